	.target	sm_100a

	.elftype	@"ET_EXEC"


//--------------------- .note.nv.tkinfo           --------------------------
	.section	.note.nv.tkinfo,"",@"SHT_NOTE"
	.sectionflags	@"SHF_NOTE_NV_TKINFO"
	.tkinfo
        /*0018*/ 	.word	0x00000002
        /*0030*/ 	.string	""
        /*0030*/ 	.string	"ptxas"
        /*0030*/ 	.string	"Cuda compilation tools, release 13.0, V13.0.88"
        /*0030*/ 	.string	"Build cuda_13.0.r13.0/compiler.36424714_0"
        /*0030*/ 	.string	"-arch sm_100a -m 64 "



//--------------------- .note.nv.cuinfo           --------------------------
	.section	.note.nv.cuinfo,"",@"SHT_NOTE"
	.sectionflags	@"SHF_NOTE_NV_CUINFO"
        /*0018*/ 	.short	0x0002
        /*001a*/ 	.short	0x0064
        /*001c*/ 	.short	0x0082
	.zero		2


//--------------------- .nv.info                  --------------------------
	.section	.nv.info,"",@"SHT_CUDA_INFO"
	.align	4


	//----- nvinfo : EIATTR_REGCOUNT
	.align		4
        /*0000*/ 	.byte	0x04, 0x2f
        /*0002*/ 	.short	(.L_10 - .L_9)
	.align		4
.L_9:
        /*0004*/ 	.word	index@(_ZN10layer_norm13ln_fwd_kernelINS_13Kernel_traitsIfffffjLj2048ELj1ELj4ELj1ELj16ENS_18Kernel_traits_baseILj2048EfffffjLj128EEEEELb1ELb1ELb1ELb1EEEvNS_9FwdParamsE)
        /*0008*/ 	.word	0x000000ff


	//----- nvinfo : EIATTR_FRAME_SIZE
	.align		4
.L_10:
        /*000c*/ 	.byte	0x04, 0x11
        /*000e*/ 	.short	(.L_12 - .L_11)
	.align		4
.L_11:
        /*0010*/ 	.word	index@(_ZN10layer_norm13ln_fwd_kernelINS_13Kernel_traitsIfffffjLj2048ELj1ELj4ELj1ELj16ENS_18Kernel_traits_baseILj2048EfffffjLj128EEEEELb1ELb1ELb1ELb1EEEvNS_9FwdParamsE)
        /*0014*/ 	.word	0x000000a0


	//----- nvinfo : EIATTR_REGCOUNT
	.align		4
.L_12:
        /*0018*/ 	.byte	0x04, 0x2f
        /*001a*/ 	.short	(.L_14 - .L_13)
	.align		4
.L_13:
        /*001c*/ 	.word	index@(_ZN10layer_norm13ln_fwd_kernelINS_13Kernel_traitsIfffffjLj2048ELj1ELj4ELj1ELj16ENS_18Kernel_traits_baseILj2048EfffffjLj128EEEEELb1ELb1ELb1ELb0EEEvNS_9FwdParamsE)
        /*0020*/ 	.word	0x000000ff


	//----- nvinfo : EIATTR_FRAME_SIZE
	.align		4
.L_14:
        /*0024*/ 	.byte	0x04, 0x11
        /*0026*/ 	.short	(.L_16 - .L_15)
	.align		4
.L_15:
        /*0028*/ 	.word	index@(_ZN10layer_norm13ln_fwd_kernelINS_13Kernel_traitsIfffffjLj2048ELj1ELj4ELj1ELj16ENS_18Kernel_traits_baseILj2048EfffffjLj128EEEEELb1ELb1ELb1ELb0EEEvNS_9FwdParamsE)
        /*002c*/ 	.word	0x000000b0


	//----- nvinfo : EIATTR_REGCOUNT
	.align		4
.L_16:
        /*0030*/ 	.byte	0x04, 0x2f
        /*0032*/ 	.short	(.L_18 - .L_17)
	.align		4
.L_17:
        /*0034*/ 	.word	index@(_ZN10layer_norm13ln_fwd_kernelINS_13Kernel_traitsIfffffjLj2048ELj1ELj4ELj1ELj16ENS_18Kernel_traits_baseILj2048EfffffjLj128EEEEELb1ELb1ELb0ELb1EEEvNS_9FwdParamsE)
        /*0038*/ 	.word	0x000000ff


	//----- nvinfo : EIATTR_FRAME_SIZE
	.align		4
.L_18:
        /*003c*/ 	.byte	0x04, 0x11
        /*003e*/ 	.short	(.L_20 - .L_19)
	.align		4
.L_19:
        /*0040*/ 	.word	index@(_ZN10layer_norm13ln_fwd_kernelINS_13Kernel_traitsIfffffjLj2048ELj1ELj4ELj1ELj16ENS_18Kernel_traits_baseILj2048EfffffjLj128EEEEELb1ELb1ELb0ELb1EEEvNS_9FwdParamsE)
        /*0044*/ 	.word	0x000000f0


	//----- nvinfo : EIATTR_REGCOUNT
	.align		4
.L_20:
        /*0048*/ 	.byte	0x04, 0x2f
        /*004a*/ 	.short	(.L_22 - .L_21)
	.align		4
.L_21:
        /*004c*/ 	.word	index@(_ZN10layer_norm13ln_fwd_kernelINS_13Kernel_traitsIfffffjLj2048ELj1ELj4ELj1ELj16ENS_18Kernel_traits_baseILj2048EfffffjLj128EEEEELb1ELb1ELb0ELb0EEEvNS_9FwdParamsE)
        /*0050*/ 	.word	0x000000ff


	//----- nvinfo : EIATTR_FRAME_SIZE
	.align		4
.L_22:
        /*0054*/ 	.byte	0x04, 0x11
        /*0056*/ 	.short	(.L_24 - .L_23)
	.align		4
.L_23:
        /*0058*/ 	.word	index@(_ZN10layer_norm13ln_fwd_kernelINS_13Kernel_traitsIfffffjLj2048ELj1ELj4ELj1ELj16ENS_18Kernel_traits_baseILj2048EfffffjLj128EEEEELb1ELb1ELb0ELb0EEEvNS_9FwdParamsE)
        /*005c*/ 	.word	0x00000088


	//----- nvinfo : EIATTR_REGCOUNT
	.align		4
.L_24:
        /*0060*/ 	.byte	0x04, 0x2f
        /*0062*/ 	.short	(.L_26 - .L_25)
	.align		4
.L_25:
        /*0064*/ 	.word	index@(_ZN10layer_norm13ln_fwd_kernelINS_13Kernel_traitsIfffffjLj2048ELj1ELj4ELj1ELj16ENS_18Kernel_traits_baseILj2048EfffffjLj128EEEEELb1ELb0ELb1ELb1EEEvNS_9FwdParamsE)
        /*0068*/ 	.word	0x000000ee


	//----- nvinfo : EIATTR_FRAME_SIZE
	.align		4
.L_26:
        /*006c*/ 	.byte	0x04, 0x11
        /*006e*/ 	.short	(.L_28 - .L_27)
	.align		4
.L_27:
        /*0070*/ 	.word	index@(_ZN10layer_norm13ln_fwd_kernelINS_13Kernel_traitsIfffffjLj2048ELj1ELj4ELj1ELj16ENS_18Kernel_traits_baseILj2048EfffffjLj128EEEEELb1ELb0ELb1ELb1EEEvNS_9FwdParamsE)
        /*0074*/ 	.word	0x00000000


	//----- nvinfo : EIATTR_REGCOUNT
	.align		4
.L_28:
        /*0078*/ 	.byte	0x04, 0x2f
        /*007a*/ 	.short	(.L_30 - .L_29)
	.align		4
.L_29:
        /*007c*/ 	.word	index@(_ZN10layer_norm13ln_fwd_kernelINS_13Kernel_traitsIfffffjLj2048ELj1ELj4ELj1ELj16ENS_18Kernel_traits_baseILj2048EfffffjLj128EEEEELb1ELb0ELb1ELb0EEEvNS_9FwdParamsE)
        /*0080*/ 	.word	0x000000e8


	//----- nvinfo : EIATTR_FRAME_SIZE
	.align		4
.L_30:
        /*0084*/ 	.byte	0x04, 0x11
        /*0086*/ 	.short	(.L_32 - .L_31)
	.align		4
.L_31:
        /*0088*/ 	.word	index@(_ZN10layer_norm13ln_fwd_kernelINS_13Kernel_traitsIfffffjLj2048ELj1ELj4ELj1ELj16ENS_18Kernel_traits_baseILj2048EfffffjLj128EEEEELb1ELb0ELb1ELb0EEEvNS_9FwdParamsE)
        /*008c*/ 	.word	0x00000000


	//----- nvinfo : EIATTR_REGCOUNT
	.align		4
.L_32:
        /*0090*/ 	.byte	0x04, 0x2f
        /*0092*/ 	.short	(.L_34 - .L_33)
	.align		4
.L_33:
        /*0094*/ 	.word	index@(_ZN10layer_norm13ln_fwd_kernelINS_13Kernel_traitsIfffffjLj2048ELj1ELj4ELj1ELj16ENS_18Kernel_traits_baseILj2048EfffffjLj128EEEEELb1ELb0ELb0ELb1EEEvNS_9FwdParamsE)
        /*0098*/ 	.word	0x000000f2


	//----- nvinfo : EIATTR_FRAME_SIZE
	.align		4
.L_34:
        /*009c*/ 	.byte	0x04, 0x11
        /*009e*/ 	.short	(.L_36 - .L_35)
	.align		4
.L_35:
        /*00a0*/ 	.word	index@(_ZN10layer_norm13ln_fwd_kernelINS_13Kernel_traitsIfffffjLj2048ELj1ELj4ELj1ELj16ENS_18Kernel_traits_baseILj2048EfffffjLj128EEEEELb1ELb0ELb0ELb1EEEvNS_9FwdParamsE)
        /*00a4*/ 	.word	0x00000000


	//----- nvinfo : EIATTR_REGCOUNT
	.align		4
.L_36:
        /*00a8*/ 	.byte	0x04, 0x2f
        /*00aa*/ 	.short	(.L_38 - .L_37)
	.align		4
.L_37:
        /*00ac*/ 	.word	index@(_ZN10layer_norm13ln_fwd_kernelINS_13Kernel_traitsIfffffjLj2048ELj1ELj4ELj1ELj16ENS_18Kernel_traits_baseILj2048EfffffjLj128EEEEELb1ELb0ELb0ELb0EEEvNS_9FwdParamsE)
        /*00b0*/ 	.word	0x000000ea


	//----- nvinfo : EIATTR_FRAME_SIZE
	.align		4
.L_38:
        /*00b4*/ 	.byte	0x04, 0x11
        /*00b6*/ 	.short	(.L_40 - .L_39)
	.align		4
.L_39:
        /*00b8*/ 	.word	index@(_ZN10layer_norm13ln_fwd_kernelINS_13Kernel_traitsIfffffjLj2048ELj1ELj4ELj1ELj16ENS_18Kernel_traits_baseILj2048EfffffjLj128EEEEELb1ELb0ELb0ELb0EEEvNS_9FwdParamsE)
        /*00bc*/ 	.word	0x00000000


	//----- nvinfo : EIATTR_REGCOUNT
	.align		4
.L_40:
        /*00c0*/ 	.byte	0x04, 0x2f
        /*00c2*/ 	.short	(.L_42 - .L_41)
	.align		4
.L_41:
        /*00c4*/ 	.word	index@(_ZN10layer_norm13ln_fwd_kernelINS_13Kernel_traitsIfffffjLj2048ELj1ELj4ELj1ELj16ENS_18Kernel_traits_baseILj2048EfffffjLj128EEEEELb0ELb1ELb1ELb1EEEvNS_9FwdParamsE)
        /*00c8*/ 	.word	0x000000ff


	//----- nvinfo : EIATTR_FRAME_SIZE
	.align		4
.L_42:
        /*00cc*/ 	.byte	0x04, 0x11
        /*00ce*/ 	.short	(.L_44 - .L_43)
	.align		4
.L_43:
        /*00d0*/ 	.word	index@(_ZN10layer_norm13ln_fwd_kernelINS_13Kernel_traitsIfffffjLj2048ELj1ELj4ELj1ELj16ENS_18Kernel_traits_baseILj2048EfffffjLj128EEEEELb0ELb1ELb1ELb1EEEvNS_9FwdParamsE)
        /*00d4*/ 	.word	0x00000060


	//----- nvinfo : EIATTR_REGCOUNT
	.align		4
.L_44:
        /*00d8*/ 	.byte	0x04, 0x2f
        /*00da*/ 	.short	(.L_46 - .L_45)
	.align		4
.L_45:
        /*00dc*/ 	.word	index@(_ZN10layer_norm13ln_fwd_kernelINS_13Kernel_traitsIfffffjLj2048ELj1ELj4ELj1ELj16ENS_18Kernel_traits_baseILj2048EfffffjLj128EEEEELb0ELb1ELb1ELb0EEEvNS_9FwdParamsE)
        /*00e0*/ 	.word	0x000000ff


	//----- nvinfo : EIATTR_FRAME_SIZE
	.align		4
.L_46:
        /*00e4*/ 	.byte	0x04, 0x11
        /*00e6*/ 	.short	(.L_48 - .L_47)
	.align		4
.L_47:
        /*00e8*/ 	.word	index@(_ZN10layer_norm13ln_fwd_kernelINS_13Kernel_traitsIfffffjLj2048ELj1ELj4ELj1ELj16ENS_18Kernel_traits_baseILj2048EfffffjLj128EEEEELb0ELb1ELb1ELb0EEEvNS_9FwdParamsE)
        /*00ec*/ 	.word	0x00000078


	//----- nvinfo : EIATTR_REGCOUNT
	.align		4
.L_48:
        /*00f0*/ 	.byte	0x04, 0x2f
        /*00f2*/ 	.short	(.L_50 - .L_49)
	.align		4
.L_49:
        /*00f4*/ 	.word	index@(_ZN10layer_norm13ln_fwd_kernelINS_13Kernel_traitsIfffffjLj2048ELj1ELj4ELj1ELj16ENS_18Kernel_traits_baseILj2048EfffffjLj128EEEEELb0ELb1ELb0ELb1EEEvNS_9FwdParamsE)
        /*00f8*/ 	.word	0x000000ff


	//----- nvinfo : EIATTR_FRAME_SIZE
	.align		4
.L_50:
        /*00fc*/ 	.byte	0x04, 0x11
        /*00fe*/ 	.short	(.L_52 - .L_51)
	.align		4
.L_51:
        /*0100*/ 	.word	index@(_ZN10layer_norm13ln_fwd_kernelINS_13Kernel_traitsIfffffjLj2048ELj1ELj4ELj1ELj16ENS_18Kernel_traits_baseILj2048EfffffjLj128EEEEELb0ELb1ELb0ELb1EEEvNS_9FwdParamsE)
        /*0104*/ 	.word	0x00000088


	//----- nvinfo : EIATTR_REGCOUNT
	.align		4
.L_52:
        /*0108*/ 	.byte	0x04, 0x2f
        /*010a*/ 	.short	(.L_54 - .L_53)
	.align		4
.L_53:
        /*010c*/ 	.word	index@(_ZN10layer_norm13ln_fwd_kernelINS_13Kernel_traitsIfffffjLj2048ELj1ELj4ELj1ELj16ENS_18Kernel_traits_baseILj2048EfffffjLj128EEEEELb0ELb1ELb0ELb0EEEvNS_9FwdParamsE)
        /*0110*/ 	.word	0x000000ff


	//----- nvinfo : EIATTR_FRAME_SIZE
	.align		4
.L_54:
        /*0114*/ 	.byte	0x04, 0x11
        /*0116*/ 	.short	(.L_56 - .L_55)
	.align		4
.L_55:
        /*0118*/ 	.word	index@(_ZN10layer_norm13ln_fwd_kernelINS_13Kernel_traitsIfffffjLj2048ELj1ELj4ELj1ELj16ENS_18Kernel_traits_baseILj2048EfffffjLj128EEEEELb0ELb1ELb0ELb0EEEvNS_9FwdParamsE)
        /*011c*/ 	.word	0x00000060


	//----- nvinfo : EIATTR_REGCOUNT
	.align		4
.L_56:
        /*0120*/ 	.byte	0x04, 0x2f
        /*0122*/ 	.short	(.L_58 - .L_57)
	.align		4
.L_57:
        /*0124*/ 	.word	index@(_ZN10layer_norm13ln_fwd_kernelINS_13Kernel_traitsIfffffjLj2048ELj1ELj4ELj1ELj16ENS_18Kernel_traits_baseILj2048EfffffjLj128EEEEELb0ELb0ELb1ELb1EEEvNS_9FwdParamsE)
        /*0128*/ 	.word	0x000000e8


	//----- nvinfo : EIATTR_FRAME_SIZE
	.align		4
.L_58:
        /*012c*/ 	.byte	0x04, 0x11
        /*012e*/ 	.short	(.L_60 - .L_59)
	.align		4
.L_59:
        /*0130*/ 	.word	index@(_ZN10layer_norm13ln_fwd_kernelINS_13Kernel_traitsIfffffjLj2048ELj1ELj4ELj1ELj16ENS_18Kernel_traits_baseILj2048EfffffjLj128EEEEELb0ELb0ELb1ELb1EEEvNS_9FwdParamsE)
        /*0134*/ 	.word	0x00000000


	//----- nvinfo : EIATTR_REGCOUNT
	.align		4
.L_60:
        /*0138*/ 	.byte	0x04, 0x2f
        /*013a*/ 	.short	(.L_62 - .L_61)
	.align		4
.L_61:
        /*013c*/ 	.word	index@(_ZN10layer_norm13ln_fwd_kernelINS_13Kernel_traitsIfffffjLj2048ELj1ELj4ELj1ELj16ENS_18Kernel_traits_baseILj2048EfffffjLj128EEEEELb0ELb0ELb1ELb0EEEvNS_9FwdParamsE)
        /*0140*/ 	.word	0x000000da


	//----- nvinfo : EIATTR_FRAME_SIZE
	.align		4
.L_62:
        /*0144*/ 	.byte	0x04, 0x11
        /*0146*/ 	.short	(.L_64 - .L_63)
	.align		4
.L_63:
        /*0148*/ 	.word	index@(_ZN10layer_norm13ln_fwd_kernelINS_13Kernel_traitsIfffffjLj2048ELj1ELj4ELj1ELj16ENS_18Kernel_traits_baseILj2048EfffffjLj128EEEEELb0ELb0ELb1ELb0EEEvNS_9FwdParamsE)
        /*014c*/ 	.word	0x00000000


	//----- nvinfo : EIATTR_REGCOUNT
	.align		4
.L_64:
        /*0150*/ 	.byte	0x04, 0x2f
        /*0152*/ 	.short	(.L_66 - .L_65)
	.align		4
.L_65:
        /*0154*/ 	.word	index@(_ZN10layer_norm13ln_fwd_kernelINS_13Kernel_traitsIfffffjLj2048ELj1ELj4ELj1ELj16ENS_18Kernel_traits_baseILj2048EfffffjLj128EEEEELb0ELb0ELb0ELb1EEEvNS_9FwdParamsE)
        /*0158*/ 	.word	0x000000fc


	//----- nvinfo : EIATTR_FRAME_SIZE
	.align		4
.L_66:
        /*015c*/ 	.byte	0x04, 0x11
        /*015e*/ 	.short	(.L_68 - .L_67)
	.align		4
.L_67:
        /*0160*/ 	.word	index@(_ZN10layer_norm13ln_fwd_kernelINS_13Kernel_traitsIfffffjLj2048ELj1ELj4ELj1ELj16ENS_18Kernel_traits_baseILj2048EfffffjLj128EEEEELb0ELb0ELb0ELb1EEEvNS_9FwdParamsE)
        /*0164*/ 	.word	0x00000000


	//----- nvinfo : EIATTR_REGCOUNT
	.align		4
.L_68:
        /*0168*/ 	.byte	0x04, 0x2f
        /*016a*/ 	.short	(.L_70 - .L_69)
	.align		4
.L_69:
        /*016c*/ 	.word	index@(_ZN10layer_norm13ln_fwd_kernelINS_13Kernel_traitsIfffffjLj2048ELj1ELj4ELj1ELj16ENS_18Kernel_traits_baseILj2048EfffffjLj128EEEEELb0ELb0ELb0ELb0EEEvNS_9FwdParamsE)
        /*0170*/ 	.word	0x000000dc


	//----- nvinfo : EIATTR_FRAME_SIZE
	.align		4
.L_70:
        /*0174*/ 	.byte	0x04, 0x11
        /*0176*/ 	.short	(.L_72 - .L_71)
	.align		4
.L_71:
        /*0178*/ 	.word	index@(_ZN10layer_norm13ln_fwd_kernelINS_13Kernel_traitsIfffffjLj2048ELj1ELj4ELj1ELj16ENS_18Kernel_traits_baseILj2048EfffffjLj128EEEEELb0ELb0ELb0ELb0EEEvNS_9FwdParamsE)
        /*017c*/ 	.word	0x00000000


	//----- nvinfo : EIATTR_REGCOUNT
	.align		4
.L_72:
        /*0180*/ 	.byte	0x04, 0x2f
        /*0182*/ 	.short	(.L_74 - .L_73)
	.align		4
.L_73:
        /*0184*/ 	.word	index@(_ZN10layer_norm13ln_fwd_kernelINS_13Kernel_traitsI6__halfffffjLj2048ELj1ELj4ELj1ELj16ENS_18Kernel_traits_baseILj2048ES2_ffffjLj128EEEEELb1ELb1ELb1ELb1EEEvNS_9FwdParamsE)
        /*0188*/ 	.word	0x000000f6


	//----- nvinfo : EIATTR_FRAME_SIZE
	.align		4
.L_74:
        /*018c*/ 	.byte	0x04, 0x11
        /*018e*/ 	.short	(.L_76 - .L_75)
	.align		4
.L_75:
        /*0190*/ 	.word	index@(_ZN10layer_norm13ln_fwd_kernelINS_13Kernel_traitsI6__halfffffjLj2048ELj1ELj4ELj1ELj16ENS_18Kernel_traits_baseILj2048ES2_ffffjLj128EEEEELb1ELb1ELb1ELb1EEEvNS_9FwdParamsE)
        /*0194*/ 	.word	0x00000000


	//----- nvinfo : EIATTR_REGCOUNT
	.align		4
.L_76:
        /*0198*/ 	.byte	0x04, 0x2f
        /*019a*/ 	.short	(.L_78 - .L_77)
	.align		4
.L_77:
        /*019c*/ 	.word	index@(_ZN10layer_norm13ln_fwd_kernelINS_13Kernel_traitsI6__halfffffjLj2048ELj1ELj4ELj1ELj16ENS_18Kernel_traits_baseILj2048ES2_ffffjLj128EEEEELb1ELb1ELb1ELb0EEEvNS_9FwdParamsE)
        /*01a0*/ 	.word	0x000000e2


	//----- nvinfo : EIATTR_FRAME_SIZE
	.align		4
.L_78:
        /*01a4*/ 	.byte	0x04, 0x11
        /*01a6*/ 	.short	(.L_80 - .L_79)
	.align		4
.L_79:
        /*01a8*/ 	.word	index@(_ZN10layer_norm13ln_fwd_kernelINS_13Kernel_traitsI6__halfffffjLj2048ELj1ELj4ELj1ELj16ENS_18Kernel_traits_baseILj2048ES2_ffffjLj128EEEEELb1ELb1ELb1ELb0EEEvNS_9FwdParamsE)
        /*01ac*/ 	.word	0x00000000


	//----- nvinfo : EIATTR_REGCOUNT
	.align		4
.L_80:
        /*01b0*/ 	.byte	0x04, 0x2f
        /*01b2*/ 	.short	(.L_82 - .L_81)
	.align		4
.L_81:
        /*01b4*/ 	.word	index@(_ZN10layer_norm13ln_fwd_kernelINS_13Kernel_traitsI6__halfffffjLj2048ELj1ELj4ELj1ELj16ENS_18Kernel_traits_baseILj2048ES2_ffffjLj128EEEEELb1ELb1ELb0ELb1EEEvNS_9FwdParamsE)
        /*01b8*/ 	.word	0x000000f8


	//----- nvinfo : EIATTR_FRAME_SIZE
	.align		4
.L_82:
        /*01bc*/ 	.byte	0x04, 0x11
        /*01be*/ 	.short	(.L_84 - .L_83)
	.align		4
.L_83:
        /*01c0*/ 	.word	index@(_ZN10layer_norm13ln_fwd_kernelINS_13Kernel_traitsI6__halfffffjLj2048ELj1ELj4ELj1ELj16ENS_18Kernel_traits_baseILj2048ES2_ffffjLj128EEEEELb1ELb1ELb0ELb1EEEvNS_9FwdParamsE)
        /*01c4*/ 	.word	0x00000000


	//----- nvinfo : EIATTR_REGCOUNT
	.align		4
.L_84:
        /*01c8*/ 	.byte	0x04, 0x2f
        /*01ca*/ 	.short	(.L_86 - .L_85)
	.align		4
.L_85:
        /*01cc*/ 	.word	index@(_ZN10layer_norm13ln_fwd_kernelINS_13Kernel_traitsI6__halfffffjLj2048ELj1ELj4ELj1ELj16ENS_18Kernel_traits_baseILj2048ES2_ffffjLj128EEEEELb1ELb1ELb0ELb0EEEvNS_9FwdParamsE)
        /*01d0*/ 	.word	0x000000da


	//----- nvinfo : EIATTR_FRAME_SIZE
	.align		4
.L_86:
        /*01d4*/ 	.byte	0x04, 0x11
        /*01d6*/ 	.short	(.L_88 - .L_87)
	.align		4
.L_87:
        /*01d8*/ 	.word	index@(_ZN10layer_norm13ln_fwd_kernelINS_13Kernel_traitsI6__halfffffjLj2048ELj1ELj4ELj1ELj16ENS_18Kernel_traits_baseILj2048ES2_ffffjLj128EEEEELb1ELb1ELb0ELb0EEEvNS_9FwdParamsE)
        /*01dc*/ 	.word	0x00000000


	//----- nvinfo : EIATTR_REGCOUNT
	.align		4
.L_88:
        /*01e0*/ 	.byte	0x04, 0x2f
        /*01e2*/ 	.short	(.L_90 - .L_89)
	.align		4
.L_89:
        /*01e4*/ 	.word	index@(_ZN10layer_norm13ln_fwd_kernelINS_13Kernel_traitsI6__halfffffjLj2048ELj1ELj4ELj1ELj16ENS_18Kernel_traits_baseILj2048ES2_ffffjLj128EEEEELb1ELb0ELb1ELb1EEEvNS_9FwdParamsE)
        /*01e8*/ 	.word	0x000000e3


	//----- nvinfo : EIATTR_FRAME_SIZE
	.align		4
.L_90:
        /*01ec*/ 	.byte	0x04, 0x11
        /*01ee*/ 	.short	(.L_92 - .L_91)
	.align		4
.L_91:
        /*01f0*/ 	.word	index@(_ZN10layer_norm13ln_fwd_kernelINS_13Kernel_traitsI6__halfffffjLj2048ELj1ELj4ELj1ELj16ENS_18Kernel_traits_baseILj2048ES2_ffffjLj128EEEEELb1ELb0ELb1ELb1EEEvNS_9FwdParamsE)
        /*01f4*/ 	.word	0x00000000


	//----- nvinfo : EIATTR_REGCOUNT
	.align		4
.L_92:
        /*01f8*/ 	.byte	0x04, 0x2f
        /*01fa*/ 	.short	(.L_94 - .L_93)
	.align		4
.L_93:
        /*01fc*/ 	.word	index@(_ZN10layer_norm13ln_fwd_kernelINS_13Kernel_traitsI6__halfffffjLj2048ELj1ELj4ELj1ELj16ENS_18Kernel_traits_baseILj2048ES2_ffffjLj128EEEEELb1ELb0ELb1ELb0EEEvNS_9FwdParamsE)
        /*0200*/ 	.word	0x000000be


	//----- nvinfo : EIATTR_FRAME_SIZE
	.align		4
.L_94:
        /*0204*/ 	.byte	0x04, 0x11
        /*0206*/ 	.short	(.L_96 - .L_95)
	.align		4
.L_95:
        /*0208*/ 	.word	index@(_ZN10layer_norm13ln_fwd_kernelINS_13Kernel_traitsI6__halfffffjLj2048ELj1ELj4ELj1ELj16ENS_18Kernel_traits_baseILj2048ES2_ffffjLj128EEEEELb1ELb0ELb1ELb0EEEvNS_9FwdParamsE)
        /*020c*/ 	.word	0x00000000


	//----- nvinfo : EIATTR_REGCOUNT
	.align		4
.L_96:
        /*0210*/ 	.byte	0x04, 0x2f
        /*0212*/ 	.short	(.L_98 - .L_97)
	.align		4
.L_97:
        /*0214*/ 	.word	index@(_ZN10layer_norm13ln_fwd_kernelINS_13Kernel_traitsI6__halfffffjLj2048ELj1ELj4ELj1ELj16ENS_18Kernel_traits_baseILj2048ES2_ffffjLj128EEEEELb1ELb0ELb0ELb1EEEvNS_9FwdParamsE)
        /*0218*/ 	.word	0x000000d0


	//----- nvinfo : EIATTR_FRAME_SIZE
	.align		4
.L_98:
        /*021c*/ 	.byte	0x04, 0x11
        /*021e*/ 	.short	(.L_100 - .L_99)
	.align		4
.L_99:
        /*0220*/ 	.word	index@(_ZN10layer_norm13ln_fwd_kernelINS_13Kernel_traitsI6__halfffffjLj2048ELj1ELj4ELj1ELj16ENS_18Kernel_traits_baseILj2048ES2_ffffjLj128EEEEELb1ELb0ELb0ELb1EEEvNS_9FwdParamsE)
        /*0224*/ 	.word	0x00000000


	//----- nvinfo : EIATTR_REGCOUNT
	.align		4
.L_100:
        /*0228*/ 	.byte	0x04, 0x2f
        /*022a*/ 	.short	(.L_102 - .L_101)
	.align		4
.L_101:
        /*022c*/ 	.word	index@(_ZN10layer_norm13ln_fwd_kernelINS_13Kernel_traitsI6__halfffffjLj2048ELj1ELj4ELj1ELj16ENS_18Kernel_traits_baseILj2048ES2_ffffjLj128EEEEELb1ELb0ELb0ELb0EEEvNS_9FwdParamsE)
        /*0230*/ 	.word	0x000000b6


	//----- nvinfo : EIATTR_FRAME_SIZE
	.align		4
.L_102:
        /*0234*/ 	.byte	0x04, 0x11
        /*0236*/ 	.short	(.L_104 - .L_103)
	.align		4
.L_103:
        /*0238*/ 	.word	index@(_ZN10layer_norm13ln_fwd_kernelINS_13Kernel_traitsI6__halfffffjLj2048ELj1ELj4ELj1ELj16ENS_18Kernel_traits_baseILj2048ES2_ffffjLj128EEEEELb1ELb0ELb0ELb0EEEvNS_9FwdParamsE)
        /*023c*/ 	.word	0x00000000


	//----- nvinfo : EIATTR_REGCOUNT
	.align		4
.L_104:
        /*0240*/ 	.byte	0x04, 0x2f
        /*0242*/ 	.short	(.L_106 - .L_105)
	.align		4
.L_105:
        /*0244*/ 	.word	index@(_ZN10layer_norm13ln_fwd_kernelINS_13Kernel_traitsI6__halfffffjLj2048ELj1ELj4ELj1ELj16ENS_18Kernel_traits_baseILj2048ES2_ffffjLj128EEEEELb0ELb1ELb1ELb1EEEvNS_9FwdParamsE)
        /*0248*/ 	.word	0x000000ec


	//----- nvinfo : EIATTR_FRAME_SIZE
	.align		4
.L_106:
        /*024c*/ 	.byte	0x04, 0x11
        /*024e*/ 	.short	(.L_108 - .L_107)
	.align		4
.L_107:
        /*0250*/ 	.word	index@(_ZN10layer_norm13ln_fwd_kernelINS_13Kernel_traitsI6__halfffffjLj2048ELj1ELj4ELj1ELj16ENS_18Kernel_traits_baseILj2048ES2_ffffjLj128EEEEELb0ELb1ELb1ELb1EEEvNS_9FwdParamsE)
        /*0254*/ 	.word	0x00000000


	//----- nvinfo : EIATTR_REGCOUNT
	.align		4
.L_108:
        /*0258*/ 	.byte	0x04, 0x2f
        /*025a*/ 	.short	(.L_110 - .L_109)
	.align		4
.L_109:
        /*025c*/ 	.word	index@(_ZN10layer_norm13ln_fwd_kernelINS_13Kernel_traitsI6__halfffffjLj2048ELj1ELj4ELj1ELj16ENS_18Kernel_traits_baseILj2048ES2_ffffjLj128EEEEELb0ELb1ELb1ELb0EEEvNS_9FwdParamsE)
        /*0260*/ 	.word	0x000000d6


	//----- nvinfo : EIATTR_FRAME_SIZE
	.align		4
.L_110:
        /*0264*/ 	.byte	0x04, 0x11
        /*0266*/ 	.short	(.L_112 - .L_111)
	.align		4
.L_111:
        /*0268*/ 	.word	index@(_ZN10layer_norm13ln_fwd_kernelINS_13Kernel_traitsI6__halfffffjLj2048ELj1ELj4ELj1ELj16ENS_18Kernel_traits_baseILj2048ES2_ffffjLj128EEEEELb0ELb1ELb1ELb0EEEvNS_9FwdParamsE)
        /*026c*/ 	.word	0x00000000


	//----- nvinfo : EIATTR_REGCOUNT
	.align		4
.L_112:
        /*0270*/ 	.byte	0x04, 0x2f
        /*0272*/ 	.short	(.L_114 - .L_113)
	.align		4
.L_113:
        /*0274*/ 	.word	index@(_ZN10layer_norm13ln_fwd_kernelINS_13Kernel_traitsI6__halfffffjLj2048ELj1ELj4ELj1ELj16ENS_18Kernel_traits_baseILj2048ES2_ffffjLj128EEEEELb0ELb1ELb0ELb1EEEvNS_9FwdParamsE)
        /*0278*/ 	.word	0x000000fc


	//----- nvinfo : EIATTR_FRAME_SIZE
	.align		4
.L_114:
        /*027c*/ 	.byte	0x04, 0x11
        /*027e*/ 	.short	(.L_116 - .L_115)
	.align		4
.L_115:
        /*0280*/ 	.word	index@(_ZN10layer_norm13ln_fwd_kernelINS_13Kernel_traitsI6__halfffffjLj2048ELj1ELj4ELj1ELj16ENS_18Kernel_traits_baseILj2048ES2_ffffjLj128EEEEELb0ELb1ELb0ELb1EEEvNS_9FwdParamsE)
        /*0284*/ 	.word	0x00000000


	//----- nvinfo : EIATTR_REGCOUNT
	.align		4
.L_116:
        /*0288*/ 	.byte	0x04, 0x2f
        /*028a*/ 	.short	(.L_118 - .L_117)
	.align		4
.L_117:
        /*028c*/ 	.word	index@(_ZN10layer_norm13ln_fwd_kernelINS_13Kernel_traitsI6__halfffffjLj2048ELj1ELj4ELj1ELj16ENS_18Kernel_traits_baseILj2048ES2_ffffjLj128EEEEELb0ELb1ELb0ELb0EEEvNS_9FwdParamsE)
        /*0290*/ 	.word	0x000000d2


	//----- nvinfo : EIATTR_FRAME_SIZE
	.align		4
.L_118:
        /*0294*/ 	.byte	0x04, 0x11
        /*0296*/ 	.short	(.L_120 - .L_119)
	.align		4
.L_119:
        /*0298*/ 	.word	index@(_ZN10layer_norm13ln_fwd_kernelINS_13Kernel_traitsI6__halfffffjLj2048ELj1ELj4ELj1ELj16ENS_18Kernel_traits_baseILj2048ES2_ffffjLj128EEEEELb0ELb1ELb0ELb0EEEvNS_9FwdParamsE)
        /*029c*/ 	.word	0x00000000


	//----- nvinfo : EIATTR_REGCOUNT
	.align		4
.L_120:
        /*02a0*/ 	.byte	0x04, 0x2f
        /*02a2*/ 	.short	(.L_122 - .L_121)
	.align		4
.L_121:
        /*02a4*/ 	.word	index@(_ZN10layer_norm13ln_fwd_kernelINS_13Kernel_traitsI6__halfffffjLj2048ELj1ELj4ELj1ELj16ENS_18Kernel_traits_baseILj2048ES2_ffffjLj128EEEEELb0ELb0ELb1ELb1EEEvNS_9FwdParamsE)
        /*02a8*/ 	.word	0x000000a4


	//----- nvinfo : EIATTR_FRAME_SIZE
	.align		4
.L_122:
        /*02ac*/ 	.byte	0x04, 0x11
        /*02ae*/ 	.short	(.L_124 - .L_123)
	.align		4
.L_123:
        /*02b0*/ 	.word	index@(_ZN10layer_norm13ln_fwd_kernelINS_13Kernel_traitsI6__halfffffjLj2048ELj1ELj4ELj1ELj16ENS_18Kernel_traits_baseILj2048ES2_ffffjLj128EEEEELb0ELb0ELb1ELb1EEEvNS_9FwdParamsE)
        /*02b4*/ 	.word	0x00000000


	//----- nvinfo : EIATTR_REGCOUNT
	.align		4
.L_124:
        /*02b8*/ 	.byte	0x04, 0x2f
        /*02ba*/ 	.short	(.L_126 - .L_125)
	.align		4
.L_125:
        /*02bc*/ 	.word	index@(_ZN10layer_norm13ln_fwd_kernelINS_13Kernel_traitsI6__halfffffjLj2048ELj1ELj4ELj1ELj16ENS_18Kernel_traits_baseILj2048ES2_ffffjLj128EEEEELb0ELb0ELb1ELb0EEEvNS_9FwdParamsE)
        /*02c0*/ 	.word	0x000000a8


	//----- nvinfo : EIATTR_FRAME_SIZE
	.align		4
.L_126:
        /*02c4*/ 	.byte	0x04, 0x11
        /*02c6*/ 	.short	(.L_128 - .L_127)
	.align		4
.L_127:
        /*02c8*/ 	.word	index@(_ZN10layer_norm13ln_fwd_kernelINS_13Kernel_traitsI6__halfffffjLj2048ELj1ELj4ELj1ELj16ENS_18Kernel_traits_baseILj2048ES2_ffffjLj128EEEEELb0ELb0ELb1ELb0EEEvNS_9FwdParamsE)
        /*02cc*/ 	.word	0x00000000


	//----- nvinfo : EIATTR_REGCOUNT
	.align		4
.L_128:
        /*02d0*/ 	.byte	0x04, 0x2f
        /*02d2*/ 	.short	(.L_130 - .L_129)
	.align		4
.L_129:
        /*02d4*/ 	.word	index@(_ZN10layer_norm13ln_fwd_kernelINS_13Kernel_traitsI6__halfffffjLj2048ELj1ELj4ELj1ELj16ENS_18Kernel_traits_baseILj2048ES2_ffffjLj128EEEEELb0ELb0ELb0ELb1EEEvNS_9FwdParamsE)
        /*02d8*/ 	.word	0x000000ce


	//----- nvinfo : EIATTR_FRAME_SIZE
	.align		4
.L_130:
        /*02dc*/ 	.byte	0x04, 0x11
        /*02de*/ 	.short	(.L_132 - .L_131)
	.align		4
.L_131:
        /*02e0*/ 	.word	index@(_ZN10layer_norm13ln_fwd_kernelINS_13Kernel_traitsI6__halfffffjLj2048ELj1ELj4ELj1ELj16ENS_18Kernel_traits_baseILj2048ES2_ffffjLj128EEEEELb0ELb0ELb0ELb1EEEvNS_9FwdParamsE)
        /*02e4*/ 	.word	0x00000000


	//----- nvinfo : EIATTR_REGCOUNT
	.align		4
.L_132:
        /*02e8*/ 	.byte	0x04, 0x2f
        /*02ea*/ 	.short	(.L_134 - .L_133)
	.align		4
.L_133:
        /*02ec*/ 	.word	index@(_ZN10layer_norm13ln_fwd_kernelINS_13Kernel_traitsI6__halfffffjLj2048ELj1ELj4ELj1ELj16ENS_18Kernel_traits_baseILj2048ES2_ffffjLj128EEEEELb0ELb0ELb0ELb0EEEvNS_9FwdParamsE)
        /*02f0*/ 	.word	0x000000ad


	//----- nvinfo : EIATTR_FRAME_SIZE
	.align		4
.L_134:
        /*02f4*/ 	.byte	0x04, 0x11
        /*02f6*/ 	.short	(.L_136 - .L_135)
	.align		4
.L_135:
        /*02f8*/ 	.word	index@(_ZN10layer_norm13ln_fwd_kernelINS_13Kernel_traitsI6__halfffffjLj2048ELj1ELj4ELj1ELj16ENS_18Kernel_traits_baseILj2048ES2_ffffjLj128EEEEELb0ELb0ELb0ELb0EEEvNS_9FwdParamsE)
        /*02fc*/ 	.word	0x00000000


	//----- nvinfo : EIATTR_REGCOUNT
	.align		4
.L_136:
        /*0300*/ 	.byte	0x04, 0x2f
        /*0302*/ 	.short	(.L_138 - .L_137)
	.align		4
.L_137:
        /*0304*/ 	.word	index@(_ZN10layer_norm13ln_fwd_kernelINS_13Kernel_traitsIf6__halffS2_fjLj2048ELj1ELj4ELj1ELj16ENS_18Kernel_traits_baseILj2048EfS2_fS2_fjLj128EEEEELb1ELb1ELb1ELb1EEEvNS_9FwdParamsE)
        /*0308*/ 	.word	0x000000ff


	//----- nvinfo : EIATTR_FRAME_SIZE
	.align		4
.L_138:
        /*030c*/ 	.byte	0x04, 0x11
        /*030e*/ 	.short	(.L_140 - .L_139)
	.align		4
.L_139:
        /*0310*/ 	.word	index@(_ZN10layer_norm13ln_fwd_kernelINS_13Kernel_traitsIf6__halffS2_fjLj2048ELj1ELj4ELj1ELj16ENS_18Kernel_traits_baseILj2048EfS2_fS2_fjLj128EEEEELb1ELb1ELb1ELb1EEEvNS_9FwdParamsE)
        /*0314*/ 	.word	0x000000b8


	//----- nvinfo : EIATTR_REGCOUNT
	.align		4
.L_140:
        /*0318*/ 	.byte	0x04, 0x2f
        /*031a*/ 	.short	(.L_142 - .L_141)
	.align		4
.L_141:
        /*031c*/ 	.word	index@(_ZN10layer_norm13ln_fwd_kernelINS_13Kernel_traitsIf6__halffS2_fjLj2048ELj1ELj4ELj1ELj16ENS_18Kernel_traits_baseILj2048EfS2_fS2_fjLj128EEEEELb1ELb1ELb1ELb0EEEvNS_9FwdParamsE)
        /*0320*/ 	.word	0x000000ff


	//----- nvinfo : EIATTR_FRAME_SIZE
	.align		4
.L_142:
        /*0324*/ 	.byte	0x04, 0x11
        /*0326*/ 	.short	(.L_144 - .L_143)
	.align		4
.L_143:
        /*0328*/ 	.word	index@(_ZN10layer_norm13ln_fwd_kernelINS_13Kernel_traitsIf6__halffS2_fjLj2048ELj1ELj4ELj1ELj16ENS_18Kernel_traits_baseILj2048EfS2_fS2_fjLj128EEEEELb1ELb1ELb1ELb0EEEvNS_9FwdParamsE)
        /*032c*/ 	.word	0x000000d0


	//----- nvinfo : EIATTR_REGCOUNT
	.align		4
.L_144:
        /*0330*/ 	.byte	0x04, 0x2f
        /*0332*/ 	.short	(.L_146 - .L_145)
	.align		4
.L_145:
        /*0334*/ 	.word	index@(_ZN10layer_norm13ln_fwd_kernelINS_13Kernel_traitsIf6__halffS2_fjLj2048ELj1ELj4ELj1ELj16ENS_18Kernel_traits_baseILj2048EfS2_fS2_fjLj128EEEEELb1ELb1ELb0ELb1EEEvNS_9FwdParamsE)
        /*0338*/ 	.word	0x000000fe


	//----- nvinfo : EIATTR_FRAME_SIZE
	.align		4
.L_146:
        /*033c*/ 	.byte	0x04, 0x11
        /*033e*/ 	.short	(.L_148 - .L_147)
	.align		4
.L_147:
        /*0340*/ 	.word	index@(_ZN10layer_norm13ln_fwd_kernelINS_13Kernel_traitsIf6__halffS2_fjLj2048ELj1ELj4ELj1ELj16ENS_18Kernel_traits_baseILj2048EfS2_fS2_fjLj128EEEEELb1ELb1ELb0ELb1EEEvNS_9FwdParamsE)
        /*0344*/ 	.word	0x000000d0


	//----- nvinfo : EIATTR_REGCOUNT
	.align		4
.L_148:
        /*0348*/ 	.byte	0x04, 0x2f
        /*034a*/ 	.short	(.L_150 - .L_149)
	.align		4
.L_149:
        /*034c*/ 	.word	index@(_ZN10layer_norm13ln_fwd_kernelINS_13Kernel_traitsIf6__halffS2_fjLj2048ELj1ELj4ELj1ELj16ENS_18Kernel_traits_baseILj2048EfS2_fS2_fjLj128EEEEELb1ELb1ELb0ELb0EEEvNS_9FwdParamsE)
        /*0350*/ 	.word	0x000000ff


	//----- nvinfo : EIATTR_FRAME_SIZE
	.align		4
.L_150:
        /*0354*/ 	.byte	0x04, 0x11
        /*0356*/ 	.short	(.L_152 - .L_151)
	.align		4
.L_151:
        /*0358*/ 	.word	index@(_ZN10layer_norm13ln_fwd_kernelINS_13Kernel_traitsIf6__halffS2_fjLj2048ELj1ELj4ELj1ELj16ENS_18Kernel_traits_baseILj2048EfS2_fS2_fjLj128EEEEELb1ELb1ELb0ELb0EEEvNS_9FwdParamsE)
        /*035c*/ 	.word	0x00000098


	//----- nvinfo : EIATTR_REGCOUNT
	.align		4
.L_152:
        /*0360*/ 	.byte	0x04, 0x2f
        /*0362*/ 	.short	(.L_154 - .L_153)
	.align		4
.L_153:
        /*0364*/ 	.word	index@(_ZN10layer_norm13ln_fwd_kernelINS_13Kernel_traitsIf6__halffS2_fjLj2048ELj1ELj4ELj1ELj16ENS_18Kernel_traits_baseILj2048EfS2_fS2_fjLj128EEEEELb1ELb0ELb1ELb1EEEvNS_9FwdParamsE)
        /*0368*/ 	.word	0x000000ff


	//----- nvinfo : EIATTR_FRAME_SIZE
	.align		4
.L_154:
        /*036c*/ 	.byte	0x04, 0x11
        /*036e*/ 	.short	(.L_156 - .L_155)
	.align		4
.L_155:
        /*0370*/ 	.word	index@(_ZN10layer_norm13ln_fwd_kernelINS_13Kernel_traitsIf6__halffS2_fjLj2048ELj1ELj4ELj1ELj16ENS_18Kernel_traits_baseILj2048EfS2_fS2_fjLj128EEEEELb1ELb0ELb1ELb1EEEvNS_9FwdParamsE)
        /*0374*/ 	.word	0x00000000


	//----- nvinfo : EIATTR_REGCOUNT
	.align		4
.L_156:
        /*0378*/ 	.byte	0x04, 0x2f
        /*037a*/ 	.short	(.L_158 - .L_157)
	.align		4
.L_157:
        /*037c*/ 	.word	index@(_ZN10layer_norm13ln_fwd_kernelINS_13Kernel_traitsIf6__halffS2_fjLj2048ELj1ELj4ELj1ELj16ENS_18Kernel_traits_baseILj2048EfS2_fS2_fjLj128EEEEELb1ELb0ELb1ELb0EEEvNS_9FwdParamsE)
        /*0380*/ 	.word	0x000000f0


	//----- nvinfo : EIATTR_FRAME_SIZE
	.align		4
.L_158:
        /*0384*/ 	.byte	0x04, 0x11
        /*0386*/ 	.short	(.L_160 - .L_159)
	.align		4
.L_159:
        /*0388*/ 	.word	index@(_ZN10layer_norm13ln_fwd_kernelINS_13Kernel_traitsIf6__halffS2_fjLj2048ELj1ELj4ELj1ELj16ENS_18Kernel_traits_baseILj2048EfS2_fS2_fjLj128EEEEELb1ELb0ELb1ELb0EEEvNS_9FwdParamsE)
        /*038c*/ 	.word	0x00000000


	//----- nvinfo : EIATTR_REGCOUNT
	.align		4
.L_160:
        /*0390*/ 	.byte	0x04, 0x2f
        /*0392*/ 	.short	(.L_162 - .L_161)
	.align		4
.L_161:
        /*0394*/ 	.word	index@(_ZN10layer_norm13ln_fwd_kernelINS_13Kernel_traitsIf6__halffS2_fjLj2048ELj1ELj4ELj1ELj16ENS_18Kernel_traits_baseILj2048EfS2_fS2_fjLj128EEEEELb1ELb0ELb0ELb1EEEvNS_9FwdParamsE)
        /*0398*/ 	.word	0x000000ea


	//----- nvinfo : EIATTR_FRAME_SIZE
	.align		4
.L_162:
        /*039c*/ 	.byte	0x04, 0x11
        /*039e*/ 	.short	(.L_164 - .L_163)
	.align		4
.L_163:
        /*03a0*/ 	.word	index@(_ZN10layer_norm13ln_fwd_kernelINS_13Kernel_traitsIf6__halffS2_fjLj2048ELj1ELj4ELj1ELj16ENS_18Kernel_traits_baseILj2048EfS2_fS2_fjLj128EEEEELb1ELb0ELb0ELb1EEEvNS_9FwdParamsE)
        /*03a4*/ 	.word	0x00000000


	//----- nvinfo : EIATTR_REGCOUNT
	.align		4
.L_164:
        /*03a8*/ 	.byte	0x04, 0x2f
        /*03aa*/ 	.short	(.L_166 - .L_165)
	.align		4
.L_165:
        /*03ac*/ 	.word	index@(_ZN10layer_norm13ln_fwd_kernelINS_13Kernel_traitsIf6__halffS2_fjLj2048ELj1ELj4ELj1ELj16ENS_18Kernel_traits_baseILj2048EfS2_fS2_fjLj128EEEEELb1ELb0ELb0ELb0EEEvNS_9FwdParamsE)
        /*03b0*/ 	.word	0x000000e4


	//----- nvinfo : EIATTR_FRAME_SIZE
	.align		4
.L_166:
        /*03b4*/ 	.byte	0x04, 0x11
        /*03b6*/ 	.short	(.L_168 - .L_167)
	.align		4
.L_167:
        /*03b8*/ 	.word	index@(_ZN10layer_norm13ln_fwd_kernelINS_13Kernel_traitsIf6__halffS2_fjLj2048ELj1ELj4ELj1ELj16ENS_18Kernel_traits_baseILj2048EfS2_fS2_fjLj128EEEEELb1ELb0ELb0ELb0EEEvNS_9FwdParamsE)
        /*03bc*/ 	.word	0x00000000


	//----- nvinfo : EIATTR_REGCOUNT
	.align		4
.L_168:
        /*03c0*/ 	.byte	0x04, 0x2f
        /*03c2*/ 	.short	(.L_170 - .L_169)
	.align		4
.L_169:
        /*03c4*/ 	.word	index@(_ZN10layer_norm13ln_fwd_kernelINS_13Kernel_traitsIf6__halffS2_fjLj2048ELj1ELj4ELj1ELj16ENS_18Kernel_traits_baseILj2048EfS2_fS2_fjLj128EEEEELb0ELb1ELb1ELb1EEEvNS_9FwdParamsE)
        /*03c8*/ 	.word	0x000000ff


	//----- nvinfo : EIATTR_FRAME_SIZE
	.align		4
.L_170:
        /*03cc*/ 	.byte	0x04, 0x11
        /*03ce*/ 	.short	(.L_172 - .L_171)
	.align		4
.L_171:
        /*03d0*/ 	.word	index@(_ZN10layer_norm13ln_fwd_kernelINS_13Kernel_traitsIf6__halffS2_fjLj2048ELj1ELj4ELj1ELj16ENS_18Kernel_traits_baseILj2048EfS2_fS2_fjLj128EEEEELb0ELb1ELb1ELb1EEEvNS_9FwdParamsE)
        /*03d4*/ 	.word	0x00000070


	//----- nvinfo : EIATTR_REGCOUNT
	.align		4
.L_172:
        /*03d8*/ 	.byte	0x04, 0x2f
        /*03da*/ 	.short	(.L_174 - .L_173)
	.align		4
.L_173:
        /*03dc*/ 	.word	index@(_ZN10layer_norm13ln_fwd_kernelINS_13Kernel_traitsIf6__halffS2_fjLj2048ELj1ELj4ELj1ELj16ENS_18Kernel_traits_baseILj2048EfS2_fS2_fjLj128EEEEELb0ELb1ELb1ELb0EEEvNS_9FwdParamsE)
        /*03e0*/ 	.word	0x000000ff


	//----- nvinfo : EIATTR_FRAME_SIZE
	.align		4
.L_174:
        /*03e4*/ 	.byte	0x04, 0x11
        /*03e6*/ 	.short	(.L_176 - .L_175)
	.align		4
.L_175:
        /*03e8*/ 	.word	index@(_ZN10layer_norm13ln_fwd_kernelINS_13Kernel_traitsIf6__halffS2_fjLj2048ELj1ELj4ELj1ELj16ENS_18Kernel_traits_baseILj2048EfS2_fS2_fjLj128EEEEELb0ELb1ELb1ELb0EEEvNS_9FwdParamsE)
        /*03ec*/ 	.word	0x00000090


	//----- nvinfo : EIATTR_REGCOUNT
	.align		4
.L_176:
        /*03f0*/ 	.byte	0x04, 0x2f
        /*03f2*/ 	.short	(.L_178 - .L_177)
	.align		4
.L_177:
        /*03f4*/ 	.word	index@(_ZN10layer_norm13ln_fwd_kernelINS_13Kernel_traitsIf6__halffS2_fjLj2048ELj1ELj4ELj1ELj16ENS_18Kernel_traits_baseILj2048EfS2_fS2_fjLj128EEEEELb0ELb1ELb0ELb1EEEvNS_9FwdParamsE)
        /*03f8*/ 	.word	0x000000ff


	//----- nvinfo : EIATTR_FRAME_SIZE
	.align		4
.L_178:
        /*03fc*/ 	.byte	0x04, 0x11
        /*03fe*/ 	.short	(.L_180 - .L_179)
	.align		4
.L_179:
        /*0400*/ 	.word	index@(_ZN10layer_norm13ln_fwd_kernelINS_13Kernel_traitsIf6__halffS2_fjLj2048ELj1ELj4ELj1ELj16ENS_18Kernel_traits_baseILj2048EfS2_fS2_fjLj128EEEEELb0ELb1ELb0ELb1EEEvNS_9FwdParamsE)
        /*0404*/ 	.word	0x00000078


	//----- nvinfo : EIATTR_REGCOUNT
	.align		4
.L_180:
        /*0408*/ 	.byte	0x04, 0x2f
        /*040a*/ 	.short	(.L_182 - .L_181)
	.align		4
.L_181:
        /*040c*/ 	.word	index@(_ZN10layer_norm13ln_fwd_kernelINS_13Kernel_traitsIf6__halffS2_fjLj2048ELj1ELj4ELj1ELj16ENS_18Kernel_traits_baseILj2048EfS2_fS2_fjLj128EEEEELb0ELb1ELb0ELb0EEEvNS_9FwdParamsE)
        /*0410*/ 	.word	0x000000ff


	//----- nvinfo : EIATTR_FRAME_SIZE
	.align		4
.L_182:
        /*0414*/ 	.byte	0x04, 0x11
        /*0416*/ 	.short	(.L_184 - .L_183)
	.align		4
.L_183:
        /*0418*/ 	.word	index@(_ZN10layer_norm13ln_fwd_kernelINS_13Kernel_traitsIf6__halffS2_fjLj2048ELj1ELj4ELj1ELj16ENS_18Kernel_traits_baseILj2048EfS2_fS2_fjLj128EEEEELb0ELb1ELb0ELb0EEEvNS_9FwdParamsE)
        /*041c*/ 	.word	0x00000078


	//----- nvinfo : EIATTR_REGCOUNT
	.align		4
.L_184:
        /*0420*/ 	.byte	0x04, 0x2f
        /*0422*/ 	.short	(.L_186 - .L_185)
	.align		4
.L_185:
        /*0424*/ 	.word	index@(_ZN10layer_norm13ln_fwd_kernelINS_13Kernel_traitsIf6__halffS2_fjLj2048ELj1ELj4ELj1ELj16ENS_18Kernel_traits_baseILj2048EfS2_fS2_fjLj128EEEEELb0ELb0ELb1ELb1EEEvNS_9FwdParamsE)
        /*0428*/ 	.word	0x000000fe


	//----- nvinfo : EIATTR_FRAME_SIZE
	.align		4
.L_186:
        /*042c*/ 	.byte	0x04, 0x11
        /*042e*/ 	.short	(.L_188 - .L_187)
	.align		4
.L_187:
        /*0430*/ 	.word	index@(_ZN10layer_norm13ln_fwd_kernelINS_13Kernel_traitsIf6__halffS2_fjLj2048ELj1ELj4ELj1ELj16ENS_18Kernel_traits_baseILj2048EfS2_fS2_fjLj128EEEEELb0ELb0ELb1ELb1EEEvNS_9FwdParamsE)
        /*0434*/ 	.word	0x00000000


	//----- nvinfo : EIATTR_REGCOUNT
	.align		4
.L_188:
        /*0438*/ 	.byte	0x04, 0x2f
        /*043a*/ 	.short	(.L_190 - .L_189)
	.align		4
.L_189:
        /*043c*/ 	.word	index@(_ZN10layer_norm13ln_fwd_kernelINS_13Kernel_traitsIf6__halffS2_fjLj2048ELj1ELj4ELj1ELj16ENS_18Kernel_traits_baseILj2048EfS2_fS2_fjLj128EEEEELb0ELb0ELb1ELb0EEEvNS_9FwdParamsE)
        /*0440*/ 	.word	0x000000e0


	//----- nvinfo : EIATTR_FRAME_SIZE
	.align		4
.L_190:
        /*0444*/ 	.byte	0x04, 0x11
        /*0446*/ 	.short	(.L_192 - .L_191)
	.align		4
.L_191:
        /*0448*/ 	.word	index@(_ZN10layer_norm13ln_fwd_kernelINS_13Kernel_traitsIf6__halffS2_fjLj2048ELj1ELj4ELj1ELj16ENS_18Kernel_traits_baseILj2048EfS2_fS2_fjLj128EEEEELb0ELb0ELb1ELb0EEEvNS_9FwdParamsE)
        /*044c*/ 	.word	0x00000000


	//----- nvinfo : EIATTR_REGCOUNT
	.align		4
.L_192:
        /*0450*/ 	.byte	0x04, 0x2f
        /*0452*/ 	.short	(.L_194 - .L_193)
	.align		4
.L_193:
        /*0454*/ 	.word	index@(_ZN10layer_norm13ln_fwd_kernelINS_13Kernel_traitsIf6__halffS2_fjLj2048ELj1ELj4ELj1ELj16ENS_18Kernel_traits_baseILj2048EfS2_fS2_fjLj128EEEEELb0ELb0ELb0ELb1EEEvNS_9FwdParamsE)
        /*0458*/ 	.word	0x000000eb


	//----- nvinfo : EIATTR_FRAME_SIZE
	.align		4
.L_194:
        /*045c*/ 	.byte	0x04, 0x11
        /*045e*/ 	.short	(.L_196 - .L_195)
	.align		4
.L_195:
        /*0460*/ 	.word	index@(_ZN10layer_norm13ln_fwd_kernelINS_13Kernel_traitsIf6__halffS2_fjLj2048ELj1ELj4ELj1ELj16ENS_18Kernel_traits_baseILj2048EfS2_fS2_fjLj128EEEEELb0ELb0ELb0ELb1EEEvNS_9FwdParamsE)
        /*0464*/ 	.word	0x00000000


	//----- nvinfo : EIATTR_REGCOUNT
	.align		4
.L_196:
        /*0468*/ 	.byte	0x04, 0x2f
        /*046a*/ 	.short	(.L_198 - .L_197)
	.align		4
.L_197:
        /*046c*/ 	.word	index@(_ZN10layer_norm13ln_fwd_kernelINS_13Kernel_traitsIf6__halffS2_fjLj2048ELj1ELj4ELj1ELj16ENS_18Kernel_traits_baseILj2048EfS2_fS2_fjLj128EEEEELb0ELb0ELb0ELb0EEEvNS_9FwdParamsE)
        /*0470*/ 	.word	0x000000dc


	//----- nvinfo : EIATTR_FRAME_SIZE
	.align		4
.L_198:
        /*0474*/ 	.byte	0x04, 0x11
        /*0476*/ 	.short	(.L_200 - .L_199)
	.align		4
.L_199:
        /*0478*/ 	.word	index@(_ZN10layer_norm13ln_fwd_kernelINS_13Kernel_traitsIf6__halffS2_fjLj2048ELj1ELj4ELj1ELj16ENS_18Kernel_traits_baseILj2048EfS2_fS2_fjLj128EEEEELb0ELb0ELb0ELb0EEEvNS_9FwdParamsE)
        /*047c*/ 	.word	0x00000000


	//----- nvinfo : EIATTR_REGCOUNT
	.align		4
.L_200:
        /*0480*/ 	.byte	0x04, 0x2f
        /*0482*/ 	.short	(.L_202 - .L_201)
	.align		4
.L_201:
        /*0484*/ 	.word	index@(_ZN10layer_norm13ln_fwd_kernelINS_13Kernel_traitsI6__halfS2_fS2_fjLj2048ELj1ELj4ELj1ELj16ENS_18Kernel_traits_baseILj2048ES2_S2_fS2_fjLj128EEEEELb1ELb1ELb1ELb1EEEvNS_9FwdParamsE)
        /*0488*/ 	.word	0x000000fe


	//----- nvinfo : EIATTR_FRAME_SIZE
	.align		4
.L_202:
        /*048c*/ 	.byte	0x04, 0x11
        /*048e*/ 	.short	(.L_204 - .L_203)
	.align		4
.L_203:
        /*0490*/ 	.word	index@(_ZN10layer_norm13ln_fwd_kernelINS_13Kernel_traitsI6__halfS2_fS2_fjLj2048ELj1ELj4ELj1ELj16ENS_18Kernel_traits_baseILj2048ES2_S2_fS2_fjLj128EEEEELb1ELb1ELb1ELb1EEEvNS_9FwdParamsE)
        /*0494*/ 	.word	0x00000000


	//----- nvinfo : EIATTR_REGCOUNT
	.align		4
.L_204:
        /*0498*/ 	.byte	0x04, 0x2f
        /*049a*/ 	.short	(.L_206 - .L_205)
	.align		4
.L_205:
        /*049c*/ 	.word	index@(_ZN10layer_norm13ln_fwd_kernelINS_13Kernel_traitsI6__halfS2_fS2_fjLj2048ELj1ELj4ELj1ELj16ENS_18Kernel_traits_baseILj2048ES2_S2_fS2_fjLj128EEEEELb1ELb1ELb1ELb0EEEvNS_9FwdParamsE)
        /*04a0*/ 	.word	0x000000df


	//----- nvinfo : EIATTR_FRAME_SIZE
	.align		4
.L_206:
        /*04a4*/ 	.byte	0x04, 0x11
        /*04a6*/ 	.short	(.L_208 - .L_207)
	.align		4
.L_207:
        /*04a8*/ 	.word	index@(_ZN10layer_norm13ln_fwd_kernelINS_13Kernel_traitsI6__halfS2_fS2_fjLj2048ELj1ELj4ELj1ELj16ENS_18Kernel_traits_baseILj2048ES2_S2_fS2_fjLj128EEEEELb1ELb1ELb1ELb0EEEvNS_9FwdParamsE)
        /*04ac*/ 	.word	0x00000000


	//----- nvinfo : EIATTR_REGCOUNT
	.align		4
.L_208:
        /*04b0*/ 	.byte	0x04, 0x2f
        /*04b2*/ 	.short	(.L_210 - .L_209)
	.align		4
.L_209:
        /*04b4*/ 	.word	index@(_ZN10layer_norm13ln_fwd_kernelINS_13Kernel_traitsI6__halfS2_fS2_fjLj2048ELj1ELj4ELj1ELj16ENS_18Kernel_traits_baseILj2048ES2_S2_fS2_fjLj128EEEEELb1ELb1ELb0ELb1EEEvNS_9FwdParamsE)
        /*04b8*/ 	.word	0x000000fe


	//----- nvinfo : EIATTR_FRAME_SIZE
	.align		4
.L_210:
        /*04bc*/ 	.byte	0x04, 0x11
        /*04be*/ 	.short	(.L_212 - .L_211)
	.align		4
.L_211:
        /*04c0*/ 	.word	index@(_ZN10layer_norm13ln_fwd_kernelINS_13Kernel_traitsI6__halfS2_fS2_fjLj2048ELj1ELj4ELj1ELj16ENS_18Kernel_traits_baseILj2048ES2_S2_fS2_fjLj128EEEEELb1ELb1ELb0ELb1EEEvNS_9FwdParamsE)
        /*04c4*/ 	.word	0x00000000


	//----- nvinfo : EIATTR_REGCOUNT
	.align		4
.L_212:
        /*04c8*/ 	.byte	0x04, 0x2f
        /*04ca*/ 	.short	(.L_214 - .L_213)
	.align		4
.L_213:
        /*04cc*/ 	.word	index@(_ZN10layer_norm13ln_fwd_kernelINS_13Kernel_traitsI6__halfS2_fS2_fjLj2048ELj1ELj4ELj1ELj16ENS_18Kernel_traits_baseILj2048ES2_S2_fS2_fjLj128EEEEELb1ELb1ELb0ELb0EEEvNS_9FwdParamsE)
        /*04d0*/ 	.word	0x000000d2


	//----- nvinfo : EIATTR_FRAME_SIZE
	.align		4
.L_214:
        /*04d4*/ 	.byte	0x04, 0x11
        /*04d6*/ 	.short	(.L_216 - .L_215)
	.align		4
.L_215:
        /*04d8*/ 	.word	index@(_ZN10layer_norm13ln_fwd_kernelINS_13Kernel_traitsI6__halfS2_fS2_fjLj2048ELj1ELj4ELj1ELj16ENS_18Kernel_traits_baseILj2048ES2_S2_fS2_fjLj128EEEEELb1ELb1ELb0ELb0EEEvNS_9FwdParamsE)
        /*04dc*/ 	.word	0x00000000


	//----- nvinfo : EIATTR_REGCOUNT
	.align		4
.L_216:
        /*04e0*/ 	.byte	0x04, 0x2f
        /*04e2*/ 	.short	(.L_218 - .L_217)
	.align		4
.L_217:
        /*04e4*/ 	.word	index@(_ZN10layer_norm13ln_fwd_kernelINS_13Kernel_traitsI6__halfS2_fS2_fjLj2048ELj1ELj4ELj1ELj16ENS_18Kernel_traits_baseILj2048ES2_S2_fS2_fjLj128EEEEELb1ELb0ELb1ELb1EEEvNS_9FwdParamsE)
        /*04e8*/ 	.word	0x000000a8


	//----- nvinfo : EIATTR_FRAME_SIZE
	.align		4
.L_218:
        /*04ec*/ 	.byte	0x04, 0x11
        /*04ee*/ 	.short	(.L_220 - .L_219)
	.align		4
.L_219:
        /*04f0*/ 	.word	index@(_ZN10layer_norm13ln_fwd_kernelINS_13Kernel_traitsI6__halfS2_fS2_fjLj2048ELj1ELj4ELj1ELj16ENS_18Kernel_traits_baseILj2048ES2_S2_fS2_fjLj128EEEEELb1ELb0ELb1ELb1EEEvNS_9FwdParamsE)
        /*04f4*/ 	.word	0x00000000


	//----- nvinfo : EIATTR_REGCOUNT
	.align		4
.L_220:
        /*04f8*/ 	.byte	0x04, 0x2f
        /*04fa*/ 	.short	(.L_222 - .L_221)
	.align		4
.L_221:
        /*04fc*/ 	.word	index@(_ZN10layer_norm13ln_fwd_kernelINS_13Kernel_traitsI6__halfS2_fS2_fjLj2048ELj1ELj4ELj1ELj16ENS_18Kernel_traits_baseILj2048ES2_S2_fS2_fjLj128EEEEELb1ELb0ELb1ELb0EEEvNS_9FwdParamsE)
        /*0500*/ 	.word	0x000000b4


	//----- nvinfo : EIATTR_FRAME_SIZE
	.align		4
.L_222:
        /*0504*/ 	.byte	0x04, 0x11
        /*0506*/ 	.short	(.L_224 - .L_223)
	.align		4
.L_223:
        /*0508*/ 	.word	index@(_ZN10layer_norm13ln_fwd_kernelINS_13Kernel_traitsI6__halfS2_fS2_fjLj2048ELj1ELj4ELj1ELj16ENS_18Kernel_traits_baseILj2048ES2_S2_fS2_fjLj128EEEEELb1ELb0ELb1ELb0EEEvNS_9FwdParamsE)
        /*050c*/ 	.word	0x00000000


	//----- nvinfo : EIATTR_REGCOUNT
	.align		4
.L_224:
        /*0510*/ 	.byte	0x04, 0x2f
        /*0512*/ 	.short	(.L_226 - .L_225)
	.align		4
.L_225:
        /*0514*/ 	.word	index@(_ZN10layer_norm13ln_fwd_kernelINS_13Kernel_traitsI6__halfS2_fS2_fjLj2048ELj1ELj4ELj1ELj16ENS_18Kernel_traits_baseILj2048ES2_S2_fS2_fjLj128EEEEELb1ELb0ELb0ELb1EEEvNS_9FwdParamsE)
        /*0518*/ 	.word	0x000000a8


	//----- nvinfo : EIATTR_FRAME_SIZE
	.align		4
.L_226:
        /*051c*/ 	.byte	0x04, 0x11
        /*051e*/ 	.short	(.L_228 - .L_227)
	.align		4
.L_227:
        /*0520*/ 	.word	index@(_ZN10layer_norm13ln_fwd_kernelINS_13Kernel_traitsI6__halfS2_fS2_fjLj2048ELj1ELj4ELj1ELj16ENS_18Kernel_traits_baseILj2048ES2_S2_fS2_fjLj128EEEEELb1ELb0ELb0ELb1EEEvNS_9FwdParamsE)
        /*0524*/ 	.word	0x00000000


	//----- nvinfo : EIATTR_REGCOUNT
	.align		4
.L_228:
        /*0528*/ 	.byte	0x04, 0x2f
        /*052a*/ 	.short	(.L_230 - .L_229)
	.align		4
.L_229:
        /*052c*/ 	.word	index@(_ZN10layer_norm13ln_fwd_kernelINS_13Kernel_traitsI6__halfS2_fS2_fjLj2048ELj1ELj4ELj1ELj16ENS_18Kernel_traits_baseILj2048ES2_S2_fS2_fjLj128EEEEELb1ELb0ELb0ELb0EEEvNS_9FwdParamsE)
        /*0530*/ 	.word	0x000000a1


	//----- nvinfo : EIATTR_FRAME_SIZE
	.align		4
.L_230:
        /*0534*/ 	.byte	0x04, 0x11
        /*0536*/ 	.short	(.L_232 - .L_231)
	.align		4
.L_231:
        /*0538*/ 	.word	index@(_ZN10layer_norm13ln_fwd_kernelINS_13Kernel_traitsI6__halfS2_fS2_fjLj2048ELj1ELj4ELj1ELj16ENS_18Kernel_traits_baseILj2048ES2_S2_fS2_fjLj128EEEEELb1ELb0ELb0ELb0EEEvNS_9FwdParamsE)
        /*053c*/ 	.word	0x00000000


	//----- nvinfo : EIATTR_REGCOUNT
	.align		4
.L_232:
        /*0540*/ 	.byte	0x04, 0x2f
        /*0542*/ 	.short	(.L_234 - .L_233)
	.align		4
.L_233:
        /*0544*/ 	.word	index@(_ZN10layer_norm13ln_fwd_kernelINS_13Kernel_traitsI6__halfS2_fS2_fjLj2048ELj1ELj4ELj1ELj16ENS_18Kernel_traits_baseILj2048ES2_S2_fS2_fjLj128EEEEELb0ELb1ELb1ELb1EEEvNS_9FwdParamsE)
        /*0548*/ 	.word	0x000000fe


	//----- nvinfo : EIATTR_FRAME_SIZE
	.align		4
.L_234:
        /*054c*/ 	.byte	0x04, 0x11
        /*054e*/ 	.short	(.L_236 - .L_235)
	.align		4
.L_235:
        /*0550*/ 	.word	index@(_ZN10layer_norm13ln_fwd_kernelINS_13Kernel_traitsI6__halfS2_fS2_fjLj2048ELj1ELj4ELj1ELj16ENS_18Kernel_traits_baseILj2048ES2_S2_fS2_fjLj128EEEEELb0ELb1ELb1ELb1EEEvNS_9FwdParamsE)
        /*0554*/ 	.word	0x00000000


	//----- nvinfo : EIATTR_REGCOUNT
	.align		4
.L_236:
        /*0558*/ 	.byte	0x04, 0x2f
        /*055a*/ 	.short	(.L_238 - .L_237)
	.align		4
.L_237:
        /*055c*/ 	.word	index@(_ZN10layer_norm13ln_fwd_kernelINS_13Kernel_traitsI6__halfS2_fS2_fjLj2048ELj1ELj4ELj1ELj16ENS_18Kernel_traits_baseILj2048ES2_S2_fS2_fjLj128EEEEELb0ELb1ELb1ELb0EEEvNS_9FwdParamsE)
        /*0560*/ 	.word	0x000000d1


	//----- nvinfo : EIATTR_FRAME_SIZE
	.align		4
.L_238:
        /*0564*/ 	.byte	0x04, 0x11
        /*0566*/ 	.short	(.L_240 - .L_239)
	.align		4
.L_239:
        /*0568*/ 	.word	index@(_ZN10layer_norm13ln_fwd_kernelINS_13Kernel_traitsI6__halfS2_fS2_fjLj2048ELj1ELj4ELj1ELj16ENS_18Kernel_traits_baseILj2048ES2_S2_fS2_fjLj128EEEEELb0ELb1ELb1ELb0EEEvNS_9FwdParamsE)
        /*056c*/ 	.word	0x00000000


	//----- nvinfo : EIATTR_REGCOUNT
	.align		4
.L_240:
        /*0570*/ 	.byte	0x04, 0x2f
        /*0572*/ 	.short	(.L_242 - .L_241)
	.align		4
.L_241:
        /*0574*/ 	.word	index@(_ZN10layer_norm13ln_fwd_kernelINS_13Kernel_traitsI6__halfS2_fS2_fjLj2048ELj1ELj4ELj1ELj16ENS_18Kernel_traits_baseILj2048ES2_S2_fS2_fjLj128EEEEELb0ELb1ELb0ELb1EEEvNS_9FwdParamsE)
        /*0578*/ 	.word	0x000000fe


	//----- nvinfo : EIATTR_FRAME_SIZE
	.align		4
.L_242:
        /*057c*/ 	.byte	0x04, 0x11
        /*057e*/ 	.short	(.L_244 - .L_243)
	.align		4
.L_243:
        /*0580*/ 	.word	index@(_ZN10layer_norm13ln_fwd_kernelINS_13Kernel_traitsI6__halfS2_fS2_fjLj2048ELj1ELj4ELj1ELj16ENS_18Kernel_traits_baseILj2048ES2_S2_fS2_fjLj128EEEEELb0ELb1ELb0ELb1EEEvNS_9FwdParamsE)
        /*0584*/ 	.word	0x00000000


	//----- nvinfo : EIATTR_REGCOUNT
	.align		4
.L_244:
        /*0588*/ 	.byte	0x04, 0x2f
        /*058a*/ 	.short	(.L_246 - .L_245)
	.align		4
.L_245:
        /*058c*/ 	.word	index@(_ZN10layer_norm13ln_fwd_kernelINS_13Kernel_traitsI6__halfS2_fS2_fjLj2048ELj1ELj4ELj1ELj16ENS_18Kernel_traits_baseILj2048ES2_S2_fS2_fjLj128EEEEELb0ELb1ELb0ELb0EEEvNS_9FwdParamsE)
        /*0590*/ 	.word	0x000000c6


	//----- nvinfo : EIATTR_FRAME_SIZE
	.align		4
.L_246:
        /*0594*/ 	.byte	0x04, 0x11
        /*0596*/ 	.short	(.L_248 - .L_247)
	.align		4
.L_247:
        /*0598*/ 	.word	index@(_ZN10layer_norm13ln_fwd_kernelINS_13Kernel_traitsI6__halfS2_fS2_fjLj2048ELj1ELj4ELj1ELj16ENS_18Kernel_traits_baseILj2048ES2_S2_fS2_fjLj128EEEEELb0ELb1ELb0ELb0EEEvNS_9FwdParamsE)
        /*059c*/ 	.word	0x00000000


	//----- nvinfo : EIATTR_REGCOUNT
	.align		4
.L_248:
        /*05a0*/ 	.byte	0x04, 0x2f
        /*05a2*/ 	.short	(.L_250 - .L_249)
	.align		4
.L_249:
        /*05a4*/ 	.word	index@(_ZN10layer_norm13ln_fwd_kernelINS_13Kernel_traitsI6__halfS2_fS2_fjLj2048ELj1ELj4ELj1ELj16ENS_18Kernel_traits_baseILj2048ES2_S2_fS2_fjLj128EEEEELb0ELb0ELb1ELb1EEEvNS_9FwdParamsE)
        /*05a8*/ 	.word	0x000000a7


	//----- nvinfo : EIATTR_FRAME_SIZE
	.align		4
.L_250:
        /*05ac*/ 	.byte	0x04, 0x11
        /*05ae*/ 	.short	(.L_252 - .L_251)
	.align		4
.L_251:
        /*05b0*/ 	.word	index@(_ZN10layer_norm13ln_fwd_kernelINS_13Kernel_traitsI6__halfS2_fS2_fjLj2048ELj1ELj4ELj1ELj16ENS_18Kernel_traits_baseILj2048ES2_S2_fS2_fjLj128EEEEELb0ELb0ELb1ELb1EEEvNS_9FwdParamsE)
        /*05b4*/ 	.word	0x00000000


	//----- nvinfo : EIATTR_REGCOUNT
	.align		4
.L_252:
        /*05b8*/ 	.byte	0x04, 0x2f
        /*05ba*/ 	.short	(.L_254 - .L_253)
	.align		4
.L_253:
        /*05bc*/ 	.word	index@(_ZN10layer_norm13ln_fwd_kernelINS_13Kernel_traitsI6__halfS2_fS2_fjLj2048ELj1ELj4ELj1ELj16ENS_18Kernel_traits_baseILj2048ES2_S2_fS2_fjLj128EEEEELb0ELb0ELb1ELb0EEEvNS_9FwdParamsE)
        /*05c0*/ 	.word	0x000000a4


	//----- nvinfo : EIATTR_FRAME_SIZE
	.align		4
.L_254:
        /*05c4*/ 	.byte	0x04, 0x11
        /*05c6*/ 	.short	(.L_256 - .L_255)
	.align		4
.L_255:
        /*05c8*/ 	.word	index@(_ZN10layer_norm13ln_fwd_kernelINS_13Kernel_traitsI6__halfS2_fS2_fjLj2048ELj1ELj4ELj1ELj16ENS_18Kernel_traits_baseILj2048ES2_S2_fS2_fjLj128EEEEELb0ELb0ELb1ELb0EEEvNS_9FwdParamsE)
        /*05cc*/ 	.word	0x00000000


	//----- nvinfo : EIATTR_REGCOUNT
	.align		4
.L_256:
        /*05d0*/ 	.byte	0x04, 0x2f
        /*05d2*/ 	.short	(.L_258 - .L_257)
	.align		4
.L_257:
        /*05d4*/ 	.word	index@(_ZN10layer_norm13ln_fwd_kernelINS_13Kernel_traitsI6__halfS2_fS2_fjLj2048ELj1ELj4ELj1ELj16ENS_18Kernel_traits_baseILj2048ES2_S2_fS2_fjLj128EEEEELb0ELb0ELb0ELb1EEEvNS_9FwdParamsE)
        /*05d8*/ 	.word	0x000000a8


	//----- nvinfo : EIATTR_FRAME_SIZE
	.align		4
.L_258:
        /*05dc*/ 	.byte	0x04, 0x11
        /*05de*/ 	.short	(.L_260 - .L_259)
	.align		4
.L_259:
        /*05e0*/ 	.word	index@(_ZN10layer_norm13ln_fwd_kernelINS_13Kernel_traitsI6__halfS2_fS2_fjLj2048ELj1ELj4ELj1ELj16ENS_18Kernel_traits_baseILj2048ES2_S2_fS2_fjLj128EEEEELb0ELb0ELb0ELb1EEEvNS_9FwdParamsE)
        /*05e4*/ 	.word	0x00000000


	//----- nvinfo : EIATTR_REGCOUNT
	.align		4
.L_260:
        /*05e8*/ 	.byte	0x04, 0x2f
        /*05ea*/ 	.short	(.L_262 - .L_261)
	.align		4
.L_261:
        /*05ec*/ 	.word	index@(_ZN10layer_norm13ln_fwd_kernelINS_13Kernel_traitsI6__halfS2_fS2_fjLj2048ELj1ELj4ELj1ELj16ENS_18Kernel_traits_baseILj2048ES2_S2_fS2_fjLj128EEEEELb0ELb0ELb0ELb0EEEvNS_9FwdParamsE)
        /*05f0*/ 	.word	0x0000009b


	//----- nvinfo : EIATTR_FRAME_SIZE
	.align		4
.L_262:
        /*05f4*/ 	.byte	0x04, 0x11
        /*05f6*/ 	.short	(.L_264 - .L_263)
	.align		4
.L_263:
        /*05f8*/ 	.word	index@(_ZN10layer_norm13ln_fwd_kernelINS_13Kernel_traitsI6__halfS2_fS2_fjLj2048ELj1ELj4ELj1ELj16ENS_18Kernel_traits_baseILj2048ES2_S2_fS2_fjLj128EEEEELb0ELb0ELb0ELb0EEEvNS_9FwdParamsE)
        /*05fc*/ 	.word	0x00000000


	//----- nvinfo : EIATTR_REGCOUNT
	.align		4
.L_264:
        /*0600*/ 	.byte	0x04, 0x2f
        /*0602*/ 	.short	(.L_266 - .L_265)
	.align		4
.L_265:
        /*0604*/ 	.word	index@(_ZN10layer_norm13ln_fwd_kernelINS_13Kernel_traitsIf6__halfS2_S2_fjLj2048ELj1ELj4ELj1ELj16ENS_18Kernel_traits_baseILj2048EfS2_S2_S2_fjLj128EEEEELb1ELb1ELb1ELb1EEEvNS_9FwdParamsE)
        /*0608*/ 	.word	0x000000ff


	//----- nvinfo : EIATTR_FRAME_SIZE
	.align		4
.L_266:
        /*060c*/ 	.byte	0x04, 0x11
        /*060e*/ 	.short	(.L_268 - .L_267)
	.align		4
.L_267:
        /*0610*/ 	.word	index@(_ZN10layer_norm13ln_fwd_kernelINS_13Kernel_traitsIf6__halfS2_S2_fjLj2048ELj1ELj4ELj1ELj16ENS_18Kernel_traits_baseILj2048EfS2_S2_S2_fjLj128EEEEELb1ELb1ELb1ELb1EEEvNS_9FwdParamsE)
        /*0614*/ 	.word	0x000000c0


	//----- nvinfo : EIATTR_REGCOUNT
	.align		4
.L_268:
        /*0618*/ 	.byte	0x04, 0x2f
        /*061a*/ 	.short	(.L_270 - .L_269)
	.align		4
.L_269:
        /*061c*/ 	.word	index@(_ZN10layer_norm13ln_fwd_kernelINS_13Kernel_traitsIf6__halfS2_S2_fjLj2048ELj1ELj4ELj1ELj16ENS_18Kernel_traits_baseILj2048EfS2_S2_S2_fjLj128EEEEELb1ELb1ELb1ELb0EEEvNS_9FwdParamsE)
        /*0620*/ 	.word	0x000000ff


	//----- nvinfo : EIATTR_FRAME_SIZE
	.align		4
.L_270:
        /*0624*/ 	.byte	0x04, 0x11
        /*0626*/ 	.short	(.L_272 - .L_271)
	.align		4
.L_271:
        /*0628*/ 	.word	index@(_ZN10layer_norm13ln_fwd_kernelINS_13Kernel_traitsIf6__halfS2_S2_fjLj2048ELj1ELj4ELj1ELj16ENS_18Kernel_traits_baseILj2048EfS2_S2_S2_fjLj128EEEEELb1ELb1ELb1ELb0EEEvNS_9FwdParamsE)
        /*062c*/ 	.word	0x000000d0


	//----- nvinfo : EIATTR_REGCOUNT
	.align		4
.L_272:
        /*0630*/ 	.byte	0x04, 0x2f
        /*0632*/ 	.short	(.L_274 - .L_273)
	.align		4
.L_273:
        /*0634*/ 	.word	index@(_ZN10layer_norm13ln_fwd_kernelINS_13Kernel_traitsIf6__halfS2_S2_fjLj2048ELj1ELj4ELj1ELj16ENS_18Kernel_traits_baseILj2048EfS2_S2_S2_fjLj128EEEEELb1ELb1ELb0ELb1EEEvNS_9FwdParamsE)
        /*0638*/ 	.word	0x000000ff


	//----- nvinfo : EIATTR_FRAME_SIZE
	.align		4
.L_274:
        /*063c*/ 	.byte	0x04, 0x11
        /*063e*/ 	.short	(.L_276 - .L_275)
	.align		4
.L_275:
        /*0640*/ 	.word	index@(_ZN10layer_norm13ln_fwd_kernelINS_13Kernel_traitsIf6__halfS2_S2_fjLj2048ELj1ELj4ELj1ELj16ENS_18Kernel_traits_baseILj2048EfS2_S2_S2_fjLj128EEEEELb1ELb1ELb0ELb1EEEvNS_9FwdParamsE)
        /*0644*/ 	.word	0x000000c0


	//----- nvinfo : EIATTR_REGCOUNT
	.align		4
.L_276:
        /*0648*/ 	.byte	0x04, 0x2f
        /*064a*/ 	.short	(.L_278 - .L_277)
	.align		4
.L_277:
        /*064c*/ 	.word	index@(_ZN10layer_norm13ln_fwd_kernelINS_13Kernel_traitsIf6__halfS2_S2_fjLj2048ELj1ELj4ELj1ELj16ENS_18Kernel_traits_baseILj2048EfS2_S2_S2_fjLj128EEEEELb1ELb1ELb0ELb0EEEvNS_9FwdParamsE)
        /*0650*/ 	.word	0x000000ff


	//----- nvinfo : EIATTR_FRAME_SIZE
	.align		4
.L_278:
        /*0654*/ 	.byte	0x04, 0x11
        /*0656*/ 	.short	(.L_280 - .L_279)
	.align		4
.L_279:
        /*0658*/ 	.word	index@(_ZN10layer_norm13ln_fwd_kernelINS_13Kernel_traitsIf6__halfS2_S2_fjLj2048ELj1ELj4ELj1ELj16ENS_18Kernel_traits_baseILj2048EfS2_S2_S2_fjLj128EEEEELb1ELb1ELb0ELb0EEEvNS_9FwdParamsE)
        /*065c*/ 	.word	0x00000088


	//----- nvinfo : EIATTR_REGCOUNT
	.align		4
.L_280:
        /*0660*/ 	.byte	0x04, 0x2f
        /*0662*/ 	.short	(.L_282 - .L_281)
	.align		4
.L_281:
        /*0664*/ 	.word	index@(_ZN10layer_norm13ln_fwd_kernelINS_13Kernel_traitsIf6__halfS2_S2_fjLj2048ELj1ELj4ELj1ELj16ENS_18Kernel_traits_baseILj2048EfS2_S2_S2_fjLj128EEEEELb1ELb0ELb1ELb1EEEvNS_9FwdParamsE)
        /*0668*/ 	.word	0x000000ff


	//----- nvinfo : EIATTR_FRAME_SIZE
	.align		4
.L_282:
        /*066c*/ 	.byte	0x04, 0x11
        /*066e*/ 	.short	(.L_284 - .L_283)
	.align		4
.L_283:
        /*0670*/ 	.word	index@(_ZN10layer_norm13ln_fwd_kernelINS_13Kernel_traitsIf6__halfS2_S2_fjLj2048ELj1ELj4ELj1ELj16ENS_18Kernel_traits_baseILj2048EfS2_S2_S2_fjLj128EEEEELb1ELb0ELb1ELb1EEEvNS_9FwdParamsE)
        /*0674*/ 	.word	0x00000000


	//----- nvinfo : EIATTR_REGCOUNT
	.align		4
.L_284:
        /*0678*/ 	.byte	0x04, 0x2f
        /*067a*/ 	.short	(.L_286 - .L_285)
	.align		4
.L_285:
        /*067c*/ 	.word	index@(_ZN10layer_norm13ln_fwd_kernelINS_13Kernel_traitsIf6__halfS2_S2_fjLj2048ELj1ELj4ELj1ELj16ENS_18Kernel_traits_baseILj2048EfS2_S2_S2_fjLj128EEEEELb1ELb0ELb1ELb0EEEvNS_9FwdParamsE)
        /*0680*/ 	.word	0x000000f0


	//----- nvinfo : EIATTR_FRAME_SIZE
	.align		4
.L_286:
        /*0684*/ 	.byte	0x04, 0x11
        /*0686*/ 	.short	(.L_288 - .L_287)
	.align		4
.L_287:
        /*0688*/ 	.word	index@(_ZN10layer_norm13ln_fwd_kernelINS_13Kernel_traitsIf6__halfS2_S2_fjLj2048ELj1ELj4ELj1ELj16ENS_18Kernel_traits_baseILj2048EfS2_S2_S2_fjLj128EEEEELb1ELb0ELb1ELb0EEEvNS_9FwdParamsE)
        /*068c*/ 	.word	0x00000000


	//----- nvinfo : EIATTR_REGCOUNT
	.align		4
.L_288:
        /*0690*/ 	.byte	0x04, 0x2f
        /*0692*/ 	.short	(.L_290 - .L_289)
	.align		4
.L_289:
        /*0694*/ 	.word	index@(_ZN10layer_norm13ln_fwd_kernelINS_13Kernel_traitsIf6__halfS2_S2_fjLj2048ELj1ELj4ELj1ELj16ENS_18Kernel_traits_baseILj2048EfS2_S2_S2_fjLj128EEEEELb1ELb0ELb0ELb1EEEvNS_9FwdParamsE)
        /*0698*/ 	.word	0x000000eb


	//----- nvinfo : EIATTR_FRAME_SIZE
	.align		4
.L_290:
        /*069c*/ 	.byte	0x04, 0x11
        /*069e*/ 	.short	(.L_292 - .L_291)
	.align		4
.L_291:
        /*06a0*/ 	.word	index@(_ZN10layer_norm13ln_fwd_kernelINS_13Kernel_traitsIf6__halfS2_S2_fjLj2048ELj1ELj4ELj1ELj16ENS_18Kernel_traits_baseILj2048EfS2_S2_S2_fjLj128EEEEELb1ELb0ELb0ELb1EEEvNS_9FwdParamsE)
        /*06a4*/ 	.word	0x00000000


	//----- nvinfo : EIATTR_REGCOUNT
	.align		4
.L_292:
        /*06a8*/ 	.byte	0x04, 0x2f
        /*06aa*/ 	.short	(.L_294 - .L_293)
	.align		4
.L_293:
        /*06ac*/ 	.word	index@(_ZN10layer_norm13ln_fwd_kernelINS_13Kernel_traitsIf6__halfS2_S2_fjLj2048ELj1ELj4ELj1ELj16ENS_18Kernel_traits_baseILj2048EfS2_S2_S2_fjLj128EEEEELb1ELb0ELb0ELb0EEEvNS_9FwdParamsE)
        /*06b0*/ 	.word	0x000000e4


	//----- nvinfo : EIATTR_FRAME_SIZE
	.align		4
.L_294:
        /*06b4*/ 	.byte	0x04, 0x11
        /*06b6*/ 	.short	(.L_296 - .L_295)
	.align		4
.L_295:
        /*06b8*/ 	.word	index@(_ZN10layer_norm13ln_fwd_kernelINS_13Kernel_traitsIf6__halfS2_S2_fjLj2048ELj1ELj4ELj1ELj16ENS_18Kernel_traits_baseILj2048EfS2_S2_S2_fjLj128EEEEELb1ELb0ELb0ELb0EEEvNS_9FwdParamsE)
        /*06bc*/ 	.word	0x00000000


	//----- nvinfo : EIATTR_REGCOUNT
	.align		4
.L_296:
        /*06c0*/ 	.byte	0x04, 0x2f
        /*06c2*/ 	.short	(.L_298 - .L_297)
	.align		4
.L_297:
        /*06c4*/ 	.word	index@(_ZN10layer_norm13ln_fwd_kernelINS_13Kernel_traitsIf6__halfS2_S2_fjLj2048ELj1ELj4ELj1ELj16ENS_18Kernel_traits_baseILj2048EfS2_S2_S2_fjLj128EEEEELb0ELb1ELb1ELb1EEEvNS_9FwdParamsE)
        /*06c8*/ 	.word	0x000000ff


	//----- nvinfo : EIATTR_FRAME_SIZE
	.align		4
.L_298:
        /*06cc*/ 	.byte	0x04, 0x11
        /*06ce*/ 	.short	(.L_300 - .L_299)
	.align		4
.L_299:
        /*06d0*/ 	.word	index@(_ZN10layer_norm13ln_fwd_kernelINS_13Kernel_traitsIf6__halfS2_S2_fjLj2048ELj1ELj4ELj1ELj16ENS_18Kernel_traits_baseILj2048EfS2_S2_S2_fjLj128EEEEELb0ELb1ELb1ELb1EEEvNS_9FwdParamsE)
        /*06d4*/ 	.word	0x00000078


	//----- nvinfo : EIATTR_REGCOUNT
	.align		4
.L_300:
        /*06d8*/ 	.byte	0x04, 0x2f
        /*06da*/ 	.short	(.L_302 - .L_301)
	.align		4
.L_301:
        /*06dc*/ 	.word	index@(_ZN10layer_norm13ln_fwd_kernelINS_13Kernel_traitsIf6__halfS2_S2_fjLj2048ELj1ELj4ELj1ELj16ENS_18Kernel_traits_baseILj2048EfS2_S2_S2_fjLj128EEEEELb0ELb1ELb1ELb0EEEvNS_9FwdParamsE)
        /*06e0*/ 	.word	0x000000ff


	//----- nvinfo : EIATTR_FRAME_SIZE
	.align		4
.L_302:
        /*06e4*/ 	.byte	0x04, 0x11
        /*06e6*/ 	.short	(.L_304 - .L_303)
	.align		4
.L_303:
        /*06e8*/ 	.word	index@(_ZN10layer_norm13ln_fwd_kernelINS_13Kernel_traitsIf6__halfS2_S2_fjLj2048ELj1ELj4ELj1ELj16ENS_18Kernel_traits_baseILj2048EfS2_S2_S2_fjLj128EEEEELb0ELb1ELb1ELb0EEEvNS_9FwdParamsE)
        /*06ec*/ 	.word	0x00000078


	//----- nvinfo : EIATTR_REGCOUNT
	.align		4
.L_304:
        /*06f0*/ 	.byte	0x04, 0x2f
        /*06f2*/ 	.short	(.L_306 - .L_305)
	.align		4
.L_305:
        /*06f4*/ 	.word	index@(_ZN10layer_norm13ln_fwd_kernelINS_13Kernel_traitsIf6__halfS2_S2_fjLj2048ELj1ELj4ELj1ELj16ENS_18Kernel_traits_baseILj2048EfS2_S2_S2_fjLj128EEEEELb0ELb1ELb0ELb1EEEvNS_9FwdParamsE)
        /*06f8*/ 	.word	0x000000ff


	//----- nvinfo : EIATTR_FRAME_SIZE
	.align		4
.L_306:
        /*06fc*/ 	.byte	0x04, 0x11
        /*06fe*/ 	.short	(.L_308 - .L_307)
	.align		4
.L_307:
        /*0700*/ 	.word	index@(_ZN10layer_norm13ln_fwd_kernelINS_13Kernel_traitsIf6__halfS2_S2_fjLj2048ELj1ELj4ELj1ELj16ENS_18Kernel_traits_baseILj2048EfS2_S2_S2_fjLj128EEEEELb0ELb1ELb0ELb1EEEvNS_9FwdParamsE)
        /*0704*/ 	.word	0x00000068


	//----- nvinfo : EIATTR_REGCOUNT
	.align		4
.L_308:
        /*0708*/ 	.byte	0x04, 0x2f
        /*070a*/ 	.short	(.L_310 - .L_309)
	.align		4
.L_309:
        /*070c*/ 	.word	index@(_ZN10layer_norm13ln_fwd_kernelINS_13Kernel_traitsIf6__halfS2_S2_fjLj2048ELj1ELj4ELj1ELj16ENS_18Kernel_traits_baseILj2048EfS2_S2_S2_fjLj128EEEEELb0ELb1ELb0ELb0EEEvNS_9FwdParamsE)
        /*0710*/ 	.word	0x000000ff


	//----- nvinfo : EIATTR_FRAME_SIZE
	.align		4
.L_310:
        /*0714*/ 	.byte	0x04, 0x11
        /*0716*/ 	.short	(.L_312 - .L_311)
	.align		4
.L_311:
        /*0718*/ 	.word	index@(_ZN10layer_norm13ln_fwd_kernelINS_13Kernel_traitsIf6__halfS2_S2_fjLj2048ELj1ELj4ELj1ELj16ENS_18Kernel_traits_baseILj2048EfS2_S2_S2_fjLj128EEEEELb0ELb1ELb0ELb0EEEvNS_9FwdParamsE)
        /*071c*/ 	.word	0x00000068


	//----- nvinfo : EIATTR_REGCOUNT
	.align		4
.L_312:
        /*0720*/ 	.byte	0x04, 0x2f
        /*0722*/ 	.short	(.L_314 - .L_313)
	.align		4
.L_313:
        /*0724*/ 	.word	index@(_ZN10layer_norm13ln_fwd_kernelINS_13Kernel_traitsIf6__halfS2_S2_fjLj2048ELj1ELj4ELj1ELj16ENS_18Kernel_traits_baseILj2048EfS2_S2_S2_fjLj128EEEEELb0ELb0ELb1ELb1EEEvNS_9FwdParamsE)
        /*0728*/ 	.word	0x000000ff


	//----- nvinfo : EIATTR_FRAME_SIZE
	.align		4
.L_314:
        /*072c*/ 	.byte	0x04, 0x11
        /*072e*/ 	.short	(.L_316 - .L_315)
	.align		4
.L_315:
        /*0730*/ 	.word	index@(_ZN10layer_norm13ln_fwd_kernelINS_13Kernel_traitsIf6__halfS2_S2_fjLj2048ELj1ELj4ELj1ELj16ENS_18Kernel_traits_baseILj2048EfS2_S2_S2_fjLj128EEEEELb0ELb0ELb1ELb1EEEvNS_9FwdParamsE)
        /*0734*/ 	.word	0x00000000


	//----- nvinfo : EIATTR_REGCOUNT
	.align		4
.L_316:
        /*0738*/ 	.byte	0x04, 0x2f
        /*073a*/ 	.short	(.L_318 - .L_317)
	.align		4
.L_317:
        /*073c*/ 	.word	index@(_ZN10layer_norm13ln_fwd_kernelINS_13Kernel_traitsIf6__halfS2_S2_fjLj2048ELj1ELj4ELj1ELj16ENS_18Kernel_traits_baseILj2048EfS2_S2_S2_fjLj128EEEEELb0ELb0ELb1ELb0EEEvNS_9FwdParamsE)
        /*0740*/ 	.word	0x000000e0


	//----- nvinfo : EIATTR_FRAME_SIZE
	.align		4
.L_318:
        /*0744*/ 	.byte	0x04, 0x11
        /*0746*/ 	.short	(.L_320 - .L_319)
	.align		4
.L_319:
        /*0748*/ 	.word	index@(_ZN10layer_norm13ln_fwd_kernelINS_13Kernel_traitsIf6__halfS2_S2_fjLj2048ELj1ELj4ELj1ELj16ENS_18Kernel_traits_baseILj2048EfS2_S2_S2_fjLj128EEEEELb0ELb0ELb1ELb0EEEvNS_9FwdParamsE)
        /*074c*/ 	.word	0x00000000


	//----- nvinfo : EIATTR_REGCOUNT
	.align		4
.L_320:
        /*0750*/ 	.byte	0x04, 0x2f
        /*0752*/ 	.short	(.L_322 - .L_321)
	.align		4
.L_321:
        /*0754*/ 	.word	index@(_ZN10layer_norm13ln_fwd_kernelINS_13Kernel_traitsIf6__halfS2_S2_fjLj2048ELj1ELj4ELj1ELj16ENS_18Kernel_traits_baseILj2048EfS2_S2_S2_fjLj128EEEEELb0ELb0ELb0ELb1EEEvNS_9FwdParamsE)
        /*0758*/ 	.word	0x000000e4


	//----- nvinfo : EIATTR_FRAME_SIZE
	.align		4
.L_322:
        /*075c*/ 	.byte	0x04, 0x11
        /*075e*/ 	.short	(.L_324 - .L_323)
	.align		4
.L_323:
        /*0760*/ 	.word	index@(_ZN10layer_norm13ln_fwd_kernelINS_13Kernel_traitsIf6__halfS2_S2_fjLj2048ELj1ELj4ELj1ELj16ENS_18Kernel_traits_baseILj2048EfS2_S2_S2_fjLj128EEEEELb0ELb0ELb0ELb1EEEvNS_9FwdParamsE)
        /*0764*/ 	.word	0x00000000


	//----- nvinfo : EIATTR_REGCOUNT
	.align		4
.L_324:
        /*0768*/ 	.byte	0x04, 0x2f
        /*076a*/ 	.short	(.L_326 - .L_325)
	.align		4
.L_325:
        /*076c*/ 	.word	index@(_ZN10layer_norm13ln_fwd_kernelINS_13Kernel_traitsIf6__halfS2_S2_fjLj2048ELj1ELj4ELj1ELj16ENS_18Kernel_traits_baseILj2048EfS2_S2_S2_fjLj128EEEEELb0ELb0ELb0ELb0EEEvNS_9FwdParamsE)
        /*0770*/ 	.word	0x000000de


	//----- nvinfo : EIATTR_FRAME_SIZE
	.align		4
.L_326:
        /*0774*/ 	.byte	0x04, 0x11
        /*0776*/ 	.short	(.L_328 - .L_327)
	.align		4
.L_327:
        /*0778*/ 	.word	index@(_ZN10layer_norm13ln_fwd_kernelINS_13Kernel_traitsIf6__halfS2_S2_fjLj2048ELj1ELj4ELj1ELj16ENS_18Kernel_traits_baseILj2048EfS2_S2_S2_fjLj128EEEEELb0ELb0ELb0ELb0EEEvNS_9FwdParamsE)
        /*077c*/ 	.word	0x00000000


	//----- nvinfo : EIATTR_REGCOUNT
	.align		4
.L_328:
        /*0780*/ 	.byte	0x04, 0x2f
        /*0782*/ 	.short	(.L_330 - .L_329)
	.align		4
.L_329:
        /*0784*/ 	.word	index@(_ZN10layer_norm13ln_fwd_kernelINS_13Kernel_traitsIf13__nv_bfloat16fS2_fjLj2048ELj1ELj4ELj1ELj16ENS_18Kernel_traits_baseILj2048EfS2_fS2_fjLj128EEEEELb1ELb1ELb1ELb1EEEvNS_9FwdParamsE)
        /*0788*/ 	.word	0x000000ff


	//----- nvinfo : EIATTR_FRAME_SIZE
	.align		4
.L_330:
        /*078c*/ 	.byte	0x04, 0x11
        /*078e*/ 	.short	(.L_332 - .L_331)
	.align		4
.L_331:
        /*0790*/ 	.word	index@(_ZN10layer_norm13ln_fwd_kernelINS_13Kernel_traitsIf13__nv_bfloat16fS2_fjLj2048ELj1ELj4ELj1ELj16ENS_18Kernel_traits_baseILj2048EfS2_fS2_fjLj128EEEEELb1ELb1ELb1ELb1EEEvNS_9FwdParamsE)
        /*0794*/ 	.word	0x000000b8


	//----- nvinfo : EIATTR_REGCOUNT
	.align		4
.L_332:
        /*0798*/ 	.byte	0x04, 0x2f
        /*079a*/ 	.short	(.L_334 - .L_333)
	.align		4
.L_333:
        /*079c*/ 	.word	index@(_ZN10layer_norm13ln_fwd_kernelINS_13Kernel_traitsIf13__nv_bfloat16fS2_fjLj2048ELj1ELj4ELj1ELj16ENS_18Kernel_traits_baseILj2048EfS2_fS2_fjLj128EEEEELb1ELb1ELb1ELb0EEEvNS_9FwdParamsE)
        /*07a0*/ 	.word	0x000000ff


	//----- nvinfo : EIATTR_FRAME_SIZE
	.align		4
.L_334:
        /*07a4*/ 	.byte	0x04, 0x11
        /*07a6*/ 	.short	(.L_336 - .L_335)
	.align		4
.L_335:
        /*07a8*/ 	.word	index@(_ZN10layer_norm13ln_fwd_kernelINS_13Kernel_traitsIf13__nv_bfloat16fS2_fjLj2048ELj1ELj4ELj1ELj16ENS_18Kernel_traits_baseILj2048EfS2_fS2_fjLj128EEEEELb1ELb1ELb1ELb0EEEvNS_9FwdParamsE)
        /*07ac*/ 	.word	0x000000d0


	//----- nvinfo : EIATTR_REGCOUNT
	.align		4
.L_336:
        /*07b0*/ 	.byte	0x04, 0x2f
        /*07b2*/ 	.short	(.L_338 - .L_337)
	.align		4
.L_337:
        /*07b4*/ 	.word	index@(_ZN10layer_norm13ln_fwd_kernelINS_13Kernel_traitsIf13__nv_bfloat16fS2_fjLj2048ELj1ELj4ELj1ELj16ENS_18Kernel_traits_baseILj2048EfS2_fS2_fjLj128EEEEELb1ELb1ELb0ELb1EEEvNS_9FwdParamsE)
        /*07b8*/ 	.word	0x000000ff


	//----- nvinfo : EIATTR_FRAME_SIZE
	.align		4
.L_338:
        /*07bc*/ 	.byte	0x04, 0x11
        /*07be*/ 	.short	(.L_340 - .L_339)
	.align		4
.L_339:
        /*07c0*/ 	.word	index@(_ZN10layer_norm13ln_fwd_kernelINS_13Kernel_traitsIf13__nv_bfloat16fS2_fjLj2048ELj1ELj4ELj1ELj16ENS_18Kernel_traits_baseILj2048EfS2_fS2_fjLj128EEEEELb1ELb1ELb0ELb1EEEvNS_9FwdParamsE)
        /*07c4*/ 	.word	0x000000c0


	//----- nvinfo : EIATTR_REGCOUNT
	.align		4
.L_340:
        /*07c8*/ 	.byte	0x04, 0x2f
        /*07ca*/ 	.short	(.L_342 - .L_341)
	.align		4
.L_341:
        /*07cc*/ 	.word	index@(_ZN10layer_norm13ln_fwd_kernelINS_13Kernel_traitsIf13__nv_bfloat16fS2_fjLj2048ELj1ELj4ELj1ELj16ENS_18Kernel_traits_baseILj2048EfS2_fS2_fjLj128EEEEELb1ELb1ELb0ELb0EEEvNS_9FwdParamsE)
        /*07d0*/ 	.word	0x000000ff


	//----- nvinfo : EIATTR_FRAME_SIZE
	.align		4
.L_342:
        /*07d4*/ 	.byte	0x04, 0x11
        /*07d6*/ 	.short	(.L_344 - .L_343)
	.align		4
.L_343:
        /*07d8*/ 	.word	index@(_ZN10layer_norm13ln_fwd_kernelINS_13Kernel_traitsIf13__nv_bfloat16fS2_fjLj2048ELj1ELj4ELj1ELj16ENS_18Kernel_traits_baseILj2048EfS2_fS2_fjLj128EEEEELb1ELb1ELb0ELb0EEEvNS_9FwdParamsE)
        /*07dc*/ 	.word	0x00000098


	//----- nvinfo : EIATTR_REGCOUNT
	.align		4
.L_344:
        /*07e0*/ 	.byte	0x04, 0x2f
        /*07e2*/ 	.short	(.L_346 - .L_345)
	.align		4
.L_345:
        /*07e4*/ 	.word	index@(_ZN10layer_norm13ln_fwd_kernelINS_13Kernel_traitsIf13__nv_bfloat16fS2_fjLj2048ELj1ELj4ELj1ELj16ENS_18Kernel_traits_baseILj2048EfS2_fS2_fjLj128EEEEELb1ELb0ELb1ELb1EEEvNS_9FwdParamsE)
        /*07e8*/ 	.word	0x000000ff


	//----- nvinfo : EIATTR_FRAME_SIZE
	.align		4
.L_346:
        /*07ec*/ 	.byte	0x04, 0x11
        /*07ee*/ 	.short	(.L_348 - .L_347)
	.align		4
.L_347:
        /*07f0*/ 	.word	index@(_ZN10layer_norm13ln_fwd_kernelINS_13Kernel_traitsIf13__nv_bfloat16fS2_fjLj2048ELj1ELj4ELj1ELj16ENS_18Kernel_traits_baseILj2048EfS2_fS2_fjLj128EEEEELb1ELb0ELb1ELb1EEEvNS_9FwdParamsE)
        /*07f4*/ 	.word	0x00000000


	//----- nvinfo : EIATTR_REGCOUNT
	.align		4
.L_348:
        /*07f8*/ 	.byte	0x04, 0x2f
        /*07fa*/ 	.short	(.L_350 - .L_349)
	.align		4
.L_349:
        /*07fc*/ 	.word	index@(_ZN10layer_norm13ln_fwd_kernelINS_13Kernel_traitsIf13__nv_bfloat16fS2_fjLj2048ELj1ELj4ELj1ELj16ENS_18Kernel_traits_baseILj2048EfS2_fS2_fjLj128EEEEELb1ELb0ELb1ELb0EEEvNS_9FwdParamsE)
        /*0800*/ 	.word	0x000000f0


	//----- nvinfo : EIATTR_FRAME_SIZE
	.align		4
.L_350:
        /*0804*/ 	.byte	0x04, 0x11
        /*0806*/ 	.short	(.L_352 - .L_351)
	.align		4
.L_351:
        /*0808*/ 	.word	index@(_ZN10layer_norm13ln_fwd_kernelINS_13Kernel_traitsIf13__nv_bfloat16fS2_fjLj2048ELj1ELj4ELj1ELj16ENS_18Kernel_traits_baseILj2048EfS2_fS2_fjLj128EEEEELb1ELb0ELb1ELb0EEEvNS_9FwdParamsE)
        /*080c*/ 	.word	0x00000000


	//----- nvinfo : EIATTR_REGCOUNT
	.align		4
.L_352:
        /*0810*/ 	.byte	0x04, 0x2f
        /*0812*/ 	.short	(.L_354 - .L_353)
	.align		4
.L_353:
        /*0814*/ 	.word	index@(_ZN10layer_norm13ln_fwd_kernelINS_13Kernel_traitsIf13__nv_bfloat16fS2_fjLj2048ELj1ELj4ELj1ELj16ENS_18Kernel_traits_baseILj2048EfS2_fS2_fjLj128EEEEELb1ELb0ELb0ELb1EEEvNS_9FwdParamsE)
        /*0818*/ 	.word	0x000000ea


	//----- nvinfo : EIATTR_FRAME_SIZE
	.align		4
.L_354:
        /*081c*/ 	.byte	0x04, 0x11
        /*081e*/ 	.short	(.L_356 - .L_355)
	.align		4
.L_355:
        /*0820*/ 	.word	index@(_ZN10layer_norm13ln_fwd_kernelINS_13Kernel_traitsIf13__nv_bfloat16fS2_fjLj2048ELj1ELj4ELj1ELj16ENS_18Kernel_traits_baseILj2048EfS2_fS2_fjLj128EEEEELb1ELb0ELb0ELb1EEEvNS_9FwdParamsE)
        /*0824*/ 	.word	0x00000000


	//----- nvinfo : EIATTR_REGCOUNT
	.align		4
.L_356:
        /*0828*/ 	.byte	0x04, 0x2f
        /*082a*/ 	.short	(.L_358 - .L_357)
	.align		4
.L_357:
        /*082c*/ 	.word	index@(_ZN10layer_norm13ln_fwd_kernelINS_13Kernel_traitsIf13__nv_bfloat16fS2_fjLj2048ELj1ELj4ELj1ELj16ENS_18Kernel_traits_baseILj2048EfS2_fS2_fjLj128EEEEELb1ELb0ELb0ELb0EEEvNS_9FwdParamsE)
        /*0830*/ 	.word	0x000000e4


	//----- nvinfo : EIATTR_FRAME_SIZE
	.align		4
.L_358:
        /*0834*/ 	.byte	0x04, 0x11
        /*0836*/ 	.short	(.L_360 - .L_359)
	.align		4
.L_359:
        /*0838*/ 	.word	index@(_ZN10layer_norm13ln_fwd_kernelINS_13Kernel_traitsIf13__nv_bfloat16fS2_fjLj2048ELj1ELj4ELj1ELj16ENS_18Kernel_traits_baseILj2048EfS2_fS2_fjLj128EEEEELb1ELb0ELb0ELb0EEEvNS_9FwdParamsE)
        /*083c*/ 	.word	0x00000000


	//----- nvinfo : EIATTR_REGCOUNT
	.align		4
.L_360:
        /*0840*/ 	.byte	0x04, 0x2f
        /*0842*/ 	.short	(.L_362 - .L_361)
	.align		4
.L_361:
        /*0844*/ 	.word	index@(_ZN10layer_norm13ln_fwd_kernelINS_13Kernel_traitsIf13__nv_bfloat16fS2_fjLj2048ELj1ELj4ELj1ELj16ENS_18Kernel_traits_baseILj2048EfS2_fS2_fjLj128EEEEELb0ELb1ELb1ELb1EEEvNS_9FwdParamsE)
        /*0848*/ 	.word	0x000000ff


	//----- nvinfo : EIATTR_FRAME_SIZE
	.align		4
.L_362:
        /*084c*/ 	.byte	0x04, 0x11
        /*084e*/ 	.short	(.L_364 - .L_363)
	.align		4
.L_363:
        /*0850*/ 	.word	index@(_ZN10layer_norm13ln_fwd_kernelINS_13Kernel_traitsIf13__nv_bfloat16fS2_fjLj2048ELj1ELj4ELj1ELj16ENS_18Kernel_traits_baseILj2048EfS2_fS2_fjLj128EEEEELb0ELb1ELb1ELb1EEEvNS_9FwdParamsE)
        /*0854*/ 	.word	0x00000070


	//----- nvinfo : EIATTR_REGCOUNT
	.align		4
.L_364:
        /*0858*/ 	.byte	0x04, 0x2f
        /*085a*/ 	.short	(.L_366 - .L_365)
	.align		4
.L_365:
        /*085c*/ 	.word	index@(_ZN10layer_norm13ln_fwd_kernelINS_13Kernel_traitsIf13__nv_bfloat16fS2_fjLj2048ELj1ELj4ELj1ELj16ENS_18Kernel_traits_baseILj2048EfS2_fS2_fjLj128EEEEELb0ELb1ELb1ELb0EEEvNS_9FwdParamsE)
        /*0860*/ 	.word	0x000000ff


	//----- nvinfo : EIATTR_FRAME_SIZE
	.align		4
.L_366:
        /*0864*/ 	.byte	0x04, 0x11
        /*0866*/ 	.short	(.L_368 - .L_367)
	.align		4
.L_367:
        /*0868*/ 	.word	index@(_ZN10layer_norm13ln_fwd_kernelINS_13Kernel_traitsIf13__nv_bfloat16fS2_fjLj2048ELj1ELj4ELj1ELj16ENS_18Kernel_traits_baseILj2048EfS2_fS2_fjLj128EEEEELb0ELb1ELb1ELb0EEEvNS_9FwdParamsE)
        /*086c*/ 	.word	0x00000090


	//----- nvinfo : EIATTR_REGCOUNT
	.align		4
.L_368:
        /*0870*/ 	.byte	0x04, 0x2f
        /*0872*/ 	.short	(.L_370 - .L_369)
	.align		4
.L_369:
        /*0874*/ 	.word	index@(_ZN10layer_norm13ln_fwd_kernelINS_13Kernel_traitsIf13__nv_bfloat16fS2_fjLj2048ELj1ELj4ELj1ELj16ENS_18Kernel_traits_baseILj2048EfS2_fS2_fjLj128EEEEELb0ELb1ELb0ELb1EEEvNS_9FwdParamsE)
        /*0878*/ 	.word	0x000000ff


	//----- nvinfo : EIATTR_FRAME_SIZE
	.align		4
.L_370:
        /*087c*/ 	.byte	0x04, 0x11
        /*087e*/ 	.short	(.L_372 - .L_371)
	.align		4
.L_371:
        /*0880*/ 	.word	index@(_ZN10layer_norm13ln_fwd_kernelINS_13Kernel_traitsIf13__nv_bfloat16fS2_fjLj2048ELj1ELj4ELj1ELj16ENS_18Kernel_traits_baseILj2048EfS2_fS2_fjLj128EEEEELb0ELb1ELb0ELb1EEEvNS_9FwdParamsE)
        /*0884*/ 	.word	0x00000078


	//----- nvinfo : EIATTR_REGCOUNT
	.align		4
.L_372:
        /*0888*/ 	.byte	0x04, 0x2f
        /*088a*/ 	.short	(.L_374 - .L_373)
	.align		4
.L_373:
        /*088c*/ 	.word	index@(_ZN10layer_norm13ln_fwd_kernelINS_13Kernel_traitsIf13__nv_bfloat16fS2_fjLj2048ELj1ELj4ELj1ELj16ENS_18Kernel_traits_baseILj2048EfS2_fS2_fjLj128EEEEELb0ELb1ELb0ELb0EEEvNS_9FwdParamsE)
        /*0890*/ 	.word	0x000000ff


	//----- nvinfo : EIATTR_FRAME_SIZE
	.align		4
.L_374:
        /*0894*/ 	.byte	0x04, 0x11
        /*0896*/ 	.short	(.L_376 - .L_375)
	.align		4
.L_375:
        /*0898*/ 	.word	index@(_ZN10layer_norm13ln_fwd_kernelINS_13Kernel_traitsIf13__nv_bfloat16fS2_fjLj2048ELj1ELj4ELj1ELj16ENS_18Kernel_traits_baseILj2048EfS2_fS2_fjLj128EEEEELb0ELb1ELb0ELb0EEEvNS_9FwdParamsE)
        /*089c*/ 	.word	0x00000078


	//----- nvinfo : EIATTR_REGCOUNT
	.align		4
.L_376:
        /*08a0*/ 	.byte	0x04, 0x2f
        /*08a2*/ 	.short	(.L_378 - .L_377)
	.align		4
.L_377:
        /*08a4*/ 	.word	index@(_ZN10layer_norm13ln_fwd_kernelINS_13Kernel_traitsIf13__nv_bfloat16fS2_fjLj2048ELj1ELj4ELj1ELj16ENS_18Kernel_traits_baseILj2048EfS2_fS2_fjLj128EEEEELb0ELb0ELb1ELb1EEEvNS_9FwdParamsE)
        /*08a8*/ 	.word	0x000000fe


	//----- nvinfo : EIATTR_FRAME_SIZE
	.align		4
.L_378:
        /*08ac*/ 	.byte	0x04, 0x11
        /*08ae*/ 	.short	(.L_380 - .L_379)
	.align		4
.L_379:
        /*08b0*/ 	.word	index@(_ZN10layer_norm13ln_fwd_kernelINS_13Kernel_traitsIf13__nv_bfloat16fS2_fjLj2048ELj1ELj4ELj1ELj16ENS_18Kernel_traits_baseILj2048EfS2_fS2_fjLj128EEEEELb0ELb0ELb1ELb1EEEvNS_9FwdParamsE)
        /*08b4*/ 	.word	0x00000000


	//----- nvinfo : EIATTR_REGCOUNT
	.align		4
.L_380:
        /*08b8*/ 	.byte	0x04, 0x2f
        /*08ba*/ 	.short	(.L_382 - .L_381)
	.align		4
.L_381:
        /*08bc*/ 	.word	index@(_ZN10layer_norm13ln_fwd_kernelINS_13Kernel_traitsIf13__nv_bfloat16fS2_fjLj2048ELj1ELj4ELj1ELj16ENS_18Kernel_traits_baseILj2048EfS2_fS2_fjLj128EEEEELb0ELb0ELb1ELb0EEEvNS_9FwdParamsE)
        /*08c0*/ 	.word	0x000000e0


	//----- nvinfo : EIATTR_FRAME_SIZE
	.align		4
.L_382:
        /*08c4*/ 	.byte	0x04, 0x11
        /*08c6*/ 	.short	(.L_384 - .L_383)
	.align		4
.L_383:
        /*08c8*/ 	.word	index@(_ZN10layer_norm13ln_fwd_kernelINS_13Kernel_traitsIf13__nv_bfloat16fS2_fjLj2048ELj1ELj4ELj1ELj16ENS_18Kernel_traits_baseILj2048EfS2_fS2_fjLj128EEEEELb0ELb0ELb1ELb0EEEvNS_9FwdParamsE)
        /*08cc*/ 	.word	0x00000000


	//----- nvinfo : EIATTR_REGCOUNT
	.align		4
.L_384:
        /*08d0*/ 	.byte	0x04, 0x2f
        /*08d2*/ 	.short	(.L_386 - .L_385)
	.align		4
.L_385:
        /*08d4*/ 	.word	index@(_ZN10layer_norm13ln_fwd_kernelINS_13Kernel_traitsIf13__nv_bfloat16fS2_fjLj2048ELj1ELj4ELj1ELj16ENS_18Kernel_traits_baseILj2048EfS2_fS2_fjLj128EEEEELb0ELb0ELb0ELb1EEEvNS_9FwdParamsE)
        /*08d8*/ 	.word	0x000000eb


	//----- nvinfo : EIATTR_FRAME_SIZE
	.align		4
.L_386:
        /*08dc*/ 	.byte	0x04, 0x11
        /*08de*/ 	.short	(.L_388 - .L_387)
	.align		4
.L_387:
        /*08e0*/ 	.word	index@(_ZN10layer_norm13ln_fwd_kernelINS_13Kernel_traitsIf13__nv_bfloat16fS2_fjLj2048ELj1ELj4ELj1ELj16ENS_18Kernel_traits_baseILj2048EfS2_fS2_fjLj128EEEEELb0ELb0ELb0ELb1EEEvNS_9FwdParamsE)
        /*08e4*/ 	.word	0x00000000


	//----- nvinfo : EIATTR_REGCOUNT
	.align		4
.L_388:
        /*08e8*/ 	.byte	0x04, 0x2f
        /*08ea*/ 	.short	(.L_390 - .L_389)
	.align		4
.L_389:
        /*08ec*/ 	.word	index@(_ZN10layer_norm13ln_fwd_kernelINS_13Kernel_traitsIf13__nv_bfloat16fS2_fjLj2048ELj1ELj4ELj1ELj16ENS_18Kernel_traits_baseILj2048EfS2_fS2_fjLj128EEEEELb0ELb0ELb0ELb0EEEvNS_9FwdParamsE)
        /*08f0*/ 	.word	0x000000dc


	//----- nvinfo : EIATTR_FRAME_SIZE
	.align		4
.L_390:
        /*08f4*/ 	.byte	0x04, 0x11
        /*08f6*/ 	.short	(.L_392 - .L_391)
	.align		4
.L_391:
        /*08f8*/ 	.word	index@(_ZN10layer_norm13ln_fwd_kernelINS_13Kernel_traitsIf13__nv_bfloat16fS2_fjLj2048ELj1ELj4ELj1ELj16ENS_18Kernel_traits_baseILj2048EfS2_fS2_fjLj128EEEEELb0ELb0ELb0ELb0EEEvNS_9FwdParamsE)
        /*08fc*/ 	.word	0x00000000


	//----- nvinfo : EIATTR_REGCOUNT
	.align		4
.L_392:
        /*0900*/ 	.byte	0x04, 0x2f
        /*0902*/ 	.short	(.L_394 - .L_393)
	.align		4
.L_393:
        /*0904*/ 	.word	index@(_ZN10layer_norm13ln_fwd_kernelINS_13Kernel_traitsI13__nv_bfloat16S2_fS2_fjLj2048ELj1ELj4ELj1ELj16ENS_18Kernel_traits_baseILj2048ES2_S2_fS2_fjLj128EEEEELb1ELb1ELb1ELb1EEEvNS_9FwdParamsE)
        /*0908*/ 	.word	0x000000ff


	//----- nvinfo : EIATTR_FRAME_SIZE
	.align		4
.L_394:
        /*090c*/ 	.byte	0x04, 0x11
        /*090e*/ 	.short	(.L_396 - .L_395)
	.align		4
.L_395:
        /*0910*/ 	.word	index@(_ZN10layer_norm13ln_fwd_kernelINS_13Kernel_traitsI13__nv_bfloat16S2_fS2_fjLj2048ELj1ELj4ELj1ELj16ENS_18Kernel_traits_baseILj2048ES2_S2_fS2_fjLj128EEEEELb1ELb1ELb1ELb1EEEvNS_9FwdParamsE)
        /*0914*/ 	.word	0x00000028


	//----- nvinfo : EIATTR_REGCOUNT
	.align		4
.L_396:
        /*0918*/ 	.byte	0x04, 0x2f
        /*091a*/ 	.short	(.L_398 - .L_397)
	.align		4
.L_397:
        /*091c*/ 	.word	index@(_ZN10layer_norm13ln_fwd_kernelINS_13Kernel_traitsI13__nv_bfloat16S2_fS2_fjLj2048ELj1ELj4ELj1ELj16ENS_18Kernel_traits_baseILj2048ES2_S2_fS2_fjLj128EEEEELb1ELb1ELb1ELb0EEEvNS_9FwdParamsE)
        /*0920*/ 	.word	0x000000ff


	//----- nvinfo : EIATTR_FRAME_SIZE
	.align		4
.L_398:
        /*0924*/ 	.byte	0x04, 0x11
        /*0926*/ 	.short	(.L_400 - .L_399)
	.align		4
.L_399:
        /*0928*/ 	.word	index@(_ZN10layer_norm13ln_fwd_kernelINS_13Kernel_traitsI13__nv_bfloat16S2_fS2_fjLj2048ELj1ELj4ELj1ELj16ENS_18Kernel_traits_baseILj2048ES2_S2_fS2_fjLj128EEEEELb1ELb1ELb1ELb0EEEvNS_9FwdParamsE)
        /*092c*/ 	.word	0x000000d0


	//----- nvinfo : EIATTR_REGCOUNT
	.align		4
.L_400:
        /*0930*/ 	.byte	0x04, 0x2f
        /*0932*/ 	.short	(.L_402 - .L_401)
	.align		4
.L_401:
        /*0934*/ 	.word	index@(_ZN10layer_norm13ln_fwd_kernelINS_13Kernel_traitsI13__nv_bfloat16S2_fS2_fjLj2048ELj1ELj4ELj1ELj16ENS_18Kernel_traits_baseILj2048ES2_S2_fS2_fjLj128EEEEELb1ELb1ELb0ELb1EEEvNS_9FwdParamsE)
        /*0938*/ 	.word	0x000000ff


	//----- nvinfo : EIATTR_FRAME_SIZE
	.align		4
.L_402:
        /*093c*/ 	.byte	0x04, 0x11
        /*093e*/ 	.short	(.L_404 - .L_403)
	.align		4
.L_403:
        /*0940*/ 	.word	index@(_ZN10layer_norm13ln_fwd_kernelINS_13Kernel_traitsI13__nv_bfloat16S2_fS2_fjLj2048ELj1ELj4ELj1ELj16ENS_18Kernel_traits_baseILj2048ES2_S2_fS2_fjLj128EEEEELb1ELb1ELb0ELb1EEEvNS_9FwdParamsE)
        /*0944*/ 	.word	0x00000040


	//----- nvinfo : EIATTR_REGCOUNT
	.align		4
.L_404:
        /*0948*/ 	.byte	0x04, 0x2f
        /*094a*/ 	.short	(.L_406 - .L_405)
	.align		4
.L_405:
        /*094c*/ 	.word	index@(_ZN10layer_norm13ln_fwd_kernelINS_13Kernel_traitsI13__nv_bfloat16S2_fS2_fjLj2048ELj1ELj4ELj1ELj16ENS_18Kernel_traits_baseILj2048ES2_S2_fS2_fjLj128EEEEELb1ELb1ELb0ELb0EEEvNS_9FwdParamsE)
        /*0950*/ 	.word	0x000000ff


	//----- nvinfo : EIATTR_FRAME_SIZE
	.align		4
.L_406:
        /*0954*/ 	.byte	0x04, 0x11
        /*0956*/ 	.short	(.L_408 - .L_407)
	.align		4
.L_407:
        /*0958*/ 	.word	index@(_ZN10layer_norm13ln_fwd_kernelINS_13Kernel_traitsI13__nv_bfloat16S2_fS2_fjLj2048ELj1ELj4ELj1ELj16ENS_18Kernel_traits_baseILj2048ES2_S2_fS2_fjLj128EEEEELb1ELb1ELb0ELb0EEEvNS_9FwdParamsE)
        /*095c*/ 	.word	0x00000098


	//----- nvinfo : EIATTR_REGCOUNT
	.align		4
.L_408:
        /*0960*/ 	.byte	0x04, 0x2f
        /*0962*/ 	.short	(.L_410 - .L_409)
	.align		4
.L_409:
        /*0964*/ 	.word	index@(_ZN10layer_norm13ln_fwd_kernelINS_13Kernel_traitsI13__nv_bfloat16S2_fS2_fjLj2048ELj1ELj4ELj1ELj16ENS_18Kernel_traits_baseILj2048ES2_S2_fS2_fjLj128EEEEELb1ELb0ELb1ELb1EEEvNS_9FwdParamsE)
        /*0968*/ 	.word	0x000000fe


	//----- nvinfo : EIATTR_FRAME_SIZE
	.align		4
.L_410:
        /*096c*/ 	.byte	0x04, 0x11
        /*096e*/ 	.short	(.L_412 - .L_411)
	.align		4
.L_411:
        /*0970*/ 	.word	index@(_ZN10layer_norm13ln_fwd_kernelINS_13Kernel_traitsI13__nv_bfloat16S2_fS2_fjLj2048ELj1ELj4ELj1ELj16ENS_18Kernel_traits_baseILj2048ES2_S2_fS2_fjLj128EEEEELb1ELb0ELb1ELb1EEEvNS_9FwdParamsE)
        /*0974*/ 	.word	0x00000000


	//----- nvinfo : EIATTR_REGCOUNT
	.align		4
.L_412:
        /*0978*/ 	.byte	0x04, 0x2f
        /*097a*/ 	.short	(.L_414 - .L_413)
	.align		4
.L_413:
        /*097c*/ 	.word	index@(_ZN10layer_norm13ln_fwd_kernelINS_13Kernel_traitsI13__nv_bfloat16S2_fS2_fjLj2048ELj1ELj4ELj1ELj16ENS_18Kernel_traits_baseILj2048ES2_S2_fS2_fjLj128EEEEELb1ELb0ELb1ELb0EEEvNS_9FwdParamsE)
        /*0980*/ 	.word	0x000000ed


	//----- nvinfo : EIATTR_FRAME_SIZE
	.align		4
.L_414:
        /*0984*/ 	.byte	0x04, 0x11
        /*0986*/ 	.short	(.L_416 - .L_415)
	.align		4
.L_415:
        /*0988*/ 	.word	index@(_ZN10layer_norm13ln_fwd_kernelINS_13Kernel_traitsI13__nv_bfloat16S2_fS2_fjLj2048ELj1ELj4ELj1ELj16ENS_18Kernel_traits_baseILj2048ES2_S2_fS2_fjLj128EEEEELb1ELb0ELb1ELb0EEEvNS_9FwdParamsE)
        /*098c*/ 	.word	0x00000000


	//----- nvinfo : EIATTR_REGCOUNT
	.align		4
.L_416:
        /*0990*/ 	.byte	0x04, 0x2f
        /*0992*/ 	.short	(.L_418 - .L_417)
	.align		4
.L_417:
        /*0994*/ 	.word	index@(_ZN10layer_norm13ln_fwd_kernelINS_13Kernel_traitsI13__nv_bfloat16S2_fS2_fjLj2048ELj1ELj4ELj1ELj16ENS_18Kernel_traits_baseILj2048ES2_S2_fS2_fjLj128EEEEELb1ELb0ELb0ELb1EEEvNS_9FwdParamsE)
        /*0998*/ 	.word	0x000000f7


	//----- nvinfo : EIATTR_FRAME_SIZE
	.align		4
.L_418:
        /*099c*/ 	.byte	0x04, 0x11
        /*099e*/ 	.short	(.L_420 - .L_419)
	.align		4
.L_419:
        /*09a0*/ 	.word	index@(_ZN10layer_norm13ln_fwd_kernelINS_13Kernel_traitsI13__nv_bfloat16S2_fS2_fjLj2048ELj1ELj4ELj1ELj16ENS_18Kernel_traits_baseILj2048ES2_S2_fS2_fjLj128EEEEELb1ELb0ELb0ELb1EEEvNS_9FwdParamsE)
        /*09a4*/ 	.word	0x00000000


	//----- nvinfo : EIATTR_REGCOUNT
	.align		4
.L_420:
        /*09a8*/ 	.byte	0x04, 0x2f
        /*09aa*/ 	.short	(.L_422 - .L_421)
	.align		4
.L_421:
        /*09ac*/ 	.word	index@(_ZN10layer_norm13ln_fwd_kernelINS_13Kernel_traitsI13__nv_bfloat16S2_fS2_fjLj2048ELj1ELj4ELj1ELj16ENS_18Kernel_traits_baseILj2048ES2_S2_fS2_fjLj128EEEEELb1ELb0ELb0ELb0EEEvNS_9FwdParamsE)
        /*09b0*/ 	.word	0x000000ea


	//----- nvinfo : EIATTR_FRAME_SIZE
	.align		4
.L_422:
        /*09b4*/ 	.byte	0x04, 0x11
        /*09b6*/ 	.short	(.L_424 - .L_423)
	.align		4
.L_423:
        /*09b8*/ 	.word	index@(_ZN10layer_norm13ln_fwd_kernelINS_13Kernel_traitsI13__nv_bfloat16S2_fS2_fjLj2048ELj1ELj4ELj1ELj16ENS_18Kernel_traits_baseILj2048ES2_S2_fS2_fjLj128EEEEELb1ELb0ELb0ELb0EEEvNS_9FwdParamsE)
        /*09bc*/ 	.word	0x00000000


	//----- nvinfo : EIATTR_REGCOUNT
	.align		4
.L_424:
        /*09c0*/ 	.byte	0x04, 0x2f
        /*09c2*/ 	.short	(.L_426 - .L_425)
	.align		4
.L_425:
        /*09c4*/ 	.word	index@(_ZN10layer_norm13ln_fwd_kernelINS_13Kernel_traitsI13__nv_bfloat16S2_fS2_fjLj2048ELj1ELj4ELj1ELj16ENS_18Kernel_traits_baseILj2048ES2_S2_fS2_fjLj128EEEEELb0ELb1ELb1ELb1EEEvNS_9FwdParamsE)
        /*09c8*/ 	.word	0x000000ff


	//----- nvinfo : EIATTR_FRAME_SIZE
	.align		4
.L_426:
        /*09cc*/ 	.byte	0x04, 0x11
        /*09ce*/ 	.short	(.L_428 - .L_427)
	.align		4
.L_427:
        /*09d0*/ 	.word	index@(_ZN10layer_norm13ln_fwd_kernelINS_13Kernel_traitsI13__nv_bfloat16S2_fS2_fjLj2048ELj1ELj4ELj1ELj16ENS_18Kernel_traits_baseILj2048ES2_S2_fS2_fjLj128EEEEELb0ELb1ELb1ELb1EEEvNS_9FwdParamsE)
        /*09d4*/ 	.word	0x00000000


	//----- nvinfo : EIATTR_REGCOUNT
	.align		4
.L_428:
        /*09d8*/ 	.byte	0x04, 0x2f
        /*09da*/ 	.short	(.L_430 - .L_429)
	.align		4
.L_429:
        /*09dc*/ 	.word	index@(_ZN10layer_norm13ln_fwd_kernelINS_13Kernel_traitsI13__nv_bfloat16S2_fS2_fjLj2048ELj1ELj4ELj1ELj16ENS_18Kernel_traits_baseILj2048ES2_S2_fS2_fjLj128EEEEELb0ELb1ELb1ELb0EEEvNS_9FwdParamsE)
        /*09e0*/ 	.word	0x000000ff


	//----- nvinfo : EIATTR_FRAME_SIZE
	.align		4
.L_430:
        /*09e4*/ 	.byte	0x04, 0x11
        /*09e6*/ 	.short	(.L_432 - .L_431)
	.align		4
.L_431:
        /*09e8*/ 	.word	index@(_ZN10layer_norm13ln_fwd_kernelINS_13Kernel_traitsI13__nv_bfloat16S2_fS2_fjLj2048ELj1ELj4ELj1ELj16ENS_18Kernel_traits_baseILj2048ES2_S2_fS2_fjLj128EEEEELb0ELb1ELb1ELb0EEEvNS_9FwdParamsE)
        /*09ec*/ 	.word	0x00000088


	//----- nvinfo : EIATTR_REGCOUNT
	.align		4
.L_432:
        /*09f0*/ 	.byte	0x04, 0x2f
        /*09f2*/ 	.short	(.L_434 - .L_433)
	.align		4
.L_433:
        /*09f4*/ 	.word	index@(_ZN10layer_norm13ln_fwd_kernelINS_13Kernel_traitsI13__nv_bfloat16S2_fS2_fjLj2048ELj1ELj4ELj1ELj16ENS_18Kernel_traits_baseILj2048ES2_S2_fS2_fjLj128EEEEELb0ELb1ELb0ELb1EEEvNS_9FwdParamsE)
        /*09f8*/ 	.word	0x000000ff


	//----- nvinfo : EIATTR_FRAME_SIZE
	.align		4
.L_434:
        /*09fc*/ 	.byte	0x04, 0x11
        /*09fe*/ 	.short	(.L_436 - .L_435)
	.align		4
.L_435:
        /*0a00*/ 	.word	index@(_ZN10layer_norm13ln_fwd_kernelINS_13Kernel_traitsI13__nv_bfloat16S2_fS2_fjLj2048ELj1ELj4ELj1ELj16ENS_18Kernel_traits_baseILj2048ES2_S2_fS2_fjLj128EEEEELb0ELb1ELb0ELb1EEEvNS_9FwdParamsE)
        /*0a04*/ 	.word	0x00000000


	//----- nvinfo : EIATTR_REGCOUNT
	.align		4
.L_436:
        /*0a08*/ 	.byte	0x04, 0x2f
        /*0a0a*/ 	.short	(.L_438 - .L_437)
	.align		4
.L_437:
        /*0a0c*/ 	.word	index@(_ZN10layer_norm13ln_fwd_kernelINS_13Kernel_traitsI13__nv_bfloat16S2_fS2_fjLj2048ELj1ELj4ELj1ELj16ENS_18Kernel_traits_baseILj2048ES2_S2_fS2_fjLj128EEEEELb0ELb1ELb0ELb0EEEvNS_9FwdParamsE)
        /*0a10*/ 	.word	0x000000ff


	//----- nvinfo : EIATTR_FRAME_SIZE
	.align		4
.L_438:
        /*0a14*/ 	.byte	0x04, 0x11
        /*0a16*/ 	.short	(.L_440 - .L_439)
	.align		4
.L_439:
        /*0a18*/ 	.word	index@(_ZN10layer_norm13ln_fwd_kernelINS_13Kernel_traitsI13__nv_bfloat16S2_fS2_fjLj2048ELj1ELj4ELj1ELj16ENS_18Kernel_traits_baseILj2048ES2_S2_fS2_fjLj128EEEEELb0ELb1ELb0ELb0EEEvNS_9FwdParamsE)
        /*0a1c*/ 	.word	0x00000070


	//----- nvinfo : EIATTR_REGCOUNT
	.align		4
.L_440:
        /*0a20*/ 	.byte	0x04, 0x2f
        /*0a22*/ 	.short	(.L_442 - .L_441)
	.align		4
.L_441:
        /*0a24*/ 	.word	index@(_ZN10layer_norm13ln_fwd_kernelINS_13Kernel_traitsI13__nv_bfloat16S2_fS2_fjLj2048ELj1ELj4ELj1ELj16ENS_18Kernel_traits_baseILj2048ES2_S2_fS2_fjLj128EEEEELb0ELb0ELb1ELb1EEEvNS_9FwdParamsE)
        /*0a28*/ 	.word	0x000000ff


	//----- nvinfo : EIATTR_FRAME_SIZE
	.align		4
.L_442:
        /*0a2c*/ 	.byte	0x04, 0x11
        /*0a2e*/ 	.short	(.L_444 - .L_443)
	.align		4
.L_443:
        /*0a30*/ 	.word	index@(_ZN10layer_norm13ln_fwd_kernelINS_13Kernel_traitsI13__nv_bfloat16S2_fS2_fjLj2048ELj1ELj4ELj1ELj16ENS_18Kernel_traits_baseILj2048ES2_S2_fS2_fjLj128EEEEELb0ELb0ELb1ELb1EEEvNS_9FwdParamsE)
        /*0a34*/ 	.word	0x00000000


	//----- nvinfo : EIATTR_REGCOUNT
	.align		4
.L_444:
        /*0a38*/ 	.byte	0x04, 0x2f
        /*0a3a*/ 	.short	(.L_446 - .L_445)
	.align		4
.L_445:
        /*0a3c*/ 	.word	index@(_ZN10layer_norm13ln_fwd_kernelINS_13Kernel_traitsI13__nv_bfloat16S2_fS2_fjLj2048ELj1ELj4ELj1ELj16ENS_18Kernel_traits_baseILj2048ES2_S2_fS2_fjLj128EEEEELb0ELb0ELb1ELb0EEEvNS_9FwdParamsE)
        /*0a40*/ 	.word	0x000000e5


	//----- nvinfo : EIATTR_FRAME_SIZE
	.align		4
.L_446:
        /*0a44*/ 	.byte	0x04, 0x11
        /*0a46*/ 	.short	(.L_448 - .L_447)
	.align		4
.L_447:
        /*0a48*/ 	.word	index@(_ZN10layer_norm13ln_fwd_kernelINS_13Kernel_traitsI13__nv_bfloat16S2_fS2_fjLj2048ELj1ELj4ELj1ELj16ENS_18Kernel_traits_baseILj2048ES2_S2_fS2_fjLj128EEEEELb0ELb0ELb1ELb0EEEvNS_9FwdParamsE)
        /*0a4c*/ 	.word	0x00000000


	//----- nvinfo : EIATTR_REGCOUNT
	.align		4
.L_448:
        /*0a50*/ 	.byte	0x04, 0x2f
        /*0a52*/ 	.short	(.L_450 - .L_449)
	.align		4
.L_449:
        /*0a54*/ 	.word	index@(_ZN10layer_norm13ln_fwd_kernelINS_13Kernel_traitsI13__nv_bfloat16S2_fS2_fjLj2048ELj1ELj4ELj1ELj16ENS_18Kernel_traits_baseILj2048ES2_S2_fS2_fjLj128EEEEELb0ELb0ELb0ELb1EEEvNS_9FwdParamsE)
        /*0a58*/ 	.word	0x000000f4


	//----- nvinfo : EIATTR_FRAME_SIZE
	.align		4
.L_450:
        /*0a5c*/ 	.byte	0x04, 0x11
        /*0a5e*/ 	.short	(.L_452 - .L_451)
	.align		4
.L_451:
        /*0a60*/ 	.word	index@(_ZN10layer_norm13ln_fwd_kernelINS_13Kernel_traitsI13__nv_bfloat16S2_fS2_fjLj2048ELj1ELj4ELj1ELj16ENS_18Kernel_traits_baseILj2048ES2_S2_fS2_fjLj128EEEEELb0ELb0ELb0ELb1EEEvNS_9FwdParamsE)
        /*0a64*/ 	.word	0x00000000


	//----- nvinfo : EIATTR_REGCOUNT
	.align		4
.L_452:
        /*0a68*/ 	.byte	0x04, 0x2f
        /*0a6a*/ 	.short	(.L_454 - .L_453)
	.align		4
.L_453:
        /*0a6c*/ 	.word	index@(_ZN10layer_norm13ln_fwd_kernelINS_13Kernel_traitsI13__nv_bfloat16S2_fS2_fjLj2048ELj1ELj4ELj1ELj16ENS_18Kernel_traits_baseILj2048ES2_S2_fS2_fjLj128EEEEELb0ELb0ELb0ELb0EEEvNS_9FwdParamsE)
        /*0a70*/ 	.word	0x000000e1


	//----- nvinfo : EIATTR_FRAME_SIZE
	.align		4
.L_454:
        /*0a74*/ 	.byte	0x04, 0x11
        /*0a76*/ 	.short	(.L_456 - .L_455)
	.align		4
.L_455:
        /*0a78*/ 	.word	index@(_ZN10layer_norm13ln_fwd_kernelINS_13Kernel_traitsI13__nv_bfloat16S2_fS2_fjLj2048ELj1ELj4ELj1ELj16ENS_18Kernel_traits_baseILj2048ES2_S2_fS2_fjLj128EEEEELb0ELb0ELb0ELb0EEEvNS_9FwdParamsE)
        /*0a7c*/ 	.word	0x00000000


	//----- nvinfo : EIATTR_REGCOUNT
	.align		4
.L_456:
        /*0a80*/ 	.byte	0x04, 0x2f
        /*0a82*/ 	.short	(.L_458 - .L_457)
	.align		4
.L_457:
        /*0a84*/ 	.word	index@(_ZN10layer_norm13ln_fwd_kernelINS_13Kernel_traitsIf13__nv_bfloat16S2_S2_fjLj2048ELj1ELj4ELj1ELj16ENS_18Kernel_traits_baseILj2048EfS2_S2_S2_fjLj128EEEEELb1ELb1ELb1ELb1EEEvNS_9FwdParamsE)
        /*0a88*/ 	.word	0x000000ff


	//----- nvinfo : EIATTR_FRAME_SIZE
	.align		4
.L_458:
        /*0a8c*/ 	.byte	0x04, 0x11
        /*0a8e*/ 	.short	(.L_460 - .L_459)
	.align		4
.L_459:
        /*0a90*/ 	.word	index@(_ZN10layer_norm13ln_fwd_kernelINS_13Kernel_traitsIf13__nv_bfloat16S2_S2_fjLj2048ELj1ELj4ELj1ELj16ENS_18Kernel_traits_baseILj2048EfS2_S2_S2_fjLj128EEEEELb1ELb1ELb1ELb1EEEvNS_9FwdParamsE)
        /*0a94*/ 	.word	0x000000c0


	//----- nvinfo : EIATTR_REGCOUNT
	.align		4
.L_460:
        /*0a98*/ 	.byte	0x04, 0x2f
        /*0a9a*/ 	.short	(.L_462 - .L_461)
	.align		4
.L_461:
        /*0a9c*/ 	.word	index@(_ZN10layer_norm13ln_fwd_kernelINS_13Kernel_traitsIf13__nv_bfloat16S2_S2_fjLj2048ELj1ELj4ELj1ELj16ENS_18Kernel_traits_baseILj2048EfS2_S2_S2_fjLj128EEEEELb1ELb1ELb1ELb0EEEvNS_9FwdParamsE)
        /*0aa0*/ 	.word	0x000000ff


	//----- nvinfo : EIATTR_FRAME_SIZE
	.align		4
.L_462:
        /*0aa4*/ 	.byte	0x04, 0x11
        /*0aa6*/ 	.short	(.L_464 - .L_463)
	.align		4
.L_463:
        /*0aa8*/ 	.word	index@(_ZN10layer_norm13ln_fwd_kernelINS_13Kernel_traitsIf13__nv_bfloat16S2_S2_fjLj2048ELj1ELj4ELj1ELj16ENS_18Kernel_traits_baseILj2048EfS2_S2_S2_fjLj128EEEEELb1ELb1ELb1ELb0EEEvNS_9FwdParamsE)
        /*0aac*/ 	.word	0x000000d0


	//----- nvinfo : EIATTR_REGCOUNT
	.align		4
.L_464:
        /*0ab0*/ 	.byte	0x04, 0x2f
        /*0ab2*/ 	.short	(.L_466 - .L_465)
	.align		4
.L_465:
        /*0ab4*/ 	.word	index@(_ZN10layer_norm13ln_fwd_kernelINS_13Kernel_traitsIf13__nv_bfloat16S2_S2_fjLj2048ELj1ELj4ELj1ELj16ENS_18Kernel_traits_baseILj2048EfS2_S2_S2_fjLj128EEEEELb1ELb1ELb0ELb1EEEvNS_9FwdParamsE)
        /*0ab8*/ 	.word	0x000000fe


	//----- nvinfo : EIATTR_FRAME_SIZE
	.align		4
.L_466:
        /*0abc*/ 	.byte	0x04, 0x11
        /*0abe*/ 	.short	(.L_468 - .L_467)
	.align		4
.L_467:
        /*0ac0*/ 	.word	index@(_ZN10layer_norm13ln_fwd_kernelINS_13Kernel_traitsIf13__nv_bfloat16S2_S2_fjLj2048ELj1ELj4ELj1ELj16ENS_18Kernel_traits_baseILj2048EfS2_S2_S2_fjLj128EEEEELb1ELb1ELb0ELb1EEEvNS_9FwdParamsE)
        /*0ac4*/ 	.word	0x000000d0


	//----- nvinfo : EIATTR_REGCOUNT
	.align		4
.L_468:
        /*0ac8*/ 	.byte	0x04, 0x2f
        /*0aca*/ 	.short	(.L_470 - .L_469)
	.align		4
.L_469:
        /*0acc*/ 	.word	index@(_ZN10layer_norm13ln_fwd_kernelINS_13Kernel_traitsIf13__nv_bfloat16S2_S2_fjLj2048ELj1ELj4ELj1ELj16ENS_18Kernel_traits_baseILj2048EfS2_S2_S2_fjLj128EEEEELb1ELb1ELb0ELb0EEEvNS_9FwdParamsE)
        /*0ad0*/ 	.word	0x000000ff


	//----- nvinfo : EIATTR_FRAME_SIZE
	.align		4
.L_470:
        /*0ad4*/ 	.byte	0x04, 0x11
        /*0ad6*/ 	.short	(.L_472 - .L_471)
	.align		4
.L_471:
        /*0ad8*/ 	.word	index@(_ZN10layer_norm13ln_fwd_kernelINS_13Kernel_traitsIf13__nv_bfloat16S2_S2_fjLj2048ELj1ELj4ELj1ELj16ENS_18Kernel_traits_baseILj2048EfS2_S2_S2_fjLj128EEEEELb1ELb1ELb0ELb0EEEvNS_9FwdParamsE)
        /*0adc*/ 	.word	0x00000088


	//----- nvinfo : EIATTR_REGCOUNT
	.align		4
.L_472:
        /*0ae0*/ 	.byte	0x04, 0x2f
        /*0ae2*/ 	.short	(.L_474 - .L_473)
	.align		4
.L_473:
        /*0ae4*/ 	.word	index@(_ZN10layer_norm13ln_fwd_kernelINS_13Kernel_traitsIf13__nv_bfloat16S2_S2_fjLj2048ELj1ELj4ELj1ELj16ENS_18Kernel_traits_baseILj2048EfS2_S2_S2_fjLj128EEEEELb1ELb0ELb1ELb1EEEvNS_9FwdParamsE)
        /*0ae8*/ 	.word	0x000000ff


	//----- nvinfo : EIATTR_FRAME_SIZE
	.align		4
.L_474:
        /*0aec*/ 	.byte	0x04, 0x11
        /*0aee*/ 	.short	(.L_476 - .L_475)
	.align		4
.L_475:
        /*0af0*/ 	.word	index@(_ZN10layer_norm13ln_fwd_kernelINS_13Kernel_traitsIf13__nv_bfloat16S2_S2_fjLj2048ELj1ELj4ELj1ELj16ENS_18Kernel_traits_baseILj2048EfS2_S2_S2_fjLj128EEEEELb1ELb0ELb1ELb1EEEvNS_9FwdParamsE)
        /*0af4*/ 	.word	0x00000000


	//----- nvinfo : EIATTR_REGCOUNT
	.align		4
.L_476:
        /*0af8*/ 	.byte	0x04, 0x2f
        /*0afa*/ 	.short	(.L_478 - .L_477)
	.align		4
.L_477:
        /*0afc*/ 	.word	index@(_ZN10layer_norm13ln_fwd_kernelINS_13Kernel_traitsIf13__nv_bfloat16S2_S2_fjLj2048ELj1ELj4ELj1ELj16ENS_18Kernel_traits_baseILj2048EfS2_S2_S2_fjLj128EEEEELb1ELb0ELb1ELb0EEEvNS_9FwdParamsE)
        /*0b00*/ 	.word	0x000000f0


	//----- nvinfo : EIATTR_FRAME_SIZE
	.align		4
.L_478:
        /*0b04*/ 	.byte	0x04, 0x11
        /*0b06*/ 	.short	(.L_480 - .L_479)
	.align		4
.L_479:
        /*0b08*/ 	.word	index@(_ZN10layer_norm13ln_fwd_kernelINS_13Kernel_traitsIf13__nv_bfloat16S2_S2_fjLj2048ELj1ELj4ELj1ELj16ENS_18Kernel_traits_baseILj2048EfS2_S2_S2_fjLj128EEEEELb1ELb0ELb1ELb0EEEvNS_9FwdParamsE)
        /*0b0c*/ 	.word	0x00000000


	//----- nvinfo : EIATTR_REGCOUNT
	.align		4
.L_480:
        /*0b10*/ 	.byte	0x04, 0x2f
        /*0b12*/ 	.short	(.L_482 - .L_481)
	.align		4
.L_481:
        /*0b14*/ 	.word	index@(_ZN10layer_norm13ln_fwd_kernelINS_13Kernel_traitsIf13__nv_bfloat16S2_S2_fjLj2048ELj1ELj4ELj1ELj16ENS_18Kernel_traits_baseILj2048EfS2_S2_S2_fjLj128EEEEELb1ELb0ELb0ELb1EEEvNS_9FwdParamsE)
        /*0b18*/ 	.word	0x000000e9


	//----- nvinfo : EIATTR_FRAME_SIZE
	.align		4
.L_482:
        /*0b1c*/ 	.byte	0x04, 0x11
        /*0b1e*/ 	.short	(.L_484 - .L_483)
	.align		4
.L_483:
        /*0b20*/ 	.word	index@(_ZN10layer_norm13ln_fwd_kernelINS_13Kernel_traitsIf13__nv_bfloat16S2_S2_fjLj2048ELj1ELj4ELj1ELj16ENS_18Kernel_traits_baseILj2048EfS2_S2_S2_fjLj128EEEEELb1ELb0ELb0ELb1EEEvNS_9FwdParamsE)
        /*0b24*/ 	.word	0x00000000


	//----- nvinfo : EIATTR_REGCOUNT
	.align		4
.L_484:
        /*0b28*/ 	.byte	0x04, 0x2f
        /*0b2a*/ 	.short	(.L_486 - .L_485)
	.align		4
.L_485:
        /*0b2c*/ 	.word	index@(_ZN10layer_norm13ln_fwd_kernelINS_13Kernel_traitsIf13__nv_bfloat16S2_S2_fjLj2048ELj1ELj4ELj1ELj16ENS_18Kernel_traits_baseILj2048EfS2_S2_S2_fjLj128EEEEELb1ELb0ELb0ELb0EEEvNS_9FwdParamsE)
        /*0b30*/ 	.word	0x000000e4


	//----- nvinfo : EIATTR_FRAME_SIZE
	.align		4
.L_486:
        /*0b34*/ 	.byte	0x04, 0x11
        /*0b36*/ 	.short	(.L_488 - .L_487)
	.align		4
.L_487:
        /*0b38*/ 	.word	index@(_ZN10layer_norm13ln_fwd_kernelINS_13Kernel_traitsIf13__nv_bfloat16S2_S2_fjLj2048ELj1ELj4ELj1ELj16ENS_18Kernel_traits_baseILj2048EfS2_S2_S2_fjLj128EEEEELb1ELb0ELb0ELb0EEEvNS_9FwdParamsE)
        /*0b3c*/ 	.word	0x00000000


	//----- nvinfo : EIATTR_REGCOUNT
	.align		4
.L_488:
        /*0b40*/ 	.byte	0x04, 0x2f
        /*0b42*/ 	.short	(.L_490 - .L_489)
	.align		4
.L_489:
        /*0b44*/ 	.word	index@(_ZN10layer_norm13ln_fwd_kernelINS_13Kernel_traitsIf13__nv_bfloat16S2_S2_fjLj2048ELj1ELj4ELj1ELj16ENS_18Kernel_traits_baseILj2048EfS2_S2_S2_fjLj128EEEEELb0ELb1ELb1ELb1EEEvNS_9FwdParamsE)
        /*0b48*/ 	.word	0x000000ff


	//----- nvinfo : EIATTR_FRAME_SIZE
	.align		4
.L_490:
        /*0b4c*/ 	.byte	0x04, 0x11
        /*0b4e*/ 	.short	(.L_492 - .L_491)
	.align		4
.L_491:
        /*0b50*/ 	.word	index@(_ZN10layer_norm13ln_fwd_kernelINS_13Kernel_traitsIf13__nv_bfloat16S2_S2_fjLj2048ELj1ELj4ELj1ELj16ENS_18Kernel_traits_baseILj2048EfS2_S2_S2_fjLj128EEEEELb0ELb1ELb1ELb1EEEvNS_9FwdParamsE)
        /*0b54*/ 	.word	0x00000078


	//----- nvinfo : EIATTR_REGCOUNT
	.align		4
.L_492:
        /*0b58*/ 	.byte	0x04, 0x2f
        /*0b5a*/ 	.short	(.L_494 - .L_493)
	.align		4
.L_493:
        /*0b5c*/ 	.word	index@(_ZN10layer_norm13ln_fwd_kernelINS_13Kernel_traitsIf13__nv_bfloat16S2_S2_fjLj2048ELj1ELj4ELj1ELj16ENS_18Kernel_traits_baseILj2048EfS2_S2_S2_fjLj128EEEEELb0ELb1ELb1ELb0EEEvNS_9FwdParamsE)
        /*0b60*/ 	.word	0x000000ff


	//----- nvinfo : EIATTR_FRAME_SIZE
	.align		4
.L_494:
        /*0b64*/ 	.byte	0x04, 0x11
        /*0b66*/ 	.short	(.L_496 - .L_495)
	.align		4
.L_495:
        /*0b68*/ 	.word	index@(_ZN10layer_norm13ln_fwd_kernelINS_13Kernel_traitsIf13__nv_bfloat16S2_S2_fjLj2048ELj1ELj4ELj1ELj16ENS_18Kernel_traits_baseILj2048EfS2_S2_S2_fjLj128EEEEELb0ELb1ELb1ELb0EEEvNS_9FwdParamsE)
        /*0b6c*/ 	.word	0x00000078


	//----- nvinfo : EIATTR_REGCOUNT
	.align		4
.L_496:
        /*0b70*/ 	.byte	0x04, 0x2f
        /*0b72*/ 	.short	(.L_498 - .L_497)
	.align		4
.L_497:
        /*0b74*/ 	.word	index@(_ZN10layer_norm13ln_fwd_kernelINS_13Kernel_traitsIf13__nv_bfloat16S2_S2_fjLj2048ELj1ELj4ELj1ELj16ENS_18Kernel_traits_baseILj2048EfS2_S2_S2_fjLj128EEEEELb0ELb1ELb0ELb1EEEvNS_9FwdParamsE)
        /*0b78*/ 	.word	0x000000ff


	//----- nvinfo : EIATTR_FRAME_SIZE
	.align		4
.L_498:
        /*0b7c*/ 	.byte	0x04, 0x11
        /*0b7e*/ 	.short	(.L_500 - .L_499)
	.align		4
.L_499:
        /*0b80*/ 	.word	index@(_ZN10layer_norm13ln_fwd_kernelINS_13Kernel_traitsIf13__nv_bfloat16S2_S2_fjLj2048ELj1ELj4ELj1ELj16ENS_18Kernel_traits_baseILj2048EfS2_S2_S2_fjLj128EEEEELb0ELb1ELb0ELb1EEEvNS_9FwdParamsE)
        /*0b84*/ 	.word	0x00000068


	//----- nvinfo : EIATTR_REGCOUNT
	.align		4
.L_500:
        /*0b88*/ 	.byte	0x04, 0x2f
        /*0b8a*/ 	.short	(.L_502 - .L_501)
	.align		4
.L_501:
        /*0b8c*/ 	.word	index@(_ZN10layer_norm13ln_fwd_kernelINS_13Kernel_traitsIf13__nv_bfloat16S2_S2_fjLj2048ELj1ELj4ELj1ELj16ENS_18Kernel_traits_baseILj2048EfS2_S2_S2_fjLj128EEEEELb0ELb1ELb0ELb0EEEvNS_9FwdParamsE)
        /*0b90*/ 	.word	0x000000ff


	//----- nvinfo : EIATTR_FRAME_SIZE
	.align		4
.L_502:
        /*0b94*/ 	.byte	0x04, 0x11
        /*0b96*/ 	.short	(.L_504 - .L_503)
	.align		4
.L_503:
        /*0b98*/ 	.word	index@(_ZN10layer_norm13ln_fwd_kernelINS_13Kernel_traitsIf13__nv_bfloat16S2_S2_fjLj2048ELj1ELj4ELj1ELj16ENS_18Kernel_traits_baseILj2048EfS2_S2_S2_fjLj128EEEEELb0ELb1ELb0ELb0EEEvNS_9FwdParamsE)
        /*0b9c*/ 	.word	0x00000068


	//----- nvinfo : EIATTR_REGCOUNT
	.align		4
.L_504:
        /*0ba0*/ 	.byte	0x04, 0x2f
        /*0ba2*/ 	.short	(.L_506 - .L_505)
	.align		4
.L_505:
        /*0ba4*/ 	.word	index@(_ZN10layer_norm13ln_fwd_kernelINS_13Kernel_traitsIf13__nv_bfloat16S2_S2_fjLj2048ELj1ELj4ELj1ELj16ENS_18Kernel_traits_baseILj2048EfS2_S2_S2_fjLj128EEEEELb0ELb0ELb1ELb1EEEvNS_9FwdParamsE)
        /*0ba8*/ 	.word	0x000000ff


	//----- nvinfo : EIATTR_FRAME_SIZE
	.align		4
.L_506:
        /*0bac*/ 	.byte	0x04, 0x11
        /*0bae*/ 	.short	(.L_508 - .L_507)
	.align		4
.L_507:
        /*0bb0*/ 	.word	index@(_ZN10layer_norm13ln_fwd_kernelINS_13Kernel_traitsIf13__nv_bfloat16S2_S2_fjLj2048ELj1ELj4ELj1ELj16ENS_18Kernel_traits_baseILj2048EfS2_S2_S2_fjLj128EEEEELb0ELb0ELb1ELb1EEEvNS_9FwdParamsE)
        /*0bb4*/ 	.word	0x00000000


	//----- nvinfo : EIATTR_REGCOUNT
	.align		4
.L_508:
        /*0bb8*/ 	.byte	0x04, 0x2f
        /*0bba*/ 	.short	(.L_510 - .L_509)
	.align		4
.L_509:
        /*0bbc*/ 	.word	index@(_ZN10layer_norm13ln_fwd_kernelINS_13Kernel_traitsIf13__nv_bfloat16S2_S2_fjLj2048ELj1ELj4ELj1ELj16ENS_18Kernel_traits_baseILj2048EfS2_S2_S2_fjLj128EEEEELb0ELb0ELb1ELb0EEEvNS_9FwdParamsE)
        /*0bc0*/ 	.word	0x000000df


	//----- nvinfo : EIATTR_FRAME_SIZE
	.align		4
.L_510:
        /*0bc4*/ 	.byte	0x04, 0x11
        /*0bc6*/ 	.short	(.L_512 - .L_511)
	.align		4
.L_511:
        /*0bc8*/ 	.word	index@(_ZN10layer_norm13ln_fwd_kernelINS_13Kernel_traitsIf13__nv_bfloat16S2_S2_fjLj2048ELj1ELj4ELj1ELj16ENS_18Kernel_traits_baseILj2048EfS2_S2_S2_fjLj128EEEEELb0ELb0ELb1ELb0EEEvNS_9FwdParamsE)
        /*0bcc*/ 	.word	0x00000000


	//----- nvinfo : EIATTR_REGCOUNT
	.align		4
.L_512:
        /*0bd0*/ 	.byte	0x04, 0x2f
        /*0bd2*/ 	.short	(.L_514 - .L_513)
	.align		4
.L_513:
        /*0bd4*/ 	.word	index@(_ZN10layer_norm13ln_fwd_kernelINS_13Kernel_traitsIf13__nv_bfloat16S2_S2_fjLj2048ELj1ELj4ELj1ELj16ENS_18Kernel_traits_baseILj2048EfS2_S2_S2_fjLj128EEEEELb0ELb0ELb0ELb1EEEvNS_9FwdParamsE)
        /*0bd8*/ 	.word	0x000000e4


	//----- nvinfo : EIATTR_FRAME_SIZE
	.align		4
.L_514:
        /*0bdc*/ 	.byte	0x04, 0x11
        /*0bde*/ 	.short	(.L_516 - .L_515)
	.align		4
.L_515:
        /*0be0*/ 	.word	index@(_ZN10layer_norm13ln_fwd_kernelINS_13Kernel_traitsIf13__nv_bfloat16S2_S2_fjLj2048ELj1ELj4ELj1ELj16ENS_18Kernel_traits_baseILj2048EfS2_S2_S2_fjLj128EEEEELb0ELb0ELb0ELb1EEEvNS_9FwdParamsE)
        /*0be4*/ 	.word	0x00000000


	//----- nvinfo : EIATTR_REGCOUNT
	.align		4
.L_516:
        /*0be8*/ 	.byte	0x04, 0x2f
        /*0bea*/ 	.short	(.L_518 - .L_517)
	.align		4
.L_517:
        /*0bec*/ 	.word	index@(_ZN10layer_norm13ln_fwd_kernelINS_13Kernel_traitsIf13__nv_bfloat16S2_S2_fjLj2048ELj1ELj4ELj1ELj16ENS_18Kernel_traits_baseILj2048EfS2_S2_S2_fjLj128EEEEELb0ELb0ELb0ELb0EEEvNS_9FwdParamsE)
        /*0bf0*/ 	.word	0x000000de


	//----- nvinfo : EIATTR_FRAME_SIZE
	.align		4
.L_518:
        /*0bf4*/ 	.byte	0x04, 0x11
        /*0bf6*/ 	.short	(.L_520 - .L_519)
	.align		4
.L_519:
        /*0bf8*/ 	.word	index@(_ZN10layer_norm13ln_fwd_kernelINS_13Kernel_traitsIf13__nv_bfloat16S2_S2_fjLj2048ELj1ELj4ELj1ELj16ENS_18Kernel_traits_baseILj2048EfS2_S2_S2_fjLj128EEEEELb0ELb0ELb0ELb0EEEvNS_9FwdParamsE)
        /*0bfc*/ 	.word	0x00000000


	//----- nvinfo : EIATTR_REGCOUNT
	.align		4
.L_520:
        /*0c00*/ 	.byte	0x04, 0x2f
        /*0c02*/ 	.short	(.L_522 - .L_521)
	.align		4
.L_521:
        /*0c04*/ 	.word	index@(_ZN10layer_norm13ln_fwd_kernelINS_13Kernel_traitsI6__halfS2_S2_S2_fjLj2048ELj1ELj4ELj1ELj16ENS_18Kernel_traits_baseILj2048ES2_S2_S2_S2_fjLj128EEEEELb1ELb1ELb1ELb1EEEvNS_9FwdParamsE)
        /*0c08*/ 	.word	0x000000fd


	//----- nvinfo : EIATTR_FRAME_SIZE
	.align		4
.L_522:
        /*0c0c*/ 	.byte	0x04, 0x11
        /*0c0e*/ 	.short	(.L_524 - .L_523)
	.align		4
.L_523:
        /*0c10*/ 	.word	index@(_ZN10layer_norm13ln_fwd_kernelINS_13Kernel_traitsI6__halfS2_S2_S2_fjLj2048ELj1ELj4ELj1ELj16ENS_18Kernel_traits_baseILj2048ES2_S2_S2_S2_fjLj128EEEEELb1ELb1ELb1ELb1EEEvNS_9FwdParamsE)
        /*0c14*/ 	.word	0x00000000


	//----- nvinfo : EIATTR_REGCOUNT
	.align		4
.L_524:
        /*0c18*/ 	.byte	0x04, 0x2f
        /*0c1a*/ 	.short	(.L_526 - .L_525)
	.align		4
.L_525:
        /*0c1c*/ 	.word	index@(_ZN10layer_norm13ln_fwd_kernelINS_13Kernel_traitsI6__halfS2_S2_S2_fjLj2048ELj1ELj4ELj1ELj16ENS_18Kernel_traits_baseILj2048ES2_S2_S2_S2_fjLj128EEEEELb1ELb1ELb1ELb0EEEvNS_9FwdParamsE)
        /*0c20*/ 	.word	0x000000da


	//----- nvinfo : EIATTR_FRAME_SIZE
	.align		4
.L_526:
        /*0c24*/ 	.byte	0x04, 0x11
        /*0c26*/ 	.short	(.L_528 - .L_527)
	.align		4
.L_527:
        /*0c28*/ 	.word	index@(_ZN10layer_norm13ln_fwd_kernelINS_13Kernel_traitsI6__halfS2_S2_S2_fjLj2048ELj1ELj4ELj1ELj16ENS_18Kernel_traits_baseILj2048ES2_S2_S2_S2_fjLj128EEEEELb1ELb1ELb1ELb0EEEvNS_9FwdParamsE)
        /*0c2c*/ 	.word	0x00000000


	//----- nvinfo : EIATTR_REGCOUNT
	.align		4
.L_528:
        /*0c30*/ 	.byte	0x04, 0x2f
        /*0c32*/ 	.short	(.L_530 - .L_529)
	.align		4
.L_529:
        /*0c34*/ 	.word	index@(_ZN10layer_norm13ln_fwd_kernelINS_13Kernel_traitsI6__halfS2_S2_S2_fjLj2048ELj1ELj4ELj1ELj16ENS_18Kernel_traits_baseILj2048ES2_S2_S2_S2_fjLj128EEEEELb1ELb1ELb0ELb1EEEvNS_9FwdParamsE)
        /*0c38*/ 	.word	0x000000ff


	//----- nvinfo : EIATTR_FRAME_SIZE
	.align		4
.L_530:
        /*0c3c*/ 	.byte	0x04, 0x11
        /*0c3e*/ 	.short	(.L_532 - .L_531)
	.align		4
.L_531:
        /*0c40*/ 	.word	index@(_ZN10layer_norm13ln_fwd_kernelINS_13Kernel_traitsI6__halfS2_S2_S2_fjLj2048ELj1ELj4ELj1ELj16ENS_18Kernel_traits_baseILj2048ES2_S2_S2_S2_fjLj128EEEEELb1ELb1ELb0ELb1EEEvNS_9FwdParamsE)
        /*0c44*/ 	.word	0x00000000


	//----- nvinfo : EIATTR_REGCOUNT
	.align		4
.L_532:
        /*0c48*/ 	.byte	0x04, 0x2f
        /*0c4a*/ 	.short	(.L_534 - .L_533)
	.align		4
.L_533:
        /*0c4c*/ 	.word	index@(_ZN10layer_norm13ln_fwd_kernelINS_13Kernel_traitsI6__halfS2_S2_S2_fjLj2048ELj1ELj4ELj1ELj16ENS_18Kernel_traits_baseILj2048ES2_S2_S2_S2_fjLj128EEEEELb1ELb1ELb0ELb0EEEvNS_9FwdParamsE)
        /*0c50*/ 	.word	0x000000ce


	//----- nvinfo : EIATTR_FRAME_SIZE
	.align		4
.L_534:
        /*0c54*/ 	.byte	0x04, 0x11
        /*0c56*/ 	.short	(.L_536 - .L_535)
	.align		4
.L_535:
        /*0c58*/ 	.word	index@(_ZN10layer_norm13ln_fwd_kernelINS_13Kernel_traitsI6__halfS2_S2_S2_fjLj2048ELj1ELj4ELj1ELj16ENS_18Kernel_traits_baseILj2048ES2_S2_S2_S2_fjLj128EEEEELb1ELb1ELb0ELb0EEEvNS_9FwdParamsE)
        /*0c5c*/ 	.word	0x00000000


	//----- nvinfo : EIATTR_REGCOUNT
	.align		4
.L_536:
        /*0c60*/ 	.byte	0x04, 0x2f
        /*0c62*/ 	.short	(.L_538 - .L_537)
	.align		4
.L_537:
        /*0c64*/ 	.word	index@(_ZN10layer_norm13ln_fwd_kernelINS_13Kernel_traitsI6__halfS2_S2_S2_fjLj2048ELj1ELj4ELj1ELj16ENS_18Kernel_traits_baseILj2048ES2_S2_S2_S2_fjLj128EEEEELb1ELb0ELb1ELb1EEEvNS_9FwdParamsE)
        /*0c68*/ 	.word	0x000000a8


	//----- nvinfo : EIATTR_FRAME_SIZE
	.align		4
.L_538:
        /*0c6c*/ 	.byte	0x04, 0x11
        /*0c6e*/ 	.short	(.L_540 - .L_539)
	.align		4
.L_539:
        /*0c70*/ 	.word	index@(_ZN10layer_norm13ln_fwd_kernelINS_13Kernel_traitsI6__halfS2_S2_S2_fjLj2048ELj1ELj4ELj1ELj16ENS_18Kernel_traits_baseILj2048ES2_S2_S2_S2_fjLj128EEEEELb1ELb0ELb1ELb1EEEvNS_9FwdParamsE)
        /*0c74*/ 	.word	0x00000010


	//----- nvinfo : EIATTR_REGCOUNT
	.align		4
.L_540:
        /*0c78*/ 	.byte	0x04, 0x2f
        /*0c7a*/ 	.short	(.L_542 - .L_541)
	.align		4
.L_541:
        /*0c7c*/ 	.word	index@(_ZN10layer_norm13ln_fwd_kernelINS_13Kernel_traitsI6__halfS2_S2_S2_fjLj2048ELj1ELj4ELj1ELj16ENS_18Kernel_traits_baseILj2048ES2_S2_S2_S2_fjLj128EEEEELb1ELb0ELb1ELb0EEEvNS_9FwdParamsE)
        /*0c80*/ 	.word	0x000000b4


	//----- nvinfo : EIATTR_FRAME_SIZE
	.align		4
.L_542:
        /*0c84*/ 	.byte	0x04, 0x11
        /*0c86*/ 	.short	(.L_544 - .L_543)
	.align		4
.L_543:
        /*0c88*/ 	.word	index@(_ZN10layer_norm13ln_fwd_kernelINS_13Kernel_traitsI6__halfS2_S2_S2_fjLj2048ELj1ELj4ELj1ELj16ENS_18Kernel_traits_baseILj2048ES2_S2_S2_S2_fjLj128EEEEELb1ELb0ELb1ELb0EEEvNS_9FwdParamsE)
        /*0c8c*/ 	.word	0x00000000


	//----- nvinfo : EIATTR_REGCOUNT
	.align		4
.L_544:
        /*0c90*/ 	.byte	0x04, 0x2f
        /*0c92*/ 	.short	(.L_546 - .L_545)
	.align		4
.L_545:
        /*0c94*/ 	.word	index@(_ZN10layer_norm13ln_fwd_kernelINS_13Kernel_traitsI6__halfS2_S2_S2_fjLj2048ELj1ELj4ELj1ELj16ENS_18Kernel_traits_baseILj2048ES2_S2_S2_S2_fjLj128EEEEELb1ELb0ELb0ELb1EEEvNS_9FwdParamsE)
        /*0c98*/ 	.word	0x000000a8


	//----- nvinfo : EIATTR_FRAME_SIZE
	.align		4
.L_546:
        /*0c9c*/ 	.byte	0x04, 0x11
        /*0c9e*/ 	.short	(.L_548 - .L_547)
	.align		4
.L_547:
        /*0ca0*/ 	.word	index@(_ZN10layer_norm13ln_fwd_kernelINS_13Kernel_traitsI6__halfS2_S2_S2_fjLj2048ELj1ELj4ELj1ELj16ENS_18Kernel_traits_baseILj2048ES2_S2_S2_S2_fjLj128EEEEELb1ELb0ELb0ELb1EEEvNS_9FwdParamsE)
        /*0ca4*/ 	.word	0x00000000


	//----- nvinfo : EIATTR_REGCOUNT
	.align		4
.L_548:
        /*0ca8*/ 	.byte	0x04, 0x2f
        /*0caa*/ 	.short	(.L_550 - .L_549)
	.align		4
.L_549:
        /*0cac*/ 	.word	index@(_ZN10layer_norm13ln_fwd_kernelINS_13Kernel_traitsI6__halfS2_S2_S2_fjLj2048ELj1ELj4ELj1ELj16ENS_18Kernel_traits_baseILj2048ES2_S2_S2_S2_fjLj128EEEEELb1ELb0ELb0ELb0EEEvNS_9FwdParamsE)
        /*0cb0*/ 	.word	0x000000a3


	//----- nvinfo : EIATTR_FRAME_SIZE
	.align		4
.L_550:
        /*0cb4*/ 	.byte	0x04, 0x11
        /*0cb6*/ 	.short	(.L_552 - .L_551)
	.align		4
.L_551:
        /*0cb8*/ 	.word	index@(_ZN10layer_norm13ln_fwd_kernelINS_13Kernel_traitsI6__halfS2_S2_S2_fjLj2048ELj1ELj4ELj1ELj16ENS_18Kernel_traits_baseILj2048ES2_S2_S2_S2_fjLj128EEEEELb1ELb0ELb0ELb0EEEvNS_9FwdParamsE)
        /*0cbc*/ 	.word	0x00000000


	//----- nvinfo : EIATTR_REGCOUNT
	.align		4
.L_552:
        /*0cc0*/ 	.byte	0x04, 0x2f
        /*0cc2*/ 	.short	(.L_554 - .L_553)
	.align		4
.L_553:
        /*0cc4*/ 	.word	index@(_ZN10layer_norm13ln_fwd_kernelINS_13Kernel_traitsI6__halfS2_S2_S2_fjLj2048ELj1ELj4ELj1ELj16ENS_18Kernel_traits_baseILj2048ES2_S2_S2_S2_fjLj128EEEEELb0ELb1ELb1ELb1EEEvNS_9FwdParamsE)
        /*0cc8*/ 	.word	0x000000fe


	//----- nvinfo : EIATTR_FRAME_SIZE
	.align		4
.L_554:
        /*0ccc*/ 	.byte	0x04, 0x11
        /*0cce*/ 	.short	(.L_556 - .L_555)
	.align		4
.L_555:
        /*0cd0*/ 	.word	index@(_ZN10layer_norm13ln_fwd_kernelINS_13Kernel_traitsI6__halfS2_S2_S2_fjLj2048ELj1ELj4ELj1ELj16ENS_18Kernel_traits_baseILj2048ES2_S2_S2_S2_fjLj128EEEEELb0ELb1ELb1ELb1EEEvNS_9FwdParamsE)
        /*0cd4*/ 	.word	0x00000000


	//----- nvinfo : EIATTR_REGCOUNT
	.align		4
.L_556:
        /*0cd8*/ 	.byte	0x04, 0x2f
        /*0cda*/ 	.short	(.L_558 - .L_557)
	.align		4
.L_557:
        /*0cdc*/ 	.word	index@(_ZN10layer_norm13ln_fwd_kernelINS_13Kernel_traitsI6__halfS2_S2_S2_fjLj2048ELj1ELj4ELj1ELj16ENS_18Kernel_traits_baseILj2048ES2_S2_S2_S2_fjLj128EEEEELb0ELb1ELb1ELb0EEEvNS_9FwdParamsE)
        /*0ce0*/ 	.word	0x000000ce


	//----- nvinfo : EIATTR_FRAME_SIZE
	.align		4
.L_558:
        /*0ce4*/ 	.byte	0x04, 0x11
        /*0ce6*/ 	.short	(.L_560 - .L_559)
	.align		4
.L_559:
        /*0ce8*/ 	.word	index@(_ZN10layer_norm13ln_fwd_kernelINS_13Kernel_traitsI6__halfS2_S2_S2_fjLj2048ELj1ELj4ELj1ELj16ENS_18Kernel_traits_baseILj2048ES2_S2_S2_S2_fjLj128EEEEELb0ELb1ELb1ELb0EEEvNS_9FwdParamsE)
        /*0cec*/ 	.word	0x00000000


	//----- nvinfo : EIATTR_REGCOUNT
	.align		4
.L_560:
        /*0cf0*/ 	.byte	0x04, 0x2f
        /*0cf2*/ 	.short	(.L_562 - .L_561)
	.align		4
.L_561:
        /*0cf4*/ 	.word	index@(_ZN10layer_norm13ln_fwd_kernelINS_13Kernel_traitsI6__halfS2_S2_S2_fjLj2048ELj1ELj4ELj1ELj16ENS_18Kernel_traits_baseILj2048ES2_S2_S2_S2_fjLj128EEEEELb0ELb1ELb0ELb1EEEvNS_9FwdParamsE)
        /*0cf8*/ 	.word	0x000000fe


	//----- nvinfo : EIATTR_FRAME_SIZE
	.align		4
.L_562:
        /*0cfc*/ 	.byte	0x04, 0x11
        /*0cfe*/ 	.short	(.L_564 - .L_563)
	.align		4
.L_563:
        /*0d00*/ 	.word	index@(_ZN10layer_norm13ln_fwd_kernelINS_13Kernel_traitsI6__halfS2_S2_S2_fjLj2048ELj1ELj4ELj1ELj16ENS_18Kernel_traits_baseILj2048ES2_S2_S2_S2_fjLj128EEEEELb0ELb1ELb0ELb1EEEvNS_9FwdParamsE)
        /*0d04*/ 	.word	0x00000000


	//----- nvinfo : EIATTR_REGCOUNT
	.align		4
.L_564:
        /*0d08*/ 	.byte	0x04, 0x2f
        /*0d0a*/ 	.short	(.L_566 - .L_565)
	.align		4
.L_565:
        /*0d0c*/ 	.word	index@(_ZN10layer_norm13ln_fwd_kernelINS_13Kernel_traitsI6__halfS2_S2_S2_fjLj2048ELj1ELj4ELj1ELj16ENS_18Kernel_traits_baseILj2048ES2_S2_S2_S2_fjLj128EEEEELb0ELb1ELb0ELb0EEEvNS_9FwdParamsE)
        /*0d10*/ 	.word	0x000000c0


	//----- nvinfo : EIATTR_FRAME_SIZE
	.align		4
.L_566:
        /*0d14*/ 	.byte	0x04, 0x11
        /*0d16*/ 	.short	(.L_568 - .L_567)
	.align		4
.L_567:
        /*0d18*/ 	.word	index@(_ZN10layer_norm13ln_fwd_kernelINS_13Kernel_traitsI6__halfS2_S2_S2_fjLj2048ELj1ELj4ELj1ELj16ENS_18Kernel_traits_baseILj2048ES2_S2_S2_S2_fjLj128EEEEELb0ELb1ELb0ELb0EEEvNS_9FwdParamsE)
        /*0d1c*/ 	.word	0x00000000


	//----- nvinfo : EIATTR_REGCOUNT
	.align		4
.L_568:
        /*0d20*/ 	.byte	0x04, 0x2f
        /*0d22*/ 	.short	(.L_570 - .L_569)
	.align		4
.L_569:
        /*0d24*/ 	.word	index@(_ZN10layer_norm13ln_fwd_kernelINS_13Kernel_traitsI6__halfS2_S2_S2_fjLj2048ELj1ELj4ELj1ELj16ENS_18Kernel_traits_baseILj2048ES2_S2_S2_S2_fjLj128EEEEELb0ELb0ELb1ELb1EEEvNS_9FwdParamsE)
        /*0d28*/ 	.word	0x000000a7


	//----- nvinfo : EIATTR_FRAME_SIZE
	.align		4
.L_570:
        /*0d2c*/ 	.byte	0x04, 0x11
        /*0d2e*/ 	.short	(.L_572 - .L_571)
	.align		4
.L_571:
        /*0d30*/ 	.word	index@(_ZN10layer_norm13ln_fwd_kernelINS_13Kernel_traitsI6__halfS2_S2_S2_fjLj2048ELj1ELj4ELj1ELj16ENS_18Kernel_traits_baseILj2048ES2_S2_S2_S2_fjLj128EEEEELb0ELb0ELb1ELb1EEEvNS_9FwdParamsE)
        /*0d34*/ 	.word	0x00000000


	//----- nvinfo : EIATTR_REGCOUNT
	.align		4
.L_572:
        /*0d38*/ 	.byte	0x04, 0x2f
        /*0d3a*/ 	.short	(.L_574 - .L_573)
	.align		4
.L_573:
        /*0d3c*/ 	.word	index@(_ZN10layer_norm13ln_fwd_kernelINS_13Kernel_traitsI6__halfS2_S2_S2_fjLj2048ELj1ELj4ELj1ELj16ENS_18Kernel_traits_baseILj2048ES2_S2_S2_S2_fjLj128EEEEELb0ELb0ELb1ELb0EEEvNS_9FwdParamsE)
        /*0d40*/ 	.word	0x000000a5


	//----- nvinfo : EIATTR_FRAME_SIZE
	.align		4
.L_574:
        /*0d44*/ 	.byte	0x04, 0x11
        /*0d46*/ 	.short	(.L_576 - .L_575)
	.align		4
.L_575:
        /*0d48*/ 	.word	index@(_ZN10layer_norm13ln_fwd_kernelINS_13Kernel_traitsI6__halfS2_S2_S2_fjLj2048ELj1ELj4ELj1ELj16ENS_18Kernel_traits_baseILj2048ES2_S2_S2_S2_fjLj128EEEEELb0ELb0ELb1ELb0EEEvNS_9FwdParamsE)
        /*0d4c*/ 	.word	0x00000000


	//----- nvinfo : EIATTR_REGCOUNT
	.align		4
.L_576:
        /*0d50*/ 	.byte	0x04, 0x2f
        /*0d52*/ 	.short	(.L_578 - .L_577)
	.align		4
.L_577:
        /*0d54*/ 	.word	index@(_ZN10layer_norm13ln_fwd_kernelINS_13Kernel_traitsI6__halfS2_S2_S2_fjLj2048ELj1ELj4ELj1ELj16ENS_18Kernel_traits_baseILj2048ES2_S2_S2_S2_fjLj128EEEEELb0ELb0ELb0ELb1EEEvNS_9FwdParamsE)
        /*0d58*/ 	.word	0x0000009f


	//----- nvinfo : EIATTR_FRAME_SIZE
	.align		4
.L_578:
        /*0d5c*/ 	.byte	0x04, 0x11
        /*0d5e*/ 	.short	(.L_580 - .L_579)
	.align		4
.L_579:
        /*0d60*/ 	.word	index@(_ZN10layer_norm13ln_fwd_kernelINS_13Kernel_traitsI6__halfS2_S2_S2_fjLj2048ELj1ELj4ELj1ELj16ENS_18Kernel_traits_baseILj2048ES2_S2_S2_S2_fjLj128EEEEELb0ELb0ELb0ELb1EEEvNS_9FwdParamsE)
        /*0d64*/ 	.word	0x00000000


	//----- nvinfo : EIATTR_REGCOUNT
	.align		4
.L_580:
        /*0d68*/ 	.byte	0x04, 0x2f
        /*0d6a*/ 	.short	(.L_582 - .L_581)
	.align		4
.L_581:
        /*0d6c*/ 	.word	index@(_ZN10layer_norm13ln_fwd_kernelINS_13Kernel_traitsI6__halfS2_S2_S2_fjLj2048ELj1ELj4ELj1ELj16ENS_18Kernel_traits_baseILj2048ES2_S2_S2_S2_fjLj128EEEEELb0ELb0ELb0ELb0EEEvNS_9FwdParamsE)
        /*0d70*/ 	.word	0x0000009d


	//----- nvinfo : EIATTR_FRAME_SIZE
	.align		4
.L_582:
        /*0d74*/ 	.byte	0x04, 0x11
        /*0d76*/ 	.short	(.L_584 - .L_583)
	.align		4
.L_583:
        /*0d78*/ 	.word	index@(_ZN10layer_norm13ln_fwd_kernelINS_13Kernel_traitsI6__halfS2_S2_S2_fjLj2048ELj1ELj4ELj1ELj16ENS_18Kernel_traits_baseILj2048ES2_S2_S2_S2_fjLj128EEEEELb0ELb0ELb0ELb0EEEvNS_9FwdParamsE)
        /*0d7c*/ 	.word	0x00000000


	//----- nvinfo : EIATTR_REGCOUNT
	.align		4
.L_584:
        /*0d80*/ 	.byte	0x04, 0x2f
        /*0d82*/ 	.short	(.L_586 - .L_585)
	.align		4
.L_585:
        /*0d84*/ 	.word	index@(_ZN10layer_norm13ln_fwd_kernelINS_13Kernel_traitsI13__nv_bfloat16S2_S2_S2_fjLj2048ELj1ELj4ELj1ELj16ENS_18Kernel_traits_baseILj2048ES2_S2_S2_S2_fjLj128EEEEELb1ELb1ELb1ELb1EEEvNS_9FwdParamsE)
        /*0d88*/ 	.word	0x000000ff


	//----- nvinfo : EIATTR_FRAME_SIZE
	.align		4
.L_586:
        /*0d8c*/ 	.byte	0x04, 0x11
        /*0d8e*/ 	.short	(.L_588 - .L_587)
	.align		4
.L_587:
        /*0d90*/ 	.word	index@(_ZN10layer_norm13ln_fwd_kernelINS_13Kernel_traitsI13__nv_bfloat16S2_S2_S2_fjLj2048ELj1ELj4ELj1ELj16ENS_18Kernel_traits_baseILj2048ES2_S2_S2_S2_fjLj128EEEEELb1ELb1ELb1ELb1EEEvNS_9FwdParamsE)
        /*0d94*/ 	.word	0x00000038


	//----- nvinfo : EIATTR_REGCOUNT
	.align		4
.L_588:
        /*0d98*/ 	.byte	0x04, 0x2f
        /*0d9a*/ 	.short	(.L_590 - .L_589)
	.align		4
.L_589:
        /*0d9c*/ 	.word	index@(_ZN10layer_norm13ln_fwd_kernelINS_13Kernel_traitsI13__nv_bfloat16S2_S2_S2_fjLj2048ELj1ELj4ELj1ELj16ENS_18Kernel_traits_baseILj2048ES2_S2_S2_S2_fjLj128EEEEELb1ELb1ELb1ELb0EEEvNS_9FwdParamsE)
        /*0da0*/ 	.word	0x000000ff


	//----- nvinfo : EIATTR_FRAME_SIZE
	.align		4
.L_590:
        /*0da4*/ 	.byte	0x04, 0x11
        /*0da6*/ 	.short	(.L_592 - .L_591)
	.align		4
.L_591:
        /*0da8*/ 	.word	index@(_ZN10layer_norm13ln_fwd_kernelINS_13Kernel_traitsI13__nv_bfloat16S2_S2_S2_fjLj2048ELj1ELj4ELj1ELj16ENS_18Kernel_traits_baseILj2048ES2_S2_S2_S2_fjLj128EEEEELb1ELb1ELb1ELb0EEEvNS_9FwdParamsE)
        /*0dac*/ 	.word	0x000000d0


	//----- nvinfo : EIATTR_REGCOUNT
	.align		4
.L_592:
        /*0db0*/ 	.byte	0x04, 0x2f
        /*0db2*/ 	.short	(.L_594 - .L_593)
	.align		4
.L_593:
        /*0db4*/ 	.word	index@(_ZN10layer_norm13ln_fwd_kernelINS_13Kernel_traitsI13__nv_bfloat16S2_S2_S2_fjLj2048ELj1ELj4ELj1ELj16ENS_18Kernel_traits_baseILj2048ES2_S2_S2_S2_fjLj128EEEEELb1ELb1ELb0ELb1EEEvNS_9FwdParamsE)
        /*0db8*/ 	.word	0x000000ff


	//----- nvinfo : EIATTR_FRAME_SIZE
	.align		4
.L_594:
        /*0dbc*/ 	.byte	0x04, 0x11
        /*0dbe*/ 	.short	(.L_596 - .L_595)
	.align		4
.L_595:
        /*0dc0*/ 	.word	index@(_ZN10layer_norm13ln_fwd_kernelINS_13Kernel_traitsI13__nv_bfloat16S2_S2_S2_fjLj2048ELj1ELj4ELj1ELj16ENS_18Kernel_traits_baseILj2048ES2_S2_S2_S2_fjLj128EEEEELb1ELb1ELb0ELb1EEEvNS_9FwdParamsE)
        /*0dc4*/ 	.word	0x00000058


	//----- nvinfo : EIATTR_REGCOUNT
	.align		4
.L_596:
        /*0dc8*/ 	.byte	0x04, 0x2f
        /*0dca*/ 	.short	(.L_598 - .L_597)
	.align		4
.L_597:
        /*0dcc*/ 	.word	index@(_ZN10layer_norm13ln_fwd_kernelINS_13Kernel_traitsI13__nv_bfloat16S2_S2_S2_fjLj2048ELj1ELj4ELj1ELj16ENS_18Kernel_traits_baseILj2048ES2_S2_S2_S2_fjLj128EEEEELb1ELb1ELb0ELb0EEEvNS_9FwdParamsE)
        /*0dd0*/ 	.word	0x000000ff


	//----- nvinfo : EIATTR_FRAME_SIZE
	.align		4
.L_598:
        /*0dd4*/ 	.byte	0x04, 0x11
        /*0dd6*/ 	.short	(.L_600 - .L_599)
	.align		4
.L_599:
        /*0dd8*/ 	.word	index@(_ZN10layer_norm13ln_fwd_kernelINS_13Kernel_traitsI13__nv_bfloat16S2_S2_S2_fjLj2048ELj1ELj4ELj1ELj16ENS_18Kernel_traits_baseILj2048ES2_S2_S2_S2_fjLj128EEEEELb1ELb1ELb0ELb0EEEvNS_9FwdParamsE)
        /*0ddc*/ 	.word	0x00000088


	//----- nvinfo : EIATTR_REGCOUNT
	.align		4
.L_600:
        /*0de0*/ 	.byte	0x04, 0x2f
        /*0de2*/ 	.short	(.L_602 - .L_601)
	.align		4
.L_601:
        /*0de4*/ 	.word	index@(_ZN10layer_norm13ln_fwd_kernelINS_13Kernel_traitsI13__nv_bfloat16S2_S2_S2_fjLj2048ELj1ELj4ELj1ELj16ENS_18Kernel_traits_baseILj2048ES2_S2_S2_S2_fjLj128EEEEELb1ELb0ELb1ELb1EEEvNS_9FwdParamsE)
        /*0de8*/ 	.word	0x000000ff


	//----- nvinfo : EIATTR_FRAME_SIZE
	.align		4
.L_602:
        /*0dec*/ 	.byte	0x04, 0x11
        /*0dee*/ 	.short	(.L_604 - .L_603)
	.align		4
.L_603:
        /*0df0*/ 	.word	index@(_ZN10layer_norm13ln_fwd_kernelINS_13Kernel_traitsI13__nv_bfloat16S2_S2_S2_fjLj2048ELj1ELj4ELj1ELj16ENS_18Kernel_traits_baseILj2048ES2_S2_S2_S2_fjLj128EEEEELb1ELb0ELb1ELb1EEEvNS_9FwdParamsE)
        /*0df4*/ 	.word	0x00000000


	//----- nvinfo : EIATTR_REGCOUNT
	.align		4
.L_604:
        /*0df8*/ 	.byte	0x04, 0x2f
        /*0dfa*/ 	.short	(.L_606 - .L_605)
	.align		4
.L_605:
        /*0dfc*/ 	.word	index@(_ZN10layer_norm13ln_fwd_kernelINS_13Kernel_traitsI13__nv_bfloat16S2_S2_S2_fjLj2048ELj1ELj4ELj1ELj16ENS_18Kernel_traits_baseILj2048ES2_S2_S2_S2_fjLj128EEEEELb1ELb0ELb1ELb0EEEvNS_9FwdParamsE)
        /*0e00*/ 	.word	0x000000ea


	//----- nvinfo : EIATTR_FRAME_SIZE
	.align		4
.L_606:
        /*0e04*/ 	.byte	0x04, 0x11
        /*0e06*/ 	.short	(.L_608 - .L_607)
	.align		4
.L_607:
        /*0e08*/ 	.word	index@(_ZN10layer_norm13ln_fwd_kernelINS_13Kernel_traitsI13__nv_bfloat16S2_S2_S2_fjLj2048ELj1ELj4ELj1ELj16ENS_18Kernel_traits_baseILj2048ES2_S2_S2_S2_fjLj128EEEEELb1ELb0ELb1ELb0EEEvNS_9FwdParamsE)
        /*0e0c*/ 	.word	0x00000000


	//----- nvinfo : EIATTR_REGCOUNT
	.align		4
.L_608:
        /*0e10*/ 	.byte	0x04, 0x2f
        /*0e12*/ 	.short	(.L_610 - .L_609)
	.align		4
.L_609:
        /*0e14*/ 	.word	index@(_ZN10layer_norm13ln_fwd_kernelINS_13Kernel_traitsI13__nv_bfloat16S2_S2_S2_fjLj2048ELj1ELj4ELj1ELj16ENS_18Kernel_traits_baseILj2048ES2_S2_S2_S2_fjLj128EEEEELb1ELb0ELb0ELb1EEEvNS_9FwdParamsE)
        /*0e18*/ 	.word	0x000000f9


	//----- nvinfo : EIATTR_FRAME_SIZE
	.align		4
.L_610:
        /*0e1c*/ 	.byte	0x04, 0x11
        /*0e1e*/ 	.short	(.L_612 - .L_611)
	.align		4
.L_611:
        /*0e20*/ 	.word	index@(_ZN10layer_norm13ln_fwd_kernelINS_13Kernel_traitsI13__nv_bfloat16S2_S2_S2_fjLj2048ELj1ELj4ELj1ELj16ENS_18Kernel_traits_baseILj2048ES2_S2_S2_S2_fjLj128EEEEELb1ELb0ELb0ELb1EEEvNS_9FwdParamsE)
        /*0e24*/ 	.word	0x00000000


	//----- nvinfo : EIATTR_REGCOUNT
	.align		4
.L_612:
        /*0e28*/ 	.byte	0x04, 0x2f
        /*0e2a*/ 	.short	(.L_614 - .L_613)
	.align		4
.L_613:
        /*0e2c*/ 	.word	index@(_ZN10layer_norm13ln_fwd_kernelINS_13Kernel_traitsI13__nv_bfloat16S2_S2_S2_fjLj2048ELj1ELj4ELj1ELj16ENS_18Kernel_traits_baseILj2048ES2_S2_S2_S2_fjLj128EEEEELb1ELb0ELb0ELb0EEEvNS_9FwdParamsE)
        /*0e30*/ 	.word	0x000000e1


	//----- nvinfo : EIATTR_FRAME_SIZE
	.align		4
.L_614:
        /*0e34*/ 	.byte	0x04, 0x11
        /*0e36*/ 	.short	(.L_616 - .L_615)
	.align		4
.L_615:
        /*0e38*/ 	.word	index@(_ZN10layer_norm13ln_fwd_kernelINS_13Kernel_traitsI13__nv_bfloat16S2_S2_S2_fjLj2048ELj1ELj4ELj1ELj16ENS_18Kernel_traits_baseILj2048ES2_S2_S2_S2_fjLj128EEEEELb1ELb0ELb0ELb0EEEvNS_9FwdParamsE)
        /*0e3c*/ 	.word	0x00000000


	//----- nvinfo : EIATTR_REGCOUNT
	.align		4
.L_616:
        /*0e40*/ 	.byte	0x04, 0x2f
        /*0e42*/ 	.short	(.L_618 - .L_617)
	.align		4
.L_617:
        /*0e44*/ 	.word	index@(_ZN10layer_norm13ln_fwd_kernelINS_13Kernel_traitsI13__nv_bfloat16S2_S2_S2_fjLj2048ELj1ELj4ELj1ELj16ENS_18Kernel_traits_baseILj2048ES2_S2_S2_S2_fjLj128EEEEELb0ELb1ELb1ELb1EEEvNS_9FwdParamsE)
        /*0e48*/ 	.word	0x000000fe


	//----- nvinfo : EIATTR_FRAME_SIZE
	.align		4
.L_618:
        /*0e4c*/ 	.byte	0x04, 0x11
        /*0e4e*/ 	.short	(.L_620 - .L_619)
	.align		4
.L_619:
        /*0e50*/ 	.word	index@(_ZN10layer_norm13ln_fwd_kernelINS_13Kernel_traitsI13__nv_bfloat16S2_S2_S2_fjLj2048ELj1ELj4ELj1ELj16ENS_18Kernel_traits_baseILj2048ES2_S2_S2_S2_fjLj128EEEEELb0ELb1ELb1ELb1EEEvNS_9FwdParamsE)
        /*0e54*/ 	.word	0x00000000


	//----- nvinfo : EIATTR_REGCOUNT
	.align		4
.L_620:
        /*0e58*/ 	.byte	0x04, 0x2f
        /*0e5a*/ 	.short	(.L_622 - .L_621)
	.align		4
.L_621:
        /*0e5c*/ 	.word	index@(_ZN10layer_norm13ln_fwd_kernelINS_13Kernel_traitsI13__nv_bfloat16S2_S2_S2_fjLj2048ELj1ELj4ELj1ELj16ENS_18Kernel_traits_baseILj2048ES2_S2_S2_S2_fjLj128EEEEELb0ELb1ELb1ELb0EEEvNS_9FwdParamsE)
        /*0e60*/ 	.word	0x000000ff


	//----- nvinfo : EIATTR_FRAME_SIZE
	.align		4
.L_622:
        /*0e64*/ 	.byte	0x04, 0x11
        /*0e66*/ 	.short	(.L_624 - .L_623)
	.align		4
.L_623:
        /*0e68*/ 	.word	index@(_ZN10layer_norm13ln_fwd_kernelINS_13Kernel_traitsI13__nv_bfloat16S2_S2_S2_fjLj2048ELj1ELj4ELj1ELj16ENS_18Kernel_traits_baseILj2048ES2_S2_S2_S2_fjLj128EEEEELb0ELb1ELb1ELb0EEEvNS_9FwdParamsE)
        /*0e6c*/ 	.word	0x00000078


	//----- nvinfo : EIATTR_REGCOUNT
	.align		4
.L_624:
        /*0e70*/ 	.byte	0x04, 0x2f
        /*0e72*/ 	.short	(.L_626 - .L_625)
	.align		4
.L_625:
        /*0e74*/ 	.word	index@(_ZN10layer_norm13ln_fwd_kernelINS_13Kernel_traitsI13__nv_bfloat16S2_S2_S2_fjLj2048ELj1ELj4ELj1ELj16ENS_18Kernel_traits_baseILj2048ES2_S2_S2_S2_fjLj128EEEEELb0ELb1ELb0ELb1EEEvNS_9FwdParamsE)
        /*0e78*/ 	.word	0x000000ff


	//----- nvinfo : EIATTR_FRAME_SIZE
	.align		4
.L_626:
        /*0e7c*/ 	.byte	0x04, 0x11
        /*0e7e*/ 	.short	(.L_628 - .L_627)
	.align		4
.L_627:
        /*0e80*/ 	.word	index@(_ZN10layer_norm13ln_fwd_kernelINS_13Kernel_traitsI13__nv_bfloat16S2_S2_S2_fjLj2048ELj1ELj4ELj1ELj16ENS_18Kernel_traits_baseILj2048ES2_S2_S2_S2_fjLj128EEEEELb0ELb1ELb0ELb1EEEvNS_9FwdParamsE)
        /*0e84*/ 	.word	0x00000020


	//----- nvinfo : EIATTR_REGCOUNT
	.align		4
.L_628:
        /*0e88*/ 	.byte	0x04, 0x2f
        /*0e8a*/ 	.short	(.L_630 - .L_629)
	.align		4
.L_629:
        /*0e8c*/ 	.word	index@(_ZN10layer_norm13ln_fwd_kernelINS_13Kernel_traitsI13__nv_bfloat16S2_S2_S2_fjLj2048ELj1ELj4ELj1ELj16ENS_18Kernel_traits_baseILj2048ES2_S2_S2_S2_fjLj128EEEEELb0ELb1ELb0ELb0EEEvNS_9FwdParamsE)
        /*0e90*/ 	.word	0x000000ff


	//----- nvinfo : EIATTR_FRAME_SIZE
	.align		4
.L_630:
        /*0e94*/ 	.byte	0x04, 0x11
        /*0e96*/ 	.short	(.L_632 - .L_631)
	.align		4
.L_631:
        /*0e98*/ 	.word	index@(_ZN10layer_norm13ln_fwd_kernelINS_13Kernel_traitsI13__nv_bfloat16S2_S2_S2_fjLj2048ELj1ELj4ELj1ELj16ENS_18Kernel_traits_baseILj2048ES2_S2_S2_S2_fjLj128EEEEELb0ELb1ELb0ELb0EEEvNS_9FwdParamsE)
        /*0e9c*/ 	.word	0x00000060


	//----- nvinfo : EIATTR_REGCOUNT
	.align		4
.L_632:
        /*0ea0*/ 	.byte	0x04, 0x2f
        /*0ea2*/ 	.short	(.L_634 - .L_633)
	.align		4
.L_633:
        /*0ea4*/ 	.word	index@(_ZN10layer_norm13ln_fwd_kernelINS_13Kernel_traitsI13__nv_bfloat16S2_S2_S2_fjLj2048ELj1ELj4ELj1ELj16ENS_18Kernel_traits_baseILj2048ES2_S2_S2_S2_fjLj128EEEEELb0ELb0ELb1ELb1EEEvNS_9FwdParamsE)
        /*0ea8*/ 	.word	0x000000ff


	//----- nvinfo : EIATTR_FRAME_SIZE
	.align		4
.L_634:
        /*0eac*/ 	.byte	0x04, 0x11
        /*0eae*/ 	.short	(.L_636 - .L_635)
	.align		4
.L_635:
        /*0eb0*/ 	.word	index@(_ZN10layer_norm13ln_fwd_kernelINS_13Kernel_traitsI13__nv_bfloat16S2_S2_S2_fjLj2048ELj1ELj4ELj1ELj16ENS_18Kernel_traits_baseILj2048ES2_S2_S2_S2_fjLj128EEEEELb0ELb0ELb1ELb1EEEvNS_9FwdParamsE)
        /*0eb4*/ 	.word	0x00000000


	//----- nvinfo : EIATTR_REGCOUNT
	.align		4
.L_636:
        /*0eb8*/ 	.byte	0x04, 0x2f
        /*0eba*/ 	.short	(.L_638 - .L_637)
	.align		4
.L_637:
        /*0ebc*/ 	.word	index@(_ZN10layer_norm13ln_fwd_kernelINS_13Kernel_traitsI13__nv_bfloat16S2_S2_S2_fjLj2048ELj1ELj4ELj1ELj16ENS_18Kernel_traits_baseILj2048ES2_S2_S2_S2_fjLj128EEEEELb0ELb0ELb1ELb0EEEvNS_9FwdParamsE)
        /*0ec0*/ 	.word	0x000000e2


	//----- nvinfo : EIATTR_FRAME_SIZE
	.align		4
.L_638:
        /*0ec4*/ 	.byte	0x04, 0x11
        /*0ec6*/ 	.short	(.L_640 - .L_639)
	.align		4
.L_639:
        /*0ec8*/ 	.word	index@(_ZN10layer_norm13ln_fwd_kernelINS_13Kernel_traitsI13__nv_bfloat16S2_S2_S2_fjLj2048ELj1ELj4ELj1ELj16ENS_18Kernel_traits_baseILj2048ES2_S2_S2_S2_fjLj128EEEEELb0ELb0ELb1ELb0EEEvNS_9FwdParamsE)
        /*0ecc*/ 	.word	0x00000000


	//----- nvinfo : EIATTR_REGCOUNT
	.align		4
.L_640:
        /*0ed0*/ 	.byte	0x04, 0x2f
        /*0ed2*/ 	.short	(.L_642 - .L_641)
	.align		4
.L_641:
        /*0ed4*/ 	.word	index@(_ZN10layer_norm13ln_fwd_kernelINS_13Kernel_traitsI13__nv_bfloat16S2_S2_S2_fjLj2048ELj1ELj4ELj1ELj16ENS_18Kernel_traits_baseILj2048ES2_S2_S2_S2_fjLj128EEEEELb0ELb0ELb0ELb1EEEvNS_9FwdParamsE)
        /*0ed8*/ 	.word	0x000000ec


	//----- nvinfo : EIATTR_FRAME_SIZE
	.align		4
.L_642:
        /*0edc*/ 	.byte	0x04, 0x11
        /*0ede*/ 	.short	(.L_644 - .L_643)
	.align		4
.L_643:
        /*0ee0*/ 	.word	index@(_ZN10layer_norm13ln_fwd_kernelINS_13Kernel_traitsI13__nv_bfloat16S2_S2_S2_fjLj2048ELj1ELj4ELj1ELj16ENS_18Kernel_traits_baseILj2048ES2_S2_S2_S2_fjLj128EEEEELb0ELb0ELb0ELb1EEEvNS_9FwdParamsE)
        /*0ee4*/ 	.word	0x00000000


	//----- nvinfo : EIATTR_REGCOUNT
	.align		4
.L_644:
        /*0ee8*/ 	.byte	0x04, 0x2f
        /*0eea*/ 	.short	(.L_646 - .L_645)
	.align		4
.L_645:
        /*0eec*/ 	.word	index@(_ZN10layer_norm13ln_fwd_kernelINS_13Kernel_traitsI13__nv_bfloat16S2_S2_S2_fjLj2048ELj1ELj4ELj1ELj16ENS_18Kernel_traits_baseILj2048ES2_S2_S2_S2_fjLj128EEEEELb0ELb0ELb0ELb0EEEvNS_9FwdParamsE)
        /*0ef0*/ 	.word	0x000000e3


	//----- nvinfo : EIATTR_FRAME_SIZE
	.align		4
.L_646:
        /*0ef4*/ 	.byte	0x04, 0x11
        /*0ef6*/ 	.short	(.L_648 - .L_647)
	.align		4
.L_647:
        /*0ef8*/ 	.word	index@(_ZN10layer_norm13ln_fwd_kernelINS_13Kernel_traitsI13__nv_bfloat16S2_S2_S2_fjLj2048ELj1ELj4ELj1ELj16ENS_18Kernel_traits_baseILj2048ES2_S2_S2_S2_fjLj128EEEEELb0ELb0ELb0ELb0EEEvNS_9FwdParamsE)
        /*0efc*/ 	.word	0x00000000


	//----- nvinfo : EIATTR_MIN_STACK_SIZE
	.align		4
.L_648:
        /*0f00*/ 	.byte	0x04, 0x12
        /*0f02*/ 	.short	(.L_650 - .L_649)
	.align		4
.L_649:
        /*0f04*/ 	.word	index@(_ZN10layer_norm13ln_fwd_kernelINS_13Kernel_traitsI13__nv_bfloat16S2_S2_S2_fjLj2048ELj1ELj4ELj1ELj16ENS_18Kernel_traits_baseILj2048ES2_S2_S2_S2_fjLj128EEEEELb0ELb0ELb0ELb0EEEvNS_9FwdParamsE)
        /*0f08*/ 	.word	0x00000000


	//----- nvinfo : EIATTR_MIN_STACK_SIZE
	.align		4
.L_650:
        /*0f0c*/ 	.byte	0x04, 0x12
        /*0f0e*/ 	.short	(.L_652 - .L_651)
	.align		4
.L_651:
        /*0f10*/ 	.word	index@(_ZN10layer_norm13ln_fwd_kernelINS_13Kernel_traitsI13__nv_bfloat16S2_S2_S2_fjLj2048ELj1ELj4ELj1ELj16ENS_18Kernel_traits_baseILj2048ES2_S2_S2_S2_fjLj128EEEEELb0ELb0ELb0ELb1EEEvNS_9FwdParamsE)
        /*0f14*/ 	.word	0x00000000


	//----- nvinfo : EIATTR_MIN_STACK_SIZE
	.align		4
.L_652:
        /*0f18*/ 	.byte	0x04, 0x12
        /*0f1a*/ 	.short	(.L_654 - .L_653)
	.align		4
.L_653:
        /*0f1c*/ 	.word	index@(_ZN10layer_norm13ln_fwd_kernelINS_13Kernel_traitsI13__nv_bfloat16S2_S2_S2_fjLj2048ELj1ELj4ELj1ELj16ENS_18Kernel_traits_baseILj2048ES2_S2_S2_S2_fjLj128EEEEELb0ELb0ELb1ELb0EEEvNS_9FwdParamsE)
        /*0f20*/ 	.word	0x00000000


	//----- nvinfo : EIATTR_MIN_STACK_SIZE
	.align		4
.L_654:
        /*0f24*/ 	.byte	0x04, 0x12
        /*0f26*/ 	.short	(.L_656 - .L_655)
	.align		4
.L_655:
        /*0f28*/ 	.word	index@(_ZN10layer_norm13ln_fwd_kernelINS_13Kernel_traitsI13__nv_bfloat16S2_S2_S2_fjLj2048ELj1ELj4ELj1ELj16ENS_18Kernel_traits_baseILj2048ES2_S2_S2_S2_fjLj128EEEEELb0ELb0ELb1ELb1EEEvNS_9FwdParamsE)
        /*0f2c*/ 	.word	0x00000000


	//----- nvinfo : EIATTR_MIN_STACK_SIZE
	.align		4
.L_656:
        /*0f30*/ 	.byte	0x04, 0x12
        /*0f32*/ 	.short	(.L_658 - .L_657)
	.align		4
.L_657:
        /*0f34*/ 	.word	index@(_ZN10layer_norm13ln_fwd_kernelINS_13Kernel_traitsI13__nv_bfloat16S2_S2_S2_fjLj2048ELj1ELj4ELj1ELj16ENS_18Kernel_traits_baseILj2048ES2_S2_S2_S2_fjLj128EEEEELb0ELb1ELb0ELb0EEEvNS_9FwdParamsE)
        /*0f38*/ 	.word	0x00000060


	//----- nvinfo : EIATTR_MIN_STACK_SIZE
	.align		4
.L_658:
        /*0f3c*/ 	.byte	0x04, 0x12
        /*0f3e*/ 	.short	(.L_660 - .L_659)
	.align		4
.L_659:
        /*0f40*/ 	.word	index@(_ZN10layer_norm13ln_fwd_kernelINS_13Kernel_traitsI13__nv_bfloat16S2_S2_S2_fjLj2048ELj1ELj4ELj1ELj16ENS_18Kernel_traits_baseILj2048ES2_S2_S2_S2_fjLj128EEEEELb0ELb1ELb0ELb1EEEvNS_9FwdParamsE)
        /*0f44*/ 	.word	0x00000020


	//----- nvinfo : EIATTR_MIN_STACK_SIZE
	.align		4
.L_660:
        /*0f48*/ 	.byte	0x04, 0x12
        /*0f4a*/ 	.short	(.L_662 - .L_661)
	.align		4
.L_661:
        /*0f4c*/ 	.word	index@(_ZN10layer_norm13ln_fwd_kernelINS_13Kernel_traitsI13__nv_bfloat16S2_S2_S2_fjLj2048ELj1ELj4ELj1ELj16ENS_18Kernel_traits_baseILj2048ES2_S2_S2_S2_fjLj128EEEEELb0ELb1ELb1ELb0EEEvNS_9FwdParamsE)
        /*0f50*/ 	.word	0x00000078


	//----- nvinfo : EIATTR_MIN_STACK_SIZE
	.align		4
.L_662:
        /*0f54*/ 	.byte	0x04, 0x12
        /*0f56*/ 	.short	(.L_664 - .L_663)
	.align		4
.L_663:
        /*0f58*/ 	.word	index@(_ZN10layer_norm13ln_fwd_kernelINS_13Kernel_traitsI13__nv_bfloat16S2_S2_S2_fjLj2048ELj1ELj4ELj1ELj16ENS_18Kernel_traits_baseILj2048ES2_S2_S2_S2_fjLj128EEEEELb0ELb1ELb1ELb1EEEvNS_9FwdParamsE)
        /*0f5c*/ 	.word	0x00000000


	//----- nvinfo : EIATTR_MIN_STACK_SIZE
	.align		4
.L_664:
        /*0f60*/ 	.byte	0x04, 0x12
        /*0f62*/ 	.short	(.L_666 - .L_665)
	.align		4
.L_665:
        /*0f64*/ 	.word	index@(_ZN10layer_norm13ln_fwd_kernelINS_13Kernel_traitsI13__nv_bfloat16S2_S2_S2_fjLj2048ELj1ELj4ELj1ELj16ENS_18Kernel_traits_baseILj2048ES2_S2_S2_S2_fjLj128EEEEELb1ELb0ELb0ELb0EEEvNS_9FwdParamsE)
        /*0f68*/ 	.word	0x00000000


	//----- nvinfo : EIATTR_MIN_STACK_SIZE
	.align		4
.L_666:
        /*0f6c*/ 	.byte	0x04, 0x12
        /*0f6e*/ 	.short	(.L_668 - .L_667)
	.align		4
.L_667:
        /*0f70*/ 	.word	index@(_ZN10layer_norm13ln_fwd_kernelINS_13Kernel_traitsI13__nv_bfloat16S2_S2_S2_fjLj2048ELj1ELj4ELj1ELj16ENS_18Kernel_traits_baseILj2048ES2_S2_S2_S2_fjLj128EEEEELb1ELb0ELb0ELb1EEEvNS_9FwdParamsE)
        /*0f74*/ 	.word	0x00000000


	//----- nvinfo : EIATTR_MIN_STACK_SIZE
	.align		4
.L_668:
        /*0f78*/ 	.byte	0x04, 0x12
        /*0f7a*/ 	.short	(.L_670 - .L_669)
	.align		4
.L_669:
        /*0f7c*/ 	.word	index@(_ZN10layer_norm13ln_fwd_kernelINS_13Kernel_traitsI13__nv_bfloat16S2_S2_S2_fjLj2048ELj1ELj4ELj1ELj16ENS_18Kernel_traits_baseILj2048ES2_S2_S2_S2_fjLj128EEEEELb1ELb0ELb1ELb0EEEvNS_9FwdParamsE)
        /*0f80*/ 	.word	0x00000000


	//----- nvinfo : EIATTR_MIN_STACK_SIZE
	.align		4
.L_670:
        /*0f84*/ 	.byte	0x04, 0x12
        /*0f86*/ 	.short	(.L_672 - .L_671)
	.align		4
.L_671:
        /*0f88*/ 	.word	index@(_ZN10layer_norm13ln_fwd_kernelINS_13Kernel_traitsI13__nv_bfloat16S2_S2_S2_fjLj2048ELj1ELj4ELj1ELj16ENS_18Kernel_traits_baseILj2048ES2_S2_S2_S2_fjLj128EEEEELb1ELb0ELb1ELb1EEEvNS_9FwdParamsE)
        /*0f8c*/ 	.word	0x00000000


	//----- nvinfo : EIATTR_MIN_STACK_SIZE
	.align		4
.L_672:
        /*0f90*/ 	.byte	0x04, 0x12
        /*0f92*/ 	.short	(.L_674 - .L_673)
	.align		4
.L_673:
        /*0f94*/ 	.word	index@(_ZN10layer_norm13ln_fwd_kernelINS_13Kernel_traitsI13__nv_bfloat16S2_S2_S2_fjLj2048ELj1ELj4ELj1ELj16ENS_18Kernel_traits_baseILj2048ES2_S2_S2_S2_fjLj128EEEEELb1ELb1ELb0ELb0EEEvNS_9FwdParamsE)
        /*0f98*/ 	.word	0x00000088


	//----- nvinfo : EIATTR_MIN_STACK_SIZE
	.align		4
.L_674:
        /*0f9c*/ 	.byte	0x04, 0x12
        /*0f9e*/ 	.short	(.L_676 - .L_675)
	.align		4
.L_675:
        /*0fa0*/ 	.word	index@(_ZN10layer_norm13ln_fwd_kernelINS_13Kernel_traitsI13__nv_bfloat16S2_S2_S2_fjLj2048ELj1ELj4ELj1ELj16ENS_18Kernel_traits_baseILj2048ES2_S2_S2_S2_fjLj128EEEEELb1ELb1ELb0ELb1EEEvNS_9FwdParamsE)
        /*0fa4*/ 	.word	0x00000058


	//----- nvinfo : EIATTR_MIN_STACK_SIZE
	.align		4
.L_676:
        /*0fa8*/ 	.byte	0x04, 0x12
        /*0faa*/ 	.short	(.L_678 - .L_677)
	.align		4
.L_677:
        /*0fac*/ 	.word	index@(_ZN10layer_norm13ln_fwd_kernelINS_13Kernel_traitsI13__nv_bfloat16S2_S2_S2_fjLj2048ELj1ELj4ELj1ELj16ENS_18Kernel_traits_baseILj2048ES2_S2_S2_S2_fjLj128EEEEELb1ELb1ELb1ELb0EEEvNS_9FwdParamsE)
        /*0fb0*/ 	.word	0x000000d0


	//----- nvinfo : EIATTR_MIN_STACK_SIZE
	.align		4
.L_678:
        /*0fb4*/ 	.byte	0x04, 0x12
        /*0fb6*/ 	.short	(.L_680 - .L_679)
	.align		4
.L_679:
        /*0fb8*/ 	.word	index@(_ZN10layer_norm13ln_fwd_kernelINS_13Kernel_traitsI13__nv_bfloat16S2_S2_S2_fjLj2048ELj1ELj4ELj1ELj16ENS_18Kernel_traits_baseILj2048ES2_S2_S2_S2_fjLj128EEEEELb1ELb1ELb1ELb1EEEvNS_9FwdParamsE)
        /*0fbc*/ 	.word	0x00000038


	//----- nvinfo : EIATTR_MIN_STACK_SIZE
	.align		4
.L_680:
        /*0fc0*/ 	.byte	0x04, 0x12
        /*0fc2*/ 	.short	(.L_682 - .L_681)
	.align		4
.L_681:
        /*0fc4*/ 	.word	index@(_ZN10layer_norm13ln_fwd_kernelINS_13Kernel_traitsI6__halfS2_S2_S2_fjLj2048ELj1ELj4ELj1ELj16ENS_18Kernel_traits_baseILj2048ES2_S2_S2_S2_fjLj128EEEEELb0ELb0ELb0ELb0EEEvNS_9FwdParamsE)
        /*0fc8*/ 	.word	0x00000000


	//----- nvinfo : EIATTR_MIN_STACK_SIZE
	.align		4
.L_682:
        /*0fcc*/ 	.byte	0x04, 0x12
        /*0fce*/ 	.short	(.L_684 - .L_683)
	.align		4
.L_683:
        /*0fd0*/ 	.word	index@(_ZN10layer_norm13ln_fwd_kernelINS_13Kernel_traitsI6__halfS2_S2_S2_fjLj2048ELj1ELj4ELj1ELj16ENS_18Kernel_traits_baseILj2048ES2_S2_S2_S2_fjLj128EEEEELb0ELb0ELb0ELb1EEEvNS_9FwdParamsE)
        /*0fd4*/ 	.word	0x00000000


	//----- nvinfo : EIATTR_MIN_STACK_SIZE
	.align		4
.L_684:
        /*0fd8*/ 	.byte	0x04, 0x12
        /*0fda*/ 	.short	(.L_686 - .L_685)
	.align		4
.L_685:
        /*0fdc*/ 	.word	index@(_ZN10layer_norm13ln_fwd_kernelINS_13Kernel_traitsI6__halfS2_S2_S2_fjLj2048ELj1ELj4ELj1ELj16ENS_18Kernel_traits_baseILj2048ES2_S2_S2_S2_fjLj128EEEEELb0ELb0ELb1ELb0EEEvNS_9FwdParamsE)
        /*0fe0*/ 	.word	0x00000000


	//----- nvinfo : EIATTR_MIN_STACK_SIZE
	.align		4
.L_686:
        /*0fe4*/ 	.byte	0x04, 0x12
        /*0fe6*/ 	.short	(.L_688 - .L_687)
	.align		4
.L_687:
        /*0fe8*/ 	.word	index@(_ZN10layer_norm13ln_fwd_kernelINS_13Kernel_traitsI6__halfS2_S2_S2_fjLj2048ELj1ELj4ELj1ELj16ENS_18Kernel_traits_baseILj2048ES2_S2_S2_S2_fjLj128EEEEELb0ELb0ELb1ELb1EEEvNS_9FwdParamsE)
        /*0fec*/ 	.word	0x00000000


	//----- nvinfo : EIATTR_MIN_STACK_SIZE
	.align		4
.L_688:
        /*0ff0*/ 	.byte	0x04, 0x12
        /*0ff2*/ 	.short	(.L_690 - .L_689)
	.align		4
.L_689:
        /*0ff4*/ 	.word	index@(_ZN10layer_norm13ln_fwd_kernelINS_13Kernel_traitsI6__halfS2_S2_S2_fjLj2048ELj1ELj4ELj1ELj16ENS_18Kernel_traits_baseILj2048ES2_S2_S2_S2_fjLj128EEEEELb0ELb1ELb0ELb0EEEvNS_9FwdParamsE)
        /*0ff8*/ 	.word	0x00000000


	//----- nvinfo : EIATTR_MIN_STACK_SIZE
	.align		4
.L_690:
        /*0ffc*/ 	.byte	0x04, 0x12
        /*0ffe*/ 	.short	(.L_692 - .L_691)
	.align		4
.L_691:
        /*1000*/ 	.word	index@(_ZN10layer_norm13ln_fwd_kernelINS_13Kernel_traitsI6__halfS2_S2_S2_fjLj2048ELj1ELj4ELj1ELj16ENS_18Kernel_traits_baseILj2048ES2_S2_S2_S2_fjLj128EEEEELb0ELb1ELb0ELb1EEEvNS_9FwdParamsE)
        /*1004*/ 	.word	0x00000000


	//----- nvinfo : EIATTR_MIN_STACK_SIZE
	.align		4
.L_692:
        /*1008*/ 	.byte	0x04, 0x12
        /*100a*/ 	.short	(.L_694 - .L_693)
	.align		4
.L_693:
        /*100c*/ 	.word	index@(_ZN10layer_norm13ln_fwd_kernelINS_13Kernel_traitsI6__halfS2_S2_S2_fjLj2048ELj1ELj4ELj1ELj16ENS_18Kernel_traits_baseILj2048ES2_S2_S2_S2_fjLj128EEEEELb0ELb1ELb1ELb0EEEvNS_9FwdParamsE)
        /*1010*/ 	.word	0x00000000


	//----- nvinfo : EIATTR_MIN_STACK_SIZE
	.align		4
.L_694:
        /*1014*/ 	.byte	0x04, 0x12
        /*1016*/ 	.short	(.L_696 - .L_695)
	.align		4
.L_695:
        /*1018*/ 	.word	index@(_ZN10layer_norm13ln_fwd_kernelINS_13Kernel_traitsI6__halfS2_S2_S2_fjLj2048ELj1ELj4ELj1ELj16ENS_18Kernel_traits_baseILj2048ES2_S2_S2_S2_fjLj128EEEEELb0ELb1ELb1ELb1EEEvNS_9FwdParamsE)
        /*101c*/ 	.word	0x00000000


	//----- nvinfo : EIATTR_MIN_STACK_SIZE
	.align		4
.L_696:
        /*1020*/ 	.byte	0x04, 0x12
        /*1022*/ 	.short	(.L_698 - .L_697)
	.align		4
.L_697:
        /*1024*/ 	.word	index@(_ZN10layer_norm13ln_fwd_kernelINS_13Kernel_traitsI6__halfS2_S2_S2_fjLj2048ELj1ELj4ELj1ELj16ENS_18Kernel_traits_baseILj2048ES2_S2_S2_S2_fjLj128EEEEELb1ELb0ELb0ELb0EEEvNS_9FwdParamsE)
        /*1028*/ 	.word	0x00000000


	//----- nvinfo : EIATTR_MIN_STACK_SIZE
	.align		4
.L_698:
        /*102c*/ 	.byte	0x04, 0x12
        /*102e*/ 	.short	(.L_700 - .L_699)
	.align		4
.L_699:
        /*1030*/ 	.word	index@(_ZN10layer_norm13ln_fwd_kernelINS_13Kernel_traitsI6__halfS2_S2_S2_fjLj2048ELj1ELj4ELj1ELj16ENS_18Kernel_traits_baseILj2048ES2_S2_S2_S2_fjLj128EEEEELb1ELb0ELb0ELb1EEEvNS_9FwdParamsE)
        /*1034*/ 	.word	0x00000000


	//----- nvinfo : EIATTR_MIN_STACK_SIZE
	.align		4
.L_700:
        /*1038*/ 	.byte	0x04, 0x12
        /*103a*/ 	.short	(.L_702 - .L_701)
	.align		4
.L_701:
        /*103c*/ 	.word	index@(_ZN10layer_norm13ln_fwd_kernelINS_13Kernel_traitsI6__halfS2_S2_S2_fjLj2048ELj1ELj4ELj1ELj16ENS_18Kernel_traits_baseILj2048ES2_S2_S2_S2_fjLj128EEEEELb1ELb0ELb1ELb0EEEvNS_9FwdParamsE)
        /*1040*/ 	.word	0x00000000


	//----- nvinfo : EIATTR_MIN_STACK_SIZE
	.align		4
.L_702:
        /*1044*/ 	.byte	0x04, 0x12
        /*1046*/ 	.short	(.L_704 - .L_703)
	.align		4
.L_703:
        /*1048*/ 	.word	index@(_ZN10layer_norm13ln_fwd_kernelINS_13Kernel_traitsI6__halfS2_S2_S2_fjLj2048ELj1ELj4ELj1ELj16ENS_18Kernel_traits_baseILj2048ES2_S2_S2_S2_fjLj128EEEEELb1ELb0ELb1ELb1EEEvNS_9FwdParamsE)
        /*104c*/ 	.word	0x00000010


	//----- nvinfo : EIATTR_MIN_STACK_SIZE
	.align		4
.L_704:
        /*1050*/ 	.byte	0x04, 0x12
        /*1052*/ 	.short	(.L_706 - .L_705)
	.align		4
.L_705:
        /*1054*/ 	.word	index@(_ZN10layer_norm13ln_fwd_kernelINS_13Kernel_traitsI6__halfS2_S2_S2_fjLj2048ELj1ELj4ELj1ELj16ENS_18Kernel_traits_baseILj2048ES2_S2_S2_S2_fjLj128EEEEELb1ELb1ELb0ELb0EEEvNS_9FwdParamsE)
        /*1058*/ 	.word	0x00000000


	//----- nvinfo : EIATTR_MIN_STACK_SIZE
	.align		4
.L_706:
        /*105c*/ 	.byte	0x04, 0x12
        /*105e*/ 	.short	(.L_708 - .L_707)
	.align		4
.L_707:
        /*1060*/ 	.word	index@(_ZN10layer_norm13ln_fwd_kernelINS_13Kernel_traitsI6__halfS2_S2_S2_fjLj2048ELj1ELj4ELj1ELj16ENS_18Kernel_traits_baseILj2048ES2_S2_S2_S2_fjLj128EEEEELb1ELb1ELb0ELb1EEEvNS_9FwdParamsE)
        /*1064*/ 	.word	0x00000000


	//----- nvinfo : EIATTR_MIN_STACK_SIZE
	.align		4
.L_708:
        /*1068*/ 	.byte	0x04, 0x12
        /*106a*/ 	.short	(.L_710 - .L_709)
	.align		4
.L_709:
        /*106c*/ 	.word	index@(_ZN10layer_norm13ln_fwd_kernelINS_13Kernel_traitsI6__halfS2_S2_S2_fjLj2048ELj1ELj4ELj1ELj16ENS_18Kernel_traits_baseILj2048ES2_S2_S2_S2_fjLj128EEEEELb1ELb1ELb1ELb0EEEvNS_9FwdParamsE)
        /*1070*/ 	.word	0x00000000


	//----- nvinfo : EIATTR_MIN_STACK_SIZE
	.align		4
.L_710:
        /*1074*/ 	.byte	0x04, 0x12
        /*1076*/ 	.short	(.L_712 - .L_711)
	.align		4
.L_711:
        /*1078*/ 	.word	index@(_ZN10layer_norm13ln_fwd_kernelINS_13Kernel_traitsI6__halfS2_S2_S2_fjLj2048ELj1ELj4ELj1ELj16ENS_18Kernel_traits_baseILj2048ES2_S2_S2_S2_fjLj128EEEEELb1ELb1ELb1ELb1EEEvNS_9FwdParamsE)
        /*107c*/ 	.word	0x00000000


	//----- nvinfo : EIATTR_MIN_STACK_SIZE
	.align		4
.L_712:
        /*1080*/ 	.byte	0x04, 0x12
        /*1082*/ 	.short	(.L_714 - .L_713)
	.align		4
.L_713:
        /*1084*/ 	.word	index@(_ZN10layer_norm13ln_fwd_kernelINS_13Kernel_traitsIf13__nv_bfloat16S2_S2_fjLj2048ELj1ELj4ELj1ELj16ENS_18Kernel_traits_baseILj2048EfS2_S2_S2_fjLj128EEEEELb0ELb0ELb0ELb0EEEvNS_9FwdParamsE)
        /*1088*/ 	.word	0x00000000


	//----- nvinfo : EIATTR_MIN_STACK_SIZE
	.align		4
.L_714:
        /*108c*/ 	.byte	0x04, 0x12
        /*108e*/ 	.short	(.L_716 - .L_715)
	.align		4
.L_715:
        /*1090*/ 	.word	index@(_ZN10layer_norm13ln_fwd_kernelINS_13Kernel_traitsIf13__nv_bfloat16S2_S2_fjLj2048ELj1ELj4ELj1ELj16ENS_18Kernel_traits_baseILj2048EfS2_S2_S2_fjLj128EEEEELb0ELb0ELb0ELb1EEEvNS_9FwdParamsE)
        /*1094*/ 	.word	0x00000000


	//----- nvinfo : EIATTR_MIN_STACK_SIZE
	.align		4
.L_716:
        /*1098*/ 	.byte	0x04, 0x12
        /*109a*/ 	.short	(.L_718 - .L_717)
	.align		4
.L_717:
        /*109c*/ 	.word	index@(_ZN10layer_norm13ln_fwd_kernelINS_13Kernel_traitsIf13__nv_bfloat16S2_S2_fjLj2048ELj1ELj4ELj1ELj16ENS_18Kernel_traits_baseILj2048EfS2_S2_S2_fjLj128EEEEELb0ELb0ELb1ELb0EEEvNS_9FwdParamsE)
        /*10a0*/ 	.word	0x00000000


	//----- nvinfo : EIATTR_MIN_STACK_SIZE
	.align		4
.L_718:
        /*10a4*/ 	.byte	0x04, 0x12
        /*10a6*/ 	.short	(.L_720 - .L_719)
	.align		4
.L_719:
        /*10a8*/ 	.word	index@(_ZN10layer_norm13ln_fwd_kernelINS_13Kernel_traitsIf13__nv_bfloat16S2_S2_fjLj2048ELj1ELj4ELj1ELj16ENS_18Kernel_traits_baseILj2048EfS2_S2_S2_fjLj128EEEEELb0ELb0ELb1ELb1EEEvNS_9FwdParamsE)
        /*10ac*/ 	.word	0x00000000


	//----- nvinfo : EIATTR_MIN_STACK_SIZE
	.align		4
.L_720:
        /*10b0*/ 	.byte	0x04, 0x12
        /*10b2*/ 	.short	(.L_722 - .L_721)
	.align		4
.L_721:
        /*10b4*/ 	.word	index@(_ZN10layer_norm13ln_fwd_kernelINS_13Kernel_traitsIf13__nv_bfloat16S2_S2_fjLj2048ELj1ELj4ELj1ELj16ENS_18Kernel_traits_baseILj2048EfS2_S2_S2_fjLj128EEEEELb0ELb1ELb0ELb0EEEvNS_9FwdParamsE)
        /*10b8*/ 	.word	0x00000068


	//----- nvinfo : EIATTR_MIN_STACK_SIZE
	.align		4
.L_722:
        /*10bc*/ 	.byte	0x04, 0x12
        /*10be*/ 	.short	(.L_724 - .L_723)
	.align		4
.L_723:
        /*10c0*/ 	.word	index@(_ZN10layer_norm13ln_fwd_kernelINS_13Kernel_traitsIf13__nv_bfloat16S2_S2_fjLj2048ELj1ELj4ELj1ELj16ENS_18Kernel_traits_baseILj2048EfS2_S2_S2_fjLj128EEEEELb0ELb1ELb0ELb1EEEvNS_9FwdParamsE)
        /*10c4*/ 	.word	0x00000068


	//----- nvinfo : EIATTR_MIN_STACK_SIZE
	.align		4
.L_724:
        /*10c8*/ 	.byte	0x04, 0x12
        /*10ca*/ 	.short	(.L_726 - .L_725)
	.align		4
.L_725:
        /*10cc*/ 	.word	index@(_ZN10layer_norm13ln_fwd_kernelINS_13Kernel_traitsIf13__nv_bfloat16S2_S2_fjLj2048ELj1ELj4ELj1ELj16ENS_18Kernel_traits_baseILj2048EfS2_S2_S2_fjLj128EEEEELb0ELb1ELb1ELb0EEEvNS_9FwdParamsE)
        /*10d0*/ 	.word	0x00000078


	//----- nvinfo : EIATTR_MIN_STACK_SIZE
	.align		4
.L_726:
        /*10d4*/ 	.byte	0x04, 0x12
        /*10d6*/ 	.short	(.L_728 - .L_727)
	.align		4
.L_727:
        /*10d8*/ 	.word	index@(_ZN10layer_norm13ln_fwd_kernelINS_13Kernel_traitsIf13__nv_bfloat16S2_S2_fjLj2048ELj1ELj4ELj1ELj16ENS_18Kernel_traits_baseILj2048EfS2_S2_S2_fjLj128EEEEELb0ELb1ELb1ELb1EEEvNS_9FwdParamsE)
        /*10dc*/ 	.word	0x00000078


	//----- nvinfo : EIATTR_MIN_STACK_SIZE
	.align		4
.L_728:
        /*10e0*/ 	.byte	0x04, 0x12
        /*10e2*/ 	.short	(.L_730 - .L_729)
	.align		4
.L_729:
        /*10e4*/ 	.word	index@(_ZN10layer_norm13ln_fwd_kernelINS_13Kernel_traitsIf13__nv_bfloat16S2_S2_fjLj2048ELj1ELj4ELj1ELj16ENS_18Kernel_traits_baseILj2048EfS2_S2_S2_fjLj128EEEEELb1ELb0ELb0ELb0EEEvNS_9FwdParamsE)
        /*10e8*/ 	.word	0x00000000


	//----- nvinfo : EIATTR_MIN_STACK_SIZE
	.align		4
.L_730:
        /*10ec*/ 	.byte	0x04, 0x12
        /*10ee*/ 	.short	(.L_732 - .L_731)
	.align		4
.L_731:
        /*10f0*/ 	.word	index@(_ZN10layer_norm13ln_fwd_kernelINS_13Kernel_traitsIf13__nv_bfloat16S2_S2_fjLj2048ELj1ELj4ELj1ELj16ENS_18Kernel_traits_baseILj2048EfS2_S2_S2_fjLj128EEEEELb1ELb0ELb0ELb1EEEvNS_9FwdParamsE)
        /*10f4*/ 	.word	0x00000000


	//----- nvinfo : EIATTR_MIN_STACK_SIZE
	.align		4
.L_732:
        /*10f8*/ 	.byte	0x04, 0x12
        /*10fa*/ 	.short	(.L_734 - .L_733)
	.align		4
.L_733:
        /*10fc*/ 	.word	index@(_ZN10layer_norm13ln_fwd_kernelINS_13Kernel_traitsIf13__nv_bfloat16S2_S2_fjLj2048ELj1ELj4ELj1ELj16ENS_18Kernel_traits_baseILj2048EfS2_S2_S2_fjLj128EEEEELb1ELb0ELb1ELb0EEEvNS_9FwdParamsE)
        /*1100*/ 	.word	0x00000000


	//----- nvinfo : EIATTR_MIN_STACK_SIZE
	.align		4
.L_734:
        /*1104*/ 	.byte	0x04, 0x12
        /*1106*/ 	.short	(.L_736 - .L_735)
	.align		4
.L_735:
        /*1108*/ 	.word	index@(_ZN10layer_norm13ln_fwd_kernelINS_13Kernel_traitsIf13__nv_bfloat16S2_S2_fjLj2048ELj1ELj4ELj1ELj16ENS_18Kernel_traits_baseILj2048EfS2_S2_S2_fjLj128EEEEELb1ELb0ELb1ELb1EEEvNS_9FwdParamsE)
        /*110c*/ 	.word	0x00000000


	//----- nvinfo : EIATTR_MIN_STACK_SIZE
	.align		4
.L_736:
        /*1110*/ 	.byte	0x04, 0x12
        /*1112*/ 	.short	(.L_738 - .L_737)
	.align		4
.L_737:
        /*1114*/ 	.word	index@(_ZN10layer_norm13ln_fwd_kernelINS_13Kernel_traitsIf13__nv_bfloat16S2_S2_fjLj2048ELj1ELj4ELj1ELj16ENS_18Kernel_traits_baseILj2048EfS2_S2_S2_fjLj128EEEEELb1ELb1ELb0ELb0EEEvNS_9FwdParamsE)
        /*1118*/ 	.word	0x00000088


	//----- nvinfo : EIATTR_MIN_STACK_SIZE
	.align		4
.L_738:
        /*111c*/ 	.byte	0x04, 0x12
        /*111e*/ 	.short	(.L_740 - .L_739)
	.align		4
.L_739:
        /*1120*/ 	.word	index@(_ZN10layer_norm13ln_fwd_kernelINS_13Kernel_traitsIf13__nv_bfloat16S2_S2_fjLj2048ELj1ELj4ELj1ELj16ENS_18Kernel_traits_baseILj2048EfS2_S2_S2_fjLj128EEEEELb1ELb1ELb0ELb1EEEvNS_9FwdParamsE)
        /*1124*/ 	.word	0x000000d0


	//----- nvinfo : EIATTR_MIN_STACK_SIZE
	.align		4
.L_740:
        /*1128*/ 	.byte	0x04, 0x12
        /*112a*/ 	.short	(.L_742 - .L_741)
	.align		4
.L_741:
        /*112c*/ 	.word	index@(_ZN10layer_norm13ln_fwd_kernelINS_13Kernel_traitsIf13__nv_bfloat16S2_S2_fjLj2048ELj1ELj4ELj1ELj16ENS_18Kernel_traits_baseILj2048EfS2_S2_S2_fjLj128EEEEELb1ELb1ELb1ELb0EEEvNS_9FwdParamsE)
        /*1130*/ 	.word	0x000000d0


	//----- nvinfo : EIATTR_MIN_STACK_SIZE
	.align		4
.L_742:
        /*1134*/ 	.byte	0x04, 0x12
        /*1136*/ 	.short	(.L_744 - .L_743)
	.align		4
.L_743:
        /*1138*/ 	.word	index@(_ZN10layer_norm13ln_fwd_kernelINS_13Kernel_traitsIf13__nv_bfloat16S2_S2_fjLj2048ELj1ELj4ELj1ELj16ENS_18Kernel_traits_baseILj2048EfS2_S2_S2_fjLj128EEEEELb1ELb1ELb1ELb1EEEvNS_9FwdParamsE)
        /*113c*/ 	.word	0x000000c0


	//----- nvinfo : EIATTR_MIN_STACK_SIZE
	.align		4
.L_744:
        /*1140*/ 	.byte	0x04, 0x12
        /*1142*/ 	.short	(.L_746 - .L_745)
	.align		4
.L_745:
        /*1144*/ 	.word	index@(_ZN10layer_norm13ln_fwd_kernelINS_13Kernel_traitsI13__nv_bfloat16S2_fS2_fjLj2048ELj1ELj4ELj1ELj16ENS_18Kernel_traits_baseILj2048ES2_S2_fS2_fjLj128EEEEELb0ELb0ELb0ELb0EEEvNS_9FwdParamsE)
        /*1148*/ 	.word	0x00000000


	//----- nvinfo : EIATTR_MIN_STACK_SIZE
	.align		4
.L_746:
        /*114c*/ 	.byte	0x04, 0x12
        /*114e*/ 	.short	(.L_748 - .L_747)
	.align		4
.L_747:
        /*1150*/ 	.word	index@(_ZN10layer_norm13ln_fwd_kernelINS_13Kernel_traitsI13__nv_bfloat16S2_fS2_fjLj2048ELj1ELj4ELj1ELj16ENS_18Kernel_traits_baseILj2048ES2_S2_fS2_fjLj128EEEEELb0ELb0ELb0ELb1EEEvNS_9FwdParamsE)
        /*1154*/ 	.word	0x00000000


	//----- nvinfo : EIATTR_MIN_STACK_SIZE
	.align		4
.L_748:
        /*1158*/ 	.byte	0x04, 0x12
        /*115a*/ 	.short	(.L_750 - .L_749)
	.align		4
.L_749:
        /*115c*/ 	.word	index@(_ZN10layer_norm13ln_fwd_kernelINS_13Kernel_traitsI13__nv_bfloat16S2_fS2_fjLj2048ELj1ELj4ELj1ELj16ENS_18Kernel_traits_baseILj2048ES2_S2_fS2_fjLj128EEEEELb0ELb0ELb1ELb0EEEvNS_9FwdParamsE)
        /*1160*/ 	.word	0x00000000


	//----- nvinfo : EIATTR_MIN_STACK_SIZE
	.align		4
.L_750:
        /*1164*/ 	.byte	0x04, 0x12
        /*1166*/ 	.short	(.L_752 - .L_751)
	.align		4
.L_751:
        /*1168*/ 	.word	index@(_ZN10layer_norm13ln_fwd_kernelINS_13Kernel_traitsI13__nv_bfloat16S2_fS2_fjLj2048ELj1ELj4ELj1ELj16ENS_18Kernel_traits_baseILj2048ES2_S2_fS2_fjLj128EEEEELb0ELb0ELb1ELb1EEEvNS_9FwdParamsE)
        /*116c*/ 	.word	0x00000000


	//----- nvinfo : EIATTR_MIN_STACK_SIZE
	.align		4
.L_752:
        /*1170*/ 	.byte	0x04, 0x12
        /*1172*/ 	.short	(.L_754 - .L_753)
	.align		4
.L_753:
        /*1174*/ 	.word	index@(_ZN10layer_norm13ln_fwd_kernelINS_13Kernel_traitsI13__nv_bfloat16S2_fS2_fjLj2048ELj1ELj4ELj1ELj16ENS_18Kernel_traits_baseILj2048ES2_S2_fS2_fjLj128EEEEELb0ELb1ELb0ELb0EEEvNS_9FwdParamsE)
        /*1178*/ 	.word	0x00000070


	//----- nvinfo : EIATTR_MIN_STACK_SIZE
	.align		4
.L_754:
        /*117c*/ 	.byte	0x04, 0x12
        /*117e*/ 	.short	(.L_756 - .L_755)
	.align		4
.L_755:
        /*1180*/ 	.word	index@(_ZN10layer_norm13ln_fwd_kernelINS_13Kernel_traitsI13__nv_bfloat16S2_fS2_fjLj2048ELj1ELj4ELj1ELj16ENS_18Kernel_traits_baseILj2048ES2_S2_fS2_fjLj128EEEEELb0ELb1ELb0ELb1EEEvNS_9FwdParamsE)
        /*1184*/ 	.word	0x00000000


	//----- nvinfo : EIATTR_MIN_STACK_SIZE
	.align		4
.L_756:
        /*1188*/ 	.byte	0x04, 0x12
        /*118a*/ 	.short	(.L_758 - .L_757)
	.align		4
.L_757:
        /*118c*/ 	.word	index@(_ZN10layer_norm13ln_fwd_kernelINS_13Kernel_traitsI13__nv_bfloat16S2_fS2_fjLj2048ELj1ELj4ELj1ELj16ENS_18Kernel_traits_baseILj2048ES2_S2_fS2_fjLj128EEEEELb0ELb1ELb1ELb0EEEvNS_9FwdParamsE)
        /*1190*/ 	.word	0x00000088


	//----- nvinfo : EIATTR_MIN_STACK_SIZE
	.align		4
.L_758:
        /*1194*/ 	.byte	0x04, 0x12
        /*1196*/ 	.short	(.L_760 - .L_759)
	.align		4
.L_759:
        /*1198*/ 	.word	index@(_ZN10layer_norm13ln_fwd_kernelINS_13Kernel_traitsI13__nv_bfloat16S2_fS2_fjLj2048ELj1ELj4ELj1ELj16ENS_18Kernel_traits_baseILj2048ES2_S2_fS2_fjLj128EEEEELb0ELb1ELb1ELb1EEEvNS_9FwdParamsE)
        /*119c*/ 	.word	0x00000000


	//----- nvinfo : EIATTR_MIN_STACK_SIZE
	.align		4
.L_760:
        /*11a0*/ 	.byte	0x04, 0x12
        /*11a2*/ 	.short	(.L_762 - .L_761)
	.align		4
.L_761:
        /*11a4*/ 	.word	index@(_ZN10layer_norm13ln_fwd_kernelINS_13Kernel_traitsI13__nv_bfloat16S2_fS2_fjLj2048ELj1ELj4ELj1ELj16ENS_18Kernel_traits_baseILj2048ES2_S2_fS2_fjLj128EEEEELb1ELb0ELb0ELb0EEEvNS_9FwdParamsE)
        /*11a8*/ 	.word	0x00000000


	//----- nvinfo : EIATTR_MIN_STACK_SIZE
	.align		4
.L_762:
        /*11ac*/ 	.byte	0x04, 0x12
        /*11ae*/ 	.short	(.L_764 - .L_763)
	.align		4
.L_763:
        /*11b0*/ 	.word	index@(_ZN10layer_norm13ln_fwd_kernelINS_13Kernel_traitsI13__nv_bfloat16S2_fS2_fjLj2048ELj1ELj4ELj1ELj16ENS_18Kernel_traits_baseILj2048ES2_S2_fS2_fjLj128EEEEELb1ELb0ELb0ELb1EEEvNS_9FwdParamsE)
        /*11b4*/ 	.word	0x00000000


	//----- nvinfo : EIATTR_MIN_STACK_SIZE
	.align		4
.L_764:
        /*11b8*/ 	.byte	0x04, 0x12
        /*11ba*/ 	.short	(.L_766 - .L_765)
	.align		4
.L_765:
        /*11bc*/ 	.word	index@(_ZN10layer_norm13ln_fwd_kernelINS_13Kernel_traitsI13__nv_bfloat16S2_fS2_fjLj2048ELj1ELj4ELj1ELj16ENS_18Kernel_traits_baseILj2048ES2_S2_fS2_fjLj128EEEEELb1ELb0ELb1ELb0EEEvNS_9FwdParamsE)
        /*11c0*/ 	.word	0x00000000


	//----- nvinfo : EIATTR_MIN_STACK_SIZE
	.align		4
.L_766:
        /*11c4*/ 	.byte	0x04, 0x12
        /*11c6*/ 	.short	(.L_768 - .L_767)
	.align		4
.L_767:
        /*11c8*/ 	.word	index@(_ZN10layer_norm13ln_fwd_kernelINS_13Kernel_traitsI13__nv_bfloat16S2_fS2_fjLj2048ELj1ELj4ELj1ELj16ENS_18Kernel_traits_baseILj2048ES2_S2_fS2_fjLj128EEEEELb1ELb0ELb1ELb1EEEvNS_9FwdParamsE)
        /*11cc*/ 	.word	0x00000000


	//----- nvinfo : EIATTR_MIN_STACK_SIZE
	.align		4
.L_768:
        /*11d0*/ 	.byte	0x04, 0x12
        /*11d2*/ 	.short	(.L_770 - .L_769)
	.align		4
.L_769:
        /*11d4*/ 	.word	index@(_ZN10layer_norm13ln_fwd_kernelINS_13Kernel_traitsI13__nv_bfloat16S2_fS2_fjLj2048ELj1ELj4ELj1ELj16ENS_18Kernel_traits_baseILj2048ES2_S2_fS2_fjLj128EEEEELb1ELb1ELb0ELb0EEEvNS_9FwdParamsE)
        /*11d8*/ 	.word	0x00000098


	//----- nvinfo : EIATTR_MIN_STACK_SIZE
	.align		4
.L_770:
        /*11dc*/ 	.byte	0x04, 0x12
        /*11de*/ 	.short	(.L_772 - .L_771)
	.align		4
.L_771:
        /*11e0*/ 	.word	index@(_ZN10layer_norm13ln_fwd_kernelINS_13Kernel_traitsI13__nv_bfloat16S2_fS2_fjLj2048ELj1ELj4ELj1ELj16ENS_18Kernel_traits_baseILj2048ES2_S2_fS2_fjLj128EEEEELb1ELb1ELb0ELb1EEEvNS_9FwdParamsE)
        /*11e4*/ 	.word	0x00000040


	//----- nvinfo : EIATTR_MIN_STACK_SIZE
	.align		4
.L_772:
        /*11e8*/ 	.byte	0x04, 0x12
        /*11ea*/ 	.short	(.L_774 - .L_773)
	.align		4
.L_773:
        /*11ec*/ 	.word	index@(_ZN10layer_norm13ln_fwd_kernelINS_13Kernel_traitsI13__nv_bfloat16S2_fS2_fjLj2048ELj1ELj4ELj1ELj16ENS_18Kernel_traits_baseILj2048ES2_S2_fS2_fjLj128EEEEELb1ELb1ELb1ELb0EEEvNS_9FwdParamsE)
        /*11f0*/ 	.word	0x000000d0


	//----- nvinfo : EIATTR_MIN_STACK_SIZE
	.align		4
.L_774:
        /*11f4*/ 	.byte	0x04, 0x12
        /*11f6*/ 	.short	(.L_776 - .L_775)
	.align		4
.L_775:
        /*11f8*/ 	.word	index@(_ZN10layer_norm13ln_fwd_kernelINS_13Kernel_traitsI13__nv_bfloat16S2_fS2_fjLj2048ELj1ELj4ELj1ELj16ENS_18Kernel_traits_baseILj2048ES2_S2_fS2_fjLj128EEEEELb1ELb1ELb1ELb1EEEvNS_9FwdParamsE)
        /*11fc*/ 	.word	0x00000028


	//----- nvinfo : EIATTR_MIN_STACK_SIZE
	.align		4
.L_776:
        /*1200*/ 	.byte	0x04, 0x12
        /*1202*/ 	.short	(.L_778 - .L_777)
	.align		4
.L_777:
        /*1204*/ 	.word	index@(_ZN10layer_norm13ln_fwd_kernelINS_13Kernel_traitsIf13__nv_bfloat16fS2_fjLj2048ELj1ELj4ELj1ELj16ENS_18Kernel_traits_baseILj2048EfS2_fS2_fjLj128EEEEELb0ELb0ELb0ELb0EEEvNS_9FwdParamsE)
        /*1208*/ 	.word	0x00000000


	//----- nvinfo : EIATTR_MIN_STACK_SIZE
	.align		4
.L_778:
        /*120c*/ 	.byte	0x04, 0x12
        /*120e*/ 	.short	(.L_780 - .L_779)
	.align		4
.L_779:
        /*1210*/ 	.word	index@(_ZN10layer_norm13ln_fwd_kernelINS_13Kernel_traitsIf13__nv_bfloat16fS2_fjLj2048ELj1ELj4ELj1ELj16ENS_18Kernel_traits_baseILj2048EfS2_fS2_fjLj128EEEEELb0ELb0ELb0ELb1EEEvNS_9FwdParamsE)
        /*1214*/ 	.word	0x00000000


	//----- nvinfo : EIATTR_MIN_STACK_SIZE
	.align		4
.L_780:
        /*1218*/ 	.byte	0x04, 0x12
        /*121a*/ 	.short	(.L_782 - .L_781)
	.align		4
.L_781:
        /*121c*/ 	.word	index@(_ZN10layer_norm13ln_fwd_kernelINS_13Kernel_traitsIf13__nv_bfloat16fS2_fjLj2048ELj1ELj4ELj1ELj16ENS_18Kernel_traits_baseILj2048EfS2_fS2_fjLj128EEEEELb0ELb0ELb1ELb0EEEvNS_9FwdParamsE)
        /*1220*/ 	.word	0x00000000


	//----- nvinfo : EIATTR_MIN_STACK_SIZE
	.align		4
.L_782:
        /*1224*/ 	.byte	0x04, 0x12
        /*1226*/ 	.short	(.L_784 - .L_783)
	.align		4
.L_783:
        /*1228*/ 	.word	index@(_ZN10layer_norm13ln_fwd_kernelINS_13Kernel_traitsIf13__nv_bfloat16fS2_fjLj2048ELj1ELj4ELj1ELj16ENS_18Kernel_traits_baseILj2048EfS2_fS2_fjLj128EEEEELb0ELb0ELb1ELb1EEEvNS_9FwdParamsE)
        /*122c*/ 	.word	0x00000000


	//----- nvinfo : EIATTR_MIN_STACK_SIZE
	.align		4
.L_784:
        /*1230*/ 	.byte	0x04, 0x12
        /*1232*/ 	.short	(.L_786 - .L_785)
	.align		4
.L_785:
        /*1234*/ 	.word	index@(_ZN10layer_norm13ln_fwd_kernelINS_13Kernel_traitsIf13__nv_bfloat16fS2_fjLj2048ELj1ELj4ELj1ELj16ENS_18Kernel_traits_baseILj2048EfS2_fS2_fjLj128EEEEELb0ELb1ELb0ELb0EEEvNS_9FwdParamsE)
        /*1238*/ 	.word	0x00000078


	//----- nvinfo : EIATTR_MIN_STACK_SIZE
	.align		4
.L_786:
        /*123c*/ 	.byte	0x04, 0x12
        /*123e*/ 	.short	(.L_788 - .L_787)
	.align		4
.L_787:
        /*1240*/ 	.word	index@(_ZN10layer_norm13ln_fwd_kernelINS_13Kernel_traitsIf13__nv_bfloat16fS2_fjLj2048ELj1ELj4ELj1ELj16ENS_18Kernel_traits_baseILj2048EfS2_fS2_fjLj128EEEEELb0ELb1ELb0ELb1EEEvNS_9FwdParamsE)
        /*1244*/ 	.word	0x00000078


	//----- nvinfo : EIATTR_MIN_STACK_SIZE
	.align		4
.L_788:
        /*1248*/ 	.byte	0x04, 0x12
        /*124a*/ 	.short	(.L_790 - .L_789)
	.align		4
.L_789:
        /*124c*/ 	.word	index@(_ZN10layer_norm13ln_fwd_kernelINS_13Kernel_traitsIf13__nv_bfloat16fS2_fjLj2048ELj1ELj4ELj1ELj16ENS_18Kernel_traits_baseILj2048EfS2_fS2_fjLj128EEEEELb0ELb1ELb1ELb0EEEvNS_9FwdParamsE)
        /*1250*/ 	.word	0x00000090


	//----- nvinfo : EIATTR_MIN_STACK_SIZE
	.align		4
.L_790:
        /*1254*/ 	.byte	0x04, 0x12
        /*1256*/ 	.short	(.L_792 - .L_791)
	.align		4
.L_791:
        /*1258*/ 	.word	index@(_ZN10layer_norm13ln_fwd_kernelINS_13Kernel_traitsIf13__nv_bfloat16fS2_fjLj2048ELj1ELj4ELj1ELj16ENS_18Kernel_traits_baseILj2048EfS2_fS2_fjLj128EEEEELb0ELb1ELb1ELb1EEEvNS_9FwdParamsE)
        /*125c*/ 	.word	0x00000070


	//----- nvinfo : EIATTR_MIN_STACK_SIZE
	.align		4
.L_792:
        /*1260*/ 	.byte	0x04, 0x12
        /*1262*/ 	.short	(.L_794 - .L_793)
	.align		4
.L_793:
        /*1264*/ 	.word	index@(_ZN10layer_norm13ln_fwd_kernelINS_13Kernel_traitsIf13__nv_bfloat16fS2_fjLj2048ELj1ELj4ELj1ELj16ENS_18Kernel_traits_baseILj2048EfS2_fS2_fjLj128EEEEELb1ELb0ELb0ELb0EEEvNS_9FwdParamsE)
        /*1268*/ 	.word	0x00000000


	//----- nvinfo : EIATTR_MIN_STACK_SIZE
	.align		4
.L_794:
        /*126c*/ 	.byte	0x04, 0x12
        /*126e*/ 	.short	(.L_796 - .L_795)
	.align		4
.L_795:
        /*1270*/ 	.word	index@(_ZN10layer_norm13ln_fwd_kernelINS_13Kernel_traitsIf13__nv_bfloat16fS2_fjLj2048ELj1ELj4ELj1ELj16ENS_18Kernel_traits_baseILj2048EfS2_fS2_fjLj128EEEEELb1ELb0ELb0ELb1EEEvNS_9FwdParamsE)
        /*1274*/ 	.word	0x00000000


	//----- nvinfo : EIATTR_MIN_STACK_SIZE
	.align		4
.L_796:
        /*1278*/ 	.byte	0x04, 0x12
        /*127a*/ 	.short	(.L_798 - .L_797)
	.align		4
.L_797:
        /*127c*/ 	.word	index@(_ZN10layer_norm13ln_fwd_kernelINS_13Kernel_traitsIf13__nv_bfloat16fS2_fjLj2048ELj1ELj4ELj1ELj16ENS_18Kernel_traits_baseILj2048EfS2_fS2_fjLj128EEEEELb1ELb0ELb1ELb0EEEvNS_9FwdParamsE)
        /*1280*/ 	.word	0x00000000


	//----- nvinfo : EIATTR_MIN_STACK_SIZE
	.align		4
.L_798:
        /*1284*/ 	.byte	0x04, 0x12
        /*1286*/ 	.short	(.L_800 - .L_799)
	.align		4
.L_799:
        /*1288*/ 	.word	index@(_ZN10layer_norm13ln_fwd_kernelINS_13Kernel_traitsIf13__nv_bfloat16fS2_fjLj2048ELj1ELj4ELj1ELj16ENS_18Kernel_traits_baseILj2048EfS2_fS2_fjLj128EEEEELb1ELb0ELb1ELb1EEEvNS_9FwdParamsE)
        /*128c*/ 	.word	0x00000000


	//----- nvinfo : EIATTR_MIN_STACK_SIZE
	.align		4
.L_800:
        /*1290*/ 	.byte	0x04, 0x12
        /*1292*/ 	.short	(.L_802 - .L_801)
	.align		4
.L_801:
        /*1294*/ 	.word	index@(_ZN10layer_norm13ln_fwd_kernelINS_13Kernel_traitsIf13__nv_bfloat16fS2_fjLj2048ELj1ELj4ELj1ELj16ENS_18Kernel_traits_baseILj2048EfS2_fS2_fjLj128EEEEELb1ELb1ELb0ELb0EEEvNS_9FwdParamsE)
        /*1298*/ 	.word	0x00000098


	//----- nvinfo : EIATTR_MIN_STACK_SIZE
	.align		4
.L_802:
        /*129c*/ 	.byte	0x04, 0x12
        /*129e*/ 	.short	(.L_804 - .L_803)
	.align		4
.L_803:
        /*12a0*/ 	.word	index@(_ZN10layer_norm13ln_fwd_kernelINS_13Kernel_traitsIf13__nv_bfloat16fS2_fjLj2048ELj1ELj4ELj1ELj16ENS_18Kernel_traits_baseILj2048EfS2_fS2_fjLj128EEEEELb1ELb1ELb0ELb1EEEvNS_9FwdParamsE)
        /*12a4*/ 	.word	0x000000c0


	//----- nvinfo : EIATTR_MIN_STACK_SIZE
	.align		4
.L_804:
        /*12a8*/ 	.byte	0x04, 0x12
        /*12aa*/ 	.short	(.L_806 - .L_805)
	.align		4
.L_805:
        /*12ac*/ 	.word	index@(_ZN10layer_norm13ln_fwd_kernelINS_13Kernel_traitsIf13__nv_bfloat16fS2_fjLj2048ELj1ELj4ELj1ELj16ENS_18Kernel_traits_baseILj2048EfS2_fS2_fjLj128EEEEELb1ELb1ELb1ELb0EEEvNS_9FwdParamsE)
        /*12b0*/ 	.word	0x000000d0


	//----- nvinfo : EIATTR_MIN_STACK_SIZE
	.align		4
.L_806:
        /*12b4*/ 	.byte	0x04, 0x12
        /*12b6*/ 	.short	(.L_808 - .L_807)
	.align		4
.L_807:
        /*12b8*/ 	.word	index@(_ZN10layer_norm13ln_fwd_kernelINS_13Kernel_traitsIf13__nv_bfloat16fS2_fjLj2048ELj1ELj4ELj1ELj16ENS_18Kernel_traits_baseILj2048EfS2_fS2_fjLj128EEEEELb1ELb1ELb1ELb1EEEvNS_9FwdParamsE)
        /*12bc*/ 	.word	0x000000b8


	//----- nvinfo : EIATTR_MIN_STACK_SIZE
	.align		4
.L_808:
        /*12c0*/ 	.byte	0x04, 0x12
        /*12c2*/ 	.short	(.L_810 - .L_809)
	.align		4
.L_809:
        /*12c4*/ 	.word	index@(_ZN10layer_norm13ln_fwd_kernelINS_13Kernel_traitsIf6__halfS2_S2_fjLj2048ELj1ELj4ELj1ELj16ENS_18Kernel_traits_baseILj2048EfS2_S2_S2_fjLj128EEEEELb0ELb0ELb0ELb0EEEvNS_9FwdParamsE)
        /*12c8*/ 	.word	0x00000000


	//----- nvinfo : EIATTR_MIN_STACK_SIZE
	.align		4
.L_810:
        /*12cc*/ 	.byte	0x04, 0x12
        /*12ce*/ 	.short	(.L_812 - .L_811)
	.align		4
.L_811:
        /*12d0*/ 	.word	index@(_ZN10layer_norm13ln_fwd_kernelINS_13Kernel_traitsIf6__halfS2_S2_fjLj2048ELj1ELj4ELj1ELj16ENS_18Kernel_traits_baseILj2048EfS2_S2_S2_fjLj128EEEEELb0ELb0ELb0ELb1EEEvNS_9FwdParamsE)
        /*12d4*/ 	.word	0x00000000


	//----- nvinfo : EIATTR_MIN_STACK_SIZE
	.align		4
.L_812:
        /*12d8*/ 	.byte	0x04, 0x12
        /*12da*/ 	.short	(.L_814 - .L_813)
	.align		4
.L_813:
        /*12dc*/ 	.word	index@(_ZN10layer_norm13ln_fwd_kernelINS_13Kernel_traitsIf6__halfS2_S2_fjLj2048ELj1ELj4ELj1ELj16ENS_18Kernel_traits_baseILj2048EfS2_S2_S2_fjLj128EEEEELb0ELb0ELb1ELb0EEEvNS_9FwdParamsE)
        /*12e0*/ 	.word	0x00000000


	//----- nvinfo : EIATTR_MIN_STACK_SIZE
	.align		4
.L_814:
        /*12e4*/ 	.byte	0x04, 0x12
        /*12e6*/ 	.short	(.L_816 - .L_815)
	.align		4
.L_815:
        /*12e8*/ 	.word	index@(_ZN10layer_norm13ln_fwd_kernelINS_13Kernel_traitsIf6__halfS2_S2_fjLj2048ELj1ELj4ELj1ELj16ENS_18Kernel_traits_baseILj2048EfS2_S2_S2_fjLj128EEEEELb0ELb0ELb1ELb1EEEvNS_9FwdParamsE)
        /*12ec*/ 	.word	0x00000000


	//----- nvinfo : EIATTR_MIN_STACK_SIZE
	.align		4
.L_816:
        /*12f0*/ 	.byte	0x04, 0x12
        /*12f2*/ 	.short	(.L_818 - .L_817)
	.align		4
.L_817:
        /*12f4*/ 	.word	index@(_ZN10layer_norm13ln_fwd_kernelINS_13Kernel_traitsIf6__halfS2_S2_fjLj2048ELj1ELj4ELj1ELj16ENS_18Kernel_traits_baseILj2048EfS2_S2_S2_fjLj128EEEEELb0ELb1ELb0ELb0EEEvNS_9FwdParamsE)
        /*12f8*/ 	.word	0x00000068


	//----- nvinfo : EIATTR_MIN_STACK_SIZE
	.align		4
.L_818:
        /*12fc*/ 	.byte	0x04, 0x12
        /*12fe*/ 	.short	(.L_820 - .L_819)
	.align		4
.L_819:
        /*1300*/ 	.word	index@(_ZN10layer_norm13ln_fwd_kernelINS_13Kernel_traitsIf6__halfS2_S2_fjLj2048ELj1ELj4ELj1ELj16ENS_18Kernel_traits_baseILj2048EfS2_S2_S2_fjLj128EEEEELb0ELb1ELb0ELb1EEEvNS_9FwdParamsE)
        /*1304*/ 	.word	0x00000068


	//----- nvinfo : EIATTR_MIN_STACK_SIZE
	.align		4
.L_820:
        /*1308*/ 	.byte	0x04, 0x12
        /*130a*/ 	.short	(.L_822 - .L_821)
	.align		4
.L_821:
        /*130c*/ 	.word	index@(_ZN10layer_norm13ln_fwd_kernelINS_13Kernel_traitsIf6__halfS2_S2_fjLj2048ELj1ELj4ELj1ELj16ENS_18Kernel_traits_baseILj2048EfS2_S2_S2_fjLj128EEEEELb0ELb1ELb1ELb0EEEvNS_9FwdParamsE)
        /*1310*/ 	.word	0x00000078


	//----- nvinfo : EIATTR_MIN_STACK_SIZE
	.align		4
.L_822:
        /*1314*/ 	.byte	0x04, 0x12
        /*1316*/ 	.short	(.L_824 - .L_823)
	.align		4
.L_823:
        /*1318*/ 	.word	index@(_ZN10layer_norm13ln_fwd_kernelINS_13Kernel_traitsIf6__halfS2_S2_fjLj2048ELj1ELj4ELj1ELj16ENS_18Kernel_traits_baseILj2048EfS2_S2_S2_fjLj128EEEEELb0ELb1ELb1ELb1EEEvNS_9FwdParamsE)
        /*131c*/ 	.word	0x00000078


	//----- nvinfo : EIATTR_MIN_STACK_SIZE
	.align		4
.L_824:
        /*1320*/ 	.byte	0x04, 0x12
        /*1322*/ 	.short	(.L_826 - .L_825)
	.align		4
.L_825:
        /*1324*/ 	.word	index@(_ZN10layer_norm13ln_fwd_kernelINS_13Kernel_traitsIf6__halfS2_S2_fjLj2048ELj1ELj4ELj1ELj16ENS_18Kernel_traits_baseILj2048EfS2_S2_S2_fjLj128EEEEELb1ELb0ELb0ELb0EEEvNS_9FwdParamsE)
        /*1328*/ 	.word	0x00000000


	//----- nvinfo : EIATTR_MIN_STACK_SIZE
	.align		4
.L_826:
        /*132c*/ 	.byte	0x04, 0x12
        /*132e*/ 	.short	(.L_828 - .L_827)
	.align		4
.L_827:
        /*1330*/ 	.word	index@(_ZN10layer_norm13ln_fwd_kernelINS_13Kernel_traitsIf6__halfS2_S2_fjLj2048ELj1ELj4ELj1ELj16ENS_18Kernel_traits_baseILj2048EfS2_S2_S2_fjLj128EEEEELb1ELb0ELb0ELb1EEEvNS_9FwdParamsE)
        /*1334*/ 	.word	0x00000000


	//----- nvinfo : EIATTR_MIN_STACK_SIZE
	.align		4
.L_828:
        /*1338*/ 	.byte	0x04, 0x12
        /*133a*/ 	.short	(.L_830 - .L_829)
	.align		4
.L_829:
        /*133c*/ 	.word	index@(_ZN10layer_norm13ln_fwd_kernelINS_13Kernel_traitsIf6__halfS2_S2_fjLj2048ELj1ELj4ELj1ELj16ENS_18Kernel_traits_baseILj2048EfS2_S2_S2_fjLj128EEEEELb1ELb0ELb1ELb0EEEvNS_9FwdParamsE)
        /*1340*/ 	.word	0x00000000


	//----- nvinfo : EIATTR_MIN_STACK_SIZE
	.align		4
.L_830:
        /*1344*/ 	.byte	0x04, 0x12
        /*1346*/ 	.short	(.L_832 - .L_831)
	.align		4
.L_831:
        /*1348*/ 	.word	index@(_ZN10layer_norm13ln_fwd_kernelINS_13Kernel_traitsIf6__halfS2_S2_fjLj2048ELj1ELj4ELj1ELj16ENS_18Kernel_traits_baseILj2048EfS2_S2_S2_fjLj128EEEEELb1ELb0ELb1ELb1EEEvNS_9FwdParamsE)
        /*134c*/ 	.word	0x00000000


	//----- nvinfo : EIATTR_MIN_STACK_SIZE
	.align		4
.L_832:
        /*1350*/ 	.byte	0x04, 0x12
        /*1352*/ 	.short	(.L_834 - .L_833)
	.align		4
.L_833:
        /*1354*/ 	.word	index@(_ZN10layer_norm13ln_fwd_kernelINS_13Kernel_traitsIf6__halfS2_S2_fjLj2048ELj1ELj4ELj1ELj16ENS_18Kernel_traits_baseILj2048EfS2_S2_S2_fjLj128EEEEELb1ELb1ELb0ELb0EEEvNS_9FwdParamsE)
        /*1358*/ 	.word	0x00000088


	//----- nvinfo : EIATTR_MIN_STACK_SIZE
	.align		4
.L_834:
        /*135c*/ 	.byte	0x04, 0x12
        /*135e*/ 	.short	(.L_836 - .L_835)
	.align		4
.L_835:
        /*1360*/ 	.word	index@(_ZN10layer_norm13ln_fwd_kernelINS_13Kernel_traitsIf6__halfS2_S2_fjLj2048ELj1ELj4ELj1ELj16ENS_18Kernel_traits_baseILj2048EfS2_S2_S2_fjLj128EEEEELb1ELb1ELb0ELb1EEEvNS_9FwdParamsE)
        /*1364*/ 	.word	0x000000c0


	//----- nvinfo : EIATTR_MIN_STACK_SIZE
	.align		4
.L_836:
        /*1368*/ 	.byte	0x04, 0x12
        /*136a*/ 	.short	(.L_838 - .L_837)
	.align		4
.L_837:
        /*136c*/ 	.word	index@(_ZN10layer_norm13ln_fwd_kernelINS_13Kernel_traitsIf6__halfS2_S2_fjLj2048ELj1ELj4ELj1ELj16ENS_18Kernel_traits_baseILj2048EfS2_S2_S2_fjLj128EEEEELb1ELb1ELb1ELb0EEEvNS_9FwdParamsE)
        /*1370*/ 	.word	0x000000d0


	//----- nvinfo : EIATTR_MIN_STACK_SIZE
	.align		4
.L_838:
        /*1374*/ 	.byte	0x04, 0x12
        /*1376*/ 	.short	(.L_840 - .L_839)
	.align		4
.L_839:
        /*1378*/ 	.word	index@(_ZN10layer_norm13ln_fwd_kernelINS_13Kernel_traitsIf6__halfS2_S2_fjLj2048ELj1ELj4ELj1ELj16ENS_18Kernel_traits_baseILj2048EfS2_S2_S2_fjLj128EEEEELb1ELb1ELb1ELb1EEEvNS_9FwdParamsE)
        /*137c*/ 	.word	0x000000c0


	//----- nvinfo : EIATTR_MIN_STACK_SIZE
	.align		4
.L_840:
        /*1380*/ 	.byte	0x04, 0x12
        /*1382*/ 	.short	(.L_842 - .L_841)
	.align		4
.L_841:
        /*1384*/ 	.word	index@(_ZN10layer_norm13ln_fwd_kernelINS_13Kernel_traitsI6__halfS2_fS2_fjLj2048ELj1ELj4ELj1ELj16ENS_18Kernel_traits_baseILj2048ES2_S2_fS2_fjLj128EEEEELb0ELb0ELb0ELb0EEEvNS_9FwdParamsE)
        /*1388*/ 	.word	0x00000000


	//----- nvinfo : EIATTR_MIN_STACK_SIZE
	.align		4
.L_842:
        /*138c*/ 	.byte	0x04, 0x12
        /*138e*/ 	.short	(.L_844 - .L_843)
	.align		4
.L_843:
        /*1390*/ 	.word	index@(_ZN10layer_norm13ln_fwd_kernelINS_13Kernel_traitsI6__halfS2_fS2_fjLj2048ELj1ELj4ELj1ELj16ENS_18Kernel_traits_baseILj2048ES2_S2_fS2_fjLj128EEEEELb0ELb0ELb0ELb1EEEvNS_9FwdParamsE)
        /*1394*/ 	.word	0x00000000


	//----- nvinfo : EIATTR_MIN_STACK_SIZE
	.align		4
.L_844:
        /*1398*/ 	.byte	0x04, 0x12
        /*139a*/ 	.short	(.L_846 - .L_845)
	.align		4
.L_845:
        /*139c*/ 	.word	index@(_ZN10layer_norm13ln_fwd_kernelINS_13Kernel_traitsI6__halfS2_fS2_fjLj2048ELj1ELj4ELj1ELj16ENS_18Kernel_traits_baseILj2048ES2_S2_fS2_fjLj128EEEEELb0ELb0ELb1ELb0EEEvNS_9FwdParamsE)
        /*13a0*/ 	.word	0x00000000


	//----- nvinfo : EIATTR_MIN_STACK_SIZE
	.align		4
.L_846:
        /*13a4*/ 	.byte	0x04, 0x12
        /*13a6*/ 	.short	(.L_848 - .L_847)
	.align		4
.L_847:
        /*13a8*/ 	.word	index@(_ZN10layer_norm13ln_fwd_kernelINS_13Kernel_traitsI6__halfS2_fS2_fjLj2048ELj1ELj4ELj1ELj16ENS_18Kernel_traits_baseILj2048ES2_S2_fS2_fjLj128EEEEELb0ELb0ELb1ELb1EEEvNS_9FwdParamsE)
        /*13ac*/ 	.word	0x00000000


	//----- nvinfo : EIATTR_MIN_STACK_SIZE
	.align		4
.L_848:
        /*13b0*/ 	.byte	0x04, 0x12
        /*13b2*/ 	.short	(.L_850 - .L_849)
	.align		4
.L_849:
        /*13b4*/ 	.word	index@(_ZN10layer_norm13ln_fwd_kernelINS_13Kernel_traitsI6__halfS2_fS2_fjLj2048ELj1ELj4ELj1ELj16ENS_18Kernel_traits_baseILj2048ES2_S2_fS2_fjLj128EEEEELb0ELb1ELb0ELb0EEEvNS_9FwdParamsE)
        /*13b8*/ 	.word	0x00000000


	//----- nvinfo : EIATTR_MIN_STACK_SIZE
	.align		4
.L_850:
        /*13bc*/ 	.byte	0x04, 0x12
        /*13be*/ 	.short	(.L_852 - .L_851)
	.align		4
.L_851:
        /*13c0*/ 	.word	index@(_ZN10layer_norm13ln_fwd_kernelINS_13Kernel_traitsI6__halfS2_fS2_fjLj2048ELj1ELj4ELj1ELj16ENS_18Kernel_traits_baseILj2048ES2_S2_fS2_fjLj128EEEEELb0ELb1ELb0ELb1EEEvNS_9FwdParamsE)
        /*13c4*/ 	.word	0x00000000


	//----- nvinfo : EIATTR_MIN_STACK_SIZE
	.align		4
.L_852:
        /*13c8*/ 	.byte	0x04, 0x12
        /*13ca*/ 	.short	(.L_854 - .L_853)
	.align		4
.L_853:
        /*13cc*/ 	.word	index@(_ZN10layer_norm13ln_fwd_kernelINS_13Kernel_traitsI6__halfS2_fS2_fjLj2048ELj1ELj4ELj1ELj16ENS_18Kernel_traits_baseILj2048ES2_S2_fS2_fjLj128EEEEELb0ELb1ELb1ELb0EEEvNS_9FwdParamsE)
        /*13d0*/ 	.word	0x00000000


	//----- nvinfo : EIATTR_MIN_STACK_SIZE
	.align		4
.L_854:
        /*13d4*/ 	.byte	0x04, 0x12
        /*13d6*/ 	.short	(.L_856 - .L_855)
	.align		4
.L_855:
        /*13d8*/ 	.word	index@(_ZN10layer_norm13ln_fwd_kernelINS_13Kernel_traitsI6__halfS2_fS2_fjLj2048ELj1ELj4ELj1ELj16ENS_18Kernel_traits_baseILj2048ES2_S2_fS2_fjLj128EEEEELb0ELb1ELb1ELb1EEEvNS_9FwdParamsE)
        /*13dc*/ 	.word	0x00000000


	//----- nvinfo : EIATTR_MIN_STACK_SIZE
	.align		4
.L_856:
        /*13e0*/ 	.byte	0x04, 0x12
        /*13e2*/ 	.short	(.L_858 - .L_857)
	.align		4
.L_857:
        /*13e4*/ 	.word	index@(_ZN10layer_norm13ln_fwd_kernelINS_13Kernel_traitsI6__halfS2_fS2_fjLj2048ELj1ELj4ELj1ELj16ENS_18Kernel_traits_baseILj2048ES2_S2_fS2_fjLj128EEEEELb1ELb0ELb0ELb0EEEvNS_9FwdParamsE)
        /*13e8*/ 	.word	0x00000000


	//----- nvinfo : EIATTR_MIN_STACK_SIZE
	.align		4
.L_858:
        /*13ec*/ 	.byte	0x04, 0x12
        /*13ee*/ 	.short	(.L_860 - .L_859)
	.align		4
.L_859:
        /*13f0*/ 	.word	index@(_ZN10layer_norm13ln_fwd_kernelINS_13Kernel_traitsI6__halfS2_fS2_fjLj2048ELj1ELj4ELj1ELj16ENS_18Kernel_traits_baseILj2048ES2_S2_fS2_fjLj128EEEEELb1ELb0ELb0ELb1EEEvNS_9FwdParamsE)
        /*13f4*/ 	.word	0x00000000


	//----- nvinfo : EIATTR_MIN_STACK_SIZE
	.align		4
.L_860:
        /*13f8*/ 	.byte	0x04, 0x12
        /*13fa*/ 	.short	(.L_862 - .L_861)
	.align		4
.L_861:
        /*13fc*/ 	.word	index@(_ZN10layer_norm13ln_fwd_kernelINS_13Kernel_traitsI6__halfS2_fS2_fjLj2048ELj1ELj4ELj1ELj16ENS_18Kernel_traits_baseILj2048ES2_S2_fS2_fjLj128EEEEELb1ELb0ELb1ELb0EEEvNS_9FwdParamsE)
        /*1400*/ 	.word	0x00000000


	//----- nvinfo : EIATTR_MIN_STACK_SIZE
	.align		4
.L_862:
        /*1404*/ 	.byte	0x04, 0x12
        /*1406*/ 	.short	(.L_864 - .L_863)
	.align		4
.L_863:
        /*1408*/ 	.word	index@(_ZN10layer_norm13ln_fwd_kernelINS_13Kernel_traitsI6__halfS2_fS2_fjLj2048ELj1ELj4ELj1ELj16ENS_18Kernel_traits_baseILj2048ES2_S2_fS2_fjLj128EEEEELb1ELb0ELb1ELb1EEEvNS_9FwdParamsE)
        /*140c*/ 	.word	0x00000000


	//----- nvinfo : EIATTR_MIN_STACK_SIZE
	.align		4
.L_864:
        /*1410*/ 	.byte	0x04, 0x12
        /*1412*/ 	.short	(.L_866 - .L_865)
	.align		4
.L_865:
        /*1414*/ 	.word	index@(_ZN10layer_norm13ln_fwd_kernelINS_13Kernel_traitsI6__halfS2_fS2_fjLj2048ELj1ELj4ELj1ELj16ENS_18Kernel_traits_baseILj2048ES2_S2_fS2_fjLj128EEEEELb1ELb1ELb0ELb0EEEvNS_9FwdParamsE)
        /*1418*/ 	.word	0x00000000


	//----- nvinfo : EIATTR_MIN_STACK_SIZE
	.align		4
.L_866:
        /*141c*/ 	.byte	0x04, 0x12
        /*141e*/ 	.short	(.L_868 - .L_867)
	.align		4
.L_867:
        /*1420*/ 	.word	index@(_ZN10layer_norm13ln_fwd_kernelINS_13Kernel_traitsI6__halfS2_fS2_fjLj2048ELj1ELj4ELj1ELj16ENS_18Kernel_traits_baseILj2048ES2_S2_fS2_fjLj128EEEEELb1ELb1ELb0ELb1EEEvNS_9FwdParamsE)
        /*1424*/ 	.word	0x00000000


	//----- nvinfo : EIATTR_MIN_STACK_SIZE
	.align		4
.L_868:
        /*1428*/ 	.byte	0x04, 0x12
        /*142a*/ 	.short	(.L_870 - .L_869)
	.align		4
.L_869:
        /*142c*/ 	.word	index@(_ZN10layer_norm13ln_fwd_kernelINS_13Kernel_traitsI6__halfS2_fS2_fjLj2048ELj1ELj4ELj1ELj16ENS_18Kernel_traits_baseILj2048ES2_S2_fS2_fjLj128EEEEELb1ELb1ELb1ELb0EEEvNS_9FwdParamsE)
        /*1430*/ 	.word	0x00000000


	//----- nvinfo : EIATTR_MIN_STACK_SIZE
	.align		4
.L_870:
        /*1434*/ 	.byte	0x04, 0x12
        /*1436*/ 	.short	(.L_872 - .L_871)
	.align		4
.L_871:
        /*1438*/ 	.word	index@(_ZN10layer_norm13ln_fwd_kernelINS_13Kernel_traitsI6__halfS2_fS2_fjLj2048ELj1ELj4ELj1ELj16ENS_18Kernel_traits_baseILj2048ES2_S2_fS2_fjLj128EEEEELb1ELb1ELb1ELb1EEEvNS_9FwdParamsE)
        /*143c*/ 	.word	0x00000000


	//----- nvinfo : EIATTR_MIN_STACK_SIZE
	.align		4
.L_872:
        /*1440*/ 	.byte	0x04, 0x12
        /*1442*/ 	.short	(.L_874 - .L_873)
	.align		4
.L_873:
        /*1444*/ 	.word	index@(_ZN10layer_norm13ln_fwd_kernelINS_13Kernel_traitsIf6__halffS2_fjLj2048ELj1ELj4ELj1ELj16ENS_18Kernel_traits_baseILj2048EfS2_fS2_fjLj128EEEEELb0ELb0ELb0ELb0EEEvNS_9FwdParamsE)
        /*1448*/ 	.word	0x00000000


	//----- nvinfo : EIATTR_MIN_STACK_SIZE
	.align		4
.L_874:
        /*144c*/ 	.byte	0x04, 0x12
        /*144e*/ 	.short	(.L_876 - .L_875)
	.align		4
.L_875:
        /*1450*/ 	.word	index@(_ZN10layer_norm13ln_fwd_kernelINS_13Kernel_traitsIf6__halffS2_fjLj2048ELj1ELj4ELj1ELj16ENS_18Kernel_traits_baseILj2048EfS2_fS2_fjLj128EEEEELb0ELb0ELb0ELb1EEEvNS_9FwdParamsE)
        /*1454*/ 	.word	0x00000000


	//----- nvinfo : EIATTR_MIN_STACK_SIZE
	.align		4
.L_876:
        /*1458*/ 	.byte	0x04, 0x12
        /*145a*/ 	.short	(.L_878 - .L_877)
	.align		4
.L_877:
        /*145c*/ 	.word	index@(_ZN10layer_norm13ln_fwd_kernelINS_13Kernel_traitsIf6__halffS2_fjLj2048ELj1ELj4ELj1ELj16ENS_18Kernel_traits_baseILj2048EfS2_fS2_fjLj128EEEEELb0ELb0ELb1ELb0EEEvNS_9FwdParamsE)
        /*1460*/ 	.word	0x00000000


	//----- nvinfo : EIATTR_MIN_STACK_SIZE
	.align		4
.L_878:
        /*1464*/ 	.byte	0x04, 0x12
        /*1466*/ 	.short	(.L_880 - .L_879)
	.align		4
.L_879:
        /*1468*/ 	.word	index@(_ZN10layer_norm13ln_fwd_kernelINS_13Kernel_traitsIf6__halffS2_fjLj2048ELj1ELj4ELj1ELj16ENS_18Kernel_traits_baseILj2048EfS2_fS2_fjLj128EEEEELb0ELb0ELb1ELb1EEEvNS_9FwdParamsE)
        /*146c*/ 	.word	0x00000000


	//----- nvinfo : EIATTR_MIN_STACK_SIZE
	.align		4
.L_880:
        /*1470*/ 	.byte	0x04, 0x12
        /*1472*/ 	.short	(.L_882 - .L_881)
	.align		4
.L_881:
        /*1474*/ 	.word	index@(_ZN10layer_norm13ln_fwd_kernelINS_13Kernel_traitsIf6__halffS2_fjLj2048ELj1ELj4ELj1ELj16ENS_18Kernel_traits_baseILj2048EfS2_fS2_fjLj128EEEEELb0ELb1ELb0ELb0EEEvNS_9FwdParamsE)
        /*1478*/ 	.word	0x00000078


	//----- nvinfo : EIATTR_MIN_STACK_SIZE
	.align		4
.L_882:
        /*147c*/ 	.byte	0x04, 0x12
        /*147e*/ 	.short	(.L_884 - .L_883)
	.align		4
.L_883:
        /*1480*/ 	.word	index@(_ZN10layer_norm13ln_fwd_kernelINS_13Kernel_traitsIf6__halffS2_fjLj2048ELj1ELj4ELj1ELj16ENS_18Kernel_traits_baseILj2048EfS2_fS2_fjLj128EEEEELb0ELb1ELb0ELb1EEEvNS_9FwdParamsE)
        /*1484*/ 	.word	0x00000078


	//----- nvinfo : EIATTR_MIN_STACK_SIZE
	.align		4
.L_884:
        /*1488*/ 	.byte	0x04, 0x12
        /*148a*/ 	.short	(.L_886 - .L_885)
	.align		4
.L_885:
        /*148c*/ 	.word	index@(_ZN10layer_norm13ln_fwd_kernelINS_13Kernel_traitsIf6__halffS2_fjLj2048ELj1ELj4ELj1ELj16ENS_18Kernel_traits_baseILj2048EfS2_fS2_fjLj128EEEEELb0ELb1ELb1ELb0EEEvNS_9FwdParamsE)
        /*1490*/ 	.word	0x00000090


	//----- nvinfo : EIATTR_MIN_STACK_SIZE
	.align		4
.L_886:
        /*1494*/ 	.byte	0x04, 0x12
        /*1496*/ 	.short	(.L_888 - .L_887)
	.align		4
.L_887:
        /*1498*/ 	.word	index@(_ZN10layer_norm13ln_fwd_kernelINS_13Kernel_traitsIf6__halffS2_fjLj2048ELj1ELj4ELj1ELj16ENS_18Kernel_traits_baseILj2048EfS2_fS2_fjLj128EEEEELb0ELb1ELb1ELb1EEEvNS_9FwdParamsE)
        /*149c*/ 	.word	0x00000070


	//----- nvinfo : EIATTR_MIN_STACK_SIZE
	.align		4
.L_888:
        /*14a0*/ 	.byte	0x04, 0x12
        /*14a2*/ 	.short	(.L_890 - .L_889)
	.align		4
.L_889:
        /*14a4*/ 	.word	index@(_ZN10layer_norm13ln_fwd_kernelINS_13Kernel_traitsIf6__halffS2_fjLj2048ELj1ELj4ELj1ELj16ENS_18Kernel_traits_baseILj2048EfS2_fS2_fjLj128EEEEELb1ELb0ELb0ELb0EEEvNS_9FwdParamsE)
        /*14a8*/ 	.word	0x00000000


	//----- nvinfo : EIATTR_MIN_STACK_SIZE
	.align		4
.L_890:
        /*14ac*/ 	.byte	0x04, 0x12
        /*14ae*/ 	.short	(.L_892 - .L_891)
	.align		4
.L_891:
        /*14b0*/ 	.word	index@(_ZN10layer_norm13ln_fwd_kernelINS_13Kernel_traitsIf6__halffS2_fjLj2048ELj1ELj4ELj1ELj16ENS_18Kernel_traits_baseILj2048EfS2_fS2_fjLj128EEEEELb1ELb0ELb0ELb1EEEvNS_9FwdParamsE)
        /*14b4*/ 	.word	0x00000000


	//----- nvinfo : EIATTR_MIN_STACK_SIZE
	.align		4
.L_892:
        /*14b8*/ 	.byte	0x04, 0x12
        /*14ba*/ 	.short	(.L_894 - .L_893)
	.align		4
.L_893:
        /*14bc*/ 	.word	index@(_ZN10layer_norm13ln_fwd_kernelINS_13Kernel_traitsIf6__halffS2_fjLj2048ELj1ELj4ELj1ELj16ENS_18Kernel_traits_baseILj2048EfS2_fS2_fjLj128EEEEELb1ELb0ELb1ELb0EEEvNS_9FwdParamsE)
        /*14c0*/ 	.word	0x00000000


	//----- nvinfo : EIATTR_MIN_STACK_SIZE
	.align		4
.L_894:
        /*14c4*/ 	.byte	0x04, 0x12
        /*14c6*/ 	.short	(.L_896 - .L_895)
	.align		4
.L_895:
        /*14c8*/ 	.word	index@(_ZN10layer_norm13ln_fwd_kernelINS_13Kernel_traitsIf6__halffS2_fjLj2048ELj1ELj4ELj1ELj16ENS_18Kernel_traits_baseILj2048EfS2_fS2_fjLj128EEEEELb1ELb0ELb1ELb1EEEvNS_9FwdParamsE)
        /*14cc*/ 	.word	0x00000000


	//----- nvinfo : EIATTR_MIN_STACK_SIZE
	.align		4
.L_896:
        /*14d0*/ 	.byte	0x04, 0x12
        /*14d2*/ 	.short	(.L_898 - .L_897)
	.align		4
.L_897:
        /*14d4*/ 	.word	index@(_ZN10layer_norm13ln_fwd_kernelINS_13Kernel_traitsIf6__halffS2_fjLj2048ELj1ELj4ELj1ELj16ENS_18Kernel_traits_baseILj2048EfS2_fS2_fjLj128EEEEELb1ELb1ELb0ELb0EEEvNS_9FwdParamsE)
        /*14d8*/ 	.word	0x00000098


	//----- nvinfo : EIATTR_MIN_STACK_SIZE
	.align		4
.L_898:
        /*14dc*/ 	.byte	0x04, 0x12
        /*14de*/ 	.short	(.L_900 - .L_899)
	.align		4
.L_899:
        /*14e0*/ 	.word	index@(_ZN10layer_norm13ln_fwd_kernelINS_13Kernel_traitsIf6__halffS2_fjLj2048ELj1ELj4ELj1ELj16ENS_18Kernel_traits_baseILj2048EfS2_fS2_fjLj128EEEEELb1ELb1ELb0ELb1EEEvNS_9FwdParamsE)
        /*14e4*/ 	.word	0x000000d0


	//----- nvinfo : EIATTR_MIN_STACK_SIZE
	.align		4
.L_900:
        /*14e8*/ 	.byte	0x04, 0x12
        /*14ea*/ 	.short	(.L_902 - .L_901)
	.align		4
.L_901:
        /*14ec*/ 	.word	index@(_ZN10layer_norm13ln_fwd_kernelINS_13Kernel_traitsIf6__halffS2_fjLj2048ELj1ELj4ELj1ELj16ENS_18Kernel_traits_baseILj2048EfS2_fS2_fjLj128EEEEELb1ELb1ELb1ELb0EEEvNS_9FwdParamsE)
        /*14f0*/ 	.word	0x000000d0


	//----- nvinfo : EIATTR_MIN_STACK_SIZE
	.align		4
.L_902:
        /*14f4*/ 	.byte	0x04, 0x12
        /*14f6*/ 	.short	(.L_904 - .L_903)
	.align		4
.L_903:
        /*14f8*/ 	.word	index@(_ZN10layer_norm13ln_fwd_kernelINS_13Kernel_traitsIf6__halffS2_fjLj2048ELj1ELj4ELj1ELj16ENS_18Kernel_traits_baseILj2048EfS2_fS2_fjLj128EEEEELb1ELb1ELb1ELb1EEEvNS_9FwdParamsE)
        /*14fc*/ 	.word	0x000000b8


	//----- nvinfo : EIATTR_MIN_STACK_SIZE
	.align		4
.L_904:
        /*1500*/ 	.byte	0x04, 0x12
        /*1502*/ 	.short	(.L_906 - .L_905)
	.align		4
.L_905:
        /*1504*/ 	.word	index@(_ZN10layer_norm13ln_fwd_kernelINS_13Kernel_traitsI6__halfffffjLj2048ELj1ELj4ELj1ELj16ENS_18Kernel_traits_baseILj2048ES2_ffffjLj128EEEEELb0ELb0ELb0ELb0EEEvNS_9FwdParamsE)
        /*1508*/ 	.word	0x00000000


	//----- nvinfo : EIATTR_MIN_STACK_SIZE
	.align		4
.L_906:
        /*150c*/ 	.byte	0x04, 0x12
        /*150e*/ 	.short	(.L_908 - .L_907)
	.align		4
.L_907:
        /*1510*/ 	.word	index@(_ZN10layer_norm13ln_fwd_kernelINS_13Kernel_traitsI6__halfffffjLj2048ELj1ELj4ELj1ELj16ENS_18Kernel_traits_baseILj2048ES2_ffffjLj128EEEEELb0ELb0ELb0ELb1EEEvNS_9FwdParamsE)
        /*1514*/ 	.word	0x00000000


	//----- nvinfo : EIATTR_MIN_STACK_SIZE
	.align		4
.L_908:
        /*1518*/ 	.byte	0x04, 0x12
        /*151a*/ 	.short	(.L_910 - .L_909)
	.align		4
.L_909:
        /*151c*/ 	.word	index@(_ZN10layer_norm13ln_fwd_kernelINS_13Kernel_traitsI6__halfffffjLj2048ELj1ELj4ELj1ELj16ENS_18Kernel_traits_baseILj2048ES2_ffffjLj128EEEEELb0ELb0ELb1ELb0EEEvNS_9FwdParamsE)
        /*1520*/ 	.word	0x00000000


	//----- nvinfo : EIATTR_MIN_STACK_SIZE
	.align		4
.L_910:
        /*1524*/ 	.byte	0x04, 0x12
        /*1526*/ 	.short	(.L_912 - .L_911)
	.align		4
.L_911:
        /*1528*/ 	.word	index@(_ZN10layer_norm13ln_fwd_kernelINS_13Kernel_traitsI6__halfffffjLj2048ELj1ELj4ELj1ELj16ENS_18Kernel_traits_baseILj2048ES2_ffffjLj128EEEEELb0ELb0ELb1ELb1EEEvNS_9FwdParamsE)
        /*152c*/ 	.word	0x00000000


	//----- nvinfo : EIATTR_MIN_STACK_SIZE
	.align		4
.L_912:
        /*1530*/ 	.byte	0x04, 0x12
        /*1532*/ 	.short	(.L_914 - .L_913)
	.align		4
.L_913:
        /*1534*/ 	.word	index@(_ZN10layer_norm13ln_fwd_kernelINS_13Kernel_traitsI6__halfffffjLj2048ELj1ELj4ELj1ELj16ENS_18Kernel_traits_baseILj2048ES2_ffffjLj128EEEEELb0ELb1ELb0ELb0EEEvNS_9FwdParamsE)
        /*1538*/ 	.word	0x00000000


	//----- nvinfo : EIATTR_MIN_STACK_SIZE
	.align		4
.L_914:
        /*153c*/ 	.byte	0x04, 0x12
        /*153e*/ 	.short	(.L_916 - .L_915)
	.align		4
.L_915:
        /*1540*/ 	.word	index@(_ZN10layer_norm13ln_fwd_kernelINS_13Kernel_traitsI6__halfffffjLj2048ELj1ELj4ELj1ELj16ENS_18Kernel_traits_baseILj2048ES2_ffffjLj128EEEEELb0ELb1ELb0ELb1EEEvNS_9FwdParamsE)
        /*1544*/ 	.word	0x00000000


	//----- nvinfo : EIATTR_MIN_STACK_SIZE
	.align		4
.L_916:
        /*1548*/ 	.byte	0x04, 0x12
        /*154a*/ 	.short	(.L_918 - .L_917)
	.align		4
.L_917:
        /*154c*/ 	.word	index@(_ZN10layer_norm13ln_fwd_kernelINS_13Kernel_traitsI6__halfffffjLj2048ELj1ELj4ELj1ELj16ENS_18Kernel_traits_baseILj2048ES2_ffffjLj128EEEEELb0ELb1ELb1ELb0EEEvNS_9FwdParamsE)
        /*1550*/ 	.word	0x00000000


	//----- nvinfo : EIATTR_MIN_STACK_SIZE
	.align		4
.L_918:
        /*1554*/ 	.byte	0x04, 0x12
        /*1556*/ 	.short	(.L_920 - .L_919)
	.align		4
.L_919:
        /*1558*/ 	.word	index@(_ZN10layer_norm13ln_fwd_kernelINS_13Kernel_traitsI6__halfffffjLj2048ELj1ELj4ELj1ELj16ENS_18Kernel_traits_baseILj2048ES2_ffffjLj128EEEEELb0ELb1ELb1ELb1EEEvNS_9FwdParamsE)
        /*155c*/ 	.word	0x00000000


	//----- nvinfo : EIATTR_MIN_STACK_SIZE
	.align		4
.L_920:
        /*1560*/ 	.byte	0x04, 0x12
        /*1562*/ 	.short	(.L_922 - .L_921)
	.align		4
.L_921:
        /*1564*/ 	.word	index@(_ZN10layer_norm13ln_fwd_kernelINS_13Kernel_traitsI6__halfffffjLj2048ELj1ELj4ELj1ELj16ENS_18Kernel_traits_baseILj2048ES2_ffffjLj128EEEEELb1ELb0ELb0ELb0EEEvNS_9FwdParamsE)
        /*1568*/ 	.word	0x00000000


	//----- nvinfo : EIATTR_MIN_STACK_SIZE
	.align		4
.L_922:
        /*156c*/ 	.byte	0x04, 0x12
        /*156e*/ 	.short	(.L_924 - .L_923)
	.align		4
.L_923:
        /*1570*/ 	.word	index@(_ZN10layer_norm13ln_fwd_kernelINS_13Kernel_traitsI6__halfffffjLj2048ELj1ELj4ELj1ELj16ENS_18Kernel_traits_baseILj2048ES2_ffffjLj128EEEEELb1ELb0ELb0ELb1EEEvNS_9FwdParamsE)
        /*1574*/ 	.word	0x00000000


	//----- nvinfo : EIATTR_MIN_STACK_SIZE
	.align		4
.L_924:
        /*1578*/ 	.byte	0x04, 0x12
        /*157a*/ 	.short	(.L_926 - .L_925)
	.align		4
.L_925:
        /*157c*/ 	.word	index@(_ZN10layer_norm13ln_fwd_kernelINS_13Kernel_traitsI6__halfffffjLj2048ELj1ELj4ELj1ELj16ENS_18Kernel_traits_baseILj2048ES2_ffffjLj128EEEEELb1ELb0ELb1ELb0EEEvNS_9FwdParamsE)
        /*1580*/ 	.word	0x00000000


	//----- nvinfo : EIATTR_MIN_STACK_SIZE
	.align		4
.L_926:
        /*1584*/ 	.byte	0x04, 0x12
        /*1586*/ 	.short	(.L_928 - .L_927)
	.align		4
.L_927:
        /*1588*/ 	.word	index@(_ZN10layer_norm13ln_fwd_kernelINS_13Kernel_traitsI6__halfffffjLj2048ELj1ELj4ELj1ELj16ENS_18Kernel_traits_baseILj2048ES2_ffffjLj128EEEEELb1ELb0ELb1ELb1EEEvNS_9FwdParamsE)
        /*158c*/ 	.word	0x00000000


	//----- nvinfo : EIATTR_MIN_STACK_SIZE
	.align		4
.L_928:
        /*1590*/ 	.byte	0x04, 0x12
        /*1592*/ 	.short	(.L_930 - .L_929)
	.align		4
.L_929:
        /*1594*/ 	.word	index@(_ZN10layer_norm13ln_fwd_kernelINS_13Kernel_traitsI6__halfffffjLj2048ELj1ELj4ELj1ELj16ENS_18Kernel_traits_baseILj2048ES2_ffffjLj128EEEEELb1ELb1ELb0ELb0EEEvNS_9FwdParamsE)
        /*1598*/ 	.word	0x00000000


	//----- nvinfo : EIATTR_MIN_STACK_SIZE
	.align		4
.L_930:
        /*159c*/ 	.byte	0x04, 0x12
        /*159e*/ 	.short	(.L_932 - .L_931)
	.align		4
.L_931:
        /*15a0*/ 	.word	index@(_ZN10layer_norm13ln_fwd_kernelINS_13Kernel_traitsI6__halfffffjLj2048ELj1ELj4ELj1ELj16ENS_18Kernel_traits_baseILj2048ES2_ffffjLj128EEEEELb1ELb1ELb0ELb1EEEvNS_9FwdParamsE)
        /*15a4*/ 	.word	0x00000000


	//----- nvinfo : EIATTR_MIN_STACK_SIZE
	.align		4
.L_932:
        /*15a8*/ 	.byte	0x04, 0x12
        /*15aa*/ 	.short	(.L_934 - .L_933)
	.align		4
.L_933:
        /*15ac*/ 	.word	index@(_ZN10layer_norm13ln_fwd_kernelINS_13Kernel_traitsI6__halfffffjLj2048ELj1ELj4ELj1ELj16ENS_18Kernel_traits_baseILj2048ES2_ffffjLj128EEEEELb1ELb1ELb1ELb0EEEvNS_9FwdParamsE)
        /*15b0*/ 	.word	0x00000000


	//----- nvinfo : EIATTR_MIN_STACK_SIZE
	.align		4
.L_934:
        /*15b4*/ 	.byte	0x04, 0x12
        /*15b6*/ 	.short	(.L_936 - .L_935)
	.align		4
.L_935:
        /*15b8*/ 	.word	index@(_ZN10layer_norm13ln_fwd_kernelINS_13Kernel_traitsI6__halfffffjLj2048ELj1ELj4ELj1ELj16ENS_18Kernel_traits_baseILj2048ES2_ffffjLj128EEEEELb1ELb1ELb1ELb1EEEvNS_9FwdParamsE)
        /*15bc*/ 	.word	0x00000000


	//----- nvinfo : EIATTR_MIN_STACK_SIZE
	.align		4
.L_936:
        /*15c0*/ 	.byte	0x04, 0x12
        /*15c2*/ 	.short	(.L_938 - .L_937)
	.align		4
.L_937:
        /*15c4*/ 	.word	index@(_ZN10layer_norm13ln_fwd_kernelINS_13Kernel_traitsIfffffjLj2048ELj1ELj4ELj1ELj16ENS_18Kernel_traits_baseILj2048EfffffjLj128EEEEELb0ELb0ELb0ELb0EEEvNS_9FwdParamsE)
        /*15c8*/ 	.word	0x00000000


	//----- nvinfo : EIATTR_MIN_STACK_SIZE
	.align		4
.L_938:
        /*15cc*/ 	.byte	0x04, 0x12
        /*15ce*/ 	.short	(.L_940 - .L_939)
	.align		4
.L_939:
        /*15d0*/ 	.word	index@(_ZN10layer_norm13ln_fwd_kernelINS_13Kernel_traitsIfffffjLj2048ELj1ELj4ELj1ELj16ENS_18Kernel_traits_baseILj2048EfffffjLj128EEEEELb0ELb0ELb0ELb1EEEvNS_9FwdParamsE)
        /*15d4*/ 	.word	0x00000000


	//----- nvinfo : EIATTR_MIN_STACK_SIZE
	.align		4
.L_940:
        /*15d8*/ 	.byte	0x04, 0x12
        /*15da*/ 	.short	(.L_942 - .L_941)
	.align		4
.L_941:
        /*15dc*/ 	.word	index@(_ZN10layer_norm13ln_fwd_kernelINS_13Kernel_traitsIfffffjLj2048ELj1ELj4ELj1ELj16ENS_18Kernel_traits_baseILj2048EfffffjLj128EEEEELb0ELb0ELb1ELb0EEEvNS_9FwdParamsE)
        /*15e0*/ 	.word	0x00000000


	//----- nvinfo : EIATTR_MIN_STACK_SIZE
	.align		4
.L_942:
        /*15e4*/ 	.byte	0x04, 0x12
        /*15e6*/ 	.short	(.L_944 - .L_943)
	.align		4
.L_943:
        /*15e8*/ 	.word	index@(_ZN10layer_norm13ln_fwd_kernelINS_13Kernel_traitsIfffffjLj2048ELj1ELj4ELj1ELj16ENS_18Kernel_traits_baseILj2048EfffffjLj128EEEEELb0ELb0ELb1ELb1EEEvNS_9FwdParamsE)
        /*15ec*/ 	.word	0x00000000


	//----- nvinfo : EIATTR_MIN_STACK_SIZE
	.align		4
.L_944:
        /*15f0*/ 	.byte	0x04, 0x12
        /*15f2*/ 	.short	(.L_946 - .L_945)
	.align		4
.L_945:
        /*15f4*/ 	.word	index@(_ZN10layer_norm13ln_fwd_kernelINS_13Kernel_traitsIfffffjLj2048ELj1ELj4ELj1ELj16ENS_18Kernel_traits_baseILj2048EfffffjLj128EEEEELb0ELb1ELb0ELb0EEEvNS_9FwdParamsE)
        /*15f8*/ 	.word	0x00000060


	//----- nvinfo : EIATTR_MIN_STACK_SIZE
	.align		4
.L_946:
        /*15fc*/ 	.byte	0x04, 0x12
        /*15fe*/ 	.short	(.L_948 - .L_947)
	.align		4
.L_947:
        /*1600*/ 	.word	index@(_ZN10layer_norm13ln_fwd_kernelINS_13Kernel_traitsIfffffjLj2048ELj1ELj4ELj1ELj16ENS_18Kernel_traits_baseILj2048EfffffjLj128EEEEELb0ELb1ELb0ELb1EEEvNS_9FwdParamsE)
        /*1604*/ 	.word	0x00000088


	//----- nvinfo : EIATTR_MIN_STACK_SIZE
	.align		4
.L_948:
        /*1608*/ 	.byte	0x04, 0x12
        /*160a*/ 	.short	(.L_950 - .L_949)
	.align		4
.L_949:
        /*160c*/ 	.word	index@(_ZN10layer_norm13ln_fwd_kernelINS_13Kernel_traitsIfffffjLj2048ELj1ELj4ELj1ELj16ENS_18Kernel_traits_baseILj2048EfffffjLj128EEEEELb0ELb1ELb1ELb0EEEvNS_9FwdParamsE)
        /*1610*/ 	.word	0x00000078


	//----- nvinfo : EIATTR_MIN_STACK_SIZE
	.align		4
.L_950:
        /*1614*/ 	.byte	0x04, 0x12
        /*1616*/ 	.short	(.L_952 - .L_951)
	.align		4
.L_951:
        /*1618*/ 	.word	index@(_ZN10layer_norm13ln_fwd_kernelINS_13Kernel_traitsIfffffjLj2048ELj1ELj4ELj1ELj16ENS_18Kernel_traits_baseILj2048EfffffjLj128EEEEELb0ELb1ELb1ELb1EEEvNS_9FwdParamsE)
        /*161c*/ 	.word	0x00000060


	//----- nvinfo : EIATTR_MIN_STACK_SIZE
	.align		4
.L_952:
        /*1620*/ 	.byte	0x04, 0x12
        /*1622*/ 	.short	(.L_954 - .L_953)
	.align		4
.L_953:
        /*1624*/ 	.word	index@(_ZN10layer_norm13ln_fwd_kernelINS_13Kernel_traitsIfffffjLj2048ELj1ELj4ELj1ELj16ENS_18Kernel_traits_baseILj2048EfffffjLj128EEEEELb1ELb0ELb0ELb0EEEvNS_9FwdParamsE)
        /*1628*/ 	.word	0x00000000


	//----- nvinfo : EIATTR_MIN_STACK_SIZE
	.align		4
.L_954:
        /*162c*/ 	.byte	0x04, 0x12
        /*162e*/ 	.short	(.L_956 - .L_955)
	.align		4
.L_955:
        /*1630*/ 	.word	index@(_ZN10layer_norm13ln_fwd_kernelINS_13Kernel_traitsIfffffjLj2048ELj1ELj4ELj1ELj16ENS_18Kernel_traits_baseILj2048EfffffjLj128EEEEELb1ELb0ELb0ELb1EEEvNS_9FwdParamsE)
        /*1634*/ 	.word	0x00000000


	//----- nvinfo : EIATTR_MIN_STACK_SIZE
	.align		4
.L_956:
        /*1638*/ 	.byte	0x04, 0x12
        /*163a*/ 	.short	(.L_958 - .L_957)
	.align		4
.L_957:
        /*163c*/ 	.word	index@(_ZN10layer_norm13ln_fwd_kernelINS_13Kernel_traitsIfffffjLj2048ELj1ELj4ELj1ELj16ENS_18Kernel_traits_baseILj2048EfffffjLj128EEEEELb1ELb0ELb1ELb0EEEvNS_9FwdParamsE)
        /*1640*/ 	.word	0x00000000


	//----- nvinfo : EIATTR_MIN_STACK_SIZE
	.align		4
.L_958:
        /*1644*/ 	.byte	0x04, 0x12
        /*1646*/ 	.short	(.L_960 - .L_959)
	.align		4
.L_959:
        /*1648*/ 	.word	index@(_ZN10layer_norm13ln_fwd_kernelINS_13Kernel_traitsIfffffjLj2048ELj1ELj4ELj1ELj16ENS_18Kernel_traits_baseILj2048EfffffjLj128EEEEELb1ELb0ELb1ELb1EEEvNS_9FwdParamsE)
        /*164c*/ 	.word	0x00000000


	//----- nvinfo : EIATTR_MIN_STACK_SIZE
	.align		4
.L_960:
        /*1650*/ 	.byte	0x04, 0x12
        /*1652*/ 	.short	(.L_962 - .L_961)
	.align		4
.L_961:
        /*1654*/ 	.word	index@(_ZN10layer_norm13ln_fwd_kernelINS_13Kernel_traitsIfffffjLj2048ELj1ELj4ELj1ELj16ENS_18Kernel_traits_baseILj2048EfffffjLj128EEEEELb1ELb1ELb0ELb0EEEvNS_9FwdParamsE)
        /*1658*/ 	.word	0x00000088


	//----- nvinfo : EIATTR_MIN_STACK_SIZE
	.align		4
.L_962:
        /*165c*/ 	.byte	0x04, 0x12
        /*165e*/ 	.short	(.L_964 - .L_963)
	.align		4
.L_963:
        /*1660*/ 	.word	index@(_ZN10layer_norm13ln_fwd_kernelINS_13Kernel_traitsIfffffjLj2048ELj1ELj4ELj1ELj16ENS_18Kernel_traits_baseILj2048EfffffjLj128EEEEELb1ELb1ELb0ELb1EEEvNS_9FwdParamsE)
        /*1664*/ 	.word	0x000000f0


	//----- nvinfo : EIATTR_MIN_STACK_SIZE
	.align		4
.L_964:
        /*1668*/ 	.byte	0x04, 0x12
        /*166a*/ 	.short	(.L_966 - .L_965)
	.align		4
.L_965:
        /*166c*/ 	.word	index@(_ZN10layer_norm13ln_fwd_kernelINS_13Kernel_traitsIfffffjLj2048ELj1ELj4ELj1ELj16ENS_18Kernel_traits_baseILj2048EfffffjLj128EEEEELb1ELb1ELb1ELb0EEEvNS_9FwdParamsE)
        /*1670*/ 	.word	0x000000b0


	//----- nvinfo : EIATTR_MIN_STACK_SIZE
	.align		4
.L_966:
        /*1674*/ 	.byte	0x04, 0x12
        /*1676*/ 	.short	(.L_968 - .L_967)
	.align		4
.L_967:
        /*1678*/ 	.word	index@(_ZN10layer_norm13ln_fwd_kernelINS_13Kernel_traitsIfffffjLj2048ELj1ELj4ELj1ELj16ENS_18Kernel_traits_baseILj2048EfffffjLj128EEEEELb1ELb1ELb1ELb1EEEvNS_9FwdParamsE)
        /*167c*/ 	.word	0x000000a0
.L_968:


//--------------------- .nv.compat                --------------------------
	.section	.nv.compat,"",@"SHT_CUDA_COMPAT_INFO"
	.align	4
        /*0000*/ 	.byte	0x02, 0x09, 0x01, 0x00, 0x02, 0x02, 0x01, 0x00, 0x02, 0x05, 0x05, 0x00, 0x03, 0x07, 0x01, 0x01
        /*0010*/ 	.byte	0x02, 0x03, 0x00, 0x00, 0x02, 0x06, 0x01, 0x00, 0x04, 0x0b, 0x08, 0x00, 0x09, 0x00, 0x00, 0x00
        /*0020*/ 	.byte	0x00, 0x00, 0x00, 0x00


//--------------------- .nv.info._ZN10layer_norm13ln_fwd_kernelINS_13Kernel_traitsI13__nv_bfloat16S2_S2_S2_fjLj2048ELj1ELj4ELj1ELj16ENS_18Kernel_traits_baseILj2048ES2_S2_S2_S2_fjLj128EEEEELb0ELb0ELb0ELb0EEEvNS_9FwdParamsE --------------------------
	.section	.nv.info._ZN10layer_norm13ln_fwd_kernelINS_13Kernel_traitsI13__nv_bfloat16S2_S2_S2_fjLj2048ELj1ELj4ELj1ELj16ENS_18Kernel_traits_baseILj2048ES2_S2_S2_S2_fjLj128EEEEELb0ELb0ELb0ELb0EEEvNS_9FwdParamsE,"",@"SHT_CUDA_INFO"
	.sectionflags	@""
	.align	4


	//----- nvinfo : EIATTR_CUDA_API_VERSION
	.align		4
        /*0000*/ 	.byte	0x04, 0x37
        /*0002*/ 	.short	(.L_970 - .L_969)
.L_969:
        /*0004*/ 	.word	0x00000082


	//----- nvinfo : EIATTR_KPARAM_INFO
	.align		4
.L_970:
        /*0008*/ 	.byte	0x04, 0x17
        /*000a*/ 	.short	(.L_972 - .L_971)
.L_971:
        /*000c*/ 	.word	0x00000000
        /*0010*/ 	.short	0x0000
        /*0012*/ 	.short	0x0000
        /*0014*/ 	.byte	0x00, 0xf0, 0xa1, 0x03


	//----- nvinfo : EIATTR_SPARSE_MMA_MASK
	.align		4
.L_972:
        /*0018*/ 	.byte	0x03, 0x50
        /*001a*/ 	.short	0x0000


	//----- nvinfo : EIATTR_MAXREG_COUNT
	.align		4
        /*001c*/ 	.byte	0x03, 0x1b
        /*001e*/ 	.short	0x00ff


	//----- nvinfo : EIATTR_MERCURY_ISA_VERSION
	.align		4
        /*0020*/ 	.byte	0x03, 0x5f
        /*0022*/ 	.short	0x0101


	//----- nvinfo : EIATTR_COOP_GROUP_MASK_REGIDS
	.align		4
        /*0024*/ 	.byte	0x04, 0x29
        /*0026*/ 	.short	(.L_974 - .L_973)


	//   ....[0]....
.L_973:
        /*0028*/ 	.word	0xffffffff


	//   ....[1]....
        /*002c*/ 	.word	0xffffffff


	//   ....[2]....
        /*0030*/ 	.word	0xffffffff


	//   ....[3]....
        /*0034*/ 	.word	0xffffffff


	//   ....[4]....
        /*0038*/ 	.word	0xffffffff


	//   ....[5]....
        /*003c*/ 	.word	0xffffffff


	//   ....[6]....
        /*0040*/ 	.word	0xffffffff


	//   ....[7]....
        /*0044*/ 	.word	0xffffffff


	//   ....[8]....
        /*0048*/ 	.word	0xffffffff


	//   ....[9]....
        /*004c*/ 	.word	0xffffffff


	//   ....[10]....
        /*0050*/ 	.word	0x05000087


	//   ....[11]....
        /*0054*/ 	.word	0x05000087


	//   ....[12]....
        /*0058*/ 	.word	0x05000087


	//   ....[13]....
        /*005c*/ 	.word	0x05000087


	//   ....[14]....
        /*0060*/ 	.word	0x05000087


	//   ....[15]....
        /*0064*/ 	.word	0x05000087


	//   ....[16]....
        /*0068*/ 	.word	0x05000087


	//   ....[17]....
        /*006c*/ 	.word	0x05000087


	//   ....[18]....
        /*0070*/ 	.word	0x05000087


	//   ....[19]....
        /*0074*/ 	.word	0x05000087


	//----- nvinfo : EIATTR_COOP_GROUP_INSTR_OFFSETS
	.align		4
.L_974:
        /*0078*/ 	.byte	0x04, 0x28
        /*007a*/ 	.short	(.L_976 - .L_975)


	//   ....[0]....
.L_975:
        /*007c*/ 	.word	0x000048b0


	//   ....[1]....
        /*0080*/ 	.word	0x000048e0


	//   ....[2]....
        /*0084*/ 	.word	0x00004900


	//   ....[3]....
        /*0088*/ 	.word	0x00004920


	//   ....[4]....
        /*008c*/ 	.word	0x00004950


	//   ....[5]....
        /*0090*/ 	.word	0x000051b0


	//   ....[6]....
        /*0094*/ 	.word	0x000051d0


	//   ....[7]....
        /*0098*/ 	.word	0x000051f0


	//   ....[8]....
        /*009c*/ 	.word	0x00005210


	//   ....[9]....
        /*00a0*/ 	.word	0x00005230


	//   ....[10]....
        /*00a4*/ 	.word	0x00006dc0


	//   ....[11]....
        /*00a8*/ 	.word	0x00006e60


	//   ....[12]....
        /*00ac*/ 	.word	0x00006ed0


	//   ....[13]....
        /*00b0*/ 	.word	0x00006f40


	//   ....[14]....
        /*00b4*/ 	.word	0x00006fc0


	//   ....[15]....
        /*00b8*/ 	.word	0x00007880


	//   ....[16]....
        /*00bc*/ 	.word	0x000078f0


	//   ....[17]....
        /*00c0*/ 	.word	0x00007960


	//   ....[18]....
        /*00c4*/ 	.word	0x000079d0


	//   ....[19]....
        /*00c8*/ 	.word	0x00007a40


	//----- nvinfo : EIATTR_VRC_CTA_INIT_COUNT
	.align		4
.L_976:
        /*00cc*/ 	.byte	0x02, 0x4a
	.zero		1
	.zero		1


	//----- nvinfo : EIATTR_EXIT_INSTR_OFFSETS
	.align		4
        /*00d0*/ 	.byte	0x04, 0x1c
        /*00d2*/ 	.short	(.L_978 - .L_977)


	//   ....[0]....
.L_977:
        /*00d4*/ 	.word	0x00000a30


	//   ....[1]....
        /*00d8*/ 	.word	0x00006d50


	//----- nvinfo : EIATTR_MAX_THREADS
	.align		4
.L_978:
        /*00dc*/ 	.byte	0x04, 0x05
        /*00de*/ 	.short	(.L_980 - .L_979)
.L_979:
        /*00e0*/ 	.word	0x00000080
        /*00e4*/ 	.word	0x00000001
        /*00e8*/ 	.word	0x00000001


	//----- nvinfo : EIATTR_CRS_STACK_SIZE
	.align		4
.L_980:
        /*00ec*/ 	.byte	0x04, 0x1e
        /*00ee*/ 	.short	(.L_982 - .L_981)
.L_981:
        /*00f0*/ 	.word	0x00000000


	//----- nvinfo : EIATTR_CBANK_PARAM_SIZE
	.align		4
.L_982:
        /*00f4*/ 	.byte	0x03, 0x19
        /*00f6*/ 	.short	0x00e8


	//----- nvinfo : EIATTR_PARAM_CBANK
	.align		4
        /*00f8*/ 	.byte	0x04, 0x0a
        /*00fa*/ 	.short	(.L_984 - .L_983)
	.align		4
.L_983:
        /*00fc*/ 	.word	index@(.nv.constant0._ZN10layer_norm13ln_fwd_kernelINS_13Kernel_traitsI13__nv_bfloat16S2_S2_S2_fjLj2048ELj1ELj4ELj1ELj16ENS_18Kernel_traits_baseILj2048ES2_S2_S2_S2_fjLj128EEEEELb0ELb0ELb0ELb0EEEvNS_9FwdParamsE)
        /*0100*/ 	.short	0x0380
        /*0102*/ 	.short	0x00e8


	//----- nvinfo : EIATTR_SW_WAR
	.align		4
.L_984:
        /*0104*/ 	.byte	0x04, 0x36
        /*0106*/ 	.short	(.L_986 - .L_985)
.L_985:
        /*0108*/ 	.word	0x00000008
.L_986:


//--------------------- .nv.info._ZN10layer_norm13ln_fwd_kernelINS_13Kernel_traitsI13__nv_bfloat16S2_S2_S2_fjLj2048ELj1ELj4ELj1ELj16ENS_18Kernel_traits_baseILj2048ES2_S2_S2_S2_fjLj128EEEEELb0ELb0ELb0ELb1EEEvNS_9FwdParamsE --------------------------
	.section	.nv.info._ZN10layer_norm13ln_fwd_kernelINS_13Kernel_traitsI13__nv_bfloat16S2_S2_S2_fjLj2048ELj1ELj4ELj1ELj16ENS_18Kernel_traits_baseILj2048ES2_S2_S2_S2_fjLj128EEEEELb0ELb0ELb0ELb1EEEvNS_9FwdParamsE,"",@"SHT_CUDA_INFO"
	.sectionflags	@""
	.align	4


	//----- nvinfo : EIATTR_CUDA_API_VERSION
	.align		4
        /*0000*/ 	.byte	0x04, 0x37
        /*0002*/ 	.short	(.L_988 - .L_987)
.L_987:
        /*0004*/ 	.word	0x00000082


	//----- nvinfo : EIATTR_KPARAM_INFO
	.align		4
.L_988:
        /*0008*/ 	.byte	0x04, 0x17
        /*000a*/ 	.short	(.L_990 - .L_989)
.L_989:
        /*000c*/ 	.word	0x00000000
        /*0010*/ 	.short	0x0000
        /*0012*/ 	.short	0x0000
        /*0014*/ 	.byte	0x00, 0xf0, 0xa1, 0x03


	//----- nvinfo : EIATTR_SPARSE_MMA_MASK
	.align		4
.L_990:
        /*0018*/ 	.byte	0x03, 0x50
        /*001a*/ 	.short	0x0000


	//----- nvinfo : EIATTR_MAXREG_COUNT
	.align		4
        /*001c*/ 	.byte	0x03, 0x1b
        /*001e*/ 	.short	0x00ff


	//----- nvinfo : EIATTR_MERCURY_ISA_VERSION
	.align		4
        /*0020*/ 	.byte	0x03, 0x5f
        /*0022*/ 	.short	0x0101


	//----- nvinfo : EIATTR_COOP_GROUP_MASK_REGIDS
	.align		4
        /*0024*/ 	.byte	0x04, 0x29
        /*0026*/ 	.short	(.L_992 - .L_991)


	//   ....[0]....
.L_991:
        /*0028*/ 	.word	0xffffffff


	//   ....[1]....
        /*002c*/ 	.word	0xffffffff


	//   ....[2]....
        /*0030*/ 	.word	0xffffffff


	//   ....[3]....
        /*0034*/ 	.word	0xffffffff


	//   ....[4]....
        /*0038*/ 	.word	0xffffffff


	//   ....[5]....
        /*003c*/ 	.word	0xffffffff


	//   ....[6]....
        /*0040*/ 	.word	0xffffffff


	//   ....[7]....
        /*0044*/ 	.word	0xffffffff


	//   ....[8]....
        /*0048*/ 	.word	0xffffffff


	//   ....[9]....
        /*004c*/ 	.word	0xffffffff


	//   ....[10]....
        /*0050*/ 	.word	0x050000d2


	//   ....[11]....
        /*0054*/ 	.word	0x050000d2


	//   ....[12]....
        /*0058*/ 	.word	0x050000d2


	//   ....[13]....
        /*005c*/ 	.word	0x050000d2


	//   ....[14]....
        /*0060*/ 	.word	0x050000d2


	//   ....[15]....
        /*0064*/ 	.word	0x050000d2


	//   ....[16]....
        /*0068*/ 	.word	0x050000d2


	//   ....[17]....
        /*006c*/ 	.word	0x050000d2


	//   ....[18]....
        /*0070*/ 	.word	0x050000d2


	//   ....[19]....
        /*0074*/ 	.word	0x050000d2


	//----- nvinfo : EIATTR_COOP_GROUP_INSTR_OFFSETS
	.align		4
.L_992:
        /*0078*/ 	.byte	0x04, 0x28
        /*007a*/ 	.short	(.L_994 - .L_993)


	//   ....[0]....
.L_993:
        /*007c*/ 	.word	0x00003cf0


	//   ....[1]....
        /*0080*/ 	.word	0x00003d20


	//   ....[2]....
        /*0084*/ 	.word	0x00003d40


	//   ....[3]....
        /*0088*/ 	.word	0x00003d60


	//   ....[4]....
        /*008c*/ 	.word	0x00003d80


	//   ....[5]....
        /*0090*/ 	.word	0x000045b0


	//   ....[6]....
        /*0094*/ 	.word	0x000045d0


	//   ....[7]....
        /*0098*/ 	.word	0x000045f0


	//   ....[8]....
        /*009c*/ 	.word	0x00004610


	//   ....[9]....
        /*00a0*/ 	.word	0x00004630


	//   ....[10]....
        /*00a4*/ 	.word	0x00005ee0


	//   ....[11]....
        /*00a8*/ 	.word	0x00005f90


	//   ....[12]....
        /*00ac*/ 	.word	0x00006000


	//   ....[13]....
        /*00b0*/ 	.word	0x00006070


	//   ....[14]....
        /*00b4*/ 	.word	0x000060e0


	//   ....[15]....
        /*00b8*/ 	.word	0x00006960


	//   ....[16]....
        /*00bc*/ 	.word	0x000069d0


	//   ....[17]....
        /*00c0*/ 	.word	0x00006a40


	//   ....[18]....
        /*00c4*/ 	.word	0x00006ab0


	//   ....[19]....
        /*00c8*/ 	.word	0x00006b20


	//----- nvinfo : EIATTR_VRC_CTA_INIT_COUNT
	.align		4
.L_994:
        /*00cc*/ 	.byte	0x02, 0x4a
	.zero		1
	.zero		1


	//----- nvinfo : EIATTR_EXIT_INSTR_OFFSETS
	.align		4
        /*00d0*/ 	.byte	0x04, 0x1c
        /*00d2*/ 	.short	(.L_996 - .L_995)


	//   ....[0]....
.L_995:
        /*00d4*/ 	.word	0x00000410


	//   ....[1]....
        /*00d8*/ 	.word	0x00005e70


	//----- nvinfo : EIATTR_MAX_THREADS
	.align		4
.L_996:
        /*00dc*/ 	.byte	0x04, 0x05
        /*00de*/ 	.short	(.L_998 - .L_997)
.L_997:
        /*00e0*/ 	.word	0x00000080
        /*00e4*/ 	.word	0x00000001
        /*00e8*/ 	.word	0x00000001


	//----- nvinfo : EIATTR_CRS_STACK_SIZE
	.align		4
.L_998:
        /*00ec*/ 	.byte	0x04, 0x1e
        /*00ee*/ 	.short	(.L_1000 - .L_999)
.L_999:
        /*00f0*/ 	.word	0x00000000


	//----- nvinfo : EIATTR_CBANK_PARAM_SIZE
	.align		4
.L_1000:
        /*00f4*/ 	.byte	0x03, 0x19
        /*00f6*/ 	.short	0x00e8


	//----- nvinfo : EIATTR_PARAM_CBANK
	.align		4
        /*00f8*/ 	.byte	0x04, 0x0a
        /*00fa*/ 	.short	(.L_1002 - .L_1001)
	.align		4
.L_1001:
        /*00fc*/ 	.word	index@(.nv.constant0._ZN10layer_norm13ln_fwd_kernelINS_13Kernel_traitsI13__nv_bfloat16S2_S2_S2_fjLj2048ELj1ELj4ELj1ELj16ENS_18Kernel_traits_baseILj2048ES2_S2_S2_S2_fjLj128EEEEELb0ELb0ELb0ELb1EEEvNS_9FwdParamsE)
        /*0100*/ 	.short	0x0380
        /*0102*/ 	.short	0x00e8


	//----- nvinfo : EIATTR_SW_WAR
	.align		4
.L_1002:
        /*0104*/ 	.byte	0x04, 0x36
        /*0106*/ 	.short	(.L_1004 - .L_1003)
.L_1003:
        /*0108*/ 	.word	0x00000008
.L_1004:


//--------------------- .nv.info._ZN10layer_norm13ln_fwd_kernelINS_13Kernel_traitsI13__nv_bfloat16S2_S2_S2_fjLj2048ELj1ELj4ELj1ELj16ENS_18Kernel_traits_baseILj2048ES2_S2_S2_S2_fjLj128EEEEELb0ELb0ELb1ELb0EEEvNS_9FwdParamsE --------------------------
	.section	.nv.info._ZN10layer_norm13ln_fwd_kernelINS_13Kernel_traitsI13__nv_bfloat16S2_S2_S2_fjLj2048ELj1ELj4ELj1ELj16ENS_18Kernel_traits_baseILj2048ES2_S2_S2_S2_fjLj128EEEEELb0ELb0ELb1ELb0EEEvNS_9FwdParamsE,"",@"SHT_CUDA_INFO"
	.sectionflags	@""
	.align	4


	//----- nvinfo : EIATTR_CUDA_API_VERSION
	.align		4
        /*0000*/ 	.byte	0x04, 0x37
        /*0002*/ 	.short	(.L_1006 - .L_1005)
.L_1005:
        /*0004*/ 	.word	0x00000082


	//----- nvinfo : EIATTR_KPARAM_INFO
	.align		4
.L_1006:
        /*0008*/ 	.byte	0x04, 0x17
        /*000a*/ 	.short	(.L_1008 - .L_1007)
.L_1007:
        /*000c*/ 	.word	0x00000000
        /*0010*/ 	.short	0x0000
        /*0012*/ 	.short	0x0000
        /*0014*/ 	.byte	0x00, 0xf0, 0xa1, 0x03


	//----- nvinfo : EIATTR_SPARSE_MMA_MASK
	.align		4
.L_1008:
        /*0018*/ 	.byte	0x03, 0x50
        /*001a*/ 	.short	0x0000


	//----- nvinfo : EIATTR_MAXREG_COUNT
	.align		4
        /*001c*/ 	.byte	0x03, 0x1b
        /*001e*/ 	.short	0x00ff


	//----- nvinfo : EIATTR_MERCURY_ISA_VERSION
	.align		4
        /*0020*/ 	.byte	0x03, 0x5f
        /*0022*/ 	.short	0x0101


	//----- nvinfo : EIATTR_COOP_GROUP_MASK_REGIDS
	.align		4
        /*0024*/ 	.byte	0x04, 0x29
        /*0026*/ 	.short	(.L_1010 - .L_1009)


	//   ....[0]....
.L_1009:
        /*0028*/ 	.word	0xffffffff


	//   ....[1]....
        /*002c*/ 	.word	0xffffffff


	//   ....[2]....
        /*0030*/ 	.word	0xffffffff


	//   ....[3]....
        /*0034*/ 	.word	0xffffffff


	//   ....[4]....
        /*0038*/ 	.word	0xffffffff


	//   ....[5]....
        /*003c*/ 	.word	0xffffffff


	//   ....[6]....
        /*0040*/ 	.word	0xffffffff


	//   ....[7]....
        /*0044*/ 	.word	0xffffffff


	//   ....[8]....
        /*0048*/ 	.word	0xffffffff


	//   ....[9]....
        /*004c*/ 	.word	0xffffffff


	//   ....[10]....
        /*0050*/ 	.word	0x050000d4


	//   ....[11]....
        /*0054*/ 	.word	0x050000d4


	//   ....[12]....
        /*0058*/ 	.word	0x050000d4


	//   ....[13]....
        /*005c*/ 	.word	0x050000d4


	//   ....[14]....
        /*0060*/ 	.word	0x050000d4


	//   ....[15]....
        /*0064*/ 	.word	0x050000d4


	//   ....[16]....
        /*0068*/ 	.word	0x050000d4


	//   ....[17]....
        /*006c*/ 	.word	0x050000d4


	//   ....[18]....
        /*0070*/ 	.word	0x050000d4


	//   ....[19]....
        /*0074*/ 	.word	0x050000d4


	//----- nvinfo : EIATTR_COOP_GROUP_INSTR_OFFSETS
	.align		4
.L_1010:
        /*0078*/ 	.byte	0x04, 0x28
        /*007a*/ 	.short	(.L_1012 - .L_1011)


	//   ....[0]....
.L_1011:
        /*007c*/ 	.word	0x00005250


	//   ....[1]....
        /*0080*/ 	.word	0x00005280


	//   ....[2]....
        /*0084*/ 	.word	0x000052a0


	//   ....[3]....
        /*0088*/ 	.word	0x000052c0


	//   ....[4]....
        /*008c*/ 	.word	0x000052f0


	//   ....[5]....
        /*0090*/ 	.word	0x00005b40


	//   ....[6]....
        /*0094*/ 	.word	0x00005b60


	//   ....[7]....
        /*0098*/ 	.word	0x00005b80


	//   ....[8]....
        /*009c*/ 	.word	0x00005ba0


	//   ....[9]....
        /*00a0*/ 	.word	0x00005bc0


	//   ....[10]....
        /*00a4*/ 	.word	0x000077d0


	//   ....[11]....
        /*00a8*/ 	.word	0x00007870


	//   ....[12]....
        /*00ac*/ 	.word	0x000078e0


	//   ....[13]....
        /*00b0*/ 	.word	0x00007950


	//   ....[14]....
        /*00b4*/ 	.word	0x000079d0


	//   ....[15]....
        /*00b8*/ 	.word	0x00008280


	//   ....[16]....
        /*00bc*/ 	.word	0x000082f0


	//   ....[17]....
        /*00c0*/ 	.word	0x00008360


	//   ....[18]....
        /*00c4*/ 	.word	0x000083d0


	//   ....[19]....
        /*00c8*/ 	.word	0x00008440


	//----- nvinfo : EIATTR_VRC_CTA_INIT_COUNT
	.align		4
.L_1012:
        /*00cc*/ 	.byte	0x02, 0x4a
	.zero		1
	.zero		1


	//----- nvinfo : EIATTR_EXIT_INSTR_OFFSETS
	.align		4
        /*00d0*/ 	.byte	0x04, 0x1c
        /*00d2*/ 	.short	(.L_1014 - .L_1013)


	//   ....[0]....
.L_1013:
        /*00d4*/ 	.word	0x00000a40


	//   ....[1]....
        /*00d8*/ 	.word	0x00007760


	//----- nvinfo : EIATTR_MAX_THREADS
	.align		4
.L_1014:
        /*00dc*/ 	.byte	0x04, 0x05
        /*00de*/ 	.short	(.L_1016 - .L_1015)
.L_1015:
        /*00e0*/ 	.word	0x00000080
        /*00e4*/ 	.word	0x00000001
        /*00e8*/ 	.word	0x00000001


	//----- nvinfo : EIATTR_CRS_STACK_SIZE
	.align		4
.L_1016:
        /*00ec*/ 	.byte	0x04, 0x1e
        /*00ee*/ 	.short	(.L_1018 - .L_1017)
.L_1017:
        /*00f0*/ 	.word	0x00000000


	//----- nvinfo : EIATTR_CBANK_PARAM_SIZE
	.align		4
.L_1018:
        /*00f4*/ 	.byte	0x03, 0x19
        /*00f6*/ 	.short	0x00e8


	//----- nvinfo : EIATTR_PARAM_CBANK
	.align		4
        /*00f8*/ 	.byte	0x04, 0x0a
        /*00fa*/ 	.short	(.L_1020 - .L_1019)
	.align		4
.L_1019:
        /*00fc*/ 	.word	index@(.nv.constant0._ZN10layer_norm13ln_fwd_kernelINS_13Kernel_traitsI13__nv_bfloat16S2_S2_S2_fjLj2048ELj1ELj4ELj1ELj16ENS_18Kernel_traits_baseILj2048ES2_S2_S2_S2_fjLj128EEEEELb0ELb0ELb1ELb0EEEvNS_9FwdParamsE)
        /*0100*/ 	.short	0x0380
        /*0102*/ 	.short	0x00e8


	//----- nvinfo : EIATTR_SW_WAR
	.align		4
.L_1020:
        /*0104*/ 	.byte	0x04, 0x36
        /*0106*/ 	.short	(.L_1022 - .L_1021)
.L_1021:
        /*0108*/ 	.word	0x00000008
.L_1022:


//--------------------- .nv.info._ZN10layer_norm13ln_fwd_kernelINS_13Kernel_traitsI13__nv_bfloat16S2_S2_S2_fjLj2048ELj1ELj4ELj1ELj16ENS_18Kernel_traits_baseILj2048ES2_S2_S2_S2_fjLj128EEEEELb0ELb0ELb1ELb1EEEvNS_9FwdParamsE --------------------------
	.section	.nv.info._ZN10layer_norm13ln_fwd_kernelINS_13Kernel_traitsI13__nv_bfloat16S2_S2_S2_fjLj2048ELj1ELj4ELj1ELj16ENS_18Kernel_traits_baseILj2048ES2_S2_S2_S2_fjLj128EEEEELb0ELb0ELb1ELb1EEEvNS_9FwdParamsE,"",@"SHT_CUDA_INFO"
	.sectionflags	@""
	.align	4


	//----- nvinfo : EIATTR_CUDA_API_VERSION
	.align		4
        /*0000*/ 	.byte	0x04, 0x37
        /*0002*/ 	.short	(.L_1024 - .L_1023)
.L_1023:
        /*0004*/ 	.word	0x00000082


	//----- nvinfo : EIATTR_KPARAM_INFO
	.align		4
.L_1024:
        /*0008*/ 	.byte	0x04, 0x17
        /*000a*/ 	.short	(.L_1026 - .L_1025)
.L_1025:
        /*000c*/ 	.word	0x00000000
        /*0010*/ 	.short	0x0000
        /*0012*/ 	.short	0x0000
        /*0014*/ 	.byte	0x00, 0xf0, 0xa1, 0x03


	//----- nvinfo : EIATTR_SPARSE_MMA_MASK
	.align		4
.L_1026:
        /*0018*/ 	.byte	0x03, 0x50
        /*001a*/ 	.short	0x0000


	//----- nvinfo : EIATTR_MAXREG_COUNT
	.align		4
        /*001c*/ 	.byte	0x03, 0x1b
        /*001e*/ 	.short	0x00ff


	//----- nvinfo : EIATTR_MERCURY_ISA_VERSION
	.align		4
        /*0020*/ 	.byte	0x03, 0x5f
        /*0022*/ 	.short	0x0101


	//----- nvinfo : EIATTR_COOP_GROUP_MASK_REGIDS
	.align		4
        /*0024*/ 	.byte	0x04, 0x29
        /*0026*/ 	.short	(.L_1028 - .L_1027)


	//   ....[0]....
.L_1027:
        /*0028*/ 	.word	0xffffffff


	//   ....[1]....
        /*002c*/ 	.word	0xffffffff


	//   ....[2]....
        /*0030*/ 	.word	0xffffffff


	//   ....[3]....
        /*0034*/ 	.word	0xffffffff


	//   ....[4]....
        /*0038*/ 	.word	0xffffffff


	//   ....[5]....
        /*003c*/ 	.word	0xffffffff


	//   ....[6]....
        /*0040*/ 	.word	0xffffffff


	//   ....[7]....
        /*0044*/ 	.word	0xffffffff


	//   ....[8]....
        /*0048*/ 	.word	0xffffffff


	//   ....[9]....
        /*004c*/ 	.word	0xffffffff


	//   ....[10]....
        /*0050*/ 	.word	0x050000d2


	//   ....[11]....
        /*0054*/ 	.word	0x050000d2


	//   ....[12]....
        /*0058*/ 	.word	0x050000d2


	//   ....[13]....
        /*005c*/ 	.word	0x050000d2


	//   ....[14]....
        /*0060*/ 	.word	0x050000d2


	//   ....[15]....
        /*0064*/ 	.word	0x050000d2


	//   ....[16]....
        /*0068*/ 	.word	0x050000d2


	//   ....[17]....
        /*006c*/ 	.word	0x050000d2


	//   ....[18]....
        /*0070*/ 	.word	0x050000d2


	//   ....[19]....
        /*0074*/ 	.word	0x050000d2


	//----- nvinfo : EIATTR_COOP_GROUP_INSTR_OFFSETS
	.align		4
.L_1028:
        /*0078*/ 	.byte	0x04, 0x28
        /*007a*/ 	.short	(.L_1030 - .L_1029)


	//   ....[0]....
.L_1029:
        /*007c*/ 	.word	0x000044d0


	//   ....[1]....
        /*0080*/ 	.word	0x00004500


	//   ....[2]....
        /*0084*/ 	.word	0x00004520


	//   ....[3]....
        /*0088*/ 	.word	0x00004540


	//   ....[4]....
        /*008c*/ 	.word	0x00004560


	//   ....[5]....
        /*0090*/ 	.word	0x00004d90


	//   ....[6]....
        /*0094*/ 	.word	0x00004db0


	//   ....[7]....
        /*0098*/ 	.word	0x00004dd0


	//   ....[8]....
        /*009c*/ 	.word	0x00004df0


	//   ....[9]....
        /*00a0*/ 	.word	0x00004e10


	//   ....[10]....
        /*00a4*/ 	.word	0x000067d0


	//   ....[11]....
        /*00a8*/ 	.word	0x00006880


	//   ....[12]....
        /*00ac*/ 	.word	0x000068f0


	//   ....[13]....
        /*00b0*/ 	.word	0x00006960


	//   ....[14]....
        /*00b4*/ 	.word	0x000069d0


	//   ....[15]....
        /*00b8*/ 	.word	0x00007250


	//   ....[16]....
        /*00bc*/ 	.word	0x000072c0


	//   ....[17]....
        /*00c0*/ 	.word	0x00007330


	//   ....[18]....
        /*00c4*/ 	.word	0x000073a0


	//   ....[19]....
        /*00c8*/ 	.word	0x00007410


	//----- nvinfo : EIATTR_VRC_CTA_INIT_COUNT
	.align		4
.L_1030:
        /*00cc*/ 	.byte	0x02, 0x4a
	.zero		1
	.zero		1


	//----- nvinfo : EIATTR_EXIT_INSTR_OFFSETS
	.align		4
        /*00d0*/ 	.byte	0x04, 0x1c
        /*00d2*/ 	.short	(.L_1032 - .L_1031)


	//   ....[0]....
.L_1031:
        /*00d4*/ 	.word	0x000003d0


	//   ....[1]....
        /*00d8*/ 	.word	0x00006760


	//----- nvinfo : EIATTR_MAX_THREADS
	.align		4
.L_1032:
        /*00dc*/ 	.byte	0x04, 0x05
        /*00de*/ 	.short	(.L_1034 - .L_1033)
.L_1033:
        /*00e0*/ 	.word	0x00000080
        /*00e4*/ 	.word	0x00000001
        /*00e8*/ 	.word	0x00000001


	//----- nvinfo : EIATTR_CRS_STACK_SIZE
	.align		4
.L_1034:
        /*00ec*/ 	.byte	0x04, 0x1e
        /*00ee*/ 	.short	(.L_1036 - .L_1035)
.L_1035:
        /*00f0*/ 	.word	0x00000000


	//----- nvinfo : EIATTR_CBANK_PARAM_SIZE
	.align		4
.L_1036:
        /*00f4*/ 	.byte	0x03, 0x19
        /*00f6*/ 	.short	0x00e8


	//----- nvinfo : EIATTR_PARAM_CBANK
	.align		4
        /*00f8*/ 	.byte	0x04, 0x0a
        /*00fa*/ 	.short	(.L_1038 - .L_1037)
	.align		4
.L_1037:
        /*00fc*/ 	.word	index@(.nv.constant0._ZN10layer_norm13ln_fwd_kernelINS_13Kernel_traitsI13__nv_bfloat16S2_S2_S2_fjLj2048ELj1ELj4ELj1ELj16ENS_18Kernel_traits_baseILj2048ES2_S2_S2_S2_fjLj128EEEEELb0ELb0ELb1ELb1EEEvNS_9FwdParamsE)
        /*0100*/ 	.short	0x0380
        /*0102*/ 	.short	0x00e8


	//----- nvinfo : EIATTR_SW_WAR
	.align		4
.L_1038:
        /*0104*/ 	.byte	0x04, 0x36
        /*0106*/ 	.short	(.L_1040 - .L_1039)
.L_1039:
        /*0108*/ 	.word	0x00000008
.L_1040:


//--------------------- .nv.info._ZN10layer_norm13ln_fwd_kernelINS_13Kernel_traitsI13__nv_bfloat16S2_S2_S2_fjLj2048ELj1ELj4ELj1ELj16ENS_18Kernel_traits_baseILj2048ES2_S2_S2_S2_fjLj128EEEEELb0ELb1ELb0ELb0EEEvNS_9FwdParamsE --------------------------
	.section	.nv.info._ZN10layer_norm13ln_fwd_kernelINS_13Kernel_traitsI13__nv_bfloat16S2_S2_S2_fjLj2048ELj1ELj4ELj1ELj16ENS_18Kernel_traits_baseILj2048ES2_S2_S2_S2_fjLj128EEEEELb0ELb1ELb0ELb0EEEvNS_9FwdParamsE,"",@"SHT_CUDA_INFO"
	.sectionflags	@""
	.align	4


	//----- nvinfo : EIATTR_CUDA_API_VERSION
	.align		4
        /*0000*/ 	.byte	0x04, 0x37
        /*0002*/ 	.short	(.L_1042 - .L_1041)
.L_1041:
        /*0004*/ 	.word	0x00000082


	//----- nvinfo : EIATTR_KPARAM_INFO
	.align		4
.L_1042:
        /*0008*/ 	.byte	0x04, 0x17
        /*000a*/ 	.short	(.L_1044 - .L_1043)
.L_1043:
        /*000c*/ 	.word	0x00000000
        /*0010*/ 	.short	0x0000
        /*0012*/ 	.short	0x0000
        /*0014*/ 	.byte	0x00, 0xf0, 0xa1, 0x03


	//----- nvinfo : EIATTR_SPARSE_MMA_MASK
	.align		4
.L_1044:
        /*0018*/ 	.byte	0x03, 0x50
        /*001a*/ 	.short	0x0000


	//----- nvinfo : EIATTR_MAXREG_COUNT
	.align		4
        /*001c*/ 	.byte	0x03, 0x1b
        /*001e*/ 	.short	0x00ff


	//----- nvinfo : EIATTR_ANNOTATIONS
	.align		4
        /*0020*/ 	.byte	0x04, 0x55
        /*0022*/ 	.short	(.L_1046 - .L_1045)


	//   ....[0]....
.L_1045:
        /*0024*/ 	.word	0x00000001
        /*0028*/ 	.byte	0x90, 0x0d, 0x00, 0x00, 0x01, 0x00, 0x00, 0x00, 0xd0, 0x0d, 0x00, 0x00, 0x01, 0x00, 0x00, 0x00
        /* <DEDUP_REMOVED lines=22> */
        /*0198*/ 	.byte	0x30, 0x76, 0x00, 0x00, 0x01, 0x00, 0x00, 0x00, 0x10, 0x78, 0x00, 0x00


	//----- nvinfo : EIATTR_MERCURY_ISA_VERSION
	.align		4
.L_1046:
        /*01a4*/ 	.byte	0x03, 0x5f
        /*01a6*/ 	.short	0x0101


	//----- nvinfo : EIATTR_COOP_GROUP_MASK_REGIDS
	.align		4
        /*01a8*/ 	.byte	0x04, 0x29
        /*01aa*/ 	.short	(.L_1048 - .L_1047)


	//   ....[0]....
.L_1047:
        /*01ac*/ 	.word	0xffffffff


	//   ....[1]....
        /*01b0*/ 	.word	0xffffffff


	//   ....[2]....
        /*01b4*/ 	.word	0xffffffff


	//   ....[3]....
        /*01b8*/ 	.word	0xffffffff


	//   ....[4]....
        /*01bc*/ 	.word	0xffffffff


	//   ....[5]....
        /*01c0*/ 	.word	0xffffffff


	//   ....[6]....
        /*01c4*/ 	.word	0xffffffff


	//   ....[7]....
        /*01c8*/ 	.word	0xffffffff


	//   ....[8]....
        /*01cc*/ 	.word	0xffffffff


	//   ....[9]....
        /*01d0*/ 	.word	0xffffffff


	//   ....[10]....
        /*01d4*/ 	.word	0x05000084


	//   ....[11]....
        /*01d8*/ 	.word	0x05000084


	//   ....[12]....
        /*01dc*/ 	.word	0x05000084


	//   ....[13]....
        /*01e0*/ 	.word	0x05000084


	//   ....[14]....
        /*01e4*/ 	.word	0x05000084


	//   ....[15]....
        /*01e8*/ 	.word	0x05000084


	//   ....[16]....
        /*01ec*/ 	.word	0x05000084


	//   ....[17]....
        /*01f0*/ 	.word	0x05000084


	//   ....[18]....
        /*01f4*/ 	.word	0x05000084


	//   ....[19]....
        /*01f8*/ 	.word	0x05000084


	//----- nvinfo : EIATTR_COOP_GROUP_INSTR_OFFSETS
	.align		4
.L_1048:
        /*01fc*/ 	.byte	0x04, 0x28
        /*01fe*/ 	.short	(.L_1050 - .L_1049)


	//   ....[0]....
.L_1049:
        /*0200*/ 	.word	0x00005320


	//   ....[1]....
        /*0204*/ 	.word	0x00005360


	//   ....[2]....
        /*0208*/ 	.word	0x00005380


	//   ....[3]....
        /*020c*/ 	.word	0x000053a0


	//   ....[4]....
        /*0210*/ 	.word	0x000053c0


	//   ....[5]....
        /*0214*/ 	.word	0x00005c10


	//   ....[6]....
        /*0218*/ 	.word	0x00005c30


	//   ....[7]....
        /*021c*/ 	.word	0x00005c50


	//   ....[8]....
        /*0220*/ 	.word	0x00005c70


	//   ....[9]....
        /*0224*/ 	.word	0x00005c90


	//   ....[10]....
        /*0228*/ 	.word	0x000079a0


	//   ....[11]....
        /*022c*/ 	.word	0x00007a40


	//   ....[12]....
        /*0230*/ 	.word	0x00007ab0


	//   ....[13]....
        /*0234*/ 	.word	0x00007b20


	//   ....[14]....
        /*0238*/ 	.word	0x00007b90


	//   ....[15]....
        /*023c*/ 	.word	0x00008450


	//   ....[16]....
        /*0240*/ 	.word	0x000084c0


	//   ....[17]....
        /*0244*/ 	.word	0x00008530


	//   ....[18]....
        /*0248*/ 	.word	0x000085a0


	//   ....[19]....
        /*024c*/ 	.word	0x00008610


	//----- nvinfo : EIATTR_VRC_CTA_INIT_COUNT
	.align		4
.L_1050:
        /*0250*/ 	.byte	0x02, 0x4a
	.zero		1
	.zero		1


	//----- nvinfo : EIATTR_EXIT_INSTR_OFFSETS
	.align		4
        /*0254*/ 	.byte	0x04, 0x1c
        /*0256*/ 	.short	(.L_1052 - .L_1051)


	//   ....[0]....
.L_1051:
        /*0258*/ 	.word	0x00000d40


	//   ....[1]....
        /*025c*/ 	.word	0x00007930


	//----- nvinfo : EIATTR_MAX_THREADS
	.align		4
.L_1052:
        /*0260*/ 	.byte	0x04, 0x05
        /*0262*/ 	.short	(.L_1054 - .L_1053)
.L_1053:
        /*0264*/ 	.word	0x00000080
        /*0268*/ 	.word	0x00000001
        /*026c*/ 	.word	0x00000001


	//----- nvinfo : EIATTR_CRS_STACK_SIZE
	.align		4
.L_1054:
        /*0270*/ 	.byte	0x04, 0x1e
        /*0272*/ 	.short	(.L_1056 - .L_1055)
.L_1055:
        /*0274*/ 	.word	0x00000000


	//----- nvinfo : EIATTR_CBANK_PARAM_SIZE
	.align		4
.L_1056:
        /*0278*/ 	.byte	0x03, 0x19
        /*027a*/ 	.short	0x00e8


	//----- nvinfo : EIATTR_PARAM_CBANK
	.align		4
        /*027c*/ 	.byte	0x04, 0x0a
        /*027e*/ 	.short	(.L_1058 - .L_1057)
	.align		4
.L_1057:
        /*0280*/ 	.word	index@(.nv.constant0._ZN10layer_norm13ln_fwd_kernelINS_13Kernel_traitsI13__nv_bfloat16S2_S2_S2_fjLj2048ELj1ELj4ELj1ELj16ENS_18Kernel_traits_baseILj2048ES2_S2_S2_S2_fjLj128EEEEELb0ELb1ELb0ELb0EEEvNS_9FwdParamsE)
        /*0284*/ 	.short	0x0380
        /*0286*/ 	.short	0x00e8


	//----- nvinfo : EIATTR_SW_WAR
	.align		4
.L_1058:
        /*0288*/ 	.byte	0x04, 0x36
        /*028a*/ 	.short	(.L_1060 - .L_1059)
.L_1059:
        /*028c*/ 	.word	0x00000008
.L_1060:


//--------------------- .nv.info._ZN10layer_norm13ln_fwd_kernelINS_13Kernel_traitsI13__nv_bfloat16S2_S2_S2_fjLj2048ELj1ELj4ELj1ELj16ENS_18Kernel_traits_baseILj2048ES2_S2_S2_S2_fjLj128EEEEELb0ELb1ELb0ELb1EEEvNS_9FwdParamsE --------------------------
	.section	.nv.info._ZN10layer_norm13ln_fwd_kernelINS_13Kernel_traitsI13__nv_bfloat16S2_S2_S2_fjLj2048ELj1ELj4ELj1ELj16ENS_18Kernel_traits_baseILj2048ES2_S2_S2_S2_fjLj128EEEEELb0ELb1ELb0ELb1EEEvNS_9FwdParamsE,"",@"SHT_CUDA_INFO"
	.sectionflags	@""
	.align	4


	//----- nvinfo : EIATTR_CUDA_API_VERSION
	.align		4
        /*0000*/ 	.byte	0x04, 0x37
        /*0002*/ 	.short	(.L_1062 - .L_1061)
.L_1061:
        /*0004*/ 	.word	0x00000082


	//----- nvinfo : EIATTR_KPARAM_INFO
	.align		4
.L_1062:
        /*0008*/ 	.byte	0x04, 0x17
        /*000a*/ 	.short	(.L_1064 - .L_1063)
.L_1063:
        /*000c*/ 	.word	0x00000000
        /*0010*/ 	.short	0x0000
        /*0012*/ 	.short	0x0000
        /*0014*/ 	.byte	0x00, 0xf0, 0xa1, 0x03


	//----- nvinfo : EIATTR_SPARSE_MMA_MASK
	.align		4
.L_1064:
        /*0018*/ 	.byte	0x03, 0x50
        /*001a*/ 	.short	0x0000


	//----- nvinfo : EIATTR_MAXREG_COUNT
	.align		4
        /*001c*/ 	.byte	0x03, 0x1b
        /*001e*/ 	.short	0x00ff


	//----- nvinfo : EIATTR_ANNOTATIONS
	.align		4
        /*0020*/ 	.byte	0x04, 0x55
        /*0022*/ 	.short	(.L_1066 - .L_1065)


	//   ....[0]....
.L_1065:
        /* <DEDUP_REMOVED lines=13> */


	//----- nvinfo : EIATTR_MERCURY_ISA_VERSION
	.align		4
.L_1066:
        /*00e4*/ 	.byte	0x03, 0x5f
        /*00e6*/ 	.short	0x0101


	//----- nvinfo : EIATTR_COOP_GROUP_MASK_REGIDS
	.align		4
        /*00e8*/ 	.byte	0x04, 0x29
        /*00ea*/ 	.short	(.L_1068 - .L_1067)


	//   ....[0]....
.L_1067:
        /*00ec*/ 	.word	0xffffffff


	//   ....[1]....
        /*00f0*/ 	.word	0xffffffff


	//   ....[2]....
        /*00f4*/ 	.word	0xffffffff


	//   ....[3]....
        /*00f8*/ 	.word	0xffffffff


	//   ....[4]....
        /*00fc*/ 	.word	0xffffffff


	//   ....[5]....
        /*0100*/ 	.word	0xffffffff


	//   ....[6]....
        /*0104*/ 	.word	0xffffffff


	//   ....[7]....
        /*0108*/ 	.word	0xffffffff


	//   ....[8]....
        /*010c*/ 	.word	0xffffffff


	//   ....[9]....
        /*0110*/ 	.word	0xffffffff


	//   ....[10]....
        /*0114*/ 	.word	0xffffffff


	//   ....[11]....
        /*0118*/ 	.word	0xffffffff


	//   ....[12]....
        /*011c*/ 	.word	0xffffffff


	//   ....[13]....
        /*0120*/ 	.word	0xffffffff


	//   ....[14]....
        /*0124*/ 	.word	0xffffffff


	//   ....[15]....
        /*0128*/ 	.word	0xffffffff


	//   ....[16]....
        /*012c*/ 	.word	0xffffffff


	//   ....[17]....
        /*0130*/ 	.word	0xffffffff


	//   ....[18]....
        /*0134*/ 	.word	0xffffffff


	//   ....[19]....
        /*0138*/ 	.word	0xffffffff


	//   ....[20]....
        /*013c*/ 	.word	0x0500008b


	//   ....[21]....
        /*0140*/ 	.word	0x0500008b


	//   ....[22]....
        /*0144*/ 	.word	0x0500008b


	//   ....[23]....
        /*0148*/ 	.word	0x0500008b


	//   ....[24]....
        /*014c*/ 	.word	0x0500008b


	//   ....[25]....
        /*0150*/ 	.word	0x0500008b


	//   ....[26]....
        /*0154*/ 	.word	0x0500008b


	//   ....[27]....
        /*0158*/ 	.word	0x0500008b


	//   ....[28]....
        /*015c*/ 	.word	0x0500008b


	//   ....[29]....
        /*0160*/ 	.word	0x0500008b


	//   ....[30]....
        /*0164*/ 	.word	0x0500008b


	//   ....[31]....
        /*0168*/ 	.word	0x0500008b


	//   ....[32]....
        /*016c*/ 	.word	0x0500008b


	//   ....[33]....
        /*0170*/ 	.word	0x0500008b


	//   ....[34]....
        /*0174*/ 	.word	0x0500008b


	//   ....[35]....
        /*0178*/ 	.word	0x0500008b


	//   ....[36]....
        /*017c*/ 	.word	0x0500008b


	//   ....[37]....
        /*0180*/ 	.word	0x0500008b


	//   ....[38]....
        /*0184*/ 	.word	0x0500008b


	//   ....[39]....
        /*0188*/ 	.word	0x0500008b


	//----- nvinfo : EIATTR_COOP_GROUP_INSTR_OFFSETS
	.align		4
.L_1068:
        /*018c*/ 	.byte	0x04, 0x28
        /*018e*/ 	.short	(.L_1070 - .L_1069)


	//   ....[0]....
.L_1069:
        /*0190*/ 	.word	0x00003bb0


	//   ....[1]....
        /*0194*/ 	.word	0x00003be0


	//   ....[2]....
        /*0198*/ 	.word	0x00003c00


	//   ....[3]....
        /*019c*/ 	.word	0x00003c20


	//   ....[4]....
        /*01a0*/ 	.word	0x00003c40


	//   ....[5]....
        /*01a4*/ 	.word	0x00004470


	//   ....[6]....
        /*01a8*/ 	.word	0x00004490


	//   ....[7]....
        /*01ac*/ 	.word	0x000044b0


	//   ....[8]....
        /*01b0*/ 	.word	0x000044d0


	//   ....[9]....
        /*01b4*/ 	.word	0x000044f0


	//   ....[10]....
        /*01b8*/ 	.word	0x00009810


	//   ....[11]....
        /*01bc*/ 	.word	0x00009840


	//   ....[12]....
        /*01c0*/ 	.word	0x00009860


	//   ....[13]....
        /*01c4*/ 	.word	0x00009880


	//   ....[14]....
        /*01c8*/ 	.word	0x000098a0


	//   ....[15]....
        /*01cc*/ 	.word	0x0000a0d0


	//   ....[16]....
        /*01d0*/ 	.word	0x0000a0f0


	//   ....[17]....
        /*01d4*/ 	.word	0x0000a110


	//   ....[18]....
        /*01d8*/ 	.word	0x0000a130


	//   ....[19]....
        /*01dc*/ 	.word	0x0000a150


	//   ....[20]....
        /*01e0*/ 	.word	0x0000bb90


	//   ....[21]....
        /*01e4*/ 	.word	0x0000bc20


	//   ....[22]....
        /*01e8*/ 	.word	0x0000bc70


	//   ....[23]....
        /*01ec*/ 	.word	0x0000bcc0


	//   ....[24]....
        /*01f0*/ 	.word	0x0000bd10


	//   ....[25]....
        /*01f4*/ 	.word	0x0000c570


	//   ....[26]....
        /*01f8*/ 	.word	0x0000c5c0


	//   ....[27]....
        /*01fc*/ 	.word	0x0000c610


	//   ....[28]....
        /*0200*/ 	.word	0x0000c660


	//   ....[29]....
        /*0204*/ 	.word	0x0000c6b0


	//   ....[30]....
        /*0208*/ 	.word	0x0000c730


	//   ....[31]....
        /*020c*/ 	.word	0x0000c7c0


	//   ....[32]....
        /*0210*/ 	.word	0x0000c810


	//   ....[33]....
        /*0214*/ 	.word	0x0000c860


	//   ....[34]....
        /*0218*/ 	.word	0x0000c8b0


	//   ....[35]....
        /*021c*/ 	.word	0x0000d110


	//   ....[36]....
        /*0220*/ 	.word	0x0000d160


	//   ....[37]....
        /*0224*/ 	.word	0x0000d1b0


	//   ....[38]....
        /*0228*/ 	.word	0x0000d200


	//   ....[39]....
        /*022c*/ 	.word	0x0000d250


	//----- nvinfo : EIATTR_VRC_CTA_INIT_COUNT
	.align		4
.L_1070:
        /*0230*/ 	.byte	0x02, 0x4a
	.zero		1
	.zero		1


	//----- nvinfo : EIATTR_EXIT_INSTR_OFFSETS
	.align		4
        /*0234*/ 	.byte	0x04, 0x1c
        /*0236*/ 	.short	(.L_1072 - .L_1071)


	//   ....[0]....
.L_1071:
        /*0238*/ 	.word	0x00000520


	//   ....[1]....
        /*023c*/ 	.word	0x00005ee0


	//   ....[2]....
        /*0240*/ 	.word	0x0000bb30


	//----- nvinfo : EIATTR_MAX_THREADS
	.align		4
.L_1072:
        /*0244*/ 	.byte	0x04, 0x05
        /*0246*/ 	.short	(.L_1074 - .L_1073)
.L_1073:
        /*0248*/ 	.word	0x00000080
        /*024c*/ 	.word	0x00000001
        /*0250*/ 	.word	0x00000001


	//----- nvinfo : EIATTR_CRS_STACK_SIZE
	.align		4
.L_1074:
        /*0254*/ 	.byte	0x04, 0x1e
        /*0256*/ 	.short	(.L_1076 - .L_1075)
.L_1075:
        /*0258*/ 	.word	0x00000000


	//----- nvinfo : EIATTR_CBANK_PARAM_SIZE
	.align		4
.L_1076:
        /*025c*/ 	.byte	0x03, 0x19
        /*025e*/ 	.short	0x00e8


	//----- nvinfo : EIATTR_PARAM_CBANK
	.align		4
        /*0260*/ 	.byte	0x04, 0x0a
        /*0262*/ 	.short	(.L_1078 - .L_1077)
	.align		4
.L_1077:
        /*0264*/ 	.word	index@(.nv.constant0._ZN10layer_norm13ln_fwd_kernelINS_13Kernel_traitsI13__nv_bfloat16S2_S2_S2_fjLj2048ELj1ELj4ELj1ELj16ENS_18Kernel_traits_baseILj2048ES2_S2_S2_S2_fjLj128EEEEELb0ELb1ELb0ELb1EEEvNS_9FwdParamsE)
        /*0268*/ 	.short	0x0380
        /*026a*/ 	.short	0x00e8


	//----- nvinfo : EIATTR_SW_WAR
	.align		4
.L_1078:
        /*026c*/ 	.byte	0x04, 0x36
        /*026e*/ 	.short	(.L_1080 - .L_1079)
.L_1079:
        /*0270*/ 	.word	0x00000008
.L_1080:


//--------------------- .nv.info._ZN10layer_norm13ln_fwd_kernelINS_13Kernel_traitsI13__nv_bfloat16S2_S2_S2_fjLj2048ELj1ELj4ELj1ELj16ENS_18Kernel_traits_baseILj2048ES2_S2_S2_S2_fjLj128EEEEELb0ELb1ELb1ELb0EEEvNS_9FwdParamsE --------------------------
	.section	.nv.info._ZN10layer_norm13ln_fwd_kernelINS_13Kernel_traitsI13__nv_bfloat16S2_S2_S2_fjLj2048ELj1ELj4ELj1ELj16ENS_18Kernel_traits_baseILj2048ES2_S2_S2_S2_fjLj128EEEEELb0ELb1ELb1ELb0EEEvNS_9FwdParamsE,"",@"SHT_CUDA_INFO"
	.sectionflags	@""
	.align	4


	//----- nvinfo : EIATTR_CUDA_API_VERSION
	.align		4
        /*0000*/ 	.byte	0x04, 0x37
        /*0002*/ 	.short	(.L_1082 - .L_1081)
.L_1081:
        /*0004*/ 	.word	0x00000082


	//----- nvinfo : EIATTR_KPARAM_INFO
	.align		4
.L_1082:
        /*0008*/ 	.byte	0x04, 0x17
        /*000a*/ 	.short	(.L_1084 - .L_1083)
.L_1083:
        /*000c*/ 	.word	0x00000000
        /*0010*/ 	.short	0x0000
        /*0012*/ 	.short	0x0000
        /*0014*/ 	.byte	0x00, 0xf0, 0xa1, 0x03


	//----- nvinfo : EIATTR_SPARSE_MMA_MASK
	.align		4
.L_1084:
        /*0018*/ 	.byte	0x03, 0x50
        /*001a*/ 	.short	0x0000


	//----- nvinfo : EIATTR_MAXREG_COUNT
	.align		4
        /*001c*/ 	.byte	0x03, 0x1b
        /*001e*/ 	.short	0x00ff


	//----- nvinfo : EIATTR_ANNOTATIONS
	.align		4
        /*0020*/ 	.byte	0x04, 0x55
        /*0022*/ 	.short	(.L_1086 - .L_1085)


	//   ....[0]....
.L_1085:
        /* <DEDUP_REMOVED lines=30> */


	//----- nvinfo : EIATTR_MERCURY_ISA_VERSION
	.align		4
.L_1086:
        /*01f4*/ 	.byte	0x03, 0x5f
        /*01f6*/ 	.short	0x0101


	//----- nvinfo : EIATTR_COOP_GROUP_MASK_REGIDS
	.align		4
        /*01f8*/ 	.byte	0x04, 0x29
        /*01fa*/ 	.short	(.L_1088 - .L_1087)


	//   ....[0]....
.L_1087:
        /*01fc*/ 	.word	0xffffffff


	//   ....[1]....
        /*0200*/ 	.word	0xffffffff


	//   ....[2]....
        /*0204*/ 	.word	0xffffffff


	//   ....[3]....
        /*0208*/ 	.word	0xffffffff


	//   ....[4]....
        /*020c*/ 	.word	0xffffffff


	//   ....[5]....
        /*0210*/ 	.word	0xffffffff


	//   ....[6]....
        /*0214*/ 	.word	0xffffffff


	//   ....[7]....
        /*0218*/ 	.word	0xffffffff


	//   ....[8]....
        /*021c*/ 	.word	0xffffffff


	//   ....[9]....
        /*0220*/ 	.word	0xffffffff


	//   ....[10]....
        /*0224*/ 	.word	0x0500008c


	//   ....[11]....
        /*0228*/ 	.word	0x0500008c


	//   ....[12]....
        /*022c*/ 	.word	0x0500008c


	//   ....[13]....
        /*0230*/ 	.word	0x0500008c


	//   ....[14]....
        /*0234*/ 	.word	0x0500008c


	//   ....[15]....
        /*0238*/ 	.word	0x0500008c


	//   ....[16]....
        /*023c*/ 	.word	0x0500008c


	//   ....[17]....
        /*0240*/ 	.word	0x0500008c


	//   ....[18]....
        /*0244*/ 	.word	0x0500008c


	//   ....[19]....
        /*0248*/ 	.word	0x0500008c


	//----- nvinfo : EIATTR_COOP_GROUP_INSTR_OFFSETS
	.align		4
.L_1088:
        /*024c*/ 	.byte	0x04, 0x28
        /*024e*/ 	.short	(.L_1090 - .L_1089)


	//   ....[0]....
.L_1089:
        /*0250*/ 	.word	0x00006ad0


	//   ....[1]....
        /*0254*/ 	.word	0x00006b10


	//   ....[2]....
        /*0258*/ 	.word	0x00006b30


	//   ....[3]....
        /*025c*/ 	.word	0x00006b50


	//   ....[4]....
        /*0260*/ 	.word	0x00006b70


	//   ....[5]....
        /*0264*/ 	.word	0x000073c0


	//   ....[6]....
        /*0268*/ 	.word	0x000073e0


	//   ....[7]....
        /*026c*/ 	.word	0x00007400


	//   ....[8]....
        /*0270*/ 	.word	0x00007420


	//   ....[9]....
        /*0274*/ 	.word	0x00007440


	//   ....[10]....
        /*0278*/ 	.word	0x00009220


	//   ....[11]....
        /*027c*/ 	.word	0x000092c0


	//   ....[12]....
        /*0280*/ 	.word	0x00009330


	//   ....[13]....
        /*0284*/ 	.word	0x000093a0


	//   ....[14]....
        /*0288*/ 	.word	0x00009410


	//   ....[15]....
        /*028c*/ 	.word	0x00009cd0


	//   ....[16]....
        /*0290*/ 	.word	0x00009d40


	//   ....[17]....
        /*0294*/ 	.word	0x00009db0


	//   ....[18]....
        /*0298*/ 	.word	0x00009e20


	//   ....[19]....
        /*029c*/ 	.word	0x00009e90


	//----- nvinfo : EIATTR_VRC_CTA_INIT_COUNT
	.align		4
.L_1090:
        /*02a0*/ 	.byte	0x02, 0x4a
	.zero		1
	.zero		1


	//----- nvinfo : EIATTR_EXIT_INSTR_OFFSETS
	.align		4
        /*02a4*/ 	.byte	0x04, 0x1c
        /*02a6*/ 	.short	(.L_1092 - .L_1091)


	//   ....[0]....
.L_1091:
        /*02a8*/ 	.word	0x00000d50


	//   ....[1]....
        /*02ac*/ 	.word	0x000091b0


	//----- nvinfo : EIATTR_MAX_THREADS
	.align		4
.L_1092:
        /*02b0*/ 	.byte	0x04, 0x05
        /*02b2*/ 	.short	(.L_1094 - .L_1093)
.L_1093:
        /*02b4*/ 	.word	0x00000080
        /*02b8*/ 	.word	0x00000001
        /*02bc*/ 	.word	0x00000001


	//----- nvinfo : EIATTR_CRS_STACK_SIZE
	.align		4
.L_1094:
        /*02c0*/ 	.byte	0x04, 0x1e
        /*02c2*/ 	.short	(.L_1096 - .L_1095)
.L_1095:
        /*02c4*/ 	.word	0x00000000


	//----- nvinfo : EIATTR_CBANK_PARAM_SIZE
	.align		4
.L_1096:
        /*02c8*/ 	.byte	0x03, 0x19
        /*02ca*/ 	.short	0x00e8


	//----- nvinfo : EIATTR_PARAM_CBANK
	.align		4
        /*02cc*/ 	.byte	0x04, 0x0a
        /*02ce*/ 	.short	(.L_1098 - .L_1097)
	.align		4
.L_1097:
        /*02d0*/ 	.word	index@(.nv.constant0._ZN10layer_norm13ln_fwd_kernelINS_13Kernel_traitsI13__nv_bfloat16S2_S2_S2_fjLj2048ELj1ELj4ELj1ELj16ENS_18Kernel_traits_baseILj2048ES2_S2_S2_S2_fjLj128EEEEELb0ELb1ELb1ELb0EEEvNS_9FwdParamsE)
        /*02d4*/ 	.short	0x0380
        /*02d6*/ 	.short	0x00e8


	//----- nvinfo : EIATTR_SW_WAR
	.align		4
.L_1098:
        /*02d8*/ 	.byte	0x04, 0x36
        /*02da*/ 	.short	(.L_1100 - .L_1099)
.L_1099:
        /*02dc*/ 	.word	0x00000008
.L_1100:


//--------------------- .nv.info._ZN10layer_norm13ln_fwd_kernelINS_13Kernel_traitsI13__nv_bfloat16S2_S2_S2_fjLj2048ELj1ELj4ELj1ELj16ENS_18Kernel_traits_baseILj2048ES2_S2_S2_S2_fjLj128EEEEELb0ELb1ELb1ELb1EEEvNS_9FwdParamsE --------------------------
	.section	.nv.info._ZN10layer_norm13ln_fwd_kernelINS_13Kernel_traitsI13__nv_bfloat16S2_S2_S2_fjLj2048ELj1ELj4ELj1ELj16ENS_18Kernel_traits_baseILj2048ES2_S2_S2_S2_fjLj128EEEEELb0ELb1ELb1ELb1EEEvNS_9FwdParamsE,"",@"SHT_CUDA_INFO"
	.sectionflags	@""
	.align	4


	//----- nvinfo : EIATTR_CUDA_API_VERSION
	.align		4
        /*0000*/ 	.byte	0x04, 0x37
        /*0002*/ 	.short	(.L_1102 - .L_1101)
.L_1101:
        /*0004*/ 	.word	0x00000082


	//----- nvinfo : EIATTR_KPARAM_INFO
	.align		4
.L_1102:
        /*0008*/ 	.byte	0x04, 0x17
        /*000a*/ 	.short	(.L_1104 - .L_1103)
.L_1103:
        /*000c*/ 	.word	0x00000000
        /*0010*/ 	.short	0x0000
        /*0012*/ 	.short	0x0000
        /*0014*/ 	.byte	0x00, 0xf0, 0xa1, 0x03


	//----- nvinfo : EIATTR_SPARSE_MMA_MASK
	.align		4
.L_1104:
        /*0018*/ 	.byte	0x03, 0x50
        /*001a*/ 	.short	0x0000


	//----- nvinfo : EIATTR_MAXREG_COUNT
	.align		4
        /*001c*/ 	.byte	0x03, 0x1b
        /*001e*/ 	.short	0x00ff


	//----- nvinfo : EIATTR_MERCURY_ISA_VERSION
	.align		4
        /*0020*/ 	.byte	0x03, 0x5f
        /*0022*/ 	.short	0x0101


	//----- nvinfo : EIATTR_COOP_GROUP_MASK_REGIDS
	.align		4
        /*0024*/ 	.byte	0x04, 0x29
        /*0026*/ 	.short	(.L_1106 - .L_1105)


	//   ....[0]....
.L_1105:
        /*0028*/ 	.word	0xffffffff


	//   ....[1]....
        /*002c*/ 	.word	0xffffffff


	//   ....[2]....
        /*0030*/ 	.word	0xffffffff


	//   ....[3]....
        /*0034*/ 	.word	0xffffffff


	//   ....[4]....
        /*0038*/ 	.word	0xffffffff


	//   ....[5]....
        /*003c*/ 	.word	0xffffffff


	//   ....[6]....
        /*0040*/ 	.word	0xffffffff


	//   ....[7]....
        /*0044*/ 	.word	0xffffffff


	//   ....[8]....
        /*0048*/ 	.word	0xffffffff


	//   ....[9]....
        /*004c*/ 	.word	0xffffffff


	//   ....[10]....
        /*0050*/ 	.word	0x0500008a


	//   ....[11]....
        /*0054*/ 	.word	0x0500008a


	//   ....[12]....
        /*0058*/ 	.word	0x0500008a


	//   ....[13]....
        /*005c*/ 	.word	0x0500008a


	//   ....[14]....
        /*0060*/ 	.word	0x0500008a


	//   ....[15]....
        /*0064*/ 	.word	0x0500008a


	//   ....[16]....
        /*0068*/ 	.word	0x0500008a


	//   ....[17]....
        /*006c*/ 	.word	0x0500008a


	//   ....[18]....
        /*0070*/ 	.word	0x0500008a


	//   ....[19]....
        /*0074*/ 	.word	0x0500008a


	//----- nvinfo : EIATTR_COOP_GROUP_INSTR_OFFSETS
	.align		4
.L_1106:
        /*0078*/ 	.byte	0x04, 0x28
        /*007a*/ 	.short	(.L_1108 - .L_1107)


	//   ....[0]....
.L_1107:
        /*007c*/ 	.word	0x00005690


	//   ....[1]....
        /*0080*/ 	.word	0x000056c0


	//   ....[2]....
        /*0084*/ 	.word	0x000056e0


	//   ....[3]....
        /*0088*/ 	.word	0x00005700


	//   ....[4]....
        /*008c*/ 	.word	0x00005720


	//   ....[5]....
        /*0090*/ 	.word	0x00005f50


	//   ....[6]....
        /*0094*/ 	.word	0x00005f70


	//   ....[7]....
        /*0098*/ 	.word	0x00005f90


	//   ....[8]....
        /*009c*/ 	.word	0x00005fb0


	//   ....[9]....
        /*00a0*/ 	.word	0x00005fd0


	//   ....[10]....
        /*00a4*/ 	.word	0x00007b60


	//   ....[11]....
        /*00a8*/ 	.word	0x00007bf0


	//   ....[12]....
        /*00ac*/ 	.word	0x00007c50


	//   ....[13]....
        /*00b0*/ 	.word	0x00007cb0


	//   ....[14]....
        /*00b4*/ 	.word	0x00007d10


	//   ....[15]....
        /*00b8*/ 	.word	0x00008580


	//   ....[16]....
        /*00bc*/ 	.word	0x000085e0


	//   ....[17]....
        /*00c0*/ 	.word	0x00008640


	//   ....[18]....
        /*00c4*/ 	.word	0x000086a0


	//   ....[19]....
        /*00c8*/ 	.word	0x00008700


	//----- nvinfo : EIATTR_VRC_CTA_INIT_COUNT
	.align		4
.L_1108:
        /*00cc*/ 	.byte	0x02, 0x4a
	.zero		1
	.zero		1


	//----- nvinfo : EIATTR_EXIT_INSTR_OFFSETS
	.align		4
        /*00d0*/ 	.byte	0x04, 0x1c
        /*00d2*/ 	.short	(.L_1110 - .L_1109)


	//   ....[0]....
.L_1109:
        /*00d4*/ 	.word	0x00000510


	//   ....[1]....
        /*00d8*/ 	.word	0x00007af0


	//----- nvinfo : EIATTR_MAX_THREADS
	.align		4
.L_1110:
        /*00dc*/ 	.byte	0x04, 0x05
        /*00de*/ 	.short	(.L_1112 - .L_1111)
.L_1111:
        /*00e0*/ 	.word	0x00000080
        /*00e4*/ 	.word	0x00000001
        /*00e8*/ 	.word	0x00000001


	//----- nvinfo : EIATTR_CRS_STACK_SIZE
	.align		4
.L_1112:
        /*00ec*/ 	.byte	0x04, 0x1e
        /*00ee*/ 	.short	(.L_1114 - .L_1113)
.L_1113:
        /*00f0*/ 	.word	0x00000000


	//----- nvinfo : EIATTR_CBANK_PARAM_SIZE
	.align		4
.L_1114:
        /*00f4*/ 	.byte	0x03, 0x19
        /*00f6*/ 	.short	0x00e8


	//----- nvinfo : EIATTR_PARAM_CBANK
	.align		4
        /*00f8*/ 	.byte	0x04, 0x0a
        /*00fa*/ 	.short	(.L_1116 - .L_1115)
	.align		4
.L_1115:
        /*00fc*/ 	.word	index@(.nv.constant0._ZN10layer_norm13ln_fwd_kernelINS_13Kernel_traitsI13__nv_bfloat16S2_S2_S2_fjLj2048ELj1ELj4ELj1ELj16ENS_18Kernel_traits_baseILj2048ES2_S2_S2_S2_fjLj128EEEEELb0ELb1ELb1ELb1EEEvNS_9FwdParamsE)
        /*0100*/ 	.short	0x0380
        /*0102*/ 	.short	0x00e8


	//----- nvinfo : EIATTR_SW_WAR
	.align		4
.L_1116:
        /*0104*/ 	.byte	0x04, 0x36
        /*0106*/ 	.short	(.L_1118 - .L_1117)
.L_1117:
        /*0108*/ 	.word	0x00000008
.L_1118:


//--------------------- .nv.info._ZN10layer_norm13ln_fwd_kernelINS_13Kernel_traitsI13__nv_bfloat16S2_S2_S2_fjLj2048ELj1ELj4ELj1ELj16ENS_18Kernel_traits_baseILj2048ES2_S2_S2_S2_fjLj128EEEEELb1ELb0ELb0ELb0EEEvNS_9FwdParamsE --------------------------
	.section	.nv.info._ZN10layer_norm13ln_fwd_kernelINS_13Kernel_traitsI13__nv_bfloat16S2_S2_S2_fjLj2048ELj1ELj4ELj1ELj16ENS_18Kernel_traits_baseILj2048ES2_S2_S2_S2_fjLj128EEEEELb1ELb0ELb0ELb0EEEvNS_9FwdParamsE,"",@"SHT_CUDA_INFO"
	.sectionflags	@""
	.align	4


	//----- nvinfo : EIATTR_CUDA_API_VERSION
	.align		4
        /*0000*/ 	.byte	0x04, 0x37
        /*0002*/ 	.short	(.L_1120 - .L_1119)
.L_1119:
        /*0004*/ 	.word	0x00000082


	//----- nvinfo : EIATTR_KPARAM_INFO
	.align		4
.L_1120:
        /*0008*/ 	.byte	0x04, 0x17
        /*000a*/ 	.short	(.L_1122 - .L_1121)
.L_1121:
        /*000c*/ 	.word	0x00000000
        /*0010*/ 	.short	0x0000
        /*0012*/ 	.short	0x0000
        /*0014*/ 	.byte	0x00, 0xf0, 0xa1, 0x03


	//----- nvinfo : EIATTR_SPARSE_MMA_MASK
	.align		4
.L_1122:
        /*0018*/ 	.byte	0x03, 0x50
        /*001a*/ 	.short	0x0000


	//----- nvinfo : EIATTR_MAXREG_COUNT
	.align		4
        /*001c*/ 	.byte	0x03, 0x1b
        /*001e*/ 	.short	0x00ff


	//----- nvinfo : EIATTR_MERCURY_ISA_VERSION
	.align		4
        /*0020*/ 	.byte	0x03, 0x5f
        /*0022*/ 	.short	0x0101


	//----- nvinfo : EIATTR_COOP_GROUP_MASK_REGIDS
	.align		4
        /*0024*/ 	.byte	0x04, 0x29
        /*0026*/ 	.short	(.L_1124 - .L_1123)


	//   ....[0]....
.L_1123:
        /*0028*/ 	.word	0xffffffff


	//   ....[1]....
        /*002c*/ 	.word	0xffffffff


	//   ....[2]....
        /*0030*/ 	.word	0xffffffff


	//   ....[3]....
        /*0034*/ 	.word	0xffffffff


	//   ....[4]....
        /*0038*/ 	.word	0xffffffff


	//   ....[5]....
        /*003c*/ 	.word	0xffffffff


	//   ....[6]....
        /*0040*/ 	.word	0xffffffff


	//   ....[7]....
        /*0044*/ 	.word	0xffffffff


	//   ....[8]....
        /*0048*/ 	.word	0xffffffff


	//   ....[9]....
        /*004c*/ 	.word	0xffffffff


	//   ....[10]....
        /*0050*/ 	.word	0x050000d0


	//   ....[11]....
        /*0054*/ 	.word	0x050000d0


	//   ....[12]....
        /*0058*/ 	.word	0x050000d0


	//   ....[13]....
        /*005c*/ 	.word	0x050000d0


	//   ....[14]....
        /*0060*/ 	.word	0x050000d0


	//   ....[15]....
        /*0064*/ 	.word	0x050000d0


	//   ....[16]....
        /*0068*/ 	.word	0x050000d0


	//   ....[17]....
        /*006c*/ 	.word	0x050000d0


	//   ....[18]....
        /*0070*/ 	.word	0x050000d0


	//   ....[19]....
        /*0074*/ 	.word	0x050000d0


	//----- nvinfo : EIATTR_COOP_GROUP_INSTR_OFFSETS
	.align		4
.L_1124:
        /*0078*/ 	.byte	0x04, 0x28
        /*007a*/ 	.short	(.L_1126 - .L_1125)


	//   ....[0]....
.L_1125:
        /*007c*/ 	.word	0x0002c050


	//   ....[1]....
        /*0080*/ 	.word	0x0002c090


	//   ....[2]....
        /*0084*/ 	.word	0x0002c0b0


	//   ....[3]....
        /*0088*/ 	.word	0x0002c0d0


	//   ....[4]....
        /*008c*/ 	.word	0x0002c0f0


	//   ....[5]....
        /*0090*/ 	.word	0x0002c950


	//   ....[6]....
        /*0094*/ 	.word	0x0002c970


	//   ....[7]....
        /*0098*/ 	.word	0x0002c990


	//   ....[8]....
        /*009c*/ 	.word	0x0002c9b0


	//   ....[9]....
        /*00a0*/ 	.word	0x0002c9d0


	//   ....[10]....
        /*00a4*/ 	.word	0x0002e5f0


	//   ....[11]....
        /*00a8*/ 	.word	0x0002e6a0


	//   ....[12]....
        /*00ac*/ 	.word	0x0002e710


	//   ....[13]....
        /*00b0*/ 	.word	0x0002e780


	//   ....[14]....
        /*00b4*/ 	.word	0x0002e7f0


	//   ....[15]....
        /*00b8*/ 	.word	0x0002f0b0


	//   ....[16]....
        /*00bc*/ 	.word	0x0002f120


	//   ....[17]....
        /*00c0*/ 	.word	0x0002f190


	//   ....[18]....
        /*00c4*/ 	.word	0x0002f200


	//   ....[19]....
        /*00c8*/ 	.word	0x0002f270


	//----- nvinfo : EIATTR_VRC_CTA_INIT_COUNT
	.align		4
.L_1126:
        /*00cc*/ 	.byte	0x02, 0x4a
	.zero		1
	.zero		1


	//----- nvinfo : EIATTR_EXIT_INSTR_OFFSETS
	.align		4
        /*00d0*/ 	.byte	0x04, 0x1c
        /*00d2*/ 	.short	(.L_1128 - .L_1127)


	//   ....[0]....
.L_1127:
        /*00d4*/ 	.word	0x00000cb0


	//   ....[1]....
        /*00d8*/ 	.word	0x0002e580


	//----- nvinfo : EIATTR_INDIRECT_BRANCH_TARGETS
	.align		4
.L_1128:
        /*00dc*/ 	.byte	0x04, 0x34
        /*00de*/ 	.short	(.L_1130 - .L_1129)


	//   ....[0]....
.L_1129:
        /*00e0*/ 	.word	.L_x_71260@srel
        /*00e4*/ 	.short	0x0
        /*00e6*/ 	.short	0x0
        /*00e8*/ 	.word	0x3
        /*00ec*/ 	.word	.L_x_71261@srel
        /*00f0*/ 	.word	.L_x_71262@srel
        /*00f4*/ 	.word	.L_x_71263@srel


	//----- nvinfo : EIATTR_MAX_THREADS
	.align		4
.L_1130:
        /*00f8*/ 	.byte	0x04, 0x05
        /*00fa*/ 	.short	(.L_1132 - .L_1131)
.L_1131:
        /*00fc*/ 	.word	0x00000080
        /*0100*/ 	.word	0x00000001
        /*0104*/ 	.word	0x00000001


	//----- nvinfo : EIATTR_CRS_STACK_SIZE
	.align		4
.L_1132:
        /*0108*/ 	.byte	0x04, 0x1e
        /*010a*/ 	.short	(.L_1134 - .L_1133)
.L_1133:
        /*010c*/ 	.word	0x00000000


	//----- nvinfo : EIATTR_CBANK_PARAM_SIZE
	.align		4
.L_1134:
        /*0110*/ 	.byte	0x03, 0x19
        /*0112*/ 	.short	0x00e8


	//----- nvinfo : EIATTR_PARAM_CBANK
	.align		4
        /*0114*/ 	.byte	0x04, 0x0a
        /*0116*/ 	.short	(.L_1136 - .L_1135)
	.align		4
.L_1135:
        /*0118*/ 	.word	index@(.nv.constant0._ZN10layer_norm13ln_fwd_kernelINS_13Kernel_traitsI13__nv_bfloat16S2_S2_S2_fjLj2048ELj1ELj4ELj1ELj16ENS_18Kernel_traits_baseILj2048ES2_S2_S2_S2_fjLj128EEEEELb1ELb0ELb0ELb0EEEvNS_9FwdParamsE)
        /*011c*/ 	.short	0x0380
        /*011e*/ 	.short	0x00e8


	//----- nvinfo : EIATTR_SW_WAR
	.align		4
.L_1136:
        /*0120*/ 	.byte	0x04, 0x36
        /*0122*/ 	.short	(.L_1138 - .L_1137)
.L_1137:
        /*0124*/ 	.word	0x00000008
.L_1138:


//--------------------- .nv.info._ZN10layer_norm13ln_fwd_kernelINS_13Kernel_traitsI13__nv_bfloat16S2_S2_S2_fjLj2048ELj1ELj4ELj1ELj16ENS_18Kernel_traits_baseILj2048ES2_S2_S2_S2_fjLj128EEEEELb1ELb0ELb0ELb1EEEvNS_9FwdParamsE --------------------------
	.section	.nv.info._ZN10layer_norm13ln_fwd_kernelINS_13Kernel_traitsI13__nv_bfloat16S2_S2_S2_fjLj2048ELj1ELj4ELj1ELj16ENS_18Kernel_traits_baseILj2048ES2_S2_S2_S2_fjLj128EEEEELb1ELb0ELb0ELb1EEEvNS_9FwdParamsE,"",@"SHT_CUDA_INFO"
	.sectionflags	@""
	.align	4


	//----- nvinfo : EIATTR_CUDA_API_VERSION
	.align		4
        /*0000*/ 	.byte	0x04, 0x37
        /*0002*/ 	.short	(.L_1140 - .L_1139)
.L_1139:
        /*0004*/ 	.word	0x00000082


	//----- nvinfo : EIATTR_KPARAM_INFO
	.align		4
.L_1140:
        /*0008*/ 	.byte	0x04, 0x17
        /*000a*/ 	.short	(.L_1142 - .L_1141)
.L_1141:
        /*000c*/ 	.word	0x00000000
        /*0010*/ 	.short	0x0000
        /*0012*/ 	.short	0x0000
        /*0014*/ 	.byte	0x00, 0xf0, 0xa1, 0x03


	//----- nvinfo : EIATTR_SPARSE_MMA_MASK
	.align		4
.L_1142:
        /*0018*/ 	.byte	0x03, 0x50
        /*001a*/ 	.short	0x0000


	//----- nvinfo : EIATTR_MAXREG_COUNT
	.align		4
        /*001c*/ 	.byte	0x03, 0x1b
        /*001e*/ 	.short	0x00ff


	//----- nvinfo : EIATTR_MERCURY_ISA_VERSION
	.align		4
        /*0020*/ 	.byte	0x03, 0x5f
        /*0022*/ 	.short	0x0101


	//----- nvinfo : EIATTR_COOP_GROUP_MASK_REGIDS
	.align		4
        /*0024*/ 	.byte	0x04, 0x29
        /*0026*/ 	.short	(.L_1144 - .L_1143)


	//   ....[0]....
.L_1143:
        /*0028*/ 	.word	0xffffffff


	//   ....[1]....
        /*002c*/ 	.word	0xffffffff


	//   ....[2]....
        /*0030*/ 	.word	0xffffffff


	//   ....[3]....
        /*0034*/ 	.word	0xffffffff


	//   ....[4]....
        /*0038*/ 	.word	0xffffffff


	//   ....[5]....
        /*003c*/ 	.word	0xffffffff


	//   ....[6]....
        /*0040*/ 	.word	0xffffffff


	//   ....[7]....
        /*0044*/ 	.word	0xffffffff


	//   ....[8]....
        /*0048*/ 	.word	0xffffffff


	//   ....[9]....
        /*004c*/ 	.word	0xffffffff


	//   ....[10]....
        /*0050*/ 	.word	0x050000dd


	//   ....[11]....
        /*0054*/ 	.word	0x050000dd


	//   ....[12]....
        /*0058*/ 	.word	0x050000dd


	//   ....[13]....
        /*005c*/ 	.word	0x050000dd


	//   ....[14]....
        /*0060*/ 	.word	0x050000dd


	//   ....[15]....
        /*0064*/ 	.word	0x050000dd


	//   ....[16]....
        /*0068*/ 	.word	0x050000dd


	//   ....[17]....
        /*006c*/ 	.word	0x050000dd


	//   ....[18]....
        /*0070*/ 	.word	0x050000dd


	//   ....[19]....
        /*0074*/ 	.word	0x050000dd


	//----- nvinfo : EIATTR_COOP_GROUP_INSTR_OFFSETS
	.align		4
.L_1144:
        /*0078*/ 	.byte	0x04, 0x28
        /*007a*/ 	.short	(.L_1146 - .L_1145)


	//   ....[0]....
.L_1145:
        /*007c*/ 	.word	0x0002b1b0


	//   ....[1]....
        /*0080*/ 	.word	0x0002b1e0


	//   ....[2]....
        /*0084*/ 	.word	0x0002b200


	//   ....[3]....
        /*0088*/ 	.word	0x0002b220


	//   ....[4]....
        /*008c*/ 	.word	0x0002b240


	//   ....[5]....
        /*0090*/ 	.word	0x0002ba70


	//   ....[6]....
        /*0094*/ 	.word	0x0002ba90


	//   ....[7]....
        /*0098*/ 	.word	0x0002bab0


	//   ....[8]....
        /*009c*/ 	.word	0x0002bad0


	//   ....[9]....
        /*00a0*/ 	.word	0x0002baf0


	//   ....[10]....
        /*00a4*/ 	.word	0x0002d3b0


	//   ....[11]....
        /*00a8*/ 	.word	0x0002d460


	//   ....[12]....
        /*00ac*/ 	.word	0x0002d4d0


	//   ....[13]....
        /*00b0*/ 	.word	0x0002d540


	//   ....[14]....
        /*00b4*/ 	.word	0x0002d5b0


	//   ....[15]....
        /*00b8*/ 	.word	0x0002de30


	//   ....[16]....
        /*00bc*/ 	.word	0x0002dea0


	//   ....[17]....
        /*00c0*/ 	.word	0x0002df10


	//   ....[18]....
        /*00c4*/ 	.word	0x0002df80


	//   ....[19]....
        /*00c8*/ 	.word	0x0002dff0


	//----- nvinfo : EIATTR_VRC_CTA_INIT_COUNT
	.align		4
.L_1146:
        /*00cc*/ 	.byte	0x02, 0x4a
	.zero		1
	.zero		1


	//----- nvinfo : EIATTR_EXIT_INSTR_OFFSETS
	.align		4
        /*00d0*/ 	.byte	0x04, 0x1c
        /*00d2*/ 	.short	(.L_1148 - .L_1147)


	//   ....[0]....
.L_1147:
        /*00d4*/ 	.word	0x00000630


	//   ....[1]....
        /*00d8*/ 	.word	0x0002d350


	//----- nvinfo : EIATTR_INDIRECT_BRANCH_TARGETS
	.align		4
.L_1148:
        /*00dc*/ 	.byte	0x04, 0x34
        /*00de*/ 	.short	(.L_1150 - .L_1149)


	//   ....[0]....
.L_1149:
        /*00e0*/ 	.word	.L_x_71264@srel
        /*00e4*/ 	.short	0x0
        /*00e6*/ 	.short	0x0
        /*00e8*/ 	.word	0x3
        /*00ec*/ 	.word	.L_x_71265@srel
        /*00f0*/ 	.word	.L_x_71266@srel
        /*00f4*/ 	.word	.L_x_71267@srel


	//----- nvinfo : EIATTR_MAX_THREADS
	.align		4
.L_1150:
        /*00f8*/ 	.byte	0x04, 0x05
        /*00fa*/ 	.short	(.L_1152 - .L_1151)
.L_1151:
        /*00fc*/ 	.word	0x00000080
        /*0100*/ 	.word	0x00000001
        /*0104*/ 	.word	0x00000001


	//----- nvinfo : EIATTR_CRS_STACK_SIZE
	.align		4
.L_1152:
        /*0108*/ 	.byte	0x04, 0x1e
        /*010a*/ 	.short	(.L_1154 - .L_1153)
.L_1153:
        /*010c*/ 	.word	0x00000000


	//----- nvinfo : EIATTR_CBANK_PARAM_SIZE
	.align		4
.L_1154:
        /*0110*/ 	.byte	0x03, 0x19
        /*0112*/ 	.short	0x00e8


	//----- nvinfo : EIATTR_PARAM_CBANK
	.align		4
        /*0114*/ 	.byte	0x04, 0x0a
        /*0116*/ 	.short	(.L_1156 - .L_1155)
	.align		4
.L_1155:
        /*0118*/ 	.word	index@(.nv.constant0._ZN10layer_norm13ln_fwd_kernelINS_13Kernel_traitsI13__nv_bfloat16S2_S2_S2_fjLj2048ELj1ELj4ELj1ELj16ENS_18Kernel_traits_baseILj2048ES2_S2_S2_S2_fjLj128EEEEELb1ELb0ELb0ELb1EEEvNS_9FwdParamsE)
        /*011c*/ 	.short	0x0380
        /*011e*/ 	.short	0x00e8


	//----- nvinfo : EIATTR_SW_WAR
	.align		4
.L_1156:
        /*0120*/ 	.byte	0x04, 0x36
        /*0122*/ 	.short	(.L_1158 - .L_1157)
.L_1157:
        /*0124*/ 	.word	0x00000008
.L_1158:


//--------------------- .nv.info._ZN10layer_norm13ln_fwd_kernelINS_13Kernel_traitsI13__nv_bfloat16S2_S2_S2_fjLj2048ELj1ELj4ELj1ELj16ENS_18Kernel_traits_baseILj2048ES2_S2_S2_S2_fjLj128EEEEELb1ELb0ELb1ELb0EEEvNS_9FwdParamsE --------------------------
	.section	.nv.info._ZN10layer_norm13ln_fwd_kernelINS_13Kernel_traitsI13__nv_bfloat16S2_S2_S2_fjLj2048ELj1ELj4ELj1ELj16ENS_18Kernel_traits_baseILj2048ES2_S2_S2_S2_fjLj128EEEEELb1ELb0ELb1ELb0EEEvNS_9FwdParamsE,"",@"SHT_CUDA_INFO"
	.sectionflags	@""
	.align	4


	//----- nvinfo : EIATTR_CUDA_API_VERSION
	.align		4
        /*0000*/ 	.byte	0x04, 0x37
        /*0002*/ 	.short	(.L_1160 - .L_1159)
.L_1159:
        /*0004*/ 	.word	0x00000082


	//----- nvinfo : EIATTR_KPARAM_INFO
	.align		4
.L_1160:
        /*0008*/ 	.byte	0x04, 0x17
        /*000a*/ 	.short	(.L_1162 - .L_1161)
.L_1161:
        /*000c*/ 	.word	0x00000000
        /*0010*/ 	.short	0x0000
        /*0012*/ 	.short	0x0000
        /*0014*/ 	.byte	0x00, 0xf0, 0xa1, 0x03


	//----- nvinfo : EIATTR_SPARSE_MMA_MASK
	.align		4
.L_1162:
        /*0018*/ 	.byte	0x03, 0x50
        /*001a*/ 	.short	0x0000


	//----- nvinfo : EIATTR_MAXREG_COUNT
	.align		4
        /*001c*/ 	.byte	0x03, 0x1b
        /*001e*/ 	.short	0x00ff


	//----- nvinfo : EIATTR_MERCURY_ISA_VERSION
	.align		4
        /*0020*/ 	.byte	0x03, 0x5f
        /*0022*/ 	.short	0x0101


	//----- nvinfo : EIATTR_COOP_GROUP_MASK_REGIDS
	.align		4
        /*0024*/ 	.byte	0x04, 0x29
        /*0026*/ 	.short	(.L_1164 - .L_1163)


	//   ....[0]....
.L_1163:
        /*0028*/ 	.word	0xffffffff


	//   ....[1]....
        /*002c*/ 	.word	0xffffffff


	//   ....[2]....
        /*0030*/ 	.word	0xffffffff


	//   ....[3]....
        /*0034*/ 	.word	0xffffffff


	//   ....[4]....
        /*0038*/ 	.word	0xffffffff


	//   ....[5]....
        /*003c*/ 	.word	0xffffffff


	//   ....[6]....
        /*0040*/ 	.word	0xffffffff


	//   ....[7]....
        /*0044*/ 	.word	0xffffffff


	//   ....[8]....
        /*0048*/ 	.word	0xffffffff


	//   ....[9]....
        /*004c*/ 	.word	0xffffffff


	//   ....[10]....
        /*0050*/ 	.word	0x050000dc


	//   ....[11]....
        /*0054*/ 	.word	0x050000dc


	//   ....[12]....
        /*0058*/ 	.word	0x050000dc


	//   ....[13]....
        /*005c*/ 	.word	0x050000dc


	//   ....[14]....
        /*0060*/ 	.word	0x050000dc


	//   ....[15]....
        /*0064*/ 	.word	0x050000dc


	//   ....[16]....
        /*0068*/ 	.word	0x050000dc


	//   ....[17]....
        /*006c*/ 	.word	0x050000dc


	//   ....[18]....
        /*0070*/ 	.word	0x050000dc


	//   ....[19]....
        /*0074*/ 	.word	0x050000dc


	//----- nvinfo : EIATTR_COOP_GROUP_INSTR_OFFSETS
	.align		4
.L_1164:
        /*0078*/ 	.byte	0x04, 0x28
        /*007a*/ 	.short	(.L_1166 - .L_1165)


	//   ....[0]....
.L_1165:
        /*007c*/ 	.word	0x00030570


	//   ....[1]....
        /*0080*/ 	.word	0x000305b0


	//   ....[2]....
        /*0084*/ 	.word	0x000305d0


	//   ....[3]....
        /*0088*/ 	.word	0x000305f0


	//   ....[4]....
        /*008c*/ 	.word	0x00030610


	//   ....[5]....
        /*0090*/ 	.word	0x00030e70


	//   ....[6]....
        /*0094*/ 	.word	0x00030e90


	//   ....[7]....
        /*0098*/ 	.word	0x00030eb0


	//   ....[8]....
        /*009c*/ 	.word	0x00030ed0


	//   ....[9]....
        /*00a0*/ 	.word	0x00030ef0


	//   ....[10]....
        /*00a4*/ 	.word	0x00032b70


	//   ....[11]....
        /*00a8*/ 	.word	0x00032c20


	//   ....[12]....
        /*00ac*/ 	.word	0x00032c90


	//   ....[13]....
        /*00b0*/ 	.word	0x00032d00


	//   ....[14]....
        /*00b4*/ 	.word	0x00032d70


	//   ....[15]....
        /*00b8*/ 	.word	0x00033620


	//   ....[16]....
        /*00bc*/ 	.word	0x00033690


	//   ....[17]....
        /*00c0*/ 	.word	0x00033700


	//   ....[18]....
        /*00c4*/ 	.word	0x00033770


	//   ....[19]....
        /*00c8*/ 	.word	0x000337e0


	//----- nvinfo : EIATTR_VRC_CTA_INIT_COUNT
	.align		4
.L_1166:
        /*00cc*/ 	.byte	0x02, 0x4a
	.zero		1
	.zero		1


	//----- nvinfo : EIATTR_EXIT_INSTR_OFFSETS
	.align		4
        /*00d0*/ 	.byte	0x04, 0x1c
        /*00d2*/ 	.short	(.L_1168 - .L_1167)


	//   ....[0]....
.L_1167:
        /*00d4*/ 	.word	0x00000c90


	//   ....[1]....
        /*00d8*/ 	.word	0x00032b00


	//----- nvinfo : EIATTR_MAX_THREADS
	.align		4
.L_1168:
        /*00dc*/ 	.byte	0x04, 0x05
        /*00de*/ 	.short	(.L_1170 - .L_1169)
.L_1169:
        /*00e0*/ 	.word	0x00000080
        /*00e4*/ 	.word	0x00000001
        /*00e8*/ 	.word	0x00000001


	//----- nvinfo : EIATTR_CRS_STACK_SIZE
	.align		4
.L_1170:
        /*00ec*/ 	.byte	0x04, 0x1e
        /*00ee*/ 	.short	(.L_1172 - .L_1171)
.L_1171:
        /*00f0*/ 	.word	0x00000000


	//----- nvinfo : EIATTR_CBANK_PARAM_SIZE
	.align		4
.L_1172:
        /*00f4*/ 	.byte	0x03, 0x19
        /*00f6*/ 	.short	0x00e8


	//----- nvinfo : EIATTR_PARAM_CBANK
	.align		4
        /*00f8*/ 	.byte	0x04, 0x0a
        /*00fa*/ 	.short	(.L_1174 - .L_1173)
	.align		4
.L_1173:
        /*00fc*/ 	.word	index@(.nv.constant0._ZN10layer_norm13ln_fwd_kernelINS_13Kernel_traitsI13__nv_bfloat16S2_S2_S2_fjLj2048ELj1ELj4ELj1ELj16ENS_18Kernel_traits_baseILj2048ES2_S2_S2_S2_fjLj128EEEEELb1ELb0ELb1ELb0EEEvNS_9FwdParamsE)
        /*0100*/ 	.short	0x0380
        /*0102*/ 	.short	0x00e8


	//----- nvinfo : EIATTR_SW_WAR
	.align		4
.L_1174:
        /*0104*/ 	.byte	0x04, 0x36
        /*0106*/ 	.short	(.L_1176 - .L_1175)
.L_1175:
        /*0108*/ 	.word	0x00000008
.L_1176:


//--------------------- .nv.info._ZN10layer_norm13ln_fwd_kernelINS_13Kernel_traitsI13__nv_bfloat16S2_S2_S2_fjLj2048ELj1ELj4ELj1ELj16ENS_18Kernel_traits_baseILj2048ES2_S2_S2_S2_fjLj128EEEEELb1ELb0ELb1ELb1EEEvNS_9FwdParamsE --------------------------
	.section	.nv.info._ZN10layer_norm13ln_fwd_kernelINS_13Kernel_traitsI13__nv_bfloat16S2_S2_S2_fjLj2048ELj1ELj4ELj1ELj16ENS_18Kernel_traits_baseILj2048ES2_S2_S2_S2_fjLj128EEEEELb1ELb0ELb1ELb1EEEvNS_9FwdParamsE,"",@"SHT_CUDA_INFO"
	.sectionflags	@""
	.align	4


	//----- nvinfo : EIATTR_CUDA_API_VERSION
	.align		4
        /*0000*/ 	.byte	0x04, 0x37
        /*0002*/ 	.short	(.L_1178 - .L_1177)
.L_1177:
        /*0004*/ 	.word	0x00000082


	//----- nvinfo : EIATTR_KPARAM_INFO
	.align		4
.L_1178:
        /*0008*/ 	.byte	0x04, 0x17
        /*000a*/ 	.short	(.L_1180 - .L_1179)
.L_1179:
        /*000c*/ 	.word	0x00000000
        /*0010*/ 	.short	0x0000
        /*0012*/ 	.short	0x0000
        /*0014*/ 	.byte	0x00, 0xf0, 0xa1, 0x03


	//----- nvinfo : EIATTR_SPARSE_MMA_MASK
	.align		4
.L_1180:
        /*0018*/ 	.byte	0x03, 0x50
        /*001a*/ 	.short	0x0000


	//----- nvinfo : EIATTR_MAXREG_COUNT
	.align		4
        /*001c*/ 	.byte	0x03, 0x1b
        /*001e*/ 	.short	0x00ff


	//----- nvinfo : EIATTR_MERCURY_ISA_VERSION
	.align		4
        /*0020*/ 	.byte	0x03, 0x5f
        /*0022*/ 	.short	0x0101


	//----- nvinfo : EIATTR_COOP_GROUP_MASK_REGIDS
	.align		4
        /*0024*/ 	.byte	0x04, 0x29
        /*0026*/ 	.short	(.L_1182 - .L_1181)


	//   ....[0]....
.L_1181:
        /*0028*/ 	.word	0xffffffff


	//   ....[1]....
        /*002c*/ 	.word	0xffffffff


	//   ....[2]....
        /*0030*/ 	.word	0xffffffff


	//   ....[3]....
        /*0034*/ 	.word	0xffffffff


	//   ....[4]....
        /*0038*/ 	.word	0xffffffff


	//   ....[5]....
        /*003c*/ 	.word	0xffffffff


	//   ....[6]....
        /*0040*/ 	.word	0xffffffff


	//   ....[7]....
        /*0044*/ 	.word	0xffffffff


	//   ....[8]....
        /*0048*/ 	.word	0xffffffff


	//   ....[9]....
        /*004c*/ 	.word	0xffffffff


	//   ....[10]....
        /*0050*/ 	.word	0x05000082


	//   ....[11]....
        /*0054*/ 	.word	0x05000082


	//   ....[12]....
        /*0058*/ 	.word	0x05000082


	//   ....[13]....
        /*005c*/ 	.word	0x05000082


	//   ....[14]....
        /*0060*/ 	.word	0x05000082


	//   ....[15]....
        /*0064*/ 	.word	0x05000082


	//   ....[16]....
        /*0068*/ 	.word	0x05000082


	//   ....[17]....
        /*006c*/ 	.word	0x05000082


	//   ....[18]....
        /*0070*/ 	.word	0x05000082


	//   ....[19]....
        /*0074*/ 	.word	0x05000082


	//----- nvinfo : EIATTR_COOP_GROUP_INSTR_OFFSETS
	.align		4
.L_1182:
        /*0078*/ 	.byte	0x04, 0x28
        /*007a*/ 	.short	(.L_1184 - .L_1183)


	//   ....[0]....
.L_1183:
        /*007c*/ 	.word	0x0002faf0


	//   ....[1]....
        /*0080*/ 	.word	0x0002fb20


	//   ....[2]....
        /*0084*/ 	.word	0x0002fb40


	//   ....[3]....
        /*0088*/ 	.word	0x0002fb60


	//   ....[4]....
        /*008c*/ 	.word	0x0002fb80


	//   ....[5]....
        /*0090*/ 	.word	0x000303b0


	//   ....[6]....
        /*0094*/ 	.word	0x000303d0


	//   ....[7]....
        /*0098*/ 	.word	0x000303f0


	//   ....[8]....
        /*009c*/ 	.word	0x00030410


	//   ....[9]....
        /*00a0*/ 	.word	0x00030430


	//   ....[10]....
        /*00a4*/ 	.word	0x00031de0


	//   ....[11]....
        /*00a8*/ 	.word	0x00031e90


	//   ....[12]....
        /*00ac*/ 	.word	0x00031f00


	//   ....[13]....
        /*00b0*/ 	.word	0x00031f70


	//   ....[14]....
        /*00b4*/ 	.word	0x00031fe0


	//   ....[15]....
        /*00b8*/ 	.word	0x00032860


	//   ....[16]....
        /*00bc*/ 	.word	0x000328d0


	//   ....[17]....
        /*00c0*/ 	.word	0x00032940


	//   ....[18]....
        /*00c4*/ 	.word	0x000329b0


	//   ....[19]....
        /*00c8*/ 	.word	0x00032a20


	//----- nvinfo : EIATTR_VRC_CTA_INIT_COUNT
	.align		4
.L_1184:
        /*00cc*/ 	.byte	0x02, 0x4a
	.zero		1
	.zero		1


	//----- nvinfo : EIATTR_EXIT_INSTR_OFFSETS
	.align		4
        /*00d0*/ 	.byte	0x04, 0x1c
        /*00d2*/ 	.short	(.L_1186 - .L_1185)


	//   ....[0]....
.L_1185:
        /*00d4*/ 	.word	0x00000630


	//   ....[1]....
        /*00d8*/ 	.word	0x00031d80


	//----- nvinfo : EIATTR_MAX_THREADS
	.align		4
.L_1186:
        /*00dc*/ 	.byte	0x04, 0x05
        /*00de*/ 	.short	(.L_1188 - .L_1187)
.L_1187:
        /*00e0*/ 	.word	0x00000080
        /*00e4*/ 	.word	0x00000001
        /*00e8*/ 	.word	0x00000001


	//----- nvinfo : EIATTR_CRS_STACK_SIZE
	.align		4
.L_1188:
        /*00ec*/ 	.byte	0x04, 0x1e
        /*00ee*/ 	.short	(.L_1190 - .L_1189)
.L_1189:
        /*00f0*/ 	.word	0x00000000


	//----- nvinfo : EIATTR_CBANK_PARAM_SIZE
	.align		4
.L_1190:
        /*00f4*/ 	.byte	0x03, 0x19
        /*00f6*/ 	.short	0x00e8


	//----- nvinfo : EIATTR_PARAM_CBANK
	.align		4
        /*00f8*/ 	.byte	0x04, 0x0a
        /*00fa*/ 	.short	(.L_1192 - .L_1191)
	.align		4
.L_1191:
        /*00fc*/ 	.word	index@(.nv.constant0._ZN10layer_norm13ln_fwd_kernelINS_13Kernel_traitsI13__nv_bfloat16S2_S2_S2_fjLj2048ELj1ELj4ELj1ELj16ENS_18Kernel_traits_baseILj2048ES2_S2_S2_S2_fjLj128EEEEELb1ELb0ELb1ELb1EEEvNS_9FwdParamsE)
        /*0100*/ 	.short	0x0380
        /*0102*/ 	.short	0x00e8


	//----- nvinfo : EIATTR_SW_WAR
	.align		4
.L_1192:
        /*0104*/ 	.byte	0x04, 0x36
        /*0106*/ 	.short	(.L_1194 - .L_1193)
.L_1193:
        /*0108*/ 	.word	0x00000008
.L_1194:


//--------------------- .nv.info._ZN10layer_norm13ln_fwd_kernelINS_13Kernel_traitsI13__nv_bfloat16S2_S2_S2_fjLj2048ELj1ELj4ELj1ELj16ENS_18Kernel_traits_baseILj2048ES2_S2_S2_S2_fjLj128EEEEELb1ELb1ELb0ELb0EEEvNS_9FwdParamsE --------------------------
	.section	.nv.info._ZN10layer_norm13ln_fwd_kernelINS_13Kernel_traitsI13__nv_bfloat16S2_S2_S2_fjLj2048ELj1ELj4ELj1ELj16ENS_18Kernel_traits_baseILj2048ES2_S2_S2_S2_fjLj128EEEEELb1ELb1ELb0ELb0EEEvNS_9FwdParamsE,"",@"SHT_CUDA_INFO"
	.sectionflags	@""
	.align	4


	//----- nvinfo : EIATTR_CUDA_API_VERSION
	.align		4
        /*0000*/ 	.byte	0x04, 0x37
        /*0002*/ 	.short	(.L_1196 - .L_1195)
.L_1195:
        /*0004*/ 	.word	0x00000082


	//----- nvinfo : EIATTR_KPARAM_INFO
	.align		4
.L_1196:
        /*0008*/ 	.byte	0x04, 0x17
        /*000a*/ 	.short	(.L_1198 - .L_1197)
.L_1197:
        /*000c*/ 	.word	0x00000000
        /*0010*/ 	.short	0x0000
        /*0012*/ 	.short	0x0000
        /*0014*/ 	.byte	0x00, 0xf0, 0xa1, 0x03


	//----- nvinfo : EIATTR_SPARSE_MMA_MASK
	.align		4
.L_1198:
        /*0018*/ 	.byte	0x03, 0x50
        /*001a*/ 	.short	0x0000


	//----- nvinfo : EIATTR_MAXREG_COUNT
	.align		4
        /*001c*/ 	.byte	0x03, 0x1b
        /*001e*/ 	.short	0x00ff


	//----- nvinfo : EIATTR_ANNOTATIONS
	.align		4
        /*0020*/ 	.byte	0x04, 0x55
        /*0022*/ 	.short	(.L_1200 - .L_1199)


	//   ....[0]....
.L_1199:
        /* <DEDUP_REMOVED lines=34> */


	//----- nvinfo : EIATTR_MERCURY_ISA_VERSION
	.align		4
.L_1200:
        /*0234*/ 	.byte	0x03, 0x5f
        /*0236*/ 	.short	0x0101


	//----- nvinfo : EIATTR_COOP_GROUP_MASK_REGIDS
	.align		4
        /*0238*/ 	.byte	0x04, 0x29
        /*023a*/ 	.short	(.L_1202 - .L_1201)


	//   ....[0]....
.L_1201:
        /*023c*/ 	.word	0xffffffff


	//   ....[1]....
        /*0240*/ 	.word	0xffffffff


	//   ....[2]....
        /*0244*/ 	.word	0xffffffff


	//   ....[3]....
        /*0248*/ 	.word	0xffffffff


	//   ....[4]....
        /*024c*/ 	.word	0xffffffff


	//   ....[5]....
        /*0250*/ 	.word	0xffffffff


	//   ....[6]....
        /*0254*/ 	.word	0xffffffff


	//   ....[7]....
        /*0258*/ 	.word	0xffffffff


	//   ....[8]....
        /*025c*/ 	.word	0xffffffff


	//   ....[9]....
        /*0260*/ 	.word	0xffffffff


	//   ....[10]....
        /*0264*/ 	.word	0x05000081


	//   ....[11]....
        /*0268*/ 	.word	0x05000081


	//   ....[12]....
        /*026c*/ 	.word	0x05000081


	//   ....[13]....
        /*0270*/ 	.word	0x05000081


	//   ....[14]....
        /*0274*/ 	.word	0x05000081


	//   ....[15]....
        /*0278*/ 	.word	0x05000081


	//   ....[16]....
        /*027c*/ 	.word	0x05000081


	//   ....[17]....
        /*0280*/ 	.word	0x05000081


	//   ....[18]....
        /*0284*/ 	.word	0x05000081


	//   ....[19]....
        /*0288*/ 	.word	0x05000081


	//----- nvinfo : EIATTR_COOP_GROUP_INSTR_OFFSETS
	.align		4
.L_1202:
        /*028c*/ 	.byte	0x04, 0x28
        /*028e*/ 	.short	(.L_1204 - .L_1203)


	//   ....[0]....
.L_1203:
        /*0290*/ 	.word	0x00035fc0


	//   ....[1]....
        /*0294*/ 	.word	0x00035ff0


	//   ....[2]....
        /*0298*/ 	.word	0x00036010


	//   ....[3]....
        /*029c*/ 	.word	0x00036030


	//   ....[4]....
        /*02a0*/ 	.word	0x00036050


	//   ....[5]....
        /*02a4*/ 	.word	0x000368b0


	//   ....[6]....
        /*02a8*/ 	.word	0x000368d0


	//   ....[7]....
        /*02ac*/ 	.word	0x000368f0


	//   ....[8]....
        /*02b0*/ 	.word	0x00036910


	//   ....[9]....
        /*02b4*/ 	.word	0x00036930


	//   ....[10]....
        /*02b8*/ 	.word	0x000386e0


	//   ....[11]....
        /*02bc*/ 	.word	0x00038770


	//   ....[12]....
        /*02c0*/ 	.word	0x000387e0


	//   ....[13]....
        /*02c4*/ 	.word	0x00038850


	//   ....[14]....
        /*02c8*/ 	.word	0x000388c0


	//   ....[15]....
        /*02cc*/ 	.word	0x00039190


	//   ....[16]....
        /*02d0*/ 	.word	0x00039200


	//   ....[17]....
        /*02d4*/ 	.word	0x00039270


	//   ....[18]....
        /*02d8*/ 	.word	0x000392e0


	//   ....[19]....
        /*02dc*/ 	.word	0x00039350


	//----- nvinfo : EIATTR_VRC_CTA_INIT_COUNT
	.align		4
.L_1204:
        /*02e0*/ 	.byte	0x02, 0x4a
	.zero		1
	.zero		1


	//----- nvinfo : EIATTR_EXIT_INSTR_OFFSETS
	.align		4
        /*02e4*/ 	.byte	0x04, 0x1c
        /*02e6*/ 	.short	(.L_1206 - .L_1205)


	//   ....[0]....
.L_1205:
        /*02e8*/ 	.word	0x00000ec0


	//   ....[1]....
        /*02ec*/ 	.word	0x00038670


	//----- nvinfo : EIATTR_INDIRECT_BRANCH_TARGETS
	.align		4
.L_1206:
        /*02f0*/ 	.byte	0x04, 0x34
        /*02f2*/ 	.short	(.L_1208 - .L_1207)


	//   ....[0]....
.L_1207:
        /*02f4*/ 	.word	.L_x_71268@srel
        /*02f8*/ 	.short	0x0
        /*02fa*/ 	.short	0x0
        /*02fc*/ 	.word	0x3
        /*0300*/ 	.word	.L_x_71269@srel
        /*0304*/ 	.word	.L_x_71270@srel
        /*0308*/ 	.word	.L_x_71271@srel


	//----- nvinfo : EIATTR_MAX_THREADS
	.align		4
.L_1208:
        /*030c*/ 	.byte	0x04, 0x05
        /*030e*/ 	.short	(.L_1210 - .L_1209)
.L_1209:
        /*0310*/ 	.word	0x00000080
        /*0314*/ 	.word	0x00000001
        /*0318*/ 	.word	0x00000001


	//----- nvinfo : EIATTR_CRS_STACK_SIZE
	.align		4
.L_1210:
        /*031c*/ 	.byte	0x04, 0x1e
        /*031e*/ 	.short	(.L_1212 - .L_1211)
.L_1211:
        /*0320*/ 	.word	0x00000000


	//----- nvinfo : EIATTR_CBANK_PARAM_SIZE
	.align		4
.L_1212:
        /*0324*/ 	.byte	0x03, 0x19
        /*0326*/ 	.short	0x00e8


	//----- nvinfo : EIATTR_PARAM_CBANK
	.align		4
        /*0328*/ 	.byte	0x04, 0x0a
        /*032a*/ 	.short	(.L_1214 - .L_1213)
	.align		4
.L_1213:
        /*032c*/ 	.word	index@(.nv.constant0._ZN10layer_norm13ln_fwd_kernelINS_13Kernel_traitsI13__nv_bfloat16S2_S2_S2_fjLj2048ELj1ELj4ELj1ELj16ENS_18Kernel_traits_baseILj2048ES2_S2_S2_S2_fjLj128EEEEELb1ELb1ELb0ELb0EEEvNS_9FwdParamsE)
        /*0330*/ 	.short	0x0380
        /*0332*/ 	.short	0x00e8


	//----- nvinfo : EIATTR_SW_WAR
	.align		4
.L_1214:
        /*0334*/ 	.byte	0x04, 0x36
        /*0336*/ 	.short	(.L_1216 - .L_1215)
.L_1215:
        /*0338*/ 	.word	0x00000008
.L_1216:


//--------------------- .nv.info._ZN10layer_norm13ln_fwd_kernelINS_13Kernel_traitsI13__nv_bfloat16S2_S2_S2_fjLj2048ELj1ELj4ELj1ELj16ENS_18Kernel_traits_baseILj2048ES2_S2_S2_S2_fjLj128EEEEELb1ELb1ELb0ELb1EEEvNS_9FwdParamsE --------------------------
	.section	.nv.info._ZN10layer_norm13ln_fwd_kernelINS_13Kernel_traitsI13__nv_bfloat16S2_S2_S2_fjLj2048ELj1ELj4ELj1ELj16ENS_18Kernel_traits_baseILj2048ES2_S2_S2_S2_fjLj128EEEEELb1ELb1ELb0ELb1EEEvNS_9FwdParamsE,"",@"SHT_CUDA_INFO"
	.sectionflags	@""
	.align	4


	//----- nvinfo : EIATTR_CUDA_API_VERSION
	.align		4
        /*0000*/ 	.byte	0x04, 0x37
        /*0002*/ 	.short	(.L_1218 - .L_1217)
.L_1217:
        /*0004*/ 	.word	0x00000082


	//----- nvinfo : EIATTR_KPARAM_INFO
	.align		4
.L_1218:
        /*0008*/ 	.byte	0x04, 0x17
        /*000a*/ 	.short	(.L_1220 - .L_1219)
.L_1219:
        /*000c*/ 	.word	0x00000000
        /*0010*/ 	.short	0x0000
        /*0012*/ 	.short	0x0000
        /*0014*/ 	.byte	0x00, 0xf0, 0xa1, 0x03


	//----- nvinfo : EIATTR_SPARSE_MMA_MASK
	.align		4
.L_1220:
        /*0018*/ 	.byte	0x03, 0x50
        /*001a*/ 	.short	0x0000


	//----- nvinfo : EIATTR_MAXREG_COUNT
	.align		4
        /*001c*/ 	.byte	0x03, 0x1b
        /*001e*/ 	.short	0x00ff


	//----- nvinfo : EIATTR_ANNOTATIONS
	.align		4
        /*0020*/ 	.byte	0x04, 0x55
        /*0022*/ 	.short	(.L_1222 - .L_1221)


	//   ....[0]....
.L_1221:
        /* <DEDUP_REMOVED lines=23> */


	//----- nvinfo : EIATTR_MERCURY_ISA_VERSION
	.align		4
.L_1222:
        /*0184*/ 	.byte	0x03, 0x5f
        /*0186*/ 	.short	0x0101


	//----- nvinfo : EIATTR_COOP_GROUP_MASK_REGIDS
	.align		4
        /*0188*/ 	.byte	0x04, 0x29
        /*018a*/ 	.short	(.L_1224 - .L_1223)


	//   ....[0]....
.L_1223:
        /*018c*/ 	.word	0xffffffff


	//   ....[1]....
        /*0190*/ 	.word	0xffffffff


	//   ....[2]....
        /*0194*/ 	.word	0xffffffff


	//   ....[3]....
        /*0198*/ 	.word	0xffffffff


	//   ....[4]....
        /*019c*/ 	.word	0xffffffff


	//   ....[5]....
        /*01a0*/ 	.word	0xffffffff


	//   ....[6]....
        /*01a4*/ 	.word	0xffffffff


	//   ....[7]....
        /*01a8*/ 	.word	0xffffffff


	//   ....[8]....
        /*01ac*/ 	.word	0xffffffff


	//   ....[9]....
        /*01b0*/ 	.word	0xffffffff


	//   ....[10]....
        /*01b4*/ 	.word	0x05000023


	//   ....[11]....
        /*01b8*/ 	.word	0x05000023


	//   ....[12]....
        /*01bc*/ 	.word	0x05000023


	//   ....[13]....
        /*01c0*/ 	.word	0x05000023


	//   ....[14]....
        /*01c4*/ 	.word	0x05000023


	//   ....[15]....
        /*01c8*/ 	.word	0x05000023


	//   ....[16]....
        /*01cc*/ 	.word	0x05000023


	//   ....[17]....
        /*01d0*/ 	.word	0x05000023


	//   ....[18]....
        /*01d4*/ 	.word	0x05000023


	//   ....[19]....
        /*01d8*/ 	.word	0x05000023


	//----- nvinfo : EIATTR_COOP_GROUP_INSTR_OFFSETS
	.align		4
.L_1224:
        /*01dc*/ 	.byte	0x04, 0x28
        /*01de*/ 	.short	(.L_1226 - .L_1225)


	//   ....[0]....
.L_1225:
        /*01e0*/ 	.word	0x0002f9a0


	//   ....[1]....
        /*01e4*/ 	.word	0x0002f9c0


	//   ....[2]....
        /*01e8*/ 	.word	0x0002f9e0


	//   ....[3]....
        /*01ec*/ 	.word	0x0002fa00


	//   ....[4]....
        /*01f0*/ 	.word	0x0002fa20


	//   ....[5]....
        /*01f4*/ 	.word	0x00030260


	//   ....[6]....
        /*01f8*/ 	.word	0x00030280


	//   ....[7]....
        /*01fc*/ 	.word	0x000302a0


	//   ....[8]....
        /*0200*/ 	.word	0x000302c0


	//   ....[9]....
        /*0204*/ 	.word	0x000302e0


	//   ....[10]....
        /*0208*/ 	.word	0x00031e90


	//   ....[11]....
        /*020c*/ 	.word	0x00031f20


	//   ....[12]....
        /*0210*/ 	.word	0x00031f90


	//   ....[13]....
        /*0214*/ 	.word	0x00032000


	//   ....[14]....
        /*0218*/ 	.word	0x00032070


	//   ....[15]....
        /*021c*/ 	.word	0x00032910


	//   ....[16]....
        /*0220*/ 	.word	0x00032980


	//   ....[17]....
        /*0224*/ 	.word	0x000329f0


	//   ....[18]....
        /*0228*/ 	.word	0x00032a60


	//   ....[19]....
        /*022c*/ 	.word	0x00032ad0


	//----- nvinfo : EIATTR_VRC_CTA_INIT_COUNT
	.align		4
.L_1226:
        /*0230*/ 	.byte	0x02, 0x4a
	.zero		1
	.zero		1


	//----- nvinfo : EIATTR_EXIT_INSTR_OFFSETS
	.align		4
        /*0234*/ 	.byte	0x04, 0x1c
        /*0236*/ 	.short	(.L_1228 - .L_1227)


	//   ....[0]....
.L_1227:
        /*0238*/ 	.word	0x000006b0


	//   ....[1]....
        /*023c*/ 	.word	0x00031e20


	//----- nvinfo : EIATTR_INDIRECT_BRANCH_TARGETS
	.align		4
.L_1228:
        /*0240*/ 	.byte	0x04, 0x34
        /*0242*/ 	.short	(.L_1230 - .L_1229)


	//   ....[0]....
.L_1229:
        /*0244*/ 	.word	.L_x_71272@srel
        /*0248*/ 	.short	0x0
        /*024a*/ 	.short	0x0
        /*024c*/ 	.word	0x3
        /*0250*/ 	.word	.L_x_71273@srel
        /*0254*/ 	.word	.L_x_71274@srel
        /*0258*/ 	.word	.L_x_71275@srel


	//----- nvinfo : EIATTR_MAX_THREADS
	.align		4
.L_1230:
        /*025c*/ 	.byte	0x04, 0x05
        /*025e*/ 	.short	(.L_1232 - .L_1231)
.L_1231:
        /*0260*/ 	.word	0x00000080
        /*0264*/ 	.word	0x00000001
        /*0268*/ 	.word	0x00000001


	//----- nvinfo : EIATTR_CRS_STACK_SIZE
	.align		4
.L_1232:
        /*026c*/ 	.byte	0x04, 0x1e
        /*026e*/ 	.short	(.L_1234 - .L_1233)
.L_1233:
        /*0270*/ 	.word	0x00000000


	//----- nvinfo : EIATTR_CBANK_PARAM_SIZE
	.align		4
.L_1234:
        /*0274*/ 	.byte	0x03, 0x19
        /*0276*/ 	.short	0x00e8


	//----- nvinfo : EIATTR_PARAM_CBANK
	.align		4
        /*0278*/ 	.byte	0x04, 0x0a
        /*027a*/ 	.short	(.L_1236 - .L_1235)
	.align		4
.L_1235:
        /*027c*/ 	.word	index@(.nv.constant0._ZN10layer_norm13ln_fwd_kernelINS_13Kernel_traitsI13__nv_bfloat16S2_S2_S2_fjLj2048ELj1ELj4ELj1ELj16ENS_18Kernel_traits_baseILj2048ES2_S2_S2_S2_fjLj128EEEEELb1ELb1ELb0ELb1EEEvNS_9FwdParamsE)
        /*0280*/ 	.short	0x0380
        /*0282*/ 	.short	0x00e8


	//----- nvinfo : EIATTR_SW_WAR
	.align		4
.L_1236:
        /*0284*/ 	.byte	0x04, 0x36
        /*0286*/ 	.short	(.L_1238 - .L_1237)
.L_1237:
        /*0288*/ 	.word	0x00000008
.L_1238:


//--------------------- .nv.info._ZN10layer_norm13ln_fwd_kernelINS_13Kernel_traitsI13__nv_bfloat16S2_S2_S2_fjLj2048ELj1ELj4ELj1ELj16ENS_18Kernel_traits_baseILj2048ES2_S2_S2_S2_fjLj128EEEEELb1ELb1ELb1ELb0EEEvNS_9FwdParamsE --------------------------
	.section	.nv.info._ZN10layer_norm13ln_fwd_kernelINS_13Kernel_traitsI13__nv_bfloat16S2_S2_S2_fjLj2048ELj1ELj4ELj1ELj16ENS_18Kernel_traits_baseILj2048ES2_S2_S2_S2_fjLj128EEEEELb1ELb1ELb1ELb0EEEvNS_9FwdParamsE,"",@"SHT_CUDA_INFO"
	.sectionflags	@""
	.align	4


	//----- nvinfo : EIATTR_CUDA_API_VERSION
	.align		4
        /*0000*/ 	.byte	0x04, 0x37
        /*0002*/ 	.short	(.L_1240 - .L_1239)
.L_1239:
        /*0004*/ 	.word	0x00000082


	//----- nvinfo : EIATTR_KPARAM_INFO
	.align		4
.L_1240:
        /*0008*/ 	.byte	0x04, 0x17
        /*000a*/ 	.short	(.L_1242 - .L_1241)
.L_1241:
        /*000c*/ 	.word	0x00000000
        /*0010*/ 	.short	0x0000
        /*0012*/ 	.short	0x0000
        /*0014*/ 	.byte	0x00, 0xf0, 0xa1, 0x03


	//----- nvinfo : EIATTR_SPARSE_MMA_MASK
	.align		4
.L_1242:
        /*0018*/ 	.byte	0x03, 0x50
        /*001a*/ 	.short	0x0000


	//----- nvinfo : EIATTR_MAXREG_COUNT
	.align		4
        /*001c*/ 	.byte	0x03, 0x1b
        /*001e*/ 	.short	0x00ff


	//----- nvinfo : EIATTR_ANNOTATIONS
	.align		4
        /*0020*/ 	.byte	0x04, 0x55
        /*0022*/ 	.short	(.L_1244 - .L_1243)


	//   ....[0]....
.L_1243:
        /* <DEDUP_REMOVED lines=52> */


	//----- nvinfo : EIATTR_MERCURY_ISA_VERSION
	.align		4
.L_1244:
        /*0354*/ 	.byte	0x03, 0x5f
        /*0356*/ 	.short	0x0101


	//----- nvinfo : EIATTR_COOP_GROUP_MASK_REGIDS
	.align		4
        /*0358*/ 	.byte	0x04, 0x29
        /*035a*/ 	.short	(.L_1246 - .L_1245)


	//   ....[0]....
.L_1245:
        /*035c*/ 	.word	0xffffffff


	//   ....[1]....
        /*0360*/ 	.word	0xffffffff


	//   ....[2]....
        /*0364*/ 	.word	0xffffffff


	//   ....[3]....
        /*0368*/ 	.word	0xffffffff


	//   ....[4]....
        /*036c*/ 	.word	0xffffffff


	//   ....[5]....
        /*0370*/ 	.word	0xffffffff


	//   ....[6]....
        /*0374*/ 	.word	0xffffffff


	//   ....[7]....
        /*0378*/ 	.word	0xffffffff


	//   ....[8]....
        /*037c*/ 	.word	0xffffffff


	//   ....[9]....
        /*0380*/ 	.word	0xffffffff


	//   ....[10]....
        /*0384*/ 	.word	0x05000075


	//   ....[11]....
        /*0388*/ 	.word	0x05000075


	//   ....[12]....
        /*038c*/ 	.word	0x05000075


	//   ....[13]....
        /*0390*/ 	.word	0x05000075


	//   ....[14]....
        /*0394*/ 	.word	0x05000075


	//   ....[15]....
        /*0398*/ 	.word	0x05000075


	//   ....[16]....
        /*039c*/ 	.word	0x05000075


	//   ....[17]....
        /*03a0*/ 	.word	0x05000075


	//   ....[18]....
        /*03a4*/ 	.word	0x05000075


	//   ....[19]....
        /*03a8*/ 	.word	0x05000075


	//----- nvinfo : EIATTR_COOP_GROUP_INSTR_OFFSETS
	.align		4
.L_1246:
        /*03ac*/ 	.byte	0x04, 0x28
        /*03ae*/ 	.short	(.L_1248 - .L_1247)


	//   ....[0]....
.L_1247:
        /*03b0*/ 	.word	0x0003abe0


	//   ....[1]....
        /*03b4*/ 	.word	0x0003ac10


	//   ....[2]....
        /*03b8*/ 	.word	0x0003ac30


	//   ....[3]....
        /*03bc*/ 	.word	0x0003ac50


	//   ....[4]....
        /*03c0*/ 	.word	0x0003ac70


	//   ....[5]....
        /*03c4*/ 	.word	0x0003b4d0


	//   ....[6]....
        /*03c8*/ 	.word	0x0003b4f0


	//   ....[7]....
        /*03cc*/ 	.word	0x0003b510


	//   ....[8]....
        /*03d0*/ 	.word	0x0003b530


	//   ....[9]....
        /*03d4*/ 	.word	0x0003b550


	//   ....[10]....
        /*03d8*/ 	.word	0x0003d4a0


	//   ....[11]....
        /*03dc*/ 	.word	0x0003d530


	//   ....[12]....
        /*03e0*/ 	.word	0x0003d5a0


	//   ....[13]....
        /*03e4*/ 	.word	0x0003d610


	//   ....[14]....
        /*03e8*/ 	.word	0x0003d680


	//   ....[15]....
        /*03ec*/ 	.word	0x0003df50


	//   ....[16]....
        /*03f0*/ 	.word	0x0003dfc0


	//   ....[17]....
        /*03f4*/ 	.word	0x0003e030


	//   ....[18]....
        /*03f8*/ 	.word	0x0003e0a0


	//   ....[19]....
        /*03fc*/ 	.word	0x0003e110


	//----- nvinfo : EIATTR_VRC_CTA_INIT_COUNT
	.align		4
.L_1248:
        /*0400*/ 	.byte	0x02, 0x4a
	.zero		1
	.zero		1


	//----- nvinfo : EIATTR_EXIT_INSTR_OFFSETS
	.align		4
        /*0404*/ 	.byte	0x04, 0x1c
        /*0406*/ 	.short	(.L_1250 - .L_1249)


	//   ....[0]....
.L_1249:
        /*0408*/ 	.word	0x00000eb0


	//   ....[1]....
        /*040c*/ 	.word	0x0003d430


	//----- nvinfo : EIATTR_MAX_THREADS
	.align		4
.L_1250:
        /*0410*/ 	.byte	0x04, 0x05
        /*0412*/ 	.short	(.L_1252 - .L_1251)
.L_1251:
        /*0414*/ 	.word	0x00000080
        /*0418*/ 	.word	0x00000001
        /*041c*/ 	.word	0x00000001


	//----- nvinfo : EIATTR_CRS_STACK_SIZE
	.align		4
.L_1252:
        /*0420*/ 	.byte	0x04, 0x1e
        /*0422*/ 	.short	(.L_1254 - .L_1253)
.L_1253:
        /*0424*/ 	.word	0x00000000


	//----- nvinfo : EIATTR_CBANK_PARAM_SIZE
	.align		4
.L_1254:
        /*0428*/ 	.byte	0x03, 0x19
        /*042a*/ 	.short	0x00e8


	//----- nvinfo : EIATTR_PARAM_CBANK
	.align		4
        /*042c*/ 	.byte	0x04, 0x0a
        /*042e*/ 	.short	(.L_1256 - .L_1255)
	.align		4
.L_1255:
        /*0430*/ 	.word	index@(.nv.constant0._ZN10layer_norm13ln_fwd_kernelINS_13Kernel_traitsI13__nv_bfloat16S2_S2_S2_fjLj2048ELj1ELj4ELj1ELj16ENS_18Kernel_traits_baseILj2048ES2_S2_S2_S2_fjLj128EEEEELb1ELb1ELb1ELb0EEEvNS_9FwdParamsE)
        /*0434*/ 	.short	0x0380
        /*0436*/ 	.short	0x00e8


	//----- nvinfo : EIATTR_SW_WAR
	.align		4
.L_1256:
        /*0438*/ 	.byte	0x04, 0x36
        /*043a*/ 	.short	(.L_1258 - .L_1257)
.L_1257:
        /*043c*/ 	.word	0x00000008
.L_1258:


//--------------------- .nv.info._ZN10layer_norm13ln_fwd_kernelINS_13Kernel_traitsI13__nv_bfloat16S2_S2_S2_fjLj2048ELj1ELj4ELj1ELj16ENS_18Kernel_traits_baseILj2048ES2_S2_S2_S2_fjLj128EEEEELb1ELb1ELb1ELb1EEEvNS_9FwdParamsE --------------------------
	.section	.nv.info._ZN10layer_norm13ln_fwd_kernelINS_13Kernel_traitsI13__nv_bfloat16S2_S2_S2_fjLj2048ELj1ELj4ELj1ELj16ENS_18Kernel_traits_baseILj2048ES2_S2_S2_S2_fjLj128EEEEELb1ELb1ELb1ELb1EEEvNS_9FwdParamsE,"",@"SHT_CUDA_INFO"
	.sectionflags	@""
	.align	4


	//----- nvinfo : EIATTR_CUDA_API_VERSION
	.align		4
        /*0000*/ 	.byte	0x04, 0x37
        /*0002*/ 	.short	(.L_1260 - .L_1259)
.L_1259:
        /*0004*/ 	.word	0x00000082


	//----- nvinfo : EIATTR_KPARAM_INFO
	.align		4
.L_1260:
        /*0008*/ 	.byte	0x04, 0x17
        /*000a*/ 	.short	(.L_1262 - .L_1261)
.L_1261:
        /*000c*/ 	.word	0x00000000
        /*0010*/ 	.short	0x0000
        /*0012*/ 	.short	0x0000
        /*0014*/ 	.byte	0x00, 0xf0, 0xa1, 0x03


	//----- nvinfo : EIATTR_SPARSE_MMA_MASK
	.align		4
.L_1262:
        /*0018*/ 	.byte	0x03, 0x50
        /*001a*/ 	.short	0x0000


	//----- nvinfo : EIATTR_MAXREG_COUNT
	.align		4
        /*001c*/ 	.byte	0x03, 0x1b
        /*001e*/ 	.short	0x00ff


	//----- nvinfo : EIATTR_ANNOTATIONS
	.align		4
        /*0020*/ 	.byte	0x04, 0x55
        /*0022*/ 	.short	(.L_1264 - .L_1263)


	//   ....[0]....
.L_1263:
        /* <DEDUP_REMOVED lines=15> */


	//----- nvinfo : EIATTR_MERCURY_ISA_VERSION
	.align		4
.L_1264:
        /*0104*/ 	.byte	0x03, 0x5f
        /*0106*/ 	.short	0x0101


	//----- nvinfo : EIATTR_COOP_GROUP_MASK_REGIDS
	.align		4
        /*0108*/ 	.byte	0x04, 0x29
        /*010a*/ 	.short	(.L_1266 - .L_1265)


	//   ....[0]....
.L_1265:
        /*010c*/ 	.word	0xffffffff


	//   ....[1]....
        /*0110*/ 	.word	0xffffffff


	//   ....[2]....
        /*0114*/ 	.word	0xffffffff


	//   ....[3]....
        /*0118*/ 	.word	0xffffffff


	//   ....[4]....
        /*011c*/ 	.word	0xffffffff


	//   ....[5]....
        /*0120*/ 	.word	0xffffffff


	//   ....[6]....
        /*0124*/ 	.word	0xffffffff


	//   ....[7]....
        /*0128*/ 	.word	0xffffffff


	//   ....[8]....
        /*012c*/ 	.word	0xffffffff


	//   ....[9]....
        /*0130*/ 	.word	0xffffffff


	//   ....[10]....
        /*0134*/ 	.word	0x05000085


	//   ....[11]....
        /*0138*/ 	.word	0x05000085


	//   ....[12]....
        /*013c*/ 	.word	0x05000085


	//   ....[13]....
        /*0140*/ 	.word	0x05000085


	//   ....[14]....
        /*0144*/ 	.word	0x05000085


	//   ....[15]....
        /*0148*/ 	.word	0x05000085


	//   ....[16]....
        /*014c*/ 	.word	0x05000085


	//   ....[17]....
        /*0150*/ 	.word	0x05000085


	//   ....[18]....
        /*0154*/ 	.word	0x05000085


	//   ....[19]....
        /*0158*/ 	.word	0x05000085


	//----- nvinfo : EIATTR_COOP_GROUP_INSTR_OFFSETS
	.align		4
.L_1266:
        /*015c*/ 	.byte	0x04, 0x28
        /*015e*/ 	.short	(.L_1268 - .L_1267)


	//   ....[0]....
.L_1267:
        /*0160*/ 	.word	0x00038cf0


	//   ....[1]....
        /*0164*/ 	.word	0x00038d10


	//   ....[2]....
        /*0168*/ 	.word	0x00038d30


	//   ....[3]....
        /*016c*/ 	.word	0x00038d50


	//   ....[4]....
        /*0170*/ 	.word	0x00038d70


	//   ....[5]....
        /*0174*/ 	.word	0x000395b0


	//   ....[6]....
        /*0178*/ 	.word	0x000395d0


	//   ....[7]....
        /*017c*/ 	.word	0x000395f0


	//   ....[8]....
        /*0180*/ 	.word	0x00039610


	//   ....[9]....
        /*0184*/ 	.word	0x00039630


	//   ....[10]....
        /*0188*/ 	.word	0x0003b260


	//   ....[11]....
        /*018c*/ 	.word	0x0003b2f0


	//   ....[12]....
        /*0190*/ 	.word	0x0003b360


	//   ....[13]....
        /*0194*/ 	.word	0x0003b3d0


	//   ....[14]....
        /*0198*/ 	.word	0x0003b440


	//   ....[15]....
        /*019c*/ 	.word	0x0003bce0


	//   ....[16]....
        /*01a0*/ 	.word	0x0003bd50


	//   ....[17]....
        /*01a4*/ 	.word	0x0003bdc0


	//   ....[18]....
        /*01a8*/ 	.word	0x0003be30


	//   ....[19]....
        /*01ac*/ 	.word	0x0003bea0


	//----- nvinfo : EIATTR_VRC_CTA_INIT_COUNT
	.align		4
.L_1268:
        /*01b0*/ 	.byte	0x02, 0x4a
	.zero		1
	.zero		1


	//----- nvinfo : EIATTR_EXIT_INSTR_OFFSETS
	.align		4
        /*01b4*/ 	.byte	0x04, 0x1c
        /*01b6*/ 	.short	(.L_1270 - .L_1269)


	//   ....[0]....
.L_1269:
        /*01b8*/ 	.word	0x000006c0


	//   ....[1]....
        /*01bc*/ 	.word	0x0003b1f0


	//----- nvinfo : EIATTR_MAX_THREADS
	.align		4
.L_1270:
        /*01c0*/ 	.byte	0x04, 0x05
        /*01c2*/ 	.short	(.L_1272 - .L_1271)
.L_1271:
        /*01c4*/ 	.word	0x00000080
        /*01c8*/ 	.word	0x00000001
        /*01cc*/ 	.word	0x00000001


	//----- nvinfo : EIATTR_CRS_STACK_SIZE
	.align		4
.L_1272:
        /*01d0*/ 	.byte	0x04, 0x1e
        /*01d2*/ 	.short	(.L_1274 - .L_1273)
.L_1273:
        /*01d4*/ 	.word	0x00000000


	//----- nvinfo : EIATTR_CBANK_PARAM_SIZE
	.align		4
.L_1274:
        /*01d8*/ 	.byte	0x03, 0x19
        /*01da*/ 	.short	0x00e8


	//----- nvinfo : EIATTR_PARAM_CBANK
	.align		4
        /*01dc*/ 	.byte	0x04, 0x0a
        /*01de*/ 	.short	(.L_1276 - .L_1275)
	.align		4
.L_1275:
        /*01e0*/ 	.word	index@(.nv.constant0._ZN10layer_norm13ln_fwd_kernelINS_13Kernel_traitsI13__nv_bfloat16S2_S2_S2_fjLj2048ELj1ELj4ELj1ELj16ENS_18Kernel_traits_baseILj2048ES2_S2_S2_S2_fjLj128EEEEELb1ELb1ELb1ELb1EEEvNS_9FwdParamsE)
        /*01e4*/ 	.short	0x0380
        /*01e6*/ 	.short	0x00e8


	//----- nvinfo : EIATTR_SW_WAR
	.align		4
.L_1276:
        /*01e8*/ 	.byte	0x04, 0x36
        /*01ea*/ 	.short	(.L_1278 - .L_1277)
.L_1277:
        /*01ec*/ 	.word	0x00000008
.L_1278:


//--------------------- .nv.info._ZN10layer_norm13ln_fwd_kernelINS_13Kernel_traitsI6__halfS2_S2_S2_fjLj2048ELj1ELj4ELj1ELj16ENS_18Kernel_traits_baseILj2048ES2_S2_S2_S2_fjLj128EEEEELb0ELb0ELb0ELb0EEEvNS_9FwdParamsE --------------------------
	.section	.nv.info._ZN10layer_norm13ln_fwd_kernelINS_13Kernel_traitsI6__halfS2_S2_S2_fjLj2048ELj1ELj4ELj1ELj16ENS_18Kernel_traits_baseILj2048ES2_S2_S2_S2_fjLj128EEEEELb0ELb0ELb0ELb0EEEvNS_9FwdParamsE,"",@"SHT_CUDA_INFO"
	.sectionflags	@""
	.align	4


	//----- nvinfo : EIATTR_CUDA_API_VERSION
	.align		4
        /*0000*/ 	.byte	0x04, 0x37
        /*0002*/ 	.short	(.L_1280 - .L_1279)
.L_1279:
        /*0004*/ 	.word	0x00000082


	//----- nvinfo : EIATTR_KPARAM_INFO
	.align		4
.L_1280:
        /*0008*/ 	.byte	0x04, 0x17
        /*000a*/ 	.short	(.L_1282 - .L_1281)
.L_1281:
        /*000c*/ 	.word	0x00000000
        /*0010*/ 	.short	0x0000
        /*0012*/ 	.short	0x0000
        /*0014*/ 	.byte	0x00, 0xf0, 0xa1, 0x03


	//----- nvinfo : EIATTR_SPARSE_MMA_MASK
	.align		4
.L_1282:
        /*0018*/ 	.byte	0x03, 0x50
        /*001a*/ 	.short	0x0000


	//----- nvinfo : EIATTR_MAXREG_COUNT
	.align		4
        /*001c*/ 	.byte	0x03, 0x1b
        /*001e*/ 	.short	0x00ff


	//----- nvinfo : EIATTR_MERCURY_ISA_VERSION
	.align		4
        /*0020*/ 	.byte	0x03, 0x5f
        /*0022*/ 	.short	0x0101


	//----- nvinfo : EIATTR_COOP_GROUP_MASK_REGIDS
	.align		4
        /*0024*/ 	.byte	0x04, 0x29
        /*0026*/ 	.short	(.L_1284 - .L_1283)


	//   ....[0]....
.L_1283:
        /*0028*/ 	.word	0xffffffff


	//   ....[1]....
        /*002c*/ 	.word	0xffffffff


	//   ....[2]....
        /*0030*/ 	.word	0xffffffff


	//   ....[3]....
        /*0034*/ 	.word	0xffffffff


	//   ....[4]....
        /*0038*/ 	.word	0xffffffff


	//   ....[5]....
        /*003c*/ 	.word	0xffffffff


	//   ....[6]....
        /*0040*/ 	.word	0xffffffff


	//   ....[7]....
        /*0044*/ 	.word	0xffffffff


	//   ....[8]....
        /*0048*/ 	.word	0xffffffff


	//   ....[9]....
        /*004c*/ 	.word	0xffffffff


	//   ....[10]....
        /*0050*/ 	.word	0x05000092


	//   ....[11]....
        /*0054*/ 	.word	0x05000092


	//   ....[12]....
        /*0058*/ 	.word	0x05000092


	//   ....[13]....
        /*005c*/ 	.word	0x05000092


	//   ....[14]....
        /*0060*/ 	.word	0x05000092


	//   ....[15]....
        /*0064*/ 	.word	0x05000092


	//   ....[16]....
        /*0068*/ 	.word	0x05000092


	//   ....[17]....
        /*006c*/ 	.word	0x05000092


	//   ....[18]....
        /*0070*/ 	.word	0x05000092


	//   ....[19]....
        /*0074*/ 	.word	0x05000092


	//----- nvinfo : EIATTR_COOP_GROUP_INSTR_OFFSETS
	.align		4
.L_1284:
        /*0078*/ 	.byte	0x04, 0x28
        /*007a*/ 	.short	(.L_1286 - .L_1285)


	//   ....[0]....
.L_1285:
        /*007c*/ 	.word	0x00003c00


	//   ....[1]....
        /*0080*/ 	.word	0x00003c40


	//   ....[2]....
        /*0084*/ 	.word	0x00003c60


	//   ....[3]....
        /*0088*/ 	.word	0x00003c80


	//   ....[4]....
        /*008c*/ 	.word	0x00003ca0


	//   ....[5]....
        /*0090*/ 	.word	0x00004500


	//   ....[6]....
        /*0094*/ 	.word	0x00004520


	//   ....[7]....
        /*0098*/ 	.word	0x00004540


	//   ....[8]....
        /*009c*/ 	.word	0x00004560


	//   ....[9]....
        /*00a0*/ 	.word	0x00004580


	//   ....[10]....
        /*00a4*/ 	.word	0x00006110


	//   ....[11]....
        /*00a8*/ 	.word	0x000061c0


	//   ....[12]....
        /*00ac*/ 	.word	0x00006230


	//   ....[13]....
        /*00b0*/ 	.word	0x000062a0


	//   ....[14]....
        /*00b4*/ 	.word	0x00006310


	//   ....[15]....
        /*00b8*/ 	.word	0x00006bd0


	//   ....[16]....
        /*00bc*/ 	.word	0x00006c40


	//   ....[17]....
        /*00c0*/ 	.word	0x00006cb0


	//   ....[18]....
        /*00c4*/ 	.word	0x00006d20


	//   ....[19]....
        /*00c8*/ 	.word	0x00006d90


	//----- nvinfo : EIATTR_VRC_CTA_INIT_COUNT
	.align		4
.L_1286:
        /*00cc*/ 	.byte	0x02, 0x4a
	.zero		1
	.zero		1


	//----- nvinfo : EIATTR_EXIT_INSTR_OFFSETS
	.align		4
        /*00d0*/ 	.byte	0x04, 0x1c
        /*00d2*/ 	.short	(.L_1288 - .L_1287)


	//   ....[0]....
.L_1287:
        /*00d4*/ 	.word	0x00000a30


	//   ....[1]....
        /*00d8*/ 	.word	0x000060a0


	//----- nvinfo : EIATTR_MAX_THREADS
	.align		4
.L_1288:
        /*00dc*/ 	.byte	0x04, 0x05
        /*00de*/ 	.short	(.L_1290 - .L_1289)
.L_1289:
        /*00e0*/ 	.word	0x00000080
        /*00e4*/ 	.word	0x00000001
        /*00e8*/ 	.word	0x00000001


	//----- nvinfo : EIATTR_CRS_STACK_SIZE
	.align		4
.L_1290:
        /*00ec*/ 	.byte	0x04, 0x1e
        /*00ee*/ 	.short	(.L_1292 - .L_1291)
.L_1291:
        /*00f0*/ 	.word	0x00000000


	//----- nvinfo : EIATTR_CBANK_PARAM_SIZE
	.align		4
.L_1292:
        /*00f4*/ 	.byte	0x03, 0x19
        /*00f6*/ 	.short	0x00e8


	//----- nvinfo : EIATTR_PARAM_CBANK
	.align		4
        /*00f8*/ 	.byte	0x04, 0x0a
        /*00fa*/ 	.short	(.L_1294 - .L_1293)
	.align		4
.L_1293:
        /*00fc*/ 	.word	index@(.nv.constant0._ZN10layer_norm13ln_fwd_kernelINS_13Kernel_traitsI6__halfS2_S2_S2_fjLj2048ELj1ELj4ELj1ELj16ENS_18Kernel_traits_baseILj2048ES2_S2_S2_S2_fjLj128EEEEELb0ELb0ELb0ELb0EEEvNS_9FwdParamsE)
        /*0100*/ 	.short	0x0380
        /*0102*/ 	.short	0x00e8


	//----- nvinfo : EIATTR_SW_WAR
	.align		4
.L_1294:
        /*0104*/ 	.byte	0x04, 0x36
        /*0106*/ 	.short	(.L_1296 - .L_1295)
.L_1295:
        /*0108*/ 	.word	0x00000008
.L_1296:


//--------------------- .nv.info._ZN10layer_norm13ln_fwd_kernelINS_13Kernel_traitsI6__halfS2_S2_S2_fjLj2048ELj1ELj4ELj1ELj16ENS_18Kernel_traits_baseILj2048ES2_S2_S2_S2_fjLj128EEEEELb0ELb0ELb0ELb1EEEvNS_9FwdParamsE --------------------------
	.section	.nv.info._ZN10layer_norm13ln_fwd_kernelINS_13Kernel_traitsI6__halfS2_S2_S2_fjLj2048ELj1ELj4ELj1ELj16ENS_18Kernel_traits_baseILj2048ES2_S2_S2_S2_fjLj128EEEEELb0ELb0ELb0ELb1EEEvNS_9FwdParamsE,"",@"SHT_CUDA_INFO"
	.sectionflags	@""
	.align	4


	//----- nvinfo : EIATTR_CUDA_API_VERSION
	.align		4
        /*0000*/ 	.byte	0x04, 0x37
        /*0002*/ 	.short	(.L_1298 - .L_1297)
.L_1297:
        /*0004*/ 	.word	0x00000082


	//----- nvinfo : EIATTR_KPARAM_INFO
	.align		4
.L_1298:
        /*0008*/ 	.byte	0x04, 0x17
        /*000a*/ 	.short	(.L_1300 - .L_1299)
.L_1299:
        /*000c*/ 	.word	0x00000000
        /*0010*/ 	.short	0x0000
        /*0012*/ 	.short	0x0000
        /*0014*/ 	.byte	0x00, 0xf0, 0xa1, 0x03


	//----- nvinfo : EIATTR_SPARSE_MMA_MASK
	.align		4
.L_1300:
        /*0018*/ 	.byte	0x03, 0x50
        /*001a*/ 	.short	0x0000


	//----- nvinfo : EIATTR_MAXREG_COUNT
	.align		4
        /*001c*/ 	.byte	0x03, 0x1b
        /*001e*/ 	.short	0x00ff


	//----- nvinfo : EIATTR_MERCURY_ISA_VERSION
	.align		4
        /*0020*/ 	.byte	0x03, 0x5f
        /*0022*/ 	.short	0x0101


	//----- nvinfo : EIATTR_COOP_GROUP_MASK_REGIDS
	.align		4
        /*0024*/ 	.byte	0x04, 0x29
        /*0026*/ 	.short	(.L_1302 - .L_1301)


	//   ....[0]....
.L_1301:
        /*0028*/ 	.word	0xffffffff


	//   ....[1]....
        /*002c*/ 	.word	0xffffffff


	//   ....[2]....
        /*0030*/ 	.word	0xffffffff


	//   ....[3]....
        /*0034*/ 	.word	0xffffffff


	//   ....[4]....
        /*0038*/ 	.word	0xffffffff


	//   ....[5]....
        /*003c*/ 	.word	0xffffffff


	//   ....[6]....
        /*0040*/ 	.word	0xffffffff


	//   ....[7]....
        /*0044*/ 	.word	0xffffffff


	//   ....[8]....
        /*0048*/ 	.word	0xffffffff


	//   ....[9]....
        /*004c*/ 	.word	0xffffffff


	//   ....[10]....
        /*0050*/ 	.word	0x05000096


	//   ....[11]....
        /*0054*/ 	.word	0x05000096


	//   ....[12]....
        /*0058*/ 	.word	0x05000096


	//   ....[13]....
        /*005c*/ 	.word	0x05000096


	//   ....[14]....
        /*0060*/ 	.word	0x05000096


	//   ....[15]....
        /*0064*/ 	.word	0x05000096


	//   ....[16]....
        /*0068*/ 	.word	0x05000096


	//   ....[17]....
        /*006c*/ 	.word	0x05000096


	//   ....[18]....
        /*0070*/ 	.word	0x05000096


	//   ....[19]....
        /*0074*/ 	.word	0x05000096


	//----- nvinfo : EIATTR_COOP_GROUP_INSTR_OFFSETS
	.align		4
.L_1302:
        /*0078*/ 	.byte	0x04, 0x28
        /*007a*/ 	.short	(.L_1304 - .L_1303)


	//   ....[0]....
.L_1303:
        /*007c*/ 	.word	0x000030f0


	//   ....[1]....
        /*0080*/ 	.word	0x00003120


	//   ....[2]....
        /*0084*/ 	.word	0x00003140


	//   ....[3]....
        /*0088*/ 	.word	0x00003160


	//   ....[4]....
        /*008c*/ 	.word	0x00003180


	//   ....[5]....
        /*0090*/ 	.word	0x000039b0


	//   ....[6]....
        /*0094*/ 	.word	0x000039d0


	//   ....[7]....
        /*0098*/ 	.word	0x000039f0


	//   ....[8]....
        /*009c*/ 	.word	0x00003a10


	//   ....[9]....
        /*00a0*/ 	.word	0x00003a30


	//   ....[10]....
        /*00a4*/ 	.word	0x000052e0


	//   ....[11]....
        /*00a8*/ 	.word	0x00005390


	//   ....[12]....
        /*00ac*/ 	.word	0x00005400


	//   ....[13]....
        /*00b0*/ 	.word	0x00005470


	//   ....[14]....
        /*00b4*/ 	.word	0x000054e0


	//   ....[15]....
        /*00b8*/ 	.word	0x00005d50


	//   ....[16]....
        /*00bc*/ 	.word	0x00005dc0


	//   ....[17]....
        /*00c0*/ 	.word	0x00005e30


	//   ....[18]....
        /*00c4*/ 	.word	0x00005ea0


	//   ....[19]....
        /*00c8*/ 	.word	0x00005f10


	//----- nvinfo : EIATTR_VRC_CTA_INIT_COUNT
	.align		4
.L_1304:
        /*00cc*/ 	.byte	0x02, 0x4a
	.zero		1
	.zero		1


	//----- nvinfo : EIATTR_EXIT_INSTR_OFFSETS
	.align		4
        /*00d0*/ 	.byte	0x04, 0x1c
        /*00d2*/ 	.short	(.L_1306 - .L_1305)


	//   ....[0]....
.L_1305:
        /*00d4*/ 	.word	0x00000410


	//   ....[1]....
        /*00d8*/ 	.word	0x00005270


	//----- nvinfo : EIATTR_MAX_THREADS
	.align		4
.L_1306:
        /*00dc*/ 	.byte	0x04, 0x05
        /*00de*/ 	.short	(.L_1308 - .L_1307)
.L_1307:
        /*00e0*/ 	.word	0x00000080
        /*00e4*/ 	.word	0x00000001
        /*00e8*/ 	.word	0x00000001


	//----- nvinfo : EIATTR_CRS_STACK_SIZE
	.align		4
.L_1308:
        /*00ec*/ 	.byte	0x04, 0x1e
        /*00ee*/ 	.short	(.L_1310 - .L_1309)
.L_1309:
        /*00f0*/ 	.word	0x00000000


	//----- nvinfo : EIATTR_CBANK_PARAM_SIZE
	.align		4
.L_1310:
        /*00f4*/ 	.byte	0x03, 0x19
        /*00f6*/ 	.short	0x00e8


	//----- nvinfo : EIATTR_PARAM_CBANK
	.align		4
        /*00f8*/ 	.byte	0x04, 0x0a
        /*00fa*/ 	.short	(.L_1312 - .L_1311)
	.align		4
.L_1311:
        /*00fc*/ 	.word	index@(.nv.constant0._ZN10layer_norm13ln_fwd_kernelINS_13Kernel_traitsI6__halfS2_S2_S2_fjLj2048ELj1ELj4ELj1ELj16ENS_18Kernel_traits_baseILj2048ES2_S2_S2_S2_fjLj128EEEEELb0ELb0ELb0ELb1EEEvNS_9FwdParamsE)
        /*0100*/ 	.short	0x0380
        /*0102*/ 	.short	0x00e8


	//----- nvinfo : EIATTR_SW_WAR
	.align		4
.L_1312:
        /*0104*/ 	.byte	0x04, 0x36
        /*0106*/ 	.short	(.L_1314 - .L_1313)
.L_1313:
        /*0108*/ 	.word	0x00000008
.L_1314:


//--------------------- .nv.info._ZN10layer_norm13ln_fwd_kernelINS_13Kernel_traitsI6__halfS2_S2_S2_fjLj2048ELj1ELj4ELj1ELj16ENS_18Kernel_traits_baseILj2048ES2_S2_S2_S2_fjLj128EEEEELb0ELb0ELb1ELb0EEEvNS_9FwdParamsE --------------------------
	.section	.nv.info._ZN10layer_norm13ln_fwd_kernelINS_13Kernel_traitsI6__halfS2_S2_S2_fjLj2048ELj1ELj4ELj1ELj16ENS_18Kernel_traits_baseILj2048ES2_S2_S2_S2_fjLj128EEEEELb0ELb0ELb1ELb0EEEvNS_9FwdParamsE,"",@"SHT_CUDA_INFO"
	.sectionflags	@""
	.align	4


	//----- nvinfo : EIATTR_CUDA_API_VERSION
	.align		4
        /*0000*/ 	.byte	0x04, 0x37
        /*0002*/ 	.short	(.L_1316 - .L_1315)
.L_1315:
        /*0004*/ 	.word	0x00000082


	//----- nvinfo : EIATTR_KPARAM_INFO
	.align		4
.L_1316:
        /*0008*/ 	.byte	0x04, 0x17
        /*000a*/ 	.short	(.L_1318 - .L_1317)
.L_1317:
        /*000c*/ 	.word	0x00000000
        /*0010*/ 	.short	0x0000
        /*0012*/ 	.short	0x0000
        /*0014*/ 	.byte	0x00, 0xf0, 0xa1, 0x03


	//----- nvinfo : EIATTR_SPARSE_MMA_MASK
	.align		4
.L_1318:
        /*0018*/ 	.byte	0x03, 0x50
        /*001a*/ 	.short	0x0000


	//----- nvinfo : EIATTR_MAXREG_COUNT
	.align		4
        /*001c*/ 	.byte	0x03, 0x1b
        /*001e*/ 	.short	0x00ff


	//----- nvinfo : EIATTR_MERCURY_ISA_VERSION
	.align		4
        /*0020*/ 	.byte	0x03, 0x5f
        /*0022*/ 	.short	0x0101


	//----- nvinfo : EIATTR_COOP_GROUP_MASK_REGIDS
	.align		4
        /*0024*/ 	.byte	0x04, 0x29
        /*0026*/ 	.short	(.L_1320 - .L_1319)


	//   ....[0]....
.L_1319:
        /*0028*/ 	.word	0xffffffff


	//   ....[1]....
        /*002c*/ 	.word	0xffffffff


	//   ....[2]....
        /*0030*/ 	.word	0xffffffff


	//   ....[3]....
        /*0034*/ 	.word	0xffffffff


	//   ....[4]....
        /*0038*/ 	.word	0xffffffff


	//   ....[5]....
        /*003c*/ 	.word	0xffffffff


	//   ....[6]....
        /*0040*/ 	.word	0xffffffff


	//   ....[7]....
        /*0044*/ 	.word	0xffffffff


	//   ....[8]....
        /*0048*/ 	.word	0xffffffff


	//   ....[9]....
        /*004c*/ 	.word	0xffffffff


	//   ....[10]....
        /*0050*/ 	.word	0x0500009b


	//   ....[11]....
        /*0054*/ 	.word	0x0500009b


	//   ....[12]....
        /*0058*/ 	.word	0x0500009b


	//   ....[13]....
        /*005c*/ 	.word	0x0500009b


	//   ....[14]....
        /*0060*/ 	.word	0x0500009b


	//   ....[15]....
        /*0064*/ 	.word	0x0500009b


	//   ....[16]....
        /*0068*/ 	.word	0x0500009b


	//   ....[17]....
        /*006c*/ 	.word	0x0500009b


	//   ....[18]....
        /*0070*/ 	.word	0x0500009b


	//   ....[19]....
        /*0074*/ 	.word	0x0500009b


	//----- nvinfo : EIATTR_COOP_GROUP_INSTR_OFFSETS
	.align		4
.L_1320:
        /*0078*/ 	.byte	0x04, 0x28
        /*007a*/ 	.short	(.L_1322 - .L_1321)


	//   ....[0]....
.L_1321:
        /*007c*/ 	.word	0x00004860


	//   ....[1]....
        /*0080*/ 	.word	0x000048a0


	//   ....[2]....
        /*0084*/ 	.word	0x000048c0


	//   ....[3]....
        /*0088*/ 	.word	0x000048e0


	//   ....[4]....
        /*008c*/ 	.word	0x00004900


	//   ....[5]....
        /*0090*/ 	.word	0x00005150


	//   ....[6]....
        /*0094*/ 	.word	0x00005170


	//   ....[7]....
        /*0098*/ 	.word	0x00005190


	//   ....[8]....
        /*009c*/ 	.word	0x000051b0


	//   ....[9]....
        /*00a0*/ 	.word	0x000051d0


	//   ....[10]....
        /*00a4*/ 	.word	0x00006de0


	//   ....[11]....
        /*00a8*/ 	.word	0x00006e80


	//   ....[12]....
        /*00ac*/ 	.word	0x00006ef0


	//   ....[13]....
        /*00b0*/ 	.word	0x00006f60


	//   ....[14]....
        /*00b4*/ 	.word	0x00006fd0


	//   ....[15]....
        /*00b8*/ 	.word	0x00007890


	//   ....[16]....
        /*00bc*/ 	.word	0x00007900


	//   ....[17]....
        /*00c0*/ 	.word	0x00007970


	//   ....[18]....
        /*00c4*/ 	.word	0x000079e0


	//   ....[19]....
        /*00c8*/ 	.word	0x00007a50


	//----- nvinfo : EIATTR_VRC_CTA_INIT_COUNT
	.align		4
.L_1322:
        /*00cc*/ 	.byte	0x02, 0x4a
	.zero		1
	.zero		1


	//----- nvinfo : EIATTR_EXIT_INSTR_OFFSETS
	.align		4
        /*00d0*/ 	.byte	0x04, 0x1c
        /*00d2*/ 	.short	(.L_1324 - .L_1323)


	//   ....[0]....
.L_1323:
        /*00d4*/ 	.word	0x00000a70


	//   ....[1]....
        /*00d8*/ 	.word	0x00006d70


	//----- nvinfo : EIATTR_MAX_THREADS
	.align		4
.L_1324:
        /*00dc*/ 	.byte	0x04, 0x05
        /*00de*/ 	.short	(.L_1326 - .L_1325)
.L_1325:
        /*00e0*/ 	.word	0x00000080
        /*00e4*/ 	.word	0x00000001
        /*00e8*/ 	.word	0x00000001


	//----- nvinfo : EIATTR_CRS_STACK_SIZE
	.align		4
.L_1326:
        /*00ec*/ 	.byte	0x04, 0x1e
        /*00ee*/ 	.short	(.L_1328 - .L_1327)
.L_1327:
        /*00f0*/ 	.word	0x00000000


	//----- nvinfo : EIATTR_CBANK_PARAM_SIZE
	.align		4
.L_1328:
        /*00f4*/ 	.byte	0x03, 0x19
        /*00f6*/ 	.short	0x00e8


	//----- nvinfo : EIATTR_PARAM_CBANK
	.align		4
        /*00f8*/ 	.byte	0x04, 0x0a
        /*00fa*/ 	.short	(.L_1330 - .L_1329)
	.align		4
.L_1329:
        /*00fc*/ 	.word	index@(.nv.constant0._ZN10layer_norm13ln_fwd_kernelINS_13Kernel_traitsI6__halfS2_S2_S2_fjLj2048ELj1ELj4ELj1ELj16ENS_18Kernel_traits_baseILj2048ES2_S2_S2_S2_fjLj128EEEEELb0ELb0ELb1ELb0EEEvNS_9FwdParamsE)
        /*0100*/ 	.short	0x0380
        /*0102*/ 	.short	0x00e8


	//----- nvinfo : EIATTR_SW_WAR
	.align		4
.L_1330:
        /*0104*/ 	.byte	0x04, 0x36
        /*0106*/ 	.short	(.L_1332 - .L_1331)
.L_1331:
        /*0108*/ 	.word	0x00000008
.L_1332:


//--------------------- .nv.info._ZN10layer_norm13ln_fwd_kernelINS_13Kernel_traitsI6__halfS2_S2_S2_fjLj2048ELj1ELj4ELj1ELj16ENS_18Kernel_traits_baseILj2048ES2_S2_S2_S2_fjLj128EEEEELb0ELb0ELb1ELb1EEEvNS_9FwdParamsE --------------------------
	.section	.nv.info._ZN10layer_norm13ln_fwd_kernelINS_13Kernel_traitsI6__halfS2_S2_S2_fjLj2048ELj1ELj4ELj1ELj16ENS_18Kernel_traits_baseILj2048ES2_S2_S2_S2_fjLj128EEEEELb0ELb0ELb1ELb1EEEvNS_9FwdParamsE,"",@"SHT_CUDA_INFO"
	.sectionflags	@""
	.align	4


	//----- nvinfo : EIATTR_CUDA_API_VERSION
	.align		4
        /*0000*/ 	.byte	0x04, 0x37
        /*0002*/ 	.short	(.L_1334 - .L_1333)
.L_1333:
        /*0004*/ 	.word	0x00000082


	//----- nvinfo : EIATTR_KPARAM_INFO
	.align		4
.L_1334:
        /*0008*/ 	.byte	0x04, 0x17
        /*000a*/ 	.short	(.L_1336 - .L_1335)
.L_1335:
        /*000c*/ 	.word	0x00000000
        /*0010*/ 	.short	0x0000
        /*0012*/ 	.short	0x0000
        /*0014*/ 	.byte	0x00, 0xf0, 0xa1, 0x03


	//----- nvinfo : EIATTR_SPARSE_MMA_MASK
	.align		4
.L_1336:
        /*0018*/ 	.byte	0x03, 0x50
        /*001a*/ 	.short	0x0000


	//----- nvinfo : EIATTR_MAXREG_COUNT
	.align		4
        /*001c*/ 	.byte	0x03, 0x1b
        /*001e*/ 	.short	0x00ff


	//----- nvinfo : EIATTR_MERCURY_ISA_VERSION
	.align		4
        /*0020*/ 	.byte	0x03, 0x5f
        /*0022*/ 	.short	0x0101


	//----- nvinfo : EIATTR_COOP_GROUP_MASK_REGIDS
	.align		4
        /*0024*/ 	.byte	0x04, 0x29
        /*0026*/ 	.short	(.L_1338 - .L_1337)


	//   ....[0]....
.L_1337:
        /*0028*/ 	.word	0xffffffff


	//   ....[1]....
        /*002c*/ 	.word	0xffffffff


	//   ....[2]....
        /*0030*/ 	.word	0xffffffff


	//   ....[3]....
        /*0034*/ 	.word	0xffffffff


	//   ....[4]....
        /*0038*/ 	.word	0xffffffff


	//   ....[5]....
        /*003c*/ 	.word	0xffffffff


	//   ....[6]....
        /*0040*/ 	.word	0xffffffff


	//   ....[7]....
        /*0044*/ 	.word	0xffffffff


	//   ....[8]....
        /*0048*/ 	.word	0xffffffff


	//   ....[9]....
        /*004c*/ 	.word	0xffffffff


	//   ....[10]....
        /*0050*/ 	.word	0x05000092


	//   ....[11]....
        /*0054*/ 	.word	0x05000092


	//   ....[12]....
        /*0058*/ 	.word	0x05000092


	//   ....[13]....
        /*005c*/ 	.word	0x05000092


	//   ....[14]....
        /*0060*/ 	.word	0x05000092


	//   ....[15]....
        /*0064*/ 	.word	0x05000092


	//   ....[16]....
        /*0068*/ 	.word	0x05000092


	//   ....[17]....
        /*006c*/ 	.word	0x05000092


	//   ....[18]....
        /*0070*/ 	.word	0x05000092


	//   ....[19]....
        /*0074*/ 	.word	0x05000092


	//----- nvinfo : EIATTR_COOP_GROUP_INSTR_OFFSETS
	.align		4
.L_1338:
        /*0078*/ 	.byte	0x04, 0x28
        /*007a*/ 	.short	(.L_1340 - .L_1339)


	//   ....[0]....
.L_1339:
        /*007c*/ 	.word	0x00003b60


	//   ....[1]....
        /*0080*/ 	.word	0x00003b90


	//   ....[2]....
        /*0084*/ 	.word	0x00003bb0


	//   ....[3]....
        /*0088*/ 	.word	0x00003bd0


	//   ....[4]....
        /*008c*/ 	.word	0x00003bf0


	//   ....[5]....
        /*0090*/ 	.word	0x00004420


	//   ....[6]....
        /*0094*/ 	.word	0x00004440


	//   ....[7]....
        /*0098*/ 	.word	0x00004460


	//   ....[8]....
        /*009c*/ 	.word	0x00004480


	//   ....[9]....
        /*00a0*/ 	.word	0x000044a0


	//   ....[10]....
        /*00a4*/ 	.word	0x00005e60


	//   ....[11]....
        /*00a8*/ 	.word	0x00005f10


	//   ....[12]....
        /*00ac*/ 	.word	0x00005f80


	//   ....[13]....
        /*00b0*/ 	.word	0x00005ff0


	//   ....[14]....
        /*00b4*/ 	.word	0x00006060


	//   ....[15]....
        /*00b8*/ 	.word	0x000068e0


	//   ....[16]....
        /*00bc*/ 	.word	0x00006950


	//   ....[17]....
        /*00c0*/ 	.word	0x000069c0


	//   ....[18]....
        /*00c4*/ 	.word	0x00006a30


	//   ....[19]....
        /*00c8*/ 	.word	0x00006aa0


	//----- nvinfo : EIATTR_VRC_CTA_INIT_COUNT
	.align		4
.L_1340:
        /*00cc*/ 	.byte	0x02, 0x4a
	.zero		1
	.zero		1


	//----- nvinfo : EIATTR_EXIT_INSTR_OFFSETS
	.align		4
        /*00d0*/ 	.byte	0x04, 0x1c
        /*00d2*/ 	.short	(.L_1342 - .L_1341)


	//   ....[0]....
.L_1341:
        /*00d4*/ 	.word	0x00000400


	//   ....[1]....
        /*00d8*/ 	.word	0x00005df0


	//----- nvinfo : EIATTR_MAX_THREADS
	.align		4
.L_1342:
        /*00dc*/ 	.byte	0x04, 0x05
        /*00de*/ 	.short	(.L_1344 - .L_1343)
.L_1343:
        /*00e0*/ 	.word	0x00000080
        /*00e4*/ 	.word	0x00000001
        /*00e8*/ 	.word	0x00000001


	//----- nvinfo : EIATTR_CRS_STACK_SIZE
	.align		4
.L_1344:
        /*00ec*/ 	.byte	0x04, 0x1e
        /*00ee*/ 	.short	(.L_1346 - .L_1345)
.L_1345:
        /*00f0*/ 	.word	0x00000000


	//----- nvinfo : EIATTR_CBANK_PARAM_SIZE
	.align		4
.L_1346:
        /*00f4*/ 	.byte	0x03, 0x19
        /*00f6*/ 	.short	0x00e8


	//----- nvinfo : EIATTR_PARAM_CBANK
	.align		4
        /*00f8*/ 	.byte	0x04, 0x0a
        /*00fa*/ 	.short	(.L_1348 - .L_1347)
	.align		4
.L_1347:
        /*00fc*/ 	.word	index@(.nv.constant0._ZN10layer_norm13ln_fwd_kernelINS_13Kernel_traitsI6__halfS2_S2_S2_fjLj2048ELj1ELj4ELj1ELj16ENS_18Kernel_traits_baseILj2048ES2_S2_S2_S2_fjLj128EEEEELb0ELb0ELb1ELb1EEEvNS_9FwdParamsE)
        /*0100*/ 	.short	0x0380
        /*0102*/ 	.short	0x00e8


	//----- nvinfo : EIATTR_SW_WAR
	.align		4
.L_1348:
        /*0104*/ 	.byte	0x04, 0x36
        /*0106*/ 	.short	(.L_1350 - .L_1349)
.L_1349:
        /*0108*/ 	.word	0x00000008
.L_1350:


//--------------------- .nv.info._ZN10layer_norm13ln_fwd_kernelINS_13Kernel_traitsI6__halfS2_S2_S2_fjLj2048ELj1ELj4ELj1ELj16ENS_18Kernel_traits_baseILj2048ES2_S2_S2_S2_fjLj128EEEEELb0ELb1ELb0ELb0EEEvNS_9FwdParamsE --------------------------
	.section	.nv.info._ZN10layer_norm13ln_fwd_kernelINS_13Kernel_traitsI6__halfS2_S2_S2_fjLj2048ELj1ELj4ELj1ELj16ENS_18Kernel_traits_baseILj2048ES2_S2_S2_S2_fjLj128EEEEELb0ELb1ELb0ELb0EEEvNS_9FwdParamsE,"",@"SHT_CUDA_INFO"
	.sectionflags	@""
	.align	4


	//----- nvinfo : EIATTR_CUDA_API_VERSION
	.align		4
        /*0000*/ 	.byte	0x04, 0x37
        /*0002*/ 	.short	(.L_1352 - .L_1351)
.L_1351:
        /*0004*/ 	.word	0x00000082


	//----- nvinfo : EIATTR_KPARAM_INFO
	.align		4
.L_1352:
        /*0008*/ 	.byte	0x04, 0x17
        /*000a*/ 	.short	(.L_1354 - .L_1353)
.L_1353:
        /*000c*/ 	.word	0x00000000
        /*0010*/ 	.short	0x0000
        /*0012*/ 	.short	0x0000
        /*0014*/ 	.byte	0x00, 0xf0, 0xa1, 0x03


	//----- nvinfo : EIATTR_SPARSE_MMA_MASK
	.align		4
.L_1354:
        /*0018*/ 	.byte	0x03, 0x50
        /*001a*/ 	.short	0x0000


	//----- nvinfo : EIATTR_MAXREG_COUNT
	.align		4
        /*001c*/ 	.byte	0x03, 0x1b
        /*001e*/ 	.short	0x00ff


	//----- nvinfo : EIATTR_MERCURY_ISA_VERSION
	.align		4
        /*0020*/ 	.byte	0x03, 0x5f
        /*0022*/ 	.short	0x0101


	//----- nvinfo : EIATTR_COOP_GROUP_MASK_REGIDS
	.align		4
        /*0024*/ 	.byte	0x04, 0x29
        /*0026*/ 	.short	(.L_1356 - .L_1355)


	//   ....[0]....
.L_1355:
        /*0028*/ 	.word	0xffffffff


	//   ....[1]....
        /*002c*/ 	.word	0xffffffff


	//   ....[2]....
        /*0030*/ 	.word	0xffffffff


	//   ....[3]....
        /*0034*/ 	.word	0xffffffff


	//   ....[4]....
        /*0038*/ 	.word	0xffffffff


	//   ....[5]....
        /*003c*/ 	.word	0xffffffff


	//   ....[6]....
        /*0040*/ 	.word	0xffffffff


	//   ....[7]....
        /*0044*/ 	.word	0xffffffff


	//   ....[8]....
        /*0048*/ 	.word	0xffffffff


	//   ....[9]....
        /*004c*/ 	.word	0xffffffff


	//   ....[10]....
        /*0050*/ 	.word	0x050000b1


	//   ....[11]....
        /*0054*/ 	.word	0x050000b1


	//   ....[12]....
        /*0058*/ 	.word	0x050000b1


	//   ....[13]....
        /*005c*/ 	.word	0x050000b1


	//   ....[14]....
        /*0060*/ 	.word	0x050000b1


	//   ....[15]....
        /*0064*/ 	.word	0x050000b1


	//   ....[16]....
        /*0068*/ 	.word	0x050000b1


	//   ....[17]....
        /*006c*/ 	.word	0x050000b1


	//   ....[18]....
        /*0070*/ 	.word	0x050000b1


	//   ....[19]....
        /*0074*/ 	.word	0x050000b1


	//----- nvinfo : EIATTR_COOP_GROUP_INSTR_OFFSETS
	.align		4
.L_1356:
        /*0078*/ 	.byte	0x04, 0x28
        /*007a*/ 	.short	(.L_1358 - .L_1357)


	//   ....[0]....
.L_1357:
        /*007c*/ 	.word	0x000044c0


	//   ....[1]....
        /*0080*/ 	.word	0x00004500


	//   ....[2]....
        /*0084*/ 	.word	0x00004520


	//   ....[3]....
        /*0088*/ 	.word	0x00004540


	//   ....[4]....
        /*008c*/ 	.word	0x00004560


	//   ....[5]....
        /*0090*/ 	.word	0x00004dc0


	//   ....[6]....
        /*0094*/ 	.word	0x00004de0


	//   ....[7]....
        /*0098*/ 	.word	0x00004e00


	//   ....[8]....
        /*009c*/ 	.word	0x00004e20


	//   ....[9]....
        /*00a0*/ 	.word	0x00004e40


	//   ....[10]....
        /*00a4*/ 	.word	0x000069d0


	//   ....[11]....
        /*00a8*/ 	.word	0x00006a80


	//   ....[12]....
        /*00ac*/ 	.word	0x00006af0


	//   ....[13]....
        /*00b0*/ 	.word	0x00006b60


	//   ....[14]....
        /*00b4*/ 	.word	0x00006bd0


	//   ....[15]....
        /*00b8*/ 	.word	0x00007490


	//   ....[16]....
        /*00bc*/ 	.word	0x00007500


	//   ....[17]....
        /*00c0*/ 	.word	0x00007570


	//   ....[18]....
        /*00c4*/ 	.word	0x000075e0


	//   ....[19]....
        /*00c8*/ 	.word	0x00007640


	//----- nvinfo : EIATTR_VRC_CTA_INIT_COUNT
	.align		4
.L_1358:
        /*00cc*/ 	.byte	0x02, 0x4a
	.zero		1
	.zero		1


	//----- nvinfo : EIATTR_EXIT_INSTR_OFFSETS
	.align		4
        /*00d0*/ 	.byte	0x04, 0x1c
        /*00d2*/ 	.short	(.L_1360 - .L_1359)


	//   ....[0]....
.L_1359:
        /*00d4*/ 	.word	0x00000d30


	//   ....[1]....
        /*00d8*/ 	.word	0x00006960


	//----- nvinfo : EIATTR_MAX_THREADS
	.align		4
.L_1360:
        /*00dc*/ 	.byte	0x04, 0x05
        /*00de*/ 	.short	(.L_1362 - .L_1361)
.L_1361:
        /*00e0*/ 	.word	0x00000080
        /*00e4*/ 	.word	0x00000001
        /*00e8*/ 	.word	0x00000001


	//----- nvinfo : EIATTR_CRS_STACK_SIZE
	.align		4
.L_1362:
        /*00ec*/ 	.byte	0x04, 0x1e
        /*00ee*/ 	.short	(.L_1364 - .L_1363)
.L_1363:
        /*00f0*/ 	.word	0x00000000


	//----- nvinfo : EIATTR_CBANK_PARAM_SIZE
	.align		4
.L_1364:
        /*00f4*/ 	.byte	0x03, 0x19
        /*00f6*/ 	.short	0x00e8


	//----- nvinfo : EIATTR_PARAM_CBANK
	.align		4
        /*00f8*/ 	.byte	0x04, 0x0a
        /*00fa*/ 	.short	(.L_1366 - .L_1365)
	.align		4
.L_1365:
        /*00fc*/ 	.word	index@(.nv.constant0._ZN10layer_norm13ln_fwd_kernelINS_13Kernel_traitsI6__halfS2_S2_S2_fjLj2048ELj1ELj4ELj1ELj16ENS_18Kernel_traits_baseILj2048ES2_S2_S2_S2_fjLj128EEEEELb0ELb1ELb0ELb0EEEvNS_9FwdParamsE)
        /*0100*/ 	.short	0x0380
        /*0102*/ 	.short	0x00e8


	//----- nvinfo : EIATTR_SW_WAR
	.align		4
.L_1366:
        /*0104*/ 	.byte	0x04, 0x36
        /*0106*/ 	.short	(.L_1368 - .L_1367)
.L_1367:
        /*0108*/ 	.word	0x00000008
.L_1368:


//--------------------- .nv.info._ZN10layer_norm13ln_fwd_kernelINS_13Kernel_traitsI6__halfS2_S2_S2_fjLj2048ELj1ELj4ELj1ELj16ENS_18Kernel_traits_baseILj2048ES2_S2_S2_S2_fjLj128EEEEELb0ELb1ELb0ELb1EEEvNS_9FwdParamsE --------------------------
	.section	.nv.info._ZN10layer_norm13ln_fwd_kernelINS_13Kernel_traitsI6__halfS2_S2_S2_fjLj2048ELj1ELj4ELj1ELj16ENS_18Kernel_traits_baseILj2048ES2_S2_S2_S2_fjLj128EEEEELb0ELb1ELb0ELb1EEEvNS_9FwdParamsE,"",@"SHT_CUDA_INFO"
	.sectionflags	@""
	.align	4


	//----- nvinfo : EIATTR_CUDA_API_VERSION
	.align		4
        /*0000*/ 	.byte	0x04, 0x37
        /*0002*/ 	.short	(.L_1370 - .L_1369)
.L_1369:
        /*0004*/ 	.word	0x00000082


	//----- nvinfo : EIATTR_KPARAM_INFO
	.align		4
.L_1370:
        /*0008*/ 	.byte	0x04, 0x17
        /*000a*/ 	.short	(.L_1372 - .L_1371)
.L_1371:
        /*000c*/ 	.word	0x00000000
        /*0010*/ 	.short	0x0000
        /*0012*/ 	.short	0x0000
        /*0014*/ 	.byte	0x00, 0xf0, 0xa1, 0x03


	//----- nvinfo : EIATTR_SPARSE_MMA_MASK
	.align		4
.L_1372:
        /*0018*/ 	.byte	0x03, 0x50
        /*001a*/ 	.short	0x0000


	//----- nvinfo : EIATTR_MAXREG_COUNT
	.align		4
        /*001c*/ 	.byte	0x03, 0x1b
        /*001e*/ 	.short	0x00ff


	//----- nvinfo : EIATTR_MERCURY_ISA_VERSION
	.align		4
        /*0020*/ 	.byte	0x03, 0x5f
        /*0022*/ 	.short	0x0101


	//----- nvinfo : EIATTR_COOP_GROUP_MASK_REGIDS
	.align		4
        /*0024*/ 	.byte	0x04, 0x29
        /*0026*/ 	.short	(.L_1374 - .L_1373)


	//   ....[0]....
.L_1373:
        /*0028*/ 	.word	0xffffffff


	//   ....[1]....
        /*002c*/ 	.word	0xffffffff


	//   ....[2]....
        /*0030*/ 	.word	0xffffffff


	//   ....[3]....
        /*0034*/ 	.word	0xffffffff


	//   ....[4]....
        /*0038*/ 	.word	0xffffffff


	//   ....[5]....
        /*003c*/ 	.word	0xffffffff


	//   ....[6]....
        /*0040*/ 	.word	0xffffffff


	//   ....[7]....
        /*0044*/ 	.word	0xffffffff


	//   ....[8]....
        /*0048*/ 	.word	0xffffffff


	//   ....[9]....
        /*004c*/ 	.word	0xffffffff


	//   ....[10]....
        /*0050*/ 	.word	0xffffffff


	//   ....[11]....
        /*0054*/ 	.word	0xffffffff


	//   ....[12]....
        /*0058*/ 	.word	0xffffffff


	//   ....[13]....
        /*005c*/ 	.word	0xffffffff


	//   ....[14]....
        /*0060*/ 	.word	0xffffffff


	//   ....[15]....
        /*0064*/ 	.word	0xffffffff


	//   ....[16]....
        /*0068*/ 	.word	0xffffffff


	//   ....[17]....
        /*006c*/ 	.word	0xffffffff


	//   ....[18]....
        /*0070*/ 	.word	0xffffffff


	//   ....[19]....
        /*0074*/ 	.word	0xffffffff


	//   ....[20]....
        /*0078*/ 	.word	0x05000065


	//   ....[21]....
        /*007c*/ 	.word	0x05000065


	//   ....[22]....
        /*0080*/ 	.word	0x05000065


	//   ....[23]....
        /*0084*/ 	.word	0x05000065


	//   ....[24]....
        /*0088*/ 	.word	0x05000065


	//   ....[25]....
        /*008c*/ 	.word	0x05000065


	//   ....[26]....
        /*0090*/ 	.word	0x05000065


	//   ....[27]....
        /*0094*/ 	.word	0x05000065


	//   ....[28]....
        /*0098*/ 	.word	0x05000065


	//   ....[29]....
        /*009c*/ 	.word	0x05000065


	//   ....[30]....
        /*00a0*/ 	.word	0x05000065


	//   ....[31]....
        /*00a4*/ 	.word	0x05000065


	//   ....[32]....
        /*00a8*/ 	.word	0x05000065


	//   ....[33]....
        /*00ac*/ 	.word	0x05000065


	//   ....[34]....
        /*00b0*/ 	.word	0x05000065


	//   ....[35]....
        /*00b4*/ 	.word	0x05000065


	//   ....[36]....
        /*00b8*/ 	.word	0x05000065


	//   ....[37]....
        /*00bc*/ 	.word	0x05000065


	//   ....[38]....
        /*00c0*/ 	.word	0x05000065


	//   ....[39]....
        /*00c4*/ 	.word	0x05000065


	//----- nvinfo : EIATTR_COOP_GROUP_INSTR_OFFSETS
	.align		4
.L_1374:
        /*00c8*/ 	.byte	0x04, 0x28
        /*00ca*/ 	.short	(.L_1376 - .L_1375)


	//   ....[0]....
.L_1375:
        /*00cc*/ 	.word	0x00003000


	//   ....[1]....
        /*00d0*/ 	.word	0x00003030


	//   ....[2]....
        /*00d4*/ 	.word	0x00003050


	//   ....[3]....
        /*00d8*/ 	.word	0x00003070


	//   ....[4]....
        /*00dc*/ 	.word	0x00003090


	//   ....[5]....
        /*00e0*/ 	.word	0x000038c0


	//   ....[6]....
        /*00e4*/ 	.word	0x000038e0


	//   ....[7]....
        /*00e8*/ 	.word	0x00003900


	//   ....[8]....
        /*00ec*/ 	.word	0x00003920


	//   ....[9]....
        /*00f0*/ 	.word	0x00003940


	//   ....[10]....
        /*00f4*/ 	.word	0x00008470


	//   ....[11]....
        /*00f8*/ 	.word	0x000084a0


	//   ....[12]....
        /*00fc*/ 	.word	0x000084c0


	//   ....[13]....
        /*0100*/ 	.word	0x000084e0


	//   ....[14]....
        /*0104*/ 	.word	0x00008500


	//   ....[15]....
        /*0108*/ 	.word	0x00008d30


	//   ....[16]....
        /*010c*/ 	.word	0x00008d50


	//   ....[17]....
        /*0110*/ 	.word	0x00008d70


	//   ....[18]....
        /*0114*/ 	.word	0x00008d90


	//   ....[19]....
        /*0118*/ 	.word	0x00008db0


	//   ....[20]....
        /*011c*/ 	.word	0x0000a650


	//   ....[21]....
        /*0120*/ 	.word	0x0000a6e0


	//   ....[22]....
        /*0124*/ 	.word	0x0000a740


	//   ....[23]....
        /*0128*/ 	.word	0x0000a7a0


	//   ....[24]....
        /*012c*/ 	.word	0x0000a800


	//   ....[25]....
        /*0130*/ 	.word	0x0000b070


	//   ....[26]....
        /*0134*/ 	.word	0x0000b0d0


	//   ....[27]....
        /*0138*/ 	.word	0x0000b130


	//   ....[28]....
        /*013c*/ 	.word	0x0000b190


	//   ....[29]....
        /*0140*/ 	.word	0x0000b1f0


	//   ....[30]....
        /*0144*/ 	.word	0x0000b280


	//   ....[31]....
        /*0148*/ 	.word	0x0000b310


	//   ....[32]....
        /*014c*/ 	.word	0x0000b370


	//   ....[33]....
        /*0150*/ 	.word	0x0000b3d0


	//   ....[34]....
        /*0154*/ 	.word	0x0000b430


	//   ....[35]....
        /*0158*/ 	.word	0x0000bca0


	//   ....[36]....
        /*015c*/ 	.word	0x0000bd00


	//   ....[37]....
        /*0160*/ 	.word	0x0000bd60


	//   ....[38]....
        /*0164*/ 	.word	0x0000bdc0


	//   ....[39]....
        /*0168*/ 	.word	0x0000be20


	//----- nvinfo : EIATTR_VRC_CTA_INIT_COUNT
	.align		4
.L_1376:
        /*016c*/ 	.byte	0x02, 0x4a
	.zero		1
	.zero		1


	//----- nvinfo : EIATTR_EXIT_INSTR_OFFSETS
	.align		4
        /*0170*/ 	.byte	0x04, 0x1c
        /*0172*/ 	.short	(.L_1378 - .L_1377)


	//   ....[0]....
.L_1377:
        /*0174*/ 	.word	0x00000510


	//   ....[1]....
        /*0178*/ 	.word	0x00005180


	//   ....[2]....
        /*017c*/ 	.word	0x0000a5f0


	//----- nvinfo : EIATTR_MAX_THREADS
	.align		4
.L_1378:
        /*0180*/ 	.byte	0x04, 0x05
        /*0182*/ 	.short	(.L_1380 - .L_1379)
.L_1379:
        /*0184*/ 	.word	0x00000080
        /*0188*/ 	.word	0x00000001
        /*018c*/ 	.word	0x00000001


	//----- nvinfo : EIATTR_CRS_STACK_SIZE
	.align		4
.L_1380:
        /*0190*/ 	.byte	0x04, 0x1e
        /*0192*/ 	.short	(.L_1382 - .L_1381)
.L_1381:
        /*0194*/ 	.word	0x00000000


	//----- nvinfo : EIATTR_CBANK_PARAM_SIZE
	.align		4
.L_1382:
        /*0198*/ 	.byte	0x03, 0x19
        /*019a*/ 	.short	0x00e8


	//----- nvinfo : EIATTR_PARAM_CBANK
	.align		4
        /*019c*/ 	.byte	0x04, 0x0a
        /*019e*/ 	.short	(.L_1384 - .L_1383)
	.align		4
.L_1383:
        /*01a0*/ 	.word	index@(.nv.constant0._ZN10layer_norm13ln_fwd_kernelINS_13Kernel_traitsI6__halfS2_S2_S2_fjLj2048ELj1ELj4ELj1ELj16ENS_18Kernel_traits_baseILj2048ES2_S2_S2_S2_fjLj128EEEEELb0ELb1ELb0ELb1EEEvNS_9FwdParamsE)
        /*01a4*/ 	.short	0x0380
        /*01a6*/ 	.short	0x00e8


	//----- nvinfo : EIATTR_SW_WAR
	.align		4
.L_1384:
        /*01a8*/ 	.byte	0x04, 0x36
        /*01aa*/ 	.short	(.L_1386 - .L_1385)
.L_1385:
        /*01ac*/ 	.word	0x00000008
.L_1386:


//--------------------- .nv.info._ZN10layer_norm13ln_fwd_kernelINS_13Kernel_traitsI6__halfS2_S2_S2_fjLj2048ELj1ELj4ELj1ELj16ENS_18Kernel_traits_baseILj2048ES2_S2_S2_S2_fjLj128EEEEELb0ELb1ELb1ELb0EEEvNS_9FwdParamsE --------------------------
	.section	.nv.info._ZN10layer_norm13ln_fwd_kernelINS_13Kernel_traitsI6__halfS2_S2_S2_fjLj2048ELj1ELj4ELj1ELj16ENS_18Kernel_traits_baseILj2048ES2_S2_S2_S2_fjLj128EEEEELb0ELb1ELb1ELb0EEEvNS_9FwdParamsE,"",@"SHT_CUDA_INFO"
	.sectionflags	@""
	.align	4


	//----- nvinfo : EIATTR_CUDA_API_VERSION
	.align		4
        /*0000*/ 	.byte	0x04, 0x37
        /*0002*/ 	.short	(.L_1388 - .L_1387)
.L_1387:
        /*0004*/ 	.word	0x00000082


	//----- nvinfo : EIATTR_KPARAM_INFO
	.align		4
.L_1388:
        /*0008*/ 	.byte	0x04, 0x17
        /*000a*/ 	.short	(.L_1390 - .L_1389)
.L_1389:
        /*000c*/ 	.word	0x00000000
        /*0010*/ 	.short	0x0000
        /*0012*/ 	.short	0x0000
        /*0014*/ 	.byte	0x00, 0xf0, 0xa1, 0x03


	//----- nvinfo : EIATTR_SPARSE_MMA_MASK
	.align		4
.L_1390:
        /*0018*/ 	.byte	0x03, 0x50
        /*001a*/ 	.short	0x0000


	//----- nvinfo : EIATTR_MAXREG_COUNT
	.align		4
        /*001c*/ 	.byte	0x03, 0x1b
        /*001e*/ 	.short	0x00ff


	//----- nvinfo : EIATTR_MERCURY_ISA_VERSION
	.align		4
        /*0020*/ 	.byte	0x03, 0x5f
        /*0022*/ 	.short	0x0101


	//----- nvinfo : EIATTR_COOP_GROUP_MASK_REGIDS
	.align		4
        /*0024*/ 	.byte	0x04, 0x29
        /*0026*/ 	.short	(.L_1392 - .L_1391)


	//   ....[0]....
.L_1391:
        /*0028*/ 	.word	0xffffffff


	//   ....[1]....
        /*002c*/ 	.word	0xffffffff


	//   ....[2]....
        /*0030*/ 	.word	0xffffffff


	//   ....[3]....
        /*0034*/ 	.word	0xffffffff


	//   ....[4]....
        /*0038*/ 	.word	0xffffffff


	//   ....[5]....
        /*003c*/ 	.word	0xffffffff


	//   ....[6]....
        /*0040*/ 	.word	0xffffffff


	//   ....[7]....
        /*0044*/ 	.word	0xffffffff


	//   ....[8]....
        /*0048*/ 	.word	0xffffffff


	//   ....[9]....
        /*004c*/ 	.word	0xffffffff


	//   ....[10]....
        /*0050*/ 	.word	0x050000bf


	//   ....[11]....
        /*0054*/ 	.word	0x050000bf


	//   ....[12]....
        /*0058*/ 	.word	0x050000bf


	//   ....[13]....
        /*005c*/ 	.word	0x050000bf


	//   ....[14]....
        /*0060*/ 	.word	0x050000bf


	//   ....[15]....
        /*0064*/ 	.word	0x050000bf


	//   ....[16]....
        /*0068*/ 	.word	0x050000bf


	//   ....[17]....
        /*006c*/ 	.word	0x050000bf


	//   ....[18]....
        /*0070*/ 	.word	0x050000bf


	//   ....[19]....
        /*0074*/ 	.word	0x050000bf


	//----- nvinfo : EIATTR_COOP_GROUP_INSTR_OFFSETS
	.align		4
.L_1392:
        /*0078*/ 	.byte	0x04, 0x28
        /*007a*/ 	.short	(.L_1394 - .L_1393)


	//   ....[0]....
.L_1393:
        /*007c*/ 	.word	0x00005a30


	//   ....[1]....
        /*0080*/ 	.word	0x00005a70


	//   ....[2]....
        /*0084*/ 	.word	0x00005a90


	//   ....[3]....
        /*0088*/ 	.word	0x00005ab0


	//   ....[4]....
        /*008c*/ 	.word	0x00005ad0


	//   ....[5]....
        /*0090*/ 	.word	0x00006320


	//   ....[6]....
        /*0094*/ 	.word	0x00006340


	//   ....[7]....
        /*0098*/ 	.word	0x00006360


	//   ....[8]....
        /*009c*/ 	.word	0x00006380


	//   ....[9]....
        /*00a0*/ 	.word	0x000063a0


	//   ....[10]....
        /*00a4*/ 	.word	0x00007fb0


	//   ....[11]....
        /*00a8*/ 	.word	0x00008060


	//   ....[12]....
        /*00ac*/ 	.word	0x000080d0


	//   ....[13]....
        /*00b0*/ 	.word	0x00008140


	//   ....[14]....
        /*00b4*/ 	.word	0x000081b0


	//   ....[15]....
        /*00b8*/ 	.word	0x00008a60


	//   ....[16]....
        /*00bc*/ 	.word	0x00008ad0


	//   ....[17]....
        /*00c0*/ 	.word	0x00008b40


	//   ....[18]....
        /*00c4*/ 	.word	0x00008bb0


	//   ....[19]....
        /*00c8*/ 	.word	0x00008c20


	//----- nvinfo : EIATTR_VRC_CTA_INIT_COUNT
	.align		4
.L_1394:
        /*00cc*/ 	.byte	0x02, 0x4a
	.zero		1
	.zero		1


	//----- nvinfo : EIATTR_EXIT_INSTR_OFFSETS
	.align		4
        /*00d0*/ 	.byte	0x04, 0x1c
        /*00d2*/ 	.short	(.L_1396 - .L_1395)


	//   ....[0]....
.L_1395:
        /*00d4*/ 	.word	0x00000d70


	//   ....[1]....
        /*00d8*/ 	.word	0x00007f40


	//----- nvinfo : EIATTR_MAX_THREADS
	.align		4
.L_1396:
        /*00dc*/ 	.byte	0x04, 0x05
        /*00de*/ 	.short	(.L_1398 - .L_1397)
.L_1397:
        /*00e0*/ 	.word	0x00000080
        /*00e4*/ 	.word	0x00000001
        /*00e8*/ 	.word	0x00000001


	//----- nvinfo : EIATTR_CRS_STACK_SIZE
	.align		4
.L_1398:
        /*00ec*/ 	.byte	0x04, 0x1e
        /*00ee*/ 	.short	(.L_1400 - .L_1399)
.L_1399:
        /*00f0*/ 	.word	0x00000000


	//----- nvinfo : EIATTR_CBANK_PARAM_SIZE
	.align		4
.L_1400:
        /*00f4*/ 	.byte	0x03, 0x19
        /*00f6*/ 	.short	0x00e8


	//----- nvinfo : EIATTR_PARAM_CBANK
	.align		4
        /*00f8*/ 	.byte	0x04, 0x0a
        /*00fa*/ 	.short	(.L_1402 - .L_1401)
	.align		4
.L_1401:
        /*00fc*/ 	.word	index@(.nv.constant0._ZN10layer_norm13ln_fwd_kernelINS_13Kernel_traitsI6__halfS2_S2_S2_fjLj2048ELj1ELj4ELj1ELj16ENS_18Kernel_traits_baseILj2048ES2_S2_S2_S2_fjLj128EEEEELb0ELb1ELb1ELb0EEEvNS_9FwdParamsE)
        /*0100*/ 	.short	0x0380
        /*0102*/ 	.short	0x00e8


	//----- nvinfo : EIATTR_SW_WAR
	.align		4
.L_1402:
        /*0104*/ 	.byte	0x04, 0x36
        /*0106*/ 	.short	(.L_1404 - .L_1403)
.L_1403:
        /*0108*/ 	.word	0x00000008
.L_1404:


//--------------------- .nv.info._ZN10layer_norm13ln_fwd_kernelINS_13Kernel_traitsI6__halfS2_S2_S2_fjLj2048ELj1ELj4ELj1ELj16ENS_18Kernel_traits_baseILj2048ES2_S2_S2_S2_fjLj128EEEEELb0ELb1ELb1ELb1EEEvNS_9FwdParamsE --------------------------
	.section	.nv.info._ZN10layer_norm13ln_fwd_kernelINS_13Kernel_traitsI6__halfS2_S2_S2_fjLj2048ELj1ELj4ELj1ELj16ENS_18Kernel_traits_baseILj2048ES2_S2_S2_S2_fjLj128EEEEELb0ELb1ELb1ELb1EEEvNS_9FwdParamsE,"",@"SHT_CUDA_INFO"
	.sectionflags	@""
	.align	4


	//----- nvinfo : EIATTR_CUDA_API_VERSION
	.align		4
        /*0000*/ 	.byte	0x04, 0x37
        /*0002*/ 	.short	(.L_1406 - .L_1405)
.L_1405:
        /*0004*/ 	.word	0x00000082


	//----- nvinfo : EIATTR_KPARAM_INFO
	.align		4
.L_1406:
        /*0008*/ 	.byte	0x04, 0x17
        /*000a*/ 	.short	(.L_1408 - .L_1407)
.L_1407:
        /*000c*/ 	.word	0x00000000
        /*0010*/ 	.short	0x0000
        /*0012*/ 	.short	0x0000
        /*0014*/ 	.byte	0x00, 0xf0, 0xa1, 0x03


	//----- nvinfo : EIATTR_SPARSE_MMA_MASK
	.align		4
.L_1408:
        /*0018*/ 	.byte	0x03, 0x50
        /*001a*/ 	.short	0x0000


	//----- nvinfo : EIATTR_MAXREG_COUNT
	.align		4
        /*001c*/ 	.byte	0x03, 0x1b
        /*001e*/ 	.short	0x00ff


	//----- nvinfo : EIATTR_MERCURY_ISA_VERSION
	.align		4
        /*0020*/ 	.byte	0x03, 0x5f
        /*0022*/ 	.short	0x0101


	//----- nvinfo : EIATTR_COOP_GROUP_MASK_REGIDS
	.align		4
        /*0024*/ 	.byte	0x04, 0x29
        /*0026*/ 	.short	(.L_1410 - .L_1409)


	//   ....[0]....
.L_1409:
        /*0028*/ 	.word	0xffffffff


	//   ....[1]....
        /*002c*/ 	.word	0xffffffff


	//   ....[2]....
        /*0030*/ 	.word	0xffffffff


	//   ....[3]....
        /*0034*/ 	.word	0xffffffff


	//   ....[4]....
        /*0038*/ 	.word	0xffffffff


	//   ....[5]....
        /*003c*/ 	.word	0xffffffff


	//   ....[6]....
        /*0040*/ 	.word	0xffffffff


	//   ....[7]....
        /*0044*/ 	.word	0xffffffff


	//   ....[8]....
        /*0048*/ 	.word	0xffffffff


	//   ....[9]....
        /*004c*/ 	.word	0xffffffff


	//   ....[10]....
        /*0050*/ 	.word	0x050000b6


	//   ....[11]....
        /*0054*/ 	.word	0x050000b6


	//   ....[12]....
        /*0058*/ 	.word	0x050000b6


	//   ....[13]....
        /*005c*/ 	.word	0x050000b6


	//   ....[14]....
        /*0060*/ 	.word	0x050000b6


	//   ....[15]....
        /*0064*/ 	.word	0x050000b6


	//   ....[16]....
        /*0068*/ 	.word	0x050000b6


	//   ....[17]....
        /*006c*/ 	.word	0x050000b6


	//   ....[18]....
        /*0070*/ 	.word	0x050000b6


	//   ....[19]....
        /*0074*/ 	.word	0x050000b6


	//----- nvinfo : EIATTR_COOP_GROUP_INSTR_OFFSETS
	.align		4
.L_1410:
        /*0078*/ 	.byte	0x04, 0x28
        /*007a*/ 	.short	(.L_1412 - .L_1411)


	//   ....[0]....
.L_1411:
        /*007c*/ 	.word	0x00004cc0


	//   ....[1]....
        /*0080*/ 	.word	0x00004cf0


	//   ....[2]....
        /*0084*/ 	.word	0x00004d10


	//   ....[3]....
        /*0088*/ 	.word	0x00004d30


	//   ....[4]....
        /*008c*/ 	.word	0x00004d50


	//   ....[5]....
        /*0090*/ 	.word	0x00005580


	//   ....[6]....
        /*0094*/ 	.word	0x000055a0


	//   ....[7]....
        /*0098*/ 	.word	0x000055c0


	//   ....[8]....
        /*009c*/ 	.word	0x000055e0


	//   ....[9]....
        /*00a0*/ 	.word	0x00005600


	//   ....[10]....
        /*00a4*/ 	.word	0x00006fc0


	//   ....[11]....
        /*00a8*/ 	.word	0x00007070


	//   ....[12]....
        /*00ac*/ 	.word	0x000070e0


	//   ....[13]....
        /*00b0*/ 	.word	0x00007150


	//   ....[14]....
        /*00b4*/ 	.word	0x000071c0


	//   ....[15]....
        /*00b8*/ 	.word	0x00007a40


	//   ....[16]....
        /*00bc*/ 	.word	0x00007ab0


	//   ....[17]....
        /*00c0*/ 	.word	0x00007b20


	//   ....[18]....
        /*00c4*/ 	.word	0x00007b90


	//   ....[19]....
        /*00c8*/ 	.word	0x00007c00


	//----- nvinfo : EIATTR_VRC_CTA_INIT_COUNT
	.align		4
.L_1412:
        /*00cc*/ 	.byte	0x02, 0x4a
	.zero		1
	.zero		1


	//----- nvinfo : EIATTR_EXIT_INSTR_OFFSETS
	.align		4
        /*00d0*/ 	.byte	0x04, 0x1c
        /*00d2*/ 	.short	(.L_1414 - .L_1413)


	//   ....[0]....
.L_1413:
        /*00d4*/ 	.word	0x00000540


	//   ....[1]....
        /*00d8*/ 	.word	0x00006f50


	//----- nvinfo : EIATTR_MAX_THREADS
	.align		4
.L_1414:
        /*00dc*/ 	.byte	0x04, 0x05
        /*00de*/ 	.short	(.L_1416 - .L_1415)
.L_1415:
        /*00e0*/ 	.word	0x00000080
        /*00e4*/ 	.word	0x00000001
        /*00e8*/ 	.word	0x00000001


	//----- nvinfo : EIATTR_CRS_STACK_SIZE
	.align		4
.L_1416:
        /*00ec*/ 	.byte	0x04, 0x1e
        /*00ee*/ 	.short	(.L_1418 - .L_1417)
.L_1417:
        /*00f0*/ 	.word	0x00000000


	//----- nvinfo : EIATTR_CBANK_PARAM_SIZE
	.align		4
.L_1418:
        /*00f4*/ 	.byte	0x03, 0x19
        /*00f6*/ 	.short	0x00e8


	//----- nvinfo : EIATTR_PARAM_CBANK
	.align		4
        /*00f8*/ 	.byte	0x04, 0x0a
        /*00fa*/ 	.short	(.L_1420 - .L_1419)
	.align		4
.L_1419:
        /*00fc*/ 	.word	index@(.nv.constant0._ZN10layer_norm13ln_fwd_kernelINS_13Kernel_traitsI6__halfS2_S2_S2_fjLj2048ELj1ELj4ELj1ELj16ENS_18Kernel_traits_baseILj2048ES2_S2_S2_S2_fjLj128EEEEELb0ELb1ELb1ELb1EEEvNS_9FwdParamsE)
        /*0100*/ 	.short	0x0380
        /*0102*/ 	.short	0x00e8


	//----- nvinfo : EIATTR_SW_WAR
	.align		4
.L_1420:
        /*0104*/ 	.byte	0x04, 0x36
        /*0106*/ 	.short	(.L_1422 - .L_1421)
.L_1421:
        /*0108*/ 	.word	0x00000008
.L_1422:


//--------------------- .nv.info._ZN10layer_norm13ln_fwd_kernelINS_13Kernel_traitsI6__halfS2_S2_S2_fjLj2048ELj1ELj4ELj1ELj16ENS_18Kernel_traits_baseILj2048ES2_S2_S2_S2_fjLj128EEEEELb1ELb0ELb0ELb0EEEvNS_9FwdParamsE --------------------------
	.section	.nv.info._ZN10layer_norm13ln_fwd_kernelINS_13Kernel_traitsI6__halfS2_S2_S2_fjLj2048ELj1ELj4ELj1ELj16ENS_18Kernel_traits_baseILj2048ES2_S2_S2_S2_fjLj128EEEEELb1ELb0ELb0ELb0EEEvNS_9FwdParamsE,"",@"SHT_CUDA_INFO"
	.sectionflags	@""
	.align	4


	//----- nvinfo : EIATTR_CUDA_API_VERSION
	.align		4
        /*0000*/ 	.byte	0x04, 0x37
        /*0002*/ 	.short	(.L_1424 - .L_1423)
.L_1423:
        /*0004*/ 	.word	0x00000082


	//----- nvinfo : EIATTR_KPARAM_INFO
	.align		4
.L_1424:
        /*0008*/ 	.byte	0x04, 0x17
        /*000a*/ 	.short	(.L_1426 - .L_1425)
.L_1425:
        /*000c*/ 	.word	0x00000000
        /*0010*/ 	.short	0x0000
        /*0012*/ 	.short	0x0000
        /*0014*/ 	.byte	0x00, 0xf0, 0xa1, 0x03


	//----- nvinfo : EIATTR_SPARSE_MMA_MASK
	.align		4
.L_1426:
        /*0018*/ 	.byte	0x03, 0x50
        /*001a*/ 	.short	0x0000


	//----- nvinfo : EIATTR_MAXREG_COUNT
	.align		4
        /*001c*/ 	.byte	0x03, 0x1b
        /*001e*/ 	.short	0x00ff


	//----- nvinfo : EIATTR_MERCURY_ISA_VERSION
	.align		4
        /*0020*/ 	.byte	0x03, 0x5f
        /*0022*/ 	.short	0x0101


	//----- nvinfo : EIATTR_COOP_GROUP_MASK_REGIDS
	.align		4
        /*0024*/ 	.byte	0x04, 0x29
        /*0026*/ 	.short	(.L_1428 - .L_1427)


	//   ....[0]....
.L_1427:
        /*0028*/ 	.word	0xffffffff


	//   ....[1]....
        /*002c*/ 	.word	0xffffffff


	//   ....[2]....
        /*0030*/ 	.word	0xffffffff


	//   ....[3]....
        /*0034*/ 	.word	0xffffffff


	//   ....[4]....
        /*0038*/ 	.word	0xffffffff


	//   ....[5]....
        /*003c*/ 	.word	0xffffffff


	//   ....[6]....
        /*0040*/ 	.word	0xffffffff


	//   ....[7]....
        /*0044*/ 	.word	0xffffffff


	//   ....[8]....
        /*0048*/ 	.word	0xffffffff


	//   ....[9]....
        /*004c*/ 	.word	0xffffffff


	//   ....[10]....
        /*0050*/ 	.word	0x05000098


	//   ....[11]....
        /*0054*/ 	.word	0x05000098


	//   ....[12]....
        /*0058*/ 	.word	0x05000098


	//   ....[13]....
        /*005c*/ 	.word	0x05000098


	//   ....[14]....
        /*0060*/ 	.word	0x05000098


	//   ....[15]....
        /*0064*/ 	.word	0x05000098


	//   ....[16]....
        /*0068*/ 	.word	0x05000098


	//   ....[17]....
        /*006c*/ 	.word	0x05000098


	//   ....[18]....
        /*0070*/ 	.word	0x05000098


	//   ....[19]....
        /*0074*/ 	.word	0x05000098


	//----- nvinfo : EIATTR_COOP_GROUP_INSTR_OFFSETS
	.align		4
.L_1428:
        /*0078*/ 	.byte	0x04, 0x28
        /*007a*/ 	.short	(.L_1430 - .L_1429)


	//   ....[0]....
.L_1429:
        /*007c*/ 	.word	0x0002b6a0


	//   ....[1]....
        /*0080*/ 	.word	0x0002b6e0


	//   ....[2]....
        /*0084*/ 	.word	0x0002b700


	//   ....[3]....
        /*0088*/ 	.word	0x0002b720


	//   ....[4]....
        /*008c*/ 	.word	0x0002b740


	//   ....[5]....
        /*0090*/ 	.word	0x0002bfa0


	//   ....[6]....
        /*0094*/ 	.word	0x0002bfc0


	//   ....[7]....
        /*0098*/ 	.word	0x0002bfe0


	//   ....[8]....
        /*009c*/ 	.word	0x0002c000


	//   ....[9]....
        /*00a0*/ 	.word	0x0002c020


	//   ....[10]....
        /*00a4*/ 	.word	0x0002dbd0


	//   ....[11]....
        /*00a8*/ 	.word	0x0002dc80


	//   ....[12]....
        /*00ac*/ 	.word	0x0002dcf0


	//   ....[13]....
        /*00b0*/ 	.word	0x0002dd60


	//   ....[14]....
        /*00b4*/ 	.word	0x0002ddd0


	//   ....[15]....
        /*00b8*/ 	.word	0x0002e690


	//   ....[16]....
        /*00bc*/ 	.word	0x0002e700


	//   ....[17]....
        /*00c0*/ 	.word	0x0002e770


	//   ....[18]....
        /*00c4*/ 	.word	0x0002e7e0


	//   ....[19]....
        /*00c8*/ 	.word	0x0002e850


	//----- nvinfo : EIATTR_VRC_CTA_INIT_COUNT
	.align		4
.L_1430:
        /*00cc*/ 	.byte	0x02, 0x4a
	.zero		1
	.zero		1


	//----- nvinfo : EIATTR_EXIT_INSTR_OFFSETS
	.align		4
        /*00d0*/ 	.byte	0x04, 0x1c
        /*00d2*/ 	.short	(.L_1432 - .L_1431)


	//   ....[0]....
.L_1431:
        /*00d4*/ 	.word	0x00000c90


	//   ....[1]....
        /*00d8*/ 	.word	0x0002db60


	//----- nvinfo : EIATTR_INDIRECT_BRANCH_TARGETS
	.align		4
.L_1432:
        /*00dc*/ 	.byte	0x04, 0x34
        /*00de*/ 	.short	(.L_1434 - .L_1433)


	//   ....[0]....
.L_1433:
        /*00e0*/ 	.word	.L_x_71276@srel
        /*00e4*/ 	.short	0x0
        /*00e6*/ 	.short	0x0
        /*00e8*/ 	.word	0x3
        /*00ec*/ 	.word	.L_x_71277@srel
        /*00f0*/ 	.word	.L_x_71278@srel
        /*00f4*/ 	.word	.L_x_71279@srel


	//----- nvinfo : EIATTR_MAX_THREADS
	.align		4
.L_1434:
        /*00f8*/ 	.byte	0x04, 0x05
        /*00fa*/ 	.short	(.L_1436 - .L_1435)
.L_1435:
        /*00fc*/ 	.word	0x00000080
        /*0100*/ 	.word	0x00000001
        /*0104*/ 	.word	0x00000001


	//----- nvinfo : EIATTR_CRS_STACK_SIZE
	.align		4
.L_1436:
        /*0108*/ 	.byte	0x04, 0x1e
        /*010a*/ 	.short	(.L_1438 - .L_1437)
.L_1437:
        /*010c*/ 	.word	0x00000000


	//----- nvinfo : EIATTR_CBANK_PARAM_SIZE
	.align		4
.L_1438:
        /*0110*/ 	.byte	0x03, 0x19
        /*0112*/ 	.short	0x00e8


	//----- nvinfo : EIATTR_PARAM_CBANK
	.align		4
        /*0114*/ 	.byte	0x04, 0x0a
        /*0116*/ 	.short	(.L_1440 - .L_1439)
	.align		4
.L_1439:
        /*0118*/ 	.word	index@(.nv.constant0._ZN10layer_norm13ln_fwd_kernelINS_13Kernel_traitsI6__halfS2_S2_S2_fjLj2048ELj1ELj4ELj1ELj16ENS_18Kernel_traits_baseILj2048ES2_S2_S2_S2_fjLj128EEEEELb1ELb0ELb0ELb0EEEvNS_9FwdParamsE)
        /*011c*/ 	.short	0x0380
        /*011e*/ 	.short	0x00e8


	//----- nvinfo : EIATTR_SW_WAR
	.align		4
.L_1440:
        /*0120*/ 	.byte	0x04, 0x36
        /*0122*/ 	.short	(.L_1442 - .L_1441)
.L_1441:
        /*0124*/ 	.word	0x00000008
.L_1442:


//--------------------- .nv.info._ZN10layer_norm13ln_fwd_kernelINS_13Kernel_traitsI6__halfS2_S2_S2_fjLj2048ELj1ELj4ELj1ELj16ENS_18Kernel_traits_baseILj2048ES2_S2_S2_S2_fjLj128EEEEELb1ELb0ELb0ELb1EEEvNS_9FwdParamsE --------------------------
	.section	.nv.info._ZN10layer_norm13ln_fwd_kernelINS_13Kernel_traitsI6__halfS2_S2_S2_fjLj2048ELj1ELj4ELj1ELj16ENS_18Kernel_traits_baseILj2048ES2_S2_S2_S2_fjLj128EEEEELb1ELb0ELb0ELb1EEEvNS_9FwdParamsE,"",@"SHT_CUDA_INFO"
	.sectionflags	@""
	.align	4


	//----- nvinfo : EIATTR_CUDA_API_VERSION
	.align		4
        /*0000*/ 	.byte	0x04, 0x37
        /*0002*/ 	.short	(.L_1444 - .L_1443)
.L_1443:
        /*0004*/ 	.word	0x00000082


	//----- nvinfo : EIATTR_KPARAM_INFO
	.align		4
.L_1444:
        /*0008*/ 	.byte	0x04, 0x17
        /*000a*/ 	.short	(.L_1446 - .L_1445)
.L_1445:
        /*000c*/ 	.word	0x00000000
        /*0010*/ 	.short	0x0000
        /*0012*/ 	.short	0x0000
        /*0014*/ 	.byte	0x00, 0xf0, 0xa1, 0x03


	//----- nvinfo : EIATTR_SPARSE_MMA_MASK
	.align		4
.L_1446:
        /*0018*/ 	.byte	0x03, 0x50
        /*001a*/ 	.short	0x0000


	//----- nvinfo : EIATTR_MAXREG_COUNT
	.align		4
        /*001c*/ 	.byte	0x03, 0x1b
        /*001e*/ 	.short	0x00ff


	//----- nvinfo : EIATTR_MERCURY_ISA_VERSION
	.align		4
        /*0020*/ 	.byte	0x03, 0x5f
        /*0022*/ 	.short	0x0101


	//----- nvinfo : EIATTR_COOP_GROUP_MASK_REGIDS
	.align		4
        /*0024*/ 	.byte	0x04, 0x29
        /*0026*/ 	.short	(.L_1448 - .L_1447)


	//   ....[0]....
.L_1447:
        /*0028*/ 	.word	0xffffffff


	//   ....[1]....
        /*002c*/ 	.word	0xffffffff


	//   ....[2]....
        /*0030*/ 	.word	0xffffffff


	//   ....[3]....
        /*0034*/ 	.word	0xffffffff


	//   ....[4]....
        /*0038*/ 	.word	0xffffffff


	//   ....[5]....
        /*003c*/ 	.word	0xffffffff


	//   ....[6]....
        /*0040*/ 	.word	0xffffffff


	//   ....[7]....
        /*0044*/ 	.word	0xffffffff


	//   ....[8]....
        /*0048*/ 	.word	0xffffffff


	//   ....[9]....
        /*004c*/ 	.word	0xffffffff


	//   ....[10]....
        /*0050*/ 	.word	0x05000077


	//   ....[11]....
        /*0054*/ 	.word	0x05000077


	//   ....[12]....
        /*0058*/ 	.word	0x05000077


	//   ....[13]....
        /*005c*/ 	.word	0x05000077


	//   ....[14]....
        /*0060*/ 	.word	0x05000077


	//   ....[15]....
        /*0064*/ 	.word	0x05000077


	//   ....[16]....
        /*0068*/ 	.word	0x05000077


	//   ....[17]....
        /*006c*/ 	.word	0x05000077


	//   ....[18]....
        /*0070*/ 	.word	0x05000077


	//   ....[19]....
        /*0074*/ 	.word	0x05000077


	//----- nvinfo : EIATTR_COOP_GROUP_INSTR_OFFSETS
	.align		4
.L_1448:
        /*0078*/ 	.byte	0x04, 0x28
        /*007a*/ 	.short	(.L_1450 - .L_1449)


	//   ....[0]....
.L_1449:
        /*007c*/ 	.word	0x0002a960


	//   ....[1]....
        /*0080*/ 	.word	0x0002a990


	//   ....[2]....
        /*0084*/ 	.word	0x0002a9b0


	//   ....[3]....
        /*0088*/ 	.word	0x0002a9d0


	//   ....[4]....
        /*008c*/ 	.word	0x0002a9f0


	//   ....[5]....
        /*0090*/ 	.word	0x0002b220


	//   ....[6]....
        /*0094*/ 	.word	0x0002b240


	//   ....[7]....
        /*0098*/ 	.word	0x0002b260


	//   ....[8]....
        /*009c*/ 	.word	0x0002b280


	//   ....[9]....
        /*00a0*/ 	.word	0x0002b2a0


	//   ....[10]....
        /*00a4*/ 	.word	0x0002cb70


	//   ....[11]....
        /*00a8*/ 	.word	0x0002cc20


	//   ....[12]....
        /*00ac*/ 	.word	0x0002cc90


	//   ....[13]....
        /*00b0*/ 	.word	0x0002cd00


	//   ....[14]....
        /*00b4*/ 	.word	0x0002cd70


	//   ....[15]....
        /*00b8*/ 	.word	0x0002d5f0


	//   ....[16]....
        /*00bc*/ 	.word	0x0002d660


	//   ....[17]....
        /*00c0*/ 	.word	0x0002d6d0


	//   ....[18]....
        /*00c4*/ 	.word	0x0002d740


	//   ....[19]....
        /*00c8*/ 	.word	0x0002d7b0


	//----- nvinfo : EIATTR_VRC_CTA_INIT_COUNT
	.align		4
.L_1450:
        /*00cc*/ 	.byte	0x02, 0x4a
	.zero		1
	.zero		1


	//----- nvinfo : EIATTR_EXIT_INSTR_OFFSETS
	.align		4
        /*00d0*/ 	.byte	0x04, 0x1c
        /*00d2*/ 	.short	(.L_1452 - .L_1451)


	//   ....[0]....
.L_1451:
        /*00d4*/ 	.word	0x00000630


	//   ....[1]....
        /*00d8*/ 	.word	0x0002cb00


	//----- nvinfo : EIATTR_INDIRECT_BRANCH_TARGETS
	.align		4
.L_1452:
        /*00dc*/ 	.byte	0x04, 0x34
        /*00de*/ 	.short	(.L_1454 - .L_1453)


	//   ....[0]....
.L_1453:
        /*00e0*/ 	.word	.L_x_71280@srel
        /*00e4*/ 	.short	0x0
        /*00e6*/ 	.short	0x0
        /*00e8*/ 	.word	0x3
        /*00ec*/ 	.word	.L_x_71281@srel
        /*00f0*/ 	.word	.L_x_71282@srel
        /*00f4*/ 	.word	.L_x_71283@srel


	//----- nvinfo : EIATTR_MAX_THREADS
	.align		4
.L_1454:
        /*00f8*/ 	.byte	0x04, 0x05
        /*00fa*/ 	.short	(.L_1456 - .L_1455)
.L_1455:
        /*00fc*/ 	.word	0x00000080
        /*0100*/ 	.word	0x00000001
        /*0104*/ 	.word	0x00000001


	//----- nvinfo : EIATTR_CRS_STACK_SIZE
	.align		4
.L_1456:
        /*0108*/ 	.byte	0x04, 0x1e
        /*010a*/ 	.short	(.L_1458 - .L_1457)
.L_1457:
        /*010c*/ 	.word	0x00000000


	//----- nvinfo : EIATTR_CBANK_PARAM_SIZE
	.align		4
.L_1458:
        /*0110*/ 	.byte	0x03, 0x19
        /*0112*/ 	.short	0x00e8


	//----- nvinfo : EIATTR_PARAM_CBANK
	.align		4
        /*0114*/ 	.byte	0x04, 0x0a
        /*0116*/ 	.short	(.L_1460 - .L_1459)
	.align		4
.L_1459:
        /*0118*/ 	.word	index@(.nv.constant0._ZN10layer_norm13ln_fwd_kernelINS_13Kernel_traitsI6__halfS2_S2_S2_fjLj2048ELj1ELj4ELj1ELj16ENS_18Kernel_traits_baseILj2048ES2_S2_S2_S2_fjLj128EEEEELb1ELb0ELb0ELb1EEEvNS_9FwdParamsE)
        /*011c*/ 	.short	0x0380
        /*011e*/ 	.short	0x00e8


	//----- nvinfo : EIATTR_SW_WAR
	.align		4
.L_1460:
        /*0120*/ 	.byte	0x04, 0x36
        /*0122*/ 	.short	(.L_1462 - .L_1461)
.L_1461:
        /*0124*/ 	.word	0x00000008
.L_1462:


//--------------------- .nv.info._ZN10layer_norm13ln_fwd_kernelINS_13Kernel_traitsI6__halfS2_S2_S2_fjLj2048ELj1ELj4ELj1ELj16ENS_18Kernel_traits_baseILj2048ES2_S2_S2_S2_fjLj128EEEEELb1ELb0ELb1ELb0EEEvNS_9FwdParamsE --------------------------
	.section	.nv.info._ZN10layer_norm13ln_fwd_kernelINS_13Kernel_traitsI6__halfS2_S2_S2_fjLj2048ELj1ELj4ELj1ELj16ENS_18Kernel_traits_baseILj2048ES2_S2_S2_S2_fjLj128EEEEELb1ELb0ELb1ELb0EEEvNS_9FwdParamsE,"",@"SHT_CUDA_INFO"
	.sectionflags	@""
	.align	4


	//----- nvinfo : EIATTR_CUDA_API_VERSION
	.align		4
        /*0000*/ 	.byte	0x04, 0x37
        /*0002*/ 	.short	(.L_1464 - .L_1463)
.L_1463:
        /*0004*/ 	.word	0x00000082


	//----- nvinfo : EIATTR_KPARAM_INFO
	.align		4
.L_1464:
        /*0008*/ 	.byte	0x04, 0x17
        /*000a*/ 	.short	(.L_1466 - .L_1465)
.L_1465:
        /*000c*/ 	.word	0x00000000
        /*0010*/ 	.short	0x0000
        /*0012*/ 	.short	0x0000
        /*0014*/ 	.byte	0x00, 0xf0, 0xa1, 0x03


	//----- nvinfo : EIATTR_SPARSE_MMA_MASK
	.align		4
.L_1466:
        /*0018*/ 	.byte	0x03, 0x50
        /*001a*/ 	.short	0x0000


	//----- nvinfo : EIATTR_MAXREG_COUNT
	.align		4
        /*001c*/ 	.byte	0x03, 0x1b
        /*001e*/ 	.short	0x00ff


	//----- nvinfo : EIATTR_MERCURY_ISA_VERSION
	.align		4
        /*0020*/ 	.byte	0x03, 0x5f
        /*0022*/ 	.short	0x0101


	//----- nvinfo : EIATTR_COOP_GROUP_MASK_REGIDS
	.align		4
        /*0024*/ 	.byte	0x04, 0x29
        /*0026*/ 	.short	(.L_1468 - .L_1467)


	//   ....[0]....
.L_1467:
        /*0028*/ 	.word	0xffffffff


	//   ....[1]....
        /*002c*/ 	.word	0xffffffff


	//   ....[2]....
        /*0030*/ 	.word	0xffffffff


	//   ....[3]....
        /*0034*/ 	.word	0xffffffff


	//   ....[4]....
        /*0038*/ 	.word	0xffffffff


	//   ....[5]....
        /*003c*/ 	.word	0xffffffff


	//   ....[6]....
        /*0040*/ 	.word	0xffffffff


	//   ....[7]....
        /*0044*/ 	.word	0xffffffff


	//   ....[8]....
        /*0048*/ 	.word	0xffffffff


	//   ....[9]....
        /*004c*/ 	.word	0xffffffff


	//   ....[10]....
        /*0050*/ 	.word	0x050000a5


	//   ....[11]....
        /*0054*/ 	.word	0x050000a5


	//   ....[12]....
        /*0058*/ 	.word	0x050000a5


	//   ....[13]....
        /*005c*/ 	.word	0x050000a5


	//   ....[14]....
        /*0060*/ 	.word	0x050000a5


	//   ....[15]....
        /*0064*/ 	.word	0x050000a5


	//   ....[16]....
        /*0068*/ 	.word	0x050000a5


	//   ....[17]....
        /*006c*/ 	.word	0x050000a5


	//   ....[18]....
        /*0070*/ 	.word	0x050000a5


	//   ....[19]....
        /*0074*/ 	.word	0x050000a5


	//----- nvinfo : EIATTR_COOP_GROUP_INSTR_OFFSETS
	.align		4
.L_1468:
        /*0078*/ 	.byte	0x04, 0x28
        /*007a*/ 	.short	(.L_1470 - .L_1469)


	//   ....[0]....
.L_1469:
        /*007c*/ 	.word	0x0002fbf0


	//   ....[1]....
        /*0080*/ 	.word	0x0002fc20


	//   ....[2]....
        /*0084*/ 	.word	0x0002fc50


	//   ....[3]....
        /*0088*/ 	.word	0x0002fc70


	//   ....[4]....
        /*008c*/ 	.word	0x0002fc90


	//   ....[5]....
        /*0090*/ 	.word	0x000304f0


	//   ....[6]....
        /*0094*/ 	.word	0x00030510


	//   ....[7]....
        /*0098*/ 	.word	0x00030530


	//   ....[8]....
        /*009c*/ 	.word	0x00030550


	//   ....[9]....
        /*00a0*/ 	.word	0x00030570


	//   ....[10]....
        /*00a4*/ 	.word	0x00032170


	//   ....[11]....
        /*00a8*/ 	.word	0x00032210


	//   ....[12]....
        /*00ac*/ 	.word	0x00032290


	//   ....[13]....
        /*00b0*/ 	.word	0x00032300


	//   ....[14]....
        /*00b4*/ 	.word	0x00032370


	//   ....[15]....
        /*00b8*/ 	.word	0x00032c30


	//   ....[16]....
        /*00bc*/ 	.word	0x00032ca0


	//   ....[17]....
        /*00c0*/ 	.word	0x00032d10


	//   ....[18]....
        /*00c4*/ 	.word	0x00032d80


	//   ....[19]....
        /*00c8*/ 	.word	0x00032df0


	//----- nvinfo : EIATTR_VRC_CTA_INIT_COUNT
	.align		4
.L_1470:
        /*00cc*/ 	.byte	0x02, 0x4a
	.zero		1
	.zero		1


	//----- nvinfo : EIATTR_EXIT_INSTR_OFFSETS
	.align		4
        /*00d0*/ 	.byte	0x04, 0x1c
        /*00d2*/ 	.short	(.L_1472 - .L_1471)


	//   ....[0]....
.L_1471:
        /*00d4*/ 	.word	0x00000c90


	//   ....[1]....
        /*00d8*/ 	.word	0x00032100


	//----- nvinfo : EIATTR_MAX_THREADS
	.align		4
.L_1472:
        /*00dc*/ 	.byte	0x04, 0x05
        /*00de*/ 	.short	(.L_1474 - .L_1473)
.L_1473:
        /*00e0*/ 	.word	0x00000080
        /*00e4*/ 	.word	0x00000001
        /*00e8*/ 	.word	0x00000001


	//----- nvinfo : EIATTR_CRS_STACK_SIZE
	.align		4
.L_1474:
        /*00ec*/ 	.byte	0x04, 0x1e
        /*00ee*/ 	.short	(.L_1476 - .L_1475)
.L_1475:
        /*00f0*/ 	.word	0x00000000


	//----- nvinfo : EIATTR_CBANK_PARAM_SIZE
	.align		4
.L_1476:
        /*00f4*/ 	.byte	0x03, 0x19
        /*00f6*/ 	.short	0x00e8


	//----- nvinfo : EIATTR_PARAM_CBANK
	.align		4
        /*00f8*/ 	.byte	0x04, 0x0a
        /*00fa*/ 	.short	(.L_1478 - .L_1477)
	.align		4
.L_1477:
        /*00fc*/ 	.word	index@(.nv.constant0._ZN10layer_norm13ln_fwd_kernelINS_13Kernel_traitsI6__halfS2_S2_S2_fjLj2048ELj1ELj4ELj1ELj16ENS_18Kernel_traits_baseILj2048ES2_S2_S2_S2_fjLj128EEEEELb1ELb0ELb1ELb0EEEvNS_9FwdParamsE)
        /*0100*/ 	.short	0x0380
        /*0102*/ 	.short	0x00e8


	//----- nvinfo : EIATTR_SW_WAR
	.align		4
.L_1478:
        /*0104*/ 	.byte	0x04, 0x36
        /*0106*/ 	.short	(.L_1480 - .L_1479)
.L_1479:
        /*0108*/ 	.word	0x00000008
.L_1480:


//--------------------- .nv.info._ZN10layer_norm13ln_fwd_kernelINS_13Kernel_traitsI6__halfS2_S2_S2_fjLj2048ELj1ELj4ELj1ELj16ENS_18Kernel_traits_baseILj2048ES2_S2_S2_S2_fjLj128EEEEELb1ELb0ELb1ELb1EEEvNS_9FwdParamsE --------------------------
	.section	.nv.info._ZN10layer_norm13ln_fwd_kernelINS_13Kernel_traitsI6__halfS2_S2_S2_fjLj2048ELj1ELj4ELj1ELj16ENS_18Kernel_traits_baseILj2048ES2_S2_S2_S2_fjLj128EEEEELb1ELb0ELb1ELb1EEEvNS_9FwdParamsE,"",@"SHT_CUDA_INFO"
	.sectionflags	@""
	.align	4


	//----- nvinfo : EIATTR_CUDA_API_VERSION
	.align		4
        /*0000*/ 	.byte	0x04, 0x37
        /*0002*/ 	.short	(.L_1482 - .L_1481)
.L_1481:
        /*0004*/ 	.word	0x00000082


	//----- nvinfo : EIATTR_KPARAM_INFO
	.align		4
.L_1482:
        /*0008*/ 	.byte	0x04, 0x17
        /*000a*/ 	.short	(.L_1484 - .L_1483)
.L_1483:
        /*000c*/ 	.word	0x00000000
        /*0010*/ 	.short	0x0000
        /*0012*/ 	.short	0x0000
        /*0014*/ 	.byte	0x00, 0xf0, 0xa1, 0x03


	//----- nvinfo : EIATTR_SPARSE_MMA_MASK
	.align		4
.L_1484:
        /*0018*/ 	.byte	0x03, 0x50
        /*001a*/ 	.short	0x0000


	//----- nvinfo : EIATTR_MAXREG_COUNT
	.align		4
        /*001c*/ 	.byte	0x03, 0x1b
        /*001e*/ 	.short	0x00ff


	//----- nvinfo : EIATTR_ANNOTATIONS
	.align		4
        /*0020*/ 	.byte	0x04, 0x55
        /*0022*/ 	.short	(.L_1486 - .L_1485)


	//   ....[0]....
.L_1485:
        /*0024*/ 	.word	0x00000001
        /*0028*/ 	.byte	0x70, 0x04, 0x00, 0x00, 0x01, 0x00, 0x00, 0x00, 0x80, 0x04, 0x00, 0x00, 0x01, 0x00, 0x00, 0x00
        /*0038*/ 	.byte	0x40, 0x06, 0x00, 0x00, 0x01, 0x00, 0x00, 0x00, 0x50, 0x06, 0x00, 0x00, 0x01, 0x00, 0x00, 0x00
        /*0048*/ 	.byte	0x10, 0xf9, 0x02, 0x00, 0x01, 0x00, 0x00, 0x00, 0x20, 0xf9, 0x02, 0x00, 0x01, 0x00, 0x00, 0x00
        /*0058*/ 	.byte	0x30, 0xf9, 0x02, 0x00, 0x01, 0x00, 0x00, 0x00, 0x40, 0xf9, 0x02, 0x00


	//----- nvinfo : EIATTR_MERCURY_ISA_VERSION
	.align		4
.L_1486:
        /*0064*/ 	.byte	0x03, 0x5f
        /*0066*/ 	.short	0x0101


	//----- nvinfo : EIATTR_COOP_GROUP_MASK_REGIDS
	.align		4
        /*0068*/ 	.byte	0x04, 0x29
        /*006a*/ 	.short	(.L_1488 - .L_1487)


	//   ....[0]....
.L_1487:
        /*006c*/ 	.word	0xffffffff


	//   ....[1]....
        /*0070*/ 	.word	0xffffffff


	//   ....[2]....
        /*0074*/ 	.word	0xffffffff


	//   ....[3]....
        /*0078*/ 	.word	0xffffffff


	//   ....[4]....
        /*007c*/ 	.word	0xffffffff


	//   ....[5]....
        /*0080*/ 	.word	0xffffffff


	//   ....[6]....
        /*0084*/ 	.word	0xffffffff


	//   ....[7]....
        /*0088*/ 	.word	0xffffffff


	//   ....[8]....
        /*008c*/ 	.word	0xffffffff


	//   ....[9]....
        /*0090*/ 	.word	0xffffffff


	//   ....[10]....
        /*0094*/ 	.word	0x05000036


	//   ....[11]....
        /*0098*/ 	.word	0x05000036


	//   ....[12]....
        /*009c*/ 	.word	0x05000036


	//   ....[13]....
        /*00a0*/ 	.word	0x05000036


	//   ....[14]....
        /*00a4*/ 	.word	0x05000036


	//   ....[15]....
        /*00a8*/ 	.word	0x05000036


	//   ....[16]....
        /*00ac*/ 	.word	0x05000036


	//   ....[17]....
        /*00b0*/ 	.word	0x05000036


	//   ....[18]....
        /*00b4*/ 	.word	0x05000036


	//   ....[19]....
        /*00b8*/ 	.word	0x05000036


	//----- nvinfo : EIATTR_COOP_GROUP_INSTR_OFFSETS
	.align		4
.L_1488:
        /*00bc*/ 	.byte	0x04, 0x28
        /*00be*/ 	.short	(.L_1490 - .L_1489)


	//   ....[0]....
.L_1489:
        /*00c0*/ 	.word	0x0002eec0


	//   ....[1]....
        /*00c4*/ 	.word	0x0002eef0


	//   ....[2]....
        /*00c8*/ 	.word	0x0002ef10


	//   ....[3]....
        /*00cc*/ 	.word	0x0002ef30


	//   ....[4]....
        /*00d0*/ 	.word	0x0002ef50


	//   ....[5]....
        /*00d4*/ 	.word	0x0002f780


	//   ....[6]....
        /*00d8*/ 	.word	0x0002f7a0


	//   ....[7]....
        /*00dc*/ 	.word	0x0002f7c0


	//   ....[8]....
        /*00e0*/ 	.word	0x0002f7e0


	//   ....[9]....
        /*00e4*/ 	.word	0x0002f800


	//   ....[10]....
        /*00e8*/ 	.word	0x00031210


	//   ....[11]....
        /*00ec*/ 	.word	0x000312a0


	//   ....[12]....
        /*00f0*/ 	.word	0x00031300


	//   ....[13]....
        /*00f4*/ 	.word	0x00031360


	//   ....[14]....
        /*00f8*/ 	.word	0x000313c0


	//   ....[15]....
        /*00fc*/ 	.word	0x00031c30


	//   ....[16]....
        /*0100*/ 	.word	0x00031c90


	//   ....[17]....
        /*0104*/ 	.word	0x00031cf0


	//   ....[18]....
        /*0108*/ 	.word	0x00031d50


	//   ....[19]....
        /*010c*/ 	.word	0x00031db0


	//----- nvinfo : EIATTR_VRC_CTA_INIT_COUNT
	.align		4
.L_1490:
        /*0110*/ 	.byte	0x02, 0x4a
	.zero		1
	.zero		1


	//----- nvinfo : EIATTR_EXIT_INSTR_OFFSETS
	.align		4
        /*0114*/ 	.byte	0x04, 0x1c
        /*0116*/ 	.short	(.L_1492 - .L_1491)


	//   ....[0]....
.L_1491:
        /*0118*/ 	.word	0x00000680


	//   ....[1]....
        /*011c*/ 	.word	0x000311a0


	//----- nvinfo : EIATTR_MAX_THREADS
	.align		4
.L_1492:
        /*0120*/ 	.byte	0x04, 0x05
        /*0122*/ 	.short	(.L_1494 - .L_1493)
.L_1493:
        /*0124*/ 	.word	0x00000080
        /*0128*/ 	.word	0x00000001
        /*012c*/ 	.word	0x00000001


	//----- nvinfo : EIATTR_CRS_STACK_SIZE
	.align		4
.L_1494:
        /*0130*/ 	.byte	0x04, 0x1e
        /*0132*/ 	.short	(.L_1496 - .L_1495)
.L_1495:
        /*0134*/ 	.word	0x00000000


	//----- nvinfo : EIATTR_CBANK_PARAM_SIZE
	.align		4
.L_1496:
        /*0138*/ 	.byte	0x03, 0x19
        /*013a*/ 	.short	0x00e8


	//----- nvinfo : EIATTR_PARAM_CBANK
	.align		4
        /*013c*/ 	.byte	0x04, 0x0a
        /*013e*/ 	.short	(.L_1498 - .L_1497)
	.align		4
.L_1497:
        /*0140*/ 	.word	index@(.nv.constant0._ZN10layer_norm13ln_fwd_kernelINS_13Kernel_traitsI6__halfS2_S2_S2_fjLj2048ELj1ELj4ELj1ELj16ENS_18Kernel_traits_baseILj2048ES2_S2_S2_S2_fjLj128EEEEELb1ELb0ELb1ELb1EEEvNS_9FwdParamsE)
        /*0144*/ 	.short	0x0380
        /*0146*/ 	.short	0x00e8


	//----- nvinfo : EIATTR_SW_WAR
	.align		4
.L_1498:
        /*0148*/ 	.byte	0x04, 0x36
        /*014a*/ 	.short	(.L_1500 - .L_1499)
.L_1499:
        /*014c*/ 	.word	0x00000008
.L_1500:


//--------------------- .nv.info._ZN10layer_norm13ln_fwd_kernelINS_13Kernel_traitsI6__halfS2_S2_S2_fjLj2048ELj1ELj4ELj1ELj16ENS_18Kernel_traits_baseILj2048ES2_S2_S2_S2_fjLj128EEEEELb1ELb1ELb0ELb0EEEvNS_9FwdParamsE --------------------------
	.section	.nv.info._ZN10layer_norm13ln_fwd_kernelINS_13Kernel_traitsI6__halfS2_S2_S2_fjLj2048ELj1ELj4ELj1ELj16ENS_18Kernel_traits_baseILj2048ES2_S2_S2_S2_fjLj128EEEEELb1ELb1ELb0ELb0EEEvNS_9FwdParamsE,"",@"SHT_CUDA_INFO"
	.sectionflags	@""
	.align	4


	//----- nvinfo : EIATTR_CUDA_API_VERSION
	.align		4
        /*0000*/ 	.byte	0x04, 0x37
        /*0002*/ 	.short	(.L_1502 - .L_1501)
.L_1501:
        /*0004*/ 	.word	0x00000082


	//----- nvinfo : EIATTR_KPARAM_INFO
	.align		4
.L_1502:
        /*0008*/ 	.byte	0x04, 0x17
        /*000a*/ 	.short	(.L_1504 - .L_1503)
.L_1503:
        /*000c*/ 	.word	0x00000000
        /*0010*/ 	.short	0x0000
        /*0012*/ 	.short	0x0000
        /*0014*/ 	.byte	0x00, 0xf0, 0xa1, 0x03


	//----- nvinfo : EIATTR_SPARSE_MMA_MASK
	.align		4
.L_1504:
        /*0018*/ 	.byte	0x03, 0x50
        /*001a*/ 	.short	0x0000


	//----- nvinfo : EIATTR_MAXREG_COUNT
	.align		4
        /*001c*/ 	.byte	0x03, 0x1b
        /*001e*/ 	.short	0x00ff


	//----- nvinfo : EIATTR_MERCURY_ISA_VERSION
	.align		4
        /*0020*/ 	.byte	0x03, 0x5f
        /*0022*/ 	.short	0x0101


	//----- nvinfo : EIATTR_COOP_GROUP_MASK_REGIDS
	.align		4
        /*0024*/ 	.byte	0x04, 0x29
        /*0026*/ 	.short	(.L_1506 - .L_1505)


	//   ....[0]....
.L_1505:
        /*0028*/ 	.word	0xffffffff


	//   ....[1]....
        /*002c*/ 	.word	0xffffffff


	//   ....[2]....
        /*0030*/ 	.word	0xffffffff


	//   ....[3]....
        /*0034*/ 	.word	0xffffffff


	//   ....[4]....
        /*0038*/ 	.word	0xffffffff


	//   ....[5]....
        /*003c*/ 	.word	0xffffffff


	//   ....[6]....
        /*0040*/ 	.word	0xffffffff


	//   ....[7]....
        /*0044*/ 	.word	0xffffffff


	//   ....[8]....
        /*0048*/ 	.word	0xffffffff


	//   ....[9]....
        /*004c*/ 	.word	0xffffffff


	//   ....[10]....
        /*0050*/ 	.word	0x050000bd


	//   ....[11]....
        /*0054*/ 	.word	0x050000bd


	//   ....[12]....
        /*0058*/ 	.word	0x050000bd


	//   ....[13]....
        /*005c*/ 	.word	0x050000bd


	//   ....[14]....
        /*0060*/ 	.word	0x050000bd


	//   ....[15]....
        /*0064*/ 	.word	0x050000bd


	//   ....[16]....
        /*0068*/ 	.word	0x050000bd


	//   ....[17]....
        /*006c*/ 	.word	0x050000bd


	//   ....[18]....
        /*0070*/ 	.word	0x050000bd


	//   ....[19]....
        /*0074*/ 	.word	0x050000bd


	//----- nvinfo : EIATTR_COOP_GROUP_INSTR_OFFSETS
	.align		4
.L_1506:
        /*0078*/ 	.byte	0x04, 0x28
        /*007a*/ 	.short	(.L_1508 - .L_1507)


	//   ....[0]....
.L_1507:
        /*007c*/ 	.word	0x00035570


	//   ....[1]....
        /*0080*/ 	.word	0x000355b0


	//   ....[2]....
        /*0084*/ 	.word	0x000355d0


	//   ....[3]....
        /*0088*/ 	.word	0x000355f0


	//   ....[4]....
        /*008c*/ 	.word	0x00035610


	//   ....[5]....
        /*0090*/ 	.word	0x00035e60


	//   ....[6]....
        /*0094*/ 	.word	0x00035e80


	//   ....[7]....
        /*0098*/ 	.word	0x00035ea0


	//   ....[8]....
        /*009c*/ 	.word	0x00035ec0


	//   ....[9]....
        /*00a0*/ 	.word	0x00035ee0


	//   ....[10]....
        /*00a4*/ 	.word	0x00037a80


	//   ....[11]....
        /*00a8*/ 	.word	0x00037b30


	//   ....[12]....
        /*00ac*/ 	.word	0x00037ba0


	//   ....[13]....
        /*00b0*/ 	.word	0x00037c10


	//   ....[14]....
        /*00b4*/ 	.word	0x00037c80


	//   ....[15]....
        /*00b8*/ 	.word	0x00038530


	//   ....[16]....
        /*00bc*/ 	.word	0x000385a0


	//   ....[17]....
        /*00c0*/ 	.word	0x00038610


	//   ....[18]....
        /*00c4*/ 	.word	0x00038680


	//   ....[19]....
        /*00c8*/ 	.word	0x000386f0


	//----- nvinfo : EIATTR_VRC_CTA_INIT_COUNT
	.align		4
.L_1508:
        /*00cc*/ 	.byte	0x02, 0x4a
	.zero		1
	.zero		1


	//----- nvinfo : EIATTR_EXIT_INSTR_OFFSETS
	.align		4
        /*00d0*/ 	.byte	0x04, 0x1c
        /*00d2*/ 	.short	(.L_1510 - .L_1509)


	//   ....[0]....
.L_1509:
        /*00d4*/ 	.word	0x00000e90


	//   ....[1]....
        /*00d8*/ 	.word	0x00037a10


	//----- nvinfo : EIATTR_INDIRECT_BRANCH_TARGETS
	.align		4
.L_1510:
        /*00dc*/ 	.byte	0x04, 0x34
        /*00de*/ 	.short	(.L_1512 - .L_1511)


	//   ....[0]....
.L_1511:
        /*00e0*/ 	.word	.L_x_71284@srel
        /*00e4*/ 	.short	0x0
        /*00e6*/ 	.short	0x0
        /*00e8*/ 	.word	0x3
        /*00ec*/ 	.word	.L_x_71285@srel
        /*00f0*/ 	.word	.L_x_71286@srel
        /*00f4*/ 	.word	.L_x_71287@srel


	//----- nvinfo : EIATTR_MAX_THREADS
	.align		4
.L_1512:
        /*00f8*/ 	.byte	0x04, 0x05
        /*00fa*/ 	.short	(.L_1514 - .L_1513)
.L_1513:
        /*00fc*/ 	.word	0x00000080
        /*0100*/ 	.word	0x00000001
        /*0104*/ 	.word	0x00000001


	//----- nvinfo : EIATTR_CRS_STACK_SIZE
	.align		4
.L_1514:
        /*0108*/ 	.byte	0x04, 0x1e
        /*010a*/ 	.short	(.L_1516 - .L_1515)
.L_1515:
        /*010c*/ 	.word	0x00000000


	//----- nvinfo : EIATTR_CBANK_PARAM_SIZE
	.align		4
.L_1516:
        /*0110*/ 	.byte	0x03, 0x19
        /*0112*/ 	.short	0x00e8


	//----- nvinfo : EIATTR_PARAM_CBANK
	.align		4
        /*0114*/ 	.byte	0x04, 0x0a
        /*0116*/ 	.short	(.L_1518 - .L_1517)
	.align		4
.L_1517:
        /*0118*/ 	.word	index@(.nv.constant0._ZN10layer_norm13ln_fwd_kernelINS_13Kernel_traitsI6__halfS2_S2_S2_fjLj2048ELj1ELj4ELj1ELj16ENS_18Kernel_traits_baseILj2048ES2_S2_S2_S2_fjLj128EEEEELb1ELb1ELb0ELb0EEEvNS_9FwdParamsE)
        /*011c*/ 	.short	0x0380
        /*011e*/ 	.short	0x00e8


	//----- nvinfo : EIATTR_SW_WAR
	.align		4
.L_1518:
        /*0120*/ 	.byte	0x04, 0x36
        /*0122*/ 	.short	(.L_1520 - .L_1519)
.L_1519:
        /*0124*/ 	.word	0x00000008
.L_1520:


//--------------------- .nv.info._ZN10layer_norm13ln_fwd_kernelINS_13Kernel_traitsI6__halfS2_S2_S2_fjLj2048ELj1ELj4ELj1ELj16ENS_18Kernel_traits_baseILj2048ES2_S2_S2_S2_fjLj128EEEEELb1ELb1ELb0ELb1EEEvNS_9FwdParamsE --------------------------
	.section	.nv.info._ZN10layer_norm13ln_fwd_kernelINS_13Kernel_traitsI6__halfS2_S2_S2_fjLj2048ELj1ELj4ELj1ELj16ENS_18Kernel_traits_baseILj2048ES2_S2_S2_S2_fjLj128EEEEELb1ELb1ELb0ELb1EEEvNS_9FwdParamsE,"",@"SHT_CUDA_INFO"
	.sectionflags	@""
	.align	4


	//----- nvinfo : EIATTR_CUDA_API_VERSION
	.align		4
        /*0000*/ 	.byte	0x04, 0x37
        /*0002*/ 	.short	(.L_1522 - .L_1521)
.L_1521:
        /*0004*/ 	.word	0x00000082


	//----- nvinfo : EIATTR_KPARAM_INFO
	.align		4
.L_1522:
        /*0008*/ 	.byte	0x04, 0x17
        /*000a*/ 	.short	(.L_1524 - .L_1523)
.L_1523:
        /*000c*/ 	.word	0x00000000
        /*0010*/ 	.short	0x0000
        /*0012*/ 	.short	0x0000
        /*0014*/ 	.byte	0x00, 0xf0, 0xa1, 0x03


	//----- nvinfo : EIATTR_SPARSE_MMA_MASK
	.align		4
.L_1524:
        /*0018*/ 	.byte	0x03, 0x50
        /*001a*/ 	.short	0x0000


	//----- nvinfo : EIATTR_MAXREG_COUNT
	.align		4
        /*001c*/ 	.byte	0x03, 0x1b
        /*001e*/ 	.short	0x00ff


	//----- nvinfo : EIATTR_MERCURY_ISA_VERSION
	.align		4
        /*0020*/ 	.byte	0x03, 0x5f
        /*0022*/ 	.short	0x0101


	//----- nvinfo : EIATTR_COOP_GROUP_MASK_REGIDS
	.align		4
        /*0024*/ 	.byte	0x04, 0x29
        /*0026*/ 	.short	(.L_1526 - .L_1525)


	//   ....[0]....
.L_1525:
        /*0028*/ 	.word	0xffffffff


	//   ....[1]....
        /*002c*/ 	.word	0xffffffff


	//   ....[2]....
        /*0030*/ 	.word	0xffffffff


	//   ....[3]....
        /*0034*/ 	.word	0xffffffff


	//   ....[4]....
        /*0038*/ 	.word	0xffffffff


	//   ....[5]....
        /*003c*/ 	.word	0xffffffff


	//   ....[6]....
        /*0040*/ 	.word	0xffffffff


	//   ....[7]....
        /*0044*/ 	.word	0xffffffff


	//   ....[8]....
        /*0048*/ 	.word	0xffffffff


	//   ....[9]....
        /*004c*/ 	.word	0xffffffff


	//   ....[10]....
        /*0050*/ 	.word	0x0500001f


	//   ....[11]....
        /*0054*/ 	.word	0x0500001f


	//   ....[12]....
        /*0058*/ 	.word	0x0500001f


	//   ....[13]....
        /*005c*/ 	.word	0x0500001f


	//   ....[14]....
        /*0060*/ 	.word	0x0500001f


	//   ....[15]....
        /*0064*/ 	.word	0x0500001f


	//   ....[16]....
        /*0068*/ 	.word	0x0500001f


	//   ....[17]....
        /*006c*/ 	.word	0x0500001f


	//   ....[18]....
        /*0070*/ 	.word	0x0500001f


	//   ....[19]....
        /*0074*/ 	.word	0x0500001f


	//----- nvinfo : EIATTR_COOP_GROUP_INSTR_OFFSETS
	.align		4
.L_1526:
        /*0078*/ 	.byte	0x04, 0x28
        /*007a*/ 	.short	(.L_1528 - .L_1527)


	//   ....[0]....
.L_1527:
        /*007c*/ 	.word	0x0002e920


	//   ....[1]....
        /*0080*/ 	.word	0x0002e940


	//   ....[2]....
        /*0084*/ 	.word	0x0002e970


	//   ....[3]....
        /*0088*/ 	.word	0x0002e990


	//   ....[4]....
        /*008c*/ 	.word	0x0002e9b0


	//   ....[5]....
        /*0090*/ 	.word	0x0002f1e0


	//   ....[6]....
        /*0094*/ 	.word	0x0002f200


	//   ....[7]....
        /*0098*/ 	.word	0x0002f220


	//   ....[8]....
        /*009c*/ 	.word	0x0002f240


	//   ....[9]....
        /*00a0*/ 	.word	0x0002f260


	//   ....[10]....
        /*00a4*/ 	.word	0x00030b10


	//   ....[11]....
        /*00a8*/ 	.word	0x00030bb0


	//   ....[12]....
        /*00ac*/ 	.word	0x00030c30


	//   ....[13]....
        /*00b0*/ 	.word	0x00030ca0


	//   ....[14]....
        /*00b4*/ 	.word	0x00030d10


	//   ....[15]....
        /*00b8*/ 	.word	0x00031580


	//   ....[16]....
        /*00bc*/ 	.word	0x000315f0


	//   ....[17]....
        /*00c0*/ 	.word	0x00031660


	//   ....[18]....
        /*00c4*/ 	.word	0x000316d0


	//   ....[19]....
        /*00c8*/ 	.word	0x00031740


	//----- nvinfo : EIATTR_VRC_CTA_INIT_COUNT
	.align		4
.L_1528:
        /*00cc*/ 	.byte	0x02, 0x4a
	.zero		1
	.zero		1


	//----- nvinfo : EIATTR_EXIT_INSTR_OFFSETS
	.align		4
        /*00d0*/ 	.byte	0x04, 0x1c
        /*00d2*/ 	.short	(.L_1530 - .L_1529)


	//   ....[0]....
.L_1529:
        /*00d4*/ 	.word	0x00000680


	//   ....[1]....
        /*00d8*/ 	.word	0x00030aa0


	//----- nvinfo : EIATTR_INDIRECT_BRANCH_TARGETS
	.align		4
.L_1530:
        /*00dc*/ 	.byte	0x04, 0x34
        /*00de*/ 	.short	(.L_1532 - .L_1531)


	//   ....[0]....
.L_1531:
        /*00e0*/ 	.word	.L_x_71288@srel
        /*00e4*/ 	.short	0x0
        /*00e6*/ 	.short	0x0
        /*00e8*/ 	.word	0x3
        /*00ec*/ 	.word	.L_x_71289@srel
        /*00f0*/ 	.word	.L_x_71290@srel
        /*00f4*/ 	.word	.L_x_71291@srel


	//----- nvinfo : EIATTR_MAX_THREADS
	.align		4
.L_1532:
        /*00f8*/ 	.byte	0x04, 0x05
        /*00fa*/ 	.short	(.L_1534 - .L_1533)
.L_1533:
        /*00fc*/ 	.word	0x00000080
        /*0100*/ 	.word	0x00000001
        /*0104*/ 	.word	0x00000001


	//----- nvinfo : EIATTR_CRS_STACK_SIZE
	.align		4
.L_1534:
        /*0108*/ 	.byte	0x04, 0x1e
        /*010a*/ 	.short	(.L_1536 - .L_1535)
.L_1535:
        /*010c*/ 	.word	0x00000000


	//----- nvinfo : EIATTR_CBANK_PARAM_SIZE
	.align		4
.L_1536:
        /*0110*/ 	.byte	0x03, 0x19
        /*0112*/ 	.short	0x00e8


	//----- nvinfo : EIATTR_PARAM_CBANK
	.align		4
        /*0114*/ 	.byte	0x04, 0x0a
        /*0116*/ 	.short	(.L_1538 - .L_1537)
	.align		4
.L_1537:
        /*0118*/ 	.word	index@(.nv.constant0._ZN10layer_norm13ln_fwd_kernelINS_13Kernel_traitsI6__halfS2_S2_S2_fjLj2048ELj1ELj4ELj1ELj16ENS_18Kernel_traits_baseILj2048ES2_S2_S2_S2_fjLj128EEEEELb1ELb1ELb0ELb1EEEvNS_9FwdParamsE)
        /*011c*/ 	.short	0x0380
        /*011e*/ 	.short	0x00e8


	//----- nvinfo : EIATTR_SW_WAR
	.align		4
.L_1538:
        /*0120*/ 	.byte	0x04, 0x36
        /*0122*/ 	.short	(.L_1540 - .L_1539)
.L_1539:
        /*0124*/ 	.word	0x00000008
.L_1540:


//--------------------- .nv.info._ZN10layer_norm13ln_fwd_kernelINS_13Kernel_traitsI6__halfS2_S2_S2_fjLj2048ELj1ELj4ELj1ELj16ENS_18Kernel_traits_baseILj2048ES2_S2_S2_S2_fjLj128EEEEELb1ELb1ELb1ELb0EEEvNS_9FwdParamsE --------------------------
	.section	.nv.info._ZN10layer_norm13ln_fwd_kernelINS_13Kernel_traitsI6__halfS2_S2_S2_fjLj2048ELj1ELj4ELj1ELj16ENS_18Kernel_traits_baseILj2048ES2_S2_S2_S2_fjLj128EEEEELb1ELb1ELb1ELb0EEEvNS_9FwdParamsE,"",@"SHT_CUDA_INFO"
	.sectionflags	@""
	.align	4


	//----- nvinfo : EIATTR_CUDA_API_VERSION
	.align		4
        /*0000*/ 	.byte	0x04, 0x37
        /*0002*/ 	.short	(.L_1542 - .L_1541)
.L_1541:
        /*0004*/ 	.word	0x00000082


	//----- nvinfo : EIATTR_KPARAM_INFO
	.align		4
.L_1542:
        /*0008*/ 	.byte	0x04, 0x17
        /*000a*/ 	.short	(.L_1544 - .L_1543)
.L_1543:
        /*000c*/ 	.word	0x00000000
        /*0010*/ 	.short	0x0000
        /*0012*/ 	.short	0x0000
        /*0014*/ 	.byte	0x00, 0xf0, 0xa1, 0x03


	//----- nvinfo : EIATTR_SPARSE_MMA_MASK
	.align		4
.L_1544:
        /*0018*/ 	.byte	0x03, 0x50
        /*001a*/ 	.short	0x0000


	//----- nvinfo : EIATTR_MAXREG_COUNT
	.align		4
        /*001c*/ 	.byte	0x03, 0x1b
        /*001e*/ 	.short	0x00ff


	//----- nvinfo : EIATTR_MERCURY_ISA_VERSION
	.align		4
        /*0020*/ 	.byte	0x03, 0x5f
        /*0022*/ 	.short	0x0101


	//----- nvinfo : EIATTR_COOP_GROUP_MASK_REGIDS
	.align		4
        /*0024*/ 	.byte	0x04, 0x29
        /*0026*/ 	.short	(.L_1546 - .L_1545)


	//   ....[0]....
.L_1545:
        /*0028*/ 	.word	0xffffffff


	//   ....[1]....
        /*002c*/ 	.word	0xffffffff


	//   ....[2]....
        /*0030*/ 	.word	0xffffffff


	//   ....[3]....
        /*0034*/ 	.word	0xffffffff


	//   ....[4]....
        /*0038*/ 	.word	0xffffffff


	//   ....[5]....
        /*003c*/ 	.word	0xffffffff


	//   ....[6]....
        /*0040*/ 	.word	0xffffffff


	//   ....[7]....
        /*0044*/ 	.word	0xffffffff


	//   ....[8]....
        /*0048*/ 	.word	0xffffffff


	//   ....[9]....
        /*004c*/ 	.word	0xffffffff


	//   ....[10]....
        /*0050*/ 	.word	0x050000cb


	//   ....[11]....
        /*0054*/ 	.word	0x050000cb


	//   ....[12]....
        /*0058*/ 	.word	0x050000cb


	//   ....[13]....
        /*005c*/ 	.word	0x050000cb


	//   ....[14]....
        /*0060*/ 	.word	0x050000cb


	//   ....[15]....
        /*0064*/ 	.word	0x050000cb


	//   ....[16]....
        /*0068*/ 	.word	0x050000cb


	//   ....[17]....
        /*006c*/ 	.word	0x050000cb


	//   ....[18]....
        /*0070*/ 	.word	0x050000cb


	//   ....[19]....
        /*0074*/ 	.word	0x050000cb


	//----- nvinfo : EIATTR_COOP_GROUP_INSTR_OFFSETS
	.align		4
.L_1546:
        /*0078*/ 	.byte	0x04, 0x28
        /*007a*/ 	.short	(.L_1548 - .L_1547)


	//   ....[0]....
.L_1547:
        /*007c*/ 	.word	0x000399e0


	//   ....[1]....
        /*0080*/ 	.word	0x00039a10


	//   ....[2]....
        /*0084*/ 	.word	0x00039a30


	//   ....[3]....
        /*0088*/ 	.word	0x00039a50


	//   ....[4]....
        /*008c*/ 	.word	0x00039a80


	//   ....[5]....
        /*0090*/ 	.word	0x0003a2d0


	//   ....[6]....
        /*0094*/ 	.word	0x0003a2f0


	//   ....[7]....
        /*0098*/ 	.word	0x0003a310


	//   ....[8]....
        /*009c*/ 	.word	0x0003a330


	//   ....[9]....
        /*00a0*/ 	.word	0x0003a350


	//   ....[10]....
        /*00a4*/ 	.word	0x0003bf50


	//   ....[11]....
        /*00a8*/ 	.word	0x0003bff0


	//   ....[12]....
        /*00ac*/ 	.word	0x0003c060


	//   ....[13]....
        /*00b0*/ 	.word	0x0003c0d0


	//   ....[14]....
        /*00b4*/ 	.word	0x0003c150


	//   ....[15]....
        /*00b8*/ 	.word	0x0003ca00


	//   ....[16]....
        /*00bc*/ 	.word	0x0003ca70


	//   ....[17]....
        /*00c0*/ 	.word	0x0003cae0


	//   ....[18]....
        /*00c4*/ 	.word	0x0003cb50


	//   ....[19]....
        /*00c8*/ 	.word	0x0003cbc0


	//----- nvinfo : EIATTR_VRC_CTA_INIT_COUNT
	.align		4
.L_1548:
        /*00cc*/ 	.byte	0x02, 0x4a
	.zero		1
	.zero		1


	//----- nvinfo : EIATTR_EXIT_INSTR_OFFSETS
	.align		4
        /*00d0*/ 	.byte	0x04, 0x1c
        /*00d2*/ 	.short	(.L_1550 - .L_1549)


	//   ....[0]....
.L_1549:
        /*00d4*/ 	.word	0x00000ea0


	//   ....[1]....
        /*00d8*/ 	.word	0x0003bee0


	//----- nvinfo : EIATTR_MAX_THREADS
	.align		4
.L_1550:
        /*00dc*/ 	.byte	0x04, 0x05
        /*00de*/ 	.short	(.L_1552 - .L_1551)
.L_1551:
        /*00e0*/ 	.word	0x00000080
        /*00e4*/ 	.word	0x00000001
        /*00e8*/ 	.word	0x00000001


	//----- nvinfo : EIATTR_CRS_STACK_SIZE
	.align		4
.L_1552:
        /*00ec*/ 	.byte	0x04, 0x1e
        /*00ee*/ 	.short	(.L_1554 - .L_1553)
.L_1553:
        /*00f0*/ 	.word	0x00000000


	//----- nvinfo : EIATTR_CBANK_PARAM_SIZE
	.align		4
.L_1554:
        /*00f4*/ 	.byte	0x03, 0x19
        /*00f6*/ 	.short	0x00e8


	//----- nvinfo : EIATTR_PARAM_CBANK
	.align		4
        /*00f8*/ 	.byte	0x04, 0x0a
        /*00fa*/ 	.short	(.L_1556 - .L_1555)
	.align		4
.L_1555:
        /*00fc*/ 	.word	index@(.nv.constant0._ZN10layer_norm13ln_fwd_kernelINS_13Kernel_traitsI6__halfS2_S2_S2_fjLj2048ELj1ELj4ELj1ELj16ENS_18Kernel_traits_baseILj2048ES2_S2_S2_S2_fjLj128EEEEELb1ELb1ELb1ELb0EEEvNS_9FwdParamsE)
        /*0100*/ 	.short	0x0380
        /*0102*/ 	.short	0x00e8


	//----- nvinfo : EIATTR_SW_WAR
	.align		4
.L_1556:
        /*0104*/ 	.byte	0x04, 0x36
        /*0106*/ 	.short	(.L_1558 - .L_1557)
.L_1557:
        /*0108*/ 	.word	0x00000008
.L_1558:


//--------------------- .nv.info._ZN10layer_norm13ln_fwd_kernelINS_13Kernel_traitsI6__halfS2_S2_S2_fjLj2048ELj1ELj4ELj1ELj16ENS_18Kernel_traits_baseILj2048ES2_S2_S2_S2_fjLj128EEEEELb1ELb1ELb1ELb1EEEvNS_9FwdParamsE --------------------------
	.section	.nv.info._ZN10layer_norm13ln_fwd_kernelINS_13Kernel_traitsI6__halfS2_S2_S2_fjLj2048ELj1ELj4ELj1ELj16ENS_18Kernel_traits_baseILj2048ES2_S2_S2_S2_fjLj128EEEEELb1ELb1ELb1ELb1EEEvNS_9FwdParamsE,"",@"SHT_CUDA_INFO"
	.sectionflags	@""
	.align	4


	//----- nvinfo : EIATTR_CUDA_API_VERSION
	.align		4
        /*0000*/ 	.byte	0x04, 0x37
        /*0002*/ 	.short	(.L_1560 - .L_1559)
.L_1559:
        /*0004*/ 	.word	0x00000082


	//----- nvinfo : EIATTR_KPARAM_INFO
	.align		4
.L_1560:
        /*0008*/ 	.byte	0x04, 0x17
        /*000a*/ 	.short	(.L_1562 - .L_1561)
.L_1561:
        /*000c*/ 	.word	0x00000000
        /*0010*/ 	.short	0x0000
        /*0012*/ 	.short	0x0000
        /*0014*/ 	.byte	0x00, 0xf0, 0xa1, 0x03


	//----- nvinfo : EIATTR_SPARSE_MMA_MASK
	.align		4
.L_1562:
        /*0018*/ 	.byte	0x03, 0x50
        /*001a*/ 	.short	0x0000


	//----- nvinfo : EIATTR_MAXREG_COUNT
	.align		4
        /*001c*/ 	.byte	0x03, 0x1b
        /*001e*/ 	.short	0x00ff


	//----- nvinfo : EIATTR_MERCURY_ISA_VERSION
	.align		4
        /*0020*/ 	.byte	0x03, 0x5f
        /*0022*/ 	.short	0x0101


	//----- nvinfo : EIATTR_COOP_GROUP_MASK_REGIDS
	.align		4
        /*0024*/ 	.byte	0x04, 0x29
        /*0026*/ 	.short	(.L_1564 - .L_1563)


	//   ....[0]....
.L_1563:
        /*0028*/ 	.word	0xffffffff


	//   ....[1]....
        /*002c*/ 	.word	0xffffffff


	//   ....[2]....
        /*0030*/ 	.word	0xffffffff


	//   ....[3]....
        /*0034*/ 	.word	0xffffffff


	//   ....[4]....
        /*0038*/ 	.word	0xffffffff


	//   ....[5]....
        /*003c*/ 	.word	0xffffffff


	//   ....[6]....
        /*0040*/ 	.word	0xffffffff


	//   ....[7]....
        /*0044*/ 	.word	0xffffffff


	//   ....[8]....
        /*0048*/ 	.word	0xffffffff


	//   ....[9]....
        /*004c*/ 	.word	0xffffffff


	//   ....[10]....
        /*0050*/ 	.word	0x050000a9


	//   ....[11]....
        /*0054*/ 	.word	0x050000a9


	//   ....[12]....
        /*0058*/ 	.word	0x050000a9


	//   ....[13]....
        /*005c*/ 	.word	0x050000a9


	//   ....[14]....
        /*0060*/ 	.word	0x050000a9


	//   ....[15]....
        /*0064*/ 	.word	0x050000a9


	//   ....[16]....
        /*0068*/ 	.word	0x050000a9


	//   ....[17]....
        /*006c*/ 	.word	0x050000a9


	//   ....[18]....
        /*0070*/ 	.word	0x050000a9


	//   ....[19]....
        /*0074*/ 	.word	0x050000a9


	//----- nvinfo : EIATTR_COOP_GROUP_INSTR_OFFSETS
	.align		4
.L_1564:
        /*0078*/ 	.byte	0x04, 0x28
        /*007a*/ 	.short	(.L_1566 - .L_1565)


	//   ....[0]....
.L_1565:
        /*007c*/ 	.word	0x00037ce0


	//   ....[1]....
        /*0080*/ 	.word	0x00037d10


	//   ....[2]....
        /*0084*/ 	.word	0x00037d30


	//   ....[3]....
        /*0088*/ 	.word	0x00037d50


	//   ....[4]....
        /*008c*/ 	.word	0x00037d70


	//   ....[5]....
        /*0090*/ 	.word	0x000385a0


	//   ....[6]....
        /*0094*/ 	.word	0x000385c0


	//   ....[7]....
        /*0098*/ 	.word	0x000385e0


	//   ....[8]....
        /*009c*/ 	.word	0x00038600


	//   ....[9]....
        /*00a0*/ 	.word	0x00038620


	//   ....[10]....
        /*00a4*/ 	.word	0x00039fd0


	//   ....[11]....
        /*00a8*/ 	.word	0x0003a080


	//   ....[12]....
        /*00ac*/ 	.word	0x0003a0f0


	//   ....[13]....
        /*00b0*/ 	.word	0x0003a160


	//   ....[14]....
        /*00b4*/ 	.word	0x0003a1d0


	//   ....[15]....
        /*00b8*/ 	.word	0x0003aa40


	//   ....[16]....
        /*00bc*/ 	.word	0x0003aab0


	//   ....[17]....
        /*00c0*/ 	.word	0x0003ab20


	//   ....[18]....
        /*00c4*/ 	.word	0x0003ab90


	//   ....[19]....
        /*00c8*/ 	.word	0x0003ac00


	//----- nvinfo : EIATTR_VRC_CTA_INIT_COUNT
	.align		4
.L_1566:
        /*00cc*/ 	.byte	0x02, 0x4a
	.zero		1
	.zero		1


	//----- nvinfo : EIATTR_EXIT_INSTR_OFFSETS
	.align		4
        /*00d0*/ 	.byte	0x04, 0x1c
        /*00d2*/ 	.short	(.L_1568 - .L_1567)


	//   ....[0]....
.L_1567:
        /*00d4*/ 	.word	0x00000690


	//   ....[1]....
        /*00d8*/ 	.word	0x00039f60


	//----- nvinfo : EIATTR_MAX_THREADS
	.align		4
.L_1568:
        /*00dc*/ 	.byte	0x04, 0x05
        /*00de*/ 	.short	(.L_1570 - .L_1569)
.L_1569:
        /*00e0*/ 	.word	0x00000080
        /*00e4*/ 	.word	0x00000001
        /*00e8*/ 	.word	0x00000001


	//----- nvinfo : EIATTR_CRS_STACK_SIZE
	.align		4
.L_1570:
        /*00ec*/ 	.byte	0x04, 0x1e
        /*00ee*/ 	.short	(.L_1572 - .L_1571)
.L_1571:
        /*00f0*/ 	.word	0x00000000


	//----- nvinfo : EIATTR_CBANK_PARAM_SIZE
	.align		4
.L_1572:
        /*00f4*/ 	.byte	0x03, 0x19
        /*00f6*/ 	.short	0x00e8


	//----- nvinfo : EIATTR_PARAM_CBANK
	.align		4
        /*00f8*/ 	.byte	0x04, 0x0a
        /*00fa*/ 	.short	(.L_1574 - .L_1573)
	.align		4
.L_1573:
        /*00fc*/ 	.word	index@(.nv.constant0._ZN10layer_norm13ln_fwd_kernelINS_13Kernel_traitsI6__halfS2_S2_S2_fjLj2048ELj1ELj4ELj1ELj16ENS_18Kernel_traits_baseILj2048ES2_S2_S2_S2_fjLj128EEEEELb1ELb1ELb1ELb1EEEvNS_9FwdParamsE)
        /*0100*/ 	.short	0x0380
        /*0102*/ 	.short	0x00e8


	//----- nvinfo : EIATTR_SW_WAR
	.align		4
.L_1574:
        /*0104*/ 	.byte	0x04, 0x36
        /*0106*/ 	.short	(.L_1576 - .L_1575)
.L_1575:
        /*0108*/ 	.word	0x00000008
.L_1576:


//--------------------- .nv.info._ZN10layer_norm13ln_fwd_kernelINS_13Kernel_traitsIf13__nv_bfloat16S2_S2_fjLj2048ELj1ELj4ELj1ELj16ENS_18Kernel_traits_baseILj2048EfS2_S2_S2_fjLj128EEEEELb0ELb0ELb0ELb0EEEvNS_9FwdParamsE --------------------------
	.section	.nv.info._ZN10layer_norm13ln_fwd_kernelINS_13Kernel_traitsIf13__nv_bfloat16S2_S2_fjLj2048ELj1ELj4ELj1ELj16ENS_18Kernel_traits_baseILj2048EfS2_S2_S2_fjLj128EEEEELb0ELb0ELb0ELb0EEEvNS_9FwdParamsE,"",@"SHT_CUDA_INFO"
	.sectionflags	@""
	.align	4


	//----- nvinfo : EIATTR_CUDA_API_VERSION
	.align		4
        /*0000*/ 	.byte	0x04, 0x37
        /*0002*/ 	.short	(.L_1578 - .L_1577)
.L_1577:
        /*0004*/ 	.word	0x00000082


	//----- nvinfo : EIATTR_KPARAM_INFO
	.align		4
.L_1578:
        /*0008*/ 	.byte	0x04, 0x17
        /*000a*/ 	.short	(.L_1580 - .L_1579)
.L_1579:
        /*000c*/ 	.word	0x00000000
        /*0010*/ 	.short	0x0000
        /*0012*/ 	.short	0x0000
        /*0014*/ 	.byte	0x00, 0xf0, 0xa1, 0x03


	//----- nvinfo : EIATTR_SPARSE_MMA_MASK
	.align		4
.L_1580:
        /*0018*/ 	.byte	0x03, 0x50
        /*001a*/ 	.short	0x0000


	//----- nvinfo : EIATTR_MAXREG_COUNT
	.align		4
        /*001c*/ 	.byte	0x03, 0x1b
        /*001e*/ 	.short	0x00ff


	//----- nvinfo : EIATTR_MERCURY_ISA_VERSION
	.align		4
        /*0020*/ 	.byte	0x03, 0x5f
        /*0022*/ 	.short	0x0101


	//----- nvinfo : EIATTR_COOP_GROUP_MASK_REGIDS
	.align		4
        /*0024*/ 	.byte	0x04, 0x29
        /*0026*/ 	.short	(.L_1582 - .L_1581)


	//   ....[0]....
.L_1581:
        /*0028*/ 	.word	0xffffffff


	//   ....[1]....
        /*002c*/ 	.word	0xffffffff


	//   ....[2]....
        /*0030*/ 	.word	0xffffffff


	//   ....[3]....
        /*0034*/ 	.word	0xffffffff


	//   ....[4]....
        /*0038*/ 	.word	0xffffffff


	//   ....[5]....
        /*003c*/ 	.word	0xffffffff


	//   ....[6]....
        /*0040*/ 	.word	0xffffffff


	//   ....[7]....
        /*0044*/ 	.word	0xffffffff


	//   ....[8]....
        /*0048*/ 	.word	0xffffffff


	//   ....[9]....
        /*004c*/ 	.word	0xffffffff


	//   ....[10]....
        /*0050*/ 	.word	0x050000af


	//   ....[11]....
        /*0054*/ 	.word	0x050000af


	//   ....[12]....
        /*0058*/ 	.word	0x050000af


	//   ....[13]....
        /*005c*/ 	.word	0x050000af


	//   ....[14]....
        /*0060*/ 	.word	0x050000af


	//   ....[15]....
        /*0064*/ 	.word	0x050000af


	//   ....[16]....
        /*0068*/ 	.word	0x050000af


	//   ....[17]....
        /*006c*/ 	.word	0x050000af


	//   ....[18]....
        /*0070*/ 	.word	0x050000af


	//   ....[19]....
        /*0074*/ 	.word	0x050000af


	//----- nvinfo : EIATTR_COOP_GROUP_INSTR_OFFSETS
	.align		4
.L_1582:
        /*0078*/ 	.byte	0x04, 0x28
        /*007a*/ 	.short	(.L_1584 - .L_1583)


	//   ....[0]....
.L_1583:
        /*007c*/ 	.word	0x000045d0


	//   ....[1]....
        /*0080*/ 	.word	0x00004600


	//   ....[2]....
        /*0084*/ 	.word	0x00004620


	//   ....[3]....
        /*0088*/ 	.word	0x00004640


	//   ....[4]....
        /*008c*/ 	.word	0x00004670


	//   ....[5]....
        /*0090*/ 	.word	0x00004ed0


	//   ....[6]....
        /*0094*/ 	.word	0x00004ef0


	//   ....[7]....
        /*0098*/ 	.word	0x00004f10


	//   ....[8]....
        /*009c*/ 	.word	0x00004f30


	//   ....[9]....
        /*00a0*/ 	.word	0x00004f50


	//   ....[10]....
        /*00a4*/ 	.word	0x000062e0


	//   ....[11]....
        /*00a8*/ 	.word	0x00006380


	//   ....[12]....
        /*00ac*/ 	.word	0x000063f0


	//   ....[13]....
        /*00b0*/ 	.word	0x00006460


	//   ....[14]....
        /*00b4*/ 	.word	0x000064e0


	//   ....[15]....
        /*00b8*/ 	.word	0x00006da0


	//   ....[16]....
        /*00bc*/ 	.word	0x00006e10


	//   ....[17]....
        /*00c0*/ 	.word	0x00006e80


	//   ....[18]....
        /*00c4*/ 	.word	0x00006ef0


	//   ....[19]....
        /*00c8*/ 	.word	0x00006f60


	//----- nvinfo : EIATTR_VRC_CTA_INIT_COUNT
	.align		4
.L_1584:
        /*00cc*/ 	.byte	0x02, 0x4a
	.zero		1
	.zero		1


	//----- nvinfo : EIATTR_EXIT_INSTR_OFFSETS
	.align		4
        /*00d0*/ 	.byte	0x04, 0x1c
        /*00d2*/ 	.short	(.L_1586 - .L_1585)


	//   ....[0]....
.L_1585:
        /*00d4*/ 	.word	0x00000b50


	//   ....[1]....
        /*00d8*/ 	.word	0x00006270


	//----- nvinfo : EIATTR_MAX_THREADS
	.align		4
.L_1586:
        /*00dc*/ 	.byte	0x04, 0x05
        /*00de*/ 	.short	(.L_1588 - .L_1587)
.L_1587:
        /*00e0*/ 	.word	0x00000080
        /*00e4*/ 	.word	0x00000001
        /*00e8*/ 	.word	0x00000001


	//----- nvinfo : EIATTR_CRS_STACK_SIZE
	.align		4
.L_1588:
        /*00ec*/ 	.byte	0x04, 0x1e
        /*00ee*/ 	.short	(.L_1590 - .L_1589)
.L_1589:
        /*00f0*/ 	.word	0x00000000


	//----- nvinfo : EIATTR_CBANK_PARAM_SIZE
	.align		4
.L_1590:
        /*00f4*/ 	.byte	0x03, 0x19
        /*00f6*/ 	.short	0x00e8


	//----- nvinfo : EIATTR_PARAM_CBANK
	.align		4
        /*00f8*/ 	.byte	0x04, 0x0a
        /*00fa*/ 	.short	(.L_1592 - .L_1591)
	.align		4
.L_1591:
        /*00fc*/ 	.word	index@(.nv.constant0._ZN10layer_norm13ln_fwd_kernelINS_13Kernel_traitsIf13__nv_bfloat16S2_S2_fjLj2048ELj1ELj4ELj1ELj16ENS_18Kernel_traits_baseILj2048EfS2_S2_S2_fjLj128EEEEELb0ELb0ELb0ELb0EEEvNS_9FwdParamsE)
        /*0100*/ 	.short	0x0380
        /*0102*/ 	.short	0x00e8


	//----- nvinfo : EIATTR_SW_WAR
	.align		4
.L_1592:
        /*0104*/ 	.byte	0x04, 0x36
        /*0106*/ 	.short	(.L_1594 - .L_1593)
.L_1593:
        /*0108*/ 	.word	0x00000008
.L_1594:


//--------------------- .nv.info._ZN10layer_norm13ln_fwd_kernelINS_13Kernel_traitsIf13__nv_bfloat16S2_S2_fjLj2048ELj1ELj4ELj1ELj16ENS_18Kernel_traits_baseILj2048EfS2_S2_S2_fjLj128EEEEELb0ELb0ELb0ELb1EEEvNS_9FwdParamsE --------------------------
	.section	.nv.info._ZN10layer_norm13ln_fwd_kernelINS_13Kernel_traitsIf13__nv_bfloat16S2_S2_fjLj2048ELj1ELj4ELj1ELj16ENS_18Kernel_traits_baseILj2048EfS2_S2_S2_fjLj128EEEEELb0ELb0ELb0ELb1EEEvNS_9FwdParamsE,"",@"SHT_CUDA_INFO"
	.sectionflags	@""
	.align	4


	//----- nvinfo : EIATTR_CUDA_API_VERSION
	.align		4
        /*0000*/ 	.byte	0x04, 0x37
        /*0002*/ 	.short	(.L_1596 - .L_1595)
.L_1595:
        /*0004*/ 	.word	0x00000082


	//----- nvinfo : EIATTR_KPARAM_INFO
	.align		4
.L_1596:
        /*0008*/ 	.byte	0x04, 0x17
        /*000a*/ 	.short	(.L_1598 - .L_1597)
.L_1597:
        /*000c*/ 	.word	0x00000000
        /*0010*/ 	.short	0x0000
        /*0012*/ 	.short	0x0000
        /*0014*/ 	.byte	0x00, 0xf0, 0xa1, 0x03


	//----- nvinfo : EIATTR_SPARSE_MMA_MASK
	.align		4
.L_1598:
        /*0018*/ 	.byte	0x03, 0x50
        /*001a*/ 	.short	0x0000


	//----- nvinfo : EIATTR_MAXREG_COUNT
	.align		4
        /*001c*/ 	.byte	0x03, 0x1b
        /*001e*/ 	.short	0x00ff


	//----- nvinfo : EIATTR_MERCURY_ISA_VERSION
	.align		4
        /*0020*/ 	.byte	0x03, 0x5f
        /*0022*/ 	.short	0x0101


	//----- nvinfo : EIATTR_COOP_GROUP_MASK_REGIDS
	.align		4
        /*0024*/ 	.byte	0x04, 0x29
        /*0026*/ 	.short	(.L_1600 - .L_1599)


	//   ....[0]....
.L_1599:
        /*0028*/ 	.word	0xffffffff


	//   ....[1]....
        /*002c*/ 	.word	0xffffffff


	//   ....[2]....
        /*0030*/ 	.word	0xffffffff


	//   ....[3]....
        /*0034*/ 	.word	0xffffffff


	//   ....[4]....
        /*0038*/ 	.word	0xffffffff


	//   ....[5]....
        /*003c*/ 	.word	0xffffffff


	//   ....[6]....
        /*0040*/ 	.word	0xffffffff


	//   ....[7]....
        /*0044*/ 	.word	0xffffffff


	//   ....[8]....
        /*0048*/ 	.word	0xffffffff


	//   ....[9]....
        /*004c*/ 	.word	0xffffffff


	//   ....[10]....
        /*0050*/ 	.word	0x050000ce


	//   ....[11]....
        /*0054*/ 	.word	0x050000ce


	//   ....[12]....
        /*0058*/ 	.word	0x050000ce


	//   ....[13]....
        /*005c*/ 	.word	0x050000ce


	//   ....[14]....
        /*0060*/ 	.word	0x050000ce


	//   ....[15]....
        /*0064*/ 	.word	0x050000ce


	//   ....[16]....
        /*0068*/ 	.word	0x050000ce


	//   ....[17]....
        /*006c*/ 	.word	0x050000ce


	//   ....[18]....
        /*0070*/ 	.word	0x050000ce


	//   ....[19]....
        /*0074*/ 	.word	0x050000ce


	//----- nvinfo : EIATTR_COOP_GROUP_INSTR_OFFSETS
	.align		4
.L_1600:
        /*0078*/ 	.byte	0x04, 0x28
        /*007a*/ 	.short	(.L_1602 - .L_1601)


	//   ....[0]....
.L_1601:
        /*007c*/ 	.word	0x00003b70


	//   ....[1]....
        /*0080*/ 	.word	0x00003b90


	//   ....[2]....
        /*0084*/ 	.word	0x00003bb0


	//   ....[3]....
        /*0088*/ 	.word	0x00003bd0


	//   ....[4]....
        /*008c*/ 	.word	0x00003c00


	//   ....[5]....
        /*0090*/ 	.word	0x00004430


	//   ....[6]....
        /*0094*/ 	.word	0x00004450


	//   ....[7]....
        /*0098*/ 	.word	0x00004470


	//   ....[8]....
        /*009c*/ 	.word	0x00004490


	//   ....[9]....
        /*00a0*/ 	.word	0x000044b0


	//   ....[10]....
        /*00a4*/ 	.word	0x00005560


	//   ....[11]....
        /*00a8*/ 	.word	0x00005600


	//   ....[12]....
        /*00ac*/ 	.word	0x00005670


	//   ....[13]....
        /*00b0*/ 	.word	0x000056e0


	//   ....[14]....
        /*00b4*/ 	.word	0x00005760


	//   ....[15]....
        /*00b8*/ 	.word	0x00005fe0


	//   ....[16]....
        /*00bc*/ 	.word	0x00006050


	//   ....[17]....
        /*00c0*/ 	.word	0x000060c0


	//   ....[18]....
        /*00c4*/ 	.word	0x00006130


	//   ....[19]....
        /*00c8*/ 	.word	0x000061a0


	//----- nvinfo : EIATTR_VRC_CTA_INIT_COUNT
	.align		4
.L_1602:
        /*00cc*/ 	.byte	0x02, 0x4a
	.zero		1
	.zero		1


	//----- nvinfo : EIATTR_EXIT_INSTR_OFFSETS
	.align		4
        /*00d0*/ 	.byte	0x04, 0x1c
        /*00d2*/ 	.short	(.L_1604 - .L_1603)


	//   ....[0]....
.L_1603:
        /*00d4*/ 	.word	0x00000690


	//   ....[1]....
        /*00d8*/ 	.word	0x000054f0


	//----- nvinfo : EIATTR_MAX_THREADS
	.align		4
.L_1604:
        /*00dc*/ 	.byte	0x04, 0x05
        /*00de*/ 	.short	(.L_1606 - .L_1605)
.L_1605:
        /*00e0*/ 	.word	0x00000080
        /*00e4*/ 	.word	0x00000001
        /*00e8*/ 	.word	0x00000001


	//----- nvinfo : EIATTR_CRS_STACK_SIZE
	.align		4
.L_1606:
        /*00ec*/ 	.byte	0x04, 0x1e
        /*00ee*/ 	.short	(.L_1608 - .L_1607)
.L_1607:
        /*00f0*/ 	.word	0x00000000


	//----- nvinfo : EIATTR_CBANK_PARAM_SIZE
	.align		4
.L_1608:
        /*00f4*/ 	.byte	0x03, 0x19
        /*00f6*/ 	.short	0x00e8


	//----- nvinfo : EIATTR_PARAM_CBANK
	.align		4
        /*00f8*/ 	.byte	0x04, 0x0a
        /*00fa*/ 	.short	(.L_1610 - .L_1609)
	.align		4
.L_1609:
        /*00fc*/ 	.word	index@(.nv.constant0._ZN10layer_norm13ln_fwd_kernelINS_13Kernel_traitsIf13__nv_bfloat16S2_S2_fjLj2048ELj1ELj4ELj1ELj16ENS_18Kernel_traits_baseILj2048EfS2_S2_S2_fjLj128EEEEELb0ELb0ELb0ELb1EEEvNS_9FwdParamsE)
        /*0100*/ 	.short	0x0380
        /*0102*/ 	.short	0x00e8


	//----- nvinfo : EIATTR_SW_WAR
	.align		4
.L_1610:
        /*0104*/ 	.byte	0x04, 0x36
        /*0106*/ 	.short	(.L_1612 - .L_1611)
.L_1611:
        /*0108*/ 	.word	0x00000008
.L_1612:


//--------------------- .nv.info._ZN10layer_norm13ln_fwd_kernelINS_13Kernel_traitsIf13__nv_bfloat16S2_S2_fjLj2048ELj1ELj4ELj1ELj16ENS_18Kernel_traits_baseILj2048EfS2_S2_S2_fjLj128EEEEELb0ELb0ELb1ELb0EEEvNS_9FwdParamsE --------------------------
	.section	.nv.info._ZN10layer_norm13ln_fwd_kernelINS_13Kernel_traitsIf13__nv_bfloat16S2_S2_fjLj2048ELj1ELj4ELj1ELj16ENS_18Kernel_traits_baseILj2048EfS2_S2_S2_fjLj128EEEEELb0ELb0ELb1ELb0EEEvNS_9FwdParamsE,"",@"SHT_CUDA_INFO"
	.sectionflags	@""
	.align	4


	//----- nvinfo : EIATTR_CUDA_API_VERSION
	.align		4
        /*0000*/ 	.byte	0x04, 0x37
        /*0002*/ 	.short	(.L_1614 - .L_1613)
.L_1613:
        /*0004*/ 	.word	0x00000082


	//----- nvinfo : EIATTR_KPARAM_INFO
	.align		4
.L_1614:
        /*0008*/ 	.byte	0x04, 0x17
        /*000a*/ 	.short	(.L_1616 - .L_1615)
.L_1615:
        /*000c*/ 	.word	0x00000000
        /*0010*/ 	.short	0x0000
        /*0012*/ 	.short	0x0000
        /*0014*/ 	.byte	0x00, 0xf0, 0xa1, 0x03


	//----- nvinfo : EIATTR_SPARSE_MMA_MASK
	.align		4
.L_1616:
        /*0018*/ 	.byte	0x03, 0x50
        /*001a*/ 	.short	0x0000


	//----- nvinfo : EIATTR_MAXREG_COUNT
	.align		4
        /*001c*/ 	.byte	0x03, 0x1b
        /*001e*/ 	.short	0x00ff


	//----- nvinfo : EIATTR_MERCURY_ISA_VERSION
	.align		4
        /*0020*/ 	.byte	0x03, 0x5f
        /*0022*/ 	.short	0x0101


	//----- nvinfo : EIATTR_COOP_GROUP_MASK_REGIDS
	.align		4
        /*0024*/ 	.byte	0x04, 0x29
        /*0026*/ 	.short	(.L_1618 - .L_1617)


	//   ....[0]....
.L_1617:
        /*0028*/ 	.word	0xffffffff


	//   ....[1]....
        /*002c*/ 	.word	0xffffffff


	//   ....[2]....
        /*0030*/ 	.word	0xffffffff


	//   ....[3]....
        /*0034*/ 	.word	0xffffffff


	//   ....[4]....
        /*0038*/ 	.word	0xffffffff


	//   ....[5]....
        /*003c*/ 	.word	0xffffffff


	//   ....[6]....
        /*0040*/ 	.word	0xffffffff


	//   ....[7]....
        /*0044*/ 	.word	0xffffffff


	//   ....[8]....
        /*0048*/ 	.word	0xffffffff


	//   ....[9]....
        /*004c*/ 	.word	0xffffffff


	//   ....[10]....
        /*0050*/ 	.word	0x050000d4


	//   ....[11]....
        /*0054*/ 	.word	0x050000d4


	//   ....[12]....
        /*0058*/ 	.word	0x050000d4


	//   ....[13]....
        /*005c*/ 	.word	0x050000d4


	//   ....[14]....
        /*0060*/ 	.word	0x050000d4


	//   ....[15]....
        /*0064*/ 	.word	0x050000d4


	//   ....[16]....
        /*0068*/ 	.word	0x050000d4


	//   ....[17]....
        /*006c*/ 	.word	0x050000d4


	//   ....[18]....
        /*0070*/ 	.word	0x050000d4


	//   ....[19]....
        /*0074*/ 	.word	0x050000d4


	//----- nvinfo : EIATTR_COOP_GROUP_INSTR_OFFSETS
	.align		4
.L_1618:
        /*0078*/ 	.byte	0x04, 0x28
        /*007a*/ 	.short	(.L_1620 - .L_1619)


	//   ....[0]....
.L_1619:
        /*007c*/ 	.word	0x00004fd0


	//   ....[1]....
        /*0080*/ 	.word	0x00005000


	//   ....[2]....
        /*0084*/ 	.word	0x00005020


	//   ....[3]....
        /*0088*/ 	.word	0x00005040


	//   ....[4]....
        /*008c*/ 	.word	0x00005070


	//   ....[5]....
        /*0090*/ 	.word	0x000058c0


	//   ....[6]....
        /*0094*/ 	.word	0x000058e0


	//   ....[7]....
        /*0098*/ 	.word	0x00005900


	//   ....[8]....
        /*009c*/ 	.word	0x00005920


	//   ....[9]....
        /*00a0*/ 	.word	0x00005940


	//   ....[10]....
        /*00a4*/ 	.word	0x00006d50


	//   ....[11]....
        /*00a8*/ 	.word	0x00006df0


	//   ....[12]....
        /*00ac*/ 	.word	0x00006e60


	//   ....[13]....
        /*00b0*/ 	.word	0x00006ed0


	//   ....[14]....
        /*00b4*/ 	.word	0x00006f50


	//   ....[15]....
        /*00b8*/ 	.word	0x00007800


	//   ....[16]....
        /*00bc*/ 	.word	0x00007870


	//   ....[17]....
        /*00c0*/ 	.word	0x000078e0


	//   ....[18]....
        /*00c4*/ 	.word	0x00007950


	//   ....[19]....
        /*00c8*/ 	.word	0x000079c0


	//----- nvinfo : EIATTR_VRC_CTA_INIT_COUNT
	.align		4
.L_1620:
        /*00cc*/ 	.byte	0x02, 0x4a
	.zero		1
	.zero		1


	//----- nvinfo : EIATTR_EXIT_INSTR_OFFSETS
	.align		4
        /*00d0*/ 	.byte	0x04, 0x1c
        /*00d2*/ 	.short	(.L_1622 - .L_1621)


	//   ....[0]....
.L_1621:
        /*00d4*/ 	.word	0x00000b90


	//   ....[1]....
        /*00d8*/ 	.word	0x00006ce0


	//----- nvinfo : EIATTR_MAX_THREADS
	.align		4
.L_1622:
        /*00dc*/ 	.byte	0x04, 0x05
        /*00de*/ 	.short	(.L_1624 - .L_1623)
.L_1623:
        /*00e0*/ 	.word	0x00000080
        /*00e4*/ 	.word	0x00000001
        /*00e8*/ 	.word	0x00000001


	//----- nvinfo : EIATTR_CRS_STACK_SIZE
	.align		4
.L_1624:
        /*00ec*/ 	.byte	0x04, 0x1e
        /*00ee*/ 	.short	(.L_1626 - .L_1625)
.L_1625:
        /*00f0*/ 	.word	0x00000000


	//----- nvinfo : EIATTR_CBANK_PARAM_SIZE
	.align		4
.L_1626:
        /*00f4*/ 	.byte	0x03, 0x19
        /*00f6*/ 	.short	0x00e8


	//----- nvinfo : EIATTR_PARAM_CBANK
	.align		4
        /*00f8*/ 	.byte	0x04, 0x0a
        /*00fa*/ 	.short	(.L_1628 - .L_1627)
	.align		4
.L_1627:
        /*00fc*/ 	.word	index@(.nv.constant0._ZN10layer_norm13ln_fwd_kernelINS_13Kernel_traitsIf13__nv_bfloat16S2_S2_fjLj2048ELj1ELj4ELj1ELj16ENS_18Kernel_traits_baseILj2048EfS2_S2_S2_fjLj128EEEEELb0ELb0ELb1ELb0EEEvNS_9FwdParamsE)
        /*0100*/ 	.short	0x0380
        /*0102*/ 	.short	0x00e8


	//----- nvinfo : EIATTR_SW_WAR
	.align		4
.L_1628:
        /*0104*/ 	.byte	0x04, 0x36
        /*0106*/ 	.short	(.L_1630 - .L_1629)
.L_1629:
        /*0108*/ 	.word	0x00000008
.L_1630:


//--------------------- .nv.info._ZN10layer_norm13ln_fwd_kernelINS_13Kernel_traitsIf13__nv_bfloat16S2_S2_fjLj2048ELj1ELj4ELj1ELj16ENS_18Kernel_traits_baseILj2048EfS2_S2_S2_fjLj128EEEEELb0ELb0ELb1ELb1EEEvNS_9FwdParamsE --------------------------
	.section	.nv.info._ZN10layer_norm13ln_fwd_kernelINS_13Kernel_traitsIf13__nv_bfloat16S2_S2_fjLj2048ELj1ELj4ELj1ELj16ENS_18Kernel_traits_baseILj2048EfS2_S2_S2_fjLj128EEEEELb0ELb0ELb1ELb1EEEvNS_9FwdParamsE,"",@"SHT_CUDA_INFO"
	.sectionflags	@""
	.align	4


	//----- nvinfo : EIATTR_CUDA_API_VERSION
	.align		4
        /*0000*/ 	.byte	0x04, 0x37
        /*0002*/ 	.short	(.L_1632 - .L_1631)
.L_1631:
        /*0004*/ 	.word	0x00000082


	//----- nvinfo : EIATTR_KPARAM_INFO
	.align		4
.L_1632:
        /*0008*/ 	.byte	0x04, 0x17
        /*000a*/ 	.short	(.L_1634 - .L_1633)
.L_1633:
        /*000c*/ 	.word	0x00000000
        /*0010*/ 	.short	0x0000
        /*0012*/ 	.short	0x0000
        /*0014*/ 	.byte	0x00, 0xf0, 0xa1, 0x03


	//----- nvinfo : EIATTR_SPARSE_MMA_MASK
	.align		4
.L_1634:
        /*0018*/ 	.byte	0x03, 0x50
        /*001a*/ 	.short	0x0000


	//----- nvinfo : EIATTR_MAXREG_COUNT
	.align		4
        /*001c*/ 	.byte	0x03, 0x1b
        /*001e*/ 	.short	0x00ff


	//----- nvinfo : EIATTR_MERCURY_ISA_VERSION
	.align		4
        /*0020*/ 	.byte	0x03, 0x5f
        /*0022*/ 	.short	0x0101


	//----- nvinfo : EIATTR_COOP_GROUP_MASK_REGIDS
	.align		4
        /*0024*/ 	.byte	0x04, 0x29
        /*0026*/ 	.short	(.L_1636 - .L_1635)


	//   ....[0]....
.L_1635:
        /*0028*/ 	.word	0xffffffff


	//   ....[1]....
        /*002c*/ 	.word	0xffffffff


	//   ....[2]....
        /*0030*/ 	.word	0xffffffff


	//   ....[3]....
        /*0034*/ 	.word	0xffffffff


	//   ....[4]....
        /*0038*/ 	.word	0xffffffff


	//   ....[5]....
        /*003c*/ 	.word	0xffffffff


	//   ....[6]....
        /*0040*/ 	.word	0xffffffff


	//   ....[7]....
        /*0044*/ 	.word	0xffffffff


	//   ....[8]....
        /*0048*/ 	.word	0xffffffff


	//   ....[9]....
        /*004c*/ 	.word	0xffffffff


	//   ....[10]....
        /*0050*/ 	.word	0x050000d2


	//   ....[11]....
        /*0054*/ 	.word	0x050000d2


	//   ....[12]....
        /*0058*/ 	.word	0x050000d2


	//   ....[13]....
        /*005c*/ 	.word	0x050000d2


	//   ....[14]....
        /*0060*/ 	.word	0x050000d2


	//   ....[15]....
        /*0064*/ 	.word	0x050000d2


	//   ....[16]....
        /*0068*/ 	.word	0x050000d2


	//   ....[17]....
        /*006c*/ 	.word	0x050000d2


	//   ....[18]....
        /*0070*/ 	.word	0x050000d2


	//   ....[19]....
        /*0074*/ 	.word	0x050000d2


	//----- nvinfo : EIATTR_COOP_GROUP_INSTR_OFFSETS
	.align		4
.L_1636:
        /*0078*/ 	.byte	0x04, 0x28
        /*007a*/ 	.short	(.L_1638 - .L_1637)


	//   ....[0]....
.L_1637:
        /*007c*/ 	.word	0x00004310


	//   ....[1]....
        /*0080*/ 	.word	0x00004340


	//   ....[2]....
        /*0084*/ 	.word	0x00004360


	//   ....[3]....
        /*0088*/ 	.word	0x00004380


	//   ....[4]....
        /*008c*/ 	.word	0x000043a0


	//   ....[5]....
        /*0090*/ 	.word	0x00004bd0


	//   ....[6]....
        /*0094*/ 	.word	0x00004bf0


	//   ....[7]....
        /*0098*/ 	.word	0x00004c10


	//   ....[8]....
        /*009c*/ 	.word	0x00004c30


	//   ....[9]....
        /*00a0*/ 	.word	0x00004c50


	//   ....[10]....
        /*00a4*/ 	.word	0x00005e10


	//   ....[11]....
        /*00a8*/ 	.word	0x00005ec0


	//   ....[12]....
        /*00ac*/ 	.word	0x00005f30


	//   ....[13]....
        /*00b0*/ 	.word	0x00005fa0


	//   ....[14]....
        /*00b4*/ 	.word	0x00006010


	//   ....[15]....
        /*00b8*/ 	.word	0x00006890


	//   ....[16]....
        /*00bc*/ 	.word	0x00006900


	//   ....[17]....
        /*00c0*/ 	.word	0x00006970


	//   ....[18]....
        /*00c4*/ 	.word	0x000069e0


	//   ....[19]....
        /*00c8*/ 	.word	0x00006a50


	//----- nvinfo : EIATTR_VRC_CTA_INIT_COUNT
	.align		4
.L_1638:
        /*00cc*/ 	.byte	0x02, 0x4a
	.zero		1
	.zero		1


	//----- nvinfo : EIATTR_EXIT_INSTR_OFFSETS
	.align		4
        /*00d0*/ 	.byte	0x04, 0x1c
        /*00d2*/ 	.short	(.L_1640 - .L_1639)


	//   ....[0]....
.L_1639:
        /*00d4*/ 	.word	0x00000680


	//   ....[1]....
        /*00d8*/ 	.word	0x00005da0


	//----- nvinfo : EIATTR_MAX_THREADS
	.align		4
.L_1640:
        /*00dc*/ 	.byte	0x04, 0x05
        /*00de*/ 	.short	(.L_1642 - .L_1641)
.L_1641:
        /*00e0*/ 	.word	0x00000080
        /*00e4*/ 	.word	0x00000001
        /*00e8*/ 	.word	0x00000001


	//----- nvinfo : EIATTR_CRS_STACK_SIZE
	.align		4
.L_1642:
        /*00ec*/ 	.byte	0x04, 0x1e
        /*00ee*/ 	.short	(.L_1644 - .L_1643)
.L_1643:
        /*00f0*/ 	.word	0x00000000


	//----- nvinfo : EIATTR_CBANK_PARAM_SIZE
	.align		4
.L_1644:
        /*00f4*/ 	.byte	0x03, 0x19
        /*00f6*/ 	.short	0x00e8


	//----- nvinfo : EIATTR_PARAM_CBANK
	.align		4
        /*00f8*/ 	.byte	0x04, 0x0a
        /*00fa*/ 	.short	(.L_1646 - .L_1645)
	.align		4
.L_1645:
        /*00fc*/ 	.word	index@(.nv.constant0._ZN10layer_norm13ln_fwd_kernelINS_13Kernel_traitsIf13__nv_bfloat16S2_S2_fjLj2048ELj1ELj4ELj1ELj16ENS_18Kernel_traits_baseILj2048EfS2_S2_S2_fjLj128EEEEELb0ELb0ELb1ELb1EEEvNS_9FwdParamsE)
        /*0100*/ 	.short	0x0380
        /*0102*/ 	.short	0x00e8


	//----- nvinfo : EIATTR_SW_WAR
	.align		4
.L_1646:
        /*0104*/ 	.byte	0x04, 0x36
        /*0106*/ 	.short	(.L_1648 - .L_1647)
.L_1647:
        /*0108*/ 	.word	0x00000008
.L_1648:


//--------------------- .nv.info._ZN10layer_norm13ln_fwd_kernelINS_13Kernel_traitsIf13__nv_bfloat16S2_S2_fjLj2048ELj1ELj4ELj1ELj16ENS_18Kernel_traits_baseILj2048EfS2_S2_S2_fjLj128EEEEELb0ELb1ELb0ELb0EEEvNS_9FwdParamsE --------------------------
	.section	.nv.info._ZN10layer_norm13ln_fwd_kernelINS_13Kernel_traitsIf13__nv_bfloat16S2_S2_fjLj2048ELj1ELj4ELj1ELj16ENS_18Kernel_traits_baseILj2048EfS2_S2_S2_fjLj128EEEEELb0ELb1ELb0ELb0EEEvNS_9FwdParamsE,"",@"SHT_CUDA_INFO"
	.sectionflags	@""
	.align	4


	//----- nvinfo : EIATTR_CUDA_API_VERSION
	.align		4
        /*0000*/ 	.byte	0x04, 0x37
        /*0002*/ 	.short	(.L_1650 - .L_1649)
.L_1649:
        /*0004*/ 	.word	0x00000082


	//----- nvinfo : EIATTR_KPARAM_INFO
	.align		4
.L_1650:
        /*0008*/ 	.byte	0x04, 0x17
        /*000a*/ 	.short	(.L_1652 - .L_1651)
.L_1651:
        /*000c*/ 	.word	0x00000000
        /*0010*/ 	.short	0x0000
        /*0012*/ 	.short	0x0000
        /*0014*/ 	.byte	0x00, 0xf0, 0xa1, 0x03


	//----- nvinfo : EIATTR_SPARSE_MMA_MASK
	.align		4
.L_1652:
        /*0018*/ 	.byte	0x03, 0x50
        /*001a*/ 	.short	0x0000


	//----- nvinfo : EIATTR_MAXREG_COUNT
	.align		4
        /*001c*/ 	.byte	0x03, 0x1b
        /*001e*/ 	.short	0x00ff


	//----- nvinfo : EIATTR_ANNOTATIONS
	.align		4
        /*0020*/ 	.byte	0x04, 0x55
        /*0022*/ 	.short	(.L_1654 - .L_1653)


	//   ....[0]....
.L_1653:
        /* <DEDUP_REMOVED lines=56> */


	//----- nvinfo : EIATTR_MERCURY_ISA_VERSION
	.align		4
.L_1654:
        /*0394*/ 	.byte	0x03, 0x5f
        /*0396*/ 	.short	0x0101


	//----- nvinfo : EIATTR_COOP_GROUP_MASK_REGIDS
	.align		4
        /*0398*/ 	.byte	0x04, 0x29
        /*039a*/ 	.short	(.L_1656 - .L_1655)


	//   ....[0]....
.L_1655:
        /*039c*/ 	.word	0xffffffff


	//   ....[1]....
        /*03a0*/ 	.word	0xffffffff


	//   ....[2]....
        /*03a4*/ 	.word	0xffffffff


	//   ....[3]....
        /*03a8*/ 	.word	0xffffffff


	//   ....[4]....
        /*03ac*/ 	.word	0xffffffff


	//   ....[5]....
        /*03b0*/ 	.word	0xffffffff


	//   ....[6]....
        /*03b4*/ 	.word	0xffffffff


	//   ....[7]....
        /*03b8*/ 	.word	0xffffffff


	//   ....[8]....
        /*03bc*/ 	.word	0xffffffff


	//   ....[9]....
        /*03c0*/ 	.word	0xffffffff


	//   ....[10]....
        /*03c4*/ 	.word	0x05000084


	//   ....[11]....
        /*03c8*/ 	.word	0x05000084


	//   ....[12]....
        /*03cc*/ 	.word	0x05000084


	//   ....[13]....
        /*03d0*/ 	.word	0x05000084


	//   ....[14]....
        /*03d4*/ 	.word	0x05000084


	//   ....[15]....
        /*03d8*/ 	.word	0x05000084


	//   ....[16]....
        /*03dc*/ 	.word	0x05000084


	//   ....[17]....
        /*03e0*/ 	.word	0x05000084


	//   ....[18]....
        /*03e4*/ 	.word	0x05000084


	//   ....[19]....
        /*03e8*/ 	.word	0x05000084


	//----- nvinfo : EIATTR_COOP_GROUP_INSTR_OFFSETS
	.align		4
.L_1656:
        /*03ec*/ 	.byte	0x04, 0x28
        /*03ee*/ 	.short	(.L_1658 - .L_1657)


	//   ....[0]....
.L_1657:
        /*03f0*/ 	.word	0x00004a80


	//   ....[1]....
        /*03f4*/ 	.word	0x00004ac0


	//   ....[2]....
        /*03f8*/ 	.word	0x00004ae0


	//   ....[3]....
        /*03fc*/ 	.word	0x00004b00


	//   ....[4]....
        /*0400*/ 	.word	0x00004b20


	//   ....[5]....
        /*0404*/ 	.word	0x00005370


	//   ....[6]....
        /*0408*/ 	.word	0x00005390


	//   ....[7]....
        /*040c*/ 	.word	0x000053b0


	//   ....[8]....
        /*0410*/ 	.word	0x000053d0


	//   ....[9]....
        /*0414*/ 	.word	0x000053f0


	//   ....[10]....
        /*0418*/ 	.word	0x00006a60


	//   ....[11]....
        /*041c*/ 	.word	0x00006b00


	//   ....[12]....
        /*0420*/ 	.word	0x00006b70


	//   ....[13]....
        /*0424*/ 	.word	0x00006be0


	//   ....[14]....
        /*0428*/ 	.word	0x00006c50


	//   ....[15]....
        /*042c*/ 	.word	0x00007510


	//   ....[16]....
        /*0430*/ 	.word	0x00007580


	//   ....[17]....
        /*0434*/ 	.word	0x000075f0


	//   ....[18]....
        /*0438*/ 	.word	0x00007660


	//   ....[19]....
        /*043c*/ 	.word	0x000076d0


	//----- nvinfo : EIATTR_VRC_CTA_INIT_COUNT
	.align		4
.L_1658:
        /*0440*/ 	.byte	0x02, 0x4a
	.zero		1
	.zero		1


	//----- nvinfo : EIATTR_EXIT_INSTR_OFFSETS
	.align		4
        /*0444*/ 	.byte	0x04, 0x1c
        /*0446*/ 	.short	(.L_1660 - .L_1659)


	//   ....[0]....
.L_1659:
        /*0448*/ 	.word	0x00001340


	//   ....[1]....
        /*044c*/ 	.word	0x000069f0


	//----- nvinfo : EIATTR_MAX_THREADS
	.align		4
.L_1660:
        /*0450*/ 	.byte	0x04, 0x05
        /*0452*/ 	.short	(.L_1662 - .L_1661)
.L_1661:
        /*0454*/ 	.word	0x00000080
        /*0458*/ 	.word	0x00000001
        /*045c*/ 	.word	0x00000001


	//----- nvinfo : EIATTR_CRS_STACK_SIZE
	.align		4
.L_1662:
        /*0460*/ 	.byte	0x04, 0x1e
        /*0462*/ 	.short	(.L_1664 - .L_1663)
.L_1663:
        /*0464*/ 	.word	0x00000000


	//----- nvinfo : EIATTR_CBANK_PARAM_SIZE
	.align		4
.L_1664:
        /*0468*/ 	.byte	0x03, 0x19
        /*046a*/ 	.short	0x00e8


	//----- nvinfo : EIATTR_PARAM_CBANK
	.align		4
        /*046c*/ 	.byte	0x04, 0x0a
        /*046e*/ 	.short	(.L_1666 - .L_1665)
	.align		4
.L_1665:
        /*0470*/ 	.word	index@(.nv.constant0._ZN10layer_norm13ln_fwd_kernelINS_13Kernel_traitsIf13__nv_bfloat16S2_S2_fjLj2048ELj1ELj4ELj1ELj16ENS_18Kernel_traits_baseILj2048EfS2_S2_S2_fjLj128EEEEELb0ELb1ELb0ELb0EEEvNS_9FwdParamsE)
        /*0474*/ 	.short	0x0380
        /*0476*/ 	.short	0x00e8


	//----- nvinfo : EIATTR_SW_WAR
	.align		4
.L_1666:
        /*0478*/ 	.byte	0x04, 0x36
        /*047a*/ 	.short	(.L_1668 - .L_1667)
.L_1667:
        /*047c*/ 	.word	0x00000008
.L_1668:


//--------------------- .nv.info._ZN10layer_norm13ln_fwd_kernelINS_13Kernel_traitsIf13__nv_bfloat16S2_S2_fjLj2048ELj1ELj4ELj1ELj16ENS_18Kernel_traits_baseILj2048EfS2_S2_S2_fjLj128EEEEELb0ELb1ELb0ELb1EEEvNS_9FwdParamsE --------------------------
	.section	.nv.info._ZN10layer_norm13ln_fwd_kernelINS_13Kernel_traitsIf13__nv_bfloat16S2_S2_fjLj2048ELj1ELj4ELj1ELj16ENS_18Kernel_traits_baseILj2048EfS2_S2_S2_fjLj128EEEEELb0ELb1ELb0ELb1EEEvNS_9FwdParamsE,"",@"SHT_CUDA_INFO"
	.sectionflags	@""
	.align	4


	//----- nvinfo : EIATTR_CUDA_API_VERSION
	.align		4
        /*0000*/ 	.byte	0x04, 0x37
        /*0002*/ 	.short	(.L_1670 - .L_1669)
.L_1669:
        /*0004*/ 	.word	0x00000082


	//----- nvinfo : EIATTR_KPARAM_INFO
	.align		4
.L_1670:
        /*0008*/ 	.byte	0x04, 0x17
        /*000a*/ 	.short	(.L_1672 - .L_1671)
.L_1671:
        /*000c*/ 	.word	0x00000000
        /*0010*/ 	.short	0x0000
        /*0012*/ 	.short	0x0000
        /*0014*/ 	.byte	0x00, 0xf0, 0xa1, 0x03


	//----- nvinfo : EIATTR_SPARSE_MMA_MASK
	.align		4
.L_1672:
        /*0018*/ 	.byte	0x03, 0x50
        /*001a*/ 	.short	0x0000


	//----- nvinfo : EIATTR_MAXREG_COUNT
	.align		4
        /*001c*/ 	.byte	0x03, 0x1b
        /*001e*/ 	.short	0x00ff


	//----- nvinfo : EIATTR_ANNOTATIONS
	.align		4
        /*0020*/ 	.byte	0x04, 0x55
        /*0022*/ 	.short	(.L_1674 - .L_1673)


	//   ....[0]....
.L_1673:
        /* <DEDUP_REMOVED lines=41> */


	//----- nvinfo : EIATTR_MERCURY_ISA_VERSION
	.align		4
.L_1674:
        /*02a4*/ 	.byte	0x03, 0x5f
        /*02a6*/ 	.short	0x0101


	//----- nvinfo : EIATTR_COOP_GROUP_MASK_REGIDS
	.align		4
        /*02a8*/ 	.byte	0x04, 0x29
        /*02aa*/ 	.short	(.L_1676 - .L_1675)


	//   ....[0]....
.L_1675:
        /*02ac*/ 	.word	0xffffffff


	//   ....[1]....
        /*02b0*/ 	.word	0xffffffff


	//   ....[2]....
        /*02b4*/ 	.word	0xffffffff


	//   ....[3]....
        /*02b8*/ 	.word	0xffffffff


	//   ....[4]....
        /*02bc*/ 	.word	0xffffffff


	//   ....[5]....
        /*02c0*/ 	.word	0xffffffff


	//   ....[6]....
        /*02c4*/ 	.word	0xffffffff


	//   ....[7]....
        /*02c8*/ 	.word	0xffffffff


	//   ....[8]....
        /*02cc*/ 	.word	0xffffffff


	//   ....[9]....
        /*02d0*/ 	.word	0xffffffff


	//   ....[10]....
        /*02d4*/ 	.word	0xffffffff


	//   ....[11]....
        /*02d8*/ 	.word	0xffffffff


	//   ....[12]....
        /*02dc*/ 	.word	0xffffffff


	//   ....[13]....
        /*02e0*/ 	.word	0xffffffff


	//   ....[14]....
        /*02e4*/ 	.word	0xffffffff


	//   ....[15]....
        /*02e8*/ 	.word	0xffffffff


	//   ....[16]....
        /*02ec*/ 	.word	0xffffffff


	//   ....[17]....
        /*02f0*/ 	.word	0xffffffff


	//   ....[18]....
        /*02f4*/ 	.word	0xffffffff


	//   ....[19]....
        /*02f8*/ 	.word	0xffffffff


	//   ....[20]....
        /*02fc*/ 	.word	0x050000bc


	//   ....[21]....
        /*0300*/ 	.word	0x050000bc


	//   ....[22]....
        /*0304*/ 	.word	0x050000bc


	//   ....[23]....
        /*0308*/ 	.word	0x050000bc


	//   ....[24]....
        /*030c*/ 	.word	0x050000bc


	//   ....[25]....
        /*0310*/ 	.word	0x050000bc


	//   ....[26]....
        /*0314*/ 	.word	0x050000bc


	//   ....[27]....
        /*0318*/ 	.word	0x050000bc


	//   ....[28]....
        /*031c*/ 	.word	0x050000bc


	//   ....[29]....
        /*0320*/ 	.word	0x050000bc


	//   ....[30]....
        /*0324*/ 	.word	0x050000bc


	//   ....[31]....
        /*0328*/ 	.word	0x050000bc


	//   ....[32]....
        /*032c*/ 	.word	0x050000bc


	//   ....[33]....
        /*0330*/ 	.word	0x050000bc


	//   ....[34]....
        /*0334*/ 	.word	0x050000bc


	//   ....[35]....
        /*0338*/ 	.word	0x050000bc


	//   ....[36]....
        /*033c*/ 	.word	0x050000bc


	//   ....[37]....
        /*0340*/ 	.word	0x050000bc


	//   ....[38]....
        /*0344*/ 	.word	0x050000bc


	//   ....[39]....
        /*0348*/ 	.word	0x050000bc


	//----- nvinfo : EIATTR_COOP_GROUP_INSTR_OFFSETS
	.align		4
.L_1676:
        /*034c*/ 	.byte	0x04, 0x28
        /*034e*/ 	.short	(.L_1678 - .L_1677)


	//   ....[0]....
.L_1677:
        /*0350*/ 	.word	0x00003b80


	//   ....[1]....
        /*0354*/ 	.word	0x00003bb0


	//   ....[2]....
        /*0358*/ 	.word	0x00003bd0


	//   ....[3]....
        /*035c*/ 	.word	0x00003bf0


	//   ....[4]....
        /*0360*/ 	.word	0x00003c10


	//   ....[5]....
        /*0364*/ 	.word	0x00004440


	//   ....[6]....
        /*0368*/ 	.word	0x00004460


	//   ....[7]....
        /*036c*/ 	.word	0x00004480


	//   ....[8]....
        /*0370*/ 	.word	0x000044a0


	//   ....[9]....
        /*0374*/ 	.word	0x000044c0


	//   ....[10]....
        /*0378*/ 	.word	0x00007fc0


	//   ....[11]....
        /*037c*/ 	.word	0x00007ff0


	//   ....[12]....
        /*0380*/ 	.word	0x00008010


	//   ....[13]....
        /*0384*/ 	.word	0x00008030


	//   ....[14]....
        /*0388*/ 	.word	0x00008050


	//   ....[15]....
        /*038c*/ 	.word	0x00008880


	//   ....[16]....
        /*0390*/ 	.word	0x000088a0


	//   ....[17]....
        /*0394*/ 	.word	0x000088c0


	//   ....[18]....
        /*0398*/ 	.word	0x000088e0


	//   ....[19]....
        /*039c*/ 	.word	0x00008900


	//   ....[20]....
        /*03a0*/ 	.word	0x00009b80


	//   ....[21]....
        /*03a4*/ 	.word	0x00009c20


	//   ....[22]....
        /*03a8*/ 	.word	0x00009c90


	//   ....[23]....
        /*03ac*/ 	.word	0x00009d00


	//   ....[24]....
        /*03b0*/ 	.word	0x00009d70


	//   ....[25]....
        /*03b4*/ 	.word	0x0000a600


	//   ....[26]....
        /*03b8*/ 	.word	0x0000a670


	//   ....[27]....
        /*03bc*/ 	.word	0x0000a6e0


	//   ....[28]....
        /*03c0*/ 	.word	0x0000a750


	//   ....[29]....
        /*03c4*/ 	.word	0x0000a7c0


	//   ....[30]....
        /*03c8*/ 	.word	0x0000a850


	//   ....[31]....
        /*03cc*/ 	.word	0x0000a8f0


	//   ....[32]....
        /*03d0*/ 	.word	0x0000a960


	//   ....[33]....
        /*03d4*/ 	.word	0x0000a9d0


	//   ....[34]....
        /*03d8*/ 	.word	0x0000aa40


	//   ....[35]....
        /*03dc*/ 	.word	0x0000b2d0


	//   ....[36]....
        /*03e0*/ 	.word	0x0000b340


	//   ....[37]....
        /*03e4*/ 	.word	0x0000b3b0


	//   ....[38]....
        /*03e8*/ 	.word	0x0000b420


	//   ....[39]....
        /*03ec*/ 	.word	0x0000b490


	//----- nvinfo : EIATTR_VRC_CTA_INIT_COUNT
	.align		4
.L_1678:
        /*03f0*/ 	.byte	0x02, 0x4a
	.zero		1
	.zero		1


	//----- nvinfo : EIATTR_EXIT_INSTR_OFFSETS
	.align		4
        /*03f4*/ 	.byte	0x04, 0x1c
        /*03f6*/ 	.short	(.L_1680 - .L_1679)


	//   ....[0]....
.L_1679:
        /*03f8*/ 	.word	0x000009e0


	//   ....[1]....
        /*03fc*/ 	.word	0x000056b0


	//   ....[2]....
        /*0400*/ 	.word	0x00009b20


	//----- nvinfo : EIATTR_MAX_THREADS
	.align		4
.L_1680:
        /*0404*/ 	.byte	0x04, 0x05
        /*0406*/ 	.short	(.L_1682 - .L_1681)
.L_1681:
        /*0408*/ 	.word	0x00000080
        /*040c*/ 	.word	0x00000001
        /*0410*/ 	.word	0x00000001


	//----- nvinfo : EIATTR_CRS_STACK_SIZE
	.align		4
.L_1682:
        /*0414*/ 	.byte	0x04, 0x1e
        /*0416*/ 	.short	(.L_1684 - .L_1683)
.L_1683:
        /*0418*/ 	.word	0x00000000


	//----- nvinfo : EIATTR_CBANK_PARAM_SIZE
	.align		4
.L_1684:
        /*041c*/ 	.byte	0x03, 0x19
        /*041e*/ 	.short	0x00e8


	//----- nvinfo : EIATTR_PARAM_CBANK
	.align		4
        /*0420*/ 	.byte	0x04, 0x0a
        /*0422*/ 	.short	(.L_1686 - .L_1685)
	.align		4
.L_1685:
        /*0424*/ 	.word	index@(.nv.constant0._ZN10layer_norm13ln_fwd_kernelINS_13Kernel_traitsIf13__nv_bfloat16S2_S2_fjLj2048ELj1ELj4ELj1ELj16ENS_18Kernel_traits_baseILj2048EfS2_S2_S2_fjLj128EEEEELb0ELb1ELb0ELb1EEEvNS_9FwdParamsE)
        /*0428*/ 	.short	0x0380
        /*042a*/ 	.short	0x00e8


	//----- nvinfo : EIATTR_SW_WAR
	.align		4
.L_1686:
        /*042c*/ 	.byte	0x04, 0x36
        /*042e*/ 	.short	(.L_1688 - .L_1687)
.L_1687:
        /*0430*/ 	.word	0x00000008
.L_1688:


//--------------------- .nv.info._ZN10layer_norm13ln_fwd_kernelINS_13Kernel_traitsIf13__nv_bfloat16S2_S2_fjLj2048ELj1ELj4ELj1ELj16ENS_18Kernel_traits_baseILj2048EfS2_S2_S2_fjLj128EEEEELb0ELb1ELb1ELb0EEEvNS_9FwdParamsE --------------------------
	.section	.nv.info._ZN10layer_norm13ln_fwd_kernelINS_13Kernel_traitsIf13__nv_bfloat16S2_S2_fjLj2048ELj1ELj4ELj1ELj16ENS_18Kernel_traits_baseILj2048EfS2_S2_S2_fjLj128EEEEELb0ELb1ELb1ELb0EEEvNS_9FwdParamsE,"",@"SHT_CUDA_INFO"
	.sectionflags	@""
	.align	4


	//----- nvinfo : EIATTR_CUDA_API_VERSION
	.align		4
        /*0000*/ 	.byte	0x04, 0x37
        /*0002*/ 	.short	(.L_1690 - .L_1689)
.L_1689:
        /*0004*/ 	.word	0x00000082


	//----- nvinfo : EIATTR_KPARAM_INFO
	.align		4
.L_1690:
        /*0008*/ 	.byte	0x04, 0x17
        /*000a*/ 	.short	(.L_1692 - .L_1691)
.L_1691:
        /*000c*/ 	.word	0x00000000
        /*0010*/ 	.short	0x0000
        /*0012*/ 	.short	0x0000
        /*0014*/ 	.byte	0x00, 0xf0, 0xa1, 0x03


	//----- nvinfo : EIATTR_SPARSE_MMA_MASK
	.align		4
.L_1692:
        /*0018*/ 	.byte	0x03, 0x50
        /*001a*/ 	.short	0x0000


	//----- nvinfo : EIATTR_MAXREG_COUNT
	.align		4
        /*001c*/ 	.byte	0x03, 0x1b
        /*001e*/ 	.short	0x00ff


	//----- nvinfo : EIATTR_ANNOTATIONS
	.align		4
        /*0020*/ 	.byte	0x04, 0x55
        /*0022*/ 	.short	(.L_1694 - .L_1693)


	//   ....[0]....
.L_1693:
        /* <DEDUP_REMOVED lines=53> */


	//----- nvinfo : EIATTR_MERCURY_ISA_VERSION
	.align		4
.L_1694:
        /*0364*/ 	.byte	0x03, 0x5f
        /*0366*/ 	.short	0x0101


	//----- nvinfo : EIATTR_COOP_GROUP_MASK_REGIDS
	.align		4
        /*0368*/ 	.byte	0x04, 0x29
        /*036a*/ 	.short	(.L_1696 - .L_1695)


	//   ....[0]....
.L_1695:
        /*036c*/ 	.word	0xffffffff


	//   ....[1]....
        /*0370*/ 	.word	0xffffffff


	//   ....[2]....
        /*0374*/ 	.word	0xffffffff


	//   ....[3]....
        /*0378*/ 	.word	0xffffffff


	//   ....[4]....
        /*037c*/ 	.word	0xffffffff


	//   ....[5]....
        /*0380*/ 	.word	0xffffffff


	//   ....[6]....
        /*0384*/ 	.word	0xffffffff


	//   ....[7]....
        /*0388*/ 	.word	0xffffffff


	//   ....[8]....
        /*038c*/ 	.word	0xffffffff


	//   ....[9]....
        /*0390*/ 	.word	0xffffffff


	//   ....[10]....
        /*0394*/ 	.word	0x05000098


	//   ....[11]....
        /*0398*/ 	.word	0x05000098


	//   ....[12]....
        /*039c*/ 	.word	0x05000098


	//   ....[13]....
        /*03a0*/ 	.word	0x05000098


	//   ....[14]....
        /*03a4*/ 	.word	0x05000098


	//   ....[15]....
        /*03a8*/ 	.word	0x05000098


	//   ....[16]....
        /*03ac*/ 	.word	0x05000098


	//   ....[17]....
        /*03b0*/ 	.word	0x05000098


	//   ....[18]....
        /*03b4*/ 	.word	0x05000098


	//   ....[19]....
        /*03b8*/ 	.word	0x05000098


	//----- nvinfo : EIATTR_COOP_GROUP_INSTR_OFFSETS
	.align		4
.L_1696:
        /*03bc*/ 	.byte	0x04, 0x28
        /*03be*/ 	.short	(.L_1698 - .L_1697)


	//   ....[0]....
.L_1697:
        /*03c0*/ 	.word	0x000062e0


	//   ....[1]....
        /*03c4*/ 	.word	0x00006320


	//   ....[2]....
        /*03c8*/ 	.word	0x00006340


	//   ....[3]....
        /*03cc*/ 	.word	0x00006360


	//   ....[4]....
        /*03d0*/ 	.word	0x00006380


	//   ....[5]....
        /*03d4*/ 	.word	0x00006bd0


	//   ....[6]....
        /*03d8*/ 	.word	0x00006bf0


	//   ....[7]....
        /*03dc*/ 	.word	0x00006c10


	//   ....[8]....
        /*03e0*/ 	.word	0x00006c30


	//   ....[9]....
        /*03e4*/ 	.word	0x00006c50


	//   ....[10]....
        /*03e8*/ 	.word	0x00008290


	//   ....[11]....
        /*03ec*/ 	.word	0x00008330


	//   ....[12]....
        /*03f0*/ 	.word	0x000083a0


	//   ....[13]....
        /*03f4*/ 	.word	0x00008410


	//   ....[14]....
        /*03f8*/ 	.word	0x00008480


	//   ....[15]....
        /*03fc*/ 	.word	0x00008d40


	//   ....[16]....
        /*0400*/ 	.word	0x00008db0


	//   ....[17]....
        /*0404*/ 	.word	0x00008e20


	//   ....[18]....
        /*0408*/ 	.word	0x00008e90


	//   ....[19]....
        /*040c*/ 	.word	0x00008f00


	//----- nvinfo : EIATTR_VRC_CTA_INIT_COUNT
	.align		4
.L_1698:
        /*0410*/ 	.byte	0x02, 0x4a
	.zero		1
	.zero		1


	//----- nvinfo : EIATTR_EXIT_INSTR_OFFSETS
	.align		4
        /*0414*/ 	.byte	0x04, 0x1c
        /*0416*/ 	.short	(.L_1700 - .L_1699)


	//   ....[0]....
.L_1699:
        /*0418*/ 	.word	0x00001500


	//   ....[1]....
        /*041c*/ 	.word	0x00008220


	//----- nvinfo : EIATTR_MAX_THREADS
	.align		4
.L_1700:
        /*0420*/ 	.byte	0x04, 0x05
        /*0422*/ 	.short	(.L_1702 - .L_1701)
.L_1701:
        /*0424*/ 	.word	0x00000080
        /*0428*/ 	.word	0x00000001
        /*042c*/ 	.word	0x00000001


	//----- nvinfo : EIATTR_CRS_STACK_SIZE
	.align		4
.L_1702:
        /*0430*/ 	.byte	0x04, 0x1e
        /*0432*/ 	.short	(.L_1704 - .L_1703)
.L_1703:
        /*0434*/ 	.word	0x00000000


	//----- nvinfo : EIATTR_CBANK_PARAM_SIZE
	.align		4
.L_1704:
        /*0438*/ 	.byte	0x03, 0x19
        /*043a*/ 	.short	0x00e8


	//----- nvinfo : EIATTR_PARAM_CBANK
	.align		4
        /*043c*/ 	.byte	0x04, 0x0a
        /*043e*/ 	.short	(.L_1706 - .L_1705)
	.align		4
.L_1705:
        /*0440*/ 	.word	index@(.nv.constant0._ZN10layer_norm13ln_fwd_kernelINS_13Kernel_traitsIf13__nv_bfloat16S2_S2_fjLj2048ELj1ELj4ELj1ELj16ENS_18Kernel_traits_baseILj2048EfS2_S2_S2_fjLj128EEEEELb0ELb1ELb1ELb0EEEvNS_9FwdParamsE)
        /*0444*/ 	.short	0x0380
        /*0446*/ 	.short	0x00e8


	//----- nvinfo : EIATTR_SW_WAR
	.align		4
.L_1706:
        /*0448*/ 	.byte	0x04, 0x36
        /*044a*/ 	.short	(.L_1708 - .L_1707)
.L_1707:
        /*044c*/ 	.word	0x00000008
.L_1708:


//--------------------- .nv.info._ZN10layer_norm13ln_fwd_kernelINS_13Kernel_traitsIf13__nv_bfloat16S2_S2_fjLj2048ELj1ELj4ELj1ELj16ENS_18Kernel_traits_baseILj2048EfS2_S2_S2_fjLj128EEEEELb0ELb1ELb1ELb1EEEvNS_9FwdParamsE --------------------------
	.section	.nv.info._ZN10layer_norm13ln_fwd_kernelINS_13Kernel_traitsIf13__nv_bfloat16S2_S2_fjLj2048ELj1ELj4ELj1ELj16ENS_18Kernel_traits_baseILj2048EfS2_S2_S2_fjLj128EEEEELb0ELb1ELb1ELb1EEEvNS_9FwdParamsE,"",@"SHT_CUDA_INFO"
	.sectionflags	@""
	.align	4


	//----- nvinfo : EIATTR_CUDA_API_VERSION
	.align		4
        /*0000*/ 	.byte	0x04, 0x37
        /*0002*/ 	.short	(.L_1710 - .L_1709)
.L_1709:
        /*0004*/ 	.word	0x00000082


	//----- nvinfo : EIATTR_KPARAM_INFO
	.align		4
.L_1710:
        /*0008*/ 	.byte	0x04, 0x17
        /*000a*/ 	.short	(.L_1712 - .L_1711)
.L_1711:
        /*000c*/ 	.word	0x00000000
        /*0010*/ 	.short	0x0000
        /*0012*/ 	.short	0x0000
        /*0014*/ 	.byte	0x00, 0xf0, 0xa1, 0x03


	//----- nvinfo : EIATTR_SPARSE_MMA_MASK
	.align		4
.L_1712:
        /*0018*/ 	.byte	0x03, 0x50
        /*001a*/ 	.short	0x0000


	//----- nvinfo : EIATTR_MAXREG_COUNT
	.align		4
        /*001c*/ 	.byte	0x03, 0x1b
        /*001e*/ 	.short	0x00ff


	//----- nvinfo : EIATTR_ANNOTATIONS
	.align		4
        /*0020*/ 	.byte	0x04, 0x55
        /*0022*/ 	.short	(.L_1714 - .L_1713)


	//   ....[0]....
.L_1713:
        /* <DEDUP_REMOVED lines=36> */


	//----- nvinfo : EIATTR_MERCURY_ISA_VERSION
	.align		4
.L_1714:
        /*0254*/ 	.byte	0x03, 0x5f
        /*0256*/ 	.short	0x0101


	//----- nvinfo : EIATTR_COOP_GROUP_MASK_REGIDS
	.align		4
        /*0258*/ 	.byte	0x04, 0x29
        /*025a*/ 	.short	(.L_1716 - .L_1715)


	//   ....[0]....
.L_1715:
        /*025c*/ 	.word	0xffffffff


	//   ....[1]....
        /*0260*/ 	.word	0xffffffff


	//   ....[2]....
        /*0264*/ 	.word	0xffffffff


	//   ....[3]....
        /*0268*/ 	.word	0xffffffff


	//   ....[4]....
        /*026c*/ 	.word	0xffffffff


	//   ....[5]....
        /*0270*/ 	.word	0xffffffff


	//   ....[6]....
        /*0274*/ 	.word	0xffffffff


	//   ....[7]....
        /*0278*/ 	.word	0xffffffff


	//   ....[8]....
        /*027c*/ 	.word	0xffffffff


	//   ....[9]....
        /*0280*/ 	.word	0xffffffff


	//   ....[10]....
        /*0284*/ 	.word	0x050000bc


	//   ....[11]....
        /*0288*/ 	.word	0x050000bc


	//   ....[12]....
        /*028c*/ 	.word	0x050000bc


	//   ....[13]....
        /*0290*/ 	.word	0x050000bc


	//   ....[14]....
        /*0294*/ 	.word	0x050000bc


	//   ....[15]....
        /*0298*/ 	.word	0x050000bc


	//   ....[16]....
        /*029c*/ 	.word	0x050000bc


	//   ....[17]....
        /*02a0*/ 	.word	0x050000bc


	//   ....[18]....
        /*02a4*/ 	.word	0x050000bc


	//   ....[19]....
        /*02a8*/ 	.word	0x050000bc


	//----- nvinfo : EIATTR_COOP_GROUP_INSTR_OFFSETS
	.align		4
.L_1716:
        /*02ac*/ 	.byte	0x04, 0x28
        /*02ae*/ 	.short	(.L_1718 - .L_1717)


	//   ....[0]....
.L_1717:
        /*02b0*/ 	.word	0x00005300


	//   ....[1]....
        /*02b4*/ 	.word	0x00005330


	//   ....[2]....
        /*02b8*/ 	.word	0x00005350


	//   ....[3]....
        /*02bc*/ 	.word	0x00005370


	//   ....[4]....
        /*02c0*/ 	.word	0x00005390


	//   ....[5]....
        /*02c4*/ 	.word	0x00005bc0


	//   ....[6]....
        /*02c8*/ 	.word	0x00005be0


	//   ....[7]....
        /*02cc*/ 	.word	0x00005c00


	//   ....[8]....
        /*02d0*/ 	.word	0x00005c20


	//   ....[9]....
        /*02d4*/ 	.word	0x00005c40


	//   ....[10]....
        /*02d8*/ 	.word	0x00006fb0


	//   ....[11]....
        /*02dc*/ 	.word	0x00007050


	//   ....[12]....
        /*02e0*/ 	.word	0x000070c0


	//   ....[13]....
        /*02e4*/ 	.word	0x00007130


	//   ....[14]....
        /*02e8*/ 	.word	0x000071a0


	//   ....[15]....
        /*02ec*/ 	.word	0x00007a30


	//   ....[16]....
        /*02f0*/ 	.word	0x00007aa0


	//   ....[17]....
        /*02f4*/ 	.word	0x00007b10


	//   ....[18]....
        /*02f8*/ 	.word	0x00007b80


	//   ....[19]....
        /*02fc*/ 	.word	0x00007bf0


	//----- nvinfo : EIATTR_VRC_CTA_INIT_COUNT
	.align		4
.L_1718:
        /*0300*/ 	.byte	0x02, 0x4a
	.zero		1
	.zero		1


	//----- nvinfo : EIATTR_EXIT_INSTR_OFFSETS
	.align		4
        /*0304*/ 	.byte	0x04, 0x1c
        /*0306*/ 	.short	(.L_1720 - .L_1719)


	//   ....[0]....
.L_1719:
        /*0308*/ 	.word	0x00000a10


	//   ....[1]....
        /*030c*/ 	.word	0x00006f40


	//----- nvinfo : EIATTR_MAX_THREADS
	.align		4
.L_1720:
        /*0310*/ 	.byte	0x04, 0x05
        /*0312*/ 	.short	(.L_1722 - .L_1721)
.L_1721:
        /*0314*/ 	.word	0x00000080
        /*0318*/ 	.word	0x00000001
        /*031c*/ 	.word	0x00000001


	//----- nvinfo : EIATTR_CRS_STACK_SIZE
	.align		4
.L_1722:
        /*0320*/ 	.byte	0x04, 0x1e
        /*0322*/ 	.short	(.L_1724 - .L_1723)
.L_1723:
        /*0324*/ 	.word	0x00000000


	//----- nvinfo : EIATTR_CBANK_PARAM_SIZE
	.align		4
.L_1724:
        /*0328*/ 	.byte	0x03, 0x19
        /*032a*/ 	.short	0x00e8


	//----- nvinfo : EIATTR_PARAM_CBANK
	.align		4
        /*032c*/ 	.byte	0x04, 0x0a
        /*032e*/ 	.short	(.L_1726 - .L_1725)
	.align		4
.L_1725:
        /*0330*/ 	.word	index@(.nv.constant0._ZN10layer_norm13ln_fwd_kernelINS_13Kernel_traitsIf13__nv_bfloat16S2_S2_fjLj2048ELj1ELj4ELj1ELj16ENS_18Kernel_traits_baseILj2048EfS2_S2_S2_fjLj128EEEEELb0ELb1ELb1ELb1EEEvNS_9FwdParamsE)
        /*0334*/ 	.short	0x0380
        /*0336*/ 	.short	0x00e8


	//----- nvinfo : EIATTR_SW_WAR
	.align		4
.L_1726:
        /*0338*/ 	.byte	0x04, 0x36
        /*033a*/ 	.short	(.L_1728 - .L_1727)
.L_1727:
        /*033c*/ 	.word	0x00000008
.L_1728:


//--------------------- .nv.info._ZN10layer_norm13ln_fwd_kernelINS_13Kernel_traitsIf13__nv_bfloat16S2_S2_fjLj2048ELj1ELj4ELj1ELj16ENS_18Kernel_traits_baseILj2048EfS2_S2_S2_fjLj128EEEEELb1ELb0ELb0ELb0EEEvNS_9FwdParamsE --------------------------
	.section	.nv.info._ZN10layer_norm13ln_fwd_kernelINS_13Kernel_traitsIf13__nv_bfloat16S2_S2_fjLj2048ELj1ELj4ELj1ELj16ENS_18Kernel_traits_baseILj2048EfS2_S2_S2_fjLj128EEEEELb1ELb0ELb0ELb0EEEvNS_9FwdParamsE,"",@"SHT_CUDA_INFO"
	.sectionflags	@""
	.align	4


	//----- nvinfo : EIATTR_CUDA_API_VERSION
	.align		4
        /*0000*/ 	.byte	0x04, 0x37
        /*0002*/ 	.short	(.L_1730 - .L_1729)
.L_1729:
        /*0004*/ 	.word	0x00000082


	//----- nvinfo : EIATTR_KPARAM_INFO
	.align		4
.L_1730:
        /*0008*/ 	.byte	0x04, 0x17
        /*000a*/ 	.short	(.L_1732 - .L_1731)
.L_1731:
        /*000c*/ 	.word	0x00000000
        /*0010*/ 	.short	0x0000
        /*0012*/ 	.short	0x0000
        /*0014*/ 	.byte	0x00, 0xf0, 0xa1, 0x03


	//----- nvinfo : EIATTR_SPARSE_MMA_MASK
	.align		4
.L_1732:
        /*0018*/ 	.byte	0x03, 0x50
        /*001a*/ 	.short	0x0000


	//----- nvinfo : EIATTR_MAXREG_COUNT
	.align		4
        /*001c*/ 	.byte	0x03, 0x1b
        /*001e*/ 	.short	0x00ff


	//----- nvinfo : EIATTR_MERCURY_ISA_VERSION
	.align		4
        /*0020*/ 	.byte	0x03, 0x5f
        /*0022*/ 	.short	0x0101


	//----- nvinfo : EIATTR_COOP_GROUP_MASK_REGIDS
	.align		4
        /*0024*/ 	.byte	0x04, 0x29
        /*0026*/ 	.short	(.L_1734 - .L_1733)


	//   ....[0]....
.L_1733:
        /*0028*/ 	.word	0xffffffff


	//   ....[1]....
        /*002c*/ 	.word	0xffffffff


	//   ....[2]....
        /*0030*/ 	.word	0xffffffff


	//   ....[3]....
        /*0034*/ 	.word	0xffffffff


	//   ....[4]....
        /*0038*/ 	.word	0xffffffff


	//   ....[5]....
        /*003c*/ 	.word	0xffffffff


	//   ....[6]....
        /*0040*/ 	.word	0xffffffff


	//   ....[7]....
        /*0044*/ 	.word	0xffffffff


	//   ....[8]....
        /*0048*/ 	.word	0xffffffff


	//   ....[9]....
        /*004c*/ 	.word	0xffffffff


	//   ....[10]....
        /*0050*/ 	.word	0x050000a7


	//   ....[11]....
        /*0054*/ 	.word	0x050000a7


	//   ....[12]....
        /*0058*/ 	.word	0x050000a7


	//   ....[13]....
        /*005c*/ 	.word	0x050000a7


	//   ....[14]....
        /*0060*/ 	.word	0x050000a7


	//   ....[15]....
        /*0064*/ 	.word	0x050000a7


	//   ....[16]....
        /*0068*/ 	.word	0x050000a7


	//   ....[17]....
        /*006c*/ 	.word	0x050000a7


	//   ....[18]....
        /*0070*/ 	.word	0x050000a7


	//   ....[19]....
        /*0074*/ 	.word	0x050000a7


	//----- nvinfo : EIATTR_COOP_GROUP_INSTR_OFFSETS
	.align		4
.L_1734:
        /*0078*/ 	.byte	0x04, 0x28
        /*007a*/ 	.short	(.L_1736 - .L_1735)


	//   ....[0]....
.L_1735:
        /*007c*/ 	.word	0x0002bdc0


	//   ....[1]....
        /*0080*/ 	.word	0x0002bdf0


	//   ....[2]....
        /*0084*/ 	.word	0x0002be10


	//   ....[3]....
        /*0088*/ 	.word	0x0002be30


	//   ....[4]....
        /*008c*/ 	.word	0x0002be60


	//   ....[5]....
        /*0090*/ 	.word	0x0002c6c0


	//   ....[6]....
        /*0094*/ 	.word	0x0002c6e0


	//   ....[7]....
        /*0098*/ 	.word	0x0002c700


	//   ....[8]....
        /*009c*/ 	.word	0x0002c720


	//   ....[9]....
        /*00a0*/ 	.word	0x0002c740


	//   ....[10]....
        /*00a4*/ 	.word	0x0002daf0


	//   ....[11]....
        /*00a8*/ 	.word	0x0002db90


	//   ....[12]....
        /*00ac*/ 	.word	0x0002dc00


	//   ....[13]....
        /*00b0*/ 	.word	0x0002dc70


	//   ....[14]....
        /*00b4*/ 	.word	0x0002dcf0


	//   ....[15]....
        /*00b8*/ 	.word	0x0002e5b0


	//   ....[16]....
        /*00bc*/ 	.word	0x0002e620


	//   ....[17]....
        /*00c0*/ 	.word	0x0002e690


	//   ....[18]....
        /*00c4*/ 	.word	0x0002e700


	//   ....[19]....
        /*00c8*/ 	.word	0x0002e770


	//----- nvinfo : EIATTR_VRC_CTA_INIT_COUNT
	.align		4
.L_1736:
        /*00cc*/ 	.byte	0x02, 0x4a
	.zero		1
	.zero		1


	//----- nvinfo : EIATTR_EXIT_INSTR_OFFSETS
	.align		4
        /*00d0*/ 	.byte	0x04, 0x1c
        /*00d2*/ 	.short	(.L_1738 - .L_1737)


	//   ....[0]....
.L_1737:
        /*00d4*/ 	.word	0x00000db0


	//   ....[1]....
        /*00d8*/ 	.word	0x0002da80


	//----- nvinfo : EIATTR_INDIRECT_BRANCH_TARGETS
	.align		4
.L_1738:
        /*00dc*/ 	.byte	0x04, 0x34
        /*00de*/ 	.short	(.L_1740 - .L_1739)


	//   ....[0]....
.L_1739:
        /*00e0*/ 	.word	.L_x_71292@srel
        /*00e4*/ 	.short	0x0
        /*00e6*/ 	.short	0x0
        /*00e8*/ 	.word	0x3
        /*00ec*/ 	.word	.L_x_71293@srel
        /*00f0*/ 	.word	.L_x_71294@srel
        /*00f4*/ 	.word	.L_x_71295@srel


	//----- nvinfo : EIATTR_MAX_THREADS
	.align		4
.L_1740:
        /*00f8*/ 	.byte	0x04, 0x05
        /*00fa*/ 	.short	(.L_1742 - .L_1741)
.L_1741:
        /*00fc*/ 	.word	0x00000080
        /*0100*/ 	.word	0x00000001
        /*0104*/ 	.word	0x00000001


	//----- nvinfo : EIATTR_CRS_STACK_SIZE
	.align		4
.L_1742:
        /*0108*/ 	.byte	0x04, 0x1e
        /*010a*/ 	.short	(.L_1744 - .L_1743)
.L_1743:
        /*010c*/ 	.word	0x00000000


	//----- nvinfo : EIATTR_CBANK_PARAM_SIZE
	.align		4
.L_1744:
        /*0110*/ 	.byte	0x03, 0x19
        /*0112*/ 	.short	0x00e8


	//----- nvinfo : EIATTR_PARAM_CBANK
	.align		4
        /*0114*/ 	.byte	0x04, 0x0a
        /*0116*/ 	.short	(.L_1746 - .L_1745)
	.align		4
.L_1745:
        /*0118*/ 	.word	index@(.nv.constant0._ZN10layer_norm13ln_fwd_kernelINS_13Kernel_traitsIf13__nv_bfloat16S2_S2_fjLj2048ELj1ELj4ELj1ELj16ENS_18Kernel_traits_baseILj2048EfS2_S2_S2_fjLj128EEEEELb1ELb0ELb0ELb0EEEvNS_9FwdParamsE)
        /*011c*/ 	.short	0x0380
        /*011e*/ 	.short	0x00e8


	//----- nvinfo : EIATTR_SW_WAR
	.align		4
.L_1746:
        /*0120*/ 	.byte	0x04, 0x36
        /*0122*/ 	.short	(.L_1748 - .L_1747)
.L_1747:
        /*0124*/ 	.word	0x00000008
.L_1748:


//--------------------- .nv.info._ZN10layer_norm13ln_fwd_kernelINS_13Kernel_traitsIf13__nv_bfloat16S2_S2_fjLj2048ELj1ELj4ELj1ELj16ENS_18Kernel_traits_baseILj2048EfS2_S2_S2_fjLj128EEEEELb1ELb0ELb0ELb1EEEvNS_9FwdParamsE --------------------------
	.section	.nv.info._ZN10layer_norm13ln_fwd_kernelINS_13Kernel_traitsIf13__nv_bfloat16S2_S2_fjLj2048ELj1ELj4ELj1ELj16ENS_18Kernel_traits_baseILj2048EfS2_S2_S2_fjLj128EEEEELb1ELb0ELb0ELb1EEEvNS_9FwdParamsE,"",@"SHT_CUDA_INFO"
	.sectionflags	@""
	.align	4


	//----- nvinfo : EIATTR_CUDA_API_VERSION
	.align		4
        /*0000*/ 	.byte	0x04, 0x37
        /*0002*/ 	.short	(.L_1750 - .L_1749)
.L_1749:
        /*0004*/ 	.word	0x00000082


	//----- nvinfo : EIATTR_KPARAM_INFO
	.align		4
.L_1750:
        /*0008*/ 	.byte	0x04, 0x17
        /*000a*/ 	.short	(.L_1752 - .L_1751)
.L_1751:
        /*000c*/ 	.word	0x00000000
        /*0010*/ 	.short	0x0000
        /*0012*/ 	.short	0x0000
        /*0014*/ 	.byte	0x00, 0xf0, 0xa1, 0x03


	//----- nvinfo : EIATTR_SPARSE_MMA_MASK
	.align		4
.L_1752:
        /*0018*/ 	.byte	0x03, 0x50
        /*001a*/ 	.short	0x0000


	//----- nvinfo : EIATTR_MAXREG_COUNT
	.align		4
        /*001c*/ 	.byte	0x03, 0x1b
        /*001e*/ 	.short	0x00ff


	//----- nvinfo : EIATTR_MERCURY_ISA_VERSION
	.align		4
        /*0020*/ 	.byte	0x03, 0x5f
        /*0022*/ 	.short	0x0101


	//----- nvinfo : EIATTR_COOP_GROUP_MASK_REGIDS
	.align		4
        /*0024*/ 	.byte	0x04, 0x29
        /*0026*/ 	.short	(.L_1754 - .L_1753)


	//   ....[0]....
.L_1753:
        /*0028*/ 	.word	0xffffffff


	//   ....[1]....
        /*002c*/ 	.word	0xffffffff


	//   ....[2]....
        /*0030*/ 	.word	0xffffffff


	//   ....[3]....
        /*0034*/ 	.word	0xffffffff


	//   ....[4]....
        /*0038*/ 	.word	0xffffffff


	//   ....[5]....
        /*003c*/ 	.word	0xffffffff


	//   ....[6]....
        /*0040*/ 	.word	0xffffffff


	//   ....[7]....
        /*0044*/ 	.word	0xffffffff


	//   ....[8]....
        /*0048*/ 	.word	0xffffffff


	//   ....[9]....
        /*004c*/ 	.word	0xffffffff


	//   ....[10]....
        /*0050*/ 	.word	0x050000a2


	//   ....[11]....
        /*0054*/ 	.word	0x050000a2


	//   ....[12]....
        /*0058*/ 	.word	0x050000a2


	//   ....[13]....
        /*005c*/ 	.word	0x050000a2


	//   ....[14]....
        /*0060*/ 	.word	0x050000a2


	//   ....[15]....
        /*0064*/ 	.word	0x050000a2


	//   ....[16]....
        /*0068*/ 	.word	0x050000a2


	//   ....[17]....
        /*006c*/ 	.word	0x050000a2


	//   ....[18]....
        /*0070*/ 	.word	0x050000a2


	//   ....[19]....
        /*0074*/ 	.word	0x050000a2


	//----- nvinfo : EIATTR_COOP_GROUP_INSTR_OFFSETS
	.align		4
.L_1754:
        /*0078*/ 	.byte	0x04, 0x28
        /*007a*/ 	.short	(.L_1756 - .L_1755)


	//   ....[0]....
.L_1755:
        /*007c*/ 	.word	0x0002afe0


	//   ....[1]....
        /*0080*/ 	.word	0x0002b000


	//   ....[2]....
        /*0084*/ 	.word	0x0002b020


	//   ....[3]....
        /*0088*/ 	.word	0x0002b040


	//   ....[4]....
        /*008c*/ 	.word	0x0002b070


	//   ....[5]....
        /*0090*/ 	.word	0x0002b8a0


	//   ....[6]....
        /*0094*/ 	.word	0x0002b8c0


	//   ....[7]....
        /*0098*/ 	.word	0x0002b8e0


	//   ....[8]....
        /*009c*/ 	.word	0x0002b900


	//   ....[9]....
        /*00a0*/ 	.word	0x0002b920


	//   ....[10]....
        /*00a4*/ 	.word	0x0002c9f0


	//   ....[11]....
        /*00a8*/ 	.word	0x0002ca90


	//   ....[12]....
        /*00ac*/ 	.word	0x0002cb00


	//   ....[13]....
        /*00b0*/ 	.word	0x0002cb70


	//   ....[14]....
        /*00b4*/ 	.word	0x0002cbf0


	//   ....[15]....
        /*00b8*/ 	.word	0x0002d470


	//   ....[16]....
        /*00bc*/ 	.word	0x0002d4e0


	//   ....[17]....
        /*00c0*/ 	.word	0x0002d550


	//   ....[18]....
        /*00c4*/ 	.word	0x0002d5c0


	//   ....[19]....
        /*00c8*/ 	.word	0x0002d630


	//----- nvinfo : EIATTR_VRC_CTA_INIT_COUNT
	.align		4
.L_1756:
        /*00cc*/ 	.byte	0x02, 0x4a
	.zero		1
	.zero		1


	//----- nvinfo : EIATTR_EXIT_INSTR_OFFSETS
	.align		4
        /*00d0*/ 	.byte	0x04, 0x1c
        /*00d2*/ 	.short	(.L_1758 - .L_1757)


	//   ....[0]....
.L_1757:
        /*00d4*/ 	.word	0x000008b0


	//   ....[1]....
        /*00d8*/ 	.word	0x0002c980


	//----- nvinfo : EIATTR_INDIRECT_BRANCH_TARGETS
	.align		4
.L_1758:
        /*00dc*/ 	.byte	0x04, 0x34
        /*00de*/ 	.short	(.L_1760 - .L_1759)


	//   ....[0]....
.L_1759:
        /*00e0*/ 	.word	.L_x_71296@srel
        /*00e4*/ 	.short	0x0
        /*00e6*/ 	.short	0x0
        /*00e8*/ 	.word	0x3
        /*00ec*/ 	.word	.L_x_71297@srel
        /*00f0*/ 	.word	.L_x_71298@srel
        /*00f4*/ 	.word	.L_x_71299@srel


	//----- nvinfo : EIATTR_MAX_THREADS
	.align		4
.L_1760:
        /*00f8*/ 	.byte	0x04, 0x05
        /*00fa*/ 	.short	(.L_1762 - .L_1761)
.L_1761:
        /*00fc*/ 	.word	0x00000080
        /*0100*/ 	.word	0x00000001
        /*0104*/ 	.word	0x00000001


	//----- nvinfo : EIATTR_CRS_STACK_SIZE
	.align		4
.L_1762:
        /*0108*/ 	.byte	0x04, 0x1e
        /*010a*/ 	.short	(.L_1764 - .L_1763)
.L_1763:
        /*010c*/ 	.word	0x00000000


	//----- nvinfo : EIATTR_CBANK_PARAM_SIZE
	.align		4
.L_1764:
        /*0110*/ 	.byte	0x03, 0x19
        /*0112*/ 	.short	0x00e8


	//----- nvinfo : EIATTR_PARAM_CBANK
	.align		4
        /*0114*/ 	.byte	0x04, 0x0a
        /*0116*/ 	.short	(.L_1766 - .L_1765)
	.align		4
.L_1765:
        /*0118*/ 	.word	index@(.nv.constant0._ZN10layer_norm13ln_fwd_kernelINS_13Kernel_traitsIf13__nv_bfloat16S2_S2_fjLj2048ELj1ELj4ELj1ELj16ENS_18Kernel_traits_baseILj2048EfS2_S2_S2_fjLj128EEEEELb1ELb0ELb0ELb1EEEvNS_9FwdParamsE)
        /*011c*/ 	.short	0x0380
        /*011e*/ 	.short	0x00e8


	//----- nvinfo : EIATTR_SW_WAR
	.align		4
.L_1766:
        /*0120*/ 	.byte	0x04, 0x36
        /*0122*/ 	.short	(.L_1768 - .L_1767)
.L_1767:
        /*0124*/ 	.word	0x00000008
.L_1768:


//--------------------- .nv.info._ZN10layer_norm13ln_fwd_kernelINS_13Kernel_traitsIf13__nv_bfloat16S2_S2_fjLj2048ELj1ELj4ELj1ELj16ENS_18Kernel_traits_baseILj2048EfS2_S2_S2_fjLj128EEEEELb1ELb0ELb1ELb0EEEvNS_9FwdParamsE --------------------------
	.section	.nv.info._ZN10layer_norm13ln_fwd_kernelINS_13Kernel_traitsIf13__nv_bfloat16S2_S2_fjLj2048ELj1ELj4ELj1ELj16ENS_18Kernel_traits_baseILj2048EfS2_S2_S2_fjLj128EEEEELb1ELb0ELb1ELb0EEEvNS_9FwdParamsE,"",@"SHT_CUDA_INFO"
	.sectionflags	@""
	.align	4


	//----- nvinfo : EIATTR_CUDA_API_VERSION
	.align		4
        /*0000*/ 	.byte	0x04, 0x37
        /*0002*/ 	.short	(.L_1770 - .L_1769)
.L_1769:
        /*0004*/ 	.word	0x00000082


	//----- nvinfo : EIATTR_KPARAM_INFO
	.align		4
.L_1770:
        /*0008*/ 	.byte	0x04, 0x17
        /*000a*/ 	.short	(.L_1772 - .L_1771)
.L_1771:
        /*000c*/ 	.word	0x00000000
        /*0010*/ 	.short	0x0000
        /*0012*/ 	.short	0x0000
        /*0014*/ 	.byte	0x00, 0xf0, 0xa1, 0x03


	//----- nvinfo : EIATTR_SPARSE_MMA_MASK
	.align		4
.L_1772:
        /*0018*/ 	.byte	0x03, 0x50
        /*001a*/ 	.short	0x0000


	//----- nvinfo : EIATTR_MAXREG_COUNT
	.align		4
        /*001c*/ 	.byte	0x03, 0x1b
        /*001e*/ 	.short	0x00ff


	//----- nvinfo : EIATTR_MERCURY_ISA_VERSION
	.align		4
        /*0020*/ 	.byte	0x03, 0x5f
        /*0022*/ 	.short	0x0101


	//----- nvinfo : EIATTR_COOP_GROUP_MASK_REGIDS
	.align		4
        /*0024*/ 	.byte	0x04, 0x29
        /*0026*/ 	.short	(.L_1774 - .L_1773)


	//   ....[0]....
.L_1773:
        /*0028*/ 	.word	0xffffffff


	//   ....[1]....
        /*002c*/ 	.word	0xffffffff


	//   ....[2]....
        /*0030*/ 	.word	0xffffffff


	//   ....[3]....
        /*0034*/ 	.word	0xffffffff


	//   ....[4]....
        /*0038*/ 	.word	0xffffffff


	//   ....[5]....
        /*003c*/ 	.word	0xffffffff


	//   ....[6]....
        /*0040*/ 	.word	0xffffffff


	//   ....[7]....
        /*0044*/ 	.word	0xffffffff


	//   ....[8]....
        /*0048*/ 	.word	0xffffffff


	//   ....[9]....
        /*004c*/ 	.word	0xffffffff


	//   ....[10]....
        /*0050*/ 	.word	0x050000e4


	//   ....[11]....
        /*0054*/ 	.word	0x050000e4


	//   ....[12]....
        /*0058*/ 	.word	0x050000e4


	//   ....[13]....
        /*005c*/ 	.word	0x050000e4


	//   ....[14]....
        /*0060*/ 	.word	0x050000e4


	//   ....[15]....
        /*0064*/ 	.word	0x050000e4


	//   ....[16]....
        /*0068*/ 	.word	0x050000e4


	//   ....[17]....
        /*006c*/ 	.word	0x050000e4


	//   ....[18]....
        /*0070*/ 	.word	0x050000e4


	//   ....[19]....
        /*0074*/ 	.word	0x050000e4


	//----- nvinfo : EIATTR_COOP_GROUP_INSTR_OFFSETS
	.align		4
.L_1774:
        /*0078*/ 	.byte	0x04, 0x28
        /*007a*/ 	.short	(.L_1776 - .L_1775)


	//   ....[0]....
.L_1775:
        /*007c*/ 	.word	0x0002fc90


	//   ....[1]....
        /*0080*/ 	.word	0x0002fcd0


	//   ....[2]....
        /*0084*/ 	.word	0x0002fcf0


	//   ....[3]....
        /*0088*/ 	.word	0x0002fd10


	//   ....[4]....
        /*008c*/ 	.word	0x0002fd30


	//   ....[5]....
        /*0090*/ 	.word	0x00030590


	//   ....[6]....
        /*0094*/ 	.word	0x000305b0


	//   ....[7]....
        /*0098*/ 	.word	0x000305d0


	//   ....[8]....
        /*009c*/ 	.word	0x000305f0


	//   ....[9]....
        /*00a0*/ 	.word	0x00030610


	//   ....[10]....
        /*00a4*/ 	.word	0x00031a10


	//   ....[11]....
        /*00a8*/ 	.word	0x00031ac0


	//   ....[12]....
        /*00ac*/ 	.word	0x00031b30


	//   ....[13]....
        /*00b0*/ 	.word	0x00031ba0


	//   ....[14]....
        /*00b4*/ 	.word	0x00031c10


	//   ....[15]....
        /*00b8*/ 	.word	0x000324c0


	//   ....[16]....
        /*00bc*/ 	.word	0x00032530


	//   ....[17]....
        /*00c0*/ 	.word	0x000325a0


	//   ....[18]....
        /*00c4*/ 	.word	0x00032610


	//   ....[19]....
        /*00c8*/ 	.word	0x00032680


	//----- nvinfo : EIATTR_VRC_CTA_INIT_COUNT
	.align		4
.L_1776:
        /*00cc*/ 	.byte	0x02, 0x4a
	.zero		1
	.zero		1


	//----- nvinfo : EIATTR_EXIT_INSTR_OFFSETS
	.align		4
        /*00d0*/ 	.byte	0x04, 0x1c
        /*00d2*/ 	.short	(.L_1778 - .L_1777)


	//   ....[0]....
.L_1777:
        /*00d4*/ 	.word	0x00000da0


	//   ....[1]....
        /*00d8*/ 	.word	0x000319a0


	//----- nvinfo : EIATTR_MAX_THREADS
	.align		4
.L_1778:
        /*00dc*/ 	.byte	0x04, 0x05
        /*00de*/ 	.short	(.L_1780 - .L_1779)
.L_1779:
        /*00e0*/ 	.word	0x00000080
        /*00e4*/ 	.word	0x00000001
        /*00e8*/ 	.word	0x00000001


	//----- nvinfo : EIATTR_CRS_STACK_SIZE
	.align		4
.L_1780:
        /*00ec*/ 	.byte	0x04, 0x1e
        /*00ee*/ 	.short	(.L_1782 - .L_1781)
.L_1781:
        /*00f0*/ 	.word	0x00000000


	//----- nvinfo : EIATTR_CBANK_PARAM_SIZE
	.align		4
.L_1782:
        /*00f4*/ 	.byte	0x03, 0x19
        /*00f6*/ 	.short	0x00e8


	//----- nvinfo : EIATTR_PARAM_CBANK
	.align		4
        /*00f8*/ 	.byte	0x04, 0x0a
        /*00fa*/ 	.short	(.L_1784 - .L_1783)
	.align		4
.L_1783:
        /*00fc*/ 	.word	index@(.nv.constant0._ZN10layer_norm13ln_fwd_kernelINS_13Kernel_traitsIf13__nv_bfloat16S2_S2_fjLj2048ELj1ELj4ELj1ELj16ENS_18Kernel_traits_baseILj2048EfS2_S2_S2_fjLj128EEEEELb1ELb0ELb1ELb0EEEvNS_9FwdParamsE)
        /*0100*/ 	.short	0x0380
        /*0102*/ 	.short	0x00e8


	//----- nvinfo : EIATTR_SW_WAR
	.align		4
.L_1784:
        /*0104*/ 	.byte	0x04, 0x36
        /*0106*/ 	.short	(.L_1786 - .L_1785)
.L_1785:
        /*0108*/ 	.word	0x00000008
.L_1786:


//--------------------- .nv.info._ZN10layer_norm13ln_fwd_kernelINS_13Kernel_traitsIf13__nv_bfloat16S2_S2_fjLj2048ELj1ELj4ELj1ELj16ENS_18Kernel_traits_baseILj2048EfS2_S2_S2_fjLj128EEEEELb1ELb0ELb1ELb1EEEvNS_9FwdParamsE --------------------------
	.section	.nv.info._ZN10layer_norm13ln_fwd_kernelINS_13Kernel_traitsIf13__nv_bfloat16S2_S2_fjLj2048ELj1ELj4ELj1ELj16ENS_18Kernel_traits_baseILj2048EfS2_S2_S2_fjLj128EEEEELb1ELb0ELb1ELb1EEEvNS_9FwdParamsE,"",@"SHT_CUDA_INFO"
	.sectionflags	@""
	.align	4


	//----- nvinfo : EIATTR_CUDA_API_VERSION
	.align		4
        /*0000*/ 	.byte	0x04, 0x37
        /*0002*/ 	.short	(.L_1788 - .L_1787)
.L_1787:
        /*0004*/ 	.word	0x00000082


	//----- nvinfo : EIATTR_KPARAM_INFO
	.align		4
.L_1788:
        /*0008*/ 	.byte	0x04, 0x17
        /*000a*/ 	.short	(.L_1790 - .L_1789)
.L_1789:
        /*000c*/ 	.word	0x00000000
        /*0010*/ 	.short	0x0000
        /*0012*/ 	.short	0x0000
        /*0014*/ 	.byte	0x00, 0xf0, 0xa1, 0x03


	//----- nvinfo : EIATTR_SPARSE_MMA_MASK
	.align		4
.L_1790:
        /*0018*/ 	.byte	0x03, 0x50
        /*001a*/ 	.short	0x0000


	//----- nvinfo : EIATTR_MAXREG_COUNT
	.align		4
        /*001c*/ 	.byte	0x03, 0x1b
        /*001e*/ 	.short	0x00ff


	//----- nvinfo : EIATTR_MERCURY_ISA_VERSION
	.align		4
        /*0020*/ 	.byte	0x03, 0x5f
        /*0022*/ 	.short	0x0101


	//----- nvinfo : EIATTR_COOP_GROUP_MASK_REGIDS
	.align		4
        /*0024*/ 	.byte	0x04, 0x29
        /*0026*/ 	.short	(.L_1792 - .L_1791)


	//   ....[0]....
.L_1791:
        /*0028*/ 	.word	0xffffffff


	//   ....[1]....
        /*002c*/ 	.word	0xffffffff


	//   ....[2]....
        /*0030*/ 	.word	0xffffffff


	//   ....[3]....
        /*0034*/ 	.word	0xffffffff


	//   ....[4]....
        /*0038*/ 	.word	0xffffffff


	//   ....[5]....
        /*003c*/ 	.word	0xffffffff


	//   ....[6]....
        /*0040*/ 	.word	0xffffffff


	//   ....[7]....
        /*0044*/ 	.word	0xffffffff


	//   ....[8]....
        /*0048*/ 	.word	0xffffffff


	//   ....[9]....
        /*004c*/ 	.word	0xffffffff


	//   ....[10]....
        /*0050*/ 	.word	0x050000dd


	//   ....[11]....
        /*0054*/ 	.word	0x050000dd


	//   ....[12]....
        /*0058*/ 	.word	0x050000dd


	//   ....[13]....
        /*005c*/ 	.word	0x050000dd


	//   ....[14]....
        /*0060*/ 	.word	0x050000dd


	//   ....[15]....
        /*0064*/ 	.word	0x050000dd


	//   ....[16]....
        /*0068*/ 	.word	0x050000dd


	//   ....[17]....
        /*006c*/ 	.word	0x050000dd


	//   ....[18]....
        /*0070*/ 	.word	0x050000dd


	//   ....[19]....
        /*0074*/ 	.word	0x050000dd


	//----- nvinfo : EIATTR_COOP_GROUP_INSTR_OFFSETS
	.align		4
.L_1792:
        /*0078*/ 	.byte	0x04, 0x28
        /*007a*/ 	.short	(.L_1794 - .L_1793)


	//   ....[0]....
.L_1793:
        /*007c*/ 	.word	0x0002f990


	//   ....[1]....
        /*0080*/ 	.word	0x0002f9c0


	//   ....[2]....
        /*0084*/ 	.word	0x0002f9e0


	//   ....[3]....
        /*0088*/ 	.word	0x0002fa00


	//   ....[4]....
        /*008c*/ 	.word	0x0002fa20


	//   ....[5]....
        /*0090*/ 	.word	0x00030250


	//   ....[6]....
        /*0094*/ 	.word	0x00030270


	//   ....[7]....
        /*0098*/ 	.word	0x00030290


	//   ....[8]....
        /*009c*/ 	.word	0x000302b0


	//   ....[9]....
        /*00a0*/ 	.word	0x000302d0


	//   ....[10]....
        /*00a4*/ 	.word	0x00031490


	//   ....[11]....
        /*00a8*/ 	.word	0x00031540


	//   ....[12]....
        /*00ac*/ 	.word	0x000315b0


	//   ....[13]....
        /*00b0*/ 	.word	0x00031620


	//   ....[14]....
        /*00b4*/ 	.word	0x00031690


	//   ....[15]....
        /*00b8*/ 	.word	0x00031f10


	//   ....[16]....
        /*00bc*/ 	.word	0x00031f80


	//   ....[17]....
        /*00c0*/ 	.word	0x00031ff0


	//   ....[18]....
        /*00c4*/ 	.word	0x00032060


	//   ....[19]....
        /*00c8*/ 	.word	0x000320d0


	//----- nvinfo : EIATTR_VRC_CTA_INIT_COUNT
	.align		4
.L_1794:
        /*00cc*/ 	.byte	0x02, 0x4a
	.zero		1
	.zero		1


	//----- nvinfo : EIATTR_EXIT_INSTR_OFFSETS
	.align		4
        /*00d0*/ 	.byte	0x04, 0x1c
        /*00d2*/ 	.short	(.L_1796 - .L_1795)


	//   ....[0]....
.L_1795:
        /*00d4*/ 	.word	0x000008b0


	//   ....[1]....
        /*00d8*/ 	.word	0x00031420


	//----- nvinfo : EIATTR_MAX_THREADS
	.align		4
.L_1796:
        /*00dc*/ 	.byte	0x04, 0x05
        /*00de*/ 	.short	(.L_1798 - .L_1797)
.L_1797:
        /*00e0*/ 	.word	0x00000080
        /*00e4*/ 	.word	0x00000001
        /*00e8*/ 	.word	0x00000001


	//----- nvinfo : EIATTR_CRS_STACK_SIZE
	.align		4
.L_1798:
        /*00ec*/ 	.byte	0x04, 0x1e
        /*00ee*/ 	.short	(.L_1800 - .L_1799)
.L_1799:
        /*00f0*/ 	.word	0x00000000


	//----- nvinfo : EIATTR_CBANK_PARAM_SIZE
	.align		4
.L_1800:
        /*00f4*/ 	.byte	0x03, 0x19
        /*00f6*/ 	.short	0x00e8


	//----- nvinfo : EIATTR_PARAM_CBANK
	.align		4
        /*00f8*/ 	.byte	0x04, 0x0a
        /*00fa*/ 	.short	(.L_1802 - .L_1801)
	.align		4
.L_1801:
        /*00fc*/ 	.word	index@(.nv.constant0._ZN10layer_norm13ln_fwd_kernelINS_13Kernel_traitsIf13__nv_bfloat16S2_S2_fjLj2048ELj1ELj4ELj1ELj16ENS_18Kernel_traits_baseILj2048EfS2_S2_S2_fjLj128EEEEELb1ELb0ELb1ELb1EEEvNS_9FwdParamsE)
        /*0100*/ 	.short	0x0380
        /*0102*/ 	.short	0x00e8


	//----- nvinfo : EIATTR_SW_WAR
	.align		4
.L_1802:
        /*0104*/ 	.byte	0x04, 0x36
        /*0106*/ 	.short	(.L_1804 - .L_1803)
.L_1803:
        /*0108*/ 	.word	0x00000008
.L_1804:


//--------------------- .nv.info._ZN10layer_norm13ln_fwd_kernelINS_13Kernel_traitsIf13__nv_bfloat16S2_S2_fjLj2048ELj1ELj4ELj1ELj16ENS_18Kernel_traits_baseILj2048EfS2_S2_S2_fjLj128EEEEELb1ELb1ELb0ELb0EEEvNS_9FwdParamsE --------------------------
	.section	.nv.info._ZN10layer_norm13ln_fwd_kernelINS_13Kernel_traitsIf13__nv_bfloat16S2_S2_fjLj2048ELj1ELj4ELj1ELj16ENS_18Kernel_traits_baseILj2048EfS2_S2_S2_fjLj128EEEEELb1ELb1ELb0ELb0EEEvNS_9FwdParamsE,"",@"SHT_CUDA_INFO"
	.sectionflags	@""
	.align	4


	//----- nvinfo : EIATTR_CUDA_API_VERSION
	.align		4
        /*0000*/ 	.byte	0x04, 0x37
        /*0002*/ 	.short	(.L_1806 - .L_1805)
.L_1805:
        /*0004*/ 	.word	0x00000082


	//----- nvinfo : EIATTR_KPARAM_INFO
	.align		4
.L_1806:
        /*0008*/ 	.byte	0x04, 0x17
        /*000a*/ 	.short	(.L_1808 - .L_1807)
.L_1807:
        /*000c*/ 	.word	0x00000000
        /*0010*/ 	.short	0x0000
        /*0012*/ 	.short	0x0000
        /*0014*/ 	.byte	0x00, 0xf0, 0xa1, 0x03


	//----- nvinfo : EIATTR_SPARSE_MMA_MASK
	.align		4
.L_1808:
        /*0018*/ 	.byte	0x03, 0x50
        /*001a*/ 	.short	0x0000


	//----- nvinfo : EIATTR_MAXREG_COUNT
	.align		4
        /*001c*/ 	.byte	0x03, 0x1b
        /*001e*/ 	.short	0x00ff


	//----- nvinfo : EIATTR_ANNOTATIONS
	.align		4
        /*0020*/ 	.byte	0x04, 0x55
        /*0022*/ 	.short	(.L_1810 - .L_1809)


	//   ....[0]....
.L_1809:
        /* <DEDUP_REMOVED lines=61> */


	//----- nvinfo : EIATTR_MERCURY_ISA_VERSION
	.align		4
.L_1810:
        /*03e4*/ 	.byte	0x03, 0x5f
        /*03e6*/ 	.short	0x0101


	//----- nvinfo : EIATTR_COOP_GROUP_MASK_REGIDS
	.align		4
        /*03e8*/ 	.byte	0x04, 0x29
        /*03ea*/ 	.short	(.L_1812 - .L_1811)


	//   ....[0]....
.L_1811:
        /*03ec*/ 	.word	0xffffffff


	//   ....[1]....
        /*03f0*/ 	.word	0xffffffff


	//   ....[2]....
        /*03f4*/ 	.word	0xffffffff


	//   ....[3]....
        /*03f8*/ 	.word	0xffffffff


	//   ....[4]....
        /*03fc*/ 	.word	0xffffffff


	//   ....[5]....
        /*0400*/ 	.word	0xffffffff


	//   ....[6]....
        /*0404*/ 	.word	0xffffffff


	//   ....[7]....
        /*0408*/ 	.word	0xffffffff


	//   ....[8]....
        /*040c*/ 	.word	0xffffffff


	//   ....[9]....
        /*0410*/ 	.word	0xffffffff


	//   ....[10]....
        /*0414*/ 	.word	0x05000080


	//   ....[11]....
        /*0418*/ 	.word	0x05000080


	//   ....[12]....
        /*041c*/ 	.word	0x05000080


	//   ....[13]....
        /*0420*/ 	.word	0x05000080


	//   ....[14]....
        /*0424*/ 	.word	0x05000080


	//   ....[15]....
        /*0428*/ 	.word	0x05000080


	//   ....[16]....
        /*042c*/ 	.word	0x05000080


	//   ....[17]....
        /*0430*/ 	.word	0x05000080


	//   ....[18]....
        /*0434*/ 	.word	0x05000080


	//   ....[19]....
        /*0438*/ 	.word	0x05000080


	//----- nvinfo : EIATTR_COOP_GROUP_INSTR_OFFSETS
	.align		4
.L_1812:
        /*043c*/ 	.byte	0x04, 0x28
        /*043e*/ 	.short	(.L_1814 - .L_1813)


	//   ....[0]....
.L_1813:
        /*0440*/ 	.word	0x000357a0


	//   ....[1]....
        /*0444*/ 	.word	0x000357e0


	//   ....[2]....
        /*0448*/ 	.word	0x00035800


	//   ....[3]....
        /*044c*/ 	.word	0x00035820


	//   ....[4]....
        /*0450*/ 	.word	0x00035840


	//   ....[5]....
        /*0454*/ 	.word	0x00036090


	//   ....[6]....
        /*0458*/ 	.word	0x000360b0


	//   ....[7]....
        /*045c*/ 	.word	0x000360d0


	//   ....[8]....
        /*0460*/ 	.word	0x000360f0


	//   ....[9]....
        /*0464*/ 	.word	0x00036110


	//   ....[10]....
        /*0468*/ 	.word	0x00037730


	//   ....[11]....
        /*046c*/ 	.word	0x000377d0


	//   ....[12]....
        /*0470*/ 	.word	0x00037840


	//   ....[13]....
        /*0474*/ 	.word	0x000378b0


	//   ....[14]....
        /*0478*/ 	.word	0x00037920


	//   ....[15]....
        /*047c*/ 	.word	0x000381e0


	//   ....[16]....
        /*0480*/ 	.word	0x00038250


	//   ....[17]....
        /*0484*/ 	.word	0x000382c0


	//   ....[18]....
        /*0488*/ 	.word	0x00038330


	//   ....[19]....
        /*048c*/ 	.word	0x000383a0


	//----- nvinfo : EIATTR_VRC_CTA_INIT_COUNT
	.align		4
.L_1814:
        /*0490*/ 	.byte	0x02, 0x4a
	.zero		1
	.zero		1


	//----- nvinfo : EIATTR_EXIT_INSTR_OFFSETS
	.align		4
        /*0494*/ 	.byte	0x04, 0x1c
        /*0496*/ 	.short	(.L_1816 - .L_1815)


	//   ....[0]....
.L_1815:
        /*0498*/ 	.word	0x000016e0


	//   ....[1]....
        /*049c*/ 	.word	0x000376c0


	//----- nvinfo : EIATTR_INDIRECT_BRANCH_TARGETS
	.align		4
.L_1816:
        /*04a0*/ 	.byte	0x04, 0x34
        /*04a2*/ 	.short	(.L_1818 - .L_1817)


	//   ....[0]....
.L_1817:
        /*04a4*/ 	.word	.L_x_71300@srel
        /*04a8*/ 	.short	0x0
        /*04aa*/ 	.short	0x0
        /*04ac*/ 	.word	0x3
        /*04b0*/ 	.word	.L_x_71301@srel
        /*04b4*/ 	.word	.L_x_71302@srel
        /*04b8*/ 	.word	.L_x_71303@srel


	//----- nvinfo : EIATTR_MAX_THREADS
	.align		4
.L_1818:
        /*04bc*/ 	.byte	0x04, 0x05
        /*04be*/ 	.short	(.L_1820 - .L_1819)
.L_1819:
        /*04c0*/ 	.word	0x00000080
        /*04c4*/ 	.word	0x00000001
        /*04c8*/ 	.word	0x00000001


	//----- nvinfo : EIATTR_CRS_STACK_SIZE
	.align		4
.L_1820:
        /*04cc*/ 	.byte	0x04, 0x1e
        /*04ce*/ 	.short	(.L_1822 - .L_1821)
.L_1821:
        /*04d0*/ 	.word	0x00000000


	//----- nvinfo : EIATTR_CBANK_PARAM_SIZE
	.align		4
.L_1822:
        /*04d4*/ 	.byte	0x03, 0x19
        /*04d6*/ 	.short	0x00e8


	//----- nvinfo : EIATTR_PARAM_CBANK
	.align		4
        /*04d8*/ 	.byte	0x04, 0x0a
        /*04da*/ 	.short	(.L_1824 - .L_1823)
	.align		4
.L_1823:
        /*04dc*/ 	.word	index@(.nv.constant0._ZN10layer_norm13ln_fwd_kernelINS_13Kernel_traitsIf13__nv_bfloat16S2_S2_fjLj2048ELj1ELj4ELj1ELj16ENS_18Kernel_traits_baseILj2048EfS2_S2_S2_fjLj128EEEEELb1ELb1ELb0ELb0EEEvNS_9FwdParamsE)
        /*04e0*/ 	.short	0x0380
        /*04e2*/ 	.short	0x00e8


	//----- nvinfo : EIATTR_SW_WAR
	.align		4
.L_1824:
        /*04e4*/ 	.byte	0x04, 0x36
        /*04e6*/ 	.short	(.L_1826 - .L_1825)
.L_1825:
        /*04e8*/ 	.word	0x00000008
.L_1826:


//--------------------- .nv.info._ZN10layer_norm13ln_fwd_kernelINS_13Kernel_traitsIf13__nv_bfloat16S2_S2_fjLj2048ELj1ELj4ELj1ELj16ENS_18Kernel_traits_baseILj2048EfS2_S2_S2_fjLj128EEEEELb1ELb1ELb0ELb1EEEvNS_9FwdParamsE --------------------------
	.section	.nv.info._ZN10layer_norm13ln_fwd_kernelINS_13Kernel_traitsIf13__nv_bfloat16S2_S2_fjLj2048ELj1ELj4ELj1ELj16ENS_18Kernel_traits_baseILj2048EfS2_S2_S2_fjLj128EEEEELb1ELb1ELb0ELb1EEEvNS_9FwdParamsE,"",@"SHT_CUDA_INFO"
	.sectionflags	@""
	.align	4


	//----- nvinfo : EIATTR_CUDA_API_VERSION
	.align		4
        /*0000*/ 	.byte	0x04, 0x37
        /*0002*/ 	.short	(.L_1828 - .L_1827)
.L_1827:
        /*0004*/ 	.word	0x00000082


	//----- nvinfo : EIATTR_KPARAM_INFO
	.align		4
.L_1828:
        /*0008*/ 	.byte	0x04, 0x17
        /*000a*/ 	.short	(.L_1830 - .L_1829)
.L_1829:
        /*000c*/ 	.word	0x00000000
        /*0010*/ 	.short	0x0000
        /*0012*/ 	.short	0x0000
        /*0014*/ 	.byte	0x00, 0xf0, 0xa1, 0x03


	//----- nvinfo : EIATTR_SPARSE_MMA_MASK
	.align		4
.L_1830:
        /*0018*/ 	.byte	0x03, 0x50
        /*001a*/ 	.short	0x0000


	//----- nvinfo : EIATTR_MAXREG_COUNT
	.align		4
        /*001c*/ 	.byte	0x03, 0x1b
        /*001e*/ 	.short	0x00ff


	//----- nvinfo : EIATTR_ANNOTATIONS
	.align		4
        /*0020*/ 	.byte	0x04, 0x55
        /*0022*/ 	.short	(.L_1832 - .L_1831)


	//   ....[0]....
.L_1831:
        /* <DEDUP_REMOVED lines=53> */


	//----- nvinfo : EIATTR_MERCURY_ISA_VERSION
	.align		4
.L_1832:
        /*0364*/ 	.byte	0x03, 0x5f
        /*0366*/ 	.short	0x0101


	//----- nvinfo : EIATTR_COOP_GROUP_MASK_REGIDS
	.align		4
        /*0368*/ 	.byte	0x04, 0x29
        /*036a*/ 	.short	(.L_1834 - .L_1833)


	//   ....[0]....
.L_1833:
        /*036c*/ 	.word	0xffffffff


	//   ....[1]....
        /*0370*/ 	.word	0xffffffff


	//   ....[2]....
        /*0374*/ 	.word	0xffffffff


	//   ....[3]....
        /*0378*/ 	.word	0xffffffff


	//   ....[4]....
        /*037c*/ 	.word	0xffffffff


	//   ....[5]....
        /*0380*/ 	.word	0xffffffff


	//   ....[6]....
        /*0384*/ 	.word	0xffffffff


	//   ....[7]....
        /*0388*/ 	.word	0xffffffff


	//   ....[8]....
        /*038c*/ 	.word	0xffffffff


	//   ....[9]....
        /*0390*/ 	.word	0xffffffff


	//   ....[10]....
        /*0394*/ 	.word	0x05000022


	//   ....[11]....
        /*0398*/ 	.word	0x05000022


	//   ....[12]....
        /*039c*/ 	.word	0x05000022


	//   ....[13]....
        /*03a0*/ 	.word	0x05000022


	//   ....[14]....
        /*03a4*/ 	.word	0x05000022


	//   ....[15]....
        /*03a8*/ 	.word	0x05000022


	//   ....[16]....
        /*03ac*/ 	.word	0x05000022


	//   ....[17]....
        /*03b0*/ 	.word	0x05000022


	//   ....[18]....
        /*03b4*/ 	.word	0x05000022


	//   ....[19]....
        /*03b8*/ 	.word	0x05000022


	//----- nvinfo : EIATTR_COOP_GROUP_INSTR_OFFSETS
	.align		4
.L_1834:
        /*03bc*/ 	.byte	0x04, 0x28
        /*03be*/ 	.short	(.L_1836 - .L_1835)


	//   ....[0]....
.L_1835:
        /*03c0*/ 	.word	0x0002f940


	//   ....[1]....
        /*03c4*/ 	.word	0x0002f970


	//   ....[2]....
        /*03c8*/ 	.word	0x0002f990


	//   ....[3]....
        /*03cc*/ 	.word	0x0002f9b0


	//   ....[4]....
        /*03d0*/ 	.word	0x0002f9d0


	//   ....[5]....
        /*03d4*/ 	.word	0x00030200


	//   ....[6]....
        /*03d8*/ 	.word	0x00030220


	//   ....[7]....
        /*03dc*/ 	.word	0x00030240


	//   ....[8]....
        /*03e0*/ 	.word	0x00030260


	//   ....[9]....
        /*03e4*/ 	.word	0x00030280


	//   ....[10]....
        /*03e8*/ 	.word	0x00031670


	//   ....[11]....
        /*03ec*/ 	.word	0x00031710


	//   ....[12]....
        /*03f0*/ 	.word	0x00031770


	//   ....[13]....
        /*03f4*/ 	.word	0x000317d0


	//   ....[14]....
        /*03f8*/ 	.word	0x00031830


	//   ....[15]....
        /*03fc*/ 	.word	0x000320b0


	//   ....[16]....
        /*0400*/ 	.word	0x00032110


	//   ....[17]....
        /*0404*/ 	.word	0x00032170


	//   ....[18]....
        /*0408*/ 	.word	0x000321d0


	//   ....[19]....
        /*040c*/ 	.word	0x00032230


	//----- nvinfo : EIATTR_VRC_CTA_INIT_COUNT
	.align		4
.L_1836:
        /*0410*/ 	.byte	0x02, 0x4a
	.zero		1
	.zero		1


	//----- nvinfo : EIATTR_EXIT_INSTR_OFFSETS
	.align		4
        /*0414*/ 	.byte	0x04, 0x1c
        /*0416*/ 	.short	(.L_1838 - .L_1837)


	//   ....[0]....
.L_1837:
        /*0418*/ 	.word	0x00000d70


	//   ....[1]....
        /*041c*/ 	.word	0x00031600


	//----- nvinfo : EIATTR_INDIRECT_BRANCH_TARGETS
	.align		4
.L_1838:
        /*0420*/ 	.byte	0x04, 0x34
        /*0422*/ 	.short	(.L_1840 - .L_1839)


	//   ....[0]....
.L_1839:
        /*0424*/ 	.word	.L_x_71304@srel
        /*0428*/ 	.short	0x0
        /*042a*/ 	.short	0x0
        /*042c*/ 	.word	0x3
        /*0430*/ 	.word	.L_x_71305@srel
        /*0434*/ 	.word	.L_x_71306@srel
        /*0438*/ 	.word	.L_x_71307@srel


	//----- nvinfo : EIATTR_MAX_THREADS
	.align		4
.L_1840:
        /*043c*/ 	.byte	0x04, 0x05
        /*043e*/ 	.short	(.L_1842 - .L_1841)
.L_1841:
        /*0440*/ 	.word	0x00000080
        /*0444*/ 	.word	0x00000001
        /*0448*/ 	.word	0x00000001


	//----- nvinfo : EIATTR_CRS_STACK_SIZE
	.align		4
.L_1842:
        /*044c*/ 	.byte	0x04, 0x1e
        /*044e*/ 	.short	(.L_1844 - .L_1843)
.L_1843:
        /*0450*/ 	.word	0x00000000


	//----- nvinfo : EIATTR_CBANK_PARAM_SIZE
	.align		4
.L_1844:
        /*0454*/ 	.byte	0x03, 0x19
        /*0456*/ 	.short	0x00e8


	//----- nvinfo : EIATTR_PARAM_CBANK
	.align		4
        /*0458*/ 	.byte	0x04, 0x0a
        /*045a*/ 	.short	(.L_1846 - .L_1845)
	.align		4
.L_1845:
        /*045c*/ 	.word	index@(.nv.constant0._ZN10layer_norm13ln_fwd_kernelINS_13Kernel_traitsIf13__nv_bfloat16S2_S2_fjLj2048ELj1ELj4ELj1ELj16ENS_18Kernel_traits_baseILj2048EfS2_S2_S2_fjLj128EEEEELb1ELb1ELb0ELb1EEEvNS_9FwdParamsE)
        /*0460*/ 	.short	0x0380
        /*0462*/ 	.short	0x00e8


	//----- nvinfo : EIATTR_SW_WAR
	.align		4
.L_1846:
        /*0464*/ 	.byte	0x04, 0x36
        /*0466*/ 	.short	(.L_1848 - .L_1847)
.L_1847:
        /*0468*/ 	.word	0x00000008
.L_1848:


//--------------------- .nv.info._ZN10layer_norm13ln_fwd_kernelINS_13Kernel_traitsIf13__nv_bfloat16S2_S2_fjLj2048ELj1ELj4ELj1ELj16ENS_18Kernel_traits_baseILj2048EfS2_S2_S2_fjLj128EEEEELb1ELb1ELb1ELb0EEEvNS_9FwdParamsE --------------------------
	.section	.nv.info._ZN10layer_norm13ln_fwd_kernelINS_13Kernel_traitsIf13__nv_bfloat16S2_S2_fjLj2048ELj1ELj4ELj1ELj16ENS_18Kernel_traits_baseILj2048EfS2_S2_S2_fjLj128EEEEELb1ELb1ELb1ELb0EEEvNS_9FwdParamsE,"",@"SHT_CUDA_INFO"
	.sectionflags	@""
	.align	4


	//----- nvinfo : EIATTR_CUDA_API_VERSION
	.align		4
        /*0000*/ 	.byte	0x04, 0x37
        /*0002*/ 	.short	(.L_1850 - .L_1849)
.L_1849:
        /*0004*/ 	.word	0x00000082


	//----- nvinfo : EIATTR_KPARAM_INFO
	.align		4
.L_1850:
        /*0008*/ 	.byte	0x04, 0x17
        /*000a*/ 	.short	(.L_1852 - .L_1851)
.L_1851:
        /*000c*/ 	.word	0x00000000
        /*0010*/ 	.short	0x0000
        /*0012*/ 	.short	0x0000
        /*0014*/ 	.byte	0x00, 0xf0, 0xa1, 0x03


	//----- nvinfo : EIATTR_SPARSE_MMA_MASK
	.align		4
.L_1852:
        /*0018*/ 	.byte	0x03, 0x50
        /*001a*/ 	.short	0x0000


	//----- nvinfo : EIATTR_MAXREG_COUNT
	.align		4
        /*001c*/ 	.byte	0x03, 0x1b
        /*001e*/ 	.short	0x00ff


	//----- nvinfo : EIATTR_ANNOTATIONS
	.align		4
        /*0020*/ 	.byte	0x04, 0x55
        /*0022*/ 	.short	(.L_1854 - .L_1853)


	//   ....[0]....
.L_1853:
        /* <DEDUP_REMOVED lines=92> */


	//----- nvinfo : EIATTR_MERCURY_ISA_VERSION
	.align		4
.L_1854:
        /*05d4*/ 	.byte	0x03, 0x5f
        /*05d6*/ 	.short	0x0101


	//----- nvinfo : EIATTR_COOP_GROUP_MASK_REGIDS
	.align		4
        /*05d8*/ 	.byte	0x04, 0x29
        /*05da*/ 	.short	(.L_1856 - .L_1855)


	//   ....[0]....
.L_1855:
        /*05dc*/ 	.word	0xffffffff


	//   ....[1]....
        /*05e0*/ 	.word	0xffffffff


	//   ....[2]....
        /*05e4*/ 	.word	0xffffffff


	//   ....[3]....
        /*05e8*/ 	.word	0xffffffff


	//   ....[4]....
        /*05ec*/ 	.word	0xffffffff


	//   ....[5]....
        /*05f0*/ 	.word	0xffffffff


	//   ....[6]....
        /*05f4*/ 	.word	0xffffffff


	//   ....[7]....
        /*05f8*/ 	.word	0xffffffff


	//   ....[8]....
        /*05fc*/ 	.word	0xffffffff


	//   ....[9]....
        /*0600*/ 	.word	0xffffffff


	//   ....[10]....
        /*0604*/ 	.word	0x05000074


	//   ....[11]....
        /*0608*/ 	.word	0x05000074


	//   ....[12]....
        /*060c*/ 	.word	0x05000074


	//   ....[13]....
        /*0610*/ 	.word	0x05000074


	//   ....[14]....
        /*0614*/ 	.word	0x05000074


	//   ....[15]....
        /*0618*/ 	.word	0x05000074


	//   ....[16]....
        /*061c*/ 	.word	0x05000074


	//   ....[17]....
        /*0620*/ 	.word	0x05000074


	//   ....[18]....
        /*0624*/ 	.word	0x05000074


	//   ....[19]....
        /*0628*/ 	.word	0x05000074


	//----- nvinfo : EIATTR_COOP_GROUP_INSTR_OFFSETS
	.align		4
.L_1856:
        /*062c*/ 	.byte	0x04, 0x28
        /*062e*/ 	.short	(.L_1858 - .L_1857)


	//   ....[0]....
.L_1857:
        /*0630*/ 	.word	0x0003ab00


	//   ....[1]....
        /*0634*/ 	.word	0x0003ab40


	//   ....[2]....
        /*0638*/ 	.word	0x0003ab60


	//   ....[3]....
        /*063c*/ 	.word	0x0003ab80


	//   ....[4]....
        /*0640*/ 	.word	0x0003aba0


	//   ....[5]....
        /*0644*/ 	.word	0x0003b3f0


	//   ....[6]....
        /*0648*/ 	.word	0x0003b410


	//   ....[7]....
        /*064c*/ 	.word	0x0003b430


	//   ....[8]....
        /*0650*/ 	.word	0x0003b450


	//   ....[9]....
        /*0654*/ 	.word	0x0003b470


	//   ....[10]....
        /*0658*/ 	.word	0x0003cbc0


	//   ....[11]....
        /*065c*/ 	.word	0x0003cc60


	//   ....[12]....
        /*0660*/ 	.word	0x0003ccd0


	//   ....[13]....
        /*0664*/ 	.word	0x0003cd40


	//   ....[14]....
        /*0668*/ 	.word	0x0003cdb0


	//   ....[15]....
        /*066c*/ 	.word	0x0003d670


	//   ....[16]....
        /*0670*/ 	.word	0x0003d6e0


	//   ....[17]....
        /*0674*/ 	.word	0x0003d750


	//   ....[18]....
        /*0678*/ 	.word	0x0003d7c0


	//   ....[19]....
        /*067c*/ 	.word	0x0003d830


	//----- nvinfo : EIATTR_VRC_CTA_INIT_COUNT
	.align		4
.L_1858:
        /*0680*/ 	.byte	0x02, 0x4a
	.zero		1
	.zero		1


	//----- nvinfo : EIATTR_EXIT_INSTR_OFFSETS
	.align		4
        /*0684*/ 	.byte	0x04, 0x1c
        /*0686*/ 	.short	(.L_1860 - .L_1859)


	//   ....[0]....
.L_1859:
        /*0688*/ 	.word	0x00001b10


	//   ....[1]....
        /*068c*/ 	.word	0x0003cb50


	//----- nvinfo : EIATTR_MAX_THREADS
	.align		4
.L_1860:
        /*0690*/ 	.byte	0x04, 0x05
        /*0692*/ 	.short	(.L_1862 - .L_1861)
.L_1861:
        /*0694*/ 	.word	0x00000080
        /*0698*/ 	.word	0x00000001
        /*069c*/ 	.word	0x00000001


	//----- nvinfo : EIATTR_CRS_STACK_SIZE
	.align		4
.L_1862:
        /*06a0*/ 	.byte	0x04, 0x1e
        /*06a2*/ 	.short	(.L_1864 - .L_1863)
.L_1863:
        /*06a4*/ 	.word	0x00000000


	//----- nvinfo : EIATTR_CBANK_PARAM_SIZE
	.align		4
.L_1864:
        /*06a8*/ 	.byte	0x03, 0x19
        /*06aa*/ 	.short	0x00e8


	//----- nvinfo : EIATTR_PARAM_CBANK
	.align		4
        /*06ac*/ 	.byte	0x04, 0x0a
        /*06ae*/ 	.short	(.L_1866 - .L_1865)
	.align		4
.L_1865:
        /*06b0*/ 	.word	index@(.nv.constant0._ZN10layer_norm13ln_fwd_kernelINS_13Kernel_traitsIf13__nv_bfloat16S2_S2_fjLj2048ELj1ELj4ELj1ELj16ENS_18Kernel_traits_baseILj2048EfS2_S2_S2_fjLj128EEEEELb1ELb1ELb1ELb0EEEvNS_9FwdParamsE)
        /*06b4*/ 	.short	0x0380
        /*06b6*/ 	.short	0x00e8


	//----- nvinfo : EIATTR_SW_WAR
	.align		4
.L_1866:
        /*06b8*/ 	.byte	0x04, 0x36
        /*06ba*/ 	.short	(.L_1868 - .L_1867)
.L_1867:
        /*06bc*/ 	.word	0x00000008
.L_1868:


//--------------------- .nv.info._ZN10layer_norm13ln_fwd_kernelINS_13Kernel_traitsIf13__nv_bfloat16S2_S2_fjLj2048ELj1ELj4ELj1ELj16ENS_18Kernel_traits_baseILj2048EfS2_S2_S2_fjLj128EEEEELb1ELb1ELb1ELb1EEEvNS_9FwdParamsE --------------------------
	.section	.nv.info._ZN10layer_norm13ln_fwd_kernelINS_13Kernel_traitsIf13__nv_bfloat16S2_S2_fjLj2048ELj1ELj4ELj1ELj16ENS_18Kernel_traits_baseILj2048EfS2_S2_S2_fjLj128EEEEELb1ELb1ELb1ELb1EEEvNS_9FwdParamsE,"",@"SHT_CUDA_INFO"
	.sectionflags	@""
	.align	4


	//----- nvinfo : EIATTR_CUDA_API_VERSION
	.align		4
        /*0000*/ 	.byte	0x04, 0x37
        /*0002*/ 	.short	(.L_1870 - .L_1869)
.L_1869:
        /*0004*/ 	.word	0x00000082


	//----- nvinfo : EIATTR_KPARAM_INFO
	.align		4
.L_1870:
        /*0008*/ 	.byte	0x04, 0x17
        /*000a*/ 	.short	(.L_1872 - .L_1871)
.L_1871:
        /*000c*/ 	.word	0x00000000
        /*0010*/ 	.short	0x0000
        /*0012*/ 	.short	0x0000
        /*0014*/ 	.byte	0x00, 0xf0, 0xa1, 0x03


	//----- nvinfo : EIATTR_SPARSE_MMA_MASK
	.align		4
.L_1872:
        /*0018*/ 	.byte	0x03, 0x50
        /*001a*/ 	.short	0x0000


	//----- nvinfo : EIATTR_MAXREG_COUNT
	.align		4
        /*001c*/ 	.byte	0x03, 0x1b
        /*001e*/ 	.short	0x00ff


	//----- nvinfo : EIATTR_ANNOTATIONS
	.align		4
        /*0020*/ 	.byte	0x04, 0x55
        /*0022*/ 	.short	(.L_1874 - .L_1873)


	//   ....[0]....
.L_1873:
        /* <DEDUP_REMOVED lines=49> */


	//----- nvinfo : EIATTR_MERCURY_ISA_VERSION
	.align		4
.L_1874:
        /*0324*/ 	.byte	0x03, 0x5f
        /*0326*/ 	.short	0x0101


	//----- nvinfo : EIATTR_COOP_GROUP_MASK_REGIDS
	.align		4
        /*0328*/ 	.byte	0x04, 0x29
        /*032a*/ 	.short	(.L_1876 - .L_1875)


	//   ....[0]....
.L_1875:
        /*032c*/ 	.word	0xffffffff


	//   ....[1]....
        /*0330*/ 	.word	0xffffffff


	//   ....[2]....
        /*0334*/ 	.word	0xffffffff


	//   ....[3]....
        /*0338*/ 	.word	0xffffffff


	//   ....[4]....
        /*033c*/ 	.word	0xffffffff


	//   ....[5]....
        /*0340*/ 	.word	0xffffffff


	//   ....[6]....
        /*0344*/ 	.word	0xffffffff


	//   ....[7]....
        /*0348*/ 	.word	0xffffffff


	//   ....[8]....
        /*034c*/ 	.word	0xffffffff


	//   ....[9]....
        /*0350*/ 	.word	0xffffffff


	//   ....[10]....
        /*0354*/ 	.word	0x05000080


	//   ....[11]....
        /*0358*/ 	.word	0x05000080


	//   ....[12]....
        /*035c*/ 	.word	0x05000080


	//   ....[13]....
        /*0360*/ 	.word	0x05000080


	//   ....[14]....
        /*0364*/ 	.word	0x05000080


	//   ....[15]....
        /*0368*/ 	.word	0x05000080


	//   ....[16]....
        /*036c*/ 	.word	0x05000080


	//   ....[17]....
        /*0370*/ 	.word	0x05000080


	//   ....[18]....
        /*0374*/ 	.word	0x05000080


	//   ....[19]....
        /*0378*/ 	.word	0x05000080


	//----- nvinfo : EIATTR_COOP_GROUP_INSTR_OFFSETS
	.align		4
.L_1876:
        /*037c*/ 	.byte	0x04, 0x28
        /*037e*/ 	.short	(.L_1878 - .L_1877)


	//   ....[0]....
.L_1877:
        /*0380*/ 	.word	0x00038ca0


	//   ....[1]....
        /*0384*/ 	.word	0x00038cd0


	//   ....[2]....
        /*0388*/ 	.word	0x00038cf0


	//   ....[3]....
        /*038c*/ 	.word	0x00038d10


	//   ....[4]....
        /*0390*/ 	.word	0x00038d30


	//   ....[5]....
        /*0394*/ 	.word	0x00039560


	//   ....[6]....
        /*0398*/ 	.word	0x00039580


	//   ....[7]....
        /*039c*/ 	.word	0x000395a0


	//   ....[8]....
        /*03a0*/ 	.word	0x000395c0


	//   ....[9]....
        /*03a4*/ 	.word	0x000395e0


	//   ....[10]....
        /*03a8*/ 	.word	0x0003aa90


	//   ....[11]....
        /*03ac*/ 	.word	0x0003ab30


	//   ....[12]....
        /*03b0*/ 	.word	0x0003aba0


	//   ....[13]....
        /*03b4*/ 	.word	0x0003ac10


	//   ....[14]....
        /*03b8*/ 	.word	0x0003ac80


	//   ....[15]....
        /*03bc*/ 	.word	0x0003b510


	//   ....[16]....
        /*03c0*/ 	.word	0x0003b580


	//   ....[17]....
        /*03c4*/ 	.word	0x0003b5f0


	//   ....[18]....
        /*03c8*/ 	.word	0x0003b660


	//   ....[19]....
        /*03cc*/ 	.word	0x0003b6d0


	//----- nvinfo : EIATTR_VRC_CTA_INIT_COUNT
	.align		4
.L_1878:
        /*03d0*/ 	.byte	0x02, 0x4a
	.zero		1
	.zero		1


	//----- nvinfo : EIATTR_EXIT_INSTR_OFFSETS
	.align		4
        /*03d4*/ 	.byte	0x04, 0x1c
        /*03d6*/ 	.short	(.L_1880 - .L_1879)


	//   ....[0]....
.L_1879:
        /*03d8*/ 	.word	0x00000d20


	//   ....[1]....
        /*03dc*/ 	.word	0x0003aa20


	//----- nvinfo : EIATTR_MAX_THREADS
	.align		4
.L_1880:
        /*03e0*/ 	.byte	0x04, 0x05
        /*03e2*/ 	.short	(.L_1882 - .L_1881)
.L_1881:
        /*03e4*/ 	.word	0x00000080
        /*03e8*/ 	.word	0x00000001
        /*03ec*/ 	.word	0x00000001


	//----- nvinfo : EIATTR_CRS_STACK_SIZE
	.align		4
.L_1882:
        /*03f0*/ 	.byte	0x04, 0x1e
        /*03f2*/ 	.short	(.L_1884 - .L_1883)
.L_1883:
        /*03f4*/ 	.word	0x00000000


	//----- nvinfo : EIATTR_CBANK_PARAM_SIZE
	.align		4
.L_1884:
        /*03f8*/ 	.byte	0x03, 0x19
        /*03fa*/ 	.short	0x00e8


	//----- nvinfo : EIATTR_PARAM_CBANK
	.align		4
        /*03fc*/ 	.byte	0x04, 0x0a
        /*03fe*/ 	.short	(.L_1886 - .L_1885)
	.align		4
.L_1885:
        /*0400*/ 	.word	index@(.nv.constant0._ZN10layer_norm13ln_fwd_kernelINS_13Kernel_traitsIf13__nv_bfloat16S2_S2_fjLj2048ELj1ELj4ELj1ELj16ENS_18Kernel_traits_baseILj2048EfS2_S2_S2_fjLj128EEEEELb1ELb1ELb1ELb1EEEvNS_9FwdParamsE)
        /*0404*/ 	.short	0x0380
        /*0406*/ 	.short	0x00e8


	//----- nvinfo : EIATTR_SW_WAR
	.align		4
.L_1886:
        /*0408*/ 	.byte	0x04, 0x36
        /*040a*/ 	.short	(.L_1888 - .L_1887)
.L_1887:
        /*040c*/ 	.word	0x00000008
.L_1888:


//--------------------- .nv.info._ZN10layer_norm13ln_fwd_kernelINS_13Kernel_traitsI13__nv_bfloat16S2_fS2_fjLj2048ELj1ELj4ELj1ELj16ENS_18Kernel_traits_baseILj2048ES2_S2_fS2_fjLj128EEEEELb0ELb0ELb0ELb0EEEvNS_9FwdParamsE --------------------------
	.section	.nv.info._ZN10layer_norm13ln_fwd_kernelINS_13Kernel_traitsI13__nv_bfloat16S2_fS2_fjLj2048ELj1ELj4ELj1ELj16ENS_18Kernel_traits_baseILj2048ES2_S2_fS2_fjLj128EEEEELb0ELb0ELb0ELb0EEEvNS_9FwdParamsE,"",@"SHT_CUDA_INFO"
	.sectionflags	@""
	.align	4


	//----- nvinfo : EIATTR_CUDA_API_VERSION
	.align		4
        /*0000*/ 	.byte	0x04, 0x37
        /*0002*/ 	.short	(.L_1890 - .L_1889)
.L_1889:
        /*0004*/ 	.word	0x00000082


	//----- nvinfo : EIATTR_KPARAM_INFO
	.align		4
.L_1890:
        /*0008*/ 	.byte	0x04, 0x17
        /*000a*/ 	.short	(.L_1892 - .L_1891)
.L_1891:
        /*000c*/ 	.word	0x00000000
        /*0010*/ 	.short	0x0000
        /*0012*/ 	.short	0x0000
        /*0014*/ 	.byte	0x00, 0xf0, 0xa1, 0x03


	//----- nvinfo : EIATTR_SPARSE_MMA_MASK
	.align		4
.L_1892:
        /*0018*/ 	.byte	0x03, 0x50
        /*001a*/ 	.short	0x0000


	//----- nvinfo : EIATTR_MAXREG_COUNT
	.align		4
        /*001c*/ 	.byte	0x03, 0x1b
        /*001e*/ 	.short	0x00ff


	//----- nvinfo : EIATTR_MERCURY_ISA_VERSION
	.align		4
        /*0020*/ 	.byte	0x03, 0x5f
        /*0022*/ 	.short	0x0101


	//----- nvinfo : EIATTR_COOP_GROUP_MASK_REGIDS
	.align		4
        /*0024*/ 	.byte	0x04, 0x29
        /*0026*/ 	.short	(.L_1894 - .L_1893)


	//   ....[0]....
.L_1893:
        /*0028*/ 	.word	0xffffffff


	//   ....[1]....
        /*002c*/ 	.word	0xffffffff


	//   ....[2]....
        /*0030*/ 	.word	0xffffffff


	//   ....[3]....
        /*0034*/ 	.word	0xffffffff


	//   ....[4]....
        /*0038*/ 	.word	0xffffffff


	//   ....[5]....
        /*003c*/ 	.word	0xffffffff


	//   ....[6]....
        /*0040*/ 	.word	0xffffffff


	//   ....[7]....
        /*0044*/ 	.word	0xffffffff


	//   ....[8]....
        /*0048*/ 	.word	0xffffffff


	//   ....[9]....
        /*004c*/ 	.word	0xffffffff


	//   ....[10]....
        /*0050*/ 	.word	0x050000d0


	//   ....[11]....
        /*0054*/ 	.word	0x050000d0


	//   ....[12]....
        /*0058*/ 	.word	0x050000d0


	//   ....[13]....
        /*005c*/ 	.word	0x050000d0


	//   ....[14]....
        /*0060*/ 	.word	0x050000d0


	//   ....[15]....
        /*0064*/ 	.word	0x050000d0


	//   ....[16]....
        /*0068*/ 	.word	0x050000d0


	//   ....[17]....
        /*006c*/ 	.word	0x050000d0


	//   ....[18]....
        /*0070*/ 	.word	0x050000d0


	//   ....[19]....
        /*0074*/ 	.word	0x050000d0


	//----- nvinfo : EIATTR_COOP_GROUP_INSTR_OFFSETS
	.align		4
.L_1894:
        /*0078*/ 	.byte	0x04, 0x28
        /*007a*/ 	.short	(.L_1896 - .L_1895)


	//   ....[0]....
.L_1895:
        /*007c*/ 	.word	0x00003370


	//   ....[1]....
        /*0080*/ 	.word	0x000033b0


	//   ....[2]....
        /*0084*/ 	.word	0x000033d0


	//   ....[3]....
        /*0088*/ 	.word	0x000033f0


	//   ....[4]....
        /*008c*/ 	.word	0x00003410


	//   ....[5]....
        /*0090*/ 	.word	0x00003c70


	//   ....[6]....
        /*0094*/ 	.word	0x00003c90


	//   ....[7]....
        /*0098*/ 	.word	0x00003cb0


	//   ....[8]....
        /*009c*/ 	.word	0x00003cd0


	//   ....[9]....
        /*00a0*/ 	.word	0x00003cf0


	//   ....[10]....
        /*00a4*/ 	.word	0x00005880


	//   ....[11]....
        /*00a8*/ 	.word	0x00005930


	//   ....[12]....
        /*00ac*/ 	.word	0x000059a0


	//   ....[13]....
        /*00b0*/ 	.word	0x00005a10


	//   ....[14]....
        /*00b4*/ 	.word	0x00005a80


	//   ....[15]....
        /*00b8*/ 	.word	0x00006340


	//   ....[16]....
        /*00bc*/ 	.word	0x000063b0


	//   ....[17]....
        /*00c0*/ 	.word	0x00006420


	//   ....[18]....
        /*00c4*/ 	.word	0x00006490


	//   ....[19]....
        /*00c8*/ 	.word	0x00006500


	//----- nvinfo : EIATTR_VRC_CTA_INIT_COUNT
	.align		4
.L_1896:
        /*00cc*/ 	.byte	0x02, 0x4a
	.zero		1
	.zero		1


	//----- nvinfo : EIATTR_EXIT_INSTR_OFFSETS
	.align		4
        /*00d0*/ 	.byte	0x04, 0x1c
        /*00d2*/ 	.short	(.L_1898 - .L_1897)


	//   ....[0]....
.L_1897:
        /*00d4*/ 	.word	0x00000a40


	//   ....[1]....
        /*00d8*/ 	.word	0x00005810


	//----- nvinfo : EIATTR_MAX_THREADS
	.align		4
.L_1898:
        /*00dc*/ 	.byte	0x04, 0x05
        /*00de*/ 	.short	(.L_1900 - .L_1899)
.L_1899:
        /*00e0*/ 	.word	0x00000080
        /*00e4*/ 	.word	0x00000001
        /*00e8*/ 	.word	0x00000001


	//----- nvinfo : EIATTR_CRS_STACK_SIZE
	.align		4
.L_1900:
        /*00ec*/ 	.byte	0x04, 0x1e
        /*00ee*/ 	.short	(.L_1902 - .L_1901)
.L_1901:
        /*00f0*/ 	.word	0x00000000


	//----- nvinfo : EIATTR_CBANK_PARAM_SIZE
	.align		4
.L_1902:
        /*00f4*/ 	.byte	0x03, 0x19
        /*00f6*/ 	.short	0x00e8


	//----- nvinfo : EIATTR_PARAM_CBANK
	.align		4
        /*00f8*/ 	.byte	0x04, 0x0a
        /*00fa*/ 	.short	(.L_1904 - .L_1903)
	.align		4
.L_1903:
        /*00fc*/ 	.word	index@(.nv.constant0._ZN10layer_norm13ln_fwd_kernelINS_13Kernel_traitsI13__nv_bfloat16S2_fS2_fjLj2048ELj1ELj4ELj1ELj16ENS_18Kernel_traits_baseILj2048ES2_S2_fS2_fjLj128EEEEELb0ELb0ELb0ELb0EEEvNS_9FwdParamsE)
        /*0100*/ 	.short	0x0380
        /*0102*/ 	.short	0x00e8


	//----- nvinfo : EIATTR_SW_WAR
	.align		4
.L_1904:
        /*0104*/ 	.byte	0x04, 0x36
        /*0106*/ 	.short	(.L_1906 - .L_1905)
.L_1905:
        /*0108*/ 	.word	0x00000008
.L_1906:


//--------------------- .nv.info._ZN10layer_norm13ln_fwd_kernelINS_13Kernel_traitsI13__nv_bfloat16S2_fS2_fjLj2048ELj1ELj4ELj1ELj16ENS_18Kernel_traits_baseILj2048ES2_S2_fS2_fjLj128EEEEELb0ELb0ELb0ELb1EEEvNS_9FwdParamsE --------------------------
	.section	.nv.info._ZN10layer_norm13ln_fwd_kernelINS_13Kernel_traitsI13__nv_bfloat16S2_fS2_fjLj2048ELj1ELj4ELj1ELj16ENS_18Kernel_traits_baseILj2048ES2_S2_fS2_fjLj128EEEEELb0ELb0ELb0ELb1EEEvNS_9FwdParamsE,"",@"SHT_CUDA_INFO"
	.sectionflags	@""
	.align	4


	//----- nvinfo : EIATTR_CUDA_API_VERSION
	.align		4
        /*0000*/ 	.byte	0x04, 0x37
        /*0002*/ 	.short	(.L_1908 - .L_1907)
.L_1907:
        /*0004*/ 	.word	0x00000082


	//----- nvinfo : EIATTR_KPARAM_INFO
	.align		4
.L_1908:
        /*0008*/ 	.byte	0x04, 0x17
        /*000a*/ 	.short	(.L_1910 - .L_1909)
.L_1909:
        /*000c*/ 	.word	0x00000000
        /*0010*/ 	.short	0x0000
        /*0012*/ 	.short	0x0000
        /*0014*/ 	.byte	0x00, 0xf0, 0xa1, 0x03


	//----- nvinfo : EIATTR_SPARSE_MMA_MASK
	.align		4
.L_1910:
        /*0018*/ 	.byte	0x03, 0x50
        /*001a*/ 	.short	0x0000


	//----- nvinfo : EIATTR_MAXREG_COUNT
	.align		4
        /*001c*/ 	.byte	0x03, 0x1b
        /*001e*/ 	.short	0x00ff


	//----- nvinfo : EIATTR_MERCURY_ISA_VERSION
	.align		4
        /*0020*/ 	.byte	0x03, 0x5f
        /*0022*/ 	.short	0x0101


	//----- nvinfo : EIATTR_COOP_GROUP_MASK_REGIDS
	.align		4
        /*0024*/ 	.byte	0x04, 0x29
        /*0026*/ 	.short	(.L_1912 - .L_1911)


	//   ....[0]....
.L_1911:
        /*0028*/ 	.word	0xffffffff


	//   ....[1]....
        /*002c*/ 	.word	0xffffffff


	//   ....[2]....
        /*0030*/ 	.word	0xffffffff


	//   ....[3]....
        /*0034*/ 	.word	0xffffffff


	//   ....[4]....
        /*0038*/ 	.word	0xffffffff


	//   ....[5]....
        /*003c*/ 	.word	0xffffffff


	//   ....[6]....
        /*0040*/ 	.word	0xffffffff


	//   ....[7]....
        /*0044*/ 	.word	0xffffffff


	//   ....[8]....
        /*0048*/ 	.word	0xffffffff


	//   ....[9]....
        /*004c*/ 	.word	0xffffffff


	//   ....[10]....
        /*0050*/ 	.word	0xffffffff


	//   ....[11]....
        /*0054*/ 	.word	0xffffffff


	//   ....[12]....
        /*0058*/ 	.word	0xffffffff


	//   ....[13]....
        /*005c*/ 	.word	0xffffffff


	//   ....[14]....
        /*0060*/ 	.word	0xffffffff


	//   ....[15]....
        /*0064*/ 	.word	0xffffffff


	//   ....[16]....
        /*0068*/ 	.word	0xffffffff


	//   ....[17]....
        /*006c*/ 	.word	0xffffffff


	//   ....[18]....
        /*0070*/ 	.word	0xffffffff


	//   ....[19]....
        /*0074*/ 	.word	0xffffffff


	//   ....[20]....
        /*0078*/ 	.word	0x0500009b


	//   ....[21]....
        /*007c*/ 	.word	0x0500009b


	//   ....[22]....
        /*0080*/ 	.word	0x0500009b


	//   ....[23]....
        /*0084*/ 	.word	0x0500009b


	//   ....[24]....
        /*0088*/ 	.word	0x0500009b


	//   ....[25]....
        /*008c*/ 	.word	0x0500009b


	//   ....[26]....
        /*0090*/ 	.word	0x0500009b


	//   ....[27]....
        /*0094*/ 	.word	0x0500009b


	//   ....[28]....
        /*0098*/ 	.word	0x0500009b


	//   ....[29]....
        /*009c*/ 	.word	0x0500009b


	//   ....[30]....
        /*00a0*/ 	.word	0x0500009b


	//   ....[31]....
        /*00a4*/ 	.word	0x0500009b


	//   ....[32]....
        /*00a8*/ 	.word	0x0500009b


	//   ....[33]....
        /*00ac*/ 	.word	0x0500009b


	//   ....[34]....
        /*00b0*/ 	.word	0x0500009b


	//   ....[35]....
        /*00b4*/ 	.word	0x0500009b


	//   ....[36]....
        /*00b8*/ 	.word	0x0500009b


	//   ....[37]....
        /*00bc*/ 	.word	0x0500009b


	//   ....[38]....
        /*00c0*/ 	.word	0x0500009b


	//   ....[39]....
        /*00c4*/ 	.word	0x0500009b


	//----- nvinfo : EIATTR_COOP_GROUP_INSTR_OFFSETS
	.align		4
.L_1912:
        /*00c8*/ 	.byte	0x04, 0x28
        /*00ca*/ 	.short	(.L_1914 - .L_1913)


	//   ....[0]....
.L_1913:
        /*00cc*/ 	.word	0x00002300


	//   ....[1]....
        /*00d0*/ 	.word	0x00002330


	//   ....[2]....
        /*00d4*/ 	.word	0x00002350


	//   ....[3]....
        /*00d8*/ 	.word	0x00002370


	//   ....[4]....
        /*00dc*/ 	.word	0x00002390


	//   ....[5]....
        /*00e0*/ 	.word	0x00002bc0


	//   ....[6]....
        /*00e4*/ 	.word	0x00002be0


	//   ....[7]....
        /*00e8*/ 	.word	0x00002c00


	//   ....[8]....
        /*00ec*/ 	.word	0x00002c20


	//   ....[9]....
        /*00f0*/ 	.word	0x00002c40


	//   ....[10]....
        /*00f4*/ 	.word	0x000063b0


	//   ....[11]....
        /*00f8*/ 	.word	0x000063e0


	//   ....[12]....
        /*00fc*/ 	.word	0x00006400


	//   ....[13]....
        /*0100*/ 	.word	0x00006420


	//   ....[14]....
        /*0104*/ 	.word	0x00006440


	//   ....[15]....
        /*0108*/ 	.word	0x00006c70


	//   ....[16]....
        /*010c*/ 	.word	0x00006c90


	//   ....[17]....
        /*0110*/ 	.word	0x00006cb0


	//   ....[18]....
        /*0114*/ 	.word	0x00006cd0


	//   ....[19]....
        /*0118*/ 	.word	0x00006cf0


	//   ....[20]....
        /*011c*/ 	.word	0x00008590


	//   ....[21]....
        /*0120*/ 	.word	0x00008620


	//   ....[22]....
        /*0124*/ 	.word	0x00008680


	//   ....[23]....
        /*0128*/ 	.word	0x000086e0


	//   ....[24]....
        /*012c*/ 	.word	0x00008740


	//   ....[25]....
        /*0130*/ 	.word	0x00008fa0


	//   ....[26]....
        /*0134*/ 	.word	0x00009000


	//   ....[27]....
        /*0138*/ 	.word	0x00009060


	//   ....[28]....
        /*013c*/ 	.word	0x000090c0


	//   ....[29]....
        /*0140*/ 	.word	0x00009120


	//   ....[30]....
        /*0144*/ 	.word	0x000091a0


	//   ....[31]....
        /*0148*/ 	.word	0x00009230


	//   ....[32]....
        /*014c*/ 	.word	0x00009290


	//   ....[33]....
        /*0150*/ 	.word	0x000092f0


	//   ....[34]....
        /*0154*/ 	.word	0x00009350


	//   ....[35]....
        /*0158*/ 	.word	0x00009bb0


	//   ....[36]....
        /*015c*/ 	.word	0x00009c10


	//   ....[37]....
        /*0160*/ 	.word	0x00009c70


	//   ....[38]....
        /*0164*/ 	.word	0x00009cd0


	//   ....[39]....
        /*0168*/ 	.word	0x00009d30


	//----- nvinfo : EIATTR_VRC_CTA_INIT_COUNT
	.align		4
.L_1914:
        /*016c*/ 	.byte	0x02, 0x4a
	.zero		1
	.zero		1


	//----- nvinfo : EIATTR_EXIT_INSTR_OFFSETS
	.align		4
        /*0170*/ 	.byte	0x04, 0x1c
        /*0172*/ 	.short	(.L_1916 - .L_1915)


	//   ....[0]....
.L_1915:
        /*0174*/ 	.word	0x000003d0


	//   ....[1]....
        /*0178*/ 	.word	0x00004490


	//   ....[2]....
        /*017c*/ 	.word	0x00008530


	//----- nvinfo : EIATTR_MAX_THREADS
	.align		4
.L_1916:
        /*0180*/ 	.byte	0x04, 0x05
        /*0182*/ 	.short	(.L_1918 - .L_1917)
.L_1917:
        /*0184*/ 	.word	0x00000080
        /*0188*/ 	.word	0x00000001
        /*018c*/ 	.word	0x00000001


	//----- nvinfo : EIATTR_CRS_STACK_SIZE
	.align		4
.L_1918:
        /*0190*/ 	.byte	0x04, 0x1e
        /*0192*/ 	.short	(.L_1920 - .L_1919)
.L_1919:
        /*0194*/ 	.word	0x00000000


	//----- nvinfo : EIATTR_CBANK_PARAM_SIZE
	.align		4
.L_1920:
        /*0198*/ 	.byte	0x03, 0x19
        /*019a*/ 	.short	0x00e8


	//----- nvinfo : EIATTR_PARAM_CBANK
	.align		4
        /*019c*/ 	.byte	0x04, 0x0a
        /*019e*/ 	.short	(.L_1922 - .L_1921)
	.align		4
.L_1921:
        /*01a0*/ 	.word	index@(.nv.constant0._ZN10layer_norm13ln_fwd_kernelINS_13Kernel_traitsI13__nv_bfloat16S2_fS2_fjLj2048ELj1ELj4ELj1ELj16ENS_18Kernel_traits_baseILj2048ES2_S2_fS2_fjLj128EEEEELb0ELb0ELb0ELb1EEEvNS_9FwdParamsE)
        /*01a4*/ 	.short	0x0380
        /*01a6*/ 	.short	0x00e8


	//----- nvinfo : EIATTR_SW_WAR
	.align		4
.L_1922:
        /*01a8*/ 	.byte	0x04, 0x36
        /*01aa*/ 	.short	(.L_1924 - .L_1923)
.L_1923:
        /*01ac*/ 	.word	0x00000008
.L_1924:


//--------------------- .nv.info._ZN10layer_norm13ln_fwd_kernelINS_13Kernel_traitsI13__nv_bfloat16S2_fS2_fjLj2048ELj1ELj4ELj1ELj16ENS_18Kernel_traits_baseILj2048ES2_S2_fS2_fjLj128EEEEELb0ELb0ELb1ELb0EEEvNS_9FwdParamsE --------------------------
	.section	.nv.info._ZN10layer_norm13ln_fwd_kernelINS_13Kernel_traitsI13__nv_bfloat16S2_fS2_fjLj2048ELj1ELj4ELj1ELj16ENS_18Kernel_traits_baseILj2048ES2_S2_fS2_fjLj128EEEEELb0ELb0ELb1ELb0EEEvNS_9FwdParamsE,"",@"SHT_CUDA_INFO"
	.sectionflags	@""
	.align	4


	//----- nvinfo : EIATTR_CUDA_API_VERSION
	.align		4
        /*0000*/ 	.byte	0x04, 0x37
        /*0002*/ 	.short	(.L_1926 - .L_1925)
.L_1925:
        /*0004*/ 	.word	0x00000082


	//----- nvinfo : EIATTR_KPARAM_INFO
	.align		4
.L_1926:
        /*0008*/ 	.byte	0x04, 0x17
        /*000a*/ 	.short	(.L_1928 - .L_1927)
.L_1927:
        /*000c*/ 	.word	0x00000000
        /*0010*/ 	.short	0x0000
        /*0012*/ 	.short	0x0000
        /*0014*/ 	.byte	0x00, 0xf0, 0xa1, 0x03


	//----- nvinfo : EIATTR_SPARSE_MMA_MASK
	.align		4
.L_1928:
        /*0018*/ 	.byte	0x03, 0x50
        /*001a*/ 	.short	0x0000


	//----- nvinfo : EIATTR_MAXREG_COUNT
	.align		4
        /*001c*/ 	.byte	0x03, 0x1b
        /*001e*/ 	.short	0x00ff


	//----- nvinfo : EIATTR_MERCURY_ISA_VERSION
	.align		4
        /*0020*/ 	.byte	0x03, 0x5f
        /*0022*/ 	.short	0x0101


	//----- nvinfo : EIATTR_COOP_GROUP_MASK_REGIDS
	.align		4
        /*0024*/ 	.byte	0x04, 0x29
        /*0026*/ 	.short	(.L_1930 - .L_1929)


	//   ....[0]....
.L_1929:
        /*0028*/ 	.word	0xffffffff


	//   ....[1]....
        /*002c*/ 	.word	0xffffffff


	//   ....[2]....
        /*0030*/ 	.word	0xffffffff


	//   ....[3]....
        /*0034*/ 	.word	0xffffffff


	//   ....[4]....
        /*0038*/ 	.word	0xffffffff


	//   ....[5]....
        /*003c*/ 	.word	0xffffffff


	//   ....[6]....
        /*0040*/ 	.word	0xffffffff


	//   ....[7]....
        /*0044*/ 	.word	0xffffffff


	//   ....[8]....
        /*0048*/ 	.word	0xffffffff


	//   ....[9]....
        /*004c*/ 	.word	0xffffffff


	//   ....[10]....
        /*0050*/ 	.word	0x050000d4


	//   ....[11]....
        /*0054*/ 	.word	0x050000d4


	//   ....[12]....
        /*0058*/ 	.word	0x050000d4


	//   ....[13]....
        /*005c*/ 	.word	0x050000d4


	//   ....[14]....
        /*0060*/ 	.word	0x050000d4


	//   ....[15]....
        /*0064*/ 	.word	0x050000d4


	//   ....[16]....
        /*0068*/ 	.word	0x050000d4


	//   ....[17]....
        /*006c*/ 	.word	0x050000d4


	//   ....[18]....
        /*0070*/ 	.word	0x050000d4


	//   ....[19]....
        /*0074*/ 	.word	0x050000d4


	//----- nvinfo : EIATTR_COOP_GROUP_INSTR_OFFSETS
	.align		4
.L_1930:
        /*0078*/ 	.byte	0x04, 0x28
        /*007a*/ 	.short	(.L_1932 - .L_1931)


	//   ....[0]....
.L_1931:
        /*007c*/ 	.word	0x000041a0


	//   ....[1]....
        /*0080*/ 	.word	0x000041e0


	//   ....[2]....
        /*0084*/ 	.word	0x00004200


	//   ....[3]....
        /*0088*/ 	.word	0x00004220


	//   ....[4]....
        /*008c*/ 	.word	0x00004240


	//   ....[5]....
        /*0090*/ 	.word	0x00004a90


	//   ....[6]....
        /*0094*/ 	.word	0x00004ab0


	//   ....[7]....
        /*0098*/ 	.word	0x00004ad0


	//   ....[8]....
        /*009c*/ 	.word	0x00004af0


	//   ....[9]....
        /*00a0*/ 	.word	0x00004b10


	//   ....[10]....
        /*00a4*/ 	.word	0x00006720


	//   ....[11]....
        /*00a8*/ 	.word	0x000067d0


	//   ....[12]....
        /*00ac*/ 	.word	0x00006840


	//   ....[13]....
        /*00b0*/ 	.word	0x000068b0


	//   ....[14]....
        /*00b4*/ 	.word	0x00006920


	//   ....[15]....
        /*00b8*/ 	.word	0x000071d0


	//   ....[16]....
        /*00bc*/ 	.word	0x00007240


	//   ....[17]....
        /*00c0*/ 	.word	0x000072b0


	//   ....[18]....
        /*00c4*/ 	.word	0x00007320


	//   ....[19]....
        /*00c8*/ 	.word	0x00007390


	//----- nvinfo : EIATTR_VRC_CTA_INIT_COUNT
	.align		4
.L_1932:
        /*00cc*/ 	.byte	0x02, 0x4a
	.zero		1
	.zero		1


	//----- nvinfo : EIATTR_EXIT_INSTR_OFFSETS
	.align		4
        /*00d0*/ 	.byte	0x04, 0x1c
        /*00d2*/ 	.short	(.L_1934 - .L_1933)


	//   ....[0]....
.L_1933:
        /*00d4*/ 	.word	0x00000a40


	//   ....[1]....
        /*00d8*/ 	.word	0x000066b0


	//----- nvinfo : EIATTR_MAX_THREADS
	.align		4
.L_1934:
        /*00dc*/ 	.byte	0x04, 0x05
        /*00de*/ 	.short	(.L_1936 - .L_1935)
.L_1935:
        /*00e0*/ 	.word	0x00000080
        /*00e4*/ 	.word	0x00000001
        /*00e8*/ 	.word	0x00000001


	//----- nvinfo : EIATTR_CRS_STACK_SIZE
	.align		4
.L_1936:
        /*00ec*/ 	.byte	0x04, 0x1e
        /*00ee*/ 	.short	(.L_1938 - .L_1937)
.L_1937:
        /*00f0*/ 	.word	0x00000000


	//----- nvinfo : EIATTR_CBANK_PARAM_SIZE
	.align		4
.L_1938:
        /*00f4*/ 	.byte	0x03, 0x19
        /*00f6*/ 	.short	0x00e8


	//----- nvinfo : EIATTR_PARAM_CBANK
	.align		4
        /*00f8*/ 	.byte	0x04, 0x0a
        /*00fa*/ 	.short	(.L_1940 - .L_1939)
	.align		4
.L_1939:
        /*00fc*/ 	.word	index@(.nv.constant0._ZN10layer_norm13ln_fwd_kernelINS_13Kernel_traitsI13__nv_bfloat16S2_fS2_fjLj2048ELj1ELj4ELj1ELj16ENS_18Kernel_traits_baseILj2048ES2_S2_fS2_fjLj128EEEEELb0ELb0ELb1ELb0EEEvNS_9FwdParamsE)
        /*0100*/ 	.short	0x0380
        /*0102*/ 	.short	0x00e8


	//----- nvinfo : EIATTR_SW_WAR
	.align		4
.L_1940:
        /*0104*/ 	.byte	0x04, 0x36
        /*0106*/ 	.short	(.L_1942 - .L_1941)
.L_1941:
        /*0108*/ 	.word	0x00000008
.L_1942:


//--------------------- .nv.info._ZN10layer_norm13ln_fwd_kernelINS_13Kernel_traitsI13__nv_bfloat16S2_fS2_fjLj2048ELj1ELj4ELj1ELj16ENS_18Kernel_traits_baseILj2048ES2_S2_fS2_fjLj128EEEEELb0ELb0ELb1ELb1EEEvNS_9FwdParamsE --------------------------
	.section	.nv.info._ZN10layer_norm13ln_fwd_kernelINS_13Kernel_traitsI13__nv_bfloat16S2_fS2_fjLj2048ELj1ELj4ELj1ELj16ENS_18Kernel_traits_baseILj2048ES2_S2_fS2_fjLj128EEEEELb0ELb0ELb1ELb1EEEvNS_9FwdParamsE,"",@"SHT_CUDA_INFO"
	.sectionflags	@""
	.align	4


	//----- nvinfo : EIATTR_CUDA_API_VERSION
	.align		4
        /*0000*/ 	.byte	0x04, 0x37
        /*0002*/ 	.short	(.L_1944 - .L_1943)
.L_1943:
        /*0004*/ 	.word	0x00000082


	//----- nvinfo : EIATTR_KPARAM_INFO
	.align		4
.L_1944:
        /*0008*/ 	.byte	0x04, 0x17
        /*000a*/ 	.short	(.L_1946 - .L_1945)
.L_1945:
        /*000c*/ 	.word	0x00000000
        /*0010*/ 	.short	0x0000
        /*0012*/ 	.short	0x0000
        /*0014*/ 	.byte	0x00, 0xf0, 0xa1, 0x03


	//----- nvinfo : EIATTR_SPARSE_MMA_MASK
	.align		4
.L_1946:
        /*0018*/ 	.byte	0x03, 0x50
        /*001a*/ 	.short	0x0000


	//----- nvinfo : EIATTR_MAXREG_COUNT
	.align		4
        /*001c*/ 	.byte	0x03, 0x1b
        /*001e*/ 	.short	0x00ff


	//----- nvinfo : EIATTR_MERCURY_ISA_VERSION
	.align		4
        /*0020*/ 	.byte	0x03, 0x5f
        /*0022*/ 	.short	0x0101


	//----- nvinfo : EIATTR_COOP_GROUP_MASK_REGIDS
	.align		4
        /*0024*/ 	.byte	0x04, 0x29
        /*0026*/ 	.short	(.L_1948 - .L_1947)


	//   ....[0]....
.L_1947:
        /*0028*/ 	.word	0xffffffff


	//   ....[1]....
        /*002c*/ 	.word	0xffffffff


	//   ....[2]....
        /*0030*/ 	.word	0xffffffff


	//   ....[3]....
        /*0034*/ 	.word	0xffffffff


	//   ....[4]....
        /*0038*/ 	.word	0xffffffff


	//   ....[5]....
        /*003c*/ 	.word	0xffffffff


	//   ....[6]....
        /*0040*/ 	.word	0xffffffff


	//   ....[7]....
        /*0044*/ 	.word	0xffffffff


	//   ....[8]....
        /*0048*/ 	.word	0xffffffff


	//   ....[9]....
        /*004c*/ 	.word	0xffffffff


	//   ....[10]....
        /*0050*/ 	.word	0x050000d3


	//   ....[11]....
        /*0054*/ 	.word	0x050000d3


	//   ....[12]....
        /*0058*/ 	.word	0x050000d3


	//   ....[13]....
        /*005c*/ 	.word	0x050000d3


	//   ....[14]....
        /*0060*/ 	.word	0x050000d3


	//   ....[15]....
        /*0064*/ 	.word	0x050000d3


	//   ....[16]....
        /*0068*/ 	.word	0x050000d3


	//   ....[17]....
        /*006c*/ 	.word	0x050000d3


	//   ....[18]....
        /*0070*/ 	.word	0x050000d3


	//   ....[19]....
        /*0074*/ 	.word	0x050000d3


	//----- nvinfo : EIATTR_COOP_GROUP_INSTR_OFFSETS
	.align		4
.L_1948:
        /*0078*/ 	.byte	0x04, 0x28
        /*007a*/ 	.short	(.L_1950 - .L_1949)


	//   ....[0]....
.L_1949:
        /*007c*/ 	.word	0x00003630


	//   ....[1]....
        /*0080*/ 	.word	0x00003650


	//   ....[2]....
        /*0084*/ 	.word	0x00003670


	//   ....[3]....
        /*0088*/ 	.word	0x00003690


	//   ....[4]....
        /*008c*/ 	.word	0x000036c0


	//   ....[5]....
        /*0090*/ 	.word	0x00003ef0


	//   ....[6]....
        /*0094*/ 	.word	0x00003f10


	//   ....[7]....
        /*0098*/ 	.word	0x00003f30


	//   ....[8]....
        /*009c*/ 	.word	0x00003f50


	//   ....[9]....
        /*00a0*/ 	.word	0x00003f70


	//   ....[10]....
        /*00a4*/ 	.word	0x00005930


	//   ....[11]....
        /*00a8*/ 	.word	0x000059d0


	//   ....[12]....
        /*00ac*/ 	.word	0x00005a40


	//   ....[13]....
        /*00b0*/ 	.word	0x00005ab0


	//   ....[14]....
        /*00b4*/ 	.word	0x00005b30


	//   ....[15]....
        /*00b8*/ 	.word	0x000063a0


	//   ....[16]....
        /*00bc*/ 	.word	0x00006410


	//   ....[17]....
        /*00c0*/ 	.word	0x00006480


	//   ....[18]....
        /*00c4*/ 	.word	0x000064f0


	//   ....[19]....
        /*00c8*/ 	.word	0x00006560


	//----- nvinfo : EIATTR_VRC_CTA_INIT_COUNT
	.align		4
.L_1950:
        /*00cc*/ 	.byte	0x02, 0x4a
	.zero		1
	.zero		1


	//----- nvinfo : EIATTR_EXIT_INSTR_OFFSETS
	.align		4
        /*00d0*/ 	.byte	0x04, 0x1c
        /*00d2*/ 	.short	(.L_1952 - .L_1951)


	//   ....[0]....
.L_1951:
        /*00d4*/ 	.word	0x000003d0


	//   ....[1]....
        /*00d8*/ 	.word	0x000058c0


	//----- nvinfo : EIATTR_MAX_THREADS
	.align		4
.L_1952:
        /*00dc*/ 	.byte	0x04, 0x05
        /*00de*/ 	.short	(.L_1954 - .L_1953)
.L_1953:
        /*00e0*/ 	.word	0x00000080
        /*00e4*/ 	.word	0x00000001
        /*00e8*/ 	.word	0x00000001


	//----- nvinfo : EIATTR_CRS_STACK_SIZE
	.align		4
.L_1954:
        /*00ec*/ 	.byte	0x04, 0x1e
        /*00ee*/ 	.short	(.L_1956 - .L_1955)
.L_1955:
        /*00f0*/ 	.word	0x00000000


	//----- nvinfo : EIATTR_CBANK_PARAM_SIZE
	.align		4
.L_1956:
        /*00f4*/ 	.byte	0x03, 0x19
        /*00f6*/ 	.short	0x00e8


	//----- nvinfo : EIATTR_PARAM_CBANK
	.align		4
        /*00f8*/ 	.byte	0x04, 0x0a
        /*00fa*/ 	.short	(.L_1958 - .L_1957)
	.align		4
.L_1957:
        /*00fc*/ 	.word	index@(.nv.constant0._ZN10layer_norm13ln_fwd_kernelINS_13Kernel_traitsI13__nv_bfloat16S2_fS2_fjLj2048ELj1ELj4ELj1ELj16ENS_18Kernel_traits_baseILj2048ES2_S2_fS2_fjLj128EEEEELb0ELb0ELb1ELb1EEEvNS_9FwdParamsE)
        /*0100*/ 	.short	0x0380
        /*0102*/ 	.short	0x00e8


	//----- nvinfo : EIATTR_SW_WAR
	.align		4
.L_1958:
        /*0104*/ 	.byte	0x04, 0x36
        /*0106*/ 	.short	(.L_1960 - .L_1959)
.L_1959:
        /*0108*/ 	.word	0x00000008
.L_1960:


//--------------------- .nv.info._ZN10layer_norm13ln_fwd_kernelINS_13Kernel_traitsI13__nv_bfloat16S2_fS2_fjLj2048ELj1ELj4ELj1ELj16ENS_18Kernel_traits_baseILj2048ES2_S2_fS2_fjLj128EEEEELb0ELb1ELb0ELb0EEEvNS_9FwdParamsE --------------------------
	.section	.nv.info._ZN10layer_norm13ln_fwd_kernelINS_13Kernel_traitsI13__nv_bfloat16S2_fS2_fjLj2048ELj1ELj4ELj1ELj16ENS_18Kernel_traits_baseILj2048ES2_S2_fS2_fjLj128EEEEELb0ELb1ELb0ELb0EEEvNS_9FwdParamsE,"",@"SHT_CUDA_INFO"
	.sectionflags	@""
	.align	4


	//----- nvinfo : EIATTR_CUDA_API_VERSION
	.align		4
        /*0000*/ 	.byte	0x04, 0x37
        /*0002*/ 	.short	(.L_1962 - .L_1961)
.L_1961:
        /*0004*/ 	.word	0x00000082


	//----- nvinfo : EIATTR_KPARAM_INFO
	.align		4
.L_1962:
        /*0008*/ 	.byte	0x04, 0x17
        /*000a*/ 	.short	(.L_1964 - .L_1963)
.L_1963:
        /*000c*/ 	.word	0x00000000
        /*0010*/ 	.short	0x0000
        /*0012*/ 	.short	0x0000
        /*0014*/ 	.byte	0x00, 0xf0, 0xa1, 0x03


	//----- nvinfo : EIATTR_SPARSE_MMA_MASK
	.align		4
.L_1964:
        /*0018*/ 	.byte	0x03, 0x50
        /*001a*/ 	.short	0x0000


	//----- nvinfo : EIATTR_MAXREG_COUNT
	.align		4
        /*001c*/ 	.byte	0x03, 0x1b
        /*001e*/ 	.short	0x00ff


	//----- nvinfo : EIATTR_ANNOTATIONS
	.align		4
        /*0020*/ 	.byte	0x04, 0x55
        /*0022*/ 	.short	(.L_1966 - .L_1965)


	//   ....[0]....
.L_1965:
        /* <DEDUP_REMOVED lines=29> */


	//----- nvinfo : EIATTR_MERCURY_ISA_VERSION
	.align		4
.L_1966:
        /*01e4*/ 	.byte	0x03, 0x5f
        /*01e6*/ 	.short	0x0101


	//----- nvinfo : EIATTR_COOP_GROUP_MASK_REGIDS
	.align		4
        /*01e8*/ 	.byte	0x04, 0x29
        /*01ea*/ 	.short	(.L_1968 - .L_1967)


	//   ....[0]....
.L_1967:
        /*01ec*/ 	.word	0xffffffff


	//   ....[1]....
        /*01f0*/ 	.word	0xffffffff


	//   ....[2]....
        /*01f4*/ 	.word	0xffffffff


	//   ....[3]....
        /*01f8*/ 	.word	0xffffffff


	//   ....[4]....
        /*01fc*/ 	.word	0xffffffff


	//   ....[5]....
        /*0200*/ 	.word	0xffffffff


	//   ....[6]....
        /*0204*/ 	.word	0xffffffff


	//   ....[7]....
        /*0208*/ 	.word	0xffffffff


	//   ....[8]....
        /*020c*/ 	.word	0xffffffff


	//   ....[9]....
        /*0210*/ 	.word	0xffffffff


	//   ....[10]....
        /*0214*/ 	.word	0x050000bc


	//   ....[11]....
        /*0218*/ 	.word	0x050000bc


	//   ....[12]....
        /*021c*/ 	.word	0x050000bc


	//   ....[13]....
        /*0220*/ 	.word	0x050000bc


	//   ....[14]....
        /*0224*/ 	.word	0x050000bc


	//   ....[15]....
        /*0228*/ 	.word	0x050000bc


	//   ....[16]....
        /*022c*/ 	.word	0x050000bc


	//   ....[17]....
        /*0230*/ 	.word	0x050000bc


	//   ....[18]....
        /*0234*/ 	.word	0x050000bc


	//   ....[19]....
        /*0238*/ 	.word	0x050000bc


	//----- nvinfo : EIATTR_COOP_GROUP_INSTR_OFFSETS
	.align		4
.L_1968:
        /*023c*/ 	.byte	0x04, 0x28
        /*023e*/ 	.short	(.L_1970 - .L_1969)


	//   ....[0]....
.L_1969:
        /*0240*/ 	.word	0x00004a80


	//   ....[1]....
        /*0244*/ 	.word	0x00004ac0


	//   ....[2]....
        /*0248*/ 	.word	0x00004ae0


	//   ....[3]....
        /*024c*/ 	.word	0x00004b00


	//   ....[4]....
        /*0250*/ 	.word	0x00004b20


	//   ....[5]....
        /*0254*/ 	.word	0x00005370


	//   ....[6]....
        /*0258*/ 	.word	0x00005390


	//   ....[7]....
        /*025c*/ 	.word	0x000053b0


	//   ....[8]....
        /*0260*/ 	.word	0x000053d0


	//   ....[9]....
        /*0264*/ 	.word	0x000053f0


	//   ....[10]....
        /*0268*/ 	.word	0x00007140


	//   ....[11]....
        /*026c*/ 	.word	0x000071e0


	//   ....[12]....
        /*0270*/ 	.word	0x00007250


	//   ....[13]....
        /*0274*/ 	.word	0x000072c0


	//   ....[14]....
        /*0278*/ 	.word	0x00007330


	//   ....[15]....
        /*027c*/ 	.word	0x00007bf0


	//   ....[16]....
        /*0280*/ 	.word	0x00007c60


	//   ....[17]....
        /*0284*/ 	.word	0x00007cd0


	//   ....[18]....
        /*0288*/ 	.word	0x00007d40


	//   ....[19]....
        /*028c*/ 	.word	0x00007db0


	//----- nvinfo : EIATTR_VRC_CTA_INIT_COUNT
	.align		4
.L_1970:
        /*0290*/ 	.byte	0x02, 0x4a
	.zero		1
	.zero		1


	//----- nvinfo : EIATTR_EXIT_INSTR_OFFSETS
	.align		4
        /*0294*/ 	.byte	0x04, 0x1c
        /*0296*/ 	.short	(.L_1972 - .L_1971)


	//   ....[0]....
.L_1971:
        /*0298*/ 	.word	0x00000d50


	//   ....[1]....
        /*029c*/ 	.word	0x000070d0


	//----- nvinfo : EIATTR_MAX_THREADS
	.align		4
.L_1972:
        /*02a0*/ 	.byte	0x04, 0x05
        /*02a2*/ 	.short	(.L_1974 - .L_1973)
.L_1973:
        /*02a4*/ 	.word	0x00000080
        /*02a8*/ 	.word	0x00000001
        /*02ac*/ 	.word	0x00000001


	//----- nvinfo : EIATTR_CRS_STACK_SIZE
	.align		4
.L_1974:
        /*02b0*/ 	.byte	0x04, 0x1e
        /*02b2*/ 	.short	(.L_1976 - .L_1975)
.L_1975:
        /*02b4*/ 	.word	0x00000000


	//----- nvinfo : EIATTR_CBANK_PARAM_SIZE
	.align		4
.L_1976:
        /*02b8*/ 	.byte	0x03, 0x19
        /*02ba*/ 	.short	0x00e8


	//----- nvinfo : EIATTR_PARAM_CBANK
	.align		4
        /*02bc*/ 	.byte	0x04, 0x0a
        /*02be*/ 	.short	(.L_1978 - .L_1977)
	.align		4
.L_1977:
        /*02c0*/ 	.word	index@(.nv.constant0._ZN10layer_norm13ln_fwd_kernelINS_13Kernel_traitsI13__nv_bfloat16S2_fS2_fjLj2048ELj1ELj4ELj1ELj16ENS_18Kernel_traits_baseILj2048ES2_S2_fS2_fjLj128EEEEELb0ELb1ELb0ELb0EEEvNS_9FwdParamsE)
        /*02c4*/ 	.short	0x0380
        /*02c6*/ 	.short	0x00e8


	//----- nvinfo : EIATTR_SW_WAR
	.align		4
.L_1978:
        /*02c8*/ 	.byte	0x04, 0x36
        /*02ca*/ 	.short	(.L_1980 - .L_1979)
.L_1979:
        /*02cc*/ 	.word	0x00000008
.L_1980:


//--------------------- .nv.info._ZN10layer_norm13ln_fwd_kernelINS_13Kernel_traitsI13__nv_bfloat16S2_fS2_fjLj2048ELj1ELj4ELj1ELj16ENS_18Kernel_traits_baseILj2048ES2_S2_fS2_fjLj128EEEEELb0ELb1ELb0ELb1EEEvNS_9FwdParamsE --------------------------
	.section	.nv.info._ZN10layer_norm13ln_fwd_kernelINS_13Kernel_traitsI13__nv_bfloat16S2_fS2_fjLj2048ELj1ELj4ELj1ELj16ENS_18Kernel_traits_baseILj2048ES2_S2_fS2_fjLj128EEEEELb0ELb1ELb0ELb1EEEvNS_9FwdParamsE,"",@"SHT_CUDA_INFO"
	.sectionflags	@""
	.align	4


	//----- nvinfo : EIATTR_CUDA_API_VERSION
	.align		4
        /*0000*/ 	.byte	0x04, 0x37
        /*0002*/ 	.short	(.L_1982 - .L_1981)
.L_1981:
        /*0004*/ 	.word	0x00000082


	//----- nvinfo : EIATTR_KPARAM_INFO
	.align		4
.L_1982:
        /*0008*/ 	.byte	0x04, 0x17
        /*000a*/ 	.short	(.L_1984 - .L_1983)
.L_1983:
        /*000c*/ 	.word	0x00000000
        /*0010*/ 	.short	0x0000
        /*0012*/ 	.short	0x0000
        /*0014*/ 	.byte	0x00, 0xf0, 0xa1, 0x03


	//----- nvinfo : EIATTR_SPARSE_MMA_MASK
	.align		4
.L_1984:
        /*0018*/ 	.byte	0x03, 0x50
        /*001a*/ 	.short	0x0000


	//----- nvinfo : EIATTR_MAXREG_COUNT
	.align		4
        /*001c*/ 	.byte	0x03, 0x1b
        /*001e*/ 	.short	0x00ff


	//----- nvinfo : EIATTR_MERCURY_ISA_VERSION
	.align		4
        /*0020*/ 	.byte	0x03, 0x5f
        /*0022*/ 	.short	0x0101


	//----- nvinfo : EIATTR_COOP_GROUP_MASK_REGIDS
	.align		4
        /*0024*/ 	.byte	0x04, 0x29
        /*0026*/ 	.short	(.L_1986 - .L_1985)


	//   ....[0]....
.L_1985:
        /*0028*/ 	.word	0xffffffff


	//   ....[1]....
        /*002c*/ 	.word	0xffffffff


	//   ....[2]....
        /*0030*/ 	.word	0xffffffff


	//   ....[3]....
        /*0034*/ 	.word	0xffffffff


	//   ....[4]....
        /*0038*/ 	.word	0xffffffff


	//   ....[5]....
        /*003c*/ 	.word	0xffffffff


	//   ....[6]....
        /*0040*/ 	.word	0xffffffff


	//   ....[7]....
        /*0044*/ 	.word	0xffffffff


	//   ....[8]....
        /*0048*/ 	.word	0xffffffff


	//   ....[9]....
        /*004c*/ 	.word	0xffffffff


	//   ....[10]....
        /*0050*/ 	.word	0x050000f7


	//   ....[11]....
        /*0054*/ 	.word	0x050000f7


	//   ....[12]....
        /*0058*/ 	.word	0x050000f7


	//   ....[13]....
        /*005c*/ 	.word	0x050000f7


	//   ....[14]....
        /*0060*/ 	.word	0x050000f7


	//   ....[15]....
        /*0064*/ 	.word	0x050000f7


	//   ....[16]....
        /*0068*/ 	.word	0x050000f7


	//   ....[17]....
        /*006c*/ 	.word	0x050000f7


	//   ....[18]....
        /*0070*/ 	.word	0x050000f7


	//   ....[19]....
        /*0074*/ 	.word	0x050000f7


	//----- nvinfo : EIATTR_COOP_GROUP_INSTR_OFFSETS
	.align		4
.L_1986:
        /*0078*/ 	.byte	0x04, 0x28
        /*007a*/ 	.short	(.L_1988 - .L_1987)


	//   ....[0]....
.L_1987:
        /*007c*/ 	.word	0x000038c0


	//   ....[1]....
        /*0080*/ 	.word	0x000038e0


	//   ....[2]....
        /*0084*/ 	.word	0x00003900


	//   ....[3]....
        /*0088*/ 	.word	0x00003920


	//   ....[4]....
        /*008c*/ 	.word	0x00003950


	//   ....[5]....
        /*0090*/ 	.word	0x00004180


	//   ....[6]....
        /*0094*/ 	.word	0x000041a0


	//   ....[7]....
        /*0098*/ 	.word	0x000041c0


	//   ....[8]....
        /*009c*/ 	.word	0x000041e0


	//   ....[9]....
        /*00a0*/ 	.word	0x00004200


	//   ....[10]....
        /*00a4*/ 	.word	0x00005c80


	//   ....[11]....
        /*00a8*/ 	.word	0x00005d00


	//   ....[12]....
        /*00ac*/ 	.word	0x00005d50


	//   ....[13]....
        /*00b0*/ 	.word	0x00005db0


	//   ....[14]....
        /*00b4*/ 	.word	0x00005e20


	//   ....[15]....
        /*00b8*/ 	.word	0x00006690


	//   ....[16]....
        /*00bc*/ 	.word	0x000066e0


	//   ....[17]....
        /*00c0*/ 	.word	0x00006730


	//   ....[18]....
        /*00c4*/ 	.word	0x00006780


	//   ....[19]....
        /*00c8*/ 	.word	0x000067d0


	//----- nvinfo : EIATTR_VRC_CTA_INIT_COUNT
	.align		4
.L_1988:
        /*00cc*/ 	.byte	0x02, 0x4a
	.zero		1
	.zero		1


	//----- nvinfo : EIATTR_EXIT_INSTR_OFFSETS
	.align		4
        /*00d0*/ 	.byte	0x04, 0x1c
        /*00d2*/ 	.short	(.L_1990 - .L_1989)


	//   ....[0]....
.L_1989:
        /*00d4*/ 	.word	0x00000510


	//   ....[1]....
        /*00d8*/ 	.word	0x00005c10


	//----- nvinfo : EIATTR_MAX_THREADS
	.align		4
.L_1990:
        /*00dc*/ 	.byte	0x04, 0x05
        /*00de*/ 	.short	(.L_1992 - .L_1991)
.L_1991:
        /*00e0*/ 	.word	0x00000080
        /*00e4*/ 	.word	0x00000001
        /*00e8*/ 	.word	0x00000001


	//----- nvinfo : EIATTR_CRS_STACK_SIZE
	.align		4
.L_1992:
        /*00ec*/ 	.byte	0x04, 0x1e
        /*00ee*/ 	.short	(.L_1994 - .L_1993)
.L_1993:
        /*00f0*/ 	.word	0x00000000


	//----- nvinfo : EIATTR_CBANK_PARAM_SIZE
	.align		4
.L_1994:
        /*00f4*/ 	.byte	0x03, 0x19
        /*00f6*/ 	.short	0x00e8


	//----- nvinfo : EIATTR_PARAM_CBANK
	.align		4
        /*00f8*/ 	.byte	0x04, 0x0a
        /*00fa*/ 	.short	(.L_1996 - .L_1995)
	.align		4
.L_1995:
        /*00fc*/ 	.word	index@(.nv.constant0._ZN10layer_norm13ln_fwd_kernelINS_13Kernel_traitsI13__nv_bfloat16S2_fS2_fjLj2048ELj1ELj4ELj1ELj16ENS_18Kernel_traits_baseILj2048ES2_S2_fS2_fjLj128EEEEELb0ELb1ELb0ELb1EEEvNS_9FwdParamsE)
        /*0100*/ 	.short	0x0380
        /*0102*/ 	.short	0x00e8


	//----- nvinfo : EIATTR_SW_WAR
	.align		4
.L_1996:
        /*0104*/ 	.byte	0x04, 0x36
        /*0106*/ 	.short	(.L_1998 - .L_1997)
.L_1997:
        /*0108*/ 	.word	0x00000008
.L_1998:


//--------------------- .nv.info._ZN10layer_norm13ln_fwd_kernelINS_13Kernel_traitsI13__nv_bfloat16S2_fS2_fjLj2048ELj1ELj4ELj1ELj16ENS_18Kernel_traits_baseILj2048ES2_S2_fS2_fjLj128EEEEELb0ELb1ELb1ELb0EEEvNS_9FwdParamsE --------------------------
	.section	.nv.info._ZN10layer_norm13ln_fwd_kernelINS_13Kernel_traitsI13__nv_bfloat16S2_fS2_fjLj2048ELj1ELj4ELj1ELj16ENS_18Kernel_traits_baseILj2048ES2_S2_fS2_fjLj128EEEEELb0ELb1ELb1ELb0EEEvNS_9FwdParamsE,"",@"SHT_CUDA_INFO"
	.sectionflags	@""
	.align	4


	//----- nvinfo : EIATTR_CUDA_API_VERSION
	.align		4
        /*0000*/ 	.byte	0x04, 0x37
        /*0002*/ 	.short	(.L_2000 - .L_1999)
.L_1999:
        /*0004*/ 	.word	0x00000082


	//----- nvinfo : EIATTR_KPARAM_INFO
	.align		4
.L_2000:
        /*0008*/ 	.byte	0x04, 0x17
        /*000a*/ 	.short	(.L_2002 - .L_2001)
.L_2001:
        /*000c*/ 	.word	0x00000000
        /*0010*/ 	.short	0x0000
        /*0012*/ 	.short	0x0000
        /*0014*/ 	.byte	0x00, 0xf0, 0xa1, 0x03


	//----- nvinfo : EIATTR_SPARSE_MMA_MASK
	.align		4
.L_2002:
        /*0018*/ 	.byte	0x03, 0x50
        /*001a*/ 	.short	0x0000


	//----- nvinfo : EIATTR_MAXREG_COUNT
	.align		4
        /*001c*/ 	.byte	0x03, 0x1b
        /*001e*/ 	.short	0x00ff


	//----- nvinfo : EIATTR_ANNOTATIONS
	.align		4
        /*0020*/ 	.byte	0x04, 0x55
        /*0022*/ 	.short	(.L_2004 - .L_2003)


	//   ....[0]....
.L_2003:
        /* <DEDUP_REMOVED lines=34> */


	//----- nvinfo : EIATTR_MERCURY_ISA_VERSION
	.align		4
.L_2004:
        /*0234*/ 	.byte	0x03, 0x5f
        /*0236*/ 	.short	0x0101


	//----- nvinfo : EIATTR_COOP_GROUP_MASK_REGIDS
	.align		4
        /*0238*/ 	.byte	0x04, 0x29
        /*023a*/ 	.short	(.L_2006 - .L_2005)


	//   ....[0]....
.L_2005:
        /*023c*/ 	.word	0xffffffff


	//   ....[1]....
        /*0240*/ 	.word	0xffffffff


	//   ....[2]....
        /*0244*/ 	.word	0xffffffff


	//   ....[3]....
        /*0248*/ 	.word	0xffffffff


	//   ....[4]....
        /*024c*/ 	.word	0xffffffff


	//   ....[5]....
        /*0250*/ 	.word	0xffffffff


	//   ....[6]....
        /*0254*/ 	.word	0xffffffff


	//   ....[7]....
        /*0258*/ 	.word	0xffffffff


	//   ....[8]....
        /*025c*/ 	.word	0xffffffff


	//   ....[9]....
        /*0260*/ 	.word	0xffffffff


	//   ....[10]....
        /*0264*/ 	.word	0x050000c0


	//   ....[11]....
        /*0268*/ 	.word	0x050000c0


	//   ....[12]....
        /*026c*/ 	.word	0x050000c0


	//   ....[13]....
        /*0270*/ 	.word	0x050000c0


	//   ....[14]....
        /*0274*/ 	.word	0x050000c0


	//   ....[15]....
        /*0278*/ 	.word	0x050000c0


	//   ....[16]....
        /*027c*/ 	.word	0x050000c0


	//   ....[17]....
        /*0280*/ 	.word	0x050000c0


	//   ....[18]....
        /*0284*/ 	.word	0x050000c0


	//   ....[19]....
        /*0288*/ 	.word	0x050000c0


	//----- nvinfo : EIATTR_COOP_GROUP_INSTR_OFFSETS
	.align		4
.L_2006:
        /*028c*/ 	.byte	0x04, 0x28
        /*028e*/ 	.short	(.L_2008 - .L_2007)


	//   ....[0]....
.L_2007:
        /*0290*/ 	.word	0x00005d00


	//   ....[1]....
        /*0294*/ 	.word	0x00005d40


	//   ....[2]....
        /*0298*/ 	.word	0x00005d60


	//   ....[3]....
        /*029c*/ 	.word	0x00005d80


	//   ....[4]....
        /*02a0*/ 	.word	0x00005da0


	//   ....[5]....
        /*02a4*/ 	.word	0x000065f0


	//   ....[6]....
        /*02a8*/ 	.word	0x00006610


	//   ....[7]....
        /*02ac*/ 	.word	0x00006630


	//   ....[8]....
        /*02b0*/ 	.word	0x00006650


	//   ....[9]....
        /*02b4*/ 	.word	0x00006670


	//   ....[10]....
        /*02b8*/ 	.word	0x00008490


	//   ....[11]....
        /*02bc*/ 	.word	0x00008530


	//   ....[12]....
        /*02c0*/ 	.word	0x000085a0


	//   ....[13]....
        /*02c4*/ 	.word	0x00008610


	//   ....[14]....
        /*02c8*/ 	.word	0x00008680


	//   ....[15]....
        /*02cc*/ 	.word	0x00008f40


	//   ....[16]....
        /*02d0*/ 	.word	0x00008fb0


	//   ....[17]....
        /*02d4*/ 	.word	0x00009020


	//   ....[18]....
        /*02d8*/ 	.word	0x00009090


	//   ....[19]....
        /*02dc*/ 	.word	0x00009100


	//----- nvinfo : EIATTR_VRC_CTA_INIT_COUNT
	.align		4
.L_2008:
        /*02e0*/ 	.byte	0x02, 0x4a
	.zero		1
	.zero		1


	//----- nvinfo : EIATTR_EXIT_INSTR_OFFSETS
	.align		4
        /*02e4*/ 	.byte	0x04, 0x1c
        /*02e6*/ 	.short	(.L_2010 - .L_2009)


	//   ....[0]....
.L_2009:
        /*02e8*/ 	.word	0x00000d50


	//   ....[1]....
        /*02ec*/ 	.word	0x00008420


	//----- nvinfo : EIATTR_MAX_THREADS
	.align		4
.L_2010:
        /*02f0*/ 	.byte	0x04, 0x05
        /*02f2*/ 	.short	(.L_2012 - .L_2011)
.L_2011:
        /*02f4*/ 	.word	0x00000080
        /*02f8*/ 	.word	0x00000001
        /*02fc*/ 	.word	0x00000001


	//----- nvinfo : EIATTR_CRS_STACK_SIZE
	.align		4
.L_2012:
        /*0300*/ 	.byte	0x04, 0x1e
        /*0302*/ 	.short	(.L_2014 - .L_2013)
.L_2013:
        /*0304*/ 	.word	0x00000000


	//----- nvinfo : EIATTR_CBANK_PARAM_SIZE
	.align		4
.L_2014:
        /*0308*/ 	.byte	0x03, 0x19
        /*030a*/ 	.short	0x00e8


	//----- nvinfo : EIATTR_PARAM_CBANK
	.align		4
        /*030c*/ 	.byte	0x04, 0x0a
        /*030e*/ 	.short	(.L_2016 - .L_2015)
	.align		4
.L_2015:
        /*0310*/ 	.word	index@(.nv.constant0._ZN10layer_norm13ln_fwd_kernelINS_13Kernel_traitsI13__nv_bfloat16S2_fS2_fjLj2048ELj1ELj4ELj1ELj16ENS_18Kernel_traits_baseILj2048ES2_S2_fS2_fjLj128EEEEELb0ELb1ELb1ELb0EEEvNS_9FwdParamsE)
        /*0314*/ 	.short	0x0380
        /*0316*/ 	.short	0x00e8


	//----- nvinfo : EIATTR_SW_WAR
	.align		4
.L_2016:
        /*0318*/ 	.byte	0x04, 0x36
        /*031a*/ 	.short	(.L_2018 - .L_2017)
.L_2017:
        /*031c*/ 	.word	0x00000008
.L_2018:


//--------------------- .nv.info._ZN10layer_norm13ln_fwd_kernelINS_13Kernel_traitsI13__nv_bfloat16S2_fS2_fjLj2048ELj1ELj4ELj1ELj16ENS_18Kernel_traits_baseILj2048ES2_S2_fS2_fjLj128EEEEELb0ELb1ELb1ELb1EEEvNS_9FwdParamsE --------------------------
	.section	.nv.info._ZN10layer_norm13ln_fwd_kernelINS_13Kernel_traitsI13__nv_bfloat16S2_fS2_fjLj2048ELj1ELj4ELj1ELj16ENS_18Kernel_traits_baseILj2048ES2_S2_fS2_fjLj128EEEEELb0ELb1ELb1ELb1EEEvNS_9FwdParamsE,"",@"SHT_CUDA_INFO"
	.sectionflags	@""
	.align	4


	//----- nvinfo : EIATTR_CUDA_API_VERSION
	.align		4
        /*0000*/ 	.byte	0x04, 0x37
        /*0002*/ 	.short	(.L_2020 - .L_2019)
.L_2019:
        /*0004*/ 	.word	0x00000082


	//----- nvinfo : EIATTR_KPARAM_INFO
	.align		4
.L_2020:
        /*0008*/ 	.byte	0x04, 0x17
        /*000a*/ 	.short	(.L_2022 - .L_2021)
.L_2021:
        /*000c*/ 	.word	0x00000000
        /*0010*/ 	.short	0x0000
        /*0012*/ 	.short	0x0000
        /*0014*/ 	.byte	0x00, 0xf0, 0xa1, 0x03


	//----- nvinfo : EIATTR_SPARSE_MMA_MASK
	.align		4
.L_2022:
        /*0018*/ 	.byte	0x03, 0x50
        /*001a*/ 	.short	0x0000


	//----- nvinfo : EIATTR_MAXREG_COUNT
	.align		4
        /*001c*/ 	.byte	0x03, 0x1b
        /*001e*/ 	.short	0x00ff


	//----- nvinfo : EIATTR_MERCURY_ISA_VERSION
	.align		4
        /*0020*/ 	.byte	0x03, 0x5f
        /*0022*/ 	.short	0x0101


	//----- nvinfo : EIATTR_COOP_GROUP_MASK_REGIDS
	.align		4
        /*0024*/ 	.byte	0x04, 0x29
        /*0026*/ 	.short	(.L_2024 - .L_2023)


	//   ....[0]....
.L_2023:
        /*0028*/ 	.word	0xffffffff


	//   ....[1]....
        /*002c*/ 	.word	0xffffffff


	//   ....[2]....
        /*0030*/ 	.word	0xffffffff


	//   ....[3]....
        /*0034*/ 	.word	0xffffffff


	//   ....[4]....
        /*0038*/ 	.word	0xffffffff


	//   ....[5]....
        /*003c*/ 	.word	0xffffffff


	//   ....[6]....
        /*0040*/ 	.word	0xffffffff


	//   ....[7]....
        /*0044*/ 	.word	0xffffffff


	//   ....[8]....
        /*0048*/ 	.word	0xffffffff


	//   ....[9]....
        /*004c*/ 	.word	0xffffffff


	//   ....[10]....
        /*0050*/ 	.word	0x050000ef


	//   ....[11]....
        /*0054*/ 	.word	0x050000ef


	//   ....[12]....
        /*0058*/ 	.word	0x050000ef


	//   ....[13]....
        /*005c*/ 	.word	0x050000ef


	//   ....[14]....
        /*0060*/ 	.word	0x050000ef


	//   ....[15]....
        /*0064*/ 	.word	0x050000ef


	//   ....[16]....
        /*0068*/ 	.word	0x050000ef


	//   ....[17]....
        /*006c*/ 	.word	0x050000ef


	//   ....[18]....
        /*0070*/ 	.word	0x050000ef


	//   ....[19]....
        /*0074*/ 	.word	0x050000ef


	//----- nvinfo : EIATTR_COOP_GROUP_INSTR_OFFSETS
	.align		4
.L_2024:
        /*0078*/ 	.byte	0x04, 0x28
        /*007a*/ 	.short	(.L_2026 - .L_2025)


	//   ....[0]....
.L_2025:
        /*007c*/ 	.word	0x00004ad0


	//   ....[1]....
        /*0080*/ 	.word	0x00004af0


	//   ....[2]....
        /*0084*/ 	.word	0x00004b10


	//   ....[3]....
        /*0088*/ 	.word	0x00004b30


	//   ....[4]....
        /*008c*/ 	.word	0x00004b60


	//   ....[5]....
        /*0090*/ 	.word	0x00005390


	//   ....[6]....
        /*0094*/ 	.word	0x000053b0


	//   ....[7]....
        /*0098*/ 	.word	0x000053d0


	//   ....[8]....
        /*009c*/ 	.word	0x000053f0


	//   ....[9]....
        /*00a0*/ 	.word	0x00005410


	//   ....[10]....
        /*00a4*/ 	.word	0x00006f80


	//   ....[11]....
        /*00a8*/ 	.word	0x00007010


	//   ....[12]....
        /*00ac*/ 	.word	0x00007080


	//   ....[13]....
        /*00b0*/ 	.word	0x00007100


	//   ....[14]....
        /*00b4*/ 	.word	0x00007180


	//   ....[15]....
        /*00b8*/ 	.word	0x00007a00


	//   ....[16]....
        /*00bc*/ 	.word	0x00007a60


	//   ....[17]....
        /*00c0*/ 	.word	0x00007ac0


	//   ....[18]....
        /*00c4*/ 	.word	0x00007b20


	//   ....[19]....
        /*00c8*/ 	.word	0x00007b80


	//----- nvinfo : EIATTR_VRC_CTA_INIT_COUNT
	.align		4
.L_2026:
        /*00cc*/ 	.byte	0x02, 0x4a
	.zero		1
	.zero		1


	//----- nvinfo : EIATTR_EXIT_INSTR_OFFSETS
	.align		4
        /*00d0*/ 	.byte	0x04, 0x1c
        /*00d2*/ 	.short	(.L_2028 - .L_2027)


	//   ....[0]....
.L_2027:
        /*00d4*/ 	.word	0x00000510


	//   ....[1]....
        /*00d8*/ 	.word	0x00006f10


	//----- nvinfo : EIATTR_MAX_THREADS
	.align		4
.L_2028:
        /*00dc*/ 	.byte	0x04, 0x05
        /*00de*/ 	.short	(.L_2030 - .L_2029)
.L_2029:
        /*00e0*/ 	.word	0x00000080
        /*00e4*/ 	.word	0x00000001
        /*00e8*/ 	.word	0x00000001


	//----- nvinfo : EIATTR_CRS_STACK_SIZE
	.align		4
.L_2030:
        /*00ec*/ 	.byte	0x04, 0x1e
        /*00ee*/ 	.short	(.L_2032 - .L_2031)
.L_2031:
        /*00f0*/ 	.word	0x00000000


	//----- nvinfo : EIATTR_CBANK_PARAM_SIZE
	.align		4
.L_2032:
        /*00f4*/ 	.byte	0x03, 0x19
        /*00f6*/ 	.short	0x00e8


	//----- nvinfo : EIATTR_PARAM_CBANK
	.align		4
        /*00f8*/ 	.byte	0x04, 0x0a
        /*00fa*/ 	.short	(.L_2034 - .L_2033)
	.align		4
.L_2033:
        /*00fc*/ 	.word	index@(.nv.constant0._ZN10layer_norm13ln_fwd_kernelINS_13Kernel_traitsI13__nv_bfloat16S2_fS2_fjLj2048ELj1ELj4ELj1ELj16ENS_18Kernel_traits_baseILj2048ES2_S2_fS2_fjLj128EEEEELb0ELb1ELb1ELb1EEEvNS_9FwdParamsE)
        /*0100*/ 	.short	0x0380
        /*0102*/ 	.short	0x00e8


	//----- nvinfo : EIATTR_SW_WAR
	.align		4
.L_2034:
        /*0104*/ 	.byte	0x04, 0x36
        /*0106*/ 	.short	(.L_2036 - .L_2035)
.L_2035:
        /*0108*/ 	.word	0x00000008
.L_2036:


//--------------------- .nv.info._ZN10layer_norm13ln_fwd_kernelINS_13Kernel_traitsI13__nv_bfloat16S2_fS2_fjLj2048ELj1ELj4ELj1ELj16ENS_18Kernel_traits_baseILj2048ES2_S2_fS2_fjLj128EEEEELb1ELb0ELb0ELb0EEEvNS_9FwdParamsE --------------------------
	.section	.nv.info._ZN10layer_norm13ln_fwd_kernelINS_13Kernel_traitsI13__nv_bfloat16S2_fS2_fjLj2048ELj1ELj4ELj1ELj16ENS_18Kernel_traits_baseILj2048ES2_S2_fS2_fjLj128EEEEELb1ELb0ELb0ELb0EEEvNS_9FwdParamsE,"",@"SHT_CUDA_INFO"
	.sectionflags	@""
	.align	4


	//----- nvinfo : EIATTR_CUDA_API_VERSION
	.align		4
        /*0000*/ 	.byte	0x04, 0x37
        /*0002*/ 	.short	(.L_2038 - .L_2037)
.L_2037:
        /*0004*/ 	.word	0x00000082


	//----- nvinfo : EIATTR_KPARAM_INFO
	.align		4
.L_2038:
        /*0008*/ 	.byte	0x04, 0x17
        /*000a*/ 	.short	(.L_2040 - .L_2039)
.L_2039:
        /*000c*/ 	.word	0x00000000
        /*0010*/ 	.short	0x0000
        /*0012*/ 	.short	0x0000
        /*0014*/ 	.byte	0x00, 0xf0, 0xa1, 0x03


	//----- nvinfo : EIATTR_SPARSE_MMA_MASK
	.align		4
.L_2040:
        /*0018*/ 	.byte	0x03, 0x50
        /*001a*/ 	.short	0x0000


	//----- nvinfo : EIATTR_MAXREG_COUNT
	.align		4
        /*001c*/ 	.byte	0x03, 0x1b
        /*001e*/ 	.short	0x00ff


	//----- nvinfo : EIATTR_MERCURY_ISA_VERSION
	.align		4
        /*0020*/ 	.byte	0x03, 0x5f
        /*0022*/ 	.short	0x0101


	//----- nvinfo : EIATTR_COOP_GROUP_MASK_REGIDS
	.align		4
        /*0024*/ 	.byte	0x04, 0x29
        /*0026*/ 	.short	(.L_2042 - .L_2041)


	//   ....[0]....
.L_2041:
        /*0028*/ 	.word	0xffffffff


	//   ....[1]....
        /*002c*/ 	.word	0xffffffff


	//   ....[2]....
        /*0030*/ 	.word	0xffffffff


	//   ....[3]....
        /*0034*/ 	.word	0xffffffff


	//   ....[4]....
        /*0038*/ 	.word	0xffffffff


	//   ....[5]....
        /*003c*/ 	.word	0xffffffff


	//   ....[6]....
        /*0040*/ 	.word	0xffffffff


	//   ....[7]....
        /*0044*/ 	.word	0xffffffff


	//   ....[8]....
        /*0048*/ 	.word	0xffffffff


	//   ....[9]....
        /*004c*/ 	.word	0xffffffff


	//   ....[10]....
        /*0050*/ 	.word	0x050000d8


	//   ....[11]....
        /*0054*/ 	.word	0x050000d8


	//   ....[12]....
        /*0058*/ 	.word	0x050000d8


	//   ....[13]....
        /*005c*/ 	.word	0x050000d8


	//   ....[14]....
        /*0060*/ 	.word	0x050000d8


	//   ....[15]....
        /*0064*/ 	.word	0x050000d8


	//   ....[16]....
        /*0068*/ 	.word	0x050000d8


	//   ....[17]....
        /*006c*/ 	.word	0x050000d8


	//   ....[18]....
        /*0070*/ 	.word	0x050000d8


	//   ....[19]....
        /*0074*/ 	.word	0x050000d8


	//----- nvinfo : EIATTR_COOP_GROUP_INSTR_OFFSETS
	.align		4
.L_2042:
        /*0078*/ 	.byte	0x04, 0x28
        /*007a*/ 	.short	(.L_2044 - .L_2043)


	//   ....[0]....
.L_2043:
        /*007c*/ 	.word	0x0002b4c0


	//   ....[1]....
        /*0080*/ 	.word	0x0002b4f0


	//   ....[2]....
        /*0084*/ 	.word	0x0002b510


	//   ....[3]....
        /*0088*/ 	.word	0x0002b530


	//   ....[4]....
        /*008c*/ 	.word	0x0002b560


	//   ....[5]....
        /*0090*/ 	.word	0x0002bdc0


	//   ....[6]....
        /*0094*/ 	.word	0x0002bde0


	//   ....[7]....
        /*0098*/ 	.word	0x0002be00


	//   ....[8]....
        /*009c*/ 	.word	0x0002be20


	//   ....[9]....
        /*00a0*/ 	.word	0x0002be40


	//   ....[10]....
        /*00a4*/ 	.word	0x0002d9f0


	//   ....[11]....
        /*00a8*/ 	.word	0x0002da90


	//   ....[12]....
        /*00ac*/ 	.word	0x0002db00


	//   ....[13]....
        /*00b0*/ 	.word	0x0002db70


	//   ....[14]....
        /*00b4*/ 	.word	0x0002dbf0


	//   ....[15]....
        /*00b8*/ 	.word	0x0002e4b0


	//   ....[16]....
        /*00bc*/ 	.word	0x0002e520


	//   ....[17]....
        /*00c0*/ 	.word	0x0002e590


	//   ....[18]....
        /*00c4*/ 	.word	0x0002e600


	//   ....[19]....
        /*00c8*/ 	.word	0x0002e670


	//----- nvinfo : EIATTR_VRC_CTA_INIT_COUNT
	.align		4
.L_2044:
        /*00cc*/ 	.byte	0x02, 0x4a
	.zero		1
	.zero		1


	//----- nvinfo : EIATTR_EXIT_INSTR_OFFSETS
	.align		4
        /*00d0*/ 	.byte	0x04, 0x1c
        /*00d2*/ 	.short	(.L_2046 - .L_2045)


	//   ....[0]....
.L_2045:
        /*00d4*/ 	.word	0x00000cb0


	//   ....[1]....
        /*00d8*/ 	.word	0x0002d980


	//----- nvinfo : EIATTR_INDIRECT_BRANCH_TARGETS
	.align		4
.L_2046:
        /*00dc*/ 	.byte	0x04, 0x34
        /*00de*/ 	.short	(.L_2048 - .L_2047)


	//   ....[0]....
.L_2047:
        /*00e0*/ 	.word	.L_x_71308@srel
        /*00e4*/ 	.short	0x0
        /*00e6*/ 	.short	0x0
        /*00e8*/ 	.word	0x3
        /*00ec*/ 	.word	.L_x_71309@srel
        /*00f0*/ 	.word	.L_x_71310@srel
        /*00f4*/ 	.word	.L_x_71311@srel


	//----- nvinfo : EIATTR_MAX_THREADS
	.align		4
.L_2048:
        /*00f8*/ 	.byte	0x04, 0x05
        /*00fa*/ 	.short	(.L_2050 - .L_2049)
.L_2049:
        /*00fc*/ 	.word	0x00000080
        /*0100*/ 	.word	0x00000001
        /*0104*/ 	.word	0x00000001


	//----- nvinfo : EIATTR_CRS_STACK_SIZE
	.align		4
.L_2050:
        /*0108*/ 	.byte	0x04, 0x1e
        /*010a*/ 	.short	(.L_2052 - .L_2051)
.L_2051:
        /*010c*/ 	.word	0x00000000


	//----- nvinfo : EIATTR_CBANK_PARAM_SIZE
	.align		4
.L_2052:
        /*0110*/ 	.byte	0x03, 0x19
        /*0112*/ 	.short	0x00e8


	//----- nvinfo : EIATTR_PARAM_CBANK
	.align		4
        /*0114*/ 	.byte	0x04, 0x0a
        /*0116*/ 	.short	(.L_2054 - .L_2053)
	.align		4
.L_2053:
        /*0118*/ 	.word	index@(.nv.constant0._ZN10layer_norm13ln_fwd_kernelINS_13Kernel_traitsI13__nv_bfloat16S2_fS2_fjLj2048ELj1ELj4ELj1ELj16ENS_18Kernel_traits_baseILj2048ES2_S2_fS2_fjLj128EEEEELb1ELb0ELb0ELb0EEEvNS_9FwdParamsE)
        /*011c*/ 	.short	0x0380
        /*011e*/ 	.short	0x00e8


	//----- nvinfo : EIATTR_SW_WAR
	.align		4
.L_2054:
        /*0120*/ 	.byte	0x04, 0x36
        /*0122*/ 	.short	(.L_2056 - .L_2055)
.L_2055:
        /*0124*/ 	.word	0x00000008
.L_2056:


//--------------------- .nv.info._ZN10layer_norm13ln_fwd_kernelINS_13Kernel_traitsI13__nv_bfloat16S2_fS2_fjLj2048ELj1ELj4ELj1ELj16ENS_18Kernel_traits_baseILj2048ES2_S2_fS2_fjLj128EEEEELb1ELb0ELb0ELb1EEEvNS_9FwdParamsE --------------------------
	.section	.nv.info._ZN10layer_norm13ln_fwd_kernelINS_13Kernel_traitsI13__nv_bfloat16S2_fS2_fjLj2048ELj1ELj4ELj1ELj16ENS_18Kernel_traits_baseILj2048ES2_S2_fS2_fjLj128EEEEELb1ELb0ELb0ELb1EEEvNS_9FwdParamsE,"",@"SHT_CUDA_INFO"
	.sectionflags	@""
	.align	4


	//----- nvinfo : EIATTR_CUDA_API_VERSION
	.align		4
        /*0000*/ 	.byte	0x04, 0x37
        /*0002*/ 	.short	(.L_2058 - .L_2057)
.L_2057:
        /*0004*/ 	.word	0x00000082


	//----- nvinfo : EIATTR_KPARAM_INFO
	.align		4
.L_2058:
        /*0008*/ 	.byte	0x04, 0x17
        /*000a*/ 	.short	(.L_2060 - .L_2059)
.L_2059:
        /*000c*/ 	.word	0x00000000
        /*0010*/ 	.short	0x0000
        /*0012*/ 	.short	0x0000
        /*0014*/ 	.byte	0x00, 0xf0, 0xa1, 0x03


	//----- nvinfo : EIATTR_SPARSE_MMA_MASK
	.align		4
.L_2060:
        /*0018*/ 	.byte	0x03, 0x50
        /*001a*/ 	.short	0x0000


	//----- nvinfo : EIATTR_MAXREG_COUNT
	.align		4
        /*001c*/ 	.byte	0x03, 0x1b
        /*001e*/ 	.short	0x00ff


	//----- nvinfo : EIATTR_MERCURY_ISA_VERSION
	.align		4
        /*0020*/ 	.byte	0x03, 0x5f
        /*0022*/ 	.short	0x0101


	//----- nvinfo : EIATTR_COOP_GROUP_MASK_REGIDS
	.align		4
        /*0024*/ 	.byte	0x04, 0x29
        /*0026*/ 	.short	(.L_2062 - .L_2061)


	//   ....[0]....
.L_2061:
        /*0028*/ 	.word	0xffffffff


	//   ....[1]....
        /*002c*/ 	.word	0xffffffff


	//   ....[2]....
        /*0030*/ 	.word	0xffffffff


	//   ....[3]....
        /*0034*/ 	.word	0xffffffff


	//   ....[4]....
        /*0038*/ 	.word	0xffffffff


	//   ....[5]....
        /*003c*/ 	.word	0xffffffff


	//   ....[6]....
        /*0040*/ 	.word	0xffffffff


	//   ....[7]....
        /*0044*/ 	.word	0xffffffff


	//   ....[8]....
        /*0048*/ 	.word	0xffffffff


	//   ....[9]....
        /*004c*/ 	.word	0xffffffff


	//   ....[10]....
        /*0050*/ 	.word	0x050000dc


	//   ....[11]....
        /*0054*/ 	.word	0x050000dc


	//   ....[12]....
        /*0058*/ 	.word	0x050000dc


	//   ....[13]....
        /*005c*/ 	.word	0x050000dc


	//   ....[14]....
        /*0060*/ 	.word	0x050000dc


	//   ....[15]....
        /*0064*/ 	.word	0x050000dc


	//   ....[16]....
        /*0068*/ 	.word	0x050000dc


	//   ....[17]....
        /*006c*/ 	.word	0x050000dc


	//   ....[18]....
        /*0070*/ 	.word	0x050000dc


	//   ....[19]....
        /*0074*/ 	.word	0x050000dc


	//----- nvinfo : EIATTR_COOP_GROUP_INSTR_OFFSETS
	.align		4
.L_2062:
        /*0078*/ 	.byte	0x04, 0x28
        /*007a*/ 	.short	(.L_2064 - .L_2063)


	//   ....[0]....
.L_2063:
        /*007c*/ 	.word	0x0002a5b0


	//   ....[1]....
        /*0080*/ 	.word	0x0002a5d0


	//   ....[2]....
        /*0084*/ 	.word	0x0002a5f0


	//   ....[3]....
        /*0088*/ 	.word	0x0002a610


	//   ....[4]....
        /*008c*/ 	.word	0x0002a640


	//   ....[5]....
        /*0090*/ 	.word	0x0002ae70


	//   ....[6]....
        /*0094*/ 	.word	0x0002ae90


	//   ....[7]....
        /*0098*/ 	.word	0x0002aeb0


	//   ....[8]....
        /*009c*/ 	.word	0x0002aed0


	//   ....[9]....
        /*00a0*/ 	.word	0x0002aef0


	//   ....[10]....
        /*00a4*/ 	.word	0x0002c7b0


	//   ....[11]....
        /*00a8*/ 	.word	0x0002c850


	//   ....[12]....
        /*00ac*/ 	.word	0x0002c8c0


	//   ....[13]....
        /*00b0*/ 	.word	0x0002c930


	//   ....[14]....
        /*00b4*/ 	.word	0x0002c9b0


	//   ....[15]....
        /*00b8*/ 	.word	0x0002d230


	//   ....[16]....
        /*00bc*/ 	.word	0x0002d2a0


	//   ....[17]....
        /*00c0*/ 	.word	0x0002d310


	//   ....[18]....
        /*00c4*/ 	.word	0x0002d380


	//   ....[19]....
        /*00c8*/ 	.word	0x0002d3f0


	//----- nvinfo : EIATTR_VRC_CTA_INIT_COUNT
	.align		4
.L_2064:
        /*00cc*/ 	.byte	0x02, 0x4a
	.zero		1
	.zero		1


	//----- nvinfo : EIATTR_EXIT_INSTR_OFFSETS
	.align		4
        /*00d0*/ 	.byte	0x04, 0x1c
        /*00d2*/ 	.short	(.L_2066 - .L_2065)


	//   ....[0]....
.L_2065:
        /*00d4*/ 	.word	0x00000630


	//   ....[1]....
        /*00d8*/ 	.word	0x0002c740


	//----- nvinfo : EIATTR_INDIRECT_BRANCH_TARGETS
	.align		4
.L_2066:
        /*00dc*/ 	.byte	0x04, 0x34
        /*00de*/ 	.short	(.L_2068 - .L_2067)


	//   ....[0]....
.L_2067:
        /*00e0*/ 	.word	.L_x_71312@srel
        /*00e4*/ 	.short	0x0
        /*00e6*/ 	.short	0x0
        /*00e8*/ 	.word	0x3
        /*00ec*/ 	.word	.L_x_71313@srel
        /*00f0*/ 	.word	.L_x_71314@srel
        /*00f4*/ 	.word	.L_x_71315@srel


	//----- nvinfo : EIATTR_MAX_THREADS
	.align		4
.L_2068:
        /*00f8*/ 	.byte	0x04, 0x05
        /*00fa*/ 	.short	(.L_2070 - .L_2069)
.L_2069:
        /*00fc*/ 	.word	0x00000080
        /*0100*/ 	.word	0x00000001
        /*0104*/ 	.word	0x00000001


	//----- nvinfo : EIATTR_CRS_STACK_SIZE
	.align		4
.L_2070:
        /*0108*/ 	.byte	0x04, 0x1e
        /*010a*/ 	.short	(.L_2072 - .L_2071)
.L_2071:
        /*010c*/ 	.word	0x00000000


	//----- nvinfo : EIATTR_CBANK_PARAM_SIZE
	.align		4
.L_2072:
        /*0110*/ 	.byte	0x03, 0x19
        /*0112*/ 	.short	0x00e8


	//----- nvinfo : EIATTR_PARAM_CBANK
	.align		4
        /*0114*/ 	.byte	0x04, 0x0a
        /*0116*/ 	.short	(.L_2074 - .L_2073)
	.align		4
.L_2073:
        /*0118*/ 	.word	index@(.nv.constant0._ZN10layer_norm13ln_fwd_kernelINS_13Kernel_traitsI13__nv_bfloat16S2_fS2_fjLj2048ELj1ELj4ELj1ELj16ENS_18Kernel_traits_baseILj2048ES2_S2_fS2_fjLj128EEEEELb1ELb0ELb0ELb1EEEvNS_9FwdParamsE)
        /*011c*/ 	.short	0x0380
        /*011e*/ 	.short	0x00e8


	//----- nvinfo : EIATTR_SW_WAR
	.align		4
.L_2074:
        /*0120*/ 	.byte	0x04, 0x36
        /*0122*/ 	.short	(.L_2076 - .L_2075)
.L_2075:
        /*0124*/ 	.word	0x00000008
.L_2076:


//--------------------- .nv.info._ZN10layer_norm13ln_fwd_kernelINS_13Kernel_traitsI13__nv_bfloat16S2_fS2_fjLj2048ELj1ELj4ELj1ELj16ENS_18Kernel_traits_baseILj2048ES2_S2_fS2_fjLj128EEEEELb1ELb0ELb1ELb0EEEvNS_9FwdParamsE --------------------------
	.section	.nv.info._ZN10layer_norm13ln_fwd_kernelINS_13Kernel_traitsI13__nv_bfloat16S2_fS2_fjLj2048ELj1ELj4ELj1ELj16ENS_18Kernel_traits_baseILj2048ES2_S2_fS2_fjLj128EEEEELb1ELb0ELb1ELb0EEEvNS_9FwdParamsE,"",@"SHT_CUDA_INFO"
	.sectionflags	@""
	.align	4


	//----- nvinfo : EIATTR_CUDA_API_VERSION
	.align		4
        /*0000*/ 	.byte	0x04, 0x37
        /*0002*/ 	.short	(.L_2078 - .L_2077)
.L_2077:
        /*0004*/ 	.word	0x00000082


	//----- nvinfo : EIATTR_KPARAM_INFO
	.align		4
.L_2078:
        /*0008*/ 	.byte	0x04, 0x17
        /*000a*/ 	.short	(.L_2080 - .L_2079)
.L_2079:
        /*000c*/ 	.word	0x00000000
        /*0010*/ 	.short	0x0000
        /*0012*/ 	.short	0x0000
        /*0014*/ 	.byte	0x00, 0xf0, 0xa1, 0x03


	//----- nvinfo : EIATTR_SPARSE_MMA_MASK
	.align		4
.L_2080:
        /*0018*/ 	.byte	0x03, 0x50
        /*001a*/ 	.short	0x0000


	//----- nvinfo : EIATTR_MAXREG_COUNT
	.align		4
        /*001c*/ 	.byte	0x03, 0x1b
        /*001e*/ 	.short	0x00ff


	//----- nvinfo : EIATTR_MERCURY_ISA_VERSION
	.align		4
        /*0020*/ 	.byte	0x03, 0x5f
        /*0022*/ 	.short	0x0101


	//----- nvinfo : EIATTR_COOP_GROUP_MASK_REGIDS
	.align		4
        /*0024*/ 	.byte	0x04, 0x29
        /*0026*/ 	.short	(.L_2082 - .L_2081)


	//   ....[0]....
.L_2081:
        /*0028*/ 	.word	0xffffffff


	//   ....[1]....
        /*002c*/ 	.word	0xffffffff


	//   ....[2]....
        /*0030*/ 	.word	0xffffffff


	//   ....[3]....
        /*0034*/ 	.word	0xffffffff


	//   ....[4]....
        /*0038*/ 	.word	0xffffffff


	//   ....[5]....
        /*003c*/ 	.word	0xffffffff


	//   ....[6]....
        /*0040*/ 	.word	0xffffffff


	//   ....[7]....
        /*0044*/ 	.word	0xffffffff


	//   ....[8]....
        /*0048*/ 	.word	0xffffffff


	//   ....[9]....
        /*004c*/ 	.word	0xffffffff


	//   ....[10]....
        /*0050*/ 	.word	0x050000de


	//   ....[11]....
        /*0054*/ 	.word	0x050000de


	//   ....[12]....
        /*0058*/ 	.word	0x050000de


	//   ....[13]....
        /*005c*/ 	.word	0x050000de


	//   ....[14]....
        /*0060*/ 	.word	0x050000de


	//   ....[15]....
        /*0064*/ 	.word	0x050000de


	//   ....[16]....
        /*0068*/ 	.word	0x050000de


	//   ....[17]....
        /*006c*/ 	.word	0x050000de


	//   ....[18]....
        /*0070*/ 	.word	0x050000de


	//   ....[19]....
        /*0074*/ 	.word	0x050000de


	//----- nvinfo : EIATTR_COOP_GROUP_INSTR_OFFSETS
	.align		4
.L_2082:
        /*0078*/ 	.byte	0x04, 0x28
        /*007a*/ 	.short	(.L_2084 - .L_2083)


	//   ....[0]....
.L_2083:
        /*007c*/ 	.word	0x0002f040


	//   ....[1]....
        /*0080*/ 	.word	0x0002f080


	//   ....[2]....
        /*0084*/ 	.word	0x0002f0a0


	//   ....[3]....
        /*0088*/ 	.word	0x0002f0c0


	//   ....[4]....
        /*008c*/ 	.word	0x0002f0e0


	//   ....[5]....
        /*0090*/ 	.word	0x0002f930


	//   ....[6]....
        /*0094*/ 	.word	0x0002f950


	//   ....[7]....
        /*0098*/ 	.word	0x0002f970


	//   ....[8]....
        /*009c*/ 	.word	0x0002f990


	//   ....[9]....
        /*00a0*/ 	.word	0x0002f9b0


	//   ....[10]....
        /*00a4*/ 	.word	0x00031630


	//   ....[11]....
        /*00a8*/ 	.word	0x000316e0


	//   ....[12]....
        /*00ac*/ 	.word	0x00031750


	//   ....[13]....
        /*00b0*/ 	.word	0x000317c0


	//   ....[14]....
        /*00b4*/ 	.word	0x00031830


	//   ....[15]....
        /*00b8*/ 	.word	0x000320e0


	//   ....[16]....
        /*00bc*/ 	.word	0x00032150


	//   ....[17]....
        /*00c0*/ 	.word	0x000321c0


	//   ....[18]....
        /*00c4*/ 	.word	0x00032230


	//   ....[19]....
        /*00c8*/ 	.word	0x000322a0


	//----- nvinfo : EIATTR_VRC_CTA_INIT_COUNT
	.align		4
.L_2084:
        /*00cc*/ 	.byte	0x02, 0x4a
	.zero		1
	.zero		1


	//----- nvinfo : EIATTR_EXIT_INSTR_OFFSETS
	.align		4
        /*00d0*/ 	.byte	0x04, 0x1c
        /*00d2*/ 	.short	(.L_2086 - .L_2085)


	//   ....[0]....
.L_2085:
        /*00d4*/ 	.word	0x00000c90


	//   ....[1]....
        /*00d8*/ 	.word	0x000315c0


	//----- nvinfo : EIATTR_MAX_THREADS
	.align		4
.L_2086:
        /*00dc*/ 	.byte	0x04, 0x05
        /*00de*/ 	.short	(.L_2088 - .L_2087)
.L_2087:
        /*00e0*/ 	.word	0x00000080
        /*00e4*/ 	.word	0x00000001
        /*00e8*/ 	.word	0x00000001


	//----- nvinfo : EIATTR_CRS_STACK_SIZE
	.align		4
.L_2088:
        /*00ec*/ 	.byte	0x04, 0x1e
        /*00ee*/ 	.short	(.L_2090 - .L_2089)
.L_2089:
        /*00f0*/ 	.word	0x00000000


	//----- nvinfo : EIATTR_CBANK_PARAM_SIZE
	.align		4
.L_2090:
        /*00f4*/ 	.byte	0x03, 0x19
        /*00f6*/ 	.short	0x00e8


	//----- nvinfo : EIATTR_PARAM_CBANK
	.align		4
        /*00f8*/ 	.byte	0x04, 0x0a
        /*00fa*/ 	.short	(.L_2092 - .L_2091)
	.align		4
.L_2091:
        /*00fc*/ 	.word	index@(.nv.constant0._ZN10layer_norm13ln_fwd_kernelINS_13Kernel_traitsI13__nv_bfloat16S2_fS2_fjLj2048ELj1ELj4ELj1ELj16ENS_18Kernel_traits_baseILj2048ES2_S2_fS2_fjLj128EEEEELb1ELb0ELb1ELb0EEEvNS_9FwdParamsE)
        /*0100*/ 	.short	0x0380
        /*0102*/ 	.short	0x00e8


	//----- nvinfo : EIATTR_SW_WAR
	.align		4
.L_2092:
        /*0104*/ 	.byte	0x04, 0x36
        /*0106*/ 	.short	(.L_2094 - .L_2093)
.L_2093:
        /*0108*/ 	.word	0x00000008
.L_2094:


//--------------------- .nv.info._ZN10layer_norm13ln_fwd_kernelINS_13Kernel_traitsI13__nv_bfloat16S2_fS2_fjLj2048ELj1ELj4ELj1ELj16ENS_18Kernel_traits_baseILj2048ES2_S2_fS2_fjLj128EEEEELb1ELb0ELb1ELb1EEEvNS_9FwdParamsE --------------------------
	.section	.nv.info._ZN10layer_norm13ln_fwd_kernelINS_13Kernel_traitsI13__nv_bfloat16S2_fS2_fjLj2048ELj1ELj4ELj1ELj16ENS_18Kernel_traits_baseILj2048ES2_S2_fS2_fjLj128EEEEELb1ELb0ELb1ELb1EEEvNS_9FwdParamsE,"",@"SHT_CUDA_INFO"
	.sectionflags	@""
	.align	4


	//----- nvinfo : EIATTR_CUDA_API_VERSION
	.align		4
        /*0000*/ 	.byte	0x04, 0x37
        /*0002*/ 	.short	(.L_2096 - .L_2095)
.L_2095:
        /*0004*/ 	.word	0x00000082


	//----- nvinfo : EIATTR_KPARAM_INFO
	.align		4
.L_2096:
        /*0008*/ 	.byte	0x04, 0x17
        /*000a*/ 	.short	(.L_2098 - .L_2097)
.L_2097:
        /*000c*/ 	.word	0x00000000
        /*0010*/ 	.short	0x0000
        /*0012*/ 	.short	0x0000
        /*0014*/ 	.byte	0x00, 0xf0, 0xa1, 0x03


	//----- nvinfo : EIATTR_SPARSE_MMA_MASK
	.align		4
.L_2098:
        /*0018*/ 	.byte	0x03, 0x50
        /*001a*/ 	.short	0x0000


	//----- nvinfo : EIATTR_MAXREG_COUNT
	.align		4
        /*001c*/ 	.byte	0x03, 0x1b
        /*001e*/ 	.short	0x00ff


	//----- nvinfo : EIATTR_MERCURY_ISA_VERSION
	.align		4
        /*0020*/ 	.byte	0x03, 0x5f
        /*0022*/ 	.short	0x0101


	//----- nvinfo : EIATTR_COOP_GROUP_MASK_REGIDS
	.align		4
        /*0024*/ 	.byte	0x04, 0x29
        /*0026*/ 	.short	(.L_2100 - .L_2099)


	//   ....[0]....
.L_2099:
        /*0028*/ 	.word	0xffffffff


	//   ....[1]....
        /*002c*/ 	.word	0xffffffff


	//   ....[2]....
        /*0030*/ 	.word	0xffffffff


	//   ....[3]....
        /*0034*/ 	.word	0xffffffff


	//   ....[4]....
        /*0038*/ 	.word	0xffffffff


	//   ....[5]....
        /*003c*/ 	.word	0xffffffff


	//   ....[6]....
        /*0040*/ 	.word	0xffffffff


	//   ....[7]....
        /*0044*/ 	.word	0xffffffff


	//   ....[8]....
        /*0048*/ 	.word	0xffffffff


	//   ....[9]....
        /*004c*/ 	.word	0xffffffff


	//   ....[10]....
        /*0050*/ 	.word	0x050000e2


	//   ....[11]....
        /*0054*/ 	.word	0x050000e2


	//   ....[12]....
        /*0058*/ 	.word	0x050000e2


	//   ....[13]....
        /*005c*/ 	.word	0x050000e2


	//   ....[14]....
        /*0060*/ 	.word	0x050000e2


	//   ....[15]....
        /*0064*/ 	.word	0x050000e2


	//   ....[16]....
        /*0068*/ 	.word	0x050000e2


	//   ....[17]....
        /*006c*/ 	.word	0x050000e2


	//   ....[18]....
        /*0070*/ 	.word	0x050000e2


	//   ....[19]....
        /*0074*/ 	.word	0x050000e2


	//----- nvinfo : EIATTR_COOP_GROUP_INSTR_OFFSETS
	.align		4
.L_2100:
        /*0078*/ 	.byte	0x04, 0x28
        /*007a*/ 	.short	(.L_2102 - .L_2101)


	//   ....[0]....
.L_2101:
        /*007c*/ 	.word	0x0002e310


	//   ....[1]....
        /*0080*/ 	.word	0x0002e330


	//   ....[2]....
        /*0084*/ 	.word	0x0002e350


	//   ....[3]....
        /*0088*/ 	.word	0x0002e370


	//   ....[4]....
        /*008c*/ 	.word	0x0002e3a0


	//   ....[5]....
        /*0090*/ 	.word	0x0002ebd0


	//   ....[6]....
        /*0094*/ 	.word	0x0002ebf0


	//   ....[7]....
        /*0098*/ 	.word	0x0002ec10


	//   ....[8]....
        /*009c*/ 	.word	0x0002ec30


	//   ....[9]....
        /*00a0*/ 	.word	0x0002ec50


	//   ....[10]....
        /*00a4*/ 	.word	0x00030610


	//   ....[11]....
        /*00a8*/ 	.word	0x000306b0


	//   ....[12]....
        /*00ac*/ 	.word	0x00030720


	//   ....[13]....
        /*00b0*/ 	.word	0x00030790


	//   ....[14]....
        /*00b4*/ 	.word	0x00030810


	//   ....[15]....
        /*00b8*/ 	.word	0x00031090


	//   ....[16]....
        /*00bc*/ 	.word	0x00031100


	//   ....[17]....
        /*00c0*/ 	.word	0x00031170


	//   ....[18]....
        /*00c4*/ 	.word	0x000311e0


	//   ....[19]....
        /*00c8*/ 	.word	0x00031250


	//----- nvinfo : EIATTR_VRC_CTA_INIT_COUNT
	.align		4
.L_2102:
        /*00cc*/ 	.byte	0x02, 0x4a
	.zero		1
	.zero		1


	//----- nvinfo : EIATTR_EXIT_INSTR_OFFSETS
	.align		4
        /*00d0*/ 	.byte	0x04, 0x1c
        /*00d2*/ 	.short	(.L_2104 - .L_2103)


	//   ....[0]....
.L_2103:
        /*00d4*/ 	.word	0x00000630


	//   ....[1]....
        /*00d8*/ 	.word	0x000305a0


	//----- nvinfo : EIATTR_MAX_THREADS
	.align		4
.L_2104:
        /*00dc*/ 	.byte	0x04, 0x05
        /*00de*/ 	.short	(.L_2106 - .L_2105)
.L_2105:
        /*00e0*/ 	.word	0x00000080
        /*00e4*/ 	.word	0x00000001
        /*00e8*/ 	.word	0x00000001


	//----- nvinfo : EIATTR_CRS_STACK_SIZE
	.align		4
.L_2106:
        /*00ec*/ 	.byte	0x04, 0x1e
        /*00ee*/ 	.short	(.L_2108 - .L_2107)
.L_2107:
        /*00f0*/ 	.word	0x00000000


	//----- nvinfo : EIATTR_CBANK_PARAM_SIZE
	.align		4
.L_2108:
        /*00f4*/ 	.byte	0x03, 0x19
        /*00f6*/ 	.short	0x00e8


	//----- nvinfo : EIATTR_PARAM_CBANK
	.align		4
        /*00f8*/ 	.byte	0x04, 0x0a
        /*00fa*/ 	.short	(.L_2110 - .L_2109)
	.align		4
.L_2109:
        /*00fc*/ 	.word	index@(.nv.constant0._ZN10layer_norm13ln_fwd_kernelINS_13Kernel_traitsI13__nv_bfloat16S2_fS2_fjLj2048ELj1ELj4ELj1ELj16ENS_18Kernel_traits_baseILj2048ES2_S2_fS2_fjLj128EEEEELb1ELb0ELb1ELb1EEEvNS_9FwdParamsE)
        /*0100*/ 	.short	0x0380
        /*0102*/ 	.short	0x00e8


	//----- nvinfo : EIATTR_SW_WAR
	.align		4
.L_2110:
        /*0104*/ 	.byte	0x04, 0x36
        /*0106*/ 	.short	(.L_2112 - .L_2111)
.L_2111:
        /*0108*/ 	.word	0x00000008
.L_2112:


//--------------------- .nv.info._ZN10layer_norm13ln_fwd_kernelINS_13Kernel_traitsI13__nv_bfloat16S2_fS2_fjLj2048ELj1ELj4ELj1ELj16ENS_18Kernel_traits_baseILj2048ES2_S2_fS2_fjLj128EEEEELb1ELb1ELb0ELb0EEEvNS_9FwdParamsE --------------------------
	.section	.nv.info._ZN10layer_norm13ln_fwd_kernelINS_13Kernel_traitsI13__nv_bfloat16S2_fS2_fjLj2048ELj1ELj4ELj1ELj16ENS_18Kernel_traits_baseILj2048ES2_S2_fS2_fjLj128EEEEELb1ELb1ELb0ELb0EEEvNS_9FwdParamsE,"",@"SHT_CUDA_INFO"
	.sectionflags	@""
	.align	4


	//----- nvinfo : EIATTR_CUDA_API_VERSION
	.align		4
        /*0000*/ 	.byte	0x04, 0x37
        /*0002*/ 	.short	(.L_2114 - .L_2113)
.L_2113:
        /*0004*/ 	.word	0x00000082


	//----- nvinfo : EIATTR_KPARAM_INFO
	.align		4
.L_2114:
        /*0008*/ 	.byte	0x04, 0x17
        /*000a*/ 	.short	(.L_2116 - .L_2115)
.L_2115:
        /*000c*/ 	.word	0x00000000
        /*0010*/ 	.short	0x0000
        /*0012*/ 	.short	0x0000
        /*0014*/ 	.byte	0x00, 0xf0, 0xa1, 0x03


	//----- nvinfo : EIATTR_SPARSE_MMA_MASK
	.align		4
.L_2116:
        /*0018*/ 	.byte	0x03, 0x50
        /*001a*/ 	.short	0x0000


	//----- nvinfo : EIATTR_MAXREG_COUNT
	.align		4
        /*001c*/ 	.byte	0x03, 0x1b
        /*001e*/ 	.short	0x00ff


	//----- nvinfo : EIATTR_ANNOTATIONS
	.align		4
        /*0020*/ 	.byte	0x04, 0x55
        /*0022*/ 	.short	(.L_2118 - .L_2117)


	//   ....[0]....
.L_2117:
        /* <DEDUP_REMOVED lines=38> */


	//----- nvinfo : EIATTR_MERCURY_ISA_VERSION
	.align		4
.L_2118:
        /*0274*/ 	.byte	0x03, 0x5f
        /*0276*/ 	.short	0x0101


	//----- nvinfo : EIATTR_COOP_GROUP_MASK_REGIDS
	.align		4
        /*0278*/ 	.byte	0x04, 0x29
        /*027a*/ 	.short	(.L_2120 - .L_2119)


	//   ....[0]....
.L_2119:
        /*027c*/ 	.word	0xffffffff


	//   ....[1]....
        /*0280*/ 	.word	0xffffffff


	//   ....[2]....
        /*0284*/ 	.word	0xffffffff


	//   ....[3]....
        /*0288*/ 	.word	0xffffffff


	//   ....[4]....
        /*028c*/ 	.word	0xffffffff


	//   ....[5]....
        /*0290*/ 	.word	0xffffffff


	//   ....[6]....
        /*0294*/ 	.word	0xffffffff


	//   ....[7]....
        /*0298*/ 	.word	0xffffffff


	//   ....[8]....
        /*029c*/ 	.word	0xffffffff


	//   ....[9]....
        /*02a0*/ 	.word	0xffffffff


	//   ....[10]....
        /*02a4*/ 	.word	0x050000bd


	//   ....[11]....
        /*02a8*/ 	.word	0x050000bd


	//   ....[12]....
        /*02ac*/ 	.word	0x050000bd


	//   ....[13]....
        /*02b0*/ 	.word	0x050000bd


	//   ....[14]....
        /*02b4*/ 	.word	0x050000bd


	//   ....[15]....
        /*02b8*/ 	.word	0x050000bd


	//   ....[16]....
        /*02bc*/ 	.word	0x050000bd


	//   ....[17]....
        /*02c0*/ 	.word	0x050000bd


	//   ....[18]....
        /*02c4*/ 	.word	0x050000bd


	//   ....[19]....
        /*02c8*/ 	.word	0x050000bd


	//----- nvinfo : EIATTR_COOP_GROUP_INSTR_OFFSETS
	.align		4
.L_2120:
        /*02cc*/ 	.byte	0x04, 0x28
        /*02ce*/ 	.short	(.L_2122 - .L_2121)


	//   ....[0]....
.L_2121:
        /*02d0*/ 	.word	0x00035cd0


	//   ....[1]....
        /*02d4*/ 	.word	0x00035d00


	//   ....[2]....
        /*02d8*/ 	.word	0x00035d20


	//   ....[3]....
        /*02dc*/ 	.word	0x00035d40


	//   ....[4]....
        /*02e0*/ 	.word	0x00035d60


	//   ....[5]....
        /*02e4*/ 	.word	0x000365c0


	//   ....[6]....
        /*02e8*/ 	.word	0x000365e0


	//   ....[7]....
        /*02ec*/ 	.word	0x00036600


	//   ....[8]....
        /*02f0*/ 	.word	0x00036620


	//   ....[9]....
        /*02f4*/ 	.word	0x00036640


	//   ....[10]....
        /*02f8*/ 	.word	0x00038430


	//   ....[11]....
        /*02fc*/ 	.word	0x000384c0


	//   ....[12]....
        /*0300*/ 	.word	0x00038530


	//   ....[13]....
        /*0304*/ 	.word	0x000385a0


	//   ....[14]....
        /*0308*/ 	.word	0x00038610


	//   ....[15]....
        /*030c*/ 	.word	0x00038ee0


	//   ....[16]....
        /*0310*/ 	.word	0x00038f50


	//   ....[17]....
        /*0314*/ 	.word	0x00038fc0


	//   ....[18]....
        /*0318*/ 	.word	0x00039030


	//   ....[19]....
        /*031c*/ 	.word	0x000390a0


	//----- nvinfo : EIATTR_VRC_CTA_INIT_COUNT
	.align		4
.L_2122:
        /*0320*/ 	.byte	0x02, 0x4a
	.zero		1
	.zero		1


	//----- nvinfo : EIATTR_EXIT_INSTR_OFFSETS
	.align		4
        /*0324*/ 	.byte	0x04, 0x1c
        /*0326*/ 	.short	(.L_2124 - .L_2123)


	//   ....[0]....
.L_2123:
        /*0328*/ 	.word	0x00000eb0


	//   ....[1]....
        /*032c*/ 	.word	0x000383c0


	//----- nvinfo : EIATTR_INDIRECT_BRANCH_TARGETS
	.align		4
.L_2124:
        /*0330*/ 	.byte	0x04, 0x34
        /*0332*/ 	.short	(.L_2126 - .L_2125)


	//   ....[0]....
.L_2125:
        /*0334*/ 	.word	.L_x_71316@srel
        /*0338*/ 	.short	0x0
        /*033a*/ 	.short	0x0
        /*033c*/ 	.word	0x3
        /*0340*/ 	.word	.L_x_71317@srel
        /*0344*/ 	.word	.L_x_71318@srel
        /*0348*/ 	.word	.L_x_71319@srel


	//----- nvinfo : EIATTR_MAX_THREADS
	.align		4
.L_2126:
        /*034c*/ 	.byte	0x04, 0x05
        /*034e*/ 	.short	(.L_2128 - .L_2127)
.L_2127:
        /*0350*/ 	.word	0x00000080
        /*0354*/ 	.word	0x00000001
        /*0358*/ 	.word	0x00000001


	//----- nvinfo : EIATTR_CRS_STACK_SIZE
	.align		4
.L_2128:
        /*035c*/ 	.byte	0x04, 0x1e
        /*035e*/ 	.short	(.L_2130 - .L_2129)
.L_2129:
        /*0360*/ 	.word	0x00000000


	//----- nvinfo : EIATTR_CBANK_PARAM_SIZE
	.align		4
.L_2130:
        /*0364*/ 	.byte	0x03, 0x19
        /*0366*/ 	.short	0x00e8


	//----- nvinfo : EIATTR_PARAM_CBANK
	.align		4
        /*0368*/ 	.byte	0x04, 0x0a
        /*036a*/ 	.short	(.L_2132 - .L_2131)
	.align		4
.L_2131:
        /*036c*/ 	.word	index@(.nv.constant0._ZN10layer_norm13ln_fwd_kernelINS_13Kernel_traitsI13__nv_bfloat16S2_fS2_fjLj2048ELj1ELj4ELj1ELj16ENS_18Kernel_traits_baseILj2048ES2_S2_fS2_fjLj128EEEEELb1ELb1ELb0ELb0EEEvNS_9FwdParamsE)
        /*0370*/ 	.short	0x0380
        /*0372*/ 	.short	0x00e8


	//----- nvinfo : EIATTR_SW_WAR
	.align		4
.L_2132:
        /*0374*/ 	.byte	0x04, 0x36
        /*0376*/ 	.short	(.L_2134 - .L_2133)
.L_2133:
        /*0378*/ 	.word	0x00000008
.L_2134:


//--------------------- .nv.info._ZN10layer_norm13ln_fwd_kernelINS_13Kernel_traitsI13__nv_bfloat16S2_fS2_fjLj2048ELj1ELj4ELj1ELj16ENS_18Kernel_traits_baseILj2048ES2_S2_fS2_fjLj128EEEEELb1ELb1ELb0ELb1EEEvNS_9FwdParamsE --------------------------
	.section	.nv.info._ZN10layer_norm13ln_fwd_kernelINS_13Kernel_traitsI13__nv_bfloat16S2_fS2_fjLj2048ELj1ELj4ELj1ELj16ENS_18Kernel_traits_baseILj2048ES2_S2_fS2_fjLj128EEEEELb1ELb1ELb0ELb1EEEvNS_9FwdParamsE,"",@"SHT_CUDA_INFO"
	.sectionflags	@""
	.align	4


	//----- nvinfo : EIATTR_CUDA_API_VERSION
	.align		4
        /*0000*/ 	.byte	0x04, 0x37
        /*0002*/ 	.short	(.L_2136 - .L_2135)
.L_2135:
        /*0004*/ 	.word	0x00000082


	//----- nvinfo : EIATTR_KPARAM_INFO
	.align		4
.L_2136:
        /*0008*/ 	.byte	0x04, 0x17
        /*000a*/ 	.short	(.L_2138 - .L_2137)
.L_2137:
        /*000c*/ 	.word	0x00000000
        /*0010*/ 	.short	0x0000
        /*0012*/ 	.short	0x0000
        /*0014*/ 	.byte	0x00, 0xf0, 0xa1, 0x03


	//----- nvinfo : EIATTR_SPARSE_MMA_MASK
	.align		4
.L_2138:
        /*0018*/ 	.byte	0x03, 0x50
        /*001a*/ 	.short	0x0000


	//----- nvinfo : EIATTR_MAXREG_COUNT
	.align		4
        /*001c*/ 	.byte	0x03, 0x1b
        /*001e*/ 	.short	0x00ff


	//----- nvinfo : EIATTR_ANNOTATIONS
	.align		4
        /*0020*/ 	.byte	0x04, 0x55
        /*0022*/ 	.short	(.L_2140 - .L_2139)


	//   ....[0]....
.L_2139:
        /* <DEDUP_REMOVED lines=17> */


	//----- nvinfo : EIATTR_MERCURY_ISA_VERSION
	.align		4
.L_2140:
        /*0124*/ 	.byte	0x03, 0x5f
        /*0126*/ 	.short	0x0101


	//----- nvinfo : EIATTR_COOP_GROUP_MASK_REGIDS
	.align		4
        /*0128*/ 	.byte	0x04, 0x29
        /*012a*/ 	.short	(.L_2142 - .L_2141)


	//   ....[0]....
.L_2141:
        /*012c*/ 	.word	0xffffffff


	//   ....[1]....
        /*0130*/ 	.word	0xffffffff


	//   ....[2]....
        /*0134*/ 	.word	0xffffffff


	//   ....[3]....
        /*0138*/ 	.word	0xffffffff


	//   ....[4]....
        /*013c*/ 	.word	0xffffffff


	//   ....[5]....
        /*0140*/ 	.word	0xffffffff


	//   ....[6]....
        /*0144*/ 	.word	0xffffffff


	//   ....[7]....
        /*0148*/ 	.word	0xffffffff


	//   ....[8]....
        /*014c*/ 	.word	0xffffffff


	//   ....[9]....
        /*0150*/ 	.word	0xffffffff


	//   ....[10]....
        /*0154*/ 	.word	0x050000c1


	//   ....[11]....
        /*0158*/ 	.word	0x050000c1


	//   ....[12]....
        /*015c*/ 	.word	0x050000c1


	//   ....[13]....
        /*0160*/ 	.word	0x050000c1


	//   ....[14]....
        /*0164*/ 	.word	0x050000c1


	//   ....[15]....
        /*0168*/ 	.word	0x050000c1


	//   ....[16]....
        /*016c*/ 	.word	0x050000c1


	//   ....[17]....
        /*0170*/ 	.word	0x050000c1


	//   ....[18]....
        /*0174*/ 	.word	0x050000c1


	//   ....[19]....
        /*0178*/ 	.word	0x050000c1


	//----- nvinfo : EIATTR_COOP_GROUP_INSTR_OFFSETS
	.align		4
.L_2142:
        /*017c*/ 	.byte	0x04, 0x28
        /*017e*/ 	.short	(.L_2144 - .L_2143)


	//   ....[0]....
.L_2143:
        /*0180*/ 	.word	0x00030a90


	//   ....[1]....
        /*0184*/ 	.word	0x00030ab0


	//   ....[2]....
        /*0188*/ 	.word	0x00030ad0


	//   ....[3]....
        /*018c*/ 	.word	0x00030af0


	//   ....[4]....
        /*0190*/ 	.word	0x00030b10


	//   ....[5]....
        /*0194*/ 	.word	0x00031350


	//   ....[6]....
        /*0198*/ 	.word	0x00031370


	//   ....[7]....
        /*019c*/ 	.word	0x00031390


	//   ....[8]....
        /*01a0*/ 	.word	0x000313b0


	//   ....[9]....
        /*01a4*/ 	.word	0x000313d0


	//   ....[10]....
        /*01a8*/ 	.word	0x00032f60


	//   ....[11]....
        /*01ac*/ 	.word	0x00032ff0


	//   ....[12]....
        /*01b0*/ 	.word	0x00033060


	//   ....[13]....
        /*01b4*/ 	.word	0x000330d0


	//   ....[14]....
        /*01b8*/ 	.word	0x00033140


	//   ....[15]....
        /*01bc*/ 	.word	0x000339e0


	//   ....[16]....
        /*01c0*/ 	.word	0x00033a50


	//   ....[17]....
        /*01c4*/ 	.word	0x00033ac0


	//   ....[18]....
        /*01c8*/ 	.word	0x00033b30


	//   ....[19]....
        /*01cc*/ 	.word	0x00033ba0


	//----- nvinfo : EIATTR_VRC_CTA_INIT_COUNT
	.align		4
.L_2144:
        /*01d0*/ 	.byte	0x02, 0x4a
	.zero		1
	.zero		1


	//----- nvinfo : EIATTR_EXIT_INSTR_OFFSETS
	.align		4
        /*01d4*/ 	.byte	0x04, 0x1c
        /*01d6*/ 	.short	(.L_2146 - .L_2145)


	//   ....[0]....
.L_2145:
        /*01d8*/ 	.word	0x000006b0


	//   ....[1]....
        /*01dc*/ 	.word	0x00032ef0


	//----- nvinfo : EIATTR_INDIRECT_BRANCH_TARGETS
	.align		4
.L_2146:
        /*01e0*/ 	.byte	0x04, 0x34
        /*01e2*/ 	.short	(.L_2148 - .L_2147)


	//   ....[0]....
.L_2147:
        /*01e4*/ 	.word	.L_x_71320@srel
        /*01e8*/ 	.short	0x0
        /*01ea*/ 	.short	0x0
        /*01ec*/ 	.word	0x3
        /*01f0*/ 	.word	.L_x_71321@srel
        /*01f4*/ 	.word	.L_x_71322@srel
        /*01f8*/ 	.word	.L_x_71323@srel


	//----- nvinfo : EIATTR_MAX_THREADS
	.align		4
.L_2148:
        /*01fc*/ 	.byte	0x04, 0x05
        /*01fe*/ 	.short	(.L_2150 - .L_2149)
.L_2149:
        /*0200*/ 	.word	0x00000080
        /*0204*/ 	.word	0x00000001
        /*0208*/ 	.word	0x00000001


	//----- nvinfo : EIATTR_CRS_STACK_SIZE
	.align		4
.L_2150:
        /*020c*/ 	.byte	0x04, 0x1e
        /*020e*/ 	.short	(.L_2152 - .L_2151)
.L_2151:
        /*0210*/ 	.word	0x00000000


	//----- nvinfo : EIATTR_CBANK_PARAM_SIZE
	.align		4
.L_2152:
        /*0214*/ 	.byte	0x03, 0x19
        /*0216*/ 	.short	0x00e8


	//----- nvinfo : EIATTR_PARAM_CBANK
	.align		4
        /*0218*/ 	.byte	0x04, 0x0a
        /*021a*/ 	.short	(.L_2154 - .L_2153)
	.align		4
.L_2153:
        /*021c*/ 	.word	index@(.nv.constant0._ZN10layer_norm13ln_fwd_kernelINS_13Kernel_traitsI13__nv_bfloat16S2_fS2_fjLj2048ELj1ELj4ELj1ELj16ENS_18Kernel_traits_baseILj2048ES2_S2_fS2_fjLj128EEEEELb1ELb1ELb0ELb1EEEvNS_9FwdParamsE)
        /*0220*/ 	.short	0x0380
        /*0222*/ 	.short	0x00e8


	//----- nvinfo : EIATTR_SW_WAR
	.align		4
.L_2154:
        /*0224*/ 	.byte	0x04, 0x36
        /*0226*/ 	.short	(.L_2156 - .L_2155)
.L_2155:
        /*0228*/ 	.word	0x00000008
.L_2156:


//--------------------- .nv.info._ZN10layer_norm13ln_fwd_kernelINS_13Kernel_traitsI13__nv_bfloat16S2_fS2_fjLj2048ELj1ELj4ELj1ELj16ENS_18Kernel_traits_baseILj2048ES2_S2_fS2_fjLj128EEEEELb1ELb1ELb1ELb0EEEvNS_9FwdParamsE --------------------------
	.section	.nv.info._ZN10layer_norm13ln_fwd_kernelINS_13Kernel_traitsI13__nv_bfloat16S2_fS2_fjLj2048ELj1ELj4ELj1ELj16ENS_18Kernel_traits_baseILj2048ES2_S2_fS2_fjLj128EEEEELb1ELb1ELb1ELb0EEEvNS_9FwdParamsE,"",@"SHT_CUDA_INFO"
	.sectionflags	@""
	.align	4


	//----- nvinfo : EIATTR_CUDA_API_VERSION
	.align		4
        /*0000*/ 	.byte	0x04, 0x37
        /*0002*/ 	.short	(.L_2158 - .L_2157)
.L_2157:
        /*0004*/ 	.word	0x00000082


	//----- nvinfo : EIATTR_KPARAM_INFO
	.align		4
.L_2158:
        /*0008*/ 	.byte	0x04, 0x17
        /*000a*/ 	.short	(.L_2160 - .L_2159)
.L_2159:
        /*000c*/ 	.word	0x00000000
        /*0010*/ 	.short	0x0000
        /*0012*/ 	.short	0x0000
        /*0014*/ 	.byte	0x00, 0xf0, 0xa1, 0x03


	//----- nvinfo : EIATTR_SPARSE_MMA_MASK
	.align		4
.L_2160:
        /*0018*/ 	.byte	0x03, 0x50
        /*001a*/ 	.short	0x0000


	//----- nvinfo : EIATTR_MAXREG_COUNT
	.align		4
        /*001c*/ 	.byte	0x03, 0x1b
        /*001e*/ 	.short	0x00ff


	//----- nvinfo : EIATTR_ANNOTATIONS
	.align		4
        /*0020*/ 	.byte	0x04, 0x55
        /*0022*/ 	.short	(.L_2162 - .L_2161)


	//   ....[0]....
.L_2161:
        /* <DEDUP_REMOVED lines=52> */


	//----- nvinfo : EIATTR_MERCURY_ISA_VERSION
	.align		4
.L_2162:
        /*0354*/ 	.byte	0x03, 0x5f
        /*0356*/ 	.short	0x0101


	//----- nvinfo : EIATTR_COOP_GROUP_MASK_REGIDS
	.align		4
        /*0358*/ 	.byte	0x04, 0x29
        /*035a*/ 	.short	(.L_2164 - .L_2163)


	//   ....[0]....
.L_2163:
        /*035c*/ 	.word	0xffffffff


	//   ....[1]....
        /*0360*/ 	.word	0xffffffff


	//   ....[2]....
        /*0364*/ 	.word	0xffffffff


	//   ....[3]....
        /*0368*/ 	.word	0xffffffff


	//   ....[4]....
        /*036c*/ 	.word	0xffffffff


	//   ....[5]....
        /*0370*/ 	.word	0xffffffff


	//   ....[6]....
        /*0374*/ 	.word	0xffffffff


	//   ....[7]....
        /*0378*/ 	.word	0xffffffff


	//   ....[8]....
        /*037c*/ 	.word	0xffffffff


	//   ....[9]....
        /*0380*/ 	.word	0xffffffff


	//   ....[10]....
        /*0384*/ 	.word	0x050000c2


	//   ....[11]....
        /*0388*/ 	.word	0x050000c2


	//   ....[12]....
        /*038c*/ 	.word	0x050000c2


	//   ....[13]....
        /*0390*/ 	.word	0x050000c2


	//   ....[14]....
        /*0394*/ 	.word	0x050000c2


	//   ....[15]....
        /*0398*/ 	.word	0x050000c2


	//   ....[16]....
        /*039c*/ 	.word	0x050000c2


	//   ....[17]....
        /*03a0*/ 	.word	0x050000c2


	//   ....[18]....
        /*03a4*/ 	.word	0x050000c2


	//   ....[19]....
        /*03a8*/ 	.word	0x050000c2


	//----- nvinfo : EIATTR_COOP_GROUP_INSTR_OFFSETS
	.align		4
.L_2164:
        /*03ac*/ 	.byte	0x04, 0x28
        /*03ae*/ 	.short	(.L_2166 - .L_2165)


	//   ....[0]....
.L_2165:
        /*03b0*/ 	.word	0x000382b0


	//   ....[1]....
        /*03b4*/ 	.word	0x000382e0


	//   ....[2]....
        /*03b8*/ 	.word	0x00038300


	//   ....[3]....
        /*03bc*/ 	.word	0x00038320


	//   ....[4]....
        /*03c0*/ 	.word	0x00038340


	//   ....[5]....
        /*03c4*/ 	.word	0x00038ba0


	//   ....[6]....
        /*03c8*/ 	.word	0x00038bc0


	//   ....[7]....
        /*03cc*/ 	.word	0x00038be0


	//   ....[8]....
        /*03d0*/ 	.word	0x00038c00


	//   ....[9]....
        /*03d4*/ 	.word	0x00038c20


	//   ....[10]....
        /*03d8*/ 	.word	0x0003ab60


	//   ....[11]....
        /*03dc*/ 	.word	0x0003abf0


	//   ....[12]....
        /*03e0*/ 	.word	0x0003ac60


	//   ....[13]....
        /*03e4*/ 	.word	0x0003acd0


	//   ....[14]....
        /*03e8*/ 	.word	0x0003ad40


	//   ....[15]....
        /*03ec*/ 	.word	0x0003b610


	//   ....[16]....
        /*03f0*/ 	.word	0x0003b680


	//   ....[17]....
        /*03f4*/ 	.word	0x0003b6f0


	//   ....[18]....
        /*03f8*/ 	.word	0x0003b760


	//   ....[19]....
        /*03fc*/ 	.word	0x0003b7d0


	//----- nvinfo : EIATTR_VRC_CTA_INIT_COUNT
	.align		4
.L_2166:
        /*0400*/ 	.byte	0x02, 0x4a
	.zero		1
	.zero		1


	//----- nvinfo : EIATTR_EXIT_INSTR_OFFSETS
	.align		4
        /*0404*/ 	.byte	0x04, 0x1c
        /*0406*/ 	.short	(.L_2168 - .L_2167)


	//   ....[0]....
.L_2167:
        /*0408*/ 	.word	0x00000eb0


	//   ....[1]....
        /*040c*/ 	.word	0x0003aaf0


	//----- nvinfo : EIATTR_MAX_THREADS
	.align		4
.L_2168:
        /*0410*/ 	.byte	0x04, 0x05
        /*0412*/ 	.short	(.L_2170 - .L_2169)
.L_2169:
        /*0414*/ 	.word	0x00000080
        /*0418*/ 	.word	0x00000001
        /*041c*/ 	.word	0x00000001


	//----- nvinfo : EIATTR_CRS_STACK_SIZE
	.align		4
.L_2170:
        /*0420*/ 	.byte	0x04, 0x1e
        /*0422*/ 	.short	(.L_2172 - .L_2171)
.L_2171:
        /*0424*/ 	.word	0x00000000


	//----- nvinfo : EIATTR_CBANK_PARAM_SIZE
	.align		4
.L_2172:
        /*0428*/ 	.byte	0x03, 0x19
        /*042a*/ 	.short	0x00e8


	//----- nvinfo : EIATTR_PARAM_CBANK
	.align		4
        /*042c*/ 	.byte	0x04, 0x0a
        /*042e*/ 	.short	(.L_2174 - .L_2173)
	.align		4
.L_2173:
        /*0430*/ 	.word	index@(.nv.constant0._ZN10layer_norm13ln_fwd_kernelINS_13Kernel_traitsI13__nv_bfloat16S2_fS2_fjLj2048ELj1ELj4ELj1ELj16ENS_18Kernel_traits_baseILj2048ES2_S2_fS2_fjLj128EEEEELb1ELb1ELb1ELb0EEEvNS_9FwdParamsE)
        /*0434*/ 	.short	0x0380
        /*0436*/ 	.short	0x00e8


	//----- nvinfo : EIATTR_SW_WAR
	.align		4
.L_2174:
        /*0438*/ 	.byte	0x04, 0x36
        /*043a*/ 	.short	(.L_2176 - .L_2175)
.L_2175:
        /*043c*/ 	.word	0x00000008
.L_2176:


//--------------------- .nv.info._ZN10layer_norm13ln_fwd_kernelINS_13Kernel_traitsI13__nv_bfloat16S2_fS2_fjLj2048ELj1ELj4ELj1ELj16ENS_18Kernel_traits_baseILj2048ES2_S2_fS2_fjLj128EEEEELb1ELb1ELb1ELb1EEEvNS_9FwdParamsE --------------------------
	.section	.nv.info._ZN10layer_norm13ln_fwd_kernelINS_13Kernel_traitsI13__nv_bfloat16S2_fS2_fjLj2048ELj1ELj4ELj1ELj16ENS_18Kernel_traits_baseILj2048ES2_S2_fS2_fjLj128EEEEELb1ELb1ELb1ELb1EEEvNS_9FwdParamsE,"",@"SHT_CUDA_INFO"
	.sectionflags	@""
	.align	4


	//----- nvinfo : EIATTR_CUDA_API_VERSION
	.align		4
        /*0000*/ 	.byte	0x04, 0x37
        /*0002*/ 	.short	(.L_2178 - .L_2177)
.L_2177:
        /*0004*/ 	.word	0x00000082


	//----- nvinfo : EIATTR_KPARAM_INFO
	.align		4
.L_2178:
        /*0008*/ 	.byte	0x04, 0x17
        /*000a*/ 	.short	(.L_2180 - .L_2179)
.L_2179:
        /*000c*/ 	.word	0x00000000
        /*0010*/ 	.short	0x0000
        /*0012*/ 	.short	0x0000
        /*0014*/ 	.byte	0x00, 0xf0, 0xa1, 0x03


	//----- nvinfo : EIATTR_SPARSE_MMA_MASK
	.align		4
.L_2180:
        /*0018*/ 	.byte	0x03, 0x50
        /*001a*/ 	.short	0x0000


	//----- nvinfo : EIATTR_MAXREG_COUNT
	.align		4
        /*001c*/ 	.byte	0x03, 0x1b
        /*001e*/ 	.short	0x00ff


	//----- nvinfo : EIATTR_ANNOTATIONS
	.align		4
        /*0020*/ 	.byte	0x04, 0x55
        /*0022*/ 	.short	(.L_2182 - .L_2181)


	//   ....[0]....
.L_2181:
        /* <DEDUP_REMOVED lines=10> */


	//----- nvinfo : EIATTR_MERCURY_ISA_VERSION
	.align		4
.L_2182:
        /*00b4*/ 	.byte	0x03, 0x5f
        /*00b6*/ 	.short	0x0101


	//----- nvinfo : EIATTR_COOP_GROUP_MASK_REGIDS
	.align		4
        /*00b8*/ 	.byte	0x04, 0x29
        /*00ba*/ 	.short	(.L_2184 - .L_2183)


	//   ....[0]....
.L_2183:
        /*00bc*/ 	.word	0xffffffff


	//   ....[1]....
        /*00c0*/ 	.word	0xffffffff


	//   ....[2]....
        /*00c4*/ 	.word	0xffffffff


	//   ....[3]....
        /*00c8*/ 	.word	0xffffffff


	//   ....[4]....
        /*00cc*/ 	.word	0xffffffff


	//   ....[5]....
        /*00d0*/ 	.word	0xffffffff


	//   ....[6]....
        /*00d4*/ 	.word	0xffffffff


	//   ....[7]....
        /*00d8*/ 	.word	0xffffffff


	//   ....[8]....
        /*00dc*/ 	.word	0xffffffff


	//   ....[9]....
        /*00e0*/ 	.word	0xffffffff


	//   ....[10]....
        /*00e4*/ 	.word	0x050000d3


	//   ....[11]....
        /*00e8*/ 	.word	0x050000d3


	//   ....[12]....
        /*00ec*/ 	.word	0x050000d3


	//   ....[13]....
        /*00f0*/ 	.word	0x050000d3


	//   ....[14]....
        /*00f4*/ 	.word	0x050000d3


	//   ....[15]....
        /*00f8*/ 	.word	0x050000d3


	//   ....[16]....
        /*00fc*/ 	.word	0x050000d3


	//   ....[17]....
        /*0100*/ 	.word	0x050000d3


	//   ....[18]....
        /*0104*/ 	.word	0x050000d3


	//   ....[19]....
        /*0108*/ 	.word	0x050000d3


	//----- nvinfo : EIATTR_COOP_GROUP_INSTR_OFFSETS
	.align		4
.L_2184:
        /*010c*/ 	.byte	0x04, 0x28
        /*010e*/ 	.short	(.L_2186 - .L_2185)


	//   ....[0]....
.L_2185:
        /*0110*/ 	.word	0x000377d0


	//   ....[1]....
        /*0114*/ 	.word	0x000377f0


	//   ....[2]....
        /*0118*/ 	.word	0x00037810


	//   ....[3]....
        /*011c*/ 	.word	0x00037830


	//   ....[4]....
        /*0120*/ 	.word	0x00037850


	//   ....[5]....
        /*0124*/ 	.word	0x00038090


	//   ....[6]....
        /*0128*/ 	.word	0x000380b0


	//   ....[7]....
        /*012c*/ 	.word	0x000380d0


	//   ....[8]....
        /*0130*/ 	.word	0x000380f0


	//   ....[9]....
        /*0134*/ 	.word	0x00038110


	//   ....[10]....
        /*0138*/ 	.word	0x00039d00


	//   ....[11]....
        /*013c*/ 	.word	0x00039d90


	//   ....[12]....
        /*0140*/ 	.word	0x00039e00


	//   ....[13]....
        /*0144*/ 	.word	0x00039e70


	//   ....[14]....
        /*0148*/ 	.word	0x00039ee0


	//   ....[15]....
        /*014c*/ 	.word	0x0003a780


	//   ....[16]....
        /*0150*/ 	.word	0x0003a7f0


	//   ....[17]....
        /*0154*/ 	.word	0x0003a860


	//   ....[18]....
        /*0158*/ 	.word	0x0003a8d0


	//   ....[19]....
        /*015c*/ 	.word	0x0003a940


	//----- nvinfo : EIATTR_VRC_CTA_INIT_COUNT
	.align		4
.L_2186:
        /*0160*/ 	.byte	0x02, 0x4a
	.zero		1
	.zero		1


	//----- nvinfo : EIATTR_EXIT_INSTR_OFFSETS
	.align		4
        /*0164*/ 	.byte	0x04, 0x1c
        /*0166*/ 	.short	(.L_2188 - .L_2187)


	//   ....[0]....
.L_2187:
        /*0168*/ 	.word	0x000006c0


	//   ....[1]....
        /*016c*/ 	.word	0x00039c90


	//----- nvinfo : EIATTR_MAX_THREADS
	.align		4
.L_2188:
        /*0170*/ 	.byte	0x04, 0x05
        /*0172*/ 	.short	(.L_2190 - .L_2189)
.L_2189:
        /*0174*/ 	.word	0x00000080
        /*0178*/ 	.word	0x00000001
        /*017c*/ 	.word	0x00000001


	//----- nvinfo : EIATTR_CRS_STACK_SIZE
	.align		4
.L_2190:
        /*0180*/ 	.byte	0x04, 0x1e
        /*0182*/ 	.short	(.L_2192 - .L_2191)
.L_2191:
        /*0184*/ 	.word	0x00000000


	//----- nvinfo : EIATTR_CBANK_PARAM_SIZE
	.align		4
.L_2192:
        /*0188*/ 	.byte	0x03, 0x19
        /*018a*/ 	.short	0x00e8


	//----- nvinfo : EIATTR_PARAM_CBANK
	.align		4
        /*018c*/ 	.byte	0x04, 0x0a
        /*018e*/ 	.short	(.L_2194 - .L_2193)
	.align		4
.L_2193:
        /*0190*/ 	.word	index@(.nv.constant0._ZN10layer_norm13ln_fwd_kernelINS_13Kernel_traitsI13__nv_bfloat16S2_fS2_fjLj2048ELj1ELj4ELj1ELj16ENS_18Kernel_traits_baseILj2048ES2_S2_fS2_fjLj128EEEEELb1ELb1ELb1ELb1EEEvNS_9FwdParamsE)
        /*0194*/ 	.short	0x0380
        /*0196*/ 	.short	0x00e8


	//----- nvinfo : EIATTR_SW_WAR
	.align		4
.L_2194:
        /*0198*/ 	.byte	0x04, 0x36
        /*019a*/ 	.short	(.L_2196 - .L_2195)
.L_2195:
        /*019c*/ 	.word	0x00000008
.L_2196:


//--------------------- .nv.info._ZN10layer_norm13ln_fwd_kernelINS_13Kernel_traitsIf13__nv_bfloat16fS2_fjLj2048ELj1ELj4ELj1ELj16ENS_18Kernel_traits_baseILj2048EfS2_fS2_fjLj128EEEEELb0ELb0ELb0ELb0EEEvNS_9FwdParamsE --------------------------
	.section	.nv.info._ZN10layer_norm13ln_fwd_kernelINS_13Kernel_traitsIf13__nv_bfloat16fS2_fjLj2048ELj1ELj4ELj1ELj16ENS_18Kernel_traits_baseILj2048EfS2_fS2_fjLj128EEEEELb0ELb0ELb0ELb0EEEvNS_9FwdParamsE,"",@"SHT_CUDA_INFO"
	.sectionflags	@""
	.align	4


	//----- nvinfo : EIATTR_CUDA_API_VERSION
	.align		4
        /*0000*/ 	.byte	0x04, 0x37
        /*0002*/ 	.short	(.L_2198 - .L_2197)
.L_2197:
        /*0004*/ 	.word	0x00000082


	//----- nvinfo : EIATTR_KPARAM_INFO
	.align		4
.L_2198:
        /*0008*/ 	.byte	0x04, 0x17
        /*000a*/ 	.short	(.L_2200 - .L_2199)
.L_2199:
        /*000c*/ 	.word	0x00000000
        /*0010*/ 	.short	0x0000
        /*0012*/ 	.short	0x0000
        /*0014*/ 	.byte	0x00, 0xf0, 0xa1, 0x03


	//----- nvinfo : EIATTR_SPARSE_MMA_MASK
	.align		4
.L_2200:
        /*0018*/ 	.byte	0x03, 0x50
        /*001a*/ 	.short	0x0000


	//----- nvinfo : EIATTR_MAXREG_COUNT
	.align		4
        /*001c*/ 	.byte	0x03, 0x1b
        /*001e*/ 	.short	0x00ff


	//----- nvinfo : EIATTR_MERCURY_ISA_VERSION
	.align		4
        /*0020*/ 	.byte	0x03, 0x5f
        /*0022*/ 	.short	0x0101


	//----- nvinfo : EIATTR_COOP_GROUP_MASK_REGIDS
	.align		4
        /*0024*/ 	.byte	0x04, 0x29
        /*0026*/ 	.short	(.L_2202 - .L_2201)


	//   ....[0]....
.L_2201:
        /*0028*/ 	.word	0xffffffff


	//   ....[1]....
        /*002c*/ 	.word	0xffffffff


	//   ....[2]....
        /*0030*/ 	.word	0xffffffff


	//   ....[3]....
        /*0034*/ 	.word	0xffffffff


	//   ....[4]....
        /*0038*/ 	.word	0xffffffff


	//   ....[5]....
        /*003c*/ 	.word	0xffffffff


	//   ....[6]....
        /*0040*/ 	.word	0xffffffff


	//   ....[7]....
        /*0044*/ 	.word	0xffffffff


	//   ....[8]....
        /*0048*/ 	.word	0xffffffff


	//   ....[9]....
        /*004c*/ 	.word	0xffffffff


	//   ....[10]....
        /*0050*/ 	.word	0x050000cf


	//   ....[11]....
        /*0054*/ 	.word	0x050000cf


	//   ....[12]....
        /*0058*/ 	.word	0x050000cf


	//   ....[13]....
        /*005c*/ 	.word	0x050000cf


	//   ....[14]....
        /*0060*/ 	.word	0x050000cf


	//   ....[15]....
        /*0064*/ 	.word	0x050000cf


	//   ....[16]....
        /*0068*/ 	.word	0x050000cf


	//   ....[17]....
        /*006c*/ 	.word	0x050000cf


	//   ....[18]....
        /*0070*/ 	.word	0x050000cf


	//   ....[19]....
        /*0074*/ 	.word	0x050000cf


	//----- nvinfo : EIATTR_COOP_GROUP_INSTR_OFFSETS
	.align		4
.L_2202:
        /*0078*/ 	.byte	0x04, 0x28
        /*007a*/ 	.short	(.L_2204 - .L_2203)


	//   ....[0]....
.L_2203:
        /*007c*/ 	.word	0x00003090


	//   ....[1]....
        /*0080*/ 	.word	0x000030d0


	//   ....[2]....
        /*0084*/ 	.word	0x000030f0


	//   ....[3]....
        /*0088*/ 	.word	0x00003110


	//   ....[4]....
        /*008c*/ 	.word	0x00003130


	//   ....[5]....
        /*0090*/ 	.word	0x00003990


	//   ....[6]....
        /*0094*/ 	.word	0x000039b0


	//   ....[7]....
        /*0098*/ 	.word	0x000039d0


	//   ....[8]....
        /*009c*/ 	.word	0x000039f0


	//   ....[9]....
        /*00a0*/ 	.word	0x00003a10


	//   ....[10]....
        /*00a4*/ 	.word	0x00004da0


	//   ....[11]....
        /*00a8*/ 	.word	0x00004e50


	//   ....[12]....
        /*00ac*/ 	.word	0x00004ec0


	//   ....[13]....
        /*00b0*/ 	.word	0x00004f30


	//   ....[14]....
        /*00b4*/ 	.word	0x00004fa0


	//   ....[15]....
        /*00b8*/ 	.word	0x00005860


	//   ....[16]....
        /*00bc*/ 	.word	0x000058d0


	//   ....[17]....
        /*00c0*/ 	.word	0x00005940


	//   ....[18]....
        /*00c4*/ 	.word	0x000059b0


	//   ....[19]....
        /*00c8*/ 	.word	0x00005a20


	//----- nvinfo : EIATTR_VRC_CTA_INIT_COUNT
	.align		4
.L_2204:
        /*00cc*/ 	.byte	0x02, 0x4a
	.zero		1
	.zero		1


	//----- nvinfo : EIATTR_EXIT_INSTR_OFFSETS
	.align		4
        /*00d0*/ 	.byte	0x04, 0x1c
        /*00d2*/ 	.short	(.L_2206 - .L_2205)


	//   ....[0]....
.L_2205:
        /*00d4*/ 	.word	0x00000b60


	//   ....[1]....
        /*00d8*/ 	.word	0x00004d30


	//----- nvinfo : EIATTR_MAX_THREADS
	.align		4
.L_2206:
        /*00dc*/ 	.byte	0x04, 0x05
        /*00de*/ 	.short	(.L_2208 - .L_2207)
.L_2207:
        /*00e0*/ 	.word	0x00000080
        /*00e4*/ 	.word	0x00000001
        /*00e8*/ 	.word	0x00000001


	//----- nvinfo : EIATTR_CRS_STACK_SIZE
	.align		4
.L_2208:
        /*00ec*/ 	.byte	0x04, 0x1e
        /*00ee*/ 	.short	(.L_2210 - .L_2209)
.L_2209:
        /*00f0*/ 	.word	0x00000000


	//----- nvinfo : EIATTR_CBANK_PARAM_SIZE
	.align		4
.L_2210:
        /*00f4*/ 	.byte	0x03, 0x19
        /*00f6*/ 	.short	0x00e8


	//----- nvinfo : EIATTR_PARAM_CBANK
	.align		4
        /*00f8*/ 	.byte	0x04, 0x0a
        /*00fa*/ 	.short	(.L_2212 - .L_2211)
	.align		4
.L_2211:
        /*00fc*/ 	.word	index@(.nv.constant0._ZN10layer_norm13ln_fwd_kernelINS_13Kernel_traitsIf13__nv_bfloat16fS2_fjLj2048ELj1ELj4ELj1ELj16ENS_18Kernel_traits_baseILj2048EfS2_fS2_fjLj128EEEEELb0ELb0ELb0ELb0EEEvNS_9FwdParamsE)
        /*0100*/ 	.short	0x0380
        /*0102*/ 	.short	0x00e8


	//----- nvinfo : EIATTR_SW_WAR
	.align		4
.L_2212:
        /*0104*/ 	.byte	0x04, 0x36
        /*0106*/ 	.short	(.L_2214 - .L_2213)
.L_2213:
        /*0108*/ 	.word	0x00000008
.L_2214:


//--------------------- .nv.info._ZN10layer_norm13ln_fwd_kernelINS_13Kernel_traitsIf13__nv_bfloat16fS2_fjLj2048ELj1ELj4ELj1ELj16ENS_18Kernel_traits_baseILj2048EfS2_fS2_fjLj128EEEEELb0ELb0ELb0ELb1EEEvNS_9FwdParamsE --------------------------
	.section	.nv.info._ZN10layer_norm13ln_fwd_kernelINS_13Kernel_traitsIf13__nv_bfloat16fS2_fjLj2048ELj1ELj4ELj1ELj16ENS_18Kernel_traits_baseILj2048EfS2_fS2_fjLj128EEEEELb0ELb0ELb0ELb1EEEvNS_9FwdParamsE,"",@"SHT_CUDA_INFO"
	.sectionflags	@""
	.align	4


	//----- nvinfo : EIATTR_CUDA_API_VERSION
	.align		4
        /*0000*/ 	.byte	0x04, 0x37
        /*0002*/ 	.short	(.L_2216 - .L_2215)
.L_2215:
        /*0004*/ 	.word	0x00000082


	//----- nvinfo : EIATTR_KPARAM_INFO
	.align		4
.L_2216:
        /*0008*/ 	.byte	0x04, 0x17
        /*000a*/ 	.short	(.L_2218 - .L_2217)
.L_2217:
        /*000c*/ 	.word	0x00000000
        /*0010*/ 	.short	0x0000
        /*0012*/ 	.short	0x0000
        /*0014*/ 	.byte	0x00, 0xf0, 0xa1, 0x03


	//----- nvinfo : EIATTR_SPARSE_MMA_MASK
	.align		4
.L_2218:
        /*0018*/ 	.byte	0x03, 0x50
        /*001a*/ 	.short	0x0000


	//----- nvinfo : EIATTR_MAXREG_COUNT
	.align		4
        /*001c*/ 	.byte	0x03, 0x1b
        /*001e*/ 	.short	0x00ff


	//----- nvinfo : EIATTR_MERCURY_ISA_VERSION
	.align		4
        /*0020*/ 	.byte	0x03, 0x5f
        /*0022*/ 	.short	0x0101


	//----- nvinfo : EIATTR_COOP_GROUP_MASK_REGIDS
	.align		4
        /*0024*/ 	.byte	0x04, 0x29
        /*0026*/ 	.short	(.L_2220 - .L_2219)


	//   ....[0]....
.L_2219:
        /*0028*/ 	.word	0xffffffff


	//   ....[1]....
        /*002c*/ 	.word	0xffffffff


	//   ....[2]....
        /*0030*/ 	.word	0xffffffff


	//   ....[3]....
        /*0034*/ 	.word	0xffffffff


	//   ....[4]....
        /*0038*/ 	.word	0xffffffff


	//   ....[5]....
        /*003c*/ 	.word	0xffffffff


	//   ....[6]....
        /*0040*/ 	.word	0xffffffff


	//   ....[7]....
        /*0044*/ 	.word	0xffffffff


	//   ....[8]....
        /*0048*/ 	.word	0xffffffff


	//   ....[9]....
        /*004c*/ 	.word	0xffffffff


	//   ....[10]....
        /*0050*/ 	.word	0xffffffff


	//   ....[11]....
        /*0054*/ 	.word	0xffffffff


	//   ....[12]....
        /*0058*/ 	.word	0xffffffff


	//   ....[13]....
        /*005c*/ 	.word	0xffffffff


	//   ....[14]....
        /*0060*/ 	.word	0xffffffff


	//   ....[15]....
        /*0064*/ 	.word	0xffffffff


	//   ....[16]....
        /*0068*/ 	.word	0xffffffff


	//   ....[17]....
        /*006c*/ 	.word	0xffffffff


	//   ....[18]....
        /*0070*/ 	.word	0xffffffff


	//   ....[19]....
        /*0074*/ 	.word	0xffffffff


	//   ....[20]....
        /*0078*/ 	.word	0x05000087


	//   ....[21]....
        /*007c*/ 	.word	0x05000087


	//   ....[22]....
        /*0080*/ 	.word	0x05000087


	//   ....[23]....
        /*0084*/ 	.word	0x05000087


	//   ....[24]....
        /*0088*/ 	.word	0x05000087


	//   ....[25]....
        /*008c*/ 	.word	0x05000087


	//   ....[26]....
        /*0090*/ 	.word	0x05000087


	//   ....[27]....
        /*0094*/ 	.word	0x05000087


	//   ....[28]....
        /*0098*/ 	.word	0x05000087


	//   ....[29]....
        /*009c*/ 	.word	0x05000087


	//   ....[30]....
        /*00a0*/ 	.word	0x05000087


	//   ....[31]....
        /*00a4*/ 	.word	0x05000087


	//   ....[32]....
        /*00a8*/ 	.word	0x05000087


	//   ....[33]....
        /*00ac*/ 	.word	0x05000087


	//   ....[34]....
        /*00b0*/ 	.word	0x05000087


	//   ....[35]....
        /*00b4*/ 	.word	0x05000087


	//   ....[36]....
        /*00b8*/ 	.word	0x05000087


	//   ....[37]....
        /*00bc*/ 	.word	0x05000087


	//   ....[38]....
        /*00c0*/ 	.word	0x05000087


	//   ....[39]....
        /*00c4*/ 	.word	0x05000087


	//----- nvinfo : EIATTR_COOP_GROUP_INSTR_OFFSETS
	.align		4
.L_2220:
        /*00c8*/ 	.byte	0x04, 0x28
        /*00ca*/ 	.short	(.L_2222 - .L_2221)


	//   ....[0]....
.L_2221:
        /*00cc*/ 	.word	0x00002640


	//   ....[1]....
        /*00d0*/ 	.word	0x00002670


	//   ....[2]....
        /*00d4*/ 	.word	0x00002690


	//   ....[3]....
        /*00d8*/ 	.word	0x000026b0


	//   ....[4]....
        /*00dc*/ 	.word	0x000026d0


	//   ....[5]....
        /*00e0*/ 	.word	0x00002f00


	//   ....[6]....
        /*00e4*/ 	.word	0x00002f20


	//   ....[7]....
        /*00e8*/ 	.word	0x00002f40


	//   ....[8]....
        /*00ec*/ 	.word	0x00002f60


	//   ....[9]....
        /*00f0*/ 	.word	0x00002f80


	//   ....[10]....
        /*00f4*/ 	.word	0x00005b50


	//   ....[11]....
        /*00f8*/ 	.word	0x00005b80


	//   ....[12]....
        /*00fc*/ 	.word	0x00005ba0


	//   ....[13]....
        /*0100*/ 	.word	0x00005bc0


	//   ....[14]....
        /*0104*/ 	.word	0x00005be0


	//   ....[15]....
        /*0108*/ 	.word	0x00006410


	//   ....[16]....
        /*010c*/ 	.word	0x00006430


	//   ....[17]....
        /*0110*/ 	.word	0x00006450


	//   ....[18]....
        /*0114*/ 	.word	0x00006470


	//   ....[19]....
        /*0118*/ 	.word	0x00006490


	//   ....[20]....
        /*011c*/ 	.word	0x00007540


	//   ....[21]....
        /*0120*/ 	.word	0x000075d0


	//   ....[22]....
        /*0124*/ 	.word	0x00007630


	//   ....[23]....
        /*0128*/ 	.word	0x00007690


	//   ....[24]....
        /*012c*/ 	.word	0x000076f0


	//   ....[25]....
        /*0130*/ 	.word	0x00007f50


	//   ....[26]....
        /*0134*/ 	.word	0x00007fb0


	//   ....[27]....
        /*0138*/ 	.word	0x00008010


	//   ....[28]....
        /*013c*/ 	.word	0x00008070


	//   ....[29]....
        /*0140*/ 	.word	0x000080d0


	//   ....[30]....
        /*0144*/ 	.word	0x00008160


	//   ....[31]....
        /*0148*/ 	.word	0x000081f0


	//   ....[32]....
        /*014c*/ 	.word	0x00008250


	//   ....[33]....
        /*0150*/ 	.word	0x000082b0


	//   ....[34]....
        /*0154*/ 	.word	0x00008310


	//   ....[35]....
        /*0158*/ 	.word	0x00008b70


	//   ....[36]....
        /*015c*/ 	.word	0x00008bd0


	//   ....[37]....
        /*0160*/ 	.word	0x00008c30


	//   ....[38]....
        /*0164*/ 	.word	0x00008c90


	//   ....[39]....
        /*0168*/ 	.word	0x00008cf0


	//----- nvinfo : EIATTR_VRC_CTA_INIT_COUNT
	.align		4
.L_2222:
        /*016c*/ 	.byte	0x02, 0x4a
	.zero		1
	.zero		1


	//----- nvinfo : EIATTR_EXIT_INSTR_OFFSETS
	.align		4
        /*0170*/ 	.byte	0x04, 0x1c
        /*0172*/ 	.short	(.L_2224 - .L_2223)


	//   ....[0]....
.L_2223:
        /*0174*/ 	.word	0x00000650


	//   ....[1]....
        /*0178*/ 	.word	0x00003fc0


	//   ....[2]....
        /*017c*/ 	.word	0x000074d0


	//----- nvinfo : EIATTR_MAX_THREADS
	.align		4
.L_2224:
        /*0180*/ 	.byte	0x04, 0x05
        /*0182*/ 	.short	(.L_2226 - .L_2225)
.L_2225:
        /*0184*/ 	.word	0x00000080
        /*0188*/ 	.word	0x00000001
        /*018c*/ 	.word	0x00000001


	//----- nvinfo : EIATTR_CRS_STACK_SIZE
	.align		4
.L_2226:
        /*0190*/ 	.byte	0x04, 0x1e
        /*0192*/ 	.short	(.L_2228 - .L_2227)
.L_2227:
        /*0194*/ 	.word	0x00000000


	//----- nvinfo : EIATTR_CBANK_PARAM_SIZE
	.align		4
.L_2228:
        /*0198*/ 	.byte	0x03, 0x19
        /*019a*/ 	.short	0x00e8


	//----- nvinfo : EIATTR_PARAM_CBANK
	.align		4
        /*019c*/ 	.byte	0x04, 0x0a
        /*019e*/ 	.short	(.L_2230 - .L_2229)
	.align		4
.L_2229:
        /*01a0*/ 	.word	index@(.nv.constant0._ZN10layer_norm13ln_fwd_kernelINS_13Kernel_traitsIf13__nv_bfloat16fS2_fjLj2048ELj1ELj4ELj1ELj16ENS_18Kernel_traits_baseILj2048EfS2_fS2_fjLj128EEEEELb0ELb0ELb0ELb1EEEvNS_9FwdParamsE)
        /*01a4*/ 	.short	0x0380
        /*01a6*/ 	.short	0x00e8


	//----- nvinfo : EIATTR_SW_WAR
	.align		4
.L_2230:
        /*01a8*/ 	.byte	0x04, 0x36
        /*01aa*/ 	.short	(.L_2232 - .L_2231)
.L_2231:
        /*01ac*/ 	.word	0x00000008
.L_2232:


//--------------------- .nv.info._ZN10layer_norm13ln_fwd_kernelINS_13Kernel_traitsIf13__nv_bfloat16fS2_fjLj2048ELj1ELj4ELj1ELj16ENS_18Kernel_traits_baseILj2048EfS2_fS2_fjLj128EEEEELb0ELb0ELb1ELb0EEEvNS_9FwdParamsE --------------------------
	.section	.nv.info._ZN10layer_norm13ln_fwd_kernelINS_13Kernel_traitsIf13__nv_bfloat16fS2_fjLj2048ELj1ELj4ELj1ELj16ENS_18Kernel_traits_baseILj2048EfS2_fS2_fjLj128EEEEELb0ELb0ELb1ELb0EEEvNS_9FwdParamsE,"",@"SHT_CUDA_INFO"
	.sectionflags	@""
	.align	4


	//----- nvinfo : EIATTR_CUDA_API_VERSION
	.align		4
        /*0000*/ 	.byte	0x04, 0x37
        /*0002*/ 	.short	(.L_2234 - .L_2233)
.L_2233:
        /*0004*/ 	.word	0x00000082


	//----- nvinfo : EIATTR_KPARAM_INFO
	.align		4
.L_2234:
        /*0008*/ 	.byte	0x04, 0x17
        /*000a*/ 	.short	(.L_2236 - .L_2235)
.L_2235:
        /*000c*/ 	.word	0x00000000
        /*0010*/ 	.short	0x0000
        /*0012*/ 	.short	0x0000
        /*0014*/ 	.byte	0x00, 0xf0, 0xa1, 0x03


	//----- nvinfo : EIATTR_SPARSE_MMA_MASK
	.align		4
.L_2236:
        /*0018*/ 	.byte	0x03, 0x50
        /*001a*/ 	.short	0x0000


	//----- nvinfo : EIATTR_MAXREG_COUNT
	.align		4
        /*001c*/ 	.byte	0x03, 0x1b
        /*001e*/ 	.short	0x00ff


	//----- nvinfo : EIATTR_MERCURY_ISA_VERSION
	.align		4
        /*0020*/ 	.byte	0x03, 0x5f
        /*0022*/ 	.short	0x0101


	//----- nvinfo : EIATTR_COOP_GROUP_MASK_REGIDS
	.align		4
        /*0024*/ 	.byte	0x04, 0x29
        /*0026*/ 	.short	(.L_2238 - .L_2237)


	//   ....[0]....
.L_2237:
        /*0028*/ 	.word	0xffffffff


	//   ....[1]....
        /*002c*/ 	.word	0xffffffff


	//   ....[2]....
        /*0030*/ 	.word	0xffffffff


	//   ....[3]....
        /*0034*/ 	.word	0xffffffff


	//   ....[4]....
        /*0038*/ 	.word	0xffffffff


	//   ....[5]....
        /*003c*/ 	.word	0xffffffff


	//   ....[6]....
        /*0040*/ 	.word	0xffffffff


	//   ....[7]....
        /*0044*/ 	.word	0xffffffff


	//   ....[8]....
        /*0048*/ 	.word	0xffffffff


	//   ....[9]....
        /*004c*/ 	.word	0xffffffff


	//   ....[10]....
        /*0050*/ 	.word	0x050000d4


	//   ....[11]....
        /*0054*/ 	.word	0x050000d4


	//   ....[12]....
        /*0058*/ 	.word	0x050000d4


	//   ....[13]....
        /*005c*/ 	.word	0x050000d4


	//   ....[14]....
        /*0060*/ 	.word	0x050000d4


	//   ....[15]....
        /*0064*/ 	.word	0x050000d4


	//   ....[16]....
        /*0068*/ 	.word	0x050000d4


	//   ....[17]....
        /*006c*/ 	.word	0x050000d4


	//   ....[18]....
        /*0070*/ 	.word	0x050000d4


	//   ....[19]....
        /*0074*/ 	.word	0x050000d4


	//----- nvinfo : EIATTR_COOP_GROUP_INSTR_OFFSETS
	.align		4
.L_2238:
        /*0078*/ 	.byte	0x04, 0x28
        /*007a*/ 	.short	(.L_2240 - .L_2239)


	//   ....[0]....
.L_2239:
        /*007c*/ 	.word	0x00003e90


	//   ....[1]....
        /*0080*/ 	.word	0x00003ed0


	//   ....[2]....
        /*0084*/ 	.word	0x00003ef0


	//   ....[3]....
        /*0088*/ 	.word	0x00003f10


	//   ....[4]....
        /*008c*/ 	.word	0x00003f30


	//   ....[5]....
        /*0090*/ 	.word	0x00004780


	//   ....[6]....
        /*0094*/ 	.word	0x000047a0


	//   ....[7]....
        /*0098*/ 	.word	0x000047c0


	//   ....[8]....
        /*009c*/ 	.word	0x000047e0


	//   ....[9]....
        /*00a0*/ 	.word	0x00004800


	//   ....[10]....
        /*00a4*/ 	.word	0x00005c10


	//   ....[11]....
        /*00a8*/ 	.word	0x00005cc0


	//   ....[12]....
        /*00ac*/ 	.word	0x00005d30


	//   ....[13]....
        /*00b0*/ 	.word	0x00005da0


	//   ....[14]....
        /*00b4*/ 	.word	0x00005e10


	//   ....[15]....
        /*00b8*/ 	.word	0x000066c0


	//   ....[16]....
        /*00bc*/ 	.word	0x00006730


	//   ....[17]....
        /*00c0*/ 	.word	0x000067a0


	//   ....[18]....
        /*00c4*/ 	.word	0x00006810


	//   ....[19]....
        /*00c8*/ 	.word	0x00006880


	//----- nvinfo : EIATTR_VRC_CTA_INIT_COUNT
	.align		4
.L_2240:
        /*00cc*/ 	.byte	0x02, 0x4a
	.zero		1
	.zero		1


	//----- nvinfo : EIATTR_EXIT_INSTR_OFFSETS
	.align		4
        /*00d0*/ 	.byte	0x04, 0x1c
        /*00d2*/ 	.short	(.L_2242 - .L_2241)


	//   ....[0]....
.L_2241:
        /*00d4*/ 	.word	0x00000b90


	//   ....[1]....
        /*00d8*/ 	.word	0x00005ba0


	//----- nvinfo : EIATTR_MAX_THREADS
	.align		4
.L_2242:
        /*00dc*/ 	.byte	0x04, 0x05
        /*00de*/ 	.short	(.L_2244 - .L_2243)
.L_2243:
        /*00e0*/ 	.word	0x00000080
        /*00e4*/ 	.word	0x00000001
        /*00e8*/ 	.word	0x00000001


	//----- nvinfo : EIATTR_CRS_STACK_SIZE
	.align		4
.L_2244:
        /*00ec*/ 	.byte	0x04, 0x1e
        /*00ee*/ 	.short	(.L_2246 - .L_2245)
.L_2245:
        /*00f0*/ 	.word	0x00000000


	//----- nvinfo : EIATTR_CBANK_PARAM_SIZE
	.align		4
.L_2246:
        /*00f4*/ 	.byte	0x03, 0x19
        /*00f6*/ 	.short	0x00e8


	//----- nvinfo : EIATTR_PARAM_CBANK
	.align		4
        /*00f8*/ 	.byte	0x04, 0x0a
        /*00fa*/ 	.short	(.L_2248 - .L_2247)
	.align		4
.L_2247:
        /*00fc*/ 	.word	index@(.nv.constant0._ZN10layer_norm13ln_fwd_kernelINS_13Kernel_traitsIf13__nv_bfloat16fS2_fjLj2048ELj1ELj4ELj1ELj16ENS_18Kernel_traits_baseILj2048EfS2_fS2_fjLj128EEEEELb0ELb0ELb1ELb0EEEvNS_9FwdParamsE)
        /*0100*/ 	.short	0x0380
        /*0102*/ 	.short	0x00e8


	//----- nvinfo : EIATTR_SW_WAR
	.align		4
.L_2248:
        /*0104*/ 	.byte	0x04, 0x36
        /*0106*/ 	.short	(.L_2250 - .L_2249)
.L_2249:
        /*0108*/ 	.word	0x00000008
.L_2250:


//--------------------- .nv.info._ZN10layer_norm13ln_fwd_kernelINS_13Kernel_traitsIf13__nv_bfloat16fS2_fjLj2048ELj1ELj4ELj1ELj16ENS_18Kernel_traits_baseILj2048EfS2_fS2_fjLj128EEEEELb0ELb0ELb1ELb1EEEvNS_9FwdParamsE --------------------------
	.section	.nv.info._ZN10layer_norm13ln_fwd_kernelINS_13Kernel_traitsIf13__nv_bfloat16fS2_fjLj2048ELj1ELj4ELj1ELj16ENS_18Kernel_traits_baseILj2048EfS2_fS2_fjLj128EEEEELb0ELb0ELb1ELb1EEEvNS_9FwdParamsE,"",@"SHT_CUDA_INFO"
	.sectionflags	@""
	.align	4


	//----- nvinfo : EIATTR_CUDA_API_VERSION
	.align		4
        /*0000*/ 	.byte	0x04, 0x37
        /*0002*/ 	.short	(.L_2252 - .L_2251)
.L_2251:
        /*0004*/ 	.word	0x00000082


	//----- nvinfo : EIATTR_KPARAM_INFO
	.align		4
.L_2252:
        /*0008*/ 	.byte	0x04, 0x17
        /*000a*/ 	.short	(.L_2254 - .L_2253)
.L_2253:
        /*000c*/ 	.word	0x00000000
        /*0010*/ 	.short	0x0000
        /*0012*/ 	.short	0x0000
        /*0014*/ 	.byte	0x00, 0xf0, 0xa1, 0x03


	//----- nvinfo : EIATTR_SPARSE_MMA_MASK
	.align		4
.L_2254:
        /*0018*/ 	.byte	0x03, 0x50
        /*001a*/ 	.short	0x0000


	//----- nvinfo : EIATTR_MAXREG_COUNT
	.align		4
        /*001c*/ 	.byte	0x03, 0x1b
        /*001e*/ 	.short	0x00ff


	//----- nvinfo : EIATTR_MERCURY_ISA_VERSION
	.align		4
        /*0020*/ 	.byte	0x03, 0x5f
        /*0022*/ 	.short	0x0101


	//----- nvinfo : EIATTR_COOP_GROUP_MASK_REGIDS
	.align		4
        /*0024*/ 	.byte	0x04, 0x29
        /*0026*/ 	.short	(.L_2256 - .L_2255)


	//   ....[0]....
.L_2255:
        /*0028*/ 	.word	0xffffffff


	//   ....[1]....
        /*002c*/ 	.word	0xffffffff


	//   ....[2]....
        /*0030*/ 	.word	0xffffffff


	//   ....[3]....
        /*0034*/ 	.word	0xffffffff


	//   ....[4]....
        /*0038*/ 	.word	0xffffffff


	//   ....[5]....
        /*003c*/ 	.word	0xffffffff


	//   ....[6]....
        /*0040*/ 	.word	0xffffffff


	//   ....[7]....
        /*0044*/ 	.word	0xffffffff


	//   ....[8]....
        /*0048*/ 	.word	0xffffffff


	//   ....[9]....
        /*004c*/ 	.word	0xffffffff


	//   ....[10]....
        /*0050*/ 	.word	0x050000d2


	//   ....[11]....
        /*0054*/ 	.word	0x050000d2


	//   ....[12]....
        /*0058*/ 	.word	0x050000d2


	//   ....[13]....
        /*005c*/ 	.word	0x050000d2


	//   ....[14]....
        /*0060*/ 	.word	0x050000d2


	//   ....[15]....
        /*0064*/ 	.word	0x050000d2


	//   ....[16]....
        /*0068*/ 	.word	0x050000d2


	//   ....[17]....
        /*006c*/ 	.word	0x050000d2


	//   ....[18]....
        /*0070*/ 	.word	0x050000d2


	//   ....[19]....
        /*0074*/ 	.word	0x050000d2


	//----- nvinfo : EIATTR_COOP_GROUP_INSTR_OFFSETS
	.align		4
.L_2256:
        /*0078*/ 	.byte	0x04, 0x28
        /*007a*/ 	.short	(.L_2258 - .L_2257)


	//   ....[0]....
.L_2257:
        /*007c*/ 	.word	0x00003350


	//   ....[1]....
        /*0080*/ 	.word	0x00003380


	//   ....[2]....
        /*0084*/ 	.word	0x000033a0


	//   ....[3]....
        /*0088*/ 	.word	0x000033c0


	//   ....[4]....
        /*008c*/ 	.word	0x000033e0


	//   ....[5]....
        /*0090*/ 	.word	0x00003c10


	//   ....[6]....
        /*0094*/ 	.word	0x00003c30


	//   ....[7]....
        /*0098*/ 	.word	0x00003c50


	//   ....[8]....
        /*009c*/ 	.word	0x00003c70


	//   ....[9]....
        /*00a0*/ 	.word	0x00003c90


	//   ....[10]....
        /*00a4*/ 	.word	0x00004e50


	//   ....[11]....
        /*00a8*/ 	.word	0x00004f00


	//   ....[12]....
        /*00ac*/ 	.word	0x00004f70


	//   ....[13]....
        /*00b0*/ 	.word	0x00004fe0


	//   ....[14]....
        /*00b4*/ 	.word	0x00005050


	//   ....[15]....
        /*00b8*/ 	.word	0x000058c0


	//   ....[16]....
        /*00bc*/ 	.word	0x00005930


	//   ....[17]....
        /*00c0*/ 	.word	0x000059a0


	//   ....[18]....
        /*00c4*/ 	.word	0x00005a10


	//   ....[19]....
        /*00c8*/ 	.word	0x00005a80


	//----- nvinfo : EIATTR_VRC_CTA_INIT_COUNT
	.align		4
.L_2258:
        /*00cc*/ 	.byte	0x02, 0x4a
	.zero		1
	.zero		1


	//----- nvinfo : EIATTR_EXIT_INSTR_OFFSETS
	.align		4
        /*00d0*/ 	.byte	0x04, 0x1c
        /*00d2*/ 	.short	(.L_2260 - .L_2259)


	//   ....[0]....
.L_2259:
        /*00d4*/ 	.word	0x00000680


	//   ....[1]....
        /*00d8*/ 	.word	0x00004de0


	//----- nvinfo : EIATTR_MAX_THREADS
	.align		4
.L_2260:
        /*00dc*/ 	.byte	0x04, 0x05
        /*00de*/ 	.short	(.L_2262 - .L_2261)
.L_2261:
        /*00e0*/ 	.word	0x00000080
        /*00e4*/ 	.word	0x00000001
        /*00e8*/ 	.word	0x00000001


	//----- nvinfo : EIATTR_CRS_STACK_SIZE
	.align		4
.L_2262:
        /*00ec*/ 	.byte	0x04, 0x1e
        /*00ee*/ 	.short	(.L_2264 - .L_2263)
.L_2263:
        /*00f0*/ 	.word	0x00000000


	//----- nvinfo : EIATTR_CBANK_PARAM_SIZE
	.align		4
.L_2264:
        /*00f4*/ 	.byte	0x03, 0x19
        /*00f6*/ 	.short	0x00e8


	//----- nvinfo : EIATTR_PARAM_CBANK
	.align		4
        /*00f8*/ 	.byte	0x04, 0x0a
        /*00fa*/ 	.short	(.L_2266 - .L_2265)
	.align		4
.L_2265:
        /*00fc*/ 	.word	index@(.nv.constant0._ZN10layer_norm13ln_fwd_kernelINS_13Kernel_traitsIf13__nv_bfloat16fS2_fjLj2048ELj1ELj4ELj1ELj16ENS_18Kernel_traits_baseILj2048EfS2_fS2_fjLj128EEEEELb0ELb0ELb1ELb1EEEvNS_9FwdParamsE)
        /*0100*/ 	.short	0x0380
        /*0102*/ 	.short	0x00e8


	//----- nvinfo : EIATTR_SW_WAR
	.align		4
.L_2266:
        /*0104*/ 	.byte	0x04, 0x36
        /*0106*/ 	.short	(.L_2268 - .L_2267)
.L_2267:
        /*0108*/ 	.word	0x00000008
.L_2268:


//--------------------- .nv.info._ZN10layer_norm13ln_fwd_kernelINS_13Kernel_traitsIf13__nv_bfloat16fS2_fjLj2048ELj1ELj4ELj1ELj16ENS_18Kernel_traits_baseILj2048EfS2_fS2_fjLj128EEEEELb0ELb1ELb0ELb0EEEvNS_9FwdParamsE --------------------------
	.section	.nv.info._ZN10layer_norm13ln_fwd_kernelINS_13Kernel_traitsIf13__nv_bfloat16fS2_fjLj2048ELj1ELj4ELj1ELj16ENS_18Kernel_traits_baseILj2048EfS2_fS2_fjLj128EEEEELb0ELb1ELb0ELb0EEEvNS_9FwdParamsE,"",@"SHT_CUDA_INFO"
	.sectionflags	@""
	.align	4


	//----- nvinfo : EIATTR_CUDA_API_VERSION
	.align		4
        /*0000*/ 	.byte	0x04, 0x37
        /*0002*/ 	.short	(.L_2270 - .L_2269)
.L_2269:
        /*0004*/ 	.word	0x00000082


	//----- nvinfo : EIATTR_KPARAM_INFO
	.align		4
.L_2270:
        /*0008*/ 	.byte	0x04, 0x17
        /*000a*/ 	.short	(.L_2272 - .L_2271)
.L_2271:
        /*000c*/ 	.word	0x00000000
        /*0010*/ 	.short	0x0000
        /*0012*/ 	.short	0x0000
        /*0014*/ 	.byte	0x00, 0xf0, 0xa1, 0x03


	//----- nvinfo : EIATTR_SPARSE_MMA_MASK
	.align		4
.L_2272:
        /*0018*/ 	.byte	0x03, 0x50
        /*001a*/ 	.short	0x0000


	//----- nvinfo : EIATTR_MAXREG_COUNT
	.align		4
        /*001c*/ 	.byte	0x03, 0x1b
        /*001e*/ 	.short	0x00ff


	//----- nvinfo : EIATTR_ANNOTATIONS
	.align		4
        /*0020*/ 	.byte	0x04, 0x55
        /*0022*/ 	.short	(.L_2274 - .L_2273)


	//   ....[0]....
.L_2273:
        /* <DEDUP_REMOVED lines=57> */


	//----- nvinfo : EIATTR_MERCURY_ISA_VERSION
	.align		4
.L_2274:
        /*03a4*/ 	.byte	0x03, 0x5f
        /*03a6*/ 	.short	0x0101


	//----- nvinfo : EIATTR_COOP_GROUP_MASK_REGIDS
	.align		4
        /*03a8*/ 	.byte	0x04, 0x29
        /*03aa*/ 	.short	(.L_2276 - .L_2275)


	//   ....[0]....
.L_2275:
        /*03ac*/ 	.word	0xffffffff


	//   ....[1]....
        /*03b0*/ 	.word	0xffffffff


	//   ....[2]....
        /*03b4*/ 	.word	0xffffffff


	//   ....[3]....
        /*03b8*/ 	.word	0xffffffff


	//   ....[4]....
        /*03bc*/ 	.word	0xffffffff


	//   ....[5]....
        /*03c0*/ 	.word	0xffffffff


	//   ....[6]....
        /*03c4*/ 	.word	0xffffffff


	//   ....[7]....
        /*03c8*/ 	.word	0xffffffff


	//   ....[8]....
        /*03cc*/ 	.word	0xffffffff


	//   ....[9]....
        /*03d0*/ 	.word	0xffffffff


	//   ....[10]....
        /*03d4*/ 	.word	0x05000002


	//   ....[11]....
        /*03d8*/ 	.word	0x05000002


	//   ....[12]....
        /*03dc*/ 	.word	0x05000002


	//   ....[13]....
        /*03e0*/ 	.word	0x05000002


	//   ....[14]....
        /*03e4*/ 	.word	0x05000002


	//   ....[15]....
        /*03e8*/ 	.word	0x05000002


	//   ....[16]....
        /*03ec*/ 	.word	0x05000002


	//   ....[17]....
        /*03f0*/ 	.word	0x05000002


	//   ....[18]....
        /*03f4*/ 	.word	0x05000002


	//   ....[19]....
        /*03f8*/ 	.word	0x05000002


	//----- nvinfo : EIATTR_COOP_GROUP_INSTR_OFFSETS
	.align		4
.L_2276:
        /*03fc*/ 	.byte	0x04, 0x28
        /*03fe*/ 	.short	(.L_2278 - .L_2277)


	//   ....[0]....
.L_2277:
        /*0400*/ 	.word	0x000040b0


	//   ....[1]....
        /*0404*/ 	.word	0x000040f0


	//   ....[2]....
        /*0408*/ 	.word	0x00004110


	//   ....[3]....
        /*040c*/ 	.word	0x00004130


	//   ....[4]....
        /*0410*/ 	.word	0x00004150


	//   ....[5]....
        /*0414*/ 	.word	0x000049a0


	//   ....[6]....
        /*0418*/ 	.word	0x000049c0


	//   ....[7]....
        /*041c*/ 	.word	0x000049e0


	//   ....[8]....
        /*0420*/ 	.word	0x00004a00


	//   ....[9]....
        /*0424*/ 	.word	0x00004a20


	//   ....[10]....
        /*0428*/ 	.word	0x000060f0


	//   ....[11]....
        /*042c*/ 	.word	0x00006190


	//   ....[12]....
        /*0430*/ 	.word	0x00006200


	//   ....[13]....
        /*0434*/ 	.word	0x00006270


	//   ....[14]....
        /*0438*/ 	.word	0x000062e0


	//   ....[15]....
        /*043c*/ 	.word	0x00006ba0


	//   ....[16]....
        /*0440*/ 	.word	0x00006c10


	//   ....[17]....
        /*0444*/ 	.word	0x00006c80


	//   ....[18]....
        /*0448*/ 	.word	0x00006cf0


	//   ....[19]....
        /*044c*/ 	.word	0x00006d60


	//----- nvinfo : EIATTR_VRC_CTA_INIT_COUNT
	.align		4
.L_2278:
        /*0450*/ 	.byte	0x02, 0x4a
	.zero		1
	.zero		1


	//----- nvinfo : EIATTR_EXIT_INSTR_OFFSETS
	.align		4
        /*0454*/ 	.byte	0x04, 0x1c
        /*0456*/ 	.short	(.L_2280 - .L_2279)


	//   ....[0]....
.L_2279:
        /*0458*/ 	.word	0x00001340


	//   ....[1]....
        /*045c*/ 	.word	0x00006080


	//----- nvinfo : EIATTR_MAX_THREADS
	.align		4
.L_2280:
        /*0460*/ 	.byte	0x04, 0x05
        /*0462*/ 	.short	(.L_2282 - .L_2281)
.L_2281:
        /*0464*/ 	.word	0x00000080
        /*0468*/ 	.word	0x00000001
        /*046c*/ 	.word	0x00000001


	//----- nvinfo : EIATTR_CRS_STACK_SIZE
	.align		4
.L_2282:
        /*0470*/ 	.byte	0x04, 0x1e
        /*0472*/ 	.short	(.L_2284 - .L_2283)
.L_2283:
        /*0474*/ 	.word	0x00000000


	//----- nvinfo : EIATTR_CBANK_PARAM_SIZE
	.align		4
.L_2284:
        /*0478*/ 	.byte	0x03, 0x19
        /*047a*/ 	.short	0x00e8


	//----- nvinfo : EIATTR_PARAM_CBANK
	.align		4
        /*047c*/ 	.byte	0x04, 0x0a
        /*047e*/ 	.short	(.L_2286 - .L_2285)
	.align		4
.L_2285:
        /*0480*/ 	.word	index@(.nv.constant0._ZN10layer_norm13ln_fwd_kernelINS_13Kernel_traitsIf13__nv_bfloat16fS2_fjLj2048ELj1ELj4ELj1ELj16ENS_18Kernel_traits_baseILj2048EfS2_fS2_fjLj128EEEEELb0ELb1ELb0ELb0EEEvNS_9FwdParamsE)
        /*0484*/ 	.short	0x0380
        /*0486*/ 	.short	0x00e8


	//----- nvinfo : EIATTR_SW_WAR
	.align		4
.L_2286:
        /*0488*/ 	.byte	0x04, 0x36
        /*048a*/ 	.short	(.L_2288 - .L_2287)
.L_2287:
        /*048c*/ 	.word	0x00000008
.L_2288:


//--------------------- .nv.info._ZN10layer_norm13ln_fwd_kernelINS_13Kernel_traitsIf13__nv_bfloat16fS2_fjLj2048ELj1ELj4ELj1ELj16ENS_18Kernel_traits_baseILj2048EfS2_fS2_fjLj128EEEEELb0ELb1ELb0ELb1EEEvNS_9FwdParamsE --------------------------
	.section	.nv.info._ZN10layer_norm13ln_fwd_kernelINS_13Kernel_traitsIf13__nv_bfloat16fS2_fjLj2048ELj1ELj4ELj1ELj16ENS_18Kernel_traits_baseILj2048EfS2_fS2_fjLj128EEEEELb0ELb1ELb0ELb1EEEvNS_9FwdParamsE,"",@"SHT_CUDA_INFO"
	.sectionflags	@""
	.align	4


	//----- nvinfo : EIATTR_CUDA_API_VERSION
	.align		4
        /*0000*/ 	.byte	0x04, 0x37
        /*0002*/ 	.short	(.L_2290 - .L_2289)
.L_2289:
        /*0004*/ 	.word	0x00000082


	//----- nvinfo : EIATTR_KPARAM_INFO
	.align		4
.L_2290:
        /*0008*/ 	.byte	0x04, 0x17
        /*000a*/ 	.short	(.L_2292 - .L_2291)
.L_2291:
        /*000c*/ 	.word	0x00000000
        /*0010*/ 	.short	0x0000
        /*0012*/ 	.short	0x0000
        /*0014*/ 	.byte	0x00, 0xf0, 0xa1, 0x03


	//----- nvinfo : EIATTR_SPARSE_MMA_MASK
	.align		4
.L_2292:
        /*0018*/ 	.byte	0x03, 0x50
        /*001a*/ 	.short	0x0000


	//----- nvinfo : EIATTR_MAXREG_COUNT
	.align		4
        /*001c*/ 	.byte	0x03, 0x1b
        /*001e*/ 	.short	0x00ff


	//----- nvinfo : EIATTR_ANNOTATIONS
	.align		4
        /*0020*/ 	.byte	0x04, 0x55
        /*0022*/ 	.short	(.L_2294 - .L_2293)


	//   ....[0]....
.L_2293:
        /* <DEDUP_REMOVED lines=30> */
        /*01f8*/ 	.byte	0xc0, 0x41, 0x00, 0x00


	//----- nvinfo : EIATTR_MERCURY_ISA_VERSION
	.align		4
.L_2294:
        /*01fc*/ 	.byte	0x03, 0x5f
        /*01fe*/ 	.short	0x0101


	//----- nvinfo : EIATTR_COOP_GROUP_MASK_REGIDS
	.align		4
        /*0200*/ 	.byte	0x04, 0x29
        /*0202*/ 	.short	(.L_2296 - .L_2295)


	//   ....[0]....
.L_2295:
        /*0204*/ 	.word	0xffffffff


	//   ....[1]....
        /*0208*/ 	.word	0xffffffff


	//   ....[2]....
        /*020c*/ 	.word	0xffffffff


	//   ....[3]....
        /*0210*/ 	.word	0xffffffff


	//   ....[4]....
        /*0214*/ 	.word	0xffffffff


	//   ....[5]....
        /*0218*/ 	.word	0xffffffff


	//   ....[6]....
        /*021c*/ 	.word	0xffffffff


	//   ....[7]....
        /*0220*/ 	.word	0xffffffff


	//   ....[8]....
        /*0224*/ 	.word	0xffffffff


	//   ....[9]....
        /*0228*/ 	.word	0xffffffff


	//   ....[10]....
        /*022c*/ 	.word	0x050000f4


	//   ....[11]....
        /*0230*/ 	.word	0x050000f4


	//   ....[12]....
        /*0234*/ 	.word	0x050000f4


	//   ....[13]....
        /*0238*/ 	.word	0x050000f4


	//   ....[14]....
        /*023c*/ 	.word	0x050000f4


	//   ....[15]....
        /*0240*/ 	.word	0x050000f4


	//   ....[16]....
        /*0244*/ 	.word	0x050000f4


	//   ....[17]....
        /*0248*/ 	.word	0x050000f4


	//   ....[18]....
        /*024c*/ 	.word	0x050000f4


	//   ....[19]....
        /*0250*/ 	.word	0x050000f4


	//----- nvinfo : EIATTR_COOP_GROUP_INSTR_OFFSETS
	.align		4
.L_2296:
        /*0254*/ 	.byte	0x04, 0x28
        /*0256*/ 	.short	(.L_2298 - .L_2297)


	//   ....[0]....
.L_2297:
        /*0258*/ 	.word	0x00003200


	//   ....[1]....
        /*025c*/ 	.word	0x00003230


	//   ....[2]....
        /*0260*/ 	.word	0x00003250


	//   ....[3]....
        /*0264*/ 	.word	0x00003270


	//   ....[4]....
        /*0268*/ 	.word	0x00003290


	//   ....[5]....
        /*026c*/ 	.word	0x00003ac0


	//   ....[6]....
        /*0270*/ 	.word	0x00003ae0


	//   ....[7]....
        /*0274*/ 	.word	0x00003b00


	//   ....[8]....
        /*0278*/ 	.word	0x00003b20


	//   ....[9]....
        /*027c*/ 	.word	0x00003b40


	//   ....[10]....
        /*0280*/ 	.word	0x00004e00


	//   ....[11]....
        /*0284*/ 	.word	0x00004e90


	//   ....[12]....
        /*0288*/ 	.word	0x00004f00


	//   ....[13]....
        /*028c*/ 	.word	0x00004f70


	//   ....[14]....
        /*0290*/ 	.word	0x00004fe0


	//   ....[15]....
        /*0294*/ 	.word	0x00005870


	//   ....[16]....
        /*0298*/ 	.word	0x000058d0


	//   ....[17]....
        /*029c*/ 	.word	0x00005930


	//   ....[18]....
        /*02a0*/ 	.word	0x00005990


	//   ....[19]....
        /*02a4*/ 	.word	0x000059f0


	//----- nvinfo : EIATTR_VRC_CTA_INIT_COUNT
	.align		4
.L_2298:
        /*02a8*/ 	.byte	0x02, 0x4a
	.zero		1
	.zero		1


	//----- nvinfo : EIATTR_EXIT_INSTR_OFFSETS
	.align		4
        /*02ac*/ 	.byte	0x04, 0x1c
        /*02ae*/ 	.short	(.L_2300 - .L_2299)


	//   ....[0]....
.L_2299:
        /*02b0*/ 	.word	0x00000a20


	//   ....[1]....
        /*02b4*/ 	.word	0x00004d90


	//----- nvinfo : EIATTR_MAX_THREADS
	.align		4
.L_2300:
        /*02b8*/ 	.byte	0x04, 0x05
        /*02ba*/ 	.short	(.L_2302 - .L_2301)
.L_2301:
        /*02bc*/ 	.word	0x00000080
        /*02c0*/ 	.word	0x00000001
        /*02c4*/ 	.word	0x00000001


	//----- nvinfo : EIATTR_CRS_STACK_SIZE
	.align		4
.L_2302:
        /*02c8*/ 	.byte	0x04, 0x1e
        /*02ca*/ 	.short	(.L_2304 - .L_2303)
.L_2303:
        /*02cc*/ 	.word	0x00000000


	//----- nvinfo : EIATTR_CBANK_PARAM_SIZE
	.align		4
.L_2304:
        /*02d0*/ 	.byte	0x03, 0x19
        /*02d2*/ 	.short	0x00e8


	//----- nvinfo : EIATTR_PARAM_CBANK
	.align		4
        /*02d4*/ 	.byte	0x04, 0x0a
        /*02d6*/ 	.short	(.L_2306 - .L_2305)
	.align		4
.L_2305:
        /*02d8*/ 	.word	index@(.nv.constant0._ZN10layer_norm13ln_fwd_kernelINS_13Kernel_traitsIf13__nv_bfloat16fS2_fjLj2048ELj1ELj4ELj1ELj16ENS_18Kernel_traits_baseILj2048EfS2_fS2_fjLj128EEEEELb0ELb1ELb0ELb1EEEvNS_9FwdParamsE)
        /*02dc*/ 	.short	0x0380
        /*02de*/ 	.short	0x00e8


	//----- nvinfo : EIATTR_SW_WAR
	.align		4
.L_2306:
        /*02e0*/ 	.byte	0x04, 0x36
        /*02e2*/ 	.short	(.L_2308 - .L_2307)
.L_2307:
        /*02e4*/ 	.word	0x00000008
.L_2308:


//--------------------- .nv.info._ZN10layer_norm13ln_fwd_kernelINS_13Kernel_traitsIf13__nv_bfloat16fS2_fjLj2048ELj1ELj4ELj1ELj16ENS_18Kernel_traits_baseILj2048EfS2_fS2_fjLj128EEEEELb0ELb1ELb1ELb0EEEvNS_9FwdParamsE --------------------------
	.section	.nv.info._ZN10layer_norm13ln_fwd_kernelINS_13Kernel_traitsIf13__nv_bfloat16fS2_fjLj2048ELj1ELj4ELj1ELj16ENS_18Kernel_traits_baseILj2048EfS2_fS2_fjLj128EEEEELb0ELb1ELb1ELb0EEEvNS_9FwdParamsE,"",@"SHT_CUDA_INFO"
	.sectionflags	@""
	.align	4


	//----- nvinfo : EIATTR_CUDA_API_VERSION
	.align		4
        /*0000*/ 	.byte	0x04, 0x37
        /*0002*/ 	.short	(.L_2310 - .L_2309)
.L_2309:
        /*0004*/ 	.word	0x00000082


	//----- nvinfo : EIATTR_KPARAM_INFO
	.align		4
.L_2310:
        /*0008*/ 	.byte	0x04, 0x17
        /*000a*/ 	.short	(.L_2312 - .L_2311)
.L_2311:
        /*000c*/ 	.word	0x00000000
        /*0010*/ 	.short	0x0000
        /*0012*/ 	.short	0x0000
        /*0014*/ 	.byte	0x00, 0xf0, 0xa1, 0x03


	//----- nvinfo : EIATTR_SPARSE_MMA_MASK
	.align		4
.L_2312:
        /*0018*/ 	.byte	0x03, 0x50
        /*001a*/ 	.short	0x0000


	//----- nvinfo : EIATTR_MAXREG_COUNT
	.align		4
        /*001c*/ 	.byte	0x03, 0x1b
        /*001e*/ 	.short	0x00ff


	//----- nvinfo : EIATTR_ANNOTATIONS
	.align		4
        /*0020*/ 	.byte	0x04, 0x55
        /*0022*/ 	.short	(.L_2314 - .L_2313)


	//   ....[0]....
.L_2313:
        /* <DEDUP_REMOVED lines=68> */


	//----- nvinfo : EIATTR_MERCURY_ISA_VERSION
	.align		4
.L_2314:
        /*0454*/ 	.byte	0x03, 0x5f
        /*0456*/ 	.short	0x0101


	//----- nvinfo : EIATTR_COOP_GROUP_MASK_REGIDS
	.align		4
        /*0458*/ 	.byte	0x04, 0x29
        /*045a*/ 	.short	(.L_2316 - .L_2315)


	//   ....[0]....
.L_2315:
        /*045c*/ 	.word	0xffffffff


	//   ....[1]....
        /*0460*/ 	.word	0xffffffff


	//   ....[2]....
        /*0464*/ 	.word	0xffffffff


	//   ....[3]....
        /*0468*/ 	.word	0xffffffff


	//   ....[4]....
        /*046c*/ 	.word	0xffffffff


	//   ....[5]....
        /*0470*/ 	.word	0xffffffff


	//   ....[6]....
        /*0474*/ 	.word	0xffffffff


	//   ....[7]....
        /*0478*/ 	.word	0xffffffff


	//   ....[8]....
        /*047c*/ 	.word	0xffffffff


	//   ....[9]....
        /*0480*/ 	.word	0xffffffff


	//   ....[10]....
        /*0484*/ 	.word	0x05000003


	//   ....[11]....
        /*0488*/ 	.word	0x05000003


	//   ....[12]....
        /*048c*/ 	.word	0x05000003


	//   ....[13]....
        /*0490*/ 	.word	0x05000003


	//   ....[14]....
        /*0494*/ 	.word	0x05000003


	//   ....[15]....
        /*0498*/ 	.word	0x05000003


	//   ....[16]....
        /*049c*/ 	.word	0x05000003


	//   ....[17]....
        /*04a0*/ 	.word	0x05000003


	//   ....[18]....
        /*04a4*/ 	.word	0x05000003


	//   ....[19]....
        /*04a8*/ 	.word	0x05000003


	//----- nvinfo : EIATTR_COOP_GROUP_INSTR_OFFSETS
	.align		4
.L_2316:
        /*04ac*/ 	.byte	0x04, 0x28
        /*04ae*/ 	.short	(.L_2318 - .L_2317)


	//   ....[0]....
.L_2317:
        /*04b0*/ 	.word	0x00005280


	//   ....[1]....
        /*04b4*/ 	.word	0x000052c0


	//   ....[2]....
        /*04b8*/ 	.word	0x000052e0


	//   ....[3]....
        /*04bc*/ 	.word	0x00005300


	//   ....[4]....
        /*04c0*/ 	.word	0x00005320


	//   ....[5]....
        /*04c4*/ 	.word	0x00005b70


	//   ....[6]....
        /*04c8*/ 	.word	0x00005b90


	//   ....[7]....
        /*04cc*/ 	.word	0x00005bb0


	//   ....[8]....
        /*04d0*/ 	.word	0x00005bd0


	//   ....[9]....
        /*04d4*/ 	.word	0x00005bf0


	//   ....[10]....
        /*04d8*/ 	.word	0x00007420


	//   ....[11]....
        /*04dc*/ 	.word	0x000074c0


	//   ....[12]....
        /*04e0*/ 	.word	0x00007530


	//   ....[13]....
        /*04e4*/ 	.word	0x000075a0


	//   ....[14]....
        /*04e8*/ 	.word	0x00007610


	//   ....[15]....
        /*04ec*/ 	.word	0x00007ed0


	//   ....[16]....
        /*04f0*/ 	.word	0x00007f40


	//   ....[17]....
        /*04f4*/ 	.word	0x00007fb0


	//   ....[18]....
        /*04f8*/ 	.word	0x00008020


	//   ....[19]....
        /*04fc*/ 	.word	0x00008090


	//----- nvinfo : EIATTR_VRC_CTA_INIT_COUNT
	.align		4
.L_2318:
        /*0500*/ 	.byte	0x02, 0x4a
	.zero		1
	.zero		1


	//----- nvinfo : EIATTR_EXIT_INSTR_OFFSETS
	.align		4
        /*0504*/ 	.byte	0x04, 0x1c
        /*0506*/ 	.short	(.L_2320 - .L_2319)


	//   ....[0]....
.L_2319:
        /*0508*/ 	.word	0x00001430


	//   ....[1]....
        /*050c*/ 	.word	0x000073b0


	//----- nvinfo : EIATTR_MAX_THREADS
	.align		4
.L_2320:
        /*0510*/ 	.byte	0x04, 0x05
        /*0512*/ 	.short	(.L_2322 - .L_2321)
.L_2321:
        /*0514*/ 	.word	0x00000080
        /*0518*/ 	.word	0x00000001
        /*051c*/ 	.word	0x00000001


	//----- nvinfo : EIATTR_CRS_STACK_SIZE
	.align		4
.L_2322:
        /*0520*/ 	.byte	0x04, 0x1e
        /*0522*/ 	.short	(.L_2324 - .L_2323)
.L_2323:
        /*0524*/ 	.word	0x00000000


	//----- nvinfo : EIATTR_CBANK_PARAM_SIZE
	.align		4
.L_2324:
        /*0528*/ 	.byte	0x03, 0x19
        /*052a*/ 	.short	0x00e8


	//----- nvinfo : EIATTR_PARAM_CBANK
	.align		4
        /*052c*/ 	.byte	0x04, 0x0a
        /*052e*/ 	.short	(.L_2326 - .L_2325)
	.align		4
.L_2325:
        /*0530*/ 	.word	index@(.nv.constant0._ZN10layer_norm13ln_fwd_kernelINS_13Kernel_traitsIf13__nv_bfloat16fS2_fjLj2048ELj1ELj4ELj1ELj16ENS_18Kernel_traits_baseILj2048EfS2_fS2_fjLj128EEEEELb0ELb1ELb1ELb0EEEvNS_9FwdParamsE)
        /*0534*/ 	.short	0x0380
        /*0536*/ 	.short	0x00e8


	//----- nvinfo : EIATTR_SW_WAR
	.align		4
.L_2326:
        /*0538*/ 	.byte	0x04, 0x36
        /*053a*/ 	.short	(.L_2328 - .L_2327)
.L_2327:
        /*053c*/ 	.word	0x00000008
.L_2328:


//--------------------- .nv.info._ZN10layer_norm13ln_fwd_kernelINS_13Kernel_traitsIf13__nv_bfloat16fS2_fjLj2048ELj1ELj4ELj1ELj16ENS_18Kernel_traits_baseILj2048EfS2_fS2_fjLj128EEEEELb0ELb1ELb1ELb1EEEvNS_9FwdParamsE --------------------------
	.section	.nv.info._ZN10layer_norm13ln_fwd_kernelINS_13Kernel_traitsIf13__nv_bfloat16fS2_fjLj2048ELj1ELj4ELj1ELj16ENS_18Kernel_traits_baseILj2048EfS2_fS2_fjLj128EEEEELb0ELb1ELb1ELb1EEEvNS_9FwdParamsE,"",@"SHT_CUDA_INFO"
	.sectionflags	@""
	.align	4


	//----- nvinfo : EIATTR_CUDA_API_VERSION
	.align		4
        /*0000*/ 	.byte	0x04, 0x37
        /*0002*/ 	.short	(.L_2330 - .L_2329)
.L_2329:
        /*0004*/ 	.word	0x00000082


	//----- nvinfo : EIATTR_KPARAM_INFO
	.align		4
.L_2330:
        /*0008*/ 	.byte	0x04, 0x17
        /*000a*/ 	.short	(.L_2332 - .L_2331)
.L_2331:
        /*000c*/ 	.word	0x00000000
        /*0010*/ 	.short	0x0000
        /*0012*/ 	.short	0x0000
        /*0014*/ 	.byte	0x00, 0xf0, 0xa1, 0x03


	//----- nvinfo : EIATTR_SPARSE_MMA_MASK
	.align		4
.L_2332:
        /*0018*/ 	.byte	0x03, 0x50
        /*001a*/ 	.short	0x0000


	//----- nvinfo : EIATTR_MAXREG_COUNT
	.align		4
        /*001c*/ 	.byte	0x03, 0x1b
        /*001e*/ 	.short	0x00ff


	//----- nvinfo : EIATTR_ANNOTATIONS
	.align		4
        /*0020*/ 	.byte	0x04, 0x55
        /*0022*/ 	.short	(.L_2334 - .L_2333)


	//   ....[0]....
.L_2333:
        /* <DEDUP_REMOVED lines=28> */


	//----- nvinfo : EIATTR_MERCURY_ISA_VERSION
	.align		4
.L_2334:
        /*01d4*/ 	.byte	0x03, 0x5f
        /*01d6*/ 	.short	0x0101


	//----- nvinfo : EIATTR_COOP_GROUP_MASK_REGIDS
	.align		4
        /*01d8*/ 	.byte	0x04, 0x29
        /*01da*/ 	.short	(.L_2336 - .L_2335)


	//   ....[0]....
.L_2335:
        /*01dc*/ 	.word	0xffffffff


	//   ....[1]....
        /*01e0*/ 	.word	0xffffffff


	//   ....[2]....
        /*01e4*/ 	.word	0xffffffff


	//   ....[3]....
        /*01e8*/ 	.word	0xffffffff


	//   ....[4]....
        /*01ec*/ 	.word	0xffffffff


	//   ....[5]....
        /*01f0*/ 	.word	0xffffffff


	//   ....[6]....
        /*01f4*/ 	.word	0xffffffff


	//   ....[7]....
        /*01f8*/ 	.word	0xffffffff


	//   ....[8]....
        /*01fc*/ 	.word	0xffffffff


	//   ....[9]....
        /*0200*/ 	.word	0xffffffff


	//   ....[10]....
        /*0204*/ 	.word	0x05000002


	//   ....[11]....
        /*0208*/ 	.word	0x05000002


	//   ....[12]....
        /*020c*/ 	.word	0x05000002


	//   ....[13]....
        /*0210*/ 	.word	0x05000002


	//   ....[14]....
        /*0214*/ 	.word	0x05000002


	//   ....[15]....
        /*0218*/ 	.word	0x05000002


	//   ....[16]....
        /*021c*/ 	.word	0x05000002


	//   ....[17]....
        /*0220*/ 	.word	0x05000002


	//   ....[18]....
        /*0224*/ 	.word	0x05000002


	//   ....[19]....
        /*0228*/ 	.word	0x05000002


	//----- nvinfo : EIATTR_COOP_GROUP_INSTR_OFFSETS
	.align		4
.L_2336:
        /*022c*/ 	.byte	0x04, 0x28
        /*022e*/ 	.short	(.L_2338 - .L_2337)


	//   ....[0]....
.L_2337:
        /*0230*/ 	.word	0x000042d0


	//   ....[1]....
        /*0234*/ 	.word	0x00004300


	//   ....[2]....
        /*0238*/ 	.word	0x00004320


	//   ....[3]....
        /*023c*/ 	.word	0x00004340


	//   ....[4]....
        /*0240*/ 	.word	0x00004360


	//   ....[5]....
        /*0244*/ 	.word	0x00004b90


	//   ....[6]....
        /*0248*/ 	.word	0x00004bb0


	//   ....[7]....
        /*024c*/ 	.word	0x00004bd0


	//   ....[8]....
        /*0250*/ 	.word	0x00004bf0


	//   ....[9]....
        /*0254*/ 	.word	0x00004c10


	//   ....[10]....
        /*0258*/ 	.word	0x00005fe0


	//   ....[11]....
        /*025c*/ 	.word	0x00006070


	//   ....[12]....
        /*0260*/ 	.word	0x000060e0


	//   ....[13]....
        /*0264*/ 	.word	0x00006150


	//   ....[14]....
        /*0268*/ 	.word	0x000061c0


	//   ....[15]....
        /*026c*/ 	.word	0x00006a50


	//   ....[16]....
        /*0270*/ 	.word	0x00006ab0


	//   ....[17]....
        /*0274*/ 	.word	0x00006b10


	//   ....[18]....
        /*0278*/ 	.word	0x00006b70


	//   ....[19]....
        /*027c*/ 	.word	0x00006bd0


	//----- nvinfo : EIATTR_VRC_CTA_INIT_COUNT
	.align		4
.L_2338:
        /*0280*/ 	.byte	0x02, 0x4a
	.zero		1
	.zero		1


	//----- nvinfo : EIATTR_EXIT_INSTR_OFFSETS
	.align		4
        /*0284*/ 	.byte	0x04, 0x1c
        /*0286*/ 	.short	(.L_2340 - .L_2339)


	//   ....[0]....
.L_2339:
        /*0288*/ 	.word	0x00000a60


	//   ....[1]....
        /*028c*/ 	.word	0x00005f70


	//----- nvinfo : EIATTR_MAX_THREADS
	.align		4
.L_2340:
        /*0290*/ 	.byte	0x04, 0x05
        /*0292*/ 	.short	(.L_2342 - .L_2341)
.L_2341:
        /*0294*/ 	.word	0x00000080
        /*0298*/ 	.word	0x00000001
        /*029c*/ 	.word	0x00000001


	//----- nvinfo : EIATTR_CRS_STACK_SIZE
	.align		4
.L_2342:
        /*02a0*/ 	.byte	0x04, 0x1e
        /*02a2*/ 	.short	(.L_2344 - .L_2343)
.L_2343:
        /*02a4*/ 	.word	0x00000000


	//----- nvinfo : EIATTR_CBANK_PARAM_SIZE
	.align		4
.L_2344:
        /*02a8*/ 	.byte	0x03, 0x19
        /*02aa*/ 	.short	0x00e8


	//----- nvinfo : EIATTR_PARAM_CBANK
	.align		4
        /*02ac*/ 	.byte	0x04, 0x0a
        /*02ae*/ 	.short	(.L_2346 - .L_2345)
	.align		4
.L_2345:
        /*02b0*/ 	.word	index@(.nv.constant0._ZN10layer_norm13ln_fwd_kernelINS_13Kernel_traitsIf13__nv_bfloat16fS2_fjLj2048ELj1ELj4ELj1ELj16ENS_18Kernel_traits_baseILj2048EfS2_fS2_fjLj128EEEEELb0ELb1ELb1ELb1EEEvNS_9FwdParamsE)
        /*02b4*/ 	.short	0x0380
        /*02b6*/ 	.short	0x00e8


	//----- nvinfo : EIATTR_SW_WAR
	.align		4
.L_2346:
        /*02b8*/ 	.byte	0x04, 0x36
        /*02ba*/ 	.short	(.L_2348 - .L_2347)
.L_2347:
        /*02bc*/ 	.word	0x00000008
.L_2348:


//--------------------- .nv.info._ZN10layer_norm13ln_fwd_kernelINS_13Kernel_traitsIf13__nv_bfloat16fS2_fjLj2048ELj1ELj4ELj1ELj16ENS_18Kernel_traits_baseILj2048EfS2_fS2_fjLj128EEEEELb1ELb0ELb0ELb0EEEvNS_9FwdParamsE --------------------------
	.section	.nv.info._ZN10layer_norm13ln_fwd_kernelINS_13Kernel_traitsIf13__nv_bfloat16fS2_fjLj2048ELj1ELj4ELj1ELj16ENS_18Kernel_traits_baseILj2048EfS2_fS2_fjLj128EEEEELb1ELb0ELb0ELb0EEEvNS_9FwdParamsE,"",@"SHT_CUDA_INFO"
	.sectionflags	@""
	.align	4


	//----- nvinfo : EIATTR_CUDA_API_VERSION
	.align		4
        /*0000*/ 	.byte	0x04, 0x37
        /*0002*/ 	.short	(.L_2350 - .L_2349)
.L_2349:
        /*0004*/ 	.word	0x00000082


	//----- nvinfo : EIATTR_KPARAM_INFO
	.align		4
.L_2350:
        /*0008*/ 	.byte	0x04, 0x17
        /*000a*/ 	.short	(.L_2352 - .L_2351)
.L_2351:
        /*000c*/ 	.word	0x00000000
        /*0010*/ 	.short	0x0000
        /*0012*/ 	.short	0x0000
        /*0014*/ 	.byte	0x00, 0xf0, 0xa1, 0x03


	//----- nvinfo : EIATTR_SPARSE_MMA_MASK
	.align		4
.L_2352:
        /*0018*/ 	.byte	0x03, 0x50
        /*001a*/ 	.short	0x0000


	//----- nvinfo : EIATTR_MAXREG_COUNT
	.align		4
        /*001c*/ 	.byte	0x03, 0x1b
        /*001e*/ 	.short	0x00ff


	//----- nvinfo : EIATTR_MERCURY_ISA_VERSION
	.align		4
        /*0020*/ 	.byte	0x03, 0x5f
        /*0022*/ 	.short	0x0101


	//----- nvinfo : EIATTR_COOP_GROUP_MASK_REGIDS
	.align		4
        /*0024*/ 	.byte	0x04, 0x29
        /*0026*/ 	.short	(.L_2354 - .L_2353)


	//   ....[0]....
.L_2353:
        /*0028*/ 	.word	0xffffffff


	//   ....[1]....
        /*002c*/ 	.word	0xffffffff


	//   ....[2]....
        /*0030*/ 	.word	0xffffffff


	//   ....[3]....
        /*0034*/ 	.word	0xffffffff


	//   ....[4]....
        /*0038*/ 	.word	0xffffffff


	//   ....[5]....
        /*003c*/ 	.word	0xffffffff


	//   ....[6]....
        /*0040*/ 	.word	0xffffffff


	//   ....[7]....
        /*0044*/ 	.word	0xffffffff


	//   ....[8]....
        /*0048*/ 	.word	0xffffffff


	//   ....[9]....
        /*004c*/ 	.word	0xffffffff


	//   ....[10]....
        /*0050*/ 	.word	0x050000d7


	//   ....[11]....
        /*0054*/ 	.word	0x050000d7


	//   ....[12]....
        /*0058*/ 	.word	0x050000d7


	//   ....[13]....
        /*005c*/ 	.word	0x050000d7


	//   ....[14]....
        /*0060*/ 	.word	0x050000d7


	//   ....[15]....
        /*0064*/ 	.word	0x050000d7


	//   ....[16]....
        /*0068*/ 	.word	0x050000d7


	//   ....[17]....
        /*006c*/ 	.word	0x050000d7


	//   ....[18]....
        /*0070*/ 	.word	0x050000d7


	//   ....[19]....
        /*0074*/ 	.word	0x050000d7


	//----- nvinfo : EIATTR_COOP_GROUP_INSTR_OFFSETS
	.align		4
.L_2354:
        /*0078*/ 	.byte	0x04, 0x28
        /*007a*/ 	.short	(.L_2356 - .L_2355)


	//   ....[0]....
.L_2355:
        /*007c*/ 	.word	0x0002b260


	//   ....[1]....
        /*0080*/ 	.word	0x0002b290


	//   ....[2]....
        /*0084*/ 	.word	0x0002b2b0


	//   ....[3]....
        /*0088*/ 	.word	0x0002b2d0


	//   ....[4]....
        /*008c*/ 	.word	0x0002b300


	//   ....[5]....
        /*0090*/ 	.word	0x0002bb60


	//   ....[6]....
        /*0094*/ 	.word	0x0002bb80


	//   ....[7]....
        /*0098*/ 	.word	0x0002bba0


	//   ....[8]....
        /*009c*/ 	.word	0x0002bbc0


	//   ....[9]....
        /*00a0*/ 	.word	0x0002bbe0


	//   ....[10]....
        /*00a4*/ 	.word	0x0002cf90


	//   ....[11]....
        /*00a8*/ 	.word	0x0002d030


	//   ....[12]....
        /*00ac*/ 	.word	0x0002d0a0


	//   ....[13]....
        /*00b0*/ 	.word	0x0002d110


	//   ....[14]....
        /*00b4*/ 	.word	0x0002d190


	//   ....[15]....
        /*00b8*/ 	.word	0x0002da50


	//   ....[16]....
        /*00bc*/ 	.word	0x0002dac0


	//   ....[17]....
        /*00c0*/ 	.word	0x0002db30


	//   ....[18]....
        /*00c4*/ 	.word	0x0002dba0


	//   ....[19]....
        /*00c8*/ 	.word	0x0002dc10


	//----- nvinfo : EIATTR_VRC_CTA_INIT_COUNT
	.align		4
.L_2356:
        /*00cc*/ 	.byte	0x02, 0x4a
	.zero		1
	.zero		1


	//----- nvinfo : EIATTR_EXIT_INSTR_OFFSETS
	.align		4
        /*00d0*/ 	.byte	0x04, 0x1c
        /*00d2*/ 	.short	(.L_2358 - .L_2357)


	//   ....[0]....
.L_2357:
        /*00d4*/ 	.word	0x00000dd0


	//   ....[1]....
        /*00d8*/ 	.word	0x0002cf20


	//----- nvinfo : EIATTR_INDIRECT_BRANCH_TARGETS
	.align		4
.L_2358:
        /*00dc*/ 	.byte	0x04, 0x34
        /*00de*/ 	.short	(.L_2360 - .L_2359)


	//   ....[0]....
.L_2359:
        /*00e0*/ 	.word	.L_x_71324@srel
        /*00e4*/ 	.short	0x0
        /*00e6*/ 	.short	0x0
        /*00e8*/ 	.word	0x3
        /*00ec*/ 	.word	.L_x_71325@srel
        /*00f0*/ 	.word	.L_x_71326@srel
        /*00f4*/ 	.word	.L_x_71327@srel


	//----- nvinfo : EIATTR_MAX_THREADS
	.align		4
.L_2360:
        /*00f8*/ 	.byte	0x04, 0x05
        /*00fa*/ 	.short	(.L_2362 - .L_2361)
.L_2361:
        /*00fc*/ 	.word	0x00000080
        /*0100*/ 	.word	0x00000001
        /*0104*/ 	.word	0x00000001


	//----- nvinfo : EIATTR_CRS_STACK_SIZE
	.align		4
.L_2362:
        /*0108*/ 	.byte	0x04, 0x1e
        /*010a*/ 	.short	(.L_2364 - .L_2363)
.L_2363:
        /*010c*/ 	.word	0x00000000


	//----- nvinfo : EIATTR_CBANK_PARAM_SIZE
	.align		4
.L_2364:
        /*0110*/ 	.byte	0x03, 0x19
        /*0112*/ 	.short	0x00e8


	//----- nvinfo : EIATTR_PARAM_CBANK
	.align		4
        /*0114*/ 	.byte	0x04, 0x0a
        /*0116*/ 	.short	(.L_2366 - .L_2365)
	.align		4
.L_2365:
        /*0118*/ 	.word	index@(.nv.constant0._ZN10layer_norm13ln_fwd_kernelINS_13Kernel_traitsIf13__nv_bfloat16fS2_fjLj2048ELj1ELj4ELj1ELj16ENS_18Kernel_traits_baseILj2048EfS2_fS2_fjLj128EEEEELb1ELb0ELb0ELb0EEEvNS_9FwdParamsE)
        /*011c*/ 	.short	0x0380
        /*011e*/ 	.short	0x00e8


	//----- nvinfo : EIATTR_SW_WAR
	.align		4
.L_2366:
        /*0120*/ 	.byte	0x04, 0x36
        /*0122*/ 	.short	(.L_2368 - .L_2367)
.L_2367:
        /*0124*/ 	.word	0x00000008
.L_2368:


//--------------------- .nv.info._ZN10layer_norm13ln_fwd_kernelINS_13Kernel_traitsIf13__nv_bfloat16fS2_fjLj2048ELj1ELj4ELj1ELj16ENS_18Kernel_traits_baseILj2048EfS2_fS2_fjLj128EEEEELb1ELb0ELb0ELb1EEEvNS_9FwdParamsE --------------------------
	.section	.nv.info._ZN10layer_norm13ln_fwd_kernelINS_13Kernel_traitsIf13__nv_bfloat16fS2_fjLj2048ELj1ELj4ELj1ELj16ENS_18Kernel_traits_baseILj2048EfS2_fS2_fjLj128EEEEELb1ELb0ELb0ELb1EEEvNS_9FwdParamsE,"",@"SHT_CUDA_INFO"
	.sectionflags	@""
	.align	4


	//----- nvinfo : EIATTR_CUDA_API_VERSION
	.align		4
        /*0000*/ 	.byte	0x04, 0x37
        /*0002*/ 	.short	(.L_2370 - .L_2369)
.L_2369:
        /*0004*/ 	.word	0x00000082


	//----- nvinfo : EIATTR_KPARAM_INFO
	.align		4
.L_2370:
        /*0008*/ 	.byte	0x04, 0x17
        /*000a*/ 	.short	(.L_2372 - .L_2371)
.L_2371:
        /*000c*/ 	.word	0x00000000
        /*0010*/ 	.short	0x0000
        /*0012*/ 	.short	0x0000
        /*0014*/ 	.byte	0x00, 0xf0, 0xa1, 0x03


	//----- nvinfo : EIATTR_SPARSE_MMA_MASK
	.align		4
.L_2372:
        /*0018*/ 	.byte	0x03, 0x50
        /*001a*/ 	.short	0x0000


	//----- nvinfo : EIATTR_MAXREG_COUNT
	.align		4
        /*001c*/ 	.byte	0x03, 0x1b
        /*001e*/ 	.short	0x00ff


	//----- nvinfo : EIATTR_MERCURY_ISA_VERSION
	.align		4
        /*0020*/ 	.byte	0x03, 0x5f
        /*0022*/ 	.short	0x0101


	//----- nvinfo : EIATTR_COOP_GROUP_MASK_REGIDS
	.align		4
        /*0024*/ 	.byte	0x04, 0x29
        /*0026*/ 	.short	(.L_2374 - .L_2373)


	//   ....[0]....
.L_2373:
        /*0028*/ 	.word	0xffffffff


	//   ....[1]....
        /*002c*/ 	.word	0xffffffff


	//   ....[2]....
        /*0030*/ 	.word	0xffffffff


	//   ....[3]....
        /*0034*/ 	.word	0xffffffff


	//   ....[4]....
        /*0038*/ 	.word	0xffffffff


	//   ....[5]....
        /*003c*/ 	.word	0xffffffff


	//   ....[6]....
        /*0040*/ 	.word	0xffffffff


	//   ....[7]....
        /*0044*/ 	.word	0xffffffff


	//   ....[8]....
        /*0048*/ 	.word	0xffffffff


	//   ....[9]....
        /*004c*/ 	.word	0xffffffff


	//   ....[10]....
        /*0050*/ 	.word	0x050000d9


	//   ....[11]....
        /*0054*/ 	.word	0x050000d9


	//   ....[12]....
        /*0058*/ 	.word	0x050000d9


	//   ....[13]....
        /*005c*/ 	.word	0x050000d9


	//   ....[14]....
        /*0060*/ 	.word	0x050000d9


	//   ....[15]....
        /*0064*/ 	.word	0x050000d9


	//   ....[16]....
        /*0068*/ 	.word	0x050000d9


	//   ....[17]....
        /*006c*/ 	.word	0x050000d9


	//   ....[18]....
        /*0070*/ 	.word	0x050000d9


	//   ....[19]....
        /*0074*/ 	.word	0x050000d9


	//----- nvinfo : EIATTR_COOP_GROUP_INSTR_OFFSETS
	.align		4
.L_2374:
        /*0078*/ 	.byte	0x04, 0x28
        /*007a*/ 	.short	(.L_2376 - .L_2375)


	//   ....[0]....
.L_2375:
        /*007c*/ 	.word	0x0002a4f0


	//   ....[1]....
        /*0080*/ 	.word	0x0002a510


	//   ....[2]....
        /*0084*/ 	.word	0x0002a530


	//   ....[3]....
        /*0088*/ 	.word	0x0002a550


	//   ....[4]....
        /*008c*/ 	.word	0x0002a580


	//   ....[5]....
        /*0090*/ 	.word	0x0002adb0


	//   ....[6]....
        /*0094*/ 	.word	0x0002add0


	//   ....[7]....
        /*0098*/ 	.word	0x0002adf0


	//   ....[8]....
        /*009c*/ 	.word	0x0002ae10


	//   ....[9]....
        /*00a0*/ 	.word	0x0002ae30


	//   ....[10]....
        /*00a4*/ 	.word	0x0002bf00


	//   ....[11]....
        /*00a8*/ 	.word	0x0002bfa0


	//   ....[12]....
        /*00ac*/ 	.word	0x0002c010


	//   ....[13]....
        /*00b0*/ 	.word	0x0002c080


	//   ....[14]....
        /*00b4*/ 	.word	0x0002c100


	//   ....[15]....
        /*00b8*/ 	.word	0x0002c980


	//   ....[16]....
        /*00bc*/ 	.word	0x0002c9f0


	//   ....[17]....
        /*00c0*/ 	.word	0x0002ca60


	//   ....[18]....
        /*00c4*/ 	.word	0x0002cad0


	//   ....[19]....
        /*00c8*/ 	.word	0x0002cb40


	//----- nvinfo : EIATTR_VRC_CTA_INIT_COUNT
	.align		4
.L_2376:
        /*00cc*/ 	.byte	0x02, 0x4a
	.zero		1
	.zero		1


	//----- nvinfo : EIATTR_EXIT_INSTR_OFFSETS
	.align		4
        /*00d0*/ 	.byte	0x04, 0x1c
        /*00d2*/ 	.short	(.L_2378 - .L_2377)


	//   ....[0]....
.L_2377:
        /*00d4*/ 	.word	0x000008b0


	//   ....[1]....
        /*00d8*/ 	.word	0x0002be90


	//----- nvinfo : EIATTR_INDIRECT_BRANCH_TARGETS
	.align		4
.L_2378:
        /*00dc*/ 	.byte	0x04, 0x34
        /*00de*/ 	.short	(.L_2380 - .L_2379)


	//   ....[0]....
.L_2379:
        /*00e0*/ 	.word	.L_x_71328@srel
        /*00e4*/ 	.short	0x0
        /*00e6*/ 	.short	0x0
        /*00e8*/ 	.word	0x3
        /*00ec*/ 	.word	.L_x_71329@srel
        /*00f0*/ 	.word	.L_x_71330@srel
        /*00f4*/ 	.word	.L_x_71331@srel


	//----- nvinfo : EIATTR_MAX_THREADS
	.align		4
.L_2380:
        /*00f8*/ 	.byte	0x04, 0x05
        /*00fa*/ 	.short	(.L_2382 - .L_2381)
.L_2381:
        /*00fc*/ 	.word	0x00000080
        /*0100*/ 	.word	0x00000001
        /*0104*/ 	.word	0x00000001


	//----- nvinfo : EIATTR_CRS_STACK_SIZE
	.align		4
.L_2382:
        /*0108*/ 	.byte	0x04, 0x1e
        /*010a*/ 	.short	(.L_2384 - .L_2383)
.L_2383:
        /*010c*/ 	.word	0x00000000


	//----- nvinfo : EIATTR_CBANK_PARAM_SIZE
	.align		4
.L_2384:
        /*0110*/ 	.byte	0x03, 0x19
        /*0112*/ 	.short	0x00e8


	//----- nvinfo : EIATTR_PARAM_CBANK
	.align		4
        /*0114*/ 	.byte	0x04, 0x0a
        /*0116*/ 	.short	(.L_2386 - .L_2385)
	.align		4
.L_2385:
        /*0118*/ 	.word	index@(.nv.constant0._ZN10layer_norm13ln_fwd_kernelINS_13Kernel_traitsIf13__nv_bfloat16fS2_fjLj2048ELj1ELj4ELj1ELj16ENS_18Kernel_traits_baseILj2048EfS2_fS2_fjLj128EEEEELb1ELb0ELb0ELb1EEEvNS_9FwdParamsE)
        /*011c*/ 	.short	0x0380
        /*011e*/ 	.short	0x00e8


	//----- nvinfo : EIATTR_SW_WAR
	.align		4
.L_2386:
        /*0120*/ 	.byte	0x04, 0x36
        /*0122*/ 	.short	(.L_2388 - .L_2387)
.L_2387:
        /*0124*/ 	.word	0x00000008
.L_2388:


//--------------------- .nv.info._ZN10layer_norm13ln_fwd_kernelINS_13Kernel_traitsIf13__nv_bfloat16fS2_fjLj2048ELj1ELj4ELj1ELj16ENS_18Kernel_traits_baseILj2048EfS2_fS2_fjLj128EEEEELb1ELb0ELb1ELb0EEEvNS_9FwdParamsE --------------------------
	.section	.nv.info._ZN10layer_norm13ln_fwd_kernelINS_13Kernel_traitsIf13__nv_bfloat16fS2_fjLj2048ELj1ELj4ELj1ELj16ENS_18Kernel_traits_baseILj2048EfS2_fS2_fjLj128EEEEELb1ELb0ELb1ELb0EEEvNS_9FwdParamsE,"",@"SHT_CUDA_INFO"
	.sectionflags	@""
	.align	4


	//----- nvinfo : EIATTR_CUDA_API_VERSION
	.align		4
        /*0000*/ 	.byte	0x04, 0x37
        /*0002*/ 	.short	(.L_2390 - .L_2389)
.L_2389:
        /*0004*/ 	.word	0x00000082


	//----- nvinfo : EIATTR_KPARAM_INFO
	.align		4
.L_2390:
        /*0008*/ 	.byte	0x04, 0x17
        /*000a*/ 	.short	(.L_2392 - .L_2391)
.L_2391:
        /*000c*/ 	.word	0x00000000
        /*0010*/ 	.short	0x0000
        /*0012*/ 	.short	0x0000
        /*0014*/ 	.byte	0x00, 0xf0, 0xa1, 0x03


	//----- nvinfo : EIATTR_SPARSE_MMA_MASK
	.align		4
.L_2392:
        /*0018*/ 	.byte	0x03, 0x50
        /*001a*/ 	.short	0x0000


	//----- nvinfo : EIATTR_MAXREG_COUNT
	.align		4
        /*001c*/ 	.byte	0x03, 0x1b
        /*001e*/ 	.short	0x00ff


	//----- nvinfo : EIATTR_MERCURY_ISA_VERSION
	.align		4
        /*0020*/ 	.byte	0x03, 0x5f
        /*0022*/ 	.short	0x0101


	//----- nvinfo : EIATTR_COOP_GROUP_MASK_REGIDS
	.align		4
        /*0024*/ 	.byte	0x04, 0x29
        /*0026*/ 	.short	(.L_2394 - .L_2393)


	//   ....[0]....
.L_2393:
        /*0028*/ 	.word	0xffffffff


	//   ....[1]....
        /*002c*/ 	.word	0xffffffff


	//   ....[2]....
        /*0030*/ 	.word	0xffffffff


	//   ....[3]....
        /*0034*/ 	.word	0xffffffff


	//   ....[4]....
        /*0038*/ 	.word	0xffffffff


	//   ....[5]....
        /*003c*/ 	.word	0xffffffff


	//   ....[6]....
        /*0040*/ 	.word	0xffffffff


	//   ....[7]....
        /*0044*/ 	.word	0xffffffff


	//   ....[8]....
        /*0048*/ 	.word	0xffffffff


	//   ....[9]....
        /*004c*/ 	.word	0xffffffff


	//   ....[10]....
        /*0050*/ 	.word	0x050000e6


	//   ....[11]....
        /*0054*/ 	.word	0x050000e6


	//   ....[12]....
        /*0058*/ 	.word	0x050000e6


	//   ....[13]....
        /*005c*/ 	.word	0x050000e6


	//   ....[14]....
        /*0060*/ 	.word	0x050000e6


	//   ....[15]....
        /*0064*/ 	.word	0x050000e6


	//   ....[16]....
        /*0068*/ 	.word	0x050000e6


	//   ....[17]....
        /*006c*/ 	.word	0x050000e6


	//   ....[18]....
        /*0070*/ 	.word	0x050000e6


	//   ....[19]....
        /*0074*/ 	.word	0x050000e6


	//----- nvinfo : EIATTR_COOP_GROUP_INSTR_OFFSETS
	.align		4
.L_2394:
        /*0078*/ 	.byte	0x04, 0x28
        /*007a*/ 	.short	(.L_2396 - .L_2395)


	//   ....[0]....
.L_2395:
        /*007c*/ 	.word	0x0002e710


	//   ....[1]....
        /*0080*/ 	.word	0x0002e740


	//   ....[2]....
        /*0084*/ 	.word	0x0002e760


	//   ....[3]....
        /*0088*/ 	.word	0x0002e780


	//   ....[4]....
        /*008c*/ 	.word	0x0002e7b0


	//   ....[5]....
        /*0090*/ 	.word	0x0002f000


	//   ....[6]....
        /*0094*/ 	.word	0x0002f020


	//   ....[7]....
        /*0098*/ 	.word	0x0002f040


	//   ....[8]....
        /*009c*/ 	.word	0x0002f060


	//   ....[9]....
        /*00a0*/ 	.word	0x0002f080


	//   ....[10]....
        /*00a4*/ 	.word	0x00030490


	//   ....[11]....
        /*00a8*/ 	.word	0x00030530


	//   ....[12]....
        /*00ac*/ 	.word	0x000305a0


	//   ....[13]....
        /*00b0*/ 	.word	0x00030610


	//   ....[14]....
        /*00b4*/ 	.word	0x00030690


	//   ....[15]....
        /*00b8*/ 	.word	0x00030f40


	//   ....[16]....
        /*00bc*/ 	.word	0x00030fb0


	//   ....[17]....
        /*00c0*/ 	.word	0x00031020


	//   ....[18]....
        /*00c4*/ 	.word	0x00031090


	//   ....[19]....
        /*00c8*/ 	.word	0x00031100


	//----- nvinfo : EIATTR_VRC_CTA_INIT_COUNT
	.align		4
.L_2396:
        /*00cc*/ 	.byte	0x02, 0x4a
	.zero		1
	.zero		1


	//----- nvinfo : EIATTR_EXIT_INSTR_OFFSETS
	.align		4
        /*00d0*/ 	.byte	0x04, 0x1c
        /*00d2*/ 	.short	(.L_2398 - .L_2397)


	//   ....[0]....
.L_2397:
        /*00d4*/ 	.word	0x00000da0


	//   ....[1]....
        /*00d8*/ 	.word	0x00030420


	//----- nvinfo : EIATTR_MAX_THREADS
	.align		4
.L_2398:
        /*00dc*/ 	.byte	0x04, 0x05
        /*00de*/ 	.short	(.L_2400 - .L_2399)
.L_2399:
        /*00e0*/ 	.word	0x00000080
        /*00e4*/ 	.word	0x00000001
        /*00e8*/ 	.word	0x00000001


	//----- nvinfo : EIATTR_CRS_STACK_SIZE
	.align		4
.L_2400:
        /*00ec*/ 	.byte	0x04, 0x1e
        /*00ee*/ 	.short	(.L_2402 - .L_2401)
.L_2401:
        /*00f0*/ 	.word	0x00000000


	//----- nvinfo : EIATTR_CBANK_PARAM_SIZE
	.align		4
.L_2402:
        /*00f4*/ 	.byte	0x03, 0x19
        /*00f6*/ 	.short	0x00e8


	//----- nvinfo : EIATTR_PARAM_CBANK
	.align		4
        /*00f8*/ 	.byte	0x04, 0x0a
        /*00fa*/ 	.short	(.L_2404 - .L_2403)
	.align		4
.L_2403:
        /*00fc*/ 	.word	index@(.nv.constant0._ZN10layer_norm13ln_fwd_kernelINS_13Kernel_traitsIf13__nv_bfloat16fS2_fjLj2048ELj1ELj4ELj1ELj16ENS_18Kernel_traits_baseILj2048EfS2_fS2_fjLj128EEEEELb1ELb0ELb1ELb0EEEvNS_9FwdParamsE)
        /*0100*/ 	.short	0x0380
        /*0102*/ 	.short	0x00e8


	//----- nvinfo : EIATTR_SW_WAR
	.align		4
.L_2404:
        /*0104*/ 	.byte	0x04, 0x36
        /*0106*/ 	.short	(.L_2406 - .L_2405)
.L_2405:
        /*0108*/ 	.word	0x00000008
.L_2406:


//--------------------- .nv.info._ZN10layer_norm13ln_fwd_kernelINS_13Kernel_traitsIf13__nv_bfloat16fS2_fjLj2048ELj1ELj4ELj1ELj16ENS_18Kernel_traits_baseILj2048EfS2_fS2_fjLj128EEEEELb1ELb0ELb1ELb1EEEvNS_9FwdParamsE --------------------------
	.section	.nv.info._ZN10layer_norm13ln_fwd_kernelINS_13Kernel_traitsIf13__nv_bfloat16fS2_fjLj2048ELj1ELj4ELj1ELj16ENS_18Kernel_traits_baseILj2048EfS2_fS2_fjLj128EEEEELb1ELb0ELb1ELb1EEEvNS_9FwdParamsE,"",@"SHT_CUDA_INFO"
	.sectionflags	@""
	.align	4


	//----- nvinfo : EIATTR_CUDA_API_VERSION
	.align		4
        /*0000*/ 	.byte	0x04, 0x37
        /*0002*/ 	.short	(.L_2408 - .L_2407)
.L_2407:
        /*0004*/ 	.word	0x00000082


	//----- nvinfo : EIATTR_KPARAM_INFO
	.align		4
.L_2408:
        /*0008*/ 	.byte	0x04, 0x17
        /*000a*/ 	.short	(.L_2410 - .L_2409)
.L_2409:
        /*000c*/ 	.word	0x00000000
        /*0010*/ 	.short	0x0000
        /*0012*/ 	.short	0x0000
        /*0014*/ 	.byte	0x00, 0xf0, 0xa1, 0x03


	//----- nvinfo : EIATTR_SPARSE_MMA_MASK
	.align		4
.L_2410:
        /*0018*/ 	.byte	0x03, 0x50
        /*001a*/ 	.short	0x0000


	//----- nvinfo : EIATTR_MAXREG_COUNT
	.align		4
        /*001c*/ 	.byte	0x03, 0x1b
        /*001e*/ 	.short	0x00ff


	//----- nvinfo : EIATTR_MERCURY_ISA_VERSION
	.align		4
        /*0020*/ 	.byte	0x03, 0x5f
        /*0022*/ 	.short	0x0101


	//----- nvinfo : EIATTR_COOP_GROUP_MASK_REGIDS
	.align		4
        /*0024*/ 	.byte	0x04, 0x29
        /*0026*/ 	.short	(.L_2412 - .L_2411)


	//   ....[0]....
.L_2411:
        /*0028*/ 	.word	0xffffffff


	//   ....[1]....
        /*002c*/ 	.word	0xffffffff


	//   ....[2]....
        /*0030*/ 	.word	0xffffffff


	//   ....[3]....
        /*0034*/ 	.word	0xffffffff


	//   ....[4]....
        /*0038*/ 	.word	0xffffffff


	//   ....[5]....
        /*003c*/ 	.word	0xffffffff


	//   ....[6]....
        /*0040*/ 	.word	0xffffffff


	//   ....[7]....
        /*0044*/ 	.word	0xffffffff


	//   ....[8]....
        /*0048*/ 	.word	0xffffffff


	//   ....[9]....
        /*004c*/ 	.word	0xffffffff


	//   ....[10]....
        /*0050*/ 	.word	0x050000e1


	//   ....[11]....
        /*0054*/ 	.word	0x050000e1


	//   ....[12]....
        /*0058*/ 	.word	0x050000e1


	//   ....[13]....
        /*005c*/ 	.word	0x050000e1


	//   ....[14]....
        /*0060*/ 	.word	0x050000e1


	//   ....[15]....
        /*0064*/ 	.word	0x050000e1


	//   ....[16]....
        /*0068*/ 	.word	0x050000e1


	//   ....[17]....
        /*006c*/ 	.word	0x050000e1


	//   ....[18]....
        /*0070*/ 	.word	0x050000e1


	//   ....[19]....
        /*0074*/ 	.word	0x050000e1


	//----- nvinfo : EIATTR_COOP_GROUP_INSTR_OFFSETS
	.align		4
.L_2412:
        /*0078*/ 	.byte	0x04, 0x28
        /*007a*/ 	.short	(.L_2414 - .L_2413)


	//   ....[0]....
.L_2413:
        /*007c*/ 	.word	0x0002e240


	//   ....[1]....
        /*0080*/ 	.word	0x0002e260


	//   ....[2]....
        /*0084*/ 	.word	0x0002e280


	//   ....[3]....
        /*0088*/ 	.word	0x0002e2a0


	//   ....[4]....
        /*008c*/ 	.word	0x0002e2d0


	//   ....[5]....
        /*0090*/ 	.word	0x0002eb00


	//   ....[6]....
        /*0094*/ 	.word	0x0002eb20


	//   ....[7]....
        /*0098*/ 	.word	0x0002eb40


	//   ....[8]....
        /*009c*/ 	.word	0x0002eb60


	//   ....[9]....
        /*00a0*/ 	.word	0x0002eb80


	//   ....[10]....
        /*00a4*/ 	.word	0x0002fd30


	//   ....[11]....
        /*00a8*/ 	.word	0x0002fdd0


	//   ....[12]....
        /*00ac*/ 	.word	0x0002fe40


	//   ....[13]....
        /*00b0*/ 	.word	0x0002feb0


	//   ....[14]....
        /*00b4*/ 	.word	0x0002ff30


	//   ....[15]....
        /*00b8*/ 	.word	0x000307b0


	//   ....[16]....
        /*00bc*/ 	.word	0x00030820


	//   ....[17]....
        /*00c0*/ 	.word	0x00030890


	//   ....[18]....
        /*00c4*/ 	.word	0x00030900


	//   ....[19]....
        /*00c8*/ 	.word	0x00030970


	//----- nvinfo : EIATTR_VRC_CTA_INIT_COUNT
	.align		4
.L_2414:
        /*00cc*/ 	.byte	0x02, 0x4a
	.zero		1
	.zero		1


	//----- nvinfo : EIATTR_EXIT_INSTR_OFFSETS
	.align		4
        /*00d0*/ 	.byte	0x04, 0x1c
        /*00d2*/ 	.short	(.L_2416 - .L_2415)


	//   ....[0]....
.L_2415:
        /*00d4*/ 	.word	0x000008b0


	//   ....[1]....
        /*00d8*/ 	.word	0x0002fcd0


	//----- nvinfo : EIATTR_MAX_THREADS
	.align		4
.L_2416:
        /*00dc*/ 	.byte	0x04, 0x05
        /*00de*/ 	.short	(.L_2418 - .L_2417)
.L_2417:
        /*00e0*/ 	.word	0x00000080
        /*00e4*/ 	.word	0x00000001
        /*00e8*/ 	.word	0x00000001


	//----- nvinfo : EIATTR_CRS_STACK_SIZE
	.align		4
.L_2418:
        /*00ec*/ 	.byte	0x04, 0x1e
        /*00ee*/ 	.short	(.L_2420 - .L_2419)
.L_2419:
        /*00f0*/ 	.word	0x00000000


	//----- nvinfo : EIATTR_CBANK_PARAM_SIZE
	.align		4
.L_2420:
        /*00f4*/ 	.byte	0x03, 0x19
        /*00f6*/ 	.short	0x00e8


	//----- nvinfo : EIATTR_PARAM_CBANK
	.align		4
        /*00f8*/ 	.byte	0x04, 0x0a
        /*00fa*/ 	.short	(.L_2422 - .L_2421)
	.align		4
.L_2421:
        /*00fc*/ 	.word	index@(.nv.constant0._ZN10layer_norm13ln_fwd_kernelINS_13Kernel_traitsIf13__nv_bfloat16fS2_fjLj2048ELj1ELj4ELj1ELj16ENS_18Kernel_traits_baseILj2048EfS2_fS2_fjLj128EEEEELb1ELb0ELb1ELb1EEEvNS_9FwdParamsE)
        /*0100*/ 	.short	0x0380
        /*0102*/ 	.short	0x00e8


	//----- nvinfo : EIATTR_SW_WAR
	.align		4
.L_2422:
        /*0104*/ 	.byte	0x04, 0x36
        /*0106*/ 	.short	(.L_2424 - .L_2423)
.L_2423:
        /*0108*/ 	.word	0x00000008
.L_2424:


//--------------------- .nv.info._ZN10layer_norm13ln_fwd_kernelINS_13Kernel_traitsIf13__nv_bfloat16fS2_fjLj2048ELj1ELj4ELj1ELj16ENS_18Kernel_traits_baseILj2048EfS2_fS2_fjLj128EEEEELb1ELb1ELb0ELb0EEEvNS_9FwdParamsE --------------------------
	.section	.nv.info._ZN10layer_norm13ln_fwd_kernelINS_13Kernel_traitsIf13__nv_bfloat16fS2_fjLj2048ELj1ELj4ELj1ELj16ENS_18Kernel_traits_baseILj2048EfS2_fS2_fjLj128EEEEELb1ELb1ELb0ELb0EEEvNS_9FwdParamsE,"",@"SHT_CUDA_INFO"
	.sectionflags	@""
	.align	4


	//----- nvinfo : EIATTR_CUDA_API_VERSION
	.align		4
        /*0000*/ 	.byte	0x04, 0x37
        /*0002*/ 	.short	(.L_2426 - .L_2425)
.L_2425:
        /*0004*/ 	.word	0x00000082


	//----- nvinfo : EIATTR_KPARAM_INFO
	.align		4
.L_2426:
        /*0008*/ 	.byte	0x04, 0x17
        /*000a*/ 	.short	(.L_2428 - .L_2427)
.L_2427:
        /*000c*/ 	.word	0x00000000
        /*0010*/ 	.short	0x0000
        /*0012*/ 	.short	0x0000
        /*0014*/ 	.byte	0x00, 0xf0, 0xa1, 0x03


	//----- nvinfo : EIATTR_SPARSE_MMA_MASK
	.align		4
.L_2428:
        /*0018*/ 	.byte	0x03, 0x50
        /*001a*/ 	.short	0x0000


	//----- nvinfo : EIATTR_MAXREG_COUNT
	.align		4
        /*001c*/ 	.byte	0x03, 0x1b
        /*001e*/ 	.short	0x00ff


	//----- nvinfo : EIATTR_ANNOTATIONS
	.align		4
        /*0020*/ 	.byte	0x04, 0x55
        /*0022*/ 	.short	(.L_2430 - .L_2429)


	//   ....[0]....
.L_2429:
        /* <DEDUP_REMOVED lines=68> */


	//----- nvinfo : EIATTR_MERCURY_ISA_VERSION
	.align		4
.L_2430:
        /*0454*/ 	.byte	0x03, 0x5f
        /*0456*/ 	.short	0x0101


	//----- nvinfo : EIATTR_COOP_GROUP_MASK_REGIDS
	.align		4
        /*0458*/ 	.byte	0x04, 0x29
        /*045a*/ 	.short	(.L_2432 - .L_2431)


	//   ....[0]....
.L_2431:
        /*045c*/ 	.word	0xffffffff


	//   ....[1]....
        /*0460*/ 	.word	0xffffffff


	//   ....[2]....
        /*0464*/ 	.word	0xffffffff


	//   ....[3]....
        /*0468*/ 	.word	0xffffffff


	//   ....[4]....
        /*046c*/ 	.word	0xffffffff


	//   ....[5]....
        /*0470*/ 	.word	0xffffffff


	//   ....[6]....
        /*0474*/ 	.word	0xffffffff


	//   ....[7]....
        /*0478*/ 	.word	0xffffffff


	//   ....[8]....
        /*047c*/ 	.word	0xffffffff


	//   ....[9]....
        /*0480*/ 	.word	0xffffffff


	//   ....[10]....
        /*0484*/ 	.word	0x050000d4


	//   ....[11]....
        /*0488*/ 	.word	0x050000d4


	//   ....[12]....
        /*048c*/ 	.word	0x050000d4


	//   ....[13]....
        /*0490*/ 	.word	0x050000d4


	//   ....[14]....
        /*0494*/ 	.word	0x050000d4


	//   ....[15]....
        /*0498*/ 	.word	0x050000d4


	//   ....[16]....
        /*049c*/ 	.word	0x050000d4


	//   ....[17]....
        /*04a0*/ 	.word	0x050000d4


	//   ....[18]....
        /*04a4*/ 	.word	0x050000d4


	//   ....[19]....
        /*04a8*/ 	.word	0x050000d4


	//----- nvinfo : EIATTR_COOP_GROUP_INSTR_OFFSETS
	.align		4
.L_2432:
        /*04ac*/ 	.byte	0x04, 0x28
        /*04ae*/ 	.short	(.L_2434 - .L_2433)


	//   ....[0]....
.L_2433:
        /*04b0*/ 	.word	0x000354a0


	//   ....[1]....
        /*04b4*/ 	.word	0x000354e0


	//   ....[2]....
        /*04b8*/ 	.word	0x00035500


	//   ....[3]....
        /*04bc*/ 	.word	0x00035520


	//   ....[4]....
        /*04c0*/ 	.word	0x00035540


	//   ....[5]....
        /*04c4*/ 	.word	0x00035d90


	//   ....[6]....
        /*04c8*/ 	.word	0x00035db0


	//   ....[7]....
        /*04cc*/ 	.word	0x00035dd0


	//   ....[8]....
        /*04d0*/ 	.word	0x00035df0


	//   ....[9]....
        /*04d4*/ 	.word	0x00035e10


	//   ....[10]....
        /*04d8*/ 	.word	0x00037470


	//   ....[11]....
        /*04dc*/ 	.word	0x00037510


	//   ....[12]....
        /*04e0*/ 	.word	0x00037580


	//   ....[13]....
        /*04e4*/ 	.word	0x000375f0


	//   ....[14]....
        /*04e8*/ 	.word	0x00037660


	//   ....[15]....
        /*04ec*/ 	.word	0x00037f20


	//   ....[16]....
        /*04f0*/ 	.word	0x00037f90


	//   ....[17]....
        /*04f4*/ 	.word	0x00038000


	//   ....[18]....
        /*04f8*/ 	.word	0x00038070


	//   ....[19]....
        /*04fc*/ 	.word	0x000380e0


	//----- nvinfo : EIATTR_VRC_CTA_INIT_COUNT
	.align		4
.L_2434:
        /*0500*/ 	.byte	0x02, 0x4a
	.zero		1
	.zero		1


	//----- nvinfo : EIATTR_EXIT_INSTR_OFFSETS
	.align		4
        /*0504*/ 	.byte	0x04, 0x1c
        /*0506*/ 	.short	(.L_2436 - .L_2435)


	//   ....[0]....
.L_2435:
        /*0508*/ 	.word	0x000016a0


	//   ....[1]....
        /*050c*/ 	.word	0x00037400


	//----- nvinfo : EIATTR_INDIRECT_BRANCH_TARGETS
	.align		4
.L_2436:
        /*0510*/ 	.byte	0x04, 0x34
        /*0512*/ 	.short	(.L_2438 - .L_2437)


	//   ....[0]....
.L_2437:
        /*0514*/ 	.word	.L_x_71332@srel
        /*0518*/ 	.short	0x0
        /*051a*/ 	.short	0x0
        /*051c*/ 	.word	0x3
        /*0520*/ 	.word	.L_x_71333@srel
        /*0524*/ 	.word	.L_x_71334@srel
        /*0528*/ 	.word	.L_x_71335@srel


	//----- nvinfo : EIATTR_MAX_THREADS
	.align		4
.L_2438:
        /*052c*/ 	.byte	0x04, 0x05
        /*052e*/ 	.short	(.L_2440 - .L_2439)
.L_2439:
        /*0530*/ 	.word	0x00000080
        /*0534*/ 	.word	0x00000001
        /*0538*/ 	.word	0x00000001


	//----- nvinfo : EIATTR_CRS_STACK_SIZE
	.align		4
.L_2440:
        /*053c*/ 	.byte	0x04, 0x1e
        /*053e*/ 	.short	(.L_2442 - .L_2441)
.L_2441:
        /*0540*/ 	.word	0x00000000


	//----- nvinfo : EIATTR_CBANK_PARAM_SIZE
	.align		4
.L_2442:
        /*0544*/ 	.byte	0x03, 0x19
        /*0546*/ 	.short	0x00e8


	//----- nvinfo : EIATTR_PARAM_CBANK
	.align		4
        /*0548*/ 	.byte	0x04, 0x0a
        /*054a*/ 	.short	(.L_2444 - .L_2443)
	.align		4
.L_2443:
        /*054c*/ 	.word	index@(.nv.constant0._ZN10layer_norm13ln_fwd_kernelINS_13Kernel_traitsIf13__nv_bfloat16fS2_fjLj2048ELj1ELj4ELj1ELj16ENS_18Kernel_traits_baseILj2048EfS2_fS2_fjLj128EEEEELb1ELb1ELb0ELb0EEEvNS_9FwdParamsE)
        /*0550*/ 	.short	0x0380
        /*0552*/ 	.short	0x00e8


	//----- nvinfo : EIATTR_SW_WAR
	.align		4
.L_2444:
        /*0554*/ 	.byte	0x04, 0x36
        /*0556*/ 	.short	(.L_2446 - .L_2445)
.L_2445:
        /*0558*/ 	.word	0x00000008
.L_2446:


//--------------------- .nv.info._ZN10layer_norm13ln_fwd_kernelINS_13Kernel_traitsIf13__nv_bfloat16fS2_fjLj2048ELj1ELj4ELj1ELj16ENS_18Kernel_traits_baseILj2048EfS2_fS2_fjLj128EEEEELb1ELb1ELb0ELb1EEEvNS_9FwdParamsE --------------------------
	.section	.nv.info._ZN10layer_norm13ln_fwd_kernelINS_13Kernel_traitsIf13__nv_bfloat16fS2_fjLj2048ELj1ELj4ELj1ELj16ENS_18Kernel_traits_baseILj2048EfS2_fS2_fjLj128EEEEELb1ELb1ELb0ELb1EEEvNS_9FwdParamsE,"",@"SHT_CUDA_INFO"
	.sectionflags	@""
	.align	4


	//----- nvinfo : EIATTR_CUDA_API_VERSION
	.align		4
        /*0000*/ 	.byte	0x04, 0x37
        /*0002*/ 	.short	(.L_2448 - .L_2447)
.L_2447:
        /*0004*/ 	.word	0x00000082


	//----- nvinfo : EIATTR_KPARAM_INFO
	.align		4
.L_2448:
        /*0008*/ 	.byte	0x04, 0x17
        /*000a*/ 	.short	(.L_2450 - .L_2449)
.L_2449:
        /*000c*/ 	.word	0x00000000
        /*0010*/ 	.short	0x0000
        /*0012*/ 	.short	0x0000
        /*0014*/ 	.byte	0x00, 0xf0, 0xa1, 0x03


	//----- nvinfo : EIATTR_SPARSE_MMA_MASK
	.align		4
.L_2450:
        /*0018*/ 	.byte	0x03, 0x50
        /*001a*/ 	.short	0x0000


	//----- nvinfo : EIATTR_MAXREG_COUNT
	.align		4
        /*001c*/ 	.byte	0x03, 0x1b
        /*001e*/ 	.short	0x00ff


	//----- nvinfo : EIATTR_ANNOTATIONS
	.align		4
        /*0020*/ 	.byte	0x04, 0x55
        /*0022*/ 	.short	(.L_2452 - .L_2451)


	//   ....[0]....
.L_2451:
        /* <DEDUP_REMOVED lines=49> */


	//----- nvinfo : EIATTR_MERCURY_ISA_VERSION
	.align		4
.L_2452:
        /*0324*/ 	.byte	0x03, 0x5f
        /*0326*/ 	.short	0x0101


	//----- nvinfo : EIATTR_COOP_GROUP_MASK_REGIDS
	.align		4
        /*0328*/ 	.byte	0x04, 0x29
        /*032a*/ 	.short	(.L_2454 - .L_2453)


	//   ....[0]....
.L_2453:
        /*032c*/ 	.word	0xffffffff


	//   ....[1]....
        /*0330*/ 	.word	0xffffffff


	//   ....[2]....
        /*0334*/ 	.word	0xffffffff


	//   ....[3]....
        /*0338*/ 	.word	0xffffffff


	//   ....[4]....
        /*033c*/ 	.word	0xffffffff


	//   ....[5]....
        /*0340*/ 	.word	0xffffffff


	//   ....[6]....
        /*0344*/ 	.word	0xffffffff


	//   ....[7]....
        /*0348*/ 	.word	0xffffffff


	//   ....[8]....
        /*034c*/ 	.word	0xffffffff


	//   ....[9]....
        /*0350*/ 	.word	0xffffffff


	//   ....[10]....
        /*0354*/ 	.word	0x0500000f


	//   ....[11]....
        /*0358*/ 	.word	0x0500000f


	//   ....[12]....
        /*035c*/ 	.word	0x0500000f


	//   ....[13]....
        /*0360*/ 	.word	0x0500000f


	//   ....[14]....
        /*0364*/ 	.word	0x0500000f


	//   ....[15]....
        /*0368*/ 	.word	0x0500000f


	//   ....[16]....
        /*036c*/ 	.word	0x0500000f


	//   ....[17]....
        /*0370*/ 	.word	0x0500000f


	//   ....[18]....
        /*0374*/ 	.word	0x0500000f


	//   ....[19]....
        /*0378*/ 	.word	0x0500000f


	//----- nvinfo : EIATTR_COOP_GROUP_INSTR_OFFSETS
	.align		4
.L_2454:
        /*037c*/ 	.byte	0x04, 0x28
        /*037e*/ 	.short	(.L_2456 - .L_2455)


	//   ....[0]....
.L_2455:
        /*0380*/ 	.word	0x00030c10


	//   ....[1]....
        /*0384*/ 	.word	0x00030c40


	//   ....[2]....
        /*0388*/ 	.word	0x00030c60


	//   ....[3]....
        /*038c*/ 	.word	0x00030c80


	//   ....[4]....
        /*0390*/ 	.word	0x00030ca0


	//   ....[5]....
        /*0394*/ 	.word	0x000314d0


	//   ....[6]....
        /*0398*/ 	.word	0x000314f0


	//   ....[7]....
        /*039c*/ 	.word	0x00031510


	//   ....[8]....
        /*03a0*/ 	.word	0x00031530


	//   ....[9]....
        /*03a4*/ 	.word	0x00031550


	//   ....[10]....
        /*03a8*/ 	.word	0x00032900


	//   ....[11]....
        /*03ac*/ 	.word	0x000329a0


	//   ....[12]....
        /*03b0*/ 	.word	0x00032a00


	//   ....[13]....
        /*03b4*/ 	.word	0x00032a60


	//   ....[14]....
        /*03b8*/ 	.word	0x00032ac0


	//   ....[15]....
        /*03bc*/ 	.word	0x00033340


	//   ....[16]....
        /*03c0*/ 	.word	0x000333a0


	//   ....[17]....
        /*03c4*/ 	.word	0x00033400


	//   ....[18]....
        /*03c8*/ 	.word	0x00033460


	//   ....[19]....
        /*03cc*/ 	.word	0x000334c0


	//----- nvinfo : EIATTR_VRC_CTA_INIT_COUNT
	.align		4
.L_2456:
        /*03d0*/ 	.byte	0x02, 0x4a
	.zero		1
	.zero		1


	//----- nvinfo : EIATTR_EXIT_INSTR_OFFSETS
	.align		4
        /*03d4*/ 	.byte	0x04, 0x1c
        /*03d6*/ 	.short	(.L_2458 - .L_2457)


	//   ....[0]....
.L_2457:
        /*03d8*/ 	.word	0x00000d10


	//   ....[1]....
        /*03dc*/ 	.word	0x00032890


	//----- nvinfo : EIATTR_INDIRECT_BRANCH_TARGETS
	.align		4
.L_2458:
        /*03e0*/ 	.byte	0x04, 0x34
        /*03e2*/ 	.short	(.L_2460 - .L_2459)


	//   ....[0]....
.L_2459:
        /*03e4*/ 	.word	.L_x_71336@srel
        /*03e8*/ 	.short	0x0
        /*03ea*/ 	.short	0x0
        /*03ec*/ 	.word	0x3
        /*03f0*/ 	.word	.L_x_71337@srel
        /*03f4*/ 	.word	.L_x_71338@srel
        /*03f8*/ 	.word	.L_x_71339@srel


	//----- nvinfo : EIATTR_MAX_THREADS
	.align		4
.L_2460:
        /*03fc*/ 	.byte	0x04, 0x05
        /*03fe*/ 	.short	(.L_2462 - .L_2461)
.L_2461:
        /*0400*/ 	.word	0x00000080
        /*0404*/ 	.word	0x00000001
        /*0408*/ 	.word	0x00000001


	//----- nvinfo : EIATTR_CRS_STACK_SIZE
	.align		4
.L_2462:
        /*040c*/ 	.byte	0x04, 0x1e
        /*040e*/ 	.short	(.L_2464 - .L_2463)
.L_2463:
        /*0410*/ 	.word	0x00000000


	//----- nvinfo : EIATTR_CBANK_PARAM_SIZE
	.align		4
.L_2464:
        /*0414*/ 	.byte	0x03, 0x19
        /*0416*/ 	.short	0x00e8


	//----- nvinfo : EIATTR_PARAM_CBANK
	.align		4
        /*0418*/ 	.byte	0x04, 0x0a
        /*041a*/ 	.short	(.L_2466 - .L_2465)
	.align		4
.L_2465:
        /*041c*/ 	.word	index@(.nv.constant0._ZN10layer_norm13ln_fwd_kernelINS_13Kernel_traitsIf13__nv_bfloat16fS2_fjLj2048ELj1ELj4ELj1ELj16ENS_18Kernel_traits_baseILj2048EfS2_fS2_fjLj128EEEEELb1ELb1ELb0ELb1EEEvNS_9FwdParamsE)
        /*0420*/ 	.short	0x0380
        /*0422*/ 	.short	0x00e8


	//----- nvinfo : EIATTR_SW_WAR
	.align		4
.L_2466:
        /*0424*/ 	.byte	0x04, 0x36
        /*0426*/ 	.short	(.L_2468 - .L_2467)
.L_2467:
        /*0428*/ 	.word	0x00000008
.L_2468:


//--------------------- .nv.info._ZN10layer_norm13ln_fwd_kernelINS_13Kernel_traitsIf13__nv_bfloat16fS2_fjLj2048ELj1ELj4ELj1ELj16ENS_18Kernel_traits_baseILj2048EfS2_fS2_fjLj128EEEEELb1ELb1ELb1ELb0EEEvNS_9FwdParamsE --------------------------
	.section	.nv.info._ZN10layer_norm13ln_fwd_kernelINS_13Kernel_traitsIf13__nv_bfloat16fS2_fjLj2048ELj1ELj4ELj1ELj16ENS_18Kernel_traits_baseILj2048EfS2_fS2_fjLj128EEEEELb1ELb1ELb1ELb0EEEvNS_9FwdParamsE,"",@"SHT_CUDA_INFO"
	.sectionflags	@""
	.align	4


	//----- nvinfo : EIATTR_CUDA_API_VERSION
	.align		4
        /*0000*/ 	.byte	0x04, 0x37
        /*0002*/ 	.short	(.L_2470 - .L_2469)
.L_2469:
        /*0004*/ 	.word	0x00000082


	//----- nvinfo : EIATTR_KPARAM_INFO
	.align		4
.L_2470:
        /*0008*/ 	.byte	0x04, 0x17
        /*000a*/ 	.short	(.L_2472 - .L_2471)
.L_2471:
        /*000c*/ 	.word	0x00000000
        /*0010*/ 	.short	0x0000
        /*0012*/ 	.short	0x0000
        /*0014*/ 	.byte	0x00, 0xf0, 0xa1, 0x03


	//----- nvinfo : EIATTR_SPARSE_MMA_MASK
	.align		4
.L_2472:
        /*0018*/ 	.byte	0x03, 0x50
        /*001a*/ 	.short	0x0000


	//----- nvinfo : EIATTR_MAXREG_COUNT
	.align		4
        /*001c*/ 	.byte	0x03, 0x1b
        /*001e*/ 	.short	0x00ff


	//----- nvinfo : EIATTR_ANNOTATIONS
	.align		4
        /*0020*/ 	.byte	0x04, 0x55
        /*0022*/ 	.short	(.L_2474 - .L_2473)


	//   ....[0]....
.L_2473:
        /* <DEDUP_REMOVED lines=92> */


	//----- nvinfo : EIATTR_MERCURY_ISA_VERSION
	.align		4
.L_2474:
        /*05d4*/ 	.byte	0x03, 0x5f
        /*05d6*/ 	.short	0x0101


	//----- nvinfo : EIATTR_COOP_GROUP_MASK_REGIDS
	.align		4
        /*05d8*/ 	.byte	0x04, 0x29
        /*05da*/ 	.short	(.L_2476 - .L_2475)


	//   ....[0]....
.L_2475:
        /*05dc*/ 	.word	0xffffffff


	//   ....[1]....
        /*05e0*/ 	.word	0xffffffff


	//   ....[2]....
        /*05e4*/ 	.word	0xffffffff


	//   ....[3]....
        /*05e8*/ 	.word	0xffffffff


	//   ....[4]....
        /*05ec*/ 	.word	0xffffffff


	//   ....[5]....
        /*05f0*/ 	.word	0xffffffff


	//   ....[6]....
        /*05f4*/ 	.word	0xffffffff


	//   ....[7]....
        /*05f8*/ 	.word	0xffffffff


	//   ....[8]....
        /*05fc*/ 	.word	0xffffffff


	//   ....[9]....
        /*0600*/ 	.word	0xffffffff


	//   ....[10]....
        /*0604*/ 	.word	0x05000000


	//   ....[11]....
        /*0608*/ 	.word	0x05000000


	//   ....[12]....
        /*060c*/ 	.word	0x05000000


	//   ....[13]....
        /*0610*/ 	.word	0x05000000


	//   ....[14]....
        /*0614*/ 	.word	0x05000000


	//   ....[15]....
        /*0618*/ 	.word	0x05000000


	//   ....[16]....
        /*061c*/ 	.word	0x05000000


	//   ....[17]....
        /*0620*/ 	.word	0x05000000


	//   ....[18]....
        /*0624*/ 	.word	0x05000000


	//   ....[19]....
        /*0628*/ 	.word	0x05000000


	//----- nvinfo : EIATTR_COOP_GROUP_INSTR_OFFSETS
	.align		4
.L_2476:
        /*062c*/ 	.byte	0x04, 0x28
        /*062e*/ 	.short	(.L_2478 - .L_2477)


	//   ....[0]....
.L_2477:
        /*0630*/ 	.word	0x000383d0


	//   ....[1]....
        /*0634*/ 	.word	0x00038410


	//   ....[2]....
        /*0638*/ 	.word	0x00038430


	//   ....[3]....
        /*063c*/ 	.word	0x00038450


	//   ....[4]....
        /*0640*/ 	.word	0x00038470


	//   ....[5]....
        /*0644*/ 	.word	0x00038cc0


	//   ....[6]....
        /*0648*/ 	.word	0x00038ce0


	//   ....[7]....
        /*064c*/ 	.word	0x00038d00


	//   ....[8]....
        /*0650*/ 	.word	0x00038d20


	//   ....[9]....
        /*0654*/ 	.word	0x00038d40


	//   ....[10]....
        /*0658*/ 	.word	0x0003a490


	//   ....[11]....
        /*065c*/ 	.word	0x0003a530


	//   ....[12]....
        /*0660*/ 	.word	0x0003a5a0


	//   ....[13]....
        /*0664*/ 	.word	0x0003a610


	//   ....[14]....
        /*0668*/ 	.word	0x0003a680


	//   ....[15]....
        /*066c*/ 	.word	0x0003af40


	//   ....[16]....
        /*0670*/ 	.word	0x0003afb0


	//   ....[17]....
        /*0674*/ 	.word	0x0003b020


	//   ....[18]....
        /*0678*/ 	.word	0x0003b090


	//   ....[19]....
        /*067c*/ 	.word	0x0003b100


	//----- nvinfo : EIATTR_VRC_CTA_INIT_COUNT
	.align		4
.L_2478:
        /*0680*/ 	.byte	0x02, 0x4a
	.zero		1
	.zero		1


	//----- nvinfo : EIATTR_EXIT_INSTR_OFFSETS
	.align		4
        /*0684*/ 	.byte	0x04, 0x1c
        /*0686*/ 	.short	(.L_2480 - .L_2479)


	//   ....[0]....
.L_2479:
        /*0688*/ 	.word	0x00001930


	//   ....[1]....
        /*068c*/ 	.word	0x0003a420


	//----- nvinfo : EIATTR_MAX_THREADS
	.align		4
.L_2480:
        /*0690*/ 	.byte	0x04, 0x05
        /*0692*/ 	.short	(.L_2482 - .L_2481)
.L_2481:
        /*0694*/ 	.word	0x00000080
        /*0698*/ 	.word	0x00000001
        /*069c*/ 	.word	0x00000001


	//----- nvinfo : EIATTR_CRS_STACK_SIZE
	.align		4
.L_2482:
        /*06a0*/ 	.byte	0x04, 0x1e
        /*06a2*/ 	.short	(.L_2484 - .L_2483)
.L_2483:
        /*06a4*/ 	.word	0x00000000


	//----- nvinfo : EIATTR_CBANK_PARAM_SIZE
	.align		4
.L_2484:
        /*06a8*/ 	.byte	0x03, 0x19
        /*06aa*/ 	.short	0x00e8


	//----- nvinfo : EIATTR_PARAM_CBANK
	.align		4
        /*06ac*/ 	.byte	0x04, 0x0a
        /*06ae*/ 	.short	(.L_2486 - .L_2485)
	.align		4
.L_2485:
        /*06b0*/ 	.word	index@(.nv.constant0._ZN10layer_norm13ln_fwd_kernelINS_13Kernel_traitsIf13__nv_bfloat16fS2_fjLj2048ELj1ELj4ELj1ELj16ENS_18Kernel_traits_baseILj2048EfS2_fS2_fjLj128EEEEELb1ELb1ELb1ELb0EEEvNS_9FwdParamsE)
        /*06b4*/ 	.short	0x0380
        /*06b6*/ 	.short	0x00e8


	//----- nvinfo : EIATTR_SW_WAR
	.align		4
.L_2486:
        /*06b8*/ 	.byte	0x04, 0x36
        /*06ba*/ 	.short	(.L_2488 - .L_2487)
.L_2487:
        /*06bc*/ 	.word	0x00000008
.L_2488:


//--------------------- .nv.info._ZN10layer_norm13ln_fwd_kernelINS_13Kernel_traitsIf13__nv_bfloat16fS2_fjLj2048ELj1ELj4ELj1ELj16ENS_18Kernel_traits_baseILj2048EfS2_fS2_fjLj128EEEEELb1ELb1ELb1ELb1EEEvNS_9FwdParamsE --------------------------
	.section	.nv.info._ZN10layer_norm13ln_fwd_kernelINS_13Kernel_traitsIf13__nv_bfloat16fS2_fjLj2048ELj1ELj4ELj1ELj16ENS_18Kernel_traits_baseILj2048EfS2_fS2_fjLj128EEEEELb1ELb1ELb1ELb1EEEvNS_9FwdParamsE,"",@"SHT_CUDA_INFO"
	.sectionflags	@""
	.align	4


	//----- nvinfo : EIATTR_CUDA_API_VERSION
	.align		4
        /*0000*/ 	.byte	0x04, 0x37
        /*0002*/ 	.short	(.L_2490 - .L_2489)
.L_2489:
        /*0004*/ 	.word	0x00000082


	//----- nvinfo : EIATTR_KPARAM_INFO
	.align		4
.L_2490:
        /*0008*/ 	.byte	0x04, 0x17
        /*000a*/ 	.short	(.L_2492 - .L_2491)
.L_2491:
        /*000c*/ 	.word	0x00000000
        /*0010*/ 	.short	0x0000
        /*0012*/ 	.short	0x0000
        /*0014*/ 	.byte	0x00, 0xf0, 0xa1, 0x03


	//----- nvinfo : EIATTR_SPARSE_MMA_MASK
	.align		4
.L_2492:
        /*0018*/ 	.byte	0x03, 0x50
        /*001a*/ 	.short	0x0000


	//----- nvinfo : EIATTR_MAXREG_COUNT
	.align		4
        /*001c*/ 	.byte	0x03, 0x1b
        /*001e*/ 	.short	0x00ff


	//----- nvinfo : EIATTR_ANNOTATIONS
	.align		4
        /*0020*/ 	.byte	0x04, 0x55
        /*0022*/ 	.short	(.L_2494 - .L_2493)


	//   ....[0]....
.L_2493:
        /* <DEDUP_REMOVED lines=46> */


	//----- nvinfo : EIATTR_MERCURY_ISA_VERSION
	.align		4
.L_2494:
        /*02f4*/ 	.byte	0x03, 0x5f
        /*02f6*/ 	.short	0x0101


	//----- nvinfo : EIATTR_COOP_GROUP_MASK_REGIDS
	.align		4
        /*02f8*/ 	.byte	0x04, 0x29
        /*02fa*/ 	.short	(.L_2496 - .L_2495)


	//   ....[0]....
.L_2495:
        /*02fc*/ 	.word	0xffffffff


	//   ....[1]....
        /*0300*/ 	.word	0xffffffff


	//   ....[2]....
        /*0304*/ 	.word	0xffffffff


	//   ....[3]....
        /*0308*/ 	.word	0xffffffff


	//   ....[4]....
        /*030c*/ 	.word	0xffffffff


	//   ....[5]....
        /*0310*/ 	.word	0xffffffff


	//   ....[6]....
        /*0314*/ 	.word	0xffffffff


	//   ....[7]....
        /*0318*/ 	.word	0xffffffff


	//   ....[8]....
        /*031c*/ 	.word	0xffffffff


	//   ....[9]....
        /*0320*/ 	.word	0xffffffff


	//   ....[10]....
        /*0324*/ 	.word	0x050000ea


	//   ....[11]....
        /*0328*/ 	.word	0x050000ea


	//   ....[12]....
        /*032c*/ 	.word	0x050000ea


	//   ....[13]....
        /*0330*/ 	.word	0x050000ea


	//   ....[14]....
        /*0334*/ 	.word	0x050000ea


	//   ....[15]....
        /*0338*/ 	.word	0x050000ea


	//   ....[16]....
        /*033c*/ 	.word	0x050000ea


	//   ....[17]....
        /*0340*/ 	.word	0x050000ea


	//   ....[18]....
        /*0344*/ 	.word	0x050000ea


	//   ....[19]....
        /*0348*/ 	.word	0x050000ea


	//----- nvinfo : EIATTR_COOP_GROUP_INSTR_OFFSETS
	.align		4
.L_2496:
        /*034c*/ 	.byte	0x04, 0x28
        /*034e*/ 	.short	(.L_2498 - .L_2497)


	//   ....[0]....
.L_2497:
        /*0350*/ 	.word	0x00037520


	//   ....[1]....
        /*0354*/ 	.word	0x00037550


	//   ....[2]....
        /*0358*/ 	.word	0x00037570


	//   ....[3]....
        /*035c*/ 	.word	0x00037590


	//   ....[4]....
        /*0360*/ 	.word	0x000375b0


	//   ....[5]....
        /*0364*/ 	.word	0x00037de0


	//   ....[6]....
        /*0368*/ 	.word	0x00037e00


	//   ....[7]....
        /*036c*/ 	.word	0x00037e20


	//   ....[8]....
        /*0370*/ 	.word	0x00037e40


	//   ....[9]....
        /*0374*/ 	.word	0x00037e60


	//   ....[10]....
        /*0378*/ 	.word	0x00039300


	//   ....[11]....
        /*037c*/ 	.word	0x000393a0


	//   ....[12]....
        /*0380*/ 	.word	0x00039410


	//   ....[13]....
        /*0384*/ 	.word	0x00039480


	//   ....[14]....
        /*0388*/ 	.word	0x000394f0


	//   ....[15]....
        /*038c*/ 	.word	0x00039d80


	//   ....[16]....
        /*0390*/ 	.word	0x00039df0


	//   ....[17]....
        /*0394*/ 	.word	0x00039e60


	//   ....[18]....
        /*0398*/ 	.word	0x00039ed0


	//   ....[19]....
        /*039c*/ 	.word	0x00039f40


	//----- nvinfo : EIATTR_VRC_CTA_INIT_COUNT
	.align		4
.L_2498:
        /*03a0*/ 	.byte	0x02, 0x4a
	.zero		1
	.zero		1


	//----- nvinfo : EIATTR_EXIT_INSTR_OFFSETS
	.align		4
        /*03a4*/ 	.byte	0x04, 0x1c
        /*03a6*/ 	.short	(.L_2500 - .L_2499)


	//   ....[0]....
.L_2499:
        /*03a8*/ 	.word	0x00000ce0


	//   ....[1]....
        /*03ac*/ 	.word	0x00039290


	//----- nvinfo : EIATTR_MAX_THREADS
	.align		4
.L_2500:
        /*03b0*/ 	.byte	0x04, 0x05
        /*03b2*/ 	.short	(.L_2502 - .L_2501)
.L_2501:
        /*03b4*/ 	.word	0x00000080
        /*03b8*/ 	.word	0x00000001
        /*03bc*/ 	.word	0x00000001


	//----- nvinfo : EIATTR_CRS_STACK_SIZE
	.align		4
.L_2502:
        /*03c0*/ 	.byte	0x04, 0x1e
        /*03c2*/ 	.short	(.L_2504 - .L_2503)
.L_2503:
        /*03c4*/ 	.word	0x00000000


	//----- nvinfo : EIATTR_CBANK_PARAM_SIZE
	.align		4
.L_2504:
        /*03c8*/ 	.byte	0x03, 0x19
        /*03ca*/ 	.short	0x00e8


	//----- nvinfo : EIATTR_PARAM_CBANK
	.align		4
        /*03cc*/ 	.byte	0x04, 0x0a
        /*03ce*/ 	.short	(.L_2506 - .L_2505)
	.align		4
.L_2505:
        /*03d0*/ 	.word	index@(.nv.constant0._ZN10layer_norm13ln_fwd_kernelINS_13Kernel_traitsIf13__nv_bfloat16fS2_fjLj2048ELj1ELj4ELj1ELj16ENS_18Kernel_traits_baseILj2048EfS2_fS2_fjLj128EEEEELb1ELb1ELb1ELb1EEEvNS_9FwdParamsE)
        /*03d4*/ 	.short	0x0380
        /*03d6*/ 	.short	0x00e8


	//----- nvinfo : EIATTR_SW_WAR
	.align		4
.L_2506:
        /*03d8*/ 	.byte	0x04, 0x36
        /*03da*/ 	.short	(.L_2508 - .L_2507)
.L_2507:
        /*03dc*/ 	.word	0x00000008
.L_2508:


//--------------------- .nv.info._ZN10layer_norm13ln_fwd_kernelINS_13Kernel_traitsIf6__halfS2_S2_fjLj2048ELj1ELj4ELj1ELj16ENS_18Kernel_traits_baseILj2048EfS2_S2_S2_fjLj128EEEEELb0ELb0ELb0ELb0EEEvNS_9FwdParamsE --------------------------
	.section	.nv.info._ZN10layer_norm13ln_fwd_kernelINS_13Kernel_traitsIf6__halfS2_S2_fjLj2048ELj1ELj4ELj1ELj16ENS_18Kernel_traits_baseILj2048EfS2_S2_S2_fjLj128EEEEELb0ELb0ELb0ELb0EEEvNS_9FwdParamsE,"",@"SHT_CUDA_INFO"
	.sectionflags	@""
	.align	4


	//----- nvinfo : EIATTR_CUDA_API_VERSION
	.align		4
        /*0000*/ 	.byte	0x04, 0x37
        /*0002*/ 	.short	(.L_2510 - .L_2509)
.L_2509:
        /*0004*/ 	.word	0x00000082


	//----- nvinfo : EIATTR_KPARAM_INFO
	.align		4
.L_2510:
        /*0008*/ 	.byte	0x04, 0x17
        /*000a*/ 	.short	(.L_2512 - .L_2511)
.L_2511:
        /*000c*/ 	.word	0x00000000
        /*0010*/ 	.short	0x0000
        /*0012*/ 	.short	0x0000
        /*0014*/ 	.byte	0x00, 0xf0, 0xa1, 0x03


	//----- nvinfo : EIATTR_SPARSE_MMA_MASK
	.align		4
.L_2512:
        /*0018*/ 	.byte	0x03, 0x50
        /*001a*/ 	.short	0x0000


	//----- nvinfo : EIATTR_MAXREG_COUNT
	.align		4
        /*001c*/ 	.byte	0x03, 0x1b
        /*001e*/ 	.short	0x00ff


	//----- nvinfo : EIATTR_MERCURY_ISA_VERSION
	.align		4
        /*0020*/ 	.byte	0x03, 0x5f
        /*0022*/ 	.short	0x0101


	//----- nvinfo : EIATTR_COOP_GROUP_MASK_REGIDS
	.align		4
        /*0024*/ 	.byte	0x04, 0x29
        /*0026*/ 	.short	(.L_2514 - .L_2513)


	//   ....[0]....
.L_2513:
        /*0028*/ 	.word	0xffffffff


	//   ....[1]....
        /*002c*/ 	.word	0xffffffff


	//   ....[2]....
        /*0030*/ 	.word	0xffffffff


	//   ....[3]....
        /*0034*/ 	.word	0xffffffff


	//   ....[4]....
        /*0038*/ 	.word	0xffffffff


	//   ....[5]....
        /*003c*/ 	.word	0xffffffff


	//   ....[6]....
        /*0040*/ 	.word	0xffffffff


	//   ....[7]....
        /*0044*/ 	.word	0xffffffff


	//   ....[8]....
        /*0048*/ 	.word	0xffffffff


	//   ....[9]....
        /*004c*/ 	.word	0xffffffff


	//   ....[10]....
        /*0050*/ 	.word	0x050000af


	//   ....[11]....
        /*0054*/ 	.word	0x050000af


	//   ....[12]....
        /*0058*/ 	.word	0x050000af


	//   ....[13]....
        /*005c*/ 	.word	0x050000af


	//   ....[14]....
        /*0060*/ 	.word	0x050000af


	//   ....[15]....
        /*0064*/ 	.word	0x050000af


	//   ....[16]....
        /*0068*/ 	.word	0x050000af


	//   ....[17]....
        /*006c*/ 	.word	0x050000af


	//   ....[18]....
        /*0070*/ 	.word	0x050000af


	//   ....[19]....
        /*0074*/ 	.word	0x050000af


	//----- nvinfo : EIATTR_COOP_GROUP_INSTR_OFFSETS
	.align		4
.L_2514:
        /*0078*/ 	.byte	0x04, 0x28
        /*007a*/ 	.short	(.L_2516 - .L_2515)


	//   ....[0]....
.L_2515:
        /*007c*/ 	.word	0x00003dd0


	//   ....[1]....
        /*0080*/ 	.word	0x00003e00


	//   ....[2]....
        /*0084*/ 	.word	0x00003e20


	//   ....[3]....
        /*0088*/ 	.word	0x00003e40


	//   ....[4]....
        /*008c*/ 	.word	0x00003e70


	//   ....[5]....
        /*0090*/ 	.word	0x000046d0


	//   ....[6]....
        /*0094*/ 	.word	0x000046f0


	//   ....[7]....
        /*0098*/ 	.word	0x00004710


	//   ....[8]....
        /*009c*/ 	.word	0x00004730


	//   ....[9]....
        /*00a0*/ 	.word	0x00004750


	//   ....[10]....
        /*00a4*/ 	.word	0x00005ae0


	//   ....[11]....
        /*00a8*/ 	.word	0x00005b80


	//   ....[12]....
        /*00ac*/ 	.word	0x00005bf0


	//   ....[13]....
        /*00b0*/ 	.word	0x00005c60


	//   ....[14]....
        /*00b4*/ 	.word	0x00005ce0


	//   ....[15]....
        /*00b8*/ 	.word	0x000065a0


	//   ....[16]....
        /*00bc*/ 	.word	0x00006610


	//   ....[17]....
        /*00c0*/ 	.word	0x00006680


	//   ....[18]....
        /*00c4*/ 	.word	0x000066f0


	//   ....[19]....
        /*00c8*/ 	.word	0x00006760


	//----- nvinfo : EIATTR_VRC_CTA_INIT_COUNT
	.align		4
.L_2516:
        /*00cc*/ 	.byte	0x02, 0x4a
	.zero		1
	.zero		1


	//----- nvinfo : EIATTR_EXIT_INSTR_OFFSETS
	.align		4
        /*00d0*/ 	.byte	0x04, 0x1c
        /*00d2*/ 	.short	(.L_2518 - .L_2517)


	//   ....[0]....
.L_2517:
        /*00d4*/ 	.word	0x00000b50


	//   ....[1]....
        /*00d8*/ 	.word	0x00005a70


	//----- nvinfo : EIATTR_MAX_THREADS
	.align		4
.L_2518:
        /*00dc*/ 	.byte	0x04, 0x05
        /*00de*/ 	.short	(.L_2520 - .L_2519)
.L_2519:
        /*00e0*/ 	.word	0x00000080
        /*00e4*/ 	.word	0x00000001
        /*00e8*/ 	.word	0x00000001


	//----- nvinfo : EIATTR_CRS_STACK_SIZE
	.align		4
.L_2520:
        /*00ec*/ 	.byte	0x04, 0x1e
        /*00ee*/ 	.short	(.L_2522 - .L_2521)
.L_2521:
        /*00f0*/ 	.word	0x00000000


	//----- nvinfo : EIATTR_CBANK_PARAM_SIZE
	.align		4
.L_2522:
        /*00f4*/ 	.byte	0x03, 0x19
        /*00f6*/ 	.short	0x00e8


	//----- nvinfo : EIATTR_PARAM_CBANK
	.align		4
        /*00f8*/ 	.byte	0x04, 0x0a
        /*00fa*/ 	.short	(.L_2524 - .L_2523)
	.align		4
.L_2523:
        /*00fc*/ 	.word	index@(.nv.constant0._ZN10layer_norm13ln_fwd_kernelINS_13Kernel_traitsIf6__halfS2_S2_fjLj2048ELj1ELj4ELj1ELj16ENS_18Kernel_traits_baseILj2048EfS2_S2_S2_fjLj128EEEEELb0ELb0ELb0ELb0EEEvNS_9FwdParamsE)
        /*0100*/ 	.short	0x0380
        /*0102*/ 	.short	0x00e8


	//----- nvinfo : EIATTR_SW_WAR
	.align		4
.L_2524:
        /*0104*/ 	.byte	0x04, 0x36
        /*0106*/ 	.short	(.L_2526 - .L_2525)
.L_2525:
        /*0108*/ 	.word	0x00000008
.L_2526:


//--------------------- .nv.info._ZN10layer_norm13ln_fwd_kernelINS_13Kernel_traitsIf6__halfS2_S2_fjLj2048ELj1ELj4ELj1ELj16ENS_18Kernel_traits_baseILj2048EfS2_S2_S2_fjLj128EEEEELb0ELb0ELb0ELb1EEEvNS_9FwdParamsE --------------------------
	.section	.nv.info._ZN10layer_norm13ln_fwd_kernelINS_13Kernel_traitsIf6__halfS2_S2_fjLj2048ELj1ELj4ELj1ELj16ENS_18Kernel_traits_baseILj2048EfS2_S2_S2_fjLj128EEEEELb0ELb0ELb0ELb1EEEvNS_9FwdParamsE,"",@"SHT_CUDA_INFO"
	.sectionflags	@""
	.align	4


	//----- nvinfo : EIATTR_CUDA_API_VERSION
	.align		4
        /*0000*/ 	.byte	0x04, 0x37
        /*0002*/ 	.short	(.L_2528 - .L_2527)
.L_2527:
        /*0004*/ 	.word	0x00000082


	//----- nvinfo : EIATTR_KPARAM_INFO
	.align		4
.L_2528:
        /*0008*/ 	.byte	0x04, 0x17
        /*000a*/ 	.short	(.L_2530 - .L_2529)
.L_2529:
        /*000c*/ 	.word	0x00000000
        /*0010*/ 	.short	0x0000
        /*0012*/ 	.short	0x0000
        /*0014*/ 	.byte	0x00, 0xf0, 0xa1, 0x03


	//----- nvinfo : EIATTR_SPARSE_MMA_MASK
	.align		4
.L_2530:
        /*0018*/ 	.byte	0x03, 0x50
        /*001a*/ 	.short	0x0000


	//----- nvinfo : EIATTR_MAXREG_COUNT
	.align		4
        /*001c*/ 	.byte	0x03, 0x1b
        /*001e*/ 	.short	0x00ff


	//----- nvinfo : EIATTR_MERCURY_ISA_VERSION
	.align		4
        /*0020*/ 	.byte	0x03, 0x5f
        /*0022*/ 	.short	0x0101


	//----- nvinfo : EIATTR_COOP_GROUP_MASK_REGIDS
	.align		4
        /*0024*/ 	.byte	0x04, 0x29
        /*0026*/ 	.short	(.L_2532 - .L_2531)


	//   ....[0]....
.L_2531:
        /*0028*/ 	.word	0xffffffff


	//   ....[1]....
        /*002c*/ 	.word	0xffffffff


	//   ....[2]....
        /*0030*/ 	.word	0xffffffff


	//   ....[3]....
        /*0034*/ 	.word	0xffffffff


	//   ....[4]....
        /*0038*/ 	.word	0xffffffff


	//   ....[5]....
        /*003c*/ 	.word	0xffffffff


	//   ....[6]....
        /*0040*/ 	.word	0xffffffff


	//   ....[7]....
        /*0044*/ 	.word	0xffffffff


	//   ....[8]....
        /*0048*/ 	.word	0xffffffff


	//   ....[9]....
        /*004c*/ 	.word	0xffffffff


	//   ....[10]....
        /*0050*/ 	.word	0x050000ce


	//   ....[11]....
        /*0054*/ 	.word	0x050000ce


	//   ....[12]....
        /*0058*/ 	.word	0x050000ce


	//   ....[13]....
        /*005c*/ 	.word	0x050000ce


	//   ....[14]....
        /*0060*/ 	.word	0x050000ce


	//   ....[15]....
        /*0064*/ 	.word	0x050000ce


	//   ....[16]....
        /*0068*/ 	.word	0x050000ce


	//   ....[17]....
        /*006c*/ 	.word	0x050000ce


	//   ....[18]....
        /*0070*/ 	.word	0x050000ce


	//   ....[19]....
        /*0074*/ 	.word	0x050000ce


	//----- nvinfo : EIATTR_COOP_GROUP_INSTR_OFFSETS
	.align		4
.L_2532:
        /*0078*/ 	.byte	0x04, 0x28
        /*007a*/ 	.short	(.L_2534 - .L_2533)


	//   ....[0]....
.L_2533:
        /*007c*/ 	.word	0x00003370


	//   ....[1]....
        /*0080*/ 	.word	0x00003390


	//   ....[2]....
        /*0084*/ 	.word	0x000033b0


	//   ....[3]....
        /*0088*/ 	.word	0x000033d0


	//   ....[4]....
        /*008c*/ 	.word	0x00003400


	//   ....[5]....
        /*0090*/ 	.word	0x00003c30


	//   ....[6]....
        /*0094*/ 	.word	0x00003c50


	//   ....[7]....
        /*0098*/ 	.word	0x00003c70


	//   ....[8]....
        /*009c*/ 	.word	0x00003c90


	//   ....[9]....
        /*00a0*/ 	.word	0x00003cb0


	//   ....[10]....
        /*00a4*/ 	.word	0x00004d60


	//   ....[11]....
        /*00a8*/ 	.word	0x00004e00


	//   ....[12]....
        /*00ac*/ 	.word	0x00004e70


	//   ....[13]....
        /*00b0*/ 	.word	0x00004ee0


	//   ....[14]....
        /*00b4*/ 	.word	0x00004f60


	//   ....[15]....
        /*00b8*/ 	.word	0x000057e0


	//   ....[16]....
        /*00bc*/ 	.word	0x00005850


	//   ....[17]....
        /*00c0*/ 	.word	0x000058c0


	//   ....[18]....
        /*00c4*/ 	.word	0x00005930


	//   ....[19]....
        /*00c8*/ 	.word	0x000059a0


	//----- nvinfo : EIATTR_VRC_CTA_INIT_COUNT
	.align		4
.L_2534:
        /*00cc*/ 	.byte	0x02, 0x4a
	.zero		1
	.zero		1


	//----- nvinfo : EIATTR_EXIT_INSTR_OFFSETS
	.align		4
        /*00d0*/ 	.byte	0x04, 0x1c
        /*00d2*/ 	.short	(.L_2536 - .L_2535)


	//   ....[0]....
.L_2535:
        /*00d4*/ 	.word	0x00000690


	//   ....[1]....
        /*00d8*/ 	.word	0x00004cf0


	//----- nvinfo : EIATTR_MAX_THREADS
	.align		4
.L_2536:
        /*00dc*/ 	.byte	0x04, 0x05
        /*00de*/ 	.short	(.L_2538 - .L_2537)
.L_2537:
        /*00e0*/ 	.word	0x00000080
        /*00e4*/ 	.word	0x00000001
        /*00e8*/ 	.word	0x00000001


	//----- nvinfo : EIATTR_CRS_STACK_SIZE
	.align		4
.L_2538:
        /*00ec*/ 	.byte	0x04, 0x1e
        /*00ee*/ 	.short	(.L_2540 - .L_2539)
.L_2539:
        /*00f0*/ 	.word	0x00000000


	//----- nvinfo : EIATTR_CBANK_PARAM_SIZE
	.align		4
.L_2540:
        /*00f4*/ 	.byte	0x03, 0x19
        /*00f6*/ 	.short	0x00e8


	//----- nvinfo : EIATTR_PARAM_CBANK
	.align		4
        /*00f8*/ 	.byte	0x04, 0x0a
        /*00fa*/ 	.short	(.L_2542 - .L_2541)
	.align		4
.L_2541:
        /*00fc*/ 	.word	index@(.nv.constant0._ZN10layer_norm13ln_fwd_kernelINS_13Kernel_traitsIf6__halfS2_S2_fjLj2048ELj1ELj4ELj1ELj16ENS_18Kernel_traits_baseILj2048EfS2_S2_S2_fjLj128EEEEELb0ELb0ELb0ELb1EEEvNS_9FwdParamsE)
        /*0100*/ 	.short	0x0380
        /*0102*/ 	.short	0x00e8


	//----- nvinfo : EIATTR_SW_WAR
	.align		4
.L_2542:
        /*0104*/ 	.byte	0x04, 0x36
        /*0106*/ 	.short	(.L_2544 - .L_2543)
.L_2543:
        /*0108*/ 	.word	0x00000008
.L_2544:


//--------------------- .nv.info._ZN10layer_norm13ln_fwd_kernelINS_13Kernel_traitsIf6__halfS2_S2_fjLj2048ELj1ELj4ELj1ELj16ENS_18Kernel_traits_baseILj2048EfS2_S2_S2_fjLj128EEEEELb0ELb0ELb1ELb0EEEvNS_9FwdParamsE --------------------------
	.section	.nv.info._ZN10layer_norm13ln_fwd_kernelINS_13Kernel_traitsIf6__halfS2_S2_fjLj2048ELj1ELj4ELj1ELj16ENS_18Kernel_traits_baseILj2048EfS2_S2_S2_fjLj128EEEEELb0ELb0ELb1ELb0EEEvNS_9FwdParamsE,"",@"SHT_CUDA_INFO"
	.sectionflags	@""
	.align	4


	//----- nvinfo : EIATTR_CUDA_API_VERSION
	.align		4
        /*0000*/ 	.byte	0x04, 0x37
        /*0002*/ 	.short	(.L_2546 - .L_2545)
.L_2545:
        /*0004*/ 	.word	0x00000082


	//----- nvinfo : EIATTR_KPARAM_INFO
	.align		4
.L_2546:
        /*0008*/ 	.byte	0x04, 0x17
        /*000a*/ 	.short	(.L_2548 - .L_2547)
.L_2547:
        /*000c*/ 	.word	0x00000000
        /*0010*/ 	.short	0x0000
        /*0012*/ 	.short	0x0000
        /*0014*/ 	.byte	0x00, 0xf0, 0xa1, 0x03


	//----- nvinfo : EIATTR_SPARSE_MMA_MASK
	.align		4
.L_2548:
        /*0018*/ 	.byte	0x03, 0x50
        /*001a*/ 	.short	0x0000


	//----- nvinfo : EIATTR_MAXREG_COUNT
	.align		4
        /*001c*/ 	.byte	0x03, 0x1b
        /*001e*/ 	.short	0x00ff


	//----- nvinfo : EIATTR_MERCURY_ISA_VERSION
	.align		4
        /*0020*/ 	.byte	0x03, 0x5f
        /*0022*/ 	.short	0x0101


	//----- nvinfo : EIATTR_COOP_GROUP_MASK_REGIDS
	.align		4
        /*0024*/ 	.byte	0x04, 0x29
        /*0026*/ 	.short	(.L_2550 - .L_2549)


	//   ....[0]....
.L_2549:
        /*0028*/ 	.word	0xffffffff


	//   ....[1]....
        /*002c*/ 	.word	0xffffffff


	//   ....[2]....
        /*0030*/ 	.word	0xffffffff


	//   ....[3]....
        /*0034*/ 	.word	0xffffffff


	//   ....[4]....
        /*0038*/ 	.word	0xffffffff


	//   ....[5]....
        /*003c*/ 	.word	0xffffffff


	//   ....[6]....
        /*0040*/ 	.word	0xffffffff


	//   ....[7]....
        /*0044*/ 	.word	0xffffffff


	//   ....[8]....
        /*0048*/ 	.word	0xffffffff


	//   ....[9]....
        /*004c*/ 	.word	0xffffffff


	//   ....[10]....
        /*0050*/ 	.word	0x050000d4


	//   ....[11]....
        /*0054*/ 	.word	0x050000d4


	//   ....[12]....
        /*0058*/ 	.word	0x050000d4


	//   ....[13]....
        /*005c*/ 	.word	0x050000d4


	//   ....[14]....
        /*0060*/ 	.word	0x050000d4


	//   ....[15]....
        /*0064*/ 	.word	0x050000d4


	//   ....[16]....
        /*0068*/ 	.word	0x050000d4


	//   ....[17]....
        /*006c*/ 	.word	0x050000d4


	//   ....[18]....
        /*0070*/ 	.word	0x050000d4


	//   ....[19]....
        /*0074*/ 	.word	0x050000d4


	//----- nvinfo : EIATTR_COOP_GROUP_INSTR_OFFSETS
	.align		4
.L_2550:
        /*0078*/ 	.byte	0x04, 0x28
        /*007a*/ 	.short	(.L_2552 - .L_2551)


	//   ....[0]....
.L_2551:
        /*007c*/ 	.word	0x00004980


	//   ....[1]....
        /*0080*/ 	.word	0x000049b0


	//   ....[2]....
        /*0084*/ 	.word	0x000049d0


	//   ....[3]....
        /*0088*/ 	.word	0x000049f0


	//   ....[4]....
        /*008c*/ 	.word	0x00004a20


	//   ....[5]....
        /*0090*/ 	.word	0x00005270


	//   ....[6]....
        /*0094*/ 	.word	0x00005290


	//   ....[7]....
        /*0098*/ 	.word	0x000052b0


	//   ....[8]....
        /*009c*/ 	.word	0x000052d0


	//   ....[9]....
        /*00a0*/ 	.word	0x000052f0


	//   ....[10]....
        /*00a4*/ 	.word	0x00006700


	//   ....[11]....
        /*00a8*/ 	.word	0x000067a0


	//   ....[12]....
        /*00ac*/ 	.word	0x00006810


	//   ....[13]....
        /*00b0*/ 	.word	0x00006880


	//   ....[14]....
        /*00b4*/ 	.word	0x00006900


	//   ....[15]....
        /*00b8*/ 	.word	0x000071b0


	//   ....[16]....
        /*00bc*/ 	.word	0x00007220


	//   ....[17]....
        /*00c0*/ 	.word	0x00007290


	//   ....[18]....
        /*00c4*/ 	.word	0x00007300


	//   ....[19]....
        /*00c8*/ 	.word	0x00007370


	//----- nvinfo : EIATTR_VRC_CTA_INIT_COUNT
	.align		4
.L_2552:
        /*00cc*/ 	.byte	0x02, 0x4a
	.zero		1
	.zero		1


	//----- nvinfo : EIATTR_EXIT_INSTR_OFFSETS
	.align		4
        /*00d0*/ 	.byte	0x04, 0x1c
        /*00d2*/ 	.short	(.L_2554 - .L_2553)


	//   ....[0]....
.L_2553:
        /*00d4*/ 	.word	0x00000b90


	//   ....[1]....
        /*00d8*/ 	.word	0x00006690


	//----- nvinfo : EIATTR_MAX_THREADS
	.align		4
.L_2554:
        /*00dc*/ 	.byte	0x04, 0x05
        /*00de*/ 	.short	(.L_2556 - .L_2555)
.L_2555:
        /*00e0*/ 	.word	0x00000080
        /*00e4*/ 	.word	0x00000001
        /*00e8*/ 	.word	0x00000001


	//----- nvinfo : EIATTR_CRS_STACK_SIZE
	.align		4
.L_2556:
        /*00ec*/ 	.byte	0x04, 0x1e
        /*00ee*/ 	.short	(.L_2558 - .L_2557)
.L_2557:
        /*00f0*/ 	.word	0x00000000


	//----- nvinfo : EIATTR_CBANK_PARAM_SIZE
	.align		4
.L_2558:
        /*00f4*/ 	.byte	0x03, 0x19
        /*00f6*/ 	.short	0x00e8


	//----- nvinfo : EIATTR_PARAM_CBANK
	.align		4
        /*00f8*/ 	.byte	0x04, 0x0a
        /*00fa*/ 	.short	(.L_2560 - .L_2559)
	.align		4
.L_2559:
        /*00fc*/ 	.word	index@(.nv.constant0._ZN10layer_norm13ln_fwd_kernelINS_13Kernel_traitsIf6__halfS2_S2_fjLj2048ELj1ELj4ELj1ELj16ENS_18Kernel_traits_baseILj2048EfS2_S2_S2_fjLj128EEEEELb0ELb0ELb1ELb0EEEvNS_9FwdParamsE)
        /*0100*/ 	.short	0x0380
        /*0102*/ 	.short	0x00e8


	//----- nvinfo : EIATTR_SW_WAR
	.align		4
.L_2560:
        /*0104*/ 	.byte	0x04, 0x36
        /*0106*/ 	.short	(.L_2562 - .L_2561)
.L_2561:
        /*0108*/ 	.word	0x00000008
.L_2562:


//--------------------- .nv.info._ZN10layer_norm13ln_fwd_kernelINS_13Kernel_traitsIf6__halfS2_S2_fjLj2048ELj1ELj4ELj1ELj16ENS_18Kernel_traits_baseILj2048EfS2_S2_S2_fjLj128EEEEELb0ELb0ELb1ELb1EEEvNS_9FwdParamsE --------------------------
	.section	.nv.info._ZN10layer_norm13ln_fwd_kernelINS_13Kernel_traitsIf6__halfS2_S2_fjLj2048ELj1ELj4ELj1ELj16ENS_18Kernel_traits_baseILj2048EfS2_S2_S2_fjLj128EEEEELb0ELb0ELb1ELb1EEEvNS_9FwdParamsE,"",@"SHT_CUDA_INFO"
	.sectionflags	@""
	.align	4


	//----- nvinfo : EIATTR_CUDA_API_VERSION
	.align		4
        /*0000*/ 	.byte	0x04, 0x37
        /*0002*/ 	.short	(.L_2564 - .L_2563)
.L_2563:
        /*0004*/ 	.word	0x00000082


	//----- nvinfo : EIATTR_KPARAM_INFO
	.align		4
.L_2564:
        /*0008*/ 	.byte	0x04, 0x17
        /*000a*/ 	.short	(.L_2566 - .L_2565)
.L_2565:
        /*000c*/ 	.word	0x00000000
        /*0010*/ 	.short	0x0000
        /*0012*/ 	.short	0x0000
        /*0014*/ 	.byte	0x00, 0xf0, 0xa1, 0x03


	//----- nvinfo : EIATTR_SPARSE_MMA_MASK
	.align		4
.L_2566:
        /*0018*/ 	.byte	0x03, 0x50
        /*001a*/ 	.short	0x0000


	//----- nvinfo : EIATTR_MAXREG_COUNT
	.align		4
        /*001c*/ 	.byte	0x03, 0x1b
        /*001e*/ 	.short	0x00ff


	//----- nvinfo : EIATTR_MERCURY_ISA_VERSION
	.align		4
        /*0020*/ 	.byte	0x03, 0x5f
        /*0022*/ 	.short	0x0101


	//----- nvinfo : EIATTR_COOP_GROUP_MASK_REGIDS
	.align		4
        /*0024*/ 	.byte	0x04, 0x29
        /*0026*/ 	.short	(.L_2568 - .L_2567)


	//   ....[0]....
.L_2567:
        /*0028*/ 	.word	0xffffffff


	//   ....[1]....
        /*002c*/ 	.word	0xffffffff


	//   ....[2]....
        /*0030*/ 	.word	0xffffffff


	//   ....[3]....
        /*0034*/ 	.word	0xffffffff


	//   ....[4]....
        /*0038*/ 	.word	0xffffffff


	//   ....[5]....
        /*003c*/ 	.word	0xffffffff


	//   ....[6]....
        /*0040*/ 	.word	0xffffffff


	//   ....[7]....
        /*0044*/ 	.word	0xffffffff


	//   ....[8]....
        /*0048*/ 	.word	0xffffffff


	//   ....[9]....
        /*004c*/ 	.word	0xffffffff


	//   ....[10]....
        /*0050*/ 	.word	0x050000d2


	//   ....[11]....
        /*0054*/ 	.word	0x050000d2


	//   ....[12]....
        /*0058*/ 	.word	0x050000d2


	//   ....[13]....
        /*005c*/ 	.word	0x050000d2


	//   ....[14]....
        /*0060*/ 	.word	0x050000d2


	//   ....[15]....
        /*0064*/ 	.word	0x050000d2


	//   ....[16]....
        /*0068*/ 	.word	0x050000d2


	//   ....[17]....
        /*006c*/ 	.word	0x050000d2


	//   ....[18]....
        /*0070*/ 	.word	0x050000d2


	//   ....[19]....
        /*0074*/ 	.word	0x050000d2


	//----- nvinfo : EIATTR_COOP_GROUP_INSTR_OFFSETS
	.align		4
.L_2568:
        /*0078*/ 	.byte	0x04, 0x28
        /*007a*/ 	.short	(.L_2570 - .L_2569)


	//   ....[0]....
.L_2569:
        /*007c*/ 	.word	0x00003d00


	//   ....[1]....
        /*0080*/ 	.word	0x00003d30


	//   ....[2]....
        /*0084*/ 	.word	0x00003d50


	//   ....[3]....
        /*0088*/ 	.word	0x00003d70


	//   ....[4]....
        /*008c*/ 	.word	0x00003d90


	//   ....[5]....
        /*0090*/ 	.word	0x000045c0


	//   ....[6]....
        /*0094*/ 	.word	0x000045e0


	//   ....[7]....
        /*0098*/ 	.word	0x00004600


	//   ....[8]....
        /*009c*/ 	.word	0x00004620


	//   ....[9]....
        /*00a0*/ 	.word	0x00004640


	//   ....[10]....
        /*00a4*/ 	.word	0x00005800


	//   ....[11]....
        /*00a8*/ 	.word	0x000058b0


	//   ....[12]....
        /*00ac*/ 	.word	0x00005920


	//   ....[13]....
        /*00b0*/ 	.word	0x00005990


	//   ....[14]....
        /*00b4*/ 	.word	0x00005a00


	//   ....[15]....
        /*00b8*/ 	.word	0x00006280


	//   ....[16]....
        /*00bc*/ 	.word	0x000062f0


	//   ....[17]....
        /*00c0*/ 	.word	0x00006360


	//   ....[18]....
        /*00c4*/ 	.word	0x000063d0


	//   ....[19]....
        /*00c8*/ 	.word	0x00006440


	//----- nvinfo : EIATTR_VRC_CTA_INIT_COUNT
	.align		4
.L_2570:
        /*00cc*/ 	.byte	0x02, 0x4a
	.zero		1
	.zero		1


	//----- nvinfo : EIATTR_EXIT_INSTR_OFFSETS
	.align		4
        /*00d0*/ 	.byte	0x04, 0x1c
        /*00d2*/ 	.short	(.L_2572 - .L_2571)


	//   ....[0]....
.L_2571:
        /*00d4*/ 	.word	0x00000680


	//   ....[1]....
        /*00d8*/ 	.word	0x00005790


	//----- nvinfo : EIATTR_MAX_THREADS
	.align		4
.L_2572:
        /*00dc*/ 	.byte	0x04, 0x05
        /*00de*/ 	.short	(.L_2574 - .L_2573)
.L_2573:
        /*00e0*/ 	.word	0x00000080
        /*00e4*/ 	.word	0x00000001
        /*00e8*/ 	.word	0x00000001


	//----- nvinfo : EIATTR_CRS_STACK_SIZE
	.align		4
.L_2574:
        /*00ec*/ 	.byte	0x04, 0x1e
        /*00ee*/ 	.short	(.L_2576 - .L_2575)
.L_2575:
        /*00f0*/ 	.word	0x00000000


	//----- nvinfo : EIATTR_CBANK_PARAM_SIZE
	.align		4
.L_2576:
        /*00f4*/ 	.byte	0x03, 0x19
        /*00f6*/ 	.short	0x00e8


	//----- nvinfo : EIATTR_PARAM_CBANK
	.align		4
        /*00f8*/ 	.byte	0x04, 0x0a
        /*00fa*/ 	.short	(.L_2578 - .L_2577)
	.align		4
.L_2577:
        /*00fc*/ 	.word	index@(.nv.constant0._ZN10layer_norm13ln_fwd_kernelINS_13Kernel_traitsIf6__halfS2_S2_fjLj2048ELj1ELj4ELj1ELj16ENS_18Kernel_traits_baseILj2048EfS2_S2_S2_fjLj128EEEEELb0ELb0ELb1ELb1EEEvNS_9FwdParamsE)
        /*0100*/ 	.short	0x0380
        /*0102*/ 	.short	0x00e8


	//----- nvinfo : EIATTR_SW_WAR
	.align		4
.L_2578:
        /*0104*/ 	.byte	0x04, 0x36
        /*0106*/ 	.short	(.L_2580 - .L_2579)
.L_2579:
        /*0108*/ 	.word	0x00000008
.L_2580:


//--------------------- .nv.info._ZN10layer_norm13ln_fwd_kernelINS_13Kernel_traitsIf6__halfS2_S2_fjLj2048ELj1ELj4ELj1ELj16ENS_18Kernel_traits_baseILj2048EfS2_S2_S2_fjLj128EEEEELb0ELb1ELb0ELb0EEEvNS_9FwdParamsE --------------------------
	.section	.nv.info._ZN10layer_norm13ln_fwd_kernelINS_13Kernel_traitsIf6__halfS2_S2_fjLj2048ELj1ELj4ELj1ELj16ENS_18Kernel_traits_baseILj2048EfS2_S2_S2_fjLj128EEEEELb0ELb1ELb0ELb0EEEvNS_9FwdParamsE,"",@"SHT_CUDA_INFO"
	.sectionflags	@""
	.align	4


	//----- nvinfo : EIATTR_CUDA_API_VERSION
	.align		4
        /*0000*/ 	.byte	0x04, 0x37
        /*0002*/ 	.short	(.L_2582 - .L_2581)
.L_2581:
        /*0004*/ 	.word	0x00000082


	//----- nvinfo : EIATTR_KPARAM_INFO
	.align		4
.L_2582:
        /*0008*/ 	.byte	0x04, 0x17
        /*000a*/ 	.short	(.L_2584 - .L_2583)
.L_2583:
        /*000c*/ 	.word	0x00000000
        /*0010*/ 	.short	0x0000
        /*0012*/ 	.short	0x0000
        /*0014*/ 	.byte	0x00, 0xf0, 0xa1, 0x03


	//----- nvinfo : EIATTR_SPARSE_MMA_MASK
	.align		4
.L_2584:
        /*0018*/ 	.byte	0x03, 0x50
        /*001a*/ 	.short	0x0000


	//----- nvinfo : EIATTR_MAXREG_COUNT
	.align		4
        /*001c*/ 	.byte	0x03, 0x1b
        /*001e*/ 	.short	0x00ff


	//----- nvinfo : EIATTR_ANNOTATIONS
	.align		4
        /*0020*/ 	.byte	0x04, 0x55
        /*0022*/ 	.short	(.L_2586 - .L_2585)


	//   ....[0]....
.L_2585:
        /* <DEDUP_REMOVED lines=56> */


	//----- nvinfo : EIATTR_MERCURY_ISA_VERSION
	.align		4
.L_2586:
        /*0394*/ 	.byte	0x03, 0x5f
        /*0396*/ 	.short	0x0101


	//----- nvinfo : EIATTR_COOP_GROUP_MASK_REGIDS
	.align		4
        /*0398*/ 	.byte	0x04, 0x29
        /*039a*/ 	.short	(.L_2588 - .L_2587)


	//   ....[0]....
.L_2587:
        /*039c*/ 	.word	0xffffffff


	//   ....[1]....
        /*03a0*/ 	.word	0xffffffff


	//   ....[2]....
        /*03a4*/ 	.word	0xffffffff


	//   ....[3]....
        /*03a8*/ 	.word	0xffffffff


	//   ....[4]....
        /*03ac*/ 	.word	0xffffffff


	//   ....[5]....
        /*03b0*/ 	.word	0xffffffff


	//   ....[6]....
        /*03b4*/ 	.word	0xffffffff


	//   ....[7]....
        /*03b8*/ 	.word	0xffffffff


	//   ....[8]....
        /*03bc*/ 	.word	0xffffffff


	//   ....[9]....
        /*03c0*/ 	.word	0xffffffff


	//   ....[10]....
        /*03c4*/ 	.word	0x05000084


	//   ....[11]....
        /*03c8*/ 	.word	0x05000084


	//   ....[12]....
        /*03cc*/ 	.word	0x05000084


	//   ....[13]....
        /*03d0*/ 	.word	0x05000084


	//   ....[14]....
        /*03d4*/ 	.word	0x05000084


	//   ....[15]....
        /*03d8*/ 	.word	0x05000084


	//   ....[16]....
        /*03dc*/ 	.word	0x05000084


	//   ....[17]....
        /*03e0*/ 	.word	0x05000084


	//   ....[18]....
        /*03e4*/ 	.word	0x05000084


	//   ....[19]....
        /*03e8*/ 	.word	0x05000084


	//----- nvinfo : EIATTR_COOP_GROUP_INSTR_OFFSETS
	.align		4
.L_2588:
        /*03ec*/ 	.byte	0x04, 0x28
        /*03ee*/ 	.short	(.L_2590 - .L_2589)


	//   ....[0]....
.L_2589:
        /*03f0*/ 	.word	0x00004480


	//   ....[1]....
        /*03f4*/ 	.word	0x000044c0


	//   ....[2]....
        /*03f8*/ 	.word	0x000044e0


	//   ....[3]....
        /*03fc*/ 	.word	0x00004500


	//   ....[4]....
        /*0400*/ 	.word	0x00004520


	//   ....[5]....
        /*0404*/ 	.word	0x00004d70


	//   ....[6]....
        /*0408*/ 	.word	0x00004d90


	//   ....[7]....
        /*040c*/ 	.word	0x00004db0


	//   ....[8]....
        /*0410*/ 	.word	0x00004dd0


	//   ....[9]....
        /*0414*/ 	.word	0x00004df0


	//   ....[10]....
        /*0418*/ 	.word	0x00006460


	//   ....[11]....
        /*041c*/ 	.word	0x00006500


	//   ....[12]....
        /*0420*/ 	.word	0x00006570


	//   ....[13]....
        /*0424*/ 	.word	0x000065e0


	//   ....[14]....
        /*0428*/ 	.word	0x00006650


	//   ....[15]....
        /*042c*/ 	.word	0x00006f10


	//   ....[16]....
        /*0430*/ 	.word	0x00006f80


	//   ....[17]....
        /*0434*/ 	.word	0x00006ff0


	//   ....[18]....
        /*0438*/ 	.word	0x00007060


	//   ....[19]....
        /*043c*/ 	.word	0x000070d0


	//----- nvinfo : EIATTR_VRC_CTA_INIT_COUNT
	.align		4
.L_2590:
        /*0440*/ 	.byte	0x02, 0x4a
	.zero		1
	.zero		1


	//----- nvinfo : EIATTR_EXIT_INSTR_OFFSETS
	.align		4
        /*0444*/ 	.byte	0x04, 0x1c
        /*0446*/ 	.short	(.L_2592 - .L_2591)


	//   ....[0]....
.L_2591:
        /*0448*/ 	.word	0x00001340


	//   ....[1]....
        /*044c*/ 	.word	0x000063f0


	//----- nvinfo : EIATTR_MAX_THREADS
	.align		4
.L_2592:
        /*0450*/ 	.byte	0x04, 0x05
        /*0452*/ 	.short	(.L_2594 - .L_2593)
.L_2593:
        /*0454*/ 	.word	0x00000080
        /*0458*/ 	.word	0x00000001
        /*045c*/ 	.word	0x00000001


	//----- nvinfo : EIATTR_CRS_STACK_SIZE
	.align		4
.L_2594:
        /*0460*/ 	.byte	0x04, 0x1e
        /*0462*/ 	.short	(.L_2596 - .L_2595)
.L_2595:
        /*0464*/ 	.word	0x00000000


	//----- nvinfo : EIATTR_CBANK_PARAM_SIZE
	.align		4
.L_2596:
        /*0468*/ 	.byte	0x03, 0x19
        /*046a*/ 	.short	0x00e8


	//----- nvinfo : EIATTR_PARAM_CBANK
	.align		4
        /*046c*/ 	.byte	0x04, 0x0a
        /*046e*/ 	.short	(.L_2598 - .L_2597)
	.align		4
.L_2597:
        /*0470*/ 	.word	index@(.nv.constant0._ZN10layer_norm13ln_fwd_kernelINS_13Kernel_traitsIf6__halfS2_S2_fjLj2048ELj1ELj4ELj1ELj16ENS_18Kernel_traits_baseILj2048EfS2_S2_S2_fjLj128EEEEELb0ELb1ELb0ELb0EEEvNS_9FwdParamsE)
        /*0474*/ 	.short	0x0380
        /*0476*/ 	.short	0x00e8


	//----- nvinfo : EIATTR_SW_WAR
	.align		4
.L_2598:
        /*0478*/ 	.byte	0x04, 0x36
        /*047a*/ 	.short	(.L_2600 - .L_2599)
.L_2599:
        /*047c*/ 	.word	0x00000008
.L_2600:


//--------------------- .nv.info._ZN10layer_norm13ln_fwd_kernelINS_13Kernel_traitsIf6__halfS2_S2_fjLj2048ELj1ELj4ELj1ELj16ENS_18Kernel_traits_baseILj2048EfS2_S2_S2_fjLj128EEEEELb0ELb1ELb0ELb1EEEvNS_9FwdParamsE --------------------------
	.section	.nv.info._ZN10layer_norm13ln_fwd_kernelINS_13Kernel_traitsIf6__halfS2_S2_fjLj2048ELj1ELj4ELj1ELj16ENS_18Kernel_traits_baseILj2048EfS2_S2_S2_fjLj128EEEEELb0ELb1ELb0ELb1EEEvNS_9FwdParamsE,"",@"SHT_CUDA_INFO"
	.sectionflags	@""
	.align	4


	//----- nvinfo : EIATTR_CUDA_API_VERSION
	.align		4
        /*0000*/ 	.byte	0x04, 0x37
        /*0002*/ 	.short	(.L_2602 - .L_2601)
.L_2601:
        /*0004*/ 	.word	0x00000082


	//----- nvinfo : EIATTR_KPARAM_INFO
	.align		4
.L_2602:
        /*0008*/ 	.byte	0x04, 0x17
        /*000a*/ 	.short	(.L_2604 - .L_2603)
.L_2603:
        /*000c*/ 	.word	0x00000000
        /*0010*/ 	.short	0x0000
        /*0012*/ 	.short	0x0000
        /*0014*/ 	.byte	0x00, 0xf0, 0xa1, 0x03


	//----- nvinfo : EIATTR_SPARSE_MMA_MASK
	.align		4
.L_2604:
        /*0018*/ 	.byte	0x03, 0x50
        /*001a*/ 	.short	0x0000


	//----- nvinfo : EIATTR_MAXREG_COUNT
	.align		4
        /*001c*/ 	.byte	0x03, 0x1b
        /*001e*/ 	.short	0x00ff


	//----- nvinfo : EIATTR_ANNOTATIONS
	.align		4
        /*0020*/ 	.byte	0x04, 0x55
        /*0022*/ 	.short	(.L_2606 - .L_2605)


	//   ....[0]....
.L_2605:
        /* <DEDUP_REMOVED lines=41> */


	//----- nvinfo : EIATTR_MERCURY_ISA_VERSION
	.align		4
.L_2606:
        /*02a4*/ 	.byte	0x03, 0x5f
        /*02a6*/ 	.short	0x0101


	//----- nvinfo : EIATTR_COOP_GROUP_MASK_REGIDS
	.align		4
        /*02a8*/ 	.byte	0x04, 0x29
        /*02aa*/ 	.short	(.L_2608 - .L_2607)


	//   ....[0]....
.L_2607:
        /*02ac*/ 	.word	0xffffffff


	//   ....[1]....
        /*02b0*/ 	.word	0xffffffff


	//   ....[2]....
        /*02b4*/ 	.word	0xffffffff


	//   ....[3]....
        /*02b8*/ 	.word	0xffffffff


	//   ....[4]....
        /*02bc*/ 	.word	0xffffffff


	//   ....[5]....
        /*02c0*/ 	.word	0xffffffff


	//   ....[6]....
        /*02c4*/ 	.word	0xffffffff


	//   ....[7]....
        /*02c8*/ 	.word	0xffffffff


	//   ....[8]....
        /*02cc*/ 	.word	0xffffffff


	//   ....[9]....
        /*02d0*/ 	.word	0xffffffff


	//   ....[10]....
        /*02d4*/ 	.word	0xffffffff


	//   ....[11]....
        /*02d8*/ 	.word	0xffffffff


	//   ....[12]....
        /*02dc*/ 	.word	0xffffffff


	//   ....[13]....
        /*02e0*/ 	.word	0xffffffff


	//   ....[14]....
        /*02e4*/ 	.word	0xffffffff


	//   ....[15]....
        /*02e8*/ 	.word	0xffffffff


	//   ....[16]....
        /*02ec*/ 	.word	0xffffffff


	//   ....[17]....
        /*02f0*/ 	.word	0xffffffff


	//   ....[18]....
        /*02f4*/ 	.word	0xffffffff


	//   ....[19]....
        /*02f8*/ 	.word	0xffffffff


	//   ....[20]....
        /*02fc*/ 	.word	0x050000bc


	//   ....[21]....
        /*0300*/ 	.word	0x050000bc


	//   ....[22]....
        /*0304*/ 	.word	0x050000bc


	//   ....[23]....
        /*0308*/ 	.word	0x050000bc


	//   ....[24]....
        /*030c*/ 	.word	0x050000bc


	//   ....[25]....
        /*0310*/ 	.word	0x050000bc


	//   ....[26]....
        /*0314*/ 	.word	0x050000bc


	//   ....[27]....
        /*0318*/ 	.word	0x050000bc


	//   ....[28]....
        /*031c*/ 	.word	0x050000bc


	//   ....[29]....
        /*0320*/ 	.word	0x050000bc


	//   ....[30]....
        /*0324*/ 	.word	0x050000bc


	//   ....[31]....
        /*0328*/ 	.word	0x050000bc


	//   ....[32]....
        /*032c*/ 	.word	0x050000bc


	//   ....[33]....
        /*0330*/ 	.word	0x050000bc


	//   ....[34]....
        /*0334*/ 	.word	0x050000bc


	//   ....[35]....
        /*0338*/ 	.word	0x050000bc


	//   ....[36]....
        /*033c*/ 	.word	0x050000bc


	//   ....[37]....
        /*0340*/ 	.word	0x050000bc


	//   ....[38]....
        /*0344*/ 	.word	0x050000bc


	//   ....[39]....
        /*0348*/ 	.word	0x050000bc


	//----- nvinfo : EIATTR_COOP_GROUP_INSTR_OFFSETS
	.align		4
.L_2608:
        /*034c*/ 	.byte	0x04, 0x28
        /*034e*/ 	.short	(.L_2610 - .L_2609)


	//   ....[0]....
.L_2609:
        /*0350*/ 	.word	0x00003580


	//   ....[1]....
        /*0354*/ 	.word	0x000035b0


	//   ....[2]....
        /*0358*/ 	.word	0x000035d0


	//   ....[3]....
        /*035c*/ 	.word	0x000035f0


	//   ....[4]....
        /*0360*/ 	.word	0x00003610


	//   ....[5]....
        /*0364*/ 	.word	0x00003e40


	//   ....[6]....
        /*0368*/ 	.word	0x00003e60


	//   ....[7]....
        /*036c*/ 	.word	0x00003e80


	//   ....[8]....
        /*0370*/ 	.word	0x00003ea0


	//   ....[9]....
        /*0374*/ 	.word	0x00003ec0


	//   ....[10]....
        /*0378*/ 	.word	0x000073d0


	//   ....[11]....
        /*037c*/ 	.word	0x00007400


	//   ....[12]....
        /*0380*/ 	.word	0x00007420


	//   ....[13]....
        /*0384*/ 	.word	0x00007440


	//   ....[14]....
        /*0388*/ 	.word	0x00007460


	//   ....[15]....
        /*038c*/ 	.word	0x00007c90


	//   ....[16]....
        /*0390*/ 	.word	0x00007cb0


	//   ....[17]....
        /*0394*/ 	.word	0x00007cd0


	//   ....[18]....
        /*0398*/ 	.word	0x00007cf0


	//   ....[19]....
        /*039c*/ 	.word	0x00007d10


	//   ....[20]....
        /*03a0*/ 	.word	0x00008f90


	//   ....[21]....
        /*03a4*/ 	.word	0x00009030


	//   ....[22]....
        /*03a8*/ 	.word	0x000090a0


	//   ....[23]....
        /*03ac*/ 	.word	0x00009110


	//   ....[24]....
        /*03b0*/ 	.word	0x00009180


	//   ....[25]....
        /*03b4*/ 	.word	0x00009a10


	//   ....[26]....
        /*03b8*/ 	.word	0x00009a80


	//   ....[27]....
        /*03bc*/ 	.word	0x00009af0


	//   ....[28]....
        /*03c0*/ 	.word	0x00009b60


	//   ....[29]....
        /*03c4*/ 	.word	0x00009bd0


	//   ....[30]....
        /*03c8*/ 	.word	0x00009c60


	//   ....[31]....
        /*03cc*/ 	.word	0x00009d00


	//   ....[32]....
        /*03d0*/ 	.word	0x00009d70


	//   ....[33]....
        /*03d4*/ 	.word	0x00009de0


	//   ....[34]....
        /*03d8*/ 	.word	0x00009e50


	//   ....[35]....
        /*03dc*/ 	.word	0x0000a6e0


	//   ....[36]....
        /*03e0*/ 	.word	0x0000a750


	//   ....[37]....
        /*03e4*/ 	.word	0x0000a7c0


	//   ....[38]....
        /*03e8*/ 	.word	0x0000a830


	//   ....[39]....
        /*03ec*/ 	.word	0x0000a8a0


	//----- nvinfo : EIATTR_VRC_CTA_INIT_COUNT
	.align		4
.L_2610:
        /*03f0*/ 	.byte	0x02, 0x4a
	.zero		1
	.zero		1


	//----- nvinfo : EIATTR_EXIT_INSTR_OFFSETS
	.align		4
        /*03f4*/ 	.byte	0x04, 0x1c
        /*03f6*/ 	.short	(.L_2612 - .L_2611)


	//   ....[0]....
.L_2611:
        /*03f8*/ 	.word	0x000009e0


	//   ....[1]....
        /*03fc*/ 	.word	0x000050b0


	//   ....[2]....
        /*0400*/ 	.word	0x00008f30


	//----- nvinfo : EIATTR_MAX_THREADS
	.align		4
.L_2612:
        /*0404*/ 	.byte	0x04, 0x05
        /*0406*/ 	.short	(.L_2614 - .L_2613)
.L_2613:
        /*0408*/ 	.word	0x00000080
        /*040c*/ 	.word	0x00000001
        /*0410*/ 	.word	0x00000001


	//----- nvinfo : EIATTR_CRS_STACK_SIZE
	.align		4
.L_2614:
        /*0414*/ 	.byte	0x04, 0x1e
        /*0416*/ 	.short	(.L_2616 - .L_2615)
.L_2615:
        /*0418*/ 	.word	0x00000000


	//----- nvinfo : EIATTR_CBANK_PARAM_SIZE
	.align		4
.L_2616:
        /*041c*/ 	.byte	0x03, 0x19
        /*041e*/ 	.short	0x00e8


	//----- nvinfo : EIATTR_PARAM_CBANK
	.align		4
        /*0420*/ 	.byte	0x04, 0x0a
        /*0422*/ 	.short	(.L_2618 - .L_2617)
	.align		4
.L_2617:
        /*0424*/ 	.word	index@(.nv.constant0._ZN10layer_norm13ln_fwd_kernelINS_13Kernel_traitsIf6__halfS2_S2_fjLj2048ELj1ELj4ELj1ELj16ENS_18Kernel_traits_baseILj2048EfS2_S2_S2_fjLj128EEEEELb0ELb1ELb0ELb1EEEvNS_9FwdParamsE)
        /*0428*/ 	.short	0x0380
        /*042a*/ 	.short	0x00e8


	//----- nvinfo : EIATTR_SW_WAR
	.align		4
.L_2618:
        /*042c*/ 	.byte	0x04, 0x36
        /*042e*/ 	.short	(.L_2620 - .L_2619)
.L_2619:
        /*0430*/ 	.word	0x00000008
.L_2620:


//--------------------- .nv.info._ZN10layer_norm13ln_fwd_kernelINS_13Kernel_traitsIf6__halfS2_S2_fjLj2048ELj1ELj4ELj1ELj16ENS_18Kernel_traits_baseILj2048EfS2_S2_S2_fjLj128EEEEELb0ELb1ELb1ELb0EEEvNS_9FwdParamsE --------------------------
	.section	.nv.info._ZN10layer_norm13ln_fwd_kernelINS_13Kernel_traitsIf6__halfS2_S2_fjLj2048ELj1ELj4ELj1ELj16ENS_18Kernel_traits_baseILj2048EfS2_S2_S2_fjLj128EEEEELb0ELb1ELb1ELb0EEEvNS_9FwdParamsE,"",@"SHT_CUDA_INFO"
	.sectionflags	@""
	.align	4


	//----- nvinfo : EIATTR_CUDA_API_VERSION
	.align		4
        /*0000*/ 	.byte	0x04, 0x37
        /*0002*/ 	.short	(.L_2622 - .L_2621)
.L_2621:
        /*0004*/ 	.word	0x00000082


	//----- nvinfo : EIATTR_KPARAM_INFO
	.align		4
.L_2622:
        /*0008*/ 	.byte	0x04, 0x17
        /*000a*/ 	.short	(.L_2624 - .L_2623)
.L_2623:
        /*000c*/ 	.word	0x00000000
        /*0010*/ 	.short	0x0000
        /*0012*/ 	.short	0x0000
        /*0014*/ 	.byte	0x00, 0xf0, 0xa1, 0x03


	//----- nvinfo : EIATTR_SPARSE_MMA_MASK
	.align		4
.L_2624:
        /*0018*/ 	.byte	0x03, 0x50
        /*001a*/ 	.short	0x0000


	//----- nvinfo : EIATTR_MAXREG_COUNT
	.align		4
        /*001c*/ 	.byte	0x03, 0x1b
        /*001e*/ 	.short	0x00ff


	//----- nvinfo : EIATTR_ANNOTATIONS
	.align		4
        /*0020*/ 	.byte	0x04, 0x55
        /*0022*/ 	.short	(.L_2626 - .L_2625)


	//   ....[0]....
.L_2625:
        /* <DEDUP_REMOVED lines=53> */


	//----- nvinfo : EIATTR_MERCURY_ISA_VERSION
	.align		4
.L_2626:
        /*0364*/ 	.byte	0x03, 0x5f
        /*0366*/ 	.short	0x0101


	//----- nvinfo : EIATTR_COOP_GROUP_MASK_REGIDS
	.align		4
        /*0368*/ 	.byte	0x04, 0x29
        /*036a*/ 	.short	(.L_2628 - .L_2627)


	//   ....[0]....
.L_2627:
        /*036c*/ 	.word	0xffffffff


	//   ....[1]....
        /*0370*/ 	.word	0xffffffff


	//   ....[2]....
        /*0374*/ 	.word	0xffffffff


	//   ....[3]....
        /*0378*/ 	.word	0xffffffff


	//   ....[4]....
        /*037c*/ 	.word	0xffffffff


	//   ....[5]....
        /*0380*/ 	.word	0xffffffff


	//   ....[6]....
        /*0384*/ 	.word	0xffffffff


	//   ....[7]....
        /*0388*/ 	.word	0xffffffff


	//   ....[8]....
        /*038c*/ 	.word	0xffffffff


	//   ....[9]....
        /*0390*/ 	.word	0xffffffff


	//   ....[10]....
        /*0394*/ 	.word	0x05000098


	//   ....[11]....
        /*0398*/ 	.word	0x05000098


	//   ....[12]....
        /*039c*/ 	.word	0x05000098


	//   ....[13]....
        /*03a0*/ 	.word	0x05000098


	//   ....[14]....
        /*03a4*/ 	.word	0x05000098


	//   ....[15]....
        /*03a8*/ 	.word	0x05000098


	//   ....[16]....
        /*03ac*/ 	.word	0x05000098


	//   ....[17]....
        /*03b0*/ 	.word	0x05000098


	//   ....[18]....
        /*03b4*/ 	.word	0x05000098


	//   ....[19]....
        /*03b8*/ 	.word	0x05000098


	//----- nvinfo : EIATTR_COOP_GROUP_INSTR_OFFSETS
	.align		4
.L_2628:
        /*03bc*/ 	.byte	0x04, 0x28
        /*03be*/ 	.short	(.L_2630 - .L_2629)


	//   ....[0]....
.L_2629:
        /*03c0*/ 	.word	0x00005ca0


	//   ....[1]....
        /*03c4*/ 	.word	0x00005ce0


	//   ....[2]....
        /*03c8*/ 	.word	0x00005d00


	//   ....[3]....
        /*03cc*/ 	.word	0x00005d20


	//   ....[4]....
        /*03d0*/ 	.word	0x00005d40


	//   ....[5]....
        /*03d4*/ 	.word	0x00006590


	//   ....[6]....
        /*03d8*/ 	.word	0x000065b0


	//   ....[7]....
        /*03dc*/ 	.word	0x000065d0


	//   ....[8]....
        /*03e0*/ 	.word	0x000065f0


	//   ....[9]....
        /*03e4*/ 	.word	0x00006610


	//   ....[10]....
        /*03e8*/ 	.word	0x00007c50


	//   ....[11]....
        /*03ec*/ 	.word	0x00007cf0


	//   ....[12]....
        /*03f0*/ 	.word	0x00007d60


	//   ....[13]....
        /*03f4*/ 	.word	0x00007dd0


	//   ....[14]....
        /*03f8*/ 	.word	0x00007e40


	//   ....[15]....
        /*03fc*/ 	.word	0x00008700


	//   ....[16]....
        /*0400*/ 	.word	0x00008770


	//   ....[17]....
        /*0404*/ 	.word	0x000087e0


	//   ....[18]....
        /*0408*/ 	.word	0x00008850


	//   ....[19]....
        /*040c*/ 	.word	0x000088c0


	//----- nvinfo : EIATTR_VRC_CTA_INIT_COUNT
	.align		4
.L_2630:
        /*0410*/ 	.byte	0x02, 0x4a
	.zero		1
	.zero		1


	//----- nvinfo : EIATTR_EXIT_INSTR_OFFSETS
	.align		4
        /*0414*/ 	.byte	0x04, 0x1c
        /*0416*/ 	.short	(.L_2632 - .L_2631)


	//   ....[0]....
.L_2631:
        /*0418*/ 	.word	0x00001500


	//   ....[1]....
        /*041c*/ 	.word	0x00007be0


	//----- nvinfo : EIATTR_MAX_THREADS
	.align		4
.L_2632:
        /*0420*/ 	.byte	0x04, 0x05
        /*0422*/ 	.short	(.L_2634 - .L_2633)
.L_2633:
        /*0424*/ 	.word	0x00000080
        /*0428*/ 	.word	0x00000001
        /*042c*/ 	.word	0x00000001


	//----- nvinfo : EIATTR_CRS_STACK_SIZE
	.align		4
.L_2634:
        /*0430*/ 	.byte	0x04, 0x1e
        /*0432*/ 	.short	(.L_2636 - .L_2635)
.L_2635:
        /*0434*/ 	.word	0x00000000


	//----- nvinfo : EIATTR_CBANK_PARAM_SIZE
	.align		4
.L_2636:
        /*0438*/ 	.byte	0x03, 0x19
        /*043a*/ 	.short	0x00e8


	//----- nvinfo : EIATTR_PARAM_CBANK
	.align		4
        /*043c*/ 	.byte	0x04, 0x0a
        /*043e*/ 	.short	(.L_2638 - .L_2637)
	.align		4
.L_2637:
        /*0440*/ 	.word	index@(.nv.constant0._ZN10layer_norm13ln_fwd_kernelINS_13Kernel_traitsIf6__halfS2_S2_fjLj2048ELj1ELj4ELj1ELj16ENS_18Kernel_traits_baseILj2048EfS2_S2_S2_fjLj128EEEEELb0ELb1ELb1ELb0EEEvNS_9FwdParamsE)
        /*0444*/ 	.short	0x0380
        /*0446*/ 	.short	0x00e8


	//----- nvinfo : EIATTR_SW_WAR
	.align		4
.L_2638:
        /*0448*/ 	.byte	0x04, 0x36
        /*044a*/ 	.short	(.L_2640 - .L_2639)
.L_2639:
        /*044c*/ 	.word	0x00000008
.L_2640:


//--------------------- .nv.info._ZN10layer_norm13ln_fwd_kernelINS_13Kernel_traitsIf6__halfS2_S2_fjLj2048ELj1ELj4ELj1ELj16ENS_18Kernel_traits_baseILj2048EfS2_S2_S2_fjLj128EEEEELb0ELb1ELb1ELb1EEEvNS_9FwdParamsE --------------------------
	.section	.nv.info._ZN10layer_norm13ln_fwd_kernelINS_13Kernel_traitsIf6__halfS2_S2_fjLj2048ELj1ELj4ELj1ELj16ENS_18Kernel_traits_baseILj2048EfS2_S2_S2_fjLj128EEEEELb0ELb1ELb1ELb1EEEvNS_9FwdParamsE,"",@"SHT_CUDA_INFO"
	.sectionflags	@""
	.align	4


	//----- nvinfo : EIATTR_CUDA_API_VERSION
	.align		4
        /*0000*/ 	.byte	0x04, 0x37
        /*0002*/ 	.short	(.L_2642 - .L_2641)
.L_2641:
        /*0004*/ 	.word	0x00000082


	//----- nvinfo : EIATTR_KPARAM_INFO
	.align		4
.L_2642:
        /*0008*/ 	.byte	0x04, 0x17
        /*000a*/ 	.short	(.L_2644 - .L_2643)
.L_2643:
        /*000c*/ 	.word	0x00000000
        /*0010*/ 	.short	0x0000
        /*0012*/ 	.short	0x0000
        /*0014*/ 	.byte	0x00, 0xf0, 0xa1, 0x03


	//----- nvinfo : EIATTR_SPARSE_MMA_MASK
	.align		4
.L_2644:
        /*0018*/ 	.byte	0x03, 0x50
        /*001a*/ 	.short	0x0000


	//----- nvinfo : EIATTR_MAXREG_COUNT
	.align		4
        /*001c*/ 	.byte	0x03, 0x1b
        /*001e*/ 	.short	0x00ff


	//----- nvinfo : EIATTR_ANNOTATIONS
	.align		4
        /*0020*/ 	.byte	0x04, 0x55
        /*0022*/ 	.short	(.L_2646 - .L_2645)


	//   ....[0]....
.L_2645:
        /* <DEDUP_REMOVED lines=36> */


	//----- nvinfo : EIATTR_MERCURY_ISA_VERSION
	.align		4
.L_2646:
        /*0254*/ 	.byte	0x03, 0x5f
        /*0256*/ 	.short	0x0101


	//----- nvinfo : EIATTR_COOP_GROUP_MASK_REGIDS
	.align		4
        /*0258*/ 	.byte	0x04, 0x29
        /*025a*/ 	.short	(.L_2648 - .L_2647)


	//   ....[0]....
.L_2647:
        /*025c*/ 	.word	0xffffffff


	//   ....[1]....
        /*0260*/ 	.word	0xffffffff


	//   ....[2]....
        /*0264*/ 	.word	0xffffffff


	//   ....[3]....
        /*0268*/ 	.word	0xffffffff


	//   ....[4]....
        /*026c*/ 	.word	0xffffffff


	//   ....[5]....
        /*0270*/ 	.word	0xffffffff


	//   ....[6]....
        /*0274*/ 	.word	0xffffffff


	//   ....[7]....
        /*0278*/ 	.word	0xffffffff


	//   ....[8]....
        /*027c*/ 	.word	0xffffffff


	//   ....[9]....
        /*0280*/ 	.word	0xffffffff


	//   ....[10]....
        /*0284*/ 	.word	0x050000bc


	//   ....[11]....
        /*0288*/ 	.word	0x050000bc


	//   ....[12]....
        /*028c*/ 	.word	0x050000bc


	//   ....[13]....
        /*0290*/ 	.word	0x050000bc


	//   ....[14]....
        /*0294*/ 	.word	0x050000bc


	//   ....[15]....
        /*0298*/ 	.word	0x050000bc


	//   ....[16]....
        /*029c*/ 	.word	0x050000bc


	//   ....[17]....
        /*02a0*/ 	.word	0x050000bc


	//   ....[18]....
        /*02a4*/ 	.word	0x050000bc


	//   ....[19]....
        /*02a8*/ 	.word	0x050000bc


	//----- nvinfo : EIATTR_COOP_GROUP_INSTR_OFFSETS
	.align		4
.L_2648:
        /*02ac*/ 	.byte	0x04, 0x28
        /*02ae*/ 	.short	(.L_2650 - .L_2649)


	//   ....[0]....
.L_2649:
        /*02b0*/ 	.word	0x00004d20


	//   ....[1]....
        /*02b4*/ 	.word	0x00004d50


	//   ....[2]....
        /*02b8*/ 	.word	0x00004d70


	//   ....[3]....
        /*02bc*/ 	.word	0x00004d90


	//   ....[4]....
        /*02c0*/ 	.word	0x00004db0


	//   ....[5]....
        /*02c4*/ 	.word	0x000055e0


	//   ....[6]....
        /*02c8*/ 	.word	0x00005600


	//   ....[7]....
        /*02cc*/ 	.word	0x00005620


	//   ....[8]....
        /*02d0*/ 	.word	0x00005640


	//   ....[9]....
        /*02d4*/ 	.word	0x00005660


	//   ....[10]....
        /*02d8*/ 	.word	0x000069d0


	//   ....[11]....
        /*02dc*/ 	.word	0x00006a70


	//   ....[12]....
        /*02e0*/ 	.word	0x00006ae0


	//   ....[13]....
        /*02e4*/ 	.word	0x00006b50


	//   ....[14]....
        /*02e8*/ 	.word	0x00006bc0


	//   ....[15]....
        /*02ec*/ 	.word	0x00007450


	//   ....[16]....
        /*02f0*/ 	.word	0x000074c0


	//   ....[17]....
        /*02f4*/ 	.word	0x00007530


	//   ....[18]....
        /*02f8*/ 	.word	0x000075a0


	//   ....[19]....
        /*02fc*/ 	.word	0x00007610


	//----- nvinfo : EIATTR_VRC_CTA_INIT_COUNT
	.align		4
.L_2650:
        /*0300*/ 	.byte	0x02, 0x4a
	.zero		1
	.zero		1


	//----- nvinfo : EIATTR_EXIT_INSTR_OFFSETS
	.align		4
        /*0304*/ 	.byte	0x04, 0x1c
        /*0306*/ 	.short	(.L_2652 - .L_2651)


	//   ....[0]....
.L_2651:
        /*0308*/ 	.word	0x00000a10


	//   ....[1]....
        /*030c*/ 	.word	0x00006960


	//----- nvinfo : EIATTR_MAX_THREADS
	.align		4
.L_2652:
        /*0310*/ 	.byte	0x04, 0x05
        /*0312*/ 	.short	(.L_2654 - .L_2653)
.L_2653:
        /*0314*/ 	.word	0x00000080
        /*0318*/ 	.word	0x00000001
        /*031c*/ 	.word	0x00000001


	//----- nvinfo : EIATTR_CRS_STACK_SIZE
	.align		4
.L_2654:
        /*0320*/ 	.byte	0x04, 0x1e
        /*0322*/ 	.short	(.L_2656 - .L_2655)
.L_2655:
        /*0324*/ 	.word	0x00000000


	//----- nvinfo : EIATTR_CBANK_PARAM_SIZE
	.align		4
.L_2656:
        /*0328*/ 	.byte	0x03, 0x19
        /*032a*/ 	.short	0x00e8


	//----- nvinfo : EIATTR_PARAM_CBANK
	.align		4
        /*032c*/ 	.byte	0x04, 0x0a
        /*032e*/ 	.short	(.L_2658 - .L_2657)
	.align		4
.L_2657:
        /*0330*/ 	.word	index@(.nv.constant0._ZN10layer_norm13ln_fwd_kernelINS_13Kernel_traitsIf6__halfS2_S2_fjLj2048ELj1ELj4ELj1ELj16ENS_18Kernel_traits_baseILj2048EfS2_S2_S2_fjLj128EEEEELb0ELb1ELb1ELb1EEEvNS_9FwdParamsE)
        /*0334*/ 	.short	0x0380
        /*0336*/ 	.short	0x00e8


	//----- nvinfo : EIATTR_SW_WAR
	.align		4
.L_2658:
        /*0338*/ 	.byte	0x04, 0x36
        /*033a*/ 	.short	(.L_2660 - .L_2659)
.L_2659:
        /*033c*/ 	.word	0x00000008
.L_2660:


//--------------------- .nv.info._ZN10layer_norm13ln_fwd_kernelINS_13Kernel_traitsIf6__halfS2_S2_fjLj2048ELj1ELj4ELj1ELj16ENS_18Kernel_traits_baseILj2048EfS2_S2_S2_fjLj128EEEEELb1ELb0ELb0ELb0EEEvNS_9FwdParamsE --------------------------
	.section	.nv.info._ZN10layer_norm13ln_fwd_kernelINS_13Kernel_traitsIf6__halfS2_S2_fjLj2048ELj1ELj4ELj1ELj16ENS_18Kernel_traits_baseILj2048EfS2_S2_S2_fjLj128EEEEELb1ELb0ELb0ELb0EEEvNS_9FwdParamsE,"",@"SHT_CUDA_INFO"
	.sectionflags	@""
	.align	4


	//----- nvinfo : EIATTR_CUDA_API_VERSION
	.align		4
        /*0000*/ 	.byte	0x04, 0x37
        /*0002*/ 	.short	(.L_2662 - .L_2661)
.L_2661:
        /*0004*/ 	.word	0x00000082


	//----- nvinfo : EIATTR_KPARAM_INFO
	.align		4
.L_2662:
        /*0008*/ 	.byte	0x04, 0x17
        /*000a*/ 	.short	(.L_2664 - .L_2663)
.L_2663:
        /*000c*/ 	.word	0x00000000
        /*0010*/ 	.short	0x0000
        /*0012*/ 	.short	0x0000
        /*0014*/ 	.byte	0x00, 0xf0, 0xa1, 0x03


	//----- nvinfo : EIATTR_SPARSE_MMA_MASK
	.align		4
.L_2664:
        /*0018*/ 	.byte	0x03, 0x50
        /*001a*/ 	.short	0x0000


	//----- nvinfo : EIATTR_MAXREG_COUNT
	.align		4
        /*001c*/ 	.byte	0x03, 0x1b
        /*001e*/ 	.short	0x00ff


	//----- nvinfo : EIATTR_MERCURY_ISA_VERSION
	.align		4
        /*0020*/ 	.byte	0x03, 0x5f
        /*0022*/ 	.short	0x0101


	//----- nvinfo : EIATTR_COOP_GROUP_MASK_REGIDS
	.align		4
        /*0024*/ 	.byte	0x04, 0x29
        /*0026*/ 	.short	(.L_2666 - .L_2665)


	//   ....[0]....
.L_2665:
        /*0028*/ 	.word	0xffffffff


	//   ....[1]....
        /*002c*/ 	.word	0xffffffff


	//   ....[2]....
        /*0030*/ 	.word	0xffffffff


	//   ....[3]....
        /*0034*/ 	.word	0xffffffff


	//   ....[4]....
        /*0038*/ 	.word	0xffffffff


	//   ....[5]....
        /*003c*/ 	.word	0xffffffff


	//   ....[6]....
        /*0040*/ 	.word	0xffffffff


	//   ....[7]....
        /*0044*/ 	.word	0xffffffff


	//   ....[8]....
        /*0048*/ 	.word	0xffffffff


	//   ....[9]....
        /*004c*/ 	.word	0xffffffff


	//   ....[10]....
        /*0050*/ 	.word	0x050000d8


	//   ....[11]....
        /*0054*/ 	.word	0x050000d8


	//   ....[12]....
        /*0058*/ 	.word	0x050000d8


	//   ....[13]....
        /*005c*/ 	.word	0x050000d8


	//   ....[14]....
        /*0060*/ 	.word	0x050000d8


	//   ....[15]....
        /*0064*/ 	.word	0x050000d8


	//   ....[16]....
        /*0068*/ 	.word	0x050000d8


	//   ....[17]....
        /*006c*/ 	.word	0x050000d8


	//   ....[18]....
        /*0070*/ 	.word	0x050000d8


	//   ....[19]....
        /*0074*/ 	.word	0x050000d8


	//----- nvinfo : EIATTR_COOP_GROUP_INSTR_OFFSETS
	.align		4
.L_2666:
        /*0078*/ 	.byte	0x04, 0x28
        /*007a*/ 	.short	(.L_2668 - .L_2667)


	//   ....[0]....
.L_2667:
        /*007c*/ 	.word	0x0002b7c0


	//   ....[1]....
        /*0080*/ 	.word	0x0002b800


	//   ....[2]....
        /*0084*/ 	.word	0x0002b820


	//   ....[3]....
        /*0088*/ 	.word	0x0002b840


	//   ....[4]....
        /*008c*/ 	.word	0x0002b860


	//   ....[5]....
        /*0090*/ 	.word	0x0002c0c0


	//   ....[6]....
        /*0094*/ 	.word	0x0002c0e0


	//   ....[7]....
        /*0098*/ 	.word	0x0002c100


	//   ....[8]....
        /*009c*/ 	.word	0x0002c120


	//   ....[9]....
        /*00a0*/ 	.word	0x0002c140


	//   ....[10]....
        /*00a4*/ 	.word	0x0002d4f0


	//   ....[11]....
        /*00a8*/ 	.word	0x0002d5a0


	//   ....[12]....
        /*00ac*/ 	.word	0x0002d610


	//   ....[13]....
        /*00b0*/ 	.word	0x0002d680


	//   ....[14]....
        /*00b4*/ 	.word	0x0002d6f0


	//   ....[15]....
        /*00b8*/ 	.word	0x0002dfb0


	//   ....[16]....
        /*00bc*/ 	.word	0x0002e020


	//   ....[17]....
        /*00c0*/ 	.word	0x0002e090


	//   ....[18]....
        /*00c4*/ 	.word	0x0002e100


	//   ....[19]....
        /*00c8*/ 	.word	0x0002e170


	//----- nvinfo : EIATTR_VRC_CTA_INIT_COUNT
	.align		4
.L_2668:
        /*00cc*/ 	.byte	0x02, 0x4a
	.zero		1
	.zero		1


	//----- nvinfo : EIATTR_EXIT_INSTR_OFFSETS
	.align		4
        /*00d0*/ 	.byte	0x04, 0x1c
        /*00d2*/ 	.short	(.L_2670 - .L_2669)


	//   ....[0]....
.L_2669:
        /*00d4*/ 	.word	0x00000db0


	//   ....[1]....
        /*00d8*/ 	.word	0x0002d480


	//----- nvinfo : EIATTR_INDIRECT_BRANCH_TARGETS
	.align		4
.L_2670:
        /*00dc*/ 	.byte	0x04, 0x34
        /*00de*/ 	.short	(.L_2672 - .L_2671)


	//   ....[0]....
.L_2671:
        /*00e0*/ 	.word	.L_x_71340@srel
        /*00e4*/ 	.short	0x0
        /*00e6*/ 	.short	0x0
        /*00e8*/ 	.word	0x3
        /*00ec*/ 	.word	.L_x_71341@srel
        /*00f0*/ 	.word	.L_x_71342@srel
        /*00f4*/ 	.word	.L_x_71343@srel


	//----- nvinfo : EIATTR_MAX_THREADS
	.align		4
.L_2672:
        /*00f8*/ 	.byte	0x04, 0x05
        /*00fa*/ 	.short	(.L_2674 - .L_2673)
.L_2673:
        /*00fc*/ 	.word	0x00000080
        /*0100*/ 	.word	0x00000001
        /*0104*/ 	.word	0x00000001


	//----- nvinfo : EIATTR_CRS_STACK_SIZE
	.align		4
.L_2674:
        /*0108*/ 	.byte	0x04, 0x1e
        /*010a*/ 	.short	(.L_2676 - .L_2675)
.L_2675:
        /*010c*/ 	.word	0x00000000


	//----- nvinfo : EIATTR_CBANK_PARAM_SIZE
	.align		4
.L_2676:
        /*0110*/ 	.byte	0x03, 0x19
        /*0112*/ 	.short	0x00e8


	//----- nvinfo : EIATTR_PARAM_CBANK
	.align		4
        /*0114*/ 	.byte	0x04, 0x0a
        /*0116*/ 	.short	(.L_2678 - .L_2677)
	.align		4
.L_2677:
        /*0118*/ 	.word	index@(.nv.constant0._ZN10layer_norm13ln_fwd_kernelINS_13Kernel_traitsIf6__halfS2_S2_fjLj2048ELj1ELj4ELj1ELj16ENS_18Kernel_traits_baseILj2048EfS2_S2_S2_fjLj128EEEEELb1ELb0ELb0ELb0EEEvNS_9FwdParamsE)
        /*011c*/ 	.short	0x0380
        /*011e*/ 	.short	0x00e8


	//----- nvinfo : EIATTR_SW_WAR
	.align		4
.L_2678:
        /*0120*/ 	.byte	0x04, 0x36
        /*0122*/ 	.short	(.L_2680 - .L_2679)
.L_2679:
        /*0124*/ 	.word	0x00000008
.L_2680:


//--------------------- .nv.info._ZN10layer_norm13ln_fwd_kernelINS_13Kernel_traitsIf6__halfS2_S2_fjLj2048ELj1ELj4ELj1ELj16ENS_18Kernel_traits_baseILj2048EfS2_S2_S2_fjLj128EEEEELb1ELb0ELb0ELb1EEEvNS_9FwdParamsE --------------------------
	.section	.nv.info._ZN10layer_norm13ln_fwd_kernelINS_13Kernel_traitsIf6__halfS2_S2_fjLj2048ELj1ELj4ELj1ELj16ENS_18Kernel_traits_baseILj2048EfS2_S2_S2_fjLj128EEEEELb1ELb0ELb0ELb1EEEvNS_9FwdParamsE,"",@"SHT_CUDA_INFO"
	.sectionflags	@""
	.align	4


	//----- nvinfo : EIATTR_CUDA_API_VERSION
	.align		4
        /*0000*/ 	.byte	0x04, 0x37
        /*0002*/ 	.short	(.L_2682 - .L_2681)
.L_2681:
        /*0004*/ 	.word	0x00000082


	//----- nvinfo : EIATTR_KPARAM_INFO
	.align		4
.L_2682:
        /*0008*/ 	.byte	0x04, 0x17
        /*000a*/ 	.short	(.L_2684 - .L_2683)
.L_2683:
        /*000c*/ 	.word	0x00000000
        /*0010*/ 	.short	0x0000
        /*0012*/ 	.short	0x0000
        /*0014*/ 	.byte	0x00, 0xf0, 0xa1, 0x03


	//----- nvinfo : EIATTR_SPARSE_MMA_MASK
	.align		4
.L_2684:
        /*0018*/ 	.byte	0x03, 0x50
        /*001a*/ 	.short	0x0000


	//----- nvinfo : EIATTR_MAXREG_COUNT
	.align		4
        /*001c*/ 	.byte	0x03, 0x1b
        /*001e*/ 	.short	0x00ff


	//----- nvinfo : EIATTR_MERCURY_ISA_VERSION
	.align		4
        /*0020*/ 	.byte	0x03, 0x5f
        /*0022*/ 	.short	0x0101


	//----- nvinfo : EIATTR_COOP_GROUP_MASK_REGIDS
	.align		4
        /*0024*/ 	.byte	0x04, 0x29
        /*0026*/ 	.short	(.L_2686 - .L_2685)


	//   ....[0]....
.L_2685:
        /*0028*/ 	.word	0xffffffff


	//   ....[1]....
        /*002c*/ 	.word	0xffffffff


	//   ....[2]....
        /*0030*/ 	.word	0xffffffff


	//   ....[3]....
        /*0034*/ 	.word	0xffffffff


	//   ....[4]....
        /*0038*/ 	.word	0xffffffff


	//   ....[5]....
        /*003c*/ 	.word	0xffffffff


	//   ....[6]....
        /*0040*/ 	.word	0xffffffff


	//   ....[7]....
        /*0044*/ 	.word	0xffffffff


	//   ....[8]....
        /*0048*/ 	.word	0xffffffff


	//   ....[9]....
        /*004c*/ 	.word	0xffffffff


	//   ....[10]....
        /*0050*/ 	.word	0x050000a2


	//   ....[11]....
        /*0054*/ 	.word	0x050000a2


	//   ....[12]....
        /*0058*/ 	.word	0x050000a2


	//   ....[13]....
        /*005c*/ 	.word	0x050000a2


	//   ....[14]....
        /*0060*/ 	.word	0x050000a2


	//   ....[15]....
        /*0064*/ 	.word	0x050000a2


	//   ....[16]....
        /*0068*/ 	.word	0x050000a2


	//   ....[17]....
        /*006c*/ 	.word	0x050000a2


	//   ....[18]....
        /*0070*/ 	.word	0x050000a2


	//   ....[19]....
        /*0074*/ 	.word	0x050000a2


	//----- nvinfo : EIATTR_COOP_GROUP_INSTR_OFFSETS
	.align		4
.L_2686:
        /*0078*/ 	.byte	0x04, 0x28
        /*007a*/ 	.short	(.L_2688 - .L_2687)


	//   ....[0]....
.L_2687:
        /*007c*/ 	.word	0x0002aa00


	//   ....[1]....
        /*0080*/ 	.word	0x0002aa20


	//   ....[2]....
        /*0084*/ 	.word	0x0002aa40


	//   ....[3]....
        /*0088*/ 	.word	0x0002aa60


	//   ....[4]....
        /*008c*/ 	.word	0x0002aa90


	//   ....[5]....
        /*0090*/ 	.word	0x0002b2c0


	//   ....[6]....
        /*0094*/ 	.word	0x0002b2e0


	//   ....[7]....
        /*0098*/ 	.word	0x0002b300


	//   ....[8]....
        /*009c*/ 	.word	0x0002b320


	//   ....[9]....
        /*00a0*/ 	.word	0x0002b340


	//   ....[10]....
        /*00a4*/ 	.word	0x0002c410


	//   ....[11]....
        /*00a8*/ 	.word	0x0002c4b0


	//   ....[12]....
        /*00ac*/ 	.word	0x0002c520


	//   ....[13]....
        /*00b0*/ 	.word	0x0002c590


	//   ....[14]....
        /*00b4*/ 	.word	0x0002c610


	//   ....[15]....
        /*00b8*/ 	.word	0x0002ce90


	//   ....[16]....
        /*00bc*/ 	.word	0x0002cf00


	//   ....[17]....
        /*00c0*/ 	.word	0x0002cf70


	//   ....[18]....
        /*00c4*/ 	.word	0x0002cfe0


	//   ....[19]....
        /*00c8*/ 	.word	0x0002d050


	//----- nvinfo : EIATTR_VRC_CTA_INIT_COUNT
	.align		4
.L_2688:
        /*00cc*/ 	.byte	0x02, 0x4a
	.zero		1
	.zero		1


	//----- nvinfo : EIATTR_EXIT_INSTR_OFFSETS
	.align		4
        /*00d0*/ 	.byte	0x04, 0x1c
        /*00d2*/ 	.short	(.L_2690 - .L_2689)


	//   ....[0]....
.L_2689:
        /*00d4*/ 	.word	0x000008b0


	//   ....[1]....
        /*00d8*/ 	.word	0x0002c3a0


	//----- nvinfo : EIATTR_INDIRECT_BRANCH_TARGETS
	.align		4
.L_2690:
        /*00dc*/ 	.byte	0x04, 0x34
        /*00de*/ 	.short	(.L_2692 - .L_2691)


	//   ....[0]....
.L_2691:
        /*00e0*/ 	.word	.L_x_71344@srel
        /*00e4*/ 	.short	0x0
        /*00e6*/ 	.short	0x0
        /*00e8*/ 	.word	0x3
        /*00ec*/ 	.word	.L_x_71345@srel
        /*00f0*/ 	.word	.L_x_71346@srel
        /*00f4*/ 	.word	.L_x_71347@srel


	//----- nvinfo : EIATTR_MAX_THREADS
	.align		4
.L_2692:
        /*00f8*/ 	.byte	0x04, 0x05
        /*00fa*/ 	.short	(.L_2694 - .L_2693)
.L_2693:
        /*00fc*/ 	.word	0x00000080
        /*0100*/ 	.word	0x00000001
        /*0104*/ 	.word	0x00000001


	//----- nvinfo : EIATTR_CRS_STACK_SIZE
	.align		4
.L_2694:
        /*0108*/ 	.byte	0x04, 0x1e
        /*010a*/ 	.short	(.L_2696 - .L_2695)
.L_2695:
        /*010c*/ 	.word	0x00000000


	//----- nvinfo : EIATTR_CBANK_PARAM_SIZE
	.align		4
.L_2696:
        /*0110*/ 	.byte	0x03, 0x19
        /*0112*/ 	.short	0x00e8


	//----- nvinfo : EIATTR_PARAM_CBANK
	.align		4
        /*0114*/ 	.byte	0x04, 0x0a
        /*0116*/ 	.short	(.L_2698 - .L_2697)
	.align		4
.L_2697:
        /*0118*/ 	.word	index@(.nv.constant0._ZN10layer_norm13ln_fwd_kernelINS_13Kernel_traitsIf6__halfS2_S2_fjLj2048ELj1ELj4ELj1ELj16ENS_18Kernel_traits_baseILj2048EfS2_S2_S2_fjLj128EEEEELb1ELb0ELb0ELb1EEEvNS_9FwdParamsE)
        /*011c*/ 	.short	0x0380
        /*011e*/ 	.short	0x00e8


	//----- nvinfo : EIATTR_SW_WAR
	.align		4
.L_2698:
        /*0120*/ 	.byte	0x04, 0x36
        /*0122*/ 	.short	(.L_2700 - .L_2699)
.L_2699:
        /*0124*/ 	.word	0x00000008
.L_2700:


//--------------------- .nv.info._ZN10layer_norm13ln_fwd_kernelINS_13Kernel_traitsIf6__halfS2_S2_fjLj2048ELj1ELj4ELj1ELj16ENS_18Kernel_traits_baseILj2048EfS2_S2_S2_fjLj128EEEEELb1ELb0ELb1ELb0EEEvNS_9FwdParamsE --------------------------
	.section	.nv.info._ZN10layer_norm13ln_fwd_kernelINS_13Kernel_traitsIf6__halfS2_S2_fjLj2048ELj1ELj4ELj1ELj16ENS_18Kernel_traits_baseILj2048EfS2_S2_S2_fjLj128EEEEELb1ELb0ELb1ELb0EEEvNS_9FwdParamsE,"",@"SHT_CUDA_INFO"
	.sectionflags	@""
	.align	4


	//----- nvinfo : EIATTR_CUDA_API_VERSION
	.align		4
        /*0000*/ 	.byte	0x04, 0x37
        /*0002*/ 	.short	(.L_2702 - .L_2701)
.L_2701:
        /*0004*/ 	.word	0x00000082


	//----- nvinfo : EIATTR_KPARAM_INFO
	.align		4
.L_2702:
        /*0008*/ 	.byte	0x04, 0x17
        /*000a*/ 	.short	(.L_2704 - .L_2703)
.L_2703:
        /*000c*/ 	.word	0x00000000
        /*0010*/ 	.short	0x0000
        /*0012*/ 	.short	0x0000
        /*0014*/ 	.byte	0x00, 0xf0, 0xa1, 0x03


	//----- nvinfo : EIATTR_SPARSE_MMA_MASK
	.align		4
.L_2704:
        /*0018*/ 	.byte	0x03, 0x50
        /*001a*/ 	.short	0x0000


	//----- nvinfo : EIATTR_MAXREG_COUNT
	.align		4
        /*001c*/ 	.byte	0x03, 0x1b
        /*001e*/ 	.short	0x00ff


	//----- nvinfo : EIATTR_MERCURY_ISA_VERSION
	.align		4
        /*0020*/ 	.byte	0x03, 0x5f
        /*0022*/ 	.short	0x0101


	//----- nvinfo : EIATTR_COOP_GROUP_MASK_REGIDS
	.align		4
        /*0024*/ 	.byte	0x04, 0x29
        /*0026*/ 	.short	(.L_2706 - .L_2705)


	//   ....[0]....
.L_2705:
        /*0028*/ 	.word	0xffffffff


	//   ....[1]....
        /*002c*/ 	.word	0xffffffff


	//   ....[2]....
        /*0030*/ 	.word	0xffffffff


	//   ....[3]....
        /*0034*/ 	.word	0xffffffff


	//   ....[4]....
        /*0038*/ 	.word	0xffffffff


	//   ....[5]....
        /*003c*/ 	.word	0xffffffff


	//   ....[6]....
        /*0040*/ 	.word	0xffffffff


	//   ....[7]....
        /*0044*/ 	.word	0xffffffff


	//   ....[8]....
        /*0048*/ 	.word	0xffffffff


	//   ....[9]....
        /*004c*/ 	.word	0xffffffff


	//   ....[10]....
        /*0050*/ 	.word	0x050000e4


	//   ....[11]....
        /*0054*/ 	.word	0x050000e4


	//   ....[12]....
        /*0058*/ 	.word	0x050000e4


	//   ....[13]....
        /*005c*/ 	.word	0x050000e4


	//   ....[14]....
        /*0060*/ 	.word	0x050000e4


	//   ....[15]....
        /*0064*/ 	.word	0x050000e4


	//   ....[16]....
        /*0068*/ 	.word	0x050000e4


	//   ....[17]....
        /*006c*/ 	.word	0x050000e4


	//   ....[18]....
        /*0070*/ 	.word	0x050000e4


	//   ....[19]....
        /*0074*/ 	.word	0x050000e4


	//----- nvinfo : EIATTR_COOP_GROUP_INSTR_OFFSETS
	.align		4
.L_2706:
        /*0078*/ 	.byte	0x04, 0x28
        /*007a*/ 	.short	(.L_2708 - .L_2707)


	//   ....[0]....
.L_2707:
        /*007c*/ 	.word	0x0002f490


	//   ....[1]....
        /*0080*/ 	.word	0x0002f4d0


	//   ....[2]....
        /*0084*/ 	.word	0x0002f4f0


	//   ....[3]....
        /*0088*/ 	.word	0x0002f510


	//   ....[4]....
        /*008c*/ 	.word	0x0002f530


	//   ....[5]....
        /*0090*/ 	.word	0x0002fd90


	//   ....[6]....
        /*0094*/ 	.word	0x0002fdb0


	//   ....[7]....
        /*0098*/ 	.word	0x0002fdd0


	//   ....[8]....
        /*009c*/ 	.word	0x0002fdf0


	//   ....[9]....
        /*00a0*/ 	.word	0x0002fe10


	//   ....[10]....
        /*00a4*/ 	.word	0x00031210


	//   ....[11]....
        /*00a8*/ 	.word	0x000312c0


	//   ....[12]....
        /*00ac*/ 	.word	0x00031330


	//   ....[13]....
        /*00b0*/ 	.word	0x000313a0


	//   ....[14]....
        /*00b4*/ 	.word	0x00031410


	//   ....[15]....
        /*00b8*/ 	.word	0x00031cc0


	//   ....[16]....
        /*00bc*/ 	.word	0x00031d30


	//   ....[17]....
        /*00c0*/ 	.word	0x00031da0


	//   ....[18]....
        /*00c4*/ 	.word	0x00031e10


	//   ....[19]....
        /*00c8*/ 	.word	0x00031e80


	//----- nvinfo : EIATTR_VRC_CTA_INIT_COUNT
	.align		4
.L_2708:
        /*00cc*/ 	.byte	0x02, 0x4a
	.zero		1
	.zero		1


	//----- nvinfo : EIATTR_EXIT_INSTR_OFFSETS
	.align		4
        /*00d0*/ 	.byte	0x04, 0x1c
        /*00d2*/ 	.short	(.L_2710 - .L_2709)


	//   ....[0]....
.L_2709:
        /*00d4*/ 	.word	0x00000da0


	//   ....[1]....
        /*00d8*/ 	.word	0x000311a0


	//----- nvinfo : EIATTR_MAX_THREADS
	.align		4
.L_2710:
        /*00dc*/ 	.byte	0x04, 0x05
        /*00de*/ 	.short	(.L_2712 - .L_2711)
.L_2711:
        /*00e0*/ 	.word	0x00000080
        /*00e4*/ 	.word	0x00000001
        /*00e8*/ 	.word	0x00000001


	//----- nvinfo : EIATTR_CRS_STACK_SIZE
	.align		4
.L_2712:
        /*00ec*/ 	.byte	0x04, 0x1e
        /*00ee*/ 	.short	(.L_2714 - .L_2713)
.L_2713:
        /*00f0*/ 	.word	0x00000000


	//----- nvinfo : EIATTR_CBANK_PARAM_SIZE
	.align		4
.L_2714:
        /*00f4*/ 	.byte	0x03, 0x19
        /*00f6*/ 	.short	0x00e8


	//----- nvinfo : EIATTR_PARAM_CBANK
	.align		4
        /*00f8*/ 	.byte	0x04, 0x0a
        /*00fa*/ 	.short	(.L_2716 - .L_2715)
	.align		4
.L_2715:
        /*00fc*/ 	.word	index@(.nv.constant0._ZN10layer_norm13ln_fwd_kernelINS_13Kernel_traitsIf6__halfS2_S2_fjLj2048ELj1ELj4ELj1ELj16ENS_18Kernel_traits_baseILj2048EfS2_S2_S2_fjLj128EEEEELb1ELb0ELb1ELb0EEEvNS_9FwdParamsE)
        /*0100*/ 	.short	0x0380
        /*0102*/ 	.short	0x00e8


	//----- nvinfo : EIATTR_SW_WAR
	.align		4
.L_2716:
        /*0104*/ 	.byte	0x04, 0x36
        /*0106*/ 	.short	(.L_2718 - .L_2717)
.L_2717:
        /*0108*/ 	.word	0x00000008
.L_2718:


//--------------------- .nv.info._ZN10layer_norm13ln_fwd_kernelINS_13Kernel_traitsIf6__halfS2_S2_fjLj2048ELj1ELj4ELj1ELj16ENS_18Kernel_traits_baseILj2048EfS2_S2_S2_fjLj128EEEEELb1ELb0ELb1ELb1EEEvNS_9FwdParamsE --------------------------
	.section	.nv.info._ZN10layer_norm13ln_fwd_kernelINS_13Kernel_traitsIf6__halfS2_S2_fjLj2048ELj1ELj4ELj1ELj16ENS_18Kernel_traits_baseILj2048EfS2_S2_S2_fjLj128EEEEELb1ELb0ELb1ELb1EEEvNS_9FwdParamsE,"",@"SHT_CUDA_INFO"
	.sectionflags	@""
	.align	4


	//----- nvinfo : EIATTR_CUDA_API_VERSION
	.align		4
        /*0000*/ 	.byte	0x04, 0x37
        /*0002*/ 	.short	(.L_2720 - .L_2719)
.L_2719:
        /*0004*/ 	.word	0x00000082


	//----- nvinfo : EIATTR_KPARAM_INFO
	.align		4
.L_2720:
        /*0008*/ 	.byte	0x04, 0x17
        /*000a*/ 	.short	(.L_2722 - .L_2721)
.L_2721:
        /*000c*/ 	.word	0x00000000
        /*0010*/ 	.short	0x0000
        /*0012*/ 	.short	0x0000
        /*0014*/ 	.byte	0x00, 0xf0, 0xa1, 0x03


	//----- nvinfo : EIATTR_SPARSE_MMA_MASK
	.align		4
.L_2722:
        /*0018*/ 	.byte	0x03, 0x50
        /*001a*/ 	.short	0x0000


	//----- nvinfo : EIATTR_MAXREG_COUNT
	.align		4
        /*001c*/ 	.byte	0x03, 0x1b
        /*001e*/ 	.short	0x00ff


	//----- nvinfo : EIATTR_MERCURY_ISA_VERSION
	.align		4
        /*0020*/ 	.byte	0x03, 0x5f
        /*0022*/ 	.short	0x0101


	//----- nvinfo : EIATTR_COOP_GROUP_MASK_REGIDS
	.align		4
        /*0024*/ 	.byte	0x04, 0x29
        /*0026*/ 	.short	(.L_2724 - .L_2723)


	//   ....[0]....
.L_2723:
        /*0028*/ 	.word	0xffffffff


	//   ....[1]....
        /*002c*/ 	.word	0xffffffff


	//   ....[2]....
        /*0030*/ 	.word	0xffffffff


	//   ....[3]....
        /*0034*/ 	.word	0xffffffff


	//   ....[4]....
        /*0038*/ 	.word	0xffffffff


	//   ....[5]....
        /*003c*/ 	.word	0xffffffff


	//   ....[6]....
        /*0040*/ 	.word	0xffffffff


	//   ....[7]....
        /*0044*/ 	.word	0xffffffff


	//   ....[8]....
        /*0048*/ 	.word	0xffffffff


	//   ....[9]....
        /*004c*/ 	.word	0xffffffff


	//   ....[10]....
        /*0050*/ 	.word	0x050000dd


	//   ....[11]....
        /*0054*/ 	.word	0x050000dd


	//   ....[12]....
        /*0058*/ 	.word	0x050000dd


	//   ....[13]....
        /*005c*/ 	.word	0x050000dd


	//   ....[14]....
        /*0060*/ 	.word	0x050000dd


	//   ....[15]....
        /*0064*/ 	.word	0x050000dd


	//   ....[16]....
        /*0068*/ 	.word	0x050000dd


	//   ....[17]....
        /*006c*/ 	.word	0x050000dd


	//   ....[18]....
        /*0070*/ 	.word	0x050000dd


	//   ....[19]....
        /*0074*/ 	.word	0x050000dd


	//----- nvinfo : EIATTR_COOP_GROUP_INSTR_OFFSETS
	.align		4
.L_2724:
        /*0078*/ 	.byte	0x04, 0x28
        /*007a*/ 	.short	(.L_2726 - .L_2725)


	//   ....[0]....
.L_2725:
        /*007c*/ 	.word	0x0002f280


	//   ....[1]....
        /*0080*/ 	.word	0x0002f2b0


	//   ....[2]....
        /*0084*/ 	.word	0x0002f2d0


	//   ....[3]....
        /*0088*/ 	.word	0x0002f2f0


	//   ....[4]....
        /*008c*/ 	.word	0x0002f310


	//   ....[5]....
        /*0090*/ 	.word	0x0002fb40


	//   ....[6]....
        /*0094*/ 	.word	0x0002fb60


	//   ....[7]....
        /*0098*/ 	.word	0x0002fb80


	//   ....[8]....
        /*009c*/ 	.word	0x0002fba0


	//   ....[9]....
        /*00a0*/ 	.word	0x0002fbc0


	//   ....[10]....
        /*00a4*/ 	.word	0x00030d80


	//   ....[11]....
        /*00a8*/ 	.word	0x00030e30


	//   ....[12]....
        /*00ac*/ 	.word	0x00030ea0


	//   ....[13]....
        /*00b0*/ 	.word	0x00030f10


	//   ....[14]....
        /*00b4*/ 	.word	0x00030f80


	//   ....[15]....
        /*00b8*/ 	.word	0x00031800


	//   ....[16]....
        /*00bc*/ 	.word	0x00031870


	//   ....[17]....
        /*00c0*/ 	.word	0x000318e0


	//   ....[18]....
        /*00c4*/ 	.word	0x00031950


	//   ....[19]....
        /*00c8*/ 	.word	0x000319c0


	//----- nvinfo : EIATTR_VRC_CTA_INIT_COUNT
	.align		4
.L_2726:
        /*00cc*/ 	.byte	0x02, 0x4a
	.zero		1
	.zero		1


	//----- nvinfo : EIATTR_EXIT_INSTR_OFFSETS
	.align		4
        /*00d0*/ 	.byte	0x04, 0x1c
        /*00d2*/ 	.short	(.L_2728 - .L_2727)


	//   ....[0]....
.L_2727:
        /*00d4*/ 	.word	0x000008b0


	//   ....[1]....
        /*00d8*/ 	.word	0x00030d10


	//----- nvinfo : EIATTR_MAX_THREADS
	.align		4
.L_2728:
        /*00dc*/ 	.byte	0x04, 0x05
        /*00de*/ 	.short	(.L_2730 - .L_2729)
.L_2729:
        /*00e0*/ 	.word	0x00000080
        /*00e4*/ 	.word	0x00000001
        /*00e8*/ 	.word	0x00000001


	//----- nvinfo : EIATTR_CRS_STACK_SIZE
	.align		4
.L_2730:
        /*00ec*/ 	.byte	0x04, 0x1e
        /*00ee*/ 	.short	(.L_2732 - .L_2731)
.L_2731:
        /*00f0*/ 	.word	0x00000000


	//----- nvinfo : EIATTR_CBANK_PARAM_SIZE
	.align		4
.L_2732:
        /*00f4*/ 	.byte	0x03, 0x19
        /*00f6*/ 	.short	0x00e8


	//----- nvinfo : EIATTR_PARAM_CBANK
	.align		4
        /*00f8*/ 	.byte	0x04, 0x0a
        /*00fa*/ 	.short	(.L_2734 - .L_2733)
	.align		4
.L_2733:
        /*00fc*/ 	.word	index@(.nv.constant0._ZN10layer_norm13ln_fwd_kernelINS_13Kernel_traitsIf6__halfS2_S2_fjLj2048ELj1ELj4ELj1ELj16ENS_18Kernel_traits_baseILj2048EfS2_S2_S2_fjLj128EEEEELb1ELb0ELb1ELb1EEEvNS_9FwdParamsE)
        /*0100*/ 	.short	0x0380
        /*0102*/ 	.short	0x00e8


	//----- nvinfo : EIATTR_SW_WAR
	.align		4
.L_2734:
        /*0104*/ 	.byte	0x04, 0x36
        /*0106*/ 	.short	(.L_2736 - .L_2735)
.L_2735:
        /*0108*/ 	.word	0x00000008
.L_2736:


//--------------------- .nv.info._ZN10layer_norm13ln_fwd_kernelINS_13Kernel_traitsIf6__halfS2_S2_fjLj2048ELj1ELj4ELj1ELj16ENS_18Kernel_traits_baseILj2048EfS2_S2_S2_fjLj128EEEEELb1ELb1ELb0ELb0EEEvNS_9FwdParamsE --------------------------
	.section	.nv.info._ZN10layer_norm13ln_fwd_kernelINS_13Kernel_traitsIf6__halfS2_S2_fjLj2048ELj1ELj4ELj1ELj16ENS_18Kernel_traits_baseILj2048EfS2_S2_S2_fjLj128EEEEELb1ELb1ELb0ELb0EEEvNS_9FwdParamsE,"",@"SHT_CUDA_INFO"
	.sectionflags	@""
	.align	4


	//----- nvinfo : EIATTR_CUDA_API_VERSION
	.align		4
        /*0000*/ 	.byte	0x04, 0x37
        /*0002*/ 	.short	(.L_2738 - .L_2737)
.L_2737:
        /*0004*/ 	.word	0x00000082


	//----- nvinfo : EIATTR_KPARAM_INFO
	.align		4
.L_2738:
        /*0008*/ 	.byte	0x04, 0x17
        /*000a*/ 	.short	(.L_2740 - .L_2739)
.L_2739:
        /*000c*/ 	.word	0x00000000
        /*0010*/ 	.short	0x0000
        /*0012*/ 	.short	0x0000
        /*0014*/ 	.byte	0x00, 0xf0, 0xa1, 0x03


	//----- nvinfo : EIATTR_SPARSE_MMA_MASK
	.align		4
.L_2740:
        /*0018*/ 	.byte	0x03, 0x50
        /*001a*/ 	.short	0x0000


	//----- nvinfo : EIATTR_MAXREG_COUNT
	.align		4
        /*001c*/ 	.byte	0x03, 0x1b
        /*001e*/ 	.short	0x00ff


	//----- nvinfo : EIATTR_ANNOTATIONS
	.align		4
        /*0020*/ 	.byte	0x04, 0x55
        /*0022*/ 	.short	(.L_2742 - .L_2741)


	//   ....[0]....
.L_2741:
        /* <DEDUP_REMOVED lines=61> */


	//----- nvinfo : EIATTR_MERCURY_ISA_VERSION
	.align		4
.L_2742:
        /*03e4*/ 	.byte	0x03, 0x5f
        /*03e6*/ 	.short	0x0101


	//----- nvinfo : EIATTR_COOP_GROUP_MASK_REGIDS
	.align		4
        /*03e8*/ 	.byte	0x04, 0x29
        /*03ea*/ 	.short	(.L_2744 - .L_2743)


	//   ....[0]....
.L_2743:
        /*03ec*/ 	.word	0xffffffff


	//   ....[1]....
        /*03f0*/ 	.word	0xffffffff


	//   ....[2]....
        /*03f4*/ 	.word	0xffffffff


	//   ....[3]....
        /*03f8*/ 	.word	0xffffffff


	//   ....[4]....
        /*03fc*/ 	.word	0xffffffff


	//   ....[5]....
        /*0400*/ 	.word	0xffffffff


	//   ....[6]....
        /*0404*/ 	.word	0xffffffff


	//   ....[7]....
        /*0408*/ 	.word	0xffffffff


	//   ....[8]....
        /*040c*/ 	.word	0xffffffff


	//   ....[9]....
        /*0410*/ 	.word	0xffffffff


	//   ....[10]....
        /*0414*/ 	.word	0x05000080


	//   ....[11]....
        /*0418*/ 	.word	0x05000080


	//   ....[12]....
        /*041c*/ 	.word	0x05000080


	//   ....[13]....
        /*0420*/ 	.word	0x05000080


	//   ....[14]....
        /*0424*/ 	.word	0x05000080


	//   ....[15]....
        /*0428*/ 	.word	0x05000080


	//   ....[16]....
        /*042c*/ 	.word	0x05000080


	//   ....[17]....
        /*0430*/ 	.word	0x05000080


	//   ....[18]....
        /*0434*/ 	.word	0x05000080


	//   ....[19]....
        /*0438*/ 	.word	0x05000080


	//----- nvinfo : EIATTR_COOP_GROUP_INSTR_OFFSETS
	.align		4
.L_2744:
        /*043c*/ 	.byte	0x04, 0x28
        /*043e*/ 	.short	(.L_2746 - .L_2745)


	//   ....[0]....
.L_2745:
        /*0440*/ 	.word	0x00035b30


	//   ....[1]....
        /*0444*/ 	.word	0x00035b70


	//   ....[2]....
        /*0448*/ 	.word	0x00035b90


	//   ....[3]....
        /*044c*/ 	.word	0x00035bb0


	//   ....[4]....
        /*0450*/ 	.word	0x00035bd0


	//   ....[5]....
        /*0454*/ 	.word	0x00036420


	//   ....[6]....
        /*0458*/ 	.word	0x00036440


	//   ....[7]....
        /*045c*/ 	.word	0x00036460


	//   ....[8]....
        /*0460*/ 	.word	0x00036480


	//   ....[9]....
        /*0464*/ 	.word	0x000364a0


	//   ....[10]....
        /*0468*/ 	.word	0x00037ac0


	//   ....[11]....
        /*046c*/ 	.word	0x00037b60


	//   ....[12]....
        /*0470*/ 	.word	0x00037bd0


	//   ....[13]....
        /*0474*/ 	.word	0x00037c40


	//   ....[14]....
        /*0478*/ 	.word	0x00037cb0


	//   ....[15]....
        /*047c*/ 	.word	0x00038570


	//   ....[16]....
        /*0480*/ 	.word	0x000385e0


	//   ....[17]....
        /*0484*/ 	.word	0x00038650


	//   ....[18]....
        /*0488*/ 	.word	0x000386c0


	//   ....[19]....
        /*048c*/ 	.word	0x00038730


	//----- nvinfo : EIATTR_VRC_CTA_INIT_COUNT
	.align		4
.L_2746:
        /*0490*/ 	.byte	0x02, 0x4a
	.zero		1
	.zero		1


	//----- nvinfo : EIATTR_EXIT_INSTR_OFFSETS
	.align		4
        /*0494*/ 	.byte	0x04, 0x1c
        /*0496*/ 	.short	(.L_2748 - .L_2747)


	//   ....[0]....
.L_2747:
        /*0498*/ 	.word	0x00001720


	//   ....[1]....
        /*049c*/ 	.word	0x00037a50


	//----- nvinfo : EIATTR_INDIRECT_BRANCH_TARGETS
	.align		4
.L_2748:
        /*04a0*/ 	.byte	0x04, 0x34
        /*04a2*/ 	.short	(.L_2750 - .L_2749)


	//   ....[0]....
.L_2749:
        /*04a4*/ 	.word	.L_x_71348@srel
        /*04a8*/ 	.short	0x0
        /*04aa*/ 	.short	0x0
        /*04ac*/ 	.word	0x3
        /*04b0*/ 	.word	.L_x_71349@srel
        /*04b4*/ 	.word	.L_x_71350@srel
        /*04b8*/ 	.word	.L_x_71351@srel


	//----- nvinfo : EIATTR_MAX_THREADS
	.align		4
.L_2750:
        /*04bc*/ 	.byte	0x04, 0x05
        /*04be*/ 	.short	(.L_2752 - .L_2751)
.L_2751:
        /*04c0*/ 	.word	0x00000080
        /*04c4*/ 	.word	0x00000001
        /*04c8*/ 	.word	0x00000001


	//----- nvinfo : EIATTR_CRS_STACK_SIZE
	.align		4
.L_2752:
        /*04cc*/ 	.byte	0x04, 0x1e
        /*04ce*/ 	.short	(.L_2754 - .L_2753)
.L_2753:
        /*04d0*/ 	.word	0x00000000


	//----- nvinfo : EIATTR_CBANK_PARAM_SIZE
	.align		4
.L_2754:
        /*04d4*/ 	.byte	0x03, 0x19
        /*04d6*/ 	.short	0x00e8


	//----- nvinfo : EIATTR_PARAM_CBANK
	.align		4
        /*04d8*/ 	.byte	0x04, 0x0a
        /*04da*/ 	.short	(.L_2756 - .L_2755)
	.align		4
.L_2755:
        /*04dc*/ 	.word	index@(.nv.constant0._ZN10layer_norm13ln_fwd_kernelINS_13Kernel_traitsIf6__halfS2_S2_fjLj2048ELj1ELj4ELj1ELj16ENS_18Kernel_traits_baseILj2048EfS2_S2_S2_fjLj128EEEEELb1ELb1ELb0ELb0EEEvNS_9FwdParamsE)
        /*04e0*/ 	.short	0x0380
        /*04e2*/ 	.short	0x00e8


	//----- nvinfo : EIATTR_SW_WAR
	.align		4
.L_2756:
        /*04e4*/ 	.byte	0x04, 0x36
        /*04e6*/ 	.short	(.L_2758 - .L_2757)
.L_2757:
        /*04e8*/ 	.word	0x00000008
.L_2758:


//--------------------- .nv.info._ZN10layer_norm13ln_fwd_kernelINS_13Kernel_traitsIf6__halfS2_S2_fjLj2048ELj1ELj4ELj1ELj16ENS_18Kernel_traits_baseILj2048EfS2_S2_S2_fjLj128EEEEELb1ELb1ELb0ELb1EEEvNS_9FwdParamsE --------------------------
	.section	.nv.info._ZN10layer_norm13ln_fwd_kernelINS_13Kernel_traitsIf6__halfS2_S2_fjLj2048ELj1ELj4ELj1ELj16ENS_18Kernel_traits_baseILj2048EfS2_S2_S2_fjLj128EEEEELb1ELb1ELb0ELb1EEEvNS_9FwdParamsE,"",@"SHT_CUDA_INFO"
	.sectionflags	@""
	.align	4


	//----- nvinfo : EIATTR_CUDA_API_VERSION
	.align		4
        /*0000*/ 	.byte	0x04, 0x37
        /*0002*/ 	.short	(.L_2760 - .L_2759)
.L_2759:
        /*0004*/ 	.word	0x00000082


	//----- nvinfo : EIATTR_KPARAM_INFO
	.align		4
.L_2760:
        /*0008*/ 	.byte	0x04, 0x17
        /*000a*/ 	.short	(.L_2762 - .L_2761)
.L_2761:
        /*000c*/ 	.word	0x00000000
        /*0010*/ 	.short	0x0000
        /*0012*/ 	.short	0x0000
        /*0014*/ 	.byte	0x00, 0xf0, 0xa1, 0x03


	//----- nvinfo : EIATTR_SPARSE_MMA_MASK
	.align		4
.L_2762:
        /*0018*/ 	.byte	0x03, 0x50
        /*001a*/ 	.short	0x0000


	//----- nvinfo : EIATTR_MAXREG_COUNT
	.align		4
        /*001c*/ 	.byte	0x03, 0x1b
        /*001e*/ 	.short	0x00ff


	//----- nvinfo : EIATTR_ANNOTATIONS
	.align		4
        /*0020*/ 	.byte	0x04, 0x55
        /*0022*/ 	.short	(.L_2764 - .L_2763)


	//   ....[0]....
.L_2763:
        /* <DEDUP_REMOVED lines=49> */


	//----- nvinfo : EIATTR_MERCURY_ISA_VERSION
	.align		4
.L_2764:
        /*0324*/ 	.byte	0x03, 0x5f
        /*0326*/ 	.short	0x0101


	//----- nvinfo : EIATTR_COOP_GROUP_MASK_REGIDS
	.align		4
        /*0328*/ 	.byte	0x04, 0x29
        /*032a*/ 	.short	(.L_2766 - .L_2765)


	//   ....[0]....
.L_2765:
        /*032c*/ 	.word	0xffffffff


	//   ....[1]....
        /*0330*/ 	.word	0xffffffff


	//   ....[2]....
        /*0334*/ 	.word	0xffffffff


	//   ....[3]....
        /*0338*/ 	.word	0xffffffff


	//   ....[4]....
        /*033c*/ 	.word	0xffffffff


	//   ....[5]....
        /*0340*/ 	.word	0xffffffff


	//   ....[6]....
        /*0344*/ 	.word	0xffffffff


	//   ....[7]....
        /*0348*/ 	.word	0xffffffff


	//   ....[8]....
        /*034c*/ 	.word	0xffffffff


	//   ....[9]....
        /*0350*/ 	.word	0xffffffff


	//   ....[10]....
        /*0354*/ 	.word	0x05000022


	//   ....[11]....
        /*0358*/ 	.word	0x05000022


	//   ....[12]....
        /*035c*/ 	.word	0x05000022


	//   ....[13]....
        /*0360*/ 	.word	0x05000022


	//   ....[14]....
        /*0364*/ 	.word	0x05000022


	//   ....[15]....
        /*0368*/ 	.word	0x05000022


	//   ....[16]....
        /*036c*/ 	.word	0x05000022


	//   ....[17]....
        /*0370*/ 	.word	0x05000022


	//   ....[18]....
        /*0374*/ 	.word	0x05000022


	//   ....[19]....
        /*0378*/ 	.word	0x05000022


	//----- nvinfo : EIATTR_COOP_GROUP_INSTR_OFFSETS
	.align		4
.L_2766:
        /*037c*/ 	.byte	0x04, 0x28
        /*037e*/ 	.short	(.L_2768 - .L_2767)


	//   ....[0]....
.L_2767:
        /*0380*/ 	.word	0x0002f270


	//   ....[1]....
        /*0384*/ 	.word	0x0002f2a0


	//   ....[2]....
        /*0388*/ 	.word	0x0002f2c0


	//   ....[3]....
        /*038c*/ 	.word	0x0002f2e0


	//   ....[4]....
        /*0390*/ 	.word	0x0002f300


	//   ....[5]....
        /*0394*/ 	.word	0x0002fb30


	//   ....[6]....
        /*0398*/ 	.word	0x0002fb50


	//   ....[7]....
        /*039c*/ 	.word	0x0002fb70


	//   ....[8]....
        /*03a0*/ 	.word	0x0002fb90


	//   ....[9]....
        /*03a4*/ 	.word	0x0002fbb0


	//   ....[10]....
        /*03a8*/ 	.word	0x00030f60


	//   ....[11]....
        /*03ac*/ 	.word	0x00031000


	//   ....[12]....
        /*03b0*/ 	.word	0x00031060


	//   ....[13]....
        /*03b4*/ 	.word	0x000310c0


	//   ....[14]....
        /*03b8*/ 	.word	0x00031120


	//   ....[15]....
        /*03bc*/ 	.word	0x000319a0


	//   ....[16]....
        /*03c0*/ 	.word	0x00031a00


	//   ....[17]....
        /*03c4*/ 	.word	0x00031a60


	//   ....[18]....
        /*03c8*/ 	.word	0x00031ac0


	//   ....[19]....
        /*03cc*/ 	.word	0x00031b20


	//----- nvinfo : EIATTR_VRC_CTA_INIT_COUNT
	.align		4
.L_2768:
        /*03d0*/ 	.byte	0x02, 0x4a
	.zero		1
	.zero		1


	//----- nvinfo : EIATTR_EXIT_INSTR_OFFSETS
	.align		4
        /*03d4*/ 	.byte	0x04, 0x1c
        /*03d6*/ 	.short	(.L_2770 - .L_2769)


	//   ....[0]....
.L_2769:
        /*03d8*/ 	.word	0x00000d30


	//   ....[1]....
        /*03dc*/ 	.word	0x00030ef0


	//----- nvinfo : EIATTR_INDIRECT_BRANCH_TARGETS
	.align		4
.L_2770:
        /*03e0*/ 	.byte	0x04, 0x34
        /*03e2*/ 	.short	(.L_2772 - .L_2771)


	//   ....[0]....
.L_2771:
        /*03e4*/ 	.word	.L_x_71352@srel
        /*03e8*/ 	.short	0x0
        /*03ea*/ 	.short	0x0
        /*03ec*/ 	.word	0x3
        /*03f0*/ 	.word	.L_x_71353@srel
        /*03f4*/ 	.word	.L_x_71354@srel
        /*03f8*/ 	.word	.L_x_71355@srel


	//----- nvinfo : EIATTR_MAX_THREADS
	.align		4
.L_2772:
        /*03fc*/ 	.byte	0x04, 0x05
        /*03fe*/ 	.short	(.L_2774 - .L_2773)
.L_2773:
        /*0400*/ 	.word	0x00000080
        /*0404*/ 	.word	0x00000001
        /*0408*/ 	.word	0x00000001


	//----- nvinfo : EIATTR_CRS_STACK_SIZE
	.align		4
.L_2774:
        /*040c*/ 	.byte	0x04, 0x1e
        /*040e*/ 	.short	(.L_2776 - .L_2775)
.L_2775:
        /*0410*/ 	.word	0x00000000


	//----- nvinfo : EIATTR_CBANK_PARAM_SIZE
	.align		4
.L_2776:
        /*0414*/ 	.byte	0x03, 0x19
        /*0416*/ 	.short	0x00e8


	//----- nvinfo : EIATTR_PARAM_CBANK
	.align		4
        /*0418*/ 	.byte	0x04, 0x0a
        /*041a*/ 	.short	(.L_2778 - .L_2777)
	.align		4
.L_2777:
        /*041c*/ 	.word	index@(.nv.constant0._ZN10layer_norm13ln_fwd_kernelINS_13Kernel_traitsIf6__halfS2_S2_fjLj2048ELj1ELj4ELj1ELj16ENS_18Kernel_traits_baseILj2048EfS2_S2_S2_fjLj128EEEEELb1ELb1ELb0ELb1EEEvNS_9FwdParamsE)
        /*0420*/ 	.short	0x0380
        /*0422*/ 	.short	0x00e8


	//----- nvinfo : EIATTR_SW_WAR
	.align		4
.L_2778:
        /*0424*/ 	.byte	0x04, 0x36
        /*0426*/ 	.short	(.L_2780 - .L_2779)
.L_2779:
        /*0428*/ 	.word	0x00000008
.L_2780:


//--------------------- .nv.info._ZN10layer_norm13ln_fwd_kernelINS_13Kernel_traitsIf6__halfS2_S2_fjLj2048ELj1ELj4ELj1ELj16ENS_18Kernel_traits_baseILj2048EfS2_S2_S2_fjLj128EEEEELb1ELb1ELb1ELb0EEEvNS_9FwdParamsE --------------------------
	.section	.nv.info._ZN10layer_norm13ln_fwd_kernelINS_13Kernel_traitsIf6__halfS2_S2_fjLj2048ELj1ELj4ELj1ELj16ENS_18Kernel_traits_baseILj2048EfS2_S2_S2_fjLj128EEEEELb1ELb1ELb1ELb0EEEvNS_9FwdParamsE,"",@"SHT_CUDA_INFO"
	.sectionflags	@""
	.align	4


	//----- nvinfo : EIATTR_CUDA_API_VERSION
	.align		4
        /*0000*/ 	.byte	0x04, 0x37
        /*0002*/ 	.short	(.L_2782 - .L_2781)
.L_2781:
        /*0004*/ 	.word	0x00000082


	//----- nvinfo : EIATTR_KPARAM_INFO
	.align		4
.L_2782:
        /*0008*/ 	.byte	0x04, 0x17
        /*000a*/ 	.short	(.L_2784 - .L_2783)
.L_2783:
        /*000c*/ 	.word	0x00000000
        /*0010*/ 	.short	0x0000
        /*0012*/ 	.short	0x0000
        /*0014*/ 	.byte	0x00, 0xf0, 0xa1, 0x03


	//----- nvinfo : EIATTR_SPARSE_MMA_MASK
	.align		4
.L_2784:
        /*0018*/ 	.byte	0x03, 0x50
        /*001a*/ 	.short	0x0000


	//----- nvinfo : EIATTR_MAXREG_COUNT
	.align		4
        /*001c*/ 	.byte	0x03, 0x1b
        /*001e*/ 	.short	0x00ff


	//----- nvinfo : EIATTR_ANNOTATIONS
	.align		4
        /*0020*/ 	.byte	0x04, 0x55
        /*0022*/ 	.short	(.L_2786 - .L_2785)


	//   ....[0]....
.L_2785:
        /* <DEDUP_REMOVED lines=92> */


	//----- nvinfo : EIATTR_MERCURY_ISA_VERSION
	.align		4
.L_2786:
        /*05d4*/ 	.byte	0x03, 0x5f
        /*05d6*/ 	.short	0x0101


	//----- nvinfo : EIATTR_COOP_GROUP_MASK_REGIDS
	.align		4
        /*05d8*/ 	.byte	0x04, 0x29
        /*05da*/ 	.short	(.L_2788 - .L_2787)


	//   ....[0]....
.L_2787:
        /*05dc*/ 	.word	0xffffffff


	//   ....[1]....
        /*05e0*/ 	.word	0xffffffff


	//   ....[2]....
        /*05e4*/ 	.word	0xffffffff


	//   ....[3]....
        /*05e8*/ 	.word	0xffffffff


	//   ....[4]....
        /*05ec*/ 	.word	0xffffffff


	//   ....[5]....
        /*05f0*/ 	.word	0xffffffff


	//   ....[6]....
        /*05f4*/ 	.word	0xffffffff


	//   ....[7]....
        /*05f8*/ 	.word	0xffffffff


	//   ....[8]....
        /*05fc*/ 	.word	0xffffffff


	//   ....[9]....
        /*0600*/ 	.word	0xffffffff


	//   ....[10]....
        /*0604*/ 	.word	0x05000074


	//   ....[11]....
        /*0608*/ 	.word	0x05000074


	//   ....[12]....
        /*060c*/ 	.word	0x05000074


	//   ....[13]....
        /*0610*/ 	.word	0x05000074


	//   ....[14]....
        /*0614*/ 	.word	0x05000074


	//   ....[15]....
        /*0618*/ 	.word	0x05000074


	//   ....[16]....
        /*061c*/ 	.word	0x05000074


	//   ....[17]....
        /*0620*/ 	.word	0x05000074


	//   ....[18]....
        /*0624*/ 	.word	0x05000074


	//   ....[19]....
        /*0628*/ 	.word	0x05000074


	//----- nvinfo : EIATTR_COOP_GROUP_INSTR_OFFSETS
	.align		4
.L_2788:
        /*062c*/ 	.byte	0x04, 0x28
        /*062e*/ 	.short	(.L_2790 - .L_2789)


	//   ....[0]....
.L_2789:
        /*0630*/ 	.word	0x0003a300


	//   ....[1]....
        /*0634*/ 	.word	0x0003a340


	//   ....[2]....
        /*0638*/ 	.word	0x0003a360


	//   ....[3]....
        /*063c*/ 	.word	0x0003a380


	//   ....[4]....
        /*0640*/ 	.word	0x0003a3a0


	//   ....[5]....
        /*0644*/ 	.word	0x0003abf0


	//   ....[6]....
        /*0648*/ 	.word	0x0003ac10


	//   ....[7]....
        /*064c*/ 	.word	0x0003ac30


	//   ....[8]....
        /*0650*/ 	.word	0x0003ac50


	//   ....[9]....
        /*0654*/ 	.word	0x0003ac70


	//   ....[10]....
        /*0658*/ 	.word	0x0003c3c0


	//   ....[11]....
        /*065c*/ 	.word	0x0003c460


	//   ....[12]....
        /*0660*/ 	.word	0x0003c4d0


	//   ....[13]....
        /*0664*/ 	.word	0x0003c540


	//   ....[14]....
        /*0668*/ 	.word	0x0003c5b0


	//   ....[15]....
        /*066c*/ 	.word	0x0003ce70


	//   ....[16]....
        /*0670*/ 	.word	0x0003cee0


	//   ....[17]....
        /*0674*/ 	.word	0x0003cf50


	//   ....[18]....
        /*0678*/ 	.word	0x0003cfc0


	//   ....[19]....
        /*067c*/ 	.word	0x0003d030


	//----- nvinfo : EIATTR_VRC_CTA_INIT_COUNT
	.align		4
.L_2790:
        /*0680*/ 	.byte	0x02, 0x4a
	.zero		1
	.zero		1


	//----- nvinfo : EIATTR_EXIT_INSTR_OFFSETS
	.align		4
        /*0684*/ 	.byte	0x04, 0x1c
        /*0686*/ 	.short	(.L_2792 - .L_2791)


	//   ....[0]....
.L_2791:
        /*0688*/ 	.word	0x00001b10


	//   ....[1]....
        /*068c*/ 	.word	0x0003c350


	//----- nvinfo : EIATTR_MAX_THREADS
	.align		4
.L_2792:
        /*0690*/ 	.byte	0x04, 0x05
        /*0692*/ 	.short	(.L_2794 - .L_2793)
.L_2793:
        /*0694*/ 	.word	0x00000080
        /*0698*/ 	.word	0x00000001
        /*069c*/ 	.word	0x00000001


	//----- nvinfo : EIATTR_CRS_STACK_SIZE
	.align		4
.L_2794:
        /*06a0*/ 	.byte	0x04, 0x1e
        /*06a2*/ 	.short	(.L_2796 - .L_2795)
.L_2795:
        /*06a4*/ 	.word	0x00000000


	//----- nvinfo : EIATTR_CBANK_PARAM_SIZE
	.align		4
.L_2796:
        /*06a8*/ 	.byte	0x03, 0x19
        /*06aa*/ 	.short	0x00e8


	//----- nvinfo : EIATTR_PARAM_CBANK
	.align		4
        /*06ac*/ 	.byte	0x04, 0x0a
        /*06ae*/ 	.short	(.L_2798 - .L_2797)
	.align		4
.L_2797:
        /*06b0*/ 	.word	index@(.nv.constant0._ZN10layer_norm13ln_fwd_kernelINS_13Kernel_traitsIf6__halfS2_S2_fjLj2048ELj1ELj4ELj1ELj16ENS_18Kernel_traits_baseILj2048EfS2_S2_S2_fjLj128EEEEELb1ELb1ELb1ELb0EEEvNS_9FwdParamsE)
        /*06b4*/ 	.short	0x0380
        /*06b6*/ 	.short	0x00e8


	//----- nvinfo : EIATTR_SW_WAR
	.align		4
.L_2798:
        /*06b8*/ 	.byte	0x04, 0x36
        /*06ba*/ 	.short	(.L_2800 - .L_2799)
.L_2799:
        /*06bc*/ 	.word	0x00000008
.L_2800:


//--------------------- .nv.info._ZN10layer_norm13ln_fwd_kernelINS_13Kernel_traitsIf6__halfS2_S2_fjLj2048ELj1ELj4ELj1ELj16ENS_18Kernel_traits_baseILj2048EfS2_S2_S2_fjLj128EEEEELb1ELb1ELb1ELb1EEEvNS_9FwdParamsE --------------------------
	.section	.nv.info._ZN10layer_norm13ln_fwd_kernelINS_13Kernel_traitsIf6__halfS2_S2_fjLj2048ELj1ELj4ELj1ELj16ENS_18Kernel_traits_baseILj2048EfS2_S2_S2_fjLj128EEEEELb1ELb1ELb1ELb1EEEvNS_9FwdParamsE,"",@"SHT_CUDA_INFO"
	.sectionflags	@""
	.align	4


	//----- nvinfo : EIATTR_CUDA_API_VERSION
	.align		4
        /*0000*/ 	.byte	0x04, 0x37
        /*0002*/ 	.short	(.L_2802 - .L_2801)
.L_2801:
        /*0004*/ 	.word	0x00000082


	//----- nvinfo : EIATTR_KPARAM_INFO
	.align		4
.L_2802:
        /*0008*/ 	.byte	0x04, 0x17
        /*000a*/ 	.short	(.L_2804 - .L_2803)
.L_2803:
        /*000c*/ 	.word	0x00000000
        /*0010*/ 	.short	0x0000
        /*0012*/ 	.short	0x0000
        /*0014*/ 	.byte	0x00, 0xf0, 0xa1, 0x03


	//----- nvinfo : EIATTR_SPARSE_MMA_MASK
	.align		4
.L_2804:
        /*0018*/ 	.byte	0x03, 0x50
        /*001a*/ 	.short	0x0000


	//----- nvinfo : EIATTR_MAXREG_COUNT
	.align		4
        /*001c*/ 	.byte	0x03, 0x1b
        /*001e*/ 	.short	0x00ff


	//----- nvinfo : EIATTR_ANNOTATIONS
	.align		4
        /*0020*/ 	.byte	0x04, 0x55
        /*0022*/ 	.short	(.L_2806 - .L_2805)


	//   ....[0]....
.L_2805:
        /* <DEDUP_REMOVED lines=49> */


	//----- nvinfo : EIATTR_MERCURY_ISA_VERSION
	.align		4
.L_2806:
        /*0324*/ 	.byte	0x03, 0x5f
        /*0326*/ 	.short	0x0101


	//----- nvinfo : EIATTR_COOP_GROUP_MASK_REGIDS
	.align		4
        /*0328*/ 	.byte	0x04, 0x29
        /*032a*/ 	.short	(.L_2808 - .L_2807)


	//   ....[0]....
.L_2807:
        /*032c*/ 	.word	0xffffffff


	//   ....[1]....
        /*0330*/ 	.word	0xffffffff


	//   ....[2]....
        /*0334*/ 	.word	0xffffffff


	//   ....[3]....
        /*0338*/ 	.word	0xffffffff


	//   ....[4]....
        /*033c*/ 	.word	0xffffffff


	//   ....[5]....
        /*0340*/ 	.word	0xffffffff


	//   ....[6]....
        /*0344*/ 	.word	0xffffffff


	//   ....[7]....
        /*0348*/ 	.word	0xffffffff


	//   ....[8]....
        /*034c*/ 	.word	0xffffffff


	//   ....[9]....
        /*0350*/ 	.word	0xffffffff


	//   ....[10]....
        /*0354*/ 	.word	0x05000080


	//   ....[11]....
        /*0358*/ 	.word	0x05000080


	//   ....[12]....
        /*035c*/ 	.word	0x05000080


	//   ....[13]....
        /*0360*/ 	.word	0x05000080


	//   ....[14]....
        /*0364*/ 	.word	0x05000080


	//   ....[15]....
        /*0368*/ 	.word	0x05000080


	//   ....[16]....
        /*036c*/ 	.word	0x05000080


	//   ....[17]....
        /*0370*/ 	.word	0x05000080


	//   ....[18]....
        /*0374*/ 	.word	0x05000080


	//   ....[19]....
        /*0378*/ 	.word	0x05000080


	//----- nvinfo : EIATTR_COOP_GROUP_INSTR_OFFSETS
	.align		4
.L_2808:
        /*037c*/ 	.byte	0x04, 0x28
        /*037e*/ 	.short	(.L_2810 - .L_2809)


	//   ....[0]....
.L_2809:
        /*0380*/ 	.word	0x000384a0


	//   ....[1]....
        /*0384*/ 	.word	0x000384d0


	//   ....[2]....
        /*0388*/ 	.word	0x000384f0


	//   ....[3]....
        /*038c*/ 	.word	0x00038510


	//   ....[4]....
        /*0390*/ 	.word	0x00038530


	//   ....[5]....
        /*0394*/ 	.word	0x00038d60


	//   ....[6]....
        /*0398*/ 	.word	0x00038d80


	//   ....[7]....
        /*039c*/ 	.word	0x00038da0


	//   ....[8]....
        /*03a0*/ 	.word	0x00038dc0


	//   ....[9]....
        /*03a4*/ 	.word	0x00038de0


	//   ....[10]....
        /*03a8*/ 	.word	0x0003a290


	//   ....[11]....
        /*03ac*/ 	.word	0x0003a330


	//   ....[12]....
        /*03b0*/ 	.word	0x0003a3a0


	//   ....[13]....
        /*03b4*/ 	.word	0x0003a410


	//   ....[14]....
        /*03b8*/ 	.word	0x0003a480


	//   ....[15]....
        /*03bc*/ 	.word	0x0003ad10


	//   ....[16]....
        /*03c0*/ 	.word	0x0003ad80


	//   ....[17]....
        /*03c4*/ 	.word	0x0003adf0


	//   ....[18]....
        /*03c8*/ 	.word	0x0003ae60


	//   ....[19]....
        /*03cc*/ 	.word	0x0003aed0


	//----- nvinfo : EIATTR_VRC_CTA_INIT_COUNT
	.align		4
.L_2810:
        /*03d0*/ 	.byte	0x02, 0x4a
	.zero		1
	.zero		1


	//----- nvinfo : EIATTR_EXIT_INSTR_OFFSETS
	.align		4
        /*03d4*/ 	.byte	0x04, 0x1c
        /*03d6*/ 	.short	(.L_2812 - .L_2811)


	//   ....[0]....
.L_2811:
        /*03d8*/ 	.word	0x00000d20


	//   ....[1]....
        /*03dc*/ 	.word	0x0003a220


	//----- nvinfo : EIATTR_MAX_THREADS
	.align		4
.L_2812:
        /*03e0*/ 	.byte	0x04, 0x05
        /*03e2*/ 	.short	(.L_2814 - .L_2813)
.L_2813:
        /*03e4*/ 	.word	0x00000080
        /*03e8*/ 	.word	0x00000001
        /*03ec*/ 	.word	0x00000001


	//----- nvinfo : EIATTR_CRS_STACK_SIZE
	.align		4
.L_2814:
        /*03f0*/ 	.byte	0x04, 0x1e
        /*03f2*/ 	.short	(.L_2816 - .L_2815)
.L_2815:
        /*03f4*/ 	.word	0x00000000


	//----- nvinfo : EIATTR_CBANK_PARAM_SIZE
	.align		4
.L_2816:
        /*03f8*/ 	.byte	0x03, 0x19
        /*03fa*/ 	.short	0x00e8


	//----- nvinfo : EIATTR_PARAM_CBANK
	.align		4
        /*03fc*/ 	.byte	0x04, 0x0a
        /*03fe*/ 	.short	(.L_2818 - .L_2817)
	.align		4
.L_2817:
        /*0400*/ 	.word	index@(.nv.constant0._ZN10layer_norm13ln_fwd_kernelINS_13Kernel_traitsIf6__halfS2_S2_fjLj2048ELj1ELj4ELj1ELj16ENS_18Kernel_traits_baseILj2048EfS2_S2_S2_fjLj128EEEEELb1ELb1ELb1ELb1EEEvNS_9FwdParamsE)
        /*0404*/ 	.short	0x0380
        /*0406*/ 	.short	0x00e8


	//----- nvinfo : EIATTR_SW_WAR
	.align		4
.L_2818:
        /*0408*/ 	.byte	0x04, 0x36
        /*040a*/ 	.short	(.L_2820 - .L_2819)
.L_2819:
        /*040c*/ 	.word	0x00000008
.L_2820:


//--------------------- .nv.info._ZN10layer_norm13ln_fwd_kernelINS_13Kernel_traitsI6__halfS2_fS2_fjLj2048ELj1ELj4ELj1ELj16ENS_18Kernel_traits_baseILj2048ES2_S2_fS2_fjLj128EEEEELb0ELb0ELb0ELb0EEEvNS_9FwdParamsE --------------------------
	.section	.nv.info._ZN10layer_norm13ln_fwd_kernelINS_13Kernel_traitsI6__halfS2_fS2_fjLj2048ELj1ELj4ELj1ELj16ENS_18Kernel_traits_baseILj2048ES2_S2_fS2_fjLj128EEEEELb0ELb0ELb0ELb0EEEvNS_9FwdParamsE,"",@"SHT_CUDA_INFO"
	.sectionflags	@""
	.align	4


	//----- nvinfo : EIATTR_CUDA_API_VERSION
	.align		4
        /*0000*/ 	.byte	0x04, 0x37
        /*0002*/ 	.short	(.L_2822 - .L_2821)
.L_2821:
        /*0004*/ 	.word	0x00000082


	//----- nvinfo : EIATTR_KPARAM_INFO
	.align		4
.L_2822:
        /*0008*/ 	.byte	0x04, 0x17
        /*000a*/ 	.short	(.L_2824 - .L_2823)
.L_2823:
        /*000c*/ 	.word	0x00000000
        /*0010*/ 	.short	0x0000
        /*0012*/ 	.short	0x0000
        /*0014*/ 	.byte	0x00, 0xf0, 0xa1, 0x03


	//----- nvinfo : EIATTR_SPARSE_MMA_MASK
	.align		4
.L_2824:
        /*0018*/ 	.byte	0x03, 0x50
        /*001a*/ 	.short	0x0000


	//----- nvinfo : EIATTR_MAXREG_COUNT
	.align		4
        /*001c*/ 	.byte	0x03, 0x1b
        /*001e*/ 	.short	0x00ff


	//----- nvinfo : EIATTR_MERCURY_ISA_VERSION
	.align		4
        /*0020*/ 	.byte	0x03, 0x5f
        /*0022*/ 	.short	0x0101


	//----- nvinfo : EIATTR_COOP_GROUP_MASK_REGIDS
	.align		4
        /*0024*/ 	.byte	0x04, 0x29
        /*0026*/ 	.short	(.L_2826 - .L_2825)


	//   ....[0]....
.L_2825:
        /*0028*/ 	.word	0xffffffff


	//   ....[1]....
        /*002c*/ 	.word	0xffffffff


	//   ....[2]....
        /*0030*/ 	.word	0xffffffff


	//   ....[3]....
        /*0034*/ 	.word	0xffffffff


	//   ....[4]....
        /*0038*/ 	.word	0xffffffff


	//   ....[5]....
        /*003c*/ 	.word	0xffffffff


	//   ....[6]....
        /*0040*/ 	.word	0xffffffff


	//   ....[7]....
        /*0044*/ 	.word	0xffffffff


	//   ....[8]....
        /*0048*/ 	.word	0xffffffff


	//   ....[9]....
        /*004c*/ 	.word	0xffffffff


	//   ....[10]....
        /*0050*/ 	.word	0x0500008e


	//   ....[11]....
        /*0054*/ 	.word	0x0500008e


	//   ....[12]....
        /*0058*/ 	.word	0x0500008e


	//   ....[13]....
        /*005c*/ 	.word	0x0500008e


	//   ....[14]....
        /*0060*/ 	.word	0x0500008e


	//   ....[15]....
        /*0064*/ 	.word	0x0500008e


	//   ....[16]....
        /*0068*/ 	.word	0x0500008e


	//   ....[17]....
        /*006c*/ 	.word	0x0500008e


	//   ....[18]....
        /*0070*/ 	.word	0x0500008e


	//   ....[19]....
        /*0074*/ 	.word	0x0500008e


	//----- nvinfo : EIATTR_COOP_GROUP_INSTR_OFFSETS
	.align		4
.L_2826:
        /*0078*/ 	.byte	0x04, 0x28
        /*007a*/ 	.short	(.L_2828 - .L_2827)


	//   ....[0]....
.L_2827:
        /*007c*/ 	.word	0x00002ac0


	//   ....[1]....
        /*0080*/ 	.word	0x00002b00


	//   ....[2]....
        /*0084*/ 	.word	0x00002b20


	//   ....[3]....
        /*0088*/ 	.word	0x00002b40


	//   ....[4]....
        /*008c*/ 	.word	0x00002b60


	//   ....[5]....
        /*0090*/ 	.word	0x000033c0


	//   ....[6]....
        /*0094*/ 	.word	0x000033e0


	//   ....[7]....
        /*0098*/ 	.word	0x00003400


	//   ....[8]....
        /*009c*/ 	.word	0x00003420


	//   ....[9]....
        /*00a0*/ 	.word	0x00003440


	//   ....[10]....
        /*00a4*/ 	.word	0x00004fd0


	//   ....[11]....
        /*00a8*/ 	.word	0x00005080


	//   ....[12]....
        /*00ac*/ 	.word	0x000050f0


	//   ....[13]....
        /*00b0*/ 	.word	0x00005160


	//   ....[14]....
        /*00b4*/ 	.word	0x000051d0


	//   ....[15]....
        /*00b8*/ 	.word	0x00005a90


	//   ....[16]....
        /*00bc*/ 	.word	0x00005b00


	//   ....[17]....
        /*00c0*/ 	.word	0x00005b70


	//   ....[18]....
        /*00c4*/ 	.word	0x00005be0


	//   ....[19]....
        /*00c8*/ 	.word	0x00005c50


	//----- nvinfo : EIATTR_VRC_CTA_INIT_COUNT
	.align		4
.L_2828:
        /*00cc*/ 	.byte	0x02, 0x4a
	.zero		1
	.zero		1


	//----- nvinfo : EIATTR_EXIT_INSTR_OFFSETS
	.align		4
        /*00d0*/ 	.byte	0x04, 0x1c
        /*00d2*/ 	.short	(.L_2830 - .L_2829)


	//   ....[0]....
.L_2829:
        /*00d4*/ 	.word	0x00000a40


	//   ....[1]....
        /*00d8*/ 	.word	0x00004f60


	//----- nvinfo : EIATTR_MAX_THREADS
	.align		4
.L_2830:
        /*00dc*/ 	.byte	0x04, 0x05
        /*00de*/ 	.short	(.L_2832 - .L_2831)
.L_2831:
        /*00e0*/ 	.word	0x00000080
        /*00e4*/ 	.word	0x00000001
        /*00e8*/ 	.word	0x00000001


	//----- nvinfo : EIATTR_CRS_STACK_SIZE
	.align		4
.L_2832:
        /*00ec*/ 	.byte	0x04, 0x1e
        /*00ee*/ 	.short	(.L_2834 - .L_2833)
.L_2833:
        /*00f0*/ 	.word	0x00000000


	//----- nvinfo : EIATTR_CBANK_PARAM_SIZE
	.align		4
.L_2834:
        /*00f4*/ 	.byte	0x03, 0x19
        /*00f6*/ 	.short	0x00e8


	//----- nvinfo : EIATTR_PARAM_CBANK
	.align		4
        /*00f8*/ 	.byte	0x04, 0x0a
        /*00fa*/ 	.short	(.L_2836 - .L_2835)
	.align		4
.L_2835:
        /*00fc*/ 	.word	index@(.nv.constant0._ZN10layer_norm13ln_fwd_kernelINS_13Kernel_traitsI6__halfS2_fS2_fjLj2048ELj1ELj4ELj1ELj16ENS_18Kernel_traits_baseILj2048ES2_S2_fS2_fjLj128EEEEELb0ELb0ELb0ELb0EEEvNS_9FwdParamsE)
        /*0100*/ 	.short	0x0380
        /*0102*/ 	.short	0x00e8


	//----- nvinfo : EIATTR_SW_WAR
	.align		4
.L_2836:
        /*0104*/ 	.byte	0x04, 0x36
        /*0106*/ 	.short	(.L_2838 - .L_2837)
.L_2837:
        /*0108*/ 	.word	0x00000008
.L_2838:


//--------------------- .nv.info._ZN10layer_norm13ln_fwd_kernelINS_13Kernel_traitsI6__halfS2_fS2_fjLj2048ELj1ELj4ELj1ELj16ENS_18Kernel_traits_baseILj2048ES2_S2_fS2_fjLj128EEEEELb0ELb0ELb0ELb1EEEvNS_9FwdParamsE --------------------------
	.section	.nv.info._ZN10layer_norm13ln_fwd_kernelINS_13Kernel_traitsI6__halfS2_fS2_fjLj2048ELj1ELj4ELj1ELj16ENS_18Kernel_traits_baseILj2048ES2_S2_fS2_fjLj128EEEEELb0ELb0ELb0ELb1EEEvNS_9FwdParamsE,"",@"SHT_CUDA_INFO"
	.sectionflags	@""
	.align	4


	//----- nvinfo : EIATTR_CUDA_API_VERSION
	.align		4
        /*0000*/ 	.byte	0x04, 0x37
        /*0002*/ 	.short	(.L_2840 - .L_2839)
.L_2839:
        /*0004*/ 	.word	0x00000082


	//----- nvinfo : EIATTR_KPARAM_INFO
	.align		4
.L_2840:
        /*0008*/ 	.byte	0x04, 0x17
        /*000a*/ 	.short	(.L_2842 - .L_2841)
.L_2841:
        /*000c*/ 	.word	0x00000000
        /*0010*/ 	.short	0x0000
        /*0012*/ 	.short	0x0000
        /*0014*/ 	.byte	0x00, 0xf0, 0xa1, 0x03


	//----- nvinfo : EIATTR_SPARSE_MMA_MASK
	.align		4
.L_2842:
        /*0018*/ 	.byte	0x03, 0x50
        /*001a*/ 	.short	0x0000


	//----- nvinfo : EIATTR_MAXREG_COUNT
	.align		4
        /*001c*/ 	.byte	0x03, 0x1b
        /*001e*/ 	.short	0x00ff


	//----- nvinfo : EIATTR_MERCURY_ISA_VERSION
	.align		4
        /*0020*/ 	.byte	0x03, 0x5f
        /*0022*/ 	.short	0x0101


	//----- nvinfo : EIATTR_COOP_GROUP_MASK_REGIDS
	.align		4
        /*0024*/ 	.byte	0x04, 0x29
        /*0026*/ 	.short	(.L_2844 - .L_2843)


	//   ....[0]....
.L_2843:
        /*0028*/ 	.word	0xffffffff


	//   ....[1]....
        /*002c*/ 	.word	0xffffffff


	//   ....[2]....
        /*0030*/ 	.word	0xffffffff


	//   ....[3]....
        /*0034*/ 	.word	0xffffffff


	//   ....[4]....
        /*0038*/ 	.word	0xffffffff


	//   ....[5]....
        /*003c*/ 	.word	0xffffffff


	//   ....[6]....
        /*0040*/ 	.word	0xffffffff


	//   ....[7]....
        /*0044*/ 	.word	0xffffffff


	//   ....[8]....
        /*0048*/ 	.word	0xffffffff


	//   ....[9]....
        /*004c*/ 	.word	0xffffffff


	//   ....[10]....
        /*0050*/ 	.word	0xffffffff


	//   ....[11]....
        /*0054*/ 	.word	0xffffffff


	//   ....[12]....
        /*0058*/ 	.word	0xffffffff


	//   ....[13]....
        /*005c*/ 	.word	0xffffffff


	//   ....[14]....
        /*0060*/ 	.word	0xffffffff


	//   ....[15]....
        /*0064*/ 	.word	0xffffffff


	//   ....[16]....
        /*0068*/ 	.word	0xffffffff


	//   ....[17]....
        /*006c*/ 	.word	0xffffffff


	//   ....[18]....
        /*0070*/ 	.word	0xffffffff


	//   ....[19]....
        /*0074*/ 	.word	0xffffffff


	//   ....[20]....
        /*0078*/ 	.word	0x05000090


	//   ....[21]....
        /*007c*/ 	.word	0x05000090


	//   ....[22]....
        /*0080*/ 	.word	0x05000090


	//   ....[23]....
        /*0084*/ 	.word	0x05000090


	//   ....[24]....
        /*0088*/ 	.word	0x05000090


	//   ....[25]....
        /*008c*/ 	.word	0x05000090


	//   ....[26]....
        /*0090*/ 	.word	0x05000090


	//   ....[27]....
        /*0094*/ 	.word	0x05000090


	//   ....[28]....
        /*0098*/ 	.word	0x05000090


	//   ....[29]....
        /*009c*/ 	.word	0x05000090


	//   ....[30]....
        /*00a0*/ 	.word	0x05000090


	//   ....[31]....
        /*00a4*/ 	.word	0x05000090


	//   ....[32]....
        /*00a8*/ 	.word	0x05000090


	//   ....[33]....
        /*00ac*/ 	.word	0x05000090


	//   ....[34]....
        /*00b0*/ 	.word	0x05000090


	//   ....[35]....
        /*00b4*/ 	.word	0x05000090


	//   ....[36]....
        /*00b8*/ 	.word	0x05000090


	//   ....[37]....
        /*00bc*/ 	.word	0x05000090


	//   ....[38]....
        /*00c0*/ 	.word	0x05000090


	//   ....[39]....
        /*00c4*/ 	.word	0x05000090


	//----- nvinfo : EIATTR_COOP_GROUP_INSTR_OFFSETS
	.align		4
.L_2844:
        /*00c8*/ 	.byte	0x04, 0x28
        /*00ca*/ 	.short	(.L_2846 - .L_2845)


	//   ....[0]....
.L_2845:
        /*00cc*/ 	.word	0x00001b00


	//   ....[1]....
        /*00d0*/ 	.word	0x00001b30


	//   ....[2]....
        /*00d4*/ 	.word	0x00001b50


	//   ....[3]....
        /*00d8*/ 	.word	0x00001b70


	//   ....[4]....
        /*00dc*/ 	.word	0x00001b90


	//   ....[5]....
        /*00e0*/ 	.word	0x000023c0


	//   ....[6]....
        /*00e4*/ 	.word	0x000023e0


	//   ....[7]....
        /*00e8*/ 	.word	0x00002400


	//   ....[8]....
        /*00ec*/ 	.word	0x00002420


	//   ....[9]....
        /*00f0*/ 	.word	0x00002440


	//   ....[10]....
        /*00f4*/ 	.word	0x000057b0


	//   ....[11]....
        /*00f8*/ 	.word	0x000057e0


	//   ....[12]....
        /*00fc*/ 	.word	0x00005800


	//   ....[13]....
        /*0100*/ 	.word	0x00005820


	//   ....[14]....
        /*0104*/ 	.word	0x00005840


	//   ....[15]....
        /*0108*/ 	.word	0x00006070


	//   ....[16]....
        /*010c*/ 	.word	0x00006090


	//   ....[17]....
        /*0110*/ 	.word	0x000060b0


	//   ....[18]....
        /*0114*/ 	.word	0x000060d0


	//   ....[19]....
        /*0118*/ 	.word	0x000060f0


	//   ....[20]....
        /*011c*/ 	.word	0x00007990


	//   ....[21]....
        /*0120*/ 	.word	0x00007a30


	//   ....[22]....
        /*0124*/ 	.word	0x00007a90


	//   ....[23]....
        /*0128*/ 	.word	0x00007af0


	//   ....[24]....
        /*012c*/ 	.word	0x00007b50


	//   ....[25]....
        /*0130*/ 	.word	0x000083b0


	//   ....[26]....
        /*0134*/ 	.word	0x00008410


	//   ....[27]....
        /*0138*/ 	.word	0x00008470


	//   ....[28]....
        /*013c*/ 	.word	0x000084d0


	//   ....[29]....
        /*0140*/ 	.word	0x00008530


	//   ....[30]....
        /*0144*/ 	.word	0x000085b0


	//   ....[31]....
        /*0148*/ 	.word	0x00008650


	//   ....[32]....
        /*014c*/ 	.word	0x000086b0


	//   ....[33]....
        /*0150*/ 	.word	0x00008710


	//   ....[34]....
        /*0154*/ 	.word	0x00008770


	//   ....[35]....
        /*0158*/ 	.word	0x00008fd0


	//   ....[36]....
        /*015c*/ 	.word	0x00009030


	//   ....[37]....
        /*0160*/ 	.word	0x00009090


	//   ....[38]....
        /*0164*/ 	.word	0x000090f0


	//   ....[39]....
        /*0168*/ 	.word	0x00009150


	//----- nvinfo : EIATTR_VRC_CTA_INIT_COUNT
	.align		4
.L_2846:
        /*016c*/ 	.byte	0x02, 0x4a
	.zero		1
	.zero		1


	//----- nvinfo : EIATTR_EXIT_INSTR_OFFSETS
	.align		4
        /*0170*/ 	.byte	0x04, 0x1c
        /*0172*/ 	.short	(.L_2848 - .L_2847)


	//   ....[0]....
.L_2847:
        /*0174*/ 	.word	0x000003d0


	//   ....[1]....
        /*0178*/ 	.word	0x00003c90


	//   ....[2]....
        /*017c*/ 	.word	0x00007930


	//----- nvinfo : EIATTR_MAX_THREADS
	.align		4
.L_2848:
        /*0180*/ 	.byte	0x04, 0x05
        /*0182*/ 	.short	(.L_2850 - .L_2849)
.L_2849:
        /*0184*/ 	.word	0x00000080
        /*0188*/ 	.word	0x00000001
        /*018c*/ 	.word	0x00000001


	//----- nvinfo : EIATTR_CRS_STACK_SIZE
	.align		4
.L_2850:
        /*0190*/ 	.byte	0x04, 0x1e
        /*0192*/ 	.short	(.L_2852 - .L_2851)
.L_2851:
        /*0194*/ 	.word	0x00000000


	//----- nvinfo : EIATTR_CBANK_PARAM_SIZE
	.align		4
.L_2852:
        /*0198*/ 	.byte	0x03, 0x19
        /*019a*/ 	.short	0x00e8


	//----- nvinfo : EIATTR_PARAM_CBANK
	.align		4
        /*019c*/ 	.byte	0x04, 0x0a
        /*019e*/ 	.short	(.L_2854 - .L_2853)
	.align		4
.L_2853:
        /*01a0*/ 	.word	index@(.nv.constant0._ZN10layer_norm13ln_fwd_kernelINS_13Kernel_traitsI6__halfS2_fS2_fjLj2048ELj1ELj4ELj1ELj16ENS_18Kernel_traits_baseILj2048ES2_S2_fS2_fjLj128EEEEELb0ELb0ELb0ELb1EEEvNS_9FwdParamsE)
        /*01a4*/ 	.short	0x0380
        /*01a6*/ 	.short	0x00e8


	//----- nvinfo : EIATTR_SW_WAR
	.align		4
.L_2854:
        /*01a8*/ 	.byte	0x04, 0x36
        /*01aa*/ 	.short	(.L_2856 - .L_2855)
.L_2855:
        /*01ac*/ 	.word	0x00000008
.L_2856:


//--------------------- .nv.info._ZN10layer_norm13ln_fwd_kernelINS_13Kernel_traitsI6__halfS2_fS2_fjLj2048ELj1ELj4ELj1ELj16ENS_18Kernel_traits_baseILj2048ES2_S2_fS2_fjLj128EEEEELb0ELb0ELb1ELb0EEEvNS_9FwdParamsE --------------------------
	.section	.nv.info._ZN10layer_norm13ln_fwd_kernelINS_13Kernel_traitsI6__halfS2_fS2_fjLj2048ELj1ELj4ELj1ELj16ENS_18Kernel_traits_baseILj2048ES2_S2_fS2_fjLj128EEEEELb0ELb0ELb1ELb0EEEvNS_9FwdParamsE,"",@"SHT_CUDA_INFO"
	.sectionflags	@""
	.align	4


	//----- nvinfo : EIATTR_CUDA_API_VERSION
	.align		4
        /*0000*/ 	.byte	0x04, 0x37
        /*0002*/ 	.short	(.L_2858 - .L_2857)
.L_2857:
        /*0004*/ 	.word	0x00000082


	//----- nvinfo : EIATTR_KPARAM_INFO
	.align		4
.L_2858:
        /*0008*/ 	.byte	0x04, 0x17
        /*000a*/ 	.short	(.L_2860 - .L_2859)
.L_2859:
        /*000c*/ 	.word	0x00000000
        /*0010*/ 	.short	0x0000
        /*0012*/ 	.short	0x0000
        /*0014*/ 	.byte	0x00, 0xf0, 0xa1, 0x03


	//----- nvinfo : EIATTR_SPARSE_MMA_MASK
	.align		4
.L_2860:
        /*0018*/ 	.byte	0x03, 0x50
        /*001a*/ 	.short	0x0000


	//----- nvinfo : EIATTR_MAXREG_COUNT
	.align		4
        /*001c*/ 	.byte	0x03, 0x1b
        /*001e*/ 	.short	0x00ff


	//----- nvinfo : EIATTR_MERCURY_ISA_VERSION
	.align		4
        /*0020*/ 	.byte	0x03, 0x5f
        /*0022*/ 	.short	0x0101


	//----- nvinfo : EIATTR_COOP_GROUP_MASK_REGIDS
	.align		4
        /*0024*/ 	.byte	0x04, 0x29
        /*0026*/ 	.short	(.L_2862 - .L_2861)


	//   ....[0]....
.L_2861:
        /*0028*/ 	.word	0xffffffff


	//   ....[1]....
        /*002c*/ 	.word	0xffffffff


	//   ....[2]....
        /*0030*/ 	.word	0xffffffff


	//   ....[3]....
        /*0034*/ 	.word	0xffffffff


	//   ....[4]....
        /*0038*/ 	.word	0xffffffff


	//   ....[5]....
        /*003c*/ 	.word	0xffffffff


	//   ....[6]....
        /*0040*/ 	.word	0xffffffff


	//   ....[7]....
        /*0044*/ 	.word	0xffffffff


	//   ....[8]....
        /*0048*/ 	.word	0xffffffff


	//   ....[9]....
        /*004c*/ 	.word	0xffffffff


	//   ....[10]....
        /*0050*/ 	.word	0x0500009a


	//   ....[11]....
        /*0054*/ 	.word	0x0500009a


	//   ....[12]....
        /*0058*/ 	.word	0x0500009a


	//   ....[13]....
        /*005c*/ 	.word	0x0500009a


	//   ....[14]....
        /*0060*/ 	.word	0x0500009a


	//   ....[15]....
        /*0064*/ 	.word	0x0500009a


	//   ....[16]....
        /*0068*/ 	.word	0x0500009a


	//   ....[17]....
        /*006c*/ 	.word	0x0500009a


	//   ....[18]....
        /*0070*/ 	.word	0x0500009a


	//   ....[19]....
        /*0074*/ 	.word	0x0500009a


	//----- nvinfo : EIATTR_COOP_GROUP_INSTR_OFFSETS
	.align		4
.L_2862:
        /*0078*/ 	.byte	0x04, 0x28
        /*007a*/ 	.short	(.L_2864 - .L_2863)


	//   ....[0]....
.L_2863:
        /*007c*/ 	.word	0x00003800


	//   ....[1]....
        /*0080*/ 	.word	0x00003830


	//   ....[2]....
        /*0084*/ 	.word	0x00003850


	//   ....[3]....
        /*0088*/ 	.word	0x00003870


	//   ....[4]....
        /*008c*/ 	.word	0x000038a0


	//   ....[5]....
        /*0090*/ 	.word	0x000040f0


	//   ....[6]....
        /*0094*/ 	.word	0x00004110


	//   ....[7]....
        /*0098*/ 	.word	0x00004130


	//   ....[8]....
        /*009c*/ 	.word	0x00004150


	//   ....[9]....
        /*00a0*/ 	.word	0x00004170


	//   ....[10]....
        /*00a4*/ 	.word	0x00005d80


	//   ....[11]....
        /*00a8*/ 	.word	0x00005e20


	//   ....[12]....
        /*00ac*/ 	.word	0x00005e90


	//   ....[13]....
        /*00b0*/ 	.word	0x00005f00


	//   ....[14]....
        /*00b4*/ 	.word	0x00005f80


	//   ....[15]....
        /*00b8*/ 	.word	0x00006830


	//   ....[16]....
        /*00bc*/ 	.word	0x000068a0


	//   ....[17]....
        /*00c0*/ 	.word	0x00006910


	//   ....[18]....
        /*00c4*/ 	.word	0x00006980


	//   ....[19]....
        /*00c8*/ 	.word	0x000069f0


	//----- nvinfo : EIATTR_VRC_CTA_INIT_COUNT
	.align		4
.L_2864:
        /*00cc*/ 	.byte	0x02, 0x4a
	.zero		1
	.zero		1


	//----- nvinfo : EIATTR_EXIT_INSTR_OFFSETS
	.align		4
        /*00d0*/ 	.byte	0x04, 0x1c
        /*00d2*/ 	.short	(.L_2866 - .L_2865)


	//   ....[0]....
.L_2865:
        /*00d4*/ 	.word	0x00000a70


	//   ....[1]....
        /*00d8*/ 	.word	0x00005d10


	//----- nvinfo : EIATTR_MAX_THREADS
	.align		4
.L_2866:
        /*00dc*/ 	.byte	0x04, 0x05
        /*00de*/ 	.short	(.L_2868 - .L_2867)
.L_2867:
        /*00e0*/ 	.word	0x00000080
        /*00e4*/ 	.word	0x00000001
        /*00e8*/ 	.word	0x00000001


	//----- nvinfo : EIATTR_CRS_STACK_SIZE
	.align		4
.L_2868:
        /*00ec*/ 	.byte	0x04, 0x1e
        /*00ee*/ 	.short	(.L_2870 - .L_2869)
.L_2869:
        /*00f0*/ 	.word	0x00000000


	//----- nvinfo : EIATTR_CBANK_PARAM_SIZE
	.align		4
.L_2870:
        /*00f4*/ 	.byte	0x03, 0x19
        /*00f6*/ 	.short	0x00e8


	//----- nvinfo : EIATTR_PARAM_CBANK
	.align		4
        /*00f8*/ 	.byte	0x04, 0x0a
        /*00fa*/ 	.short	(.L_2872 - .L_2871)
	.align		4
.L_2871:
        /*00fc*/ 	.word	index@(.nv.constant0._ZN10layer_norm13ln_fwd_kernelINS_13Kernel_traitsI6__halfS2_fS2_fjLj2048ELj1ELj4ELj1ELj16ENS_18Kernel_traits_baseILj2048ES2_S2_fS2_fjLj128EEEEELb0ELb0ELb1ELb0EEEvNS_9FwdParamsE)
        /*0100*/ 	.short	0x0380
        /*0102*/ 	.short	0x00e8


	//----- nvinfo : EIATTR_SW_WAR
	.align		4
.L_2872:
        /*0104*/ 	.byte	0x04, 0x36
        /*0106*/ 	.short	(.L_2874 - .L_2873)
.L_2873:
        /*0108*/ 	.word	0x00000008
.L_2874:


//--------------------- .nv.info._ZN10layer_norm13ln_fwd_kernelINS_13Kernel_traitsI6__halfS2_fS2_fjLj2048ELj1ELj4ELj1ELj16ENS_18Kernel_traits_baseILj2048ES2_S2_fS2_fjLj128EEEEELb0ELb0ELb1ELb1EEEvNS_9FwdParamsE --------------------------
	.section	.nv.info._ZN10layer_norm13ln_fwd_kernelINS_13Kernel_traitsI6__halfS2_fS2_fjLj2048ELj1ELj4ELj1ELj16ENS_18Kernel_traits_baseILj2048ES2_S2_fS2_fjLj128EEEEELb0ELb0ELb1ELb1EEEvNS_9FwdParamsE,"",@"SHT_CUDA_INFO"
	.sectionflags	@""
	.align	4


	//----- nvinfo : EIATTR_CUDA_API_VERSION
	.align		4
        /*0000*/ 	.byte	0x04, 0x37
        /*0002*/ 	.short	(.L_2876 - .L_2875)
.L_2875:
        /*0004*/ 	.word	0x00000082


	//----- nvinfo : EIATTR_KPARAM_INFO
	.align		4
.L_2876:
        /*0008*/ 	.byte	0x04, 0x17
        /*000a*/ 	.short	(.L_2878 - .L_2877)
.L_2877:
        /*000c*/ 	.word	0x00000000
        /*0010*/ 	.short	0x0000
        /*0012*/ 	.short	0x0000
        /*0014*/ 	.byte	0x00, 0xf0, 0xa1, 0x03


	//----- nvinfo : EIATTR_SPARSE_MMA_MASK
	.align		4
.L_2878:
        /*0018*/ 	.byte	0x03, 0x50
        /*001a*/ 	.short	0x0000


	//----- nvinfo : EIATTR_MAXREG_COUNT
	.align		4
        /*001c*/ 	.byte	0x03, 0x1b
        /*001e*/ 	.short	0x00ff


	//----- nvinfo : EIATTR_MERCURY_ISA_VERSION
	.align		4
        /*0020*/ 	.byte	0x03, 0x5f
        /*0022*/ 	.short	0x0101


	//----- nvinfo : EIATTR_COOP_GROUP_MASK_REGIDS
	.align		4
        /*0024*/ 	.byte	0x04, 0x29
        /*0026*/ 	.short	(.L_2880 - .L_2879)


	//   ....[0]....
.L_2879:
        /*0028*/ 	.word	0xffffffff


	//   ....[1]....
        /*002c*/ 	.word	0xffffffff


	//   ....[2]....
        /*0030*/ 	.word	0xffffffff


	//   ....[3]....
        /*0034*/ 	.word	0xffffffff


	//   ....[4]....
        /*0038*/ 	.word	0xffffffff


	//   ....[5]....
        /*003c*/ 	.word	0xffffffff


	//   ....[6]....
        /*0040*/ 	.word	0xffffffff


	//   ....[7]....
        /*0044*/ 	.word	0xffffffff


	//   ....[8]....
        /*0048*/ 	.word	0xffffffff


	//   ....[9]....
        /*004c*/ 	.word	0xffffffff


	//   ....[10]....
        /*0050*/ 	.word	0x05000091


	//   ....[11]....
        /*0054*/ 	.word	0x05000091


	//   ....[12]....
        /*0058*/ 	.word	0x05000091


	//   ....[13]....
        /*005c*/ 	.word	0x05000091


	//   ....[14]....
        /*0060*/ 	.word	0x05000091


	//   ....[15]....
        /*0064*/ 	.word	0x05000091


	//   ....[16]....
        /*0068*/ 	.word	0x05000091


	//   ....[17]....
        /*006c*/ 	.word	0x05000091


	//   ....[18]....
        /*0070*/ 	.word	0x05000091


	//   ....[19]....
        /*0074*/ 	.word	0x05000091


	//----- nvinfo : EIATTR_COOP_GROUP_INSTR_OFFSETS
	.align		4
.L_2880:
        /*0078*/ 	.byte	0x04, 0x28
        /*007a*/ 	.short	(.L_2882 - .L_2881)


	//   ....[0]....
.L_2881:
        /*007c*/ 	.word	0x00002cc0


	//   ....[1]....
        /*0080*/ 	.word	0x00002ce0


	//   ....[2]....
        /*0084*/ 	.word	0x00002d00


	//   ....[3]....
        /*0088*/ 	.word	0x00002d20


	//   ....[4]....
        /*008c*/ 	.word	0x00002d50


	//   ....[5]....
        /*0090*/ 	.word	0x00003580


	//   ....[6]....
        /*0094*/ 	.word	0x000035a0


	//   ....[7]....
        /*0098*/ 	.word	0x000035c0


	//   ....[8]....
        /*009c*/ 	.word	0x000035e0


	//   ....[9]....
        /*00a0*/ 	.word	0x00003600


	//   ....[10]....
        /*00a4*/ 	.word	0x00004fc0


	//   ....[11]....
        /*00a8*/ 	.word	0x00005060


	//   ....[12]....
        /*00ac*/ 	.word	0x000050d0


	//   ....[13]....
        /*00b0*/ 	.word	0x00005140


	//   ....[14]....
        /*00b4*/ 	.word	0x000051c0


	//   ....[15]....
        /*00b8*/ 	.word	0x00005a40


	//   ....[16]....
        /*00bc*/ 	.word	0x00005ab0


	//   ....[17]....
        /*00c0*/ 	.word	0x00005b20


	//   ....[18]....
        /*00c4*/ 	.word	0x00005b90


	//   ....[19]....
        /*00c8*/ 	.word	0x00005c00


	//----- nvinfo : EIATTR_VRC_CTA_INIT_COUNT
	.align		4
.L_2882:
        /*00cc*/ 	.byte	0x02, 0x4a
	.zero		1
	.zero		1


	//----- nvinfo : EIATTR_EXIT_INSTR_OFFSETS
	.align		4
        /*00d0*/ 	.byte	0x04, 0x1c
        /*00d2*/ 	.short	(.L_2884 - .L_2883)


	//   ....[0]....
.L_2883:
        /*00d4*/ 	.word	0x00000400


	//   ....[1]....
        /*00d8*/ 	.word	0x00004f50


	//----- nvinfo : EIATTR_MAX_THREADS
	.align		4
.L_2884:
        /*00dc*/ 	.byte	0x04, 0x05
        /*00de*/ 	.short	(.L_2886 - .L_2885)
.L_2885:
        /*00e0*/ 	.word	0x00000080
        /*00e4*/ 	.word	0x00000001
        /*00e8*/ 	.word	0x00000001


	//----- nvinfo : EIATTR_CRS_STACK_SIZE
	.align		4
.L_2886:
        /*00ec*/ 	.byte	0x04, 0x1e
        /*00ee*/ 	.short	(.L_2888 - .L_2887)
.L_2887:
        /*00f0*/ 	.word	0x00000000


	//----- nvinfo : EIATTR_CBANK_PARAM_SIZE
	.align		4
.L_2888:
        /*00f4*/ 	.byte	0x03, 0x19
        /*00f6*/ 	.short	0x00e8


	//----- nvinfo : EIATTR_PARAM_CBANK
	.align		4
        /*00f8*/ 	.byte	0x04, 0x0a
        /*00fa*/ 	.short	(.L_2890 - .L_2889)
	.align		4
.L_2889:
        /*00fc*/ 	.word	index@(.nv.constant0._ZN10layer_norm13ln_fwd_kernelINS_13Kernel_traitsI6__halfS2_fS2_fjLj2048ELj1ELj4ELj1ELj16ENS_18Kernel_traits_baseILj2048ES2_S2_fS2_fjLj128EEEEELb0ELb0ELb1ELb1EEEvNS_9FwdParamsE)
        /*0100*/ 	.short	0x0380
        /*0102*/ 	.short	0x00e8


	//----- nvinfo : EIATTR_SW_WAR
	.align		4
.L_2890:
        /*0104*/ 	.byte	0x04, 0x36
        /*0106*/ 	.short	(.L_2892 - .L_2891)
.L_2891:
        /*0108*/ 	.word	0x00000008
.L_2892:


//--------------------- .nv.info._ZN10layer_norm13ln_fwd_kernelINS_13Kernel_traitsI6__halfS2_fS2_fjLj2048ELj1ELj4ELj1ELj16ENS_18Kernel_traits_baseILj2048ES2_S2_fS2_fjLj128EEEEELb0ELb1ELb0ELb0EEEvNS_9FwdParamsE --------------------------
	.section	.nv.info._ZN10layer_norm13ln_fwd_kernelINS_13Kernel_traitsI6__halfS2_fS2_fjLj2048ELj1ELj4ELj1ELj16ENS_18Kernel_traits_baseILj2048ES2_S2_fS2_fjLj128EEEEELb0ELb1ELb0ELb0EEEvNS_9FwdParamsE,"",@"SHT_CUDA_INFO"
	.sectionflags	@""
	.align	4


	//----- nvinfo : EIATTR_CUDA_API_VERSION
	.align		4
        /*0000*/ 	.byte	0x04, 0x37
        /*0002*/ 	.short	(.L_2894 - .L_2893)
.L_2893:
        /*0004*/ 	.word	0x00000082


	//----- nvinfo : EIATTR_KPARAM_INFO
	.align		4
.L_2894:
        /*0008*/ 	.byte	0x04, 0x17
        /*000a*/ 	.short	(.L_2896 - .L_2895)
.L_2895:
        /*000c*/ 	.word	0x00000000
        /*0010*/ 	.short	0x0000
        /*0012*/ 	.short	0x0000
        /*0014*/ 	.byte	0x00, 0xf0, 0xa1, 0x03


	//----- nvinfo : EIATTR_SPARSE_MMA_MASK
	.align		4
.L_2896:
        /*0018*/ 	.byte	0x03, 0x50
        /*001a*/ 	.short	0x0000


	//----- nvinfo : EIATTR_MAXREG_COUNT
	.align		4
        /*001c*/ 	.byte	0x03, 0x1b
        /*001e*/ 	.short	0x00ff


	//----- nvinfo : EIATTR_MERCURY_ISA_VERSION
	.align		4
        /*0020*/ 	.byte	0x03, 0x5f
        /*0022*/ 	.short	0x0101


	//----- nvinfo : EIATTR_COOP_GROUP_MASK_REGIDS
	.align		4
        /*0024*/ 	.byte	0x04, 0x29
        /*0026*/ 	.short	(.L_2898 - .L_2897)


	//   ....[0]....
.L_2897:
        /*0028*/ 	.word	0xffffffff


	//   ....[1]....
        /*002c*/ 	.word	0xffffffff


	//   ....[2]....
        /*0030*/ 	.word	0xffffffff


	//   ....[3]....
        /*0034*/ 	.word	0xffffffff


	//   ....[4]....
        /*0038*/ 	.word	0xffffffff


	//   ....[5]....
        /*003c*/ 	.word	0xffffffff


	//   ....[6]....
        /*0040*/ 	.word	0xffffffff


	//   ....[7]....
        /*0044*/ 	.word	0xffffffff


	//   ....[8]....
        /*0048*/ 	.word	0xffffffff


	//   ....[9]....
        /*004c*/ 	.word	0xffffffff


	//   ....[10]....
        /*0050*/ 	.word	0x050000b7


	//   ....[11]....
        /*0054*/ 	.word	0x050000b7


	//   ....[12]....
        /*0058*/ 	.word	0x050000b7


	//   ....[13]....
        /*005c*/ 	.word	0x050000b7


	//   ....[14]....
        /*0060*/ 	.word	0x050000b7


	//   ....[15]....
        /*0064*/ 	.word	0x050000b7


	//   ....[16]....
        /*0068*/ 	.word	0x050000b7


	//   ....[17]....
        /*006c*/ 	.word	0x050000b7


	//   ....[18]....
        /*0070*/ 	.word	0x050000b7


	//   ....[19]....
        /*0074*/ 	.word	0x050000b7


	//----- nvinfo : EIATTR_COOP_GROUP_INSTR_OFFSETS
	.align		4
.L_2898:
        /*0078*/ 	.byte	0x04, 0x28
        /*007a*/ 	.short	(.L_2900 - .L_2899)


	//   ....[0]....
.L_2899:
        /*007c*/ 	.word	0x00003dc0


	//   ....[1]....
        /*0080*/ 	.word	0x00003df0


	//   ....[2]....
        /*0084*/ 	.word	0x00003e10


	//   ....[3]....
        /*0088*/ 	.word	0x00003e40


	//   ....[4]....
        /*008c*/ 	.word	0x00003e60


	//   ....[5]....
        /*0090*/ 	.word	0x000046c0


	//   ....[6]....
        /*0094*/ 	.word	0x000046e0


	//   ....[7]....
        /*0098*/ 	.word	0x00004700


	//   ....[8]....
        /*009c*/ 	.word	0x00004720


	//   ....[9]....
        /*00a0*/ 	.word	0x00004740


	//   ....[10]....
        /*00a4*/ 	.word	0x000062d0


	//   ....[11]....
        /*00a8*/ 	.word	0x00006370


	//   ....[12]....
        /*00ac*/ 	.word	0x000063e0


	//   ....[13]....
        /*00b0*/ 	.word	0x00006460


	//   ....[14]....
        /*00b4*/ 	.word	0x000064d0


	//   ....[15]....
        /*00b8*/ 	.word	0x00006d80


	//   ....[16]....
        /*00bc*/ 	.word	0x00006df0


	//   ....[17]....
        /*00c0*/ 	.word	0x00006e60


	//   ....[18]....
        /*00c4*/ 	.word	0x00006ed0


	//   ....[19]....
        /*00c8*/ 	.word	0x00006f40


	//----- nvinfo : EIATTR_VRC_CTA_INIT_COUNT
	.align		4
.L_2900:
        /*00cc*/ 	.byte	0x02, 0x4a
	.zero		1
	.zero		1


	//----- nvinfo : EIATTR_EXIT_INSTR_OFFSETS
	.align		4
        /*00d0*/ 	.byte	0x04, 0x1c
        /*00d2*/ 	.short	(.L_2902 - .L_2901)


	//   ....[0]....
.L_2901:
        /*00d4*/ 	.word	0x00000d40


	//   ....[1]....
        /*00d8*/ 	.word	0x00006260


	//----- nvinfo : EIATTR_MAX_THREADS
	.align		4
.L_2902:
        /*00dc*/ 	.byte	0x04, 0x05
        /*00de*/ 	.short	(.L_2904 - .L_2903)
.L_2903:
        /*00e0*/ 	.word	0x00000080
        /*00e4*/ 	.word	0x00000001
        /*00e8*/ 	.word	0x00000001


	//----- nvinfo : EIATTR_CRS_STACK_SIZE
	.align		4
.L_2904:
        /*00ec*/ 	.byte	0x04, 0x1e
        /*00ee*/ 	.short	(.L_2906 - .L_2905)
.L_2905:
        /*00f0*/ 	.word	0x00000000


	//----- nvinfo : EIATTR_CBANK_PARAM_SIZE
	.align		4
.L_2906:
        /*00f4*/ 	.byte	0x03, 0x19
        /*00f6*/ 	.short	0x00e8


	//----- nvinfo : EIATTR_PARAM_CBANK
	.align		4
        /*00f8*/ 	.byte	0x04, 0x0a
        /*00fa*/ 	.short	(.L_2908 - .L_2907)
	.align		4
.L_2907:
        /*00fc*/ 	.word	index@(.nv.constant0._ZN10layer_norm13ln_fwd_kernelINS_13Kernel_traitsI6__halfS2_fS2_fjLj2048ELj1ELj4ELj1ELj16ENS_18Kernel_traits_baseILj2048ES2_S2_fS2_fjLj128EEEEELb0ELb1ELb0ELb0EEEvNS_9FwdParamsE)
        /*0100*/ 	.short	0x0380
        /*0102*/ 	.short	0x00e8


	//----- nvinfo : EIATTR_SW_WAR
	.align		4
.L_2908:
        /*0104*/ 	.byte	0x04, 0x36
        /*0106*/ 	.short	(.L_2910 - .L_2909)
.L_2909:
        /*0108*/ 	.word	0x00000008
.L_2910:


//--------------------- .nv.info._ZN10layer_norm13ln_fwd_kernelINS_13Kernel_traitsI6__halfS2_fS2_fjLj2048ELj1ELj4ELj1ELj16ENS_18Kernel_traits_baseILj2048ES2_S2_fS2_fjLj128EEEEELb0ELb1ELb0ELb1EEEvNS_9FwdParamsE --------------------------
	.section	.nv.info._ZN10layer_norm13ln_fwd_kernelINS_13Kernel_traitsI6__halfS2_fS2_fjLj2048ELj1ELj4ELj1ELj16ENS_18Kernel_traits_baseILj2048ES2_S2_fS2_fjLj128EEEEELb0ELb1ELb0ELb1EEEvNS_9FwdParamsE,"",@"SHT_CUDA_INFO"
	.sectionflags	@""
	.align	4


	//----- nvinfo : EIATTR_CUDA_API_VERSION
	.align		4
        /*0000*/ 	.byte	0x04, 0x37
        /*0002*/ 	.short	(.L_2912 - .L_2911)
.L_2911:
        /*0004*/ 	.word	0x00000082


	//----- nvinfo : EIATTR_KPARAM_INFO
	.align		4
.L_2912:
        /*0008*/ 	.byte	0x04, 0x17
        /*000a*/ 	.short	(.L_2914 - .L_2913)
.L_2913:
        /*000c*/ 	.word	0x00000000
        /*0010*/ 	.short	0x0000
        /*0012*/ 	.short	0x0000
        /*0014*/ 	.byte	0x00, 0xf0, 0xa1, 0x03


	//----- nvinfo : EIATTR_SPARSE_MMA_MASK
	.align		4
.L_2914:
        /*0018*/ 	.byte	0x03, 0x50
        /*001a*/ 	.short	0x0000


	//----- nvinfo : EIATTR_MAXREG_COUNT
	.align		4
        /*001c*/ 	.byte	0x03, 0x1b
        /*001e*/ 	.short	0x00ff


	//----- nvinfo : EIATTR_MERCURY_ISA_VERSION
	.align		4
        /*0020*/ 	.byte	0x03, 0x5f
        /*0022*/ 	.short	0x0101


	//----- nvinfo : EIATTR_COOP_GROUP_MASK_REGIDS
	.align		4
        /*0024*/ 	.byte	0x04, 0x29
        /*0026*/ 	.short	(.L_2916 - .L_2915)


	//   ....[0]....
.L_2915:
        /*0028*/ 	.word	0xffffffff


	//   ....[1]....
        /*002c*/ 	.word	0xffffffff


	//   ....[2]....
        /*0030*/ 	.word	0xffffffff


	//   ....[3]....
        /*0034*/ 	.word	0xffffffff


	//   ....[4]....
        /*0038*/ 	.word	0xffffffff


	//   ....[5]....
        /*003c*/ 	.word	0xffffffff


	//   ....[6]....
        /*0040*/ 	.word	0xffffffff


	//   ....[7]....
        /*0044*/ 	.word	0xffffffff


	//   ....[8]....
        /*0048*/ 	.word	0xffffffff


	//   ....[9]....
        /*004c*/ 	.word	0xffffffff


	//   ....[10]....
        /*0050*/ 	.word	0x050000ba


	//   ....[11]....
        /*0054*/ 	.word	0x050000ba


	//   ....[12]....
        /*0058*/ 	.word	0x050000ba


	//   ....[13]....
        /*005c*/ 	.word	0x050000ba


	//   ....[14]....
        /*0060*/ 	.word	0x050000ba


	//   ....[15]....
        /*0064*/ 	.word	0x050000ba


	//   ....[16]....
        /*0068*/ 	.word	0x050000ba


	//   ....[17]....
        /*006c*/ 	.word	0x050000ba


	//   ....[18]....
        /*0070*/ 	.word	0x050000ba


	//   ....[19]....
        /*0074*/ 	.word	0x050000ba


	//----- nvinfo : EIATTR_COOP_GROUP_INSTR_OFFSETS
	.align		4
.L_2916:
        /*0078*/ 	.byte	0x04, 0x28
        /*007a*/ 	.short	(.L_2918 - .L_2917)


	//   ....[0]....
.L_2917:
        /*007c*/ 	.word	0x00003090


	//   ....[1]....
        /*0080*/ 	.word	0x000030b0


	//   ....[2]....
        /*0084*/ 	.word	0x000030d0


	//   ....[3]....
        /*0088*/ 	.word	0x000030f0


	//   ....[4]....
        /*008c*/ 	.word	0x00003120


	//   ....[5]....
        /*0090*/ 	.word	0x00003950


	//   ....[6]....
        /*0094*/ 	.word	0x00003970


	//   ....[7]....
        /*0098*/ 	.word	0x00003990


	//   ....[8]....
        /*009c*/ 	.word	0x000039b0


	//   ....[9]....
        /*00a0*/ 	.word	0x000039d0


	//   ....[10]....
        /*00a4*/ 	.word	0x00005280


	//   ....[11]....
        /*00a8*/ 	.word	0x00005320


	//   ....[12]....
        /*00ac*/ 	.word	0x00005390


	//   ....[13]....
        /*00b0*/ 	.word	0x00005400


	//   ....[14]....
        /*00b4*/ 	.word	0x00005480


	//   ....[15]....
        /*00b8*/ 	.word	0x00005d00


	//   ....[16]....
        /*00bc*/ 	.word	0x00005d70


	//   ....[17]....
        /*00c0*/ 	.word	0x00005de0


	//   ....[18]....
        /*00c4*/ 	.word	0x00005e50


	//   ....[19]....
        /*00c8*/ 	.word	0x00005ec0


	//----- nvinfo : EIATTR_VRC_CTA_INIT_COUNT
	.align		4
.L_2918:
        /*00cc*/ 	.byte	0x02, 0x4a
	.zero		1
	.zero		1


	//----- nvinfo : EIATTR_EXIT_INSTR_OFFSETS
	.align		4
        /*00d0*/ 	.byte	0x04, 0x1c
        /*00d2*/ 	.short	(.L_2920 - .L_2919)


	//   ....[0]....
.L_2919:
        /*00d4*/ 	.word	0x00000510


	//   ....[1]....
        /*00d8*/ 	.word	0x00005210


	//----- nvinfo : EIATTR_MAX_THREADS
	.align		4
.L_2920:
        /*00dc*/ 	.byte	0x04, 0x05
        /*00de*/ 	.short	(.L_2922 - .L_2921)
.L_2921:
        /*00e0*/ 	.word	0x00000080
        /*00e4*/ 	.word	0x00000001
        /*00e8*/ 	.word	0x00000001


	//----- nvinfo : EIATTR_CRS_STACK_SIZE
	.align		4
.L_2922:
        /*00ec*/ 	.byte	0x04, 0x1e
        /*00ee*/ 	.short	(.L_2924 - .L_2923)
.L_2923:
        /*00f0*/ 	.word	0x00000000


	//----- nvinfo : EIATTR_CBANK_PARAM_SIZE
	.align		4
.L_2924:
        /*00f4*/ 	.byte	0x03, 0x19
        /*00f6*/ 	.short	0x00e8


	//----- nvinfo : EIATTR_PARAM_CBANK
	.align		4
        /*00f8*/ 	.byte	0x04, 0x0a
        /*00fa*/ 	.short	(.L_2926 - .L_2925)
	.align		4
.L_2925:
        /*00fc*/ 	.word	index@(.nv.constant0._ZN10layer_norm13ln_fwd_kernelINS_13Kernel_traitsI6__halfS2_fS2_fjLj2048ELj1ELj4ELj1ELj16ENS_18Kernel_traits_baseILj2048ES2_S2_fS2_fjLj128EEEEELb0ELb1ELb0ELb1EEEvNS_9FwdParamsE)
        /*0100*/ 	.short	0x0380
        /*0102*/ 	.short	0x00e8


	//----- nvinfo : EIATTR_SW_WAR
	.align		4
.L_2926:
        /*0104*/ 	.byte	0x04, 0x36
        /*0106*/ 	.short	(.L_2928 - .L_2927)
.L_2927:
        /*0108*/ 	.word	0x00000008
.L_2928:


//--------------------- .nv.info._ZN10layer_norm13ln_fwd_kernelINS_13Kernel_traitsI6__halfS2_fS2_fjLj2048ELj1ELj4ELj1ELj16ENS_18Kernel_traits_baseILj2048ES2_S2_fS2_fjLj128EEEEELb0ELb1ELb1ELb0EEEvNS_9FwdParamsE --------------------------
	.section	.nv.info._ZN10layer_norm13ln_fwd_kernelINS_13Kernel_traitsI6__halfS2_fS2_fjLj2048ELj1ELj4ELj1ELj16ENS_18Kernel_traits_baseILj2048ES2_S2_fS2_fjLj128EEEEELb0ELb1ELb1ELb0EEEvNS_9FwdParamsE,"",@"SHT_CUDA_INFO"
	.sectionflags	@""
	.align	4


	//----- nvinfo : EIATTR_CUDA_API_VERSION
	.align		4
        /*0000*/ 	.byte	0x04, 0x37
        /*0002*/ 	.short	(.L_2930 - .L_2929)
.L_2929:
        /*0004*/ 	.word	0x00000082


	//----- nvinfo : EIATTR_KPARAM_INFO
	.align		4
.L_2930:
        /*0008*/ 	.byte	0x04, 0x17
        /*000a*/ 	.short	(.L_2932 - .L_2931)
.L_2931:
        /*000c*/ 	.word	0x00000000
        /*0010*/ 	.short	0x0000
        /*0012*/ 	.short	0x0000
        /*0014*/ 	.byte	0x00, 0xf0, 0xa1, 0x03


	//----- nvinfo : EIATTR_SPARSE_MMA_MASK
	.align		4
.L_2932:
        /*0018*/ 	.byte	0x03, 0x50
        /*001a*/ 	.short	0x0000


	//----- nvinfo : EIATTR_MAXREG_COUNT
	.align		4
        /*001c*/ 	.byte	0x03, 0x1b
        /*001e*/ 	.short	0x00ff


	//----- nvinfo : EIATTR_MERCURY_ISA_VERSION
	.align		4
        /*0020*/ 	.byte	0x03, 0x5f
        /*0022*/ 	.short	0x0101


	//----- nvinfo : EIATTR_COOP_GROUP_MASK_REGIDS
	.align		4
        /*0024*/ 	.byte	0x04, 0x29
        /*0026*/ 	.short	(.L_2934 - .L_2933)


	//   ....[0]....
.L_2933:
        /*0028*/ 	.word	0xffffffff


	//   ....[1]....
        /*002c*/ 	.word	0xffffffff


	//   ....[2]....
        /*0030*/ 	.word	0xffffffff


	//   ....[3]....
        /*0034*/ 	.word	0xffffffff


	//   ....[4]....
        /*0038*/ 	.word	0xffffffff


	//   ....[5]....
        /*003c*/ 	.word	0xffffffff


	//   ....[6]....
        /*0040*/ 	.word	0xffffffff


	//   ....[7]....
        /*0044*/ 	.word	0xffffffff


	//   ....[8]....
        /*0048*/ 	.word	0xffffffff


	//   ....[9]....
        /*004c*/ 	.word	0xffffffff


	//   ....[10]....
        /*0050*/ 	.word	0x050000c3


	//   ....[11]....
        /*0054*/ 	.word	0x050000c3


	//   ....[12]....
        /*0058*/ 	.word	0x050000c3


	//   ....[13]....
        /*005c*/ 	.word	0x050000c3


	//   ....[14]....
        /*0060*/ 	.word	0x050000c3


	//   ....[15]....
        /*0064*/ 	.word	0x050000c3


	//   ....[16]....
        /*0068*/ 	.word	0x050000c3


	//   ....[17]....
        /*006c*/ 	.word	0x050000c3


	//   ....[18]....
        /*0070*/ 	.word	0x050000c3


	//   ....[19]....
        /*0074*/ 	.word	0x050000c3


	//----- nvinfo : EIATTR_COOP_GROUP_INSTR_OFFSETS
	.align		4
.L_2934:
        /*0078*/ 	.byte	0x04, 0x28
        /*007a*/ 	.short	(.L_2936 - .L_2935)


	//   ....[0]....
.L_2935:
        /*007c*/ 	.word	0x00004ec0


	//   ....[1]....
        /*0080*/ 	.word	0x00004ef0


	//   ....[2]....
        /*0084*/ 	.word	0x00004f10


	//   ....[3]....
        /*0088*/ 	.word	0x00004f40


	//   ....[4]....
        /*008c*/ 	.word	0x00004f60


	//   ....[5]....
        /*0090*/ 	.word	0x000057b0


	//   ....[6]....
        /*0094*/ 	.word	0x000057d0


	//   ....[7]....
        /*0098*/ 	.word	0x000057f0


	//   ....[8]....
        /*009c*/ 	.word	0x00005810


	//   ....[9]....
        /*00a0*/ 	.word	0x00005830


	//   ....[10]....
        /*00a4*/ 	.word	0x00007440


	//   ....[11]....
        /*00a8*/ 	.word	0x000074e0


	//   ....[12]....
        /*00ac*/ 	.word	0x00007550


	//   ....[13]....
        /*00b0*/ 	.word	0x000075d0


	//   ....[14]....
        /*00b4*/ 	.word	0x00007640


	//   ....[15]....
        /*00b8*/ 	.word	0x00007ef0


	//   ....[16]....
        /*00bc*/ 	.word	0x00007f60


	//   ....[17]....
        /*00c0*/ 	.word	0x00007fd0


	//   ....[18]....
        /*00c4*/ 	.word	0x00008040


	//   ....[19]....
        /*00c8*/ 	.word	0x000080b0


	//----- nvinfo : EIATTR_VRC_CTA_INIT_COUNT
	.align		4
.L_2936:
        /*00cc*/ 	.byte	0x02, 0x4a
	.zero		1
	.zero		1


	//----- nvinfo : EIATTR_EXIT_INSTR_OFFSETS
	.align		4
        /*00d0*/ 	.byte	0x04, 0x1c
        /*00d2*/ 	.short	(.L_2938 - .L_2937)


	//   ....[0]....
.L_2937:
        /*00d4*/ 	.word	0x00000d80


	//   ....[1]....
        /*00d8*/ 	.word	0x000073d0


	//----- nvinfo : EIATTR_MAX_THREADS
	.align		4
.L_2938:
        /*00dc*/ 	.byte	0x04, 0x05
        /*00de*/ 	.short	(.L_2940 - .L_2939)
.L_2939:
        /*00e0*/ 	.word	0x00000080
        /*00e4*/ 	.word	0x00000001
        /*00e8*/ 	.word	0x00000001


	//----- nvinfo : EIATTR_CRS_STACK_SIZE
	.align		4
.L_2940:
        /*00ec*/ 	.byte	0x04, 0x1e
        /*00ee*/ 	.short	(.L_2942 - .L_2941)
.L_2941:
        /*00f0*/ 	.word	0x00000000


	//----- nvinfo : EIATTR_CBANK_PARAM_SIZE
	.align		4
.L_2942:
        /*00f4*/ 	.byte	0x03, 0x19
        /*00f6*/ 	.short	0x00e8


	//----- nvinfo : EIATTR_PARAM_CBANK
	.align		4
        /*00f8*/ 	.byte	0x04, 0x0a
        /*00fa*/ 	.short	(.L_2944 - .L_2943)
	.align		4
.L_2943:
        /*00fc*/ 	.word	index@(.nv.constant0._ZN10layer_norm13ln_fwd_kernelINS_13Kernel_traitsI6__halfS2_fS2_fjLj2048ELj1ELj4ELj1ELj16ENS_18Kernel_traits_baseILj2048ES2_S2_fS2_fjLj128EEEEELb0ELb1ELb1ELb0EEEvNS_9FwdParamsE)
        /*0100*/ 	.short	0x0380
        /*0102*/ 	.short	0x00e8


	//----- nvinfo : EIATTR_SW_WAR
	.align		4
.L_2944:
        /*0104*/ 	.byte	0x04, 0x36
        /*0106*/ 	.short	(.L_2946 - .L_2945)
.L_2945:
        /*0108*/ 	.word	0x00000008
.L_2946:


//--------------------- .nv.info._ZN10layer_norm13ln_fwd_kernelINS_13Kernel_traitsI6__halfS2_fS2_fjLj2048ELj1ELj4ELj1ELj16ENS_18Kernel_traits_baseILj2048ES2_S2_fS2_fjLj128EEEEELb0ELb1ELb1ELb1EEEvNS_9FwdParamsE --------------------------
	.section	.nv.info._ZN10layer_norm13ln_fwd_kernelINS_13Kernel_traitsI6__halfS2_fS2_fjLj2048ELj1ELj4ELj1ELj16ENS_18Kernel_traits_baseILj2048ES2_S2_fS2_fjLj128EEEEELb0ELb1ELb1ELb1EEEvNS_9FwdParamsE,"",@"SHT_CUDA_INFO"
	.sectionflags	@""
	.align	4


	//----- nvinfo : EIATTR_CUDA_API_VERSION
	.align		4
        /*0000*/ 	.byte	0x04, 0x37
        /*0002*/ 	.short	(.L_2948 - .L_2947)
.L_2947:
        /*0004*/ 	.word	0x00000082


	//----- nvinfo : EIATTR_KPARAM_INFO
	.align		4
.L_2948:
        /*0008*/ 	.byte	0x04, 0x17
        /*000a*/ 	.short	(.L_2950 - .L_2949)
.L_2949:
        /*000c*/ 	.word	0x00000000
        /*0010*/ 	.short	0x0000
        /*0012*/ 	.short	0x0000
        /*0014*/ 	.byte	0x00, 0xf0, 0xa1, 0x03


	//----- nvinfo : EIATTR_SPARSE_MMA_MASK
	.align		4
.L_2950:
        /*0018*/ 	.byte	0x03, 0x50
        /*001a*/ 	.short	0x0000


	//----- nvinfo : EIATTR_MAXREG_COUNT
	.align		4
        /*001c*/ 	.byte	0x03, 0x1b
        /*001e*/ 	.short	0x00ff


	//----- nvinfo : EIATTR_MERCURY_ISA_VERSION
	.align		4
        /*0020*/ 	.byte	0x03, 0x5f
        /*0022*/ 	.short	0x0101


	//----- nvinfo : EIATTR_COOP_GROUP_MASK_REGIDS
	.align		4
        /*0024*/ 	.byte	0x04, 0x29
        /*0026*/ 	.short	(.L_2952 - .L_2951)


	//   ....[0]....
.L_2951:
        /*0028*/ 	.word	0xffffffff


	//   ....[1]....
        /*002c*/ 	.word	0xffffffff


	//   ....[2]....
        /*0030*/ 	.word	0xffffffff


	//   ....[3]....
        /*0034*/ 	.word	0xffffffff


	//   ....[4]....
        /*0038*/ 	.word	0xffffffff


	//   ....[5]....
        /*003c*/ 	.word	0xffffffff


	//   ....[6]....
        /*0040*/ 	.word	0xffffffff


	//   ....[7]....
        /*0044*/ 	.word	0xffffffff


	//   ....[8]....
        /*0048*/ 	.word	0xffffffff


	//   ....[9]....
        /*004c*/ 	.word	0xffffffff


	//   ....[10]....
        /*0050*/ 	.word	0x050000ba


	//   ....[11]....
        /*0054*/ 	.word	0x050000ba


	//   ....[12]....
        /*0058*/ 	.word	0x050000ba


	//   ....[13]....
        /*005c*/ 	.word	0x050000ba


	//   ....[14]....
        /*0060*/ 	.word	0x050000ba


	//   ....[15]....
        /*0064*/ 	.word	0x050000ba


	//   ....[16]....
        /*0068*/ 	.word	0x050000ba


	//   ....[17]....
        /*006c*/ 	.word	0x050000ba


	//   ....[18]....
        /*0070*/ 	.word	0x050000ba


	//   ....[19]....
        /*0074*/ 	.word	0x050000ba


	//----- nvinfo : EIATTR_COOP_GROUP_INSTR_OFFSETS
	.align		4
.L_2952:
        /*0078*/ 	.byte	0x04, 0x28
        /*007a*/ 	.short	(.L_2954 - .L_2953)


	//   ....[0]....
.L_2953:
        /*007c*/ 	.word	0x00004230


	//   ....[1]....
        /*0080*/ 	.word	0x00004250


	//   ....[2]....
        /*0084*/ 	.word	0x00004270


	//   ....[3]....
        /*0088*/ 	.word	0x00004290


	//   ....[4]....
        /*008c*/ 	.word	0x000042c0


	//   ....[5]....
        /*0090*/ 	.word	0x00004af0


	//   ....[6]....
        /*0094*/ 	.word	0x00004b10


	//   ....[7]....
        /*0098*/ 	.word	0x00004b30


	//   ....[8]....
        /*009c*/ 	.word	0x00004b50


	//   ....[9]....
        /*00a0*/ 	.word	0x00004b70


	//   ....[10]....
        /*00a4*/ 	.word	0x00006530


	//   ....[11]....
        /*00a8*/ 	.word	0x000065d0


	//   ....[12]....
        /*00ac*/ 	.word	0x00006640


	//   ....[13]....
        /*00b0*/ 	.word	0x000066b0


	//   ....[14]....
        /*00b4*/ 	.word	0x00006730


	//   ....[15]....
        /*00b8*/ 	.word	0x00006fb0


	//   ....[16]....
        /*00bc*/ 	.word	0x00007020


	//   ....[17]....
        /*00c0*/ 	.word	0x00007090


	//   ....[18]....
        /*00c4*/ 	.word	0x00007100


	//   ....[19]....
        /*00c8*/ 	.word	0x00007170


	//----- nvinfo : EIATTR_VRC_CTA_INIT_COUNT
	.align		4
.L_2954:
        /*00cc*/ 	.byte	0x02, 0x4a
	.zero		1
	.zero		1


	//----- nvinfo : EIATTR_EXIT_INSTR_OFFSETS
	.align		4
        /*00d0*/ 	.byte	0x04, 0x1c
        /*00d2*/ 	.short	(.L_2956 - .L_2955)


	//   ....[0]....
.L_2955:
        /*00d4*/ 	.word	0x00000550


	//   ....[1]....
        /*00d8*/ 	.word	0x000064c0


	//----- nvinfo : EIATTR_MAX_THREADS
	.align		4
.L_2956:
        /*00dc*/ 	.byte	0x04, 0x05
        /*00de*/ 	.short	(.L_2958 - .L_2957)
.L_2957:
        /*00e0*/ 	.word	0x00000080
        /*00e4*/ 	.word	0x00000001
        /*00e8*/ 	.word	0x00000001


	//----- nvinfo : EIATTR_CRS_STACK_SIZE
	.align		4
.L_2958:
        /*00ec*/ 	.byte	0x04, 0x1e
        /*00ee*/ 	.short	(.L_2960 - .L_2959)
.L_2959:
        /*00f0*/ 	.word	0x00000000


	//----- nvinfo : EIATTR_CBANK_PARAM_SIZE
	.align		4
.L_2960:
        /*00f4*/ 	.byte	0x03, 0x19
        /*00f6*/ 	.short	0x00e8


	//----- nvinfo : EIATTR_PARAM_CBANK
	.align		4
        /*00f8*/ 	.byte	0x04, 0x0a
        /*00fa*/ 	.short	(.L_2962 - .L_2961)
	.align		4
.L_2961:
        /*00fc*/ 	.word	index@(.nv.constant0._ZN10layer_norm13ln_fwd_kernelINS_13Kernel_traitsI6__halfS2_fS2_fjLj2048ELj1ELj4ELj1ELj16ENS_18Kernel_traits_baseILj2048ES2_S2_fS2_fjLj128EEEEELb0ELb1ELb1ELb1EEEvNS_9FwdParamsE)
        /*0100*/ 	.short	0x0380
        /*0102*/ 	.short	0x00e8


	//----- nvinfo : EIATTR_SW_WAR
	.align		4
.L_2962:
        /*0104*/ 	.byte	0x04, 0x36
        /*0106*/ 	.short	(.L_2964 - .L_2963)
.L_2963:
        /*0108*/ 	.word	0x00000008
.L_2964:


//--------------------- .nv.info._ZN10layer_norm13ln_fwd_kernelINS_13Kernel_traitsI6__halfS2_fS2_fjLj2048ELj1ELj4ELj1ELj16ENS_18Kernel_traits_baseILj2048ES2_S2_fS2_fjLj128EEEEELb1ELb0ELb0ELb0EEEvNS_9FwdParamsE --------------------------
	.section	.nv.info._ZN10layer_norm13ln_fwd_kernelINS_13Kernel_traitsI6__halfS2_fS2_fjLj2048ELj1ELj4ELj1ELj16ENS_18Kernel_traits_baseILj2048ES2_S2_fS2_fjLj128EEEEELb1ELb0ELb0ELb0EEEvNS_9FwdParamsE,"",@"SHT_CUDA_INFO"
	.sectionflags	@""
	.align	4


	//----- nvinfo : EIATTR_CUDA_API_VERSION
	.align		4
        /*0000*/ 	.byte	0x04, 0x37
        /*0002*/ 	.short	(.L_2966 - .L_2965)
.L_2965:
        /*0004*/ 	.word	0x00000082


	//----- nvinfo : EIATTR_KPARAM_INFO
	.align		4
.L_2966:
        /*0008*/ 	.byte	0x04, 0x17
        /*000a*/ 	.short	(.L_2968 - .L_2967)
.L_2967:
        /*000c*/ 	.word	0x00000000
        /*0010*/ 	.short	0x0000
        /*0012*/ 	.short	0x0000
        /*0014*/ 	.byte	0x00, 0xf0, 0xa1, 0x03


	//----- nvinfo : EIATTR_SPARSE_MMA_MASK
	.align		4
.L_2968:
        /*0018*/ 	.byte	0x03, 0x50
        /*001a*/ 	.short	0x0000


	//----- nvinfo : EIATTR_MAXREG_COUNT
	.align		4
        /*001c*/ 	.byte	0x03, 0x1b
        /*001e*/ 	.short	0x00ff


	//----- nvinfo : EIATTR_MERCURY_ISA_VERSION
	.align		4
        /*0020*/ 	.byte	0x03, 0x5f
        /*0022*/ 	.short	0x0101


	//----- nvinfo : EIATTR_COOP_GROUP_MASK_REGIDS
	.align		4
        /*0024*/ 	.byte	0x04, 0x29
        /*0026*/ 	.short	(.L_2970 - .L_2969)


	//   ....[0]....
.L_2969:
        /*0028*/ 	.word	0xffffffff


	//   ....[1]....
        /*002c*/ 	.word	0xffffffff


	//   ....[2]....
        /*0030*/ 	.word	0xffffffff


	//   ....[3]....
        /*0034*/ 	.word	0xffffffff


	//   ....[4]....
        /*0038*/ 	.word	0xffffffff


	//   ....[5]....
        /*003c*/ 	.word	0xffffffff


	//   ....[6]....
        /*0040*/ 	.word	0xffffffff


	//   ....[7]....
        /*0044*/ 	.word	0xffffffff


	//   ....[8]....
        /*0048*/ 	.word	0xffffffff


	//   ....[9]....
        /*004c*/ 	.word	0xffffffff


	//   ....[10]....
        /*0050*/ 	.word	0x05000098


	//   ....[11]....
        /*0054*/ 	.word	0x05000098


	//   ....[12]....
        /*0058*/ 	.word	0x05000098


	//   ....[13]....
        /*005c*/ 	.word	0x05000098


	//   ....[14]....
        /*0060*/ 	.word	0x05000098


	//   ....[15]....
        /*0064*/ 	.word	0x05000098


	//   ....[16]....
        /*0068*/ 	.word	0x05000098


	//   ....[17]....
        /*006c*/ 	.word	0x05000098


	//   ....[18]....
        /*0070*/ 	.word	0x05000098


	//   ....[19]....
        /*0074*/ 	.word	0x05000098


	//----- nvinfo : EIATTR_COOP_GROUP_INSTR_OFFSETS
	.align		4
.L_2970:
        /*0078*/ 	.byte	0x04, 0x28
        /*007a*/ 	.short	(.L_2972 - .L_2971)


	//   ....[0]....
.L_2971:
        /*007c*/ 	.word	0x0002aca0


	//   ....[1]....
        /*0080*/ 	.word	0x0002ace0


	//   ....[2]....
        /*0084*/ 	.word	0x0002ad00


	//   ....[3]....
        /*0088*/ 	.word	0x0002ad20


	//   ....[4]....
        /*008c*/ 	.word	0x0002ad40


	//   ....[5]....
        /*0090*/ 	.word	0x0002b5a0


	//   ....[6]....
        /*0094*/ 	.word	0x0002b5c0


	//   ....[7]....
        /*0098*/ 	.word	0x0002b5e0


	//   ....[8]....
        /*009c*/ 	.word	0x0002b600


	//   ....[9]....
        /*00a0*/ 	.word	0x0002b620


	//   ....[10]....
        /*00a4*/ 	.word	0x0002d1d0


	//   ....[11]....
        /*00a8*/ 	.word	0x0002d280


	//   ....[12]....
        /*00ac*/ 	.word	0x0002d2f0


	//   ....[13]....
        /*00b0*/ 	.word	0x0002d360


	//   ....[14]....
        /*00b4*/ 	.word	0x0002d3d0


	//   ....[15]....
        /*00b8*/ 	.word	0x0002dc90


	//   ....[16]....
        /*00bc*/ 	.word	0x0002dd00


	//   ....[17]....
        /*00c0*/ 	.word	0x0002dd70


	//   ....[18]....
        /*00c4*/ 	.word	0x0002dde0


	//   ....[19]....
        /*00c8*/ 	.word	0x0002de50


	//----- nvinfo : EIATTR_VRC_CTA_INIT_COUNT
	.align		4
.L_2972:
        /*00cc*/ 	.byte	0x02, 0x4a
	.zero		1
	.zero		1


	//----- nvinfo : EIATTR_EXIT_INSTR_OFFSETS
	.align		4
        /*00d0*/ 	.byte	0x04, 0x1c
        /*00d2*/ 	.short	(.L_2974 - .L_2973)


	//   ....[0]....
.L_2973:
        /*00d4*/ 	.word	0x00000c90


	//   ....[1]....
        /*00d8*/ 	.word	0x0002d160


	//----- nvinfo : EIATTR_INDIRECT_BRANCH_TARGETS
	.align		4
.L_2974:
        /*00dc*/ 	.byte	0x04, 0x34
        /*00de*/ 	.short	(.L_2976 - .L_2975)


	//   ....[0]....
.L_2975:
        /*00e0*/ 	.word	.L_x_71356@srel
        /*00e4*/ 	.short	0x0
        /*00e6*/ 	.short	0x0
        /*00e8*/ 	.word	0x3
        /*00ec*/ 	.word	.L_x_71357@srel
        /*00f0*/ 	.word	.L_x_71358@srel
        /*00f4*/ 	.word	.L_x_71359@srel


	//----- nvinfo : EIATTR_MAX_THREADS
	.align		4
.L_2976:
        /*00f8*/ 	.byte	0x04, 0x05
        /*00fa*/ 	.short	(.L_2978 - .L_2977)
.L_2977:
        /*00fc*/ 	.word	0x00000080
        /*0100*/ 	.word	0x00000001
        /*0104*/ 	.word	0x00000001


	//----- nvinfo : EIATTR_CRS_STACK_SIZE
	.align		4
.L_2978:
        /*0108*/ 	.byte	0x04, 0x1e
        /*010a*/ 	.short	(.L_2980 - .L_2979)
.L_2979:
        /*010c*/ 	.word	0x00000000


	//----- nvinfo : EIATTR_CBANK_PARAM_SIZE
	.align		4
.L_2980:
        /*0110*/ 	.byte	0x03, 0x19
        /*0112*/ 	.short	0x00e8


	//----- nvinfo : EIATTR_PARAM_CBANK
	.align		4
        /*0114*/ 	.byte	0x04, 0x0a
        /*0116*/ 	.short	(.L_2982 - .L_2981)
	.align		4
.L_2981:
        /*0118*/ 	.word	index@(.nv.constant0._ZN10layer_norm13ln_fwd_kernelINS_13Kernel_traitsI6__halfS2_fS2_fjLj2048ELj1ELj4ELj1ELj16ENS_18Kernel_traits_baseILj2048ES2_S2_fS2_fjLj128EEEEELb1ELb0ELb0ELb0EEEvNS_9FwdParamsE)
        /*011c*/ 	.short	0x0380
        /*011e*/ 	.short	0x00e8


	//----- nvinfo : EIATTR_SW_WAR
	.align		4
.L_2982:
        /*0120*/ 	.byte	0x04, 0x36
        /*0122*/ 	.short	(.L_2984 - .L_2983)
.L_2983:
        /*0124*/ 	.word	0x00000008
.L_2984:


//--------------------- .nv.info._ZN10layer_norm13ln_fwd_kernelINS_13Kernel_traitsI6__halfS2_fS2_fjLj2048ELj1ELj4ELj1ELj16ENS_18Kernel_traits_baseILj2048ES2_S2_fS2_fjLj128EEEEELb1ELb0ELb0ELb1EEEvNS_9FwdParamsE --------------------------
	.section	.nv.info._ZN10layer_norm13ln_fwd_kernelINS_13Kernel_traitsI6__halfS2_fS2_fjLj2048ELj1ELj4ELj1ELj16ENS_18Kernel_traits_baseILj2048ES2_S2_fS2_fjLj128EEEEELb1ELb0ELb0ELb1EEEvNS_9FwdParamsE,"",@"SHT_CUDA_INFO"
	.sectionflags	@""
	.align	4


	//----- nvinfo : EIATTR_CUDA_API_VERSION
	.align		4
        /*0000*/ 	.byte	0x04, 0x37
        /*0002*/ 	.short	(.L_2986 - .L_2985)
.L_2985:
        /*0004*/ 	.word	0x00000082


	//----- nvinfo : EIATTR_KPARAM_INFO
	.align		4
.L_2986:
        /*0008*/ 	.byte	0x04, 0x17
        /*000a*/ 	.short	(.L_2988 - .L_2987)
.L_2987:
        /*000c*/ 	.word	0x00000000
        /*0010*/ 	.short	0x0000
        /*0012*/ 	.short	0x0000
        /*0014*/ 	.byte	0x00, 0xf0, 0xa1, 0x03


	//----- nvinfo : EIATTR_SPARSE_MMA_MASK
	.align		4
.L_2988:
        /*0018*/ 	.byte	0x03, 0x50
        /*001a*/ 	.short	0x0000


	//----- nvinfo : EIATTR_MAXREG_COUNT
	.align		4
        /*001c*/ 	.byte	0x03, 0x1b
        /*001e*/ 	.short	0x00ff


	//----- nvinfo : EIATTR_MERCURY_ISA_VERSION
	.align		4
        /*0020*/ 	.byte	0x03, 0x5f
        /*0022*/ 	.short	0x0101


	//----- nvinfo : EIATTR_COOP_GROUP_MASK_REGIDS
	.align		4
        /*0024*/ 	.byte	0x04, 0x29
        /*0026*/ 	.short	(.L_2990 - .L_2989)


	//   ....[0]....
.L_2989:
        /*0028*/ 	.word	0xffffffff


	//   ....[1]....
        /*002c*/ 	.word	0xffffffff


	//   ....[2]....
        /*0030*/ 	.word	0xffffffff


	//   ....[3]....
        /*0034*/ 	.word	0xffffffff


	//   ....[4]....
        /*0038*/ 	.word	0xffffffff


	//   ....[5]....
        /*003c*/ 	.word	0xffffffff


	//   ....[6]....
        /*0040*/ 	.word	0xffffffff


	//   ....[7]....
        /*0044*/ 	.word	0xffffffff


	//   ....[8]....
        /*0048*/ 	.word	0xffffffff


	//   ....[9]....
        /*004c*/ 	.word	0xffffffff


	//   ....[10]....
        /*0050*/ 	.word	0x0500009d


	//   ....[11]....
        /*0054*/ 	.word	0x0500009d


	//   ....[12]....
        /*0058*/ 	.word	0x0500009d


	//   ....[13]....
        /*005c*/ 	.word	0x0500009d


	//   ....[14]....
        /*0060*/ 	.word	0x0500009d


	//   ....[15]....
        /*0064*/ 	.word	0x0500009d


	//   ....[16]....
        /*0068*/ 	.word	0x0500009d


	//   ....[17]....
        /*006c*/ 	.word	0x0500009d


	//   ....[18]....
        /*0070*/ 	.word	0x0500009d


	//   ....[19]....
        /*0074*/ 	.word	0x0500009d


	//----- nvinfo : EIATTR_COOP_GROUP_INSTR_OFFSETS
	.align		4
.L_2990:
        /*0078*/ 	.byte	0x04, 0x28
        /*007a*/ 	.short	(.L_2992 - .L_2991)


	//   ....[0]....
.L_2991:
        /*007c*/ 	.word	0x00029e70


	//   ....[1]....
        /*0080*/ 	.word	0x00029e90


	//   ....[2]....
        /*0084*/ 	.word	0x00029eb0


	//   ....[3]....
        /*0088*/ 	.word	0x00029ed0


	//   ....[4]....
        /*008c*/ 	.word	0x00029f00


	//   ....[5]....
        /*0090*/ 	.word	0x0002a730


	//   ....[6]....
        /*0094*/ 	.word	0x0002a750


	//   ....[7]....
        /*0098*/ 	.word	0x0002a770


	//   ....[8]....
        /*009c*/ 	.word	0x0002a790


	//   ....[9]....
        /*00a0*/ 	.word	0x0002a7b0


	//   ....[10]....
        /*00a4*/ 	.word	0x0002c070


	//   ....[11]....
        /*00a8*/ 	.word	0x0002c110


	//   ....[12]....
        /*00ac*/ 	.word	0x0002c180


	//   ....[13]....
        /*00b0*/ 	.word	0x0002c1f0


	//   ....[14]....
        /*00b4*/ 	.word	0x0002c270


	//   ....[15]....
        /*00b8*/ 	.word	0x0002caf0


	//   ....[16]....
        /*00bc*/ 	.word	0x0002cb60


	//   ....[17]....
        /*00c0*/ 	.word	0x0002cbd0


	//   ....[18]....
        /*00c4*/ 	.word	0x0002cc40


	//   ....[19]....
        /*00c8*/ 	.word	0x0002ccb0


	//----- nvinfo : EIATTR_VRC_CTA_INIT_COUNT
	.align		4
.L_2992:
        /*00cc*/ 	.byte	0x02, 0x4a
	.zero		1
	.zero		1


	//----- nvinfo : EIATTR_EXIT_INSTR_OFFSETS
	.align		4
        /*00d0*/ 	.byte	0x04, 0x1c
        /*00d2*/ 	.short	(.L_2994 - .L_2993)


	//   ....[0]....
.L_2993:
        /*00d4*/ 	.word	0x00000630


	//   ....[1]....
        /*00d8*/ 	.word	0x0002c000


	//----- nvinfo : EIATTR_INDIRECT_BRANCH_TARGETS
	.align		4
.L_2994:
        /*00dc*/ 	.byte	0x04, 0x34
        /*00de*/ 	.short	(.L_2996 - .L_2995)


	//   ....[0]....
.L_2995:
        /*00e0*/ 	.word	.L_x_71360@srel
        /*00e4*/ 	.short	0x0
        /*00e6*/ 	.short	0x0
        /*00e8*/ 	.word	0x3
        /*00ec*/ 	.word	.L_x_71361@srel
        /*00f0*/ 	.word	.L_x_71362@srel
        /*00f4*/ 	.word	.L_x_71363@srel


	//----- nvinfo : EIATTR_MAX_THREADS
	.align		4
.L_2996:
        /*00f8*/ 	.byte	0x04, 0x05
        /*00fa*/ 	.short	(.L_2998 - .L_2997)
.L_2997:
        /*00fc*/ 	.word	0x00000080
        /*0100*/ 	.word	0x00000001
        /*0104*/ 	.word	0x00000001


	//----- nvinfo : EIATTR_CRS_STACK_SIZE
	.align		4
.L_2998:
        /*0108*/ 	.byte	0x04, 0x1e
        /*010a*/ 	.short	(.L_3000 - .L_2999)
.L_2999:
        /*010c*/ 	.word	0x00000000


	//----- nvinfo : EIATTR_CBANK_PARAM_SIZE
	.align		4
.L_3000:
        /*0110*/ 	.byte	0x03, 0x19
        /*0112*/ 	.short	0x00e8


	//----- nvinfo : EIATTR_PARAM_CBANK
	.align		4
        /*0114*/ 	.byte	0x04, 0x0a
        /*0116*/ 	.short	(.L_3002 - .L_3001)
	.align		4
.L_3001:
        /*0118*/ 	.word	index@(.nv.constant0._ZN10layer_norm13ln_fwd_kernelINS_13Kernel_traitsI6__halfS2_fS2_fjLj2048ELj1ELj4ELj1ELj16ENS_18Kernel_traits_baseILj2048ES2_S2_fS2_fjLj128EEEEELb1ELb0ELb0ELb1EEEvNS_9FwdParamsE)
        /*011c*/ 	.short	0x0380
        /*011e*/ 	.short	0x00e8


	//----- nvinfo : EIATTR_SW_WAR
	.align		4
.L_3002:
        /*0120*/ 	.byte	0x04, 0x36
        /*0122*/ 	.short	(.L_3004 - .L_3003)
.L_3003:
        /*0124*/ 	.word	0x00000008
.L_3004:


//--------------------- .nv.info._ZN10layer_norm13ln_fwd_kernelINS_13Kernel_traitsI6__halfS2_fS2_fjLj2048ELj1ELj4ELj1ELj16ENS_18Kernel_traits_baseILj2048ES2_S2_fS2_fjLj128EEEEELb1ELb0ELb1ELb0EEEvNS_9FwdParamsE --------------------------
	.section	.nv.info._ZN10layer_norm13ln_fwd_kernelINS_13Kernel_traitsI6__halfS2_fS2_fjLj2048ELj1ELj4ELj1ELj16ENS_18Kernel_traits_baseILj2048ES2_S2_fS2_fjLj128EEEEELb1ELb0ELb1ELb0EEEvNS_9FwdParamsE,"",@"SHT_CUDA_INFO"
	.sectionflags	@""
	.align	4


	//----- nvinfo : EIATTR_CUDA_API_VERSION
	.align		4
        /*0000*/ 	.byte	0x04, 0x37
        /*0002*/ 	.short	(.L_3006 - .L_3005)
.L_3005:
        /*0004*/ 	.word	0x00000082


	//----- nvinfo : EIATTR_KPARAM_INFO
	.align		4
.L_3006:
        /*0008*/ 	.byte	0x04, 0x17
        /*000a*/ 	.short	(.L_3008 - .L_3007)
.L_3007:
        /*000c*/ 	.word	0x00000000
        /*0010*/ 	.short	0x0000
        /*0012*/ 	.short	0x0000
        /*0014*/ 	.byte	0x00, 0xf0, 0xa1, 0x03


	//----- nvinfo : EIATTR_SPARSE_MMA_MASK
	.align		4
.L_3008:
        /*0018*/ 	.byte	0x03, 0x50
        /*001a*/ 	.short	0x0000


	//----- nvinfo : EIATTR_MAXREG_COUNT
	.align		4
        /*001c*/ 	.byte	0x03, 0x1b
        /*001e*/ 	.short	0x00ff


	//----- nvinfo : EIATTR_MERCURY_ISA_VERSION
	.align		4
        /*0020*/ 	.byte	0x03, 0x5f
        /*0022*/ 	.short	0x0101


	//----- nvinfo : EIATTR_COOP_GROUP_MASK_REGIDS
	.align		4
        /*0024*/ 	.byte	0x04, 0x29
        /*0026*/ 	.short	(.L_3010 - .L_3009)


	//   ....[0]....
.L_3009:
        /*0028*/ 	.word	0xffffffff


	//   ....[1]....
        /*002c*/ 	.word	0xffffffff


	//   ....[2]....
        /*0030*/ 	.word	0xffffffff


	//   ....[3]....
        /*0034*/ 	.word	0xffffffff


	//   ....[4]....
        /*0038*/ 	.word	0xffffffff


	//   ....[5]....
        /*003c*/ 	.word	0xffffffff


	//   ....[6]....
        /*0040*/ 	.word	0xffffffff


	//   ....[7]....
        /*0044*/ 	.word	0xffffffff


	//   ....[8]....
        /*0048*/ 	.word	0xffffffff


	//   ....[9]....
        /*004c*/ 	.word	0xffffffff


	//   ....[10]....
        /*0050*/ 	.word	0x050000ac


	//   ....[11]....
        /*0054*/ 	.word	0x050000ac


	//   ....[12]....
        /*0058*/ 	.word	0x050000ac


	//   ....[13]....
        /*005c*/ 	.word	0x050000ac


	//   ....[14]....
        /*0060*/ 	.word	0x050000ac


	//   ....[15]....
        /*0064*/ 	.word	0x050000ac


	//   ....[16]....
        /*0068*/ 	.word	0x050000ac


	//   ....[17]....
        /*006c*/ 	.word	0x050000ac


	//   ....[18]....
        /*0070*/ 	.word	0x050000ac


	//   ....[19]....
        /*0074*/ 	.word	0x050000ac


	//----- nvinfo : EIATTR_COOP_GROUP_INSTR_OFFSETS
	.align		4
.L_3010:
        /*0078*/ 	.byte	0x04, 0x28
        /*007a*/ 	.short	(.L_3012 - .L_3011)


	//   ....[0]....
.L_3011:
        /*007c*/ 	.word	0x0002e850


	//   ....[1]....
        /*0080*/ 	.word	0x0002e880


	//   ....[2]....
        /*0084*/ 	.word	0x0002e8a0


	//   ....[3]....
        /*0088*/ 	.word	0x0002e8d0


	//   ....[4]....
        /*008c*/ 	.word	0x0002e8f0


	//   ....[5]....
        /*0090*/ 	.word	0x0002f140


	//   ....[6]....
        /*0094*/ 	.word	0x0002f160


	//   ....[7]....
        /*0098*/ 	.word	0x0002f180


	//   ....[8]....
        /*009c*/ 	.word	0x0002f1a0


	//   ....[9]....
        /*00a0*/ 	.word	0x0002f1c0


	//   ....[10]....
        /*00a4*/ 	.word	0x00030dd0


	//   ....[11]....
        /*00a8*/ 	.word	0x00030e70


	//   ....[12]....
        /*00ac*/ 	.word	0x00030ee0


	//   ....[13]....
        /*00b0*/ 	.word	0x00030f60


	//   ....[14]....
        /*00b4*/ 	.word	0x00030fd0


	//   ....[15]....
        /*00b8*/ 	.word	0x00031870


	//   ....[16]....
        /*00bc*/ 	.word	0x000318e0


	//   ....[17]....
        /*00c0*/ 	.word	0x00031950


	//   ....[18]....
        /*00c4*/ 	.word	0x000319c0


	//   ....[19]....
        /*00c8*/ 	.word	0x00031a30


	//----- nvinfo : EIATTR_VRC_CTA_INIT_COUNT
	.align		4
.L_3012:
        /*00cc*/ 	.byte	0x02, 0x4a
	.zero		1
	.zero		1


	//----- nvinfo : EIATTR_EXIT_INSTR_OFFSETS
	.align		4
        /*00d0*/ 	.byte	0x04, 0x1c
        /*00d2*/ 	.short	(.L_3014 - .L_3013)


	//   ....[0]....
.L_3013:
        /*00d4*/ 	.word	0x00000c90


	//   ....[1]....
        /*00d8*/ 	.word	0x00030d60


	//----- nvinfo : EIATTR_MAX_THREADS
	.align		4
.L_3014:
        /*00dc*/ 	.byte	0x04, 0x05
        /*00de*/ 	.short	(.L_3016 - .L_3015)
.L_3015:
        /*00e0*/ 	.word	0x00000080
        /*00e4*/ 	.word	0x00000001
        /*00e8*/ 	.word	0x00000001


	//----- nvinfo : EIATTR_CRS_STACK_SIZE
	.align		4
.L_3016:
        /*00ec*/ 	.byte	0x04, 0x1e
        /*00ee*/ 	.short	(.L_3018 - .L_3017)
.L_3017:
        /*00f0*/ 	.word	0x00000000


	//----- nvinfo : EIATTR_CBANK_PARAM_SIZE
	.align		4
.L_3018:
        /*00f4*/ 	.byte	0x03, 0x19
        /*00f6*/ 	.short	0x00e8


	//----- nvinfo : EIATTR_PARAM_CBANK
	.align		4
        /*00f8*/ 	.byte	0x04, 0x0a
        /*00fa*/ 	.short	(.L_3020 - .L_3019)
	.align		4
.L_3019:
        /*00fc*/ 	.word	index@(.nv.constant0._ZN10layer_norm13ln_fwd_kernelINS_13Kernel_traitsI6__halfS2_fS2_fjLj2048ELj1ELj4ELj1ELj16ENS_18Kernel_traits_baseILj2048ES2_S2_fS2_fjLj128EEEEELb1ELb0ELb1ELb0EEEvNS_9FwdParamsE)
        /*0100*/ 	.short	0x0380
        /*0102*/ 	.short	0x00e8


	//----- nvinfo : EIATTR_SW_WAR
	.align		4
.L_3020:
        /*0104*/ 	.byte	0x04, 0x36
        /*0106*/ 	.short	(.L_3022 - .L_3021)
.L_3021:
        /*0108*/ 	.word	0x00000008
.L_3022:


//--------------------- .nv.info._ZN10layer_norm13ln_fwd_kernelINS_13Kernel_traitsI6__halfS2_fS2_fjLj2048ELj1ELj4ELj1ELj16ENS_18Kernel_traits_baseILj2048ES2_S2_fS2_fjLj128EEEEELb1ELb0ELb1ELb1EEEvNS_9FwdParamsE --------------------------
	.section	.nv.info._ZN10layer_norm13ln_fwd_kernelINS_13Kernel_traitsI6__halfS2_fS2_fjLj2048ELj1ELj4ELj1ELj16ENS_18Kernel_traits_baseILj2048ES2_S2_fS2_fjLj128EEEEELb1ELb0ELb1ELb1EEEvNS_9FwdParamsE,"",@"SHT_CUDA_INFO"
	.sectionflags	@""
	.align	4


	//----- nvinfo : EIATTR_CUDA_API_VERSION
	.align		4
        /*0000*/ 	.byte	0x04, 0x37
        /*0002*/ 	.short	(.L_3024 - .L_3023)
.L_3023:
        /*0004*/ 	.word	0x00000082


	//----- nvinfo : EIATTR_KPARAM_INFO
	.align		4
.L_3024:
        /*0008*/ 	.byte	0x04, 0x17
        /*000a*/ 	.short	(.L_3026 - .L_3025)
.L_3025:
        /*000c*/ 	.word	0x00000000
        /*0010*/ 	.short	0x0000
        /*0012*/ 	.short	0x0000
        /*0014*/ 	.byte	0x00, 0xf0, 0xa1, 0x03


	//----- nvinfo : EIATTR_SPARSE_MMA_MASK
	.align		4
.L_3026:
        /*0018*/ 	.byte	0x03, 0x50
        /*001a*/ 	.short	0x0000


	//----- nvinfo : EIATTR_MAXREG_COUNT
	.align		4
        /*001c*/ 	.byte	0x03, 0x1b
        /*001e*/ 	.short	0x00ff


	//----- nvinfo : EIATTR_MERCURY_ISA_VERSION
	.align		4
        /*0020*/ 	.byte	0x03, 0x5f
        /*0022*/ 	.short	0x0101


	//----- nvinfo : EIATTR_COOP_GROUP_MASK_REGIDS
	.align		4
        /*0024*/ 	.byte	0x04, 0x29
        /*0026*/ 	.short	(.L_3028 - .L_3027)


	//   ....[0]....
.L_3027:
        /*0028*/ 	.word	0xffffffff


	//   ....[1]....
        /*002c*/ 	.word	0xffffffff


	//   ....[2]....
        /*0030*/ 	.word	0xffffffff


	//   ....[3]....
        /*0034*/ 	.word	0xffffffff


	//   ....[4]....
        /*0038*/ 	.word	0xffffffff


	//   ....[5]....
        /*003c*/ 	.word	0xffffffff


	//   ....[6]....
        /*0040*/ 	.word	0xffffffff


	//   ....[7]....
        /*0044*/ 	.word	0xffffffff


	//   ....[8]....
        /*0048*/ 	.word	0xffffffff


	//   ....[9]....
        /*004c*/ 	.word	0xffffffff


	//   ....[10]....
        /*0050*/ 	.word	0x0500009c


	//   ....[11]....
        /*0054*/ 	.word	0x0500009c


	//   ....[12]....
        /*0058*/ 	.word	0x0500009c


	//   ....[13]....
        /*005c*/ 	.word	0x0500009c


	//   ....[14]....
        /*0060*/ 	.word	0x0500009c


	//   ....[15]....
        /*0064*/ 	.word	0x0500009c


	//   ....[16]....
        /*0068*/ 	.word	0x0500009c


	//   ....[17]....
        /*006c*/ 	.word	0x0500009c


	//   ....[18]....
        /*0070*/ 	.word	0x0500009c


	//   ....[19]....
        /*0074*/ 	.word	0x0500009c


	//----- nvinfo : EIATTR_COOP_GROUP_INSTR_OFFSETS
	.align		4
.L_3028:
        /*0078*/ 	.byte	0x04, 0x28
        /*007a*/ 	.short	(.L_3030 - .L_3029)


	//   ....[0]....
.L_3029:
        /*007c*/ 	.word	0x0002dc90


	//   ....[1]....
        /*0080*/ 	.word	0x0002dcc0


	//   ....[2]....
        /*0084*/ 	.word	0x0002dce0


	//   ....[3]....
        /*0088*/ 	.word	0x0002dd00


	//   ....[4]....
        /*008c*/ 	.word	0x0002dd20


	//   ....[5]....
        /*0090*/ 	.word	0x0002e550


	//   ....[6]....
        /*0094*/ 	.word	0x0002e570


	//   ....[7]....
        /*0098*/ 	.word	0x0002e590


	//   ....[8]....
        /*009c*/ 	.word	0x0002e5b0


	//   ....[9]....
        /*00a0*/ 	.word	0x0002e5d0


	//   ....[10]....
        /*00a4*/ 	.word	0x0002ff90


	//   ....[11]....
        /*00a8*/ 	.word	0x00030030


	//   ....[12]....
        /*00ac*/ 	.word	0x00030090


	//   ....[13]....
        /*00b0*/ 	.word	0x000300f0


	//   ....[14]....
        /*00b4*/ 	.word	0x00030150


	//   ....[15]....
        /*00b8*/ 	.word	0x000309d0


	//   ....[16]....
        /*00bc*/ 	.word	0x00030a30


	//   ....[17]....
        /*00c0*/ 	.word	0x00030a90


	//   ....[18]....
        /*00c4*/ 	.word	0x00030af0


	//   ....[19]....
        /*00c8*/ 	.word	0x00030b50


	//----- nvinfo : EIATTR_VRC_CTA_INIT_COUNT
	.align		4
.L_3030:
        /*00cc*/ 	.byte	0x02, 0x4a
	.zero		1
	.zero		1


	//----- nvinfo : EIATTR_EXIT_INSTR_OFFSETS
	.align		4
        /*00d0*/ 	.byte	0x04, 0x1c
        /*00d2*/ 	.short	(.L_3032 - .L_3031)


	//   ....[0]....
.L_3031:
        /*00d4*/ 	.word	0x00000630


	//   ....[1]....
        /*00d8*/ 	.word	0x0002ff20


	//----- nvinfo : EIATTR_MAX_THREADS
	.align		4
.L_3032:
        /*00dc*/ 	.byte	0x04, 0x05
        /*00de*/ 	.short	(.L_3034 - .L_3033)
.L_3033:
        /*00e0*/ 	.word	0x00000080
        /*00e4*/ 	.word	0x00000001
        /*00e8*/ 	.word	0x00000001


	//----- nvinfo : EIATTR_CRS_STACK_SIZE
	.align		4
.L_3034:
        /*00ec*/ 	.byte	0x04, 0x1e
        /*00ee*/ 	.short	(.L_3036 - .L_3035)
.L_3035:
        /*00f0*/ 	.word	0x00000000


	//----- nvinfo : EIATTR_CBANK_PARAM_SIZE
	.align		4
.L_3036:
        /*00f4*/ 	.byte	0x03, 0x19
        /*00f6*/ 	.short	0x00e8


	//----- nvinfo : EIATTR_PARAM_CBANK
	.align		4
        /*00f8*/ 	.byte	0x04, 0x0a
        /*00fa*/ 	.short	(.L_3038 - .L_3037)
	.align		4
.L_3037:
        /*00fc*/ 	.word	index@(.nv.constant0._ZN10layer_norm13ln_fwd_kernelINS_13Kernel_traitsI6__halfS2_fS2_fjLj2048ELj1ELj4ELj1ELj16ENS_18Kernel_traits_baseILj2048ES2_S2_fS2_fjLj128EEEEELb1ELb0ELb1ELb1EEEvNS_9FwdParamsE)
        /*0100*/ 	.short	0x0380
        /*0102*/ 	.short	0x00e8


	//----- nvinfo : EIATTR_SW_WAR
	.align		4
.L_3038:
        /*0104*/ 	.byte	0x04, 0x36
        /*0106*/ 	.short	(.L_3040 - .L_3039)
.L_3039:
        /*0108*/ 	.word	0x00000008
.L_3040:


//--------------------- .nv.info._ZN10layer_norm13ln_fwd_kernelINS_13Kernel_traitsI6__halfS2_fS2_fjLj2048ELj1ELj4ELj1ELj16ENS_18Kernel_traits_baseILj2048ES2_S2_fS2_fjLj128EEEEELb1ELb1ELb0ELb0EEEvNS_9FwdParamsE --------------------------
	.section	.nv.info._ZN10layer_norm13ln_fwd_kernelINS_13Kernel_traitsI6__halfS2_fS2_fjLj2048ELj1ELj4ELj1ELj16ENS_18Kernel_traits_baseILj2048ES2_S2_fS2_fjLj128EEEEELb1ELb1ELb0ELb0EEEvNS_9FwdParamsE,"",@"SHT_CUDA_INFO"
	.sectionflags	@""
	.align	4


	//----- nvinfo : EIATTR_CUDA_API_VERSION
	.align		4
        /*0000*/ 	.byte	0x04, 0x37
        /*0002*/ 	.short	(.L_3042 - .L_3041)
.L_3041:
        /*0004*/ 	.word	0x00000082


	//----- nvinfo : EIATTR_KPARAM_INFO
	.align		4
.L_3042:
        /*0008*/ 	.byte	0x04, 0x17
        /*000a*/ 	.short	(.L_3044 - .L_3043)
.L_3043:
        /*000c*/ 	.word	0x00000000
        /*0010*/ 	.short	0x0000
        /*0012*/ 	.short	0x0000
        /*0014*/ 	.byte	0x00, 0xf0, 0xa1, 0x03


	//----- nvinfo : EIATTR_SPARSE_MMA_MASK
	.align		4
.L_3044:
        /*0018*/ 	.byte	0x03, 0x50
        /*001a*/ 	.short	0x0000


	//----- nvinfo : EIATTR_MAXREG_COUNT
	.align		4
        /*001c*/ 	.byte	0x03, 0x1b
        /*001e*/ 	.short	0x00ff


	//----- nvinfo : EIATTR_MERCURY_ISA_VERSION
	.align		4
        /*0020*/ 	.byte	0x03, 0x5f
        /*0022*/ 	.short	0x0101


	//----- nvinfo : EIATTR_COOP_GROUP_MASK_REGIDS
	.align		4
        /*0024*/ 	.byte	0x04, 0x29
        /*0026*/ 	.short	(.L_3046 - .L_3045)


	//   ....[0]....
.L_3045:
        /*0028*/ 	.word	0xffffffff


	//   ....[1]....
        /*002c*/ 	.word	0xffffffff


	//   ....[2]....
        /*0030*/ 	.word	0xffffffff


	//   ....[3]....
        /*0034*/ 	.word	0xffffffff


	//   ....[4]....
        /*0038*/ 	.word	0xffffffff


	//   ....[5]....
        /*003c*/ 	.word	0xffffffff


	//   ....[6]....
        /*0040*/ 	.word	0xffffffff


	//   ....[7]....
        /*0044*/ 	.word	0xffffffff


	//   ....[8]....
        /*0048*/ 	.word	0xffffffff


	//   ....[9]....
        /*004c*/ 	.word	0xffffffff


	//   ....[10]....
        /*0050*/ 	.word	0x050000c0


	//   ....[11]....
        /*0054*/ 	.word	0x050000c0


	//   ....[12]....
        /*0058*/ 	.word	0x050000c0


	//   ....[13]....
        /*005c*/ 	.word	0x050000c0


	//   ....[14]....
        /*0060*/ 	.word	0x050000c0


	//   ....[15]....
        /*0064*/ 	.word	0x050000c0


	//   ....[16]....
        /*0068*/ 	.word	0x050000c0


	//   ....[17]....
        /*006c*/ 	.word	0x050000c0


	//   ....[18]....
        /*0070*/ 	.word	0x050000c0


	//   ....[19]....
        /*0074*/ 	.word	0x050000c0


	//----- nvinfo : EIATTR_COOP_GROUP_INSTR_OFFSETS
	.align		4
.L_3046:
        /*0078*/ 	.byte	0x04, 0x28
        /*007a*/ 	.short	(.L_3048 - .L_3047)


	//   ....[0]....
.L_3047:
        /*007c*/ 	.word	0x00034e70


	//   ....[1]....
        /*0080*/ 	.word	0x00034ea0


	//   ....[2]....
        /*0084*/ 	.word	0x00034ec0


	//   ....[3]....
        /*0088*/ 	.word	0x00034ee0


	//   ....[4]....
        /*008c*/ 	.word	0x00034f10


	//   ....[5]....
        /*0090*/ 	.word	0x00035760


	//   ....[6]....
        /*0094*/ 	.word	0x00035780


	//   ....[7]....
        /*0098*/ 	.word	0x000357a0


	//   ....[8]....
        /*009c*/ 	.word	0x000357c0


	//   ....[9]....
        /*00a0*/ 	.word	0x000357e0


	//   ....[10]....
        /*00a4*/ 	.word	0x00037380


	//   ....[11]....
        /*00a8*/ 	.word	0x00037420


	//   ....[12]....
        /*00ac*/ 	.word	0x00037490


	//   ....[13]....
        /*00b0*/ 	.word	0x00037500


	//   ....[14]....
        /*00b4*/ 	.word	0x00037580


	//   ....[15]....
        /*00b8*/ 	.word	0x00037e30


	//   ....[16]....
        /*00bc*/ 	.word	0x00037ea0


	//   ....[17]....
        /*00c0*/ 	.word	0x00037f10


	//   ....[18]....
        /*00c4*/ 	.word	0x00037f80


	//   ....[19]....
        /*00c8*/ 	.word	0x00037ff0


	//----- nvinfo : EIATTR_VRC_CTA_INIT_COUNT
	.align		4
.L_3048:
        /*00cc*/ 	.byte	0x02, 0x4a
	.zero		1
	.zero		1


	//----- nvinfo : EIATTR_EXIT_INSTR_OFFSETS
	.align		4
        /*00d0*/ 	.byte	0x04, 0x1c
        /*00d2*/ 	.short	(.L_3050 - .L_3049)


	//   ....[0]....
.L_3049:
        /*00d4*/ 	.word	0x00000e90


	//   ....[1]....
        /*00d8*/ 	.word	0x00037310


	//----- nvinfo : EIATTR_INDIRECT_BRANCH_TARGETS
	.align		4
.L_3050:
        /*00dc*/ 	.byte	0x04, 0x34
        /*00de*/ 	.short	(.L_3052 - .L_3051)


	//   ....[0]....
.L_3051:
        /*00e0*/ 	.word	.L_x_71364@srel
        /*00e4*/ 	.short	0x0
        /*00e6*/ 	.short	0x0
        /*00e8*/ 	.word	0x3
        /*00ec*/ 	.word	.L_x_71365@srel
        /*00f0*/ 	.word	.L_x_71366@srel
        /*00f4*/ 	.word	.L_x_71367@srel


	//----- nvinfo : EIATTR_MAX_THREADS
	.align		4
.L_3052:
        /*00f8*/ 	.byte	0x04, 0x05
        /*00fa*/ 	.short	(.L_3054 - .L_3053)
.L_3053:
        /*00fc*/ 	.word	0x00000080
        /*0100*/ 	.word	0x00000001
        /*0104*/ 	.word	0x00000001


	//----- nvinfo : EIATTR_CRS_STACK_SIZE
	.align		4
.L_3054:
        /*0108*/ 	.byte	0x04, 0x1e
        /*010a*/ 	.short	(.L_3056 - .L_3055)
.L_3055:
        /*010c*/ 	.word	0x00000000


	//----- nvinfo : EIATTR_CBANK_PARAM_SIZE
	.align		4
.L_3056:
        /*0110*/ 	.byte	0x03, 0x19
        /*0112*/ 	.short	0x00e8


	//----- nvinfo : EIATTR_PARAM_CBANK
	.align		4
        /*0114*/ 	.byte	0x04, 0x0a
        /*0116*/ 	.short	(.L_3058 - .L_3057)
	.align		4
.L_3057:
        /*0118*/ 	.word	index@(.nv.constant0._ZN10layer_norm13ln_fwd_kernelINS_13Kernel_traitsI6__halfS2_fS2_fjLj2048ELj1ELj4ELj1ELj16ENS_18Kernel_traits_baseILj2048ES2_S2_fS2_fjLj128EEEEELb1ELb1ELb0ELb0EEEvNS_9FwdParamsE)
        /*011c*/ 	.short	0x0380
        /*011e*/ 	.short	0x00e8


	//----- nvinfo : EIATTR_SW_WAR
	.align		4
.L_3058:
        /*0120*/ 	.byte	0x04, 0x36
        /*0122*/ 	.short	(.L_3060 - .L_3059)
.L_3059:
        /*0124*/ 	.word	0x00000008
.L_3060:


//--------------------- .nv.info._ZN10layer_norm13ln_fwd_kernelINS_13Kernel_traitsI6__halfS2_fS2_fjLj2048ELj1ELj4ELj1ELj16ENS_18Kernel_traits_baseILj2048ES2_S2_fS2_fjLj128EEEEELb1ELb1ELb0ELb1EEEvNS_9FwdParamsE --------------------------
	.section	.nv.info._ZN10layer_norm13ln_fwd_kernelINS_13Kernel_traitsI6__halfS2_fS2_fjLj2048ELj1ELj4ELj1ELj16ENS_18Kernel_traits_baseILj2048ES2_S2_fS2_fjLj128EEEEELb1ELb1ELb0ELb1EEEvNS_9FwdParamsE,"",@"SHT_CUDA_INFO"
	.sectionflags	@""
	.align	4


	//----- nvinfo : EIATTR_CUDA_API_VERSION
	.align		4
        /*0000*/ 	.byte	0x04, 0x37
        /*0002*/ 	.short	(.L_3062 - .L_3061)
.L_3061:
        /*0004*/ 	.word	0x00000082


	//----- nvinfo : EIATTR_KPARAM_INFO
	.align		4
.L_3062:
        /*0008*/ 	.byte	0x04, 0x17
        /*000a*/ 	.short	(.L_3064 - .L_3063)
.L_3063:
        /*000c*/ 	.word	0x00000000
        /*0010*/ 	.short	0x0000
        /*0012*/ 	.short	0x0000
        /*0014*/ 	.byte	0x00, 0xf0, 0xa1, 0x03


	//----- nvinfo : EIATTR_SPARSE_MMA_MASK
	.align		4
.L_3064:
        /*0018*/ 	.byte	0x03, 0x50
        /*001a*/ 	.short	0x0000


	//----- nvinfo : EIATTR_MAXREG_COUNT
	.align		4
        /*001c*/ 	.byte	0x03, 0x1b
        /*001e*/ 	.short	0x00ff


	//----- nvinfo : EIATTR_MERCURY_ISA_VERSION
	.align		4
        /*0020*/ 	.byte	0x03, 0x5f
        /*0022*/ 	.short	0x0101


	//----- nvinfo : EIATTR_COOP_GROUP_MASK_REGIDS
	.align		4
        /*0024*/ 	.byte	0x04, 0x29
        /*0026*/ 	.short	(.L_3066 - .L_3065)


	//   ....[0]....
.L_3065:
        /*0028*/ 	.word	0xffffffff


	//   ....[1]....
        /*002c*/ 	.word	0xffffffff


	//   ....[2]....
        /*0030*/ 	.word	0xffffffff


	//   ....[3]....
        /*0034*/ 	.word	0xffffffff


	//   ....[4]....
        /*0038*/ 	.word	0xffffffff


	//   ....[5]....
        /*003c*/ 	.word	0xffffffff


	//   ....[6]....
        /*0040*/ 	.word	0xffffffff


	//   ....[7]....
        /*0044*/ 	.word	0xffffffff


	//   ....[8]....
        /*0048*/ 	.word	0xffffffff


	//   ....[9]....
        /*004c*/ 	.word	0xffffffff


	//   ....[10]....
        /*0050*/ 	.word	0x050000c5


	//   ....[11]....
        /*0054*/ 	.word	0x050000c5


	//   ....[12]....
        /*0058*/ 	.word	0x050000c5


	//   ....[13]....
        /*005c*/ 	.word	0x050000c5


	//   ....[14]....
        /*0060*/ 	.word	0x050000c5


	//   ....[15]....
        /*0064*/ 	.word	0x050000c5


	//   ....[16]....
        /*0068*/ 	.word	0x050000c5


	//   ....[17]....
        /*006c*/ 	.word	0x050000c5


	//   ....[18]....
        /*0070*/ 	.word	0x050000c5


	//   ....[19]....
        /*0074*/ 	.word	0x050000c5


	//----- nvinfo : EIATTR_COOP_GROUP_INSTR_OFFSETS
	.align		4
.L_3066:
        /*0078*/ 	.byte	0x04, 0x28
        /*007a*/ 	.short	(.L_3068 - .L_3067)


	//   ....[0]....
.L_3067:
        /*007c*/ 	.word	0x000308c0


	//   ....[1]....
        /*0080*/ 	.word	0x000308e0


	//   ....[2]....
        /*0084*/ 	.word	0x00030900


	//   ....[3]....
        /*0088*/ 	.word	0x00030920


	//   ....[4]....
        /*008c*/ 	.word	0x00030950


	//   ....[5]....
        /*0090*/ 	.word	0x00031180


	//   ....[6]....
        /*0094*/ 	.word	0x000311a0


	//   ....[7]....
        /*0098*/ 	.word	0x000311c0


	//   ....[8]....
        /*009c*/ 	.word	0x000311e0


	//   ....[9]....
        /*00a0*/ 	.word	0x00031200


	//   ....[10]....
        /*00a4*/ 	.word	0x00032ab0


	//   ....[11]....
        /*00a8*/ 	.word	0x00032b50


	//   ....[12]....
        /*00ac*/ 	.word	0x00032bc0


	//   ....[13]....
        /*00b0*/ 	.word	0x00032c30


	//   ....[14]....
        /*00b4*/ 	.word	0x00032cb0


	//   ....[15]....
        /*00b8*/ 	.word	0x00033530


	//   ....[16]....
        /*00bc*/ 	.word	0x000335a0


	//   ....[17]....
        /*00c0*/ 	.word	0x00033610


	//   ....[18]....
        /*00c4*/ 	.word	0x00033680


	//   ....[19]....
        /*00c8*/ 	.word	0x000336f0


	//----- nvinfo : EIATTR_VRC_CTA_INIT_COUNT
	.align		4
.L_3068:
        /*00cc*/ 	.byte	0x02, 0x4a
	.zero		1
	.zero		1


	//----- nvinfo : EIATTR_EXIT_INSTR_OFFSETS
	.align		4
        /*00d0*/ 	.byte	0x04, 0x1c
        /*00d2*/ 	.short	(.L_3070 - .L_3069)


	//   ....[0]....
.L_3069:
        /*00d4*/ 	.word	0x00000680


	//   ....[1]....
        /*00d8*/ 	.word	0x00032a40


	//----- nvinfo : EIATTR_INDIRECT_BRANCH_TARGETS
	.align		4
.L_3070:
        /*00dc*/ 	.byte	0x04, 0x34
        /*00de*/ 	.short	(.L_3072 - .L_3071)


	//   ....[0]....
.L_3071:
        /*00e0*/ 	.word	.L_x_71368@srel
        /*00e4*/ 	.short	0x0
        /*00e6*/ 	.short	0x0
        /*00e8*/ 	.word	0x3
        /*00ec*/ 	.word	.L_x_71369@srel
        /*00f0*/ 	.word	.L_x_71370@srel
        /*00f4*/ 	.word	.L_x_71371@srel


	//----- nvinfo : EIATTR_MAX_THREADS
	.align		4
.L_3072:
        /*00f8*/ 	.byte	0x04, 0x05
        /*00fa*/ 	.short	(.L_3074 - .L_3073)
.L_3073:
        /*00fc*/ 	.word	0x00000080
        /*0100*/ 	.word	0x00000001
        /*0104*/ 	.word	0x00000001


	//----- nvinfo : EIATTR_CRS_STACK_SIZE
	.align		4
.L_3074:
        /*0108*/ 	.byte	0x04, 0x1e
        /*010a*/ 	.short	(.L_3076 - .L_3075)
.L_3075:
        /*010c*/ 	.word	0x00000000


	//----- nvinfo : EIATTR_CBANK_PARAM_SIZE
	.align		4
.L_3076:
        /*0110*/ 	.byte	0x03, 0x19
        /*0112*/ 	.short	0x00e8


	//----- nvinfo : EIATTR_PARAM_CBANK
	.align		4
        /*0114*/ 	.byte	0x04, 0x0a
        /*0116*/ 	.short	(.L_3078 - .L_3077)
	.align		4
.L_3077:
        /*0118*/ 	.word	index@(.nv.constant0._ZN10layer_norm13ln_fwd_kernelINS_13Kernel_traitsI6__halfS2_fS2_fjLj2048ELj1ELj4ELj1ELj16ENS_18Kernel_traits_baseILj2048ES2_S2_fS2_fjLj128EEEEELb1ELb1ELb0ELb1EEEvNS_9FwdParamsE)
        /*011c*/ 	.short	0x0380
        /*011e*/ 	.short	0x00e8


	//----- nvinfo : EIATTR_SW_WAR
	.align		4
.L_3078:
        /*0120*/ 	.byte	0x04, 0x36
        /*0122*/ 	.short	(.L_3080 - .L_3079)
.L_3079:
        /*0124*/ 	.word	0x00000008
.L_3080:


//--------------------- .nv.info._ZN10layer_norm13ln_fwd_kernelINS_13Kernel_traitsI6__halfS2_fS2_fjLj2048ELj1ELj4ELj1ELj16ENS_18Kernel_traits_baseILj2048ES2_S2_fS2_fjLj128EEEEELb1ELb1ELb1ELb0EEEvNS_9FwdParamsE --------------------------
	.section	.nv.info._ZN10layer_norm13ln_fwd_kernelINS_13Kernel_traitsI6__halfS2_fS2_fjLj2048ELj1ELj4ELj1ELj16ENS_18Kernel_traits_baseILj2048ES2_S2_fS2_fjLj128EEEEELb1ELb1ELb1ELb0EEEvNS_9FwdParamsE,"",@"SHT_CUDA_INFO"
	.sectionflags	@""
	.align	4


	//----- nvinfo : EIATTR_CUDA_API_VERSION
	.align		4
        /*0000*/ 	.byte	0x04, 0x37
        /*0002*/ 	.short	(.L_3082 - .L_3081)
.L_3081:
        /*0004*/ 	.word	0x00000082


	//----- nvinfo : EIATTR_KPARAM_INFO
	.align		4
.L_3082:
        /*0008*/ 	.byte	0x04, 0x17
        /*000a*/ 	.short	(.L_3084 - .L_3083)
.L_3083:
        /*000c*/ 	.word	0x00000000
        /*0010*/ 	.short	0x0000
        /*0012*/ 	.short	0x0000
        /*0014*/ 	.byte	0x00, 0xf0, 0xa1, 0x03


	//----- nvinfo : EIATTR_SPARSE_MMA_MASK
	.align		4
.L_3084:
        /*0018*/ 	.byte	0x03, 0x50
        /*001a*/ 	.short	0x0000


	//----- nvinfo : EIATTR_MAXREG_COUNT
	.align		4
        /*001c*/ 	.byte	0x03, 0x1b
        /*001e*/ 	.short	0x00ff


	//----- nvinfo : EIATTR_MERCURY_ISA_VERSION
	.align		4
        /*0020*/ 	.byte	0x03, 0x5f
        /*0022*/ 	.short	0x0101


	//----- nvinfo : EIATTR_COOP_GROUP_MASK_REGIDS
	.align		4
        /*0024*/ 	.byte	0x04, 0x29
        /*0026*/ 	.short	(.L_3086 - .L_3085)


	//   ....[0]....
.L_3085:
        /*0028*/ 	.word	0xffffffff


	//   ....[1]....
        /*002c*/ 	.word	0xffffffff


	//   ....[2]....
        /*0030*/ 	.word	0xffffffff


	//   ....[3]....
        /*0034*/ 	.word	0xffffffff


	//   ....[4]....
        /*0038*/ 	.word	0xffffffff


	//   ....[5]....
        /*003c*/ 	.word	0xffffffff


	//   ....[6]....
        /*0040*/ 	.word	0xffffffff


	//   ....[7]....
        /*0044*/ 	.word	0xffffffff


	//   ....[8]....
        /*0048*/ 	.word	0xffffffff


	//   ....[9]....
        /*004c*/ 	.word	0xffffffff


	//   ....[10]....
        /*0050*/ 	.word	0x050000d0


	//   ....[11]....
        /*0054*/ 	.word	0x050000d0


	//   ....[12]....
        /*0058*/ 	.word	0x050000d0


	//   ....[13]....
        /*005c*/ 	.word	0x050000d0


	//   ....[14]....
        /*0060*/ 	.word	0x050000d0


	//   ....[15]....
        /*0064*/ 	.word	0x050000d0


	//   ....[16]....
        /*0068*/ 	.word	0x050000d0


	//   ....[17]....
        /*006c*/ 	.word	0x050000d0


	//   ....[18]....
        /*0070*/ 	.word	0x050000d0


	//   ....[19]....
        /*0074*/ 	.word	0x050000d0


	//----- nvinfo : EIATTR_COOP_GROUP_INSTR_OFFSETS
	.align		4
.L_3086:
        /*0078*/ 	.byte	0x04, 0x28
        /*007a*/ 	.short	(.L_3088 - .L_3087)


	//   ....[0]....
.L_3087:
        /*007c*/ 	.word	0x00037d40


	//   ....[1]....
        /*0080*/ 	.word	0x00037d70


	//   ....[2]....
        /*0084*/ 	.word	0x00037d90


	//   ....[3]....
        /*0088*/ 	.word	0x00037dc0


	//   ....[4]....
        /*008c*/ 	.word	0x00037de0


	//   ....[5]....
        /*0090*/ 	.word	0x00038630


	//   ....[6]....
        /*0094*/ 	.word	0x00038650


	//   ....[7]....
        /*0098*/ 	.word	0x00038670


	//   ....[8]....
        /*009c*/ 	.word	0x00038690


	//   ....[9]....
        /*00a0*/ 	.word	0x000386b0


	//   ....[10]....
        /*00a4*/ 	.word	0x0003a2b0


	//   ....[11]....
        /*00a8*/ 	.word	0x0003a350


	//   ....[12]....
        /*00ac*/ 	.word	0x0003a3c0


	//   ....[13]....
        /*00b0*/ 	.word	0x0003a440


	//   ....[14]....
        /*00b4*/ 	.word	0x0003a4b0


	//   ....[15]....
        /*00b8*/ 	.word	0x0003ad50


	//   ....[16]....
        /*00bc*/ 	.word	0x0003adc0


	//   ....[17]....
        /*00c0*/ 	.word	0x0003ae30


	//   ....[18]....
        /*00c4*/ 	.word	0x0003aea0


	//   ....[19]....
        /*00c8*/ 	.word	0x0003af10


	//----- nvinfo : EIATTR_VRC_CTA_INIT_COUNT
	.align		4
.L_3088:
        /*00cc*/ 	.byte	0x02, 0x4a
	.zero		1
	.zero		1


	//----- nvinfo : EIATTR_EXIT_INSTR_OFFSETS
	.align		4
        /*00d0*/ 	.byte	0x04, 0x1c
        /*00d2*/ 	.short	(.L_3090 - .L_3089)


	//   ....[0]....
.L_3089:
        /*00d4*/ 	.word	0x00000ea0


	//   ....[1]....
        /*00d8*/ 	.word	0x0003a240


	//----- nvinfo : EIATTR_MAX_THREADS
	.align		4
.L_3090:
        /*00dc*/ 	.byte	0x04, 0x05
        /*00de*/ 	.short	(.L_3092 - .L_3091)
.L_3091:
        /*00e0*/ 	.word	0x00000080
        /*00e4*/ 	.word	0x00000001
        /*00e8*/ 	.word	0x00000001


	//----- nvinfo : EIATTR_CRS_STACK_SIZE
	.align		4
.L_3092:
        /*00ec*/ 	.byte	0x04, 0x1e
        /*00ee*/ 	.short	(.L_3094 - .L_3093)
.L_3093:
        /*00f0*/ 	.word	0x00000000


	//----- nvinfo : EIATTR_CBANK_PARAM_SIZE
	.align		4
.L_3094:
        /*00f4*/ 	.byte	0x03, 0x19
        /*00f6*/ 	.short	0x00e8


	//----- nvinfo : EIATTR_PARAM_CBANK
	.align		4
        /*00f8*/ 	.byte	0x04, 0x0a
        /*00fa*/ 	.short	(.L_3096 - .L_3095)
	.align		4
.L_3095:
        /*00fc*/ 	.word	index@(.nv.constant0._ZN10layer_norm13ln_fwd_kernelINS_13Kernel_traitsI6__halfS2_fS2_fjLj2048ELj1ELj4ELj1ELj16ENS_18Kernel_traits_baseILj2048ES2_S2_fS2_fjLj128EEEEELb1ELb1ELb1ELb0EEEvNS_9FwdParamsE)
        /*0100*/ 	.short	0x0380
        /*0102*/ 	.short	0x00e8


	//----- nvinfo : EIATTR_SW_WAR
	.align		4
.L_3096:
        /*0104*/ 	.byte	0x04, 0x36
        /*0106*/ 	.short	(.L_3098 - .L_3097)
.L_3097:
        /*0108*/ 	.word	0x00000008
.L_3098:


//--------------------- .nv.info._ZN10layer_norm13ln_fwd_kernelINS_13Kernel_traitsI6__halfS2_fS2_fjLj2048ELj1ELj4ELj1ELj16ENS_18Kernel_traits_baseILj2048ES2_S2_fS2_fjLj128EEEEELb1ELb1ELb1ELb1EEEvNS_9FwdParamsE --------------------------
	.section	.nv.info._ZN10layer_norm13ln_fwd_kernelINS_13Kernel_traitsI6__halfS2_fS2_fjLj2048ELj1ELj4ELj1ELj16ENS_18Kernel_traits_baseILj2048ES2_S2_fS2_fjLj128EEEEELb1ELb1ELb1ELb1EEEvNS_9FwdParamsE,"",@"SHT_CUDA_INFO"
	.sectionflags	@""
	.align	4


	//----- nvinfo : EIATTR_CUDA_API_VERSION
	.align		4
        /*0000*/ 	.byte	0x04, 0x37
        /*0002*/ 	.short	(.L_3100 - .L_3099)
.L_3099:
        /*0004*/ 	.word	0x00000082


	//----- nvinfo : EIATTR_KPARAM_INFO
	.align		4
.L_3100:
        /*0008*/ 	.byte	0x04, 0x17
        /*000a*/ 	.short	(.L_3102 - .L_3101)
.L_3101:
        /*000c*/ 	.word	0x00000000
        /*0010*/ 	.short	0x0000
        /*0012*/ 	.short	0x0000
        /*0014*/ 	.byte	0x00, 0xf0, 0xa1, 0x03


	//----- nvinfo : EIATTR_SPARSE_MMA_MASK
	.align		4
.L_3102:
        /*0018*/ 	.byte	0x03, 0x50
        /*001a*/ 	.short	0x0000


	//----- nvinfo : EIATTR_MAXREG_COUNT
	.align		4
        /*001c*/ 	.byte	0x03, 0x1b
        /*001e*/ 	.short	0x00ff


	//----- nvinfo : EIATTR_MERCURY_ISA_VERSION
	.align		4
        /*0020*/ 	.byte	0x03, 0x5f
        /*0022*/ 	.short	0x0101


	//----- nvinfo : EIATTR_COOP_GROUP_MASK_REGIDS
	.align		4
        /*0024*/ 	.byte	0x04, 0x29
        /*0026*/ 	.short	(.L_3104 - .L_3103)


	//   ....[0]....
.L_3103:
        /*0028*/ 	.word	0xffffffff


	//   ....[1]....
        /*002c*/ 	.word	0xffffffff


	//   ....[2]....
        /*0030*/ 	.word	0xffffffff


	//   ....[3]....
        /*0034*/ 	.word	0xffffffff


	//   ....[4]....
        /*0038*/ 	.word	0xffffffff


	//   ....[5]....
        /*003c*/ 	.word	0xffffffff


	//   ....[6]....
        /*0040*/ 	.word	0xffffffff


	//   ....[7]....
        /*0044*/ 	.word	0xffffffff


	//   ....[8]....
        /*0048*/ 	.word	0xffffffff


	//   ....[9]....
        /*004c*/ 	.word	0xffffffff


	//   ....[10]....
        /*0050*/ 	.word	0x050000cc


	//   ....[11]....
        /*0054*/ 	.word	0x050000cc


	//   ....[12]....
        /*0058*/ 	.word	0x050000cc


	//   ....[13]....
        /*005c*/ 	.word	0x050000cc


	//   ....[14]....
        /*0060*/ 	.word	0x050000cc


	//   ....[15]....
        /*0064*/ 	.word	0x050000cc


	//   ....[16]....
        /*0068*/ 	.word	0x050000cc


	//   ....[17]....
        /*006c*/ 	.word	0x050000cc


	//   ....[18]....
        /*0070*/ 	.word	0x050000cc


	//   ....[19]....
        /*0074*/ 	.word	0x050000cc


	//----- nvinfo : EIATTR_COOP_GROUP_INSTR_OFFSETS
	.align		4
.L_3104:
        /*0078*/ 	.byte	0x04, 0x28
        /*007a*/ 	.short	(.L_3106 - .L_3105)


	//   ....[0]....
.L_3105:
        /*007c*/ 	.word	0x00036ef0


	//   ....[1]....
        /*0080*/ 	.word	0x00036f10


	//   ....[2]....
        /*0084*/ 	.word	0x00036f30


	//   ....[3]....
        /*0088*/ 	.word	0x00036f50


	//   ....[4]....
        /*008c*/ 	.word	0x00036f80


	//   ....[5]....
        /*0090*/ 	.word	0x000377b0


	//   ....[6]....
        /*0094*/ 	.word	0x000377d0


	//   ....[7]....
        /*0098*/ 	.word	0x000377f0


	//   ....[8]....
        /*009c*/ 	.word	0x00037810


	//   ....[9]....
        /*00a0*/ 	.word	0x00037830


	//   ....[10]....
        /*00a4*/ 	.word	0x000391e0


	//   ....[11]....
        /*00a8*/ 	.word	0x00039280


	//   ....[12]....
        /*00ac*/ 	.word	0x000392f0


	//   ....[13]....
        /*00b0*/ 	.word	0x00039360


	//   ....[14]....
        /*00b4*/ 	.word	0x000393e0


	//   ....[15]....
        /*00b8*/ 	.word	0x00039c60


	//   ....[16]....
        /*00bc*/ 	.word	0x00039cd0


	//   ....[17]....
        /*00c0*/ 	.word	0x00039d40


	//   ....[18]....
        /*00c4*/ 	.word	0x00039db0


	//   ....[19]....
        /*00c8*/ 	.word	0x00039e20


	//----- nvinfo : EIATTR_VRC_CTA_INIT_COUNT
	.align		4
.L_3106:
        /*00cc*/ 	.byte	0x02, 0x4a
	.zero		1
	.zero		1


	//----- nvinfo : EIATTR_EXIT_INSTR_OFFSETS
	.align		4
        /*00d0*/ 	.byte	0x04, 0x1c
        /*00d2*/ 	.short	(.L_3108 - .L_3107)


	//   ....[0]....
.L_3107:
        /*00d4*/ 	.word	0x00000690


	//   ....[1]....
        /*00d8*/ 	.word	0x00039170


	//----- nvinfo : EIATTR_MAX_THREADS
	.align		4
.L_3108:
        /*00dc*/ 	.byte	0x04, 0x05
        /*00de*/ 	.short	(.L_3110 - .L_3109)
.L_3109:
        /*00e0*/ 	.word	0x00000080
        /*00e4*/ 	.word	0x00000001
        /*00e8*/ 	.word	0x00000001


	//----- nvinfo : EIATTR_CRS_STACK_SIZE
	.align		4
.L_3110:
        /*00ec*/ 	.byte	0x04, 0x1e
        /*00ee*/ 	.short	(.L_3112 - .L_3111)
.L_3111:
        /*00f0*/ 	.word	0x00000000


	//----- nvinfo : EIATTR_CBANK_PARAM_SIZE
	.align		4
.L_3112:
        /*00f4*/ 	.byte	0x03, 0x19
        /*00f6*/ 	.short	0x00e8


	//----- nvinfo : EIATTR_PARAM_CBANK
	.align		4
        /*00f8*/ 	.byte	0x04, 0x0a
        /*00fa*/ 	.short	(.L_3114 - .L_3113)
	.align		4
.L_3113:
        /*00fc*/ 	.word	index@(.nv.constant0._ZN10layer_norm13ln_fwd_kernelINS_13Kernel_traitsI6__halfS2_fS2_fjLj2048ELj1ELj4ELj1ELj16ENS_18Kernel_traits_baseILj2048ES2_S2_fS2_fjLj128EEEEELb1ELb1ELb1ELb1EEEvNS_9FwdParamsE)
        /*0100*/ 	.short	0x0380
        /*0102*/ 	.short	0x00e8


	//----- nvinfo : EIATTR_SW_WAR
	.align		4
.L_3114:
        /*0104*/ 	.byte	0x04, 0x36
        /*0106*/ 	.short	(.L_3116 - .L_3115)
.L_3115:
        /*0108*/ 	.word	0x00000008
.L_3116:


//--------------------- .nv.info._ZN10layer_norm13ln_fwd_kernelINS_13Kernel_traitsIf6__halffS2_fjLj2048ELj1ELj4ELj1ELj16ENS_18Kernel_traits_baseILj2048EfS2_fS2_fjLj128EEEEELb0ELb0ELb0ELb0EEEvNS_9FwdParamsE --------------------------
	.section	.nv.info._ZN10layer_norm13ln_fwd_kernelINS_13Kernel_traitsIf6__halffS2_fjLj2048ELj1ELj4ELj1ELj16ENS_18Kernel_traits_baseILj2048EfS2_fS2_fjLj128EEEEELb0ELb0ELb0ELb0EEEvNS_9FwdParamsE,"",@"SHT_CUDA_INFO"
	.sectionflags	@""
	.align	4


	//----- nvinfo : EIATTR_CUDA_API_VERSION
	.align		4
        /*0000*/ 	.byte	0x04, 0x37
        /*0002*/ 	.short	(.L_3118 - .L_3117)
.L_3117:
        /*0004*/ 	.word	0x00000082


	//----- nvinfo : EIATTR_KPARAM_INFO
	.align		4
.L_3118:
        /*0008*/ 	.byte	0x04, 0x17
        /*000a*/ 	.short	(.L_3120 - .L_3119)
.L_3119:
        /*000c*/ 	.word	0x00000000
        /*0010*/ 	.short	0x0000
        /*0012*/ 	.short	0x0000
        /*0014*/ 	.byte	0x00, 0xf0, 0xa1, 0x03


	//----- nvinfo : EIATTR_SPARSE_MMA_MASK
	.align		4
.L_3120:
        /*0018*/ 	.byte	0x03, 0x50
        /*001a*/ 	.short	0x0000


	//----- nvinfo : EIATTR_MAXREG_COUNT
	.align		4
        /*001c*/ 	.byte	0x03, 0x1b
        /*001e*/ 	.short	0x00ff


	//----- nvinfo : EIATTR_MERCURY_ISA_VERSION
	.align		4
        /*0020*/ 	.byte	0x03, 0x5f
        /*0022*/ 	.short	0x0101


	//----- nvinfo : EIATTR_COOP_GROUP_MASK_REGIDS
	.align		4
        /*0024*/ 	.byte	0x04, 0x29
        /*0026*/ 	.short	(.L_3122 - .L_3121)


	//   ....[0]....
.L_3121:
        /*0028*/ 	.word	0xffffffff


	//   ....[1]....
        /*002c*/ 	.word	0xffffffff


	//   ....[2]....
        /*0030*/ 	.word	0xffffffff


	//   ....[3]....
        /*0034*/ 	.word	0xffffffff


	//   ....[4]....
        /*0038*/ 	.word	0xffffffff


	//   ....[5]....
        /*003c*/ 	.word	0xffffffff


	//   ....[6]....
        /*0040*/ 	.word	0xffffffff


	//   ....[7]....
        /*0044*/ 	.word	0xffffffff


	//   ....[8]....
        /*0048*/ 	.word	0xffffffff


	//   ....[9]....
        /*004c*/ 	.word	0xffffffff


	//   ....[10]....
        /*0050*/ 	.word	0x050000cf


	//   ....[11]....
        /*0054*/ 	.word	0x050000cf


	//   ....[12]....
        /*0058*/ 	.word	0x050000cf


	//   ....[13]....
        /*005c*/ 	.word	0x050000cf


	//   ....[14]....
        /*0060*/ 	.word	0x050000cf


	//   ....[15]....
        /*0064*/ 	.word	0x050000cf


	//   ....[16]....
        /*0068*/ 	.word	0x050000cf


	//   ....[17]....
        /*006c*/ 	.word	0x050000cf


	//   ....[18]....
        /*0070*/ 	.word	0x050000cf


	//   ....[19]....
        /*0074*/ 	.word	0x050000cf


	//----- nvinfo : EIATTR_COOP_GROUP_INSTR_OFFSETS
	.align		4
.L_3122:
        /*0078*/ 	.byte	0x04, 0x28
        /*007a*/ 	.short	(.L_3124 - .L_3123)


	//   ....[0]....
.L_3123:
        /*007c*/ 	.word	0x00002c90


	//   ....[1]....
        /*0080*/ 	.word	0x00002cd0


	//   ....[2]....
        /*0084*/ 	.word	0x00002cf0


	//   ....[3]....
        /*0088*/ 	.word	0x00002d10


	//   ....[4]....
        /*008c*/ 	.word	0x00002d30


	//   ....[5]....
        /*0090*/ 	.word	0x00003590


	//   ....[6]....
        /*0094*/ 	.word	0x000035b0


	//   ....[7]....
        /*0098*/ 	.word	0x000035d0


	//   ....[8]....
        /*009c*/ 	.word	0x000035f0


	//   ....[9]....
        /*00a0*/ 	.word	0x00003610


	//   ....[10]....
        /*00a4*/ 	.word	0x000049a0


	//   ....[11]....
        /*00a8*/ 	.word	0x00004a50


	//   ....[12]....
        /*00ac*/ 	.word	0x00004ac0


	//   ....[13]....
        /*00b0*/ 	.word	0x00004b30


	//   ....[14]....
        /*00b4*/ 	.word	0x00004ba0


	//   ....[15]....
        /*00b8*/ 	.word	0x00005460


	//   ....[16]....
        /*00bc*/ 	.word	0x000054d0


	//   ....[17]....
        /*00c0*/ 	.word	0x00005540


	//   ....[18]....
        /*00c4*/ 	.word	0x000055b0


	//   ....[19]....
        /*00c8*/ 	.word	0x00005620


	//----- nvinfo : EIATTR_VRC_CTA_INIT_COUNT
	.align		4
.L_3124:
        /*00cc*/ 	.byte	0x02, 0x4a
	.zero		1
	.zero		1


	//----- nvinfo : EIATTR_EXIT_INSTR_OFFSETS
	.align		4
        /*00d0*/ 	.byte	0x04, 0x1c
        /*00d2*/ 	.short	(.L_3126 - .L_3125)


	//   ....[0]....
.L_3125:
        /*00d4*/ 	.word	0x00000b60


	//   ....[1]....
        /*00d8*/ 	.word	0x00004930


	//----- nvinfo : EIATTR_MAX_THREADS
	.align		4
.L_3126:
        /*00dc*/ 	.byte	0x04, 0x05
        /*00de*/ 	.short	(.L_3128 - .L_3127)
.L_3127:
        /*00e0*/ 	.word	0x00000080
        /*00e4*/ 	.word	0x00000001
        /*00e8*/ 	.word	0x00000001


	//----- nvinfo : EIATTR_CRS_STACK_SIZE
	.align		4
.L_3128:
        /*00ec*/ 	.byte	0x04, 0x1e
        /*00ee*/ 	.short	(.L_3130 - .L_3129)
.L_3129:
        /*00f0*/ 	.word	0x00000000


	//----- nvinfo : EIATTR_CBANK_PARAM_SIZE
	.align		4
.L_3130:
        /*00f4*/ 	.byte	0x03, 0x19
        /*00f6*/ 	.short	0x00e8


	//----- nvinfo : EIATTR_PARAM_CBANK
	.align		4
        /*00f8*/ 	.byte	0x04, 0x0a
        /*00fa*/ 	.short	(.L_3132 - .L_3131)
	.align		4
.L_3131:
        /*00fc*/ 	.word	index@(.nv.constant0._ZN10layer_norm13ln_fwd_kernelINS_13Kernel_traitsIf6__halffS2_fjLj2048ELj1ELj4ELj1ELj16ENS_18Kernel_traits_baseILj2048EfS2_fS2_fjLj128EEEEELb0ELb0ELb0ELb0EEEvNS_9FwdParamsE)
        /*0100*/ 	.short	0x0380
        /*0102*/ 	.short	0x00e8


	//----- nvinfo : EIATTR_SW_WAR
	.align		4
.L_3132:
        /*0104*/ 	.byte	0x04, 0x36
        /*0106*/ 	.short	(.L_3134 - .L_3133)
.L_3133:
        /*0108*/ 	.word	0x00000008
.L_3134:


//--------------------- .nv.info._ZN10layer_norm13ln_fwd_kernelINS_13Kernel_traitsIf6__halffS2_fjLj2048ELj1ELj4ELj1ELj16ENS_18Kernel_traits_baseILj2048EfS2_fS2_fjLj128EEEEELb0ELb0ELb0ELb1EEEvNS_9FwdParamsE --------------------------
	.section	.nv.info._ZN10layer_norm13ln_fwd_kernelINS_13Kernel_traitsIf6__halffS2_fjLj2048ELj1ELj4ELj1ELj16ENS_18Kernel_traits_baseILj2048EfS2_fS2_fjLj128EEEEELb0ELb0ELb0ELb1EEEvNS_9FwdParamsE,"",@"SHT_CUDA_INFO"
	.sectionflags	@""
	.align	4


	//----- nvinfo : EIATTR_CUDA_API_VERSION
	.align		4
        /*0000*/ 	.byte	0x04, 0x37
        /*0002*/ 	.short	(.L_3136 - .L_3135)
.L_3135:
        /*0004*/ 	.word	0x00000082


	//----- nvinfo : EIATTR_KPARAM_INFO
	.align		4
.L_3136:
        /*0008*/ 	.byte	0x04, 0x17
        /*000a*/ 	.short	(.L_3138 - .L_3137)
.L_3137:
        /*000c*/ 	.word	0x00000000
        /*0010*/ 	.short	0x0000
        /*0012*/ 	.short	0x0000
        /*0014*/ 	.byte	0x00, 0xf0, 0xa1, 0x03


	//----- nvinfo : EIATTR_SPARSE_MMA_MASK
	.align		4
.L_3138:
        /*0018*/ 	.byte	0x03, 0x50
        /*001a*/ 	.short	0x0000


	//----- nvinfo : EIATTR_MAXREG_COUNT
	.align		4
        /*001c*/ 	.byte	0x03, 0x1b
        /*001e*/ 	.short	0x00ff


	//----- nvinfo : EIATTR_MERCURY_ISA_VERSION
	.align		4
        /*0020*/ 	.byte	0x03, 0x5f
        /*0022*/ 	.short	0x0101


	//----- nvinfo : EIATTR_COOP_GROUP_MASK_REGIDS
	.align		4
        /*0024*/ 	.byte	0x04, 0x29
        /*0026*/ 	.short	(.L_3140 - .L_3139)


	//   ....[0]....
.L_3139:
        /*0028*/ 	.word	0xffffffff


	//   ....[1]....
        /*002c*/ 	.word	0xffffffff


	//   ....[2]....
        /*0030*/ 	.word	0xffffffff


	//   ....[3]....
        /*0034*/ 	.word	0xffffffff


	//   ....[4]....
        /*0038*/ 	.word	0xffffffff


	//   ....[5]....
        /*003c*/ 	.word	0xffffffff


	//   ....[6]....
        /*0040*/ 	.word	0xffffffff


	//   ....[7]....
        /*0044*/ 	.word	0xffffffff


	//   ....[8]....
        /*0048*/ 	.word	0xffffffff


	//   ....[9]....
        /*004c*/ 	.word	0xffffffff


	//   ....[10]....
        /*0050*/ 	.word	0xffffffff


	//   ....[11]....
        /*0054*/ 	.word	0xffffffff


	//   ....[12]....
        /*0058*/ 	.word	0xffffffff


	//   ....[13]....
        /*005c*/ 	.word	0xffffffff


	//   ....[14]....
        /*0060*/ 	.word	0xffffffff


	//   ....[15]....
        /*0064*/ 	.word	0xffffffff


	//   ....[16]....
        /*0068*/ 	.word	0xffffffff


	//   ....[17]....
        /*006c*/ 	.word	0xffffffff


	//   ....[18]....
        /*0070*/ 	.word	0xffffffff


	//   ....[19]....
        /*0074*/ 	.word	0xffffffff


	//   ....[20]....
        /*0078*/ 	.word	0x05000087


	//   ....[21]....
        /*007c*/ 	.word	0x05000087


	//   ....[22]....
        /*0080*/ 	.word	0x05000087


	//   ....[23]....
        /*0084*/ 	.word	0x05000087


	//   ....[24]....
        /*0088*/ 	.word	0x05000087


	//   ....[25]....
        /*008c*/ 	.word	0x05000087


	//   ....[26]....
        /*0090*/ 	.word	0x05000087


	//   ....[27]....
        /*0094*/ 	.word	0x05000087


	//   ....[28]....
        /*0098*/ 	.word	0x05000087


	//   ....[29]....
        /*009c*/ 	.word	0x05000087


	//   ....[30]....
        /*00a0*/ 	.word	0x05000087


	//   ....[31]....
        /*00a4*/ 	.word	0x05000087


	//   ....[32]....
        /*00a8*/ 	.word	0x05000087


	//   ....[33]....
        /*00ac*/ 	.word	0x05000087


	//   ....[34]....
        /*00b0*/ 	.word	0x05000087


	//   ....[35]....
        /*00b4*/ 	.word	0x05000087


	//   ....[36]....
        /*00b8*/ 	.word	0x05000087


	//   ....[37]....
        /*00bc*/ 	.word	0x05000087


	//   ....[38]....
        /*00c0*/ 	.word	0x05000087


	//   ....[39]....
        /*00c4*/ 	.word	0x05000087


	//----- nvinfo : EIATTR_COOP_GROUP_INSTR_OFFSETS
	.align		4
.L_3140:
        /*00c8*/ 	.byte	0x04, 0x28
        /*00ca*/ 	.short	(.L_3142 - .L_3141)


	//   ....[0]....
.L_3141:
        /*00cc*/ 	.word	0x00002240


	//   ....[1]....
        /*00d0*/ 	.word	0x00002270


	//   ....[2]....
        /*00d4*/ 	.word	0x00002290


	//   ....[3]....
        /*00d8*/ 	.word	0x000022b0


	//   ....[4]....
        /*00dc*/ 	.word	0x000022d0


	//   ....[5]....
        /*00e0*/ 	.word	0x00002b00


	//   ....[6]....
        /*00e4*/ 	.word	0x00002b20


	//   ....[7]....
        /*00e8*/ 	.word	0x00002b40


	//   ....[8]....
        /*00ec*/ 	.word	0x00002b60


	//   ....[9]....
        /*00f0*/ 	.word	0x00002b80


	//   ....[10]....
        /*00f4*/ 	.word	0x00005350


	//   ....[11]....
        /*00f8*/ 	.word	0x00005380


	//   ....[12]....
        /*00fc*/ 	.word	0x000053a0


	//   ....[13]....
        /*0100*/ 	.word	0x000053c0


	//   ....[14]....
        /*0104*/ 	.word	0x000053e0


	//   ....[15]....
        /*0108*/ 	.word	0x00005c10


	//   ....[16]....
        /*010c*/ 	.word	0x00005c30


	//   ....[17]....
        /*0110*/ 	.word	0x00005c50


	//   ....[18]....
        /*0114*/ 	.word	0x00005c70


	//   ....[19]....
        /*0118*/ 	.word	0x00005c90


	//   ....[20]....
        /*011c*/ 	.word	0x00006d40


	//   ....[21]....
        /*0120*/ 	.word	0x00006dd0


	//   ....[22]....
        /*0124*/ 	.word	0x00006e30


	//   ....[23]....
        /*0128*/ 	.word	0x00006e90


	//   ....[24]....
        /*012c*/ 	.word	0x00006ef0


	//   ....[25]....
        /*0130*/ 	.word	0x00007750


	//   ....[26]....
        /*0134*/ 	.word	0x000077b0


	//   ....[27]....
        /*0138*/ 	.word	0x00007810


	//   ....[28]....
        /*013c*/ 	.word	0x00007870


	//   ....[29]....
        /*0140*/ 	.word	0x000078d0


	//   ....[30]....
        /*0144*/ 	.word	0x00007960


	//   ....[31]....
        /*0148*/ 	.word	0x000079f0


	//   ....[32]....
        /*014c*/ 	.word	0x00007a50


	//   ....[33]....
        /*0150*/ 	.word	0x00007ab0


	//   ....[34]....
        /*0154*/ 	.word	0x00007b10


	//   ....[35]....
        /*0158*/ 	.word	0x00008370


	//   ....[36]....
        /*015c*/ 	.word	0x000083d0


	//   ....[37]....
        /*0160*/ 	.word	0x00008430


	//   ....[38]....
        /*0164*/ 	.word	0x00008490


	//   ....[39]....
        /*0168*/ 	.word	0x000084f0


	//----- nvinfo : EIATTR_VRC_CTA_INIT_COUNT
	.align		4
.L_3142:
        /*016c*/ 	.byte	0x02, 0x4a
	.zero		1
	.zero		1


	//----- nvinfo : EIATTR_EXIT_INSTR_OFFSETS
	.align		4
        /*0170*/ 	.byte	0x04, 0x1c
        /*0172*/ 	.short	(.L_3144 - .L_3143)


	//   ....[0]....
.L_3143:
        /*0174*/ 	.word	0x00000650


	//   ....[1]....
        /*0178*/ 	.word	0x00003bc0


	//   ....[2]....
        /*017c*/ 	.word	0x00006cd0


	//----- nvinfo : EIATTR_MAX_THREADS
	.align		4
.L_3144:
        /*0180*/ 	.byte	0x04, 0x05
        /*0182*/ 	.short	(.L_3146 - .L_3145)
.L_3145:
        /*0184*/ 	.word	0x00000080
        /*0188*/ 	.word	0x00000001
        /*018c*/ 	.word	0x00000001


	//----- nvinfo : EIATTR_CRS_STACK_SIZE
	.align		4
.L_3146:
        /*0190*/ 	.byte	0x04, 0x1e
        /*0192*/ 	.short	(.L_3148 - .L_3147)
.L_3147:
        /*0194*/ 	.word	0x00000000


	//----- nvinfo : EIATTR_CBANK_PARAM_SIZE
	.align		4
.L_3148:
        /*0198*/ 	.byte	0x03, 0x19
        /*019a*/ 	.short	0x00e8


	//----- nvinfo : EIATTR_PARAM_CBANK
	.align		4
        /*019c*/ 	.byte	0x04, 0x0a
        /*019e*/ 	.short	(.L_3150 - .L_3149)
	.align		4
.L_3149:
        /*01a0*/ 	.word	index@(.nv.constant0._ZN10layer_norm13ln_fwd_kernelINS_13Kernel_traitsIf6__halffS2_fjLj2048ELj1ELj4ELj1ELj16ENS_18Kernel_traits_baseILj2048EfS2_fS2_fjLj128EEEEELb0ELb0ELb0ELb1EEEvNS_9FwdParamsE)
        /*01a4*/ 	.short	0x0380
        /*01a6*/ 	.short	0x00e8


	//----- nvinfo : EIATTR_SW_WAR
	.align		4
.L_3150:
        /*01a8*/ 	.byte	0x04, 0x36
        /*01aa*/ 	.short	(.L_3152 - .L_3151)
.L_3151:
        /*01ac*/ 	.word	0x00000008
.L_3152:


//--------------------- .nv.info._ZN10layer_norm13ln_fwd_kernelINS_13Kernel_traitsIf6__halffS2_fjLj2048ELj1ELj4ELj1ELj16ENS_18Kernel_traits_baseILj2048EfS2_fS2_fjLj128EEEEELb0ELb0ELb1ELb0EEEvNS_9FwdParamsE --------------------------
	.section	.nv.info._ZN10layer_norm13ln_fwd_kernelINS_13Kernel_traitsIf6__halffS2_fjLj2048ELj1ELj4ELj1ELj16ENS_18Kernel_traits_baseILj2048EfS2_fS2_fjLj128EEEEELb0ELb0ELb1ELb0EEEvNS_9FwdParamsE,"",@"SHT_CUDA_INFO"
	.sectionflags	@""
	.align	4


	//----- nvinfo : EIATTR_CUDA_API_VERSION
	.align		4
        /*0000*/ 	.byte	0x04, 0x37
        /*0002*/ 	.short	(.L_3154 - .L_3153)
.L_3153:
        /*0004*/ 	.word	0x00000082


	//----- nvinfo : EIATTR_KPARAM_INFO
	.align		4
.L_3154:
        /*0008*/ 	.byte	0x04, 0x17
        /*000a*/ 	.short	(.L_3156 - .L_3155)
.L_3155:
        /*000c*/ 	.word	0x00000000
        /*0010*/ 	.short	0x0000
        /*0012*/ 	.short	0x0000
        /*0014*/ 	.byte	0x00, 0xf0, 0xa1, 0x03


	//----- nvinfo : EIATTR_SPARSE_MMA_MASK
	.align		4
.L_3156:
        /*0018*/ 	.byte	0x03, 0x50
        /*001a*/ 	.short	0x0000


	//----- nvinfo : EIATTR_MAXREG_COUNT
	.align		4
        /*001c*/ 	.byte	0x03, 0x1b
        /*001e*/ 	.short	0x00ff


	//----- nvinfo : EIATTR_MERCURY_ISA_VERSION
	.align		4
        /*0020*/ 	.byte	0x03, 0x5f
        /*0022*/ 	.short	0x0101


	//----- nvinfo : EIATTR_COOP_GROUP_MASK_REGIDS
	.align		4
        /*0024*/ 	.byte	0x04, 0x29
        /*0026*/ 	.short	(.L_3158 - .L_3157)


	//   ....[0]....
.L_3157:
        /*0028*/ 	.word	0xffffffff


	//   ....[1]....
        /*002c*/ 	.word	0xffffffff


	//   ....[2]....
        /*0030*/ 	.word	0xffffffff


	//   ....[3]....
        /*0034*/ 	.word	0xffffffff


	//   ....[4]....
        /*0038*/ 	.word	0xffffffff


	//   ....[5]....
        /*003c*/ 	.word	0xffffffff


	//   ....[6]....
        /*0040*/ 	.word	0xffffffff


	//   ....[7]....
        /*0044*/ 	.word	0xffffffff


	//   ....[8]....
        /*0048*/ 	.word	0xffffffff


	//   ....[9]....
        /*004c*/ 	.word	0xffffffff


	//   ....[10]....
        /*0050*/ 	.word	0x050000d4


	//   ....[11]....
        /*0054*/ 	.word	0x050000d4


	//   ....[12]....
        /*0058*/ 	.word	0x050000d4


	//   ....[13]....
        /*005c*/ 	.word	0x050000d4


	//   ....[14]....
        /*0060*/ 	.word	0x050000d4


	//   ....[15]....
        /*0064*/ 	.word	0x050000d4


	//   ....[16]....
        /*0068*/ 	.word	0x050000d4


	//   ....[17]....
        /*006c*/ 	.word	0x050000d4


	//   ....[18]....
        /*0070*/ 	.word	0x050000d4


	//   ....[19]....
        /*0074*/ 	.word	0x050000d4


	//----- nvinfo : EIATTR_COOP_GROUP_INSTR_OFFSETS
	.align		4
.L_3158:
        /*0078*/ 	.byte	0x04, 0x28
        /*007a*/ 	.short	(.L_3160 - .L_3159)


	//   ....[0]....
.L_3159:
        /*007c*/ 	.word	0x000039c0


	//   ....[1]....
        /*0080*/ 	.word	0x00003a00


	//   ....[2]....
        /*0084*/ 	.word	0x00003a20


	//   ....[3]....
        /*0088*/ 	.word	0x00003a40


	//   ....[4]....
        /*008c*/ 	.word	0x00003a60


	//   ....[5]....
        /*0090*/ 	.word	0x000042b0


	//   ....[6]....
        /*0094*/ 	.word	0x000042d0


	//   ....[7]....
        /*0098*/ 	.word	0x000042f0


	//   ....[8]....
        /*009c*/ 	.word	0x00004310


	//   ....[9]....
        /*00a0*/ 	.word	0x00004330


	//   ....[10]....
        /*00a4*/ 	.word	0x00005740


	//   ....[11]....
        /*00a8*/ 	.word	0x000057f0


	//   ....[12]....
        /*00ac*/ 	.word	0x00005860


	//   ....[13]....
        /*00b0*/ 	.word	0x000058d0


	//   ....[14]....
        /*00b4*/ 	.word	0x00005940


	//   ....[15]....
        /*00b8*/ 	.word	0x000061f0


	//   ....[16]....
        /*00bc*/ 	.word	0x00006260


	//   ....[17]....
        /*00c0*/ 	.word	0x000062d0


	//   ....[18]....
        /*00c4*/ 	.word	0x00006340


	//   ....[19]....
        /*00c8*/ 	.word	0x000063b0


	//----- nvinfo : EIATTR_VRC_CTA_INIT_COUNT
	.align		4
.L_3160:
        /*00cc*/ 	.byte	0x02, 0x4a
	.zero		1
	.zero		1


	//----- nvinfo : EIATTR_EXIT_INSTR_OFFSETS
	.align		4
        /*00d0*/ 	.byte	0x04, 0x1c
        /*00d2*/ 	.short	(.L_3162 - .L_3161)


	//   ....[0]....
.L_3161:
        /*00d4*/ 	.word	0x00000b90


	//   ....[1]....
        /*00d8*/ 	.word	0x000056d0


	//----- nvinfo : EIATTR_MAX_THREADS
	.align		4
.L_3162:
        /*00dc*/ 	.byte	0x04, 0x05
        /*00de*/ 	.short	(.L_3164 - .L_3163)
.L_3163:
        /*00e0*/ 	.word	0x00000080
        /*00e4*/ 	.word	0x00000001
        /*00e8*/ 	.word	0x00000001


	//----- nvinfo : EIATTR_CRS_STACK_SIZE
	.align		4
.L_3164:
        /*00ec*/ 	.byte	0x04, 0x1e
        /*00ee*/ 	.short	(.L_3166 - .L_3165)
.L_3165:
        /*00f0*/ 	.word	0x00000000


	//----- nvinfo : EIATTR_CBANK_PARAM_SIZE
	.align		4
.L_3166:
        /*00f4*/ 	.byte	0x03, 0x19
        /*00f6*/ 	.short	0x00e8


	//----- nvinfo : EIATTR_PARAM_CBANK
	.align		4
        /*00f8*/ 	.byte	0x04, 0x0a
        /*00fa*/ 	.short	(.L_3168 - .L_3167)
	.align		4
.L_3167:
        /*00fc*/ 	.word	index@(.nv.constant0._ZN10layer_norm13ln_fwd_kernelINS_13Kernel_traitsIf6__halffS2_fjLj2048ELj1ELj4ELj1ELj16ENS_18Kernel_traits_baseILj2048EfS2_fS2_fjLj128EEEEELb0ELb0ELb1ELb0EEEvNS_9FwdParamsE)
        /*0100*/ 	.short	0x0380
        /*0102*/ 	.short	0x00e8


	//----- nvinfo : EIATTR_SW_WAR
	.align		4
.L_3168:
        /*0104*/ 	.byte	0x04, 0x36
        /*0106*/ 	.short	(.L_3170 - .L_3169)
.L_3169:
        /*0108*/ 	.word	0x00000008
.L_3170:


//--------------------- .nv.info._ZN10layer_norm13ln_fwd_kernelINS_13Kernel_traitsIf6__halffS2_fjLj2048ELj1ELj4ELj1ELj16ENS_18Kernel_traits_baseILj2048EfS2_fS2_fjLj128EEEEELb0ELb0ELb1ELb1EEEvNS_9FwdParamsE --------------------------
	.section	.nv.info._ZN10layer_norm13ln_fwd_kernelINS_13Kernel_traitsIf6__halffS2_fjLj2048ELj1ELj4ELj1ELj16ENS_18Kernel_traits_baseILj2048EfS2_fS2_fjLj128EEEEELb0ELb0ELb1ELb1EEEvNS_9FwdParamsE,"",@"SHT_CUDA_INFO"
	.sectionflags	@""
	.align	4


	//----- nvinfo : EIATTR_CUDA_API_VERSION
	.align		4
        /*0000*/ 	.byte	0x04, 0x37
        /*0002*/ 	.short	(.L_3172 - .L_3171)
.L_3171:
        /*0004*/ 	.word	0x00000082


	//----- nvinfo : EIATTR_KPARAM_INFO
	.align		4
.L_3172:
        /*0008*/ 	.byte	0x04, 0x17
        /*000a*/ 	.short	(.L_3174 - .L_3173)
.L_3173:
        /*000c*/ 	.word	0x00000000
        /*0010*/ 	.short	0x0000
        /*0012*/ 	.short	0x0000
        /*0014*/ 	.byte	0x00, 0xf0, 0xa1, 0x03


	//----- nvinfo : EIATTR_SPARSE_MMA_MASK
	.align		4
.L_3174:
        /*0018*/ 	.byte	0x03, 0x50
        /*001a*/ 	.short	0x0000


	//----- nvinfo : EIATTR_MAXREG_COUNT
	.align		4
        /*001c*/ 	.byte	0x03, 0x1b
        /*001e*/ 	.short	0x00ff


	//----- nvinfo : EIATTR_MERCURY_ISA_VERSION
	.align		4
        /*0020*/ 	.byte	0x03, 0x5f
        /*0022*/ 	.short	0x0101


	//----- nvinfo : EIATTR_COOP_GROUP_MASK_REGIDS
	.align		4
        /*0024*/ 	.byte	0x04, 0x29
        /*0026*/ 	.short	(.L_3176 - .L_3175)


	//   ....[0]....
.L_3175:
        /*0028*/ 	.word	0xffffffff


	//   ....[1]....
        /*002c*/ 	.word	0xffffffff


	//   ....[2]....
        /*0030*/ 	.word	0xffffffff


	//   ....[3]....
        /*0034*/ 	.word	0xffffffff


	//   ....[4]....
        /*0038*/ 	.word	0xffffffff


	//   ....[5]....
        /*003c*/ 	.word	0xffffffff


	//   ....[6]....
        /*0040*/ 	.word	0xffffffff


	//   ....[7]....
        /*0044*/ 	.word	0xffffffff


	//   ....[8]....
        /*0048*/ 	.word	0xffffffff


	//   ....[9]....
        /*004c*/ 	.word	0xffffffff


	//   ....[10]....
        /*0050*/ 	.word	0x050000d2


	//   ....[11]....
        /*0054*/ 	.word	0x050000d2


	//   ....[12]....
        /*0058*/ 	.word	0x050000d2


	//   ....[13]....
        /*005c*/ 	.word	0x050000d2


	//   ....[14]....
        /*0060*/ 	.word	0x050000d2


	//   ....[15]....
        /*0064*/ 	.word	0x050000d2


	//   ....[16]....
        /*0068*/ 	.word	0x050000d2


	//   ....[17]....
        /*006c*/ 	.word	0x050000d2


	//   ....[18]....
        /*0070*/ 	.word	0x050000d2


	//   ....[19]....
        /*0074*/ 	.word	0x050000d2


	//----- nvinfo : EIATTR_COOP_GROUP_INSTR_OFFSETS
	.align		4
.L_3176:
        /*0078*/ 	.byte	0x04, 0x28
        /*007a*/ 	.short	(.L_3178 - .L_3177)


	//   ....[0]....
.L_3177:
        /*007c*/ 	.word	0x00002f40


	//   ....[1]....
        /*0080*/ 	.word	0x00002f60


	//   ....[2]....
        /*0084*/ 	.word	0x00002f80


	//   ....[3]....
        /*0088*/ 	.word	0x00002fb0


	//   ....[4]....
        /*008c*/ 	.word	0x00002fd0


	//   ....[5]....
        /*0090*/ 	.word	0x00003800


	//   ....[6]....
        /*0094*/ 	.word	0x00003820


	//   ....[7]....
        /*0098*/ 	.word	0x00003840


	//   ....[8]....
        /*009c*/ 	.word	0x00003860


	//   ....[9]....
        /*00a0*/ 	.word	0x00003880


	//   ....[10]....
        /*00a4*/ 	.word	0x00004a40


	//   ....[11]....
        /*00a8*/ 	.word	0x00004ae0


	//   ....[12]....
        /*00ac*/ 	.word	0x00004b50


	//   ....[13]....
        /*00b0*/ 	.word	0x00004bd0


	//   ....[14]....
        /*00b4*/ 	.word	0x00004c40


	//   ....[15]....
        /*00b8*/ 	.word	0x000054c0


	//   ....[16]....
        /*00bc*/ 	.word	0x00005530


	//   ....[17]....
        /*00c0*/ 	.word	0x000055a0


	//   ....[18]....
        /*00c4*/ 	.word	0x00005610


	//   ....[19]....
        /*00c8*/ 	.word	0x00005680


	//----- nvinfo : EIATTR_VRC_CTA_INIT_COUNT
	.align		4
.L_3178:
        /*00cc*/ 	.byte	0x02, 0x4a
	.zero		1
	.zero		1


	//----- nvinfo : EIATTR_EXIT_INSTR_OFFSETS
	.align		4
        /*00d0*/ 	.byte	0x04, 0x1c
        /*00d2*/ 	.short	(.L_3180 - .L_3179)


	//   ....[0]....
.L_3179:
        /*00d4*/ 	.word	0x00000680


	//   ....[1]....
        /*00d8*/ 	.word	0x000049d0


	//----- nvinfo : EIATTR_MAX_THREADS
	.align		4
.L_3180:
        /*00dc*/ 	.byte	0x04, 0x05
        /*00de*/ 	.short	(.L_3182 - .L_3181)
.L_3181:
        /*00e0*/ 	.word	0x00000080
        /*00e4*/ 	.word	0x00000001
        /*00e8*/ 	.word	0x00000001


	//----- nvinfo : EIATTR_CRS_STACK_SIZE
	.align		4
.L_3182:
        /*00ec*/ 	.byte	0x04, 0x1e
        /*00ee*/ 	.short	(.L_3184 - .L_3183)
.L_3183:
        /*00f0*/ 	.word	0x00000000


	//----- nvinfo : EIATTR_CBANK_PARAM_SIZE
	.align		4
.L_3184:
        /*00f4*/ 	.byte	0x03, 0x19
        /*00f6*/ 	.short	0x00e8


	//----- nvinfo : EIATTR_PARAM_CBANK
	.align		4
        /*00f8*/ 	.byte	0x04, 0x0a
        /*00fa*/ 	.short	(.L_3186 - .L_3185)
	.align		4
.L_3185:
        /*00fc*/ 	.word	index@(.nv.constant0._ZN10layer_norm13ln_fwd_kernelINS_13Kernel_traitsIf6__halffS2_fjLj2048ELj1ELj4ELj1ELj16ENS_18Kernel_traits_baseILj2048EfS2_fS2_fjLj128EEEEELb0ELb0ELb1ELb1EEEvNS_9FwdParamsE)
        /*0100*/ 	.short	0x0380
        /*0102*/ 	.short	0x00e8


	//----- nvinfo : EIATTR_SW_WAR
	.align		4
.L_3186:
        /*0104*/ 	.byte	0x04, 0x36
        /*0106*/ 	.short	(.L_3188 - .L_3187)
.L_3187:
        /*0108*/ 	.word	0x00000008
.L_3188:


//--------------------- .nv.info._ZN10layer_norm13ln_fwd_kernelINS_13Kernel_traitsIf6__halffS2_fjLj2048ELj1ELj4ELj1ELj16ENS_18Kernel_traits_baseILj2048EfS2_fS2_fjLj128EEEEELb0ELb1ELb0ELb0EEEvNS_9FwdParamsE --------------------------
	.section	.nv.info._ZN10layer_norm13ln_fwd_kernelINS_13Kernel_traitsIf6__halffS2_fjLj2048ELj1ELj4ELj1ELj16ENS_18Kernel_traits_baseILj2048EfS2_fS2_fjLj128EEEEELb0ELb1ELb0ELb0EEEvNS_9FwdParamsE,"",@"SHT_CUDA_INFO"
	.sectionflags	@""
	.align	4


	//----- nvinfo : EIATTR_CUDA_API_VERSION
	.align		4
        /*0000*/ 	.byte	0x04, 0x37
        /*0002*/ 	.short	(.L_3190 - .L_3189)
.L_3189:
        /*0004*/ 	.word	0x00000082


	//----- nvinfo : EIATTR_KPARAM_INFO
	.align		4
.L_3190:
        /*0008*/ 	.byte	0x04, 0x17
        /*000a*/ 	.short	(.L_3192 - .L_3191)
.L_3191:
        /*000c*/ 	.word	0x00000000
        /*0010*/ 	.short	0x0000
        /*0012*/ 	.short	0x0000
        /*0014*/ 	.byte	0x00, 0xf0, 0xa1, 0x03


	//----- nvinfo : EIATTR_SPARSE_MMA_MASK
	.align		4
.L_3192:
        /*0018*/ 	.byte	0x03, 0x50
        /*001a*/ 	.short	0x0000


	//----- nvinfo : EIATTR_MAXREG_COUNT
	.align		4
        /*001c*/ 	.byte	0x03, 0x1b
        /*001e*/ 	.short	0x00ff


	//----- nvinfo : EIATTR_ANNOTATIONS
	.align		4
        /*0020*/ 	.byte	0x04, 0x55
        /*0022*/ 	.short	(.L_3194 - .L_3193)


	//   ....[0]....
.L_3193:
        /* <DEDUP_REMOVED lines=57> */


	//----- nvinfo : EIATTR_MERCURY_ISA_VERSION
	.align		4
.L_3194:
        /*03a4*/ 	.byte	0x03, 0x5f
        /*03a6*/ 	.short	0x0101


	//----- nvinfo : EIATTR_COOP_GROUP_MASK_REGIDS
	.align		4
        /*03a8*/ 	.byte	0x04, 0x29
        /*03aa*/ 	.short	(.L_3196 - .L_3195)


	//   ....[0]....
.L_3195:
        /*03ac*/ 	.word	0xffffffff


	//   ....[1]....
        /*03b0*/ 	.word	0xffffffff


	//   ....[2]....
        /*03b4*/ 	.word	0xffffffff


	//   ....[3]....
        /*03b8*/ 	.word	0xffffffff


	//   ....[4]....
        /*03bc*/ 	.word	0xffffffff


	//   ....[5]....
        /*03c0*/ 	.word	0xffffffff


	//   ....[6]....
        /*03c4*/ 	.word	0xffffffff


	//   ....[7]....
        /*03c8*/ 	.word	0xffffffff


	//   ....[8]....
        /*03cc*/ 	.word	0xffffffff


	//   ....[9]....
        /*03d0*/ 	.word	0xffffffff


	//   ....[10]....
        /*03d4*/ 	.word	0x05000002


	//   ....[11]....
        /*03d8*/ 	.word	0x05000002


	//   ....[12]....
        /*03dc*/ 	.word	0x05000002


	//   ....[13]....
        /*03e0*/ 	.word	0x05000002


	//   ....[14]....
        /*03e4*/ 	.word	0x05000002


	//   ....[15]....
        /*03e8*/ 	.word	0x05000002


	//   ....[16]....
        /*03ec*/ 	.word	0x05000002


	//   ....[17]....
        /*03f0*/ 	.word	0x05000002


	//   ....[18]....
        /*03f4*/ 	.word	0x05000002


	//   ....[19]....
        /*03f8*/ 	.word	0x05000002


	//----- nvinfo : EIATTR_COOP_GROUP_INSTR_OFFSETS
	.align		4
.L_3196:
        /*03fc*/ 	.byte	0x04, 0x28
        /*03fe*/ 	.short	(.L_3198 - .L_3197)


	//   ....[0]....
.L_3197:
        /*0400*/ 	.word	0x00003cb0


	//   ....[1]....
        /*0404*/ 	.word	0x00003cf0


	//   ....[2]....
        /*0408*/ 	.word	0x00003d10


	//   ....[3]....
        /*040c*/ 	.word	0x00003d30


	//   ....[4]....
        /*0410*/ 	.word	0x00003d50


	//   ....[5]....
        /*0414*/ 	.word	0x000045a0


	//   ....[6]....
        /*0418*/ 	.word	0x000045c0


	//   ....[7]....
        /*041c*/ 	.word	0x000045e0


	//   ....[8]....
        /*0420*/ 	.word	0x00004600


	//   ....[9]....
        /*0424*/ 	.word	0x00004620


	//   ....[10]....
        /*0428*/ 	.word	0x00005cf0


	//   ....[11]....
        /*042c*/ 	.word	0x00005d90


	//   ....[12]....
        /*0430*/ 	.word	0x00005e00


	//   ....[13]....
        /*0434*/ 	.word	0x00005e70


	//   ....[14]....
        /*0438*/ 	.word	0x00005ee0


	//   ....[15]....
        /*043c*/ 	.word	0x000067a0


	//   ....[16]....
        /*0440*/ 	.word	0x00006810


	//   ....[17]....
        /*0444*/ 	.word	0x00006880


	//   ....[18]....
        /*0448*/ 	.word	0x000068f0


	//   ....[19]....
        /*044c*/ 	.word	0x00006960


	//----- nvinfo : EIATTR_VRC_CTA_INIT_COUNT
	.align		4
.L_3198:
        /*0450*/ 	.byte	0x02, 0x4a
	.zero		1
	.zero		1


	//----- nvinfo : EIATTR_EXIT_INSTR_OFFSETS
	.align		4
        /*0454*/ 	.byte	0x04, 0x1c
        /*0456*/ 	.short	(.L_3200 - .L_3199)


	//   ....[0]....
.L_3199:
        /*0458*/ 	.word	0x00001340


	//   ....[1]....
        /*045c*/ 	.word	0x00005c80


	//----- nvinfo : EIATTR_MAX_THREADS
	.align		4
.L_3200:
        /*0460*/ 	.byte	0x04, 0x05
        /*0462*/ 	.short	(.L_3202 - .L_3201)
.L_3201:
        /*0464*/ 	.word	0x00000080
        /*0468*/ 	.word	0x00000001
        /*046c*/ 	.word	0x00000001


	//----- nvinfo : EIATTR_CRS_STACK_SIZE
	.align		4
.L_3202:
        /*0470*/ 	.byte	0x04, 0x1e
        /*0472*/ 	.short	(.L_3204 - .L_3203)
.L_3203:
        /*0474*/ 	.word	0x00000000


	//----- nvinfo : EIATTR_CBANK_PARAM_SIZE
	.align		4
.L_3204:
        /*0478*/ 	.byte	0x03, 0x19
        /*047a*/ 	.short	0x00e8


	//----- nvinfo : EIATTR_PARAM_CBANK
	.align		4
        /*047c*/ 	.byte	0x04, 0x0a
        /*047e*/ 	.short	(.L_3206 - .L_3205)
	.align		4
.L_3205:
        /*0480*/ 	.word	index@(.nv.constant0._ZN10layer_norm13ln_fwd_kernelINS_13Kernel_traitsIf6__halffS2_fjLj2048ELj1ELj4ELj1ELj16ENS_18Kernel_traits_baseILj2048EfS2_fS2_fjLj128EEEEELb0ELb1ELb0ELb0EEEvNS_9FwdParamsE)
        /*0484*/ 	.short	0x0380
        /*0486*/ 	.short	0x00e8


	//----- nvinfo : EIATTR_SW_WAR
	.align		4
.L_3206:
        /*0488*/ 	.byte	0x04, 0x36
        /*048a*/ 	.short	(.L_3208 - .L_3207)
.L_3207:
        /*048c*/ 	.word	0x00000008
.L_3208:


//--------------------- .nv.info._ZN10layer_norm13ln_fwd_kernelINS_13Kernel_traitsIf6__halffS2_fjLj2048ELj1ELj4ELj1ELj16ENS_18Kernel_traits_baseILj2048EfS2_fS2_fjLj128EEEEELb0ELb1ELb0ELb1EEEvNS_9FwdParamsE --------------------------
	.section	.nv.info._ZN10layer_norm13ln_fwd_kernelINS_13Kernel_traitsIf6__halffS2_fjLj2048ELj1ELj4ELj1ELj16ENS_18Kernel_traits_baseILj2048EfS2_fS2_fjLj128EEEEELb0ELb1ELb0ELb1EEEvNS_9FwdParamsE,"",@"SHT_CUDA_INFO"
	.sectionflags	@""
	.align	4


	//----- nvinfo : EIATTR_CUDA_API_VERSION
	.align		4
        /*0000*/ 	.byte	0x04, 0x37
        /*0002*/ 	.short	(.L_3210 - .L_3209)
.L_3209:
        /*0004*/ 	.word	0x00000082


	//----- nvinfo : EIATTR_KPARAM_INFO
	.align		4
.L_3210:
        /*0008*/ 	.byte	0x04, 0x17
        /*000a*/ 	.short	(.L_3212 - .L_3211)
.L_3211:
        /*000c*/ 	.word	0x00000000
        /*0010*/ 	.short	0x0000
        /*0012*/ 	.short	0x0000
        /*0014*/ 	.byte	0x00, 0xf0, 0xa1, 0x03


	//----- nvinfo : EIATTR_SPARSE_MMA_MASK
	.align		4
.L_3212:
        /*0018*/ 	.byte	0x03, 0x50
        /*001a*/ 	.short	0x0000


	//----- nvinfo : EIATTR_MAXREG_COUNT
	.align		4
        /*001c*/ 	.byte	0x03, 0x1b
        /*001e*/ 	.short	0x00ff


	//----- nvinfo : EIATTR_ANNOTATIONS
	.align		4
        /*0020*/ 	.byte	0x04, 0x55
        /*0022*/ 	.short	(.L_3214 - .L_3213)


	//   ....[0]....
.L_3213:
        /* <DEDUP_REMOVED lines=30> */


	//----- nvinfo : EIATTR_MERCURY_ISA_VERSION
	.align		4
.L_3214:
        /*01f4*/ 	.byte	0x03, 0x5f
        /*01f6*/ 	.short	0x0101


	//----- nvinfo : EIATTR_COOP_GROUP_MASK_REGIDS
	.align		4
        /*01f8*/ 	.byte	0x04, 0x29
        /*01fa*/ 	.short	(.L_3216 - .L_3215)


	//   ....[0]....
.L_3215:
        /*01fc*/ 	.word	0xffffffff


	//   ....[1]....
        /*0200*/ 	.word	0xffffffff


	//   ....[2]....
        /*0204*/ 	.word	0xffffffff


	//   ....[3]....
        /*0208*/ 	.word	0xffffffff


	//   ....[4]....
        /*020c*/ 	.word	0xffffffff


	//   ....[5]....
        /*0210*/ 	.word	0xffffffff


	//   ....[6]....
        /*0214*/ 	.word	0xffffffff


	//   ....[7]....
        /*0218*/ 	.word	0xffffffff


	//   ....[8]....
        /*021c*/ 	.word	0xffffffff


	//   ....[9]....
        /*0220*/ 	.word	0xffffffff


	//   ....[10]....
        /*0224*/ 	.word	0x050000f4


	//   ....[11]....
        /*0228*/ 	.word	0x050000f4


	//   ....[12]....
        /*022c*/ 	.word	0x050000f4


	//   ....[13]....
        /*0230*/ 	.word	0x050000f4


	//   ....[14]....
        /*0234*/ 	.word	0x050000f4


	//   ....[15]....
        /*0238*/ 	.word	0x050000f4


	//   ....[16]....
        /*023c*/ 	.word	0x050000f4


	//   ....[17]....
        /*0240*/ 	.word	0x050000f4


	//   ....[18]....
        /*0244*/ 	.word	0x050000f4


	//   ....[19]....
        /*0248*/ 	.word	0x050000f4


	//----- nvinfo : EIATTR_COOP_GROUP_INSTR_OFFSETS
	.align		4
.L_3216:
        /*024c*/ 	.byte	0x04, 0x28
        /*024e*/ 	.short	(.L_3218 - .L_3217)


	//   ....[0]....
.L_3217:
        /*0250*/ 	.word	0x00002de0


	//   ....[1]....
        /*0254*/ 	.word	0x00002e10


	//   ....[2]....
        /*0258*/ 	.word	0x00002e30


	//   ....[3]....
        /*025c*/ 	.word	0x00002e50


	//   ....[4]....
        /*0260*/ 	.word	0x00002e70


	//   ....[5]....
        /*0264*/ 	.word	0x000036a0


	//   ....[6]....
        /*0268*/ 	.word	0x000036c0


	//   ....[7]....
        /*026c*/ 	.word	0x000036e0


	//   ....[8]....
        /*0270*/ 	.word	0x00003700


	//   ....[9]....
        /*0274*/ 	.word	0x00003720


	//   ....[10]....
        /*0278*/ 	.word	0x000049e0


	//   ....[11]....
        /*027c*/ 	.word	0x00004a70


	//   ....[12]....
        /*0280*/ 	.word	0x00004ae0


	//   ....[13]....
        /*0284*/ 	.word	0x00004b50


	//   ....[14]....
        /*0288*/ 	.word	0x00004bc0


	//   ....[15]....
        /*028c*/ 	.word	0x00005450


	//   ....[16]....
        /*0290*/ 	.word	0x000054b0


	//   ....[17]....
        /*0294*/ 	.word	0x00005510


	//   ....[18]....
        /*0298*/ 	.word	0x00005570


	//   ....[19]....
        /*029c*/ 	.word	0x000055d0


	//----- nvinfo : EIATTR_VRC_CTA_INIT_COUNT
	.align		4
.L_3218:
        /*02a0*/ 	.byte	0x02, 0x4a
	.zero		1
	.zero		1


	//----- nvinfo : EIATTR_EXIT_INSTR_OFFSETS
	.align		4
        /*02a4*/ 	.byte	0x04, 0x1c
        /*02a6*/ 	.short	(.L_3220 - .L_3219)


	//   ....[0]....
.L_3219:
        /*02a8*/ 	.word	0x00000a20


	//   ....[1]....
        /*02ac*/ 	.word	0x00004970


	//----- nvinfo : EIATTR_MAX_THREADS
	.align		4
.L_3220:
        /*02b0*/ 	.byte	0x04, 0x05
        /*02b2*/ 	.short	(.L_3222 - .L_3221)
.L_3221:
        /*02b4*/ 	.word	0x00000080
        /*02b8*/ 	.word	0x00000001
        /*02bc*/ 	.word	0x00000001


	//----- nvinfo : EIATTR_CRS_STACK_SIZE
	.align		4
.L_3222:
        /*02c0*/ 	.byte	0x04, 0x1e
        /*02c2*/ 	.short	(.L_3224 - .L_3223)
.L_3223:
        /*02c4*/ 	.word	0x00000000


	//----- nvinfo : EIATTR_CBANK_PARAM_SIZE
	.align		4
.L_3224:
        /*02c8*/ 	.byte	0x03, 0x19
        /*02ca*/ 	.short	0x00e8


	//----- nvinfo : EIATTR_PARAM_CBANK
	.align		4
        /*02cc*/ 	.byte	0x04, 0x0a
        /*02ce*/ 	.short	(.L_3226 - .L_3225)
	.align		4
.L_3225:
        /*02d0*/ 	.word	index@(.nv.constant0._ZN10layer_norm13ln_fwd_kernelINS_13Kernel_traitsIf6__halffS2_fjLj2048ELj1ELj4ELj1ELj16ENS_18Kernel_traits_baseILj2048EfS2_fS2_fjLj128EEEEELb0ELb1ELb0ELb1EEEvNS_9FwdParamsE)
        /*02d4*/ 	.short	0x0380
        /*02d6*/ 	.short	0x00e8


	//----- nvinfo : EIATTR_SW_WAR
	.align		4
.L_3226:
        /*02d8*/ 	.byte	0x04, 0x36
        /*02da*/ 	.short	(.L_3228 - .L_3227)
.L_3227:
        /*02dc*/ 	.word	0x00000008
.L_3228:


//--------------------- .nv.info._ZN10layer_norm13ln_fwd_kernelINS_13Kernel_traitsIf6__halffS2_fjLj2048ELj1ELj4ELj1ELj16ENS_18Kernel_traits_baseILj2048EfS2_fS2_fjLj128EEEEELb0ELb1ELb1ELb0EEEvNS_9FwdParamsE --------------------------
	.section	.nv.info._ZN10layer_norm13ln_fwd_kernelINS_13Kernel_traitsIf6__halffS2_fjLj2048ELj1ELj4ELj1ELj16ENS_18Kernel_traits_baseILj2048EfS2_fS2_fjLj128EEEEELb0ELb1ELb1ELb0EEEvNS_9FwdParamsE,"",@"SHT_CUDA_INFO"
	.sectionflags	@""
	.align	4


	//----- nvinfo : EIATTR_CUDA_API_VERSION
	.align		4
        /*0000*/ 	.byte	0x04, 0x37
        /*0002*/ 	.short	(.L_3230 - .L_3229)
.L_3229:
        /*0004*/ 	.word	0x00000082


	//----- nvinfo : EIATTR_KPARAM_INFO
	.align		4
.L_3230:
        /*0008*/ 	.byte	0x04, 0x17
        /*000a*/ 	.short	(.L_3232 - .L_3231)
.L_3231:
        /*000c*/ 	.word	0x00000000
        /*0010*/ 	.short	0x0000
        /*0012*/ 	.short	0x0000
        /*0014*/ 	.byte	0x00, 0xf0, 0xa1, 0x03


	//----- nvinfo : EIATTR_SPARSE_MMA_MASK
	.align		4
.L_3232:
        /*0018*/ 	.byte	0x03, 0x50
        /*001a*/ 	.short	0x0000


	//----- nvinfo : EIATTR_MAXREG_COUNT
	.align		4
        /*001c*/ 	.byte	0x03, 0x1b
        /*001e*/ 	.short	0x00ff


	//----- nvinfo : EIATTR_ANNOTATIONS
	.align		4
        /*0020*/ 	.byte	0x04, 0x55
        /*0022*/ 	.short	(.L_3234 - .L_3233)


	//   ....[0]....
.L_3233:
        /* <DEDUP_REMOVED lines=68> */


	//----- nvinfo : EIATTR_MERCURY_ISA_VERSION
	.align		4
.L_3234:
        /*0454*/ 	.byte	0x03, 0x5f
        /*0456*/ 	.short	0x0101


	//----- nvinfo : EIATTR_COOP_GROUP_MASK_REGIDS
	.align		4
        /*0458*/ 	.byte	0x04, 0x29
        /*045a*/ 	.short	(.L_3236 - .L_3235)


	//   ....[0]....
.L_3235:
        /*045c*/ 	.word	0xffffffff


	//   ....[1]....
        /*0460*/ 	.word	0xffffffff


	//   ....[2]....
        /*0464*/ 	.word	0xffffffff


	//   ....[3]....
        /*0468*/ 	.word	0xffffffff


	//   ....[4]....
        /*046c*/ 	.word	0xffffffff


	//   ....[5]....
        /*0470*/ 	.word	0xffffffff


	//   ....[6]....
        /*0474*/ 	.word	0xffffffff


	//   ....[7]....
        /*0478*/ 	.word	0xffffffff


	//   ....[8]....
        /*047c*/ 	.word	0xffffffff


	//   ....[9]....
        /*0480*/ 	.word	0xffffffff


	//   ....[10]....
        /*0484*/ 	.word	0x05000003


	//   ....[11]....
        /*0488*/ 	.word	0x05000003


	//   ....[12]....
        /*048c*/ 	.word	0x05000003


	//   ....[13]....
        /*0490*/ 	.word	0x05000003


	//   ....[14]....
        /*0494*/ 	.word	0x05000003


	//   ....[15]....
        /*0498*/ 	.word	0x05000003


	//   ....[16]....
        /*049c*/ 	.word	0x05000003


	//   ....[17]....
        /*04a0*/ 	.word	0x05000003


	//   ....[18]....
        /*04a4*/ 	.word	0x05000003


	//   ....[19]....
        /*04a8*/ 	.word	0x05000003


	//----- nvinfo : EIATTR_COOP_GROUP_INSTR_OFFSETS
	.align		4
.L_3236:
        /*04ac*/ 	.byte	0x04, 0x28
        /*04ae*/ 	.short	(.L_3238 - .L_3237)


	//   ....[0]....
.L_3237:
        /*04b0*/ 	.word	0x00004e70


	//   ....[1]....
        /*04b4*/ 	.word	0x00004eb0


	//   ....[2]....
        /*04b8*/ 	.word	0x00004ed0


	//   ....[3]....
        /*04bc*/ 	.word	0x00004ef0


	//   ....[4]....
        /*04c0*/ 	.word	0x00004f10


	//   ....[5]....
        /*04c4*/ 	.word	0x00005760


	//   ....[6]....
        /*04c8*/ 	.word	0x00005780


	//   ....[7]....
        /*04cc*/ 	.word	0x000057a0


	//   ....[8]....
        /*04d0*/ 	.word	0x000057c0


	//   ....[9]....
        /*04d4*/ 	.word	0x000057e0


	//   ....[10]....
        /*04d8*/ 	.word	0x00007010


	//   ....[11]....
        /*04dc*/ 	.word	0x000070b0


	//   ....[12]....
        /*04e0*/ 	.word	0x00007120


	//   ....[13]....
        /*04e4*/ 	.word	0x00007190


	//   ....[14]....
        /*04e8*/ 	.word	0x00007200


	//   ....[15]....
        /*04ec*/ 	.word	0x00007ac0


	//   ....[16]....
        /*04f0*/ 	.word	0x00007b30


	//   ....[17]....
        /*04f4*/ 	.word	0x00007ba0


	//   ....[18]....
        /*04f8*/ 	.word	0x00007c10


	//   ....[19]....
        /*04fc*/ 	.word	0x00007c80


	//----- nvinfo : EIATTR_VRC_CTA_INIT_COUNT
	.align		4
.L_3238:
        /*0500*/ 	.byte	0x02, 0x4a
	.zero		1
	.zero		1


	//----- nvinfo : EIATTR_EXIT_INSTR_OFFSETS
	.align		4
        /*0504*/ 	.byte	0x04, 0x1c
        /*0506*/ 	.short	(.L_3240 - .L_3239)


	//   ....[0]....
.L_3239:
        /*0508*/ 	.word	0x00001430


	//   ....[1]....
        /*050c*/ 	.word	0x00006fa0


	//----- nvinfo : EIATTR_MAX_THREADS
	.align		4
.L_3240:
        /*0510*/ 	.byte	0x04, 0x05
        /*0512*/ 	.short	(.L_3242 - .L_3241)
.L_3241:
        /*0514*/ 	.word	0x00000080
        /*0518*/ 	.word	0x00000001
        /*051c*/ 	.word	0x00000001


	//----- nvinfo : EIATTR_CRS_STACK_SIZE
	.align		4
.L_3242:
        /*0520*/ 	.byte	0x04, 0x1e
        /*0522*/ 	.short	(.L_3244 - .L_3243)
.L_3243:
        /*0524*/ 	.word	0x00000000


	//----- nvinfo : EIATTR_CBANK_PARAM_SIZE
	.align		4
.L_3244:
        /*0528*/ 	.byte	0x03, 0x19
        /*052a*/ 	.short	0x00e8


	//----- nvinfo : EIATTR_PARAM_CBANK
	.align		4
        /*052c*/ 	.byte	0x04, 0x0a
        /*052e*/ 	.short	(.L_3246 - .L_3245)
	.align		4
.L_3245:
        /*0530*/ 	.word	index@(.nv.constant0._ZN10layer_norm13ln_fwd_kernelINS_13Kernel_traitsIf6__halffS2_fjLj2048ELj1ELj4ELj1ELj16ENS_18Kernel_traits_baseILj2048EfS2_fS2_fjLj128EEEEELb0ELb1ELb1ELb0EEEvNS_9FwdParamsE)
        /*0534*/ 	.short	0x0380
        /*0536*/ 	.short	0x00e8


	//----- nvinfo : EIATTR_SW_WAR
	.align		4
.L_3246:
        /*0538*/ 	.byte	0x04, 0x36
        /*053a*/ 	.short	(.L_3248 - .L_3247)
.L_3247:
        /*053c*/ 	.word	0x00000008
.L_3248:


//--------------------- .nv.info._ZN10layer_norm13ln_fwd_kernelINS_13Kernel_traitsIf6__halffS2_fjLj2048ELj1ELj4ELj1ELj16ENS_18Kernel_traits_baseILj2048EfS2_fS2_fjLj128EEEEELb0ELb1ELb1ELb1EEEvNS_9FwdParamsE --------------------------
	.section	.nv.info._ZN10layer_norm13ln_fwd_kernelINS_13Kernel_traitsIf6__halffS2_fjLj2048ELj1ELj4ELj1ELj16ENS_18Kernel_traits_baseILj2048EfS2_fS2_fjLj128EEEEELb0ELb1ELb1ELb1EEEvNS_9FwdParamsE,"",@"SHT_CUDA_INFO"
	.sectionflags	@""
	.align	4


	//----- nvinfo : EIATTR_CUDA_API_VERSION
	.align		4
        /*0000*/ 	.byte	0x04, 0x37
        /*0002*/ 	.short	(.L_3250 - .L_3249)
.L_3249:
        /*0004*/ 	.word	0x00000082


	//----- nvinfo : EIATTR_KPARAM_INFO
	.align		4
.L_3250:
        /*0008*/ 	.byte	0x04, 0x17
        /*000a*/ 	.short	(.L_3252 - .L_3251)
.L_3251:
        /*000c*/ 	.word	0x00000000
        /*0010*/ 	.short	0x0000
        /*0012*/ 	.short	0x0000
        /*0014*/ 	.byte	0x00, 0xf0, 0xa1, 0x03


	//----- nvinfo : EIATTR_SPARSE_MMA_MASK
	.align		4
.L_3252:
        /*0018*/ 	.byte	0x03, 0x50
        /*001a*/ 	.short	0x0000


	//----- nvinfo : EIATTR_MAXREG_COUNT
	.align		4
        /*001c*/ 	.byte	0x03, 0x1b
        /*001e*/ 	.short	0x00ff


	//----- nvinfo : EIATTR_ANNOTATIONS
	.align		4
        /*0020*/ 	.byte	0x04, 0x55
        /*0022*/ 	.short	(.L_3254 - .L_3253)


	//   ....[0]....
.L_3253:
        /* <DEDUP_REMOVED lines=28> */


	//----- nvinfo : EIATTR_MERCURY_ISA_VERSION
	.align		4
.L_3254:
        /*01d4*/ 	.byte	0x03, 0x5f
        /*01d6*/ 	.short	0x0101


	//----- nvinfo : EIATTR_COOP_GROUP_MASK_REGIDS
	.align		4
        /*01d8*/ 	.byte	0x04, 0x29
        /*01da*/ 	.short	(.L_3256 - .L_3255)


	//   ....[0]....
.L_3255:
        /*01dc*/ 	.word	0xffffffff


	//   ....[1]....
        /*01e0*/ 	.word	0xffffffff


	//   ....[2]....
        /*01e4*/ 	.word	0xffffffff


	//   ....[3]....
        /*01e8*/ 	.word	0xffffffff


	//   ....[4]....
        /*01ec*/ 	.word	0xffffffff


	//   ....[5]....
        /*01f0*/ 	.word	0xffffffff


	//   ....[6]....
        /*01f4*/ 	.word	0xffffffff


	//   ....[7]....
        /*01f8*/ 	.word	0xffffffff


	//   ....[8]....
        /*01fc*/ 	.word	0xffffffff


	//   ....[9]....
        /*0200*/ 	.word	0xffffffff


	//   ....[10]....
        /*0204*/ 	.word	0x05000002


	//   ....[11]....
        /*0208*/ 	.word	0x05000002


	//   ....[12]....
        /*020c*/ 	.word	0x05000002


	//   ....[13]....
        /*0210*/ 	.word	0x05000002


	//   ....[14]....
        /*0214*/ 	.word	0x05000002


	//   ....[15]....
        /*0218*/ 	.word	0x05000002


	//   ....[16]....
        /*021c*/ 	.word	0x05000002


	//   ....[17]....
        /*0220*/ 	.word	0x05000002


	//   ....[18]....
        /*0224*/ 	.word	0x05000002


	//   ....[19]....
        /*0228*/ 	.word	0x05000002


	//----- nvinfo : EIATTR_COOP_GROUP_INSTR_OFFSETS
	.align		4
.L_3256:
        /*022c*/ 	.byte	0x04, 0x28
        /*022e*/ 	.short	(.L_3258 - .L_3257)


	//   ....[0]....
.L_3257:
        /*0230*/ 	.word	0x00003f10


	//   ....[1]....
        /*0234*/ 	.word	0x00003f40


	//   ....[2]....
        /*0238*/ 	.word	0x00003f60


	//   ....[3]....
        /*023c*/ 	.word	0x00003f80


	//   ....[4]....
        /*0240*/ 	.word	0x00003fa0


	//   ....[5]....
        /*0244*/ 	.word	0x000047d0


	//   ....[6]....
        /*0248*/ 	.word	0x000047f0


	//   ....[7]....
        /*024c*/ 	.word	0x00004810


	//   ....[8]....
        /*0250*/ 	.word	0x00004830


	//   ....[9]....
        /*0254*/ 	.word	0x00004850


	//   ....[10]....
        /*0258*/ 	.word	0x00005c20


	//   ....[11]....
        /*025c*/ 	.word	0x00005cb0


	//   ....[12]....
        /*0260*/ 	.word	0x00005d20


	//   ....[13]....
        /*0264*/ 	.word	0x00005d90


	//   ....[14]....
        /*0268*/ 	.word	0x00005e00


	//   ....[15]....
        /*026c*/ 	.word	0x00006690


	//   ....[16]....
        /*0270*/ 	.word	0x000066f0


	//   ....[17]....
        /*0274*/ 	.word	0x00006750


	//   ....[18]....
        /*0278*/ 	.word	0x000067b0


	//   ....[19]....
        /*027c*/ 	.word	0x00006810


	//----- nvinfo : EIATTR_VRC_CTA_INIT_COUNT
	.align		4
.L_3258:
        /*0280*/ 	.byte	0x02, 0x4a
	.zero		1
	.zero		1


	//----- nvinfo : EIATTR_EXIT_INSTR_OFFSETS
	.align		4
        /*0284*/ 	.byte	0x04, 0x1c
        /*0286*/ 	.short	(.L_3260 - .L_3259)


	//   ....[0]....
.L_3259:
        /*0288*/ 	.word	0x00000a60


	//   ....[1]....
        /*028c*/ 	.word	0x00005bb0


	//----- nvinfo : EIATTR_MAX_THREADS
	.align		4
.L_3260:
        /*0290*/ 	.byte	0x04, 0x05
        /*0292*/ 	.short	(.L_3262 - .L_3261)
.L_3261:
        /*0294*/ 	.word	0x00000080
        /*0298*/ 	.word	0x00000001
        /*029c*/ 	.word	0x00000001


	//----- nvinfo : EIATTR_CRS_STACK_SIZE
	.align		4
.L_3262:
        /*02a0*/ 	.byte	0x04, 0x1e
        /*02a2*/ 	.short	(.L_3264 - .L_3263)
.L_3263:
        /*02a4*/ 	.word	0x00000000


	//----- nvinfo : EIATTR_CBANK_PARAM_SIZE
	.align		4
.L_3264:
        /*02a8*/ 	.byte	0x03, 0x19
        /*02aa*/ 	.short	0x00e8


	//----- nvinfo : EIATTR_PARAM_CBANK
	.align		4
        /*02ac*/ 	.byte	0x04, 0x0a
        /*02ae*/ 	.short	(.L_3266 - .L_3265)
	.align		4
.L_3265:
        /*02b0*/ 	.word	index@(.nv.constant0._ZN10layer_norm13ln_fwd_kernelINS_13Kernel_traitsIf6__halffS2_fjLj2048ELj1ELj4ELj1ELj16ENS_18Kernel_traits_baseILj2048EfS2_fS2_fjLj128EEEEELb0ELb1ELb1ELb1EEEvNS_9FwdParamsE)
        /*02b4*/ 	.short	0x0380
        /*02b6*/ 	.short	0x00e8


	//----- nvinfo : EIATTR_SW_WAR
	.align		4
.L_3266:
        /*02b8*/ 	.byte	0x04, 0x36
        /*02ba*/ 	.short	(.L_3268 - .L_3267)
.L_3267:
        /*02bc*/ 	.word	0x00000008
.L_3268:


//--------------------- .nv.info._ZN10layer_norm13ln_fwd_kernelINS_13Kernel_traitsIf6__halffS2_fjLj2048ELj1ELj4ELj1ELj16ENS_18Kernel_traits_baseILj2048EfS2_fS2_fjLj128EEEEELb1ELb0ELb0ELb0EEEvNS_9FwdParamsE --------------------------
	.section	.nv.info._ZN10layer_norm13ln_fwd_kernelINS_13Kernel_traitsIf6__halffS2_fjLj2048ELj1ELj4ELj1ELj16ENS_18Kernel_traits_baseILj2048EfS2_fS2_fjLj128EEEEELb1ELb0ELb0ELb0EEEvNS_9FwdParamsE,"",@"SHT_CUDA_INFO"
	.sectionflags	@""
	.align	4


	//----- nvinfo : EIATTR_CUDA_API_VERSION
	.align		4
        /*0000*/ 	.byte	0x04, 0x37
        /*0002*/ 	.short	(.L_3270 - .L_3269)
.L_3269:
        /*0004*/ 	.word	0x00000082


	//----- nvinfo : EIATTR_KPARAM_INFO
	.align		4
.L_3270:
        /*0008*/ 	.byte	0x04, 0x17
        /*000a*/ 	.short	(.L_3272 - .L_3271)
.L_3271:
        /*000c*/ 	.word	0x00000000
        /*0010*/ 	.short	0x0000
        /*0012*/ 	.short	0x0000
        /*0014*/ 	.byte	0x00, 0xf0, 0xa1, 0x03


	//----- nvinfo : EIATTR_SPARSE_MMA_MASK
	.align		4
.L_3272:
        /*0018*/ 	.byte	0x03, 0x50
        /*001a*/ 	.short	0x0000


	//----- nvinfo : EIATTR_MAXREG_COUNT
	.align		4
        /*001c*/ 	.byte	0x03, 0x1b
        /*001e*/ 	.short	0x00ff


	//----- nvinfo : EIATTR_MERCURY_ISA_VERSION
	.align		4
        /*0020*/ 	.byte	0x03, 0x5f
        /*0022*/ 	.short	0x0101


	//----- nvinfo : EIATTR_COOP_GROUP_MASK_REGIDS
	.align		4
        /*0024*/ 	.byte	0x04, 0x29
        /*0026*/ 	.short	(.L_3274 - .L_3273)


	//   ....[0]....
.L_3273:
        /*0028*/ 	.word	0xffffffff


	//   ....[1]....
        /*002c*/ 	.word	0xffffffff


	//   ....[2]....
        /*0030*/ 	.word	0xffffffff


	//   ....[3]....
        /*0034*/ 	.word	0xffffffff


	//   ....[4]....
        /*0038*/ 	.word	0xffffffff


	//   ....[5]....
        /*003c*/ 	.word	0xffffffff


	//   ....[6]....
        /*0040*/ 	.word	0xffffffff


	//   ....[7]....
        /*0044*/ 	.word	0xffffffff


	//   ....[8]....
        /*0048*/ 	.word	0xffffffff


	//   ....[9]....
        /*004c*/ 	.word	0xffffffff


	//   ....[10]....
        /*0050*/ 	.word	0x050000d7


	//   ....[11]....
        /*0054*/ 	.word	0x050000d7


	//   ....[12]....
        /*0058*/ 	.word	0x050000d7


	//   ....[13]....
        /*005c*/ 	.word	0x050000d7


	//   ....[14]....
        /*0060*/ 	.word	0x050000d7


	//   ....[15]....
        /*0064*/ 	.word	0x050000d7


	//   ....[16]....
        /*0068*/ 	.word	0x050000d7


	//   ....[17]....
        /*006c*/ 	.word	0x050000d7


	//   ....[18]....
        /*0070*/ 	.word	0x050000d7


	//   ....[19]....
        /*0074*/ 	.word	0x050000d7


	//----- nvinfo : EIATTR_COOP_GROUP_INSTR_OFFSETS
	.align		4
.L_3274:
        /*0078*/ 	.byte	0x04, 0x28
        /*007a*/ 	.short	(.L_3276 - .L_3275)


	//   ....[0]....
.L_3275:
        /*007c*/ 	.word	0x0002ae60


	//   ....[1]....
        /*0080*/ 	.word	0x0002ae90


	//   ....[2]....
        /*0084*/ 	.word	0x0002aeb0


	//   ....[3]....
        /*0088*/ 	.word	0x0002aed0


	//   ....[4]....
        /*008c*/ 	.word	0x0002af00


	//   ....[5]....
        /*0090*/ 	.word	0x0002b760


	//   ....[6]....
        /*0094*/ 	.word	0x0002b780


	//   ....[7]....
        /*0098*/ 	.word	0x0002b7a0


	//   ....[8]....
        /*009c*/ 	.word	0x0002b7c0


	//   ....[9]....
        /*00a0*/ 	.word	0x0002b7e0


	//   ....[10]....
        /*00a4*/ 	.word	0x0002cb90


	//   ....[11]....
        /*00a8*/ 	.word	0x0002cc30


	//   ....[12]....
        /*00ac*/ 	.word	0x0002cca0


	//   ....[13]....
        /*00b0*/ 	.word	0x0002cd10


	//   ....[14]....
        /*00b4*/ 	.word	0x0002cd90


	//   ....[15]....
        /*00b8*/ 	.word	0x0002d650


	//   ....[16]....
        /*00bc*/ 	.word	0x0002d6c0


	//   ....[17]....
        /*00c0*/ 	.word	0x0002d730


	//   ....[18]....
        /*00c4*/ 	.word	0x0002d7a0


	//   ....[19]....
        /*00c8*/ 	.word	0x0002d810


	//----- nvinfo : EIATTR_VRC_CTA_INIT_COUNT
	.align		4
.L_3276:
        /*00cc*/ 	.byte	0x02, 0x4a
	.zero		1
	.zero		1


	//----- nvinfo : EIATTR_EXIT_INSTR_OFFSETS
	.align		4
        /*00d0*/ 	.byte	0x04, 0x1c
        /*00d2*/ 	.short	(.L_3278 - .L_3277)


	//   ....[0]....
.L_3277:
        /*00d4*/ 	.word	0x00000dd0


	//   ....[1]....
        /*00d8*/ 	.word	0x0002cb20


	//----- nvinfo : EIATTR_INDIRECT_BRANCH_TARGETS
	.align		4
.L_3278:
        /*00dc*/ 	.byte	0x04, 0x34
        /*00de*/ 	.short	(.L_3280 - .L_3279)


	//   ....[0]....
.L_3279:
        /*00e0*/ 	.word	.L_x_71372@srel
        /*00e4*/ 	.short	0x0
        /*00e6*/ 	.short	0x0
        /*00e8*/ 	.word	0x3
        /*00ec*/ 	.word	.L_x_71373@srel
        /*00f0*/ 	.word	.L_x_71374@srel
        /*00f4*/ 	.word	.L_x_71375@srel


	//----- nvinfo : EIATTR_MAX_THREADS
	.align		4
.L_3280:
        /*00f8*/ 	.byte	0x04, 0x05
        /*00fa*/ 	.short	(.L_3282 - .L_3281)
.L_3281:
        /*00fc*/ 	.word	0x00000080
        /*0100*/ 	.word	0x00000001
        /*0104*/ 	.word	0x00000001


	//----- nvinfo : EIATTR_CRS_STACK_SIZE
	.align		4
.L_3282:
        /*0108*/ 	.byte	0x04, 0x1e
        /*010a*/ 	.short	(.L_3284 - .L_3283)
.L_3283:
        /*010c*/ 	.word	0x00000000


	//----- nvinfo : EIATTR_CBANK_PARAM_SIZE
	.align		4
.L_3284:
        /*0110*/ 	.byte	0x03, 0x19
        /*0112*/ 	.short	0x00e8


	//----- nvinfo : EIATTR_PARAM_CBANK
	.align		4
        /*0114*/ 	.byte	0x04, 0x0a
        /*0116*/ 	.short	(.L_3286 - .L_3285)
	.align		4
.L_3285:
        /*0118*/ 	.word	index@(.nv.constant0._ZN10layer_norm13ln_fwd_kernelINS_13Kernel_traitsIf6__halffS2_fjLj2048ELj1ELj4ELj1ELj16ENS_18Kernel_traits_baseILj2048EfS2_fS2_fjLj128EEEEELb1ELb0ELb0ELb0EEEvNS_9FwdParamsE)
        /*011c*/ 	.short	0x0380
        /*011e*/ 	.short	0x00e8


	//----- nvinfo : EIATTR_SW_WAR
	.align		4
.L_3286:
        /*0120*/ 	.byte	0x04, 0x36
        /*0122*/ 	.short	(.L_3288 - .L_3287)
.L_3287:
        /*0124*/ 	.word	0x00000008
.L_3288:


//--------------------- .nv.info._ZN10layer_norm13ln_fwd_kernelINS_13Kernel_traitsIf6__halffS2_fjLj2048ELj1ELj4ELj1ELj16ENS_18Kernel_traits_baseILj2048EfS2_fS2_fjLj128EEEEELb1ELb0ELb0ELb1EEEvNS_9FwdParamsE --------------------------
	.section	.nv.info._ZN10layer_norm13ln_fwd_kernelINS_13Kernel_traitsIf6__halffS2_fjLj2048ELj1ELj4ELj1ELj16ENS_18Kernel_traits_baseILj2048EfS2_fS2_fjLj128EEEEELb1ELb0ELb0ELb1EEEvNS_9FwdParamsE,"",@"SHT_CUDA_INFO"
	.sectionflags	@""
	.align	4


	//----- nvinfo : EIATTR_CUDA_API_VERSION
	.align		4
        /*0000*/ 	.byte	0x04, 0x37
        /*0002*/ 	.short	(.L_3290 - .L_3289)
.L_3289:
        /*0004*/ 	.word	0x00000082


	//----- nvinfo : EIATTR_KPARAM_INFO
	.align		4
.L_3290:
        /*0008*/ 	.byte	0x04, 0x17
        /*000a*/ 	.short	(.L_3292 - .L_3291)
.L_3291:
        /*000c*/ 	.word	0x00000000
        /*0010*/ 	.short	0x0000
        /*0012*/ 	.short	0x0000
        /*0014*/ 	.byte	0x00, 0xf0, 0xa1, 0x03


	//----- nvinfo : EIATTR_SPARSE_MMA_MASK
	.align		4
.L_3292:
        /*0018*/ 	.byte	0x03, 0x50
        /*001a*/ 	.short	0x0000


	//----- nvinfo : EIATTR_MAXREG_COUNT
	.align		4
        /*001c*/ 	.byte	0x03, 0x1b
        /*001e*/ 	.short	0x00ff


	//----- nvinfo : EIATTR_MERCURY_ISA_VERSION
	.align		4
        /*0020*/ 	.byte	0x03, 0x5f
        /*0022*/ 	.short	0x0101


	//----- nvinfo : EIATTR_COOP_GROUP_MASK_REGIDS
	.align		4
        /*0024*/ 	.byte	0x04, 0x29
        /*0026*/ 	.short	(.L_3294 - .L_3293)


	//   ....[0]....
.L_3293:
        /*0028*/ 	.word	0xffffffff


	//   ....[1]....
        /*002c*/ 	.word	0xffffffff


	//   ....[2]....
        /*0030*/ 	.word	0xffffffff


	//   ....[3]....
        /*0034*/ 	.word	0xffffffff


	//   ....[4]....
        /*0038*/ 	.word	0xffffffff


	//   ....[5]....
        /*003c*/ 	.word	0xffffffff


	//   ....[6]....
        /*0040*/ 	.word	0xffffffff


	//   ....[7]....
        /*0044*/ 	.word	0xffffffff


	//   ....[8]....
        /*0048*/ 	.word	0xffffffff


	//   ....[9]....
        /*004c*/ 	.word	0xffffffff


	//   ....[10]....
        /*0050*/ 	.word	0x050000da


	//   ....[11]....
        /*0054*/ 	.word	0x050000da


	//   ....[12]....
        /*0058*/ 	.word	0x050000da


	//   ....[13]....
        /*005c*/ 	.word	0x050000da


	//   ....[14]....
        /*0060*/ 	.word	0x050000da


	//   ....[15]....
        /*0064*/ 	.word	0x050000da


	//   ....[16]....
        /*0068*/ 	.word	0x050000da


	//   ....[17]....
        /*006c*/ 	.word	0x050000da


	//   ....[18]....
        /*0070*/ 	.word	0x050000da


	//   ....[19]....
        /*0074*/ 	.word	0x050000da


	//----- nvinfo : EIATTR_COOP_GROUP_INSTR_OFFSETS
	.align		4
.L_3294:
        /*0078*/ 	.byte	0x04, 0x28
        /*007a*/ 	.short	(.L_3296 - .L_3295)


	//   ....[0]....
.L_3295:
        /*007c*/ 	.word	0x0002a0f0


	//   ....[1]....
        /*0080*/ 	.word	0x0002a110


	//   ....[2]....
        /*0084*/ 	.word	0x0002a130


	//   ....[3]....
        /*0088*/ 	.word	0x0002a160


	//   ....[4]....
        /*008c*/ 	.word	0x0002a180


	//   ....[5]....
        /*0090*/ 	.word	0x0002a9b0


	//   ....[6]....
        /*0094*/ 	.word	0x0002a9d0


	//   ....[7]....
        /*0098*/ 	.word	0x0002a9f0


	//   ....[8]....
        /*009c*/ 	.word	0x0002aa10


	//   ....[9]....
        /*00a0*/ 	.word	0x0002aa30


	//   ....[10]....
        /*00a4*/ 	.word	0x0002bb00


	//   ....[11]....
        /*00a8*/ 	.word	0x0002bba0


	//   ....[12]....
        /*00ac*/ 	.word	0x0002bc10


	//   ....[13]....
        /*00b0*/ 	.word	0x0002bc90


	//   ....[14]....
        /*00b4*/ 	.word	0x0002bd00


	//   ....[15]....
        /*00b8*/ 	.word	0x0002c580


	//   ....[16]....
        /*00bc*/ 	.word	0x0002c5f0


	//   ....[17]....
        /*00c0*/ 	.word	0x0002c660


	//   ....[18]....
        /*00c4*/ 	.word	0x0002c6d0


	//   ....[19]....
        /*00c8*/ 	.word	0x0002c740


	//----- nvinfo : EIATTR_VRC_CTA_INIT_COUNT
	.align		4
.L_3296:
        /*00cc*/ 	.byte	0x02, 0x4a
	.zero		1
	.zero		1


	//----- nvinfo : EIATTR_EXIT_INSTR_OFFSETS
	.align		4
        /*00d0*/ 	.byte	0x04, 0x1c
        /*00d2*/ 	.short	(.L_3298 - .L_3297)


	//   ....[0]....
.L_3297:
        /*00d4*/ 	.word	0x000008b0


	//   ....[1]....
        /*00d8*/ 	.word	0x0002ba90


	//----- nvinfo : EIATTR_INDIRECT_BRANCH_TARGETS
	.align		4
.L_3298:
        /*00dc*/ 	.byte	0x04, 0x34
        /*00de*/ 	.short	(.L_3300 - .L_3299)


	//   ....[0]....
.L_3299:
        /*00e0*/ 	.word	.L_x_71376@srel
        /*00e4*/ 	.short	0x0
        /*00e6*/ 	.short	0x0
        /*00e8*/ 	.word	0x3
        /*00ec*/ 	.word	.L_x_71377@srel
        /*00f0*/ 	.word	.L_x_71378@srel
        /*00f4*/ 	.word	.L_x_71379@srel


	//----- nvinfo : EIATTR_MAX_THREADS
	.align		4
.L_3300:
        /*00f8*/ 	.byte	0x04, 0x05
        /*00fa*/ 	.short	(.L_3302 - .L_3301)
.L_3301:
        /*00fc*/ 	.word	0x00000080
        /*0100*/ 	.word	0x00000001
        /*0104*/ 	.word	0x00000001


	//----- nvinfo : EIATTR_CRS_STACK_SIZE
	.align		4
.L_3302:
        /*0108*/ 	.byte	0x04, 0x1e
        /*010a*/ 	.short	(.L_3304 - .L_3303)
.L_3303:
        /*010c*/ 	.word	0x00000000


	//----- nvinfo : EIATTR_CBANK_PARAM_SIZE
	.align		4
.L_3304:
        /*0110*/ 	.byte	0x03, 0x19
        /*0112*/ 	.short	0x00e8


	//----- nvinfo : EIATTR_PARAM_CBANK
	.align		4
        /*0114*/ 	.byte	0x04, 0x0a
        /*0116*/ 	.short	(.L_3306 - .L_3305)
	.align		4
.L_3305:
        /*0118*/ 	.word	index@(.nv.constant0._ZN10layer_norm13ln_fwd_kernelINS_13Kernel_traitsIf6__halffS2_fjLj2048ELj1ELj4ELj1ELj16ENS_18Kernel_traits_baseILj2048EfS2_fS2_fjLj128EEEEELb1ELb0ELb0ELb1EEEvNS_9FwdParamsE)
        /*011c*/ 	.short	0x0380
        /*011e*/ 	.short	0x00e8


	//----- nvinfo : EIATTR_SW_WAR
	.align		4
.L_3306:
        /*0120*/ 	.byte	0x04, 0x36
        /*0122*/ 	.short	(.L_3308 - .L_3307)
.L_3307:
        /*0124*/ 	.word	0x00000008
.L_3308:


//--------------------- .nv.info._ZN10layer_norm13ln_fwd_kernelINS_13Kernel_traitsIf6__halffS2_fjLj2048ELj1ELj4ELj1ELj16ENS_18Kernel_traits_baseILj2048EfS2_fS2_fjLj128EEEEELb1ELb0ELb1ELb0EEEvNS_9FwdParamsE --------------------------
	.section	.nv.info._ZN10layer_norm13ln_fwd_kernelINS_13Kernel_traitsIf6__halffS2_fjLj2048ELj1ELj4ELj1ELj16ENS_18Kernel_traits_baseILj2048EfS2_fS2_fjLj128EEEEELb1ELb0ELb1ELb0EEEvNS_9FwdParamsE,"",@"SHT_CUDA_INFO"
	.sectionflags	@""
	.align	4


	//----- nvinfo : EIATTR_CUDA_API_VERSION
	.align		4
        /*0000*/ 	.byte	0x04, 0x37
        /*0002*/ 	.short	(.L_3310 - .L_3309)
.L_3309:
        /*0004*/ 	.word	0x00000082


	//----- nvinfo : EIATTR_KPARAM_INFO
	.align		4
.L_3310:
        /*0008*/ 	.byte	0x04, 0x17
        /*000a*/ 	.short	(.L_3312 - .L_3311)
.L_3311:
        /*000c*/ 	.word	0x00000000
        /*0010*/ 	.short	0x0000
        /*0012*/ 	.short	0x0000
        /*0014*/ 	.byte	0x00, 0xf0, 0xa1, 0x03


	//----- nvinfo : EIATTR_SPARSE_MMA_MASK
	.align		4
.L_3312:
        /*0018*/ 	.byte	0x03, 0x50
        /*001a*/ 	.short	0x0000


	//----- nvinfo : EIATTR_MAXREG_COUNT
	.align		4
        /*001c*/ 	.byte	0x03, 0x1b
        /*001e*/ 	.short	0x00ff


	//----- nvinfo : EIATTR_MERCURY_ISA_VERSION
	.align		4
        /*0020*/ 	.byte	0x03, 0x5f
        /*0022*/ 	.short	0x0101


	//----- nvinfo : EIATTR_COOP_GROUP_MASK_REGIDS
	.align		4
        /*0024*/ 	.byte	0x04, 0x29
        /*0026*/ 	.short	(.L_3314 - .L_3313)


	//   ....[0]....
.L_3313:
        /*0028*/ 	.word	0xffffffff


	//   ....[1]....
        /*002c*/ 	.word	0xffffffff


	//   ....[2]....
        /*0030*/ 	.word	0xffffffff


	//   ....[3]....
        /*0034*/ 	.word	0xffffffff


	//   ....[4]....
        /*0038*/ 	.word	0xffffffff


	//   ....[5]....
        /*003c*/ 	.word	0xffffffff


	//   ....[6]....
        /*0040*/ 	.word	0xffffffff


	//   ....[7]....
        /*0044*/ 	.word	0xffffffff


	//   ....[8]....
        /*0048*/ 	.word	0xffffffff


	//   ....[9]....
        /*004c*/ 	.word	0xffffffff


	//   ....[10]....
        /*0050*/ 	.word	0x050000e6


	//   ....[11]....
        /*0054*/ 	.word	0x050000e6


	//   ....[12]....
        /*0058*/ 	.word	0x050000e6


	//   ....[13]....
        /*005c*/ 	.word	0x050000e6


	//   ....[14]....
        /*0060*/ 	.word	0x050000e6


	//   ....[15]....
        /*0064*/ 	.word	0x050000e6


	//   ....[16]....
        /*0068*/ 	.word	0x050000e6


	//   ....[17]....
        /*006c*/ 	.word	0x050000e6


	//   ....[18]....
        /*0070*/ 	.word	0x050000e6


	//   ....[19]....
        /*0074*/ 	.word	0x050000e6


	//----- nvinfo : EIATTR_COOP_GROUP_INSTR_OFFSETS
	.align		4
.L_3314:
        /*0078*/ 	.byte	0x04, 0x28
        /*007a*/ 	.short	(.L_3316 - .L_3315)


	//   ....[0]....
.L_3315:
        /*007c*/ 	.word	0x0002e310


	//   ....[1]....
        /*0080*/ 	.word	0x0002e340


	//   ....[2]....
        /*0084*/ 	.word	0x0002e360


	//   ....[3]....
        /*0088*/ 	.word	0x0002e380


	//   ....[4]....
        /*008c*/ 	.word	0x0002e3b0


	//   ....[5]....
        /*0090*/ 	.word	0x0002ec00


	//   ....[6]....
        /*0094*/ 	.word	0x0002ec20


	//   ....[7]....
        /*0098*/ 	.word	0x0002ec40


	//   ....[8]....
        /*009c*/ 	.word	0x0002ec60


	//   ....[9]....
        /*00a0*/ 	.word	0x0002ec80


	//   ....[10]....
        /*00a4*/ 	.word	0x00030090


	//   ....[11]....
        /*00a8*/ 	.word	0x00030130


	//   ....[12]....
        /*00ac*/ 	.word	0x000301a0


	//   ....[13]....
        /*00b0*/ 	.word	0x00030210


	//   ....[14]....
        /*00b4*/ 	.word	0x00030290


	//   ....[15]....
        /*00b8*/ 	.word	0x00030b40


	//   ....[16]....
        /*00bc*/ 	.word	0x00030bb0


	//   ....[17]....
        /*00c0*/ 	.word	0x00030c20


	//   ....[18]....
        /*00c4*/ 	.word	0x00030c90


	//   ....[19]....
        /*00c8*/ 	.word	0x00030d00


	//----- nvinfo : EIATTR_VRC_CTA_INIT_COUNT
	.align		4
.L_3316:
        /*00cc*/ 	.byte	0x02, 0x4a
	.zero		1
	.zero		1


	//----- nvinfo : EIATTR_EXIT_INSTR_OFFSETS
	.align		4
        /*00d0*/ 	.byte	0x04, 0x1c
        /*00d2*/ 	.short	(.L_3318 - .L_3317)


	//   ....[0]....
.L_3317:
        /*00d4*/ 	.word	0x00000da0


	//   ....[1]....
        /*00d8*/ 	.word	0x00030020


	//----- nvinfo : EIATTR_MAX_THREADS
	.align		4
.L_3318:
        /*00dc*/ 	.byte	0x04, 0x05
        /*00de*/ 	.short	(.L_3320 - .L_3319)
.L_3319:
        /*00e0*/ 	.word	0x00000080
        /*00e4*/ 	.word	0x00000001
        /*00e8*/ 	.word	0x00000001


	//----- nvinfo : EIATTR_CRS_STACK_SIZE
	.align		4
.L_3320:
        /*00ec*/ 	.byte	0x04, 0x1e
        /*00ee*/ 	.short	(.L_3322 - .L_3321)
.L_3321:
        /*00f0*/ 	.word	0x00000000


	//----- nvinfo : EIATTR_CBANK_PARAM_SIZE
	.align		4
.L_3322:
        /*00f4*/ 	.byte	0x03, 0x19
        /*00f6*/ 	.short	0x00e8


	//----- nvinfo : EIATTR_PARAM_CBANK
	.align		4
        /*00f8*/ 	.byte	0x04, 0x0a
        /*00fa*/ 	.short	(.L_3324 - .L_3323)
	.align		4
.L_3323:
        /*00fc*/ 	.word	index@(.nv.constant0._ZN10layer_norm13ln_fwd_kernelINS_13Kernel_traitsIf6__halffS2_fjLj2048ELj1ELj4ELj1ELj16ENS_18Kernel_traits_baseILj2048EfS2_fS2_fjLj128EEEEELb1ELb0ELb1ELb0EEEvNS_9FwdParamsE)
        /*0100*/ 	.short	0x0380
        /*0102*/ 	.short	0x00e8


	//----- nvinfo : EIATTR_SW_WAR
	.align		4
.L_3324:
        /*0104*/ 	.byte	0x04, 0x36
        /*0106*/ 	.short	(.L_3326 - .L_3325)
.L_3325:
        /*0108*/ 	.word	0x00000008
.L_3326:


//--------------------- .nv.info._ZN10layer_norm13ln_fwd_kernelINS_13Kernel_traitsIf6__halffS2_fjLj2048ELj1ELj4ELj1ELj16ENS_18Kernel_traits_baseILj2048EfS2_fS2_fjLj128EEEEELb1ELb0ELb1ELb1EEEvNS_9FwdParamsE --------------------------
	.section	.nv.info._ZN10layer_norm13ln_fwd_kernelINS_13Kernel_traitsIf6__halffS2_fjLj2048ELj1ELj4ELj1ELj16ENS_18Kernel_traits_baseILj2048EfS2_fS2_fjLj128EEEEELb1ELb0ELb1ELb1EEEvNS_9FwdParamsE,"",@"SHT_CUDA_INFO"
	.sectionflags	@""
	.align	4


	//----- nvinfo : EIATTR_CUDA_API_VERSION
	.align		4
        /*0000*/ 	.byte	0x04, 0x37
        /*0002*/ 	.short	(.L_3328 - .L_3327)
.L_3327:
        /*0004*/ 	.word	0x00000082


	//----- nvinfo : EIATTR_KPARAM_INFO
	.align		4
.L_3328:
        /*0008*/ 	.byte	0x04, 0x17
        /*000a*/ 	.short	(.L_3330 - .L_3329)
.L_3329:
        /*000c*/ 	.word	0x00000000
        /*0010*/ 	.short	0x0000
        /*0012*/ 	.short	0x0000
        /*0014*/ 	.byte	0x00, 0xf0, 0xa1, 0x03


	//----- nvinfo : EIATTR_SPARSE_MMA_MASK
	.align		4
.L_3330:
        /*0018*/ 	.byte	0x03, 0x50
        /*001a*/ 	.short	0x0000


	//----- nvinfo : EIATTR_MAXREG_COUNT
	.align		4
        /*001c*/ 	.byte	0x03, 0x1b
        /*001e*/ 	.short	0x00ff


	//----- nvinfo : EIATTR_MERCURY_ISA_VERSION
	.align		4
        /*0020*/ 	.byte	0x03, 0x5f
        /*0022*/ 	.short	0x0101


	//----- nvinfo : EIATTR_COOP_GROUP_MASK_REGIDS
	.align		4
        /*0024*/ 	.byte	0x04, 0x29
        /*0026*/ 	.short	(.L_3332 - .L_3331)


	//   ....[0]....
.L_3331:
        /*0028*/ 	.word	0xffffffff


	//   ....[1]....
        /*002c*/ 	.word	0xffffffff


	//   ....[2]....
        /*0030*/ 	.word	0xffffffff


	//   ....[3]....
        /*0034*/ 	.word	0xffffffff


	//   ....[4]....
        /*0038*/ 	.word	0xffffffff


	//   ....[5]....
        /*003c*/ 	.word	0xffffffff


	//   ....[6]....
        /*0040*/ 	.word	0xffffffff


	//   ....[7]....
        /*0044*/ 	.word	0xffffffff


	//   ....[8]....
        /*0048*/ 	.word	0xffffffff


	//   ....[9]....
        /*004c*/ 	.word	0xffffffff


	//   ....[10]....
        /*0050*/ 	.word	0x050000e1


	//   ....[11]....
        /*0054*/ 	.word	0x050000e1


	//   ....[12]....
        /*0058*/ 	.word	0x050000e1


	//   ....[13]....
        /*005c*/ 	.word	0x050000e1


	//   ....[14]....
        /*0060*/ 	.word	0x050000e1


	//   ....[15]....
        /*0064*/ 	.word	0x050000e1


	//   ....[16]....
        /*0068*/ 	.word	0x050000e1


	//   ....[17]....
        /*006c*/ 	.word	0x050000e1


	//   ....[18]....
        /*0070*/ 	.word	0x050000e1


	//   ....[19]....
        /*0074*/ 	.word	0x050000e1


	//----- nvinfo : EIATTR_COOP_GROUP_INSTR_OFFSETS
	.align		4
.L_3332:
        /*0078*/ 	.byte	0x04, 0x28
        /*007a*/ 	.short	(.L_3334 - .L_3333)


	//   ....[0]....
.L_3333:
        /*007c*/ 	.word	0x0002dfa0


	//   ....[1]....
        /*0080*/ 	.word	0x0002dfc0


	//   ....[2]....
        /*0084*/ 	.word	0x0002dfe0


	//   ....[3]....
        /*0088*/ 	.word	0x0002e000


	//   ....[4]....
        /*008c*/ 	.word	0x0002e030


	//   ....[5]....
        /*0090*/ 	.word	0x0002e860


	//   ....[6]....
        /*0094*/ 	.word	0x0002e880


	//   ....[7]....
        /*0098*/ 	.word	0x0002e8a0


	//   ....[8]....
        /*009c*/ 	.word	0x0002e8c0


	//   ....[9]....
        /*00a0*/ 	.word	0x0002e8e0


	//   ....[10]....
        /*00a4*/ 	.word	0x0002fa90


	//   ....[11]....
        /*00a8*/ 	.word	0x0002fb30


	//   ....[12]....
        /*00ac*/ 	.word	0x0002fba0


	//   ....[13]....
        /*00b0*/ 	.word	0x0002fc10


	//   ....[14]....
        /*00b4*/ 	.word	0x0002fc90


	//   ....[15]....
        /*00b8*/ 	.word	0x00030510


	//   ....[16]....
        /*00bc*/ 	.word	0x00030580


	//   ....[17]....
        /*00c0*/ 	.word	0x000305f0


	//   ....[18]....
        /*00c4*/ 	.word	0x00030660


	//   ....[19]....
        /*00c8*/ 	.word	0x000306d0


	//----- nvinfo : EIATTR_VRC_CTA_INIT_COUNT
	.align		4
.L_3334:
        /*00cc*/ 	.byte	0x02, 0x4a
	.zero		1
	.zero		1


	//----- nvinfo : EIATTR_EXIT_INSTR_OFFSETS
	.align		4
        /*00d0*/ 	.byte	0x04, 0x1c
        /*00d2*/ 	.short	(.L_3336 - .L_3335)


	//   ....[0]....
.L_3335:
        /*00d4*/ 	.word	0x000008b0


	//   ....[1]....
        /*00d8*/ 	.word	0x0002fa30


	//----- nvinfo : EIATTR_MAX_THREADS
	.align		4
.L_3336:
        /*00dc*/ 	.byte	0x04, 0x05
        /*00de*/ 	.short	(.L_3338 - .L_3337)
.L_3337:
        /*00e0*/ 	.word	0x00000080
        /*00e4*/ 	.word	0x00000001
        /*00e8*/ 	.word	0x00000001


	//----- nvinfo : EIATTR_CRS_STACK_SIZE
	.align		4
.L_3338:
        /*00ec*/ 	.byte	0x04, 0x1e
        /*00ee*/ 	.short	(.L_3340 - .L_3339)
.L_3339:
        /*00f0*/ 	.word	0x00000000


	//----- nvinfo : EIATTR_CBANK_PARAM_SIZE
	.align		4
.L_3340:
        /*00f4*/ 	.byte	0x03, 0x19
        /*00f6*/ 	.short	0x00e8


	//----- nvinfo : EIATTR_PARAM_CBANK
	.align		4
        /*00f8*/ 	.byte	0x04, 0x0a
        /*00fa*/ 	.short	(.L_3342 - .L_3341)
	.align		4
.L_3341:
        /*00fc*/ 	.word	index@(.nv.constant0._ZN10layer_norm13ln_fwd_kernelINS_13Kernel_traitsIf6__halffS2_fjLj2048ELj1ELj4ELj1ELj16ENS_18Kernel_traits_baseILj2048EfS2_fS2_fjLj128EEEEELb1ELb0ELb1ELb1EEEvNS_9FwdParamsE)
        /*0100*/ 	.short	0x0380
        /*0102*/ 	.short	0x00e8


	//----- nvinfo : EIATTR_SW_WAR
	.align		4
.L_3342:
        /*0104*/ 	.byte	0x04, 0x36
        /*0106*/ 	.short	(.L_3344 - .L_3343)
.L_3343:
        /*0108*/ 	.word	0x00000008
.L_3344:


//--------------------- .nv.info._ZN10layer_norm13ln_fwd_kernelINS_13Kernel_traitsIf6__halffS2_fjLj2048ELj1ELj4ELj1ELj16ENS_18Kernel_traits_baseILj2048EfS2_fS2_fjLj128EEEEELb1ELb1ELb0ELb0EEEvNS_9FwdParamsE --------------------------
	.section	.nv.info._ZN10layer_norm13ln_fwd_kernelINS_13Kernel_traitsIf6__halffS2_fjLj2048ELj1ELj4ELj1ELj16ENS_18Kernel_traits_baseILj2048EfS2_fS2_fjLj128EEEEELb1ELb1ELb0ELb0EEEvNS_9FwdParamsE,"",@"SHT_CUDA_INFO"
	.sectionflags	@""
	.align	4


	//----- nvinfo : EIATTR_CUDA_API_VERSION
	.align		4
        /*0000*/ 	.byte	0x04, 0x37
        /*0002*/ 	.short	(.L_3346 - .L_3345)
.L_3345:
        /*0004*/ 	.word	0x00000082


	//----- nvinfo : EIATTR_KPARAM_INFO
	.align		4
.L_3346:
        /*0008*/ 	.byte	0x04, 0x17
        /*000a*/ 	.short	(.L_3348 - .L_3347)
.L_3347:
        /*000c*/ 	.word	0x00000000
        /*0010*/ 	.short	0x0000
        /*0012*/ 	.short	0x0000
        /*0014*/ 	.byte	0x00, 0xf0, 0xa1, 0x03


	//----- nvinfo : EIATTR_SPARSE_MMA_MASK
	.align		4
.L_3348:
        /*0018*/ 	.byte	0x03, 0x50
        /*001a*/ 	.short	0x0000


	//----- nvinfo : EIATTR_MAXREG_COUNT
	.align		4
        /*001c*/ 	.byte	0x03, 0x1b
        /*001e*/ 	.short	0x00ff


	//----- nvinfo : EIATTR_ANNOTATIONS
	.align		4
        /*0020*/ 	.byte	0x04, 0x55
        /*0022*/ 	.short	(.L_3350 - .L_3349)


	//   ....[0]....
.L_3349:
        /* <DEDUP_REMOVED lines=68> */


	//----- nvinfo : EIATTR_MERCURY_ISA_VERSION
	.align		4
.L_3350:
        /*0454*/ 	.byte	0x03, 0x5f
        /*0456*/ 	.short	0x0101


	//----- nvinfo : EIATTR_COOP_GROUP_MASK_REGIDS
	.align		4
        /*0458*/ 	.byte	0x04, 0x29
        /*045a*/ 	.short	(.L_3352 - .L_3351)


	//   ....[0]....
.L_3351:
        /*045c*/ 	.word	0xffffffff


	//   ....[1]....
        /*0460*/ 	.word	0xffffffff


	//   ....[2]....
        /*0464*/ 	.word	0xffffffff


	//   ....[3]....
        /*0468*/ 	.word	0xffffffff


	//   ....[4]....
        /*046c*/ 	.word	0xffffffff


	//   ....[5]....
        /*0470*/ 	.word	0xffffffff


	//   ....[6]....
        /*0474*/ 	.word	0xffffffff


	//   ....[7]....
        /*0478*/ 	.word	0xffffffff


	//   ....[8]....
        /*047c*/ 	.word	0xffffffff


	//   ....[9]....
        /*0480*/ 	.word	0xffffffff


	//   ....[10]....
        /*0484*/ 	.word	0x050000d4


	//   ....[11]....
        /*0488*/ 	.word	0x050000d4


	//   ....[12]....
        /*048c*/ 	.word	0x050000d4


	//   ....[13]....
        /*0490*/ 	.word	0x050000d4


	//   ....[14]....
        /*0494*/ 	.word	0x050000d4


	//   ....[15]....
        /*0498*/ 	.word	0x050000d4


	//   ....[16]....
        /*049c*/ 	.word	0x050000d4


	//   ....[17]....
        /*04a0*/ 	.word	0x050000d4


	//   ....[18]....
        /*04a4*/ 	.word	0x050000d4


	//   ....[19]....
        /*04a8*/ 	.word	0x050000d4


	//----- nvinfo : EIATTR_COOP_GROUP_INSTR_OFFSETS
	.align		4
.L_3352:
        /*04ac*/ 	.byte	0x04, 0x28
        /*04ae*/ 	.short	(.L_3354 - .L_3353)


	//   ....[0]....
.L_3353:
        /*04b0*/ 	.word	0x000350a0


	//   ....[1]....
        /*04b4*/ 	.word	0x000350e0


	//   ....[2]....
        /*04b8*/ 	.word	0x00035100


	//   ....[3]....
        /*04bc*/ 	.word	0x00035120


	//   ....[4]....
        /*04c0*/ 	.word	0x00035140


	//   ....[5]....
        /*04c4*/ 	.word	0x00035990


	//   ....[6]....
        /*04c8*/ 	.word	0x000359b0


	//   ....[7]....
        /*04cc*/ 	.word	0x000359d0


	//   ....[8]....
        /*04d0*/ 	.word	0x000359f0


	//   ....[9]....
        /*04d4*/ 	.word	0x00035a10


	//   ....[10]....
        /*04d8*/ 	.word	0x00037070


	//   ....[11]....
        /*04dc*/ 	.word	0x00037110


	//   ....[12]....
        /*04e0*/ 	.word	0x00037180


	//   ....[13]....
        /*04e4*/ 	.word	0x000371f0


	//   ....[14]....
        /*04e8*/ 	.word	0x00037260


	//   ....[15]....
        /*04ec*/ 	.word	0x00037b20


	//   ....[16]....
        /*04f0*/ 	.word	0x00037b90


	//   ....[17]....
        /*04f4*/ 	.word	0x00037c00


	//   ....[18]....
        /*04f8*/ 	.word	0x00037c70


	//   ....[19]....
        /*04fc*/ 	.word	0x00037ce0


	//----- nvinfo : EIATTR_VRC_CTA_INIT_COUNT
	.align		4
.L_3354:
        /*0500*/ 	.byte	0x02, 0x4a
	.zero		1
	.zero		1


	//----- nvinfo : EIATTR_EXIT_INSTR_OFFSETS
	.align		4
        /*0504*/ 	.byte	0x04, 0x1c
        /*0506*/ 	.short	(.L_3356 - .L_3355)


	//   ....[0]....
.L_3355:
        /*0508*/ 	.word	0x000016a0


	//   ....[1]....
        /*050c*/ 	.word	0x00037000


	//----- nvinfo : EIATTR_INDIRECT_BRANCH_TARGETS
	.align		4
.L_3356:
        /*0510*/ 	.byte	0x04, 0x34
        /*0512*/ 	.short	(.L_3358 - .L_3357)


	//   ....[0]....
.L_3357:
        /*0514*/ 	.word	.L_x_71380@srel
        /*0518*/ 	.short	0x0
        /*051a*/ 	.short	0x0
        /*051c*/ 	.word	0x3
        /*0520*/ 	.word	.L_x_71381@srel
        /*0524*/ 	.word	.L_x_71382@srel
        /*0528*/ 	.word	.L_x_71383@srel


	//----- nvinfo : EIATTR_MAX_THREADS
	.align		4
.L_3358:
        /*052c*/ 	.byte	0x04, 0x05
        /*052e*/ 	.short	(.L_3360 - .L_3359)
.L_3359:
        /*0530*/ 	.word	0x00000080
        /*0534*/ 	.word	0x00000001
        /*0538*/ 	.word	0x00000001


	//----- nvinfo : EIATTR_CRS_STACK_SIZE
	.align		4
.L_3360:
        /*053c*/ 	.byte	0x04, 0x1e
        /*053e*/ 	.short	(.L_3362 - .L_3361)
.L_3361:
        /*0540*/ 	.word	0x00000000


	//----- nvinfo : EIATTR_CBANK_PARAM_SIZE
	.align		4
.L_3362:
        /*0544*/ 	.byte	0x03, 0x19
        /*0546*/ 	.short	0x00e8


	//----- nvinfo : EIATTR_PARAM_CBANK
	.align		4
        /*0548*/ 	.byte	0x04, 0x0a
        /*054a*/ 	.short	(.L_3364 - .L_3363)
	.align		4
.L_3363:
        /*054c*/ 	.word	index@(.nv.constant0._ZN10layer_norm13ln_fwd_kernelINS_13Kernel_traitsIf6__halffS2_fjLj2048ELj1ELj4ELj1ELj16ENS_18Kernel_traits_baseILj2048EfS2_fS2_fjLj128EEEEELb1ELb1ELb0ELb0EEEvNS_9FwdParamsE)
        /*0550*/ 	.short	0x0380
        /*0552*/ 	.short	0x00e8


	//----- nvinfo : EIATTR_SW_WAR
	.align		4
.L_3364:
        /*0554*/ 	.byte	0x04, 0x36
        /*0556*/ 	.short	(.L_3366 - .L_3365)
.L_3365:
        /*0558*/ 	.word	0x00000008
.L_3366:


//--------------------- .nv.info._ZN10layer_norm13ln_fwd_kernelINS_13Kernel_traitsIf6__halffS2_fjLj2048ELj1ELj4ELj1ELj16ENS_18Kernel_traits_baseILj2048EfS2_fS2_fjLj128EEEEELb1ELb1ELb0ELb1EEEvNS_9FwdParamsE --------------------------
	.section	.nv.info._ZN10layer_norm13ln_fwd_kernelINS_13Kernel_traitsIf6__halffS2_fjLj2048ELj1ELj4ELj1ELj16ENS_18Kernel_traits_baseILj2048EfS2_fS2_fjLj128EEEEELb1ELb1ELb0ELb1EEEvNS_9FwdParamsE,"",@"SHT_CUDA_INFO"
	.sectionflags	@""
	.align	4


	//----- nvinfo : EIATTR_CUDA_API_VERSION
	.align		4
        /*0000*/ 	.byte	0x04, 0x37
        /*0002*/ 	.short	(.L_3368 - .L_3367)
.L_3367:
        /*0004*/ 	.word	0x00000082


	//----- nvinfo : EIATTR_KPARAM_INFO
	.align		4
.L_3368:
        /*0008*/ 	.byte	0x04, 0x17
        /*000a*/ 	.short	(.L_3370 - .L_3369)
.L_3369:
        /*000c*/ 	.word	0x00000000
        /*0010*/ 	.short	0x0000
        /*0012*/ 	.short	0x0000
        /*0014*/ 	.byte	0x00, 0xf0, 0xa1, 0x03


	//----- nvinfo : EIATTR_SPARSE_MMA_MASK
	.align		4
.L_3370:
        /*0018*/ 	.byte	0x03, 0x50
        /*001a*/ 	.short	0x0000


	//----- nvinfo : EIATTR_MAXREG_COUNT
	.align		4
        /*001c*/ 	.byte	0x03, 0x1b
        /*001e*/ 	.short	0x00ff


	//----- nvinfo : EIATTR_ANNOTATIONS
	.align		4
        /*0020*/ 	.byte	0x04, 0x55
        /*0022*/ 	.short	(.L_3372 - .L_3371)


	//   ....[0]....
.L_3371:
        /* <DEDUP_REMOVED lines=53> */


	//----- nvinfo : EIATTR_MERCURY_ISA_VERSION
	.align		4
.L_3372:
        /*0364*/ 	.byte	0x03, 0x5f
        /*0366*/ 	.short	0x0101


	//----- nvinfo : EIATTR_COOP_GROUP_MASK_REGIDS
	.align		4
        /*0368*/ 	.byte	0x04, 0x29
        /*036a*/ 	.short	(.L_3374 - .L_3373)


	//   ....[0]....
.L_3373:
        /*036c*/ 	.word	0xffffffff


	//   ....[1]....
        /*0370*/ 	.word	0xffffffff


	//   ....[2]....
        /*0374*/ 	.word	0xffffffff


	//   ....[3]....
        /*0378*/ 	.word	0xffffffff


	//   ....[4]....
        /*037c*/ 	.word	0xffffffff


	//   ....[5]....
        /*0380*/ 	.word	0xffffffff


	//   ....[6]....
        /*0384*/ 	.word	0xffffffff


	//   ....[7]....
        /*0388*/ 	.word	0xffffffff


	//   ....[8]....
        /*038c*/ 	.word	0xffffffff


	//   ....[9]....
        /*0390*/ 	.word	0xffffffff


	//   ....[10]....
        /*0394*/ 	.word	0x050000d0


	//   ....[11]....
        /*0398*/ 	.word	0x050000d0


	//   ....[12]....
        /*039c*/ 	.word	0x050000d0


	//   ....[13]....
        /*03a0*/ 	.word	0x050000d0


	//   ....[14]....
        /*03a4*/ 	.word	0x050000d0


	//   ....[15]....
        /*03a8*/ 	.word	0x050000d0


	//   ....[16]....
        /*03ac*/ 	.word	0x050000d0


	//   ....[17]....
        /*03b0*/ 	.word	0x050000d0


	//   ....[18]....
        /*03b4*/ 	.word	0x050000d0


	//   ....[19]....
        /*03b8*/ 	.word	0x050000d0


	//----- nvinfo : EIATTR_COOP_GROUP_INSTR_OFFSETS
	.align		4
.L_3374:
        /*03bc*/ 	.byte	0x04, 0x28
        /*03be*/ 	.short	(.L_3376 - .L_3375)


	//   ....[0]....
.L_3375:
        /*03c0*/ 	.word	0x00030810


	//   ....[1]....
        /*03c4*/ 	.word	0x00030840


	//   ....[2]....
        /*03c8*/ 	.word	0x00030860


	//   ....[3]....
        /*03cc*/ 	.word	0x00030880


	//   ....[4]....
        /*03d0*/ 	.word	0x000308a0


	//   ....[5]....
        /*03d4*/ 	.word	0x000310d0


	//   ....[6]....
        /*03d8*/ 	.word	0x000310f0


	//   ....[7]....
        /*03dc*/ 	.word	0x00031110


	//   ....[8]....
        /*03e0*/ 	.word	0x00031130


	//   ....[9]....
        /*03e4*/ 	.word	0x00031150


	//   ....[10]....
        /*03e8*/ 	.word	0x00032540


	//   ....[11]....
        /*03ec*/ 	.word	0x000325e0


	//   ....[12]....
        /*03f0*/ 	.word	0x00032640


	//   ....[13]....
        /*03f4*/ 	.word	0x000326a0


	//   ....[14]....
        /*03f8*/ 	.word	0x00032700


	//   ....[15]....
        /*03fc*/ 	.word	0x00032f80


	//   ....[16]....
        /*0400*/ 	.word	0x00032fe0


	//   ....[17]....
        /*0404*/ 	.word	0x00033040


	//   ....[18]....
        /*0408*/ 	.word	0x000330a0


	//   ....[19]....
        /*040c*/ 	.word	0x00033100


	//----- nvinfo : EIATTR_VRC_CTA_INIT_COUNT
	.align		4
.L_3376:
        /*0410*/ 	.byte	0x02, 0x4a
	.zero		1
	.zero		1


	//----- nvinfo : EIATTR_EXIT_INSTR_OFFSETS
	.align		4
        /*0414*/ 	.byte	0x04, 0x1c
        /*0416*/ 	.short	(.L_3378 - .L_3377)


	//   ....[0]....
.L_3377:
        /*0418*/ 	.word	0x00000d50


	//   ....[1]....
        /*041c*/ 	.word	0x000324d0


	//----- nvinfo : EIATTR_INDIRECT_BRANCH_TARGETS
	.align		4
.L_3378:
        /*0420*/ 	.byte	0x04, 0x34
        /*0422*/ 	.short	(.L_3380 - .L_3379)


	//   ....[0]....
.L_3379:
        /*0424*/ 	.word	.L_x_71384@srel
        /*0428*/ 	.short	0x0
        /*042a*/ 	.short	0x0
        /*042c*/ 	.word	0x3
        /*0430*/ 	.word	.L_x_71385@srel
        /*0434*/ 	.word	.L_x_71386@srel
        /*0438*/ 	.word	.L_x_71387@srel


	//----- nvinfo : EIATTR_MAX_THREADS
	.align		4
.L_3380:
        /*043c*/ 	.byte	0x04, 0x05
        /*043e*/ 	.short	(.L_3382 - .L_3381)
.L_3381:
        /*0440*/ 	.word	0x00000080
        /*0444*/ 	.word	0x00000001
        /*0448*/ 	.word	0x00000001


	//----- nvinfo : EIATTR_CRS_STACK_SIZE
	.align		4
.L_3382:
        /*044c*/ 	.byte	0x04, 0x1e
        /*044e*/ 	.short	(.L_3384 - .L_3383)
.L_3383:
        /*0450*/ 	.word	0x00000000


	//----- nvinfo : EIATTR_CBANK_PARAM_SIZE
	.align		4
.L_3384:
        /*0454*/ 	.byte	0x03, 0x19
        /*0456*/ 	.short	0x00e8


	//----- nvinfo : EIATTR_PARAM_CBANK
	.align		4
        /*0458*/ 	.byte	0x04, 0x0a
        /*045a*/ 	.short	(.L_3386 - .L_3385)
	.align		4
.L_3385:
        /*045c*/ 	.word	index@(.nv.constant0._ZN10layer_norm13ln_fwd_kernelINS_13Kernel_traitsIf6__halffS2_fjLj2048ELj1ELj4ELj1ELj16ENS_18Kernel_traits_baseILj2048EfS2_fS2_fjLj128EEEEELb1ELb1ELb0ELb1EEEvNS_9FwdParamsE)
        /*0460*/ 	.short	0x0380
        /*0462*/ 	.short	0x00e8


	//----- nvinfo : EIATTR_SW_WAR
	.align		4
.L_3386:
        /*0464*/ 	.byte	0x04, 0x36
        /*0466*/ 	.short	(.L_3388 - .L_3387)
.L_3387:
        /*0468*/ 	.word	0x00000008
.L_3388:


//--------------------- .nv.info._ZN10layer_norm13ln_fwd_kernelINS_13Kernel_traitsIf6__halffS2_fjLj2048ELj1ELj4ELj1ELj16ENS_18Kernel_traits_baseILj2048EfS2_fS2_fjLj128EEEEELb1ELb1ELb1ELb0EEEvNS_9FwdParamsE --------------------------
	.section	.nv.info._ZN10layer_norm13ln_fwd_kernelINS_13Kernel_traitsIf6__halffS2_fjLj2048ELj1ELj4ELj1ELj16ENS_18Kernel_traits_baseILj2048EfS2_fS2_fjLj128EEEEELb1ELb1ELb1ELb0EEEvNS_9FwdParamsE,"",@"SHT_CUDA_INFO"
	.sectionflags	@""
	.align	4


	//----- nvinfo : EIATTR_CUDA_API_VERSION
	.align		4
        /*0000*/ 	.byte	0x04, 0x37
        /*0002*/ 	.short	(.L_3390 - .L_3389)
.L_3389:
        /*0004*/ 	.word	0x00000082


	//----- nvinfo : EIATTR_KPARAM_INFO
	.align		4
.L_3390:
        /*0008*/ 	.byte	0x04, 0x17
        /*000a*/ 	.short	(.L_3392 - .L_3391)
.L_3391:
        /*000c*/ 	.word	0x00000000
        /*0010*/ 	.short	0x0000
        /*0012*/ 	.short	0x0000
        /*0014*/ 	.byte	0x00, 0xf0, 0xa1, 0x03


	//----- nvinfo : EIATTR_SPARSE_MMA_MASK
	.align		4
.L_3392:
        /*0018*/ 	.byte	0x03, 0x50
        /*001a*/ 	.short	0x0000


	//----- nvinfo : EIATTR_MAXREG_COUNT
	.align		4
        /*001c*/ 	.byte	0x03, 0x1b
        /*001e*/ 	.short	0x00ff


	//----- nvinfo : EIATTR_ANNOTATIONS
	.align		4
        /*0020*/ 	.byte	0x04, 0x55
        /*0022*/ 	.short	(.L_3394 - .L_3393)


	//   ....[0]....
.L_3393:
        /* <DEDUP_REMOVED lines=92> */


	//----- nvinfo : EIATTR_MERCURY_ISA_VERSION
	.align		4
.L_3394:
        /*05d4*/ 	.byte	0x03, 0x5f
        /*05d6*/ 	.short	0x0101


	//----- nvinfo : EIATTR_COOP_GROUP_MASK_REGIDS
	.align		4
        /*05d8*/ 	.byte	0x04, 0x29
        /*05da*/ 	.short	(.L_3396 - .L_3395)


	//   ....[0]....
.L_3395:
        /*05dc*/ 	.word	0xffffffff


	//   ....[1]....
        /*05e0*/ 	.word	0xffffffff


	//   ....[2]....
        /*05e4*/ 	.word	0xffffffff


	//   ....[3]....
        /*05e8*/ 	.word	0xffffffff


	//   ....[4]....
        /*05ec*/ 	.word	0xffffffff


	//   ....[5]....
        /*05f0*/ 	.word	0xffffffff


	//   ....[6]....
        /*05f4*/ 	.word	0xffffffff


	//   ....[7]....
        /*05f8*/ 	.word	0xffffffff


	//   ....[8]....
        /*05fc*/ 	.word	0xffffffff


	//   ....[9]....
        /*0600*/ 	.word	0xffffffff


	//   ....[10]....
        /*0604*/ 	.word	0x05000000


	//   ....[11]....
        /*0608*/ 	.word	0x05000000


	//   ....[12]....
        /*060c*/ 	.word	0x05000000


	//   ....[13]....
        /*0610*/ 	.word	0x05000000


	//   ....[14]....
        /*0614*/ 	.word	0x05000000


	//   ....[15]....
        /*0618*/ 	.word	0x05000000


	//   ....[16]....
        /*061c*/ 	.word	0x05000000


	//   ....[17]....
        /*0620*/ 	.word	0x05000000


	//   ....[18]....
        /*0624*/ 	.word	0x05000000


	//   ....[19]....
        /*0628*/ 	.word	0x05000000


	//----- nvinfo : EIATTR_COOP_GROUP_INSTR_OFFSETS
	.align		4
.L_3396:
        /*062c*/ 	.byte	0x04, 0x28
        /*062e*/ 	.short	(.L_3398 - .L_3397)


	//   ....[0]....
.L_3397:
        /*0630*/ 	.word	0x00037fd0


	//   ....[1]....
        /*0634*/ 	.word	0x00038010


	//   ....[2]....
        /*0638*/ 	.word	0x00038030


	//   ....[3]....
        /*063c*/ 	.word	0x00038050


	//   ....[4]....
        /*0640*/ 	.word	0x00038070


	//   ....[5]....
        /*0644*/ 	.word	0x000388c0


	//   ....[6]....
        /*0648*/ 	.word	0x000388e0


	//   ....[7]....
        /*064c*/ 	.word	0x00038900


	//   ....[8]....
        /*0650*/ 	.word	0x00038920


	//   ....[9]....
        /*0654*/ 	.word	0x00038940


	//   ....[10]....
        /*0658*/ 	.word	0x0003a090


	//   ....[11]....
        /*065c*/ 	.word	0x0003a130


	//   ....[12]....
        /*0660*/ 	.word	0x0003a1a0


	//   ....[13]....
        /*0664*/ 	.word	0x0003a210


	//   ....[14]....
        /*0668*/ 	.word	0x0003a280


	//   ....[15]....
        /*066c*/ 	.word	0x0003ab40


	//   ....[16]....
        /*0670*/ 	.word	0x0003abb0


	//   ....[17]....
        /*0674*/ 	.word	0x0003ac20


	//   ....[18]....
        /*0678*/ 	.word	0x0003ac90


	//   ....[19]....
        /*067c*/ 	.word	0x0003ad00


	//----- nvinfo : EIATTR_VRC_CTA_INIT_COUNT
	.align		4
.L_3398:
        /*0680*/ 	.byte	0x02, 0x4a
	.zero		1
	.zero		1


	//----- nvinfo : EIATTR_EXIT_INSTR_OFFSETS
	.align		4
        /*0684*/ 	.byte	0x04, 0x1c
        /*0686*/ 	.short	(.L_3400 - .L_3399)


	//   ....[0]....
.L_3399:
        /*0688*/ 	.word	0x00001930


	//   ....[1]....
        /*068c*/ 	.word	0x0003a020


	//----- nvinfo : EIATTR_MAX_THREADS
	.align		4
.L_3400:
        /*0690*/ 	.byte	0x04, 0x05
        /*0692*/ 	.short	(.L_3402 - .L_3401)
.L_3401:
        /*0694*/ 	.word	0x00000080
        /*0698*/ 	.word	0x00000001
        /*069c*/ 	.word	0x00000001


	//----- nvinfo : EIATTR_CRS_STACK_SIZE
	.align		4
.L_3402:
        /*06a0*/ 	.byte	0x04, 0x1e
        /*06a2*/ 	.short	(.L_3404 - .L_3403)
.L_3403:
        /*06a4*/ 	.word	0x00000000


	//----- nvinfo : EIATTR_CBANK_PARAM_SIZE
	.align		4
.L_3404:
        /*06a8*/ 	.byte	0x03, 0x19
        /*06aa*/ 	.short	0x00e8


	//----- nvinfo : EIATTR_PARAM_CBANK
	.align		4
        /*06ac*/ 	.byte	0x04, 0x0a
        /*06ae*/ 	.short	(.L_3406 - .L_3405)
	.align		4
.L_3405:
        /*06b0*/ 	.word	index@(.nv.constant0._ZN10layer_norm13ln_fwd_kernelINS_13Kernel_traitsIf6__halffS2_fjLj2048ELj1ELj4ELj1ELj16ENS_18Kernel_traits_baseILj2048EfS2_fS2_fjLj128EEEEELb1ELb1ELb1ELb0EEEvNS_9FwdParamsE)
        /*06b4*/ 	.short	0x0380
        /*06b6*/ 	.short	0x00e8


	//----- nvinfo : EIATTR_SW_WAR
	.align		4
.L_3406:
        /*06b8*/ 	.byte	0x04, 0x36
        /*06ba*/ 	.short	(.L_3408 - .L_3407)
.L_3407:
        /*06bc*/ 	.word	0x00000008
.L_3408:


//--------------------- .nv.info._ZN10layer_norm13ln_fwd_kernelINS_13Kernel_traitsIf6__halffS2_fjLj2048ELj1ELj4ELj1ELj16ENS_18Kernel_traits_baseILj2048EfS2_fS2_fjLj128EEEEELb1ELb1ELb1ELb1EEEvNS_9FwdParamsE --------------------------
	.section	.nv.info._ZN10layer_norm13ln_fwd_kernelINS_13Kernel_traitsIf6__halffS2_fjLj2048ELj1ELj4ELj1ELj16ENS_18Kernel_traits_baseILj2048EfS2_fS2_fjLj128EEEEELb1ELb1ELb1ELb1EEEvNS_9FwdParamsE,"",@"SHT_CUDA_INFO"
	.sectionflags	@""
	.align	4


	//----- nvinfo : EIATTR_CUDA_API_VERSION
	.align		4
        /*0000*/ 	.byte	0x04, 0x37
        /*0002*/ 	.short	(.L_3410 - .L_3409)
.L_3409:
        /*0004*/ 	.word	0x00000082


	//----- nvinfo : EIATTR_KPARAM_INFO
	.align		4
.L_3410:
        /*0008*/ 	.byte	0x04, 0x17
        /*000a*/ 	.short	(.L_3412 - .L_3411)
.L_3411:
        /*000c*/ 	.word	0x00000000
        /*0010*/ 	.short	0x0000
        /*0012*/ 	.short	0x0000
        /*0014*/ 	.byte	0x00, 0xf0, 0xa1, 0x03


	//----- nvinfo : EIATTR_SPARSE_MMA_MASK
	.align		4
.L_3412:
        /*0018*/ 	.byte	0x03, 0x50
        /*001a*/ 	.short	0x0000


	//----- nvinfo : EIATTR_MAXREG_COUNT
	.align		4
        /*001c*/ 	.byte	0x03, 0x1b
        /*001e*/ 	.short	0x00ff


	//----- nvinfo : EIATTR_ANNOTATIONS
	.align		4
        /*0020*/ 	.byte	0x04, 0x55
        /*0022*/ 	.short	(.L_3414 - .L_3413)


	//   ....[0]....
.L_3413:
        /* <DEDUP_REMOVED lines=46> */


	//----- nvinfo : EIATTR_MERCURY_ISA_VERSION
	.align		4
.L_3414:
        /*02f4*/ 	.byte	0x03, 0x5f
        /*02f6*/ 	.short	0x0101


	//----- nvinfo : EIATTR_COOP_GROUP_MASK_REGIDS
	.align		4
        /*02f8*/ 	.byte	0x04, 0x29
        /*02fa*/ 	.short	(.L_3416 - .L_3415)


	//   ....[0]....
.L_3415:
        /*02fc*/ 	.word	0xffffffff


	//   ....[1]....
        /*0300*/ 	.word	0xffffffff


	//   ....[2]....
        /*0304*/ 	.word	0xffffffff


	//   ....[3]....
        /*0308*/ 	.word	0xffffffff


	//   ....[4]....
        /*030c*/ 	.word	0xffffffff


	//   ....[5]....
        /*0310*/ 	.word	0xffffffff


	//   ....[6]....
        /*0314*/ 	.word	0xffffffff


	//   ....[7]....
        /*0318*/ 	.word	0xffffffff


	//   ....[8]....
        /*031c*/ 	.word	0xffffffff


	//   ....[9]....
        /*0320*/ 	.word	0xffffffff


	//   ....[10]....
        /*0324*/ 	.word	0x050000ea


	//   ....[11]....
        /*0328*/ 	.word	0x050000ea


	//   ....[12]....
        /*032c*/ 	.word	0x050000ea


	//   ....[13]....
        /*0330*/ 	.word	0x050000ea


	//   ....[14]....
        /*0334*/ 	.word	0x050000ea


	//   ....[15]....
        /*0338*/ 	.word	0x050000ea


	//   ....[16]....
        /*033c*/ 	.word	0x050000ea


	//   ....[17]....
        /*0340*/ 	.word	0x050000ea


	//   ....[18]....
        /*0344*/ 	.word	0x050000ea


	//   ....[19]....
        /*0348*/ 	.word	0x050000ea


	//----- nvinfo : EIATTR_COOP_GROUP_INSTR_OFFSETS
	.align		4
.L_3416:
        /*034c*/ 	.byte	0x04, 0x28
        /*034e*/ 	.short	(.L_3418 - .L_3417)


	//   ....[0]....
.L_3417:
        /*0350*/ 	.word	0x00037120


	//   ....[1]....
        /*0354*/ 	.word	0x00037150


	//   ....[2]....
        /*0358*/ 	.word	0x00037170


	//   ....[3]....
        /*035c*/ 	.word	0x00037190


	//   ....[4]....
        /*0360*/ 	.word	0x000371b0


	//   ....[5]....
        /*0364*/ 	.word	0x000379e0


	//   ....[6]....
        /*0368*/ 	.word	0x00037a00


	//   ....[7]....
        /*036c*/ 	.word	0x00037a20


	//   ....[8]....
        /*0370*/ 	.word	0x00037a40


	//   ....[9]....
        /*0374*/ 	.word	0x00037a60


	//   ....[10]....
        /*0378*/ 	.word	0x00038f00


	//   ....[11]....
        /*037c*/ 	.word	0x00038fa0


	//   ....[12]....
        /*0380*/ 	.word	0x00039010


	//   ....[13]....
        /*0384*/ 	.word	0x00039080


	//   ....[14]....
        /*0388*/ 	.word	0x000390f0


	//   ....[15]....
        /*038c*/ 	.word	0x00039980


	//   ....[16]....
        /*0390*/ 	.word	0x000399f0


	//   ....[17]....
        /*0394*/ 	.word	0x00039a60


	//   ....[18]....
        /*0398*/ 	.word	0x00039ad0


	//   ....[19]....
        /*039c*/ 	.word	0x00039b40


	//----- nvinfo : EIATTR_VRC_CTA_INIT_COUNT
	.align		4
.L_3418:
        /*03a0*/ 	.byte	0x02, 0x4a
	.zero		1
	.zero		1


	//----- nvinfo : EIATTR_EXIT_INSTR_OFFSETS
	.align		4
        /*03a4*/ 	.byte	0x04, 0x1c
        /*03a6*/ 	.short	(.L_3420 - .L_3419)


	//   ....[0]....
.L_3419:
        /*03a8*/ 	.word	0x00000ce0


	//   ....[1]....
        /*03ac*/ 	.word	0x00038e90


	//----- nvinfo : EIATTR_MAX_THREADS
	.align		4
.L_3420:
        /*03b0*/ 	.byte	0x04, 0x05
        /*03b2*/ 	.short	(.L_3422 - .L_3421)
.L_3421:
        /*03b4*/ 	.word	0x00000080
        /*03b8*/ 	.word	0x00000001
        /*03bc*/ 	.word	0x00000001


	//----- nvinfo : EIATTR_CRS_STACK_SIZE
	.align		4
.L_3422:
        /*03c0*/ 	.byte	0x04, 0x1e
        /*03c2*/ 	.short	(.L_3424 - .L_3423)
.L_3423:
        /*03c4*/ 	.word	0x00000000


	//----- nvinfo : EIATTR_CBANK_PARAM_SIZE
	.align		4
.L_3424:
        /*03c8*/ 	.byte	0x03, 0x19
        /*03ca*/ 	.short	0x00e8


	//----- nvinfo : EIATTR_PARAM_CBANK
	.align		4
        /*03cc*/ 	.byte	0x04, 0x0a
        /*03ce*/ 	.short	(.L_3426 - .L_3425)
	.align		4
.L_3425:
        /*03d0*/ 	.word	index@(.nv.constant0._ZN10layer_norm13ln_fwd_kernelINS_13Kernel_traitsIf6__halffS2_fjLj2048ELj1ELj4ELj1ELj16ENS_18Kernel_traits_baseILj2048EfS2_fS2_fjLj128EEEEELb1ELb1ELb1ELb1EEEvNS_9FwdParamsE)
        /*03d4*/ 	.short	0x0380
        /*03d6*/ 	.short	0x00e8


	//----- nvinfo : EIATTR_SW_WAR
	.align		4
.L_3426:
        /*03d8*/ 	.byte	0x04, 0x36
        /*03da*/ 	.short	(.L_3428 - .L_3427)
.L_3427:
        /*03dc*/ 	.word	0x00000008
.L_3428:


//--------------------- .nv.info._ZN10layer_norm13ln_fwd_kernelINS_13Kernel_traitsI6__halfffffjLj2048ELj1ELj4ELj1ELj16ENS_18Kernel_traits_baseILj2048ES2_ffffjLj128EEEEELb0ELb0ELb0ELb0EEEvNS_9FwdParamsE --------------------------
	.section	.nv.info._ZN10layer_norm13ln_fwd_kernelINS_13Kernel_traitsI6__halfffffjLj2048ELj1ELj4ELj1ELj16ENS_18Kernel_traits_baseILj2048ES2_ffffjLj128EEEEELb0ELb0ELb0ELb0EEEvNS_9FwdParamsE,"",@"SHT_CUDA_INFO"
	.sectionflags	@""
	.align	4


	//----- nvinfo : EIATTR_CUDA_API_VERSION
	.align		4
        /*0000*/ 	.byte	0x04, 0x37
        /*0002*/ 	.short	(.L_3430 - .L_3429)
.L_3429:
        /*0004*/ 	.word	0x00000082


	//----- nvinfo : EIATTR_KPARAM_INFO
	.align		4
.L_3430:
        /*0008*/ 	.byte	0x04, 0x17
        /*000a*/ 	.short	(.L_3432 - .L_3431)
.L_3431:
        /*000c*/ 	.word	0x00000000
        /*0010*/ 	.short	0x0000
        /*0012*/ 	.short	0x0000
        /*0014*/ 	.byte	0x00, 0xf0, 0xa1, 0x03


	//----- nvinfo : EIATTR_SPARSE_MMA_MASK
	.align		4
.L_3432:
        /*0018*/ 	.byte	0x03, 0x50
        /*001a*/ 	.short	0x0000


	//----- nvinfo : EIATTR_MAXREG_COUNT
	.align		4
        /*001c*/ 	.byte	0x03, 0x1b
        /*001e*/ 	.short	0x00ff


	//----- nvinfo : EIATTR_MERCURY_ISA_VERSION
	.align		4
        /*0020*/ 	.byte	0x03, 0x5f
        /*0022*/ 	.short	0x0101


	//----- nvinfo : EIATTR_COOP_GROUP_MASK_REGIDS
	.align		4
        /*0024*/ 	.byte	0x04, 0x29
        /*0026*/ 	.short	(.L_3434 - .L_3433)


	//   ....[0]....
.L_3433:
        /*0028*/ 	.word	0xffffffff


	//   ....[1]....
        /*002c*/ 	.word	0xffffffff


	//   ....[2]....
        /*0030*/ 	.word	0xffffffff


	//   ....[3]....
        /*0034*/ 	.word	0xffffffff


	//   ....[4]....
        /*0038*/ 	.word	0xffffffff


	//   ....[5]....
        /*003c*/ 	.word	0xffffffff


	//   ....[6]....
        /*0040*/ 	.word	0xffffffff


	//   ....[7]....
        /*0044*/ 	.word	0xffffffff


	//   ....[8]....
        /*0048*/ 	.word	0xffffffff


	//   ....[9]....
        /*004c*/ 	.word	0xffffffff


	//   ....[10]....
        /*0050*/ 	.word	0x05000056


	//   ....[11]....
        /*0054*/ 	.word	0x05000056


	//   ....[12]....
        /*0058*/ 	.word	0x05000056


	//   ....[13]....
        /*005c*/ 	.word	0x05000056


	//   ....[14]....
        /*0060*/ 	.word	0x05000056


	//   ....[15]....
        /*0064*/ 	.word	0x05000056


	//   ....[16]....
        /*0068*/ 	.word	0x05000056


	//   ....[17]....
        /*006c*/ 	.word	0x05000056


	//   ....[18]....
        /*0070*/ 	.word	0x05000056


	//   ....[19]....
        /*0074*/ 	.word	0x05000056


	//----- nvinfo : EIATTR_COOP_GROUP_INSTR_OFFSETS
	.align		4
.L_3434:
        /*0078*/ 	.byte	0x04, 0x28
        /*007a*/ 	.short	(.L_3436 - .L_3435)


	//   ....[0]....
.L_3435:
        /*007c*/ 	.word	0x000045d0


	//   ....[1]....
        /*0080*/ 	.word	0x00004600


	//   ....[2]....
        /*0084*/ 	.word	0x00004620


	//   ....[3]....
        /*0088*/ 	.word	0x00004640


	//   ....[4]....
        /*008c*/ 	.word	0x00004670


	//   ....[5]....
        /*0090*/ 	.word	0x00004f50


	//   ....[6]....
        /*0094*/ 	.word	0x00004f70


	//   ....[7]....
        /*0098*/ 	.word	0x00004f90


	//   ....[8]....
        /*009c*/ 	.word	0x00004fb0


	//   ....[9]....
        /*00a0*/ 	.word	0x00004fd0


	//   ....[10]....
        /*00a4*/ 	.word	0x00006ce0


	//   ....[11]....
        /*00a8*/ 	.word	0x00006d80


	//   ....[12]....
        /*00ac*/ 	.word	0x00006df0


	//   ....[13]....
        /*00b0*/ 	.word	0x00006e60


	//   ....[14]....
        /*00b4*/ 	.word	0x00006ee0


	//   ....[15]....
        /*00b8*/ 	.word	0x00007820


	//   ....[16]....
        /*00bc*/ 	.word	0x00007890


	//   ....[17]....
        /*00c0*/ 	.word	0x00007900


	//   ....[18]....
        /*00c4*/ 	.word	0x00007970


	//   ....[19]....
        /*00c8*/ 	.word	0x000079e0


	//----- nvinfo : EIATTR_VRC_CTA_INIT_COUNT
	.align		4
.L_3436:
        /*00cc*/ 	.byte	0x02, 0x4a
	.zero		1
	.zero		1


	//----- nvinfo : EIATTR_EXIT_INSTR_OFFSETS
	.align		4
        /*00d0*/ 	.byte	0x04, 0x1c
        /*00d2*/ 	.short	(.L_3438 - .L_3437)


	//   ....[0]....
.L_3437:
        /*00d4*/ 	.word	0x00000f50


	//   ....[1]....
        /*00d8*/ 	.word	0x00006c70


	//----- nvinfo : EIATTR_MAX_THREADS
	.align		4
.L_3438:
        /*00dc*/ 	.byte	0x04, 0x05
        /*00de*/ 	.short	(.L_3440 - .L_3439)
.L_3439:
        /*00e0*/ 	.word	0x00000080
        /*00e4*/ 	.word	0x00000001
        /*00e8*/ 	.word	0x00000001


	//----- nvinfo : EIATTR_CRS_STACK_SIZE
	.align		4
.L_3440:
        /*00ec*/ 	.byte	0x04, 0x1e
        /*00ee*/ 	.short	(.L_3442 - .L_3441)
.L_3441:
        /*00f0*/ 	.word	0x00000000


	//----- nvinfo : EIATTR_CBANK_PARAM_SIZE
	.align		4
.L_3442:
        /*00f4*/ 	.byte	0x03, 0x19
        /*00f6*/ 	.short	0x00e8


	//----- nvinfo : EIATTR_PARAM_CBANK
	.align		4
        /*00f8*/ 	.byte	0x04, 0x0a
        /*00fa*/ 	.short	(.L_3444 - .L_3443)
	.align		4
.L_3443:
        /*00fc*/ 	.word	index@(.nv.constant0._ZN10layer_norm13ln_fwd_kernelINS_13Kernel_traitsI6__halfffffjLj2048ELj1ELj4ELj1ELj16ENS_18Kernel_traits_baseILj2048ES2_ffffjLj128EEEEELb0ELb0ELb0ELb0EEEvNS_9FwdParamsE)
        /*0100*/ 	.short	0x0380
        /*0102*/ 	.short	0x00e8


	//----- nvinfo : EIATTR_SW_WAR
	.align		4
.L_3444:
        /*0104*/ 	.byte	0x04, 0x36
        /*0106*/ 	.short	(.L_3446 - .L_3445)
.L_3445:
        /*0108*/ 	.word	0x00000008
.L_3446:


//--------------------- .nv.info._ZN10layer_norm13ln_fwd_kernelINS_13Kernel_traitsI6__halfffffjLj2048ELj1ELj4ELj1ELj16ENS_18Kernel_traits_baseILj2048ES2_ffffjLj128EEEEELb0ELb0ELb0ELb1EEEvNS_9FwdParamsE --------------------------
	.section	.nv.info._ZN10layer_norm13ln_fwd_kernelINS_13Kernel_traitsI6__halfffffjLj2048ELj1ELj4ELj1ELj16ENS_18Kernel_traits_baseILj2048ES2_ffffjLj128EEEEELb0ELb0ELb0ELb1EEEvNS_9FwdParamsE,"",@"SHT_CUDA_INFO"
	.sectionflags	@""
	.align	4


	//----- nvinfo : EIATTR_CUDA_API_VERSION
	.align		4
        /*0000*/ 	.byte	0x04, 0x37
        /*0002*/ 	.short	(.L_3448 - .L_3447)
.L_3447:
        /*0004*/ 	.word	0x00000082


	//----- nvinfo : EIATTR_KPARAM_INFO
	.align		4
.L_3448:
        /*0008*/ 	.byte	0x04, 0x17
        /*000a*/ 	.short	(.L_3450 - .L_3449)
.L_3449:
        /*000c*/ 	.word	0x00000000
        /*0010*/ 	.short	0x0000
        /*0012*/ 	.short	0x0000
        /*0014*/ 	.byte	0x00, 0xf0, 0xa1, 0x03


	//----- nvinfo : EIATTR_SPARSE_MMA_MASK
	.align		4
.L_3450:
        /*0018*/ 	.byte	0x03, 0x50
        /*001a*/ 	.short	0x0000


	//----- nvinfo : EIATTR_MAXREG_COUNT
	.align		4
        /*001c*/ 	.byte	0x03, 0x1b
        /*001e*/ 	.short	0x00ff


	//----- nvinfo : EIATTR_MERCURY_ISA_VERSION
	.align		4
        /*0020*/ 	.byte	0x03, 0x5f
        /*0022*/ 	.short	0x0101


	//----- nvinfo : EIATTR_COOP_GROUP_MASK_REGIDS
	.align		4
        /*0024*/ 	.byte	0x04, 0x29
        /*0026*/ 	.short	(.L_3452 - .L_3451)


	//   ....[0]....
.L_3451:
        /*0028*/ 	.word	0xffffffff


	//   ....[1]....
        /*002c*/ 	.word	0xffffffff


	//   ....[2]....
        /*0030*/ 	.word	0xffffffff


	//   ....[3]....
        /*0034*/ 	.word	0xffffffff


	//   ....[4]....
        /*0038*/ 	.word	0xffffffff


	//   ....[5]....
        /*003c*/ 	.word	0xffffffff


	//   ....[6]....
        /*0040*/ 	.word	0xffffffff


	//   ....[7]....
        /*0044*/ 	.word	0xffffffff


	//   ....[8]....
        /*0048*/ 	.word	0xffffffff


	//   ....[9]....
        /*004c*/ 	.word	0xffffffff


	//   ....[10]....
        /*0050*/ 	.word	0x05000012


	//   ....[11]....
        /*0054*/ 	.word	0x05000012


	//   ....[12]....
        /*0058*/ 	.word	0x05000012


	//   ....[13]....
        /*005c*/ 	.word	0x05000012


	//   ....[14]....
        /*0060*/ 	.word	0x05000012


	//   ....[15]....
        /*0064*/ 	.word	0x05000012


	//   ....[16]....
        /*0068*/ 	.word	0x05000012


	//   ....[17]....
        /*006c*/ 	.word	0x05000012


	//   ....[18]....
        /*0070*/ 	.word	0x05000012


	//   ....[19]....
        /*0074*/ 	.word	0x05000012


	//----- nvinfo : EIATTR_COOP_GROUP_INSTR_OFFSETS
	.align		4
.L_3452:
        /*0078*/ 	.byte	0x04, 0x28
        /*007a*/ 	.short	(.L_3454 - .L_3453)


	//   ....[0]....
.L_3453:
        /*007c*/ 	.word	0x00003040


	//   ....[1]....
        /*0080*/ 	.word	0x00003060


	//   ....[2]....
        /*0084*/ 	.word	0x00003080


	//   ....[3]....
        /*0088*/ 	.word	0x000030b0


	//   ....[4]....
        /*008c*/ 	.word	0x000030d0


	//   ....[5]....
        /*0090*/ 	.word	0x00003900


	//   ....[6]....
        /*0094*/ 	.word	0x00003920


	//   ....[7]....
        /*0098*/ 	.word	0x00003940


	//   ....[8]....
        /*009c*/ 	.word	0x00003960


	//   ....[9]....
        /*00a0*/ 	.word	0x00003980


	//   ....[10]....
        /*00a4*/ 	.word	0x00005120


	//   ....[11]....
        /*00a8*/ 	.word	0x000051c0


	//   ....[12]....
        /*00ac*/ 	.word	0x00005230


	//   ....[13]....
        /*00b0*/ 	.word	0x000052b0


	//   ....[14]....
        /*00b4*/ 	.word	0x00005320


	//   ....[15]....
        /*00b8*/ 	.word	0x00005b90


	//   ....[16]....
        /*00bc*/ 	.word	0x00005c00


	//   ....[17]....
        /*00c0*/ 	.word	0x00005c70


	//   ....[18]....
        /*00c4*/ 	.word	0x00005ce0


	//   ....[19]....
        /*00c8*/ 	.word	0x00005d50


	//----- nvinfo : EIATTR_VRC_CTA_INIT_COUNT
	.align		4
.L_3454:
        /*00cc*/ 	.byte	0x02, 0x4a
	.zero		1
	.zero		1


	//----- nvinfo : EIATTR_EXIT_INSTR_OFFSETS
	.align		4
        /*00d0*/ 	.byte	0x04, 0x1c
        /*00d2*/ 	.short	(.L_3456 - .L_3455)


	//   ....[0]....
.L_3455:
        /*00d4*/ 	.word	0x00000590


	//   ....[1]....
        /*00d8*/ 	.word	0x000050b0


	//----- nvinfo : EIATTR_MAX_THREADS
	.align		4
.L_3456:
        /*00dc*/ 	.byte	0x04, 0x05
        /*00de*/ 	.short	(.L_3458 - .L_3457)
.L_3457:
        /*00e0*/ 	.word	0x00000080
        /*00e4*/ 	.word	0x00000001
        /*00e8*/ 	.word	0x00000001


	//----- nvinfo : EIATTR_CRS_STACK_SIZE
	.align		4
.L_3458:
        /*00ec*/ 	.byte	0x04, 0x1e
        /*00ee*/ 	.short	(.L_3460 - .L_3459)
.L_3459:
        /*00f0*/ 	.word	0x00000000


	//----- nvinfo : EIATTR_CBANK_PARAM_SIZE
	.align		4
.L_3460:
        /*00f4*/ 	.byte	0x03, 0x19
        /*00f6*/ 	.short	0x00e8


	//----- nvinfo : EIATTR_PARAM_CBANK
	.align		4
        /*00f8*/ 	.byte	0x04, 0x0a
        /*00fa*/ 	.short	(.L_3462 - .L_3461)
	.align		4
.L_3461:
        /*00fc*/ 	.word	index@(.nv.constant0._ZN10layer_norm13ln_fwd_kernelINS_13Kernel_traitsI6__halfffffjLj2048ELj1ELj4ELj1ELj16ENS_18Kernel_traits_baseILj2048ES2_ffffjLj128EEEEELb0ELb0ELb0ELb1EEEvNS_9FwdParamsE)
        /*0100*/ 	.short	0x0380
        /*0102*/ 	.short	0x00e8


	//----- nvinfo : EIATTR_SW_WAR
	.align		4
.L_3462:
        /*0104*/ 	.byte	0x04, 0x36
        /*0106*/ 	.short	(.L_3464 - .L_3463)
.L_3463:
        /*0108*/ 	.word	0x00000008
.L_3464:


//--------------------- .nv.info._ZN10layer_norm13ln_fwd_kernelINS_13Kernel_traitsI6__halfffffjLj2048ELj1ELj4ELj1ELj16ENS_18Kernel_traits_baseILj2048ES2_ffffjLj128EEEEELb0ELb0ELb1ELb0EEEvNS_9FwdParamsE --------------------------
	.section	.nv.info._ZN10layer_norm13ln_fwd_kernelINS_13Kernel_traitsI6__halfffffjLj2048ELj1ELj4ELj1ELj16ENS_18Kernel_traits_baseILj2048ES2_ffffjLj128EEEEELb0ELb0ELb1ELb0EEEvNS_9FwdParamsE,"",@"SHT_CUDA_INFO"
	.sectionflags	@""
	.align	4


	//----- nvinfo : EIATTR_CUDA_API_VERSION
	.align		4
        /*0000*/ 	.byte	0x04, 0x37
        /*0002*/ 	.short	(.L_3466 - .L_3465)
.L_3465:
        /*0004*/ 	.word	0x00000082


	//----- nvinfo : EIATTR_KPARAM_INFO
	.align		4
.L_3466:
        /*0008*/ 	.byte	0x04, 0x17
        /*000a*/ 	.short	(.L_3468 - .L_3467)
.L_3467:
        /*000c*/ 	.word	0x00000000
        /*0010*/ 	.short	0x0000
        /*0012*/ 	.short	0x0000
        /*0014*/ 	.byte	0x00, 0xf0, 0xa1, 0x03


	//----- nvinfo : EIATTR_SPARSE_MMA_MASK
	.align		4
.L_3468:
        /*0018*/ 	.byte	0x03, 0x50
        /*001a*/ 	.short	0x0000


	//----- nvinfo : EIATTR_MAXREG_COUNT
	.align		4
        /*001c*/ 	.byte	0x03, 0x1b
        /*001e*/ 	.short	0x00ff


	//----- nvinfo : EIATTR_MERCURY_ISA_VERSION
	.align		4
        /*0020*/ 	.byte	0x03, 0x5f
        /*0022*/ 	.short	0x0101


	//----- nvinfo : EIATTR_COOP_GROUP_MASK_REGIDS
	.align		4
        /*0024*/ 	.byte	0x04, 0x29
        /*0026*/ 	.short	(.L_3470 - .L_3469)


	//   ....[0]....
.L_3469:
        /*0028*/ 	.word	0xffffffff


	//   ....[1]....
        /*002c*/ 	.word	0xffffffff


	//   ....[2]....
        /*0030*/ 	.word	0xffffffff


	//   ....[3]....
        /*0034*/ 	.word	0xffffffff


	//   ....[4]....
        /*0038*/ 	.word	0xffffffff


	//   ....[5]....
        /*003c*/ 	.word	0xffffffff


	//   ....[6]....
        /*0040*/ 	.word	0xffffffff


	//   ....[7]....
        /*0044*/ 	.word	0xffffffff


	//   ....[8]....
        /*0048*/ 	.word	0xffffffff


	//   ....[9]....
        /*004c*/ 	.word	0xffffffff


	//   ....[10]....
        /*0050*/ 	.word	0x050000a1


	//   ....[11]....
        /*0054*/ 	.word	0x050000a1


	//   ....[12]....
        /*0058*/ 	.word	0x050000a1


	//   ....[13]....
        /*005c*/ 	.word	0x050000a1


	//   ....[14]....
        /*0060*/ 	.word	0x050000a1


	//   ....[15]....
        /*0064*/ 	.word	0x050000a1


	//   ....[16]....
        /*0068*/ 	.word	0x050000a1


	//   ....[17]....
        /*006c*/ 	.word	0x050000a1


	//   ....[18]....
        /*0070*/ 	.word	0x050000a1


	//   ....[19]....
        /*0074*/ 	.word	0x050000a1


	//----- nvinfo : EIATTR_COOP_GROUP_INSTR_OFFSETS
	.align		4
.L_3470:
        /*0078*/ 	.byte	0x04, 0x28
        /*007a*/ 	.short	(.L_3472 - .L_3471)


	//   ....[0]....
.L_3471:
        /*007c*/ 	.word	0x000041b0


	//   ....[1]....
        /*0080*/ 	.word	0x000041f0


	//   ....[2]....
        /*0084*/ 	.word	0x00004210


	//   ....[3]....
        /*0088*/ 	.word	0x00004230


	//   ....[4]....
        /*008c*/ 	.word	0x00004250


	//   ....[5]....
        /*0090*/ 	.word	0x00004b20


	//   ....[6]....
        /*0094*/ 	.word	0x00004b40


	//   ....[7]....
        /*0098*/ 	.word	0x00004b60


	//   ....[8]....
        /*009c*/ 	.word	0x00004b80


	//   ....[9]....
        /*00a0*/ 	.word	0x00004ba0


	//   ....[10]....
        /*00a4*/ 	.word	0x00006930


	//   ....[11]....
        /*00a8*/ 	.word	0x000069c0


	//   ....[12]....
        /*00ac*/ 	.word	0x00006a30


	//   ....[13]....
        /*00b0*/ 	.word	0x00006ab0


	//   ....[14]....
        /*00b4*/ 	.word	0x00006b30


	//   ....[15]....
        /*00b8*/ 	.word	0x00007460


	//   ....[16]....
        /*00bc*/ 	.word	0x000074d0


	//   ....[17]....
        /*00c0*/ 	.word	0x00007550


	//   ....[18]....
        /*00c4*/ 	.word	0x000075c0


	//   ....[19]....
        /*00c8*/ 	.word	0x00007620


	//----- nvinfo : EIATTR_VRC_CTA_INIT_COUNT
	.align		4
.L_3472:
        /*00cc*/ 	.byte	0x02, 0x4a
	.zero		1
	.zero		1


	//----- nvinfo : EIATTR_EXIT_INSTR_OFFSETS
	.align		4
        /*00d0*/ 	.byte	0x04, 0x1c
        /*00d2*/ 	.short	(.L_3474 - .L_3473)


	//   ....[0]....
.L_3473:
        /*00d4*/ 	.word	0x00000f60


	//   ....[1]....
        /*00d8*/ 	.word	0x000068c0


	//----- nvinfo : EIATTR_MAX_THREADS
	.align		4
.L_3474:
        /*00dc*/ 	.byte	0x04, 0x05
        /*00de*/ 	.short	(.L_3476 - .L_3475)
.L_3475:
        /*00e0*/ 	.word	0x00000080
        /*00e4*/ 	.word	0x00000001
        /*00e8*/ 	.word	0x00000001


	//----- nvinfo : EIATTR_CRS_STACK_SIZE
	.align		4
.L_3476:
        /*00ec*/ 	.byte	0x04, 0x1e
        /*00ee*/ 	.short	(.L_3478 - .L_3477)
.L_3477:
        /*00f0*/ 	.word	0x00000000


	//----- nvinfo : EIATTR_CBANK_PARAM_SIZE
	.align		4
.L_3478:
        /*00f4*/ 	.byte	0x03, 0x19
        /*00f6*/ 	.short	0x00e8


	//----- nvinfo : EIATTR_PARAM_CBANK
	.align		4
        /*00f8*/ 	.byte	0x04, 0x0a
        /*00fa*/ 	.short	(.L_3480 - .L_3479)
	.align		4
.L_3479:
        /*00fc*/ 	.word	index@(.nv.constant0._ZN10layer_norm13ln_fwd_kernelINS_13Kernel_traitsI6__halfffffjLj2048ELj1ELj4ELj1ELj16ENS_18Kernel_traits_baseILj2048ES2_ffffjLj128EEEEELb0ELb0ELb1ELb0EEEvNS_9FwdParamsE)
        /*0100*/ 	.short	0x0380
        /*0102*/ 	.short	0x00e8


	//----- nvinfo : EIATTR_SW_WAR
	.align		4
.L_3480:
        /*0104*/ 	.byte	0x04, 0x36
        /*0106*/ 	.short	(.L_3482 - .L_3481)
.L_3481:
        /*0108*/ 	.word	0x00000008
.L_3482:


//--------------------- .nv.info._ZN10layer_norm13ln_fwd_kernelINS_13Kernel_traitsI6__halfffffjLj2048ELj1ELj4ELj1ELj16ENS_18Kernel_traits_baseILj2048ES2_ffffjLj128EEEEELb0ELb0ELb1ELb1EEEvNS_9FwdParamsE --------------------------
	.section	.nv.info._ZN10layer_norm13ln_fwd_kernelINS_13Kernel_traitsI6__halfffffjLj2048ELj1ELj4ELj1ELj16ENS_18Kernel_traits_baseILj2048ES2_ffffjLj128EEEEELb0ELb0ELb1ELb1EEEvNS_9FwdParamsE,"",@"SHT_CUDA_INFO"
	.sectionflags	@""
	.align	4


	//----- nvinfo : EIATTR_CUDA_API_VERSION
	.align		4
        /*0000*/ 	.byte	0x04, 0x37
        /*0002*/ 	.short	(.L_3484 - .L_3483)
.L_3483:
        /*0004*/ 	.word	0x00000082


	//----- nvinfo : EIATTR_KPARAM_INFO
	.align		4
.L_3484:
        /*0008*/ 	.byte	0x04, 0x17
        /*000a*/ 	.short	(.L_3486 - .L_3485)
.L_3485:
        /*000c*/ 	.word	0x00000000
        /*0010*/ 	.short	0x0000
        /*0012*/ 	.short	0x0000
        /*0014*/ 	.byte	0x00, 0xf0, 0xa1, 0x03


	//----- nvinfo : EIATTR_SPARSE_MMA_MASK
	.align		4
.L_3486:
        /*0018*/ 	.byte	0x03, 0x50
        /*001a*/ 	.short	0x0000


	//----- nvinfo : EIATTR_MAXREG_COUNT
	.align		4
        /*001c*/ 	.byte	0x03, 0x1b
        /*001e*/ 	.short	0x00ff


	//----- nvinfo : EIATTR_MERCURY_ISA_VERSION
	.align		4
        /*0020*/ 	.byte	0x03, 0x5f
        /*0022*/ 	.short	0x0101


	//----- nvinfo : EIATTR_COOP_GROUP_MASK_REGIDS
	.align		4
        /*0024*/ 	.byte	0x04, 0x29
        /*0026*/ 	.short	(.L_3488 - .L_3487)


	//   ....[0]....
.L_3487:
        /*0028*/ 	.word	0xffffffff


	//   ....[1]....
        /*002c*/ 	.word	0xffffffff


	//   ....[2]....
        /*0030*/ 	.word	0xffffffff


	//   ....[3]....
        /*0034*/ 	.word	0xffffffff


	//   ....[4]....
        /*0038*/ 	.word	0xffffffff


	//   ....[5]....
        /*003c*/ 	.word	0xffffffff


	//   ....[6]....
        /*0040*/ 	.word	0xffffffff


	//   ....[7]....
        /*0044*/ 	.word	0xffffffff


	//   ....[8]....
        /*0048*/ 	.word	0xffffffff


	//   ....[9]....
        /*004c*/ 	.word	0xffffffff


	//   ....[10]....
        /*0050*/ 	.word	0x0500009d


	//   ....[11]....
        /*0054*/ 	.word	0x0500009d


	//   ....[12]....
        /*0058*/ 	.word	0x0500009d


	//   ....[13]....
        /*005c*/ 	.word	0x0500009d


	//   ....[14]....
        /*0060*/ 	.word	0x0500009d


	//   ....[15]....
        /*0064*/ 	.word	0x0500009d


	//   ....[16]....
        /*0068*/ 	.word	0x0500009d


	//   ....[17]....
        /*006c*/ 	.word	0x0500009d


	//   ....[18]....
        /*0070*/ 	.word	0x0500009d


	//   ....[19]....
        /*0074*/ 	.word	0x0500009d


	//----- nvinfo : EIATTR_COOP_GROUP_INSTR_OFFSETS
	.align		4
.L_3488:
        /*0078*/ 	.byte	0x04, 0x28
        /*007a*/ 	.short	(.L_3490 - .L_3489)


	//   ....[0]....
.L_3489:
        /*007c*/ 	.word	0x00003240


	//   ....[1]....
        /*0080*/ 	.word	0x00003270


	//   ....[2]....
        /*0084*/ 	.word	0x00003290


	//   ....[3]....
        /*0088*/ 	.word	0x000032b0


	//   ....[4]....
        /*008c*/ 	.word	0x000032d0


	//   ....[5]....
        /*0090*/ 	.word	0x00003b00


	//   ....[6]....
        /*0094*/ 	.word	0x00003b20


	//   ....[7]....
        /*0098*/ 	.word	0x00003b40


	//   ....[8]....
        /*009c*/ 	.word	0x00003b60


	//   ....[9]....
        /*00a0*/ 	.word	0x00003b80


	//   ....[10]....
        /*00a4*/ 	.word	0x000054c0


	//   ....[11]....
        /*00a8*/ 	.word	0x00005560


	//   ....[12]....
        /*00ac*/ 	.word	0x000055d0


	//   ....[13]....
        /*00b0*/ 	.word	0x00005640


	//   ....[14]....
        /*00b4*/ 	.word	0x000056b0


	//   ....[15]....
        /*00b8*/ 	.word	0x00005f30


	//   ....[16]....
        /*00bc*/ 	.word	0x00005fa0


	//   ....[17]....
        /*00c0*/ 	.word	0x00006010


	//   ....[18]....
        /*00c4*/ 	.word	0x00006080


	//   ....[19]....
        /*00c8*/ 	.word	0x000060f0


	//----- nvinfo : EIATTR_VRC_CTA_INIT_COUNT
	.align		4
.L_3490:
        /*00cc*/ 	.byte	0x02, 0x4a
	.zero		1
	.zero		1


	//----- nvinfo : EIATTR_EXIT_INSTR_OFFSETS
	.align		4
        /*00d0*/ 	.byte	0x04, 0x1c
        /*00d2*/ 	.short	(.L_3492 - .L_3491)


	//   ....[0]....
.L_3491:
        /*00d4*/ 	.word	0x00000550


	//   ....[1]....
        /*00d8*/ 	.word	0x00005450


	//----- nvinfo : EIATTR_MAX_THREADS
	.align		4
.L_3492:
        /*00dc*/ 	.byte	0x04, 0x05
        /*00de*/ 	.short	(.L_3494 - .L_3493)
.L_3493:
        /*00e0*/ 	.word	0x00000080
        /*00e4*/ 	.word	0x00000001
        /*00e8*/ 	.word	0x00000001


	//----- nvinfo : EIATTR_CRS_STACK_SIZE
	.align		4
.L_3494:
        /*00ec*/ 	.byte	0x04, 0x1e
        /*00ee*/ 	.short	(.L_3496 - .L_3495)
.L_3495:
        /*00f0*/ 	.word	0x00000000


	//----- nvinfo : EIATTR_CBANK_PARAM_SIZE
	.align		4
.L_3496:
        /*00f4*/ 	.byte	0x03, 0x19
        /*00f6*/ 	.short	0x00e8


	//----- nvinfo : EIATTR_PARAM_CBANK
	.align		4
        /*00f8*/ 	.byte	0x04, 0x0a
        /*00fa*/ 	.short	(.L_3498 - .L_3497)
	.align		4
.L_3497:
        /*00fc*/ 	.word	index@(.nv.constant0._ZN10layer_norm13ln_fwd_kernelINS_13Kernel_traitsI6__halfffffjLj2048ELj1ELj4ELj1ELj16ENS_18Kernel_traits_baseILj2048ES2_ffffjLj128EEEEELb0ELb0ELb1ELb1EEEvNS_9FwdParamsE)
        /*0100*/ 	.short	0x0380
        /*0102*/ 	.short	0x00e8


	//----- nvinfo : EIATTR_SW_WAR
	.align		4
.L_3498:
        /*0104*/ 	.byte	0x04, 0x36
        /*0106*/ 	.short	(.L_3500 - .L_3499)
.L_3499:
        /*0108*/ 	.word	0x00000008
.L_3500:


//--------------------- .nv.info._ZN10layer_norm13ln_fwd_kernelINS_13Kernel_traitsI6__halfffffjLj2048ELj1ELj4ELj1ELj16ENS_18Kernel_traits_baseILj2048ES2_ffffjLj128EEEEELb0ELb1ELb0ELb0EEEvNS_9FwdParamsE --------------------------
	.section	.nv.info._ZN10layer_norm13ln_fwd_kernelINS_13Kernel_traitsI6__halfffffjLj2048ELj1ELj4ELj1ELj16ENS_18Kernel_traits_baseILj2048ES2_ffffjLj128EEEEELb0ELb1ELb0ELb0EEEvNS_9FwdParamsE,"",@"SHT_CUDA_INFO"
	.sectionflags	@""
	.align	4


	//----- nvinfo : EIATTR_CUDA_API_VERSION
	.align		4
        /*0000*/ 	.byte	0x04, 0x37
        /*0002*/ 	.short	(.L_3502 - .L_3501)
.L_3501:
        /*0004*/ 	.word	0x00000082


	//----- nvinfo : EIATTR_KPARAM_INFO
	.align		4
.L_3502:
        /*0008*/ 	.byte	0x04, 0x17
        /*000a*/ 	.short	(.L_3504 - .L_3503)
.L_3503:
        /*000c*/ 	.word	0x00000000
        /*0010*/ 	.short	0x0000
        /*0012*/ 	.short	0x0000
        /*0014*/ 	.byte	0x00, 0xf0, 0xa1, 0x03


	//----- nvinfo : EIATTR_SPARSE_MMA_MASK
	.align		4
.L_3504:
        /*0018*/ 	.byte	0x03, 0x50
        /*001a*/ 	.short	0x0000


	//----- nvinfo : EIATTR_MAXREG_COUNT
	.align		4
        /*001c*/ 	.byte	0x03, 0x1b
        /*001e*/ 	.short	0x00ff


	//----- nvinfo : EIATTR_MERCURY_ISA_VERSION
	.align		4
        /*0020*/ 	.byte	0x03, 0x5f
        /*0022*/ 	.short	0x0101


	//----- nvinfo : EIATTR_COOP_GROUP_MASK_REGIDS
	.align		4
        /*0024*/ 	.byte	0x04, 0x29
        /*0026*/ 	.short	(.L_3506 - .L_3505)


	//   ....[0]....
.L_3505:
        /*0028*/ 	.word	0xffffffff


	//   ....[1]....
        /*002c*/ 	.word	0xffffffff


	//   ....[2]....
        /*0030*/ 	.word	0xffffffff


	//   ....[3]....
        /*0034*/ 	.word	0xffffffff


	//   ....[4]....
        /*0038*/ 	.word	0xffffffff


	//   ....[5]....
        /*003c*/ 	.word	0xffffffff


	//   ....[6]....
        /*0040*/ 	.word	0xffffffff


	//   ....[7]....
        /*0044*/ 	.word	0xffffffff


	//   ....[8]....
        /*0048*/ 	.word	0xffffffff


	//   ....[9]....
        /*004c*/ 	.word	0xffffffff


	//   ....[10]....
        /*0050*/ 	.word	0x0500009d


	//   ....[11]....
        /*0054*/ 	.word	0x0500009d


	//   ....[12]....
        /*0058*/ 	.word	0x0500009d


	//   ....[13]....
        /*005c*/ 	.word	0x0500009d


	//   ....[14]....
        /*0060*/ 	.word	0x0500009d


	//   ....[15]....
        /*0064*/ 	.word	0x0500009d


	//   ....[16]....
        /*0068*/ 	.word	0x0500009d


	//   ....[17]....
        /*006c*/ 	.word	0x0500009d


	//   ....[18]....
        /*0070*/ 	.word	0x0500009d


	//   ....[19]....
        /*0074*/ 	.word	0x0500009d


	//----- nvinfo : EIATTR_COOP_GROUP_INSTR_OFFSETS
	.align		4
.L_3506:
        /*0078*/ 	.byte	0x04, 0x28
        /*007a*/ 	.short	(.L_3508 - .L_3507)


	//   ....[0]....
.L_3507:
        /*007c*/ 	.word	0x00005850


	//   ....[1]....
        /*0080*/ 	.word	0x00005890


	//   ....[2]....
        /*0084*/ 	.word	0x000058b0


	//   ....[3]....
        /*0088*/ 	.word	0x000058d0


	//   ....[4]....
        /*008c*/ 	.word	0x000058f0


	//   ....[5]....
        /*0090*/ 	.word	0x000061c0


	//   ....[6]....
        /*0094*/ 	.word	0x000061e0


	//   ....[7]....
        /*0098*/ 	.word	0x00006200


	//   ....[8]....
        /*009c*/ 	.word	0x00006220


	//   ....[9]....
        /*00a0*/ 	.word	0x00006240


	//   ....[10]....
        /*00a4*/ 	.word	0x00007f50


	//   ....[11]....
        /*00a8*/ 	.word	0x00007fe0


	//   ....[12]....
        /*00ac*/ 	.word	0x00008040


	//   ....[13]....
        /*00b0*/ 	.word	0x000080a0


	//   ....[14]....
        /*00b4*/ 	.word	0x00008100


	//   ....[15]....
        /*00b8*/ 	.word	0x00008a40


	//   ....[16]....
        /*00bc*/ 	.word	0x00008aa0


	//   ....[17]....
        /*00c0*/ 	.word	0x00008b00


	//   ....[18]....
        /*00c4*/ 	.word	0x00008b60


	//   ....[19]....
        /*00c8*/ 	.word	0x00008bc0


	//----- nvinfo : EIATTR_VRC_CTA_INIT_COUNT
	.align		4
.L_3508:
        /*00cc*/ 	.byte	0x02, 0x4a
	.zero		1
	.zero		1


	//----- nvinfo : EIATTR_EXIT_INSTR_OFFSETS
	.align		4
        /*00d0*/ 	.byte	0x04, 0x1c
        /*00d2*/ 	.short	(.L_3510 - .L_3509)


	//   ....[0]....
.L_3509:
        /*00d4*/ 	.word	0x00001560


	//   ....[1]....
        /*00d8*/ 	.word	0x00007ee0


	//----- nvinfo : EIATTR_MAX_THREADS
	.align		4
.L_3510:
        /*00dc*/ 	.byte	0x04, 0x05
        /*00de*/ 	.short	(.L_3512 - .L_3511)
.L_3511:
        /*00e0*/ 	.word	0x00000080
        /*00e4*/ 	.word	0x00000001
        /*00e8*/ 	.word	0x00000001


	//----- nvinfo : EIATTR_CRS_STACK_SIZE
	.align		4
.L_3512:
        /*00ec*/ 	.byte	0x04, 0x1e
        /*00ee*/ 	.short	(.L_3514 - .L_3513)
.L_3513:
        /*00f0*/ 	.word	0x00000000


	//----- nvinfo : EIATTR_CBANK_PARAM_SIZE
	.align		4
.L_3514:
        /*00f4*/ 	.byte	0x03, 0x19
        /*00f6*/ 	.short	0x00e8


	//----- nvinfo : EIATTR_PARAM_CBANK
	.align		4
        /*00f8*/ 	.byte	0x04, 0x0a
        /*00fa*/ 	.short	(.L_3516 - .L_3515)
	.align		4
.L_3515:
        /*00fc*/ 	.word	index@(.nv.constant0._ZN10layer_norm13ln_fwd_kernelINS_13Kernel_traitsI6__halfffffjLj2048ELj1ELj4ELj1ELj16ENS_18Kernel_traits_baseILj2048ES2_ffffjLj128EEEEELb0ELb1ELb0ELb0EEEvNS_9FwdParamsE)
        /*0100*/ 	.short	0x0380
        /*0102*/ 	.short	0x00e8


	//----- nvinfo : EIATTR_SW_WAR
	.align		4
.L_3516:
        /*0104*/ 	.byte	0x04, 0x36
        /*0106*/ 	.short	(.L_3518 - .L_3517)
.L_3517:
        /*0108*/ 	.word	0x00000008
.L_3518:


//--------------------- .nv.info._ZN10layer_norm13ln_fwd_kernelINS_13Kernel_traitsI6__halfffffjLj2048ELj1ELj4ELj1ELj16ENS_18Kernel_traits_baseILj2048ES2_ffffjLj128EEEEELb0ELb1ELb0ELb1EEEvNS_9FwdParamsE --------------------------
	.section	.nv.info._ZN10layer_norm13ln_fwd_kernelINS_13Kernel_traitsI6__halfffffjLj2048ELj1ELj4ELj1ELj16ENS_18Kernel_traits_baseILj2048ES2_ffffjLj128EEEEELb0ELb1ELb0ELb1EEEvNS_9FwdParamsE,"",@"SHT_CUDA_INFO"
	.sectionflags	@""
	.align	4


	//----- nvinfo : EIATTR_CUDA_API_VERSION
	.align		4
        /*0000*/ 	.byte	0x04, 0x37
        /*0002*/ 	.short	(.L_3520 - .L_3519)
.L_3519:
        /*0004*/ 	.word	0x00000082


	//----- nvinfo : EIATTR_KPARAM_INFO
	.align		4
.L_3520:
        /*0008*/ 	.byte	0x04, 0x17
        /*000a*/ 	.short	(.L_3522 - .L_3521)
.L_3521:
        /*000c*/ 	.word	0x00000000
        /*0010*/ 	.short	0x0000
        /*0012*/ 	.short	0x0000
        /*0014*/ 	.byte	0x00, 0xf0, 0xa1, 0x03


	//----- nvinfo : EIATTR_SPARSE_MMA_MASK
	.align		4
.L_3522:
        /*0018*/ 	.byte	0x03, 0x50
        /*001a*/ 	.short	0x0000


	//----- nvinfo : EIATTR_MAXREG_COUNT
	.align		4
        /*001c*/ 	.byte	0x03, 0x1b
        /*001e*/ 	.short	0x00ff


	//----- nvinfo : EIATTR_MERCURY_ISA_VERSION
	.align		4
        /*0020*/ 	.byte	0x03, 0x5f
        /*0022*/ 	.short	0x0101


	//----- nvinfo : EIATTR_COOP_GROUP_MASK_REGIDS
	.align		4
        /*0024*/ 	.byte	0x04, 0x29
        /*0026*/ 	.short	(.L_3524 - .L_3523)


	//   ....[0]....
.L_3523:
        /*0028*/ 	.word	0xffffffff


	//   ....[1]....
        /*002c*/ 	.word	0xffffffff


	//   ....[2]....
        /*0030*/ 	.word	0xffffffff


	//   ....[3]....
        /*0034*/ 	.word	0xffffffff


	//   ....[4]....
        /*0038*/ 	.word	0xffffffff


	//   ....[5]....
        /*003c*/ 	.word	0xffffffff


	//   ....[6]....
        /*0040*/ 	.word	0xffffffff


	//   ....[7]....
        /*0044*/ 	.word	0xffffffff


	//   ....[8]....
        /*0048*/ 	.word	0xffffffff


	//   ....[9]....
        /*004c*/ 	.word	0xffffffff


	//   ....[10]....
        /*0050*/ 	.word	0xffffffff


	//   ....[11]....
        /*0054*/ 	.word	0xffffffff


	//   ....[12]....
        /*0058*/ 	.word	0xffffffff


	//   ....[13]....
        /*005c*/ 	.word	0xffffffff


	//   ....[14]....
        /*0060*/ 	.word	0xffffffff


	//   ....[15]....
        /*0064*/ 	.word	0xffffffff


	//   ....[16]....
        /*0068*/ 	.word	0xffffffff


	//   ....[17]....
        /*006c*/ 	.word	0xffffffff


	//   ....[18]....
        /*0070*/ 	.word	0xffffffff


	//   ....[19]....
        /*0074*/ 	.word	0xffffffff


	//   ....[20]....
        /*0078*/ 	.word	0x05000077


	//   ....[21]....
        /*007c*/ 	.word	0x05000077


	//   ....[22]....
        /*0080*/ 	.word	0x05000077


	//   ....[23]....
        /*0084*/ 	.word	0x05000077


	//   ....[24]....
        /*0088*/ 	.word	0x05000077


	//   ....[25]....
        /*008c*/ 	.word	0x05000077


	//   ....[26]....
        /*0090*/ 	.word	0x05000077


	//   ....[27]....
        /*0094*/ 	.word	0x05000077


	//   ....[28]....
        /*0098*/ 	.word	0x05000077


	//   ....[29]....
        /*009c*/ 	.word	0x05000077


	//   ....[30]....
        /*00a0*/ 	.word	0x05000077


	//   ....[31]....
        /*00a4*/ 	.word	0x05000077


	//   ....[32]....
        /*00a8*/ 	.word	0x05000077


	//   ....[33]....
        /*00ac*/ 	.word	0x05000077


	//   ....[34]....
        /*00b0*/ 	.word	0x05000077


	//   ....[35]....
        /*00b4*/ 	.word	0x05000077


	//   ....[36]....
        /*00b8*/ 	.word	0x05000077


	//   ....[37]....
        /*00bc*/ 	.word	0x05000077


	//   ....[38]....
        /*00c0*/ 	.word	0x05000077


	//   ....[39]....
        /*00c4*/ 	.word	0x05000077


	//----- nvinfo : EIATTR_COOP_GROUP_INSTR_OFFSETS
	.align		4
.L_3524:
        /*00c8*/ 	.byte	0x04, 0x28
        /*00ca*/ 	.short	(.L_3526 - .L_3525)


	//   ....[0]....
.L_3525:
        /*00cc*/ 	.word	0x00003200


	//   ....[1]....
        /*00d0*/ 	.word	0x00003230


	//   ....[2]....
        /*00d4*/ 	.word	0x00003250


	//   ....[3]....
        /*00d8*/ 	.word	0x00003270


	//   ....[4]....
        /*00dc*/ 	.word	0x00003290


	//   ....[5]....
        /*00e0*/ 	.word	0x00003ac0


	//   ....[6]....
        /*00e4*/ 	.word	0x00003ae0


	//   ....[7]....
        /*00e8*/ 	.word	0x00003b00


	//   ....[8]....
        /*00ec*/ 	.word	0x00003b20


	//   ....[9]....
        /*00f0*/ 	.word	0x00003b40


	//   ....[10]....
        /*00f4*/ 	.word	0x000083c0


	//   ....[11]....
        /*00f8*/ 	.word	0x000083f0


	//   ....[12]....
        /*00fc*/ 	.word	0x00008410


	//   ....[13]....
        /*0100*/ 	.word	0x00008430


	//   ....[14]....
        /*0104*/ 	.word	0x00008450


	//   ....[15]....
        /*0108*/ 	.word	0x00008c80


	//   ....[16]....
        /*010c*/ 	.word	0x00008ca0


	//   ....[17]....
        /*0110*/ 	.word	0x00008cc0


	//   ....[18]....
        /*0114*/ 	.word	0x00008ce0


	//   ....[19]....
        /*0118*/ 	.word	0x00008d00


	//   ....[20]....
        /*011c*/ 	.word	0x0000a4a0


	//   ....[21]....
        /*0120*/ 	.word	0x0000a530


	//   ....[22]....
        /*0124*/ 	.word	0x0000a580


	//   ....[23]....
        /*0128*/ 	.word	0x0000a5d0


	//   ....[24]....
        /*012c*/ 	.word	0x0000a620


	//   ....[25]....
        /*0130*/ 	.word	0x0000ae90


	//   ....[26]....
        /*0134*/ 	.word	0x0000aee0


	//   ....[27]....
        /*0138*/ 	.word	0x0000af30


	//   ....[28]....
        /*013c*/ 	.word	0x0000af80


	//   ....[29]....
        /*0140*/ 	.word	0x0000afd0


	//   ....[30]....
        /*0144*/ 	.word	0x0000b050


	//   ....[31]....
        /*0148*/ 	.word	0x0000b0e0


	//   ....[32]....
        /*014c*/ 	.word	0x0000b130


	//   ....[33]....
        /*0150*/ 	.word	0x0000b180


	//   ....[34]....
        /*0154*/ 	.word	0x0000b1d0


	//   ....[35]....
        /*0158*/ 	.word	0x0000ba40


	//   ....[36]....
        /*015c*/ 	.word	0x0000ba90


	//   ....[37]....
        /*0160*/ 	.word	0x0000bae0


	//   ....[38]....
        /*0164*/ 	.word	0x0000bb30


	//   ....[39]....
        /*0168*/ 	.word	0x0000bb80


	//----- nvinfo : EIATTR_VRC_CTA_INIT_COUNT
	.align		4
.L_3526:
        /*016c*/ 	.byte	0x02, 0x4a
	.zero		1
	.zero		1


	//----- nvinfo : EIATTR_EXIT_INSTR_OFFSETS
	.align		4
        /*0170*/ 	.byte	0x04, 0x1c
        /*0172*/ 	.short	(.L_3528 - .L_3527)


	//   ....[0]....
.L_3527:
        /*0174*/ 	.word	0x00000790


	//   ....[1]....
        /*0178*/ 	.word	0x00005280


	//   ....[2]....
        /*017c*/ 	.word	0x0000a440


	//----- nvinfo : EIATTR_MAX_THREADS
	.align		4
.L_3528:
        /*0180*/ 	.byte	0x04, 0x05
        /*0182*/ 	.short	(.L_3530 - .L_3529)
.L_3529:
        /*0184*/ 	.word	0x00000080
        /*0188*/ 	.word	0x00000001
        /*018c*/ 	.word	0x00000001


	//----- nvinfo : EIATTR_CRS_STACK_SIZE
	.align		4
.L_3530:
        /*0190*/ 	.byte	0x04, 0x1e
        /*0192*/ 	.short	(.L_3532 - .L_3531)
.L_3531:
        /*0194*/ 	.word	0x00000000


	//----- nvinfo : EIATTR_CBANK_PARAM_SIZE
	.align		4
.L_3532:
        /*0198*/ 	.byte	0x03, 0x19
        /*019a*/ 	.short	0x00e8


	//----- nvinfo : EIATTR_PARAM_CBANK
	.align		4
        /*019c*/ 	.byte	0x04, 0x0a
        /*019e*/ 	.short	(.L_3534 - .L_3533)
	.align		4
.L_3533:
        /*01a0*/ 	.word	index@(.nv.constant0._ZN10layer_norm13ln_fwd_kernelINS_13Kernel_traitsI6__halfffffjLj2048ELj1ELj4ELj1ELj16ENS_18Kernel_traits_baseILj2048ES2_ffffjLj128EEEEELb0ELb1ELb0ELb1EEEvNS_9FwdParamsE)
        /*01a4*/ 	.short	0x0380
        /*01a6*/ 	.short	0x00e8


	//----- nvinfo : EIATTR_SW_WAR
	.align		4
.L_3534:
        /*01a8*/ 	.byte	0x04, 0x36
        /*01aa*/ 	.short	(.L_3536 - .L_3535)
.L_3535:
        /*01ac*/ 	.word	0x00000008
.L_3536:


//--------------------- .nv.info._ZN10layer_norm13ln_fwd_kernelINS_13Kernel_traitsI6__halfffffjLj2048ELj1ELj4ELj1ELj16ENS_18Kernel_traits_baseILj2048ES2_ffffjLj128EEEEELb0ELb1ELb1ELb0EEEvNS_9FwdParamsE --------------------------
	.section	.nv.info._ZN10layer_norm13ln_fwd_kernelINS_13Kernel_traitsI6__halfffffjLj2048ELj1ELj4ELj1ELj16ENS_18Kernel_traits_baseILj2048ES2_ffffjLj128EEEEELb0ELb1ELb1ELb0EEEvNS_9FwdParamsE,"",@"SHT_CUDA_INFO"
	.sectionflags	@""
	.align	4


	//----- nvinfo : EIATTR_CUDA_API_VERSION
	.align		4
        /*0000*/ 	.byte	0x04, 0x37
        /*0002*/ 	.short	(.L_3538 - .L_3537)
.L_3537:
        /*0004*/ 	.word	0x00000082


	//----- nvinfo : EIATTR_KPARAM_INFO
	.align		4
.L_3538:
        /*0008*/ 	.byte	0x04, 0x17
        /*000a*/ 	.short	(.L_3540 - .L_3539)
.L_3539:
        /*000c*/ 	.word	0x00000000
        /*0010*/ 	.short	0x0000
        /*0012*/ 	.short	0x0000
        /*0014*/ 	.byte	0x00, 0xf0, 0xa1, 0x03


	//----- nvinfo : EIATTR_SPARSE_MMA_MASK
	.align		4
.L_3540:
        /*0018*/ 	.byte	0x03, 0x50
        /*001a*/ 	.short	0x0000


	//----- nvinfo : EIATTR_MAXREG_COUNT
	.align		4
        /*001c*/ 	.byte	0x03, 0x1b
        /*001e*/ 	.short	0x00ff


	//----- nvinfo : EIATTR_MERCURY_ISA_VERSION
	.align		4
        /*0020*/ 	.byte	0x03, 0x5f
        /*0022*/ 	.short	0x0101


	//----- nvinfo : EIATTR_COOP_GROUP_MASK_REGIDS
	.align		4
        /*0024*/ 	.byte	0x04, 0x29
        /*0026*/ 	.short	(.L_3542 - .L_3541)


	//   ....[0]....
.L_3541:
        /*0028*/ 	.word	0xffffffff


	//   ....[1]....
        /*002c*/ 	.word	0xffffffff


	//   ....[2]....
        /*0030*/ 	.word	0xffffffff


	//   ....[3]....
        /*0034*/ 	.word	0xffffffff


	//   ....[4]....
        /*0038*/ 	.word	0xffffffff


	//   ....[5]....
        /*003c*/ 	.word	0xffffffff


	//   ....[6]....
        /*0040*/ 	.word	0xffffffff


	//   ....[7]....
        /*0044*/ 	.word	0xffffffff


	//   ....[8]....
        /*0048*/ 	.word	0xffffffff


	//   ....[9]....
        /*004c*/ 	.word	0xffffffff


	//   ....[10]....
        /*0050*/ 	.word	0x0500009d


	//   ....[11]....
        /*0054*/ 	.word	0x0500009d


	//   ....[12]....
        /*0058*/ 	.word	0x0500009d


	//   ....[13]....
        /*005c*/ 	.word	0x0500009d


	//   ....[14]....
        /*0060*/ 	.word	0x0500009d


	//   ....[15]....
        /*0064*/ 	.word	0x0500009d


	//   ....[16]....
        /*0068*/ 	.word	0x0500009d


	//   ....[17]....
        /*006c*/ 	.word	0x0500009d


	//   ....[18]....
        /*0070*/ 	.word	0x0500009d


	//   ....[19]....
        /*0074*/ 	.word	0x0500009d


	//----- nvinfo : EIATTR_COOP_GROUP_INSTR_OFFSETS
	.align		4
.L_3542:
        /*0078*/ 	.byte	0x04, 0x28
        /*007a*/ 	.short	(.L_3544 - .L_3543)


	//   ....[0]....
.L_3543:
        /*007c*/ 	.word	0x00006ad0


	//   ....[1]....
        /*0080*/ 	.word	0x00006b10


	//   ....[2]....
        /*0084*/ 	.word	0x00006b30


	//   ....[3]....
        /*0088*/ 	.word	0x00006b50


	//   ....[4]....
        /*008c*/ 	.word	0x00006b70


	//   ....[5]....
        /*0090*/ 	.word	0x00007440


	//   ....[6]....
        /*0094*/ 	.word	0x00007460


	//   ....[7]....
        /*0098*/ 	.word	0x00007480


	//   ....[8]....
        /*009c*/ 	.word	0x000074a0


	//   ....[9]....
        /*00a0*/ 	.word	0x000074c0


	//   ....[10]....
        /*00a4*/ 	.word	0x00009250


	//   ....[11]....
        /*00a8*/ 	.word	0x000092e0


	//   ....[12]....
        /*00ac*/ 	.word	0x00009340


	//   ....[13]....
        /*00b0*/ 	.word	0x000093a0


	//   ....[14]....
        /*00b4*/ 	.word	0x00009400


	//   ....[15]....
        /*00b8*/ 	.word	0x00009d30


	//   ....[16]....
        /*00bc*/ 	.word	0x00009d90


	//   ....[17]....
        /*00c0*/ 	.word	0x00009df0


	//   ....[18]....
        /*00c4*/ 	.word	0x00009e50


	//   ....[19]....
        /*00c8*/ 	.word	0x00009eb0


	//----- nvinfo : EIATTR_VRC_CTA_INIT_COUNT
	.align		4
.L_3544:
        /*00cc*/ 	.byte	0x02, 0x4a
	.zero		1
	.zero		1


	//----- nvinfo : EIATTR_EXIT_INSTR_OFFSETS
	.align		4
        /*00d0*/ 	.byte	0x04, 0x1c
        /*00d2*/ 	.short	(.L_3546 - .L_3545)


	//   ....[0]....
.L_3545:
        /*00d4*/ 	.word	0x00001560


	//   ....[1]....
        /*00d8*/ 	.word	0x000091e0


	//----- nvinfo : EIATTR_MAX_THREADS
	.align		4
.L_3546:
        /*00dc*/ 	.byte	0x04, 0x05
        /*00de*/ 	.short	(.L_3548 - .L_3547)
.L_3547:
        /*00e0*/ 	.word	0x00000080
        /*00e4*/ 	.word	0x00000001
        /*00e8*/ 	.word	0x00000001


	//----- nvinfo : EIATTR_CRS_STACK_SIZE
	.align		4
.L_3548:
        /*00ec*/ 	.byte	0x04, 0x1e
        /*00ee*/ 	.short	(.L_3550 - .L_3549)
.L_3549:
        /*00f0*/ 	.word	0x00000000


	//----- nvinfo : EIATTR_CBANK_PARAM_SIZE
	.align		4
.L_3550:
        /*00f4*/ 	.byte	0x03, 0x19
        /*00f6*/ 	.short	0x00e8


	//----- nvinfo : EIATTR_PARAM_CBANK
	.align		4
        /*00f8*/ 	.byte	0x04, 0x0a
        /*00fa*/ 	.short	(.L_3552 - .L_3551)
	.align		4
.L_3551:
        /*00fc*/ 	.word	index@(.nv.constant0._ZN10layer_norm13ln_fwd_kernelINS_13Kernel_traitsI6__halfffffjLj2048ELj1ELj4ELj1ELj16ENS_18Kernel_traits_baseILj2048ES2_ffffjLj128EEEEELb0ELb1ELb1ELb0EEEvNS_9FwdParamsE)
        /*0100*/ 	.short	0x0380
        /*0102*/ 	.short	0x00e8


	//----- nvinfo : EIATTR_SW_WAR
	.align		4
.L_3552:
        /*0104*/ 	.byte	0x04, 0x36
        /*0106*/ 	.short	(.L_3554 - .L_3553)
.L_3553:
        /*0108*/ 	.word	0x00000008
.L_3554:


//--------------------- .nv.info._ZN10layer_norm13ln_fwd_kernelINS_13Kernel_traitsI6__halfffffjLj2048ELj1ELj4ELj1ELj16ENS_18Kernel_traits_baseILj2048ES2_ffffjLj128EEEEELb0ELb1ELb1ELb1EEEvNS_9FwdParamsE --------------------------
	.section	.nv.info._ZN10layer_norm13ln_fwd_kernelINS_13Kernel_traitsI6__halfffffjLj2048ELj1ELj4ELj1ELj16ENS_18Kernel_traits_baseILj2048ES2_ffffjLj128EEEEELb0ELb1ELb1ELb1EEEvNS_9FwdParamsE,"",@"SHT_CUDA_INFO"
	.sectionflags	@""
	.align	4


	//----- nvinfo : EIATTR_CUDA_API_VERSION
	.align		4
        /*0000*/ 	.byte	0x04, 0x37
        /*0002*/ 	.short	(.L_3556 - .L_3555)
.L_3555:
        /*0004*/ 	.word	0x00000082


	//----- nvinfo : EIATTR_KPARAM_INFO
	.align		4
.L_3556:
        /*0008*/ 	.byte	0x04, 0x17
        /*000a*/ 	.short	(.L_3558 - .L_3557)
.L_3557:
        /*000c*/ 	.word	0x00000000
        /*0010*/ 	.short	0x0000
        /*0012*/ 	.short	0x0000
        /*0014*/ 	.byte	0x00, 0xf0, 0xa1, 0x03


	//----- nvinfo : EIATTR_SPARSE_MMA_MASK
	.align		4
.L_3558:
        /*0018*/ 	.byte	0x03, 0x50
        /*001a*/ 	.short	0x0000


	//----- nvinfo : EIATTR_MAXREG_COUNT
	.align		4
        /*001c*/ 	.byte	0x03, 0x1b
        /*001e*/ 	.short	0x00ff


	//----- nvinfo : EIATTR_MERCURY_ISA_VERSION
	.align		4
        /*0020*/ 	.byte	0x03, 0x5f
        /*0022*/ 	.short	0x0101


	//----- nvinfo : EIATTR_COOP_GROUP_MASK_REGIDS
	.align		4
        /*0024*/ 	.byte	0x04, 0x29
        /*0026*/ 	.short	(.L_3560 - .L_3559)


	//   ....[0]....
.L_3559:
        /*0028*/ 	.word	0xffffffff


	//   ....[1]....
        /*002c*/ 	.word	0xffffffff


	//   ....[2]....
        /*0030*/ 	.word	0xffffffff


	//   ....[3]....
        /*0034*/ 	.word	0xffffffff


	//   ....[4]....
        /*0038*/ 	.word	0xffffffff


	//   ....[5]....
        /*003c*/ 	.word	0xffffffff


	//   ....[6]....
        /*0040*/ 	.word	0xffffffff


	//   ....[7]....
        /*0044*/ 	.word	0xffffffff


	//   ....[8]....
        /*0048*/ 	.word	0xffffffff


	//   ....[9]....
        /*004c*/ 	.word	0xffffffff


	//   ....[10]....
        /*0050*/ 	.word	0x050000a5


	//   ....[11]....
        /*0054*/ 	.word	0x050000a5


	//   ....[12]....
        /*0058*/ 	.word	0x050000a5


	//   ....[13]....
        /*005c*/ 	.word	0x050000a5


	//   ....[14]....
        /*0060*/ 	.word	0x050000a5


	//   ....[15]....
        /*0064*/ 	.word	0x050000a5


	//   ....[16]....
        /*0068*/ 	.word	0x050000a5


	//   ....[17]....
        /*006c*/ 	.word	0x050000a5


	//   ....[18]....
        /*0070*/ 	.word	0x050000a5


	//   ....[19]....
        /*0074*/ 	.word	0x050000a5


	//----- nvinfo : EIATTR_COOP_GROUP_INSTR_OFFSETS
	.align		4
.L_3560:
        /*0078*/ 	.byte	0x04, 0x28
        /*007a*/ 	.short	(.L_3562 - .L_3561)


	//   ....[0]....
.L_3561:
        /*007c*/ 	.word	0x00005200


	//   ....[1]....
        /*0080*/ 	.word	0x00005230


	//   ....[2]....
        /*0084*/ 	.word	0x00005250


	//   ....[3]....
        /*0088*/ 	.word	0x00005270


	//   ....[4]....
        /*008c*/ 	.word	0x00005290


	//   ....[5]....
        /*0090*/ 	.word	0x00005ac0


	//   ....[6]....
        /*0094*/ 	.word	0x00005ae0


	//   ....[7]....
        /*0098*/ 	.word	0x00005b00


	//   ....[8]....
        /*009c*/ 	.word	0x00005b20


	//   ....[9]....
        /*00a0*/ 	.word	0x00005b40


	//   ....[10]....
        /*00a4*/ 	.word	0x000074b0


	//   ....[11]....
        /*00a8*/ 	.word	0x00007550


	//   ....[12]....
        /*00ac*/ 	.word	0x000075c0


	//   ....[13]....
        /*00b0*/ 	.word	0x00007630


	//   ....[14]....
        /*00b4*/ 	.word	0x000076a0


	//   ....[15]....
        /*00b8*/ 	.word	0x00007f20


	//   ....[16]....
        /*00bc*/ 	.word	0x00007f90


	//   ....[17]....
        /*00c0*/ 	.word	0x00008000


	//   ....[18]....
        /*00c4*/ 	.word	0x00008070


	//   ....[19]....
        /*00c8*/ 	.word	0x000080e0


	//----- nvinfo : EIATTR_VRC_CTA_INIT_COUNT
	.align		4
.L_3562:
        /*00cc*/ 	.byte	0x02, 0x4a
	.zero		1
	.zero		1


	//----- nvinfo : EIATTR_EXIT_INSTR_OFFSETS
	.align		4
        /*00d0*/ 	.byte	0x04, 0x1c
        /*00d2*/ 	.short	(.L_3564 - .L_3563)


	//   ....[0]....
.L_3563:
        /*00d4*/ 	.word	0x00000790


	//   ....[1]....
        /*00d8*/ 	.word	0x00007440


	//----- nvinfo : EIATTR_MAX_THREADS
	.align		4
.L_3564:
        /*00dc*/ 	.byte	0x04, 0x05
        /*00de*/ 	.short	(.L_3566 - .L_3565)
.L_3565:
        /*00e0*/ 	.word	0x00000080
        /*00e4*/ 	.word	0x00000001
        /*00e8*/ 	.word	0x00000001


	//----- nvinfo : EIATTR_CRS_STACK_SIZE
	.align		4
.L_3566:
        /*00ec*/ 	.byte	0x04, 0x1e
        /*00ee*/ 	.short	(.L_3568 - .L_3567)
.L_3567:
        /*00f0*/ 	.word	0x00000000


	//----- nvinfo : EIATTR_CBANK_PARAM_SIZE
	.align		4
.L_3568:
        /*00f4*/ 	.byte	0x03, 0x19
        /*00f6*/ 	.short	0x00e8


	//----- nvinfo : EIATTR_PARAM_CBANK
	.align		4
        /*00f8*/ 	.byte	0x04, 0x0a
        /*00fa*/ 	.short	(.L_3570 - .L_3569)
	.align		4
.L_3569:
        /*00fc*/ 	.word	index@(.nv.constant0._ZN10layer_norm13ln_fwd_kernelINS_13Kernel_traitsI6__halfffffjLj2048ELj1ELj4ELj1ELj16ENS_18Kernel_traits_baseILj2048ES2_ffffjLj128EEEEELb0ELb1ELb1ELb1EEEvNS_9FwdParamsE)
        /*0100*/ 	.short	0x0380
        /*0102*/ 	.short	0x00e8


	//----- nvinfo : EIATTR_SW_WAR
	.align		4
.L_3570:
        /*0104*/ 	.byte	0x04, 0x36
        /*0106*/ 	.short	(.L_3572 - .L_3571)
.L_3571:
        /*0108*/ 	.word	0x00000008
.L_3572:


//--------------------- .nv.info._ZN10layer_norm13ln_fwd_kernelINS_13Kernel_traitsI6__halfffffjLj2048ELj1ELj4ELj1ELj16ENS_18Kernel_traits_baseILj2048ES2_ffffjLj128EEEEELb1ELb0ELb0ELb0EEEvNS_9FwdParamsE --------------------------
	.section	.nv.info._ZN10layer_norm13ln_fwd_kernelINS_13Kernel_traitsI6__halfffffjLj2048ELj1ELj4ELj1ELj16ENS_18Kernel_traits_baseILj2048ES2_ffffjLj128EEEEELb1ELb0ELb0ELb0EEEvNS_9FwdParamsE,"",@"SHT_CUDA_INFO"
	.sectionflags	@""
	.align	4


	//----- nvinfo : EIATTR_CUDA_API_VERSION
	.align		4
        /*0000*/ 	.byte	0x04, 0x37
        /*0002*/ 	.short	(.L_3574 - .L_3573)
.L_3573:
        /*0004*/ 	.word	0x00000082


	//----- nvinfo : EIATTR_KPARAM_INFO
	.align		4
.L_3574:
        /*0008*/ 	.byte	0x04, 0x17
        /*000a*/ 	.short	(.L_3576 - .L_3575)
.L_3575:
        /*000c*/ 	.word	0x00000000
        /*0010*/ 	.short	0x0000
        /*0012*/ 	.short	0x0000
        /*0014*/ 	.byte	0x00, 0xf0, 0xa1, 0x03


	//----- nvinfo : EIATTR_SPARSE_MMA_MASK
	.align		4
.L_3576:
        /*0018*/ 	.byte	0x03, 0x50
        /*001a*/ 	.short	0x0000


	//----- nvinfo : EIATTR_MAXREG_COUNT
	.align		4
        /*001c*/ 	.byte	0x03, 0x1b
        /*001e*/ 	.short	0x00ff


	//----- nvinfo : EIATTR_MERCURY_ISA_VERSION
	.align		4
        /*0020*/ 	.byte	0x03, 0x5f
        /*0022*/ 	.short	0x0101


	//----- nvinfo : EIATTR_COOP_GROUP_MASK_REGIDS
	.align		4
        /*0024*/ 	.byte	0x04, 0x29
        /*0026*/ 	.short	(.L_3578 - .L_3577)


	//   ....[0]....
.L_3577:
        /*0028*/ 	.word	0xffffffff


	//   ....[1]....
        /*002c*/ 	.word	0xffffffff


	//   ....[2]....
        /*0030*/ 	.word	0xffffffff


	//   ....[3]....
        /*0034*/ 	.word	0xffffffff


	//   ....[4]....
        /*0038*/ 	.word	0xffffffff


	//   ....[5]....
        /*003c*/ 	.word	0xffffffff


	//   ....[6]....
        /*0040*/ 	.word	0xffffffff


	//   ....[7]....
        /*0044*/ 	.word	0xffffffff


	//   ....[8]....
        /*0048*/ 	.word	0xffffffff


	//   ....[9]....
        /*004c*/ 	.word	0xffffffff


	//   ....[10]....
        /*0050*/ 	.word	0x0500009a


	//   ....[11]....
        /*0054*/ 	.word	0x0500009a


	//   ....[12]....
        /*0058*/ 	.word	0x0500009a


	//   ....[13]....
        /*005c*/ 	.word	0x0500009a


	//   ....[14]....
        /*0060*/ 	.word	0x0500009a


	//   ....[15]....
        /*0064*/ 	.word	0x0500009a


	//   ....[16]....
        /*0068*/ 	.word	0x0500009a


	//   ....[17]....
        /*006c*/ 	.word	0x0500009a


	//   ....[18]....
        /*0070*/ 	.word	0x0500009a


	//   ....[19]....
        /*0074*/ 	.word	0x0500009a


	//----- nvinfo : EIATTR_COOP_GROUP_INSTR_OFFSETS
	.align		4
.L_3578:
        /*0078*/ 	.byte	0x04, 0x28
        /*007a*/ 	.short	(.L_3580 - .L_3579)


	//   ....[0]....
.L_3579:
        /*007c*/ 	.word	0x0002b920


	//   ....[1]....
        /*0080*/ 	.word	0x0002b960


	//   ....[2]....
        /*0084*/ 	.word	0x0002b980


	//   ....[3]....
        /*0088*/ 	.word	0x0002b9a0


	//   ....[4]....
        /*008c*/ 	.word	0x0002b9c0


	//   ....[5]....
        /*0090*/ 	.word	0x0002c2a0


	//   ....[6]....
        /*0094*/ 	.word	0x0002c2c0


	//   ....[7]....
        /*0098*/ 	.word	0x0002c2e0


	//   ....[8]....
        /*009c*/ 	.word	0x0002c300


	//   ....[9]....
        /*00a0*/ 	.word	0x0002c320


	//   ....[10]....
        /*00a4*/ 	.word	0x0002e100


	//   ....[11]....
        /*00a8*/ 	.word	0x0002e1b0


	//   ....[12]....
        /*00ac*/ 	.word	0x0002e220


	//   ....[13]....
        /*00b0*/ 	.word	0x0002e290


	//   ....[14]....
        /*00b4*/ 	.word	0x0002e300


	//   ....[15]....
        /*00b8*/ 	.word	0x0002ec30


	//   ....[16]....
        /*00bc*/ 	.word	0x0002eca0


	//   ....[17]....
        /*00c0*/ 	.word	0x0002ed10


	//   ....[18]....
        /*00c4*/ 	.word	0x0002ed80


	//   ....[19]....
        /*00c8*/ 	.word	0x0002edf0


	//----- nvinfo : EIATTR_VRC_CTA_INIT_COUNT
	.align		4
.L_3580:
        /*00cc*/ 	.byte	0x02, 0x4a
	.zero		1
	.zero		1


	//----- nvinfo : EIATTR_EXIT_INSTR_OFFSETS
	.align		4
        /*00d0*/ 	.byte	0x04, 0x1c
        /*00d2*/ 	.short	(.L_3582 - .L_3581)


	//   ....[0]....
.L_3581:
        /*00d4*/ 	.word	0x000011d0


	//   ....[1]....
        /*00d8*/ 	.word	0x0002e090


	//----- nvinfo : EIATTR_INDIRECT_BRANCH_TARGETS
	.align		4
.L_3582:
        /*00dc*/ 	.byte	0x04, 0x34
        /*00de*/ 	.short	(.L_3584 - .L_3583)


	//   ....[0]....
.L_3583:
        /*00e0*/ 	.word	.L_x_71388@srel
        /*00e4*/ 	.short	0x0
        /*00e6*/ 	.short	0x0
        /*00e8*/ 	.word	0x3
        /*00ec*/ 	.word	.L_x_71389@srel
        /*00f0*/ 	.word	.L_x_71390@srel
        /*00f4*/ 	.word	.L_x_71391@srel


	//----- nvinfo : EIATTR_MAX_THREADS
	.align		4
.L_3584:
        /*00f8*/ 	.byte	0x04, 0x05
        /*00fa*/ 	.short	(.L_3586 - .L_3585)
.L_3585:
        /*00fc*/ 	.word	0x00000080
        /*0100*/ 	.word	0x00000001
        /*0104*/ 	.word	0x00000001


	//----- nvinfo : EIATTR_CRS_STACK_SIZE
	.align		4
.L_3586:
        /*0108*/ 	.byte	0x04, 0x1e
        /*010a*/ 	.short	(.L_3588 - .L_3587)
.L_3587:
        /*010c*/ 	.word	0x00000000


	//----- nvinfo : EIATTR_CBANK_PARAM_SIZE
	.align		4
.L_3588:
        /*0110*/ 	.byte	0x03, 0x19
        /*0112*/ 	.short	0x00e8


	//----- nvinfo : EIATTR_PARAM_CBANK
	.align		4
        /*0114*/ 	.byte	0x04, 0x0a
        /*0116*/ 	.short	(.L_3590 - .L_3589)
	.align		4
.L_3589:
        /*0118*/ 	.word	index@(.nv.constant0._ZN10layer_norm13ln_fwd_kernelINS_13Kernel_traitsI6__halfffffjLj2048ELj1ELj4ELj1ELj16ENS_18Kernel_traits_baseILj2048ES2_ffffjLj128EEEEELb1ELb0ELb0ELb0EEEvNS_9FwdParamsE)
        /*011c*/ 	.short	0x0380
        /*011e*/ 	.short	0x00e8


	//----- nvinfo : EIATTR_SW_WAR
	.align		4
.L_3590:
        /*0120*/ 	.byte	0x04, 0x36
        /*0122*/ 	.short	(.L_3592 - .L_3591)
.L_3591:
        /*0124*/ 	.word	0x00000008
.L_3592:


//--------------------- .nv.info._ZN10layer_norm13ln_fwd_kernelINS_13Kernel_traitsI6__halfffffjLj2048ELj1ELj4ELj1ELj16ENS_18Kernel_traits_baseILj2048ES2_ffffjLj128EEEEELb1ELb0ELb0ELb1EEEvNS_9FwdParamsE --------------------------
	.section	.nv.info._ZN10layer_norm13ln_fwd_kernelINS_13Kernel_traitsI6__halfffffjLj2048ELj1ELj4ELj1ELj16ENS_18Kernel_traits_baseILj2048ES2_ffffjLj128EEEEELb1ELb0ELb0ELb1EEEvNS_9FwdParamsE,"",@"SHT_CUDA_INFO"
	.sectionflags	@""
	.align	4


	//----- nvinfo : EIATTR_CUDA_API_VERSION
	.align		4
        /*0000*/ 	.byte	0x04, 0x37
        /*0002*/ 	.short	(.L_3594 - .L_3593)
.L_3593:
        /*0004*/ 	.word	0x00000082


	//----- nvinfo : EIATTR_KPARAM_INFO
	.align		4
.L_3594:
        /*0008*/ 	.byte	0x04, 0x17
        /*000a*/ 	.short	(.L_3596 - .L_3595)
.L_3595:
        /*000c*/ 	.word	0x00000000
        /*0010*/ 	.short	0x0000
        /*0012*/ 	.short	0x0000
        /*0014*/ 	.byte	0x00, 0xf0, 0xa1, 0x03


	//----- nvinfo : EIATTR_SPARSE_MMA_MASK
	.align		4
.L_3596:
        /*0018*/ 	.byte	0x03, 0x50
        /*001a*/ 	.short	0x0000


	//----- nvinfo : EIATTR_MAXREG_COUNT
	.align		4
        /*001c*/ 	.byte	0x03, 0x1b
        /*001e*/ 	.short	0x00ff


	//----- nvinfo : EIATTR_MERCURY_ISA_VERSION
	.align		4
        /*0020*/ 	.byte	0x03, 0x5f
        /*0022*/ 	.short	0x0101


	//----- nvinfo : EIATTR_COOP_GROUP_MASK_REGIDS
	.align		4
        /*0024*/ 	.byte	0x04, 0x29
        /*0026*/ 	.short	(.L_3598 - .L_3597)


	//   ....[0]....
.L_3597:
        /*0028*/ 	.word	0xffffffff


	//   ....[1]....
        /*002c*/ 	.word	0xffffffff


	//   ....[2]....
        /*0030*/ 	.word	0xffffffff


	//   ....[3]....
        /*0034*/ 	.word	0xffffffff


	//   ....[4]....
        /*0038*/ 	.word	0xffffffff


	//   ....[5]....
        /*003c*/ 	.word	0xffffffff


	//   ....[6]....
        /*0040*/ 	.word	0xffffffff


	//   ....[7]....
        /*0044*/ 	.word	0xffffffff


	//   ....[8]....
        /*0048*/ 	.word	0xffffffff


	//   ....[9]....
        /*004c*/ 	.word	0xffffffff


	//   ....[10]....
        /*0050*/ 	.word	0x050000b5


	//   ....[11]....
        /*0054*/ 	.word	0x050000b5


	//   ....[12]....
        /*0058*/ 	.word	0x050000b5


	//   ....[13]....
        /*005c*/ 	.word	0x050000b5


	//   ....[14]....
        /*0060*/ 	.word	0x050000b5


	//   ....[15]....
        /*0064*/ 	.word	0x050000b5


	//   ....[16]....
        /*0068*/ 	.word	0x050000b5


	//   ....[17]....
        /*006c*/ 	.word	0x050000b5


	//   ....[18]....
        /*0070*/ 	.word	0x050000b5


	//   ....[19]....
        /*0074*/ 	.word	0x050000b5


	//----- nvinfo : EIATTR_COOP_GROUP_INSTR_OFFSETS
	.align		4
.L_3598:
        /*0078*/ 	.byte	0x04, 0x28
        /*007a*/ 	.short	(.L_3600 - .L_3599)


	//   ....[0]....
.L_3599:
        /*007c*/ 	.word	0x0002a200


	//   ....[1]....
        /*0080*/ 	.word	0x0002a220


	//   ....[2]....
        /*0084*/ 	.word	0x0002a240


	//   ....[3]....
        /*0088*/ 	.word	0x0002a270


	//   ....[4]....
        /*008c*/ 	.word	0x0002a290


	//   ....[5]....
        /*0090*/ 	.word	0x0002aac0


	//   ....[6]....
        /*0094*/ 	.word	0x0002aae0


	//   ....[7]....
        /*0098*/ 	.word	0x0002ab00


	//   ....[8]....
        /*009c*/ 	.word	0x0002ab20


	//   ....[9]....
        /*00a0*/ 	.word	0x0002ab40


	//   ....[10]....
        /*00a4*/ 	.word	0x0002c300


	//   ....[11]....
        /*00a8*/ 	.word	0x0002c3a0


	//   ....[12]....
        /*00ac*/ 	.word	0x0002c410


	//   ....[13]....
        /*00b0*/ 	.word	0x0002c490


	//   ....[14]....
        /*00b4*/ 	.word	0x0002c500


	//   ....[15]....
        /*00b8*/ 	.word	0x0002cd80


	//   ....[16]....
        /*00bc*/ 	.word	0x0002cdf0


	//   ....[17]....
        /*00c0*/ 	.word	0x0002ce60


	//   ....[18]....
        /*00c4*/ 	.word	0x0002ced0


	//   ....[19]....
        /*00c8*/ 	.word	0x0002cf40


	//----- nvinfo : EIATTR_VRC_CTA_INIT_COUNT
	.align		4
.L_3600:
        /*00cc*/ 	.byte	0x02, 0x4a
	.zero		1
	.zero		1


	//----- nvinfo : EIATTR_EXIT_INSTR_OFFSETS
	.align		4
        /*00d0*/ 	.byte	0x04, 0x1c
        /*00d2*/ 	.short	(.L_3602 - .L_3601)


	//   ....[0]....
.L_3601:
        /*00d4*/ 	.word	0x00000790


	//   ....[1]....
        /*00d8*/ 	.word	0x0002c290


	//----- nvinfo : EIATTR_INDIRECT_BRANCH_TARGETS
	.align		4
.L_3602:
        /*00dc*/ 	.byte	0x04, 0x34
        /*00de*/ 	.short	(.L_3604 - .L_3603)


	//   ....[0]....
.L_3603:
        /*00e0*/ 	.word	.L_x_71392@srel
        /*00e4*/ 	.short	0x0
        /*00e6*/ 	.short	0x0
        /*00e8*/ 	.word	0x3
        /*00ec*/ 	.word	.L_x_71393@srel
        /*00f0*/ 	.word	.L_x_71394@srel
        /*00f4*/ 	.word	.L_x_71395@srel


	//----- nvinfo : EIATTR_MAX_THREADS
	.align		4
.L_3604:
        /*00f8*/ 	.byte	0x04, 0x05
        /*00fa*/ 	.short	(.L_3606 - .L_3605)
.L_3605:
        /*00fc*/ 	.word	0x00000080
        /*0100*/ 	.word	0x00000001
        /*0104*/ 	.word	0x00000001


	//----- nvinfo : EIATTR_CRS_STACK_SIZE
	.align		4
.L_3606:
        /*0108*/ 	.byte	0x04, 0x1e
        /*010a*/ 	.short	(.L_3608 - .L_3607)
.L_3607:
        /*010c*/ 	.word	0x00000000


	//----- nvinfo : EIATTR_CBANK_PARAM_SIZE
	.align		4
.L_3608:
        /*0110*/ 	.byte	0x03, 0x19
        /*0112*/ 	.short	0x00e8


	//----- nvinfo : EIATTR_PARAM_CBANK
	.align		4
        /*0114*/ 	.byte	0x04, 0x0a
        /*0116*/ 	.short	(.L_3610 - .L_3609)
	.align		4
.L_3609:
        /*0118*/ 	.word	index@(.nv.constant0._ZN10layer_norm13ln_fwd_kernelINS_13Kernel_traitsI6__halfffffjLj2048ELj1ELj4ELj1ELj16ENS_18Kernel_traits_baseILj2048ES2_ffffjLj128EEEEELb1ELb0ELb0ELb1EEEvNS_9FwdParamsE)
        /*011c*/ 	.short	0x0380
        /*011e*/ 	.short	0x00e8


	//----- nvinfo : EIATTR_SW_WAR
	.align		4
.L_3610:
        /*0120*/ 	.byte	0x04, 0x36
        /*0122*/ 	.short	(.L_3612 - .L_3611)
.L_3611:
        /*0124*/ 	.word	0x00000008
.L_3612:


//--------------------- .nv.info._ZN10layer_norm13ln_fwd_kernelINS_13Kernel_traitsI6__halfffffjLj2048ELj1ELj4ELj1ELj16ENS_18Kernel_traits_baseILj2048ES2_ffffjLj128EEEEELb1ELb0ELb1ELb0EEEvNS_9FwdParamsE --------------------------
	.section	.nv.info._ZN10layer_norm13ln_fwd_kernelINS_13Kernel_traitsI6__halfffffjLj2048ELj1ELj4ELj1ELj16ENS_18Kernel_traits_baseILj2048ES2_ffffjLj128EEEEELb1ELb0ELb1ELb0EEEvNS_9FwdParamsE,"",@"SHT_CUDA_INFO"
	.sectionflags	@""
	.align	4


	//----- nvinfo : EIATTR_CUDA_API_VERSION
	.align		4
        /*0000*/ 	.byte	0x04, 0x37
        /*0002*/ 	.short	(.L_3614 - .L_3613)
.L_3613:
        /*0004*/ 	.word	0x00000082


	//----- nvinfo : EIATTR_KPARAM_INFO
	.align		4
.L_3614:
        /*0008*/ 	.byte	0x04, 0x17
        /*000a*/ 	.short	(.L_3616 - .L_3615)
.L_3615:
        /*000c*/ 	.word	0x00000000
        /*0010*/ 	.short	0x0000
        /*0012*/ 	.short	0x0000
        /*0014*/ 	.byte	0x00, 0xf0, 0xa1, 0x03


	//----- nvinfo : EIATTR_SPARSE_MMA_MASK
	.align		4
.L_3616:
        /*0018*/ 	.byte	0x03, 0x50
        /*001a*/ 	.short	0x0000


	//----- nvinfo : EIATTR_MAXREG_COUNT
	.align		4
        /*001c*/ 	.byte	0x03, 0x1b
        /*001e*/ 	.short	0x00ff


	//----- nvinfo : EIATTR_MERCURY_ISA_VERSION
	.align		4
        /*0020*/ 	.byte	0x03, 0x5f
        /*0022*/ 	.short	0x0101


	//----- nvinfo : EIATTR_COOP_GROUP_MASK_REGIDS
	.align		4
        /*0024*/ 	.byte	0x04, 0x29
        /*0026*/ 	.short	(.L_3618 - .L_3617)


	//   ....[0]....
.L_3617:
        /*0028*/ 	.word	0xffffffff


	//   ....[1]....
        /*002c*/ 	.word	0xffffffff


	//   ....[2]....
        /*0030*/ 	.word	0xffffffff


	//   ....[3]....
        /*0034*/ 	.word	0xffffffff


	//   ....[4]....
        /*0038*/ 	.word	0xffffffff


	//   ....[5]....
        /*003c*/ 	.word	0xffffffff


	//   ....[6]....
        /*0040*/ 	.word	0xffffffff


	//   ....[7]....
        /*0044*/ 	.word	0xffffffff


	//   ....[8]....
        /*0048*/ 	.word	0xffffffff


	//   ....[9]....
        /*004c*/ 	.word	0xffffffff


	//   ....[10]....
        /*0050*/ 	.word	0x050000a5


	//   ....[11]....
        /*0054*/ 	.word	0x050000a5


	//   ....[12]....
        /*0058*/ 	.word	0x050000a5


	//   ....[13]....
        /*005c*/ 	.word	0x050000a5


	//   ....[14]....
        /*0060*/ 	.word	0x050000a5


	//   ....[15]....
        /*0064*/ 	.word	0x050000a5


	//   ....[16]....
        /*0068*/ 	.word	0x050000a5


	//   ....[17]....
        /*006c*/ 	.word	0x050000a5


	//   ....[18]....
        /*0070*/ 	.word	0x050000a5


	//   ....[19]....
        /*0074*/ 	.word	0x050000a5


	//----- nvinfo : EIATTR_COOP_GROUP_INSTR_OFFSETS
	.align		4
.L_3618:
        /*0078*/ 	.byte	0x04, 0x28
        /*007a*/ 	.short	(.L_3620 - .L_3619)


	//   ....[0]....
.L_3619:
        /*007c*/ 	.word	0x00030550


	//   ....[1]....
        /*0080*/ 	.word	0x00030590


	//   ....[2]....
        /*0084*/ 	.word	0x000305b0


	//   ....[3]....
        /*0088*/ 	.word	0x000305d0


	//   ....[4]....
        /*008c*/ 	.word	0x000305f0


	//   ....[5]....
        /*0090*/ 	.word	0x00030ec0


	//   ....[6]....
        /*0094*/ 	.word	0x00030ee0


	//   ....[7]....
        /*0098*/ 	.word	0x00030f00


	//   ....[8]....
        /*009c*/ 	.word	0x00030f20


	//   ....[9]....
        /*00a0*/ 	.word	0x00030f40


	//   ....[10]....
        /*00a4*/ 	.word	0x00032e00


	//   ....[11]....
        /*00a8*/ 	.word	0x00032eb0


	//   ....[12]....
        /*00ac*/ 	.word	0x00032f20


	//   ....[13]....
        /*00b0*/ 	.word	0x00032f90


	//   ....[14]....
        /*00b4*/ 	.word	0x00033000


	//   ....[15]....
        /*00b8*/ 	.word	0x00033930


	//   ....[16]....
        /*00bc*/ 	.word	0x000339a0


	//   ....[17]....
        /*00c0*/ 	.word	0x00033a10


	//   ....[18]....
        /*00c4*/ 	.word	0x00033a80


	//   ....[19]....
        /*00c8*/ 	.word	0x00033af0


	//----- nvinfo : EIATTR_VRC_CTA_INIT_COUNT
	.align		4
.L_3620:
        /*00cc*/ 	.byte	0x02, 0x4a
	.zero		1
	.zero		1


	//----- nvinfo : EIATTR_EXIT_INSTR_OFFSETS
	.align		4
        /*00d0*/ 	.byte	0x04, 0x1c
        /*00d2*/ 	.short	(.L_3622 - .L_3621)


	//   ....[0]....
.L_3621:
        /*00d4*/ 	.word	0x00001190


	//   ....[1]....
        /*00d8*/ 	.word	0x00032d90


	//----- nvinfo : EIATTR_MAX_THREADS
	.align		4
.L_3622:
        /*00dc*/ 	.byte	0x04, 0x05
        /*00de*/ 	.short	(.L_3624 - .L_3623)
.L_3623:
        /*00e0*/ 	.word	0x00000080
        /*00e4*/ 	.word	0x00000001
        /*00e8*/ 	.word	0x00000001


	//----- nvinfo : EIATTR_CRS_STACK_SIZE
	.align		4
.L_3624:
        /*00ec*/ 	.byte	0x04, 0x1e
        /*00ee*/ 	.short	(.L_3626 - .L_3625)
.L_3625:
        /*00f0*/ 	.word	0x00000000


	//----- nvinfo : EIATTR_CBANK_PARAM_SIZE
	.align		4
.L_3626:
        /*00f4*/ 	.byte	0x03, 0x19
        /*00f6*/ 	.short	0x00e8


	//----- nvinfo : EIATTR_PARAM_CBANK
	.align		4
        /*00f8*/ 	.byte	0x04, 0x0a
        /*00fa*/ 	.short	(.L_3628 - .L_3627)
	.align		4
.L_3627:
        /*00fc*/ 	.word	index@(.nv.constant0._ZN10layer_norm13ln_fwd_kernelINS_13Kernel_traitsI6__halfffffjLj2048ELj1ELj4ELj1ELj16ENS_18Kernel_traits_baseILj2048ES2_ffffjLj128EEEEELb1ELb0ELb1ELb0EEEvNS_9FwdParamsE)
        /*0100*/ 	.short	0x0380
        /*0102*/ 	.short	0x00e8


	//----- nvinfo : EIATTR_SW_WAR
	.align		4
.L_3628:
        /*0104*/ 	.byte	0x04, 0x36
        /*0106*/ 	.short	(.L_3630 - .L_3629)
.L_3629:
        /*0108*/ 	.word	0x00000008
.L_3630:


//--------------------- .nv.info._ZN10layer_norm13ln_fwd_kernelINS_13Kernel_traitsI6__halfffffjLj2048ELj1ELj4ELj1ELj16ENS_18Kernel_traits_baseILj2048ES2_ffffjLj128EEEEELb1ELb0ELb1ELb1EEEvNS_9FwdParamsE --------------------------
	.section	.nv.info._ZN10layer_norm13ln_fwd_kernelINS_13Kernel_traitsI6__halfffffjLj2048ELj1ELj4ELj1ELj16ENS_18Kernel_traits_baseILj2048ES2_ffffjLj128EEEEELb1ELb0ELb1ELb1EEEvNS_9FwdParamsE,"",@"SHT_CUDA_INFO"
	.sectionflags	@""
	.align	4


	//----- nvinfo : EIATTR_CUDA_API_VERSION
	.align		4
        /*0000*/ 	.byte	0x04, 0x37
        /*0002*/ 	.short	(.L_3632 - .L_3631)
.L_3631:
        /*0004*/ 	.word	0x00000082


	//----- nvinfo : EIATTR_KPARAM_INFO
	.align		4
.L_3632:
        /*0008*/ 	.byte	0x04, 0x17
        /*000a*/ 	.short	(.L_3634 - .L_3633)
.L_3633:
        /*000c*/ 	.word	0x00000000
        /*0010*/ 	.short	0x0000
        /*0012*/ 	.short	0x0000
        /*0014*/ 	.byte	0x00, 0xf0, 0xa1, 0x03


	//----- nvinfo : EIATTR_SPARSE_MMA_MASK
	.align		4
.L_3634:
        /*0018*/ 	.byte	0x03, 0x50
        /*001a*/ 	.short	0x0000


	//----- nvinfo : EIATTR_MAXREG_COUNT
	.align		4
        /*001c*/ 	.byte	0x03, 0x1b
        /*001e*/ 	.short	0x00ff


	//----- nvinfo : EIATTR_MERCURY_ISA_VERSION
	.align		4
        /*0020*/ 	.byte	0x03, 0x5f
        /*0022*/ 	.short	0x0101


	//----- nvinfo : EIATTR_COOP_GROUP_MASK_REGIDS
	.align		4
        /*0024*/ 	.byte	0x04, 0x29
        /*0026*/ 	.short	(.L_3636 - .L_3635)


	//   ....[0]....
.L_3635:
        /*0028*/ 	.word	0xffffffff


	//   ....[1]....
        /*002c*/ 	.word	0xffffffff


	//   ....[2]....
        /*0030*/ 	.word	0xffffffff


	//   ....[3]....
        /*0034*/ 	.word	0xffffffff


	//   ....[4]....
        /*0038*/ 	.word	0xffffffff


	//   ....[5]....
        /*003c*/ 	.word	0xffffffff


	//   ....[6]....
        /*0040*/ 	.word	0xffffffff


	//   ....[7]....
        /*0044*/ 	.word	0xffffffff


	//   ....[8]....
        /*0048*/ 	.word	0xffffffff


	//   ....[9]....
        /*004c*/ 	.word	0xffffffff


	//   ....[10]....
        /*0050*/ 	.word	0x050000a2


	//   ....[11]....
        /*0054*/ 	.word	0x050000a2


	//   ....[12]....
        /*0058*/ 	.word	0x050000a2


	//   ....[13]....
        /*005c*/ 	.word	0x050000a2


	//   ....[14]....
        /*0060*/ 	.word	0x050000a2


	//   ....[15]....
        /*0064*/ 	.word	0x050000a2


	//   ....[16]....
        /*0068*/ 	.word	0x050000a2


	//   ....[17]....
        /*006c*/ 	.word	0x050000a2


	//   ....[18]....
        /*0070*/ 	.word	0x050000a2


	//   ....[19]....
        /*0074*/ 	.word	0x050000a2


	//----- nvinfo : EIATTR_COOP_GROUP_INSTR_OFFSETS
	.align		4
.L_3636:
        /*0078*/ 	.byte	0x04, 0x28
        /*007a*/ 	.short	(.L_3638 - .L_3637)


	//   ....[0]....
.L_3637:
        /*007c*/ 	.word	0x0002f040


	//   ....[1]....
        /*0080*/ 	.word	0x0002f060


	//   ....[2]....
        /*0084*/ 	.word	0x0002f080


	//   ....[3]....
        /*0088*/ 	.word	0x0002f0a0


	//   ....[4]....
        /*008c*/ 	.word	0x0002f0d0


	//   ....[5]....
        /*0090*/ 	.word	0x0002f900


	//   ....[6]....
        /*0094*/ 	.word	0x0002f920


	//   ....[7]....
        /*0098*/ 	.word	0x0002f940


	//   ....[8]....
        /*009c*/ 	.word	0x0002f960


	//   ....[9]....
        /*00a0*/ 	.word	0x0002f980


	//   ....[10]....
        /*00a4*/ 	.word	0x000312b0


	//   ....[11]....
        /*00a8*/ 	.word	0x00031350


	//   ....[12]....
        /*00ac*/ 	.word	0x000313c0


	//   ....[13]....
        /*00b0*/ 	.word	0x00031430


	//   ....[14]....
        /*00b4*/ 	.word	0x000314b0


	//   ....[15]....
        /*00b8*/ 	.word	0x00031d20


	//   ....[16]....
        /*00bc*/ 	.word	0x00031d90


	//   ....[17]....
        /*00c0*/ 	.word	0x00031e00


	//   ....[18]....
        /*00c4*/ 	.word	0x00031e70


	//   ....[19]....
        /*00c8*/ 	.word	0x00031ee0


	//----- nvinfo : EIATTR_VRC_CTA_INIT_COUNT
	.align		4
.L_3638:
        /*00cc*/ 	.byte	0x02, 0x4a
	.zero		1
	.zero		1


	//----- nvinfo : EIATTR_EXIT_INSTR_OFFSETS
	.align		4
        /*00d0*/ 	.byte	0x04, 0x1c
        /*00d2*/ 	.short	(.L_3640 - .L_3639)


	//   ....[0]....
.L_3639:
        /*00d4*/ 	.word	0x00000790


	//   ....[1]....
        /*00d8*/ 	.word	0x00031240


	//----- nvinfo : EIATTR_MAX_THREADS
	.align		4
.L_3640:
        /*00dc*/ 	.byte	0x04, 0x05
        /*00de*/ 	.short	(.L_3642 - .L_3641)
.L_3641:
        /*00e0*/ 	.word	0x00000080
        /*00e4*/ 	.word	0x00000001
        /*00e8*/ 	.word	0x00000001


	//----- nvinfo : EIATTR_CRS_STACK_SIZE
	.align		4
.L_3642:
        /*00ec*/ 	.byte	0x04, 0x1e
        /*00ee*/ 	.short	(.L_3644 - .L_3643)
.L_3643:
        /*00f0*/ 	.word	0x00000000


	//----- nvinfo : EIATTR_CBANK_PARAM_SIZE
	.align		4
.L_3644:
        /*00f4*/ 	.byte	0x03, 0x19
        /*00f6*/ 	.short	0x00e8


	//----- nvinfo : EIATTR_PARAM_CBANK
	.align		4
        /*00f8*/ 	.byte	0x04, 0x0a
        /*00fa*/ 	.short	(.L_3646 - .L_3645)
	.align		4
.L_3645:
        /*00fc*/ 	.word	index@(.nv.constant0._ZN10layer_norm13ln_fwd_kernelINS_13Kernel_traitsI6__halfffffjLj2048ELj1ELj4ELj1ELj16ENS_18Kernel_traits_baseILj2048ES2_ffffjLj128EEEEELb1ELb0ELb1ELb1EEEvNS_9FwdParamsE)
        /*0100*/ 	.short	0x0380
        /*0102*/ 	.short	0x00e8


	//----- nvinfo : EIATTR_SW_WAR
	.align		4
.L_3646:
        /*0104*/ 	.byte	0x04, 0x36
        /*0106*/ 	.short	(.L_3648 - .L_3647)
.L_3647:
        /*0108*/ 	.word	0x00000008
.L_3648:


//--------------------- .nv.info._ZN10layer_norm13ln_fwd_kernelINS_13Kernel_traitsI6__halfffffjLj2048ELj1ELj4ELj1ELj16ENS_18Kernel_traits_baseILj2048ES2_ffffjLj128EEEEELb1ELb1ELb0ELb0EEEvNS_9FwdParamsE --------------------------
	.section	.nv.info._ZN10layer_norm13ln_fwd_kernelINS_13Kernel_traitsI6__halfffffjLj2048ELj1ELj4ELj1ELj16ENS_18Kernel_traits_baseILj2048ES2_ffffjLj128EEEEELb1ELb1ELb0ELb0EEEvNS_9FwdParamsE,"",@"SHT_CUDA_INFO"
	.sectionflags	@""
	.align	4


	//----- nvinfo : EIATTR_CUDA_API_VERSION
	.align		4
        /*0000*/ 	.byte	0x04, 0x37
        /*0002*/ 	.short	(.L_3650 - .L_3649)
.L_3649:
        /*0004*/ 	.word	0x00000082


	//----- nvinfo : EIATTR_KPARAM_INFO
	.align		4
.L_3650:
        /*0008*/ 	.byte	0x04, 0x17
        /*000a*/ 	.short	(.L_3652 - .L_3651)
.L_3651:
        /*000c*/ 	.word	0x00000000
        /*0010*/ 	.short	0x0000
        /*0012*/ 	.short	0x0000
        /*0014*/ 	.byte	0x00, 0xf0, 0xa1, 0x03


	//----- nvinfo : EIATTR_SPARSE_MMA_MASK
	.align		4
.L_3652:
        /*0018*/ 	.byte	0x03, 0x50
        /*001a*/ 	.short	0x0000


	//----- nvinfo : EIATTR_MAXREG_COUNT
	.align		4
        /*001c*/ 	.byte	0x03, 0x1b
        /*001e*/ 	.short	0x00ff


	//----- nvinfo : EIATTR_MERCURY_ISA_VERSION
	.align		4
        /*0020*/ 	.byte	0x03, 0x5f
        /*0022*/ 	.short	0x0101


	//----- nvinfo : EIATTR_COOP_GROUP_MASK_REGIDS
	.align		4
        /*0024*/ 	.byte	0x04, 0x29
        /*0026*/ 	.short	(.L_3654 - .L_3653)


	//   ....[0]....
.L_3653:
        /*0028*/ 	.word	0xffffffff


	//   ....[1]....
        /*002c*/ 	.word	0xffffffff


	//   ....[2]....
        /*0030*/ 	.word	0xffffffff


	//   ....[3]....
        /*0034*/ 	.word	0xffffffff


	//   ....[4]....
        /*0038*/ 	.word	0xffffffff


	//   ....[5]....
        /*003c*/ 	.word	0xffffffff


	//   ....[6]....
        /*0040*/ 	.word	0xffffffff


	//   ....[7]....
        /*0044*/ 	.word	0xffffffff


	//   ....[8]....
        /*0048*/ 	.word	0xffffffff


	//   ....[9]....
        /*004c*/ 	.word	0xffffffff


	//   ....[10]....
        /*0050*/ 	.word	0x050000ba


	//   ....[11]....
        /*0054*/ 	.word	0x050000ba


	//   ....[12]....
        /*0058*/ 	.word	0x050000ba


	//   ....[13]....
        /*005c*/ 	.word	0x050000ba


	//   ....[14]....
        /*0060*/ 	.word	0x050000ba


	//   ....[15]....
        /*0064*/ 	.word	0x050000ba


	//   ....[16]....
        /*0068*/ 	.word	0x050000ba


	//   ....[17]....
        /*006c*/ 	.word	0x050000ba


	//   ....[18]....
        /*0070*/ 	.word	0x050000ba


	//   ....[19]....
        /*0074*/ 	.word	0x050000ba


	//----- nvinfo : EIATTR_COOP_GROUP_INSTR_OFFSETS
	.align		4
.L_3654:
        /*0078*/ 	.byte	0x04, 0x28
        /*007a*/ 	.short	(.L_3656 - .L_3655)


	//   ....[0]....
.L_3655:
        /*007c*/ 	.word	0x00036cc0


	//   ....[1]....
        /*0080*/ 	.word	0x00036d00


	//   ....[2]....
        /*0084*/ 	.word	0x00036d20


	//   ....[3]....
        /*0088*/ 	.word	0x00036d40


	//   ....[4]....
        /*008c*/ 	.word	0x00036d60


	//   ....[5]....
        /*0090*/ 	.word	0x00037630


	//   ....[6]....
        /*0094*/ 	.word	0x00037650


	//   ....[7]....
        /*0098*/ 	.word	0x00037670


	//   ....[8]....
        /*009c*/ 	.word	0x00037690


	//   ....[9]....
        /*00a0*/ 	.word	0x000376b0


	//   ....[10]....
        /*00a4*/ 	.word	0x000393b0


	//   ....[11]....
        /*00a8*/ 	.word	0x00039440


	//   ....[12]....
        /*00ac*/ 	.word	0x000394a0


	//   ....[13]....
        /*00b0*/ 	.word	0x00039500


	//   ....[14]....
        /*00b4*/ 	.word	0x00039560


	//   ....[15]....
        /*00b8*/ 	.word	0x00039e80


	//   ....[16]....
        /*00bc*/ 	.word	0x00039ee0


	//   ....[17]....
        /*00c0*/ 	.word	0x00039f40


	//   ....[18]....
        /*00c4*/ 	.word	0x00039fa0


	//   ....[19]....
        /*00c8*/ 	.word	0x0003a000


	//----- nvinfo : EIATTR_VRC_CTA_INIT_COUNT
	.align		4
.L_3656:
        /*00cc*/ 	.byte	0x02, 0x4a
	.zero		1
	.zero		1


	//----- nvinfo : EIATTR_EXIT_INSTR_OFFSETS
	.align		4
        /*00d0*/ 	.byte	0x04, 0x1c
        /*00d2*/ 	.short	(.L_3658 - .L_3657)


	//   ....[0]....
.L_3657:
        /*00d4*/ 	.word	0x000016b0


	//   ....[1]....
        /*00d8*/ 	.word	0x00039350


	//----- nvinfo : EIATTR_INDIRECT_BRANCH_TARGETS
	.align		4
.L_3658:
        /*00dc*/ 	.byte	0x04, 0x34
        /*00de*/ 	.short	(.L_3660 - .L_3659)


	//   ....[0]....
.L_3659:
        /*00e0*/ 	.word	.L_x_71396@srel
        /*00e4*/ 	.short	0x0
        /*00e6*/ 	.short	0x0
        /*00e8*/ 	.word	0x3
        /*00ec*/ 	.word	.L_x_71397@srel
        /*00f0*/ 	.word	.L_x_71398@srel
        /*00f4*/ 	.word	.L_x_71399@srel


	//----- nvinfo : EIATTR_MAX_THREADS
	.align		4
.L_3660:
        /*00f8*/ 	.byte	0x04, 0x05
        /*00fa*/ 	.short	(.L_3662 - .L_3661)
.L_3661:
        /*00fc*/ 	.word	0x00000080
        /*0100*/ 	.word	0x00000001
        /*0104*/ 	.word	0x00000001


	//----- nvinfo : EIATTR_CRS_STACK_SIZE
	.align		4
.L_3662:
        /*0108*/ 	.byte	0x04, 0x1e
        /*010a*/ 	.short	(.L_3664 - .L_3663)
.L_3663:
        /*010c*/ 	.word	0x00000000


	//----- nvinfo : EIATTR_CBANK_PARAM_SIZE
	.align		4
.L_3664:
        /*0110*/ 	.byte	0x03, 0x19
        /*0112*/ 	.short	0x00e8


	//----- nvinfo : EIATTR_PARAM_CBANK
	.align		4
        /*0114*/ 	.byte	0x04, 0x0a
        /*0116*/ 	.short	(.L_3666 - .L_3665)
	.align		4
.L_3665:
        /*0118*/ 	.word	index@(.nv.constant0._ZN10layer_norm13ln_fwd_kernelINS_13Kernel_traitsI6__halfffffjLj2048ELj1ELj4ELj1ELj16ENS_18Kernel_traits_baseILj2048ES2_ffffjLj128EEEEELb1ELb1ELb0ELb0EEEvNS_9FwdParamsE)
        /*011c*/ 	.short	0x0380
        /*011e*/ 	.short	0x00e8


	//----- nvinfo : EIATTR_SW_WAR
	.align		4
.L_3666:
        /*0120*/ 	.byte	0x04, 0x36
        /*0122*/ 	.short	(.L_3668 - .L_3667)
.L_3667:
        /*0124*/ 	.word	0x00000008
.L_3668:


//--------------------- .nv.info._ZN10layer_norm13ln_fwd_kernelINS_13Kernel_traitsI6__halfffffjLj2048ELj1ELj4ELj1ELj16ENS_18Kernel_traits_baseILj2048ES2_ffffjLj128EEEEELb1ELb1ELb0ELb1EEEvNS_9FwdParamsE --------------------------
	.section	.nv.info._ZN10layer_norm13ln_fwd_kernelINS_13Kernel_traitsI6__halfffffjLj2048ELj1ELj4ELj1ELj16ENS_18Kernel_traits_baseILj2048ES2_ffffjLj128EEEEELb1ELb1ELb0ELb1EEEvNS_9FwdParamsE,"",@"SHT_CUDA_INFO"
	.sectionflags	@""
	.align	4


	//----- nvinfo : EIATTR_CUDA_API_VERSION
	.align		4
        /*0000*/ 	.byte	0x04, 0x37
        /*0002*/ 	.short	(.L_3670 - .L_3669)
.L_3669:
        /*0004*/ 	.word	0x00000082


	//----- nvinfo : EIATTR_KPARAM_INFO
	.align		4
.L_3670:
        /*0008*/ 	.byte	0x04, 0x17
        /*000a*/ 	.short	(.L_3672 - .L_3671)
.L_3671:
        /*000c*/ 	.word	0x00000000
        /*0010*/ 	.short	0x0000
        /*0012*/ 	.short	0x0000
        /*0014*/ 	.byte	0x00, 0xf0, 0xa1, 0x03


	//----- nvinfo : EIATTR_SPARSE_MMA_MASK
	.align		4
.L_3672:
        /*0018*/ 	.byte	0x03, 0x50
        /*001a*/ 	.short	0x0000


	//----- nvinfo : EIATTR_MAXREG_COUNT
	.align		4
        /*001c*/ 	.byte	0x03, 0x1b
        /*001e*/ 	.short	0x00ff


	//----- nvinfo : EIATTR_MERCURY_ISA_VERSION
	.align		4
        /*0020*/ 	.byte	0x03, 0x5f
        /*0022*/ 	.short	0x0101


	//----- nvinfo : EIATTR_COOP_GROUP_MASK_REGIDS
	.align		4
        /*0024*/ 	.byte	0x04, 0x29
        /*0026*/ 	.short	(.L_3674 - .L_3673)


	//   ....[0]....
.L_3673:
        /*0028*/ 	.word	0xffffffff


	//   ....[1]....
        /*002c*/ 	.word	0xffffffff


	//   ....[2]....
        /*0030*/ 	.word	0xffffffff


	//   ....[3]....
        /*0034*/ 	.word	0xffffffff


	//   ....[4]....
        /*0038*/ 	.word	0xffffffff


	//   ....[5]....
        /*003c*/ 	.word	0xffffffff


	//   ....[6]....
        /*0040*/ 	.word	0xffffffff


	//   ....[7]....
        /*0044*/ 	.word	0xffffffff


	//   ....[8]....
        /*0048*/ 	.word	0xffffffff


	//   ....[9]....
        /*004c*/ 	.word	0xffffffff


	//   ....[10]....
        /*0050*/ 	.word	0x05000098


	//   ....[11]....
        /*0054*/ 	.word	0x05000098


	//   ....[12]....
        /*0058*/ 	.word	0x05000098


	//   ....[13]....
        /*005c*/ 	.word	0x05000098


	//   ....[14]....
        /*0060*/ 	.word	0x05000098


	//   ....[15]....
        /*0064*/ 	.word	0x05000098


	//   ....[16]....
        /*0068*/ 	.word	0x05000098


	//   ....[17]....
        /*006c*/ 	.word	0x05000098


	//   ....[18]....
        /*0070*/ 	.word	0x05000098


	//   ....[19]....
        /*0074*/ 	.word	0x05000098


	//----- nvinfo : EIATTR_COOP_GROUP_INSTR_OFFSETS
	.align		4
.L_3674:
        /*0078*/ 	.byte	0x04, 0x28
        /*007a*/ 	.short	(.L_3676 - .L_3675)


	//   ....[0]....
.L_3675:
        /*007c*/ 	.word	0x0002f280


	//   ....[1]....
        /*0080*/ 	.word	0x0002f2b0


	//   ....[2]....
        /*0084*/ 	.word	0x0002f2d0


	//   ....[3]....
        /*0088*/ 	.word	0x0002f2f0


	//   ....[4]....
        /*008c*/ 	.word	0x0002f310


	//   ....[5]....
        /*0090*/ 	.word	0x0002fb40


	//   ....[6]....
        /*0094*/ 	.word	0x0002fb60


	//   ....[7]....
        /*0098*/ 	.word	0x0002fb80


	//   ....[8]....
        /*009c*/ 	.word	0x0002fba0


	//   ....[9]....
        /*00a0*/ 	.word	0x0002fbc0


	//   ....[10]....
        /*00a4*/ 	.word	0x00031430


	//   ....[11]....
        /*00a8*/ 	.word	0x000314d0


	//   ....[12]....
        /*00ac*/ 	.word	0x00031540


	//   ....[13]....
        /*00b0*/ 	.word	0x000315b0


	//   ....[14]....
        /*00b4*/ 	.word	0x00031620


	//   ....[15]....
        /*00b8*/ 	.word	0x00031ea0


	//   ....[16]....
        /*00bc*/ 	.word	0x00031f10


	//   ....[17]....
        /*00c0*/ 	.word	0x00031f80


	//   ....[18]....
        /*00c4*/ 	.word	0x00031ff0


	//   ....[19]....
        /*00c8*/ 	.word	0x00032060


	//----- nvinfo : EIATTR_VRC_CTA_INIT_COUNT
	.align		4
.L_3676:
        /*00cc*/ 	.byte	0x02, 0x4a
	.zero		1
	.zero		1


	//----- nvinfo : EIATTR_EXIT_INSTR_OFFSETS
	.align		4
        /*00d0*/ 	.byte	0x04, 0x1c
        /*00d2*/ 	.short	(.L_3678 - .L_3677)


	//   ....[0]....
.L_3677:
        /*00d4*/ 	.word	0x000008f0


	//   ....[1]....
        /*00d8*/ 	.word	0x000313c0


	//----- nvinfo : EIATTR_INDIRECT_BRANCH_TARGETS
	.align		4
.L_3678:
        /*00dc*/ 	.byte	0x04, 0x34
        /*00de*/ 	.short	(.L_3680 - .L_3679)


	//   ....[0]....
.L_3679:
        /*00e0*/ 	.word	.L_x_71400@srel
        /*00e4*/ 	.short	0x0
        /*00e6*/ 	.short	0x0
        /*00e8*/ 	.word	0x3
        /*00ec*/ 	.word	.L_x_71401@srel
        /*00f0*/ 	.word	.L_x_71402@srel
        /*00f4*/ 	.word	.L_x_71403@srel


	//----- nvinfo : EIATTR_MAX_THREADS
	.align		4
.L_3680:
        /*00f8*/ 	.byte	0x04, 0x05
        /*00fa*/ 	.short	(.L_3682 - .L_3681)
.L_3681:
        /*00fc*/ 	.word	0x00000080
        /*0100*/ 	.word	0x00000001
        /*0104*/ 	.word	0x00000001


	//----- nvinfo : EIATTR_CRS_STACK_SIZE
	.align		4
.L_3682:
        /*0108*/ 	.byte	0x04, 0x1e
        /*010a*/ 	.short	(.L_3684 - .L_3683)
.L_3683:
        /*010c*/ 	.word	0x00000000


	//----- nvinfo : EIATTR_CBANK_PARAM_SIZE
	.align		4
.L_3684:
        /*0110*/ 	.byte	0x03, 0x19
        /*0112*/ 	.short	0x00e8


	//----- nvinfo : EIATTR_PARAM_CBANK
	.align		4
        /*0114*/ 	.byte	0x04, 0x0a
        /*0116*/ 	.short	(.L_3686 - .L_3685)
	.align		4
.L_3685:
        /*0118*/ 	.word	index@(.nv.constant0._ZN10layer_norm13ln_fwd_kernelINS_13Kernel_traitsI6__halfffffjLj2048ELj1ELj4ELj1ELj16ENS_18Kernel_traits_baseILj2048ES2_ffffjLj128EEEEELb1ELb1ELb0ELb1EEEvNS_9FwdParamsE)
        /*011c*/ 	.short	0x0380
        /*011e*/ 	.short	0x00e8


	//----- nvinfo : EIATTR_SW_WAR
	.align		4
.L_3686:
        /*0120*/ 	.byte	0x04, 0x36
        /*0122*/ 	.short	(.L_3688 - .L_3687)
.L_3687:
        /*0124*/ 	.word	0x00000008
.L_3688:


//--------------------- .nv.info._ZN10layer_norm13ln_fwd_kernelINS_13Kernel_traitsI6__halfffffjLj2048ELj1ELj4ELj1ELj16ENS_18Kernel_traits_baseILj2048ES2_ffffjLj128EEEEELb1ELb1ELb1ELb0EEEvNS_9FwdParamsE --------------------------
	.section	.nv.info._ZN10layer_norm13ln_fwd_kernelINS_13Kernel_traitsI6__halfffffjLj2048ELj1ELj4ELj1ELj16ENS_18Kernel_traits_baseILj2048ES2_ffffjLj128EEEEELb1ELb1ELb1ELb0EEEvNS_9FwdParamsE,"",@"SHT_CUDA_INFO"
	.sectionflags	@""
	.align	4


	//----- nvinfo : EIATTR_CUDA_API_VERSION
	.align		4
        /*0000*/ 	.byte	0x04, 0x37
        /*0002*/ 	.short	(.L_3690 - .L_3689)
.L_3689:
        /*0004*/ 	.word	0x00000082


	//----- nvinfo : EIATTR_KPARAM_INFO
	.align		4
.L_3690:
        /*0008*/ 	.byte	0x04, 0x17
        /*000a*/ 	.short	(.L_3692 - .L_3691)
.L_3691:
        /*000c*/ 	.word	0x00000000
        /*0010*/ 	.short	0x0000
        /*0012*/ 	.short	0x0000
        /*0014*/ 	.byte	0x00, 0xf0, 0xa1, 0x03


	//----- nvinfo : EIATTR_SPARSE_MMA_MASK
	.align		4
.L_3692:
        /*0018*/ 	.byte	0x03, 0x50
        /*001a*/ 	.short	0x0000


	//----- nvinfo : EIATTR_MAXREG_COUNT
	.align		4
        /*001c*/ 	.byte	0x03, 0x1b
        /*001e*/ 	.short	0x00ff


	//----- nvinfo : EIATTR_MERCURY_ISA_VERSION
	.align		4
        /*0020*/ 	.byte	0x03, 0x5f
        /*0022*/ 	.short	0x0101


	//----- nvinfo : EIATTR_COOP_GROUP_MASK_REGIDS
	.align		4
        /*0024*/ 	.byte	0x04, 0x29
        /*0026*/ 	.short	(.L_3694 - .L_3693)


	//   ....[0]....
.L_3693:
        /*0028*/ 	.word	0xffffffff


	//   ....[1]....
        /*002c*/ 	.word	0xffffffff


	//   ....[2]....
        /*0030*/ 	.word	0xffffffff


	//   ....[3]....
        /*0034*/ 	.word	0xffffffff


	//   ....[4]....
        /*0038*/ 	.word	0xffffffff


	//   ....[5]....
        /*003c*/ 	.word	0xffffffff


	//   ....[6]....
        /*0040*/ 	.word	0xffffffff


	//   ....[7]....
        /*0044*/ 	.word	0xffffffff


	//   ....[8]....
        /*0048*/ 	.word	0xffffffff


	//   ....[9]....
        /*004c*/ 	.word	0xffffffff


	//   ....[10]....
        /*0050*/ 	.word	0x050000a2


	//   ....[11]....
        /*0054*/ 	.word	0x050000a2


	//   ....[12]....
        /*0058*/ 	.word	0x050000a2


	//   ....[13]....
        /*005c*/ 	.word	0x050000a2


	//   ....[14]....
        /*0060*/ 	.word	0x050000a2


	//   ....[15]....
        /*0064*/ 	.word	0x050000a2


	//   ....[16]....
        /*0068*/ 	.word	0x050000a2


	//   ....[17]....
        /*006c*/ 	.word	0x050000a2


	//   ....[18]....
        /*0070*/ 	.word	0x050000a2


	//   ....[19]....
        /*0074*/ 	.word	0x050000a2


	//----- nvinfo : EIATTR_COOP_GROUP_INSTR_OFFSETS
	.align		4
.L_3694:
        /*0078*/ 	.byte	0x04, 0x28
        /*007a*/ 	.short	(.L_3696 - .L_3695)


	//   ....[0]....
.L_3695:
        /*007c*/ 	.word	0x0003a450


	//   ....[1]....
        /*0080*/ 	.word	0x0003a490


	//   ....[2]....
        /*0084*/ 	.word	0x0003a4b0


	//   ....[3]....
        /*0088*/ 	.word	0x0003a4d0


	//   ....[4]....
        /*008c*/ 	.word	0x0003a4f0


	//   ....[5]....
        /*0090*/ 	.word	0x0003adc0


	//   ....[6]....
        /*0094*/ 	.word	0x0003ade0


	//   ....[7]....
        /*0098*/ 	.word	0x0003ae00


	//   ....[8]....
        /*009c*/ 	.word	0x0003ae20


	//   ....[9]....
        /*00a0*/ 	.word	0x0003ae40


	//   ....[10]....
        /*00a4*/ 	.word	0x0003cbb0


	//   ....[11]....
        /*00a8*/ 	.word	0x0003cc40


	//   ....[12]....
        /*00ac*/ 	.word	0x0003cca0


	//   ....[13]....
        /*00b0*/ 	.word	0x0003cd00


	//   ....[14]....
        /*00b4*/ 	.word	0x0003cd60


	//   ....[15]....
        /*00b8*/ 	.word	0x0003d690


	//   ....[16]....
        /*00bc*/ 	.word	0x0003d6f0


	//   ....[17]....
        /*00c0*/ 	.word	0x0003d750


	//   ....[18]....
        /*00c4*/ 	.word	0x0003d7b0


	//   ....[19]....
        /*00c8*/ 	.word	0x0003d810


	//----- nvinfo : EIATTR_VRC_CTA_INIT_COUNT
	.align		4
.L_3696:
        /*00cc*/ 	.byte	0x02, 0x4a
	.zero		1
	.zero		1


	//----- nvinfo : EIATTR_EXIT_INSTR_OFFSETS
	.align		4
        /*00d0*/ 	.byte	0x04, 0x1c
        /*00d2*/ 	.short	(.L_3698 - .L_3697)


	//   ....[0]....
.L_3697:
        /*00d4*/ 	.word	0x000016a0


	//   ....[1]....
        /*00d8*/ 	.word	0x0003cb50


	//----- nvinfo : EIATTR_MAX_THREADS
	.align		4
.L_3698:
        /*00dc*/ 	.byte	0x04, 0x05
        /*00de*/ 	.short	(.L_3700 - .L_3699)
.L_3699:
        /*00e0*/ 	.word	0x00000080
        /*00e4*/ 	.word	0x00000001
        /*00e8*/ 	.word	0x00000001


	//----- nvinfo : EIATTR_CRS_STACK_SIZE
	.align		4
.L_3700:
        /*00ec*/ 	.byte	0x04, 0x1e
        /*00ee*/ 	.short	(.L_3702 - .L_3701)
.L_3701:
        /*00f0*/ 	.word	0x00000000


	//----- nvinfo : EIATTR_CBANK_PARAM_SIZE
	.align		4
.L_3702:
        /*00f4*/ 	.byte	0x03, 0x19
        /*00f6*/ 	.short	0x00e8


	//----- nvinfo : EIATTR_PARAM_CBANK
	.align		4
        /*00f8*/ 	.byte	0x04, 0x0a
        /*00fa*/ 	.short	(.L_3704 - .L_3703)
	.align		4
.L_3703:
        /*00fc*/ 	.word	index@(.nv.constant0._ZN10layer_norm13ln_fwd_kernelINS_13Kernel_traitsI6__halfffffjLj2048ELj1ELj4ELj1ELj16ENS_18Kernel_traits_baseILj2048ES2_ffffjLj128EEEEELb1ELb1ELb1ELb0EEEvNS_9FwdParamsE)
        /*0100*/ 	.short	0x0380
        /*0102*/ 	.short	0x00e8


	//----- nvinfo : EIATTR_SW_WAR
	.align		4
.L_3704:
        /*0104*/ 	.byte	0x04, 0x36
        /*0106*/ 	.short	(.L_3706 - .L_3705)
.L_3705:
        /*0108*/ 	.word	0x00000008
.L_3706:


//--------------------- .nv.info._ZN10layer_norm13ln_fwd_kernelINS_13Kernel_traitsI6__halfffffjLj2048ELj1ELj4ELj1ELj16ENS_18Kernel_traits_baseILj2048ES2_ffffjLj128EEEEELb1ELb1ELb1ELb1EEEvNS_9FwdParamsE --------------------------
	.section	.nv.info._ZN10layer_norm13ln_fwd_kernelINS_13Kernel_traitsI6__halfffffjLj2048ELj1ELj4ELj1ELj16ENS_18Kernel_traits_baseILj2048ES2_ffffjLj128EEEEELb1ELb1ELb1ELb1EEEvNS_9FwdParamsE,"",@"SHT_CUDA_INFO"
	.sectionflags	@""
	.align	4


	//----- nvinfo : EIATTR_CUDA_API_VERSION
	.align		4
        /*0000*/ 	.byte	0x04, 0x37
        /*0002*/ 	.short	(.L_3708 - .L_3707)
.L_3707:
        /*0004*/ 	.word	0x00000082


	//----- nvinfo : EIATTR_KPARAM_INFO
	.align		4
.L_3708:
        /*0008*/ 	.byte	0x04, 0x17
        /*000a*/ 	.short	(.L_3710 - .L_3709)
.L_3709:
        /*000c*/ 	.word	0x00000000
        /*0010*/ 	.short	0x0000
        /*0012*/ 	.short	0x0000
        /*0014*/ 	.byte	0x00, 0xf0, 0xa1, 0x03


	//----- nvinfo : EIATTR_SPARSE_MMA_MASK
	.align		4
.L_3710:
        /*0018*/ 	.byte	0x03, 0x50
        /*001a*/ 	.short	0x0000


	//----- nvinfo : EIATTR_MAXREG_COUNT
	.align		4
        /*001c*/ 	.byte	0x03, 0x1b
        /*001e*/ 	.short	0x00ff


	//----- nvinfo : EIATTR_MERCURY_ISA_VERSION
	.align		4
        /*0020*/ 	.byte	0x03, 0x5f
        /*0022*/ 	.short	0x0101


	//----- nvinfo : EIATTR_COOP_GROUP_MASK_REGIDS
	.align		4
        /*0024*/ 	.byte	0x04, 0x29
        /*0026*/ 	.short	(.L_3712 - .L_3711)


	//   ....[0]....
.L_3711:
        /*0028*/ 	.word	0xffffffff


	//   ....[1]....
        /*002c*/ 	.word	0xffffffff


	//   ....[2]....
        /*0030*/ 	.word	0xffffffff


	//   ....[3]....
        /*0034*/ 	.word	0xffffffff


	//   ....[4]....
        /*0038*/ 	.word	0xffffffff


	//   ....[5]....
        /*003c*/ 	.word	0xffffffff


	//   ....[6]....
        /*0040*/ 	.word	0xffffffff


	//   ....[7]....
        /*0044*/ 	.word	0xffffffff


	//   ....[8]....
        /*0048*/ 	.word	0xffffffff


	//   ....[9]....
        /*004c*/ 	.word	0xffffffff


	//   ....[10]....
        /*0050*/ 	.word	0x050000a6


	//   ....[11]....
        /*0054*/ 	.word	0x050000a6


	//   ....[12]....
        /*0058*/ 	.word	0x050000a6


	//   ....[13]....
        /*005c*/ 	.word	0x050000a6


	//   ....[14]....
        /*0060*/ 	.word	0x050000a6


	//   ....[15]....
        /*0064*/ 	.word	0x050000a6


	//   ....[16]....
        /*0068*/ 	.word	0x050000a6


	//   ....[17]....
        /*006c*/ 	.word	0x050000a6


	//   ....[18]....
        /*0070*/ 	.word	0x050000a6


	//   ....[19]....
        /*0074*/ 	.word	0x050000a6


	//----- nvinfo : EIATTR_COOP_GROUP_INSTR_OFFSETS
	.align		4
.L_3712:
        /*0078*/ 	.byte	0x04, 0x28
        /*007a*/ 	.short	(.L_3714 - .L_3713)


	//   ....[0]....
.L_3713:
        /*007c*/ 	.word	0x00036250


	//   ....[1]....
        /*0080*/ 	.word	0x00036280


	//   ....[2]....
        /*0084*/ 	.word	0x000362a0


	//   ....[3]....
        /*0088*/ 	.word	0x000362c0


	//   ....[4]....
        /*008c*/ 	.word	0x000362e0


	//   ....[5]....
        /*0090*/ 	.word	0x00036b10


	//   ....[6]....
        /*0094*/ 	.word	0x00036b30


	//   ....[7]....
        /*0098*/ 	.word	0x00036b50


	//   ....[8]....
        /*009c*/ 	.word	0x00036b70


	//   ....[9]....
        /*00a0*/ 	.word	0x00036b90


	//   ....[10]....
        /*00a4*/ 	.word	0x000386c0


	//   ....[11]....
        /*00a8*/ 	.word	0x00038770


	//   ....[12]....
        /*00ac*/ 	.word	0x000387e0


	//   ....[13]....
        /*00b0*/ 	.word	0x00038850


	//   ....[14]....
        /*00b4*/ 	.word	0x000388c0


	//   ....[15]....
        /*00b8*/ 	.word	0x00039140


	//   ....[16]....
        /*00bc*/ 	.word	0x000391b0


	//   ....[17]....
        /*00c0*/ 	.word	0x00039220


	//   ....[18]....
        /*00c4*/ 	.word	0x00039290


	//   ....[19]....
        /*00c8*/ 	.word	0x00039300


	//----- nvinfo : EIATTR_VRC_CTA_INIT_COUNT
	.align		4
.L_3714:
        /*00cc*/ 	.byte	0x02, 0x4a
	.zero		1
	.zero		1


	//----- nvinfo : EIATTR_EXIT_INSTR_OFFSETS
	.align		4
        /*00d0*/ 	.byte	0x04, 0x1c
        /*00d2*/ 	.short	(.L_3716 - .L_3715)


	//   ....[0]....
.L_3715:
        /*00d4*/ 	.word	0x00000910


	//   ....[1]....
        /*00d8*/ 	.word	0x00038650


	//----- nvinfo : EIATTR_MAX_THREADS
	.align		4
.L_3716:
        /*00dc*/ 	.byte	0x04, 0x05
        /*00de*/ 	.short	(.L_3718 - .L_3717)
.L_3717:
        /*00e0*/ 	.word	0x00000080
        /*00e4*/ 	.word	0x00000001
        /*00e8*/ 	.word	0x00000001


	//----- nvinfo : EIATTR_CRS_STACK_SIZE
	.align		4
.L_3718:
        /*00ec*/ 	.byte	0x04, 0x1e
        /*00ee*/ 	.short	(.L_3720 - .L_3719)
.L_3719:
        /*00f0*/ 	.word	0x00000000


	//----- nvinfo : EIATTR_CBANK_PARAM_SIZE
	.align		4
.L_3720:
        /*00f4*/ 	.byte	0x03, 0x19
        /*00f6*/ 	.short	0x00e8


	//----- nvinfo : EIATTR_PARAM_CBANK
	.align		4
        /*00f8*/ 	.byte	0x04, 0x0a
        /*00fa*/ 	.short	(.L_3722 - .L_3721)
	.align		4
.L_3721:
        /*00fc*/ 	.word	index@(.nv.constant0._ZN10layer_norm13ln_fwd_kernelINS_13Kernel_traitsI6__halfffffjLj2048ELj1ELj4ELj1ELj16ENS_18Kernel_traits_baseILj2048ES2_ffffjLj128EEEEELb1ELb1ELb1ELb1EEEvNS_9FwdParamsE)
        /*0100*/ 	.short	0x0380
        /*0102*/ 	.short	0x00e8


	//----- nvinfo : EIATTR_SW_WAR
	.align		4
.L_3722:
        /*0104*/ 	.byte	0x04, 0x36
        /*0106*/ 	.short	(.L_3724 - .L_3723)
.L_3723:
        /*0108*/ 	.word	0x00000008
.L_3724:


//--------------------- .nv.info._ZN10layer_norm13ln_fwd_kernelINS_13Kernel_traitsIfffffjLj2048ELj1ELj4ELj1ELj16ENS_18Kernel_traits_baseILj2048EfffffjLj128EEEEELb0ELb0ELb0ELb0EEEvNS_9FwdParamsE --------------------------
	.section	.nv.info._ZN10layer_norm13ln_fwd_kernelINS_13Kernel_traitsIfffffjLj2048ELj1ELj4ELj1ELj16ENS_18Kernel_traits_baseILj2048EfffffjLj128EEEEELb0ELb0ELb0ELb0EEEvNS_9FwdParamsE,"",@"SHT_CUDA_INFO"
	.sectionflags	@""
	.align	4


	//----- nvinfo : EIATTR_CUDA_API_VERSION
	.align		4
        /*0000*/ 	.byte	0x04, 0x37
        /*0002*/ 	.short	(.L_3726 - .L_3725)
.L_3725:
        /*0004*/ 	.word	0x00000082


	//----- nvinfo : EIATTR_KPARAM_INFO
	.align		4
.L_3726:
        /*0008*/ 	.byte	0x04, 0x17
        /*000a*/ 	.short	(.L_3728 - .L_3727)
.L_3727:
        /*000c*/ 	.word	0x00000000
        /*0010*/ 	.short	0x0000
        /*0012*/ 	.short	0x0000
        /*0014*/ 	.byte	0x00, 0xf0, 0xa1, 0x03


	//----- nvinfo : EIATTR_SPARSE_MMA_MASK
	.align		4
.L_3728:
        /*0018*/ 	.byte	0x03, 0x50
        /*001a*/ 	.short	0x0000


	//----- nvinfo : EIATTR_MAXREG_COUNT
	.align		4
        /*001c*/ 	.byte	0x03, 0x1b
        /*001e*/ 	.short	0x00ff


	//----- nvinfo : EIATTR_MERCURY_ISA_VERSION
	.align		4
        /*0020*/ 	.byte	0x03, 0x5f
        /*0022*/ 	.short	0x0101


	//----- nvinfo : EIATTR_COOP_GROUP_MASK_REGIDS
	.align		4
        /*0024*/ 	.byte	0x04, 0x29
        /*0026*/ 	.short	(.L_3730 - .L_3729)


	//   ....[0]....
.L_3729:
        /*0028*/ 	.word	0xffffffff


	//   ....[1]....
        /*002c*/ 	.word	0xffffffff


	//   ....[2]....
        /*0030*/ 	.word	0xffffffff


	//   ....[3]....
        /*0034*/ 	.word	0xffffffff


	//   ....[4]....
        /*0038*/ 	.word	0xffffffff


	//   ....[5]....
        /*003c*/ 	.word	0xffffffff


	//   ....[6]....
        /*0040*/ 	.word	0xffffffff


	//   ....[7]....
        /*0044*/ 	.word	0xffffffff


	//   ....[8]....
        /*0048*/ 	.word	0xffffffff


	//   ....[9]....
        /*004c*/ 	.word	0xffffffff


	//   ....[10]....
        /*0050*/ 	.word	0x050000a8


	//   ....[11]....
        /*0054*/ 	.word	0x050000a8


	//   ....[12]....
        /*0058*/ 	.word	0x050000a8


	//   ....[13]....
        /*005c*/ 	.word	0x050000a8


	//   ....[14]....
        /*0060*/ 	.word	0x050000a8


	//   ....[15]....
        /*0064*/ 	.word	0x050000a8


	//   ....[16]....
        /*0068*/ 	.word	0x050000a8


	//   ....[17]....
        /*006c*/ 	.word	0x050000a8


	//   ....[18]....
        /*0070*/ 	.word	0x050000a8


	//   ....[19]....
        /*0074*/ 	.word	0x050000a8


	//----- nvinfo : EIATTR_COOP_GROUP_INSTR_OFFSETS
	.align		4
.L_3730:
        /*0078*/ 	.byte	0x04, 0x28
        /*007a*/ 	.short	(.L_3732 - .L_3731)


	//   ....[0]....
.L_3731:
        /*007c*/ 	.word	0x00003d80


	//   ....[1]....
        /*0080*/ 	.word	0x00003db0


	//   ....[2]....
        /*0084*/ 	.word	0x00003dd0


	//   ....[3]....
        /*0088*/ 	.word	0x00003e00


	//   ....[4]....
        /*008c*/ 	.word	0x00003e20


	//   ....[5]....
        /*0090*/ 	.word	0x00004700


	//   ....[6]....
        /*0094*/ 	.word	0x00004720


	//   ....[7]....
        /*0098*/ 	.word	0x00004740


	//   ....[8]....
        /*009c*/ 	.word	0x00004760


	//   ....[9]....
        /*00a0*/ 	.word	0x00004780


	//   ....[10]....
        /*00a4*/ 	.word	0x00005d10


	//   ....[11]....
        /*00a8*/ 	.word	0x00005db0


	//   ....[12]....
        /*00ac*/ 	.word	0x00005e20


	//   ....[13]....
        /*00b0*/ 	.word	0x00005ea0


	//   ....[14]....
        /*00b4*/ 	.word	0x00005f10


	//   ....[15]....
        /*00b8*/ 	.word	0x00006850


	//   ....[16]....
        /*00bc*/ 	.word	0x000068c0


	//   ....[17]....
        /*00c0*/ 	.word	0x00006930


	//   ....[18]....
        /*00c4*/ 	.word	0x000069a0


	//   ....[19]....
        /*00c8*/ 	.word	0x00006a10


	//----- nvinfo : EIATTR_VRC_CTA_INIT_COUNT
	.align		4
.L_3732:
        /*00cc*/ 	.byte	0x02, 0x4a
	.zero		1
	.zero		1


	//----- nvinfo : EIATTR_EXIT_INSTR_OFFSETS
	.align		4
        /*00d0*/ 	.byte	0x04, 0x1c
        /*00d2*/ 	.short	(.L_3734 - .L_3733)


	//   ....[0]....
.L_3733:
        /*00d4*/ 	.word	0x00001050


	//   ....[1]....
        /*00d8*/ 	.word	0x00005ca0


	//----- nvinfo : EIATTR_MAX_THREADS
	.align		4
.L_3734:
        /*00dc*/ 	.byte	0x04, 0x05
        /*00de*/ 	.short	(.L_3736 - .L_3735)
.L_3735:
        /*00e0*/ 	.word	0x00000080
        /*00e4*/ 	.word	0x00000001
        /*00e8*/ 	.word	0x00000001


	//----- nvinfo : EIATTR_CRS_STACK_SIZE
	.align		4
.L_3736:
        /*00ec*/ 	.byte	0x04, 0x1e
        /*00ee*/ 	.short	(.L_3738 - .L_3737)
.L_3737:
        /*00f0*/ 	.word	0x00000000


	//----- nvinfo : EIATTR_CBANK_PARAM_SIZE
	.align		4
.L_3738:
        /*00f4*/ 	.byte	0x03, 0x19
        /*00f6*/ 	.short	0x00e8


	//----- nvinfo : EIATTR_PARAM_CBANK
	.align		4
        /*00f8*/ 	.byte	0x04, 0x0a
        /*00fa*/ 	.short	(.L_3740 - .L_3739)
	.align		4
.L_3739:
        /*00fc*/ 	.word	index@(.nv.constant0._ZN10layer_norm13ln_fwd_kernelINS_13Kernel_traitsIfffffjLj2048ELj1ELj4ELj1ELj16ENS_18Kernel_traits_baseILj2048EfffffjLj128EEEEELb0ELb0ELb0ELb0EEEvNS_9FwdParamsE)
        /*0100*/ 	.short	0x0380
        /*0102*/ 	.short	0x00e8


	//----- nvinfo : EIATTR_SW_WAR
	.align		4
.L_3740:
        /*0104*/ 	.byte	0x04, 0x36
        /*0106*/ 	.short	(.L_3742 - .L_3741)
.L_3741:
        /*0108*/ 	.word	0x00000008
.L_3742:


//--------------------- .nv.info._ZN10layer_norm13ln_fwd_kernelINS_13Kernel_traitsIfffffjLj2048ELj1ELj4ELj1ELj16ENS_18Kernel_traits_baseILj2048EfffffjLj128EEEEELb0ELb0ELb0ELb1EEEvNS_9FwdParamsE --------------------------
	.section	.nv.info._ZN10layer_norm13ln_fwd_kernelINS_13Kernel_traitsIfffffjLj2048ELj1ELj4ELj1ELj16ENS_18Kernel_traits_baseILj2048EfffffjLj128EEEEELb0ELb0ELb0ELb1EEEvNS_9FwdParamsE,"",@"SHT_CUDA_INFO"
	.sectionflags	@""
	.align	4


	//----- nvinfo : EIATTR_CUDA_API_VERSION
	.align		4
        /*0000*/ 	.byte	0x04, 0x37
        /*0002*/ 	.short	(.L_3744 - .L_3743)
.L_3743:
        /*0004*/ 	.word	0x00000082


	//----- nvinfo : EIATTR_KPARAM_INFO
	.align		4
.L_3744:
        /*0008*/ 	.byte	0x04, 0x17
        /*000a*/ 	.short	(.L_3746 - .L_3745)
.L_3745:
        /*000c*/ 	.word	0x00000000
        /*0010*/ 	.short	0x0000
        /*0012*/ 	.short	0x0000
        /*0014*/ 	.byte	0x00, 0xf0, 0xa1, 0x03


	//----- nvinfo : EIATTR_SPARSE_MMA_MASK
	.align		4
.L_3746:
        /*0018*/ 	.byte	0x03, 0x50
        /*001a*/ 	.short	0x0000


	//----- nvinfo : EIATTR_MAXREG_COUNT
	.align		4
        /*001c*/ 	.byte	0x03, 0x1b
        /*001e*/ 	.short	0x00ff


	//----- nvinfo : EIATTR_MERCURY_ISA_VERSION
	.align		4
        /*0020*/ 	.byte	0x03, 0x5f
        /*0022*/ 	.short	0x0101


	//----- nvinfo : EIATTR_COOP_GROUP_MASK_REGIDS
	.align		4
        /*0024*/ 	.byte	0x04, 0x29
        /*0026*/ 	.short	(.L_3748 - .L_3747)


	//   ....[0]....
.L_3747:
        /*0028*/ 	.word	0xffffffff


	//   ....[1]....
        /*002c*/ 	.word	0xffffffff


	//   ....[2]....
        /*0030*/ 	.word	0xffffffff


	//   ....[3]....
        /*0034*/ 	.word	0xffffffff


	//   ....[4]....
        /*0038*/ 	.word	0xffffffff


	//   ....[5]....
        /*003c*/ 	.word	0xffffffff


	//   ....[6]....
        /*0040*/ 	.word	0xffffffff


	//   ....[7]....
        /*0044*/ 	.word	0xffffffff


	//   ....[8]....
        /*0048*/ 	.word	0xffffffff


	//   ....[9]....
        /*004c*/ 	.word	0xffffffff


	//   ....[10]....
        /*0050*/ 	.word	0x050000de


	//   ....[11]....
        /*0054*/ 	.word	0x050000de


	//   ....[12]....
        /*0058*/ 	.word	0x050000de


	//   ....[13]....
        /*005c*/ 	.word	0x050000de


	//   ....[14]....
        /*0060*/ 	.word	0x050000de


	//   ....[15]....
        /*0064*/ 	.word	0x050000de


	//   ....[16]....
        /*0068*/ 	.word	0x050000de


	//   ....[17]....
        /*006c*/ 	.word	0x050000de


	//   ....[18]....
        /*0070*/ 	.word	0x050000de


	//   ....[19]....
        /*0074*/ 	.word	0x050000de


	//----- nvinfo : EIATTR_COOP_GROUP_INSTR_OFFSETS
	.align		4
.L_3748:
        /*0078*/ 	.byte	0x04, 0x28
        /*007a*/ 	.short	(.L_3750 - .L_3749)


	//   ....[0]....
.L_3749:
        /*007c*/ 	.word	0x00002840


	//   ....[1]....
        /*0080*/ 	.word	0x00002860


	//   ....[2]....
        /*0084*/ 	.word	0x00002880


	//   ....[3]....
        /*0088*/ 	.word	0x000028a0


	//   ....[4]....
        /*008c*/ 	.word	0x000028d0


	//   ....[5]....
        /*0090*/ 	.word	0x00003100


	//   ....[6]....
        /*0094*/ 	.word	0x00003120


	//   ....[7]....
        /*0098*/ 	.word	0x00003140


	//   ....[8]....
        /*009c*/ 	.word	0x00003160


	//   ....[9]....
        /*00a0*/ 	.word	0x00003180


	//   ....[10]....
        /*00a4*/ 	.word	0x00004120


	//   ....[11]....
        /*00a8*/ 	.word	0x000041c0


	//   ....[12]....
        /*00ac*/ 	.word	0x00004230


	//   ....[13]....
        /*00b0*/ 	.word	0x000042a0


	//   ....[14]....
        /*00b4*/ 	.word	0x00004320


	//   ....[15]....
        /*00b8*/ 	.word	0x00004ba0


	//   ....[16]....
        /*00bc*/ 	.word	0x00004c10


	//   ....[17]....
        /*00c0*/ 	.word	0x00004c80


	//   ....[18]....
        /*00c4*/ 	.word	0x00004cf0


	//   ....[19]....
        /*00c8*/ 	.word	0x00004d60


	//----- nvinfo : EIATTR_VRC_CTA_INIT_COUNT
	.align		4
.L_3750:
        /*00cc*/ 	.byte	0x02, 0x4a
	.zero		1
	.zero		1


	//----- nvinfo : EIATTR_EXIT_INSTR_OFFSETS
	.align		4
        /*00d0*/ 	.byte	0x04, 0x1c
        /*00d2*/ 	.short	(.L_3752 - .L_3751)


	//   ....[0]....
.L_3751:
        /*00d4*/ 	.word	0x00000690


	//   ....[1]....
        /*00d8*/ 	.word	0x000040b0


	//----- nvinfo : EIATTR_MAX_THREADS
	.align		4
.L_3752:
        /*00dc*/ 	.byte	0x04, 0x05
        /*00de*/ 	.short	(.L_3754 - .L_3753)
.L_3753:
        /*00e0*/ 	.word	0x00000080
        /*00e4*/ 	.word	0x00000001
        /*00e8*/ 	.word	0x00000001


	//----- nvinfo : EIATTR_CRS_STACK_SIZE
	.align		4
.L_3754:
        /*00ec*/ 	.byte	0x04, 0x1e
        /*00ee*/ 	.short	(.L_3756 - .L_3755)
.L_3755:
        /*00f0*/ 	.word	0x00000000


	//----- nvinfo : EIATTR_CBANK_PARAM_SIZE
	.align		4
.L_3756:
        /*00f4*/ 	.byte	0x03, 0x19
        /*00f6*/ 	.short	0x00e8


	//----- nvinfo : EIATTR_PARAM_CBANK
	.align		4
        /*00f8*/ 	.byte	0x04, 0x0a
        /*00fa*/ 	.short	(.L_3758 - .L_3757)
	.align		4
.L_3757:
        /*00fc*/ 	.word	index@(.nv.constant0._ZN10layer_norm13ln_fwd_kernelINS_13Kernel_traitsIfffffjLj2048ELj1ELj4ELj1ELj16ENS_18Kernel_traits_baseILj2048EfffffjLj128EEEEELb0ELb0ELb0ELb1EEEvNS_9FwdParamsE)
        /*0100*/ 	.short	0x0380
        /*0102*/ 	.short	0x00e8


	//----- nvinfo : EIATTR_SW_WAR
	.align		4
.L_3758:
        /*0104*/ 	.byte	0x04, 0x36
        /*0106*/ 	.short	(.L_3760 - .L_3759)
.L_3759:
        /*0108*/ 	.word	0x00000008
.L_3760:


//--------------------- .nv.info._ZN10layer_norm13ln_fwd_kernelINS_13Kernel_traitsIfffffjLj2048ELj1ELj4ELj1ELj16ENS_18Kernel_traits_baseILj2048EfffffjLj128EEEEELb0ELb0ELb1ELb0EEEvNS_9FwdParamsE --------------------------
	.section	.nv.info._ZN10layer_norm13ln_fwd_kernelINS_13Kernel_traitsIfffffjLj2048ELj1ELj4ELj1ELj16ENS_18Kernel_traits_baseILj2048EfffffjLj128EEEEELb0ELb0ELb1ELb0EEEvNS_9FwdParamsE,"",@"SHT_CUDA_INFO"
	.sectionflags	@""
	.align	4


	//----- nvinfo : EIATTR_CUDA_API_VERSION
	.align		4
        /*0000*/ 	.byte	0x04, 0x37
        /*0002*/ 	.short	(.L_3762 - .L_3761)
.L_3761:
        /*0004*/ 	.word	0x00000082


	//----- nvinfo : EIATTR_KPARAM_INFO
	.align		4
.L_3762:
        /*0008*/ 	.byte	0x04, 0x17
        /*000a*/ 	.short	(.L_3764 - .L_3763)
.L_3763:
        /*000c*/ 	.word	0x00000000
        /*0010*/ 	.short	0x0000
        /*0012*/ 	.short	0x0000
        /*0014*/ 	.byte	0x00, 0xf0, 0xa1, 0x03


	//----- nvinfo : EIATTR_SPARSE_MMA_MASK
	.align		4
.L_3764:
        /*0018*/ 	.byte	0x03, 0x50
        /*001a*/ 	.short	0x0000


	//----- nvinfo : EIATTR_MAXREG_COUNT
	.align		4
        /*001c*/ 	.byte	0x03, 0x1b
        /*001e*/ 	.short	0x00ff


	//----- nvinfo : EIATTR_MERCURY_ISA_VERSION
	.align		4
        /*0020*/ 	.byte	0x03, 0x5f
        /*0022*/ 	.short	0x0101


	//----- nvinfo : EIATTR_COOP_GROUP_MASK_REGIDS
	.align		4
        /*0024*/ 	.byte	0x04, 0x29
        /*0026*/ 	.short	(.L_3766 - .L_3765)


	//   ....[0]....
.L_3765:
        /*0028*/ 	.word	0xffffffff


	//   ....[1]....
        /*002c*/ 	.word	0xffffffff


	//   ....[2]....
        /*0030*/ 	.word	0xffffffff


	//   ....[3]....
        /*0034*/ 	.word	0xffffffff


	//   ....[4]....
        /*0038*/ 	.word	0xffffffff


	//   ....[5]....
        /*003c*/ 	.word	0xffffffff


	//   ....[6]....
        /*0040*/ 	.word	0xffffffff


	//   ....[7]....
        /*0044*/ 	.word	0xffffffff


	//   ....[8]....
        /*0048*/ 	.word	0xffffffff


	//   ....[9]....
        /*004c*/ 	.word	0xffffffff


	//   ....[10]....
        /*0050*/ 	.word	0x050000d4


	//   ....[11]....
        /*0054*/ 	.word	0x050000d4


	//   ....[12]....
        /*0058*/ 	.word	0x050000d4


	//   ....[13]....
        /*005c*/ 	.word	0x050000d4


	//   ....[14]....
        /*0060*/ 	.word	0x050000d4


	//   ....[15]....
        /*0064*/ 	.word	0x050000d4


	//   ....[16]....
        /*0068*/ 	.word	0x050000d4


	//   ....[17]....
        /*006c*/ 	.word	0x050000d4


	//   ....[18]....
        /*0070*/ 	.word	0x050000d4


	//   ....[19]....
        /*0074*/ 	.word	0x050000d4


	//----- nvinfo : EIATTR_COOP_GROUP_INSTR_OFFSETS
	.align		4
.L_3766:
        /*0078*/ 	.byte	0x04, 0x28
        /*007a*/ 	.short	(.L_3768 - .L_3767)


	//   ....[0]....
.L_3767:
        /*007c*/ 	.word	0x00003c10


	//   ....[1]....
        /*0080*/ 	.word	0x00003c40


	//   ....[2]....
        /*0084*/ 	.word	0x00003c60


	//   ....[3]....
        /*0088*/ 	.word	0x00003c80


	//   ....[4]....
        /*008c*/ 	.word	0x00003cb0


	//   ....[5]....
        /*0090*/ 	.word	0x00004580


	//   ....[6]....
        /*0094*/ 	.word	0x000045a0


	//   ....[7]....
        /*0098*/ 	.word	0x000045c0


	//   ....[8]....
        /*009c*/ 	.word	0x000045e0


	//   ....[9]....
        /*00a0*/ 	.word	0x00004600


	//   ....[10]....
        /*00a4*/ 	.word	0x00005c10


	//   ....[11]....
        /*00a8*/ 	.word	0x00005cb0


	//   ....[12]....
        /*00ac*/ 	.word	0x00005d20


	//   ....[13]....
        /*00b0*/ 	.word	0x00005d90


	//   ....[14]....
        /*00b4*/ 	.word	0x00005e10


	//   ....[15]....
        /*00b8*/ 	.word	0x00006740


	//   ....[16]....
        /*00bc*/ 	.word	0x000067b0


	//   ....[17]....
        /*00c0*/ 	.word	0x00006820


	//   ....[18]....
        /*00c4*/ 	.word	0x00006890


	//   ....[19]....
        /*00c8*/ 	.word	0x00006900


	//----- nvinfo : EIATTR_VRC_CTA_INIT_COUNT
	.align		4
.L_3768:
        /*00cc*/ 	.byte	0x02, 0x4a
	.zero		1
	.zero		1


	//----- nvinfo : EIATTR_EXIT_INSTR_OFFSETS
	.align		4
        /*00d0*/ 	.byte	0x04, 0x1c
        /*00d2*/ 	.short	(.L_3770 - .L_3769)


	//   ....[0]....
.L_3769:
        /*00d4*/ 	.word	0x000010a0


	//   ....[1]....
        /*00d8*/ 	.word	0x00005ba0


	//----- nvinfo : EIATTR_MAX_THREADS
	.align		4
.L_3770:
        /*00dc*/ 	.byte	0x04, 0x05
        /*00de*/ 	.short	(.L_3772 - .L_3771)
.L_3771:
        /*00e0*/ 	.word	0x00000080
        /*00e4*/ 	.word	0x00000001
        /*00e8*/ 	.word	0x00000001


	//----- nvinfo : EIATTR_CRS_STACK_SIZE
	.align		4
.L_3772:
        /*00ec*/ 	.byte	0x04, 0x1e
        /*00ee*/ 	.short	(.L_3774 - .L_3773)
.L_3773:
        /*00f0*/ 	.word	0x00000000


	//----- nvinfo : EIATTR_CBANK_PARAM_SIZE
	.align		4
.L_3774:
        /*00f4*/ 	.byte	0x03, 0x19
        /*00f6*/ 	.short	0x00e8


	//----- nvinfo : EIATTR_PARAM_CBANK
	.align		4
        /*00f8*/ 	.byte	0x04, 0x0a
        /*00fa*/ 	.short	(.L_3776 - .L_3775)
	.align		4
.L_3775:
        /*00fc*/ 	.word	index@(.nv.constant0._ZN10layer_norm13ln_fwd_kernelINS_13Kernel_traitsIfffffjLj2048ELj1ELj4ELj1ELj16ENS_18Kernel_traits_baseILj2048EfffffjLj128EEEEELb0ELb0ELb1ELb0EEEvNS_9FwdParamsE)
        /*0100*/ 	.short	0x0380
        /*0102*/ 	.short	0x00e8


	//----- nvinfo : EIATTR_SW_WAR
	.align		4
.L_3776:
        /*0104*/ 	.byte	0x04, 0x36
        /*0106*/ 	.short	(.L_3778 - .L_3777)
.L_3777:
        /*0108*/ 	.word	0x00000008
.L_3778:


//--------------------- .nv.info._ZN10layer_norm13ln_fwd_kernelINS_13Kernel_traitsIfffffjLj2048ELj1ELj4ELj1ELj16ENS_18Kernel_traits_baseILj2048EfffffjLj128EEEEELb0ELb0ELb1ELb1EEEvNS_9FwdParamsE --------------------------
	.section	.nv.info._ZN10layer_norm13ln_fwd_kernelINS_13Kernel_traitsIfffffjLj2048ELj1ELj4ELj1ELj16ENS_18Kernel_traits_baseILj2048EfffffjLj128EEEEELb0ELb0ELb1ELb1EEEvNS_9FwdParamsE,"",@"SHT_CUDA_INFO"
	.sectionflags	@""
	.align	4


	//----- nvinfo : EIATTR_CUDA_API_VERSION
	.align		4
        /*0000*/ 	.byte	0x04, 0x37
        /*0002*/ 	.short	(.L_3780 - .L_3779)
.L_3779:
        /*0004*/ 	.word	0x00000082


	//----- nvinfo : EIATTR_KPARAM_INFO
	.align		4
.L_3780:
        /*0008*/ 	.byte	0x04, 0x17
        /*000a*/ 	.short	(.L_3782 - .L_3781)
.L_3781:
        /*000c*/ 	.word	0x00000000
        /*0010*/ 	.short	0x0000
        /*0012*/ 	.short	0x0000
        /*0014*/ 	.byte	0x00, 0xf0, 0xa1, 0x03


	//----- nvinfo : EIATTR_SPARSE_MMA_MASK
	.align		4
.L_3782:
        /*0018*/ 	.byte	0x03, 0x50
        /*001a*/ 	.short	0x0000


	//----- nvinfo : EIATTR_MAXREG_COUNT
	.align		4
        /*001c*/ 	.byte	0x03, 0x1b
        /*001e*/ 	.short	0x00ff


	//----- nvinfo : EIATTR_MERCURY_ISA_VERSION
	.align		4
        /*0020*/ 	.byte	0x03, 0x5f
        /*0022*/ 	.short	0x0101


	//----- nvinfo : EIATTR_COOP_GROUP_MASK_REGIDS
	.align		4
        /*0024*/ 	.byte	0x04, 0x29
        /*0026*/ 	.short	(.L_3784 - .L_3783)


	//   ....[0]....
.L_3783:
        /*0028*/ 	.word	0xffffffff


	//   ....[1]....
        /*002c*/ 	.word	0xffffffff


	//   ....[2]....
        /*0030*/ 	.word	0xffffffff


	//   ....[3]....
        /*0034*/ 	.word	0xffffffff


	//   ....[4]....
        /*0038*/ 	.word	0xffffffff


	//   ....[5]....
        /*003c*/ 	.word	0xffffffff


	//   ....[6]....
        /*0040*/ 	.word	0xffffffff


	//   ....[7]....
        /*0044*/ 	.word	0xffffffff


	//   ....[8]....
        /*0048*/ 	.word	0xffffffff


	//   ....[9]....
        /*004c*/ 	.word	0xffffffff


	//   ....[10]....
        /*0050*/ 	.word	0x050000d3


	//   ....[11]....
        /*0054*/ 	.word	0x050000d3


	//   ....[12]....
        /*0058*/ 	.word	0x050000d3


	//   ....[13]....
        /*005c*/ 	.word	0x050000d3


	//   ....[14]....
        /*0060*/ 	.word	0x050000d3


	//   ....[15]....
        /*0064*/ 	.word	0x050000d3


	//   ....[16]....
        /*0068*/ 	.word	0x050000d3


	//   ....[17]....
        /*006c*/ 	.word	0x050000d3


	//   ....[18]....
        /*0070*/ 	.word	0x050000d3


	//   ....[19]....
        /*0074*/ 	.word	0x050000d3


	//----- nvinfo : EIATTR_COOP_GROUP_INSTR_OFFSETS
	.align		4
.L_3784:
        /*0078*/ 	.byte	0x04, 0x28
        /*007a*/ 	.short	(.L_3786 - .L_3785)


	//   ....[0]....
.L_3785:
        /*007c*/ 	.word	0x00002a80


	//   ....[1]....
        /*0080*/ 	.word	0x00002aa0


	//   ....[2]....
        /*0084*/ 	.word	0x00002ac0


	//   ....[3]....
        /*0088*/ 	.word	0x00002ae0


	//   ....[4]....
        /*008c*/ 	.word	0x00002b10


	//   ....[5]....
        /*0090*/ 	.word	0x00003340


	//   ....[6]....
        /*0094*/ 	.word	0x00003360


	//   ....[7]....
        /*0098*/ 	.word	0x00003380


	//   ....[8]....
        /*009c*/ 	.word	0x000033a0


	//   ....[9]....
        /*00a0*/ 	.word	0x000033c0


	//   ....[10]....
        /*00a4*/ 	.word	0x00004500


	//   ....[11]....
        /*00a8*/ 	.word	0x000045a0


	//   ....[12]....
        /*00ac*/ 	.word	0x00004610


	//   ....[13]....
        /*00b0*/ 	.word	0x00004680


	//   ....[14]....
        /*00b4*/ 	.word	0x00004700


	//   ....[15]....
        /*00b8*/ 	.word	0x00004f70


	//   ....[16]....
        /*00bc*/ 	.word	0x00004fe0


	//   ....[17]....
        /*00c0*/ 	.word	0x00005050


	//   ....[18]....
        /*00c4*/ 	.word	0x000050c0


	//   ....[19]....
        /*00c8*/ 	.word	0x00005130


	//----- nvinfo : EIATTR_VRC_CTA_INIT_COUNT
	.align		4
.L_3786:
        /*00cc*/ 	.byte	0x02, 0x4a
	.zero		1
	.zero		1


	//----- nvinfo : EIATTR_EXIT_INSTR_OFFSETS
	.align		4
        /*00d0*/ 	.byte	0x04, 0x1c
        /*00d2*/ 	.short	(.L_3788 - .L_3787)


	//   ....[0]....
.L_3787:
        /*00d4*/ 	.word	0x00000680


	//   ....[1]....
        /*00d8*/ 	.word	0x00004490


	//----- nvinfo : EIATTR_MAX_THREADS
	.align		4
.L_3788:
        /*00dc*/ 	.byte	0x04, 0x05
        /*00de*/ 	.short	(.L_3790 - .L_3789)
.L_3789:
        /*00e0*/ 	.word	0x00000080
        /*00e4*/ 	.word	0x00000001
        /*00e8*/ 	.word	0x00000001


	//----- nvinfo : EIATTR_CRS_STACK_SIZE
	.align		4
.L_3790:
        /*00ec*/ 	.byte	0x04, 0x1e
        /*00ee*/ 	.short	(.L_3792 - .L_3791)
.L_3791:
        /*00f0*/ 	.word	0x00000000


	//----- nvinfo : EIATTR_CBANK_PARAM_SIZE
	.align		4
.L_3792:
        /*00f4*/ 	.byte	0x03, 0x19
        /*00f6*/ 	.short	0x00e8


	//----- nvinfo : EIATTR_PARAM_CBANK
	.align		4
        /*00f8*/ 	.byte	0x04, 0x0a
        /*00fa*/ 	.short	(.L_3794 - .L_3793)
	.align		4
.L_3793:
        /*00fc*/ 	.word	index@(.nv.constant0._ZN10layer_norm13ln_fwd_kernelINS_13Kernel_traitsIfffffjLj2048ELj1ELj4ELj1ELj16ENS_18Kernel_traits_baseILj2048EfffffjLj128EEEEELb0ELb0ELb1ELb1EEEvNS_9FwdParamsE)
        /*0100*/ 	.short	0x0380
        /*0102*/ 	.short	0x00e8


	//----- nvinfo : EIATTR_SW_WAR
	.align		4
.L_3794:
        /*0104*/ 	.byte	0x04, 0x36
        /*0106*/ 	.short	(.L_3796 - .L_3795)
.L_3795:
        /*0108*/ 	.word	0x00000008
.L_3796:


//--------------------- .nv.info._ZN10layer_norm13ln_fwd_kernelINS_13Kernel_traitsIfffffjLj2048ELj1ELj4ELj1ELj16ENS_18Kernel_traits_baseILj2048EfffffjLj128EEEEELb0ELb1ELb0ELb0EEEvNS_9FwdParamsE --------------------------
	.section	.nv.info._ZN10layer_norm13ln_fwd_kernelINS_13Kernel_traitsIfffffjLj2048ELj1ELj4ELj1ELj16ENS_18Kernel_traits_baseILj2048EfffffjLj128EEEEELb0ELb1ELb0ELb0EEEvNS_9FwdParamsE,"",@"SHT_CUDA_INFO"
	.sectionflags	@""
	.align	4


	//----- nvinfo : EIATTR_CUDA_API_VERSION
	.align		4
        /*0000*/ 	.byte	0x04, 0x37
        /*0002*/ 	.short	(.L_3798 - .L_3797)
.L_3797:
        /*0004*/ 	.word	0x00000082


	//----- nvinfo : EIATTR_KPARAM_INFO
	.align		4
.L_3798:
        /*0008*/ 	.byte	0x04, 0x17
        /*000a*/ 	.short	(.L_3800 - .L_3799)
.L_3799:
        /*000c*/ 	.word	0x00000000
        /*0010*/ 	.short	0x0000
        /*0012*/ 	.short	0x0000
        /*0014*/ 	.byte	0x00, 0xf0, 0xa1, 0x03


	//----- nvinfo : EIATTR_SPARSE_MMA_MASK
	.align		4
.L_3800:
        /*0018*/ 	.byte	0x03, 0x50
        /*001a*/ 	.short	0x0000


	//----- nvinfo : EIATTR_MAXREG_COUNT
	.align		4
        /*001c*/ 	.byte	0x03, 0x1b
        /*001e*/ 	.short	0x00ff


	//----- nvinfo : EIATTR_ANNOTATIONS
	.align		4
        /*0020*/ 	.byte	0x04, 0x55
        /*0022*/ 	.short	(.L_3802 - .L_3801)


	//   ....[0]....
.L_3801:
        /* <DEDUP_REMOVED lines=56> */


	//----- nvinfo : EIATTR_MERCURY_ISA_VERSION
	.align		4
.L_3802:
        /*0394*/ 	.byte	0x03, 0x5f
        /*0396*/ 	.short	0x0101


	//----- nvinfo : EIATTR_COOP_GROUP_MASK_REGIDS
	.align		4
        /*0398*/ 	.byte	0x04, 0x29
        /*039a*/ 	.short	(.L_3804 - .L_3803)


	//   ....[0]....
.L_3803:
        /*039c*/ 	.word	0xffffffff


	//   ....[1]....
        /*03a0*/ 	.word	0xffffffff


	//   ....[2]....
        /*03a4*/ 	.word	0xffffffff


	//   ....[3]....
        /*03a8*/ 	.word	0xffffffff


	//   ....[4]....
        /*03ac*/ 	.word	0xffffffff


	//   ....[5]....
        /*03b0*/ 	.word	0xffffffff


	//   ....[6]....
        /*03b4*/ 	.word	0xffffffff


	//   ....[7]....
        /*03b8*/ 	.word	0xffffffff


	//   ....[8]....
        /*03bc*/ 	.word	0xffffffff


	//   ....[9]....
        /*03c0*/ 	.word	0xffffffff


	//   ....[10]....
        /*03c4*/ 	.word	0x05000002


	//   ....[11]....
        /*03c8*/ 	.word	0x05000002


	//   ....[12]....
        /*03cc*/ 	.word	0x05000002


	//   ....[13]....
        /*03d0*/ 	.word	0x05000002


	//   ....[14]....
        /*03d4*/ 	.word	0x05000002


	//   ....[15]....
        /*03d8*/ 	.word	0x05000002


	//   ....[16]....
        /*03dc*/ 	.word	0x05000002


	//   ....[17]....
        /*03e0*/ 	.word	0x05000002


	//   ....[18]....
        /*03e4*/ 	.word	0x05000002


	//   ....[19]....
        /*03e8*/ 	.word	0x05000002


	//----- nvinfo : EIATTR_COOP_GROUP_INSTR_OFFSETS
	.align		4
.L_3804:
        /*03ec*/ 	.byte	0x04, 0x28
        /*03ee*/ 	.short	(.L_3806 - .L_3805)


	//   ....[0]....
.L_3805:
        /*03f0*/ 	.word	0x00003f70


	//   ....[1]....
        /*03f4*/ 	.word	0x00003fb0


	//   ....[2]....
        /*03f8*/ 	.word	0x00003fd0


	//   ....[3]....
        /*03fc*/ 	.word	0x00003ff0


	//   ....[4]....
        /*0400*/ 	.word	0x00004010


	//   ....[5]....
        /*0404*/ 	.word	0x000048e0


	//   ....[6]....
        /*0408*/ 	.word	0x00004900


	//   ....[7]....
        /*040c*/ 	.word	0x00004920


	//   ....[8]....
        /*0410*/ 	.word	0x00004940


	//   ....[9]....
        /*0414*/ 	.word	0x00004960


	//   ....[10]....
        /*0418*/ 	.word	0x000062b0


	//   ....[11]....
        /*041c*/ 	.word	0x00006350


	//   ....[12]....
        /*0420*/ 	.word	0x000063c0


	//   ....[13]....
        /*0424*/ 	.word	0x00006430


	//   ....[14]....
        /*0428*/ 	.word	0x000064a0


	//   ....[15]....
        /*042c*/ 	.word	0x00006de0


	//   ....[16]....
        /*0430*/ 	.word	0x00006e50


	//   ....[17]....
        /*0434*/ 	.word	0x00006ec0


	//   ....[18]....
        /*0438*/ 	.word	0x00006f30


	//   ....[19]....
        /*043c*/ 	.word	0x00006fa0


	//----- nvinfo : EIATTR_VRC_CTA_INIT_COUNT
	.align		4
.L_3806:
        /*0440*/ 	.byte	0x02, 0x4a
	.zero		1
	.zero		1


	//----- nvinfo : EIATTR_EXIT_INSTR_OFFSETS
	.align		4
        /*0444*/ 	.byte	0x04, 0x1c
        /*0446*/ 	.short	(.L_3808 - .L_3807)


	//   ....[0]....
.L_3807:
        /*0448*/ 	.word	0x000019a0


	//   ....[1]....
        /*044c*/ 	.word	0x00006240


	//----- nvinfo : EIATTR_MAX_THREADS
	.align		4
.L_3808:
        /*0450*/ 	.byte	0x04, 0x05
        /*0452*/ 	.short	(.L_3810 - .L_3809)
.L_3809:
        /*0454*/ 	.word	0x00000080
        /*0458*/ 	.word	0x00000001
        /*045c*/ 	.word	0x00000001


	//----- nvinfo : EIATTR_CRS_STACK_SIZE
	.align		4
.L_3810:
        /*0460*/ 	.byte	0x04, 0x1e
        /*0462*/ 	.short	(.L_3812 - .L_3811)
.L_3811:
        /*0464*/ 	.word	0x00000000


	//----- nvinfo : EIATTR_CBANK_PARAM_SIZE
	.align		4
.L_3812:
        /*0468*/ 	.byte	0x03, 0x19
        /*046a*/ 	.short	0x00e8


	//----- nvinfo : EIATTR_PARAM_CBANK
	.align		4
        /*046c*/ 	.byte	0x04, 0x0a
        /*046e*/ 	.short	(.L_3814 - .L_3813)
	.align		4
.L_3813:
        /*0470*/ 	.word	index@(.nv.constant0._ZN10layer_norm13ln_fwd_kernelINS_13Kernel_traitsIfffffjLj2048ELj1ELj4ELj1ELj16ENS_18Kernel_traits_baseILj2048EfffffjLj128EEEEELb0ELb1ELb0ELb0EEEvNS_9FwdParamsE)
        /*0474*/ 	.short	0x0380
        /*0476*/ 	.short	0x00e8


	//----- nvinfo : EIATTR_SW_WAR
	.align		4
.L_3814:
        /*0478*/ 	.byte	0x04, 0x36
        /*047a*/ 	.short	(.L_3816 - .L_3815)
.L_3815:
        /*047c*/ 	.word	0x00000008
.L_3816:


//--------------------- .nv.info._ZN10layer_norm13ln_fwd_kernelINS_13Kernel_traitsIfffffjLj2048ELj1ELj4ELj1ELj16ENS_18Kernel_traits_baseILj2048EfffffjLj128EEEEELb0ELb1ELb0ELb1EEEvNS_9FwdParamsE --------------------------
	.section	.nv.info._ZN10layer_norm13ln_fwd_kernelINS_13Kernel_traitsIfffffjLj2048ELj1ELj4ELj1ELj16ENS_18Kernel_traits_baseILj2048EfffffjLj128EEEEELb0ELb1ELb0ELb1EEEvNS_9FwdParamsE,"",@"SHT_CUDA_INFO"
	.sectionflags	@""
	.align	4


	//----- nvinfo : EIATTR_CUDA_API_VERSION
	.align		4
        /*0000*/ 	.byte	0x04, 0x37
        /*0002*/ 	.short	(.L_3818 - .L_3817)
.L_3817:
        /*0004*/ 	.word	0x00000082


	//----- nvinfo : EIATTR_KPARAM_INFO
	.align		4
.L_3818:
        /*0008*/ 	.byte	0x04, 0x17
        /*000a*/ 	.short	(.L_3820 - .L_3819)
.L_3819:
        /*000c*/ 	.word	0x00000000
        /*0010*/ 	.short	0x0000
        /*0012*/ 	.short	0x0000
        /*0014*/ 	.byte	0x00, 0xf0, 0xa1, 0x03


	//----- nvinfo : EIATTR_SPARSE_MMA_MASK
	.align		4
.L_3820:
        /*0018*/ 	.byte	0x03, 0x50
        /*001a*/ 	.short	0x0000


	//----- nvinfo : EIATTR_MAXREG_COUNT
	.align		4
        /*001c*/ 	.byte	0x03, 0x1b
        /*001e*/ 	.short	0x00ff


	//----- nvinfo : EIATTR_ANNOTATIONS
	.align		4
        /*0020*/ 	.byte	0x04, 0x55
        /*0022*/ 	.short	(.L_3822 - .L_3821)


	//   ....[0]....
.L_3821:
        /* <DEDUP_REMOVED lines=52> */


	//----- nvinfo : EIATTR_MERCURY_ISA_VERSION
	.align		4
.L_3822:
        /*0354*/ 	.byte	0x03, 0x5f
        /*0356*/ 	.short	0x0101


	//----- nvinfo : EIATTR_COOP_GROUP_MASK_REGIDS
	.align		4
        /*0358*/ 	.byte	0x04, 0x29
        /*035a*/ 	.short	(.L_3824 - .L_3823)


	//   ....[0]....
.L_3823:
        /*035c*/ 	.word	0xffffffff


	//   ....[1]....
        /*0360*/ 	.word	0xffffffff


	//   ....[2]....
        /*0364*/ 	.word	0xffffffff


	//   ....[3]....
        /*0368*/ 	.word	0xffffffff


	//   ....[4]....
        /*036c*/ 	.word	0xffffffff


	//   ....[5]....
        /*0370*/ 	.word	0xffffffff


	//   ....[6]....
        /*0374*/ 	.word	0xffffffff


	//   ....[7]....
        /*0378*/ 	.word	0xffffffff


	//   ....[8]....
        /*037c*/ 	.word	0xffffffff


	//   ....[9]....
        /*0380*/ 	.word	0xffffffff


	//   ....[10]....
        /*0384*/ 	.word	0xffffffff


	//   ....[11]....
        /*0388*/ 	.word	0xffffffff


	//   ....[12]....
        /*038c*/ 	.word	0xffffffff


	//   ....[13]....
        /*0390*/ 	.word	0xffffffff


	//   ....[14]....
        /*0394*/ 	.word	0xffffffff


	//   ....[15]....
        /*0398*/ 	.word	0xffffffff


	//   ....[16]....
        /*039c*/ 	.word	0xffffffff


	//   ....[17]....
        /*03a0*/ 	.word	0xffffffff


	//   ....[18]....
        /*03a4*/ 	.word	0xffffffff


	//   ....[19]....
        /*03a8*/ 	.word	0xffffffff


	//   ....[20]....
        /*03ac*/ 	.word	0x05000000


	//   ....[21]....
        /*03b0*/ 	.word	0x05000000


	//   ....[22]....
        /*03b4*/ 	.word	0x05000000


	//   ....[23]....
        /*03b8*/ 	.word	0x05000000


	//   ....[24]....
        /*03bc*/ 	.word	0x05000000


	//   ....[25]....
        /*03c0*/ 	.word	0x05000000


	//   ....[26]....
        /*03c4*/ 	.word	0x05000000


	//   ....[27]....
        /*03c8*/ 	.word	0x05000000


	//   ....[28]....
        /*03cc*/ 	.word	0x05000000


	//   ....[29]....
        /*03d0*/ 	.word	0x05000000


	//   ....[30]....
        /*03d4*/ 	.word	0x05000000


	//   ....[31]....
        /*03d8*/ 	.word	0x05000000


	//   ....[32]....
        /*03dc*/ 	.word	0x05000000


	//   ....[33]....
        /*03e0*/ 	.word	0x05000000


	//   ....[34]....
        /*03e4*/ 	.word	0x05000000


	//   ....[35]....
        /*03e8*/ 	.word	0x05000000


	//   ....[36]....
        /*03ec*/ 	.word	0x05000000


	//   ....[37]....
        /*03f0*/ 	.word	0x05000000


	//   ....[38]....
        /*03f4*/ 	.word	0x05000000


	//   ....[39]....
        /*03f8*/ 	.word	0x05000000


	//----- nvinfo : EIATTR_COOP_GROUP_INSTR_OFFSETS
	.align		4
.L_3824:
        /*03fc*/ 	.byte	0x04, 0x28
        /*03fe*/ 	.short	(.L_3826 - .L_3825)


	//   ....[0]....
.L_3825:
        /*0400*/ 	.word	0x00002700


	//   ....[1]....
        /*0404*/ 	.word	0x00002730


	//   ....[2]....
        /*0408*/ 	.word	0x00002750


	//   ....[3]....
        /*040c*/ 	.word	0x00002770


	//   ....[4]....
        /*0410*/ 	.word	0x00002790


	//   ....[5]....
        /*0414*/ 	.word	0x00002fc0


	//   ....[6]....
        /*0418*/ 	.word	0x00002fe0


	//   ....[7]....
        /*041c*/ 	.word	0x00003000


	//   ....[8]....
        /*0420*/ 	.word	0x00003020


	//   ....[9]....
        /*0424*/ 	.word	0x00003040


	//   ....[10]....
        /*0428*/ 	.word	0x00005830


	//   ....[11]....
        /*042c*/ 	.word	0x00005860


	//   ....[12]....
        /*0430*/ 	.word	0x00005880


	//   ....[13]....
        /*0434*/ 	.word	0x000058a0


	//   ....[14]....
        /*0438*/ 	.word	0x000058c0


	//   ....[15]....
        /*043c*/ 	.word	0x000060f0


	//   ....[16]....
        /*0440*/ 	.word	0x00006110


	//   ....[17]....
        /*0444*/ 	.word	0x00006130


	//   ....[18]....
        /*0448*/ 	.word	0x00006150


	//   ....[19]....
        /*044c*/ 	.word	0x00006170


	//   ....[20]....
        /*0450*/ 	.word	0x00007380


	//   ....[21]....
        /*0454*/ 	.word	0x00007420


	//   ....[22]....
        /*0458*/ 	.word	0x00007490


	//   ....[23]....
        /*045c*/ 	.word	0x00007500


	//   ....[24]....
        /*0460*/ 	.word	0x00007570


	//   ....[25]....
        /*0464*/ 	.word	0x00007e00


	//   ....[26]....
        /*0468*/ 	.word	0x00007e70


	//   ....[27]....
        /*046c*/ 	.word	0x00007ee0


	//   ....[28]....
        /*0470*/ 	.word	0x00007f50


	//   ....[29]....
        /*0474*/ 	.word	0x00007fc0


	//   ....[30]....
        /*0478*/ 	.word	0x00008050


	//   ....[31]....
        /*047c*/ 	.word	0x000080f0


	//   ....[32]....
        /*0480*/ 	.word	0x00008160


	//   ....[33]....
        /*0484*/ 	.word	0x000081d0


	//   ....[34]....
        /*0488*/ 	.word	0x00008240


	//   ....[35]....
        /*048c*/ 	.word	0x00008ad0


	//   ....[36]....
        /*0490*/ 	.word	0x00008b40


	//   ....[37]....
        /*0494*/ 	.word	0x00008bb0


	//   ....[38]....
        /*0498*/ 	.word	0x00008c20


	//   ....[39]....
        /*049c*/ 	.word	0x00008c90


	//----- nvinfo : EIATTR_VRC_CTA_INIT_COUNT
	.align		4
.L_3826:
        /*04a0*/ 	.byte	0x02, 0x4a
	.zero		1
	.zero		1


	//----- nvinfo : EIATTR_EXIT_INSTR_OFFSETS
	.align		4
        /*04a4*/ 	.byte	0x04, 0x1c
        /*04a6*/ 	.short	(.L_3828 - .L_3827)


	//   ....[0]....
.L_3827:
        /*04a8*/ 	.word	0x00000a60


	//   ....[1]....
        /*04ac*/ 	.word	0x00004250


	//   ....[2]....
        /*04b0*/ 	.word	0x00007320


	//----- nvinfo : EIATTR_MAX_THREADS
	.align		4
.L_3828:
        /*04b4*/ 	.byte	0x04, 0x05
        /*04b6*/ 	.short	(.L_3830 - .L_3829)
.L_3829:
        /*04b8*/ 	.word	0x00000080
        /*04bc*/ 	.word	0x00000001
        /*04c0*/ 	.word	0x00000001


	//----- nvinfo : EIATTR_CRS_STACK_SIZE
	.align		4
.L_3830:
        /*04c4*/ 	.byte	0x04, 0x1e
        /*04c6*/ 	.short	(.L_3832 - .L_3831)
.L_3831:
        /*04c8*/ 	.word	0x00000000


	//----- nvinfo : EIATTR_CBANK_PARAM_SIZE
	.align		4
.L_3832:
        /*04cc*/ 	.byte	0x03, 0x19
        /*04ce*/ 	.short	0x00e8


	//----- nvinfo : EIATTR_PARAM_CBANK
	.align		4
        /*04d0*/ 	.byte	0x04, 0x0a
        /*04d2*/ 	.short	(.L_3834 - .L_3833)
	.align		4
.L_3833:
        /*04d4*/ 	.word	index@(.nv.constant0._ZN10layer_norm13ln_fwd_kernelINS_13Kernel_traitsIfffffjLj2048ELj1ELj4ELj1ELj16ENS_18Kernel_traits_baseILj2048EfffffjLj128EEEEELb0ELb1ELb0ELb1EEEvNS_9FwdParamsE)
        /*04d8*/ 	.short	0x0380
        /*04da*/ 	.short	0x00e8


	//----- nvinfo : EIATTR_SW_WAR
	.align		4
.L_3834:
        /*04dc*/ 	.byte	0x04, 0x36
        /*04de*/ 	.short	(.L_3836 - .L_3835)
.L_3835:
        /*04e0*/ 	.word	0x00000008
.L_3836:


//--------------------- .nv.info._ZN10layer_norm13ln_fwd_kernelINS_13Kernel_traitsIfffffjLj2048ELj1ELj4ELj1ELj16ENS_18Kernel_traits_baseILj2048EfffffjLj128EEEEELb0ELb1ELb1ELb0EEEvNS_9FwdParamsE --------------------------
	.section	.nv.info._ZN10layer_norm13ln_fwd_kernelINS_13Kernel_traitsIfffffjLj2048ELj1ELj4ELj1ELj16ENS_18Kernel_traits_baseILj2048EfffffjLj128EEEEELb0ELb1ELb1ELb0EEEvNS_9FwdParamsE,"",@"SHT_CUDA_INFO"
	.sectionflags	@""
	.align	4


	//----- nvinfo : EIATTR_CUDA_API_VERSION
	.align		4
        /*0000*/ 	.byte	0x04, 0x37
        /*0002*/ 	.short	(.L_3838 - .L_3837)
.L_3837:
        /*0004*/ 	.word	0x00000082


	//----- nvinfo : EIATTR_KPARAM_INFO
	.align		4
.L_3838:
        /*0008*/ 	.byte	0x04, 0x17
        /*000a*/ 	.short	(.L_3840 - .L_3839)
.L_3839:
        /*000c*/ 	.word	0x00000000
        /*0010*/ 	.short	0x0000
        /*0012*/ 	.short	0x0000
        /*0014*/ 	.byte	0x00, 0xf0, 0xa1, 0x03


	//----- nvinfo : EIATTR_SPARSE_MMA_MASK
	.align		4
.L_3840:
        /*0018*/ 	.byte	0x03, 0x50
        /*001a*/ 	.short	0x0000


	//----- nvinfo : EIATTR_MAXREG_COUNT
	.align		4
        /*001c*/ 	.byte	0x03, 0x1b
        /*001e*/ 	.short	0x00ff


	//----- nvinfo : EIATTR_ANNOTATIONS
	.align		4
        /*0020*/ 	.byte	0x04, 0x55
        /*0022*/ 	.short	(.L_3842 - .L_3841)


	//   ....[0]....
.L_3841:
        /* <DEDUP_REMOVED lines=57> */


	//----- nvinfo : EIATTR_MERCURY_ISA_VERSION
	.align		4
.L_3842:
        /*03a4*/ 	.byte	0x03, 0x5f
        /*03a6*/ 	.short	0x0101


	//----- nvinfo : EIATTR_COOP_GROUP_MASK_REGIDS
	.align		4
        /*03a8*/ 	.byte	0x04, 0x29
        /*03aa*/ 	.short	(.L_3844 - .L_3843)


	//   ....[0]....
.L_3843:
        /*03ac*/ 	.word	0xffffffff


	//   ....[1]....
        /*03b0*/ 	.word	0xffffffff


	//   ....[2]....
        /*03b4*/ 	.word	0xffffffff


	//   ....[3]....
        /*03b8*/ 	.word	0xffffffff


	//   ....[4]....
        /*03bc*/ 	.word	0xffffffff


	//   ....[5]....
        /*03c0*/ 	.word	0xffffffff


	//   ....[6]....
        /*03c4*/ 	.word	0xffffffff


	//   ....[7]....
        /*03c8*/ 	.word	0xffffffff


	//   ....[8]....
        /*03cc*/ 	.word	0xffffffff


	//   ....[9]....
        /*03d0*/ 	.word	0xffffffff


	//   ....[10]....
        /*03d4*/ 	.word	0x05000003


	//   ....[11]....
        /*03d8*/ 	.word	0x05000003


	//   ....[12]....
        /*03dc*/ 	.word	0x05000003


	//   ....[13]....
        /*03e0*/ 	.word	0x05000003


	//   ....[14]....
        /*03e4*/ 	.word	0x05000003


	//   ....[15]....
        /*03e8*/ 	.word	0x05000003


	//   ....[16]....
        /*03ec*/ 	.word	0x05000003


	//   ....[17]....
        /*03f0*/ 	.word	0x05000003


	//   ....[18]....
        /*03f4*/ 	.word	0x05000003


	//   ....[19]....
        /*03f8*/ 	.word	0x05000003


	//----- nvinfo : EIATTR_COOP_GROUP_INSTR_OFFSETS
	.align		4
.L_3844:
        /*03fc*/ 	.byte	0x04, 0x28
        /*03fe*/ 	.short	(.L_3846 - .L_3845)


	//   ....[0]....
.L_3845:
        /*0400*/ 	.word	0x00005c00


	//   ....[1]....
        /*0404*/ 	.word	0x00005c40


	//   ....[2]....
        /*0408*/ 	.word	0x00005c60


	//   ....[3]....
        /*040c*/ 	.word	0x00005c80


	//   ....[4]....
        /*0410*/ 	.word	0x00005ca0


	//   ....[5]....
        /*0414*/ 	.word	0x00006570


	//   ....[6]....
        /*0418*/ 	.word	0x00006590


	//   ....[7]....
        /*041c*/ 	.word	0x000065b0


	//   ....[8]....
        /*0420*/ 	.word	0x000065d0


	//   ....[9]....
        /*0424*/ 	.word	0x000065f0


	//   ....[10]....
        /*0428*/ 	.word	0x00007ea0


	//   ....[11]....
        /*042c*/ 	.word	0x00007f40


	//   ....[12]....
        /*0430*/ 	.word	0x00007fb0


	//   ....[13]....
        /*0434*/ 	.word	0x00008020


	//   ....[14]....
        /*0438*/ 	.word	0x00008090


	//   ....[15]....
        /*043c*/ 	.word	0x000089d0


	//   ....[16]....
        /*0440*/ 	.word	0x00008a40


	//   ....[17]....
        /*0444*/ 	.word	0x00008ab0


	//   ....[18]....
        /*0448*/ 	.word	0x00008b20


	//   ....[19]....
        /*044c*/ 	.word	0x00008b90


	//----- nvinfo : EIATTR_VRC_CTA_INIT_COUNT
	.align		4
.L_3846:
        /*0450*/ 	.byte	0x02, 0x4a
	.zero		1
	.zero		1


	//----- nvinfo : EIATTR_EXIT_INSTR_OFFSETS
	.align		4
        /*0454*/ 	.byte	0x04, 0x1c
        /*0456*/ 	.short	(.L_3848 - .L_3847)


	//   ....[0]....
.L_3847:
        /*0458*/ 	.word	0x00001b60


	//   ....[1]....
        /*045c*/ 	.word	0x00007e30


	//----- nvinfo : EIATTR_MAX_THREADS
	.align		4
.L_3848:
        /*0460*/ 	.byte	0x04, 0x05
        /*0462*/ 	.short	(.L_3850 - .L_3849)
.L_3849:
        /*0464*/ 	.word	0x00000080
        /*0468*/ 	.word	0x00000001
        /*046c*/ 	.word	0x00000001


	//----- nvinfo : EIATTR_CRS_STACK_SIZE
	.align		4
.L_3850:
        /*0470*/ 	.byte	0x04, 0x1e
        /*0472*/ 	.short	(.L_3852 - .L_3851)
.L_3851:
        /*0474*/ 	.word	0x00000000


	//----- nvinfo : EIATTR_CBANK_PARAM_SIZE
	.align		4
.L_3852:
        /*0478*/ 	.byte	0x03, 0x19
        /*047a*/ 	.short	0x00e8


	//----- nvinfo : EIATTR_PARAM_CBANK
	.align		4
        /*047c*/ 	.byte	0x04, 0x0a
        /*047e*/ 	.short	(.L_3854 - .L_3853)
	.align		4
.L_3853:
        /*0480*/ 	.word	index@(.nv.constant0._ZN10layer_norm13ln_fwd_kernelINS_13Kernel_traitsIfffffjLj2048ELj1ELj4ELj1ELj16ENS_18Kernel_traits_baseILj2048EfffffjLj128EEEEELb0ELb1ELb1ELb0EEEvNS_9FwdParamsE)
        /*0484*/ 	.short	0x0380
        /*0486*/ 	.short	0x00e8


	//----- nvinfo : EIATTR_SW_WAR
	.align		4
.L_3854:
        /*0488*/ 	.byte	0x04, 0x36
        /*048a*/ 	.short	(.L_3856 - .L_3855)
.L_3855:
        /*048c*/ 	.word	0x00000008
.L_3856:


//--------------------- .nv.info._ZN10layer_norm13ln_fwd_kernelINS_13Kernel_traitsIfffffjLj2048ELj1ELj4ELj1ELj16ENS_18Kernel_traits_baseILj2048EfffffjLj128EEEEELb0ELb1ELb1ELb1EEEvNS_9FwdParamsE --------------------------
	.section	.nv.info._ZN10layer_norm13ln_fwd_kernelINS_13Kernel_traitsIfffffjLj2048ELj1ELj4ELj1ELj16ENS_18Kernel_traits_baseILj2048EfffffjLj128EEEEELb0ELb1ELb1ELb1EEEvNS_9FwdParamsE,"",@"SHT_CUDA_INFO"
	.sectionflags	@""
	.align	4


	//----- nvinfo : EIATTR_CUDA_API_VERSION
	.align		4
        /*0000*/ 	.byte	0x04, 0x37
        /*0002*/ 	.short	(.L_3858 - .L_3857)
.L_3857:
        /*0004*/ 	.word	0x00000082


	//----- nvinfo : EIATTR_KPARAM_INFO
	.align		4
.L_3858:
        /*0008*/ 	.byte	0x04, 0x17
        /*000a*/ 	.short	(.L_3860 - .L_3859)
.L_3859:
        /*000c*/ 	.word	0x00000000
        /*0010*/ 	.short	0x0000
        /*0012*/ 	.short	0x0000
        /*0014*/ 	.byte	0x00, 0xf0, 0xa1, 0x03


	//----- nvinfo : EIATTR_SPARSE_MMA_MASK
	.align		4
.L_3860:
        /*0018*/ 	.byte	0x03, 0x50
        /*001a*/ 	.short	0x0000


	//----- nvinfo : EIATTR_MAXREG_COUNT
	.align		4
        /*001c*/ 	.byte	0x03, 0x1b
        /*001e*/ 	.short	0x00ff


	//----- nvinfo : EIATTR_ANNOTATIONS
	.align		4
        /*0020*/ 	.byte	0x04, 0x55
        /*0022*/ 	.short	(.L_3862 - .L_3861)


	//   ....[0]....
.L_3861:
        /* <DEDUP_REMOVED lines=25> */


	//----- nvinfo : EIATTR_MERCURY_ISA_VERSION
	.align		4
.L_3862:
        /*019c*/ 	.byte	0x03, 0x5f
        /*019e*/ 	.short	0x0101


	//----- nvinfo : EIATTR_COOP_GROUP_MASK_REGIDS
	.align		4
        /*01a0*/ 	.byte	0x04, 0x29
        /*01a2*/ 	.short	(.L_3864 - .L_3863)


	//   ....[0]....
.L_3863:
        /*01a4*/ 	.word	0xffffffff


	//   ....[1]....
        /*01a8*/ 	.word	0xffffffff


	//   ....[2]....
        /*01ac*/ 	.word	0xffffffff


	//   ....[3]....
        /*01b0*/ 	.word	0xffffffff


	//   ....[4]....
        /*01b4*/ 	.word	0xffffffff


	//   ....[5]....
        /*01b8*/ 	.word	0xffffffff


	//   ....[6]....
        /*01bc*/ 	.word	0xffffffff


	//   ....[7]....
        /*01c0*/ 	.word	0xffffffff


	//   ....[8]....
        /*01c4*/ 	.word	0xffffffff


	//   ....[9]....
        /*01c8*/ 	.word	0xffffffff


	//   ....[10]....
        /*01cc*/ 	.word	0x05000000


	//   ....[11]....
        /*01d0*/ 	.word	0x05000000


	//   ....[12]....
        /*01d4*/ 	.word	0x05000000


	//   ....[13]....
        /*01d8*/ 	.word	0x05000000


	//   ....[14]....
        /*01dc*/ 	.word	0x05000000


	//   ....[15]....
        /*01e0*/ 	.word	0x05000000


	//   ....[16]....
        /*01e4*/ 	.word	0x05000000


	//   ....[17]....
        /*01e8*/ 	.word	0x05000000


	//   ....[18]....
        /*01ec*/ 	.word	0x05000000


	//   ....[19]....
        /*01f0*/ 	.word	0x05000000


	//----- nvinfo : EIATTR_COOP_GROUP_INSTR_OFFSETS
	.align		4
.L_3864:
        /*01f4*/ 	.byte	0x04, 0x28
        /*01f6*/ 	.short	(.L_3866 - .L_3865)


	//   ....[0]....
.L_3865:
        /*01f8*/ 	.word	0x00003e60


	//   ....[1]....
        /*01fc*/ 	.word	0x00003e90


	//   ....[2]....
        /*0200*/ 	.word	0x00003eb0


	//   ....[3]....
        /*0204*/ 	.word	0x00003ed0


	//   ....[4]....
        /*0208*/ 	.word	0x00003ef0


	//   ....[5]....
        /*020c*/ 	.word	0x00004720


	//   ....[6]....
        /*0210*/ 	.word	0x00004740


	//   ....[7]....
        /*0214*/ 	.word	0x00004760


	//   ....[8]....
        /*0218*/ 	.word	0x00004780


	//   ....[9]....
        /*021c*/ 	.word	0x000047a0


	//   ....[10]....
        /*0220*/ 	.word	0x00005a90


	//   ....[11]....
        /*0224*/ 	.word	0x00005b30


	//   ....[12]....
        /*0228*/ 	.word	0x00005ba0


	//   ....[13]....
        /*022c*/ 	.word	0x00005c10


	//   ....[14]....
        /*0230*/ 	.word	0x00005c80


	//   ....[15]....
        /*0234*/ 	.word	0x00006510


	//   ....[16]....
        /*0238*/ 	.word	0x00006580


	//   ....[17]....
        /*023c*/ 	.word	0x000065f0


	//   ....[18]....
        /*0240*/ 	.word	0x00006660


	//   ....[19]....
        /*0244*/ 	.word	0x000066d0


	//----- nvinfo : EIATTR_VRC_CTA_INIT_COUNT
	.align		4
.L_3866:
        /*0248*/ 	.byte	0x02, 0x4a
	.zero		1
	.zero		1


	//----- nvinfo : EIATTR_EXIT_INSTR_OFFSETS
	.align		4
        /*024c*/ 	.byte	0x04, 0x1c
        /*024e*/ 	.short	(.L_3868 - .L_3867)


	//   ....[0]....
.L_3867:
        /*0250*/ 	.word	0x00000a30


	//   ....[1]....
        /*0254*/ 	.word	0x00005a20


	//----- nvinfo : EIATTR_MAX_THREADS
	.align		4
.L_3868:
        /*0258*/ 	.byte	0x04, 0x05
        /*025a*/ 	.short	(.L_3870 - .L_3869)
.L_3869:
        /*025c*/ 	.word	0x00000080
        /*0260*/ 	.word	0x00000001
        /*0264*/ 	.word	0x00000001


	//----- nvinfo : EIATTR_CRS_STACK_SIZE
	.align		4
.L_3870:
        /*0268*/ 	.byte	0x04, 0x1e
        /*026a*/ 	.short	(.L_3872 - .L_3871)
.L_3871:
        /*026c*/ 	.word	0x00000000


	//----- nvinfo : EIATTR_CBANK_PARAM_SIZE
	.align		4
.L_3872:
        /*0270*/ 	.byte	0x03, 0x19
        /*0272*/ 	.short	0x00e8


	//----- nvinfo : EIATTR_PARAM_CBANK
	.align		4
        /*0274*/ 	.byte	0x04, 0x0a
        /*0276*/ 	.short	(.L_3874 - .L_3873)
	.align		4
.L_3873:
        /*0278*/ 	.word	index@(.nv.constant0._ZN10layer_norm13ln_fwd_kernelINS_13Kernel_traitsIfffffjLj2048ELj1ELj4ELj1ELj16ENS_18Kernel_traits_baseILj2048EfffffjLj128EEEEELb0ELb1ELb1ELb1EEEvNS_9FwdParamsE)
        /*027c*/ 	.short	0x0380
        /*027e*/ 	.short	0x00e8


	//----- nvinfo : EIATTR_SW_WAR
	.align		4
.L_3874:
        /*0280*/ 	.byte	0x04, 0x36
        /*0282*/ 	.short	(.L_3876 - .L_3875)
.L_3875:
        /*0284*/ 	.word	0x00000008
.L_3876:


//--------------------- .nv.info._ZN10layer_norm13ln_fwd_kernelINS_13Kernel_traitsIfffffjLj2048ELj1ELj4ELj1ELj16ENS_18Kernel_traits_baseILj2048EfffffjLj128EEEEELb1ELb0ELb0ELb0EEEvNS_9FwdParamsE --------------------------
	.section	.nv.info._ZN10layer_norm13ln_fwd_kernelINS_13Kernel_traitsIfffffjLj2048ELj1ELj4ELj1ELj16ENS_18Kernel_traits_baseILj2048EfffffjLj128EEEEELb1ELb0ELb0ELb0EEEvNS_9FwdParamsE,"",@"SHT_CUDA_INFO"
	.sectionflags	@""
	.align	4


	//----- nvinfo : EIATTR_CUDA_API_VERSION
	.align		4
        /*0000*/ 	.byte	0x04, 0x37
        /*0002*/ 	.short	(.L_3878 - .L_3877)
.L_3877:
        /*0004*/ 	.word	0x00000082


	//----- nvinfo : EIATTR_KPARAM_INFO
	.align		4
.L_3878:
        /*0008*/ 	.byte	0x04, 0x17
        /*000a*/ 	.short	(.L_3880 - .L_3879)
.L_3879:
        /*000c*/ 	.word	0x00000000
        /*0010*/ 	.short	0x0000
        /*0012*/ 	.short	0x0000
        /*0014*/ 	.byte	0x00, 0xf0, 0xa1, 0x03


	//----- nvinfo : EIATTR_SPARSE_MMA_MASK
	.align		4
.L_3880:
        /*0018*/ 	.byte	0x03, 0x50
        /*001a*/ 	.short	0x0000


	//----- nvinfo : EIATTR_MAXREG_COUNT
	.align		4
        /*001c*/ 	.byte	0x03, 0x1b
        /*001e*/ 	.short	0x00ff


	//----- nvinfo : EIATTR_MERCURY_ISA_VERSION
	.align		4
        /*0020*/ 	.byte	0x03, 0x5f
        /*0022*/ 	.short	0x0101


	//----- nvinfo : EIATTR_COOP_GROUP_MASK_REGIDS
	.align		4
        /*0024*/ 	.byte	0x04, 0x29
        /*0026*/ 	.short	(.L_3882 - .L_3881)


	//   ....[0]....
.L_3881:
        /*0028*/ 	.word	0xffffffff


	//   ....[1]....
        /*002c*/ 	.word	0xffffffff


	//   ....[2]....
        /*0030*/ 	.word	0xffffffff


	//   ....[3]....
        /*0034*/ 	.word	0xffffffff


	//   ....[4]....
        /*0038*/ 	.word	0xffffffff


	//   ....[5]....
        /*003c*/ 	.word	0xffffffff


	//   ....[6]....
        /*0040*/ 	.word	0xffffffff


	//   ....[7]....
        /*0044*/ 	.word	0xffffffff


	//   ....[8]....
        /*0048*/ 	.word	0xffffffff


	//   ....[9]....
        /*004c*/ 	.word	0xffffffff


	//   ....[10]....
        /*0050*/ 	.word	0x050000d7


	//   ....[11]....
        /*0054*/ 	.word	0x050000d7


	//   ....[12]....
        /*0058*/ 	.word	0x050000d7


	//   ....[13]....
        /*005c*/ 	.word	0x050000d7


	//   ....[14]....
        /*0060*/ 	.word	0x050000d7


	//   ....[15]....
        /*0064*/ 	.word	0x050000d7


	//   ....[16]....
        /*0068*/ 	.word	0x050000d7


	//   ....[17]....
        /*006c*/ 	.word	0x050000d7


	//   ....[18]....
        /*0070*/ 	.word	0x050000d7


	//   ....[19]....
        /*0074*/ 	.word	0x050000d7


	//----- nvinfo : EIATTR_COOP_GROUP_INSTR_OFFSETS
	.align		4
.L_3882:
        /*0078*/ 	.byte	0x04, 0x28
        /*007a*/ 	.short	(.L_3884 - .L_3883)


	//   ....[0]....
.L_3883:
        /*007c*/ 	.word	0x0002b8d0


	//   ....[1]....
        /*0080*/ 	.word	0x0002b900


	//   ....[2]....
        /*0084*/ 	.word	0x0002b920


	//   ....[3]....
        /*0088*/ 	.word	0x0002b940


	//   ....[4]....
        /*008c*/ 	.word	0x0002b970


	//   ....[5]....
        /*0090*/ 	.word	0x0002c250


	//   ....[6]....
        /*0094*/ 	.word	0x0002c270


	//   ....[7]....
        /*0098*/ 	.word	0x0002c290


	//   ....[8]....
        /*009c*/ 	.word	0x0002c2b0


	//   ....[9]....
        /*00a0*/ 	.word	0x0002c2d0


	//   ....[10]....
        /*00a4*/ 	.word	0x0002d870


	//   ....[11]....
        /*00a8*/ 	.word	0x0002d910


	//   ....[12]....
        /*00ac*/ 	.word	0x0002d980


	//   ....[13]....
        /*00b0*/ 	.word	0x0002d9f0


	//   ....[14]....
        /*00b4*/ 	.word	0x0002da70


	//   ....[15]....
        /*00b8*/ 	.word	0x0002e3b0


	//   ....[16]....
        /*00bc*/ 	.word	0x0002e420


	//   ....[17]....
        /*00c0*/ 	.word	0x0002e490


	//   ....[18]....
        /*00c4*/ 	.word	0x0002e500


	//   ....[19]....
        /*00c8*/ 	.word	0x0002e570


	//----- nvinfo : EIATTR_VRC_CTA_INIT_COUNT
	.align		4
.L_3884:
        /*00cc*/ 	.byte	0x02, 0x4a
	.zero		1
	.zero		1


	//----- nvinfo : EIATTR_EXIT_INSTR_OFFSETS
	.align		4
        /*00d0*/ 	.byte	0x04, 0x1c
        /*00d2*/ 	.short	(.L_3886 - .L_3885)


	//   ....[0]....
.L_3885:
        /*00d4*/ 	.word	0x000012b0


	//   ....[1]....
        /*00d8*/ 	.word	0x0002d800


	//----- nvinfo : EIATTR_INDIRECT_BRANCH_TARGETS
	.align		4
.L_3886:
        /*00dc*/ 	.byte	0x04, 0x34
        /*00de*/ 	.short	(.L_3888 - .L_3887)


	//   ....[0]....
.L_3887:
        /*00e0*/ 	.word	.L_x_71404@srel
        /*00e4*/ 	.short	0x0
        /*00e6*/ 	.short	0x0
        /*00e8*/ 	.word	0x3
        /*00ec*/ 	.word	.L_x_71405@srel
        /*00f0*/ 	.word	.L_x_71406@srel
        /*00f4*/ 	.word	.L_x_71407@srel


	//----- nvinfo : EIATTR_MAX_THREADS
	.align		4
.L_3888:
        /*00f8*/ 	.byte	0x04, 0x05
        /*00fa*/ 	.short	(.L_3890 - .L_3889)
.L_3889:
        /*00fc*/ 	.word	0x00000080
        /*0100*/ 	.word	0x00000001
        /*0104*/ 	.word	0x00000001


	//----- nvinfo : EIATTR_CRS_STACK_SIZE
	.align		4
.L_3890:
        /*0108*/ 	.byte	0x04, 0x1e
        /*010a*/ 	.short	(.L_3892 - .L_3891)
.L_3891:
        /*010c*/ 	.word	0x00000000


	//----- nvinfo : EIATTR_CBANK_PARAM_SIZE
	.align		4
.L_3892:
        /*0110*/ 	.byte	0x03, 0x19
        /*0112*/ 	.short	0x00e8


	//----- nvinfo : EIATTR_PARAM_CBANK
	.align		4
        /*0114*/ 	.byte	0x04, 0x0a
        /*0116*/ 	.short	(.L_3894 - .L_3893)
	.align		4
.L_3893:
        /*0118*/ 	.word	index@(.nv.constant0._ZN10layer_norm13ln_fwd_kernelINS_13Kernel_traitsIfffffjLj2048ELj1ELj4ELj1ELj16ENS_18Kernel_traits_baseILj2048EfffffjLj128EEEEELb1ELb0ELb0ELb0EEEvNS_9FwdParamsE)
        /*011c*/ 	.short	0x0380
        /*011e*/ 	.short	0x00e8


	//----- nvinfo : EIATTR_SW_WAR
	.align		4
.L_3894:
        /*0120*/ 	.byte	0x04, 0x36
        /*0122*/ 	.short	(.L_3896 - .L_3895)
.L_3895:
        /*0124*/ 	.word	0x00000008
.L_3896:


//--------------------- .nv.info._ZN10layer_norm13ln_fwd_kernelINS_13Kernel_traitsIfffffjLj2048ELj1ELj4ELj1ELj16ENS_18Kernel_traits_baseILj2048EfffffjLj128EEEEELb1ELb0ELb0ELb1EEEvNS_9FwdParamsE --------------------------
	.section	.nv.info._ZN10layer_norm13ln_fwd_kernelINS_13Kernel_traitsIfffffjLj2048ELj1ELj4ELj1ELj16ENS_18Kernel_traits_baseILj2048EfffffjLj128EEEEELb1ELb0ELb0ELb1EEEvNS_9FwdParamsE,"",@"SHT_CUDA_INFO"
	.sectionflags	@""
	.align	4


	//----- nvinfo : EIATTR_CUDA_API_VERSION
	.align		4
        /*0000*/ 	.byte	0x04, 0x37
        /*0002*/ 	.short	(.L_3898 - .L_3897)
.L_3897:
        /*0004*/ 	.word	0x00000082


	//----- nvinfo : EIATTR_KPARAM_INFO
	.align		4
.L_3898:
        /*0008*/ 	.byte	0x04, 0x17
        /*000a*/ 	.short	(.L_3900 - .L_3899)
.L_3899:
        /*000c*/ 	.word	0x00000000
        /*0010*/ 	.short	0x0000
        /*0012*/ 	.short	0x0000
        /*0014*/ 	.byte	0x00, 0xf0, 0xa1, 0x03


	//----- nvinfo : EIATTR_SPARSE_MMA_MASK
	.align		4
.L_3900:
        /*0018*/ 	.byte	0x03, 0x50
        /*001a*/ 	.short	0x0000


	//----- nvinfo : EIATTR_MAXREG_COUNT
	.align		4
        /*001c*/ 	.byte	0x03, 0x1b
        /*001e*/ 	.short	0x00ff


	//----- nvinfo : EIATTR_MERCURY_ISA_VERSION
	.align		4
        /*0020*/ 	.byte	0x03, 0x5f
        /*0022*/ 	.short	0x0101


	//----- nvinfo : EIATTR_COOP_GROUP_MASK_REGIDS
	.align		4
        /*0024*/ 	.byte	0x04, 0x29
        /*0026*/ 	.short	(.L_3902 - .L_3901)


	//   ....[0]....
.L_3901:
        /*0028*/ 	.word	0xffffffff


	//   ....[1]....
        /*002c*/ 	.word	0xffffffff


	//   ....[2]....
        /*0030*/ 	.word	0xffffffff


	//   ....[3]....
        /*0034*/ 	.word	0xffffffff


	//   ....[4]....
        /*0038*/ 	.word	0xffffffff


	//   ....[5]....
        /*003c*/ 	.word	0xffffffff


	//   ....[6]....
        /*0040*/ 	.word	0xffffffff


	//   ....[7]....
        /*0044*/ 	.word	0xffffffff


	//   ....[8]....
        /*0048*/ 	.word	0xffffffff


	//   ....[9]....
        /*004c*/ 	.word	0xffffffff


	//   ....[10]....
        /*0050*/ 	.word	0x050000e3


	//   ....[11]....
        /*0054*/ 	.word	0x050000e3


	//   ....[12]....
        /*0058*/ 	.word	0x050000e3


	//   ....[13]....
        /*005c*/ 	.word	0x050000e3


	//   ....[14]....
        /*0060*/ 	.word	0x050000e3


	//   ....[15]....
        /*0064*/ 	.word	0x050000e3


	//   ....[16]....
        /*0068*/ 	.word	0x050000e3


	//   ....[17]....
        /*006c*/ 	.word	0x050000e3


	//   ....[18]....
        /*0070*/ 	.word	0x050000e3


	//   ....[19]....
        /*0074*/ 	.word	0x050000e3


	//----- nvinfo : EIATTR_COOP_GROUP_INSTR_OFFSETS
	.align		4
.L_3902:
        /*0078*/ 	.byte	0x04, 0x28
        /*007a*/ 	.short	(.L_3904 - .L_3903)


	//   ....[0]....
.L_3903:
        /*007c*/ 	.word	0x00029b40


	//   ....[1]....
        /*0080*/ 	.word	0x00029b70


	//   ....[2]....
        /*0084*/ 	.word	0x00029b90


	//   ....[3]....
        /*0088*/ 	.word	0x00029bb0


	//   ....[4]....
        /*008c*/ 	.word	0x00029bd0


	//   ....[5]....
        /*0090*/ 	.word	0x0002a400


	//   ....[6]....
        /*0094*/ 	.word	0x0002a420


	//   ....[7]....
        /*0098*/ 	.word	0x0002a440


	//   ....[8]....
        /*009c*/ 	.word	0x0002a460


	//   ....[9]....
        /*00a0*/ 	.word	0x0002a480


	//   ....[10]....
        /*00a4*/ 	.word	0x0002b440


	//   ....[11]....
        /*00a8*/ 	.word	0x0002b4f0


	//   ....[12]....
        /*00ac*/ 	.word	0x0002b560


	//   ....[13]....
        /*00b0*/ 	.word	0x0002b5d0


	//   ....[14]....
        /*00b4*/ 	.word	0x0002b640


	//   ....[15]....
        /*00b8*/ 	.word	0x0002bec0


	//   ....[16]....
        /*00bc*/ 	.word	0x0002bf30


	//   ....[17]....
        /*00c0*/ 	.word	0x0002bfa0


	//   ....[18]....
        /*00c4*/ 	.word	0x0002c010


	//   ....[19]....
        /*00c8*/ 	.word	0x0002c080


	//----- nvinfo : EIATTR_VRC_CTA_INIT_COUNT
	.align		4
.L_3904:
        /*00cc*/ 	.byte	0x02, 0x4a
	.zero		1
	.zero		1


	//----- nvinfo : EIATTR_EXIT_INSTR_OFFSETS
	.align		4
        /*00d0*/ 	.byte	0x04, 0x1c
        /*00d2*/ 	.short	(.L_3906 - .L_3905)


	//   ....[0]....
.L_3905:
        /*00d4*/ 	.word	0x000008b0


	//   ....[1]....
        /*00d8*/ 	.word	0x0002b3d0


	//----- nvinfo : EIATTR_INDIRECT_BRANCH_TARGETS
	.align		4
.L_3906:
        /*00dc*/ 	.byte	0x04, 0x34
        /*00de*/ 	.short	(.L_3908 - .L_3907)


	//   ....[0]....
.L_3907:
        /*00e0*/ 	.word	.L_x_71408@srel
        /*00e4*/ 	.short	0x0
        /*00e6*/ 	.short	0x0
        /*00e8*/ 	.word	0x3
        /*00ec*/ 	.word	.L_x_71409@srel
        /*00f0*/ 	.word	.L_x_71410@srel
        /*00f4*/ 	.word	.L_x_71411@srel


	//----- nvinfo : EIATTR_MAX_THREADS
	.align		4
.L_3908:
        /*00f8*/ 	.byte	0x04, 0x05
        /*00fa*/ 	.short	(.L_3910 - .L_3909)
.L_3909:
        /*00fc*/ 	.word	0x00000080
        /*0100*/ 	.word	0x00000001
        /*0104*/ 	.word	0x00000001


	//----- nvinfo : EIATTR_CRS_STACK_SIZE
	.align		4
.L_3910:
        /*0108*/ 	.byte	0x04, 0x1e
        /*010a*/ 	.short	(.L_3912 - .L_3911)
.L_3911:
        /*010c*/ 	.word	0x00000000


	//----- nvinfo : EIATTR_CBANK_PARAM_SIZE
	.align		4
.L_3912:
        /*0110*/ 	.byte	0x03, 0x19
        /*0112*/ 	.short	0x00e8


	//----- nvinfo : EIATTR_PARAM_CBANK
	.align		4
        /*0114*/ 	.byte	0x04, 0x0a
        /*0116*/ 	.short	(.L_3914 - .L_3913)
	.align		4
.L_3913:
        /*0118*/ 	.word	index@(.nv.constant0._ZN10layer_norm13ln_fwd_kernelINS_13Kernel_traitsIfffffjLj2048ELj1ELj4ELj1ELj16ENS_18Kernel_traits_baseILj2048EfffffjLj128EEEEELb1ELb0ELb0ELb1EEEvNS_9FwdParamsE)
        /*011c*/ 	.short	0x0380
        /*011e*/ 	.short	0x00e8


	//----- nvinfo : EIATTR_SW_WAR
	.align		4
.L_3914:
        /*0120*/ 	.byte	0x04, 0x36
        /*0122*/ 	.short	(.L_3916 - .L_3915)
.L_3915:
        /*0124*/ 	.word	0x00000008
.L_3916:


//--------------------- .nv.info._ZN10layer_norm13ln_fwd_kernelINS_13Kernel_traitsIfffffjLj2048ELj1ELj4ELj1ELj16ENS_18Kernel_traits_baseILj2048EfffffjLj128EEEEELb1ELb0ELb1ELb0EEEvNS_9FwdParamsE --------------------------
	.section	.nv.info._ZN10layer_norm13ln_fwd_kernelINS_13Kernel_traitsIfffffjLj2048ELj1ELj4ELj1ELj16ENS_18Kernel_traits_baseILj2048EfffffjLj128EEEEELb1ELb0ELb1ELb0EEEvNS_9FwdParamsE,"",@"SHT_CUDA_INFO"
	.sectionflags	@""
	.align	4


	//----- nvinfo : EIATTR_CUDA_API_VERSION
	.align		4
        /*0000*/ 	.byte	0x04, 0x37
        /*0002*/ 	.short	(.L_3918 - .L_3917)
.L_3917:
        /*0004*/ 	.word	0x00000082


	//----- nvinfo : EIATTR_KPARAM_INFO
	.align		4
.L_3918:
        /*0008*/ 	.byte	0x04, 0x17
        /*000a*/ 	.short	(.L_3920 - .L_3919)
.L_3919:
        /*000c*/ 	.word	0x00000000
        /*0010*/ 	.short	0x0000
        /*0012*/ 	.short	0x0000
        /*0014*/ 	.byte	0x00, 0xf0, 0xa1, 0x03


	//----- nvinfo : EIATTR_SPARSE_MMA_MASK
	.align		4
.L_3920:
        /*0018*/ 	.byte	0x03, 0x50
        /*001a*/ 	.short	0x0000


	//----- nvinfo : EIATTR_MAXREG_COUNT
	.align		4
        /*001c*/ 	.byte	0x03, 0x1b
        /*001e*/ 	.short	0x00ff


	//----- nvinfo : EIATTR_MERCURY_ISA_VERSION
	.align		4
        /*0020*/ 	.byte	0x03, 0x5f
        /*0022*/ 	.short	0x0101


	//----- nvinfo : EIATTR_COOP_GROUP_MASK_REGIDS
	.align		4
        /*0024*/ 	.byte	0x04, 0x29
        /*0026*/ 	.short	(.L_3922 - .L_3921)


	//   ....[0]....
.L_3921:
        /*0028*/ 	.word	0xffffffff


	//   ....[1]....
        /*002c*/ 	.word	0xffffffff


	//   ....[2]....
        /*0030*/ 	.word	0xffffffff


	//   ....[3]....
        /*0034*/ 	.word	0xffffffff


	//   ....[4]....
        /*0038*/ 	.word	0xffffffff


	//   ....[5]....
        /*003c*/ 	.word	0xffffffff


	//   ....[6]....
        /*0040*/ 	.word	0xffffffff


	//   ....[7]....
        /*0044*/ 	.word	0xffffffff


	//   ....[8]....
        /*0048*/ 	.word	0xffffffff


	//   ....[9]....
        /*004c*/ 	.word	0xffffffff


	//   ....[10]....
        /*0050*/ 	.word	0x050000e0


	//   ....[11]....
        /*0054*/ 	.word	0x050000e0


	//   ....[12]....
        /*0058*/ 	.word	0x050000e0


	//   ....[13]....
        /*005c*/ 	.word	0x050000e0


	//   ....[14]....
        /*0060*/ 	.word	0x050000e0


	//   ....[15]....
        /*0064*/ 	.word	0x050000e0


	//   ....[16]....
        /*0068*/ 	.word	0x050000e0


	//   ....[17]....
        /*006c*/ 	.word	0x050000e0


	//   ....[18]....
        /*0070*/ 	.word	0x050000e0


	//   ....[19]....
        /*0074*/ 	.word	0x050000e0


	//----- nvinfo : EIATTR_COOP_GROUP_INSTR_OFFSETS
	.align		4
.L_3922:
        /*0078*/ 	.byte	0x04, 0x28
        /*007a*/ 	.short	(.L_3924 - .L_3923)


	//   ....[0]....
.L_3923:
        /*007c*/ 	.word	0x0002f7a0


	//   ....[1]....
        /*0080*/ 	.word	0x0002f7e0


	//   ....[2]....
        /*0084*/ 	.word	0x0002f800


	//   ....[3]....
        /*0088*/ 	.word	0x0002f820


	//   ....[4]....
        /*008c*/ 	.word	0x0002f840


	//   ....[5]....
        /*0090*/ 	.word	0x00030110


	//   ....[6]....
        /*0094*/ 	.word	0x00030130


	//   ....[7]....
        /*0098*/ 	.word	0x00030150


	//   ....[8]....
        /*009c*/ 	.word	0x00030170


	//   ....[9]....
        /*00a0*/ 	.word	0x00030190


	//   ....[10]....
        /*00a4*/ 	.word	0x000317c0


	//   ....[11]....
        /*00a8*/ 	.word	0x00031870


	//   ....[12]....
        /*00ac*/ 	.word	0x000318e0


	//   ....[13]....
        /*00b0*/ 	.word	0x00031950


	//   ....[14]....
        /*00b4*/ 	.word	0x000319c0


	//   ....[15]....
        /*00b8*/ 	.word	0x000322f0


	//   ....[16]....
        /*00bc*/ 	.word	0x00032360


	//   ....[17]....
        /*00c0*/ 	.word	0x000323d0


	//   ....[18]....
        /*00c4*/ 	.word	0x00032440


	//   ....[19]....
        /*00c8*/ 	.word	0x000324b0


	//----- nvinfo : EIATTR_VRC_CTA_INIT_COUNT
	.align		4
.L_3924:
        /*00cc*/ 	.byte	0x02, 0x4a
	.zero		1
	.zero		1


	//----- nvinfo : EIATTR_EXIT_INSTR_OFFSETS
	.align		4
        /*00d0*/ 	.byte	0x04, 0x1c
        /*00d2*/ 	.short	(.L_3926 - .L_3925)


	//   ....[0]....
.L_3925:
        /*00d4*/ 	.word	0x00001290


	//   ....[1]....
        /*00d8*/ 	.word	0x00031750


	//----- nvinfo : EIATTR_MAX_THREADS
	.align		4
.L_3926:
        /*00dc*/ 	.byte	0x04, 0x05
        /*00de*/ 	.short	(.L_3928 - .L_3927)
.L_3927:
        /*00e0*/ 	.word	0x00000080
        /*00e4*/ 	.word	0x00000001
        /*00e8*/ 	.word	0x00000001


	//----- nvinfo : EIATTR_CRS_STACK_SIZE
	.align		4
.L_3928:
        /*00ec*/ 	.byte	0x04, 0x1e
        /*00ee*/ 	.short	(.L_3930 - .L_3929)
.L_3929:
        /*00f0*/ 	.word	0x00000000


	//----- nvinfo : EIATTR_CBANK_PARAM_SIZE
	.align		4
.L_3930:
        /*00f4*/ 	.byte	0x03, 0x19
        /*00f6*/ 	.short	0x00e8


	//----- nvinfo : EIATTR_PARAM_CBANK
	.align		4
        /*00f8*/ 	.byte	0x04, 0x0a
        /*00fa*/ 	.short	(.L_3932 - .L_3931)
	.align		4
.L_3931:
        /*00fc*/ 	.word	index@(.nv.constant0._ZN10layer_norm13ln_fwd_kernelINS_13Kernel_traitsIfffffjLj2048ELj1ELj4ELj1ELj16ENS_18Kernel_traits_baseILj2048EfffffjLj128EEEEELb1ELb0ELb1ELb0EEEvNS_9FwdParamsE)
        /*0100*/ 	.short	0x0380
        /*0102*/ 	.short	0x00e8


	//----- nvinfo : EIATTR_SW_WAR
	.align		4
.L_3932:
        /*0104*/ 	.byte	0x04, 0x36
        /*0106*/ 	.short	(.L_3934 - .L_3933)
.L_3933:
        /*0108*/ 	.word	0x00000008
.L_3934:


//--------------------- .nv.info._ZN10layer_norm13ln_fwd_kernelINS_13Kernel_traitsIfffffjLj2048ELj1ELj4ELj1ELj16ENS_18Kernel_traits_baseILj2048EfffffjLj128EEEEELb1ELb0ELb1ELb1EEEvNS_9FwdParamsE --------------------------
	.section	.nv.info._ZN10layer_norm13ln_fwd_kernelINS_13Kernel_traitsIfffffjLj2048ELj1ELj4ELj1ELj16ENS_18Kernel_traits_baseILj2048EfffffjLj128EEEEELb1ELb0ELb1ELb1EEEvNS_9FwdParamsE,"",@"SHT_CUDA_INFO"
	.sectionflags	@""
	.align	4


	//----- nvinfo : EIATTR_CUDA_API_VERSION
	.align		4
        /*0000*/ 	.byte	0x04, 0x37
        /*0002*/ 	.short	(.L_3936 - .L_3935)
.L_3935:
        /*0004*/ 	.word	0x00000082


	//----- nvinfo : EIATTR_KPARAM_INFO
	.align		4
.L_3936:
        /*0008*/ 	.byte	0x04, 0x17
        /*000a*/ 	.short	(.L_3938 - .L_3937)
.L_3937:
        /*000c*/ 	.word	0x00000000
        /*0010*/ 	.short	0x0000
        /*0012*/ 	.short	0x0000
        /*0014*/ 	.byte	0x00, 0xf0, 0xa1, 0x03


	//----- nvinfo : EIATTR_SPARSE_MMA_MASK
	.align		4
.L_3938:
        /*0018*/ 	.byte	0x03, 0x50
        /*001a*/ 	.short	0x0000


	//----- nvinfo : EIATTR_MAXREG_COUNT
	.align		4
        /*001c*/ 	.byte	0x03, 0x1b
        /*001e*/ 	.short	0x00ff


	//----- nvinfo : EIATTR_MERCURY_ISA_VERSION
	.align		4
        /*0020*/ 	.byte	0x03, 0x5f
        /*0022*/ 	.short	0x0101


	//----- nvinfo : EIATTR_COOP_GROUP_MASK_REGIDS
	.align		4
        /*0024*/ 	.byte	0x04, 0x29
        /*0026*/ 	.short	(.L_3940 - .L_3939)


	//   ....[0]....
.L_3939:
        /*0028*/ 	.word	0xffffffff


	//   ....[1]....
        /*002c*/ 	.word	0xffffffff


	//   ....[2]....
        /*0030*/ 	.word	0xffffffff


	//   ....[3]....
        /*0034*/ 	.word	0xffffffff


	//   ....[4]....
        /*0038*/ 	.word	0xffffffff


	//   ....[5]....
        /*003c*/ 	.word	0xffffffff


	//   ....[6]....
        /*0040*/ 	.word	0xffffffff


	//   ....[7]....
        /*0044*/ 	.word	0xffffffff


	//   ....[8]....
        /*0048*/ 	.word	0xffffffff


	//   ....[9]....
        /*004c*/ 	.word	0xffffffff


	//   ....[10]....
        /*0050*/ 	.word	0x050000de


	//   ....[11]....
        /*0054*/ 	.word	0x050000de


	//   ....[12]....
        /*0058*/ 	.word	0x050000de


	//   ....[13]....
        /*005c*/ 	.word	0x050000de


	//   ....[14]....
        /*0060*/ 	.word	0x050000de


	//   ....[15]....
        /*0064*/ 	.word	0x050000de


	//   ....[16]....
        /*0068*/ 	.word	0x050000de


	//   ....[17]....
        /*006c*/ 	.word	0x050000de


	//   ....[18]....
        /*0070*/ 	.word	0x050000de


	//   ....[19]....
        /*0074*/ 	.word	0x050000de


	//----- nvinfo : EIATTR_COOP_GROUP_INSTR_OFFSETS
	.align		4
.L_3940:
        /*0078*/ 	.byte	0x04, 0x28
        /*007a*/ 	.short	(.L_3942 - .L_3941)


	//   ....[0]....
.L_3941:
        /*007c*/ 	.word	0x0002e1f0


	//   ....[1]....
        /*0080*/ 	.word	0x0002e210


	//   ....[2]....
        /*0084*/ 	.word	0x0002e230


	//   ....[3]....
        /*0088*/ 	.word	0x0002e250


	//   ....[4]....
        /*008c*/ 	.word	0x0002e280


	//   ....[5]....
        /*0090*/ 	.word	0x0002eab0


	//   ....[6]....
        /*0094*/ 	.word	0x0002ead0


	//   ....[7]....
        /*0098*/ 	.word	0x0002eaf0


	//   ....[8]....
        /*009c*/ 	.word	0x0002eb10


	//   ....[9]....
        /*00a0*/ 	.word	0x0002eb30


	//   ....[10]....
        /*00a4*/ 	.word	0x0002fc60


	//   ....[11]....
        /*00a8*/ 	.word	0x0002fd00


	//   ....[12]....
        /*00ac*/ 	.word	0x0002fd70


	//   ....[13]....
        /*00b0*/ 	.word	0x0002fde0


	//   ....[14]....
        /*00b4*/ 	.word	0x0002fe60


	//   ....[15]....
        /*00b8*/ 	.word	0x000306e0


	//   ....[16]....
        /*00bc*/ 	.word	0x00030750


	//   ....[17]....
        /*00c0*/ 	.word	0x000307c0


	//   ....[18]....
        /*00c4*/ 	.word	0x00030830


	//   ....[19]....
        /*00c8*/ 	.word	0x000308a0


	//----- nvinfo : EIATTR_VRC_CTA_INIT_COUNT
	.align		4
.L_3942:
        /*00cc*/ 	.byte	0x02, 0x4a
	.zero		1
	.zero		1


	//----- nvinfo : EIATTR_EXIT_INSTR_OFFSETS
	.align		4
        /*00d0*/ 	.byte	0x04, 0x1c
        /*00d2*/ 	.short	(.L_3944 - .L_3943)


	//   ....[0]....
.L_3943:
        /*00d4*/ 	.word	0x000008b0


	//   ....[1]....
        /*00d8*/ 	.word	0x0002fbf0


	//----- nvinfo : EIATTR_MAX_THREADS
	.align		4
.L_3944:
        /*00dc*/ 	.byte	0x04, 0x05
        /*00de*/ 	.short	(.L_3946 - .L_3945)
.L_3945:
        /*00e0*/ 	.word	0x00000080
        /*00e4*/ 	.word	0x00000001
        /*00e8*/ 	.word	0x00000001


	//----- nvinfo : EIATTR_CRS_STACK_SIZE
	.align		4
.L_3946:
        /*00ec*/ 	.byte	0x04, 0x1e
        /*00ee*/ 	.short	(.L_3948 - .L_3947)
.L_3947:
        /*00f0*/ 	.word	0x00000000


	//----- nvinfo : EIATTR_CBANK_PARAM_SIZE
	.align		4
.L_3948:
        /*00f4*/ 	.byte	0x03, 0x19
        /*00f6*/ 	.short	0x00e8


	//----- nvinfo : EIATTR_PARAM_CBANK
	.align		4
        /*00f8*/ 	.byte	0x04, 0x0a
        /*00fa*/ 	.short	(.L_3950 - .L_3949)
	.align		4
.L_3949:
        /*00fc*/ 	.word	index@(.nv.constant0._ZN10layer_norm13ln_fwd_kernelINS_13Kernel_traitsIfffffjLj2048ELj1ELj4ELj1ELj16ENS_18Kernel_traits_baseILj2048EfffffjLj128EEEEELb1ELb0ELb1ELb1EEEvNS_9FwdParamsE)
        /*0100*/ 	.short	0x0380
        /*0102*/ 	.short	0x00e8


	//----- nvinfo : EIATTR_SW_WAR
	.align		4
.L_3950:
        /*0104*/ 	.byte	0x04, 0x36
        /*0106*/ 	.short	(.L_3952 - .L_3951)
.L_3951:
        /*0108*/ 	.word	0x00000008
.L_3952:


//--------------------- .nv.info._ZN10layer_norm13ln_fwd_kernelINS_13Kernel_traitsIfffffjLj2048ELj1ELj4ELj1ELj16ENS_18Kernel_traits_baseILj2048EfffffjLj128EEEEELb1ELb1ELb0ELb0EEEvNS_9FwdParamsE --------------------------
	.section	.nv.info._ZN10layer_norm13ln_fwd_kernelINS_13Kernel_traitsIfffffjLj2048ELj1ELj4ELj1ELj16ENS_18Kernel_traits_baseILj2048EfffffjLj128EEEEELb1ELb1ELb0ELb0EEEvNS_9FwdParamsE,"",@"SHT_CUDA_INFO"
	.sectionflags	@""
	.align	4


	//----- nvinfo : EIATTR_CUDA_API_VERSION
	.align		4
        /*0000*/ 	.byte	0x04, 0x37
        /*0002*/ 	.short	(.L_3954 - .L_3953)
.L_3953:
        /*0004*/ 	.word	0x00000082


	//----- nvinfo : EIATTR_KPARAM_INFO
	.align		4
.L_3954:
        /*0008*/ 	.byte	0x04, 0x17
        /*000a*/ 	.short	(.L_3956 - .L_3955)
.L_3955:
        /*000c*/ 	.word	0x00000000
        /*0010*/ 	.short	0x0000
        /*0012*/ 	.short	0x0000
        /*0014*/ 	.byte	0x00, 0xf0, 0xa1, 0x03


	//----- nvinfo : EIATTR_SPARSE_MMA_MASK
	.align		4
.L_3956:
        /*0018*/ 	.byte	0x03, 0x50
        /*001a*/ 	.short	0x0000


	//----- nvinfo : EIATTR_MAXREG_COUNT
	.align		4
        /*001c*/ 	.byte	0x03, 0x1b
        /*001e*/ 	.short	0x00ff


	//----- nvinfo : EIATTR_ANNOTATIONS
	.align		4
        /*0020*/ 	.byte	0x04, 0x55
        /*0022*/ 	.short	(.L_3958 - .L_3957)


	//   ....[0]....
.L_3957:
        /* <DEDUP_REMOVED lines=65> */


	//----- nvinfo : EIATTR_MERCURY_ISA_VERSION
	.align		4
.L_3958:
        /*0424*/ 	.byte	0x03, 0x5f
        /*0426*/ 	.short	0x0101


	//----- nvinfo : EIATTR_COOP_GROUP_MASK_REGIDS
	.align		4
        /*0428*/ 	.byte	0x04, 0x29
        /*042a*/ 	.short	(.L_3960 - .L_3959)


	//   ....[0]....
.L_3959:
        /*042c*/ 	.word	0xffffffff


	//   ....[1]....
        /*0430*/ 	.word	0xffffffff


	//   ....[2]....
        /*0434*/ 	.word	0xffffffff


	//   ....[3]....
        /*0438*/ 	.word	0xffffffff


	//   ....[4]....
        /*043c*/ 	.word	0xffffffff


	//   ....[5]....
        /*0440*/ 	.word	0xffffffff


	//   ....[6]....
        /*0444*/ 	.word	0xffffffff


	//   ....[7]....
        /*0448*/ 	.word	0xffffffff


	//   ....[8]....
        /*044c*/ 	.word	0xffffffff


	//   ....[9]....
        /*0450*/ 	.word	0xffffffff


	//   ....[10]....
        /*0454*/ 	.word	0x0500000b


	//   ....[11]....
        /*0458*/ 	.word	0x0500000b


	//   ....[12]....
        /*045c*/ 	.word	0x0500000b


	//   ....[13]....
        /*0460*/ 	.word	0x0500000b


	//   ....[14]....
        /*0464*/ 	.word	0x0500000b


	//   ....[15]....
        /*0468*/ 	.word	0x0500000b


	//   ....[16]....
        /*046c*/ 	.word	0x0500000b


	//   ....[17]....
        /*0470*/ 	.word	0x0500000b


	//   ....[18]....
        /*0474*/ 	.word	0x0500000b


	//   ....[19]....
        /*0478*/ 	.word	0x0500000b


	//----- nvinfo : EIATTR_COOP_GROUP_INSTR_OFFSETS
	.align		4
.L_3960:
        /*047c*/ 	.byte	0x04, 0x28
        /*047e*/ 	.short	(.L_3962 - .L_3961)


	//   ....[0]....
.L_3961:
        /*0480*/ 	.word	0x00035ab0


	//   ....[1]....
        /*0484*/ 	.word	0x00035af0


	//   ....[2]....
        /*0488*/ 	.word	0x00035b10


	//   ....[3]....
        /*048c*/ 	.word	0x00035b30


	//   ....[4]....
        /*0490*/ 	.word	0x00035b50


	//   ....[5]....
        /*0494*/ 	.word	0x00036420


	//   ....[6]....
        /*0498*/ 	.word	0x00036440


	//   ....[7]....
        /*049c*/ 	.word	0x00036460


	//   ....[8]....
        /*04a0*/ 	.word	0x00036480


	//   ....[9]....
        /*04a4*/ 	.word	0x000364a0


	//   ....[10]....
        /*04a8*/ 	.word	0x00037d30


	//   ....[11]....
        /*04ac*/ 	.word	0x00037dd0


	//   ....[12]....
        /*04b0*/ 	.word	0x00037e40


	//   ....[13]....
        /*04b4*/ 	.word	0x00037eb0


	//   ....[14]....
        /*04b8*/ 	.word	0x00037f20


	//   ....[15]....
        /*04bc*/ 	.word	0x00038860


	//   ....[16]....
        /*04c0*/ 	.word	0x000388d0


	//   ....[17]....
        /*04c4*/ 	.word	0x00038940


	//   ....[18]....
        /*04c8*/ 	.word	0x000389b0


	//   ....[19]....
        /*04cc*/ 	.word	0x00038a20


	//----- nvinfo : EIATTR_VRC_CTA_INIT_COUNT
	.align		4
.L_3962:
        /*04d0*/ 	.byte	0x02, 0x4a
	.zero		1
	.zero		1


	//----- nvinfo : EIATTR_EXIT_INSTR_OFFSETS
	.align		4
        /*04d4*/ 	.byte	0x04, 0x1c
        /*04d6*/ 	.short	(.L_3964 - .L_3963)


	//   ....[0]....
.L_3963:
        /*04d8*/ 	.word	0x00001dc0


	//   ....[1]....
        /*04dc*/ 	.word	0x00037cc0


	//----- nvinfo : EIATTR_INDIRECT_BRANCH_TARGETS
	.align		4
.L_3964:
        /*04e0*/ 	.byte	0x04, 0x34
        /*04e2*/ 	.short	(.L_3966 - .L_3965)


	//   ....[0]....
.L_3965:
        /*04e4*/ 	.word	.L_x_71412@srel
        /*04e8*/ 	.short	0x0
        /*04ea*/ 	.short	0x0
        /*04ec*/ 	.word	0x3
        /*04f0*/ 	.word	.L_x_71413@srel
        /*04f4*/ 	.word	.L_x_71414@srel
        /*04f8*/ 	.word	.L_x_71415@srel


	//----- nvinfo : EIATTR_MAX_THREADS
	.align		4
.L_3966:
        /*04fc*/ 	.byte	0x04, 0x05
        /*04fe*/ 	.short	(.L_3968 - .L_3967)
.L_3967:
        /*0500*/ 	.word	0x00000080
        /*0504*/ 	.word	0x00000001
        /*0508*/ 	.word	0x00000001


	//----- nvinfo : EIATTR_CRS_STACK_SIZE
	.align		4
.L_3968:
        /*050c*/ 	.byte	0x04, 0x1e
        /*050e*/ 	.short	(.L_3970 - .L_3969)
.L_3969:
        /*0510*/ 	.word	0x00000000


	//----- nvinfo : EIATTR_CBANK_PARAM_SIZE
	.align		4
.L_3970:
        /*0514*/ 	.byte	0x03, 0x19
        /*0516*/ 	.short	0x00e8


	//----- nvinfo : EIATTR_PARAM_CBANK
	.align		4
        /*0518*/ 	.byte	0x04, 0x0a
        /*051a*/ 	.short	(.L_3972 - .L_3971)
	.align		4
.L_3971:
        /*051c*/ 	.word	index@(.nv.constant0._ZN10layer_norm13ln_fwd_kernelINS_13Kernel_traitsIfffffjLj2048ELj1ELj4ELj1ELj16ENS_18Kernel_traits_baseILj2048EfffffjLj128EEEEELb1ELb1ELb0ELb0EEEvNS_9FwdParamsE)
        /*0520*/ 	.short	0x0380
        /*0522*/ 	.short	0x00e8


	//----- nvinfo : EIATTR_SW_WAR
	.align		4
.L_3972:
        /*0524*/ 	.byte	0x04, 0x36
        /*0526*/ 	.short	(.L_3974 - .L_3973)
.L_3973:
        /*0528*/ 	.word	0x00000008
.L_3974:


//--------------------- .nv.info._ZN10layer_norm13ln_fwd_kernelINS_13Kernel_traitsIfffffjLj2048ELj1ELj4ELj1ELj16ENS_18Kernel_traits_baseILj2048EfffffjLj128EEEEELb1ELb1ELb0ELb1EEEvNS_9FwdParamsE --------------------------
	.section	.nv.info._ZN10layer_norm13ln_fwd_kernelINS_13Kernel_traitsIfffffjLj2048ELj1ELj4ELj1ELj16ENS_18Kernel_traits_baseILj2048EfffffjLj128EEEEELb1ELb1ELb0ELb1EEEvNS_9FwdParamsE,"",@"SHT_CUDA_INFO"
	.sectionflags	@""
	.align	4


	//----- nvinfo : EIATTR_CUDA_API_VERSION
	.align		4
        /*0000*/ 	.byte	0x04, 0x37
        /*0002*/ 	.short	(.L_3976 - .L_3975)
.L_3975:
        /*0004*/ 	.word	0x00000082


	//----- nvinfo : EIATTR_KPARAM_INFO
	.align		4
.L_3976:
        /*0008*/ 	.byte	0x04, 0x17
        /*000a*/ 	.short	(.L_3978 - .L_3977)
.L_3977:
        /*000c*/ 	.word	0x00000000
        /*0010*/ 	.short	0x0000
        /*0012*/ 	.short	0x0000
        /*0014*/ 	.byte	0x00, 0xf0, 0xa1, 0x03


	//----- nvinfo : EIATTR_SPARSE_MMA_MASK
	.align		4
.L_3978:
        /*0018*/ 	.byte	0x03, 0x50
        /*001a*/ 	.short	0x0000


	//----- nvinfo : EIATTR_MAXREG_COUNT
	.align		4
        /*001c*/ 	.byte	0x03, 0x1b
        /*001e*/ 	.short	0x00ff


	//----- nvinfo : EIATTR_ANNOTATIONS
	.align		4
        /*0020*/ 	.byte	0x04, 0x55
        /*0022*/ 	.short	(.L_3980 - .L_3979)


	//   ....[0]....
.L_3979:
        /* <DEDUP_REMOVED lines=61> */


	//----- nvinfo : EIATTR_MERCURY_ISA_VERSION
	.align		4
.L_3980:
        /*03e4*/ 	.byte	0x03, 0x5f
        /*03e6*/ 	.short	0x0101


	//----- nvinfo : EIATTR_COOP_GROUP_MASK_REGIDS
	.align		4
        /*03e8*/ 	.byte	0x04, 0x29
        /*03ea*/ 	.short	(.L_3982 - .L_3981)


	//   ....[0]....
.L_3981:
        /*03ec*/ 	.word	0xffffffff


	//   ....[1]....
        /*03f0*/ 	.word	0xffffffff


	//   ....[2]....
        /*03f4*/ 	.word	0xffffffff


	//   ....[3]....
        /*03f8*/ 	.word	0xffffffff


	//   ....[4]....
        /*03fc*/ 	.word	0xffffffff


	//   ....[5]....
        /*0400*/ 	.word	0xffffffff


	//   ....[6]....
        /*0404*/ 	.word	0xffffffff


	//   ....[7]....
        /*0408*/ 	.word	0xffffffff


	//   ....[8]....
        /*040c*/ 	.word	0xffffffff


	//   ....[9]....
        /*0410*/ 	.word	0xffffffff


	//   ....[10]....
        /*0414*/ 	.word	0x05000010


	//   ....[11]....
        /*0418*/ 	.word	0x05000010


	//   ....[12]....
        /*041c*/ 	.word	0x05000010


	//   ....[13]....
        /*0420*/ 	.word	0x05000010


	//   ....[14]....
        /*0424*/ 	.word	0x05000010


	//   ....[15]....
        /*0428*/ 	.word	0x05000010


	//   ....[16]....
        /*042c*/ 	.word	0x05000010


	//   ....[17]....
        /*0430*/ 	.word	0x05000010


	//   ....[18]....
        /*0434*/ 	.word	0x05000010


	//   ....[19]....
        /*0438*/ 	.word	0x05000010


	//----- nvinfo : EIATTR_COOP_GROUP_INSTR_OFFSETS
	.align		4
.L_3982:
        /*043c*/ 	.byte	0x04, 0x28
        /*043e*/ 	.short	(.L_3984 - .L_3983)


	//   ....[0]....
.L_3983:
        /*0440*/ 	.word	0x0002e070


	//   ....[1]....
        /*0444*/ 	.word	0x0002e0a0


	//   ....[2]....
        /*0448*/ 	.word	0x0002e0c0


	//   ....[3]....
        /*044c*/ 	.word	0x0002e0e0


	//   ....[4]....
        /*0450*/ 	.word	0x0002e100


	//   ....[5]....
        /*0454*/ 	.word	0x0002e930


	//   ....[6]....
        /*0458*/ 	.word	0x0002e950


	//   ....[7]....
        /*045c*/ 	.word	0x0002e970


	//   ....[8]....
        /*0460*/ 	.word	0x0002e990


	//   ....[9]....
        /*0464*/ 	.word	0x0002e9b0


	//   ....[10]....
        /*0468*/ 	.word	0x0002fd20


	//   ....[11]....
        /*046c*/ 	.word	0x0002fdc0


	//   ....[12]....
        /*0470*/ 	.word	0x0002fe30


	//   ....[13]....
        /*0474*/ 	.word	0x0002fea0


	//   ....[14]....
        /*0478*/ 	.word	0x0002ff10


	//   ....[15]....
        /*047c*/ 	.word	0x000307a0


	//   ....[16]....
        /*0480*/ 	.word	0x00030810


	//   ....[17]....
        /*0484*/ 	.word	0x00030880


	//   ....[18]....
        /*0488*/ 	.word	0x000308f0


	//   ....[19]....
        /*048c*/ 	.word	0x00030960


	//----- nvinfo : EIATTR_VRC_CTA_INIT_COUNT
	.align		4
.L_3984:
        /*0490*/ 	.byte	0x02, 0x4a
	.zero		1
	.zero		1


	//----- nvinfo : EIATTR_EXIT_INSTR_OFFSETS
	.align		4
        /*0494*/ 	.byte	0x04, 0x1c
        /*0496*/ 	.short	(.L_3986 - .L_3985)


	//   ....[0]....
.L_3985:
        /*0498*/ 	.word	0x00000df0


	//   ....[1]....
        /*049c*/ 	.word	0x0002fcb0


	//----- nvinfo : EIATTR_INDIRECT_BRANCH_TARGETS
	.align		4
.L_3986:
        /*04a0*/ 	.byte	0x04, 0x34
        /*04a2*/ 	.short	(.L_3988 - .L_3987)


	//   ....[0]....
.L_3987:
        /*04a4*/ 	.word	.L_x_71416@srel
        /*04a8*/ 	.short	0x0
        /*04aa*/ 	.short	0x0
        /*04ac*/ 	.word	0x3
        /*04b0*/ 	.word	.L_x_71417@srel
        /*04b4*/ 	.word	.L_x_71418@srel
        /*04b8*/ 	.word	.L_x_71419@srel


	//----- nvinfo : EIATTR_MAX_THREADS
	.align		4
.L_3988:
        /*04bc*/ 	.byte	0x04, 0x05
        /*04be*/ 	.short	(.L_3990 - .L_3989)
.L_3989:
        /*04c0*/ 	.word	0x00000080
        /*04c4*/ 	.word	0x00000001
        /*04c8*/ 	.word	0x00000001


	//----- nvinfo : EIATTR_CRS_STACK_SIZE
	.align		4
.L_3990:
        /*04cc*/ 	.byte	0x04, 0x1e
        /*04ce*/ 	.short	(.L_3992 - .L_3991)
.L_3991:
        /*04d0*/ 	.word	0x00000000


	//----- nvinfo : EIATTR_CBANK_PARAM_SIZE
	.align		4
.L_3992:
        /*04d4*/ 	.byte	0x03, 0x19
        /*04d6*/ 	.short	0x00e8


	//----- nvinfo : EIATTR_PARAM_CBANK
	.align		4
        /*04d8*/ 	.byte	0x04, 0x0a
        /*04da*/ 	.short	(.L_3994 - .L_3993)
	.align		4
.L_3993:
        /*04dc*/ 	.word	index@(.nv.constant0._ZN10layer_norm13ln_fwd_kernelINS_13Kernel_traitsIfffffjLj2048ELj1ELj4ELj1ELj16ENS_18Kernel_traits_baseILj2048EfffffjLj128EEEEELb1ELb1ELb0ELb1EEEvNS_9FwdParamsE)
        /*04e0*/ 	.short	0x0380
        /*04e2*/ 	.short	0x00e8


	//----- nvinfo : EIATTR_SW_WAR
	.align		4
.L_3994:
        /*04e4*/ 	.byte	0x04, 0x36
        /*04e6*/ 	.short	(.L_3996 - .L_3995)
.L_3995:
        /*04e8*/ 	.word	0x00000008
.L_3996:


//--------------------- .nv.info._ZN10layer_norm13ln_fwd_kernelINS_13Kernel_traitsIfffffjLj2048ELj1ELj4ELj1ELj16ENS_18Kernel_traits_baseILj2048EfffffjLj128EEEEELb1ELb1ELb1ELb0EEEvNS_9FwdParamsE --------------------------
	.section	.nv.info._ZN10layer_norm13ln_fwd_kernelINS_13Kernel_traitsIfffffjLj2048ELj1ELj4ELj1ELj16ENS_18Kernel_traits_baseILj2048EfffffjLj128EEEEELb1ELb1ELb1ELb0EEEvNS_9FwdParamsE,"",@"SHT_CUDA_INFO"
	.sectionflags	@""
	.align	4


	//----- nvinfo : EIATTR_CUDA_API_VERSION
	.align		4
        /*0000*/ 	.byte	0x04, 0x37
        /*0002*/ 	.short	(.L_3998 - .L_3997)
.L_3997:
        /*0004*/ 	.word	0x00000082


	//----- nvinfo : EIATTR_KPARAM_INFO
	.align		4
.L_3998:
        /*0008*/ 	.byte	0x04, 0x17
        /*000a*/ 	.short	(.L_4000 - .L_3999)
.L_3999:
        /*000c*/ 	.word	0x00000000
        /*0010*/ 	.short	0x0000
        /*0012*/ 	.short	0x0000
        /*0014*/ 	.byte	0x00, 0xf0, 0xa1, 0x03


	//----- nvinfo : EIATTR_SPARSE_MMA_MASK
	.align		4
.L_4000:
        /*0018*/ 	.byte	0x03, 0x50
        /*001a*/ 	.short	0x0000


	//----- nvinfo : EIATTR_MAXREG_COUNT
	.align		4
        /*001c*/ 	.byte	0x03, 0x1b
        /*001e*/ 	.short	0x00ff


	//----- nvinfo : EIATTR_ANNOTATIONS
	.align		4
        /*0020*/ 	.byte	0x04, 0x55
        /*0022*/ 	.short	(.L_4002 - .L_4001)


	//   ....[0]....
.L_4001:
        /* <DEDUP_REMOVED lines=101> */


	//----- nvinfo : EIATTR_MERCURY_ISA_VERSION
	.align		4
.L_4002:
        /*0664*/ 	.byte	0x03, 0x5f
        /*0666*/ 	.short	0x0101


	//----- nvinfo : EIATTR_COOP_GROUP_MASK_REGIDS
	.align		4
        /*0668*/ 	.byte	0x04, 0x29
        /*066a*/ 	.short	(.L_4004 - .L_4003)


	//   ....[0]....
.L_4003:
        /*066c*/ 	.word	0xffffffff


	//   ....[1]....
        /*0670*/ 	.word	0xffffffff


	//   ....[2]....
        /*0674*/ 	.word	0xffffffff


	//   ....[3]....
        /*0678*/ 	.word	0xffffffff


	//   ....[4]....
        /*067c*/ 	.word	0xffffffff


	//   ....[5]....
        /*0680*/ 	.word	0xffffffff


	//   ....[6]....
        /*0684*/ 	.word	0xffffffff


	//   ....[7]....
        /*0688*/ 	.word	0xffffffff


	//   ....[8]....
        /*068c*/ 	.word	0xffffffff


	//   ....[9]....
        /*0690*/ 	.word	0xffffffff


	//   ....[10]....
        /*0694*/ 	.word	0x05000011


	//   ....[11]....
        /*0698*/ 	.word	0x05000011


	//   ....[12]....
        /*069c*/ 	.word	0x05000011


	//   ....[13]....
        /*06a0*/ 	.word	0x05000011


	//   ....[14]....
        /*06a4*/ 	.word	0x05000011


	//   ....[15]....
        /*06a8*/ 	.word	0x05000011


	//   ....[16]....
        /*06ac*/ 	.word	0x05000011


	//   ....[17]....
        /*06b0*/ 	.word	0x05000011


	//   ....[18]....
        /*06b4*/ 	.word	0x05000011


	//   ....[19]....
        /*06b8*/ 	.word	0x05000011


	//----- nvinfo : EIATTR_COOP_GROUP_INSTR_OFFSETS
	.align		4
.L_4004:
        /*06bc*/ 	.byte	0x04, 0x28
        /*06be*/ 	.short	(.L_4006 - .L_4005)


	//   ....[0]....
.L_4005:
        /*06c0*/ 	.word	0x00038cb0


	//   ....[1]....
        /*06c4*/ 	.word	0x00038cf0


	//   ....[2]....
        /*06c8*/ 	.word	0x00038d10


	//   ....[3]....
        /*06cc*/ 	.word	0x00038d30


	//   ....[4]....
        /*06d0*/ 	.word	0x00038d50


	//   ....[5]....
        /*06d4*/ 	.word	0x00039620


	//   ....[6]....
        /*06d8*/ 	.word	0x00039640


	//   ....[7]....
        /*06dc*/ 	.word	0x00039660


	//   ....[8]....
        /*06e0*/ 	.word	0x00039680


	//   ....[9]....
        /*06e4*/ 	.word	0x000396a0


	//   ....[10]....
        /*06e8*/ 	.word	0x0003b300


	//   ....[11]....
        /*06ec*/ 	.word	0x0003b3a0


	//   ....[12]....
        /*06f0*/ 	.word	0x0003b410


	//   ....[13]....
        /*06f4*/ 	.word	0x0003b480


	//   ....[14]....
        /*06f8*/ 	.word	0x0003b4f0


	//   ....[15]....
        /*06fc*/ 	.word	0x0003be30


	//   ....[16]....
        /*0700*/ 	.word	0x0003bea0


	//   ....[17]....
        /*0704*/ 	.word	0x0003bf10


	//   ....[18]....
        /*0708*/ 	.word	0x0003bf80


	//   ....[19]....
        /*070c*/ 	.word	0x0003bff0


	//----- nvinfo : EIATTR_VRC_CTA_INIT_COUNT
	.align		4
.L_4006:
        /*0710*/ 	.byte	0x02, 0x4a
	.zero		1
	.zero		1


	//----- nvinfo : EIATTR_EXIT_INSTR_OFFSETS
	.align		4
        /*0714*/ 	.byte	0x04, 0x1c
        /*0716*/ 	.short	(.L_4008 - .L_4007)


	//   ....[0]....
.L_4007:
        /*0718*/ 	.word	0x00002060


	//   ....[1]....
        /*071c*/ 	.word	0x0003b290


	//----- nvinfo : EIATTR_MAX_THREADS
	.align		4
.L_4008:
        /*0720*/ 	.byte	0x04, 0x05
        /*0722*/ 	.short	(.L_4010 - .L_4009)
.L_4009:
        /*0724*/ 	.word	0x00000080
        /*0728*/ 	.word	0x00000001
        /*072c*/ 	.word	0x00000001


	//----- nvinfo : EIATTR_CRS_STACK_SIZE
	.align		4
.L_4010:
        /*0730*/ 	.byte	0x04, 0x1e
        /*0732*/ 	.short	(.L_4012 - .L_4011)
.L_4011:
        /*0734*/ 	.word	0x00000000


	//----- nvinfo : EIATTR_CBANK_PARAM_SIZE
	.align		4
.L_4012:
        /*0738*/ 	.byte	0x03, 0x19
        /*073a*/ 	.short	0x00e8


	//----- nvinfo : EIATTR_PARAM_CBANK
	.align		4
        /*073c*/ 	.byte	0x04, 0x0a
        /*073e*/ 	.short	(.L_4014 - .L_4013)
	.align		4
.L_4013:
        /*0740*/ 	.word	index@(.nv.constant0._ZN10layer_norm13ln_fwd_kernelINS_13Kernel_traitsIfffffjLj2048ELj1ELj4ELj1ELj16ENS_18Kernel_traits_baseILj2048EfffffjLj128EEEEELb1ELb1ELb1ELb0EEEvNS_9FwdParamsE)
        /*0744*/ 	.short	0x0380
        /*0746*/ 	.short	0x00e8


	//----- nvinfo : EIATTR_SW_WAR
	.align		4
.L_4014:
        /*0748*/ 	.byte	0x04, 0x36
        /*074a*/ 	.short	(.L_4016 - .L_4015)
.L_4015:
        /*074c*/ 	.word	0x00000008
.L_4016:


//--------------------- .nv.info._ZN10layer_norm13ln_fwd_kernelINS_13Kernel_traitsIfffffjLj2048ELj1ELj4ELj1ELj16ENS_18Kernel_traits_baseILj2048EfffffjLj128EEEEELb1ELb1ELb1ELb1EEEvNS_9FwdParamsE --------------------------
	.section	.nv.info._ZN10layer_norm13ln_fwd_kernelINS_13Kernel_traitsIfffffjLj2048ELj1ELj4ELj1ELj16ENS_18Kernel_traits_baseILj2048EfffffjLj128EEEEELb1ELb1ELb1ELb1EEEvNS_9FwdParamsE,"",@"SHT_CUDA_INFO"
	.sectionflags	@""
	.align	4


	//----- nvinfo : EIATTR_CUDA_API_VERSION
	.align		4
        /*0000*/ 	.byte	0x04, 0x37
        /*0002*/ 	.short	(.L_4018 - .L_4017)
.L_4017:
        /*0004*/ 	.word	0x00000082


	//----- nvinfo : EIATTR_KPARAM_INFO
	.align		4
.L_4018:
        /*0008*/ 	.byte	0x04, 0x17
        /*000a*/ 	.short	(.L_4020 - .L_4019)
.L_4019:
        /*000c*/ 	.word	0x00000000
        /*0010*/ 	.short	0x0000
        /*0012*/ 	.short	0x0000
        /*0014*/ 	.byte	0x00, 0xf0, 0xa1, 0x03


	//----- nvinfo : EIATTR_SPARSE_MMA_MASK
	.align		4
.L_4020:
        /*0018*/ 	.byte	0x03, 0x50
        /*001a*/ 	.short	0x0000


	//----- nvinfo : EIATTR_MAXREG_COUNT
	.align		4
        /*001c*/ 	.byte	0x03, 0x1b
        /*001e*/ 	.short	0x00ff


	//----- nvinfo : EIATTR_ANNOTATIONS
	.align		4
        /*0020*/ 	.byte	0x04, 0x55
        /*0022*/ 	.short	(.L_4022 - .L_4021)


	//   ....[0]....
.L_4021:
        /* <DEDUP_REMOVED lines=41> */


	//----- nvinfo : EIATTR_MERCURY_ISA_VERSION
	.align		4
.L_4022:
        /*02a4*/ 	.byte	0x03, 0x5f
        /*02a6*/ 	.short	0x0101


	//----- nvinfo : EIATTR_COOP_GROUP_MASK_REGIDS
	.align		4
        /*02a8*/ 	.byte	0x04, 0x29
        /*02aa*/ 	.short	(.L_4024 - .L_4023)


	//   ....[0]....
.L_4023:
        /*02ac*/ 	.word	0xffffffff


	//   ....[1]....
        /*02b0*/ 	.word	0xffffffff


	//   ....[2]....
        /*02b4*/ 	.word	0xffffffff


	//   ....[3]....
        /*02b8*/ 	.word	0xffffffff


	//   ....[4]....
        /*02bc*/ 	.word	0xffffffff


	//   ....[5]....
        /*02c0*/ 	.word	0xffffffff


	//   ....[6]....
        /*02c4*/ 	.word	0xffffffff


	//   ....[7]....
        /*02c8*/ 	.word	0xffffffff


	//   ....[8]....
        /*02cc*/ 	.word	0xffffffff


	//   ....[9]....
        /*02d0*/ 	.word	0xffffffff


	//   ....[10]....
        /*02d4*/ 	.word	0x050000e3


	//   ....[11]....
        /*02d8*/ 	.word	0x050000e3


	//   ....[12]....
        /*02dc*/ 	.word	0x050000e3


	//   ....[13]....
        /*02e0*/ 	.word	0x050000e3


	//   ....[14]....
        /*02e4*/ 	.word	0x050000e3


	//   ....[15]....
        /*02e8*/ 	.word	0x050000e3


	//   ....[16]....
        /*02ec*/ 	.word	0x050000e3


	//   ....[17]....
        /*02f0*/ 	.word	0x050000e3


	//   ....[18]....
        /*02f4*/ 	.word	0x050000e3


	//   ....[19]....
        /*02f8*/ 	.word	0x050000e3


	//----- nvinfo : EIATTR_COOP_GROUP_INSTR_OFFSETS
	.align		4
.L_4024:
        /*02fc*/ 	.byte	0x04, 0x28
        /*02fe*/ 	.short	(.L_4026 - .L_4025)


	//   ....[0]....
.L_4025:
        /*0300*/ 	.word	0x00034dc0


	//   ....[1]....
        /*0304*/ 	.word	0x00034df0


	//   ....[2]....
        /*0308*/ 	.word	0x00034e10


	//   ....[3]....
        /*030c*/ 	.word	0x00034e30


	//   ....[4]....
        /*0310*/ 	.word	0x00034e50


	//   ....[5]....
        /*0314*/ 	.word	0x00035680


	//   ....[6]....
        /*0318*/ 	.word	0x000356a0


	//   ....[7]....
        /*031c*/ 	.word	0x000356c0


	//   ....[8]....
        /*0320*/ 	.word	0x000356e0


	//   ....[9]....
        /*0324*/ 	.word	0x00035700


	//   ....[10]....
        /*0328*/ 	.word	0x00036ad0


	//   ....[11]....
        /*032c*/ 	.word	0x00036b70


	//   ....[12]....
        /*0330*/ 	.word	0x00036be0


	//   ....[13]....
        /*0334*/ 	.word	0x00036c50


	//   ....[14]....
        /*0338*/ 	.word	0x00036cc0


	//   ....[15]....
        /*033c*/ 	.word	0x00037550


	//   ....[16]....
        /*0340*/ 	.word	0x000375c0


	//   ....[17]....
        /*0344*/ 	.word	0x00037630


	//   ....[18]....
        /*0348*/ 	.word	0x000376a0


	//   ....[19]....
        /*034c*/ 	.word	0x00037710


	//----- nvinfo : EIATTR_VRC_CTA_INIT_COUNT
	.align		4
.L_4026:
        /*0350*/ 	.byte	0x02, 0x4a
	.zero		1
	.zero		1


	//----- nvinfo : EIATTR_EXIT_INSTR_OFFSETS
	.align		4
        /*0354*/ 	.byte	0x04, 0x1c
        /*0356*/ 	.short	(.L_4028 - .L_4027)


	//   ....[0]....
.L_4027:
        /*0358*/ 	.word	0x00000cc0


	//   ....[1]....
        /*035c*/ 	.word	0x00036a60


	//----- nvinfo : EIATTR_MAX_THREADS
	.align		4
.L_4028:
        /*0360*/ 	.byte	0x04, 0x05
        /*0362*/ 	.short	(.L_4030 - .L_4029)
.L_4029:
        /*0364*/ 	.word	0x00000080
        /*0368*/ 	.word	0x00000001
        /*036c*/ 	.word	0x00000001


	//----- nvinfo : EIATTR_CRS_STACK_SIZE
	.align		4
.L_4030:
        /*0370*/ 	.byte	0x04, 0x1e
        /*0372*/ 	.short	(.L_4032 - .L_4031)
.L_4031:
        /*0374*/ 	.word	0x00000000


	//----- nvinfo : EIATTR_CBANK_PARAM_SIZE
	.align		4
.L_4032:
        /*0378*/ 	.byte	0x03, 0x19
        /*037a*/ 	.short	0x00e8


	//----- nvinfo : EIATTR_PARAM_CBANK
	.align		4
        /*037c*/ 	.byte	0x04, 0x0a
        /*037e*/ 	.short	(.L_4034 - .L_4033)
	.align		4
.L_4033:
        /*0380*/ 	.word	index@(.nv.constant0._ZN10layer_norm13ln_fwd_kernelINS_13Kernel_traitsIfffffjLj2048ELj1ELj4ELj1ELj16ENS_18Kernel_traits_baseILj2048EfffffjLj128EEEEELb1ELb1ELb1ELb1EEEvNS_9FwdParamsE)
        /*0384*/ 	.short	0x0380
        /*0386*/ 	.short	0x00e8


	//----- nvinfo : EIATTR_SW_WAR
	.align		4
.L_4034:
        /*0388*/ 	.byte	0x04, 0x36
        /*038a*/ 	.short	(.L_4036 - .L_4035)
.L_4035:
        /*038c*/ 	.word	0x00000008
.L_4036:


//--------------------- .nv.callgraph             --------------------------
	.section	.nv.callgraph,"",@"SHT_CUDA_CALLGRAPH"
	.align	4
	.sectionentsize	8
	.align		4
        /*0000*/ 	.word	0x00000000
	.align		4
        /*0004*/ 	.word	0xffffffff
	.align		4
        /*0008*/ 	.word	0x00000000
	.align		4
        /*000c*/ 	.word	0xfffffffe
	.align		4
        /*0010*/ 	.word	0x00000000
	.align		4
        /*0014*/ 	.word	0xfffffffd
	.align		4
        /*0018*/ 	.word	0x00000000
	.align		4
        /*001c*/ 	.word	0xfffffffc


//--------------------- .nv.constant4             --------------------------
	.section	.nv.constant4,"a",@progbits
	.align	8
	.align		8
.nv.constant4:
        /*0000*/ 	.dword	precalc_xorwow_matrix
	.align		8
        /*0008*/ 	.dword	precalc_xorwow_offset_matrix
	.align		8
        /*0010*/ 	.dword	mrg32k3aM1
	.align		8
        /*0018*/ 	.dword	mrg32k3aM2
	.align		8
        /*0020*/ 	.dword	mrg32k3aM1SubSeq
	.align		8
        /*0028*/ 	.dword	mrg32k3aM2SubSeq
	.align		8
        /*0030*/ 	.dword	mrg32k3aM1Seq
	.align		8
        /*0038*/ 	.dword	mrg32k3aM2Seq


//--------------------- .nv.constant3             --------------------------
	.section	.nv.constant3,"a",@progbits
	.align	8
.nv.constant3:
	.type		__cr_lgamma_table,@object
	.size		__cr_lgamma_table,(.L_8 - __cr_lgamma_table)
__cr_lgamma_table:
        /*0000*/ 	.byte	0x00, 0x00, 0x00, 0x00, 0x00, 0x00, 0x00, 0x00, 0x00, 0x00, 0x00, 0x00, 0x00, 0x00, 0x00, 0x00
        /*0010*/ 	.byte	0xef, 0x39, 0xfa, 0xfe, 0x42, 0x2e, 0xe6, 0x3f, 0x02, 0x20, 0x2a, 0xfa, 0x0b, 0xab, 0xfc, 0x3f
        /*0020*/ 	.byte	0xf9, 0x2c, 0x92, 0x7c, 0xa7, 0x6c, 0x09, 0x40, 0xc9, 0x79, 0x44, 0x3c, 0x64, 0x26, 0x13, 0x40
        /*0030*/ 	.byte	0xca, 0x01, 0xcf, 0x3a, 0x27, 0x51, 0x1a, 0x40, 0x30, 0xcc, 0x2d, 0xf3, 0xe1, 0x0c, 0x21, 0x40
        /*0040*/ 	.byte	0x0d, 0xb7, 0xfc, 0x82, 0x8e, 0x35, 0x25, 0x40
.L_8:


//--------------------- .nv.constant2._ZN10layer_norm13ln_fwd_kernelINS_13Kernel_traitsI13__nv_bfloat16S2_S2_S2_fjLj2048ELj1ELj4ELj1ELj16ENS_18Kernel_traits_baseILj2048ES2_S2_S2_S2_fjLj128EEEEELb1ELb0ELb0ELb0EEEvNS_9FwdParamsE --------------------------
	.section	.nv.constant2._ZN10layer_norm13ln_fwd_kernelINS_13Kernel_traitsI13__nv_bfloat16S2_S2_S2_fjLj2048ELj1ELj4ELj1ELj16ENS_18Kernel_traits_baseILj2048ES2_S2_S2_S2_fjLj128EEEEELb1ELb0ELb0ELb0EEEvNS_9FwdParamsE,"a",@progbits
	.sectionflags	@""
	.align	4
.nv.constant2._ZN10layer_norm13ln_fwd_kernelINS_13Kernel_traitsI13__nv_bfloat16S2_S2_S2_fjLj2048ELj1ELj4ELj1ELj16ENS_18Kernel_traits_baseILj2048ES2_S2_S2_S2_fjLj128EEEEELb1ELb0ELb0ELb0EEEvNS_9FwdParamsE:
        /*0000*/ 	.byte	0x80, 0x17, 0x00, 0x00, 0xc0, 0x17, 0x00, 0x00, 0x40, 0x17, 0x00, 0x00


//--------------------- .nv.constant2._ZN10layer_norm13ln_fwd_kernelINS_13Kernel_traitsI13__nv_bfloat16S2_S2_S2_fjLj2048ELj1ELj4ELj1ELj16ENS_18Kernel_traits_baseILj2048ES2_S2_S2_S2_fjLj128EEEEELb1ELb0ELb0ELb1EEEvNS_9FwdParamsE --------------------------
	.section	.nv.constant2._ZN10layer_norm13ln_fwd_kernelINS_13Kernel_traitsI13__nv_bfloat16S2_S2_S2_fjLj2048ELj1ELj4ELj1ELj16ENS_18Kernel_traits_baseILj2048ES2_S2_S2_S2_fjLj128EEEEELb1ELb0ELb0ELb1EEEvNS_9FwdParamsE,"a",@progbits
	.sectionflags	@""
	.align	4
.nv.constant2._ZN10layer_norm13ln_fwd_kernelINS_13Kernel_traitsI13__nv_bfloat16S2_S2_S2_fjLj2048ELj1ELj4ELj1ELj16ENS_18Kernel_traits_baseILj2048ES2_S2_S2_S2_fjLj128EEEEELb1ELb0ELb0ELb1EEEvNS_9FwdParamsE:
        /*0000*/ 	.byte	0x20, 0x11, 0x00, 0x00, 0x60, 0x11, 0x00, 0x00, 0xe0, 0x10, 0x00, 0x00


//--------------------- .nv.constant2._ZN10layer_norm13ln_fwd_kernelINS_13Kernel_traitsI13__nv_bfloat16S2_S2_S2_fjLj2048ELj1ELj4ELj1ELj16ENS_18Kernel_traits_baseILj2048ES2_S2_S2_S2_fjLj128EEEEELb1ELb1ELb0ELb0EEEvNS_9FwdParamsE --------------------------
	.section	.nv.constant2._ZN10layer_norm13ln_fwd_kernelINS_13Kernel_traitsI13__nv_bfloat16S2_S2_S2_fjLj2048ELj1ELj4ELj1ELj16ENS_18Kernel_traits_baseILj2048ES2_S2_S2_S2_fjLj128EEEEELb1ELb1ELb0ELb0EEEvNS_9FwdParamsE,"a",@progbits
	.sectionflags	@""
	.align	4
.nv.constant2._ZN10layer_norm13ln_fwd_kernelINS_13Kernel_traitsI13__nv_bfloat16S2_S2_S2_fjLj2048ELj1ELj4ELj1ELj16ENS_18Kernel_traits_baseILj2048ES2_S2_S2_S2_fjLj128EEEEELb1ELb1ELb0ELb0EEEvNS_9FwdParamsE:
        /*0000*/ 	.byte	0xf0, 0x1e, 0x00, 0x00, 0x30, 0x1f, 0x00, 0x00, 0xb0, 0x1e, 0x00, 0x00


//--------------------- .nv.constant2._ZN10layer_norm13ln_fwd_kernelINS_13Kernel_traitsI13__nv_bfloat16S2_S2_S2_fjLj2048ELj1ELj4ELj1ELj16ENS_18Kernel_traits_baseILj2048ES2_S2_S2_S2_fjLj128EEEEELb1ELb1ELb0ELb1EEEvNS_9FwdParamsE --------------------------
	.section	.nv.constant2._ZN10layer_norm13ln_fwd_kernelINS_13Kernel_traitsI13__nv_bfloat16S2_S2_S2_fjLj2048ELj1ELj4ELj1ELj16ENS_18Kernel_traits_baseILj2048ES2_S2_S2_S2_fjLj128EEEEELb1ELb1ELb0ELb1EEEvNS_9FwdParamsE,"a",@progbits
	.sectionflags	@""
	.align	4
.nv.constant2._ZN10layer_norm13ln_fwd_kernelINS_13Kernel_traitsI13__nv_bfloat16S2_S2_S2_fjLj2048ELj1ELj4ELj1ELj16ENS_18Kernel_traits_baseILj2048ES2_S2_S2_S2_fjLj128EEEEELb1ELb1ELb0ELb1EEEvNS_9FwdParamsE:
        /*0000*/ 	.byte	0xd0, 0x15, 0x00, 0x00, 0x10, 0x16, 0x00, 0x00, 0x90, 0x15, 0x00, 0x00


//--------------------- .nv.constant2._ZN10layer_norm13ln_fwd_kernelINS_13Kernel_traitsI6__halfS2_S2_S2_fjLj2048ELj1ELj4ELj1ELj16ENS_18Kernel_traits_baseILj2048ES2_S2_S2_S2_fjLj128EEEEELb1ELb0ELb0ELb0EEEvNS_9FwdParamsE --------------------------
	.section	.nv.constant2._ZN10layer_norm13ln_fwd_kernelINS_13Kernel_traitsI6__halfS2_S2_S2_fjLj2048ELj1ELj4ELj1ELj16ENS_18Kernel_traits_baseILj2048ES2_S2_S2_S2_fjLj128EEEEELb1ELb0ELb0ELb0EEEvNS_9FwdParamsE,"a",@progbits
	.sectionflags	@""
	.align	4
.nv.constant2._ZN10layer_norm13ln_fwd_kernelINS_13Kernel_traitsI6__halfS2_S2_S2_fjLj2048ELj1ELj4ELj1ELj16ENS_18Kernel_traits_baseILj2048ES2_S2_S2_S2_fjLj128EEEEELb1ELb0ELb0ELb0EEEvNS_9FwdParamsE:
        /*0000*/ 	.byte	0xd0, 0x13, 0x00, 0x00, 0x10, 0x14, 0x00, 0x00, 0x90, 0x13, 0x00, 0x00


//--------------------- .nv.constant2._ZN10layer_norm13ln_fwd_kernelINS_13Kernel_traitsI6__halfS2_S2_S2_fjLj2048ELj1ELj4ELj1ELj16ENS_18Kernel_traits_baseILj2048ES2_S2_S2_S2_fjLj128EEEEELb1ELb0ELb0ELb1EEEvNS_9FwdParamsE --------------------------
	.section	.nv.constant2._ZN10layer_norm13ln_fwd_kernelINS_13Kernel_traitsI6__halfS2_S2_S2_fjLj2048ELj1ELj4ELj1ELj16ENS_18Kernel_traits_baseILj2048ES2_S2_S2_S2_fjLj128EEEEELb1ELb0ELb0ELb1EEEvNS_9FwdParamsE,"a",@progbits
	.sectionflags	@""
	.align	4
.nv.constant2._ZN10layer_norm13ln_fwd_kernelINS_13Kernel_traitsI6__halfS2_S2_S2_fjLj2048ELj1ELj4ELj1ELj16ENS_18Kernel_traits_baseILj2048ES2_S2_S2_S2_fjLj128EEEEELb1ELb0ELb0ELb1EEEvNS_9FwdParamsE:
        /*0000*/ 	.byte	0xa0, 0x0d, 0x00, 0x00, 0xe0, 0x0d, 0x00, 0x00, 0x60, 0x0d, 0x00, 0x00


//--------------------- .nv.constant2._ZN10layer_norm13ln_fwd_kernelINS_13Kernel_traitsI6__halfS2_S2_S2_fjLj2048ELj1ELj4ELj1ELj16ENS_18Kernel_traits_baseILj2048ES2_S2_S2_S2_fjLj128EEEEELb1ELb1ELb0ELb0EEEvNS_9FwdParamsE --------------------------
	.section	.nv.constant2._ZN10layer_norm13ln_fwd_kernelINS_13Kernel_traitsI6__halfS2_S2_S2_fjLj2048ELj1ELj4ELj1ELj16ENS_18Kernel_traits_baseILj2048ES2_S2_S2_S2_fjLj128EEEEELb1ELb1ELb0ELb0EEEvNS_9FwdParamsE,"a",@progbits
	.sectionflags	@""
	.align	4
.nv.constant2._ZN10layer_norm13ln_fwd_kernelINS_13Kernel_traitsI6__halfS2_S2_S2_fjLj2048ELj1ELj4ELj1ELj16ENS_18Kernel_traits_baseILj2048ES2_S2_S2_S2_fjLj128EEEEELb1ELb1ELb0ELb0EEEvNS_9FwdParamsE:
        /*0000*/ 	.byte	0xa0, 0x16, 0x00, 0x00, 0xe0, 0x16, 0x00, 0x00, 0x60, 0x16, 0x00, 0x00


//--------------------- .nv.constant2._ZN10layer_norm13ln_fwd_kernelINS_13Kernel_traitsI6__halfS2_S2_S2_fjLj2048ELj1ELj4ELj1ELj16ENS_18Kernel_traits_baseILj2048ES2_S2_S2_S2_fjLj128EEEEELb1ELb1ELb0ELb1EEEvNS_9FwdParamsE --------------------------
	.section	.nv.constant2._ZN10layer_norm13ln_fwd_kernelINS_13Kernel_traitsI6__halfS2_S2_S2_fjLj2048ELj1ELj4ELj1ELj16ENS_18Kernel_traits_baseILj2048ES2_S2_S2_S2_fjLj128EEEEELb1ELb1ELb0ELb1EEEvNS_9FwdParamsE,"a",@progbits
	.sectionflags	@""
	.align	4
.nv.constant2._ZN10layer_norm13ln_fwd_kernelINS_13Kernel_traitsI6__halfS2_S2_S2_fjLj2048ELj1ELj4ELj1ELj16ENS_18Kernel_traits_baseILj2048ES2_S2_S2_S2_fjLj128EEEEELb1ELb1ELb0ELb1EEEvNS_9FwdParamsE:
        /*0000*/ 	.byte	0x10, 0x0f, 0x00, 0x00, 0x50, 0x0f, 0x00, 0x00, 0xd0, 0x0e, 0x00, 0x00


//--------------------- .nv.constant2._ZN10layer_norm13ln_fwd_kernelINS_13Kernel_traitsIf13__nv_bfloat16S2_S2_fjLj2048ELj1ELj4ELj1ELj16ENS_18Kernel_traits_baseILj2048EfS2_S2_S2_fjLj128EEEEELb1ELb0ELb0ELb0EEEvNS_9FwdParamsE --------------------------
	.section	.nv.constant2._ZN10layer_norm13ln_fwd_kernelINS_13Kernel_traitsIf13__nv_bfloat16S2_S2_fjLj2048ELj1ELj4ELj1ELj16ENS_18Kernel_traits_baseILj2048EfS2_S2_S2_fjLj128EEEEELb1ELb0ELb0ELb0EEEvNS_9FwdParamsE,"a",@progbits
	.sectionflags	@""
	.align	4
.nv.constant2._ZN10layer_norm13ln_fwd_kernelINS_13Kernel_traitsIf13__nv_bfloat16S2_S2_fjLj2048ELj1ELj4ELj1ELj16ENS_18Kernel_traits_baseILj2048EfS2_S2_S2_fjLj128EEEEELb1ELb0ELb0ELb0EEEvNS_9FwdParamsE:
        /*0000*/ 	.byte	0xf0, 0x14, 0x00, 0x00, 0x30, 0x15, 0x00, 0x00, 0xb0, 0x14, 0x00, 0x00


//--------------------- .nv.constant2._ZN10layer_norm13ln_fwd_kernelINS_13Kernel_traitsIf13__nv_bfloat16S2_S2_fjLj2048ELj1ELj4ELj1ELj16ENS_18Kernel_traits_baseILj2048EfS2_S2_S2_fjLj128EEEEELb1ELb0ELb0ELb1EEEvNS_9FwdParamsE --------------------------
	.section	.nv.constant2._ZN10layer_norm13ln_fwd_kernelINS_13Kernel_traitsIf13__nv_bfloat16S2_S2_fjLj2048ELj1ELj4ELj1ELj16ENS_18Kernel_traits_baseILj2048EfS2_S2_S2_fjLj128EEEEELb1ELb0ELb0ELb1EEEvNS_9FwdParamsE,"a",@progbits
	.sectionflags	@""
	.align	4
.nv.constant2._ZN10layer_norm13ln_fwd_kernelINS_13Kernel_traitsIf13__nv_bfloat16S2_S2_fjLj2048ELj1ELj4ELj1ELj16ENS_18Kernel_traits_baseILj2048EfS2_S2_S2_fjLj128EEEEELb1ELb0ELb0ELb1EEEvNS_9FwdParamsE:
        /*0000*/ 	.byte	0xf0, 0x0f, 0x00, 0x00, 0x30, 0x10, 0x00, 0x00, 0xb0, 0x0f, 0x00, 0x00


//--------------------- .nv.constant2._ZN10layer_norm13ln_fwd_kernelINS_13Kernel_traitsIf13__nv_bfloat16S2_S2_fjLj2048ELj1ELj4ELj1ELj16ENS_18Kernel_traits_baseILj2048EfS2_S2_S2_fjLj128EEEEELb1ELb1ELb0ELb0EEEvNS_9FwdParamsE --------------------------
	.section	.nv.constant2._ZN10layer_norm13ln_fwd_kernelINS_13Kernel_traitsIf13__nv_bfloat16S2_S2_fjLj2048ELj1ELj4ELj1ELj16ENS_18Kernel_traits_baseILj2048EfS2_S2_S2_fjLj128EEEEELb1ELb1ELb0ELb0EEEvNS_9FwdParamsE,"a",@progbits
	.sectionflags	@""
	.align	4
.nv.constant2._ZN10layer_norm13ln_fwd_kernelINS_13Kernel_traitsIf13__nv_bfloat16S2_S2_fjLj2048ELj1ELj4ELj1ELj16ENS_18Kernel_traits_baseILj2048EfS2_S2_S2_fjLj128EEEEELb1ELb1ELb0ELb0EEEvNS_9FwdParamsE:
        /*0000*/ 	.byte	0x00, 0x1f, 0x00, 0x00, 0x40, 0x1f, 0x00, 0x00, 0xc0, 0x1e, 0x00, 0x00


//--------------------- .nv.constant2._ZN10layer_norm13ln_fwd_kernelINS_13Kernel_traitsIf13__nv_bfloat16S2_S2_fjLj2048ELj1ELj4ELj1ELj16ENS_18Kernel_traits_baseILj2048EfS2_S2_S2_fjLj128EEEEELb1ELb1ELb0ELb1EEEvNS_9FwdParamsE --------------------------
	.section	.nv.constant2._ZN10layer_norm13ln_fwd_kernelINS_13Kernel_traitsIf13__nv_bfloat16S2_S2_fjLj2048ELj1ELj4ELj1ELj16ENS_18Kernel_traits_baseILj2048EfS2_S2_S2_fjLj128EEEEELb1ELb1ELb0ELb1EEEvNS_9FwdParamsE,"a",@progbits
	.sectionflags	@""
	.align	4
.nv.constant2._ZN10layer_norm13ln_fwd_kernelINS_13Kernel_traitsIf13__nv_bfloat16S2_S2_fjLj2048ELj1ELj4ELj1ELj16ENS_18Kernel_traits_baseILj2048EfS2_S2_S2_fjLj128EEEEELb1ELb1ELb0ELb1EEEvNS_9FwdParamsE:
        /*0000*/ 	.byte	0xc0, 0x16, 0x00, 0x00, 0x00, 0x17, 0x00, 0x00, 0x80, 0x16, 0x00, 0x00


//--------------------- .nv.constant2._ZN10layer_norm13ln_fwd_kernelINS_13Kernel_traitsI13__nv_bfloat16S2_fS2_fjLj2048ELj1ELj4ELj1ELj16ENS_18Kernel_traits_baseILj2048ES2_S2_fS2_fjLj128EEEEELb1ELb0ELb0ELb0EEEvNS_9FwdParamsE --------------------------
	.section	.nv.constant2._ZN10layer_norm13ln_fwd_kernelINS_13Kernel_traitsI13__nv_bfloat16S2_fS2_fjLj2048ELj1ELj4ELj1ELj16ENS_18Kernel_traits_baseILj2048ES2_S2_fS2_fjLj128EEEEELb1ELb0ELb0ELb0EEEvNS_9FwdParamsE,"a",@progbits
	.sectionflags	@""
	.align	4
.nv.constant2._ZN10layer_norm13ln_fwd_kernelINS_13Kernel_traitsI13__nv_bfloat16S2_fS2_fjLj2048ELj1ELj4ELj1ELj16ENS_18Kernel_traits_baseILj2048ES2_S2_fS2_fjLj128EEEEELb1ELb0ELb0ELb0EEEvNS_9FwdParamsE:
        /*0000*/ 	.byte	0x00, 0x18, 0x00, 0x00, 0x40, 0x18, 0x00, 0x00, 0xc0, 0x17, 0x00, 0x00


//--------------------- .nv.constant2._ZN10layer_norm13ln_fwd_kernelINS_13Kernel_traitsI13__nv_bfloat16S2_fS2_fjLj2048ELj1ELj4ELj1ELj16ENS_18Kernel_traits_baseILj2048ES2_S2_fS2_fjLj128EEEEELb1ELb0ELb0ELb1EEEvNS_9FwdParamsE --------------------------
	.section	.nv.constant2._ZN10layer_norm13ln_fwd_kernelINS_13Kernel_traitsI13__nv_bfloat16S2_fS2_fjLj2048ELj1ELj4ELj1ELj16ENS_18Kernel_traits_baseILj2048ES2_S2_fS2_fjLj128EEEEELb1ELb0ELb0ELb1EEEvNS_9FwdParamsE,"a",@progbits
	.sectionflags	@""
	.align	4
.nv.constant2._ZN10layer_norm13ln_fwd_kernelINS_13Kernel_traitsI13__nv_bfloat16S2_fS2_fjLj2048ELj1ELj4ELj1ELj16ENS_18Kernel_traits_baseILj2048ES2_S2_fS2_fjLj128EEEEELb1ELb0ELb0ELb1EEEvNS_9FwdParamsE:
        /*0000*/ 	.byte	0x70, 0x11, 0x00, 0x00, 0xb0, 0x11, 0x00, 0x00, 0x30, 0x11, 0x00, 0x00


//--------------------- .nv.constant2._ZN10layer_norm13ln_fwd_kernelINS_13Kernel_traitsI13__nv_bfloat16S2_fS2_fjLj2048ELj1ELj4ELj1ELj16ENS_18Kernel_traits_baseILj2048ES2_S2_fS2_fjLj128EEEEELb1ELb1ELb0ELb0EEEvNS_9FwdParamsE --------------------------
	.section	.nv.constant2._ZN10layer_norm13ln_fwd_kernelINS_13Kernel_traitsI13__nv_bfloat16S2_fS2_fjLj2048ELj1ELj4ELj1ELj16ENS_18Kernel_traits_baseILj2048ES2_S2_fS2_fjLj128EEEEELb1ELb1ELb0ELb0EEEvNS_9FwdParamsE,"a",@progbits
	.sectionflags	@""
	.align	4
.nv.constant2._ZN10layer_norm13ln_fwd_kernelINS_13Kernel_traitsI13__nv_bfloat16S2_fS2_fjLj2048ELj1ELj4ELj1ELj16ENS_18Kernel_traits_baseILj2048ES2_S2_fS2_fjLj128EEEEELb1ELb1ELb0ELb0EEEvNS_9FwdParamsE:
        /*0000*/ 	.byte	0x30, 0x1f, 0x00, 0x00, 0x70, 0x1f, 0x00, 0x00, 0xf0, 0x1e, 0x00, 0x00


//--------------------- .nv.constant2._ZN10layer_norm13ln_fwd_kernelINS_13Kernel_traitsI13__nv_bfloat16S2_fS2_fjLj2048ELj1ELj4ELj1ELj16ENS_18Kernel_traits_baseILj2048ES2_S2_fS2_fjLj128EEEEELb1ELb1ELb0ELb1EEEvNS_9FwdParamsE --------------------------
	.section	.nv.constant2._ZN10layer_norm13ln_fwd_kernelINS_13Kernel_traitsI13__nv_bfloat16S2_fS2_fjLj2048ELj1ELj4ELj1ELj16ENS_18Kernel_traits_baseILj2048ES2_S2_fS2_fjLj128EEEEELb1ELb1ELb0ELb1EEEvNS_9FwdParamsE,"a",@progbits
	.sectionflags	@""
	.align	4
.nv.constant2._ZN10layer_norm13ln_fwd_kernelINS_13Kernel_traitsI13__nv_bfloat16S2_fS2_fjLj2048ELj1ELj4ELj1ELj16ENS_18Kernel_traits_baseILj2048ES2_S2_fS2_fjLj128EEEEELb1ELb1ELb0ELb1EEEvNS_9FwdParamsE:
        /*0000*/ 	.byte	0xc0, 0x14, 0x00, 0x00, 0x00, 0x15, 0x00, 0x00, 0x80, 0x14, 0x00, 0x00


//--------------------- .nv.constant2._ZN10layer_norm13ln_fwd_kernelINS_13Kernel_traitsIf13__nv_bfloat16fS2_fjLj2048ELj1ELj4ELj1ELj16ENS_18Kernel_traits_baseILj2048EfS2_fS2_fjLj128EEEEELb1ELb0ELb0ELb0EEEvNS_9FwdParamsE --------------------------
	.section	.nv.constant2._ZN10layer_norm13ln_fwd_kernelINS_13Kernel_traitsIf13__nv_bfloat16fS2_fjLj2048ELj1ELj4ELj1ELj16ENS_18Kernel_traits_baseILj2048EfS2_fS2_fjLj128EEEEELb1ELb0ELb0ELb0EEEvNS_9FwdParamsE,"a",@progbits
	.sectionflags	@""
	.align	4
.nv.constant2._ZN10layer_norm13ln_fwd_kernelINS_13Kernel_traitsIf13__nv_bfloat16fS2_fjLj2048ELj1ELj4ELj1ELj16ENS_18Kernel_traits_baseILj2048EfS2_fS2_fjLj128EEEEELb1ELb0ELb0ELb0EEEvNS_9FwdParamsE:
        /*0000*/ 	.byte	0x20, 0x15, 0x00, 0x00, 0x60, 0x15, 0x00, 0x00, 0xe0, 0x14, 0x00, 0x00


//--------------------- .nv.constant2._ZN10layer_norm13ln_fwd_kernelINS_13Kernel_traitsIf13__nv_bfloat16fS2_fjLj2048ELj1ELj4ELj1ELj16ENS_18Kernel_traits_baseILj2048EfS2_fS2_fjLj128EEEEELb1ELb0ELb0ELb1EEEvNS_9FwdParamsE --------------------------
	.section	.nv.constant2._ZN10layer_norm13ln_fwd_kernelINS_13Kernel_traitsIf13__nv_bfloat16fS2_fjLj2048ELj1ELj4ELj1ELj16ENS_18Kernel_traits_baseILj2048EfS2_fS2_fjLj128EEEEELb1ELb0ELb0ELb1EEEvNS_9FwdParamsE,"a",@progbits
	.sectionflags	@""
	.align	4
.nv.constant2._ZN10layer_norm13ln_fwd_kernelINS_13Kernel_traitsIf13__nv_bfloat16fS2_fjLj2048ELj1ELj4ELj1ELj16ENS_18Kernel_traits_baseILj2048EfS2_fS2_fjLj128EEEEELb1ELb0ELb0ELb1EEEvNS_9FwdParamsE:
        /*0000*/ 	.byte	0x10, 0x10, 0x00, 0x00, 0x50, 0x10, 0x00, 0x00, 0xd0, 0x0f, 0x00, 0x00


//--------------------- .nv.constant2._ZN10layer_norm13ln_fwd_kernelINS_13Kernel_traitsIf13__nv_bfloat16fS2_fjLj2048ELj1ELj4ELj1ELj16ENS_18Kernel_traits_baseILj2048EfS2_fS2_fjLj128EEEEELb1ELb1ELb0ELb0EEEvNS_9FwdParamsE --------------------------
	.section	.nv.constant2._ZN10layer_norm13ln_fwd_kernelINS_13Kernel_traitsIf13__nv_bfloat16fS2_fjLj2048ELj1ELj4ELj1ELj16ENS_18Kernel_traits_baseILj2048EfS2_fS2_fjLj128EEEEELb1ELb1ELb0ELb0EEEvNS_9FwdParamsE,"a",@progbits
	.sectionflags	@""
	.align	4
.nv.constant2._ZN10layer_norm13ln_fwd_kernelINS_13Kernel_traitsIf13__nv_bfloat16fS2_fjLj2048ELj1ELj4ELj1ELj16ENS_18Kernel_traits_baseILj2048EfS2_fS2_fjLj128EEEEELb1ELb1ELb0ELb0EEEvNS_9FwdParamsE:
        /*0000*/ 	.byte	0xd0, 0x1e, 0x00, 0x00, 0x10, 0x1f, 0x00, 0x00, 0x90, 0x1e, 0x00, 0x00


//--------------------- .nv.constant2._ZN10layer_norm13ln_fwd_kernelINS_13Kernel_traitsIf13__nv_bfloat16fS2_fjLj2048ELj1ELj4ELj1ELj16ENS_18Kernel_traits_baseILj2048EfS2_fS2_fjLj128EEEEELb1ELb1ELb0ELb1EEEvNS_9FwdParamsE --------------------------
	.section	.nv.constant2._ZN10layer_norm13ln_fwd_kernelINS_13Kernel_traitsIf13__nv_bfloat16fS2_fjLj2048ELj1ELj4ELj1ELj16ENS_18Kernel_traits_baseILj2048EfS2_fS2_fjLj128EEEEELb1ELb1ELb0ELb1EEEvNS_9FwdParamsE,"a",@progbits
	.sectionflags	@""
	.align	4
.nv.constant2._ZN10layer_norm13ln_fwd_kernelINS_13Kernel_traitsIf13__nv_bfloat16fS2_fjLj2048ELj1ELj4ELj1ELj16ENS_18Kernel_traits_baseILj2048EfS2_fS2_fjLj128EEEEELb1ELb1ELb0ELb1EEEvNS_9FwdParamsE:
        /*0000*/ 	.byte	0xf0, 0x15, 0x00, 0x00, 0x30, 0x16, 0x00, 0x00, 0xb0, 0x15, 0x00, 0x00


//--------------------- .nv.constant2._ZN10layer_norm13ln_fwd_kernelINS_13Kernel_traitsIf6__halfS2_S2_fjLj2048ELj1ELj4ELj1ELj16ENS_18Kernel_traits_baseILj2048EfS2_S2_S2_fjLj128EEEEELb1ELb0ELb0ELb0EEEvNS_9FwdParamsE --------------------------
	.section	.nv.constant2._ZN10layer_norm13ln_fwd_kernelINS_13Kernel_traitsIf6__halfS2_S2_fjLj2048ELj1ELj4ELj1ELj16ENS_18Kernel_traits_baseILj2048EfS2_S2_S2_fjLj128EEEEELb1ELb0ELb0ELb0EEEvNS_9FwdParamsE,"a",@progbits
	.sectionflags	@""
	.align	4
.nv.constant2._ZN10layer_norm13ln_fwd_kernelINS_13Kernel_traitsIf6__halfS2_S2_fjLj2048ELj1ELj4ELj1ELj16ENS_18Kernel_traits_baseILj2048EfS2_S2_S2_fjLj128EEEEELb1ELb0ELb0ELb0EEEvNS_9FwdParamsE:
        /*0000*/ 	.byte	0xf0, 0x14, 0x00, 0x00, 0x30, 0x15, 0x00, 0x00, 0xb0, 0x14, 0x00, 0x00


//--------------------- .nv.constant2._ZN10layer_norm13ln_fwd_kernelINS_13Kernel_traitsIf6__halfS2_S2_fjLj2048ELj1ELj4ELj1ELj16ENS_18Kernel_traits_baseILj2048EfS2_S2_S2_fjLj128EEEEELb1ELb0ELb0ELb1EEEvNS_9FwdParamsE --------------------------
	.section	.nv.constant2._ZN10layer_norm13ln_fwd_kernelINS_13Kernel_traitsIf6__halfS2_S2_fjLj2048ELj1ELj4ELj1ELj16ENS_18Kernel_traits_baseILj2048EfS2_S2_S2_fjLj128EEEEELb1ELb0ELb0ELb1EEEvNS_9FwdParamsE,"a",@progbits
	.sectionflags	@""
	.align	4
.nv.constant2._ZN10layer_norm13ln_fwd_kernelINS_13Kernel_traitsIf6__halfS2_S2_fjLj2048ELj1ELj4ELj1ELj16ENS_18Kernel_traits_baseILj2048EfS2_S2_S2_fjLj128EEEEELb1ELb0ELb0ELb1EEEvNS_9FwdParamsE:
        /*0000*/ 	.byte	0xf0, 0x0f, 0x00, 0x00, 0x30, 0x10, 0x00, 0x00, 0xb0, 0x0f, 0x00, 0x00


//--------------------- .nv.constant2._ZN10layer_norm13ln_fwd_kernelINS_13Kernel_traitsIf6__halfS2_S2_fjLj2048ELj1ELj4ELj1ELj16ENS_18Kernel_traits_baseILj2048EfS2_S2_S2_fjLj128EEEEELb1ELb1ELb0ELb0EEEvNS_9FwdParamsE --------------------------
	.section	.nv.constant2._ZN10layer_norm13ln_fwd_kernelINS_13Kernel_traitsIf6__halfS2_S2_fjLj2048ELj1ELj4ELj1ELj16ENS_18Kernel_traits_baseILj2048EfS2_S2_S2_fjLj128EEEEELb1ELb1ELb0ELb0EEEvNS_9FwdParamsE,"a",@progbits
	.sectionflags	@""
	.align	4
.nv.constant2._ZN10layer_norm13ln_fwd_kernelINS_13Kernel_traitsIf6__halfS2_S2_fjLj2048ELj1ELj4ELj1ELj16ENS_18Kernel_traits_baseILj2048EfS2_S2_S2_fjLj128EEEEELb1ELb1ELb0ELb0EEEvNS_9FwdParamsE:
        /*0000*/ 	.byte	0x40, 0x1f, 0x00, 0x00, 0x80, 0x1f, 0x00, 0x00, 0x00, 0x1f, 0x00, 0x00


//--------------------- .nv.constant2._ZN10layer_norm13ln_fwd_kernelINS_13Kernel_traitsIf6__halfS2_S2_fjLj2048ELj1ELj4ELj1ELj16ENS_18Kernel_traits_baseILj2048EfS2_S2_S2_fjLj128EEEEELb1ELb1ELb0ELb1EEEvNS_9FwdParamsE --------------------------
	.section	.nv.constant2._ZN10layer_norm13ln_fwd_kernelINS_13Kernel_traitsIf6__halfS2_S2_fjLj2048ELj1ELj4ELj1ELj16ENS_18Kernel_traits_baseILj2048EfS2_S2_S2_fjLj128EEEEELb1ELb1ELb0ELb1EEEvNS_9FwdParamsE,"a",@progbits
	.sectionflags	@""
	.align	4
.nv.constant2._ZN10layer_norm13ln_fwd_kernelINS_13Kernel_traitsIf6__halfS2_S2_fjLj2048ELj1ELj4ELj1ELj16ENS_18Kernel_traits_baseILj2048EfS2_S2_S2_fjLj128EEEEELb1ELb1ELb0ELb1EEEvNS_9FwdParamsE:
        /*0000*/ 	.byte	0x80, 0x16, 0x00, 0x00, 0xc0, 0x16, 0x00, 0x00, 0x40, 0x16, 0x00, 0x00


//--------------------- .nv.constant2._ZN10layer_norm13ln_fwd_kernelINS_13Kernel_traitsI6__halfS2_fS2_fjLj2048ELj1ELj4ELj1ELj16ENS_18Kernel_traits_baseILj2048ES2_S2_fS2_fjLj128EEEEELb1ELb0ELb0ELb0EEEvNS_9FwdParamsE --------------------------
	.section	.nv.constant2._ZN10layer_norm13ln_fwd_kernelINS_13Kernel_traitsI6__halfS2_fS2_fjLj2048ELj1ELj4ELj1ELj16ENS_18Kernel_traits_baseILj2048ES2_S2_fS2_fjLj128EEEEELb1ELb0ELb0ELb0EEEvNS_9FwdParamsE,"a",@progbits
	.sectionflags	@""
	.align	4
.nv.constant2._ZN10layer_norm13ln_fwd_kernelINS_13Kernel_traitsI6__halfS2_fS2_fjLj2048ELj1ELj4ELj1ELj16ENS_18Kernel_traits_baseILj2048ES2_S2_fS2_fjLj128EEEEELb1ELb0ELb0ELb0EEEvNS_9FwdParamsE:
        /*0000*/ 	.byte	0xe0, 0x13, 0x00, 0x00, 0x20, 0x14, 0x00, 0x00, 0xa0, 0x13, 0x00, 0x00


//--------------------- .nv.constant2._ZN10layer_norm13ln_fwd_kernelINS_13Kernel_traitsI6__halfS2_fS2_fjLj2048ELj1ELj4ELj1ELj16ENS_18Kernel_traits_baseILj2048ES2_S2_fS2_fjLj128EEEEELb1ELb0ELb0ELb1EEEvNS_9FwdParamsE --------------------------
	.section	.nv.constant2._ZN10layer_norm13ln_fwd_kernelINS_13Kernel_traitsI6__halfS2_fS2_fjLj2048ELj1ELj4ELj1ELj16ENS_18Kernel_traits_baseILj2048ES2_S2_fS2_fjLj128EEEEELb1ELb0ELb0ELb1EEEvNS_9FwdParamsE,"a",@progbits
	.sectionflags	@""
	.align	4
.nv.constant2._ZN10layer_norm13ln_fwd_kernelINS_13Kernel_traitsI6__halfS2_fS2_fjLj2048ELj1ELj4ELj1ELj16ENS_18Kernel_traits_baseILj2048ES2_S2_fS2_fjLj128EEEEELb1ELb0ELb0ELb1EEEvNS_9FwdParamsE:
        /*0000*/ 	.byte	0x80, 0x0d, 0x00, 0x00, 0xc0, 0x0d, 0x00, 0x00, 0x40, 0x0d, 0x00, 0x00


//--------------------- .nv.constant2._ZN10layer_norm13ln_fwd_kernelINS_13Kernel_traitsI6__halfS2_fS2_fjLj2048ELj1ELj4ELj1ELj16ENS_18Kernel_traits_baseILj2048ES2_S2_fS2_fjLj128EEEEELb1ELb1ELb0ELb0EEEvNS_9FwdParamsE --------------------------
	.section	.nv.constant2._ZN10layer_norm13ln_fwd_kernelINS_13Kernel_traitsI6__halfS2_fS2_fjLj2048ELj1ELj4ELj1ELj16ENS_18Kernel_traits_baseILj2048ES2_S2_fS2_fjLj128EEEEELb1ELb1ELb0ELb0EEEvNS_9FwdParamsE,"a",@progbits
	.sectionflags	@""
	.align	4
.nv.constant2._ZN10layer_norm13ln_fwd_kernelINS_13Kernel_traitsI6__halfS2_fS2_fjLj2048ELj1ELj4ELj1ELj16ENS_18Kernel_traits_baseILj2048ES2_S2_fS2_fjLj128EEEEELb1ELb1ELb0ELb0EEEvNS_9FwdParamsE:
        /*0000*/ 	.byte	0xb0, 0x16, 0x00, 0x00, 0xf0, 0x16, 0x00, 0x00, 0x70, 0x16, 0x00, 0x00


//--------------------- .nv.constant2._ZN10layer_norm13ln_fwd_kernelINS_13Kernel_traitsI6__halfS2_fS2_fjLj2048ELj1ELj4ELj1ELj16ENS_18Kernel_traits_baseILj2048ES2_S2_fS2_fjLj128EEEEELb1ELb1ELb0ELb1EEEvNS_9FwdParamsE --------------------------
	.section	.nv.constant2._ZN10layer_norm13ln_fwd_kernelINS_13Kernel_traitsI6__halfS2_fS2_fjLj2048ELj1ELj4ELj1ELj16ENS_18Kernel_traits_baseILj2048ES2_S2_fS2_fjLj128EEEEELb1ELb1ELb0ELb1EEEvNS_9FwdParamsE,"a",@progbits
	.sectionflags	@""
	.align	4
.nv.constant2._ZN10layer_norm13ln_fwd_kernelINS_13Kernel_traitsI6__halfS2_fS2_fjLj2048ELj1ELj4ELj1ELj16ENS_18Kernel_traits_baseILj2048ES2_S2_fS2_fjLj128EEEEELb1ELb1ELb0ELb1EEEvNS_9FwdParamsE:
        /*0000*/ 	.byte	0xd0, 0x0e, 0x00, 0x00, 0x10, 0x0f, 0x00, 0x00, 0x90, 0x0e, 0x00, 0x00


//--------------------- .nv.constant2._ZN10layer_norm13ln_fwd_kernelINS_13Kernel_traitsIf6__halffS2_fjLj2048ELj1ELj4ELj1ELj16ENS_18Kernel_traits_baseILj2048EfS2_fS2_fjLj128EEEEELb1ELb0ELb0ELb0EEEvNS_9FwdParamsE --------------------------
	.section	.nv.constant2._ZN10layer_norm13ln_fwd_kernelINS_13Kernel_traitsIf6__halffS2_fjLj2048ELj1ELj4ELj1ELj16ENS_18Kernel_traits_baseILj2048EfS2_fS2_fjLj128EEEEELb1ELb0ELb0ELb0EEEvNS_9FwdParamsE,"a",@progbits
	.sectionflags	@""
	.align	4
.nv.constant2._ZN10layer_norm13ln_fwd_kernelINS_13Kernel_traitsIf6__halffS2_fjLj2048ELj1ELj4ELj1ELj16ENS_18Kernel_traits_baseILj2048EfS2_fS2_fjLj128EEEEELb1ELb0ELb0ELb0EEEvNS_9FwdParamsE:
        /*0000*/ 	.byte	0x20, 0x15, 0x00, 0x00, 0x60, 0x15, 0x00, 0x00, 0xe0, 0x14, 0x00, 0x00


//--------------------- .nv.constant2._ZN10layer_norm13ln_fwd_kernelINS_13Kernel_traitsIf6__halffS2_fjLj2048ELj1ELj4ELj1ELj16ENS_18Kernel_traits_baseILj2048EfS2_fS2_fjLj128EEEEELb1ELb0ELb0ELb1EEEvNS_9FwdParamsE --------------------------
	.section	.nv.constant2._ZN10layer_norm13ln_fwd_kernelINS_13Kernel_traitsIf6__halffS2_fjLj2048ELj1ELj4ELj1ELj16ENS_18Kernel_traits_baseILj2048EfS2_fS2_fjLj128EEEEELb1ELb0ELb0ELb1EEEvNS_9FwdParamsE,"a",@progbits
	.sectionflags	@""
	.align	4
.nv.constant2._ZN10layer_norm13ln_fwd_kernelINS_13Kernel_traitsIf6__halffS2_fjLj2048ELj1ELj4ELj1ELj16ENS_18Kernel_traits_baseILj2048EfS2_fS2_fjLj128EEEEELb1ELb0ELb0ELb1EEEvNS_9FwdParamsE:
        /*0000*/ 	.byte	0x10, 0x10, 0x00, 0x00, 0x50, 0x10, 0x00, 0x00, 0xd0, 0x0f, 0x00, 0x00


//--------------------- .nv.constant2._ZN10layer_norm13ln_fwd_kernelINS_13Kernel_traitsIf6__halffS2_fjLj2048ELj1ELj4ELj1ELj16ENS_18Kernel_traits_baseILj2048EfS2_fS2_fjLj128EEEEELb1ELb1ELb0ELb0EEEvNS_9FwdParamsE --------------------------
	.section	.nv.constant2._ZN10layer_norm13ln_fwd_kernelINS_13Kernel_traitsIf6__halffS2_fjLj2048ELj1ELj4ELj1ELj16ENS_18Kernel_traits_baseILj2048EfS2_fS2_fjLj128EEEEELb1ELb1ELb0ELb0EEEvNS_9FwdParamsE,"a",@progbits
	.sectionflags	@""
	.align	4
.nv.constant2._ZN10layer_norm13ln_fwd_kernelINS_13Kernel_traitsIf6__halffS2_fjLj2048ELj1ELj4ELj1ELj16ENS_18Kernel_traits_baseILj2048EfS2_fS2_fjLj128EEEEELb1ELb1ELb0ELb0EEEvNS_9FwdParamsE:
        /*0000*/ 	.byte	0xd0, 0x1e, 0x00, 0x00, 0x10, 0x1f, 0x00, 0x00, 0x90, 0x1e, 0x00, 0x00


//--------------------- .nv.constant2._ZN10layer_norm13ln_fwd_kernelINS_13Kernel_traitsIf6__halffS2_fjLj2048ELj1ELj4ELj1ELj16ENS_18Kernel_traits_baseILj2048EfS2_fS2_fjLj128EEEEELb1ELb1ELb0ELb1EEEvNS_9FwdParamsE --------------------------
	.section	.nv.constant2._ZN10layer_norm13ln_fwd_kernelINS_13Kernel_traitsIf6__halffS2_fjLj2048ELj1ELj4ELj1ELj16ENS_18Kernel_traits_baseILj2048EfS2_fS2_fjLj128EEEEELb1ELb1ELb0ELb1EEEvNS_9FwdParamsE,"a",@progbits
	.sectionflags	@""
	.align	4
.nv.constant2._ZN10layer_norm13ln_fwd_kernelINS_13Kernel_traitsIf6__halffS2_fjLj2048ELj1ELj4ELj1ELj16ENS_18Kernel_traits_baseILj2048EfS2_fS2_fjLj128EEEEELb1ELb1ELb0ELb1EEEvNS_9FwdParamsE:
        /*0000*/ 	.byte	0x30, 0x16, 0x00, 0x00, 0x70, 0x16, 0x00, 0x00, 0xf0, 0x15, 0x00, 0x00


//--------------------- .nv.constant2._ZN10layer_norm13ln_fwd_kernelINS_13Kernel_traitsI6__halfffffjLj2048ELj1ELj4ELj1ELj16ENS_18Kernel_traits_baseILj2048ES2_ffffjLj128EEEEELb1ELb0ELb0ELb0EEEvNS_9FwdParamsE --------------------------
	.section	.nv.constant2._ZN10layer_norm13ln_fwd_kernelINS_13Kernel_traitsI6__halfffffjLj2048ELj1ELj4ELj1ELj16ENS_18Kernel_traits_baseILj2048ES2_ffffjLj128EEEEELb1ELb0ELb0ELb0EEEvNS_9FwdParamsE,"a",@progbits
	.sectionflags	@""
	.align	4
.nv.constant2._ZN10layer_norm13ln_fwd_kernelINS_13Kernel_traitsI6__halfffffjLj2048ELj1ELj4ELj1ELj16ENS_18Kernel_traits_baseILj2048ES2_ffffjLj128EEEEELb1ELb0ELb0ELb0EEEvNS_9FwdParamsE:
        /*0000*/ 	.byte	0x00, 0x21, 0x00, 0x00, 0x40, 0x21, 0x00, 0x00, 0xc0, 0x20, 0x00, 0x00


//--------------------- .nv.constant2._ZN10layer_norm13ln_fwd_kernelINS_13Kernel_traitsI6__halfffffjLj2048ELj1ELj4ELj1ELj16ENS_18Kernel_traits_baseILj2048ES2_ffffjLj128EEEEELb1ELb0ELb0ELb1EEEvNS_9FwdParamsE --------------------------
	.section	.nv.constant2._ZN10layer_norm13ln_fwd_kernelINS_13Kernel_traitsI6__halfffffjLj2048ELj1ELj4ELj1ELj16ENS_18Kernel_traits_baseILj2048ES2_ffffjLj128EEEEELb1ELb0ELb0ELb1EEEvNS_9FwdParamsE,"a",@progbits
	.sectionflags	@""
	.align	4
.nv.constant2._ZN10layer_norm13ln_fwd_kernelINS_13Kernel_traitsI6__halfffffjLj2048ELj1ELj4ELj1ELj16ENS_18Kernel_traits_baseILj2048ES2_ffffjLj128EEEEELb1ELb0ELb0ELb1EEEvNS_9FwdParamsE:
        /*0000*/ 	.byte	0x30, 0x17, 0x00, 0x00, 0x70, 0x17, 0x00, 0x00, 0xf0, 0x16, 0x00, 0x00


//--------------------- .nv.constant2._ZN10layer_norm13ln_fwd_kernelINS_13Kernel_traitsI6__halfffffjLj2048ELj1ELj4ELj1ELj16ENS_18Kernel_traits_baseILj2048ES2_ffffjLj128EEEEELb1ELb1ELb0ELb0EEEvNS_9FwdParamsE --------------------------
	.section	.nv.constant2._ZN10layer_norm13ln_fwd_kernelINS_13Kernel_traitsI6__halfffffjLj2048ELj1ELj4ELj1ELj16ENS_18Kernel_traits_baseILj2048ES2_ffffjLj128EEEEELb1ELb1ELb0ELb0EEEvNS_9FwdParamsE,"a",@progbits
	.sectionflags	@""
	.align	4
.nv.constant2._ZN10layer_norm13ln_fwd_kernelINS_13Kernel_traitsI6__halfffffjLj2048ELj1ELj4ELj1ELj16ENS_18Kernel_traits_baseILj2048ES2_ffffjLj128EEEEELb1ELb1ELb0ELb0EEEvNS_9FwdParamsE:
        /*0000*/ 	.byte	0x00, 0x2e, 0x00, 0x00, 0x40, 0x2e, 0x00, 0x00, 0xc0, 0x2d, 0x00, 0x00


//--------------------- .nv.constant2._ZN10layer_norm13ln_fwd_kernelINS_13Kernel_traitsI6__halfffffjLj2048ELj1ELj4ELj1ELj16ENS_18Kernel_traits_baseILj2048ES2_ffffjLj128EEEEELb1ELb1ELb0ELb1EEEvNS_9FwdParamsE --------------------------
	.section	.nv.constant2._ZN10layer_norm13ln_fwd_kernelINS_13Kernel_traitsI6__halfffffjLj2048ELj1ELj4ELj1ELj16ENS_18Kernel_traits_baseILj2048ES2_ffffjLj128EEEEELb1ELb1ELb0ELb1EEEvNS_9FwdParamsE,"a",@progbits
	.sectionflags	@""
	.align	4
.nv.constant2._ZN10layer_norm13ln_fwd_kernelINS_13Kernel_traitsI6__halfffffjLj2048ELj1ELj4ELj1ELj16ENS_18Kernel_traits_baseILj2048ES2_ffffjLj128EEEEELb1ELb1ELb0ELb1EEEvNS_9FwdParamsE:
        /*0000*/ 	.byte	0x80, 0x1f, 0x00, 0x00, 0xc0, 0x1f, 0x00, 0x00, 0x40, 0x1f, 0x00, 0x00


//--------------------- .nv.constant2._ZN10layer_norm13ln_fwd_kernelINS_13Kernel_traitsIfffffjLj2048ELj1ELj4ELj1ELj16ENS_18Kernel_traits_baseILj2048EfffffjLj128EEEEELb1ELb0ELb0ELb0EEEvNS_9FwdParamsE --------------------------
	.section	.nv.constant2._ZN10layer_norm13ln_fwd_kernelINS_13Kernel_traitsIfffffjLj2048ELj1ELj4ELj1ELj16ENS_18Kernel_traits_baseILj2048EfffffjLj128EEEEELb1ELb0ELb0ELb0EEEvNS_9FwdParamsE,"a",@progbits
	.sectionflags	@""
	.align	4
.nv.constant2._ZN10layer_norm13ln_fwd_kernelINS_13Kernel_traitsIfffffjLj2048ELj1ELj4ELj1ELj16ENS_18Kernel_traits_baseILj2048EfffffjLj128EEEEELb1ELb0ELb0ELb0EEEvNS_9FwdParamsE:
        /*0000*/ 	.byte	0xd0, 0x1a, 0x00, 0x00, 0x10, 0x1b, 0x00, 0x00, 0x90, 0x1a, 0x00, 0x00


//--------------------- .nv.constant2._ZN10layer_norm13ln_fwd_kernelINS_13Kernel_traitsIfffffjLj2048ELj1ELj4ELj1ELj16ENS_18Kernel_traits_baseILj2048EfffffjLj128EEEEELb1ELb0ELb0ELb1EEEvNS_9FwdParamsE --------------------------
	.section	.nv.constant2._ZN10layer_norm13ln_fwd_kernelINS_13Kernel_traitsIfffffjLj2048ELj1ELj4ELj1ELj16ENS_18Kernel_traits_baseILj2048EfffffjLj128EEEEELb1ELb0ELb0ELb1EEEvNS_9FwdParamsE,"a",@progbits
	.sectionflags	@""
	.align	4
.nv.constant2._ZN10layer_norm13ln_fwd_kernelINS_13Kernel_traitsIfffffjLj2048ELj1ELj4ELj1ELj16ENS_18Kernel_traits_baseILj2048EfffffjLj128EEEEELb1ELb0ELb0ELb1EEEvNS_9FwdParamsE:
        /*0000*/ 	.byte	0x60, 0x0f, 0x00, 0x00, 0xa0, 0x0f, 0x00, 0x00, 0x20, 0x0f, 0x00, 0x00


//--------------------- .nv.constant2._ZN10layer_norm13ln_fwd_kernelINS_13Kernel_traitsIfffffjLj2048ELj1ELj4ELj1ELj16ENS_18Kernel_traits_baseILj2048EfffffjLj128EEEEELb1ELb1ELb0ELb0EEEvNS_9FwdParamsE --------------------------
	.section	.nv.constant2._ZN10layer_norm13ln_fwd_kernelINS_13Kernel_traitsIfffffjLj2048ELj1ELj4ELj1ELj16ENS_18Kernel_traits_baseILj2048EfffffjLj128EEEEELb1ELb1ELb0ELb0EEEvNS_9FwdParamsE,"a",@progbits
	.sectionflags	@""
	.align	4
.nv.constant2._ZN10layer_norm13ln_fwd_kernelINS_13Kernel_traitsIfffffjLj2048ELj1ELj4ELj1ELj16ENS_18Kernel_traits_baseILj2048EfffffjLj128EEEEELb1ELb1ELb0ELb0EEEvNS_9FwdParamsE:
        /*0000*/ 	.byte	0xa0, 0x25, 0x00, 0x00, 0xe0, 0x25, 0x00, 0x00, 0x60, 0x25, 0x00, 0x00


//--------------------- .nv.constant2._ZN10layer_norm13ln_fwd_kernelINS_13Kernel_traitsIfffffjLj2048ELj1ELj4ELj1ELj16ENS_18Kernel_traits_baseILj2048EfffffjLj128EEEEELb1ELb1ELb0ELb1EEEvNS_9FwdParamsE --------------------------
	.section	.nv.constant2._ZN10layer_norm13ln_fwd_kernelINS_13Kernel_traitsIfffffjLj2048ELj1ELj4ELj1ELj16ENS_18Kernel_traits_baseILj2048EfffffjLj128EEEEELb1ELb1ELb0ELb1EEEvNS_9FwdParamsE,"a",@progbits
	.sectionflags	@""
	.align	4
.nv.constant2._ZN10layer_norm13ln_fwd_kernelINS_13Kernel_traitsIfffffjLj2048ELj1ELj4ELj1ELj16ENS_18Kernel_traits_baseILj2048EfffffjLj128EEEEELb1ELb1ELb0ELb1EEEvNS_9FwdParamsE:
        /*0000*/ 	.byte	0xe0, 0x16, 0x00, 0x00, 0x20, 0x17, 0x00, 0x00, 0xa0, 0x16, 0x00, 0x00


//--------------------- .text._ZN10layer_norm13ln_fwd_kernelINS_13Kernel_traitsI13__nv_bfloat16S2_S2_S2_fjLj2048ELj1ELj4ELj1ELj16ENS_18Kernel_traits_baseILj2048ES2_S2_S2_S2_fjLj128EEEEELb0ELb0ELb0ELb0EEEvNS_9FwdParamsE --------------------------
	.section	.text._ZN10layer_norm13ln_fwd_kernelINS_13Kernel_traitsI13__nv_bfloat16S2_S2_S2_fjLj2048ELj1ELj4ELj1ELj16ENS_18Kernel_traits_baseILj2048ES2_S2_S2_S2_fjLj128EEEEELb0ELb0ELb0ELb0EEEvNS_9FwdParamsE,"ax",@progbits
	.align	128
        .global         _ZN10layer_norm13ln_fwd_kernelINS_13Kernel_traitsI13__nv_bfloat16S2_S2_S2_fjLj2048ELj1ELj4ELj1ELj16ENS_18Kernel_traits_baseILj2048ES2_S2_S2_S2_fjLj128EEEEELb0ELb0ELb0ELb0EEEvNS_9FwdParamsE
        .type           _ZN10layer_norm13ln_fwd_kernelINS_13Kernel_traitsI13__nv_bfloat16S2_S2_S2_fjLj2048ELj1ELj4ELj1ELj16ENS_18Kernel_traits_baseILj2048ES2_S2_S2_S2_fjLj128EEEEELb0ELb0ELb0ELb0EEEvNS_9FwdParamsE,@function
        .size           _ZN10layer_norm13ln_fwd_kernelINS_13Kernel_traitsI13__nv_bfloat16S2_S2_S2_fjLj2048ELj1ELj4ELj1ELj16ENS_18Kernel_traits_baseILj2048ES2_S2_S2_S2_fjLj128EEEEELb0ELb0ELb0ELb0EEEvNS_9FwdParamsE,(.L_x_71420 - _ZN10layer_norm13ln_fwd_kernelINS_13Kernel_traitsI13__nv_bfloat16S2_S2_S2_fjLj2048ELj1ELj4ELj1ELj16ENS_18Kernel_traits_baseILj2048ES2_S2_S2_S2_fjLj128EEEEELb0ELb0ELb0ELb0EEEvNS_9FwdParamsE)
        .other          _ZN10layer_norm13ln_fwd_kernelINS_13Kernel_traitsI13__nv_bfloat16S2_S2_S2_fjLj2048ELj1ELj4ELj1ELj16ENS_18Kernel_traits_baseILj2048ES2_S2_S2_S2_fjLj128EEEEELb0ELb0ELb0ELb0EEEvNS_9FwdParamsE,@"STO_CUDA_ENTRY STV_DEFAULT"
_ZN10layer_norm13ln_fwd_kernelINS_13Kernel_traitsI13__nv_bfloat16S2_S2_S2_fjLj2048ELj1ELj4ELj1ELj16ENS_18Kernel_traits_baseILj2048ES2_S2_S2_S2_fjLj128EEEEELb0ELb0ELb0ELb0EEEvNS_9FwdParamsE:
.text._ZN10layer_norm13ln_fwd_kernelINS_13Kernel_traitsI13__nv_bfloat16S2_S2_S2_fjLj2048ELj1ELj4ELj1ELj16ENS_18Kernel_traits_baseILj2048ES2_S2_S2_S2_fjLj128EEEEELb0ELb0ELb0ELb0EEEvNS_9FwdParamsE:
[----:B------:R-:W-:Y:S01]  /*0000*/  LDC R1, c[0x0][0x37c] ;  /* 0x0000df00ff017b82 */ /* 0x000fe20000000800 */
[----:B------:R-:W0:Y:S01]  /*0010*/  S2R R31, SR_TID.X ;  /* 0x00000000001f7919 */ /* 0x000e220000002100 */
[----:B------:R-:W1:Y:S06]  /*0020*/  LDCU.64 UR8, c[0x0][0x438] ;  /* 0x00008700ff0877ac */ /* 0x000e6c0008000a00 */
[----:B------:R-:W2:Y:S01]  /*0030*/  LDC R3, c[0x0][0x388] ;  /* 0x0000e200ff037b82 */ /* 0x000ea20000000800 */
[----:B------:R-:W-:Y:S01]  /*0040*/  BSSY.RECONVERGENT B0, `(.L_x_0) ;  /* 0x000009c000007945 */ /* 0x000fe20003800200 */
[----:B------:R-:W3:Y:S06]  /*0050*/  LDCU.64 UR6, c[0x0][0x358] ;  /* 0x00006b00ff0677ac */ /* 0x000eec0008000a00 */
[----:B------:R-:W4:Y:S01]  /*0060*/  S2UR UR4, SR_CTAID.X ;  /* 0x00000000000479c3 */ /* 0x000f220000002500 */
[----:B-1----:R-:W-:-:S04]  /*0070*/  UISETP.NE.U32.AND UP0, UPT, UR8, URZ, UPT ;  /* 0x000000ff0800728c */ /* 0x002fc8000bf05070 */
[----:B------:R-:W-:Y:S01]  /*0080*/  UISETP.NE.AND.EX UP0, UPT, UR9, URZ, UPT, UP0 ;  /* 0x000000ff0900728c */ /* 0x000fe2000bf05300 */
[----:B--2---:R-:W-:-:S04]  /*0090*/  SHF.R.S32.HI R0, RZ, 0x1f, R3 ;  /* 0x0000001fff007819 */ /* 0x004fc80000011403 */
[----:B------:R-:W-:Y:S02]  /*00a0*/  LEA.HI R0, R0, R3, RZ, 0x3 ;  /* 0x0000000300007211 */ /* 0x000fe400078f18ff */
[C---:B0-----:R-:W-:Y:S01]  /*00b0*/  LOP3.LUT R143, R31.reuse, 0x1f, RZ, 0xc, !PT ;  /* 0x0000001f1f8f7812 */ /* 0x041fe200078e0cff */
[----:B----4-:R-:W-:Y:S01]  /*00c0*/  USHF.L.U32 UR4, UR4, 0x2, URZ ;  /* 0x0000000204047899 */ /* 0x010fe200080006ff */
[----:B------:R-:W-:Y:S02]  /*00d0*/  SHF.R.U32.HI R142, RZ, 0x5, R31 ;  /* 0x00000005ff8e7819 */ /* 0x000fe4000001161f */
[----:B------:R-:W-:Y:S02]  /*00e0*/  LEA.HI.SX32 R143, R0, R143, 0x1d ;  /* 0x0000008f008f7211 */ /* 0x000fe400078feaff */
[----:B------:R-:W-:Y:S02]  /*00f0*/  LOP3.LUT R31, R31, 0x1f, RZ, 0xc0, !PT ;  /* 0x0000001f1f1f7812 */ /* 0x000fe400078ec0ff */
[----:B------:R-:W-:Y:S01]  /*0100*/  LOP3.LUT R142, R142, UR4, RZ, 0xfc, !PT ;  /* 0x000000048e8e7c12 */ /* 0x000fe2000f8efcff */
[----:B---3--:R-:W-:Y:S06]  /*0110*/  BRA.U !UP0, `(.L_x_1) ;  /* 0x0000000508047547 */ /* 0x008fec000b800000 */
[C---:B------:R-:W-:Y:S02]  /*0120*/  ISETP.GE.U32.AND P1, PT, R143.reuse, 0x20, PT ;  /* 0x000000208f00780c */ /* 0x040fe40003f26070 */
[C---:B------:R-:W-:Y:S02]  /*0130*/  ISETP.GE.U32.AND P2, PT, R143.reuse, 0x40, PT ;  /* 0x000000408f00780c */ /* 0x040fe40003f46070 */
[C---:B------:R-:W-:Y:S02]  /*0140*/  ISETP.GE.U32.AND P3, PT, R143.reuse, 0x60, PT ;  /* 0x000000608f00780c */ /* 0x040fe40003f66070 */
[C---:B------:R-:W-:Y:S02]  /*0150*/  ISETP.GE.U32.AND P4, PT, R143.reuse, 0x80, PT ;  /* 0x000000808f00780c */ /* 0x040fe40003f86070 */
[C---:B------:R-:W-:Y:S02]  /*0160*/  ISETP.GE.U32.AND P5, PT, R143.reuse, 0xa0, PT ;  /* 0x000000a08f00780c */ /* 0x040fe40003fa6070 */
[----:B------:R-:W-:-:S02]  /*0170*/  ISETP.GE.U32.AND P6, PT, R143, 0xc0, PT ;  /* 0x000000c08f00780c */ /* 0x000fc40003fc6070 */
[----:B------:R-:W-:Y:S01]  /*0180*/  ISETP.GE.U32.AND P0, PT, R143, 0xe0, PT ;  /* 0x000000e08f00780c */ /* 0x000fe20003f06070 */
[----:B------:R-:W0:Y:S08]  /*0190*/  @P1 LDC.64 R2, c[0x0][0x3d0] ;  /* 0x0000f400ff021b82 */ /* 0x000e300000000a00 */
[----:B------:R-:W1:Y:S08]  /*01a0*/  @P1 LDC.64 R4, c[0x0][0x438] ;  /* 0x00010e00ff041b82 */ /* 0x000e700000000a00 */
[----:B------:R-:W2:Y:S08]  /*01b0*/  @P2 LDC.64 R6, c[0x0][0x3d0] ;  /* 0x0000f400ff062b82 */ /* 0x000eb00000000a00 */
[----:B------:R-:W3:Y:S01]  /*01c0*/  @P2 LDC.64 R8, c[0x0][0x438] ;  /* 0x00010e00ff082b82 */ /* 0x000ee20000000a00 */
[----:B0-----:R-:W-:-:S05]  /*01d0*/  @P1 IMAD.WIDE.U32 R2, R31, 0x10, R2 ;  /* 0x000000101f021825 */ /* 0x001fca00078e0002 */
[----:B------:R0:W5:Y:S02]  /*01e0*/  @P1 LDG.E.128 R112, desc[UR6][R2.64] ;  /* 0x0000000602701981 */ /* 0x000164000c1e1d00 */
[----:B------:R-:W4:Y:S01]  /*01f0*/  @P3 LDC.64 R10, c[0x0][0x3d0] ;  /* 0x0000f400ff0a3b82 */ /* 0x000f220000000a00 */
[C---:B-1----:R-:W-:Y:S01]  /*0200*/  @P1 IMAD.WIDE.U32 R4, R31.reuse, 0x10, R4 ;  /* 0x000000101f041825 */ /* 0x042fe200078e0004 */
[----:B------:R-:W-:-:S04]  /*0210*/  @P1 LOP3.LUT R31, R31, 0x20, RZ, 0xfc, !PT ;  /* 0x000000201f1f1812 */ /* 0x000fc800078efcff */
[----:B------:R0:W5:Y:S02]  /*0220*/  @P1 LD.E.128 R108, desc[UR6][R4.64] ;  /* 0x00000006046c1980 */ /* 0x000164000c101d00 */
[----:B------:R-:W1:Y:S01]  /*0230*/  @P3 LDC.64 R12, c[0x0][0x438] ;  /* 0x00010e00ff0c3b82 */ /* 0x000e620000000a00 */
[----:B--2---:R-:W-:-:S05]  /*0240*/  @P2 IMAD.WIDE.U32 R6, R31, 0x10, R6 ;  /* 0x000000101f062825 */ /* 0x004fca00078e0006 */
[----:B------:R0:W5:Y:S02]  /*0250*/  @P2 LDG.E.128 R104, desc[UR6][R6.64] ;  /* 0x0000000606682981 */ /* 0x000164000c1e1d00 */
[----:B------:R-:W2:Y:S01]  /*0260*/  @P4 LDC.64 R14, c[0x0][0x3d0] ;  /* 0x0000f400ff0e4b82 */ /* 0x000ea20000000a00 */
[C---:B---3--:R-:W-:Y:S01]  /*0270*/  @P2 IMAD.WIDE.U32 R8, R31.reuse, 0x10, R8 ;  /* 0x000000101f082825 */ /* 0x048fe200078e0008 */
[----:B------:R-:W-:-:S04]  /*0280*/  @P2 IADD3 R31, PT, PT, R31, 0x20, RZ ;  /* 0x000000201f1f2810 */ /* 0x000fc80007ffe0ff */
[----:B------:R0:W5:Y:S02]  /*0290*/  @P2 LD.E.128 R100, desc[UR6][R8.64] ;  /* 0x0000000608642980 */ /* 0x000164000c101d00 */
[----:B------:R-:W3:Y:S01]  /*02a0*/  @P4 LDC.64 R16, c[0x0][0x438] ;  /* 0x00010e00ff104b82 */ /* 0x000ee20000000a00 */
[----:B----4-:R-:W-:-:S05]  /*02b0*/  @P3 IMAD.WIDE.U32 R10, R31, 0x10, R10 ;  /* 0x000000101f0a3825 */ /* 0x010fca00078e000a */
[----:B------:R0:W5:Y:S02]  /*02c0*/  @P3 LDG.E.128 R96, desc[UR6][R10.64] ;  /* 0x000000060a603981 */ /* 0x000164000c1e1d00 */
[----:B------:R-:W4:Y:S01]  /*02d0*/  @P5 LDC.64 R18, c[0x0][0x3d0] ;  /* 0x0000f400ff125b82 */ /* 0x000f220000000a00 */
[C---:B-1----:R-:W-:Y:S01]  /*02e0*/  @P3 IMAD.WIDE.U32 R12, R31.reuse, 0x10, R12 ;  /* 0x000000101f0c3825 */ /* 0x042fe200078e000c */
[----:B------:R-:W-:-:S04]  /*02f0*/  @P3 IADD3 R31, PT, PT, R31, 0x20, RZ ;  /* 0x000000201f1f3810 */ /* 0x000fc80007ffe0ff */
        /* <DEDUP_REMOVED lines=8> */
[----:B------:R-:W3:Y:S08]  /*0380*/  @P6 LDC.64 R24, c[0x0][0x438] ;  /* 0x00010e00ff186b82 */ /* 0x000ef00000000a00 */
[----:B------:R-:W0:Y:S08]  /*0390*/  @P0 LDC.64 R26, c[0x0][0x3d0] ;  /* 0x0000f400ff1a0b82 */ /* 0x000e300000000a00 */
[----:B------:R-:W0:Y:S01]  /*03a0*/  @P0 LDC.64 R28, c[0x0][0x438] ;  /* 0x00010e00ff1c0b82 */ /* 0x000e220000000a00 */
[----:B----4-:R-:W-:-:S04]  /*03b0*/  @P5 IMAD.WIDE.U32 R18, R31, 0x10, R18 ;  /* 0x000000101f125825 */ /* 0x010fc800078e0012 */
[C---:B-1----:R-:W-:Y:S01]  /*03c0*/  @P5 IMAD.WIDE.U32 R20, R31.reuse, 0x10, R20 ;  /* 0x000000101f145825 */ /* 0x042fe200078e0014 */
[----:B------:R-:W-:Y:S01]  /*03d0*/  @P5 IADD3 R31, PT, PT, R31, 0x20, RZ ;  /* 0x000000201f1f5810 */ /* 0x000fe20007ffe0ff */
[----:B------:R1:W5:Y:S04]  /*03e0*/  @P5 LDG.E.128 R80, desc[UR6][R18.64] ;  /* 0x0000000612505981 */ /* 0x000368000c1e1d00 */
[C---:B--2---:R-:W-:Y:S01]  /*03f0*/  @P6 IMAD.WIDE.U32 R22, R31.reuse, 0x10, R22 ;  /* 0x000000101f166825 */ /* 0x044fe200078e0016 */
[----:B------:R1:W5:Y:S03]  /*0400*/  @P5 LD.E.128 R76, desc[UR6][R20.64] ;  /* 0x00000006144c5980 */ /* 0x000366000c101d00 */
[C---:B---3--:R-:W-:Y:S01]  /*0410*/  @P6 IMAD.WIDE.U32 R24, R31.reuse, 0x10, R24 ;  /* 0x000000101f186825 */ /* 0x048fe200078e0018 */
[----:B------:R-:W-:Y:S01]  /*0420*/  @P6 IADD3 R31, PT, PT, R31, 0x20, RZ ;  /* 0x000000201f1f6810 */ /* 0x000fe20007ffe0ff */
[----:B------:R1:W5:Y:S04]  /*0430*/  @P6 LDG.E.128 R72, desc[UR6][R22.64] ;  /* 0x0000000616486981 */ /* 0x000368000c1e1d00 */
[C---:B0-----:R-:W-:Y:S01]  /*0440*/  @P0 IMAD.WIDE.U32 R26, R31.reuse, 0x10, R26 ;  /* 0x000000101f1a0825 */ /* 0x041fe200078e001a */
[----:B------:R1:W5:Y:S03]  /*0450*/  @P6 LD.E.128 R68, desc[UR6][R24.64] ;  /* 0x0000000618446980 */ /* 0x000366000c101d00 */
[----:B------:R-:W-:Y:S01]  /*0460*/  @P0 IMAD.WIDE.U32 R28, R31, 0x10, R28 ;  /* 0x000000101f1c0825 */ /* 0x000fe200078e001c */
[----:B------:R1:W5:Y:S04]  /*0470*/  @P0 LDG.E.128 R64, desc[UR6][R26.64] ;  /* 0x000000061a400981 */ /* 0x000368000c1e1d00 */
[----:B------:R1:W5:Y:S01]  /*0480*/  @P0 LD.E.128 R60, desc[UR6][R28.64] ;  /* 0x000000061c3c0980 */ /* 0x000362000c101d00 */
[----:B------:R-:W-:-:S02]  /*0490*/  ISETP.GE.U32.AND P1, PT, R143, 0x100, PT ;  /* 0x000001008f00780c */ /* 0x000fc40003f26070 */
[----:B------:R-:W-:-:S11]  /*04a0*/  @P0 IADD3 R31, PT, PT, R31, 0x20, RZ ;  /* 0x000000201f1f0810 */ /* 0x000fd60007ffe0ff */
[----:B-1----:R-:W-:Y:S05]  /*04b0*/  @!P1 BRA `(.L_x_2) ;  /* 0x0000000400509947 */ /* 0x002fea0003800000 */
[----:B------:R-:W0:Y:S08]  /*04c0*/  LDC.64 R56, c[0x0][0x3d0] ;  /* 0x0000f400ff387b82 */ /* 0x000e300000000a00 */
[----:B------:R-:W1:Y:S01]  /*04d0*/  LDC.64 R52, c[0x0][0x438] ;  /* 0x00010e00ff347b82 */ /* 0x000e620000000a00 */
[----:B0-----:R-:W-:-:S06]  /*04e0*/  IMAD.WIDE.U32 R56, R31, 0x10, R56 ;  /* 0x000000101f387825 */ /* 0x001fcc00078e0038 */
[----:B------:R-:W5:Y:S01]  /*04f0*/  LDG.E.128 R56, desc[UR6][R56.64] ;  /* 0x0000000638387981 */ /* 0x000f62000c1e1d00 */
[----:B-1----:R-:W-:-:S06]  /*0500*/  IMAD.WIDE.U32 R52, R31, 0x10, R52 ;  /* 0x000000101f347825 */ /* 0x002fcc00078e0034 */
[----:B------:R-:W5:Y:S01]  /*0510*/  LD.E.128 R52, desc[UR6][R52.64] ;  /* 0x0000000634347980 */ /* 0x000f62000c101d00 */
[----:B------:R-:W-:Y:S05]  /*0520*/  BRA `(.L_x_2) ;  /* 0x0000000400347947 */ /* 0x000fea0003800000 */
.L_x_1:
        /* <DEDUP_REMOVED lines=11> */
[C---:B0-----:R-:W-:Y:S01]  /*05e0*/  @P6 IMAD.WIDE.U32 R2, R31.reuse, 0x10, R2 ;  /* 0x000000101f026825 */ /* 0x041fe200078e0002 */
[----:B------:R-:W-:-:S02]  /*05f0*/  @P6 LOP3.LUT R31, R31, 0x20, RZ, 0xfc, !PT ;  /* 0x000000201f1f6812 */ /* 0x000fc400078efcff */
[----:B------:R-:W-:Y:S02]  /*0600*/  @P6 MOV R111, RZ ;  /* 0x000000ff006f6202 */ /* 0x000fe40000000f00 */
[----:B------:R0:W5:Y:S02]  /*0610*/  @P6 LDG.E.128 R112, desc[UR6][R2.64] ;  /* 0x0000000602706981 */ /* 0x000164000c1e1d00 */
[----:B------:R-:W4:Y:S01]  /*0620*/  @P2 LDC.64 R10, c[0x0][0x3d0] ;  /* 0x0000f400ff0a2b82 */ /* 0x000f220000000a00 */
[C---:B-1----:R-:W-:Y:S01]  /*0630*/  @P5 IMAD.WIDE.U32 R4, R31.reuse, 0x10, R4 ;  /* 0x000000101f045825 */ /* 0x042fe200078e0004 */
[----:B------:R-:W-:-:S04]  /*0640*/  @P5 IADD3 R31, PT, PT, R31, 0x20, RZ ;  /* 0x000000201f1f5810 */ /* 0x000fc80007ffe0ff */
[----:B------:R0:W5:Y:S02]  /*0650*/  @P5 LDG.E.128 R104, desc[UR6][R4.64] ;  /* 0x0000000604685981 */ /* 0x000164000c1e1d00 */
[----:B------:R-:W1:Y:S01]  /*0660*/  @P1 LDC.64 R12, c[0x0][0x3d0] ;  /* 0x0000f400ff0c1b82 */ /* 0x000e620000000a00 */
[----:B--2---:R-:W-:-:S04]  /*0670*/  @P4 IMAD.WIDE.U32 R6, R31, 0x10, R6 ;  /* 0x000000101f064825 */ /* 0x004fc800078e0006 */
[----:B------:R-:W-:Y:S01]  /*0680*/  @P4 VIADD R31, R31, 0x20 ;  /* 0x000000201f1f4836 */ /* 0x000fe20000000000 */
[----:B------:R0:W5:Y:S02]  /*0690*/  @P4 LDG.E.128 R96, desc[UR6][R6.64] ;  /* 0x0000000606604981 */ /* 0x000164000c1e1d00 */
[----:B------:R-:W2:Y:S01]  /*06a0*/  @P0 LDC.64 R14, c[0x0][0x3d0] ;  /* 0x0000f400ff0e0b82 */ /* 0x000ea20000000a00 */
[C---:B---3--:R-:W-:Y:S01]  /*06b0*/  @P3 IMAD.WIDE.U32 R8, R31.reuse, 0x10, R8 ;  /* 0x000000101f083825 */ /* 0x048fe200078e0008 */
[----:B------:R-:W-:-:S04]  /*06c0*/  @P3 IADD3 R31, PT, PT, R31, 0x20, RZ ;  /* 0x000000201f1f3810 */ /* 0x000fc80007ffe0ff */
[----:B------:R0:W5:Y:S01]  /*06d0*/  @P3 LDG.E.128 R88, desc[UR6][R8.64] ;  /* 0x0000000608583981 */ /* 0x000162000c1e1d00 */
[C---:B----4-:R-:W-:Y:S01]  /*06e0*/  @P2 IMAD.WIDE.U32 R10, R31.reuse, 0x10, R10 ;  /* 0x000000101f0a2825 */ /* 0x050fe200078e000a */
[----:B------:R-:W-:-:S04]  /*06f0*/  @P2 IADD3 R31, PT, PT, R31, 0x20, RZ ;  /* 0x000000201f1f2810 */ /* 0x000fc80007ffe0ff */
[----:B------:R0:W5:Y:S01]  /*0700*/  @P2 LDG.E.128 R80, desc[UR6][R10.64] ;  /* 0x000000060a502981 */ /* 0x000162000c1e1d00 */
[C---:B-1----:R-:W-:Y:S01]  /*0710*/  @P1 IMAD.WIDE.U32 R12, R31.reuse, 0x10, R12 ;  /* 0x000000101f0c1825 */ /* 0x042fe200078e000c */
[----:B------:R-:W-:-:S04]  /*0720*/  @P1 IADD3 R31, PT, PT, R31, 0x20, RZ ;  /* 0x000000201f1f1810 */ /* 0x000fc80007ffe0ff */
[----:B------:R0:W5:Y:S01]  /*0730*/  @P1 LDG.E.128 R72, desc[UR6][R12.64] ;  /* 0x000000060c481981 */ /* 0x000162000c1e1d00 */
[----:B--2---:R-:W-:-:S05]  /*0740*/  @P0 IMAD.WIDE.U32 R14, R31, 0x10, R14 ;  /* 0x000000101f0e0825 */ /* 0x004fca00078e000e */
[----:B------:R0:W5:Y:S01]  /*0750*/  @P0 LDG.E.128 R64, desc[UR6][R14.64] ;  /* 0x000000060e400981 */ /* 0x000162000c1e1d00 */
[----:B------:R-:W-:Y:S01]  /*0760*/  ISETP.GE.U32.AND P6, PT, R143, 0x100, PT ;  /* 0x000001008f00780c */ /* 0x000fe20003fc6070 */
[----:B------:R-:W-:Y:S02]  /*0770*/  HFMA2 R62, -RZ, RZ, 0, 0 ;  /* 0x00000000ff3e7431 */ /* 0x000fe400000001ff */
[----:B------:R-:W-:Y:S02]  /*0780*/  HFMA2 R78, -RZ, RZ, 0, 0 ;  /* 0x00000000ff4e7431 */ /* 0x000fe400000001ff */
[----:B------:R-:W-:Y:S01]  /*0790*/  HFMA2 R102, -RZ, RZ, 0, 0 ;  /* 0x00000000ff667431 */ /* 0x000fe200000001ff */
[----:B------:R-:W-:Y:S02]  /*07a0*/  CS2R R60, SRZ ;  /* 0x00000000003c7805 */ /* 0x000fe4000001ff00 */
[----:B------:R-:W-:Y:S02]  /*07b0*/  MOV R70, RZ ;  /* 0x000000ff00467202 */ /* 0x000fe40000000f00 */
[----:B------:R-:W-:-:S02]  /*07c0*/  CS2R R68, SRZ ;  /* 0x0000000000447805 */ /* 0x000fc4000001ff00 */
[----:B------:R-:W-:Y:S01]  /*07d0*/  CS2R R76, SRZ ;  /* 0x00000000004c7805 */ /* 0x000fe2000001ff00 */
[----:B------:R-:W-:Y:S01]  /*07e0*/  IMAD.MOV.U32 R86, RZ, RZ, RZ ;  /* 0x000000ffff567224 */ /* 0x000fe200078e00ff */
[----:B------:R-:W-:Y:S02]  /*07f0*/  CS2R R84, SRZ ;  /* 0x0000000000547805 */ /* 0x000fe4000001ff00 */
[----:B------:R-:W-:Y:S02]  /*0800*/  MOV R94, RZ ;  /* 0x000000ff005e7202 */ /* 0x000fe40000000f00 */
[----:B------:R-:W-:Y:S02]  /*0810*/  CS2R R92, SRZ ;  /* 0x00000000005c7805 */ /* 0x000fe4000001ff00 */
[----:B------:R-:W-:Y:S02]  /*0820*/  CS2R R100, SRZ ;  /* 0x0000000000647805 */ /* 0x000fe4000001ff00 */
[----:B------:R-:W-:-:S02]  /*0830*/  MOV R110, RZ ;  /* 0x000000ff006e7202 */ /* 0x000fc40000000f00 */
[----:B------:R-:W-:Y:S02]  /*0840*/  CS2R R108, SRZ ;  /* 0x00000000006c7805 */ /* 0x000fe4000001ff00 */
[----:B------:R-:W-:Y:S01]  /*0850*/  @P5 MOV R103, RZ ;  /* 0x000000ff00675202 */ /* 0x000fe20000000f00 */
[----:B------:R-:W-:Y:S01]  /*0860*/  @P1 IMAD.MOV.U32 R71, RZ, RZ, RZ ;  /* 0x000000ffff471224 */ /* 0x000fe200078e00ff */
[----:B------:R-:W-:Y:S02]  /*0870*/  @P4 MOV R95, RZ ;  /* 0x000000ff005f4202 */ /* 0x000fe40000000f00 */
[----:B------:R-:W-:Y:S02]  /*0880*/  @P3 MOV R87, RZ ;  /* 0x000000ff00573202 */ /* 0x000fe40000000f00 */
[----:B------:R-:W-:Y:S02]  /*0890*/  @P2 MOV R79, RZ ;  /* 0x000000ff004f2202 */ /* 0x000fe40000000f00 */
[----:B------:R-:W-:-:S02]  /*08a0*/  @P0 MOV R63, RZ ;  /* 0x000000ff003f0202 */ /* 0x000fc40000000f00 */
[----:B------:R-:W-:Y:S01]  /*08b0*/  @P0 IADD3 R31, PT, PT, R31, 0x20, RZ ;  /* 0x000000201f1f0810 */ /* 0x000fe20007ffe0ff */
[----:B0-----:R-:W-:Y:S06]  /*08c0*/  @!P6 BRA `(.L_x_2) ;  /* 0x00000000004ce947 */ /* 0x001fec0003800000 */
[----:B------:R-:W0:Y:S02]  /*08d0*/  LDC.64 R56, c[0x0][0x3d0] ;  /* 0x0000f400ff387b82 */ /* 0x000e240000000a00 */
[----:B0-----:R-:W-:-:S06]  /*08e0*/  IMAD.WIDE.U32 R56, R31, 0x10, R56 ;  /* 0x000000101f387825 */ /* 0x001fcc00078e0038 */
[----:B------:R-:W5:Y:S01]  /*08f0*/  LDG.E.128 R56, desc[UR6][R56.64] ;  /* 0x0000000638387981 */ /* 0x000f62000c1e1d00 */
[----:B------:R-:W-:Y:S02]  /*0900*/  CS2R R54, SRZ ;  /* 0x0000000000367805 */ /* 0x000fe4000001ff00 */
[----:B------:R-:W-:Y:S02]  /*0910*/  CS2R R52, SRZ ;  /* 0x0000000000347805 */ /* 0x000fe4000001ff00 */
[----:B------:R-:W-:Y:S02]  /*0920*/  MOV R62, RZ ;  /* 0x000000ff003e7202 */ /* 0x000fe40000000f00 */
[----:B------:R-:W-:Y:S02]  /*0930*/  CS2R R60, SRZ ;  /* 0x00000000003c7805 */ /* 0x000fe4000001ff00 */
[----:B------:R-:W-:Y:S02]  /*0940*/  MOV R70, RZ ;  /* 0x000000ff00467202 */ /* 0x000fe40000000f00 */
[----:B------:R-:W-:-:S02]  /*0950*/  CS2R R68, SRZ ;  /* 0x0000000000447805 */ /* 0x000fc4000001ff00 */
[----:B------:R-:W-:Y:S02]  /*0960*/  MOV R78, RZ ;  /* 0x000000ff004e7202 */ /* 0x000fe40000000f00 */
[----:B------:R-:W-:Y:S02]  /*0970*/  CS2R R76, SRZ ;  /* 0x00000000004c7805 */ /* 0x000fe4000001ff00 */
[----:B------:R-:W-:Y:S02]  /*0980*/  MOV R86, RZ ;  /* 0x000000ff00567202 */ /* 0x000fe40000000f00 */
[----:B------:R-:W-:Y:S02]  /*0990*/  CS2R R84, SRZ ;  /* 0x0000000000547805 */ /* 0x000fe4000001ff00 */
[----:B------:R-:W-:Y:S02]  /*09a0*/  MOV R94, RZ ;  /* 0x000000ff005e7202 */ /* 0x000fe40000000f00 */
[----:B------:R-:W-:Y:S01]  /*09b0*/  CS2R R92, SRZ ;  /* 0x00000000005c7805 */ /* 0x000fe2000001ff00 */
[----:B------:R-:W-:Y:S01]  /*09c0*/  IMAD.MOV.U32 R102, RZ, RZ, RZ ;  /* 0x000000ffff667224 */ /* 0x000fe200078e00ff */
[----:B------:R-:W-:-:S02]  /*09d0*/  CS2R R100, SRZ ;  /* 0x0000000000647805 */ /* 0x000fc4000001ff00 */
[----:B------:R-:W-:Y:S02]  /*09e0*/  MOV R110, RZ ;  /* 0x000000ff006e7202 */ /* 0x000fe40000000f00 */
[----:B------:R-:W-:-:S07]  /*09f0*/  CS2R R108, SRZ ;  /* 0x00000000006c7805 */ /* 0x000fce000001ff00 */
.L_x_2:
[----:B------:R-:W-:Y:S05]  /*0a00*/  BSYNC.RECONVERGENT B0 ;  /* 0x0000000000007941 */ /* 0x000fea0003800200 */
.L_x_0:
[----:B------:R-:W0:Y:S02]  /*0a10*/  LDCU UR4, c[0x0][0x384] ;  /* 0x00007080ff0477ac */ /* 0x000e240008000800 */
[----:B0-----:R-:W-:-:S13]  /*0a20*/  ISETP.GE.AND P0, PT, R142, UR4, PT ;  /* 0x000000048e007c0c */ /* 0x001fda000bf06270 */
[----:B------:R-:W-:Y:S05]  /*0a30*/  @P0 EXIT ;  /* 0x000000000000094d */ /* 0x000fea0003800000 */
[----:B------:R-:W0:Y:S01]  /*0a40*/  LDCU.64 UR4, c[0x0][0x3e0] ;  /* 0x00007c00ff0477ac */ /* 0x000e220008000a00 */
[----:B-----5:R-:W-:Y:S02]  /*0a50*/  PRMT R141, R55, 0x7632, R141 ;  /* 0x00007632378d7816 */ /* 0x020fe4000000008d */
[----:B------:R-:W-:Y:S01]  /*0a60*/  PRMT R140, R59, 0x7632, R140 ;  /* 0x000076323b8c7816 */ /* 0x000fe2000000008c */
[----:B------:R-:W1:Y:S01]  /*0a70*/  LDCU UR8, c[0x0][0x388] ;  /* 0x00007100ff0877ac */ /* 0x000e620008000800 */
[----:B------:R-:W-:Y:S02]  /*0a80*/  PRMT R139, R54, 0x7632, R139 ;  /* 0x00007632368b7816 */ /* 0x000fe4000000008b */
[----:B------:R-:W-:Y:S02]  /*0a90*/  PRMT R138, R58, 0x7632, R138 ;  /* 0x000076323a8a7816 */ /* 0x000fe4000000008a */
[----:B------:R-:W-:Y:S02]  /*0aa0*/  PRMT R137, R53, 0x7632, R137 ;  /* 0x0000763235897816 */ /* 0x000fe40000000089 */
[----:B------:R-:W-:-:S02]  /*0ab0*/  PRMT R136, R57, 0x7632, R136 ;  /* 0x0000763239887816 */ /* 0x000fc40000000088 */
[----:B------:R-:W-:Y:S02]  /*0ac0*/  PRMT R131, R52, 0x7632, R131 ;  /* 0x0000763234837816 */ /* 0x000fe40000000083 */
[----:B------:R-:W-:Y:S02]  /*0ad0*/  PRMT R130, R56, 0x7632, R130 ;  /* 0x0000763238827816 */ /* 0x000fe40000000082 */
[----:B------:R-:W-:Y:S01]  /*0ae0*/  PRMT R129, R63, 0x7632, R129 ;  /* 0x000076323f817816 */ /* 0x000fe20000000081 */
[----:B0-----:R-:W-:Y:S01]  /*0af0*/  UISETP.NE.U32.AND UP0, UPT, UR4, URZ, UPT ;  /* 0x000000ff0400728c */ /* 0x001fe2000bf05070 */
[----:B------:R-:W-:Y:S01]  /*0b00*/  PRMT R128, R67, 0x7632, R128 ;  /* 0x0000763243807816 */ /* 0x000fe20000000080 */
[----:B------:R-:W0:Y:S01]  /*0b10*/  LDCU.U8 UR4, c[0x0][0x410] ;  /* 0x00008200ff0477ac */ /* 0x000e220008000000 */
[----:B------:R-:W-:Y:S02]  /*0b20*/  PRMT R127, R62, 0x7632, R127 ;  /* 0x000076323e7f7816 */ /* 0x000fe4000000007f */
[----:B------:R-:W-:Y:S01]  /*0b30*/  PRMT R126, R66, 0x7632, R126 ;  /* 0x00007632427e7816 */ /* 0x000fe2000000007e */
[----:B------:R-:W-:Y:S01]  /*0b40*/  UISETP.NE.AND.EX UP0, UPT, UR5, URZ, UPT, UP0 ;  /* 0x000000ff0500728c */ /* 0x000fe2000bf05300 */
[----:B------:R-:W-:Y:S01]  /*0b50*/  PRMT R125, R61, 0x7632, R125 ;  /* 0x000076323d7d7816 */ /* 0x000fe2000000007d */
[----:B------:R-:W2:Y:S01]  /*0b60*/  LDCU UR5, c[0x0][0x448] ;  /* 0x00008900ff0577ac */ /* 0x000ea20008000800 */
[----:B------:R-:W-:-:S02]  /*0b70*/  PRMT R124, R65, 0x7632, R124 ;  /* 0x00007632417c7816 */ /* 0x000fc4000000007c */
[----:B------:R-:W-:Y:S02]  /*0b80*/  PRMT R123, R60, 0x7632, R123 ;  /* 0x000076323c7b7816 */ /* 0x000fe4000000007b */
[----:B------:R-:W-:Y:S02]  /*0b90*/  PRMT R122, R64, 0x7632, R122 ;  /* 0x00007632407a7816 */ /* 0x000fe4000000007a */
[----:B------:R-:W-:Y:S02]  /*0ba0*/  PRMT R121, R71, 0x7632, R121 ;  /* 0x0000763247797816 */ /* 0x000fe40000000079 */
[----:B------:R-:W-:Y:S02]  /*0bb0*/  PRMT R120, R75, 0x7632, R120 ;  /* 0x000076324b787816 */ /* 0x000fe40000000078 */
[----:B------:R-:W-:Y:S02]  /*0bc0*/  PRMT R47, R70, 0x7632, R47 ;  /* 0x00007632462f7816 */ /* 0x000fe4000000002f */
        /* <DEDUP_REMOVED lines=39> */
[----:B------:R-:W-:Y:S02]  /*0e40*/  PLOP3.LUT P5, PT, PT, PT, UP0, 0x80, 0x8 ;  /* 0x000000000008781c */ /* 0x000fe40003faf008 */
[----:B------:R-:W-:Y:S02]  /*0e50*/  PRMT R7, R110, 0x7632, R7 ;  /* 0x000076326e077816 */ /* 0x000fe40000000007 */
[----:B------:R-:W-:Y:S02]  /*0e60*/  PRMT R6, R114, 0x7632, R6 ;  /* 0x0000763272067816 */ /* 0x000fe40000000006 */
[----:B------:R-:W-:-:S02]  /*0e70*/  PRMT R5, R109, 0x7632, R5 ;  /* 0x000076326d057816 */ /* 0x000fc40000000005 */
[----:B------:R-:W-:Y:S02]  /*0e80*/  PRMT R4, R113, 0x7632, R4 ;  /* 0x0000763271047816 */ /* 0x000fe40000000004 */
[----:B------:R-:W-:Y:S02]  /*0e90*/  PRMT R3, R108, 0x7632, R3 ;  /* 0x000076326c037816 */ /* 0x000fe40000000003 */
[----:B012---:R-:W-:-:S07]  /*0ea0*/  PRMT R2, R112, 0x7632, R2 ;  /* 0x0000763270027816 */ /* 0x007fce0000000002 */
.L_x_60:
[----:B------:R-:W0:Y:S01]  /*0eb0*/  @P5 LDC.64 R116, c[0x0][0x3e0] ;  /* 0x0000f800ff745b82 */ /* 0x000e220000000a00 */
[----:B------:R-:W1:Y:S07]  /*0ec0*/  S2R R209, SR_TID.X ;  /* 0x0000000000d17919 */ /* 0x000e6e0000002100 */
[----:B------:R-:W2:Y:S08]  /*0ed0*/  LDC.64 R132, c[0x0][0x3a0] ;  /* 0x0000e800ff847b82 */ /* 0x000eb00000000a00 */
[----:B------:R-:W2:Y:S01]  /*0ee0*/  LDC.64 R134, c[0x0][0x3e0] ;  /* 0x0000f800ff867b82 */ /* 0x000ea20000000a00 */
[----:B0-----:R-:W-:-:S06]  /*0ef0*/  @P5 IMAD.WIDE R116, R142, 0x2, R116 ;  /* 0x000000028e745825 */ /* 0x001fcc00078e0274 */
[----:B------:R-:W3:Y:S01]  /*0f00*/  @P5 LDG.E.U16 R116, desc[UR6][R116.64] ;  /* 0x0000000674745981 */ /* 0x000ee2000c1e1500 */
[----:B------:R-:W-:Y:S01]  /*0f10*/  IMAD R118, R142, UR8, RZ ;  /* 0x000000088e767c24 */ /* 0x000fe2000f8e02ff */
[----:B------:R-:W-:Y:S01]  /*0f20*/  ISETP.GE.U32.AND P4, PT, R143, 0x20, PT ;  /* 0x000000208f00780c */ /* 0x000fe20003f86070 */
[----:B------:R-:W-:Y:S01]  /*0f30*/  HFMA2 R210, -RZ, RZ, 1.875, 0 ;  /* 0x3f800000ffd27431 */ /* 0x000fe200000001ff */
[----:B-1----:R-:W-:Y:S01]  /*0f40*/  LOP3.LUT R144, R209, 0x1f, RZ, 0xc0, !PT ;  /* 0x0000001fd1907812 */ /* 0x002fe200078ec0ff */
[----:B------:R-:W-:Y:S01]  /*0f50*/  BSSY.RECONVERGENT B0, `(.L_x_3) ;  /* 0x000006b000007945 */ /* 0x000fe20003800200 */
[----:B------:R-:W-:-:S04]  /*0f60*/  SHF.R.S32.HI R119, RZ, 0x1f, R118 ;  /* 0x0000001fff777819 */ /* 0x000fc80000011476 */
[----:B------:R-:W-:Y:S02]  /*0f70*/  LEA.HI R119, R119, R118, RZ, 0x3 ;  /* 0x0000007677777211 */ /* 0x000fe400078f18ff */
[----:B--2---:R-:W-:Y:S02]  /*0f80*/  LOP3.LUT P0, RZ, R132, R134, RZ, 0xfc, !PT ;  /* 0x0000008684ff7212 */ /* 0x004fe4000780fcff */
[----:B------:R-:W-:Y:S02]  /*0f90*/  LEA.HI.SX32 R144, R119, R144, 0x1d ;  /* 0x0000009077907211 */ /* 0x000fe400078feaff */
[----:B------:R-:W-:Y:S02]  /*0fa0*/  LOP3.LUT P0, RZ, R133, R135, RZ, 0xfc, P0 ;  /* 0x0000008785ff7212 */ /* 0x000fe4000000fcff */
[----:B------:R-:W-:Y:S02]  /*0fb0*/  MOV R211, R144 ;  /* 0x0000009000d37202 */ /* 0x000fe40000000f00 */
[----:B---3--:R-:W-:Y:S01]  /*0fc0*/  @P5 SHF.L.U32 R210, R116, 0x10, RZ ;  /* 0x0000001074d25819 */ /* 0x008fe200000006ff */
[----:B------:R-:W-:Y:S08]  /*0fd0*/  @!P4 BRA `(.L_x_4) ;  /* 0x000000040088c947 */ /* 0x000ff00003800000 */
[----:B------:R-:W0:Y:S02]  /*0fe0*/  LDC.64 R116, c[0x0][0x390] ;  /* 0x0000e400ff747b82 */ /* 0x000e240000000a00 */
[----:B0-----:R-:W-:-:S06]  /*0ff0*/  IMAD.WIDE.U32 R116, R144, 0x10, R116 ;  /* 0x0000001090747825 */ /* 0x001fcc00078e0074 */
[----:B------:R-:W5:Y:S01]  /*1000*/  LDG.E.128 R116, desc[UR6][R116.64] ;  /* 0x0000000674747981 */ /* 0x000f62000c1e1d00 */
[----:B------:R-:W-:-:S04]  /*1010*/  ISETP.NE.U32.AND P1, PT, R132, RZ, PT ;  /* 0x000000ff8400720c */ /* 0x000fc80003f25070 */
[----:B------:R-:W-:-:S13]  /*1020*/  ISETP.NE.AND.EX P1, PT, R133, RZ, PT, P1 ;  /* 0x000000ff8500720c */ /* 0x000fda0003f25310 */
[----:B------:R-:W-:Y:S05]  /*1030*/  @!P1 BRA `(.L_x_5) ;  /* 0x0000000000a09947 */ /* 0x000fea0003800000 */
[----:B------:R-:W0:Y:S02]  /*1040*/  LDC.64 R48, c[0x0][0x3a0] ;  /* 0x0000e800ff307b82 */ /* 0x000e240000000a00 */
[----:B0-----:R-:W-:-:S06]  /*1050*/  IMAD.WIDE.U32 R48, R144, 0x10, R48 ;  /* 0x0000001090307825 */ /* 0x001fcc00078e0030 */
[----:B------:R-:W2:Y:S01]  /*1060*/  LDG.E.128 R48, desc[UR6][R48.64] ;  /* 0x0000000630307981 */ /* 0x000ea2000c1e1d00 */
[C---:B-----5:R-:W-:Y:S01]  /*1070*/  PRMT R148, R116.reuse, 0x7632, R148 ;  /* 0x0000763274947816 */ /* 0x060fe20000000094 */
[C---:B------:R-:W-:Y:S01]  /*1080*/  IMAD.U32 R211, R119.reuse, 0x10000, RZ ;  /* 0x0001000077d37824 */ /* 0x040fe200078e00ff */
[----:B------:R-:W-:Y:S02]  /*1090*/  SHF.L.U32 R145, R116, 0x10, RZ ;  /* 0x0000001074917819 */ /* 0x000fe400000006ff */
[C---:B------:R-:W-:Y:S02]  /*10a0*/  PRMT R150, R118.reuse, 0x7632, R150 ;  /* 0x0000763276967816 */ /* 0x040fe40000000096 */
[----:B------:R-:W-:Y:S02]  /*10b0*/  SHF.L.U32 R147, R118, 0x10, RZ ;  /* 0x0000001076937819 */ /* 0x000fe400000006ff */
[----:B------:R-:W-:Y:S02]  /*10c0*/  PRMT R152, R119, 0x7632, R152 ;  /* 0x0000763277987816 */ /* 0x000fe40000000098 */
[----:B------:R-:W-:-:S02]  /*10d0*/  PRMT R149, R117, 0x7632, R149 ;  /* 0x0000763275957816 */ /* 0x000fc40000000095 */
[----:B------:R-:W-:Y:S02]  /*10e0*/  SHF.L.U32 R117, R117, 0x10, RZ ;  /* 0x0000001075757819 */ /* 0x000fe400000006ff */
[----:B------:R-:W-:Y:S01]  /*10f0*/  SHF.L.U32 R151, R149, 0x10, RZ ;  /* 0x0000001095977819 */ /* 0x000fe200000006ff */
[----:B------:R-:W-:Y:S01]  /*1100*/  IMAD.U32 R149, R152, 0x10000, RZ ;  /* 0x0001000098957824 */ /* 0x000fe200078e00ff */
[C---:B--2---:R-:W-:Y:S02]  /*1110*/  PRMT R116, R48.reuse, 0x7632, R116 ;  /* 0x0000763230747816 */ /* 0x044fe40000000074 */
[----:B------:R-:W-:Y:S02]  /*1120*/  SHF.L.U32 R118, R48, 0x10, RZ ;  /* 0x0000001030767819 */ /* 0x000fe400000006ff */
[----:B------:R-:W-:Y:S02]  /*1130*/  PRMT R48, R49, 0x7632, R48 ;  /* 0x0000763231307816 */ /* 0x000fe40000000030 */
[----:B------:R-:W-:Y:S01]  /*1140*/  PRMT R119, R50, 0x7632, R119 ;  /* 0x0000763232777816 */ /* 0x000fe20000000077 */
[----:B------:R-:W-:Y:S01]  /*1150*/  FFMA.FTZ R145, R145, R210, R118 ;  /* 0x000000d291917223 */ /* 0x000fe20000010076 */
[----:B------:R-:W-:-:S02]  /*1160*/  PRMT R212, R51, 0x7632, R212 ;  /* 0x0000763233d47816 */ /* 0x000fc400000000d4 */
[----:B------:R-:W-:Y:S02]  /*1170*/  SHF.L.U32 R214, R51, 0x10, RZ ;  /* 0x0000001033d67819 */ /* 0x000fe400000006ff */
[----:B------:R-:W-:Y:S02]  /*1180*/  SHF.L.U32 R146, R49, 0x10, RZ ;  /* 0x0000001031927819 */ /* 0x000fe400000006ff */
[----:B------:R-:W-:Y:S02]  /*1190*/  SHF.L.U32 R51, R150, 0x10, RZ ;  /* 0x0000001096337819 */ /* 0x000fe400000006ff */
[----:B------:R-:W-:Y:S01]  /*11a0*/  SHF.L.U32 R50, R50, 0x10, RZ ;  /* 0x0000001032327819 */ /* 0x000fe200000006ff */
[-C--:B------:R-:W-:Y:S01]  /*11b0*/  FFMA.FTZ R146, R117, R210.reuse, R146 ;  /* 0x000000d275927223 */ /* 0x080fe20000010092 */
[----:B------:R-:W-:Y:S01]  /*11c0*/  SHF.L.U32 R49, R148, 0x10, RZ ;  /* 0x0000001094317819 */ /* 0x000fe200000006ff */
[-C--:B------:R-:W-:Y:S01]  /*11d0*/  FFMA.FTZ R148, R211, R210.reuse, R214 ;  /* 0x000000d2d3947223 */ /* 0x080fe200000100d6 */
[----:B------:R-:W-:Y:S01]  /*11e0*/  SHF.L.U32 R212, R212, 0x10, RZ ;  /* 0x00000010d4d47819 */ /* 0x000fe200000006ff */
[----:B------:R-:W-:Y:S01]  /*11f0*/  FFMA.FTZ R147, R147, R210, R50 ;  /* 0x000000d293937223 */ /* 0x000fe20000010032 */
[----:B------:R-:W-:-:S02]  /*1200*/  SHF.L.U32 R150, R119, 0x10, RZ ;  /* 0x0000001077967819 */ /* 0x000fc400000006ff */
[----:B------:R-:W-:Y:S01]  /*1210*/  SHF.L.U32 R48, R48, 0x10, RZ ;  /* 0x0000001030307819 */ /* 0x000fe200000006ff */
[-C--:B------:R-:W-:Y:S01]  /*1220*/  FFMA.FTZ R149, R149, R210.reuse, R212 ;  /* 0x000000d295957223 */ /* 0x080fe200000100d4 */
[----:B------:R-:W-:Y:S01]  /*1230*/  SHF.L.U32 R116, R116, 0x10, RZ ;  /* 0x0000001074747819 */ /* 0x000fe200000006ff */
[-C--:B------:R-:W-:Y:S02]  /*1240*/  FFMA.FTZ R150, R51, R210.reuse, R150 ;  /* 0x000000d233967223 */ /* 0x080fe40000010096 */
[----:B------:R-:W-:Y:S01]  /*1250*/  FFMA.FTZ R151, R151, R210, R48 ;  /* 0x000000d297977223 */ /* 0x000fe20000010030 */
[----:B------:R-:W-:Y:S01]  /*1260*/  F2FP.BF16.F32.PACK_AB R51, R149, R148 ;  /* 0x000000949533723e */ /* 0x000fe200000010ff */
[----:B------:R-:W-:Y:S01]  /*1270*/  FFMA.FTZ R152, R49, R210, R116 ;  /* 0x000000d231987223 */ /* 0x000fe20000010074 */
[----:B------:R-:W-:Y:S02]  /*1280*/  F2FP.BF16.F32.PACK_AB R50, R150, R147 ;  /* 0x000000939632723e */ /* 0x000fe400000010ff */
[----:B------:R-:W-:-:S02]  /*1290*/  F2FP.BF16.F32.PACK_AB R49, R151, R146 ;  /* 0x000000929731723e */ /* 0x000fc400000010ff */
[----:B------:R-:W-:Y:S01]  /*12a0*/  F2FP.BF16.F32.PACK_AB R48, R152, R145 ;  /* 0x000000919830723e */ /* 0x000fe200000010ff */
[----:B------:R-:W-:Y:S06]  /*12b0*/  BRA `(.L_x_6) ;  /* 0x0000000000c07947 */ /* 0x000fec0003800000 */
.L_x_5:
[----:B------:R-:W-:-:S04]  /*12c0*/  ISETP.NE.U32.AND P5, PT, R134, RZ, PT ;  /* 0x000000ff8600720c */ /* 0x000fc80003fa5070 */
[----:B------:R-:W-:-:S13]  /*12d0*/  ISETP.NE.AND.EX P5, PT, R135, RZ, PT, P5 ;  /* 0x000000ff8700720c */ /* 0x000fda0003fa5350 */
[----:B------:R-:W-:Y:S05]  /*12e0*/  @!P5 BRA `(.L_x_7) ;  /* 0x000000000064d947 */ /* 0x000fea0003800000 */
[C---:B-----5:R-:W-:Y:S02]  /*12f0*/  PRMT R48, R116.reuse, 0x7632, R48 ;  /* 0x0000763274307816 */ /* 0x060fe40000000030 */
[----:B------:R-:W-:Y:S02]  /*1300*/  SHF.L.U32 R145, R116, 0x10, RZ ;  /* 0x0000001074917819 */ /* 0x000fe400000006ff */
[----:B------:R-:W-:Y:S02]  /*1310*/  PRMT R50, R117, 0x7632, R50 ;  /* 0x0000763275327816 */ /* 0x000fe40000000032 */
[----:B------:R-:W-:Y:S01]  /*1320*/  PRMT R51, R118, 0x7632, R51 ;  /* 0x0000763276337816 */ /* 0x000fe20000000033 */
[----:B------:R-:W-:Y:S01]  /*1330*/  FMUL.FTZ R145, R145, R210 ;  /* 0x000000d291917220 */ /* 0x000fe20000410000 */
[C---:B------:R-:W-:Y:S01]  /*1340*/  PRMT R116, R119.reuse, 0x7632, R116 ;  /* 0x0000763277747816 */ /* 0x040fe20000000074 */
[----:B------:R-:W-:Y:S01]  /*1350*/  IMAD.U32 R119, R119, 0x10000, RZ ;  /* 0x0001000077777824 */ /* 0x000fe200078e00ff */
[----:B------:R-:W-:-:S02]  /*1360*/  SHF.L.U32 R117, R117, 0x10, RZ ;  /* 0x0000001075757819 */ /* 0x000fc400000006ff */
[----:B------:R-:W-:Y:S01]  /*1370*/  SHF.L.U32 R147, R118, 0x10, RZ ;  /* 0x0000001076937819 */ /* 0x000fe200000006ff */
[-C--:B------:R-:W-:Y:S01]  /*1380*/  FMUL.FTZ R148, R119, R210.reuse ;  /* 0x000000d277947220 */ /* 0x080fe20000410000 */
[----:B------:R-:W-:Y:S01]  /*1390*/  SHF.L.U32 R49, R48, 0x10, RZ ;  /* 0x0000001030317819 */ /* 0x000fe200000006ff */
[-C--:B------:R-:W-:Y:S01]  /*13a0*/  FMUL.FTZ R146, R117, R210.reuse ;  /* 0x000000d275927220 */ /* 0x080fe20000410000 */
[----:B------:R-:W-:Y:S01]  /*13b0*/  SHF.L.U32 R149, R116, 0x10, RZ ;  /* 0x0000001074957819 */ /* 0x000fe200000006ff */
[-C--:B------:R-:W-:Y:S01]  /*13c0*/  FMUL.FTZ R147, R147, R210.reuse ;  /* 0x000000d293937220 */ /* 0x080fe20000410000 */
[----:B------:R-:W-:Y:S01]  /*13d0*/  SHF.L.U32 R51, R51, 0x10, RZ ;  /* 0x0000001033337819 */ /* 0x000fe200000006ff */
[-C--:B------:R-:W-:Y:S01]  /*13e0*/  FMUL.FTZ R152, R49, R210.reuse ;  /* 0x000000d231987220 */ /* 0x080fe20000410000 */
[----:B------:R-:W-:Y:S01]  /*13f0*/  SHF.L.U32 R151, R50, 0x10, RZ ;  /* 0x0000001032977819 */ /* 0x000fe200000006ff */
[-C--:B------:R-:W-:Y:S02]  /*1400*/  FMUL.FTZ R149, R149, R210.reuse ;  /* 0x000000d295957220 */ /* 0x080fe40000410000 */
[-C--:B------:R-:W-:Y:S01]  /*1410*/  FMUL.FTZ R150, R51, R210.reuse ;  /* 0x000000d233967220 */ /* 0x080fe20000410000 */
[----:B------:R-:W-:Y:S01]  /*1420*/  F2FP.BF16.F32.PACK_AB R48, R152, R145 ;  /* 0x000000919830723e */ /* 0x000fe200000010ff */
[----:B------:R-:W-:Y:S01]  /*1430*/  FMUL.FTZ R151, R151, R210 ;  /* 0x000000d297977220 */ /* 0x000fe20000410000 */
[----:B------:R-:W-:-:S02]  /*1440*/  F2FP.BF16.F32.PACK_AB R51, R149, R148 ;  /* 0x000000949533723e */ /* 0x000fc400000010ff */
[----:B------:R-:W-:Y:S02]  /*1450*/  F2FP.BF16.F32.PACK_AB R50, R150, R147 ;  /* 0x000000939632723e */ /* 0x000fe400000010ff */
[----:B------:R-:W-:Y:S01]  /*1460*/  F2FP.BF16.F32.PACK_AB R49, R151, R146 ;  /* 0x000000929731723e */ /* 0x000fe200000010ff */
[----:B------:R-:W-:Y:S06]  /*1470*/  BRA `(.L_x_6) ;  /* 0x0000000000507947 */ /* 0x000fec0003800000 */
.L_x_7:
[----:B-----5:R-:W-:Y:S01]  /*1480*/  PRMT R146, R116, 0x7632, R146 ;  /* 0x0000763274927816 */ /* 0x020fe20000000092 */
[----:B------:R-:W-:Y:S01]  /*1490*/  IMAD.U32 R211, R119, 0x10000, RZ ;  /* 0x0001000077d37824 */ /* 0x000fe200078e00ff */
[C---:B------:R-:W-:Y:S02]  /*14a0*/  SHF.L.U32 R147, R117.reuse, 0x10, RZ ;  /* 0x0000001075937819 */ /* 0x040fe400000006ff */
[----:B------:R-:W-:Y:S02]  /*14b0*/  SHF.L.U32 R149, R118, 0x10, RZ ;  /* 0x0000001076957819 */ /* 0x000fe400000006ff */
[----:B------:R-:W-:Y:S02]  /*14c0*/  SHF.L.U32 R145, R116, 0x10, RZ ;  /* 0x0000001074917819 */ /* 0x000fe400000006ff */
[----:B------:R-:W-:Y:S02]  /*14d0*/  PRMT R148, R118, 0x7632, R148 ;  /* 0x0000763276947816 */ /* 0x000fe40000000094 */
[----:B------:R-:W-:Y:S01]  /*14e0*/  PRMT R116, R117, 0x7632, R116 ;  /* 0x0000763275747816 */ /* 0x000fe20000000074 */
[----:B------:R-:W-:Y:S01]  /*14f0*/  FMUL.FTZ R145, R145, R210 ;  /* 0x000000d291917220 */ /* 0x000fe20000410000 */
[----:B------:R-:W-:-:S02]  /*1500*/  PRMT R118, R119, 0x7632, R118 ;  /* 0x0000763277767816 */ /* 0x000fc40000000076 */
[----:B------:R-:W-:Y:S01]  /*1510*/  SHF.L.U32 R117, R146, 0x10, RZ ;  /* 0x0000001092757819 */ /* 0x000fe200000006ff */
[-C--:B------:R-:W-:Y:S01]  /*1520*/  FMUL.FTZ R146, R147, R210.reuse ;  /* 0x000000d293927220 */ /* 0x080fe20000410000 */
[-C--:B------:R-:W-:Y:S01]  /*1530*/  FMUL.FTZ R147, R149, R210.reuse ;  /* 0x000000d295937220 */ /* 0x080fe20000410000 */
[----:B------:R-:W-:Y:S02]  /*1540*/  SHF.L.U32 R151, R116, 0x10, RZ ;  /* 0x0000001074977819 */ /* 0x000fe400000006ff */
[----:B------:R-:W-:Y:S01]  /*1550*/  SHF.L.U32 R119, R148, 0x10, RZ ;  /* 0x0000001094777819 */ /* 0x000fe200000006ff */
[-C--:B------:R-:W-:Y:S01]  /*1560*/  FMUL.FTZ R148, R211, R210.reuse ;  /* 0x000000d2d3947220 */ /* 0x080fe20000410000 */
[----:B------:R-:W-:Y:S01]  /*1570*/  SHF.L.U32 R149, R118, 0x10, RZ ;  /* 0x0000001076957819 */ /* 0x000fe200000006ff */
[-C--:B------:R-:W-:Y:S01]  /*1580*/  FMUL.FTZ R152, R117, R210.reuse ;  /* 0x000000d275987220 */ /* 0x080fe20000410000 */
[-C--:B------:R-:W-:Y:S01]  /*1590*/  FMUL.FTZ R151, R151, R210.reuse ;  /* 0x000000d297977220 */ /* 0x080fe20000410000 */
[----:B------:R-:W-:-:S02]  /*15a0*/  FMUL.FTZ R150, R119, R210 ;  /* 0x000000d277967220 */ /* 0x000fc40000410000 */
[----:B------:R-:W-:-:S07]  /*15b0*/  FMUL.FTZ R149, R149, R210 ;  /* 0x000000d295957220 */ /* 0x000fce0000410000 */
.L_x_6:
[----:B------:R-:W0:Y:S01]  /*15c0*/  @P0 LDC.64 R116, c[0x0][0x3a8] ;  /* 0x0000ea00ff740b82 */ /* 0x000e220000000a00 */
[C---:B------:R-:W-:Y:S01]  /*15d0*/  IADD3 R211, PT, PT, R144.reuse, 0x20, RZ ;  /* 0x0000002090d37810 */ /* 0x040fe20007ffe0ff */
[----:B0-----:R-:W-:-:S05]  /*15e0*/  @P0 IMAD.WIDE.U32 R116, R144, 0x10, R116 ;  /* 0x0000001090740825 */ /* 0x001fca00078e0074 */
[----:B------:R0:W-:Y:S02]  /*15f0*/  @P0 STG.E.128 desc[UR6][R116.64], R48 ;  /* 0x0000003074000986 */ /* 0x0001e4000c101d06 */
.L_x_4:
[----:B------:R-:W-:Y:S05]  /*1600*/  BSYNC.RECONVERGENT B0 ;  /* 0x0000000000007941 */ /* 0x000fea0003800200 */
.L_x_3:
[----:B------:R-:W-:Y:S01]  /*1610*/  ISETP.GE.U32.AND P1, PT, R143, 0x40, PT ;  /* 0x000000408f00780c */ /* 0x000fe20003f26070 */
[----:B------:R-:W-:Y:S01]  /*1620*/  BSSY.RECONVERGENT B0, `(.L_x_8) ;  /* 0x0000066000007945 */ /* 0x000fe20003800200 */
[----:B------:R-:W-:-:S11]  /*1630*/  LOP3.LUT R0, R0, 0xfffffdff, RZ, 0xc0, !PT ;  /* 0xfffffdff00007812 */ /* 0x000fd600078ec0ff */
[----:B------:R-:W-:Y:S01]  /*1640*/  @P1 LOP3.LUT R0, R0, 0x200, RZ, 0xfc, !PT ;  /* 0x0000020000001812 */ /* 0x000fe200078efcff */
[----:B------:R-:W-:Y:S06]  /*1650*/  @!P1 BRA `(.L_x_9) ;  /* 0x0000000400889947 */ /* 0x000fec0003800000 */
[----:B0-----:R-:W0:Y:S02]  /*1660*/  LDC.64 R116, c[0x0][0x390] ;  /* 0x0000e400ff747b82 */ /* 0x001e240000000a00 */
        /* <DEDUP_REMOVED lines=8> */
[----:B-----5:R-:W-:Y:S01]  /*16f0*/  PRMT R156, R116, 0x7632, R156 ;  /* 0x00007632749c7816 */ /* 0x020fe2000000009c */
[----:B------:R-:W-:Y:S01]  /*1700*/  IMAD.U32 R155, R118, 0x10000, RZ ;  /* 0x00010000769b7824 */ /* 0x000fe200078e00ff */
[----:B------:R-:W-:Y:S02]  /*1710*/  SHF.L.U32 R153, R116, 0x10, RZ ;  /* 0x0000001074997819 */ /* 0x000fe400000006ff */
[----:B------:R-:W-:Y:S02]  /*1720*/  PRMT R158, R118, 0x7632, R158 ;  /* 0x00007632769e7816 */ /* 0x000fe4000000009e */
[----:B------:R-:W-:Y:S02]  /*1730*/  PRMT R157, R117, 0x7632, R157 ;  /* 0x00007632759d7816 */ /* 0x000fe4000000009d */
[C---:B------:R-:W-:Y:S02]  /*1740*/  PRMT R160, R119.reuse, 0x7632, R160 ;  /* 0x0000763277a07816 */ /* 0x040fe400000000a0 */
[----:B------:R-:W-:-:S02]  /*1750*/  SHF.L.U32 R213, R119, 0x10, RZ ;  /* 0x0000001077d57819 */ /* 0x000fc400000006ff */
[----:B------:R-:W-:Y:S02]  /*1760*/  SHF.L.U32 R159, R157, 0x10, RZ ;  /* 0x000000109d9f7819 */ /* 0x000fe400000006ff */
[----:B------:R-:W-:Y:S02]  /*1770*/  SHF.L.U32 R117, R117, 0x10, RZ ;  /* 0x0000001075757819 */ /* 0x000fe400000006ff */
[----:B------:R-:W-:Y:S02]  /*1780*/  SHF.L.U32 R157, R160, 0x10, RZ ;  /* 0x00000010a09d7819 */ /* 0x000fe400000006ff */
[C---:B--2---:R-:W-:Y:S02]  /*1790*/  PRMT R116, R48.reuse, 0x7632, R116 ;  /* 0x0000763230747816 */ /* 0x044fe40000000074 */
[----:B------:R-:W-:Y:S02]  /*17a0*/  SHF.L.U32 R118, R48, 0x10, RZ ;  /* 0x0000001030767819 */ /* 0x000fe400000006ff */
[----:B------:R-:W-:-:S02]  /*17b0*/  PRMT R48, R49, 0x7632, R48 ;  /* 0x0000763231307816 */ /* 0x000fc40000000030 */
[----:B------:R-:W-:Y:S01]  /*17c0*/  PRMT R119, R50, 0x7632, R119 ;  /* 0x0000763232777816 */ /* 0x000fe20000000077 */
[-C--:B------:R-:W-:Y:S01]  /*17d0*/  FFMA.FTZ R153, R153, R210.reuse, R118 ;  /* 0x000000d299997223 */ /* 0x080fe20000010076 */
[C---:B------:R-:W-:Y:S02]  /*17e0*/  PRMT R212, R51.reuse, 0x7632, R212 ;  /* 0x0000763233d47816 */ /* 0x040fe400000000d4 */
[----:B------:R-:W-:Y:S01]  /*17f0*/  SHF.L.U32 R214, R51, 0x10, RZ ;  /* 0x0000001033d67819 */ /* 0x000fe200000006ff */
[----:B------:R-:W-:Y:S01]  /*1800*/  IMAD.U32 R51, R158, 0x10000, RZ ;  /* 0x000100009e337824 */ /* 0x000fe200078e00ff */
[----:B------:R-:W-:Y:S02]  /*1810*/  SHF.L.U32 R154, R49, 0x10, RZ ;  /* 0x00000010319a7819 */ /* 0x000fe400000006ff */
[----:B------:R-:W-:Y:S02]  /*1820*/  SHF.L.U32 R50, R50, 0x10, RZ ;  /* 0x0000001032327819 */ /* 0x000fe400000006ff */
[----:B------:R-:W-:Y:S01]  /*1830*/  SHF.L.U32 R49, R156, 0x10, RZ ;  /* 0x000000109c317819 */ /* 0x000fe200000006ff */
[-C--:B------:R-:W-:Y:S01]  /*1840*/  FFMA.FTZ R154, R117, R210.reuse, R154 ;  /* 0x000000d2759a7223 */ /* 0x080fe2000001009a */
[----:B------:R-:W-:Y:S01]  /*1850*/  SHF.L.U32 R212, R212, 0x10, RZ ;  /* 0x00000010d4d47819 */ /* 0x000fe200000006ff */
[-C--:B------:R-:W-:Y:S01]  /*1860*/  FFMA.FTZ R155, R155, R210.reuse, R50 ;  /* 0x000000d29b9b7223 */ /* 0x080fe20000010032 */
[----:B------:R-:W-:Y:S01]  /*1870*/  SHF.L.U32 R158, R119, 0x10, RZ ;  /* 0x00000010779e7819 */ /* 0x000fe200000006ff */
[-C--:B------:R-:W-:Y:S01]  /*1880*/  FFMA.FTZ R156, R213, R210.reuse, R214 ;  /* 0x000000d2d59c7223 */ /* 0x080fe200000100d6 */
[----:B------:R-:W-:Y:S01]  /*1890*/  SHF.L.U32 R48, R48, 0x10, RZ ;  /* 0x0000001030307819 */ /* 0x000fe200000006ff */
[-C--:B------:R-:W-:Y:S01]  /*18a0*/  FFMA.FTZ R157, R157, R210.reuse, R212 ;  /* 0x000000d29d9d7223 */ /* 0x080fe200000100d4 */
[----:B------:R-:W-:Y:S01]  /*18b0*/  SHF.L.U32 R116, R116, 0x10, RZ ;  /* 0x0000001074747819 */ /* 0x000fe200000006ff */
[----:B------:R-:W-:-:S02]  /*18c0*/  FFMA.FTZ R158, R51, R210, R158 ;  /* 0x000000d2339e7223 */ /* 0x000fc4000001009e */
[----:B------:R-:W-:Y:S01]  /*18d0*/  FFMA.FTZ R159, R159, R210, R48 ;  /* 0x000000d29f9f7223 */ /* 0x000fe20000010030 */
[----:B------:R-:W-:Y:S01]  /*18e0*/  F2FP.BF16.F32.PACK_AB R51, R157, R156 ;  /* 0x0000009c9d33723e */ /* 0x000fe200000010ff */
[----:B------:R-:W-:Y:S01]  /*18f0*/  FFMA.FTZ R160, R49, R210, R116 ;  /* 0x000000d231a07223 */ /* 0x000fe20000010074 */
[----:B------:R-:W-:Y:S02]  /*1900*/  F2FP.BF16.F32.PACK_AB R50, R158, R155 ;  /* 0x0000009b9e32723e */ /* 0x000fe400000010ff */
[----:B------:R-:W-:Y:S02]  /*1910*/  F2FP.BF16.F32.PACK_AB R49, R159, R154 ;  /* 0x0000009a9f31723e */ /* 0x000fe400000010ff */
[----:B------:R-:W-:Y:S01]  /*1920*/  F2FP.BF16.F32.PACK_AB R48, R160, R153 ;  /* 0x00000099a030723e */ /* 0x000fe200000010ff */
[----:B------:R-:W-:Y:S06]  /*1930*/  BRA `(.L_x_11) ;  /* 0x0000000000c07947 */ /* 0x000fec0003800000 */
.L_x_10:
[----:B------:R-:W-:-:S04]  /*1940*/  ISETP.NE.U32.AND P1, PT, R134, RZ, PT ;  /* 0x000000ff8600720c */ /* 0x000fc80003f25070 */
[----:B------:R-:W-:-:S13]  /*1950*/  ISETP.NE.AND.EX P1, PT, R135, RZ, PT, P1 ;  /* 0x000000ff8700720c */ /* 0x000fda0003f25310 */
[----:B------:R-:W-:Y:S05]  /*1960*/  @P1 BRA `(.L_x_12) ;  /* 0x0000000000541947 */ /* 0x000fea0003800000 */
[----:B-----5:R-:W-:Y:S01]  /*1970*/  PRMT R154, R116, 0x7632, R154 ;  /* 0x00007632749a7816 */ /* 0x020fe2000000009a */
[----:B------:R-:W-:Y:S01]  /*1980*/  IMAD.U32 R157, R118, 0x10000, RZ ;  /* 0x00010000769d7824 */ /* 0x000fe200078e00ff */
[C---:B------:R-:W-:Y:S02]  /*1990*/  SHF.L.U32 R155, R117.reuse, 0x10, RZ ;  /* 0x00000010759b7819 */ /* 0x040fe400000006ff */
[----:B------:R-:W-:Y:S02]  /*19a0*/  SHF.L.U32 R153, R116, 0x10, RZ ;  /* 0x0000001074997819 */ /* 0x000fe400000006ff */
[----:B------:R-:W-:Y:S02]  /*19b0*/  PRMT R156, R118, 0x7632, R156 ;  /* 0x00007632769c7816 */ /* 0x000fe4000000009c */
[----:B------:R-:W-:Y:S01]  /*19c0*/  PRMT R116, R117, 0x7632, R116 ;  /* 0x0000763275747816 */ /* 0x000fe20000000074 */
[----:B------:R-:W-:Y:S01]  /*19d0*/  FMUL.FTZ R153, R153, R210 ;  /* 0x000000d299997220 */ /* 0x000fe20000410000 */
[----:B------:R-:W-:-:S02]  /*19e0*/  PRMT R118, R119, 0x7632, R118 ;  /* 0x0000763277767816 */ /* 0x000fc40000000076 */
        /* <DEDUP_REMOVED lines=10> */
[----:B------:R-:W-:-:S02]  /*1a90*/  FMUL.FTZ R158, R119, R210 ;  /* 0x000000d2779e7220 */ /* 0x000fc40000410000 */
[----:B------:R-:W-:Y:S01]  /*1aa0*/  FMUL.FTZ R157, R157, R210 ;  /* 0x000000d29d9d7220 */ /* 0x000fe20000410000 */
[----:B------:R-:W-:Y:S06]  /*1ab0*/  BRA `(.L_x_11) ;  /* 0x0000000000607947 */ /* 0x000fec0003800000 */
.L_x_12:
[----:B-----5:R-:W-:Y:S01]  /*1ac0*/  PRMT R48, R116, 0x7632, R48 ;  /* 0x0000763274307816 */ /* 0x020fe20000000030 */
[----:B------:R-:W-:Y:S01]  /*1ad0*/  IMAD.U32 R155, R118, 0x10000, RZ ;  /* 0x00010000769b7824 */ /* 0x000fe200078e00ff */
[----:B------:R-:W-:Y:S02]  /*1ae0*/  SHF.L.U32 R153, R116, 0x10, RZ ;  /* 0x0000001074997819 */ /* 0x000fe400000006ff */
[----:B------:R-:W-:Y:S01]  /*1af0*/  PRMT R50, R117, 0x7632, R50 ;  /* 0x0000763275327816 */ /* 0x000fe20000000032 */
[-C--:B------:R-:W-:Y:S01]  /*1b00*/  FMUL.FTZ R155, R155, R210.reuse ;  /* 0x000000d29b9b7220 */ /* 0x080fe20000410000 */
[----:B------:R-:W-:Y:S01]  /*1b10*/  PRMT R51, R118, 0x7632, R51 ;  /* 0x0000763276337816 */ /* 0x000fe20000000033 */
[----:B------:R-:W-:Y:S01]  /*1b20*/  FMUL.FTZ R153, R153, R210 ;  /* 0x000000d299997220 */ /* 0x000fe20000410000 */
[----:B------:R-:W-:Y:S02]  /*1b30*/  PRMT R116, R119, 0x7632, R116 ;  /* 0x0000763277747816 */ /* 0x000fe40000000074 */
[----:B------:R-:W-:-:S02]  /*1b40*/  SHF.L.U32 R117, R117, 0x10, RZ ;  /* 0x0000001075757819 */ /* 0x000fc400000006ff */
[----:B------:R-:W-:Y:S02]  /*1b50*/  SHF.L.U32 R119, R119, 0x10, RZ ;  /* 0x0000001077777819 */ /* 0x000fe400000006ff */
        /* <DEDUP_REMOVED lines=13> */
[----:B------:R-:W-:-:S07]  /*1c30*/  F2FP.BF16.F32.PACK_AB R49, R159, R154 ;  /* 0x0000009a9f31723e */ /* 0x000fce00000010ff */
.L_x_11:
[----:B------:R-:W0:Y:S02]  /*1c40*/  @P0 LDC.64 R116, c[0x0][0x3a8] ;  /* 0x0000ea00ff740b82 */ /* 0x000e240000000a00 */
[C---:B0-----:R-:W-:Y:S01]  /*1c50*/  @P0 IMAD.WIDE.U32 R116, R211.reuse, 0x10, R116 ;  /* 0x00000010d3740825 */ /* 0x041fe200078e0074 */
[----:B------:R-:W-:-:S04]  /*1c60*/  IADD3 R211, PT, PT, R211, 0x20, RZ ;  /* 0x00000020d3d37810 */ /* 0x000fc80007ffe0ff */
[----:B------:R1:W-:Y:S03]  /*1c70*/  @P0 STG.E.128 desc[UR6][R116.64], R48 ;  /* 0x0000003074000986 */ /* 0x0003e6000c101d06 */
.L_x_9:
[----:B------:R-:W-:Y:S05]  /*1c80*/  BSYNC.RECONVERGENT B0 ;  /* 0x0000000000007941 */ /* 0x000fea0003800200 */
.L_x_8:
[----:B------:R-:W-:Y:S01]  /*1c90*/  ISETP.GE.U32.AND P1, PT, R143, 0x60, PT ;  /* 0x000000608f00780c */ /* 0x000fe20003f26070 */
[----:B------:R-:W-:Y:S01]  /*1ca0*/  BSSY.RECONVERGENT B0, `(.L_x_13) ;  /* 0x0000066000007945 */ /* 0x000fe20003800200 */
[----:B------:R-:W-:-:S11]  /*1cb0*/  LOP3.LUT R0, R0, 0xfffffbff, RZ, 0xc0, !PT ;  /* 0xfffffbff00007812 */ /* 0x000fd600078ec0ff */
[----:B------:R-:W-:Y:S01]  /*1cc0*/  @P1 LOP3.LUT R0, R0, 0x400, RZ, 0xfc, !PT ;  /* 0x0000040000001812 */ /* 0x000fe200078efcff */
[----:B------:R-:W-:Y:S06]  /*1cd0*/  @!P1 BRA `(.L_x_14) ;  /* 0x0000000400889947 */ /* 0x000fec0003800000 */
[----:B01----:R-:W0:Y:S02]  /*1ce0*/  LDC.64 R116, c[0x0][0x390] ;  /* 0x0000e400ff747b82 */ /* 0x003e240000000a00 */
        /* <DEDUP_REMOVED lines=8> */
[C---:B-----5:R-:W-:Y:S02]  /*1d70*/  PRMT R164, R116.reuse, 0x7632, R164 ;  /* 0x0000763274a47816 */ /* 0x060fe400000000a4 */
[----:B------:R-:W-:Y:S02]  /*1d80*/  SHF.L.U32 R161, R116, 0x10, RZ ;  /* 0x0000001074a17819 */ /* 0x000fe400000006ff */
[C---:B------:R-:W-:Y:S02]  /*1d90*/  PRMT R166, R118.reuse, 0x7632, R166 ;  /* 0x0000763276a67816 */ /* 0x040fe400000000a6 */
[----:B------:R-:W-:Y:S02]  /*1da0*/  SHF.L.U32 R163, R118, 0x10, RZ ;  /* 0x0000001076a37819 */ /* 0x000fe400000006ff */
[C---:B------:R-:W-:Y:S02]  /*1db0*/  PRMT R167, R119.reuse, 0x7632, R167 ;  /* 0x0000763277a77816 */ /* 0x040fe400000000a7 */
[----:B------:R-:W-:-:S02]  /*1dc0*/  SHF.L.U32 R213, R119, 0x10, RZ ;  /* 0x0000001077d57819 */ /* 0x000fc400000006ff */
[C---:B------:R-:W-:Y:S01]  /*1dd0*/  PRMT R165, R117.reuse, 0x7632, R165 ;  /* 0x0000763275a57816 */ /* 0x040fe200000000a5 */
[----:B------:R-:W-:Y:S01]  /*1de0*/  IMAD.U32 R117, R117, 0x10000, RZ ;  /* 0x0001000075757824 */ /* 0x000fe200078e00ff */
[----:B------:R-:W-:-:S03]  /*1df0*/  SHF.L.U32 R167, R167, 0x10, RZ ;  /* 0x00000010a7a77819 */ /* 0x000fc600000006ff */
[----:B------:R-:W-:Y:S01]  /*1e00*/  IMAD.U32 R165, R165, 0x10000, RZ ;  /* 0x00010000a5a57824 */ /* 0x000fe200078e00ff */
[C---:B--2---:R-:W-:Y:S02]  /*1e10*/  PRMT R116, R48.reuse, 0x7632, R116 ;  /* 0x0000763230747816 */ /* 0x044fe40000000074 */
[----:B------:R-:W-:Y:S02]  /*1e20*/  SHF.L.U32 R118, R48, 0x10, RZ ;  /* 0x0000001030767819 */ /* 0x000fe400000006ff */
[----:B------:R-:W-:Y:S02]  /*1e30*/  PRMT R168, R51, 0x7632, R168 ;  /* 0x0000763233a87816 */ /* 0x000fe400000000a8 */
[----:B------:R-:W-:Y:S01]  /*1e40*/  PRMT R48, R49, 0x7632, R48 ;  /* 0x0000763231307816 */ /* 0x000fe20000000030 */
[----:B------:R-:W-:Y:S01]  /*1e50*/  FFMA.FTZ R161, R161, R210, R118 ;  /* 0x000000d2a1a17223 */ /* 0x000fe20000010076 */
[----:B------:R-:W-:Y:S02]  /*1e60*/  PRMT R119, R50, 0x7632, R119 ;  /* 0x0000763232777816 */ /* 0x000fe40000000077 */
[----:B------:R-:W-:-:S02]  /*1e70*/  SHF.L.U32 R212, R51, 0x10, RZ ;  /* 0x0000001033d47819 */ /* 0x000fc400000006ff */
[----:B------:R-:W-:Y:S02]  /*1e80*/  SHF.L.U32 R162, R49, 0x10, RZ ;  /* 0x0000001031a27819 */ /* 0x000fe400000006ff */
[----:B------:R-:W-:Y:S02]  /*1e90*/  SHF.L.U32 R51, R166, 0x10, RZ ;  /* 0x00000010a6337819 */ /* 0x000fe400000006ff */
[----:B------:R-:W-:Y:S01]  /*1ea0*/  SHF.L.U32 R168, R168, 0x10, RZ ;  /* 0x00000010a8a87819 */ /* 0x000fe200000006ff */
[-C--:B------:R-:W-:Y:S01]  /*1eb0*/  FFMA.FTZ R162, R117, R210.reuse, R162 ;  /* 0x000000d275a27223 */ /* 0x080fe200000100a2 */
        /* <DEDUP_REMOVED lines=16> */
.L_x_15:
[----:B------:R-:W-:-:S04]  /*1fc0*/  ISETP.NE.U32.AND P1, PT, R134, RZ, PT ;  /* 0x000000ff8600720c */ /* 0x000fc80003f25070 */
[----:B------:R-:W-:-:S13]  /*1fd0*/  ISETP.NE.AND.EX P1, PT, R135, RZ, PT, P1 ;  /* 0x000000ff8700720c */ /* 0x000fda0003f25310 */
[----:B------:R-:W-:Y:S05]  /*1fe0*/  @P1 BRA `(.L_x_17) ;  /* 0x0000000000541947 */ /* 0x000fea0003800000 */
[----:B-----5:R-:W-:Y:S01]  /*1ff0*/  PRMT R162, R116, 0x7632, R162 ;  /* 0x0000763274a27816 */ /* 0x020fe200000000a2 */
[C---:B------:R-:W-:Y:S01]  /*2000*/  IMAD.U32 R163, R117.reuse, 0x10000, RZ ;  /* 0x0001000075a37824 */ /* 0x040fe200078e00ff */
        /* <DEDUP_REMOVED lines=19> */
.L_x_17:
[C---:B-----5:R-:W-:Y:S02]  /*2140*/  PRMT R48, R116.reuse, 0x7632, R48 ;  /* 0x0000763274307816 */ /* 0x060fe40000000030 */
[----:B------:R-:W-:Y:S02]  /*2150*/  SHF.L.U32 R161, R116, 0x10, RZ ;  /* 0x0000001074a17819 */ /* 0x000fe400000006ff */
[C---:B------:R-:W-:Y:S01]  /*2160*/  PRMT R50, R117.reuse, 0x7632, R50 ;  /* 0x0000763275327816 */ /* 0x040fe20000000032 */
[----:B------:R-:W-:Y:S01]  /*2170*/  IMAD.U32 R117, R117, 0x10000, RZ ;  /* 0x0001000075757824 */ /* 0x000fe200078e00ff */
[C---:B------:R-:W-:Y:S01]  /*2180*/  PRMT R51, R118.reuse, 0x7632, R51 ;  /* 0x0000763276337816 */ /* 0x040fe20000000033 */
[-C--:B------:R-:W-:Y:S01]  /*2190*/  FMUL.FTZ R161, R161, R210.reuse ;  /* 0x000000d2a1a17220 */ /* 0x080fe20000410000 */
[----:B------:R-:W-:Y:S01]  /*21a0*/  PRMT R116, R119, 0x7632, R116 ;  /* 0x0000763277747816 */ /* 0x000fe20000000074 */
[----:B------:R-:W-:Y:S01]  /*21b0*/  FMUL.FTZ R162, R117, R210 ;  /* 0x000000d275a27220 */ /* 0x000fe20000410000 */
        /* <DEDUP_REMOVED lines=16> */
.L_x_16:
[----:B------:R-:W0:Y:S02]  /*22c0*/  @P0 LDC.64 R116, c[0x0][0x3a8] ;  /* 0x0000ea00ff740b82 */ /* 0x000e240000000a00 */
[C---:B0-----:R-:W-:Y:S01]  /*22d0*/  @P0 IMAD.WIDE.U32 R116, R211.reuse, 0x10, R116 ;  /* 0x00000010d3740825 */ /* 0x041fe200078e0074 */
[----:B------:R-:W-:-:S04]  /*22e0*/  IADD3 R211, PT, PT, R211, 0x20, RZ ;  /* 0x00000020d3d37810 */ /* 0x000fc80007ffe0ff */
[----:B------:R2:W-:Y:S03]  /*22f0*/  @P0 STG.E.128 desc[UR6][R116.64], R48 ;  /* 0x0000003074000986 */ /* 0x0005e6000c101d06 */
.L_x_14:
[----:B------:R-:W-:Y:S05]  /*2300*/  BSYNC.RECONVERGENT B0 ;  /* 0x0000000000007941 */ /* 0x000fea0003800200 */
.L_x_13:
[----:B------:R-:W-:Y:S01]  /*2310*/  ISETP.GE.U32.AND P1, PT, R143, 0x80, PT ;  /* 0x000000808f00780c */ /* 0x000fe20003f26070 */
[----:B------:R-:W-:Y:S01]  /*2320*/  BSSY.RECONVERGENT B0, `(.L_x_18) ;  /* 0x0000066000007945 */ /* 0x000fe20003800200 */
[----:B------:R-:W-:-:S11]  /*2330*/  LOP3.LUT R0, R0, 0xfffffeff, RZ, 0xc0, !PT ;  /* 0xfffffeff00007812 */ /* 0x000fd600078ec0ff */
[----:B------:R-:W-:Y:S01]  /*2340*/  @P1 LOP3.LUT R0, R0, 0x100, RZ, 0xfc, !PT ;  /* 0x0000010000001812 */ /* 0x000fe200078efcff */
[----:B------:R-:W-:Y:S06]  /*2350*/  @!P1 BRA `(.L_x_19) ;  /* 0x0000000400889947 */ /* 0x000fec0003800000 */
[----:B012---:R-:W0:Y:S02]  /*2360*/  LDC.64 R116, c[0x0][0x390] ;  /* 0x0000e400ff747b82 */ /* 0x007e240000000a00 */
        /* <DEDUP_REMOVED lines=10> */
[----:B------:R-:W-:Y:S02]  /*2410*/  PRMT R170, R116, 0x7632, R170 ;  /* 0x0000763274aa7816 */ /* 0x000fe400000000aa */
[----:B------:R-:W-:Y:S02]  /*2420*/  SHF.L.U32 R117, R117, 0x10, RZ ;  /* 0x0000001075757819 */ /* 0x000fe400000006ff */
[C---:B------:R-:W-:Y:S02]  /*2430*/  PRMT R175, R118.reuse, 0x7632, R175 ;  /* 0x0000763276af7816 */ /* 0x040fe400000000af */
[----:B------:R-:W-:Y:S02]  /*2440*/  SHF.L.U32 R173, R118, 0x10, RZ ;  /* 0x0000001076ad7819 */ /* 0x000fe400000006ff */
[----:B------:R-:W-:-:S02]  /*2450*/  PRMT R176, R119, 0x7632, R176 ;  /* 0x0000763277b07816 */ /* 0x000fc400000000b0 */
[----:B------:R-:W-:Y:S02]  /*2460*/  SHF.L.U32 R213, R119, 0x10, RZ ;  /* 0x0000001077d57819 */ /* 0x000fe400000006ff */
[----:B------:R-:W-:Y:S02]  /*2470*/  SHF.L.U32 R215, R176, 0x10, RZ ;  /* 0x00000010b0d77819 */ /* 0x000fe400000006ff */
[----:B--2---:R-:W-:Y:S02]  /*2480*/  SHF.L.U32 R174, R49, 0x10, RZ ;  /* 0x0000001031ae7819 */ /* 0x004fe400000006ff */
[C---:B------:R-:W-:Y:S02]  /*2490*/  PRMT R116, R48.reuse, 0x7632, R116 ;  /* 0x0000763230747816 */ /* 0x040fe40000000074 */
[----:B------:R-:W-:Y:S01]  /*24a0*/  SHF.L.U32 R118, R48, 0x10, RZ ;  /* 0x0000001030767819 */ /* 0x000fe200000006ff */
[-C--:B------:R-:W-:Y:S01]  /*24b0*/  FFMA.FTZ R171, R117, R210.reuse, R174 ;  /* 0x000000d275ab7223 */ /* 0x080fe200000100ae */
[----:B------:R-:W-:Y:S01]  /*24c0*/  PRMT R48, R49, 0x7632, R48 ;  /* 0x0000763231307816 */ /* 0x000fe20000000030 */
[----:B------:R-:W-:Y:S01]  /*24d0*/  IMAD.U32 R49, R170, 0x10000, RZ ;  /* 0x00010000aa317824 */ /* 0x000fe200078e00ff */
        /* <DEDUP_REMOVED lines=15> */
[-C--:B------:R-:W-:Y:S01]  /*25d0*/  FFMA.FTZ R172, R51, R210.reuse, R48 ;  /* 0x000000d233ac7223 */ /* 0x080fe20000010030 */
[----:B------:R-:W-:Y:S01]  /*25e0*/  F2FP.BF16.F32.PACK_AB R51, R176, R175 ;  /* 0x000000afb033723e */ /* 0x000fe200000010ff */
[----:B------:R-:W-:Y:S01]  /*25f0*/  FFMA.FTZ R170, R49, R210, R116 ;  /* 0x000000d231aa7223 */ /* 0x000fe20000010074 */
[----:B------:R-:W-:Y:S02]  /*2600*/  F2FP.BF16.F32.PACK_AB R50, R174, R173 ;  /* 0x000000adae32723e */ /* 0x000fe400000010ff */
[----:B------:R-:W-:-:S02]  /*2610*/  F2FP.BF16.F32.PACK_AB R49, R172, R171 ;  /* 0x000000abac31723e */ /* 0x000fc400000010ff */
[----:B------:R-:W-:Y:S01]  /*2620*/  F2FP.BF16.F32.PACK_AB R48, R170, R169 ;  /* 0x000000a9aa30723e */ /* 0x000fe200000010ff */
[----:B------:R-:W-:Y:S06]  /*2630*/  BRA `(.L_x_21) ;  /* 0x0000000000c07947 */ /* 0x000fec0003800000 */
.L_x_20:
[----:B------:R-:W-:-:S04]  /*2640*/  ISETP.NE.U32.AND P1, PT, R134, RZ, PT ;  /* 0x000000ff8600720c */ /* 0x000fc80003f25070 */
[----:B------:R-:W-:-:S13]  /*2650*/  ISETP.NE.AND.EX P1, PT, R135, RZ, PT, P1 ;  /* 0x000000ff8700720c */ /* 0x000fda0003f25310 */
[----:B------:R-:W-:Y:S05]  /*2660*/  @P1 BRA `(.L_x_22) ;  /* 0x0000000000541947 */ /* 0x000fea0003800000 */
[C---:B-----5:R-:W-:Y:S01]  /*2670*/  PRMT R170, R116.reuse, 0x7632, R170 ;  /* 0x0000763274aa7816 */ /* 0x060fe200000000aa */
[----:B------:R-:W-:Y:S01]  /*2680*/  IMAD.U32 R169, R116, 0x10000, RZ ;  /* 0x0001000074a97824 */ /* 0x000fe200078e00ff */
[C---:B------:R-:W-:Y:S02]  /*2690*/  PRMT R172, R118.reuse, 0x7632, R172 ;  /* 0x0000763276ac7816 */ /* 0x040fe400000000ac */
[----:B------:R-:W-:Y:S01]  /*26a0*/  SHF.L.U32 R173, R118, 0x10, RZ ;  /* 0x0000001076ad7819 */ /* 0x000fe200000006ff */
[-C--:B------:R-:W-:Y:S01]  /*26b0*/  FMUL.FTZ R169, R169, R210.reuse ;  /* 0x000000d2a9a97220 */ /* 0x080fe20000410000 */
[----:B------:R-:W-:Y:S02]  /*26c0*/  PRMT R116, R117, 0x7632, R116 ;  /* 0x0000763275747816 */ /* 0x000fe40000000074 */
        /* <DEDUP_REMOVED lines=15> */
.L_x_22:
[C---:B-----5:R-:W-:Y:S01]  /*27c0*/  PRMT R50, R117.reuse, 0x7632, R50 ;  /* 0x0000763275327816 */ /* 0x060fe20000000032 */
[C---:B------:R-:W-:Y:S01]  /*27d0*/  IMAD.U32 R169, R116.reuse, 0x10000, RZ ;  /* 0x0001000074a97824 */ /* 0x040fe200078e00ff */
        /* <DEDUP_REMOVED lines=16> */
[----:B------:R-:W-:Y:S01]  /*28e0*/  F2FP.BF16.F32.PACK_AB R50, R174, R173 ;  /* 0x000000adae32723e */ /* 0x000fe200000010ff */
[----:B------:R-:W-:-:S02]  /*28f0*/  FMUL.FTZ R176, R213, R210 ;  /* 0x000000d2d5b07220 */ /* 0x000fc40000410000 */
[----:B------:R-:W-:Y:S01]  /*2900*/  FMUL.FTZ R172, R51, R210 ;  /* 0x000000d233ac7220 */ /* 0x000fe20000410000 */
[----:B------:R-:W-:Y:S02]  /*2910*/  F2FP.BF16.F32.PACK_AB R48, R170, R169 ;  /* 0x000000a9aa30723e */ /* 0x000fe400000010ff */
[----:B------:R-:W-:Y:S02]  /*2920*/  F2FP.BF16.F32.PACK_AB R51, R176, R175 ;  /* 0x000000afb033723e */ /* 0x000fe400000010ff */
[----:B------:R-:W-:-:S07]  /*2930*/  F2FP.BF16.F32.PACK_AB R49, R172, R171 ;  /* 0x000000abac31723e */ /* 0x000fce00000010ff */
.L_x_21:
[----:B------:R-:W0:Y:S02]  /*2940*/  @P0 LDC.64 R116, c[0x0][0x3a8] ;  /* 0x0000ea00ff740b82 */ /* 0x000e240000000a00 */
[----:B0-----:R-:W-:-:S04]  /*2950*/  @P0 IMAD.WIDE.U32 R116, R211, 0x10, R116 ;  /* 0x00000010d3740825 */ /* 0x001fc800078e0074 */
[----:B------:R-:W-:Y:S01]  /*2960*/  VIADD R211, R211, 0x20 ;  /* 0x00000020d3d37836 */ /* 0x000fe20000000000 */
[----:B------:R3:W-:Y:S06]  /*2970*/  @P0 STG.E.128 desc[UR6][R116.64], R48 ;  /* 0x0000003074000986 */ /* 0x0007ec000c101d06 */
.L_x_19:
[----:B------:R-:W-:Y:S05]  /*2980*/  BSYNC.RECONVERGENT B0 ;  /* 0x0000000000007941 */ /* 0x000fea0003800200 */
.L_x_18:
[----:B------:R-:W-:Y:S01]  /*2990*/  ISETP.GE.U32.AND P1, PT, R143, 0xa0, PT ;  /* 0x000000a08f00780c */ /* 0x000fe20003f26070 */
[----:B------:R-:W-:Y:S01]  /*29a0*/  BSSY.RECONVERGENT B0, `(.L_x_23) ;  /* 0x0000066000007945 */ /* 0x000fe20003800200 */
[----:B------:R-:W-:-:S11]  /*29b0*/  LOP3.LUT R0, R0, 0xffffff7f, RZ, 0xc0, !PT ;  /* 0xffffff7f00007812 */ /* 0x000fd600078ec0ff */
[----:B------:R-:W-:Y:S01]  /*29c0*/  @P1 LOP3.LUT R0, R0, 0x80, RZ, 0xfc, !PT ;  /* 0x0000008000001812 */ /* 0x000fe200078efcff */
[----:B------:R-:W-:Y:S06]  /*29d0*/  @!P1 BRA `(.L_x_24) ;  /* 0x0000000400889947 */ /* 0x000fec0003800000 */
[----:B0123--:R-:W0:Y:S02]  /*29e0*/  LDC.64 R116, c[0x0][0x390] ;  /* 0x0000e400ff747b82 */ /* 0x00fe240000000a00 */
        /* <DEDUP_REMOVED lines=9> */
[C---:B------:R-:W-:Y:S02]  /*2a80*/  PRMT R178, R116.reuse, 0x7632, R178 ;  /* 0x0000763274b27816 */ /* 0x040fe400000000b2 */
[----:B------:R-:W-:Y:S02]  /*2a90*/  SHF.L.U32 R177, R116, 0x10, RZ ;  /* 0x0000001074b17819 */ /* 0x000fe400000006ff */
[----:B------:R-:W-:Y:S02]  /*2aa0*/  SHF.L.U32 R117, R117, 0x10, RZ ;  /* 0x0000001075757819 */ /* 0x000fe400000006ff */
[C---:B------:R-:W-:Y:S02]  /*2ab0*/  PRMT R183, R118.reuse, 0x7632, R183 ;  /* 0x0000763276b77816 */ /* 0x040fe400000000b7 */
[----:B------:R-:W-:-:S02]  /*2ac0*/  SHF.L.U32 R181, R118, 0x10, RZ ;  /* 0x0000001076b57819 */ /* 0x000fc400000006ff */
[C---:B------:R-:W-:Y:S02]  /*2ad0*/  PRMT R184, R119.reuse, 0x7632, R184 ;  /* 0x0000763277b87816 */ /* 0x040fe400000000b8 */
[----:B------:R-:W-:Y:S02]  /*2ae0*/  SHF.L.U32 R213, R119, 0x10, RZ ;  /* 0x0000001077d57819 */ /* 0x000fe400000006ff */
[----:B------:R-:W-:Y:S02]  /*2af0*/  SHF.L.U32 R215, R184, 0x10, RZ ;  /* 0x00000010b8d77819 */ /* 0x000fe400000006ff */
[----:B--2---:R-:W-:Y:S01]  /*2b00*/  SHF.L.U32 R182, R49, 0x10, RZ ;  /* 0x0000001031b67819 */ /* 0x004fe200000006ff */
[----:B------:R-:W-:Y:S01]  /*2b10*/  IMAD.U32 R214, R51, 0x10000, RZ ;  /* 0x0001000033d67824 */ /* 0x000fe200078e00ff */
        /* <DEDUP_REMOVED lines=18> */
[-C--:B------:R-:W-:Y:S02]  /*2c40*/  FFMA.FTZ R184, R215, R210.reuse, R212 ;  /* 0x000000d2d7b87223 */ /* 0x080fe400000100d4 */
[-C--:B------:R-:W-:Y:S02]  /*2c50*/  FFMA.FTZ R182, R117, R210.reuse, R182 ;  /* 0x000000d275b67223 */ /* 0x080fe400000100b6 */
[----:B------:R-:W-:Y:S01]  /*2c60*/  FFMA.FTZ R180, R51, R210, R48 ;  /* 0x000000d233b47223 */ /* 0x000fe20000010030 */
[----:B------:R-:W-:Y:S02]  /*2c70*/  F2FP.BF16.F32.PACK_AB R51, R184, R183 ;  /* 0x000000b7b833723e */ /* 0x000fe400000010ff */
[----:B------:R-:W-:Y:S02]  /*2c80*/  F2FP.BF16.F32.PACK_AB R50, R182, R181 ;  /* 0x000000b5b632723e */ /* 0x000fe400000010ff */
[----:B------:R-:W-:-:S02]  /*2c90*/  F2FP.BF16.F32.PACK_AB R49, R180, R179 ;  /* 0x000000b3b431723e */ /* 0x000fc400000010ff */
[----:B------:R-:W-:Y:S01]  /*2ca0*/  F2FP.BF16.F32.PACK_AB R48, R178, R177 ;  /* 0x000000b1b230723e */ /* 0x000fe200000010ff */
[----:B------:R-:W-:Y:S06]  /*2cb0*/  BRA `(.L_x_26) ;  /* 0x0000000000c07947 */ /* 0x000fec0003800000 */
.L_x_25:
[----:B------:R-:W-:-:S04]  /*2cc0*/  ISETP.NE.U32.AND P1, PT, R134, RZ, PT ;  /* 0x000000ff8600720c */ /* 0x000fc80003f25070 */
[----:B------:R-:W-:-:S13]  /*2cd0*/  ISETP.NE.AND.EX P1, PT, R135, RZ, PT, P1 ;  /* 0x000000ff8700720c */ /* 0x000fda0003f25310 */
[----:B------:R-:W-:Y:S05]  /*2ce0*/  @P1 BRA `(.L_x_27) ;  /* 0x0000000000541947 */ /* 0x000fea0003800000 */
[C---:B-----5:R-:W-:Y:S02]  /*2cf0*/  PRMT R178, R116.reuse, 0x7632, R178 ;  /* 0x0000763274b27816 */ /* 0x060fe400000000b2 */
[----:B------:R-:W-:Y:S02]  /*2d00*/  SHF.L.U32 R177, R116, 0x10, RZ ;  /* 0x0000001074b17819 */ /* 0x000fe400000006ff */
[C---:B------:R-:W-:Y:S02]  /*2d10*/  PRMT R180, R118.reuse, 0x7632, R180 ;  /* 0x0000763276b47816 */ /* 0x040fe400000000b4 */
[----:B------:R-:W-:Y:S01]  /*2d20*/  SHF.L.U32 R181, R118, 0x10, RZ ;  /* 0x0000001076b57819 */ /* 0x000fe200000006ff */
[-C--:B------:R-:W-:Y:S01]  /*2d30*/  FMUL.FTZ R177, R177, R210.reuse ;  /* 0x000000d2b1b17220 */ /* 0x080fe20000410000 */
[----:B------:R-:W-:Y:S02]  /*2d40*/  PRMT R116, R117, 0x7632, R116 ;  /* 0x0000763275747816 */ /* 0x000fe40000000074 */
[----:B------:R-:W-:Y:S01]  /*2d50*/  PRMT R118, R119, 0x7632, R118 ;  /* 0x0000763277767816 */ /* 0x000fe20000000076 */
[----:B------:R-:W-:Y:S01]  /*2d60*/  FMUL.FTZ R181, R181, R210 ;  /* 0x000000d2b5b57220 */ /* 0x000fe20000410000 */
[----:B------:R-:W-:-:S02]  /*2d70*/  SHF.L.U32 R179, R117, 0x10, RZ ;  /* 0x0000001075b37819 */ /* 0x000fc400000006ff */
[----:B------:R-:W-:Y:S01]  /*2d80*/  SHF.L.U32 R183, R119, 0x10, RZ ;  /* 0x0000001077b77819 */ /* 0x000fe200000006ff */
[----:B------:R-:W-:Y:S01]  /*2d90*/  IMAD.U32 R215, R118, 0x10000, RZ ;  /* 0x0001000076d77824 */ /* 0x000fe200078e00ff */
[----:B------:R-:W-:Y:S01]  /*2da0*/  SHF.L.U32 R117, R178, 0x10, RZ ;  /* 0x00000010b2757819 */ /* 0x000fe200000006ff */
[-C--:B------:R-:W-:Y:S01]  /*2db0*/  FMUL.FTZ R179, R179, R210.reuse ;  /* 0x000000d2b3b37220 */ /* 0x080fe20000410000 */
[----:B------:R-:W-:Y:S01]  /*2dc0*/  SHF.L.U32 R119, R116, 0x10, RZ ;  /* 0x0000001074777819 */ /* 0x000fe200000006ff */
[-C--:B------:R-:W-:Y:S01]  /*2dd0*/  FMUL.FTZ R183, R183, R210.reuse ;  /* 0x000000d2b7b77220 */ /* 0x080fe20000410000 */
[----:B------:R-:W-:Y:S01]  /*2de0*/  SHF.L.U32 R213, R180, 0x10, RZ ;  /* 0x00000010b4d57819 */ /* 0x000fe200000006ff */
[-C--:B------:R-:W-:Y:S01]  /*2df0*/  FMUL.FTZ R178, R117, R210.reuse ;  /* 0x000000d275b27220 */ /* 0x080fe20000410000 */
[-C--:B------:R-:W-:Y:S01]  /*2e00*/  FMUL.FTZ R184, R215, R210.reuse ;  /* 0x000000d2d7b87220 */ /* 0x080fe20000410000 */
[-C--:B------:R-:W-:Y:S02]  /*2e10*/  FMUL.FTZ R180, R119, R210.reuse ;  /* 0x000000d277b47220 */ /* 0x080fe40000410000 */
[----:B------:R-:W-:Y:S01]  /*2e20*/  FMUL.FTZ R182, R213, R210 ;  /* 0x000000d2d5b67220 */ /* 0x000fe20000410000 */
[----:B------:R-:W-:Y:S06]  /*2e30*/  BRA `(.L_x_26) ;  /* 0x0000000000607947 */ /* 0x000fec0003800000 */
.L_x_27:
[C---:B-----5:R-:W-:Y:S02]  /*2e40*/  PRMT R50, R117.reuse, 0x7632, R50 ;  /* 0x0000763275327816 */ /* 0x060fe40000000032 */
[----:B------:R-:W-:Y:S02]  /*2e50*/  SHF.L.U32 R117, R117, 0x10, RZ ;  /* 0x0000001075757819 */ /* 0x000fe400000006ff */
[C---:B------:R-:W-:Y:S02]  /*2e60*/  PRMT R48, R116.reuse, 0x7632, R48 ;  /* 0x0000763274307816 */ /* 0x040fe40000000030 */
[----:B------:R-:W-:Y:S01]  /*2e70*/  SHF.L.U32 R177, R116, 0x10, RZ ;  /* 0x0000001074b17819 */ /* 0x000fe200000006ff */
[-C--:B------:R-:W-:Y:S01]  /*2e80*/  FMUL.FTZ R179, R117, R210.reuse ;  /* 0x000000d275b37220 */ /* 0x080fe20000410000 */
[C---:B------:R-:W-:Y:S02]  /*2e90*/  PRMT R51, R118.reuse, 0x7632, R51 ;  /* 0x0000763276337816 */ /* 0x040fe40000000033 */
        /* <DEDUP_REMOVED lines=9> */
[----:B------:R-:W-:Y:S02]  /*2f30*/  IMAD.U32 R51, R50, 0x10000, RZ ;  /* 0x0001000032337824 */ /* 0x000fe400078e00ff */
[-C--:B------:R-:W-:Y:S01]  /*2f40*/  FMUL.FTZ R178, R49, R210.reuse ;  /* 0x000000d231b27220 */ /* 0x080fe20000410000 */
[-C--:B------:R-:W-:Y:S01]  /*2f50*/  FMUL.FTZ R184, R213, R210.reuse ;  /* 0x000000d2d5b87220 */ /* 0x080fe20000410000 */
[-C--:B------:R-:W-:Y:S01]  /*2f60*/  FMUL.FTZ R182, R117, R210.reuse ;  /* 0x000000d275b67220 */ /* 0x080fe20000410000 */
[----:B------:R-:W-:-:S02]  /*2f70*/  FMUL.FTZ R180, R51, R210 ;  /* 0x000000d233b47220 */ /* 0x000fc40000410000 */
[----:B------:R-:W-:Y:S02]  /*2f80*/  F2FP.BF16.F32.PACK_AB R48, R178, R177 ;  /* 0x000000b1b230723e */ /* 0x000fe400000010ff */
[----:B------:R-:W-:Y:S02]  /*2f90*/  F2FP.BF16.F32.PACK_AB R51, R184, R183 ;  /* 0x000000b7b833723e */ /* 0x000fe400000010ff */
[----:B------:R-:W-:Y:S02]  /*2fa0*/  F2FP.BF16.F32.PACK_AB R50, R182, R181 ;  /* 0x000000b5b632723e */ /* 0x000fe400000010ff */
[----:B------:R-:W-:-:S07]  /*2fb0*/  F2FP.BF16.F32.PACK_AB R49, R180, R179 ;  /* 0x000000b3b431723e */ /* 0x000fce00000010ff */
.L_x_26:
[----:B------:R-:W0:Y:S02]  /*2fc0*/  @P0 LDC.64 R116, c[0x0][0x3a8] ;  /* 0x0000ea00ff740b82 */ /* 0x000e240000000a00 */
[C---:B0-----:R-:W-:Y:S01]  /*2fd0*/  @P0 IMAD.WIDE.U32 R116, R211.reuse, 0x10, R116 ;  /* 0x00000010d3740825 */ /* 0x041fe200078e0074 */
[----:B------:R-:W-:-:S04]  /*2fe0*/  IADD3 R211, PT, PT, R211, 0x20, RZ ;  /* 0x00000020d3d37810 */ /* 0x000fc80007ffe0ff */
[----:B------:R4:W-:Y:S03]  /*2ff0*/  @P0 STG.E.128 desc[UR6][R116.64], R48 ;  /* 0x0000003074000986 */ /* 0x0009e6000c101d06 */
.L_x_24:
[----:B------:R-:W-:Y:S05]  /*3000*/  BSYNC.RECONVERGENT B0 ;  /* 0x0000000000007941 */ /* 0x000fea0003800200 */
.L_x_23:
[----:B------:R-:W-:Y:S01]  /*3010*/  ISETP.GE.U32.AND P1, PT, R143, 0xc0, PT ;  /* 0x000000c08f00780c */ /* 0x000fe20003f26070 */
[----:B------:R-:W-:Y:S01]  /*3020*/  BSSY.RECONVERGENT B0, `(.L_x_28) ;  /* 0x0000066000007945 */ /* 0x000fe20003800200 */
[----:B------:R-:W-:-:S11]  /*3030*/  LOP3.LUT R0, R0, 0xffffffdf, RZ, 0xc0, !PT ;  /* 0xffffffdf00007812 */ /* 0x000fd600078ec0ff */
[----:B------:R-:W-:Y:S01]  /*3040*/  @P1 LOP3.LUT R0, R0, 0x20, RZ, 0xfc, !PT ;  /* 0x0000002000001812 */ /* 0x000fe200078efcff */
[----:B------:R-:W-:Y:S06]  /*3050*/  @!P1 BRA `(.L_x_29) ;  /* 0x0000000400889947 */ /* 0x000fec0003800000 */
[----:B01234-:R-:W0:Y:S02]  /*3060*/  LDC.64 R116, c[0x0][0x390] ;  /* 0x0000e400ff747b82 */ /* 0x01fe240000000a00 */
        /* <DEDUP_REMOVED lines=23> */
[C---:B------:R-:W-:Y:S01]  /*31e0*/  PRMT R119, R50.reuse, 0x7632, R119 ;  /* 0x0000763232777816 */ /* 0x040fe20000000077 */
[----:B------:R-:W-:Y:S01]  /*31f0*/  IMAD.U32 R50, R50, 0x10000, RZ ;  /* 0x0001000032327824 */ /* 0x000fe200078e00ff */
[----:B------:R-:W-:Y:S01]  /*3200*/  PRMT R212, R51, 0x7632, R212 ;  /* 0x0000763233d47816 */ /* 0x000fe200000000d4 */
[-C--:B------:R-:W-:Y:S01]  /*3210*/  FFMA.FTZ R185, R185, R210.reuse, R118 ;  /* 0x000000d2b9b97223 */ /* 0x080fe20000010076 */
[----:B------:R-:W-:Y:S01]  /*3220*/  SHF.L.U32 R214, R51, 0x10, RZ ;  /* 0x0000001033d67819 */ /* 0x000fe200000006ff */
[----:B------:R-:W-:Y:S01]  /*3230*/  FFMA.FTZ R189, R189, R210, R50 ;  /* 0x000000d2bdbd7223 */ /* 0x000fe20000010032 */
[----:B------:R-:W-:-:S02]  /*3240*/  SHF.L.U32 R49, R186, 0x10, RZ ;  /* 0x00000010ba317819 */ /* 0x000fc400000006ff */
[----:B------:R-:W-:Y:S02]  /*3250*/  SHF.L.U32 R51, R188, 0x10, RZ ;  /* 0x00000010bc337819 */ /* 0x000fe400000006ff */
[----:B------:R-:W-:Y:S01]  /*3260*/  SHF.L.U32 R117, R191, 0x10, RZ ;  /* 0x00000010bf757819 */ /* 0x000fe200000006ff */
[-C--:B------:R-:W-:Y:S01]  /*3270*/  FFMA.FTZ R191, R213, R210.reuse, R214 ;  /* 0x000000d2d5bf7223 */ /* 0x080fe200000100d6 */
[----:B------:R-:W-:Y:S01]  /*3280*/  SHF.L.U32 R212, R212, 0x10, RZ ;  /* 0x00000010d4d47819 */ /* 0x000fe200000006ff */
[-C--:B------:R-:W-:Y:S01]  /*3290*/  FFMA.FTZ R186, R49, R210.reuse, R116 ;  /* 0x000000d231ba7223 */ /* 0x080fe20000010074 */
[----:B------:R-:W-:Y:S02]  /*32a0*/  SHF.L.U32 R190, R119, 0x10, RZ ;  /* 0x0000001077be7819 */ /* 0x000fe400000006ff */
[----:B------:R-:W-:Y:S01]  /*32b0*/  SHF.L.U32 R48, R48, 0x10, RZ ;  /* 0x0000001030307819 */ /* 0x000fe200000006ff */
[-C--:B------:R-:W-:Y:S02]  /*32c0*/  FFMA.FTZ R192, R215, R210.reuse, R212 ;  /* 0x000000d2d7c07223 */ /* 0x080fe400000100d4 */
[----:B------:R-:W-:-:S02]  /*32d0*/  FFMA.FTZ R190, R117, R210, R190 ;  /* 0x000000d275be7223 */ /* 0x000fc400000100be */
[----:B------:R-:W-:Y:S01]  /*32e0*/  FFMA.FTZ R188, R51, R210, R48 ;  /* 0x000000d233bc7223 */ /* 0x000fe20000010030 */
[----:B------:R-:W-:Y:S02]  /*32f0*/  F2FP.BF16.F32.PACK_AB R51, R192, R191 ;  /* 0x000000bfc033723e */ /* 0x000fe400000010ff */
[----:B------:R-:W-:Y:S02]  /*3300*/  F2FP.BF16.F32.PACK_AB R50, R190, R189 ;  /* 0x000000bdbe32723e */ /* 0x000fe400000010ff */
[----:B------:R-:W-:Y:S02]  /*3310*/  F2FP.BF16.F32.PACK_AB R49, R188, R187 ;  /* 0x000000bbbc31723e */ /* 0x000fe400000010ff */
[----:B------:R-:W-:Y:S01]  /*3320*/  F2FP.BF16.F32.PACK_AB R48, R186, R185 ;  /* 0x000000b9ba30723e */ /* 0x000fe200000010ff */
[----:B------:R-:W-:Y:S06]  /*3330*/  BRA `(.L_x_31) ;  /* 0x0000000000c07947 */ /* 0x000fec0003800000 */
.L_x_30:
        /* <DEDUP_REMOVED lines=24> */
.L_x_32:
        /* <DEDUP_REMOVED lines=24> */
.L_x_31:
[----:B------:R-:W0:Y:S02]  /*3640*/  @P0 LDC.64 R116, c[0x0][0x3a8] ;  /* 0x0000ea00ff740b82 */ /* 0x000e240000000a00 */
[C---:B0-----:R-:W-:Y:S01]  /*3650*/  @P0 IMAD.WIDE.U32 R116, R211.reuse, 0x10, R116 ;  /* 0x00000010d3740825 */ /* 0x041fe200078e0074 */
[----:B------:R-:W-:-:S04]  /*3660*/  IADD3 R211, PT, PT, R211, 0x20, RZ ;  /* 0x00000020d3d37810 */ /* 0x000fc80007ffe0ff */
[----:B------:R0:W-:Y:S03]  /*3670*/  @P0 STG.E.128 desc[UR6][R116.64], R48 ;  /* 0x0000003074000986 */ /* 0x0001e6000c101d06 */
.L_x_29:
[----:B------:R-:W-:Y:S05]  /*3680*/  BSYNC.RECONVERGENT B0 ;  /* 0x0000000000007941 */ /* 0x000fea0003800200 */
.L_x_28:
        /* <DEDUP_REMOVED lines=26> */
[----:B------:R-:W-:Y:S01]  /*3830*/  FFMA.FTZ R195, R117, R210, R198 ;  /* 0x000000d275c37223 */ /* 0x000fe200000100c6 */
[----:B------:R-:W-:-:S02]  /*3840*/  PRMT R48, R49, 0x7632, R48 ;  /* 0x0000763231307816 */ /* 0x000fc40000000030 */
[C---:B------:R-:W-:Y:S01]  /*3850*/  PRMT R119, R50.reuse, 0x7632, R119 ;  /* 0x0000763232777816 */ /* 0x040fe20000000077 */
[-C--:B------:R-:W-:Y:S01]  /*3860*/  FFMA.FTZ R193, R193, R210.reuse, R118 ;  /* 0x000000d2c1c17223 */ /* 0x080fe20000010076 */
[C---:B------:R-:W-:Y:S02]  /*3870*/  PRMT R212, R51.reuse, 0x7632, R212 ;  /* 0x0000763233d47816 */ /* 0x040fe400000000d4 */
[----:B------:R-:W-:Y:S02]  /*3880*/  SHF.L.U32 R50, R50, 0x10, RZ ;  /* 0x0000001032327819 */ /* 0x000fe400000006ff */
[----:B------:R-:W-:Y:S01]  /*3890*/  SHF.L.U32 R214, R51, 0x10, RZ ;  /* 0x0000001033d67819 */ /* 0x000fe200000006ff */
[----:B------:R-:W-:Y:S01]  /*38a0*/  IMAD.U32 R51, R196, 0x10000, RZ ;  /* 0x00010000c4337824 */ /* 0x000fe200078e00ff */
[----:B------:R-:W-:Y:S01]  /*38b0*/  SHF.L.U32 R49, R194, 0x10, RZ ;  /* 0x00000010c2317819 */ /* 0x000fe200000006ff */
        /* <DEDUP_REMOVED lines=8> */
[-C--:B------:R-:W-:Y:S02]  /*3940*/  FFMA.FTZ R198, R117, R210.reuse, R198 ;  /* 0x000000d275c67223 */ /* 0x080fe400000100c6 */
[-C--:B------:R-:W-:Y:S01]  /*3950*/  FFMA.FTZ R196, R51, R210.reuse, R48 ;  /* 0x000000d233c47223 */ /* 0x080fe20000010030 */
[----:B------:R-:W-:Y:S01]  /*3960*/  F2FP.BF16.F32.PACK_AB R51, R200, R199 ;  /* 0x000000c7c833723e */ /* 0x000fe200000010ff */
[----:B------:R-:W-:Y:S01]  /*3970*/  FFMA.FTZ R194, R49, R210, R116 ;  /* 0x000000d231c27223 */ /* 0x000fe20000010074 */
[----:B------:R-:W-:-:S02]  /*3980*/  F2FP.BF16.F32.PACK_AB R50, R198, R197 ;  /* 0x000000c5c632723e */ /* 0x000fc400000010ff */
[----:B------:R-:W-:Y:S02]  /*3990*/  F2FP.BF16.F32.PACK_AB R49, R196, R195 ;  /* 0x000000c3c431723e */ /* 0x000fe400000010ff */
[----:B------:R-:W-:Y:S01]  /*39a0*/  F2FP.BF16.F32.PACK_AB R48, R194, R193 ;  /* 0x000000c1c230723e */ /* 0x000fe200000010ff */
[----:B------:R-:W-:Y:S06]  /*39b0*/  BRA `(.L_x_36) ;  /* 0x0000000000c07947 */ /* 0x000fec0003800000 */
.L_x_35:
[----:B------:R-:W-:-:S04]  /*39c0*/  ISETP.NE.U32.AND P1, PT, R134, RZ, PT ;  /* 0x000000ff8600720c */ /* 0x000fc80003f25070 */
[----:B------:R-:W-:-:S13]  /*39d0*/  ISETP.NE.AND.EX P1, PT, R135, RZ, PT, P1 ;  /* 0x000000ff8700720c */ /* 0x000fda0003f25310 */
[----:B------:R-:W-:Y:S05]  /*39e0*/  @P1 BRA `(.L_x_37) ;  /* 0x0000000000541947 */ /* 0x000fea0003800000 */
        /* <DEDUP_REMOVED lines=21> */
.L_x_37:
[C---:B-----5:R-:W-:Y:S02]  /*3b40*/  PRMT R50, R117.reuse, 0x7632, R50 ;  /* 0x0000763275327816 */ /* 0x060fe40000000032 */
[----:B------:R-:W-:Y:S02]  /*3b50*/  SHF.L.U32 R117, R117, 0x10, RZ ;  /* 0x0000001075757819 */ /* 0x000fe400000006ff */
[C---:B------:R-:W-:Y:S02]  /*3b60*/  PRMT R48, R116.reuse, 0x7632, R48 ;  /* 0x0000763274307816 */ /* 0x040fe40000000030 */
[----:B------:R-:W-:Y:S01]  /*3b70*/  SHF.L.U32 R193, R116, 0x10, RZ ;  /* 0x0000001074c17819 */ /* 0x000fe200000006ff */
[-C--:B------:R-:W-:Y:S01]  /*3b80*/  FMUL.FTZ R195, R117, R210.reuse ;  /* 0x000000d275c37220 */ /* 0x080fe20000410000 */
[C---:B------:R-:W-:Y:S02]  /*3b90*/  PRMT R51, R118.reuse, 0x7632, R51 ;  /* 0x0000763276337816 */ /* 0x040fe40000000033 */
[C---:B------:R-:W-:Y:S01]  /*3ba0*/  PRMT R116, R119.reuse, 0x7632, R116 ;  /* 0x0000763277747816 */ /* 0x040fe20000000074 */
[----:B------:R-:W-:Y:S01]  /*3bb0*/  IMAD.U32 R119, R119, 0x10000, RZ ;  /* 0x0001000077777824 */ /* 0x000fe200078e00ff */
        /* <DEDUP_REMOVED lines=9> */
[----:B------:R-:W-:-:S02]  /*3c50*/  FMUL.FTZ R194, R49, R210 ;  /* 0x000000d231c27220 */ /* 0x000fc40000410000 */
[-C--:B------:R-:W-:Y:S01]  /*3c60*/  FMUL.FTZ R200, R213, R210.reuse ;  /* 0x000000d2d5c87220 */ /* 0x080fe20000410000 */
[----:B------:R-:W-:Y:S01]  /*3c70*/  F2FP.BF16.F32.PACK_AB R50, R198, R197 ;  /* 0x000000c5c632723e */ /* 0x000fe200000010ff */
[----:B------:R-:W-:Y:S01]  /*3c80*/  FMUL.FTZ R196, R51, R210 ;  /* 0x000000d233c47220 */ /* 0x000fe20000410000 */
[----:B------:R-:W-:Y:S02]  /*3c90*/  F2FP.BF16.F32.PACK_AB R48, R194, R193 ;  /* 0x000000c1c230723e */ /* 0x000fe400000010ff */
[----:B------:R-:W-:Y:S02]  /*3ca0*/  F2FP.BF16.F32.PACK_AB R51, R200, R199 ;  /* 0x000000c7c833723e */ /* 0x000fe400000010ff */
[----:B------:R-:W-:-:S07]  /*3cb0*/  F2FP.BF16.F32.PACK_AB R49, R196, R195 ;  /* 0x000000c3c431723e */ /* 0x000fce00000010ff */
.L_x_36:
[----:B------:R-:W0:Y:S02]  /*3cc0*/  @P0 LDC.64 R116, c[0x0][0x3a8] ;  /* 0x0000ea00ff740b82 */ /* 0x000e240000000a00 */
[C---:B0-----:R-:W-:Y:S01]  /*3cd0*/  @P0 IMAD.WIDE.U32 R116, R211.reuse, 0x10, R116 ;  /* 0x00000010d3740825 */ /* 0x041fe200078e0074 */
[----:B------:R-:W-:-:S04]  /*3ce0*/  IADD3 R211, PT, PT, R211, 0x20, RZ ;  /* 0x00000020d3d37810 */ /* 0x000fc80007ffe0ff */
[----:B------:R0:W-:Y:S03]  /*3cf0*/  @P0 STG.E.128 desc[UR6][R116.64], R48 ;  /* 0x0000003074000986 */ /* 0x0001e6000c101d06 */
.L_x_34:
[----:B------:R-:W-:Y:S05]  /*3d00*/  BSYNC.RECONVERGENT B0 ;  /* 0x0000000000007941 */ /* 0x000fea0003800200 */
.L_x_33:
        /* <DEDUP_REMOVED lines=15> */
[----:B------:R-:W-:Y:S01]  /*3e00*/  IMAD.U32 R205, R118, 0x10000, RZ ;  /* 0x0001000076cd7824 */ /* 0x000fe200078e00ff */
[----:B------:R-:W-:Y:S02]  /*3e10*/  SHF.L.U32 R207, R119, 0x10, RZ ;  /* 0x0000001077cf7819 */ /* 0x000fe400000006ff */
[C---:B------:R-:W-:Y:S02]  /*3e20*/  PRMT R119, R116.reuse, 0x7632, R119 ;  /* 0x0000763274777816 */ /* 0x040fe40000000077 */
[----:B------:R-:W-:Y:S02]  /*3e30*/  SHF.L.U32 R201, R116, 0x10, RZ ;  /* 0x0000001074c97819 */ /* 0x000fe400000006ff */
[----:B------:R-:W-:Y:S02]  /*3e40*/  PRMT R133, R118, 0x7632, R133 ;  /* 0x0000763276857816 */ /* 0x000fe40000000085 */
[----:B------:R-:W-:-:S02]  /*3e50*/  PRMT R116, R117, 0x7632, R116 ;  /* 0x0000763275747816 */ /* 0x000fc40000000074 */
[----:B------:R-:W-:Y:S02]  /*3e60*/  SHF.L.U32 R117, R117, 0x10, RZ ;  /* 0x0000001075757819 */ /* 0x000fe400000006ff */
[----:B------:R-:W-:Y:S02]  /*3e70*/  SHF.L.U32 R135, R135, 0x10, RZ ;  /* 0x0000001087877819 */ /* 0x000fe400000006ff */
[----:B------:R-:W-:Y:S02]  /*3e80*/  SHF.L.U32 R119, R119, 0x10, RZ ;  /* 0x0000001077777819 */ /* 0x000fe400000006ff */
[----:B------:R-:W-:Y:S02]  /*3e90*/  SHF.L.U32 R133, R133, 0x10, RZ ;  /* 0x0000001085857819 */ /* 0x000fe400000006ff */
[C---:B--2---:R-:W-:Y:S02]  /*3ea0*/  PRMT R202, R51.reuse, 0x7632, R202 ;  /* 0x0000763233ca7816 */ /* 0x044fe400000000ca */
[----:B------:R-:W-:-:S02]  /*3eb0*/  SHF.L.U32 R204, R51, 0x10, RZ ;  /* 0x0000001033cc7819 */ /* 0x000fc400000006ff */
[----:B------:R-:W-:Y:S01]  /*3ec0*/  PRMT R51, R48, 0x7632, R51 ;  /* 0x0000763230337816 */ /* 0x000fe20000000033 */
[----:B------:R-:W-:Y:S01]  /*3ed0*/  IMAD.U32 R208, R202, 0x10000, RZ ;  /* 0x00010000cad07824 */ /* 0x000fe200078e00ff */
[----:B------:R-:W-:Y:S01]  /*3ee0*/  PRMT R118, R49, 0x7632, R118 ;  /* 0x0000763231767816 */ /* 0x000fe20000000076 */
[-C--:B------:R-:W-:Y:S01]  /*3ef0*/  FFMA.FTZ R207, R207, R210.reuse, R204 ;  /* 0x000000d2cfcf7223 */ /* 0x080fe200000100cc */
[----:B------:R-:W-:Y:S01]  /*3f00*/  PRMT R134, R50, 0x7632, R134 ;  /* 0x0000763232867816 */ /* 0x000fe20000000086 */
[-C--:B------:R-:W-:Y:S01]  /*3f10*/  FFMA.FTZ R208, R135, R210.reuse, R208 ;  /* 0x000000d287d07223 */ /* 0x080fe200000100d0 */
        /* <DEDUP_REMOVED lines=11> */
[----:B------:R-:W-:Y:S01]  /*3fd0*/  F2FP.BF16.F32.PACK_AB R51, R208, R207 ;  /* 0x000000cfd033723e */ /* 0x000fe200000010ff */
[-C--:B------:R-:W-:Y:S02]  /*3fe0*/  FFMA.FTZ R204, R49, R210.reuse, R118 ;  /* 0x000000d231cc7223 */ /* 0x080fe40000010076 */
[----:B------:R-:W-:Y:S01]  /*3ff0*/  FFMA.FTZ R202, R119, R210, R202 ;  /* 0x000000d277ca7223 */ /* 0x000fe200000100ca */
[----:B------:R-:W-:Y:S02]  /*4000*/  F2FP.BF16.F32.PACK_AB R50, R206, R205 ;  /* 0x000000cdce32723e */ /* 0x000fe400000010ff */
[----:B------:R-:W-:Y:S02]  /*4010*/  F2FP.BF16.F32.PACK_AB R49, R204, R203 ;  /* 0x000000cbcc31723e */ /* 0x000fe400000010ff */
[----:B------:R-:W-:Y:S01]  /*4020*/  F2FP.BF16.F32.PACK_AB R48, R202, R201 ;  /* 0x000000c9ca30723e */ /* 0x000fe200000010ff */
[----:B------:R-:W-:Y:S06]  /*4030*/  BRA `(.L_x_41) ;  /* 0x0000000000c07947 */ /* 0x000fec0003800000 */
.L_x_40:
        /* <DEDUP_REMOVED lines=8> */
[----:B------:R-:W-:Y:S01]  /*40c0*/  PRMT R116, R117, 0x7632, R116 ;  /* 0x0000763275747816 */ /* 0x000fe20000000074 */
[----:B------:R-:W-:Y:S01]  /*40d0*/  IMAD.U32 R119, R119, 0x10000, RZ ;  /* 0x0001000077777824 */ /* 0x000fe200078e00ff */
[----:B------:R-:W-:Y:S01]  /*40e0*/  SHF.L.U32 R117, R117, 0x10, RZ ;  /* 0x0000001075757819 */ /* 0x000fe200000006ff */
[-C--:B------:R-:W-:Y:S01]  /*40f0*/  FMUL.FTZ R201, R201, R210.reuse ;  /* 0x000000d2c9c97220 */ /* 0x080fe20000410000 */
[C---:B------:R-:W-:Y:S01]  /*4100*/  PRMT R132, R118.reuse, 0x7632, R132 ;  /* 0x0000763276847816 */ /* 0x040fe20000000084 */
[-C--:B------:R-:W-:Y:S01]  /*4110*/  FMUL.FTZ R202, R119, R210.reuse ;  /* 0x000000d277ca7220 */ /* 0x080fe20000410000 */
[----:B------:R-:W-:Y:S01]  /*4120*/  SHF.L.U32 R135, R133, 0x10, RZ ;  /* 0x0000001085877819 */ /* 0x000fe200000006ff */
[----:B------:R-:W-:Y:S01]  /*4130*/  FMUL.FTZ R203, R117, R210 ;  /* 0x000000d275cb7220 */ /* 0x000fe20000410000 */
[----:B------:R-:W-:-:S02]  /*4140*/  SHF.L.U32 R205, R118, 0x10, RZ ;  /* 0x0000001076cd7819 */ /* 0x000fc400000006ff */
[----:B------:R-:W-:Y:S01]  /*4150*/  SHF.L.U32 R117, R116, 0x10, RZ ;  /* 0x0000001074757819 */ /* 0x000fe200000006ff */
[-C--:B------:R-:W-:Y:S01]  /*4160*/  FMUL.FTZ R208, R135, R210.reuse ;  /* 0x000000d287d07220 */ /* 0x080fe20000410000 */
[----:B------:R-:W-:Y:S01]  /*4170*/  SHF.L.U32 R133, R132, 0x10, RZ ;  /* 0x0000001084857819 */ /* 0x000fe200000006ff */
[-C--:B------:R-:W-:Y:S02]  /*4180*/  FMUL.FTZ R205, R205, R210.reuse ;  /* 0x000000d2cdcd7220 */ /* 0x080fe40000410000 */
[-C--:B------:R-:W-:Y:S02]  /*4190*/  FMUL.FTZ R204, R117, R210.reuse ;  /* 0x000000d275cc7220 */ /* 0x080fe40000410000 */
[----:B------:R-:W-:Y:S01]  /*41a0*/  FMUL.FTZ R206, R133, R210 ;  /* 0x000000d285ce7220 */ /* 0x000fe20000410000 */
[----:B------:R-:W-:Y:S06]  /*41b0*/  BRA `(.L_x_41) ;  /* 0x0000000000607947 */ /* 0x000fec0003800000 */
.L_x_42:
[C---:B-----5:R-:W-:Y:S02]  /*41c0*/  PRMT R49, R119.reuse, 0x7632, R49 ;  /* 0x0000763277317816 */ /* 0x060fe40000000031 */
[----:B------:R-:W-:Y:S02]  /*41d0*/  SHF.L.U32 R119, R119, 0x10, RZ ;  /* 0x0000001077777819 */ /* 0x000fe400000006ff */
[----:B------:R-:W-:Y:S02]  /*41e0*/  PRMT R51, R118, 0x7632, R51 ;  /* 0x0000763276337816 */ /* 0x000fe40000000033 */
[----:B------:R-:W-:Y:S01]  /*41f0*/  PRMT R48, R116, 0x7632, R48 ;  /* 0x0000763274307816 */ /* 0x000fe20000000030 */
[----:B------:R-:W-:Y:S01]  /*4200*/  FMUL.FTZ R207, R119, R210 ;  /* 0x000000d277cf7220 */ /* 0x000fe20000410000 */
[----:B------:R-:W-:Y:S01]  /*4210*/  PRMT R50, R117, 0x7632, R50 ;  /* 0x0000763275327816 */ /* 0x000fe20000000032 */
        /* <DEDUP_REMOVED lines=14> */
[----:B------:R-:W-:Y:S02]  /*4300*/  F2FP.BF16.F32.PACK_AB R51, R208, R207 ;  /* 0x000000cfd033723e */ /* 0x000fe400000010ff */
[----:B------:R-:W-:Y:S02]  /*4310*/  F2FP.BF16.F32.PACK_AB R50, R206, R205 ;  /* 0x000000cdce32723e */ /* 0x000fe400000010ff */
[----:B------:R-:W-:Y:S02]  /*4320*/  F2FP.BF16.F32.PACK_AB R49, R204, R203 ;  /* 0x000000cbcc31723e */ /* 0x000fe400000010ff */
[----:B------:R-:W-:-:S07]  /*4330*/  F2FP.BF16.F32.PACK_AB R48, R202, R201 ;  /* 0x000000c9ca30723e */ /* 0x000fce00000010ff */
.L_x_41:
[----:B------:R-:W0:Y:S02]  /*4340*/  @P0 LDC.64 R116, c[0x0][0x3a8] ;  /* 0x0000ea00ff740b82 */ /* 0x000e240000000a00 */
[----:B0-----:R-:W-:-:S05]  /*4350*/  @P0 IMAD.WIDE.U32 R116, R211, 0x10, R116 ;  /* 0x00000010d3740825 */ /* 0x001fca00078e0074 */
[----:B------:R0:W-:Y:S02]  /*4360*/  @P0 STG.E.128 desc[UR6][R116.64], R48 ;  /* 0x0000003074000986 */ /* 0x0001e4000c101d06 */
.L_x_39:
[----:B------:R-:W-:Y:S05]  /*4370*/  BSYNC.RECONVERGENT B0 ;  /* 0x0000000000007941 */ /* 0x000fea0003800200 */
.L_x_38:
[----:B01234-:R-:W-:Y:S01]  /*4380*/  FADD.FTZ R117, RZ, R145 ;  /* 0x00000091ff757221 */ /* 0x01ffe20000010000 */
[C---:B------:R-:W-:Y:S01]  /*4390*/  ISETP.GT.U32.AND P3, PT, R143.reuse, 0x3f, PT ;  /* 0x0000003f8f00780c */ /* 0x040fe20003f64070 */
[----:B------:R-:W-:Y:S01]  /*43a0*/  UMOV UR9, 0xffffffff ;  /* 0xffffffff00097882 */ /* 0x000fe20000000000 */
[C---:B------:R-:W-:Y:S01]  /*43b0*/  ISETP.GT.U32.AND P2, PT, R143.reuse, 0x5f, PT ;  /* 0x0000005f8f00780c */ /* 0x040fe20003f44070 */
[----:B------:R-:W-:Y:S01]  /*43c0*/  FADD.FTZ R117, R152, R117 ;  /* 0x0000007598757221 */ /* 0x000fe20000010000 */
[C---:B------:R-:W-:Y:S02]  /*43d0*/  ISETP.GT.U32.AND P1, PT, R143.reuse, 0x7f, PT ;  /* 0x0000007f8f00780c */ /* 0x040fe40003f24070 */
[C---:B------:R-:W-:Y:S01]  /*43e0*/  ISETP.GT.U32.AND P0, PT, R143.reuse, 0x9f, PT ;  /* 0x0000009f8f00780c */ /* 0x040fe20003f04070 */
[----:B------:R-:W-:Y:S01]  /*43f0*/  FADD.FTZ R116, R146, R117 ;  /* 0x0000007592747221 */ /* 0x000fe20000010000 */
[----:B------:R-:W-:Y:S02]  /*4400*/  ISETP.GT.U32.AND P6, PT, R143, 0xbf, PT ;  /* 0x000000bf8f00780c */ /* 0x000fe40003fc4070 */
[----:B------:R-:W-:Y:S01]  /*4410*/  LOP3.LUT R0, R0, 0xfffffffe, RZ, 0xc0, !PT ;  /* 0xfffffffe00007812 */ /* 0x000fe200078ec0ff */
[----:B------:R-:W-:-:S04]  /*4420*/  FADD.FTZ R116, R151, R116 ;  /* 0x0000007497747221 */ /* 0x000fc80000010000 */
[----:B------:R-:W-:-:S04]  /*4430*/  FADD.FTZ R117, R147, R116 ;  /* 0x0000007493757221 */ /* 0x000fc80000010000 */
[----:B------:R-:W-:Y:S02]  /*4440*/  FADD.FTZ R117, R150, R117 ;  /* 0x0000007596757221 */ /* 0x000fe40000010000 */
[----:B------:R-:W-:Y:S02]  /*4450*/  @P6 LOP3.LUT R0, R0, 0x1, RZ, 0xfc, !PT ;  /* 0x0000000100006812 */ /* 0x000fe400078efcff */
[----:B------:R-:W-:Y:S02]  /*4460*/  FADD.FTZ R116, R148, R117 ;  /* 0x0000007594747221 */ /* 0x000fe40000010000 */
[----:B------:R-:W-:Y:S02]  /*4470*/  LOP3.LUT R0, R0, 0xfffffffd, RZ, 0xc0, !PT ;  /* 0xfffffffd00007812 */ /* 0x000fe400078ec0ff */
[----:B------:R-:W-:-:S05]  /*4480*/  FADD.FTZ R116, R149, R116 ;  /* 0x0000007495747221 */ /* 0x000fca0000010000 */
[----:B------:R-:W-:-:S05]  /*4490*/  FSEL R116, R116, RZ, P4 ;  /* 0x000000ff74747208 */ /* 0x000fca0002000000 */
[----:B------:R-:W-:-:S04]  /*44a0*/  FADD.FTZ R117, R153, R116 ;  /* 0x0000007499757221 */ /* 0x000fc80000010000 */
[----:B------:R-:W-:-:S04]  /*44b0*/  FADD.FTZ R117, R160, R117 ;  /* 0x00000075a0757221 */ /* 0x000fc80000010000 */
[----:B------:R-:W-:-:S04]  /*44c0*/  FADD.FTZ R118, R154, R117 ;  /* 0x000000759a767221 */ /* 0x000fc80000010000 */
[----:B------:R-:W-:-:S04]  /*44d0*/  FADD.FTZ R118, R159, R118 ;  /* 0x000000769f767221 */ /* 0x000fc80000010000 */
[----:B------:R-:W-:-:S04]  /*44e0*/  FADD.FTZ R117, R155, R118 ;  /* 0x000000769b757221 */ /* 0x000fc80000010000 */
[----:B------:R-:W-:-:S04]  /*44f0*/  FADD.FTZ R117, R158, R117 ;  /* 0x000000759e757221 */ /* 0x000fc80000010000 */
[----:B------:R-:W-:-:S04]  /*4500*/  FADD.FTZ R118, R156, R117 ;  /* 0x000000759c767221 */ /* 0x000fc80000010000 */
[----:B------:R-:W-:-:S04]  /*4510*/  @P3 FADD.FTZ R116, R157, R118 ;  /* 0x000000769d743221 */ /* 0x000fc80000010000 */
        /* <DEDUP_REMOVED lines=31> */
[----:B------:R-:W-:Y:S01]  /*4710*/  @P6 FADD.FTZ R116, R192, R117 ;  /* 0x00000075c0746221 */ /* 0x000fe20000010000 */
[----:B------:R-:W-:-:S03]  /*4720*/  ISETP.GT.U32.AND P6, PT, R143, 0xdf, PT ;  /* 0x000000df8f00780c */ /* 0x000fc60003fc4070 */
[----:B------:R-:W-:-:S04]  /*4730*/  FADD.FTZ R117, R193, R116 ;  /* 0x00000074c1757221 */ /* 0x000fc80000010000 */
[----:B------:R-:W-:-:S04]  /*4740*/  FADD.FTZ R118, R194, R117 ;  /* 0x00000075c2767221 */ /* 0x000fc80000010000 */
[----:B------:R-:W-:Y:S02]  /*4750*/  FADD.FTZ R117, R195, R118 ;  /* 0x00000076c3757221 */ /* 0x000fe40000010000 */
[----:B------:R-:W-:Y:S02]  /*4760*/  @P6 LOP3.LUT R0, R0, 0x2, RZ, 0xfc, !PT ;  /* 0x0000000200006812 */ /* 0x000fe400078efcff */
[----:B------:R-:W-:Y:S02]  /*4770*/  FADD.FTZ R118, R196, R117 ;  /* 0x00000075c4767221 */ /* 0x000fe40000010000 */
[----:B------:R-:W-:Y:S02]  /*4780*/  LOP3.LUT R0, R0, 0xfffffffb, RZ, 0xc0, !PT ;  /* 0xfffffffb00007812 */ /* 0x000fe400078ec0ff */
        /* <DEDUP_REMOVED lines=15> */
[----:B------:R-:W-:-:S13]  /*4880*/  LOP3.LUT P6, RZ, R209, 0x1f, RZ, 0xc0, !PT ;  /* 0x0000001fd1ff7812 */ /* 0x000fda00078cc0ff */
[----:B------:R-:W-:Y:S01]  /*4890*/  @P6 LOP3.LUT R0, R0, 0x40, RZ, 0xfc, !PT ;  /* 0x0000004000006812 */ /* 0x000fe200078efcff */
[----:B------:R-:W-:Y:S06]  /*48a0*/  BRA.DIV UR9, `(.L_x_43) ;  /* 0x00000026092c7947 */ /* 0x000fec000b800000 */
[----:B------:R-:W0:Y:S01]  /*48b0*/  SHFL.BFLY PT, R117, R116, 0x1, 0x1f ;  /* 0x0c201f0074757f89 */ /* 0x000e2200000e0000 */
[----:B------:R-:W-:Y:S01]  /*48c0*/  ISETP.GT.U32.AND P6, PT, R143, 0xbf, PT ;  /* 0x000000bf8f00780c */ /* 0x000fe20003fc4070 */
[----:B0-----:R-:W-:-:S05]  /*48d0*/  FADD.FTZ R117, R116, R117 ;  /* 0x0000007574757221 */ /* 0x001fca0000010000 */
[----:B------:R-:W0:Y:S02]  /*48e0*/  SHFL.BFLY PT, R118, R117, 0x2, 0x1f ;  /* 0x0c401f0075767f89 */ /* 0x000e2400000e0000 */
[----:B0-----:R-:W-:-:S05]  /*48f0*/  FADD.FTZ R118, R117, R118 ;  /* 0x0000007675767221 */ /* 0x001fca0000010000 */
[----:B------:R-:W0:Y:S02]  /*4900*/  SHFL.BFLY PT, R119, R118, 0x4, 0x1f ;  /* 0x0c801f0076777f89 */ /* 0x000e2400000e0000 */
[----:B0-----:R-:W-:-:S05]  /*4910*/  FADD.FTZ R119, R118, R119 ;  /* 0x0000007776777221 */ /* 0x001fca0000010000 */
[----:B------:R-:W0:Y:S02]  /*4920*/  SHFL.BFLY PT, R132, R119, 0x8, 0x1f ;  /* 0x0d001f0077847f89 */ /* 0x000e2400000e0000 */
[----:B0-----:R-:W-:Y:S02]  /*4930*/  FADD.FTZ R134, R119, R132 ;  /* 0x0000008477867221 */ /* 0x001fe40000010000 */
[----:B------:R-:W0:Y:S03]  /*4940*/  LDC R132, c[0x0][0x400] ;  /* 0x00010000ff847b82 */ /* 0x000e260000000800 */
[----:B------:R-:W1:Y:S02]  /*4950*/  SHFL.BFLY PT, R133, R134, 0x10, 0x1f ;  /* 0x0e001f0086857f89 */ /* 0x000e6400000e0000 */
[----:B-1----:R-:W-:-:S04]  /*4960*/  FADD.FTZ R133, R134, R133 ;  /* 0x0000008586857221 */ /* 0x002fc80000010000 */
[----:B0-----:R-:W-:-:S04]  /*4970*/  FMUL.FTZ R133, R133, R132 ;  /* 0x0000008485857220 */ /* 0x001fc80000410000 */
[--C-:B------:R-:W-:Y:S01]  /*4980*/  FADD.FTZ R116, R145, -R133.reuse ;  /* 0x8000008591747221 */ /* 0x100fe20000010000 */
[--C-:B------:R-:W-:Y:S01]  /*4990*/  FADD.FTZ R117, R152, -R133.reuse ;  /* 0x8000008598757221 */ /* 0x100fe20000010000 */
[--C-:B------:R-:W-:Y:S01]  /*49a0*/  FADD.FTZ R135, R146, -R133.reuse ;  /* 0x8000008592877221 */ /* 0x100fe20000010000 */
[--C-:B------:R-:W-:Y:S01]  /*49b0*/  FADD.FTZ R119, R147, -R133.reuse ;  /* 0x8000008593777221 */ /* 0x100fe20000010000 */
[----:B------:R-:W-:Y:S01]  /*49c0*/  FFMA.FTZ R116, R116, R116, RZ ;  /* 0x0000007474747223 */ /* 0x000fe200000100ff */
[--C-:B------:R-:W-:Y:S01]  /*49d0*/  FADD.FTZ R118, R160, -R133.reuse ;  /* 0x80000085a0767221 */ /* 0x100fe20000010000 */
[--C-:B------:R-:W-:Y:S02]  /*49e0*/  FADD.FTZ R134, R154, -R133.reuse ;  /* 0x800000859a867221 */ /* 0x100fe40000010000 */
[----:B------:R-:W-:Y:S01]  /*49f0*/  FFMA.FTZ R116, R117, R117, R116 ;  /* 0x0000007575747223 */ /* 0x000fe20000010074 */
[----:B------:R-:W-:-:S03]  /*4a00*/  FADD.FTZ R117, R151, -R133 ;  /* 0x8000008597757221 */ /* 0x000fc60000010000 */
[----:B------:R-:W-:-:S04]  /*4a10*/  FFMA.FTZ R116, R135, R135, R116 ;  /* 0x0000008787747223 */ /* 0x000fc80000010074 */
[----:B------:R-:W-:Y:S01]  /*4a20*/  FFMA.FTZ R116, R117, R117, R116 ;  /* 0x0000007575747223 */ /* 0x000fe20000010074 */
[----:B------:R-:W-:-:S03]  /*4a30*/  FADD.FTZ R117, R150, -R133 ;  /* 0x8000008596757221 */ /* 0x000fc60000010000 */
[----:B------:R-:W-:Y:S01]  /*4a40*/  FFMA.FTZ R116, R119, R119, R116 ;  /* 0x0000007777747223 */ /* 0x000fe20000010074 */
[----:B------:R-:W-:-:S03]  /*4a50*/  FADD.FTZ R119, R148, -R133 ;  /* 0x8000008594777221 */ /* 0x000fc60000010000 */
[----:B------:R-:W-:Y:S01]  /*4a60*/  FFMA.FTZ R116, R117, R117, R116 ;  /* 0x0000007575747223 */ /* 0x000fe20000010074 */
[----:B------:R-:W-:-:S03]  /*4a70*/  FADD.FTZ R117, R149, -R133 ;  /* 0x8000008595757221 */ /* 0x000fc60000010000 */
[----:B------:R-:W-:-:S04]  /*4a80*/  FFMA.FTZ R116, R119, R119, R116 ;  /* 0x0000007777747223 */ /* 0x000fc80000010074 */
[----:B------:R-:W-:Y:S01]  /*4a90*/  FFMA.FTZ R116, R117, R117, R116 ;  /* 0x0000007575747223 */ /* 0x000fe20000010074 */
[----:B------:R-:W-:-:S04]  /*4aa0*/  FADD.FTZ R117, R153, -R133 ;  /* 0x8000008599757221 */ /* 0x000fc80000010000 */
[----:B------:R-:W-:-:S05]  /*4ab0*/  FSEL R116, R116, RZ, P4 ;  /* 0x000000ff74747208 */ /* 0x000fca0002000000 */
[----:B------:R-:W-:-:S04]  /*4ac0*/  FFMA.FTZ R117, R117, R117, R116 ;  /* 0x0000007575757223 */ /* 0x000fc80000010074 */
[----:B------:R-:W-:Y:S01]  /*4ad0*/  FFMA.FTZ R117, R118, R118, R117 ;  /* 0x0000007676757223 */ /* 0x000fe20000010075 */
[----:B------:R-:W-:-:S03]  /*4ae0*/  FADD.FTZ R118, R159, -R133 ;  /* 0x800000859f767221 */ /* 0x000fc60000010000 */
        /* <DEDUP_REMOVED lines=10> */
[----:B------:R-:W-:Y:S01]  /*4b90*/  @P3 FFMA.FTZ R116, R118, R118, R117 ;  /* 0x0000007676743223 */ /* 0x000fe20000010075 */
[--C-:B------:R-:W-:Y:S01]  /*4ba0*/  FADD.FTZ R117, R161, -R133.reuse ;  /* 0x80000085a1757221 */ /* 0x100fe20000010000 */
        /* <DEDUP_REMOVED lines=64> */
[----:B------:R-:W-:Y:S01]  /*4fb0*/  FADD.FTZ R118, R194, -R133 ;  /* 0x80000085c2767221 */ /* 0x000fe20000010000 */
[----:B------:R-:W-:Y:S02]  /*4fc0*/  ISETP.GT.U32.AND P6, PT, R143, 0xdf, PT ;  /* 0x000000df8f00780c */ /* 0x000fe40003fc4070 */
        /* <DEDUP_REMOVED lines=28> */
[----:B------:R-:W-:-:S04]  /*5190*/  FFMA.FTZ R117, R134, R134, R117 ;  /* 0x0000008686757223 */ /* 0x000fc80000010075 */
[----:B------:R-:W-:-:S05]  /*51a0*/  @P6 FFMA.FTZ R116, R118, R118, R117 ;  /* 0x0000007676746223 */ /* 0x000fca0000010075 */
[----:B------:R-:W0:Y:S02]  /*51b0*/  SHFL.BFLY PT, R117, R116, 0x1, 0x1f ;  /* 0x0c201f0074757f89 */ /* 0x000e2400000e0000 */
[----:B0-----:R-:W-:-:S05]  /*51c0*/  FADD.FTZ R117, R116, R117 ;  /* 0x0000007574757221 */ /* 0x001fca0000010000 */
[----:B------:R-:W0:Y:S02]  /*51d0*/  SHFL.BFLY PT, R118, R117, 0x2, 0x1f ;  /* 0x0c401f0075767f89 */ /* 0x000e2400000e0000 */
[----:B0-----:R-:W-:-:S05]  /*51e0*/  FADD.FTZ R118, R117, R118 ;  /* 0x0000007675767221 */ /* 0x001fca0000010000 */
[----:B------:R-:W0:Y:S02]  /*51f0*/  SHFL.BFLY PT, R119, R118, 0x4, 0x1f ;  /* 0x0c801f0076777f89 */ /* 0x000e2400000e0000 */
[----:B0-----:R-:W-:-:S05]  /*5200*/  FADD.FTZ R119, R118, R119 ;  /* 0x0000007776777221 */ /* 0x001fca0000010000 */
[----:B------:R-:W0:Y:S02]  /*5210*/  SHFL.BFLY PT, R134, R119, 0x8, 0x1f ;  /* 0x0d001f0077867f89 */ /* 0x000e2400000e0000 */
[----:B0-----:R-:W-:-:S05]  /*5220*/  FADD.FTZ R134, R119, R134 ;  /* 0x0000008677867221 */ /* 0x001fca0000010000 */
[----:B------:R0:W1:Y:S02]  /*5230*/  SHFL.BFLY PT, R211, R134, 0x10, 0x1f ;  /* 0x0e001f0086d37f89 */ /* 0x00006400000e0000 */
.L_x_72:
[----:B------:R-:W-:Y:S01]  /*5240*/  LOP3.LUT P1, RZ, R209, 0x1f, RZ, 0xc0, !PT ;  /* 0x0000001fd1ff7812 */ /* 0x000fe2000782c0ff */
[----:B------:R-:W-:Y:S01]  /*5250*/  FMUL.FTZ R116, R133, R133 ;  /* 0x0000008585747220 */ /* 0x000fe20000410000 */
[----:B------:R-:W-:Y:S01]  /*5260*/  ISETP.NE.AND P0, PT, RZ, UR4, PT ;  /* 0x00000004ff007c0c */ /* 0x000fe2000bf05270 */
[----:B-1----:R-:W-:Y:S01]  /*5270*/  FADD.FTZ R211, R134, R211 ;  /* 0x000000d386d37221 */ /* 0x002fe20000010000 */
[----:B------:R-:W-:Y:S02]  /*5280*/  BSSY.RECONVERGENT B0, `(.L_x_44) ;  /* 0x000003d000007945 */ /* 0x000fe40003800200 */
[----:B------:R-:W-:Y:S01]  /*5290*/  FSEL R209, R116, RZ, P0 ;  /* 0x000000ff74d17208 */ /* 0x000fe20000000000 */
[----:B------:R-:W-:Y:S01]  /*52a0*/  FFMA.FTZ R132, R211, R132, UR5 ;  /* 0x00000005d3847e23 */ /* 0x000fe20008010084 */
[----:B------:R-:W-:-:S03]  /*52b0*/  FSEL R135, R133, RZ, !P0 ;  /* 0x000000ff85877208 */ /* 0x000fc60004000000 */
[----:B------:R-:W-:Y:S02]  /*52c0*/  FADD.FTZ R132, R132, R209 ;  /* 0x000000d184847221 */ /* 0x000fe40000010000 */
[----:B------:R-:W1:Y:S02]  /*52d0*/  @!P1 LDC.64 R118, c[0x0][0x3c0] ;  /* 0x0000f000ff769b82 */ /* 0x000e640000000a00 */
[----:B0-----:R-:W0:Y:S06]  /*52e0*/  MUFU.RSQ R134, R132 ;  /* 0x0000008400867308 */ /* 0x001e2c0000001400 */
[----:B------:R-:W2:Y:S01]  /*52f0*/  @!P1 LDC.64 R116, c[0x0][0x3c8] ;  /* 0x0000f200ff749b82 */ /* 0x000ea20000000a00 */
[----:B-1----:R-:W-:-:S05]  /*5300*/  @!P1 IMAD.WIDE R118, R142, 0x4, R118 ;  /* 0x000000048e769825 */ /* 0x002fca00078e0276 */
[----:B------:R1:W-:Y:S01]  /*5310*/  @!P1 STG.E desc[UR6][R118.64], R133 ;  /* 0x0000008576009986 */ /* 0x0003e2000c101906 */
[----:B--2---:R-:W-:-:S05]  /*5320*/  @!P1 IMAD.WIDE R116, R142, 0x4, R116 ;  /* 0x000000048e749825 */ /* 0x004fca00078e0274 */
[----:B0-----:R1:W-:Y:S01]  /*5330*/  @!P1 STG.E desc[UR6][R116.64], R134 ;  /* 0x0000008674009986 */ /* 0x0013e2000c101906 */
[----:B------:R-:W-:Y:S05]  /*5340*/  @!P4 BRA `(.L_x_45) ;  /* 0x0000000000c0c947 */ /* 0x000fea0003800000 */
[--C-:B-1----:R-:W-:Y:S01]  /*5350*/  FADD.FTZ R133, R147, -R135.reuse ;  /* 0x8000008793857221 */ /* 0x102fe20000010000 */
[--C-:B------:R-:W-:Y:S01]  /*5360*/  FADD.FTZ R119, R146, -R135.reuse ;  /* 0x8000008792777221 */ /* 0x100fe20000010000 */
[----:B------:R-:W-:Y:S01]  /*5370*/  SHF.L.U32 R132, R113, 0x10, RZ ;  /* 0x0000001071847819 */ /* 0x000fe200000006ff */
[--C-:B------:R-:W-:Y:S01]  /*5380*/  FADD.FTZ R209, R148, -R135.reuse ;  /* 0x8000008794d17221 */ /* 0x100fe20000010000 */
[----:B------:R-:W-:Y:S01]  /*5390*/  SHF.L.U32 R210, R109, 0x10, RZ ;  /* 0x000000106dd27819 */ /* 0x000fe200000006ff */
[----:B------:R-:W-:Y:S01]  /*53a0*/  FMUL.FTZ R133, R134, R133 ;  /* 0x0000008586857220 */ /* 0x000fe20000410000 */
[----:B------:R-:W-:Y:S01]  /*53b0*/  SHF.L.U32 R212, R114, 0x10, RZ ;  /* 0x0000001072d47819 */ /* 0x000fe200000006ff */
[----:B------:R-:W-:Y:S01]  /*53c0*/  FMUL.FTZ R119, R134, R119 ;  /* 0x0000007786777220 */ /* 0x000fe20000410000 */
[----:B------:R-:W-:Y:S01]  /*53d0*/  SHF.L.U32 R214, R110, 0x10, RZ ;  /* 0x000000106ed67819 */ /* 0x000fe200000006ff */
[----:B------:R-:W-:Y:S01]  /*53e0*/  FADD.FTZ R117, R145, -R135 ;  /* 0x8000008791757221 */ /* 0x000fe20000010000 */
[----:B------:R-:W-:Y:S01]  /*53f0*/  SHF.L.U32 R216, R115, 0x10, RZ ;  /* 0x0000001073d87819 */ /* 0x000fe200000006ff */
[----:B------:R-:W-:Y:S01]  /*5400*/  FFMA.FTZ R211, R119, R132, R210 ;  /* 0x0000008477d37223 */ /* 0x000fe200000100d2 */
[----:B------:R-:W-:Y:S01]  /*5410*/  SHF.L.U32 R116, R112, 0x10, RZ ;  /* 0x0000001070747819 */ /* 0x000fe200000006ff */
[----:B------:R-:W-:Y:S01]  /*5420*/  FFMA.FTZ R213, R133, R212, R214 ;  /* 0x000000d485d57223 */ /* 0x000fe200000100d6 */
[----:B------:R-:W-:Y:S01]  /*5430*/  SHF.L.U32 R118, R108, 0x10, RZ ;  /* 0x000000106c767819 */ /* 0x000fe200000006ff */
[----:B------:R-:W0:Y:S01]  /*5440*/  LDC.64 R132, c[0x0][0x428] ;  /* 0x00010a00ff847b82 */ /* 0x000e220000000a00 */
[----:B------:R-:W-:-:S02]  /*5450*/  IMAD.U32 R218, R111, 0x10000, RZ ;  /* 0x000100006fda7824 */ /* 0x000fc400078e00ff */
[C---:B------:R-:W-:Y:S01]  /*5460*/  FMUL.FTZ R209, R134.reuse, R209 ;  /* 0x000000d186d17220 */ /* 0x040fe20000410000 */
[----:B------:R-:W-:Y:S01]  /*5470*/  FMUL.FTZ R117, R134, R117 ;  /* 0x0000007586757220 */ /* 0x000fe20000410000 */
[--C-:B------:R-:W-:Y:S01]  /*5480*/  FADD.FTZ R119, R151, -R135.reuse ;  /* 0x8000008797777221 */ /* 0x100fe20000010000 */
[--C-:B------:R-:W-:Y:S01]  /*5490*/  FADD.FTZ R217, R149, -R135.reuse ;  /* 0x8000008795d97221 */ /* 0x100fe20000010000 */
[----:B------:R-:W-:Y:S01]  /*54a0*/  FFMA.FTZ R215, R209, R216, R218 ;  /* 0x000000d8d1d77223 */ /* 0x000fe200000100da */
[----:B------:R-:W-:Y:S01]  /*54b0*/  FFMA.FTZ R116, R117, R116, R118 ;  /* 0x0000007475747223 */ /* 0x000fe20000010076 */
[--C-:B------:R-:W-:Y:S01]  /*54c0*/  FADD.FTZ R209, R150, -R135.reuse ;  /* 0x8000008796d17221 */ /* 0x100fe20000010000 */
[----:B------:R-:W-:Y:S01]  /*54d0*/  FADD.FTZ R117, R152, -R135 ;  /* 0x8000008798757221 */ /* 0x000fe20000010000 */
[----:B------:R-:W-:Y:S01]  /*54e0*/  SHF.L.U32 R216, R6, 0x10, RZ ;  /* 0x0000001006d87819 */ /* 0x000fe200000006ff */
[C---:B------:R-:W-:Y:S01]  /*54f0*/  FMUL.FTZ R217, R134.reuse, R217 ;  /* 0x000000d986d97220 */ /* 0x040fe20000410000 */
[----:B------:R-:W-:Y:S01]  /*5500*/  SHF.L.U32 R218, R7, 0x10, RZ ;  /* 0x0000001007da7819 */ /* 0x000fe200000006ff */
[----:B------:R-:W-:Y:S01]  /*5510*/  FMUL.FTZ R209, R134, R209 ;  /* 0x000000d186d17220 */ /* 0x000fe20000410000 */
[----:B------:R-:W-:Y:S01]  /*5520*/  SHF.L.U32 R118, R2, 0x10, RZ ;  /* 0x0000001002767819 */ /* 0x000fe200000006ff */
[C---:B------:R-:W-:Y:S01]  /*5530*/  FMUL.FTZ R119, R134.reuse, R119 ;  /* 0x0000007786777220 */ /* 0x040fe20000410000 */
[----:B------:R-:W-:Y:S01]  /*5540*/  SHF.L.U32 R210, R3, 0x10, RZ ;  /* 0x0000001003d27819 */ /* 0x000fe200000006ff */
[----:B------:R-:W-:Y:S01]  /*5550*/  FMUL.FTZ R117, R134, R117 ;  /* 0x0000007586757220 */ /* 0x000fe20000410000 */
[----:B------:R-:W-:Y:S01]  /*5560*/  SHF.L.U32 R212, R4, 0x10, RZ ;  /* 0x0000001004d47819 */ /* 0x000fe200000006ff */
[----:B------:R-:W-:Y:S01]  /*5570*/  FFMA.FTZ R216, R209, R216, R218 ;  /* 0x000000d8d1d87223 */ /* 0x000fe200000100da */
[----:B------:R-:W-:Y:S01]  /*5580*/  SHF.L.U32 R214, R5, 0x10, RZ ;  /* 0x0000001005d67819 */ /* 0x000fe200000006ff */
[----:B------:R-:W-:Y:S01]  /*5590*/  FFMA.FTZ R209, R117, R118, R210 ;  /* 0x0000007675d17223 */ /* 0x000fe200000100d2 */
[----:B------:R-:W-:-:S02]  /*55a0*/  SHF.L.U32 R220, R8, 0x10, RZ ;  /* 0x0000001008dc7819 */ /* 0x000fc400000006ff */
[----:B------:R-:W-:Y:S01]  /*55b0*/  SHF.L.U32 R222, R9, 0x10, RZ ;  /* 0x0000001009de7819 */ /* 0x000fe200000006ff */
[----:B------:R-:W-:Y:S01]  /*55c0*/  FFMA.FTZ R212, R119, R212, R214 ;  /* 0x000000d477d47223 */ /* 0x000fe200000100d6 */
[----:B------:R-:W-:Y:S01]  /*55d0*/  F2FP.BF16.F32.PACK_AB R118, R216, R213 ;  /* 0x000000d5d876723e */ /* 0x000fe200000010ff */
[----:B0-----:R-:W-:Y:S01]  /*55e0*/  IMAD.WIDE.U32 R132, R144, 0x10, R132 ;  /* 0x0000001090847825 */ /* 0x001fe200078e0084 */
[----:B------:R-:W-:-:S03]  /*55f0*/  F2FP.BF16.F32.PACK_AB R116, R209, R116 ;  /* 0x00000074d174723e */ /* 0x000fc600000010ff */
[----:B------:R-:W-:Y:S01]  /*5600*/  FFMA.FTZ R220, R217, R220, R222 ;  /* 0x000000dcd9dc7223 */ /* 0x000fe200000100de */
[----:B------:R-:W-:Y:S01]  /*5610*/  F2FP.BF16.F32.PACK_AB R117, R212, R211 ;  /* 0x000000d3d475723e */ /* 0x000fe200000010ff */
[----:B------:R-:W-:-:S03]  /*5620*/  VIADD R144, R144, 0x20 ;  /* 0x0000002090907836 */ /* 0x000fc60000000000 */
[----:B------:R-:W-:-:S05]  /*5630*/  F2FP.BF16.F32.PACK_AB R119, R220, R215 ;  /* 0x000000d7dc77723e */ /* 0x000fca00000010ff */
[----:B------:R0:W-:Y:S02]  /*5640*/  STG.E.128 desc[UR6][R132.64], R116 ;  /* 0x0000007484007986 */ /* 0x0001e4000c101d06 */
.L_x_45:
[----:B------:R-:W-:Y:S05]  /*5650*/  BSYNC.RECONVERGENT B0 ;  /* 0x0000000000007941 */ /* 0x000fea0003800200 */
.L_x_44:
[----:B------:R-:W-:Y:S01]  /*5660*/  ISETP.GE.U32.AND P0, PT, R143, 0x40, PT ;  /* 0x000000408f00780c */ /* 0x000fe20003f06070 */
[----:B------:R-:W-:-:S12]  /*5670*/  BSSY.RECONVERGENT B0, `(.L_x_46) ;  /* 0x0000032000007945 */ /* 0x000fd80003800200 */
[----:B------:R-:W-:Y:S05]  /*5680*/  @!P0 BRA `(.L_x_47) ;  /* 0x0000000000c08947 */ /* 0x000fea0003800000 */
[--C-:B01----:R-:W-:Y:S01]  /*5690*/  FADD.FTZ R133, R155, -R135.reuse ;  /* 0x800000879b857221 */ /* 0x103fe20000010000 */
        /* <DEDUP_REMOVED lines=8> */
[--C-:B------:R-:W-:Y:S01]  /*5720*/  FADD.FTZ R117, R153, -R135.reuse ;  /* 0x8000008799757221 */ /* 0x100fe20000010000 */
[----:B------:R-:W-:Y:S01]  /*5730*/  SHF.L.U32 R216, R107, 0x10, RZ ;  /* 0x000000106bd87819 */ /* 0x000fe200000006ff */
[----:B------:R-:W-:Y:S01]  /*5740*/  FFMA.FTZ R211, R119, R132, R210 ;  /* 0x0000008477d37223 */ /* 0x000fe200000100d2 */
[----:B------:R-:W-:Y:S01]  /*5750*/  SHF.L.U32 R218, R103, 0x10, RZ ;  /* 0x0000001067da7819 */ /* 0x000fe200000006ff */
[----:B------:R-:W-:Y:S01]  /*5760*/  FFMA.FTZ R213, R133, R212, R214 ;  /* 0x000000d485d57223 */ /* 0x000fe200000100d6 */
[----:B------:R-:W-:Y:S01]  /*5770*/  SHF.L.U32 R116, R104, 0x10, RZ ;  /* 0x0000001068747819 */ /* 0x000fe200000006ff */
[----:B------:R-:W0:Y:S01]  /*5780*/  LDC.64 R132, c[0x0][0x428] ;  /* 0x00010a00ff847b82 */ /* 0x000e220000000a00 */
[----:B------:R-:W-:Y:S01]  /*5790*/  SHF.L.U32 R118, R100, 0x10, RZ ;  /* 0x0000001064767819 */ /* 0x000fe200000006ff */
        /* <DEDUP_REMOVED lines=9> */
[----:B------:R-:W-:Y:S01]  /*5830*/  IMAD.U32 R118, R10, 0x10000, RZ ;  /* 0x000100000a767824 */ /* 0x000fe200078e00ff */
        /* <DEDUP_REMOVED lines=12> */
[----:B------:R-:W-:Y:S01]  /*5900*/  FFMA.FTZ R209, R117, R118, R210 ;  /* 0x0000007675d17223 */ /* 0x000fe200000100d2 */
[----:B0-----:R-:W-:Y:S01]  /*5910*/  IMAD.WIDE.U32 R132, R144, 0x10, R132 ;  /* 0x0000001090847825 */ /* 0x001fe200078e0084 */
[----:B------:R-:W-:-:S03]  /*5920*/  F2FP.BF16.F32.PACK_AB R118, R216, R213 ;  /* 0x000000d5d876723e */ /* 0x000fc600000010ff */
[----:B------:R-:W-:Y:S01]  /*5930*/  FFMA.FTZ R220, R217, R220, R222 ;  /* 0x000000dcd9dc7223 */ /* 0x000fe200000100de */
[----:B------:R-:W-:Y:S02]  /*5940*/  F2FP.BF16.F32.PACK_AB R117, R212, R211 ;  /* 0x000000d3d475723e */ /* 0x000fe400000010ff */
[----:B------:R-:W-:Y:S02]  /*5950*/  F2FP.BF16.F32.PACK_AB R116, R209, R116 ;  /* 0x00000074d174723e */ /* 0x000fe400000010ff */
[----:B------:R-:W-:Y:S02]  /*5960*/  F2FP.BF16.F32.PACK_AB R119, R220, R215 ;  /* 0x000000d7dc77723e */ /* 0x000fe400000010ff */
[----:B------:R-:W-:-:S03]  /*5970*/  IADD3 R144, PT, PT, R144, 0x20, RZ ;  /* 0x0000002090907810 */ /* 0x000fc60007ffe0ff */
[----:B------:R2:W-:Y:S04]  /*5980*/  STG.E.128 desc[UR6][R132.64], R116 ;  /* 0x0000007484007986 */ /* 0x0005e8000c101d06 */
.L_x_47:
[----:B------:R-:W-:Y:S05]  /*5990*/  BSYNC.RECONVERGENT B0 ;  /* 0x0000000000007941 */ /* 0x000fea0003800200 */
.L_x_46:
[----:B------:R-:W-:Y:S01]  /*59a0*/  ISETP.GE.U32.AND P0, PT, R143, 0x60, PT ;  /* 0x000000608f00780c */ /* 0x000fe20003f06070 */
[----:B------:R-:W-:-:S12]  /*59b0*/  BSSY.RECONVERGENT B0, `(.L_x_48) ;  /* 0x0000032000007945 */ /* 0x000fd80003800200 */
[----:B------:R-:W-:Y:S05]  /*59c0*/  @!P0 BRA `(.L_x_49) ;  /* 0x0000000000c08947 */ /* 0x000fea0003800000 */
[--C-:B012---:R-:W-:Y:S01]  /*59d0*/  FADD.FTZ R133, R163, -R135.reuse ;  /* 0x80000087a3857221 */ /* 0x107fe20000010000 */
        /* <DEDUP_REMOVED lines=15> */
[----:B------:R-:W-:Y:S01]  /*5ad0*/  FMUL.FTZ R209, R134, R209 ;  /* 0x000000d186d17220 */ /* 0x000fe20000410000 */
[----:B------:R-:W-:-:S02]  /*5ae0*/  IMAD.U32 R116, R96, 0x10000, RZ ;  /* 0x0001000060747824 */ /* 0x000fc400078e00ff */
[----:B------:R-:W-:Y:S01]  /*5af0*/  FMUL.FTZ R117, R134, R117 ;  /* 0x0000007586757220 */ /* 0x000fe20000410000 */
[--C-:B------:R-:W-:Y:S01]  /*5b00*/  FADD.FTZ R119, R165, -R135.reuse ;  /* 0x80000087a5777221 */ /* 0x100fe20000010000 */
[----:B------:R-:W-:Y:S01]  /*5b10*/  FFMA.FTZ R215, R209, R216, R218 ;  /* 0x000000d8d1d77223 */ /* 0x000fe200000100da */
[--C-:B------:R-:W-:Y:S01]  /*5b20*/  FADD.FTZ R209, R166, -R135.reuse ;  /* 0x80000087a6d17221 */ /* 0x100fe20000010000 */
[----:B------:R-:W-:Y:S01]  /*5b30*/  FFMA.FTZ R116, R117, R116, R118 ;  /* 0x0000007475747223 */ /* 0x000fe20000010076 */
[--C-:B------:R-:W-:Y:S01]  /*5b40*/  FADD.FTZ R117, R168, -R135.reuse ;  /* 0x80000087a8757221 */ /* 0x100fe20000010000 */
[----:B------:R-:W-:Y:S01]  /*5b50*/  FADD.FTZ R217, R167, -R135 ;  /* 0x80000087a7d97221 */ /* 0x000fe20000010000 */
[----:B------:R-:W-:Y:S01]  /*5b60*/  SHF.L.U32 R216, R22, 0x10, RZ ;  /* 0x0000001016d87819 */ /* 0x000fe200000006ff */
[----:B------:R-:W-:Y:S01]  /*5b70*/  FMUL.FTZ R209, R134, R209 ;  /* 0x000000d186d17220 */ /* 0x000fe20000410000 */
[----:B------:R-:W-:Y:S01]  /*5b80*/  SHF.L.U32 R218, R23, 0x10, RZ ;  /* 0x0000001017da7819 */ /* 0x000fe200000006ff */
[----:B------:R-:W-:Y:S01]  /*5b90*/  IMAD.U32 R210, R19, 0x10000, RZ ;  /* 0x0001000013d27824 */ /* 0x000fe200078e00ff */
        /* <DEDUP_REMOVED lines=19> */
.L_x_49:
[----:B------:R-:W-:Y:S05]  /*5cd0*/  BSYNC.RECONVERGENT B0 ;  /* 0x0000000000007941 */ /* 0x000fea0003800200 */
.L_x_48:
[----:B------:R-:W-:Y:S01]  /*5ce0*/  ISETP.GE.U32.AND P0, PT, R143, 0x80, PT ;  /* 0x000000808f00780c */ /* 0x000fe20003f06070 */
[----:B------:R-:W-:-:S12]  /*5cf0*/  BSSY.RECONVERGENT B0, `(.L_x_50) ;  /* 0x0000032000007945 */ /* 0x000fd80003800200 */
[----:B------:R-:W-:Y:S05]  /*5d00*/  @!P0 BRA `(.L_x_51) ;  /* 0x0000000000c08947 */ /* 0x000fea0003800000 */
[--C-:B0123--:R-:W-:Y:S01]  /*5d10*/  FADD.FTZ R133, R173, -R135.reuse ;  /* 0x80000087ad857221 */ /* 0x10ffe20000010000 */
        /* <DEDUP_REMOVED lines=29> */
[C---:B------:R-:W-:Y:S01]  /*5ef0*/  FMUL.FTZ R217, R134.reuse, R217 ;  /* 0x000000d986d97220 */ /* 0x040fe20000410000 */
        /* <DEDUP_REMOVED lines=17> */
.L_x_51:
[----:B------:R-:W-:Y:S05]  /*6010*/  BSYNC.RECONVERGENT B0 ;  /* 0x0000000000007941 */ /* 0x000fea0003800200 */
.L_x_50:
[----:B------:R-:W-:Y:S01]  /*6020*/  ISETP.GE.U32.AND P0, PT, R143, 0xa0, PT ;  /* 0x000000a08f00780c */ /* 0x000fe20003f06070 */
[----:B------:R-:W-:-:S12]  /*6030*/  BSSY.RECONVERGENT B0, `(.L_x_52) ;  /* 0x0000032000007945 */ /* 0x000fd80003800200 */
[----:B------:R-:W-:Y:S05]  /*6040*/  @!P0 BRA `(.L_x_53) ;  /* 0x0000000000c08947 */ /* 0x000fea0003800000 */
[--C-:B01234-:R-:W-:Y:S01]  /*6050*/  FADD.FTZ R133, R181, -R135.reuse ;  /* 0x80000087b5857221 */ /* 0x11ffe20000010000 */
[--C-:B------:R-:W-:Y:S01]  /*6060*/  FADD.FTZ R119, R179, -R135.reuse ;  /* 0x80000087b3777221 */ /* 0x100fe20000010000 */
[----:B------:R-:W-:Y:S01]  /*6070*/  IMAD.U32 R132, R81, 0x10000, RZ ;  /* 0x0001000051847824 */ /* 0x000fe200078e00ff */
[----:B------:R-:W-:Y:S01]  /*6080*/  SHF.L.U32 R210, R77, 0x10, RZ ;  /* 0x000000104dd27819 */ /* 0x000fe200000006ff */
[----:B------:R-:W-:Y:S01]  /*6090*/  FMUL.FTZ R133, R134, R133 ;  /* 0x0000008586857220 */ /* 0x000fe20000410000 */
[----:B------:R-:W-:Y:S01]  /*60a0*/  SHF.L.U32 R212, R82, 0x10, RZ ;  /* 0x0000001052d47819 */ /* 0x000fe200000006ff */
[----:B------:R-:W-:Y:S01]  /*60b0*/  FMUL.FTZ R119, R134, R119 ;  /* 0x0000007786777220 */ /* 0x000fe20000410000 */
[----:B------:R-:W-:Y:S01]  /*60c0*/  SHF.L.U32 R214, R78, 0x10, RZ ;  /* 0x000000104ed67819 */ /* 0x000fe200000006ff */
[--C-:B------:R-:W-:Y:S01]  /*60d0*/  FADD.FTZ R209, R183, -R135.reuse ;  /* 0x80000087b7d17221 */ /* 0x100fe20000010000 */
[--C-:B------:R-:W-:Y:S01]  /*60e0*/  FADD.FTZ R117, R177, -R135.reuse ;  /* 0x80000087b1757221 */ /* 0x100fe20000010000 */
[----:B------:R-:W-:Y:S01]  /*60f0*/  FFMA.FTZ R211, R119, R132, R210 ;  /* 0x0000008477d37223 */ /* 0x000fe200000100d2 */
[----:B------:R-:W-:Y:S01]  /*6100*/  SHF.L.U32 R216, R83, 0x10, RZ ;  /* 0x0000001053d87819 */ /* 0x000fe200000006ff */
[----:B------:R-:W-:Y:S01]  /*6110*/  FFMA.FTZ R213, R133, R212, R214 ;  /* 0x000000d485d57223 */ /* 0x000fe200000100d6 */
[----:B------:R-:W-:Y:S01]  /*6120*/  SHF.L.U32 R218, R79, 0x10, RZ ;  /* 0x000000104fda7819 */ /* 0x000fe200000006ff */
[----:B------:R-:W0:Y:S01]  /*6130*/  LDC.64 R132, c[0x0][0x428] ;  /* 0x00010a00ff847b82 */ /* 0x000e220000000a00 */
[----:B------:R-:W-:Y:S01]  /*6140*/  SHF.L.U32 R116, R80, 0x10, RZ ;  /* 0x0000001050747819 */ /* 0x000fe200000006ff */
[----:B------:R-:W-:Y:S01]  /*6150*/  FMUL.FTZ R209, R134, R209 ;  /* 0x000000d186d17220 */ /* 0x000fe20000410000 */
[----:B------:R-:W-:Y:S01]  /*6160*/  SHF.L.U32 R118, R76, 0x10, RZ ;  /* 0x000000104c767819 */ /* 0x000fe200000006ff */
        /* <DEDUP_REMOVED lines=14> */
[----:B------:R-:W-:Y:S01]  /*6250*/  FMUL.FTZ R119, R134, R119 ;  /* 0x0000007786777220 */ /* 0x000fe20000410000 */
        /* <DEDUP_REMOVED lines=15> */
.L_x_53:
[----:B------:R-:W-:Y:S05]  /*6350*/  BSYNC.RECONVERGENT B0 ;  /* 0x0000000000007941 */ /* 0x000fea0003800200 */
.L_x_52:
[----:B------:R-:W-:Y:S01]  /*6360*/  ISETP.GE.U32.AND P0, PT, R143, 0xc0, PT ;  /* 0x000000c08f00780c */ /* 0x000fe20003f06070 */
[----:B------:R-:W-:-:S12]  /*6370*/  BSSY.RECONVERGENT B0, `(.L_x_54) ;  /* 0x0000032000007945 */ /* 0x000fd80003800200 */
[----:B------:R-:W-:Y:S05]  /*6380*/  @!P0 BRA `(.L_x_55) ;  /* 0x0000000000c08947 */ /* 0x000fea0003800000 */
[--C-:B01234-:R-:W-:Y:S01]  /*6390*/  FADD.FTZ R133, R189, -R135.reuse ;  /* 0x80000087bd857221 */ /* 0x11ffe20000010000 */
[--C-:B------:R-:W-:Y:S01]  /*63a0*/  FADD.FTZ R119, R187, -R135.reuse ;  /* 0x80000087bb777221 */ /* 0x100fe20000010000 */
[----:B------:R-:W-:Y:S01]  /*63b0*/  SHF.L.U32 R132, R73, 0x10, RZ ;  /* 0x0000001049847819 */ /* 0x000fe200000006ff */
[----:B------:R-:W-:Y:S01]  /*63c0*/  IMAD.U32 R210, R69, 0x10000, RZ ;  /* 0x0001000045d27824 */ /* 0x000fe200078e00ff */
[----:B------:R-:W-:Y:S01]  /*63d0*/  SHF.L.U32 R212, R74, 0x10, RZ ;  /* 0x000000104ad47819 */ /* 0x000fe200000006ff */
[----:B------:R-:W-:Y:S01]  /*63e0*/  FMUL.FTZ R133, R134, R133 ;  /* 0x0000008586857220 */ /* 0x000fe20000410000 */
[----:B------:R-:W-:Y:S01]  /*63f0*/  SHF.L.U32 R214, R70, 0x10, RZ ;  /* 0x0000001046d67819 */ /* 0x000fe200000006ff */
[----:B------:R-:W-:Y:S01]  /*6400*/  FMUL.FTZ R119, R134, R119 ;  /* 0x0000007786777220 */ /* 0x000fe20000410000 */
[--C-:B------:R-:W-:Y:S01]  /*6410*/  FADD.FTZ R209, R191, -R135.reuse ;  /* 0x80000087bfd17221 */ /* 0x100fe20000010000 */
[--C-:B------:R-:W-:Y:S01]  /*6420*/  FADD.FTZ R117, R185, -R135.reuse ;  /* 0x80000087b9757221 */ /* 0x100fe20000010000 */
[----:B------:R-:W-:Y:S01]  /*6430*/  SHF.L.U32 R216, R75, 0x10, RZ ;  /* 0x000000104bd87819 */ /* 0x000fe200000006ff */
[----:B------:R-:W-:Y:S01]  /*6440*/  FFMA.FTZ R211, R119, R132, R210 ;  /* 0x0000008477d37223 */ /* 0x000fe200000100d2 */
        /* <DEDUP_REMOVED lines=36> */
.L_x_55:
[----:B------:R-:W-:Y:S05]  /*6690*/  BSYNC.RECONVERGENT B0 ;  /* 0x0000000000007941 */ /* 0x000fea0003800200 */
.L_x_54:
        /* <DEDUP_REMOVED lines=51> */
.L_x_57:
[----:B------:R-:W-:Y:S05]  /*69d0*/  BSYNC.RECONVERGENT B0 ;  /* 0x0000000000007941 */ /* 0x000fea0003800200 */
.L_x_56:
[----:B------:R-:W-:Y:S01]  /*69e0*/  ISETP.GE.U32.AND P0, PT, R143, 0x100, PT ;  /* 0x000001008f00780c */ /* 0x000fe20003f06070 */
[----:B------:R-:W-:-:S12]  /*69f0*/  BSSY.RECONVERGENT B0, `(.L_x_58) ;  /* 0x0000031000007945 */ /* 0x000fd80003800200 */
[----:B------:R-:W-:Y:S05]  /*6a00*/  @!P0 BRA `(.L_x_59) ;  /* 0x0000000000bc8947 */ /* 0x000fea0003800000 */
[----:B01234-:R-:W0:Y:S01]  /*6a10*/  LDC.64 R116, c[0x0][0x428] ;  /* 0x00010a00ff747b82 */ /* 0x01fe220000000a00 */
[--C-:B------:R-:W-:Y:S01]  /*6a20*/  FADD.FTZ R119, R201, -R135.reuse ;  /* 0x80000087c9777221 */ /* 0x100fe20000010000 */
[--C-:B------:R-:W-:Y:S01]  /*6a30*/  FADD.FTZ R209, R203, -R135.reuse ;  /* 0x80000087cbd17221 */ /* 0x100fe20000010000 */
[--C-:B------:R-:W-:Y:S01]  /*6a40*/  FADD.FTZ R213, R205, -R135.reuse ;  /* 0x80000087cdd57221 */ /* 0x100fe20000010000 */
[--C-:B------:R-:W-:Y:S01]  /*6a50*/  FADD.FTZ R133, R202, -R135.reuse ;  /* 0x80000087ca857221 */ /* 0x100fe20000010000 */
[--C-:B------:R-:W-:Y:S01]  /*6a60*/  FADD.FTZ R211, R204, -R135.reuse ;  /* 0x80000087ccd37221 */ /* 0x100fe20000010000 */
[--C-:B------:R-:W-:Y:S01]  /*6a70*/  FADD.FTZ R215, R206, -R135.reuse ;  /* 0x80000087ced77221 */ /* 0x100fe20000010000 */
[--C-:B------:R-:W-:Y:S01]  /*6a80*/  FADD.FTZ R217, R207, -R135.reuse ;  /* 0x80000087cfd97221 */ /* 0x100fe20000010000 */
[----:B------:R-:W-:Y:S01]  /*6a90*/  FADD.FTZ R135, R208, -R135 ;  /* 0x80000087d0877221 */ /* 0x000fe20000010000 */
        /* <DEDUP_REMOVED lines=9> */
[C---:B------:R-:W-:Y:S01]  /*6b30*/  FMUL.FTZ R133, R134.reuse, R133 ;  /* 0x0000008586857220 */ /* 0x040fe20000410000 */
[C---:B------:R-:W-:Y:S01]  /*6b40*/  FMUL.FTZ R211, R134.reuse, R211 ;  /* 0x000000d386d37220 */ /* 0x040fe20000410000 */
[C---:B------:R-:W-:Y:S01]  /*6b50*/  FMUL.FTZ R215, R134.reuse, R215 ;  /* 0x000000d786d77220 */ /* 0x040fe20000410000 */
[C---:B------:R-:W-:Y:S01]  /*6b60*/  FMUL.FTZ R217, R134.reuse, R217 ;  /* 0x000000d986d97220 */ /* 0x040fe20000410000 */
[----:B------:R-:W-:Y:S01]  /*6b70*/  FMUL.FTZ R135, R134, R135 ;  /* 0x0000008786877220 */ /* 0x000fe20000410000 */
[----:B------:R-:W-:Y:S01]  /*6b80*/  FFMA.FTZ R134, R119, R118, R132 ;  /* 0x0000007677867223 */ /* 0x000fe20000010084 */
[----:B------:R-:W-:Y:S01]  /*6b90*/  FFMA.FTZ R209, R209, R210, R212 ;  /* 0x000000d2d1d17223 */ /* 0x000fe200000100d4 */
[----:B------:R-:W-:Y:S01]  /*6ba0*/  FFMA.FTZ R213, R213, R214, R216 ;  /* 0x000000d6d5d57223 */ /* 0x000fe200000100d8 */
[----:B------:R-:W-:Y:S01]  /*6bb0*/  SHF.L.U32 R222, R140, 0x10, RZ ;  /* 0x000000108cde7819 */ /* 0x000fe200000006ff */
[----:B------:R-:W-:Y:S01]  /*6bc0*/  IMAD.U32 R212, R137, 0x10000, RZ ;  /* 0x0001000089d47824 */ /* 0x000fe200078e00ff */
[----:B------:R-:W-:-:S02]  /*6bd0*/  SHF.L.U32 R224, R141, 0x10, RZ ;  /* 0x000000108de07819 */ /* 0x000fc400000006ff */
[----:B------:R-:W-:Y:S02]  /*6be0*/  SHF.L.U32 R118, R130, 0x10, RZ ;  /* 0x0000001082767819 */ /* 0x000fe400000006ff */
[----:B------:R-:W-:Y:S01]  /*6bf0*/  SHF.L.U32 R210, R136, 0x10, RZ ;  /* 0x0000001088d27819 */ /* 0x000fe200000006ff */
[----:B------:R-:W-:Y:S01]  /*6c00*/  FFMA.FTZ R222, R135, R222, R224 ;  /* 0x000000de87de7223 */ /* 0x000fe200000100e0 */
[----:B------:R-:W-:Y:S02]  /*6c10*/  SHF.L.U32 R214, R138, 0x10, RZ ;  /* 0x000000108ad67819 */ /* 0x000fe400000006ff */
[----:B------:R-:W-:Y:S01]  /*6c20*/  SHF.L.U32 R218, R59, 0x10, RZ ;  /* 0x000000103bda7819 */ /* 0x000fe200000006ff */
[----:B------:R-:W-:Y:S01]  /*6c30*/  FFMA.FTZ R210, R211, R210, R212 ;  /* 0x000000d2d3d27223 */ /* 0x000fe200000100d4 */
[----:B------:R-:W-:Y:S02]  /*6c40*/  SHF.L.U32 R220, R55, 0x10, RZ ;  /* 0x0000001037dc7819 */ /* 0x000fe400000006ff */
[----:B------:R-:W-:-:S02]  /*6c50*/  SHF.L.U32 R216, R139, 0x10, RZ ;  /* 0x000000108bd87819 */ /* 0x000fc400000006ff */
[----:B------:R-:W-:Y:S01]  /*6c60*/  SHF.L.U32 R132, R131, 0x10, RZ ;  /* 0x0000001083847819 */ /* 0x000fe200000006ff */
[----:B------:R-:W-:Y:S02]  /*6c70*/  FFMA.FTZ R119, R217, R218, R220 ;  /* 0x000000dad9777223 */ /* 0x000fe400000100dc */
[----:B------:R-:W-:Y:S02]  /*6c80*/  FFMA.FTZ R214, R215, R214, R216 ;  /* 0x000000d6d7d67223 */ /* 0x000fe400000100d8 */
[----:B------:R-:W-:Y:S01]  /*6c90*/  FFMA.FTZ R135, R133, R118, R132 ;  /* 0x0000007685877223 */ /* 0x000fe20000010084 */
[----:B0-----:R-:W-:Y:S01]  /*6ca0*/  IMAD.WIDE.U32 R132, R144, 0x10, R116 ;  /* 0x0000001090847825 */ /* 0x001fe200078e0074 */
[----:B------:R-:W-:Y:S02]  /*6cb0*/  F2FP.BF16.F32.PACK_AB R119, R222, R119 ;  /* 0x00000077de77723e */ /* 0x000fe400000010ff */
[----:B------:R-:W-:Y:S02]  /*6cc0*/  F2FP.BF16.F32.PACK_AB R118, R214, R213 ;  /* 0x000000d5d676723e */ /* 0x000fe400000010ff */
[----:B------:R-:W-:-:S02]  /*6cd0*/  F2FP.BF16.F32.PACK_AB R117, R210, R209 ;  /* 0x000000d1d275723e */ /* 0x000fc400000010ff */
[----:B------:R-:W-:-:S05]  /*6ce0*/  F2FP.BF16.F32.PACK_AB R116, R135, R134 ;  /* 0x000000868774723e */ /* 0x000fca00000010ff */
[----:B------:R0:W-:Y:S02]  /*6cf0*/  STG.E.128 desc[UR6][R132.64], R116 ;  /* 0x0000007484007986 */ /* 0x0001e4000c101d06 */
.L_x_59:
[----:B------:R-:W-:Y:S05]  /*6d00*/  BSYNC.RECONVERGENT B0 ;  /* 0x0000000000007941 */ /* 0x000fea0003800200 */
.L_x_58:
[----:B01234-:R-:W0:Y:S02]  /*6d10*/  LDC.64 R116, c[0x0][0x380] ;  /* 0x0000e000ff747b82 */ /* 0x01fe240000000a00 */
[----:B0-----:R-:W-:-:S04]  /*6d20*/  LEA R142, R116, R142, 0x2 ;  /* 0x0000008e748e7211 */ /* 0x001fc800078e10ff */
[----:B------:R-:W-:-:S13]  /*6d30*/  ISETP.GE.AND P0, PT, R142, R117, PT ;  /* 0x000000758e00720c */ /* 0x000fda0003f06270 */
[----:B------:R-:W-:Y:S05]  /*6d40*/  @!P0 BRA `(.L_x_60) ;  /* 0xffffffa000588947 */ /* 0x000fea000383ffff */
[----:B------:R-:W-:Y:S05]  /*6d50*/  EXIT ;  /* 0x000000000000794d */ /* 0x000fea0003800000 */
.L_x_43:
[----:B------:R-:W-:Y:S01]  /*6d60*/  HFMA2 R212, -RZ, RZ, 0, 5.9604644775390625e-08 ;  /* 0x00000001ffd47431 */ /* 0x000fe200000001ff */
[----:B------:R-:W-:Y:S01]  /*6d70*/  BSSY B0, `(.L_x_61) ;  /* 0x0000007000007945 */ /* 0x000fe20003800000 */
[----:B------:R-:W-:Y:S02]  /*6d80*/  MOV R210, R116 ;  /* 0x0000007400d27202 */ /* 0x000fe40000000f00 */
[----:B------:R-:W-:Y:S02]  /*6d90*/  MOV R213, 0x1f ;  /* 0x0000001f00d57802 */ /* 0x000fe40000000f00 */
[----:B------:R-:W-:-:S07]  /*6da0*/  MOV R135, 0xffffffff ;  /* 0xffffffff00877802 */ /* 0x000fce0000000f00 */
[----:B------:R-:W-:Y:S05]  /*6db0*/  WARPSYNC.COLLECTIVE R135, `(.L_x_62) ;  /* 0x0000000087087348 */ /* 0x000fea0003c00000 */
[----:B------:R0:W1:Y:S02]  /*6dc0*/  SHFL.BFLY P6, R211, R210, R212, R213 ;  /* 0x0c0000d4d2d37389 */ /* 0x00006400000c00d5 */
[----:B01----:R-:W-:Y:S05]  /*6dd0*/  ENDCOLLECTIVE ;  /* 0x000000000000791b */ /* 0x003fea0003800000 */
.L_x_62:
[----:B------:R-:W-:Y:S05]  /*6de0*/  BSYNC B0 ;  /* 0x0000000000007941 */ /* 0x000fea0003800000 */
.L_x_61:
[----:B------:R-:W-:Y:S01]  /*6df0*/  MOV R117, R211 ;  /* 0x000000d300757202 */ /* 0x000fe20000000f00 */
[----:B------:R-:W-:Y:S02]  /*6e00*/  HFMA2 R213, -RZ, RZ, 0, 1.847743988037109375e-06 ;  /* 0x0000001fffd57431 */ /* 0x000fe400000001ff */
[----:B------:R-:W-:Y:S01]  /*6e10*/  IMAD.MOV.U32 R212, RZ, RZ, 0x2 ;  /* 0x00000002ffd47424 */ /* 0x000fe200078e00ff */
[----:B------:R-:W-:Y:S01]  /*6e20*/  MOV R135, 0xffffffff ;  /* 0xffffffff00877802 */ /* 0x000fe20000000f00 */
[----:B------:R-:W-:-:S05]  /*6e30*/  FADD.FTZ R117, R116, R117 ;  /* 0x0000007574757221 */ /* 0x000fca0000010000 */
[----:B------:R-:W-:-:S07]  /*6e40*/  MOV R210, R117 ;  /* 0x0000007500d27202 */ /* 0x000fce0000000f00 */
[----:B------:R-:W-:Y:S05]  /*6e50*/  WARPSYNC.COLLECTIVE R135, `(.L_x_63) ;  /* 0x0000000087087348 */ /* 0x000fea0003c00000 */
[----:B------:R0:W1:Y:S02]  /*6e60*/  SHFL.BFLY P6, R211, R210, R212, R213 ;  /* 0x0c0000d4d2d37389 */ /* 0x00006400000c00d5 */
[----:B01----:R-:W-:Y:S05]  /*6e70*/  ENDCOLLECTIVE ;  /* 0x000000000000791b */ /* 0x003fea0003800000 */
.L_x_63:
[----:B------:R-:W-:Y:S01]  /*6e80*/  HFMA2 R212, -RZ, RZ, 0, 2.384185791015625e-07 ;  /* 0x00000004ffd47431 */ /* 0x000fe200000001ff */
[----:B------:R-:W-:-:S05]  /*6e90*/  MOV R118, R211 ;  /* 0x000000d300767202 */ /* 0x000fca0000000f00 */
[----:B------:R-:W-:-:S05]  /*6ea0*/  FADD.FTZ R118, R117, R118 ;  /* 0x0000007675767221 */ /* 0x000fca0000010000 */
[----:B------:R-:W-:-:S07]  /*6eb0*/  MOV R210, R118 ;  /* 0x0000007600d27202 */ /* 0x000fce0000000f00 */
[----:B------:R-:W-:Y:S05]  /*6ec0*/  WARPSYNC.COLLECTIVE R135, `(.L_x_64) ;  /* 0x0000000087087348 */ /* 0x000fea0003c00000 */
[----:B------:R0:W1:Y:S02]  /*6ed0*/  SHFL.BFLY P6, R211, R210, R212, R213 ;  /* 0x0c0000d4d2d37389 */ /* 0x00006400000c00d5 */
[----:B01----:R-:W-:Y:S05]  /*6ee0*/  ENDCOLLECTIVE ;  /* 0x000000000000791b */ /* 0x003fea0003800000 */
.L_x_64:
[----:B------:R-:W-:Y:S01]  /*6ef0*/  HFMA2 R212, -RZ, RZ, 0, 4.76837158203125e-07 ;  /* 0x00000008ffd47431 */ /* 0x000fe200000001ff */
[----:B------:R-:W-:-:S05]  /*6f00*/  MOV R119, R211 ;  /* 0x000000d300777202 */ /* 0x000fca0000000f00 */
[----:B------:R-:W-:-:S05]  /*6f10*/  FADD.FTZ R119, R118, R119 ;  /* 0x0000007776777221 */ /* 0x000fca0000010000 */
[----:B------:R-:W-:-:S07]  /*6f20*/  MOV R210, R119 ;  /* 0x0000007700d27202 */ /* 0x000fce0000000f00 */
[----:B------:R-:W-:Y:S05]  /*6f30*/  WARPSYNC.COLLECTIVE R135, `(.L_x_65) ;  /* 0x0000000087087348 */ /* 0x000fea0003c00000 */
[----:B------:R0:W1:Y:S02]  /*6f40*/  SHFL.BFLY P6, R211, R210, R212, R213 ;  /* 0x0c0000d4d2d37389 */ /* 0x00006400000c00d5 */
[----:B01----:R-:W-:Y:S05]  /*6f50*/  ENDCOLLECTIVE ;  /* 0x000000000000791b */ /* 0x003fea0003800000 */
.L_x_65:
[----:B------:R-:W-:Y:S02]  /*6f60*/  HFMA2 R212, -RZ, RZ, 0, 9.5367431640625e-07 ;  /* 0x00000010ffd47431 */ /* 0x000fe400000001ff */
[----:B------:R-:W-:-:S04]  /*6f70*/  IMAD.MOV.U32 R132, RZ, RZ, R211 ;  /* 0x000000ffff847224 */ /* 0x000fc800078e00d3 */
[----:B------:R-:W-:Y:S02]  /*6f80*/  FADD.FTZ R134, R119, R132 ;  /* 0x0000008477867221 */ /* 0x000fe40000010000 */
[----:B------:R-:W0:Y:S03]  /*6f90*/  LDC R132, c[0x0][0x400] ;  /* 0x00010000ff847b82 */ /* 0x000e260000000800 */
[----:B------:R-:W-:-:S07]  /*6fa0*/  MOV R210, R134 ;  /* 0x0000008600d27202 */ /* 0x000fce0000000f00 */
[----:B0-----:R-:W-:Y:S05]  /*6fb0*/  WARPSYNC.COLLECTIVE R135, `(.L_x_66) ;  /* 0x0000000087087348 */ /* 0x001fea0003c00000 */
[----:B------:R1:W2:Y:S02]  /*6fc0*/  SHFL.BFLY P6, R211, R210, R212, R213 ;  /* 0x0c0000d4d2d37389 */ /* 0x0002a400000c00d5 */
[----:B012---:R-:W-:Y:S05]  /*6fd0*/  ENDCOLLECTIVE ;  /* 0x000000000000791b */ /* 0x007fea0003800000 */
.L_x_66:
[----:B------:R-:W-:Y:S01]  /*6fe0*/  HFMA2 R212, -RZ, RZ, 0, 5.9604644775390625e-08 ;  /* 0x00000001ffd47431 */ /* 0x000fe200000001ff */
[----:B------:R-:W-:Y:S02]  /*6ff0*/  MOV R133, R211 ;  /* 0x000000d300857202 */ /* 0x000fe40000000f00 */
[----:B------:R-:W-:-:S03]  /*7000*/  ISETP.GT.U32.AND P6, PT, R143, 0xbf, PT ;  /* 0x000000bf8f00780c */ /* 0x000fc60003fc4070 */
[----:B------:R-:W-:-:S04]  /*7010*/  FADD.FTZ R133, R134, R133 ;  /* 0x0000008586857221 */ /* 0x000fc80000010000 */
[----:B------:R-:W-:-:S04]  /*7020*/  FMUL.FTZ R133, R133, R132 ;  /* 0x0000008485857220 */ /* 0x000fc80000410000 */
[--C-:B------:R-:W-:Y:S01]  /*7030*/  FADD.FTZ R116, R145, -R133.reuse ;  /* 0x8000008591747221 */ /* 0x100fe20000010000 */
[--C-:B------:R-:W-:Y:S01]  /*7040*/  FADD.FTZ R117, R152, -R133.reuse ;  /* 0x8000008598757221 */ /* 0x100fe20000010000 */
[----:B------:R-:W-:Y:S02]  /*7050*/  FADD.FTZ R118, R160, -R133 ;  /* 0x80000085a0767221 */ /* 0x000fe40000010000 */
[----:B------:R-:W-:-:S04]  /*7060*/  FFMA.FTZ R116, R116, R116, RZ ;  /* 0x0000007474747223 */ /* 0x000fc800000100ff */
[----:B------:R-:W-:Y:S01]  /*7070*/  FFMA.FTZ R116, R117, R117, R116 ;  /* 0x0000007575747223 */ /* 0x000fe20000010074 */
[----:B------:R-:W-:-:S04]  /*7080*/  FADD.FTZ R117, R146, -R133 ;  /* 0x8000008592757221 */ /* 0x000fc80000010000 */
        /* <DEDUP_REMOVED lines=12> */
[----:B------:R-:W-:-:S05]  /*7150*/  FSEL R116, R116, RZ, P4 ;  /* 0x000000ff74747208 */ /* 0x000fca0002000000 */
[----:B------:R-:W-:-:S04]  /*7160*/  FFMA.FTZ R117, R117, R117, R116 ;  /* 0x0000007575757223 */ /* 0x000fc80000010074 */
        /* <DEDUP_REMOVED lines=12> */
[----:B------:R-:W-:Y:S01]  /*7230*/  @P3 FFMA.FTZ R116, R118, R118, R117 ;  /* 0x0000007676743223 */ /* 0x000fe20000010075 */
[--C-:B------:R-:W-:Y:S01]  /*7240*/  FADD.FTZ R117, R161, -R133.reuse ;  /* 0x80000085a1757221 */ /* 0x100fe20000010000 */
[----:B------:R-:W-:-:S03]  /*7250*/  FADD.FTZ R118, R168, -R133 ;  /* 0x80000085a8767221 */ /* 0x000fc60000010000 */
        /* <DEDUP_REMOVED lines=63> */
[----:B------:R-:W-:Y:S01]  /*7650*/  FADD.FTZ R118, R194, -R133 ;  /* 0x80000085c2767221 */ /* 0x000fe20000010000 */
[----:B------:R-:W-:Y:S02]  /*7660*/  ISETP.GT.U32.AND P6, PT, R143, 0xdf, PT ;  /* 0x000000df8f00780c */ /* 0x000fe40003fc4070 */
        /* <DEDUP_REMOVED lines=30> */
[----:B------:R-:W-:-:S05]  /*7850*/  @P6 FFMA.FTZ R116, R118, R118, R117 ;  /* 0x0000007676746223 */ /* 0x000fca0000010075 */
[----:B------:R-:W-:-:S07]  /*7860*/  MOV R210, R116 ;  /* 0x0000007400d27202 */ /* 0x000fce0000000f00 */
[----:B------:R-:W-:Y:S05]  /*7870*/  WARPSYNC.COLLECTIVE R135, `(.L_x_67) ;  /* 0x0000000087087348 */ /* 0x000fea0003c00000 */
[----:B------:R0:W1:Y:S02]  /*7880*/  SHFL.BFLY P6, R211, R210, R212, R213 ;  /* 0x0c0000d4d2d37389 */ /* 0x00006400000c00d5 */
[----:B01----:R-:W-:Y:S05]  /*7890*/  ENDCOLLECTIVE ;  /* 0x000000000000791b */ /* 0x003fea0003800000 */
.L_x_67:
[----:B------:R-:W-:Y:S01]  /*78a0*/  HFMA2 R212, -RZ, RZ, 0, 1.1920928955078125e-07 ;  /* 0x00000002ffd47431 */ /* 0x000fe200000001ff */
[----:B------:R-:W-:-:S05]  /*78b0*/  MOV R117, R211 ;  /* 0x000000d300757202 */ /* 0x000fca0000000f00 */
[----:B------:R-:W-:-:S05]  /*78c0*/  FADD.FTZ R117, R116, R117 ;  /* 0x0000007574757221 */ /* 0x000fca0000010000 */
[----:B------:R-:W-:-:S07]  /*78d0*/  MOV R210, R117 ;  /* 0x0000007500d27202 */ /* 0x000fce0000000f00 */
[----:B------:R-:W-:Y:S05]  /*78e0*/  WARPSYNC.COLLECTIVE R135, `(.L_x_68) ;  /* 0x0000000087087348 */ /* 0x000fea0003c00000 */
[----:B------:R0:W1:Y:S02]  /*78f0*/  SHFL.BFLY P6, R211, R210, R212, R213 ;  /* 0x0c0000d4d2d37389 */ /* 0x00006400000c00d5 */
[----:B01----:R-:W-:Y:S05]  /*7900*/  ENDCOLLECTIVE ;  /* 0x000000000000791b */ /* 0x003fea0003800000 */
.L_x_68:
[----:B------:R-:W-:Y:S02]  /*7910*/  HFMA2 R212, -RZ, RZ, 0, 2.384185791015625e-07 ;  /* 0x00000004ffd47431 */ /* 0x000fe400000001ff */
[----:B------:R-:W-:-:S04]  /*7920*/  IMAD.MOV.U32 R118, RZ, RZ, R211 ;  /* 0x000000ffff767224 */ /* 0x000fc800078e00d3 */
[----:B------:R-:W-:-:S05]  /*7930*/  FADD.FTZ R118, R117, R118 ;  /* 0x0000007675767221 */ /* 0x000fca0000010000 */
[----:B------:R-:W-:-:S07]  /*7940*/  MOV R210, R118 ;  /* 0x0000007600d27202 */ /* 0x000fce0000000f00 */
[----:B------:R-:W-:Y:S05]  /*7950*/  WARPSYNC.COLLECTIVE R135, `(.L_x_69) ;  /* 0x0000000087087348 */ /* 0x000fea0003c00000 */
[----:B------:R0:W1:Y:S02]  /*7960*/  SHFL.BFLY P6, R211, R210, R212, R213 ;  /* 0x0c0000d4d2d37389 */ /* 0x00006400000c00d5 */
[----:B01----:R-:W-:Y:S05]  /*7970*/  ENDCOLLECTIVE ;  /* 0x000000000000791b */ /* 0x003fea0003800000 */
.L_x_69:
[----:B------:R-:W-:Y:S01]  /*7980*/  HFMA2 R212, -RZ, RZ, 0, 4.76837158203125e-07 ;  /* 0x00000008ffd47431 */ /* 0x000fe200000001ff */
[----:B------:R-:W-:-:S05]  /*7990*/  MOV R119, R211 ;  /* 0x000000d300777202 */ /* 0x000fca0000000f00 */
[----:B------:R-:W-:-:S05]  /*79a0*/  FADD.FTZ R119, R118, R119 ;  /* 0x0000007776777221 */ /* 0x000fca0000010000 */
[----:B------:R-:W-:-:S07]  /*79b0*/  MOV R210, R119 ;  /* 0x0000007700d27202 */ /* 0x000fce0000000f00 */
[----:B------:R-:W-:Y:S05]  /*79c0*/  WARPSYNC.COLLECTIVE R135, `(.L_x_70) ;  /* 0x0000000087087348 */ /* 0x000fea0003c00000 */
[----:B------:R0:W1:Y:S02]  /*79d0*/  SHFL.BFLY P6, R211, R210, R212, R213 ;  /* 0x0c0000d4d2d37389 */ /* 0x00006400000c00d5 */
[----:B01----:R-:W-:Y:S05]  /*79e0*/  ENDCOLLECTIVE ;  /* 0x000000000000791b */ /* 0x003fea0003800000 */
.L_x_70:
[----:B------:R-:W-:Y:S01]  /*79f0*/  HFMA2 R212, -RZ, RZ, 0, 9.5367431640625e-07 ;  /* 0x00000010ffd47431 */ /* 0x000fe200000001ff */
[----:B------:R-:W-:-:S05]  /*7a00*/  MOV R134, R211 ;  /* 0x000000d300867202 */ /* 0x000fca0000000f00 */
[----:B------:R-:W-:-:S05]  /*7a10*/  FADD.FTZ R134, R119, R134 ;  /* 0x0000008677867221 */ /* 0x000fca0000010000 */
[----:B------:R-:W-:-:S07]  /*7a20*/  MOV R210, R134 ;  /* 0x0000008600d27202 */ /* 0x000fce0000000f00 */
[----:B------:R-:W-:Y:S05]  /*7a30*/  WARPSYNC.COLLECTIVE R135, `(.L_x_71) ;  /* 0x0000000087087348 */ /* 0x000fea0003c00000 */
[----:B------:R0:W1:Y:S02]  /*7a40*/  SHFL.BFLY P6, R211, R210, R212, R213 ;  /* 0x0c0000d4d2d37389 */ /* 0x00006400000c00d5 */
[----:B01----:R-:W-:Y:S05]  /*7a50*/  ENDCOLLECTIVE ;  /* 0x000000000000791b */ /* 0x003fea0003800000 */
.L_x_71:
[----:B------:R-:W-:Y:S05]  /*7a60*/  BRA `(.L_x_72) ;  /* 0xffffffd400f47947 */ /* 0x000fea000383ffff */
.L_x_73:
[----:B------:R-:W-:-:S00]  /*7a70*/  BRA `(.L_x_73) ;  /* 0xfffffffc00fc7947 */ /* 0x000fc0000383ffff */
[----:B------:R-:W-:-:S00]  /*7a80*/  NOP ;  /* 0x0000000000007918 */ /* 0x000fc00000000000 */
[----:B------:R-:W-:-:S00]  /*7a90*/  NOP ;  /* 0x0000000000007918 */ /* 0x000fc00000000000 */
[----:B------:R-:W-:-:S00]  /*7aa0*/  NOP ;  /* 0x0000000000007918 */ /* 0x000fc00000000000 */
[----:B------:R-:W-:-:S00]  /*7ab0*/  NOP ;  /* 0x0000000000007918 */ /* 0x000fc00000000000 */
[----:B------:R-:W-:-:S00]  /*7ac0*/  NOP ;  /* 0x0000000000007918 */ /* 0x000fc00000000000 */
[----:B------:R-:W-:-:S00]  /*7ad0*/  NOP ;  /* 0x0000000000007918 */ /* 0x000fc00000000000 */
[----:B------:R-:W-:-:S00]  /*7ae0*/  NOP ;  /* 0x0000000000007918 */ /* 0x000fc00000000000 */
[----:B------:R-:W-:-:S00]  /*7af0*/  NOP ;  /* 0x0000000000007918 */ /* 0x000fc00000000000 */
.L_x_71420:


//--------------------- .text._ZN10layer_norm13ln_fwd_kernelINS_13Kernel_traitsI13__nv_bfloat16S2_S2_S2_fjLj2048ELj1ELj4ELj1ELj16ENS_18Kernel_traits_baseILj2048ES2_S2_S2_S2_fjLj128EEEEELb0ELb0ELb0ELb1EEEvNS_9FwdParamsE --------------------------
	.section	.text._ZN10layer_norm13ln_fwd_kernelINS_13Kernel_traitsI13__nv_bfloat16S2_S2_S2_fjLj2048ELj1ELj4ELj1ELj16ENS_18Kernel_traits_baseILj2048ES2_S2_S2_S2_fjLj128EEEEELb0ELb0ELb0ELb1EEEvNS_9FwdParamsE,"ax",@progbits
	.align	128
        .global         _ZN10layer_norm13ln_fwd_kernelINS_13Kernel_traitsI13__nv_bfloat16S2_S2_S2_fjLj2048ELj1ELj4ELj1ELj16ENS_18Kernel_traits_baseILj2048ES2_S2_S2_S2_fjLj128EEEEELb0ELb0ELb0ELb1EEEvNS_9FwdParamsE
        .type           _ZN10layer_norm13ln_fwd_kernelINS_13Kernel_traitsI13__nv_bfloat16S2_S2_S2_fjLj2048ELj1ELj4ELj1ELj16ENS_18Kernel_traits_baseILj2048ES2_S2_S2_S2_fjLj128EEEEELb0ELb0ELb0ELb1EEEvNS_9FwdParamsE,@function
        .size           _ZN10layer_norm13ln_fwd_kernelINS_13Kernel_traitsI13__nv_bfloat16S2_S2_S2_fjLj2048ELj1ELj4ELj1ELj16ENS_18Kernel_traits_baseILj2048ES2_S2_S2_S2_fjLj128EEEEELb0ELb0ELb0ELb1EEEvNS_9FwdParamsE,(.L_x_71421 - _ZN10layer_norm13ln_fwd_kernelINS_13Kernel_traitsI13__nv_bfloat16S2_S2_S2_fjLj2048ELj1ELj4ELj1ELj16ENS_18Kernel_traits_baseILj2048ES2_S2_S2_S2_fjLj128EEEEELb0ELb0ELb0ELb1EEEvNS_9FwdParamsE)
        .other          _ZN10layer_norm13ln_fwd_kernelINS_13Kernel_traitsI13__nv_bfloat16S2_S2_S2_fjLj2048ELj1ELj4ELj1ELj16ENS_18Kernel_traits_baseILj2048ES2_S2_S2_S2_fjLj128EEEEELb0ELb0ELb0ELb1EEEvNS_9FwdParamsE,@"STO_CUDA_ENTRY STV_DEFAULT"
_ZN10layer_norm13ln_fwd_kernelINS_13Kernel_traitsI13__nv_bfloat16S2_S2_S2_fjLj2048ELj1ELj4ELj1ELj16ENS_18Kernel_traits_baseILj2048ES2_S2_S2_S2_fjLj128EEEEELb0ELb0ELb0ELb1EEEvNS_9FwdParamsE:
.text._ZN10layer_norm13ln_fwd_kernelINS_13Kernel_traitsI13__nv_bfloat16S2_S2_S2_fjLj2048ELj1ELj4ELj1ELj16ENS_18Kernel_traits_baseILj2048ES2_S2_S2_S2_fjLj128EEEEELb0ELb0ELb0ELb1EEEvNS_9FwdParamsE:
[----:B------:R-:W-:Y:S01]  /*0000*/  LDC R1, c[0x0][0x37c] ;  /* 0x0000df00ff017b82 */ /* 0x000fe20000000800 */
[----:B------:R-:W0:Y:S01]  /*0010*/  S2R R7, SR_TID.X ;  /* 0x0000000000077919 */ /* 0x000e220000002100 */
[----:B------:R-:W1:Y:S06]  /*0020*/  LDCU.64 UR10, c[0x0][0x438] ;  /* 0x00008700ff0a77ac */ /* 0x000e6c0008000a00 */
[----:B------:R-:W2:Y:S01]  /*0030*/  S2UR UR4, SR_CTAID.X ;  /* 0x00000000000479c3 */ /* 0x000ea20000002500 */
[----:B------:R-:W3:Y:S01]  /*0040*/  LDCU.64 UR8, c[0x0][0x3a0] ;  /* 0x00007400ff0877ac */ /* 0x000ee20008000a00 */
[----:B------:R-:W4:Y:S06]  /*0050*/  LDCU.64 UR6, c[0x0][0x358] ;  /* 0x00006b00ff0677ac */ /* 0x000f2c0008000a00 */
[----:B------:R-:W3:Y:S01]  /*0060*/  LDC.64 R8, c[0x0][0x3e0] ;  /* 0x0000f800ff087b82 */ /* 0x000ee20000000a00 */
[----:B-1----:R-:W-:-:S04]  /*0070*/  UISETP.NE.U32.AND UP0, UPT, UR10, URZ, UPT ;  /* 0x000000ff0a00728c */ /* 0x002fc8000bf05070 */
[----:B------:R-:W-:Y:S02]  /*0080*/  UISETP.NE.AND.EX UP0, UPT, UR11, URZ, UPT, UP0 ;  /* 0x000000ff0b00728c */ /* 0x000fe4000bf05300 */
[----:B--2---:R-:W-:Y:S01]  /*0090*/  USHF.L.U32 UR4, UR4, 0x2, URZ ;  /* 0x0000000204047899 */ /* 0x004fe200080006ff */
[----:B0-----:R-:W-:Y:S02]  /*00a0*/  SHF.R.U32.HI R153, RZ, 0x5, R7 ;  /* 0x00000005ff997819 */ /* 0x001fe40000011607 */
[----:B---3--:R-:W-:Y:S02]  /*00b0*/  LOP3.LUT P0, RZ, R8, UR8, RZ, 0xfc, !PT ;  /* 0x0000000808ff7c12 */ /* 0x008fe4000f80fcff */
[----:B------:R-:W-:Y:S02]  /*00c0*/  LOP3.LUT R7, R7, 0x1f, RZ, 0xc0, !PT ;  /* 0x0000001f07077812 */ /* 0x000fe400078ec0ff */
[----:B------:R-:W-:Y:S02]  /*00d0*/  LOP3.LUT P0, RZ, R9, UR9, RZ, 0xfc, P0 ;  /* 0x0000000909ff7c12 */ /* 0x000fe4000800fcff */
[----:B------:R-:W-:Y:S01]  /*00e0*/  LOP3.LUT R153, R153, UR4, RZ, 0xfc, !PT ;  /* 0x0000000499997c12 */ /* 0x000fe2000f8efcff */
[----:B----4-:R-:W-:Y:S10]  /*00f0*/  BRA.U !UP0, `(.L_x_74) ;  /* 0x0000000108547547 */ /* 0x010ff4000b800000 */
[----:B------:R-:W0:Y:S08]  /*0100*/  LDC.64 R2, c[0x0][0x3d0] ;  /* 0x0000f400ff027b82 */ /* 0x000e300000000a00 */
[----:B------:R-:W1:Y:S01]  /*0110*/  LDC.64 R4, c[0x0][0x438] ;  /* 0x00010e00ff047b82 */ /* 0x000e620000000a00 */
[----:B0-----:R-:W-:-:S05]  /*0120*/  IMAD.WIDE.U32 R2, R7, 0x10, R2 ;  /* 0x0000001007027825 */ /* 0x001fca00078e0002 */
[----:B------:R0:W5:Y:S01]  /*0130*/  LDG.E.128 R44, desc[UR6][R2.64] ;  /* 0x00000006022c7981 */ /* 0x000162000c1e1d00 */
[----:B-1----:R-:W-:-:S03]  /*0140*/  IMAD.WIDE.U32 R4, R7, 0x10, R4 ;  /* 0x0000001007047825 */ /* 0x002fc600078e0004 */
[----:B------:R0:W5:Y:S04]  /*0150*/  LDG.E.128 R48, desc[UR6][R2.64+0x200] ;  /* 0x0002000602307981 */ /* 0x000168000c1e1d00 */
        /* <DEDUP_REMOVED lines=13> */
[----:B------:R0:W5:Y:S01]  /*0230*/  LDG.E.128 R104, desc[UR6][R4.64+0xe00] ;  /* 0x000e000604687981 */ /* 0x000162000c1e1d00 */
[----:B------:R-:W-:Y:S05]  /*0240*/  BRA `(.L_x_75) ;  /* 0x0000000000687947 */ /* 0x000fea0003800000 */
.L_x_74:
[----:B------:R-:W0:Y:S02]  /*0250*/  LDC.64 R2, c[0x0][0x3d0] ;  /* 0x0000f400ff027b82 */ /* 0x000e240000000a00 */
[----:B0-----:R-:W-:-:S05]  /*0260*/  IMAD.WIDE.U32 R2, R7, 0x10, R2 ;  /* 0x0000001007027825 */ /* 0x001fca00078e0002 */
        /* <DEDUP_REMOVED lines=8> */
[----:B------:R-:W-:-:S02]  /*02f0*/  CS2R R106, SRZ ;  /* 0x00000000006a7805 */ /* 0x000fc4000001ff00 */
[----:B------:R-:W-:Y:S02]  /*0300*/  CS2R R104, SRZ ;  /* 0x0000000000687805 */ /* 0x000fe4000001ff00 */
[----:B------:R-:W-:Y:S02]  /*0310*/  CS2R R102, SRZ ;  /* 0x0000000000667805 */ /* 0x000fe4000001ff00 */
[----:B------:R-:W-:Y:S02]  /*0320*/  CS2R R100, SRZ ;  /* 0x0000000000647805 */ /* 0x000fe4000001ff00 */
[----:B------:R-:W-:Y:S02]  /*0330*/  CS2R R98, SRZ ;  /* 0x0000000000627805 */ /* 0x000fe4000001ff00 */
[----:B------:R-:W-:Y:S02]  /*0340*/  CS2R R96, SRZ ;  /* 0x0000000000607805 */ /* 0x000fe4000001ff00 */
        /* <DEDUP_REMOVED lines=9> */
[----:B0-----:R-:W-:-:S07]  /*03e0*/  CS2R R76, SRZ ;  /* 0x00000000004c7805 */ /* 0x001fce000001ff00 */
.L_x_75:
[----:B------:R-:W1:Y:S02]  /*03f0*/  LDCU UR4, c[0x0][0x384] ;  /* 0x00007080ff0477ac */ /* 0x000e640008000800 */
[----:B-1----:R-:W-:-:S13]  /*0400*/  ISETP.GE.AND P1, PT, R153, UR4, PT ;  /* 0x0000000499007c0c */ /* 0x002fda000bf26270 */
[----:B------:R-:W-:Y:S05]  /*0410*/  @P1 EXIT ;  /* 0x000000000000194d */ /* 0x000fea0003800000 */
[----:B------:R-:W-:Y:S01]  /*0420*/  ISETP.NE.U32.AND P1, PT, R8, RZ, PT ;  /* 0x000000ff0800720c */ /* 0x000fe20003f25070 */
[----:B------:R-:W1:Y:S01]  /*0430*/  LDCU UR4, c[0x0][0x388] ;  /* 0x00007100ff0477ac */ /* 0x000e620008000800 */
[----:B-----5:R-:W-:Y:S02]  /*0440*/  PRMT R152, R107, 0x7632, R152 ;  /* 0x000076326b987816 */ /* 0x020fe40000000098 */
[----:B------:R-:W-:Y:S01]  /*0450*/  ISETP.NE.AND.EX P1, PT, R9, RZ, PT, P1 ;  /* 0x000000ff0900720c */ /* 0x000fe20003f25310 */
[----:B------:R-:W2:Y:S01]  /*0460*/  LDCU.U8 UR5, c[0x0][0x410] ;  /* 0x00008200ff0577ac */ /* 0x000ea20008000000 */
[----:B------:R-:W-:Y:S02]  /*0470*/  PRMT R151, R75, 0x7632, R151 ;  /* 0x000076324b977816 */ /* 0x000fe40000000097 */
[----:B------:R-:W-:Y:S01]  /*0480*/  PRMT R150, R106, 0x7632, R150 ;  /* 0x000076326a967816 */ /* 0x000fe20000000096 */
[----:B------:R-:W3:Y:S01]  /*0490*/  LDCU UR8, c[0x0][0x448] ;  /* 0x00008900ff0877ac */ /* 0x000ee20008000800 */
[----:B------:R-:W-:-:S02]  /*04a0*/  PRMT R149, R74, 0x7632, R149 ;  /* 0x000076324a957816 */ /* 0x000fc40000000095 */
[----:B------:R-:W-:Y:S01]  /*04b0*/  PRMT R148, R105, 0x7632, R148 ;  /* 0x0000763269947816 */ /* 0x000fe20000000094 */
[----:B------:R-:W4:Y:S01]  /*04c0*/  LDCU.64 UR12, c[0x0][0x3e0] ;  /* 0x00007c00ff0c77ac */ /* 0x000f220008000a00 */
[----:B------:R-:W-:Y:S02]  /*04d0*/  PRMT R147, R73, 0x7632, R147 ;  /* 0x0000763249937816 */ /* 0x000fe40000000093 */
[----:B------:R-:W-:Y:S01]  /*04e0*/  PRMT R146, R104, 0x7632, R146 ;  /* 0x0000763268927816 */ /* 0x000fe20000000092 */
[----:B------:R-:W0:Y:S01]  /*04f0*/  LDCU.64 UR10, c[0x0][0x3a0] ;  /* 0x00007400ff0a77ac */ /* 0x000e220008000a00 */
        /* <DEDUP_REMOVED lines=52> */
[----:B0-----:R-:W-:Y:S02]  /*0840*/  PRMT R5, R46, 0x7632, R5 ;  /* 0x000076322e057816 */ /* 0x001fe40000000005 */
[----:B------:R-:W-:Y:S02]  /*0850*/  PRMT R4, R77, 0x7632, R4 ;  /* 0x000076324d047816 */ /* 0x000fe40000000004 */
[----:B------:R-:W-:Y:S02]  /*0860*/  PRMT R3, R45, 0x7632, R3 ;  /* 0x000076322d037816 */ /* 0x000fe40000000003 */
[----:B------:R-:W-:Y:S02]  /*0870*/  PRMT R2, R76, 0x7632, R2 ;  /* 0x000076324c027816 */ /* 0x000fe40000000002 */
[----:B-1234-:R-:W-:-:S07]  /*0880*/  PRMT R0, R44, 0x7632, R0 ;  /* 0x000076322c007816 */ /* 0x01efce0000000000 */
.L_x_101:
[----:B----4-:R-:W0:Y:S01]  /*0890*/  S2R R118, SR_TID.X ;  /* 0x0000000000767919 */ /* 0x010e220000002100 */
[----:B------:R-:W1:Y:S01]  /*08a0*/  @P1 LDC.64 R122, c[0x0][0x3e0] ;  /* 0x0000f800ff7a1b82 */ /* 0x000e620000000a00 */
[----:B------:R-:W-:-:S05]  /*08b0*/  IMAD R112, R153, UR4, RZ ;  /* 0x0000000499707c24 */ /* 0x000fca000f8e02ff */
[----:B------:R-:W-:Y:S02]  /*08c0*/  SHF.R.S32.HI R113, RZ, 0x1f, R112 ;  /* 0x0000001fff717819 */ /* 0x000fe40000011470 */
[----:B------:R-:W2:Y:S02]  /*08d0*/  LDC.64 R116, c[0x0][0x390] ;  /* 0x0000e400ff747b82 */ /* 0x000ea40000000a00 */
[----:B------:R-:W-:Y:S01]  /*08e0*/  LEA.HI R113, R113, R112, RZ, 0x3 ;  /* 0x0000007071717211 */ /* 0x000fe200078f18ff */
[----:B-1----:R-:W-:-:S06]  /*08f0*/  @P1 IMAD.WIDE R122, R153, 0x2, R122 ;  /* 0x00000002997a1825 */ /* 0x002fcc00078e027a */
[----:B------:R-:W3:Y:S01]  /*0900*/  @P1 LDG.E.U16 R122, desc[UR6][R122.64] ;  /* 0x000000067a7a1981 */ /* 0x000ee2000c1e1500 */
[----:B0-----:R-:W-:-:S04]  /*0910*/  LOP3.LUT R112, R118, 0x1f, RZ, 0xc0, !PT ;  /* 0x0000001f76707812 */ /* 0x001fc800078ec0ff */
[----:B------:R-:W-:-:S05]  /*0920*/  LEA.HI.SX32 R119, R113, R112, 0x1d ;  /* 0x0000007071777211 */ /* 0x000fca00078feaff */
[----:B--2---:R-:W-:-:S06]  /*0930*/  IMAD.WIDE.U32 R112, R119, 0x10, R116 ;  /* 0x0000001077707825 */ /* 0x004fcc00078e0074 */
[----:B------:R-:W5:Y:S01]  /*0940*/  LDG.E.128 R112, desc[UR6][R112.64] ;  /* 0x0000000670707981 */ /* 0x000f62000c1e1d00 */
[----:B------:R-:W-:-:S04]  /*0950*/  UISETP.NE.U32.AND UP0, UPT, UR10, URZ, UPT ;  /* 0x000000ff0a00728c */ /* 0x000fc8000bf05070 */
[----:B------:R-:W-:Y:S01]  /*0960*/  UISETP.NE.AND.EX UP0, UPT, UR11, URZ, UPT, UP0 ;  /* 0x000000ff0b00728c */ /* 0x000fe2000bf05300 */
[----:B------:R-:W-:Y:S01]  /*0970*/  HFMA2 R120, -RZ, RZ, 1.875, 0 ;  /* 0x3f800000ff787431 */ /* 0x000fe200000001ff */
[----:B---3--:R-:W-:-:S07]  /*0980*/  @P1 SHF.L.U32 R120, R122, 0x10, RZ ;  /* 0x000000107a781819 */ /* 0x008fce00000006ff */
[----:B------:R-:W-:Y:S05]  /*0990*/  BRA.U !UP0, `(.L_x_76) ;  /* 0x0000000108a07547 */ /* 0x000fea000b800000 */
[----:B------:R-:W0:Y:S02]  /*09a0*/  LDC.64 R108, c[0x0][0x3a0] ;  /* 0x0000e800ff6c7b82 */ /* 0x000e240000000a00 */
[----:B0-----:R-:W-:-:S06]  /*09b0*/  IMAD.WIDE.U32 R108, R119, 0x10, R108 ;  /* 0x00000010776c7825 */ /* 0x001fcc00078e006c */
[----:B------:R-:W2:Y:S01]  /*09c0*/  LDG.E.128 R108, desc[UR6][R108.64] ;  /* 0x000000066c6c7981 */ /* 0x000ea2000c1e1d00 */
[C---:B-----5:R-:W-:Y:S02]  /*09d0*/  PRMT R129, R115.reuse, 0x7632, R129 ;  /* 0x0000763273817816 */ /* 0x060fe40000000081 */
[----:B------:R-:W-:Y:S02]  /*09e0*/  SHF.L.U32 R131, R115, 0x10, RZ ;  /* 0x0000001073837819 */ /* 0x000fe400000006ff */
[C---:B------:R-:W-:Y:S02]  /*09f0*/  PRMT R121, R112.reuse, 0x7632, R121 ;  /* 0x0000763270797816 */ /* 0x040fe40000000079 */
[----:B------:R-:W-:Y:S02]  /*0a00*/  SHF.L.U32 R123, R112, 0x10, RZ ;  /* 0x00000010707b7819 */ /* 0x000fe400000006ff */
[----:B------:R-:W-:Y:S02]  /*0a10*/  SHF.L.U32 R125, R114, 0x10, RZ ;  /* 0x00000010727d7819 */ /* 0x000fe400000006ff */
[----:B------:R-:W-:-:S02]  /*0a20*/  PRMT R122, R113, 0x7632, R122 ;  /* 0x00007632717a7816 */ /* 0x000fc4000000007a */
[----:B------:R-:W-:Y:S02]  /*0a30*/  PRMT R124, R114, 0x7632, R124 ;  /* 0x00007632727c7816 */ /* 0x000fe4000000007c */
[----:B------:R-:W-:Y:S02]  /*0a40*/  SHF.L.U32 R113, R113, 0x10, RZ ;  /* 0x0000001071717819 */ /* 0x000fe400000006ff */
[----:B------:R-:W-:Y:S02]  /*0a50*/  SHF.L.U32 R121, R121, 0x10, RZ ;  /* 0x0000001079797819 */ /* 0x000fe400000006ff */
[----:B------:R-:W-:Y:S02]  /*0a60*/  SHF.L.U32 R129, R129, 0x10, RZ ;  /* 0x0000001081817819 */ /* 0x000fe400000006ff */
[----:B--2---:R-:W-:Y:S02]  /*0a70*/  PRMT R115, R110, 0x7632, R115 ;  /* 0x000076326e737816 */ /* 0x004fe40000000073 */
[----:B------:R-:W-:-:S02]  /*0a80*/  SHF.L.U32 R128, R108, 0x10, RZ ;  /* 0x000000106c807819 */ /* 0x000fc400000006ff */
[----:B------:R-:W-:Y:S02]  /*0a90*/  SHF.L.U32 R110, R110, 0x10, RZ ;  /* 0x000000106e6e7819 */ /* 0x000fe400000006ff */
[----:B------:R-:W-:Y:S01]  /*0aa0*/  PRMT R112, R108, 0x7632, R112 ;  /* 0x000076326c707816 */ /* 0x000fe20000000070 */
[-C--:B------:R-:W-:Y:S01]  /*0ab0*/  FFMA.FTZ R128, R123, R120.reuse, R128 ;  /* 0x000000787b807223 */ /* 0x080fe20000010080 */
[----:B------:R-:W-:Y:S01]  /*0ac0*/  PRMT R108, R109, 0x7632, R108 ;  /* 0x000076326d6c7816 */ /* 0x000fe2000000006c */
[----:B------:R-:W-:Y:S01]  /*0ad0*/  FFMA.FTZ R126, R125, R120, R110 ;  /* 0x000000787d7e7223 */ /* 0x000fe2000001006e */
[----:B------:R-:W-:Y:S02]  /*0ae0*/  PRMT R130, R111, 0x7632, R130 ;  /* 0x000076326f827816 */ /* 0x000fe40000000082 */
[----:B------:R-:W-:Y:S02]  /*0af0*/  SHF.L.U32 R114, R109, 0x10, RZ ;  /* 0x000000106d727819 */ /* 0x000fe400000006ff */
[----:B------:R-:W-:-:S02]  /*0b00*/  SHF.L.U32 R154, R111, 0x10, RZ ;  /* 0x000000106f9a7819 */ /* 0x000fc400000006ff */
[----:B------:R-:W-:Y:S01]  /*0b10*/  SHF.L.U32 R109, R122, 0x10, RZ ;  /* 0x000000107a6d7819 */ /* 0x000fe200000006ff */
[-C--:B------:R-:W-:Y:S01]  /*0b20*/  FFMA.FTZ R127, R113, R120.reuse, R114 ;  /* 0x00000078717f7223 */ /* 0x080fe20000010072 */
[----:B------:R-:W-:Y:S01]  /*0b30*/  SHF.L.U32 R123, R124, 0x10, RZ ;  /* 0x000000107c7b7819 */ /* 0x000fe200000006ff */
[-C--:B------:R-:W-:Y:S01]  /*0b40*/  FFMA.FTZ R125, R131, R120.reuse, R154 ;  /* 0x00000078837d7223 */ /* 0x080fe2000001009a */
[----:B------:R-:W-:Y:S02]  /*0b50*/  SHF.L.U32 R130, R130, 0x10, RZ ;  /* 0x0000001082827819 */ /* 0x000fe400000006ff */
[----:B------:R-:W-:Y:S02]  /*0b60*/  SHF.L.U32 R110, R115, 0x10, RZ ;  /* 0x00000010736e7819 */ /* 0x000fe400000006ff */
[----:B------:R-:W-:Y:S01]  /*0b70*/  SHF.L.U32 R108, R108, 0x10, RZ ;  /* 0x000000106c6c7819 */ /* 0x000fe200000006ff */
[-C--:B------:R-:W-:Y:S01]  /*0b80*/  FFMA.FTZ R124, R129, R120.reuse, R130 ;  /* 0x00000078817c7223 */ /* 0x080fe20000010082 */
[----:B------:R-:W-:Y:S01]  /*0b90*/  SHF.L.U32 R112, R112, 0x10, RZ ;  /* 0x0000001070707819 */ /* 0x000fe200000006ff */
[----:B------:R-:W-:-:S02]  /*0ba0*/  FFMA.FTZ R123, R123, R120, R110 ;  /* 0x000000787b7b7223 */ /* 0x000fc4000001006e */
[-C--:B------:R-:W-:Y:S01]  /*0bb0*/  FFMA.FTZ R122, R109, R120.reuse, R108 ;  /* 0x000000786d7a7223 */ /* 0x080fe2000001006c */
[----:B------:R-:W-:Y:S01]  /*0bc0*/  F2FP.BF16.F32.PACK_AB R111, R124, R125 ;  /* 0x0000007d7c6f723e */ /* 0x000fe200000010ff */
[----:B------:R-:W-:Y:S01]  /*0bd0*/  FFMA.FTZ R121, R121, R120, R112 ;  /* 0x0000007879797223 */ /* 0x000fe20000010070 */
[----:B------:R-:W-:Y:S02]  /*0be0*/  F2FP.BF16.F32.PACK_AB R110, R123, R126 ;  /* 0x0000007e7b6e723e */ /* 0x000fe400000010ff */
[----:B------:R-:W-:Y:S02]  /*0bf0*/  F2FP.BF16.F32.PACK_AB R109, R122, R127 ;  /* 0x0000007f7a6d723e */ /* 0x000fe400000010ff */
[----:B------:R-:W-:Y:S01]  /*0c00*/  F2FP.BF16.F32.PACK_AB R108, R121, R128 ;  /* 0x00000080796c723e */ /* 0x000fe200000010ff */
[----:B------:R-:W-:Y:S06]  /*0c10*/  BRA `(.L_x_77) ;  /* 0x0000000000b87947 */ /* 0x000fec0003800000 */
.L_x_76:
[----:B------:R-:W-:Y:S05]  /*0c20*/  @!P1 BRA `(.L_x_78) ;  /* 0x0000000000649947 */ /* 0x000fea0003800000 */
[C---:B-----5:R-:W-:Y:S02]  /*0c30*/  PRMT R110, R113.reuse, 0x7632, R110 ;  /* 0x00007632716e7816 */ /* 0x060fe4000000006e */
[C---:B------:R-:W-:Y:S02]  /*0c40*/  SHF.L.U32 R109, R112.reuse, 0x10, RZ ;  /* 0x00000010706d7819 */ /* 0x040fe400000006ff */
[----:B------:R-:W-:Y:S02]  /*0c50*/  SHF.L.U32 R113, R113, 0x10, RZ ;  /* 0x0000001071717819 */ /* 0x000fe400000006ff */
[----:B------:R-:W-:Y:S01]  /*0c60*/  PRMT R108, R112, 0x7632, R108 ;  /* 0x00007632706c7816 */ /* 0x000fe2000000006c */
[-C--:B------:R-:W-:Y:S01]  /*0c70*/  FMUL.FTZ R128, R109, R120.reuse ;  /* 0x000000786d807220 */ /* 0x080fe20000410000 */
[----:B------:R-:W-:Y:S01]  /*0c80*/  PRMT R111, R114, 0x7632, R111 ;  /* 0x00007632726f7816 */ /* 0x000fe2000000006f */
[----:B------:R-:W-:Y:S01]  /*0c90*/  FMUL.FTZ R127, R113, R120 ;  /* 0x00000078717f7220 */ /* 0x000fe20000410000 */
[----:B------:R-:W-:-:S02]  /*0ca0*/  PRMT R112, R115, 0x7632, R112 ;  /* 0x0000763273707816 */ /* 0x000fc40000000070 */
[----:B------:R-:W-:Y:S02]  /*0cb0*/  SHF.L.U32 R123, R114, 0x10, RZ ;  /* 0x00000010727b7819 */ /* 0x000fe400000006ff */
        /* <DEDUP_REMOVED lines=9> */
[----:B------:R-:W-:Y:S01]  /*0d50*/  FMUL.FTZ R123, R111, R120 ;  /* 0x000000786f7b7220 */ /* 0x000fe20000410000 */
[----:B------:R-:W-:Y:S01]  /*0d60*/  F2FP.BF16.F32.PACK_AB R108, R121, R128 ;  /* 0x00000080796c723e */ /* 0x000fe200000010ff */
[----:B------:R-:W-:Y:S01]  /*0d70*/  FMUL.FTZ R122, R109, R120 ;  /* 0x000000786d7a7220 */ /* 0x000fe20000410000 */
[----:B------:R-:W-:Y:S02]  /*0d80*/  F2FP.BF16.F32.PACK_AB R111, R124, R125 ;  /* 0x0000007d7c6f723e */ /* 0x000fe400000010ff */
[----:B------:R-:W-:Y:S02]  /*0d90*/  F2FP.BF16.F32.PACK_AB R110, R123, R126 ;  /* 0x0000007e7b6e723e */ /* 0x000fe400000010ff */
[----:B------:R-:W-:Y:S01]  /*0da0*/  F2FP.BF16.F32.PACK_AB R109, R122, R127 ;  /* 0x0000007f7a6d723e */ /* 0x000fe200000010ff */
[----:B------:R-:W-:Y:S06]  /*0db0*/  BRA `(.L_x_77) ;  /* 0x0000000000507947 */ /* 0x000fec0003800000 */
.L_x_78:
[C---:B-----5:R-:W-:Y:S02]  /*0dc0*/  PRMT R121, R112.reuse, 0x7632, R121 ;  /* 0x0000763270797816 */ /* 0x060fe40000000079 */
[----:B------:R-:W-:Y:S02]  /*0dd0*/  SHF.L.U32 R123, R112, 0x10, RZ ;  /* 0x00000010707b7819 */ /* 0x000fe400000006ff */
[C---:B------:R-:W-:Y:S02]  /*0de0*/  PRMT R112, R113.reuse, 0x7632, R112 ;  /* 0x0000763271707816 */ /* 0x040fe40000000070 */
[----:B------:R-:W-:Y:S01]  /*0df0*/  SHF.L.U32 R113, R113, 0x10, RZ ;  /* 0x0000001071717819 */ /* 0x000fe200000006ff */
[-C--:B------:R-:W-:Y:S01]  /*0e00*/  FMUL.FTZ R128, R123, R120.reuse ;  /* 0x000000787b807220 */ /* 0x080fe20000410000 */
[C---:B------:R-:W-:Y:S02]  /*0e10*/  PRMT R122, R114.reuse, 0x7632, R122 ;  /* 0x00007632727a7816 */ /* 0x040fe4000000007a */
[----:B------:R-:W-:Y:S01]  /*0e20*/  SHF.L.U32 R125, R114, 0x10, RZ ;  /* 0x00000010727d7819 */ /* 0x000fe200000006ff */
[----:B------:R-:W-:Y:S01]  /*0e30*/  FMUL.FTZ R127, R113, R120 ;  /* 0x00000078717f7220 */ /* 0x000fe20000410000 */
[----:B------:R-:W-:-:S02]  /*0e40*/  PRMT R114, R115, 0x7632, R114 ;  /* 0x0000763273727816 */ /* 0x000fc40000000072 */
[----:B------:R-:W-:Y:S01]  /*0e50*/  SHF.L.U32 R115, R115, 0x10, RZ ;  /* 0x0000001073737819 */ /* 0x000fe200000006ff */
[-C--:B------:R-:W-:Y:S01]  /*0e60*/  FMUL.FTZ R126, R125, R120.reuse ;  /* 0x000000787d7e7220 */ /* 0x080fe20000410000 */
[----:B------:R-:W-:Y:S02]  /*0e70*/  SHF.L.U32 R121, R121, 0x10, RZ ;  /* 0x0000001079797819 */ /* 0x000fe400000006ff */
[----:B------:R-:W-:Y:S01]  /*0e80*/  SHF.L.U32 R113, R112, 0x10, RZ ;  /* 0x0000001070717819 */ /* 0x000fe200000006ff */
[-C--:B------:R-:W-:Y:S01]  /*0e90*/  FMUL.FTZ R125, R115, R120.reuse ;  /* 0x00000078737d7220 */ /* 0x080fe20000410000 */
[----:B------:R-:W-:Y:S01]  /*0ea0*/  SHF.L.U32 R123, R122, 0x10, RZ ;  /* 0x000000107a7b7819 */ /* 0x000fe200000006ff */
[-C--:B------:R-:W-:Y:S01]  /*0eb0*/  FMUL.FTZ R121, R121, R120.reuse ;  /* 0x0000007879797220 */ /* 0x080fe20000410000 */
[----:B------:R-:W-:Y:S01]  /*0ec0*/  SHF.L.U32 R129, R114, 0x10, RZ ;  /* 0x0000001072817819 */ /* 0x000fe200000006ff */
[-C--:B------:R-:W-:Y:S02]  /*0ed0*/  FMUL.FTZ R122, R113, R120.reuse ;  /* 0x00000078717a7220 */ /* 0x080fe40000410000 */
[----:B------:R-:W-:-:S02]  /*0ee0*/  FMUL.FTZ R123, R123, R120 ;  /* 0x000000787b7b7220 */ /* 0x000fc40000410000 */
[----:B------:R-:W-:-:S07]  /*0ef0*/  FMUL.FTZ R124, R129, R120 ;  /* 0x00000078817c7220 */ /* 0x000fce0000410000 */
.L_x_77:
[----:B------:R-:W0:Y:S01]  /*0f00*/  @P0 LDC.64 R130, c[0x0][0x3a8] ;  /* 0x0000ea00ff820b82 */ /* 0x000e220000000a00 */
[----:B------:R-:W-:-:S05]  /*0f10*/  IADD3 R155, PT, PT, R119, 0x20, RZ ;  /* 0x00000020779b7810 */ /* 0x000fca0007ffe0ff */
[----:B------:R-:W-:-:S04]  /*0f20*/  IMAD.WIDE.U32 R112, R155, 0x10, R116 ;  /* 0x000000109b707825 */ /* 0x000fc800078e0074 */
[----:B0-----:R-:W-:-:S05]  /*0f30*/  @P0 IMAD.WIDE.U32 R130, R119, 0x10, R130 ;  /* 0x0000001077820825 */ /* 0x001fca00078e0082 */
[----:B------:R0:W-:Y:S04]  /*0f40*/  @P0 STG.E.128 desc[UR6][R130.64], R108 ;  /* 0x0000006c82000986 */ /* 0x0001e8000c101d06 */
[----:B------:R-:W5:Y:S01]  /*0f50*/  LDG.E.128 R112, desc[UR6][R112.64] ;  /* 0x0000000670707981 */ /* 0x000f62000c1e1d00 */
[----:B------:R-:W-:Y:S05]  /*0f60*/  BRA.U !UP0, `(.L_x_79) ;  /* 0x0000000108a07547 */ /* 0x000fea000b800000 */
[----:B0-----:R-:W0:Y:S02]  /*0f70*/  LDC.64 R108, c[0x0][0x3a0] ;  /* 0x0000e800ff6c7b82 */ /* 0x001e240000000a00 */
        /* <DEDUP_REMOVED lines=39> */
.L_x_79:
[----:B------:R-:W-:-:S04]  /*11f0*/  UISETP.NE.U32.AND UP1, UPT, UR12, URZ, UPT ;  /* 0x000000ff0c00728c */ /* 0x000fc8000bf25070 */
[----:B------:R-:W-:-:S09]  /*1200*/  UISETP.NE.AND.EX UP1, UPT, UR13, URZ, UPT, UP1 ;  /* 0x000000ff0d00728c */ /* 0x000fd2000bf25310 */
[----:B------:R-:W-:Y:S05]  /*1210*/  BRA.U UP1, `(.L_x_81) ;  /* 0x0000000101547547 */ /* 0x000fea000b800000 */
[C---:B-----5:R-:W-:Y:S02]  /*1220*/  PRMT R129, R112.reuse, 0x7632, R129 ;  /* 0x0000763270817816 */ /* 0x060fe40000000081 */
[----:B0-----:R-:W-:Y:S02]  /*1230*/  SHF.L.U32 R131, R112, 0x10, RZ ;  /* 0x0000001070837819 */ /* 0x001fe400000006ff */
[C---:B------:R-:W-:Y:S02]  /*1240*/  PRMT R112, R113.reuse, 0x7632, R112 ;  /* 0x0000763271707816 */ /* 0x040fe40000000070 */
[----:B------:R-:W-:Y:S01]  /*1250*/  SHF.L.U32 R113, R113, 0x10, RZ ;  /* 0x0000001071717819 */ /* 0x000fe200000006ff */
[-C--:B------:R-:W-:Y:S01]  /*1260*/  FMUL.FTZ R158, R131, R120.reuse ;  /* 0x00000078839e7220 */ /* 0x080fe20000410000 */
[C---:B------:R-:W-:Y:S02]  /*1270*/  SHF.L.U32 R157, R114.reuse, 0x10, RZ ;  /* 0x00000010729d7819 */ /* 0x040fe400000006ff */
[----:B------:R-:W-:Y:S01]  /*1280*/  PRMT R130, R114, 0x7632, R130 ;  /* 0x0000763272827816 */ /* 0x000fe20000000082 */
        /* <DEDUP_REMOVED lines=10> */
[-C--:B------:R-:W-:Y:S02]  /*1330*/  FMUL.FTZ R130, R113, R120.reuse ;  /* 0x0000007871827220 */ /* 0x080fe40000410000 */
[-C--:B------:R-:W-:Y:S02]  /*1340*/  FMUL.FTZ R131, R131, R120.reuse ;  /* 0x0000007883837220 */ /* 0x080fe40000410000 */
[----:B------:R-:W-:Y:S01]  /*1350*/  FMUL.FTZ R154, R157, R120 ;  /* 0x000000789d9a7220 */ /* 0x000fe20000410000 */
[----:B------:R-:W-:Y:S06]  /*1360*/  BRA `(.L_x_80) ;  /* 0x0000000000607947 */ /* 0x000fec0003800000 */
.L_x_81:
[C---:B0----5:R-:W-:Y:S02]  /*1370*/  PRMT R110, R113.reuse, 0x7632, R110 ;  /* 0x00007632716e7816 */ /* 0x061fe4000000006e */
        /* <DEDUP_REMOVED lines=22> */
[----:B------:R-:W-:-:S07]  /*14e0*/  F2FP.BF16.F32.PACK_AB R109, R130, R163 ;  /* 0x000000a3826d723e */ /* 0x000fce00000010ff */
.L_x_80:
        /* <DEDUP_REMOVED lines=16> */
[C---:B------:R-:W-:Y:S02]  /*15f0*/  PRMT R160, R113.reuse, 0x7632, R160 ;  /* 0x0000763271a07816 */ /* 0x040fe400000000a0 */
[----:B------:R-:W-:Y:S02]  /*1600*/  SHF.L.U32 R113, R113, 0x10, RZ ;  /* 0x0000001071717819 */ /* 0x000fe400000006ff */
[----:B------:R-:W-:Y:S02]  /*1610*/  SHF.L.U32 R159, R159, 0x10, RZ ;  /* 0x000000109f9f7819 */ /* 0x000fe400000006ff */
[----:B------:R-:W-:Y:S02]  /*1620*/  SHF.L.U32 R165, R165, 0x10, RZ ;  /* 0x00000010a5a57819 */ /* 0x000fe400000006ff */
[C---:B--2---:R-:W-:Y:S02]  /*1630*/  PRMT R112, R108.reuse, 0x7632, R112 ;  /* 0x000076326c707816 */ /* 0x044fe40000000070 */
[----:B------:R-:W-:-:S02]  /*1640*/  SHF.L.U32 R114, R108, 0x10, RZ ;  /* 0x000000106c727819 */ /* 0x000fc400000006ff */
[----:B------:R-:W-:Y:S02]  /*1650*/  PRMT R108, R109, 0x7632, R108 ;  /* 0x000076326d6c7816 */ /* 0x000fe4000000006c */
[----:B------:R-:W-:Y:S01]  /*1660*/  PRMT R115, R110, 0x7632, R115 ;  /* 0x000076326e737816 */ /* 0x000fe20000000073 */
[-C--:B------:R-:W-:Y:S01]  /*1670*/  FFMA.FTZ R175, R175, R120.reuse, R114 ;  /* 0x00000078afaf7223 */ /* 0x080fe20000010072 */
[C---:B------:R-:W-:Y:S02]  /*1680*/  PRMT R166, R111.reuse, 0x7632, R166 ;  /* 0x000076326fa67816 */ /* 0x040fe400000000a6 */
        /* <DEDUP_REMOVED lines=21> */
.L_x_82:
[----:B------:R-:W-:-:S04]  /*17e0*/  UISETP.NE.U32.AND UP1, UPT, UR12, URZ, UPT ;  /* 0x000000ff0c00728c */ /* 0x000fc8000bf25070 */
[----:B------:R-:W-:-:S09]  /*17f0*/  UISETP.NE.AND.EX UP1, UPT, UR13, URZ, UPT, UP1 ;  /* 0x000000ff0d00728c */ /* 0x000fd2000bf25310 */
[----:B------:R-:W-:Y:S05]  /*1800*/  BRA.U UP1, `(.L_x_84) ;  /* 0x0000000101547547 */ /* 0x000fea000b800000 */
        /* <DEDUP_REMOVED lines=16> */
[----:B0-----:R-:W-:Y:S01]  /*1910*/  SHF.L.U32 R165, R114, 0x10, RZ ;  /* 0x0000001072a57819 */ /* 0x001fe200000006ff */
[-C--:B------:R-:W-:Y:S02]  /*1920*/  FMUL.FTZ R162, R113, R120.reuse ;  /* 0x0000007871a27220 */ /* 0x080fe40000410000 */
[----:B------:R-:W-:-:S02]  /*1930*/  FMUL.FTZ R164, R115, R120 ;  /* 0x0000007873a47220 */ /* 0x000fc40000410000 */
[----:B------:R-:W-:Y:S01]  /*1940*/  FMUL.FTZ R168, R165, R120 ;  /* 0x00000078a5a87220 */ /* 0x000fe20000410000 */
[----:B------:R-:W-:Y:S06]  /*1950*/  BRA `(.L_x_83) ;  /* 0x0000000000607947 */ /* 0x000fec0003800000 */
.L_x_84:
[C---:B0----5:R-:W-:Y:S02]  /*1960*/  PRMT R110, R113.reuse, 0x7632, R110 ;  /* 0x00007632716e7816 */ /* 0x061fe4000000006e */
        /* <DEDUP_REMOVED lines=23> */
.L_x_83:
        /* <DEDUP_REMOVED lines=12> */
[----:B------:R-:W-:Y:S02]  /*1ba0*/  SHF.L.U32 R181, R114, 0x10, RZ ;  /* 0x0000001072b57819 */ /* 0x000fe400000006ff */
[C---:B------:R-:W-:Y:S02]  /*1bb0*/  PRMT R165, R112.reuse, 0x7632, R165 ;  /* 0x0000763270a57816 */ /* 0x040fe400000000a5 */
[----:B------:R-:W-:Y:S02]  /*1bc0*/  SHF.L.U32 R185, R112, 0x10, RZ ;  /* 0x0000001070b97819 */ /* 0x000fe400000006ff */
[----:B------:R-:W-:-:S02]  /*1bd0*/  PRMT R167, R114, 0x7632, R167 ;  /* 0x0000763272a77816 */ /* 0x000fc400000000a7 */
[C---:B------:R-:W-:Y:S02]  /*1be0*/  PRMT R166, R113.reuse, 0x7632, R166 ;  /* 0x0000763271a67816 */ /* 0x040fe400000000a6 */
[----:B------:R-:W-:Y:S02]  /*1bf0*/  SHF.L.U32 R113, R113, 0x10, RZ ;  /* 0x0000001071717819 */ /* 0x000fe400000006ff */
[----:B------:R-:W-:Y:S02]  /*1c00*/  SHF.L.U32 R165, R165, 0x10, RZ ;  /* 0x00000010a5a57819 */ /* 0x000fe400000006ff */
[----:B------:R-:W-:Y:S02]  /*1c10*/  SHF.L.U32 R167, R167, 0x10, RZ ;  /* 0x00000010a7a77819 */ /* 0x000fe400000006ff */
[C---:B--2---:R-:W-:Y:S02]  /*1c20*/  PRMT R115, R110.reuse, 0x7632, R115 ;  /* 0x000076326e737816 */ /* 0x044fe40000000073 */
[----:B------:R-:W-:-:S02]  /*1c30*/  SHF.L.U32 R110, R110, 0x10, RZ ;  /* 0x000000106e6e7819 */ /* 0x000fc400000006ff */
[C---:B------:R-:W-:Y:S02]  /*1c40*/  PRMT R112, R108.reuse, 0x7632, R112 ;  /* 0x000076326c707816 */ /* 0x040fe40000000070 */
[----:B------:R-:W-:Y:S01]  /*1c50*/  SHF.L.U32 R114, R108, 0x10, RZ ;  /* 0x000000106c727819 */ /* 0x000fe200000006ff */
[-C--:B------:R-:W-:Y:S01]  /*1c60*/  FFMA.FTZ R181, R181, R120.reuse, R110 ;  /* 0x00000078b5b57223 */ /* 0x080fe2000001006e */
[----:B------:R-:W-:Y:S02]  /*1c70*/  PRMT R174, R111, 0x7632, R174 ;  /* 0x000076326fae7816 */ /* 0x000fe400000000ae */
[----:B------:R-:W-:Y:S01]  /*1c80*/  PRMT R108, R109, 0x7632, R108 ;  /* 0x000076326d6c7816 */ /* 0x000fe2000000006c */
[----:B------:R-:W-:Y:S01]  /*1c90*/  FFMA.FTZ R185, R185, R120, R114 ;  /* 0x00000078b9b97223 */ /* 0x000fe20000010072 */
        /* <DEDUP_REMOVED lines=19> */
.L_x_85:
        /* <DEDUP_REMOVED lines=8> */
[C---:B0-----:R-:W-:Y:S02]  /*1e50*/  PRMT R166, R114.reuse, 0x7632, R166 ;  /* 0x0000763272a67816 */ /* 0x041fe400000000a6 */
        /* <DEDUP_REMOVED lines=15> */
.L_x_87:
        /* <DEDUP_REMOVED lines=24> */
.L_x_86:
        /* <DEDUP_REMOVED lines=12> */
[C---:B------:R-:W-:Y:S02]  /*2190*/  SHF.L.U32 R187, R114.reuse, 0x10, RZ ;  /* 0x0000001072bb7819 */ /* 0x040fe400000006ff */
[----:B------:R-:W-:Y:S02]  /*21a0*/  PRMT R182, R114, 0x7632, R182 ;  /* 0x0000763272b67816 */ /* 0x000fe400000000b6 */
[----:B------:R-:W-:Y:S02]  /*21b0*/  PRMT R177, R113, 0x7632, R177 ;  /* 0x0000763271b17816 */ /* 0x000fe400000000b1 */
[----:B------:R-:W-:-:S02]  /*21c0*/  PRMT R114, R115, 0x7632, R114 ;  /* 0x0000763273727816 */ /* 0x000fc40000000072 */
[----:B------:R-:W-:Y:S02]  /*21d0*/  SHF.L.U32 R113, R113, 0x10, RZ ;  /* 0x0000001071717819 */ /* 0x000fe400000006ff */
[----:B------:R-:W-:Y:S02]  /*21e0*/  SHF.L.U32 R115, R115, 0x10, RZ ;  /* 0x0000001073737819 */ /* 0x000fe400000006ff */
[----:B------:R-:W-:Y:S02]  /*21f0*/  SHF.L.U32 R195, R166, 0x10, RZ ;  /* 0x00000010a6c37819 */ /* 0x000fe400000006ff */
[----:B------:R-:W-:Y:S02]  /*2200*/  SHF.L.U32 R177, R177, 0x10, RZ ;  /* 0x00000010b1b17819 */ /* 0x000fe400000006ff */
[----:B------:R-:W-:Y:S02]  /*2210*/  SHF.L.U32 R189, R182, 0x10, RZ ;  /* 0x00000010b6bd7819 */ /* 0x000fe400000006ff */
[----:B------:R-:W-:-:S02]  /*2220*/  SHF.L.U32 R193, R114, 0x10, RZ ;  /* 0x0000001072c17819 */ /* 0x000fc400000006ff */
[C---:B--2---:R-:W-:Y:S02]  /*2230*/  PRMT R112, R108.reuse, 0x7632, R112 ;  /* 0x000076326c707816 */ /* 0x044fe40000000070 */
[----:B------:R-:W-:Y:S02]  /*2240*/  SHF.L.U32 R184, R108, 0x10, RZ ;  /* 0x000000106cb87819 */ /* 0x000fe400000006ff */
[C---:B------:R-:W-:Y:S02]  /*2250*/  PRMT R108, R109.reuse, 0x7632, R108 ;  /* 0x000076326d6c7816 */ /* 0x040fe4000000006c */
[----:B------:R-:W-:Y:S01]  /*2260*/  SHF.L.U32 R180, R109, 0x10, RZ ;  /* 0x000000106db47819 */ /* 0x000fe200000006ff */
[-C--:B------:R-:W-:Y:S01]  /*2270*/  FFMA.FTZ R184, R167, R120.reuse, R184 ;  /* 0x00000078a7b87223 */ /* 0x080fe200000100b8 */
[C---:B------:R-:W-:Y:S02]  /*2280*/  PRMT R109, R110.reuse, 0x7632, R109 ;  /* 0x000076326e6d7816 */ /* 0x040fe4000000006d */
[----:B------:R-:W-:Y:S01]  /*2290*/  SHF.L.U32 R110, R110, 0x10, RZ ;  /* 0x000000106e6e7819 */ /* 0x000fe200000006ff */
[----:B------:R-:W-:Y:S01]  /*22a0*/  FFMA.FTZ R180, R113, R120, R180 ;  /* 0x0000007871b47223 */ /* 0x000fe200000100b4 */
[----:B------:R-:W-:-:S02]  /*22b0*/  PRMT R186, R111, 0x7632, R186 ;  /* 0x000076326fba7816 */ /* 0x000fc400000000ba */
        /* <DEDUP_REMOVED lines=8> */
[-C--:B------:R-:W-:Y:S02]  /*2340*/  FFMA.FTZ R189, R189, R120.reuse, R110 ;  /* 0x00000078bdbd7223 */ /* 0x080fe4000001006e */
[----:B------:R-:W-:Y:S01]  /*2350*/  FFMA.FTZ R191, R177, R120, R108 ;  /* 0x00000078b1bf7223 */ /* 0x000fe2000001006c */
[----:B------:R-:W-:Y:S01]  /*2360*/  F2FP.BF16.F32.PACK_AB R111, R193, R182 ;  /* 0x000000b6c16f723e */ /* 0x000fe200000010ff */
[----:B------:R-:W-:Y:S01]  /*2370*/  FFMA.FTZ R195, R195, R120, R112 ;  /* 0x00000078c3c37223 */ /* 0x000fe20000010070 */
[----:B------:R-:W-:-:S02]  /*2380*/  F2FP.BF16.F32.PACK_AB R110, R189, R178 ;  /* 0x000000b2bd6e723e */ /* 0x000fc400000010ff */
[----:B------:R-:W-:Y:S02]  /*2390*/  F2FP.BF16.F32.PACK_AB R109, R191, R180 ;  /* 0x000000b4bf6d723e */ /* 0x000fe400000010ff */
[----:B------:R-:W-:Y:S01]  /*23a0*/  F2FP.BF16.F32.PACK_AB R108, R195, R184 ;  /* 0x000000b8c36c723e */ /* 0x000fe200000010ff */
[----:B------:R-:W-:Y:S06]  /*23b0*/  BRA `(.L_x_89) ;  /* 0x0000000000c07947 */ /* 0x000fec0003800000 */
.L_x_88:
[----:B------:R-:W-:-:S04]  /*23c0*/  UISETP.NE.U32.AND UP1, UPT, UR12, URZ, UPT ;  /* 0x000000ff0c00728c */ /* 0x000fc8000bf25070 */
[----:B------:R-:W-:-:S09]  /*23d0*/  UISETP.NE.AND.EX UP1, UPT, UR13, URZ, UPT, UP1 ;  /* 0x000000ff0d00728c */ /* 0x000fd2000bf25310 */
[----:B------:R-:W-:Y:S05]  /*23e0*/  BRA.U UP1, `(.L_x_90) ;  /* 0x0000000101547547 */ /* 0x000fea000b800000 */
        /* <DEDUP_REMOVED lines=21> */
.L_x_90:
[C---:B0----5:R-:W-:Y:S02]  /*2540*/  PRMT R108, R112.reuse, 0x7632, R108 ;  /* 0x00007632706c7816 */ /* 0x061fe4000000006c */
[----:B------:R-:W-:Y:S02]  /*2550*/  SHF.L.U32 R109, R112, 0x10, RZ ;  /* 0x00000010706d7819 */ /* 0x000fe400000006ff */
[----:B------:R-:W-:Y:S02]  /*2560*/  PRMT R110, R113, 0x7632, R110 ;  /* 0x00007632716e7816 */ /* 0x000fe4000000006e */
        /* <DEDUP_REMOVED lines=21> */
.L_x_89:
        /* <DEDUP_REMOVED lines=21> */
[----:B--2---:R-:W-:-:S02]  /*2810*/  PRMT R112, R108, 0x7632, R112 ;  /* 0x000076326c707816 */ /* 0x004fc40000000070 */
        /* <DEDUP_REMOVED lines=25> */
.L_x_91:
        /* <DEDUP_REMOVED lines=24> */
.L_x_93:
[C---:B0----5:R-:W-:Y:S02]  /*2b30*/  SHF.L.U32 R109, R112.reuse, 0x10, RZ ;  /* 0x00000010706d7819 */ /* 0x061fe400000006ff */
[----:B------:R-:W-:Y:S02]  /*2b40*/  PRMT R108, R112, 0x7632, R108 ;  /* 0x00007632706c7816 */ /* 0x000fe4000000006c */
[----:B------:R-:W-:Y:S01]  /*2b50*/  PRMT R110, R113, 0x7632, R110 ;  /* 0x00007632716e7816 */ /* 0x000fe2000000006e */
[----:B------:R-:W-:Y:S01]  /*2b60*/  FMUL.FTZ R192, R109, R120 ;  /* 0x000000786dc07220 */ /* 0x000fe20000410000 */
[----:B------:R-:W-:Y:S02]  /*2b70*/  PRMT R111, R114, 0x7632, R111 ;  /* 0x00007632726f7816 */ /* 0x000fe4000000006f */
        /* <DEDUP_REMOVED lines=19> */
.L_x_92:
        /* <DEDUP_REMOVED lines=47> */
.L_x_94:
        /* <DEDUP_REMOVED lines=24> */
.L_x_96:
        /* <DEDUP_REMOVED lines=24> */
.L_x_95:
        /* <DEDUP_REMOVED lines=25> */
[----:B------:R-:W-:Y:S02]  /*3430*/  SHF.L.U32 R108, R108, 0x10, RZ ;  /* 0x000000106c6c7819 */ /* 0x000fe400000006ff */
[----:B------:R-:W-:Y:S01]  /*3440*/  PRMT R166, R109, 0x7632, R166 ;  /* 0x000076326da67816 */ /* 0x000fe200000000a6 */
[-C--:B------:R-:W-:Y:S01]  /*3450*/  FFMA.FTZ R114, R113, R120.reuse, R114 ;  /* 0x0000007871727223 */ /* 0x080fe20000010072 */
[C---:B------:R-:W-:Y:S01]  /*3460*/  PRMT R109, R110.reuse, 0x7632, R109 ;  /* 0x000076326e6d7816 */ /* 0x040fe2000000006d */
[----:B------:R-:W-:Y:S01]  /*3470*/  FFMA.FTZ R116, R167, R120, R108 ;  /* 0x00000078a7747223 */ /* 0x000fe2000001006c */
[----:B------:R-:W-:-:S02]  /*3480*/  SHF.L.U32 R204, R110, 0x10, RZ ;  /* 0x000000106ecc7819 */ /* 0x000fc400000006ff */
[----:B------:R-:W-:Y:S02]  /*3490*/  SHF.L.U32 R113, R202, 0x10, RZ ;  /* 0x00000010ca717819 */ /* 0x000fe400000006ff */
        /* <DEDUP_REMOVED lines=15> */
.L_x_97:
[----:B------:R-:W-:-:S04]  /*3590*/  UISETP.NE.U32.AND UP0, UPT, UR12, URZ, UPT ;  /* 0x000000ff0c00728c */ /* 0x000fc8000bf05070 */
[----:B------:R-:W-:-:S09]  /*35a0*/  UISETP.NE.AND.EX UP0, UPT, UR13, URZ, UPT, UP0 ;  /* 0x000000ff0d00728c */ /* 0x000fd2000bf05300 */
[----:B------:R-:W-:Y:S05]  /*35b0*/  BRA.U UP0, `(.L_x_99) ;  /* 0x0000000100547547 */ /* 0x000fea000b800000 */
[C---:B-----5:R-:W-:Y:S02]  /*35c0*/  PRMT R117, R112.reuse, 0x7632, R117 ;  /* 0x0000763270757816 */ /* 0x060fe40000000075 */
[----:B0-----:R-:W-:Y:S02]  /*35d0*/  SHF.L.U32 R167, R112, 0x10, RZ ;  /* 0x0000001070a77819 */ /* 0x001fe400000006ff */
[----:B------:R-:W-:Y:S02]  /*35e0*/  PRMT R112, R113, 0x7632, R112 ;  /* 0x0000763271707816 */ /* 0x000fe40000000070 */
[----:B------:R-:W-:Y:S02]  /*35f0*/  PRMT R116, R115, 0x7632, R116 ;  /* 0x0000763273747816 */ /* 0x000fe40000000074 */
[----:B------:R-:W-:Y:S02]  /*3600*/  SHF.L.U32 R113, R113, 0x10, RZ ;  /* 0x0000001071717819 */ /* 0x000fe400000006ff */
[----:B------:R-:W-:-:S02]  /*3610*/  PRMT R166, R114, 0x7632, R166 ;  /* 0x0000763272a67816 */ /* 0x000fc400000000a6 */
[----:B------:R-:W-:Y:S01]  /*3620*/  SHF.L.U32 R217, R114, 0x10, RZ ;  /* 0x0000001072d97819 */ /* 0x000fe200000006ff */
[-C--:B------:R-:W-:Y:S01]  /*3630*/  FMUL.FTZ R114, R113, R120.reuse ;  /* 0x0000007871727220 */ /* 0x080fe20000410000 */
        /* <DEDUP_REMOVED lines=8> */
[-C--:B------:R-:W-:Y:S01]  /*36c0*/  FMUL.FTZ R166, R219, R120.reuse ;  /* 0x00000078dba67220 */ /* 0x080fe20000410000 */
[-C--:B------:R-:W-:Y:S01]  /*36d0*/  FMUL.FTZ R215, R215, R120.reuse ;  /* 0x00000078d7d77220 */ /* 0x080fe20000410000 */
[----:B------:R-:W-:-:S02]  /*36e0*/  FMUL.FTZ R167, R167, R120 ;  /* 0x00000078a7a77220 */ /* 0x000fc40000410000 */
[----:B------:R-:W-:Y:S01]  /*36f0*/  FMUL.FTZ R202, R113, R120 ;  /* 0x0000007871ca7220 */ /* 0x000fe20000410000 */
[----:B------:R-:W-:Y:S06]  /*3700*/  BRA `(.L_x_98) ;  /* 0x0000000000607947 */ /* 0x000fec0003800000 */
.L_x_99:
[----:B-----5:R-:W-:Y:S02]  /*3710*/  PRMT R116, R115, 0x7632, R116 ;  /* 0x0000763273747816 */ /* 0x020fe40000000074 */
[----:B0-----:R-:W-:Y:S02]  /*3720*/  PRMT R108, R112, 0x7632, R108 ;  /* 0x00007632706c7816 */ /* 0x001fe4000000006c */
[----:B------:R-:W-:Y:S02]  /*3730*/  PRMT R110, R113, 0x7632, R110 ;  /* 0x00007632716e7816 */ /* 0x000fe4000000006e */
[----:B------:R-:W-:Y:S02]  /*3740*/  PRMT R111, R114, 0x7632, R111 ;  /* 0x00007632726f7816 */ /* 0x000fe4000000006f */
[----:B------:R-:W-:Y:S02]  /*3750*/  SHF.L.U32 R115, R115, 0x10, RZ ;  /* 0x0000001073737819 */ /* 0x000fe400000006ff */
[----:B------:R-:W-:-:S02]  /*3760*/  SHF.L.U32 R109, R112, 0x10, RZ ;  /* 0x00000010706d7819 */ /* 0x000fc400000006ff */
        /* <DEDUP_REMOVED lines=14> */
[----:B------:R-:W-:Y:S02]  /*3850*/  F2FP.BF16.F32.PACK_AB R111, R166, R115 ;  /* 0x00000073a66f723e */ /* 0x000fe400000010ff */
[----:B------:R-:W-:Y:S02]  /*3860*/  F2FP.BF16.F32.PACK_AB R110, R202, R117 ;  /* 0x00000075ca6e723e */ /* 0x000fe400000010ff */
[----:B------:R-:W-:Y:S02]  /*3870*/  F2FP.BF16.F32.PACK_AB R109, R167, R114 ;  /* 0x00000072a76d723e */ /* 0x000fe400000010ff */
[----:B------:R-:W-:-:S07]  /*3880*/  F2FP.BF16.F32.PACK_AB R108, R215, R116 ;  /* 0x00000074d76c723e */ /* 0x000fce00000010ff */
.L_x_98:
[----:B------:R-:W-:Y:S01]  /*3890*/  FADD.FTZ R112, RZ, R128 ;  /* 0x00000080ff707221 */ /* 0x000fe20000010000 */
[----:B------:R-:W-:Y:S01]  /*38a0*/  UMOV UR9, 0xffffffff ;  /* 0xffffffff00097882 */ /* 0x000fe20000000000 */
[----:B------:R-:W-:Y:S02]  /*38b0*/  LOP3.LUT P2, RZ, R118, 0x1f, RZ, 0xc0, !PT ;  /* 0x0000001f76ff7812 */ /* 0x000fe4000784c0ff */
[----:B------:R-:W-:-:S04]  /*38c0*/  FADD.FTZ R112, R112, R121 ;  /* 0x0000007970707221 */ /* 0x000fc80000010000 */
        /* <DEDUP_REMOVED lines=49> */
[----:B------:R-:W-:Y:S02]  /*3be0*/  FADD.FTZ R217, R112, R211 ;  /* 0x000000d370d97221 */ /* 0x000fe40000010000 */
[----:B------:R-:W0:Y:S02]  /*3bf0*/  @P0 LDC.64 R112, c[0x0][0x3a8] ;  /* 0x0000ea00ff700b82 */ /* 0x000e240000000a00 */
[----:B------:R-:W-:-:S04]  /*3c00*/  FADD.FTZ R120, R217, R194 ;  /* 0x000000c2d9787221 */ /* 0x000fc80000010000 */
[----:B------:R-:W-:-:S04]  /*3c10*/  FADD.FTZ R217, R120, R209 ;  /* 0x000000d178d97221 */ /* 0x000fc80000010000 */
[----:B------:R-:W-:-:S04]  /*3c20*/  FADD.FTZ R120, R217, R198 ;  /* 0x000000c6d9787221 */ /* 0x000fc80000010000 */
[----:B------:R-:W-:-:S04]  /*3c30*/  FADD.FTZ R217, R120, R213 ;  /* 0x000000d578d97221 */ /* 0x000fc80000010000 */
[----:B------:R-:W-:-:S04]  /*3c40*/  FADD.FTZ R120, R217, R116 ;  /* 0x00000074d9787221 */ /* 0x000fc80000010000 */
[----:B------:R-:W-:Y:S01]  /*3c50*/  FADD.FTZ R217, R120, R215 ;  /* 0x000000d778d97221 */ /* 0x000fe20000010000 */
[----:B0-----:R-:W-:-:S04]  /*3c60*/  @P0 IMAD.WIDE.U32 R112, R197, 0x10, R112 ;  /* 0x00000010c5700825 */ /* 0x001fc800078e0070 */
[----:B------:R-:W-:Y:S01]  /*3c70*/  FADD.FTZ R120, R217, R114 ;  /* 0x00000072d9787221 */ /* 0x000fe20000010000 */
[----:B------:R0:W-:Y:S03]  /*3c80*/  @P0 STG.E.128 desc[UR6][R112.64], R108 ;  /* 0x0000006c70000986 */ /* 0x0001e6000c101d06 */
[----:B------:R-:W-:-:S04]  /*3c90*/  FADD.FTZ R120, R120, R167 ;  /* 0x000000a778787221 */ /* 0x000fc80000010000 */
[----:B------:R-:W-:-:S04]  /*3ca0*/  FADD.FTZ R217, R120, R117 ;  /* 0x0000007578d97221 */ /* 0x000fc80000010000 */
[----:B------:R-:W-:-:S04]  /*3cb0*/  FADD.FTZ R120, R217, R202 ;  /* 0x000000cad9787221 */ /* 0x000fc80000010000 */
[----:B------:R-:W-:-:S04]  /*3cc0*/  FADD.FTZ R217, R120, R115 ;  /* 0x0000007378d97221 */ /* 0x000fc80000010000 */
[----:B------:R-:W-:Y:S01]  /*3cd0*/  FADD.FTZ R217, R217, R166 ;  /* 0x000000a6d9d97221 */ /* 0x000fe20000010000 */
[----:B0-----:R-:W-:Y:S06]  /*3ce0*/  BRA.DIV UR9, `(.L_x_100) ;  /* 0x0000002209647947 */ /* 0x001fec000b800000 */
[----:B------:R-:W0:Y:S01]  /*3cf0*/  SHFL.BFLY PT, R112, R217, 0x1, 0x1f ;  /* 0x0c201f00d9707f89 */ /* 0x000e2200000e0000 */
[----:B------:R-:W1:Y:S01]  /*3d00*/  LDC R118, c[0x0][0x400] ;  /* 0x00010000ff767b82 */ /* 0x000e620000000800 */
[----:B0-----:R-:W-:-:S05]  /*3d10*/  FADD.FTZ R120, R217, R112 ;  /* 0x00000070d9787221 */ /* 0x001fca0000010000 */
[----:B------:R-:W0:Y:S02]  /*3d20*/  SHFL.BFLY PT, R113, R120, 0x2, 0x1f ;  /* 0x0c401f0078717f89 */ /* 0x000e2400000e0000 */
[----:B0-----:R-:W-:-:S05]  /*3d30*/  FADD.FTZ R204, R120, R113 ;  /* 0x0000007178cc7221 */ /* 0x001fca0000010000 */
[----:B------:R-:W0:Y:S02]  /*3d40*/  SHFL.BFLY PT, R113, R204, 0x4, 0x1f ;  /* 0x0c801f00cc717f89 */ /* 0x000e2400000e0000 */
[----:B0-----:R-:W-:-:S05]  /*3d50*/  FADD.FTZ R206, R204, R113 ;  /* 0x00000071ccce7221 */ /* 0x001fca0000010000 */
[----:B------:R-:W0:Y:S02]  /*3d60*/  SHFL.BFLY PT, R113, R206, 0x8, 0x1f ;  /* 0x0d001f00ce717f89 */ /* 0x000e2400000e0000 */
[----:B0-----:R-:W-:-:S05]  /*3d70*/  FADD.FTZ R208, R206, R113 ;  /* 0x00000071ced07221 */ /* 0x001fca0000010000 */
[----:B------:R-:W0:Y:S02]  /*3d80*/  SHFL.BFLY PT, R113, R208, 0x10, 0x1f ;  /* 0x0e001f00d0717f89 */ /* 0x000e2400000e0000 */
[----:B0-----:R-:W-:-:S04]  /*3d90*/  FADD.FTZ R113, R208, R113 ;  /* 0x00000071d0717221 */ /* 0x001fc80000010000 */
[----:B-1----:R-:W-:-:S04]  /*3da0*/  FMUL.FTZ R113, R113, R118 ;  /* 0x0000007671717220 */ /* 0x002fc80000410000 */
[C---:B------:R-:W-:Y:S01]  /*3db0*/  FADD.FTZ R112, -R113.reuse, R128 ;  /* 0x0000008071707221 */ /* 0x040fe20000010100 */
[C---:B------:R-:W-:Y:S01]  /*3dc0*/  FADD.FTZ R217, -R113.reuse, R121 ;  /* 0x0000007971d97221 */ /* 0x040fe20000010100 */
[----:B------:R-:W-:Y:S02]  /*3dd0*/  FADD.FTZ R219, -R113, R127 ;  /* 0x0000007f71db7221 */ /* 0x000fe40000010100 */
[----:B------:R-:W-:-:S04]  /*3de0*/  FFMA.FTZ R112, R112, R112, RZ ;  /* 0x0000007070707223 */ /* 0x000fc800000100ff */
[----:B------:R-:W-:Y:S01]  /*3df0*/  FFMA.FTZ R112, R217, R217, R112 ;  /* 0x000000d9d9707223 */ /* 0x000fe20000010070 */
[----:B------:R-:W-:-:S03]  /*3e00*/  FADD.FTZ R217, -R113, R122 ;  /* 0x0000007a71d97221 */ /* 0x000fc60000010100 */
        /* <DEDUP_REMOVED lines=120> */
[----:B------:R-:W-:-:S04]  /*4590*/  FFMA.FTZ R112, R219, R219, R112 ;  /* 0x000000dbdb707223 */ /* 0x000fc80000010070 */
[----:B------:R-:W-:-:S05]  /*45a0*/  FFMA.FTZ R112, R217, R217, R112 ;  /* 0x000000d9d9707223 */ /* 0x000fca0000010070 */
        /* <DEDUP_REMOVED lines=9> */
.L_x_113:
[----:B------:R-:W-:Y:S01]  /*4640*/  FMUL.FTZ R112, R113, R113 ;  /* 0x0000007171707220 */ /* 0x000fe20000410000 */
[----:B------:R-:W-:Y:S01]  /*4650*/  ISETP.NE.AND P3, PT, RZ, UR5, PT ;  /* 0x00000005ff007c0c */ /* 0x000fe2000bf65270 */
[----:B-1----:R-:W-:Y:S01]  /*4660*/  FADD.FTZ R221, R204, R221 ;  /* 0x000000ddccdd7221 */ /* 0x002fe20000010000 */
[----:B------:R-:W-:Y:S02]  /*4670*/  SHF.L.U32 R217, R44, 0x10, RZ ;  /* 0x000000102cd97819 */ /* 0x000fe400000006ff */
[----:B------:R-:W-:Y:S01]  /*4680*/  FSEL R219, R112, RZ, P3 ;  /* 0x000000ff70db7208 */ /* 0x000fe20001800000 */
[----:B------:R-:W-:Y:S01]  /*4690*/  FFMA.FTZ R118, R221, R118, UR8 ;  /* 0x00000008dd767e23 */ /* 0x000fe20008010076 */
[----:B------:R-:W-:Y:S02]  /*46a0*/  FSEL R120, R113, RZ, !P3 ;  /* 0x000000ff71787208 */ /* 0x000fe40005800000 */
[----:B------:R-:W-:Y:S01]  /*46b0*/  SHF.L.U32 R112, R76, 0x10, RZ ;  /* 0x000000104c707819 */ /* 0x000fe200000006ff */
[----:B------:R-:W-:Y:S01]  /*46c0*/  FADD.FTZ R118, R118, R219 ;  /* 0x000000db76767221 */ /* 0x000fe20000010000 */
[----:B------:R-:W-:Y:S01]  /*46d0*/  SHF.L.U32 R220, R2, 0x10, RZ ;  /* 0x0000001002dc7819 */ /* 0x000fe200000006ff */
[C---:B------:R-:W-:Y:S01]  /*46e0*/  FADD.FTZ R128, -R120.reuse, R128 ;  /* 0x0000008078807221 */ /* 0x040fe20000010100 */
[C---:B------:R-:W-:Y:S01]  /*46f0*/  FADD.FTZ R218, -R120.reuse, R117 ;  /* 0x0000007578da7221 */ /* 0x040fe20000010100 */
[----:B------:R-:W1:Y:S01]  /*4700*/  MUFU.RSQ R219, R118 ;  /* 0x0000007600db7308 */ /* 0x000e620000001400 */
[C---:B------:R-:W-:Y:S01]  /*4710*/  FADD.FTZ R121, -R120.reuse, R121 ;  /* 0x0000007978797221 */ /* 0x040fe20000010100 */
        /* <DEDUP_REMOVED lines=15> */
[----:B-1----:R-:W-:Y:S01]  /*4810*/  FMUL.FTZ R117, R219, R128 ;  /* 0x00000080db757220 */ /* 0x002fe20000410000 */
        /* <DEDUP_REMOVED lines=28> */
[C---:B0-----:R-:W-:Y:S01]  /*49e0*/  FADD.FTZ R204, -R120.reuse, R201 ;  /* 0x000000c978cc7221 */ /* 0x041fe20000010100 */
        /* <DEDUP_REMOVED lines=16> */
[----:B------:R-:W-:Y:S01]  /*4af0*/  FADD.FTZ R120, -R120, R166 ;  /* 0x000000a678787221 */ /* 0x000fe20000010100 */
[----:B------:R-:W-:Y:S01]  /*4b00*/  FFMA.FTZ R112, R117, R217, R112 ;  /* 0x000000d975707223 */ /* 0x000fe20000010070 */
[----:B------:R-:W-:Y:S01]  /*4b10*/  SHF.L.U32 R166, R0, 0x10, RZ ;  /* 0x0000001000a67819 */ /* 0x000fe200000006ff */
[C---:B------:R-:W-:Y:S01]  /*4b20*/  FMUL.FTZ R115, R219.reuse, R121 ;  /* 0x00000079db737220 */ /* 0x040fe20000410000 */
        /* <DEDUP_REMOVED lines=8> */
[----:B------:R-:W-:Y:S01]  /*4bb0*/  FFMA.FTZ R122, R122, R117, R167 ;  /* 0x000000757a7a7223 */ /* 0x000fe200000100a7 */
[----:B------:R-:W-:Y:S01]  /*4bc0*/  SHF.L.U32 R166, R5, 0x10, RZ ;  /* 0x0000001005a67819 */ /* 0x000fe200000006ff */
[C---:B------:R-:W-:Y:S01]  /*4bd0*/  FMUL.FTZ R123, R219.reuse, R123 ;  /* 0x0000007bdb7b7220 */ /* 0x040fe20000410000 */
[----:B------:R-:W-:Y:S01]  /*4be0*/  SHF.L.U32 R220, R6, 0x10, RZ ;  /* 0x0000001006dc7819 */ /* 0x000fe200000006ff */
[----:B------:R-:W-:Y:S01]  /*4bf0*/  FMUL.FTZ R124, R219, R124 ;  /* 0x0000007cdb7c7220 */ /* 0x000fe20000410000 */
[----:B------:R-:W-:Y:S01]  /*4c00*/  SHF.L.U32 R117, R7, 0x10, RZ ;  /* 0x0000001007757819 */ /* 0x000fe200000006ff */
        /* <DEDUP_REMOVED lines=9> */
[----:B------:R-:W-:Y:S01]  /*4ca0*/  SHF.L.U32 R228, R4, 0x10, RZ ;  /* 0x0000001004e47819 */ /* 0x000fe200000006ff */
[----:B------:R-:W-:Y:S01]  /*4cb0*/  FFMA.FTZ R124, R158, R199, R201 ;  /* 0x000000c79e7c7223 */ /* 0x000fe200000100c9 */
[----:B------:R-:W-:Y:S01]  /*4cc0*/  SHF.L.U32 R222, R47, 0x10, RZ ;  /* 0x000000102fde7819 */ /* 0x000fe200000006ff */
[----:B------:R-:W-:Y:S01]  /*4cd0*/  FMUL.FTZ R129, R219, R129 ;  /* 0x00000081db817220 */ /* 0x000fe20000410000 */
[----:B------:R-:W-:Y:S01]  /*4ce0*/  SHF.L.U32 R224, R79, 0x10, RZ ;  /* 0x000000104fe07819 */ /* 0x000fe200000006ff */
[----:B------:R-:W-:Y:S01]  /*4cf0*/  FFMA.FTZ R121, R121, R226, R228 ;  /* 0x000000e279797223 */ /* 0x000fe200000100e4 */
        /* <DEDUP_REMOVED lines=189> */
[----:B------:R-:W0:Y:S01]  /*58d0*/  @!P2 LDC.64 R130, c[0x0][0x3c0] ;  /* 0x0000f000ff82ab82 */ /* 0x000e220000000a00 */
[----:B------:R-:W-:Y:S01]  /*58e0*/  SHF.L.U32 R215, R104, 0x10, RZ ;  /* 0x0000001068d77819 */ /* 0x000fe200000006ff */
[----:B------:R-:W-:Y:S01]  /*58f0*/  FFMA.FTZ R204, R118, R161, R163 ;  /* 0x000000a176cc7223 */ /* 0x000fe200000100a3 */
[----:B------:R-:W-:Y:S01]  /*5900*/  SHF.L.U32 R118, R146, 0x10, RZ ;  /* 0x0000001092767819 */ /* 0x000fe200000006ff */
[----:B------:R-:W-:Y:S01]  /*5910*/  FMUL.FTZ R114, R219, R114 ;  /* 0x00000072db727220 */ /* 0x000fe20000410000 */
[----:B------:R-:W-:Y:S01]  /*5920*/  SHF.L.U32 R117, R73, 0x10, RZ ;  /* 0x0000001049757819 */ /* 0x000fe200000006ff */
[----:B------:R-:W-:Y:S01]  /*5930*/  FFMA.FTZ R186, R116, R213, R215 ;  /* 0x000000d574ba7223 */ /* 0x000fe200000100d7 */
[----:B------:R-:W-:Y:S01]  /*5940*/  SHF.L.U32 R116, R145, 0x10, RZ ;  /* 0x0000001091747819 */ /* 0x000fe200000006ff */
[----:B------:R-:W1:Y:S01]  /*5950*/  @!P2 LDC.64 R160, c[0x0][0x3c8] ;  /* 0x0000f200ffa0ab82 */ /* 0x000e620000000a00 */
        /* <DEDUP_REMOVED lines=8> */
[----:B------:R-:W2:Y:S01]  /*59e0*/  LDC.64 R116, c[0x0][0x428] ;  /* 0x00010a00ff747b82 */ /* 0x000ea20000000a00 */
[----:B------:R-:W-:Y:S01]  /*59f0*/  SHF.L.U32 R225, R106, 0x10, RZ ;  /* 0x000000106ae17819 */ /* 0x000fe200000006ff */
[----:B------:R-:W-:Y:S01]  /*5a00*/  FMUL.FTZ R218, R219, R218 ;  /* 0x000000dadbda7220 */ /* 0x000fe20000410000 */
[----:B------:R-:W-:Y:S01]  /*5a10*/  FFMA.FTZ R215, R215, R162, R198 ;  /* 0x000000a2d7d77223 */ /* 0x000fe200000100c6 */
[----:B------:R-:W-:Y:S01]  /*5a20*/  SHF.L.U32 R227, R75, 0x10, RZ ;  /* 0x000000104be37819 */ /* 0x000fe200000006ff */
[----:B------:R-:W-:Y:S01]  /*5a30*/  FMUL.FTZ R202, R219, R202 ;  /* 0x000000cadbca7220 */ /* 0x000fe20000410000 */
[----:B------:R-:W-:Y:S01]  /*5a40*/  FFMA.FTZ R198, R218, R223, R225 ;  /* 0x000000dfdac67223 */ /* 0x000fe200000100e1 */
[----:B------:R-:W-:Y:S01]  /*5a50*/  SHF.L.U32 R223, R149, 0x10, RZ ;  /* 0x0000001095df7819 */ /* 0x000fe200000006ff */
[----:B0-----:R-:W-:Y:S01]  /*5a60*/  @!P2 IMAD.WIDE R162, R153, 0x4, R130 ;  /* 0x0000000499a2a825 */ /* 0x001fe200078e0282 */
[----:B------:R-:W-:-:S03]  /*5a70*/  SHF.L.U32 R225, R150, 0x10, RZ ;  /* 0x0000001096e17819 */ /* 0x000fc600000006ff */
[----:B------:R-:W-:Y:S01]  /*5a80*/  FMUL.FTZ R128, R219, R128 ;  /* 0x00000080db807220 */ /* 0x000fe20000410000 */
[----:B------:R-:W-:Y:S01]  /*5a90*/  SHF.L.U32 R229, R107, 0x10, RZ ;  /* 0x000000106be57819 */ /* 0x000fe200000006ff */
[----:B------:R-:W-:Y:S01]  /*5aa0*/  FMUL.FTZ R120, R219, R120 ;  /* 0x00000078db787220 */ /* 0x000fe20000410000 */
[----:B------:R2:W-:Y:S01]  /*5ab0*/  @!P2 STG.E desc[UR6][R162.64], R113 ;  /* 0x00000071a200a986 */ /* 0x0005e2000c101906 */
[----:B------:R-:W-:Y:S01]  /*5ac0*/  FFMA.FTZ R223, R202, R223, R225 ;  /* 0x000000dfcadf7223 */ /* 0x000fe200000100e1 */
[----:B-1----:R-:W-:-:S04]  /*5ad0*/  @!P2 IMAD.WIDE R160, R153, 0x4, R160 ;  /* 0x0000000499a0a825 */ /* 0x002fc800078e02a0 */
[----:B------:R-:W-:Y:S01]  /*5ae0*/  FFMA.FTZ R225, R128, R227, R229 ;  /* 0x000000e380e17223 */ /* 0x000fe200000100e5 */
[----:B------:R-:W-:Y:S02]  /*5af0*/  F2FP.BF16.F32.PACK_AB R121, R121, R126 ;  /* 0x0000007e7979723e */ /* 0x000fe400000010ff */
[----:B------:R-:W-:Y:S01]  /*5b00*/  F2FP.BF16.F32.PACK_AB R128, R167, R154 ;  /* 0x0000009aa780723e */ /* 0x000fe200000010ff */
[----:B------:R0:W-:Y:S01]  /*5b10*/  @!P2 STG.E desc[UR6][R160.64], R219 ;  /* 0x000000dba000a986 */ /* 0x0001e2000c101906 */
[----:B------:R-:W-:Y:S02]  /*5b20*/  F2FP.BF16.F32.PACK_AB R126, R175, R158 ;  /* 0x0000009eaf7e723e */ /* 0x000fe400000010ff */
[----:B------:R-:W-:Y:S02]  /*5b30*/  SHF.L.U32 R231, R151, 0x10, RZ ;  /* 0x0000001097e77819 */ /* 0x000fe400000006ff */
[----:B------:R-:W-:Y:S01]  /*5b40*/  SHF.L.U32 R233, R152, 0x10, RZ ;  /* 0x0000001098e97819 */ /* 0x000fe200000006ff */
[----:B--2---:R-:W-:Y:S01]  /*5b50*/  IMAD.WIDE.U32 R162, R187, 0x10, R116 ;  /* 0x00000010bba27825 */ /* 0x004fe200078e0074 */
[----:B------:R-:W-:-:S02]  /*5b60*/  F2FP.BF16.F32.PACK_AB R131, R207, R226 ;  /* 0x000000e2cf83723e */ /* 0x000fc400000010ff */
[----:B------:R-:W-:Y:S01]  /*5b70*/  F2FP.BF16.F32.PACK_AB R123, R166, R123 ;  /* 0x0000007ba67b723e */ /* 0x000fe200000010ff */
[----:B------:R-:W-:Y:S01]  /*5b80*/  FFMA.FTZ R202, R120, R231, R233 ;  /* 0x000000e778ca7223 */ /* 0x000fe200000100e9 */
[----:B------:R-:W-:Y:S01]  /*5b90*/  F2FP.BF16.F32.PACK_AB R122, R127, R122 ;  /* 0x0000007a7f7a723e */ /* 0x000fe200000010ff */
[--C-:B0-----:R-:W-:Y:S01]  /*5ba0*/  IMAD.WIDE.U32 R218, R155, 0x10, R116.reuse ;  /* 0x000000109bda7825 */ /* 0x101fe200078e0074 */
[----:B------:R-:W-:Y:S02]  /*5bb0*/  F2FP.BF16.F32.PACK_AB R120, R115, R112 ;  /* 0x000000707378723e */ /* 0x000fe400000010ff */
[----:B------:R-:W-:Y:S01]  /*5bc0*/  F2FP.BF16.F32.PACK_AB R127, R201, R222 ;  /* 0x000000dec97f723e */ /* 0x000fe200000010ff */
[--C-:B------:R-:W-:Y:S01]  /*5bd0*/  IMAD.WIDE.U32 R154, R159, 0x10, R116.reuse ;  /* 0x000000109f9a7825 */ /* 0x100fe200078e0074 */
[----:B------:R-:W-:Y:S01]  /*5be0*/  F2FP.BF16.F32.PACK_AB R125, R125, R156 ;  /* 0x0000009c7d7d723e */ /* 0x000fe200000010ff */
[----:B------:R-:W0:Y:S01]  /*5bf0*/  LDC.64 R158, c[0x0][0x380] ;  /* 0x0000e000ff9e7b82 */ /* 0x000e220000000a00 */
[----:B------:R-:W-:Y:S01]  /*5c00*/  F2FP.BF16.F32.PACK_AB R124, R129, R124 ;  /* 0x0000007c817c723e */ /* 0x000fe200000010ff */
[----:B------:R-:W-:Y:S01]  /*5c10*/  IMAD.WIDE.U32 R206, R119, 0x10, R116 ;  /* 0x0000001077ce7825 */ /* 0x000fe200078e0074 */
[----:B------:R-:W-:-:S02]  /*5c20*/  F2FP.BF16.F32.PACK_AB R130, R224, R199 ;  /* 0x000000c7e082723e */ /* 0x000fc400000010ff */
[----:B------:R-:W-:Y:S01]  /*5c30*/  F2FP.BF16.F32.PACK_AB R129, R173, R220 ;  /* 0x000000dcad81723e */ /* 0x000fe200000010ff */
[--C-:B------:R-:W-:Y:S01]  /*5c40*/  IMAD.WIDE.U32 R226, R157, 0x10, R116.reuse ;  /* 0x000000109de27825 */ /* 0x100fe200078e0074 */
[----:B------:R-:W-:Y:S01]  /*5c50*/  F2FP.BF16.F32.PACK_AB R115, R185, R184 ;  /* 0x000000b8b973723e */ /* 0x000fe200000010ff */
[----:B------:R1:W-:Y:S01]  /*5c60*/  STG.E.128 desc[UR6][R206.64], R120 ;  /* 0x00000078ce007986 */ /* 0x0003e2000c101d06 */
        /* <DEDUP_REMOVED lines=9> */
[----:B------:R-:W-:Y:S01]  /*5d00*/  IMAD.WIDE.U32 R166, R197, 0x10, R116 ;  /* 0x00000010c5a67825 */ /* 0x000fe200078e0074 */
[----:B------:R-:W-:Y:S01]  /*5d10*/  F2FP.BF16.F32.PACK_AB R117, R176, R181 ;  /* 0x000000b5b075723e */ /* 0x000fe200000010ff */
[----:B------:R4:W-:Y:S01]  /*5d20*/  STG.E.128 desc[UR6][R154.64], R112 ;  /* 0x000000709a007986 */ /* 0x0009e2000c101d06 */
[----:B------:R-:W-:-:S02]  /*5d30*/  F2FP.BF16.F32.PACK_AB R116, R179, R168 ;  /* 0x000000a8b374723e */ /* 0x000fc400000010ff */
[----:B0-----:R-:W-:Y:S02]  /*5d40*/  LEA R153, R158, R153, 0x2 ;  /* 0x000000999e997211 */ /* 0x001fe400078e10ff */
[----:B-1----:R-:W-:Y:S01]  /*5d50*/  F2FP.BF16.F32.PACK_AB R123, R211, R200 ;  /* 0x000000c8d37b723e */ /* 0x002fe200000010ff */
[----:B------:R4:W-:Y:S01]  /*5d60*/  STG.E.128 desc[UR6][R156.64], R116 ;  /* 0x000000749c007986 */ /* 0x0009e2000c101d06 */
[----:B------:R-:W-:Y:S02]  /*5d70*/  F2FP.BF16.F32.PACK_AB R122, R209, R188 ;  /* 0x000000bcd17a723e */ /* 0x000fe400000010ff */
[----:B------:R-:W-:Y:S02]  /*5d80*/  F2FP.BF16.F32.PACK_AB R121, R182, R191 ;  /* 0x000000bfb679723e */ /* 0x000fe400000010ff */
[----:B------:R-:W-:Y:S02]  /*5d90*/  F2FP.BF16.F32.PACK_AB R120, R189, R174 ;  /* 0x000000aebd78723e */ /* 0x000fe400000010ff */
[----:B--2---:R-:W-:-:S02]  /*5da0*/  F2FP.BF16.F32.PACK_AB R127, R204, R221 ;  /* 0x000000ddcc7f723e */ /* 0x004fc400000010ff */
[----:B------:R-:W-:Y:S01]  /*5db0*/  F2FP.BF16.F32.PACK_AB R126, R217, R194 ;  /* 0x000000c2d97e723e */ /* 0x000fe200000010ff */
[----:B------:R4:W-:Y:S01]  /*5dc0*/  STG.E.128 desc[UR6][R160.64], R120 ;  /* 0x00000078a0007986 */ /* 0x0009e2000c101d06 */
[----:B------:R-:W-:Y:S02]  /*5dd0*/  F2FP.BF16.F32.PACK_AB R125, R190, R205 ;  /* 0x000000cdbe7d723e */ /* 0x000fe400000010ff */
[----:B------:R-:W-:Y:S02]  /*5de0*/  F2FP.BF16.F32.PACK_AB R124, R203, R180 ;  /* 0x000000b4cb7c723e */ /* 0x000fe400000010ff */
[----:B---3--:R-:W-:Y:S02]  /*5df0*/  F2FP.BF16.F32.PACK_AB R131, R202, R225 ;  /* 0x000000e1ca83723e */ /* 0x008fe400000010ff */
[----:B------:R-:W-:Y:S01]  /*5e00*/  F2FP.BF16.F32.PACK_AB R130, R223, R198 ;  /* 0x000000c6df82723e */ /* 0x000fe200000010ff */
[----:B------:R4:W-:Y:S01]  /*5e10*/  STG.E.128 desc[UR6][R162.64], R124 ;  /* 0x0000007ca2007986 */ /* 0x0009e2000c101d06 */
[----:B------:R-:W-:-:S02]  /*5e20*/  F2FP.BF16.F32.PACK_AB R129, R215, R196 ;  /* 0x000000c4d781723e */ /* 0x000fc400000010ff */
[----:B------:R-:W-:Y:S02]  /*5e30*/  F2FP.BF16.F32.PACK_AB R128, R213, R186 ;  /* 0x000000bad580723e */ /* 0x000fe400000010ff */
[----:B------:R-:W-:-:S03]  /*5e40*/  ISETP.GE.AND P2, PT, R153, R159, PT ;  /* 0x0000009f9900720c */ /* 0x000fc60003f46270 */
[----:B------:R4:W-:Y:S10]  /*5e50*/  STG.E.128 desc[UR6][R166.64], R128 ;  /* 0x00000080a6007986 */ /* 0x0009f4000c101d06 */
[----:B------:R-:W-:Y:S05]  /*5e60*/  @!P2 BRA `(.L_x_101) ;  /* 0xffffffa80088a947 */ /* 0x000fea000383ffff */
[----:B------:R-:W-:Y:S05]  /*5e70*/  EXIT ;  /* 0x000000000000794d */ /* 0x000fea0003800000 */
.L_x_100:
        /* <DEDUP_REMOVED lines=8> */
.L_x_103:
[----:B------:R-:W-:Y:S05]  /*5f00*/  BSYNC B0 ;  /* 0x0000000000007941 */ /* 0x000fea0003800000 */
.L_x_102:
[----:B------:R-:W-:Y:S01]  /*5f10*/  MOV R112, R221 ;  /* 0x000000dd00707202 */ /* 0x000fe20000000f00 */
[----:B------:R-:W-:Y:S01]  /*5f20*/  HFMA2 R212, -RZ, RZ, 0, 1.1920928955078125e-07 ;  /* 0x00000002ffd47431 */ /* 0x000fe200000001ff */
[----:B------:R-:W-:Y:S01]  /*5f30*/  MOV R225, 0x1f ;  /* 0x0000001f00e17802 */ /* 0x000fe20000000f00 */
[----:B------:R-:W0:Y:S01]  /*5f40*/  LDC R118, c[0x0][0x400] ;  /* 0x00010000ff767b82 */ /* 0x000e220000000800 */
[----:B------:R-:W-:Y:S01]  /*5f50*/  MOV R210, 0xffffffff ;  /* 0xffffffff00d27802 */ /* 0x000fe20000000f00 */
[----:B------:R-:W-:-:S05]  /*5f60*/  FADD.FTZ R120, R217, R112 ;  /* 0x00000070d9787221 */ /* 0x000fca0000010000 */
[----:B------:R-:W-:-:S07]  /*5f70*/  MOV R223, R120 ;  /* 0x0000007800df7202 */ /* 0x000fce0000000f00 */
[----:B0-----:R-:W-:Y:S05]  /*5f80*/  WARPSYNC.COLLECTIVE R210, `(.L_x_104) ;  /* 0x00000000d2087348 */ /* 0x001fea0003c00000 */
[----:B------:R1:W2:Y:S02]  /*5f90*/  SHFL.BFLY P3, R221, R223, R212, R225 ;  /* 0x0c0000d4dfdd7389 */ /* 0x0002a400000600e1 */
[----:B012---:R-:W-:Y:S05]  /*5fa0*/  ENDCOLLECTIVE ;  /* 0x000000000000791b */ /* 0x007fea0003800000 */
.L_x_104:
[----:B------:R-:W-:Y:S01]  /*5fb0*/  HFMA2 R212, -RZ, RZ, 0, 2.384185791015625e-07 ;  /* 0x00000004ffd47431 */ /* 0x000fe200000001ff */
[----:B------:R-:W-:-:S05]  /*5fc0*/  MOV R113, R221 ;  /* 0x000000dd00717202 */ /* 0x000fca0000000f00 */
[----:B------:R-:W-:-:S05]  /*5fd0*/  FADD.FTZ R204, R120, R113 ;  /* 0x0000007178cc7221 */ /* 0x000fca0000010000 */
[----:B------:R-:W-:-:S07]  /*5fe0*/  MOV R223, R204 ;  /* 0x000000cc00df7202 */ /* 0x000fce0000000f00 */
[----:B------:R-:W-:Y:S05]  /*5ff0*/  WARPSYNC.COLLECTIVE R210, `(.L_x_105) ;  /* 0x00000000d2087348 */ /* 0x000fea0003c00000 */
[----:B------:R0:W1:Y:S02]  /*6000*/  SHFL.BFLY P3, R221, R223, R212, R225 ;  /* 0x0c0000d4dfdd7389 */ /* 0x00006400000600e1 */
[----:B01----:R-:W-:Y:S05]  /*6010*/  ENDCOLLECTIVE ;  /* 0x000000000000791b */ /* 0x003fea0003800000 */
.L_x_105:
[----:B------:R-:W-:Y:S01]  /*6020*/  HFMA2 R212, -RZ, RZ, 0, 4.76837158203125e-07 ;  /* 0x00000008ffd47431 */ /* 0x000fe200000001ff */
[----:B------:R-:W-:-:S05]  /*6030*/  MOV R113, R221 ;  /* 0x000000dd00717202 */ /* 0x000fca0000000f00 */
[----:B------:R-:W-:-:S05]  /*6040*/  FADD.FTZ R206, R204, R113 ;  /* 0x00000071ccce7221 */ /* 0x000fca0000010000 */
[----:B------:R-:W-:-:S07]  /*6050*/  MOV R223, R206 ;  /* 0x000000ce00df7202 */ /* 0x000fce0000000f00 */
[----:B------:R-:W-:Y:S05]  /*6060*/  WARPSYNC.COLLECTIVE R210, `(.L_x_106) ;  /* 0x00000000d2087348 */ /* 0x000fea0003c00000 */
[----:B------:R0:W1:Y:S02]  /*6070*/  SHFL.BFLY P3, R221, R223, R212, R225 ;  /* 0x0c0000d4dfdd7389 */ /* 0x00006400000600e1 */
[----:B01----:R-:W-:Y:S05]  /*6080*/  ENDCOLLECTIVE ;  /* 0x000000000000791b */ /* 0x003fea0003800000 */
.L_x_106:
[----:B------:R-:W-:Y:S01]  /*6090*/  HFMA2 R212, -RZ, RZ, 0, 9.5367431640625e-07 ;  /* 0x00000010ffd47431 */ /* 0x000fe200000001ff */
[----:B------:R-:W-:-:S05]  /*60a0*/  MOV R113, R221 ;  /* 0x000000dd00717202 */ /* 0x000fca0000000f00 */
[----:B------:R-:W-:-:S05]  /*60b0*/  FADD.FTZ R208, R206, R113 ;  /* 0x00000071ced07221 */ /* 0x000fca0000010000 */
[----:B------:R-:W-:-:S07]  /*60c0*/  MOV R223, R208 ;  /* 0x000000d000df7202 */ /* 0x000fce0000000f00 */
[----:B------:R-:W-:Y:S05]  /*60d0*/  WARPSYNC.COLLECTIVE R210, `(.L_x_107) ;  /* 0x00000000d2087348 */ /* 0x000fea0003c00000 */
[----:B------:R0:W1:Y:S02]  /*60e0*/  SHFL.BFLY P3, R221, R223, R212, R225 ;  /* 0x0c0000d4dfdd7389 */ /* 0x00006400000600e1 */
[----:B01----:R-:W-:Y:S05]  /*60f0*/  ENDCOLLECTIVE ;  /* 0x000000000000791b */ /* 0x003fea0003800000 */
.L_x_107:
[----:B------:R-:W-:Y:S01]  /*6100*/  HFMA2 R212, -RZ, RZ, 0, 5.9604644775390625e-08 ;  /* 0x00000001ffd47431 */ /* 0x000fe200000001ff */
[----:B------:R-:W-:-:S05]  /*6110*/  MOV R113, R221 ;  /* 0x000000dd00717202 */ /* 0x000fca0000000f00 */
[----:B------:R-:W-:-:S04]  /*6120*/  FADD.FTZ R113, R208, R113 ;  /* 0x00000071d0717221 */ /* 0x000fc80000010000 */
[----:B------:R-:W-:-:S04]  /*6130*/  FMUL.FTZ R113, R113, R118 ;  /* 0x0000007671717220 */ /* 0x000fc80000410000 */
[C---:B------:R-:W-:Y:S01]  /*6140*/  FADD.FTZ R112, -R113.reuse, R128 ;  /* 0x0000008071707221 */ /* 0x040fe20000010100 */
[----:B------:R-:W-:-:S03]  /*6150*/  FADD.FTZ R217, -R113, R121 ;  /* 0x0000007971d97221 */ /* 0x000fc60000010100 */
[----:B------:R-:W-:-:S04]  /*6160*/  FFMA.FTZ R112, R112, R112, RZ ;  /* 0x0000007070707223 */ /* 0x000fc800000100ff */
[----:B------:R-:W-:Y:S01]  /*6170*/  FFMA.FTZ R112, R217, R217, R112 ;  /* 0x000000d9d9707223 */ /* 0x000fe20000010070 */
[----:B------:R-:W-:-:S04]  /*6180*/  FADD.FTZ R217, -R113, R127 ;  /* 0x0000007f71d97221 */ /* 0x000fc80000010100 */
        /* <DEDUP_REMOVED lines=122> */
[----:B------:R-:W-:-:S05]  /*6930*/  FFMA.FTZ R112, R217, R217, R112 ;  /* 0x000000d9d9707223 */ /* 0x000fca0000010070 */
[----:B------:R-:W-:-:S07]  /*6940*/  MOV R223, R112 ;  /* 0x0000007000df7202 */ /* 0x000fce0000000f00 */
[----:B------:R-:W-:Y:S05]  /*6950*/  WARPSYNC.COLLECTIVE R210, `(.L_x_108) ;  /* 0x00000000d2087348 */ /* 0x000fea0003c00000 */
[----:B------:R0:W1:Y:S02]  /*6960*/  SHFL.BFLY P3, R221, R223, R212, R225 ;  /* 0x0c0000d4dfdd7389 */ /* 0x00006400000600e1 */
[----:B01----:R-:W-:Y:S05]  /*6970*/  ENDCOLLECTIVE ;  /* 0x000000000000791b */ /* 0x003fea0003800000 */
.L_x_108:
[----:B------:R-:W-:Y:S01]  /*6980*/  HFMA2 R212, -RZ, RZ, 0, 1.1920928955078125e-07 ;  /* 0x00000002ffd47431 */ /* 0x000fe200000001ff */
[----:B------:R-:W-:-:S05]  /*6990*/  MOV R217, R221 ;  /* 0x000000dd00d97202 */ /* 0x000fca0000000f00 */
[----:B------:R-:W-:-:S05]  /*69a0*/  FADD.FTZ R217, R112, R217 ;  /* 0x000000d970d97221 */ /* 0x000fca0000010000 */
[----:B------:R-:W-:-:S07]  /*69b0*/  MOV R223, R217 ;  /* 0x000000d900df7202 */ /* 0x000fce0000000f00 */
[----:B------:R-:W-:Y:S05]  /*69c0*/  WARPSYNC.COLLECTIVE R210, `(.L_x_109) ;  /* 0x00000000d2087348 */ /* 0x000fea0003c00000 */
[----:B------:R0:W1:Y:S02]  /*69d0*/  SHFL.BFLY P3, R221, R223, R212, R225 ;  /* 0x0c0000d4dfdd7389 */ /* 0x00006400000600e1 */
[----:B01----:R-:W-:Y:S05]  /*69e0*/  ENDCOLLECTIVE ;  /* 0x000000000000791b */ /* 0x003fea0003800000 */
.L_x_109:
[----:B------:R-:W-:Y:S01]  /*69f0*/  HFMA2 R212, -RZ, RZ, 0, 2.384185791015625e-07 ;  /* 0x00000004ffd47431 */ /* 0x000fe200000001ff */
[----:B------:R-:W-:-:S05]  /*6a00*/  MOV R120, R221 ;  /* 0x000000dd00787202 */ /* 0x000fca0000000f00 */
[----:B------:R-:W-:-:S05]  /*6a10*/  FADD.FTZ R120, R217, R120 ;  /* 0x00000078d9787221 */ /* 0x000fca0000010000 */
[----:B------:R-:W-:-:S07]  /*6a20*/  MOV R223, R120 ;  /* 0x0000007800df7202 */ /* 0x000fce0000000f00 */
[----:B------:R-:W-:Y:S05]  /*6a30*/  WARPSYNC.COLLECTIVE R210, `(.L_x_110) ;  /* 0x00000000d2087348 */ /* 0x000fea0003c00000 */
[----:B------:R0:W1:Y:S02]  /*6a40*/  SHFL.BFLY P3, R221, R223, R212, R225 ;  /* 0x0c0000d4dfdd7389 */ /* 0x00006400000600e1 */
[----:B01----:R-:W-:Y:S05]  /*6a50*/  ENDCOLLECTIVE ;  /* 0x000000000000791b */ /* 0x003fea0003800000 */
.L_x_110:
[----:B------:R-:W-:Y:S01]  /*6a60*/  HFMA2 R212, -RZ, RZ, 0, 4.76837158203125e-07 ;  /* 0x00000008ffd47431 */ /* 0x000fe200000001ff */
[----:B------:R-:W-:-:S05]  /*6a70*/  MOV R219, R221 ;  /* 0x000000dd00db7202 */ /* 0x000fca0000000f00 */
[----:B------:R-:W-:-:S05]  /*6a80*/  FADD.FTZ R219, R120, R219 ;  /* 0x000000db78db7221 */ /* 0x000fca0000010000 */
[----:B------:R-:W-:-:S07]  /*6a90*/  MOV R223, R219 ;  /* 0x000000db00df7202 */ /* 0x000fce0000000f00 */
[----:B------:R-:W-:Y:S05]  /*6aa0*/  WARPSYNC.COLLECTIVE R210, `(.L_x_111) ;  /* 0x00000000d2087348 */ /* 0x000fea0003c00000 */
[----:B------:R0:W1:Y:S02]  /*6ab0*/  SHFL.BFLY P3, R221, R223, R212, R225 ;  /* 0x0c0000d4dfdd7389 */ /* 0x00006400000600e1 */
[----:B01----:R-:W-:Y:S05]  /*6ac0*/  ENDCOLLECTIVE ;  /* 0x000000000000791b */ /* 0x003fea0003800000 */
.L_x_111:
[----:B------:R-:W-:Y:S01]  /*6ad0*/  HFMA2 R212, -RZ, RZ, 0, 9.5367431640625e-07 ;  /* 0x00000010ffd47431 */ /* 0x000fe200000001ff */
[----:B------:R-:W-:-:S05]  /*6ae0*/  MOV R204, R221 ;  /* 0x000000dd00cc7202 */ /* 0x000fca0000000f00 */
[----:B------:R-:W-:-:S05]  /*6af0*/  FADD.FTZ R204, R219, R204 ;  /* 0x000000ccdbcc7221 */ /* 0x000fca0000010000 */
[----:B------:R-:W-:-:S07]  /*6b00*/  MOV R223, R204 ;  /* 0x000000cc00df7202 */ /* 0x000fce0000000f00 */
[----:B------:R-:W-:Y:S05]  /*6b10*/  WARPSYNC.COLLECTIVE R210, `(.L_x_112) ;  /* 0x00000000d2087348 */ /* 0x000fea0003c00000 */
[----:B------:R0:W1:Y:S02]  /*6b20*/  SHFL.BFLY P3, R221, R223, R212, R225 ;  /* 0x0c0000d4dfdd7389 */ /* 0x00006400000600e1 */
[----:B01----:R-:W-:Y:S05]  /*6b30*/  ENDCOLLECTIVE ;  /* 0x000000000000791b */ /* 0x003fea0003800000 */
.L_x_112:
[----:B------:R-:W-:Y:S05]  /*6b40*/  BRA `(.L_x_113) ;  /* 0xffffffd800bc7947 */ /* 0x000fea000383ffff */
.L_x_114:
        /* <DEDUP_REMOVED lines=11> */
.L_x_71421:


//--------------------- .text._ZN10layer_norm13ln_fwd_kernelINS_13Kernel_traitsI13__nv_bfloat16S2_S2_S2_fjLj2048ELj1ELj4ELj1ELj16ENS_18Kernel_traits_baseILj2048ES2_S2_S2_S2_fjLj128EEEEELb0ELb0ELb1ELb0EEEvNS_9FwdParamsE --------------------------
	.section	.text._ZN10layer_norm13ln_fwd_kernelINS_13Kernel_traitsI13__nv_bfloat16S2_S2_S2_fjLj2048ELj1ELj4ELj1ELj16ENS_18Kernel_traits_baseILj2048ES2_S2_S2_S2_fjLj128EEEEELb0ELb0ELb1ELb0EEEvNS_9FwdParamsE,"ax",@progbits
	.align	128
        .global         _ZN10layer_norm13ln_fwd_kernelINS_13Kernel_traitsI13__nv_bfloat16S2_S2_S2_fjLj2048ELj1ELj4ELj1ELj16ENS_18Kernel_traits_baseILj2048ES2_S2_S2_S2_fjLj128EEEEELb0ELb0ELb1ELb0EEEvNS_9FwdParamsE
        .type           _ZN10layer_norm13ln_fwd_kernelINS_13Kernel_traitsI13__nv_bfloat16S2_S2_S2_fjLj2048ELj1ELj4ELj1ELj16ENS_18Kernel_traits_baseILj2048ES2_S2_S2_S2_fjLj128EEEEELb0ELb0ELb1ELb0EEEvNS_9FwdParamsE,@function
        .size           _ZN10layer_norm13ln_fwd_kernelINS_13Kernel_traitsI13__nv_bfloat16S2_S2_S2_fjLj2048ELj1ELj4ELj1ELj16ENS_18Kernel_traits_baseILj2048ES2_S2_S2_S2_fjLj128EEEEELb0ELb0ELb1ELb0EEEvNS_9FwdParamsE,(.L_x_71422 - _ZN10layer_norm13ln_fwd_kernelINS_13Kernel_traitsI13__nv_bfloat16S2_S2_S2_fjLj2048ELj1ELj4ELj1ELj16ENS_18Kernel_traits_baseILj2048ES2_S2_S2_S2_fjLj128EEEEELb0ELb0ELb1ELb0EEEvNS_9FwdParamsE)
        .other          _ZN10layer_norm13ln_fwd_kernelINS_13Kernel_traitsI13__nv_bfloat16S2_S2_S2_fjLj2048ELj1ELj4ELj1ELj16ENS_18Kernel_traits_baseILj2048ES2_S2_S2_S2_fjLj128EEEEELb0ELb0ELb1ELb0EEEvNS_9FwdParamsE,@"STO_CUDA_ENTRY STV_DEFAULT"
_ZN10layer_norm13ln_fwd_kernelINS_13Kernel_traitsI13__nv_bfloat16S2_S2_S2_fjLj2048ELj1ELj4ELj1ELj16ENS_18Kernel_traits_baseILj2048ES2_S2_S2_S2_fjLj128EEEEELb0ELb0ELb1ELb0EEEvNS_9FwdParamsE:
.text._ZN10layer_norm13ln_fwd_kernelINS_13Kernel_traitsI13__nv_bfloat16S2_S2_S2_fjLj2048ELj1ELj4ELj1ELj16ENS_18Kernel_traits_baseILj2048ES2_S2_S2_S2_fjLj128EEEEELb0ELb0ELb1ELb0EEEvNS_9FwdParamsE:
        /* <DEDUP_REMOVED lines=11> */
[----:B0-----:R-:W-:Y:S01]  /*00b0*/  LOP3.LUT R140, R138, 0x1f, RZ, 0xc0, !PT ;  /* 0x0000001f8a8c7812 */ /* 0x001fe200078ec0ff */
[----:B----4-:R-:W-:Y:S01]  /*00c0*/  USHF.L.U32 UR4, UR4, 0x2, URZ ;  /* 0x0000000204047899 */ /* 0x010fe200080006ff */
[----:B------:R-:W-:Y:S02]  /*00d0*/  SHF.R.U32.HI R138, RZ, 0x5, R138 ;  /* 0x00000005ff8a7819 */ /* 0x000fe4000001168a */
[----:B------:R-:W-:Y:S02]  /*00e0*/  LOP3.LUT R139, R140, 0x1f, RZ, 0x3c, !PT ;  /* 0x0000001f8c8b7812 */ /* 0x000fe400078e3cff */
[----:B------:R-:W-:Y:S02]  /*00f0*/  MOV R31, R140 ;  /* 0x0000008c001f7202 */ /* 0x000fe40000000f00 */
[----:B------:R-:W-:-:S02]  /*0100*/  LEA.HI.SX32 R139, R0, R139, 0x1d ;  /* 0x0000008b008b7211 */ /* 0x000fc400078feaff */
        /* <DEDUP_REMOVED lines=30> */
[----:B-1----:R-:W-:-:S04]  /*02f0*/  @P3 IMAD.WIDE.U32 R12, R31, 0x10, R12 ;  /* 0x000000101f0c3825 */ /* 0x002fc800078e000c */
[----:B------:R-:W-:Y:S01]  /*0300*/  @P3 VIADD R31, R31, 0x20 ;  /* 0x000000201f1f3836 */ /* 0x000fe20000000000 */
        /* <DEDUP_REMOVED lines=18> */
[----:B------:R1:W5:Y:S03]  /*0430*/  @P6 LDG.E.128 R72, desc[UR6][R22.64] ;  /* 0x0000000616486981 */ /* 0x000366000c1e1d00 */
[----:B------:R-:W-:Y:S01]  /*0440*/  @P6 VIADD R31, R31, 0x20 ;  /* 0x000000201f1f6836 */ /* 0x000fe20000000000 */
[----:B------:R1:W5:Y:S03]  /*0450*/  @P6 LD.E.128 R68, desc[UR6][R24.64] ;  /* 0x0000000618446980 */ /* 0x000366000c101d00 */
[----:B0-----:R-:W-:-:S04]  /*0460*/  @P0 IMAD.WIDE.U32 R26, R31, 0x10, R26 ;  /* 0x000000101f1a0825 */ /* 0x001fc800078e001a */
[----:B------:R-:W-:Y:S01]  /*0470*/  @P0 IMAD.WIDE.U32 R28, R31, 0x10, R28 ;  /* 0x000000101f1c0825 */ /* 0x000fe200078e001c */
[----:B------:R1:W5:Y:S04]  /*0480*/  @P0 LDG.E.128 R64, desc[UR6][R26.64] ;  /* 0x000000061a400981 */ /* 0x000368000c1e1d00 */
[----:B------:R1:W5:Y:S01]  /*0490*/  @P0 LD.E.128 R60, desc[UR6][R28.64] ;  /* 0x000000061c3c0980 */ /* 0x000362000c101d00 */
[----:B------:R-:W-:Y:S02]  /*04a0*/  ISETP.GE.U32.AND P1, PT, R139, 0x100, PT ;  /* 0x000001008b00780c */ /* 0x000fe40003f26070 */
        /* <DEDUP_REMOVED lines=9> */
.L_x_116:
        /* <DEDUP_REMOVED lines=30> */
[----:B-1----:R-:W-:-:S04]  /*0720*/  @P1 IMAD.WIDE.U32 R12, R31, 0x10, R12 ;  /* 0x000000101f0c1825 */ /* 0x002fc800078e000c */
[----:B------:R-:W-:Y:S01]  /*0730*/  @P1 VIADD R31, R31, 0x20 ;  /* 0x000000201f1f1836 */ /* 0x000fe20000000000 */
[----:B------:R0:W5:Y:S03]  /*0740*/  @P1 LDG.E.128 R72, desc[UR6][R12.64] ;  /* 0x000000060c481981 */ /* 0x000166000c1e1d00 */
[----:B--2---:R-:W-:-:S05]  /*0750*/  @P0 IMAD.WIDE.U32 R14, R31, 0x10, R14 ;  /* 0x000000101f0e0825 */ /* 0x004fca00078e000e */
[----:B------:R0:W5:Y:S01]  /*0760*/  @P0 LDG.E.128 R64, desc[UR6][R14.64] ;  /* 0x000000060e400981 */ /* 0x000162000c1e1d00 */
[----:B------:R-:W-:Y:S01]  /*0770*/  ISETP.GE.U32.AND P6, PT, R139, 0x100, PT ;  /* 0x000001008b00780c */ /* 0x000fe20003fc6070 */
[----:B------:R-:W-:Y:S02]  /*0780*/  HFMA2 R62, -RZ, RZ, 0, 0 ;  /* 0x00000000ff3e7431 */ /* 0x000fe400000001ff */
[----:B------:R-:W-:Y:S02]  /*0790*/  HFMA2 R86, -RZ, RZ, 0, 0 ;  /* 0x00000000ff567431 */ /* 0x000fe400000001ff */
[----:B------:R-:W-:Y:S01]  /*07a0*/  HFMA2 R110, -RZ, RZ, 0, 0 ;  /* 0x00000000ff6e7431 */ /* 0x000fe200000001ff */
[----:B------:R-:W-:Y:S01]  /*07b0*/  CS2R R60, SRZ ;  /* 0x00000000003c7805 */ /* 0x000fe2000001ff00 */
[----:B------:R-:W-:Y:S01]  /*07c0*/  IMAD.MOV.U32 R70, RZ, RZ, RZ ;  /* 0x000000ffff467224 */ /* 0x000fe200078e00ff */
[----:B------:R-:W-:Y:S02]  /*07d0*/  CS2R R68, SRZ ;  /* 0x0000000000447805 */ /* 0x000fe4000001ff00 */
[----:B------:R-:W-:-:S02]  /*07e0*/  MOV R78, RZ ;  /* 0x000000ff004e7202 */ /* 0x000fc40000000f00 */
[----:B------:R-:W-:Y:S02]  /*07f0*/  CS2R R76, SRZ ;  /* 0x00000000004c7805 */ /* 0x000fe4000001ff00 */
[----:B------:R-:W-:Y:S01]  /*0800*/  CS2R R84, SRZ ;  /* 0x0000000000547805 */ /* 0x000fe2000001ff00 */
[----:B------:R-:W-:Y:S01]  /*0810*/  IMAD.MOV.U32 R94, RZ, RZ, RZ ;  /* 0x000000ffff5e7224 */ /* 0x000fe200078e00ff */
[----:B------:R-:W-:Y:S02]  /*0820*/  CS2R R92, SRZ ;  /* 0x00000000005c7805 */ /* 0x000fe4000001ff00 */
[----:B------:R-:W-:Y:S02]  /*0830*/  MOV R102, RZ ;  /* 0x000000ff00667202 */ /* 0x000fe40000000f00 */
[----:B------:R-:W-:Y:S02]  /*0840*/  CS2R R100, SRZ ;  /* 0x0000000000647805 */ /* 0x000fe4000001ff00 */
[----:B------:R-:W-:Y:S01]  /*0850*/  CS2R R108, SRZ ;  /* 0x00000000006c7805 */ /* 0x000fe2000001ff00 */
[----:B------:R-:W-:Y:S01]  /*0860*/  @P5 IMAD.MOV.U32 R103, RZ, RZ, RZ ;  /* 0x000000ffff675224 */ /* 0x000fe200078e00ff */
[----:B------:R-:W-:Y:S01]  /*0870*/  @P4 MOV R95, RZ ;  /* 0x000000ff005f4202 */ /* 0x000fe20000000f00 */
[----:B------:R-:W-:Y:S01]  /*0880*/  @P2 IMAD.MOV.U32 R79, RZ, RZ, RZ ;  /* 0x000000ffff4f2224 */ /* 0x000fe200078e00ff */
[----:B------:R-:W-:Y:S01]  /*0890*/  @P3 MOV R87, RZ ;  /* 0x000000ff00573202 */ /* 0x000fe20000000f00 */
[----:B------:R-:W-:Y:S01]  /*08a0*/  @P0 VIADD R31, R31, 0x20 ;  /* 0x000000201f1f0836 */ /* 0x000fe20000000000 */
[----:B------:R-:W-:-:S02]  /*08b0*/  @P1 MOV R71, RZ ;  /* 0x000000ff00471202 */ /* 0x000fc40000000f00 */
[----:B------:R-:W-:Y:S01]  /*08c0*/  @P0 MOV R63, RZ ;  /* 0x000000ff003f0202 */ /* 0x000fe20000000f00 */
        /* <DEDUP_REMOVED lines=13> */
[----:B------:R-:W-:Y:S02]  /*09a0*/  CS2R R84, SRZ ;  /* 0x0000000000547805 */ /* 0x000fe4000001ff00 */
[----:B------:R-:W-:Y:S02]  /*09b0*/  MOV R94, RZ ;  /* 0x000000ff005e7202 */ /* 0x000fe40000000f00 */
[----:B------:R-:W-:Y:S01]  /*09c0*/  CS2R R92, SRZ ;  /* 0x00000000005c7805 */ /* 0x000fe2000001ff00 */
[----:B------:R-:W-:Y:S01]  /*09d0*/  IMAD.MOV.U32 R102, RZ, RZ, RZ ;  /* 0x000000ffff667224 */ /* 0x000fe200078e00ff */
[----:B------:R-:W-:Y:S02]  /*09e0*/  CS2R R100, SRZ ;  /* 0x0000000000647805 */ /* 0x000fe4000001ff00 */
[----:B------:R-:W-:-:S02]  /*09f0*/  MOV R110, RZ ;  /* 0x000000ff006e7202 */ /* 0x000fc40000000f00 */
[----:B------:R-:W-:-:S07]  /*0a00*/  CS2R R108, SRZ ;  /* 0x00000000006c7805 */ /* 0x000fce000001ff00 */
.L_x_117:
[----:B------:R-:W-:Y:S05]  /*0a10*/  BSYNC.RECONVERGENT B0 ;  /* 0x0000000000007941 */ /* 0x000fea0003800200 */
.L_x_115:
[----:B------:R-:W0:Y:S02]  /*0a20*/  LDCU UR4, c[0x0][0x384] ;  /* 0x00007080ff0477ac */ /* 0x000e240008000800 */
[----:B0-----:R-:W-:-:S13]  /*0a30*/  ISETP.GE.AND P0, PT, R138, UR4, PT ;  /* 0x000000048a007c0c */ /* 0x001fda000bf06270 */
[----:B------:R-:W-:Y:S05]  /*0a40*/  @P0 EXIT ;  /* 0x000000000000094d */ /* 0x000fea0003800000 */
[----:B-----5:R-:W-:Y:S01]  /*0a50*/  PRMT R137, R55, 0x7632, R137 ;  /* 0x0000763237897816 */ /* 0x020fe20000000089 */
[----:B------:R-:W0:Y:S01]  /*0a60*/  LDCU.U8 UR8, c[0x0][0x410] ;  /* 0x00008200ff0877ac */ /* 0x000e220008000000 */
[----:B------:R-:W-:Y:S02]  /*0a70*/  PRMT R136, R59, 0x7632, R136 ;  /* 0x000076323b887816 */ /* 0x000fe40000000088 */
[----:B------:R-:W-:Y:S01]  /*0a80*/  PRMT R135, R54, 0x7632, R135 ;  /* 0x0000763236877816 */ /* 0x000fe20000000087 */
[----:B------:R-:W1:Y:S01]  /*0a90*/  LDCU UR9, c[0x0][0x448] ;  /* 0x00008900ff0977ac */ /* 0x000e620008000800 */
[----:B------:R-:W-:Y:S02]  /*0aa0*/  PRMT R134, R58, 0x7632, R134 ;  /* 0x000076323a867816 */ /* 0x000fe40000000086 */
[----:B------:R-:W-:Y:S01]  /*0ab0*/  PRMT R133, R53, 0x7632, R133 ;  /* 0x0000763235857816 */ /* 0x000fe20000000085 */
[----:B------:R-:W2:Y:S01]  /*0ac0*/  LDCU.64 UR4, c[0x0][0x3a0] ;  /* 0x00007400ff0477ac */ /* 0x000ea20008000a00 */
        /* <DEDUP_REMOVED lines=58> */
[----:B012---:R-:W-:-:S07]  /*0e70*/  PRMT R2, R112, 0x7632, R2 ;  /* 0x0000763270027816 */ /* 0x007fce0000000002 */
.L_x_183:
[----:B------:R-:W0:Y:S08]  /*0e80*/  LDC.64 R116, c[0x0][0x3f0] ;  /* 0x0000fc00ff747b82 */ /* 0x000e300000000a00 */
[----:B------:R-:W1:Y:S01]  /*0e90*/  LDC R205, c[0x0][0x388] ;  /* 0x0000e200ffcd7b82 */ /* 0x000e620000000800 */
[----:B0-----:R-:W-:-:S07]  /*0ea0*/  IMAD.WIDE R208, R138, 0x4, R116 ;  /* 0x000000048ad07825 */ /* 0x001fce00078e0274 */
[----:B------:R-:W0:Y:S01]  /*0eb0*/  LDC.64 R116, c[0x0][0x3f8] ;  /* 0x0000fe00ff747b82 */ /* 0x000e220000000a00 */
[----:B------:R-:W2:Y:S01]  /*0ec0*/  LDG.E R208, desc[UR6][R208.64] ;  /* 0x00000006d0d07981 */ /* 0x000ea2000c1e1900 */
[----:B-1----:R-:W-:Y:S01]  /*0ed0*/  IMAD R118, R138, R205, RZ ;  /* 0x000000cd8a767224 */ /* 0x002fe200078e02ff */
[----:B------:R-:W-:-:S04]  /*0ee0*/  ISETP.GE.U32.AND P5, PT, R139, 0x20, PT ;  /* 0x000000208b00780c */ /* 0x000fc80003fa6070 */
[----:B------:R-:W-:-:S04]  /*0ef0*/  SHF.R.S32.HI R119, RZ, 0x1f, R118 ;  /* 0x0000001fff777819 */ /* 0x000fc80000011476 */
[----:B------:R-:W-:Y:S01]  /*0f00*/  LEA.HI R119, R119, R118, RZ, 0x3 ;  /* 0x0000007677777211 */ /* 0x000fe200078f18ff */
[----:B------:R-:W-:Y:S03]  /*0f10*/  BSSY.RECONVERGENT B0, `(.L_x_118) ;  /* 0x0000084000007945 */ /* 0x000fe60003800200 */
[----:B------:R-:W-:Y:S01]  /*0f20*/  LEA.HI.SX32 R207, R119, R140, 0x1d ;  /* 0x0000008c77cf7211 */ /* 0x000fe200078feaff */
[----:B0-----:R-:W-:-:S05]  /*0f30*/  IMAD.WIDE R116, R138, 0x4, R116 ;  /* 0x000000048a747825 */ /* 0x001fca00078e0274 */
[----:B------:R0:W5:Y:S01]  /*0f40*/  LDG.E R206, desc[UR6][R116.64] ;  /* 0x0000000674ce7981 */ /* 0x000162000c1e1900 */
[----:B--2---:R-:W-:-:S13]  /*0f50*/  ISETP.GE.AND P0, PT, R208, 0x1, PT ;  /* 0x00000001d000780c */ /* 0x004fda0003f06270 */
[----:B------:R-:W1:Y:S01]  /*0f60*/  @P0 S2R R211, SR_TID.X ;  /* 0x0000000000d30919 */ /* 0x000e620000002100 */
[----:B------:R-:W-:-:S05]  /*0f70*/  @P0 IADD3 R210, PT, PT, R208, -0x1, RZ ;  /* 0xffffffffd0d20810 */ /* 0x000fca0007ffe0ff */
[----:B------:R-:W-:-:S05]  /*0f80*/  @P0 IMAD R210, R210, R205, RZ ;  /* 0x000000cdd2d20224 */ /* 0x000fca00078e02ff */
[----:B------:R-:W-:-:S04]  /*0f90*/  @P0 SHF.R.S32.HI R209, RZ, 0x1f, R210 ;  /* 0x0000001fffd10819 */ /* 0x000fc800000114d2 */
[----:B0-----:R-:W-:Y:S01]  /*0fa0*/  @P0 LEA.HI R117, R209, R210, RZ, 0x3 ;  /* 0x000000d2d1750211 */ /* 0x001fe200078f18ff */
[----:B------:R-:W-:Y:S01]  /*0fb0*/  IMAD.MOV.U32 R209, RZ, RZ, RZ ;  /* 0x000000ffffd17224 */ /* 0x000fe200078e00ff */
[----:B-1----:R-:W-:-:S04]  /*0fc0*/  @P0 LOP3.LUT R140, R211, 0x1f, RZ, 0xc0, !PT ;  /* 0x0000001fd38c0812 */ /* 0x002fc800078ec0ff */
[----:B------:R-:W-:Y:S01]  /*0fd0*/  @P0 LEA.HI.SX32 R209, R117, R140, 0x1d ;  /* 0x0000008c75d10211 */ /* 0x000fe200078feaff */
[----:B------:R-:W-:Y:S06]  /*0fe0*/  @!P5 BRA `(.L_x_119) ;  /* 0x0000000400d8d947 */ /* 0x000fec0003800000 */
[----:B------:R-:W-:Y:S04]  /*0ff0*/  BSSY.RECONVERGENT B1, `(.L_x_120) ;  /* 0x0000005000017945 */ /* 0x000fe80003800200 */
[----:B------:R-:W-:Y:S05]  /*1000*/  @!P0 BRA `(.L_x_121) ;  /* 0x00000000000c8947 */ /* 0x000fea0003800000 */
[----:B------:R-:W0:Y:S02]  /*1010*/  LDC.64 R48, c[0x0][0x390] ;  /* 0x0000e400ff307b82 */ /* 0x000e240000000a00 */
[----:B0-----:R-:W-:-:S06]  /*1020*/  IMAD.WIDE.U32 R48, R209, 0x10, R48 ;  /* 0x00000010d1307825 */ /* 0x001fcc00078e0030 */
[----:B------:R-:W5:Y:S02]  /*1030*/  LDG.E.128 R48, desc[UR6][R48.64] ;  /* 0x0000000630307981 */ /* 0x000f64000c1e1d00 */
.L_x_121:
[----:B------:R-:W-:Y:S05]  /*1040*/  BSYNC.RECONVERGENT B1 ;  /* 0x0000000000017941 */ /* 0x000fea0003800200 */
.L_x_120:
[----:B------:R-:W-:-:S04]  /*1050*/  UISETP.NE.U32.AND UP0, UPT, UR4, URZ, UPT ;  /* 0x000000ff0400728c */ /* 0x000fc8000bf05070 */
[----:B------:R-:W-:-:S09]  /*1060*/  UISETP.NE.AND.EX UP0, UPT, UR5, URZ, UPT, UP0 ;  /* 0x000000ff0500728c */ /* 0x000fd2000bf05300 */
[----:B------:R-:W-:Y:S05]  /*1070*/  BRA.U !UP0, `(.L_x_122) ;  /* 0x0000000108e87547 */ /* 0x000fea000b800000 */
[----:B------:R-:W0:Y:S02]  /*1080*/  LDC.64 R116, c[0x0][0x3a0] ;  /* 0x0000e800ff747b82 */ /* 0x000e240000000a00 */
[----:B0-----:R-:W-:-:S06]  /*1090*/  IMAD.WIDE.U32 R116, R207, 0x10, R116 ;  /* 0x00000010cf747825 */ /* 0x001fcc00078e0074 */
[----:B------:R-:W2:Y:S01]  /*10a0*/  LDG.E.128 R116, desc[UR6][R116.64] ;  /* 0x0000000674747981 */ /* 0x000ea2000c1e1d00 */
[----:B------:R-:W-:-:S13]  /*10b0*/  ISETP.GT.AND P1, PT, R208, RZ, PT ;  /* 0x000000ffd000720c */ /* 0x000fda0003f24270 */
[----:B------:R-:W0:Y:S01]  /*10c0*/  @P1 LDC R213, c[0x0][0x40c] ;  /* 0x00010300ffd51b82 */ /* 0x000e220000000800 */
[C---:B-----5:R-:W-:Y:S02]  /*10d0*/  @P1 PRMT R142, R49.reuse, 0x7632, R142 ;  /* 0x00007632318e1816 */ /* 0x060fe4000000008e */
[----:B------:R-:W-:Y:S02]  /*10e0*/  @P1 PRMT R141, R48, 0x7632, R141 ;  /* 0x00007632308d1816 */ /* 0x000fe4000000008d */
[----:B------:R-:W-:Y:S01]  /*10f0*/  @P1 SHF.L.U32 R163, R49, 0x10, RZ ;  /* 0x0000001031a31819 */ /* 0x000fe200000006ff */
[----:B------:R-:W-:Y:S01]  /*1100*/  @P1 IMAD.U32 R166, R142, 0x10000, RZ ;  /* 0x000100008ea61824 */ /* 0x000fe200078e00ff */
[----:B------:R-:W-:Y:S01]  /*1110*/  @P1 SHF.L.U32 R164, R141, 0x10, RZ ;  /* 0x000000108da41819 */ /* 0x000fe200000006ff */
[----:B------:R-:W1:Y:S08]  /*1120*/  @P1 LDC R212, c[0x0][0x40c] ;  /* 0x00010300ffd41b82 */ /* 0x000e700000000800 */
[----:B------:R-:W3:Y:S08]  /*1130*/  @P1 LDC R214, c[0x0][0x40c] ;  /* 0x00010300ffd61b82 */ /* 0x000ef00000000800 */
[----:B------:R-:W4:Y:S08]  /*1140*/  @P1 LDC R216, c[0x0][0x40c] ;  /* 0x00010300ffd81b82 */ /* 0x000f300000000800 */
[----:B------:R-:W4:Y:S08]  /*1150*/  @P1 LDC R217, c[0x0][0x40c] ;  /* 0x00010300ffd91b82 */ /* 0x000f300000000800 */
[----:B------:R-:W4:Y:S08]  /*1160*/  @P1 LDC R218, c[0x0][0x40c] ;  /* 0x00010300ffda1b82 */ /* 0x000f300000000800 */
[----:B------:R-:W4:Y:S08]  /*1170*/  @P1 LDC R215, c[0x0][0x40c] ;  /* 0x00010300ffd71b82 */ /* 0x000f300000000800 */
[----:B------:R-:W4:Y:S01]  /*1180*/  @P1 LDC R219, c[0x0][0x40c] ;  /* 0x00010300ffdb1b82 */ /* 0x000f220000000800 */
[----:B--2---:R-:W-:Y:S01]  /*1190*/  SHF.L.U32 R142, R117, 0x10, RZ ;  /* 0x00000010758e7819 */ /* 0x004fe200000006ff */
[----:B------:R-:W-:Y:S01]  /*11a0*/  IMAD.U32 R165, R119, 0x10000, RZ ;  /* 0x0001000077a57824 */ /* 0x000fe200078e00ff */
[----:B------:R-:W-:-:S02]  /*11b0*/  PRMT R141, R116, 0x7632, R141 ;  /* 0x00007632748d7816 */ /* 0x000fc4000000008d */
[----:B------:R-:W-:Y:S01]  /*11c0*/  PRMT R117, R117, 0x7632, R117 ;  /* 0x0000763275757816 */ /* 0x000fe20000000075 */
[----:B0-----:R-:W-:Y:S01]  /*11d0*/  @P1 FFMA.FTZ R142, R163, R213, R142 ;  /* 0x000000d5a38e1223 */ /* 0x001fe2000001008e */
[----:B------:R-:W-:Y:S01]  /*11e0*/  SHF.L.U32 R210, R118, 0x10, RZ ;  /* 0x0000001076d27819 */ /* 0x000fe200000006ff */
[----:B------:R-:W-:Y:S01]  /*11f0*/  IMAD.U32 R141, R141, 0x10000, RZ ;  /* 0x000100008d8d7824 */ /* 0x000fe200078e00ff */
[----:B------:R-:W-:Y:S02]  /*1200*/  SHF.L.U32 R143, R117, 0x10, RZ ;  /* 0x00000010758f7819 */ /* 0x000fe400000006ff */
[----:B------:R-:W-:Y:S01]  /*1210*/  PRMT R211, R119, 0x7632, R211 ;  /* 0x0000763277d37816 */ /* 0x000fe200000000d3 */
[----:B-1----:R-:W-:Y:S01]  /*1220*/  @P1 FFMA.FTZ R141, R164, R212, R141 ;  /* 0x000000d4a48d1223 */ /* 0x002fe2000001008d */
[----:B------:R-:W-:Y:S01]  /*1230*/  PRMT R118, R118, 0x7632, R118 ;  /* 0x0000763276767816 */ /* 0x000fe20000000076 */
[----:B---3--:R-:W-:Y:S01]  /*1240*/  @P1 FFMA.FTZ R143, R166, R214, R143 ;  /* 0x000000d6a68f1223 */ /* 0x008fe2000001008f */
[----:B------:R-:W-:-:S02]  /*1250*/  @P1 PRMT R119, R50, 0x7632, R119 ;  /* 0x0000763232771816 */ /* 0x000fc40000000077 */
[----:B------:R-:W-:Y:S02]  /*1260*/  @P1 PRMT R163, R51, 0x7632, R163 ;  /* 0x0000763233a31816 */ /* 0x000fe400000000a3 */
[----:B------:R-:W-:Y:S01]  /*1270*/  SHF.L.U32 R162, R116, 0x10, RZ ;  /* 0x0000001074a27819 */ /* 0x000fe200000006ff */
[----:B------:R-:W-:Y:S01]  /*1280*/  @P1 IMAD.U32 R116, R48, 0x10000, RZ ;  /* 0x0001000030741824 */ /* 0x000fe200078e00ff */
[----:B------:R-:W-:Y:S01]  /*1290*/  @P1 SHF.L.U32 R117, R50, 0x10, RZ ;  /* 0x0000001032751819 */ /* 0x000fe200000006ff */
[----:B------:R-:W-:Y:S01]  /*12a0*/  @P1 IMAD.U32 R213, R163, 0x10000, RZ ;  /* 0x00010000a3d51824 */ /* 0x000fe200078e00ff */
[----:B------:R-:W-:Y:S01]  /*12b0*/  @P1 SHF.L.U32 R212, R51, 0x10, RZ ;  /* 0x0000001033d41819 */ /* 0x000fe200000006ff */
[----:B----4-:R-:W-:Y:S01]  /*12c0*/  @P1 FFMA.FTZ R162, R116, R215, R162 ;  /* 0x000000d774a21223 */ /* 0x010fe200000100a2 */
[----:B------:R-:W-:Y:S02]  /*12d0*/  @P1 SHF.L.U32 R119, R119, 0x10, RZ ;  /* 0x0000001077771819 */ /* 0x000fe400000006ff */
[----:B------:R-:W-:Y:S01]  /*12e0*/  SHF.L.U32 R164, R118, 0x10, RZ ;  /* 0x0000001076a47819 */ /* 0x000fe200000006ff */
[----:B------:R-:W-:Y:S01]  /*12f0*/  @P1 FFMA.FTZ R165, R212, R218, R165 ;  /* 0x000000dad4a51223 */ /* 0x000fe200000100a5 */
[----:B------:R-:W-:-:S02]  /*1300*/  SHF.L.U32 R166, R211, 0x10, RZ ;  /* 0x00000010d3a67819 */ /* 0x000fc400000006ff */
[----:B------:R-:W-:Y:S01]  /*1310*/  @!P1 MOV R163, R210 ;  /* 0x000000d200a39202 */ /* 0x000fe20000000f00 */
[----:B------:R-:W-:Y:S01]  /*1320*/  @P1 FFMA.FTZ R163, R117, R216, R210 ;  /* 0x000000d875a31223 */ /* 0x000fe200000100d2 */
[----:B------:R-:W-:Y:S01]  /*1330*/  @P1 FFMA.FTZ R164, R119, R217, R164 ;  /* 0x000000d977a41223 */ /* 0x000fe200000100a4 */
[----:B------:R-:W-:Y:S01]  /*1340*/  @P1 FFMA.FTZ R166, R213, R219, R166 ;  /* 0x000000dbd5a61223 */ /* 0x000fe200000100a6 */
[----:B------:R-:W-:Y:S02]  /*1350*/  F2FP.BF16.F32.PACK_AB R117, RZ, R142 ;  /* 0x0000008eff75723e */ /* 0x000fe400000010ff */
[----:B------:R-:W-:Y:S02]  /*1360*/  F2FP.BF16.F32.PACK_AB R118, RZ, R143 ;  /* 0x0000008fff76723e */ /* 0x000fe400000010ff */
[----:B------:R-:W-:Y:S02]  /*1370*/  F2FP.BF16.F32.PACK_AB R210, RZ, R141 ;  /* 0x0000008dffd2723e */ /* 0x000fe400000010ff */
[----:B------:R-:W-:-:S02]  /*1380*/  F2FP.BF16.F32.PACK_AB R211, RZ, R163 ;  /* 0x000000a3ffd3723e */ /* 0x000fc400000010ff */
[----:B------:R-:W-:Y:S02]  /*1390*/  F2FP.BF16.F32.PACK_AB R212, RZ, R164 ;  /* 0x000000a4ffd4723e */ /* 0x000fe400000010ff */
[----:B------:R-:W-:Y:S02]  /*13a0*/  F2FP.BF16.F32.PACK_AB R213, RZ, R165 ;  /* 0x000000a5ffd5723e */ /* 0x000fe400000010ff */
[----:B------:R-:W-:Y:S02]  /*13b0*/  F2FP.BF16.F32.PACK_AB R116, RZ, R162 ;  /* 0x000000a2ff74723e */ /* 0x000fe400000010ff */
[----:B------:R-:W-:Y:S02]  /*13c0*/  F2FP.BF16.F32.PACK_AB R119, RZ, R166 ;  /* 0x000000a6ff77723e */ /* 0x000fe400000010ff */
[----:B------:R-:W-:Y:S02]  /*13d0*/  PRMT R117, R117, 0x5410, R118 ;  /* 0x0000541075757816 */ /* 0x000fe40000000076 */
[----:B------:R-:W-:-:S02]  /*13e0*/  PRMT R118, R211, 0x5410, R212 ;  /* 0x00005410d3767816 */ /* 0x000fc400000000d4 */
[----:B------:R-:W-:Y:S02]  /*13f0*/  PRMT R116, R116, 0x5410, R210 ;  /* 0x0000541074747816 */ /* 0x000fe400000000d2 */
[----:B------:R-:W-:Y:S01]  /*1400*/  PRMT R119, R213, 0x5410, R119 ;  /* 0x00005410d5777816 */ /* 0x000fe20000000077 */
[----:B------:R-:W-:Y:S06]  /*1410*/  BRA `(.L_x_123) ;  /* 0x0000000000b87947 */ /* 0x000fec0003800000 */
.L_x_122:
[----:B------:R-:W0:Y:S01]  /*1420*/  @P0 LDC R119, c[0x0][0x40c] ;  /* 0x00010300ff770b82 */ /* 0x000e220000000800 */
[----:B-----5:R-:W-:Y:S01]  /*1430*/  @P0 PRMT R116, R48, 0x7632, R116 ;  /* 0x0000763230740816 */ /* 0x020fe20000000074 */
[----:B------:R-:W-:Y:S01]  /*1440*/  HFMA2 R143, -RZ, RZ, 0, 0 ;  /* 0x00000000ff8f7431 */ /* 0x000fe200000001ff */
[----:B------:R-:W-:Y:S01]  /*1450*/  @P0 PRMT R117, R49, 0x7632, R117 ;  /* 0x0000763231750816 */ /* 0x000fe20000000075 */
[----:B------:R-:W-:Y:S01]  /*1460*/  IMAD.MOV.U32 R141, RZ, RZ, RZ ;  /* 0x000000ffff8d7224 */ /* 0x000fe200078e00ff */
[----:B------:R-:W-:Y:S02]  /*1470*/  @P0 PRMT R118, R50, 0x7632, R118 ;  /* 0x0000763232760816 */ /* 0x000fe40000000076 */
[----:B------:R-:W-:Y:S02]  /*1480*/  CS2R R164, SRZ ;  /* 0x0000000000a47805 */ /* 0x000fe4000001ff00 */
[----:B------:R-:W-:Y:S01]  /*1490*/  @P0 SHF.L.U32 R116, R116, 0x10, RZ ;  /* 0x0000001074740819 */ /* 0x000fe200000006ff */
[----:B------:R-:W1:Y:S01]  /*14a0*/  @P0 LDC R142, c[0x0][0x40c] ;  /* 0x00010300ff8e0b82 */ /* 0x000e620000000800 */
[----:B------:R-:W-:Y:S01]  /*14b0*/  @P0 IMAD.U32 R117, R117, 0x10000, RZ ;  /* 0x0001000075750824 */ /* 0x000fe200078e00ff */
[----:B------:R-:W-:-:S02]  /*14c0*/  @P0 SHF.L.U32 R118, R118, 0x10, RZ ;  /* 0x0000001076760819 */ /* 0x000fc400000006ff */
[C---:B------:R-:W-:Y:S02]  /*14d0*/  @P0 SHF.L.U32 R213, R51.reuse, 0x10, RZ ;  /* 0x0000001033d50819 */ /* 0x040fe400000006ff */
[----:B------:R-:W-:Y:S02]  /*14e0*/  MOV R166, RZ ;  /* 0x000000ff00a67202 */ /* 0x000fe40000000f00 */
[----:B------:R-:W2:Y:S08]  /*14f0*/  @P0 LDC R163, c[0x0][0x40c] ;  /* 0x00010300ffa30b82 */ /* 0x000eb00000000800 */
[----:B------:R-:W3:Y:S01]  /*1500*/  @P0 LDC R210, c[0x0][0x40c] ;  /* 0x00010300ffd20b82 */ /* 0x000ee20000000800 */
[----:B0-----:R-:W-:Y:S01]  /*1510*/  @P0 FMUL.FTZ R141, R116, R119 ;  /* 0x00000077748d0220 */ /* 0x001fe20000410000 */
[----:B------:R-:W-:-:S02]  /*1520*/  @P0 PRMT R116, R51, 0x7632, R116 ;  /* 0x0000763233740816 */ /* 0x000fc40000000074 */
[----:B------:R-:W-:-:S03]  /*1530*/  @P0 SHF.L.U32 R119, R50, 0x10, RZ ;  /* 0x0000001032770819 */ /* 0x000fc600000006ff */
[----:B------:R-:W-:Y:S01]  /*1540*/  @P0 IMAD.U32 R116, R116, 0x10000, RZ ;  /* 0x0001000074740824 */ /* 0x000fe200078e00ff */
[----:B------:R-:W0:Y:S01]  /*1550*/  @P0 LDC R211, c[0x0][0x40c] ;  /* 0x00010300ffd30b82 */ /* 0x000e220000000800 */
[----:B-1----:R-:W-:Y:S01]  /*1560*/  @P0 FMUL.FTZ R143, R117, R142 ;  /* 0x0000008e758f0220 */ /* 0x002fe20000410000 */
[----:B------:R-:W-:Y:S02]  /*1570*/  HFMA2 R142, -RZ, RZ, 0, 0 ;  /* 0x00000000ff8e7431 */ /* 0x000fe400000001ff */
[----:B------:R-:W-:-:S04]  /*1580*/  @P0 IMAD.U32 R117, R48, 0x10000, RZ ;  /* 0x0001000030750824 */ /* 0x000fc800078e00ff */
[----:B------:R-:W1:Y:S01]  /*1590*/  @P0 LDC R215, c[0x0][0x40c] ;  /* 0x00010300ffd70b82 */ /* 0x000e620000000800 */
[----:B--2---:R-:W-:Y:S01]  /*15a0*/  @P0 FMUL.FTZ R164, R118, R163 ;  /* 0x000000a376a40220 */ /* 0x004fe20000410000 */
[----:B------:R-:W-:Y:S02]  /*15b0*/  @P0 SHF.L.U32 R118, R49, 0x10, RZ ;  /* 0x0000001031760819 */ /* 0x000fe400000006ff */
[----:B------:R-:W-:-:S04]  /*15c0*/  CS2R R162, SRZ ;  /* 0x0000000000a27805 */ /* 0x000fc8000001ff00 */
[----:B------:R-:W2:Y:S01]  /*15d0*/  @P0 LDC R212, c[0x0][0x40c] ;  /* 0x00010300ffd40b82 */ /* 0x000ea20000000800 */
[----:B---3--:R-:W-:Y:S01]  /*15e0*/  @P0 FMUL.FTZ R162, R117, R210 ;  /* 0x000000d275a20220 */ /* 0x008fe20000410000 */
[----:B------:R-:W-:-:S06]  /*15f0*/  F2FP.BF16.F32.PACK_AB R117, RZ, R141 ;  /* 0x0000008dff75723e */ /* 0x000fcc00000010ff */
[----:B------:R-:W3:Y:S01]  /*1600*/  @P0 LDC R214, c[0x0][0x40c] ;  /* 0x00010300ffd60b82 */ /* 0x000ee20000000800 */
[----:B0-----:R-:W-:Y:S01]  /*1610*/  @P0 FMUL.FTZ R142, R118, R211 ;  /* 0x000000d3768e0220 */ /* 0x001fe20000410000 */
[----:B------:R-:W-:-:S04]  /*1620*/  F2FP.BF16.F32.PACK_AB R211, RZ, R164 ;  /* 0x000000a4ffd3723e */ /* 0x000fc800000010ff */
[----:B------:R-:W-:Y:S01]  /*1630*/  F2FP.BF16.F32.PACK_AB R118, RZ, R142 ;  /* 0x0000008eff76723e */ /* 0x000fe200000010ff */
[----:B-1----:R-:W-:Y:S01]  /*1640*/  @P0 FMUL.FTZ R166, R116, R215 ;  /* 0x000000d774a60220 */ /* 0x002fe20000410000 */
[----:B------:R-:W-:-:S04]  /*1650*/  F2FP.BF16.F32.PACK_AB R116, RZ, R162 ;  /* 0x000000a2ff74723e */ /* 0x000fc800000010ff */
[----:B------:R-:W-:Y:S01]  /*1660*/  PRMT R116, R116, 0x5410, R117 ;  /* 0x0000541074747816 */ /* 0x000fe20000000075 */
[----:B--2---:R-:W-:Y:S01]  /*1670*/  @P0 FMUL.FTZ R163, R119, R212 ;  /* 0x000000d477a30220 */ /* 0x004fe20000410000 */
[----:B------:R-:W-:-:S04]  /*1680*/  F2FP.BF16.F32.PACK_AB R119, RZ, R143 ;  /* 0x0000008fff77723e */ /* 0x000fc800000010ff */
[----:B------:R-:W-:Y:S02]  /*1690*/  F2FP.BF16.F32.PACK_AB R210, RZ, R163 ;  /* 0x000000a3ffd2723e */ /* 0x000fe400000010ff */
[----:B------:R-:W-:Y:S01]  /*16a0*/  PRMT R117, R118, 0x5410, R119 ;  /* 0x0000541076757816 */ /* 0x000fe20000000077 */
[----:B---3--:R-:W-:Y:S01]  /*16b0*/  @P0 FMUL.FTZ R165, R213, R214 ;  /* 0x000000d6d5a50220 */ /* 0x008fe20000410000 */
[----:B------:R-:W-:Y:S02]  /*16c0*/  F2FP.BF16.F32.PACK_AB R213, RZ, R166 ;  /* 0x000000a6ffd5723e */ /* 0x000fe400000010ff */
[----:B------:R-:W-:Y:S02]  /*16d0*/  PRMT R118, R210, 0x5410, R211 ;  /* 0x00005410d2767816 */ /* 0x000fe400000000d3 */
[----:B------:R-:W-:-:S04]  /*16e0*/  F2FP.BF16.F32.PACK_AB R212, RZ, R165 ;  /* 0x000000a5ffd4723e */ /* 0x000fc800000010ff */
[----:B------:R-:W-:-:S07]  /*16f0*/  PRMT R119, R212, 0x5410, R213 ;  /* 0x00005410d4777816 */ /* 0x000fce00000000d5 */
.L_x_123:
[----:B------:R-:W0:Y:S01]  /*1700*/  LDC.64 R210, c[0x0][0x3a8] ;  /* 0x0000ea00ffd27b82 */ /* 0x000e220000000a00 */
[----:B------:R-:W-:Y:S02]  /*1710*/  VIADD R209, R209, 0x20 ;  /* 0x00000020d1d17836 */ /* 0x000fe40000000000 */
[C---:B0-----:R-:W-:Y:S01]  /*1720*/  IMAD.WIDE.U32 R210, R207.reuse, 0x10, R210 ;  /* 0x00000010cfd27825 */ /* 0x041fe200078e00d2 */
[----:B------:R-:W-:-:S04]  /*1730*/  IADD3 R207, PT, PT, R207, 0x20, RZ ;  /* 0x00000020cfcf7810 */ /* 0x000fc80007ffe0ff */
[----:B------:R0:W-:Y:S03]  /*1740*/  STG.E.128 desc[UR6][R210.64], R116 ;  /* 0x00000074d2007986 */ /* 0x0001e6000c101d06 */
.L_x_119:
[----:B------:R-:W-:Y:S05]  /*1750*/  BSYNC.RECONVERGENT B0 ;  /* 0x0000000000007941 */ /* 0x000fea0003800200 */
.L_x_118:
[----:B------:R-:W-:Y:S01]  /*1760*/  ISETP.GE.U32.AND P1, PT, R139, 0x40, PT ;  /* 0x000000408b00780c */ /* 0x000fe20003f26070 */
[----:B------:R-:W-:Y:S01]  /*1770*/  BSSY.RECONVERGENT B0, `(.L_x_124) ;  /* 0x000007a000007945 */ /* 0x000fe20003800200 */
[----:B------:R-:W-:-:S11]  /*1780*/  LOP3.LUT R0, R0, 0xfffffdff, RZ, 0xc0, !PT ;  /* 0xfffffdff00007812 */ /* 0x000fd600078ec0ff */
[----:B------:R-:W-:Y:S01]  /*1790*/  @P1 LOP3.LUT R0, R0, 0x200, RZ, 0xfc, !PT ;  /* 0x0000020000001812 */ /* 0x000fe200078efcff */
[----:B------:R-:W-:Y:S06]  /*17a0*/  @!P1 BRA `(.L_x_125) ;  /* 0x0000000400d89947 */ /* 0x000fec0003800000 */
[----:B------:R-:W-:Y:S04]  /*17b0*/  BSSY.RECONVERGENT B1, `(.L_x_126) ;  /* 0x0000005000017945 */ /* 0x000fe80003800200 */
[----:B------:R-:W-:Y:S05]  /*17c0*/  @!P0 BRA `(.L_x_127) ;  /* 0x00000000000c8947 */ /* 0x000fea0003800000 */
[----:B------:R-:W1:Y:S02]  /*17d0*/  LDC.64 R48, c[0x0][0x390] ;  /* 0x0000e400ff307b82 */ /* 0x000e640000000a00 */
[----:B-1----:R-:W-:-:S06]  /*17e0*/  IMAD.WIDE.U32 R48, R209, 0x10, R48 ;  /* 0x00000010d1307825 */ /* 0x002fcc00078e0030 */
[----:B------:R-:W5:Y:S02]  /*17f0*/  LDG.E.128 R48, desc[UR6][R48.64] ;  /* 0x0000000630307981 */ /* 0x000f64000c1e1d00 */
.L_x_127:
[----:B------:R-:W-:Y:S05]  /*1800*/  BSYNC.RECONVERGENT B1 ;  /* 0x0000000000017941 */ /* 0x000fea0003800200 */
.L_x_126:
[----:B------:R-:W-:-:S04]  /*1810*/  UISETP.NE.U32.AND UP0, UPT, UR4, URZ, UPT ;  /* 0x000000ff0400728c */ /* 0x000fc8000bf05070 */
[----:B------:R-:W-:-:S09]  /*1820*/  UISETP.NE.AND.EX UP0, UPT, UR5, URZ, UPT, UP0 ;  /* 0x000000ff0500728c */ /* 0x000fd2000bf05300 */
[----:B------:R-:W-:Y:S05]  /*1830*/  BRA.U !UP0, `(.L_x_128) ;  /* 0x0000000108e47547 */ /* 0x000fea000b800000 */
[----:B0-----:R-:W0:Y:S02]  /*1840*/  LDC.64 R116, c[0x0][0x3a0] ;  /* 0x0000e800ff747b82 */ /* 0x001e240000000a00 */
[----:B0-----:R-:W-:-:S06]  /*1850*/  IMAD.WIDE.U32 R116, R207, 0x10, R116 ;  /* 0x00000010cf747825 */ /* 0x001fcc00078e0074 */
[----:B------:R-:W2:Y:S01]  /*1860*/  LDG.E.128 R116, desc[UR6][R116.64] ;  /* 0x0000000674747981 */ /* 0x000ea2000c1e1d00 */
[----:B------:R-:W-:-:S13]  /*1870*/  ISETP.GT.AND P1, PT, R208, RZ, PT ;  /* 0x000000ffd000720c */ /* 0x000fda0003f24270 */
[----:B------:R-:W0:Y:S01]  /*1880*/  @P1 LDC R210, c[0x0][0x40c] ;  /* 0x00010300ffd21b82 */ /* 0x000e220000000800 */
[----:B-----5:R-:W-:Y:S01]  /*1890*/  @P1 PRMT R144, R48, 0x7632, R144 ;  /* 0x0000763230901816 */ /* 0x020fe20000000090 */
[----:B------:R-:W-:Y:S01]  /*18a0*/  @P1 IMAD.U32 R217, R51, 0x10000, RZ ;  /* 0x0001000033d91824 */ /* 0x000fe200078e00ff */
[C---:B------:R-:W-:Y:S02]  /*18b0*/  @P1 PRMT R145, R49.reuse, 0x7632, R145 ;  /* 0x0000763231911816 */ /* 0x040fe40000000091 */
        /* <DEDUP_REMOVED lines=10> */
[C---:B--2---:R-:W-:Y:S01]  /*1960*/  PRMT R144, R116.reuse, 0x7632, R144 ;  /* 0x0000763274907816 */ /* 0x044fe20000000090 */
[----:B------:R-:W-:Y:S01]  /*1970*/  IMAD.U32 R167, R116, 0x10000, RZ ;  /* 0x0001000074a77824 */ /* 0x000fe200078e00ff */
[----:B------:R-:W-:-:S02]  /*1980*/  SHF.L.U32 R145, R117, 0x10, RZ ;  /* 0x0000001075917819 */ /* 0x000fc400000006ff */
[----:B------:R-:W-:Y:S02]  /*1990*/  PRMT R117, R117, 0x7632, R117 ;  /* 0x0000763275757816 */ /* 0x000fe40000000075 */
[----:B------:R-:W-:Y:S01]  /*19a0*/  SHF.L.U32 R144, R144, 0x10, RZ ;  /* 0x0000001090907819 */ /* 0x000fe200000006ff */
[----:B-1----:R-:W-:Y:S01]  /*19b0*/  @P1 FFMA.FTZ R145, R212, R213, R145 ;  /* 0x000000d5d4911223 */ /* 0x002fe20000010091 */
[C---:B------:R-:W-:Y:S01]  /*19c0*/  SHF.L.U32 R168, R118.reuse, 0x10, RZ ;  /* 0x0000001076a87819 */ /* 0x040fe200000006ff */
[----:B------:R-:W-:Y:S01]  /*19d0*/  IMAD.U32 R146, R117, 0x10000, RZ ;  /* 0x0001000075927824 */ /* 0x000fe200078e00ff */
[----:B------:R-:W-:Y:S01]  /*19e0*/  PRMT R118, R118, 0x7632, R118 ;  /* 0x0000763276767816 */ /* 0x000fe20000000076 */
[----:B0-----:R-:W-:Y:S01]  /*19f0*/  @P1 FFMA.FTZ R144, R169, R210, R144 ;  /* 0x000000d2a9901223 */ /* 0x001fe20000010090 */
[----:B------:R-:W-:Y:S01]  /*1a00*/  SHF.L.U32 R170, R119, 0x10, RZ ;  /* 0x0000001077aa7819 */ /* 0x000fe200000006ff */
[----:B---3--:R-:W-:Y:S01]  /*1a10*/  @P1 FFMA.FTZ R146, R171, R214, R146 ;  /* 0x000000d6ab921223 */ /* 0x008fe20000010092 */
[----:B------:R-:W-:Y:S01]  /*1a20*/  PRMT R119, R119, 0x7632, R119 ;  /* 0x0000763277777816 */ /* 0x000fe20000000077 */
[----:B------:R-:W-:Y:S01]  /*1a30*/  IMAD.U32 R169, R118, 0x10000, RZ ;  /* 0x0001000076a97824 */ /* 0x000fe200078e00ff */
[----:B------:R-:W-:Y:S01]  /*1a40*/  @P1 PRMT R116, R50, 0x7632, R116 ;  /* 0x0000763232741816 */ /* 0x000fe20000000074 */
[----:B----4-:R-:W-:Y:S01]  /*1a50*/  @P1 FFMA.FTZ R170, R217, R218, R170 ;  /* 0x000000dad9aa1223 */ /* 0x010fe200000100aa */
[----:B------:R-:W-:-:S02]  /*1a60*/  @P1 PRMT R117, R51, 0x7632, R117 ;  /* 0x0000763233751816 */ /* 0x000fc40000000075 */
[----:B------:R-:W-:Y:S02]  /*1a70*/  @P1 SHF.L.U32 R213, R50, 0x10, RZ ;  /* 0x0000001032d51819 */ /* 0x000fe400000006ff */
[----:B------:R-:W-:Y:S02]  /*1a80*/  @P1 SHF.L.U32 R210, R48, 0x10, RZ ;  /* 0x0000001030d21819 */ /* 0x000fe400000006ff */
[----:B------:R-:W-:Y:S01]  /*1a90*/  @P1 SHF.L.U32 R116, R116, 0x10, RZ ;  /* 0x0000001074741819 */ /* 0x000fe200000006ff */
[----:B------:R-:W-:Y:S01]  /*1aa0*/  @P1 FFMA.FTZ R168, R213, R215, R168 ;  /* 0x000000d7d5a81223 */ /* 0x000fe200000100a8 */
[----:B------:R-:W-:Y:S01]  /*1ab0*/  @P1 SHF.L.U32 R118, R117, 0x10, RZ ;  /* 0x0000001075761819 */ /* 0x000fe200000006ff */
[----:B------:R-:W-:Y:S01]  /*1ac0*/  @P1 FFMA.FTZ R167, R210, R211, R167 ;  /* 0x000000d3d2a71223 */ /* 0x000fe200000100a7 */
[----:B------:R-:W-:Y:S01]  /*1ad0*/  SHF.L.U32 R171, R119, 0x10, RZ ;  /* 0x0000001077ab7819 */ /* 0x000fe200000006ff */
[----:B------:R-:W-:Y:S01]  /*1ae0*/  @P1 FFMA.FTZ R169, R116, R216, R169 ;  /* 0x000000d874a91223 */ /* 0x000fe200000100a9 */
[----:B------:R-:W-:-:S02]  /*1af0*/  F2FP.BF16.F32.PACK_AB R117, RZ, R145 ;  /* 0x00000091ff75723e */ /* 0x000fc400000010ff */
[----:B------:R-:W-:Y:S01]  /*1b00*/  F2FP.BF16.F32.PACK_AB R210, RZ, R144 ;  /* 0x00000090ffd2723e */ /* 0x000fe200000010ff */
[----:B------:R-:W-:Y:S01]  /*1b10*/  @P1 FFMA.FTZ R171, R118, R219, R171 ;  /* 0x000000db76ab1223 */ /* 0x000fe200000100ab */
[----:B------:R-:W-:Y:S02]  /*1b20*/  F2FP.BF16.F32.PACK_AB R118, RZ, R146 ;  /* 0x00000092ff76723e */ /* 0x000fe400000010ff */
[----:B------:R-:W-:Y:S02]  /*1b30*/  F2FP.BF16.F32.PACK_AB R211, RZ, R168 ;  /* 0x000000a8ffd3723e */ /* 0x000fe400000010ff */
[----:B------:R-:W-:Y:S02]  /*1b40*/  F2FP.BF16.F32.PACK_AB R212, RZ, R169 ;  /* 0x000000a9ffd4723e */ /* 0x000fe400000010ff */
[----:B------:R-:W-:Y:S02]  /*1b50*/  F2FP.BF16.F32.PACK_AB R213, RZ, R170 ;  /* 0x000000aaffd5723e */ /* 0x000fe400000010ff */
[----:B------:R-:W-:-:S02]  /*1b60*/  F2FP.BF16.F32.PACK_AB R116, RZ, R167 ;  /* 0x000000a7ff74723e */ /* 0x000fc400000010ff */
[----:B------:R-:W-:Y:S02]  /*1b70*/  F2FP.BF16.F32.PACK_AB R119, RZ, R171 ;  /* 0x000000abff77723e */ /* 0x000fe400000010ff */
[----:B------:R-:W-:Y:S02]  /*1b80*/  PRMT R117, R117, 0x5410, R118 ;  /* 0x0000541075757816 */ /* 0x000fe40000000076 */
[----:B------:R-:W-:Y:S02]  /*1b90*/  PRMT R118, R211, 0x5410, R212 ;  /* 0x00005410d3767816 */ /* 0x000fe400000000d4 */
[----:B------:R-:W-:Y:S02]  /*1ba0*/  PRMT R116, R116, 0x5410, R210 ;  /* 0x0000541074747816 */ /* 0x000fe400000000d2 */
[----:B------:R-:W-:Y:S01]  /*1bb0*/  PRMT R119, R213, 0x5410, R119 ;  /* 0x00005410d5777816 */ /* 0x000fe20000000077 */
[----:B------:R-:W-:Y:S06]  /*1bc0*/  BRA `(.L_x_129) ;  /* 0x0000000000bc7947 */ /* 0x000fec0003800000 */
.L_x_128:
[----:B0-----:R-:W0:Y:S01]  /*1bd0*/  @P0 LDC R119, c[0x0][0x40c] ;  /* 0x00010300ff770b82 */ /* 0x001e220000000800 */
[----:B-----5:R-:W-:Y:S01]  /*1be0*/  @P0 PRMT R116, R48, 0x7632, R116 ;  /* 0x0000763230740816 */ /* 0x020fe20000000074 */
[----:B------:R-:W-:Y:S01]  /*1bf0*/  HFMA2 R169, -RZ, RZ, 0, 0 ;  /* 0x00000000ffa97431 */ /* 0x000fe200000001ff */
[----:B------:R-:W-:Y:S01]  /*1c00*/  @P0 PRMT R118, R50, 0x7632, R118 ;  /* 0x0000763232760816 */ /* 0x000fe20000000076 */
[----:B------:R-:W-:Y:S01]  /*1c10*/  IMAD.MOV.U32 R144, RZ, RZ, RZ ;  /* 0x000000ffff907224 */ /* 0x000fe200078e00ff */
[----:B------:R-:W-:Y:S01]  /*1c20*/  @P0 PRMT R117, R49, 0x7632, R117 ;  /* 0x0000763231750816 */ /* 0x000fe20000000075 */
[----:B------:R-:W-:Y:S01]  /*1c30*/  @P0 IMAD.U32 R116, R116, 0x10000, RZ ;  /* 0x0001000074740824 */ /* 0x000fe200078e00ff */
[----:B------:R-:W-:Y:S01]  /*1c40*/  @P0 SHF.L.U32 R118, R118, 0x10, RZ ;  /* 0x0000001076760819 */ /* 0x000fe200000006ff */
[----:B------:R-:W1:Y:S01]  /*1c50*/  @P0 LDC R145, c[0x0][0x40c] ;  /* 0x00010300ff910b82 */ /* 0x000e620000000800 */
[----:B------:R-:W-:Y:S02]  /*1c60*/  @P0 SHF.L.U32 R117, R117, 0x10, RZ ;  /* 0x0000001075750819 */ /* 0x000fe400000006ff */
[----:B------:R-:W-:-:S02]  /*1c70*/  CS2R R170, SRZ ;  /* 0x0000000000aa7805 */ /* 0x000fc4000001ff00 */
[----:B------:R-:W-:Y:S02]  /*1c80*/  MOV R146, RZ ;  /* 0x000000ff00927202 */ /* 0x000fe40000000f00 */
[C---:B------:R-:W-:Y:S02]  /*1c90*/  @P0 SHF.L.U32 R213, R51.reuse, 0x10, RZ ;  /* 0x0000001033d50819 */ /* 0x040fe400000006ff */
[----:B------:R-:W-:Y:S01]  /*1ca0*/  MOV R167, RZ ;  /* 0x000000ff00a77202 */ /* 0x000fe20000000f00 */
[----:B------:R-:W2:Y:S08]  /*1cb0*/  @P0 LDC R168, c[0x0][0x40c] ;  /* 0x00010300ffa80b82 */ /* 0x000eb00000000800 */
[----:B------:R-:W3:Y:S01]  /*1cc0*/  @P0 LDC R210, c[0x0][0x40c] ;  /* 0x00010300ffd20b82 */ /* 0x000ee20000000800 */
[----:B0-----:R-:W-:Y:S01]  /*1cd0*/  @P0 FMUL.FTZ R144, R116, R119 ;  /* 0x0000007774900220 */ /* 0x001fe20000410000 */
[----:B------:R-:W-:-:S02]  /*1ce0*/  @P0 PRMT R116, R51, 0x7632, R116 ;  /* 0x0000763233740816 */ /* 0x000fc40000000074 */
[----:B------:R-:W-:Y:S02]  /*1cf0*/  @P0 SHF.L.U32 R119, R50, 0x10, RZ ;  /* 0x0000001032770819 */ /* 0x000fe400000006ff */
[----:B------:R-:W-:Y:S02]  /*1d00*/  @P0 SHF.L.U32 R116, R116, 0x10, RZ ;  /* 0x0000001074740819 */ /* 0x000fe400000006ff */
[----:B------:R-:W0:Y:S01]  /*1d10*/  @P0 LDC R211, c[0x0][0x40c] ;  /* 0x00010300ffd30b82 */ /* 0x000e220000000800 */
[----:B-1----:R-:W-:Y:S01]  /*1d20*/  @P0 FMUL.FTZ R169, R118, R145 ;  /* 0x0000009176a90220 */ /* 0x002fe20000410000 */
[----:B------:R-:W-:Y:S01]  /*1d30*/  HFMA2 R145, -RZ, RZ, 0, 0 ;  /* 0x00000000ff917431 */ /* 0x000fe200000001ff */
[----:B------:R-:W-:-:S05]  /*1d40*/  @P0 SHF.L.U32 R118, R49, 0x10, RZ ;  /* 0x0000001031760819 */ /* 0x000fca00000006ff */
[----:B------:R-:W1:Y:S01]  /*1d50*/  @P0 LDC R215, c[0x0][0x40c] ;  /* 0x00010300ffd70b82 */ /* 0x000e620000000800 */
[----:B--2---:R-:W-:Y:S01]  /*1d60*/  @P0 FMUL.FTZ R146, R117, R168 ;  /* 0x000000a875920220 */ /* 0x004fe20000410000 */
[----:B------:R-:W-:Y:S02]  /*1d70*/  @P0 IMAD.U32 R117, R48, 0x10000, RZ ;  /* 0x0001000030750824 */ /* 0x000fe400078e00ff */
[----:B------:R-:W-:-:S04]  /*1d80*/  IMAD.MOV.U32 R168, RZ, RZ, RZ ;  /* 0x000000ffffa87224 */ /* 0x000fc800078e00ff */
        /* <DEDUP_REMOVED lines=19> */
.L_x_129:
[----:B------:R-:W0:Y:S01]  /*1ec0*/  LDC.64 R210, c[0x0][0x3a8] ;  /* 0x0000ea00ffd27b82 */ /* 0x000e220000000a00 */
[----:B------:R-:W-:Y:S01]  /*1ed0*/  IADD3 R209, PT, PT, R209, 0x20, RZ ;  /* 0x00000020d1d17810 */ /* 0x000fe20007ffe0ff */
[----:B0-----:R-:W-:-:S04]  /*1ee0*/  IMAD.WIDE.U32 R210, R207, 0x10, R210 ;  /* 0x00000010cfd27825 */ /* 0x001fc800078e00d2 */
[----:B------:R-:W-:Y:S01]  /*1ef0*/  VIADD R207, R207, 0x20 ;  /* 0x00000020cfcf7836 */ /* 0x000fe20000000000 */
[----:B------:R1:W-:Y:S06]  /*1f00*/  STG.E.128 desc[UR6][R210.64], R116 ;  /* 0x00000074d2007986 */ /* 0x0003ec000c101d06 */
.L_x_125:
[----:B------:R-:W-:Y:S05]  /*1f10*/  BSYNC.RECONVERGENT B0 ;  /* 0x0000000000007941 */ /* 0x000fea0003800200 */
.L_x_124:
[----:B------:R-:W-:Y:S01]  /*1f20*/  ISETP.GE.U32.AND P1, PT, R139, 0x60, PT ;  /* 0x000000608b00780c */ /* 0x000fe20003f26070 */
[----:B------:R-:W-:Y:S01]  /*1f30*/  BSSY.RECONVERGENT B0, `(.L_x_130) ;  /* 0x0000079000007945 */ /* 0x000fe20003800200 */
[----:B------:R-:W-:-:S11]  /*1f40*/  LOP3.LUT R0, R0, 0xfffffeff, RZ, 0xc0, !PT ;  /* 0xfffffeff00007812 */ /* 0x000fd600078ec0ff */
[----:B------:R-:W-:Y:S01]  /*1f50*/  @P1 LOP3.LUT R0, R0, 0x100, RZ, 0xfc, !PT ;  /* 0x0000010000001812 */ /* 0x000fe200078efcff */
[----:B------:R-:W-:Y:S06]  /*1f60*/  @!P1 BRA `(.L_x_131) ;  /* 0x0000000400d49947 */ /* 0x000fec0003800000 */
[----:B------:R-:W-:Y:S04]  /*1f70*/  BSSY.RECONVERGENT B1, `(.L_x_132) ;  /* 0x0000005000017945 */ /* 0x000fe80003800200 */
[----:B------:R-:W-:Y:S05]  /*1f80*/  @!P0 BRA `(.L_x_133) ;  /* 0x00000000000c8947 */ /* 0x000fea0003800000 */
[----:B------:R-:W2:Y:S02]  /*1f90*/  LDC.64 R48, c[0x0][0x390] ;  /* 0x0000e400ff307b82 */ /* 0x000ea40000000a00 */
[----:B--2---:R-:W-:-:S06]  /*1fa0*/  IMAD.WIDE.U32 R48, R209, 0x10, R48 ;  /* 0x00000010d1307825 */ /* 0x004fcc00078e0030 */
[----:B------:R-:W5:Y:S02]  /*1fb0*/  LDG.E.128 R48, desc[UR6][R48.64] ;  /* 0x0000000630307981 */ /* 0x000f64000c1e1d00 */
.L_x_133:
[----:B------:R-:W-:Y:S05]  /*1fc0*/  BSYNC.RECONVERGENT B1 ;  /* 0x0000000000017941 */ /* 0x000fea0003800200 */
.L_x_132:
[----:B------:R-:W-:-:S04]  /*1fd0*/  UISETP.NE.U32.AND UP0, UPT, UR4, URZ, UPT ;  /* 0x000000ff0400728c */ /* 0x000fc8000bf05070 */
[----:B------:R-:W-:-:S09]  /*1fe0*/  UISETP.NE.AND.EX UP0, UPT, UR5, URZ, UPT, UP0 ;  /* 0x000000ff0500728c */ /* 0x000fd2000bf05300 */
[----:B------:R-:W-:Y:S05]  /*1ff0*/  BRA.U !UP0, `(.L_x_134) ;  /* 0x0000000108e47547 */ /* 0x000fea000b800000 */
[----:B01----:R-:W0:Y:S02]  /*2000*/  LDC.64 R116, c[0x0][0x3a0] ;  /* 0x0000e800ff747b82 */ /* 0x003e240000000a00 */
[----:B0-----:R-:W-:-:S06]  /*2010*/  IMAD.WIDE.U32 R116, R207, 0x10, R116 ;  /* 0x00000010cf747825 */ /* 0x001fcc00078e0074 */
[----:B------:R-:W2:Y:S01]  /*2020*/  LDG.E.128 R116, desc[UR6][R116.64] ;  /* 0x0000000674747981 */ /* 0x000ea2000c1e1d00 */
[----:B------:R-:W-:-:S13]  /*2030*/  ISETP.GT.AND P1, PT, R208, RZ, PT ;  /* 0x000000ffd000720c */ /* 0x000fda0003f24270 */
[----:B------:R-:W0:Y:S01]  /*2040*/  @P1 LDC R214, c[0x0][0x40c] ;  /* 0x00010300ffd61b82 */ /* 0x000e220000000800 */
[----:B-----5:R-:W-:Y:S02]  /*2050*/  @P1 PRMT R148, R49, 0x7632, R148 ;  /* 0x0000763231941816 */ /* 0x020fe40000000094 */
[----:B------:R-:W-:Y:S02]  /*2060*/  @P1 PRMT R147, R48, 0x7632, R147 ;  /* 0x0000763230931816 */ /* 0x000fe40000000093 */
[----:B------:R-:W-:Y:S02]  /*2070*/  @P1 SHF.L.U32 R176, R148, 0x10, RZ ;  /* 0x0000001094b01819 */ /* 0x000fe400000006ff */
[----:B------:R-:W-:Y:S01]  /*2080*/  @P1 SHF.L.U32 R174, R147, 0x10, RZ ;  /* 0x0000001093ae1819 */ /* 0x000fe200000006ff */
[----:B------:R-:W1:Y:S01]  /*2090*/  @P1 LDC R211, c[0x0][0x40c] ;  /* 0x00010300ffd31b82 */ /* 0x000e620000000800 */
[----:B------:R-:W-:-:S07]  /*20a0*/  @P1 SHF.L.U32 R213, R49, 0x10, RZ ;  /* 0x0000001031d51819 */ /* 0x000fce00000006ff */
[----:B------:R-:W3:Y:S08]  /*20b0*/  @P1 LDC R212, c[0x0][0x40c] ;  /* 0x00010300ffd41b82 */ /* 0x000ef00000000800 */
[----:B------:R-:W4:Y:S08]  /*20c0*/  @P1 LDC R215, c[0x0][0x40c] ;  /* 0x00010300ffd71b82 */ /* 0x000f300000000800 */
[----:B------:R-:W4:Y:S08]  /*20d0*/  @P1 LDC R216, c[0x0][0x40c] ;  /* 0x00010300ffd81b82 */ /* 0x000f300000000800 */
[----:B------:R-:W4:Y:S08]  /*20e0*/  @P1 LDC R217, c[0x0][0x40c] ;  /* 0x00010300ffd91b82 */ /* 0x000f300000000800 */
[----:B------:R-:W4:Y:S08]  /*20f0*/  @P1 LDC R210, c[0x0][0x40c] ;  /* 0x00010300ffd21b82 */ /* 0x000f300000000800 */
[----:B------:R-:W4:Y:S01]  /*2100*/  @P1 LDC R218, c[0x0][0x40c] ;  /* 0x00010300ffda1b82 */ /* 0x000f220000000800 */
[C---:B--2---:R-:W-:Y:S01]  /*2110*/  IMAD.U32 R148, R117.reuse, 0x10000, RZ ;  /* 0x0001000075947824 */ /* 0x044fe200078e00ff */
[----:B------:R-:W-:-:S02]  /*2120*/  PRMT R117, R117, 0x7632, R117 ;  /* 0x0000763275757816 */ /* 0x000fc40000000075 */
[C---:B------:R-:W-:Y:S01]  /*2130*/  PRMT R147, R116.reuse, 0x7632, R147 ;  /* 0x0000763274937816 */ /* 0x040fe20000000093 */
[----:B---3--:R-:W-:Y:S01]  /*2140*/  @P1 FFMA.FTZ R148, R213, R212, R148 ;  /* 0x000000d4d5941223 */ /* 0x008fe20000010094 */
[----:B------:R-:W-:Y:S01]  /*2150*/  SHF.L.U32 R172, R116, 0x10, RZ ;  /* 0x0000001074ac7819 */ /* 0x000fe200000006ff */
[----:B------:R-:W-:Y:S01]  /*2160*/  IMAD.U32 R149, R117, 0x10000, RZ ;  /* 0x0001000075957824 */ /* 0x000fe200078e00ff */
[----:B------:R-:W-:Y:S01]  /*2170*/  SHF.L.U32 R147, R147, 0x10, RZ ;  /* 0x0000001093937819 */ /* 0x000fe200000006ff */
[----:B------:R-:W-:Y:S01]  /*2180*/  @P1 IMAD.U32 R213, R48, 0x10000, RZ ;  /* 0x0001000030d51824 */ /* 0x000fe200078e00ff */
[----:B------:R-:W-:Y:S01]  /*2190*/  SHF.L.U32 R173, R118, 0x10, RZ ;  /* 0x0000001076ad7819 */ /* 0x000fe200000006ff */
[----:B0-----:R-:W-:Y:S01]  /*21a0*/  @P1 FFMA.FTZ R149, R176, R214, R149 ;  /* 0x000000d6b0951223 */ /* 0x001fe20000010095 */
[----:B------:R-:W-:Y:S01]  /*21b0*/  SHF.L.U32 R175, R119, 0x10, RZ ;  /* 0x0000001077af7819 */ /* 0x000fe200000006ff */
[----:B-1----:R-:W-:Y:S01]  /*21c0*/  @P1 FFMA.FTZ R147, R174, R211, R147 ;  /* 0x000000d3ae931223 */ /* 0x002fe20000010093 */
[----:B------:R-:W-:Y:S01]  /*21d0*/  PRMT R118, R118, 0x7632, R118 ;  /* 0x0000763276767816 */ /* 0x000fe20000000076 */
[----:B----4-:R-:W-:Y:S01]  /*21e0*/  @P1 FFMA.FTZ R172, R213, R210, R172 ;  /* 0x000000d2d5ac1223 */ /* 0x010fe200000100ac */
[----:B------:R-:W-:-:S02]  /*21f0*/  PRMT R119, R119, 0x7632, R119 ;  /* 0x0000763277777816 */ /* 0x000fc40000000077 */
[C---:B------:R-:W-:Y:S02]  /*2200*/  @P1 PRMT R116, R50.reuse, 0x7632, R116 ;  /* 0x0000763232741816 */ /* 0x040fe40000000074 */
[C---:B------:R-:W-:Y:S02]  /*2210*/  @P1 PRMT R176, R51.reuse, 0x7632, R176 ;  /* 0x0000763233b01816 */ /* 0x040fe400000000b0 */
[----:B------:R-:W-:Y:S02]  /*2220*/  @P1 SHF.L.U32 R212, R50, 0x10, RZ ;  /* 0x0000001032d41819 */ /* 0x000fe400000006ff */
[----:B------:R-:W-:Y:S02]  /*2230*/  @P1 SHF.L.U32 R214, R51, 0x10, RZ ;  /* 0x0000001033d61819 */ /* 0x000fe400000006ff */
[----:B------:R-:W-:Y:S01]  /*2240*/  @P1 SHF.L.U32 R117, R116, 0x10, RZ ;  /* 0x0000001074751819 */ /* 0x000fe200000006ff */
[----:B------:R-:W-:Y:S01]  /*2250*/  @P1 FFMA.FTZ R173, R212, R215, R173 ;  /* 0x000000d7d4ad1223 */ /* 0x000fe200000100ad */
[----:B------:R-:W-:Y:S01]  /*2260*/  SHF.L.U32 R174, R118, 0x10, RZ ;  /* 0x0000001076ae7819 */ /* 0x000fe200000006ff */
[----:B------:R-:W-:Y:S01]  /*2270*/  @P1 FFMA.FTZ R175, R214, R217, R175 ;  /* 0x000000d9d6af1223 */ /* 0x000fe200000100af */
[----:B------:R-:W-:Y:S01]  /*2280*/  @P1 SHF.L.U32 R211, R176, 0x10, RZ ;  /* 0x00000010b0d31819 */ /* 0x000fe200000006ff */
[----:B------:R-:W-:Y:S01]  /*2290*/  IMAD.U32 R176, R119, 0x10000, RZ ;  /* 0x0001000077b07824 */ /* 0x000fe200078e00ff */
[----:B------:R-:W-:Y:S01]  /*22a0*/  F2FP.BF16.F32.PACK_AB R118, RZ, R149 ;  /* 0x00000095ff76723e */ /* 0x000fe200000010ff */
[----:B------:R-:W-:Y:S01]  /*22b0*/  @P1 FFMA.FTZ R174, R117, R216, R174 ;  /* 0x000000d875ae1223 */ /* 0x000fe200000100ae */
[----:B------:R-:W-:Y:S01]  /*22c0*/  F2FP.BF16.F32.PACK_AB R117, RZ, R148 ;  /* 0x00000094ff75723e */ /* 0x000fe200000010ff */
[----:B------:R-:W-:Y:S01]  /*22d0*/  @P1 FFMA.FTZ R176, R211, R218, R176 ;  /* 0x000000dad3b01223 */ /* 0x000fe200000100b0 */
[----:B------:R-:W-:-:S02]  /*22e0*/  F2FP.BF16.F32.PACK_AB R210, RZ, R147 ;  /* 0x00000093ffd2723e */ /* 0x000fc400000010ff */
[----:B------:R-:W-:Y:S02]  /*22f0*/  F2FP.BF16.F32.PACK_AB R211, RZ, R173 ;  /* 0x000000adffd3723e */ /* 0x000fe400000010ff */
[----:B------:R-:W-:Y:S02]  /*2300*/  F2FP.BF16.F32.PACK_AB R212, RZ, R174 ;  /* 0x000000aeffd4723e */ /* 0x000fe400000010ff */
[----:B------:R-:W-:Y:S02]  /*2310*/  F2FP.BF16.F32.PACK_AB R213, RZ, R175 ;  /* 0x000000afffd5723e */ /* 0x000fe400000010ff */
[----:B------:R-:W-:Y:S02]  /*2320*/  F2FP.BF16.F32.PACK_AB R116, RZ, R172 ;  /* 0x000000acff74723e */ /* 0x000fe400000010ff */
[----:B------:R-:W-:Y:S02]  /*2330*/  F2FP.BF16.F32.PACK_AB R119, RZ, R176 ;  /* 0x000000b0ff77723e */ /* 0x000fe400000010ff */
[----:B------:R-:W-:-:S02]  /*2340*/  PRMT R117, R117, 0x5410, R118 ;  /* 0x0000541075757816 */ /* 0x000fc40000000076 */
[----:B------:R-:W-:Y:S02]  /*2350*/  PRMT R118, R211, 0x5410, R212 ;  /* 0x00005410d3767816 */ /* 0x000fe400000000d4 */
[----:B------:R-:W-:Y:S02]  /*2360*/  PRMT R116, R116, 0x5410, R210 ;  /* 0x0000541074747816 */ /* 0x000fe400000000d2 */
[----:B------:R-:W-:Y:S01]  /*2370*/  PRMT R119, R213, 0x5410, R119 ;  /* 0x00005410d5777816 */ /* 0x000fe20000000077 */
[----:B------:R-:W-:Y:S06]  /*2380*/  BRA `(.L_x_135) ;  /* 0x0000000000b87947 */ /* 0x000fec0003800000 */
.L_x_134:
[----:B01----:R-:W0:Y:S01]  /*2390*/  @P0 LDC R119, c[0x0][0x40c] ;  /* 0x00010300ff770b82 */ /* 0x003e220000000800 */
[----:B-----5:R-:W-:Y:S01]  /*23a0*/  @P0 PRMT R116, R48, 0x7632, R116 ;  /* 0x0000763230740816 */ /* 0x020fe20000000074 */
[----:B------:R-:W-:Y:S01]  /*23b0*/  HFMA2 R149, -RZ, RZ, 0, 0 ;  /* 0x00000000ff957431 */ /* 0x000fe200000001ff */
[----:B------:R-:W-:Y:S02]  /*23c0*/  @P0 PRMT R117, R49, 0x7632, R117 ;  /* 0x0000763231750816 */ /* 0x000fe40000000075 */
[----:B------:R-:W-:Y:S02]  /*23d0*/  CS2R R174, SRZ ;  /* 0x0000000000ae7805 */ /* 0x000fe4000001ff00 */
[----:B------:R-:W-:Y:S01]  /*23e0*/  @P0 PRMT R118, R50, 0x7632, R118 ;  /* 0x0000763232760816 */ /* 0x000fe20000000076 */
[----:B------:R-:W-:Y:S01]  /*23f0*/  @P0 IMAD.U32 R213, R51, 0x10000, RZ ;  /* 0x0001000033d50824 */ /* 0x000fe200078e00ff */
[----:B------:R-:W-:Y:S01]  /*2400*/  @P0 SHF.L.U32 R116, R116, 0x10, RZ ;  /* 0x0000001074740819 */ /* 0x000fe200000006ff */
[----:B------:R-:W1:Y:S01]  /*2410*/  @P0 LDC R148, c[0x0][0x40c] ;  /* 0x00010300ff940b82 */ /* 0x000e620000000800 */
[----:B------:R-:W-:Y:S01]  /*2420*/  @P0 IMAD.U32 R117, R117, 0x10000, RZ ;  /* 0x0001000075750824 */ /* 0x000fe200078e00ff */
[----:B------:R-:W-:-:S02]  /*2430*/  @P0 SHF.L.U32 R118, R118, 0x10, RZ ;  /* 0x0000001076760819 */ /* 0x000fc400000006ff */
[----:B------:R-:W-:Y:S02]  /*2440*/  MOV R147, RZ ;  /* 0x000000ff00937202 */ /* 0x000fe40000000f00 */
[----:B------:R-:W-:Y:S02]  /*2450*/  MOV R176, RZ ;  /* 0x000000ff00b07202 */ /* 0x000fe40000000f00 */
        /* <DEDUP_REMOVED lines=8> */
[----:B------:R-:W-:Y:S01]  /*24e0*/  @P0 SHF.L.U32 R117, R48, 0x10, RZ ;  /* 0x0000001030750819 */ /* 0x000fe200000006ff */
[----:B------:R-:W-:-:S05]  /*24f0*/  IMAD.MOV.U32 R148, RZ, RZ, RZ ;  /* 0x000000ffff947224 */ /* 0x000fca00078e00ff */
        /* <DEDUP_REMOVED lines=23> */
.L_x_135:
[----:B------:R-:W0:Y:S01]  /*2670*/  LDC.64 R210, c[0x0][0x3a8] ;  /* 0x0000ea00ffd27b82 */ /* 0x000e220000000a00 */
[----:B------:R-:W-:Y:S01]  /*2680*/  IADD3 R209, PT, PT, R209, 0x20, RZ ;  /* 0x00000020d1d17810 */ /* 0x000fe20007ffe0ff */
[C---:B0-----:R-:W-:Y:S01]  /*2690*/  IMAD.WIDE.U32 R210, R207.reuse, 0x10, R210 ;  /* 0x00000010cfd27825 */ /* 0x041fe200078e00d2 */
[----:B------:R-:W-:-:S04]  /*26a0*/  IADD3 R207, PT, PT, R207, 0x20, RZ ;  /* 0x00000020cfcf7810 */ /* 0x000fc80007ffe0ff */
[----:B------:R2:W-:Y:S03]  /*26b0*/  STG.E.128 desc[UR6][R210.64], R116 ;  /* 0x00000074d2007986 */ /* 0x0005e6000c101d06 */
.L_x_131:
[----:B------:R-:W-:Y:S05]  /*26c0*/  BSYNC.RECONVERGENT B0 ;  /* 0x0000000000007941 */ /* 0x000fea0003800200 */
.L_x_130:
[----:B------:R-:W-:Y:S01]  /*26d0*/  ISETP.GE.U32.AND P1, PT, R139, 0x80, PT ;  /* 0x000000808b00780c */ /* 0x000fe20003f26070 */
[----:B------:R-:W-:Y:S01]  /*26e0*/  BSSY.RECONVERGENT B0, `(.L_x_136) ;  /* 0x000007a000007945 */ /* 0x000fe20003800200 */
[----:B------:R-:W-:-:S11]  /*26f0*/  LOP3.LUT R0, R0, 0xffffffbf, RZ, 0xc0, !PT ;  /* 0xffffffbf00007812 */ /* 0x000fd600078ec0ff */
[----:B------:R-:W-:Y:S01]  /*2700*/  @P1 LOP3.LUT R0, R0, 0x40, RZ, 0xfc, !PT ;  /* 0x0000004000001812 */ /* 0x000fe200078efcff */
[----:B------:R-:W-:Y:S06]  /*2710*/  @!P1 BRA `(.L_x_137) ;  /* 0x0000000400d89947 */ /* 0x000fec0003800000 */
[----:B------:R-:W-:Y:S04]  /*2720*/  BSSY.RECONVERGENT B1, `(.L_x_138) ;  /* 0x0000005000017945 */ /* 0x000fe80003800200 */
[----:B------:R-:W-:Y:S05]  /*2730*/  @!P0 BRA `(.L_x_139) ;  /* 0x00000000000c8947 */ /* 0x000fea0003800000 */
[----:B------:R-:W3:Y:S02]  /*2740*/  LDC.64 R48, c[0x0][0x390] ;  /* 0x0000e400ff307b82 */ /* 0x000ee40000000a00 */
[----:B---3--:R-:W-:-:S06]  /*2750*/  IMAD.WIDE.U32 R48, R209, 0x10, R48 ;  /* 0x00000010d1307825 */ /* 0x008fcc00078e0030 */
[----:B------:R-:W5:Y:S02]  /*2760*/  LDG.E.128 R48, desc[UR6][R48.64] ;  /* 0x0000000630307981 */ /* 0x000f64000c1e1d00 */
.L_x_139:
[----:B------:R-:W-:Y:S05]  /*2770*/  BSYNC.RECONVERGENT B1 ;  /* 0x0000000000017941 */ /* 0x000fea0003800200 */
.L_x_138:
[----:B------:R-:W-:-:S04]  /*2780*/  UISETP.NE.U32.AND UP0, UPT, UR4, URZ, UPT ;  /* 0x000000ff0400728c */ /* 0x000fc8000bf05070 */
[----:B------:R-:W-:-:S09]  /*2790*/  UISETP.NE.AND.EX UP0, UPT, UR5, URZ, UPT, UP0 ;  /* 0x000000ff0500728c */ /* 0x000fd2000bf05300 */
[----:B------:R-:W-:Y:S05]  /*27a0*/  BRA.U !UP0, `(.L_x_140) ;  /* 0x0000000108e47547 */ /* 0x000fea000b800000 */
[----:B012---:R-:W0:Y:S02]  /*27b0*/  LDC.64 R116, c[0x0][0x3a0] ;  /* 0x0000e800ff747b82 */ /* 0x007e240000000a00 */
[----:B0-----:R-:W-:-:S06]  /*27c0*/  IMAD.WIDE.U32 R116, R207, 0x10, R116 ;  /* 0x00000010cf747825 */ /* 0x001fcc00078e0074 */
[----:B------:R-:W2:Y:S01]  /*27d0*/  LDG.E.128 R116, desc[UR6][R116.64] ;  /* 0x0000000674747981 */ /* 0x000ea2000c1e1d00 */
[----:B------:R-:W-:-:S13]  /*27e0*/  ISETP.GT.AND P1, PT, R208, RZ, PT ;  /* 0x000000ffd000720c */ /* 0x000fda0003f24270 */
[----:B------:R-:W0:Y:S01]  /*27f0*/  @P1 LDC R210, c[0x0][0x40c] ;  /* 0x00010300ffd21b82 */ /* 0x000e220000000800 */
[----:B-----5:R-:W-:Y:S02]  /*2800*/  @P1 PRMT R150, R48, 0x7632, R150 ;  /* 0x0000763230961816 */ /* 0x020fe40000000096 */
[C---:B------:R-:W-:Y:S02]  /*2810*/  @P1 PRMT R151, R49.reuse, 0x7632, R151 ;  /* 0x0000763231971816 */ /* 0x040fe40000000097 */
[----:B------:R-:W-:Y:S01]  /*2820*/  @P1 SHF.L.U32 R212, R49, 0x10, RZ ;  /* 0x0000001031d41819 */ /* 0x000fe200000006ff */
[----:B------:R-:W-:Y:S01]  /*2830*/  @P1 IMAD.U32 R179, R150, 0x10000, RZ ;  /* 0x0001000096b31824 */ /* 0x000fe200078e00ff */
        /* <DEDUP_REMOVED lines=9> */
[----:B--2---:R-:W-:-:S02]  /*28d0*/  PRMT R150, R116, 0x7632, R150 ;  /* 0x0000763274967816 */ /* 0x004fc40000000096 */
[C---:B------:R-:W-:Y:S02]  /*28e0*/  SHF.L.U32 R151, R117.reuse, 0x10, RZ ;  /* 0x0000001075977819 */ /* 0x040fe400000006ff */
[----:B------:R-:W-:Y:S01]  /*28f0*/  PRMT R117, R117, 0x7632, R117 ;  /* 0x0000763275757816 */ /* 0x000fe20000000075 */
[----:B------:R-:W-:Y:S01]  /*2900*/  IMAD.U32 R150, R150, 0x10000, RZ ;  /* 0x0001000096967824 */ /* 0x000fe200078e00ff */
[----:B------:R-:W-:Y:S01]  /*2910*/  SHF.L.U32 R178, R118, 0x10, RZ ;  /* 0x0000001076b27819 */ /* 0x000fe200000006ff */
[----:B---3--:R-:W-:Y:S01]  /*2920*/  @P1 FFMA.FTZ R151, R212, R213, R151 ;  /* 0x000000d5d4971223 */ /* 0x008fe20000010097 */
[----:B------:R-:W-:Y:S01]  /*2930*/  SHF.L.U32 R152, R117, 0x10, RZ ;  /* 0x0000001075987819 */ /* 0x000fe200000006ff */
[----:B0-----:R-:W-:Y:S01]  /*2940*/  @P1 FFMA.FTZ R150, R179, R210, R150 ;  /* 0x000000d2b3961223 */ /* 0x001fe20000010096 */
[----:B------:R-:W-:Y:S01]  /*2950*/  PRMT R118, R118, 0x7632, R118 ;  /* 0x0000763276767816 */ /* 0x000fe20000000076 */
[----:B------:R-:W-:Y:S01]  /*2960*/  @P1 IMAD.U32 R213, R50, 0x10000, RZ ;  /* 0x0001000032d51824 */ /* 0x000fe200078e00ff */
[----:B------:R-:W-:Y:S01]  /*2970*/  SHF.L.U32 R177, R116, 0x10, RZ ;  /* 0x0000001074b17819 */ /* 0x000fe200000006ff */
[----:B-1----:R-:W-:Y:S01]  /*2980*/  @P1 FFMA.FTZ R152, R181, R214, R152 ;  /* 0x000000d6b5981223 */ /* 0x002fe20000010098 */
[C---:B------:R-:W-:Y:S01]  /*2990*/  SHF.L.U32 R180, R119.reuse, 0x10, RZ ;  /* 0x0000001077b47819 */ /* 0x040fe200000006ff */
[----:B------:R-:W-:Y:S01]  /*29a0*/  IMAD.U32 R179, R118, 0x10000, RZ ;  /* 0x0001000076b37824 */ /* 0x000fe200078e00ff */
[----:B------:R-:W-:Y:S01]  /*29b0*/  PRMT R119, R119, 0x7632, R119 ;  /* 0x0000763277777816 */ /* 0x000fe20000000077 */
[----:B----4-:R-:W-:Y:S01]  /*29c0*/  @P1 FFMA.FTZ R178, R213, R215, R178 ;  /* 0x000000d7d5b21223 */ /* 0x010fe200000100b2 */
[----:B------:R-:W-:Y:S01]  /*29d0*/  @P1 PRMT R116, R50, 0x7632, R116 ;  /* 0x0000763232741816 */ /* 0x000fe20000000074 */
[----:B------:R-:W-:Y:S01]  /*29e0*/  @P1 FFMA.FTZ R180, R217, R218, R180 ;  /* 0x000000dad9b41223 */ /* 0x000fe200000100b4 */
[----:B------:R-:W-:-:S02]  /*29f0*/  @P1 PRMT R117, R51, 0x7632, R117 ;  /* 0x0000763233751816 */ /* 0x000fc40000000075 */
[----:B------:R-:W-:Y:S02]  /*2a00*/  @P1 SHF.L.U32 R210, R48, 0x10, RZ ;  /* 0x0000001030d21819 */ /* 0x000fe400000006ff */
[----:B------:R-:W-:Y:S02]  /*2a10*/  @P1 SHF.L.U32 R116, R116, 0x10, RZ ;  /* 0x0000001074741819 */ /* 0x000fe400000006ff */
[----:B------:R-:W-:Y:S01]  /*2a20*/  @P1 SHF.L.U32 R118, R117, 0x10, RZ ;  /* 0x0000001075761819 */ /* 0x000fe200000006ff */
[----:B------:R-:W-:Y:S01]  /*2a30*/  @P1 FFMA.FTZ R177, R210, R211, R177 ;  /* 0x000000d3d2b11223 */ /* 0x000fe200000100b1 */
[----:B------:R-:W-:Y:S01]  /*2a40*/  SHF.L.U32 R181, R119, 0x10, RZ ;  /* 0x0000001077b57819 */ /* 0x000fe200000006ff */
[----:B------:R-:W-:Y:S01]  /*2a50*/  @P1 FFMA.FTZ R179, R116, R216, R179 ;  /* 0x000000d874b31223 */ /* 0x000fe200000100b3 */
[----:B------:R-:W-:Y:S02]  /*2a60*/  F2FP.BF16.F32.PACK_AB R117, RZ, R151 ;  /* 0x00000097ff75723e */ /* 0x000fe400000010ff */
        /* <DEDUP_REMOVED lines=13> */
.L_x_140:
[----:B012---:R-:W0:Y:S01]  /*2b40*/  @P0 LDC R119, c[0x0][0x40c] ;  /* 0x00010300ff770b82 */ /* 0x007e220000000800 */
[----:B-----5:R-:W-:Y:S01]  /*2b50*/  @P0 PRMT R116, R48, 0x7632, R116 ;  /* 0x0000763230740816 */ /* 0x020fe20000000074 */
[----:B------:R-:W-:Y:S01]  /*2b60*/  HFMA2 R150, -RZ, RZ, 0, 0 ;  /* 0x00000000ff967431 */ /* 0x000fe200000001ff */
[----:B------:R-:W-:Y:S01]  /*2b70*/  @P0 PRMT R117, R49, 0x7632, R117 ;  /* 0x0000763231750816 */ /* 0x000fe20000000075 */
[----:B------:R-:W-:Y:S01]  /*2b80*/  IMAD.MOV.U32 R152, RZ, RZ, RZ ;  /* 0x000000ffff987224 */ /* 0x000fe200078e00ff */
[----:B------:R-:W-:Y:S01]  /*2b90*/  @P0 PRMT R118, R50, 0x7632, R118 ;  /* 0x0000763232760816 */ /* 0x000fe20000000076 */
[----:B------:R-:W-:Y:S01]  /*2ba0*/  HFMA2 R177, -RZ, RZ, 0, 0 ;  /* 0x00000000ffb17431 */ /* 0x000fe200000001ff */
[----:B------:R-:W-:Y:S01]  /*2bb0*/  @P0 SHF.L.U32 R116, R116, 0x10, RZ ;  /* 0x0000001074740819 */ /* 0x000fe200000006ff */
[----:B------:R-:W1:Y:S01]  /*2bc0*/  @P0 LDC R178, c[0x0][0x40c] ;  /* 0x00010300ffb20b82 */ /* 0x000e620000000800 */
[----:B------:R-:W-:Y:S01]  /*2bd0*/  @P0 SHF.L.U32 R117, R117, 0x10, RZ ;  /* 0x0000001075750819 */ /* 0x000fe200000006ff */
[----:B------:R-:W-:Y:S01]  /*2be0*/  @P0 IMAD.U32 R118, R118, 0x10000, RZ ;  /* 0x0001000076760824 */ /* 0x000fe200078e00ff */
[----:B------:R-:W-:Y:S01]  /*2bf0*/  MOV R179, RZ ;  /* 0x000000ff00b37202 */ /* 0x000fe20000000f00 */
[----:B------:R-:W-:Y:S01]  /*2c00*/  @P0 IMAD.U32 R213, R51, 0x10000, RZ ;  /* 0x0001000033d50824 */ /* 0x000fe200078e00ff */
[----:B------:R-:W-:-:S03]  /*2c10*/  CS2R R180, SRZ ;  /* 0x0000000000b47805 */ /* 0x000fc6000001ff00 */
        /* <DEDUP_REMOVED lines=9> */
[----:B------:R-:W-:-:S05]  /*2cb0*/  HFMA2 R178, -RZ, RZ, 0, 0 ;  /* 0x00000000ffb27431 */ /* 0x000fca00000001ff */
[----:B------:R-:W1:Y:S01]  /*2cc0*/  @P0 LDC R215, c[0x0][0x40c] ;  /* 0x00010300ffd70b82 */ /* 0x000e620000000800 */
[----:B--2---:R-:W-:Y:S01]  /*2cd0*/  @P0 FMUL.FTZ R179, R118, R151 ;  /* 0x0000009776b30220 */ /* 0x004fe20000410000 */
[----:B------:R-:W-:Y:S01]  /*2ce0*/  @P0 IMAD.U32 R118, R49, 0x10000, RZ ;  /* 0x0001000031760824 */ /* 0x000fe200078e00ff */
[----:B------:R-:W-:-:S05]  /*2cf0*/  MOV R151, RZ ;  /* 0x000000ff00977202 */ /* 0x000fca0000000f00 */
        /* <DEDUP_REMOVED lines=19> */
.L_x_141:
[----:B------:R-:W0:Y:S01]  /*2e30*/  LDC.64 R210, c[0x0][0x3a8] ;  /* 0x0000ea00ffd27b82 */ /* 0x000e220000000a00 */
[----:B------:R-:W-:Y:S01]  /*2e40*/  IADD3 R209, PT, PT, R209, 0x20, RZ ;  /* 0x00000020d1d17810 */ /* 0x000fe20007ffe0ff */
[C---:B0-----:R-:W-:Y:S01]  /*2e50*/  IMAD.WIDE.U32 R210, R207.reuse, 0x10, R210 ;  /* 0x00000010cfd27825 */ /* 0x041fe200078e00d2 */
[----:B------:R-:W-:-:S04]  /*2e60*/  IADD3 R207, PT, PT, R207, 0x20, RZ ;  /* 0x00000020cfcf7810 */ /* 0x000fc80007ffe0ff */
[----:B------:R3:W-:Y:S03]  /*2e70*/  STG.E.128 desc[UR6][R210.64], R116 ;  /* 0x00000074d2007986 */ /* 0x0007e6000c101d06 */
.L_x_137:
[----:B------:R-:W-:Y:S05]  /*2e80*/  BSYNC.RECONVERGENT B0 ;  /* 0x0000000000007941 */ /* 0x000fea0003800200 */
.L_x_136:
[----:B------:R-:W-:Y:S01]  /*2e90*/  ISETP.GE.U32.AND P1, PT, R139, 0xa0, PT ;  /* 0x000000a08b00780c */ /* 0x000fe20003f26070 */
[----:B------:R-:W-:Y:S01]  /*2ea0*/  BSSY.RECONVERGENT B0, `(.L_x_142) ;  /* 0x0000079000007945 */ /* 0x000fe20003800200 */
[----:B------:R-:W-:-:S11]  /*2eb0*/  LOP3.LUT R0, R0, 0xffffffdf, RZ, 0xc0, !PT ;  /* 0xffffffdf00007812 */ /* 0x000fd600078ec0ff */
[----:B------:R-:W-:Y:S01]  /*2ec0*/  @P1 LOP3.LUT R0, R0, 0x20, RZ, 0xfc, !PT ;  /* 0x0000002000001812 */ /* 0x000fe200078efcff */
[----:B------:R-:W-:Y:S06]  /*2ed0*/  @!P1 BRA `(.L_x_143) ;  /* 0x0000000400d49947 */ /* 0x000fec0003800000 */
[----:B------:R-:W-:Y:S04]  /*2ee0*/  BSSY.RECONVERGENT B1, `(.L_x_144) ;  /* 0x0000005000017945 */ /* 0x000fe80003800200 */
[----:B------:R-:W-:Y:S05]  /*2ef0*/  @!P0 BRA `(.L_x_145) ;  /* 0x00000000000c8947 */ /* 0x000fea0003800000 */
[----:B------:R-:W4:Y:S02]  /*2f00*/  LDC.64 R48, c[0x0][0x390] ;  /* 0x0000e400ff307b82 */ /* 0x000f240000000a00 */
[----:B----4-:R-:W-:-:S06]  /*2f10*/  IMAD.WIDE.U32 R48, R209, 0x10, R48 ;  /* 0x00000010d1307825 */ /* 0x010fcc00078e0030 */
[----:B------:R-:W5:Y:S02]  /*2f20*/  LDG.E.128 R48, desc[UR6][R48.64] ;  /* 0x0000000630307981 */ /* 0x000f64000c1e1d00 */
.L_x_145:
[----:B------:R-:W-:Y:S05]  /*2f30*/  BSYNC.RECONVERGENT B1 ;  /* 0x0000000000017941 */ /* 0x000fea0003800200 */
.L_x_144:
[----:B------:R-:W-:-:S04]  /*2f40*/  UISETP.NE.U32.AND UP0, UPT, UR4, URZ, UPT ;  /* 0x000000ff0400728c */ /* 0x000fc8000bf05070 */
[----:B------:R-:W-:-:S09]  /*2f50*/  UISETP.NE.AND.EX UP0, UPT, UR5, URZ, UPT, UP0 ;  /* 0x000000ff0500728c */ /* 0x000fd2000bf05300 */
[----:B------:R-:W-:Y:S05]  /*2f60*/  BRA.U !UP0, `(.L_x_146) ;  /* 0x0000000108e47547 */ /* 0x000fea000b800000 */
[----:B0123--:R-:W0:Y:S02]  /*2f70*/  LDC.64 R116, c[0x0][0x3a0] ;  /* 0x0000e800ff747b82 */ /* 0x00fe240000000a00 */
[----:B0-----:R-:W-:-:S06]  /*2f80*/  IMAD.WIDE.U32 R116, R207, 0x10, R116 ;  /* 0x00000010cf747825 */ /* 0x001fcc00078e0074 */
[----:B------:R-:W2:Y:S01]  /*2f90*/  LDG.E.128 R116, desc[UR6][R116.64] ;  /* 0x0000000674747981 */ /* 0x000ea2000c1e1d00 */
[----:B------:R-:W-:-:S13]  /*2fa0*/  ISETP.GT.AND P1, PT, R208, RZ, PT ;  /* 0x000000ffd000720c */ /* 0x000fda0003f24270 */
[----:B------:R-:W0:Y:S01]  /*2fb0*/  @P1 LDC R214, c[0x0][0x40c] ;  /* 0x00010300ffd61b82 */ /* 0x000e220000000800 */
[C---:B-----5:R-:W-:Y:S02]  /*2fc0*/  @P1 PRMT R154, R49.reuse, 0x7632, R154 ;  /* 0x00007632319a1816 */ /* 0x060fe4000000009a */
[----:B------:R-:W-:Y:S02]  /*2fd0*/  @P1 PRMT R153, R48, 0x7632, R153 ;  /* 0x0000763230991816 */ /* 0x000fe40000000099 */
[----:B------:R-:W-:Y:S02]  /*2fe0*/  @P1 SHF.L.U32 R186, R154, 0x10, RZ ;  /* 0x000000109aba1819 */ /* 0x000fe400000006ff */
[----:B------:R-:W-:Y:S01]  /*2ff0*/  @P1 SHF.L.U32 R213, R49, 0x10, RZ ;  /* 0x0000001031d51819 */ /* 0x000fe200000006ff */
[----:B------:R-:W1:Y:S01]  /*3000*/  @P1 LDC R211, c[0x0][0x40c] ;  /* 0x00010300ffd31b82 */ /* 0x000e620000000800 */
[----:B------:R-:W-:-:S07]  /*3010*/  @P1 IMAD.U32 R184, R153, 0x10000, RZ ;  /* 0x0001000099b81824 */ /* 0x000fce00078e00ff */
[----:B------:R-:W3:Y:S08]  /*3020*/  @P1 LDC R212, c[0x0][0x40c] ;  /* 0x00010300ffd41b82 */ /* 0x000ef00000000800 */
[----:B------:R-:W4:Y:S08]  /*3030*/  @P1 LDC R215, c[0x0][0x40c] ;  /* 0x00010300ffd71b82 */ /* 0x000f300000000800 */
[----:B------:R-:W4:Y:S08]  /*3040*/  @P1 LDC R216, c[0x0][0x40c] ;  /* 0x00010300ffd81b82 */ /* 0x000f300000000800 */
[----:B------:R-:W4:Y:S08]  /*3050*/  @P1 LDC R217, c[0x0][0x40c] ;  /* 0x00010300ffd91b82 */ /* 0x000f300000000800 */
[----:B------:R-:W4:Y:S08]  /*3060*/  @P1 LDC R210, c[0x0][0x40c] ;  /* 0x00010300ffd21b82 */ /* 0x000f300000000800 */
[----:B------:R-:W4:Y:S01]  /*3070*/  @P1 LDC R218, c[0x0][0x40c] ;  /* 0x00010300ffda1b82 */ /* 0x000f220000000800 */
[----:B--2---:R-:W-:-:S02]  /*3080*/  SHF.L.U32 R154, R117, 0x10, RZ ;  /* 0x00000010759a7819 */ /* 0x004fc400000006ff */
[----:B------:R-:W-:Y:S02]  /*3090*/  PRMT R117, R117, 0x7632, R117 ;  /* 0x0000763275757816 */ /* 0x000fe40000000075 */
[----:B------:R-:W-:Y:S01]  /*30a0*/  PRMT R153, R116, 0x7632, R153 ;  /* 0x0000763274997816 */ /* 0x000fe20000000099 */
[----:B---3--:R-:W-:Y:S01]  /*30b0*/  @P1 FFMA.FTZ R154, R213, R212, R154 ;  /* 0x000000d4d59a1223 */ /* 0x008fe2000001009a */
[----:B------:R-:W-:Y:S01]  /*30c0*/  SHF.L.U32 R155, R117, 0x10, RZ ;  /* 0x00000010759b7819 */ /* 0x000fe200000006ff */
[----:B------:R-:W-:Y:S01]  /*30d0*/  @P1 IMAD.U32 R212, R50, 0x10000, RZ ;  /* 0x0001000032d41824 */ /* 0x000fe200078e00ff */
[----:B------:R-:W-:Y:S01]  /*30e0*/  SHF.L.U32 R182, R116, 0x10, RZ ;  /* 0x0000001074b67819 */ /* 0x000fe200000006ff */
[----:B------:R-:W-:Y:S01]  /*30f0*/  IMAD.U32 R153, R153, 0x10000, RZ ;  /* 0x0001000099997824 */ /* 0x000fe200078e00ff */
[----:B------:R-:W-:Y:S01]  /*3100*/  SHF.L.U32 R183, R118, 0x10, RZ ;  /* 0x0000001076b77819 */ /* 0x000fe200000006ff */
[----:B0-----:R-:W-:Y:S01]  /*3110*/  @P1 FFMA.FTZ R155, R186, R214, R155 ;  /* 0x000000d6ba9b1223 */ /* 0x001fe2000001009b */
[----:B------:R-:W-:Y:S01]  /*3120*/  SHF.L.U32 R185, R119, 0x10, RZ ;  /* 0x0000001077b97819 */ /* 0x000fe200000006ff */
[----:B-1----:R-:W-:Y:S01]  /*3130*/  @P1 FFMA.FTZ R153, R184, R211, R153 ;  /* 0x000000d3b8991223 */ /* 0x002fe20000010099 */
[----:B------:R-:W-:Y:S01]  /*3140*/  @P1 PRMT R186, R51, 0x7632, R186 ;  /* 0x0000763233ba1816 */ /* 0x000fe200000000ba */
[----:B----4-:R-:W-:Y:S01]  /*3150*/  @P1 FFMA.FTZ R183, R212, R215, R183 ;  /* 0x000000d7d4b71223 */ /* 0x010fe200000100b7 */
[----:B------:R-:W-:-:S02]  /*3160*/  PRMT R118, R118, 0x7632, R118 ;  /* 0x0000763276767816 */ /* 0x000fc40000000076 */
[----:B------:R-:W-:Y:S02]  /*3170*/  PRMT R119, R119, 0x7632, R119 ;  /* 0x0000763277777816 */ /* 0x000fe40000000077 */
[----:B------:R-:W-:Y:S01]  /*3180*/  @P1 PRMT R116, R50, 0x7632, R116 ;  /* 0x0000763232741816 */ /* 0x000fe20000000074 */
[----:B------:R-:W-:Y:S01]  /*3190*/  IMAD.U32 R184, R118, 0x10000, RZ ;  /* 0x0001000076b87824 */ /* 0x000fe200078e00ff */
[----:B------:R-:W-:Y:S02]  /*31a0*/  @P1 SHF.L.U32 R211, R186, 0x10, RZ ;  /* 0x00000010bad31819 */ /* 0x000fe400000006ff */
[----:B------:R-:W-:Y:S02]  /*31b0*/  @P1 SHF.L.U32 R214, R51, 0x10, RZ ;  /* 0x0000001033d61819 */ /* 0x000fe400000006ff */
[----:B------:R-:W-:Y:S02]  /*31c0*/  @P1 SHF.L.U32 R213, R48, 0x10, RZ ;  /* 0x0000001030d51819 */ /* 0x000fe400000006ff */
[----:B------:R-:W-:Y:S01]  /*31d0*/  @P1 SHF.L.U32 R117, R116, 0x10, RZ ;  /* 0x0000001074751819 */ /* 0x000fe200000006ff */
[----:B------:R-:W-:Y:S01]  /*31e0*/  @P1 FFMA.FTZ R185, R214, R217, R185 ;  /* 0x000000d9d6b91223 */ /* 0x000fe200000100b9 */
[----:B------:R-:W-:Y:S01]  /*31f0*/  SHF.L.U32 R186, R119, 0x10, RZ ;  /* 0x0000001077ba7819 */ /* 0x000fe200000006ff */
[----:B------:R-:W-:Y:S01]  /*3200*/  @P1 FFMA.FTZ R182, R213, R210, R182 ;  /* 0x000000d2d5b61223 */ /* 0x000fe200000100b6 */
        /* <DEDUP_REMOVED lines=15> */
.L_x_146:
[----:B0123--:R-:W0:Y:S01]  /*3300*/  @P0 LDC R119, c[0x0][0x40c] ;  /* 0x00010300ff770b82 */ /* 0x00fe220000000800 */
[----:B-----5:R-:W-:Y:S01]  /*3310*/  @P0 PRMT R116, R48, 0x7632, R116 ;  /* 0x0000763230740816 */ /* 0x020fe20000000074 */
[----:B------:R-:W-:Y:S01]  /*3320*/  IMAD.MOV.U32 R155, RZ, RZ, RZ ;  /* 0x000000ffff9b7224 */ /* 0x000fe200078e00ff */
[----:B------:R-:W-:Y:S02]  /*3330*/  @P0 PRMT R117, R49, 0x7632, R117 ;  /* 0x0000763231750816 */ /* 0x000fe40000000075 */
[----:B------:R-:W-:Y:S02]  /*3340*/  CS2R R184, SRZ ;  /* 0x0000000000b87805 */ /* 0x000fe4000001ff00 */
[----:B------:R-:W-:Y:S01]  /*3350*/  @P0 PRMT R118, R50, 0x7632, R118 ;  /* 0x0000763232760816 */ /* 0x000fe20000000076 */
[----:B------:R-:W-:Y:S01]  /*3360*/  IMAD.MOV.U32 R186, RZ, RZ, RZ ;  /* 0x000000ffffba7224 */ /* 0x000fe200078e00ff */
[----:B------:R-:W-:Y:S01]  /*3370*/  @P0 SHF.L.U32 R116, R116, 0x10, RZ ;  /* 0x0000001074740819 */ /* 0x000fe200000006ff */
[----:B------:R-:W1:Y:S01]  /*3380*/  @P0 LDC R154, c[0x0][0x40c] ;  /* 0x00010300ff9a0b82 */ /* 0x000e620000000800 */
[----:B------:R-:W-:-:S02]  /*3390*/  @P0 SHF.L.U32 R117, R117, 0x10, RZ ;  /* 0x0000001075750819 */ /* 0x000fc400000006ff */
[----:B------:R-:W-:Y:S02]  /*33a0*/  @P0 SHF.L.U32 R118, R118, 0x10, RZ ;  /* 0x0000001076760819 */ /* 0x000fe400000006ff */
[----:B------:R-:W-:Y:S02]  /*33b0*/  MOV R153, RZ ;  /* 0x000000ff00997202 */ /* 0x000fe40000000f00 */
[C---:B------:R-:W-:Y:S01]  /*33c0*/  @P0 SHF.L.U32 R213, R51.reuse, 0x10, RZ ;  /* 0x0000001033d50819 */ /* 0x040fe200000006ff */
        /* <DEDUP_REMOVED lines=8> */
[----:B------:R-:W-:Y:S01]  /*3450*/  @P0 SHF.L.U32 R117, R48, 0x10, RZ ;  /* 0x0000001030750819 */ /* 0x000fe200000006ff */
[----:B------:R-:W-:-:S05]  /*3460*/  HFMA2 R154, -RZ, RZ, 0, 0 ;  /* 0x00000000ff9a7431 */ /* 0x000fca00000001ff */
        /* <DEDUP_REMOVED lines=23> */
.L_x_147:
[----:B------:R-:W0:Y:S01]  /*35e0*/  LDC.64 R210, c[0x0][0x3a8] ;  /* 0x0000ea00ffd27b82 */ /* 0x000e220000000a00 */
[----:B------:R-:W-:Y:S01]  /*35f0*/  IADD3 R209, PT, PT, R209, 0x20, RZ ;  /* 0x00000020d1d17810 */ /* 0x000fe20007ffe0ff */
[----:B0-----:R-:W-:-:S04]  /*3600*/  IMAD.WIDE.U32 R210, R207, 0x10, R210 ;  /* 0x00000010cfd27825 */ /* 0x001fc800078e00d2 */
[----:B------:R-:W-:Y:S01]  /*3610*/  VIADD R207, R207, 0x20 ;  /* 0x00000020cfcf7836 */ /* 0x000fe20000000000 */
[----:B------:R4:W-:Y:S06]  /*3620*/  STG.E.128 desc[UR6][R210.64], R116 ;  /* 0x00000074d2007986 */ /* 0x0009ec000c101d06 */
.L_x_143:
[----:B------:R-:W-:Y:S05]  /*3630*/  BSYNC.RECONVERGENT B0 ;  /* 0x0000000000007941 */ /* 0x000fea0003800200 */
.L_x_142:
[----:B------:R-:W-:Y:S01]  /*3640*/  ISETP.GE.U32.AND P1, PT, R139, 0xc0, PT ;  /* 0x000000c08b00780c */ /* 0x000fe20003f26070 */
[----:B------:R-:W-:Y:S01]  /*3650*/  BSSY.RECONVERGENT B0, `(.L_x_148) ;  /* 0x000007a000007945 */ /* 0x000fe20003800200 */
[----:B------:R-:W-:-:S11]  /*3660*/  LOP3.LUT R0, R0, 0xffffffef, RZ, 0xc0, !PT ;  /* 0xffffffef00007812 */ /* 0x000fd600078ec0ff */
[----:B------:R-:W-:Y:S01]  /*3670*/  @P1 LOP3.LUT R0, R0, 0x10, RZ, 0xfc, !PT ;  /* 0x0000001000001812 */ /* 0x000fe200078efcff */
[----:B------:R-:W-:Y:S06]  /*3680*/  @!P1 BRA `(.L_x_149) ;  /* 0x0000000400d89947 */ /* 0x000fec0003800000 */
[----:B------:R-:W-:Y:S04]  /*3690*/  BSSY.RECONVERGENT B1, `(.L_x_150) ;  /* 0x0000005000017945 */ /* 0x000fe80003800200 */
[----:B------:R-:W-:Y:S05]  /*36a0*/  @!P0 BRA `(.L_x_151) ;  /* 0x00000000000c8947 */ /* 0x000fea0003800000 */
[----:B------:R-:W0:Y:S02]  /*36b0*/  LDC.64 R48, c[0x0][0x390] ;  /* 0x0000e400ff307b82 */ /* 0x000e240000000a00 */
[----:B0-----:R-:W-:-:S06]  /*36c0*/  IMAD.WIDE.U32 R48, R209, 0x10, R48 ;  /* 0x00000010d1307825 */ /* 0x001fcc00078e0030 */
[----:B------:R-:W5:Y:S02]  /*36d0*/  LDG.E.128 R48, desc[UR6][R48.64] ;  /* 0x0000000630307981 */ /* 0x000f64000c1e1d00 */
.L_x_151:
[----:B------:R-:W-:Y:S05]  /*36e0*/  BSYNC.RECONVERGENT B1 ;  /* 0x0000000000017941 */ /* 0x000fea0003800200 */
.L_x_150:
[----:B------:R-:W-:-:S04]  /*36f0*/  UISETP.NE.U32.AND UP0, UPT, UR4, URZ, UPT ;  /* 0x000000ff0400728c */ /* 0x000fc8000bf05070 */
[----:B------:R-:W-:-:S09]  /*3700*/  UISETP.NE.AND.EX UP0, UPT, UR5, URZ, UPT, UP0 ;  /* 0x000000ff0500728c */ /* 0x000fd2000bf05300 */
[----:B------:R-:W-:Y:S05]  /*3710*/  BRA.U !UP0, `(.L_x_152) ;  /* 0x0000000108e47547 */ /* 0x000fea000b800000 */
[----:B01234-:R-:W0:Y:S02]  /*3720*/  LDC.64 R116, c[0x0][0x3a0] ;  /* 0x0000e800ff747b82 */ /* 0x01fe240000000a00 */
        /* <DEDUP_REMOVED lines=9> */
[----:B------:R-:W-:Y:S02]  /*37c0*/  @P1 SHF.L.U32 R212, R49, 0x10, RZ ;  /* 0x0000001031d41819 */ /* 0x000fe400000006ff */
[----:B------:R-:W-:-:S05]  /*37d0*/  @P1 SHF.L.U32 R217, R51, 0x10, RZ ;  /* 0x0000001033d91819 */ /* 0x000fca00000006ff */
[----:B------:R-:W3:Y:S08]  /*37e0*/  @P1 LDC R214, c[0x0][0x40c] ;  /* 0x00010300ffd61b82 */ /* 0x000ef00000000800 */
[----:B------:R-:W4:Y:S08]  /*37f0*/  @P1 LDC R215, c[0x0][0x40c] ;  /* 0x00010300ffd71b82 */ /* 0x000f300000000800 */
[----:B------:R-:W4:Y:S08]  /*3800*/  @P1 LDC R216, c[0x0][0x40c] ;  /* 0x00010300ffd81b82 */ /* 0x000f300000000800 */
[----:B------:R-:W4:Y:S08]  /*3810*/  @P1 LDC R218, c[0x0][0x40c] ;  /* 0x00010300ffda1b82 */ /* 0x000f300000000800 */
[----:B------:R-:W4:Y:S08]  /*3820*/  @P1 LDC R211, c[0x0][0x40c] ;  /* 0x00010300ffd31b82 */ /* 0x000f300000000800 */
[----:B------:R-:W4:Y:S01]  /*3830*/  @P1 LDC R219, c[0x0][0x40c] ;  /* 0x00010300ffdb1b82 */ /* 0x000f220000000800 */
[----:B--2---:R-:W-:Y:S01]  /*3840*/  PRMT R156, R116, 0x7632, R156 ;  /* 0x00007632749c7816 */ /* 0x004fe2000000009c */
[C---:B------:R-:W-:Y:S01]  /*3850*/  IMAD.U32 R157, R117.reuse, 0x10000, RZ ;  /* 0x00010000759d7824 */ /* 0x040fe200078e00ff */
[----:B------:R-:W-:-:S02]  /*3860*/  PRMT R117, R117, 0x7632, R117 ;  /* 0x0000763275757816 */ /* 0x000fc40000000075 */
[----:B------:R-:W-:Y:S01]  /*3870*/  SHF.L.U32 R156, R156, 0x10, RZ ;  /* 0x000000109c9c7819 */ /* 0x000fe200000006ff */
[----:B-1----:R-:W-:Y:S01]  /*3880*/  @P1 FFMA.FTZ R157, R212, R213, R157 ;  /* 0x000000d5d49d1223 */ /* 0x002fe2000001009d */
[----:B------:R-:W-:Y:S01]  /*3890*/  SHF.L.U32 R188, R118, 0x10, RZ ;  /* 0x0000001076bc7819 */ /* 0x000fe200000006ff */
[----:B------:R-:W-:Y:S01]  /*38a0*/  IMAD.U32 R158, R117, 0x10000, RZ ;  /* 0x00010000759e7824 */ /* 0x000fe200078e00ff */
[----:B------:R-:W-:Y:S01]  /*38b0*/  SHF.L.U32 R187, R116, 0x10, RZ ;  /* 0x0000001074bb7819 */ /* 0x000fe200000006ff */
[----:B0-----:R-:W-:Y:S01]  /*38c0*/  @P1 FFMA.FTZ R156, R189, R210, R156 ;  /* 0x000000d2bd9c1223 */ /* 0x001fe2000001009c */
[----:B------:R-:W-:Y:S01]  /*38d0*/  PRMT R118, R118, 0x7632, R118 ;  /* 0x0000763276767816 */ /* 0x000fe20000000076 */
[----:B---3--:R-:W-:Y:S01]  /*38e0*/  @P1 FFMA.FTZ R158, R191, R214, R158 ;  /* 0x000000d6bf9e1223 */ /* 0x008fe2000001009e */
[C---:B------:R-:W-:Y:S01]  /*38f0*/  SHF.L.U32 R190, R119.reuse, 0x10, RZ ;  /* 0x0000001077be7819 */ /* 0x040fe200000006ff */
[----:B------:R-:W-:Y:S01]  /*3900*/  @P1 IMAD.U32 R210, R48, 0x10000, RZ ;  /* 0x0001000030d21824 */ /* 0x000fe200078e00ff */
[----:B------:R-:W-:-:S02]  /*3910*/  PRMT R119, R119, 0x7632, R119 ;  /* 0x0000763277777816 */ /* 0x000fc40000000077 */
[----:B------:R-:W-:Y:S01]  /*3920*/  @P1 PRMT R116, R50, 0x7632, R116 ;  /* 0x0000763232741816 */ /* 0x000fe20000000074 */
[----:B----4-:R-:W-:Y:S01]  /*3930*/  @P1 FFMA.FTZ R190, R217, R218, R190 ;  /* 0x000000dad9be1223 */ /* 0x010fe200000100be */
[----:B------:R-:W-:Y:S01]  /*3940*/  @P1 PRMT R117, R51, 0x7632, R117 ;  /* 0x0000763233751816 */ /* 0x000fe20000000075 */
[----:B------:R-:W-:Y:S01]  /*3950*/  IMAD.U32 R191, R119, 0x10000, RZ ;  /* 0x0001000077bf7824 */ /* 0x000fe200078e00ff */
[----:B------:R-:W-:Y:S01]  /*3960*/  SHF.L.U32 R189, R118, 0x10, RZ ;  /* 0x0000001076bd7819 */ /* 0x000fe200000006ff */
[----:B------:R-:W-:Y:S01]  /*3970*/  @P1 FFMA.FTZ R187, R210, R211, R187 ;  /* 0x000000d3d2bb1223 */ /* 0x000fe200000100bb */
[----:B------:R-:W-:Y:S02]  /*3980*/  @P1 SHF.L.U32 R213, R50, 0x10, RZ ;  /* 0x0000001032d51819 */ /* 0x000fe400000006ff */
[----:B------:R-:W-:Y:S02]  /*3990*/  @P1 SHF.L.U32 R116, R116, 0x10, RZ ;  /* 0x0000001074741819 */ /* 0x000fe400000006ff */
[----:B------:R-:W-:Y:S01]  /*39a0*/  @P1 SHF.L.U32 R118, R117, 0x10, RZ ;  /* 0x0000001075761819 */ /* 0x000fe200000006ff */
        /* <DEDUP_REMOVED lines=16> */
.L_x_152:
[----:B01234-:R-:W0:Y:S01]  /*3ab0*/  @P0 LDC R119, c[0x0][0x40c] ;  /* 0x00010300ff770b82 */ /* 0x01fe220000000800 */
[----:B-----5:R-:W-:Y:S01]  /*3ac0*/  @P0 PRMT R116, R48, 0x7632, R116 ;  /* 0x0000763230740816 */ /* 0x020fe20000000074 */
[----:B------:R-:W-:Y:S01]  /*3ad0*/  HFMA2 R158, -RZ, RZ, 0, 0 ;  /* 0x00000000ff9e7431 */ /* 0x000fe200000001ff */
[----:B------:R-:W-:Y:S01]  /*3ae0*/  @P0 PRMT R117, R49, 0x7632, R117 ;  /* 0x0000763231750816 */ /* 0x000fe20000000075 */
[----:B------:R-:W-:Y:S01]  /*3af0*/  HFMA2 R187, -RZ, RZ, 0, 0 ;  /* 0x00000000ffbb7431 */ /* 0x000fe200000001ff */
[----:B------:R-:W-:Y:S01]  /*3b00*/  @P0 PRMT R118, R50, 0x7632, R118 ;  /* 0x0000763232760816 */ /* 0x000fe20000000076 */
[----:B------:R-:W-:Y:S01]  /*3b10*/  @P0 IMAD.U32 R116, R116, 0x10000, RZ ;  /* 0x0001000074740824 */ /* 0x000fe200078e00ff */
[----:B------:R-:W-:Y:S01]  /*3b20*/  @P0 SHF.L.U32 R117, R117, 0x10, RZ ;  /* 0x0000001075750819 */ /* 0x000fe200000006ff */
[----:B------:R-:W1:Y:S01]  /*3b30*/  @P0 LDC R188, c[0x0][0x40c] ;  /* 0x00010300ffbc0b82 */ /* 0x000e620000000800 */
[----:B------:R-:W-:Y:S02]  /*3b40*/  @P0 SHF.L.U32 R118, R118, 0x10, RZ ;  /* 0x0000001076760819 */ /* 0x000fe400000006ff */
[----:B------:R-:W-:-:S02]  /*3b50*/  CS2R R190, SRZ ;  /* 0x0000000000be7805 */ /* 0x000fc4000001ff00 */
[----:B------:R-:W-:Y:S02]  /*3b60*/  MOV R156, RZ ;  /* 0x000000ff009c7202 */ /* 0x000fe40000000f00 */
[----:B------:R-:W-:Y:S02]  /*3b70*/  MOV R189, RZ ;  /* 0x000000ff00bd7202 */ /* 0x000fe40000000f00 */
[C---:B------:R-:W-:Y:S01]  /*3b80*/  @P0 SHF.L.U32 R213, R51.reuse, 0x10, RZ ;  /* 0x0000001033d50819 */ /* 0x040fe200000006ff */
        /* <DEDUP_REMOVED lines=8> */
[----:B------:R-:W-:Y:S02]  /*3c10*/  @P0 IMAD.U32 R117, R48, 0x10000, RZ ;  /* 0x0001000030750824 */ /* 0x000fe400078e00ff */
[----:B------:R-:W-:-:S04]  /*3c20*/  IMAD.MOV.U32 R188, RZ, RZ, RZ ;  /* 0x000000ffffbc7224 */ /* 0x000fc800078e00ff */
[----:B------:R-:W1:Y:S01]  /*3c30*/  @P0 LDC R215, c[0x0][0x40c] ;  /* 0x00010300ffd70b82 */ /* 0x000e620000000800 */
[----:B--2---:R-:W-:Y:S01]  /*3c40*/  @P0 FMUL.FTZ R189, R118, R157 ;  /* 0x0000009d76bd0220 */ /* 0x004fe20000410000 */
[----:B------:R-:W-:Y:S02]  /*3c50*/  @P0 SHF.L.U32 R118, R49, 0x10, RZ ;  /* 0x0000001031760819 */ /* 0x000fe400000006ff */
[----:B------:R-:W-:-:S04]  /*3c60*/  MOV R157, RZ ;  /* 0x000000ff009d7202 */ /* 0x000fc80000000f00 */
        /* <DEDUP_REMOVED lines=19> */
.L_x_153:
[----:B------:R-:W0:Y:S01]  /*3da0*/  LDC.64 R210, c[0x0][0x3a8] ;  /* 0x0000ea00ffd27b82 */ /* 0x000e220000000a00 */
[----:B------:R-:W-:Y:S01]  /*3db0*/  IADD3 R209, PT, PT, R209, 0x20, RZ ;  /* 0x00000020d1d17810 */ /* 0x000fe20007ffe0ff */
[----:B0-----:R-:W-:-:S04]  /*3dc0*/  IMAD.WIDE.U32 R210, R207, 0x10, R210 ;  /* 0x00000010cfd27825 */ /* 0x001fc800078e00d2 */
[----:B------:R-:W-:Y:S01]  /*3dd0*/  VIADD R207, R207, 0x20 ;  /* 0x00000020cfcf7836 */ /* 0x000fe20000000000 */
[----:B------:R0:W-:Y:S06]  /*3de0*/  STG.E.128 desc[UR6][R210.64], R116 ;  /* 0x00000074d2007986 */ /* 0x0001ec000c101d06 */
.L_x_149:
[----:B------:R-:W-:Y:S05]  /*3df0*/  BSYNC.RECONVERGENT B0 ;  /* 0x0000000000007941 */ /* 0x000fea0003800200 */
.L_x_148:
        /* <DEDUP_REMOVED lines=10> */
.L_x_157:
[----:B------:R-:W-:Y:S05]  /*3ea0*/  BSYNC.RECONVERGENT B1 ;  /* 0x0000000000017941 */ /* 0x000fea0003800200 */
.L_x_156:
        /* <DEDUP_REMOVED lines=60> */
.L_x_158:
[----:B01234-:R-:W0:Y:S01]  /*4270*/  @P0 LDC R119, c[0x0][0x40c] ;  /* 0x00010300ff770b82 */ /* 0x01fe220000000800 */
[----:B-----5:R-:W-:Y:S01]  /*4280*/  @P0 PRMT R116, R48, 0x7632, R116 ;  /* 0x0000763230740816 */ /* 0x020fe20000000074 */
[----:B------:R-:W-:Y:S01]  /*4290*/  HFMA2 R159, -RZ, RZ, 0, 0 ;  /* 0x00000000ff9f7431 */ /* 0x000fe200000001ff */
[----:B------:R-:W-:Y:S02]  /*42a0*/  @P0 PRMT R117, R49, 0x7632, R117 ;  /* 0x0000763231750816 */ /* 0x000fe40000000075 */
[----:B------:R-:W-:Y:S02]  /*42b0*/  CS2R R194, SRZ ;  /* 0x0000000000c27805 */ /* 0x000fe4000001ff00 */
[----:B------:R-:W-:Y:S01]  /*42c0*/  @P0 PRMT R118, R50, 0x7632, R118 ;  /* 0x0000763232760816 */ /* 0x000fe20000000076 */
[----:B------:R-:W-:Y:S01]  /*42d0*/  HFMA2 R196, -RZ, RZ, 0, 0 ;  /* 0x00000000ffc47431 */ /* 0x000fe200000001ff */
[----:B------:R-:W-:Y:S01]  /*42e0*/  @P0 SHF.L.U32 R116, R116, 0x10, RZ ;  /* 0x0000001074740819 */ /* 0x000fe200000006ff */
[----:B------:R-:W1:Y:S01]  /*42f0*/  @P0 LDC R160, c[0x0][0x40c] ;  /* 0x00010300ffa00b82 */ /* 0x000e620000000800 */
[----:B------:R-:W-:Y:S01]  /*4300*/  @P0 IMAD.U32 R117, R117, 0x10000, RZ ;  /* 0x0001000075750824 */ /* 0x000fe200078e00ff */
[----:B------:R-:W-:Y:S01]  /*4310*/  @P0 SHF.L.U32 R118, R118, 0x10, RZ ;  /* 0x0000001076760819 */ /* 0x000fe200000006ff */
[----:B------:R-:W-:Y:S01]  /*4320*/  @P0 IMAD.U32 R213, R51, 0x10000, RZ ;  /* 0x0001000033d50824 */ /* 0x000fe200078e00ff */
[----:B------:R-:W-:-:S04]  /*4330*/  MOV R161, RZ ;  /* 0x000000ff00a17202 */ /* 0x000fc80000000f00 */
        /* <DEDUP_REMOVED lines=33> */
.L_x_159:
[----:B------:R-:W0:Y:S01]  /*4550*/  LDC.64 R210, c[0x0][0x3a8] ;  /* 0x0000ea00ffd27b82 */ /* 0x000e220000000a00 */
[----:B------:R-:W-:Y:S01]  /*4560*/  IADD3 R209, PT, PT, R209, 0x20, RZ ;  /* 0x00000020d1d17810 */ /* 0x000fe20007ffe0ff */
[C---:B0-----:R-:W-:Y:S01]  /*4570*/  IMAD.WIDE.U32 R210, R207.reuse, 0x10, R210 ;  /* 0x00000010cfd27825 */ /* 0x041fe200078e00d2 */
[----:B------:R-:W-:-:S04]  /*4580*/  IADD3 R207, PT, PT, R207, 0x20, RZ ;  /* 0x00000020cfcf7810 */ /* 0x000fc80007ffe0ff */
[----:B------:R0:W-:Y:S03]  /*4590*/  STG.E.128 desc[UR6][R210.64], R116 ;  /* 0x00000074d2007986 */ /* 0x0001e6000c101d06 */
.L_x_155:
[----:B------:R-:W-:Y:S05]  /*45a0*/  BSYNC.RECONVERGENT B0 ;  /* 0x0000000000007941 */ /* 0x000fea0003800200 */
.L_x_154:
        /* <DEDUP_REMOVED lines=10> */
.L_x_163:
[----:B------:R-:W-:Y:S05]  /*4650*/  BSYNC.RECONVERGENT B1 ;  /* 0x0000000000017941 */ /* 0x000fea0003800200 */
.L_x_162:
        /* <DEDUP_REMOVED lines=8> */
[----:B-----5:R-:W-:Y:S01]  /*46e0*/  @P0 SHF.L.U32 R202, R49, 0x10, RZ ;  /* 0x0000001031ca0819 */ /* 0x020fe200000006ff */
[----:B------:R-:W-:-:S06]  /*46f0*/  @P0 IMAD.U32 R212, R50, 0x10000, RZ ;  /* 0x0001000032d40824 */ /* 0x000fcc00078e00ff */
[----:B------:R-:W1:Y:S08]  /*4700*/  @P0 LDC R208, c[0x0][0x40c] ;  /* 0x00010300ffd00b82 */ /* 0x000e700000000800 */
[----:B------:R-:W3:Y:S08]  /*4710*/  @P0 LDC R213, c[0x0][0x40c] ;  /* 0x00010300ffd50b82 */ /* 0x000ef00000000800 */
[----:B------:R-:W4:Y:S08]  /*4720*/  @P0 LDC R214, c[0x0][0x40c] ;  /* 0x00010300ffd60b82 */ /* 0x000f300000000800 */
[----:B------:R-:W4:Y:S08]  /*4730*/  @P0 LDC R215, c[0x0][0x40c] ;  /* 0x00010300ffd70b82 */ /* 0x000f300000000800 */
[----:B------:R-:W4:Y:S08]  /*4740*/  @P0 LDC R211, c[0x0][0x40c] ;  /* 0x00010300ffd30b82 */ /* 0x000f300000000800 */
[----:B------:R-:W4:Y:S08]  /*4750*/  @P0 LDC R210, c[0x0][0x40c] ;  /* 0x00010300ffd20b82 */ /* 0x000f300000000800 */
[----:B------:R-:W4:Y:S01]  /*4760*/  @P0 LDC R216, c[0x0][0x40c] ;  /* 0x00010300ffd80b82 */ /* 0x000f220000000800 */
[C---:B--2---:R-:W-:Y:S01]  /*4770*/  SHF.L.U32 R199, R117.reuse, 0x10, RZ ;  /* 0x0000001075c77819 */ /* 0x044fe200000006ff */
[----:B------:R-:W-:Y:S01]  /*4780*/  IMAD.U32 R201, R118, 0x10000, RZ ;  /* 0x0001000076c97824 */ /* 0x000fe200078e00ff */
[----:B------:R-:W-:-:S02]  /*4790*/  PRMT R198, R117, 0x7632, R198 ;  /* 0x0000763275c67816 */ /* 0x000fc400000000c6 */
[----:B------:R-:W-:Y:S01]  /*47a0*/  @P0 PRMT R117, R49, 0x7632, R117 ;  /* 0x0000763231750816 */ /* 0x000fe20000000075 */
[----:B-1----:R-:W-:Y:S01]  /*47b0*/  @P0 FFMA.FTZ R199, R202, R208, R199 ;  /* 0x000000d0cac70223 */ /* 0x002fe200000100c7 */
[----:B------:R-:W-:Y:S01]  /*47c0*/  SHF.L.U32 R200, R198, 0x10, RZ ;  /* 0x00000010c6c87819 */ /* 0x000fe200000006ff */
[----:B---3--:R-:W-:Y:S01]  /*47d0*/  @P0 FFMA.FTZ R201, R212, R213, R201 ;  /* 0x000000d5d4c90223 */ /* 0x008fe200000100c9 */
[----:B------:R-:W-:Y:S01]  /*47e0*/  @P0 SHF.L.U32 R117, R117, 0x10, RZ ;  /* 0x0000001075750819 */ /* 0x000fe200000006ff */
[----:B------:R-:W-:Y:S01]  /*47f0*/  @P0 IMAD.U32 R208, R48, 0x10000, RZ ;  /* 0x0001000030d00824 */ /* 0x000fe200078e00ff */
[----:B------:R-:W-:Y:S02]  /*4800*/  @P0 PRMT R198, R51, 0x7632, R198 ;  /* 0x0000763233c60816 */ /* 0x000fe400000000c6 */
[----:B------:R-:W-:Y:S01]  /*4810*/  SHF.L.U32 R203, R119, 0x10, RZ ;  /* 0x0000001077cb7819 */ /* 0x000fe200000006ff */
[----:B0-----:R-:W-:Y:S01]  /*4820*/  @P0 FFMA.FTZ R200, R117, R209, R200 ;  /* 0x000000d175c80223 */ /* 0x001fe200000100c8 */
[----:B------:R-:W-:Y:S01]  /*4830*/  PRMT R204, R119, 0x7632, R204 ;  /* 0x0000763277cc7816 */ /* 0x000fe200000000cc */
[----:B------:R-:W-:Y:S01]  /*4840*/  @P0 IMAD.U32 R209, R198, 0x10000, RZ ;  /* 0x00010000c6d10824 */ /* 0x000fe200078e00ff */
[----:B------:R-:W-:-:S02]  /*4850*/  SHF.L.U32 R197, R116, 0x10, RZ ;  /* 0x0000001074c57819 */ /* 0x000fc400000006ff */
[----:B------:R-:W-:Y:S02]  /*4860*/  PRMT R118, R118, 0x7632, R118 ;  /* 0x0000763276767816 */ /* 0x000fe40000000076 */
[----:B------:R-:W-:Y:S01]  /*4870*/  PRMT R116, R116, 0x7632, R116 ;  /* 0x0000763274747816 */ /* 0x000fe20000000074 */
[----:B----4-:R-:W-:Y:S01]  /*4880*/  @P0 FFMA.FTZ R197, R208, R210, R197 ;  /* 0x000000d2d0c50223 */ /* 0x010fe200000100c5 */
[----:B------:R-:W-:Y:S02]  /*4890*/  @P0 PRMT R119, R50, 0x7632, R119 ;  /* 0x0000763232770816 */ /* 0x000fe40000000077 */
[----:B------:R-:W-:Y:S02]  /*48a0*/  @P0 PRMT R117, R48, 0x7632, R117 ;  /* 0x0000763230750816 */ /* 0x000fe40000000075 */
[----:B------:R-:W-:Y:S02]  /*48b0*/  @P0 SHF.L.U32 R212, R51, 0x10, RZ ;  /* 0x0000001033d40819 */ /* 0x000fe400000006ff */
[----:B------:R-:W-:-:S02]  /*48c0*/  @P0 SHF.L.U32 R119, R119, 0x10, RZ ;  /* 0x0000001077770819 */ /* 0x000fc400000006ff */
[----:B------:R-:W-:Y:S01]  /*48d0*/  @P0 SHF.L.U32 R117, R117, 0x10, RZ ;  /* 0x0000001075750819 */ /* 0x000fe200000006ff */
[----:B------:R-:W-:Y:S01]  /*48e0*/  @P0 FFMA.FTZ R203, R212, R215, R203 ;  /* 0x000000d7d4cb0223 */ /* 0x000fe200000100cb */
[----:B------:R-:W-:Y:S02]  /*48f0*/  SHF.L.U32 R202, R118, 0x10, RZ ;  /* 0x0000001076ca7819 */ /* 0x000fe400000006ff */
[----:B------:R-:W-:Y:S02]  /*4900*/  SHF.L.U32 R198, R116, 0x10, RZ ;  /* 0x0000001074c67819 */ /* 0x000fe400000006ff */
        /* <DEDUP_REMOVED lines=17> */
.L_x_164:
[----:B01234-:R-:W0:Y:S01]  /*4a20*/  @P0 LDC R119, c[0x0][0x40c] ;  /* 0x00010300ff770b82 */ /* 0x01fe220000000800 */
[----:B-----5:R-:W-:Y:S02]  /*4a30*/  @P0 PRMT R116, R48, 0x7632, R116 ;  /* 0x0000763230740816 */ /* 0x020fe40000000074 */
[----:B------:R-:W-:Y:S02]  /*4a40*/  CS2R R198, SRZ ;  /* 0x0000000000c67805 */ /* 0x000fe4000001ff00 */
[----:B------:R-:W-:Y:S02]  /*4a50*/  @P0 PRMT R118, R50, 0x7632, R118 ;  /* 0x0000763232760816 */ /* 0x000fe40000000076 */
[----:B------:R-:W-:Y:S02]  /*4a60*/  CS2R R202, SRZ ;  /* 0x0000000000ca7805 */ /* 0x000fe4000001ff00 */
[----:B------:R-:W-:Y:S02]  /*4a70*/  @P0 PRMT R117, R49, 0x7632, R117 ;  /* 0x0000763231750816 */ /* 0x000fe40000000075 */
[----:B------:R-:W-:-:S02]  /*4a80*/  CS2R R200, SRZ ;  /* 0x0000000000c87805 */ /* 0x000fc4000001ff00 */
[----:B------:R-:W-:Y:S01]  /*4a90*/  @P0 SHF.L.U32 R116, R116, 0x10, RZ ;  /* 0x0000001074740819 */ /* 0x000fe200000006ff */
[----:B------:R-:W1:Y:S01]  /*4aa0*/  @P0 LDC R197, c[0x0][0x40c] ;  /* 0x00010300ffc50b82 */ /* 0x000e620000000800 */
[----:B------:R-:W-:Y:S01]  /*4ab0*/  @P0 SHF.L.U32 R118, R118, 0x10, RZ ;  /* 0x0000001076760819 */ /* 0x000fe200000006ff */
[----:B------:R-:W-:Y:S02]  /*4ac0*/  @P0 IMAD.U32 R117, R117, 0x10000, RZ ;  /* 0x0001000075750824 */ /* 0x000fe400078e00ff */
[----:B------:R-:W-:-:S04]  /*4ad0*/  @P0 IMAD.U32 R211, R51, 0x10000, RZ ;  /* 0x0001000033d30824 */ /* 0x000fc800078e00ff */
        /* <DEDUP_REMOVED lines=33> */
.L_x_165:
[----:B------:R-:W0:Y:S02]  /*4cf0*/  LDC.64 R208, c[0x0][0x3a8] ;  /* 0x0000ea00ffd07b82 */ /* 0x000e240000000a00 */
[----:B0-----:R-:W-:-:S05]  /*4d00*/  IMAD.WIDE.U32 R208, R207, 0x10, R208 ;  /* 0x00000010cfd07825 */ /* 0x001fca00078e00d0 */
[----:B------:R0:W-:Y:S02]  /*4d10*/  STG.E.128 desc[UR6][R208.64], R116 ;  /* 0x00000074d0007986 */ /* 0x0001e4000c101d06 */
.L_x_161:
[----:B------:R-:W-:Y:S05]  /*4d20*/  BSYNC.RECONVERGENT B0 ;  /* 0x0000000000007941 */ /* 0x000fea0003800200 */
.L_x_160:
[----:B01234-:R-:W-:Y:S01]  /*4d30*/  FADD.FTZ R116, RZ, R162 ;  /* 0x000000a2ff747221 */ /* 0x01ffe20000010000 */
[C---:B------:R-:W-:Y:S01]  /*4d40*/  ISETP.GT.U32.AND P4, PT, R139.reuse, 0x3f, PT ;  /* 0x0000003f8b00780c */ /* 0x040fe20003f84070 */
[----:B------:R-:W0:Y:S01]  /*4d50*/  S2R R207, SR_TID.X ;  /* 0x0000000000cf7919 */ /* 0x000e220000002100 */
[----:B------:R-:W-:Y:S01]  /*4d60*/  ISETP.GT.U32.AND P3, PT, R139, 0x5f, PT ;  /* 0x0000005f8b00780c */ /* 0x000fe20003f64070 */
[----:B------:R-:W-:Y:S01]  /*4d70*/  FADD.FTZ R117, R141, R116 ;  /* 0x000000748d757221 */ /* 0x000fe20000010000 */
[C---:B------:R-:W-:Y:S01]  /*4d80*/  ISETP.GT.U32.AND P2, PT, R139.reuse, 0x7f, PT ;  /* 0x0000007f8b00780c */ /* 0x040fe20003f44070 */
[----:B------:R-:W-:Y:S01]  /*4d90*/  UMOV UR10, 0xffffffff ;  /* 0xffffffff000a7882 */ /* 0x000fe20000000000 */
[C---:B------:R-:W-:Y:S01]  /*4da0*/  ISETP.GT.U32.AND P1, PT, R139.reuse, 0x9f, PT ;  /* 0x0000009f8b00780c */ /* 0x040fe20003f24070 */
[----:B------:R-:W-:Y:S01]  /*4db0*/  FADD.FTZ R116, R142, R117 ;  /* 0x000000758e747221 */ /* 0x000fe20000010000 */
[C---:B------:R-:W-:Y:S02]  /*4dc0*/  ISETP.GT.U32.AND P0, PT, R139.reuse, 0xbf, PT ;  /* 0x000000bf8b00780c */ /* 0x040fe40003f04070 */
[----:B------:R-:W-:Y:S01]  /*4dd0*/  ISETP.GT.U32.AND P6, PT, R139, 0xdf, PT ;  /* 0x000000df8b00780c */ /* 0x000fe20003fc4070 */
[----:B------:R-:W-:Y:S01]  /*4de0*/  FADD.FTZ R116, R143, R116 ;  /* 0x000000748f747221 */ /* 0x000fe20000010000 */
[----:B------:R-:W-:-:S03]  /*4df0*/  LOP3.LUT R0, R0, 0xfffffffe, RZ, 0xc0, !PT ;  /* 0xfffffffe00007812 */ /* 0x000fc600078ec0ff */
[----:B------:R-:W-:-:S04]  /*4e00*/  FADD.FTZ R117, R163, R116 ;  /* 0x00000074a3757221 */ /* 0x000fc80000010000 */
[----:B------:R-:W-:-:S04]  /*4e10*/  FADD.FTZ R116, R164, R117 ;  /* 0x00000075a4747221 */ /* 0x000fc80000010000 */
[----:B------:R-:W-:Y:S01]  /*4e20*/  FADD.FTZ R117, R165, R116 ;  /* 0x00000074a5757221 */ /* 0x000fe20000010000 */
[----:B------:R-:W-:-:S03]  /*4e30*/  @P6 LOP3.LUT R0, R0, 0x1, RZ, 0xfc, !PT ;  /* 0x0000000100006812 */ /* 0x000fc600078efcff */
[----:B------:R-:W-:Y:S01]  /*4e40*/  FADD.FTZ R117, R166, R117 ;  /* 0x00000075a6757221 */ /* 0x000fe20000010000 */
[----:B------:R-:W-:-:S04]  /*4e50*/  LOP3.LUT R0, R0, 0xfffffffd, RZ, 0xc0, !PT ;  /* 0xfffffffd00007812 */ /* 0x000fc800078ec0ff */
        /* <DEDUP_REMOVED lines=60> */
[----:B0-----:R-:W-:-:S13]  /*5220*/  LOP3.LUT P6, RZ, R207, 0x1f, RZ, 0xc0, !PT ;  /* 0x0000001fcfff7812 */ /* 0x001fda00078cc0ff */
[----:B------:R-:W-:Y:S01]  /*5230*/  @P6 LOP3.LUT R0, R0, 0x80, RZ, 0xfc, !PT ;  /* 0x0000008000006812 */ /* 0x000fe200078efcff */
[----:B------:R-:W-:Y:S06]  /*5240*/  BRA.DIV UR10, `(.L_x_166) ;  /* 0x000000260a487947 */ /* 0x000fec000b800000 */
[----:B------:R-:W0:Y:S01]  /*5250*/  SHFL.BFLY PT, R117, R116, 0x1, 0x1f ;  /* 0x0c201f0074757f89 */ /* 0x000e2200000e0000 */
[----:B------:R-:W-:Y:S01]  /*5260*/  LOP3.LUT P6, RZ, R0, 0x2, RZ, 0xc0, !PT ;  /* 0x0000000200ff7812 */ /* 0x000fe200078cc0ff */
        /* <DEDUP_REMOVED lines=47> */
[----:B------:R-:W-:Y:S02]  /*5560*/  LOP3.LUT P4, RZ, R0, 0x1, RZ, 0xc0, !PT ;  /* 0x0000000100ff7812 */ /* 0x000fe4000788c0ff */
        /* <DEDUP_REMOVED lines=102> */
.L_x_195:
[----:B------:R-:W-:Y:S01]  /*5bd0*/  LOP3.LUT P1, RZ, R207, 0x1f, RZ, 0xc0, !PT ;  /* 0x0000001fcfff7812 */ /* 0x000fe2000782c0ff */
[----:B-1----:R-:W-:Y:S01]  /*5be0*/  FADD.FTZ R213, R210, R209 ;  /* 0x000000d1d2d57221 */ /* 0x002fe20000010000 */
[----:B------:R-:W-:Y:S01]  /*5bf0*/  FMUL.FTZ R209, R211, R211 ;  /* 0x000000d3d3d17220 */ /* 0x000fe20000410000 */
[----:B------:R-:W-:Y:S01]  /*5c00*/  ISETP.NE.AND P0, PT, RZ, UR8, PT ;  /* 0x00000008ff007c0c */ /* 0x000fe2000bf05270 */
[----:B------:R-:W-:Y:S01]  /*5c10*/  BSSY.RECONVERGENT B0, `(.L_x_167) ;  /* 0x00001b0000007945 */ /* 0x000fe20003800200 */
[----:B------:R-:W-:Y:S02]  /*5c20*/  FFMA.FTZ R208, R213, R208, UR9 ;  /* 0x00000009d5d07e23 */ /* 0x000fe400080100d0 */
[----:B------:R-:W-:-:S05]  /*5c30*/  FSEL R209, R209, RZ, P0 ;  /* 0x000000ffd1d17208 */ /* 0x000fca0000000000 */
[----:B------:R-:W-:Y:S01]  /*5c40*/  FADD.FTZ R209, R208, R209 ;  /* 0x000000d1d0d17221 */ /* 0x000fe20000010000 */
[----:B------:R-:W1:Y:S05]  /*5c50*/  @!P1 LDC.64 R118, c[0x0][0x3c0] ;  /* 0x0000f000ff769b82 */ /* 0x000e6a0000000a00 */
[----:B------:R-:W2:Y:S03]  /*5c60*/  MUFU.RSQ R209, R209 ;  /* 0x000000d100d17308 */ /* 0x000ea60000001400 */
[----:B------:R-:W3:Y:S01]  /*5c70*/  @!P1 LDC.64 R116, c[0x0][0x3c8] ;  /* 0x0000f200ff749b82 */ /* 0x000ee20000000a00 */
[----:B-1----:R-:W-:-:S05]  /*5c80*/  @!P1 IMAD.WIDE R118, R138, 0x4, R118 ;  /* 0x000000048a769825 */ /* 0x002fca00078e0276 */
[----:B------:R1:W-:Y:S01]  /*5c90*/  @!P1 STG.E desc[UR6][R118.64], R211 ;  /* 0x000000d376009986 */ /* 0x0003e2000c101906 */
[----:B---3--:R-:W-:-:S05]  /*5ca0*/  @!P1 IMAD.WIDE R116, R138, 0x4, R116 ;  /* 0x000000048a749825 */ /* 0x008fca00078e0274 */
[----:B--2---:R1:W-:Y:S01]  /*5cb0*/  @!P1 STG.E desc[UR6][R116.64], R209 ;  /* 0x000000d174009986 */ /* 0x0043e2000c101906 */
[----:B-----5:R-:W-:-:S13]  /*5cc0*/  ISETP.GE.AND P1, PT, R206, 0x1, PT ;  /* 0x00000001ce00780c */ /* 0x020fda0003f26270 */
[----:B-1----:R-:W-:Y:S05]  /*5cd0*/  @!P1 BRA `(.L_x_168) ;  /* 0x00000018008c9947 */ /* 0x002fea0003800000 */
[----:B------:R-:W-:Y:S01]  /*5ce0*/  IADD3 R206, PT, PT, R206, -0x1, RZ ;  /* 0xffffffffcece7810 */ /* 0x000fe20007ffe0ff */
[----:B------:R-:W-:Y:S01]  /*5cf0*/  BSSY.RECONVERGENT B1, `(.L_x_169) ;  /* 0x0000038000017945 */ /* 0x000fe20003800200 */
[----:B------:R-:W-:Y:S02]  /*5d00*/  LOP3.LUT R140, R207, 0x1f, RZ, 0xc0, !PT ;  /* 0x0000001fcf8c7812 */ /* 0x000fe400078ec0ff */
[----:B------:R-:W-:Y:S01]  /*5d10*/  FSEL R208, R211, RZ, !P0 ;  /* 0x000000ffd3d07208 */ /* 0x000fe20004000000 */
[----:B------:R-:W-:-:S05]  /*5d20*/  IMAD R206, R206, R205, RZ ;  /* 0x000000cdcece7224 */ /* 0x000fca00078e02ff */
[----:B------:R-:W-:-:S04]  /*5d30*/  SHF.R.S32.HI R117, RZ, 0x1f, R206 ;  /* 0x0000001fff757819 */ /* 0x000fc800000114ce */
[----:B------:R-:W-:-:S04]  /*5d40*/  LEA.HI R117, R117, R206, RZ, 0x3 ;  /* 0x000000ce75757211 */ /* 0x000fc800078f18ff */
[----:B------:R-:W-:Y:S01]  /*5d50*/  LEA.HI.SX32 R205, R117, R140, 0x1d ;  /* 0x0000008c75cd7211 */ /* 0x000fe200078feaff */
[----:B------:R-:W-:Y:S06]  /*5d60*/  @!P5 BRA `(.L_x_170) ;  /* 0x0000000000c0d947 */ /* 0x000fec0003800000 */
[--C-:B------:R-:W-:Y:S01]  /*5d70*/  FADD.FTZ R206, R163, -R208.reuse ;  /* 0x800000d0a3ce7221 */ /* 0x100fe20000010000 */
[--C-:B------:R-:W-:Y:S01]  /*5d80*/  FADD.FTZ R118, R142, -R208.reuse ;  /* 0x800000d08e767221 */ /* 0x100fe20000010000 */
[----:B------:R-:W-:Y:S01]  /*5d90*/  IMAD.U32 R207, R113, 0x10000, RZ ;  /* 0x0001000071cf7824 */ /* 0x000fe200078e00ff */
[----:B------:R-:W-:Y:S01]  /*5da0*/  SHF.L.U32 R211, R109, 0x10, RZ ;  /* 0x000000106dd37819 */ /* 0x000fe200000006ff */
[--C-:B0-----:R-:W-:Y:S01]  /*5db0*/  FADD.FTZ R210, R165, -R208.reuse ;  /* 0x800000d0a5d27221 */ /* 0x101fe20000010000 */
[----:B------:R-:W-:Y:S01]  /*5dc0*/  SHF.L.U32 R213, R114, 0x10, RZ ;  /* 0x0000001072d57819 */ /* 0x000fe200000006ff */
[C---:B------:R-:W-:Y:S01]  /*5dd0*/  FMUL.FTZ R206, R209.reuse, R206 ;  /* 0x000000ced1ce7220 */ /* 0x040fe20000410000 */
[----:B------:R-:W-:Y:S01]  /*5de0*/  SHF.L.U32 R215, R110, 0x10, RZ ;  /* 0x000000106ed77819 */ /* 0x000fe200000006ff */
[C---:B------:R-:W-:Y:S01]  /*5df0*/  FMUL.FTZ R118, R209.reuse, R118 ;  /* 0x00000076d1767220 */ /* 0x040fe20000410000 */
[----:B------:R-:W-:Y:S01]  /*5e00*/  FMUL.FTZ R212, R209, R210 ;  /* 0x000000d2d1d47220 */ /* 0x000fe20000410000 */
[----:B------:R-:W-:Y:S01]  /*5e10*/  SHF.L.U32 R219, R111, 0x10, RZ ;  /* 0x000000106fdb7819 */ /* 0x000fe200000006ff */
[--C-:B------:R-:W-:Y:S01]  /*5e20*/  FADD.FTZ R116, R162, -R208.reuse ;  /* 0x800000d0a2747221 */ /* 0x100fe20000010000 */
[----:B------:R-:W-:Y:S01]  /*5e30*/  FFMA.FTZ R210, R118, R207, R211 ;  /* 0x000000cf76d27223 */ /* 0x000fe200000100d3 */
[----:B------:R-:W-:Y:S01]  /*5e40*/  FFMA.FTZ R215, R206, R213, R215 ;  /* 0x000000d5ced77223 */ /* 0x000fe200000100d7 */
[----:B------:R-:W-:Y:S01]  /*5e50*/  IMAD.U32 R217, R115, 0x10000, RZ ;  /* 0x0001000073d97824 */ /* 0x000fe200078e00ff */
[----:B------:R-:W0:Y:S01]  /*5e60*/  LDC.64 R206, c[0x0][0x428] ;  /* 0x00010a00ffce7b82 */ /* 0x000e220000000a00 */
[----:B------:R-:W-:Y:S01]  /*5e70*/  SHF.L.U32 R117, R112, 0x10, RZ ;  /* 0x0000001070757819 */ /* 0x000fe200000006ff */
[----:B------:R-:W-:Y:S01]  /*5e80*/  FMUL.FTZ R116, R209, R116 ;  /* 0x00000074d1747220 */ /* 0x000fe20000410000 */
[----:B------:R-:W-:Y:S01]  /*5e90*/  SHF.L.U32 R119, R108, 0x10, RZ ;  /* 0x000000106c777819 */ /* 0x000fe200000006ff */
[----:B------:R-:W-:Y:S01]  /*5ea0*/  FFMA.FTZ R216, R212, R217, R219 ;  /* 0x000000d9d4d87223 */ /* 0x000fe200000100db */
[--C-:B------:R-:W-:Y:S01]  /*5eb0*/  FADD.FTZ R212, R143, -R208.reuse ;  /* 0x800000d08fd47221 */ /* 0x100fe20000010000 */
[--C-:B------:R-:W-:Y:S01]  /*5ec0*/  FADD.FTZ R118, R141, -R208.reuse ;  /* 0x800000d08d767221 */ /* 0x100fe20000010000 */
[--C-:B------:R-:W-:Y:S01]  /*5ed0*/  FADD.FTZ R214, R164, -R208.reuse ;  /* 0x800000d0a4d67221 */ /* 0x100fe20000010000 */
[----:B------:R-:W-:Y:S01]  /*5ee0*/  FADD.FTZ R218, R166, -R208 ;  /* 0x800000d0a6da7221 */ /* 0x000fe20000010000 */
[----:B------:R-:W-:Y:S01]  /*5ef0*/  FFMA.FTZ R116, R116, R117, R119 ;  /* 0x0000007574747223 */ /* 0x000fe20000010077 */
[----:B------:R-:W-:Y:S01]  /*5f00*/  SHF.L.U32 R213, R5, 0x10, RZ ;  /* 0x0000001005d57819 */ /* 0x000fe200000006ff */
[----:B------:R-:W-:Y:S01]  /*5f10*/  IMAD.U32 R211, R4, 0x10000, RZ ;  /* 0x0001000004d37824 */ /* 0x000fe200078e00ff */
[----:B------:R-:W-:Y:S01]  /*5f20*/  SHF.L.U32 R117, R2, 0x10, RZ ;  /* 0x0000001002757819 */ /* 0x000fe200000006ff */
[----:B------:R-:W-:Y:S01]  /*5f30*/  FMUL.FTZ R212, R209, R212 ;  /* 0x000000d4d1d47220 */ /* 0x000fe20000410000 */
[----:B------:R-:W-:Y:S01]  /*5f40*/  SHF.L.U32 R119, R3, 0x10, RZ ;  /* 0x0000001003777819 */ /* 0x000fe200000006ff */
[----:B------:R-:W-:Y:S01]  /*5f50*/  IMAD.U32 R221, R8, 0x10000, RZ ;  /* 0x0001000008dd7824 */ /* 0x000fe200078e00ff */
[----:B------:R-:W-:Y:S01]  /*5f60*/  SHF.L.U32 R217, R6, 0x10, RZ ;  /* 0x0000001006d97819 */ /* 0x000fe200000006ff */
[----:B------:R-:W-:Y:S01]  /*5f70*/  FMUL.FTZ R218, R209, R218 ;  /* 0x000000dad1da7220 */ /* 0x000fe20000410000 */
[----:B------:R-:W-:Y:S01]  /*5f80*/  SHF.L.U32 R219, R7, 0x10, RZ ;  /* 0x0000001007db7819 */ /* 0x000fe200000006ff */
[----:B------:R-:W-:Y:S01]  /*5f90*/  FMUL.FTZ R214, R209, R214 ;  /* 0x000000d6d1d67220 */ /* 0x000fe20000410000 */
[----:B------:R-:W-:Y:S01]  /*5fa0*/  SHF.L.U32 R223, R9, 0x10, RZ ;  /* 0x0000001009df7819 */ /* 0x000fe200000006ff */
[----:B------:R-:W-:Y:S01]  /*5fb0*/  FMUL.FTZ R118, R209, R118 ;  /* 0x00000076d1767220 */ /* 0x000fe20000410000 */
[----:B------:R-:W-:Y:S01]  /*5fc0*/  FFMA.FTZ R213, R212, R211, R213 ;  /* 0x000000d3d4d57223 */ /* 0x000fe200000100d5 */
[----:B------:R-:W-:Y:S01]  /*5fd0*/  FFMA.FTZ R214, R214, R217, R219 ;  /* 0x000000d9d6d67223 */ /* 0x000fe200000100db */
[----:B0-----:R-:W-:-:S04]  /*5fe0*/  IMAD.WIDE.U32 R206, R205, 0x10, R206 ;  /* 0x00000010cdce7825 */ /* 0x001fc800078e00ce */
[----:B------:R-:W-:Y:S01]  /*5ff0*/  FFMA.FTZ R221, R218, R221, R223 ;  /* 0x000000dddadd7223 */ /* 0x000fe200000100df */
[----:B------:R-:W-:Y:S01]  /*6000*/  FFMA.FTZ R211, R118, R117, R119 ;  /* 0x0000007576d37223 */ /* 0x000fe20000010077 */
[----:B------:R-:W-:Y:S02]  /*6010*/  F2FP.BF16.F32.PACK_AB R117, R213, R210 ;  /* 0x000000d2d575723e */ /* 0x000fe400000010ff */
[----:B------:R-:W-:Y:S02]  /*6020*/  F2FP.BF16.F32.PACK_AB R118, R214, R215 ;  /* 0x000000d7d676723e */ /* 0x000fe400000010ff */
[----:B------:R-:W-:Y:S02]  /*6030*/  F2FP.BF16.F32.PACK_AB R119, R221, R216 ;  /* 0x000000d8dd77723e */ /* 0x000fe400000010ff */
[----:B------:R-:W-:Y:S02]  /*6040*/  F2FP.BF16.F32.PACK_AB R116, R211, R116 ;  /* 0x00000074d374723e */ /* 0x000fe400000010ff */
[----:B------:R-:W-:-:S03]  /*6050*/  IADD3 R205, PT, PT, R205, 0x20, RZ ;  /* 0x00000020cdcd7810 */ /* 0x000fc60007ffe0ff */
[----:B------:R1:W-:Y:S04]  /*6060*/  STG.E.128 desc[UR6][R206.64], R116 ;  /* 0x00000074ce007986 */ /* 0x0003e8000c101d06 */
.L_x_170:
[----:B------:R-:W-:Y:S05]  /*6070*/  BSYNC.RECONVERGENT B1 ;  /* 0x0000000000017941 */ /* 0x000fea0003800200 */
.L_x_169:
[----:B------:R-:W-:Y:S01]  /*6080*/  LOP3.LUT P0, RZ, R0, 0x200, RZ, 0xc0, !PT ;  /* 0x0000020000ff7812 */ /* 0x000fe2000780c0ff */
[----:B------:R-:W-:-:S12]  /*6090*/  BSSY.RECONVERGENT B1, `(.L_x_171) ;  /* 0x0000032000017945 */ /* 0x000fd80003800200 */
[----:B------:R-:W-:Y:S05]  /*60a0*/  @!P0 BRA `(.L_x_172) ;  /* 0x0000000000c08947 */ /* 0x000fea0003800000 */
[--C-:B-1----:R-:W-:Y:S01]  /*60b0*/  FADD.FTZ R206, R168, -R208.reuse ;  /* 0x800000d0a8ce7221 */ /* 0x102fe20000010000 */
[--C-:B------:R-:W-:Y:S01]  /*60c0*/  FADD.FTZ R118, R145, -R208.reuse ;  /* 0x800000d091767221 */ /* 0x100fe20000010000 */
[----:B------:R-:W-:Y:S01]  /*60d0*/  SHF.L.U32 R207, R105, 0x10, RZ ;  /* 0x0000001069cf7819 */ /* 0x000fe200000006ff */
[--C-:B0-----:R-:W-:Y:S01]  /*60e0*/  FADD.FTZ R210, R170, -R208.reuse ;  /* 0x800000d0aad27221 */ /* 0x101fe20000010000 */
[----:B------:R-:W-:Y:S01]  /*60f0*/  SHF.L.U32 R211, R101, 0x10, RZ ;  /* 0x0000001065d37819 */ /* 0x000fe200000006ff */
[C---:B------:R-:W-:Y:S01]  /*6100*/  FMUL.FTZ R206, R209.reuse, R206 ;  /* 0x000000ced1ce7220 */ /* 0x040fe20000410000 */
[----:B------:R-:W-:Y:S01]  /*6110*/  SHF.L.U32 R213, R106, 0x10, RZ ;  /* 0x000000106ad57819 */ /* 0x000fe200000006ff */
[----:B------:R-:W-:Y:S02]  /*6120*/  IMAD.U32 R215, R102, 0x10000, RZ ;  /* 0x0001000066d77824 */ /* 0x000fe400078e00ff */
[C---:B------:R-:W-:Y:S01]  /*6130*/  FMUL.FTZ R118, R209.reuse, R118 ;  /* 0x00000076d1767220 */ /* 0x040fe20000410000 */
[----:B------:R-:W-:Y:S01]  /*6140*/  FMUL.FTZ R212, R209, R210 ;  /* 0x000000d2d1d47220 */ /* 0x000fe20000410000 */
[----:B------:R-:W-:Y:S01]  /*6150*/  SHF.L.U32 R217, R107, 0x10, RZ ;  /* 0x000000106bd97819 */ /* 0x000fe200000006ff */
[----:B------:R-:W-:Y:S01]  /*6160*/  FFMA.FTZ R215, R206, R213, R215 ;  /* 0x000000d5ced77223 */ /* 0x000fe200000100d7 */
[----:B------:R-:W-:Y:S01]  /*6170*/  FFMA.FTZ R210, R118, R207, R211 ;  /* 0x000000cf76d27223 */ /* 0x000fe200000100d3 */
[----:B------:R-:W-:Y:S01]  /*6180*/  SHF.L.U32 R219, R103, 0x10, RZ ;  /* 0x0000001067db7819 */ /* 0x000fe200000006ff */
[----:B------:R-:W0:Y:S01]  /*6190*/  LDC.64 R206, c[0x0][0x428] ;  /* 0x00010a00ffce7b82 */ /* 0x000e220000000a00 */
[----:B------:R-:W-:Y:S01]  /*61a0*/  FADD.FTZ R116, R167, -R208 ;  /* 0x800000d0a7747221 */ /* 0x000fe20000010000 */
[----:B------:R-:W-:Y:S01]  /*61b0*/  SHF.L.U32 R117, R104, 0x10, RZ ;  /* 0x0000001068757819 */ /* 0x000fe200000006ff */
[----:B------:R-:W-:-:S02]  /*61c0*/  IMAD.U32 R119, R100, 0x10000, RZ ;  /* 0x0001000064777824 */ /* 0x000fc400078e00ff */
[----:B------:R-:W-:Y:S01]  /*61d0*/  FFMA.FTZ R216, R212, R217, R219 ;  /* 0x000000d9d4d87223 */ /* 0x000fe200000100db */
[----:B------:R-:W-:Y:S01]  /*61e0*/  FMUL.FTZ R116, R209, R116 ;  /* 0x00000074d1747220 */ /* 0x000fe20000410000 */
[--C-:B------:R-:W-:Y:S01]  /*61f0*/  FADD.FTZ R212, R146, -R208.reuse ;  /* 0x800000d092d47221 */ /* 0x100fe20000010000 */
[--C-:B------:R-:W-:Y:S01]  /*6200*/  FADD.FTZ R118, R144, -R208.reuse ;  /* 0x800000d090767221 */ /* 0x100fe20000010000 */
[--C-:B------:R-:W-:Y:S01]  /*6210*/  FADD.FTZ R214, R169, -R208.reuse ;  /* 0x800000d0a9d67221 */ /* 0x100fe20000010000 */
[----:B------:R-:W-:Y:S01]  /*6220*/  FADD.FTZ R218, R171, -R208 ;  /* 0x800000d0abda7221 */ /* 0x000fe20000010000 */
[----:B------:R-:W-:Y:S01]  /*6230*/  FFMA.FTZ R116, R116, R117, R119 ;  /* 0x0000007574747223 */ /* 0x000fe20000010077 */
[----:B------:R-:W-:Y:S01]  /*6240*/  SHF.L.U32 R211, R12, 0x10, RZ ;  /* 0x000000100cd37819 */ /* 0x000fe200000006ff */
[----:B------:R-:W-:Y:S01]  /*6250*/  FMUL.FTZ R212, R209, R212 ;  /* 0x000000d4d1d47220 */ /* 0x000fe20000410000 */
[----:B------:R-:W-:Y:S01]  /*6260*/  SHF.L.U32 R213, R13, 0x10, RZ ;  /* 0x000000100dd57819 */ /* 0x000fe200000006ff */
[----:B------:R-:W-:Y:S01]  /*6270*/  IMAD.U32 R119, R11, 0x10000, RZ ;  /* 0x000100000b777824 */ /* 0x000fe200078e00ff */
        /* <DEDUP_REMOVED lines=19> */
.L_x_172:
[----:B------:R-:W-:Y:S05]  /*63b0*/  BSYNC.RECONVERGENT B1 ;  /* 0x0000000000017941 */ /* 0x000fea0003800200 */
.L_x_171:
[----:B------:R-:W-:Y:S01]  /*63c0*/  LOP3.LUT P0, RZ, R0, 0x100, RZ, 0xc0, !PT ;  /* 0x0000010000ff7812 */ /* 0x000fe2000780c0ff */
[----:B------:R-:W-:-:S12]  /*63d0*/  BSSY.RECONVERGENT B1, `(.L_x_173) ;  /* 0x0000032000017945 */ /* 0x000fd80003800200 */
[----:B------:R-:W-:Y:S05]  /*63e0*/  @!P0 BRA `(.L_x_174) ;  /* 0x0000000000c08947 */ /* 0x000fea0003800000 */
[--C-:B-12---:R-:W-:Y:S01]  /*63f0*/  FADD.FTZ R206, R173, -R208.reuse ;  /* 0x800000d0adce7221 */ /* 0x106fe20000010000 */
        /* <DEDUP_REMOVED lines=41> */
[----:B------:R-:W-:Y:S01]  /*6690*/  F2FP.BF16.F32.PACK_AB R117, R213, R210 ;  /* 0x000000d2d575723e */ /* 0x000fe200000010ff */
[----:B------:R-:W-:Y:S01]  /*66a0*/  VIADD R205, R205, 0x20 ;  /* 0x00000020cdcd7836 */ /* 0x000fe20000000000 */
[----:B------:R-:W-:Y:S02]  /*66b0*/  F2FP.BF16.F32.PACK_AB R118, R214, R215 ;  /* 0x000000d7d676723e */ /* 0x000fe400000010ff */
[----:B------:R-:W-:Y:S02]  /*66c0*/  F2FP.BF16.F32.PACK_AB R119, R221, R216 ;  /* 0x000000d8dd77723e */ /* 0x000fe400000010ff */
[----:B------:R-:W-:-:S05]  /*66d0*/  F2FP.BF16.F32.PACK_AB R116, R211, R116 ;  /* 0x00000074d374723e */ /* 0x000fca00000010ff */
[----:B------:R3:W-:Y:S02]  /*66e0*/  STG.E.128 desc[UR6][R206.64], R116 ;  /* 0x00000074ce007986 */ /* 0x0007e4000c101d06 */
.L_x_174:
[----:B------:R-:W-:Y:S05]  /*66f0*/  BSYNC.RECONVERGENT B1 ;  /* 0x0000000000017941 */ /* 0x000fea0003800200 */
.L_x_173:
[----:B------:R-:W-:Y:S01]  /*6700*/  LOP3.LUT P0, RZ, R0, 0x40, RZ, 0xc0, !PT ;  /* 0x0000004000ff7812 */ /* 0x000fe2000780c0ff */
[----:B------:R-:W-:-:S12]  /*6710*/  BSSY.RECONVERGENT B1, `(.L_x_175) ;  /* 0x0000032000017945 */ /* 0x000fd80003800200 */
[----:B------:R-:W-:Y:S05]  /*6720*/  @!P0 BRA `(.L_x_176) ;  /* 0x0000000000c08947 */ /* 0x000fea0003800000 */
[--C-:B-123--:R-:W-:Y:S01]  /*6730*/  FADD.FTZ R206, R178, -R208.reuse ;  /* 0x800000d0b2ce7221 */ /* 0x10efe20000010000 */
[--C-:B------:R-:W-:Y:S01]  /*6740*/  FADD.FTZ R118, R151, -R208.reuse ;  /* 0x800000d097767221 */ /* 0x100fe20000010000 */
[----:B------:R-:W-:Y:S01]  /*6750*/  SHF.L.U32 R207, R89, 0x10, RZ ;  /* 0x0000001059cf7819 */ /* 0x000fe200000006ff */
[--C-:B0-----:R-:W-:Y:S01]  /*6760*/  FADD.FTZ R210, R180, -R208.reuse ;  /* 0x800000d0b4d27221 */ /* 0x101fe20000010000 */
[----:B------:R-:W-:Y:S01]  /*6770*/  SHF.L.U32 R213, R90, 0x10, RZ ;  /* 0x000000105ad57819 */ /* 0x000fe200000006ff */
[----:B------:R-:W-:Y:S01]  /*6780*/  FMUL.FTZ R206, R209, R206 ;  /* 0x000000ced1ce7220 */ /* 0x000fe20000410000 */
[----:B------:R-:W-:Y:S01]  /*6790*/  SHF.L.U32 R215, R86, 0x10, RZ ;  /* 0x0000001056d77819 */ /* 0x000fe200000006ff */
[----:B------:R-:W-:Y:S02]  /*67a0*/  IMAD.U32 R211, R85, 0x10000, RZ ;  /* 0x0001000055d37824 */ /* 0x000fe400078e00ff */
[C---:B------:R-:W-:Y:S01]  /*67b0*/  FMUL.FTZ R118, R209.reuse, R118 ;  /* 0x00000076d1767220 */ /* 0x040fe20000410000 */
[----:B------:R-:W-:Y:S01]  /*67c0*/  FMUL.FTZ R212, R209, R210 ;  /* 0x000000d2d1d47220 */ /* 0x000fe20000410000 */
[----:B------:R-:W-:Y:S01]  /*67d0*/  SHF.L.U32 R217, R91, 0x10, RZ ;  /* 0x000000105bd97819 */ /* 0x000fe200000006ff */
[----:B------:R-:W-:Y:S01]  /*67e0*/  FFMA.FTZ R215, R206, R213, R215 ;  /* 0x000000d5ced77223 */ /* 0x000fe200000100d7 */
[----:B------:R-:W-:Y:S01]  /*67f0*/  FFMA.FTZ R210, R118, R207, R211 ;  /* 0x000000cf76d27223 */ /* 0x000fe200000100d3 */
[--C-:B------:R-:W-:Y:S01]  /*6800*/  FADD.FTZ R116, R177, -R208.reuse ;  /* 0x800000d0b1747221 */ /* 0x100fe20000010000 */
[----:B------:R-:W0:Y:S01]  /*6810*/  LDC.64 R206, c[0x0][0x428] ;  /* 0x00010a00ffce7b82 */ /* 0x000e220000000a00 */
[----:B------:R-:W-:Y:S01]  /*6820*/  IMAD.U32 R219, R87, 0x10000, RZ ;  /* 0x0001000057db7824 */ /* 0x000fe200078e00ff */
        /* <DEDUP_REMOVED lines=32> */
.L_x_176:
[----:B------:R-:W-:Y:S05]  /*6a30*/  BSYNC.RECONVERGENT B1 ;  /* 0x0000000000017941 */ /* 0x000fea0003800200 */
.L_x_175:
[----:B------:R-:W-:Y:S01]  /*6a40*/  LOP3.LUT P0, RZ, R0, 0x20, RZ, 0xc0, !PT ;  /* 0x0000002000ff7812 */ /* 0x000fe2000780c0ff */
[----:B------:R-:W-:-:S12]  /*6a50*/  BSSY.RECONVERGENT B1, `(.L_x_177) ;  /* 0x0000032000017945 */ /* 0x000fd80003800200 */
[----:B------:R-:W-:Y:S05]  /*6a60*/  @!P0 BRA `(.L_x_178) ;  /* 0x0000000000c08947 */ /* 0x000fea0003800000 */
[--C-:B-1234-:R-:W-:Y:S01]  /*6a70*/  FADD.FTZ R206, R183, -R208.reuse ;  /* 0x800000d0b7ce7221 */ /* 0x11efe20000010000 */
        /* <DEDUP_REMOVED lines=47> */
.L_x_178:
[----:B------:R-:W-:Y:S05]  /*6d70*/  BSYNC.RECONVERGENT B1 ;  /* 0x0000000000017941 */ /* 0x000fea0003800200 */
.L_x_177:
[----:B------:R-:W-:Y:S01]  /*6d80*/  LOP3.LUT P0, RZ, R0, 0x10, RZ, 0xc0, !PT ;  /* 0x0000001000ff7812 */ /* 0x000fe2000780c0ff */
[----:B------:R-:W-:-:S12]  /*6d90*/  BSSY.RECONVERGENT B1, `(.L_x_179) ;  /* 0x0000032000017945 */ /* 0x000fd80003800200 */
[----:B------:R-:W-:Y:S05]  /*6da0*/  @!P0 BRA `(.L_x_180) ;  /* 0x0000000000c08947 */ /* 0x000fea0003800000 */
[--C-:B01234-:R-:W-:Y:S01]  /*6db0*/  FADD.FTZ R206, R188, -R208.reuse ;  /* 0x800000d0bcce7221 */ /* 0x11ffe20000010000 */
[--C-:B------:R-:W-:Y:S01]  /*6dc0*/  FADD.FTZ R118, R157, -R208.reuse ;  /* 0x800000d09d767221 */ /* 0x100fe20000010000 */
[----:B------:R-:W-:Y:S01]  /*6dd0*/  SHF.L.U32 R207, R73, 0x10, RZ ;  /* 0x0000001049cf7819 */ /* 0x000fe200000006ff */
[--C-:B------:R-:W-:Y:S01]  /*6de0*/  FADD.FTZ R210, R190, -R208.reuse ;  /* 0x800000d0bed27221 */ /* 0x100fe20000010000 */
        /* <DEDUP_REMOVED lines=44> */
.L_x_180:
[----:B------:R-:W-:Y:S05]  /*70b0*/  BSYNC.RECONVERGENT B1 ;  /* 0x0000000000017941 */ /* 0x000fea0003800200 */
.L_x_179:
        /* <DEDUP_REMOVED lines=51> */
.L_x_182:
[----:B------:R-:W-:Y:S05]  /*73f0*/  BSYNC.RECONVERGENT B1 ;  /* 0x0000000000017941 */ /* 0x000fea0003800200 */
.L_x_181:
[----:B------:R-:W-:-:S13]  /*7400*/  LOP3.LUT P0, RZ, R0, 0x4, RZ, 0xc0, !PT ;  /* 0x0000000400ff7812 */ /* 0x000fda000780c0ff */
        /* <DEDUP_REMOVED lines=13> */
[----:B------:R-:W-:Y:S01]  /*74e0*/  FMUL.FTZ R118, R209, R118 ;  /* 0x00000076d1767220 */ /* 0x000fe20000410000 */
[----:B------:R-:W-:Y:S01]  /*74f0*/  SHF.L.U32 R211, R57, 0x10, RZ ;  /* 0x0000001039d37819 */ /* 0x000fe200000006ff */
[C---:B------:R-:W-:Y:S01]  /*7500*/  FMUL.FTZ R210, R209.reuse, R210 ;  /* 0x000000d2d1d27220 */ /* 0x040fe20000410000 */
[----:B------:R-:W-:Y:S01]  /*7510*/  SHF.L.U32 R215, R58, 0x10, RZ ;  /* 0x000000103ad77819 */ /* 0x000fe200000006ff */
[C---:B------:R-:W-:Y:S01]  /*7520*/  FMUL.FTZ R214, R209.reuse, R214 ;  /* 0x000000d6d1d67220 */ /* 0x040fe20000410000 */
[----:B------:R-:W-:Y:S01]  /*7530*/  SHF.L.U32 R217, R54, 0x10, RZ ;  /* 0x0000001036d97819 */ /* 0x000fe200000006ff */
[C---:B------:R-:W-:Y:S01]  /*7540*/  FMUL.FTZ R220, R209.reuse, R208 ;  /* 0x000000d0d1dc7220 */ /* 0x040fe20000410000 */
[----:B------:R-:W-:Y:S01]  /*7550*/  FFMA.FTZ R208, R118, R119, R207 ;  /* 0x0000007776d07223 */ /* 0x000fe200000100cf */
[----:B------:R-:W-:Y:S01]  /*7560*/  FFMA.FTZ R210, R210, R211, R213 ;  /* 0x000000d3d2d27223 */ /* 0x000fe200000100d5 */
[C---:B------:R-:W-:Y:S01]  /*7570*/  FMUL.FTZ R206, R209.reuse, R206 ;  /* 0x000000ced1ce7220 */ /* 0x040fe20000410000 */
[C---:B------:R-:W-:Y:S01]  /*7580*/  FMUL.FTZ R212, R209.reuse, R212 ;  /* 0x000000d4d1d47220 */ /* 0x040fe20000410000 */
[C---:B------:R-:W-:Y:S01]  /*7590*/  FMUL.FTZ R216, R209.reuse, R216 ;  /* 0x000000d8d1d87220 */ /* 0x040fe20000410000 */
[----:B------:R-:W-:Y:S01]  /*75a0*/  FMUL.FTZ R218, R209, R218 ;  /* 0x000000dad1da7220 */ /* 0x000fe20000410000 */
[----:B------:R-:W-:Y:S01]  /*75b0*/  FFMA.FTZ R118, R214, R215, R217 ;  /* 0x000000d7d6767223 */ /* 0x000fe200000100d9 */
[----:B------:R-:W-:Y:S01]  /*75c0*/  SHF.L.U32 R211, R133, 0x10, RZ ;  /* 0x0000001085d37819 */ /* 0x000fe200000006ff */
[----:B------:R-:W-:Y:S01]  /*75d0*/  IMAD.U32 R209, R132, 0x10000, RZ ;  /* 0x0001000084d17824 */ /* 0x000fe200078e00ff */
[----:B------:R-:W-:Y:S01]  /*75e0*/  SHF.L.U32 R119, R130, 0x10, RZ ;  /* 0x0000001082777819 */ /* 0x000fe200000006ff */
[----:B------:R-:W-:Y:S01]  /*75f0*/  IMAD.U32 R221, R136, 0x10000, RZ ;  /* 0x0001000088dd7824 */ /* 0x000fe200078e00ff */
[----:B------:R-:W-:Y:S01]  /*7600*/  SHF.L.U32 R213, R134, 0x10, RZ ;  /* 0x0000001086d57819 */ /* 0x000fe200000006ff */
[----:B------:R-:W-:Y:S01]  /*7610*/  IMAD.U32 R207, R131, 0x10000, RZ ;  /* 0x0001000083cf7824 */ /* 0x000fe200078e00ff */
[----:B------:R-:W-:Y:S01]  /*7620*/  SHF.L.U32 R217, R59, 0x10, RZ ;  /* 0x000000103bd97819 */ /* 0x000fe200000006ff */
[----:B------:R-:W-:Y:S01]  /*7630*/  FFMA.FTZ R211, R212, R209, R211 ;  /* 0x000000d1d4d37223 */ /* 0x000fe200000100d3 */
[----:B------:R-:W-:Y:S01]  /*7640*/  SHF.L.U32 R219, R55, 0x10, RZ ;  /* 0x0000001037db7819 */ /* 0x000fe200000006ff */
[----:B------:R-:W-:Y:S01]  /*7650*/  FFMA.FTZ R209, R206, R119, R207 ;  /* 0x00000077ced17223 */ /* 0x000fe200000100cf */
[----:B------:R-:W-:Y:S01]  /*7660*/  SHF.L.U32 R223, R137, 0x10, RZ ;  /* 0x0000001089df7819 */ /* 0x000fe200000006ff */
[----:B0-----:R-:W-:Y:S01]  /*7670*/  IMAD.WIDE.U32 R206, R205, 0x10, R116 ;  /* 0x00000010cdce7825 */ /* 0x001fe200078e0074 */
[----:B------:R-:W-:-:S03]  /*7680*/  SHF.L.U32 R215, R135, 0x10, RZ ;  /* 0x0000001087d77819 */ /* 0x000fc600000006ff */
[----:B------:R-:W-:Y:S01]  /*7690*/  FFMA.FTZ R217, R218, R217, R219 ;  /* 0x000000d9dad97223 */ /* 0x000fe200000100db */
[----:B------:R-:W-:Y:S01]  /*76a0*/  F2FP.BF16.F32.PACK_AB R117, R211, R210 ;  /* 0x000000d2d375723e */ /* 0x000fe200000010ff */
[----:B------:R-:W-:Y:S01]  /*76b0*/  FFMA.FTZ R220, R220, R221, R223 ;  /* 0x000000dddcdc7223 */ /* 0x000fe200000100df */
[----:B------:R-:W-:Y:S01]  /*76c0*/  F2FP.BF16.F32.PACK_AB R116, R209, R208 ;  /* 0x000000d0d174723e */ /* 0x000fe200000010ff */
[----:B------:R-:W-:-:S03]  /*76d0*/  FFMA.FTZ R213, R216, R213, R215 ;  /* 0x000000d5d8d57223 */ /* 0x000fc600000100d7 */
[----:B------:R-:W-:Y:S02]  /*76e0*/  F2FP.BF16.F32.PACK_AB R119, R220, R217 ;  /* 0x000000d9dc77723e */ /* 0x000fe400000010ff */
[----:B------:R-:W-:-:S05]  /*76f0*/  F2FP.BF16.F32.PACK_AB R118, R213, R118 ;  /* 0x00000076d576723e */ /* 0x000fca00000010ff */
[----:B------:R0:W-:Y:S02]  /*7700*/  STG.E.128 desc[UR6][R206.64], R116 ;  /* 0x00000074ce007986 */ /* 0x0001e4000c101d06 */
.L_x_168:
[----:B------:R-:W-:Y:S05]  /*7710*/  BSYNC.RECONVERGENT B0 ;  /* 0x0000000000007941 */ /* 0x000fea0003800200 */
.L_x_167:
[----:B01234-:R-:W0:Y:S02]  /*7720*/  LDC.64 R116, c[0x0][0x380] ;  /* 0x0000e000ff747b82 */ /* 0x01fe240000000a00 */
[----:B0-----:R-:W-:-:S04]  /*7730*/  LEA R138, R116, R138, 0x2 ;  /* 0x0000008a748a7211 */ /* 0x001fc800078e10ff */
[----:B------:R-:W-:-:S13]  /*7740*/  ISETP.GE.AND P0, PT, R138, R117, PT ;  /* 0x000000758a00720c */ /* 0x000fda0003f06270 */
[----:B------:R-:W-:Y:S05]  /*7750*/  @!P0 BRA `(.L_x_183) ;  /* 0xffffff9400c88947 */ /* 0x000fea000383ffff */
[----:B------:R-:W-:Y:S05]  /*7760*/  EXIT ;  /* 0x000000000000794d */ /* 0x000fea0003800000 */
.L_x_166:
[----:B------:R-:W-:Y:S01]  /*7770*/  HFMA2 R214, -RZ, RZ, 0, 5.9604644775390625e-08 ;  /* 0x00000001ffd67431 */ /* 0x000fe200000001ff */
[----:B------:R-:W-:Y:S01]  /*7780*/  BSSY B0, `(.L_x_184) ;  /* 0x0000007000007945 */ /* 0x000fe20003800000 */
[----:B------:R-:W-:Y:S01]  /*7790*/  MOV R215, R116 ;  /* 0x0000007400d77202 */ /* 0x000fe20000000f00 */
[----:B------:R-:W-:Y:S01]  /*77a0*/  IMAD.MOV.U32 R217, RZ, RZ, 0x1f ;  /* 0x0000001fffd97424 */ /* 0x000fe200078e00ff */
[----:B------:R-:W-:-:S07]  /*77b0*/  MOV R212, 0xffffffff ;  /* 0xffffffff00d47802 */ /* 0x000fce0000000f00 */
[----:B-----5:R-:W-:Y:S05]  /*77c0*/  WARPSYNC.COLLECTIVE R212, `(.L_x_185) ;  /* 0x00000000d4087348 */ /* 0x020fea0003c00000 */
[----:B------:R0:W1:Y:S02]  /*77d0*/  SHFL.BFLY P6, R213, R215, R214, R217 ;  /* 0x0c0000d6d7d57389 */ /* 0x00006400000c00d9 */
[----:B01---5:R-:W-:Y:S05]  /*77e0*/  ENDCOLLECTIVE ;  /* 0x000000000000791b */ /* 0x023fea0003800000 */
.L_x_185:
[----:B------:R-:W-:Y:S05]  /*77f0*/  BSYNC B0 ;  /* 0x0000000000007941 */ /* 0x000fea0003800000 */
.L_x_184:
        /* <DEDUP_REMOVED lines=9> */
.L_x_186:
[----:B------:R-:W-:Y:S01]  /*7890*/  HFMA2 R214, -RZ, RZ, 0, 2.384185791015625e-07 ;  /* 0x00000004ffd67431 */ /* 0x000fe200000001ff */
[----:B------:R-:W-:-:S05]  /*78a0*/  MOV R118, R213 ;  /* 0x000000d500767202 */ /* 0x000fca0000000f00 */
[----:B------:R-:W-:-:S04]  /*78b0*/  FADD.FTZ R118, R117, R118 ;  /* 0x0000007675767221 */ /* 0x000fc80000010000 */
[----:B------:R-:W-:-:S07]  /*78c0*/  IMAD.MOV.U32 R215, RZ, RZ, R118 ;  /* 0x000000ffffd77224 */ /* 0x000fce00078e0076 */
[----:B------:R-:W-:Y:S05]  /*78d0*/  WARPSYNC.COLLECTIVE R212, `(.L_x_187) ;  /* 0x00000000d4087348 */ /* 0x000fea0003c00000 */
[----:B------:R0:W1:Y:S02]  /*78e0*/  SHFL.BFLY P6, R213, R215, R214, R217 ;  /* 0x0c0000d6d7d57389 */ /* 0x00006400000c00d9 */
[----:B01----:R-:W-:Y:S05]  /*78f0*/  ENDCOLLECTIVE ;  /* 0x000000000000791b */ /* 0x003fea0003800000 */
.L_x_187:
[----:B------:R-:W-:Y:S01]  /*7900*/  IMAD.MOV.U32 R214, RZ, RZ, 0x8 ;  /* 0x00000008ffd67424 */ /* 0x000fe200078e00ff */
[----:B------:R-:W-:-:S05]  /*7910*/  MOV R119, R213 ;  /* 0x000000d500777202 */ /* 0x000fca0000000f00 */
[----:B------:R-:W-:-:S05]  /*7920*/  FADD.FTZ R119, R118, R119 ;  /* 0x0000007776777221 */ /* 0x000fca0000010000 */
[----:B------:R-:W-:-:S07]  /*7930*/  MOV R215, R119 ;  /* 0x0000007700d77202 */ /* 0x000fce0000000f00 */
[----:B------:R-:W-:Y:S05]  /*7940*/  WARPSYNC.COLLECTIVE R212, `(.L_x_188) ;  /* 0x00000000d4087348 */ /* 0x000fea0003c00000 */
[----:B------:R0:W1:Y:S02]  /*7950*/  SHFL.BFLY P6, R213, R215, R214, R217 ;  /* 0x0c0000d6d7d57389 */ /* 0x00006400000c00d9 */
[----:B01----:R-:W-:Y:S05]  /*7960*/  ENDCOLLECTIVE ;  /* 0x000000000000791b */ /* 0x003fea0003800000 */
.L_x_188:
[----:B------:R-:W-:Y:S01]  /*7970*/  HFMA2 R214, -RZ, RZ, 0, 9.5367431640625e-07 ;  /* 0x00000010ffd67431 */ /* 0x000fe200000001ff */
[----:B------:R-:W-:-:S05]  /*7980*/  MOV R208, R213 ;  /* 0x000000d500d07202 */ /* 0x000fca0000000f00 */
[----:B------:R-:W-:Y:S02]  /*7990*/  FADD.FTZ R209, R119, R208 ;  /* 0x000000d077d17221 */ /* 0x000fe40000010000 */
[----:B------:R-:W0:Y:S03]  /*79a0*/  LDC R208, c[0x0][0x400] ;  /* 0x00010000ffd07b82 */ /* 0x000e260000000800 */
[----:B------:R-:W-:-:S07]  /*79b0*/  MOV R215, R209 ;  /* 0x000000d100d77202 */ /* 0x000fce0000000f00 */
[----:B0-----:R-:W-:Y:S05]  /*79c0*/  WARPSYNC.COLLECTIVE R212, `(.L_x_189) ;  /* 0x00000000d4087348 */ /* 0x001fea0003c00000 */
[----:B------:R1:W2:Y:S02]  /*79d0*/  SHFL.BFLY P6, R213, R215, R214, R217 ;  /* 0x0c0000d6d7d57389 */ /* 0x0002a400000c00d9 */
[----:B012---:R-:W-:Y:S05]  /*79e0*/  ENDCOLLECTIVE ;  /* 0x000000000000791b */ /* 0x007fea0003800000 */
.L_x_189:
[----:B------:R-:W-:Y:S02]  /*79f0*/  HFMA2 R214, -RZ, RZ, 0, 5.9604644775390625e-08 ;  /* 0x00000001ffd67431 */ /* 0x000fe400000001ff */
[----:B------:R-:W-:Y:S01]  /*7a00*/  IMAD.MOV.U32 R210, RZ, RZ, R213 ;  /* 0x000000ffffd27224 */ /* 0x000fe200078e00d5 */
[----:B------:R-:W-:-:S03]  /*7a10*/  LOP3.LUT P6, RZ, R0, 0x2, RZ, 0xc0, !PT ;  /* 0x0000000200ff7812 */ /* 0x000fc600078cc0ff */
        /* <DEDUP_REMOVED lines=37> */
[----:B------:R-:W-:Y:S02]  /*7c70*/  LOP3.LUT P4, RZ, R0, 0x1, RZ, 0xc0, !PT ;  /* 0x0000000100ff7812 */ /* 0x000fe4000788c0ff */
        /* <DEDUP_REMOVED lines=98> */
.L_x_190:
[----:B------:R-:W-:Y:S01]  /*82a0*/  HFMA2 R214, -RZ, RZ, 0, 1.1920928955078125e-07 ;  /* 0x00000002ffd67431 */ /* 0x000fe200000001ff */
[----:B------:R-:W-:-:S05]  /*82b0*/  MOV R117, R213 ;  /* 0x000000d500757202 */ /* 0x000fca0000000f00 */
[----:B------:R-:W-:-:S04]  /*82c0*/  FADD.FTZ R117, R116, R117 ;  /* 0x0000007574757221 */ /* 0x000fc80000010000 */
[----:B------:R-:W-:-:S07]  /*82d0*/  IMAD.MOV.U32 R215, RZ, RZ, R117 ;  /* 0x000000ffffd77224 */ /* 0x000fce00078e0075 */
[----:B------:R-:W-:Y:S05]  /*82e0*/  WARPSYNC.COLLECTIVE R212, `(.L_x_191) ;  /* 0x00000000d4087348 */ /* 0x000fea0003c00000 */
[----:B------:R0:W1:Y:S02]  /*82f0*/  SHFL.BFLY P6, R213, R215, R214, R217 ;  /* 0x0c0000d6d7d57389 */ /* 0x00006400000c00d9 */
[----:B01----:R-:W-:Y:S05]  /*8300*/  ENDCOLLECTIVE ;  /* 0x000000000000791b */ /* 0x003fea0003800000 */
.L_x_191:
[----:B------:R-:W-:Y:S01]  /*8310*/  IMAD.MOV.U32 R214, RZ, RZ, 0x4 ;  /* 0x00000004ffd67424 */ /* 0x000fe200078e00ff */
[----:B------:R-:W-:-:S05]  /*8320*/  MOV R118, R213 ;  /* 0x000000d500767202 */ /* 0x000fca0000000f00 */
[----:B------:R-:W-:-:S05]  /*8330*/  FADD.FTZ R118, R117, R118 ;  /* 0x0000007675767221 */ /* 0x000fca0000010000 */
[----:B------:R-:W-:-:S07]  /*8340*/  MOV R215, R118 ;  /* 0x0000007600d77202 */ /* 0x000fce0000000f00 */
[----:B------:R-:W-:Y:S05]  /*8350*/  WARPSYNC.COLLECTIVE R212, `(.L_x_192) ;  /* 0x00000000d4087348 */ /* 0x000fea0003c00000 */
[----:B------:R0:W1:Y:S02]  /*8360*/  SHFL.BFLY P6, R213, R215, R214, R217 ;  /* 0x0c0000d6d7d57389 */ /* 0x00006400000c00d9 */
[----:B01----:R-:W-:Y:S05]  /*8370*/  ENDCOLLECTIVE ;  /* 0x000000000000791b */ /* 0x003fea0003800000 */
.L_x_192:
[----:B------:R-:W-:Y:S01]  /*8380*/  HFMA2 R214, -RZ, RZ, 0, 4.76837158203125e-07 ;  /* 0x00000008ffd67431 */ /* 0x000fe200000001ff */
[----:B------:R-:W-:-:S05]  /*8390*/  MOV R119, R213 ;  /* 0x000000d500777202 */ /* 0x000fca0000000f00 */
[----:B------:R-:W-:-:S05]  /*83a0*/  FADD.FTZ R119, R118, R119 ;  /* 0x0000007776777221 */ /* 0x000fca0000010000 */
[----:B------:R-:W-:-:S07]  /*83b0*/  MOV R215, R119 ;  /* 0x0000007700d77202 */ /* 0x000fce0000000f00 */
[----:B------:R-:W-:Y:S05]  /*83c0*/  WARPSYNC.COLLECTIVE R212, `(.L_x_193) ;  /* 0x00000000d4087348 */ /* 0x000fea0003c00000 */
[----:B------:R0:W1:Y:S02]  /*83d0*/  SHFL.BFLY P6, R213, R215, R214, R217 ;  /* 0x0c0000d6d7d57389 */ /* 0x00006400000c00d9 */
[----:B01----:R-:W-:Y:S05]  /*83e0*/  ENDCOLLECTIVE ;  /* 0x000000000000791b */ /* 0x003fea0003800000 */
.L_x_193:
[----:B------:R-:W-:Y:S02]  /*83f0*/  HFMA2 R214, -RZ, RZ, 0, 9.5367431640625e-07 ;  /* 0x00000010ffd67431 */ /* 0x000fe400000001ff */
[----:B------:R-:W-:-:S04]  /*8400*/  IMAD.MOV.U32 R210, RZ, RZ, R213 ;  /* 0x000000ffffd27224 */ /* 0x000fc800078e00d5 */
[----:B------:R-:W-:-:S05]  /*8410*/  FADD.FTZ R210, R119, R210 ;  /* 0x000000d277d27221 */ /* 0x000fca0000010000 */
[----:B------:R-:W-:-:S07]  /*8420*/  MOV R215, R210 ;  /* 0x000000d200d77202 */ /* 0x000fce0000000f00 */
[----:B------:R-:W-:Y:S05]  /*8430*/  WARPSYNC.COLLECTIVE R212, `(.L_x_194) ;  /* 0x00000000d4087348 */ /* 0x000fea0003c00000 */
[----:B------:R0:W1:Y:S02]  /*8440*/  SHFL.BFLY P6, R213, R215, R214, R217 ;  /* 0x0c0000d6d7d57389 */ /* 0x00006400000c00d9 */
[----:B01----:R-:W-:Y:S05]  /*8450*/  ENDCOLLECTIVE ;  /* 0x000000000000791b */ /* 0x003fea0003800000 */
.L_x_194:
[----:B------:R-:W-:Y:S01]  /*8460*/  MOV R209, R213 ;  /* 0x000000d500d17202 */ /* 0x000fe20000000f00 */
[----:B------:R-:W-:Y:S06]  /*8470*/  BRA `(.L_x_195) ;  /* 0xffffffd400d47947 */ /* 0x000fec000383ffff */
.L_x_196:
        /* <DEDUP_REMOVED lines=16> */
.L_x_71422:


//--------------------- .text._ZN10layer_norm13ln_fwd_kernelINS_13Kernel_traitsI13__nv_bfloat16S2_S2_S2_fjLj2048ELj1ELj4ELj1ELj16ENS_18Kernel_traits_baseILj2048ES2_S2_S2_S2_fjLj128EEEEELb0ELb0ELb1ELb1EEEvNS_9FwdParamsE --------------------------
	.section	.text._ZN10layer_norm13ln_fwd_kernelINS_13Kernel_traitsI13__nv_bfloat16S2_S2_S2_fjLj2048ELj1ELj4ELj1ELj16ENS_18Kernel_traits_baseILj2048ES2_S2_S2_S2_fjLj128EEEEELb0ELb0ELb1ELb1EEEvNS_9FwdParamsE,"ax",@progbits
	.align	128
        .global         _ZN10layer_norm13ln_fwd_kernelINS_13Kernel_traitsI13__nv_bfloat16S2_S2_S2_fjLj2048ELj1ELj4ELj1ELj16ENS_18Kernel_traits_baseILj2048ES2_S2_S2_S2_fjLj128EEEEELb0ELb0ELb1ELb1EEEvNS_9FwdParamsE
        .type           _ZN10layer_norm13ln_fwd_kernelINS_13Kernel_traitsI13__nv_bfloat16S2_S2_S2_fjLj2048ELj1ELj4ELj1ELj16ENS_18Kernel_traits_baseILj2048ES2_S2_S2_S2_fjLj128EEEEELb0ELb0ELb1ELb1EEEvNS_9FwdParamsE,@function
        .size           _ZN10layer_norm13ln_fwd_kernelINS_13Kernel_traitsI13__nv_bfloat16S2_S2_S2_fjLj2048ELj1ELj4ELj1ELj16ENS_18Kernel_traits_baseILj2048ES2_S2_S2_S2_fjLj128EEEEELb0ELb0ELb1ELb1EEEvNS_9FwdParamsE,(.L_x_71423 - _ZN10layer_norm13ln_fwd_kernelINS_13Kernel_traitsI13__nv_bfloat16S2_S2_S2_fjLj2048ELj1ELj4ELj1ELj16ENS_18Kernel_traits_baseILj2048ES2_S2_S2_S2_fjLj128EEEEELb0ELb0ELb1ELb1EEEvNS_9FwdParamsE)
        .other          _ZN10layer_norm13ln_fwd_kernelINS_13Kernel_traitsI13__nv_bfloat16S2_S2_S2_fjLj2048ELj1ELj4ELj1ELj16ENS_18Kernel_traits_baseILj2048ES2_S2_S2_S2_fjLj128EEEEELb0ELb0ELb1ELb1EEEvNS_9FwdParamsE,@"STO_CUDA_ENTRY STV_DEFAULT"
_ZN10layer_norm13ln_fwd_kernelINS_13Kernel_traitsI13__nv_bfloat16S2_S2_S2_fjLj2048ELj1ELj4ELj1ELj16ENS_18Kernel_traits_baseILj2048ES2_S2_S2_S2_fjLj128EEEEELb0ELb0ELb1ELb1EEEvNS_9FwdParamsE:
.text._ZN10layer_norm13ln_fwd_kernelINS_13Kernel_traitsI13__nv_bfloat16S2_S2_S2_fjLj2048ELj1ELj4ELj1ELj16ENS_18Kernel_traits_baseILj2048ES2_S2_S2_S2_fjLj128EEEEELb0ELb0ELb1ELb1EEEvNS_9FwdParamsE:
[----:B------:R-:W-:Y:S01]  /*0000*/  LDC R1, c[0x0][0x37c] ;  /* 0x0000df00ff017b82 */ /* 0x000fe20000000800 */
[----:B------:R-:W0:Y:S01]  /*0010*/  S2R R0, SR_TID.X ;  /* 0x0000000000007919 */ /* 0x000e220000002100 */
[----:B------:R-:W1:Y:S06]  /*0020*/  LDCU.64 UR8, c[0x0][0x438] ;  /* 0x00008700ff0877ac */ /* 0x000e6c0008000a00 */
[----:B------:R-:W2:Y:S01]  /*0030*/  S2UR UR4, SR_CTAID.X ;  /* 0x00000000000479c3 */ /* 0x000ea20000002500 */
[----:B------:R-:W3:Y:S01]  /*0040*/  LDCU.64 UR6, c[0x0][0x358] ;  /* 0x00006b00ff0677ac */ /* 0x000ee20008000a00 */
[----:B-1----:R-:W-:-:S04]  /*0050*/  UISETP.NE.U32.AND UP0, UPT, UR8, URZ, UPT ;  /* 0x000000ff0800728c */ /* 0x002fc8000bf05070 */
[----:B------:R-:W-:Y:S02]  /*0060*/  UISETP.NE.AND.EX UP0, UPT, UR9, URZ, UPT, UP0 ;  /* 0x000000ff0900728c */ /* 0x000fe4000bf05300 */
[----:B--2---:R-:W-:Y:S01]  /*0070*/  USHF.L.U32 UR4, UR4, 0x2, URZ ;  /* 0x0000000204047899 */ /* 0x004fe200080006ff */
[----:B0-----:R-:W-:Y:S02]  /*0080*/  SHF.R.U32.HI R2, RZ, 0x5, R0 ;  /* 0x00000005ff027819 */ /* 0x001fe40000011600 */
[----:B------:R-:W-:-:S03]  /*0090*/  LOP3.LUT R0, R0, 0x1f, RZ, 0xc0, !PT ;  /* 0x0000001f00007812 */ /* 0x000fc600078ec0ff */
[----:B------:R-:W-:Y:S01]  /*00a0*/  LOP3.LUT R2, R2, UR4, RZ, 0xfc, !PT ;  /* 0x0000000402027c12 */ /* 0x000fe2000f8efcff */
[----:B---3--:R-:W-:Y:S06]  /*00b0*/  BRA.U !UP0, `(.L_x_197) ;  /* 0x0000000108547547 */ /* 0x008fec000b800000 */
        /* <DEDUP_REMOVED lines=21> */
.L_x_197:
        /* <DEDUP_REMOVED lines=26> */
.L_x_198:
[----:B------:R-:W1:Y:S02]  /*03b0*/  LDCU UR4, c[0x0][0x384] ;  /* 0x00007080ff0477ac */ /* 0x000e640008000800 */
[----:B-1----:R-:W-:-:S13]  /*03c0*/  ISETP.GE.AND P0, PT, R2, UR4, PT ;  /* 0x0000000402007c0c */ /* 0x002fda000bf06270 */
[----:B------:R-:W-:Y:S05]  /*03d0*/  @P0 EXIT ;  /* 0x000000000000094d */ /* 0x000fea0003800000 */
[----:B-----5:R-:W-:Y:S01]  /*03e0*/  PRMT R3, R107, 0x7632, R3 ;  /* 0x000076326b037816 */ /* 0x020fe20000000003 */
[----:B------:R-:W1:Y:S01]  /*03f0*/  LDCU.U8 UR8, c[0x0][0x410] ;  /* 0x00008200ff0877ac */ /* 0x000e620008000000 */
[----:B0-----:R-:W-:Y:S02]  /*0400*/  PRMT R4, R75, 0x7632, R4 ;  /* 0x000076324b047816 */ /* 0x001fe40000000004 */
[----:B------:R-:W-:Y:S01]  /*0410*/  PRMT R5, R106, 0x7632, R5 ;  /* 0x000076326a057816 */ /* 0x000fe20000000005 */
[----:B------:R-:W0:Y:S01]  /*0420*/  LDCU UR9, c[0x0][0x448] ;  /* 0x00008900ff0977ac */ /* 0x000e220008000800 */
        /* <DEDUP_REMOVED lines=62> */
.L_x_218:
[----:B0-----:R-:W0:Y:S08]  /*0810*/  LDC.64 R112, c[0x0][0x3f0] ;  /* 0x0000fc00ff707b82 */ /* 0x001e300000000a00 */
[----:B------:R-:W1:Y:S08]  /*0820*/  LDC R119, c[0x0][0x388] ;  /* 0x0000e200ff777b82 */ /* 0x000e700000000800 */
[----:B------:R-:W2:Y:S01]  /*0830*/  LDC.64 R114, c[0x0][0x3f8] ;  /* 0x0000fe00ff727b82 */ /* 0x000ea20000000a00 */
[----:B0-----:R-:W-:-:S05]  /*0840*/  IMAD.WIDE R112, R2, 0x4, R112 ;  /* 0x0000000402707825 */ /* 0x001fca00078e0270 */
[----:B------:R2:W3:Y:S01]  /*0850*/  LDG.E R123, desc[UR6][R112.64] ;  /* 0x00000006707b7981 */ /* 0x0004e2000c1e1900 */
[----:B------:R-:W-:Y:S02]  /*0860*/  HFMA2 R130, -RZ, RZ, 0, 0 ;  /* 0x00000000ff827431 */ /* 0x000fe400000001ff */
[----:B--2---:R-:W-:Y:S01]  /*0870*/  IMAD.WIDE R112, R2, 0x4, R114 ;  /* 0x0000000402707825 */ /* 0x004fe200078e0272 */
[----:B---3--:R-:W-:-:S13]  /*0880*/  ISETP.GE.AND P0, PT, R123, 0x1, PT ;  /* 0x000000017b00780c */ /* 0x008fda0003f06270 */
[----:B------:R-:W0:Y:S01]  /*0890*/  @P0 LDC.64 R116, c[0x0][0x390] ;  /* 0x0000e400ff740b82 */ /* 0x000e220000000a00 */
[----:B------:R-:W-:-:S05]  /*08a0*/  @P0 IADD3 R118, PT, PT, R123, -0x1, RZ ;  /* 0xffffffff7b760810 */ /* 0x000fca0007ffe0ff */
[----:B-1----:R-:W-:-:S05]  /*08b0*/  @P0 IMAD R118, R118, R119, RZ ;  /* 0x0000007776760224 */ /* 0x002fca00078e02ff */
[----:B------:R-:W-:-:S04]  /*08c0*/  @P0 SHF.R.S32.HI R121, RZ, 0x1f, R118 ;  /* 0x0000001fff790819 */ /* 0x000fc80000011476 */
[----:B------:R-:W-:Y:S02]  /*08d0*/  @P0 LEA.HI R121, R121, R118, RZ, 0x3 ;  /* 0x0000007679790211 */ /* 0x000fe400078f18ff */
[----:B------:R1:W5:Y:S02]  /*08e0*/  LDG.E R118, desc[UR6][R112.64] ;  /* 0x0000000670767981 */ /* 0x000364000c1e1900 */
[----:B------:R-:W-:-:S05]  /*08f0*/  @P0 LEA.HI.SX32 R130, R121, R0, 0x1d ;  /* 0x0000000079820211 */ /* 0x000fca00078feaff */
[----:B0-----:R-:W-:-:S05]  /*0900*/  @P0 IMAD.WIDE.U32 R114, R130, 0x10, R116 ;  /* 0x0000001082720825 */ /* 0x001fca00078e0074 */
[----:B------:R1:W5:Y:S01]  /*0910*/  @P0 LDG.E.128 R108, desc[UR6][R114.64] ;  /* 0x00000006726c0981 */ /* 0x000362000c1e1d00 */
[----:B------:R-:W-:Y:S01]  /*0920*/  UISETP.NE.U32.AND UP0, UPT, UR4, URZ, UPT ;  /* 0x000000ff0400728c */ /* 0x000fe2000bf05070 */
[----:B------:R-:W-:-:S03]  /*0930*/  IMAD R116, R2, R119, RZ ;  /* 0x0000007702747224 */ /* 0x000fc600078e02ff */
[----:B------:R-:W-:Y:S02]  /*0940*/  UISETP.NE.AND.EX UP0, UPT, UR5, URZ, UPT, UP0 ;  /* 0x000000ff0500728c */ /* 0x000fe4000bf05300 */
[----:B------:R-:W-:-:S04]  /*0950*/  SHF.R.S32.HI R117, RZ, 0x1f, R116 ;  /* 0x0000001fff757819 */ /* 0x000fc80000011474 */
[----:B------:R-:W-:-:S04]  /*0960*/  LEA.HI R117, R117, R116, RZ, 0x3 ;  /* 0x0000007475757211 */ /* 0x000fc800078f18ff */
[----:B------:R-:W-:Y:S01]  /*0970*/  LEA.HI.SX32 R129, R117, R0, 0x1d ;  /* 0x0000000075817211 */ /* 0x000fe200078feaff */
[----:B-1----:R-:W-:Y:S06]  /*0980*/  BRA.U !UP0, `(.L_x_199) ;  /* 0x0000000108e87547 */ /* 0x002fec000b800000 */
[----:B------:R-:W0:Y:S02]  /*0990*/  LDC.64 R112, c[0x0][0x3a0] ;  /* 0x0000e800ff707b82 */ /* 0x000e240000000a00 */
[----:B0-----:R-:W-:-:S06]  /*09a0*/  IMAD.WIDE.U32 R112, R129, 0x10, R112 ;  /* 0x0000001081707825 */ /* 0x001fcc00078e0070 */
[----:B------:R-:W2:Y:S01]  /*09b0*/  LDG.E.128 R112, desc[UR6][R112.64] ;  /* 0x0000000670707981 */ /* 0x000ea2000c1e1d00 */
[----:B------:R-:W-:-:S13]  /*09c0*/  ISETP.GT.AND P1, PT, R123, RZ, PT ;  /* 0x000000ff7b00720c */ /* 0x000fda0003f24270 */
[----:B------:R-:W0:Y:S01]  /*09d0*/  @P1 LDC R156, c[0x0][0x40c] ;  /* 0x00010300ff9c1b82 */ /* 0x000e220000000800 */
[----:B-----5:R-:W-:Y:S02]  /*09e0*/  @P1 PRMT R116, R108, 0x7632, R116 ;  /* 0x000076326c741816 */ /* 0x020fe40000000074 */
[C---:B------:R-:W-:Y:S02]  /*09f0*/  @P1 PRMT R120, R109.reuse, 0x7632, R120 ;  /* 0x000076326d781816 */ /* 0x040fe40000000078 */
        /* <DEDUP_REMOVED lines=13> */
[----:B0-----:R-:W-:Y:S01]  /*0ad0*/  @P1 FFMA.FTZ R121, R124, R156, R121 ;  /* 0x0000009c7c791223 */ /* 0x001fe20000010079 */
[C---:B------:R-:W-:Y:S02]  /*0ae0*/  SHF.L.U32 R126, R115.reuse, 0x10, RZ ;  /* 0x00000010737e7819 */ /* 0x040fe400000006ff */
[----:B------:R-:W-:Y:S01]  /*0af0*/  PRMT R128, R115, 0x7632, R128 ;  /* 0x0000763273807816 */ /* 0x000fe20000000080 */
[----:B------:R-:W-:Y:S01]  /*0b00*/  IMAD.U32 R122, R113, 0x10000, RZ ;  /* 0x00010000717a7824 */ /* 0x000fe200078e00ff */
[----:B------:R-:W-:Y:S02]  /*0b10*/  SHF.L.U32 R120, R116, 0x10, RZ ;  /* 0x0000001074787819 */ /* 0x000fe400000006ff */
[----:B------:R-:W-:Y:S01]  /*0b20*/  @P1 PRMT R115, R110, 0x7632, R115 ;  /* 0x000076326e731816 */ /* 0x000fe20000000073 */
[----:B---3--:R-:W-:Y:S01]  /*0b30*/  @P1 FFMA.FTZ R122, R125, R157, R122 ;  /* 0x0000009d7d7a1223 */ /* 0x008fe2000001007a */
[C---:B------:R-:W-:Y:S01]  /*0b40*/  SHF.L.U32 R116, R114.reuse, 0x10, RZ ;  /* 0x0000001072747819 */ /* 0x040fe200000006ff */
[----:B-1----:R-:W-:Y:S01]  /*0b50*/  @P1 FFMA.FTZ R120, R117, R155, R120 ;  /* 0x0000009b75781223 */ /* 0x002fe20000010078 */
[----:B------:R-:W-:Y:S01]  /*0b60*/  PRMT R114, R114, 0x7632, R114 ;  /* 0x0000763272727816 */ /* 0x000fe20000000072 */
[----:B------:R-:W-:Y:S01]  /*0b70*/  @P1 IMAD.U32 R156, R115, 0x10000, RZ ;  /* 0x00010000739c1824 */ /* 0x000fe200078e00ff */
[----:B------:R-:W-:-:S02]  /*0b80*/  @P1 PRMT R124, R111, 0x7632, R124 ;  /* 0x000076326f7c1816 */ /* 0x000fc4000000007c */
[----:B------:R-:W-:Y:S02]  /*0b90*/  SHF.L.U32 R127, R112, 0x10, RZ ;  /* 0x00000010707f7819 */ /* 0x000fe400000006ff */
[----:B------:R-:W-:Y:S02]  /*0ba0*/  @P1 SHF.L.U32 R113, R110, 0x10, RZ ;  /* 0x000000106e711819 */ /* 0x000fe400000006ff */
[----:B------:R-:W-:Y:S02]  /*0bb0*/  @P1 SHF.L.U32 R117, R111, 0x10, RZ ;  /* 0x000000106f751819 */ /* 0x000fe400000006ff */
[----:B------:R-:W-:Y:S02]  /*0bc0*/  @P1 SHF.L.U32 R112, R108, 0x10, RZ ;  /* 0x000000106c701819 */ /* 0x000fe400000006ff */
[----:B------:R-:W-:Y:S01]  /*0bd0*/  SHF.L.U32 R125, R114, 0x10, RZ ;  /* 0x00000010727d7819 */ /* 0x000fe200000006ff */
[----:B----4-:R-:W-:Y:S01]  /*0be0*/  @P1 FFMA.FTZ R126, R117, R160, R126 ;  /* 0x000000a0757e1223 */ /* 0x010fe2000001007e */
[----:B------:R-:W-:Y:S01]  /*0bf0*/  @P1 SHF.L.U32 R115, R124, 0x10, RZ ;  /* 0x000000107c731819 */ /* 0x000fe200000006ff */
[----:B------:R-:W-:Y:S01]  /*0c00*/  @P1 FFMA.FTZ R127, R112, R131, R127 ;  /* 0x00000083707f1223 */ /* 0x000fe2000001007f */
[----:B------:R-:W-:Y:S01]  /*0c10*/  SHF.L.U32 R128, R128, 0x10, RZ ;  /* 0x0000001080807819 */ /* 0x000fe200000006ff */
[----:B------:R-:W-:Y:S01]  /*0c20*/  @P1 FFMA.FTZ R125, R156, R159, R125 ;  /* 0x0000009f9c7d1223 */ /* 0x000fe2000001007d */
[----:B------:R-:W-:Y:S01]  /*0c30*/  @!P1 MOV R124, R116 ;  /* 0x00000074007c9202 */ /* 0x000fe20000000f00 */
        /* <DEDUP_REMOVED lines=9> */
[----:B------:R-:W-:-:S02]  /*0cd0*/  F2FP.BF16.F32.PACK_AB R115, RZ, R128 ;  /* 0x00000080ff73723e */ /* 0x000fc400000010ff */
[----:B------:R-:W-:Y:S02]  /*0ce0*/  PRMT R113, R113, 0x5410, R114 ;  /* 0x0000541071717816 */ /* 0x000fe40000000072 */
[----:B------:R-:W-:Y:S02]  /*0cf0*/  PRMT R114, R117, 0x5410, R131 ;  /* 0x0000541075727816 */ /* 0x000fe40000000083 */
[----:B------:R-:W-:Y:S02]  /*0d00*/  PRMT R112, R112, 0x5410, R116 ;  /* 0x0000541070707816 */ /* 0x000fe40000000074 */
[----:B------:R-:W-:Y:S01]  /*0d10*/  PRMT R115, R155, 0x5410, R115 ;  /* 0x000054109b737816 */ /* 0x000fe20000000073 */
[----:B------:R-:W-:Y:S06]  /*0d20*/  BRA `(.L_x_200) ;  /* 0x0000000000bc7947 */ /* 0x000fec0003800000 */
.L_x_199:
[----:B------:R-:W0:Y:S01]  /*0d30*/  @P0 LDC R115, c[0x0][0x40c] ;  /* 0x00010300ff730b82 */ /* 0x000e220000000800 */
[----:B-----5:R-:W-:Y:S01]  /*0d40*/  @P0 PRMT R112, R108, 0x7632, R112 ;  /* 0x000076326c700816 */ /* 0x020fe20000000070 */
[----:B------:R-:W-:Y:S01]  /*0d50*/  IMAD.MOV.U32 R120, RZ, RZ, RZ ;  /* 0x000000ffff787224 */ /* 0x000fe200078e00ff */
[----:B------:R-:W-:Y:S02]  /*0d60*/  @P0 PRMT R113, R109, 0x7632, R113 ;  /* 0x000076326d710816 */ /* 0x000fe40000000071 */
[----:B------:R-:W-:Y:S02]  /*0d70*/  CS2R R126, SRZ ;  /* 0x00000000007e7805 */ /* 0x000fe4000001ff00 */
[----:B------:R-:W-:Y:S02]  /*0d80*/  @P0 PRMT R114, R110, 0x7632, R114 ;  /* 0x000076326e720816 */ /* 0x000fe40000000072 */
[----:B------:R-:W-:Y:S01]  /*0d90*/  @P0 SHF.L.U32 R112, R112, 0x10, RZ ;  /* 0x0000001070700819 */ /* 0x000fe200000006ff */
[----:B------:R-:W1:Y:S01]  /*0da0*/  @P0 LDC R124, c[0x0][0x40c] ;  /* 0x00010300ff7c0b82 */ /* 0x000e620000000800 */
[----:B------:R-:W-:Y:S01]  /*0db0*/  @P0 SHF.L.U32 R113, R113, 0x10, RZ ;  /* 0x0000001071710819 */ /* 0x000fe200000006ff */
[----:B------:R-:W-:Y:S01]  /*0dc0*/  @P0 IMAD.U32 R114, R114, 0x10000, RZ ;  /* 0x0001000072720824 */ /* 0x000fe200078e00ff */
[----:B------:R-:W-:-:S02]  /*0dd0*/  MOV R122, RZ ;  /* 0x000000ff007a7202 */ /* 0x000fc40000000f00 */
[----:B------:R-:W-:Y:S02]  /*0de0*/  MOV R125, RZ ;  /* 0x000000ff007d7202 */ /* 0x000fe40000000f00 */
[----:B------:R-:W-:Y:S01]  /*0df0*/  @P0 SHF.L.U32 R131, R111, 0x10, RZ ;  /* 0x000000106f830819 */ /* 0x000fe200000006ff */
[----:B------:R-:W2:Y:S01]  /*0e00*/  @P0 LDC R121, c[0x0][0x40c] ;  /* 0x00010300ff790b82 */ /* 0x000ea20000000800 */
[----:B------:R-:W-:-:S07]  /*0e10*/  MOV R128, RZ ;  /* 0x000000ff00807202 */ /* 0x000fce0000000f00 */
[----:B------:R-:W3:Y:S01]  /*0e20*/  @P0 LDC R116, c[0x0][0x40c] ;  /* 0x00010300ff740b82 */ /* 0x000ee20000000800 */
[----:B0-----:R-:W-:Y:S01]  /*0e30*/  @P0 FMUL.FTZ R120, R112, R115 ;  /* 0x0000007370780220 */ /* 0x001fe20000410000 */
[----:B------:R-:W-:Y:S02]  /*0e40*/  @P0 PRMT R112, R111, 0x7632, R112 ;  /* 0x000076326f700816 */ /* 0x000fe40000000070 */
[----:B------:R-:W-:-:S03]  /*0e50*/  @P0 SHF.L.U32 R115, R110, 0x10, RZ ;  /* 0x000000106e730819 */ /* 0x000fc600000006ff */
[----:B------:R-:W-:Y:S01]  /*0e60*/  @P0 IMAD.U32 R112, R112, 0x10000, RZ ;  /* 0x0001000070700824 */ /* 0x000fe200078e00ff */
[----:B------:R-:W0:Y:S01]  /*0e70*/  @P0 LDC R117, c[0x0][0x40c] ;  /* 0x00010300ff750b82 */ /* 0x000e220000000800 */
[----:B-1----:R-:W-:Y:S01]  /*0e80*/  @P0 FMUL.FTZ R122, R113, R124 ;  /* 0x0000007c717a0220 */ /* 0x002fe20000410000 */
[----:B------:R-:W-:Y:S02]  /*0e90*/  @P0 SHF.L.U32 R113, R108, 0x10, RZ ;  /* 0x000000106c710819 */ /* 0x000fe400000006ff */
[----:B------:R-:W-:-:S04]  /*0ea0*/  MOV R124, RZ ;  /* 0x000000ff007c7202 */ /* 0x000fc80000000f00 */
        /* <DEDUP_REMOVED lines=13> */
[----:B------:R-:W-:Y:S02]  /*0f80*/  F2FP.BF16.F32.PACK_AB R155, RZ, R128 ;  /* 0x00000080ff9b723e */ /* 0x000fe400000010ff */
[----:B------:R-:W-:Y:S01]  /*0f90*/  PRMT R112, R112, 0x5410, R113 ;  /* 0x0000541070707816 */ /* 0x000fe20000000071 */
[----:B--2---:R-:W-:Y:S01]  /*0fa0*/  @P0 FMUL.FTZ R124, R115, R156 ;  /* 0x0000009c737c0220 */ /* 0x004fe20000410000 */
[----:B------:R-:W-:-:S04]  /*0fb0*/  F2FP.BF16.F32.PACK_AB R115, RZ, R122 ;  /* 0x0000007aff73723e */ /* 0x000fc800000010ff */
[----:B------:R-:W-:Y:S02]  /*0fc0*/  F2FP.BF16.F32.PACK_AB R116, RZ, R124 ;  /* 0x0000007cff74723e */ /* 0x000fe400000010ff */
[----:B------:R-:W-:Y:S01]  /*0fd0*/  PRMT R113, R114, 0x5410, R115 ;  /* 0x0000541072717816 */ /* 0x000fe20000000073 */
[----:B---3--:R-:W-:Y:S01]  /*0fe0*/  @P0 FMUL.FTZ R126, R131, R158 ;  /* 0x0000009e837e0220 */ /* 0x008fe20000410000 */
[----:B------:R-:W-:-:S04]  /*0ff0*/  PRMT R114, R116, 0x5410, R117 ;  /* 0x0000541074727816 */ /* 0x000fc80000000075 */
[----:B------:R-:W-:-:S04]  /*1000*/  F2FP.BF16.F32.PACK_AB R131, RZ, R126 ;  /* 0x0000007eff83723e */ /* 0x000fc800000010ff */
[----:B------:R-:W-:-:S07]  /*1010*/  PRMT R115, R131, 0x5410, R155 ;  /* 0x0000541083737816 */ /* 0x000fce000000009b */
.L_x_200:
[----:B------:R-:W0:Y:S01]  /*1020*/  LDC.64 R116, c[0x0][0x3a8] ;  /* 0x0000ea00ff747b82 */ /* 0x000e220000000a00 */
[----:B------:R-:W-:-:S07]  /*1030*/  @P0 IADD3 R131, PT, PT, R130, 0x20, RZ ;  /* 0x0000002082830810 */ /* 0x000fce0007ffe0ff */
[----:B------:R-:W1:Y:S01]  /*1040*/  @P0 LDC.64 R158, c[0x0][0x390] ;  /* 0x0000e400ff9e0b82 */ /* 0x000e620000000a00 */
[----:B0-----:R-:W-:-:S05]  /*1050*/  IMAD.WIDE.U32 R156, R129, 0x10, R116 ;  /* 0x00000010819c7825 */ /* 0x001fca00078e0074 */
[----:B------:R0:W-:Y:S01]  /*1060*/  STG.E.128 desc[UR6][R156.64], R112 ;  /* 0x000000709c007986 */ /* 0x0001e2000c101d06 */
[----:B-1----:R-:W-:-:S05]  /*1070*/  @P0 IMAD.WIDE.U32 R158, R131, 0x10, R158 ;  /* 0x00000010839e0825 */ /* 0x002fca00078e009e */
[----:B------:R0:W5:Y:S01]  /*1080*/  @P0 LDG.E.128 R108, desc[UR6][R158.64] ;  /* 0x000000069e6c0981 */ /* 0x000162000c1e1d00 */
[----:B------:R-:W-:Y:S05]  /*1090*/  BRA.U !UP0, `(.L_x_201) ;  /* 0x0000000108ec7547 */ /* 0x000fea000b800000 */
[----:B0-----:R-:W0:Y:S01]  /*10a0*/  LDC.64 R112, c[0x0][0x3a0] ;  /* 0x0000e800ff707b82 */ /* 0x001e220000000a00 */
[----:B------:R-:W-:-:S04]  /*10b0*/  VIADD R115, R129, 0x20 ;  /* 0x0000002081737836 */ /* 0x000fc80000000000 */
        /* <DEDUP_REMOVED lines=19> */
[----:B------:R-:W-:Y:S01]  /*11f0*/  PRMT R131, R112, 0x7632, R131 ;  /* 0x0000763270837816 */ /* 0x000fe20000000083 */
[----:B---3--:R-:W-:Y:S01]  /*1200*/  @P1 FFMA.FTZ R155, R164, R163, R155 ;  /* 0x000000a3a49b1223 */ /* 0x008fe2000001009b */
[----:B------:R-:W-:Y:S02]  /*1210*/  SHF.L.U32 R156, R113, 0x10, RZ ;  /* 0x00000010719c7819 */ /* 0x000fe400000006ff */
[----:B------:R-:W-:Y:S02]  /*1220*/  SHF.L.U32 R131, R131, 0x10, RZ ;  /* 0x0000001083837819 */ /* 0x000fe400000006ff */
[----:B------:R-:W-:Y:S01]  /*1230*/  SHF.L.U32 R112, R114, 0x10, RZ ;  /* 0x0000001072707819 */ /* 0x000fe200000006ff */
[----:B0-----:R-:W-:Y:S01]  /*1240*/  @P1 FFMA.FTZ R156, R157, R165, R156 ;  /* 0x000000a59d9c1223 */ /* 0x001fe2000001009c */
[C---:B------:R-:W-:Y:S01]  /*1250*/  SHF.L.U32 R159, R115.reuse, 0x10, RZ ;  /* 0x00000010739f7819 */ /* 0x040fe200000006ff */
[----:B-1----:R-:W-:Y:S01]  /*1260*/  @P1 FFMA.FTZ R131, R158, R161, R131 ;  /* 0x000000a19e831223 */ /* 0x002fe20000010083 */
[----:B------:R-:W-:Y:S01]  /*1270*/  PRMT R114, R114, 0x7632, R114 ;  /* 0x0000763272727816 */ /* 0x000fe20000000072 */
[----:B------:R-:W-:Y:S01]  /*1280*/  @P1 IMAD.U32 R165, R110, 0x10000, RZ ;  /* 0x000100006ea51824 */ /* 0x000fe200078e00ff */
[----:B------:R-:W-:-:S02]  /*1290*/  PRMT R115, R115, 0x7632, R115 ;  /* 0x0000763273737816 */ /* 0x000fc40000000073 */
[----:B------:R-:W-:Y:S02]  /*12a0*/  @P1 PRMT R113, R110, 0x7632, R113 ;  /* 0x000076326e711816 */ /* 0x000fe40000000071 */
[C---:B------:R-:W-:Y:S02]  /*12b0*/  @P1 PRMT R157, R111.reuse, 0x7632, R157 ;  /* 0x000076326f9d1816 */ /* 0x040fe4000000009d */
[----:B------:R-:W-:Y:S02]  /*12c0*/  @P1 SHF.L.U32 R164, R111, 0x10, RZ ;  /* 0x000000106fa41819 */ /* 0x000fe400000006ff */
[----:B------:R-:W-:Y:S02]  /*12d0*/  @P1 SHF.L.U32 R163, R108, 0x10, RZ ;  /* 0x000000106ca31819 */ /* 0x000fe400000006ff */
[----:B------:R-:W-:Y:S01]  /*12e0*/  @P1 SHF.L.U32 R113, R113, 0x10, RZ ;  /* 0x0000001071711819 */ /* 0x000fe200000006ff */
[----:B----4-:R-:W-:Y:S01]  /*12f0*/  @P1 FFMA.FTZ R159, R164, R168, R159 ;  /* 0x000000a8a49f1223 */ /* 0x010fe2000001009f */
[----:B------:R-:W-:Y:S01]  /*1300*/  SHF.L.U32 R158, R114, 0x10, RZ ;  /* 0x00000010729e7819 */ /* 0x000fe200000006ff */
[----:B------:R-:W-:Y:S01]  /*1310*/  @P1 IMAD.U32 R114, R157, 0x10000, RZ ;  /* 0x000100009d721824 */ /* 0x000fe200078e00ff */
[----:B------:R-:W-:Y:S01]  /*1320*/  SHF.L.U32 R161, R115, 0x10, RZ ;  /* 0x0000001073a17819 */ /* 0x000fe200000006ff */
[----:B------:R-:W-:Y:S01]  /*1330*/  @P1 FFMA.FTZ R160, R163, R162, R160 ;  /* 0x000000a2a3a01223 */ /* 0x000fe200000100a0 */
[----:B------:R-:W-:Y:S01]  /*1340*/  @!P1 MOV R157, R112 ;  /* 0x00000070009d9202 */ /* 0x000fe20000000f00 */
[----:B------:R-:W-:Y:S01]  /*1350*/  @P1 FFMA.FTZ R157, R165, R166, R112 ;  /* 0x000000a6a59d1223 */ /* 0x000fe20000010070 */
[----:B------:R-:W-:Y:S01]  /*1360*/  @P1 FFMA.FTZ R158, R113, R167, R158 ;  /* 0x000000a7719e1223 */ /* 0x000fe2000001009e */
        /* <DEDUP_REMOVED lines=14> */
.L_x_201:
[----:B0-----:R-:W0:Y:S01]  /*1450*/  @P0 LDC R115, c[0x0][0x40c] ;  /* 0x00010300ff730b82 */ /* 0x001e220000000800 */
[----:B-----5:R-:W-:Y:S01]  /*1460*/  @P0 PRMT R112, R108, 0x7632, R112 ;  /* 0x000076326c700816 */ /* 0x020fe20000000070 */
[----:B------:R-:W-:Y:S01]  /*1470*/  HFMA2 R131, -RZ, RZ, 0, 0 ;  /* 0x00000000ff837431 */ /* 0x000fe200000001ff */
[----:B------:R-:W-:Y:S02]  /*1480*/  @P0 PRMT R113, R109, 0x7632, R113 ;  /* 0x000076326d710816 */ /* 0x000fe40000000071 */
[----:B------:R-:W-:Y:S02]  /*1490*/  CS2R R156, SRZ ;  /* 0x00000000009c7805 */ /* 0x000fe4000001ff00 */
[----:B------:R-:W-:Y:S02]  /*14a0*/  @P0 PRMT R114, R110, 0x7632, R114 ;  /* 0x000076326e720816 */ /* 0x000fe40000000072 */
[----:B------:R-:W-:Y:S02]  /*14b0*/  CS2R R158, SRZ ;  /* 0x00000000009e7805 */ /* 0x000fe4000001ff00 */
[----:B------:R-:W-:Y:S01]  /*14c0*/  @P0 SHF.L.U32 R112, R112, 0x10, RZ ;  /* 0x0000001070700819 */ /* 0x000fe200000006ff */
[----:B------:R-:W1:Y:S01]  /*14d0*/  @P0 LDC R160, c[0x0][0x40c] ;  /* 0x00010300ffa00b82 */ /* 0x000e620000000800 */
[----:B------:R-:W-:Y:S01]  /*14e0*/  @P0 IMAD.U32 R113, R113, 0x10000, RZ ;  /* 0x0001000071710824 */ /* 0x000fe200078e00ff */
[----:B------:R-:W-:-:S02]  /*14f0*/  @P0 SHF.L.U32 R114, R114, 0x10, RZ ;  /* 0x0000001072720819 */ /* 0x000fc400000006ff */
[----:B------:R-:W-:-:S04]  /*1500*/  @P0 SHF.L.U32 R165, R111, 0x10, RZ ;  /* 0x000000106fa50819 */ /* 0x000fc800000006ff */
        /* <DEDUP_REMOVED lines=8> */
[----:B------:R-:W-:Y:S02]  /*1590*/  @P0 SHF.L.U32 R113, R108, 0x10, RZ ;  /* 0x000000106c710819 */ /* 0x000fe400000006ff */
[----:B------:R-:W-:-:S04]  /*15a0*/  CS2R R160, SRZ ;  /* 0x0000000000a07805 */ /* 0x000fc8000001ff00 */
        /* <DEDUP_REMOVED lines=23> */
.L_x_202:
[----:B------:R-:W0:Y:S01]  /*1720*/  @P0 LDC.64 R162, c[0x0][0x390] ;  /* 0x0000e400ffa20b82 */ /* 0x000e220000000a00 */
[----:B------:R-:W-:Y:S02]  /*1730*/  IADD3 R165, PT, PT, R129, 0x20, RZ ;  /* 0x0000002081a57810 */ /* 0x000fe40007ffe0ff */
[----:B------:R-:W-:-:S03]  /*1740*/  @P0 IADD3 R167, PT, PT, R130, 0x40, RZ ;  /* 0x0000004082a70810 */ /* 0x000fc60007ffe0ff */
[----:B------:R-:W-:-:S05]  /*1750*/  IMAD.WIDE.U32 R164, R165, 0x10, R116 ;  /* 0x00000010a5a47825 */ /* 0x000fca00078e0074 */
[----:B------:R1:W-:Y:S01]  /*1760*/  STG.E.128 desc[UR6][R164.64], R112 ;  /* 0x00000070a4007986 */ /* 0x0003e2000c101d06 */
[----:B0-----:R-:W-:-:S05]  /*1770*/  @P0 IMAD.WIDE.U32 R162, R167, 0x10, R162 ;  /* 0x00000010a7a20825 */ /* 0x001fca00078e00a2 */
[----:B------:R1:W5:Y:S01]  /*1780*/  @P0 LDG.E.128 R108, desc[UR6][R162.64] ;  /* 0x00000006a26c0981 */ /* 0x000362000c1e1d00 */
[----:B------:R-:W-:Y:S05]  /*1790*/  BRA.U !UP0, `(.L_x_203) ;  /* 0x0000000108e87547 */ /* 0x000fea000b800000 */
[----:B-1----:R-:W0:Y:S01]  /*17a0*/  LDC.64 R112, c[0x0][0x3a0] ;  /* 0x0000e800ff707b82 */ /* 0x002e220000000a00 */
[----:B------:R-:W-:-:S04]  /*17b0*/  VIADD R115, R129, 0x40 ;  /* 0x0000004081737836 */ /* 0x000fc80000000000 */
        /* <DEDUP_REMOVED lines=9> */
[----:B------:R-:W-:Y:S01]  /*1850*/  @P1 SHF.L.U32 R165, R164, 0x10, RZ ;  /* 0x00000010a4a51819 */ /* 0x000fe200000006ff */
[----:B------:R-:W-:-:S06]  /*1860*/  @P1 IMAD.U32 R164, R110, 0x10000, RZ ;  /* 0x000100006ea41824 */ /* 0x000fcc00078e00ff */
[----:B------:R-:W3:Y:S08]  /*1870*/  @P1 LDC R176, c[0x0][0x40c] ;  /* 0x00010300ffb01b82 */ /* 0x000ef00000000800 */
[----:B------:R-:W4:Y:S08]  /*1880*/  @P1 LDC R177, c[0x0][0x40c] ;  /* 0x00010300ffb11b82 */ /* 0x000f300000000800 */
[----:B------:R-:W4:Y:S08]  /*1890*/  @P1 LDC R178, c[0x0][0x40c] ;  /* 0x00010300ffb21b82 */ /* 0x000f300000000800 */
[----:B------:R-:W4:Y:S08]  /*18a0*/  @P1 LDC R179, c[0x0][0x40c] ;  /* 0x00010300ffb31b82 */ /* 0x000f300000000800 */
[----:B------:R-:W4:Y:S08]  /*18b0*/  @P1 LDC R174, c[0x0][0x40c] ;  /* 0x00010300ffae1b82 */ /* 0x000f300000000800 */
[----:B------:R-:W4:Y:S01]  /*18c0*/  @P1 LDC R180, c[0x0][0x40c] ;  /* 0x00010300ffb41b82 */ /* 0x000f220000000800 */
[----:B--2---:R-:W-:Y:S01]  /*18d0*/  SHF.L.U32 R167, R113, 0x10, RZ ;  /* 0x0000001071a77819 */ /* 0x004fe200000006ff */
[C---:B------:R-:W-:Y:S01]  /*18e0*/  IMAD.U32 R170, R112.reuse, 0x10000, RZ ;  /* 0x0001000070aa7824 */ /* 0x040fe200078e00ff */
[----:B------:R-:W-:-:S02]  /*18f0*/  PRMT R162, R112, 0x7632, R162 ;  /* 0x0000763270a27816 */ /* 0x000fc400000000a2 */
[----:B------:R-:W-:Y:S01]  /*1900*/  PRMT R113, R113, 0x7632, R113 ;  /* 0x0000763271717816 */ /* 0x000fe20000000071 */
[----:B-1----:R-:W-:Y:S01]  /*1910*/  @P1 FFMA.FTZ R167, R172, R175, R167 ;  /* 0x000000afaca71223 */ /* 0x002fe200000100a7 */
[----:B------:R-:W-:Y:S02]  /*1920*/  SHF.L.U32 R168, R162, 0x10, RZ ;  /* 0x00000010a2a87819 */ /* 0x000fe400000006ff */
[----:B------:R-:W-:Y:S02]  /*1930*/  SHF.L.U32 R166, R113, 0x10, RZ ;  /* 0x0000001071a67819 */ /* 0x000fe400000006ff */
[C---:B------:R-:W-:Y:S01]  /*1940*/  SHF.L.U32 R173, R114.reuse, 0x10, RZ ;  /* 0x0000001072ad7819 */ /* 0x040fe200000006ff */
[----:B0-----:R-:W-:Y:S01]  /*1950*/  @P1 FFMA.FTZ R168, R163, R169, R168 ;  /* 0x000000a9a3a81223 */ /* 0x001fe200000100a8 */
[----:B------:R-:W-:Y:S01]  /*1960*/  SHF.L.U32 R171, R115, 0x10, RZ ;  /* 0x0000001073ab7819 */ /* 0x000fe200000006ff */
[----:B---3--:R-:W-:Y:S01]  /*1970*/  @P1 FFMA.FTZ R166, R165, R176, R166 ;  /* 0x000000b0a5a61223 */ /* 0x008fe200000100a6 */
[----:B------:R-:W-:Y:S01]  /*1980*/  PRMT R114, R114, 0x7632, R114 ;  /* 0x0000763272727816 */ /* 0x000fe20000000072 */
[----:B----4-:R-:W-:Y:S01]  /*1990*/  @P1 FFMA.FTZ R173, R164, R177, R173 ;  /* 0x000000b1a4ad1223 */ /* 0x010fe200000100ad */
[----:B------:R-:W-:-:S02]  /*19a0*/  PRMT R115, R115, 0x7632, R115 ;  /* 0x0000763273737816 */ /* 0x000fc40000000073 */
[----:B------:R-:W-:Y:S02]  /*19b0*/  @P1 PRMT R112, R110, 0x7632, R112 ;  /* 0x000076326e701816 */ /* 0x000fe40000000070 */
[C---:B------:R-:W-:Y:S02]  /*19c0*/  @P1 PRMT R162, R111.reuse, 0x7632, R162 ;  /* 0x000076326fa21816 */ /* 0x040fe400000000a2 */
[----:B------:R-:W-:Y:S02]  /*19d0*/  @P1 SHF.L.U32 R176, R111, 0x10, RZ ;  /* 0x000000106fb01819 */ /* 0x000fe400000006ff */
[----:B------:R-:W-:Y:S01]  /*19e0*/  @P1 SHF.L.U32 R163, R108, 0x10, RZ ;  /* 0x000000106ca31819 */ /* 0x000fe200000006ff */
[----:B------:R-:W-:Y:S01]  /*19f0*/  @P1 IMAD.U32 R162, R162, 0x10000, RZ ;  /* 0x00010000a2a21824 */ /* 0x000fe200078e00ff */
[----:B------:R-:W-:Y:S01]  /*1a00*/  @P1 SHF.L.U32 R113, R112, 0x10, RZ ;  /* 0x0000001070711819 */ /* 0x000fe200000006ff */
[----:B------:R-:W-:Y:S01]  /*1a10*/  @P1 FFMA.FTZ R171, R176, R179, R171 ;  /* 0x000000b3b0ab1223 */ /* 0x000fe200000100ab */
[----:B------:R-:W-:Y:S01]  /*1a20*/  SHF.L.U32 R172, R114, 0x10, RZ ;  /* 0x0000001072ac7819 */ /* 0x000fe200000006ff */
[----:B------:R-:W-:Y:S01]  /*1a30*/  @P1 FFMA.FTZ R170, R163, R174, R170 ;  /* 0x000000aea3aa1223 */ /* 0x000fe200000100aa */
[----:B------:R-:W-:-:S02]  /*1a40*/  SHF.L.U32 R169, R115, 0x10, RZ ;  /* 0x0000001073a97819 */ /* 0x000fc400000006ff */
[----:B------:R-:W-:Y:S01]  /*1a50*/  F2FP.BF16.F32.PACK_AB R114, RZ, R166 ;  /* 0x000000a6ff72723e */ /* 0x000fe200000010ff */
[----:B------:R-:W-:Y:S01]  /*1a60*/  @P1 FFMA.FTZ R172, R113, R178, R172 ;  /* 0x000000b271ac1223 */ /* 0x000fe200000100ac */
[----:B------:R-:W-:Y:S01]  /*1a70*/  F2FP.BF16.F32.PACK_AB R113, RZ, R167 ;  /* 0x000000a7ff71723e */ /* 0x000fe200000010ff */
[----:B------:R-:W-:Y:S01]  /*1a80*/  @P1 FFMA.FTZ R169, R162, R180, R169 ;  /* 0x000000b4a2a91223 */ /* 0x000fe200000100a9 */
[----:B------:R-:W-:Y:S02]  /*1a90*/  F2FP.BF16.F32.PACK_AB R162, RZ, R168 ;  /* 0x000000a8ffa2723e */ /* 0x000fe400000010ff */
[----:B------:R-:W-:Y:S02]  /*1aa0*/  F2FP.BF16.F32.PACK_AB R163, RZ, R173 ;  /* 0x000000adffa3723e */ /* 0x000fe400000010ff */
[----:B------:R-:W-:Y:S02]  /*1ab0*/  F2FP.BF16.F32.PACK_AB R164, RZ, R172 ;  /* 0x000000acffa4723e */ /* 0x000fe400000010ff */
[----:B------:R-:W-:-:S02]  /*1ac0*/  F2FP.BF16.F32.PACK_AB R165, RZ, R171 ;  /* 0x000000abffa5723e */ /* 0x000fc400000010ff */
[----:B------:R-:W-:Y:S02]  /*1ad0*/  F2FP.BF16.F32.PACK_AB R112, RZ, R170 ;  /* 0x000000aaff70723e */ /* 0x000fe400000010ff */
[----:B------:R-:W-:Y:S02]  /*1ae0*/  F2FP.BF16.F32.PACK_AB R115, RZ, R169 ;  /* 0x000000a9ff73723e */ /* 0x000fe400000010ff */
[----:B------:R-:W-:Y:S02]  /*1af0*/  PRMT R113, R113, 0x5410, R114 ;  /* 0x0000541071717816 */ /* 0x000fe40000000072 */
[----:B------:R-:W-:Y:S02]  /*1b00*/  PRMT R114, R163, 0x5410, R164 ;  /* 0x00005410a3727816 */ /* 0x000fe400000000a4 */
[----:B------:R-:W-:Y:S02]  /*1b10*/  PRMT R112, R112, 0x5410, R162 ;  /* 0x0000541070707816 */ /* 0x000fe400000000a2 */
[----:B------:R-:W-:Y:S01]  /*1b20*/  PRMT R115, R165, 0x5410, R115 ;  /* 0x00005410a5737816 */ /* 0x000fe20000000073 */
[----:B------:R-:W-:Y:S06]  /*1b30*/  BRA `(.L_x_204) ;  /* 0x0000000000b07947 */ /* 0x000fec0003800000 */
.L_x_203:
[----:B-1----:R-:W0:Y:S01]  /*1b40*/  @P0 LDC R115, c[0x0][0x40c] ;  /* 0x00010300ff730b82 */ /* 0x002e220000000800 */
        /* <DEDUP_REMOVED lines=8> */
[----:B------:R-:W-:Y:S02]  /*1bd0*/  @P0 SHF.L.U32 R113, R113, 0x10, RZ ;  /* 0x0000001071710819 */ /* 0x000fe400000006ff */
[----:B------:R-:W-:Y:S02]  /*1be0*/  CS2R R170, SRZ ;  /* 0x0000000000aa7805 */ /* 0x000fe4000001ff00 */
[----:B------:R-:W-:-:S03]  /*1bf0*/  @P0 SHF.L.U32 R114, R114, 0x10, RZ ;  /* 0x0000001072720819 */ /* 0x000fc600000006ff */
        /* <DEDUP_REMOVED lines=8> */
[----:B------:R-:W-:Y:S01]  /*1c80*/  @P0 IMAD.U32 R113, R108, 0x10000, RZ ;  /* 0x000100006c710824 */ /* 0x000fe200078e00ff */
[----:B------:R-:W-:-:S05]  /*1c90*/  @P0 SHF.L.U32 R164, R111, 0x10, RZ ;  /* 0x000000106fa40819 */ /* 0x000fca00000006ff */
[----:B------:R-:W1:Y:S01]  /*1ca0*/  @P0 LDC R177, c[0x0][0x40c] ;  /* 0x00010300ffb10b82 */ /* 0x000e620000000800 */
[----:B--2---:R-:W-:Y:S01]  /*1cb0*/  @P0 FMUL.FTZ R172, R114, R165 ;  /* 0x000000a572ac0220 */ /* 0x004fe20000410000 */
[----:B------:R-:W-:-:S06]  /*1cc0*/  @P0 SHF.L.U32 R114, R109, 0x10, RZ ;  /* 0x000000106d720819 */ /* 0x000fcc00000006ff */
        /* <DEDUP_REMOVED lines=19> */
.L_x_204:
[----:B------:R-:W0:Y:S01]  /*1e00*/  @P0 LDC.64 R162, c[0x0][0x390] ;  /* 0x0000e400ffa20b82 */ /* 0x000e220000000a00 */
[----:B------:R-:W-:Y:S01]  /*1e10*/  VIADD R165, R129, 0x40 ;  /* 0x0000004081a57836 */ /* 0x000fe20000000000 */
[----:B------:R-:W-:-:S03]  /*1e20*/  @P0 IADD3 R175, PT, PT, R130, 0x60, RZ ;  /* 0x0000006082af0810 */ /* 0x000fc60007ffe0ff */
[----:B------:R-:W-:-:S05]  /*1e30*/  IMAD.WIDE.U32 R164, R165, 0x10, R116 ;  /* 0x00000010a5a47825 */ /* 0x000fca00078e0074 */
[----:B------:R1:W-:Y:S01]  /*1e40*/  STG.E.128 desc[UR6][R164.64], R112 ;  /* 0x00000070a4007986 */ /* 0x0003e2000c101d06 */
[----:B0-----:R-:W-:-:S05]  /*1e50*/  @P0 IMAD.WIDE.U32 R162, R175, 0x10, R162 ;  /* 0x00000010afa20825 */ /* 0x001fca00078e00a2 */
[----:B------:R1:W5:Y:S01]  /*1e60*/  @P0 LDG.E.128 R108, desc[UR6][R162.64] ;  /* 0x00000006a26c0981 */ /* 0x000362000c1e1d00 */
[----:B------:R-:W-:Y:S05]  /*1e70*/  BRA.U !UP0, `(.L_x_205) ;  /* 0x0000000108e87547 */ /* 0x000fea000b800000 */
[----:B-1----:R-:W0:Y:S01]  /*1e80*/  LDC.64 R112, c[0x0][0x3a0] ;  /* 0x0000e800ff707b82 */ /* 0x002e220000000a00 */
[----:B------:R-:W-:-:S05]  /*1e90*/  IADD3 R115, PT, PT, R129, 0x60, RZ ;  /* 0x0000006081737810 */ /* 0x000fca0007ffe0ff */
[----:B0-----:R-:W-:-:S06]  /*1ea0*/  IMAD.WIDE.U32 R112, R115, 0x10, R112 ;  /* 0x0000001073707825 */ /* 0x001fcc00078e0070 */
[----:B------:R-:W2:Y:S01]  /*1eb0*/  LDG.E.128 R112, desc[UR6][R112.64] ;  /* 0x0000000670707981 */ /* 0x000ea2000c1e1d00 */
[----:B------:R-:W-:-:S13]  /*1ec0*/  ISETP.GT.AND P1, PT, R123, RZ, PT ;  /* 0x000000ff7b00720c */ /* 0x000fda0003f24270 */
[----:B------:R-:W0:Y:S01]  /*1ed0*/  @P1 LDC R178, c[0x0][0x40c] ;  /* 0x00010300ffb21b82 */ /* 0x000e220000000800 */
[----:B-----5:R-:W-:Y:S02]  /*1ee0*/  @P1 PRMT R162, R108, 0x7632, R162 ;  /* 0x000076326ca21816 */ /* 0x020fe400000000a2 */
[C---:B------:R-:W-:Y:S02]  /*1ef0*/  @P1 SHF.L.U32 R184, R109.reuse, 0x10, RZ ;  /* 0x000000106db81819 */ /* 0x040fe400000006ff */
[----:B------:R-:W-:Y:S02]  /*1f00*/  @P1 SHF.L.U32 R163, R162, 0x10, RZ ;  /* 0x00000010a2a31819 */ /* 0x000fe400000006ff */
[----:B------:R-:W-:Y:S01]  /*1f10*/  @P1 PRMT R164, R109, 0x7632, R164 ;  /* 0x000076326da41816 */ /* 0x000fe200000000a4 */
[----:B------:R-:W1:Y:S04]  /*1f20*/  @P1 LDC R181, c[0x0][0x40c] ;  /* 0x00010300ffb51b82 */ /* 0x000e680000000800 */
[----:B------:R-:W-:Y:S01]  /*1f30*/  @P1 IMAD.U32 R165, R164, 0x10000, RZ ;  /* 0x00010000a4a51824 */ /* 0x000fe200078e00ff */
[----:B------:R-:W-:-:S03]  /*1f40*/  @P1 SHF.L.U32 R164, R110, 0x10, RZ ;  /* 0x000000106ea41819 */ /* 0x000fc600000006ff */
        /* <DEDUP_REMOVED lines=8> */
[----:B------:R-:W-:Y:S02]  /*1fd0*/  SHF.L.U32 R174, R162, 0x10, RZ ;  /* 0x00000010a2ae7819 */ /* 0x000fe400000006ff */
[----:B------:R-:W-:Y:S01]  /*1fe0*/  PRMT R113, R113, 0x7632, R113 ;  /* 0x0000763271717816 */ /* 0x000fe20000000071 */
[----:B-1----:R-:W-:Y:S01]  /*1ff0*/  @P1 FFMA.FTZ R175, R184, R181, R175 ;  /* 0x000000b5b8af1223 */ /* 0x002fe200000100af */
[----:B------:R-:W-:Y:S01]  /*2000*/  SHF.L.U32 R180, R112, 0x10, RZ ;  /* 0x0000001070b47819 */ /* 0x000fe200000006ff */
[----:B0-----:R-:W-:Y:S01]  /*2010*/  @P1 FFMA.FTZ R174, R163, R178, R174 ;  /* 0x000000b2a3ae1223 */ /* 0x001fe200000100ae */
[----:B------:R-:W-:Y:S01]  /*2020*/  SHF.L.U32 R177, R114, 0x10, RZ ;  /* 0x0000001072b17819 */ /* 0x000fe200000006ff */
[----:B------:R-:W-:Y:S01]  /*2030*/  IMAD.U32 R176, R113, 0x10000, RZ ;  /* 0x0001000071b07824 */ /* 0x000fe200078e00ff */
[----:B------:R-:W-:-:S02]  /*2040*/  SHF.L.U32 R179, R115, 0x10, RZ ;  /* 0x0000001073b37819 */ /* 0x000fc400000006ff */
[----:B------:R-:W-:Y:S01]  /*2050*/  PRMT R114, R114, 0x7632, R114 ;  /* 0x0000763272727816 */ /* 0x000fe20000000072 */
[----:B---3--:R-:W-:Y:S01]  /*2060*/  @P1 FFMA.FTZ R176, R165, R183, R176 ;  /* 0x000000b7a5b01223 */ /* 0x008fe200000100b0 */
[----:B------:R-:W-:Y:S01]  /*2070*/  PRMT R115, R115, 0x7632, R115 ;  /* 0x0000763273737816 */ /* 0x000fe20000000073 */
[----:B----4-:R-:W-:Y:S01]  /*2080*/  @P1 FFMA.FTZ R177, R164, R185, R177 ;  /* 0x000000b9a4b11223 */ /* 0x010fe200000100b1 */
[----:B------:R-:W-:Y:S02]  /*2090*/  @P1 PRMT R112, R110, 0x7632, R112 ;  /* 0x000076326e701816 */ /* 0x000fe40000000070 */
[C---:B------:R-:W-:Y:S02]  /*20a0*/  @P1 PRMT R162, R111.reuse, 0x7632, R162 ;  /* 0x000076326fa21816 */ /* 0x040fe400000000a2 */
[----:B------:R-:W-:Y:S01]  /*20b0*/  @P1 SHF.L.U32 R184, R111, 0x10, RZ ;  /* 0x000000106fb81819 */ /* 0x000fe200000006ff */
[----:B------:R-:W-:Y:S01]  /*20c0*/  @P1 IMAD.U32 R113, R112, 0x10000, RZ ;  /* 0x0001000070711824 */ /* 0x000fe200078e00ff */
[----:B------:R-:W-:-:S02]  /*20d0*/  @P1 SHF.L.U32 R163, R108, 0x10, RZ ;  /* 0x000000106ca31819 */ /* 0x000fc400000006ff */
[----:B------:R-:W-:Y:S01]  /*20e0*/  SHF.L.U32 R178, R114, 0x10, RZ ;  /* 0x0000001072b27819 */ /* 0x000fe200000006ff */
[----:B------:R-:W-:Y:S01]  /*20f0*/  @P1 FFMA.FTZ R179, R184, R187, R179 ;  /* 0x000000bbb8b31223 */ /* 0x000fe200000100b3 */
        /* <DEDUP_REMOVED lines=18> */
.L_x_205:
        /* <DEDUP_REMOVED lines=9> */
[----:B------:R-:W-:Y:S01]  /*22b0*/  @P0 IMAD.U32 R113, R113, 0x10000, RZ ;  /* 0x0001000071710824 */ /* 0x000fe200078e00ff */
[----:B------:R-:W-:Y:S02]  /*22c0*/  @P0 SHF.L.U32 R114, R114, 0x10, RZ ;  /* 0x0000001072720819 */ /* 0x000fe400000006ff */
[----:B------:R-:W-:-:S04]  /*22d0*/  CS2R R180, SRZ ;  /* 0x0000000000b47805 */ /* 0x000fc8000001ff00 */
[----:B------:R-:W2:Y:S08]  /*22e0*/  @P0 LDC R165, c[0x0][0x40c] ;  /* 0x00010300ffa50b82 */ /* 0x000eb00000000800 */
[----:B------:R-:W3:Y:S01]  /*22f0*/  @P0 LDC R162, c[0x0][0x40c] ;  /* 0x00010300ffa20b82 */ /* 0x000ee20000000800 */
[----:B0-----:R-:W-:Y:S01]  /*2300*/  @P0 FMUL.FTZ R174, R112, R115 ;  /* 0x0000007370ae0220 */ /* 0x001fe20000410000 */
[----:B------:R-:W-:Y:S01]  /*2310*/  @P0 PRMT R112, R111, 0x7632, R112 ;  /* 0x000076326f700816 */ /* 0x000fe20000000070 */
[----:B------:R-:W-:-:S03]  /*2320*/  @P0 IMAD.U32 R115, R110, 0x10000, RZ ;  /* 0x000100006e730824 */ /* 0x000fc600078e00ff */
[----:B------:R-:W-:Y:S02]  /*2330*/  @P0 SHF.L.U32 R112, R112, 0x10, RZ ;  /* 0x0000001070700819 */ /* 0x000fe400000006ff */
[----:B------:R-:W0:Y:S01]  /*2340*/  @P0 LDC R163, c[0x0][0x40c] ;  /* 0x00010300ffa30b82 */ /* 0x000e220000000800 */
[----:B-1----:R-:W-:Y:S01]  /*2350*/  @P0 FMUL.FTZ R176, R113, R164 ;  /* 0x000000a471b00220 */ /* 0x002fe20000410000 */
[----:B------:R-:W-:Y:S02]  /*2360*/  @P0 SHF.L.U32 R113, R108, 0x10, RZ ;  /* 0x000000106c710819 */ /* 0x000fe400000006ff */
[----:B------:R-:W-:-:S04]  /*2370*/  @P0 SHF.L.U32 R164, R111, 0x10, RZ ;  /* 0x000000106fa40819 */ /* 0x000fc800000006ff */
        /* <DEDUP_REMOVED lines=22> */
.L_x_206:
        /* <DEDUP_REMOVED lines=14> */
[----:B-----5:R-:W-:Y:S01]  /*25c0*/  @P1 PRMT R162, R108, 0x7632, R162 ;  /* 0x000076326ca21816 */ /* 0x020fe200000000a2 */
[C---:B------:R-:W-:Y:S01]  /*25d0*/  @P1 IMAD.U32 R188, R109.reuse, 0x10000, RZ ;  /* 0x000100006dbc1824 */ /* 0x040fe200078e00ff */
[----:B------:R-:W-:Y:S02]  /*25e0*/  @P1 PRMT R164, R109, 0x7632, R164 ;  /* 0x000076326da41816 */ /* 0x000fe400000000a4 */
[----:B------:R-:W-:Y:S02]  /*25f0*/  @P1 SHF.L.U32 R163, R162, 0x10, RZ ;  /* 0x00000010a2a31819 */ /* 0x000fe400000006ff */
[----:B------:R-:W-:Y:S01]  /*2600*/  @P1 SHF.L.U32 R165, R164, 0x10, RZ ;  /* 0x00000010a4a51819 */ /* 0x000fe200000006ff */
[----:B------:R-:W1:Y:S01]  /*2610*/  @P1 LDC R191, c[0x0][0x40c] ;  /* 0x00010300ffbf1b82 */ /* 0x000e620000000800 */
[----:B------:R-:W-:-:S07]  /*2620*/  @P1 SHF.L.U32 R164, R110, 0x10, RZ ;  /* 0x000000106ea41819 */ /* 0x000fce00000006ff */
[----:B------:R-:W3:Y:S08]  /*2630*/  @P1 LDC R192, c[0x0][0x40c] ;  /* 0x00010300ffc01b82 */ /* 0x000ef00000000800 */
[----:B------:R-:W4:Y:S08]  /*2640*/  @P1 LDC R193, c[0x0][0x40c] ;  /* 0x00010300ffc11b82 */ /* 0x000f300000000800 */
[----:B------:R-:W3:Y:S08]  /*2650*/  @P1 LDC R194, c[0x0][0x40c] ;  /* 0x00010300ffc21b82 */ /* 0x000ef00000000800 */
[----:B------:R-:W3:Y:S08]  /*2660*/  @P1 LDC R195, c[0x0][0x40c] ;  /* 0x00010300ffc31b82 */ /* 0x000ef00000000800 */
[----:B------:R-:W3:Y:S08]  /*2670*/  @P1 LDC R190, c[0x0][0x40c] ;  /* 0x00010300ffbe1b82 */ /* 0x000ef00000000800 */
[----:B------:R-:W3:Y:S01]  /*2680*/  @P1 LDC R196, c[0x0][0x40c] ;  /* 0x00010300ffc41b82 */ /* 0x000ee20000000800 */
[----:B--2---:R-:W-:-:S02]  /*2690*/  PRMT R162, R112, 0x7632, R162 ;  /* 0x0000763270a27816 */ /* 0x004fc400000000a2 */
[C---:B------:R-:W-:Y:S02]  /*26a0*/  SHF.L.U32 R183, R113.reuse, 0x10, RZ ;  /* 0x0000001071b77819 */ /* 0x040fe400000006ff */
[----:B------:R-:W-:Y:S01]  /*26b0*/  PRMT R113, R113, 0x7632, R113 ;  /* 0x0000763271717816 */ /* 0x000fe20000000071 */
[----:B------:R-:W-:Y:S01]  /*26c0*/  IMAD.U32 R184, R162, 0x10000, RZ ;  /* 0x00010000a2b87824 */ /* 0x000fe200078e00ff */
[----:B------:R-:W-:Y:S01]  /*26d0*/  SHF.L.U32 R186, R112, 0x10, RZ ;  /* 0x0000001070ba7819 */ /* 0x000fe200000006ff */
[----:B-1----:R-:W-:Y:S01]  /*26e0*/  @P1 FFMA.FTZ R183, R188, R191, R183 ;  /* 0x000000bfbcb71223 */ /* 0x002fe200000100b7 */
[----:B------:R-:W-:Y:S01]  /*26f0*/  SHF.L.U32 R189, R114, 0x10, RZ ;  /* 0x0000001072bd7819 */ /* 0x000fe200000006ff */
[----:B0-----:R-:W-:Y:S01]  /*2700*/  @P1 FFMA.FTZ R184, R163, R185, R184 ;  /* 0x000000b9a3b81223 */ /* 0x001fe200000100b8 */
[----:B------:R-:W-:Y:S02]  /*2710*/  SHF.L.U32 R182, R113, 0x10, RZ ;  /* 0x0000001071b67819 */ /* 0x000fe400000006ff */
[----:B------:R-:W-:Y:S01]  /*2720*/  SHF.L.U32 R187, R115, 0x10, RZ ;  /* 0x0000001073bb7819 */ /* 0x000fe200000006ff */
[----:B----4-:R-:W-:Y:S01]  /*2730*/  @P1 FFMA.FTZ R189, R164, R193, R189 ;  /* 0x000000c1a4bd1223 */ /* 0x010fe200000100bd */
[----:B------:R-:W-:Y:S01]  /*2740*/  PRMT R114, R114, 0x7632, R114 ;  /* 0x0000763272727816 */ /* 0x000fe20000000072 */
[----:B---3--:R-:W-:Y:S01]  /*2750*/  @P1 FFMA.FTZ R182, R165, R192, R182 ;  /* 0x000000c0a5b61223 */ /* 0x008fe200000100b6 */
[----:B------:R-:W-:Y:S01]  /*2760*/  PRMT R115, R115, 0x7632, R115 ;  /* 0x0000763273737816 */ /* 0x000fe20000000073 */
[----:B------:R-:W-:Y:S01]  /*2770*/  @P1 IMAD.U32 R192, R111, 0x10000, RZ ;  /* 0x000100006fc01824 */ /* 0x000fe200078e00ff */
[----:B------:R-:W-:-:S02]  /*2780*/  @P1 PRMT R112, R110, 0x7632, R112 ;  /* 0x000076326e701816 */ /* 0x000fc40000000070 */
[----:B------:R-:W-:Y:S01]  /*2790*/  @P1 PRMT R162, R111, 0x7632, R162 ;  /* 0x000076326fa21816 */ /* 0x000fe200000000a2 */
[----:B------:R-:W-:Y:S01]  /*27a0*/  IMAD.U32 R185, R115, 0x10000, RZ ;  /* 0x0001000073b97824 */ /* 0x000fe200078e00ff */
[----:B------:R-:W-:Y:S01]  /*27b0*/  @P1 SHF.L.U32 R163, R108, 0x10, RZ ;  /* 0x000000106ca31819 */ /* 0x000fe200000006ff */
[----:B------:R-:W-:Y:S01]  /*27c0*/  @P1 FFMA.FTZ R187, R192, R195, R187 ;  /* 0x000000c3c0bb1223 */ /* 0x000fe200000100bb */
[----:B------:R-:W-:Y:S02]  /*27d0*/  @P1 SHF.L.U32 R113, R112, 0x10, RZ ;  /* 0x0000001070711819 */ /* 0x000fe400000006ff */
[----:B------:R-:W-:Y:S01]  /*27e0*/  SHF.L.U32 R188, R114, 0x10, RZ ;  /* 0x0000001072bc7819 */ /* 0x000fe200000006ff */
[----:B------:R-:W-:Y:S01]  /*27f0*/  @P1 FFMA.FTZ R186, R163, R190, R186 ;  /* 0x000000bea3ba1223 */ /* 0x000fe200000100ba */
[----:B------:R-:W-:Y:S02]  /*2800*/  @P1 SHF.L.U32 R162, R162, 0x10, RZ ;  /* 0x00000010a2a21819 */ /* 0x000fe400000006ff */
        /* <DEDUP_REMOVED lines=15> */
.L_x_207:
        /* <DEDUP_REMOVED lines=20> */
[----:B------:R-:W-:Y:S02]  /*2a40*/  @P0 SHF.L.U32 R113, R108, 0x10, RZ ;  /* 0x000000106c710819 */ /* 0x000fe400000006ff */
[----:B------:R-:W-:-:S04]  /*2a50*/  @P0 SHF.L.U32 R164, R111, 0x10, RZ ;  /* 0x000000106fa40819 */ /* 0x000fc800000006ff */
[----:B------:R-:W1:Y:S01]  /*2a60*/  @P0 LDC R193, c[0x0][0x40c] ;  /* 0x00010300ffc10b82 */ /* 0x000e620000000800 */
[----:B--2---:R-:W-:Y:S01]  /*2a70*/  @P0 FMUL.FTZ R188, R114, R165 ;  /* 0x000000a572bc0220 */ /* 0x004fe20000410000 */
[----:B------:R-:W-:-:S06]  /*2a80*/  @P0 IMAD.U32 R114, R109, 0x10000, RZ ;  /* 0x000100006d720824 */ /* 0x000fcc00078e00ff */
        /* <DEDUP_REMOVED lines=19> */
.L_x_208:
[----:B------:R-:W0:Y:S01]  /*2bc0*/  @P0 LDC.64 R164, c[0x0][0x390] ;  /* 0x0000e400ffa40b82 */ /* 0x000e220000000a00 */
[----:B------:R-:W-:Y:S01]  /*2bd0*/  IADD3 R163, PT, PT, R129, 0x80, RZ ;  /* 0x0000008081a37810 */ /* 0x000fe20007ffe0ff */
[----:B------:R-:W-:-:S04]  /*2be0*/  @P0 VIADD R191, R130, 0xa0 ;  /* 0x000000a082bf0836 */ /* 0x000fc80000000000 */
        /* <DEDUP_REMOVED lines=24> */
[----:B--2---:R-:W-:Y:S01]  /*2d70*/  IMAD.U32 R191, R113, 0x10000, RZ ;  /* 0x0001000071bf7824 */ /* 0x004fe200078e00ff */
[----:B------:R-:W-:Y:S01]  /*2d80*/  PRMT R162, R112, 0x7632, R162 ;  /* 0x0000763270a27816 */ /* 0x000fe200000000a2 */
[----:B------:R-:W-:Y:S01]  /*2d90*/  IMAD.U32 R195, R115, 0x10000, RZ ;  /* 0x0001000073c37824 */ /* 0x000fe200078e00ff */
[----:B------:R-:W-:Y:S01]  /*2da0*/  PRMT R113, R113, 0x7632, R113 ;  /* 0x0000763271717816 */ /* 0x000fe20000000071 */
[----:B---3--:R-:W-:Y:S01]  /*2db0*/  @P1 FFMA.FTZ R191, R196, R199, R191 ;  /* 0x000000c7c4bf1223 */ /* 0x008fe200000100bf */
[----:B------:R-:W-:-:S02]  /*2dc0*/  SHF.L.U32 R192, R162, 0x10, RZ ;  /* 0x00000010a2c07819 */ /* 0x000fc400000006ff */
[----:B------:R-:W-:Y:S02]  /*2dd0*/  SHF.L.U32 R190, R113, 0x10, RZ ;  /* 0x0000001071be7819 */ /* 0x000fe400000006ff */
[----:B------:R-:W-:Y:S01]  /*2de0*/  SHF.L.U32 R194, R112, 0x10, RZ ;  /* 0x0000001070c27819 */ /* 0x000fe200000006ff */
[----:B0-----:R-:W-:Y:S01]  /*2df0*/  @P1 FFMA.FTZ R192, R163, R193, R192 ;  /* 0x000000c1a3c01223 */ /* 0x001fe200000100c0 */
[C---:B------:R-:W-:Y:S01]  /*2e00*/  SHF.L.U32 R197, R114.reuse, 0x10, RZ ;  /* 0x0000001072c57819 */ /* 0x040fe200000006ff */
[----:B-1----:R-:W-:Y:S01]  /*2e10*/  @P1 FFMA.FTZ R190, R165, R200, R190 ;  /* 0x000000c8a5be1223 */ /* 0x002fe200000100be */
[----:B------:R-:W-:Y:S02]  /*2e20*/  PRMT R114, R114, 0x7632, R114 ;  /* 0x0000763272727816 */ /* 0x000fe40000000072 */
[----:B------:R-:W-:Y:S01]  /*2e30*/  PRMT R115, R115, 0x7632, R115 ;  /* 0x0000763273737816 */ /* 0x000fe20000000073 */
[----:B----4-:R-:W-:Y:S01]  /*2e40*/  @P1 FFMA.FTZ R197, R164, R201, R197 ;  /* 0x000000c9a4c51223 */ /* 0x010fe200000100c5 */
[----:B------:R-:W-:Y:S01]  /*2e50*/  @P1 PRMT R112, R110, 0x7632, R112 ;  /* 0x000076326e701816 */ /* 0x000fe20000000070 */
[----:B------:R-:W-:Y:S01]  /*2e60*/  IMAD.U32 R196, R114, 0x10000, RZ ;  /* 0x0001000072c47824 */ /* 0x000fe200078e00ff */
        /* <DEDUP_REMOVED lines=23> */
.L_x_209:
        /* <DEDUP_REMOVED lines=10> */
[----:B------:R-:W-:Y:S01]  /*3080*/  @P0 IMAD.U32 R114, R114, 0x10000, RZ ;  /* 0x0001000072720824 */ /* 0x000fe200078e00ff */
[----:B------:R-:W-:-:S05]  /*3090*/  CS2R R194, SRZ ;  /* 0x0000000000c27805 */ /* 0x000fca000001ff00 */
        /* <DEDUP_REMOVED lines=9> */
[----:B------:R-:W-:-:S05]  /*3130*/  @P0 IMAD.U32 R164, R111, 0x10000, RZ ;  /* 0x000100006fa40824 */ /* 0x000fca00078e00ff */
        /* <DEDUP_REMOVED lines=22> */
.L_x_210:
        /* <DEDUP_REMOVED lines=30> */
[----:B-1----:R-:W-:Y:S01]  /*3480*/  @P1 FFMA.FTZ R200, R207, R202, R200 ;  /* 0x000000cacfc81223 */ /* 0x002fe200000100c8 */
[----:B------:R-:W-:Y:S02]  /*3490*/  SHF.L.U32 R199, R162, 0x10, RZ ;  /* 0x00000010a2c77819 */ /* 0x000fe400000006ff */
[----:B------:R-:W-:Y:S02]  /*34a0*/  SHF.L.U32 R198, R113, 0x10, RZ ;  /* 0x0000001071c67819 */ /* 0x000fe400000006ff */
[----:B------:R-:W-:Y:S01]  /*34b0*/  SHF.L.U32 R204, R112, 0x10, RZ ;  /* 0x0000001070cc7819 */ /* 0x000fe200000006ff */
[----:B0-----:R-:W-:Y:S01]  /*34c0*/  @P1 FFMA.FTZ R199, R164, R201, R199 ;  /* 0x000000c9a4c71223 */ /* 0x001fe200000100c7 */
[----:B------:R-:W-:Y:S01]  /*34d0*/  SHF.L.U32 R205, R115, 0x10, RZ ;  /* 0x0000001073cd7819 */ /* 0x000fe200000006ff */
[----:B---3--:R-:W-:Y:S01]  /*34e0*/  @P1 FFMA.FTZ R198, R163, R206, R198 ;  /* 0x000000cea3c61223 */ /* 0x008fe200000100c6 */
[----:B------:R-:W-:Y:S01]  /*34f0*/  PRMT R114, R114, 0x7632, R114 ;  /* 0x0000763272727816 */ /* 0x000fe20000000072 */
[----:B------:R-:W-:Y:S01]  /*3500*/  @P1 IMAD.U32 R163, R108, 0x10000, RZ ;  /* 0x000100006ca31824 */ /* 0x000fe200078e00ff */
[----:B------:R-:W-:-:S02]  /*3510*/  PRMT R115, R115, 0x7632, R115 ;  /* 0x0000763273737816 */ /* 0x000fc40000000073 */
[C---:B------:R-:W-:Y:S01]  /*3520*/  @P1 PRMT R112, R110.reuse, 0x7632, R112 ;  /* 0x000076326e701816 */ /* 0x040fe20000000070 */
[----:B----4-:R-:W-:Y:S01]  /*3530*/  @P1 FFMA.FTZ R204, R163, R165, R204 ;  /* 0x000000a5a3cc1223 */ /* 0x010fe200000100cc */
[C---:B------:R-:W-:Y:S02]  /*3540*/  @P1 PRMT R162, R111.reuse, 0x7632, R162 ;  /* 0x000076326fa21816 */ /* 0x040fe400000000a2 */
[----:B------:R-:W-:Y:S02]  /*3550*/  @P1 SHF.L.U32 R164, R110, 0x10, RZ ;  /* 0x000000106ea41819 */ /* 0x000fe400000006ff */
[----:B------:R-:W-:Y:S02]  /*3560*/  @P1 SHF.L.U32 R206, R111, 0x10, RZ ;  /* 0x000000106fce1819 */ /* 0x000fe400000006ff */
[----:B------:R-:W-:Y:S01]  /*3570*/  @P1 SHF.L.U32 R113, R112, 0x10, RZ ;  /* 0x0000001070711819 */ /* 0x000fe200000006ff */
[----:B------:R-:W-:Y:S01]  /*3580*/  @P1 FFMA.FTZ R203, R164, R208, R203 ;  /* 0x000000d0a4cb1223 */ /* 0x000fe200000100cb */
[----:B------:R-:W-:Y:S01]  /*3590*/  SHF.L.U32 R202, R114, 0x10, RZ ;  /* 0x0000001072ca7819 */ /* 0x000fe200000006ff */
[----:B------:R-:W-:Y:S01]  /*35a0*/  @P1 FFMA.FTZ R205, R206, R210, R205 ;  /* 0x000000d2cecd1223 */ /* 0x000fe200000100cd */
[----:B------:R-:W-:-:S02]  /*35b0*/  @P1 SHF.L.U32 R162, R162, 0x10, RZ ;  /* 0x00000010a2a21819 */ /* 0x000fc400000006ff */
[----:B------:R-:W-:Y:S01]  /*35c0*/  SHF.L.U32 R201, R115, 0x10, RZ ;  /* 0x0000001073c97819 */ /* 0x000fe200000006ff */
[----:B------:R-:W-:Y:S01]  /*35d0*/  @P1 FFMA.FTZ R202, R113, R209, R202 ;  /* 0x000000d171ca1223 */ /* 0x000fe200000100ca */
[----:B------:R-:W-:Y:S02]  /*35e0*/  F2FP.BF16.F32.PACK_AB R113, RZ, R200 ;  /* 0x000000c8ff71723e */ /* 0x000fe400000010ff */
[----:B------:R-:W-:Y:S01]  /*35f0*/  F2FP.BF16.F32.PACK_AB R114, RZ, R198 ;  /* 0x000000c6ff72723e */ /* 0x000fe200000010ff */
[----:B------:R-:W-:Y:S01]  /*3600*/  @P1 FFMA.FTZ R201, R162, R211, R201 ;  /* 0x000000d3a2c91223 */ /* 0x000fe200000100c9 */
[----:B------:R-:W-:Y:S02]  /*3610*/  F2FP.BF16.F32.PACK_AB R162, RZ, R199 ;  /* 0x000000c7ffa2723e */ /* 0x000fe400000010ff */
[----:B------:R-:W-:Y:S02]  /*3620*/  F2FP.BF16.F32.PACK_AB R163, RZ, R203 ;  /* 0x000000cbffa3723e */ /* 0x000fe400000010ff */
[----:B------:R-:W-:-:S02]  /*3630*/  F2FP.BF16.F32.PACK_AB R164, RZ, R202 ;  /* 0x000000caffa4723e */ /* 0x000fc400000010ff */
[----:B------:R-:W-:Y:S02]  /*3640*/  F2FP.BF16.F32.PACK_AB R165, RZ, R205 ;  /* 0x000000cdffa5723e */ /* 0x000fe400000010ff */
[----:B------:R-:W-:Y:S02]  /*3650*/  F2FP.BF16.F32.PACK_AB R112, RZ, R204 ;  /* 0x000000ccff70723e */ /* 0x000fe400000010ff */
[----:B------:R-:W-:Y:S02]  /*3660*/  F2FP.BF16.F32.PACK_AB R115, RZ, R201 ;  /* 0x000000c9ff73723e */ /* 0x000fe400000010ff */
[----:B------:R-:W-:Y:S02]  /*3670*/  PRMT R113, R113, 0x5410, R114 ;  /* 0x0000541071717816 */ /* 0x000fe40000000072 */
[----:B------:R-:W-:Y:S02]  /*3680*/  PRMT R114, R163, 0x5410, R164 ;  /* 0x00005410a3727816 */ /* 0x000fe400000000a4 */
[----:B------:R-:W-:-:S02]  /*3690*/  PRMT R112, R112, 0x5410, R162 ;  /* 0x0000541070707816 */ /* 0x000fc400000000a2 */
[----:B------:R-:W-:Y:S01]  /*36a0*/  PRMT R115, R165, 0x5410, R115 ;  /* 0x00005410a5737816 */ /* 0x000fe20000000073 */
[----:B------:R-:W-:Y:S06]  /*36b0*/  BRA `(.L_x_212) ;  /* 0x0000000000b07947 */ /* 0x000fec0003800000 */
.L_x_211:
[----:B-1----:R-:W0:Y:S01]  /*36c0*/  @P0 LDC R115, c[0x0][0x40c] ;  /* 0x00010300ff730b82 */ /* 0x002e220000000800 */
[----:B-----5:R-:W-:Y:S02]  /*36d0*/  @P0 PRMT R112, R108, 0x7632, R112 ;  /* 0x000076326c700816 */ /* 0x020fe40000000070 */
[----:B------:R-:W-:Y:S02]  /*36e0*/  CS2R R198, SRZ ;  /* 0x0000000000c67805 */ /* 0x000fe4000001ff00 */
[----:B------:R-:W-:Y:S02]  /*36f0*/  @P0 PRMT R113, R109, 0x7632, R113 ;  /* 0x000076326d710816 */ /* 0x000fe40000000071 */
[----:B------:R-:W-:Y:S02]  /*3700*/  CS2R R202, SRZ ;  /* 0x0000000000ca7805 */ /* 0x000fe4000001ff00 */
[----:B------:R-:W-:Y:S01]  /*3710*/  @P0 PRMT R114, R110, 0x7632, R114 ;  /* 0x000076326e720816 */ /* 0x000fe20000000072 */
[----:B------:R-:W-:Y:S01]  /*3720*/  @P0 IMAD.U32 R112, R112, 0x10000, RZ ;  /* 0x0001000070700824 */ /* 0x000fe200078e00ff */
[----:B------:R-:W-:Y:S01]  /*3730*/  @P0 SHF.L.U32 R113, R113, 0x10, RZ ;  /* 0x0000001071710819 */ /* 0x000fe200000006ff */
[----:B------:R-:W1:Y:S01]  /*3740*/  @P0 LDC R164, c[0x0][0x40c] ;  /* 0x00010300ffa40b82 */ /* 0x000e620000000800 */
[----:B------:R-:W-:-:S02]  /*3750*/  @P0 SHF.L.U32 R114, R114, 0x10, RZ ;  /* 0x0000001072720819 */ /* 0x000fc400000006ff */
[----:B------:R-:W-:Y:S02]  /*3760*/  CS2R R204, SRZ ;  /* 0x0000000000cc7805 */ /* 0x000fe4000001ff00 */
[----:B------:R-:W-:-:S03]  /*3770*/  CS2R R200, SRZ ;  /* 0x0000000000c87805 */ /* 0x000fc6000001ff00 */
        /* <DEDUP_REMOVED lines=32> */
.L_x_212:
[----:B------:R-:W0:Y:S01]  /*3980*/  @P0 LDC.64 R162, c[0x0][0x390] ;  /* 0x0000e400ffa20b82 */ /* 0x000e220000000a00 */
[----:B------:R-:W-:Y:S02]  /*3990*/  IADD3 R165, PT, PT, R129, 0xc0, RZ ;  /* 0x000000c081a57810 */ /* 0x000fe40007ffe0ff */
[----:B------:R-:W-:-:S03]  /*39a0*/  @P0 IADD3 R207, PT, PT, R130, 0xe0, RZ ;  /* 0x000000e082cf0810 */ /* 0x000fc60007ffe0ff */
[----:B------:R-:W-:-:S05]  /*39b0*/  IMAD.WIDE.U32 R164, R165, 0x10, R116 ;  /* 0x00000010a5a47825 */ /* 0x000fca00078e0074 */
[----:B------:R1:W-:Y:S01]  /*39c0*/  STG.E.128 desc[UR6][R164.64], R112 ;  /* 0x00000070a4007986 */ /* 0x0003e2000c101d06 */
[----:B0-----:R-:W-:-:S05]  /*39d0*/  @P0 IMAD.WIDE.U32 R162, R207, 0x10, R162 ;  /* 0x00000010cfa20825 */ /* 0x001fca00078e00a2 */
[----:B------:R1:W5:Y:S01]  /*39e0*/  @P0 LDG.E.128 R108, desc[UR6][R162.64] ;  /* 0x00000006a26c0981 */ /* 0x000362000c1e1d00 */
[----:B------:R-:W-:Y:S01]  /*39f0*/  VIADD R209, R129, 0xe0 ;  /* 0x000000e081d17836 */ /* 0x000fe20000000000 */
[----:B------:R-:W-:Y:S06]  /*3a00*/  BRA.U !UP0, `(.L_x_213) ;  /* 0x0000000108e47547 */ /* 0x000fec000b800000 */
[----:B-1----:R-:W0:Y:S02]  /*3a10*/  LDC.64 R112, c[0x0][0x3a0] ;  /* 0x0000e800ff707b82 */ /* 0x002e240000000a00 */
[----:B0-----:R-:W-:-:S06]  /*3a20*/  IMAD.WIDE.U32 R112, R209, 0x10, R112 ;  /* 0x00000010d1707825 */ /* 0x001fcc00078e0070 */
[----:B------:R-:W2:Y:S01]  /*3a30*/  LDG.E.128 R112, desc[UR6][R112.64] ;  /* 0x0000000670707981 */ /* 0x000ea2000c1e1d00 */
[----:B------:R-:W-:-:S13]  /*3a40*/  ISETP.GT.AND P0, PT, R123, RZ, PT ;  /* 0x000000ff7b00720c */ /* 0x000fda0003f04270 */
[----:B------:R-:W0:Y:S01]  /*3a50*/  @P0 LDC R208, c[0x0][0x40c] ;  /* 0x00010300ffd00b82 */ /* 0x000e220000000800 */
[----:B-----5:R-:W-:Y:S01]  /*3a60*/  @P0 IMAD.U32 R206, R109, 0x10000, RZ ;  /* 0x000100006dce0824 */ /* 0x020fe200078e00ff */
[----:B------:R-:W-:-:S06]  /*3a70*/  @P0 SHF.L.U32 R215, R111, 0x10, RZ ;  /* 0x000000106fd70819 */ /* 0x000fcc00000006ff */
[----:B------:R-:W1:Y:S08]  /*3a80*/  @P0 LDC R210, c[0x0][0x40c] ;  /* 0x00010300ffd20b82 */ /* 0x000e700000000800 */
[----:B------:R-:W3:Y:S08]  /*3a90*/  @P0 LDC R165, c[0x0][0x40c] ;  /* 0x00010300ffa50b82 */ /* 0x000ef00000000800 */
[----:B------:R-:W4:Y:S08]  /*3aa0*/  @P0 LDC R213, c[0x0][0x40c] ;  /* 0x00010300ffd50b82 */ /* 0x000f300000000800 */
[----:B------:R-:W0:Y:S08]  /*3ab0*/  @P0 LDC R214, c[0x0][0x40c] ;  /* 0x00010300ffd60b82 */ /* 0x000e300000000800 */
[----:B------:R-:W4:Y:S08]  /*3ac0*/  @P0 LDC R212, c[0x0][0x40c] ;  /* 0x00010300ffd40b82 */ /* 0x000f300000000800 */
[----:B------:R-:W4:Y:S08]  /*3ad0*/  @P0 LDC R211, c[0x0][0x40c] ;  /* 0x00010300ffd30b82 */ /* 0x000f300000000800 */
[----:B------:R-:W4:Y:S01]  /*3ae0*/  @P0 LDC R216, c[0x0][0x40c] ;  /* 0x00010300ffd80b82 */ /* 0x000f220000000800 */
[----:B--2---:R-:W-:-:S02]  /*3af0*/  SHF.L.U32 R129, R113, 0x10, RZ ;  /* 0x0000001071817819 */ /* 0x004fc400000006ff */
[----:B------:R-:W-:Y:S02]  /*3b00*/  PRMT R123, R113, 0x7632, R123 ;  /* 0x00007632717b7816 */ /* 0x000fe4000000007b */
[----:B------:R-:W-:Y:S01]  /*3b10*/  @P0 PRMT R113, R109, 0x7632, R113 ;  /* 0x000076326d710816 */ /* 0x000fe20000000071 */
[----:B---3--:R-:W-:Y:S01]  /*3b20*/  @P0 FFMA.FTZ R129, R206, R165, R129 ;  /* 0x000000a5ce810223 */ /* 0x008fe20000010081 */
[C---:B------:R-:W-:Y:S02]  /*3b30*/  SHF.L.U32 R130, R115.reuse, 0x10, RZ ;  /* 0x0000001073827819 */ /* 0x040fe400000006ff */
[----:B------:R-:W-:Y:S02]  /*3b40*/  PRMT R163, R115, 0x7632, R163 ;  /* 0x0000763273a37816 */ /* 0x000fe400000000a3 */
[----:B------:R-:W-:Y:S01]  /*3b50*/  SHF.L.U32 R164, R114, 0x10, RZ ;  /* 0x0000001072a47819 */ /* 0x000fe200000006ff */
[----:B0-----:R-:W-:Y:S01]  /*3b60*/  @P0 FFMA.FTZ R130, R215, R214, R130 ;  /* 0x000000d6d7820223 */ /* 0x001fe20000010082 */
[----:B------:R-:W-:-:S02]  /*3b70*/  @P0 SHF.L.U32 R115, R110, 0x10, RZ ;  /* 0x000000106e730819 */ /* 0x000fc400000006ff */
[----:B------:R-:W-:Y:S02]  /*3b80*/  SHF.L.U32 R162, R123, 0x10, RZ ;  /* 0x000000107ba27819 */ /* 0x000fe400000006ff */
[----:B------:R-:W-:Y:S01]  /*3b90*/  @P0 SHF.L.U32 R113, R113, 0x10, RZ ;  /* 0x0000001071710819 */ /* 0x000fe200000006ff */
[----:B-1----:R-:W-:Y:S01]  /*3ba0*/  @P0 FFMA.FTZ R164, R115, R210, R164 ;  /* 0x000000d273a40223 */ /* 0x002fe200000100a4 */
[----:B------:R-:W-:Y:S01]  /*3bb0*/  PRMT R114, R114, 0x7632, R114 ;  /* 0x0000763272727816 */ /* 0x000fe20000000072 */
[----:B------:R-:W-:Y:S01]  /*3bc0*/  @P0 IMAD.U32 R210, R108, 0x10000, RZ ;  /* 0x000100006cd20824 */ /* 0x000fe200078e00ff */
[C---:B------:R-:W-:Y:S01]  /*3bd0*/  SHF.L.U32 R207, R112.reuse, 0x10, RZ ;  /* 0x0000001070cf7819 */ /* 0x040fe200000006ff */
[----:B------:R-:W-:Y:S01]  /*3be0*/  @P0 FFMA.FTZ R162, R113, R208, R162 ;  /* 0x000000d071a20223 */ /* 0x000fe200000100a2 */
[----:B------:R-:W-:Y:S02]  /*3bf0*/  PRMT R112, R112, 0x7632, R112 ;  /* 0x0000763270707816 */ /* 0x000fe40000000070 */
[----:B------:R-:W-:Y:S01]  /*3c00*/  @P0 PRMT R115, R110, 0x7632, R115 ;  /* 0x000076326e730816 */ /* 0x000fe20000000073 */
[----:B----4-:R-:W-:Y:S01]  /*3c10*/  @P0 FFMA.FTZ R207, R210, R211, R207 ;  /* 0x000000d3d2cf0223 */ /* 0x010fe200000100cf */
[----:B------:R-:W-:Y:S01]  /*3c20*/  @P0 PRMT R113, R108, 0x7632, R113 ;  /* 0x000076326c710816 */ /* 0x000fe20000000071 */
[----:B------:R-:W-:Y:S01]  /*3c30*/  IMAD.U32 R206, R112, 0x10000, RZ ;  /* 0x0001000070ce7824 */ /* 0x000fe200078e00ff */
[----:B------:R-:W-:-:S02]  /*3c40*/  @P0 PRMT R123, R111, 0x7632, R123 ;  /* 0x000076326f7b0816 */ /* 0x000fc4000000007b */
[----:B------:R-:W-:Y:S02]  /*3c50*/  SHF.L.U32 R165, R114, 0x10, RZ ;  /* 0x0000001072a57819 */ /* 0x000fe400000006ff */
[----:B------:R-:W-:Y:S02]  /*3c60*/  @P0 SHF.L.U32 R208, R115, 0x10, RZ ;  /* 0x0000001073d00819 */ /* 0x000fe400000006ff */
[----:B------:R-:W-:Y:S02]  /*3c70*/  @P0 SHF.L.U32 R113, R113, 0x10, RZ ;  /* 0x0000001071710819 */ /* 0x000fe400000006ff */
        /* <DEDUP_REMOVED lines=18> */
.L_x_213:
        /* <DEDUP_REMOVED lines=10> */
[----:B------:R-:W-:Y:S02]  /*3e40*/  @P0 SHF.L.U32 R113, R113, 0x10, RZ ;  /* 0x0000001071710819 */ /* 0x000fe400000006ff */
        /* <DEDUP_REMOVED lines=17> */
[----:B------:R-:W-:Y:S02]  /*3f60*/  F2FP.BF16.F32.PACK_AB R113, RZ, R206 ;  /* 0x000000ceff71723e */ /* 0x000fe400000010ff */
[----:B------:R-:W-:-:S04]  /*3f70*/  F2FP.BF16.F32.PACK_AB R208, RZ, R165 ;  /* 0x000000a5ffd0723e */ /* 0x000fc800000010ff */
[----:B------:R-:W3:Y:S01]  /*3f80*/  @P0 LDC R212, c[0x0][0x40c] ;  /* 0x00010300ffd40b82 */ /* 0x000ee20000000800 */
[----:B0-----:R-:W-:-:S05]  /*3f90*/  @P0 FMUL.FTZ R129, R114, R123 ;  /* 0x0000007b72810220 */ /* 0x001fca0000410000 */
        /* <DEDUP_REMOVED lines=13> */
.L_x_214:
[----:B------:R-:W-:Y:S01]  /*4070*/  FADD.FTZ R123, RZ, R127 ;  /* 0x0000007fff7b7221 */ /* 0x000fe20000010000 */
[----:B------:R-:W-:Y:S01]  /*4080*/  IMAD.WIDE.U32 R116, R209, 0x10, R116 ;  /* 0x00000010d1747825 */ /* 0x000fe200078e0074 */
[----:B------:R-:W-:-:S03]  /*4090*/  UMOV UR10, 0xffffffff ;  /* 0xffffffff000a7882 */ /* 0x000fc60000000000 */
[----:B------:R-:W-:Y:S01]  /*40a0*/  FADD.FTZ R208, R123, R120 ;  /* 0x000000787bd07221 */ /* 0x000fe20000010000 */
[----:B------:R0:W-:Y:S03]  /*40b0*/  STG.E.128 desc[UR6][R116.64], R112 ;  /* 0x0000007074007986 */ /* 0x0001e6000c101d06 */
        /* <DEDUP_REMOVED lines=52> */
[----:B------:R-:W1:Y:S02]  /*4400*/  S2R R123, SR_TID.X ;  /* 0x00000000007b7919 */ /* 0x000e640000002100 */
[----:B------:R-:W-:-:S04]  /*4410*/  FADD.FTZ R208, R208, R205 ;  /* 0x000000cdd0d07221 */ /* 0x000fc80000010000 */
[----:B------:R-:W-:-:S04]  /*4420*/  FADD.FTZ R208, R208, R201 ;  /* 0x000000c9d0d07221 */ /* 0x000fc80000010000 */
[----:B------:R-:W-:-:S04]  /*4430*/  FADD.FTZ R211, R208, R207 ;  /* 0x000000cfd0d37221 */ /* 0x000fc80000010000 */
[----:B------:R-:W-:-:S04]  /*4440*/  FADD.FTZ R208, R211, R206 ;  /* 0x000000ced3d07221 */ /* 0x000fc80000010000 */
[----:B------:R-:W-:-:S04]  /*4450*/  FADD.FTZ R209, R208, R129 ;  /* 0x00000081d0d17221 */ /* 0x000fc80000010000 */
[----:B------:R-:W-:-:S04]  /*4460*/  FADD.FTZ R209, R209, R162 ;  /* 0x000000a2d1d17221 */ /* 0x000fc80000010000 */
[----:B------:R-:W-:-:S04]  /*4470*/  FADD.FTZ R208, R209, R164 ;  /* 0x000000a4d1d07221 */ /* 0x000fc80000010000 */
[----:B------:R-:W-:Y:S01]  /*4480*/  FADD.FTZ R209, R208, R165 ;  /* 0x000000a5d0d17221 */ /* 0x000fe20000010000 */
[----:B-1----:R-:W-:-:S03]  /*4490*/  LOP3.LUT P1, RZ, R123, 0x1f, RZ, 0xc0, !PT ;  /* 0x0000001f7bff7812 */ /* 0x002fc6000782c0ff */
        /* <DEDUP_REMOVED lines=17> */
[C---:B------:R-:W-:Y:S01]  /*45b0*/  FADD.FTZ R211, -R209.reuse, R121 ;  /* 0x00000079d1d37221 */ /* 0x040fe20000010100 */
[----:B------:R-:W-:Y:S01]  /*45c0*/  FADD.FTZ R115, -R209, R124 ;  /* 0x0000007cd1737221 */ /* 0x000fe20000010100 */
[----:B------:R-:W-:-:S04]  /*45d0*/  FFMA.FTZ R112, R112, R112, RZ ;  /* 0x0000007070707223 */ /* 0x000fc800000100ff */
[----:B------:R-:W-:Y:S01]  /*45e0*/  FFMA.FTZ R112, R113, R113, R112 ;  /* 0x0000007171707223 */ /* 0x000fe20000010070 */
[----:B------:R-:W-:-:S03]  /*45f0*/  FADD.FTZ R113, -R209, R122 ;  /* 0x0000007ad1717221 */ /* 0x000fc60000010100 */
[----:B------:R-:W-:-:S04]  /*4600*/  FFMA.FTZ R112, R211, R211, R112 ;  /* 0x000000d3d3707223 */ /* 0x000fc80000010070 */
        /* <DEDUP_REMOVED lines=129> */
.L_x_230:
[----:B-1----:R-:W-:Y:S01]  /*4e20*/  FADD.FTZ R211, R208, R117 ;  /* 0x00000075d0d37221 */ /* 0x002fe20000010000 */
[----:B------:R-:W-:Y:S01]  /*4e30*/  FMUL.FTZ R117, R209, R209 ;  /* 0x000000d1d1757220 */ /* 0x000fe20000410000 */
[----:B------:R-:W-:Y:S01]  /*4e40*/  ISETP.NE.AND P0, PT, RZ, UR8, PT ;  /* 0x00000008ff007c0c */ /* 0x000fe2000bf05270 */
[----:B------:R-:W1:Y:S01]  /*4e50*/  @!P1 LDC.64 R114, c[0x0][0x3c0] ;  /* 0x0000f000ff729b82 */ /* 0x000e620000000a00 */
[----:B------:R-:W-:Y:S01]  /*4e60*/  FFMA.FTZ R116, R211, R116, UR9 ;  /* 0x00000009d3747e23 */ /* 0x000fe20008010074 */
[----:B------:R-:W-:Y:S01]  /*4e70*/  BSSY.RECONVERGENT B0, `(.L_x_216) ;  /* 0x000018a000007945 */ /* 0x000fe20003800200 */
[----:B------:R-:W-:-:S05]  /*4e80*/  FSEL R117, R117, RZ, P0 ;  /* 0x000000ff75757208 */ /* 0x000fca0000000000 */
[----:B------:R-:W2:Y:S01]  /*4e90*/  @!P1 LDC.64 R112, c[0x0][0x3c8] ;  /* 0x0000f200ff709b82 */ /* 0x000ea20000000a00 */
[----:B------:R-:W-:-:S06]  /*4ea0*/  FADD.FTZ R117, R116, R117 ;  /* 0x0000007574757221 */ /* 0x000fcc0000010000 */
[----:B------:R-:W3:Y:S01]  /*4eb0*/  MUFU.RSQ R117, R117 ;  /* 0x0000007500757308 */ /* 0x000ee20000001400 */
[----:B-1----:R-:W-:-:S05]  /*4ec0*/  @!P1 IMAD.WIDE R114, R2, 0x4, R114 ;  /* 0x0000000402729825 */ /* 0x002fca00078e0272 */
[----:B------:R1:W-:Y:S01]  /*4ed0*/  @!P1 STG.E desc[UR6][R114.64], R209 ;  /* 0x000000d172009986 */ /* 0x0003e2000c101906 */
[----:B--2---:R-:W-:-:S05]  /*4ee0*/  @!P1 IMAD.WIDE R112, R2, 0x4, R112 ;  /* 0x0000000402709825 */ /* 0x004fca00078e0270 */
[----:B---3--:R1:W-:Y:S01]  /*4ef0*/  @!P1 STG.E desc[UR6][R112.64], R117 ;  /* 0x0000007570009986 */ /* 0x0083e2000c101906 */
[----:B------:R-:W-:-:S13]  /*4f00*/  ISETP.GE.AND P1, PT, R118, 0x1, PT ;  /* 0x000000017600780c */ /* 0x000fda0003f26270 */
[----:B-1----:R-:W-:Y:S05]  /*4f10*/  @!P1 BRA `(.L_x_217) ;  /* 0x0000001400fc9947 */ /* 0x002fea0003800000 */
[----:B------:R-:W-:Y:S02]  /*4f20*/  FSEL R0, R209, RZ, !P0 ;  /* 0x000000ffd1007208 */ /* 0x000fe40004000000 */
[----:B------:R-:W-:Y:S02]  /*4f30*/  IADD3 R118, PT, PT, R118, -0x1, RZ ;  /* 0xffffffff76767810 */ /* 0x000fe40007ffe0ff */
[----:B------:R-:W-:Y:S01]  /*4f40*/  SHF.L.U32 R115, R44, 0x10, RZ ;  /* 0x000000102c737819 */ /* 0x000fe200000006ff */
[----:B------:R-:W-:Y:S01]  /*4f50*/  FADD.FTZ R112, -R0, R127 ;  /* 0x0000007f00707221 */ /* 0x000fe20000010100 */
[----:B------:R-:W-:Y:S01]  /*4f60*/  SHF.L.U32 R113, R76, 0x10, RZ ;  /* 0x000000104c717819 */ /* 0x000fe200000006ff */
[----:B------:R-:W-:Y:S02]  /*4f70*/  IMAD R119, R118, R119, RZ ;  /* 0x0000007776777224 */ /* 0x000fe400078e02ff */
        /* <DEDUP_REMOVED lines=62> */
[C---:B------:R-:W-:Y:S01]  /*5360*/  FMUL.FTZ R112, R117.reuse, R112 ;  /* 0x0000007075707220 */ /* 0x040fe20000410000 */
[----:B------:R-:W-:Y:S01]  /*5370*/  FADD.FTZ R0, -R0, R163 ;  /* 0x000000a300007221 */ /* 0x000fe20000010100 */
[C---:B------:R-:W-:Y:S01]  /*5380*/  FMUL.FTZ R120, R117.reuse, R120 ;  /* 0x0000007875787220 */ /* 0x040fe20000410000 */
[C---:B------:R-:W-:Y:S01]  /*5390*/  FMUL.FTZ R114, R117.reuse, R114 ;  /* 0x0000007275727220 */ /* 0x040fe20000410000 */
[----:B------:R-:W-:Y:S01]  /*53a0*/  FFMA.FTZ R112, R112, R115, R113 ;  /* 0x0000007370707223 */ /* 0x000fe20000010071 */
[C---:B------:R-:W-:Y:S01]  /*53b0*/  FMUL.FTZ R122, R117.reuse, R122 ;  /* 0x0000007a757a7220 */ /* 0x040fe20000410000 */
        /* <DEDUP_REMOVED lines=59> */
[----:B------:R-:W-:Y:S01]  /*5770*/  FMUL.FTZ R121, R117, R0 ;  /* 0x0000000075797220 */ /* 0x000fe20000410000 */
[----:B------:R-:W-:Y:S01]  /*5780*/  SHF.L.U32 R113, R153, 0x10, RZ ;  /* 0x0000001099717819 */ /* 0x000fe200000006ff */
[----:B------:R-:W-:Y:S01]  /*5790*/  IMAD.U32 R125, R154, 0x10000, RZ ;  /* 0x000100009a7d7824 */ /* 0x000fe200078e00ff */
[----:B------:R-:W-:Y:S01]  /*57a0*/  SHF.L.U32 R115, R45, 0x10, RZ ;  /* 0x000000102d737819 */ /* 0x000fe200000006ff */
[----:B------:R-:W-:Y:S01]  /*57b0*/  IMAD.U32 R155, R46, 0x10000, RZ ;  /* 0x000100002e9b7824 */ /* 0x000fe200078e00ff */
[----:B------:R-:W-:Y:S01]  /*57c0*/  SHF.L.U32 R117, R77, 0x10, RZ ;  /* 0x000000104d757819 */ /* 0x000fe200000006ff */
[----:B------:R-:W-:Y:S01]  /*57d0*/  FFMA.FTZ R125, R120, R125, R113 ;  /* 0x0000007d787d7223 */ /* 0x000fe20000010071 */
        /* <DEDUP_REMOVED lines=22> */
[----:B------:R-:W-:-:S02]  /*5940*/  SHF.L.U32 R115, R47, 0x10, RZ ;  /* 0x000000102f737819 */ /* 0x000fc400000006ff */
[----:B------:R-:W-:Y:S01]  /*5950*/  SHF.L.U32 R117, R79, 0x10, RZ ;  /* 0x000000104f757819 */ /* 0x000fe200000006ff */
[----:B------:R-:W-:Y:S01]  /*5960*/  FFMA.FTZ R131, R118, R161, R163 ;  /* 0x000000a176837223 */ /* 0x000fe200000100a3 */
[----:B------:R-:W-:Y:S01]  /*5970*/  SHF.L.U32 R167, R51, 0x10, RZ ;  /* 0x0000001033a77819 */ /* 0x000fe200000006ff */
[----:B------:R-:W-:Y:S01]  /*5980*/  IMAD.U32 R161, R142, 0x10000, RZ ;  /* 0x000100008ea17824 */ /* 0x000fe200078e00ff */
[----:B------:R-:W-:Y:S01]  /*5990*/  SHF.L.U32 R169, R83, 0x10, RZ ;  /* 0x0000001053a97819 */ /* 0x000fe200000006ff */
[----:B------:R-:W-:Y:S01]  /*59a0*/  FFMA.FTZ R115, R126, R115, R117 ;  /* 0x000000737e737223 */ /* 0x000fe20000010075 */
[----:B------:R-:W-:Y:S02]  /*59b0*/  SHF.L.U32 R155, R50, 0x10, RZ ;  /* 0x00000010329b7819 */ /* 0x000fe400000006ff */
[----:B------:R-:W-:Y:S01]  /*59c0*/  SHF.L.U32 R159, R82, 0x10, RZ ;  /* 0x00000010529f7819 */ /* 0x000fe200000006ff */
[----:B------:R-:W-:Y:S01]  /*59d0*/  FFMA.FTZ R212, R212, R167, R169 ;  /* 0x000000a7d4d47223 */ /* 0x000fe200000100a9 */
[----:B------:R-:W-:-:S02]  /*59e0*/  SHF.L.U32 R163, R141, 0x10, RZ ;  /* 0x000000108da37819 */ /* 0x000fc400000006ff */
[----:B------:R-:W-:Y:S01]  /*59f0*/  SHF.L.U32 R171, R140, 0x10, RZ ;  /* 0x000000108cab7819 */ /* 0x000fe200000006ff */
[----:B------:R-:W-:Y:S01]  /*5a00*/  FFMA.FTZ R126, R210, R155, R159 ;  /* 0x0000009bd27e7223 */ /* 0x000fe2000001009f */
[----:B------:R-:W-:Y:S01]  /*5a10*/  SHF.L.U32 R173, R139, 0x10, RZ ;  /* 0x000000108bad7819 */ /* 0x000fe200000006ff */
[----:B------:R-:W-:Y:S01]  /*5a20*/  FFMA.FTZ R161, R158, R161, R163 ;  /* 0x000000a19ea17223 */ /* 0x000fe200000100a3 */
[----:B------:R-:W-:Y:S02]  /*5a30*/  SHF.L.U32 R157, R144, 0x10, RZ ;  /* 0x00000010909d7819 */ /* 0x000fe400000006ff */
        /* <DEDUP_REMOVED lines=8> */
[----:B------:R-:W-:-:S02]  /*5ac0*/  SHF.L.U32 R169, R53, 0x10, RZ ;  /* 0x0000001035a97819 */ /* 0x000fc400000006ff */
[----:B------:R-:W-:Y:S01]  /*5ad0*/  SHF.L.U32 R171, R85, 0x10, RZ ;  /* 0x0000001055ab7819 */ /* 0x000fe200000006ff */
[----:B------:R-:W-:Y:S01]  /*5ae0*/  FFMA.FTZ R128, R170, R117, R155 ;  /* 0x00000075aa807223 */ /* 0x000fe2000001009b */
        /* <DEDUP_REMOVED lines=47> */
[----:B------:R-:W-:-:S02]  /*5de0*/  SHF.L.U32 R177, R34, 0x10, RZ ;  /* 0x0000001022b17819 */ /* 0x000fc400000006ff */
[----:B------:R-:W-:Y:S01]  /*5df0*/  SHF.L.U32 R181, R33, 0x10, RZ ;  /* 0x0000001021b57819 */ /* 0x000fe200000006ff */
[----:B------:R-:W-:Y:S01]  /*5e00*/  FFMA.FTZ R175, R182, R187, R189 ;  /* 0x000000bbb6af7223 */ /* 0x000fe200000100bd */
[----:B------:R-:W-:Y:S02]  /*5e10*/  SHF.L.U32 R117, R35, 0x10, RZ ;  /* 0x0000001023757819 */ /* 0x000fe400000006ff */
[----:B------:R-:W-:Y:S01]  /*5e20*/  SHF.L.U32 R183, R29, 0x10, RZ ;  /* 0x000000101db77819 */ /* 0x000fe200000006ff */
[----:B------:R-:W-:Y:S01]  /*5e30*/  FFMA.FTZ R171, R184, R177, R181 ;  /* 0x000000b1b8ab7223 */ /* 0x000fe200000100b5 */
        /* <DEDUP_REMOVED lines=25> */
[----:B------:R-:W-:Y:S02]  /*5fd0*/  SHF.L.U32 R185, R99, 0x10, RZ ;  /* 0x0000001063b97819 */ /* 0x000fe400000006ff */
[----:B------:R-:W-:Y:S01]  /*5fe0*/  SHF.L.U32 R195, R20, 0x10, RZ ;  /* 0x0000001014c37819 */ /* 0x000fe200000006ff */
[----:B------:R-:W-:Y:S01]  /*5ff0*/  FFMA.FTZ R177, R192, R177, R117 ;  /* 0x000000b1c0b17223 */ /* 0x000fe20000010075 */
[----:B------:R-:W-:Y:S01]  /*6000*/  SHF.L.U32 R191, R19, 0x10, RZ ;  /* 0x0000001013bf7819 */ /* 0x000fe200000006ff */
[----:B------:R-:W-:Y:S01]  /*6010*/  IMAD.U32 R117, R67, 0x10000, RZ ;  /* 0x0001000043757824 */ /* 0x000fe200078e00ff */
[----:B------:R-:W-:-:S02]  /*6020*/  SHF.L.U32 R199, R22, 0x10, RZ ;  /* 0x0000001016c77819 */ /* 0x000fc400000006ff */
[----:B------:R-:W-:Y:S01]  /*6030*/  SHF.L.U32 R205, R21, 0x10, RZ ;  /* 0x0000001015cd7819 */ /* 0x000fe200000006ff */
[----:B------:R-:W-:Y:S01]  /*6040*/  FFMA.FTZ R244, R244, R117, R185 ;  /* 0x00000075f4f47223 */ /* 0x000fe200000100b9 */
        /* <DEDUP_REMOVED lines=11> */
[----:B------:R-:W0:Y:S01]  /*6100*/  LDC.64 R116, c[0x0][0x428] ;  /* 0x00010a00ff747b82 */ /* 0x000e220000000a00 */
        /* <DEDUP_REMOVED lines=17> */
[----:B------:R-:W-:Y:S02]  /*6220*/  SHF.R.S32.HI R118, RZ, 0x1f, R119 ;  /* 0x0000001fff767819 */ /* 0x000fe40000011477 */
        /* <DEDUP_REMOVED lines=8> */
[----:B------:R-:W-:Y:S02]  /*62b0*/  F2FP.BF16.F32.PACK_AB R115, R0, R115 ;  /* 0x000000730073723e */ /* 0x000fe400000010ff */
[----:B------:R-:W-:Y:S01]  /*62c0*/  LEA.HI R119, R118, R119, RZ, 0x3 ;  /* 0x0000007776777211 */ /* 0x000fe200078f18ff */
[----:B------:R-:W-:Y:S01]  /*62d0*/  FFMA.FTZ R199, R162, R209, R211 ;  /* 0x000000d1a2c77223 */ /* 0x000fe200000100d3 */
[----:B------:R-:W-:-:S02]  /*62e0*/  LOP3.LUT R0, R123, 0x1f, RZ, 0xc0, !PT ;  /* 0x0000001f7b007812 */ /* 0x000fc400078ec0ff */
[----:B------:R-:W-:Y:S02]  /*62f0*/  F2FP.BF16.F32.PACK_AB R114, R127, R114 ;  /* 0x000000727f72723e */ /* 0x000fe400000010ff */
[----:B------:R-:W-:Y:S02]  /*6300*/  F2FP.BF16.F32.PACK_AB R112, R125, R112 ;  /* 0x000000707d70723e */ /* 0x000fe400000010ff */
[----:B------:R-:W-:Y:S02]  /*6310*/  SHF.L.U32 R125, R74, 0x10, RZ ;  /* 0x000000104a7d7819 */ /* 0x000fe400000006ff */
[----:B------:R-:W-:Y:S02]  /*6320*/  SHF.L.U32 R127, R106, 0x10, RZ ;  /* 0x000000106a7f7819 */ /* 0x000fe400000006ff */
[----:B------:R-:W-:Y:S02]  /*6330*/  SHF.L.U32 R156, R4, 0x10, RZ ;  /* 0x00000010049c7819 */ /* 0x000fe400000006ff */
[----:B------:R-:W-:Y:S01]  /*6340*/  SHF.L.U32 R158, R3, 0x10, RZ ;  /* 0x00000010039e7819 */ /* 0x000fe200000006ff */
[----:B------:R-:W-:Y:S01]  /*6350*/  FFMA.FTZ R170, R164, R125, R127 ;  /* 0x0000007da4aa7223 */ /* 0x000fe2000001007f */
[----:B------:R-:W-:-:S02]  /*6360*/  LEA.HI.SX32 R123, R119, R0, 0x1d ;  /* 0x00000000777b7211 */ /* 0x000fc400078feaff */
[----:B------:R-:W-:Y:S01]  /*6370*/  SHF.L.U32 R129, R75, 0x10, RZ ;  /* 0x000000104b817819 */ /* 0x000fe200000006ff */
[----:B------:R-:W-:Y:S01]  /*6380*/  FFMA.FTZ R172, R121, R156, R158 ;  /* 0x0000009c79ac7223 */ /* 0x000fe2000001009e */
[----:B------:R-:W-:Y:S01]  /*6390*/  SHF.L.U32 R209, R107, 0x10, RZ ;  /* 0x000000106bd17819 */ /* 0x000fe200000006ff */
[C---:B------:R-:W-:Y:S01]  /*63a0*/  VIADD R121, R123.reuse, 0x20 ;  /* 0x000000207b797836 */ /* 0x040fe20000000000 */
[----:B------:R-:W-:Y:S01]  /*63b0*/  F2FP.BF16.F32.PACK_AB R113, R122, R113 ;  /* 0x000000717a71723e */ /* 0x000fe200000010ff */
[----:B0-----:R-:W-:Y:S01]  /*63c0*/  IMAD.WIDE.U32 R118, R123, 0x10, R116 ;  /* 0x000000107b767825 */ /* 0x001fe200078e0074 */
[----:B------:R-:W-:-:S03]  /*63d0*/  SHF.L.U32 R122, R5, 0x10, RZ ;  /* 0x00000010057a7819 */ /* 0x000fc600000006ff */
[----:B------:R-:W-:Y:S01]  /*63e0*/  FFMA.FTZ R209, R130, R129, R209 ;  /* 0x0000008182d17223 */ /* 0x000fe200000100d1 */
[----:B------:R-:W-:Y:S02]  /*63f0*/  F2FP.BF16.F32.PACK_AB R127, R167, R212 ;  /* 0x000000d4a77f723e */ /* 0x000fe400000010ff */
[----:B------:R-:W-:Y:S01]  /*6400*/  IADD3 R167, PT, PT, R123, 0x40, RZ ;  /* 0x000000407ba77810 */ /* 0x000fe20007ffe0ff */
[----:B------:R-:W-:Y:S01]  /*6410*/  FFMA.FTZ R205, R165, R120, R122 ;  /* 0x00000078a5cd7223 */ /* 0x000fe2000001007a */
[----:B------:R-:W-:Y:S01]  /*6420*/  F2FP.BF16.F32.PACK_AB R126, R161, R126 ;  /* 0x0000007ea17e723e */ /* 0x000fe200000010ff */
[----:B------:R-:W-:Y:S01]  /*6430*/  VIADD R165, R123, 0xe0 ;  /* 0x000000e07ba57836 */ /* 0x000fe20000000000 */
[----:B------:R-:W-:Y:S01]  /*6440*/  F2FP.BF16.F32.PACK_AB R125, R157, R208 ;  /* 0x000000d09d7d723e */ /* 0x000fe200000010ff */
[--C-:B------:R-:W-:Y:S01]  /*6450*/  IMAD.WIDE.U32 R120, R121, 0x10, R116.reuse ;  /* 0x0000001079787825 */ /* 0x100fe200078e0074 */
[----:B------:R-:W-:Y:S01]  /*6460*/  F2FP.BF16.F32.PACK_AB R129, R163, R216 ;  /* 0x000000d8a381723e */ /* 0x000fe200000010ff */
[----:B------:R0:W-:Y:S01]  /*6470*/  STG.E.128 desc[UR6][R118.64], R112 ;  /* 0x0000007076007986 */ /* 0x0001e2000c101d06 */
[----:B------:R-:W-:Y:S01]  /*6480*/  F2FP.BF16.F32.PACK_AB R128, R159, R128 ;  /* 0x000000809f80723e */ /* 0x000fe200000010ff */
[----:B------:R-:W-:Y:S01]  /*6490*/  IMAD.WIDE.U32 R166, R167, 0x10, R116 ;  /* 0x00000010a7a67825 */ /* 0x000fe200078e0074 */
[----:B------:R-:W-:-:S02]  /*64a0*/  IADD3 R157, PT, PT, R123, 0x60, RZ ;  /* 0x000000607b9d7810 */ /* 0x000fc40007ffe0ff */
[----:B------:R-:W-:Y:S01]  /*64b0*/  IADD3 R159, PT, PT, R123, 0x80, RZ ;  /* 0x000000807b9f7810 */ /* 0x000fe20007ffe0ff */
[--C-:B------:R-:W-:Y:S01]  /*64c0*/  IMAD.WIDE.U32 R164, R165, 0x10, R116.reuse ;  /* 0x00000010a5a47825 */ /* 0x100fe200078e0074 */
[C---:B------:R-:W-:Y:S02]  /*64d0*/  IADD3 R161, PT, PT, R123.reuse, 0xa0, RZ ;  /* 0x000000a07ba17810 */ /* 0x040fe40007ffe0ff */
[----:B------:R-:W-:Y:S01]  /*64e0*/  IADD3 R163, PT, PT, R123, 0xc0, RZ ;  /* 0x000000c07ba37810 */ /* 0x000fe20007ffe0ff */
[--C-:B------:R-:W-:Y:S01]  /*64f0*/  IMAD.WIDE.U32 R156, R157, 0x10, R116.reuse ;  /* 0x000000109d9c7825 */ /* 0x100fe200078e0074 */
[----:B------:R-:W-:Y:S02]  /*6500*/  F2FP.BF16.F32.PACK_AB R124, R131, R124 ;  /* 0x0000007c837c723e */ /* 0x000fe400000010ff */
[----:B------:R-:W-:Y:S01]  /*6510*/  F2FP.BF16.F32.PACK_AB R131, R203, R220 ;  /* 0x000000dccb83723e */ /* 0x000fe200000010ff */
[--C-:B------:R-:W-:Y:S01]  /*6520*/  IMAD.WIDE.U32 R158, R159, 0x10, R116.reuse ;  /* 0x000000109f9e7825 */ /* 0x100fe200078e0074 */
[----:B------:R-:W-:Y:S01]  /*6530*/  F2FP.BF16.F32.PACK_AB R130, R193, R218 ;  /* 0x000000dac182723e */ /* 0x000fe200000010ff */
[----:B------:R1:W-:Y:S01]  /*6540*/  STG.E.128 desc[UR6][R120.64], R124 ;  /* 0x0000007c78007986 */ /* 0x0003e2000c101d06 */
[----:B------:R-:W-:Y:S01]  /*6550*/  F2FP.BF16.F32.PACK_AB R123, R195, R244 ;  /* 0x000000f4c37b723e */ /* 0x000fe200000010ff */
[--C-:B------:R-:W-:Y:S01]  /*6560*/  IMAD.WIDE.U32 R160, R161, 0x10, R116.reuse ;  /* 0x00000010a1a07825 */ /* 0x100fe200078e0074 */
[----:B0-----:R-:W-:Y:S01]  /*6570*/  F2FP.BF16.F32.PACK_AB R115, R179, R228 ;  /* 0x000000e4b373723e */ /* 0x001fe200000010ff */
[----:B------:R0:W-:Y:S01]  /*6580*/  STG.E.128 desc[UR6][R166.64], R128 ;  /* 0x00000080a6007986 */ /* 0x0001e2000c101d06 */
[----:B------:R-:W-:Y:S01]  /*6590*/  F2FP.BF16.F32.PACK_AB R114, R173, R226 ;  /* 0x000000e2ad72723e */ /* 0x000fe200000010ff */
[----:B------:R-:W-:Y:S01]  /*65a0*/  IMAD.WIDE.U32 R162, R163, 0x10, R116 ;  /* 0x00000010a3a27825 */ /* 0x000fe200078e0074 */
[----:B------:R-:W-:-:S02]  /*65b0*/  F2FP.BF16.F32.PACK_AB R113, R169, R224 ;  /* 0x000000e0a971723e */ /* 0x000fc400000010ff */
[----:B------:R-:W-:Y:S02]  /*65c0*/  F2FP.BF16.F32.PACK_AB R112, R155, R180 ;  /* 0x000000b49b70723e */ /* 0x000fe400000010ff */
[----:B------:R-:W-:Y:S02]  /*65d0*/  F2FP.BF16.F32.PACK_AB R119, R187, R236 ;  /* 0x000000ecbb77723e */ /* 0x000fe400000010ff */
[----:B------:R-:W-:Y:S01]  /*65e0*/  F2FP.BF16.F32.PACK_AB R118, R181, R234 ;  /* 0x000000eab576723e */ /* 0x000fe200000010ff */
[----:B------:R2:W-:Y:S01]  /*65f0*/  STG.E.128 desc[UR6][R156.64], R112 ;  /* 0x000000709c007986 */ /* 0x0005e2000c101d06 */
[----:B------:R-:W-:Y:S02]  /*6600*/  F2FP.BF16.F32.PACK_AB R117, R175, R232 ;  /* 0x000000e8af75723e */ /* 0x000fe400000010ff */
[----:B------:R-:W-:Y:S02]  /*6610*/  F2FP.BF16.F32.PACK_AB R116, R171, R186 ;  /* 0x000000baab74723e */ /* 0x000fe400000010ff */
[----:B------:R-:W-:-:S02]  /*6620*/  F2FP.BF16.F32.PACK_AB R122, R189, R242 ;  /* 0x000000f2bd7a723e */ /* 0x000fc400000010ff */
[----:B-1----:R-:W-:Y:S01]  /*6630*/  F2FP.BF16.F32.PACK_AB R121, R183, R240 ;  /* 0x000000f0b779723e */ /* 0x002fe200000010ff */
[----:B------:R2:W-:Y:S01]  /*6640*/  STG.E.128 desc[UR6][R158.64], R116 ;  /* 0x000000749e007986 */ /* 0x0005e2000c101d06 */
[----:B------:R-:W-:Y:S02]  /*6650*/  F2FP.BF16.F32.PACK_AB R120, R177, R194 ;  /* 0x000000c2b178723e */ /* 0x000fe400000010ff */
[----:B------:R-:W-:Y:S02]  /*6660*/  F2FP.BF16.F32.PACK_AB R127, R201, R252 ;  /* 0x000000fcc97f723e */ /* 0x000fe400000010ff */
[----:B------:R-:W-:Y:S01]  /*6670*/  F2FP.BF16.F32.PACK_AB R126, R197, R250 ;  /* 0x000000fac57e723e */ /* 0x000fe200000010ff */
[----:B------:R2:W-:Y:S01]  /*6680*/  STG.E.128 desc[UR6][R160.64], R120 ;  /* 0x00000078a0007986 */ /* 0x0005e2000c101d06 */
[----:B------:R-:W-:Y:S02]  /*6690*/  F2FP.BF16.F32.PACK_AB R125, R191, R200 ;  /* 0x000000c8bf7d723e */ /* 0x000fe400000010ff */
[----:B------:R-:W-:-:S02]  /*66a0*/  F2FP.BF16.F32.PACK_AB R124, R185, R204 ;  /* 0x000000ccb97c723e */ /* 0x000fc400000010ff */
[----:B0-----:R-:W-:Y:S02]  /*66b0*/  F2FP.BF16.F32.PACK_AB R131, R172, R209 ;  /* 0x000000d1ac83723e */ /* 0x001fe400000010ff */
[----:B------:R-:W-:Y:S01]  /*66c0*/  F2FP.BF16.F32.PACK_AB R130, R205, R170 ;  /* 0x000000aacd82723e */ /* 0x000fe200000010ff */
[----:B------:R2:W-:Y:S01]  /*66d0*/  STG.E.128 desc[UR6][R162.64], R124 ;  /* 0x0000007ca2007986 */ /* 0x0005e2000c101d06 */
[----:B------:R-:W-:Y:S02]  /*66e0*/  F2FP.BF16.F32.PACK_AB R129, R199, R168 ;  /* 0x000000a8c781723e */ /* 0x000fe400000010ff */
[----:B------:R-:W-:-:S05]  /*66f0*/  F2FP.BF16.F32.PACK_AB R128, R206, R207 ;  /* 0x000000cfce80723e */ /* 0x000fca00000010ff */
[----:B------:R2:W-:Y:S02]  /*6700*/  STG.E.128 desc[UR6][R164.64], R128 ;  /* 0x00000080a4007986 */ /* 0x0005e4000c101d06 */
.L_x_217:
[----:B------:R-:W-:Y:S05]  /*6710*/  BSYNC.RECONVERGENT B0 ;  /* 0x0000000000007941 */ /* 0x000fea0003800200 */
.L_x_216:
[----:B--2---:R-:W1:Y:S02]  /*6720*/  LDC.64 R112, c[0x0][0x380] ;  /* 0x0000e000ff707b82 */ /* 0x004e640000000a00 */
[----:B-1----:R-:W-:-:S04]  /*6730*/  LEA R2, R112, R2, 0x2 ;  /* 0x0000000270027211 */ /* 0x002fc800078e10ff */
[----:B------:R-:W-:-:S13]  /*6740*/  ISETP.GE.AND P0, PT, R2, R113, PT ;  /* 0x000000710200720c */ /* 0x000fda0003f06270 */
[----:B------:R-:W-:Y:S05]  /*6750*/  @!P0 BRA `(.L_x_218) ;  /* 0xffffffa0002c8947 */ /* 0x000fea000383ffff */
[----:B------:R-:W-:Y:S05]  /*6760*/  EXIT ;  /* 0x000000000000794d */ /* 0x000fea0003800000 */
.L_x_215:
        /* <DEDUP_REMOVED lines=8> */
.L_x_220:
[----:B------:R-:W-:Y:S05]  /*67f0*/  BSYNC B0 ;  /* 0x0000000000007941 */ /* 0x000fea0003800000 */
.L_x_219:
[----:B------:R-:W-:Y:S02]  /*6800*/  IMAD.MOV.U32 R113, RZ, RZ, R211 ;  /* 0x000000ffff717224 */ /* 0x000fe400078e00d3 */
[----:B------:R-:W-:Y:S01]  /*6810*/  HFMA2 R212, -RZ, RZ, 0, 1.1920928955078125e-07 ;  /* 0x00000002ffd47431 */ /* 0x000fe200000001ff */
[----:B------:R-:W-:Y:S01]  /*6820*/  MOV R215, 0x1f ;  /* 0x0000001f00d77802 */ /* 0x000fe20000000f00 */
[----:B------:R-:W0:Y:S01]  /*6830*/  LDC R116, c[0x0][0x400] ;  /* 0x00010000ff747b82 */ /* 0x000e220000000800 */
[----:B------:R-:W-:Y:S01]  /*6840*/  FADD.FTZ R113, R208, R113 ;  /* 0x00000071d0717221 */ /* 0x000fe20000010000 */
[----:B------:R-:W-:-:S04]  /*6850*/  MOV R210, 0xffffffff ;  /* 0xffffffff00d27802 */ /* 0x000fc80000000f00 */
[----:B------:R-:W-:-:S07]  /*6860*/  MOV R213, R113 ;  /* 0x0000007100d57202 */ /* 0x000fce0000000f00 */
[----:B0-----:R-:W-:Y:S05]  /*6870*/  WARPSYNC.COLLECTIVE R210, `(.L_x_221) ;  /* 0x00000000d2087348 */ /* 0x001fea0003c00000 */
[----:B------:R1:W2:Y:S02]  /*6880*/  SHFL.BFLY P0, R211, R213, R212, R215 ;  /* 0x0c0000d4d5d37389 */ /* 0x0002a400000000d7 */
[----:B012---:R-:W-:Y:S05]  /*6890*/  ENDCOLLECTIVE ;  /* 0x000000000000791b */ /* 0x007fea0003800000 */
.L_x_221:
[----:B------:R-:W-:Y:S01]  /*68a0*/  HFMA2 R212, -RZ, RZ, 0, 2.384185791015625e-07 ;  /* 0x00000004ffd47431 */ /* 0x000fe200000001ff */
[----:B------:R-:W-:-:S05]  /*68b0*/  MOV R112, R211 ;  /* 0x000000d300707202 */ /* 0x000fca0000000f00 */
[----:B------:R-:W-:-:S04]  /*68c0*/  FADD.FTZ R114, R113, R112 ;  /* 0x0000007071727221 */ /* 0x000fc80000010000 */
[----:B------:R-:W-:-:S07]  /*68d0*/  IMAD.MOV.U32 R213, RZ, RZ, R114 ;  /* 0x000000ffffd57224 */ /* 0x000fce00078e0072 */
[----:B------:R-:W-:Y:S05]  /*68e0*/  WARPSYNC.COLLECTIVE R210, `(.L_x_222) ;  /* 0x00000000d2087348 */ /* 0x000fea0003c00000 */
[----:B------:R0:W1:Y:S02]  /*68f0*/  SHFL.BFLY P0, R211, R213, R212, R215 ;  /* 0x0c0000d4d5d37389 */ /* 0x00006400000000d7 */
[----:B01----:R-:W-:Y:S05]  /*6900*/  ENDCOLLECTIVE ;  /* 0x000000000000791b */ /* 0x003fea0003800000 */
.L_x_222:
[----:B------:R-:W-:Y:S01]  /*6910*/  HFMA2 R212, -RZ, RZ, 0, 4.76837158203125e-07 ;  /* 0x00000008ffd47431 */ /* 0x000fe200000001ff */
[----:B------:R-:W-:-:S05]  /*6920*/  MOV R115, R211 ;  /* 0x000000d300737202 */ /* 0x000fca0000000f00 */
[----:B------:R-:W-:-:S05]  /*6930*/  FADD.FTZ R115, R114, R115 ;  /* 0x0000007372737221 */ /* 0x000fca0000010000 */
[----:B------:R-:W-:-:S07]  /*6940*/  MOV R213, R115 ;  /* 0x0000007300d57202 */ /* 0x000fce0000000f00 */
[----:B------:R-:W-:Y:S05]  /*6950*/  WARPSYNC.COLLECTIVE R210, `(.L_x_223) ;  /* 0x00000000d2087348 */ /* 0x000fea0003c00000 */
[----:B------:R0:W1:Y:S02]  /*6960*/  SHFL.BFLY P0, R211, R213, R212, R215 ;  /* 0x0c0000d4d5d37389 */ /* 0x00006400000000d7 */
[----:B01----:R-:W-:Y:S05]  /*6970*/  ENDCOLLECTIVE ;  /* 0x000000000000791b */ /* 0x003fea0003800000 */
.L_x_223:
[----:B------:R-:W-:Y:S01]  /*6980*/  HFMA2 R212, -RZ, RZ, 0, 9.5367431640625e-07 ;  /* 0x00000010ffd47431 */ /* 0x000fe200000001ff */
[----:B------:R-:W-:-:S05]  /*6990*/  MOV R112, R211 ;  /* 0x000000d300707202 */ /* 0x000fca0000000f00 */
[----:B------:R-:W-:-:S04]  /*69a0*/  FADD.FTZ R117, R115, R112 ;  /* 0x0000007073757221 */ /* 0x000fc80000010000 */
[----:B------:R-:W-:-:S07]  /*69b0*/  IMAD.MOV.U32 R213, RZ, RZ, R117 ;  /* 0x000000ffffd57224 */ /* 0x000fce00078e0075 */
[----:B------:R-:W-:Y:S05]  /*69c0*/  WARPSYNC.COLLECTIVE R210, `(.L_x_224) ;  /* 0x00000000d2087348 */ /* 0x000fea0003c00000 */
[----:B------:R0:W1:Y:S02]  /*69d0*/  SHFL.BFLY P0, R211, R213, R212, R215 ;  /* 0x0c0000d4d5d37389 */ /* 0x00006400000000d7 */
[----:B01----:R-:W-:Y:S05]  /*69e0*/  ENDCOLLECTIVE ;  /* 0x000000000000791b */ /* 0x003fea0003800000 */
.L_x_224:
        /* <DEDUP_REMOVED lines=136> */
.L_x_225:
[----:B------:R-:W-:Y:S01]  /*7270*/  HFMA2 R212, -RZ, RZ, 0, 1.1920928955078125e-07 ;  /* 0x00000002ffd47431 */ /* 0x000fe200000001ff */
[----:B------:R-:W-:-:S05]  /*7280*/  MOV R113, R211 ;  /* 0x000000d300717202 */ /* 0x000fca0000000f00 */
[----:B------:R-:W-:-:S04]  /*7290*/  FADD.FTZ R113, R112, R113 ;  /* 0x0000007170717221 */ /* 0x000fc80000010000 */
[----:B------:R-:W-:-:S07]  /*72a0*/  IMAD.MOV.U32 R213, RZ, RZ, R113 ;  /* 0x000000ffffd57224 */ /* 0x000fce00078e0071 */
[----:B------:R-:W-:Y:S05]  /*72b0*/  WARPSYNC.COLLECTIVE R210, `(.L_x_226) ;  /* 0x00000000d2087348 */ /* 0x000fea0003c00000 */
[----:B------:R0:W1:Y:S02]  /*72c0*/  SHFL.BFLY P0, R211, R213, R212, R215 ;  /* 0x0c0000d4d5d37389 */ /* 0x00006400000000d7 */
[----:B01----:R-:W-:Y:S05]  /*72d0*/  ENDCOLLECTIVE ;  /* 0x000000000000791b */ /* 0x003fea0003800000 */
.L_x_226:
[----:B------:R-:W-:Y:S01]  /*72e0*/  HFMA2 R212, -RZ, RZ, 0, 2.384185791015625e-07 ;  /* 0x00000004ffd47431 */ /* 0x000fe200000001ff */
[----:B------:R-:W-:-:S05]  /*72f0*/  MOV R114, R211 ;  /* 0x000000d300727202 */ /* 0x000fca0000000f00 */
[----:B------:R-:W-:-:S05]  /*7300*/  FADD.FTZ R114, R113, R114 ;  /* 0x0000007271727221 */ /* 0x000fca0000010000 */
[----:B------:R-:W-:-:S07]  /*7310*/  MOV R213, R114 ;  /* 0x0000007200d57202 */ /* 0x000fce0000000f00 */
[----:B------:R-:W-:Y:S05]  /*7320*/  WARPSYNC.COLLECTIVE R210, `(.L_x_227) ;  /* 0x00000000d2087348 */ /* 0x000fea0003c00000 */
[----:B------:R0:W1:Y:S02]  /*7330*/  SHFL.BFLY P0, R211, R213, R212, R215 ;  /* 0x0c0000d4d5d37389 */ /* 0x00006400000000d7 */
[----:B01----:R-:W-:Y:S05]  /*7340*/  ENDCOLLECTIVE ;  /* 0x000000000000791b */ /* 0x003fea0003800000 */
.L_x_227:
[----:B------:R-:W-:Y:S01]  /*7350*/  HFMA2 R212, -RZ, RZ, 0, 4.76837158203125e-07 ;  /* 0x00000008ffd47431 */ /* 0x000fe200000001ff */
[----:B------:R-:W-:-:S05]  /*7360*/  MOV R115, R211 ;  /* 0x000000d300737202 */ /* 0x000fca0000000f00 */
[----:B------:R-:W-:-:S04]  /*7370*/  FADD.FTZ R115, R114, R115 ;  /* 0x0000007372737221 */ /* 0x000fc80000010000 */
[----:B------:R-:W-:-:S07]  /*7380*/  IMAD.MOV.U32 R213, RZ, RZ, R115 ;  /* 0x000000ffffd57224 */ /* 0x000fce00078e0073 */
[----:B------:R-:W-:Y:S05]  /*7390*/  WARPSYNC.COLLECTIVE R210, `(.L_x_228) ;  /* 0x00000000d2087348 */ /* 0x000fea0003c00000 */
[----:B------:R0:W1:Y:S02]  /*73a0*/  SHFL.BFLY P0, R211, R213, R212, R215 ;  /* 0x0c0000d4d5d37389 */ /* 0x00006400000000d7 */
[----:B01----:R-:W-:Y:S05]  /*73b0*/  ENDCOLLECTIVE ;  /* 0x000000000000791b */ /* 0x003fea0003800000 */
.L_x_228:
[----:B------:R-:W-:Y:S01]  /*73c0*/  HFMA2 R212, -RZ, RZ, 0, 9.5367431640625e-07 ;  /* 0x00000010ffd47431 */ /* 0x000fe200000001ff */
[----:B------:R-:W-:-:S05]  /*73d0*/  MOV R208, R211 ;  /* 0x000000d300d07202 */ /* 0x000fca0000000f00 */
[----:B------:R-:W-:-:S05]  /*73e0*/  FADD.FTZ R208, R115, R208 ;  /* 0x000000d073d07221 */ /* 0x000fca0000010000 */
[----:B------:R-:W-:-:S07]  /*73f0*/  MOV R213, R208 ;  /* 0x000000d000d57202 */ /* 0x000fce0000000f00 */
[----:B------:R-:W-:Y:S05]  /*7400*/  WARPSYNC.COLLECTIVE R210, `(.L_x_229) ;  /* 0x00000000d2087348 */ /* 0x000fea0003c00000 */
[----:B------:R0:W1:Y:S02]  /*7410*/  SHFL.BFLY P0, R211, R213, R212, R215 ;  /* 0x0c0000d4d5d37389 */ /* 0x00006400000000d7 */
[----:B01----:R-:W-:Y:S05]  /*7420*/  ENDCOLLECTIVE ;  /* 0x000000000000791b */ /* 0x003fea0003800000 */
.L_x_229:
[----:B------:R-:W-:Y:S01]  /*7430*/  MOV R117, R211 ;  /* 0x000000d300757202 */ /* 0x000fe20000000f00 */
[----:B------:R-:W-:Y:S06]  /*7440*/  BRA `(.L_x_230) ;  /* 0xffffffd800747947 */ /* 0x000fec000383ffff */
.L_x_231:
        /* <DEDUP_REMOVED lines=11> */
.L_x_71423:


//--------------------- .text._ZN10layer_norm13ln_fwd_kernelINS_13Kernel_traitsI13__nv_bfloat16S2_S2_S2_fjLj2048ELj1ELj4ELj1ELj16ENS_18Kernel_traits_baseILj2048ES2_S2_S2_S2_fjLj128EEEEELb0ELb1ELb0ELb0EEEvNS_9FwdParamsE --------------------------
	.section	.text._ZN10layer_norm13ln_fwd_kernelINS_13Kernel_traitsI13__nv_bfloat16S2_S2_S2_fjLj2048ELj1ELj4ELj1ELj16ENS_18Kernel_traits_baseILj2048ES2_S2_S2_S2_fjLj128EEEEELb0ELb1ELb0ELb0EEEvNS_9FwdParamsE,"ax",@progbits
	.align	128
        .global         _ZN10layer_norm13ln_fwd_kernelINS_13Kernel_traitsI13__nv_bfloat16S2_S2_S2_fjLj2048ELj1ELj4ELj1ELj16ENS_18Kernel_traits_baseILj2048ES2_S2_S2_S2_fjLj128EEEEELb0ELb1ELb0ELb0EEEvNS_9FwdParamsE
        .type           _ZN10layer_norm13ln_fwd_kernelINS_13Kernel_traitsI13__nv_bfloat16S2_S2_S2_fjLj2048ELj1ELj4ELj1ELj16ENS_18Kernel_traits_baseILj2048ES2_S2_S2_S2_fjLj128EEEEELb0ELb1ELb0ELb0EEEvNS_9FwdParamsE,@function
        .size           _ZN10layer_norm13ln_fwd_kernelINS_13Kernel_traitsI13__nv_bfloat16S2_S2_S2_fjLj2048ELj1ELj4ELj1ELj16ENS_18Kernel_traits_baseILj2048ES2_S2_S2_S2_fjLj128EEEEELb0ELb1ELb0ELb0EEEvNS_9FwdParamsE,(.L_x_71424 - _ZN10layer_norm13ln_fwd_kernelINS_13Kernel_traitsI13__nv_bfloat16S2_S2_S2_fjLj2048ELj1ELj4ELj1ELj16ENS_18Kernel_traits_baseILj2048ES2_S2_S2_S2_fjLj128EEEEELb0ELb1ELb0ELb0EEEvNS_9FwdParamsE)
        .other          _ZN10layer_norm13ln_fwd_kernelINS_13Kernel_traitsI13__nv_bfloat16S2_S2_S2_fjLj2048ELj1ELj4ELj1ELj16ENS_18Kernel_traits_baseILj2048ES2_S2_S2_S2_fjLj128EEEEELb0ELb1ELb0ELb0EEEvNS_9FwdParamsE,@"STO_CUDA_ENTRY STV_DEFAULT"
_ZN10layer_norm13ln_fwd_kernelINS_13Kernel_traitsI13__nv_bfloat16S2_S2_S2_fjLj2048ELj1ELj4ELj1ELj16ENS_18Kernel_traits_baseILj2048ES2_S2_S2_S2_fjLj128EEEEELb0ELb1ELb0ELb0EEEvNS_9FwdParamsE:
.text._ZN10layer_norm13ln_fwd_kernelINS_13Kernel_traitsI13__nv_bfloat16S2_S2_S2_fjLj2048ELj1ELj4ELj1ELj16ENS_18Kernel_traits_baseILj2048ES2_S2_S2_S2_fjLj128EEEEELb0ELb1ELb0ELb0EEEvNS_9FwdParamsE:
[----:B------:R-:W0:Y:S01]  /*0000*/  LDC R1, c[0x0][0x37c] ;  /* 0x0000df00ff017b82 */ /* 0x000e220000000800 */
[----:B------:R-:W1:Y:S07]  /*0010*/  S2R R11, SR_TID.X ;  /* 0x00000000000b7919 */ /* 0x000e6e0000002100 */
[----:B------:R-:W2:Y:S01]  /*0020*/  LDC R3, c[0x0][0x388] ;  /* 0x0000e200ff037b82 */ /* 0x000ea20000000800 */
[----:B------:R-:W3:Y:S01]  /*0030*/  LDCU.64 UR8, c[0x0][0x438] ;  /* 0x00008700ff0877ac */ /* 0x000ee20008000a00 */
[----:B------:R-:W-:Y:S01]  /*0040*/  BSSY.RECONVERGENT B0, `(.L_x_232) ;  /* 0x00000cd000007945 */ /* 0x000fe20003800200 */
[----:B0-----:R-:W-:Y:S01]  /*0050*/  IADD3 R1, PT, PT, R1, -0x60, RZ ;  /* 0xffffffa001017810 */ /* 0x001fe20007ffe0ff */
[----:B------:R-:W0:Y:S04]  /*0060*/  LDCU.64 UR6, c[0x0][0x358] ;  /* 0x00006b00ff0677ac */ /* 0x000e280008000a00 */
[----:B------:R-:W4:Y:S01]  /*0070*/  S2UR UR4, SR_CTAID.X ;  /* 0x00000000000479c3 */ /* 0x000f220000002500 */
[----:B---3--:R-:W-:-:S04]  /*0080*/  UISETP.NE.U32.AND UP0, UPT, UR8, URZ, UPT ;  /* 0x000000ff0800728c */ /* 0x008fc8000bf05070 */
[----:B------:R-:W-:Y:S01]  /*0090*/  UISETP.NE.AND.EX UP0, UPT, UR9, URZ, UPT, UP0 ;  /* 0x000000ff0900728c */ /* 0x000fe2000bf05300 */
[----:B--2---:R-:W-:-:S04]  /*00a0*/  SHF.R.S32.HI R0, RZ, 0x1f, R3 ;  /* 0x0000001fff007819 */ /* 0x004fc80000011403 */
[----:B------:R-:W-:Y:S02]  /*00b0*/  LEA.HI R0, R0, R3, RZ, 0x3 ;  /* 0x0000000300007211 */ /* 0x000fe400078f18ff */
[C---:B-1----:R-:W-:Y:S01]  /*00c0*/  LOP3.LUT R3, R11.reuse, 0x1f, RZ, 0xc, !PT ;  /* 0x0000001f0b037812 */ /* 0x042fe200078e0cff */
[----:B----4-:R-:W-:Y:S01]  /*00d0*/  USHF.L.U32 UR4, UR4, 0x2, URZ ;  /* 0x0000000204047899 */ /* 0x010fe200080006ff */
[----:B------:R-:W-:Y:S02]  /*00e0*/  SHF.R.U32.HI R9, RZ, 0x5, R11 ;  /* 0x00000005ff097819 */ /* 0x000fe4000001160b */
[----:B------:R-:W-:Y:S02]  /*00f0*/  LEA.HI.SX32 R10, R0, R3, 0x1d ;  /* 0x00000003000a7211 */ /* 0x000fe400078feaff */
[----:B------:R-:W-:Y:S02]  /*0100*/  LOP3.LUT R11, R11, 0x1f, RZ, 0xc0, !PT ;  /* 0x0000001f0b0b7812 */ /* 0x000fe400078ec0ff */
[----:B------:R-:W-:Y:S01]  /*0110*/  LOP3.LUT R9, R9, UR4, RZ, 0xfc, !PT ;  /* 0x0000000409097c12 */ /* 0x000fe2000f8efcff */
[----:B0-----:R-:W-:Y:S06]  /*0120*/  BRA.U !UP0, `(.L_x_233) ;  /* 0x0000000508647547 */ /* 0x001fec000b800000 */
[C---:B------:R-:W-:Y:S02]  /*0130*/  ISETP.GE.U32.AND P1, PT, R10.reuse, 0x20, PT ;  /* 0x000000200a00780c */ /* 0x040fe40003f26070 */
[C---:B------:R-:W-:Y:S02]  /*0140*/  ISETP.GE.U32.AND P2, PT, R10.reuse, 0x40, PT ;  /* 0x000000400a00780c */ /* 0x040fe40003f46070 */
[C---:B------:R-:W-:Y:S02]  /*0150*/  ISETP.GE.U32.AND P3, PT, R10.reuse, 0x60, PT ;  /* 0x000000600a00780c */ /* 0x040fe40003f66070 */
[C---:B------:R-:W-:Y:S02]  /*0160*/  ISETP.GE.U32.AND P4, PT, R10.reuse, 0x80, PT ;  /* 0x000000800a00780c */ /* 0x040fe40003f86070 */
[----:B------:R-:W-:-:S05]  /*0170*/  ISETP.GE.U32.AND P5, PT, R10, 0xa0, PT ;  /* 0x000000a00a00780c */ /* 0x000fca0003fa6070 */
[----:B------:R-:W0:Y:S08]  /*0180*/  @P1 LDC.64 R2, c[0x0][0x3d0] ;  /* 0x0000f400ff021b82 */ /* 0x000e300000000a00 */
[----:B------:R-:W1:Y:S08]  /*0190*/  @P1 LDC.64 R4, c[0x0][0x438] ;  /* 0x00010e00ff041b82 */ /* 0x000e700000000a00 */
[----:B------:R-:W2:Y:S08]  /*01a0*/  @P1 LDC.64 R6, c[0x0][0x3e8] ;  /* 0x0000fa00ff061b82 */ /* 0x000eb00000000a00 */
[----:B------:R-:W3:Y:S01]  /*01b0*/  @P2 LDC.64 R12, c[0x0][0x3d0] ;  /* 0x0000f400ff0c2b82 */ /* 0x000ee20000000a00 */
[C---:B------:R-:W-:Y:S01]  /*01c0*/  ISETP.GE.U32.AND P6, PT, R10.reuse, 0xc0, PT ;  /* 0x000000c00a00780c */ /* 0x040fe20003fc6070 */
[----:B0-----:R-:W-:Y:S01]  /*01d0*/  @P1 IMAD.WIDE.U32 R2, R11, 0x10, R2 ;  /* 0x000000100b021825 */ /* 0x001fe200078e0002 */
[----:B------:R-:W-:-:S04]  /*01e0*/  ISETP.GE.U32.AND P0, PT, R10, 0xe0, PT ;  /* 0x000000e00a00780c */ /* 0x000fc80003f06070 */
[----:B------:R0:W5:Y:S01]  /*01f0*/  @P1 LDG.E.128 R172, desc[UR6][R2.64] ;  /* 0x0000000602ac1981 */ /* 0x000162000c1e1d00 */
[----:B------:R-:W4:Y:S01]  /*0200*/  @P2 LDC.64 R14, c[0x0][0x438] ;  /* 0x00010e00ff0e2b82 */ /* 0x000f220000000a00 */
[----:B-1----:R-:W-:-:S05]  /*0210*/  @P1 IMAD.WIDE.U32 R4, R11, 0x10, R4 ;  /* 0x000000100b041825 */ /* 0x002fca00078e0004 */
[----:B------:R1:W5:Y:S02]  /*0220*/  @P1 LD.E.128 R128, desc[UR6][R4.64] ;  /* 0x0000000604801980 */ /* 0x000364000c101d00 */
[----:B------:R-:W0:Y:S08]  /*0230*/  @P2 LDC.64 R16, c[0x0][0x3e8] ;  /* 0x0000fa00ff102b82 */ /* 0x000e300000000a00 */
[----:B------:R-:W1:Y:S08]  /*0240*/  @P3 LDC.64 R18, c[0x0][0x3d0] ;  /* 0x0000f400ff123b82 */ /* 0x000e700000000a00 */
[----:B------:R-:W1:Y:S08]  /*0250*/  @P3 LDC.64 R20, c[0x0][0x438] ;  /* 0x00010e00ff143b82 */ /* 0x000e700000000a00 */
[----:B------:R-:W1:Y:S01]  /*0260*/  @P3 LDC.64 R22, c[0x0][0x3e8] ;  /* 0x0000fa00ff163b82 */ /* 0x000e620000000a00 */
[----:B--2---:R-:W-:-:S07]  /*0270*/  @P1 IMAD.WIDE.U32 R6, R11, 0x10, R6 ;  /* 0x000000100b061825 */ /* 0x004fce00078e0006 */
[----:B------:R-:W2:Y:S01]  /*0280*/  @P4 LDC.64 R24, c[0x0][0x3d0] ;  /* 0x0000f400ff184b82 */ /* 0x000ea20000000a00 */
[----:B------:R-:W-:Y:S01]  /*0290*/  @P1 LOP3.LUT R11, R11, 0x20, RZ, 0xfc, !PT ;  /* 0x000000200b0b1812 */ /* 0x000fe200078efcff */
[----:B------:R2:W5:Y:S06]  /*02a0*/  @P1 LDG.E.128 R124, desc[UR6][R6.64] ;  /* 0x00000006067c1981 */ /* 0x00056c000c1e1d00 */
[----:B------:R-:W2:Y:S08]  /*02b0*/  @P4 LDC.64 R26, c[0x0][0x438] ;  /* 0x00010e00ff1a4b82 */ /* 0x000eb00000000a00 */
[----:B------:R-:W2:Y:S01]  /*02c0*/  @P4 LDC.64 R28, c[0x0][0x3e8] ;  /* 0x0000fa00ff1c4b82 */ /* 0x000ea20000000a00 */
[----:B---3--:R-:W-:-:S07]  /*02d0*/  @P2 IMAD.WIDE.U32 R12, R11, 0x10, R12 ;  /* 0x000000100b0c2825 */ /* 0x008fce00078e000c */
[----:B------:R-:W3:Y:S01]  /*02e0*/  @P5 LDC.64 R30, c[0x0][0x3d0] ;  /* 0x0000f400ff1e5b82 */ /* 0x000ee20000000a00 */
[C---:B----4-:R-:W-:Y:S01]  /*02f0*/  @P2 IMAD.WIDE.U32 R14, R11.reuse, 0x10, R14 ;  /* 0x000000100b0e2825 */ /* 0x050fe200078e000e */
[----:B------:R4:W5:Y:S06]  /*0300*/  @P2 LDG.E.128 R168, desc[UR6][R12.64] ;  /* 0x000000060ca82981 */ /* 0x00096c000c1e1d00 */
[----:B------:R-:W4:Y:S01]  /*0310*/  @P5 LDC.64 R32, c[0x0][0x438] ;  /* 0x00010e00ff205b82 */ /* 0x000f220000000a00 */
[----:B0-----:R-:W-:-:S07]  /*0320*/  @P2 IMAD.WIDE.U32 R16, R11, 0x10, R16 ;  /* 0x000000100b102825 */ /* 0x001fce00078e0010 */
[----:B------:R-:W0:Y:S01]  /*0330*/  @P5 LDC.64 R2, c[0x0][0x3e8] ;  /* 0x0000fa00ff025b82 */ /* 0x000e220000000a00 */
[----:B------:R-:W-:Y:S01]  /*0340*/  @P2 IADD3 R11, PT, PT, R11, 0x20, RZ ;  /* 0x000000200b0b2810 */ /* 0x000fe20007ffe0ff */
[----:B------:R0:W5:Y:S06]  /*0350*/  @P2 LD.E.128 R120, desc[UR6][R14.64] ;  /* 0x000000060e782980 */ /* 0x00016c000c101d00 */
[----:B-1----:R-:W1:Y:S01]  /*0360*/  @P6 LDC.64 R4, c[0x0][0x3d0] ;  /* 0x0000f400ff046b82 */ /* 0x002e620000000a00 */
[C---:B------:R-:W-:Y:S01]  /*0370*/  @P3 IMAD.WIDE.U32 R18, R11.reuse, 0x10, R18 ;  /* 0x000000100b123825 */ /* 0x040fe200078e0012 */
[----:B------:R0:W5:Y:S06]  /*0380*/  @P2 LDG.E.128 R116, desc[UR6][R16.64] ;  /* 0x0000000610742981 */ /* 0x00016c000c1e1d00 */
[----:B------:R-:W1:Y:S01]  /*0390*/  @P6 LDC.64 R34, c[0x0][0x438] ;  /* 0x00010e00ff226b82 */ /* 0x000e620000000a00 */
[C---:B------:R-:W-:Y:S01]  /*03a0*/  @P3 IMAD.WIDE.U32 R20, R11.reuse, 0x10, R20 ;  /* 0x000000100b143825 */ /* 0x040fe200078e0014 */
[----:B------:R0:W5:Y:S06]  /*03b0*/  @P3 LDG.E.128 R112, desc[UR6][R18.64] ;  /* 0x0000000612703981 */ /* 0x00016c000c1e1d00 */
[----:B------:R-:W1:Y:S01]  /*03c0*/  @P6 LDC.64 R36, c[0x0][0x3e8] ;  /* 0x0000fa00ff246b82 */ /* 0x000e620000000a00 */
[C---:B------:R-:W-:Y:S01]  /*03d0*/  @P3 IMAD.WIDE.U32 R22, R11.reuse, 0x10, R22 ;  /* 0x000000100b163825 */ /* 0x040fe200078e0016 */
[----:B------:R-:W-:Y:S01]  /*03e0*/  @P3 IADD3 R11, PT, PT, R11, 0x20, RZ ;  /* 0x000000200b0b3810 */ /* 0x000fe20007ffe0ff */
[----:B------:R0:W5:Y:S05]  /*03f0*/  @P3 LD.E.128 R108, desc[UR6][R20.64] ;  /* 0x00000006146c3980 */ /* 0x00016a000c101d00 */
[----:B------:R-:W1:Y:S01]  /*0400*/  @P0 LDC.64 R38, c[0x0][0x3d0] ;  /* 0x0000f400ff260b82 */ /* 0x000e620000000a00 */
[C---:B--2---:R-:W-:Y:S01]  /*0410*/  @P4 IMAD.WIDE.U32 R24, R11.reuse, 0x10, R24 ;  /* 0x000000100b184825 */ /* 0x044fe200078e0018 */
[----:B------:R2:W5:Y:S06]  /*0420*/  @P3 LDG.E.128 R104, desc[UR6][R22.64] ;  /* 0x0000000616683981 */ /* 0x00056c000c1e1d00 */
[----:B------:R-:W2:Y:S01]  /*0430*/  @P0 LDC.64 R40, c[0x0][0x438] ;  /* 0x00010e00ff280b82 */ /* 0x000ea20000000a00 */
[C---:B------:R-:W-:Y:S01]  /*0440*/  @P4 IMAD.WIDE.U32 R26, R11.reuse, 0x10, R26 ;  /* 0x000000100b1a4825 */ /* 0x040fe200078e001a */
[----:B------:R0:W5:Y:S06]  /*0450*/  @P4 LDG.E.128 R100, desc[UR6][R24.64] ;  /* 0x0000000618644981 */ /* 0x00016c000c1e1d00 */
[----:B------:R-:W2:Y:S01]  /*0460*/  @P0 LDC.64 R6, c[0x0][0x3e8] ;  /* 0x0000fa00ff060b82 */ /* 0x000ea20000000a00 */
[C---:B------:R-:W-:Y:S01]  /*0470*/  @P4 IMAD.WIDE.U32 R28, R11.reuse, 0x10, R28 ;  /* 0x000000100b1c4825 */ /* 0x040fe200078e001c */
[----:B------:R-:W-:Y:S01]  /*0480*/  @P4 IADD3 R11, PT, PT, R11, 0x20, RZ ;  /* 0x000000200b0b4810 */ /* 0x000fe20007ffe0ff */
[----:B------:R0:W5:Y:S04]  /*0490*/  @P4 LD.E.128 R96, desc[UR6][R26.64] ;  /* 0x000000061a604980 */ /* 0x000168000c101d00 */
[C---:B---3--:R-:W-:Y:S01]  /*04a0*/  @P5 IMAD.WIDE.U32 R30, R11.reuse, 0x10, R30 ;  /* 0x000000100b1e5825 */ /* 0x048fe200078e001e */
[----:B------:R3:W5:Y:S03]  /*04b0*/  @P4 LDG.E.128 R92, desc[UR6][R28.64] ;  /* 0x000000061c5c4981 */ /* 0x000766000c1e1d00 */
[C---:B----4-:R-:W-:Y:S01]  /*04c0*/  @P5 IMAD.WIDE.U32 R32, R11.reuse, 0x10, R32 ;  /* 0x000000100b205825 */ /* 0x050fe200078e0020 */
[----:B------:R3:W5:Y:S03]  /*04d0*/  @P5 LDG.E.128 R88, desc[UR6][R30.64] ;  /* 0x000000061e585981 */ /* 0x000766000c1e1d00 */
[C---:B0-----:R-:W-:Y:S01]  /*04e0*/  @P5 IMAD.WIDE.U32 R2, R11.reuse, 0x10, R2 ;  /* 0x000000100b025825 */ /* 0x041fe200078e0002 */
[----:B------:R-:W-:Y:S01]  /*04f0*/  @P5 IADD3 R11, PT, PT, R11, 0x20, RZ ;  /* 0x000000200b0b5810 */ /* 0x000fe20007ffe0ff */
[----:B------:R3:W5:Y:S04]  /*0500*/  @P5 LD.E.128 R84, desc[UR6][R32.64] ;  /* 0x0000000620545980 */ /* 0x000768000c101d00 */
[C---:B-1----:R-:W-:Y:S01]  /*0510*/  @P6 IMAD.WIDE.U32 R4, R11.reuse, 0x10, R4 ;  /* 0x000000100b046825 */ /* 0x042fe200078e0004 */
[----:B------:R3:W5:Y:S03]  /*0520*/  @P5 LDG.E.128 R80, desc[UR6][R2.64] ;  /* 0x0000000602505981 */ /* 0x000766000c1e1d00 */
[C---:B------:R-:W-:Y:S01]  /*0530*/  @P6 IMAD.WIDE.U32 R34, R11.reuse, 0x10, R34 ;  /* 0x000000100b226825 */ /* 0x040fe200078e0022 */
[----:B------:R3:W5:Y:S03]  /*0540*/  @P6 LDG.E.128 R76, desc[UR6][R4.64] ;  /* 0x00000006044c6981 */ /* 0x000766000c1e1d00 */
[C---:B------:R-:W-:Y:S01]  /*0550*/  @P6 IMAD.WIDE.U32 R36, R11.reuse, 0x10, R36 ;  /* 0x000000100b246825 */ /* 0x040fe200078e0024 */
[----:B------:R-:W-:Y:S01]  /*0560*/  @P6 IADD3 R11, PT, PT, R11, 0x20, RZ ;  /* 0x000000200b0b6810 */ /* 0x000fe20007ffe0ff */
[----:B------:R3:W5:Y:S04]  /*0570*/  @P6 LD.E.128 R72, desc[UR6][R34.64] ;  /* 0x0000000622486980 */ /* 0x000768000c101d00 */
[C---:B------:R-:W-:Y:S01]  /*0580*/  @P0 IMAD.WIDE.U32 R38, R11.reuse, 0x10, R38 ;  /* 0x000000100b260825 */ /* 0x040fe200078e0026 */
[----:B------:R3:W5:Y:S03]  /*0590*/  @P6 LDG.E.128 R68, desc[UR6][R36.64] ;  /* 0x0000000624446981 */ /* 0x000766000c1e1d00 */
[C---:B--2---:R-:W-:Y:S01]  /*05a0*/  @P0 IMAD.WIDE.U32 R40, R11.reuse, 0x10, R40 ;  /* 0x000000100b280825 */ /* 0x044fe200078e0028 */
[----:B------:R3:W5:Y:S03]  /*05b0*/  @P0 LDG.E.128 R64, desc[UR6][R38.64] ;  /* 0x0000000626400981 */ /* 0x000766000c1e1d00 */
[----:B------:R-:W-:Y:S01]  /*05c0*/  @P0 IMAD.WIDE.U32 R6, R11, 0x10, R6 ;  /* 0x000000100b060825 */ /* 0x000fe200078e0006 */
[----:B------:R3:W5:Y:S04]  /*05d0*/  @P0 LD.E.128 R60, desc[UR6][R40.64] ;  /* 0x00000006283c0980 */ /* 0x000768000c101d00 */
[----:B------:R3:W5:Y:S01]  /*05e0*/  @P0 LDG.E.128 R56, desc[UR6][R6.64] ;  /* 0x0000000606380981 */ /* 0x000762000c1e1d00 */
[----:B------:R-:W-:-:S02]  /*05f0*/  ISETP.GE.U32.AND P1, PT, R10, 0x100, PT ;  /* 0x000001000a00780c */ /* 0x000fc40003f26070 */
[----:B------:R-:W-:-:S11]  /*0600*/  @P0 IADD3 R11, PT, PT, R11, 0x20, RZ ;  /* 0x000000200b0b0810 */ /* 0x000fd60007ffe0ff */
[----:B---3--:R-:W-:Y:S05]  /*0610*/  @!P1 BRA `(.L_x_234) ;  /* 0x0000000400bc9947 */ /* 0x008fea0003800000 */
[----:B------:R-:W0:Y:S08]  /*0620*/  LDC.64 R52, c[0x0][0x3d0] ;  /* 0x0000f400ff347b82 */ /* 0x000e300000000a00 */
[----:B------:R-:W1:Y:S08]  /*0630*/  LDC.64 R48, c[0x0][0x438] ;  /* 0x00010e00ff307b82 */ /* 0x000e700000000a00 */
[----:B------:R-:W2:Y:S01]  /*0640*/  LDC.64 R44, c[0x0][0x3e8] ;  /* 0x0000fa00ff2c7b82 */ /* 0x000ea20000000a00 */
[----:B0-----:R-:W-:-:S06]  /*0650*/  IMAD.WIDE.U32 R52, R11, 0x10, R52 ;  /* 0x000000100b347825 */ /* 0x001fcc00078e0034 */
[----:B------:R-:W5:Y:S01]  /*0660*/  LDG.E.128 R52, desc[UR6][R52.64] ;  /* 0x0000000634347981 */ /* 0x000f62000c1e1d00 */
[----:B-1----:R-:W-:-:S06]  /*0670*/  IMAD.WIDE.U32 R48, R11, 0x10, R48 ;  /* 0x000000100b307825 */ /* 0x002fcc00078e0030 */
[----:B------:R-:W5:Y:S01]  /*0680*/  LD.E.128 R48, desc[UR6][R48.64] ;  /* 0x0000000630307980 */ /* 0x000f62000c101d00 */
[----:B--2---:R-:W-:-:S06]  /*0690*/  IMAD.WIDE.U32 R44, R11, 0x10, R44 ;  /* 0x000000100b2c7825 */ /* 0x004fcc00078e002c */
[----:B------:R-:W5:Y:S01]  /*06a0*/  LDG.E.128 R44, desc[UR6][R44.64] ;  /* 0x000000062c2c7981 */ /* 0x000f62000c1e1d00 */
[----:B------:R-:W-:Y:S05]  /*06b0*/  BRA `(.L_x_234) ;  /* 0x0000000400947947 */ /* 0x000fea0003800000 */
.L_x_233:
        /* <DEDUP_REMOVED lines=11> */
[----:B0-----:R-:W-:Y:S01]  /*0770*/  @P6 IMAD.WIDE.U32 R2, R11, 0x10, R2 ;  /* 0x000000100b026825 */ /* 0x001fe200078e0002 */
[----:B------:R-:W-:-:S04]  /*0780*/  @P6 MOV R131, RZ ;  /* 0x000000ff00836202 */ /* 0x000fc80000000f00 */
[----:B------:R0:W5:Y:S02]  /*0790*/  @P6 LDG.E.128 R172, desc[UR6][R2.64] ;  /* 0x0000000602ac6981 */ /* 0x000164000c1e1d00 */
[----:B------:R-:W4:Y:S01]  /*07a0*/  @P4 LDC.64 R14, c[0x0][0x3d0] ;  /* 0x0000f400ff0e4b82 */ /* 0x000f220000000a00 */
[C---:B-1----:R-:W-:Y:S01]  /*07b0*/  @P6 IMAD.WIDE.U32 R4, R11.reuse, 0x10, R4 ;  /* 0x000000100b046825 */ /* 0x042fe200078e0004 */
[----:B------:R-:W-:-:S04]  /*07c0*/  @P6 LOP3.LUT R11, R11, 0x20, RZ, 0xfc, !PT ;  /* 0x000000200b0b6812 */ /* 0x000fc800078efcff */
[----:B------:R0:W5:Y:S02]  /*07d0*/  @P6 LDG.E.128 R124, desc[UR6][R4.64] ;  /* 0x00000006047c6981 */ /* 0x000164000c1e1d00 */
[----:B------:R-:W1:Y:S01]  /*07e0*/  @P4 LDC.64 R16, c[0x0][0x3e8] ;  /* 0x0000fa00ff104b82 */ /* 0x000e620000000a00 */
[----:B--2---:R-:W-:-:S05]  /*07f0*/  @P5 IMAD.WIDE.U32 R6, R11, 0x10, R6 ;  /* 0x000000100b065825 */ /* 0x004fca00078e0006 */
[----:B------:R0:W5:Y:S02]  /*0800*/  @P5 LDG.E.128 R168, desc[UR6][R6.64] ;  /* 0x0000000606a85981 */ /* 0x000164000c1e1d00 */
[----:B------:R-:W2:Y:S01]  /*0810*/  @P3 LDC.64 R18, c[0x0][0x3d0] ;  /* 0x0000f400ff123b82 */ /* 0x000ea20000000a00 */
[C---:B---3--:R-:W-:Y:S01]  /*0820*/  @P5 IMAD.WIDE.U32 R12, R11.reuse, 0x10, R12 ;  /* 0x000000100b0c5825 */ /* 0x048fe200078e000c */
[----:B------:R-:W-:-:S04]  /*0830*/  @P5 IADD3 R11, PT, PT, R11, 0x20, RZ ;  /* 0x000000200b0b5810 */ /* 0x000fc80007ffe0ff */
[----:B------:R0:W5:Y:S02]  /*0840*/  @P5 LDG.E.128 R116, desc[UR6][R12.64] ;  /* 0x000000060c745981 */ /* 0x000164000c1e1d00 */
[----:B------:R-:W3:Y:S01]  /*0850*/  @P3 LDC.64 R20, c[0x0][0x3e8] ;  /* 0x0000fa00ff143b82 */ /* 0x000ee20000000a00 */
[----:B----4-:R-:W-:-:S05]  /*0860*/  @P4 IMAD.WIDE.U32 R14, R11, 0x10, R14 ;  /* 0x000000100b0e4825 */ /* 0x010fca00078e000e */
[----:B------:R0:W5:Y:S02]  /*0870*/  @P4 LDG.E.128 R112, desc[UR6][R14.64] ;  /* 0x000000060e704981 */ /* 0x000164000c1e1d00 */
[----:B------:R-:W4:Y:S01]  /*0880*/  @P2 LDC.64 R22, c[0x0][0x3d0] ;  /* 0x0000f400ff162b82 */ /* 0x000f220000000a00 */
[C---:B-1----:R-:W-:Y:S01]  /*0890*/  @P4 IMAD.WIDE.U32 R16, R11.reuse, 0x10, R16 ;  /* 0x000000100b104825 */ /* 0x042fe200078e0010 */
[----:B------:R-:W-:-:S04]  /*08a0*/  @P4 IADD3 R11, PT, PT, R11, 0x20, RZ ;  /* 0x000000200b0b4810 */ /* 0x000fc80007ffe0ff */
        /* <DEDUP_REMOVED lines=16> */
[----:B------:R1:W5:Y:S03]  /*09b0*/  @P2 LDG.E.128 R80, desc[UR6][R24.64] ;  /* 0x0000000618502981 */ /* 0x000366000c1e1d00 */
[C---:B---3--:R-:W-:Y:S01]  /*09c0*/  @P1 IMAD.WIDE.U32 R28, R11.reuse, 0x10, R28 ;  /* 0x000000100b1c1825 */ /* 0x048fe200078e001c */
[----:B------:R-:W-:Y:S01]  /*09d0*/  @P1 IADD3 R11, PT, PT, R11, 0x20, RZ ;  /* 0x000000200b0b1810 */ /* 0x000fe20007ffe0ff */
[----:B------:R1:W5:Y:S04]  /*09e0*/  @P1 LDG.E.128 R76, desc[UR6][R26.64] ;  /* 0x000000061a4c1981 */ /* 0x000368000c1e1d00 */
[C---:B0-----:R-:W-:Y:S01]  /*09f0*/  @P0 IMAD.WIDE.U32 R30, R11.reuse, 0x10, R30 ;  /* 0x000000100b1e0825 */ /* 0x041fe200078e001e */
[----:B------:R1:W5:Y:S03]  /*0a00*/  @P1 LDG.E.128 R68, desc[UR6][R28.64] ;  /* 0x000000061c441981 */ /* 0x000366000c1e1d00 */
[----:B------:R-:W-:Y:S01]  /*0a10*/  @P0 IMAD.WIDE.U32 R32, R11, 0x10, R32 ;  /* 0x000000100b200825 */ /* 0x000fe200078e0020 */
[----:B------:R1:W5:Y:S04]  /*0a20*/  @P0 LDG.E.128 R64, desc[UR6][R30.64] ;  /* 0x000000061e400981 */ /* 0x000368000c1e1d00 */
[----:B------:R1:W5:Y:S01]  /*0a30*/  @P0 LDG.E.128 R56, desc[UR6][R32.64] ;  /* 0x0000000620380981 */ /* 0x000362000c1e1d00 */
[----:B------:R-:W-:Y:S01]  /*0a40*/  ISETP.GE.U32.AND P6, PT, R10, 0x100, PT ;  /* 0x000001000a00780c */ /* 0x000fe20003fc6070 */
[----:B------:R-:W-:-:S02]  /*0a50*/  HFMA2 R74, -RZ, RZ, 0, 0 ;  /* 0x00000000ff4a7431 */ /* 0x000fc400000001ff */
[----:B------:R-:W-:Y:S02]  /*0a60*/  HFMA2 R98, -RZ, RZ, 0, 0 ;  /* 0x00000000ff627431 */ /* 0x000fe400000001ff */
[----:B------:R-:W-:Y:S02]  /*0a70*/  HFMA2 R122, -RZ, RZ, 0, 0 ;  /* 0x00000000ff7a7431 */ /* 0x000fe400000001ff */
[----:B------:R-:W-:Y:S01]  /*0a80*/  IMAD.MOV.U32 R62, RZ, RZ, RZ ;  /* 0x000000ffff3e7224 */ /* 0x000fe200078e00ff */
[----:B------:R-:W-:Y:S02]  /*0a90*/  CS2R R60, SRZ ;  /* 0x00000000003c7805 */ /* 0x000fe4000001ff00 */
[----:B------:R-:W-:Y:S02]  /*0aa0*/  CS2R R72, SRZ ;  /* 0x0000000000487805 */ /* 0x000fe4000001ff00 */
[----:B------:R-:W-:Y:S02]  /*0ab0*/  MOV R86, RZ ;  /* 0x000000ff00567202 */ /* 0x000fe40000000f00 */
[----:B------:R-:W-:-:S02]  /*0ac0*/  CS2R R84, SRZ ;  /* 0x0000000000547805 */ /* 0x000fc4000001ff00 */
[----:B------:R-:W-:Y:S02]  /*0ad0*/  CS2R R96, SRZ ;  /* 0x0000000000607805 */ /* 0x000fe4000001ff00 */
[----:B------:R-:W-:Y:S02]  /*0ae0*/  MOV R110, RZ ;  /* 0x000000ff006e7202 */ /* 0x000fe40000000f00 */
[----:B------:R-:W-:Y:S02]  /*0af0*/  CS2R R108, SRZ ;  /* 0x00000000006c7805 */ /* 0x000fe4000001ff00 */
[----:B------:R-:W-:Y:S02]  /*0b00*/  CS2R R120, SRZ ;  /* 0x0000000000787805 */ /* 0x000fe4000001ff00 */
[----:B------:R-:W-:Y:S02]  /*0b10*/  MOV R130, RZ ;  /* 0x000000ff00827202 */ /* 0x000fe40000000f00 */
[----:B------:R-:W-:-:S02]  /*0b20*/  CS2R R128, SRZ ;  /* 0x0000000000807805 */ /* 0x000fc4000001ff00 */
[----:B------:R-:W-:Y:S02]  /*0b30*/  @P5 MOV R123, RZ ;  /* 0x000000ff007b5202 */ /* 0x000fe40000000f00 */
[----:B------:R-:W-:Y:S02]  /*0b40*/  @P4 MOV R111, RZ ;  /* 0x000000ff006f4202 */ /* 0x000fe40000000f00 */
[----:B------:R-:W-:Y:S02]  /*0b50*/  @P3 MOV R99, RZ ;  /* 0x000000ff00633202 */ /* 0x000fe40000000f00 */
[----:B------:R-:W-:Y:S02]  /*0b60*/  @P2 MOV R87, RZ ;  /* 0x000000ff00572202 */ /* 0x000fe40000000f00 */
[----:B------:R-:W-:Y:S02]  /*0b70*/  @P1 MOV R75, RZ ;  /* 0x000000ff004b1202 */ /* 0x000fe40000000f00 */
[----:B------:R-:W-:-:S02]  /*0b80*/  @P0 MOV R63, RZ ;  /* 0x000000ff003f0202 */ /* 0x000fc40000000f00 */
[----:B------:R-:W-:Y:S01]  /*0b90*/  @P0 IADD3 R11, PT, PT, R11, 0x20, RZ ;  /* 0x000000200b0b0810 */ /* 0x000fe20007ffe0ff */
[----:B-1----:R-:W-:Y:S06]  /*0ba0*/  @!P6 BRA `(.L_x_234) ;  /* 0x000000000058e947 */ /* 0x002fec0003800000 */
[----:B------:R-:W0:Y:S08]  /*0bb0*/  LDC.64 R52, c[0x0][0x3d0] ;  /* 0x0000f400ff347b82 */ /* 0x000e300000000a00 */
[----:B------:R-:W1:Y:S01]  /*0bc0*/  LDC.64 R44, c[0x0][0x3e8] ;  /* 0x0000fa00ff2c7b82 */ /* 0x000e620000000a00 */
[----:B0-----:R-:W-:-:S06]  /*0bd0*/  IMAD.WIDE.U32 R52, R11, 0x10, R52 ;  /* 0x000000100b347825 */ /* 0x001fcc00078e0034 */
[----:B------:R-:W5:Y:S01]  /*0be0*/  LDG.E.128 R52, desc[UR6][R52.64] ;  /* 0x0000000634347981 */ /* 0x000f62000c1e1d00 */
[----:B-1----:R-:W-:-:S06]  /*0bf0*/  IMAD.WIDE.U32 R44, R11, 0x10, R44 ;  /* 0x000000100b2c7825 */ /* 0x002fcc00078e002c */
[----:B------:R-:W5:Y:S01]  /*0c00*/  LDG.E.128 R44, desc[UR6][R44.64] ;  /* 0x000000062c2c7981 */ /* 0x000f62000c1e1d00 */
[----:B------:R-:W-:Y:S02]  /*0c10*/  CS2R R50, SRZ ;  /* 0x0000000000327805 */ /* 0x000fe4000001ff00 */
[----:B------:R-:W-:Y:S01]  /*0c20*/  CS2R R48, SRZ ;  /* 0x0000000000307805 */ /* 0x000fe2000001ff00 */
[----:B------:R-:W-:Y:S01]  /*0c30*/  IMAD.MOV.U32 R62, RZ, RZ, RZ ;  /* 0x000000ffff3e7224 */ /* 0x000fe200078e00ff */
[----:B------:R-:W-:Y:S02]  /*0c40*/  CS2R R60, SRZ ;  /* 0x00000000003c7805 */ /* 0x000fe4000001ff00 */
[----:B------:R-:W-:Y:S02]  /*0c50*/  MOV R74, RZ ;  /* 0x000000ff004a7202 */ /* 0x000fe40000000f00 */
[----:B------:R-:W-:Y:S02]  /*0c60*/  CS2R R72, SRZ ;  /* 0x0000000000487805 */ /* 0x000fe4000001ff00 */
[----:B------:R-:W-:-:S02]  /*0c70*/  MOV R86, RZ ;  /* 0x000000ff00567202 */ /* 0x000fc40000000f00 */
[----:B------:R-:W-:Y:S02]  /*0c80*/  CS2R R84, SRZ ;  /* 0x0000000000547805 */ /* 0x000fe4000001ff00 */
[----:B------:R-:W-:Y:S02]  /*0c90*/  MOV R98, RZ ;  /* 0x000000ff00627202 */ /* 0x000fe40000000f00 */
[----:B------:R-:W-:Y:S02]  /*0ca0*/  CS2R R96, SRZ ;  /* 0x0000000000607805 */ /* 0x000fe4000001ff00 */
[----:B------:R-:W-:Y:S02]  /*0cb0*/  MOV R110, RZ ;  /* 0x000000ff006e7202 */ /* 0x000fe40000000f00 */
[----:B------:R-:W-:Y:S02]  /*0cc0*/  CS2R R108, SRZ ;  /* 0x00000000006c7805 */ /* 0x000fe4000001ff00 */
[----:B------:R-:W-:-:S02]  /*0cd0*/  MOV R122, RZ ;  /* 0x000000ff007a7202 */ /* 0x000fc40000000f00 */
[----:B------:R-:W-:Y:S02]  /*0ce0*/  CS2R R120, SRZ ;  /* 0x0000000000787805 */ /* 0x000fe4000001ff00 */
[----:B------:R-:W-:Y:S02]  /*0cf0*/  MOV R130, RZ ;  /* 0x000000ff00827202 */ /* 0x000fe40000000f00 */
[----:B------:R-:W-:-:S07]  /*0d00*/  CS2R R128, SRZ ;  /* 0x0000000000807805 */ /* 0x000fce000001ff00 */
.L_x_234:
[----:B------:R-:W-:Y:S05]  /*0d10*/  BSYNC.RECONVERGENT B0 ;  /* 0x0000000000007941 */ /* 0x000fea0003800200 */
.L_x_232:
[----:B------:R-:W0:Y:S02]  /*0d20*/  LDCU UR4, c[0x0][0x384] ;  /* 0x00007080ff0477ac */ /* 0x000e240008000800 */
[----:B0-----:R-:W-:-:S13]  /*0d30*/  ISETP.GE.AND P0, PT, R9, UR4, PT ;  /* 0x0000000409007c0c */ /* 0x001fda000bf06270 */
[----:B------:R-:W-:Y:S05]  /*0d40*/  @P0 EXIT ;  /* 0x000000000000094d */ /* 0x000fea0003800000 */
[----:B-----5:R-:W-:Y:S01]  /*0d50*/  PRMT R26, R51, 0x7632, R26 ;  /* 0x00007632331a7816 */ /* 0x020fe2000000001a */
[----:B------:R-:W0:Y:S01]  /*0d60*/  LDCU.64 UR4, c[0x0][0x3e0] ;  /* 0x00007c00ff0477ac */ /* 0x000e220008000a00 */
[----:B------:R-:W-:Y:S02]  /*0d70*/  PRMT R25, R55, 0x7632, R25 ;  /* 0x0000763237197816 */ /* 0x000fe40000000019 */
[----:B------:R-:W-:Y:S01]  /*0d80*/  PRMT R24, R50, 0x7632, R24 ;  /* 0x0000763232187816 */ /* 0x000fe20000000018 */
[----:B------:R1:W-:Y:S01]  /*0d90*/  STL.S16 [R1+0x5c], R26 ;  /* 0x00005c1a01007387 */ /* 0x0003e20000100600 */
[----:B------:R-:W-:Y:S01]  /*0da0*/  PRMT R23, R54, 0x7632, R23 ;  /* 0x0000763236177816 */ /* 0x000fe20000000017 */
[----:B------:R-:W2:Y:S01]  /*0db0*/  LDCU UR12, c[0x0][0x388] ;  /* 0x00007100ff0c77ac */ /* 0x000ea20008000800 */
[----:B------:R-:W-:Y:S01]  /*0dc0*/  PRMT R22, R49, 0x7632, R22 ;  /* 0x0000763231167816 */ /* 0x000fe20000000016 */
[----:B------:R1:W-:Y:S01]  /*0dd0*/  STL.S16 [R1+0x58], R25 ;  /* 0x0000581901007387 */ /* 0x0003e20000100600 */
[----:B------:R-:W-:Y:S01]  /*0de0*/  PRMT R21, R53, 0x7632, R21 ;  /* 0x0000763235157816 */ /* 0x000fe20000000015 */
[----:B------:R-:W3:Y:S01]  /*0df0*/  LDCU.U8 UR10, c[0x0][0x410] ;  /* 0x00008200ff0a77ac */ /* 0x000ee20008000000 */
[----:B------:R-:W-:Y:S01]  /*0e00*/  PRMT R20, R48, 0x7632, R20 ;  /* 0x0000763230147816 */ /* 0x000fe20000000014 */
[----:B------:R1:W-:Y:S01]  /*0e10*/  STL.S16 [R1+0x54], R24 ;  /* 0x0000541801007387 */ /* 0x0003e20000100600 */
[----:B------:R-:W-:Y:S01]  /*0e20*/  PRMT R19, R52, 0x7632, R19 ;  /* 0x0000763234137816 */ /* 0x000fe20000000013 */
[----:B------:R-:W4:Y:S01]  /*0e30*/  LDCU UR11, c[0x0][0x448] ;  /* 0x00008900ff0b77ac */ /* 0x000f220008000800 */
[----:B------:R-:W-:Y:S01]  /*0e40*/  PRMT R18, R63, 0x7632, R18 ;  /* 0x000076323f127816 */ /* 0x000fe20000000012 */
[----:B------:R1:W-:Y:S01]  /*0e50*/  STL.S16 [R1+0x50], R23 ;  /* 0x0000501701007387 */ /* 0x0003e20000100600 */
[----:B------:R-:W-:Y:S01]  /*0e60*/  PRMT R17, R67, 0x7632, R17 ;  /* 0x0000763243117816 */ /* 0x000fe20000000011 */
[----:B0-----:R-:W-:Y:S01]  /*0e70*/  UISETP.NE.U32.AND UP0, UPT, UR4, URZ, UPT ;  /* 0x000000ff0400728c */ /* 0x001fe2000bf05070 */
[----:B------:R-:W-:Y:S01]  /*0e80*/  PRMT R16, R62, 0x7632, R16 ;  /* 0x000076323e107816 */ /* 0x000fe20000000010 */
[----:B------:R1:W-:Y:S01]  /*0e90*/  STL.S16 [R1+0x4c], R22 ;  /* 0x00004c1601007387 */ /* 0x0003e20000100600 */
[----:B------:R-:W-:Y:S01]  /*0ea0*/  PRMT R15, R66, 0x7632, R15 ;  /* 0x00007632420f7816 */ /* 0x000fe2000000000f */
[----:B------:R-:W-:Y:S01]  /*0eb0*/  UISETP.NE.AND.EX UP0, UPT, UR5, URZ, UPT, UP0 ;  /* 0x000000ff0500728c */ /* 0x000fe2000bf05300 */
[----:B------:R-:W-:Y:S01]  /*0ec0*/  PRMT R14, R61, 0x7632, R14 ;  /* 0x000076323d0e7816 */ /* 0x000fe2000000000e */
[----:B------:R1:W-:Y:S01]  /*0ed0*/  STL.S16 [R1+0x48], R21 ;  /* 0x0000481501007387 */ /* 0x0003e20000100600 */
[----:B------:R-:W-:Y:S01]  /*0ee0*/  PRMT R13, R65, 0x7632, R13 ;  /* 0x00007632410d7816 */ /* 0x000fe2000000000d */
[----:B------:R-:W0:Y:S01]  /*0ef0*/  LDCU.64 UR8, c[0x0][0x3a0] ;  /* 0x00007400ff0877ac */ /* 0x000e220008000a00 */
[----:B------:R-:W-:Y:S01]  /*0f00*/  PRMT R12, R60, 0x7632, R12 ;  /* 0x000076323c0c7816 */ /* 0x000fe2000000000c */
[----:B------:R1:W-:Y:S01]  /*0f10*/  STL.S16 [R1+0x44], R20 ;  /* 0x0000441401007387 */ /* 0x0003e20000100600 */
[----:B------:R-:W-:-:S02]  /*0f20*/  PRMT R11, R64, 0x7632, R11 ;  /* 0x00007632400b7816 */ /* 0x000fc4000000000b */
[----:B------:R-:W-:Y:S01]  /*0f30*/  PRMT R8, R75, 0x7632, R8 ;  /* 0x000076324b087816 */ /* 0x000fe20000000008 */
[----:B------:R1:W-:Y:S01]  /*0f40*/  STL.S16 [R1+0x40], R19 ;  /* 0x0000401301007387 */ /* 0x0003e20000100600 */
[----:B------:R-:W-:Y:S02]  /*0f50*/  PRMT R7, R79, 0x7632, R7 ;  /* 0x000076324f077816 */ /* 0x000fe40000000007 */
[----:B------:R-:W-:Y:S01]  /*0f60*/  PRMT R6, R74, 0x7632, R6 ;  /* 0x000076324a067816 */ /* 0x000fe20000000006 */
[----:B------:R1:W-:Y:S01]  /*0f70*/  STL.S16 [R1+0x3c], R18 ;  /* 0x00003c1201007387 */ /* 0x0003e20000100600 */
[----:B------:R-:W-:Y:S02]  /*0f80*/  PRMT R5, R78, 0x7632, R5 ;  /* 0x000076324e057816 */ /* 0x000fe40000000005 */
        /* <DEDUP_REMOVED lines=43> */
[----:B------:R1:W-:Y:S01]  /*1240*/  STL.S16 [R1], R0 ;  /* 0x0000000001007387 */ /* 0x0003e20000100600 */
        /* <DEDUP_REMOVED lines=46> */
[----:B01234-:R-:W-:-:S07]  /*1530*/  PRMT R165, R124, 0x7632, R165 ;  /* 0x000076327ca57816 */ /* 0x01ffce00000000a5 */
.L_x_284:
[----:B------:R-:W0:Y:S01]  /*1540*/  @UP0 LDCU.64 UR4, c[0x0][0x3e0] ;  /* 0x00007c00ff0407ac */ /* 0x000e220008000a00 */
[----:B------:R-:W-:Y:S01]  /*1550*/  PLOP3.LUT P0, PT, PT, PT, UP0, 0x80, 0x8 ;  /* 0x000000000008781c */ /* 0x000fe20003f0f008 */
[----:B------:R-:W-:Y:S01]  /*1560*/  HFMA2 R132, -RZ, RZ, 0, 1.1920928955078125e-07 ;  /* 0x00000002ff847431 */ /* 0x000fe200000001ff */
[----:B------:R-:W-:-:S11]  /*1570*/  PLOP3.LUT P1, PT, PT, PT, UP0, 0x80, 0x8 ;  /* 0x000000000008781c */ /* 0x000fd60003f2f008 */
[----:B0-----:R-:W-:-:S06]  /*1580*/  @P0 IMAD.WIDE R132, R9, R132, UR4 ;  /* 0x0000000409840e25 */ /* 0x001fcc000f8e0284 */
[----:B------:R-:W2:Y:S01]  /*1590*/  @P1 LDG.E.U16 R132, desc[UR6][R132.64] ;  /* 0x0000000684841981 */ /* 0x000ea2000c1e1500 */
[----:B------:R-:W-:Y:S01]  /*15a0*/  PLOP3.LUT P0, PT, PT, PT, UP0, 0x80, 0x8 ;  /* 0x000000000008781c */ /* 0x000fe20003f0f008 */
[----:B------:R-:W-:Y:S01]  /*15b0*/  IMAD R8, R9, UR12, RZ ;  /* 0x0000000c09087c24 */ /* 0x000fe2000f8e02ff */
[----:B------:R-:W-:Y:S01]  /*15c0*/  MOV R184, 0x3f800000 ;  /* 0x3f80000000b87802 */ /* 0x000fe20000000f00 */
[----:B------:R-:W0:Y:S01]  /*15d0*/  S2R R249, SR_TID.X ;  /* 0x0000000000f97919 */ /* 0x000e220000002100 */
[----:B------:R-:W-:Y:S01]  /*15e0*/  ISETP.GE.U32.AND P5, PT, R10, 0x20, PT ;  /* 0x000000200a00780c */ /* 0x000fe20003fa6070 */
[----:B------:R-:W-:Y:S08]  /*15f0*/  BSSY.RECONVERGENT B0, `(.L_x_235) ;  /* 0x0000072000007945 */ /* 0x000ff00003800200 */
[----:B--2---:R-:W-:-:S02]  /*1600*/  @P0 SHF.L.U32 R184, R132, 0x10, RZ ;  /* 0x0000001084b80819 */ /* 0x004fc400000006ff */
[----:B------:R-:W-:-:S04]  /*1610*/  SHF.R.S32.HI R132, RZ, 0x1f, R8 ;  /* 0x0000001fff847819 */ /* 0x000fc80000011408 */
[----:B------:R-:W-:Y:S02]  /*1620*/  LEA.HI R8, R132, R8, RZ, 0x3 ;  /* 0x0000000884087211 */ /* 0x000fe400078f18ff */
[----:B0-----:R-:W-:-:S04]  /*1630*/  LOP3.LUT R132, R249, 0x1f, RZ, 0xc0, !PT ;  /* 0x0000001ff9847812 */ /* 0x001fc800078ec0ff */
[----:B------:R-:W-:-:S04]  /*1640*/  LEA.HI.SX32 R8, R8, R132, 0x1d ;  /* 0x0000008408087211 */ /* 0x000fc800078feaff */
[----:B------:R-:W-:Y:S01]  /*1650*/  MOV R188, R8 ;  /* 0x0000000800bc7202 */ /* 0x000fe20000000f00 */
[----:B------:R-:W-:Y:S06]  /*1660*/  @!P5 BRA `(.L_x_236) ;  /* 0x0000000400a8d947 */ /* 0x000fec0003800000 */
[----:B------:R-:W0:Y:S02]  /*1670*/  LDC.64 R132, c[0x0][0x390] ;  /* 0x0000e400ff847b82 */ /* 0x000e240000000a00 */
[----:B0-----:R-:W-:-:S06]  /*1680*/  IMAD.WIDE.U32 R132, R8, 0x10, R132 ;  /* 0x0000001008847825 */ /* 0x001fcc00078e0084 */
[----:B------:R-:W5:Y:S01]  /*1690*/  LDG.E.128 R132, desc[UR6][R132.64] ;  /* 0x0000000684847981 */ /* 0x000f62000c1e1d00 */
[----:B------:R-:W-:-:S04]  /*16a0*/  UISETP.NE.U32.AND UP1, UPT, UR8, URZ, UPT ;  /* 0x000000ff0800728c */ /* 0x000fc8000bf25070 */
[----:B------:R-:W-:-:S09]  /*16b0*/  UISETP.NE.AND.EX UP1, UPT, UR9, URZ, UPT, UP1 ;  /* 0x000000ff0900728c */ /* 0x000fd2000bf25310 */
[----:B------:R-:W-:Y:S05]  /*16c0*/  BRA.U !UP1, `(.L_x_237) ;  /* 0x0000000109e07547 */ /* 0x000fea000b800000 */
[----:B------:R-:W0:Y:S02]  /*16d0*/  LDC.64 R40, c[0x0][0x3a0] ;  /* 0x0000e800ff287b82 */ /* 0x000e240000000a00 */
[----:B0-----:R-:W-:-:S06]  /*16e0*/  IMAD.WIDE.U32 R40, R8, 0x10, R40 ;  /* 0x0000001008287825 */ /* 0x001fcc00078e0028 */
[----:B------:R-:W2:Y:S01]  /*16f0*/  LDG.E.128 R40, desc[UR6][R40.64] ;  /* 0x0000000628287981 */ /* 0x000ea2000c1e1d00 */
[----:B-----5:R-:W-:Y:S02]  /*1700*/  PRMT R7, R132, 0x7632, R7 ;  /* 0x0000763284077816 */ /* 0x020fe40000000007 */
[----:B------:R-:W-:Y:S02]  /*1710*/  SHF.L.U32 R24, R165, 0x10, RZ ;  /* 0x00000010a5187819 */ /* 0x000fe400000006ff */
[----:B------:R-:W-:Y:S02]  /*1720*/  SHF.L.U32 R7, R7, 0x10, RZ ;  /* 0x0000001007077819 */ /* 0x000fe400000006ff */
[----:B------:R-:W-:Y:S02]  /*1730*/  SHF.L.U32 R25, R166, 0x10, RZ ;  /* 0x00000010a6197819 */ /* 0x000fe400000006ff */
[C---:B------:R-:W-:Y:S01]  /*1740*/  SHF.L.U32 R138, R134.reuse, 0x10, RZ ;  /* 0x00000010868a7819 */ /* 0x040fe200000006ff */
[----:B------:R-:W-:Y:S01]  /*1750*/  FMUL.FTZ R7, R7, R184 ;  /* 0x000000b807077220 */ /* 0x000fe20000410000 */
[----:B------:R-:W-:-:S02]  /*1760*/  PRMT R156, R134, 0x7632, R156 ;  /* 0x00007632869c7816 */ /* 0x000fc4000000009c */
[C---:B------:R-:W-:Y:S01]  /*1770*/  SHF.L.U32 R155, R135.reuse, 0x10, RZ ;  /* 0x00000010879b7819 */ /* 0x040fe200000006ff */
[-C--:B------:R-:W-:Y:S01]  /*1780*/  FMUL.FTZ R138, R138, R184.reuse ;  /* 0x000000b88a8a7220 */ /* 0x080fe20000410000 */
[----:B------:R-:W-:Y:S02]  /*1790*/  SHF.L.U32 R156, R156, 0x10, RZ ;  /* 0x000000109c9c7819 */ /* 0x000fe400000006ff */
[----:B------:R-:W-:Y:S01]  /*17a0*/  PRMT R157, R135, 0x7632, R157 ;  /* 0x00007632879d7816 */ /* 0x000fe2000000009d */
[-C--:B------:R-:W-:Y:S02]  /*17b0*/  FMUL.FTZ R155, R155, R184.reuse ;  /* 0x000000b89b9b7220 */ /* 0x080fe40000410000 */
[----:B------:R-:W-:Y:S01]  /*17c0*/  FMUL.FTZ R156, R156, R184 ;  /* 0x000000b89c9c7220 */ /* 0x000fe20000410000 */
[----:B------:R-:W-:-:S05]  /*17d0*/  SHF.L.U32 R157, R157, 0x10, RZ ;  /* 0x000000109d9d7819 */ /* 0x000fca00000006ff */
[----:B------:R-:W-:Y:S01]  /*17e0*/  FMUL.FTZ R157, R157, R184 ;  /* 0x000000b89d9d7220 */ /* 0x000fe20000410000 */
[----:B--2---:R-:W-:-:S04]  /*17f0*/  PRMT R6, R40, 0x7632, R6 ;  /* 0x0000763228067816 */ /* 0x004fc80000000006 */
[----:B------:R-:W-:-:S05]  /*1800*/  SHF.L.U32 R6, R6, 0x10, RZ ;  /* 0x0000001006067819 */ /* 0x000fca00000006ff */
[--C-:B------:R-:W-:Y:S01]  /*1810*/  FFMA.FTZ R7, R7, R24, R6.reuse ;  /* 0x0000001807077223 */ /* 0x100fe20000010006 */
[----:B------:R-:W-:Y:S02]  /*1820*/  PRMT R6, R133, 0x7632, R6 ;  /* 0x0000763285067816 */ /* 0x000fe40000000006 */
[----:B------:R-:W-:Y:S02]  /*1830*/  PRMT R24, R41, 0x7632, R24 ;  /* 0x0000763229187816 */ /* 0x000fe40000000018 */
[----:B------:R-:W-:Y:S01]  /*1840*/  SHF.L.U32 R133, R133, 0x10, RZ ;  /* 0x0000001085857819 */ /* 0x000fe200000006ff */
[----:B------:R-:W-:Y:S01]  /*1850*/  IMAD.U32 R6, R6, 0x10000, RZ ;  /* 0x0001000006067824 */ /* 0x000fe200078e00ff */
[----:B------:R-:W-:-:S03]  /*1860*/  SHF.L.U32 R24, R24, 0x10, RZ ;  /* 0x0000001018187819 */ /* 0x000fc600000006ff */
[-C--:B------:R-:W-:Y:S01]  /*1870*/  FMUL.FTZ R6, R6, R184.reuse ;  /* 0x000000b806067220 */ /* 0x080fe20000410000 */
[----:B------:R-:W-:-:S03]  /*1880*/  FMUL.FTZ R133, R133, R184 ;  /* 0x000000b885857220 */ /* 0x000fc60000410000 */
[----:B------:R-:W-:Y:S01]  /*1890*/  FFMA.FTZ R6, R6, R25, R24 ;  /* 0x0000001906067223 */ /* 0x000fe20000010018 */
[----:B------:R-:W-:Y:S02]  /*18a0*/  SHF.L.U32 R25, R132, 0x10, RZ ;  /* 0x0000001084197819 */ /* 0x000fe400000006ff */
[----:B------:R-:W-:Y:S02]  /*18b0*/  SHF.L.U32 R24, R124, 0x10, RZ ;  /* 0x000000107c187819 */ /* 0x000fe400000006ff */
[----:B------:R-:W-:Y:S01]  /*18c0*/  SHF.L.U32 R132, R40, 0x10, RZ ;  /* 0x0000001028847819 */ /* 0x000fe200000006ff */
[----:B------:R-:W-:-:S04]  /*18d0*/  FMUL.FTZ R25, R25, R184 ;  /* 0x000000b819197220 */ /* 0x000fc80000410000 */
[----:B------:R-:W-:Y:S01]  /*18e0*/  FFMA.FTZ R25, R25, R24, R132 ;  /* 0x0000001819197223 */ /* 0x000fe20000010084 */
[----:B------:R-:W-:Y:S02]  /*18f0*/  SHF.L.U32 R24, R125, 0x10, RZ ;  /* 0x000000107d187819 */ /* 0x000fe400000006ff */
[----:B------:R-:W-:-:S05]  /*1900*/  SHF.L.U32 R132, R41, 0x10, RZ ;  /* 0x0000001029847819 */ /* 0x000fca00000006ff */
[----:B------:R-:W-:Y:S01]  /*1910*/  FFMA.FTZ R24, R133, R24, R132 ;  /* 0x0000001885187223 */ /* 0x000fe20000010084 */
[----:B------:R-:W-:Y:S02]  /*1920*/  SHF.L.U32 R132, R126, 0x10, RZ ;  /* 0x000000107e847819 */ /* 0x000fe400000006ff */
[----:B------:R-:W-:-:S05]  /*1930*/  SHF.L.U32 R133, R42, 0x10, RZ ;  /* 0x000000102a857819 */ /* 0x000fca00000006ff */
[----:B------:R-:W-:Y:S01]  /*1940*/  FFMA.FTZ R138, R138, R132, R133 ;  /* 0x000000848a8a7223 */ /* 0x000fe20000010085 */
[----:B------:R-:W-:Y:S01]  /*1950*/  PRMT R132, R42, 0x7632, R132 ;  /* 0x000076322a847816 */ /* 0x000fe20000000084 */
[----:B------:R-:W-:-:S03]  /*1960*/  IMAD.U32 R133, R167, 0x10000, RZ ;  /* 0x00010000a7857824 */ /* 0x000fc600078e00ff */
[----:B------:R-:W-:-:S05]  /*1970*/  SHF.L.U32 R132, R132, 0x10, RZ ;  /* 0x0000001084847819 */ /* 0x000fca00000006ff */
[----:B------:R-:W-:Y:S01]  /*1980*/  FFMA.FTZ R156, R156, R133, R132 ;  /* 0x000000859c9c7223 */ /* 0x000fe20000010084 */
[----:B------:R-:W-:Y:S02]  /*1990*/  SHF.L.U32 R132, R127, 0x10, RZ ;  /* 0x000000107f847819 */ /* 0x000fe400000006ff */
[----:B------:R-:W-:Y:S02]  /*19a0*/  SHF.L.U32 R133, R43, 0x10, RZ ;  /* 0x000000102b857819 */ /* 0x000fe400000006ff */
[----:B------:R-:W-:-:S03]  /*19b0*/  F2FP.BF16.F32.PACK_AB R134, R156, R138 ;  /* 0x0000008a9c86723e */ /* 0x000fc600000010ff */
[----:B------:R-:W-:Y:S01]  /*19c0*/  FFMA.FTZ R155, R155, R132, R133 ;  /* 0x000000849b9b7223 */ /* 0x000fe20000010085 */
[----:B------:R-:W-:Y:S02]  /*19d0*/  PRMT R132, R43, 0x7632, R132 ;  /* 0x000076322b847816 */ /* 0x000fe40000000084 */
[----:B------:R-:W-:Y:S02]  /*19e0*/  SHF.L.U32 R133, R176, 0x10, RZ ;  /* 0x00000010b0857819 */ /* 0x000fe400000006ff */
[----:B------:R-:W-:-:S05]  /*19f0*/  SHF.L.U32 R132, R132, 0x10, RZ ;  /* 0x0000001084847819 */ /* 0x000fca00000006ff */
[----:B------:R-:W-:Y:S01]  /*1a00*/  FFMA.FTZ R157, R157, R133, R132 ;  /* 0x000000859d9d7223 */ /* 0x000fe20000010084 */
[----:B------:R-:W-:Y:S02]  /*1a10*/  F2FP.BF16.F32.PACK_AB R133, R6, R24 ;  /* 0x000000180685723e */ /* 0x000fe400000010ff */
[----:B------:R-:W-:Y:S02]  /*1a20*/  F2FP.BF16.F32.PACK_AB R132, R7, R25 ;  /* 0x000000190784723e */ /* 0x000fe400000010ff */
[----:B------:R-:W-:Y:S01]  /*1a30*/  F2FP.BF16.F32.PACK_AB R135, R157, R155 ;  /* 0x0000009b9d87723e */ /* 0x000fe200000010ff */
[----:B------:R-:W-:Y:S06]  /*1a40*/  BRA `(.L_x_238) ;  /* 0x0000000000a07947 */ /* 0x000fec0003800000 */
.L_x_237:
[C---:B-----5:R-:W-:Y:S02]  /*1a50*/  SHF.L.U32 R25, R132.reuse, 0x10, RZ ;  /* 0x0000001084197819 */ /* 0x060fe400000006ff */
[----:B------:R-:W-:Y:S02]  /*1a60*/  SHF.L.U32 R24, R133, 0x10, RZ ;  /* 0x0000001085187819 */ /* 0x000fe400000006ff */
[----:B------:R-:W-:Y:S01]  /*1a70*/  PRMT R7, R132, 0x7632, R7 ;  /* 0x0000763284077816 */ /* 0x000fe20000000007 */
[-C--:B------:R-:W-:Y:S01]  /*1a80*/  FMUL.FTZ R25, R25, R184.reuse ;  /* 0x000000b819197220 */ /* 0x080fe20000410000 */
[----:B------:R-:W-:Y:S01]  /*1a90*/  SHF.L.U32 R132, R124, 0x10, RZ ;  /* 0x000000107c847819 */ /* 0x000fe200000006ff */
[----:B------:R-:W-:Y:S01]  /*1aa0*/  FMUL.FTZ R24, R24, R184 ;  /* 0x000000b818187220 */ /* 0x000fe20000410000 */
[----:B------:R-:W-:Y:S02]  /*1ab0*/  SHF.L.U32 R6, R125, 0x10, RZ ;  /* 0x000000107d067819 */ /* 0x000fe400000006ff */
[----:B------:R-:W-:Y:S01]  /*1ac0*/  SHF.L.U32 R7, R7, 0x10, RZ ;  /* 0x0000001007077819 */ /* 0x000fe200000006ff */
[----:B------:R-:W-:Y:S01]  /*1ad0*/  FMUL.FTZ R25, R25, R132 ;  /* 0x0000008419197220 */ /* 0x000fe20000410000 */
[----:B------:R-:W-:Y:S01]  /*1ae0*/  PRMT R132, R133, 0x7632, R132 ;  /* 0x0000763285847816 */ /* 0x000fe20000000084 */
[----:B------:R-:W-:Y:S01]  /*1af0*/  FMUL.FTZ R24, R24, R6 ;  /* 0x0000000618187220 */ /* 0x000fe20000410000 */
[----:B------:R-:W-:Y:S01]  /*1b00*/  SHF.L.U32 R133, R165, 0x10, RZ ;  /* 0x00000010a5857819 */ /* 0x000fe200000006ff */
[-C--:B------:R-:W-:Y:S01]  /*1b10*/  FMUL.FTZ R7, R7, R184.reuse ;  /* 0x000000b807077220 */ /* 0x080fe20000410000 */
[----:B------:R-:W-:Y:S01]  /*1b20*/  SHF.L.U32 R6, R134, 0x10, RZ ;  /* 0x0000001086067819 */ /* 0x000fe200000006ff */
[----:B------:R-:W-:Y:S01]  /*1b30*/  IMAD.U32 R132, R132, 0x10000, RZ ;  /* 0x0001000084847824 */ /* 0x000fe200078e00ff */
[----:B------:R-:W-:Y:S01]  /*1b40*/  SHF.L.U32 R138, R126, 0x10, RZ ;  /* 0x000000107e8a7819 */ /* 0x000fe200000006ff */
[----:B------:R-:W-:Y:S01]  /*1b50*/  FMUL.FTZ R7, R7, R133 ;  /* 0x0000008507077220 */ /* 0x000fe20000410000 */
[----:B------:R-:W-:Y:S01]  /*1b60*/  SHF.L.U32 R133, R166, 0x10, RZ ;  /* 0x00000010a6857819 */ /* 0x000fe200000006ff */
[-C--:B------:R-:W-:Y:S01]  /*1b70*/  FMUL.FTZ R6, R6, R184.reuse ;  /* 0x000000b806067220 */ /* 0x080fe20000410000 */
[----:B------:R-:W-:Y:S01]  /*1b80*/  FMUL.FTZ R132, R132, R184 ;  /* 0x000000b884847220 */ /* 0x000fe20000410000 */
[----:B------:R-:W-:-:S02]  /*1b90*/  PRMT R134, R134, 0x7632, R134 ;  /* 0x0000763286867816 */ /* 0x000fc40000000086 */
[----:B------:R-:W-:Y:S01]  /*1ba0*/  FMUL.FTZ R138, R6, R138 ;  /* 0x0000008a068a7220 */ /* 0x000fe20000410000 */
[----:B------:R-:W-:Y:S01]  /*1bb0*/  FMUL.FTZ R6, R132, R133 ;  /* 0x0000008584067220 */ /* 0x000fe20000410000 */
[C---:B------:R-:W-:Y:S02]  /*1bc0*/  SHF.L.U32 R132, R135.reuse, 0x10, RZ ;  /* 0x0000001087847819 */ /* 0x040fe400000006ff */
[----:B------:R-:W-:Y:S02]  /*1bd0*/  PRMT R135, R135, 0x7632, R135 ;  /* 0x0000763287877816 */ /* 0x000fe40000000087 */
[----:B------:R-:W-:Y:S01]  /*1be0*/  SHF.L.U32 R134, R134, 0x10, RZ ;  /* 0x0000001086867819 */ /* 0x000fe200000006ff */
[-C--:B------:R-:W-:Y:S01]  /*1bf0*/  FMUL.FTZ R132, R132, R184.reuse ;  /* 0x000000b884847220 */ /* 0x080fe20000410000 */
[----:B------:R-:W-:Y:S02]  /*1c00*/  SHF.L.U32 R135, R135, 0x10, RZ ;  /* 0x0000001087877819 */ /* 0x000fe400000006ff */
[----:B------:R-:W-:Y:S01]  /*1c10*/  SHF.L.U32 R133, R167, 0x10, RZ ;  /* 0x00000010a7857819 */ /* 0x000fe200000006ff */
[-C--:B------:R-:W-:Y:S01]  /*1c20*/  FMUL.FTZ R156, R134, R184.reuse ;  /* 0x000000b8869c7220 */ /* 0x080fe20000410000 */
[----:B------:R-:W-:Y:S01]  /*1c30*/  SHF.L.U32 R155, R127, 0x10, RZ ;  /* 0x000000107f9b7819 */ /* 0x000fe200000006ff */
[----:B------:R-:W-:Y:S01]  /*1c40*/  FMUL.FTZ R135, R135, R184 ;  /* 0x000000b887877220 */ /* 0x000fe20000410000 */
[----:B------:R-:W-:Y:S01]  /*1c50*/  SHF.L.U32 R157, R176, 0x10, RZ ;  /* 0x00000010b09d7819 */ /* 0x000fe200000006ff */
[----:B------:R-:W-:Y:S01]  /*1c60*/  FMUL.FTZ R156, R156, R133 ;  /* 0x000000859c9c7220 */ /* 0x000fe20000410000 */
[----:B------:R-:W-:Y:S01]  /*1c70*/  F2FP.BF16.F32.PACK_AB R133, R6, R24 ;  /* 0x000000180685723e */ /* 0x000fe200000010ff */
[----:B------:R-:W-:Y:S01]  /*1c80*/  FMUL.FTZ R155, R132, R155 ;  /* 0x0000009b849b7220 */ /* 0x000fe20000410000 */
[----:B------:R-:W-:Y:S01]  /*1c90*/  F2FP.BF16.F32.PACK_AB R132, R7, R25 ;  /* 0x000000190784723e */ /* 0x000fe200000010ff */
[----:B------:R-:W-:Y:S01]  /*1ca0*/  FMUL.FTZ R157, R135, R157 ;  /* 0x0000009d879d7220 */ /* 0x000fe20000410000 */
[----:B------:R-:W-:-:S04]  /*1cb0*/  F2FP.BF16.F32.PACK_AB R134, R156, R138 ;  /* 0x0000008a9c86723e */ /* 0x000fc800000010ff */
[----:B------:R-:W-:-:S07]  /*1cc0*/  F2FP.BF16.F32.PACK_AB R135, R157, R155 ;  /* 0x0000009b9d87723e */ /* 0x000fce00000010ff */
.L_x_238:
[----:B------:R-:W0:Y:S01]  /*1cd0*/  LDC.64 R178, c[0x0][0x3a8] ;  /* 0x0000ea00ffb27b82 */ /* 0x000e220000000a00 */
[C---:B------:R-:W-:Y:S01]  /*1ce0*/  IADD3 R188, PT, PT, R8.reuse, 0x20, RZ ;  /* 0x0000002008bc7810 */ /* 0x040fe20007ffe0ff */
[----:B0-----:R-:W-:-:S05]  /*1cf0*/  IMAD.WIDE.U32 R178, R8, 0x10, R178 ;  /* 0x0000001008b27825 */ /* 0x001fca00078e00b2 */
[----:B------:R0:W-:Y:S02]  /*1d00*/  STG.E.128 desc[UR6][R178.64], R132 ;  /* 0x00000084b2007986 */ /* 0x0001e4000c101d06 */
.L_x_236:
[----:B------:R-:W-:Y:S05]  /*1d10*/  BSYNC.RECONVERGENT B0 ;  /* 0x0000000000007941 */ /* 0x000fea0003800200 */
.L_x_235:
[----:B------:R-:W-:Y:S01]  /*1d20*/  ISETP.GE.U32.AND P0, PT, R10, 0x40, PT ;  /* 0x000000400a00780c */ /* 0x000fe20003f06070 */
[----:B------:R-:W-:Y:S01]  /*1d30*/  BSSY.RECONVERGENT B0, `(.L_x_239) ;  /* 0x000006e000007945 */ /* 0x000fe20003800200 */
[----:B------:R-:W-:-:S11]  /*1d40*/  LOP3.LUT R4, R4, 0xfffffdff, RZ, 0xc0, !PT ;  /* 0xfffffdff04047812 */ /* 0x000fd600078ec0ff */
[----:B------:R-:W-:Y:S01]  /*1d50*/  @P0 LOP3.LUT R4, R4, 0x200, RZ, 0xfc, !PT ;  /* 0x0000020004040812 */ /* 0x000fe200078efcff */
[----:B------:R-:W-:Y:S06]  /*1d60*/  @!P0 BRA `(.L_x_240) ;  /* 0x0000000400a88947 */ /* 0x000fec0003800000 */
[----:B------:R-:W-:Y:S01]  /*1d70*/  ISETP.NE.U32.AND P0, PT, RZ, UR8, PT ;  /* 0x00000008ff007c0c */ /* 0x000fe2000bf05070 */
[----:B0-----:R-:W0:Y:S03]  /*1d80*/  LDC.64 R132, c[0x0][0x390] ;  /* 0x0000e400ff847b82 */ /* 0x001e260000000a00 */
[----:B------:R-:W-:-:S13]  /*1d90*/  ISETP.NE.AND.EX P0, PT, RZ, UR9, PT, P0 ;  /* 0x00000009ff007c0c */ /* 0x000fda000bf05300 */
[----:B------:R-:W1:Y:S01]  /*1da0*/  @P0 LDC.64 R22, c[0x0][0x3a0] ;  /* 0x0000e800ff160b82 */ /* 0x000e620000000a00 */
[----:B0-----:R-:W-:-:S06]  /*1db0*/  IMAD.WIDE.U32 R132, R188, 0x10, R132 ;  /* 0x00000010bc847825 */ /* 0x001fcc00078e0084 */
[----:B------:R-:W5:Y:S01]  /*1dc0*/  LDG.E.128 R132, desc[UR6][R132.64] ;  /* 0x0000000684847981 */ /* 0x000f62000c1e1d00 */
[----:B-1----:R-:W-:-:S05]  /*1dd0*/  @P0 IMAD.WIDE.U32 R22, R188, 0x10, R22 ;  /* 0x00000010bc160825 */ /* 0x002fca00078e0016 */
[----:B------:R0:W5:Y:S01]  /*1de0*/  @P0 LDG.E.128 R40, desc[UR6][R22.64] ;  /* 0x0000000616280981 */ /* 0x000162000c1e1d00 */
[----:B------:R-:W-:Y:S05]  /*1df0*/  @!P0 BRA `(.L_x_241) ;  /* 0x0000000000d48947 */ /* 0x000fea0003800000 */
[----:B0----5:R-:W-:Y:S01]  /*1e00*/  PRMT R22, R132, 0x7632, R22 ;  /* 0x0000763284167816 */ /* 0x021fe20000000016 */
[----:B------:R-:W-:Y:S01]  /*1e10*/  IMAD.U32 R153, R135, 0x10000, RZ ;  /* 0x0001000087997824 */ /* 0x000fe200078e00ff */
[----:B------:R-:W-:Y:S02]  /*1e20*/  PRMT R5, R40, 0x7632, R5 ;  /* 0x0000763228057816 */ /* 0x000fe40000000005 */
[----:B------:R-:W-:Y:S01]  /*1e30*/  SHF.L.U32 R22, R22, 0x10, RZ ;  /* 0x0000001016167819 */ /* 0x000fe200000006ff */
[-C--:B------:R-:W-:Y:S01]  /*1e40*/  FMUL.FTZ R153, R153, R184.reuse ;  /* 0x000000b899997220 */ /* 0x080fe20000410000 */
[----:B------:R-:W-:Y:S02]  /*1e50*/  SHF.L.U32 R5, R5, 0x10, RZ ;  /* 0x0000001005057819 */ /* 0x000fe400000006ff */
[----:B------:R-:W-:Y:S01]  /*1e60*/  SHF.L.U32 R23, R177, 0x10, RZ ;  /* 0x00000010b1177819 */ /* 0x000fe200000006ff */
[----:B------:R-:W-:Y:S01]  /*1e70*/  FMUL.FTZ R22, R22, R184 ;  /* 0x000000b816167220 */ /* 0x000fe20000410000 */
[----:B------:R-:W-:-:S02]  /*1e80*/  SHF.L.U32 R136, R41, 0x10, RZ ;  /* 0x0000001029887819 */ /* 0x000fc400000006ff */
[----:B------:R-:W-:Y:S01]  /*1e90*/  PRMT R137, R41, 0x7632, R137 ;  /* 0x0000763229897816 */ /* 0x000fe20000000089 */
[----:B------:R-:W-:Y:S01]  /*1ea0*/  FFMA.FTZ R5, R22, R23, R5 ;  /* 0x0000001716057223 */ /* 0x000fe20000010005 */
[----:B------:R-:W-:Y:S01]  /*1eb0*/  SHF.L.U32 R23, R132, 0x10, RZ ;  /* 0x0000001084177819 */ /* 0x000fe200000006ff */
[----:B------:R-:W-:Y:S01]  /*1ec0*/  IMAD.U32 R22, R116, 0x10000, RZ ;  /* 0x0001000074167824 */ /* 0x000fe200078e00ff */
[----:B------:R-:W-:Y:S02]  /*1ed0*/  SHF.L.U32 R132, R40, 0x10, RZ ;  /* 0x0000001028847819 */ /* 0x000fe400000006ff */
[----:B------:R-:W-:Y:S01]  /*1ee0*/  SHF.L.U32 R137, R137, 0x10, RZ ;  /* 0x0000001089897819 */ /* 0x000fe200000006ff */
[----:B------:R-:W-:Y:S01]  /*1ef0*/  FMUL.FTZ R23, R23, R184 ;  /* 0x000000b817177220 */ /* 0x000fe20000410000 */
[----:B------:R-:W-:Y:S02]  /*1f00*/  PRMT R154, R42, 0x7632, R154 ;  /* 0x000076322a9a7816 */ /* 0x000fe4000000009a */
[----:B------:R-:W-:Y:S01]  /*1f10*/  PRMT R158, R43, 0x7632, R158 ;  /* 0x000076322b9e7816 */ /* 0x000fe2000000009e */
[----:B------:R-:W-:Y:S01]  /*1f20*/  FFMA.FTZ R23, R23, R22, R132 ;  /* 0x0000001617177223 */ /* 0x000fe20000010084 */
[----:B------:R-:W-:-:S02]  /*1f30*/  SHF.L.U32 R22, R133, 0x10, RZ ;  /* 0x0000001085167819 */ /* 0x000fc400000006ff */
[----:B------:R-:W-:Y:S02]  /*1f40*/  SHF.L.U32 R132, R117, 0x10, RZ ;  /* 0x0000001075847819 */ /* 0x000fe400000006ff */
[----:B------:R-:W-:Y:S01]  /*1f50*/  SHF.L.U32 R154, R154, 0x10, RZ ;  /* 0x000000109a9a7819 */ /* 0x000fe200000006ff */
[----:B------:R-:W-:Y:S01]  /*1f60*/  FMUL.FTZ R22, R22, R184 ;  /* 0x000000b816167220 */ /* 0x000fe20000410000 */
[----:B------:R-:W-:-:S03]  /*1f70*/  SHF.L.U32 R158, R158, 0x10, RZ ;  /* 0x000000109e9e7819 */ /* 0x000fc600000006ff */
[----:B------:R-:W-:Y:S01]  /*1f80*/  FFMA.FTZ R22, R22, R132, R136 ;  /* 0x0000008416167223 */ /* 0x000fe20000010088 */
[----:B------:R-:W-:Y:S02]  /*1f90*/  PRMT R132, R133, 0x7632, R132 ;  /* 0x0000763285847816 */ /* 0x000fe40000000084 */
[----:B------:R-:W-:Y:S02]  /*1fa0*/  SHF.L.U32 R133, R180, 0x10, RZ ;  /* 0x00000010b4857819 */ /* 0x000fe400000006ff */
[----:B------:R-:W-:Y:S02]  /*1fb0*/  SHF.L.U32 R132, R132, 0x10, RZ ;  /* 0x0000001084847819 */ /* 0x000fe400000006ff */
[----:B------:R-:W-:-:S03]  /*1fc0*/  SHF.L.U32 R136, R134, 0x10, RZ ;  /* 0x0000001086887819 */ /* 0x000fc600000006ff */
[-C--:B------:R-:W-:Y:S02]  /*1fd0*/  FMUL.FTZ R132, R132, R184.reuse ;  /* 0x000000b884847220 */ /* 0x080fe40000410000 */
[----:B------:R-:W-:Y:S02]  /*1fe0*/  FMUL.FTZ R136, R136, R184 ;  /* 0x000000b888887220 */ /* 0x000fe40000410000 */
[----:B------:R-:W-:Y:S01]  /*1ff0*/  FFMA.FTZ R137, R132, R133, R137 ;  /* 0x0000008584897223 */ /* 0x000fe20000010089 */
[----:B------:R-:W-:Y:S02]  /*2000*/  SHF.L.U32 R132, R118, 0x10, RZ ;  /* 0x0000001076847819 */ /* 0x000fe400000006ff */
[----:B------:R-:W-:-:S05]  /*2010*/  SHF.L.U32 R133, R42, 0x10, RZ ;  /* 0x000000102a857819 */ /* 0x000fca00000006ff */
[----:B------:R-:W-:Y:S01]  /*2020*/  FFMA.FTZ R136, R136, R132, R133 ;  /* 0x0000008488887223 */ /* 0x000fe20000010085 */
[----:B------:R-:W-:Y:S02]  /*2030*/  PRMT R132, R134, 0x7632, R132 ;  /* 0x0000763286847816 */ /* 0x000fe40000000084 */
[----:B------:R-:W-:Y:S02]  /*2040*/  SHF.L.U32 R133, R181, 0x10, RZ ;  /* 0x00000010b5857819 */ /* 0x000fe400000006ff */
[----:B------:R-:W-:-:S05]  /*2050*/  SHF.L.U32 R132, R132, 0x10, RZ ;  /* 0x0000001084847819 */ /* 0x000fca00000006ff */
[----:B------:R-:W-:-:S04]  /*2060*/  FMUL.FTZ R132, R132, R184 ;  /* 0x000000b884847220 */ /* 0x000fc80000410000 */
        /* <DEDUP_REMOVED lines=8> */
[----:B------:R-:W-:-:S04]  /*20f0*/  FMUL.FTZ R132, R132, R184 ;  /* 0x000000b884847220 */ /* 0x000fc80000410000 */
[----:B------:R-:W-:Y:S01]  /*2100*/  FFMA.FTZ R158, R132, R133, R158 ;  /* 0x00000085849e7223 */ /* 0x000fe2000001009e */
[----:B------:R-:W-:Y:S02]  /*2110*/  F2FP.BF16.F32.PACK_AB R133, R137, R22 ;  /* 0x000000168985723e */ /* 0x000fe400000010ff */
[----:B------:R-:W-:Y:S02]  /*2120*/  F2FP.BF16.F32.PACK_AB R132, R5, R23 ;  /* 0x000000170584723e */ /* 0x000fe400000010ff */
[----:B------:R-:W-:Y:S01]  /*2130*/  F2FP.BF16.F32.PACK_AB R135, R158, R153 ;  /* 0x000000999e87723e */ /* 0x000fe200000010ff */
[----:B------:R-:W-:Y:S06]  /*2140*/  BRA `(.L_x_242) ;  /* 0x0000000000a07947 */ /* 0x000fec0003800000 */
.L_x_241:
[C---:B0----5:R-:W-:Y:S02]  /*2150*/  SHF.L.U32 R23, R132.reuse, 0x10, RZ ;  /* 0x0000001084177819 */ /* 0x061fe400000006ff */
        /* <DEDUP_REMOVED lines=8> */
[----:B------:R-:W-:Y:S01]  /*21e0*/  SHF.L.U32 R136, R177, 0x10, RZ ;  /* 0x00000010b1887819 */ /* 0x000fe200000006ff */
[----:B------:R-:W-:Y:S01]  /*21f0*/  FMUL.FTZ R22, R22, R132 ;  /* 0x0000008416167220 */ /* 0x000fe20000410000 */
[----:B------:R-:W-:Y:S01]  /*2200*/  SHF.L.U32 R132, R134, 0x10, RZ ;  /* 0x0000001086847819 */ /* 0x000fe200000006ff */
[----:B------:R-:W-:Y:S01]  /*2210*/  FMUL.FTZ R5, R5, R184 ;  /* 0x000000b805057220 */ /* 0x000fe20000410000 */
[----:B------:R-:W-:-:S02]  /*2220*/  PRMT R133, R133, 0x7632, R133 ;  /* 0x0000763285857816 */ /* 0x000fc40000000085 */
[----:B------:R-:W-:Y:S01]  /*2230*/  PRMT R134, R134, 0x7632, R134 ;  /* 0x0000763286867816 */ /* 0x000fe20000000086 */
[----:B------:R-:W-:Y:S01]  /*2240*/  FMUL.FTZ R5, R5, R136 ;  /* 0x0000008805057220 */ /* 0x000fe20000410000 */
[----:B------:R-:W-:Y:S01]  /*2250*/  SHF.L.U32 R136, R118, 0x10, RZ ;  /* 0x0000001076887819 */ /* 0x000fe200000006ff */
[----:B------:R-:W-:Y:S01]  /*2260*/  FMUL.FTZ R132, R132, R184 ;  /* 0x000000b884847220 */ /* 0x000fe20000410000 */
[----:B------:R-:W-:Y:S01]  /*2270*/  SHF.L.U32 R133, R133, 0x10, RZ ;  /* 0x0000001085857819 */ /* 0x000fe200000006ff */
[----:B------:R-:W-:Y:S01]  /*2280*/  IMAD.U32 R134, R134, 0x10000, RZ ;  /* 0x0001000086867824 */ /* 0x000fe200078e00ff */
[----:B------:R-:W-:Y:S01]  /*2290*/  SHF.L.U32 R137, R180, 0x10, RZ ;  /* 0x00000010b4897819 */ /* 0x000fe200000006ff */
[----:B------:R-:W-:Y:S01]  /*22a0*/  FMUL.FTZ R136, R132, R136 ;  /* 0x0000008884887220 */ /* 0x000fe20000410000 */
[----:B------:R-:W-:Y:S01]  /*22b0*/  SHF.L.U32 R132, R135, 0x10, RZ ;  /* 0x0000001087847819 */ /* 0x000fe200000006ff */
[-C--:B------:R-:W-:Y:S01]  /*22c0*/  FMUL.FTZ R133, R133, R184.reuse ;  /* 0x000000b885857220 */ /* 0x080fe20000410000 */
[----:B------:R-:W-:Y:S01]  /*22d0*/  PRMT R135, R135, 0x7632, R135 ;  /* 0x0000763287877816 */ /* 0x000fe20000000087 */
[-C--:B------:R-:W-:Y:S01]  /*22e0*/  FMUL.FTZ R154, R134, R184.reuse ;  /* 0x000000b8869a7220 */ /* 0x080fe20000410000 */
[----:B------:R-:W-:Y:S01]  /*22f0*/  SHF.L.U32 R153, R119, 0x10, RZ ;  /* 0x0000001077997819 */ /* 0x000fe200000006ff */
[----:B------:R-:W-:Y:S01]  /*2300*/  FMUL.FTZ R137, R133, R137 ;  /* 0x0000008985897220 */ /* 0x000fe20000410000 */
[----:B------:R-:W-:Y:S01]  /*2310*/  SHF.L.U32 R135, R135, 0x10, RZ ;  /* 0x0000001087877819 */ /* 0x000fe200000006ff */
[----:B------:R-:W-:Y:S01]  /*2320*/  FMUL.FTZ R132, R132, R184 ;  /* 0x000000b884847220 */ /* 0x000fe20000410000 */
[----:B------:R-:W-:-:S02]  /*2330*/  SHF.L.U32 R133, R181, 0x10, RZ ;  /* 0x00000010b5857819 */ /* 0x000fc400000006ff */
[----:B------:R-:W-:Y:S01]  /*2340*/  SHF.L.U32 R158, R182, 0x10, RZ ;  /* 0x00000010b69e7819 */ /* 0x000fe200000006ff */
[----:B------:R-:W-:Y:S01]  /*2350*/  FMUL.FTZ R135, R135, R184 ;  /* 0x000000b887877220 */ /* 0x000fe20000410000 */
[----:B------:R-:W-:Y:S01]  /*2360*/  FMUL.FTZ R153, R132, R153 ;  /* 0x0000009984997220 */ /* 0x000fe20000410000 */
[----:B------:R-:W-:Y:S01]  /*2370*/  FMUL.FTZ R154, R154, R133 ;  /* 0x000000859a9a7220 */ /* 0x000fe20000410000 */
[----:B------:R-:W-:Y:S01]  /*2380*/  F2FP.BF16.F32.PACK_AB R133, R137, R22 ;  /* 0x000000168985723e */ /* 0x000fe200000010ff */
[----:B------:R-:W-:Y:S01]  /*2390*/  FMUL.FTZ R158, R135, R158 ;  /* 0x0000009e879e7220 */ /* 0x000fe20000410000 */
[----:B------:R-:W-:Y:S02]  /*23a0*/  F2FP.BF16.F32.PACK_AB R132, R5, R23 ;  /* 0x000000170584723e */ /* 0x000fe400000010ff */
[----:B------:R-:W-:Y:S02]  /*23b0*/  F2FP.BF16.F32.PACK_AB R134, R154, R136 ;  /* 0x000000889a86723e */ /* 0x000fe400000010ff */
[----:B------:R-:W-:-:S07]  /*23c0*/  F2FP.BF16.F32.PACK_AB R135, R158, R153 ;  /* 0x000000999e87723e */ /* 0x000fce00000010ff */
.L_x_242:
[----:B------:R-:W0:Y:S02]  /*23d0*/  LDC.64 R178, c[0x0][0x3a8] ;  /* 0x0000ea00ffb27b82 */ /* 0x000e240000000a00 */
[C---:B0-----:R-:W-:Y:S01]  /*23e0*/  IMAD.WIDE.U32 R178, R188.reuse, 0x10, R178 ;  /* 0x00000010bcb27825 */ /* 0x041fe200078e00b2 */
[----:B------:R-:W-:-:S04]  /*23f0*/  IADD3 R188, PT, PT, R188, 0x20, RZ ;  /* 0x00000020bcbc7810 */ /* 0x000fc80007ffe0ff */
[----:B------:R1:W-:Y:S03]  /*2400*/  STG.E.128 desc[UR6][R178.64], R132 ;  /* 0x00000084b2007986 */ /* 0x0003e6000c101d06 */
.L_x_240:
[----:B------:R-:W-:Y:S05]  /*2410*/  BSYNC.RECONVERGENT B0 ;  /* 0x0000000000007941 */ /* 0x000fea0003800200 */
.L_x_239:
[----:B------:R-:W-:Y:S01]  /*2420*/  ISETP.GE.U32.AND P0, PT, R10, 0x60, PT ;  /* 0x000000600a00780c */ /* 0x000fe20003f06070 */
[----:B------:R-:W-:Y:S01]  /*2430*/  BSSY.RECONVERGENT B0, `(.L_x_243) ;  /* 0x000006e000007945 */ /* 0x000fe20003800200 */
[----:B------:R-:W-:-:S11]  /*2440*/  LOP3.LUT R4, R4, 0xfffffeff, RZ, 0xc0, !PT ;  /* 0xfffffeff04047812 */ /* 0x000fd600078ec0ff */
[----:B------:R-:W-:Y:S01]  /*2450*/  @P0 LOP3.LUT R4, R4, 0x100, RZ, 0xfc, !PT ;  /* 0x0000010004040812 */ /* 0x000fe200078efcff */
[----:B------:R-:W-:Y:S06]  /*2460*/  @!P0 BRA `(.L_x_244) ;  /* 0x0000000400a88947 */ /* 0x000fec0003800000 */
[----:B------:R-:W-:Y:S01]  /*2470*/  ISETP.NE.U32.AND P0, PT, RZ, UR8, PT ;  /* 0x00000008ff007c0c */ /* 0x000fe2000bf05070 */
[----:B01----:R-:W0:Y:S03]  /*2480*/  LDC.64 R132, c[0x0][0x390] ;  /* 0x0000e400ff847b82 */ /* 0x003e260000000a00 */
        /* <DEDUP_REMOVED lines=8> */
[C---:B------:R-:W-:Y:S01]  /*2510*/  IMAD.U32 R38, R40.reuse, 0x10000, RZ ;  /* 0x0001000028267824 */ /* 0x040fe200078e00ff */
[----:B------:R-:W-:Y:S02]  /*2520*/  PRMT R3, R40, 0x7632, R3 ;  /* 0x0000763228037816 */ /* 0x000fe40000000003 */
[----:B------:R-:W-:Y:S02]  /*2530*/  SHF.L.U32 R20, R20, 0x10, RZ ;  /* 0x0000001014147819 */ /* 0x000fe400000006ff */
[----:B------:R-:W-:Y:S02]  /*2540*/  SHF.L.U32 R3, R3, 0x10, RZ ;  /* 0x0000001003037819 */ /* 0x000fe400000006ff */
[----:B------:R-:W-:Y:S01]  /*2550*/  SHF.L.U32 R21, R183, 0x10, RZ ;  /* 0x00000010b7157819 */ /* 0x000fe200000006ff */
[----:B------:R-:W-:Y:S01]  /*2560*/  FMUL.FTZ R20, R20, R184 ;  /* 0x000000b814147220 */ /* 0x000fe20000410000 */
[----:B------:R-:W-:-:S02]  /*2570*/  SHF.L.U32 R39, R41, 0x10, RZ ;  /* 0x0000001029277819 */ /* 0x000fc400000006ff */
[----:B------:R-:W-:Y:S01]  /*2580*/  PRMT R152, R42, 0x7632, R152 ;  /* 0x000076322a987816 */ /* 0x000fe20000000098 */
[----:B------:R-:W-:Y:S01]  /*2590*/  FFMA.FTZ R3, R20, R21, R3 ;  /* 0x0000001514037223 */ /* 0x000fe20000010003 */
[----:B------:R-:W-:Y:S02]  /*25a0*/  SHF.L.U32 R21, R132, 0x10, RZ ;  /* 0x0000001084157819 */ /* 0x000fe400000006ff */
[----:B------:R-:W-:Y:S02]  /*25b0*/  SHF.L.U32 R20, R104, 0x10, RZ ;  /* 0x0000001068147819 */ /* 0x000fe400000006ff */
[----:B------:R-:W-:Y:S01]  /*25c0*/  SHF.L.U32 R132, R185, 0x10, RZ ;  /* 0x00000010b9847819 */ /* 0x000fe200000006ff */
[----:B------:R-:W-:Y:S01]  /*25d0*/  FMUL.FTZ R21, R21, R184 ;  /* 0x000000b815157220 */ /* 0x000fe20000410000 */
[----:B------:R-:W-:Y:S02]  /*25e0*/  SHF.L.U32 R152, R152, 0x10, RZ ;  /* 0x0000001098987819 */ /* 0x000fe400000006ff */
[----:B------:R-:W-:Y:S01]  /*25f0*/  SHF.L.U32 R151, R135, 0x10, RZ ;  /* 0x0000001087977819 */ /* 0x000fe200000006ff */
[----:B------:R-:W-:Y:S01]  /*2600*/  FFMA.FTZ R21, R21, R20, R38 ;  /* 0x0000001415157223 */ /* 0x000fe20000010026 */
[----:B------:R-:W-:-:S02]  /*2610*/  SHF.L.U32 R20, R133, 0x10, RZ ;  /* 0x0000001085147819 */ /* 0x000fc400000006ff */
[----:B------:R-:W-:Y:S01]  /*2620*/  SHF.L.U32 R38, R105, 0x10, RZ ;  /* 0x0000001069267819 */ /* 0x000fe200000006ff */
[-C--:B------:R-:W-:Y:S01]  /*2630*/  FMUL.FTZ R151, R151, R184.reuse ;  /* 0x000000b897977220 */ /* 0x080fe20000410000 */
[----:B------:R-:W-:Y:S01]  /*2640*/  PRMT R159, R43, 0x7632, R159 ;  /* 0x000076322b9f7816 */ /* 0x000fe2000000009f */
[----:B------:R-:W-:-:S03]  /*2650*/  FMUL.FTZ R20, R20, R184 ;  /* 0x000000b814147220 */ /* 0x000fc60000410000 */
[----:B------:R-:W-:Y:S01]  /*2660*/  SHF.L.U32 R159, R159, 0x10, RZ ;  /* 0x000000109f9f7819 */ /* 0x000fe200000006ff */
[--C-:B------:R-:W-:Y:S01]  /*2670*/  FFMA.FTZ R20, R20, R38, R39.reuse ;  /* 0x0000002614147223 */ /* 0x100fe20000010027 */
[----:B------:R-:W-:Y:S02]  /*2680*/  PRMT R38, R133, 0x7632, R38 ;  /* 0x0000763285267816 */ /* 0x000fe40000000026 */
[----:B------:R-:W-:Y:S02]  /*2690*/  PRMT R39, R41, 0x7632, R39 ;  /* 0x0000763229277816 */ /* 0x000fe40000000027 */
[----:B------:R-:W-:Y:S02]  /*26a0*/  SHF.L.U32 R38, R38, 0x10, RZ ;  /* 0x0000001026267819 */ /* 0x000fe400000006ff */
[----:B------:R-:W-:Y:S02]  /*26b0*/  SHF.L.U32 R39, R39, 0x10, RZ ;  /* 0x0000001027277819 */ /* 0x000fe400000006ff */
[----:B------:R-:W-:Y:S01]  /*26c0*/  SHF.L.U32 R133, R42, 0x10, RZ ;  /* 0x000000102a857819 */ /* 0x000fe200000006ff */
[----:B------:R-:W-:-:S04]  /*26d0*/  FMUL.FTZ R38, R38, R184 ;  /* 0x000000b826267220 */ /* 0x000fc80000410000 */
[----:B------:R-:W-:Y:S01]  /*26e0*/  FFMA.FTZ R39, R38, R132, R39 ;  /* 0x0000008426277223 */ /* 0x000fe20000010027 */
[----:B------:R-:W-:Y:S02]  /*26f0*/  SHF.L.U32 R38, R134, 0x10, RZ ;  /* 0x0000001086267819 */ /* 0x000fe400000006ff */
[----:B------:R-:W-:-:S03]  /*2700*/  SHF.L.U32 R132, R106, 0x10, RZ ;  /* 0x000000106a847819 */ /* 0x000fc600000006ff */
[----:B------:R-:W-:-:S04]  /*2710*/  FMUL.FTZ R38, R38, R184 ;  /* 0x000000b826267220 */ /* 0x000fc80000410000 */
[----:B------:R-:W-:Y:S01]  /*2720*/  FFMA.FTZ R38, R38, R132, R133 ;  /* 0x0000008426267223 */ /* 0x000fe20000010085 */
[----:B------:R-:W-:Y:S02]  /*2730*/  PRMT R132, R134, 0x7632, R132 ;  /* 0x0000763286847816 */ /* 0x000fe40000000084 */
[----:B------:R-:W-:Y:S02]  /*2740*/  SHF.L.U32 R133, R186, 0x10, RZ ;  /* 0x00000010ba857819 */ /* 0x000fe400000006ff */
[----:B------:R-:W-:-:S05]  /*2750*/  SHF.L.U32 R132, R132, 0x10, RZ ;  /* 0x0000001084847819 */ /* 0x000fca00000006ff */
[----:B------:R-:W-:-:S04]  /*2760*/  FMUL.FTZ R132, R132, R184 ;  /* 0x000000b884847220 */ /* 0x000fc80000410000 */
[----:B------:R-:W-:Y:S01]  /*2770*/  FFMA.FTZ R152, R132, R133, R152 ;  /* 0x0000008584987223 */ /* 0x000fe20000010098 */
[----:B------:R-:W-:Y:S01]  /*2780*/  SHF.L.U32 R133, R43, 0x10, RZ ;  /* 0x000000102b857819 */ /* 0x000fe200000006ff */
[----:B------:R-:W-:-:S03]  /*2790*/  IMAD.U32 R132, R107, 0x10000, RZ ;  /* 0x000100006b847824 */ /* 0x000fc600078e00ff */
[----:B------:R-:W-:Y:S01]  /*27a0*/  F2FP.BF16.F32.PACK_AB R134, R152, R38 ;  /* 0x000000269886723e */ /* 0x000fe200000010ff */
        /* <DEDUP_REMOVED lines=10> */
.L_x_245:
[C---:B0----5:R-:W-:Y:S02]  /*2850*/  SHF.L.U32 R21, R132.reuse, 0x10, RZ ;  /* 0x0000001084157819 */ /* 0x061fe400000006ff */
[----:B------:R-:W-:Y:S02]  /*2860*/  PRMT R3, R132, 0x7632, R3 ;  /* 0x0000763284037816 */ /* 0x000fe40000000003 */
[----:B------:R-:W-:Y:S01]  /*2870*/  SHF.L.U32 R39, R104, 0x10, RZ ;  /* 0x0000001068277819 */ /* 0x000fe200000006ff */
[-C--:B------:R-:W-:Y:S01]  /*2880*/  FMUL.FTZ R21, R21, R184.reuse ;  /* 0x000000b815157220 */ /* 0x080fe20000410000 */
[----:B------:R-:W-:Y:S02]  /*2890*/  SHF.L.U32 R3, R3, 0x10, RZ ;  /* 0x0000001003037819 */ /* 0x000fe400000006ff */
[----:B------:R-:W-:Y:S01]  /*28a0*/  SHF.L.U32 R132, R183, 0x10, RZ ;  /* 0x00000010b7847819 */ /* 0x000fe200000006ff */
[----:B------:R-:W-:Y:S01]  /*28b0*/  FMUL.FTZ R21, R21, R39 ;  /* 0x0000002715157220 */ /* 0x000fe20000410000 */
[----:B------:R-:W-:Y:S01]  /*28c0*/  PRMT R39, R133, 0x7632, R39 ;  /* 0x0000763285277816 */ /* 0x000fe20000000027 */
[----:B------:R-:W-:Y:S01]  /*28d0*/  FMUL.FTZ R3, R3, R184 ;  /* 0x000000b803037220 */ /* 0x000fe20000410000 */
[----:B------:R-:W-:Y:S01]  /*28e0*/  SHF.L.U32 R20, R133, 0x10, RZ ;  /* 0x0000001085147819 */ /* 0x000fe200000006ff */
[----:B------:R-:W-:Y:S01]  /*28f0*/  IMAD.U32 R133, R106, 0x10000, RZ ;  /* 0x000100006a857824 */ /* 0x000fe200078e00ff */
[----:B------:R-:W-:Y:S01]  /*2900*/  SHF.L.U32 R39, R39, 0x10, RZ ;  /* 0x0000001027277819 */ /* 0x000fe200000006ff */
[----:B------:R-:W-:Y:S01]  /*2910*/  FMUL.FTZ R3, R3, R132 ;  /* 0x0000008403037220 */ /* 0x000fe20000410000 */
[----:B------:R-:W-:Y:S01]  /*2920*/  SHF.L.U32 R38, R105, 0x10, RZ ;  /* 0x0000001069267819 */ /* 0x000fe200000006ff */
[-C--:B------:R-:W-:Y:S01]  /*2930*/  FMUL.FTZ R20, R20, R184.reuse ;  /* 0x000000b814147220 */ /* 0x080fe20000410000 */
[----:B------:R-:W-:Y:S01]  /*2940*/  SHF.L.U32 R132, R185, 0x10, RZ ;  /* 0x00000010b9847819 */ /* 0x000fe200000006ff */
[----:B------:R-:W-:Y:S01]  /*2950*/  FMUL.FTZ R39, R39, R184 ;  /* 0x000000b827277220 */ /* 0x000fe20000410000 */
[----:B------:R-:W-:Y:S01]  /*2960*/  SHF.L.U32 R151, R107, 0x10, RZ ;  /* 0x000000106b977819 */ /* 0x000fe200000006ff */
[----:B------:R-:W-:Y:S01]  /*2970*/  FMUL.FTZ R20, R20, R38 ;  /* 0x0000002614147220 */ /* 0x000fe20000410000 */
[----:B------:R-:W-:Y:S01]  /*2980*/  SHF.L.U32 R38, R134, 0x10, RZ ;  /* 0x0000001086267819 */ /* 0x000fe200000006ff */
[----:B------:R-:W-:Y:S01]  /*2990*/  FMUL.FTZ R39, R39, R132 ;  /* 0x0000008427277220 */ /* 0x000fe20000410000 */
[----:B------:R-:W-:-:S02]  /*29a0*/  SHF.L.U32 R132, R135, 0x10, RZ ;  /* 0x0000001087847819 */ /* 0x000fc400000006ff */
[----:B------:R-:W-:Y:S01]  /*29b0*/  PRMT R134, R134, 0x7632, R134 ;  /* 0x0000763286867816 */ /* 0x000fe20000000086 */
[-C--:B------:R-:W-:Y:S01]  /*29c0*/  FMUL.FTZ R38, R38, R184.reuse ;  /* 0x000000b826267220 */ /* 0x080fe20000410000 */
[----:B------:R-:W-:Y:S01]  /*29d0*/  PRMT R135, R135, 0x7632, R135 ;  /* 0x0000763287877816 */ /* 0x000fe20000000087 */
[-C--:B------:R-:W-:Y:S01]  /*29e0*/  FMUL.FTZ R132, R132, R184.reuse ;  /* 0x000000b884847220 */ /* 0x080fe20000410000 */
[----:B------:R-:W-:Y:S01]  /*29f0*/  SHF.L.U32 R134, R134, 0x10, RZ ;  /* 0x0000001086867819 */ /* 0x000fe200000006ff */
[----:B------:R-:W-:Y:S01]  /*2a00*/  FMUL.FTZ R38, R38, R133 ;  /* 0x0000008526267220 */ /* 0x000fe20000410000 */
[----:B------:R-:W-:Y:S01]  /*2a10*/  SHF.L.U32 R135, R135, 0x10, RZ ;  /* 0x0000001087877819 */ /* 0x000fe200000006ff */
[----:B------:R-:W-:Y:S01]  /*2a20*/  FMUL.FTZ R151, R132, R151 ;  /* 0x0000009784977220 */ /* 0x000fe20000410000 */
[----:B------:R-:W-:Y:S01]  /*2a30*/  SHF.L.U32 R133, R186, 0x10, RZ ;  /* 0x00000010ba857819 */ /* 0x000fe200000006ff */
[-C--:B------:R-:W-:Y:S01]  /*2a40*/  FMUL.FTZ R152, R134, R184.reuse ;  /* 0x000000b886987220 */ /* 0x080fe20000410000 */
[----:B------:R-:W-:Y:S01]  /*2a50*/  SHF.L.U32 R159, R187, 0x10, RZ ;  /* 0x00000010bb9f7819 */ /* 0x000fe200000006ff */
[----:B------:R-:W-:Y:S01]  /*2a60*/  FMUL.FTZ R135, R135, R184 ;  /* 0x000000b887877220 */ /* 0x000fe20000410000 */
[----:B------:R-:W-:Y:S01]  /*2a70*/  F2FP.BF16.F32.PACK_AB R132, R3, R21 ;  /* 0x000000150384723e */ /* 0x000fe200000010ff */
[----:B------:R-:W-:Y:S01]  /*2a80*/  FMUL.FTZ R152, R152, R133 ;  /* 0x0000008598987220 */ /* 0x000fe20000410000 */
[----:B------:R-:W-:Y:S01]  /*2a90*/  F2FP.BF16.F32.PACK_AB R133, R39, R20 ;  /* 0x000000142785723e */ /* 0x000fe200000010ff */
[----:B------:R-:W-:-:S03]  /*2aa0*/  FMUL.FTZ R159, R135, R159 ;  /* 0x0000009f879f7220 */ /* 0x000fc60000410000 */
[----:B------:R-:W-:Y:S02]  /*2ab0*/  F2FP.BF16.F32.PACK_AB R134, R152, R38 ;  /* 0x000000269886723e */ /* 0x000fe400000010ff */
[----:B------:R-:W-:-:S07]  /*2ac0*/  F2FP.BF16.F32.PACK_AB R135, R159, R151 ;  /* 0x000000979f87723e */ /* 0x000fce00000010ff */
.L_x_246:
[----:B------:R-:W0:Y:S02]  /*2ad0*/  LDC.64 R178, c[0x0][0x3a8] ;  /* 0x0000ea00ffb27b82 */ /* 0x000e240000000a00 */
[C---:B0-----:R-:W-:Y:S01]  /*2ae0*/  IMAD.WIDE.U32 R178, R188.reuse, 0x10, R178 ;  /* 0x00000010bcb27825 */ /* 0x041fe200078e00b2 */
[----:B------:R-:W-:-:S04]  /*2af0*/  IADD3 R188, PT, PT, R188, 0x20, RZ ;  /* 0x00000020bcbc7810 */ /* 0x000fc80007ffe0ff */
[----:B------:R2:W-:Y:S03]  /*2b00*/  STG.E.128 desc[UR6][R178.64], R132 ;  /* 0x00000084b2007986 */ /* 0x0005e6000c101d06 */
.L_x_244:
[----:B------:R-:W-:Y:S05]  /*2b10*/  BSYNC.RECONVERGENT B0 ;  /* 0x0000000000007941 */ /* 0x000fea0003800200 */
.L_x_243:
[----:B------:R-:W-:Y:S01]  /*2b20*/  ISETP.GE.U32.AND P0, PT, R10, 0x80, PT ;  /* 0x000000800a00780c */ /* 0x000fe20003f06070 */
[----:B------:R-:W-:Y:S01]  /*2b30*/  BSSY.RECONVERGENT B0, `(.L_x_247) ;  /* 0x000006e000007945 */ /* 0x000fe20003800200 */
[----:B------:R-:W-:-:S11]  /*2b40*/  LOP3.LUT R4, R4, 0xffffffbf, RZ, 0xc0, !PT ;  /* 0xffffffbf04047812 */ /* 0x000fd600078ec0ff */
[----:B------:R-:W-:Y:S01]  /*2b50*/  @P0 LOP3.LUT R4, R4, 0x40, RZ, 0xfc, !PT ;  /* 0x0000004004040812 */ /* 0x000fe200078efcff */
[----:B------:R-:W-:Y:S06]  /*2b60*/  @!P0 BRA `(.L_x_248) ;  /* 0x0000000400a88947 */ /* 0x000fec0003800000 */
[----:B------:R-:W-:Y:S01]  /*2b70*/  ISETP.NE.U32.AND P0, PT, RZ, UR8, PT ;  /* 0x00000008ff007c0c */ /* 0x000fe2000bf05070 */
[----:B012---:R-:W0:Y:S03]  /*2b80*/  LDC.64 R132, c[0x0][0x390] ;  /* 0x0000e400ff847b82 */ /* 0x007e260000000a00 */
[----:B------:R-:W-:-:S13]  /*2b90*/  ISETP.NE.AND.EX P0, PT, RZ, UR9, PT, P0 ;  /* 0x00000009ff007c0c */ /* 0x000fda000bf05300 */
[----:B------:R-:W1:Y:S01]  /*2ba0*/  @P0 LDC.64 R18, c[0x0][0x3a0] ;  /* 0x0000e800ff120b82 */ /* 0x000e620000000a00 */
[----:B0-----:R-:W-:-:S06]  /*2bb0*/  IMAD.WIDE.U32 R132, R188, 0x10, R132 ;  /* 0x00000010bc847825 */ /* 0x001fcc00078e0084 */
[----:B------:R-:W5:Y:S01]  /*2bc0*/  LDG.E.128 R132, desc[UR6][R132.64] ;  /* 0x0000000684847981 */ /* 0x000f62000c1e1d00 */
[----:B-1----:R-:W-:-:S05]  /*2bd0*/  @P0 IMAD.WIDE.U32 R18, R188, 0x10, R18 ;  /* 0x00000010bc120825 */ /* 0x002fca00078e0012 */
[----:B------:R0:W5:Y:S01]  /*2be0*/  @P0 LDG.E.128 R40, desc[UR6][R18.64] ;  /* 0x0000000612280981 */ /* 0x000162000c1e1d00 */
[----:B------:R-:W-:Y:S05]  /*2bf0*/  @!P0 BRA `(.L_x_249) ;  /* 0x0000000000d48947 */ /* 0x000fea0003800000 */
[----:B0----5:R-:W-:Y:S02]  /*2c00*/  PRMT R18, R132, 0x7632, R18 ;  /* 0x0000763284127816 */ /* 0x021fe40000000012 */
[----:B------:R-:W-:Y:S02]  /*2c10*/  PRMT R2, R40, 0x7632, R2 ;  /* 0x0000763228027816 */ /* 0x000fe40000000002 */
[----:B------:R-:W-:Y:S02]  /*2c20*/  SHF.L.U32 R18, R18, 0x10, RZ ;  /* 0x0000001012127819 */ /* 0x000fe400000006ff */
[----:B------:R-:W-:Y:S02]  /*2c30*/  SHF.L.U32 R2, R2, 0x10, RZ ;  /* 0x0000001002027819 */ /* 0x000fe400000006ff */
[----:B------:R-:W-:Y:S01]  /*2c40*/  SHF.L.U32 R19, R189, 0x10, RZ ;  /* 0x00000010bd137819 */ /* 0x000fe200000006ff */
[----:B------:R-:W-:Y:S01]  /*2c50*/  FMUL.FTZ R18, R18, R184 ;  /* 0x000000b812127220 */ /* 0x000fe20000410000 */
[----:B------:R-:W-:-:S02]  /*2c60*/  SHF.L.U32 R36, R40, 0x10, RZ ;  /* 0x0000001028247819 */ /* 0x000fc400000006ff */
[----:B------:R-:W-:Y:S01]  /*2c70*/  SHF.L.U32 R37, R41, 0x10, RZ ;  /* 0x0000001029257819 */ /* 0x000fe200000006ff */
[----:B------:R-:W-:Y:S01]  /*2c80*/  FFMA.FTZ R2, R18, R19, R2 ;  /* 0x0000001312027223 */ /* 0x000fe20000010002 */
[----:B------:R-:W-:Y:S02]  /*2c90*/  SHF.L.U32 R19, R132, 0x10, RZ ;  /* 0x0000001084137819 */ /* 0x000fe400000006ff */
[----:B------:R-:W-:Y:S02]  /*2ca0*/  SHF.L.U32 R18, R92, 0x10, RZ ;  /* 0x000000105c127819 */ /* 0x000fe400000006ff */
[----:B------:R-:W-:Y:S01]  /*2cb0*/  SHF.L.U32 R132, R190, 0x10, RZ ;  /* 0x00000010be847819 */ /* 0x000fe200000006ff */
[----:B------:R-:W-:Y:S01]  /*2cc0*/  FMUL.FTZ R19, R19, R184 ;  /* 0x000000b813137220 */ /* 0x000fe20000410000 */
[----:B------:R-:W-:Y:S02]  /*2cd0*/  PRMT R150, R42, 0x7632, R150 ;  /* 0x000076322a967816 */ /* 0x000fe40000000096 */
[----:B------:R-:W-:Y:S01]  /*2ce0*/  SHF.L.U32 R149, R135, 0x10, RZ ;  /* 0x0000001087957819 */ /* 0x000fe200000006ff */
[----:B------:R-:W-:Y:S01]  /*2cf0*/  FFMA.FTZ R19, R19, R18, R36 ;  /* 0x0000001213137223 */ /* 0x000fe20000010024 */
[----:B------:R-:W-:Y:S01]  /*2d00*/  IMAD.U32 R18, R133, 0x10000, RZ ;  /* 0x0001000085127824 */ /* 0x000fe200078e00ff */
[----:B------:R-:W-:-:S02]  /*2d10*/  SHF.L.U32 R36, R93, 0x10, RZ ;  /* 0x000000105d247819 */ /* 0x000fc400000006ff */
[----:B------:R-:W-:Y:S01]  /*2d20*/  SHF.L.U32 R150, R150, 0x10, RZ ;  /* 0x0000001096967819 */ /* 0x000fe200000006ff */
[-C--:B------:R-:W-:Y:S01]  /*2d30*/  FMUL.FTZ R18, R18, R184.reuse ;  /* 0x000000b812127220 */ /* 0x080fe20000410000 */
[----:B------:R-:W-:Y:S01]  /*2d40*/  FMUL.FTZ R149, R149, R184 ;  /* 0x000000b895957220 */ /* 0x000fe20000410000 */
[----:B------:R-:W-:Y:S02]  /*2d50*/  PRMT R160, R43, 0x7632, R160 ;  /* 0x000076322ba07816 */ /* 0x000fe400000000a0 */
[--C-:B------:R-:W-:Y:S01]  /*2d60*/  FFMA.FTZ R18, R18, R36, R37.reuse ;  /* 0x0000002412127223 */ /* 0x100fe20000010025 */
[----:B------:R-:W-:Y:S02]  /*2d70*/  PRMT R36, R133, 0x7632, R36 ;  /* 0x0000763285247816 */ /* 0x000fe40000000024 */
[----:B------:R-:W-:Y:S02]  /*2d80*/  PRMT R37, R41, 0x7632, R37 ;  /* 0x0000763229257816 */ /* 0x000fe40000000025 */
[----:B------:R-:W-:-:S02]  /*2d90*/  SHF.L.U32 R36, R36, 0x10, RZ ;  /* 0x0000001024247819 */ /* 0x000fc400000006ff */
[----:B------:R-:W-:Y:S02]  /*2da0*/  SHF.L.U32 R37, R37, 0x10, RZ ;  /* 0x0000001025257819 */ /* 0x000fe400000006ff */
[----:B------:R-:W-:Y:S01]  /*2db0*/  SHF.L.U32 R133, R42, 0x10, RZ ;  /* 0x000000102a857819 */ /* 0x000fe200000006ff */
[----:B------:R-:W-:Y:S01]  /*2dc0*/  FMUL.FTZ R36, R36, R184 ;  /* 0x000000b824247220 */ /* 0x000fe20000410000 */
[----:B------:R-:W-:-:S03]  /*2dd0*/  SHF.L.U32 R160, R160, 0x10, RZ ;  /* 0x00000010a0a07819 */ /* 0x000fc600000006ff */
        /* <DEDUP_REMOVED lines=23> */
.L_x_249:
[----:B0----5:R-:W-:Y:S02]  /*2f50*/  SHF.L.U32 R19, R132, 0x10, RZ ;  /* 0x0000001084137819 */ /* 0x021fe400000006ff */
[----:B------:R-:W-:Y:S02]  /*2f60*/  SHF.L.U32 R37, R92, 0x10, RZ ;  /* 0x000000105c257819 */ /* 0x000fe400000006ff */
[----:B------:R-:W-:Y:S01]  /*2f70*/  PRMT R2, R132, 0x7632, R2 ;  /* 0x0000763284027816 */ /* 0x000fe20000000002 */
[-C--:B------:R-:W-:Y:S01]  /*2f80*/  FMUL.FTZ R19, R19, R184.reuse ;  /* 0x000000b813137220 */ /* 0x080fe20000410000 */
[----:B------:R-:W-:Y:S02]  /*2f90*/  SHF.L.U32 R18, R133, 0x10, RZ ;  /* 0x0000001085127819 */ /* 0x000fe400000006ff */
[----:B------:R-:W-:Y:S01]  /*2fa0*/  SHF.L.U32 R2, R2, 0x10, RZ ;  /* 0x0000001002027819 */ /* 0x000fe200000006ff */
[----:B------:R-:W-:Y:S01]  /*2fb0*/  FMUL.FTZ R19, R19, R37 ;  /* 0x0000002513137220 */ /* 0x000fe20000410000 */
[----:B------:R-:W-:Y:S01]  /*2fc0*/  PRMT R37, R133, 0x7632, R37 ;  /* 0x0000763285257816 */ /* 0x000fe20000000025 */
[-C--:B------:R-:W-:Y:S01]  /*2fd0*/  FMUL.FTZ R18, R18, R184.reuse ;  /* 0x000000b812127220 */ /* 0x080fe20000410000 */
[----:B------:R-:W-:Y:S01]  /*2fe0*/  SHF.L.U32 R132, R189, 0x10, RZ ;  /* 0x00000010bd847819 */ /* 0x000fe200000006ff */
[----:B------:R-:W-:Y:S01]  /*2ff0*/  FMUL.FTZ R2, R2, R184 ;  /* 0x000000b802027220 */ /* 0x000fe20000410000 */
[----:B------:R-:W-:-:S02]  /*3000*/  SHF.L.U32 R37, R37, 0x10, RZ ;  /* 0x0000001025257819 */ /* 0x000fc400000006ff */
[----:B------:R-:W-:Y:S01]  /*3010*/  SHF.L.U32 R36, R93, 0x10, RZ ;  /* 0x000000105d247819 */ /* 0x000fe200000006ff */
[----:B------:R-:W-:Y:S01]  /*3020*/  FMUL.FTZ R2, R2, R132 ;  /* 0x0000008402027220 */ /* 0x000fe20000410000 */
[----:B------:R-:W-:Y:S02]  /*3030*/  IMAD.U32 R132, R190, 0x10000, RZ ;  /* 0x00010000be847824 */ /* 0x000fe400078e00ff */
[----:B------:R-:W-:Y:S01]  /*3040*/  FMUL.FTZ R37, R37, R184 ;  /* 0x000000b825257220 */ /* 0x000fe20000410000 */
[----:B------:R-:W-:Y:S01]  /*3050*/  SHF.L.U32 R133, R94, 0x10, RZ ;  /* 0x000000105e857819 */ /* 0x000fe200000006ff */
[----:B------:R-:W-:Y:S01]  /*3060*/  FMUL.FTZ R18, R18, R36 ;  /* 0x0000002412127220 */ /* 0x000fe20000410000 */
[C---:B------:R-:W-:Y:S01]  /*3070*/  SHF.L.U32 R36, R134.reuse, 0x10, RZ ;  /* 0x0000001086247819 */ /* 0x040fe200000006ff */
[----:B------:R-:W-:Y:S01]  /*3080*/  FMUL.FTZ R37, R37, R132 ;  /* 0x0000008425257220 */ /* 0x000fe20000410000 */
[C---:B------:R-:W-:Y:S02]  /*3090*/  SHF.L.U32 R132, R135.reuse, 0x10, RZ ;  /* 0x0000001087847819 */ /* 0x040fe400000006ff */
[----:B------:R-:W-:Y:S01]  /*30a0*/  PRMT R134, R134, 0x7632, R134 ;  /* 0x0000763286867816 */ /* 0x000fe20000000086 */
[-C--:B------:R-:W-:Y:S01]  /*30b0*/  FMUL.FTZ R36, R36, R184.reuse ;  /* 0x000000b824247220 */ /* 0x080fe20000410000 */
[----:B------:R-:W-:Y:S01]  /*30c0*/  PRMT R135, R135, 0x7632, R135 ;  /* 0x0000763287877816 */ /* 0x000fe20000000087 */
[----:B------:R-:W-:Y:S01]  /*30d0*/  FMUL.FTZ R132, R132, R184 ;  /* 0x000000b884847220 */ /* 0x000fe20000410000 */
[----:B------:R-:W-:Y:S01]  /*30e0*/  SHF.L.U32 R134, R134, 0x10, RZ ;  /* 0x0000001086867819 */ /* 0x000fe200000006ff */
[----:B------:R-:W-:Y:S01]  /*30f0*/  FMUL.FTZ R36, R36, R133 ;  /* 0x0000008524247220 */ /* 0x000fe20000410000 */
[----:B------:R-:W-:-:S02]  /*3100*/  SHF.L.U32 R135, R135, 0x10, RZ ;  /* 0x0000001087877819 */ /* 0x000fc400000006ff */
        /* <DEDUP_REMOVED lines=12> */
.L_x_250:
[----:B------:R-:W0:Y:S02]  /*31d0*/  LDC.64 R178, c[0x0][0x3a8] ;  /* 0x0000ea00ffb27b82 */ /* 0x000e240000000a00 */
[C---:B0-----:R-:W-:Y:S01]  /*31e0*/  IMAD.WIDE.U32 R178, R188.reuse, 0x10, R178 ;  /* 0x00000010bcb27825 */ /* 0x041fe200078e00b2 */
[----:B------:R-:W-:-:S04]  /*31f0*/  IADD3 R188, PT, PT, R188, 0x20, RZ ;  /* 0x00000020bcbc7810 */ /* 0x000fc80007ffe0ff */
[----:B------:R3:W-:Y:S03]  /*3200*/  STG.E.128 desc[UR6][R178.64], R132 ;  /* 0x00000084b2007986 */ /* 0x0007e6000c101d06 */
.L_x_248:
[----:B------:R-:W-:Y:S05]  /*3210*/  BSYNC.RECONVERGENT B0 ;  /* 0x0000000000007941 */ /* 0x000fea0003800200 */
.L_x_247:
[----:B------:R-:W-:Y:S01]  /*3220*/  ISETP.GE.U32.AND P0, PT, R10, 0xa0, PT ;  /* 0x000000a00a00780c */ /* 0x000fe20003f06070 */
[----:B------:R-:W-:Y:S01]  /*3230*/  BSSY.RECONVERGENT B0, `(.L_x_251) ;  /* 0x000006e000007945 */ /* 0x000fe20003800200 */
[----:B------:R-:W-:-:S11]  /*3240*/  LOP3.LUT R4, R4, 0xffffffdf, RZ, 0xc0, !PT ;  /* 0xffffffdf04047812 */ /* 0x000fd600078ec0ff */
[----:B------:R-:W-:Y:S01]  /*3250*/  @P0 LOP3.LUT R4, R4, 0x20, RZ, 0xfc, !PT ;  /* 0x0000002004040812 */ /* 0x000fe200078efcff */
[----:B------:R-:W-:Y:S06]  /*3260*/  @!P0 BRA `(.L_x_252) ;  /* 0x0000000400a88947 */ /* 0x000fec0003800000 */
[----:B------:R-:W-:Y:S01]  /*3270*/  ISETP.NE.U32.AND P0, PT, RZ, UR8, PT ;  /* 0x00000008ff007c0c */ /* 0x000fe2000bf05070 */
[----:B0123--:R-:W0:Y:S03]  /*3280*/  LDC.64 R132, c[0x0][0x390] ;  /* 0x0000e400ff847b82 */ /* 0x00fe260000000a00 */
        /* <DEDUP_REMOVED lines=23> */
[----:B------:R-:W-:Y:S01]  /*3400*/  SHF.L.U32 R16, R133, 0x10, RZ ;  /* 0x0000001085107819 */ /* 0x000fe200000006ff */
[----:B------:R-:W-:Y:S01]  /*3410*/  IMAD.U32 R34, R81, 0x10000, RZ ;  /* 0x0001000051227824 */ /* 0x000fe200078e00ff */
        /* <DEDUP_REMOVED lines=27> */
[----:B------:R-:W-:-:S03]  /*35d0*/  SHF.L.U32 R133, R196, 0x10, RZ ;  /* 0x00000010c4857819 */ /* 0x000fc600000006ff */
[----:B------:R-:W-:-:S04]  /*35e0*/  IMAD.U32 R132, R132, 0x10000, RZ ;  /* 0x0001000084847824 */ /* 0x000fc800078e00ff */
[----:B------:R-:W-:-:S04]  /*35f0*/  FMUL.FTZ R132, R132, R184 ;  /* 0x000000b884847220 */ /* 0x000fc80000410000 */
[----:B------:R-:W-:Y:S01]  /*3600*/  FFMA.FTZ R161, R132, R133, R161 ;  /* 0x0000008584a17223 */ /* 0x000fe200000100a1 */
[----:B------:R-:W-:Y:S02]  /*3610*/  F2FP.BF16.F32.PACK_AB R133, R35, R16 ;  /* 0x000000102385723e */ /* 0x000fe400000010ff */
[----:B------:R-:W-:Y:S02]  /*3620*/  F2FP.BF16.F32.PACK_AB R132, R0, R17 ;  /* 0x000000110084723e */ /* 0x000fe400000010ff */
[----:B------:R-:W-:Y:S01]  /*3630*/  F2FP.BF16.F32.PACK_AB R135, R161, R147 ;  /* 0x00000093a187723e */ /* 0x000fe200000010ff */
[----:B------:R-:W-:Y:S06]  /*3640*/  BRA `(.L_x_254) ;  /* 0x0000000000a07947 */ /* 0x000fec0003800000 */
.L_x_253:
[C---:B0----5:R-:W-:Y:S02]  /*3650*/  SHF.L.U32 R17, R132.reuse, 0x10, RZ ;  /* 0x0000001084117819 */ /* 0x061fe400000006ff */
[----:B------:R-:W-:Y:S02]  /*3660*/  PRMT R0, R132, 0x7632, R0 ;  /* 0x0000763284007816 */ /* 0x000fe40000000000 */
[----:B------:R-:W-:Y:S01]  /*3670*/  SHF.L.U32 R35, R80, 0x10, RZ ;  /* 0x0000001050237819 */ /* 0x000fe200000006ff */
[-C--:B------:R-:W-:Y:S01]  /*3680*/  FMUL.FTZ R17, R17, R184.reuse ;  /* 0x000000b811117220 */ /* 0x080fe20000410000 */
[----:B------:R-:W-:Y:S02]  /*3690*/  SHF.L.U32 R0, R0, 0x10, RZ ;  /* 0x0000001000007819 */ /* 0x000fe400000006ff */
[----:B------:R-:W-:Y:S01]  /*36a0*/  SHF.L.U32 R132, R193, 0x10, RZ ;  /* 0x00000010c1847819 */ /* 0x000fe200000006ff */
[----:B------:R-:W-:Y:S01]  /*36b0*/  FMUL.FTZ R17, R17, R35 ;  /* 0x0000002311117220 */ /* 0x000fe20000410000 */
[C---:B------:R-:W-:Y:S01]  /*36c0*/  PRMT R35, R133.reuse, 0x7632, R35 ;  /* 0x0000763285237816 */ /* 0x040fe20000000023 */
[----:B------:R-:W-:Y:S01]  /*36d0*/  FMUL.FTZ R0, R0, R184 ;  /* 0x000000b800007220 */ /* 0x000fe20000410000 */
[----:B------:R-:W-:-:S02]  /*36e0*/  SHF.L.U32 R16, R133, 0x10, RZ ;  /* 0x0000001085107819 */ /* 0x000fc400000006ff */
        /* <DEDUP_REMOVED lines=18> */
[----:B------:R-:W-:Y:S01]  /*3810*/  IMAD.U32 R133, R195, 0x10000, RZ ;  /* 0x00010000c3857824 */ /* 0x000fe200078e00ff */
[----:B------:R-:W-:Y:S01]  /*3820*/  SHF.L.U32 R147, R83, 0x10, RZ ;  /* 0x0000001053937819 */ /* 0x000fe200000006ff */
[-C--:B------:R-:W-:Y:S01]  /*3830*/  FMUL.FTZ R148, R134, R184.reuse ;  /* 0x000000b886947220 */ /* 0x080fe20000410000 */
[----:B------:R-:W-:Y:S01]  /*3840*/  SHF.L.U32 R161, R196, 0x10, RZ ;  /* 0x00000010c4a17819 */ /* 0x000fe200000006ff */
[----:B------:R-:W-:-:S02]  /*3850*/  FMUL.FTZ R135, R135, R184 ;  /* 0x000000b887877220 */ /* 0x000fc40000410000 */
[----:B------:R-:W-:Y:S01]  /*3860*/  FMUL.FTZ R148, R148, R133 ;  /* 0x0000008594947220 */ /* 0x000fe20000410000 */
[----:B------:R-:W-:Y:S01]  /*3870*/  FMUL.FTZ R147, R132, R147 ;  /* 0x0000009384937220 */ /* 0x000fe20000410000 */
[----:B------:R-:W-:Y:S01]  /*3880*/  FMUL.FTZ R161, R135, R161 ;  /* 0x000000a187a17220 */ /* 0x000fe20000410000 */
[----:B------:R-:W-:Y:S02]  /*3890*/  F2FP.BF16.F32.PACK_AB R133, R35, R16 ;  /* 0x000000102385723e */ /* 0x000fe400000010ff */
[----:B------:R-:W-:Y:S02]  /*38a0*/  F2FP.BF16.F32.PACK_AB R134, R148, R34 ;  /* 0x000000229486723e */ /* 0x000fe400000010ff */
[----:B------:R-:W-:Y:S02]  /*38b0*/  F2FP.BF16.F32.PACK_AB R135, R161, R147 ;  /* 0x00000093a187723e */ /* 0x000fe400000010ff */
[----:B------:R-:W-:-:S07]  /*38c0*/  F2FP.BF16.F32.PACK_AB R132, R0, R17 ;  /* 0x000000110084723e */ /* 0x000fce00000010ff */
.L_x_254:
[----:B------:R-:W0:Y:S02]  /*38d0*/  LDC.64 R178, c[0x0][0x3a8] ;  /* 0x0000ea00ffb27b82 */ /* 0x000e240000000a00 */
[C---:B0-----:R-:W-:Y:S01]  /*38e0*/  IMAD.WIDE.U32 R178, R188.reuse, 0x10, R178 ;  /* 0x00000010bcb27825 */ /* 0x041fe200078e00b2 */
[----:B------:R-:W-:-:S04]  /*38f0*/  IADD3 R188, PT, PT, R188, 0x20, RZ ;  /* 0x00000020bcbc7810 */ /* 0x000fc80007ffe0ff */
[----:B------:R4:W-:Y:S03]  /*3900*/  STG.E.128 desc[UR6][R178.64], R132 ;  /* 0x00000084b2007986 */ /* 0x0009e6000c101d06 */
.L_x_252:
[----:B------:R-:W-:Y:S05]  /*3910*/  BSYNC.RECONVERGENT B0 ;  /* 0x0000000000007941 */ /* 0x000fea0003800200 */
.L_x_251:
[----:B------:R-:W-:Y:S01]  /*3920*/  ISETP.GE.U32.AND P0, PT, R10, 0xc0, PT ;  /* 0x000000c00a00780c */ /* 0x000fe20003f06070 */
[----:B------:R-:W-:Y:S01]  /*3930*/  BSSY.RECONVERGENT B0, `(.L_x_255) ;  /* 0x000006e000007945 */ /* 0x000fe20003800200 */
[----:B------:R-:W-:-:S11]  /*3940*/  LOP3.LUT R4, R4, 0xffffffef, RZ, 0xc0, !PT ;  /* 0xffffffef04047812 */ /* 0x000fd600078ec0ff */
[----:B------:R-:W-:Y:S01]  /*3950*/  @P0 LOP3.LUT R4, R4, 0x10, RZ, 0xfc, !PT ;  /* 0x0000001004040812 */ /* 0x000fe200078efcff */
[----:B------:R-:W-:Y:S06]  /*3960*/  @!P0 BRA `(.L_x_256) ;  /* 0x0000000400a88947 */ /* 0x000fec0003800000 */
[----:B------:R-:W-:Y:S01]  /*3970*/  ISETP.NE.U32.AND P0, PT, RZ, UR8, PT ;  /* 0x00000008ff007c0c */ /* 0x000fe2000bf05070 */
[----:B01234-:R-:W0:Y:S03]  /*3980*/  LDC.64 R132, c[0x0][0x390] ;  /* 0x0000e400ff847b82 */ /* 0x01fe260000000a00 */
        /* <DEDUP_REMOVED lines=28> */
[----:B------:R-:W-:-:S04]  /*3b50*/  FMUL.FTZ R14, R14, R184 ;  /* 0x000000b80e0e7220 */ /* 0x000fc80000410000 */
[--C-:B------:R-:W-:Y:S01]  /*3b60*/  FFMA.FTZ R14, R14, R32, R33.reuse ;  /* 0x000000200e0e7223 */ /* 0x100fe20000010021 */
[----:B------:R-:W-:Y:S01]  /*3b70*/  PRMT R32, R133, 0x7632, R32 ;  /* 0x0000763285207816 */ /* 0x000fe20000000020 */
[----:B------:R-:W-:Y:S01]  /*3b80*/  IMAD.U32 R162, R162, 0x10000, RZ ;  /* 0x00010000a2a27824 */ /* 0x000fe200078e00ff */
        /* <DEDUP_REMOVED lines=28> */
.L_x_257:
        /* <DEDUP_REMOVED lines=18> */
[C---:B------:R-:W-:Y:S01]  /*3e70*/  SHF.L.U32 R32, R134.reuse, 0x10, RZ ;  /* 0x0000001086207819 */ /* 0x040fe200000006ff */
[----:B------:R-:W-:Y:S01]  /*3e80*/  FMUL.FTZ R33, R33, R132 ;  /* 0x0000008421217220 */ /* 0x000fe20000410000 */
[----:B------:R-:W-:Y:S01]  /*3e90*/  IMAD.U32 R132, R135, 0x10000, RZ ;  /* 0x0001000087847824 */ /* 0x000fe200078e00ff */
[----:B------:R-:W-:-:S02]  /*3ea0*/  PRMT R134, R134, 0x7632, R134 ;  /* 0x0000763286867816 */ /* 0x000fc40000000086 */
[----:B------:R-:W-:Y:S01]  /*3eb0*/  PRMT R135, R135, 0x7632, R135 ;  /* 0x0000763287877816 */ /* 0x000fe20000000087 */
[-C--:B------:R-:W-:Y:S01]  /*3ec0*/  FMUL.FTZ R32, R32, R184.reuse ;  /* 0x000000b820207220 */ /* 0x080fe20000410000 */
[----:B------:R-:W-:Y:S01]  /*3ed0*/  SHF.L.U32 R134, R134, 0x10, RZ ;  /* 0x0000001086867819 */ /* 0x000fe200000006ff */
[-C--:B------:R-:W-:Y:S01]  /*3ee0*/  FMUL.FTZ R132, R132, R184.reuse ;  /* 0x000000b884847220 */ /* 0x080fe20000410000 */
        /* <DEDUP_REMOVED lines=14> */
.L_x_258:
[----:B------:R-:W0:Y:S02]  /*3fd0*/  LDC.64 R178, c[0x0][0x3a8] ;  /* 0x0000ea00ffb27b82 */ /* 0x000e240000000a00 */
[C---:B0-----:R-:W-:Y:S01]  /*3fe0*/  IMAD.WIDE.U32 R178, R188.reuse, 0x10, R178 ;  /* 0x00000010bcb27825 */ /* 0x041fe200078e00b2 */
[----:B------:R-:W-:-:S04]  /*3ff0*/  IADD3 R188, PT, PT, R188, 0x20, RZ ;  /* 0x00000020bcbc7810 */ /* 0x000fc80007ffe0ff */
[----:B------:R0:W-:Y:S03]  /*4000*/  STG.E.128 desc[UR6][R178.64], R132 ;  /* 0x00000084b2007986 */ /* 0x0001e6000c101d06 */
.L_x_256:
[----:B------:R-:W-:Y:S05]  /*4010*/  BSYNC.RECONVERGENT B0 ;  /* 0x0000000000007941 */ /* 0x000fea0003800200 */
.L_x_255:
        /* <DEDUP_REMOVED lines=30> */
[----:B------:R-:W-:-:S02]  /*4200*/  SHF.L.U32 R27, R133, 0x10, RZ ;  /* 0x00000010851b7819 */ /* 0x000fc400000006ff */
[----:B------:R-:W-:Y:S01]  /*4210*/  SHF.L.U32 R30, R57, 0x10, RZ ;  /* 0x00000010391e7819 */ /* 0x000fe200000006ff */
[-C--:B------:R-:W-:Y:S01]  /*4220*/  FMUL.FTZ R143, R143, R184.reuse ;  /* 0x000000b88f8f7220 */ /* 0x080fe20000410000 */
[----:B------:R-:W-:Y:S01]  /*4230*/  SHF.L.U32 R144, R144, 0x10, RZ ;  /* 0x0000001090907819 */ /* 0x000fe200000006ff */
[----:B------:R-:W-:Y:S01]  /*4240*/  FMUL.FTZ R27, R27, R184 ;  /* 0x000000b81b1b7220 */ /* 0x000fe20000410000 */
[----:B------:R-:W-:-:S03]  /*4250*/  PRMT R163, R43, 0x7632, R163 ;  /* 0x000076322ba37816 */ /* 0x000fc600000000a3 */
[--C-:B------:R-:W-:Y:S01]  /*4260*/  FFMA.FTZ R27, R27, R30, R31.reuse ;  /* 0x0000001e1b1b7223 */ /* 0x100fe2000001001f */
[----:B------:R-:W-:Y:S02]  /*4270*/  PRMT R30, R133, 0x7632, R30 ;  /* 0x00007632851e7816 */ /* 0x000fe4000000001e */
[----:B------:R-:W-:Y:S02]  /*4280*/  PRMT R31, R41, 0x7632, R31 ;  /* 0x00007632291f7816 */ /* 0x000fe4000000001f */
[----:B------:R-:W-:Y:S02]  /*4290*/  SHF.L.U32 R30, R30, 0x10, RZ ;  /* 0x000000101e1e7819 */ /* 0x000fe400000006ff */
[----:B------:R-:W-:Y:S01]  /*42a0*/  SHF.L.U32 R133, R42, 0x10, RZ ;  /* 0x000000102a857819 */ /* 0x000fe200000006ff */
[----:B------:R-:W-:Y:S01]  /*42b0*/  IMAD.U32 R31, R31, 0x10000, RZ ;  /* 0x000100001f1f7824 */ /* 0x000fe200078e00ff */
        /* <DEDUP_REMOVED lines=25> */
.L_x_261:
[C---:B0----5:R-:W-:Y:S01]  /*4450*/  SHF.L.U32 R26, R132.reuse, 0x10, RZ ;  /* 0x00000010841a7819 */ /* 0x061fe200000006ff */
[----:B------:R-:W-:Y:S01]  /*4460*/  IMAD.U32 R27, R133, 0x10000, RZ ;  /* 0x00010000851b7824 */ /* 0x000fe200078e00ff */
[----:B------:R-:W-:Y:S02]  /*4470*/  PRMT R12, R132, 0x7632, R12 ;  /* 0x00007632840c7816 */ /* 0x000fe4000000000c */
[----:B------:R-:W-:Y:S01]  /*4480*/  SHF.L.U32 R31, R56, 0x10, RZ ;  /* 0x00000010381f7819 */ /* 0x000fe200000006ff */
[-C--:B------:R-:W-:Y:S01]  /*4490*/  FMUL.FTZ R26, R26, R184.reuse ;  /* 0x000000b81a1a7220 */ /* 0x080fe20000410000 */
[----:B------:R-:W-:Y:S01]  /*44a0*/  SHF.L.U32 R12, R12, 0x10, RZ ;  /* 0x000000100c0c7819 */ /* 0x000fe200000006ff */
[-C--:B------:R-:W-:Y:S01]  /*44b0*/  FMUL.FTZ R27, R27, R184.reuse ;  /* 0x000000b81b1b7220 */ /* 0x080fe20000410000 */
        /* <DEDUP_REMOVED lines=8> */
[----:B------:R-:W-:Y:S01]  /*4540*/  FMUL.FTZ R27, R27, R30 ;  /* 0x0000001e1b1b7220 */ /* 0x000fe20000410000 */
[C---:B------:R-:W-:Y:S01]  /*4550*/  SHF.L.U32 R30, R134.reuse, 0x10, RZ ;  /* 0x00000010861e7819 */ /* 0x040fe200000006ff */
[----:B------:R-:W-:Y:S01]  /*4560*/  FMUL.FTZ R31, R31, R184 ;  /* 0x000000b81f1f7220 */ /* 0x000fe20000410000 */
[----:B------:R-:W-:Y:S02]  /*4570*/  PRMT R134, R134, 0x7632, R134 ;  /* 0x0000763286867816 */ /* 0x000fe40000000086 */
[----:B------:R-:W-:Y:S01]  /*4580*/  SHF.L.U32 R133, R58, 0x10, RZ ;  /* 0x000000103a857819 */ /* 0x000fe200000006ff */
[----:B------:R-:W-:Y:S01]  /*4590*/  FMUL.FTZ R31, R31, R132 ;  /* 0x000000841f1f7220 */ /* 0x000fe20000410000 */
[C---:B------:R-:W-:Y:S01]  /*45a0*/  SHF.L.U32 R132, R135.reuse, 0x10, RZ ;  /* 0x0000001087847819 */ /* 0x040fe200000006ff */
[----:B------:R-:W-:Y:S01]  /*45b0*/  FMUL.FTZ R30, R30, R184 ;  /* 0x000000b81e1e7220 */ /* 0x000fe20000410000 */
[----:B------:R-:W-:-:S02]  /*45c0*/  PRMT R135, R135, 0x7632, R135 ;  /* 0x0000763287877816 */ /* 0x000fc40000000087 */
[----:B------:R-:W-:Y:S01]  /*45d0*/  SHF.L.U32 R134, R134, 0x10, RZ ;  /* 0x0000001086867819 */ /* 0x000fe200000006ff */
[----:B------:R-:W-:Y:S01]  /*45e0*/  FMUL.FTZ R30, R30, R133 ;  /* 0x000000851e1e7220 */ /* 0x000fe20000410000 */
[----:B------:R-:W-:Y:S01]  /*45f0*/  SHF.L.U32 R135, R135, 0x10, RZ ;  /* 0x0000001087877819 */ /* 0x000fe200000006ff */
[-C--:B------:R-:W-:Y:S01]  /*4600*/  FMUL.FTZ R132, R132, R184.reuse ;  /* 0x000000b884847220 */ /* 0x080fe20000410000 */
        /* <DEDUP_REMOVED lines=12> */
.L_x_262:
[----:B------:R-:W0:Y:S02]  /*46d0*/  LDC.64 R178, c[0x0][0x3a8] ;  /* 0x0000ea00ffb27b82 */ /* 0x000e240000000a00 */
[----:B0-----:R-:W-:-:S04]  /*46e0*/  IMAD.WIDE.U32 R178, R188, 0x10, R178 ;  /* 0x00000010bcb27825 */ /* 0x001fc800078e00b2 */
[----:B------:R-:W-:Y:S01]  /*46f0*/  VIADD R188, R188, 0x20 ;  /* 0x00000020bcbc7836 */ /* 0x000fe20000000000 */
[----:B------:R0:W-:Y:S06]  /*4700*/  STG.E.128 desc[UR6][R178.64], R132 ;  /* 0x00000084b2007986 */ /* 0x0001ec000c101d06 */
.L_x_260:
[----:B------:R-:W-:Y:S05]  /*4710*/  BSYNC.RECONVERGENT B0 ;  /* 0x0000000000007941 */ /* 0x000fea0003800200 */
.L_x_259:
        /* <DEDUP_REMOVED lines=14> */
[----:B-----5:R-:W-:Y:S02]  /*4800*/  SHF.L.U32 R13, R132, 0x10, RZ ;  /* 0x00000010840d7819 */ /* 0x020fe400000006ff */
[----:B0-----:R-:W-:Y:S02]  /*4810*/  SHF.L.U32 R28, R44, 0x10, RZ ;  /* 0x000000102c1c7819 */ /* 0x001fe400000006ff */
[----:B------:R-:W-:Y:S01]  /*4820*/  SHF.L.U32 R29, R40, 0x10, RZ ;  /* 0x00000010281d7819 */ /* 0x000fe200000006ff */
[----:B------:R-:W-:Y:S01]  /*4830*/  FMUL.FTZ R13, R13, R184 ;  /* 0x000000b80d0d7220 */ /* 0x000fe20000410000 */
[----:B------:R-:W-:Y:S02]  /*4840*/  SHF.L.U32 R139, R41, 0x10, RZ ;  /* 0x00000010298b7819 */ /* 0x000fe400000006ff */
[----:B------:R-:W-:Y:S01]  /*4850*/  SHF.L.U32 R140, R134, 0x10, RZ ;  /* 0x00000010868c7819 */ /* 0x000fe200000006ff */
[--C-:B------:R-:W-:Y:S01]  /*4860*/  FFMA.FTZ R13, R13, R28, R29.reuse ;  /* 0x0000001c0d0d7223 */ /* 0x100fe2000001001d */
[----:B------:R-:W-:-:S02]  /*4870*/  PRMT R29, R132, 0x7632, R29 ;  /* 0x00007632841d7816 */ /* 0x000fc4000000001d */
[----:B------:R-:W-:Y:S01]  /*4880*/  PRMT R28, R40, 0x7632, R28 ;  /* 0x00007632281c7816 */ /* 0x000fe2000000001c */
[-C--:B------:R-:W-:Y:S01]  /*4890*/  FMUL.FTZ R140, R140, R184.reuse ;  /* 0x000000b88c8c7220 */ /* 0x080fe20000410000 */
        /* <DEDUP_REMOVED lines=17> */
[----:B------:R-:W-:Y:S02]  /*49b0*/  SHF.L.U32 R139, R139, 0x10, RZ ;  /* 0x000000108b8b7819 */ /* 0x000fe400000006ff */
[----:B------:R-:W-:Y:S01]  /*49c0*/  SHF.L.U32 R133, R206, 0x10, RZ ;  /* 0x00000010ce857819 */ /* 0x000fe200000006ff */
[----:B------:R-:W-:Y:S01]  /*49d0*/  FMUL.FTZ R132, R132, R184 ;  /* 0x000000b884847220 */ /* 0x000fe20000410000 */
[----:B------:R-:W-:-:S03]  /*49e0*/  SHF.L.U32 R135, R135, 0x10, RZ ;  /* 0x0000001087877819 */ /* 0x000fc600000006ff */
[----:B------:R-:W-:Y:S01]  /*49f0*/  FFMA.FTZ R139, R132, R133, R139 ;  /* 0x00000085848b7223 */ /* 0x000fe2000001008b */
[----:B------:R-:W-:Y:S01]  /*4a00*/  SHF.L.U32 R132, R46, 0x10, RZ ;  /* 0x000000102e847819 */ /* 0x000fe200000006ff */
[----:B------:R-:W-:Y:S02]  /*4a10*/  IMAD.U32 R133, R42, 0x10000, RZ ;  /* 0x000100002a857824 */ /* 0x000fe400078e00ff */
[----:B------:R-:W-:Y:S02]  /*4a20*/  FMUL.FTZ R164, R135, R184 ;  /* 0x000000b887a47220 */ /* 0x000fe40000410000 */
        /* <DEDUP_REMOVED lines=18> */
.L_x_265:
[C---:B-----5:R-:W-:Y:S02]  /*4b50*/  SHF.L.U32 R13, R132.reuse, 0x10, RZ ;  /* 0x00000010840d7819 */ /* 0x060fe400000006ff */
[----:B0-----:R-:W-:Y:S02]  /*4b60*/  PRMT R29, R132, 0x7632, R29 ;  /* 0x00007632841d7816 */ /* 0x001fe4000000001d */
[----:B------:R-:W-:Y:S01]  /*4b70*/  SHF.L.U32 R132, R44, 0x10, RZ ;  /* 0x000000102c847819 */ /* 0x000fe200000006ff */
[----:B------:R-:W-:Y:S01]  /*4b80*/  FMUL.FTZ R13, R13, R184 ;  /* 0x000000b80d0d7220 */ /* 0x000fe20000410000 */
[----:B------:R-:W-:Y:S02]  /*4b90*/  SHF.L.U32 R29, R29, 0x10, RZ ;  /* 0x000000101d1d7819 */ /* 0x000fe400000006ff */
[----:B------:R-:W-:Y:S01]  /*4ba0*/  SHF.L.U32 R28, R133, 0x10, RZ ;  /* 0x00000010851c7819 */ /* 0x000fe200000006ff */
[----:B------:R-:W-:Y:S01]  /*4bb0*/  FMUL.FTZ R13, R13, R132 ;  /* 0x000000840d0d7220 */ /* 0x000fe20000410000 */
[----:B------:R-:W-:Y:S01]  /*4bc0*/  SHF.L.U32 R139, R205, 0x10, RZ ;  /* 0x00000010cd8b7819 */ /* 0x000fe200000006ff */
[----:B------:R-:W-:Y:S01]  /*4bd0*/  FMUL.FTZ R132, R29, R184 ;  /* 0x000000b81d847220 */ /* 0x000fe20000410000 */
[----:B------:R-:W-:-:S02]  /*4be0*/  IMAD.U32 R29, R45, 0x10000, RZ ;  /* 0x000100002d1d7824 */ /* 0x000fc400078e00ff */
[-C--:B------:R-:W-:Y:S01]  /*4bf0*/  FMUL.FTZ R28, R28, R184.reuse ;  /* 0x000000b81c1c7220 */ /* 0x080fe20000410000 */
[----:B------:R-:W-:Y:S02]  /*4c00*/  SHF.L.U32 R140, R46, 0x10, RZ ;  /* 0x000000102e8c7819 */ /* 0x000fe400000006ff */
[----:B------:R-:W-:Y:S01]  /*4c10*/  PRMT R133, R133, 0x7632, R133 ;  /* 0x0000763285857816 */ /* 0x000fe20000000085 */
[----:B------:R-:W-:Y:S01]  /*4c20*/  FMUL.FTZ R29, R28, R29 ;  /* 0x0000001d1c1d7220 */ /* 0x000fe20000410000 */
[----:B------:R-:W-:Y:S01]  /*4c30*/  FMUL.FTZ R28, R132, R139 ;  /* 0x0000008b841c7220 */ /* 0x000fe20000410000 */
[C---:B------:R-:W-:Y:S02]  /*4c40*/  SHF.L.U32 R132, R134.reuse, 0x10, RZ ;  /* 0x0000001086847819 */ /* 0x040fe400000006ff */
[----:B------:R-:W-:Y:S02]  /*4c50*/  PRMT R134, R134, 0x7632, R134 ;  /* 0x0000763286867816 */ /* 0x000fe40000000086 */
[----:B------:R-:W-:Y:S01]  /*4c60*/  SHF.L.U32 R133, R133, 0x10, RZ ;  /* 0x0000001085857819 */ /* 0x000fe200000006ff */
[----:B------:R-:W-:Y:S01]  /*4c70*/  FMUL.FTZ R132, R132, R184 ;  /* 0x000000b884847220 */ /* 0x000fe20000410000 */
[----:B------:R-:W-:-:S02]  /*4c80*/  SHF.L.U32 R134, R134, 0x10, RZ ;  /* 0x0000001086867819 */ /* 0x000fc400000006ff */
[----:B------:R-:W-:Y:S01]  /*4c90*/  SHF.L.U32 R142, R207, 0x10, RZ ;  /* 0x00000010cf8e7819 */ /* 0x000fe200000006ff */
[----:B------:R-:W-:Y:S01]  /*4ca0*/  FMUL.FTZ R140, R132, R140 ;  /* 0x0000008c848c7220 */ /* 0x000fe20000410000 */
[----:B------:R-:W-:Y:S01]  /*4cb0*/  PRMT R132, R135, 0x7632, R132 ;  /* 0x0000763287847816 */ /* 0x000fe20000000084 */
[-C--:B------:R-:W-:Y:S01]  /*4cc0*/  FMUL.FTZ R139, R133, R184.reuse ;  /* 0x000000b8858b7220 */ /* 0x080fe20000410000 */
        /* <DEDUP_REMOVED lines=9> */
[----:B------:R-:W-:Y:S01]  /*4d60*/  FMUL.FTZ R142, R134, R142 ;  /* 0x0000008e868e7220 */ /* 0x000fe20000410000 */
[----:B------:R-:W-:-:S02]  /*4d70*/  FMUL.FTZ R141, R135, R141 ;  /* 0x0000008d878d7220 */ /* 0x000fc40000410000 */
[----:B------:R-:W-:Y:S01]  /*4d80*/  FMUL.FTZ R164, R132, R164 ;  /* 0x000000a484a47220 */ /* 0x000fe20000410000 */
[----:B------:R-:W-:Y:S02]  /*4d90*/  F2FP.BF16.F32.PACK_AB R133, R139, R29 ;  /* 0x0000001d8b85723e */ /* 0x000fe400000010ff */
[----:B------:R-:W-:Y:S02]  /*4da0*/  F2FP.BF16.F32.PACK_AB R134, R142, R140 ;  /* 0x0000008c8e86723e */ /* 0x000fe400000010ff */
[----:B------:R-:W-:Y:S02]  /*4db0*/  F2FP.BF16.F32.PACK_AB R135, R164, R141 ;  /* 0x0000008da487723e */ /* 0x000fe400000010ff */
[----:B------:R-:W-:-:S07]  /*4dc0*/  F2FP.BF16.F32.PACK_AB R132, R28, R13 ;  /* 0x0000000d1c84723e */ /* 0x000fce00000010ff */
.L_x_266:
[----:B------:R-:W0:Y:S02]  /*4dd0*/  LDC.64 R178, c[0x0][0x3a8] ;  /* 0x0000ea00ffb27b82 */ /* 0x000e240000000a00 */
[----:B0-----:R-:W-:-:S05]  /*4de0*/  IMAD.WIDE.U32 R178, R188, 0x10, R178 ;  /* 0x00000010bcb27825 */ /* 0x001fca00078e00b2 */
[----:B------:R0:W-:Y:S02]  /*4df0*/  STG.E.128 desc[UR6][R178.64], R132 ;  /* 0x00000084b2007986 */ /* 0x0001e4000c101d06 */
.L_x_264:
[----:B------:R-:W-:Y:S05]  /*4e00*/  BSYNC.RECONVERGENT B0 ;  /* 0x0000000000007941 */ /* 0x000fea0003800200 */
.L_x_263:
[----:B01234-:R-:W-:Y:S01]  /*4e10*/  FADD.FTZ R132, RZ, R25 ;  /* 0x00000019ff847221 */ /* 0x01ffe20000010000 */
[C---:B------:R-:W-:Y:S01]  /*4e20*/  ISETP.GT.U32.AND P4, PT, R10.reuse, 0x3f, PT ;  /* 0x0000003f0a00780c */ /* 0x040fe20003f84070 */
[----:B------:R-:W-:Y:S01]  /*4e30*/  UMOV UR4, 0xffffffff ;  /* 0xffffffff00047882 */ /* 0x000fe20000000000 */
[C---:B------:R-:W-:Y:S01]  /*4e40*/  ISETP.GT.U32.AND P3, PT, R10.reuse, 0x5f, PT ;  /* 0x0000005f0a00780c */ /* 0x040fe20003f64070 */
[----:B------:R-:W-:Y:S01]  /*4e50*/  FADD.FTZ R132, R7, R132 ;  /* 0x0000008407847221 */ /* 0x000fe20000010000 */
[C---:B------:R-:W-:Y:S02]  /*4e60*/  ISETP.GT.U32.AND P2, PT, R10.reuse, 0x7f, PT ;  /* 0x0000007f0a00780c */ /* 0x040fe40003f44070 */
[----:B------:R-:W-:Y:S01]  /*4e70*/  ISETP.GT.U32.AND P1, PT, R10, 0x9f, PT ;  /* 0x0000009f0a00780c */ /* 0x000fe20003f24070 */
[----:B------:R-:W-:Y:S01]  /*4e80*/  FADD.FTZ R132, R24, R132 ;  /* 0x0000008418847221 */ /* 0x000fe20000010000 */
[----:B------:R-:W-:Y:S02]  /*4e90*/  LOP3.LUT P0, RZ, R249, 0x1f, RZ, 0xc0, !PT ;  /* 0x0000001ff9ff7812 */ /* 0x000fe4000780c0ff */
[----:B------:R-:W-:Y:S01]  /*4ea0*/  LOP3.LUT R4, R4, 0xffffff7f, RZ, 0xc0, !PT ;  /* 0xffffff7f04047812 */ /* 0x000fe200078ec0ff */
[----:B------:R-:W-:Y:S01]  /*4eb0*/  FADD.FTZ R132, R6, R132 ;  /* 0x0000008406847221 */ /* 0x000fe20000010000 */
[----:B------:R-:W-:-:S03]  /*4ec0*/  ISETP.GT.U32.AND P6, PT, R10, 0xdf, PT ;  /* 0x000000df0a00780c */ /* 0x000fc60003fc4070 */
[----:B------:R-:W-:-:S04]  /*4ed0*/  FADD.FTZ R132, R138, R132 ;  /* 0x000000848a847221 */ /* 0x000fc80000010000 */
[----:B------:R-:W-:Y:S02]  /*4ee0*/  FADD.FTZ R132, R156, R132 ;  /* 0x000000849c847221 */ /* 0x000fe40000010000 */
[----:B------:R-:W-:Y:S02]  /*4ef0*/  @P0 LOP3.LUT R4, R4, 0x80, RZ, 0xfc, !PT ;  /* 0x0000008004040812 */ /* 0x000fe400078efcff */
[----:B------:R-:W-:Y:S01]  /*4f00*/  FADD.FTZ R132, R155, R132 ;  /* 0x000000849b847221 */ /* 0x000fe20000010000 */
[----:B------:R-:W-:Y:S02]  /*4f10*/  ISETP.GT.U32.AND P0, PT, R10, 0xbf, PT ;  /* 0x000000bf0a00780c */ /* 0x000fe40003f04070 */
[----:B------:R-:W-:Y:S01]  /*4f20*/  LOP3.LUT R4, R4, 0xfffffffe, RZ, 0xc0, !PT ;  /* 0xfffffffe04047812 */ /* 0x000fe200078ec0ff */
[----:B------:R-:W-:-:S03]  /*4f30*/  FADD.FTZ R132, R157, R132 ;  /* 0x000000849d847221 */ /* 0x000fc60000010000 */
[----:B------:R-:W-:Y:S02]  /*4f40*/  @P6 LOP3.LUT R4, R4, 0x1, RZ, 0xfc, !PT ;  /* 0x0000000104046812 */ /* 0x000fe400078efcff */
[----:B------:R-:W-:Y:S02]  /*4f50*/  FSEL R135, R132, RZ, P5 ;  /* 0x000000ff84877208 */ /* 0x000fe40002800000 */
[----:B------:R-:W-:-:S03]  /*4f60*/  LOP3.LUT R4, R4, 0xfffffffd, RZ, 0xc0, !PT ;  /* 0xfffffffd04047812 */ /* 0x000fc600078ec0ff */
        /* <DEDUP_REMOVED lines=53> */
[----:B------:R-:W-:-:S04]  /*52c0*/  FADD.FTZ R132, R139, R132 ;  /* 0x000000848b847221 */ /* 0x000fc80000010000 */
[----:B------:R-:W-:-:S04]  /*52d0*/  FADD.FTZ R132, R140, R132 ;  /* 0x000000848c847221 */ /* 0x000fc80000010000 */
[----:B------:R-:W-:-:S04]  /*52e0*/  FADD.FTZ R132, R142, R132 ;  /* 0x000000848e847221 */ /* 0x000fc80000010000 */
[----:B------:R-:W-:-:S04]  /*52f0*/  FADD.FTZ R132, R141, R132 ;  /* 0x000000848d847221 */ /* 0x000fc80000010000 */
[----:B------:R-:W-:Y:S01]  /*5300*/  @P6 FADD.FTZ R135, R164, R132 ;  /* 0x00000084a4876221 */ /* 0x000fe20000010000 */
[----:B------:R-:W-:Y:S06]  /*5310*/  BRA.DIV UR4, `(.L_x_267) ;  /* 0x0000002604887947 */ /* 0x000fec000b800000 */
[----:B------:R-:W0:Y:S01]  /*5320*/  SHFL.BFLY PT, R132, R135, 0x1, 0x1f ;  /* 0x0c201f0087847f89 */ /* 0x000e2200000e0000 */
[----:B------:R-:W1:Y:S01]  /*5330*/  LDC R184, c[0x0][0x400] ;  /* 0x00010000ffb87b82 */ /* 0x000e620000000800 */
[----:B------:R-:W-:Y:S01]  /*5340*/  ISETP.GT.U32.AND P6, PT, R10, 0xdf, PT ;  /* 0x000000df0a00780c */ /* 0x000fe20003fc4070 */
        /* <DEDUP_REMOVED lines=10> */
[--C-:B------:R-:W-:Y:S01]  /*53f0*/  FADD.FTZ R132, R25, -R135.reuse ;  /* 0x8000008719847221 */ /* 0x100fe20000010000 */
[----:B------:R-:W-:-:S03]  /*5400*/  FADD.FTZ R133, R7, -R135 ;  /* 0x8000008707857221 */ /* 0x000fc60000010000 */
        /* <DEDUP_REMOVED lines=15> */
[----:B------:R-:W-:Y:S01]  /*5500*/  FSEL R178, R132, RZ, P5 ;  /* 0x000000ff84b27208 */ /* 0x000fe20002800000 */
[----:B------:R-:W-:-:S04]  /*5510*/  FADD.FTZ R132, R23, -R135 ;  /* 0x8000008717847221 */ /* 0x000fc80000010000 */
        /* <DEDUP_REMOVED lines=120> */
.L_x_296:
[----:B------:R-:W-:Y:S01]  /*5ca0*/  LOP3.LUT P1, RZ, R249, 0x1f, RZ, 0xc0, !PT ;  /* 0x0000001ff9ff7812 */ /* 0x000fe2000782c0ff */
[----:B-1----:R-:W-:Y:S01]  /*5cb0*/  FADD.FTZ R132, R178, R132 ;  /* 0x00000084b2847221 */ /* 0x002fe20000010000 */
[----:B------:R-:W-:Y:S01]  /*5cc0*/  ISETP.NE.AND P0, PT, RZ, UR10, PT ;  /* 0x0000000aff007c0c */ /* 0x000fe2000bf05270 */
[----:B------:R-:W-:Y:S02]  /*5cd0*/  BSSY.RECONVERGENT B0, `(.L_x_268) ;  /* 0x000003e000007945 */ /* 0x000fe40003800200 */
[----:B------:R-:W-:Y:S01]  /*5ce0*/  FFMA.FTZ R134, R132, R184, UR11 ;  /* 0x0000000b84867e23 */ /* 0x000fe200080100b8 */
[----:B------:R-:W-:-:S07]  /*5cf0*/  FSEL R188, R135, RZ, !P0 ;  /* 0x000000ff87bc7208 */ /* 0x000fce0004000000 */
[----:B------:R-:W1:Y:S02]  /*5d00*/  @!P1 LDC.64 R132, c[0x0][0x3c0] ;  /* 0x0000f000ff849b82 */ /* 0x000e640000000a00 */
[----:B-1----:R-:W-:-:S05]  /*5d10*/  @!P1 IMAD.WIDE R132, R9, 0x4, R132 ;  /* 0x0000000409849825 */ /* 0x002fca00078e0284 */
[----:B------:R1:W-:Y:S02]  /*5d20*/  @!P1 STG.E desc[UR6][R132.64], R135 ;  /* 0x0000008784009986 */ /* 0x0003e4000c101906 */
[----:B-1----:R-:W-:-:S05]  /*5d30*/  FMUL.FTZ R132, R135, R135 ;  /* 0x0000008787847220 */ /* 0x002fca0000410000 */
[----:B------:R-:W-:-:S05]  /*5d40*/  FSEL R132, R132, RZ, P0 ;  /* 0x000000ff84847208 */ /* 0x000fca0000000000 */
[----:B------:R-:W-:Y:S02]  /*5d50*/  FADD.FTZ R134, R134, R132 ;  /* 0x0000008486867221 */ /* 0x000fe40000010000 */
[----:B------:R-:W1:Y:S02]  /*5d60*/  @!P1 LDC.64 R132, c[0x0][0x3c8] ;  /* 0x0000f200ff849b82 */ /* 0x000e640000000a00 */
[----:B------:R-:W2:Y:S01]  /*5d70*/  MUFU.RSQ R184, R134 ;  /* 0x0000008600b87308 */ /* 0x000ea20000001400 */
[----:B-1----:R-:W-:-:S05]  /*5d80*/  @!P1 IMAD.WIDE R132, R9, 0x4, R132 ;  /* 0x0000000409849825 */ /* 0x002fca00078e0284 */
[----:B--2---:R1:W-:Y:S01]  /*5d90*/  @!P1 STG.E desc[UR6][R132.64], R184 ;  /* 0x000000b884009986 */ /* 0x0043e2000c101906 */
[----:B------:R-:W-:Y:S05]  /*5da0*/  @!P5 BRA `(.L_x_269) ;  /* 0x0000000000c0d947 */ /* 0x000fea0003800000 */
[--C-:B0-----:R-:W-:Y:S01]  /*5db0*/  FADD.FTZ R178, R25, -R188.reuse ;  /* 0x800000bc19b27221 */ /* 0x101fe20000010000 */
[----:B-1----:R-:W-:Y:S01]  /*5dc0*/  SHF.L.U32 R132, R172, 0x10, RZ ;  /* 0x00000010ac847819 */ /* 0x002fe200000006ff */
[--C-:B------:R-:W-:Y:S01]  /*5dd0*/  FADD.FTZ R179, R24, -R188.reuse ;  /* 0x800000bc18b37221 */ /* 0x100fe20000010000 */
[----:B------:R-:W-:Y:S01]  /*5de0*/  SHF.L.U32 R133, R128, 0x10, RZ ;  /* 0x0000001080857819 */ /* 0x000fe200000006ff */
[----:B------:R-:W-:Y:S01]  /*5df0*/  FMUL.FTZ R178, R184, R178 ;  /* 0x000000b2b8b27220 */ /* 0x000fe20000410000 */
[----:B------:R-:W-:Y:S01]  /*5e00*/  SHF.L.U32 R134, R210, 0x10, RZ ;  /* 0x00000010d2867819 */ /* 0x000fe200000006ff */
[----:B------:R-:W-:Y:S01]  /*5e10*/  FMUL.FTZ R179, R184, R179 ;  /* 0x000000b3b8b37220 */ /* 0x000fe20000410000 */
[----:B------:R-:W-:Y:S01]  /*5e20*/  SHF.L.U32 R135, R212, 0x10, RZ ;  /* 0x00000010d4877819 */ /* 0x000fe200000006ff */
[----:B------:R-:W-:Y:S01]  /*5e30*/  FFMA.FTZ R178, R178, R132, R133 ;  /* 0x00000084b2b27223 */ /* 0x000fe20000010085 */
[--C-:B------:R-:W-:Y:S01]  /*5e40*/  FADD.FTZ R132, R7, -R188.reuse ;  /* 0x800000bc07847221 */ /* 0x100fe20000010000 */
[----:B------:R-:W-:Y:S01]  /*5e50*/  SHF.L.U32 R133, R209, 0x10, RZ ;  /* 0x00000010d1857819 */ /* 0x000fe200000006ff */
[----:B------:R-:W-:Y:S01]  /*5e60*/  FADD.FTZ R249, R138, -R188 ;  /* 0x800000bc8af97221 */ /* 0x000fe20000010000 */
[----:B------:R-:W-:Y:S01]  /*5e70*/  SHF.L.U32 R250, R214, 0x10, RZ ;  /* 0x00000010d6fa7819 */ /* 0x000fe200000006ff */
[C---:B------:R-:W-:Y:S01]  /*5e80*/  FMUL.FTZ R132, R184.reuse, R132 ;  /* 0x00000084b8847220 */ /* 0x040fe20000410000 */
[----:B------:R-:W-:Y:S01]  /*5e90*/  SHF.L.U32 R251, R131, 0x10, RZ ;  /* 0x0000001083fb7819 */ /* 0x000fe200000006ff */
[----:B------:R-:W-:Y:S01]  /*5ea0*/  FMUL.FTZ R249, R184, R249 ;  /* 0x000000f9b8f97220 */ /* 0x000fe20000410000 */
[----:B------:R-:W-:Y:S01]  /*5eb0*/  SHF.L.U32 R252, R216, 0x10, RZ ;  /* 0x00000010d8fc7819 */ /* 0x000fe200000006ff */
[----:B------:R-:W-:Y:S01]  /*5ec0*/  FFMA.FTZ R132, R132, R133, R134 ;  /* 0x0000008584847223 */ /* 0x000fe20000010086 */
[----:B------:R-:W-:Y:S01]  /*5ed0*/  SHF.L.U32 R134, R129, 0x10, RZ ;  /* 0x0000001081867819 */ /* 0x000fe200000006ff */
[----:B------:R-:W-:-:S03]  /*5ee0*/  IMAD.U32 R133, R173, 0x10000, RZ ;  /* 0x00010000ad857824 */ /* 0x000fc600078e00ff */
[----:B------:R-:W-:Y:S01]  /*5ef0*/  F2FP.BF16.F32.PACK_AB R132, R132, R178 ;  /* 0x000000b28484723e */ /* 0x000fe200000010ff */
[----:B------:R-:W-:Y:S01]  /*5f00*/  FFMA.FTZ R179, R179, R133, R134 ;  /* 0x00000085b3b37223 */ /* 0x000fe20000010086 */
[----:B------:R-:W-:Y:S01]  /*5f10*/  FADD.FTZ R133, R6, -R188 ;  /* 0x800000bc06857221 */ /* 0x000fe20000010000 */
[----:B------:R-:W-:-:S03]  /*5f20*/  SHF.L.U32 R134, R211, 0x10, RZ ;  /* 0x00000010d3867819 */ /* 0x000fc600000006ff */
[----:B------:R-:W-:-:S04]  /*5f30*/  FMUL.FTZ R133, R184, R133 ;  /* 0x00000085b8857220 */ /* 0x000fc80000410000 */
[----:B------:R-:W-:Y:S01]  /*5f40*/  FFMA.FTZ R133, R133, R134, R135 ;  /* 0x0000008685857223 */ /* 0x000fe20000010087 */
[----:B------:R-:W-:Y:S02]  /*5f50*/  SHF.L.U32 R134, R174, 0x10, RZ ;  /* 0x00000010ae867819 */ /* 0x000fe400000006ff */
[----:B------:R-:W-:Y:S02]  /*5f60*/  SHF.L.U32 R135, R130, 0x10, RZ ;  /* 0x0000001082877819 */ /* 0x000fe400000006ff */
[----:B------:R-:W-:-:S03]  /*5f70*/  F2FP.BF16.F32.PACK_AB R133, R133, R179 ;  /* 0x000000b38585723e */ /* 0x000fc600000010ff */
[----:B------:R-:W-:Y:S01]  /*5f80*/  FFMA.FTZ R249, R249, R134, R135 ;  /* 0x00000086f9f97223 */ /* 0x000fe20000010087 */
[----:B------:R-:W-:Y:S01]  /*5f90*/  FADD.FTZ R134, R156, -R188 ;  /* 0x800000bc9c867221 */ /* 0x000fe20000010000 */
[----:B------:R-:W-:-:S03]  /*5fa0*/  SHF.L.U32 R135, R213, 0x10, RZ ;  /* 0x00000010d5877819 */ /* 0x000fc600000006ff */
[----:B------:R-:W-:-:S04]  /*5fb0*/  FMUL.FTZ R134, R184, R134 ;  /* 0x00000086b8867220 */ /* 0x000fc80000410000 */
[----:B------:R-:W-:Y:S01]  /*5fc0*/  FFMA.FTZ R134, R134, R135, R250 ;  /* 0x0000008786867223 */ /* 0x000fe200000100fa */
[----:B------:R-:W-:Y:S01]  /*5fd0*/  FADD.FTZ R135, R155, -R188 ;  /* 0x800000bc9b877221 */ /* 0x000fe20000010000 */
[----:B------:R-:W-:-:S03]  /*5fe0*/  SHF.L.U32 R250, R175, 0x10, RZ ;  /* 0x00000010affa7819 */ /* 0x000fc600000006ff */
[----:B------:R-:W-:Y:S01]  /*5ff0*/  FMUL.FTZ R135, R184, R135 ;  /* 0x00000087b8877220 */ /* 0x000fe20000410000 */
[----:B------:R-:W-:-:S03]  /*6000*/  F2FP.BF16.F32.PACK_AB R134, R134, R249 ;  /* 0x000000f98686723e */ /* 0x000fc600000010ff */
[----:B------:R-:W-:Y:S01]  /*6010*/  FFMA.FTZ R135, R135, R250, R251 ;  /* 0x000000fa87877223 */ /* 0x000fe200000100fb */
[----:B------:R-:W-:Y:S01]  /*6020*/  FADD.FTZ R250, R157, -R188 ;  /* 0x800000bc9dfa7221 */ /* 0x000fe20000010000 */
[----:B------:R-:W-:-:S03]  /*6030*/  SHF.L.U32 R251, R215, 0x10, RZ ;  /* 0x00000010d7fb7819 */ /* 0x000fc600000006ff */
[----:B------:R-:W-:-:S04]  /*6040*/  FMUL.FTZ R250, R184, R250 ;  /* 0x000000fab8fa7220 */ /* 0x000fc80000410000 */
[----:B------:R-:W-:-:S05]  /*6050*/  FFMA.FTZ R250, R250, R251, R252 ;  /* 0x000000fbfafa7223 */ /* 0x000fca00000100fc */
[----:B------:R-:W-:Y:S02]  /*6060*/  F2FP.BF16.F32.PACK_AB R135, R250, R135 ;  /* 0x00000087fa87723e */ /* 0x000fe400000010ff */
[----:B------:R-:W0:Y:S02]  /*6070*/  LDC.64 R250, c[0x0][0x428] ;  /* 0x00010a00fffa7b82 */ /* 0x000e240000000a00 */
[C---:B0-----:R-:W-:Y:S01]  /*6080*/  IMAD.WIDE.U32 R178, R8.reuse, 0x10, R250 ;  /* 0x0000001008b27825 */ /* 0x041fe200078e00fa */
[----:B------:R-:W-:-:S04]  /*6090*/  IADD3 R8, PT, PT, R8, 0x20, RZ ;  /* 0x0000002008087810 */ /* 0x000fc80007ffe0ff */
[----:B------:R2:W-:Y:S03]  /*60a0*/  STG.E.128 desc[UR6][R178.64], R132 ;  /* 0x00000084b2007986 */ /* 0x0005e6000c101d06 */
.L_x_269:
[----:B------:R-:W-:Y:S05]  /*60b0*/  BSYNC.RECONVERGENT B0 ;  /* 0x0000000000007941 */ /* 0x000fea0003800200 */
.L_x_268:
[----:B------:R-:W-:Y:S01]  /*60c0*/  ISETP.GE.U32.AND P0, PT, R10, 0x40, PT ;  /* 0x000000400a00780c */ /* 0x000fe20003f06070 */
[----:B------:R-:W-:-:S12]  /*60d0*/  BSSY.RECONVERGENT B0, `(.L_x_270) ;  /* 0x0000032000007945 */ /* 0x000fd80003800200 */
[----:B------:R-:W-:Y:S05]  /*60e0*/  @!P0 BRA `(.L_x_271) ;  /* 0x0000000000c08947 */ /* 0x000fea0003800000 */
[--C-:B0-2---:R-:W-:Y:S01]  /*60f0*/  FADD.FTZ R178, R23, -R188.reuse ;  /* 0x800000bc17b27221 */ /* 0x105fe20000010000 */
        /* <DEDUP_REMOVED lines=8> */
[----:B------:R-:W-:Y:S01]  /*6180*/  FADD.FTZ R132, R5, -R188 ;  /* 0x800000bc05847221 */ /* 0x000fe20000010000 */
[----:B------:R-:W-:-:S02]  /*6190*/  IMAD.U32 R133, R217, 0x10000, RZ ;  /* 0x00010000d9857824 */ /* 0x000fc400078e00ff */
[----:B------:R-:W-:Y:S01]  /*61a0*/  FADD.FTZ R249, R136, -R188 ;  /* 0x800000bc88f97221 */ /* 0x000fe20000010000 */
[----:B------:R-:W-:Y:S01]  /*61b0*/  SHF.L.U32 R250, R222, 0x10, RZ ;  /* 0x00000010defa7819 */ /* 0x000fe200000006ff */
[C---:B------:R-:W-:Y:S01]  /*61c0*/  FMUL.FTZ R132, R184.reuse, R132 ;  /* 0x00000084b8847220 */ /* 0x040fe20000410000 */
[----:B------:R-:W-:Y:S01]  /*61d0*/  SHF.L.U32 R251, R123, 0x10, RZ ;  /* 0x000000107bfb7819 */ /* 0x000fe200000006ff */
[----:B------:R-:W-:Y:S01]  /*61e0*/  FMUL.FTZ R249, R184, R249 ;  /* 0x000000f9b8f97220 */ /* 0x000fe20000410000 */
[----:B------:R-:W-:Y:S01]  /*61f0*/  SHF.L.U32 R252, R224, 0x10, RZ ;  /* 0x00000010e0fc7819 */ /* 0x000fe200000006ff */
        /* <DEDUP_REMOVED lines=31> */
.L_x_271:
[----:B------:R-:W-:Y:S05]  /*63f0*/  BSYNC.RECONVERGENT B0 ;  /* 0x0000000000007941 */ /* 0x000fea0003800200 */
.L_x_270:
[----:B------:R-:W-:Y:S01]  /*6400*/  ISETP.GE.U32.AND P0, PT, R10, 0x60, PT ;  /* 0x000000600a00780c */ /* 0x000fe20003f06070 */
[----:B------:R-:W-:-:S12]  /*6410*/  BSSY.RECONVERGENT B0, `(.L_x_272) ;  /* 0x0000032000007945 */ /* 0x000fd80003800200 */
[----:B------:R-:W-:Y:S05]  /*6420*/  @!P0 BRA `(.L_x_273) ;  /* 0x0000000000c08947 */ /* 0x000fea0003800000 */
[--C-:B0-23--:R-:W-:Y:S01]  /*6430*/  FADD.FTZ R178, R21, -R188.reuse ;  /* 0x800000bc15b27221 */ /* 0x10dfe20000010000 */
[----:B-1----:R-:W-:Y:S01]  /*6440*/  SHF.L.U32 R133, R108, 0x10, RZ ;  /* 0x000000106c857819 */ /* 0x002fe200000006ff */
[----:B------:R-:W-:Y:S01]  /*6450*/  IMAD.U32 R132, R112, 0x10000, RZ ;  /* 0x0001000070847824 */ /* 0x000fe200078e00ff */
[----:B------:R-:W-:Y:S01]  /*6460*/  SHF.L.U32 R134, R226, 0x10, RZ ;  /* 0x00000010e2867819 */ /* 0x000fe200000006ff */
[----:B------:R-:W-:Y:S01]  /*6470*/  FMUL.FTZ R178, R184, R178 ;  /* 0x000000b2b8b27220 */ /* 0x000fe20000410000 */
[--C-:B------:R-:W-:Y:S01]  /*6480*/  FADD.FTZ R179, R20, -R188.reuse ;  /* 0x800000bc14b37221 */ /* 0x100fe20000010000 */
[----:B------:R-:W-:Y:S01]  /*6490*/  SHF.L.U32 R135, R228, 0x10, RZ ;  /* 0x00000010e4877819 */ /* 0x000fe200000006ff */
[--C-:B------:R-:W-:Y:S01]  /*64a0*/  FADD.FTZ R249, R38, -R188.reuse ;  /* 0x800000bc26f97221 */ /* 0x100fe20000010000 */
[----:B------:R-:W-:Y:S01]  /*64b0*/  FFMA.FTZ R178, R178, R132, R133 ;  /* 0x00000084b2b27223 */ /* 0x000fe20000010085 */
[----:B------:R-:W-:Y:S01]  /*64c0*/  FADD.FTZ R132, R3, -R188 ;  /* 0x800000bc03847221 */ /* 0x000fe20000010000 */
[----:B------:R-:W-:Y:S01]  /*64d0*/  SHF.L.U32 R133, R225, 0x10, RZ ;  /* 0x00000010e1857819 */ /* 0x000fe200000006ff */
[C---:B------:R-:W-:Y:S01]  /*64e0*/  FMUL.FTZ R179, R184.reuse, R179 ;  /* 0x000000b3b8b37220 */ /* 0x040fe20000410000 */
[C---:B------:R-:W-:Y:S01]  /*64f0*/  FMUL.FTZ R249, R184.reuse, R249 ;  /* 0x000000f9b8f97220 */ /* 0x040fe20000410000 */
[----:B------:R-:W-:Y:S01]  /*6500*/  FMUL.FTZ R132, R184, R132 ;  /* 0x00000084b8847220 */ /* 0x000fe20000410000 */
[----:B------:R-:W-:Y:S01]  /*6510*/  SHF.L.U32 R250, R230, 0x10, RZ ;  /* 0x00000010e6fa7819 */ /* 0x000fe200000006ff */
[----:B------:R-:W-:Y:S01]  /*6520*/  IMAD.U32 R252, R232, 0x10000, RZ ;  /* 0x00010000e8fc7824 */ /* 0x000fe200078e00ff */
[----:B------:R-:W-:Y:S01]  /*6530*/  SHF.L.U32 R251, R111, 0x10, RZ ;  /* 0x000000106ffb7819 */ /* 0x000fe200000006ff */
[----:B------:R-:W-:Y:S01]  /*6540*/  FFMA.FTZ R132, R132, R133, R134 ;  /* 0x0000008584847223 */ /* 0x000fe20000010086 */
[----:B------:R-:W-:-:S02]  /*6550*/  SHF.L.U32 R133, R113, 0x10, RZ ;  /* 0x0000001071857819 */ /* 0x000fc400000006ff */
        /* <DEDUP_REMOVED lines=29> */
.L_x_273:
[----:B------:R-:W-:Y:S05]  /*6730*/  BSYNC.RECONVERGENT B0 ;  /* 0x0000000000007941 */ /* 0x000fea0003800200 */
.L_x_272:
[----:B------:R-:W-:Y:S01]  /*6740*/  ISETP.GE.U32.AND P0, PT, R10, 0x80, PT ;  /* 0x000000800a00780c */ /* 0x000fe20003f06070 */
[----:B------:R-:W-:-:S12]  /*6750*/  BSSY.RECONVERGENT B0, `(.L_x_274) ;  /* 0x0000032000007945 */ /* 0x000fd80003800200 */
[----:B------:R-:W-:Y:S05]  /*6760*/  @!P0 BRA `(.L_x_275) ;  /* 0x0000000000c08947 */ /* 0x000fea0003800000 */
[--C-:B0-234-:R-:W-:Y:S01]  /*6770*/  FADD.FTZ R178, R19, -R188.reuse ;  /* 0x800000bc13b27221 */ /* 0x11dfe20000010000 */
        /* <DEDUP_REMOVED lines=12> */
[----:B------:R-:W-:Y:S01]  /*6840*/  FMUL.FTZ R132, R184, R132 ;  /* 0x00000084b8847220 */ /* 0x000fe20000410000 */
[----:B------:R-:W-:-:S02]  /*6850*/  IMAD.U32 R251, R99, 0x10000, RZ ;  /* 0x0001000063fb7824 */ /* 0x000fc400078e00ff */
        /* <DEDUP_REMOVED lines=33> */
.L_x_275:
[----:B------:R-:W-:Y:S05]  /*6a70*/  BSYNC.RECONVERGENT B0 ;  /* 0x0000000000007941 */ /* 0x000fea0003800200 */
.L_x_274:
        /* <DEDUP_REMOVED lines=15> */
[----:B------:R-:W-:-:S02]  /*6b70*/  IMAD.U32 R250, R246, 0x10000, RZ ;  /* 0x00010000f6fa7824 */ /* 0x000fc400078e00ff */
        /* <DEDUP_REMOVED lines=35> */
.L_x_277:
[----:B------:R-:W-:Y:S05]  /*6db0*/  BSYNC.RECONVERGENT B0 ;  /* 0x0000000000007941 */ /* 0x000fea0003800200 */
.L_x_276:
[----:B------:R-:W-:Y:S01]  /*6dc0*/  ISETP.GE.U32.AND P0, PT, R10, 0xc0, PT ;  /* 0x000000c00a00780c */ /* 0x000fe20003f06070 */
[----:B------:R-:W-:-:S12]  /*6dd0*/  BSSY.RECONVERGENT B0, `(.L_x_278) ;  /* 0x000003a000007945 */ /* 0x000fd80003800200 */
[----:B------:R-:W-:Y:S05]  /*6de0*/  @!P0 BRA `(.L_x_279) ;  /* 0x0000000000e08947 */ /* 0x000fea0003800000 */
[----:B0-234-:R-:W2:Y:S04]  /*6df0*/  LDL R179, [R1] ;  /* 0x0000000001b37983 */ /* 0x01dea80000100800 */
[----:B------:R-:W3:Y:S04]  /*6e00*/  LDL R134, [R1+0x4] ;  /* 0x0000040001867983 */ /* 0x000ee80000100800 */
[----:B------:R-:W4:Y:S04]  /*6e10*/  LDL R249, [R1+0x8] ;  /* 0x0000080001f97983 */ /* 0x000f280000100800 */
[----:B------:R-:W5:Y:S01]  /*6e20*/  LDL R135, [R1+0xc] ;  /* 0x00000c0001877983 */ /* 0x000f620000100800 */
[----:B------:R-:W-:Y:S01]  /*6e30*/  FADD.FTZ R178, R15, -R188 ;  /* 0x800000bc0fb27221 */ /* 0x000fe20000010000 */
[----:B-1----:R-:W-:-:S02]  /*6e40*/  SHF.L.U32 R132, R76, 0x10, RZ ;  /* 0x000000104c847819 */ /* 0x002fc400000006ff */
[----:B------:R-:W5:Y:S01]  /*6e50*/  LDL R251, [R1+0x10] ;  /* 0x0000100001fb7983 */ /* 0x000f620000100800 */
[----:B------:R-:W-:Y:S01]  /*6e60*/  SHF.L.U32 R133, R72, 0x10, RZ ;  /* 0x0000001048857819 */ /* 0x000fe200000006ff */
[----:B------:R-:W-:Y:S02]  /*6e70*/  FMUL.FTZ R178, R184, R178 ;  /* 0x000000b2b8b27220 */ /* 0x000fe40000410000 */
[----:B------:R-:W5:Y:S02]  /*6e80*/  LDL R250, [R1+0x14] ;  /* 0x0000140001fa7983 */ /* 0x000f640000100800 */
[----:B------:R-:W-:Y:S01]  /*6e90*/  FFMA.FTZ R178, R178, R132, R133 ;  /* 0x00000084b2b27223 */ /* 0x000fe20000010085 */
[--C-:B------:R-:W-:Y:S01]  /*6ea0*/  FADD.FTZ R132, R11, -R188.reuse ;  /* 0x800000bc0b847221 */ /* 0x100fe20000010000 */
[----:B------:R-:W5:Y:S03]  /*6eb0*/  LDL R252, [R1+0x1c] ;  /* 0x00001c0001fc7983 */ /* 0x000f660000100800 */
[----:B------:R-:W-:Y:S01]  /*6ec0*/  FMUL.FTZ R132, R184, R132 ;  /* 0x00000084b8847220 */ /* 0x000fe20000410000 */
[----:B--2---:R-:W-:Y:S01]  /*6ed0*/  SHF.L.U32 R133, R179, 0x10, RZ ;  /* 0x00000010b3857819 */ /* 0x004fe200000006ff */
[----:B------:R-:W-:Y:S01]  /*6ee0*/  FADD.FTZ R179, R14, -R188 ;  /* 0x800000bc0eb37221 */ /* 0x000fe20000010000 */
[----:B---3--:R-:W-:-:S03]  /*6ef0*/  SHF.L.U32 R134, R134, 0x10, RZ ;  /* 0x0000001086867819 */ /* 0x008fc600000006ff */
[----:B------:R-:W-:Y:S02]  /*6f00*/  FMUL.FTZ R179, R184, R179 ;  /* 0x000000b3b8b37220 */ /* 0x000fe40000410000 */
[----:B------:R-:W-:Y:S01]  /*6f10*/  FFMA.FTZ R132, R132, R133, R134 ;  /* 0x0000008584847223 */ /* 0x000fe20000010086 */
[----:B------:R-:W-:Y:S02]  /*6f20*/  SHF.L.U32 R133, R77, 0x10, RZ ;  /* 0x000000104d857819 */ /* 0x000fe400000006ff */
[----:B------:R-:W-:-:S05]  /*6f30*/  SHF.L.U32 R134, R73, 0x10, RZ ;  /* 0x0000001049867819 */ /* 0x000fca00000006ff */
[----:B------:R-:W-:Y:S01]  /*6f40*/  FFMA.FTZ R179, R179, R133, R134 ;  /* 0x00000085b3b37223 */ /* 0x000fe20000010086 */
[--C-:B------:R-:W-:Y:S01]  /*6f50*/  FADD.FTZ R133, R33, -R188.reuse ;  /* 0x800000bc21857221 */ /* 0x100fe20000010000 */
[----:B----4-:R-:W-:Y:S02]  /*6f60*/  SHF.L.U32 R134, R249, 0x10, RZ ;  /* 0x00000010f9867819 */ /* 0x010fe400000006ff */
[----:B-----5:R-:W-:Y:S01]  /*6f70*/  SHF.L.U32 R135, R135, 0x10, RZ ;  /* 0x0000001087877819 */ /* 0x020fe200000006ff */
[----:B------:R-:W-:Y:S01]  /*6f80*/  FMUL.FTZ R133, R184, R133 ;  /* 0x00000085b8857220 */ /* 0x000fe20000410000 */
[----:B------:R-:W-:-:S03]  /*6f90*/  FADD.FTZ R249, R32, -R188 ;  /* 0x800000bc20f97221 */ /* 0x000fc60000010000 */
[----:B------:R-:W-:Y:S01]  /*6fa0*/  FFMA.FTZ R133, R133, R134, R135 ;  /* 0x0000008685857223 */ /* 0x000fe20000010087 */
[----:B------:R-:W-:Y:S01]  /*6fb0*/  SHF.L.U32 R134, R78, 0x10, RZ ;  /* 0x000000104e867819 */ /* 0x000fe200000006ff */
[----:B------:R-:W-:Y:S01]  /*6fc0*/  FMUL.FTZ R249, R184, R249 ;  /* 0x000000f9b8f97220 */ /* 0x000fe20000410000 */
[----:B------:R-:W-:-:S04]  /*6fd0*/  IMAD.U32 R135, R74, 0x10000, RZ ;  /* 0x000100004a877824 */ /* 0x000fc800078e00ff */
[----:B------:R-:W-:Y:S01]  /*6fe0*/  FFMA.FTZ R249, R249, R134, R135 ;  /* 0x00000086f9f97223 */ /* 0x000fe20000010087 */
[----:B------:R-:W-:Y:S01]  /*6ff0*/  FADD.FTZ R134, R146, -R188 ;  /* 0x800000bc92867221 */ /* 0x000fe20000010000 */
[----:B------:R-:W-:Y:S02]  /*7000*/  SHF.L.U32 R135, R251, 0x10, RZ ;  /* 0x00000010fb877819 */ /* 0x000fe400000006ff */
[----:B------:R-:W-:Y:S01]  /*7010*/  SHF.L.U32 R250, R250, 0x10, RZ ;  /* 0x00000010fafa7819 */ /* 0x000fe200000006ff */
[----:B------:R-:W-:-:S04]  /*7020*/  FMUL.FTZ R134, R184, R134 ;  /* 0x00000086b8867220 */ /* 0x000fc80000410000 */
[----:B------:R-:W-:Y:S01]  /*7030*/  FFMA.FTZ R134, R134, R135, R250 ;  /* 0x0000008786867223 */ /* 0x000fe200000100fa */
[----:B------:R-:W-:Y:S01]  /*7040*/  FADD.FTZ R135, R145, -R188 ;  /* 0x800000bc91877221 */ /* 0x000fe20000010000 */
[----:B------:R-:W-:Y:S02]  /*7050*/  SHF.L.U32 R250, R79, 0x10, RZ ;  /* 0x000000104ffa7819 */ /* 0x000fe400000006ff */
[----:B------:R-:W-:Y:S01]  /*7060*/  SHF.L.U32 R251, R75, 0x10, RZ ;  /* 0x000000104bfb7819 */ /* 0x000fe200000006ff */
[----:B------:R-:W-:-:S04]  /*7070*/  FMUL.FTZ R135, R184, R135 ;  /* 0x00000087b8877220 */ /* 0x000fc80000410000 */
[----:B------:R-:W-:Y:S02]  /*7080*/  FFMA.FTZ R135, R135, R250, R251 ;  /* 0x000000fa87877223 */ /* 0x000fe400000100fb */
[----:B------:R-:W2:Y:S01]  /*7090*/  LDL R251, [R1+0x18] ;  /* 0x0000180001fb7983 */ /* 0x000ea20000100800 */
[----:B------:R-:W-:Y:S01]  /*70a0*/  FADD.FTZ R250, R162, -R188 ;  /* 0x800000bca2fa7221 */ /* 0x000fe20000010000 */
[----:B------:R-:W-:-:S03]  /*70b0*/  SHF.L.U32 R252, R252, 0x10, RZ ;  /* 0x00000010fcfc7819 */ /* 0x000fc600000006ff */
[----:B------:R-:W-:Y:S01]  /*70c0*/  FMUL.FTZ R250, R184, R250 ;  /* 0x000000fab8fa7220 */ /* 0x000fe20000410000 */
[----:B------:R-:W-:Y:S02]  /*70d0*/  F2FP.BF16.F32.PACK_AB R133, R133, R179 ;  /* 0x000000b38585723e */ /* 0x000fe400000010ff */
[----:B------:R-:W-:Y:S02]  /*70e0*/  F2FP.BF16.F32.PACK_AB R132, R132, R178 ;  /* 0x000000b28484723e */ /* 0x000fe400000010ff */
[----:B------:R-:W-:Y:S02]  /*70f0*/  F2FP.BF16.F32.PACK_AB R134, R134, R249 ;  /* 0x000000f98686723e */ /* 0x000fe400000010ff */
[----:B--2---:R-:W-:-:S05]  /*7100*/  SHF.L.U32 R251, R251, 0x10, RZ ;  /* 0x00000010fbfb7819 */ /* 0x004fca00000006ff */
[----:B------:R-:W-:-:S05]  /*7110*/  FFMA.FTZ R250, R250, R251, R252 ;  /* 0x000000fbfafa7223 */ /* 0x000fca00000100fc */
[----:B------:R-:W-:Y:S02]  /*7120*/  F2FP.BF16.F32.PACK_AB R135, R250, R135 ;  /* 0x00000087fa87723e */ /* 0x000fe400000010ff */
[----:B------:R-:W0:Y:S02]  /*7130*/  LDC.64 R250, c[0x0][0x428] ;  /* 0x00010a00fffa7b82 */ /* 0x000e240000000a00 */
[----:B0-----:R-:W-:-:S05]  /*7140*/  IMAD.WIDE.U32 R178, R8, 0x10, R250 ;  /* 0x0000001008b27825 */ /* 0x001fca00078e00fa */
[----:B------:R0:W-:Y:S01]  /*7150*/  STG.E.128 desc[UR6][R178.64], R132 ;  /* 0x00000084b2007986 */ /* 0x0001e2000c101d06 */
[----:B------:R-:W-:-:S07]  /*7160*/  IADD3 R8, PT, PT, R8, 0x20, RZ ;  /* 0x0000002008087810 */ /* 0x000fce0007ffe0ff */
.L_x_279:
[----:B------:R-:W-:Y:S05]  /*7170*/  BSYNC.RECONVERGENT B0 ;  /* 0x0000000000007941 */ /* 0x000fea0003800200 */
.L_x_278:
[----:B------:R-:W-:Y:S01]  /*7180*/  ISETP.GE.U32.AND P0, PT, R10, 0xe0, PT ;  /* 0x000000e00a00780c */ /* 0x000fe20003f06070 */
[----:B------:R-:W-:-:S12]  /*7190*/  BSSY.RECONVERGENT B0, `(.L_x_280) ;  /* 0x000003a000007945 */ /* 0x000fd80003800200 */
[----:B------:R-:W-:Y:S05]  /*71a0*/  @!P0 BRA `(.L_x_281) ;  /* 0x0000000000e08947 */ /* 0x000fea0003800000 */
[----:B0-234-:R-:W2:Y:S04]  /*71b0*/  LDL R179, [R1+0x20] ;  /* 0x0000200001b37983 */ /* 0x01dea80000100800 */
        /* <DEDUP_REMOVED lines=22> */
[----:B----4-:R-:W-:Y:S01]  /*7320*/  SHF.L.U32 R134, R249, 0x10, RZ ;  /* 0x00000010f9867819 */ /* 0x010fe200000006ff */
[----:B-----5:R-:W-:Y:S02]  /*7330*/  IMAD.U32 R135, R135, 0x10000, RZ ;  /* 0x0001000087877824 */ /* 0x020fe400078e00ff */
[----:B------:R-:W-:Y:S01]  /*7340*/  FMUL.FTZ R133, R184, R133 ;  /* 0x00000085b8857220 */ /* 0x000fe20000410000 */
[----:B------:R-:W-:-:S03]  /*7350*/  FADD.FTZ R249, R30, -R188 ;  /* 0x800000bc1ef97221 */ /* 0x000fc60000010000 */
[----:B------:R-:W-:Y:S01]  /*7360*/  FFMA.FTZ R133, R133, R134, R135 ;  /* 0x0000008685857223 */ /* 0x000fe20000010087 */
[----:B------:R-:W-:Y:S01]  /*7370*/  SHF.L.U32 R134, R66, 0x10, RZ ;  /* 0x0000001042867819 */ /* 0x000fe200000006ff */
[----:B------:R-:W-:Y:S01]  /*7380*/  FMUL.FTZ R249, R184, R249 ;  /* 0x000000f9b8f97220 */ /* 0x000fe20000410000 */
[----:B------:R-:W-:-:S05]  /*7390*/  SHF.L.U32 R135, R62, 0x10, RZ ;  /* 0x000000103e877819 */ /* 0x000fca00000006ff */
        /* <DEDUP_REMOVED lines=25> */
.L_x_281:
[----:B------:R-:W-:Y:S05]  /*7530*/  BSYNC.RECONVERGENT B0 ;  /* 0x0000000000007941 */ /* 0x000fea0003800200 */
.L_x_280:
        /* <DEDUP_REMOVED lines=22> */
[----:B------:R-:W-:Y:S01]  /*76a0*/  SHF.L.U32 R133, R53, 0x10, RZ ;  /* 0x0000001035857819 */ /* 0x000fe200000006ff */
[----:B------:R-:W-:-:S04]  /*76b0*/  IMAD.U32 R134, R49, 0x10000, RZ ;  /* 0x0001000031867824 */ /* 0x000fc800078e00ff */
        /* <DEDUP_REMOVED lines=29> */
[----:B------:R-:W-:Y:S02]  /*7890*/  FFMA.FTZ R184, R184, R188, R250 ;  /* 0x000000bcb8b87223 */ /* 0x000fe400000100fa */
[----:B------:R-:W0:Y:S03]  /*78a0*/  LDC.64 R250, c[0x0][0x428] ;  /* 0x00010a00fffa7b82 */ /* 0x000e260000000a00 */
[----:B------:R-:W-:Y:S01]  /*78b0*/  F2FP.BF16.F32.PACK_AB R135, R184, R135 ;  /* 0x00000087b887723e */ /* 0x000fe200000010ff */
[----:B0-----:R-:W-:-:S05]  /*78c0*/  IMAD.WIDE.U32 R178, R8, 0x10, R250 ;  /* 0x0000001008b27825 */ /* 0x001fca00078e00fa */
[----:B------:R0:W-:Y:S02]  /*78d0*/  STG.E.128 desc[UR6][R178.64], R132 ;  /* 0x00000084b2007986 */ /* 0x0001e4000c101d06 */
.L_x_283:
[----:B------:R-:W-:Y:S05]  /*78e0*/  BSYNC.RECONVERGENT B0 ;  /* 0x0000000000007941 */ /* 0x000fea0003800200 */
.L_x_282:
[----:B01234-:R-:W0:Y:S02]  /*78f0*/  LDC.64 R132, c[0x0][0x380] ;  /* 0x0000e000ff847b82 */ /* 0x01fe240000000a00 */
[----:B0-----:R-:W-:-:S04]  /*7900*/  LEA R9, R132, R9, 0x2 ;  /* 0x0000000984097211 */ /* 0x001fc800078e10ff */
[----:B------:R-:W-:-:S13]  /*7910*/  ISETP.GE.AND P0, PT, R9, R133, PT ;  /* 0x000000850900720c */ /* 0x000fda0003f06270 */
[----:B------:R-:W-:Y:S05]  /*7920*/  @!P0 BRA `(.L_x_284) ;  /* 0xffffff9c00048947 */ /* 0x000fea000383ffff */
[----:B------:R-:W-:Y:S05]  /*7930*/  EXIT ;  /* 0x000000000000794d */ /* 0x000fea0003800000 */
.L_x_267:
[----:B------:R-:W-:Y:S01]  /*7940*/  HFMA2 R134, -RZ, RZ, 0, 5.9604644775390625e-08 ;  /* 0x00000001ff867431 */ /* 0x000fe200000001ff */
[----:B------:R-:W-:Y:S01]  /*7950*/  BSSY B0, `(.L_x_285) ;  /* 0x0000007000007945 */ /* 0x000fe20003800000 */
[----:B------:R-:W-:Y:S01]  /*7960*/  MOV R179, R135 ;  /* 0x0000008700b37202 */ /* 0x000fe20000000f00 */
[----:B------:R-:W-:Y:S01]  /*7970*/  IMAD.MOV.U32 R132, RZ, RZ, -0x1 ;  /* 0xffffffffff847424 */ /* 0x000fe200078e00ff */
[----:B------:R-:W-:-:S07]  /*7980*/  MOV R133, 0x1f ;  /* 0x0000001f00857802 */ /* 0x000fce0000000f00 */
[----:B------:R-:W-:Y:S05]  /*7990*/  WARPSYNC.COLLECTIVE R132, `(.L_x_286) ;  /* 0x0000000084087348 */ /* 0x000fea0003c00000 */
[----:B------:R0:W1:Y:S02]  /*79a0*/  SHFL.BFLY P6, R132, R179, R134, R133 ;  /* 0x0c000086b3847389 */ /* 0x00006400000c0085 */
[----:B01----:R-:W-:Y:S05]  /*79b0*/  ENDCOLLECTIVE ;  /* 0x000000000000791b */ /* 0x003fea0003800000 */
.L_x_286:
[----:B------:R-:W-:Y:S05]  /*79c0*/  BSYNC B0 ;  /* 0x0000000000007941 */ /* 0x000fea0003800000 */
.L_x_285:
[----:B------:R-:W-:Y:S01]  /*79d0*/  FADD.FTZ R135, R135, R132 ;  /* 0x0000008487877221 */ /* 0x000fe20000010000 */
[----:B------:R-:W-:Y:S01]  /*79e0*/  HFMA2 R134, -RZ, RZ, 0, 1.1920928955078125e-07 ;  /* 0x00000002ff867431 */ /* 0x000fe200000001ff */
[----:B------:R-:W-:Y:S01]  /*79f0*/  MOV R132, 0xffffffff ;  /* 0xffffffff00847802 */ /* 0x000fe20000000f00 */
[----:B------:R-:W0:Y:S01]  /*7a00*/  LDC R184, c[0x0][0x400] ;  /* 0x00010000ffb87b82 */ /* 0x000e220000000800 */
[----:B------:R-:W-:Y:S02]  /*7a10*/  MOV R133, 0x1f ;  /* 0x0000001f00857802 */ /* 0x000fe40000000f00 */
[----:B------:R-:W-:-:S07]  /*7a20*/  MOV R179, R135 ;  /* 0x0000008700b37202 */ /* 0x000fce0000000f00 */
[----:B0-----:R-:W-:Y:S05]  /*7a30*/  WARPSYNC.COLLECTIVE R132, `(.L_x_287) ;  /* 0x0000000084087348 */ /* 0x001fea0003c00000 */
[----:B------:R1:W2:Y:S02]  /*7a40*/  SHFL.BFLY P6, R132, R179, R134, R133 ;  /* 0x0c000086b3847389 */ /* 0x0002a400000c0085 */
[----:B012---:R-:W-:Y:S05]  /*7a50*/  ENDCOLLECTIVE ;  /* 0x000000000000791b */ /* 0x007fea0003800000 */
.L_x_287:
[----:B------:R-:W-:Y:S02]  /*7a60*/  HFMA2 R134, -RZ, RZ, 0, 2.384185791015625e-07 ;  /* 0x00000004ff867431 */ /* 0x000fe400000001ff */
[----:B------:R-:W-:Y:S01]  /*7a70*/  FADD.FTZ R135, R135, R132 ;  /* 0x0000008487877221 */ /* 0x000fe20000010000 */
[----:B------:R-:W-:-:S04]  /*7a80*/  MOV R132, 0xffffffff ;  /* 0xffffffff00847802 */ /* 0x000fc80000000f00 */
[----:B------:R-:W-:-:S07]  /*7a90*/  MOV R179, R135 ;  /* 0x0000008700b37202 */ /* 0x000fce0000000f00 */
[----:B------:R-:W-:Y:S05]  /*7aa0*/  WARPSYNC.COLLECTIVE R132, `(.L_x_288) ;  /* 0x0000000084087348 */ /* 0x000fea0003c00000 */
[----:B------:R0:W1:Y:S02]  /*7ab0*/  SHFL.BFLY P6, R132, R179, R134, R133 ;  /* 0x0c000086b3847389 */ /* 0x00006400000c0085 */
[----:B01----:R-:W-:Y:S05]  /*7ac0*/  ENDCOLLECTIVE ;  /* 0x000000000000791b */ /* 0x003fea0003800000 */
.L_x_288:
[----:B------:R-:W-:Y:S02]  /*7ad0*/  HFMA2 R134, -RZ, RZ, 0, 4.76837158203125e-07 ;  /* 0x00000008ff867431 */ /* 0x000fe400000001ff */
[----:B------:R-:W-:Y:S01]  /*7ae0*/  FADD.FTZ R135, R135, R132 ;  /* 0x0000008487877221 */ /* 0x000fe20000010000 */
[----:B------:R-:W-:-:S04]  /*7af0*/  MOV R132, 0xffffffff ;  /* 0xffffffff00847802 */ /* 0x000fc80000000f00 */
[----:B------:R-:W-:-:S07]  /*7b00*/  MOV R179, R135 ;  /* 0x0000008700b37202 */ /* 0x000fce0000000f00 */
[----:B------:R-:W-:Y:S05]  /*7b10*/  WARPSYNC.COLLECTIVE R132, `(.L_x_289) ;  /* 0x0000000084087348 */ /* 0x000fea0003c00000 */
[----:B------:R0:W1:Y:S02]  /*7b20*/  SHFL.BFLY P6, R132, R179, R134, R133 ;  /* 0x0c000086b3847389 */ /* 0x00006400000c0085 */
[----:B01----:R-:W-:Y:S05]  /*7b30*/  ENDCOLLECTIVE ;  /* 0x000000000000791b */ /* 0x003fea0003800000 */
.L_x_289:
[----:B------:R-:W-:Y:S02]  /*7b40*/  HFMA2 R134, -RZ, RZ, 0, 9.5367431640625e-07 ;  /* 0x00000010ff867431 */ /* 0x000fe400000001ff */
[----:B------:R-:W-:Y:S01]  /*7b50*/  FADD.FTZ R135, R135, R132 ;  /* 0x0000008487877221 */ /* 0x000fe20000010000 */
[----:B------:R-:W-:-:S04]  /*7b60*/  MOV R132, 0xffffffff ;  /* 0xffffffff00847802 */ /* 0x000fc80000000f00 */
[----:B------:R-:W-:-:S07]  /*7b70*/  MOV R179, R135 ;  /* 0x0000008700b37202 */ /* 0x000fce0000000f00 */
[----:B------:R-:W-:Y:S05]  /*7b80*/  WARPSYNC.COLLECTIVE R132, `(.L_x_290) ;  /* 0x0000000084087348 */ /* 0x000fea0003c00000 */
[----:B------:R0:W1:Y:S02]  /*7b90*/  SHFL.BFLY P6, R132, R179, R134, R133 ;  /* 0x0c000086b3847389 */ /* 0x00006400000c0085 */
[----:B01----:R-:W-:Y:S05]  /*7ba0*/  ENDCOLLECTIVE ;  /* 0x000000000000791b */ /* 0x003fea0003800000 */
.L_x_290:
[----:B------:R-:W-:Y:S02]  /*7bb0*/  IMAD.MOV.U32 R134, RZ, RZ, 0x1 ;  /* 0x00000001ff867424 */ /* 0x000fe400078e00ff */
[----:B------:R-:W-:Y:S01]  /*7bc0*/  FADD.FTZ R135, R135, R132 ;  /* 0x0000008487877221 */ /* 0x000fe20000010000 */
[----:B------:R-:W-:-:S03]  /*7bd0*/  ISETP.GT.U32.AND P6, PT, R10, 0xdf, PT ;  /* 0x000000df0a00780c */ /* 0x000fc60003fc4070 */
[----:B------:R-:W-:-:S04]  /*7be0*/  FMUL.FTZ R135, R135, R184 ;  /* 0x000000b887877220 */ /* 0x000fc80000410000 */
        /* <DEDUP_REMOVED lines=130> */
[----:B------:R-:W-:Y:S01]  /*8410*/  HFMA2 R133, -RZ, RZ, 0, 1.847743988037109375e-06 ;  /* 0x0000001fff857431 */ /* 0x000fe200000001ff */
[----:B------:R-:W-:-:S03]  /*8420*/  MOV R132, 0xffffffff ;  /* 0xffffffff00847802 */ /* 0x000fc60000000f00 */
[----:B------:R-:W-:-:S07]  /*8430*/  MOV R179, R178 ;  /* 0x000000b200b37202 */ /* 0x000fce0000000f00 */
[----:B------:R-:W-:Y:S05]  /*8440*/  WARPSYNC.COLLECTIVE R132, `(.L_x_291) ;  /* 0x0000000084087348 */ /* 0x000fea0003c00000 */
[----:B------:R0:W1:Y:S02]  /*8450*/  SHFL.BFLY P6, R132, R179, R134, R133 ;  /* 0x0c000086b3847389 */ /* 0x00006400000c0085 */
[----:B01----:R-:W-:Y:S05]  /*8460*/  ENDCOLLECTIVE ;  /* 0x000000000000791b */ /* 0x003fea0003800000 */
.L_x_291:
[----:B------:R-:W-:Y:S02]  /*8470*/  HFMA2 R134, -RZ, RZ, 0, 1.1920928955078125e-07 ;  /* 0x00000002ff867431 */ /* 0x000fe400000001ff */
[----:B------:R-:W-:Y:S01]  /*8480*/  FADD.FTZ R178, R178, R132 ;  /* 0x00000084b2b27221 */ /* 0x000fe20000010000 */
[----:B------:R-:W-:-:S04]  /*8490*/  MOV R132, 0xffffffff ;  /* 0xffffffff00847802 */ /* 0x000fc80000000f00 */
[----:B------:R-:W-:-:S07]  /*84a0*/  MOV R179, R178 ;  /* 0x000000b200b37202 */ /* 0x000fce0000000f00 */
[----:B------:R-:W-:Y:S05]  /*84b0*/  WARPSYNC.COLLECTIVE R132, `(.L_x_292) ;  /* 0x0000000084087348 */ /* 0x000fea0003c00000 */
[----:B------:R0:W1:Y:S02]  /*84c0*/  SHFL.BFLY P6, R132, R179, R134, R133 ;  /* 0x0c000086b3847389 */ /* 0x00006400000c0085 */
[----:B01----:R-:W-:Y:S05]  /*84d0*/  ENDCOLLECTIVE ;  /* 0x000000000000791b */ /* 0x003fea0003800000 */
.L_x_292:
[----:B------:R-:W-:Y:S02]  /*84e0*/  HFMA2 R134, -RZ, RZ, 0, 2.384185791015625e-07 ;  /* 0x00000004ff867431 */ /* 0x000fe400000001ff */
[----:B------:R-:W-:Y:S01]  /*84f0*/  FADD.FTZ R178, R178, R132 ;  /* 0x00000084b2b27221 */ /* 0x000fe20000010000 */
[----:B------:R-:W-:-:S04]  /*8500*/  MOV R132, 0xffffffff ;  /* 0xffffffff00847802 */ /* 0x000fc80000000f00 */
[----:B------:R-:W-:-:S07]  /*8510*/  MOV R179, R178 ;  /* 0x000000b200b37202 */ /* 0x000fce0000000f00 */
[----:B------:R-:W-:Y:S05]  /*8520*/  WARPSYNC.COLLECTIVE R132, `(.L_x_293) ;  /* 0x0000000084087348 */ /* 0x000fea0003c00000 */
[----:B------:R0:W1:Y:S02]  /*8530*/  SHFL.BFLY P6, R132, R179, R134, R133 ;  /* 0x0c000086b3847389 */ /* 0x00006400000c0085 */
[----:B01----:R-:W-:Y:S05]  /*8540*/  ENDCOLLECTIVE ;  /* 0x000000000000791b */ /* 0x003fea0003800000 */
.L_x_293:
[----:B------:R-:W-:Y:S02]  /*8550*/  HFMA2 R134, -RZ, RZ, 0, 4.76837158203125e-07 ;  /* 0x00000008ff867431 */ /* 0x000fe400000001ff */
[----:B------:R-:W-:Y:S01]  /*8560*/  FADD.FTZ R178, R178, R132 ;  /* 0x00000084b2b27221 */ /* 0x000fe20000010000 */
[----:B------:R-:W-:-:S04]  /*8570*/  MOV R132, 0xffffffff ;  /* 0xffffffff00847802 */ /* 0x000fc80000000f00 */
[----:B------:R-:W-:-:S07]  /*8580*/  MOV R179, R178 ;  /* 0x000000b200b37202 */ /* 0x000fce0000000f00 */
[----:B------:R-:W-:Y:S05]  /*8590*/  WARPSYNC.COLLECTIVE R132, `(.L_x_294) ;  /* 0x0000000084087348 */ /* 0x000fea0003c00000 */
[----:B------:R0:W1:Y:S02]  /*85a0*/  SHFL.BFLY P6, R132, R179, R134, R133 ;  /* 0x0c000086b3847389 */ /* 0x00006400000c0085 */
[----:B01----:R-:W-:Y:S05]  /*85b0*/  ENDCOLLECTIVE ;  /* 0x000000000000791b */ /* 0x003fea0003800000 */
.L_x_294:
[----:B------:R-:W-:Y:S02]  /*85c0*/  HFMA2 R134, -RZ, RZ, 0, 9.5367431640625e-07 ;  /* 0x00000010ff867431 */ /* 0x000fe400000001ff */
[----:B------:R-:W-:Y:S01]  /*85d0*/  FADD.FTZ R178, R178, R132 ;  /* 0x00000084b2b27221 */ /* 0x000fe20000010000 */
[----:B------:R-:W-:-:S04]  /*85e0*/  MOV R132, 0xffffffff ;  /* 0xffffffff00847802 */ /* 0x000fc80000000f00 */
[----:B------:R-:W-:-:S07]  /*85f0*/  MOV R179, R178 ;  /* 0x000000b200b37202 */ /* 0x000fce0000000f00 */
[----:B------:R-:W-:Y:S05]  /*8600*/  WARPSYNC.COLLECTIVE R132, `(.L_x_295) ;  /* 0x0000000084087348 */ /* 0x000fea0003c00000 */
[----:B------:R0:W1:Y:S02]  /*8610*/  SHFL.BFLY P6, R132, R179, R134, R133 ;  /* 0x0c000086b3847389 */ /* 0x00006400000c0085 */
[----:B01----:R-:W-:Y:S05]  /*8620*/  ENDCOLLECTIVE ;  /* 0x000000000000791b */ /* 0x003fea0003800000 */
.L_x_295:
[----:B------:R-:W-:Y:S05]  /*8630*/  BRA `(.L_x_296) ;  /* 0xffffffd400987947 */ /* 0x000fea000383ffff */
.L_x_297:
        /* <DEDUP_REMOVED lines=12> */
.L_x_71424:


//--------------------- .text._ZN10layer_norm13ln_fwd_kernelINS_13Kernel_traitsI13__nv_bfloat16S2_S2_S2_fjLj2048ELj1ELj4ELj1ELj16ENS_18Kernel_traits_baseILj2048ES2_S2_S2_S2_fjLj128EEEEELb0ELb1ELb0ELb1EEEvNS_9FwdParamsE --------------------------
	.section	.text._ZN10layer_norm13ln_fwd_kernelINS_13Kernel_traitsI13__nv_bfloat16S2_S2_S2_fjLj2048ELj1ELj4ELj1ELj16ENS_18Kernel_traits_baseILj2048ES2_S2_S2_S2_fjLj128EEEEELb0ELb1ELb0ELb1EEEvNS_9FwdParamsE,"ax",@progbits
	.align	128
        .global         _ZN10layer_norm13ln_fwd_kernelINS_13Kernel_traitsI13__nv_bfloat16S2_S2_S2_fjLj2048ELj1ELj4ELj1ELj16ENS_18Kernel_traits_baseILj2048ES2_S2_S2_S2_fjLj128EEEEELb0ELb1ELb0ELb1EEEvNS_9FwdParamsE
        .type           _ZN10layer_norm13ln_fwd_kernelINS_13Kernel_traitsI13__nv_bfloat16S2_S2_S2_fjLj2048ELj1ELj4ELj1ELj16ENS_18Kernel_traits_baseILj2048ES2_S2_S2_S2_fjLj128EEEEELb0ELb1ELb0ELb1EEEvNS_9FwdParamsE,@function
        .size           _ZN10layer_norm13ln_fwd_kernelINS_13Kernel_traitsI13__nv_bfloat16S2_S2_S2_fjLj2048ELj1ELj4ELj1ELj16ENS_18Kernel_traits_baseILj2048ES2_S2_S2_S2_fjLj128EEEEELb0ELb1ELb0ELb1EEEvNS_9FwdParamsE,(.L_x_71425 - _ZN10layer_norm13ln_fwd_kernelINS_13Kernel_traitsI13__nv_bfloat16S2_S2_S2_fjLj2048ELj1ELj4ELj1ELj16ENS_18Kernel_traits_baseILj2048ES2_S2_S2_S2_fjLj128EEEEELb0ELb1ELb0ELb1EEEvNS_9FwdParamsE)
        .other          _ZN10layer_norm13ln_fwd_kernelINS_13Kernel_traitsI13__nv_bfloat16S2_S2_S2_fjLj2048ELj1ELj4ELj1ELj16ENS_18Kernel_traits_baseILj2048ES2_S2_S2_S2_fjLj128EEEEELb0ELb1ELb0ELb1EEEvNS_9FwdParamsE,@"STO_CUDA_ENTRY STV_DEFAULT"
_ZN10layer_norm13ln_fwd_kernelINS_13Kernel_traitsI13__nv_bfloat16S2_S2_S2_fjLj2048ELj1ELj4ELj1ELj16ENS_18Kernel_traits_baseILj2048ES2_S2_S2_S2_fjLj128EEEEELb0ELb1ELb0ELb1EEEvNS_9FwdParamsE:
.text._ZN10layer_norm13ln_fwd_kernelINS_13Kernel_traitsI13__nv_bfloat16S2_S2_S2_fjLj2048ELj1ELj4ELj1ELj16ENS_18Kernel_traits_baseILj2048ES2_S2_S2_S2_fjLj128EEEEELb0ELb1ELb0ELb1EEEvNS_9FwdParamsE:
[----:B------:R-:W0:Y:S01]  /*0000*/  LDC R1, c[0x0][0x37c] ;  /* 0x0000df00ff017b82 */ /* 0x000e220000000800 */
[----:B------:R-:W1:Y:S01]  /*0010*/  LDCU.64 UR4, c[0x0][0x438] ;  /* 0x00008700ff0477ac */ /* 0x000e620008000a00 */
[----:B------:R-:W2:Y:S01]  /*0020*/  S2R R0, SR_TID.X ;  /* 0x0000000000007919 */ /* 0x000ea20000002100 */
[----:B0-----:R-:W-:Y:S01]  /*0030*/  IADD3 R1, PT, PT, R1, -0x20, RZ ;  /* 0xffffffe001017810 */ /* 0x001fe20007ffe0ff */
[----:B------:R-:W0:Y:S01]  /*0040*/  LDCU.64 UR6, c[0x0][0x358] ;  /* 0x00006b00ff0677ac */ /* 0x000e220008000a00 */
[----:B-1----:R-:W-:-:S04]  /*0050*/  UISETP.NE.U32.AND UP0, UPT, UR4, URZ, UPT ;  /* 0x000000ff0400728c */ /* 0x002fc8000bf05070 */
[----:B------:R-:W-:Y:S01]  /*0060*/  UISETP.NE.AND.EX UP0, UPT, UR5, URZ, UPT, UP0 ;  /* 0x000000ff0500728c */ /* 0x000fe2000bf05300 */
[----:B--2---:R-:W-:-:S08]  /*0070*/  LOP3.LUT R8, R0, 0x1f, RZ, 0xc0, !PT ;  /* 0x0000001f00087812 */ /* 0x004fd000078ec0ff */
[----:B------:R-:W-:Y:S05]  /*0080*/  BRA.U !UP0, `(.L_x_298) ;  /* 0x00000001087c7547 */ /* 0x000fea000b800000 */
[----:B------:R-:W1:Y:S08]  /*0090*/  LDC.64 R2, c[0x0][0x3d0] ;  /* 0x0000f400ff027b82 */ /* 0x000e700000000a00 */
[----:B------:R-:W2:Y:S08]  /*00a0*/  LDC.64 R4, c[0x0][0x438] ;  /* 0x00010e00ff047b82 */ /* 0x000eb00000000a00 */
[----:B------:R-:W3:Y:S01]  /*00b0*/  LDC.64 R6, c[0x0][0x3e8] ;  /* 0x0000fa00ff067b82 */ /* 0x000ee20000000a00 */
[----:B-1----:R-:W-:-:S05]  /*00c0*/  IMAD.WIDE.U32 R2, R8, 0x10, R2 ;  /* 0x0000001008027825 */ /* 0x002fca00078e0002 */
[----:B0-----:R0:W5:Y:S01]  /*00d0*/  LDG.E.128 R128, desc[UR6][R2.64] ;  /* 0x0000000602807981 */ /* 0x001162000c1e1d00 */
[----:B--2---:R-:W-:-:S03]  /*00e0*/  IMAD.WIDE.U32 R4, R8, 0x10, R4 ;  /* 0x0000001008047825 */ /* 0x004fc600078e0004 */
[----:B------:R0:W5:Y:S04]  /*00f0*/  LDG.E.128 R124, desc[UR6][R2.64+0x200] ;  /* 0x00020006027c7981 */ /* 0x000168000c1e1d00 */
[----:B------:R0:W5:Y:S01]  /*0100*/  LDG.E.128 R120, desc[UR6][R2.64+0x400] ;  /* 0x0004000602787981 */ /* 0x000162000c1e1d00 */
[----:B---3--:R-:W-:-:S03]  /*0110*/  IMAD.WIDE.U32 R6, R8, 0x10, R6 ;  /* 0x0000001008067825 */ /* 0x008fc600078e0006 */
        /* <DEDUP_REMOVED lines=22> */
.L_x_298:
[----:B------:R-:W1:Y:S08]  /*0280*/  LDC.64 R2, c[0x0][0x3d0] ;  /* 0x0000f400ff027b82 */ /* 0x000e700000000a00 */
[----:B------:R-:W2:Y:S01]  /*0290*/  LDC.64 R4, c[0x0][0x3e8] ;  /* 0x0000fa00ff047b82 */ /* 0x000ea20000000a00 */
[----:B-1----:R-:W-:-:S05]  /*02a0*/  IMAD.WIDE.U32 R2, R8, 0x10, R2 ;  /* 0x0000001008027825 */ /* 0x002fca00078e0002 */
[----:B0-----:R0:W5:Y:S01]  /*02b0*/  LDG.E.128 R128, desc[UR6][R2.64] ;  /* 0x0000000602807981 */ /* 0x001162000c1e1d00 */
[----:B--2---:R-:W-:-:S03]  /*02c0*/  IMAD.WIDE.U32 R4, R8, 0x10, R4 ;  /* 0x0000001008047825 */ /* 0x004fc600078e0004 */
        /* <DEDUP_REMOVED lines=31> */
.L_x_299:
[----:B------:R-:W1:Y:S01]  /*04c0*/  S2UR UR4, SR_CTAID.X ;  /* 0x00000000000479c3 */ /* 0x000e620000002500 */
[----:B------:R-:W2:Y:S01]  /*04d0*/  LDCU UR5, c[0x0][0x384] ;  /* 0x00007080ff0577ac */ /* 0x000ea20008000800 */
[----:B------:R-:W-:Y:S01]  /*04e0*/  SHF.R.U32.HI R0, RZ, 0x5, R0 ;  /* 0x00000005ff007819 */ /* 0x000fe20000011600 */
[----:B-1----:R-:W-:-:S06]  /*04f0*/  USHF.L.U32 UR4, UR4, 0x2, URZ ;  /* 0x0000000204047899 */ /* 0x002fcc00080006ff */
[----:B------:R-:W-:-:S04]  /*0500*/  LOP3.LUT R156, R0, UR4, RZ, 0xfc, !PT ;  /* 0x00000004009c7c12 */ /* 0x000fc8000f8efcff */
[----:B--2---:R-:W-:-:S13]  /*0510*/  ISETP.GE.AND P0, PT, R156, UR5, PT ;  /* 0x000000059c007c0c */ /* 0x004fda000bf06270 */
[----:B------:R-:W-:Y:S05]  /*0520*/  @P0 EXIT ;  /* 0x000000000000094d */ /* 0x000fea0003800000 */
[----:B------:R-:W1:Y:S01]  /*0530*/  LDCU.64 UR4, c[0x0][0x3e0] ;  /* 0x00007c00ff0477ac */ /* 0x000e620008000a00 */
[----:B-----5:R-:W-:Y:S02]  /*0540*/  PRMT R139, R111, 0x7632, R139 ;  /* 0x000076326f8b7816 */ /* 0x020fe4000000008b */
        /* <DEDUP_REMOVED lines=12> */
[----:B-1----:R-:W-:Y:S01]  /*0610*/  UISETP.NE.U32.AND UP0, UPT, UR4, URZ, UPT ;  /* 0x000000ff0400728c */ /* 0x002fe2000bf05070 */
[----:B------:R-:W-:Y:S02]  /*0620*/  PRMT R251, R82, 0x7632, R251 ;  /* 0x0000763252fb7816 */ /* 0x000fe400000000fb */
[----:B------:R2:W-:Y:S01]  /*0630*/  STL.S16 [R1+0xc], R135 ;  /* 0x00000c8701007387 */ /* 0x0005e20000100600 */
[----:B------:R-:W-:Y:S01]  /*0640*/  UISETP.NE.AND.EX UP0, UPT, UR5, URZ, UPT, UP0 ;  /* 0x000000ff0500728c */ /* 0x000fe2000bf05300 */
[----:B------:R-:W-:-:S02]  /*0650*/  PRMT R249, R114, 0x7632, R249 ;  /* 0x0000763272f97816 */ /* 0x000fc400000000f9 */
[----:B------:R2:W-:Y:S01]  /*0660*/  STL.S16 [R1+0x8], R134 ;  /* 0x0000088601007387 */ /* 0x0005e20000100600 */
[----:B------:R-:W-:Y:S02]  /*0670*/  PRMT R248, R81, 0x7632, R248 ;  /* 0x0000763251f87816 */ /* 0x000fe400000000f8 */
[----:B------:R-:W-:Y:S01]  /*0680*/  PRMT R247, R113, 0x7632, R247 ;  /* 0x0000763271f77816 */ /* 0x000fe200000000f7 */
[----:B------:R2:W-:Y:S01]  /*0690*/  STL.S16 [R1+0x4], R133 ;  /* 0x0000048501007387 */ /* 0x0005e20000100600 */
[----:B------:R-:W-:Y:S02]  /*06a0*/  PRMT R246, R80, 0x7632, R246 ;  /* 0x0000763250f67816 */ /* 0x000fe400000000f6 */
[----:B------:R-:W-:Y:S01]  /*06b0*/  PRMT R245, R112, 0x7632, R245 ;  /* 0x0000763270f57816 */ /* 0x000fe200000000f5 */
[----:B------:R2:W-:Y:S01]  /*06c0*/  STL.S16 [R1], R132 ;  /* 0x0000008401007387 */ /* 0x0005e20000100600 */
        /* <DEDUP_REMOVED lines=30> */
[----:B0-----:R-:W-:Y:S02]  /*08b0*/  PRMT R2, R96, 0x7632, R2 ;  /* 0x0000763260027816 */ /* 0x001fe40000000002 */
        /* <DEDUP_REMOVED lines=32> */
[----:B------:R-:W-:Y:S01]  /*0ac0*/  PRMT R35, R64, 0x7632, R35 ;  /* 0x0000763240237816 */ /* 0x000fe20000000023 */
[----:B--2---:R-:W-:Y:S06]  /*0ad0*/  BRA.U UP0, `(.L_x_300) ;  /* 0x0000005500047547 */ /* 0x004fec000b800000 */
[----:B------:R-:W0:Y:S01]  /*0ae0*/  LDCU.64 UR4, c[0x0][0x3a0] ;  /* 0x00007400ff0477ac */ /* 0x000e220008000a00 */
[----:B------:R-:W1:Y:S01]  /*0af0*/  LDCU UR8, c[0x0][0x388] ;  /* 0x00007100ff0877ac */ /* 0x000e620008000800 */
[----:B------:R-:W2:Y:S01]  /*0b00*/  LDCU.64 UR10, c[0x0][0x3a0] ;  /* 0x00007400ff0a77ac */ /* 0x000ea20008000a00 */
[----:B0-----:R-:W-:Y:S01]  /*0b10*/  UISETP.NE.U32.AND UP0, UPT, UR4, URZ, UPT ;  /* 0x000000ff0400728c */ /* 0x001fe2000bf05070 */
[----:B------:R-:W0:Y:S03]  /*0b20*/  LDCU.U8 UR4, c[0x0][0x410] ;  /* 0x00008200ff0477ac */ /* 0x000e260008000000 */
[----:B------:R-:W-:Y:S01]  /*0b30*/  UISETP.NE.AND.EX UP0, UPT, UR5, URZ, UPT, UP0 ;  /* 0x000000ff0500728c */ /* 0x000fe2000bf05300 */
[----:B------:R-:W3:Y:S05]  /*0b40*/  LDCU UR5, c[0x0][0x448] ;  /* 0x00008900ff0577ac */ /* 0x000eea0008000800 */
[----:B-12---:R-:W-:-:S13]  /*0b50*/  PLOP3.LUT P1, PT, PT, PT, UP0, 0x80, 0x8 ;  /* 0x000000000008781c */ /* 0x006fda0003f2f008 */
.L_x_321:
[----:B--2---:R-:W1:Y:S01]  /*0b60*/  S2R R138, SR_TID.X ;  /* 0x00000000008a7919 */ /* 0x004e620000002100 */
[----:B------:R-:W2:Y:S01]  /*0b70*/  LDC.64 R224, c[0x0][0x390] ;  /* 0x0000e400ffe07b82 */ /* 0x000ea20000000a00 */
[----:B------:R-:W-:-:S05]  /*0b80*/  IMAD R136, R156, UR8, RZ ;  /* 0x000000089c887c24 */ /* 0x000fca000f8e02ff */
[----:B------:R-:W-:-:S04]  /*0b90*/  SHF.R.S32.HI R137, RZ, 0x1f, R136 ;  /* 0x0000001fff897819 */ /* 0x000fc80000011488 */
[----:B------:R-:W-:Y:S02]  /*0ba0*/  LEA.HI R137, R137, R136, RZ, 0x3 ;  /* 0x0000008889897211 */ /* 0x000fe400078f18ff */
[----:B-1----:R-:W-:-:S04]  /*0bb0*/  LOP3.LUT R138, R138, 0x1f, RZ, 0xc0, !PT ;  /* 0x0000001f8a8a7812 */ /* 0x002fc800078ec0ff */
[----:B------:R-:W-:-:S05]  /*0bc0*/  LEA.HI.SX32 R140, R137, R138, 0x1d ;  /* 0x0000008a898c7211 */ /* 0x000fca00078feaff */
[----:B--2---:R-:W-:-:S06]  /*0bd0*/  IMAD.WIDE.U32 R136, R140, 0x10, R224 ;  /* 0x000000108c887825 */ /* 0x004fcc00078e00e0 */
[----:B------:R-:W5:Y:S01]  /*0be0*/  LDG.E.128 R136, desc[UR6][R136.64] ;  /* 0x0000000688887981 */ /* 0x000f62000c1e1d00 */
[----:B------:R-:W-:Y:S04]  /*0bf0*/  BSSY.RECONVERGENT B0, `(.L_x_301) ;  /* 0x0000052000007945 */ /* 0x000fe80003800200 */
[----:B------:R-:W-:Y:S05]  /*0c00*/  @!P1 BRA `(.L_x_302) ;  /* 0x0000000000c09947 */ /* 0x000fea0003800000 */
[----:B------:R-:W1:Y:S02]  /*0c10*/  LDC.64 R132, c[0x0][0x3a0] ;  /* 0x0000e800ff847b82 */ /* 0x000e640000000a00 */
[----:B-1----:R-:W-:-:S06]  /*0c20*/  IMAD.WIDE.U32 R132, R140, 0x10, R132 ;  /* 0x000000108c847825 */ /* 0x002fcc00078e0084 */
[----:B------:R-:W2:Y:S01]  /*0c30*/  LDG.E.128 R132, desc[UR6][R132.64] ;  /* 0x0000000684847981 */ /* 0x000ea2000c1e1d00 */
[C---:B-----5:R-:W-:Y:S02]  /*0c40*/  PRMT R141, R136.reuse, 0x7632, R141 ;  /* 0x00007632888d7816 */ /* 0x060fe4000000008d */
[C---:B------:R-:W-:Y:S02]  /*0c50*/  PRMT R142, R137.reuse, 0x7632, R142 ;  /* 0x00007632898e7816 */ /* 0x040fe4000000008e */
[----:B------:R-:W-:Y:S02]  /*0c60*/  SHF.L.U32 R149, R137, 0x10, RZ ;  /* 0x0000001089957819 */ /* 0x000fe400000006ff */
[----:B------:R-:W-:Y:S02]  /*0c70*/  SHF.L.U32 R136, R136, 0x10, RZ ;  /* 0x0000001088887819 */ /* 0x000fe400000006ff */
[----:B------:R-:W-:Y:S02]  /*0c80*/  SHF.L.U32 R148, R138, 0x10, RZ ;  /* 0x000000108a947819 */ /* 0x000fe400000006ff */
[----:B------:R-:W-:-:S02]  /*0c90*/  SHF.L.U32 R137, R64, 0x10, RZ ;  /* 0x0000001040897819 */ /* 0x000fc400000006ff */
[----:B------:R-:W-:Y:S02]  /*0ca0*/  SHF.L.U32 R147, R66, 0x10, RZ ;  /* 0x0000001042937819 */ /* 0x000fe400000006ff */
[----:B------:R-:W-:Y:S02]  /*0cb0*/  PRMT R146, R139, 0x7632, R146 ;  /* 0x000076328b927816 */ /* 0x000fe40000000092 */
[----:B------:R-:W-:Y:S02]  /*0cc0*/  PRMT R145, R138, 0x7632, R145 ;  /* 0x000076328a917816 */ /* 0x000fe40000000091 */
[----:B------:R-:W-:Y:S02]  /*0cd0*/  SHF.L.U32 R138, R65, 0x10, RZ ;  /* 0x00000010418a7819 */ /* 0x000fe400000006ff */
[----:B------:R-:W-:Y:S02]  /*0ce0*/  SHF.L.U32 R153, R139, 0x10, RZ ;  /* 0x000000108b997819 */ /* 0x000fe400000006ff */
[----:B------:R-:W-:-:S02]  /*0cf0*/  SHF.L.U32 R145, R145, 0x10, RZ ;  /* 0x0000001091917819 */ /* 0x000fc400000006ff */
[----:B------:R-:W-:Y:S02]  /*0d00*/  SHF.L.U32 R139, R34, 0x10, RZ ;  /* 0x00000010228b7819 */ /* 0x000fe400000006ff */
[----:B------:R-:W-:Y:S02]  /*0d10*/  SHF.L.U32 R154, R67, 0x10, RZ ;  /* 0x00000010439a7819 */ /* 0x000fe400000006ff */
[----:B------:R-:W-:Y:S02]  /*0d20*/  SHF.L.U32 R160, R32, 0x10, RZ ;  /* 0x0000001020a07819 */ /* 0x000fe400000006ff */
[----:B------:R-:W-:Y:S02]  /*0d30*/  SHF.L.U32 R141, R141, 0x10, RZ ;  /* 0x000000108d8d7819 */ /* 0x000fe400000006ff */
[----:B------:R-:W-:Y:S02]  /*0d40*/  SHF.L.U32 R142, R142, 0x10, RZ ;  /* 0x000000108e8e7819 */ /* 0x000fe400000006ff */
[----:B--2---:R-:W-:-:S02]  /*0d50*/  SHF.L.U32 R143, R132, 0x10, RZ ;  /* 0x00000010848f7819 */ /* 0x004fc400000006ff */
[----:B------:R-:W-:Y:S02]  /*0d60*/  SHF.L.U32 R151, R134, 0x10, RZ ;  /* 0x0000001086977819 */ /* 0x000fe400000006ff */
[----:B------:R-:W-:Y:S01]  /*0d70*/  SHF.L.U32 R144, R133, 0x10, RZ ;  /* 0x0000001085907819 */ /* 0x000fe200000006ff */
[--C-:B------:R-:W-:Y:S01]  /*0d80*/  FFMA.FTZ R150, R136, R137, R143.reuse ;  /* 0x0000008988967223 */ /* 0x100fe2000001008f */
[----:B------:R-:W-:Y:S01]  /*0d90*/  PRMT R143, R134, 0x7632, R143 ;  /* 0x00007632868f7816 */ /* 0x000fe2000000008f */
[----:B------:R-:W-:Y:S01]  /*0da0*/  FFMA.FTZ R148, R148, R147, R151 ;  /* 0x0000009394947223 */ /* 0x000fe20000010097 */
[----:B------:R-:W-:Y:S01]  /*0db0*/  SHF.L.U32 R151, R146, 0x10, RZ ;  /* 0x0000001092977819 */ /* 0x000fe200000006ff */
[----:B------:R-:W-:Y:S01]  /*0dc0*/  FFMA.FTZ R149, R149, R138, R144 ;  /* 0x0000008a95957223 */ /* 0x000fe20000010090 */
[----:B------:R-:W-:Y:S02]  /*0dd0*/  PRMT R136, R132, 0x7632, R136 ;  /* 0x0000763284887816 */ /* 0x000fe40000000088 */
[----:B------:R-:W-:-:S02]  /*0de0*/  PRMT R146, R135, 0x7632, R146 ;  /* 0x0000763287927816 */ /* 0x000fc40000000092 */
[----:B------:R-:W-:Y:S02]  /*0df0*/  PRMT R137, R133, 0x7632, R137 ;  /* 0x0000763285897816 */ /* 0x000fe40000000089 */
[----:B------:R-:W-:Y:S02]  /*0e00*/  SHF.L.U32 R144, R33, 0x10, RZ ;  /* 0x0000001021907819 */ /* 0x000fe400000006ff */
[----:B------:R-:W-:Y:S02]  /*0e10*/  SHF.L.U32 R152, R143, 0x10, RZ ;  /* 0x000000108f987819 */ /* 0x000fe400000006ff */
[----:B------:R-:W-:Y:S02]  /*0e20*/  SHF.L.U32 R138, R35, 0x10, RZ ;  /* 0x00000010238a7819 */ /* 0x000fe400000006ff */
[----:B------:R-:W-:Y:S01]  /*0e30*/  SHF.L.U32 R158, R135, 0x10, RZ ;  /* 0x00000010879e7819 */ /* 0x000fe200000006ff */
[----:B------:R-:W-:Y:S01]  /*0e40*/  FFMA.FTZ R145, R145, R144, R152 ;  /* 0x0000009091917223 */ /* 0x000fe20000010098 */
[----:B------:R-:W-:-:S02]  /*0e50*/  SHF.L.U32 R146, R146, 0x10, RZ ;  /* 0x0000001092927819 */ /* 0x000fc400000006ff */
[----:B------:R-:W-:Y:S01]  /*0e60*/  SHF.L.U32 R137, R137, 0x10, RZ ;  /* 0x0000001089897819 */ /* 0x000fe200000006ff */
[----:B------:R-:W-:Y:S01]  /*0e70*/  FFMA.FTZ R147, R153, R154, R158 ;  /* 0x0000009a99937223 */ /* 0x000fe2000001009e */
[----:B------:R-:W-:Y:S01]  /*0e80*/  SHF.L.U32 R136, R136, 0x10, RZ ;  /* 0x0000001088887819 */ /* 0x000fe200000006ff */
[----:B------:R-:W-:Y:S02]  /*0e90*/  FFMA.FTZ R146, R151, R160, R146 ;  /* 0x000000a097927223 */ /* 0x000fe40000010092 */
[----:B------:R-:W-:Y:S02]  /*0ea0*/  FFMA.FTZ R144, R142, R139, R137 ;  /* 0x0000008b8e907223 */ /* 0x000fe40000010089 */
[----:B------:R-:W-:Y:S01]  /*0eb0*/  FFMA.FTZ R143, R141, R138, R136 ;  /* 0x0000008a8d8f7223 */ /* 0x000fe20000010088 */
[----:B------:R-:W-:Y:S02]  /*0ec0*/  F2FP.BF16.F32.PACK_AB R139, R146, R147 ;  /* 0x00000093928b723e */ /* 0x000fe400000010ff */
[----:B------:R-:W-:-:S02]  /*0ed0*/  F2FP.BF16.F32.PACK_AB R138, R145, R148 ;  /* 0x00000094918a723e */ /* 0x000fc400000010ff */
[----:B------:R-:W-:Y:S02]  /*0ee0*/  F2FP.BF16.F32.PACK_AB R137, R144, R149 ;  /* 0x000000959089723e */ /* 0x000fe400000010ff */
[----:B------:R-:W-:Y:S01]  /*0ef0*/  F2FP.BF16.F32.PACK_AB R136, R143, R150 ;  /* 0x000000968f88723e */ /* 0x000fe200000010ff */
[----:B------:R-:W-:Y:S06]  /*0f00*/  BRA `(.L_x_303) ;  /* 0x0000000000807947 */ /* 0x000fec0003800000 */
.L_x_302:
[C---:B-----5:R-:W-:Y:S02]  /*0f10*/  PRMT R143, R138.reuse, 0x7632, R143 ;  /* 0x000076328a8f7816 */ /* 0x060fe4000000008f */
[----:B------:R-:W-:Y:S02]  /*0f20*/  SHF.L.U32 R148, R138, 0x10, RZ ;  /* 0x000000108a947819 */ /* 0x000fe400000006ff */
[----:B------:R-:W-:Y:S02]  /*0f30*/  SHF.L.U32 R145, R66, 0x10, RZ ;  /* 0x0000001042917819 */ /* 0x000fe400000006ff */
[----:B------:R-:W-:Y:S02]  /*0f40*/  PRMT R141, R136, 0x7632, R141 ;  /* 0x00007632888d7816 */ /* 0x000fe4000000008d */
[C---:B------:R-:W-:Y:S01]  /*0f50*/  PRMT R142, R137.reuse, 0x7632, R142 ;  /* 0x00007632898e7816 */ /* 0x040fe2000000008e */
[----:B------:R-:W-:Y:S01]  /*0f60*/  FMUL.FTZ R148, R148, R145 ;  /* 0x0000009194947220 */ /* 0x000fe20000410000 */
[----:B------:R-:W-:-:S02]  /*0f70*/  SHF.L.U32 R149, R137, 0x10, RZ ;  /* 0x0000001089957819 */ /* 0x000fc400000006ff */
[----:B------:R-:W-:Y:S02]  /*0f80*/  SHF.L.U32 R138, R65, 0x10, RZ ;  /* 0x00000010418a7819 */ /* 0x000fe400000006ff */
[----:B------:R-:W-:Y:S02]  /*0f90*/  SHF.L.U32 R136, R136, 0x10, RZ ;  /* 0x0000001088887819 */ /* 0x000fe400000006ff */
[----:B------:R-:W-:Y:S01]  /*0fa0*/  SHF.L.U32 R137, R64, 0x10, RZ ;  /* 0x0000001040897819 */ /* 0x000fe200000006ff */
[----:B------:R-:W-:Y:S01]  /*0fb0*/  FMUL.FTZ R149, R149, R138 ;  /* 0x0000008a95957220 */ /* 0x000fe20000410000 */
[C---:B------:R-:W-:Y:S02]  /*0fc0*/  PRMT R144, R139.reuse, 0x7632, R144 ;  /* 0x000076328b907816 */ /* 0x040fe40000000090 */
[----:B------:R-:W-:Y:S01]  /*0fd0*/  SHF.L.U32 R139, R139, 0x10, RZ ;  /* 0x000000108b8b7819 */ /* 0x000fe200000006ff */
[----:B------:R-:W-:Y:S01]  /*0fe0*/  FMUL.FTZ R150, R136, R137 ;  /* 0x0000008988967220 */ /* 0x000fe20000410000 */
[----:B------:R-:W-:-:S02]  /*0ff0*/  SHF.L.U32 R146, R67, 0x10, RZ ;  /* 0x0000001043927819 */ /* 0x000fc400000006ff */
[----:B------:R-:W-:Y:S02]  /*1000*/  SHF.L.U32 R145, R32, 0x10, RZ ;  /* 0x0000001020917819 */ /* 0x000fe400000006ff */
[----:B------:R-:W-:Y:S01]  /*1010*/  SHF.L.U32 R144, R144, 0x10, RZ ;  /* 0x0000001090907819 */ /* 0x000fe200000006ff */
[----:B------:R-:W-:Y:S01]  /*1020*/  FMUL.FTZ R147, R139, R146 ;  /* 0x000000928b937220 */ /* 0x000fe20000410000 */
[----:B------:R-:W-:Y:S02]  /*1030*/  SHF.L.U32 R138, R33, 0x10, RZ ;  /* 0x00000010218a7819 */ /* 0x000fe400000006ff */
[----:B------:R-:W-:Y:S01]  /*1040*/  SHF.L.U32 R143, R143, 0x10, RZ ;  /* 0x000000108f8f7819 */ /* 0x000fe200000006ff */
[----:B------:R-:W-:Y:S01]  /*1050*/  FMUL.FTZ R146, R144, R145 ;  /* 0x0000009190927220 */ /* 0x000fe20000410000 */
[----:B------:R-:W-:Y:S02]  /*1060*/  SHF.L.U32 R136, R35, 0x10, RZ ;  /* 0x0000001023887819 */ /* 0x000fe400000006ff */
[----:B------:R-:W-:Y:S01]  /*1070*/  SHF.L.U32 R137, R34, 0x10, RZ ;  /* 0x0000001022897819 */ /* 0x000fe200000006ff */
[----:B------:R-:W-:Y:S01]  /*1080*/  FMUL.FTZ R145, R143, R138 ;  /* 0x0000008a8f917220 */ /* 0x000fe20000410000 */
[----:B------:R-:W-:-:S02]  /*1090*/  SHF.L.U32 R142, R142, 0x10, RZ ;  /* 0x000000108e8e7819 */ /* 0x000fc400000006ff */
[----:B------:R-:W-:Y:S02]  /*10a0*/  SHF.L.U32 R141, R141, 0x10, RZ ;  /* 0x000000108d8d7819 */ /* 0x000fe400000006ff */
[----:B------:R-:W-:Y:S01]  /*10b0*/  F2FP.BF16.F32.PACK_AB R139, R146, R147 ;  /* 0x00000093928b723e */ /* 0x000fe200000010ff */
[----:B------:R-:W-:Y:S01]  /*10c0*/  FMUL.FTZ R144, R142, R137 ;  /* 0x000000898e907220 */ /* 0x000fe20000410000 */
[----:B------:R-:W-:Y:S01]  /*10d0*/  F2FP.BF16.F32.PACK_AB R138, R145, R148 ;  /* 0x00000094918a723e */ /* 0x000fe200000010ff */
[----:B------:R-:W-:-:S03]  /*10e0*/  FMUL.FTZ R143, R141, R136 ;  /* 0x000000888d8f7220 */ /* 0x000fc60000410000 */
[----:B------:R-:W-:Y:S02]  /*10f0*/  F2FP.BF16.F32.PACK_AB R137, R144, R149 ;  /* 0x000000959089723e */ /* 0x000fe400000010ff */
[----:B------:R-:W-:-:S07]  /*1100*/  F2FP.BF16.F32.PACK_AB R136, R143, R150 ;  /* 0x000000968f88723e */ /* 0x000fce00000010ff */
.L_x_303:
[----:B0--3--:R-:W-:Y:S05]  /*1110*/  BSYNC.RECONVERGENT B0 ;  /* 0x0000000000007941 */ /* 0x009fea0003800200 */
.L_x_301:
[----:B------:R-:W0:Y:S01]  /*1120*/  LDC.64 R226, c[0x0][0x3a8] ;  /* 0x0000ea00ffe27b82 */ /* 0x000e220000000a00 */
[----:B------:R-:W-:-:S05]  /*1130*/  IADD3 R141, PT, PT, R140, 0x20, RZ ;  /* 0x000000208c8d7810 */ /* 0x000fca0007ffe0ff */
[----:B------:R-:W-:Y:S02]  /*1140*/  IMAD.WIDE.U32 R158, R141, 0x10, R224 ;  /* 0x000000108d9e7825 */ /* 0x000fe400078e00e0 */
[----:B------:R-:W1:Y:S02]  /*1150*/  @P1 LDC.64 R154, c[0x0][0x3a0] ;  /* 0x0000e800ff9a1b82 */ /* 0x000e640000000a00 */
[----:B0-----:R-:W-:-:S05]  /*1160*/  IMAD.WIDE.U32 R152, R140, 0x10, R226 ;  /* 0x000000108c987825 */ /* 0x001fca00078e00e2 */
[----:B------:R0:W-:Y:S01]  /*1170*/  STG.E.128 desc[UR6][R152.64], R136 ;  /* 0x0000008898007986 */ /* 0x0001e2000c101d06 */
[----:B-1----:R-:W-:-:S05]  /*1180*/  @P1 IMAD.WIDE.U32 R154, R141, 0x10, R154 ;  /* 0x000000108d9a1825 */ /* 0x002fca00078e009a */
[----:B------:R1:W5:Y:S04]  /*1190*/  @P1 LDG.E.128 R132, desc[UR6][R154.64] ;  /* 0x000000069a841981 */ /* 0x000368000c1e1d00 */
[----:B0-----:R1:W5:Y:S01]  /*11a0*/  LDG.E.128 R136, desc[UR6][R158.64] ;  /* 0x000000069e887981 */ /* 0x001362000c1e1d00 */
[----:B------:R-:W-:Y:S04]  /*11b0*/  BSSY.RECONVERGENT B0, `(.L_x_304) ;  /* 0x000004f000007945 */ /* 0x000fe80003800200 */
[----:B------:R-:W-:Y:S05]  /*11c0*/  @!P1 BRA `(.L_x_305) ;  /* 0x0000000000b49947 */ /* 0x000fea0003800000 */
[C---:B-----5:R-:W-:Y:S02]  /*11d0*/  PRMT R142, R136.reuse, 0x7632, R142 ;  /* 0x00007632888e7816 */ /* 0x060fe4000000008e */
[C---:B-1----:R-:W-:Y:S02]  /*11e0*/  PRMT R154, R137.reuse, 0x7632, R154 ;  /* 0x00007632899a7816 */ /* 0x042fe4000000009a */
[----:B------:R-:W-:Y:S02]  /*11f0*/  SHF.L.U32 R152, R137, 0x10, RZ ;  /* 0x0000001089987819 */ /* 0x000fe400000006ff */
[----:B------:R-:W-:Y:S02]  /*1200*/  SHF.L.U32 R136, R136, 0x10, RZ ;  /* 0x0000001088887819 */ /* 0x000fe400000006ff */
[----:B------:R-:W-:Y:S02]  /*1210*/  PRMT R157, R138, 0x7632, R157 ;  /* 0x000076328a9d7816 */ /* 0x000fe4000000009d */
[----:B------:R-:W-:-:S02]  /*1220*/  SHF.L.U32 R151, R60, 0x10, RZ ;  /* 0x000000103c977819 */ /* 0x000fc400000006ff */
[----:B------:R-:W-:Y:S02]  /*1230*/  SHF.L.U32 R137, R132, 0x10, RZ ;  /* 0x0000001084897819 */ /* 0x000fe400000006ff */
[----:B------:R-:W-:Y:S02]  /*1240*/  SHF.L.U32 R153, R61, 0x10, RZ ;  /* 0x000000103d997819 */ /* 0x000fe400000006ff */
[----:B------:R-:W-:Y:S01]  /*1250*/  SHF.L.U32 R155, R133, 0x10, RZ ;  /* 0x00000010859b7819 */ /* 0x000fe200000006ff */
[----:B------:R-:W-:Y:S01]  /*1260*/  FFMA.FTZ R151, R136, R151, R137 ;  /* 0x0000009788977223 */ /* 0x000fe20000010089 */
[----:B------:R-:W-:Y:S02]  /*1270*/  SHF.L.U32 R138, R138, 0x10, RZ ;  /* 0x000000108a8a7819 */ /* 0x000fe400000006ff */
[----:B------:R-:W-:Y:S01]  /*1280*/  SHF.L.U32 R159, R62, 0x10, RZ ;  /* 0x000000103e9f7819 */ /* 0x000fe200000006ff */
[----:B------:R-:W-:Y:S01]  /*1290*/  FFMA.FTZ R152, R152, R153, R155 ;  /* 0x0000009998987223 */ /* 0x000fe2000001009b */
[----:B------:R-:W-:-:S02]  /*12a0*/  SHF.L.U32 R161, R134, 0x10, RZ ;  /* 0x0000001086a17819 */ /* 0x000fc400000006ff */
[----:B------:R-:W-:Y:S02]  /*12b0*/  PRMT R137, R133, 0x7632, R137 ;  /* 0x0000763285897816 */ /* 0x000fe40000000089 */
[----:B------:R-:W-:Y:S01]  /*12c0*/  PRMT R162, R139, 0x7632, R162 ;  /* 0x000076328ba27816 */ /* 0x000fe200000000a2 */
[----:B------:R-:W-:Y:S01]  /*12d0*/  FFMA.FTZ R153, R138, R159, R161 ;  /* 0x0000009f8a997223 */ /* 0x000fe200000100a1 */
[----:B------:R-:W-:Y:S02]  /*12e0*/  PRMT R136, R132, 0x7632, R136 ;  /* 0x0000763284887816 */ /* 0x000fe40000000088 */
[----:B------:R-:W-:Y:S02]  /*12f0*/  PRMT R138, R134, 0x7632, R138 ;  /* 0x00007632868a7816 */ /* 0x000fe4000000008a */
[----:B------:R-:W-:Y:S02]  /*1300*/  PRMT R155, R135, 0x7632, R155 ;  /* 0x00007632879b7816 */ /* 0x000fe4000000009b */
[----:B------:R-:W-:-:S02]  /*1310*/  SHF.L.U32 R163, R139, 0x10, RZ ;  /* 0x000000108ba37819 */ /* 0x000fc400000006ff */
[----:B------:R-:W-:Y:S02]  /*1320*/  SHF.L.U32 R161, R137, 0x10, RZ ;  /* 0x0000001089a17819 */ /* 0x000fe400000006ff */
[----:B------:R-:W-:Y:S02]  /*1330*/  SHF.L.U32 R159, R31, 0x10, RZ ;  /* 0x000000101f9f7819 */ /* 0x000fe400000006ff */
[----:B------:R-:W-:Y:S02]  /*1340*/  SHF.L.U32 R139, R30, 0x10, RZ ;  /* 0x000000101e8b7819 */ /* 0x000fe400000006ff */
[----:B------:R-:W-:Y:S02]  /*1350*/  SHF.L.U32 R160, R29, 0x10, RZ ;  /* 0x000000101da07819 */ /* 0x000fe400000006ff */
[----:B------:R-:W-:Y:S02]  /*1360*/  SHF.L.U32 R164, R63, 0x10, RZ ;  /* 0x000000103fa47819 */ /* 0x000fe400000006ff */
        /* <DEDUP_REMOVED lines=9> */
[----:B------:R-:W-:Y:S02]  /*1400*/  SHF.L.U32 R138, R138, 0x10, RZ ;  /* 0x000000108a8a7819 */ /* 0x000fe400000006ff */
        /* <DEDUP_REMOVED lines=9> */
.L_x_305:
[----:B-----5:R-:W-:Y:S02]  /*14a0*/  PRMT R142, R136, 0x7632, R142 ;  /* 0x00007632888e7816 */ /* 0x020fe4000000008e */
[C---:B-1----:R-:W-:Y:S02]  /*14b0*/  PRMT R154, R137.reuse, 0x7632, R154 ;  /* 0x00007632899a7816 */ /* 0x042fe4000000009a */
[----:B------:R-:W-:Y:S02]  /*14c0*/  PRMT R155, R138, 0x7632, R155 ;  /* 0x000076328a9b7816 */ /* 0x000fe4000000009b */
[----:B------:R-:W-:Y:S02]  /*14d0*/  SHF.L.U32 R136, R136, 0x10, RZ ;  /* 0x0000001088887819 */ /* 0x000fe400000006ff */
[----:B------:R-:W-:Y:S02]  /*14e0*/  SHF.L.U32 R137, R137, 0x10, RZ ;  /* 0x0000001089897819 */ /* 0x000fe400000006ff */
[----:B------:R-:W-:-:S02]  /*14f0*/  SHF.L.U32 R138, R138, 0x10, RZ ;  /* 0x000000108a8a7819 */ /* 0x000fc400000006ff */
[----:B------:R-:W-:Y:S02]  /*1500*/  SHF.L.U32 R151, R60, 0x10, RZ ;  /* 0x000000103c977819 */ /* 0x000fe400000006ff */
[----:B------:R-:W-:Y:S02]  /*1510*/  SHF.L.U32 R152, R61, 0x10, RZ ;  /* 0x000000103d987819 */ /* 0x000fe400000006ff */
[----:B------:R-:W-:Y:S01]  /*1520*/  SHF.L.U32 R153, R62, 0x10, RZ ;  /* 0x000000103e997819 */ /* 0x000fe200000006ff */
[----:B------:R-:W-:Y:S01]  /*1530*/  FMUL.FTZ R151, R136, R151 ;  /* 0x0000009788977220 */ /* 0x000fe20000410000 */
[----:B------:R-:W-:Y:S01]  /*1540*/  PRMT R157, R139, 0x7632, R157 ;  /* 0x000076328b9d7816 */ /* 0x000fe2000000009d */
[----:B------:R-:W-:Y:S01]  /*1550*/  FMUL.FTZ R152, R137, R152 ;  /* 0x0000009889987220 */ /* 0x000fe20000410000 */
[----:B------:R-:W-:Y:S01]  /*1560*/  SHF.L.U32 R139, R139, 0x10, RZ ;  /* 0x000000108b8b7819 */ /* 0x000fe200000006ff */
[----:B------:R-:W-:Y:S01]  /*1570*/  FMUL.FTZ R153, R138, R153 ;  /* 0x000000998a997220 */ /* 0x000fe20000410000 */
[----:B------:R-:W-:-:S02]  /*1580*/  SHF.L.U32 R160, R157, 0x10, RZ ;  /* 0x000000109da07819 */ /* 0x000fc400000006ff */
[----:B------:R-:W-:Y:S02]  /*1590*/  SHF.L.U32 R159, R31, 0x10, RZ ;  /* 0x000000101f9f7819 */ /* 0x000fe400000006ff */
[----:B------:R-:W-:Y:S02]  /*15a0*/  SHF.L.U32 R137, R30, 0x10, RZ ;  /* 0x000000101e897819 */ /* 0x000fe400000006ff */
[----:B------:R-:W-:Y:S02]  /*15b0*/  SHF.L.U32 R136, R29, 0x10, RZ ;  /* 0x000000101d887819 */ /* 0x000fe400000006ff */
[----:B------:R-:W-:Y:S02]  /*15c0*/  SHF.L.U32 R138, R63, 0x10, RZ ;  /* 0x000000103f8a7819 */ /* 0x000fe400000006ff */
[----:B------:R-:W-:Y:S02]  /*15d0*/  SHF.L.U32 R161, R28, 0x10, RZ ;  /* 0x000000101ca17819 */ /* 0x000fe400000006ff */
[----:B------:R-:W-:-:S02]  /*15e0*/  SHF.L.U32 R157, R155, 0x10, RZ ;  /* 0x000000109b9d7819 */ /* 0x000fc400000006ff */
[----:B------:R-:W-:Y:S01]  /*15f0*/  SHF.L.U32 R158, R154, 0x10, RZ ;  /* 0x000000109a9e7819 */ /* 0x000fe200000006ff */
[----:B------:R-:W-:Y:S01]  /*1600*/  FMUL.FTZ R154, R139, R138 ;  /* 0x0000008a8b9a7220 */ /* 0x000fe20000410000 */
[----:B------:R-:W-:Y:S01]  /*1610*/  SHF.L.U32 R142, R142, 0x10, RZ ;  /* 0x000000108e8e7819 */ /* 0x000fe200000006ff */
[----:B------:R-:W-:Y:S01]  /*1620*/  FMUL.FTZ R155, R160, R161 ;  /* 0x000000a1a09b7220 */ /* 0x000fe20000410000 */
[----:B------:R-:W-:Y:S01]  /*1630*/  FMUL.FTZ R157, R157, R136 ;  /* 0x000000889d9d7220 */ /* 0x000fe20000410000 */
[----:B------:R-:W-:Y:S02]  /*1640*/  FMUL.FTZ R158, R158, R137 ;  /* 0x000000899e9e7220 */ /* 0x000fe40000410000 */
[----:B------:R-:W-:Y:S01]  /*1650*/  FMUL.FTZ R159, R142, R159 ;  /* 0x0000009f8e9f7220 */ /* 0x000fe20000410000 */
[----:B------:R-:W-:Y:S02]  /*1660*/  F2FP.BF16.F32.PACK_AB R139, R155, R154 ;  /* 0x0000009a9b8b723e */ /* 0x000fe400000010ff */
[----:B------:R-:W-:-:S02]  /*1670*/  F2FP.BF16.F32.PACK_AB R138, R157, R153 ;  /* 0x000000999d8a723e */ /* 0x000fc400000010ff */
[----:B------:R-:W-:Y:S02]  /*1680*/  F2FP.BF16.F32.PACK_AB R137, R158, R152 ;  /* 0x000000989e89723e */ /* 0x000fe400000010ff */
[----:B------:R-:W-:-:S07]  /*1690*/  F2FP.BF16.F32.PACK_AB R136, R159, R151 ;  /* 0x000000979f88723e */ /* 0x000fce00000010ff */
.L_x_306:
[----:B------:R-:W-:Y:S05]  /*16a0*/  BSYNC.RECONVERGENT B0 ;  /* 0x0000000000007941 */ /* 0x000fea0003800200 */
.L_x_304:
[----:B------:R-:W0:Y:S01]  /*16b0*/  @P1 LDC.64 R162, c[0x0][0x3a0] ;  /* 0x0000e800ffa21b82 */ /* 0x000e220000000a00 */
[----:B------:R-:W-:Y:S01]  /*16c0*/  IADD3 R142, PT, PT, R140, 0x40, RZ ;  /* 0x000000408c8e7810 */ /* 0x000fe20007ffe0ff */
[----:B------:R-:W-:-:S04]  /*16d0*/  IMAD.WIDE.U32 R160, R141, 0x10, R226 ;  /* 0x000000108da07825 */ /* 0x000fc800078e00e2 */
[C---:B------:R-:W-:Y:S01]  /*16e0*/  IMAD.WIDE.U32 R164, R142.reuse, 0x10, R224 ;  /* 0x000000108ea47825 */ /* 0x040fe200078e00e0 */
[----:B------:R1:W-:Y:S03]  /*16f0*/  STG.E.128 desc[UR6][R160.64], R136 ;  /* 0x00000088a0007986 */ /* 0x0003e6000c101d06 */
[----:B0-----:R-:W-:Y:S01]  /*1700*/  @P1 IMAD.WIDE.U32 R162, R142, 0x10, R162 ;  /* 0x000000108ea21825 */ /* 0x001fe200078e00a2 */
[----:B-1----:R0:W5:Y:S04]  /*1710*/  LDG.E.128 R136, desc[UR6][R164.64] ;  /* 0x00000006a4887981 */ /* 0x002168000c1e1d00 */
[----:B------:R0:W5:Y:S01]  /*1720*/  @P1 LDG.E.128 R132, desc[UR6][R162.64] ;  /* 0x00000006a2841981 */ /* 0x000162000c1e1d00 */
[----:B------:R-:W-:Y:S04]  /*1730*/  BSSY.RECONVERGENT B0, `(.L_x_307) ;  /* 0x000004f000007945 */ /* 0x000fe80003800200 */
[----:B------:R-:W-:Y:S05]  /*1740*/  @!P1 BRA `(.L_x_308) ;  /* 0x0000000000b49947 */ /* 0x000fea0003800000 */
[----:B0----5:R-:W-:Y:S02]  /*1750*/  PRMT R165, R138, 0x7632, R165 ;  /* 0x000076328aa57816 */ /* 0x021fe400000000a5 */
[----:B------:R-:W-:Y:S02]  /*1760*/  PRMT R160, R136, 0x7632, R160 ;  /* 0x0000763288a07816 */ /* 0x000fe400000000a0 */
[----:B------:R-:W-:Y:S02]  /*1770*/  SHF.L.U32 R138, R138, 0x10, RZ ;  /* 0x000000108a8a7819 */ /* 0x000fe400000006ff */
[----:B------:R-:W-:Y:S02]  /*1780*/  SHF.L.U32 R163, R58, 0x10, RZ ;  /* 0x000000103aa37819 */ /* 0x000fe400000006ff */
[----:B------:R-:W-:Y:S02]  /*1790*/  SHF.L.U32 R169, R134, 0x10, RZ ;  /* 0x0000001086a97819 */ /* 0x000fe400000006ff */
[----:B------:R-:W-:-:S02]  /*17a0*/  SHF.L.U32 R136, R136, 0x10, RZ ;  /* 0x0000001088887819 */ /* 0x000fc400000006ff */
[C---:B------:R-:W-:Y:S01]  /*17b0*/  PRMT R164, R137.reuse, 0x7632, R164 ;  /* 0x0000763289a47816 */ /* 0x040fe200000000a4 */
[----:B------:R-:W-:Y:S01]  /*17c0*/  FFMA.FTZ R163, R138, R163, R169 ;  /* 0x000000a38aa37223 */ /* 0x000fe200000100a9 */
[----:B------:R-:W-:Y:S02]  /*17d0*/  SHF.L.U32 R161, R56, 0x10, RZ ;  /* 0x0000001038a17819 */ /* 0x000fe400000006ff */
[----:B------:R-:W-:Y:S02]  /*17e0*/  SHF.L.U32 R167, R132, 0x10, RZ ;  /* 0x0000001084a77819 */ /* 0x000fe400000006ff */
[----:B------:R-:W-:Y:S02]  /*17f0*/  SHF.L.U32 R137, R137, 0x10, RZ ;  /* 0x0000001089897819 */ /* 0x000fe400000006ff */
[----:B------:R-:W-:Y:S01]  /*1800*/  SHF.L.U32 R162, R57, 0x10, RZ ;  /* 0x0000001039a27819 */ /* 0x000fe200000006ff */
[----:B------:R-:W-:Y:S01]  /*1810*/  FFMA.FTZ R161, R136, R161, R167 ;  /* 0x000000a188a17223 */ /* 0x000fe200000100a7 */
[----:B------:R-:W-:-:S02]  /*1820*/  SHF.L.U32 R166, R133, 0x10, RZ ;  /* 0x0000001085a67819 */ /* 0x000fc400000006ff */
[C---:B------:R-:W-:Y:S02]  /*1830*/  PRMT R170, R139.reuse, 0x7632, R170 ;  /* 0x000076328baa7816 */ /* 0x040fe400000000aa */
[----:B------:R-:W-:Y:S01]  /*1840*/  SHF.L.U32 R172, R139, 0x10, RZ ;  /* 0x000000108bac7819 */ /* 0x000fe200000006ff */
[----:B------:R-:W-:Y:S01]  /*1850*/  FFMA.FTZ R162, R137, R162, R166 ;  /* 0x000000a289a27223 */ /* 0x000fe200000100a6 */
[----:B------:R-:W-:Y:S02]  /*1860*/  PRMT R171, R135, 0x7632, R171 ;  /* 0x0000763287ab7816 */ /* 0x000fe400000000ab */
        /* <DEDUP_REMOVED lines=20> */
[----:B------:R-:W-:Y:S01]  /*19b0*/  F2FP.BF16.F32.PACK_AB R138, R166, R163 ;  /* 0x000000a3a68a723e */ /* 0x000fe200000010ff */
[----:B------:R-:W-:Y:S02]  /*19c0*/  FFMA.FTZ R165, R170, R175, R165 ;  /* 0x000000afaaa57223 */ /* 0x000fe400000100a5 */
[----:B------:R-:W-:Y:S01]  /*19d0*/  FFMA.FTZ R168, R160, R137, R139 ;  /* 0x00000089a0a87223 */ /* 0x000fe2000001008b */
[----:B------:R-:W-:Y:S02]  /*19e0*/  F2FP.BF16.F32.PACK_AB R137, R167, R162 ;  /* 0x000000a2a789723e */ /* 0x000fe400000010ff */
[----:B------:R-:W-:Y:S02]  /*19f0*/  F2FP.BF16.F32.PACK_AB R139, R165, R164 ;  /* 0x000000a4a58b723e */ /* 0x000fe400000010ff */
[----:B------:R-:W-:Y:S01]  /*1a00*/  F2FP.BF16.F32.PACK_AB R136, R168, R161 ;  /* 0x000000a1a888723e */ /* 0x000fe200000010ff */
[----:B------:R-:W-:Y:S06]  /*1a10*/  BRA `(.L_x_309) ;  /* 0x0000000000807947 */ /* 0x000fec0003800000 */
.L_x_308:
[----:B0----5:R-:W-:Y:S02]  /*1a20*/  PRMT R165, R138, 0x7632, R165 ;  /* 0x000076328aa57816 */ /* 0x021fe400000000a5 */
[----:B------:R-:W-:Y:S02]  /*1a30*/  PRMT R160, R136, 0x7632, R160 ;  /* 0x0000763288a07816 */ /* 0x000fe400000000a0 */
[----:B------:R-:W-:Y:S02]  /*1a40*/  PRMT R164, R137, 0x7632, R164 ;  /* 0x0000763289a47816 */ /* 0x000fe400000000a4 */
[----:B------:R-:W-:Y:S02]  /*1a50*/  SHF.L.U32 R138, R138, 0x10, RZ ;  /* 0x000000108a8a7819 */ /* 0x000fe400000006ff */
[----:B------:R-:W-:Y:S02]  /*1a60*/  SHF.L.U32 R163, R58, 0x10, RZ ;  /* 0x000000103aa37819 */ /* 0x000fe400000006ff */
[----:B------:R-:W-:-:S02]  /*1a70*/  SHF.L.U32 R136, R136, 0x10, RZ ;  /* 0x0000001088887819 */ /* 0x000fc400000006ff */
[----:B------:R-:W-:Y:S01]  /*1a80*/  SHF.L.U32 R137, R137, 0x10, RZ ;  /* 0x0000001089897819 */ /* 0x000fe200000006ff */
[----:B------:R-:W-:Y:S01]  /*1a90*/  FMUL.FTZ R163, R138, R163 ;  /* 0x000000a38aa37220 */ /* 0x000fe20000410000 */
[----:B------:R-:W-:Y:S02]  /*1aa0*/  SHF.L.U32 R161, R56, 0x10, RZ ;  /* 0x0000001038a17819 */ /* 0x000fe400000006ff */
[----:B------:R-:W-:Y:S02]  /*1ab0*/  SHF.L.U32 R162, R57, 0x10, RZ ;  /* 0x0000001039a27819 */ /* 0x000fe400000006ff */
[C---:B------:R-:W-:Y:S01]  /*1ac0*/  PRMT R166, R139.reuse, 0x7632, R166 ;  /* 0x000076328ba67816 */ /* 0x040fe200000000a6 */
        /* <DEDUP_REMOVED lines=21> */
.L_x_309:
[----:B------:R-:W-:Y:S05]  /*1c20*/  BSYNC.RECONVERGENT B0 ;  /* 0x0000000000007941 */ /* 0x000fea0003800200 */
.L_x_307:
[----:B------:R-:W-:Y:S01]  /*1c30*/  UISETP.NE.U32.AND UP0, UPT, UR10, URZ, UPT ;  /* 0x000000ff0a00728c */ /* 0x000fe2000bf05070 */
[----:B------:R-:W-:Y:S01]  /*1c40*/  IADD3 R160, PT, PT, R140, 0x60, RZ ;  /* 0x000000608ca07810 */ /* 0x000fe20007ffe0ff */
[----:B------:R-:W-:Y:S02]  /*1c50*/  IMAD.WIDE.U32 R172, R142, 0x10, R226 ;  /* 0x000000108eac7825 */ /* 0x000fe400078e00e2 */
[----:B------:R-:W-:Y:S02]  /*1c60*/  UISETP.NE.AND.EX UP0, UPT, UR11, URZ, UPT, UP0 ;  /* 0x000000ff0b00728c */ /* 0x000fe4000bf05300 */
[----:B------:R-:W-:Y:S01]  /*1c70*/  IMAD.WIDE.U32 R174, R160, 0x10, R224 ;  /* 0x00000010a0ae7825 */ /* 0x000fe200078e00e0 */
[----:B------:R0:W-:Y:S03]  /*1c80*/  STG.E.128 desc[UR6][R172.64], R136 ;  /* 0x00000088ac007986 */ /* 0x0001e6000c101d06 */
[----:B------:R-:W-:-:S13]  /*1c90*/  PLOP3.LUT P1, PT, PT, PT, UP0, 0x80, 0x8 ;  /* 0x000000000008781c */ /* 0x000fda0003f2f008 */
[----:B------:R-:W1:Y:S01]  /*1ca0*/  @P1 LDC.64 R170, c[0x0][0x3a0] ;  /* 0x0000e800ffaa1b82 */ /* 0x000e620000000a00 */
[----:B0-----:R0:W5:Y:S01]  /*1cb0*/  LDG.E.128 R136, desc[UR6][R174.64] ;  /* 0x00000006ae887981 */ /* 0x001162000c1e1d00 */
[----:B-1----:R-:W-:-:S05]  /*1cc0*/  @P1 IMAD.WIDE.U32 R170, R160, 0x10, R170 ;  /* 0x00000010a0aa1825 */ /* 0x002fca00078e00aa */
[----:B------:R0:W5:Y:S01]  /*1cd0*/  @P1 LDG.E.128 R132, desc[UR6][R170.64] ;  /* 0x00000006aa841981 */ /* 0x000162000c1e1d00 */
[----:B------:R-:W-:Y:S05]  /*1ce0*/  @!P1 BRA `(.L_x_310) ;  /* 0x0000000000b49947 */ /* 0x000fea0003800000 */
[C---:B-----5:R-:W-:Y:S02]  /*1cf0*/  PRMT R169, R136.reuse, 0x7632, R169 ;  /* 0x0000763288a97816 */ /* 0x060fe400000000a9 */
[C---:B------:R-:W-:Y:S02]  /*1d00*/  PRMT R173, R137.reuse, 0x7632, R173 ;  /* 0x0000763289ad7816 */ /* 0x040fe400000000ad */
[----:B0-----:R-:W-:Y:S02]  /*1d10*/  SHF.L.U32 R171, R137, 0x10, RZ ;  /* 0x0000001089ab7819 */ /* 0x001fe400000006ff */
[----:B------:R-:W-:Y:S02]  /*1d20*/  SHF.L.U32 R136, R136, 0x10, RZ ;  /* 0x0000001088887819 */ /* 0x000fe400000006ff */
[----:B------:R-:W-:Y:S02]  /*1d30*/  SHF.L.U32 R137, R52, 0x10, RZ ;  /* 0x0000001034897819 */ /* 0x000fe400000006ff */
[----:B------:R-:W-:-:S02]  /*1d40*/  SHF.L.U32 R179, R132, 0x10, RZ ;  /* 0x0000001084b37819 */ /* 0x000fc400000006ff */
[----:B------:R-:W-:Y:S02]  /*1d50*/  SHF.L.U32 R172, R138, 0x10, RZ ;  /* 0x000000108aac7819 */ /* 0x000fe400000006ff */
[----:B------:R-:W-:Y:S01]  /*1d60*/  SHF.L.U32 R175, R54, 0x10, RZ ;  /* 0x0000001036af7819 */ /* 0x000fe200000006ff */
[----:B------:R-:W-:Y:S01]  /*1d70*/  FFMA.FTZ R170, R136, R137, R179 ;  /* 0x0000008988aa7223 */ /* 0x000fe200000100b3 */
[----:B------:R-:W-:Y:S02]  /*1d80*/  SHF.L.U32 R181, R134, 0x10, RZ ;  /* 0x0000001086b57819 */ /* 0x000fe400000006ff */
[----:B------:R-:W-:Y:S02]  /*1d90*/  PRMT R174, R138, 0x7632, R174 ;  /* 0x000076328aae7816 */ /* 0x000fe400000000ae */
        /* <DEDUP_REMOVED lines=18> */
[----:B------:R-:W-:Y:S02]  /*1ec0*/  SHF.L.U32 R169, R169, 0x10, RZ ;  /* 0x00000010a9a97819 */ /* 0x000fe400000006ff */
[----:B------:R-:W-:Y:S01]  /*1ed0*/  SHF.L.U32 R182, R173, 0x10, RZ ;  /* 0x00000010adb67819 */ /* 0x000fe200000006ff */
[----:B------:R-:W-:Y:S01]  /*1ee0*/  FFMA.FTZ R173, R177, R178, R180 ;  /* 0x000000b2b1ad7223 */ /* 0x000fe200000100b4 */
[----:B------:R-:W-:Y:S01]  /*1ef0*/  SHF.L.U32 R174, R174, 0x10, RZ ;  /* 0x00000010aeae7819 */ /* 0x000fe200000006ff */
[----:B------:R-:W-:Y:S01]  /*1f00*/  FFMA.FTZ R180, R176, R183, R179 ;  /* 0x000000b7b0b47223 */ /* 0x000fe200000100b3 */
[----:B------:R-:W-:-:S02]  /*1f10*/  SHF.L.U32 R175, R175, 0x10, RZ ;  /* 0x00000010afaf7819 */ /* 0x000fc400000006ff */
[----:B------:R-:W-:Y:S02]  /*1f20*/  SHF.L.U32 R137, R137, 0x10, RZ ;  /* 0x0000001089897819 */ /* 0x000fe400000006ff */
[----:B------:R-:W-:Y:S01]  /*1f30*/  SHF.L.U32 R136, R136, 0x10, RZ ;  /* 0x0000001088887819 */ /* 0x000fe200000006ff */
[----:B------:R-:W-:Y:S02]  /*1f40*/  FFMA.FTZ R181, R174, R181, R175 ;  /* 0x000000b5aeb57223 */ /* 0x000fe400000100af */
[----:B------:R-:W-:Y:S01]  /*1f50*/  FFMA.FTZ R182, R182, R139, R137 ;  /* 0x0000008bb6b67223 */ /* 0x000fe20000010089 */
[----:B------:R-:W-:Y:S01]  /*1f60*/  F2FP.BF16.F32.PACK_AB R139, R180, R173 ;  /* 0x000000adb48b723e */ /* 0x000fe200000010ff */
[----:B------:R-:W-:Y:S01]  /*1f70*/  FFMA.FTZ R183, R169, R138, R136 ;  /* 0x0000008aa9b77223 */ /* 0x000fe20000010088 */
[----:B------:R-:W-:Y:S02]  /*1f80*/  F2FP.BF16.F32.PACK_AB R138, R181, R172 ;  /* 0x000000acb58a723e */ /* 0x000fe400000010ff */
[----:B------:R-:W-:-:S02]  /*1f90*/  F2FP.BF16.F32.PACK_AB R137, R182, R171 ;  /* 0x000000abb689723e */ /* 0x000fc400000010ff */
[----:B------:R-:W-:Y:S01]  /*1fa0*/  F2FP.BF16.F32.PACK_AB R136, R183, R170 ;  /* 0x000000aab788723e */ /* 0x000fe200000010ff */
[----:B------:R-:W-:Y:S06]  /*1fb0*/  BRA `(.L_x_311) ;  /* 0x0000000000807947 */ /* 0x000fec0003800000 */
.L_x_310:
[----:B-----5:R-:W-:Y:S02]  /*1fc0*/  PRMT R169, R136, 0x7632, R169 ;  /* 0x0000763288a97816 */ /* 0x020fe400000000a9 */
[C---:B------:R-:W-:Y:S02]  /*1fd0*/  PRMT R173, R137.reuse, 0x7632, R173 ;  /* 0x0000763289ad7816 */ /* 0x040fe400000000ad */
[----:B0-----:R-:W-:Y:S02]  /*1fe0*/  SHF.L.U32 R171, R137, 0x10, RZ ;  /* 0x0000001089ab7819 */ /* 0x001fe400000006ff */
[C---:B------:R-:W-:Y:S02]  /*1ff0*/  PRMT R174, R138.reuse, 0x7632, R174 ;  /* 0x000076328aae7816 */ /* 0x040fe400000000ae */
        /* <DEDUP_REMOVED lines=28> */
.L_x_311:
        /* <DEDUP_REMOVED lines=8> */
[----:B------:R-:W-:Y:S05]  /*2240*/  @!P1 BRA `(.L_x_312) ;  /* 0x0000000000b49947 */ /* 0x000fea0003800000 */
[----:B0----5:R-:W-:Y:S02]  /*2250*/  SHF.L.U32 R178, R136, 0x10, RZ ;  /* 0x0000001088b27819 */ /* 0x021fe400000006ff */
[----:B------:R-:W-:Y:S02]  /*2260*/  SHF.L.U32 R175, R48, 0x10, RZ ;  /* 0x0000001030af7819 */ /* 0x000fe400000006ff */
[----:B------:R-:W-:Y:S02]  /*2270*/  SHF.L.U32 R177, R132, 0x10, RZ ;  /* 0x0000001084b17819 */ /* 0x000fe400000006ff */
[----:B------:R-:W-:Y:S02]  /*2280*/  PRMT R136, R137, 0x7632, R136 ;  /* 0x0000763289887816 */ /* 0x000fe40000000088 */
[----:B------:R-:W-:Y:S01]  /*2290*/  SHF.L.U32 R179, R138, 0x10, RZ ;  /* 0x000000108ab37819 */ /* 0x000fe200000006ff */
[----:B------:R-:W-:Y:S01]  /*22a0*/  FFMA.FTZ R178, R178, R175, R177 ;  /* 0x000000afb2b27223 */ /* 0x000fe200000100b1 */
[----:B------:R-:W-:-:S02]  /*22b0*/  SHF.L.U32 R176, R50, 0x10, RZ ;  /* 0x0000001032b07819 */ /* 0x000fc400000006ff */
[----:B------:R-:W-:Y:S02]  /*22c0*/  SHF.L.U32 R188, R134, 0x10, RZ ;  /* 0x0000001086bc7819 */ /* 0x000fe400000006ff */
[----:B------:R-:W-:Y:S02]  /*22d0*/  PRMT R174, R138, 0x7632, R174 ;  /* 0x000076328aae7816 */ /* 0x000fe400000000ae */
[----:B------:R-:W-:Y:S01]  /*22e0*/  PRMT R175, R134, 0x7632, R175 ;  /* 0x0000763286af7816 */ /* 0x000fe200000000af */
[----:B------:R-:W-:Y:S01]  /*22f0*/  FFMA.FTZ R179, R179, R176, R188 ;  /* 0x000000b0b3b37223 */ /* 0x000fe200000100bc */
[----:B------:R-:W-:Y:S02]  /*2300*/  PRMT R138, R133, 0x7632, R138 ;  /* 0x00007632858a7816 */ /* 0x000fe4000000008a */
[----:B------:R-:W-:Y:S02]  /*2310*/  SHF.L.U32 R184, R136, 0x10, RZ ;  /* 0x0000001088b87819 */ /* 0x000fe400000006ff */
[----:B------:R-:W-:-:S02]  /*2320*/  PRMT R136, R139, 0x7632, R136 ;  /* 0x000076328b887816 */ /* 0x000fc40000000088 */
[----:B------:R-:W-:Y:S02]  /*2330*/  SHF.L.U32 R174, R174, 0x10, RZ ;  /* 0x00000010aeae7819 */ /* 0x000fe400000006ff */
        /* <DEDUP_REMOVED lines=8> */
[C---:B------:R-:W-:Y:S02]  /*23c0*/  SHF.L.U32 R176, R135.reuse, 0x10, RZ ;  /* 0x0000001087b07819 */ /* 0x040fe400000006ff */
[----:B------:R-:W-:Y:S02]  /*23d0*/  PRMT R138, R135, 0x7632, R138 ;  /* 0x00007632878a7816 */ /* 0x000fe4000000008a */
[C---:B------:R-:W-:Y:S01]  /*23e0*/  SHF.L.U32 R191, R136.reuse, 0x10, RZ ;  /* 0x0000001088bf7819 */ /* 0x040fe200000006ff */
[----:B------:R-:W-:Y:S01]  /*23f0*/  FFMA.FTZ R188, R139, R188, R176 ;  /* 0x000000bc8bbc7223 */ /* 0x000fe200000100b0 */
[----:B------:R-:W-:Y:S02]  /*2400*/  SHF.L.U32 R190, R137, 0x10, RZ ;  /* 0x0000001089be7819 */ /* 0x000fe400000006ff */
        /* <DEDUP_REMOVED lines=10> */
[----:B------:R-:W-:Y:S02]  /*24b0*/  SHF.L.U32 R189, R19, 0x10, RZ ;  /* 0x0000001013bd7819 */ /* 0x000fe400000006ff */
[----:B------:R-:W-:Y:S02]  /*24c0*/  F2FP.BF16.F32.PACK_AB R139, R191, R188 ;  /* 0x000000bcbf8b723e */ /* 0x000fe400000010ff */
[----:B------:R-:W-:Y:S01]  /*24d0*/  F2FP.BF16.F32.PACK_AB R138, R187, R179 ;  /* 0x000000b3bb8a723e */ /* 0x000fe200000010ff */
[----:B------:R-:W-:Y:S01]  /*24e0*/  FFMA.FTZ R189, R136, R189, R137 ;  /* 0x000000bd88bd7223 */ /* 0x000fe20000010089 */
[----:B------:R-:W-:-:S04]  /*24f0*/  F2FP.BF16.F32.PACK_AB R137, R184, R190 ;  /* 0x000000beb889723e */ /* 0x000fc800000010ff */
[----:B------:R-:W-:Y:S01]  /*2500*/  F2FP.BF16.F32.PACK_AB R136, R189, R178 ;  /* 0x000000b2bd88723e */ /* 0x000fe200000010ff */
[----:B------:R-:W-:Y:S06]  /*2510*/  BRA `(.L_x_313) ;  /* 0x0000000000807947 */ /* 0x000fec0003800000 */
.L_x_312:
[C---:B-----5:R-:W-:Y:S02]  /*2520*/  PRMT R174, R137.reuse, 0x7632, R174 ;  /* 0x0000763289ae7816 */ /* 0x060fe400000000ae */
[----:B0-----:R-:W-:Y:S02]  /*2530*/  SHF.L.U32 R178, R136, 0x10, RZ ;  /* 0x0000001088b27819 */ /* 0x001fe400000006ff */
[----:B------:R-:W-:Y:S02]  /*2540*/  SHF.L.U32 R175, R48, 0x10, RZ ;  /* 0x0000001030af7819 */ /* 0x000fe400000006ff */
[----:B------:R-:W-:Y:S02]  /*2550*/  SHF.L.U32 R137, R137, 0x10, RZ ;  /* 0x0000001089897819 */ /* 0x000fe400000006ff */
[----:B------:R-:W-:Y:S01]  /*2560*/  SHF.L.U32 R190, R49, 0x10, RZ ;  /* 0x0000001031be7819 */ /* 0x000fe200000006ff */
[----:B------:R-:W-:Y:S01]  /*2570*/  FMUL.FTZ R178, R178, R175 ;  /* 0x000000afb2b27220 */ /* 0x000fe20000410000 */
[----:B------:R-:W-:-:S02]  /*2580*/  SHF.L.U32 R179, R138, 0x10, RZ ;  /* 0x000000108ab37819 */ /* 0x000fc400000006ff */
[----:B------:R-:W-:Y:S01]  /*2590*/  SHF.L.U32 R176, R50, 0x10, RZ ;  /* 0x0000001032b07819 */ /* 0x000fe200000006ff */
[----:B------:R-:W-:Y:S01]  /*25a0*/  FMUL.FTZ R190, R137, R190 ;  /* 0x000000be89be7220 */ /* 0x000fe20000410000 */
[----:B------:R-:W-:Y:S02]  /*25b0*/  SHF.L.U32 R188, R139, 0x10, RZ ;  /* 0x000000108bbc7819 */ /* 0x000fe400000006ff */
[----:B------:R-:W-:Y:S01]  /*25c0*/  PRMT R136, R136, 0x7632, R136 ;  /* 0x0000763288887816 */ /* 0x000fe20000000088 */
[----:B------:R-:W-:Y:S01]  /*25d0*/  FMUL.FTZ R179, R179, R176 ;  /* 0x000000b0b3b37220 */ /* 0x000fe20000410000 */
[----:B------:R-:W-:Y:S02]  /*25e0*/  PRMT R138, R138, 0x7632, R138 ;  /* 0x000076328a8a7816 */ /* 0x000fe4000000008a */
[----:B------:R-:W-:Y:S02]  /*25f0*/  PRMT R139, R139, 0x7632, R139 ;  /* 0x000076328b8b7816 */ /* 0x000fe4000000008b */
[----:B------:R-:W-:-:S02]  /*2600*/  SHF.L.U32 R175, R51, 0x10, RZ ;  /* 0x0000001033af7819 */ /* 0x000fc400000006ff */
[----:B------:R-:W-:Y:S02]  /*2610*/  SHF.L.U32 R137, R18, 0x10, RZ ;  /* 0x0000001012897819 */ /* 0x000fe400000006ff */
[----:B------:R-:W-:Y:S01]  /*2620*/  SHF.L.U32 R187, R17, 0x10, RZ ;  /* 0x0000001011bb7819 */ /* 0x000fe200000006ff */
[----:B------:R-:W-:Y:S01]  /*2630*/  FMUL.FTZ R188, R188, R175 ;  /* 0x000000afbcbc7220 */ /* 0x000fe20000410000 */
[----:B------:R-:W-:Y:S02]  /*2640*/  SHF.L.U32 R176, R16, 0x10, RZ ;  /* 0x0000001010b07819 */ /* 0x000fe400000006ff */
[----:B------:R-:W-:Y:S02]  /*2650*/  SHF.L.U32 R136, R136, 0x10, RZ ;  /* 0x0000001088887819 */ /* 0x000fe400000006ff */
[----:B------:R-:W-:Y:S02]  /*2660*/  SHF.L.U32 R139, R139, 0x10, RZ ;  /* 0x000000108b8b7819 */ /* 0x000fe400000006ff */
[----:B------:R-:W-:-:S02]  /*2670*/  SHF.L.U32 R138, R138, 0x10, RZ ;  /* 0x000000108a8a7819 */ /* 0x000fc400000006ff */
[----:B------:R-:W-:Y:S01]  /*2680*/  SHF.L.U32 R174, R174, 0x10, RZ ;  /* 0x00000010aeae7819 */ /* 0x000fe200000006ff */
[----:B------:R-:W-:Y:S01]  /*2690*/  FMUL.FTZ R191, R139, R176 ;  /* 0x000000b08bbf7220 */ /* 0x000fe20000410000 */
[----:B------:R-:W-:Y:S01]  /*26a0*/  SHF.L.U32 R189, R19, 0x10, RZ ;  /* 0x0000001013bd7819 */ /* 0x000fe200000006ff */
[----:B------:R-:W-:Y:S02]  /*26b0*/  FMUL.FTZ R187, R138, R187 ;  /* 0x000000bb8abb7220 */ /* 0x000fe40000410000 */
[----:B------:R-:W-:Y:S01]  /*26c0*/  FMUL.FTZ R184, R174, R137 ;  /* 0x00000089aeb87220 */ /* 0x000fe20000410000 */
[----:B------:R-:W-:Y:S01]  /*26d0*/  F2FP.BF16.F32.PACK_AB R139, R191, R188 ;  /* 0x000000bcbf8b723e */ /* 0x000fe200000010ff */
[----:B------:R-:W-:Y:S01]  /*26e0*/  FMUL.FTZ R189, R136, R189 ;  /* 0x000000bd88bd7220 */ /* 0x000fe20000410000 */
[----:B------:R-:W-:Y:S02]  /*26f0*/  F2FP.BF16.F32.PACK_AB R138, R187, R179 ;  /* 0x000000b3bb8a723e */ /* 0x000fe400000010ff */
[----:B------:R-:W-:-:S02]  /*2700*/  F2FP.BF16.F32.PACK_AB R137, R184, R190 ;  /* 0x000000beb889723e */ /* 0x000fc400000010ff */
[----:B------:R-:W-:-:S07]  /*2710*/  F2FP.BF16.F32.PACK_AB R136, R189, R178 ;  /* 0x000000b2bd88723e */ /* 0x000fce00000010ff */
.L_x_313:
[----:B------:R-:W0:Y:S01]  /*2720*/  @P1 LDC.64 R174, c[0x0][0x3a0] ;  /* 0x0000e800ffae1b82 */ /* 0x000e220000000a00 */
[----:B------:R-:W-:Y:S01]  /*2730*/  IMAD.WIDE.U32 R176, R169, 0x10, R226 ;  /* 0x00000010a9b07825 */ /* 0x000fe200078e00e2 */
[----:B------:R-:W-:-:S04]  /*2740*/  IADD3 R192, PT, PT, R140, 0xa0, RZ ;  /* 0x000000a08cc07810 */ /* 0x000fc80007ffe0ff */
[----:B------:R1:W-:Y:S02]  /*2750*/  STG.E.128 desc[UR6][R176.64], R136 ;  /* 0x00000088b0007986 */ /* 0x0003e4000c101d06 */
[----:B-1----:R-:W-:-:S04]  /*2760*/  IMAD.WIDE.U32 R136, R192, 0x10, R224 ;  /* 0x00000010c0887825 */ /* 0x002fc800078e00e0 */
[----:B0-----:R-:W-:Y:S02]  /*2770*/  @P1 IMAD.WIDE.U32 R174, R192, 0x10, R174 ;  /* 0x00000010c0ae1825 */ /* 0x001fe400078e00ae */
[----:B------:R-:W5:Y:S04]  /*2780*/  LDG.E.128 R136, desc[UR6][R136.64] ;  /* 0x0000000688887981 */ /* 0x000f68000c1e1d00 */
[----:B------:R0:W5:Y:S01]  /*2790*/  @P1 LDG.E.128 R132, desc[UR6][R174.64] ;  /* 0x00000006ae841981 */ /* 0x000162000c1e1d00 */
[----:B------:R-:W-:Y:S05]  /*27a0*/  @!P1 BRA `(.L_x_314) ;  /* 0x0000000000b49947 */ /* 0x000fea0003800000 */
[----:B0----5:R-:W-:Y:S02]  /*27b0*/  PRMT R174, R136, 0x7632, R174 ;  /* 0x0000763288ae7816 */ /* 0x021fe400000000ae */
[----:B------:R-:W-:Y:S02]  /*27c0*/  PRMT R175, R132, 0x7632, R175 ;  /* 0x0000763284af7816 */ /* 0x000fe400000000af */
[----:B------:R-:W-:Y:S02]  /*27d0*/  SHF.L.U32 R174, R174, 0x10, RZ ;  /* 0x00000010aeae7819 */ /* 0x000fe400000006ff */
[----:B------:R-:W-:Y:S02]  /*27e0*/  SHF.L.U32 R175, R175, 0x10, RZ ;  /* 0x00000010afaf7819 */ /* 0x000fe400000006ff */
[----:B------:R-:W-:Y:S02]  /*27f0*/  SHF.L.U32 R197, R15, 0x10, RZ ;  /* 0x000000100fc57819 */ /* 0x000fe400000006ff */
[----:B------:R-:W-:-:S02]  /*2800*/  SHF.L.U32 R195, R13, 0x10, RZ ;  /* 0x000000100dc37819 */ /* 0x000fc400000006ff */
[C---:B------:R-:W-:Y:S01]  /*2810*/  SHF.L.U32 R176, R133.reuse, 0x10, RZ ;  /* 0x0000001085b07819 */ /* 0x040fe200000006ff */
[--C-:B------:R-:W-:Y:S01]  /*2820*/  FFMA.FTZ R197, R174, R197, R175.reuse ;  /* 0x000000c5aec57223 */ /* 0x100fe200000100af */
[----:B------:R-:W-:Y:S02]  /*2830*/  PRMT R175, R133, 0x7632, R175 ;  /* 0x0000763285af7816 */ /* 0x000fe400000000af */
[----:B------:R-:W-:Y:S02]  /*2840*/  PRMT R174, R137, 0x7632, R174 ;  /* 0x0000763289ae7816 */ /* 0x000fe400000000ae */
[----:B------:R-:W-:Y:S02]  /*2850*/  SHF.L.U32 R177, R175, 0x10, RZ ;  /* 0x00000010afb17819 */ /* 0x000fe400000006ff */
[----:B------:R-:W-:Y:S02]  /*2860*/  SHF.L.U32 R174, R174, 0x10, RZ ;  /* 0x00000010aeae7819 */ /* 0x000fe400000006ff */
[----:B------:R-:W-:-:S02]  /*2870*/  SHF.L.U32 R175, R14, 0x10, RZ ;  /* 0x000000100eaf7819 */ /* 0x000fc400000006ff */
[----:B------:R-:W-:Y:S02]  /*2880*/  SHF.L.U32 R137, R137, 0x10, RZ ;  /* 0x0000001089897819 */ /* 0x000fe400000006ff */
[----:B------:R-:W-:Y:S01]  /*2890*/  SHF.L.U32 R199, R46, 0x10, RZ ;  /* 0x000000102ec77819 */ /* 0x000fe200000006ff */
[----:B------:R-:W-:Y:S01]  /*28a0*/  FFMA.FTZ R196, R174, R175, R177 ;  /* 0x000000afaec47223 */ /* 0x000fe200000100b1 */
[----:B------:R-:W-:Y:S02]  /*28b0*/  PRMT R174, R138, 0x7632, R174 ;  /* 0x000076328aae7816 */ /* 0x000fe400000000ae */
[----:B------:R-:W-:Y:S02]  /*28c0*/  PRMT R175, R134, 0x7632, R175 ;  /* 0x0000763286af7816 */ /* 0x000fe400000000af */
[----:B------:R-:W-:Y:S02]  /*28d0*/  SHF.L.U32 R174, R174, 0x10, RZ ;  /* 0x00000010aeae7819 */ /* 0x000fe400000006ff */
[----:B------:R-:W-:-:S02]  /*28e0*/  SHF.L.U32 R175, R175, 0x10, RZ ;  /* 0x00000010afaf7819 */ /* 0x000fc400000006ff */
[----:B------:R-:W-:Y:S02]  /*28f0*/  SHF.L.U32 R138, R138, 0x10, RZ ;  /* 0x000000108a8a7819 */ /* 0x000fe400000006ff */
[----:B------:R-:W-:Y:S01]  /*2900*/  SHF.L.U32 R200, R47, 0x10, RZ ;  /* 0x000000102fc87819 */ /* 0x000fe200000006ff */
[--C-:B------:R-:W-:Y:S01]  /*2910*/  FFMA.FTZ R195, R174, R195, R175.reuse ;  /* 0x000000c3aec37223 */ /* 0x100fe200000100af */
[----:B------:R-:W-:Y:S02]  /*2920*/  PRMT R175, R135, 0x7632, R175 ;  /* 0x0000763287af7816 */ /* 0x000fe400000000af */
[----:B------:R-:W-:Y:S02]  /*2930*/  PRMT R174, R139, 0x7632, R174 ;  /* 0x000076328bae7816 */ /* 0x000fe400000000ae */
[----:B------:R-:W-:Y:S02]  /*2940*/  SHF.L.U32 R177, R175, 0x10, RZ ;  /* 0x00000010afb17819 */ /* 0x000fe400000006ff */
[----:B------:R-:W-:-:S02]  /*2950*/  SHF.L.U32 R174, R174, 0x10, RZ ;  /* 0x00000010aeae7819 */ /* 0x000fc400000006ff */
[----:B------:R-:W-:Y:S02]  /*2960*/  SHF.L.U32 R175, R12, 0x10, RZ ;  /* 0x000000100caf7819 */ /* 0x000fe400000006ff */
[----:B------:R-:W-:Y:S02]  /*2970*/  SHF.L.U32 R139, R139, 0x10, RZ ;  /* 0x000000108b8b7819 */ /* 0x000fe400000006ff */
[----:B------:R-:W-:Y:S01]  /*2980*/  SHF.L.U32 R136, R136, 0x10, RZ ;  /* 0x0000001088887819 */ /* 0x000fe200000006ff */
[----:B------:R-:W-:Y:S01]  /*2990*/  FFMA.FTZ R194, R174, R175, R177 ;  /* 0x000000afaec27223 */ /* 0x000fe200000100b1 */
[----:B------:R-:W-:-:S05]  /*29a0*/  SHF.L.U32 R174, R45, 0x10, RZ ;  /* 0x000000102dae7819 */ /* 0x000fca00000006ff */
[----:B------:R-:W-:Y:S01]  /*29b0*/  FFMA.FTZ R193, R137, R174, R176 ;  /* 0x000000ae89c17223 */ /* 0x000fe200000100b0 */
[----:B------:R-:W-:-:S05]  /*29c0*/  SHF.L.U32 R137, R134, 0x10, RZ ;  /* 0x0000001086897819 */ /* 0x000fca00000006ff */
[----:B------:R-:W-:Y:S01]  /*29d0*/  FFMA.FTZ R199, R138, R199, R137 ;  /* 0x000000c78ac77223 */ /* 0x000fe20000010089 */
[----:B------:R-:W-:Y:S02]  /*29e0*/  SHF.L.U32 R138, R135, 0x10, RZ ;  /* 0x00000010878a7819 */ /* 0x000fe400000006ff */
[----:B------:R-:W-:-:S03]  /*29f0*/  SHF.L.U32 R137, R44, 0x10, RZ ;  /* 0x000000102c897819 */ /* 0x000fc600000006ff */
[----:B------:R-:W-:Y:S01]  /*2a00*/  FFMA.FTZ R200, R139, R200, R138 ;  /* 0x000000c88bc87223 */ /* 0x000fe2000001008a */
[----:B------:R-:W-:Y:S02]  /*2a10*/  SHF.L.U32 R139, R132, 0x10, RZ ;  /* 0x00000010848b7819 */ /* 0x000fe400000006ff */
[----:B------:R-:W-:-:S03]  /*2a20*/  F2FP.BF16.F32.PACK_AB R138, R195, R199 ;  /* 0x000000c7c38a723e */ /* 0x000fc600000010ff */
[----:B------:R-:W-:Y:S01]  /*2a30*/  FFMA.FTZ R198, R136, R137, R139 ;  /* 0x0000008988c67223 */ /* 0x000fe2000001008b */
[----:B------:R-:W-:Y:S02]  /*2a40*/  F2FP.BF16.F32.PACK_AB R139, R194, R200 ;  /* 0x000000c8c28b723e */ /* 0x000fe400000010ff */
[----:B------:R-:W-:Y:S02]  /*2a50*/  F2FP.BF16.F32.PACK_AB R137, R196, R193 ;  /* 0x000000c1c489723e */ /* 0x000fe400000010ff */
[----:B------:R-:W-:Y:S01]  /*2a60*/  F2FP.BF16.F32.PACK_AB R136, R197, R198 ;  /* 0x000000c6c588723e */ /* 0x000fe200000010ff */
[----:B------:R-:W-:Y:S06]  /*2a70*/  BRA `(.L_x_315) ;  /* 0x0000000000807947 */ /* 0x000fec0003800000 */
.L_x_314:
[----:B-----5:R-:W-:Y:S02]  /*2a80*/  SHF.L.U32 R198, R136, 0x10, RZ ;  /* 0x0000001088c67819 */ /* 0x020fe400000006ff */
[----:B0-----:R-:W-:Y:S02]  /*2a90*/  SHF.L.U32 R175, R44, 0x10, RZ ;  /* 0x000000102caf7819 */ /* 0x001fe400000006ff */
[----:B------:R-:W-:Y:S02]  /*2aa0*/  SHF.L.U32 R193, R137, 0x10, RZ ;  /* 0x0000001089c17819 */ /* 0x000fe400000006ff */
[----:B------:R-:W-:Y:S01]  /*2ab0*/  SHF.L.U32 R199, R138, 0x10, RZ ;  /* 0x000000108ac77819 */ /* 0x000fe200000006ff */
[----:B------:R-:W-:Y:S01]  /*2ac0*/  FMUL.FTZ R198, R198, R175 ;  /* 0x000000afc6c67220 */ /* 0x000fe20000410000 */
[----:B------:R-:W-:Y:S02]  /*2ad0*/  SHF.L.U32 R200, R139, 0x10, RZ ;  /* 0x000000108bc87819 */ /* 0x000fe400000006ff */
[----:B------:R-:W-:-:S02]  /*2ae0*/  PRMT R138, R138, 0x7632, R138 ;  /* 0x000076328a8a7816 */ /* 0x000fc4000000008a */
[----:B------:R-:W-:Y:S02]  /*2af0*/  PRMT R139, R139, 0x7632, R139 ;  /* 0x000076328b8b7816 */ /* 0x000fe4000000008b */
[----:B------:R-:W-:Y:S02]  /*2b00*/  PRMT R136, R136, 0x7632, R136 ;  /* 0x0000763288887816 */ /* 0x000fe40000000088 */
[----:B------:R-:W-:Y:S02]  /*2b10*/  PRMT R137, R137, 0x7632, R137 ;  /* 0x0000763289897816 */ /* 0x000fe40000000089 */
[----:B------:R-:W-:Y:S02]  /*2b20*/  SHF.L.U32 R174, R45, 0x10, RZ ;  /* 0x000000102dae7819 */ /* 0x000fe400000006ff */
[----:B------:R-:W-:Y:S02]  /*2b30*/  SHF.L.U32 R176, R46, 0x10, RZ ;  /* 0x000000102eb07819 */ /* 0x000fe400000006ff */
[----:B------:R-:W-:Y:S01]  /*2b40*/  SHF.L.U32 R138, R138, 0x10, RZ ;  /* 0x000000108a8a7819 */ /* 0x000fe200000006ff */
[----:B------:R-:W-:Y:S01]  /*2b50*/  FMUL.FTZ R193, R193, R174 ;  /* 0x000000aec1c17220 */ /* 0x000fe20000410000 */
[----:B------:R-:W-:Y:S01]  /*2b60*/  SHF.L.U32 R175, R47, 0x10, RZ ;  /* 0x000000102faf7819 */ /* 0x000fe200000006ff */
[----:B------:R-:W-:Y:S01]  /*2b70*/  FMUL.FTZ R199, R199, R176 ;  /* 0x000000b0c7c77220 */ /* 0x000fe20000410000 */
[----:B------:R-:W-:-:S02]  /*2b80*/  SHF.L.U32 R195, R13, 0x10, RZ ;  /* 0x000000100dc37819 */ /* 0x000fc400000006ff */
[----:B------:R-:W-:Y:S01]  /*2b90*/  SHF.L.U32 R139, R139, 0x10, RZ ;  /* 0x000000108b8b7819 */ /* 0x000fe200000006ff */
[----:B------:R-:W-:Y:S01]  /*2ba0*/  FMUL.FTZ R200, R200, R175 ;  /* 0x000000afc8c87220 */ /* 0x000fe20000410000 */
[----:B------:R-:W-:Y:S01]  /*2bb0*/  SHF.L.U32 R194, R12, 0x10, RZ ;  /* 0x000000100cc27819 */ /* 0x000fe200000006ff */
[----:B------:R-:W-:Y:S01]  /*2bc0*/  FMUL.FTZ R195, R138, R195 ;  /* 0x000000c38ac37220 */ /* 0x000fe20000410000 */
[----:B------:R-:W-:Y:S02]  /*2bd0*/  SHF.L.U32 R136, R136, 0x10, RZ ;  /* 0x0000001088887819 */ /* 0x000fe400000006ff */
[----:B------:R-:W-:Y:S01]  /*2be0*/  SHF.L.U32 R137, R137, 0x10, RZ ;  /* 0x0000001089897819 */ /* 0x000fe200000006ff */
[----:B------:R-:W-:Y:S01]  /*2bf0*/  FMUL.FTZ R194, R139, R194 ;  /* 0x000000c28bc27220 */ /* 0x000fe20000410000 */
[----:B------:R-:W-:Y:S02]  /*2c00*/  SHF.L.U32 R196, R14, 0x10, RZ ;  /* 0x000000100ec47819 */ /* 0x000fe400000006ff */
[----:B------:R-:W-:-:S02]  /*2c10*/  SHF.L.U32 R197, R15, 0x10, RZ ;  /* 0x000000100fc57819 */ /* 0x000fc400000006ff */
[----:B------:R-:W-:Y:S01]  /*2c20*/  F2FP.BF16.F32.PACK_AB R139, R194, R200 ;  /* 0x000000c8c28b723e */ /* 0x000fe200000010ff */
[----:B------:R-:W-:Y:S01]  /*2c30*/  FMUL.FTZ R196, R137, R196 ;  /* 0x000000c489c47220 */ /* 0x000fe20000410000 */
[----:B------:R-:W-:Y:S01]  /*2c40*/  F2FP.BF16.F32.PACK_AB R138, R195, R199 ;  /* 0x000000c7c38a723e */ /* 0x000fe200000010ff */
[----:B------:R-:W-:-:S03]  /*2c50*/  FMUL.FTZ R197, R136, R197 ;  /* 0x000000c588c57220 */ /* 0x000fc60000410000 */
[----:B------:R-:W-:Y:S02]  /*2c60*/  F2FP.BF16.F32.PACK_AB R137, R196, R193 ;  /* 0x000000c1c489723e */ /* 0x000fe400000010ff */
[----:B------:R-:W-:-:S07]  /*2c70*/  F2FP.BF16.F32.PACK_AB R136, R197, R198 ;  /* 0x000000c6c588723e */ /* 0x000fce00000010ff */
.L_x_315:
[----:B------:R-:W0:Y:S01]  /*2c80*/  @P1 LDC.64 R174, c[0x0][0x3a0] ;  /* 0x0000e800ffae1b82 */ /* 0x000e220000000a00 */
[----:B------:R-:W-:-:S05]  /*2c90*/  IMAD.WIDE.U32 R176, R192, 0x10, R226 ;  /* 0x00000010c0b07825 */ /* 0x000fca00078e00e2 */
[----:B------:R1:W-:Y:S02]  /*2ca0*/  STG.E.128 desc[UR6][R176.64], R136 ;  /* 0x00000088b0007986 */ /* 0x0003e4000c101d06 */
[----:B-1----:R-:W-:-:S05]  /*2cb0*/  IADD3 R177, PT, PT, R140, 0xc0, RZ ;  /* 0x000000c08cb17810 */ /* 0x002fca0007ffe0ff */
[----:B------:R-:W-:-:S04]  /*2cc0*/  IMAD.WIDE.U32 R136, R177, 0x10, R224 ;  /* 0x00000010b1887825 */ /* 0x000fc800078e00e0 */
        /* <DEDUP_REMOVED lines=10> */
[----:B------:R-:W-:Y:S01]  /*2d70*/  SHF.L.U32 R201, R40, 0x10, RZ ;  /* 0x0000001028c97819 */ /* 0x000fe200000006ff */
[----:B------:R-:W-:Y:S01]  /*2d80*/  FFMA.FTZ R209, R174, R209, R175 ;  /* 0x000000d1aed17223 */ /* 0x000fe200000100af */
[----:B------:R-:W-:Y:S02]  /*2d90*/  SHF.L.U32 R175, R132, 0x10, RZ ;  /* 0x0000001084af7819 */ /* 0x000fe400000006ff */
[----:B------:R-:W-:Y:S02]  /*2da0*/  SHF.L.U32 R211, R137, 0x10, RZ ;  /* 0x0000001089d37819 */ /* 0x000fe400000006ff */
[----:B------:R-:W-:Y:S01]  /*2db0*/  SHF.L.U32 R174, R133, 0x10, RZ ;  /* 0x0000001085ae7819 */ /* 0x000fe200000006ff */
[----:B------:R-:W-:Y:S01]  /*2dc0*/  FFMA.FTZ R201, R136, R201, R175 ;  /* 0x000000c988c97223 */ /* 0x000fe200000100af */
[----:B------:R-:W-:Y:S02]  /*2dd0*/  SHF.L.U32 R136, R41, 0x10, RZ ;  /* 0x0000001029887819 */ /* 0x000fe400000006ff */
[----:B------:R-:W-:-:S02]  /*2de0*/  PRMT R137, R137, 0x7632, R137 ;  /* 0x0000763289897816 */ /* 0x000fc40000000089 */
[----:B------:R-:W-:Y:S01]  /*2df0*/  SHF.L.U32 R212, R10, 0x10, RZ ;  /* 0x000000100ad47819 */ /* 0x000fe200000006ff */
[----:B------:R-:W-:Y:S01]  /*2e00*/  FFMA.FTZ R211, R211, R136, R174 ;  /* 0x00000088d3d37223 */ /* 0x000fe200000100ae */
[----:B------:R-:W-:Y:S02]  /*2e10*/  PRMT R136, R133, 0x7632, R136 ;  /* 0x0000763285887816 */ /* 0x000fe40000000088 */
[----:B------:R-:W-:Y:S02]  /*2e20*/  SHF.L.U32 R137, R137, 0x10, RZ ;  /* 0x0000001089897819 */ /* 0x000fe400000006ff */
[----:B------:R-:W-:Y:S02]  /*2e30*/  SHF.L.U32 R136, R136, 0x10, RZ ;  /* 0x0000001088887819 */ /* 0x000fe400000006ff */
[----:B------:R-:W-:Y:S02]  /*2e40*/  SHF.L.U32 R210, R138, 0x10, RZ ;  /* 0x000000108ad27819 */ /* 0x000fe400000006ff */
[----:B------:R-:W-:Y:S01]  /*2e50*/  SHF.L.U32 R175, R134, 0x10, RZ ;  /* 0x0000001086af7819 */ /* 0x000fe200000006ff */
[----:B------:R-:W-:Y:S01]  /*2e60*/  FFMA.FTZ R212, R137, R212, R136 ;  /* 0x000000d489d47223 */ /* 0x000fe20000010088 */
[----:B------:R-:W-:-:S02]  /*2e70*/  SHF.L.U32 R137, R42, 0x10, RZ ;  /* 0x000000102a897819 */ /* 0x000fc400000006ff */
[----:B------:R-:W-:Y:S02]  /*2e80*/  PRMT R138, R138, 0x7632, R138 ;  /* 0x000076328a8a7816 */ /* 0x000fe4000000008a */
[----:B------:R-:W-:Y:S01]  /*2e90*/  PRMT R136, R134, 0x7632, R136 ;  /* 0x0000763286887816 */ /* 0x000fe20000000088 */
[----:B------:R-:W-:Y:S01]  /*2ea0*/  FFMA.FTZ R210, R210, R137, R175 ;  /* 0x00000089d2d27223 */ /* 0x000fe200000100af */
[----:B------:R-:W-:Y:S02]  /*2eb0*/  SHF.L.U32 R138, R138, 0x10, RZ ;  /* 0x000000108a8a7819 */ /* 0x000fe400000006ff */
[----:B------:R-:W-:Y:S02]  /*2ec0*/  SHF.L.U32 R175, R136, 0x10, RZ ;  /* 0x0000001088af7819 */ /* 0x000fe400000006ff */
[----:B------:R-:W-:Y:S02]  /*2ed0*/  SHF.L.U32 R137, R9, 0x10, RZ ;  /* 0x0000001009897819 */ /* 0x000fe400000006ff */
[----:B------:R-:W-:-:S02]  /*2ee0*/  SHF.L.U32 R213, R139, 0x10, RZ ;  /* 0x000000108bd57819 */ /* 0x000fc400000006ff */
[----:B------:R-:W-:Y:S01]  /*2ef0*/  SHF.L.U32 R136, R43, 0x10, RZ ;  /* 0x000000102b887819 */ /* 0x000fe200000006ff */
[----:B------:R-:W-:Y:S01]  /*2f00*/  FFMA.FTZ R214, R138, R137, R175 ;  /* 0x000000898ad67223 */ /* 0x000fe200000100af */
[----:B------:R-:W-:Y:S02]  /*2f10*/  SHF.L.U32 R138, R135, 0x10, RZ ;  /* 0x00000010878a7819 */ /* 0x000fe400000006ff */
[----:B------:R-:W-:Y:S02]  /*2f20*/  PRMT R139, R139, 0x7632, R139 ;  /* 0x000076328b8b7816 */ /* 0x000fe4000000008b */
[----:B------:R-:W-:Y:S01]  /*2f30*/  F2FP.BF16.F32.PACK_AB R137, R212, R211 ;  /* 0x000000d3d489723e */ /* 0x000fe200000010ff */
[----:B------:R-:W-:Y:S01]  /*2f40*/  FFMA.FTZ R213, R213, R136, R138 ;  /* 0x00000088d5d57223 */ /* 0x000fe2000001008a */
[----:B------:R-:W-:Y:S02]  /*2f50*/  PRMT R136, R135, 0x7632, R136 ;  /* 0x0000763287887816 */ /* 0x000fe40000000088 */
[----:B------:R-:W-:-:S02]  /*2f60*/  SHF.L.U32 R139, R139, 0x10, RZ ;  /* 0x000000108b8b7819 */ /* 0x000fc400000006ff */
[----:B------:R-:W-:Y:S02]  /*2f70*/  SHF.L.U32 R138, R136, 0x10, RZ ;  /* 0x00000010888a7819 */ /* 0x000fe400000006ff */
[----:B------:R-:W-:-:S05]  /*2f80*/  SHF.L.U32 R136, R8, 0x10, RZ ;  /* 0x0000001008887819 */ /* 0x000fca00000006ff */
[----:B------:R-:W-:Y:S01]  /*2f90*/  FFMA.FTZ R215, R139, R136, R138 ;  /* 0x000000888bd77223 */ /* 0x000fe2000001008a */
[----:B------:R-:W-:Y:S02]  /*2fa0*/  F2FP.BF16.F32.PACK_AB R138, R214, R210 ;  /* 0x000000d2d68a723e */ /* 0x000fe400000010ff */
[----:B------:R-:W-:Y:S02]  /*2fb0*/  F2FP.BF16.F32.PACK_AB R136, R209, R201 ;  /* 0x000000c9d188723e */ /* 0x000fe400000010ff */
[----:B------:R-:W-:Y:S01]  /*2fc0*/  F2FP.BF16.F32.PACK_AB R139, R215, R213 ;  /* 0x000000d5d78b723e */ /* 0x000fe200000010ff */
[----:B------:R-:W-:Y:S06]  /*2fd0*/  BRA `(.L_x_317) ;  /* 0x0000000000807947 */ /* 0x000fec0003800000 */
.L_x_316:
[C---:B-----5:R-:W-:Y:S02]  /*2fe0*/  SHF.L.U32 R201, R136.reuse, 0x10, RZ ;  /* 0x0000001088c97819 */ /* 0x060fe400000006ff */
[----:B------:R-:W-:Y:S02]  /*2ff0*/  PRMT R136, R136, 0x7632, R136 ;  /* 0x0000763288887816 */ /* 0x000fe40000000088 */
[----:B------:R-:W-:Y:S02]  /*3000*/  SHF.L.U32 R209, R11, 0x10, RZ ;  /* 0x000000100bd17819 */ /* 0x000fe400000006ff */
[----:B------:R-:W-:Y:S02]  /*3010*/  SHF.L.U32 R136, R136, 0x10, RZ ;  /* 0x0000001088887819 */ /* 0x000fe400000006ff */
[----:B0-----:R-:W-:Y:S02]  /*3020*/  SHF.L.U32 R174, R40, 0x10, RZ ;  /* 0x0000001028ae7819 */ /* 0x001fe400000006ff */
[----:B------:R-:W-:Y:S01]  /*3030*/  SHF.L.U32 R210, R138, 0x10, RZ ;  /* 0x000000108ad27819 */ /* 0x000fe200000006ff */
[----:B------:R-:W-:Y:S01]  /*3040*/  FMUL.FTZ R209, R136, R209 ;  /* 0x000000d188d17220 */ /* 0x000fe20000410000 */
[----:B------:R-:W-:Y:S01]  /*3050*/  SHF.L.U32 R175, R42, 0x10, RZ ;  /* 0x000000102aaf7819 */ /* 0x000fe200000006ff */
[----:B------:R-:W-:Y:S01]  /*3060*/  FMUL.FTZ R201, R201, R174 ;  /* 0x000000aec9c97220 */ /* 0x000fe20000410000 */
[----:B------:R-:W-:-:S02]  /*3070*/  SHF.L.U32 R213, R139, 0x10, RZ ;  /* 0x000000108bd57819 */ /* 0x000fc400000006ff */
[----:B------:R-:W-:Y:S01]  /*3080*/  SHF.L.U32 R136, R43, 0x10, RZ ;  /* 0x000000102b887819 */ /* 0x000fe200000006ff */
[----:B------:R-:W-:Y:S01]  /*3090*/  FMUL.FTZ R210, R210, R175 ;  /* 0x000000afd2d27220 */ /* 0x000fe20000410000 */
[C---:B------:R-:W-:Y:S02]  /*30a0*/  SHF.L.U32 R211, R137.reuse, 0x10, RZ ;  /* 0x0000001089d37819 */ /* 0x040fe400000006ff */
        /* <DEDUP_REMOVED lines=10> */
[----:B------:R-:W-:Y:S01]  /*3150*/  SHF.L.U32 R139, R139, 0x10, RZ ;  /* 0x000000108b8b7819 */ /* 0x000fe200000006ff */
[----:B------:R-:W-:Y:S01]  /*3160*/  FMUL.FTZ R212, R137, R212 ;  /* 0x000000d489d47220 */ /* 0x000fe20000410000 */
[----:B------:R-:W-:Y:S01]  /*3170*/  SHF.L.U32 R136, R8, 0x10, RZ ;  /* 0x0000001008887819 */ /* 0x000fe200000006ff */
[----:B------:R-:W-:-:S03]  /*3180*/  FMUL.FTZ R214, R138, R175 ;  /* 0x000000af8ad67220 */ /* 0x000fc60000410000 */
[----:B------:R-:W-:Y:S01]  /*3190*/  F2FP.BF16.F32.PACK_AB R137, R212, R211 ;  /* 0x000000d3d489723e */ /* 0x000fe200000010ff */
[----:B------:R-:W-:Y:S01]  /*31a0*/  FMUL.FTZ R215, R139, R136 ;  /* 0x000000888bd77220 */ /* 0x000fe20000410000 */
[----:B------:R-:W-:Y:S02]  /*31b0*/  F2FP.BF16.F32.PACK_AB R138, R214, R210 ;  /* 0x000000d2d68a723e */ /* 0x000fe400000010ff */
[----:B------:R-:W-:Y:S02]  /*31c0*/  F2FP.BF16.F32.PACK_AB R136, R209, R201 ;  /* 0x000000c9d188723e */ /* 0x000fe400000010ff */
[----:B------:R-:W-:-:S07]  /*31d0*/  F2FP.BF16.F32.PACK_AB R139, R215, R213 ;  /* 0x000000d5d78b723e */ /* 0x000fce00000010ff */
.L_x_317:
[----:B------:R-:W-:Y:S01]  /*31e0*/  IMAD.WIDE.U32 R174, R177, 0x10, R226 ;  /* 0x00000010b1ae7825 */ /* 0x000fe200078e00e2 */
[----:B------:R-:W-:-:S04]  /*31f0*/  IADD3 R217, PT, PT, R140, 0xe0, RZ ;  /* 0x000000e08cd97810 */ /* 0x000fc80007ffe0ff */
[----:B------:R0:W-:Y:S02]  /*3200*/  STG.E.128 desc[UR6][R174.64], R136 ;  /* 0x00000088ae007986 */ /* 0x0001e4000c101d06 */
[----:B0-----:R-:W0:Y:S02]  /*3210*/  @P1 LDC.64 R136, c[0x0][0x3a0] ;  /* 0x0000e800ff881b82 */ /* 0x001e240000000a00 */
[----:B0-----:R-:W-:-:S05]  /*3220*/  @P1 IMAD.WIDE.U32 R136, R217, 0x10, R136 ;  /* 0x00000010d9881825 */ /* 0x001fca00078e0088 */
[----:B------:R0:W5:Y:S02]  /*3230*/  @P1 LDG.E.128 R132, desc[UR6][R136.64] ;  /* 0x0000000688841981 */ /* 0x000164000c1e1d00 */
[----:B0-----:R-:W-:-:S06]  /*3240*/  IMAD.WIDE.U32 R136, R217, 0x10, R224 ;  /* 0x00000010d9887825 */ /* 0x001fcc00078e00e0 */
[----:B------:R-:W5:Y:S01]  /*3250*/  LDG.E.128 R136, desc[UR6][R136.64] ;  /* 0x0000000688887981 */ /* 0x000f62000c1e1d00 */
[----:B------:R-:W-:Y:S05]  /*3260*/  @!P1 BRA `(.L_x_318) ;  /* 0x0000000000b49947 */ /* 0x000fea0003800000 */
[----:B-----5:R-:W-:Y:S02]  /*3270*/  PRMT R225, R136, 0x7632, R225 ;  /* 0x0000763288e17816 */ /* 0x020fe400000000e1 */
        /* <DEDUP_REMOVED lines=8> */
[C---:B------:R-:W-:Y:S02]  /*3300*/  SHF.L.U32 R227, R137.reuse, 0x10, RZ ;  /* 0x0000001089e37819 */ /* 0x040fe400000006ff */
[----:B------:R-:W-:Y:S01]  /*3310*/  PRMT R228, R137, 0x7632, R228 ;  /* 0x0000763289e47816 */ /* 0x000fe200000000e4 */
[----:B------:R-:W-:Y:S01]  /*3320*/  FFMA.FTZ R224, R136, R224, R174 ;  /* 0x000000e088e07223 */ /* 0x000fe200000100ae */
[----:B------:R-:W-:Y:S02]  /*3330*/  SHF.L.U32 R136, R37, 0x10, RZ ;  /* 0x0000001025887819 */ /* 0x000fe400000006ff */
[----:B------:R-:W-:-:S02]  /*3340*/  SHF.L.U32 R174, R133, 0x10, RZ ;  /* 0x0000001085ae7819 */ /* 0x000fc400000006ff */
[----:B------:R-:W-:Y:S02]  /*3350*/  SHF.L.U32 R228, R228, 0x10, RZ ;  /* 0x00000010e4e47819 */ /* 0x000fe400000006ff */
[----:B------:R-:W-:Y:S01]  /*3360*/  SHF.L.U32 R137, R6, 0x10, RZ ;  /* 0x0000001006897819 */ /* 0x000fe200000006ff */
[----:B------:R-:W-:Y:S01]  /*3370*/  FFMA.FTZ R227, R227, R136, R174 ;  /* 0x00000088e3e37223 */ /* 0x000fe200000100ae */
[----:B------:R-:W-:Y:S02]  /*3380*/  PRMT R136, R133, 0x7632, R136 ;  /* 0x0000763285887816 */ /* 0x000fe40000000088 */
[----:B------:R-:W-:Y:S02]  /*3390*/  SHF.L.U32 R226, R138, 0x10, RZ ;  /* 0x000000108ae27819 */ /* 0x000fe400000006ff */
[----:B------:R-:W-:Y:S02]  /*33a0*/  SHF.L.U32 R136, R136, 0x10, RZ ;  /* 0x0000001088887819 */ /* 0x000fe400000006ff */
[----:B------:R-:W-:-:S02]  /*33b0*/  PRMT R230, R138, 0x7632, R230 ;  /* 0x000076328ae67816 */ /* 0x000fc400000000e6 */
[C---:B------:R-:W-:Y:S01]  /*33c0*/  SHF.L.U32 R229, R139.reuse, 0x10, RZ ;  /* 0x000000108be57819 */ /* 0x040fe200000006ff */
[----:B------:R-:W-:Y:S01]  /*33d0*/  FFMA.FTZ R228, R228, R137, R136 ;  /* 0x00000089e4e47223 */ /* 0x000fe20000010088 */
[----:B------:R-:W-:Y:S02]  /*33e0*/  SHF.L.U32 R136, R38, 0x10, RZ ;  /* 0x0000001026887819 */ /* 0x000fe400000006ff */
[----:B------:R-:W-:Y:S02]  /*33f0*/  SHF.L.U32 R137, R134, 0x10, RZ ;  /* 0x0000001086897819 */ /* 0x000fe400000006ff */
[----:B------:R-:W-:Y:S02]  /*3400*/  SHF.L.U32 R230, R230, 0x10, RZ ;  /* 0x00000010e6e67819 */ /* 0x000fe400000006ff */
[----:B------:R-:W-:Y:S01]  /*3410*/  PRMT R232, R139, 0x7632, R232 ;  /* 0x000076328be87816 */ /* 0x000fe200000000e8 */
[----:B------:R-:W-:Y:S01]  /*3420*/  FFMA.FTZ R226, R226, R136, R137 ;  /* 0x00000088e2e27223 */ /* 0x000fe20000010089 */
[----:B------:R-:W-:-:S02]  /*3430*/  PRMT R136, R134, 0x7632, R136 ;  /* 0x0000763286887816 */ /* 0x000fc40000000088 */
[----:B------:R-:W-:Y:S02]  /*3440*/  SHF.L.U32 R137, R5, 0x10, RZ ;  /* 0x0000001005897819 */ /* 0x000fe400000006ff */
[----:B------:R-:W-:Y:S02]  /*3450*/  SHF.L.U32 R136, R136, 0x10, RZ ;  /* 0x0000001088887819 */ /* 0x000fe400000006ff */
[----:B------:R-:W-:-:S03]  /*3460*/  SHF.L.U32 R232, R232, 0x10, RZ ;  /* 0x00000010e8e87819 */ /* 0x000fc600000006ff */
        /* <DEDUP_REMOVED lines=13> */
.L_x_318:
[C---:B-----5:R-:W-:Y:S02]  /*3540*/  SHF.L.U32 R224, R136.reuse, 0x10, RZ ;  /* 0x0000001088e07819 */ /* 0x060fe400000006ff */
[----:B------:R-:W-:Y:S02]  /*3550*/  PRMT R136, R136, 0x7632, R136 ;  /* 0x0000763288887816 */ /* 0x000fe40000000088 */
[----:B------:R-:W-:Y:S02]  /*3560*/  SHF.L.U32 R225, R7, 0x10, RZ ;  /* 0x0000001007e17819 */ /* 0x000fe400000006ff */
[----:B------:R-:W-:Y:S02]  /*3570*/  SHF.L.U32 R136, R136, 0x10, RZ ;  /* 0x0000001088887819 */ /* 0x000fe400000006ff */
[----:B------:R-:W-:Y:S02]  /*3580*/  PRMT R228, R137, 0x7632, R228 ;  /* 0x0000763289e47816 */ /* 0x000fe400000000e4 */
[----:B------:R-:W-:Y:S01]  /*3590*/  SHF.L.U32 R174, R36, 0x10, RZ ;  /* 0x0000001024ae7819 */ /* 0x000fe200000006ff */
[----:B------:R-:W-:Y:S01]  /*35a0*/  FMUL.FTZ R225, R136, R225 ;  /* 0x000000e188e17220 */ /* 0x000fe20000410000 */
[----:B------:R-:W-:-:S02]  /*35b0*/  SHF.L.U32 R228, R228, 0x10, RZ ;  /* 0x00000010e4e47819 */ /* 0x000fc400000006ff */
[----:B------:R-:W-:Y:S01]  /*35c0*/  SHF.L.U32 R136, R6, 0x10, RZ ;  /* 0x0000001006887819 */ /* 0x000fe200000006ff */
[----:B------:R-:W-:Y:S01]  /*35d0*/  FMUL.FTZ R224, R224, R174 ;  /* 0x000000aee0e07220 */ /* 0x000fe20000410000 */
[----:B------:R-:W-:Y:S02]  /*35e0*/  SHF.L.U32 R226, R138, 0x10, RZ ;  /* 0x000000108ae27819 */ /* 0x000fe400000006ff */
[C---:B------:R-:W-:Y:S01]  /*35f0*/  SHF.L.U32 R229, R139.reuse, 0x10, RZ ;  /* 0x000000108be57819 */ /* 0x040fe200000006ff */
[----:B------:R-:W-:Y:S01]  /*3600*/  FMUL.FTZ R228, R228, R136 ;  /* 0x00000088e4e47220 */ /* 0x000fe20000410000 */
[----:B------:R-:W-:Y:S02]  /*3610*/  PRMT R138, R138, 0x7632, R138 ;  /* 0x000076328a8a7816 */ /* 0x000fe4000000008a */
[----:B------:R-:W-:Y:S02]  /*3620*/  PRMT R139, R139, 0x7632, R139 ;  /* 0x000076328b8b7816 */ /* 0x000fe4000000008b */
[----:B------:R-:W-:-:S02]  /*3630*/  SHF.L.U32 R227, R137, 0x10, RZ ;  /* 0x0000001089e37819 */ /* 0x000fc400000006ff */
[----:B------:R-:W-:Y:S02]  /*3640*/  SHF.L.U32 R175, R37, 0x10, RZ ;  /* 0x0000001025af7819 */ /* 0x000fe400000006ff */
[----:B------:R-:W-:Y:S02]  /*3650*/  SHF.L.U32 R174, R38, 0x10, RZ ;  /* 0x0000001026ae7819 */ /* 0x000fe400000006ff */
[----:B------:R-:W-:Y:S01]  /*3660*/  SHF.L.U32 R138, R138, 0x10, RZ ;  /* 0x000000108a8a7819 */ /* 0x000fe200000006ff */
[----:B------:R-:W-:Y:S01]  /*3670*/  FMUL.FTZ R227, R227, R175 ;  /* 0x000000afe3e37220 */ /* 0x000fe20000410000 */
[----:B------:R-:W-:Y:S01]  /*3680*/  SHF.L.U32 R230, R5, 0x10, RZ ;  /* 0x0000001005e67819 */ /* 0x000fe200000006ff */
[----:B------:R-:W-:Y:S01]  /*3690*/  FMUL.FTZ R226, R226, R174 ;  /* 0x000000aee2e27220 */ /* 0x000fe20000410000 */
[----:B------:R-:W-:Y:S02]  /*36a0*/  SHF.L.U32 R136, R39, 0x10, RZ ;  /* 0x0000001027887819 */ /* 0x000fe400000006ff */
[----:B------:R-:W-:Y:S01]  /*36b0*/  SHF.L.U32 R139, R139, 0x10, RZ ;  /* 0x000000108b8b7819 */ /* 0x000fe200000006ff */
[----:B------:R-:W-:Y:S01]  /*36c0*/  FMUL.FTZ R230, R138, R230 ;  /* 0x000000e68ae67220 */ /* 0x000fe20000410000 */
[----:B------:R-:W-:Y:S01]  /*36d0*/  SHF.L.U32 R232, R4, 0x10, RZ ;  /* 0x0000001004e87819 */ /* 0x000fe200000006ff */
[----:B------:R-:W-:Y:S01]  /*36e0*/  FMUL.FTZ R229, R229, R136 ;  /* 0x00000088e5e57220 */ /* 0x000fe20000410000 */
[----:B------:R-:W-:-:S02]  /*36f0*/  F2FP.BF16.F32.PACK_AB R137, R228, R227 ;  /* 0x000000e3e489723e */ /* 0x000fc400000010ff */
[----:B------:R-:W-:Y:S01]  /*3700*/  F2FP.BF16.F32.PACK_AB R138, R230, R226 ;  /* 0x000000e2e68a723e */ /* 0x000fe200000010ff */
[----:B------:R-:W-:Y:S01]  /*3710*/  FMUL.FTZ R232, R139, R232 ;  /* 0x000000e88be87220 */ /* 0x000fe20000410000 */
[----:B------:R-:W-:-:S04]  /*3720*/  F2FP.BF16.F32.PACK_AB R136, R225, R224 ;  /* 0x000000e0e188723e */ /* 0x000fc800000010ff */
[----:B------:R-:W-:-:S07]  /*3730*/  F2FP.BF16.F32.PACK_AB R139, R232, R229 ;  /* 0x000000e5e88b723e */ /* 0x000fce00000010ff */
.L_x_319:
[----:B------:R-:W0:Y:S01]  /*3740*/  LDC.64 R174, c[0x0][0x3a8] ;  /* 0x0000ea00ffae7b82 */ /* 0x000e220000000a00 */
[----:B------:R-:W-:Y:S01]  /*3750*/  UMOV UR9, 0xffffffff ;  /* 0xffffffff00097882 */ /* 0x000fe20000000000 */
[----:B0-----:R-:W-:-:S05]  /*3760*/  IMAD.WIDE.U32 R174, R217, 0x10, R174 ;  /* 0x00000010d9ae7825 */ /* 0x001fca00078e00ae */
[----:B------:R0:W-:Y:S02]  /*3770*/  STG.E.128 desc[UR6][R174.64], R136 ;  /* 0x00000088ae007986 */ /* 0x0001e4000c101d06 */
[----:B0-----:R-:W-:Y:S01]  /*3780*/  FADD.FTZ R136, RZ, R150 ;  /* 0x00000096ff887221 */ /* 0x001fe20000010000 */
[----:B------:R-:W0:Y:S03]  /*3790*/  S2R R137, SR_TID.X ;  /* 0x0000000000897919 */ /* 0x000e260000002100 */
        /* <DEDUP_REMOVED lines=8> */
[----:B0-----:R-:W-:-:S03]  /*3820*/  LOP3.LUT P2, RZ, R137, 0x1f, RZ, 0xc0, !PT ;  /* 0x0000001f89ff7812 */ /* 0x001fc6000784c0ff */
        /* <DEDUP_REMOVED lines=55> */
[----:B------:R-:W-:Y:S06]  /*3ba0*/  BRA.DIV UR9, `(.L_x_320) ;  /* 0x0000007e09e47947 */ /* 0x000fec000b800000 */
        /* <DEDUP_REMOVED lines=149> */
.L_x_354:
[----:B------:R-:W-:Y:S01]  /*4500*/  FMUL.FTZ R137, R250, R250 ;  /* 0x000000fafa897220 */ /* 0x000fe20000410000 */
[----:B------:R-:W-:Y:S01]  /*4510*/  ISETP.NE.AND P0, PT, RZ, UR4, PT ;  /* 0x00000004ff007c0c */ /* 0x000fe2000bf05270 */
[----:B01----:R-:W-:-:S03]  /*4520*/  FADD.FTZ R136, R136, R176 ;  /* 0x000000b088887221 */ /* 0x003fc60000010000 */
[----:B------:R-:W-:Y:S01]  /*4530*/  FSEL R137, R137, RZ, P0 ;  /* 0x000000ff89897208 */ /* 0x000fe20000000000 */
[----:B------:R-:W-:Y:S01]  /*4540*/  FFMA.FTZ R136, R136, R174, UR5 ;  /* 0x0000000588887e23 */ /* 0x000fe200080100ae */
[----:B------:R-:W-:-:S03]  /*4550*/  FSEL R175, R250, RZ, !P0 ;  /* 0x000000fffaaf7208 */ /* 0x000fc60004000000 */
[----:B------:R-:W-:Y:S01]  /*4560*/  FADD.FTZ R136, R136, R137 ;  /* 0x0000008988887221 */ /* 0x000fe20000010000 */
[----:B------:R-:W-:Y:S01]  /*4570*/  SHF.L.U32 R137, R96, 0x10, RZ ;  /* 0x0000001060897819 */ /* 0x000fe200000006ff */
[C---:B------:R-:W-:Y:S01]  /*4580*/  FADD.FTZ R150, -R175.reuse, R150 ;  /* 0x00000096af967221 */ /* 0x040fe20000010100 */
[C---:B------:R-:W-:Y:S01]  /*4590*/  FADD.FTZ R143, -R175.reuse, R143 ;  /* 0x0000008faf8f7221 */ /* 0x040fe20000010100 */
[----:B------:R0:W1:Y:S01]  /*45a0*/  MUFU.RSQ R174, R136 ;  /* 0x0000008800ae7308 */ /* 0x0000620000001400 */
[C---:B------:R-:W-:Y:S01]  /*45b0*/  FADD.FTZ R149, -R175.reuse, R149 ;  /* 0x00000095af957221 */ /* 0x040fe20000010100 */
[C---:B------:R-:W-:Y:S01]  /*45c0*/  FADD.FTZ R144, -R175.reuse, R144 ;  /* 0x00000090af907221 */ /* 0x040fe20000010100 */
[C---:B------:R-:W-:Y:S01]  /*45d0*/  FADD.FTZ R138, -R175.reuse, R148 ;  /* 0x00000094af8a7221 */ /* 0x040fe20000010100 */
[C---:B------:R-:W-:Y:S01]  /*45e0*/  FADD.FTZ R145, -R175.reuse, R145 ;  /* 0x00000091af917221 */ /* 0x040fe20000010100 */
[C---:B------:R-:W-:Y:S01]  /*45f0*/  FADD.FTZ R139, -R175.reuse, R147 ;  /* 0x00000093af8b7221 */ /* 0x040fe20000010100 */
[----:B------:R-:W-:Y:S01]  /*4600*/  FADD.FTZ R146, -R175, R146 ;  /* 0x00000092af927221 */ /* 0x000fe20000010100 */
[----:B0-----:R-:W-:Y:S01]  /*4610*/  SHF.L.U32 R136, R128, 0x10, RZ ;  /* 0x0000001080887819 */ /* 0x001fe200000006ff */
[C---:B-1----:R-:W-:Y:S01]  /*4620*/  FMUL.FTZ R150, R174.reuse, R150 ;  /* 0x00000096ae967220 */ /* 0x042fe20000410000 */
[C---:B------:R-:W-:Y:S01]  /*4630*/  FMUL.FTZ R143, R174.reuse, R143 ;  /* 0x0000008fae8f7220 */ /* 0x040fe20000410000 */
[C---:B------:R-:W-:Y:S01]  /*4640*/  FMUL.FTZ R149, R174.reuse, R149 ;  /* 0x00000095ae957220 */ /* 0x040fe20000410000 */
[----:B------:R-:W-:Y:S01]  /*4650*/  FMUL.FTZ R144, R174, R144 ;  /* 0x00000090ae907220 */ /* 0x000fe20000410000 */
[----:B------:R-:W-:Y:S01]  /*4660*/  FFMA.FTZ R150, R150, R136, R137 ;  /* 0x0000008896967223 */ /* 0x000fe20000010089 */
[----:B------:R-:W-:Y:S01]  /*4670*/  SHF.L.U32 R136, R3, 0x10, RZ ;  /* 0x0000001003887819 */ /* 0x000fe200000006ff */
[----:B------:R-:W-:Y:S01]  /*4680*/  FMUL.FTZ R138, R174, R138 ;  /* 0x0000008aae8a7220 */ /* 0x000fe20000410000 */
[----:B------:R-:W-:Y:S01]  /*4690*/  SHF.L.U32 R137, R2, 0x10, RZ ;  /* 0x0000001002897819 */ /* 0x000fe200000006ff */
[C---:B------:R-:W-:Y:S01]  /*46a0*/  FMUL.FTZ R145, R174.reuse, R145 ;  /* 0x00000091ae917220 */ /* 0x040fe20000410000 */
[C---:B------:R-:W-:Y:S01]  /*46b0*/  FMUL.FTZ R139, R174.reuse, R139 ;  /* 0x0000008bae8b7220 */ /* 0x040fe20000410000 */
[----:B------:R-:W-:-:S02]  /*46c0*/  FMUL.FTZ R146, R174, R146 ;  /* 0x00000092ae927220 */ /* 0x000fc40000410000 */
[----:B------:R-:W-:Y:S01]  /*46d0*/  FFMA.FTZ R143, R143, R136, R137 ;  /* 0x000000888f8f7223 */ /* 0x000fe20000010089 */
[----:B------:R-:W-:Y:S02]  /*46e0*/  SHF.L.U32 R136, R129, 0x10, RZ ;  /* 0x0000001081887819 */ /* 0x000fe400000006ff */
[----:B------:R-:W-:-:S05]  /*46f0*/  SHF.L.U32 R137, R97, 0x10, RZ ;  /* 0x0000001061897819 */ /* 0x000fca00000006ff */
        /* <DEDUP_REMOVED lines=15> */
[----:B------:R-:W-:Y:S02]  /*47f0*/  FFMA.FTZ R146, R146, R136, R137 ;  /* 0x0000008892927223 */ /* 0x000fe40000010089 */
[----:B------:R-:W0:Y:S02]  /*4800*/  @!P2 LDC.64 R136, c[0x0][0x3c0] ;  /* 0x0000f000ff88ab82 */ /* 0x000e240000000a00 */
[----:B0-----:R-:W-:-:S05]  /*4810*/  @!P2 IMAD.WIDE R136, R156, 0x4, R136 ;  /* 0x000000049c88a825 */ /* 0x001fca00078e0288 */
[----:B------:R0:W-:Y:S04]  /*4820*/  @!P2 STG.E desc[UR6][R136.64], R250 ;  /* 0x000000fa8800a986 */ /* 0x0001e8000c101906 */
[----:B0-----:R-:W2:Y:S01]  /*4830*/  LDL R250, [R1+0x1c] ;  /* 0x00001c0001fa7983 */ /* 0x001ea20000100800 */
[----:B------:R-:W0:Y:S01]  /*4840*/  @!P2 LDC.64 R136, c[0x0][0x3c8] ;  /* 0x0000f200ff88ab82 */ /* 0x000e220000000a00 */
[----:B------:R-:W-:Y:S01]  /*4850*/  F2FP.BF16.F32.PACK_AB R139, R146, R139 ;  /* 0x0000008b928b723e */ /* 0x000fe200000010ff */
[----:B------:R-:W-:Y:S01]  /*4860*/  FADD.FTZ R151, -R175, R151 ;  /* 0x00000097af977221 */ /* 0x000fe20000010100 */
[----:B------:R-:W-:Y:S01]  /*4870*/  F2FP.BF16.F32.PACK_AB R138, R145, R138 ;  /* 0x0000008a918a723e */ /* 0x000fe200000010ff */
[----:B------:R-:W-:Y:S01]  /*4880*/  FADD.FTZ R153, -R175, R153 ;  /* 0x00000099af997221 */ /* 0x000fe20000010100 */
[----:B------:R-:W-:Y:S01]  /*4890*/  SHF.L.U32 R148, R93, 0x10, RZ ;  /* 0x000000105d947819 */ /* 0x000fe200000006ff */
[C---:B------:R-:W-:Y:S01]  /*48a0*/  FADD.FTZ R157, -R175.reuse, R157 ;  /* 0x0000009daf9d7221 */ /* 0x040fe20000010100 */
[C---:B------:R-:W-:Y:S01]  /*48b0*/  FADD.FTZ R155, -R175.reuse, R155 ;  /* 0x0000009baf9b7221 */ /* 0x040fe20000010100 */
[----:B------:R-:W1:Y:S01]  /*48c0*/  LDC.64 R146, c[0x0][0x428] ;  /* 0x00010a00ff927b82 */ /* 0x000e620000000a00 */
[----:B------:R-:W-:-:S04]  /*48d0*/  FADD.FTZ R159, -R175, R159 ;  /* 0x0000009faf9f7221 */ /* 0x000fc80000010100 */
[----:B------:R-:W-:Y:S01]  /*48e0*/  FMUL.FTZ R159, R174, R159 ;  /* 0x0000009fae9f7220 */ /* 0x000fe20000410000 */
[----:B0-----:R-:W-:-:S05]  /*48f0*/  @!P2 IMAD.WIDE R136, R156, 0x4, R136 ;  /* 0x000000049c88a825 */ /* 0x001fca00078e0288 */
[----:B------:R0:W-:Y:S02]  /*4900*/  @!P2 STG.E desc[UR6][R136.64], R174 ;  /* 0x000000ae8800a986 */ /* 0x0001e4000c101906 */
[----:B0-----:R-:W-:Y:S01]  /*4910*/  F2FP.BF16.F32.PACK_AB R137, R144, R149 ;  /* 0x000000959089723e */ /* 0x001fe200000010ff */
[----:B-1----:R-:W-:Y:S01]  /*4920*/  IMAD.WIDE.U32 R144, R140, 0x10, R146 ;  /* 0x000000108c907825 */ /* 0x002fe200078e0092 */
[----:B------:R-:W-:-:S03]  /*4930*/  F2FP.BF16.F32.PACK_AB R136, R143, R150 ;  /* 0x000000968f88723e */ /* 0x000fc600000010ff */
[----:B------:R-:W-:Y:S01]  /*4940*/  FMUL.FTZ R140, R174, R151 ;  /* 0x00000097ae8c7220 */ /* 0x000fe20000410000 */
[----:B------:R-:W-:Y:S01]  /*4950*/  SHF.L.U32 R143, R124, 0x10, RZ ;  /* 0x000000107c8f7819 */ /* 0x000fe200000006ff */
[----:B------:R-:W0:Y:S01]  /*4960*/  LDC.64 R150, c[0x0][0x428] ;  /* 0x00010a00ff967b82 */ /* 0x000e220000000a00 */
[----:B------:R-:W-:Y:S01]  /*4970*/  SHF.L.U32 R147, R92, 0x10, RZ ;  /* 0x000000105c937819 */ /* 0x000fe200000006ff */
[----:B------:R1:W-:Y:S01]  /*4980*/  STG.E.128 desc[UR6][R144.64], R136 ;  /* 0x0000008890007986 */ /* 0x0003e2000c101d06 */
[----:B------:R-:W-:-:S03]  /*4990*/  SHF.L.U32 R146, R125, 0x10, RZ ;  /* 0x000000107d927819 */ /* 0x000fc600000006ff */
[----:B------:R-:W-:Y:S01]  /*49a0*/  FFMA.FTZ R140, R140, R143, R147 ;  /* 0x0000008f8c8c7223 */ /* 0x000fe20000010093 */
[----:B------:R-:W-:Y:S01]  /*49b0*/  FADD.FTZ R143, -R175, R152 ;  /* 0x00000098af8f7221 */ /* 0x000fe20000010100 */
[----:B------:R-:W-:-:S03]  /*49c0*/  SHF.L.U32 R147, R220, 0x10, RZ ;  /* 0x00000010dc937819 */ /* 0x000fc600000006ff */
[----:B------:R-:W-:-:S04]  /*49d0*/  FMUL.FTZ R143, R174, R143 ;  /* 0x0000008fae8f7220 */ /* 0x000fc80000410000 */
[----:B------:R-:W-:Y:S01]  /*49e0*/  FFMA.FTZ R143, R143, R146, R148 ;  /* 0x000000928f8f7223 */ /* 0x000fe20000010094 */
[----:B------:R-:W-:Y:S02]  /*49f0*/  SHF.L.U32 R146, R218, 0x10, RZ ;  /* 0x00000010da927819 */ /* 0x000fe400000006ff */
[----:B------:R-:W-:Y:S01]  /*4a00*/  SHF.L.U32 R148, R206, 0x10, RZ ;  /* 0x00000010ce947819 */ /* 0x000fe200000006ff */
[----:B-1----:R-:W-:Y:S01]  /*4a10*/  FADD.FTZ R137, -R175, R158 ;  /* 0x0000009eaf897221 */ /* 0x002fe20000010100 */
[----:B------:R-:W-:Y:S01]  /*4a20*/  SHF.L.U32 R139, R208, 0x10, RZ ;  /* 0x00000010d08b7819 */ /* 0x000fe200000006ff */
[----:B------:R-:W-:Y:S01]  /*4a30*/  FMUL.FTZ R138, R174, R153 ;  /* 0x00000099ae8a7220 */ /* 0x000fe20000410000 */
[----:B------:R-:W-:Y:S01]  /*4a40*/  SHF.L.U32 R144, R216, 0x10, RZ ;  /* 0x00000010d8907819 */ /* 0x000fe200000006ff */
[----:B------:R-:W-:Y:S01]  /*4a50*/  FMUL.FTZ R136, R174, R137 ;  /* 0x00000089ae887220 */ /* 0x000fe20000410000 */
[----:B------:R-:W-:Y:S02]  /*4a60*/  SHF.L.U32 R137, R207, 0x10, RZ ;  /* 0x00000010cf897819 */ /* 0x000fe400000006ff */
[----:B------:R-:W-:-:S03]  /*4a70*/  SHF.L.U32 R145, R219, 0x10, RZ ;  /* 0x00000010db917819 */ /* 0x000fc600000006ff */
[----:B------:R-:W-:Y:S01]  /*4a80*/  FFMA.FTZ R136, R136, R137, R139 ;  /* 0x0000008988887223 */ /* 0x000fe2000001008b */
[----:B------:R-:W-:Y:S02]  /*4a90*/  SHF.L.U32 R137, R126, 0x10, RZ ;  /* 0x000000107e897819 */ /* 0x000fe400000006ff */
[----:B------:R-:W-:-:S05]  /*4aa0*/  SHF.L.U32 R139, R94, 0x10, RZ ;  /* 0x000000105e8b7819 */ /* 0x000fca00000006ff */
[----:B------:R-:W-:Y:S01]  /*4ab0*/  FFMA.FTZ R138, R138, R137, R139 ;  /* 0x000000898a8a7223 */ /* 0x000fe2000001008b */
[----:B------:R-:W-:Y:S01]  /*4ac0*/  FMUL.FTZ R137, R174, R157 ;  /* 0x0000009dae897220 */ /* 0x000fe20000410000 */
[----:B------:R-:W-:-:S03]  /*4ad0*/  FADD.FTZ R139, -R175, R154 ;  /* 0x0000009aaf8b7221 */ /* 0x000fc60000010100 */
[----:B------:R-:W-:Y:S01]  /*4ae0*/  FFMA.FTZ R137, R137, R144, R146 ;  /* 0x0000009089897223 */ /* 0x000fe20000010092 */
[----:B------:R-:W-:Y:S01]  /*4af0*/  SHF.L.U32 R144, R127, 0x10, RZ ;  /* 0x000000107f907819 */ /* 0x000fe200000006ff */
[----:B------:R-:W-:Y:S01]  /*4b00*/  FMUL.FTZ R139, R174, R139 ;  /* 0x0000008bae8b7220 */ /* 0x000fe20000410000 */
[----:B------:R-:W-:Y:S02]  /*4b10*/  SHF.L.U32 R146, R95, 0x10, RZ ;  /* 0x000000105f927819 */ /* 0x000fe400000006ff */
[----:B------:R-:W-:Y:S02]  /*4b20*/  F2FP.BF16.F32.PACK_AB R138, R137, R138 ;  /* 0x0000008a898a723e */ /* 0x000fe400000010ff */
[----:B------:R-:W-:Y:S01]  /*4b30*/  F2FP.BF16.F32.PACK_AB R137, R136, R143 ;  /* 0x0000008f8889723e */ /* 0x000fe200000010ff */
[----:B------:R-:W-:Y:S01]  /*4b40*/  FFMA.FTZ R139, R139, R144, R146 ;  /* 0x000000908b8b7223 */ /* 0x000fe20000010092 */
[----:B------:R-:W-:Y:S01]  /*4b50*/  FMUL.FTZ R144, R174, R155 ;  /* 0x0000009bae907220 */ /* 0x000fe20000410000 */
[----:B------:R-:W-:Y:S01]  /*4b60*/  SHF.L.U32 R146, R205, 0x10, RZ ;  /* 0x00000010cd927819 */ /* 0x000fe200000006ff */
[----:B------:R-:W-:-:S02]  /*4b70*/  FADD.FTZ R143, -R175, R194 ;  /* 0x000000c2af8f7221 */ /* 0x000fc40000010100 */
[----:B------:R-:W-:Y:S02]  /*4b80*/  FFMA.FTZ R144, R144, R145, R147 ;  /* 0x0000009190907223 */ /* 0x000fe40000010093 */
[----:B------:R-:W-:Y:S01]  /*4b90*/  FFMA.FTZ R159, R159, R146, R148 ;  /* 0x000000929f9f7223 */ /* 0x000fe20000010094 */
[----:B------:R-:W-:Y:S01]  /*4ba0*/  PRMT R146, R79, 0x7632, R146 ;  /* 0x000076324f927816 */ /* 0x000fe20000000092 */
[----:B------:R-:W-:Y:S01]  /*4bb0*/  FMUL.FTZ R143, R174, R143 ;  /* 0x0000008fae8f7220 */ /* 0x000fe20000410000 */
[----:B------:R-:W-:Y:S02]  /*4bc0*/  F2FP.BF16.F32.PACK_AB R139, R144, R139 ;  /* 0x0000008b908b723e */ /* 0x000fe400000010ff */
[----:B------:R-:W-:Y:S02]  /*4bd0*/  SHF.L.U32 R146, R146, 0x10, RZ ;  /* 0x0000001092927819 */ /* 0x000fe400000006ff */
[----:B------:R-:W-:Y:S01]  /*4be0*/  F2FP.BF16.F32.PACK_AB R136, R159, R140 ;  /* 0x0000008c9f88723e */ /* 0x000fe200000010ff */
[----:B0-----:R-:W-:-:S04]  /*4bf0*/  IMAD.WIDE.U32 R140, R141, 0x10, R150 ;  /* 0x000000108d8c7825 */ /* 0x001fc800078e0096 */
[----:B------:R-:W-:Y:S01]  /*4c00*/  FADD.FTZ R209, -R175, R209 ;  /* 0x000000d1afd17221 */ /* 0x000fe20000010100 */
[----:B------:R0:W-:Y:S03]  /*4c10*/  STG.E.128 desc[UR6][R140.64], R136 ;  /* 0x000000888c007986 */ /* 0x0001e6000c101d06 */
[----:B------:R-:W-:Y:S01]  /*4c20*/  FMUL.FTZ R152, R174, R209 ;  /* 0x000000d1ae987220 */ /* 0x000fe20000410000 */
[----:B------:R-:W-:-:S04]  /*4c30*/  PRMT R154, R105, 0x7632, R154 ;  /* 0x00007632699a7816 */ /* 0x000fc8000000009a */
[----:B------:R-:W-:Y:S02]  /*4c40*/  SHF.L.U32 R154, R154, 0x10, RZ ;  /* 0x000000109a9a7819 */ /* 0x000fe400000006ff */
[----:B0-----:R-:W-:-:S04]  /*4c50*/  PRMT R136, R73, 0x7632, R136 ;  /* 0x0000763249887816 */ /* 0x001fc80000000088 */
[----:B------:R-:W-:Y:S02]  /*4c60*/  SHF.L.U32 R136, R136, 0x10, RZ ;  /* 0x0000001088887819 */ /* 0x000fe400000006ff */
[----:B------:R-:W-:-:S04]  /*4c70*/  PRMT R138, R74, 0x7632, R138 ;  /* 0x000076324a8a7816 */ /* 0x000fc8000000008a */
[----:B------:R-:W-:Y:S01]  /*4c80*/  SHF.L.U32 R138, R138, 0x10, RZ ;  /* 0x000000108a8a7819 */ /* 0x000fe200000006ff */
[----:B------:R-:W-:Y:S01]  /*4c90*/  FADD.FTZ R225, -R175, R225 ;  /* 0x000000e1afe17221 */ /* 0x000fe20000010100 */
[----:B------:R-:W-:Y:S01]  /*4ca0*/  PRMT R139, R75, 0x7632, R139 ;  /* 0x000076324b8b7816 */ /* 0x000fe2000000008b */
[----:B------:R-:W-:Y:S02]  /*4cb0*/  FADD.FTZ R215, -R175, R215 ;  /* 0x000000d7afd77221 */ /* 0x000fe40000010100 */
[C---:B------:R-:W-:Y:S01]  /*4cc0*/  FMUL.FTZ R157, R174.reuse, R225 ;  /* 0x000000e1ae9d7220 */ /* 0x040fe20000410000 */
[----:B------:R-:W-:Y:S01]  /*4cd0*/  SHF.L.U32 R139, R139, 0x10, RZ ;  /* 0x000000108b8b7819 */ /* 0x000fe200000006ff */
[----:B------:R-:W-:Y:S01]  /*4ce0*/  FMUL.FTZ R194, R174, R215 ;  /* 0x000000d7aec27220 */ /* 0x000fe20000410000 */
[----:B------:R-:W3:Y:S04]  /*4cf0*/  LDL R225, [R1+0x8] ;  /* 0x0000080001e17983 */ /* 0x000ee80000100800 */
[----:B------:R-:W4:Y:S01]  /*4d00*/  LDL R215, [R1+0xc] ;  /* 0x00000c0001d77983 */ /* 0x000f220000100800 */
[----:B--2---:R-:W-:-:S03]  /*4d10*/  SHF.L.U32 R144, R250, 0x10, RZ ;  /* 0x00000010fa907819 */ /* 0x004fc600000006ff */
[----:B------:R-:W2:Y:S02]  /*4d20*/  LDL R250, [R1+0x18] ;  /* 0x0000180001fa7983 */ /* 0x000ea40000100800 */
[----:B------:R-:W-:Y:S01]  /*4d30*/  FFMA.FTZ R147, R143, R144, R146 ;  /* 0x000000908f937223 */ /* 0x000fe20000010092 */
[----:B------:R-:W-:Y:S02]  /*4d40*/  PRMT R143, R104, 0x7632, R143 ;  /* 0x00007632688f7816 */ /* 0x000fe4000000008f */
[----:B------:R-:W-:Y:S02]  /*4d50*/  PRMT R144, R72, 0x7632, R144 ;  /* 0x0000763248907816 */ /* 0x000fe40000000090 */
[----:B------:R-:W-:Y:S02]  /*4d60*/  SHF.L.U32 R143, R143, 0x10, RZ ;  /* 0x000000108f8f7819 */ /* 0x000fe400000006ff */
[----:B------:R-:W-:-:S05]  /*4d70*/  SHF.L.U32 R137, R144, 0x10, RZ ;  /* 0x0000001090897819 */ /* 0x000fca00000006ff */
[----:B------:R-:W-:Y:S01]  /*4d80*/  FFMA.FTZ R152, R152, R143, R137 ;  /* 0x0000008f98987223 */ /* 0x000fe20000010089 */
[----:B------:R-:W-:Y:S02]  /*4d90*/  FADD.FTZ R137, -R175, R212 ;  /* 0x000000d4af897221 */ /* 0x000fe40000010100 */
[----:B------:R-:W5:Y:S02]  /*4da0*/  LDL R212, [R1+0x14] ;  /* 0x0000140001d47983 */ /* 0x000f640000100800 */
[----:B------:R-:W-:-:S04]  /*4db0*/  FMUL.FTZ R137, R174, R137 ;  /* 0x00000089ae897220 */ /* 0x000fc80000410000 */
[--C-:B------:R-:W-:Y:S01]  /*4dc0*/  FFMA.FTZ R154, R137, R154, R136.reuse ;  /* 0x0000009a899a7223 */ /* 0x100fe20000010088 */
[----:B------:R-:W-:Y:S01]  /*4dd0*/  PRMT R136, R106, 0x7632, R136 ;  /* 0x000076326a887816 */ /* 0x000fe20000000088 */
[----:B------:R-:W-:Y:S02]  /*4de0*/  FADD.FTZ R137, -R175, R214 ;  /* 0x000000d6af897221 */ /* 0x000fe40000010100 */
[----:B------:R-:W2:Y:S01]  /*4df0*/  LDL R214, [R1+0x10] ;  /* 0x0000100001d67983 */ /* 0x000ea20000100800 */
[----:B------:R-:W-:Y:S01]  /*4e00*/  SHF.L.U32 R136, R136, 0x10, RZ ;  /* 0x0000001088887819 */ /* 0x000fe200000006ff */
[----:B------:R-:W-:-:S04]  /*4e10*/  FMUL.FTZ R137, R174, R137 ;  /* 0x00000089ae897220 */ /* 0x000fc80000410000 */
[----:B------:R-:W-:Y:S01]  /*4e20*/  FFMA.FTZ R155, R137, R136, R138 ;  /* 0x00000088899b7223 */ /* 0x000fe2000001008a */
[----:B------:R-:W-:Y:S02]  /*4e30*/  PRMT R136, R100, 0x7632, R136 ;  /* 0x0000763264887816 */ /* 0x000fe40000000088 */
[----:B------:R-:W-:Y:S02]  /*4e40*/  PRMT R138, R68, 0x7632, R138 ;  /* 0x00007632448a7816 */ /* 0x000fe4000000008a */
[----:B------:R-:W-:Y:S02]  /*4e50*/  PRMT R137, R107, 0x7632, R137 ;  /* 0x000076326b897816 */ /* 0x000fe40000000089 */
[----:B------:R-:W-:Y:S02]  /*4e60*/  SHF.L.U32 R136, R136, 0x10, RZ ;  /* 0x0000001088887819 */ /* 0x000fe400000006ff */
[----:B------:R-:W-:Y:S02]  /*4e70*/  SHF.L.U32 R138, R138, 0x10, RZ ;  /* 0x000000108a8a7819 */ /* 0x000fe400000006ff */
[----:B------:R-:W-:-:S03]  /*4e80*/  SHF.L.U32 R137, R137, 0x10, RZ ;  /* 0x0000001089897819 */ /* 0x000fc600000006ff */
[----:B------:R-:W-:Y:S01]  /*4e90*/  FFMA.FTZ R157, R157, R136, R138 ;  /* 0x000000889d9d7223 */ /* 0x000fe2000001008a */
[----:B------:R-:W-:Y:S01]  /*4ea0*/  PRMT R136, R101, 0x7632, R136 ;  /* 0x0000763265887816 */ /* 0x000fe20000000088 */
[----:B------:R-:W-:Y:S01]  /*4eb0*/  FFMA.FTZ R194, R194, R137, R139 ;  /* 0x00000089c2c27223 */ /* 0x000fe2000001008b */
[----:B------:R-:W-:Y:S01]  /*4ec0*/  PRMT R138, R69, 0x7632, R138 ;  /* 0x00007632458a7816 */ /* 0x000fe2000000008a */
[----:B------:R-:W-:Y:S01]  /*4ed0*/  FADD.FTZ R137, -R175, R228 ;  /* 0x000000e4af897221 */ /* 0x000fe20000010100 */
[----:B------:R-:W-:Y:S01]  /*4ee0*/  SHF.L.U32 R136, R136, 0x10, RZ ;  /* 0x0000001088887819 */ /* 0x000fe200000006ff */
[----:B------:R-:W4:Y:S01]  /*4ef0*/  LDL R228, [R1+0x4] ;  /* 0x0000040001e47983 */ /* 0x000f220000100800 */
[----:B------:R-:W-:Y:S01]  /*4f00*/  SHF.L.U32 R138, R138, 0x10, RZ ;  /* 0x000000108a8a7819 */ /* 0x000fe200000006ff */
[----:B------:R-:W-:-:S04]  /*4f10*/  FMUL.FTZ R137, R174, R137 ;  /* 0x00000089ae897220 */ /* 0x000fc80000410000 */
[----:B------:R-:W-:Y:S01]  /*4f20*/  FFMA.FTZ R153, R137, R136, R138 ;  /* 0x0000008889997223 */ /* 0x000fe2000001008a */
[----:B------:R-:W-:Y:S02]  /*4f30*/  FADD.FTZ R137, -R175, R230 ;  /* 0x000000e6af897221 */ /* 0x000fe40000010100 */
[----:B------:R-:W3:Y:S01]  /*4f40*/  LDL R230, [R1] ;  /* 0x0000000001e67983 */ /* 0x000ee20000100800 */
[----:B------:R-:W-:Y:S02]  /*4f50*/  PRMT R176, R102, 0x7632, R176 ;  /* 0x0000763266b07816 */ /* 0x000fe400000000b0 */
[----:B------:R-:W-:Y:S01]  /*4f60*/  PRMT R136, R70, 0x7632, R136 ;  /* 0x0000763246887816 */ /* 0x000fe20000000088 */
[----:B------:R-:W-:Y:S01]  /*4f70*/  FMUL.FTZ R137, R174, R137 ;  /* 0x00000089ae897220 */ /* 0x000fe20000410000 */
[----:B------:R-:W-:Y:S02]  /*4f80*/  SHF.L.U32 R176, R176, 0x10, RZ ;  /* 0x00000010b0b07819 */ /* 0x000fe400000006ff */
[----:B------:R-:W-:-:S02]  /*4f90*/  SHF.L.U32 R136, R136, 0x10, RZ ;  /* 0x0000001088887819 */ /* 0x000fc400000006ff */
[----:B------:R-:W-:-:S03]  /*4fa0*/  PRMT R138, R71, 0x7632, R138 ;  /* 0x00007632478a7816 */ /* 0x000fc6000000008a */
[--C-:B------:R-:W-:Y:S01]  /*4fb0*/  FFMA.FTZ R176, R137, R176, R136.reuse ;  /* 0x000000b089b07223 */ /* 0x100fe20000010088 */
[----:B------:R-:W-:Y:S01]  /*4fc0*/  PRMT R136, R103, 0x7632, R136 ;  /* 0x0000763267887816 */ /* 0x000fe20000000088 */
[C---:B------:R-:W-:Y:S01]  /*4fd0*/  FADD.FTZ R137, -R175.reuse, R232 ;  /* 0x000000e8af897221 */ /* 0x040fe20000010100 */
[----:B------:R-:W-:Y:S02]  /*4fe0*/  SHF.L.U32 R138, R138, 0x10, RZ ;  /* 0x000000108a8a7819 */ /* 0x000fe400000006ff */
[----:B------:R-:W-:Y:S01]  /*4ff0*/  SHF.L.U32 R136, R136, 0x10, RZ ;  /* 0x0000001088887819 */ /* 0x000fe200000006ff */
[----:B------:R-:W-:Y:S01]  /*5000*/  FMUL.FTZ R137, R174, R137 ;  /* 0x00000089ae897220 */ /* 0x000fe20000410000 */
[----:B------:R-:W-:Y:S01]  /*5010*/  FADD.FTZ R161, -R175, R161 ;  /* 0x000000a1afa17221 */ /* 0x000fe20000010100 */
[----:B------:R-:W-:Y:S02]  /*5020*/  SHF.L.U32 R139, R88, 0x10, RZ ;  /* 0x00000010588b7819 */ /* 0x000fe400000006ff */
[----:B------:R-:W-:Y:S01]  /*5030*/  FFMA.FTZ R209, R137, R136, R138 ;  /* 0x0000008889d17223 */ /* 0x000fe2000001008a */
[----:B------:R-:W-:Y:S01]  /*5040*/  SHF.L.U32 R137, R120, 0x10, RZ ;  /* 0x0000001078897819 */ /* 0x000fe200000006ff */
[----:B------:R-:W-:-:S04]  /*5050*/  FMUL.FTZ R148, R174, R161 ;  /* 0x000000a1ae947220 */ /* 0x000fc80000410000 */
[----:B------:R-:W-:Y:S01]  /*5060*/  FFMA.FTZ R148, R148, R137, R139 ;  /* 0x0000008994947223 */ /* 0x000fe2000001008b */
[----:B------:R-:W-:Y:S01]  /*5070*/  FADD.FTZ R137, -R175, R168 ;  /* 0x000000a8af897221 */ /* 0x000fe20000010100 */
[----:B------:R-:W-:Y:S02]  /*5080*/  SHF.L.U32 R136, R221, 0x10, RZ ;  /* 0x00000010dd887819 */ /* 0x000fe400000006ff */
[----:B------:R-:W-:Y:S01]  /*5090*/  SHF.L.U32 R138, R222, 0x10, RZ ;  /* 0x00000010de8a7819 */ /* 0x000fe200000006ff */
[----:B------:R-:W-:-:S04]  /*50a0*/  FMUL.FTZ R137, R174, R137 ;  /* 0x00000089ae897220 */ /* 0x000fc80000410000 */
[----:B------:R-:W-:Y:S01]  /*50b0*/  FFMA.FTZ R143, R137, R136, R138 ;  /* 0x00000088898f7223 */ /* 0x000fe2000001008a */
[----:B------:R-:W-:Y:S01]  /*50c0*/  FADD.FTZ R137, -R175, R162 ;  /* 0x000000a2af897221 */ /* 0x000fe20000010100 */
[----:B------:R-:W-:Y:S02]  /*50d0*/  SHF.L.U32 R136, R121, 0x10, RZ ;  /* 0x0000001079887819 */ /* 0x000fe400000006ff */
[----:B------:R-:W-:Y:S01]  /*50e0*/  SHF.L.U32 R138, R89, 0x10, RZ ;  /* 0x00000010598a7819 */ /* 0x000fe200000006ff */
[C---:B------:R-:W-:Y:S01]  /*50f0*/  FMUL.FTZ R137, R174.reuse, R137 ;  /* 0x00000089ae897220 */ /* 0x040fe20000410000 */
[----:B------:R-:W-:Y:S01]  /*5100*/  FADD.FTZ R167, -R175, R167 ;  /* 0x000000a7afa77221 */ /* 0x000fe20000010100 */
[----:B------:R-:W-:Y:S02]  /*5110*/  SHF.L.U32 R139, R231, 0x10, RZ ;  /* 0x00000010e78b7819 */ /* 0x000fe400000006ff */
[----:B------:R-:W-:Y:S01]  /*5120*/  FFMA.FTZ R149, R137, R136, R138 ;  /* 0x0000008889957223 */ /* 0x000fe2000001008a */
[----:B------:R-:W-:Y:S01]  /*5130*/  SHF.L.U32 R137, R223, 0x10, RZ ;  /* 0x00000010df897819 */ /* 0x000fe200000006ff */
[----:B------:R-:W-:Y:S01]  /*5140*/  FMUL.FTZ R158, R174, R167 ;  /* 0x000000a7ae9e7220 */ /* 0x000fe20000410000 */
[----:B------:R-:W-:-:S03]  /*5150*/  FADD.FTZ R163, -R175, R163 ;  /* 0x000000a3afa37221 */ /* 0x000fc60000010100 */
[----:B------:R-:W-:Y:S01]  /*5160*/  FFMA.FTZ R158, R158, R137, R139 ;  /* 0x000000899e9e7223 */ /* 0x000fe2000001008b */
[----:B------:R-:W-:Y:S01]  /*5170*/  SHF.L.U32 R137, R122, 0x10, RZ ;  /* 0x000000107a897819 */ /* 0x000fe200000006ff */
[----:B------:R-:W-:Y:S01]  /*5180*/  FMUL.FTZ R150, R174, R163 ;  /* 0x000000a3ae967220 */ /* 0x000fe20000410000 */
[----:B------:R-:W-:-:S05]  /*5190*/  SHF.L.U32 R139, R90, 0x10, RZ ;  /* 0x000000105a8b7819 */ /* 0x000fca00000006ff */
        /* <DEDUP_REMOVED lines=9> */
[----:B------:R-:W-:Y:S01]  /*5230*/  FMUL.FTZ R137, R174, R137 ;  /* 0x00000089ae897220 */ /* 0x000fe20000410000 */
[----:B------:R-:W-:-:S03]  /*5240*/  FADD.FTZ R165, -R175, R165 ;  /* 0x000000a5afa57221 */ /* 0x000fc60000010100 */
[----:B------:R-:W-:Y:S01]  /*5250*/  FFMA.FTZ R151, R137, R136, R138 ;  /* 0x0000008889977223 */ /* 0x000fe2000001008a */
[----:B------:R-:W-:Y:S01]  /*5260*/  SHF.L.U32 R136, R235, 0x10, RZ ;  /* 0x00000010eb887819 */ /* 0x000fe200000006ff */
[----:B------:R-:W-:Y:S01]  /*5270*/  FMUL.FTZ R161, R174, R165 ;  /* 0x000000a5aea17220 */ /* 0x000fe20000410000 */
[----:B------:R-:W-:Y:S01]  /*5280*/  SHF.L.U32 R138, R236, 0x10, RZ ;  /* 0x00000010ec8a7819 */ /* 0x000fe200000006ff */
[----:B------:R-:W-:Y:S01]  /*5290*/  FADD.FTZ R137, -R175, R170 ;  /* 0x000000aaaf897221 */ /* 0x000fe20000010100 */
[----:B------:R-:W-:-:S03]  /*52a0*/  SHF.L.U32 R139, R84, 0x10, RZ ;  /* 0x00000010548b7819 */ /* 0x000fc600000006ff */
[----:B------:R-:W-:Y:S01]  /*52b0*/  FFMA.FTZ R161, R161, R136, R138 ;  /* 0x00000088a1a17223 */ /* 0x000fe2000001008a */
[----:B------:R-:W-:Y:S01]  /*52c0*/  FMUL.FTZ R136, R174, R137 ;  /* 0x00000089ae887220 */ /* 0x000fe20000410000 */
[----:B------:R-:W-:Y:S01]  /*52d0*/  SHF.L.U32 R137, R116, 0x10, RZ ;  /* 0x0000001074897819 */ /* 0x000fe200000006ff */
[C---:B------:R-:W-:Y:S01]  /*52e0*/  FADD.FTZ R183, -R175.reuse, R183 ;  /* 0x000000b7afb77221 */ /* 0x040fe20000010100 */
[----:B------:R-:W-:-:S03]  /*52f0*/  FADD.FTZ R171, -R175, R171 ;  /* 0x000000abafab7221 */ /* 0x000fc60000010100 */
[----:B------:R-:W-:Y:S01]  /*5300*/  FFMA.FTZ R136, R136, R137, R139 ;  /* 0x0000008988887223 */ /* 0x000fe2000001008b */
[----:B------:R-:W-:Y:S01]  /*5310*/  SHF.L.U32 R137, R237, 0x10, RZ ;  /* 0x00000010ed897819 */ /* 0x000fe200000006ff */
[----:B------:R-:W-:Y:S01]  /*5320*/  FMUL.FTZ R140, R174, R183 ;  /* 0x000000b7ae8c7220 */ /* 0x000fe20000410000 */
[----:B------:R-:W-:Y:S02]  /*5330*/  SHF.L.U32 R139, R238, 0x10, RZ ;  /* 0x00000010ee8b7819 */ /* 0x000fe400000006ff */
[----:B------:R-:W-:Y:S02]  /*5340*/  SHF.L.U32 R138, R117, 0x10, RZ ;  /* 0x00000010758a7819 */ /* 0x000fe400000006ff */
[----:B------:R-:W-:Y:S01]  /*5350*/  SHF.L.U32 R144, R85, 0x10, RZ ;  /* 0x0000001055907819 */ /* 0x000fe200000006ff */
[----:B------:R-:W-:Y:S01]  /*5360*/  FFMA.FTZ R140, R140, R137, R139 ;  /* 0x000000898c8c7223 */ /* 0x000fe2000001008b */
        /* <DEDUP_REMOVED lines=8> */
[----:B------:R-:W-:-:S03]  /*53f0*/  SHF.L.U32 R145, R86, 0x10, RZ ;  /* 0x0000001056917819 */ /* 0x000fc600000006ff */
        /* <DEDUP_REMOVED lines=12> */
[----:B------:R-:W-:Y:S01]  /*54c0*/  FADD.FTZ R145, -R175, R180 ;  /* 0x000000b4af917221 */ /* 0x000fe20000010100 */
[----:B------:R-:W-:-:S02]  /*54d0*/  SHF.L.U32 R180, R243, 0x10, RZ ;  /* 0x00000010f3b47819 */ /* 0x000fc400000006ff */
[----:B------:R-:W-:Y:S01]  /*54e0*/  FFMA.FTZ R139, R139, R144, R162 ;  /* 0x000000908b8b7223 */ /* 0x000fe200000100a2 */
[----:B------:R-:W-:Y:S01]  /*54f0*/  SHF.L.U32 R144, R244, 0x10, RZ ;  /* 0x00000010f4907819 */ /* 0x000fe200000006ff */
[----:B------:R-:W-:-:S04]  /*5500*/  FMUL.FTZ R145, R174, R145 ;  /* 0x00000091ae917220 */ /* 0x000fc80000410000 */
[----:B------:R-:W-:Y:S01]  /*5510*/  FFMA.FTZ R180, R145, R180, R144 ;  /* 0x000000b491b47223 */ /* 0x000fe20000010090 */
[----:B------:R-:W-:Y:S01]  /*5520*/  FADD.FTZ R145, -R175, R178 ;  /* 0x000000b2af917221 */ /* 0x000fe20000010100 */
[----:B------:R-:W-:-:S03]  /*5530*/  SHF.L.U32 R163, R80, 0x10, RZ ;  /* 0x0000001050a37819 */ /* 0x000fc600000006ff */
[----:B------:R-:W-:Y:S01]  /*5540*/  FMUL.FTZ R144, R174, R145 ;  /* 0x00000091ae907220 */ /* 0x000fe20000410000 */
[----:B------:R-:W-:Y:S01]  /*5550*/  SHF.L.U32 R145, R112, 0x10, RZ ;  /* 0x0000001070917819 */ /* 0x000fe200000006ff */
[----:B------:R-:W-:Y:S01]  /*5560*/  FADD.FTZ R189, -R175, R189 ;  /* 0x000000bdafbd7221 */ /* 0x000fe20000010100 */
[----:B------:R-:W-:Y:S02]  /*5570*/  SHF.L.U32 R162, R245, 0x10, RZ ;  /* 0x00000010f5a27819 */ /* 0x000fe400000006ff */
[----:B------:R-:W-:Y:S01]  /*5580*/  SHF.L.U32 R164, R246, 0x10, RZ ;  /* 0x00000010f6a47819 */ /* 0x000fe200000006ff */
[----:B------:R-:W-:Y:S01]  /*5590*/  FFMA.FTZ R144, R144, R145, R163 ;  /* 0x0000009190907223 */ /* 0x000fe200000100a3 */
[C---:B------:R-:W-:Y:S01]  /*55a0*/  FMUL.FTZ R145, R174.reuse, R189 ;  /* 0x000000bdae917220 */ /* 0x040fe20000410000 */
        /* <DEDUP_REMOVED lines=9> */
[----:B------:R-:W-:Y:S01]  /*5640*/  FMUL.FTZ R163, R174, R163 ;  /* 0x000000a3aea37220 */ /* 0x000fe20000410000 */
[C---:B------:R-:W-:Y:S01]  /*5650*/  FADD.FTZ R179, -R175.reuse, R179 ;  /* 0x000000b3afb37221 */ /* 0x040fe20000010100 */
[----:B------:R-:W-:Y:S01]  /*5660*/  SHF.L.U32 R165, R82, 0x10, RZ ;  /* 0x0000001052a57819 */ /* 0x000fe200000006ff */
[----:B------:R-:W-:Y:S01]  /*5670*/  FADD.FTZ R187, -R175, R187 ;  /* 0x000000bbafbb7221 */ /* 0x000fe20000010100 */
[----:B------:R-:W-:Y:S01]  /*5680*/  FFMA.FTZ R167, R163, R162, R164 ;  /* 0x000000a2a3a77223 */ /* 0x000fe200000100a4 */
[----:B------:R-:W-:Y:S01]  /*5690*/  SHF.L.U32 R163, R114, 0x10, RZ ;  /* 0x0000001072a37819 */ /* 0x000fe200000006ff */
[C---:B------:R-:W-:Y:S01]  /*56a0*/  FMUL.FTZ R178, R174.reuse, R179 ;  /* 0x000000b3aeb27220 */ /* 0x040fe20000410000 */
[----:B------:R-:W-:Y:S01]  /*56b0*/  SHF.L.U32 R162, R249, 0x10, RZ ;  /* 0x00000010f9a27819 */ /* 0x000fe200000006ff */
[----:B------:R-:W-:Y:S01]  /*56c0*/  FMUL.FTZ R181, R174, R187 ;  /* 0x000000bbaeb57220 */ /* 0x000fe20000410000 */
[----:B------:R-:W-:Y:S01]  /*56d0*/  SHF.L.U32 R164, R251, 0x10, RZ ;  /* 0x00000010fba47819 */ /* 0x000fe200000006ff */
[----:B------:R-:W-:Y:S01]  /*56e0*/  FFMA.FTZ R178, R178, R163, R165 ;  /* 0x000000a3b2b27223 */ /* 0x000fe200000100a5 */
[----:B------:R-:W-:-:S03]  /*56f0*/  FADD.FTZ R163, -R175, R188 ;  /* 0x000000bcafa37221 */ /* 0x000fc60000010100 */
[----:B------:R-:W-:Y:S01]  /*5700*/  FFMA.FTZ R181, R181, R162, R164 ;  /* 0x000000a2b5b57223 */ /* 0x000fe200000100a4 */
[----:B------:R-:W-:Y:S01]  /*5710*/  SHF.L.U32 R162, R115, 0x10, RZ ;  /* 0x0000001073a27819 */ /* 0x000fe200000006ff */
[----:B------:R-:W-:Y:S01]  /*5720*/  FMUL.FTZ R163, R174, R163 ;  /* 0x000000a3aea37220 */ /* 0x000fe20000410000 */
[----:B------:R-:W-:Y:S01]  /*5730*/  SHF.L.U32 R164, R83, 0x10, RZ ;  /* 0x0000001053a47819 */ /* 0x000fe200000006ff */
[----:B------:R-:W-:-:S04]  /*5740*/  FADD.FTZ R191, -R175, R191 ;  /* 0x000000bfafbf7221 */ /* 0x000fc80000010100 */
[----:B------:R-:W-:Y:S01]  /*5750*/  FFMA.FTZ R189, R163, R162, R164 ;  /* 0x000000a2a3bd7223 */ /* 0x000fe200000100a4 */
[----:B------:R-:W-:Y:S01]  /*5760*/  SHF.L.U32 R163, R252, 0x10, RZ ;  /* 0x00000010fca37819 */ /* 0x000fe200000006ff */
[----:B------:R-:W-:Y:S01]  /*5770*/  FMUL.FTZ R190, R174, R191 ;  /* 0x000000bfaebe7220 */ /* 0x000fe20000410000 */
[----:B------:R-:W-:Y:S02]  /*5780*/  SHF.L.U32 R168, R108, 0x10, RZ ;  /* 0x000000106ca87819 */ /* 0x000fe400000006ff */
[----:B------:R-:W-:Y:S01]  /*5790*/  SHF.L.U32 R162, R76, 0x10, RZ ;  /* 0x000000104ca27819 */ /* 0x000fe200000006ff */
[C---:B------:R-:W-:Y:S01]  /*57a0*/  FADD.FTZ R197, -R175.reuse, R197 ;  /* 0x000000c5afc57221 */ /* 0x040fe20000010100 */
[----:B------:R-:W-:Y:S01]  /*57b0*/  FADD.FTZ R193, -R175, R193 ;  /* 0x000000c1afc17221 */ /* 0x000fe20000010100 */
[----:B------:R-:W-:Y:S02]  /*57c0*/  SHF.L.U32 R164, R77, 0x10, RZ ;  /* 0x000000104da47819 */ /* 0x000fe400000006ff */
[C---:B------:R-:W-:Y:S01]  /*57d0*/  FMUL.FTZ R170, R174.reuse, R197 ;  /* 0x000000c5aeaa7220 */ /* 0x040fe20000410000 */
[----:B------:R-:W-:Y:S01]  /*57e0*/  FMUL.FTZ R171, R174, R193 ;  /* 0x000000c1aeab7220 */ /* 0x000fe20000410000 */
[C---:B------:R-:W-:Y:S01]  /*57f0*/  FADD.FTZ R199, -R175.reuse, R199 ;  /* 0x000000c7afc77221 */ /* 0x040fe20000010100 */
[----:B------:R-:W-:-:S03]  /*5800*/  FADD.FTZ R195, -R175, R195 ;  /* 0x000000c3afc37221 */ /* 0x000fc60000010100 */
[C---:B------:R-:W-:Y:S01]  /*5810*/  FMUL.FTZ R184, R174.reuse, R199 ;  /* 0x000000c7aeb87220 */ /* 0x040fe20000410000 */
[----:B------:R-:W-:Y:S01]  /*5820*/  FMUL.FTZ R187, R174, R195 ;  /* 0x000000c3aebb7220 */ /* 0x000fe20000410000 */
[C---:B------:R-:W-:Y:S01]  /*5830*/  FADD.FTZ R201, -R175.reuse, R201 ;  /* 0x000000c9afc97221 */ /* 0x040fe20000010100 */
[----:B------:R-:W-:-:S03]  /*5840*/  FADD.FTZ R211, -R175, R211 ;  /* 0x000000d3afd37221 */ /* 0x000fc60000010100 */
[C---:B------:R-:W-:Y:S01]  /*5850*/  FMUL.FTZ R172, R174.reuse, R201 ;  /* 0x000000c9aeac7220 */ /* 0x040fe20000410000 */
[----:B------:R-:W-:Y:S01]  /*5860*/  FMUL.FTZ R182, R174, R211 ;  /* 0x000000d3aeb67220 */ /* 0x000fe20000410000 */
[----:B------:R-:W-:Y:S01]  /*5870*/  SHF.L.U32 R188, R106, 0x10, RZ ;  /* 0x000000106abc7819 */ /* 0x000fe200000006ff */
[----:B------:R-:W-:-:S04]  /*5880*/  FADD.FTZ R213, -R175, R213 ;  /* 0x000000d5afd57221 */ /* 0x000fc80000010100 */
[----:B------:R-:W-:Y:S01]  /*5890*/  FMUL.FTZ R195, R174, R213 ;  /* 0x000000d5aec37220 */ /* 0x000fe20000410000 */
[----:B------:R-:W-:Y:S01]  /*58a0*/  FADD.FTZ R227, -R175, R227 ;  /* 0x000000e3afe37221 */ /* 0x000fe20000010100 */
[----:B---3--:R-:W-:-:S05]  /*58b0*/  SHF.L.U32 R165, R230, 0x10, RZ ;  /* 0x00000010e6a57819 */ /* 0x008fca00000006ff */
[----:B------:R-:W-:Y:S01]  /*58c0*/  FFMA.FTZ R190, R190, R163, R165 ;  /* 0x000000a3bebe7223 */ /* 0x000fe200000100a5 */
[----:B------:R-:W-:-:S04]  /*58d0*/  FADD.FTZ R163, -R175, R198 ;  /* 0x000000c6afa37221 */ /* 0x000fc80000010100 */
[----:B------:R-:W-:Y:S01]  /*58e0*/  FMUL.FTZ R163, R174, R163 ;  /* 0x000000a3aea37220 */ /* 0x000fe20000410000 */
[----:B------:R-:W-:-:S03]  /*58f0*/  SHF.L.U32 R165, R225, 0x10, RZ ;  /* 0x00000010e1a57819 */ /* 0x000fc600000006ff */
[----:B------:R-:W-:Y:S01]  /*5900*/  FFMA.FTZ R168, R163, R168, R162 ;  /* 0x000000a8a3a87223 */ /* 0x000fe200000100a2 */
[----:B----4-:R-:W-:Y:S02]  /*5910*/  SHF.L.U32 R163, R228, 0x10, RZ ;  /* 0x00000010e4a37819 */ /* 0x010fe400000006ff */
[----:B------:R-:W-:-:S03]  /*5920*/  SHF.L.U32 R162, R109, 0x10, RZ ;  /* 0x000000106da27819 */ /* 0x000fc600000006ff */
[----:B------:R-:W-:Y:S01]  /*5930*/  FFMA.FTZ R170, R170, R163, R165 ;  /* 0x000000a3aaaa7223 */ /* 0x000fe200000100a5 */
[----:B------:R-:W-:Y:S01]  /*5940*/  FADD.FTZ R163, -R175, R196 ;  /* 0x000000c4afa37221 */ /* 0x000fe20000010100 */
[----:B------:R-:W-:Y:S01]  /*5950*/  FFMA.FTZ R171, R171, R162, R164 ;  /* 0x000000a2abab7223 */ /* 0x000fe200000100a4 */
[----:B------:R-:W-:Y:S02]  /*5960*/  SHF.L.U32 R162, R215, 0x10, RZ ;  /* 0x00000010d7a27819 */ /* 0x000fe400000006ff */
[----:B--2---:R-:W-:Y:S01]  /*5970*/  SHF.L.U32 R164, R214, 0x10, RZ ;  /* 0x00000010d6a47819 */ /* 0x004fe200000006ff */
[----:B------:R-:W-:Y:S01]  /*5980*/  FMUL.FTZ R163, R174, R163 ;  /* 0x000000a3aea37220 */ /* 0x000fe20000410000 */
[----:B------:R-:W-:Y:S01]  /*5990*/  SHF.L.U32 R165, R78, 0x10, RZ ;  /* 0x000000104ea57819 */ /* 0x000fe200000006ff */
[----:B------:R-:W0:Y:S02]  /*59a0*/  LDC.64 R214, c[0x0][0x428] ;  /* 0x00010a00ffd67b82 */ /* 0x000e240000000a00 */
[----:B------:R-:W-:Y:S01]  /*59b0*/  FFMA.FTZ R179, R163, R162, R164 ;  /* 0x000000a2a3b37223 */ /* 0x000fe200000100a4 */
[----:B------:R-:W-:-:S02]  /*59c0*/  SHF.L.U32 R163, R110, 0x10, RZ ;  /* 0x000000106ea37819 */ /* 0x000fc400000006ff */
[----:B-----5:R-:W-:Y:S02]  /*59d0*/  SHF.L.U32 R162, R212, 0x10, RZ ;  /* 0x00000010d4a27819 */ /* 0x020fe400000006ff */
[----:B------:R-:W-:Y:S01]  /*59e0*/  SHF.L.U32 R164, R250, 0x10, RZ ;  /* 0x00000010faa47819 */ /* 0x000fe200000006ff */
[----:B------:R-:W-:Y:S01]  /*59f0*/  FFMA.FTZ R184, R184, R163, R165 ;  /* 0x000000a3b8b87223 */ /* 0x000fe200000100a5 */
[----:B------:R-:W-:-:S03]  /*5a00*/  FADD.FTZ R163, -R175, R200 ;  /* 0x000000c8afa37221 */ /* 0x000fc60000010100 */
[----:B------:R-:W-:Y:S01]  /*5a10*/  FFMA.FTZ R187, R187, R162, R164 ;  /* 0x000000a2bbbb7223 */ /* 0x000fe200000100a4 */
[----:B------:R-:W-:Y:S01]  /*5a20*/  SHF.L.U32 R162, R111, 0x10, RZ ;  /* 0x000000106fa27819 */ /* 0x000fe200000006ff */
[----:B------:R-:W-:Y:S01]  /*5a30*/  FMUL.FTZ R163, R174, R163 ;  /* 0x000000a3aea37220 */ /* 0x000fe20000410000 */
[----:B------:R-:W-:Y:S02]  /*5a40*/  SHF.L.U32 R164, R79, 0x10, RZ ;  /* 0x000000104fa47819 */ /* 0x000fe400000006ff */
[----:B------:R-:W-:-:S03]  /*5a50*/  SHF.L.U32 R165, R72, 0x10, RZ ;  /* 0x0000001048a57819 */ /* 0x000fc600000006ff */
[----:B------:R-:W-:Y:S01]  /*5a60*/  FFMA.FTZ R191, R163, R162, R164 ;  /* 0x000000a2a3bf7223 */ /* 0x000fe200000100a4 */
[----:B------:R-:W-:-:S05]  /*5a70*/  SHF.L.U32 R163, R104, 0x10, RZ ;  /* 0x0000001068a37819 */ /* 0x000fca00000006ff */
[----:B------:R-:W-:Y:S01]  /*5a80*/  FFMA.FTZ R172, R172, R163, R165 ;  /* 0x000000a3acac7223 */ /* 0x000fe200000100a5 */
[----:B------:R-:W-:Y:S02]  /*5a90*/  SHF.L.U32 R163, R105, 0x10, RZ ;  /* 0x0000001069a37819 */ /* 0x000fe400000006ff */
[----:B------:R-:W-:-:S05]  /*5aa0*/  SHF.L.U32 R165, R73, 0x10, RZ ;  /* 0x0000001049a57819 */ /* 0x000fca00000006ff */
[----:B------:R-:W-:Y:S01]  /*5ab0*/  FFMA.FTZ R182, R182, R163, R165 ;  /* 0x000000a3b6b67223 */ /* 0x000fe200000100a5 */
[----:B------:R-:W-:Y:S01]  /*5ac0*/  FADD.FTZ R163, -R175, R210 ;  /* 0x000000d2afa37221 */ /* 0x000fe20000010100 */
[----:B------:R-:W-:-:S03]  /*5ad0*/  SHF.L.U32 R162, R74, 0x10, RZ ;  /* 0x000000104aa27819 */ /* 0x000fc600000006ff */
[----:B------:R-:W-:Y:S01]  /*5ae0*/  FMUL.FTZ R163, R174, R163 ;  /* 0x000000a3aea37220 */ /* 0x000fe20000410000 */
[----:B------:R-:W-:-:S03]  /*5af0*/  SHF.L.U32 R164, R75, 0x10, RZ ;  /* 0x000000104ba47819 */ /* 0x000fc600000006ff */
[----:B------:R-:W-:Y:S01]  /*5b00*/  FFMA.FTZ R188, R163, R188, R162 ;  /* 0x000000bca3bc7223 */ /* 0x000fe200000100a2 */
[----:B------:R-:W-:Y:S01]  /*5b10*/  SHF.L.U32 R162, R107, 0x10, RZ ;  /* 0x000000106ba27819 */ /* 0x000fe200000006ff */
[----:B------:R-:W-:-:S04]  /*5b20*/  FADD.FTZ R163, -R175, R224 ;  /* 0x000000e0afa37221 */ /* 0x000fc80000010100 */
[----:B------:R-:W-:Y:S01]  /*5b30*/  FFMA.FTZ R195, R195, R162, R164 ;  /* 0x000000a2c3c37223 */ /* 0x000fe200000100a4 */
[----:B------:R-:W-:Y:S01]  /*5b40*/  SHF.L.U32 R162, R100, 0x10, RZ ;  /* 0x0000001064a27819 */ /* 0x000fe200000006ff */
[----:B------:R-:W-:Y:S01]  /*5b50*/  FMUL.FTZ R163, R174, R163 ;  /* 0x000000a3aea37220 */ /* 0x000fe20000410000 */
[----:B------:R-:W-:Y:S01]  /*5b60*/  SHF.L.U32 R164, R68, 0x10, RZ ;  /* 0x0000001044a47819 */ /* 0x000fe200000006ff */
[----:B------:R-:W-:Y:S01]  /*5b70*/  FMUL.FTZ R183, R174, R227 ;  /* 0x000000e3aeb77220 */ /* 0x000fe20000410000 */
[----:B------:R-:W-:-:S03]  /*5b80*/  F2FP.BF16.F32.PACK_AB R137, R141, R137 ;  /* 0x000000898d89723e */ /* 0x000fc600000010ff */
[----:B------:R-:W-:Y:S01]  /*5b90*/  FFMA.FTZ R173, R163, R162, R164 ;  /* 0x000000a2a3ad7223 */ /* 0x000fe200000100a4 */
[----:B------:R-:W-:Y:S02]  /*5ba0*/  SHF.L.U32 R162, R101, 0x10, RZ ;  /* 0x0000001065a27819 */ /* 0x000fe400000006ff */
[----:B------:R-:W-:Y:S01]  /*5bb0*/  SHF.L.U32 R164, R69, 0x10, RZ ;  /* 0x0000001045a47819 */ /* 0x000fe200000006ff */
[----:B------:R-:W-:Y:S01]  /*5bc0*/  FADD.FTZ R163, -R175, R226 ;  /* 0x000000e2afa37221 */ /* 0x000fe20000010100 */
[----:B------:R-:W-:Y:S02]  /*5bd0*/  F2FP.BF16.F32.PACK_AB R141, R167, R166 ;  /* 0x000000a6a78d723e */ /* 0x000fe400000010ff */
[----:B------:R-:W1:Y:S01]  /*5be0*/  LDC.64 R166, c[0x0][0x380] ;  /* 0x0000e000ffa67b82 */ /* 0x000e620000000a00 */
[----:B------:R-:W-:Y:S01]  /*5bf0*/  FFMA.FTZ R183, R183, R162, R164 ;  /* 0x000000a2b7b77223 */ /* 0x000fe200000100a4 */
[----:B------:R-:W-:Y:S01]  /*5c00*/  SHF.L.U32 R162, R102, 0x10, RZ ;  /* 0x0000001066a27819 */ /* 0x000fe200000006ff */
[----:B------:R-:W-:Y:S01]  /*5c10*/  FMUL.FTZ R163, R174, R163 ;  /* 0x000000a3aea37220 */ /* 0x000fe20000410000 */
[----:B------:R-:W-:Y:S01]  /*5c20*/  SHF.L.U32 R164, R70, 0x10, RZ ;  /* 0x0000001046a47819 */ /* 0x000fe200000006ff */
[----:B------:R-:W-:Y:S01]  /*5c30*/  FADD.FTZ R229, -R175, R229 ;  /* 0x000000e5afe57221 */ /* 0x000fe20000010100 */
[----:B------:R-:W-:-:S02]  /*5c40*/  SHF.L.U32 R165, R71, 0x10, RZ ;  /* 0x0000001047a57819 */ /* 0x000fc400000006ff */
[----:B------:R-:W-:Y:S01]  /*5c50*/  F2FP.BF16.F32.PACK_AB R148, R143, R148 ;  /* 0x000000948f94723e */ /* 0x000fe200000010ff */
[----:B------:R-:W-:Y:S01]  /*5c60*/  FFMA.FTZ R175, R163, R162, R164 ;  /* 0x000000a2a3af7223 */ /* 0x000fe200000100a4 */
[----:B------:R-:W-:Y:S01]  /*5c70*/  SHF.L.U32 R163, R103, 0x10, RZ ;  /* 0x0000001067a37819 */ /* 0x000fe200000006ff */
[----:B------:R-:W-:Y:S01]  /*5c80*/  FMUL.FTZ R174, R174, R229 ;  /* 0x000000e5aeae7220 */ /* 0x000fe20000410000 */
[----:B------:R-:W-:Y:S01]  /*5c90*/  F2FP.BF16.F32.PACK_AB R151, R161, R151 ;  /* 0x00000097a197723e */ /* 0x000fe200000010ff */
[----:B0-----:R-:W-:Y:S01]  /*5ca0*/  IMAD.WIDE.U32 R142, R142, 0x10, R214 ;  /* 0x000000108e8e7825 */ /* 0x001fe200078e00d6 */
[----:B------:R-:W-:Y:S02]  /*5cb0*/  F2FP.BF16.F32.PACK_AB R150, R159, R150 ;  /* 0x000000969f96723e */ /* 0x000fe400000010ff */
[----:B------:R-:W-:Y:S01]  /*5cc0*/  F2FP.BF16.F32.PACK_AB R149, R158, R149 ;  /* 0x000000959e95723e */ /* 0x000fe200000010ff */
[----:B------:R-:W-:Y:S01]  /*5cd0*/  FFMA.FTZ R174, R174, R163, R165 ;  /* 0x000000a3aeae7223 */ /* 0x000fe200000100a5 */
[----:B------:R-:W-:Y:S01]  /*5ce0*/  IMAD.WIDE.U32 R160, R160, 0x10, R214 ;  /* 0x00000010a0a07825 */ /* 0x000fe200078e00d6 */
[----:B------:R-:W-:-:S02]  /*5cf0*/  F2FP.BF16.F32.PACK_AB R139, R180, R139 ;  /* 0x0000008bb48b723e */ /* 0x000fc400000010ff */
[----:B------:R0:W-:Y:S01]  /*5d00*/  STG.E.128 desc[UR6][R142.64], R148 ;  /* 0x000000948e007986 */ /* 0x0001e2000c101d06 */
[----:B------:R-:W-:Y:S01]  /*5d10*/  F2FP.BF16.F32.PACK_AB R138, R146, R138 ;  /* 0x0000008a928a723e */ /* 0x000fe200000010ff */
[--C-:B------:R-:W-:Y:S01]  /*5d20*/  IMAD.WIDE.U32 R158, R169, 0x10, R214.reuse ;  /* 0x00000010a99e7825 */ /* 0x100fe200078e00d6 */
[----:B------:R-:W-:Y:S02]  /*5d30*/  F2FP.BF16.F32.PACK_AB R136, R140, R136 ;  /* 0x000000888c88723e */ /* 0x000fe400000010ff */
[----:B------:R-:W-:Y:S01]  /*5d40*/  F2FP.BF16.F32.PACK_AB R140, R145, R144 ;  /* 0x00000090918c723e */ /* 0x000fe200000010ff */
[--C-:B------:R-:W-:Y:S01]  /*5d50*/  IMAD.WIDE.U32 R192, R192, 0x10, R214.reuse ;  /* 0x00000010c0c07825 */ /* 0x100fe200078e00d6 */
[----:B------:R-:W-:Y:S02]  /*5d60*/  F2FP.BF16.F32.PACK_AB R147, R147, R191 ;  /* 0x000000bf9393723e */ /* 0x000fe400000010ff */
[----:B------:R-:W-:Y:S01]  /*5d70*/  F2FP.BF16.F32.PACK_AB R146, R187, R184 ;  /* 0x000000b8bb92723e */ /* 0x000fe200000010ff */
[----:B------:R-:W-:Y:S01]  /*5d80*/  IMAD.WIDE.U32 R162, R177, 0x10, R214 ;  /* 0x00000010b1a27825 */ /* 0x000fe200078e00d6 */
[----:B------:R-:W-:-:S02]  /*5d90*/  F2FP.BF16.F32.PACK_AB R145, R179, R171 ;  /* 0x000000abb391723e */ /* 0x000fc400000010ff */
[----:B------:R-:W-:Y:S01]  /*5da0*/  F2FP.BF16.F32.PACK_AB R144, R170, R168 ;  /* 0x000000a8aa90723e */ /* 0x000fe200000010ff */
[----:B------:R-:W-:Y:S01]  /*5db0*/  IMAD.WIDE.U32 R164, R217, 0x10, R214 ;  /* 0x00000010d9a47825 */ /* 0x000fe200078e00d6 */
[----:B------:R-:W-:Y:S02]  /*5dc0*/  F2FP.BF16.F32.PACK_AB R153, R153, R183 ;  /* 0x000000b79999723e */ /* 0x000fe400000010ff */
[----:B0-----:R-:W-:Y:S02]  /*5dd0*/  F2FP.BF16.F32.PACK_AB R143, R190, R189 ;  /* 0x000000bdbe8f723e */ /* 0x001fe400000010ff */
[----:B------:R-:W-:Y:S02]  /*5de0*/  F2FP.BF16.F32.PACK_AB R142, R181, R178 ;  /* 0x000000b2b58e723e */ /* 0x000fe400000010ff */
[----:B------:R-:W-:Y:S02]  /*5df0*/  F2FP.BF16.F32.PACK_AB R151, R194, R195 ;  /* 0x000000c3c297723e */ /* 0x000fe400000010ff */
[----:B------:R-:W-:-:S02]  /*5e00*/  F2FP.BF16.F32.PACK_AB R150, R155, R188 ;  /* 0x000000bc9b96723e */ /* 0x000fc400000010ff */
[----:B------:R-:W-:Y:S02]  /*5e10*/  F2FP.BF16.F32.PACK_AB R149, R154, R182 ;  /* 0x000000b69a95723e */ /* 0x000fe400000010ff */
[----:B------:R-:W-:Y:S01]  /*5e20*/  F2FP.BF16.F32.PACK_AB R148, R152, R172 ;  /* 0x000000ac9894723e */ /* 0x000fe200000010ff */
[----:B------:R2:W-:Y:S01]  /*5e30*/  STG.E.128 desc[UR6][R160.64], R136 ;  /* 0x00000088a0007986 */ /* 0x0005e2000c101d06 */
[----:B------:R-:W-:Y:S02]  /*5e40*/  F2FP.BF16.F32.PACK_AB R155, R209, R174 ;  /* 0x000000aed19b723e */ /* 0x000fe400000010ff */
[----:B------:R-:W-:Y:S02]  /*5e50*/  F2FP.BF16.F32.PACK_AB R154, R176, R175 ;  /* 0x000000afb09a723e */ /* 0x000fe400000010ff */
[----:B------:R-:W-:Y:S01]  /*5e60*/  F2FP.BF16.F32.PACK_AB R152, R157, R173 ;  /* 0x000000ad9d98723e */ /* 0x000fe200000010ff */
[----:B------:R2:W-:Y:S01]  /*5e70*/  STG.E.128 desc[UR6][R158.64], R140 ;  /* 0x0000008c9e007986 */ /* 0x0005e2000c101d06 */
[----:B-1----:R-:W-:-:S03]  /*5e80*/  LEA R156, R166, R156, 0x2 ;  /* 0x0000009ca69c7211 */ /* 0x002fc600078e10ff */
[----:B------:R2:W-:Y:S04]  /*5e90*/  STG.E.128 desc[UR6][R192.64], R144 ;  /* 0x00000090c0007986 */ /* 0x0005e8000c101d06 */
[----:B------:R2:W-:Y:S04]  /*5ea0*/  STG.E.128 desc[UR6][R162.64], R148 ;  /* 0x00000094a2007986 */ /* 0x0005e8000c101d06 */
[----:B------:R2:W-:Y:S01]  /*5eb0*/  STG.E.128 desc[UR6][R164.64], R152 ;  /* 0x00000098a4007986 */ /* 0x0005e2000c101d06 */
[----:B------:R-:W-:-:S13]  /*5ec0*/  ISETP.GE.AND P0, PT, R156, R167, PT ;  /* 0x000000a79c00720c */ /* 0x000fda0003f06270 */
[----:B------:R-:W-:Y:S05]  /*5ed0*/  @!P0 BRA `(.L_x_321) ;  /* 0xffffffac00208947 */ /* 0x000fea000383ffff */
[----:B------:R-:W-:Y:S05]  /*5ee0*/  EXIT ;  /* 0x000000000000794d */ /* 0x000fea0003800000 */
.L_x_300:
[----:B------:R-:W0:Y:S01]  /*5ef0*/  LDCU.64 UR4, c[0x0][0x3a0] ;  /* 0x00007400ff0477ac */ /* 0x000e220008000a00 */
[----:B------:R-:W1:Y:S01]  /*5f00*/  LDCU UR8, c[0x0][0x388] ;  /* 0x00007100ff0877ac */ /* 0x000e620008000800 */
[----:B------:R-:W2:Y:S01]  /*5f10*/  LDCU.U8 UR9, c[0x0][0x410] ;  /* 0x00008200ff0977ac */ /* 0x000ea20008000000 */
[----:B------:R-:W3:Y:S01]  /*5f20*/  LDCU UR10, c[0x0][0x448] ;  /* 0x00008900ff0a77ac */ /* 0x000ee20008000800 */
[----:B0-----:R-:W-:-:S04]  /*5f30*/  UISETP.NE.U32.AND UP0, UPT, UR4, URZ, UPT ;  /* 0x000000ff0400728c */ /* 0x001fc8000bf05070 */
[----:B------:R-:W-:Y:S01]  /*5f40*/  UISETP.NE.AND.EX UP0, UPT, UR5, URZ, UPT, UP0 ;  /* 0x000000ff0500728c */ /* 0x000fe2000bf05300 */
[----:B------:R-:W0:Y:S05]  /*5f50*/  LDCU.64 UR4, c[0x0][0x3a0] ;  /* 0x00007400ff0477ac */ /* 0x000e2a0008000a00 */
[----:B-123--:R-:W-:-:S13]  /*5f60*/  PLOP3.LUT P1, PT, PT, PT, UP0, 0x80, 0x8 ;  /* 0x000000000008781c */ /* 0x00efda0003f2f008 */
.L_x_342:
[----:B--2---:R-:W1:Y:S01]  /*5f70*/  S2R R140, SR_TID.X ;  /* 0x00000000008c7919 */ /* 0x004e620000002100 */
[----:B------:R-:W2:Y:S01]  /*5f80*/  LDC.64 R136, c[0x0][0x3e0] ;  /* 0x0000f800ff887b82 */ /* 0x000ea20000000a00 */
[----:B------:R-:W-:-:S05]  /*5f90*/  IMAD R138, R156, UR8, RZ ;  /* 0x000000089c8a7c24 */ /* 0x000fca000f8e02ff */
[----:B------:R-:W-:Y:S02]  /*5fa0*/  SHF.R.S32.HI R139, RZ, 0x1f, R138 ;  /* 0x0000001fff8b7819 */ /* 0x000fe4000001148a */
[----:B------:R-:W3:Y:S02]  /*5fb0*/  LDC.64 R224, c[0x0][0x390] ;  /* 0x0000e400ffe07b82 */ /* 0x000ee40000000a00 */
[----:B------:R-:W-:Y:S01]  /*5fc0*/  LEA.HI R139, R139, R138, RZ, 0x3 ;  /* 0x0000008a8b8b7211 */ /* 0x000fe200078f18ff */
[----:B--2---:R-:W-:-:S05]  /*5fd0*/  IMAD.WIDE R136, R156, 0x2, R136 ;  /* 0x000000029c887825 */ /* 0x004fca00078e0288 */
[----:B------:R3:W2:Y:S01]  /*5fe0*/  LDG.E.U16 R151, desc[UR6][R136.64] ;  /* 0x0000000688977981 */ /* 0x0006a2000c1e1500 */
[----:B-1----:R-:W-:-:S04]  /*5ff0*/  LOP3.LUT R140, R140, 0x1f, RZ, 0xc0, !PT ;  /* 0x0000001f8c8c7812 */ /* 0x002fc800078ec0ff */
[----:B------:R-:W-:-:S05]  /*6000*/  LEA.HI.SX32 R140, R139, R140, 0x1d ;  /* 0x0000008c8b8c7211 */ /* 0x000fca00078feaff */
[----:B---3--:R-:W-:-:S06]  /*6010*/  IMAD.WIDE.U32 R136, R140, 0x10, R224 ;  /* 0x000000108c887825 */ /* 0x008fcc00078e00e0 */
[----:B------:R-:W5:Y:S01]  /*6020*/  LDG.E.128 R136, desc[UR6][R136.64] ;  /* 0x0000000688887981 */ /* 0x000f62000c1e1d00 */
[----:B------:R-:W-:Y:S01]  /*6030*/  BSSY.RECONVERGENT B0, `(.L_x_322) ;  /* 0x0000063000007945 */ /* 0x000fe20003800200 */
[----:B--2---:R-:W-:-:S03]  /*6040*/  SHF.L.U32 R151, R151, 0x10, RZ ;  /* 0x0000001097977819 */ /* 0x004fc600000006ff */
[----:B------:R-:W-:Y:S05]  /*6050*/  @!P1 BRA `(.L_x_323) ;  /* 0x0000000000e09947 */ /* 0x000fea0003800000 */
[----:B------:R-:W1:Y:S02]  /*6060*/  LDC.64 R132, c[0x0][0x3a0] ;  /* 0x0000e800ff847b82 */ /* 0x000e640000000a00 */
[----:B-1----:R-:W-:-:S06]  /*6070*/  IMAD.WIDE.U32 R132, R140, 0x10, R132 ;  /* 0x000000108c847825 */ /* 0x002fcc00078e0084 */
[----:B------:R-:W2:Y:S01]  /*6080*/  LDG.E.128 R132, desc[UR6][R132.64] ;  /* 0x0000000684847981 */ /* 0x000ea2000c1e1d00 */
[C---:B-----5:R-:W-:Y:S02]  /*6090*/  PRMT R141, R136.reuse, 0x7632, R141 ;  /* 0x00007632888d7816 */ /* 0x060fe4000000008d */
[----:B------:R-:W-:Y:S02]  /*60a0*/  SHF.L.U32 R136, R136, 0x10, RZ ;  /* 0x0000001088887819 */ /* 0x000fe400000006ff */
[C---:B------:R-:W-:Y:S02]  /*60b0*/  PRMT R147, R138.reuse, 0x7632, R147 ;  /* 0x000076328a937816 */ /* 0x040fe40000000093 */
[----:B------:R-:W-:Y:S01]  /*60c0*/  SHF.L.U32 R138, R138, 0x10, RZ ;  /* 0x000000108a8a7819 */ /* 0x000fe200000006ff */
[----:B------:R-:W-:Y:S01]  /*60d0*/  FMUL.FTZ R136, R151, R136 ;  /* 0x0000008897887220 */ /* 0x000fe20000410000 */
[----:B------:R-:W-:Y:S02]  /*60e0*/  SHF.L.U32 R150, R64, 0x10, RZ ;  /* 0x0000001040967819 */ /* 0x000fe400000006ff */
[----:B------:R-:W-:Y:S01]  /*60f0*/  SHF.L.U32 R144, R137, 0x10, RZ ;  /* 0x0000001089907819 */ /* 0x000fe200000006ff */
[----:B------:R-:W-:Y:S01]  /*6100*/  FMUL.FTZ R138, R151, R138 ;  /* 0x0000008a978a7220 */ /* 0x000fe20000410000 */
[----:B------:R-:W-:-:S02]  /*6110*/  SHF.L.U32 R146, R139, 0x10, RZ ;  /* 0x000000108b927819 */ /* 0x000fc400000006ff */
[----:B------:R-:W-:Y:S01]  /*6120*/  PRMT R142, R137, 0x7632, R142 ;  /* 0x00007632898e7816 */ /* 0x000fe2000000008e */
[C---:B------:R-:W-:Y:S01]  /*6130*/  FMUL.FTZ R144, R151.reuse, R144 ;  /* 0x0000009097907220 */ /* 0x040fe20000410000 */
[----:B------:R-:W-:Y:S01]  /*6140*/  SHF.L.U32 R154, R66, 0x10, RZ ;  /* 0x00000010429a7819 */ /* 0x000fe200000006ff */
[----:B------:R-:W-:Y:S01]  /*6150*/  FMUL.FTZ R146, R151, R146 ;  /* 0x0000009297927220 */ /* 0x000fe20000410000 */
[----:B------:R-:W-:Y:S02]  /*6160*/  PRMT R148, R139, 0x7632, R148 ;  /* 0x000076328b947816 */ /* 0x000fe40000000094 */
[----:B------:R-:W-:Y:S02]  /*6170*/  SHF.L.U32 R152, R65, 0x10, RZ ;  /* 0x0000001041987819 */ /* 0x000fe400000006ff */
[----:B------:R-:W-:Y:S02]  /*6180*/  SHF.L.U32 R158, R67, 0x10, RZ ;  /* 0x00000010439e7819 */ /* 0x000fe400000006ff */
[----:B------:R-:W-:-:S02]  /*6190*/  SHF.L.U32 R142, R142, 0x10, RZ ;  /* 0x000000108e8e7819 */ /* 0x000fc400000006ff */
[----:B------:R-:W-:-:S03]  /*61a0*/  SHF.L.U32 R160, R32, 0x10, RZ ;  /* 0x0000001020a07819 */ /* 0x000fc600000006ff */
[----:B------:R-:W-:Y:S01]  /*61b0*/  FMUL.FTZ R142, R151, R142 ;  /* 0x0000008e978e7220 */ /* 0x000fe20000410000 */
[----:B--2---:R-:W-:Y:S02]  /*61c0*/  SHF.L.U32 R143, R132, 0x10, RZ ;  /* 0x00000010848f7819 */ /* 0x004fe400000006ff */
[----:B------:R-:W-:Y:S02]  /*61d0*/  SHF.L.U32 R145, R134, 0x10, RZ ;  /* 0x0000001086917819 */ /* 0x000fe400000006ff */
        /* <DEDUP_REMOVED lines=10> */
[----:B------:R-:W-:Y:S01]  /*6280*/  PRMT R141, R135, 0x7632, R141 ;  /* 0x00007632878d7816 */ /* 0x000fe2000000008d */
[----:B------:R-:W-:Y:S01]  /*6290*/  FMUL.FTZ R150, R151, R150 ;  /* 0x0000009697967220 */ /* 0x000fe20000410000 */
[----:B------:R-:W-:Y:S01]  /*62a0*/  PRMT R137, R133, 0x7632, R137 ;  /* 0x0000763285897816 */ /* 0x000fe20000000089 */
[----:B------:R-:W-:Y:S01]  /*62b0*/  FMUL.FTZ R138, R151, R138 ;  /* 0x0000008a978a7220 */ /* 0x000fe20000410000 */
[----:B------:R-:W-:-:S02]  /*62c0*/  PRMT R139, R134, 0x7632, R139 ;  /* 0x00007632868b7816 */ /* 0x000fc4000000008b */
[----:B------:R-:W-:Y:S02]  /*62d0*/  PRMT R136, R132, 0x7632, R136 ;  /* 0x0000763284887816 */ /* 0x000fe40000000088 */
[----:B------:R-:W-:Y:S02]  /*62e0*/  SHF.L.U32 R141, R141, 0x10, RZ ;  /* 0x000000108d8d7819 */ /* 0x000fe400000006ff */
[----:B------:R-:W-:Y:S02]  /*62f0*/  SHF.L.U32 R149, R137, 0x10, RZ ;  /* 0x0000001089957819 */ /* 0x000fe400000006ff */
[----:B------:R-:W-:Y:S01]  /*6300*/  SHF.L.U32 R152, R35, 0x10, RZ ;  /* 0x0000001023987819 */ /* 0x000fe200000006ff */
[----:B------:R-:W-:Y:S01]  /*6310*/  FFMA.FTZ R147, R160, R150, R141 ;  /* 0x00000096a0937223 */ /* 0x000fe2000001008d */
[----:B------:R-:W-:Y:S02]  /*6320*/  SHF.L.U32 R154, R34, 0x10, RZ ;  /* 0x00000010229a7819 */ /* 0x000fe400000006ff */
[----:B------:R-:W-:-:S02]  /*6330*/  SHF.L.U32 R158, R33, 0x10, RZ ;  /* 0x00000010219e7819 */ /* 0x000fc400000006ff */
[----:B------:R-:W-:Y:S01]  /*6340*/  SHF.L.U32 R139, R139, 0x10, RZ ;  /* 0x000000108b8b7819 */ /* 0x000fe200000006ff */
[----:B------:R-:W-:Y:S01]  /*6350*/  FFMA.FTZ R149, R154, R142, R149 ;  /* 0x0000008e9a957223 */ /* 0x000fe20000010095 */
[----:B------:R-:W-:-:S03]  /*6360*/  SHF.L.U32 R137, R136, 0x10, RZ ;  /* 0x0000001088897819 */ /* 0x000fc600000006ff */
[----:B------:R-:W-:Y:S01]  /*6370*/  FFMA.FTZ R148, R158, R148, R139 ;  /* 0x000000949e947223 */ /* 0x000fe2000001008b */
[----:B------:R-:W-:Y:S01]  /*6380*/  F2FP.BF16.F32.PACK_AB R139, R147, R146 ;  /* 0x00000092938b723e */ /* 0x000fe200000010ff */
[----:B------:R-:W-:Y:S01]  /*6390*/  FFMA.FTZ R150, R152, R138, R137 ;  /* 0x0000008a98967223 */ /* 0x000fe20000010089 */
[----:B------:R-:W-:Y:S02]  /*63a0*/  F2FP.BF16.F32.PACK_AB R137, R149, R144 ;  /* 0x000000909589723e */ /* 0x000fe400000010ff */
[----:B------:R-:W-:Y:S02]  /*63b0*/  F2FP.BF16.F32.PACK_AB R138, R148, R145 ;  /* 0x00000091948a723e */ /* 0x000fe400000010ff */
[----:B------:R-:W-:Y:S01]  /*63c0*/  F2FP.BF16.F32.PACK_AB R136, R150, R143 ;  /* 0x0000008f9688723e */ /* 0x000fe200000010ff */
[----:B------:R-:W-:Y:S06]  /*63d0*/  BRA `(.L_x_324) ;  /* 0x0000000000a07947 */ /* 0x000fec0003800000 */
.L_x_323:
[----:B-----5:R-:W-:Y:S02]  /*63e0*/  PRMT R141, R136, 0x7632, R141 ;  /* 0x00007632888d7816 */ /* 0x020fe4000000008d */
[----:B------:R-:W-:Y:S02]  /*63f0*/  PRMT R147, R138, 0x7632, R147 ;  /* 0x000076328a937816 */ /* 0x000fe40000000093 */
[----:B------:R-:W-:Y:S02]  /*6400*/  SHF.L.U32 R136, R136, 0x10, RZ ;  /* 0x0000001088887819 */ /* 0x000fe400000006ff */
[----:B------:R-:W-:Y:S02]  /*6410*/  SHF.L.U32 R138, R138, 0x10, RZ ;  /* 0x000000108a8a7819 */ /* 0x000fe400000006ff */
[----:B------:R-:W-:Y:S01]  /*6420*/  SHF.L.U32 R144, R137, 0x10, RZ ;  /* 0x0000001089907819 */ /* 0x000fe200000006ff */
[----:B------:R-:W-:Y:S01]  /*6430*/  FMUL.FTZ R136, R151, R136 ;  /* 0x0000008897887220 */ /* 0x000fe20000410000 */
[----:B------:R-:W-:Y:S01]  /*6440*/  SHF.L.U32 R146, R139, 0x10, RZ ;  /* 0x000000108b927819 */ /* 0x000fe200000006ff */
[C---:B------:R-:W-:Y:S01]  /*6450*/  FMUL.FTZ R138, R151.reuse, R138 ;  /* 0x0000008a978a7220 */ /* 0x040fe20000410000 */
[----:B------:R-:W-:Y:S01]  /*6460*/  SHF.L.U32 R143, R64, 0x10, RZ ;  /* 0x00000010408f7819 */ /* 0x000fe200000006ff */
[C---:B------:R-:W-:Y:S01]  /*6470*/  FMUL.FTZ R144, R151.reuse, R144 ;  /* 0x0000009097907220 */ /* 0x040fe20000410000 */
[----:B------:R-:W-:Y:S01]  /*6480*/  SHF.L.U32 R145, R66, 0x10, RZ ;  /* 0x0000001042917819 */ /* 0x000fe200000006ff */
[----:B------:R-:W-:Y:S01]  /*6490*/  FMUL.FTZ R146, R151, R146 ;  /* 0x0000009297927220 */ /* 0x000fe20000410000 */
[----:B------:R-:W-:Y:S01]  /*64a0*/  PRMT R148, R139, 0x7632, R148 ;  /* 0x000076328b947816 */ /* 0x000fe20000000094 */
[----:B------:R-:W-:Y:S01]  /*64b0*/  FMUL.FTZ R143, R143, R136 ;  /* 0x000000888f8f7220 */ /* 0x000fe20000410000 */
[----:B------:R-:W-:Y:S01]  /*64c0*/  PRMT R142, R137, 0x7632, R142 ;  /* 0x00007632898e7816 */ /* 0x000fe2000000008e */
[----:B------:R-:W-:Y:S01]  /*64d0*/  FMUL.FTZ R145, R145, R138 ;  /* 0x0000008a91917220 */ /* 0x000fe20000410000 */
[----:B------:R-:W-:-:S02]  /*64e0*/  SHF.L.U32 R137, R65, 0x10, RZ ;  /* 0x0000001041897819 */ /* 0x000fc400000006ff */
[----:B------:R-:W-:Y:S02]  /*64f0*/  SHF.L.U32 R139, R67, 0x10, RZ ;  /* 0x00000010438b7819 */ /* 0x000fe400000006ff */
[----:B------:R-:W-:Y:S01]  /*6500*/  SHF.L.U32 R148, R148, 0x10, RZ ;  /* 0x0000001094947819 */ /* 0x000fe200000006ff */
[----:B------:R-:W-:Y:S01]  /*6510*/  FMUL.FTZ R144, R137, R144 ;  /* 0x0000009089907220 */ /* 0x000fe20000410000 */
[----:B------:R-:W-:Y:S01]  /*6520*/  SHF.L.U32 R138, R147, 0x10, RZ ;  /* 0x00000010938a7819 */ /* 0x000fe200000006ff */
[----:B------:R-:W-:Y:S01]  /*6530*/  FMUL.FTZ R146, R139, R146 ;  /* 0x000000928b927220 */ /* 0x000fe20000410000 */
[----:B------:R-:W-:Y:S01]  /*6540*/  SHF.L.U32 R142, R142, 0x10, RZ ;  /* 0x000000108e8e7819 */ /* 0x000fe200000006ff */
[----:B------:R-:W-:Y:S01]  /*6550*/  FMUL.FTZ R148, R151, R148 ;  /* 0x0000009497947220 */ /* 0x000fe20000410000 */
[----:B------:R-:W-:Y:S01]  /*6560*/  SHF.L.U32 R136, R141, 0x10, RZ ;  /* 0x000000108d887819 */ /* 0x000fe200000006ff */
[C---:B------:R-:W-:Y:S01]  /*6570*/  FMUL.FTZ R138, R151.reuse, R138 ;  /* 0x0000008a978a7220 */ /* 0x040fe20000410000 */
[----:B------:R-:W-:Y:S01]  /*6580*/  SHF.L.U32 R147, R32, 0x10, RZ ;  /* 0x0000001020937819 */ /* 0x000fe200000006ff */
[----:B------:R-:W-:Y:S01]  /*6590*/  FMUL.FTZ R142, R151, R142 ;  /* 0x0000008e978e7220 */ /* 0x000fe20000410000 */
[----:B------:R-:W-:Y:S01]  /*65a0*/  SHF.L.U32 R137, R35, 0x10, RZ ;  /* 0x0000001023897819 */ /* 0x000fe200000006ff */
[----:B------:R-:W-:Y:S01]  /*65b0*/  FMUL.FTZ R136, R151, R136 ;  /* 0x0000008897887220 */ /* 0x000fe20000410000 */
[----:B------:R-:W-:Y:S01]  /*65c0*/  SHF.L.U32 R149, R34, 0x10, RZ ;  /* 0x0000001022957819 */ /* 0x000fe200000006ff */
[----:B------:R-:W-:Y:S01]  /*65d0*/  FMUL.FTZ R147, R147, R148 ;  /* 0x0000009493937220 */ /* 0x000fe20000410000 */
[----:B------:R-:W-:Y:S01]  /*65e0*/  SHF.L.U32 R139, R33, 0x10, RZ ;  /* 0x00000010218b7819 */ /* 0x000fe200000006ff */
[----:B------:R-:W-:-:S02]  /*65f0*/  FMUL.FTZ R150, R137, R136 ;  /* 0x0000008889967220 */ /* 0x000fc40000410000 */
[----:B------:R-:W-:Y:S02]  /*6600*/  FMUL.FTZ R149, R149, R142 ;  /* 0x0000008e95957220 */ /* 0x000fe40000410000 */
[----:B------:R-:W-:Y:S01]  /*6610*/  FMUL.FTZ R148, R139, R138 ;  /* 0x0000008a8b947220 */ /* 0x000fe20000410000 */
[----:B------:R-:W-:Y:S02]  /*6620*/  F2FP.BF16.F32.PACK_AB R139, R147, R146 ;  /* 0x00000092938b723e */ /* 0x000fe400000010ff */
[----:B------:R-:W-:Y:S02]  /*6630*/  F2FP.BF16.F32.PACK_AB R137, R149, R144 ;  /* 0x000000909589723e */ /* 0x000fe400000010ff */
[----:B------:R-:W-:Y:S02]  /*6640*/  F2FP.BF16.F32.PACK_AB R138, R148, R145 ;  /* 0x00000091948a723e */ /* 0x000fe400000010ff */
[----:B------:R-:W-:-:S07]  /*6650*/  F2FP.BF16.F32.PACK_AB R136, R150, R143 ;  /* 0x0000008f9688723e */ /* 0x000fce00000010ff */
.L_x_324:
[----:B0-----:R-:W-:Y:S05]  /*6660*/  BSYNC.RECONVERGENT B0 ;  /* 0x0000000000007941 */ /* 0x001fea0003800200 */
.L_x_322:
        /* <DEDUP_REMOVED lines=12> */
[----:B------:R-:W-:Y:S02]  /*6730*/  SHF.L.U32 R136, R136, 0x10, RZ ;  /* 0x0000001088887819 */ /* 0x000fe400000006ff */
[C---:B------:R-:W-:Y:S02]  /*6740*/  PRMT R157, R137.reuse, 0x7632, R157 ;  /* 0x00007632899d7816 */ /* 0x040fe4000000009d */
[----:B------:R-:W-:Y:S01]  /*6750*/  SHF.L.U32 R152, R137, 0x10, RZ ;  /* 0x0000001089987819 */ /* 0x000fe200000006ff */
[C---:B------:R-:W-:Y:S01]  /*6760*/  FMUL.FTZ R136, R151.reuse, R136 ;  /* 0x0000008897887220 */ /* 0x040fe20000410000 */
[----:B------:R-:W-:Y:S02]  /*6770*/  SHF.L.U32 R162, R60, 0x10, RZ ;  /* 0x000000103ca27819 */ /* 0x000fe400000006ff */
[----:B------:R-:W-:Y:S01]  /*6780*/  SHF.L.U32 R137, R132, 0x10, RZ ;  /* 0x0000001084897819 */ /* 0x000fe200000006ff */
[----:B------:R-:W-:Y:S01]  /*6790*/  FMUL.FTZ R153, R151, R152 ;  /* 0x0000009897997220 */ /* 0x000fe20000410000 */
[----:B-1----:R-:W-:-:S02]  /*67a0*/  SHF.L.U32 R154, R138, 0x10, RZ ;  /* 0x000000108a9a7819 */ /* 0x002fc400000006ff */
[----:B------:R-:W-:Y:S01]  /*67b0*/  SHF.L.U32 R160, R139, 0x10, RZ ;  /* 0x000000108ba07819 */ /* 0x000fe200000006ff */
[----:B------:R-:W-:Y:S01]  /*67c0*/  FFMA.FTZ R152, R162, R136, R137 ;  /* 0x00000088a2987223 */ /* 0x000fe20000010089 */
[----:B------:R-:W-:Y:S01]  /*67d0*/  PRMT R158, R138, 0x7632, R158 ;  /* 0x000076328a9e7816 */ /* 0x000fe2000000009e */
[----:B------:R-:W-:Y:S01]  /*67e0*/  FMUL.FTZ R154, R151, R154 ;  /* 0x0000009a979a7220 */ /* 0x000fe20000410000 */
[----:B------:R-:W-:Y:S01]  /*67f0*/  PRMT R159, R139, 0x7632, R159 ;  /* 0x000076328b9f7816 */ /* 0x000fe2000000009f */
[----:B------:R-:W-:Y:S01]  /*6800*/  FMUL.FTZ R160, R151, R160 ;  /* 0x000000a097a07220 */ /* 0x000fe20000410000 */
[----:B------:R-:W-:Y:S02]  /*6810*/  SHF.L.U32 R161, R61, 0x10, RZ ;  /* 0x000000103da17819 */ /* 0x000fe400000006ff */
[----:B------:R-:W-:Y:S02]  /*6820*/  SHF.L.U32 R138, R133, 0x10, RZ ;  /* 0x00000010858a7819 */ /* 0x000fe400000006ff */
[----:B------:R-:W-:-:S02]  /*6830*/  SHF.L.U32 R164, R62, 0x10, RZ ;  /* 0x000000103ea47819 */ /* 0x000fc400000006ff */
[----:B------:R-:W-:Y:S01]  /*6840*/  SHF.L.U32 R139, R134, 0x10, RZ ;  /* 0x00000010868b7819 */ /* 0x000fe200000006ff */
[----:B------:R-:W-:Y:S01]  /*6850*/  FFMA.FTZ R153, R161, R153, R138 ;  /* 0x00000099a1997223 */ /* 0x000fe2000001008a */
[----:B------:R-:W-:Y:S02]  /*6860*/  SHF.L.U32 R166, R63, 0x10, RZ ;  /* 0x000000103fa67819 */ /* 0x000fe400000006ff */
[----:B------:R-:W-:Y:S01]  /*6870*/  SHF.L.U32 R155, R135, 0x10, RZ ;  /* 0x00000010879b7819 */ /* 0x000fe200000006ff */
[----:B------:R-:W-:Y:S01]  /*6880*/  FFMA.FTZ R154, R164, R154, R139 ;  /* 0x0000009aa49a7223 */ /* 0x000fe2000001008b */
[----:B------:R-:W-:Y:S02]  /*6890*/  PRMT R136, R132, 0x7632, R136 ;  /* 0x0000763284887816 */ /* 0x000fe40000000088 */
[----:B------:R-:W-:Y:S01]  /*68a0*/  PRMT R138, R133, 0x7632, R138 ;  /* 0x00007632858a7816 */ /* 0x000fe2000000008a */
[----:B------:R-:W-:Y:S01]  /*68b0*/  FFMA.FTZ R155, R166, R160, R155 ;  /* 0x000000a0a69b7223 */ /* 0x000fe2000001009b */
[----:B------:R-:W-:-:S02]  /*68c0*/  SHF.L.U32 R137, R136, 0x10, RZ ;  /* 0x0000001088897819 */ /* 0x000fc400000006ff */
[----:B------:R-:W-:Y:S02]  /*68d0*/  PRMT R139, R134, 0x7632, R139 ;  /* 0x00007632868b7816 */ /* 0x000fe4000000008b */
[----:B------:R-:W-:Y:S02]  /*68e0*/  PRMT R160, R135, 0x7632, R160 ;  /* 0x0000763287a07816 */ /* 0x000fe400000000a0 */
[----:B------:R-:W-:Y:S02]  /*68f0*/  SHF.L.U32 R142, R142, 0x10, RZ ;  /* 0x000000108e8e7819 */ /* 0x000fe400000006ff */
[----:B------:R-:W-:Y:S02]  /*6900*/  SHF.L.U32 R136, R157, 0x10, RZ ;  /* 0x000000109d887819 */ /* 0x000fe400000006ff */
        /* <DEDUP_REMOVED lines=8> */
[----:B------:R-:W-:-:S02]  /*6990*/  SHF.L.U32 R168, R29, 0x10, RZ ;  /* 0x000000101da87819 */ /* 0x000fc400000006ff */
[----:B------:R-:W-:Y:S02]  /*69a0*/  SHF.L.U32 R170, R28, 0x10, RZ ;  /* 0x000000101caa7819 */ /* 0x000fe400000006ff */
[----:B------:R-:W-:Y:S02]  /*69b0*/  SHF.L.U32 R159, R138, 0x10, RZ ;  /* 0x000000108a9f7819 */ /* 0x000fe400000006ff */
[----:B------:R-:W-:Y:S02]  /*69c0*/  SHF.L.U32 R139, R139, 0x10, RZ ;  /* 0x000000108b8b7819 */ /* 0x000fe400000006ff */
[----:B------:R-:W-:Y:S01]  /*69d0*/  SHF.L.U32 R157, R160, 0x10, RZ ;  /* 0x00000010a09d7819 */ /* 0x000fe200000006ff */
[----:B------:R-:W-:Y:S01]  /*69e0*/  FFMA.FTZ R159, R166, R136, R159 ;  /* 0x00000088a69f7223 */ /* 0x000fe2000001009f */
[----:B------:R-:W-:Y:S01]  /*69f0*/  FFMA.FTZ R160, R164, R142, R137 ;  /* 0x0000008ea4a07223 */ /* 0x000fe20000010089 */
[----:B------:R-:W-:Y:S02]  /*6a00*/  FFMA.FTZ R158, R168, R158, R139 ;  /* 0x0000009ea89e7223 */ /* 0x000fe4000001008b */
[----:B------:R-:W-:Y:S01]  /*6a10*/  FFMA.FTZ R157, R170, R162, R157 ;  /* 0x000000a2aa9d7223 */ /* 0x000fe2000001009d */
[----:B------:R-:W-:-:S02]  /*6a20*/  F2FP.BF16.F32.PACK_AB R137, R159, R153 ;  /* 0x000000999f89723e */ /* 0x000fc400000010ff */
[----:B------:R-:W-:Y:S02]  /*6a30*/  F2FP.BF16.F32.PACK_AB R138, R158, R154 ;  /* 0x0000009a9e8a723e */ /* 0x000fe400000010ff */
[----:B------:R-:W-:Y:S02]  /*6a40*/  F2FP.BF16.F32.PACK_AB R139, R157, R155 ;  /* 0x0000009b9d8b723e */ /* 0x000fe400000010ff */
[----:B------:R-:W-:Y:S01]  /*6a50*/  F2FP.BF16.F32.PACK_AB R136, R160, R152 ;  /* 0x00000098a088723e */ /* 0x000fe200000010ff */
[----:B------:R-:W-:Y:S06]  /*6a60*/  BRA `(.L_x_327) ;  /* 0x0000000000a07947 */ /* 0x000fec0003800000 */
.L_x_326:
[C---:B-----5:R-:W-:Y:S02]  /*6a70*/  PRMT R142, R136.reuse, 0x7632, R142 ;  /* 0x00007632888e7816 */ /* 0x060fe4000000008e */
[----:B------:R-:W-:Y:S02]  /*6a80*/  SHF.L.U32 R136, R136, 0x10, RZ ;  /* 0x0000001088887819 */ /* 0x000fe400000006ff */
[C---:B------:R-:W-:Y:S02]  /*6a90*/  PRMT R157, R137.reuse, 0x7632, R157 ;  /* 0x00007632899d7816 */ /* 0x040fe4000000009d */
[----:B------:R-:W-:Y:S01]  /*6aa0*/  SHF.L.U32 R152, R137, 0x10, RZ ;  /* 0x0000001089987819 */ /* 0x000fe200000006ff */
[C---:B------:R-:W-:Y:S01]  /*6ab0*/  FMUL.FTZ R136, R151.reuse, R136 ;  /* 0x0000008897887220 */ /* 0x040fe20000410000 */
[----:B-1----:R-:W-:Y:S02]  /*6ac0*/  SHF.L.U32 R154, R138, 0x10, RZ ;  /* 0x000000108a9a7819 */ /* 0x002fe400000006ff */
        /* <DEDUP_REMOVED lines=34> */
.L_x_327:
[----:B------:R-:W-:Y:S05]  /*6cf0*/  BSYNC.RECONVERGENT B0 ;  /* 0x0000000000007941 */ /* 0x000fea0003800200 */
.L_x_325:
        /* <DEDUP_REMOVED lines=10> */
[C---:B-----5:R-:W-:Y:S02]  /*6da0*/  PRMT R161, R136.reuse, 0x7632, R161 ;  /* 0x0000763288a17816 */ /* 0x060fe400000000a1 */
[----:B------:R-:W-:Y:S02]  /*6db0*/  SHF.L.U32 R136, R136, 0x10, RZ ;  /* 0x0000001088887819 */ /* 0x000fe400000006ff */
[C---:B0-----:R-:W-:Y:S02]  /*6dc0*/  PRMT R166, R137.reuse, 0x7632, R166 ;  /* 0x0000763289a67816 */ /* 0x041fe400000000a6 */
[----:B------:R-:W-:Y:S01]  /*6dd0*/  SHF.L.U32 R162, R137, 0x10, RZ ;  /* 0x0000001089a27819 */ /* 0x000fe200000006ff */
[C---:B------:R-:W-:Y:S01]  /*6de0*/  FMUL.FTZ R136, R151.reuse, R136 ;  /* 0x0000008897887220 */ /* 0x040fe20000410000 */
[C---:B------:R-:W-:Y:S02]  /*6df0*/  PRMT R167, R138.reuse, 0x7632, R167 ;  /* 0x000076328aa77816 */ /* 0x040fe400000000a7 */
[----:B------:R-:W-:Y:S01]  /*6e00*/  SHF.L.U32 R138, R138, 0x10, RZ ;  /* 0x000000108a8a7819 */ /* 0x000fe200000006ff */
[----:B------:R-:W-:Y:S01]  /*6e10*/  FMUL.FTZ R163, R151, R162 ;  /* 0x000000a297a37220 */ /* 0x000fe20000410000 */
[----:B------:R-:W-:-:S02]  /*6e20*/  SHF.L.U32 R137, R56, 0x10, RZ ;  /* 0x0000001038897819 */ /* 0x000fc400000006ff */
[----:B------:R-:W-:Y:S01]  /*6e30*/  SHF.L.U32 R170, R132, 0x10, RZ ;  /* 0x0000001084aa7819 */ /* 0x000fe200000006ff */
[----:B------:R-:W-:Y:S01]  /*6e40*/  FMUL.FTZ R138, R151, R138 ;  /* 0x0000008a978a7220 */ /* 0x000fe20000410000 */
[C---:B------:R-:W-:Y:S02]  /*6e50*/  SHF.L.U32 R164, R139.reuse, 0x10, RZ ;  /* 0x000000108ba47819 */ /* 0x040fe400000006ff */
[----:B------:R-:W-:Y:S01]  /*6e60*/  PRMT R168, R139, 0x7632, R168 ;  /* 0x000076328ba87816 */ /* 0x000fe200000000a8 */
[----:B------:R-:W-:Y:S01]  /*6e70*/  FFMA.FTZ R162, R137, R136, R170 ;  /* 0x0000008889a27223 */ /* 0x000fe200000100aa */
[----:B------:R-:W-:Y:S01]  /*6e80*/  SHF.L.U32 R169, R58, 0x10, RZ ;  /* 0x000000103aa97819 */ /* 0x000fe200000006ff */
[----:B------:R-:W-:Y:S01]  /*6e90*/  FMUL.FTZ R165, R151, R164 ;  /* 0x000000a497a57220 */ /* 0x000fe20000410000 */
[----:B------:R-:W-:Y:S02]  /*6ea0*/  SHF.L.U32 R174, R134, 0x10, RZ ;  /* 0x0000001086ae7819 */ /* 0x000fe400000006ff */
[----:B------:R-:W-:-:S02]  /*6eb0*/  SHF.L.U32 R172, R57, 0x10, RZ ;  /* 0x0000001039ac7819 */ /* 0x000fc400000006ff */
[----:B------:R-:W-:Y:S01]  /*6ec0*/  SHF.L.U32 R139, R133, 0x10, RZ ;  /* 0x00000010858b7819 */ /* 0x000fe200000006ff */
[----:B------:R-:W-:Y:S01]  /*6ed0*/  FFMA.FTZ R164, R169, R138, R174 ;  /* 0x0000008aa9a47223 */ /* 0x000fe200000100ae */
[----:B------:R-:W-:Y:S02]  /*6ee0*/  PRMT R136, R132, 0x7632, R136 ;  /* 0x0000763284887816 */ /* 0x000fe40000000088 */
[----:B------:R-:W-:Y:S01]  /*6ef0*/  SHF.L.U32 R176, R59, 0x10, RZ ;  /* 0x000000103bb07819 */ /* 0x000fe200000006ff */
[----:B------:R-:W-:Y:S01]  /*6f00*/  FFMA.FTZ R163, R172, R163, R139 ;  /* 0x000000a3aca37223 */ /* 0x000fe2000001008b */
[----:B------:R-:W-:Y:S02]  /*6f10*/  SHF.L.U32 R171, R135, 0x10, RZ ;  /* 0x0000001087ab7819 */ /* 0x000fe400000006ff */
[----:B------:R-:W-:Y:S02]  /*6f20*/  SHF.L.U32 R169, R136, 0x10, RZ ;  /* 0x0000001088a97819 */ /* 0x000fe400000006ff */
[----:B------:R-:W-:Y:S01]  /*6f30*/  SHF.L.U32 R168, R168, 0x10, RZ ;  /* 0x00000010a8a87819 */ /* 0x000fe200000006ff */
[----:B------:R-:W-:Y:S01]  /*6f40*/  FFMA.FTZ R165, R176, R165, R171 ;  /* 0x000000a5b0a57223 */ /* 0x000fe200000100ab */
[----:B------:R-:W-:-:S02]  /*6f50*/  PRMT R137, R133, 0x7632, R137 ;  /* 0x0000763285897816 */ /* 0x000fc40000000089 */
[----:B------:R-:W-:Y:S02]  /*6f60*/  PRMT R139, R134, 0x7632, R139 ;  /* 0x00007632868b7816 */ /* 0x000fe4000000008b */
[----:B------:R-:W-:Y:S02]  /*6f70*/  PRMT R170, R135, 0x7632, R170 ;  /* 0x0000763287aa7816 */ /* 0x000fe400000000aa */
[----:B------:R-:W-:Y:S01]  /*6f80*/  SHF.L.U32 R138, R161, 0x10, RZ ;  /* 0x00000010a18a7819 */ /* 0x000fe200000006ff */
[----:B------:R-:W-:Y:S01]  /*6f90*/  FMUL.FTZ R161, R151, R168 ;  /* 0x000000a897a17220 */ /* 0x000fe20000410000 */
[----:B------:R-:W-:Y:S02]  /*6fa0*/  SHF.L.U32 R166, R166, 0x10, RZ ;  /* 0x00000010a6a67819 */ /* 0x000fe400000006ff */
        /* <DEDUP_REMOVED lines=8> */
[----:B------:R-:W-:-:S02]  /*7030*/  SHF.L.U32 R171, R24, 0x10, RZ ;  /* 0x0000001018ab7819 */ /* 0x000fc400000006ff */
[----:B------:R-:W-:Y:S02]  /*7040*/  SHF.L.U32 R137, R137, 0x10, RZ ;  /* 0x0000001089897819 */ /* 0x000fe400000006ff */
[----:B------:R-:W-:Y:S02]  /*7050*/  SHF.L.U32 R139, R139, 0x10, RZ ;  /* 0x000000108b8b7819 */ /* 0x000fe400000006ff */
[----:B------:R-:W-:Y:S01]  /*7060*/  SHF.L.U32 R170, R170, 0x10, RZ ;  /* 0x00000010aaaa7819 */ /* 0x000fe200000006ff */
[----:B------:R-:W-:Y:S02]  /*7070*/  FFMA.FTZ R168, R174, R168, R137 ;  /* 0x000000a8aea87223 */ /* 0x000fe40000010089 */
[----:B------:R-:W-:Y:S01]  /*7080*/  FFMA.FTZ R167, R176, R136, R139 ;  /* 0x00000088b0a77223 */ /* 0x000fe2000001008b */
[----:B------:R-:W-:Y:S01]  /*7090*/  F2FP.BF16.F32.PACK_AB R136, R169, R162 ;  /* 0x000000a2a988723e */ /* 0x000fe200000010ff */
[----:B------:R-:W-:Y:S01]  /*70a0*/  FFMA.FTZ R166, R171, R161, R170 ;  /* 0x000000a1aba67223 */ /* 0x000fe200000100aa */
[----:B------:R-:W-:-:S02]  /*70b0*/  F2FP.BF16.F32.PACK_AB R137, R168, R163 ;  /* 0x000000a3a889723e */ /* 0x000fc400000010ff */
[----:B------:R-:W-:Y:S02]  /*70c0*/  F2FP.BF16.F32.PACK_AB R138, R167, R164 ;  /* 0x000000a4a78a723e */ /* 0x000fe400000010ff */
[----:B------:R-:W-:Y:S01]  /*70d0*/  F2FP.BF16.F32.PACK_AB R139, R166, R165 ;  /* 0x000000a5a68b723e */ /* 0x000fe200000010ff */
[----:B------:R-:W-:Y:S06]  /*70e0*/  BRA `(.L_x_330) ;  /* 0x0000000000a07947 */ /* 0x000fec0003800000 */
.L_x_329:
[C---:B-----5:R-:W-:Y:S02]  /*70f0*/  PRMT R161, R136.reuse, 0x7632, R161 ;  /* 0x0000763288a17816 */ /* 0x060fe400000000a1 */
[----:B------:R-:W-:Y:S02]  /*7100*/  SHF.L.U32 R136, R136, 0x10, RZ ;  /* 0x0000001088887819 */ /* 0x000fe400000006ff */
[C---:B------:R-:W-:Y:S02]  /*7110*/  SHF.L.U32 R162, R137.reuse, 0x10, RZ ;  /* 0x0000001089a27819 */ /* 0x040fe400000006ff */
[----:B0-----:R-:W-:Y:S01]  /*7120*/  PRMT R166, R137, 0x7632, R166 ;  /* 0x0000763289a67816 */ /* 0x001fe200000000a6 */
[C---:B------:R-:W-:Y:S01]  /*7130*/  FMUL.FTZ R136, R151.reuse, R136 ;  /* 0x0000008897887220 */ /* 0x040fe20000410000 */
[C---:B------:R-:W-:Y:S01]  /*7140*/  PRMT R167, R138.reuse, 0x7632, R167 ;  /* 0x000076328aa77816 */ /* 0x040fe200000000a7 */
[----:B------:R-:W-:Y:S01]  /*7150*/  FMUL.FTZ R163, R151, R162 ;  /* 0x000000a297a37220 */ /* 0x000fe20000410000 */
[----:B------:R-:W-:-:S02]  /*7160*/  SHF.L.U32 R164, R138, 0x10, RZ ;  /* 0x000000108aa47819 */ /* 0x000fc400000006ff */
[----:B------:R-:W-:Y:S02]  /*7170*/  SHF.L.U32 R170, R139, 0x10, RZ ;  /* 0x000000108baa7819 */ /* 0x000fe400000006ff */
[----:B------:R-:W-:Y:S01]  /*7180*/  SHF.L.U32 R137, R56, 0x10, RZ ;  /* 0x0000001038897819 */ /* 0x000fe200000006ff */
[----:B------:R-:W-:Y:S01]  /*7190*/  FMUL.FTZ R164, R151, R164 ;  /* 0x000000a497a47220 */ /* 0x000fe20000410000 */
[----:B------:R-:W-:Y:S01]  /*71a0*/  SHF.L.U32 R138, R57, 0x10, RZ ;  /* 0x00000010398a7819 */ /* 0x000fe200000006ff */
[----:B------:R-:W-:Y:S01]  /*71b0*/  FMUL.FTZ R170, R151, R170 ;  /* 0x000000aa97aa7220 */ /* 0x000fe20000410000 */
[----:B------:R-:W-:Y:S01]  /*71c0*/  PRMT R168, R139, 0x7632, R168 ;  /* 0x000076328ba87816 */ /* 0x000fe200000000a8 */
        /* <DEDUP_REMOVED lines=26> */
.L_x_330:
[----:B------:R-:W-:Y:S05]  /*7370*/  BSYNC.RECONVERGENT B0 ;  /* 0x0000000000007941 */ /* 0x000fea0003800200 */
.L_x_328:
        /* <DEDUP_REMOVED lines=12> */
[C---:B0----5:R-:W-:Y:S02]  /*7440*/  PRMT R170, R136.reuse, 0x7632, R170 ;  /* 0x0000763288aa7816 */ /* 0x061fe400000000aa */
[----:B------:R-:W-:Y:S02]  /*7450*/  SHF.L.U32 R136, R136, 0x10, RZ ;  /* 0x0000001088887819 */ /* 0x000fe400000006ff */
[----:B------:R-:W-:Y:S02]  /*7460*/  SHF.L.U32 R172, R137, 0x10, RZ ;  /* 0x0000001089ac7819 */ /* 0x000fe400000006ff */
[----:B------:R-:W-:Y:S01]  /*7470*/  PRMT R176, R138, 0x7632, R176 ;  /* 0x000076328ab07816 */ /* 0x000fe200000000b0 */
[C---:B------:R-:W-:Y:S01]  /*7480*/  FMUL.FTZ R136, R151.reuse, R136 ;  /* 0x0000008897887220 */ /* 0x040fe20000410000 */
[----:B------:R-:W-:Y:S01]  /*7490*/  SHF.L.U32 R171, R52, 0x10, RZ ;  /* 0x0000001034ab7819 */ /* 0x000fe200000006ff */
[----:B------:R-:W-:Y:S01]  /*74a0*/  FMUL.FTZ R172, R151, R172 ;  /* 0x000000ac97ac7220 */ /* 0x000fe20000410000 */
[----:B------:R-:W-:-:S02]  /*74b0*/  SHF.L.U32 R178, R132, 0x10, RZ ;  /* 0x0000001084b27819 */ /* 0x000fc400000006ff */
[----:B------:R-:W-:Y:S02]  /*74c0*/  SHF.L.U32 R138, R138, 0x10, RZ ;  /* 0x000000108a8a7819 */ /* 0x000fe400000006ff */
[----:B------:R-:W-:Y:S01]  /*74d0*/  SHF.L.U32 R174, R139, 0x10, RZ ;  /* 0x000000108bae7819 */ /* 0x000fe200000006ff */
[----:B------:R-:W-:Y:S01]  /*74e0*/  FFMA.FTZ R171, R171, R136, R178 ;  /* 0x00000088abab7223 */ /* 0x000fe200000100b2 */
[----:B------:R-:W-:Y:S01]  /*74f0*/  PRMT R175, R137, 0x7632, R175 ;  /* 0x0000763289af7816 */ /* 0x000fe200000000af */
[----:B------:R-:W-:Y:S01]  /*7500*/  FMUL.FTZ R138, R151, R138 ;  /* 0x0000008a978a7220 */ /* 0x000fe20000410000 */
[----:B------:R-:W-:Y:S01]  /*7510*/  PRMT R177, R139, 0x7632, R177 ;  /* 0x000076328bb17816 */ /* 0x000fe200000000b1 */
[----:B------:R-:W-:Y:S01]  /*7520*/  FMUL.FTZ R174, R151, R174 ;  /* 0x000000ae97ae7220 */ /* 0x000fe20000410000 */
        /* <DEDUP_REMOVED lines=30> */
[----:B------:R-:W-:Y:S01]  /*7710*/  FFMA.FTZ R183, R188, R136, R183 ;  /* 0x00000088bcb77223 */ /* 0x000fe200000100b7 */
[----:B------:R-:W-:Y:S01]  /*7720*/  F2FP.BF16.F32.PACK_AB R136, R184, R171 ;  /* 0x000000abb888723e */ /* 0x000fe200000010ff */
[----:B------:R-:W-:Y:S02]  /*7730*/  FFMA.FTZ R182, R182, R176, R139 ;  /* 0x000000b0b6b67223 */ /* 0x000fe4000001008b */
[----:B------:R-:W-:Y:S01]  /*7740*/  FFMA.FTZ R175, R190, R180, R175 ;  /* 0x000000b4beaf7223 */ /* 0x000fe200000100af */
[----:B------:R-:W-:-:S02]  /*7750*/  F2FP.BF16.F32.PACK_AB R137, R183, R172 ;  /* 0x000000acb789723e */ /* 0x000fc400000010ff */
[----:B------:R-:W-:Y:S02]  /*7760*/  F2FP.BF16.F32.PACK_AB R138, R182, R173 ;  /* 0x000000adb68a723e */ /* 0x000fe400000010ff */
[----:B------:R-:W-:Y:S01]  /*7770*/  F2FP.BF16.F32.PACK_AB R139, R175, R174 ;  /* 0x000000aeaf8b723e */ /* 0x000fe200000010ff */
[----:B------:R-:W-:Y:S06]  /*7780*/  BRA `(.L_x_332) ;  /* 0x0000000000a07947 */ /* 0x000fec0003800000 */
.L_x_331:
[----:B0----5:R-:W-:Y:S02]  /*7790*/  PRMT R170, R136, 0x7632, R170 ;  /* 0x0000763288aa7816 */ /* 0x021fe400000000aa */
        /* <DEDUP_REMOVED lines=30> */
[----:B------:R-:W-:Y:S01]  /*7980*/  SHF.L.U32 R175, R20, 0x10, RZ ;  /* 0x0000001014af7819 */ /* 0x000fe200000006ff */
[----:B------:R-:W-:Y:S01]  /*7990*/  FMUL.FTZ R183, R183, R136 ;  /* 0x00000088b7b77220 */ /* 0x000fe20000410000 */
[----:B------:R-:W-:Y:S01]  /*79a0*/  FMUL.FTZ R184, R137, R170 ;  /* 0x000000aa89b87220 */ /* 0x000fe20000410000 */
[----:B------:R-:W-:Y:S02]  /*79b0*/  FMUL.FTZ R182, R139, R176 ;  /* 0x000000b08bb67220 */ /* 0x000fe40000410000 */
[----:B------:R-:W-:Y:S01]  /*79c0*/  FMUL.FTZ R175, R175, R138 ;  /* 0x0000008aafaf7220 */ /* 0x000fe20000410000 */
[----:B------:R-:W-:Y:S02]  /*79d0*/  F2FP.BF16.F32.PACK_AB R137, R183, R172 ;  /* 0x000000acb789723e */ /* 0x000fe400000010ff */
[----:B------:R-:W-:Y:S02]  /*79e0*/  F2FP.BF16.F32.PACK_AB R138, R182, R173 ;  /* 0x000000adb68a723e */ /* 0x000fe400000010ff */
[----:B------:R-:W-:-:S02]  /*79f0*/  F2FP.BF16.F32.PACK_AB R139, R175, R174 ;  /* 0x000000aeaf8b723e */ /* 0x000fc400000010ff */
[----:B------:R-:W-:-:S07]  /*7a00*/  F2FP.BF16.F32.PACK_AB R136, R184, R171 ;  /* 0x000000abb888723e */ /* 0x000fce00000010ff */
.L_x_332:
        /* <DEDUP_REMOVED lines=9> */
[----:B-----5:R-:W-:Y:S02]  /*7aa0*/  PRMT R176, R137, 0x7632, R176 ;  /* 0x0000763289b07816 */ /* 0x020fe400000000b0 */
[----:B------:R-:W-:Y:S02]  /*7ab0*/  PRMT R177, R133, 0x7632, R177 ;  /* 0x0000763285b17816 */ /* 0x000fe400000000b1 */
[----:B------:R-:W-:Y:S02]  /*7ac0*/  SHF.L.U32 R176, R176, 0x10, RZ ;  /* 0x00000010b0b07819 */ /* 0x000fe400000006ff */
[----:B0-----:R-:W-:Y:S02]  /*7ad0*/  SHF.L.U32 R179, R18, 0x10, RZ ;  /* 0x0000001012b37819 */ /* 0x001fe400000006ff */
[----:B------:R-:W-:Y:S01]  /*7ae0*/  SHF.L.U32 R178, R177, 0x10, RZ ;  /* 0x00000010b1b27819 */ /* 0x000fe200000006ff */
[----:B------:R-:W-:Y:S01]  /*7af0*/  FMUL.FTZ R187, R151, R176 ;  /* 0x000000b097bb7220 */ /* 0x000fe20000410000 */
[----:B------:R-:W-:-:S02]  /*7b00*/  SHF.L.U32 R176, R136, 0x10, RZ ;  /* 0x0000001088b07819 */ /* 0x000fc400000006ff */
[----:B------:R-:W-:Y:S01]  /*7b10*/  PRMT R136, R138, 0x7632, R136 ;  /* 0x000076328a887816 */ /* 0x000fe20000000088 */
[----:B------:R-:W-:Y:S01]  /*7b20*/  FFMA.FTZ R187, R179, R187, R178 ;  /* 0x000000bbb3bb7223 */ /* 0x000fe200000100b2 */
[----:B------:R-:W-:Y:S01]  /*7b30*/  PRMT R177, R134, 0x7632, R177 ;  /* 0x0000763286b17816 */ /* 0x000fe200000000b1 */
[C---:B------:R-:W-:Y:S01]  /*7b40*/  FMUL.FTZ R176, R151.reuse, R176 ;  /* 0x000000b097b07220 */ /* 0x040fe20000410000 */
        /* <DEDUP_REMOVED lines=8> */
[----:B------:R-:W-:Y:S01]  /*7bd0*/  PRMT R136, R139, 0x7632, R136 ;  /* 0x000076328b887816 */ /* 0x000fe20000000088 */
[----:B------:R-:W-:Y:S01]  /*7be0*/  FFMA.FTZ R189, R180, R178, R177 ;  /* 0x000000b2b4bd7223 */ /* 0x000fe200000100b1 */
[----:B------:R-:W-:Y:S01]  /*7bf0*/  SHF.L.U32 R181, R50, 0x10, RZ ;  /* 0x0000001032b57819 */ /* 0x000fe200000006ff */
[----:B------:R-:W-:Y:S01]  /*7c00*/  FMUL.FTZ R138, R151, R138 ;  /* 0x0000008a978a7220 */ /* 0x000fe20000410000 */
[----:B------:R-:W-:Y:S02]  /*7c10*/  SHF.L.U32 R178, R134, 0x10, RZ ;  /* 0x0000001086b27819 */ /* 0x000fe400000006ff */
[----:B------:R-:W-:-:S02]  /*7c20*/  SHF.L.U32 R176, R136, 0x10, RZ ;  /* 0x0000001088b07819 */ /* 0x000fc400000006ff */
[----:B------:R-:W-:Y:S01]  /*7c30*/  PRMT R136, R135, 0x7632, R136 ;  /* 0x0000763287887816 */ /* 0x000fe20000000088 */
[----:B------:R-:W-:Y:S01]  /*7c40*/  FFMA.FTZ R181, R181, R138, R178 ;  /* 0x0000008ab5b57223 */ /* 0x000fe200000100b2 */
[----:B------:R-:W-:Y:S01]  /*7c50*/  SHF.L.U32 R190, R16, 0x10, RZ ;  /* 0x0000001010be7819 */ /* 0x000fe200000006ff */
[----:B------:R-:W-:Y:S01]  /*7c60*/  FMUL.FTZ R176, R151, R176 ;  /* 0x000000b097b07220 */ /* 0x000fe20000410000 */
[C---:B------:R-:W-:Y:S02]  /*7c70*/  SHF.L.U32 R177, R136.reuse, 0x10, RZ ;  /* 0x0000001088b17819 */ /* 0x040fe400000006ff */
[----:B------:R-:W-:Y:S02]  /*7c80*/  SHF.L.U32 R138, R139, 0x10, RZ ;  /* 0x000000108b8a7819 */ /* 0x000fe400000006ff */
[----:B------:R-:W-:Y:S01]  /*7c90*/  PRMT R136, R136, 0x7632, R136 ;  /* 0x0000763288887816 */ /* 0x000fe20000000088 */
[----:B------:R-:W-:Y:S01]  /*7ca0*/  FFMA.FTZ R190, R190, R176, R177 ;  /* 0x000000b0bebe7223 */ /* 0x000fe200000100b1 */
[----:B------:R-:W-:Y:S01]  /*7cb0*/  SHF.L.U32 R139, R51, 0x10, RZ ;  /* 0x00000010338b7819 */ /* 0x000fe200000006ff */
[----:B------:R-:W-:Y:S01]  /*7cc0*/  FMUL.FTZ R192, R151, R138 ;  /* 0x0000008a97c07220 */ /* 0x000fe20000410000 */
[----:B------:R-:W-:-:S02]  /*7cd0*/  SHF.L.U32 R176, R135, 0x10, RZ ;  /* 0x0000001087b07819 */ /* 0x000fc400000006ff */
[----:B------:R-:W-:Y:S02]  /*7ce0*/  SHF.L.U32 R138, R137, 0x10, RZ ;  /* 0x00000010898a7819 */ /* 0x000fe400000006ff */
[----:B------:R-:W-:Y:S01]  /*7cf0*/  PRMT R137, R132, 0x7632, R137 ;  /* 0x0000763284897816 */ /* 0x000fe20000000089 */
[----:B------:R-:W-:Y:S01]  /*7d00*/  FFMA.FTZ R192, R139, R192, R176 ;  /* 0x000000c08bc07223 */ /* 0x000fe200000100b0 */
[----:B------:R-:W-:Y:S01]  /*7d10*/  SHF.L.U32 R136, R136, 0x10, RZ ;  /* 0x0000001088887819 */ /* 0x000fe200000006ff */
[----:B------:R-:W-:Y:S01]  /*7d20*/  FMUL.FTZ R138, R151, R138 ;  /* 0x0000008a978a7220 */ /* 0x000fe20000410000 */
[----:B------:R-:W-:Y:S02]  /*7d30*/  SHF.L.U32 R139, R49, 0x10, RZ ;  /* 0x00000010318b7819 */ /* 0x000fe400000006ff */
[----:B------:R-:W-:Y:S01]  /*7d40*/  SHF.L.U32 R137, R137, 0x10, RZ ;  /* 0x0000001089897819 */ /* 0x000fe200000006ff */
[----:B------:R-:W-:Y:S01]  /*7d50*/  FMUL.FTZ R136, R151, R136 ;  /* 0x0000008897887220 */ /* 0x000fe20000410000 */
[----:B------:R-:W-:-:S02]  /*7d60*/  SHF.L.U32 R180, R133, 0x10, RZ ;  /* 0x0000001085b47819 */ /* 0x000fc400000006ff */
        /* <DEDUP_REMOVED lines=8> */
.L_x_333:
[----:B-----5:R-:W-:Y:S02]  /*7df0*/  SHF.L.U32 R176, R136, 0x10, RZ ;  /* 0x0000001088b07819 */ /* 0x020fe400000006ff */
[----:B------:R-:W-:Y:S02]  /*7e00*/  SHF.L.U32 R177, R48, 0x10, RZ ;  /* 0x0000001030b17819 */ /* 0x000fe400000006ff */
[----:B0-----:R-:W-:Y:S01]  /*7e10*/  SHF.L.U32 R178, R137, 0x10, RZ ;  /* 0x0000001089b27819 */ /* 0x001fe200000006ff */
[----:B------:R-:W-:Y:S01]  /*7e20*/  FMUL.FTZ R176, R151, R176 ;  /* 0x000000b097b07220 */ /* 0x000fe20000410000 */
[----:B------:R-:W-:Y:S02]  /*7e30*/  SHF.L.U32 R180, R138, 0x10, RZ ;  /* 0x000000108ab47819 */ /* 0x000fe400000006ff */
[----:B------:R-:W-:Y:S01]  /*7e40*/  SHF.L.U32 R179, R49, 0x10, RZ ;  /* 0x0000001031b37819 */ /* 0x000fe200000006ff */
[----:B------:R-:W-:Y:S01]  /*7e50*/  FMUL.FTZ R188, R177, R176 ;  /* 0x000000b0b1bc7220 */ /* 0x000fe20000410000 */
        /* <DEDUP_REMOVED lines=8> */
[----:B------:R-:W-:Y:S01]  /*7ee0*/  PRMT R136, R136, 0x7632, R136 ;  /* 0x0000763288887816 */ /* 0x000fe20000000088 */
[----:B------:R-:W-:Y:S01]  /*7ef0*/  FMUL.FTZ R192, R177, R176 ;  /* 0x000000b0b1c07220 */ /* 0x000fe20000410000 */
[----:B------:R-:W-:Y:S01]  /*7f00*/  PRMT R137, R137, 0x7632, R137 ;  /* 0x0000763289897816 */ /* 0x000fe20000000089 */
[----:B------:R-:W-:Y:S01]  /*7f10*/  FMUL.FTZ R178, R151, R178 ;  /* 0x000000b297b27220 */ /* 0x000fe20000410000 */
[----:B------:R-:W-:Y:S02]  /*7f20*/  PRMT R139, R138, 0x7632, R139 ;  /* 0x000076328a8b7816 */ /* 0x000fe4000000008b */
[----:B------:R-:W-:Y:S02]  /*7f30*/  SHF.L.U32 R138, R137, 0x10, RZ ;  /* 0x00000010898a7819 */ /* 0x000fe400000006ff */
[----:B------:R-:W-:Y:S02]  /*7f40*/  SHF.L.U32 R176, R139, 0x10, RZ ;  /* 0x000000108bb07819 */ /* 0x000fe400000006ff */
        /* <DEDUP_REMOVED lines=18> */
.L_x_334:
        /* <DEDUP_REMOVED lines=10> */
[----:B------:R-:W-:Y:S02]  /*8110*/  SHF.L.U32 R194, R15, 0x10, RZ ;  /* 0x000000100fc27819 */ /* 0x000fe400000006ff */
[----:B------:R-:W-:Y:S02]  /*8120*/  SHF.L.U32 R178, R176, 0x10, RZ ;  /* 0x00000010b0b27819 */ /* 0x000fe400000006ff */
[----:B------:R-:W-:Y:S02]  /*8130*/  PRMT R176, R132, 0x7632, R176 ;  /* 0x0000763284b07816 */ /* 0x000fe400000000b0 */
[----:B------:R-:W-:Y:S01]  /*8140*/  SHF.L.U32 R196, R13, 0x10, RZ ;  /* 0x000000100dc47819 */ /* 0x000fe200000006ff */
[----:B------:R-:W-:Y:S01]  /*8150*/  FMUL.FTZ R178, R151, R178 ;  /* 0x000000b297b27220 */ /* 0x000fe20000410000 */
[----:B------:R-:W-:-:S02]  /*8160*/  SHF.L.U32 R177, R176, 0x10, RZ ;  /* 0x00000010b0b17819 */ /* 0x000fc400000006ff */
[----:B------:R-:W-:Y:S02]  /*8170*/  PRMT R176, R137, 0x7632, R176 ;  /* 0x0000763289b07816 */ /* 0x000fe400000000b0 */
[C---:B------:R-:W-:Y:S01]  /*8180*/  SHF.L.U32 R198, R133.reuse, 0x10, RZ ;  /* 0x0000001085c67819 */ /* 0x040fe200000006ff */
[----:B------:R-:W-:Y:S01]  /*8190*/  FFMA.FTZ R194, R194, R178, R177 ;  /* 0x000000b2c2c27223 */ /* 0x000fe200000100b1 */
[----:B------:R-:W-:Y:S02]  /*81a0*/  SHF.L.U32 R178, R176, 0x10, RZ ;  /* 0x00000010b0b27819 */ /* 0x000fe400000006ff */
[----:B------:R-:W-:Y:S02]  /*81b0*/  PRMT R176, R133, 0x7632, R176 ;  /* 0x0000763285b07816 */ /* 0x000fe400000000b0 */
[----:B------:R-:W-:Y:S01]  /*81c0*/  SHF.L.U32 R199, R46, 0x10, RZ ;  /* 0x000000102ec77819 */ /* 0x000fe200000006ff */
[----:B------:R-:W-:Y:S01]  /*81d0*/  FMUL.FTZ R178, R151, R178 ;  /* 0x000000b297b27220 */ /* 0x000fe20000410000 */
[----:B------:R-:W-:-:S02]  /*81e0*/  SHF.L.U32 R195, R176, 0x10, RZ ;  /* 0x00000010b0c37819 */ /* 0x000fc400000006ff */
[----:B------:R-:W-:Y:S02]  /*81f0*/  SHF.L.U32 R176, R14, 0x10, RZ ;  /* 0x000000100eb07819 */ /* 0x000fe400000006ff */
[----:B------:R-:W-:Y:S02]  /*8200*/  SHF.L.U32 R200, R135, 0x10, RZ ;  /* 0x0000001087c87819 */ /* 0x000fe400000006ff */
[----:B------:R-:W-:Y:S01]  /*8210*/  SHF.L.U32 R136, R136, 0x10, RZ ;  /* 0x0000001088887819 */ /* 0x000fe200000006ff */
[----:B------:R-:W-:Y:S01]  /*8220*/  FFMA.FTZ R195, R176, R178, R195 ;  /* 0x000000b2b0c37223 */ /* 0x000fe200000100c3 */
[C---:B------:R-:W-:Y:S02]  /*8230*/  PRMT R176, R138.reuse, 0x7632, R176 ;  /* 0x000076328ab07816 */ /* 0x040fe400000000b0 */
[----:B------:R-:W-:Y:S01]  /*8240*/  SHF.L.U32 R138, R138, 0x10, RZ ;  /* 0x000000108a8a7819 */ /* 0x000fe200000006ff */
[----:B------:R-:W-:Y:S01]  /*8250*/  FMUL.FTZ R136, R151, R136 ;  /* 0x0000008897887220 */ /* 0x000fe20000410000 */
[----:B------:R-:W-:-:S02]  /*8260*/  SHF.L.U32 R178, R176, 0x10, RZ ;  /* 0x00000010b0b27819 */ /* 0x000fc400000006ff */
[----:B------:R-:W-:Y:S01]  /*8270*/  PRMT R176, R134, 0x7632, R176 ;  /* 0x0000763286b07816 */ /* 0x000fe200000000b0 */
[C---:B------:R-:W-:Y:S01]  /*8280*/  FMUL.FTZ R138, R151.reuse, R138 ;  /* 0x0000008a978a7220 */ /* 0x040fe20000410000 */
[----:B------:R-:W-:Y:S01]  /*8290*/  SHF.L.U32 R201, R44, 0x10, RZ ;  /* 0x000000102cc97819 */ /* 0x000fe200000006ff */
[----:B------:R-:W-:Y:S01]  /*82a0*/  FMUL.FTZ R178, R151, R178 ;  /* 0x000000b297b27220 */ /* 0x000fe20000410000 */
[----:B------:R-:W-:Y:S02]  /*82b0*/  SHF.L.U32 R177, R176, 0x10, RZ ;  /* 0x00000010b0b17819 */ /* 0x000fe400000006ff */
[----:B------:R-:W-:-:S03]  /*82c0*/  PRMT R176, R139, 0x7632, R176 ;  /* 0x000076328bb07816 */ /* 0x000fc600000000b0 */
[----:B------:R-:W-:Y:S01]  /*82d0*/  FFMA.FTZ R196, R196, R178, R177 ;  /* 0x000000b2c4c47223 */ /* 0x000fe200000100b1 */
[----:B------:R-:W-:Y:S02]  /*82e0*/  SHF.L.U32 R178, R176, 0x10, RZ ;  /* 0x00000010b0b27819 */ /* 0x000fe400000006ff */
[----:B------:R-:W-:-:S03]  /*82f0*/  PRMT R176, R135, 0x7632, R176 ;  /* 0x0000763287b07816 */ /* 0x000fc600000000b0 */
[----:B------:R-:W-:Y:S01]  /*8300*/  FMUL.FTZ R178, R151, R178 ;  /* 0x000000b297b27220 */ /* 0x000fe20000410000 */
[----:B------:R-:W-:Y:S02]  /*8310*/  SHF.L.U32 R197, R176, 0x10, RZ ;  /* 0x00000010b0c57819 */ /* 0x000fe400000006ff */
[----:B------:R-:W-:-:S05]  /*8320*/  SHF.L.U32 R176, R12, 0x10, RZ ;  /* 0x000000100cb07819 */ /* 0x000fca00000006ff */
[----:B------:R-:W-:Y:S01]  /*8330*/  FFMA.FTZ R197, R176, R178, R197 ;  /* 0x000000b2b0c57223 */ /* 0x000fe200000100c5 */
[----:B------:R-:W-:Y:S02]  /*8340*/  SHF.L.U32 R176, R137, 0x10, RZ ;  /* 0x0000001089b07819 */ /* 0x000fe400000006ff */
[----:B------:R-:W-:-:S03]  /*8350*/  SHF.L.U32 R137, R45, 0x10, RZ ;  /* 0x000000102d897819 */ /* 0x000fc600000006ff */
[----:B------:R-:W-:-:S04]  /*8360*/  FMUL.FTZ R176, R151, R176 ;  /* 0x000000b097b07220 */ /* 0x000fc80000410000 */
[----:B------:R-:W-:Y:S01]  /*8370*/  FFMA.FTZ R198, R137, R176, R198 ;  /* 0x000000b089c67223 */ /* 0x000fe200000100c6 */
[----:B------:R-:W-:Y:S02]  /*8380*/  SHF.L.U32 R176, R134, 0x10, RZ ;  /* 0x0000001086b07819 */ /* 0x000fe400000006ff */
[----:B------:R-:W-:-:S03]  /*8390*/  SHF.L.U32 R137, R47, 0x10, RZ ;  /* 0x000000102f897819 */ /* 0x000fc600000006ff */
[----:B------:R-:W-:Y:S01]  /*83a0*/  FFMA.FTZ R199, R199, R138, R176 ;  /* 0x0000008ac7c77223 */ /* 0x000fe200000100b0 */
[----:B------:R-:W-:-:S05]  /*83b0*/  SHF.L.U32 R138, R139, 0x10, RZ ;  /* 0x000000108b8a7819 */ /* 0x000fca00000006ff */
[----:B------:R-:W-:-:S04]  /*83c0*/  FMUL.FTZ R138, R151, R138 ;  /* 0x0000008a978a7220 */ /* 0x000fc80000410000 */
        /* <DEDUP_REMOVED lines=8> */
.L_x_335:
[----:B0----5:R-:W-:Y:S02]  /*8450*/  SHF.L.U32 R176, R136, 0x10, RZ ;  /* 0x0000001088b07819 */ /* 0x021fe400000006ff */
[----:B------:R-:W-:Y:S02]  /*8460*/  SHF.L.U32 R201, R44, 0x10, RZ ;  /* 0x000000102cc97819 */ /* 0x000fe400000006ff */
[----:B------:R-:W-:Y:S01]  /*8470*/  SHF.L.U32 R178, R137, 0x10, RZ ;  /* 0x0000001089b27819 */ /* 0x000fe200000006ff */
[----:B------:R-:W-:Y:S01]  /*8480*/  FMUL.FTZ R176, R151, R176 ;  /* 0x000000b097b07220 */ /* 0x000fe20000410000 */
[----:B------:R-:W-:Y:S02]  /*8490*/  SHF.L.U32 R177, R45, 0x10, RZ ;  /* 0x000000102db17819 */ /* 0x000fe400000006ff */
[----:B------:R-:W-:Y:S01]  /*84a0*/  SHF.L.U32 R199, R46, 0x10, RZ ;  /* 0x000000102ec77819 */ /* 0x000fe200000006ff */
[----:B------:R-:W-:Y:S01]  /*84b0*/  FMUL.FTZ R201, R201, R176 ;  /* 0x000000b0c9c97220 */ /* 0x000fe20000410000 */
[C---:B------:R-:W-:Y:S01]  /*84c0*/  SHF.L.U32 R176, R138.reuse, 0x10, RZ ;  /* 0x000000108ab07819 */ /* 0x040fe200000006ff */
[----:B------:R-:W-:Y:S01]  /*84d0*/  FMUL.FTZ R178, R151, R178 ;  /* 0x000000b297b27220 */ /* 0x000fe20000410000 */
[----:B------:R-:W-:-:S02]  /*84e0*/  PRMT R138, R138, 0x7632, R138 ;  /* 0x000076328a8a7816 */ /* 0x000fc4000000008a */
[----:B------:R-:W-:Y:S01]  /*84f0*/  PRMT R136, R136, 0x7632, R136 ;  /* 0x0000763288887816 */ /* 0x000fe20000000088 */
[----:B------:R-:W-:Y:S01]  /*8500*/  FMUL.FTZ R198, R177, R178 ;  /* 0x000000b2b1c67220 */ /* 0x000fe20000410000 */
[----:B------:R-:W-:Y:S01]  /*8510*/  SHF.L.U32 R138, R138, 0x10, RZ ;  /* 0x000000108a8a7819 */ /* 0x000fe200000006ff */
[----:B------:R-:W-:Y:S01]  /*8520*/  FMUL.FTZ R176, R151, R176 ;  /* 0x000000b097b07220 */ /* 0x000fe20000410000 */
[C---:B------:R-:W-:Y:S02]  /*8530*/  SHF.L.U32 R178, R139.reuse, 0x10, RZ ;  /* 0x000000108bb27819 */ /* 0x040fe400000006ff */
[----:B------:R-:W-:Y:S01]  /*8540*/  PRMT R139, R139, 0x7632, R139 ;  /* 0x000076328b8b7816 */ /* 0x000fe2000000008b */
        /* <DEDUP_REMOVED lines=24> */
.L_x_336:
        /* <DEDUP_REMOVED lines=18> */
[----:B------:R-:W-:Y:S02]  /*87f0*/  SHF.L.U32 R209, R41, 0x10, RZ ;  /* 0x0000001029d17819 */ /* 0x000fe400000006ff */
[----:B------:R-:W-:Y:S01]  /*8800*/  SHF.L.U32 R212, R10, 0x10, RZ ;  /* 0x000000100ad47819 */ /* 0x000fe200000006ff */
[----:B------:R-:W-:Y:S01]  /*8810*/  FFMA.FTZ R179, R176, R210, R179 ;  /* 0x000000d2b0b37223 */ /* 0x000fe200000100b3 */
[----:B------:R-:W-:Y:S02]  /*8820*/  SHF.L.U32 R210, R132, 0x10, RZ ;  /* 0x0000001084d27819 */ /* 0x000fe400000006ff */
[----:B------:R-:W-:Y:S02]  /*8830*/  SHF.L.U32 R176, R133, 0x10, RZ ;  /* 0x0000001085b07819 */ /* 0x000fe400000006ff */
[----:B------:R-:W-:Y:S01]  /*8840*/  SHF.L.U32 R211, R42, 0x10, RZ ;  /* 0x000000102ad37819 */ /* 0x000fe200000006ff */
[----:B------:R-:W-:Y:S01]  /*8850*/  FFMA.FTZ R210, R177, R136, R210 ;  /* 0x00000088b1d27223 */ /* 0x000fe200000100d2 */
[----:B------:R-:W-:-:S02]  /*8860*/  SHF.L.U32 R136, R137, 0x10, RZ ;  /* 0x0000001089887819 */ /* 0x000fc400000006ff */
[----:B------:R-:W-:Y:S02]  /*8870*/  PRMT R137, R137, 0x7632, R137 ;  /* 0x0000763289897816 */ /* 0x000fe40000000089 */
[----:B------:R-:W-:Y:S01]  /*8880*/  SHF.L.U32 R214, R9, 0x10, RZ ;  /* 0x0000001009d67819 */ /* 0x000fe200000006ff */
[----:B------:R-:W-:Y:S01]  /*8890*/  FMUL.FTZ R136, R151, R136 ;  /* 0x0000008897887220 */ /* 0x000fe20000410000 */
[----:B------:R-:W-:-:S03]  /*88a0*/  SHF.L.U32 R213, R43, 0x10, RZ ;  /* 0x000000102bd57819 */ /* 0x000fc600000006ff */
[----:B------:R-:W-:Y:S01]  /*88b0*/  FFMA.FTZ R209, R209, R136, R176 ;  /* 0x00000088d1d17223 */ /* 0x000fe200000100b0 */
[----:B------:R-:W-:Y:S02]  /*88c0*/  SHF.L.U32 R176, R137, 0x10, RZ ;  /* 0x0000001089b07819 */ /* 0x000fe400000006ff */
[----:B------:R-:W-:-:S03]  /*88d0*/  PRMT R136, R133, 0x7632, R136 ;  /* 0x0000763285887816 */ /* 0x000fc60000000088 */
[C---:B------:R-:W-:Y:S01]  /*88e0*/  FMUL.FTZ R176, R151.reuse, R176 ;  /* 0x000000b097b07220 */ /* 0x040fe20000410000 */
[----:B------:R-:W-:Y:S02]  /*88f0*/  SHF.L.U32 R137, R136, 0x10, RZ ;  /* 0x0000001088897819 */ /* 0x000fe400000006ff */
[C---:B------:R-:W-:Y:S02]  /*8900*/  SHF.L.U32 R136, R138.reuse, 0x10, RZ ;  /* 0x000000108a887819 */ /* 0x040fe400000006ff */
[----:B------:R-:W-:Y:S01]  /*8910*/  PRMT R138, R138, 0x7632, R138 ;  /* 0x000076328a8a7816 */ /* 0x000fe2000000008a */
[----:B------:R-:W-:Y:S01]  /*8920*/  FFMA.FTZ R212, R212, R176, R137 ;  /* 0x000000b0d4d47223 */ /* 0x000fe20000010089 */
[----:B------:R-:W-:Y:S01]  /*8930*/  SHF.L.U32 R176, R134, 0x10, RZ ;  /* 0x0000001086b07819 */ /* 0x000fe200000006ff */
[----:B------:R-:W-:Y:S01]  /*8940*/  FMUL.FTZ R136, R151, R136 ;  /* 0x0000008897887220 */ /* 0x000fe20000410000 */
[----:B------:R-:W-:-:S03]  /*8950*/  SHF.L.U32 R138, R138, 0x10, RZ ;  /* 0x000000108a8a7819 */ /* 0x000fc600000006ff */
[----:B------:R-:W-:Y:S01]  /*8960*/  FFMA.FTZ R211, R211, R136, R176 ;  /* 0x00000088d3d37223 */ /* 0x000fe200000100b0 */
[----:B------:R-:W-:Y:S01]  /*8970*/  PRMT R136, R134, 0x7632, R136 ;  /* 0x0000763286887816 */ /* 0x000fe20000000088 */
[----:B------:R-:W-:-:S03]  /*8980*/  FMUL.FTZ R138, R151, R138 ;  /* 0x0000008a978a7220 */ /* 0x000fc60000410000 */
[----:B------:R-:W-:Y:S02]  /*8990*/  SHF.L.U32 R137, R136, 0x10, RZ ;  /* 0x0000001088897819 */ /* 0x000fe400000006ff */
[C---:B------:R-:W-:Y:S02]  /*89a0*/  SHF.L.U32 R136, R139.reuse, 0x10, RZ ;  /* 0x000000108b887819 */ /* 0x040fe400000006ff */
[----:B------:R-:W-:Y:S01]  /*89b0*/  PRMT R139, R139, 0x7632, R139 ;  /* 0x000076328b8b7816 */ /* 0x000fe2000000008b */
[----:B------:R-:W-:Y:S01]  /*89c0*/  FFMA.FTZ R214, R214, R138, R137 ;  /* 0x0000008ad6d67223 */ /* 0x000fe20000010089 */
[----:B------:R-:W-:Y:S01]  /*89d0*/  SHF.L.U32 R138, R135, 0x10, RZ ;  /* 0x00000010878a7819 */ /* 0x000fe200000006ff */
[----:B------:R-:W-:Y:S01]  /*89e0*/  FMUL.FTZ R136, R151, R136 ;  /* 0x0000008897887220 */ /* 0x000fe20000410000 */
[----:B------:R-:W-:-:S03]  /*89f0*/  F2FP.BF16.F32.PACK_AB R137, R212, R209 ;  /* 0x000000d1d489723e */ /* 0x000fc600000010ff */
[----:B------:R-:W-:Y:S01]  /*8a00*/  FFMA.FTZ R213, R213, R136, R138 ;  /* 0x00000088d5d57223 */ /* 0x000fe2000001008a */
[----:B------:R-:W-:Y:S02]  /*8a10*/  PRMT R136, R135, 0x7632, R136 ;  /* 0x0000763287887816 */ /* 0x000fe40000000088 */
[----:B------:R-:W-:Y:S02]  /*8a20*/  SHF.L.U32 R138, R139, 0x10, RZ ;  /* 0x000000108b8a7819 */ /* 0x000fe400000006ff */
[----:B------:R-:W-:Y:S02]  /*8a30*/  SHF.L.U32 R215, R136, 0x10, RZ ;  /* 0x0000001088d77819 */ /* 0x000fe400000006ff */
[----:B------:R-:W-:Y:S01]  /*8a40*/  SHF.L.U32 R136, R8, 0x10, RZ ;  /* 0x0000001008887819 */ /* 0x000fe200000006ff */
[----:B------:R-:W-:-:S04]  /*8a50*/  FMUL.FTZ R138, R151, R138 ;  /* 0x0000008a978a7220 */ /* 0x000fc80000410000 */
[----:B------:R-:W-:Y:S01]  /*8a60*/  FFMA.FTZ R215, R136, R138, R215 ;  /* 0x0000008a88d77223 */ /* 0x000fe200000100d7 */
[----:B------:R-:W-:Y:S02]  /*8a70*/  F2FP.BF16.F32.PACK_AB R138, R214, R211 ;  /* 0x000000d3d68a723e */ /* 0x000fe400000010ff */
[----:B------:R-:W-:Y:S02]  /*8a80*/  F2FP.BF16.F32.PACK_AB R136, R179, R210 ;  /* 0x000000d2b388723e */ /* 0x000fe400000010ff */
[----:B------:R-:W-:Y:S01]  /*8a90*/  F2FP.BF16.F32.PACK_AB R139, R215, R213 ;  /* 0x000000d5d78b723e */ /* 0x000fe200000010ff */
[----:B------:R-:W-:Y:S06]  /*8aa0*/  BRA `(.L_x_338) ;  /* 0x0000000000a07947 */ /* 0x000fec0003800000 */
.L_x_337:
[C---:B0----5:R-:W-:Y:S02]  /*8ab0*/  SHF.L.U32 R176, R136.reuse, 0x10, RZ ;  /* 0x0000001088b07819 */ /* 0x061fe400000006ff */
[----:B------:R-:W-:Y:S02]  /*8ac0*/  SHF.L.U32 R210, R137, 0x10, RZ ;  /* 0x0000001089d27819 */ /* 0x000fe400000006ff */
[----:B------:R-:W-:Y:S01]  /*8ad0*/  PRMT R136, R136, 0x7632, R136 ;  /* 0x0000763288887816 */ /* 0x000fe20000000088 */
[C---:B------:R-:W-:Y:S01]  /*8ae0*/  FMUL.FTZ R176, R151.reuse, R176 ;  /* 0x000000b097b07220 */ /* 0x040fe20000410000 */
[----:B------:R-:W-:Y:S01]  /*8af0*/  SHF.L.U32 R177, R40, 0x10, RZ ;  /* 0x0000001028b17819 */ /* 0x000fe200000006ff */
[----:B------:R-:W-:Y:S01]  /*8b00*/  FMUL.FTZ R209, R151, R210 ;  /* 0x000000d297d17220 */ /* 0x000fe20000410000 */
[----:B------:R-:W-:Y:S02]  /*8b10*/  SHF.L.U32 R212, R41, 0x10, RZ ;  /* 0x0000001029d47819 */ /* 0x000fe400000006ff */
[----:B------:R-:W-:Y:S01]  /*8b20*/  SHF.L.U32 R136, R136, 0x10, RZ ;  /* 0x0000001088887819 */ /* 0x000fe200000006ff */
[----:B------:R-:W-:Y:S01]  /*8b30*/  FMUL.FTZ R210, R177, R176 ;  /* 0x000000b0b1d27220 */ /* 0x000fe20000410000 */
[----:B------:R-:W-:Y:S01]  /*8b40*/  PRMT R137, R137, 0x7632, R137 ;  /* 0x0000763289897816 */ /* 0x000fe20000000089 */
[----:B------:R-:W-:Y:S01]  /*8b50*/  FMUL.FTZ R209, R212, R209 ;  /* 0x000000d1d4d17220 */ /* 0x000fe20000410000 */
[C---:B------:R-:W-:Y:S01]  /*8b60*/  SHF.L.U32 R212, R138.reuse, 0x10, RZ ;  /* 0x000000108ad47819 */ /* 0x040fe200000006ff */
[----:B------:R-:W-:Y:S01]  /*8b70*/  FMUL.FTZ R136, R151, R136 ;  /* 0x0000008897887220 */ /* 0x000fe20000410000 */
[----:B------:R-:W-:-:S02]  /*8b80*/  PRMT R176, R138, 0x7632, R176 ;  /* 0x000076328ab07816 */ /* 0x000fc400000000b0 */
        /* <DEDUP_REMOVED lines=15> */
[----:B------:R-:W-:Y:S01]  /*8c80*/  FMUL.FTZ R214, R137, R136 ;  /* 0x0000008889d67220 */ /* 0x000fe20000410000 */
[----:B------:R-:W-:Y:S01]  /*8c90*/  SHF.L.U32 R215, R8, 0x10, RZ ;  /* 0x0000001008d77819 */ /* 0x000fe200000006ff */
[----:B------:R-:W-:Y:S01]  /*8ca0*/  FMUL.FTZ R138, R151, R138 ;  /* 0x0000008a978a7220 */ /* 0x000fe20000410000 */
[----:B------:R-:W-:Y:S02]  /*8cb0*/  SHF.L.U32 R136, R139, 0x10, RZ ;  /* 0x000000108b887819 */ /* 0x000fe400000006ff */
[----:B------:R-:W-:Y:S01]  /*8cc0*/  F2FP.BF16.F32.PACK_AB R137, R212, R209 ;  /* 0x000000d1d489723e */ /* 0x000fe200000010ff */
[----:B------:R-:W-:Y:S01]  /*8cd0*/  FMUL.FTZ R213, R213, R138 ;  /* 0x0000008ad5d57220 */ /* 0x000fe20000410000 */
[----:B------:R-:W-:Y:S01]  /*8ce0*/  F2FP.BF16.F32.PACK_AB R138, R214, R211 ;  /* 0x000000d3d68a723e */ /* 0x000fe200000010ff */
[----:B------:R-:W-:-:S04]  /*8cf0*/  FMUL.FTZ R136, R151, R136 ;  /* 0x0000008897887220 */ /* 0x000fc80000410000 */
[----:B------:R-:W-:Y:S01]  /*8d00*/  FMUL.FTZ R215, R215, R136 ;  /* 0x00000088d7d77220 */ /* 0x000fe20000410000 */
[----:B------:R-:W-:-:S04]  /*8d10*/  F2FP.BF16.F32.PACK_AB R136, R179, R210 ;  /* 0x000000d2b388723e */ /* 0x000fc800000010ff */
[----:B------:R-:W-:-:S07]  /*8d20*/  F2FP.BF16.F32.PACK_AB R139, R215, R213 ;  /* 0x000000d5d78b723e */ /* 0x000fce00000010ff */
.L_x_338:
[----:B------:R-:W0:Y:S01]  /*8d30*/  LDC.64 R176, c[0x0][0x3a8] ;  /* 0x0000ea00ffb07b82 */ /* 0x000e220000000a00 */
[----:B------:R-:W-:Y:S01]  /*8d40*/  IADD3 R217, PT, PT, R140, 0xe0, RZ ;  /* 0x000000e08cd97810 */ /* 0x000fe20007ffe0ff */
[----:B0-----:R-:W-:-:S05]  /*8d50*/  IMAD.WIDE.U32 R176, R178, 0x10, R176 ;  /* 0x00000010b2b07825 */ /* 0x001fca00078e00b0 */
[----:B------:R0:W-:Y:S02]  /*8d60*/  STG.E.128 desc[UR6][R176.64], R136 ;  /* 0x00000088b0007986 */ /* 0x0001e4000c101d06 */
[----:B0-----:R-:W0:Y:S02]  /*8d70*/  @P1 LDC.64 R136, c[0x0][0x3a0] ;  /* 0x0000e800ff881b82 */ /* 0x001e240000000a00 */
[----:B0-----:R-:W-:-:S05]  /*8d80*/  @P1 IMAD.WIDE.U32 R136, R217, 0x10, R136 ;  /* 0x00000010d9881825 */ /* 0x001fca00078e0088 */
[----:B------:R0:W5:Y:S02]  /*8d90*/  @P1 LDG.E.128 R132, desc[UR6][R136.64] ;  /* 0x0000000688841981 */ /* 0x000164000c1e1d00 */
[----:B0-----:R-:W-:-:S06]  /*8da0*/  IMAD.WIDE.U32 R136, R217, 0x10, R224 ;  /* 0x00000010d9887825 */ /* 0x001fcc00078e00e0 */
[----:B------:R-:W5:Y:S01]  /*8db0*/  LDG.E.128 R136, desc[UR6][R136.64] ;  /* 0x0000000688887981 */ /* 0x000f62000c1e1d00 */
[----:B------:R-:W-:Y:S05]  /*8dc0*/  @!P1 BRA `(.L_x_339) ;  /* 0x0000000000d49947 */ /* 0x000fea0003800000 */
[C---:B-----5:R-:W-:Y:S02]  /*8dd0*/  SHF.L.U32 R224, R136.reuse, 0x10, RZ ;  /* 0x0000001088e07819 */ /* 0x060fe400000006ff */
[----:B------:R-:W-:Y:S02]  /*8de0*/  PRMT R136, R136, 0x7632, R136 ;  /* 0x0000763288887816 */ /* 0x000fe40000000088 */
[----:B------:R-:W-:Y:S01]  /*8df0*/  SHF.L.U32 R176, R36, 0x10, RZ ;  /* 0x0000001024b07819 */ /* 0x000fe200000006ff */
[----:B------:R-:W-:Y:S01]  /*8e00*/  FMUL.FTZ R224, R151, R224 ;  /* 0x000000e097e07220 */ /* 0x000fe20000410000 */
[----:B------:R-:W-:Y:S02]  /*8e10*/  SHF.L.U32 R177, R132, 0x10, RZ ;  /* 0x0000001084b17819 */ /* 0x000fe400000006ff */
        /* <DEDUP_REMOVED lines=12> */
[----:B------:R-:W-:Y:S02]  /*8ee0*/  SHF.L.U32 R228, R228, 0x10, RZ ;  /* 0x00000010e4e47819 */ /* 0x000fe400000006ff */
[----:B------:R-:W-:Y:S01]  /*8ef0*/  SHF.L.U32 R227, R138, 0x10, RZ ;  /* 0x000000108ae37819 */ /* 0x000fe200000006ff */
[----:B------:R-:W-:Y:S01]  /*8f00*/  FFMA.FTZ R225, R136, R225, R176 ;  /* 0x000000e188e17223 */ /* 0x000fe200000100b0 */
[----:B------:R-:W-:-:S02]  /*8f10*/  PRMT R136, R137, 0x7632, R136 ;  /* 0x0000763289887816 */ /* 0x000fc40000000088 */
[----:B------:R-:W-:Y:S01]  /*8f20*/  SHF.L.U32 R137, R6, 0x10, RZ ;  /* 0x0000001006897819 */ /* 0x000fe200000006ff */
[----:B------:R-:W-:Y:S01]  /*8f30*/  FMUL.FTZ R227, R151, R227 ;  /* 0x000000e397e37220 */ /* 0x000fe20000410000 */
[----:B------:R-:W-:Y:S02]  /*8f40*/  SHF.L.U32 R136, R136, 0x10, RZ ;  /* 0x0000001088887819 */ /* 0x000fe400000006ff */
[----:B------:R-:W-:Y:S02]  /*8f50*/  PRMT R229, R134, 0x7632, R229 ;  /* 0x0000763286e57816 */ /* 0x000fe400000000e5 */
[----:B------:R-:W-:Y:S01]  /*8f60*/  SHF.L.U32 R230, R139, 0x10, RZ ;  /* 0x000000108be67819 */ /* 0x000fe200000006ff */
[----:B------:R-:W-:Y:S01]  /*8f70*/  FMUL.FTZ R136, R151, R136 ;  /* 0x0000008897887220 */ /* 0x000fe20000410000 */
[----:B------:R-:W-:Y:S02]  /*8f80*/  SHF.L.U32 R229, R229, 0x10, RZ ;  /* 0x00000010e5e57819 */ /* 0x000fe400000006ff */
[----:B------:R-:W-:Y:S01]  /*8f90*/  PRMT R139, R139, 0x7632, R139 ;  /* 0x000076328b8b7816 */ /* 0x000fe2000000008b */
[----:B------:R-:W-:Y:S01]  /*8fa0*/  FFMA.FTZ R228, R137, R136, R228 ;  /* 0x0000008889e47223 */ /* 0x000fe200000100e4 */
[----:B------:R-:W-:Y:S01]  /*8fb0*/  SHF.L.U32 R136, R38, 0x10, RZ ;  /* 0x0000001026887819 */ /* 0x000fe200000006ff */
[----:B------:R-:W-:Y:S01]  /*8fc0*/  FMUL.FTZ R230, R151, R230 ;  /* 0x000000e697e67220 */ /* 0x000fe20000410000 */
[----:B------:R-:W-:-:S02]  /*8fd0*/  SHF.L.U32 R137, R134, 0x10, RZ ;  /* 0x0000001086897819 */ /* 0x000fc400000006ff */
[----:B------:R-:W-:-:S03]  /*8fe0*/  SHF.L.U32 R139, R139, 0x10, RZ ;  /* 0x000000108b8b7819 */ /* 0x000fc600000006ff */
[----:B------:R-:W-:Y:S01]  /*8ff0*/  FFMA.FTZ R227, R136, R227, R137 ;  /* 0x000000e388e37223 */ /* 0x000fe20000010089 */
[----:B------:R-:W-:Y:S02]  /*9000*/  PRMT R136, R138, 0x7632, R136 ;  /* 0x000076328a887816 */ /* 0x000fe40000000088 */
[----:B------:R-:W-:Y:S02]  /*9010*/  SHF.L.U32 R137, R5, 0x10, RZ ;  /* 0x0000001005897819 */ /* 0x000fe400000006ff */
[----:B------:R-:W-:-:S05]  /*9020*/  SHF.L.U32 R136, R136, 0x10, RZ ;  /* 0x0000001088887819 */ /* 0x000fca00000006ff */
[C---:B------:R-:W-:Y:S01]  /*9030*/  FMUL.FTZ R136, R151.reuse, R136 ;  /* 0x0000008897887220 */ /* 0x040fe20000410000 */
[----:B------:R-:W-:-:S03]  /*9040*/  FMUL.FTZ R151, R151, R139 ;  /* 0x0000008b97977220 */ /* 0x000fc60000410000 */
        /* <DEDUP_REMOVED lines=13> */
.L_x_339:
[C---:B-----5:R-:W-:Y:S02]  /*9120*/  SHF.L.U32 R224, R136.reuse, 0x10, RZ ;  /* 0x0000001088e07819 */ /* 0x060fe400000006ff */
[----:B------:R-:W-:Y:S02]  /*9130*/  PRMT R225, R136, 0x7632, R225 ;  /* 0x0000763288e17816 */ /* 0x000fe400000000e1 */
[----:B------:R-:W-:Y:S01]  /*9140*/  SHF.L.U32 R136, R137, 0x10, RZ ;  /* 0x0000001089887819 */ /* 0x000fe200000006ff */
[----:B------:R-:W-:Y:S01]  /*9150*/  FMUL.FTZ R224, R151, R224 ;  /* 0x000000e097e07220 */ /* 0x000fe20000410000 */
[----:B------:R-:W-:Y:S02]  /*9160*/  PRMT R176, R137, 0x7632, R176 ;  /* 0x0000763289b07816 */ /* 0x000fe400000000b0 */
[----:B------:R-:W-:Y:S01]  /*9170*/  SHF.L.U32 R137, R225, 0x10, RZ ;  /* 0x00000010e1897819 */ /* 0x000fe200000006ff */
[----:B------:R-:W-:Y:S01]  /*9180*/  FMUL.FTZ R136, R151, R136 ;  /* 0x0000008897887220 */ /* 0x000fe20000410000 */
[----:B------:R-:W-:-:S02]  /*9190*/  SHF.L.U32 R225, R37, 0x10, RZ ;  /* 0x0000001025e17819 */ /* 0x000fc400000006ff */
[----:B------:R-:W-:Y:S01]  /*91a0*/  SHF.L.U32 R227, R38, 0x10, RZ ;  /* 0x0000001026e37819 */ /* 0x000fe200000006ff */
[----:B------:R-:W-:Y:S01]  /*91b0*/  FMUL.FTZ R137, R151, R137 ;  /* 0x0000008997897220 */ /* 0x000fe20000410000 */
[----:B------:R-:W-:Y:S01]  /*91c0*/  SHF.L.U32 R176, R176, 0x10, RZ ;  /* 0x00000010b0b07819 */ /* 0x000fe200000006ff */
[----:B------:R-:W-:Y:S01]  /*91d0*/  FMUL.FTZ R225, R225, R136 ;  /* 0x00000088e1e17220 */ /* 0x000fe20000410000 */
[C---:B------:R-:W-:Y:S02]  /*91e0*/  SHF.L.U32 R136, R138.reuse, 0x10, RZ ;  /* 0x000000108a887819 */ /* 0x040fe400000006ff */
[----:B------:R-:W-:Y:S01]  /*91f0*/  PRMT R138, R138, 0x7632, R138 ;  /* 0x000076328a8a7816 */ /* 0x000fe2000000008a */
[----:B------:R-:W-:Y:S01]  /*9200*/  FMUL.FTZ R228, R151, R176 ;  /* 0x000000b097e47220 */ /* 0x000fe20000410000 */
[----:B------:R-:W-:Y:S01]  /*9210*/  SHF.L.U32 R226, R7, 0x10, RZ ;  /* 0x0000001007e27819 */ /* 0x000fe200000006ff */
[----:B------:R-:W-:Y:S01]  /*9220*/  FMUL.FTZ R136, R151, R136 ;  /* 0x0000008897887220 */ /* 0x000fe20000410000 */
[----:B------:R-:W-:-:S02]  /*9230*/  SHF.L.U32 R138, R138, 0x10, RZ ;  /* 0x000000108a8a7819 */ /* 0x000fc400000006ff */
[----:B------:R-:W-:Y:S01]  /*9240*/  SHF.L.U32 R177, R36, 0x10, RZ ;  /* 0x0000001024b17819 */ /* 0x000fe200000006ff */
[----:B------:R-:W-:Y:S01]  /*9250*/  FMUL.FTZ R227, R227, R136 ;  /* 0x00000088e3e37220 */ /* 0x000fe20000410000 */
[C---:B------:R-:W-:Y:S01]  /*9260*/  PRMT R136, R139.reuse, 0x7632, R136 ;  /* 0x000076328b887816 */ /* 0x040fe20000000088 */
        /* <DEDUP_REMOVED lines=19> */
.L_x_340:
        /* <DEDUP_REMOVED lines=220> */
.L_x_366:
[----:B------:R-:W2:Y:S01]  /*a160*/  LDL R250, [R1+0x1c] ;  /* 0x00001c0001fa7983 */ /* 0x000ea20000100800 */
        /* <DEDUP_REMOVED lines=19> */
[----:B0-----:R-:W-:Y:S01]  /*a2a0*/  SHF.L.U32 R136, R128, 0x10, RZ ;  /* 0x0000001080887819 */ /* 0x001fe200000006ff */
[----:B------:R-:W-:Y:S01]  /*a2b0*/  FADD.FTZ R155, -R177, R155 ;  /* 0x0000009bb19b7221 */ /* 0x000fe20000010100 */
[----:B------:R-:W-:Y:S01]  /*a2c0*/  SHF.L.U32 R147, R93, 0x10, RZ ;  /* 0x000000105d937819 */ /* 0x000fe200000006ff */
[C---:B------:R-:W-:Y:S01]  /*a2d0*/  FADD.FTZ R157, -R177.reuse, R157 ;  /* 0x0000009db19d7221 */ /* 0x040fe20000010100 */
[----:B------:R-:W-:Y:S01]  /*a2e0*/  FADD.FTZ R197, -R177, R197 ;  /* 0x000000c5b1c57221 */ /* 0x000fe20000010100 */
        /* <DEDUP_REMOVED lines=25> */
[----:B------:R-:W-:Y:S02]  /*a480*/  SHF.L.U32 R137, R99, 0x10, RZ ;  /* 0x0000001063897819 */ /* 0x000fe400000006ff */
[----:B------:R-:W-:-:S03]  /*a490*/  F2FP.BF16.F32.PACK_AB R138, R145, R138 ;  /* 0x0000008a918a723e */ /* 0x000fc600000010ff */
[----:B------:R-:W-:Y:S01]  /*a4a0*/  FFMA.FTZ R139, R136, R139, R137 ;  /* 0x0000008b888b7223 */ /* 0x000fe20000010089 */
[----:B------:R-:W-:Y:S02]  /*a4b0*/  SHF.L.U32 R136, R203, 0x10, RZ ;  /* 0x00000010cb887819 */ /* 0x000fe400000006ff */
[----:B------:R-:W-:-:S05]  /*a4c0*/  SHF.L.U32 R137, R204, 0x10, RZ ;  /* 0x00000010cc897819 */ /* 0x000fca00000006ff */
[----:B------:R-:W-:Y:S02]  /*a4d0*/  FFMA.FTZ R146, R136, R146, R137 ;  /* 0x0000009288927223 */ /* 0x000fe40000010089 */
[----:B------:R-:W0:Y:S03]  /*a4e0*/  @!P2 LDC.64 R136, c[0x0][0x3c0] ;  /* 0x0000f000ff88ab82 */ /* 0x000e260000000a00 */
[----:B------:R-:W-:Y:S02]  /*a4f0*/  F2FP.BF16.F32.PACK_AB R139, R146, R139 ;  /* 0x0000008b928b723e */ /* 0x000fe400000010ff */
[----:B------:R-:W-:Y:S01]  /*a500*/  SHF.L.U32 R146, R92, 0x10, RZ ;  /* 0x000000105c927819 */ /* 0x000fe200000006ff */
[----:B0-----:R-:W-:-:S05]  /*a510*/  @!P2 IMAD.WIDE R136, R156, 0x4, R136 ;  /* 0x000000049c88a825 */ /* 0x001fca00078e0288 */
[----:B------:R0:W-:Y:S02]  /*a520*/  @!P2 STG.E desc[UR6][R136.64], R232 ;  /* 0x000000e88800a986 */ /* 0x0001e4000c101906 */
[----:B0-----:R-:W0:Y:S01]  /*a530*/  @!P2 LDC.64 R136, c[0x0][0x3c8] ;  /* 0x0000f200ff88ab82 */ /* 0x001e220000000a00 */
[C---:B------:R-:W-:Y:S01]  /*a540*/  FADD.FTZ R179, -R177.reuse, R179 ;  /* 0x000000b3b1b37221 */ /* 0x040fe20000010100 */
[C---:B------:R-:W-:Y:S01]  /*a550*/  FADD.FTZ R229, -R177.reuse, R229 ;  /* 0x000000e5b1e57221 */ /* 0x040fe20000010100 */
[----:B------:R-:W-:Y:S01]  /*a560*/  FADD.FTZ R215, -R177, R215 ;  /* 0x000000d7b1d77221 */ /* 0x000fe20000010100 */
[----:B------:R-:W3:Y:S01]  /*a570*/  LDL R232, [R1+0x18] ;  /* 0x0000180001e87983 */ /* 0x000ee20000100800 */
[----:B0-----:R-:W-:-:S05]  /*a580*/  @!P2 IMAD.WIDE R136, R156, 0x4, R136 ;  /* 0x000000049c88a825 */ /* 0x001fca00078e0288 */
[----:B------:R0:W-:Y:S02]  /*a590*/  @!P2 STG.E desc[UR6][R136.64], R176 ;  /* 0x000000b08800a986 */ /* 0x0001e4000c101906 */
[----:B0-----:R-:W-:Y:S02]  /*a5a0*/  F2FP.BF16.F32.PACK_AB R137, R149, R144 ;  /* 0x000000909589723e */ /* 0x001fe400000010ff */
[----:B------:R-:W0:Y:S01]  /*a5b0*/  LDC.64 R148, c[0x0][0x428] ;  /* 0x00010a00ff947b82 */ /* 0x000e220000000a00 */
[----:B------:R-:W-:Y:S01]  /*a5c0*/  F2FP.BF16.F32.PACK_AB R136, R150, R143 ;  /* 0x0000008f9688723e */ /* 0x000fe200000010ff */
[----:B------:R-:W-:Y:S01]  /*a5d0*/  FADD.FTZ R143, -R177, R152 ;  /* 0x00000098b18f7221 */ /* 0x000fe20000010100 */
[----:B0-----:R-:W-:-:S04]  /*a5e0*/  IMAD.WIDE.U32 R144, R140, 0x10, R148 ;  /* 0x000000108c907825 */ /* 0x001fc800078e0094 */
[----:B------:R-:W-:Y:S01]  /*a5f0*/  FMUL.FTZ R140, R176, R143 ;  /* 0x0000008fb08c7220 */ /* 0x000fe20000410000 */
[----:B------:R-:W-:Y:S01]  /*a600*/  SHF.L.U32 R143, R124, 0x10, RZ ;  /* 0x000000107c8f7819 */ /* 0x000fe200000006ff */
[----:B------:R0:W-:Y:S04]  /*a610*/  STG.E.128 desc[UR6][R144.64], R136 ;  /* 0x0000008890007986 */ /* 0x0001e8000c101d06 */
[----:B------:R-:W-:Y:S01]  /*a620*/  FFMA.FTZ R140, R143, R140, R146 ;  /* 0x0000008c8f8c7223 */ /* 0x000fe20000010092 */
[----:B------:R-:W-:Y:S01]  /*a630*/  SHF.L.U32 R146, R125, 0x10, RZ ;  /* 0x000000107d927819 */ /* 0x000fe200000006ff */
[----:B------:R-:W-:-:S04]  /*a640*/  FMUL.FTZ R143, R176, R153 ;  /* 0x00000099b08f7220 */ /* 0x000fc80000410000 */
[----:B------:R-:W-:Y:S01]  /*a650*/  FFMA.FTZ R143, R146, R143, R147 ;  /* 0x0000008f928f7223 */ /* 0x000fe20000010093 */
[----:B------:R-:W-:Y:S02]  /*a660*/  SHF.L.U32 R146, R220, 0x10, RZ ;  /* 0x00000010dc927819 */ /* 0x000fe400000006ff */
[----:B------:R-:W-:Y:S02]  /*a670*/  SHF.L.U32 R147, R206, 0x10, RZ ;  /* 0x00000010ce937819 */ /* 0x000fe400000006ff */
[----:B0-----:R-:W-:Y:S01]  /*a680*/  SHF.L.U32 R137, R207, 0x10, RZ ;  /* 0x00000010cf897819 */ /* 0x001fe200000006ff */
[----:B------:R-:W-:Y:S01]  /*a690*/  FMUL.FTZ R136, R176, R159 ;  /* 0x0000009fb0887220 */ /* 0x000fe20000410000 */
[----:B------:R-:W-:Y:S02]  /*a6a0*/  SHF.L.U32 R138, R208, 0x10, RZ ;  /* 0x00000010d08a7819 */ /* 0x000fe400000006ff */
[----:B------:R-:W-:Y:S02]  /*a6b0*/  SHF.L.U32 R139, R94, 0x10, RZ ;  /* 0x000000105e8b7819 */ /* 0x000fe400000006ff */
[----:B------:R-:W-:Y:S01]  /*a6c0*/  SHF.L.U32 R144, R216, 0x10, RZ ;  /* 0x00000010d8907819 */ /* 0x000fe200000006ff */
[----:B------:R-:W-:Y:S01]  /*a6d0*/  FFMA.FTZ R136, R137, R136, R138 ;  /* 0x0000008889887223 */ /* 0x000fe2000001008a */
[----:B------:R-:W-:Y:S01]  /*a6e0*/  FADD.FTZ R137, -R177, R154 ;  /* 0x0000009ab1897221 */ /* 0x000fe20000010100 */
[----:B------:R-:W-:-:S02]  /*a6f0*/  SHF.L.U32 R138, R126, 0x10, RZ ;  /* 0x000000107e8a7819 */ /* 0x000fc400000006ff */
[----:B------:R-:W-:Y:S01]  /*a700*/  SHF.L.U32 R145, R95, 0x10, RZ ;  /* 0x000000105f917819 */ /* 0x000fe200000006ff */
[----:B------:R-:W-:-:S04]  /*a710*/  FMUL.FTZ R137, R176, R137 ;  /* 0x00000089b0897220 */ /* 0x000fc80000410000 */
[----:B------:R-:W-:Y:S01]  /*a720*/  FFMA.FTZ R138, R138, R137, R139 ;  /* 0x000000898a8a7223 */ /* 0x000fe2000001008b */
[----:B------:R-:W-:Y:S01]  /*a730*/  FADD.FTZ R137, -R177, R158 ;  /* 0x0000009eb1897221 */ /* 0x000fe20000010100 */
[----:B------:R-:W-:-:S03]  /*a740*/  SHF.L.U32 R139, R218, 0x10, RZ ;  /* 0x00000010da8b7819 */ /* 0x000fc600000006ff */
[----:B------:R-:W-:-:S04]  /*a750*/  FMUL.FTZ R137, R176, R137 ;  /* 0x00000089b0897220 */ /* 0x000fc80000410000 */
[----:B------:R-:W-:Y:S01]  /*a760*/  FFMA.FTZ R137, R144, R137, R139 ;  /* 0x0000008990897223 */ /* 0x000fe2000001008b */
[----:B------:R-:W-:Y:S01]  /*a770*/  SHF.L.U32 R144, R127, 0x10, RZ ;  /* 0x000000107f907819 */ /* 0x000fe200000006ff */
[----:B------:R-:W-:-:S03]  /*a780*/  FMUL.FTZ R139, R176, R155 ;  /* 0x0000009bb08b7220 */ /* 0x000fc60000410000 */
[----:B------:R-:W-:Y:S01]  /*a790*/  F2FP.BF16.F32.PACK_AB R138, R137, R138 ;  /* 0x0000008a898a723e */ /* 0x000fe200000010ff */
[----:B------:R-:W-:Y:S01]  /*a7a0*/  FFMA.FTZ R139, R144, R139, R145 ;  /* 0x0000008b908b7223 */ /* 0x000fe20000010091 */
[----:B------:R-:W-:Y:S01]  /*a7b0*/  SHF.L.U32 R145, R219, 0x10, RZ ;  /* 0x00000010db917819 */ /* 0x000fe200000006ff */
[----:B------:R-:W-:Y:S01]  /*a7c0*/  FMUL.FTZ R144, R176, R157 ;  /* 0x0000009db0907220 */ /* 0x000fe20000410000 */
[----:B------:R-:W-:Y:S02]  /*a7d0*/  F2FP.BF16.F32.PACK_AB R137, R136, R143 ;  /* 0x0000008f8889723e */ /* 0x000fe400000010ff */
[----:B------:R-:W-:Y:S01]  /*a7e0*/  PRMT R143, R79, 0x7632, R143 ;  /* 0x000076324f8f7816 */ /* 0x000fe2000000008f */
[----:B------:R-:W-:Y:S01]  /*a7f0*/  FFMA.FTZ R144, R145, R144, R146 ;  /* 0x0000009091907223 */ /* 0x000fe20000010092 */
[----:B------:R-:W-:Y:S01]  /*a800*/  FADD.FTZ R145, -R177, R160 ;  /* 0x000000a0b1917221 */ /* 0x000fe20000010100 */
[----:B------:R-:W-:Y:S02]  /*a810*/  SHF.L.U32 R146, R205, 0x10, RZ ;  /* 0x00000010cd927819 */ /* 0x000fe400000006ff */
[----:B------:R-:W-:Y:S01]  /*a820*/  SHF.L.U32 R143, R143, 0x10, RZ ;  /* 0x000000108f8f7819 */ /* 0x000fe200000006ff */
[----:B------:R-:W-:Y:S01]  /*a830*/  FMUL.FTZ R145, R176, R145 ;  /* 0x00000091b0917220 */ /* 0x000fe20000410000 */
[----:B------:R-:W-:-:S03]  /*a840*/  F2FP.BF16.F32.PACK_AB R139, R144, R139 ;  /* 0x0000008b908b723e */ /* 0x000fc600000010ff */
[----:B------:R-:W-:Y:S01]  /*a850*/  FFMA.FTZ R145, R146, R145, R147 ;  /* 0x0000009192917223 */ /* 0x000fe20000010093 */
[----:B------:R-:W-:-:S04]  /*a860*/  FMUL.FTZ R147, R176, R197 ;  /* 0x000000c5b0937220 */ /* 0x000fc80000410000 */
[----:B------:R-:W-:Y:S01]  /*a870*/  F2FP.BF16.F32.PACK_AB R136, R145, R140 ;  /* 0x0000008c9188723e */ /* 0x000fe200000010ff */
[----:B------:R-:W-:Y:S01]  /*a880*/  IMAD.WIDE.U32 R140, R141, 0x10, R148 ;  /* 0x000000108d8c7825 */ /* 0x000fe200078e0094 */
[----:B------:R-:W-:-:S04]  /*a890*/  PRMT R154, R105, 0x7632, R154 ;  /* 0x00007632699a7816 */ /* 0x000fc8000000009a */
[----:B------:R0:W-:Y:S01]  /*a8a0*/  STG.E.128 desc[UR6][R140.64], R136 ;  /* 0x000000888c007986 */ /* 0x0001e2000c101d06 */
[----:B------:R-:W-:Y:S01]  /*a8b0*/  FMUL.FTZ R152, R176, R179 ;  /* 0x000000b3b0987220 */ /* 0x000fe20000410000 */
[----:B------:R-:W-:Y:S02]  /*a8c0*/  SHF.L.U32 R154, R154, 0x10, RZ ;  /* 0x000000109a9a7819 */ /* 0x000fe400000006ff */
[----:B--2---:R-:W-:Y:S01]  /*a8d0*/  SHF.L.U32 R144, R250, 0x10, RZ ;  /* 0x00000010fa907819 */ /* 0x004fe200000006ff */
[----:B0-----:R-:W-:Y:S01]  /*a8e0*/  FADD.FTZ R137, -R177, R212 ;  /* 0x000000d4b1897221 */ /* 0x001fe20000010100 */
[----:B------:R-:W-:Y:S02]  /*a8f0*/  PRMT R139, R73, 0x7632, R139 ;  /* 0x00007632498b7816 */ /* 0x000fe4000000008b */
[----:B------:R-:W-:Y:S01]  /*a900*/  PRMT R155, R74, 0x7632, R155 ;  /* 0x000076324a9b7816 */ /* 0x000fe2000000009b */
[--C-:B------:R-:W-:Y:S01]  /*a910*/  FFMA.FTZ R147, R144, R147, R143.reuse ;  /* 0x0000009390937223 */ /* 0x100fe2000001008f */
[----:B------:R-:W-:Y:S01]  /*a920*/  PRMT R143, R104, 0x7632, R143 ;  /* 0x00007632688f7816 */ /* 0x000fe2000000008f */
[----:B------:R-:W-:Y:S01]  /*a930*/  FMUL.FTZ R197, R176, R229 ;  /* 0x000000e5b0c57220 */ /* 0x000fe20000410000 */
[----:B------:R-:W-:Y:S01]  /*a940*/  PRMT R144, R72, 0x7632, R144 ;  /* 0x0000763248907816 */ /* 0x000fe20000000090 */
[C---:B------:R-:W-:Y:S01]  /*a950*/  FMUL.FTZ R137, R176.reuse, R137 ;  /* 0x00000089b0897220 */ /* 0x040fe20000410000 */
[----:B------:R-:W-:Y:S01]  /*a960*/  SHF.L.U32 R143, R143, 0x10, RZ ;  /* 0x000000108f8f7819 */ /* 0x000fe200000006ff */
[----:B------:R-:W-:Y:S01]  /*a970*/  FMUL.FTZ R212, R176, R215 ;  /* 0x000000d7b0d47220 */ /* 0x000fe20000410000 */
[----:B------:R-:W-:Y:S01]  /*a980*/  SHF.L.U32 R136, R144, 0x10, RZ ;  /* 0x0000001090887819 */ /* 0x000fe200000006ff */
[----:B------:R-:W2:Y:S01]  /*a990*/  LDL R229, [R1] ;  /* 0x0000000001e57983 */ /* 0x000ea20000100800 */
[----:B------:R-:W-:-:S03]  /*a9a0*/  SHF.L.U32 R139, R139, 0x10, RZ ;  /* 0x000000108b8b7819 */ /* 0x000fc600000006ff */
[--C-:B------:R-:W-:Y:S01]  /*a9b0*/  FFMA.FTZ R152, R143, R152, R136.reuse ;  /* 0x000000988f987223 */ /* 0x100fe20000010088 */
[----:B------:R-:W-:Y:S01]  /*a9c0*/  PRMT R136, R106, 0x7632, R136 ;  /* 0x000076326a887816 */ /* 0x000fe20000000088 */
[----:B------:R-:W-:Y:S01]  /*a9d0*/  FFMA.FTZ R154, R154, R137, R139 ;  /* 0x000000899a9a7223 */ /* 0x000fe2000001008b */
[----:B------:R-:W-:Y:S01]  /*a9e0*/  FADD.FTZ R137, -R177, R214 ;  /* 0x000000d6b1897221 */ /* 0x000fe20000010100 */
[----:B------:R-:W-:Y:S01]  /*a9f0*/  SHF.L.U32 R155, R155, 0x10, RZ ;  /* 0x000000109b9b7819 */ /* 0x000fe200000006ff */
[----:B------:R-:W4:Y:S01]  /*aa00*/  LDL R179, [R1+0x10] ;  /* 0x0000100001b37983 */ /* 0x000f220000100800 */
[----:B------:R-:W-:Y:S01]  /*aa10*/  SHF.L.U32 R136, R136, 0x10, RZ ;  /* 0x0000001088887819 */ /* 0x000fe200000006ff */
[----:B------:R-:W-:Y:S01]  /*aa20*/  FMUL.FTZ R137, R176, R137 ;  /* 0x00000089b0897220 */ /* 0x000fe20000410000 */
[----:B------:R-:W-:Y:S01]  /*aa30*/  PRMT R157, R68, 0x7632, R157 ;  /* 0x00007632449d7816 */ /* 0x000fe2000000009d */
[----:B------:R-:W5:Y:S02]  /*aa40*/  LDL R215, [R1+0xc] ;  /* 0x00000c0001d77983 */ /* 0x000f640000100800 */
[----:B------:R-:W-:Y:S01]  /*aa50*/  FFMA.FTZ R155, R136, R137, R155 ;  /* 0x00000089889b7223 */ /* 0x000fe2000001009b */
[----:B------:R-:W-:Y:S01]  /*aa60*/  PRMT R137, R107, 0x7632, R137 ;  /* 0x000076326b897816 */ /* 0x000fe20000000089 */
[----:B------:R-:W3:Y:S01]  /*aa70*/  LDL R250, [R1+0x14] ;  /* 0x0000140001fa7983 */ /* 0x000ee20000100800 */
[----:B------:R-:W-:-:S02]  /*aa80*/  PRMT R136, R75, 0x7632, R136 ;  /* 0x000076324b887816 */ /* 0x000fc40000000088 */
[----:B------:R-:W-:Y:S02]  /*aa90*/  SHF.L.U32 R137, R137, 0x10, RZ ;  /* 0x0000001089897819 */ /* 0x000fe400000006ff */
[----:B------:R-:W-:-:S05]  /*aaa0*/  SHF.L.U32 R136, R136, 0x10, RZ ;  /* 0x0000001088887819 */ /* 0x000fca00000006ff */
[--C-:B------:R-:W-:Y:S01]  /*aab0*/  FFMA.FTZ R212, R137, R212, R136.reuse ;  /* 0x000000d489d47223 */ /* 0x100fe20000010088 */
        /* <DEDUP_REMOVED lines=8> */
[----:B------:R-:W5:Y:S01]  /*ab40*/  LDL R228, [R1+0x4] ;  /* 0x0000040001e47983 */ /* 0x000f620000100800 */
[----:B------:R-:W-:Y:S02]  /*ab50*/  PRMT R136, R101, 0x7632, R136 ;  /* 0x0000763265887816 */ /* 0x000fe40000000088 */
[----:B------:R-:W-:Y:S01]  /*ab60*/  PRMT R153, R69, 0x7632, R153 ;  /* 0x0000763245997816 */ /* 0x000fe20000000099 */
[----:B------:R-:W-:Y:S01]  /*ab70*/  FMUL.FTZ R137, R176, R137 ;  /* 0x00000089b0897220 */ /* 0x000fe20000410000 */
[----:B------:R-:W-:Y:S02]  /*ab80*/  SHF.L.U32 R136, R136, 0x10, RZ ;  /* 0x0000001088887819 */ /* 0x000fe400000006ff */
[----:B------:R-:W-:-:S05]  /*ab90*/  SHF.L.U32 R153, R153, 0x10, RZ ;  /* 0x0000001099997819 */ /* 0x000fca00000006ff */
[----:B------:R-:W-:Y:S01]  /*aba0*/  FFMA.FTZ R153, R136, R137, R153 ;  /* 0x0000008988997223 */ /* 0x000fe20000010099 */
[----:B------:R-:W-:Y:S02]  /*abb0*/  PRMT R136, R102, 0x7632, R136 ;  /* 0x0000763266887816 */ /* 0x000fe40000000088 */
[----:B------:R-:W-:Y:S02]  /*abc0*/  PRMT R137, R70, 0x7632, R137 ;  /* 0x0000763246897816 */ /* 0x000fe40000000089 */
[----:B------:R-:W-:Y:S02]  /*abd0*/  SHF.L.U32 R136, R136, 0x10, RZ ;  /* 0x0000001088887819 */ /* 0x000fe400000006ff */
[----:B------:R-:W-:Y:S01]  /*abe0*/  SHF.L.U32 R137, R137, 0x10, RZ ;  /* 0x0000001089897819 */ /* 0x000fe200000006ff */
[----:B------:R-:W-:Y:S01]  /*abf0*/  FADD.FTZ R151, -R177, R151 ;  /* 0x00000097b1977221 */ /* 0x000fe20000010100 */
[----:B------:R-:W-:-:S03]  /*ac00*/  PRMT R214, R103, 0x7632, R214 ;  /* 0x0000763267d67816 */ /* 0x000fc600000000d6 */
[--C-:B------:R-:W-:Y:S01]  /*ac10*/  FFMA.FTZ R197, R136, R197, R137.reuse ;  /* 0x000000c588c57223 */ /* 0x100fe20000010089 */
[----:B------:R-:W-:Y:S01]  /*ac20*/  PRMT R137, R71, 0x7632, R137 ;  /* 0x0000763247897816 */ /* 0x000fe20000000089 */
[----:B------:R-:W-:Y:S01]  /*ac30*/  FMUL.FTZ R151, R176, R151 ;  /* 0x00000097b0977220 */ /* 0x000fe20000410000 */
[----:B------:R-:W-:Y:S02]  /*ac40*/  SHF.L.U32 R214, R214, 0x10, RZ ;  /* 0x00000010d6d67819 */ /* 0x000fe400000006ff */
[----:B------:R-:W-:-:S05]  /*ac50*/  SHF.L.U32 R137, R137, 0x10, RZ ;  /* 0x0000001089897819 */ /* 0x000fca00000006ff */
[----:B------:R-:W-:Y:S01]  /*ac60*/  FFMA.FTZ R214, R214, R151, R137 ;  /* 0x00000097d6d67223 */ /* 0x000fe20000010089 */
        /* <DEDUP_REMOVED lines=116> */
[----:B------:R-:W-:Y:S01]  /*b3b0*/  SHF.L.U32 R162, R252, 0x10, RZ ;  /* 0x00000010fca27819 */ /* 0x000fe200000006ff */
[----:B------:R-:W-:Y:S02]  /*b3c0*/  FADD.FTZ R201, -R177, R201 ;  /* 0x000000c9b1c97221 */ /* 0x000fe40000010100 */
[C---:B------:R-:W-:Y:S02]  /*b3d0*/  FMUL.FTZ R163, R176.reuse, R163 ;  /* 0x000000a3b0a37220 */ /* 0x040fe40000410000 */
[----:B------:R-:W-:Y:S01]  /*b3e0*/  FMUL.FTZ R166, R176, R201 ;  /* 0x000000c9b0a67220 */ /* 0x000fe20000410000 */
[----:B------:R-:W-:Y:S02]  /*b3f0*/  SHF.L.U32 R168, R109, 0x10, RZ ;  /* 0x000000106da87819 */ /* 0x000fe400000006ff */
[----:B------:R-:W-:Y:S01]  /*b400*/  SHF.L.U32 R169, R77, 0x10, RZ ;  /* 0x000000104da97819 */ /* 0x000fe200000006ff */
[----:B------:R-:W-:Y:S01]  /*b410*/  FADD.FTZ R195, -R177, R195 ;  /* 0x000000c3b1c37221 */ /* 0x000fe20000010100 */
[----:B--2---:R-:W-:-:S05]  /*b420*/  SHF.L.U32 R189, R229, 0x10, RZ ;  /* 0x00000010e5bd7819 */ /* 0x004fca00000006ff */
[----:B------:R-:W-:Y:S01]  /*b430*/  FFMA.FTZ R189, R162, R163, R189 ;  /* 0x000000a3a2bd7223 */ /* 0x000fe200000100bd */
[----:B------:R-:W-:Y:S02]  /*b440*/  SHF.L.U32 R163, R108, 0x10, RZ ;  /* 0x000000106ca37819 */ /* 0x000fe400000006ff */
[----:B------:R-:W-:-:S05]  /*b450*/  SHF.L.U32 R162, R76, 0x10, RZ ;  /* 0x000000104ca27819 */ /* 0x000fca00000006ff */
[----:B------:R-:W-:Y:S01]  /*b460*/  FFMA.FTZ R166, R163, R166, R162 ;  /* 0x000000a6a3a67223 */ /* 0x000fe200000100a2 */
[----:B------:R-:W-:-:S04]  /*b470*/  FADD.FTZ R163, -R177, R194 ;  /* 0x000000c2b1a37221 */ /* 0x000fc80000010100 */
[----:B------:R-:W-:Y:S01]  /*b480*/  FMUL.FTZ R163, R176, R163 ;  /* 0x000000a3b0a37220 */ /* 0x000fe20000410000 */
[----:B----4-:R-:W-:Y:S02]  /*b490*/  SHF.L.U32 R167, R226, 0x10, RZ ;  /* 0x00000010e2a77819 */ /* 0x010fe400000006ff */
[----:B-----5:R-:W-:Y:S01]  /*b4a0*/  SHF.L.U32 R162, R228, 0x10, RZ ;  /* 0x00000010e4a27819 */ /* 0x020fe200000006ff */
[----:B------:R-:W-:Y:S01]  /*b4b0*/  FMUL.FTZ R175, R176, R195 ;  /* 0x000000c3b0af7220 */ /* 0x000fe20000410000 */
[C---:B------:R-:W-:Y:S01]  /*b4c0*/  FADD.FTZ R199, -R177.reuse, R199 ;  /* 0x000000c7b1c77221 */ /* 0x040fe20000010100 */
[----:B---3--:R-:W-:Y:S01]  /*b4d0*/  SHF.L.U32 R184, R250, 0x10, RZ ;  /* 0x00000010fab87819 */ /* 0x008fe200000006ff */
[C---:B------:R-:W-:Y:S01]  /*b4e0*/  FADD.FTZ R209, -R177.reuse, R209 ;  /* 0x000000d1b1d17221 */ /* 0x040fe20000010100 */
[----:B------:R-:W-:Y:S01]  /*b4f0*/  FFMA.FTZ R167, R162, R163, R167 ;  /* 0x000000a3a2a77223 */ /* 0x000fe200000100a7 */
[----:B------:R-:W-:Y:S01]  /*b500*/  FADD.FTZ R163, -R177, R198 ;  /* 0x000000c6b1a37221 */ /* 0x000fe20000010100 */
[----:B------:R-:W-:Y:S01]  /*b510*/  SHF.L.U32 R190, R111, 0x10, RZ ;  /* 0x000000106fbe7819 */ /* 0x000fe200000006ff */
[C---:B------:R-:W-:Y:S01]  /*b520*/  FADD.FTZ R211, -R177.reuse, R211 ;  /* 0x000000d3b1d37221 */ /* 0x040fe20000010100 */
[----:B------:R-:W-:Y:S01]  /*b530*/  FADD.FTZ R213, -R177, R213 ;  /* 0x000000d5b1d57221 */ /* 0x000fe20000010100 */
[----:B------:R-:W-:Y:S01]  /*b540*/  FMUL.FTZ R163, R176, R163 ;  /* 0x000000a3b0a37220 */ /* 0x000fe20000410000 */
[----:B------:R-:W-:Y:S01]  /*b550*/  SHF.L.U32 R162, R215, 0x10, RZ ;  /* 0x00000010d7a27819 */ /* 0x000fe200000006ff */
[----:B------:R-:W0:Y:S02]  /*b560*/  LDC.64 R228, c[0x0][0x428] ;  /* 0x00010a00ffe47b82 */ /* 0x000e240000000a00 */
[----:B------:R-:W-:Y:S01]  /*b570*/  FFMA.FTZ R168, R168, R163, R169 ;  /* 0x000000a3a8a87223 */ /* 0x000fe200000100a9 */
[----:B------:R-:W-:Y:S01]  /*b580*/  SHF.L.U32 R163, R179, 0x10, RZ ;  /* 0x00000010b3a37819 */ /* 0x000fe200000006ff */
[----:B------:R-:W-:-:S04]  /*b590*/  FMUL.FTZ R183, R176, R199 ;  /* 0x000000c7b0b77220 */ /* 0x000fc80000410000 */
[----:B------:R-:W-:Y:S01]  /*b5a0*/  FFMA.FTZ R175, R162, R175, R163 ;  /* 0x000000afa2af7223 */ /* 0x000fe200000100a3 */
[----:B------:R-:W-:Y:S02]  /*b5b0*/  SHF.L.U32 R162, R110, 0x10, RZ ;  /* 0x000000106ea27819 */ /* 0x000fe400000006ff */
[----:B------:R-:W-:-:S05]  /*b5c0*/  SHF.L.U32 R163, R78, 0x10, RZ ;  /* 0x000000104ea37819 */ /* 0x000fca00000006ff */
[----:B------:R-:W-:Y:S01]  /*b5d0*/  FFMA.FTZ R183, R162, R183, R163 ;  /* 0x000000b7a2b77223 */ /* 0x000fe200000100a3 */
[----:B------:R-:W-:Y:S01]  /*b5e0*/  FADD.FTZ R163, -R177, R196 ;  /* 0x000000c4b1a37221 */ /* 0x000fe20000010100 */
[----:B------:R-:W-:-:S03]  /*b5f0*/  SHF.L.U32 R169, R232, 0x10, RZ ;  /* 0x00000010e8a97819 */ /* 0x000fc600000006ff */
[----:B------:R-:W-:-:S04]  /*b600*/  FMUL.FTZ R163, R176, R163 ;  /* 0x000000a3b0a37220 */ /* 0x000fc80000410000 */
[----:B------:R-:W-:Y:S01]  /*b610*/  FFMA.FTZ R184, R184, R163, R169 ;  /* 0x000000a3b8b87223 */ /* 0x000fe200000100a9 */
[----:B------:R-:W-:Y:S01]  /*b620*/  FADD.FTZ R163, -R177, R200 ;  /* 0x000000c8b1a37221 */ /* 0x000fe20000010100 */
[----:B------:R-:W-:-:S03]  /*b630*/  SHF.L.U32 R169, R79, 0x10, RZ ;  /* 0x000000104fa97819 */ /* 0x000fc600000006ff */
[----:B------:R-:W-:-:S04]  /*b640*/  FMUL.FTZ R163, R176, R163 ;  /* 0x000000a3b0a37220 */ /* 0x000fc80000410000 */
[----:B------:R-:W-:Y:S01]  /*b650*/  FFMA.FTZ R190, R190, R163, R169 ;  /* 0x000000a3bebe7223 */ /* 0x000fe200000100a9 */
[----:B------:R-:W-:Y:S01]  /*b660*/  FADD.FTZ R163, -R177, R210 ;  /* 0x000000d2b1a37221 */ /* 0x000fe20000010100 */
[----:B------:R-:W-:Y:S02]  /*b670*/  SHF.L.U32 R162, R104, 0x10, RZ ;  /* 0x0000001068a27819 */ /* 0x000fe400000006ff */
[----:B------:R-:W-:Y:S01]  /*b680*/  SHF.L.U32 R169, R72, 0x10, RZ ;  /* 0x0000001048a97819 */ /* 0x000fe200000006ff */
[C---:B------:R-:W-:Y:S01]  /*b690*/  FMUL.FTZ R163, R176.reuse, R163 ;  /* 0x000000a3b0a37220 */ /* 0x040fe20000410000 */
[----:B------:R-:W-:-:S03]  /*b6a0*/  FMUL.FTZ R181, R176, R209 ;  /* 0x000000d1b0b57220 */ /* 0x000fc60000410000 */
[----:B------:R-:W-:Y:S01]  /*b6b0*/  FFMA.FTZ R169, R162, R163, R169 ;  /* 0x000000a3a2a97223 */ /* 0x000fe200000100a9 */
[----:B------:R-:W-:Y:S02]  /*b6c0*/  SHF.L.U32 R162, R105, 0x10, RZ ;  /* 0x0000001069a27819 */ /* 0x000fe400000006ff */
[----:B------:R-:W-:Y:S01]  /*b6d0*/  SHF.L.U32 R163, R73, 0x10, RZ ;  /* 0x0000001049a37819 */ /* 0x000fe200000006ff */
[----:B------:R-:W-:-:S04]  /*b6e0*/  FMUL.FTZ R187, R176, R211 ;  /* 0x000000d3b0bb7220 */ /* 0x000fc80000410000 */
[----:B------:R-:W-:Y:S01]  /*b6f0*/  FFMA.FTZ R181, R162, R181, R163 ;  /* 0x000000b5a2b57223 */ /* 0x000fe200000100a3 */
[----:B------:R-:W-:Y:S02]  /*b700*/  SHF.L.U32 R162, R106, 0x10, RZ ;  /* 0x000000106aa27819 */ /* 0x000fe400000006ff */
[----:B------:R-:W-:Y:S01]  /*b710*/  SHF.L.U32 R163, R74, 0x10, RZ ;  /* 0x000000104aa37819 */ /* 0x000fe200000006ff */
[----:B------:R-:W-:-:S04]  /*b720*/  FMUL.FTZ R191, R176, R213 ;  /* 0x000000d5b0bf7220 */ /* 0x000fc80000410000 */
[----:B------:R-:W-:Y:S01]  /*b730*/  FFMA.FTZ R187, R162, R187, R163 ;  /* 0x000000bba2bb7223 */ /* 0x000fe200000100a3 */
        /* <DEDUP_REMOVED lines=12> */
[----:B------:R-:W-:Y:S01]  /*b800*/  F2FP.BF16.F32.PACK_AB R137, R141, R137 ;  /* 0x000000898d89723e */ /* 0x000fe200000010ff */
[----:B------:R-:W-:Y:S01]  /*b810*/  FADD.FTZ R227, -R177, R227 ;  /* 0x000000e3b1e37221 */ /* 0x000fe20000010100 */
[----:B------:R-:W-:Y:S01]  /*b820*/  F2FP.BF16.F32.PACK_AB R141, R165, R164 ;  /* 0x000000a4a58d723e */ /* 0x000fe200000010ff */
[----:B------:R-:W-:Y:S01]  /*b830*/  FFMA.FTZ R182, R163, R182, R162 ;  /* 0x000000b6a3b67223 */ /* 0x000fe200000100a2 */
[----:B------:R-:W1:Y:S01]  /*b840*/  LDC.64 R164, c[0x0][0x380] ;  /* 0x0000e000ffa47b82 */ /* 0x000e620000000a00 */
[----:B------:R-:W-:Y:S01]  /*b850*/  FADD.FTZ R163, -R177, R230 ;  /* 0x000000e6b1a37221 */ /* 0x000fe20000010100 */
[----:B------:R-:W-:Y:S01]  /*b860*/  SHF.L.U32 R162, R102, 0x10, RZ ;  /* 0x0000001066a27819 */ /* 0x000fe200000006ff */
[----:B------:R-:W-:Y:S01]  /*b870*/  FMUL.FTZ R177, R176, R227 ;  /* 0x000000e3b0b17220 */ /* 0x000fe20000410000 */
[----:B------:R-:W-:Y:S01]  /*b880*/  SHF.L.U32 R171, R70, 0x10, RZ ;  /* 0x0000001046ab7819 */ /* 0x000fe200000006ff */
[----:B------:R-:W-:Y:S01]  /*b890*/  FMUL.FTZ R176, R176, R163 ;  /* 0x000000a3b0b07220 */ /* 0x000fe20000410000 */
[----:B------:R-:W-:-:S02]  /*b8a0*/  SHF.L.U32 R163, R103, 0x10, RZ ;  /* 0x0000001067a37819 */ /* 0x000fc400000006ff */
[----:B------:R-:W-:Y:S01]  /*b8b0*/  F2FP.BF16.F32.PACK_AB R148, R143, R148 ;  /* 0x000000948f94723e */ /* 0x000fe200000010ff */
[----:B------:R-:W-:Y:S01]  /*b8c0*/  FFMA.FTZ R177, R162, R177, R171 ;  /* 0x000000b1a2b17223 */ /* 0x000fe200000100ab */
[----:B------:R-:W-:Y:S01]  /*b8d0*/  SHF.L.U32 R162, R71, 0x10, RZ ;  /* 0x0000001047a27819 */ /* 0x000fe200000006ff */
[----:B0-----:R-:W-:Y:S01]  /*b8e0*/  IMAD.WIDE.U32 R142, R142, 0x10, R228 ;  /* 0x000000108e8e7825 */ /* 0x001fe200078e00e4 */
[----:B------:R-:W-:Y:S02]  /*b8f0*/  F2FP.BF16.F32.PACK_AB R151, R160, R151 ;  /* 0x00000097a097723e */ /* 0x000fe400000010ff */
        /* <DEDUP_REMOVED lines=36> */
.L_x_320:
[----:B------:R-:W-:Y:S01]  /*bb40*/  HFMA2 R137, -RZ, RZ, 0, 5.9604644775390625e-08 ;  /* 0x00000001ff897431 */ /* 0x000fe200000001ff */
[----:B------:R-:W-:Y:S01]  /*bb50*/  BSSY B0, `(.L_x_343) ;  /* 0x0000006000007945 */ /* 0x000fe20003800000 */
[----:B------:R-:W-:Y:S02]  /*bb60*/  MOV R138, 0x1f ;  /* 0x0000001f008a7802 */ /* 0x000fe40000000f00 */
[----:B------:R-:W-:-:S07]  /*bb70*/  MOV R139, 0xffffffff ;  /* 0xffffffff008b7802 */ /* 0x000fce0000000f00 */
[----:B------:R-:W-:Y:S05]  /*bb80*/  WARPSYNC.COLLECTIVE R139, `(.L_x_344) ;  /* 0x000000008b087348 */ /* 0x000fea0003c00000 */
[----:B------:R0:W1:Y:S02]  /*bb90*/  SHFL.BFLY P0, R176, R136, R137, R138 ;  /* 0x0c00008988b07389 */ /* 0x000064000000008a */
[----:B01----:R-:W-:Y:S05]  /*bba0*/  ENDCOLLECTIVE ;  /* 0x000000000000791b */ /* 0x003fea0003800000 */
.L_x_344:
[----:B------:R-:W-:Y:S05]  /*bbb0*/  BSYNC B0 ;  /* 0x0000000000007941 */ /* 0x000fea0003800000 */
.L_x_343:
[----:B------:R-:W-:Y:S02]  /*bbc0*/  HFMA2 R137, -RZ, RZ, 0, 1.1920928955078125e-07 ;  /* 0x00000002ff897431 */ /* 0x000fe400000001ff */
[----:B------:R-:W-:Y:S01]  /*bbd0*/  FADD.FTZ R136, R136, R176 ;  /* 0x000000b088887221 */ /* 0x000fe20000010000 */
[----:B------:R-:W-:Y:S01]  /*bbe0*/  MOV R138, 0x1f ;  /* 0x0000001f008a7802 */ /* 0x000fe20000000f00 */
[----:B------:R-:W0:Y:S01]  /*bbf0*/  LDC R174, c[0x0][0x400] ;  /* 0x00010000ffae7b82 */ /* 0x000e220000000800 */
[----:B------:R-:W-:-:S07]  /*bc00*/  MOV R139, 0xffffffff ;  /* 0xffffffff008b7802 */ /* 0x000fce0000000f00 */
[----:B0-----:R-:W-:Y:S05]  /*bc10*/  WARPSYNC.COLLECTIVE R139, `(.L_x_345) ;  /* 0x000000008b087348 */ /* 0x001fea0003c00000 */
[----:B------:R1:W2:Y:S02]  /*bc20*/  SHFL.BFLY P0, R176, R136, R137, R138 ;  /* 0x0c00008988b07389 */ /* 0x0002a4000000008a */
[----:B012---:R-:W-:Y:S05]  /*bc30*/  ENDCOLLECTIVE ;  /* 0x000000000000791b */ /* 0x007fea0003800000 */
.L_x_345:
[----:B------:R-:W-:Y:S02]  /*bc40*/  HFMA2 R137, -RZ, RZ, 0, 2.384185791015625e-07 ;  /* 0x00000004ff897431 */ /* 0x000fe400000001ff */
[----:B------:R-:W-:-:S07]  /*bc50*/  FADD.FTZ R136, R136, R176 ;  /* 0x000000b088887221 */ /* 0x000fce0000010000 */
[----:B------:R-:W-:Y:S05]  /*bc60*/  WARPSYNC.COLLECTIVE R139, `(.L_x_346) ;  /* 0x000000008b087348 */ /* 0x000fea0003c00000 */
[----:B------:R0:W1:Y:S02]  /*bc70*/  SHFL.BFLY P0, R176, R136, R137, R138 ;  /* 0x0c00008988b07389 */ /* 0x000064000000008a */
[----:B01----:R-:W-:Y:S05]  /*bc80*/  ENDCOLLECTIVE ;  /* 0x000000000000791b */ /* 0x003fea0003800000 */
.L_x_346:
[----:B------:R-:W-:Y:S01]  /*bc90*/  MOV R137, 0x8 ;  /* 0x0000000800897802 */ /* 0x000fe20000000f00 */
[----:B------:R-:W-:-:S07]  /*bca0*/  FADD.FTZ R136, R136, R176 ;  /* 0x000000b088887221 */ /* 0x000fce0000010000 */
[----:B------:R-:W-:Y:S05]  /*bcb0*/  WARPSYNC.COLLECTIVE R139, `(.L_x_347) ;  /* 0x000000008b087348 */ /* 0x000fea0003c00000 */
[----:B------:R0:W1:Y:S02]  /*bcc0*/  SHFL.BFLY P0, R176, R136, R137, R138 ;  /* 0x0c00008988b07389 */ /* 0x000064000000008a */
[----:B01----:R-:W-:Y:S05]  /*bcd0*/  ENDCOLLECTIVE ;  /* 0x000000000000791b */ /* 0x003fea0003800000 */
.L_x_347:
[----:B------:R-:W-:Y:S02]  /*bce0*/  HFMA2 R137, -RZ, RZ, 0, 9.5367431640625e-07 ;  /* 0x00000010ff897431 */ /* 0x000fe400000001ff */
[----:B------:R-:W-:-:S07]  /*bcf0*/  FADD.FTZ R136, R136, R176 ;  /* 0x000000b088887221 */ /* 0x000fce0000010000 */
[----:B------:R-:W-:Y:S05]  /*bd00*/  WARPSYNC.COLLECTIVE R139, `(.L_x_348) ;  /* 0x000000008b087348 */ /* 0x000fea0003c00000 */
[----:B------:R0:W1:Y:S02]  /*bd10*/  SHFL.BFLY P0, R176, R136, R137, R138 ;  /* 0x0c00008988b07389 */ /* 0x000064000000008a */
[----:B01----:R-:W-:Y:S05]  /*bd20*/  ENDCOLLECTIVE ;  /* 0x000000000000791b */ /* 0x003fea0003800000 */
.L_x_348:
        /* <DEDUP_REMOVED lines=130> */
[----:B------:R-:W-:-:S07]  /*c550*/  MOV R137, 0x1 ;  /* 0x0000000100897802 */ /* 0x000fce0000000f00 */
[----:B------:R-:W-:Y:S05]  /*c560*/  WARPSYNC.COLLECTIVE R139, `(.L_x_349) ;  /* 0x000000008b087348 */ /* 0x000fea0003c00000 */
[----:B------:R0:W1:Y:S02]  /*c570*/  SHFL.BFLY P0, R176, R136, R137, R138 ;  /* 0x0c00008988b07389 */ /* 0x000064000000008a */
[----:B01----:R-:W-:Y:S05]  /*c580*/  ENDCOLLECTIVE ;  /* 0x000000000000791b */ /* 0x003fea0003800000 */
.L_x_349:
[----:B------:R-:W-:Y:S02]  /*c590*/  HFMA2 R137, -RZ, RZ, 0, 1.1920928955078125e-07 ;  /* 0x00000002ff897431 */ /* 0x000fe400000001ff */
[----:B------:R-:W-:-:S07]  /*c5a0*/  FADD.FTZ R136, R136, R176 ;  /* 0x000000b088887221 */ /* 0x000fce0000010000 */
[----:B------:R-:W-:Y:S05]  /*c5b0*/  WARPSYNC.COLLECTIVE R139, `(.L_x_350) ;  /* 0x000000008b087348 */ /* 0x000fea0003c00000 */
[----:B------:R0:W1:Y:S02]  /*c5c0*/  SHFL.BFLY P0, R176, R136, R137, R138 ;  /* 0x0c00008988b07389 */ /* 0x000064000000008a */
[----:B01----:R-:W-:Y:S05]  /*c5d0*/  ENDCOLLECTIVE ;  /* 0x000000000000791b */ /* 0x003fea0003800000 */
.L_x_350:
[----:B------:R-:W-:Y:S01]  /*c5e0*/  MOV R137, 0x4 ;  /* 0x0000000400897802 */ /* 0x000fe20000000f00 */
[----:B------:R-:W-:-:S07]  /*c5f0*/  FADD.FTZ R136, R136, R176 ;  /* 0x000000b088887221 */ /* 0x000fce0000010000 */
[----:B------:R-:W-:Y:S05]  /*c600*/  WARPSYNC.COLLECTIVE R139, `(.L_x_351) ;  /* 0x000000008b087348 */ /* 0x000fea0003c00000 */
[----:B------:R0:W1:Y:S02]  /*c610*/  SHFL.BFLY P0, R176, R136, R137, R138 ;  /* 0x0c00008988b07389 */ /* 0x000064000000008a */
[----:B01----:R-:W-:Y:S05]  /*c620*/  ENDCOLLECTIVE ;  /* 0x000000000000791b */ /* 0x003fea0003800000 */
.L_x_351:
[----:B------:R-:W-:Y:S02]  /*c630*/  HFMA2 R137, -RZ, RZ, 0, 4.76837158203125e-07 ;  /* 0x00000008ff897431 */ /* 0x000fe400000001ff */
[----:B------:R-:W-:-:S07]  /*c640*/  FADD.FTZ R136, R136, R176 ;  /* 0x000000b088887221 */ /* 0x000fce0000010000 */
[----:B------:R-:W-:Y:S05]  /*c650*/  WARPSYNC.COLLECTIVE R139, `(.L_x_352) ;  /* 0x000000008b087348 */ /* 0x000fea0003c00000 */
[----:B------:R0:W1:Y:S02]  /*c660*/  SHFL.BFLY P0, R176, R136, R137, R138 ;  /* 0x0c00008988b07389 */ /* 0x000064000000008a */
[----:B01----:R-:W-:Y:S05]  /*c670*/  ENDCOLLECTIVE ;  /* 0x000000000000791b */ /* 0x003fea0003800000 */
.L_x_352:
[----:B------:R-:W-:Y:S01]  /*c680*/  MOV R137, 0x10 ;  /* 0x0000001000897802 */ /* 0x000fe20000000f00 */
[----:B------:R-:W-:-:S07]  /*c690*/  FADD.FTZ R136, R136, R176 ;  /* 0x000000b088887221 */ /* 0x000fce0000010000 */
[----:B------:R-:W-:Y:S05]  /*c6a0*/  WARPSYNC.COLLECTIVE R139, `(.L_x_353) ;  /* 0x000000008b087348 */ /* 0x000fea0003c00000 */
[----:B------:R0:W1:Y:S02]  /*c6b0*/  SHFL.BFLY P0, R176, R136, R137, R138 ;  /* 0x0c00008988b07389 */ /* 0x000064000000008a */
[----:B01----:R-:W-:Y:S05]  /*c6c0*/  ENDCOLLECTIVE ;  /* 0x000000000000791b */ /* 0x003fea0003800000 */
.L_x_353:
[----:B------:R-:W-:Y:S05]  /*c6d0*/  BRA `(.L_x_354) ;  /* 0xffffff7c00887947 */ /* 0x000fea000383ffff */
.L_x_341:
[----:B------:R-:W-:Y:S01]  /*c6e0*/  HFMA2 R137, -RZ, RZ, 0, 5.9604644775390625e-08 ;  /* 0x00000001ff897431 */ /* 0x000fe200000001ff */
[----:B------:R-:W-:Y:S01]  /*c6f0*/  BSSY B0, `(.L_x_355) ;  /* 0x0000006000007945 */ /* 0x000fe20003800000 */
[----:B------:R-:W-:Y:S02]  /*c700*/  MOV R138, 0x1f ;  /* 0x0000001f008a7802 */ /* 0x000fe40000000f00 */
[----:B------:R-:W-:-:S07]  /*c710*/  MOV R139, 0xffffffff ;  /* 0xffffffff008b7802 */ /* 0x000fce0000000f00 */
[----:B------:R-:W-:Y:S05]  /*c720*/  WARPSYNC.COLLECTIVE R139, `(.L_x_356) ;  /* 0x000000008b087348 */ /* 0x000fea0003c00000 */
[----:B------:R0:W1:Y:S02]  /*c730*/  SHFL.BFLY P0, R176, R136, R137, R138 ;  /* 0x0c00008988b07389 */ /* 0x000064000000008a */
[----:B01----:R-:W-:Y:S05]  /*c740*/  ENDCOLLECTIVE ;  /* 0x000000000000791b */ /* 0x003fea0003800000 */
.L_x_356:
[----:B------:R-:W-:Y:S05]  /*c750*/  BSYNC B0 ;  /* 0x0000000000007941 */ /* 0x000fea0003800000 */
.L_x_355:
        /* <DEDUP_REMOVED lines=8> */
.L_x_357:
[----:B------:R-:W-:Y:S02]  /*c7e0*/  HFMA2 R137, -RZ, RZ, 0, 2.384185791015625e-07 ;  /* 0x00000004ff897431 */ /* 0x000fe400000001ff */
[----:B------:R-:W-:-:S07]  /*c7f0*/  FADD.FTZ R136, R136, R176 ;  /* 0x000000b088887221 */ /* 0x000fce0000010000 */
[----:B------:R-:W-:Y:S05]  /*c800*/  WARPSYNC.COLLECTIVE R139, `(.L_x_358) ;  /* 0x000000008b087348 */ /* 0x000fea0003c00000 */
[----:B------:R0:W1:Y:S02]  /*c810*/  SHFL.BFLY P0, R176, R136, R137, R138 ;  /* 0x0c00008988b07389 */ /* 0x000064000000008a */
[----:B01----:R-:W-:Y:S05]  /*c820*/  ENDCOLLECTIVE ;  /* 0x000000000000791b */ /* 0x003fea0003800000 */
.L_x_358:
[----:B------:R-:W-:Y:S01]  /*c830*/  MOV R137, 0x8 ;  /* 0x0000000800897802 */ /* 0x000fe20000000f00 */
[----:B------:R-:W-:-:S07]  /*c840*/  FADD.FTZ R136, R136, R176 ;  /* 0x000000b088887221 */ /* 0x000fce0000010000 */
[----:B------:R-:W-:Y:S05]  /*c850*/  WARPSYNC.COLLECTIVE R139, `(.L_x_359) ;  /* 0x000000008b087348 */ /* 0x000fea0003c00000 */
[----:B------:R0:W1:Y:S02]  /*c860*/  SHFL.BFLY P0, R176, R136, R137, R138 ;  /* 0x0c00008988b07389 */ /* 0x000064000000008a */
[----:B01----:R-:W-:Y:S05]  /*c870*/  ENDCOLLECTIVE ;  /* 0x000000000000791b */ /* 0x003fea0003800000 */
.L_x_359:
[----:B------:R-:W-:Y:S02]  /*c880*/  HFMA2 R137, -RZ, RZ, 0, 9.5367431640625e-07 ;  /* 0x00000010ff897431 */ /* 0x000fe400000001ff */
[----:B------:R-:W-:-:S07]  /*c890*/  FADD.FTZ R136, R136, R176 ;  /* 0x000000b088887221 */ /* 0x000fce0000010000 */
[----:B------:R-:W-:Y:S05]  /*c8a0*/  WARPSYNC.COLLECTIVE R139, `(.L_x_360) ;  /* 0x000000008b087348 */ /* 0x000fea0003c00000 */
[----:B------:R0:W1:Y:S02]  /*c8b0*/  SHFL.BFLY P0, R176, R136, R137, R138 ;  /* 0x0c00008988b07389 */ /* 0x000064000000008a */
[----:B01----:R-:W-:Y:S05]  /*c8c0*/  ENDCOLLECTIVE ;  /* 0x000000000000791b */ /* 0x003fea0003800000 */
.L_x_360:
        /* <DEDUP_REMOVED lines=134> */
.L_x_361:
[----:B------:R-:W-:Y:S02]  /*d130*/  HFMA2 R137, -RZ, RZ, 0, 1.1920928955078125e-07 ;  /* 0x00000002ff897431 */ /* 0x000fe400000001ff */
[----:B------:R-:W-:-:S07]  /*d140*/  FADD.FTZ R136, R136, R176 ;  /* 0x000000b088887221 */ /* 0x000fce0000010000 */
[----:B------:R-:W-:Y:S05]  /*d150*/  WARPSYNC.COLLECTIVE R139, `(.L_x_362) ;  /* 0x000000008b087348 */ /* 0x000fea0003c00000 */
[----:B------:R0:W1:Y:S02]  /*d160*/  SHFL.BFLY P0, R176, R136, R137, R138 ;  /* 0x0c00008988b07389 */ /* 0x000064000000008a */
[----:B01----:R-:W-:Y:S05]  /*d170*/  ENDCOLLECTIVE ;  /* 0x000000000000791b */ /* 0x003fea0003800000 */
.L_x_362:
[----:B------:R-:W-:Y:S01]  /*d180*/  MOV R137, 0x4 ;  /* 0x0000000400897802 */ /* 0x000fe20000000f00 */
[----:B------:R-:W-:-:S07]  /*d190*/  FADD.FTZ R136, R136, R176 ;  /* 0x000000b088887221 */ /* 0x000fce0000010000 */
[----:B------:R-:W-:Y:S05]  /*d1a0*/  WARPSYNC.COLLECTIVE R139, `(.L_x_363) ;  /* 0x000000008b087348 */ /* 0x000fea0003c00000 */
[----:B------:R0:W1:Y:S02]  /*d1b0*/  SHFL.BFLY P0, R176, R136, R137, R138 ;  /* 0x0c00008988b07389 */ /* 0x000064000000008a */
[----:B01----:R-:W-:Y:S05]  /*d1c0*/  ENDCOLLECTIVE ;  /* 0x000000000000791b */ /* 0x003fea0003800000 */
.L_x_363:
[----:B------:R-:W-:Y:S02]  /*d1d0*/  HFMA2 R137, -RZ, RZ, 0, 4.76837158203125e-07 ;  /* 0x00000008ff897431 */ /* 0x000fe400000001ff */
[----:B------:R-:W-:-:S07]  /*d1e0*/  FADD.FTZ R136, R136, R176 ;  /* 0x000000b088887221 */ /* 0x000fce0000010000 */
[----:B------:R-:W-:Y:S05]  /*d1f0*/  WARPSYNC.COLLECTIVE R139, `(.L_x_364) ;  /* 0x000000008b087348 */ /* 0x000fea0003c00000 */
[----:B------:R0:W1:Y:S02]  /*d200*/  SHFL.BFLY P0, R176, R136, R137, R138 ;  /* 0x0c00008988b07389 */ /* 0x000064000000008a */
[----:B01----:R-:W-:Y:S05]  /*d210*/  ENDCOLLECTIVE ;  /* 0x000000000000791b */ /* 0x003fea0003800000 */
.L_x_364:
[----:B------:R-:W-:Y:S01]  /*d220*/  MOV R137, 0x10 ;  /* 0x0000001000897802 */ /* 0x000fe20000000f00 */
[----:B------:R-:W-:-:S07]  /*d230*/  FADD.FTZ R136, R136, R176 ;  /* 0x000000b088887221 */ /* 0x000fce0000010000 */
[----:B------:R-:W-:Y:S05]  /*d240*/  WARPSYNC.COLLECTIVE R139, `(.L_x_365) ;  /* 0x000000008b087348 */ /* 0x000fea0003c00000 */
[----:B------:R0:W1:Y:S02]  /*d250*/  SHFL.BFLY P0, R176, R136, R137, R138 ;  /* 0x0c00008988b07389 */ /* 0x000064000000008a */
[----:B01----:R-:W-:Y:S05]  /*d260*/  ENDCOLLECTIVE ;  /* 0x000000000000791b */ /* 0x003fea0003800000 */
.L_x_365:
[----:B------:R-:W-:Y:S05]  /*d270*/  BRA `(.L_x_366) ;  /* 0xffffffcc00b87947 */ /* 0x000fea000383ffff */
.L_x_367:
        /* <DEDUP_REMOVED lines=16> */
.L_x_71425:


//--------------------- .text._ZN10layer_norm13ln_fwd_kernelINS_13Kernel_traitsI13__nv_bfloat16S2_S2_S2_fjLj2048ELj1ELj4ELj1ELj16ENS_18Kernel_traits_baseILj2048ES2_S2_S2_S2_fjLj128EEEEELb0ELb1ELb1ELb0EEEvNS_9FwdParamsE --------------------------
	.section	.text._ZN10layer_norm13ln_fwd_kernelINS_13Kernel_traitsI13__nv_bfloat16S2_S2_S2_fjLj2048ELj1ELj4ELj1ELj16ENS_18Kernel_traits_baseILj2048ES2_S2_S2_S2_fjLj128EEEEELb0ELb1ELb1ELb0EEEvNS_9FwdParamsE,"ax",@progbits
	.align	128
        .global         _ZN10layer_norm13ln_fwd_kernelINS_13Kernel_traitsI13__nv_bfloat16S2_S2_S2_fjLj2048ELj1ELj4ELj1ELj16ENS_18Kernel_traits_baseILj2048ES2_S2_S2_S2_fjLj128EEEEELb0ELb1ELb1ELb0EEEvNS_9FwdParamsE
        .type           _ZN10layer_norm13ln_fwd_kernelINS_13Kernel_traitsI13__nv_bfloat16S2_S2_S2_fjLj2048ELj1ELj4ELj1ELj16ENS_18Kernel_traits_baseILj2048ES2_S2_S2_S2_fjLj128EEEEELb0ELb1ELb1ELb0EEEvNS_9FwdParamsE,@function
        .size           _ZN10layer_norm13ln_fwd_kernelINS_13Kernel_traitsI13__nv_bfloat16S2_S2_S2_fjLj2048ELj1ELj4ELj1ELj16ENS_18Kernel_traits_baseILj2048ES2_S2_S2_S2_fjLj128EEEEELb0ELb1ELb1ELb0EEEvNS_9FwdParamsE,(.L_x_71426 - _ZN10layer_norm13ln_fwd_kernelINS_13Kernel_traitsI13__nv_bfloat16S2_S2_S2_fjLj2048ELj1ELj4ELj1ELj16ENS_18Kernel_traits_baseILj2048ES2_S2_S2_S2_fjLj128EEEEELb0ELb1ELb1ELb0EEEvNS_9FwdParamsE)
        .other          _ZN10layer_norm13ln_fwd_kernelINS_13Kernel_traitsI13__nv_bfloat16S2_S2_S2_fjLj2048ELj1ELj4ELj1ELj16ENS_18Kernel_traits_baseILj2048ES2_S2_S2_S2_fjLj128EEEEELb0ELb1ELb1ELb0EEEvNS_9FwdParamsE,@"STO_CUDA_ENTRY STV_DEFAULT"
_ZN10layer_norm13ln_fwd_kernelINS_13Kernel_traitsI13__nv_bfloat16S2_S2_S2_fjLj2048ELj1ELj4ELj1ELj16ENS_18Kernel_traits_baseILj2048ES2_S2_S2_S2_fjLj128EEEEELb0ELb1ELb1ELb0EEEvNS_9FwdParamsE:
.text._ZN10layer_norm13ln_fwd_kernelINS_13Kernel_traitsI13__nv_bfloat16S2_S2_S2_fjLj2048ELj1ELj4ELj1ELj16ENS_18Kernel_traits_baseILj2048ES2_S2_S2_S2_fjLj128EEEEELb0ELb1ELb1ELb0EEEvNS_9FwdParamsE:
        /* <DEDUP_REMOVED lines=12> */
[----:B-1----:R-:W-:Y:S01]  /*00c0*/  LOP3.LUT R0, R3, 0x1f, RZ, 0xc0, !PT ;  /* 0x0000001f03007812 */ /* 0x002fe200078ec0ff */
[----:B----4-:R-:W-:Y:S01]  /*00d0*/  USHF.L.U32 UR4, UR4, 0x2, URZ ;  /* 0x0000000204047899 */ /* 0x010fe200080006ff */
[----:B------:R-:W-:Y:S02]  /*00e0*/  SHF.R.U32.HI R3, RZ, 0x5, R3 ;  /* 0x00000005ff037819 */ /* 0x000fe40000011603 */
[----:B------:R-:W-:Y:S02]  /*00f0*/  LOP3.LUT R5, R0, 0x1f, RZ, 0x3c, !PT ;  /* 0x0000001f00057812 */ /* 0x000fe400078e3cff */
[----:B------:R-:W-:Y:S02]  /*0100*/  MOV R41, R0 ;  /* 0x0000000000297202 */ /* 0x000fe40000000f00 */
[----:B------:R-:W-:-:S02]  /*0110*/  LEA.HI.SX32 R2, R2, R5, 0x1d ;  /* 0x0000000502027211 */ /* 0x000fc400078feaff */
        /* <DEDUP_REMOVED lines=18> */
[----:B------:R-:W1:Y:S08]  /*0240*/  @P2 LDC.64 R14, c[0x0][0x3e8] ;  /* 0x0000fa00ff0e2b82 */ /* 0x000e700000000a00 */
[----:B------:R-:W1:Y:S08]  /*0250*/  @P3 LDC.64 R16, c[0x0][0x3d0] ;  /* 0x0000f400ff103b82 */ /* 0x000e700000000a00 */
[----:B------:R-:W1:Y:S08]  /*0260*/  @P3 LDC.64 R18, c[0x0][0x438] ;  /* 0x00010e00ff123b82 */ /* 0x000e700000000a00 */
[----:B------:R-:W1:Y:S01]  /*0270*/  @P3 LDC.64 R20, c[0x0][0x3e8] ;  /* 0x0000fa00ff143b82 */ /* 0x000e620000000a00 */
[----:B--2---:R-:W-:-:S07]  /*0280*/  @P1 IMAD.WIDE.U32 R8, R41, 0x10, R8 ;  /* 0x0000001029081825 */ /* 0x004fce00078e0008 */
[----:B------:R-:W2:Y:S08]  /*0290*/  @P4 LDC.64 R22, c[0x0][0x3d0] ;  /* 0x0000f400ff164b82 */ /* 0x000eb00000000a00 */
[----:B------:R-:W2:Y:S08]  /*02a0*/  @P4 LDC.64 R24, c[0x0][0x438] ;  /* 0x00010e00ff184b82 */ /* 0x000eb00000000a00 */
[----:B------:R-:W2:Y:S01]  /*02b0*/  @P4 LDC.64 R26, c[0x0][0x3e8] ;  /* 0x0000fa00ff1a4b82 */ /* 0x000ea20000000a00 */
[----:B------:R-:W-:Y:S01]  /*02c0*/  @P1 LOP3.LUT R41, R41, 0x20, RZ, 0xfc, !PT ;  /* 0x0000002029291812 */ /* 0x000fe200078efcff */
[----:B------:R2:W5:Y:S06]  /*02d0*/  @P1 LDG.E.128 R128, desc[UR6][R8.64] ;  /* 0x0000000608801981 */ /* 0x00056c000c1e1d00 */
[----:B------:R-:W2:Y:S01]  /*02e0*/  @P5 LDC.64 R28, c[0x0][0x3d0] ;  /* 0x0000f400ff1c5b82 */ /* 0x000ea20000000a00 */
[----:B---3--:R-:W-:-:S07]  /*02f0*/  @P2 IMAD.WIDE.U32 R10, R41, 0x10, R10 ;  /* 0x00000010290a2825 */ /* 0x008fce00078e000a */
[----:B------:R-:W3:Y:S01]  /*0300*/  @P5 LDC.64 R30, c[0x0][0x438] ;  /* 0x00010e00ff1e5b82 */ /* 0x000ee20000000a00 */
[C---:B----4-:R-:W-:Y:S01]  /*0310*/  @P2 IMAD.WIDE.U32 R12, R41.reuse, 0x10, R12 ;  /* 0x00000010290c2825 */ /* 0x050fe200078e000c */
[----:B------:R4:W5:Y:S06]  /*0320*/  @P2 LDG.E.128 R124, desc[UR6][R10.64] ;  /* 0x000000060a7c2981 */ /* 0x00096c000c1e1d00 */
[----:B0-----:R-:W0:Y:S01]  /*0330*/  @P5 LDC.64 R4, c[0x0][0x3e8] ;  /* 0x0000fa00ff045b82 */ /* 0x001e220000000a00 */
[C---:B-1----:R-:W-:Y:S01]  /*0340*/  @P2 IMAD.WIDE.U32 R14, R41.reuse, 0x10, R14 ;  /* 0x00000010290e2825 */ /* 0x042fe200078e000e */
[----:B------:R4:W5:Y:S03]  /*0350*/  @P2 LD.E.128 R120, desc[UR6][R12.64] ;  /* 0x000000060c782980 */ /* 0x000966000c101d00 */
[----:B------:R-:W-:Y:S01]  /*0360*/  @P2 VIADD R41, R41, 0x20 ;  /* 0x0000002029292836 */ /* 0x000fe20000000000 */
[----:B------:R4:W5:Y:S02]  /*0370*/  @P2 LDG.E.128 R116, desc[UR6][R14.64] ;  /* 0x000000060e742981 */ /* 0x000964000c1e1d00 */
[----:B------:R-:W1:Y:S01]  /*0380*/  @P6 LDC.64 R6, c[0x0][0x3d0] ;  /* 0x0000f400ff066b82 */ /* 0x000e620000000a00 */
[----:B------:R-:W-:-:S07]  /*0390*/  @P3 IMAD.WIDE.U32 R16, R41, 0x10, R16 ;  /* 0x0000001029103825 */ /* 0x000fce00078e0010 */
[----:B------:R-:W4:Y:S01]  /*03a0*/  @P6 LDC.64 R32, c[0x0][0x438] ;  /* 0x00010e00ff206b82 */ /* 0x000f220000000a00 */
[C---:B------:R-:W-:Y:S01]  /*03b0*/  @P3 IMAD.WIDE.U32 R18, R41.reuse, 0x10, R18 ;  /* 0x0000001029123825 */ /* 0x040fe200078e0012 */
[----:B------:R0:W5:Y:S06]  /*03c0*/  @P3 LDG.E.128 R112, desc[UR6][R16.64] ;  /* 0x0000000610703981 */ /* 0x00016c000c1e1d00 */
[----:B------:R-:W4:Y:S01]  /*03d0*/  @P6 LDC.64 R34, c[0x0][0x3e8] ;  /* 0x0000fa00ff226b82 */ /* 0x000f220000000a00 */
[C---:B------:R-:W-:Y:S01]  /*03e0*/  @P3 IMAD.WIDE.U32 R20, R41.reuse, 0x10, R20 ;  /* 0x0000001029143825 */ /* 0x040fe200078e0014 */
[----:B------:R-:W-:Y:S01]  /*03f0*/  @P3 IADD3 R41, PT, PT, R41, 0x20, RZ ;  /* 0x0000002029293810 */ /* 0x000fe20007ffe0ff */
[----:B------:R0:W5:Y:S05]  /*0400*/  @P3 LD.E.128 R108, desc[UR6][R18.64] ;  /* 0x00000006126c3980 */ /* 0x00016a000c101d00 */
[----:B------:R-:W4:Y:S01]  /*0410*/  @P0 LDC.64 R36, c[0x0][0x3d0] ;  /* 0x0000f400ff240b82 */ /* 0x000f220000000a00 */
        /* <DEDUP_REMOVED lines=9> */
[C---:B------:R-:W-:Y:S01]  /*04b0*/  @P5 IMAD.WIDE.U32 R28, R41.reuse, 0x10, R28 ;  /* 0x00000010291c5825 */ /* 0x040fe200078e001c */
[----:B------:R1:W5:Y:S03]  /*04c0*/  @P4 LDG.E.128 R92, desc[UR6][R26.64] ;  /* 0x000000061a5c4981 */ /* 0x000366000c1e1d00 */
[C---:B---3--:R-:W-:Y:S01]  /*04d0*/  @P5 IMAD.WIDE.U32 R30, R41.reuse, 0x10, R30 ;  /* 0x00000010291e5825 */ /* 0x048fe200078e001e */
[----:B------:R3:W5:Y:S03]  /*04e0*/  @P5 LDG.E.128 R88, desc[UR6][R28.64] ;  /* 0x000000061c585981 */ /* 0x000766000c1e1d00 */
[C---:B0-----:R-:W-:Y:S01]  /*04f0*/  @P5 IMAD.WIDE.U32 R4, R41.reuse, 0x10, R4 ;  /* 0x0000001029045825 */ /* 0x041fe200078e0004 */
[----:B------:R3:W5:Y:S03]  /*0500*/  @P5 LD.E.128 R84, desc[UR6][R30.64] ;  /* 0x000000061e545980 */ /* 0x000766000c101d00 */
[----:B------:R-:W-:Y:S01]  /*0510*/  @P5 VIADD R41, R41, 0x20 ;  /* 0x0000002029295836 */ /* 0x000fe20000000000 */
[----:B------:R3:W5:Y:S03]  /*0520*/  @P5 LDG.E.128 R80, desc[UR6][R4.64] ;  /* 0x0000000604505981 */ /* 0x000766000c1e1d00 */
[----:B-1----:R-:W-:-:S04]  /*0530*/  @P6 IMAD.WIDE.U32 R6, R41, 0x10, R6 ;  /* 0x0000001029066825 */ /* 0x002fc800078e0006 */
[C---:B----4-:R-:W-:Y:S01]  /*0540*/  @P6 IMAD.WIDE.U32 R32, R41.reuse, 0x10, R32 ;  /* 0x0000001029206825 */ /* 0x050fe200078e0020 */
        /* <DEDUP_REMOVED lines=24> */
.L_x_369:
        /* <DEDUP_REMOVED lines=22> */
[----:B---3--:R-:W-:-:S04]  /*0830*/  @P5 IMAD.WIDE.U32 R10, R41, 0x10, R10 ;  /* 0x00000010290a5825 */ /* 0x008fc800078e000a */
[----:B------:R-:W-:Y:S01]  /*0840*/  @P5 VIADD R41, R41, 0x20 ;  /* 0x0000002029295836 */ /* 0x000fe20000000000 */
        /* <DEDUP_REMOVED lines=20> */
[----:B------:R1:W5:Y:S03]  /*0990*/  @P2 LDG.E.128 R88, desc[UR6][R20.64] ;  /* 0x0000000614582981 */ /* 0x000366000c1e1d00 */
[----:B------:R-:W-:Y:S01]  /*09a0*/  @P2 VIADD R41, R41, 0x20 ;  /* 0x0000002029292836 */ /* 0x000fe20000000000 */
[----:B------:R1:W5:Y:S03]  /*09b0*/  @P2 LDG.E.128 R80, desc[UR6][R22.64] ;  /* 0x0000000616502981 */ /* 0x000366000c1e1d00 */
[----:B--2---:R-:W-:-:S04]  /*09c0*/  @P1 IMAD.WIDE.U32 R24, R41, 0x10, R24 ;  /* 0x0000001029181825 */ /* 0x004fc800078e0018 */
        /* <DEDUP_REMOVED lines=11> */
[----:B------:R-:W-:Y:S01]  /*0a80*/  IMAD.MOV.U32 R62, RZ, RZ, RZ ;  /* 0x000000ffff3e7224 */ /* 0x000fe200078e00ff */
[----:B------:R-:W-:Y:S02]  /*0a90*/  CS2R R60, SRZ ;  /* 0x00000000003c7805 */ /* 0x000fe4000001ff00 */
[----:B------:R-:W-:Y:S02]  /*0aa0*/  CS2R R72, SRZ ;  /* 0x0000000000487805 */ /* 0x000fe4000001ff00 */
[----:B------:R-:W-:Y:S02]  /*0ab0*/  MOV R86, RZ ;  /* 0x000000ff00567202 */ /* 0x000fe40000000f00 */
[----:B------:R-:W-:Y:S01]  /*0ac0*/  CS2R R84, SRZ ;  /* 0x0000000000547805 */ /* 0x000fe2000001ff00 */
[----:B------:R-:W-:Y:S01]  /*0ad0*/  IMAD.MOV.U32 R98, RZ, RZ, RZ ;  /* 0x000000ffff627224 */ /* 0x000fe200078e00ff */
[----:B------:R-:W-:-:S02]  /*0ae0*/  CS2R R96, SRZ ;  /* 0x0000000000607805 */ /* 0x000fc4000001ff00 */
[----:B------:R-:W-:Y:S02]  /*0af0*/  CS2R R108, SRZ ;  /* 0x00000000006c7805 */ /* 0x000fe4000001ff00 */
[----:B------:R-:W-:Y:S02]  /*0b00*/  MOV R122, RZ ;  /* 0x000000ff007a7202 */ /* 0x000fe40000000f00 */
[----:B------:R-:W-:Y:S01]  /*0b10*/  CS2R R120, SRZ ;  /* 0x0000000000787805 */ /* 0x000fe2000001ff00 */
[----:B------:R-:W-:Y:S01]  /*0b20*/  IMAD.MOV.U32 R134, RZ, RZ, RZ ;  /* 0x000000ffff867224 */ /* 0x000fe200078e00ff */
[----:B------:R-:W-:Y:S02]  /*0b30*/  CS2R R132, SRZ ;  /* 0x0000000000847805 */ /* 0x000fe4000001ff00 */
[----:B------:R-:W-:Y:S01]  /*0b40*/  @P5 MOV R123, RZ ;  /* 0x000000ff007b5202 */ /* 0x000fe20000000f00 */
[----:B------:R-:W-:Y:S01]  /*0b50*/  @P3 IMAD.MOV.U32 R99, RZ, RZ, RZ ;  /* 0x000000ffff633224 */ /* 0x000fe200078e00ff */
[----:B------:R-:W-:Y:S01]  /*0b60*/  @P4 MOV R111, RZ ;  /* 0x000000ff006f4202 */ /* 0x000fe20000000f00 */
[----:B------:R-:W-:Y:S01]  /*0b70*/  @P0 IMAD.MOV.U32 R63, RZ, RZ, RZ ;  /* 0x000000ffff3f0224 */ /* 0x000fe200078e00ff */
[----:B------:R-:W-:-:S02]  /*0b80*/  @P2 MOV R87, RZ ;  /* 0x000000ff00572202 */ /* 0x000fc40000000f00 */
[----:B------:R-:W-:Y:S02]  /*0b90*/  @P1 MOV R75, RZ ;  /* 0x000000ff004b1202 */ /* 0x000fe40000000f00 */
        /* <DEDUP_REMOVED lines=9> */
[----:B------:R-:W-:Y:S02]  /*0c30*/  CS2R R48, SRZ ;  /* 0x0000000000307805 */ /* 0x000fe4000001ff00 */
[----:B------:R-:W-:Y:S02]  /*0c40*/  MOV R62, RZ ;  /* 0x000000ff003e7202 */ /* 0x000fe40000000f00 */
[----:B------:R-:W-:Y:S01]  /*0c50*/  CS2R R60, SRZ ;  /* 0x00000000003c7805 */ /* 0x000fe2000001ff00 */
[----:B------:R-:W-:Y:S01]  /*0c60*/  IMAD.MOV.U32 R74, RZ, RZ, RZ ;  /* 0x000000ffff4a7224 */ /* 0x000fe200078e00ff */
[----:B------:R-:W-:Y:S02]  /*0c70*/  CS2R R72, SRZ ;  /* 0x0000000000487805 */ /* 0x000fe4000001ff00 */
[----:B------:R-:W-:-:S02]  /*0c80*/  MOV R86, RZ ;  /* 0x000000ff00567202 */ /* 0x000fc40000000f00 */
[----:B------:R-:W-:Y:S02]  /*0c90*/  CS2R R84, SRZ ;  /* 0x0000000000547805 */ /* 0x000fe4000001ff00 */
[----:B------:R-:W-:Y:S02]  /*0ca0*/  MOV R98, RZ ;  /* 0x000000ff00627202 */ /* 0x000fe40000000f00 */
[----:B------:R-:W-:Y:S01]  /*0cb0*/  CS2R R96, SRZ ;  /* 0x0000000000607805 */ /* 0x000fe2000001ff00 */
[----:B------:R-:W-:Y:S01]  /*0cc0*/  IMAD.MOV.U32 R110, RZ, RZ, RZ ;  /* 0x000000ffff6e7224 */ /* 0x000fe200078e00ff */
[----:B------:R-:W-:Y:S02]  /*0cd0*/  CS2R R108, SRZ ;  /* 0x00000000006c7805 */ /* 0x000fe4000001ff00 */
[----:B------:R-:W-:Y:S02]  /*0ce0*/  MOV R122, RZ ;  /* 0x000000ff007a7202 */ /* 0x000fe40000000f00 */
[----:B------:R-:W-:-:S02]  /*0cf0*/  CS2R R120, SRZ ;  /* 0x0000000000787805 */ /* 0x000fc4000001ff00 */
[----:B------:R-:W-:Y:S02]  /*0d00*/  MOV R134, RZ ;  /* 0x000000ff00867202 */ /* 0x000fe40000000f00 */
[----:B------:R-:W-:-:S07]  /*0d10*/  CS2R R132, SRZ ;  /* 0x0000000000847805 */ /* 0x000fce000001ff00 */
.L_x_370:
[----:B------:R-:W-:Y:S05]  /*0d20*/  BSYNC.RECONVERGENT B0 ;  /* 0x0000000000007941 */ /* 0x000fea0003800200 */
.L_x_368:
[----:B------:R-:W0:Y:S02]  /*0d30*/  LDCU UR4, c[0x0][0x384] ;  /* 0x00007080ff0477ac */ /* 0x000e240008000800 */
[----:B0-----:R-:W-:-:S13]  /*0d40*/  ISETP.GE.AND P0, PT, R3, UR4, PT ;  /* 0x0000000403007c0c */ /* 0x001fda000bf06270 */
[----:B------:R-:W-:Y:S05]  /*0d50*/  @P0 EXIT ;  /* 0x000000000000094d */ /* 0x000fea0003800000 */
[----:B-----5:R-:W-:Y:S01]  /*0d60*/  PRMT R34, R51, 0x7632, R34 ;  /* 0x0000763233227816 */ /* 0x020fe20000000022 */
[----:B------:R-:W0:Y:S01]  /*0d70*/  LDCU.U8 UR8, c[0x0][0x410] ;  /* 0x00008200ff0877ac */ /* 0x000e220008000000 */
        /* <DEDUP_REMOVED lines=8> */
[----:B------:R-:W3:Y:S01]  /*0e00*/  LDCU.64 UR4, c[0x0][0x3a0] ;  /* 0x00007400ff0477ac */ /* 0x000ee20008000a00 */
        /* <DEDUP_REMOVED lines=116> */
[----:B0123--:R-:W-:-:S07]  /*1550*/  PRMT R5, R128, 0x7632, R5 ;  /* 0x0000763280057816 */ /* 0x00ffce0000000005 */
.L_x_422:
[----:B------:R-:W0:Y:S08]  /*1560*/  LDC.64 R140, c[0x0][0x3f0] ;  /* 0x0000fc00ff8c7b82 */ /* 0x000e300000000a00 */
[----:B------:R-:W1:Y:S01]  /*1570*/  LDC R252, c[0x0][0x388] ;  /* 0x0000e200fffc7b82 */ /* 0x000e620000000800 */
[----:B0-----:R-:W-:-:S05]  /*1580*/  IMAD.WIDE R140, R3, 0x4, R140 ;  /* 0x00000004038c7825 */ /* 0x001fca00078e028c */
[----:B------:R0:W2:Y:S02]  /*1590*/  LDG.E R189, desc[UR6][R140.64] ;  /* 0x000000068cbd7981 */ /* 0x0000a4000c1e1900 */
[----:B0-----:R-:W0:Y:S01]  /*15a0*/  LDC.64 R140, c[0x0][0x3f8] ;  /* 0x0000fe00ff8c7b82 */ /* 0x001e220000000a00 */
[C---:B-1----:R-:W-:Y:S02]  /*15b0*/  IMAD R188, R3.reuse, R252, RZ ;  /* 0x000000fc03bc7224 */ /* 0x042fe400078e02ff */
[----:B0-----:R-:W-:-:S05]  /*15c0*/  IMAD.WIDE R140, R3, 0x4, R140 ;  /* 0x00000004038c7825 */ /* 0x001fca00078e028c */
[----:B------:R0:W5:Y:S01]  /*15d0*/  LDG.E R187, desc[UR6][R140.64] ;  /* 0x000000068cbb7981 */ /* 0x000162000c1e1900 */
[----:B------:R-:W-:Y:S01]  /*15e0*/  ISETP.GE.U32.AND P5, PT, R2, 0x20, PT ;  /* 0x000000200200780c */ /* 0x000fe20003fa6070 */
[----:B------:R-:W-:Y:S01]  /*15f0*/  HFMA2 R190, -RZ, RZ, 0, 0 ;  /* 0x00000000ffbe7431 */ /* 0x000fe200000001ff */
[----:B------:R-:W-:Y:S01]  /*1600*/  BSSY.RECONVERGENT B0, `(.L_x_371) ;  /* 0x00000b0000007945 */ /* 0x000fe20003800200 */
[----:B0-----:R-:W-:-:S04]  /*1610*/  SHF.R.S32.HI R140, RZ, 0x1f, R188 ;  /* 0x0000001fff8c7819 */ /* 0x001fc800000114bc */
[----:B------:R-:W-:-:S04]  /*1620*/  LEA.HI R188, R140, R188, RZ, 0x3 ;  /* 0x000000bc8cbc7211 */ /* 0x000fc800078f18ff */
[----:B------:R-:W-:Y:S02]  /*1630*/  LEA.HI.SX32 R188, R188, R0, 0x1d ;  /* 0x00000000bcbc7211 */ /* 0x000fe400078feaff */
[----:B--2---:R-:W-:-:S13]  /*1640*/  ISETP.GE.AND P0, PT, R189, 0x1, PT ;  /* 0x00000001bd00780c */ /* 0x004fda0003f06270 */
[----:B------:R-:W-:-:S04]  /*1650*/  @P0 VIADD R140, R189, 0xffffffff ;  /* 0xffffffffbd8c0836 */ /* 0x000fc80000000000 */
[----:B------:R-:W-:-:S05]  /*1660*/  @P0 IMAD R140, R140, R252, RZ ;  /* 0x000000fc8c8c0224 */ /* 0x000fca00078e02ff */
[----:B------:R-:W-:-:S04]  /*1670*/  @P0 SHF.R.S32.HI R141, RZ, 0x1f, R140 ;  /* 0x0000001fff8d0819 */ /* 0x000fc8000001148c */
[----:B------:R-:W-:Y:S02]  /*1680*/  @P0 LEA.HI R140, R141, R140, RZ, 0x3 ;  /* 0x0000008c8d8c0211 */ /* 0x000fe400078f18ff */
[----:B------:R-:W0:Y:S02]  /*1690*/  @P0 S2R R141, SR_TID.X ;  /* 0x00000000008d0919 */ /* 0x000e240000002100 */
[----:B0-----:R-:W-:-:S04]  /*16a0*/  @P0 LOP3.LUT R0, R141, 0x1f, RZ, 0xc0, !PT ;  /* 0x0000001f8d000812 */ /* 0x001fc800078ec0ff */
[----:B------:R-:W-:Y:S01]  /*16b0*/  @P0 LEA.HI.SX32 R190, R140, R0, 0x1d ;  /* 0x000000008cbe0211 */ /* 0x000fe200078feaff */
[----:B------:R-:W-:Y:S06]  /*16c0*/  @!P5 BRA `(.L_x_372) ;  /* 0x00000008008cd947 */ /* 0x000fec0003800000 */
[----:B------:R-:W-:Y:S04]  /*16d0*/  BSSY.RECONVERGENT B1, `(.L_x_373) ;  /* 0x0000005000017945 */ /* 0x000fe80003800200 */
[----:B------:R-:W-:Y:S05]  /*16e0*/  @!P0 BRA `(.L_x_374) ;  /* 0x00000000000c8947 */ /* 0x000fea0003800000 */
[----:B------:R-:W0:Y:S02]  /*16f0*/  LDC.64 R40, c[0x0][0x390] ;  /* 0x0000e400ff287b82 */ /* 0x000e240000000a00 */
[----:B0-----:R-:W-:-:S06]  /*1700*/  IMAD.WIDE.U32 R40, R190, 0x10, R40 ;  /* 0x00000010be287825 */ /* 0x001fcc00078e0028 */
[----:B------:R-:W5:Y:S02]  /*1710*/  LDG.E.128 R40, desc[UR6][R40.64] ;  /* 0x0000000628287981 */ /* 0x000f64000c1e1d00 */
.L_x_374:
[----:B------:R-:W-:Y:S05]  /*1720*/  BSYNC.RECONVERGENT B1 ;  /* 0x0000000000017941 */ /* 0x000fea0003800200 */
.L_x_373:
        /* <DEDUP_REMOVED lines=8> */
[----:B-----5:R-:W-:Y:S01]  /*17b0*/  @P1 SHF.L.U32 R6, R40, 0x10, RZ ;  /* 0x0000001028061819 */ /* 0x020fe200000006ff */
[----:B------:R-:W-:Y:S01]  /*17c0*/  @P1 IMAD.U32 R9, R128, 0x10000, RZ ;  /* 0x0001000080091824 */ /* 0x000fe200078e00ff */
[----:B------:R-:W-:Y:S02]  /*17d0*/  @P1 SHF.L.U32 R11, R5, 0x10, RZ ;  /* 0x00000010050b1819 */ /* 0x000fe400000006ff */
[----:B------:R-:W-:Y:S02]  /*17e0*/  @P1 SHF.L.U32 R13, R4, 0x10, RZ ;  /* 0x00000010040d1819 */ /* 0x000fe400000006ff */
[----:B------:R-:W-:Y:S01]  /*17f0*/  @P1 SHF.L.U32 R141, R179, 0x10, RZ ;  /* 0x00000010b38d1819 */ /* 0x000fe200000006ff */
[----:B------:R-:W1:Y:S01]  /*1800*/  @P1 LDC R8, c[0x0][0x40c] ;  /* 0x00010300ff081b82 */ /* 0x000e620000000800 */
[----:B0-----:R-:W-:Y:S01]  /*1810*/  @P1 FMUL.FTZ R7, R6, R7 ;  /* 0x0000000706071220 */ /* 0x001fe20000410000 */
[----:B--2---:R-:W-:-:S02]  /*1820*/  @P1 SHF.L.U32 R10, R36, 0x10, RZ ;  /* 0x00000010240a1819 */ /* 0x004fc400000006ff */
[----:B------:R-:W-:Y:S02]  /*1830*/  @!P1 SHF.L.U32 R6, R36, 0x10, RZ ;  /* 0x0000001024069819 */ /* 0x000fe400000006ff */
[----:B------:R-:W-:Y:S01]  /*1840*/  @P1 SHF.L.U32 R12, R37, 0x10, RZ ;  /* 0x00000010250c1819 */ /* 0x000fe200000006ff */
[--C-:B------:R-:W-:Y:S01]  /*1850*/  @P1 FFMA.FTZ R6, R7, R9, R10.reuse ;  /* 0x0000000907061223 */ /* 0x100fe2000001000a */
[----:B------:R-:W-:Y:S01]  /*1860*/  @P1 PRMT R7, R40, 0x7632, R7 ;  /* 0x0000763228071816 */ /* 0x000fe20000000007 */
[----:B------:R-:W0:Y:S01]  /*1870*/  @P1 LDC R9, c[0x0][0x40c] ;  /* 0x00010300ff091b82 */ /* 0x000e220000000800 */
[----:B------:R-:W-:Y:S02]  /*1880*/  @P1 PRMT R10, R36, 0x7632, R10 ;  /* 0x00007632240a1816 */ /* 0x000fe4000000000a */
[----:B------:R-:W-:Y:S02]  /*1890*/  @P1 SHF.L.U32 R7, R7, 0x10, RZ ;  /* 0x0000001007071819 */ /* 0x000fe400000006ff */
[----:B------:R-:W-:-:S02]  /*18a0*/  @P1 SHF.L.U32 R10, R10, 0x10, RZ ;  /* 0x000000100a0a1819 */ /* 0x000fc400000006ff */
[----:B------:R-:W-:Y:S01]  /*18b0*/  @P1 SHF.L.U32 R140, R38, 0x10, RZ ;  /* 0x00000010268c1819 */ /* 0x000fe200000006ff */
[----:B-1----:R-:W-:Y:S01]  /*18c0*/  @P1 FMUL.FTZ R8, R7, R8 ;  /* 0x0000000807081220 */ /* 0x002fe20000410000 */
[----:B------:R-:W-:Y:S02]  /*18d0*/  @!P1 PRMT R7, R36, 0x7632, R7 ;  /* 0x0000763224079816 */ /* 0x000fe40000000007 */
[----:B------:R-:W-:-:S03]  /*18e0*/  @P1 SHF.L.U32 R142, R39, 0x10, RZ ;  /* 0x00000010278e1819 */ /* 0x000fc600000006ff */
[----:B------:R-:W-:Y:S02]  /*18f0*/  @!P1 IMAD.U32 R7, R7, 0x10000, RZ ;  /* 0x0001000007079824 */ /* 0x000fe400078e00ff */
[----:B------:R-:W-:Y:S01]  /*1900*/  @P1 FFMA.FTZ R7, R8, R11, R10 ;  /* 0x0000000b08071223 */ /* 0x000fe2000001000a */
[----:B------:R-:W-:Y:S01]  /*1910*/  @P1 SHF.L.U32 R8, R41, 0x10, RZ ;  /* 0x0000001029081819 */ /* 0x000fe200000006ff */
[----:B------:R-:W1:Y:S01]  /*1920*/  @P1 LDC R10, c[0x0][0x40c] ;  /* 0x00010300ff0a1b82 */ /* 0x000e620000000800 */
[----:B------:R-:W-:Y:S02]  /*1930*/  @P1 IMAD.U32 R11, R129, 0x10000, RZ ;  /* 0x00010000810b1824 */ /* 0x000fe400078e00ff */
[----:B------:R-:W-:Y:S01]  /*1940*/  F2FP.BF16.F32.PACK_AB R251, RZ, R7 ;  /* 0x00000007fffb723e */ /* 0x000fe200000010ff */
[----:B0-----:R-:W-:Y:S01]  /*1950*/  @P1 FMUL.FTZ R9, R8, R9 ;  /* 0x0000000908091220 */ /* 0x001fe20000410000 */
[----:B------:R-:W-:-:S03]  /*1960*/  @!P1 SHF.L.U32 R8, R37, 0x10, RZ ;  /* 0x0000001025089819 */ /* 0x000fc600000006ff */
[--C-:B------:R-:W-:Y:S01]  /*1970*/  @P1 FFMA.FTZ R8, R9, R11, R12.reuse ;  /* 0x0000000b09081223 */ /* 0x100fe2000001000c */
[----:B------:R-:W-:Y:S01]  /*1980*/  @P1 PRMT R9, R41, 0x7632, R9 ;  /* 0x0000763229091816 */ /* 0x000fe20000000009 */
[----:B------:R-:W0:Y:S01]  /*1990*/  @P1 LDC R11, c[0x0][0x40c] ;  /* 0x00010300ff0b1b82 */ /* 0x000e220000000800 */
[----:B------:R-:W-:Y:S02]  /*19a0*/  @P1 PRMT R12, R37, 0x7632, R12 ;  /* 0x00007632250c1816 */ /* 0x000fe4000000000c */
[----:B------:R-:W-:Y:S02]  /*19b0*/  @P1 SHF.L.U32 R9, R9, 0x10, RZ ;  /* 0x0000001009091819 */ /* 0x000fe400000006ff */
[----:B------:R-:W-:-:S03]  /*19c0*/  @P1 SHF.L.U32 R12, R12, 0x10, RZ ;  /* 0x000000100c0c1819 */ /* 0x000fc600000006ff */
[----:B-1----:R-:W-:Y:S01]  /*19d0*/  @P1 FMUL.FTZ R10, R9, R10 ;  /* 0x0000000a090a1220 */ /* 0x002fe20000410000 */
[----:B------:R-:W-:-:S05]  /*19e0*/  @!P1 PRMT R9, R37, 0x7632, R9 ;  /* 0x0000763225099816 */ /* 0x000fca0000000009 */
        /* <DEDUP_REMOVED lines=8> */
[----:B------:R-:W-:Y:S01]  /*1a70*/  @P1 FFMA.FTZ R10, R11, R13, R140 ;  /* 0x0000000d0b0a1223 */ /* 0x000fe2000001008c */
        /* <DEDUP_REMOVED lines=16> */
[----:B------:R-:W-:Y:S02]  /*1b80*/  @P1 PRMT R140, R43, 0x7632, R140 ;  /* 0x000076322b8c1816 */ /* 0x000fe4000000008c */
[----:B------:R-:W-:Y:S02]  /*1b90*/  @P1 PRMT R141, R39, 0x7632, R141 ;  /* 0x00007632278d1816 */ /* 0x000fe4000000008d */
[----:B------:R-:W-:Y:S02]  /*1ba0*/  @P1 SHF.L.U32 R140, R140, 0x10, RZ ;  /* 0x000000108c8c1819 */ /* 0x000fe400000006ff */
[----:B------:R-:W-:Y:S02]  /*1bb0*/  @P1 SHF.L.U32 R141, R141, 0x10, RZ ;  /* 0x000000108d8d1819 */ /* 0x000fe400000006ff */
[----:B------:R-:W-:Y:S02]  /*1bc0*/  @P1 SHF.L.U32 R142, R182, 0x10, RZ ;  /* 0x00000010b68e1819 */ /* 0x000fe400000006ff */
[----:B------:R-:W-:Y:S01]  /*1bd0*/  F2FP.BF16.F32.PACK_AB R180, RZ, R12 ;  /* 0x0000000cffb4723e */ /* 0x000fe200000010ff */
[----:B-1----:R-:W-:Y:S01]  /*1be0*/  @P1 FMUL.FTZ R140, R140, R13 ;  /* 0x0000000d8c8c1220 */ /* 0x002fe20000410000 */
[----:B------:R-:W-:-:S05]  /*1bf0*/  @!P1 PRMT R13, R39, 0x7632, R13 ;  /* 0x00007632270d9816 */ /* 0x000fca000000000d */
[----:B------:R-:W-:Y:S02]  /*1c00*/  @!P1 IMAD.U32 R13, R13, 0x10000, RZ ;  /* 0x000100000d0d9824 */ /* 0x000fe400078e00ff */
[----:B------:R-:W-:Y:S01]  /*1c10*/  @P1 FFMA.FTZ R13, R140, R142, R141 ;  /* 0x0000008e8c0d1223 */ /* 0x000fe2000001008d */
        /* <DEDUP_REMOVED lines=9> */
.L_x_375:
[----:B------:R-:W0:Y:S01]  /*1cb0*/  @P0 LDC R7, c[0x0][0x40c] ;  /* 0x00010300ff070b82 */ /* 0x000e220000000800 */
[----:B-----5:R-:W-:Y:S01]  /*1cc0*/  @P0 SHF.L.U32 R6, R40, 0x10, RZ ;  /* 0x0000001028060819 */ /* 0x020fe200000006ff */
[----:B------:R-:W-:Y:S01]  /*1cd0*/  @P0 IMAD.U32 R10, R5, 0x10000, RZ ;  /* 0x00010000050a0824 */ /* 0x000fe200078e00ff */
[----:B------:R-:W-:Y:S02]  /*1ce0*/  @P0 SHF.L.U32 R9, R128, 0x10, RZ ;  /* 0x0000001080090819 */ /* 0x000fe400000006ff */
[----:B------:R-:W-:Y:S02]  /*1cf0*/  @P0 SHF.L.U32 R11, R129, 0x10, RZ ;  /* 0x00000010810b0819 */ /* 0x000fe400000006ff */
[----:B------:R-:W-:Y:S01]  /*1d00*/  @P0 SHF.L.U32 R12, R4, 0x10, RZ ;  /* 0x00000010040c0819 */ /* 0x000fe200000006ff */
[----:B------:R-:W1:Y:S01]  /*1d10*/  @P0 LDC R8, c[0x0][0x40c] ;  /* 0x00010300ff080b82 */ /* 0x000e620000000800 */
[----:B------:R-:W-:Y:S02]  /*1d20*/  @P0 SHF.L.U32 R13, R130, 0x10, RZ ;  /* 0x00000010820d0819 */ /* 0x000fe400000006ff */
[----:B------:R-:W-:-:S05]  /*1d30*/  @P0 SHF.L.U32 R141, R131, 0x10, RZ ;  /* 0x00000010838d0819 */ /* 0x000fca00000006ff */
[----:B------:R-:W2:Y:S01]  /*1d40*/  @P0 LDC R140, c[0x0][0x40c] ;  /* 0x00010300ff8c0b82 */ /* 0x000ea20000000800 */
[----:B0-----:R-:W-:Y:S01]  /*1d50*/  @P0 FMUL.FTZ R7, R6, R7 ;  /* 0x0000000706070220 */ /* 0x001fe20000410000 */
[----:B------:R-:W-:-:S03]  /*1d60*/  IMAD.MOV.U32 R6, RZ, RZ, RZ ;  /* 0x000000ffff067224 */ /* 0x000fc600078e00ff */
[----:B------:R-:W-:Y:S01]  /*1d70*/  @P0 FMUL.FTZ R6, R7, R9 ;  /* 0x0000000907060220 */ /* 0x000fe20000410000 */
[----:B------:R-:W-:Y:S02]  /*1d80*/  @P0 PRMT R7, R40, 0x7632, R7 ;  /* 0x0000763228070816 */ /* 0x000fe40000000007 */
[----:B------:R-:W0:Y:S02]  /*1d90*/  @P0 LDC R9, c[0x0][0x40c] ;  /* 0x00010300ff090b82 */ /* 0x000e240000000800 */
[----:B------:R-:W-:-:S05]  /*1da0*/  @P0 SHF.L.U32 R7, R7, 0x10, RZ ;  /* 0x0000001007070819 */ /* 0x000fca00000006ff */
[----:B-1----:R-:W-:Y:S01]  /*1db0*/  @P0 FMUL.FTZ R8, R7, R8 ;  /* 0x0000000807080220 */ /* 0x002fe20000410000 */
[----:B------:R-:W-:-:S03]  /*1dc0*/  MOV R7, RZ ;  /* 0x000000ff00077202 */ /* 0x000fc60000000f00 */
[----:B------:R-:W-:Y:S01]  /*1dd0*/  @P0 FMUL.FTZ R7, R8, R10 ;  /* 0x0000000a08070220 */ /* 0x000fe20000410000 */
[----:B------:R-:W-:Y:S01]  /*1de0*/  @P0 SHF.L.U32 R8, R41, 0x10, RZ ;  /* 0x0000001029080819 */ /* 0x000fe200000006ff */
[----:B------:R-:W1:Y:S03]  /*1df0*/  @P0 LDC R10, c[0x0][0x40c] ;  /* 0x00010300ff0a0b82 */ /* 0x000e660000000800 */
[----:B------:R-:W-:Y:S01]  /*1e00*/  F2FP.BF16.F32.PACK_AB R251, RZ, R7 ;  /* 0x00000007fffb723e */ /* 0x000fe200000010ff */
[----:B0-----:R-:W-:Y:S01]  /*1e10*/  @P0 FMUL.FTZ R9, R8, R9 ;  /* 0x0000000908090220 */ /* 0x001fe20000410000 */
[----:B------:R-:W-:-:S03]  /*1e20*/  HFMA2 R8, -RZ, RZ, 0, 0 ;  /* 0x00000000ff087431 */ /* 0x000fc600000001ff */
[----:B------:R-:W-:Y:S01]  /*1e30*/  @P0 FMUL.FTZ R8, R9, R11 ;  /* 0x0000000b09080220 */ /* 0x000fe20000410000 */
[----:B------:R-:W-:Y:S01]  /*1e40*/  @P0 PRMT R9, R41, 0x7632, R9 ;  /* 0x0000763229090816 */ /* 0x000fe20000000009 */
[----:B------:R-:W0:Y:S04]  /*1e50*/  @P0 LDC R11, c[0x0][0x40c] ;  /* 0x00010300ff0b0b82 */ /* 0x000e280000000800 */
[----:B------:R-:W-:-:S04]  /*1e60*/  @P0 IMAD.U32 R9, R9, 0x10000, RZ ;  /* 0x0001000009090824 */ /* 0x000fc800078e00ff */
[----:B-1----:R-:W-:Y:S01]  /*1e70*/  @P0 FMUL.FTZ R10, R9, R10 ;  /* 0x0000000a090a0220 */ /* 0x002fe20000410000 */
[----:B------:R-:W-:-:S03]  /*1e80*/  MOV R9, RZ ;  /* 0x000000ff00097202 */ /* 0x000fc60000000f00 */
[----:B------:R-:W-:Y:S01]  /*1e90*/  @P0 FMUL.FTZ R9, R10, R12 ;  /* 0x0000000c0a090220 */ /* 0x000fe20000410000 */
[----:B------:R-:W-:Y:S01]  /*1ea0*/  @P0 SHF.L.U32 R10, R42, 0x10, RZ ;  /* 0x000000102a0a0819 */ /* 0x000fe200000006ff */
[----:B------:R-:W1:Y:S03]  /*1eb0*/  @P0 LDC R12, c[0x0][0x40c] ;  /* 0x00010300ff0c0b82 */ /* 0x000e660000000800 */
[----:B------:R-:W-:Y:S01]  /*1ec0*/  F2FP.BF16.F32.PACK_AB R250, RZ, R9 ;  /* 0x00000009fffa723e */ /* 0x000fe200000010ff */
[----:B0-----:R-:W-:Y:S01]  /*1ed0*/  @P0 FMUL.FTZ R11, R10, R11 ;  /* 0x0000000b0a0b0220 */ /* 0x001fe20000410000 */
[----:B------:R-:W-:-:S03]  /*1ee0*/  IMAD.MOV.U32 R10, RZ, RZ, RZ ;  /* 0x000000ffff0a7224 */ /* 0x000fc600078e00ff */
[----:B------:R-:W-:Y:S01]  /*1ef0*/  @P0 FMUL.FTZ R10, R11, R13 ;  /* 0x0000000d0b0a0220 */ /* 0x000fe20000410000 */
[----:B------:R-:W-:Y:S01]  /*1f00*/  @P0 PRMT R11, R42, 0x7632, R11 ;  /* 0x000076322a0b0816 */ /* 0x000fe2000000000b */
[----:B------:R-:W-:-:S03]  /*1f10*/  @P0 IMAD.U32 R13, R179, 0x10000, RZ ;  /* 0x00010000b30d0824 */ /* 0x000fc600078e00ff */
[----:B------:R-:W-:Y:S02]  /*1f20*/  @P0 SHF.L.U32 R11, R11, 0x10, RZ ;  /* 0x000000100b0b0819 */ /* 0x000fe400000006ff */
[----:B------:R-:W-:-:S03]  /*1f30*/  F2FP.BF16.F32.PACK_AB R142, RZ, R10 ;  /* 0x0000000aff8e723e */ /* 0x000fc600000010ff */
[----:B-1----:R-:W-:Y:S01]  /*1f40*/  @P0 FMUL.FTZ R12, R11, R12 ;  /* 0x0000000c0b0c0220 */ /* 0x002fe20000410000 */
[----:B------:R-:W-:-:S03]  /*1f50*/  HFMA2 R11, -RZ, RZ, 0, 0 ;  /* 0x00000000ff0b7431 */ /* 0x000fc600000001ff */
[----:B------:R-:W-:Y:S01]  /*1f60*/  @P0 FMUL.FTZ R11, R12, R13 ;  /* 0x0000000d0c0b0220 */ /* 0x000fe20000410000 */
[C---:B------:R-:W-:Y:S01]  /*1f70*/  @P0 SHF.L.U32 R12, R43.reuse, 0x10, RZ ;  /* 0x000000102b0c0819 */ /* 0x040fe200000006ff */
[----:B------:R-:W0:Y:S03]  /*1f80*/  @P0 LDC R13, c[0x0][0x40c] ;  /* 0x00010300ff0d0b82 */ /* 0x000e260000000800 */
[----:B------:R-:W-:Y:S01]  /*1f90*/  F2FP.BF16.F32.PACK_AB R181, RZ, R11 ;  /* 0x0000000bffb5723e */ /* 0x000fe200000010ff */
[----:B--2---:R-:W-:Y:S01]  /*1fa0*/  @P0 FMUL.FTZ R140, R12, R140 ;  /* 0x0000008c0c8c0220 */ /* 0x004fe20000410000 */
[----:B------:R-:W-:Y:S02]  /*1fb0*/  MOV R12, RZ ;  /* 0x000000ff000c7202 */ /* 0x000fe40000000f00 */
[----:B------:R-:W-:Y:S01]  /*1fc0*/  PRMT R142, R142, 0x5410, R181 ;  /* 0x000054108e8e7816 */ /* 0x000fe200000000b5 */
[----:B------:R-:W-:Y:S01]  /*1fd0*/  @P0 FMUL.FTZ R12, R140, R141 ;  /* 0x0000008d8c0c0220 */ /* 0x000fe20000410000 */
[----:B------:R-:W-:-:S02]  /*1fe0*/  @P0 PRMT R140, R43, 0x7632, R140 ;  /* 0x000076322b8c0816 */ /* 0x000fc4000000008c */
[----:B------:R-:W-:Y:S02]  /*1ff0*/  @P0 SHF.L.U32 R141, R182, 0x10, RZ ;  /* 0x00000010b68d0819 */ /* 0x000fe400000006ff */
[----:B------:R-:W-:Y:S01]  /*2000*/  F2FP.BF16.F32.PACK_AB R180, RZ, R12 ;  /* 0x0000000cffb4723e */ /* 0x000fe200000010ff */
[----:B------:R-:W-:-:S04]  /*2010*/  @P0 IMAD.U32 R140, R140, 0x10000, RZ ;  /* 0x000100008c8c0824 */ /* 0x000fc800078e00ff */
[----:B0-----:R-:W-:Y:S01]  /*2020*/  @P0 FMUL.FTZ R140, R140, R13 ;  /* 0x0000000d8c8c0220 */ /* 0x001fe20000410000 */
[----:B------:R-:W-:-:S03]  /*2030*/  HFMA2 R13, -RZ, RZ, 0, 0 ;  /* 0x00000000ff0d7431 */ /* 0x000fc600000001ff */
[----:B------:R-:W-:Y:S01]  /*2040*/  @P0 FMUL.FTZ R13, R140, R141 ;  /* 0x0000008d8c0d0220 */ /* 0x000fe20000410000 */
[----:B------:R-:W-:Y:S02]  /*2050*/  F2FP.BF16.F32.PACK_AB R140, RZ, R6 ;  /* 0x00000006ff8c723e */ /* 0x000fe400000010ff */
[----:B------:R-:W-:Y:S02]  /*2060*/  F2FP.BF16.F32.PACK_AB R141, RZ, R8 ;  /* 0x00000008ff8d723e */ /* 0x000fe400000010ff */
[----:B------:R-:W-:Y:S02]  /*2070*/  F2FP.BF16.F32.PACK_AB R143, RZ, R13 ;  /* 0x0000000dff8f723e */ /* 0x000fe400000010ff */
[----:B------:R-:W-:Y:S02]  /*2080*/  PRMT R140, R140, 0x5410, R251 ;  /* 0x000054108c8c7816 */ /* 0x000fe400000000fb */
[----:B------:R-:W-:Y:S02]  /*2090*/  PRMT R141, R141, 0x5410, R250 ;  /* 0x000054108d8d7816 */ /* 0x000fe400000000fa */
[----:B------:R-:W-:-:S07]  /*20a0*/  PRMT R143, R180, 0x5410, R143 ;  /* 0x00005410b48f7816 */ /* 0x000fce000000008f */
.L_x_376:
[----:B------:R-:W0:Y:S01]  /*20b0*/  LDC.64 R180, c[0x0][0x3a8] ;  /* 0x0000ea00ffb47b82 */ /* 0x000e220000000a00 */
[----:B------:R-:W-:Y:S01]  /*20c0*/  IADD3 R190, PT, PT, R190, 0x20, RZ ;  /* 0x00000020bebe7810 */ /* 0x000fe20007ffe0ff */
[----:B0-----:R-:W-:-:S04]  /*20d0*/  IMAD.WIDE.U32 R180, R188, 0x10, R180 ;  /* 0x00000010bcb47825 */ /* 0x001fc800078e00b4 */
[----:B------:R-:W-:Y:S01]  /*20e0*/  VIADD R188, R188, 0x20 ;  /* 0x00000020bcbc7836 */ /* 0x000fe20000000000 */
[----:B------:R0:W-:Y:S06]  /*20f0*/  STG.E.128 desc[UR6][R180.64], R140 ;  /* 0x0000008cb4007986 */ /* 0x0001ec000c101d06 */
.L_x_372:
[----:B------:R-:W-:Y:S05]  /*2100*/  BSYNC.RECONVERGENT B0 ;  /* 0x0000000000007941 */ /* 0x000fea0003800200 */
.L_x_371:
[----:B------:R-:W-:Y:S01]  /*2110*/  ISETP.GE.U32.AND P1, PT, R2, 0x40, PT ;  /* 0x000000400200780c */ /* 0x000fe20003f26070 */
[----:B------:R-:W-:Y:S01]  /*2120*/  BSSY.RECONVERGENT B0, `(.L_x_377) ;  /* 0x0000098000007945 */ /* 0x000fe20003800200 */
[----:B------:R-:W-:-:S11]  /*2130*/  LOP3.LUT R22, R22, 0xfffffdff, RZ, 0xc0, !PT ;  /* 0xfffffdff16167812 */ /* 0x000fd600078ec0ff */
[----:B------:R-:W-:Y:S01]  /*2140*/  @P1 LOP3.LUT R22, R22, 0x200, RZ, 0xfc, !PT ;  /* 0x0000020016161812 */ /* 0x000fe200078efcff */
[----:B------:R-:W-:Y:S06]  /*2150*/  @!P1 BRA `(.L_x_378) ;  /* 0x0000000800509947 */ /* 0x000fec0003800000 */
[----:B------:R-:W1:Y:S01]  /*2160*/  @P0 LDC.64 R14, c[0x0][0x390] ;  /* 0x0000e400ff0e0b82 */ /* 0x000e620000000a00 */
[----:B------:R-:W-:-:S04]  /*2170*/  ISETP.NE.U32.AND P1, PT, RZ, UR4, PT ;  /* 0x00000004ff007c0c */ /* 0x000fc8000bf25070 */
[----:B------:R-:W-:Y:S01]  /*2180*/  ISETP.NE.AND.EX P1, PT, RZ, UR5, PT, P1 ;  /* 0x00000005ff007c0c */ /* 0x000fe2000bf25310 */
[----:B-1----:R-:W-:-:S05]  /*2190*/  @P0 IMAD.WIDE.U32 R14, R190, 0x10, R14 ;  /* 0x00000010be0e0825 */ /* 0x002fca00078e000e */
[----:B------:R1:W5:Y:S07]  /*21a0*/  @P0 LDG.E.128 R40, desc[UR6][R14.64] ;  /* 0x000000060e280981 */ /* 0x00036e000c1e1d00 */
[----:B-1----:R-:W1:Y:S02]  /*21b0*/  @P1 LDC.64 R14, c[0x0][0x3a0] ;  /* 0x0000e800ff0e1b82 */ /* 0x002e640000000a00 */
[----:B-1----:R-:W-:-:S05]  /*21c0*/  @P1 IMAD.WIDE.U32 R14, R188, 0x10, R14 ;  /* 0x00000010bc0e1825 */ /* 0x002fca00078e000e */
[----:B------:R1:W5:Y:S01]  /*21d0*/  @P1 LDG.E.128 R36, desc[UR6][R14.64] ;  /* 0x000000060e241981 */ /* 0x000362000c1e1d00 */
[----:B------:R-:W-:Y:S05]  /*21e0*/  @!P1 BRA `(.L_x_379) ;  /* 0x0000000400189947 */ /* 0x000fea0003800000 */
[----:B------:R-:W-:-:S13]  /*21f0*/  ISETP.GT.AND P1, PT, R189, RZ, PT ;  /* 0x000000ffbd00720c */ /* 0x000fda0003f24270 */
[----:B-1----:R-:W1:Y:S01]  /*2200*/  @P1 LDC R15, c[0x0][0x40c] ;  /* 0x00010300ff0f1b82 */ /* 0x002e620000000800 */
[----:B-----5:R-:W-:Y:S02]  /*2210*/  @P1 SHF.L.U32 R14, R40, 0x10, RZ ;  /* 0x00000010280e1819 */ /* 0x020fe400000006ff */
[----:B------:R-:W-:Y:S02]  /*2220*/  @P1 SHF.L.U32 R17, R116, 0x10, RZ ;  /* 0x0000001074111819 */ /* 0x000fe400000006ff */
[----:B------:R-:W-:Y:S02]  /*2230*/  @P1 PRMT R18, R40, 0x7632, R18 ;  /* 0x0000763228121816 */ /* 0x000fe40000000012 */
[----:B------:R-:W-:Y:S01]  /*2240*/  @P1 SHF.L.U32 R19, R117, 0x10, RZ ;  /* 0x0000001075131819 */ /* 0x000fe200000006ff */
[----:B------:R-:W2:Y:S01]  /*2250*/  @P1 LDC R16, c[0x0][0x40c] ;  /* 0x00010300ff101b82 */ /* 0x000ea20000000800 */
[----:B------:R-:W-:Y:S01]  /*2260*/  @P1 PRMT R20, R41, 0x7632, R20 ;  /* 0x0000763229141816 */ /* 0x000fe20000000014 */
[----:B------:R-:W-:Y:S01]  /*2270*/  @P1 IMAD.U32 R18, R18, 0x10000, RZ ;  /* 0x0001000012121824 */ /* 0x000fe200078e00ff */
[----:B0-----:R-:W-:-:S02]  /*2280*/  @P1 PRMT R140, R42, 0x7632, R140 ;  /* 0x000076322a8c1816 */ /* 0x001fc4000000008c */
[----:B------:R-:W-:Y:S02]  /*2290*/  @P1 SHF.L.U32 R20, R20, 0x10, RZ ;  /* 0x0000001014141819 */ /* 0x000fe400000006ff */
[----:B------:R-:W-:Y:S01]  /*22a0*/  @P1 PRMT R141, R43, 0x7632, R141 ;  /* 0x000076322b8d1816 */ /* 0x000fe2000000008d */
[----:B------:R-:W0:Y:S01]  /*22b0*/  @P1 LDC R21, c[0x0][0x40c] ;  /* 0x00010300ff151b82 */ /* 0x000e220000000800 */
[----:B------:R-:W-:Y:S02]  /*22c0*/  @P1 IMAD.U32 R140, R140, 0x10000, RZ ;  /* 0x000100008c8c1824 */ /* 0x000fe400078e00ff */
[----:B------:R-:W-:Y:S01]  /*22d0*/  @P1 SHF.L.U32 R141, R141, 0x10, RZ ;  /* 0x000000108d8d1819 */ /* 0x000fe200000006ff */
[----:B-1----:R-:W-:Y:S01]  /*22e0*/  @P1 FMUL.FTZ R15, R14, R15 ;  /* 0x0000000f0e0f1220 */ /* 0x002fe20000410000 */
[----:B------:R-:W-:-:S05]  /*22f0*/  SHF.L.U32 R14, R36, 0x10, RZ ;  /* 0x00000010240e7819 */ /* 0x000fca00000006ff */
[----:B------:R-:W-:Y:S01]  /*2300*/  @P1 FFMA.FTZ R14, R15, R17, R14 ;  /* 0x000000110f0e1223 */ /* 0x000fe2000001000e */
[----:B------:R-:W-:Y:S01]  /*2310*/  PRMT R15, R36, 0x7632, R15 ;  /* 0x00007632240f7816 */ /* 0x000fe2000000000f */
[----:B------:R-:W1:Y:S01]  /*2320*/  @P1 LDC R17, c[0x0][0x40c] ;  /* 0x00010300ff111b82 */ /* 0x000e620000000800 */
[----:B--2---:R-:W-:Y:S01]  /*2330*/  @P1 FMUL.FTZ R16, R18, R16 ;  /* 0x0000001012101220 */ /* 0x004fe20000410000 */
[----:B------:R-:W-:Y:S02]  /*2340*/  @P1 SHF.L.U32 R18, R183, 0x10, RZ ;  /* 0x00000010b7121819 */ /* 0x000fe400000006ff */
[----:B------:R-:W-:Y:S01]  /*2350*/  SHF.L.U32 R15, R15, 0x10, RZ ;  /* 0x000000100f0f7819 */ /* 0x000fe200000006ff */
[----:B0-----:R-:W-:-:S04]  /*2360*/  @P1 FMUL.FTZ R21, R140, R21 ;  /* 0x000000158c151220 */ /* 0x001fc80000410000 */
[----:B------:R-:W-:Y:S01]  /*2370*/  @P1 FFMA.FTZ R15, R16, R18, R15 ;  /* 0x00000012100f1223 */ /* 0x000fe2000001000f */
[----:B------:R-:W-:Y:S01]  /*2380*/  @P1 SHF.L.U32 R16, R41, 0x10, RZ ;  /* 0x0000001029101819 */ /* 0x000fe200000006ff */
[----:B------:R-:W0:Y:S01]  /*2390*/  @P1 LDC R18, c[0x0][0x40c] ;  /* 0x00010300ff121b82 */ /* 0x000e220000000800 */
[----:B------:R-:W-:Y:S02]  /*23a0*/  @P1 SHF.L.U32 R140, R185, 0x10, RZ ;  /* 0x00000010b98c1819 */ /* 0x000fe400000006ff */
[----:B------:R-:W-:Y:S01]  /*23b0*/  F2FP.BF16.F32.PACK_AB R251, RZ, R15 ;  /* 0x0000000ffffb723e */ /* 0x000fe200000010ff */
[----:B-1----:R-:W-:Y:S01]  /*23c0*/  @P1 FMUL.FTZ R17, R16, R17 ;  /* 0x0000001110111220 */ /* 0x002fe20000410000 */
[----:B------:R-:W-:-:S04]  /*23d0*/  IMAD.U32 R16, R37, 0x10000, RZ ;  /* 0x0001000025107824 */ /* 0x000fc800078e00ff */
[----:B------:R-:W-:Y:S01]  /*23e0*/  @P1 FFMA.FTZ R16, R17, R19, R16 ;  /* 0x0000001311101223 */ /* 0x000fe20000010010 */
[----:B------:R-:W-:Y:S01]  /*23f0*/  PRMT R17, R37, 0x7632, R17 ;  /* 0x0000763225117816 */ /* 0x000fe20000000011 */
[----:B------:R-:W1:Y:S03]  /*2400*/  @P1 LDC R19, c[0x0][0x40c] ;  /* 0x00010300ff131b82 */ /* 0x000e660000000800 */
[----:B------:R-:W-:Y:S01]  /*2410*/  SHF.L.U32 R17, R17, 0x10, RZ ;  /* 0x0000001011117819 */ /* 0x000fe200000006ff */
[----:B0-----:R-:W-:Y:S01]  /*2420*/  @P1 FMUL.FTZ R18, R20, R18 ;  /* 0x0000001214121220 */ /* 0x001fe20000410000 */
[----:B------:R-:W-:-:S04]  /*2430*/  @P1 IMAD.U32 R20, R184, 0x10000, RZ ;  /* 0x00010000b8141824 */ /* 0x000fc800078e00ff */
[----:B------:R-:W-:Y:S01]  /*2440*/  @P1 FFMA.FTZ R17, R18, R20, R17 ;  /* 0x0000001412111223 */ /* 0x000fe20000010011 */
[----:B------:R-:W-:Y:S02]  /*2450*/  @P1 SHF.L.U32 R18, R42, 0x10, RZ ;  /* 0x000000102a121819 */ /* 0x000fe400000006ff */
[----:B------:R-:W-:Y:S02]  /*2460*/  @P1 SHF.L.U32 R20, R118, 0x10, RZ ;  /* 0x0000001076141819 */ /* 0x000fe400000006ff */
[----:B------:R-:W-:Y:S01]  /*2470*/  F2FP.BF16.F32.PACK_AB R250, RZ, R17 ;  /* 0x00000011fffa723e */ /* 0x000fe200000010ff */
[----:B-1----:R-:W-:Y:S01]  /*2480*/  @P1 FMUL.FTZ R19, R18, R19 ;  /* 0x0000001312131220 */ /* 0x002fe20000410000 */
[----:B------:R-:W-:-:S05]  /*2490*/  SHF.L.U32 R18, R38, 0x10, RZ ;  /* 0x0000001026127819 */ /* 0x000fca00000006ff */
[----:B------:R-:W-:Y:S01]  /*24a0*/  @P1 FFMA.FTZ R18, R19, R20, R18 ;  /* 0x0000001413121223 */ /* 0x000fe20000010012 */
[----:B------:R-:W-:Y:S01]  /*24b0*/  PRMT R19, R38, 0x7632, R19 ;  /* 0x0000763226137816 */ /* 0x000fe20000000013 */
[----:B------:R-:W0:Y:S03]  /*24c0*/  @P1 LDC R20, c[0x0][0x40c] ;  /* 0x00010300ff141b82 */ /* 0x000e260000000800 */
[----:B------:R-:W-:Y:S02]  /*24d0*/  SHF.L.U32 R19, R19, 0x10, RZ ;  /* 0x0000001013137819 */ /* 0x000fe400000006ff */
[----:B------:R-:W-:-:S03]  /*24e0*/  F2FP.BF16.F32.PACK_AB R142, RZ, R18 ;  /* 0x00000012ff8e723e */ /* 0x000fc600000010ff */
[----:B------:R-:W-:Y:S01]  /*24f0*/  @P1 FFMA.FTZ R19, R21, R140, R19 ;  /* 0x0000008c15131223 */ /* 0x000fe20000010013 */
[----:B------:R-:W-:Y:S02]  /*2500*/  @P1 SHF.L.U32 R21, R43, 0x10, RZ ;  /* 0x000000102b151819 */ /* 0x000fe400000006ff */
[----:B------:R-:W-:Y:S02]  /*2510*/  @P1 SHF.L.U32 R140, R119, 0x10, RZ ;  /* 0x00000010778c1819 */ /* 0x000fe400000006ff */
[----:B------:R-:W-:-:S04]  /*2520*/  F2FP.BF16.F32.PACK_AB R181, RZ, R19 ;  /* 0x00000013ffb5723e */ /* 0x000fc800000010ff */
[----:B------:R-:W-:Y:S01]  /*2530*/  PRMT R142, R142, 0x5410, R181 ;  /* 0x000054108e8e7816 */ /* 0x000fe200000000b5 */
[----:B0-----:R-:W-:Y:S01]  /*2540*/  @P1 FMUL.FTZ R21, R21, R20 ;  /* 0x0000001415151220 */ /* 0x001fe20000410000 */
[----:B------:R-:W-:-:S04]  /*2550*/  IMAD.U32 R20, R39, 0x10000, RZ ;  /* 0x0001000027147824 */ /* 0x000fc800078e00ff */
[----:B------:R-:W-:Y:S01]  /*2560*/  @P1 FFMA.FTZ R20, R21, R140, R20 ;  /* 0x0000008c15141223 */ /* 0x000fe20000010014 */
[----:B------:R-:W-:Y:S01]  /*2570*/  PRMT R21, R39, 0x7632, R21 ;  /* 0x0000763227157816 */ /* 0x000fe20000000015 */
[----:B------:R-:W0:Y:S03]  /*2580*/  @P1 LDC R140, c[0x0][0x40c] ;  /* 0x00010300ff8c1b82 */ /* 0x000e260000000800 */
[----:B------:R-:W-:Y:S02]  /*2590*/  SHF.L.U32 R21, R21, 0x10, RZ ;  /* 0x0000001015157819 */ /* 0x000fe400000006ff */
[----:B------:R-:W-:Y:S01]  /*25a0*/  F2FP.BF16.F32.PACK_AB R180, RZ, R20 ;  /* 0x00000014ffb4723e */ /* 0x000fe200000010ff */
[----:B0-----:R-:W-:Y:S01]  /*25b0*/  @P1 FMUL.FTZ R140, R141, R140 ;  /* 0x0000008c8d8c1220 */ /* 0x001fe20000410000 */
[----:B------:R-:W-:-:S04]  /*25c0*/  @P1 IMAD.U32 R141, R186, 0x10000, RZ ;  /* 0x00010000ba8d1824 */ /* 0x000fc800078e00ff */
[----:B------:R-:W-:Y:S01]  /*25d0*/  @P1 FFMA.FTZ R21, R140, R141, R21 ;  /* 0x0000008d8c151223 */ /* 0x000fe20000010015 */
[----:B------:R-:W-:Y:S02]  /*25e0*/  F2FP.BF16.F32.PACK_AB R140, RZ, R14 ;  /* 0x0000000eff8c723e */ /* 0x000fe400000010ff */
[----:B------:R-:W-:Y:S02]  /*25f0*/  F2FP.BF16.F32.PACK_AB R141, RZ, R16 ;  /* 0x00000010ff8d723e */ /* 0x000fe400000010ff */
[----:B------:R-:W-:Y:S02]  /*2600*/  F2FP.BF16.F32.PACK_AB R143, RZ, R21 ;  /* 0x00000015ff8f723e */ /* 0x000fe400000010ff */
[----:B------:R-:W-:Y:S02]  /*2610*/  PRMT R140, R140, 0x5410, R251 ;  /* 0x000054108c8c7816 */ /* 0x000fe400000000fb */
[----:B------:R-:W-:Y:S02]  /*2620*/  PRMT R141, R141, 0x5410, R250 ;  /* 0x000054108d8d7816 */ /* 0x000fe400000000fa */
[----:B------:R-:W-:Y:S01]  /*2630*/  PRMT R143, R180, 0x5410, R143 ;  /* 0x00005410b48f7816 */ /* 0x000fe2000000008f */
[----:B------:R-:W-:Y:S06]  /*2640*/  BRA `(.L_x_380) ;  /* 0x0000000400007947 */ /* 0x000fec0003800000 */
.L_x_379:
[----:B-1----:R-:W1:Y:S01]  /*2650*/  @P0 LDC R15, c[0x0][0x40c] ;  /* 0x00010300ff0f0b82 */ /* 0x002e620000000800 */
[----:B-----5:R-:W-:Y:S01]  /*2660*/  @P0 SHF.L.U32 R14, R40, 0x10, RZ ;  /* 0x00000010280e0819 */ /* 0x020fe200000006ff */
[----:B------:R-:W-:Y:S01]  /*2670*/  @P0 IMAD.U32 R20, R184, 0x10000, RZ ;  /* 0x00010000b8140824 */ /* 0x000fe200078e00ff */
[----:B------:R-:W-:Y:S02]  /*2680*/  @P0 SHF.L.U32 R17, R116, 0x10, RZ ;  /* 0x0000001074110819 */ /* 0x000fe400000006ff */
[----:B------:R-:W-:Y:S02]  /*2690*/  @P0 SHF.L.U32 R18, R183, 0x10, RZ ;  /* 0x00000010b7120819 */ /* 0x000fe400000006ff */
[----:B------:R-:W-:Y:S01]  /*26a0*/  @P0 SHF.L.U32 R19, R117, 0x10, RZ ;  /* 0x0000001075130819 */ /* 0x000fe200000006ff */
[----:B------:R-:W2:Y:S01]  /*26b0*/  @P0 LDC R16, c[0x0][0x40c] ;  /* 0x00010300ff100b82 */ /* 0x000ea20000000800 */
[----:B------:R-:W-:Y:S02]  /*26c0*/  @P0 SHF.L.U32 R21, R118, 0x10, RZ ;  /* 0x0000001076150819 */ /* 0x000fe400000006ff */
[----:B0-----:R-:W-:-:S05]  /*26d0*/  @P0 SHF.L.U32 R141, R119, 0x10, RZ ;  /* 0x00000010778d0819 */ /* 0x001fca00000006ff */
[----:B------:R-:W0:Y:S01]  /*26e0*/  @P0 LDC R140, c[0x0][0x40c] ;  /* 0x00010300ff8c0b82 */ /* 0x000e220000000800 */
[----:B-1----:R-:W-:Y:S01]  /*26f0*/  @P0 FMUL.FTZ R15, R14, R15 ;  /* 0x0000000f0e0f0220 */ /* 0x002fe20000410000 */
[----:B------:R-:W-:-:S03]  /*2700*/  MOV R14, RZ ;  /* 0x000000ff000e7202 */ /* 0x000fc60000000f00 */
[----:B------:R-:W-:Y:S01]  /*2710*/  @P0 FMUL.FTZ R14, R15, R17 ;  /* 0x000000110f0e0220 */ /* 0x000fe20000410000 */
[----:B------:R-:W-:Y:S02]  /*2720*/  @P0 PRMT R15, R40, 0x7632, R15 ;  /* 0x00007632280f0816 */ /* 0x000fe4000000000f */
[----:B------:R-:W1:Y:S03]  /*2730*/  @P0 LDC R17, c[0x0][0x40c] ;  /* 0x00010300ff110b82 */ /* 0x000e660000000800 */
[----:B------:R-:W-:-:S04]  /*2740*/  @P0 IMAD.U32 R15, R15, 0x10000, RZ ;  /* 0x000100000f0f0824 */ /* 0x000fc800078e00ff */
[----:B--2---:R-:W-:Y:S01]  /*2750*/  @P0 FMUL.FTZ R16, R15, R16 ;  /* 0x000000100f100220 */ /* 0x004fe20000410000 */
[----:B------:R-:W-:-:S03]  /*2760*/  HFMA2 R15, -RZ, RZ, 0, 0 ;  /* 0x00000000ff0f7431 */ /* 0x000fc600000001ff */
[----:B------:R-:W-:Y:S01]  /*2770*/  @P0 FMUL.FTZ R15, R18, R16 ;  /* 0x00000010120f0220 */ /* 0x000fe20000410000 */
[----:B------:R-:W-:Y:S01]  /*2780*/  @P0 SHF.L.U32 R16, R41, 0x10, RZ ;  /* 0x0000001029100819 */ /* 0x000fe200000006ff */
[----:B------:R-:W2:Y:S03]  /*2790*/  @P0 LDC R18, c[0x0][0x40c] ;  /* 0x00010300ff120b82 */ /* 0x000ea60000000800 */
[----:B------:R-:W-:Y:S01]  /*27a0*/  F2FP.BF16.F32.PACK_AB R251, RZ, R15 ;  /* 0x0000000ffffb723e */ /* 0x000fe200000010ff */
[----:B-1----:R-:W-:Y:S01]  /*27b0*/  @P0 FMUL.FTZ R17, R16, R17 ;  /* 0x0000001110110220 */ /* 0x002fe20000410000 */
[----:B------:R-:W-:-:S03]  /*27c0*/  IMAD.MOV.U32 R16, RZ, RZ, RZ ;  /* 0x000000ffff107224 */ /* 0x000fc600078e00ff */
[----:B------:R-:W-:Y:S01]  /*27d0*/  @P0 FMUL.FTZ R16, R17, R19 ;  /* 0x0000001311100220 */ /* 0x000fe20000410000 */
[----:B------:R-:W-:Y:S01]  /*27e0*/  @P0 PRMT R17, R41, 0x7632, R17 ;  /* 0x0000763229110816 */ /* 0x000fe20000000011 */
[----:B------:R-:W1:Y:S03]  /*27f0*/  @P0 LDC R19, c[0x0][0x40c] ;  /* 0x00010300ff130b82 */ /* 0x000e660000000800 */
[----:B------:R-:W-:-:S05]  /*2800*/  @P0 SHF.L.U32 R17, R17, 0x10, RZ ;  /* 0x0000001011110819 */ /* 0x000fca00000006ff */
[----:B--2---:R-:W-:Y:S01]  /*2810*/  @P0 FMUL.FTZ R18, R17, R18 ;  /* 0x0000001211120220 */ /* 0x004fe20000410000 */
[----:B------:R-:W-:-:S03]  /*2820*/  MOV R17, RZ ;  /* 0x000000ff00117202 */ /* 0x000fc60000000f00 */
[----:B------:R-:W-:Y:S01]  /*2830*/  @P0 FMUL.FTZ R17, R20, R18 ;  /* 0x0000001214110220 */ /* 0x000fe20000410000 */
[----:B------:R-:W-:Y:S01]  /*2840*/  @P0 SHF.L.U32 R18, R42, 0x10, RZ ;  /* 0x000000102a120819 */ /* 0x000fe200000006ff */
[----:B------:R-:W2:Y:S03]  /*2850*/  @P0 LDC R20, c[0x0][0x40c] ;  /* 0x00010300ff140b82 */ /* 0x000ea60000000800 */
[----:B------:R-:W-:Y:S01]  /*2860*/  F2FP.BF16.F32.PACK_AB R250, RZ, R17 ;  /* 0x00000011fffa723e */ /* 0x000fe200000010ff */
[----:B-1----:R-:W-:Y:S01]  /*2870*/  @P0 FMUL.FTZ R19, R18, R19 ;  /* 0x0000001312130220 */ /* 0x002fe20000410000 */
[----:B------:R-:W-:-:S03]  /*2880*/  HFMA2 R18, -RZ, RZ, 0, 0 ;  /* 0x00000000ff127431 */ /* 0x000fc600000001ff */
[----:B------:R-:W-:Y:S01]  /*2890*/  @P0 FMUL.FTZ R18, R19, R21 ;  /* 0x0000001513120220 */ /* 0x000fe20000410000 */
[----:B------:R-:W-:Y:S02]  /*28a0*/  @P0 PRMT R19, R42, 0x7632, R19 ;  /* 0x000076322a130816 */ /* 0x000fe40000000013 */
[----:B------:R-:W-:Y:S02]  /*28b0*/  @P0 SHF.L.U32 R21, R185, 0x10, RZ ;  /* 0x00000010b9150819 */ /* 0x000fe400000006ff */
[----:B------:R-:W-:Y:S01]  /*28c0*/  F2FP.BF16.F32.PACK_AB R142, RZ, R18 ;  /* 0x00000012ff8e723e */ /* 0x000fe200000010ff */
[----:B------:R-:W-:-:S04]  /*28d0*/  @P0 IMAD.U32 R19, R19, 0x10000, RZ ;  /* 0x0001000013130824 */ /* 0x000fc800078e00ff */
[----:B--2---:R-:W-:Y:S01]  /*28e0*/  @P0 FMUL.FTZ R20, R19, R20 ;  /* 0x0000001413140220 */ /* 0x004fe20000410000 */
[----:B------:R-:W-:-:S03]  /*28f0*/  MOV R19, RZ ;  /* 0x000000ff00137202 */ /* 0x000fc60000000f00 */
[----:B------:R-:W-:Y:S01]  /*2900*/  @P0 FMUL.FTZ R19, R21, R20 ;  /* 0x0000001415130220 */ /* 0x000fe20000410000 */
[C---:B------:R-:W-:Y:S01]  /*2910*/  @P0 SHF.L.U32 R20, R43.reuse, 0x10, RZ ;  /* 0x000000102b140819 */ /* 0x040fe200000006ff */
[----:B------:R-:W1:Y:S03]  /*2920*/  @P0 LDC R21, c[0x0][0x40c] ;  /* 0x00010300ff150b82 */ /* 0x000e660000000800 */
[----:B------:R-:W-:Y:S01]  /*2930*/  F2FP.BF16.F32.PACK_AB R181, RZ, R19 ;  /* 0x00000013ffb5723e */ /* 0x000fe200000010ff */
[----:B0-----:R-:W-:Y:S01]  /*2940*/  @P0 FMUL.FTZ R140, R20, R140 ;  /* 0x0000008c148c0220 */ /* 0x001fe20000410000 */
[----:B------:R-:W-:Y:S02]  /*2950*/  IMAD.MOV.U32 R20, RZ, RZ, RZ ;  /* 0x000000ffff147224 */ /* 0x000fe400078e00ff */
[----:B------:R-:W-:Y:S01]  /*2960*/  PRMT R142, R142, 0x5410, R181 ;  /* 0x000054108e8e7816 */ /* 0x000fe200000000b5 */
        /* <DEDUP_REMOVED lines=14> */
.L_x_380:
[----:B------:R-:W0:Y:S01]  /*2a50*/  LDC.64 R180, c[0x0][0x3a8] ;  /* 0x0000ea00ffb47b82 */ /* 0x000e220000000a00 */
[----:B------:R-:W-:Y:S01]  /*2a60*/  IADD3 R190, PT, PT, R190, 0x20, RZ ;  /* 0x00000020bebe7810 */ /* 0x000fe20007ffe0ff */
[C---:B0-----:R-:W-:Y:S01]  /*2a70*/  IMAD.WIDE.U32 R180, R188.reuse, 0x10, R180 ;  /* 0x00000010bcb47825 */ /* 0x041fe200078e00b4 */
[----:B------:R-:W-:-:S04]  /*2a80*/  IADD3 R188, PT, PT, R188, 0x20, RZ ;  /* 0x00000020bcbc7810 */ /* 0x000fc80007ffe0ff */
[----:B------:R1:W-:Y:S03]  /*2a90*/  STG.E.128 desc[UR6][R180.64], R140 ;  /* 0x0000008cb4007986 */ /* 0x0003e6000c101d06 */
.L_x_378:
[----:B------:R-:W-:Y:S05]  /*2aa0*/  BSYNC.RECONVERGENT B0 ;  /* 0x0000000000007941 */ /* 0x000fea0003800200 */
.L_x_377:
[----:B------:R-:W-:Y:S01]  /*2ab0*/  ISETP.GE.U32.AND P1, PT, R2, 0x60, PT ;  /* 0x000000600200780c */ /* 0x000fe20003f26070 */
[----:B------:R-:W-:Y:S01]  /*2ac0*/  BSSY.RECONVERGENT B0, `(.L_x_381) ;  /* 0x0000098000007945 */ /* 0x000fe20003800200 */
[----:B------:R-:W-:-:S11]  /*2ad0*/  LOP3.LUT R22, R22, 0xfffffeff, RZ, 0xc0, !PT ;  /* 0xfffffeff16167812 */ /* 0x000fd600078ec0ff */
[----:B------:R-:W-:Y:S01]  /*2ae0*/  @P1 LOP3.LUT R22, R22, 0x100, RZ, 0xfc, !PT ;  /* 0x0000010016161812 */ /* 0x000fe200078efcff */
[----:B------:R-:W-:Y:S06]  /*2af0*/  @!P1 BRA `(.L_x_382) ;  /* 0x0000000800509947 */ /* 0x000fec0003800000 */
[----:B------:R-:W2:Y:S01]  /*2b00*/  @P0 LDC.64 R24, c[0x0][0x390] ;  /* 0x0000e400ff180b82 */ /* 0x000ea20000000a00 */
[----:B------:R-:W-:-:S04]  /*2b10*/  ISETP.NE.U32.AND P1, PT, RZ, UR4, PT ;  /* 0x00000004ff007c0c */ /* 0x000fc8000bf25070 */
[----:B------:R-:W-:Y:S01]  /*2b20*/  ISETP.NE.AND.EX P1, PT, RZ, UR5, PT, P1 ;  /* 0x00000005ff007c0c */ /* 0x000fe2000bf25310 */
[----:B--2---:R-:W-:-:S05]  /*2b30*/  @P0 IMAD.WIDE.U32 R24, R190, 0x10, R24 ;  /* 0x00000010be180825 */ /* 0x004fca00078e0018 */
[----:B------:R2:W5:Y:S07]  /*2b40*/  @P0 LDG.E.128 R40, desc[UR6][R24.64] ;  /* 0x0000000618280981 */ /* 0x00056e000c1e1d00 */
[----:B--2---:R-:W2:Y:S02]  /*2b50*/  @P1 LDC.64 R24, c[0x0][0x3a0] ;  /* 0x0000e800ff181b82 */ /* 0x004ea40000000a00 */
[----:B--2---:R-:W-:-:S05]  /*2b60*/  @P1 IMAD.WIDE.U32 R24, R188, 0x10, R24 ;  /* 0x00000010bc181825 */ /* 0x004fca00078e0018 */
[----:B------:R2:W5:Y:S01]  /*2b70*/  @P1 LDG.E.128 R36, desc[UR6][R24.64] ;  /* 0x0000000618241981 */ /* 0x000562000c1e1d00 */
[----:B------:R-:W-:Y:S05]  /*2b80*/  @!P1 BRA `(.L_x_383) ;  /* 0x0000000400189947 */ /* 0x000fea0003800000 */
[----:B------:R-:W-:-:S13]  /*2b90*/  ISETP.GT.AND P1, PT, R189, RZ, PT ;  /* 0x000000ffbd00720c */ /* 0x000fda0003f24270 */
[----:B--2---:R-:W2:Y:S01]  /*2ba0*/  @P1 LDC R24, c[0x0][0x40c] ;  /* 0x00010300ff181b82 */ /* 0x004ea20000000800 */
[----:B-----5:R-:W-:Y:S02]  /*2bb0*/  @P1 SHF.L.U32 R23, R40, 0x10, RZ ;  /* 0x0000001028171819 */ /* 0x020fe400000006ff */
[----:B------:R-:W-:Y:S02]  /*2bc0*/  @P1 SHF.L.U32 R26, R104, 0x10, RZ ;  /* 0x00000010681a1819 */ /* 0x000fe400000006ff */
[----:B------:R-:W-:Y:S02]  /*2bd0*/  @P1 PRMT R27, R40, 0x7632, R27 ;  /* 0x00007632281b1816 */ /* 0x000fe4000000001b */
[----:B------:R-:W-:Y:S01]  /*2be0*/  @P1 SHF.L.U32 R28, R105, 0x10, RZ ;  /* 0x00000010691c1819 */ /* 0x000fe200000006ff */
[----:B------:R-:W3:Y:S01]  /*2bf0*/  @P1 LDC R25, c[0x0][0x40c] ;  /* 0x00010300ff191b82 */ /* 0x000ee20000000800 */
[----:B------:R-:W-:Y:S02]  /*2c00*/  @P1 SHF.L.U32 R27, R27, 0x10, RZ ;  /* 0x000000101b1b1819 */ /* 0x000fe400000006ff */
[----:B------:R-:W-:-:S02]  /*2c10*/  @P1 PRMT R29, R41, 0x7632, R29 ;  /* 0x00007632291d1816 */ /* 0x000fc4000000001d */
[----:B01----:R-:W-:Y:S02]  /*2c20*/  @P1 PRMT R140, R42, 0x7632, R140 ;  /* 0x000076322a8c1816 */ /* 0x003fe4000000008c */
[----:B------:R-:W-:Y:S01]  /*2c30*/  @P1 PRMT R141, R43, 0x7632, R141 ;  /* 0x000076322b8d1816 */ /* 0x000fe2000000008d */
[----:B------:R-:W-:Y:S01]  /*2c40*/  @P1 IMAD.U32 R29, R29, 0x10000, RZ ;  /* 0x000100001d1d1824 */ /* 0x000fe200078e00ff */
[----:B------:R-:W0:Y:S01]  /*2c50*/  @P1 LDC R30, c[0x0][0x40c] ;  /* 0x00010300ff1e1b82 */ /* 0x000e220000000800 */
[----:B------:R-:W-:Y:S02]  /*2c60*/  @P1 SHF.L.U32 R140, R140, 0x10, RZ ;  /* 0x000000108c8c1819 */ /* 0x000fe400000006ff */
[----:B------:R-:W-:Y:S02]  /*2c70*/  @P1 IMAD.U32 R141, R141, 0x10000, RZ ;  /* 0x000100008d8d1824 */ /* 0x000fe400078e00ff */
[----:B--2---:R-:W-:Y:S01]  /*2c80*/  @P1 FMUL.FTZ R24, R23, R24 ;  /* 0x0000001817181220 */ /* 0x004fe20000410000 */
[----:B------:R-:W-:-:S04]  /*2c90*/  IMAD.U32 R23, R36, 0x10000, RZ ;  /* 0x0001000024177824 */ /* 0x000fc800078e00ff */
[----:B------:R-:W-:Y:S01]  /*2ca0*/  @P1 FFMA.FTZ R23, R24, R26, R23 ;  /* 0x0000001a18171223 */ /* 0x000fe20000010017 */
[----:B------:R-:W-:Y:S01]  /*2cb0*/  PRMT R24, R36, 0x7632, R24 ;  /* 0x0000763224187816 */ /* 0x000fe20000000018 */
[----:B------:R-:W1:Y:S01]  /*2cc0*/  @P1 LDC R26, c[0x0][0x40c] ;  /* 0x00010300ff1a1b82 */ /* 0x000e620000000800 */
[----:B---3--:R-:W-:Y:S01]  /*2cd0*/  @P1 FMUL.FTZ R25, R27, R25 ;  /* 0x000000191b191220 */ /* 0x008fe20000410000 */
[----:B------:R-:W-:Y:S01]  /*2ce0*/  @P1 IMAD.U32 R27, R191, 0x10000, RZ ;  /* 0x00010000bf1b1824 */ /* 0x000fe200078e00ff */
[----:B------:R-:W-:-:S05]  /*2cf0*/  SHF.L.U32 R24, R24, 0x10, RZ ;  /* 0x0000001018187819 */ /* 0x000fca00000006ff */
[----:B------:R-:W-:Y:S01]  /*2d00*/  @P1 FFMA.FTZ R24, R25, R27, R24 ;  /* 0x0000001b19181223 */ /* 0x000fe20000010018 */
[----:B------:R-:W-:Y:S01]  /*2d10*/  @P1 SHF.L.U32 R25, R41, 0x10, RZ ;  /* 0x0000001029191819 */ /* 0x000fe200000006ff */
[----:B------:R-:W2:Y:S01]  /*2d20*/  @P1 LDC R27, c[0x0][0x40c] ;  /* 0x00010300ff1b1b82 */ /* 0x000ea20000000800 */
[----:B0-----:R-:W-:Y:S01]  /*2d30*/  @P1 FMUL.FTZ R30, R140, R30 ;  /* 0x0000001e8c1e1220 */ /* 0x001fe20000410000 */
[----:B------:R-:W-:Y:S01]  /*2d40*/  @P1 IMAD.U32 R140, R193, 0x10000, RZ ;  /* 0x00010000c18c1824 */ /* 0x000fe200078e00ff */
[----:B------:R-:W-:Y:S01]  /*2d50*/  F2FP.BF16.F32.PACK_AB R251, RZ, R24 ;  /* 0x00000018fffb723e */ /* 0x000fe200000010ff */
[----:B-1----:R-:W-:Y:S01]  /*2d60*/  @P1 FMUL.FTZ R26, R25, R26 ;  /* 0x0000001a191a1220 */ /* 0x002fe20000410000 */
[----:B------:R-:W-:-:S05]  /*2d70*/  SHF.L.U32 R25, R37, 0x10, RZ ;  /* 0x0000001025197819 */ /* 0x000fca00000006ff */
[----:B------:R-:W-:Y:S01]  /*2d80*/  @P1 FFMA.FTZ R25, R26, R28, R25 ;  /* 0x0000001c1a191223 */ /* 0x000fe20000010019 */
[----:B------:R-:W-:Y:S01]  /*2d90*/  PRMT R26, R37, 0x7632, R26 ;  /* 0x00007632251a7816 */ /* 0x000fe2000000001a */
[----:B------:R-:W0:Y:S01]  /*2da0*/  @P1 LDC R28, c[0x0][0x40c] ;  /* 0x00010300ff1c1b82 */ /* 0x000e220000000800 */
[----:B--2---:R-:W-:Y:S02]  /*2db0*/  @P1 FMUL.FTZ R27, R29, R27 ;  /* 0x0000001b1d1b1220 */ /* 0x004fe40000410000 */
[----:B------:R-:W-:Y:S02]  /*2dc0*/  SHF.L.U32 R26, R26, 0x10, RZ ;  /* 0x000000101a1a7819 */ /* 0x000fe400000006ff */
[----:B------:R-:W-:-:S05]  /*2dd0*/  @P1 SHF.L.U32 R29, R192, 0x10, RZ ;  /* 0x00000010c01d1819 */ /* 0x000fca00000006ff */
[----:B------:R-:W-:Y:S01]  /*2de0*/  @P1 FFMA.FTZ R26, R27, R29, R26 ;  /* 0x0000001d1b1a1223 */ /* 0x000fe2000001001a */
[----:B------:R-:W-:Y:S02]  /*2df0*/  @P1 SHF.L.U32 R27, R42, 0x10, RZ ;  /* 0x000000102a1b1819 */ /* 0x000fe400000006ff */
[----:B------:R-:W-:Y:S02]  /*2e00*/  @P1 SHF.L.U32 R29, R106, 0x10, RZ ;  /* 0x000000106a1d1819 */ /* 0x000fe400000006ff */
[----:B------:R-:W-:Y:S01]  /*2e10*/  F2FP.BF16.F32.PACK_AB R250, RZ, R26 ;  /* 0x0000001afffa723e */ /* 0x000fe200000010ff */
[----:B0-----:R-:W-:Y:S01]  /*2e20*/  @P1 FMUL.FTZ R28, R27, R28 ;  /* 0x0000001c1b1c1220 */ /* 0x001fe20000410000 */
[----:B------:R-:W-:-:S04]  /*2e30*/  IMAD.U32 R27, R38, 0x10000, RZ ;  /* 0x00010000261b7824 */ /* 0x000fc800078e00ff */
        /* <DEDUP_REMOVED lines=11> */
[----:B------:R-:W-:-:S05]  /*2ef0*/  SHF.L.U32 R29, R39, 0x10, RZ ;  /* 0x00000010271d7819 */ /* 0x000fca00000006ff */
[----:B------:R-:W-:Y:S01]  /*2f00*/  @P1 FFMA.FTZ R29, R30, R140, R29 ;  /* 0x0000008c1e1d1223 */ /* 0x000fe2000001001d */
[----:B------:R-:W-:Y:S01]  /*2f10*/  PRMT R30, R39, 0x7632, R30 ;  /* 0x00007632271e7816 */ /* 0x000fe2000000001e */
[----:B------:R-:W0:Y:S03]  /*2f20*/  @P1 LDC R140, c[0x0][0x40c] ;  /* 0x00010300ff8c1b82 */ /* 0x000e260000000800 */
[----:B------:R-:W-:Y:S02]  /*2f30*/  SHF.L.U32 R30, R30, 0x10, RZ ;  /* 0x000000101e1e7819 */ /* 0x000fe400000006ff */
[----:B------:R-:W-:Y:S01]  /*2f40*/  F2FP.BF16.F32.PACK_AB R180, RZ, R29 ;  /* 0x0000001dffb4723e */ /* 0x000fe200000010ff */
[----:B0-----:R-:W-:Y:S01]  /*2f50*/  @P1 FMUL.FTZ R140, R141, R140 ;  /* 0x0000008c8d8c1220 */ /* 0x001fe20000410000 */
[----:B------:R-:W-:-:S05]  /*2f60*/  @P1 SHF.L.U32 R141, R194, 0x10, RZ ;  /* 0x00000010c28d1819 */ /* 0x000fca00000006ff */
        /* <DEDUP_REMOVED lines=8> */
.L_x_383:
[----:B--2---:R-:W2:Y:S01]  /*2ff0*/  @P0 LDC R24, c[0x0][0x40c] ;  /* 0x00010300ff180b82 */ /* 0x004ea20000000800 */
[----:B-----5:R-:W-:Y:S01]  /*3000*/  @P0 SHF.L.U32 R23, R40, 0x10, RZ ;  /* 0x0000001028170819 */ /* 0x020fe200000006ff */
[----:B------:R-:W-:Y:S01]  /*3010*/  @P0 IMAD.U32 R27, R191, 0x10000, RZ ;  /* 0x00010000bf1b0824 */ /* 0x000fe200078e00ff */
[----:B------:R-:W-:Y:S02]  /*3020*/  @P0 SHF.L.U32 R26, R104, 0x10, RZ ;  /* 0x00000010681a0819 */ /* 0x000fe400000006ff */
[----:B------:R-:W-:Y:S02]  /*3030*/  @P0 SHF.L.U32 R28, R105, 0x10, RZ ;  /* 0x00000010691c0819 */ /* 0x000fe400000006ff */
[----:B------:R-:W-:Y:S01]  /*3040*/  @P0 SHF.L.U32 R29, R192, 0x10, RZ ;  /* 0x00000010c01d0819 */ /* 0x000fe200000006ff */
[----:B------:R-:W3:Y:S01]  /*3050*/  @P0 LDC R25, c[0x0][0x40c] ;  /* 0x00010300ff190b82 */ /* 0x000ee20000000800 */
[----:B------:R-:W-:Y:S02]  /*3060*/  @P0 SHF.L.U32 R30, R106, 0x10, RZ ;  /* 0x000000106a1e0819 */ /* 0x000fe400000006ff */
[----:B01----:R-:W-:-:S05]  /*3070*/  @P0 SHF.L.U32 R141, R107, 0x10, RZ ;  /* 0x000000106b8d0819 */ /* 0x003fca00000006ff */
[----:B------:R-:W0:Y:S01]  /*3080*/  @P0 LDC R140, c[0x0][0x40c] ;  /* 0x00010300ff8c0b82 */ /* 0x000e220000000800 */
[----:B--2---:R-:W-:Y:S01]  /*3090*/  @P0 FMUL.FTZ R24, R23, R24 ;  /* 0x0000001817180220 */ /* 0x004fe20000410000 */
[----:B------:R-:W-:-:S03]  /*30a0*/  IMAD.MOV.U32 R23, RZ, RZ, RZ ;  /* 0x000000ffff177224 */ /* 0x000fc600078e00ff */
[----:B------:R-:W-:Y:S01]  /*30b0*/  @P0 FMUL.FTZ R23, R24, R26 ;  /* 0x0000001a18170220 */ /* 0x000fe20000410000 */
[----:B------:R-:W-:Y:S02]  /*30c0*/  @P0 PRMT R24, R40, 0x7632, R24 ;  /* 0x0000763228180816 */ /* 0x000fe40000000018 */
[----:B------:R-:W1:Y:S02]  /*30d0*/  @P0 LDC R26, c[0x0][0x40c] ;  /* 0x00010300ff1a0b82 */ /* 0x000e640000000800 */
[----:B------:R-:W-:-:S05]  /*30e0*/  @P0 SHF.L.U32 R24, R24, 0x10, RZ ;  /* 0x0000001018180819 */ /* 0x000fca00000006ff */
[----:B---3--:R-:W-:Y:S01]  /*30f0*/  @P0 FMUL.FTZ R25, R24, R25 ;  /* 0x0000001918190220 */ /* 0x008fe20000410000 */
        /* <DEDUP_REMOVED lines=8> */
[----:B------:R-:W-:Y:S01]  /*3180*/  @P0 PRMT R26, R41, 0x7632, R26 ;  /* 0x00007632291a0816 */ /* 0x000fe2000000001a */
[----:B------:R-:W1:Y:S04]  /*3190*/  @P0 LDC R28, c[0x0][0x40c] ;  /* 0x00010300ff1c0b82 */ /* 0x000e680000000800 */
[----:B------:R-:W-:-:S04]  /*31a0*/  @P0 IMAD.U32 R26, R26, 0x10000, RZ ;  /* 0x000100001a1a0824 */ /* 0x000fc800078e00ff */
[----:B--2---:R-:W-:Y:S01]  /*31b0*/  @P0 FMUL.FTZ R27, R26, R27 ;  /* 0x0000001b1a1b0220 */ /* 0x004fe20000410000 */
[----:B------:R-:W-:-:S03]  /*31c0*/  MOV R26, RZ ;  /* 0x000000ff001a7202 */ /* 0x000fc60000000f00 */
        /* <DEDUP_REMOVED lines=8> */
[----:B------:R-:W-:-:S03]  /*3250*/  @P0 IMAD.U32 R30, R193, 0x10000, RZ ;  /* 0x00010000c11e0824 */ /* 0x000fc600078e00ff */
[----:B------:R-:W-:Y:S02]  /*3260*/  @P0 SHF.L.U32 R28, R28, 0x10, RZ ;  /* 0x000000101c1c0819 */ /* 0x000fe400000006ff */
[----:B------:R-:W-:-:S03]  /*3270*/  F2FP.BF16.F32.PACK_AB R142, RZ, R27 ;  /* 0x0000001bff8e723e */ /* 0x000fc600000010ff */
[----:B--2---:R-:W-:Y:S01]  /*3280*/  @P0 FMUL.FTZ R29, R28, R29 ;  /* 0x0000001d1c1d0220 */ /* 0x004fe20000410000 */
[----:B------:R-:W-:-:S03]  /*3290*/  HFMA2 R28, -RZ, RZ, 0, 0 ;  /* 0x00000000ff1c7431 */ /* 0x000fc600000001ff */
[----:B------:R-:W-:Y:S01]  /*32a0*/  @P0 FMUL.FTZ R28, R30, R29 ;  /* 0x0000001d1e1c0220 */ /* 0x000fe20000410000 */
[----:B------:R-:W-:Y:S01]  /*32b0*/  @P0 SHF.L.U32 R29, R43, 0x10, RZ ;  /* 0x000000102b1d0819 */ /* 0x000fe200000006ff */
[----:B------:R-:W1:Y:S03]  /*32c0*/  @P0 LDC R30, c[0x0][0x40c] ;  /* 0x00010300ff1e0b82 */ /* 0x000e660000000800 */
[----:B------:R-:W-:Y:S01]  /*32d0*/  F2FP.BF16.F32.PACK_AB R181, RZ, R28 ;  /* 0x0000001cffb5723e */ /* 0x000fe200000010ff */
[----:B0-----:R-:W-:Y:S01]  /*32e0*/  @P0 FMUL.FTZ R140, R29, R140 ;  /* 0x0000008c1d8c0220 */ /* 0x001fe20000410000 */
[----:B------:R-:W-:Y:S02]  /*32f0*/  MOV R29, RZ ;  /* 0x000000ff001d7202 */ /* 0x000fe40000000f00 */
[----:B------:R-:W-:Y:S01]  /*3300*/  PRMT R142, R142, 0x5410, R181 ;  /* 0x000054108e8e7816 */ /* 0x000fe200000000b5 */
[----:B------:R-:W-:Y:S01]  /*3310*/  @P0 FMUL.FTZ R29, R140, R141 ;  /* 0x0000008d8c1d0220 */ /* 0x000fe20000410000 */
[----:B------:R-:W-:-:S02]  /*3320*/  @P0 PRMT R140, R43, 0x7632, R140 ;  /* 0x000076322b8c0816 */ /* 0x000fc4000000008c */
[----:B------:R-:W-:Y:S02]  /*3330*/  @P0 SHF.L.U32 R141, R194, 0x10, RZ ;  /* 0x00000010c28d0819 */ /* 0x000fe400000006ff */
[----:B------:R-:W-:Y:S01]  /*3340*/  F2FP.BF16.F32.PACK_AB R180, RZ, R29 ;  /* 0x0000001dffb4723e */ /* 0x000fe200000010ff */
[----:B------:R-:W-:-:S04]  /*3350*/  @P0 IMAD.U32 R140, R140, 0x10000, RZ ;  /* 0x000100008c8c0824 */ /* 0x000fc800078e00ff */
        /* <DEDUP_REMOVED lines=9> */
.L_x_384:
[----:B------:R-:W0:Y:S01]  /*33f0*/  LDC.64 R180, c[0x0][0x3a8] ;  /* 0x0000ea00ffb47b82 */ /* 0x000e220000000a00 */
[----:B------:R-:W-:Y:S01]  /*3400*/  IADD3 R190, PT, PT, R190, 0x20, RZ ;  /* 0x00000020bebe7810 */ /* 0x000fe20007ffe0ff */
[----:B0-----:R-:W-:-:S04]  /*3410*/  IMAD.WIDE.U32 R180, R188, 0x10, R180 ;  /* 0x00000010bcb47825 */ /* 0x001fc800078e00b4 */
[----:B------:R-:W-:Y:S01]  /*3420*/  VIADD R188, R188, 0x20 ;  /* 0x00000020bcbc7836 */ /* 0x000fe20000000000 */
[----:B------:R2:W-:Y:S06]  /*3430*/  STG.E.128 desc[UR6][R180.64], R140 ;  /* 0x0000008cb4007986 */ /* 0x0005ec000c101d06 */
.L_x_382:
[----:B------:R-:W-:Y:S05]  /*3440*/  BSYNC.RECONVERGENT B0 ;  /* 0x0000000000007941 */ /* 0x000fea0003800200 */
.L_x_381:
[----:B------:R-:W-:Y:S01]  /*3450*/  ISETP.GE.U32.AND P1, PT, R2, 0x80, PT ;  /* 0x000000800200780c */ /* 0x000fe20003f26070 */
[----:B------:R-:W-:Y:S01]  /*3460*/  BSSY.RECONVERGENT B0, `(.L_x_385) ;  /* 0x000009a000007945 */ /* 0x000fe20003800200 */
[----:B------:R-:W-:-:S11]  /*3470*/  LOP3.LUT R22, R22, 0xffffffbf, RZ, 0xc0, !PT ;  /* 0xffffffbf16167812 */ /* 0x000fd600078ec0ff */
[----:B------:R-:W-:Y:S01]  /*3480*/  @P1 LOP3.LUT R22, R22, 0x40, RZ, 0xfc, !PT ;  /* 0x0000004016161812 */ /* 0x000fe200078efcff */
[----:B------:R-:W-:Y:S06]  /*3490*/  @!P1 BRA `(.L_x_386) ;  /* 0x0000000800589947 */ /* 0x000fec0003800000 */
[----:B------:R-:W3:Y:S01]  /*34a0*/  @P0 LDC.64 R32, c[0x0][0x390] ;  /* 0x0000e400ff200b82 */ /* 0x000ee20000000a00 */
[----:B------:R-:W-:-:S04]  /*34b0*/  ISETP.NE.U32.AND P1, PT, RZ, UR4, PT ;  /* 0x00000004ff007c0c */ /* 0x000fc8000bf25070 */
[----:B------:R-:W-:Y:S01]  /*34c0*/  ISETP.NE.AND.EX P1, PT, RZ, UR5, PT, P1 ;  /* 0x00000005ff007c0c */ /* 0x000fe2000bf25310 */
[----:B---3--:R-:W-:-:S05]  /*34d0*/  @P0 IMAD.WIDE.U32 R32, R190, 0x10, R32 ;  /* 0x00000010be200825 */ /* 0x008fca00078e0020 */
[----:B------:R3:W5:Y:S07]  /*34e0*/  @P0 LDG.E.128 R40, desc[UR6][R32.64] ;  /* 0x0000000620280981 */ /* 0x00076e000c1e1d00 */
[----:B---3--:R-:W3:Y:S02]  /*34f0*/  @P1 LDC.64 R32, c[0x0][0x3a0] ;  /* 0x0000e800ff201b82 */ /* 0x008ee40000000a00 */
[----:B---3--:R-:W-:-:S05]  /*3500*/  @P1 IMAD.WIDE.U32 R32, R188, 0x10, R32 ;  /* 0x00000010bc201825 */ /* 0x008fca00078e0020 */
[----:B------:R3:W5:Y:S01]  /*3510*/  @P1 LDG.E.128 R36, desc[UR6][R32.64] ;  /* 0x0000000620241981 */ /* 0x000762000c1e1d00 */
[----:B------:R-:W-:Y:S05]  /*3520*/  @!P1 BRA `(.L_x_387) ;  /* 0x0000000400249947 */ /* 0x000fea0003800000 */
[----:B------:R-:W-:Y:S02]  /*3530*/  ISETP.GT.AND P1, PT, R189, RZ, PT ;  /* 0x000000ffbd00720c */ /* 0x000fe40003f24270 */
[----:B012--5:R-:W-:-:S04]  /*3540*/  PRMT R143, R38, 0x7632, R143 ;  /* 0x00007632268f7816 */ /* 0x027fc8000000008f */
[----:B------:R-:W-:-:S07]  /*3550*/  SHF.L.U32 R143, R143, 0x10, RZ ;  /* 0x000000108f8f7819 */ /* 0x000fce00000006ff */
[----:B---3--:R-:W0:Y:S01]  /*3560*/  @P1 LDC R32, c[0x0][0x40c] ;  /* 0x00010300ff201b82 */ /* 0x008e220000000800 */
[----:B------:R-:W-:Y:S02]  /*3570*/  @P1 SHF.L.U32 R31, R40, 0x10, RZ ;  /* 0x00000010281f1819 */ /* 0x000fe400000006ff */
[----:B------:R-:W-:Y:S02]  /*3580*/  @P1 SHF.L.U32 R34, R92, 0x10, RZ ;  /* 0x000000105c221819 */ /* 0x000fe400000006ff */
[----:B------:R-:W-:Y:S02]  /*3590*/  @P1 PRMT R35, R40, 0x7632, R35 ;  /* 0x0000763228231816 */ /* 0x000fe40000000023 */
[----:B------:R-:W-:Y:S01]  /*35a0*/  @P1 SHF.L.U32 R140, R93, 0x10, RZ ;  /* 0x000000105d8c1819 */ /* 0x000fe200000006ff */
[----:B------:R-:W1:Y:S01]  /*35b0*/  @P1 LDC R33, c[0x0][0x40c] ;  /* 0x00010300ff211b82 */ /* 0x000e620000000800 */
[----:B------:R-:W-:Y:S01]  /*35c0*/  @P1 PRMT R141, R41, 0x7632, R141 ;  /* 0x00007632298d1816 */ /* 0x000fe2000000008d */
[----:B------:R-:W-:Y:S01]  /*35d0*/  @P1 IMAD.U32 R35, R35, 0x10000, RZ ;  /* 0x0001000023231824 */ /* 0x000fe200078e00ff */
[----:B------:R-:W-:-:S02]  /*35e0*/  @P1 SHF.L.U32 R142, R94, 0x10, RZ ;  /* 0x000000105e8e1819 */ /* 0x000fc400000006ff */
[----:B------:R-:W-:Y:S02]  /*35f0*/  @P1 SHF.L.U32 R141, R141, 0x10, RZ ;  /* 0x000000108d8d1819 */ /* 0x000fe400000006ff */
[----:B------:R-:W-:Y:S01]  /*3600*/  @!P1 MOV R144, R143 ;  /* 0x0000008f00909202 */ /* 0x000fe20000000f00 */
[----:B0-----:R-:W-:Y:S01]  /*3610*/  @P1 FMUL.FTZ R32, R31, R32 ;  /* 0x000000201f201220 */ /* 0x001fe20000410000 */
[----:B------:R-:W-:-:S05]  /*3620*/  SHF.L.U32 R31, R36, 0x10, RZ ;  /* 0x00000010241f7819 */ /* 0x000fca00000006ff */
[----:B------:R-:W-:Y:S01]  /*3630*/  @P1 FFMA.FTZ R31, R32, R34, R31 ;  /* 0x00000022201f1223 */ /* 0x000fe2000001001f */
[----:B------:R-:W-:Y:S01]  /*3640*/  PRMT R32, R36, 0x7632, R32 ;  /* 0x0000763224207816 */ /* 0x000fe20000000020 */
[----:B------:R-:W0:Y:S01]  /*3650*/  @P1 LDC R34, c[0x0][0x40c] ;  /* 0x00010300ff221b82 */ /* 0x000e220000000800 */
[----:B-1----:R-:W-:Y:S01]  /*3660*/  @P1 FMUL.FTZ R33, R35, R33 ;  /* 0x0000002123211220 */ /* 0x002fe20000410000 */
[----:B------:R-:W-:Y:S02]  /*3670*/  @P1 SHF.L.U32 R35, R195, 0x10, RZ ;  /* 0x00000010c3231819 */ /* 0x000fe400000006ff */
[----:B------:R-:W-:-:S05]  /*3680*/  SHF.L.U32 R32, R32, 0x10, RZ ;  /* 0x0000001020207819 */ /* 0x000fca00000006ff */
[----:B------:R-:W-:Y:S01]  /*3690*/  @P1 FFMA.FTZ R32, R33, R35, R32 ;  /* 0x0000002321201223 */ /* 0x000fe20000010020 */
[----:B------:R-:W-:Y:S01]  /*36a0*/  @P1 SHF.L.U32 R33, R41, 0x10, RZ ;  /* 0x0000001029211819 */ /* 0x000fe200000006ff */
[----:B------:R-:W1:Y:S03]  /*36b0*/  @P1 LDC R35, c[0x0][0x40c] ;  /* 0x00010300ff231b82 */ /* 0x000e660000000800 */
[----:B------:R-:W-:Y:S01]  /*36c0*/  F2FP.BF16.F32.PACK_AB R251, RZ, R32 ;  /* 0x00000020fffb723e */ /* 0x000fe200000010ff */
[----:B0-----:R-:W-:Y:S01]  /*36d0*/  @P1 FMUL.FTZ R34, R33, R34 ;  /* 0x0000002221221220 */ /* 0x001fe20000410000 */
[----:B------:R-:W-:-:S04]  /*36e0*/  IMAD.U32 R33, R37, 0x10000, RZ ;  /* 0x0001000025217824 */ /* 0x000fc800078e00ff */
[----:B------:R-:W-:Y:S01]  /*36f0*/  @P1 FFMA.FTZ R33, R34, R140, R33 ;  /* 0x0000008c22211223 */ /* 0x000fe20000010021 */
[----:B------:R-:W-:Y:S01]  /*3700*/  PRMT R34, R37, 0x7632, R34 ;  /* 0x0000763225227816 */ /* 0x000fe20000000022 */
[----:B------:R-:W0:Y:S03]  /*3710*/  @P1 LDC R140, c[0x0][0x40c] ;  /* 0x00010300ff8c1b82 */ /* 0x000e260000000800 */
[----:B------:R-:W-:Y:S01]  /*3720*/  SHF.L.U32 R34, R34, 0x10, RZ ;  /* 0x0000001022227819 */ /* 0x000fe200000006ff */
[----:B-1----:R-:W-:Y:S01]  /*3730*/  @P1 FMUL.FTZ R35, R141, R35 ;  /* 0x000000238d231220 */ /* 0x002fe20000410000 */
[----:B------:R-:W-:-:S04]  /*3740*/  @P1 IMAD.U32 R141, R196, 0x10000, RZ ;  /* 0x00010000c48d1824 */ /* 0x000fc800078e00ff */
[----:B------:R-:W-:Y:S01]  /*3750*/  @P1 FFMA.FTZ R34, R35, R141, R34 ;  /* 0x0000008d23221223 */ /* 0x000fe20000010022 */
[----:B------:R-:W-:Y:S01]  /*3760*/  @P1 SHF.L.U32 R35, R42, 0x10, RZ ;  /* 0x000000102a231819 */ /* 0x000fe200000006ff */
[----:B------:R-:W1:Y:S03]  /*3770*/  @P1 LDC R141, c[0x0][0x40c] ;  /* 0x00010300ff8d1b82 */ /* 0x000e660000000800 */
[----:B------:R-:W-:Y:S01]  /*3780*/  F2FP.BF16.F32.PACK_AB R250, RZ, R34 ;  /* 0x00000022fffa723e */ /* 0x000fe200000010ff */
[----:B0-----:R-:W-:Y:S01]  /*3790*/  @P1 FMUL.FTZ R140, R35, R140 ;  /* 0x0000008c238c1220 */ /* 0x001fe20000410000 */
[----:B------:R-:W-:-:S05]  /*37a0*/  SHF.L.U32 R35, R38, 0x10, RZ ;  /* 0x0000001026237819 */ /* 0x000fca00000006ff */
[----:B------:R-:W-:Y:S01]  /*37b0*/  @P1 FFMA.FTZ R35, R140, R142, R35 ;  /* 0x0000008e8c231223 */ /* 0x000fe20000010023 */
[----:B------:R-:W-:Y:S01]  /*37c0*/  @P1 PRMT R142, R42, 0x7632, R142 ;  /* 0x000076322a8e1816 */ /* 0x000fe2000000008e */
[----:B------:R-:W0:Y:S04]  /*37d0*/  @P1 LDC R140, c[0x0][0x40c] ;  /* 0x00010300ff8c1b82 */ /* 0x000e280000000800 */
[----:B------:R-:W-:-:S04]  /*37e0*/  @P1 IMAD.U32 R142, R142, 0x10000, RZ ;  /* 0x000100008e8e1824 */ /* 0x000fc800078e00ff */
[----:B-1----:R-:W-:Y:S01]  /*37f0*/  @P1 FMUL.FTZ R141, R142, R141 ;  /* 0x0000008d8e8d1220 */ /* 0x002fe20000410000 */
[----:B------:R-:W-:-:S05]  /*3800*/  @P1 SHF.L.U32 R142, R197, 0x10, RZ ;  /* 0x00000010c58e1819 */ /* 0x000fca00000006ff */
[----:B------:R-:W-:Y:S01]  /*3810*/  @P1 FFMA.FTZ R144, R141, R142, R143 ;  /* 0x0000008e8d901223 */ /* 0x000fe2000001008f */
[----:B------:R-:W-:Y:S01]  /*3820*/  @P1 IMAD.U32 R141, R43, 0x10000, RZ ;  /* 0x000100002b8d1824 */ /* 0x000fe200078e00ff */
[----:B------:R-:W-:-:S03]  /*3830*/  SHF.L.U32 R142, R39, 0x10, RZ ;  /* 0x00000010278e7819 */ /* 0x000fc600000006ff */
[----:B------:R-:W-:Y:S02]  /*3840*/  F2FP.BF16.F32.PACK_AB R181, RZ, R144 ;  /* 0x00000090ffb5723e */ /* 0x000fe400000010ff */
[----:B------:R-:W-:Y:S01]  /*3850*/  @!P1 MOV R145, R142 ;  /* 0x0000008e00919202 */ /* 0x000fe20000000f00 */
[----:B0-----:R-:W-:Y:S01]  /*3860*/  @P1 FMUL.FTZ R140, R141, R140 ;  /* 0x0000008c8d8c1220 */ /* 0x001fe20000410000 */
[----:B------:R-:W-:-:S05]  /*3870*/  @P1 SHF.L.U32 R141, R95, 0x10, RZ ;  /* 0x000000105f8d1819 */ /* 0x000fca00000006ff */
[--C-:B------:R-:W-:Y:S01]  /*3880*/  @P1 FFMA.FTZ R145, R140, R141, R142.reuse ;  /* 0x0000008d8c911223 */ /* 0x100fe2000001008e */
[----:B------:R-:W-:Y:S01]  /*3890*/  @P1 PRMT R141, R43, 0x7632, R141 ;  /* 0x000076322b8d1816 */ /* 0x000fe2000000008d */
[----:B------:R-:W0:Y:S01]  /*38a0*/  @P1 LDC R140, c[0x0][0x40c] ;  /* 0x00010300ff8c1b82 */ /* 0x000e220000000800 */
[----:B------:R-:W-:Y:S02]  /*38b0*/  PRMT R142, R39, 0x7632, R142 ;  /* 0x00007632278e7816 */ /* 0x000fe4000000008e */
[----:B------:R-:W-:Y:S01]  /*38c0*/  F2FP.BF16.F32.PACK_AB R180, RZ, R145 ;  /* 0x00000091ffb4723e */ /* 0x000fe200000010ff */
[----:B------:R-:W-:Y:S01]  /*38d0*/  @P1 IMAD.U32 R141, R141, 0x10000, RZ ;  /* 0x000100008d8d1824 */ /* 0x000fe200078e00ff */
[----:B------:R-:W-:-:S04]  /*38e0*/  SHF.L.U32 R142, R142, 0x10, RZ ;  /* 0x000000108e8e7819 */ /* 0x000fc800000006ff */
[----:B------:R-:W-:Y:S01]  /*38f0*/  @!P1 MOV R146, R142 ;  /* 0x0000008e00929202 */ /* 0x000fe20000000f00 */
[----:B0-----:R-:W-:Y:S01]  /*3900*/  @P1 FMUL.FTZ R140, R141, R140 ;  /* 0x0000008c8d8c1220 */ /* 0x001fe20000410000 */
[----:B------:R-:W-:-:S05]  /*3910*/  @P1 SHF.L.U32 R141, R198, 0x10, RZ ;  /* 0x00000010c68d1819 */ /* 0x000fca00000006ff */
[----:B------:R-:W-:Y:S01]  /*3920*/  @P1 FFMA.FTZ R146, R140, R141, R142 ;  /* 0x0000008d8c921223 */ /* 0x000fe2000001008e */
        /* <DEDUP_REMOVED lines=9> */
.L_x_387:
[----:B---3--:R-:W3:Y:S01]  /*39c0*/  @P0 LDC R32, c[0x0][0x40c] ;  /* 0x00010300ff200b82 */ /* 0x008ee20000000800 */
[----:B-----5:R-:W-:Y:S01]  /*39d0*/  @P0 IMAD.U32 R31, R40, 0x10000, RZ ;  /* 0x00010000281f0824 */ /* 0x020fe200078e00ff */
[----:B------:R-:W-:Y:S01]  /*39e0*/  @P0 SHF.L.U32 R34, R92, 0x10, RZ ;  /* 0x000000105c220819 */ /* 0x000fe200000006ff */
[----:B012---:R-:W-:Y:S01]  /*39f0*/  @P0 IMAD.U32 R140, R93, 0x10000, RZ ;  /* 0x000100005d8c0824 */ /* 0x007fe200078e00ff */
[----:B------:R-:W-:Y:S02]  /*3a00*/  @P0 SHF.L.U32 R35, R195, 0x10, RZ ;  /* 0x00000010c3230819 */ /* 0x000fe400000006ff */
[----:B------:R-:W-:Y:S02]  /*3a10*/  CS2R R144, SRZ ;  /* 0x0000000000907805 */ /* 0x000fe4000001ff00 */
[----:B------:R-:W-:Y:S01]  /*3a20*/  @P0 SHF.L.U32 R142, R94, 0x10, RZ ;  /* 0x000000105e8e0819 */ /* 0x000fe200000006ff */
[----:B------:R-:W-:Y:S01]  /*3a30*/  IMAD.MOV.U32 R146, RZ, RZ, RZ ;  /* 0x000000ffff927224 */ /* 0x000fe200078e00ff */
[----:B------:R-:W0:Y:S08]  /*3a40*/  @P0 LDC R33, c[0x0][0x40c] ;  /* 0x00010300ff210b82 */ /* 0x000e300000000800 */
[----:B------:R-:W1:Y:S01]  /*3a50*/  @P0 LDC R141, c[0x0][0x40c] ;  /* 0x00010300ff8d0b82 */ /* 0x000e620000000800 */
[----:B---3--:R-:W-:Y:S01]  /*3a60*/  @P0 FMUL.FTZ R32, R31, R32 ;  /* 0x000000201f200220 */ /* 0x008fe20000410000 */
[----:B------:R-:W-:-:S03]  /*3a70*/  HFMA2 R31, -RZ, RZ, 0, 0 ;  /* 0x00000000ff1f7431 */ /* 0x000fc600000001ff */
[----:B------:R-:W-:Y:S01]  /*3a80*/  @P0 FMUL.FTZ R31, R32, R34 ;  /* 0x00000022201f0220 */ /* 0x000fe20000410000 */
[----:B------:R-:W-:Y:S02]  /*3a90*/  @P0 PRMT R32, R40, 0x7632, R32 ;  /* 0x0000763228200816 */ /* 0x000fe40000000020 */
[----:B------:R-:W2:Y:S02]  /*3aa0*/  @P0 LDC R34, c[0x0][0x40c] ;  /* 0x00010300ff220b82 */ /* 0x000ea40000000800 */
[----:B------:R-:W-:-:S05]  /*3ab0*/  @P0 SHF.L.U32 R32, R32, 0x10, RZ ;  /* 0x0000001020200819 */ /* 0x000fca00000006ff */
[----:B0-----:R-:W-:Y:S01]  /*3ac0*/  @P0 FMUL.FTZ R33, R32, R33 ;  /* 0x0000002120210220 */ /* 0x001fe20000410000 */
[----:B------:R-:W-:-:S03]  /*3ad0*/  IMAD.MOV.U32 R32, RZ, RZ, RZ ;  /* 0x000000ffff207224 */ /* 0x000fc600078e00ff */
[----:B------:R-:W-:Y:S01]  /*3ae0*/  @P0 FMUL.FTZ R32, R35, R33 ;  /* 0x0000002123200220 */ /* 0x000fe20000410000 */
[----:B------:R-:W-:Y:S01]  /*3af0*/  @P0 SHF.L.U32 R33, R41, 0x10, RZ ;  /* 0x0000001029210819 */ /* 0x000fe200000006ff */
[----:B------:R-:W0:Y:S03]  /*3b00*/  @P0 LDC R35, c[0x0][0x40c] ;  /* 0x00010300ff230b82 */ /* 0x000e260000000800 */
[----:B------:R-:W-:Y:S01]  /*3b10*/  F2FP.BF16.F32.PACK_AB R251, RZ, R32 ;  /* 0x00000020fffb723e */ /* 0x000fe200000010ff */
[----:B--2---:R-:W-:Y:S01]  /*3b20*/  @P0 FMUL.FTZ R34, R33, R34 ;  /* 0x0000002221220220 */ /* 0x004fe20000410000 */
[----:B------:R-:W-:-:S03]  /*3b30*/  MOV R33, RZ ;  /* 0x000000ff00217202 */ /* 0x000fc60000000f00 */
[----:B------:R-:W-:Y:S01]  /*3b40*/  @P0 FMUL.FTZ R33, R34, R140 ;  /* 0x0000008c22210220 */ /* 0x000fe20000410000 */
[----:B------:R-:W-:Y:S02]  /*3b50*/  @P0 PRMT R34, R41, 0x7632, R34 ;  /* 0x0000763229220816 */ /* 0x000fe40000000022 */
[----:B------:R-:W-:Y:S02]  /*3b60*/  @P0 SHF.L.U32 R140, R196, 0x10, RZ ;  /* 0x00000010c48c0819 */ /* 0x000fe400000006ff */
[----:B------:R-:W-:-:S05]  /*3b70*/  @P0 SHF.L.U32 R34, R34, 0x10, RZ ;  /* 0x0000001022220819 */ /* 0x000fca00000006ff */
[----:B0-----:R-:W-:Y:S01]  /*3b80*/  @P0 FMUL.FTZ R35, R34, R35 ;  /* 0x0000002322230220 */ /* 0x001fe20000410000 */
[----:B------:R-:W-:-:S03]  /*3b90*/  HFMA2 R34, -RZ, RZ, 0, 0 ;  /* 0x00000000ff227431 */ /* 0x000fc600000001ff */
[----:B------:R-:W-:Y:S01]  /*3ba0*/  @P0 FMUL.FTZ R34, R140, R35 ;  /* 0x000000238c220220 */ /* 0x000fe20000410000 */
[C---:B------:R-:W-:Y:S01]  /*3bb0*/  @P0 IMAD.U32 R35, R42.reuse, 0x10000, RZ ;  /* 0x000100002a230824 */ /* 0x040fe200078e00ff */
[----:B------:R-:W0:Y:S03]  /*3bc0*/  @P0 LDC R140, c[0x0][0x40c] ;  /* 0x00010300ff8c0b82 */ /* 0x000e260000000800 */
[----:B-1----:R-:W-:Y:S01]  /*3bd0*/  @P0 FMUL.FTZ R141, R35, R141 ;  /* 0x0000008d238d0220 */ /* 0x002fe20000410000 */
[----:B------:R-:W-:Y:S02]  /*3be0*/  MOV R35, RZ ;  /* 0x000000ff00237202 */ /* 0x000fe40000000f00 */
[----:B------:R-:W-:Y:S01]  /*3bf0*/  F2FP.BF16.F32.PACK_AB R250, RZ, R34 ;  /* 0x00000022fffa723e */ /* 0x000fe200000010ff */
[----:B------:R-:W-:Y:S01]  /*3c00*/  @P0 FMUL.FTZ R35, R141, R142 ;  /* 0x0000008e8d230220 */ /* 0x000fe20000410000 */
[----:B------:R-:W-:Y:S01]  /*3c10*/  @P0 PRMT R142, R42, 0x7632, R142 ;  /* 0x000076322a8e0816 */ /* 0x000fe2000000008e */
[----:B------:R-:W1:Y:S03]  /*3c20*/  @P0 LDC R141, c[0x0][0x40c] ;  /* 0x00010300ff8d0b82 */ /* 0x000e660000000800 */
[----:B------:R-:W-:-:S05]  /*3c30*/  @P0 SHF.L.U32 R142, R142, 0x10, RZ ;  /* 0x000000108e8e0819 */ /* 0x000fca00000006ff */
[----:B0-----:R-:W-:Y:S01]  /*3c40*/  @P0 FMUL.FTZ R140, R142, R140 ;  /* 0x0000008c8e8c0220 */ /* 0x001fe20000410000 */
[----:B------:R-:W-:-:S04]  /*3c50*/  @P0 IMAD.U32 R142, R197, 0x10000, RZ ;  /* 0x00010000c58e0824 */ /* 0x000fc800078e00ff */
[----:B------:R-:W-:Y:S01]  /*3c60*/  @P0 FMUL.FTZ R144, R142, R140 ;  /* 0x0000008c8e900220 */ /* 0x000fe20000410000 */
[----:B------:R-:W-:Y:S01]  /*3c70*/  @P0 SHF.L.U32 R142, R43, 0x10, RZ ;  /* 0x000000102b8e0819 */ /* 0x000fe200000006ff */
[----:B------:R-:W0:Y:S03]  /*3c80*/  @P0 LDC R140, c[0x0][0x40c] ;  /* 0x00010300ff8c0b82 */ /* 0x000e260000000800 */
[----:B------:R-:W-:Y:S01]  /*3c90*/  F2FP.BF16.F32.PACK_AB R181, RZ, R144 ;  /* 0x00000090ffb5723e */ /* 0x000fe200000010ff */
[----:B-1----:R-:W-:Y:S01]  /*3ca0*/  @P0 FMUL.FTZ R141, R142, R141 ;  /* 0x0000008d8e8d0220 */ /* 0x002fe20000410000 */
[----:B------:R-:W-:-:S05]  /*3cb0*/  @P0 SHF.L.U32 R142, R95, 0x10, RZ ;  /* 0x000000105f8e0819 */ /* 0x000fca00000006ff */
[----:B------:R-:W-:Y:S01]  /*3cc0*/  @P0 FMUL.FTZ R145, R141, R142 ;  /* 0x0000008e8d910220 */ /* 0x000fe20000410000 */
[----:B------:R-:W-:Y:S02]  /*3cd0*/  @P0 PRMT R141, R43, 0x7632, R141 ;  /* 0x000076322b8d0816 */ /* 0x000fe4000000008d */
[----:B------:R-:W-:Y:S02]  /*3ce0*/  F2FP.BF16.F32.PACK_AB R142, RZ, R35 ;  /* 0x00000023ff8e723e */ /* 0x000fe400000010ff */
[----:B------:R-:W-:Y:S02]  /*3cf0*/  @P0 SHF.L.U32 R141, R141, 0x10, RZ ;  /* 0x000000108d8d0819 */ /* 0x000fe400000006ff */
[----:B------:R-:W-:Y:S02]  /*3d00*/  F2FP.BF16.F32.PACK_AB R180, RZ, R145 ;  /* 0x00000091ffb4723e */ /* 0x000fe400000010ff */
[----:B------:R-:W-:Y:S01]  /*3d10*/  PRMT R142, R142, 0x5410, R181 ;  /* 0x000054108e8e7816 */ /* 0x000fe200000000b5 */
[----:B0-----:R-:W-:Y:S01]  /*3d20*/  @P0 FMUL.FTZ R140, R141, R140 ;  /* 0x0000008c8d8c0220 */ /* 0x001fe20000410000 */
[----:B------:R-:W-:-:S05]  /*3d30*/  @P0 SHF.L.U32 R141, R198, 0x10, RZ ;  /* 0x00000010c68d0819 */ /* 0x000fca00000006ff */
[----:B------:R-:W-:Y:S01]  /*3d40*/  @P0 FMUL.FTZ R146, R141, R140 ;  /* 0x0000008c8d920220 */ /* 0x000fe20000410000 */
[----:B------:R-:W-:Y:S02]  /*3d50*/  F2FP.BF16.F32.PACK_AB R140, RZ, R31 ;  /* 0x0000001fff8c723e */ /* 0x000fe400000010ff */
[----:B------:R-:W-:Y:S02]  /*3d60*/  F2FP.BF16.F32.PACK_AB R141, RZ, R33 ;  /* 0x00000021ff8d723e */ /* 0x000fe400000010ff */
[----:B------:R-:W-:Y:S02]  /*3d70*/  F2FP.BF16.F32.PACK_AB R143, RZ, R146 ;  /* 0x00000092ff8f723e */ /* 0x000fe400000010ff */
[----:B------:R-:W-:Y:S02]  /*3d80*/  PRMT R140, R140, 0x5410, R251 ;  /* 0x000054108c8c7816 */ /* 0x000fe400000000fb */
[----:B------:R-:W-:Y:S02]  /*3d90*/  PRMT R141, R141, 0x5410, R250 ;  /* 0x000054108d8d7816 */ /* 0x000fe400000000fa */
[----:B------:R-:W-:-:S07]  /*3da0*/  PRMT R143, R180, 0x5410, R143 ;  /* 0x00005410b48f7816 */ /* 0x000fce000000008f */
.L_x_388:
[----:B------:R-:W0:Y:S01]  /*3db0*/  LDC.64 R180, c[0x0][0x3a8] ;  /* 0x0000ea00ffb47b82 */ /* 0x000e220000000a00 */
[----:B------:R-:W-:Y:S01]  /*3dc0*/  IADD3 R190, PT, PT, R190, 0x20, RZ ;  /* 0x00000020bebe7810 */ /* 0x000fe20007ffe0ff */
[C---:B0-----:R-:W-:Y:S01]  /*3dd0*/  IMAD.WIDE.U32 R180, R188.reuse, 0x10, R180 ;  /* 0x00000010bcb47825 */ /* 0x041fe200078e00b4 */
[----:B------:R-:W-:-:S04]  /*3de0*/  IADD3 R188, PT, PT, R188, 0x20, RZ ;  /* 0x00000020bcbc7810 */ /* 0x000fc80007ffe0ff */
[----:B------:R3:W-:Y:S03]  /*3df0*/  STG.E.128 desc[UR6][R180.64], R140 ;  /* 0x0000008cb4007986 */ /* 0x0007e6000c101d06 */
.L_x_386:
[----:B------:R-:W-:Y:S05]  /*3e00*/  BSYNC.RECONVERGENT B0 ;  /* 0x0000000000007941 */ /* 0x000fea0003800200 */
.L_x_385:
[----:B------:R-:W-:Y:S01]  /*3e10*/  ISETP.GE.U32.AND P1, PT, R2, 0xa0, PT ;  /* 0x000000a00200780c */ /* 0x000fe20003f26070 */
[----:B------:R-:W-:Y:S01]  /*3e20*/  BSSY.RECONVERGENT B0, `(.L_x_389) ;  /* 0x000009d000007945 */ /* 0x000fe20003800200 */
[----:B------:R-:W-:-:S11]  /*3e30*/  LOP3.LUT R22, R22, 0xffffffdf, RZ, 0xc0, !PT ;  /* 0xffffffdf16167812 */ /* 0x000fd600078ec0ff */
[----:B------:R-:W-:Y:S01]  /*3e40*/  @P1 LOP3.LUT R22, R22, 0x20, RZ, 0xfc, !PT ;  /* 0x0000002016161812 */ /* 0x000fe200078efcff */
[----:B------:R-:W-:Y:S06]  /*3e50*/  @!P1 BRA `(.L_x_390) ;  /* 0x0000000800649947 */ /* 0x000fec0003800000 */
[----:B0123--:R-:W0:Y:S01]  /*3e60*/  @P0 LDC.64 R140, c[0x0][0x390] ;  /* 0x0000e400ff8c0b82 */ /* 0x00fe220000000a00 */
[----:B------:R-:W-:-:S04]  /*3e70*/  ISETP.NE.U32.AND P1, PT, RZ, UR4, PT ;  /* 0x00000004ff007c0c */ /* 0x000fc8000bf25070 */
[----:B------:R-:W-:Y:S01]  /*3e80*/  ISETP.NE.AND.EX P1, PT, RZ, UR5, PT, P1 ;  /* 0x00000005ff007c0c */ /* 0x000fe2000bf25310 */
[----:B0-----:R-:W-:-:S05]  /*3e90*/  @P0 IMAD.WIDE.U32 R140, R190, 0x10, R140 ;  /* 0x00000010be8c0825 */ /* 0x001fca00078e008c */
[----:B------:R0:W5:Y:S07]  /*3ea0*/  @P0 LDG.E.128 R40, desc[UR6][R140.64] ;  /* 0x000000068c280981 */ /* 0x00016e000c1e1d00 */
[----:B0-----:R-:W0:Y:S02]  /*3eb0*/  @P1 LDC.64 R140, c[0x0][0x3a0] ;  /* 0x0000e800ff8c1b82 */ /* 0x001e240000000a00 */
[----:B0-----:R-:W-:-:S05]  /*3ec0*/  @P1 IMAD.WIDE.U32 R140, R188, 0x10, R140 ;  /* 0x00000010bc8c1825 */ /* 0x001fca00078e008c */
[----:B------:R0:W5:Y:S01]  /*3ed0*/  @P1 LDG.E.128 R36, desc[UR6][R140.64] ;  /* 0x000000068c241981 */ /* 0x000162000c1e1d00 */
[----:B------:R-:W-:Y:S05]  /*3ee0*/  @!P1 BRA `(.L_x_391) ;  /* 0x0000000400389947 */ /* 0x000fea0003800000 */
[----:B------:R-:W-:Y:S02]  /*3ef0*/  ISETP.GT.AND P1, PT, R189, RZ, PT ;  /* 0x000000ffbd00720c */ /* 0x000fe40003f24270 */
[----:B-----5:R-:W-:-:S11]  /*3f00*/  SHF.L.U32 R143, R36, 0x10, RZ ;  /* 0x00000010248f7819 */ /* 0x020fd600000006ff */
[----:B0-----:R-:W0:Y:S01]  /*3f10*/  @P1 LDC R140, c[0x0][0x40c] ;  /* 0x00010300ff8c1b82 */ /* 0x001e220000000800 */
[----:B------:R-:W-:Y:S01]  /*3f20*/  @P1 IMAD.U32 R141, R40, 0x10000, RZ ;  /* 0x00010000288d1824 */ /* 0x000fe200078e00ff */
[----:B------:R-:W-:Y:S02]  /*3f30*/  @P1 SHF.L.U32 R142, R80, 0x10, RZ ;  /* 0x00000010508e1819 */ /* 0x000fe400000006ff */
[----:B------:R-:W-:Y:S01]  /*3f40*/  @!P1 MOV R147, R143 ;  /* 0x0000008f00939202 */ /* 0x000fe20000000f00 */
[----:B0-----:R-:W-:-:S03]  /*3f50*/  @P1 FMUL.FTZ R140, R141, R140 ;  /* 0x0000008c8d8c1220 */ /* 0x001fc60000410000 */
[----:B------:R-:W0:Y:S01]  /*3f60*/  @P1 LDC R141, c[0x0][0x40c] ;  /* 0x00010300ff8d1b82 */ /* 0x000e220000000800 */
[--C-:B------:R-:W-:Y:S01]  /*3f70*/  @P1 FFMA.FTZ R147, R140, R142, R143.reuse ;  /* 0x0000008e8c931223 */ /* 0x100fe2000001008f */
[----:B------:R-:W-:Y:S02]  /*3f80*/  @P1 PRMT R142, R40, 0x7632, R142 ;  /* 0x00007632288e1816 */ /* 0x000fe4000000008e */
[----:B------:R-:W-:-:S04]  /*3f90*/  PRMT R143, R36, 0x7632, R143 ;  /* 0x00007632248f7816 */ /* 0x000fc8000000008f */
[----:B------:R-:W1:Y:S01]  /*3fa0*/  @P1 LDC R140, c[0x0][0x40c] ;  /* 0x00010300ff8c1b82 */ /* 0x000e620000000800 */
[----:B------:R-:W-:Y:S01]  /*3fb0*/  @P1 IMAD.U32 R142, R142, 0x10000, RZ ;  /* 0x000100008e8e1824 */ /* 0x000fe200078e00ff */
[----:B------:R-:W-:-:S04]  /*3fc0*/  SHF.L.U32 R143, R143, 0x10, RZ ;  /* 0x000000108f8f7819 */ /* 0x000fc800000006ff */
[----:B------:R-:W-:Y:S01]  /*3fd0*/  @!P1 MOV R148, R143 ;  /* 0x0000008f00949202 */ /* 0x000fe20000000f00 */
[----:B0-----:R-:W-:Y:S01]  /*3fe0*/  @P1 FMUL.FTZ R141, R142, R141 ;  /* 0x0000008d8e8d1220 */ /* 0x001fe20000410000 */
[----:B------:R-:W-:-:S05]  /*3ff0*/  @P1 SHF.L.U32 R142, R199, 0x10, RZ ;  /* 0x00000010c78e1819 */ /* 0x000fca00000006ff */
[----:B------:R-:W-:Y:S01]  /*4000*/  @P1 FFMA.FTZ R148, R141, R142, R143 ;  /* 0x0000008e8d941223 */ /* 0x000fe2000001008f */
[----:B------:R-:W-:Y:S01]  /*4010*/  @P1 IMAD.U32 R141, R41, 0x10000, RZ ;  /* 0x00010000298d1824 */ /* 0x000fe200078e00ff */
[----:B------:R-:W-:Y:S02]  /*4020*/  SHF.L.U32 R143, R37, 0x10, RZ ;  /* 0x00000010258f7819 */ /* 0x000fe400000006ff */
[----:B------:R-:W-:Y:S01]  /*4030*/  @P1 SHF.L.U32 R142, R81, 0x10, RZ ;  /* 0x00000010518e1819 */ /* 0x000fe200000006ff */
[----:B-1----:R-:W-:Y:S01]  /*4040*/  @P1 FMUL.FTZ R140, R141, R140 ;  /* 0x0000008c8d8c1220 */ /* 0x002fe20000410000 */
[----:B------:R-:W-:Y:S01]  /*4050*/  @!P1 MOV R149, R143 ;  /* 0x0000008f00959202 */ /* 0x000fe20000000f00 */
[----:B------:R-:W0:Y:S01]  /*4060*/  @P1 LDC R141, c[0x0][0x40c] ;  /* 0x00010300ff8d1b82 */ /* 0x000e220000000800 */
[----:B------:R-:W-:Y:S01]  /*4070*/  F2FP.BF16.F32.PACK_AB R251, RZ, R148 ;  /* 0x00000094fffb723e */ /* 0x000fe200000010ff */
[----:B------:R-:W-:Y:S01]  /*4080*/  @P1 FFMA.FTZ R149, R140, R142, R143 ;  /* 0x0000008e8c951223 */ /* 0x000fe2000001008f */
[----:B------:R-:W-:-:S02]  /*4090*/  @P1 PRMT R142, R41, 0x7632, R142 ;  /* 0x00007632298e1816 */ /* 0x000fc4000000008e */
[----:B------:R-:W-:-:S03]  /*40a0*/  PRMT R143, R37, 0x7632, R143 ;  /* 0x00007632258f7816 */ /* 0x000fc6000000008f */
        /* <DEDUP_REMOVED lines=25> */
[----:B------:R-:W-:-:S03]  /*4240*/  SHF.L.U32 R142, R39, 0x10, RZ ;  /* 0x00000010278e7819 */ /* 0x000fc600000006ff */
[----:B-1----:R-:W-:Y:S01]  /*4250*/  @P1 FMUL.FTZ R140, R141, R140 ;  /* 0x0000008c8d8c1220 */ /* 0x002fe20000410000 */
[----:B------:R-:W-:Y:S02]  /*4260*/  @P1 SHF.L.U32 R141, R83, 0x10, RZ ;  /* 0x00000010538d1819 */ /* 0x000fe400000006ff */
[----:B------:R-:W-:Y:S02]  /*4270*/  @!P1 MOV R153, R142 ;  /* 0x0000008e00999202 */ /* 0x000fe40000000f00 */
[----:B------:R-:W-:Y:S01]  /*4280*/  F2FP.BF16.F32.PACK_AB R181, RZ, R152 ;  /* 0x00000098ffb5723e */ /* 0x000fe200000010ff */
        /* <DEDUP_REMOVED lines=20> */
.L_x_391:
[----:B0-----:R-:W0:Y:S01]  /*43d0*/  @P0 LDC R141, c[0x0][0x40c] ;  /* 0x00010300ff8d0b82 */ /* 0x001e220000000800 */
[----:B-----5:R-:W-:Y:S02]  /*43e0*/  @P0 IMAD.U32 R142, R40, 0x10000, RZ ;  /* 0x00010000288e0824 */ /* 0x020fe400078e00ff */
[----:B------:R-:W-:Y:S01]  /*43f0*/  HFMA2 R147, -RZ, RZ, 0, 0 ;  /* 0x00000000ff937431 */ /* 0x000fe200000001ff */
[----:B------:R-:W-:Y:S02]  /*4400*/  CS2R R148, SRZ ;  /* 0x0000000000947805 */ /* 0x000fe4000001ff00 */
[----:B------:R-:W-:Y:S02]  /*4410*/  CS2R R150, SRZ ;  /* 0x0000000000967805 */ /* 0x000fe4000001ff00 */
[----:B------:R-:W-:Y:S01]  /*4420*/  CS2R R152, SRZ ;  /* 0x0000000000987805 */ /* 0x000fe2000001ff00 */
[----:B------:R-:W-:Y:S01]  /*4430*/  IMAD.MOV.U32 R154, RZ, RZ, RZ ;  /* 0x000000ffff9a7224 */ /* 0x000fe200078e00ff */
[----:B------:R-:W1:Y:S01]  /*4440*/  @P0 LDC R140, c[0x0][0x40c] ;  /* 0x00010300ff8c0b82 */ /* 0x000e620000000800 */
[----:B0-----:R-:W-:Y:S01]  /*4450*/  @P0 FMUL.FTZ R141, R142, R141 ;  /* 0x0000008d8e8d0220 */ /* 0x001fe20000410000 */
[----:B------:R-:W-:-:S05]  /*4460*/  @P0 SHF.L.U32 R142, R80, 0x10, RZ ;  /* 0x00000010508e0819 */ /* 0x000fca00000006ff */
[----:B------:R-:W-:Y:S01]  /*4470*/  @P0 FMUL.FTZ R147, R141, R142 ;  /* 0x0000008e8d930220 */ /* 0x000fe20000410000 */
[----:B------:R-:W-:Y:S01]  /*4480*/  @P0 PRMT R142, R40, 0x7632, R142 ;  /* 0x00007632288e0816 */ /* 0x000fe2000000008e */
[----:B------:R-:W0:Y:S03]  /*4490*/  @P0 LDC R141, c[0x0][0x40c] ;  /* 0x00010300ff8d0b82 */ /* 0x000e260000000800 */
[----:B------:R-:W-:-:S05]  /*44a0*/  @P0 SHF.L.U32 R142, R142, 0x10, RZ ;  /* 0x000000108e8e0819 */ /* 0x000fca00000006ff */
[----:B-1----:R-:W-:Y:S01]  /*44b0*/  @P0 FMUL.FTZ R140, R142, R140 ;  /* 0x0000008c8e8c0220 */ /* 0x002fe20000410000 */
[----:B------:R-:W-:-:S04]  /*44c0*/  @P0 IMAD.U32 R142, R199, 0x10000, RZ ;  /* 0x00010000c78e0824 */ /* 0x000fc800078e00ff */
[----:B------:R-:W-:Y:S01]  /*44d0*/  @P0 FMUL.FTZ R148, R142, R140 ;  /* 0x0000008c8e940220 */ /* 0x000fe20000410000 */
[----:B------:R-:W-:Y:S01]  /*44e0*/  @P0 SHF.L.U32 R142, R41, 0x10, RZ ;  /* 0x00000010298e0819 */ /* 0x000fe200000006ff */
[----:B------:R-:W1:Y:S03]  /*44f0*/  @P0 LDC R140, c[0x0][0x40c] ;  /* 0x00010300ff8c0b82 */ /* 0x000e660000000800 */
[----:B------:R-:W-:Y:S01]  /*4500*/  F2FP.BF16.F32.PACK_AB R251, RZ, R148 ;  /* 0x00000094fffb723e */ /* 0x000fe200000010ff */
        /* <DEDUP_REMOVED lines=27> */
[----:B------:R-:W-:Y:S02]  /*46c0*/  @P0 PRMT R141, R43, 0x7632, R141 ;  /* 0x000076322b8d0816 */ /* 0x000fe4000000008d */
[----:B------:R-:W-:Y:S02]  /*46d0*/  F2FP.BF16.F32.PACK_AB R142, RZ, R151 ;  /* 0x00000097ff8e723e */ /* 0x000fe400000010ff */
[----:B------:R-:W-:Y:S02]  /*46e0*/  @P0 SHF.L.U32 R141, R141, 0x10, RZ ;  /* 0x000000108d8d0819 */ /* 0x000fe400000006ff */
[----:B------:R-:W-:Y:S02]  /*46f0*/  F2FP.BF16.F32.PACK_AB R180, RZ, R153 ;  /* 0x00000099ffb4723e */ /* 0x000fe400000010ff */
[----:B------:R-:W-:Y:S01]  /*4700*/  PRMT R142, R142, 0x5410, R181 ;  /* 0x000054108e8e7816 */ /* 0x000fe200000000b5 */
[----:B-1----:R-:W-:Y:S01]  /*4710*/  @P0 FMUL.FTZ R140, R141, R140 ;  /* 0x0000008c8d8c0220 */ /* 0x002fe20000410000 */
        /* <DEDUP_REMOVED lines=8> */
.L_x_392:
[----:B------:R-:W0:Y:S01]  /*47a0*/  LDC.64 R180, c[0x0][0x3a8] ;  /* 0x0000ea00ffb47b82 */ /* 0x000e220000000a00 */
[----:B------:R-:W-:Y:S01]  /*47b0*/  IADD3 R190, PT, PT, R190, 0x20, RZ ;  /* 0x00000020bebe7810 */ /* 0x000fe20007ffe0ff */
[C---:B0-----:R-:W-:Y:S01]  /*47c0*/  IMAD.WIDE.U32 R180, R188.reuse, 0x10, R180 ;  /* 0x00000010bcb47825 */ /* 0x041fe200078e00b4 */
[----:B------:R-:W-:-:S04]  /*47d0*/  IADD3 R188, PT, PT, R188, 0x20, RZ ;  /* 0x00000020bcbc7810 */ /* 0x000fc80007ffe0ff */
[----:B------:R4:W-:Y:S03]  /*47e0*/  STG.E.128 desc[UR6][R180.64], R140 ;  /* 0x0000008cb4007986 */ /* 0x0009e6000c101d06 */
.L_x_390:
[----:B------:R-:W-:Y:S05]  /*47f0*/  BSYNC.RECONVERGENT B0 ;  /* 0x0000000000007941 */ /* 0x000fea0003800200 */
.L_x_389:
[----:B------:R-:W-:Y:S01]  /*4800*/  ISETP.GE.U32.AND P1, PT, R2, 0xc0, PT ;  /* 0x000000c00200780c */ /* 0x000fe20003f26070 */
[----:B------:R-:W-:Y:S01]  /*4810*/  BSSY.RECONVERGENT B0, `(.L_x_393) ;  /* 0x000009d000007945 */ /* 0x000fe20003800200 */
[----:B------:R-:W-:-:S11]  /*4820*/  LOP3.LUT R22, R22, 0xffffffef, RZ, 0xc0, !PT ;  /* 0xffffffef16167812 */ /* 0x000fd600078ec0ff */
[----:B------:R-:W-:Y:S01]  /*4830*/  @P1 LOP3.LUT R22, R22, 0x10, RZ, 0xfc, !PT ;  /* 0x0000001016161812 */ /* 0x000fe200078efcff */
[----:B------:R-:W-:Y:S06]  /*4840*/  @!P1 BRA `(.L_x_394) ;  /* 0x0000000800649947 */ /* 0x000fec0003800000 */
[----:B01234-:R-:W0:Y:S01]  /*4850*/  @P0 LDC.64 R140, c[0x0][0x390] ;  /* 0x0000e400ff8c0b82 */ /* 0x01fe220000000a00 */
        /* <DEDUP_REMOVED lines=86> */
.L_x_395:
        /* <DEDUP_REMOVED lines=61> */
.L_x_396:
[----:B------:R-:W0:Y:S01]  /*5190*/  LDC.64 R180, c[0x0][0x3a8] ;  /* 0x0000ea00ffb47b82 */ /* 0x000e220000000a00 */
[----:B------:R-:W-:Y:S01]  /*51a0*/  IADD3 R190, PT, PT, R190, 0x20, RZ ;  /* 0x00000020bebe7810 */ /* 0x000fe20007ffe0ff */
[C---:B0-----:R-:W-:Y:S01]  /*51b0*/  IMAD.WIDE.U32 R180, R188.reuse, 0x10, R180 ;  /* 0x00000010bcb47825 */ /* 0x041fe200078e00b4 */
[----:B------:R-:W-:-:S04]  /*51c0*/  IADD3 R188, PT, PT, R188, 0x20, RZ ;  /* 0x00000020bcbc7810 */ /* 0x000fc80007ffe0ff */
[----:B------:R0:W-:Y:S03]  /*51d0*/  STG.E.128 desc[UR6][R180.64], R140 ;  /* 0x0000008cb4007986 */ /* 0x0001e6000c101d06 */
.L_x_394:
[----:B------:R-:W-:Y:S05]  /*51e0*/  BSYNC.RECONVERGENT B0 ;  /* 0x0000000000007941 */ /* 0x000fea0003800200 */
.L_x_393:
        /* <DEDUP_REMOVED lines=92> */
.L_x_399:
        /* <DEDUP_REMOVED lines=61> */
.L_x_400:
[----:B------:R-:W0:Y:S01]  /*5b80*/  LDC.64 R180, c[0x0][0x3a8] ;  /* 0x0000ea00ffb47b82 */ /* 0x000e220000000a00 */
[----:B------:R-:W-:Y:S01]  /*5b90*/  IADD3 R190, PT, PT, R190, 0x20, RZ ;  /* 0x00000020bebe7810 */ /* 0x000fe20007ffe0ff */
[C---:B0-----:R-:W-:Y:S01]  /*5ba0*/  IMAD.WIDE.U32 R180, R188.reuse, 0x10, R180 ;  /* 0x00000010bcb47825 */ /* 0x041fe200078e00b4 */
[----:B------:R-:W-:-:S04]  /*5bb0*/  IADD3 R188, PT, PT, R188, 0x20, RZ ;  /* 0x00000020bcbc7810 */ /* 0x000fc80007ffe0ff */
[----:B------:R0:W-:Y:S03]  /*5bc0*/  STG.E.128 desc[UR6][R180.64], R140 ;  /* 0x0000008cb4007986 */ /* 0x0001e6000c101d06 */
.L_x_398:
[----:B------:R-:W-:Y:S05]  /*5bd0*/  BSYNC.RECONVERGENT B0 ;  /* 0x0000000000007941 */ /* 0x000fea0003800200 */
.L_x_397:
        /* <DEDUP_REMOVED lines=92> */
.L_x_403:
        /* <DEDUP_REMOVED lines=61> */
.L_x_404:
[----:B------:R-:W0:Y:S02]  /*6570*/  LDC.64 R180, c[0x0][0x3a8] ;  /* 0x0000ea00ffb47b82 */ /* 0x000e240000000a00 */
[----:B0-----:R-:W-:-:S05]  /*6580*/  IMAD.WIDE.U32 R180, R188, 0x10, R180 ;  /* 0x00000010bcb47825 */ /* 0x001fca00078e00b4 */
[----:B------:R0:W-:Y:S02]  /*6590*/  STG.E.128 desc[UR6][R180.64], R140 ;  /* 0x0000008cb4007986 */ /* 0x0001e4000c101d06 */
.L_x_402:
[----:B------:R-:W-:Y:S05]  /*65a0*/  BSYNC.RECONVERGENT B0 ;  /* 0x0000000000007941 */ /* 0x000fea0003800200 */
.L_x_401:
[----:B01234-:R-:W-:Y:S01]  /*65b0*/  FADD.FTZ R140, RZ, R6 ;  /* 0x00000006ff8c7221 */ /* 0x01ffe20000010000 */
[C---:B------:R-:W-:Y:S01]  /*65c0*/  ISETP.GT.U32.AND P4, PT, R2.reuse, 0x3f, PT ;  /* 0x0000003f0200780c */ /* 0x040fe20003f84070 */
[----:B------:R-:W0:Y:S01]  /*65d0*/  S2R R190, SR_TID.X ;  /* 0x0000000000be7919 */ /* 0x000e220000002100 */
[C---:B------:R-:W-:Y:S01]  /*65e0*/  ISETP.GT.U32.AND P3, PT, R2.reuse, 0x5f, PT ;  /* 0x0000005f0200780c */ /* 0x040fe20003f64070 */
[----:B------:R-:W-:Y:S01]  /*65f0*/  FADD.FTZ R140, R7, R140 ;  /* 0x0000008c078c7221 */ /* 0x000fe20000010000 */
[C---:B------:R-:W-:Y:S01]  /*6600*/  ISETP.GT.U32.AND P2, PT, R2.reuse, 0x7f, PT ;  /* 0x0000007f0200780c */ /* 0x040fe20003f44070 */
[----:B------:R-:W-:Y:S01]  /*6610*/  UMOV UR10, 0xffffffff ;  /* 0xffffffff000a7882 */ /* 0x000fe20000000000 */
[----:B------:R-:W-:Y:S01]  /*6620*/  ISETP.GT.U32.AND P1, PT, R2, 0x9f, PT ;  /* 0x0000009f0200780c */ /* 0x000fe20003f24070 */
        /* <DEDUP_REMOVED lines=75> */
[----:B------:R-:W1:Y:S01]  /*6ae0*/  LDC R180, c[0x0][0x400] ;  /* 0x00010000ffb47b82 */ /* 0x000e620000000800 */
[----:B------:R-:W-:Y:S01]  /*6af0*/  LOP3.LUT P6, RZ, R22, 0x2, RZ, 0xc0, !PT ;  /* 0x0000000216ff7812 */ /* 0x000fe200078cc0ff */
        /* <DEDUP_REMOVED lines=149> */
.L_x_434:
[----:B------:R-:W-:Y:S01]  /*7450*/  LOP3.LUT P1, RZ, R190, 0x1f, RZ, 0xc0, !PT ;  /* 0x0000001fbeff7812 */ /* 0x000fe2000782c0ff */
[----:B-1----:R-:W-:Y:S01]  /*7460*/  FADD.FTZ R140, R143, R140 ;  /* 0x0000008c8f8c7221 */ /* 0x002fe20000010000 */
[----:B------:R-:W-:Y:S01]  /*7470*/  ISETP.NE.AND P0, PT, RZ, UR8, PT ;  /* 0x00000008ff007c0c */ /* 0x000fe2000bf05270 */
[----:B------:R-:W-:Y:S02]  /*7480*/  BSSY.RECONVERGENT B0, `(.L_x_406) ;  /* 0x00001ce000007945 */ /* 0x000fe40003800200 */
[----:B------:R-:W-:-:S08]  /*7490*/  FFMA.FTZ R142, R140, R180, UR9 ;  /* 0x000000098c8e7e23 */ /* 0x000fd000080100b4 */
        /* <DEDUP_REMOVED lines=10> */
[----:B-----5:R-:W-:-:S13]  /*7540*/  ISETP.GE.AND P1, PT, R187, 0x1, PT ;  /* 0x00000001bb00780c */ /* 0x020fda0003f26270 */
[----:B-1----:R-:W-:Y:S05]  /*7550*/  @!P1 BRA `(.L_x_407) ;  /* 0x0000001c00009947 */ /* 0x002fea0003800000 */
[----:B------:R-:W-:Y:S01]  /*7560*/  IADD3 R0, PT, PT, R187, -0x1, RZ ;  /* 0xffffffffbb007810 */ /* 0x000fe20007ffe0ff */
[----:B------:R-:W-:Y:S01]  /*7570*/  BSSY.RECONVERGENT B1, `(.L_x_408) ;  /* 0x0000038000017945 */ /* 0x000fe20003800200 */
[----:B------:R-:W-:-:S03]  /*7580*/  FSEL R189, R189, RZ, !P0 ;  /* 0x000000ffbdbd7208 */ /* 0x000fc60004000000 */
[----:B------:R-:W-:-:S05]  /*7590*/  IMAD R0, R0, R252, RZ ;  /* 0x000000fc00007224 */ /* 0x000fca00078e02ff */
[----:B------:R-:W-:-:S04]  /*75a0*/  SHF.R.S32.HI R140, RZ, 0x1f, R0 ;  /* 0x0000001fff8c7819 */ /* 0x000fc80000011400 */
[----:B------:R-:W-:Y:S02]  /*75b0*/  LEA.HI R140, R140, R0, RZ, 0x3 ;  /* 0x000000008c8c7211 */ /* 0x000fe400078f18ff */
[----:B------:R-:W-:-:S04]  /*75c0*/  LOP3.LUT R0, R190, 0x1f, RZ, 0xc0, !PT ;  /* 0x0000001fbe007812 */ /* 0x000fc800078ec0ff */
[----:B------:R-:W-:Y:S01]  /*75d0*/  LEA.HI.SX32 R187, R140, R0, 0x1d ;  /* 0x000000008cbb7211 */ /* 0x000fe200078feaff */
[----:B------:R-:W-:Y:S06]  /*75e0*/  @!P5 BRA `(.L_x_409) ;  /* 0x0000000000c0d947 */ /* 0x000fec0003800000 */
[--C-:B------:R-:W-:Y:S01]  /*75f0*/  FADD.FTZ R180, R6, -R189.reuse ;  /* 0x800000bd06b47221 */ /* 0x100fe20000010000 */
[----:B------:R-:W-:Y:S01]  /*7600*/  SHF.L.U32 R140, R136, 0x10, RZ ;  /* 0x00000010888c7819 */ /* 0x000fe200000006ff */
[----:B------:R-:W-:Y:S01]  /*7610*/  IMAD.U32 R141, R132, 0x10000, RZ ;  /* 0x00010000848d7824 */ /* 0x000fe200078e00ff */
[----:B------:R-:W-:Y:S01]  /*7620*/  SHF.L.U32 R142, R216, 0x10, RZ ;  /* 0x00000010d88e7819 */ /* 0x000fe200000006ff */
[----:B------:R-:W-:Y:S01]  /*7630*/  FMUL.FTZ R180, R188, R180 ;  /* 0x000000b4bcb47220 */ /* 0x000fe20000410000 */
[--C-:B------:R-:W-:Y:S01]  /*7640*/  FADD.FTZ R181, R8, -R189.reuse ;  /* 0x800000bd08b57221 */ /* 0x100fe20000010000 */
[----:B0-----:R-:W-:Y:S01]  /*7650*/  SHF.L.U32 R143, R218, 0x10, RZ ;  /* 0x00000010da8f7819 */ /* 0x001fe200000006ff */
[----:B------:R-:W-:Y:S01]  /*7660*/  FADD.FTZ R190, R10, -R189 ;  /* 0x800000bd0abe7221 */ /* 0x000fe20000010000 */
        /* <DEDUP_REMOVED lines=40> */
.L_x_409:
[----:B------:R-:W-:Y:S05]  /*78f0*/  BSYNC.RECONVERGENT B1 ;  /* 0x0000000000017941 */ /* 0x000fea0003800200 */
.L_x_408:
[----:B------:R-:W-:Y:S01]  /*7900*/  LOP3.LUT P0, RZ, R22, 0x200, RZ, 0xc0, !PT ;  /* 0x0000020016ff7812 */ /* 0x000fe2000780c0ff */
[----:B------:R-:W-:-:S12]  /*7910*/  BSSY.RECONVERGENT B1, `(.L_x_410) ;  /* 0x0000032000017945 */ /* 0x000fd80003800200 */
[----:B------:R-:W-:Y:S05]  /*7920*/  @!P0 BRA `(.L_x_411) ;  /* 0x0000000000c08947 */ /* 0x000fea0003800000 */
[--C-:B-1----:R-:W-:Y:S01]  /*7930*/  FADD.FTZ R180, R14, -R189.reuse ;  /* 0x800000bd0eb47221 */ /* 0x102fe20000010000 */
        /* <DEDUP_REMOVED lines=13> */
[----:B------:R-:W-:-:S02]  /*7a10*/  SHF.L.U32 R250, R228, 0x10, RZ ;  /* 0x00000010e4fa7819 */ /* 0x000fc400000006ff */
[----:B------:R-:W-:Y:S01]  /*7a20*/  SHF.L.U32 R251, R123, 0x10, RZ ;  /* 0x000000107bfb7819 */ /* 0x000fe200000006ff */
[----:B------:R-:W-:Y:S01]  /*7a30*/  FFMA.FTZ R140, R140, R141, R142 ;  /* 0x0000008d8c8c7223 */ /* 0x000fe2000001008e */
[----:B------:R-:W-:Y:S01]  /*7a40*/  SHF.L.U32 R142, R121, 0x10, RZ ;  /* 0x00000010798e7819 */ /* 0x000fe200000006ff */
[----:B------:R-:W-:Y:S01]  /*7a50*/  IMAD.U32 R141, R125, 0x10000, RZ ;  /* 0x000100007d8d7824 */ /* 0x000fe200078e00ff */
[----:B------:R-:W-:Y:S02]  /*7a60*/  SHF.L.U32 R252, R230, 0x10, RZ ;  /* 0x00000010e6fc7819 */ /* 0x000fe400000006ff */
        /* <DEDUP_REMOVED lines=15> */
[----:B------:R-:W-:-:S03]  /*7b60*/  IMAD.U32 R250, R127, 0x10000, RZ ;  /* 0x000100007ffa7824 */ /* 0x000fc600078e00ff */
        /* <DEDUP_REMOVED lines=9> */
[----:B0-----:R-:W-:-:S04]  /*7c00*/  IMAD.WIDE.U32 R180, R187, 0x10, R250 ;  /* 0x00000010bbb47825 */ /* 0x001fc800078e00fa */
[----:B------:R-:W-:Y:S01]  /*7c10*/  VIADD R187, R187, 0x20 ;  /* 0x00000020bbbb7836 */ /* 0x000fe20000000000 */
[----:B------:R2:W-:Y:S06]  /*7c20*/  STG.E.128 desc[UR6][R180.64], R140 ;  /* 0x0000008cb4007986 */ /* 0x0005ec000c101d06 */
.L_x_411:
[----:B------:R-:W-:Y:S05]  /*7c30*/  BSYNC.RECONVERGENT B1 ;  /* 0x0000000000017941 */ /* 0x000fea0003800200 */
.L_x_410:
[----:B------:R-:W-:Y:S01]  /*7c40*/  LOP3.LUT P0, RZ, R22, 0x100, RZ, 0xc0, !PT ;  /* 0x0000010016ff7812 */ /* 0x000fe2000780c0ff */
[----:B------:R-:W-:-:S12]  /*7c50*/  BSSY.RECONVERGENT B1, `(.L_x_412) ;  /* 0x0000032000017945 */ /* 0x000fd80003800200 */
[----:B------:R-:W-:Y:S05]  /*7c60*/  @!P0 BRA `(.L_x_413) ;  /* 0x0000000000c08947 */ /* 0x000fea0003800000 */
[--C-:B-12---:R-:W-:Y:S01]  /*7c70*/  FADD.FTZ R180, R23, -R189.reuse ;  /* 0x800000bd17b47221 */ /* 0x106fe20000010000 */
[----:B------:R-:W-:Y:S01]  /*7c80*/  SHF.L.U32 R140, R112, 0x10, RZ ;  /* 0x00000010708c7819 */ /* 0x000fe200000006ff */
[----:B------:R-:W-:Y:S01]  /*7c90*/  IMAD.U32 R142, R232, 0x10000, RZ ;  /* 0x00010000e88e7824 */ /* 0x000fe200078e00ff */
[----:B------:R-:W-:Y:S01]  /*7ca0*/  SHF.L.U32 R141, R108, 0x10, RZ ;  /* 0x000000106c8d7819 */ /* 0x000fe200000006ff */
[----:B------:R-:W-:Y:S01]  /*7cb0*/  FMUL.FTZ R180, R188, R180 ;  /* 0x000000b4bcb47220 */ /* 0x000fe20000410000 */
[--C-:B------:R-:W-:Y:S01]  /*7cc0*/  FADD.FTZ R181, R25, -R189.reuse ;  /* 0x800000bd19b57221 */ /* 0x100fe20000010000 */
[----:B0-----:R-:W-:Y:S02]  /*7cd0*/  IMAD.U32 R143, R234, 0x10000, RZ ;  /* 0x00010000ea8f7824 */ /* 0x001fe400078e00ff */
[----:B------:R-:W-:Y:S01]  /*7ce0*/  FADD.FTZ R190, R27, -R189 ;  /* 0x800000bd1bbe7221 */ /* 0x000fe20000010000 */
[----:B------:R-:W-:Y:S01]  /*7cf0*/  FFMA.FTZ R180, R180, R140, R141 ;  /* 0x0000008cb4b47223 */ /* 0x000fe2000001008d */
[----:B------:R-:W-:Y:S01]  /*7d00*/  FADD.FTZ R140, R24, -R189 ;  /* 0x800000bd188c7221 */ /* 0x000fe20000010000 */
[----:B------:R-:W-:Y:S01]  /*7d10*/  SHF.L.U32 R141, R231, 0x10, RZ ;  /* 0x00000010e78d7819 */ /* 0x000fe200000006ff */
[C---:B------:R-:W-:Y:S01]  /*7d20*/  FMUL.FTZ R181, R188.reuse, R181 ;  /* 0x000000b5bcb57220 */ /* 0x040fe20000410000 */
[C---:B------:R-:W-:Y:S01]  /*7d30*/  FMUL.FTZ R190, R188.reuse, R190 ;  /* 0x000000bebcbe7220 */ /* 0x040fe20000410000 */
[----:B------:R-:W-:Y:S01]  /*7d40*/  FMUL.FTZ R140, R188, R140 ;  /* 0x0000008cbc8c7220 */ /* 0x000fe20000410000 */
[----:B------:R-:W-:Y:S01]  /*7d50*/  IMAD.U32 R250, R236, 0x10000, RZ ;  /* 0x00010000ecfa7824 */ /* 0x000fe200078e00ff */
[----:B------:R-:W-:Y:S01]  /*7d60*/  SHF.L.U32 R251, R111, 0x10, RZ ;  /* 0x000000106ffb7819 */ /* 0x000fe200000006ff */
[----:B------:R-:W-:-:S02]  /*7d70*/  IMAD.U32 R252, R238, 0x10000, RZ ;  /* 0x00010000eefc7824 */ /* 0x000fc400078e00ff */
        /* <DEDUP_REMOVED lines=31> */
.L_x_413:
[----:B------:R-:W-:Y:S05]  /*7f70*/  BSYNC.RECONVERGENT B1 ;  /* 0x0000000000017941 */ /* 0x000fea0003800200 */
.L_x_412:
[----:B------:R-:W-:Y:S01]  /*7f80*/  LOP3.LUT P0, RZ, R22, 0x40, RZ, 0xc0, !PT ;  /* 0x0000004016ff7812 */ /* 0x000fe2000780c0ff */
[----:B------:R-:W-:-:S12]  /*7f90*/  BSSY.RECONVERGENT B1, `(.L_x_414) ;  /* 0x0000032000017945 */ /* 0x000fd80003800200 */
[----:B------:R-:W-:Y:S05]  /*7fa0*/  @!P0 BRA `(.L_x_415) ;  /* 0x0000000000c08947 */ /* 0x000fea0003800000 */
[--C-:B-123--:R-:W-:Y:S01]  /*7fb0*/  FADD.FTZ R180, R31, -R189.reuse ;  /* 0x800000bd1fb47221 */ /* 0x10efe20000010000 */
[----:B------:R-:W-:Y:S01]  /*7fc0*/  SHF.L.U32 R140, R100, 0x10, RZ ;  /* 0x00000010648c7819 */ /* 0x000fe200000006ff */
[----:B------:R-:W-:Y:S01]  /*7fd0*/  FADD.FTZ R181, R33, -R189 ;  /* 0x800000bd21b57221 */ /* 0x000fe20000010000 */
[----:B------:R-:W-:Y:S01]  /*7fe0*/  SHF.L.U32 R141, R96, 0x10, RZ ;  /* 0x00000010608d7819 */ /* 0x000fe200000006ff */
[----:B------:R-:W-:Y:S01]  /*7ff0*/  FMUL.FTZ R180, R188, R180 ;  /* 0x000000b4bcb47220 */ /* 0x000fe20000410000 */
[----:B------:R-:W-:Y:S01]  /*8000*/  SHF.L.U32 R142, R240, 0x10, RZ ;  /* 0x00000010f08e7819 */ /* 0x000fe200000006ff */
[----:B------:R-:W-:Y:S01]  /*8010*/  FMUL.FTZ R181, R188, R181 ;  /* 0x000000b5bcb57220 */ /* 0x000fe20000410000 */
[----:B0-----:R-:W-:Y:S01]  /*8020*/  SHF.L.U32 R143, R242, 0x10, RZ ;  /* 0x00000010f28f7819 */ /* 0x001fe200000006ff */
        /* <DEDUP_REMOVED lines=15> */
[----:B------:R-:W-:-:S03]  /*8120*/  IMAD.U32 R142, R241, 0x10000, RZ ;  /* 0x00010000f18e7824 */ /* 0x000fc600078e00ff */
[----:B------:R-:W-:-:S04]  /*8130*/  FMUL.FTZ R141, R188, R141 ;  /* 0x0000008dbc8d7220 */ /* 0x000fc80000410000 */
        /* <DEDUP_REMOVED lines=15> */
[----:B------:R-:W-:-:S03]  /*8230*/  IMAD.U32 R251, R245, 0x10000, RZ ;  /* 0x00010000f5fb7824 */ /* 0x000fc600078e00ff */
[----:B------:R-:W-:-:S04]  /*8240*/  FMUL.FTZ R250, R188, R250 ;  /* 0x000000fabcfa7220 */ /* 0x000fc80000410000 */
[----:B------:R-:W-:-:S05]  /*8250*/  FFMA.FTZ R250, R250, R251, R252 ;  /* 0x000000fbfafa7223 */ /* 0x000fca00000100fc */
[----:B------:R-:W-:Y:S02]  /*8260*/  F2FP.BF16.F32.PACK_AB R143, R250, R143 ;  /* 0x0000008ffa8f723e */ /* 0x000fe400000010ff */
[----:B------:R-:W0:Y:S02]  /*8270*/  LDC.64 R250, c[0x0][0x428] ;  /* 0x00010a00fffa7b82 */ /* 0x000e240000000a00 */
[C---:B0-----:R-:W-:Y:S01]  /*8280*/  IMAD.WIDE.U32 R180, R187.reuse, 0x10, R250 ;  /* 0x00000010bbb47825 */ /* 0x041fe200078e00fa */
[----:B------:R-:W-:-:S04]  /*8290*/  IADD3 R187, PT, PT, R187, 0x20, RZ ;  /* 0x00000020bbbb7810 */ /* 0x000fc80007ffe0ff */
[----:B------:R4:W-:Y:S03]  /*82a0*/  STG.E.128 desc[UR6][R180.64], R140 ;  /* 0x0000008cb4007986 */ /* 0x0009e6000c101d06 */
.L_x_415:
[----:B------:R-:W-:Y:S05]  /*82b0*/  BSYNC.RECONVERGENT B1 ;  /* 0x0000000000017941 */ /* 0x000fea0003800200 */
.L_x_414:
[----:B------:R-:W-:Y:S01]  /*82c0*/  LOP3.LUT P0, RZ, R22, 0x20, RZ, 0xc0, !PT ;  /* 0x0000002016ff7812 */ /* 0x000fe2000780c0ff */
[----:B------:R-:W-:-:S12]  /*82d0*/  BSSY.RECONVERGENT B1, `(.L_x_416) ;  /* 0x0000037000017945 */ /* 0x000fd80003800200 */
[----:B------:R-:W-:Y:S05]  /*82e0*/  @!P0 BRA `(.L_x_417) ;  /* 0x0000000000d48947 */ /* 0x000fea0003800000 */
[----:B01234-:R-:W2:Y:S04]  /*82f0*/  LDL R143, [R1] ;  /* 0x00000000018f7983 */ /* 0x01fea80000100800 */
[----:B------:R-:W3:Y:S04]  /*8300*/  LDL R251, [R1+0x4] ;  /* 0x0000040001fb7983 */ /* 0x000ee80000100800 */
[----:B------:R-:W4:Y:S01]  /*8310*/  LDL R250, [R1+0x8] ;  /* 0x0000080001fa7983 */ /* 0x000f220000100800 */
[--C-:B------:R-:W-:Y:S01]  /*8320*/  FADD.FTZ R180, R147, -R189.reuse ;  /* 0x800000bd93b47221 */ /* 0x100fe20000010000 */
[----:B------:R-:W-:Y:S01]  /*8330*/  SHF.L.U32 R140, R88, 0x10, RZ ;  /* 0x00000010588c7819 */ /* 0x000fe200000006ff */
[----:B------:R-:W-:Y:S01]  /*8340*/  IMAD.U32 R141, R84, 0x10000, RZ ;  /* 0x00010000548d7824 */ /* 0x000fe200078e00ff */
[----:B------:R-:W-:Y:S01]  /*8350*/  SHF.L.U32 R142, R248, 0x10, RZ ;  /* 0x00000010f88e7819 */ /* 0x000fe200000006ff */
[----:B------:R-:W-:Y:S01]  /*8360*/  FMUL.FTZ R180, R188, R180 ;  /* 0x000000b4bcb47220 */ /* 0x000fe20000410000 */
[----:B------:R-:W-:Y:S01]  /*8370*/  FADD.FTZ R181, R149, -R189 ;  /* 0x800000bd95b57221 */ /* 0x000fe20000010000 */
[----:B------:R-:W5:Y:S02]  /*8380*/  LDL R252, [R1+0x10] ;  /* 0x0000100001fc7983 */ /* 0x000f640000100800 */
[----:B------:R-:W-:Y:S01]  /*8390*/  FFMA.FTZ R180, R180, R140, R141 ;  /* 0x0000008cb4b47223 */ /* 0x000fe2000001008d */
[----:B------:R-:W-:Y:S01]  /*83a0*/  FADD.FTZ R140, R148, -R189 ;  /* 0x800000bd948c7221 */ /* 0x000fe20000010000 */
[----:B------:R-:W-:Y:S01]  /*83b0*/  SHF.L.U32 R141, R247, 0x10, RZ ;  /* 0x00000010f78d7819 */ /* 0x000fe200000006ff */
[----:B------:R-:W-:-:S02]  /*83c0*/  FMUL.FTZ R181, R188, R181 ;  /* 0x000000b5bcb57220 */ /* 0x000fc40000410000 */
[----:B------:R-:W-:-:S04]  /*83d0*/  FMUL.FTZ R140, R188, R140 ;  /* 0x0000008cbc8c7220 */ /* 0x000fc80000410000 */
[----:B------:R-:W-:Y:S01]  /*83e0*/  FFMA.FTZ R140, R140, R141, R142 ;  /* 0x0000008d8c8c7223 */ /* 0x000fe2000001008e */
[----:B------:R-:W-:Y:S01]  /*83f0*/  SHF.L.U32 R141, R89, 0x10, RZ ;  /* 0x00000010598d7819 */ /* 0x000fe200000006ff */
[----:B------:R-:W-:-:S04]  /*8400*/  IMAD.U32 R142, R85, 0x10000, RZ ;  /* 0x00010000558e7824 */ /* 0x000fc800078e00ff */
[----:B------:R-:W-:Y:S01]  /*8410*/  FFMA.FTZ R181, R181, R141, R142 ;  /* 0x0000008db5b57223 */ /* 0x000fe2000001008e */
[--C-:B------:R-:W-:Y:S01]  /*8420*/  FADD.FTZ R141, R150, -R189.reuse ;  /* 0x800000bd968d7221 */ /* 0x100fe20000010000 */
[----:B------:R-:W-:Y:S01]  /*8430*/  SHF.L.U32 R142, R249, 0x10, RZ ;  /* 0x00000010f98e7819 */ /* 0x000fe200000006ff */
[----:B------:R-:W-:Y:S02]  /*8440*/  FADD.FTZ R190, R151, -R189 ;  /* 0x800000bd97be7221 */ /* 0x000fe40000010000 */
[C---:B------:R-:W-:Y:S02]  /*8450*/  FMUL.FTZ R141, R188.reuse, R141 ;  /* 0x0000008dbc8d7220 */ /* 0x040fe40000410000 */
[----:B------:R-:W-:Y:S01]  /*8460*/  FMUL.FTZ R190, R188, R190 ;  /* 0x000000bebcbe7220 */ /* 0x000fe20000410000 */
[----:B--2---:R-:W-:-:S05]  /*8470*/  SHF.L.U32 R143, R143, 0x10, RZ ;  /* 0x000000108f8f7819 */ /* 0x004fca00000006ff */
[----:B------:R-:W-:Y:S01]  /*8480*/  FFMA.FTZ R141, R141, R142, R143 ;  /* 0x0000008e8d8d7223 */ /* 0x000fe2000001008f */
[----:B------:R-:W-:Y:S01]  /*8490*/  SHF.L.U32 R142, R90, 0x10, RZ ;  /* 0x000000105a8e7819 */ /* 0x000fe200000006ff */
[----:B------:R-:W-:-:S04]  /*84a0*/  IMAD.U32 R143, R86, 0x10000, RZ ;  /* 0x00010000568f7824 */ /* 0x000fc800078e00ff */
[----:B------:R-:W-:Y:S01]  /*84b0*/  FFMA.FTZ R190, R190, R142, R143 ;  /* 0x0000008ebebe7223 */ /* 0x000fe2000001008f */
[----:B------:R-:W-:Y:S01]  /*84c0*/  FADD.FTZ R142, R152, -R189 ;  /* 0x800000bd988e7221 */ /* 0x000fe20000010000 */
[----:B---3--:R-:W-:Y:S02]  /*84d0*/  SHF.L.U32 R143, R251, 0x10, RZ ;  /* 0x00000010fb8f7819 */ /* 0x008fe400000006ff */
[----:B----4-:R-:W-:Y:S01]  /*84e0*/  SHF.L.U32 R250, R250, 0x10, RZ ;  /* 0x00000010fafa7819 */ /* 0x010fe200000006ff */
[----:B------:R-:W-:-:S04]  /*84f0*/  FMUL.FTZ R142, R188, R142 ;  /* 0x0000008ebc8e7220 */ /* 0x000fc80000410000 */
[----:B------:R-:W-:Y:S01]  /*8500*/  FFMA.FTZ R142, R142, R143, R250 ;  /* 0x0000008f8e8e7223 */ /* 0x000fe200000100fa */
[----:B------:R-:W-:Y:S01]  /*8510*/  FADD.FTZ R143, R153, -R189 ;  /* 0x800000bd998f7221 */ /* 0x000fe20000010000 */
[----:B------:R-:W-:Y:S01]  /*8520*/  SHF.L.U32 R250, R91, 0x10, RZ ;  /* 0x000000105bfa7819 */ /* 0x000fe200000006ff */
[----:B------:R-:W-:Y:S02]  /*8530*/  IMAD.U32 R251, R87, 0x10000, RZ ;  /* 0x0001000057fb7824 */ /* 0x000fe400078e00ff */
[----:B------:R-:W-:-:S04]  /*8540*/  FMUL.FTZ R143, R188, R143 ;  /* 0x0000008fbc8f7220 */ /* 0x000fc80000410000 */
[----:B------:R-:W-:Y:S02]  /*8550*/  FFMA.FTZ R143, R143, R250, R251 ;  /* 0x000000fa8f8f7223 */ /* 0x000fe400000100fb */
[----:B------:R-:W2:Y:S01]  /*8560*/  LDL R251, [R1+0xc] ;  /* 0x00000c0001fb7983 */ /* 0x000ea20000100800 */
[----:B------:R-:W-:Y:S01]  /*8570*/  FADD.FTZ R250, R154, -R189 ;  /* 0x800000bd9afa7221 */ /* 0x000fe20000010000 */
[----:B-----5:R-:W-:-:S03]  /*8580*/  SHF.L.U32 R252, R252, 0x10, RZ ;  /* 0x00000010fcfc7819 */ /* 0x020fc600000006ff */
        /* <DEDUP_REMOVED lines=11> */
.L_x_417:
[----:B------:R-:W-:Y:S05]  /*8640*/  BSYNC.RECONVERGENT B1 ;  /* 0x0000000000017941 */ /* 0x000fea0003800200 */
.L_x_416:
[----:B------:R-:W-:Y:S01]  /*8650*/  LOP3.LUT P0, RZ, R22, 0x10, RZ, 0xc0, !PT ;  /* 0x0000001016ff7812 */ /* 0x000fe2000780c0ff */
[----:B------:R-:W-:-:S12]  /*8660*/  BSSY.RECONVERGENT B1, `(.L_x_418) ;  /* 0x000003a000017945 */ /* 0x000fd80003800200 */
[----:B------:R-:W-:Y:S05]  /*8670*/  @!P0 BRA `(.L_x_419) ;  /* 0x0000000000e08947 */ /* 0x000fea0003800000 */
[----:B01234-:R-:W2:Y:S04]  /*8680*/  LDL R181, [R1+0x14] ;  /* 0x0000140001b57983 */ /* 0x01fea80000100800 */
[----:B------:R-:W3:Y:S04]  /*8690*/  LDL R142, [R1+0x18] ;  /* 0x00001800018e7983 */ /* 0x000ee80000100800 */
[----:B------:R-:W4:Y:S04]  /*86a0*/  LDL R190, [R1+0x1c] ;  /* 0x00001c0001be7983 */ /* 0x000f280000100800 */
[----:B------:R-:W5:Y:S01]  /*86b0*/  LDL R143, [R1+0x20] ;  /* 0x00002000018f7983 */ /* 0x000f620000100800 */
[----:B------:R-:W-:Y:S01]  /*86c0*/  FADD.FTZ R180, R155, -R189 ;  /* 0x800000bd9bb47221 */ /* 0x000fe20000010000 */
[----:B------:R-:W-:Y:S01]  /*86d0*/  SHF.L.U32 R141, R72, 0x10, RZ ;  /* 0x00000010488d7819 */ /* 0x000fe200000006ff */
[----:B------:R-:W-:Y:S01]  /*86e0*/  IMAD.U32 R140, R76, 0x10000, RZ ;  /* 0x000100004c8c7824 */ /* 0x000fe200078e00ff */
[----:B------:R-:W5:Y:S01]  /*86f0*/  LDL R251, [R1+0x24] ;  /* 0x0000240001fb7983 */ /* 0x000f620000100800 */
[----:B------:R-:W-:-:S03]  /*8700*/  FMUL.FTZ R180, R188, R180 ;  /* 0x000000b4bcb47220 */ /* 0x000fc60000410000 */
[----:B------:R-:W5:Y:S01]  /*8710*/  LDL R250, [R1+0x28] ;  /* 0x0000280001fa7983 */ /* 0x000f620000100800 */
[----:B------:R-:W-:Y:S01]  /*8720*/  FFMA.FTZ R180, R180, R140, R141 ;  /* 0x0000008cb4b47223 */ /* 0x000fe2000001008d */
[--C-:B------:R-:W-:Y:S02]  /*8730*/  FADD.FTZ R140, R156, -R189.reuse ;  /* 0x800000bd9c8c7221 */ /* 0x100fe40000010000 */
[----:B------:R-:W5:Y:S02]  /*8740*/  LDL R252, [R1+0x30] ;  /* 0x0000300001fc7983 */ /* 0x000f640000100800 */
        /* <DEDUP_REMOVED lines=42> */
[----:B------:R-:W-:-:S07]  /*89f0*/  VIADD R187, R187, 0x20 ;  /* 0x00000020bbbb7836 */ /* 0x000fce0000000000 */
.L_x_419:
[----:B------:R-:W-:Y:S05]  /*8a00*/  BSYNC.RECONVERGENT B1 ;  /* 0x0000000000017941 */ /* 0x000fea0003800200 */
.L_x_418:
        /* <DEDUP_REMOVED lines=8> */
[----:B------:R-:W-:-:S02]  /*8a90*/  SHF.L.U32 R140, R64, 0x10, RZ ;  /* 0x00000010408c7819 */ /* 0x000fc400000006ff */
        /* <DEDUP_REMOVED lines=10> */
[----:B---3--:R-:W-:-:S03]  /*8b40*/  IMAD.U32 R142, R142, 0x10000, RZ ;  /* 0x000100008e8e7824 */ /* 0x008fc600078e00ff */
[----:B------:R-:W-:Y:S01]  /*8b50*/  FMUL.FTZ R181, R188, R181 ;  /* 0x000000b5bcb57220 */ /* 0x000fe20000410000 */
        /* <DEDUP_REMOVED lines=15> */
[----:B------:R-:W-:Y:S01]  /*8c50*/  SHF.L.U32 R143, R251, 0x10, RZ ;  /* 0x00000010fb8f7819 */ /* 0x000fe200000006ff */
[----:B------:R-:W-:Y:S02]  /*8c60*/  IMAD.U32 R250, R250, 0x10000, RZ ;  /* 0x00010000fafa7824 */ /* 0x000fe400078e00ff */
        /* <DEDUP_REMOVED lines=9> */
[----:B------:R-:W-:-:S03]  /*8d00*/  IMAD.U32 R252, R252, 0x10000, RZ ;  /* 0x00010000fcfc7824 */ /* 0x000fc600078e00ff */
        /* <DEDUP_REMOVED lines=11> */
.L_x_421:
[----:B------:R-:W-:Y:S05]  /*8dc0*/  BSYNC.RECONVERGENT B1 ;  /* 0x0000000000017941 */ /* 0x000fea0003800200 */
.L_x_420:
[----:B------:R-:W-:-:S13]  /*8dd0*/  LOP3.LUT P0, RZ, R22, 0x4, RZ, 0xc0, !PT ;  /* 0x0000000416ff7812 */ /* 0x000fda000780c0ff */
[----:B------:R-:W-:Y:S05]  /*8de0*/  @!P0 BRA `(.L_x_407) ;  /* 0x0000000000dc8947 */ /* 0x000fea0003800000 */
[----:B01234-:R-:W2:Y:S04]  /*8df0*/  LDL R142, [R1+0x58] ;  /* 0x00005800018e7983 */ /* 0x01fea80000100800 */
[----:B------:R-:W3:Y:S04]  /*8e00*/  LDL R181, [R1+0x54] ;  /* 0x0000540001b57983 */ /* 0x000ee80000100800 */
[----:B------:R-:W4:Y:S04]  /*8e10*/  LDL R143, [R1+0x60] ;  /* 0x00006000018f7983 */ /* 0x000f280000100800 */
[----:B------:R-:W5:Y:S04]  /*8e20*/  LDL R190, [R1+0x5c] ;  /* 0x00005c0001be7983 */ /* 0x000f680000100800 */
[----:B------:R-:W5:Y:S04]  /*8e30*/  LDL R250, [R1+0x68] ;  /* 0x0000680001fa7983 */ /* 0x000f680000100800 */
[----:B------:R-:W5:Y:S01]  /*8e40*/  LDL R251, [R1+0x64] ;  /* 0x0000640001fb7983 */ /* 0x000f620000100800 */
[----:B------:R-:W-:Y:S01]  /*8e50*/  FADD.FTZ R180, R171, -R189 ;  /* 0x800000bdabb47221 */ /* 0x000fe20000010000 */
[----:B------:R-:W-:-:S02]  /*8e60*/  SHF.L.U32 R140, R52, 0x10, RZ ;  /* 0x00000010348c7819 */ /* 0x000fc400000006ff */
[----:B------:R-:W-:Y:S01]  /*8e70*/  SHF.L.U32 R141, R48, 0x10, RZ ;  /* 0x00000010308d7819 */ /* 0x000fe200000006ff */
[----:B------:R-:W-:Y:S01]  /*8e80*/  FMUL.FTZ R180, R188, R180 ;  /* 0x000000b4bcb47220 */ /* 0x000fe20000410000 */
[----:B------:R-:W5:Y:S03]  /*8e90*/  LDL R252, [R1+0x70] ;  /* 0x0000700001fc7983 */ /* 0x000f660000100800 */
[----:B------:R-:W-:Y:S01]  /*8ea0*/  FFMA.FTZ R180, R180, R140, R141 ;  /* 0x0000008cb4b47223 */ /* 0x000fe2000001008d */
[----:B------:R-:W-:-:S04]  /*8eb0*/  FADD.FTZ R140, R172, -R189 ;  /* 0x800000bdac8c7221 */ /* 0x000fc80000010000 */
[----:B------:R-:W-:Y:S01]  /*8ec0*/  FMUL.FTZ R140, R188, R140 ;  /* 0x0000008cbc8c7220 */ /* 0x000fe20000410000 */
[----:B--2---:R-:W-:Y:S01]  /*8ed0*/  SHF.L.U32 R142, R142, 0x10, RZ ;  /* 0x000000108e8e7819 */ /* 0x004fe200000006ff */
[----:B---3--:R-:W-:Y:S02]  /*8ee0*/  IMAD.U32 R141, R181, 0x10000, RZ ;  /* 0x00010000b58d7824 */ /* 0x008fe400078e00ff */
[----:B------:R-:W-:Y:S02]  /*8ef0*/  FADD.FTZ R181, R173, -R189 ;  /* 0x800000bdadb57221 */ /* 0x000fe40000010000 */
[----:B------:R-:W-:Y:S01]  /*8f00*/  FFMA.FTZ R140, R140, R141, R142 ;  /* 0x0000008d8c8c7223 */ /* 0x000fe2000001008e */
[----:B------:R-:W-:Y:S01]  /*8f10*/  SHF.L.U32 R141, R53, 0x10, RZ ;  /* 0x00000010358d7819 */ /* 0x000fe200000006ff */
[----:B------:R-:W-:Y:S01]  /*8f20*/  FMUL.FTZ R181, R188, R181 ;  /* 0x000000b5bcb57220 */ /* 0x000fe20000410000 */
        /* <DEDUP_REMOVED lines=28> */
[----:B------:R-:W-:Y:S01]  /*90f0*/  F2FP.BF16.F32.PACK_AB R142, R142, R190 ;  /* 0x000000be8e8e723e */ /* 0x000fe200000010ff */
[----:B--2---:R-:W-:-:S04]  /*9100*/  IMAD.U32 R189, R251, 0x10000, RZ ;  /* 0x00010000fbbd7824 */ /* 0x004fc800078e00ff */
[----:B------:R-:W-:-:S05]  /*9110*/  FFMA.FTZ R188, R188, R189, R250 ;  /* 0x000000bdbcbc7223 */ /* 0x000fca00000100fa */
[----:B------:R-:W-:Y:S02]  /*9120*/  F2FP.BF16.F32.PACK_AB R143, R188, R143 ;  /* 0x0000008fbc8f723e */ /* 0x000fe400000010ff */
[----:B------:R-:W0:Y:S02]  /*9130*/  LDC.64 R188, c[0x0][0x428] ;  /* 0x00010a00ffbc7b82 */ /* 0x000e240000000a00 */
[----:B0-----:R-:W-:-:S05]  /*9140*/  IMAD.WIDE.U32 R180, R187, 0x10, R188 ;  /* 0x00000010bbb47825 */ /* 0x001fca00078e00bc */
[----:B------:R0:W-:Y:S02]  /*9150*/  STG.E.128 desc[UR6][R180.64], R140 ;  /* 0x0000008cb4007986 */ /* 0x0001e4000c101d06 */
.L_x_407:
[----:B------:R-:W-:Y:S05]  /*9160*/  BSYNC.RECONVERGENT B0 ;  /* 0x0000000000007941 */ /* 0x000fea0003800200 */
.L_x_406:
[----:B01234-:R-:W0:Y:S02]  /*9170*/  LDC.64 R140, c[0x0][0x380] ;  /* 0x0000e000ff8c7b82 */ /* 0x01fe240000000a00 */
[----:B0-----:R-:W-:-:S04]  /*9180*/  LEA R3, R140, R3, 0x2 ;  /* 0x000000038c037211 */ /* 0x001fc800078e10ff */
[----:B------:R-:W-:-:S13]  /*9190*/  ISETP.GE.AND P0, PT, R3, R141, PT ;  /* 0x0000008d0300720c */ /* 0x000fda0003f06270 */
[----:B------:R-:W-:Y:S05]  /*91a0*/  @!P0 BRA `(.L_x_422) ;  /* 0xffffff8000ec8947 */ /* 0x000fea000383ffff */
[----:B------:R-:W-:Y:S05]  /*91b0*/  EXIT ;  /* 0x000000000000794d */ /* 0x000fea0003800000 */
.L_x_405:
[----:B------:R-:W-:Y:S01]  /*91c0*/  HFMA2 R141, -RZ, RZ, 0, 1.847743988037109375e-06 ;  /* 0x0000001fff8d7431 */ /* 0x000fe200000001ff */
[----:B------:R-:W-:Y:S01]  /*91d0*/  BSSY B0, `(.L_x_423) ;  /* 0x0000007000007945 */ /* 0x000fe20003800000 */
[----:B------:R-:W-:Y:S01]  /*91e0*/  MOV R181, R143 ;  /* 0x0000008f00b57202 */ /* 0x000fe20000000f00 */
[----:B------:R-:W-:Y:S01]  /*91f0*/  IMAD.MOV.U32 R142, RZ, RZ, 0x1 ;  /* 0x00000001ff8e7424 */ /* 0x000fe200078e00ff */
[----:B------:R-:W-:-:S07]  /*9200*/  MOV R140, 0xffffffff ;  /* 0xffffffff008c7802 */ /* 0x000fce0000000f00 */
[----:B-----5:R-:W-:Y:S05]  /*9210*/  WARPSYNC.COLLECTIVE R140, `(.L_x_424) ;  /* 0x000000008c087348 */ /* 0x020fea0003c00000 */
[----:B------:R0:W1:Y:S02]  /*9220*/  SHFL.BFLY P6, R140, R181, R142, R141 ;  /* 0x0c00008eb58c7389 */ /* 0x00006400000c008d */
[----:B01---5:R-:W-:Y:S05]  /*9230*/  ENDCOLLECTIVE ;  /* 0x000000000000791b */ /* 0x023fea0003800000 */
.L_x_424:
[----:B------:R-:W-:Y:S05]  /*9240*/  BSYNC B0 ;  /* 0x0000000000007941 */ /* 0x000fea0003800000 */
.L_x_423:
[----:B------:R-:W-:Y:S01]  /*9250*/  FADD.FTZ R143, R143, R140 ;  /* 0x0000008c8f8f7221 */ /* 0x000fe20000010000 */
[----:B------:R-:W-:Y:S01]  /*9260*/  HFMA2 R141, -RZ, RZ, 0, 1.847743988037109375e-06 ;  /* 0x0000001fff8d7431 */ /* 0x000fe200000001ff */
[----:B------:R-:W-:Y:S01]  /*9270*/  MOV R140, 0xffffffff ;  /* 0xffffffff008c7802 */ /* 0x000fe20000000f00 */
[----:B------:R-:W-:Y:S01]  /*9280*/  IMAD.MOV.U32 R142, RZ, RZ, 0x2 ;  /* 0x00000002ff8e7424 */ /* 0x000fe200078e00ff */
[----:B------:R-:W0:Y:S01]  /*9290*/  LDC R180, c[0x0][0x400] ;  /* 0x00010000ffb47b82 */ /* 0x000e220000000800 */
[----:B------:R-:W-:-:S07]  /*92a0*/  MOV R181, R143 ;  /* 0x0000008f00b57202 */ /* 0x000fce0000000f00 */
[----:B0-----:R-:W-:Y:S05]  /*92b0*/  WARPSYNC.COLLECTIVE R140, `(.L_x_425) ;  /* 0x000000008c087348 */ /* 0x001fea0003c00000 */
[----:B------:R1:W2:Y:S02]  /*92c0*/  SHFL.BFLY P6, R140, R181, R142, R141 ;  /* 0x0c00008eb58c7389 */ /* 0x0002a400000c008d */
[----:B012---:R-:W-:Y:S05]  /*92d0*/  ENDCOLLECTIVE ;  /* 0x000000000000791b */ /* 0x007fea0003800000 */
.L_x_425:
[----:B------:R-:W-:Y:S02]  /*92e0*/  IMAD.MOV.U32 R142, RZ, RZ, 0x4 ;  /* 0x00000004ff8e7424 */ /* 0x000fe400078e00ff */
[----:B------:R-:W-:Y:S01]  /*92f0*/  FADD.FTZ R143, R143, R140 ;  /* 0x0000008c8f8f7221 */ /* 0x000fe20000010000 */
[----:B------:R-:W-:-:S04]  /*9300*/  MOV R140, 0xffffffff ;  /* 0xffffffff008c7802 */ /* 0x000fc80000000f00 */
[----:B------:R-:W-:-:S07]  /*9310*/  MOV R181, R143 ;  /* 0x0000008f00b57202 */ /* 0x000fce0000000f00 */
[----:B------:R-:W-:Y:S05]  /*9320*/  WARPSYNC.COLLECTIVE R140, `(.L_x_426) ;  /* 0x000000008c087348 */ /* 0x000fea0003c00000 */
[----:B------:R0:W1:Y:S02]  /*9330*/  SHFL.BFLY P6, R140, R181, R142, R141 ;  /* 0x0c00008eb58c7389 */ /* 0x00006400000c008d */
[----:B01----:R-:W-:Y:S05]  /*9340*/  ENDCOLLECTIVE ;  /* 0x000000000000791b */ /* 0x003fea0003800000 */
.L_x_426:
[----:B------:R-:W-:Y:S02]  /*9350*/  HFMA2 R142, -RZ, RZ, 0, 4.76837158203125e-07 ;  /* 0x00000008ff8e7431 */ /* 0x000fe400000001ff */
[----:B------:R-:W-:Y:S01]  /*9360*/  FADD.FTZ R143, R143, R140 ;  /* 0x0000008c8f8f7221 */ /* 0x000fe20000010000 */
[----:B------:R-:W-:-:S04]  /*9370*/  IMAD.MOV.U32 R140, RZ, RZ, -0x1 ;  /* 0xffffffffff8c7424 */ /* 0x000fc800078e00ff */
[----:B------:R-:W-:-:S07]  /*9380*/  MOV R181, R143 ;  /* 0x0000008f00b57202 */ /* 0x000fce0000000f00 */
[----:B------:R-:W-:Y:S05]  /*9390*/  WARPSYNC.COLLECTIVE R140, `(.L_x_427) ;  /* 0x000000008c087348 */ /* 0x000fea0003c00000 */
[----:B------:R0:W1:Y:S02]  /*93a0*/  SHFL.BFLY P6, R140, R181, R142, R141 ;  /* 0x0c00008eb58c7389 */ /* 0x00006400000c008d */
[----:B01----:R-:W-:Y:S05]  /*93b0*/  ENDCOLLECTIVE ;  /* 0x000000000000791b */ /* 0x003fea0003800000 */
.L_x_427:
[----:B------:R-:W-:Y:S02]  /*93c0*/  HFMA2 R142, -RZ, RZ, 0, 9.5367431640625e-07 ;  /* 0x00000010ff8e7431 */ /* 0x000fe400000001ff */
[----:B------:R-:W-:Y:S01]  /*93d0*/  FADD.FTZ R143, R143, R140 ;  /* 0x0000008c8f8f7221 */ /* 0x000fe20000010000 */
[----:B------:R-:W-:-:S04]  /*93e0*/  MOV R140, 0xffffffff ;  /* 0xffffffff008c7802 */ /* 0x000fc80000000f00 */
[----:B------:R-:W-:-:S07]  /*93f0*/  MOV R181, R143 ;  /* 0x0000008f00b57202 */ /* 0x000fce0000000f00 */
[----:B------:R-:W-:Y:S05]  /*9400*/  WARPSYNC.COLLECTIVE R140, `(.L_x_428) ;  /* 0x000000008c087348 */ /* 0x000fea0003c00000 */
[----:B------:R0:W1:Y:S02]  /*9410*/  SHFL.BFLY P6, R140, R181, R142, R141 ;  /* 0x0c00008eb58c7389 */ /* 0x00006400000c008d */
[----:B01----:R-:W-:Y:S05]  /*9420*/  ENDCOLLECTIVE ;  /* 0x000000000000791b */ /* 0x003fea0003800000 */
.L_x_428:
[----:B------:R-:W-:Y:S02]  /*9430*/  HFMA2 R142, -RZ, RZ, 0, 5.9604644775390625e-08 ;  /* 0x00000001ff8e7431 */ /* 0x000fe400000001ff */
[----:B------:R-:W-:Y:S01]  /*9440*/  FADD.FTZ R140, R143, R140 ;  /* 0x0000008c8f8c7221 */ /* 0x000fe20000010000 */
[----:B------:R-:W-:-:S03]  /*9450*/  LOP3.LUT P6, RZ, R22, 0x2, RZ, 0xc0, !PT ;  /* 0x0000000216ff7812 */ /* 0x000fc600078cc0ff */
        /* <DEDUP_REMOVED lines=131> */
[----:B------:R-:W-:Y:S02]  /*9c90*/  MOV R140, 0xffffffff ;  /* 0xffffffff008c7802 */ /* 0x000fe40000000f00 */
[----:B------:R-:W-:Y:S01]  /*9ca0*/  MOV R141, 0x1f ;  /* 0x0000001f008d7802 */ /* 0x000fe20000000f00 */
[----:B------:R-:W-:-:S07]  /*9cb0*/  IMAD.MOV.U32 R181, RZ, RZ, R143 ;  /* 0x000000ffffb57224 */ /* 0x000fce00078e008f */
[----:B------:R-:W-:Y:S05]  /*9cc0*/  WARPSYNC.COLLECTIVE R140, `(.L_x_429) ;  /* 0x000000008c087348 */ /* 0x000fea0003c00000 */
[----:B------:R0:W1:Y:S02]  /*9cd0*/  SHFL.BFLY P6, R140, R181, R142, R141 ;  /* 0x0c00008eb58c7389 */ /* 0x00006400000c008d */
[----:B01----:R-:W-:Y:S05]  /*9ce0*/  ENDCOLLECTIVE ;  /* 0x000000000000791b */ /* 0x003fea0003800000 */
.L_x_429:
[----:B------:R-:W-:Y:S02]  /*9cf0*/  HFMA2 R142, -RZ, RZ, 0, 1.1920928955078125e-07 ;  /* 0x00000002ff8e7431 */ /* 0x000fe400000001ff */
[----:B------:R-:W-:Y:S01]  /*9d00*/  FADD.FTZ R143, R143, R140 ;  /* 0x0000008c8f8f7221 */ /* 0x000fe20000010000 */
[----:B------:R-:W-:-:S03]  /*9d10*/  MOV R140, 0xffffffff ;  /* 0xffffffff008c7802 */ /* 0x000fc60000000f00 */
[----:B------:R-:W-:-:S07]  /*9d20*/  IMAD.MOV.U32 R181, RZ, RZ, R143 ;  /* 0x000000ffffb57224 */ /* 0x000fce00078e008f */
[----:B------:R-:W-:Y:S05]  /*9d30*/  WARPSYNC.COLLECTIVE R140, `(.L_x_430) ;  /* 0x000000008c087348 */ /* 0x000fea0003c00000 */
[----:B------:R0:W1:Y:S02]  /*9d40*/  SHFL.BFLY P6, R140, R181, R142, R141 ;  /* 0x0c00008eb58c7389 */ /* 0x00006400000c008d */
[----:B01----:R-:W-:Y:S05]  /*9d50*/  ENDCOLLECTIVE ;  /* 0x000000000000791b */ /* 0x003fea0003800000 */
.L_x_430:
[----:B------:R-:W-:Y:S02]  /*9d60*/  IMAD.MOV.U32 R142, RZ, RZ, 0x4 ;  /* 0x00000004ff8e7424 */ /* 0x000fe400078e00ff */
[----:B------:R-:W-:Y:S01]  /*9d70*/  FADD.FTZ R143, R143, R140 ;  /* 0x0000008c8f8f7221 */ /* 0x000fe20000010000 */
[----:B------:R-:W-:-:S04]  /*9d80*/  MOV R140, 0xffffffff ;  /* 0xffffffff008c7802 */ /* 0x000fc80000000f00 */
[----:B------:R-:W-:-:S07]  /*9d90*/  MOV R181, R143 ;  /* 0x0000008f00b57202 */ /* 0x000fce0000000f00 */
[----:B------:R-:W-:Y:S05]  /*9da0*/  WARPSYNC.COLLECTIVE R140, `(.L_x_431) ;  /* 0x000000008c087348 */ /* 0x000fea0003c00000 */
[----:B------:R0:W1:Y:S02]  /*9db0*/  SHFL.BFLY P6, R140, R181, R142, R141 ;  /* 0x0c00008eb58c7389 */ /* 0x00006400000c008d */
[----:B01----:R-:W-:Y:S05]  /*9dc0*/  ENDCOLLECTIVE ;  /* 0x000000000000791b */ /* 0x003fea0003800000 */
.L_x_431:
[----:B------:R-:W-:Y:S02]  /*9dd0*/  HFMA2 R142, -RZ, RZ, 0, 4.76837158203125e-07 ;  /* 0x00000008ff8e7431 */ /* 0x000fe400000001ff */
[----:B------:R-:W-:Y:S01]  /*9de0*/  FADD.FTZ R143, R143, R140 ;  /* 0x0000008c8f8f7221 */ /* 0x000fe20000010000 */
[----:B------:R-:W-:-:S04]  /*9df0*/  IMAD.MOV.U32 R140, RZ, RZ, -0x1 ;  /* 0xffffffffff8c7424 */ /* 0x000fc800078e00ff */
[----:B------:R-:W-:-:S07]  /*9e00*/  MOV R181, R143 ;  /* 0x0000008f00b57202 */ /* 0x000fce0000000f00 */
[----:B------:R-:W-:Y:S05]  /*9e10*/  WARPSYNC.COLLECTIVE R140, `(.L_x_432) ;  /* 0x000000008c087348 */ /* 0x000fea0003c00000 */
[----:B------:R0:W1:Y:S02]  /*9e20*/  SHFL.BFLY P6, R140, R181, R142, R141 ;  /* 0x0c00008eb58c7389 */ /* 0x00006400000c008d */
[----:B01----:R-:W-:Y:S05]  /*9e30*/  ENDCOLLECTIVE ;  /* 0x000000000000791b */ /* 0x003fea0003800000 */
.L_x_432:
[----:B------:R-:W-:Y:S02]  /*9e40*/  HFMA2 R142, -RZ, RZ, 0, 9.5367431640625e-07 ;  /* 0x00000010ff8e7431 */ /* 0x000fe400000001ff */
[----:B------:R-:W-:Y:S01]  /*9e50*/  FADD.FTZ R143, R143, R140 ;  /* 0x0000008c8f8f7221 */ /* 0x000fe20000010000 */
[----:B------:R-:W-:-:S04]  /*9e60*/  MOV R140, 0xffffffff ;  /* 0xffffffff008c7802 */ /* 0x000fc80000000f00 */
[----:B------:R-:W-:-:S07]  /*9e70*/  MOV R181, R143 ;  /* 0x0000008f00b57202 */ /* 0x000fce0000000f00 */
[----:B------:R-:W-:Y:S05]  /*9e80*/  WARPSYNC.COLLECTIVE R140, `(.L_x_433) ;  /* 0x000000008c087348 */ /* 0x000fea0003c00000 */
[----:B------:R0:W1:Y:S02]  /*9e90*/  SHFL.BFLY P6, R140, R181, R142, R141 ;  /* 0x0c00008eb58c7389 */ /* 0x00006400000c008d */
[----:B01----:R-:W-:Y:S05]  /*9ea0*/  ENDCOLLECTIVE ;  /* 0x000000000000791b */ /* 0x003fea0003800000 */
.L_x_433:
[----:B------:R-:W-:Y:S05]  /*9eb0*/  BRA `(.L_x_434) ;  /* 0xffffffd400647947 */ /* 0x000fea000383ffff */
.L_x_435:
        /* <DEDUP_REMOVED lines=12> */
.L_x_71426:


//--------------------- .text._ZN10layer_norm13ln_fwd_kernelINS_13Kernel_traitsI13__nv_bfloat16S2_S2_S2_fjLj2048ELj1ELj4ELj1ELj16ENS_18Kernel_traits_baseILj2048ES2_S2_S2_S2_fjLj128EEEEELb0ELb1ELb1ELb1EEEvNS_9FwdParamsE --------------------------
	.section	.text._ZN10layer_norm13ln_fwd_kernelINS_13Kernel_traitsI13__nv_bfloat16S2_S2_S2_fjLj2048ELj1ELj4ELj1ELj16ENS_18Kernel_traits_baseILj2048ES2_S2_S2_S2_fjLj128EEEEELb0ELb1ELb1ELb1EEEvNS_9FwdParamsE,"ax",@progbits
	.align	128
        .global         _ZN10layer_norm13ln_fwd_kernelINS_13Kernel_traitsI13__nv_bfloat16S2_S2_S2_fjLj2048ELj1ELj4ELj1ELj16ENS_18Kernel_traits_baseILj2048ES2_S2_S2_S2_fjLj128EEEEELb0ELb1ELb1ELb1EEEvNS_9FwdParamsE
        .type           _ZN10layer_norm13ln_fwd_kernelINS_13Kernel_traitsI13__nv_bfloat16S2_S2_S2_fjLj2048ELj1ELj4ELj1ELj16ENS_18Kernel_traits_baseILj2048ES2_S2_S2_S2_fjLj128EEEEELb0ELb1ELb1ELb1EEEvNS_9FwdParamsE,@function
        .size           _ZN10layer_norm13ln_fwd_kernelINS_13Kernel_traitsI13__nv_bfloat16S2_S2_S2_fjLj2048ELj1ELj4ELj1ELj16ENS_18Kernel_traits_baseILj2048ES2_S2_S2_S2_fjLj128EEEEELb0ELb1ELb1ELb1EEEvNS_9FwdParamsE,(.L_x_71427 - _ZN10layer_norm13ln_fwd_kernelINS_13Kernel_traitsI13__nv_bfloat16S2_S2_S2_fjLj2048ELj1ELj4ELj1ELj16ENS_18Kernel_traits_baseILj2048ES2_S2_S2_S2_fjLj128EEEEELb0ELb1ELb1ELb1EEEvNS_9FwdParamsE)
        .other          _ZN10layer_norm13ln_fwd_kernelINS_13Kernel_traitsI13__nv_bfloat16S2_S2_S2_fjLj2048ELj1ELj4ELj1ELj16ENS_18Kernel_traits_baseILj2048ES2_S2_S2_S2_fjLj128EEEEELb0ELb1ELb1ELb1EEEvNS_9FwdParamsE,@"STO_CUDA_ENTRY STV_DEFAULT"
_ZN10layer_norm13ln_fwd_kernelINS_13Kernel_traitsI13__nv_bfloat16S2_S2_S2_fjLj2048ELj1ELj4ELj1ELj16ENS_18Kernel_traits_baseILj2048ES2_S2_S2_S2_fjLj128EEEEELb0ELb1ELb1ELb1EEEvNS_9FwdParamsE:
.text._ZN10layer_norm13ln_fwd_kernelINS_13Kernel_traitsI13__nv_bfloat16S2_S2_S2_fjLj2048ELj1ELj4ELj1ELj16ENS_18Kernel_traits_baseILj2048ES2_S2_S2_S2_fjLj128EEEEELb0ELb1ELb1ELb1EEEvNS_9FwdParamsE:
        /* <DEDUP_REMOVED lines=13> */
[----:B------:R-:W1:Y:S08]  /*00d0*/  LDC.64 R4, c[0x0][0x438] ;  /* 0x00010e00ff047b82 */ /* 0x000e700000000a00 */
[----:B------:R-:W2:Y:S01]  /*00e0*/  LDC.64 R6, c[0x0][0x3e8] ;  /* 0x0000fa00ff067b82 */ /* 0x000ea20000000a00 */
[----:B0-----:R-:W-:-:S05]  /*00f0*/  IMAD.WIDE.U32 R2, R193, 0x10, R2 ;  /* 0x00000010c1027825 */ /* 0x001fca00078e0002 */
[----:B------:R0:W5:Y:S01]  /*0100*/  LDG.E.128 R32, desc[UR6][R2.64] ;  /* 0x0000000602207981 */ /* 0x000162000c1e1d00 */
[----:B-1----:R-:W-:-:S03]  /*0110*/  IMAD.WIDE.U32 R4, R193, 0x10, R4 ;  /* 0x00000010c1047825 */ /* 0x002fc600078e0004 */
[----:B------:R0:W5:Y:S04]  /*0120*/  LDG.E.128 R36, desc[UR6][R2.64+0x200] ;  /* 0x0002000602247981 */ /* 0x000168000c1e1d00 */
[----:B------:R0:W5:Y:S01]  /*0130*/  LDG.E.128 R40, desc[UR6][R2.64+0x400] ;  /* 0x0004000602287981 */ /* 0x000162000c1e1d00 */
        /* <DEDUP_REMOVED lines=23> */
.L_x_436:
        /* <DEDUP_REMOVED lines=36> */
.L_x_437:
[----:B------:R-:W1:Y:S02]  /*04f0*/  LDCU UR4, c[0x0][0x384] ;  /* 0x00007080ff0477ac */ /* 0x000e640008000800 */
[----:B-1----:R-:W-:-:S13]  /*0500*/  ISETP.GE.AND P0, PT, R192, UR4, PT ;  /* 0x00000004c0007c0c */ /* 0x002fda000bf06270 */
[----:B------:R-:W-:Y:S05]  /*0510*/  @P0 EXIT ;  /* 0x000000000000094d */ /* 0x000fea0003800000 */
[----:B-----5:R-:W-:Y:S01]  /*0520*/  PRMT R191, R49, 0x7632, R191 ;  /* 0x0000763231bf7816 */ /* 0x020fe200000000bf */
[----:B------:R-:W1:Y:S01]  /*0530*/  LDCU.U8 UR8, c[0x0][0x410] ;  /* 0x00008200ff0877ac */ /* 0x000e620008000000 */
[----:B------:R-:W-:Y:S02]  /*0540*/  PRMT R190, R80, 0x7632, R190 ;  /* 0x0000763250be7816 */ /* 0x000fe400000000be */
[----:B------:R-:W-:Y:S01]  /*0550*/  PRMT R189, R48, 0x7632, R189 ;  /* 0x0000763230bd7816 */ /* 0x000fe200000000bd */
[----:B------:R-:W2:Y:S01]  /*0560*/  LDCU UR9, c[0x0][0x448] ;  /* 0x00008900ff0977ac */ /* 0x000ea20008000800 */
[----:B------:R-:W-:Y:S02]  /*0570*/  PRMT R188, R79, 0x7632, R188 ;  /* 0x000076324fbc7816 */ /* 0x000fe400000000bc */
[----:B------:R-:W-:Y:S01]  /*0580*/  PRMT R187, R47, 0x7632, R187 ;  /* 0x000076322fbb7816 */ /* 0x000fe200000000bb */
[----:B------:R-:W3:Y:S01]  /*0590*/  LDCU.64 UR4, c[0x0][0x3a0] ;  /* 0x00007400ff0477ac */ /* 0x000ee20008000a00 */
        /* <DEDUP_REMOVED lines=55> */
[----:B0-----:R-:W-:Y:S02]  /*0910*/  PRMT R7, R102, 0x7632, R7 ;  /* 0x0000763266077816 */ /* 0x001fe40000000007 */
[----:B------:R-:W-:Y:S02]  /*0920*/  PRMT R6, R101, 0x7632, R6 ;  /* 0x0000763265067816 */ /* 0x000fe40000000006 */
[----:B------:R-:W-:Y:S02]  /*0930*/  PRMT R5, R100, 0x7632, R5 ;  /* 0x0000763264057816 */ /* 0x000fe40000000005 */
[----:B------:R-:W-:Y:S02]  /*0940*/  PRMT R4, R99, 0x7632, R4 ;  /* 0x0000763263047816 */ /* 0x000fe40000000004 */
[----:B------:R-:W-:Y:S02]  /*0950*/  PRMT R3, R98, 0x7632, R3 ;  /* 0x0000763262037816 */ /* 0x000fe40000000003 */
[----:B------:R-:W-:-:S02]  /*0960*/  PRMT R2, R97, 0x7632, R2 ;  /* 0x0000763261027816 */ /* 0x000fc40000000002 */
[----:B-123--:R-:W-:-:S07]  /*0970*/  PRMT R0, R96, 0x7632, R0 ;  /* 0x0000763260007816 */ /* 0x00efce0000000000 */
.L_x_457:
[----:B0-----:R-:W0:Y:S08]  /*0980*/  LDC.64 R206, c[0x0][0x3f0] ;  /* 0x0000fc00ffce7b82 */ /* 0x001e300000000a00 */
[----:B------:R-:W1:Y:S01]  /*0990*/  LDC R195, c[0x0][0x388] ;  /* 0x0000e200ffc37b82 */ /* 0x000e620000000800 */
[----:B0-----:R-:W-:-:S06]  /*09a0*/  IMAD.WIDE R206, R192, 0x4, R206 ;  /* 0x00000004c0ce7825 */ /* 0x001fcc00078e02ce */
[----:B------:R-:W2:Y:S01]  /*09b0*/  LDG.E R206, desc[UR6][R206.64] ;  /* 0x00000006cece7981 */ /* 0x000ea2000c1e1900 */
[----:B------:R-:W-:Y:S01]  /*09c0*/  HFMA2 R205, -RZ, RZ, 0, 0 ;  /* 0x00000000ffcd7431 */ /* 0x000fe200000001ff */
[----:B--2---:R-:W-:-:S13]  /*09d0*/  ISETP.GE.AND P1, PT, R206, 0x1, PT ;  /* 0x00000001ce00780c */ /* 0x004fda0003f26270 */
[----:B------:R-:W-:Y:S01]  /*09e0*/  @P1 IADD3 R138, PT, PT, R206, -0x1, RZ ;  /* 0xffffffffce8a1810 */ /* 0x000fe20007ffe0ff */
[----:B------:R-:W0:Y:S04]  /*09f0*/  @P1 LDC.64 R136, c[0x0][0x390] ;  /* 0x0000e400ff881b82 */ /* 0x000e280000000a00 */
[----:B-1----:R-:W-:-:S04]  /*0a00*/  @P1 IMAD R140, R138, R195, RZ ;  /* 0x000000c38a8c1224 */ /* 0x002fc800078e02ff */
[----:B------:R-:W1:Y:S01]  /*0a10*/  LDC.64 R138, c[0x0][0x3f8] ;  /* 0x0000fe00ff8a7b82 */ /* 0x000e620000000a00 */
[----:B------:R-:W-:-:S04]  /*0a20*/  @P1 SHF.R.S32.HI R141, RZ, 0x1f, R140 ;  /* 0x0000001fff8d1819 */ /* 0x000fc8000001148c */
[----:B------:R-:W-:-:S04]  /*0a30*/  @P1 LEA.HI R140, R141, R140, RZ, 0x3 ;  /* 0x0000008c8d8c1211 */ /* 0x000fc800078f18ff */
[----:B------:R-:W-:-:S05]  /*0a40*/  @P1 LEA.HI.SX32 R205, R140, R193, 0x1d ;  /* 0x000000c18ccd1211 */ /* 0x000fca00078feaff */
[----:B0-----:R-:W-:-:S05]  /*0a50*/  @P1 IMAD.WIDE.U32 R136, R205, 0x10, R136 ;  /* 0x00000010cd881825 */ /* 0x001fca00078e0088 */
[----:B------:R-:W2:Y:S01]  /*0a60*/  @P1 LDG.E.128 R128, desc[UR6][R136.64] ;  /* 0x0000000688801981 */ /* 0x000ea2000c1e1d00 */
[----:B-1----:R-:W-:-:S05]  /*0a70*/  IMAD.WIDE R138, R192, 0x4, R138 ;  /* 0x00000004c08a7825 */ /* 0x002fca00078e028a */
[----:B-----5:R0:W5:Y:S01]  /*0a80*/  LDG.E R194, desc[UR6][R138.64] ;  /* 0x000000068ac27981 */ /* 0x020162000c1e1900 */
[----:B------:R-:W-:Y:S01]  /*0a90*/  ISETP.NE.U32.AND P0, PT, RZ, UR4, PT ;  /* 0x00000004ff007c0c */ /* 0x000fe2000bf05070 */
[----:B------:R-:W-:-:S03]  /*0aa0*/  IMAD R140, R192, R195, RZ ;  /* 0x000000c3c08c7224 */ /* 0x000fc600078e02ff */
[----:B------:R-:W-:Y:S02]  /*0ab0*/  ISETP.NE.AND.EX P0, PT, RZ, UR5, PT, P0 ;  /* 0x00000005ff007c0c */ /* 0x000fe4000bf05300 */
[----:B------:R-:W-:-:S04]  /*0ac0*/  SHF.R.S32.HI R141, RZ, 0x1f, R140 ;  /* 0x0000001fff8d7819 */ /* 0x000fc8000001148c */
[----:B------:R-:W-:-:S04]  /*0ad0*/  LEA.HI R204, R141, R140, RZ, 0x3 ;  /* 0x0000008c8dcc7211 */ /* 0x000fc800078f18ff */
[----:B------:R-:W-:Y:S02]  /*0ae0*/  LEA.HI.SX32 R204, R204, R193, 0x1d ;  /* 0x000000c1cccc7211 */ /* 0x000fe400078feaff */
[----:B--2---:R-:W-:Y:S02]  /*0af0*/  PRMT R140, R131, 0x7632, R140 ;  /* 0x00007632838c7816 */ /* 0x004fe4000000008c */
[----:B------:R-:W-:Y:S02]  /*0b00*/  PRMT R141, R130, 0x7632, R141 ;  /* 0x00007632828d7816 */ /* 0x000fe4000000008d */
[----:B------:R-:W-:Y:S02]  /*0b10*/  PRMT R136, R129, 0x7632, R136 ;  /* 0x0000763281887816 */ /* 0x000fe40000000088 */
[----:B------:R-:W-:Y:S01]  /*0b20*/  PRMT R137, R128, 0x7632, R137 ;  /* 0x0000763280897816 */ /* 0x000fe20000000089 */
[----:B0-----:R-:W-:Y:S06]  /*0b30*/  @!P0 BRA `(.L_x_438) ;  /* 0x0000000400448947 */ /* 0x001fec0003800000 */
[----:B------:R-:W0:Y:S02]  /*0b40*/  LDC.64 R132, c[0x0][0x3a0] ;  /* 0x0000e800ff847b82 */ /* 0x000e240000000a00 */
[----:B0-----:R-:W-:-:S06]  /*0b50*/  IMAD.WIDE.U32 R132, R204, 0x10, R132 ;  /* 0x00000010cc847825 */ /* 0x001fcc00078e0084 */
[----:B------:R-:W2:Y:S01]  /*0b60*/  LDG.E.128 R132, desc[UR6][R132.64] ;  /* 0x0000000684847981 */ /* 0x000ea2000c1e1d00 */
[----:B------:R-:W-:-:S13]  /*0b70*/  ISETP.GT.AND P2, PT, R206, RZ, PT ;  /* 0x000000ffce00720c */ /* 0x000fda0003f44270 */
[----:B------:R-:W0:Y:S01]  /*0b80*/  @P2 LDC R139, c[0x0][0x40c] ;  /* 0x00010300ff8b2b82 */ /* 0x000e220000000800 */
[----:B------:R-:W-:Y:S01]  /*0b90*/  @P2 SHF.L.U32 R138, R128, 0x10, RZ ;  /* 0x00000010808a2819 */ /* 0x000fe200000006ff */
[----:B------:R-:W-:Y:S01]  /*0ba0*/  @P2 IMAD.U32 R136, R136, 0x10000, RZ ;  /* 0x0001000088882824 */ /* 0x000fe200078e00ff */
[----:B------:R-:W-:Y:S02]  /*0bb0*/  @P2 SHF.L.U32 R137, R137, 0x10, RZ ;  /* 0x0000001089892819 */ /* 0x000fe400000006ff */
[----:B------:R-:W-:-:S03]  /*0bc0*/  @P2 SHF.L.U32 R141, R141, 0x10, RZ ;  /* 0x000000108d8d2819 */ /* 0x000fc600000006ff */
[----:B------:R-:W1:Y:S08]  /*0bd0*/  @P2 LDC R142, c[0x0][0x40c] ;  /* 0x00010300ff8e2b82 */ /* 0x000e700000000800 */
[----:B------:R-:W3:Y:S08]  /*0be0*/  @P2 LDC R146, c[0x0][0x40c] ;  /* 0x00010300ff922b82 */ /* 0x000ef00000000800 */
[----:B------:R-:W4:Y:S01]  /*0bf0*/  @P2 LDC R147, c[0x0][0x40c] ;  /* 0x00010300ff932b82 */ /* 0x000f220000000800 */
[----:B0-----:R-:W-:-:S07]  /*0c00*/  @P2 FMUL.FTZ R138, R138, R139 ;  /* 0x0000008b8a8a2220 */ /* 0x001fce0000410000 */
[----:B------:R-:W0:Y:S01]  /*0c10*/  @P2 LDC R148, c[0x0][0x40c] ;  /* 0x00010300ff942b82 */ /* 0x000e220000000800 */
[----:B-1----:R-:W-:Y:S01]  /*0c20*/  @P2 FMUL.FTZ R139, R137, R142 ;  /* 0x0000008e898b2220 */ /* 0x002fe20000410000 */
[----:B------:R-:W-:Y:S01]  /*0c30*/  @P2 IMAD.U32 R142, R0, 0x10000, RZ ;  /* 0x00010000008e2824 */ /* 0x000fe200078e00ff */
[----:B------:R-:W-:-:S05]  /*0c40*/  @P2 SHF.L.U32 R137, R96, 0x10, RZ ;  /* 0x0000001060892819 */ /* 0x000fca00000006ff */
[----:B------:R-:W1:Y:S08]  /*0c50*/  @P2 LDC R149, c[0x0][0x40c] ;  /* 0x00010300ff952b82 */ /* 0x000e700000000800 */
[----:B------:R-:W3:Y:S08]  /*0c60*/  @P2 LDC R150, c[0x0][0x40c] ;  /* 0x00010300ff962b82 */ /* 0x000ef00000000800 */
[----:B------:R-:W1:Y:S01]  /*0c70*/  @P2 LDC R197, c[0x0][0x40c] ;  /* 0x00010300ffc52b82 */ /* 0x000e620000000800 */
[----:B---3--:R-:W-:Y:S01]  /*0c80*/  @P2 FMUL.FTZ R141, R141, R150 ;  /* 0x000000968d8d2220 */ /* 0x008fe20000410000 */
[----:B--2---:R-:W-:-:S02]  /*0c90*/  @P2 PRMT R143, R132, 0x7632, R143 ;  /* 0x00007632848f2816 */ /* 0x004fc4000000008f */
[C---:B------:R-:W-:Y:S02]  /*0ca0*/  @!P2 PRMT R154, R132.reuse, 0x7632, R154 ;  /* 0x00007632849aa816 */ /* 0x040fe4000000009a */
[----:B------:R-:W-:Y:S02]  /*0cb0*/  @P2 SHF.L.U32 R144, R143, 0x10, RZ ;  /* 0x000000108f902819 */ /* 0x000fe400000006ff */
[----:B------:R-:W-:Y:S02]  /*0cc0*/  @P2 SHF.L.U32 R145, R132, 0x10, RZ ;  /* 0x0000001084912819 */ /* 0x000fe400000006ff */
[----:B------:R-:W-:Y:S01]  /*0cd0*/  @!P2 SHF.L.U32 R154, R154, 0x10, RZ ;  /* 0x000000109a9aa819 */ /* 0x000fe200000006ff */
[----:B------:R-:W-:Y:S01]  /*0ce0*/  @P2 FFMA.FTZ R154, R139, R142, R144 ;  /* 0x0000008e8b9a2223 */ /* 0x000fe20000010090 */
[----:B------:R-:W-:Y:S02]  /*0cf0*/  @P2 SHF.L.U32 R143, R129, 0x10, RZ ;  /* 0x00000010818f2819 */ /* 0x000fe400000006ff */
[----:B------:R-:W-:-:S02]  /*0d00*/  @P2 PRMT R139, R133, 0x7632, R139 ;  /* 0x00007632858b2816 */ /* 0x000fc4000000008b */
[----:B------:R-:W-:Y:S01]  /*0d10*/  @!P2 SHF.L.U32 R155, R132, 0x10, RZ ;  /* 0x00000010849ba819 */ /* 0x000fe200000006ff */
[----:B------:R-:W-:Y:S01]  /*0d20*/  @P2 FFMA.FTZ R155, R138, R137, R145 ;  /* 0x000000898a9b2223 */ /* 0x000fe20000010091 */
[----:B------:R-:W-:Y:S01]  /*0d30*/  @!P2 PRMT R152, R133, 0x7632, R152 ;  /* 0x000076328598a816 */ /* 0x000fe20000000098 */
[----:B------:R-:W-:Y:S01]  /*0d40*/  @P2 FMUL.FTZ R143, R143, R146 ;  /* 0x000000928f8f2220 */ /* 0x000fe20000410000 */
[----:B----4-:R-:W-:Y:S01]  /*0d50*/  @P2 FMUL.FTZ R137, R136, R147 ;  /* 0x0000009388892220 */ /* 0x010fe20000410000 */
[----:B------:R-:W-:Y:S01]  /*0d60*/  @P2 SHF.L.U32 R138, R2, 0x10, RZ ;  /* 0x00000010028a2819 */ /* 0x000fe200000006ff */
[----:B------:R-:W-:Y:S01]  /*0d70*/  @P2 IMAD.U32 R147, R135, 0x10000, RZ ;  /* 0x0001000087932824 */ /* 0x000fe200078e00ff */
[----:B------:R-:W-:Y:S01]  /*0d80*/  @P2 SHF.L.U32 R142, R139, 0x10, RZ ;  /* 0x000000108b8e2819 */ /* 0x000fe200000006ff */
[----:B------:R-:W-:Y:S01]  /*0d90*/  @!P2 IMAD.U32 R152, R152, 0x10000, RZ ;  /* 0x000100009898a824 */ /* 0x000fe200078e00ff */
[----:B------:R-:W-:Y:S02]  /*0da0*/  @P2 SHF.L.U32 R136, R97, 0x10, RZ ;  /* 0x0000001061882819 */ /* 0x000fe400000006ff */
[----:B------:R-:W-:Y:S01]  /*0db0*/  @P2 SHF.L.U32 R146, R133, 0x10, RZ ;  /* 0x0000001085922819 */ /* 0x000fe200000006ff */
[----:B------:R-:W-:Y:S01]  /*0dc0*/  @P2 FFMA.FTZ R152, R137, R138, R142 ;  /* 0x0000008a89982223 */ /* 0x000fe2000001008e */
[----:B------:R-:W-:Y:S01]  /*0dd0*/  @!P2 SHF.L.U32 R153, R133, 0x10, RZ ;  /* 0x000000108599a819 */ /* 0x000fe200000006ff */
[----:B------:R-:W-:Y:S01]  /*0de0*/  @P2 IMAD.U32 R138, R3, 0x10000, RZ ;  /* 0x00010000038a2824 */ /* 0x000fe200078e00ff */
[----:B------:R-:W-:Y:S01]  /*0df0*/  @P2 SHF.L.U32 R139, R130, 0x10, RZ ;  /* 0x00000010828b2819 */ /* 0x000fe200000006ff */
[----:B------:R-:W-:Y:S01]  /*0e00*/  @P2 FFMA.FTZ R153, R143, R136, R146 ;  /* 0x000000888f992223 */ /* 0x000fe20000010092 */
[----:B------:R-:W-:-:S02]  /*0e10*/  @P2 SHF.L.U32 R144, R131, 0x10, RZ ;  /* 0x0000001083902819 */ /* 0x000fc400000006ff */
[----:B------:R-:W-:Y:S01]  /*0e20*/  @P2 PRMT R137, R134, 0x7632, R137 ;  /* 0x0000763286892816 */ /* 0x000fe20000000089 */
[----:B0-----:R-:W-:Y:S01]  /*0e30*/  @P2 FMUL.FTZ R139, R139, R148 ;  /* 0x000000948b8b2220 */ /* 0x001fe20000410000 */
[----:B------:R-:W-:Y:S01]  /*0e40*/  @P2 SHF.L.U32 R142, R140, 0x10, RZ ;  /* 0x000000108c8e2819 */ /* 0x000fe200000006ff */
[----:B-1----:R-:W-:Y:S01]  /*0e50*/  @P2 FMUL.FTZ R144, R144, R149 ;  /* 0x0000009590902220 */ /* 0x002fe20000410000 */
[----:B------:R-:W-:Y:S02]  /*0e60*/  @P2 PRMT R146, R135, 0x7632, R146 ;  /* 0x0000763287922816 */ /* 0x000fe40000000092 */
[----:B------:R-:W-:Y:S01]  /*0e70*/  @P2 SHF.L.U32 R140, R137, 0x10, RZ ;  /* 0x00000010898c2819 */ /* 0x000fe200000006ff */
[----:B------:R-:W-:Y:S01]  /*0e80*/  @P2 FMUL.FTZ R142, R142, R197 ;  /* 0x000000c58e8e2220 */ /* 0x000fe20000410000 */
[----:B------:R-:W-:Y:S02]  /*0e90*/  @P2 SHF.L.U32 R136, R98, 0x10, RZ ;  /* 0x0000001062882819 */ /* 0x000fe400000006ff */
[----:B------:R-:W-:-:S02]  /*0ea0*/  @P2 SHF.L.U32 R143, R99, 0x10, RZ ;  /* 0x00000010638f2819 */ /* 0x000fc400000006ff */
[----:B------:R-:W-:Y:S02]  /*0eb0*/  @P2 SHF.L.U32 R145, R4, 0x10, RZ ;  /* 0x0000001004912819 */ /* 0x000fe400000006ff */
[C---:B------:R-:W-:Y:S02]  /*0ec0*/  @P2 SHF.L.U32 R196, R134.reuse, 0x10, RZ ;  /* 0x0000001086c42819 */ /* 0x040fe400000006ff */
[----:B------:R-:W-:Y:S02]  /*0ed0*/  @!P2 PRMT R149, R134, 0x7632, R149 ;  /* 0x000076328695a816 */ /* 0x000fe40000000095 */
[----:B------:R-:W-:Y:S02]  /*0ee0*/  @!P2 PRMT R148, R135, 0x7632, R148 ;  /* 0x000076328794a816 */ /* 0x000fe40000000094 */
[----:B------:R-:W-:Y:S02]  /*0ef0*/  @P2 SHF.L.U32 R137, R146, 0x10, RZ ;  /* 0x0000001092892819 */ /* 0x000fe400000006ff */
[----:B------:R-:W-:Y:S01]  /*0f00*/  @!P2 SHF.L.U32 R151, R134, 0x10, RZ ;  /* 0x000000108697a819 */ /* 0x000fe200000006ff */
[----:B------:R-:W-:Y:S01]  /*0f10*/  @P2 FFMA.FTZ R151, R139, R136, R196 ;  /* 0x000000888b972223 */ /* 0x000fe200000100c4 */
[----:B------:R-:W-:Y:S01]  /*0f20*/  @!P2 SHF.L.U32 R150, R135, 0x10, RZ ;  /* 0x000000108796a819 */ /* 0x000fe200000006ff */
[----:B------:R-:W-:Y:S01]  /*0f30*/  @P2 FFMA.FTZ R150, R144, R143, R147 ;  /* 0x0000008f90962223 */ /* 0x000fe20000010093 */
[----:B------:R-:W-:Y:S01]  /*0f40*/  @!P2 SHF.L.U32 R149, R149, 0x10, RZ ;  /* 0x000000109595a819 */ /* 0x000fe200000006ff */
[----:B------:R-:W-:Y:S01]  /*0f50*/  @P2 FFMA.FTZ R149, R141, R138, R140 ;  /* 0x0000008a8d952223 */ /* 0x000fe2000001008c */
[----:B------:R-:W-:Y:S01]  /*0f60*/  @!P2 SHF.L.U32 R148, R148, 0x10, RZ ;  /* 0x000000109494a819 */ /* 0x000fe200000006ff */
        /* <DEDUP_REMOVED lines=14> */
.L_x_438:
[----:B------:R-:W0:Y:S01]  /*1050*/  @P1 LDC R139, c[0x0][0x40c] ;  /* 0x00010300ff8b1b82 */ /* 0x000e220000000800 */
[----:B------:R-:W-:Y:S02]  /*1060*/  @P1 SHF.L.U32 R138, R128, 0x10, RZ ;  /* 0x00000010808a1819 */ /* 0x000fe400000006ff */
[----:B------:R-:W-:Y:S02]  /*1070*/  CS2R R154, SRZ ;  /* 0x00000000009a7805 */ /* 0x000fe4000001ff00 */
[----:B------:R-:W-:Y:S02]  /*1080*/  @P1 SHF.L.U32 R144, R0, 0x10, RZ ;  /* 0x0000001000901819 */ /* 0x000fe400000006ff */
[----:B------:R-:W-:Y:S02]  /*1090*/  CS2R R152, SRZ ;  /* 0x0000000000987805 */ /* 0x000fe4000001ff00 */
[----:B------:R-:W-:Y:S02]  /*10a0*/  @P1 SHF.L.U32 R136, R136, 0x10, RZ ;  /* 0x0000001088881819 */ /* 0x000fe400000006ff */
[----:B------:R-:W-:-:S02]  /*10b0*/  CS2R R150, SRZ ;  /* 0x0000000000967805 */ /* 0x000fc4000001ff00 */
[----:B------:R-:W-:Y:S01]  /*10c0*/  @P1 SHF.L.U32 R141, R141, 0x10, RZ ;  /* 0x000000108d8d1819 */ /* 0x000fe200000006ff */
[----:B------:R-:W1:Y:S08]  /*10d0*/  @P1 LDC R142, c[0x0][0x40c] ;  /* 0x00010300ff8e1b82 */ /* 0x000e700000000800 */
[----:B------:R-:W2:Y:S01]  /*10e0*/  @P1 LDC R145, c[0x0][0x40c] ;  /* 0x00010300ff911b82 */ /* 0x000ea20000000800 */
[----:B0-----:R-:W-:Y:S01]  /*10f0*/  @P1 FMUL.FTZ R138, R138, R139 ;  /* 0x0000008b8a8a1220 */ /* 0x001fe20000410000 */
[----:B------:R-:W-:-:S06]  /*1100*/  @P1 IMAD.U32 R139, R137, 0x10000, RZ ;  /* 0x00010000898b1824 */ /* 0x000fcc00078e00ff */
[----:B------:R-:W0:Y:S01]  /*1110*/  @P1 LDC R143, c[0x0][0x40c] ;  /* 0x00010300ff8f1b82 */ /* 0x000e220000000800 */
[----:B------:R-:W-:Y:S01]  /*1120*/  @P1 SHF.L.U32 R137, R96, 0x10, RZ ;  /* 0x0000001060891819 */ /* 0x000fe200000006ff */
[----:B-1----:R-:W-:Y:S01]  /*1130*/  @P1 FMUL.FTZ R139, R139, R142 ;  /* 0x0000008e8b8b1220 */ /* 0x002fe20000410000 */
[----:B------:R-:W-:-:S05]  /*1140*/  @P1 SHF.L.U32 R142, R129, 0x10, RZ ;  /* 0x00000010818e1819 */ /* 0x000fca00000006ff */
[----:B------:R-:W1:Y:S01]  /*1150*/  @P1 LDC R147, c[0x0][0x40c] ;  /* 0x00010300ff931b82 */ /* 0x000e620000000800 */
[----:B------:R-:W-:Y:S01]  /*1160*/  @P1 FMUL.FTZ R155, R138, R137 ;  /* 0x000000898a9b1220 */ /* 0x000fe20000410000 */
[----:B------:R-:W-:Y:S01]  /*1170*/  @P1 FMUL.FTZ R154, R139, R144 ;  /* 0x000000908b9a1220 */ /* 0x000fe20000410000 */
[----:B------:R-:W-:Y:S01]  /*1180*/  @P1 IMAD.U32 R139, R2, 0x10000, RZ ;  /* 0x00010000028b1824 */ /* 0x000fe200078e00ff */
[----:B------:R-:W-:Y:S01]  /*1190*/  @P1 SHF.L.U32 R137, R97, 0x10, RZ ;  /* 0x0000001061891819 */ /* 0x000fe200000006ff */
[----:B--2---:R-:W-:Y:S01]  /*11a0*/  @P1 FMUL.FTZ R136, R136, R145 ;  /* 0x0000009188881220 */ /* 0x004fe20000410000 */
[----:B------:R-:W-:Y:S02]  /*11b0*/  @P1 SHF.L.U32 R138, R130, 0x10, RZ ;  /* 0x00000010828a1819 */ /* 0x000fe400000006ff */
[----:B------:R-:W2:Y:S01]  /*11c0*/  @P1 LDC R146, c[0x0][0x40c] ;  /* 0x00010300ff921b82 */ /* 0x000ea20000000800 */
[----:B------:R-:W-:Y:S01]  /*11d0*/  @P1 FMUL.FTZ R152, R136, R139 ;  /* 0x0000008b88981220 */ /* 0x000fe20000410000 */
[----:B------:R-:W-:Y:S01]  /*11e0*/  @P1 SHF.L.U32 R139, R140, 0x10, RZ ;  /* 0x000000108c8b1819 */ /* 0x000fe200000006ff */
[----:B------:R-:W-:Y:S01]  /*11f0*/  @P1 IMAD.U32 R136, R3, 0x10000, RZ ;  /* 0x0001000003881824 */ /* 0x000fe200078e00ff */
[----:B------:R-:W-:-:S04]  /*1200*/  @P1 SHF.L.U32 R140, R99, 0x10, RZ ;  /* 0x00000010638c1819 */ /* 0x000fc800000006ff */
[----:B------:R-:W3:Y:S01]  /*1210*/  @P1 LDC R148, c[0x0][0x40c] ;  /* 0x00010300ff941b82 */ /* 0x000ee20000000800 */
[----:B0-----:R-:W-:Y:S01]  /*1220*/  @P1 FMUL.FTZ R142, R142, R143 ;  /* 0x0000008f8e8e1220 */ /* 0x001fe20000410000 */
[----:B------:R-:W-:-:S03]  /*1230*/  @P1 SHF.L.U32 R143, R131, 0x10, RZ ;  /* 0x00000010838f1819 */ /* 0x000fc600000006ff */
[----:B------:R-:W-:Y:S01]  /*1240*/  @P1 FMUL.FTZ R153, R142, R137 ;  /* 0x000000898e991220 */ /* 0x000fe20000410000 */
[----:B------:R-:W-:Y:S02]  /*1250*/  @P1 SHF.L.U32 R137, R98, 0x10, RZ ;  /* 0x0000001062891819 */ /* 0x000fe400000006ff */
[----:B------:R-:W0:Y:S01]  /*1260*/  @P1 LDC R144, c[0x0][0x40c] ;  /* 0x00010300ff901b82 */ /* 0x000e220000000800 */
[----:B------:R-:W-:Y:S01]  /*1270*/  @P1 SHF.L.U32 R142, R4, 0x10, RZ ;  /* 0x00000010048e1819 */ /* 0x000fe200000006ff */
[----:B-1----:R-:W-:-:S04]  /*1280*/  @P1 FMUL.FTZ R138, R138, R147 ;  /* 0x000000938a8a1220 */ /* 0x002fc80000410000 */
[----:B------:R-:W-:Y:S01]  /*1290*/  @P1 FMUL.FTZ R151, R138, R137 ;  /* 0x000000898a971220 */ /* 0x000fe20000410000 */
[----:B------:R-:W-:Y:S01]  /*12a0*/  F2FP.BF16.F32.PACK_AB R137, RZ, R154 ;  /* 0x0000009aff89723e */ /* 0x000fe200000010ff */
[----:B--2---:R-:W-:Y:S01]  /*12b0*/  @P1 FMUL.FTZ R141, R141, R146 ;  /* 0x000000928d8d1220 */ /* 0x004fe20000410000 */
[----:B------:R-:W-:Y:S01]  /*12c0*/  F2FP.BF16.F32.PACK_AB R138, RZ, R153 ;  /* 0x00000099ff8a723e */ /* 0x000fe200000010ff */
[----:B---3--:R-:W-:Y:S01]  /*12d0*/  @P1 FMUL.FTZ R143, R143, R148 ;  /* 0x000000948f8f1220 */ /* 0x008fe20000410000 */
[----:B------:R-:W-:Y:S02]  /*12e0*/  CS2R R148, SRZ ;  /* 0x0000000000947805 */ /* 0x000fe4000001ff00 */
[----:B------:R-:W-:Y:S01]  /*12f0*/  @P1 FMUL.FTZ R149, R141, R136 ;  /* 0x000000888d951220 */ /* 0x000fe20000410000 */
[----:B------:R-:W-:Y:S01]  /*1300*/  @P1 FMUL.FTZ R150, R143, R140 ;  /* 0x0000008c8f961220 */ /* 0x000fe20000410000 */
[----:B------:R-:W-:Y:S02]  /*1310*/  F2FP.BF16.F32.PACK_AB R136, RZ, R155 ;  /* 0x0000009bff88723e */ /* 0x000fe400000010ff */
[----:B------:R-:W-:Y:S01]  /*1320*/  F2FP.BF16.F32.PACK_AB R140, RZ, R151 ;  /* 0x00000097ff8c723e */ /* 0x000fe200000010ff */
[----:B0-----:R-:W-:Y:S01]  /*1330*/  @P1 FMUL.FTZ R139, R139, R144 ;  /* 0x000000908b8b1220 */ /* 0x001fe20000410000 */
[----:B------:R-:W-:-:S02]  /*1340*/  F2FP.BF16.F32.PACK_AB R141, RZ, R149 ;  /* 0x00000095ff8d723e */ /* 0x000fc400000010ff */
[----:B------:R-:W-:Y:S01]  /*1350*/  PRMT R136, R136, 0x5410, R137 ;  /* 0x0000541088887816 */ /* 0x000fe20000000089 */
[----:B------:R-:W-:Y:S01]  /*1360*/  @P1 FMUL.FTZ R148, R139, R142 ;  /* 0x0000008e8b941220 */ /* 0x000fe20000410000 */
[----:B------:R-:W-:Y:S02]  /*1370*/  F2FP.BF16.F32.PACK_AB R139, RZ, R152 ;  /* 0x00000098ff8b723e */ /* 0x000fe400000010ff */
[----:B------:R-:W-:Y:S02]  /*1380*/  F2FP.BF16.F32.PACK_AB R142, RZ, R150 ;  /* 0x00000096ff8e723e */ /* 0x000fe400000010ff */
[----:B------:R-:W-:Y:S02]  /*1390*/  F2FP.BF16.F32.PACK_AB R143, RZ, R148 ;  /* 0x00000094ff8f723e */ /* 0x000fe400000010ff */
[----:B------:R-:W-:Y:S02]  /*13a0*/  PRMT R137, R138, 0x5410, R139 ;  /* 0x000054108a897816 */ /* 0x000fe4000000008b */
[----:B------:R-:W-:-:S02]  /*13b0*/  PRMT R138, R140, 0x5410, R141 ;  /* 0x000054108c8a7816 */ /* 0x000fc4000000008d */
[----:B------:R-:W-:-:S07]  /*13c0*/  PRMT R139, R142, 0x5410, R143 ;  /* 0x000054108e8b7816 */ /* 0x000fce000000008f */
.L_x_439:
[----:B------:R-:W0:Y:S01]  /*13d0*/  @P1 LDC.64 R142, c[0x0][0x390] ;  /* 0x0000e400ff8e1b82 */ /* 0x000e220000000a00 */
[----:B------:R-:W-:-:S07]  /*13e0*/  @P1 IADD3 R147, PT, PT, R205, 0x20, RZ ;  /* 0x00000020cd931810 */ /* 0x000fce0007ffe0ff */
[----:B------:R-:W1:Y:S08]  /*13f0*/  LDC.64 R244, c[0x0][0x3a8] ;  /* 0x0000ea00fff47b82 */ /* 0x000e700000000a00 */
[----:B------:R-:W2:Y:S01]  /*1400*/  @P0 LDC.64 R140, c[0x0][0x3a0] ;  /* 0x0000e800ff8c0b82 */ /* 0x000ea20000000a00 */
[----:B0-----:R-:W-:Y:S01]  /*1410*/  @P1 IMAD.WIDE.U32 R142, R147, 0x10, R142 ;  /* 0x00000010938e1825 */ /* 0x001fe200078e008e */
[----:B------:R-:W-:-:S03]  /*1420*/  @P0 IADD3 R147, PT, PT, R204, 0x20, RZ ;  /* 0x00000020cc930810 */ /* 0x000fc60007ffe0ff */
[----:B-1----:R-:W-:-:S05]  /*1430*/  IMAD.WIDE.U32 R144, R204, 0x10, R244 ;  /* 0x00000010cc907825 */ /* 0x002fca00078e00f4 */
[----:B------:R0:W-:Y:S01]  /*1440*/  STG.E.128 desc[UR6][R144.64], R136 ;  /* 0x0000008890007986 */ /* 0x0001e2000c101d06 */
[----:B--2---:R-:W-:-:S03]  /*1450*/  @P0 IMAD.WIDE.U32 R140, R147, 0x10, R140 ;  /* 0x00000010938c0825 */ /* 0x004fc600078e008c */
[----:B------:R-:W2:Y:S04]  /*1460*/  @P1 LDG.E.128 R128, desc[UR6][R142.64] ;  /* 0x000000068e801981 */ /* 0x000ea8000c1e1d00 */
[----:B------:R0:W5:Y:S01]  /*1470*/  @P0 LDG.E.128 R132, desc[UR6][R140.64] ;  /* 0x000000068c840981 */ /* 0x000162000c1e1d00 */
[----:B--2---:R-:W-:Y:S02]  /*1480*/  PRMT R196, R130, 0x7632, R196 ;  /* 0x0000763282c47816 */ /* 0x004fe400000000c4 */
[----:B------:R-:W-:Y:S02]  /*1490*/  PRMT R197, R129, 0x7632, R197 ;  /* 0x0000763281c57816 */ /* 0x000fe400000000c5 */
[----:B------:R-:W-:Y:S01]  /*14a0*/  PRMT R146, R128, 0x7632, R146 ;  /* 0x0000763280927816 */ /* 0x000fe20000000092 */
[----:B0-----:R-:W-:Y:S06]  /*14b0*/  @!P0 BRA `(.L_x_440) ;  /* 0x00000004000c8947 */ /* 0x001fec0003800000 */
[----:B------:R-:W-:Y:S01]  /*14c0*/  ISETP.GT.AND P2, PT, R206, RZ, PT ;  /* 0x000000ffce00720c */ /* 0x000fe20003f44270 */
[C---:B-----5:R-:W-:Y:S01]  /*14d0*/  IMAD.U32 R147, R132.reuse, 0x10000, RZ ;  /* 0x0001000084937824 */ /* 0x060fe200078e00ff */
[----:B------:R-:W-:Y:S02]  /*14e0*/  PRMT R136, R132, 0x7632, R136 ;  /* 0x0000763284887816 */ /* 0x000fe40000000088 */
[----:B------:R-:W-:-:S09]  /*14f0*/  SHF.L.U32 R145, R133, 0x10, RZ ;  /* 0x0000001085917819 */ /* 0x000fd200000006ff */
[----:B------:R-:W0:Y:S01]  /*1500*/  @P2 LDC R138, c[0x0][0x40c] ;  /* 0x00010300ff8a2b82 */ /* 0x000e220000000800 */
[----:B------:R-:W-:Y:S01]  /*1510*/  @P2 SHF.L.U32 R137, R128, 0x10, RZ ;  /* 0x0000001080892819 */ /* 0x000fe200000006ff */
[----:B------:R-:W-:Y:S01]  /*1520*/  @P2 IMAD.U32 R197, R197, 0x10000, RZ ;  /* 0x00010000c5c52824 */ /* 0x000fe200078e00ff */
[----:B------:R-:W-:Y:S01]  /*1530*/  @P2 SHF.L.U32 R139, R129, 0x10, RZ ;  /* 0x00000010818b2819 */ /* 0x000fe200000006ff */
[----:B------:R-:W-:-:S04]  /*1540*/  @P2 IMAD.U32 R196, R196, 0x10000, RZ ;  /* 0x00010000c4c42824 */ /* 0x000fc800078e00ff */
[----:B------:R-:W1:Y:S08]  /*1550*/  @P2 LDC R198, c[0x0][0x40c] ;  /* 0x00010300ffc62b82 */ /* 0x000e700000000800 */
[----:B------:R-:W2:Y:S08]  /*1560*/  @P2 LDC R142, c[0x0][0x40c] ;  /* 0x00010300ff8e2b82 */ /* 0x000eb00000000800 */
[----:B------:R-:W3:Y:S01]  /*1570*/  @P2 LDC R144, c[0x0][0x40c] ;  /* 0x00010300ff902b82 */ /* 0x000ee20000000800 */
[----:B0-----:R-:W-:Y:S01]  /*1580*/  @P2 FMUL.FTZ R140, R137, R138 ;  /* 0x0000008a898c2220 */ /* 0x001fe20000410000 */
[----:B------:R-:W-:-:S02]  /*1590*/  @P2 SHF.L.U32 R137, R146, 0x10, RZ ;  /* 0x0000001092892819 */ /* 0x000fc400000006ff */
[----:B------:R-:W-:Y:S02]  /*15a0*/  SHF.L.U32 R146, R136, 0x10, RZ ;  /* 0x0000001088927819 */ /* 0x000fe400000006ff */
[----:B------:R-:W-:Y:S02]  /*15b0*/  @P2 SHF.L.U32 R136, R100, 0x10, RZ ;  /* 0x0000001064882819 */ /* 0x000fe400000006ff */
[----:B------:R-:W0:Y:S01]  /*15c0*/  @P2 LDC R200, c[0x0][0x40c] ;  /* 0x00010300ffc82b82 */ /* 0x000e220000000800 */
[----:B-1----:R-:W-:Y:S01]  /*15d0*/  @P2 FMUL.FTZ R197, R197, R198 ;  /* 0x000000c6c5c52220 */ /* 0x002fe20000410000 */
[----:B------:R-:W-:Y:S01]  /*15e0*/  @P2 SHF.L.U32 R138, R5, 0x10, RZ ;  /* 0x00000010058a2819 */ /* 0x000fe200000006ff */
[----:B------:R-:W-:Y:S01]  /*15f0*/  @P2 FFMA.FTZ R147, R140, R136, R147 ;  /* 0x000000888c932223 */ /* 0x000fe20000010093 */
[----:B------:R-:W-:Y:S02]  /*1600*/  PRMT R136, R133, 0x7632, R136 ;  /* 0x0000763285887816 */ /* 0x000fe40000000088 */
[----:B------:R-:W-:-:S02]  /*1610*/  @P2 SHF.L.U32 R140, R131, 0x10, RZ ;  /* 0x00000010838c2819 */ /* 0x000fc400000006ff */
[----:B------:R-:W1:Y:S01]  /*1620*/  @P2 LDC R143, c[0x0][0x40c] ;  /* 0x00010300ff8f2b82 */ /* 0x000e620000000800 */
[----:B--2---:R-:W-:Y:S01]  /*1630*/  @P2 FMUL.FTZ R137, R137, R142 ;  /* 0x0000008e89892220 */ /* 0x004fe20000410000 */
[----:B------:R-:W-:-:S03]  /*1640*/  SHF.L.U32 R142, R135, 0x10, RZ ;  /* 0x00000010878e7819 */ /* 0x000fc600000006ff */
[----:B------:R-:W-:Y:S01]  /*1650*/  @P2 FFMA.FTZ R146, R137, R138, R146 ;  /* 0x0000008a89922223 */ /* 0x000fe20000010092 */
[----:B------:R-:W-:Y:S02]  /*1660*/  @P2 SHF.L.U32 R137, R6, 0x10, RZ ;  /* 0x0000001006892819 */ /* 0x000fe400000006ff */
[----:B------:R-:W2:Y:S01]  /*1670*/  @P2 LDC R141, c[0x0][0x40c] ;  /* 0x00010300ff8d2b82 */ /* 0x000ea20000000800 */
[----:B---3--:R-:W-:Y:S01]  /*1680*/  @P2 FMUL.FTZ R138, R139, R144 ;  /* 0x000000908b8a2220 */ /* 0x008fe20000410000 */
[----:B------:R-:W-:Y:S02]  /*1690*/  SHF.L.U32 R144, R136, 0x10, RZ ;  /* 0x0000001088907819 */ /* 0x000fe400000006ff */
[----:B------:R-:W-:Y:S02]  /*16a0*/  @P2 SHF.L.U32 R136, R101, 0x10, RZ ;  /* 0x0000001065882819 */ /* 0x000fe400000006ff */
[----:B------:R-:W-:Y:S01]  /*16b0*/  @P2 SHF.L.U32 R139, R130, 0x10, RZ ;  /* 0x00000010828b2819 */ /* 0x000fe200000006ff */
[----:B------:R-:W-:Y:S01]  /*16c0*/  @P2 FFMA.FTZ R144, R197, R137, R144 ;  /* 0x00000089c5902223 */ /* 0x000fe20000010090 */
[----:B------:R-:W3:Y:S01]  /*16d0*/  @P2 LDC R198, c[0x0][0x40c] ;  /* 0x00010300ffc62b82 */ /* 0x000ee20000000800 */
[----:B------:R-:W-:Y:S01]  /*16e0*/  @P2 FFMA.FTZ R145, R138, R136, R145 ;  /* 0x000000888a912223 */ /* 0x000fe20000010091 */
[----:B------:R-:W-:Y:S01]  /*16f0*/  @P2 PRMT R138, R131, 0x7632, R138 ;  /* 0x00007632838a2816 */ /* 0x000fe2000000008a */
[----:B0-----:R-:W-:Y:S01]  /*1700*/  @P2 FMUL.FTZ R200, R139, R200 ;  /* 0x000000c88bc82220 */ /* 0x001fe20000410000 */
[----:B------:R-:W-:-:S02]  /*1710*/  PRMT R137, R135, 0x7632, R137 ;  /* 0x0000763287897816 */ /* 0x000fc40000000089 */
[----:B------:R-:W-:Y:S02]  /*1720*/  PRMT R136, R134, 0x7632, R136 ;  /* 0x0000763286887816 */ /* 0x000fe40000000088 */
[----:B------:R-:W-:Y:S01]  /*1730*/  @P2 SHF.L.U32 R139, R138, 0x10, RZ ;  /* 0x000000108a8b2819 */ /* 0x000fe200000006ff */
[----:B-1----:R-:W-:Y:S01]  /*1740*/  @P2 FMUL.FTZ R199, R140, R143 ;  /* 0x0000008f8cc72220 */ /* 0x002fe20000410000 */
[----:B------:R-:W-:Y:S02]  /*1750*/  SHF.L.U32 R140, R137, 0x10, RZ ;  /* 0x00000010898c7819 */ /* 0x000fe400000006ff */
[----:B------:R-:W-:Y:S02]  /*1760*/  SHF.L.U32 R143, R134, 0x10, RZ ;  /* 0x00000010868f7819 */ /* 0x000fe400000006ff */
[----:B------:R-:W-:Y:S01]  /*1770*/  @P2 SHF.L.U32 R137, R7, 0x10, RZ ;  /* 0x0000001007892819 */ /* 0x000fe200000006ff */
[----:B--2---:R-:W-:Y:S01]  /*1780*/  @P2 FMUL.FTZ R196, R196, R141 ;  /* 0x0000008dc4c42220 */ /* 0x004fe20000410000 */
[----:B------:R-:W-:Y:S01]  /*1790*/  SHF.L.U32 R141, R136, 0x10, RZ ;  /* 0x00000010888d7819 */ /* 0x000fe200000006ff */
[----:B------:R-:W-:Y:S01]  /*17a0*/  @P2 IMAD.U32 R136, R102, 0x10000, RZ ;  /* 0x0001000066882824 */ /* 0x000fe200078e00ff */
[----:B------:R-:W-:-:S02]  /*17b0*/  @P2 SHF.L.U32 R138, R103, 0x10, RZ ;  /* 0x00000010678a2819 */ /* 0x000fc400000006ff */
[----:B------:R-:W-:Y:S01]  /*17c0*/  @P2 SHF.L.U32 R197, R8, 0x10, RZ ;  /* 0x0000001008c52819 */ /* 0x000fe200000006ff */
[----:B------:R-:W-:Y:S01]  /*17d0*/  @P2 FFMA.FTZ R143, R200, R136, R143 ;  /* 0x00000088c88f2223 */ /* 0x000fe2000001008f */
[----:B------:R-:W-:Y:S01]  /*17e0*/  @P2 FFMA.FTZ R141, R196, R137, R141 ;  /* 0x00000089c48d2223 */ /* 0x000fe2000001008d */
[----:B---3--:R-:W-:Y:S01]  /*17f0*/  @P2 FMUL.FTZ R139, R139, R198 ;  /* 0x000000c68b8b2220 */ /* 0x008fe20000410000 */
[----:B------:R-:W-:Y:S01]  /*1800*/  @P2 FFMA.FTZ R142, R199, R138, R142 ;  /* 0x0000008ac78e2223 */ /* 0x000fe2000001008e */
[----:B------:R-:W-:Y:S02]  /*1810*/  F2FP.BF16.F32.PACK_AB R136, RZ, R147 ;  /* 0x00000093ff88723e */ /* 0x000fe400000010ff */
[----:B------:R-:W-:Y:S01]  /*1820*/  @P2 FFMA.FTZ R140, R139, R197, R140 ;  /* 0x000000c58b8c2223 */ /* 0x000fe2000001008c */
[----:B------:R-:W-:Y:S02]  /*1830*/  F2FP.BF16.F32.PACK_AB R137, RZ, R146 ;  /* 0x00000092ff89723e */ /* 0x000fe400000010ff */
        /* <DEDUP_REMOVED lines=11> */
.L_x_440:
[----:B------:R-:W0:Y:S01]  /*18f0*/  @P1 LDC R137, c[0x0][0x40c] ;  /* 0x00010300ff891b82 */ /* 0x000e220000000800 */
[----:B------:R-:W-:Y:S01]  /*1900*/  @P1 SHF.L.U32 R136, R128, 0x10, RZ ;  /* 0x0000001080881819 */ /* 0x000fe200000006ff */
[----:B------:R-:W-:Y:S01]  /*1910*/  @P1 IMAD.U32 R146, R146, 0x10000, RZ ;  /* 0x0001000092921824 */ /* 0x000fe200078e00ff */
[----:B------:R-:W-:Y:S02]  /*1920*/  @P1 SHF.L.U32 R140, R129, 0x10, RZ ;  /* 0x00000010818c1819 */ /* 0x000fe400000006ff */
[----:B------:R-:W-:Y:S02]  /*1930*/  CS2R R144, SRZ ;  /* 0x0000000000907805 */ /* 0x000fe4000001ff00 */
[----:B------:R-:W-:Y:S02]  /*1940*/  @P1 SHF.L.U32 R138, R5, 0x10, RZ ;  /* 0x00000010058a1819 */ /* 0x000fe400000006ff */
[----:B------:R-:W-:Y:S01]  /*1950*/  @P1 SHF.L.U32 R197, R197, 0x10, RZ ;  /* 0x00000010c5c51819 */ /* 0x000fe200000006ff */
[----:B------:R-:W1:Y:S01]  /*1960*/  @P1 LDC R139, c[0x0][0x40c] ;  /* 0x00010300ff8b1b82 */ /* 0x000e620000000800 */
[----:B------:R-:W-:-:S02]  /*1970*/  @P1 SHF.L.U32 R196, R196, 0x10, RZ ;  /* 0x00000010c4c41819 */ /* 0x000fc400000006ff */
[----:B------:R-:W-:-:S05]  /*1980*/  @P1 SHF.L.U32 R198, R103, 0x10, RZ ;  /* 0x0000001067c61819 */ /* 0x000fca00000006ff */
[----:B------:R-:W2:Y:S08]  /*1990*/  @P1 LDC R141, c[0x0][0x40c] ;  /* 0x00010300ff8d1b82 */ /* 0x000eb00000000800 */
[----:B------:R-:W3:Y:S01]  /*19a0*/  @P1 LDC R143, c[0x0][0x40c] ;  /* 0x00010300ff8f1b82 */ /* 0x000ee20000000800 */
[----:B0-----:R-:W-:Y:S01]  /*19b0*/  @P1 FMUL.FTZ R136, R136, R137 ;  /* 0x0000008988881220 */ /* 0x001fe20000410000 */
[----:B------:R-:W-:-:S06]  /*19c0*/  @P1 SHF.L.U32 R137, R100, 0x10, RZ ;  /* 0x0000001064891819 */ /* 0x000fcc00000006ff */
[----:B------:R-:W0:Y:S01]  /*19d0*/  @P1 LDC R142, c[0x0][0x40c] ;  /* 0x00010300ff8e1b82 */ /* 0x000e220000000800 */
[----:B-1----:R-:W-:Y:S01]  /*19e0*/  @P1 FMUL.FTZ R139, R146, R139 ;  /* 0x0000008b928b1220 */ /* 0x002fe20000410000 */
[----:B------:R-:W-:Y:S02]  /*19f0*/  CS2R R146, SRZ ;  /* 0x0000000000927805 */ /* 0x000fe4000001ff00 */
[----:B------:R-:W-:Y:S01]  /*1a00*/  @P1 FMUL.FTZ R147, R136, R137 ;  /* 0x0000008988931220 */ /* 0x000fe20000410000 */
[----:B------:R-:W-:Y:S01]  /*1a10*/  @P1 SHF.L.U32 R137, R101, 0x10, RZ ;  /* 0x0000001065891819 */ /* 0x000fe200000006ff */
[----:B------:R-:W-:Y:S01]  /*1a20*/  @P1 FMUL.FTZ R146, R139, R138 ;  /* 0x0000008a8b921220 */ /* 0x000fe20000410000 */
[----:B------:R-:W-:Y:S01]  /*1a30*/  @P1 SHF.L.U32 R136, R130, 0x10, RZ ;  /* 0x0000001082881819 */ /* 0x000fe200000006ff */
[----:B------:R-:W1:Y:S01]  /*1a40*/  @P1 LDC R201, c[0x0][0x40c] ;  /* 0x00010300ffc91b82 */ /* 0x000e620000000800 */
[----:B--2---:R-:W-:Y:S01]  /*1a50*/  @P1 FMUL.FTZ R140, R140, R141 ;  /* 0x0000008d8c8c1220 */ /* 0x004fe20000410000 */
[----:B------:R-:W-:Y:S01]  /*1a60*/  @P1 SHF.L.U32 R138, R131, 0x10, RZ ;  /* 0x00000010838a1819 */ /* 0x000fe200000006ff */
[----:B------:R-:W-:-:S02]  /*1a70*/  @P1 IMAD.U32 R139, R6, 0x10000, RZ ;  /* 0x00010000068b1824 */ /* 0x000fc400078e00ff */
[----:B------:R-:W-:Y:S01]  /*1a80*/  @P1 FMUL.FTZ R145, R140, R137 ;  /* 0x000000898c911220 */ /* 0x000fe20000410000 */
[----:B------:R-:W-:Y:S02]  /*1a90*/  CS2R R140, SRZ ;  /* 0x00000000008c7805 */ /* 0x000fe4000001ff00 */
[----:B------:R-:W2:Y:S01]  /*1aa0*/  @P1 LDC R199, c[0x0][0x40c] ;  /* 0x00010300ffc71b82 */ /* 0x000ea20000000800 */
[----:B---3--:R-:W-:Y:S01]  /*1ab0*/  @P1 FMUL.FTZ R137, R136, R143 ;  /* 0x0000008f88891220 */ /* 0x008fe20000410000 */
[----:B------:R-:W-:-:S05]  /*1ac0*/  @P1 PRMT R136, R131, 0x7632, R136 ;  /* 0x0000763283881816 */ /* 0x000fca0000000088 */
[----:B------:R-:W-:Y:S01]  /*1ad0*/  @P1 IMAD.U32 R136, R136, 0x10000, RZ ;  /* 0x0001000088881824 */ /* 0x000fe200078e00ff */
[----:B------:R-:W3:Y:S01]  /*1ae0*/  @P1 LDC R203, c[0x0][0x40c] ;  /* 0x00010300ffcb1b82 */ /* 0x000ee20000000800 */
[----:B0-----:R-:W-:Y:S01]  /*1af0*/  @P1 FMUL.FTZ R142, R197, R142 ;  /* 0x0000008ec58e1220 */ /* 0x001fe20000410000 */
[----:B------:R-:W-:-:S03]  /*1b00*/  @P1 SHF.L.U32 R197, R8, 0x10, RZ ;  /* 0x0000001008c51819 */ /* 0x000fc600000006ff */
[----:B------:R-:W-:Y:S01]  /*1b10*/  @P1 FMUL.FTZ R144, R142, R139 ;  /* 0x0000008b8e901220 */ /* 0x000fe20000410000 */
[----:B------:R-:W-:Y:S02]  /*1b20*/  @P1 SHF.L.U32 R139, R7, 0x10, RZ ;  /* 0x00000010078b1819 */ /* 0x000fe400000006ff */
[----:B------:R-:W-:Y:S01]  /*1b30*/  CS2R R142, SRZ ;  /* 0x00000000008e7805 */ /* 0x000fe2000001ff00 */
[----:B-1----:R-:W-:Y:S01]  /*1b40*/  @P1 FMUL.FTZ R201, R138, R201 ;  /* 0x000000c98ac91220 */ /* 0x002fe20000410000 */
[----:B------:R-:W-:-:S03]  /*1b50*/  @P1 SHF.L.U32 R138, R102, 0x10, RZ ;  /* 0x00000010668a1819 */ /* 0x000fc600000006ff */
[----:B------:R-:W-:Y:S02]  /*1b60*/  @P1 FMUL.FTZ R142, R201, R198 ;  /* 0x000000c6c98e1220 */ /* 0x000fe40000410000 */
[----:B------:R-:W-:Y:S01]  /*1b70*/  @P1 FMUL.FTZ R143, R137, R138 ;  /* 0x0000008a898f1220 */ /* 0x000fe20000410000 */
[----:B------:R-:W-:Y:S01]  /*1b80*/  F2FP.BF16.F32.PACK_AB R137, RZ, R146 ;  /* 0x00000092ff89723e */ /* 0x000fe200000010ff */
[----:B--2---:R-:W-:Y:S01]  /*1b90*/  @P1 FMUL.FTZ R196, R196, R199 ;  /* 0x000000c7c4c41220 */ /* 0x004fe20000410000 */
[----:B------:R-:W-:Y:S02]  /*1ba0*/  F2FP.BF16.F32.PACK_AB R138, RZ, R145 ;  /* 0x00000091ff8a723e */ /* 0x000fe400000010ff */
[----:B------:R-:W-:Y:S01]  /*1bb0*/  F2FP.BF16.F32.PACK_AB R198, RZ, R142 ;  /* 0x0000008effc6723e */ /* 0x000fe200000010ff */
[----:B------:R-:W-:Y:S01]  /*1bc0*/  @P1 FMUL.FTZ R141, R196, R139 ;  /* 0x0000008bc48d1220 */ /* 0x000fe20000410000 */
[----:B------:R-:W-:Y:S02]  /*1bd0*/  F2FP.BF16.F32.PACK_AB R139, RZ, R144 ;  /* 0x00000090ff8b723e */ /* 0x000fe400000010ff */
[----:B------:R-:W-:Y:S01]  /*1be0*/  F2FP.BF16.F32.PACK_AB R196, RZ, R143 ;  /* 0x0000008fffc4723e */ /* 0x000fe200000010ff */
[----:B---3--:R-:W-:-:S04]  /*1bf0*/  @P1 FMUL.FTZ R136, R136, R203 ;  /* 0x000000cb88881220 */ /* 0x008fc80000410000 */
[----:B------:R-:W-:Y:S01]  /*1c00*/  @P1 FMUL.FTZ R140, R197, R136 ;  /* 0x00000088c58c1220 */ /* 0x000fe20000410000 */
[----:B------:R-:W-:Y:S02]  /*1c10*/  F2FP.BF16.F32.PACK_AB R136, RZ, R147 ;  /* 0x00000093ff88723e */ /* 0x000fe400000010ff */
[----:B------:R-:W-:Y:S02]  /*1c20*/  F2FP.BF16.F32.PACK_AB R197, RZ, R141 ;  /* 0x0000008dffc5723e */ /* 0x000fe400000010ff */
[----:B------:R-:W-:Y:S02]  /*1c30*/  F2FP.BF16.F32.PACK_AB R199, RZ, R140 ;  /* 0x0000008cffc7723e */ /* 0x000fe400000010ff */
[----:B------:R-:W-:Y:S02]  /*1c40*/  PRMT R136, R136, 0x5410, R137 ;  /* 0x0000541088887816 */ /* 0x000fe40000000089 */
[----:B------:R-:W-:Y:S02]  /*1c50*/  PRMT R137, R138, 0x5410, R139 ;  /* 0x000054108a897816 */ /* 0x000fe4000000008b */
[----:B------:R-:W-:-:S02]  /*1c60*/  PRMT R138, R196, 0x5410, R197 ;  /* 0x00005410c48a7816 */ /* 0x000fc400000000c5 */
[----:B------:R-:W-:-:S07]  /*1c70*/  PRMT R139, R198, 0x5410, R199 ;  /* 0x00005410c68b7816 */ /* 0x000fce00000000c7 */
.L_x_441:
[----:B------:R-:W0:Y:S01]  /*1c80*/  @P1 LDC.64 R198, c[0x0][0x390] ;  /* 0x0000e400ffc61b82 */ /* 0x000e220000000a00 */
[C---:B------:R-:W-:Y:S02]  /*1c90*/  IADD3 R201, PT, PT, R204.reuse, 0x20, RZ ;  /* 0x00000020ccc97810 */ /* 0x040fe40007ffe0ff */
[----:B------:R-:W-:Y:S02]  /*1ca0*/  @P1 IADD3 R203, PT, PT, R205, 0x40, RZ ;  /* 0x00000040cdcb1810 */ /* 0x000fe40007ffe0ff */
[----:B------:R-:W-:Y:S01]  /*1cb0*/  @P0 IADD3 R207, PT, PT, R204, 0x40, RZ ;  /* 0x00000040cccf0810 */ /* 0x000fe20007ffe0ff */
[----:B------:R-:W-:Y:S02]  /*1cc0*/  IMAD.WIDE.U32 R200, R201, 0x10, R244 ;  /* 0x00000010c9c87825 */ /* 0x000fe400078e00f4 */
[----:B------:R-:W1:Y:S03]  /*1cd0*/  @P0 LDC.64 R196, c[0x0][0x3a0] ;  /* 0x0000e800ffc40b82 */ /* 0x000e660000000a00 */
[----:B------:R2:W-:Y:S01]  /*1ce0*/  STG.E.128 desc[UR6][R200.64], R136 ;  /* 0x00000088c8007986 */ /* 0x0005e2000c101d06 */
[----:B0-----:R-:W-:-:S05]  /*1cf0*/  @P1 IMAD.WIDE.U32 R198, R203, 0x10, R198 ;  /* 0x00000010cbc61825 */ /* 0x001fca00078e00c6 */
[----:B------:R2:W5:Y:S01]  /*1d00*/  @P1 LDG.E.128 R128, desc[UR6][R198.64] ;  /* 0x00000006c6801981 */ /* 0x000562000c1e1d00 */
[----:B-1----:R-:W-:-:S05]  /*1d10*/  @P0 IMAD.WIDE.U32 R196, R207, 0x10, R196 ;  /* 0x00000010cfc40825 */ /* 0x002fca00078e00c4 */
[----:B-----5:R2:W5:Y:S01]  /*1d20*/  @P0 LDG.E.128 R132, desc[UR6][R196.64] ;  /* 0x00000006c4840981 */ /* 0x020562000c1e1d00 */
[----:B------:R-:W-:Y:S05]  /*1d30*/  @!P0 BRA `(.L_x_442) ;  /* 0x0000000400188947 */ /* 0x000fea0003800000 */
[----:B------:R-:W-:Y:S02]  /*1d40*/  ISETP.GT.AND P2, PT, R206, RZ, PT ;  /* 0x000000ffce00720c */ /* 0x000fe40003f44270 */
[C---:B--2--5:R-:W-:Y:S02]  /*1d50*/  PRMT R136, R132.reuse, 0x7632, R136 ;  /* 0x0000763284887816 */ /* 0x064fe40000000088 */
[----:B------:R-:W-:Y:S02]  /*1d60*/  SHF.L.U32 R203, R132, 0x10, RZ ;  /* 0x0000001084cb7819 */ /* 0x000fe400000006ff */
[----:B------:R-:W-:Y:S02]  /*1d70*/  SHF.L.U32 R202, R136, 0x10, RZ ;  /* 0x0000001088ca7819 */ /* 0x000fe400000006ff */
[----:B------:R-:W-:-:S05]  /*1d80*/  SHF.L.U32 R201, R133, 0x10, RZ ;  /* 0x0000001085c97819 */ /* 0x000fca00000006ff */
[----:B------:R-:W0:Y:S01]  /*1d90*/  @P2 LDC R138, c[0x0][0x40c] ;  /* 0x00010300ff8a2b82 */ /* 0x000e220000000800 */
[----:B------:R-:W-:Y:S01]  /*1da0*/  @P2 IMAD.U32 R137, R128, 0x10000, RZ ;  /* 0x0001000080892824 */ /* 0x000fe200078e00ff */
[----:B------:R-:W-:Y:S02]  /*1db0*/  @P2 SHF.L.U32 R136, R104, 0x10, RZ ;  /* 0x0000001068882819 */ /* 0x000fe400000006ff */
[----:B------:R-:W-:-:S04]  /*1dc0*/  @P2 PRMT R139, R129, 0x7632, R139 ;  /* 0x00007632818b2816 */ /* 0x000fc8000000008b */
[----:B------:R-:W1:Y:S01]  /*1dd0*/  @P2 LDC R198, c[0x0][0x40c] ;  /* 0x00010300ffc62b82 */ /* 0x000e620000000800 */
[----:B------:R-:W-:-:S07]  /*1de0*/  @P2 SHF.L.U32 R139, R139, 0x10, RZ ;  /* 0x000000108b8b2819 */ /* 0x000fce00000006ff */
[----:B------:R-:W2:Y:S08]  /*1df0*/  @P2 LDC R200, c[0x0][0x40c] ;  /* 0x00010300ffc82b82 */ /* 0x000eb00000000800 */
[----:B------:R-:W3:Y:S01]  /*1e00*/  @P2 LDC R197, c[0x0][0x40c] ;  /* 0x00010300ffc52b82 */ /* 0x000ee20000000800 */
[----:B0-----:R-:W-:Y:S01]  /*1e10*/  @P2 FMUL.FTZ R196, R137, R138 ;  /* 0x0000008a89c42220 */ /* 0x001fe20000410000 */
[----:B------:R-:W-:-:S02]  /*1e20*/  @P2 PRMT R137, R128, 0x7632, R137 ;  /* 0x0000763280892816 */ /* 0x000fc40000000089 */
[----:B------:R-:W-:Y:S01]  /*1e30*/  @P2 SHF.L.U32 R138, R9, 0x10, RZ ;  /* 0x00000010098a2819 */ /* 0x000fe200000006ff */
[----:B------:R-:W-:Y:S01]  /*1e40*/  @P2 FFMA.FTZ R203, R196, R136, R203 ;  /* 0x00000088c4cb2223 */ /* 0x000fe200000100cb */
[----:B------:R-:W-:Y:S01]  /*1e50*/  @P2 SHF.L.U32 R137, R137, 0x10, RZ ;  /* 0x0000001089892819 */ /* 0x000fe200000006ff */
[----:B------:R-:W-:Y:S01]  /*1e60*/  @P2 IMAD.U32 R196, R129, 0x10000, RZ ;  /* 0x0001000081c42824 */ /* 0x000fe200078e00ff */
[----:B------:R-:W0:Y:S01]  /*1e70*/  @P2 LDC R207, c[0x0][0x40c] ;  /* 0x00010300ffcf2b82 */ /* 0x000e220000000800 */
[----:B------:R-:W-:Y:S02]  /*1e80*/  PRMT R136, R133, 0x7632, R136 ;  /* 0x0000763285887816 */ /* 0x000fe40000000088 */
[----:B-1----:R-:W-:Y:S01]  /*1e90*/  @P2 FMUL.FTZ R137, R137, R198 ;  /* 0x000000c689892220 */ /* 0x002fe20000410000 */
[----:B------:R-:W-:-:S03]  /*1ea0*/  @P2 SHF.L.U32 R198, R131, 0x10, RZ ;  /* 0x0000001083c62819 */ /* 0x000fc600000006ff */
[----:B------:R-:W-:Y:S01]  /*1eb0*/  @P2 FFMA.FTZ R202, R137, R138, R202 ;  /* 0x0000008a89ca2223 */ /* 0x000fe200000100ca */
[----:B------:R-:W1:Y:S01]  /*1ec0*/  @P2 LDC R208, c[0x0][0x40c] ;  /* 0x00010300ffd02b82 */ /* 0x000e620000000800 */
[----:B--2---:R-:W-:Y:S01]  /*1ed0*/  @P2 FMUL.FTZ R139, R139, R200 ;  /* 0x000000c88b8b2220 */ /* 0x004fe20000410000 */
[----:B------:R-:W-:Y:S02]  /*1ee0*/  SHF.L.U32 R200, R136, 0x10, RZ ;  /* 0x0000001088c87819 */ /* 0x000fe400000006ff */
[----:B------:R-:W-:Y:S02]  /*1ef0*/  @P2 SHF.L.U32 R137, R10, 0x10, RZ ;  /* 0x000000100a892819 */ /* 0x000fe400000006ff */
[----:B------:R-:W-:Y:S02]  /*1f00*/  @P2 SHF.L.U32 R136, R105, 0x10, RZ ;  /* 0x0000001069882819 */ /* 0x000fe400000006ff */
[----:B------:R-:W2:Y:S01]  /*1f10*/  @P2 LDC R199, c[0x0][0x40c] ;  /* 0x00010300ffc72b82 */ /* 0x000ea20000000800 */
[----:B---3--:R-:W-:Y:S01]  /*1f20*/  @P2 FMUL.FTZ R196, R196, R197 ;  /* 0x000000c5c4c42220 */ /* 0x008fe20000410000 */
[C---:B------:R-:W-:Y:S01]  /*1f30*/  @P2 PRMT R138, R130.reuse, 0x7632, R138 ;  /* 0x00007632828a2816 */ /* 0x040fe2000000008a */
[----:B------:R-:W-:Y:S01]  /*1f40*/  @P2 FFMA.FTZ R200, R139, R137, R200 ;  /* 0x000000898bc82223 */ /* 0x000fe200000100c8 */
[----:B------:R-:W-:Y:S01]  /*1f50*/  @P2 PRMT R139, R131, 0x7632, R139 ;  /* 0x00007632838b2816 */ /* 0x000fe2000000008b */
[----:B------:R-:W-:Y:S01]  /*1f60*/  @P2 IMAD.U32 R197, R130, 0x10000, RZ ;  /* 0x0001000082c52824 */ /* 0x000fe200078e00ff */
[----:B------:R-:W-:Y:S01]  /*1f70*/  @P2 SHF.L.U32 R138, R138, 0x10, RZ ;  /* 0x000000108a8a2819 */ /* 0x000fe200000006ff */
[----:B------:R-:W-:Y:S01]  /*1f80*/  @P2 FFMA.FTZ R201, R196, R136, R201 ;  /* 0x00000088c4c92223 */ /* 0x000fe200000100c9 */
[----:B------:R-:W3:Y:S01]  /*1f90*/  @P2 LDC R212, c[0x0][0x40c] ;  /* 0x00010300ffd42b82 */ /* 0x000ee20000000800 */
[----:B------:R-:W-:Y:S01]  /*1fa0*/  PRMT R137, R135, 0x7632, R137 ;  /* 0x0000763287897816 */ /* 0x000fe20000000089 */
[----:B0-----:R-:W-:Y:S01]  /*1fb0*/  @P2 FMUL.FTZ R209, R198, R207 ;  /* 0x000000cfc6d12220 */ /* 0x001fe20000410000 */
[----:B------:R-:W-:-:S02]  /*1fc0*/  PRMT R136, R134, 0x7632, R136 ;  /* 0x0000763286887816 */ /* 0x000fc40000000088 */
[----:B------:R-:W-:Y:S01]  /*1fd0*/  @P2 SHF.L.U32 R207, R139, 0x10, RZ ;  /* 0x000000108bcf2819 */ /* 0x000fe200000006ff */
[----:B------:R-:W-:Y:S01]  /*1fe0*/  IMAD.U32 R196, R137, 0x10000, RZ ;  /* 0x0001000089c47824 */ /* 0x000fe200078e00ff */
[----:B------:R-:W-:Y:S01]  /*1ff0*/  SHF.L.U32 R198, R135, 0x10, RZ ;  /* 0x0000001087c67819 */ /* 0x000fe200000006ff */
[----:B-1----:R-:W-:Y:S01]  /*2000*/  @P2 FMUL.FTZ R210, R197, R208 ;  /* 0x000000d0c5d22220 */ /* 0x002fe20000410000 */
[----:B------:R-:W-:Y:S02]  /*2010*/  SHF.L.U32 R197, R136, 0x10, RZ ;  /* 0x0000001088c57819 */ /* 0x000fe400000006ff */
[----:B------:R-:W-:Y:S02]  /*2020*/  @P2 SHF.L.U32 R136, R106, 0x10, RZ ;  /* 0x000000106a882819 */ /* 0x000fe400000006ff */
[----:B------:R-:W-:Y:S02]  /*2030*/  @P2 SHF.L.U32 R137, R11, 0x10, RZ ;  /* 0x000000100b892819 */ /* 0x000fe400000006ff */
[----:B------:R-:W-:Y:S01]  /*2040*/  @P2 SHF.L.U32 R139, R107, 0x10, RZ ;  /* 0x000000106b8b2819 */ /* 0x000fe200000006ff */
[----:B--2---:R-:W-:Y:S01]  /*2050*/  @P2 FMUL.FTZ R138, R138, R199 ;  /* 0x000000c78a8a2220 */ /* 0x004fe20000410000 */
[----:B------:R-:W-:-:S02]  /*2060*/  SHF.L.U32 R199, R134, 0x10, RZ ;  /* 0x0000001086c77819 */ /* 0x000fc400000006ff */
[----:B------:R-:W-:Y:S01]  /*2070*/  @P2 SHF.L.U32 R208, R12, 0x10, RZ ;  /* 0x000000100cd02819 */ /* 0x000fe200000006ff */
[----:B------:R-:W-:Y:S01]  /*2080*/  @P2 FFMA.FTZ R197, R138, R137, R197 ;  /* 0x000000898ac52223 */ /* 0x000fe200000100c5 */
[----:B------:R-:W-:Y:S01]  /*2090*/  @P2 FFMA.FTZ R198, R209, R139, R198 ;  /* 0x0000008bd1c62223 */ /* 0x000fe200000100c6 */
[----:B------:R-:W-:Y:S01]  /*20a0*/  @P2 FFMA.FTZ R199, R210, R136, R199 ;  /* 0x00000088d2c72223 */ /* 0x000fe200000100c7 */
[----:B------:R-:W-:Y:S01]  /*20b0*/  F2FP.BF16.F32.PACK_AB R136, RZ, R203 ;  /* 0x000000cbff88723e */ /* 0x000fe200000010ff */
[----:B---3--:R-:W-:Y:S01]  /*20c0*/  @P2 FMUL.FTZ R207, R207, R212 ;  /* 0x000000d4cfcf2220 */ /* 0x008fe20000410000 */
        /* <DEDUP_REMOVED lines=13> */
.L_x_442:
[----:B--2---:R-:W0:Y:S01]  /*21a0*/  @P1 LDC R138, c[0x0][0x40c] ;  /* 0x00010300ff8a1b82 */ /* 0x004e220000000800 */
[C---:B------:R-:W-:Y:S01]  /*21b0*/  @P1 PRMT R136, R128.reuse, 0x7632, R136 ;  /* 0x0000763280881816 */ /* 0x040fe20000000088 */
[----:B------:R-:W-:Y:S01]  /*21c0*/  @P1 IMAD.U32 R137, R128, 0x10000, RZ ;  /* 0x0001000080891824 */ /* 0x000fe200078e00ff */
[----:B------:R-:W-:Y:S02]  /*21d0*/  CS2R R202, SRZ ;  /* 0x0000000000ca7805 */ /* 0x000fe4000001ff00 */
[----:B------:R-:W-:Y:S02]  /*21e0*/  @P1 SHF.L.U32 R197, R9, 0x10, RZ ;  /* 0x0000001009c51819 */ /* 0x000fe400000006ff */
[----:B------:R-:W-:Y:S02]  /*21f0*/  CS2R R200, SRZ ;  /* 0x0000000000c87805 */ /* 0x000fe4000001ff00 */
[----:B------:R-:W-:Y:S01]  /*2200*/  @P1 SHF.L.U32 R136, R136, 0x10, RZ ;  /* 0x0000001088881819 */ /* 0x000fe200000006ff */
[----:B------:R-:W1:Y:S01]  /*2210*/  @P1 LDC R139, c[0x0][0x40c] ;  /* 0x00010300ff8b1b82 */ /* 0x000e620000000800 */
[----:B------:R-:W-:-:S02]  /*2220*/  @P1 SHF.L.U32 R196, R129, 0x10, RZ ;  /* 0x0000001081c41819 */ /* 0x000fc400000006ff */
[----:B------:R-:W-:-:S05]  /*2230*/  @P1 SHF.L.U32 R212, R12, 0x10, RZ ;  /* 0x000000100cd41819 */ /* 0x000fca00000006ff */
[----:B------:R-:W2:Y:S08]  /*2240*/  @P1 LDC R198, c[0x0][0x40c] ;  /* 0x00010300ffc61b82 */ /* 0x000eb00000000800 */
[----:B------:R-:W3:Y:S01]  /*2250*/  @P1 LDC R199, c[0x0][0x40c] ;  /* 0x00010300ffc71b82 */ /* 0x000ee20000000800 */
[----:B0-----:R-:W-:Y:S01]  /*2260*/  @P1 FMUL.FTZ R138, R137, R138 ;  /* 0x0000008a898a1220 */ /* 0x001fe20000410000 */
[----:B------:R-:W-:-:S04]  /*2270*/  @P1 PRMT R137, R129, 0x7632, R137 ;  /* 0x0000763281891816 */ /* 0x000fc80000000089 */
[----:B------:R-:W-:Y:S02]  /*2280*/  @P1 SHF.L.U32 R137, R137, 0x10, RZ ;  /* 0x0000001089891819 */ /* 0x000fe400000006ff */
[----:B------:R-:W0:Y:S01]  /*2290*/  @P1 LDC R207, c[0x0][0x40c] ;  /* 0x00010300ffcf1b82 */ /* 0x000e220000000800 */
[----:B-1----:R-:W-:Y:S01]  /*22a0*/  @P1 FMUL.FTZ R136, R136, R139 ;  /* 0x0000008b88881220 */ /* 0x002fe20000410000 */
[----:B------:R-:W-:-:S03]  /*22b0*/  @P1 SHF.L.U32 R139, R104, 0x10, RZ ;  /* 0x00000010688b1819 */ /* 0x000fc600000006ff */
[----:B------:R-:W-:Y:S01]  /*22c0*/  @P1 FMUL.FTZ R202, R197, R136 ;  /* 0x00000088c5ca1220 */ /* 0x000fe20000410000 */
[----:B------:R-:W-:Y:S01]  /*22d0*/  @P1 PRMT R136, R130, 0x7632, R136 ;  /* 0x0000763282881816 */ /* 0x000fe20000000088 */
[----:B------:R-:W-:Y:S01]  /*22e0*/  @P1 FMUL.FTZ R203, R138, R139 ;  /* 0x0000008b8acb1220 */ /* 0x000fe20000410000 */
[----:B------:R-:W1:Y:S01]  /*22f0*/  @P1 LDC R208, c[0x0][0x40c] ;  /* 0x00010300ffd01b82 */ /* 0x000e620000000800 */
[----:B------:R-:W-:Y:S01]  /*2300*/  @P1 SHF.L.U32 R138, R10, 0x10, RZ ;  /* 0x000000100a8a1819 */ /* 0x000fe200000006ff */
[----:B--2---:R-:W-:Y:S01]  /*2310*/  @P1 FMUL.FTZ R137, R137, R198 ;  /* 0x000000c689891220 */ /* 0x004fe20000410000 */
[----:B------:R-:W-:Y:S01]  /*2320*/  @P1 IMAD.U32 R139, R105, 0x10000, RZ ;  /* 0x00010000698b1824 */ /* 0x000fe200078e00ff */
[----:B------:R-:W-:Y:S02]  /*2330*/  @P1 SHF.L.U32 R136, R136, 0x10, RZ ;  /* 0x0000001088881819 */ /* 0x000fe400000006ff */
[----:B------:R-:W-:Y:S01]  /*2340*/  @P1 FMUL.FTZ R200, R138, R137 ;  /* 0x000000898ac81220 */ /* 0x000fe20000410000 */
[----:B------:R-:W-:Y:S01]  /*2350*/  @P1 PRMT R137, R131, 0x7632, R137 ;  /* 0x0000763283891816 */ /* 0x000fe20000000089 */
[----:B------:R-:W2:Y:S01]  /*2360*/  @P1 LDC R209, c[0x0][0x40c] ;  /* 0x00010300ffd11b82 */ /* 0x000ea20000000800 */
[----:B---3--:R-:W-:Y:S01]  /*2370*/  @P1 FMUL.FTZ R196, R196, R199 ;  /* 0x000000c7c4c41220 */ /* 0x008fe20000410000 */
[----:B------:R-:W-:-:S02]  /*2380*/  @P1 SHF.L.U32 R197, R130, 0x10, RZ ;  /* 0x0000001082c51819 */ /* 0x000fc400000006ff */
[----:B------:R-:W-:Y:S01]  /*2390*/  @P1 SHF.L.U32 R198, R131, 0x10, RZ ;  /* 0x0000001083c61819 */ /* 0x000fe200000006ff */
[----:B------:R-:W-:Y:S01]  /*23a0*/  @P1 FMUL.FTZ R201, R196, R139 ;  /* 0x0000008bc4c91220 */ /* 0x000fe20000410000 */
[----:B------:R-:W-:Y:S02]  /*23b0*/  @P1 SHF.L.U32 R137, R137, 0x10, RZ ;  /* 0x0000001089891819 */ /* 0x000fe400000006ff */
[----:B------:R-:W3:Y:S01]  /*23c0*/  @P1 LDC R210, c[0x0][0x40c] ;  /* 0x00010300ffd21b82 */ /* 0x000ee20000000800 */
[----:B0-----:R-:W-:Y:S01]  /*23d0*/  @P1 FMUL.FTZ R136, R136, R207 ;  /* 0x000000cf88881220 */ /* 0x001fe20000410000 */
[----:B------:R-:W-:Y:S01]  /*23e0*/  @P1 SHF.L.U32 R139, R106, 0x10, RZ ;  /* 0x000000106a8b1819 */ /* 0x000fe200000006ff */
[----:B------:R-:W-:Y:S01]  /*23f0*/  @P1 IMAD.U32 R207, R11, 0x10000, RZ ;  /* 0x000100000bcf1824 */ /* 0x000fe200078e00ff */
[----:B------:R-:W-:Y:S01]  /*2400*/  @P1 SHF.L.U32 R138, R107, 0x10, RZ ;  /* 0x000000106b8a1819 */ /* 0x000fe200000006ff */
[----:B-1----:R-:W-:Y:S01]  /*2410*/  @P1 FMUL.FTZ R208, R197, R208 ;  /* 0x000000d0c5d01220 */ /* 0x002fe20000410000 */
[----:B------:R-:W-:-:S02]  /*2420*/  CS2R R196, SRZ ;  /* 0x0000000000c47805 */ /* 0x000fc4000001ff00 */
[----:B------:R-:W-:Y:S01]  /*2430*/  @P1 FMUL.FTZ R197, R207, R136 ;  /* 0x00000088cfc51220 */ /* 0x000fe20000410000 */
[----:B------:R-:W-:Y:S01]  /*2440*/  F2FP.BF16.F32.PACK_AB R136, RZ, R203 ;  /* 0x000000cbff88723e */ /* 0x000fe200000010ff */
[----:B--2---:R-:W-:Y:S01]  /*2450*/  @P1 FMUL.FTZ R209, R198, R209 ;  /* 0x000000d1c6d11220 */ /* 0x004fe20000410000 */
[----:B------:R-:W-:Y:S02]  /*2460*/  CS2R R198, SRZ ;  /* 0x0000000000c67805 */ /* 0x000fe4000001ff00 */
[----:B------:R-:W-:Y:S01]  /*2470*/  @P1 FMUL.FTZ R199, R208, R139 ;  /* 0x0000008bd0c71220 */ /* 0x000fe20000410000 */
[----:B------:R-:W-:Y:S01]  /*2480*/  @P1 FMUL.FTZ R198, R209, R138 ;  /* 0x0000008ad1c61220 */ /* 0x000fe20000410000 */
[----:B------:R-:W-:Y:S02]  /*2490*/  F2FP.BF16.F32.PACK_AB R138, RZ, R201 ;  /* 0x000000c9ff8a723e */ /* 0x000fe400000010ff */
[----:B------:R-:W-:Y:S01]  /*24a0*/  F2FP.BF16.F32.PACK_AB R139, RZ, R200 ;  /* 0x000000c8ff8b723e */ /* 0x000fe200000010ff */
[----:B---3--:R-:W-:Y:S01]  /*24b0*/  @P1 FMUL.FTZ R137, R137, R210 ;  /* 0x000000d289891220 */ /* 0x008fe20000410000 */
[----:B------:R-:W-:-:S02]  /*24c0*/  F2FP.BF16.F32.PACK_AB R207, RZ, R199 ;  /* 0x000000c7ffcf723e */ /* 0x000fc400000010ff */
[----:B------:R-:W-:Y:S01]  /*24d0*/  F2FP.BF16.F32.PACK_AB R208, RZ, R197 ;  /* 0x000000c5ffd0723e */ /* 0x000fe200000010ff */
[----:B------:R-:W-:Y:S01]  /*24e0*/  @P1 FMUL.FTZ R196, R212, R137 ;  /* 0x00000089d4c41220 */ /* 0x000fe20000410000 */
[----:B------:R-:W-:Y:S02]  /*24f0*/  F2FP.BF16.F32.PACK_AB R137, RZ, R202 ;  /* 0x000000caff89723e */ /* 0x000fe400000010ff */
[----:B------:R-:W-:Y:S02]  /*2500*/  F2FP.BF16.F32.PACK_AB R209, RZ, R198 ;  /* 0x000000c6ffd1723e */ /* 0x000fe400000010ff */
[----:B------:R-:W-:Y:S02]  /*2510*/  F2FP.BF16.F32.PACK_AB R210, RZ, R196 ;  /* 0x000000c4ffd2723e */ /* 0x000fe400000010ff */
[----:B------:R-:W-:Y:S02]  /*2520*/  PRMT R136, R136, 0x5410, R137 ;  /* 0x0000541088887816 */ /* 0x000fe40000000089 */
[----:B------:R-:W-:-:S02]  /*2530*/  PRMT R137, R138, 0x5410, R139 ;  /* 0x000054108a897816 */ /* 0x000fc4000000008b */
[----:B------:R-:W-:Y:S02]  /*2540*/  PRMT R138, R207, 0x5410, R208 ;  /* 0x00005410cf8a7816 */ /* 0x000fe400000000d0 */
[----:B------:R-:W-:-:S07]  /*2550*/  PRMT R139, R209, 0x5410, R210 ;  /* 0x00005410d18b7816 */ /* 0x000fce00000000d2 */
.L_x_443:
[----:B------:R-:W0:Y:S01]  /*2560*/  @P1 LDC.64 R210, c[0x0][0x390] ;  /* 0x0000e400ffd21b82 */ /* 0x000e220000000a00 */
[C---:B------:R-:W-:Y:S01]  /*2570*/  IADD3 R213, PT, PT, R204.reuse, 0x40, RZ ;  /* 0x00000040ccd57810 */ /* 0x040fe20007ffe0ff */
[----:B------:R-:W-:Y:S01]  /*2580*/  @P0 VIADD R215, R204, 0x60 ;  /* 0x00000060ccd70836 */ /* 0x000fe20000000000 */
[----:B------:R-:W-:-:S03]  /*2590*/  @P1 IADD3 R207, PT, PT, R205, 0x60, RZ ;  /* 0x00000060cdcf1810 */ /* 0x000fc60007ffe0ff */
        /* <DEDUP_REMOVED lines=14> */
[----:B------:R-:W-:Y:S01]  /*2680*/  @P2 SHF.L.U32 R137, R128, 0x10, RZ ;  /* 0x0000001080892819 */ /* 0x000fe200000006ff */
[----:B------:R-:W-:Y:S01]  /*2690*/  @P2 IMAD.U32 R217, R16, 0x10000, RZ ;  /* 0x0001000010d92824 */ /* 0x000fe200078e00ff */
[----:B------:R-:W-:Y:S02]  /*26a0*/  @P2 PRMT R207, R129, 0x7632, R207 ;  /* 0x0000763281cf2816 */ /* 0x000fe400000000cf */
[----:B------:R-:W-:Y:S02]  /*26b0*/  @P2 SHF.L.U32 R139, R13, 0x10, RZ ;  /* 0x000000100d8b2819 */ /* 0x000fe400000006ff */
[----:B------:R-:W-:Y:S01]  /*26c0*/  @P2 SHF.L.U32 R207, R207, 0x10, RZ ;  /* 0x00000010cfcf2819 */ /* 0x000fe200000006ff */
[----:B------:R-:W1:Y:S01]  /*26d0*/  @P2 LDC R208, c[0x0][0x40c] ;  /* 0x00010300ffd02b82 */ /* 0x000e620000000800 */
[----:B------:R-:W-:-:S07]  /*26e0*/  @P2 SHF.L.U32 R136, R108, 0x10, RZ ;  /* 0x000000106c882819 */ /* 0x000fce00000006ff */
[----:B------:R-:W2:Y:S01]  /*26f0*/  @P2 LDC R216, c[0x0][0x40c] ;  /* 0x00010300ffd82b82 */ /* 0x000ea20000000800 */
[----:B0-----:R-:W-:-:S07]  /*2700*/  @P2 FMUL.FTZ R209, R137, R138 ;  /* 0x0000008a89d12220 */ /* 0x001fce0000410000 */
[----:B------:R-:W0:Y:S01]  /*2710*/  @P2 LDC R210, c[0x0][0x40c] ;  /* 0x00010300ffd22b82 */ /* 0x000e220000000800 */
[----:B------:R-:W-:Y:S01]  /*2720*/  @P2 PRMT R137, R128, 0x7632, R137 ;  /* 0x0000763280892816 */ /* 0x000fe20000000089 */
[----:B------:R-:W-:Y:S01]  /*2730*/  @P2 FFMA.FTZ R214, R209, R136, R214 ;  /* 0x00000088d1d62223 */ /* 0x000fe200000100d6 */
[----:B------:R-:W-:-:S03]  /*2740*/  PRMT R136, R133, 0x7632, R136 ;  /* 0x0000763285887816 */ /* 0x000fc60000000088 */
[----:B------:R-:W-:Y:S02]  /*2750*/  @P2 IMAD.U32 R137, R137, 0x10000, RZ ;  /* 0x0001000089892824 */ /* 0x000fe400078e00ff */
[----:B------:R-:W3:Y:S01]  /*2760*/  @P2 LDC R218, c[0x0][0x40c] ;  /* 0x00010300ffda2b82 */ /* 0x000ee20000000800 */
[----:B------:R-:W-:Y:S01]  /*2770*/  SHF.L.U32 R211, R136, 0x10, RZ ;  /* 0x0000001088d37819 */ /* 0x000fe200000006ff */
[----:B-1----:R-:W-:Y:S01]  /*2780*/  @P2 FMUL.FTZ R138, R137, R208 ;  /* 0x000000d0898a2220 */ /* 0x002fe20000410000 */
[----:B------:R-:W-:Y:S02]  /*2790*/  @P2 SHF.L.U32 R137, R129, 0x10, RZ ;  /* 0x0000001081892819 */ /* 0x000fe400000006ff */
[----:B------:R-:W-:Y:S01]  /*27a0*/  @P2 SHF.L.U32 R136, R109, 0x10, RZ ;  /* 0x000000106d882819 */ /* 0x000fe200000006ff */
[----:B------:R-:W-:Y:S01]  /*27b0*/  @P2 FFMA.FTZ R213, R138, R139, R213 ;  /* 0x0000008b8ad52223 */ /* 0x000fe200000100d5 */
[----:B--2---:R-:W-:Y:S01]  /*27c0*/  @P2 FMUL.FTZ R138, R207, R216 ;  /* 0x000000d8cf8a2220 */ /* 0x004fe20000410000 */
[----:B------:R-:W1:Y:S01]  /*27d0*/  @P2 LDC R215, c[0x0][0x40c] ;  /* 0x00010300ffd72b82 */ /* 0x000e620000000800 */
[----:B------:R-:W-:-:S02]  /*27e0*/  @P2 SHF.L.U32 R207, R130, 0x10, RZ ;  /* 0x0000001082cf2819 */ /* 0x000fc400000006ff */
[----:B------:R-:W-:Y:S02]  /*27f0*/  @P2 SHF.L.U32 R208, R131, 0x10, RZ ;  /* 0x0000001083d02819 */ /* 0x000fe400000006ff */
[----:B------:R-:W-:-:S03]  /*2800*/  @P2 PRMT R139, R130, 0x7632, R139 ;  /* 0x00007632828b2816 */ /* 0x000fc6000000008b */
[----:B------:R-:W2:Y:S01]  /*2810*/  @P2 LDC R220, c[0x0][0x40c] ;  /* 0x00010300ffdc2b82 */ /* 0x000ea20000000800 */
[----:B0-----:R-:W-:Y:S01]  /*2820*/  @P2 FMUL.FTZ R209, R137, R210 ;  /* 0x000000d289d12220 */ /* 0x001fe20000410000 */
[----:B------:R-:W-:Y:S01]  /*2830*/  @P2 IMAD.U32 R137, R14, 0x10000, RZ ;  /* 0x000100000e892824 */ /* 0x000fe200078e00ff */
[----:B------:R-:W-:Y:S02]  /*2840*/  @P2 SHF.L.U32 R139, R139, 0x10, RZ ;  /* 0x000000108b8b2819 */ /* 0x000fe400000006ff */
[----:B------:R-:W-:Y:S01]  /*2850*/  @P2 FFMA.FTZ R212, R209, R136, R212 ;  /* 0x00000088d1d42223 */ /* 0x000fe200000100d4 */
[----:B------:R-:W-:Y:S01]  /*2860*/  @P2 FFMA.FTZ R211, R138, R137, R211 ;  /* 0x000000898ad32223 */ /* 0x000fe200000100d3 */
[----:B------:R-:W-:Y:S01]  /*2870*/  @P2 PRMT R138, R131, 0x7632, R138 ;  /* 0x00007632838a2816 */ /* 0x000fe2000000008a */
[----:B------:R-:W0:Y:S01]  /*2880*/  @P2 LDC R216, c[0x0][0x40c] ;  /* 0x00010300ffd82b82 */ /* 0x000e220000000800 */
[----:B---3--:R-:W-:Y:S01]  /*2890*/  @P2 FMUL.FTZ R219, R207, R218 ;  /* 0x000000dacfdb2220 */ /* 0x008fe20000410000 */
[----:B------:R-:W-:-:S02]  /*28a0*/  PRMT R136, R134, 0x7632, R136 ;  /* 0x0000763286887816 */ /* 0x000fc40000000088 */
[----:B------:R-:W-:Y:S02]  /*28b0*/  PRMT R137, R135, 0x7632, R137 ;  /* 0x0000763287897816 */ /* 0x000fe40000000089 */
[----:B------:R-:W-:Y:S01]  /*28c0*/  SHF.L.U32 R210, R134, 0x10, RZ ;  /* 0x0000001086d27819 */ /* 0x000fe200000006ff */
[----:B-1----:R-:W-:Y:S01]  /*28d0*/  @P2 FMUL.FTZ R218, R208, R215 ;  /* 0x000000d7d0da2220 */ /* 0x002fe20000410000 */
[----:B------:R-:W-:Y:S01]  /*28e0*/  @P2 SHF.L.U32 R215, R138, 0x10, RZ ;  /* 0x000000108ad72819 */ /* 0x000fe200000006ff */
[----:B------:R-:W-:Y:S01]  /*28f0*/  IMAD.U32 R208, R136, 0x10000, RZ ;  /* 0x0001000088d07824 */ /* 0x000fe200078e00ff */
[----:B------:R-:W-:Y:S02]  /*2900*/  SHF.L.U32 R207, R137, 0x10, RZ ;  /* 0x0000001089cf7819 */ /* 0x000fe400000006ff */
[----:B------:R-:W-:Y:S02]  /*2910*/  SHF.L.U32 R209, R135, 0x10, RZ ;  /* 0x0000001087d17819 */ /* 0x000fe400000006ff */
[----:B------:R-:W-:Y:S01]  /*2920*/  @P2 SHF.L.U32 R136, R110, 0x10, RZ ;  /* 0x000000106e882819 */ /* 0x000fe200000006ff */
[----:B--2---:R-:W-:Y:S01]  /*2930*/  @P2 FMUL.FTZ R139, R139, R220 ;  /* 0x000000dc8b8b2220 */ /* 0x004fe20000410000 */
[----:B------:R-:W-:-:S02]  /*2940*/  @P2 SHF.L.U32 R137, R15, 0x10, RZ ;  /* 0x000000100f892819 */ /* 0x000fc400000006ff */
[----:B------:R-:W-:Y:S01]  /*2950*/  @P2 SHF.L.U32 R138, R111, 0x10, RZ ;  /* 0x000000106f8a2819 */ /* 0x000fe200000006ff */
[----:B------:R-:W-:Y:S01]  /*2960*/  @P2 FFMA.FTZ R210, R219, R136, R210 ;  /* 0x00000088dbd22223 */ /* 0x000fe200000100d2 */
[----:B------:R-:W-:Y:S01]  /*2970*/  F2FP.BF16.F32.PACK_AB R136, RZ, R214 ;  /* 0x000000d6ff88723e */ /* 0x000fe200000010ff */
[----:B------:R-:W-:Y:S01]  /*2980*/  @P2 FFMA.FTZ R208, R139, R137, R208 ;  /* 0x000000898bd02223 */ /* 0x000fe200000100d0 */
[----:B------:R-:W-:Y:S01]  /*2990*/  F2FP.BF16.F32.PACK_AB R137, RZ, R213 ;  /* 0x000000d5ff89723e */ /* 0x000fe200000010ff */
[----:B0-----:R-:W-:Y:S01]  /*29a0*/  @P2 FMUL.FTZ R216, R215, R216 ;  /* 0x000000d8d7d82220 */ /* 0x001fe20000410000 */
[----:B------:R-:W-:Y:S01]  /*29b0*/  @P2 FFMA.FTZ R209, R218, R138, R209 ;  /* 0x0000008adad12223 */ /* 0x000fe200000100d1 */
[----:B------:R-:W-:Y:S02]  /*29c0*/  F2FP.BF16.F32.PACK_AB R138, RZ, R212 ;  /* 0x000000d4ff8a723e */ /* 0x000fe400000010ff */
        /* <DEDUP_REMOVED lines=11> */
.L_x_444:
[----:B--2---:R-:W0:Y:S01]  /*2a80*/  @P1 LDC R138, c[0x0][0x40c] ;  /* 0x00010300ff8a1b82 */ /* 0x004e220000000800 */
[C---:B------:R-:W-:Y:S02]  /*2a90*/  @P1 PRMT R136, R128.reuse, 0x7632, R136 ;  /* 0x0000763280881816 */ /* 0x040fe40000000088 */
[----:B------:R-:W-:Y:S02]  /*2aa0*/  CS2R R212, SRZ ;  /* 0x0000000000d47805 */ /* 0x000fe4000001ff00 */
[----:B------:R-:W-:Y:S01]  /*2ab0*/  @P1 SHF.L.U32 R137, R128, 0x10, RZ ;  /* 0x0000001080891819 */ /* 0x000fe200000006ff */
[----:B------:R-:W-:Y:S01]  /*2ac0*/  @P1 IMAD.U32 R208, R129, 0x10000, RZ ;  /* 0x0001000081d01824 */ /* 0x000fe200078e00ff */
[----:B------:R-:W-:Y:S02]  /*2ad0*/  @P1 SHF.L.U32 R136, R136, 0x10, RZ ;  /* 0x0000001088881819 */ /* 0x000fe400000006ff */
[----:B------:R-:W-:Y:S01]  /*2ae0*/  MOV R214, RZ ;  /* 0x000000ff00d67202 */ /* 0x000fe20000000f00 */
        /* <DEDUP_REMOVED lines=17> */
[----:B------:R-:W-:Y:S02]  /*2c00*/  CS2R R210, SRZ ;  /* 0x0000000000d27805 */ /* 0x000fe4000001ff00 */
[----:B------:R-:W-:Y:S01]  /*2c10*/  @P1 SHF.L.U32 R207, R130, 0x10, RZ ;  /* 0x0000001082cf1819 */ /* 0x000fe200000006ff */
[----:B------:R-:W-:Y:S01]  /*2c20*/  @P1 FMUL.FTZ R211, R138, R137 ;  /* 0x000000898ad31220 */ /* 0x000fe20000410000 */
[----:B------:R-:W-:Y:S01]  /*2c30*/  @P1 PRMT R137, R131, 0x7632, R137 ;  /* 0x0000763283891816 */ /* 0x000fe20000000089 */
[----:B------:R-:W2:Y:S01]  /*2c40*/  @P1 LDC R218, c[0x0][0x40c] ;  /* 0x00010300ffda1b82 */ /* 0x000ea20000000800 */
[----:B------:R-:W-:Y:S01]  /*2c50*/  @P1 SHF.L.U32 R139, R109, 0x10, RZ ;  /* 0x000000106d8b1819 */ /* 0x000fe200000006ff */
[----:B---3--:R-:W-:Y:S01]  /*2c60*/  @P1 FMUL.FTZ R208, R208, R209 ;  /* 0x000000d1d0d01220 */ /* 0x008fe20000410000 */
[----:B------:R-:W-:Y:S01]  /*2c70*/  @P1 SHF.L.U32 R136, R136, 0x10, RZ ;  /* 0x0000001088881819 */ /* 0x000fe200000006ff */
[----:B------:R-:W-:Y:S01]  /*2c80*/  @P1 IMAD.U32 R209, R131, 0x10000, RZ ;  /* 0x0001000083d11824 */ /* 0x000fe200078e00ff */
[----:B------:R-:W-:Y:S01]  /*2c90*/  @P1 SHF.L.U32 R137, R137, 0x10, RZ ;  /* 0x0000001089891819 */ /* 0x000fe200000006ff */
[----:B------:R-:W-:Y:S01]  /*2ca0*/  @P1 FMUL.FTZ R212, R208, R139 ;  /* 0x0000008bd0d41220 */ /* 0x000fe20000410000 */
[----:B------:R-:W-:Y:S01]  /*2cb0*/  @P1 SHF.L.U32 R139, R110, 0x10, RZ ;  /* 0x000000106e8b1819 */ /* 0x000fe200000006ff */
[----:B------:R-:W3:Y:S01]  /*2cc0*/  @P1 LDC R220, c[0x0][0x40c] ;  /* 0x00010300ffdc1b82 */ /* 0x000ee20000000800 */
[----:B0-----:R-:W-:Y:S01]  /*2cd0*/  @P1 FMUL.FTZ R216, R207, R216 ;  /* 0x000000d8cfd81220 */ /* 0x001fe20000410000 */
[----:B------:R-:W-:-:S02]  /*2ce0*/  HFMA2 R207, -RZ, RZ, 0, 0 ;  /* 0x00000000ffcf7431 */ /* 0x000fc400000001ff */
[----:B------:R-:W-:Y:S02]  /*2cf0*/  @P1 IMAD.U32 R138, R16, 0x10000, RZ ;  /* 0x00010000108a1824 */ /* 0x000fe400078e00ff */
[----:B------:R-:W-:Y:S01]  /*2d00*/  @P1 FMUL.FTZ R210, R216, R139 ;  /* 0x0000008bd8d21220 */ /* 0x000fe20000410000 */
[----:B------:R-:W-:Y:S01]  /*2d10*/  F2FP.BF16.F32.PACK_AB R139, RZ, R211 ;  /* 0x000000d3ff8b723e */ /* 0x000fe200000010ff */
[----:B-1----:R-:W-:Y:S01]  /*2d20*/  @P1 FMUL.FTZ R136, R136, R215 ;  /* 0x000000d788881220 */ /* 0x002fe20000410000 */
[----:B------:R-:W-:Y:S01]  /*2d30*/  @P1 SHF.L.U32 R215, R15, 0x10, RZ ;  /* 0x000000100fd71819 */ /* 0x000fe200000006ff */
[----:B--2---:R-:W-:Y:S01]  /*2d40*/  @P1 FMUL.FTZ R218, R209, R218 ;  /* 0x000000dad1da1220 */ /* 0x004fe20000410000 */
[----:B------:R-:W-:-:S03]  /*2d50*/  CS2R R208, SRZ ;  /* 0x0000000000d07805 */ /* 0x000fc6000001ff00 */
[----:B------:R-:W-:Y:S01]  /*2d60*/  @P1 FMUL.FTZ R208, R215, R136 ;  /* 0x00000088d7d01220 */ /* 0x000fe20000410000 */
[----:B------:R-:W-:Y:S01]  /*2d70*/  @P1 FMUL.FTZ R209, R218, R217 ;  /* 0x000000d9dad11220 */ /* 0x000fe20000410000 */
[----:B------:R-:W-:Y:S02]  /*2d80*/  F2FP.BF16.F32.PACK_AB R136, RZ, R214 ;  /* 0x000000d6ff88723e */ /* 0x000fe400000010ff */
[----:B------:R-:W-:Y:S01]  /*2d90*/  F2FP.BF16.F32.PACK_AB R215, RZ, R210 ;  /* 0x000000d2ffd7723e */ /* 0x000fe200000010ff */
[----:B---3--:R-:W-:Y:S01]  /*2da0*/  @P1 FMUL.FTZ R137, R137, R220 ;  /* 0x000000dc89891220 */ /* 0x008fe20000410000 */
[----:B------:R-:W-:Y:S02]  /*2db0*/  F2FP.BF16.F32.PACK_AB R216, RZ, R208 ;  /* 0x000000d0ffd8723e */ /* 0x000fe400000010ff */
[----:B------:R-:W-:Y:S01]  /*2dc0*/  F2FP.BF16.F32.PACK_AB R217, RZ, R209 ;  /* 0x000000d1ffd9723e */ /* 0x000fe200000010ff */
[----:B------:R-:W-:Y:S01]  /*2dd0*/  @P1 FMUL.FTZ R207, R138, R137 ;  /* 0x000000898acf1220 */ /* 0x000fe20000410000 */
[----:B------:R-:W-:-:S02]  /*2de0*/  F2FP.BF16.F32.PACK_AB R137, RZ, R213 ;  /* 0x000000d5ff89723e */ /* 0x000fc400000010ff */
[----:B------:R-:W-:Y:S02]  /*2df0*/  F2FP.BF16.F32.PACK_AB R138, RZ, R212 ;  /* 0x000000d4ff8a723e */ /* 0x000fe400000010ff */
[----:B------:R-:W-:Y:S02]  /*2e00*/  F2FP.BF16.F32.PACK_AB R218, RZ, R207 ;  /* 0x000000cfffda723e */ /* 0x000fe400000010ff */
[----:B------:R-:W-:Y:S02]  /*2e10*/  PRMT R136, R136, 0x5410, R137 ;  /* 0x0000541088887816 */ /* 0x000fe40000000089 */
[----:B------:R-:W-:Y:S02]  /*2e20*/  PRMT R137, R138, 0x5410, R139 ;  /* 0x000054108a897816 */ /* 0x000fe4000000008b */
[----:B------:R-:W-:Y:S02]  /*2e30*/  PRMT R138, R215, 0x5410, R216 ;  /* 0x00005410d78a7816 */ /* 0x000fe400000000d8 */
[----:B------:R-:W-:-:S07]  /*2e40*/  PRMT R139, R217, 0x5410, R218 ;  /* 0x00005410d98b7816 */ /* 0x000fce00000000da */
.L_x_445:
        /* <DEDUP_REMOVED lines=12> */
[----:B------:R-:W-:Y:S01]  /*2f10*/  ISETP.GT.AND P2, PT, R206, RZ, PT ;  /* 0x000000ffce00720c */ /* 0x000fe20003f44270 */
[----:B--2--5:R-:W-:Y:S01]  /*2f20*/  IMAD.U32 R220, R133, 0x10000, RZ ;  /* 0x0001000085dc7824 */ /* 0x024fe200078e00ff */
[C---:B------:R-:W-:Y:S02]  /*2f30*/  PRMT R136, R132.reuse, 0x7632, R136 ;  /* 0x0000763284887816 */ /* 0x040fe40000000088 */
[----:B------:R-:W-:-:S03]  /*2f40*/  SHF.L.U32 R222, R132, 0x10, RZ ;  /* 0x0000001084de7819 */ /* 0x000fc600000006ff */
[----:B------:R-:W-:-:S06]  /*2f50*/  IMAD.U32 R221, R136, 0x10000, RZ ;  /* 0x0001000088dd7824 */ /* 0x000fcc00078e00ff */
[----:B------:R-:W0:Y:S01]  /*2f60*/  @P2 LDC R138, c[0x0][0x40c] ;  /* 0x00010300ff8a2b82 */ /* 0x000e220000000800 */
[----:B------:R-:W-:Y:S02]  /*2f70*/  @P2 SHF.L.U32 R137, R128, 0x10, RZ ;  /* 0x0000001080892819 */ /* 0x000fe400000006ff */
[----:B------:R-:W-:Y:S02]  /*2f80*/  @P2 PRMT R215, R129, 0x7632, R215 ;  /* 0x0000763281d72816 */ /* 0x000fe400000000d7 */
[----:B------:R-:W-:Y:S02]  /*2f90*/  @P2 SHF.L.U32 R139, R17, 0x10, RZ ;  /* 0x00000010118b2819 */ /* 0x000fe400000006ff */
[----:B------:R-:W-:Y:S01]  /*2fa0*/  @P2 SHF.L.U32 R215, R215, 0x10, RZ ;  /* 0x00000010d7d72819 */ /* 0x000fe200000006ff */
[----:B------:R-:W1:Y:S01]  /*2fb0*/  @P2 LDC R216, c[0x0][0x40c] ;  /* 0x00010300ffd82b82 */ /* 0x000e620000000800 */
[----:B------:R-:W-:Y:S02]  /*2fc0*/  @P2 SHF.L.U32 R136, R112, 0x10, RZ ;  /* 0x0000001070882819 */ /* 0x000fe400000006ff */
[----:B------:R-:W-:-:S05]  /*2fd0*/  @P2 SHF.L.U32 R225, R20, 0x10, RZ ;  /* 0x0000001014e12819 */ /* 0x000fca00000006ff */
[----:B------:R-:W2:Y:S08]  /*2fe0*/  @P2 LDC R224, c[0x0][0x40c] ;  /* 0x00010300ffe02b82 */ /* 0x000eb00000000800 */
[----:B------:R-:W3:Y:S01]  /*2ff0*/  @P2 LDC R218, c[0x0][0x40c] ;  /* 0x00010300ffda2b82 */ /* 0x000ee20000000800 */
[----:B0-----:R-:W-:Y:S01]  /*3000*/  @P2 FMUL.FTZ R217, R137, R138 ;  /* 0x0000008a89d92220 */ /* 0x001fe20000410000 */
[----:B------:R-:W-:-:S03]  /*3010*/  @P2 PRMT R137, R128, 0x7632, R137 ;  /* 0x0000763280892816 */ /* 0x000fc60000000089 */
[----:B------:R-:W-:Y:S01]  /*3020*/  @P2 FFMA.FTZ R222, R217, R136, R222 ;  /* 0x00000088d9de2223 */ /* 0x000fe200000100de */
[----:B------:R-:W-:Y:S02]  /*3030*/  @P2 SHF.L.U32 R137, R137, 0x10, RZ ;  /* 0x0000001089892819 */ /* 0x000fe400000006ff */
[----:B------:R-:W0:Y:S01]  /*3040*/  @P2 LDC R226, c[0x0][0x40c] ;  /* 0x00010300ffe22b82 */ /* 0x000e220000000800 */
[----:B------:R-:W-:Y:S02]  /*3050*/  PRMT R136, R133, 0x7632, R136 ;  /* 0x0000763285887816 */ /* 0x000fe40000000088 */
[----:B-1----:R-:W-:Y:S01]  /*3060*/  @P2 FMUL.FTZ R138, R137, R216 ;  /* 0x000000d8898a2220 */ /* 0x002fe20000410000 */
[----:B------:R-:W-:Y:S01]  /*3070*/  @P2 SHF.L.U32 R137, R129, 0x10, RZ ;  /* 0x0000001081892819 */ /* 0x000fe200000006ff */
[----:B------:R-:W-:Y:S01]  /*3080*/  @P2 IMAD.U32 R216, R131, 0x10000, RZ ;  /* 0x0001000083d82824 */ /* 0x000fe200078e00ff */
[----:B------:R-:W-:Y:S01]  /*3090*/  SHF.L.U32 R219, R136, 0x10, RZ ;  /* 0x0000001088db7819 */ /* 0x000fe200000006ff */
[----:B------:R-:W-:Y:S01]  /*30a0*/  @P2 FFMA.FTZ R221, R138, R139, R221 ;  /* 0x0000008b8add2223 */ /* 0x000fe200000100dd */
[----:B------:R-:W1:Y:S01]  /*30b0*/  @P2 LDC R223, c[0x0][0x40c] ;  /* 0x00010300ffdf2b82 */ /* 0x000e620000000800 */
[----:B--2---:R-:W-:Y:S01]  /*30c0*/  @P2 FMUL.FTZ R138, R215, R224 ;  /* 0x000000e0d78a2220 */ /* 0x004fe20000410000 */
[----:B------:R-:W-:-:S02]  /*30d0*/  @P2 SHF.L.U32 R136, R113, 0x10, RZ ;  /* 0x0000001071882819 */ /* 0x000fc400000006ff */
[C---:B------:R-:W-:Y:S02]  /*30e0*/  @P2 SHF.L.U32 R215, R130.reuse, 0x10, RZ ;  /* 0x0000001082d72819 */ /* 0x040fe400000006ff */
[----:B------:R-:W-:Y:S02]  /*30f0*/  @P2 PRMT R139, R130, 0x7632, R139 ;  /* 0x00007632828b2816 */ /* 0x000fe4000000008b */
[----:B------:R-:W2:Y:S01]  /*3100*/  @P2 LDC R228, c[0x0][0x40c] ;  /* 0x00010300ffe42b82 */ /* 0x000ea20000000800 */
[----:B---3--:R-:W-:Y:S01]  /*3110*/  @P2 FMUL.FTZ R217, R137, R218 ;  /* 0x000000da89d92220 */ /* 0x008fe20000410000 */
[----:B------:R-:W-:Y:S02]  /*3120*/  @P2 SHF.L.U32 R137, R18, 0x10, RZ ;  /* 0x0000001012892819 */ /* 0x000fe400000006ff */
[----:B------:R-:W-:Y:S01]  /*3130*/  @P2 SHF.L.U32 R139, R139, 0x10, RZ ;  /* 0x000000108b8b2819 */ /* 0x000fe200000006ff */
[----:B------:R-:W-:Y:S01]  /*3140*/  @P2 FFMA.FTZ R220, R217, R136, R220 ;  /* 0x00000088d9dc2223 */ /* 0x000fe200000100dc */
[----:B------:R-:W-:Y:S01]  /*3150*/  PRMT R136, R134, 0x7632, R136 ;  /* 0x0000763286887816 */ /* 0x000fe20000000088 */
[----:B------:R-:W-:Y:S01]  /*3160*/  @P2 FFMA.FTZ R219, R138, R137, R219 ;  /* 0x000000898adb2223 */ /* 0x000fe200000100db */
[----:B------:R-:W3:Y:S01]  /*3170*/  @P2 LDC R224, c[0x0][0x40c] ;  /* 0x00010300ffe02b82 */ /* 0x000ee20000000800 */
[----:B------:R-:W-:Y:S01]  /*3180*/  @P2 PRMT R138, R131, 0x7632, R138 ;  /* 0x00007632838a2816 */ /* 0x000fe2000000008a */
[----:B0-----:R-:W-:Y:S01]  /*3190*/  @P2 FMUL.FTZ R227, R215, R226 ;  /* 0x000000e2d7e32220 */ /* 0x001fe20000410000 */
[----:B------:R-:W-:-:S02]  /*31a0*/  PRMT R137, R135, 0x7632, R137 ;  /* 0x0000763287897816 */ /* 0x000fc40000000089 */
[----:B------:R-:W-:Y:S02]  /*31b0*/  SHF.L.U32 R218, R134, 0x10, RZ ;  /* 0x0000001086da7819 */ /* 0x000fe400000006ff */
[----:B------:R-:W-:Y:S01]  /*31c0*/  SHF.L.U32 R217, R135, 0x10, RZ ;  /* 0x0000001087d97819 */ /* 0x000fe200000006ff */
[----:B-1----:R-:W-:Y:S01]  /*31d0*/  @P2 FMUL.FTZ R226, R216, R223 ;  /* 0x000000dfd8e22220 */ /* 0x002fe20000410000 */
[----:B------:R-:W-:Y:S02]  /*31e0*/  @P2 SHF.L.U32 R223, R138, 0x10, RZ ;  /* 0x000000108adf2819 */ /* 0x000fe400000006ff */
[----:B------:R-:W-:Y:S02]  /*31f0*/  SHF.L.U32 R216, R136, 0x10, RZ ;  /* 0x0000001088d87819 */ /* 0x000fe400000006ff */
[----:B------:R-:W-:Y:S01]  /*3200*/  SHF.L.U32 R215, R137, 0x10, RZ ;  /* 0x0000001089d77819 */ /* 0x000fe200000006ff */
[----:B------:R-:W-:Y:S01]  /*3210*/  @P2 IMAD.U32 R137, R19, 0x10000, RZ ;  /* 0x0001000013892824 */ /* 0x000fe200078e00ff */
[----:B------:R-:W-:Y:S01]  /*3220*/  @P2 SHF.L.U32 R136, R114, 0x10, RZ ;  /* 0x0000001072882819 */ /* 0x000fe200000006ff */
[----:B--2---:R-:W-:Y:S01]  /*3230*/  @P2 FMUL.FTZ R139, R139, R228 ;  /* 0x000000e48b8b2220 */ /* 0x004fe20000410000 */
[----:B------:R-:W-:-:S03]  /*3240*/  @P2 SHF.L.U32 R138, R115, 0x10, RZ ;  /* 0x00000010738a2819 */ /* 0x000fc600000006ff */
        /* <DEDUP_REMOVED lines=18> */
.L_x_446:
[----:B--2---:R-:W0:Y:S01]  /*3370*/  @P1 LDC R138, c[0x0][0x40c] ;  /* 0x00010300ff8a1b82 */ /* 0x004e220000000800 */
[C---:B------:R-:W-:Y:S01]  /*3380*/  @P1 PRMT R136, R128.reuse, 0x7632, R136 ;  /* 0x0000763280881816 */ /* 0x040fe20000000088 */
[----:B------:R-:W-:Y:S01]  /*3390*/  IMAD.MOV.U32 R222, RZ, RZ, RZ ;  /* 0x000000ffffde7224 */ /* 0x000fe200078e00ff */
        /* <DEDUP_REMOVED lines=19> */
[----:B--2---:R-:W-:Y:S01]  /*34d0*/  @P1 FMUL.FTZ R137, R137, R218 ;  /* 0x000000da89891220 */ /* 0x004fe20000410000 */
[----:B------:R-:W-:Y:S01]  /*34e0*/  @P1 IMAD.U32 R138, R18, 0x10000, RZ ;  /* 0x00010000128a1824 */ /* 0x000fe200078e00ff */
        /* <DEDUP_REMOVED lines=14> */
[----:B------:R-:W-:-:S02]  /*35d0*/  @P1 SHF.L.U32 R223, R19, 0x10, RZ ;  /* 0x0000001013df1819 */ /* 0x000fc400000006ff */
[----:B------:R-:W-:Y:S01]  /*35e0*/  @P1 SHF.L.U32 R138, R20, 0x10, RZ ;  /* 0x00000010148a1819 */ /* 0x000fe200000006ff */
[----:B-1----:R-:W-:Y:S01]  /*35f0*/  @P1 FMUL.FTZ R224, R215, R224 ;  /* 0x000000e0d7e01220 */ /* 0x002fe20000410000 */
[----:B------:R-:W-:-:S03]  /*3600*/  MOV R215, RZ ;  /* 0x000000ff00d77202 */ /* 0x000fc60000000f00 */
        /* <DEDUP_REMOVED lines=19> */
.L_x_447:
        /* <DEDUP_REMOVED lines=13> */
[----:B-----5:R-:W-:Y:S02]  /*3810*/  SHF.L.U32 R230, R132, 0x10, RZ ;  /* 0x0000001084e67819 */ /* 0x020fe400000006ff */
[----:B--2---:R-:W-:Y:S02]  /*3820*/  SHF.L.U32 R228, R133, 0x10, RZ ;  /* 0x0000001085e47819 */ /* 0x004fe400000006ff */
[----:B------:R-:W-:-:S07]  /*3830*/  SHF.L.U32 R226, R134, 0x10, RZ ;  /* 0x0000001086e27819 */ /* 0x000fce00000006ff */
[----:B------:R-:W0:Y:S01]  /*3840*/  @P2 LDC R139, c[0x0][0x40c] ;  /* 0x00010300ff8b2b82 */ /* 0x000e220000000800 */
[C---:B------:R-:W-:Y:S02]  /*3850*/  @P2 SHF.L.U32 R136, R128.reuse, 0x10, RZ ;  /* 0x0000001080882819 */ /* 0x040fe400000006ff */
[----:B------:R-:W-:Y:S02]  /*3860*/  @P2 PRMT R137, R128, 0x7632, R137 ;  /* 0x0000763280892816 */ /* 0x000fe40000000089 */
[----:B------:R-:W-:Y:S02]  /*3870*/  @P2 SHF.L.U32 R223, R129, 0x10, RZ ;  /* 0x0000001081df2819 */ /* 0x000fe400000006ff */
[----:B------:R-:W-:Y:S01]  /*3880*/  @P2 SHF.L.U32 R137, R137, 0x10, RZ ;  /* 0x0000001089892819 */ /* 0x000fe200000006ff */
[----:B------:R-:W1:Y:S08]  /*3890*/  @P2 LDC R138, c[0x0][0x40c] ;  /* 0x00010300ff8a2b82 */ /* 0x000e700000000800 */
[----:B------:R-:W2:Y:S08]  /*38a0*/  @P2 LDC R224, c[0x0][0x40c] ;  /* 0x00010300ffe02b82 */ /* 0x000eb00000000800 */
[----:B------:R-:W3:Y:S01]  /*38b0*/  @P2 LDC R225, c[0x0][0x40c] ;  /* 0x00010300ffe12b82 */ /* 0x000ee20000000800 */
[----:B0-----:R-:W-:Y:S01]  /*38c0*/  @P2 FMUL.FTZ R139, R136, R139 ;  /* 0x0000008b888b2220 */ /* 0x001fe20000410000 */
[----:B------:R-:W-:-:S04]  /*38d0*/  PRMT R136, R132, 0x7632, R136 ;  /* 0x0000763284887816 */ /* 0x000fc80000000088 */
[----:B------:R-:W-:Y:S01]  /*38e0*/  SHF.L.U32 R229, R136, 0x10, RZ ;  /* 0x0000001088e57819 */ /* 0x000fe200000006ff */
[----:B-1----:R-:W-:Y:S01]  /*38f0*/  @P2 FMUL.FTZ R138, R137, R138 ;  /* 0x0000008a898a2220 */ /* 0x002fe20000410000 */
[----:B------:R-:W0:Y:S01]  /*3900*/  @P2 LDC R232, c[0x0][0x40c] ;  /* 0x00010300ffe82b82 */ /* 0x000e220000000800 */
[----:B------:R-:W-:Y:S01]  /*3910*/  @P2 IMAD.U32 R137, R21, 0x10000, RZ ;  /* 0x0001000015892824 */ /* 0x000fe200078e00ff */
[----:B------:R-:W-:-:S03]  /*3920*/  @P2 SHF.L.U32 R136, R116, 0x10, RZ ;  /* 0x0000001074882819 */ /* 0x000fc600000006ff */
[----:B------:R-:W-:Y:S01]  /*3930*/  @P2 FFMA.FTZ R229, R138, R137, R229 ;  /* 0x000000898ae52223 */ /* 0x000fe200000100e5 */
[----:B------:R-:W-:Y:S01]  /*3940*/  @P2 PRMT R138, R129, 0x7632, R138 ;  /* 0x00007632818a2816 */ /* 0x000fe2000000008a */
[----:B------:R-:W-:Y:S01]  /*3950*/  @P2 FFMA.FTZ R230, R139, R136, R230 ;  /* 0x000000888be62223 */ /* 0x000fe200000100e6 */
[----:B------:R-:W1:Y:S01]  /*3960*/  @P2 LDC R231, c[0x0][0x40c] ;  /* 0x00010300ffe72b82 */ /* 0x000e620000000800 */
[----:B------:R-:W-:Y:S01]  /*3970*/  @P2 SHF.L.U32 R136, R117, 0x10, RZ ;  /* 0x0000001075882819 */ /* 0x000fe200000006ff */
[----:B--2---:R-:W-:Y:S01]  /*3980*/  @P2 FMUL.FTZ R223, R223, R224 ;  /* 0x000000e0dfdf2220 */ /* 0x004fe20000410000 */
[----:B------:R-:W-:Y:S02]  /*3990*/  PRMT R137, R133, 0x7632, R137 ;  /* 0x0000763285897816 */ /* 0x000fe40000000089 */
[----:B------:R-:W-:Y:S01]  /*39a0*/  @P2 SHF.L.U32 R138, R138, 0x10, RZ ;  /* 0x000000108a8a2819 */ /* 0x000fe200000006ff */
[----:B------:R-:W-:Y:S01]  /*39b0*/  @P2 FFMA.FTZ R228, R223, R136, R228 ;  /* 0x00000088dfe42223 */ /* 0x000fe200000100e4 */
[----:B------:R-:W-:Y:S01]  /*39c0*/  SHF.L.U32 R227, R137, 0x10, RZ ;  /* 0x0000001089e37819 */ /* 0x000fe200000006ff */
[----:B------:R-:W-:Y:S01]  /*39d0*/  @P2 IMAD.U32 R136, R22, 0x10000, RZ ;  /* 0x0001000016882824 */ /* 0x000fe200078e00ff */
[----:B------:R-:W2:Y:S01]  /*39e0*/  @P2 LDC R236, c[0x0][0x40c] ;  /* 0x00010300ffec2b82 */ /* 0x000ea20000000800 */
[----:B---3--:R-:W-:Y:S01]  /*39f0*/  @P2 FMUL.FTZ R138, R138, R225 ;  /* 0x000000e18a8a2220 */ /* 0x008fe20000410000 */
[----:B------:R-:W-:-:S02]  /*3a00*/  @P2 SHF.L.U32 R139, R130, 0x10, RZ ;  /* 0x00000010828b2819 */ /* 0x000fc400000006ff */
[----:B------:R-:W-:Y:S01]  /*3a10*/  PRMT R137, R134, 0x7632, R137 ;  /* 0x0000763286897816 */ /* 0x000fe20000000089 */
[----:B------:R-:W-:Y:S01]  /*3a20*/  @P2 FFMA.FTZ R227, R138, R136, R227 ;  /* 0x000000888ae32223 */ /* 0x000fe200000100e3 */
[----:B------:R-:W-:Y:S01]  /*3a30*/  @P2 PRMT R138, R130, 0x7632, R138 ;  /* 0x00007632828a2816 */ /* 0x000fe2000000008a */
[----:B0-----:R-:W-:Y:S01]  /*3a40*/  @P2 FMUL.FTZ R139, R139, R232 ;  /* 0x000000e88b8b2220 */ /* 0x001fe20000410000 */
[----:B------:R-:W0:Y:S01]  /*3a50*/  @P2 LDC R234, c[0x0][0x40c] ;  /* 0x00010300ffea2b82 */ /* 0x000e220000000800 */
[----:B------:R-:W-:Y:S02]  /*3a60*/  @P2 SHF.L.U32 R136, R118, 0x10, RZ ;  /* 0x0000001076882819 */ /* 0x000fe400000006ff */
[----:B------:R-:W-:Y:S02]  /*3a70*/  @P2 SHF.L.U32 R138, R138, 0x10, RZ ;  /* 0x000000108a8a2819 */ /* 0x000fe400000006ff */
[----:B------:R-:W-:Y:S01]  /*3a80*/  SHF.L.U32 R225, R137, 0x10, RZ ;  /* 0x0000001089e17819 */ /* 0x000fe200000006ff */
[----:B------:R-:W-:Y:S01]  /*3a90*/  @P2 FFMA.FTZ R226, R139, R136, R226 ;  /* 0x000000888be22223 */ /* 0x000fe200000100e2 */
[----:B------:R-:W-:-:S02]  /*3aa0*/  @P2 IMAD.U32 R136, R23, 0x10000, RZ ;  /* 0x0001000017882824 */ /* 0x000fc400078e00ff */
[----:B-1----:R-:W-:Y:S01]  /*3ab0*/  @P2 FMUL.FTZ R138, R138, R231 ;  /* 0x000000e78a8a2220 */ /* 0x002fe20000410000 */
[C---:B------:R-:W-:Y:S02]  /*3ac0*/  @P2 PRMT R137, R131.reuse, 0x7632, R137 ;  /* 0x0000763283892816 */ /* 0x040fe40000000089 */
[----:B------:R-:W-:Y:S01]  /*3ad0*/  @P2 SHF.L.U32 R139, R131, 0x10, RZ ;  /* 0x00000010838b2819 */ /* 0x000fe200000006ff */
[----:B------:R-:W-:Y:S01]  /*3ae0*/  @P2 FFMA.FTZ R225, R138, R136, R225 ;  /* 0x000000888ae12223 */ /* 0x000fe200000100e1 */
[----:B------:R-:W-:Y:S02]  /*3af0*/  @P2 SHF.L.U32 R137, R137, 0x10, RZ ;  /* 0x0000001089892819 */ /* 0x000fe400000006ff */
[C---:B------:R-:W-:Y:S02]  /*3b00*/  PRMT R136, R135.reuse, 0x7632, R136 ;  /* 0x0000763287887816 */ /* 0x040fe40000000088 */
[----:B------:R-:W-:Y:S01]  /*3b10*/  SHF.L.U32 R224, R135, 0x10, RZ ;  /* 0x0000001087e07819 */ /* 0x000fe200000006ff */
[----:B--2---:R-:W-:Y:S01]  /*3b20*/  @P2 FMUL.FTZ R138, R137, R236 ;  /* 0x000000ec898a2220 */ /* 0x004fe20000410000 */
[----:B------:R-:W-:Y:S01]  /*3b30*/  SHF.L.U32 R223, R136, 0x10, RZ ;  /* 0x0000001088df7819 */ /* 0x000fe200000006ff */
[----:B------:R-:W-:Y:S01]  /*3b40*/  @P2 IMAD.U32 R137, R24, 0x10000, RZ ;  /* 0x0001000018892824 */ /* 0x000fe200078e00ff */
[----:B------:R-:W-:-:S02]  /*3b50*/  @P2 SHF.L.U32 R136, R119, 0x10, RZ ;  /* 0x0000001077882819 */ /* 0x000fc400000006ff */
[----:B------:R-:W-:Y:S01]  /*3b60*/  F2FP.BF16.F32.PACK_AB R231, RZ, R227 ;  /* 0x000000e3ffe7723e */ /* 0x000fe200000010ff */
[----:B0-----:R-:W-:Y:S01]  /*3b70*/  @P2 FMUL.FTZ R139, R139, R234 ;  /* 0x000000ea8b8b2220 */ /* 0x001fe20000410000 */
[----:B------:R-:W-:Y:S01]  /*3b80*/  @P2 FFMA.FTZ R223, R138, R137, R223 ;  /* 0x000000898adf2223 */ /* 0x000fe200000100df */
[----:B------:R-:W-:Y:S02]  /*3b90*/  F2FP.BF16.F32.PACK_AB R137, RZ, R229 ;  /* 0x000000e5ff89723e */ /* 0x000fe400000010ff */
        /* <DEDUP_REMOVED lines=12> */
.L_x_448:
[----:B------:R-:W0:Y:S01]  /*3c60*/  @P1 LDC R223, c[0x0][0x40c] ;  /* 0x00010300ffdf1b82 */ /* 0x000e220000000800 */
[----:B--2---:R-:W-:Y:S02]  /*3c70*/  @P1 PRMT R136, R128, 0x7632, R136 ;  /* 0x0000763280881816 */ /* 0x004fe40000000088 */
[----:B------:R-:W-:Y:S02]  /*3c80*/  CS2R R228, SRZ ;  /* 0x0000000000e47805 */ /* 0x000fe4000001ff00 */
[----:B------:R-:W-:Y:S01]  /*3c90*/  @P1 SHF.L.U32 R225, R21, 0x10, RZ ;  /* 0x0000001015e11819 */ /* 0x000fe200000006ff */
[----:B------:R-:W-:Y:S01]  /*3ca0*/  HFMA2 R230, -RZ, RZ, 0, 0 ;  /* 0x00000000ffe67431 */ /* 0x000fe200000001ff */
[----:B------:R-:W-:Y:S01]  /*3cb0*/  @P1 SHF.L.U32 R136, R136, 0x10, RZ ;  /* 0x0000001088881819 */ /* 0x000fe200000006ff */
[----:B------:R-:W-:Y:S01]  /*3cc0*/  @P1 IMAD.U32 R231, R119, 0x10000, RZ ;  /* 0x0001000077e71824 */ /* 0x000fe200078e00ff */
[----:B------:R-:W-:Y:S01]  /*3cd0*/  @P1 SHF.L.U32 R137, R128, 0x10, RZ ;  /* 0x0000001080891819 */ /* 0x000fe200000006ff */
[----:B------:R-:W1:Y:S01]  /*3ce0*/  @P1 LDC R138, c[0x0][0x40c] ;  /* 0x00010300ff8a1b82 */ /* 0x000e620000000800 */
[----:B------:R-:W-:-:S07]  /*3cf0*/  @P1 SHF.L.U32 R139, R116, 0x10, RZ ;  /* 0x00000010748b1819 */ /* 0x000fce00000006ff */
[----:B------:R-:W2:Y:S08]  /*3d00*/  @P1 LDC R227, c[0x0][0x40c] ;  /* 0x00010300ffe31b82 */ /* 0x000eb00000000800 */
[----:B------:R-:W3:Y:S01]  /*3d10*/  @P1 LDC R224, c[0x0][0x40c] ;  /* 0x00010300ffe01b82 */ /* 0x000ee20000000800 */
[----:B0-----:R-:W-:Y:S01]  /*3d20*/  @P1 FMUL.FTZ R136, R136, R223 ;  /* 0x000000df88881220 */ /* 0x001fe20000410000 */
[----:B------:R-:W-:-:S03]  /*3d30*/  @P1 SHF.L.U32 R223, R130, 0x10, RZ ;  /* 0x0000001082df1819 */ /* 0x000fc600000006ff */
[----:B------:R-:W-:Y:S01]  /*3d40*/  @P1 FMUL.FTZ R229, R225, R136 ;  /* 0x00000088e1e51220 */ /* 0x000fe20000410000 */
[----:B------:R-:W-:Y:S02]  /*3d50*/  @P1 IMAD.U32 R136, R129, 0x10000, RZ ;  /* 0x0001000081881824 */ /* 0x000fe400078e00ff */
[----:B------:R-:W0:Y:S01]  /*3d60*/  @P1 LDC R226, c[0x0][0x40c] ;  /* 0x00010300ffe21b82 */ /* 0x000e220000000800 */
[----:B-1----:R-:W-:Y:S01]  /*3d70*/  @P1 FMUL.FTZ R138, R137, R138 ;  /* 0x0000008a898a1220 */ /* 0x002fe20000410000 */
[----:B------:R-:W-:-:S03]  /*3d80*/  @P1 PRMT R137, R129, 0x7632, R137 ;  /* 0x0000763281891816 */ /* 0x000fc60000000089 */
[----:B------:R-:W-:Y:S01]  /*3d90*/  @P1 FMUL.FTZ R230, R138, R139 ;  /* 0x0000008b8ae61220 */ /* 0x000fe20000410000 */
[----:B------:R-:W-:Y:S02]  /*3da0*/  @P1 SHF.L.U32 R137, R137, 0x10, RZ ;  /* 0x0000001089891819 */ /* 0x000fe400000006ff */
[----:B------:R-:W1:Y:S01]  /*3db0*/  @P1 LDC R232, c[0x0][0x40c] ;  /* 0x00010300ffe81b82 */ /* 0x000e620000000800 */
[----:B------:R-:W-:Y:S01]  /*3dc0*/  @P1 SHF.L.U32 R139, R117, 0x10, RZ ;  /* 0x00000010758b1819 */ /* 0x000fe200000006ff */
[----:B--2---:R-:W-:Y:S01]  /*3dd0*/  @P1 FMUL.FTZ R136, R136, R227 ;  /* 0x000000e388881220 */ /* 0x004fe20000410000 */
[----:B------:R-:W-:Y:S02]  /*3de0*/  @P1 SHF.L.U32 R138, R22, 0x10, RZ ;  /* 0x00000010168a1819 */ /* 0x000fe400000006ff */
[----:B------:R-:W-:Y:S01]  /*3df0*/  MOV R227, RZ ;  /* 0x000000ff00e37202 */ /* 0x000fe20000000f00 */
[----:B------:R-:W-:Y:S01]  /*3e00*/  @P1 FMUL.FTZ R228, R136, R139 ;  /* 0x0000008b88e41220 */ /* 0x000fe20000410000 */
[----:B------:R-:W-:Y:S01]  /*3e10*/  @P1 PRMT R136, R130, 0x7632, R136 ;  /* 0x0000763282881816 */ /* 0x000fe20000000088 */
[----:B------:R-:W2:Y:S01]  /*3e20*/  @P1 LDC R225, c[0x0][0x40c] ;  /* 0x00010300ffe11b82 */ /* 0x000ea20000000800 */
[----:B---3--:R-:W-:Y:S01]  /*3e30*/  @P1 FMUL.FTZ R137, R137, R224 ;  /* 0x000000e089891220 */ /* 0x008fe20000410000 */
[----:B------:R-:W-:-:S02]  /*3e40*/  @P1 SHF.L.U32 R139, R131, 0x10, RZ ;  /* 0x00000010838b1819 */ /* 0x000fc400000006ff */
[----:B------:R-:W-:Y:S01]  /*3e50*/  @P1 SHF.L.U32 R136, R136, 0x10, RZ ;  /* 0x0000001088881819 */ /* 0x000fe200000006ff */
[----:B------:R-:W-:Y:S01]  /*3e60*/  @P1 FMUL.FTZ R227, R138, R137 ;  /* 0x000000898ae31220 */ /* 0x000fe20000410000 */
[----:B------:R-:W-:Y:S02]  /*3e70*/  @P1 PRMT R137, R131, 0x7632, R137 ;  /* 0x0000763283891816 */ /* 0x000fe40000000089 */
[----:B------:R-:W3:Y:S01]  /*3e80*/  @P1 LDC R234, c[0x0][0x40c] ;  /* 0x00010300ffea1b82 */ /* 0x000ee20000000800 */
[----:B------:R-:W-:Y:S01]  /*3e90*/  @P1 SHF.L.U32 R138, R118, 0x10, RZ ;  /* 0x00000010768a1819 */ /* 0x000fe200000006ff */
[----:B0-----:R-:W-:Y:S01]  /*3ea0*/  @P1 FMUL.FTZ R223, R223, R226 ;  /* 0x000000e2dfdf1220 */ /* 0x001fe20000410000 */
[----:B------:R-:W-:Y:S01]  /*3eb0*/  @P1 SHF.L.U32 R137, R137, 0x10, RZ ;  /* 0x0000001089891819 */ /* 0x000fe200000006ff */
[----:B------:R-:W-:Y:S02]  /*3ec0*/  IMAD.MOV.U32 R226, RZ, RZ, RZ ;  /* 0x000000ffffe27224 */ /* 0x000fe400078e00ff */
[----:B------:R-:W-:Y:S01]  /*3ed0*/  @P1 FMUL.FTZ R226, R223, R138 ;  /* 0x0000008adfe21220 */ /* 0x000fe20000410000 */
[----:B------:R-:W-:-:S02]  /*3ee0*/  HFMA2 R223, -RZ, RZ, 0, 0 ;  /* 0x00000000ffdf7431 */ /* 0x000fc400000001ff */
[----:B-1----:R-:W-:Y:S01]  /*3ef0*/  @P1 FMUL.FTZ R232, R139, R232 ;  /* 0x000000e88be81220 */ /* 0x002fe20000410000 */
[----:B------:R-:W-:Y:S02]  /*3f00*/  @P1 SHF.L.U32 R139, R23, 0x10, RZ ;  /* 0x00000010178b1819 */ /* 0x000fe400000006ff */
[----:B------:R-:W-:Y:S01]  /*3f10*/  @P1 SHF.L.U32 R138, R24, 0x10, RZ ;  /* 0x00000010188a1819 */ /* 0x000fe200000006ff */
        /* <DEDUP_REMOVED lines=13> */
[----:B------:R-:W-:Y:S02]  /*3ff0*/  F2FP.BF16.F32.PACK_AB R234, RZ, R223 ;  /* 0x000000dfffea723e */ /* 0x000fe400000010ff */
[----:B------:R-:W-:-:S02]  /*4000*/  PRMT R136, R136, 0x5410, R137 ;  /* 0x0000541088887816 */ /* 0x000fc40000000089 */
[----:B------:R-:W-:Y:S02]  /*4010*/  PRMT R137, R138, 0x5410, R139 ;  /* 0x000054108a897816 */ /* 0x000fe4000000008b */
[----:B------:R-:W-:Y:S02]  /*4020*/  PRMT R138, R231, 0x5410, R232 ;  /* 0x00005410e78a7816 */ /* 0x000fe400000000e8 */
[----:B------:R-:W-:-:S07]  /*4030*/  PRMT R139, R233, 0x5410, R234 ;  /* 0x00005410e98b7816 */ /* 0x000fce00000000ea */
.L_x_449:
        /* <DEDUP_REMOVED lines=13> */
[----:B-----5:R-:W-:Y:S01]  /*4110*/  IMAD.U32 R238, R132, 0x10000, RZ ;  /* 0x0001000084ee7824 */ /* 0x020fe200078e00ff */
[----:B--2---:R-:W-:Y:S02]  /*4120*/  SHF.L.U32 R236, R133, 0x10, RZ ;  /* 0x0000001085ec7819 */ /* 0x004fe400000006ff */
[----:B------:R-:W-:-:S09]  /*4130*/  SHF.L.U32 R234, R134, 0x10, RZ ;  /* 0x0000001086ea7819 */ /* 0x000fd200000006ff */
[----:B------:R-:W0:Y:S01]  /*4140*/  @P2 LDC R138, c[0x0][0x40c] ;  /* 0x00010300ff8a2b82 */ /* 0x000e220000000800 */
[----:B------:R-:W-:Y:S02]  /*4150*/  @P2 SHF.L.U32 R137, R128, 0x10, RZ ;  /* 0x0000001080892819 */ /* 0x000fe400000006ff */
[----:B------:R-:W-:-:S05]  /*4160*/  @P2 SHF.L.U32 R136, R120, 0x10, RZ ;  /* 0x0000001078882819 */ /* 0x000fca00000006ff */
[----:B------:R-:W1:Y:S08]  /*4170*/  @P2 LDC R232, c[0x0][0x40c] ;  /* 0x00010300ffe82b82 */ /* 0x000e700000000800 */
[----:B------:R-:W2:Y:S01]  /*4180*/  @P2 LDC R139, c[0x0][0x40c] ;  /* 0x00010300ff8b2b82 */ /* 0x000ea20000000800 */
[----:B0-----:R-:W-:-:S07]  /*4190*/  @P2 FMUL.FTZ R137, R137, R138 ;  /* 0x0000008a89892220 */ /* 0x001fce0000410000 */
[----:B------:R-:W0:Y:S01]  /*41a0*/  @P2 LDC R138, c[0x0][0x40c] ;  /* 0x00010300ff8a2b82 */ /* 0x000e220000000800 */
[----:B------:R-:W-:Y:S01]  /*41b0*/  @P2 FFMA.FTZ R238, R137, R136, R238 ;  /* 0x0000008889ee2223 */ /* 0x000fe200000100ee */
[----:B------:R-:W-:Y:S02]  /*41c0*/  @P2 PRMT R137, R128, 0x7632, R137 ;  /* 0x0000763280892816 */ /* 0x000fe40000000089 */
[----:B------:R-:W-:Y:S02]  /*41d0*/  PRMT R136, R132, 0x7632, R136 ;  /* 0x0000763284887816 */ /* 0x000fe40000000088 */
[----:B------:R-:W-:Y:S02]  /*41e0*/  @P2 SHF.L.U32 R137, R137, 0x10, RZ ;  /* 0x0000001089892819 */ /* 0x000fe400000006ff */
[----:B------:R-:W-:-:S03]  /*41f0*/  SHF.L.U32 R237, R136, 0x10, RZ ;  /* 0x0000001088ed7819 */ /* 0x000fc600000006ff */
[----:B-1----:R-:W-:Y:S01]  /*4200*/  @P2 FMUL.FTZ R136, R137, R232 ;  /* 0x000000e889882220 */ /* 0x002fe20000410000 */
[----:B------:R-:W-:Y:S02]  /*4210*/  @P2 SHF.L.U32 R137, R25, 0x10, RZ ;  /* 0x0000001019892819 */ /* 0x000fe400000006ff */
[----:B------:R-:W-:-:S03]  /*4220*/  SHF.L.U32 R232, R135, 0x10, RZ ;  /* 0x0000001087e87819 */ /* 0x000fc600000006ff */
[----:B------:R-:W-:Y:S01]  /*4230*/  @P2 FFMA.FTZ R237, R136, R137, R237 ;  /* 0x0000008988ed2223 */ /* 0x000fe200000100ed */
[----:B------:R-:W-:-:S04]  /*4240*/  @P2 IMAD.U32 R136, R129, 0x10000, RZ ;  /* 0x0001000081882824 */ /* 0x000fc800078e00ff */
[----:B--2---:R-:W-:Y:S01]  /*4250*/  @P2 FMUL.FTZ R139, R136, R139 ;  /* 0x0000008b888b2220 */ /* 0x004fe20000410000 */
[----:B------:R-:W-:-:S05]  /*4260*/  @P2 SHF.L.U32 R136, R121, 0x10, RZ ;  /* 0x0000001079882819 */ /* 0x000fca00000006ff */
[----:B------:R-:W-:Y:S01]  /*4270*/  @P2 FFMA.FTZ R236, R139, R136, R236 ;  /* 0x000000888bec2223 */ /* 0x000fe200000100ec */
[----:B------:R-:W-:Y:S01]  /*4280*/  @P2 PRMT R136, R129, 0x7632, R136 ;  /* 0x0000763281882816 */ /* 0x000fe20000000088 */
[----:B------:R-:W1:Y:S03]  /*4290*/  @P2 LDC R139, c[0x0][0x40c] ;  /* 0x00010300ff8b2b82 */ /* 0x000e660000000800 */
[----:B------:R-:W-:Y:S02]  /*42a0*/  @P2 SHF.L.U32 R137, R136, 0x10, RZ ;  /* 0x0000001088892819 */ /* 0x000fe400000006ff */
[----:B------:R-:W-:-:S04]  /*42b0*/  PRMT R136, R133, 0x7632, R136 ;  /* 0x0000763285887816 */ /* 0x000fc80000000088 */
[----:B------:R-:W-:Y:S01]  /*42c0*/  SHF.L.U32 R235, R136, 0x10, RZ ;  /* 0x0000001088eb7819 */ /* 0x000fe200000006ff */
[----:B0-----:R-:W-:Y:S01]  /*42d0*/  @P2 FMUL.FTZ R136, R137, R138 ;  /* 0x0000008a89882220 */ /* 0x001fe20000410000 */
[----:B------:R-:W-:Y:S01]  /*42e0*/  @P2 SHF.L.U32 R137, R26, 0x10, RZ ;  /* 0x000000101a892819 */ /* 0x000fe200000006ff */
[----:B------:R-:W0:Y:S04]  /*42f0*/  @P2 LDC R138, c[0x0][0x40c] ;  /* 0x00010300ff8a2b82 */ /* 0x000e280000000800 */
[----:B------:R-:W-:Y:S01]  /*4300*/  @P2 FFMA.FTZ R235, R136, R137, R235 ;  /* 0x0000008988eb2223 */ /* 0x000fe200000100eb */
[----:B------:R-:W-:-:S04]  /*4310*/  @P2 IMAD.U32 R136, R130, 0x10000, RZ ;  /* 0x0001000082882824 */ /* 0x000fc800078e00ff */
[----:B------:R-:W-:Y:S01]  /*4320*/  F2FP.BF16.F32.PACK_AB R239, RZ, R235 ;  /* 0x000000ebffef723e */ /* 0x000fe200000010ff */
[----:B-1----:R-:W-:Y:S01]  /*4330*/  @P2 FMUL.FTZ R139, R136, R139 ;  /* 0x0000008b888b2220 */ /* 0x002fe20000410000 */
[----:B------:R-:W-:-:S05]  /*4340*/  @P2 SHF.L.U32 R136, R122, 0x10, RZ ;  /* 0x000000107a882819 */ /* 0x000fca00000006ff */
[----:B------:R-:W-:Y:S01]  /*4350*/  @P2 FFMA.FTZ R234, R139, R136, R234 ;  /* 0x000000888bea2223 */ /* 0x000fe200000100ea */
[----:B------:R-:W-:Y:S01]  /*4360*/  @P2 PRMT R136, R130, 0x7632, R136 ;  /* 0x0000763282882816 */ /* 0x000fe20000000088 */
[----:B------:R-:W1:Y:S03]  /*4370*/  @P2 LDC R139, c[0x0][0x40c] ;  /* 0x00010300ff8b2b82 */ /* 0x000e660000000800 */
[----:B------:R-:W-:Y:S02]  /*4380*/  @P2 SHF.L.U32 R137, R136, 0x10, RZ ;  /* 0x0000001088892819 */ /* 0x000fe400000006ff */
[----:B------:R-:W-:Y:S02]  /*4390*/  PRMT R136, R134, 0x7632, R136 ;  /* 0x0000763286887816 */ /* 0x000fe40000000088 */
[----:B------:R-:W-:Y:S02]  /*43a0*/  F2FP.BF16.F32.PACK_AB R240, RZ, R234 ;  /* 0x000000eafff0723e */ /* 0x000fe400000010ff */
        /* <DEDUP_REMOVED lines=10> */
[----:B------:R-:W-:-:S04]  /*4450*/  @P2 PRMT R136, R131, 0x7632, R136 ;  /* 0x0000763283882816 */ /* 0x000fc80000000088 */
[----:B------:R-:W-:Y:S02]  /*4460*/  @P2 SHF.L.U32 R137, R136, 0x10, RZ ;  /* 0x0000001088892819 */ /* 0x000fe400000006ff */
[----:B------:R-:W-:Y:S02]  /*4470*/  PRMT R136, R135, 0x7632, R136 ;  /* 0x0000763287887816 */ /* 0x000fe40000000088 */
[----:B------:R-:W-:Y:S02]  /*4480*/  F2FP.BF16.F32.PACK_AB R242, RZ, R232 ;  /* 0x000000e8fff2723e */ /* 0x000fe400000010ff */
[----:B------:R-:W-:Y:S01]  /*4490*/  SHF.L.U32 R231, R136, 0x10, RZ ;  /* 0x0000001088e77819 */ /* 0x000fe200000006ff */
[----:B0-----:R-:W-:Y:S01]  /*44a0*/  @P2 FMUL.FTZ R136, R137, R138 ;  /* 0x0000008a89882220 */ /* 0x001fe20000410000 */
[----:B------:R-:W-:Y:S02]  /*44b0*/  @P2 SHF.L.U32 R137, R28, 0x10, RZ ;  /* 0x000000101c892819 */ /* 0x000fe400000006ff */
[----:B------:R-:W-:-:S03]  /*44c0*/  F2FP.BF16.F32.PACK_AB R138, RZ, R236 ;  /* 0x000000ecff8a723e */ /* 0x000fc600000010ff */
[----:B------:R-:W-:Y:S01]  /*44d0*/  @P2 FFMA.FTZ R231, R136, R137, R231 ;  /* 0x0000008988e72223 */ /* 0x000fe200000100e7 */
        /* <DEDUP_REMOVED lines=8> */
.L_x_450:
[----:B--2---:R-:W0:Y:S01]  /*4560*/  @P1 LDC R138, c[0x0][0x40c] ;  /* 0x00010300ff8a1b82 */ /* 0x004e220000000800 */
[C---:B------:R-:W-:Y:S01]  /*4570*/  @P1 PRMT R136, R128.reuse, 0x7632, R136 ;  /* 0x0000763280881816 */ /* 0x040fe20000000088 */
[----:B------:R-:W-:Y:S01]  /*4580*/  @P1 IMAD.U32 R137, R128, 0x10000, RZ ;  /* 0x0001000080891824 */ /* 0x000fe200078e00ff */
[----:B------:R-:W-:Y:S02]  /*4590*/  MOV R238, RZ ;  /* 0x000000ff00ee7202 */ /* 0x000fe40000000f00 */
[----:B------:R-:W-:Y:S02]  /*45a0*/  CS2R R236, SRZ ;  /* 0x0000000000ec7805 */ /* 0x000fe4000001ff00 */
[----:B------:R-:W-:Y:S02]  /*45b0*/  @P1 SHF.L.U32 R136, R136, 0x10, RZ ;  /* 0x0000001088881819 */ /* 0x000fe400000006ff */
[----:B------:R-:W-:Y:S02]  /*45c0*/  CS2R R234, SRZ ;  /* 0x0000000000ea7805 */ /* 0x000fe4000001ff00 */
[----:B------:R-:W-:Y:S01]  /*45d0*/  CS2R R232, SRZ ;  /* 0x0000000000e87805 */ /* 0x000fe2000001ff00 */
[----:B------:R-:W1:Y:S08]  /*45e0*/  @P1 LDC R139, c[0x0][0x40c] ;  /* 0x00010300ff8b1b82 */ /* 0x000e700000000800 */
[----:B------:R-:W2:Y:S01]  /*45f0*/  @P1 LDC R231, c[0x0][0x40c] ;  /* 0x00010300ffe71b82 */ /* 0x000ea20000000800 */
[----:B0-----:R-:W-:Y:S01]  /*4600*/  @P1 FMUL.FTZ R137, R137, R138 ;  /* 0x0000008a89891220 */ /* 0x001fe20000410000 */
[----:B------:R-:W-:-:S05]  /*4610*/  @P1 SHF.L.U32 R138, R120, 0x10, RZ ;  /* 0x00000010788a1819 */ /* 0x000fca00000006ff */
[----:B------:R-:W-:Y:S01]  /*4620*/  @P1 FMUL.FTZ R238, R137, R138 ;  /* 0x0000008a89ee1220 */ /* 0x000fe20000410000 */
[----:B------:R-:W-:Y:S01]  /*4630*/  @P1 SHF.L.U32 R138, R129, 0x10, RZ ;  /* 0x00000010818a1819 */ /* 0x000fe200000006ff */
[----:B-1----:R-:W-:Y:S01]  /*4640*/  @P1 FMUL.FTZ R136, R136, R139 ;  /* 0x0000008b88881220 */ /* 0x002fe20000410000 */
[----:B------:R-:W-:Y:S01]  /*4650*/  @P1 SHF.L.U32 R137, R25, 0x10, RZ ;  /* 0x0000001019891819 */ /* 0x000fe200000006ff */
[----:B------:R-:W0:Y:S04]  /*4660*/  @P1 LDC R139, c[0x0][0x40c] ;  /* 0x00010300ff8b1b82 */ /* 0x000e280000000800 */
[----:B------:R-:W-:Y:S01]  /*4670*/  @P1 FMUL.FTZ R237, R137, R136 ;  /* 0x0000008889ed1220 */ /* 0x000fe20000410000 */
[----:B------:R-:W-:Y:S01]  /*4680*/  @P1 PRMT R136, R129, 0x7632, R136 ;  /* 0x0000763281881816 */ /* 0x000fe20000000088 */
[----:B--2---:R-:W-:Y:S01]  /*4690*/  @P1 FMUL.FTZ R138, R138, R231 ;  /* 0x000000e78a8a1220 */ /* 0x004fe20000410000 */
[----:B------:R-:W-:Y:S01]  /*46a0*/  @P1 IMAD.U32 R137, R121, 0x10000, RZ ;  /* 0x0001000079891824 */ /* 0x000fe200078e00ff */
[----:B------:R-:W1:Y:S01]  /*46b0*/  @P1 LDC R231, c[0x0][0x40c] ;  /* 0x00010300ffe71b82 */ /* 0x000e620000000800 */
[----:B------:R-:W-:-:S02]  /*46c0*/  @P1 SHF.L.U32 R136, R136, 0x10, RZ ;  /* 0x0000001088881819 */ /* 0x000fc400000006ff */
[----:B------:R-:W-:Y:S01]  /*46d0*/  @P1 FMUL.FTZ R236, R138, R137 ;  /* 0x000000898aec1220 */ /* 0x000fe20000410000 */
[----:B------:R-:W-:-:S04]  /*46e0*/  @P1 SHF.L.U32 R137, R26, 0x10, RZ ;  /* 0x000000101a891819 */ /* 0x000fc800000006ff */
[----:B------:R-:W-:Y:S01]  /*46f0*/  F2FP.BF16.F32.PACK_AB R138, RZ, R236 ;  /* 0x000000ecff8a723e */ /* 0x000fe200000010ff */
[----:B0-----:R-:W-:Y:S02]  /*4700*/  @P1 FMUL.FTZ R136, R136, R139 ;  /* 0x0000008b88881220 */ /* 0x001fe40000410000 */
[----:B------:R-:W0:Y:S02]  /*4710*/  @P1 LDC R139, c[0x0][0x40c] ;  /* 0x00010300ff8b1b82 */ /* 0x000e240000000800 */
[----:B------:R-:W-:Y:S01]  /*4720*/  @P1 FMUL.FTZ R235, R137, R136 ;  /* 0x0000008889eb1220 */ /* 0x000fe20000410000 */
[----:B------:R-:W-:Y:S02]  /*4730*/  @P1 SHF.L.U32 R136, R130, 0x10, RZ ;  /* 0x0000001082881819 */ /* 0x000fe400000006ff */
[----:B------:R-:W-:-:S03]  /*4740*/  @P1 SHF.L.U32 R137, R122, 0x10, RZ ;  /* 0x000000107a891819 */ /* 0x000fc600000006ff */
[----:B-1----:R-:W-:Y:S02]  /*4750*/  @P1 FMUL.FTZ R136, R136, R231 ;  /* 0x000000e788881220 */ /* 0x002fe40000410000 */
[----:B------:R-:W1:Y:S02]  /*4760*/  @P1 LDC R231, c[0x0][0x40c] ;  /* 0x00010300ffe71b82 */ /* 0x000e640000000800 */
[----:B------:R-:W-:Y:S01]  /*4770*/  @P1 FMUL.FTZ R234, R136, R137 ;  /* 0x0000008988ea1220 */ /* 0x000fe20000410000 */
[----:B------:R-:W-:Y:S01]  /*4780*/  @P1 PRMT R136, R130, 0x7632, R136 ;  /* 0x0000763282881816 */ /* 0x000fe20000000088 */
[----:B------:R-:W-:-:S03]  /*4790*/  @P1 IMAD.U32 R137, R27, 0x10000, RZ ;  /* 0x000100001b891824 */ /* 0x000fc600078e00ff */
[----:B------:R-:W-:Y:S02]  /*47a0*/  @P1 SHF.L.U32 R136, R136, 0x10, RZ ;  /* 0x0000001088881819 */ /* 0x000fe400000006ff */
[----:B------:R-:W-:-:S03]  /*47b0*/  F2FP.BF16.F32.PACK_AB R239, RZ, R234 ;  /* 0x000000eaffef723e */ /* 0x000fc600000010ff */
[----:B0-----:R-:W-:Y:S02]  /*47c0*/  @P1 FMUL.FTZ R136, R136, R139 ;  /* 0x0000008b88881220 */ /* 0x001fe40000410000 */
[----:B------:R-:W0:Y:S02]  /*47d0*/  @P1 LDC R139, c[0x0][0x40c] ;  /* 0x00010300ff8b1b82 */ /* 0x000e240000000800 */
[----:B------:R-:W-:Y:S01]  /*47e0*/  @P1 FMUL.FTZ R233, R137, R136 ;  /* 0x0000008889e91220 */ /* 0x000fe20000410000 */
[----:B------:R-:W-:Y:S02]  /*47f0*/  @P1 SHF.L.U32 R136, R131, 0x10, RZ ;  /* 0x0000001083881819 */ /* 0x000fe400000006ff */
[----:B------:R-:W-:Y:S02]  /*4800*/  @P1 SHF.L.U32 R137, R123, 0x10, RZ ;  /* 0x000000107b891819 */ /* 0x000fe400000006ff */
[----:B------:R-:W-:Y:S01]  /*4810*/  F2FP.BF16.F32.PACK_AB R240, RZ, R233 ;  /* 0x000000e9fff0723e */ /* 0x000fe200000010ff */
[----:B-1----:R-:W-:Y:S01]  /*4820*/  @P1 FMUL.FTZ R136, R136, R231 ;  /* 0x000000e788881220 */ /* 0x002fe20000410000 */
[----:B------:R-:W-:-:S03]  /*4830*/  HFMA2 R231, -RZ, RZ, 0, 0 ;  /* 0x00000000ffe77431 */ /* 0x000fc600000001ff */
[----:B------:R-:W-:Y:S01]  /*4840*/  @P1 FMUL.FTZ R232, R136, R137 ;  /* 0x0000008988e81220 */ /* 0x000fe20000410000 */
[----:B------:R-:W-:Y:S02]  /*4850*/  @P1 PRMT R136, R131, 0x7632, R136 ;  /* 0x0000763283881816 */ /* 0x000fe40000000088 */
[----:B------:R-:W-:Y:S02]  /*4860*/  @P1 SHF.L.U32 R137, R28, 0x10, RZ ;  /* 0x000000101c891819 */ /* 0x000fe400000006ff */
[----:B------:R-:W-:Y:S02]  /*4870*/  @P1 SHF.L.U32 R136, R136, 0x10, RZ ;  /* 0x0000001088881819 */ /* 0x000fe400000006ff */
[----:B------:R-:W-:-:S03]  /*4880*/  F2FP.BF16.F32.PACK_AB R241, RZ, R232 ;  /* 0x000000e8fff1723e */ /* 0x000fc600000010ff */
[----:B0-----:R-:W-:Y:S01]  /*4890*/  @P1 FMUL.FTZ R136, R136, R139 ;  /* 0x0000008b88881220 */ /* 0x001fe20000410000 */
[----:B------:R-:W-:-:S03]  /*48a0*/  F2FP.BF16.F32.PACK_AB R139, RZ, R235 ;  /* 0x000000ebff8b723e */ /* 0x000fc600000010ff */
        /* <DEDUP_REMOVED lines=8> */
.L_x_451:
[----:B------:R-:W-:Y:S01]  /*4930*/  VIADD R241, R204, 0xc0 ;  /* 0x000000c0ccf17836 */ /* 0x000fe20000000000 */
[----:B------:R-:W-:-:S03]  /*4940*/  @P1 IADD3 R205, PT, PT, R205, 0xe0, RZ ;  /* 0x000000e0cdcd1810 */ /* 0x000fc60007ffe0ff */
[----:B------:R-:W-:-:S05]  /*4950*/  IMAD.WIDE.U32 R240, R241, 0x10, R244 ;  /* 0x00000010f1f07825 */ /* 0x000fca00078e00f4 */
[----:B------:R0:W-:Y:S02]  /*4960*/  STG.E.128 desc[UR6][R240.64], R136 ;  /* 0x00000088f0007986 */ /* 0x0001e4000c101d06 */
[----:B0-----:R-:W0:Y:S08]  /*4970*/  @P1 LDC.64 R138, c[0x0][0x390] ;  /* 0x0000e400ff8a1b82 */ /* 0x001e300000000a00 */
[----:B------:R-:W1:Y:S01]  /*4980*/  @P0 LDC.64 R136, c[0x0][0x3a0] ;  /* 0x0000e800ff880b82 */ /* 0x000e620000000a00 */
[----:B------:R-:W-:Y:S01]  /*4990*/  IADD3 R247, PT, PT, R204, 0xe0, RZ ;  /* 0x000000e0ccf77810 */ /* 0x000fe20007ffe0ff */
[----:B0-----:R-:W-:-:S05]  /*49a0*/  @P1 IMAD.WIDE.U32 R138, R205, 0x10, R138 ;  /* 0x00000010cd8a1825 */ /* 0x001fca00078e008a */
[----:B------:R0:W5:Y:S01]  /*49b0*/  @P1 LDG.E.128 R128, desc[UR6][R138.64] ;  /* 0x000000068a801981 */ /* 0x000162000c1e1d00 */
[----:B-1----:R-:W-:-:S05]  /*49c0*/  @P0 IMAD.WIDE.U32 R136, R247, 0x10, R136 ;  /* 0x00000010f7880825 */ /* 0x002fca00078e0088 */
[----:B-----5:R0:W5:Y:S01]  /*49d0*/  @P0 LDG.E.128 R132, desc[UR6][R136.64] ;  /* 0x0000000688840981 */ /* 0x020162000c1e1d00 */
[----:B------:R-:W-:Y:S05]  /*49e0*/  @!P0 BRA `(.L_x_452) ;  /* 0x0000000400188947 */ /* 0x000fea0003800000 */
[----:B------:R-:W-:Y:S02]  /*49f0*/  ISETP.GT.AND P0, PT, R206, RZ, PT ;  /* 0x000000ffce00720c */ /* 0x000fe40003f04270 */
[----:B-----5:R-:W-:Y:S02]  /*4a00*/  SHF.L.U32 R242, R132, 0x10, RZ ;  /* 0x0000001084f27819 */ /* 0x020fe400000006ff */
[----:B------:R-:W-:Y:S02]  /*4a10*/  SHF.L.U32 R206, R133, 0x10, RZ ;  /* 0x0000001085ce7819 */ /* 0x000fe400000006ff */
[----:B------:R-:W-:Y:S02]  /*4a20*/  SHF.L.U32 R239, R134, 0x10, RZ ;  /* 0x0000001086ef7819 */ /* 0x000fe400000006ff */
[----:B------:R-:W-:-:S05]  /*4a30*/  SHF.L.U32 R241, R135, 0x10, RZ ;  /* 0x0000001087f17819 */ /* 0x000fca00000006ff */
[----:B0-----:R-:W0:Y:S01]  /*4a40*/  @P0 LDC R137, c[0x0][0x40c] ;  /* 0x00010300ff890b82 */ /* 0x001e220000000800 */
[----:B------:R-:W-:-:S07]  /*4a50*/  @P0 SHF.L.U32 R136, R128, 0x10, RZ ;  /* 0x0000001080880819 */ /* 0x000fce00000006ff */
[----:B------:R-:W1:Y:S08]  /*4a60*/  @P0 LDC R138, c[0x0][0x40c] ;  /* 0x00010300ff8a0b82 */ /* 0x000e700000000800 */
[----:B------:R-:W2:Y:S01]  /*4a70*/  @P0 LDC R139, c[0x0][0x40c] ;  /* 0x00010300ff8b0b82 */ /* 0x000ea20000000800 */
[----:B0-----:R-:W-:Y:S01]  /*4a80*/  @P0 FMUL.FTZ R137, R136, R137 ;  /* 0x0000008988890220 */ /* 0x001fe20000410000 */
[----:B------:R-:W-:-:S06]  /*4a90*/  @P0 SHF.L.U32 R136, R124, 0x10, RZ ;  /* 0x000000107c880819 */ /* 0x000fcc00000006ff */
[----:B------:R-:W0:Y:S01]  /*4aa0*/  @P0 LDC R240, c[0x0][0x40c] ;  /* 0x00010300fff00b82 */ /* 0x000e220000000800 */
[----:B------:R-:W-:Y:S01]  /*4ab0*/  @P0 FFMA.FTZ R242, R137, R136, R242 ;  /* 0x0000008889f20223 */ /* 0x000fe200000100f2 */
[----:B------:R-:W-:-:S06]  /*4ac0*/  @P0 PRMT R136, R128, 0x7632, R136 ;  /* 0x0000763280880816 */ /* 0x000fcc0000000088 */
[----:B------:R-:W3:Y:S01]  /*4ad0*/  @P0 LDC R246, c[0x0][0x40c] ;  /* 0x00010300fff60b82 */ /* 0x000ee20000000800 */
[----:B------:R-:W-:Y:S01]  /*4ae0*/  @P0 IMAD.U32 R137, R136, 0x10000, RZ ;  /* 0x0001000088890824 */ /* 0x000fe200078e00ff */
[----:B------:R-:W-:-:S04]  /*4af0*/  PRMT R136, R132, 0x7632, R136 ;  /* 0x0000763284887816 */ /* 0x000fc80000000088 */
[----:B------:R-:W-:Y:S01]  /*4b00*/  SHF.L.U32 R243, R136, 0x10, RZ ;  /* 0x0000001088f37819 */ /* 0x000fe200000006ff */
[----:B-1----:R-:W-:Y:S01]  /*4b10*/  @P0 FMUL.FTZ R136, R137, R138 ;  /* 0x0000008a89880220 */ /* 0x002fe20000410000 */
[----:B------:R-:W-:Y:S01]  /*4b20*/  @P0 SHF.L.U32 R137, R29, 0x10, RZ ;  /* 0x000000101d890819 */ /* 0x000fe200000006ff */
[----:B------:R-:W1:Y:S04]  /*4b30*/  @P0 LDC R138, c[0x0][0x40c] ;  /* 0x00010300ff8a0b82 */ /* 0x000e680000000800 */
[----:B------:R-:W-:Y:S01]  /*4b40*/  @P0 FFMA.FTZ R243, R136, R137, R243 ;  /* 0x0000008988f30223 */ /* 0x000fe200000100f3 */
[----:B------:R-:W-:-:S05]  /*4b50*/  @P0 SHF.L.U32 R136, R129, 0x10, RZ ;  /* 0x0000001081880819 */ /* 0x000fca00000006ff */
[----:B--2---:R-:W-:Y:S01]  /*4b60*/  @P0 FMUL.FTZ R139, R136, R139 ;  /* 0x0000008b888b0220 */ /* 0x004fe20000410000 */
[----:B------:R-:W-:-:S05]  /*4b70*/  @P0 SHF.L.U32 R136, R125, 0x10, RZ ;  /* 0x000000107d880819 */ /* 0x000fca00000006ff */
[----:B------:R-:W-:Y:S01]  /*4b80*/  @P0 FFMA.FTZ R206, R139, R136, R206 ;  /* 0x000000888bce0223 */ /* 0x000fe200000100ce */
[----:B------:R-:W-:Y:S01]  /*4b90*/  @P0 PRMT R136, R129, 0x7632, R136 ;  /* 0x0000763281880816 */ /* 0x000fe20000000088 */
[----:B------:R-:W2:Y:S03]  /*4ba0*/  @P0 LDC R139, c[0x0][0x40c] ;  /* 0x00010300ff8b0b82 */ /* 0x000ea60000000800 */
[----:B------:R-:W-:Y:S01]  /*4bb0*/  F2FP.BF16.F32.PACK_AB R249, RZ, R206 ;  /* 0x000000cefff9723e */ /* 0x000fe200000010ff */
[----:B------:R-:W-:Y:S01]  /*4bc0*/  @P0 IMAD.U32 R137, R136, 0x10000, RZ ;  /* 0x0001000088890824 */ /* 0x000fe200078e00ff */
[----:B------:R-:W-:-:S03]  /*4bd0*/  PRMT R136, R133, 0x7632, R136 ;  /* 0x0000763285887816 */ /* 0x000fc60000000088 */
[----:B-1----:R-:W-:Y:S01]  /*4be0*/  @P0 FMUL.FTZ R137, R137, R138 ;  /* 0x0000008a89890220 */ /* 0x002fe20000410000 */
[----:B------:R-:W-:Y:S02]  /*4bf0*/  SHF.L.U32 R204, R136, 0x10, RZ ;  /* 0x0000001088cc7819 */ /* 0x000fe400000006ff */
[----:B------:R-:W-:-:S05]  /*4c00*/  @P0 SHF.L.U32 R136, R30, 0x10, RZ ;  /* 0x000000101e880819 */ /* 0x000fca00000006ff */
[----:B------:R-:W-:Y:S01]  /*4c10*/  @P0 FFMA.FTZ R204, R137, R136, R204 ;  /* 0x0000008889cc0223 */ /* 0x000fe200000100cc */
[----:B------:R-:W-:-:S04]  /*4c20*/  @P0 SHF.L.U32 R136, R130, 0x10, RZ ;  /* 0x0000001082880819 */ /* 0x000fc800000006ff */
[----:B------:R-:W-:Y:S01]  /*4c30*/  F2FP.BF16.F32.PACK_AB R250, RZ, R204 ;  /* 0x000000ccfffa723e */ /* 0x000fe200000010ff */
[----:B--2---:R-:W-:Y:S01]  /*4c40*/  @P0 FMUL.FTZ R138, R136, R139 ;  /* 0x0000008b888a0220 */ /* 0x004fe20000410000 */
[----:B------:R-:W-:Y:S01]  /*4c50*/  @P0 SHF.L.U32 R136, R126, 0x10, RZ ;  /* 0x000000107e880819 */ /* 0x000fe200000006ff */
[----:B------:R-:W1:Y:S04]  /*4c60*/  @P0 LDC R139, c[0x0][0x40c] ;  /* 0x00010300ff8b0b82 */ /* 0x000e680000000800 */
[----:B------:R-:W-:Y:S01]  /*4c70*/  @P0 FFMA.FTZ R239, R138, R136, R239 ;  /* 0x000000888aef0223 */ /* 0x000fe200000100ef */
[----:B------:R-:W-:-:S05]  /*4c80*/  @P0 PRMT R136, R130, 0x7632, R136 ;  /* 0x0000763282880816 */ /* 0x000fca0000000088 */
[----:B------:R-:W-:Y:S01]  /*4c90*/  @P0 IMAD.U32 R137, R136, 0x10000, RZ ;  /* 0x0001000088890824 */ /* 0x000fe200078e00ff */
[----:B------:R-:W-:-:S04]  /*4ca0*/  PRMT R136, R134, 0x7632, R136 ;  /* 0x0000763286887816 */ /* 0x000fc80000000088 */
[----:B------:R-:W-:Y:S01]  /*4cb0*/  SHF.L.U32 R205, R136, 0x10, RZ ;  /* 0x0000001088cd7819 */ /* 0x000fe200000006ff */
[----:B0-----:R-:W-:Y:S01]  /*4cc0*/  @P0 FMUL.FTZ R136, R137, R240 ;  /* 0x000000f089880220 */ /* 0x001fe20000410000 */
[----:B------:R-:W-:-:S05]  /*4cd0*/  @P0 SHF.L.U32 R137, R31, 0x10, RZ ;  /* 0x000000101f890819 */ /* 0x000fca00000006ff */
[----:B------:R-:W-:Y:S01]  /*4ce0*/  @P0 FFMA.FTZ R205, R136, R137, R205 ;  /* 0x0000008988cd0223 */ /* 0x000fe200000100cd */
[----:B------:R-:W-:-:S04]  /*4cf0*/  @P0 SHF.L.U32 R136, R131, 0x10, RZ ;  /* 0x0000001083880819 */ /* 0x000fc800000006ff */
[----:B------:R-:W-:Y:S01]  /*4d00*/  F2FP.BF16.F32.PACK_AB R248, RZ, R205 ;  /* 0x000000cdfff8723e */ /* 0x000fe200000010ff */
[----:B-1----:R-:W-:Y:S01]  /*4d10*/  @P0 FMUL.FTZ R138, R136, R139 ;  /* 0x0000008b888a0220 */ /* 0x002fe20000410000 */
[----:B------:R-:W-:-:S05]  /*4d20*/  @P0 SHF.L.U32 R136, R127, 0x10, RZ ;  /* 0x000000107f880819 */ /* 0x000fca00000006ff */
[----:B------:R-:W-:Y:S01]  /*4d30*/  @P0 FFMA.FTZ R241, R138, R136, R241 ;  /* 0x000000888af10223 */ /* 0x000fe200000100f1 */
[----:B------:R-:W-:Y:S02]  /*4d40*/  @P0 PRMT R136, R131, 0x7632, R136 ;  /* 0x0000763283880816 */ /* 0x000fe40000000088 */
[----:B------:R-:W-:Y:S02]  /*4d50*/  F2FP.BF16.F32.PACK_AB R138, RZ, R239 ;  /* 0x000000efff8a723e */ /* 0x000fe400000010ff */
[----:B------:R-:W-:Y:S01]  /*4d60*/  F2FP.BF16.F32.PACK_AB R139, RZ, R241 ;  /* 0x000000f1ff8b723e */ /* 0x000fe200000010ff */
[----:B------:R-:W-:Y:S01]  /*4d70*/  @P0 IMAD.U32 R137, R136, 0x10000, RZ ;  /* 0x0001000088890824 */ /* 0x000fe200078e00ff */
[----:B------:R-:W-:Y:S02]  /*4d80*/  PRMT R136, R135, 0x7632, R136 ;  /* 0x0000763287887816 */ /* 0x000fe40000000088 */
[----:B------:R-:W-:Y:S01]  /*4d90*/  PRMT R138, R138, 0x5410, R248 ;  /* 0x000054108a8a7816 */ /* 0x000fe200000000f8 */
[----:B---3--:R-:W-:Y:S01]  /*4da0*/  @P0 FMUL.FTZ R137, R137, R246 ;  /* 0x000000f689890220 */ /* 0x008fe20000410000 */
[----:B------:R-:W-:-:S02]  /*4db0*/  SHF.L.U32 R240, R136, 0x10, RZ ;  /* 0x0000001088f07819 */ /* 0x000fc400000006ff */
        /* <DEDUP_REMOVED lines=9> */
.L_x_452:
[----:B0-----:R-:W0:Y:S01]  /*4e50*/  @P1 LDC R137, c[0x0][0x40c] ;  /* 0x00010300ff891b82 */ /* 0x001e220000000800 */
[----:B------:R-:W-:Y:S02]  /*4e60*/  @P1 SHF.L.U32 R136, R128, 0x10, RZ ;  /* 0x0000001080881819 */ /* 0x000fe400000006ff */
[----:B------:R-:W-:Y:S02]  /*4e70*/  CS2R R242, SRZ ;  /* 0x0000000000f27805 */ /* 0x000fe4000001ff00 */
[----:B------:R-:W-:Y:S01]  /*4e80*/  MOV R206, RZ ;  /* 0x000000ff00ce7202 */ /* 0x000fe20000000f00 */
[----:B------:R-:W-:Y:S01]  /*4e90*/  HFMA2 R204, -RZ, RZ, 0, 0 ;  /* 0x00000000ffcc7431 */ /* 0x000fe200000001ff */
[----:B------:R-:W-:Y:S01]  /*4ea0*/  MOV R239, RZ ;  /* 0x000000ff00ef7202 */ /* 0x000fe20000000f00 */
[----:B------:R-:W1:Y:S08]  /*4eb0*/  @P1 LDC R139, c[0x0][0x40c] ;  /* 0x00010300ff8b1b82 */ /* 0x000e700000000800 */
[----:B------:R-:W2:Y:S01]  /*4ec0*/  @P1 LDC R205, c[0x0][0x40c] ;  /* 0x00010300ffcd1b82 */ /* 0x000ea20000000800 */
[----:B0-----:R-:W-:Y:S01]  /*4ed0*/  @P1 FMUL.FTZ R136, R136, R137 ;  /* 0x0000008988881220 */ /* 0x001fe20000410000 */
[----:B------:R-:W-:-:S06]  /*4ee0*/  @P1 SHF.L.U32 R137, R124, 0x10, RZ ;  /* 0x000000107c891819 */ /* 0x000fcc00000006ff */
[----:B------:R-:W0:Y:S01]  /*4ef0*/  @P1 LDC R241, c[0x0][0x40c] ;  /* 0x00010300fff11b82 */ /* 0x000e220000000800 */
[----:B------:R-:W-:Y:S01]  /*4f00*/  @P1 FMUL.FTZ R242, R136, R137 ;  /* 0x0000008988f21220 */ /* 0x000fe20000410000 */
[----:B------:R-:W-:Y:S01]  /*4f10*/  @P1 PRMT R136, R128, 0x7632, R136 ;  /* 0x0000763280881816 */ /* 0x000fe20000000088 */
[----:B------:R-:W-:-:S03]  /*4f20*/  @P1 IMAD.U32 R137, R29, 0x10000, RZ ;  /* 0x000100001d891824 */ /* 0x000fc600078e00ff */
[----:B------:R-:W-:-:S05]  /*4f30*/  @P1 SHF.L.U32 R136, R136, 0x10, RZ ;  /* 0x0000001088881819 */ /* 0x000fca00000006ff */
[----:B-1----:R-:W-:Y:S02]  /*4f40*/  @P1 FMUL.FTZ R136, R136, R139 ;  /* 0x0000008b88881220 */ /* 0x002fe40000410000 */
[----:B------:R-:W1:Y:S02]  /*4f50*/  @P1 LDC R139, c[0x0][0x40c] ;  /* 0x00010300ff8b1b82 */ /* 0x000e640000000800 */
[----:B------:R-:W-:Y:S01]  /*4f60*/  @P1 FMUL.FTZ R243, R137, R136 ;  /* 0x0000008889f31220 */ /* 0x000fe20000410000 */
[----:B------:R-:W-:Y:S02]  /*4f70*/  @P1 SHF.L.U32 R136, R129, 0x10, RZ ;  /* 0x0000001081881819 */ /* 0x000fe400000006ff */
[----:B------:R-:W-:-:S03]  /*4f80*/  @P1 SHF.L.U32 R137, R125, 0x10, RZ ;  /* 0x000000107d891819 */ /* 0x000fc600000006ff */
[----:B--2---:R-:W-:Y:S02]  /*4f90*/  @P1 FMUL.FTZ R136, R136, R205 ;  /* 0x000000cd88881220 */ /* 0x004fe40000410000 */
[----:B------:R-:W2:Y:S02]  /*4fa0*/  @P1 LDC R205, c[0x0][0x40c] ;  /* 0x00010300ffcd1b82 */ /* 0x000ea40000000800 */
[----:B------:R-:W-:Y:S01]  /*4fb0*/  @P1 FMUL.FTZ R206, R136, R137 ;  /* 0x0000008988ce1220 */ /* 0x000fe20000410000 */
[----:B------:R-:W-:Y:S01]  /*4fc0*/  @P1 PRMT R136, R129, 0x7632, R136 ;  /* 0x0000763281881816 */ /* 0x000fe20000000088 */
[----:B------:R-:W-:-:S03]  /*4fd0*/  @P1 IMAD.U32 R137, R30, 0x10000, RZ ;  /* 0x000100001e891824 */ /* 0x000fc600078e00ff */
[----:B------:R-:W-:Y:S02]  /*4fe0*/  @P1 SHF.L.U32 R136, R136, 0x10, RZ ;  /* 0x0000001088881819 */ /* 0x000fe400000006ff */
[----:B------:R-:W-:-:S03]  /*4ff0*/  F2FP.BF16.F32.PACK_AB R249, RZ, R206 ;  /* 0x000000cefff9723e */ /* 0x000fc600000010ff */
[----:B-1----:R-:W-:Y:S02]  /*5000*/  @P1 FMUL.FTZ R136, R136, R139 ;  /* 0x0000008b88881220 */ /* 0x002fe40000410000 */
[----:B------:R-:W1:Y:S02]  /*5010*/  @P1 LDC R139, c[0x0][0x40c] ;  /* 0x00010300ff8b1b82 */ /* 0x000e640000000800 */
[----:B------:R-:W-:Y:S01]  /*5020*/  @P1 FMUL.FTZ R204, R137, R136 ;  /* 0x0000008889cc1220 */ /* 0x000fe20000410000 */
[----:B------:R-:W-:Y:S02]  /*5030*/  @P1 SHF.L.U32 R136, R130, 0x10, RZ ;  /* 0x0000001082881819 */ /* 0x000fe400000006ff */
[----:B------:R-:W-:Y:S02]  /*5040*/  @P1 SHF.L.U32 R137, R126, 0x10, RZ ;  /* 0x000000107e891819 */ /* 0x000fe400000006ff */
[----:B------:R-:W-:Y:S01]  /*5050*/  F2FP.BF16.F32.PACK_AB R250, RZ, R204 ;  /* 0x000000ccfffa723e */ /* 0x000fe200000010ff */
[----:B--2---:R-:W-:Y:S01]  /*5060*/  @P1 FMUL.FTZ R136, R136, R205 ;  /* 0x000000cd88881220 */ /* 0x004fe20000410000 */
[----:B------:R-:W-:-:S03]  /*5070*/  HFMA2 R205, -RZ, RZ, 0, 0 ;  /* 0x00000000ffcd7431 */ /* 0x000fc600000001ff */
        /* <DEDUP_REMOVED lines=11> */
[----:B0-----:R-:W-:Y:S01]  /*5130*/  @P1 FMUL.FTZ R136, R136, R241 ;  /* 0x000000f188881220 */ /* 0x001fe20000410000 */
[----:B------:R-:W-:-:S02]  /*5140*/  CS2R R240, SRZ ;  /* 0x0000000000f07805 */ /* 0x000fc4000001ff00 */
[----:B------:R-:W-:Y:S01]  /*5150*/  PRMT R138, R138, 0x5410, R248 ;  /* 0x000054108a8a7816 */ /* 0x000fe200000000f8 */
[----:B------:R-:W-:Y:S01]  /*5160*/  @P1 FMUL.FTZ R241, R136, R137 ;  /* 0x0000008988f11220 */ /* 0x000fe20000410000 */
[----:B------:R-:W-:Y:S02]  /*5170*/  @P1 PRMT R136, R131, 0x7632, R136 ;  /* 0x0000763283881816 */ /* 0x000fe40000000088 */
[----:B------:R-:W-:Y:S02]  /*5180*/  @P1 SHF.L.U32 R137, R156, 0x10, RZ ;  /* 0x000000109c891819 */ /* 0x000fe400000006ff */
[----:B------:R-:W-:-:S05]  /*5190*/  @P1 SHF.L.U32 R136, R136, 0x10, RZ ;  /* 0x0000001088881819 */ /* 0x000fca00000006ff */
[----:B-1----:R-:W-:Y:S01]  /*51a0*/  @P1 FMUL.FTZ R136, R136, R139 ;  /* 0x0000008b88881220 */ /* 0x002fe20000410000 */
[----:B------:R-:W-:-:S03]  /*51b0*/  F2FP.BF16.F32.PACK_AB R139, RZ, R241 ;  /* 0x000000f1ff8b723e */ /* 0x000fc600000010ff */
[----:B------:R-:W-:Y:S01]  /*51c0*/  @P1 FMUL.FTZ R240, R137, R136 ;  /* 0x0000008889f01220 */ /* 0x000fe20000410000 */
[----:B------:R-:W-:Y:S02]  /*51d0*/  F2FP.BF16.F32.PACK_AB R136, RZ, R242 ;  /* 0x000000f2ff88723e */ /* 0x000fe400000010ff */
[----:B------:R-:W-:Y:S02]  /*51e0*/  F2FP.BF16.F32.PACK_AB R137, RZ, R243 ;  /* 0x000000f3ff89723e */ /* 0x000fe400000010ff */
[----:B------:R-:W-:Y:S02]  /*51f0*/  F2FP.BF16.F32.PACK_AB R246, RZ, R240 ;  /* 0x000000f0fff6723e */ /* 0x000fe400000010ff */
[----:B------:R-:W-:Y:S02]  /*5200*/  PRMT R136, R136, 0x5410, R137 ;  /* 0x0000541088887816 */ /* 0x000fe40000000089 */
[----:B------:R-:W-:Y:S02]  /*5210*/  PRMT R137, R249, 0x5410, R250 ;  /* 0x00005410f9897816 */ /* 0x000fe400000000fa */
[----:B------:R-:W-:-:S07]  /*5220*/  PRMT R139, R139, 0x5410, R246 ;  /* 0x000054108b8b7816 */ /* 0x000fce00000000f6 */
.L_x_453:
[----:B------:R-:W-:-:S04]  /*5230*/  IMAD.WIDE.U32 R244, R247, 0x10, R244 ;  /* 0x00000010f7f47825 */ /* 0x000fc800078e00f4 */
[----:B------:R-:W-:Y:S01]  /*5240*/  FADD.FTZ R247, RZ, R155 ;  /* 0x0000009bfff77221 */ /* 0x000fe20000010000 */
        /* <DEDUP_REMOVED lines=11> */
[----:B0-----:R-:W-:Y:S02]  /*5300*/  FADD.FTZ R137, R246, R145 ;  /* 0x00000091f6897221 */ /* 0x001fe40000010000 */
[----:B------:R-:W0:Y:S02]  /*5310*/  S2R R246, SR_TID.X ;  /* 0x0000000000f67919 */ /* 0x000e240000002100 */
        /* <DEDUP_REMOVED lines=204> */
.L_x_469:
[----:B-1----:R-:W-:Y:S01]  /*5fe0*/  FADD.FTZ R136, R251, R136 ;  /* 0x00000088fb887221 */ /* 0x002fe20000010000 */
[----:B------:R-:W-:Y:S01]  /*5ff0*/  ISETP.NE.AND P1, PT, RZ, UR8, PT ;  /* 0x00000008ff007c0c */ /* 0x000fe2000bf25270 */
[----:B------:R-:W1:Y:S01]  /*6000*/  @!P0 LDC.64 R138, c[0x0][0x3c0] ;  /* 0x0000f000ff8a8b82 */ /* 0x000e620000000a00 */
[----:B------:R-:W-:Y:S01]  /*6010*/  BSSY.RECONVERGENT B0, `(.L_x_455) ;  /* 0x00001a9000007945 */ /* 0x000fe20003800200 */
[----:B------:R-:W-:Y:S01]  /*6020*/  FFMA.FTZ R244, R136, R137, UR9 ;  /* 0x0000000988f47e23 */ /* 0x000fe20008010089 */
[----:B------:R-:W-:-:S05]  /*6030*/  FMUL.FTZ R136, R245, R245 ;  /* 0x000000f5f5887220 */ /* 0x000fca0000410000 */
[----:B------:R-:W-:Y:S02]  /*6040*/  FSEL R247, R136, RZ, P1 ;  /* 0x000000ff88f77208 */ /* 0x000fe40000800000 */
[----:B------:R-:W2:Y:S03]  /*6050*/  @!P0 LDC.64 R136, c[0x0][0x3c8] ;  /* 0x0000f200ff888b82 */ /* 0x000ea60000000a00 */
        /* <DEDUP_REMOVED lines=8> */
[----:B------:R-:W-:Y:S01]  /*60e0*/  FSEL R245, R245, RZ, !P1 ;  /* 0x000000fff5f57208 */ /* 0x000fe20004800000 */
[----:B------:R-:W-:Y:S01]  /*60f0*/  IMAD.U32 R139, R64, 0x10000, RZ ;  /* 0x00010000408b7824 */ /* 0x000fe200078e00ff */
[----:B------:R-:W-:Y:S01]  /*6100*/  SHF.L.U32 R137, R32, 0x10, RZ ;  /* 0x0000001020897819 */ /* 0x000fe200000006ff */
[----:B------:R-:W1:Y:S01]  /*6110*/  LDC.64 R248, c[0x0][0x428] ;  /* 0x00010a00fff87b82 */ /* 0x000e620000000a00 */
[----:B------:R-:W-:Y:S01]  /*6120*/  SHF.L.U32 R138, R157, 0x10, RZ ;  /* 0x000000109d8a7819 */ /* 0x000fe200000006ff */
[C---:B------:R-:W-:Y:S01]  /*6130*/  FADD.FTZ R155, -R245.reuse, R155 ;  /* 0x0000009bf59b7221 */ /* 0x040fe20000010100 */
[C---:B------:R-:W-:Y:S01]  /*6140*/  FADD.FTZ R153, -R245.reuse, R153 ;  /* 0x00000099f5997221 */ /* 0x040fe20000010100 */
[C---:B------:R-:W-:Y:S01]  /*6150*/  FADD.FTZ R151, -R245.reuse, R151 ;  /* 0x00000097f5977221 */ /* 0x040fe20000010100 */
[----:B------:R-:W-:Y:S01]  /*6160*/  IADD3 R194, PT, PT, R194, -0x1, RZ ;  /* 0xffffffffc2c27810 */ /* 0x000fe20007ffe0ff */
[----:B------:R-:W-:Y:S01]  /*6170*/  FMUL.FTZ R136, R244, R155 ;  /* 0x0000009bf4887220 */ /* 0x000fe20000410000 */
[C---:B------:R-:W-:Y:S01]  /*6180*/  FADD.FTZ R149, -R245.reuse, R149 ;  /* 0x00000095f5957221 */ /* 0x040fe20000010100 */
[----:B------:R-:W-:Y:S01]  /*6190*/  LOP3.LUT R193, R246, 0x1f, RZ, 0xc0, !PT ;  /* 0x0000001ff6c17812 */ /* 0x000fe200078ec0ff */
[C---:B------:R-:W-:Y:S01]  /*61a0*/  FADD.FTZ R219, -R245.reuse, R219 ;  /* 0x000000dbf5db7221 */ /* 0x040fe20000010100 */
[----:B------:R-:W-:Y:S01]  /*61b0*/  FFMA.FTZ R136, R136, R137, R139 ;  /* 0x0000008988887223 */ /* 0x000fe2000001008b */
[C---:B------:R-:W-:Y:S01]  /*61c0*/  FADD.FTZ R137, -R245.reuse, R154 ;  /* 0x0000009af5897221 */ /* 0x040fe20000010100 */
[----:B------:R-:W-:Y:S01]  /*61d0*/  SHF.L.U32 R154, R158, 0x10, RZ ;  /* 0x000000109e9a7819 */ /* 0x000fe200000006ff */
[----:B------:R-:W-:Y:S01]  /*61e0*/  FADD.FTZ R139, -R245, R152 ;  /* 0x00000098f58b7221 */ /* 0x000fe20000010100 */
[----:B------:R-:W-:Y:S01]  /*61f0*/  SHF.L.U32 R152, R159, 0x10, RZ ;  /* 0x000000109f987819 */ /* 0x000fe200000006ff */
[----:B------:R-:W-:Y:S01]  /*6200*/  FMUL.FTZ R137, R244, R137 ;  /* 0x00000089f4897220 */ /* 0x000fe20000410000 */
[----:B------:R-:W-:-:S02]  /*6210*/  IMAD R194, R194, R195, RZ ;  /* 0x000000c3c2c27224 */ /* 0x000fc400078e02ff */
[C---:B------:R-:W-:Y:S01]  /*6220*/  FMUL.FTZ R139, R244.reuse, R139 ;  /* 0x0000008bf48b7220 */ /* 0x040fe20000410000 */
[C---:B------:R-:W-:Y:S01]  /*6230*/  FMUL.FTZ R149, R244.reuse, R149 ;  /* 0x00000095f4957220 */ /* 0x040fe20000410000 */
[----:B------:R-:W-:Y:S01]  /*6240*/  FFMA.FTZ R155, R137, R138, R154 ;  /* 0x0000008a899b7223 */ /* 0x000fe2000001009a */
[----:B------:R-:W-:Y:S01]  /*6250*/  SHF.L.U32 R138, R33, 0x10, RZ ;  /* 0x00000010218a7819 */ /* 0x000fe200000006ff */
[C---:B------:R-:W-:Y:S01]  /*6260*/  FMUL.FTZ R137, R244.reuse, R153 ;  /* 0x00000099f4897220 */ /* 0x040fe20000410000 */
[----:B------:R-:W-:Y:S01]  /*6270*/  SHF.L.U32 R154, R65, 0x10, RZ ;  /* 0x00000010419a7819 */ /* 0x000fe200000006ff */
[----:B------:R-:W-:Y:S01]  /*6280*/  FMUL.FTZ R195, R244, R219 ;  /* 0x000000dbf4c37220 */ /* 0x000fe20000410000 */
[----:B------:R-:W-:Y:S01]  /*6290*/  F2FP.BF16.F32.PACK_AB R136, R155, R136 ;  /* 0x000000889b88723e */ /* 0x000fe200000010ff */
[C---:B------:R-:W-:Y:S01]  /*62a0*/  FADD.FTZ R215, -R245.reuse, R215 ;  /* 0x000000d7f5d77221 */ /* 0x040fe20000010100 */
[----:B------:R-:W-:Y:S01]  /*62b0*/  FADD.FTZ R223, -R245, R223 ;  /* 0x000000dff5df7221 */ /* 0x000fe20000010100 */
[----:B------:R-:W-:Y:S01]  /*62c0*/  FFMA.FTZ R137, R137, R138, R154 ;  /* 0x0000008a89897223 */ /* 0x000fe2000001009a */
[----:B------:R-:W-:Y:S01]  /*62d0*/  IMAD.U32 R138, R160, 0x10000, RZ ;  /* 0x00010000a08a7824 */ /* 0x000fe200078e00ff */
[----:B------:R-:W-:Y:S01]  /*62e0*/  SHF.L.U32 R154, R67, 0x10, RZ ;  /* 0x00000010439a7819 */ /* 0x000fe200000006ff */
[C---:B------:R-:W-:Y:S01]  /*62f0*/  FMUL.FTZ R215, R244.reuse, R215 ;  /* 0x000000d7f4d77220 */ /* 0x040fe20000410000 */
[----:B------:R-:W-:Y:S01]  /*6300*/  FADD.FTZ R225, -R245, R225 ;  /* 0x000000e1f5e17221 */ /* 0x000fe20000010100 */
[----:B------:R-:W-:Y:S01]  /*6310*/  FFMA.FTZ R152, R139, R152, R138 ;  /* 0x000000988b987223 */ /* 0x000fe2000001008a */
[----:B------:R-:W-:Y:S01]  /*6320*/  FMUL.FTZ R138, R244, R151 ;  /* 0x00000097f48a7220 */ /* 0x000fe20000410000 */
[----:B------:R-:W-:Y:S01]  /*6330*/  SHF.L.U32 R139, R34, 0x10, RZ ;  /* 0x00000010228b7819 */ /* 0x000fe200000006ff */
[----:B------:R-:W-:Y:S01]  /*6340*/  FMUL.FTZ R223, R244, R223 ;  /* 0x000000dff4df7220 */ /* 0x000fe20000410000 */
[----:B------:R-:W-:Y:S01]  /*6350*/  SHF.L.U32 R151, R66, 0x10, RZ ;  /* 0x0000001042977819 */ /* 0x000fe200000006ff */
[C---:B------:R-:W-:Y:S01]  /*6360*/  FADD.FTZ R229, -R245.reuse, R229 ;  /* 0x000000e5f5e57221 */ /* 0x040fe20000010100 */
[----:B------:R-:W-:Y:S01]  /*6370*/  F2FP.BF16.F32.PACK_AB R137, R152, R137 ;  /* 0x000000899889723e */ /* 0x000fe200000010ff */
[----:B------:R-:W-:Y:S01]  /*6380*/  FADD.FTZ R237, -R245, R237 ;  /* 0x000000edf5ed7221 */ /* 0x000fe20000010100 */
[----:B------:R-:W-:Y:S01]  /*6390*/  PRMT R152, R81, 0x7632, R152 ;  /* 0x0000763251987816 */ /* 0x000fe20000000098 */
[----:B------:R-:W-:Y:S01]  /*63a0*/  FFMA.FTZ R138, R138, R139, R151 ;  /* 0x0000008b8a8a7223 */ /* 0x000fe20000010097 */
[----:B------:R-:W-:Y:S01]  /*63b0*/  FADD.FTZ R139, -R245, R150 ;  /* 0x00000096f58b7221 */ /* 0x000fe20000010100 */
[----:B------:R-:W-:Y:S01]  /*63c0*/  SHF.L.U32 R150, R35, 0x10, RZ ;  /* 0x0000001023967819 */ /* 0x000fe200000006ff */
[----:B------:R-:W-:Y:S01]  /*63d0*/  FADD.FTZ R151, -R245, R148 ;  /* 0x00000094f5977221 */ /* 0x000fe20000010100 */
[----:B------:R-:W-:Y:S01]  /*63e0*/  SHF.L.U32 R148, R163, 0x10, RZ ;  /* 0x00000010a3947819 */ /* 0x000fe200000006ff */
[----:B------:R-:W-:Y:S01]  /*63f0*/  FMUL.FTZ R139, R244, R139 ;  /* 0x0000008bf48b7220 */ /* 0x000fe20000410000 */
[----:B------:R-:W-:Y:S01]  /*6400*/  SHF.L.U32 R152, R152, 0x10, RZ ;  /* 0x0000001098987819 */ /* 0x000fe200000006ff */
[C---:B------:R-:W-:Y:S01]  /*6410*/  FMUL.FTZ R151, R244.reuse, R151 ;  /* 0x00000097f4977220 */ /* 0x040fe20000410000 */
[----:B------:R-:W-:Y:S01]  /*6420*/  FMUL.FTZ R153, R244, R237 ;  /* 0x000000edf4997220 */ /* 0x000fe20000410000 */
[----:B------:R-:W-:Y:S01]  /*6430*/  FFMA.FTZ R139, R139, R150, R154 ;  /* 0x000000968b8b7223 */ /* 0x000fe2000001009a */
[----:B------:R-:W-:-:S02]  /*6440*/  IMAD.U32 R150, R164, 0x10000, RZ ;  /* 0x00010000a4967824 */ /* 0x000fc400078e00ff */
[C---:B------:R-:W-:Y:S01]  /*6450*/  FADD.FTZ R227, -R245.reuse, R227 ;  /* 0x000000e3f5e37221 */ /* 0x040fe20000010100 */
[C---:B------:R-:W-:Y:S01]  /*6460*/  FADD.FTZ R235, -R245.reuse, R235 ;  /* 0x000000ebf5eb7221 */ /* 0x040fe20000010100 */
[----:B------:R-:W-:Y:S01]  /*6470*/  FADD.FTZ R233, -R245, R233 ;  /* 0x000000e9f5e97221 */ /* 0x000fe20000010100 */
[----:B------:R-:W-:Y:S01]  /*6480*/  FFMA.FTZ R154, R151, R148, R150 ;  /* 0x00000094979a7223 */ /* 0x000fe20000010096 */
[----:B------:R-:W-:Y:S01]  /*6490*/  SHF.L.U32 R148, R161, 0x10, RZ ;  /* 0x00000010a1947819 */ /* 0x000fe200000006ff */
[----:B------:R-:W-:Y:S01]  /*64a0*/  FMUL.FTZ R155, R244, R235 ;  /* 0x000000ebf49b7220 */ /* 0x000fe20000410000 */
[----:B------:R-:W-:Y:S01]  /*64b0*/  SHF.L.U32 R150, R162, 0x10, RZ ;  /* 0x00000010a2967819 */ /* 0x000fe200000006ff */
[C---:B------:R-:W-:Y:S01]  /*64c0*/  FADD.FTZ R243, -R245.reuse, R243 ;  /* 0x000000f3f5f37221 */ /* 0x040fe20000010100 */
[----:B------:R-:W-:Y:S01]  /*64d0*/  F2FP.BF16.F32.PACK_AB R139, R154, R139 ;  /* 0x0000008b9a8b723e */ /* 0x000fe200000010ff */
[C---:B------:R-:W-:Y:S01]  /*64e0*/  FMUL.FTZ R154, R244.reuse, R229 ;  /* 0x000000e5f49a7220 */ /* 0x040fe20000410000 */
[----:B------:R-:W-:Y:S01]  /*64f0*/  FADD.FTZ R231, -R245, R231 ;  /* 0x000000e7f5e77221 */ /* 0x000fe20000010100 */
[----:B------:R-:W-:Y:S01]  /*6500*/  FFMA.FTZ R151, R149, R148, R150 ;  /* 0x0000009495977223 */ /* 0x000fe20000010096 */
[----:B------:R-:W-:Y:S01]  /*6510*/  SHF.R.S32.HI R149, RZ, 0x1f, R194 ;  /* 0x0000001fff957819 */ /* 0x000fe200000114c2 */
[----:B------:R-:W-:Y:S01]  /*6520*/  FADD.FTZ R205, -R245, R205 ;  /* 0x000000cdf5cd7221 */ /* 0x000fe20000010100 */
[----:B------:R-:W-:Y:S01]  /*6530*/  SHF.L.U32 R150, R191, 0x10, RZ ;  /* 0x00000010bf967819 */ /* 0x000fe200000006ff */
[----:B------:R-:W-:Y:S01]  /*6540*/  FADD.FTZ R147, -R245, R147 ;  /* 0x00000093f5937221 */ /* 0x000fe20000010100 */
[----:B------:R-:W-:Y:S01]  /*6550*/  LEA.HI R194, R149, R194, RZ, 0x3 ;  /* 0x000000c295c27211 */ /* 0x000fe200078f18ff */
[----:B------:R-:W-:Y:S01]  /*6560*/  FMUL.FTZ R205, R244, R205 ;  /* 0x000000cdf4cd7220 */ /* 0x000fe20000410000 */
[----:B------:R-:W-:Y:S01]  /*6570*/  F2FP.BF16.F32.PACK_AB R138, R151, R138 ;  /* 0x0000008a978a723e */ /* 0x000fe200000010ff */
[----:B------:R-:W-:Y:S01]  /*6580*/  FFMA.FTZ R195, R195, R150, R152 ;  /* 0x00000096c3c37223 */ /* 0x000fe20000010098 */
[----:B------:R-:W-:Y:S01]  /*6590*/  LEA.HI.SX32 R246, R194, R193, 0x1d ;  /* 0x000000c1c2f67211 */ /* 0x000fe200078feaff */
[----:B------:R-:W-:Y:S01]  /*65a0*/  FADD.FTZ R151, -R245, R216 ;  /* 0x000000d8f5977221 */ /* 0x000fe20000010100 */
[----:B------:R-:W-:Y:S01]  /*65b0*/  PRMT R150, R50, 0x7632, R150 ;  /* 0x0000763232967816 */ /* 0x000fe20000000096 */
[----:B------:R-:W-:Y:S01]  /*65c0*/  FMUL.FTZ R216, R244, R225 ;  /* 0x000000e1f4d87220 */ /* 0x000fe20000410000 */
[----:B------:R-:W-:Y:S01]  /*65d0*/  PRMT R152, R82, 0x7632, R152 ;  /* 0x0000763252987816 */ /* 0x000fe20000000098 */
[----:B-1----:R-:W-:-:S04]  /*65e0*/  IMAD.WIDE.U32 R148, R246, 0x10, R248 ;  /* 0x00000010f6947825 */ /* 0x002fc800078e00f8 */
[C---:B------:R-:W-:Y:S01]  /*65f0*/  FMUL.FTZ R151, R244.reuse, R151 ;  /* 0x00000097f4977220 */ /* 0x040fe20000410000 */
[----:B------:R-:W-:Y:S01]  /*6600*/  FMUL.FTZ R194, R244, R227 ;  /* 0x000000e3f4c27220 */ /* 0x000fe20000410000 */
[C---:B------:R-:W-:Y:S01]  /*6610*/  FADD.FTZ R145, -R245.reuse, R145 ;  /* 0x00000091f5917221 */ /* 0x040fe20000010100 */
[----:B------:R-:W-:Y:S01]  /*6620*/  IMAD.U32 R150, R150, 0x10000, RZ ;  /* 0x0001000096967824 */ /* 0x000fe200078e00ff */
[----:B------:R1:W-:Y:S01]  /*6630*/  STG.E.128 desc[UR6][R148.64], R136 ;  /* 0x0000008894007986 */ /* 0x0003e2000c101d06 */
[C---:B------:R-:W-:Y:S01]  /*6640*/  FADD.FTZ R143, -R245.reuse, R143 ;  /* 0x0000008ff58f7221 */ /* 0x040fe20000010100 */
[C---:B------:R-:W-:Y:S01]  /*6650*/  FADD.FTZ R141, -R245.reuse, R141 ;  /* 0x0000008df58d7221 */ /* 0x040fe20000010100 */
[C---:B------:R-:W-:Y:S01]  /*6660*/  FADD.FTZ R203, -R245.reuse, R203 ;  /* 0x000000cbf5cb7221 */ /* 0x040fe20000010100 */
[C---:B------:R-:W-:Y:S01]  /*6670*/  FADD.FTZ R201, -R245.reuse, R201 ;  /* 0x000000c9f5c97221 */ /* 0x040fe20000010100 */
[C---:B------:R-:W-:Y:S01]  /*6680*/  FADD.FTZ R199, -R245.reuse, R199 ;  /* 0x000000c7f5c77221 */ /* 0x040fe20000010100 */
[C---:B------:R-:W-:Y:S01]  /*6690*/  FMUL.FTZ R141, R244.reuse, R141 ;  /* 0x0000008df48d7220 */ /* 0x040fe20000410000 */
[C---:B------:R-:W-:Y:S01]  /*66a0*/  FADD.FTZ R197, -R245.reuse, R197 ;  /* 0x000000c5f5c57221 */ /* 0x040fe20000010100 */
[C---:B------:R-:W-:Y:S01]  /*66b0*/  FADD.FTZ R213, -R245.reuse, R213 ;  /* 0x000000d5f5d57221 */ /* 0x040fe20000010100 */
[C---:B------:R-:W-:Y:S01]  /*66c0*/  FADD.FTZ R211, -R245.reuse, R211 ;  /* 0x000000d3f5d37221 */ /* 0x040fe20000010100 */
[C---:B------:R-:W-:Y:S01]  /*66d0*/  FADD.FTZ R209, -R245.reuse, R209 ;  /* 0x000000d1f5d17221 */ /* 0x040fe20000010100 */
[C---:B------:R-:W-:Y:S01]  /*66e0*/  FMUL.FTZ R197, R244.reuse, R197 ;  /* 0x000000c5f4c57220 */ /* 0x040fe20000410000 */
[C---:B------:R-:W-:Y:S01]  /*66f0*/  FADD.FTZ R207, -R245.reuse, R207 ;  /* 0x000000cff5cf7221 */ /* 0x040fe20000010100 */
[C---:B------:R-:W-:Y:S01]  /*6700*/  FADD.FTZ R221, -R245.reuse, R221 ;  /* 0x000000ddf5dd7221 */ /* 0x040fe20000010100 */
[C---:B------:R-:W-:Y:S01]  /*6710*/  FMUL.FTZ R209, R244.reuse, R209 ;  /* 0x000000d1f4d17220 */ /* 0x040fe20000410000 */
[C---:B------:R-:W-:Y:S01]  /*6720*/  FADD.FTZ R217, -R245.reuse, R217 ;  /* 0x000000d9f5d97221 */ /* 0x040fe20000010100 */
[----:B------:R-:W-:Y:S01]  /*6730*/  FMUL.FTZ R207, R244, R207 ;  /* 0x000000cff4cf7220 */ /* 0x000fe20000410000 */
[----:B------:R-:W-:Y:S01]  /*6740*/  FADD.FTZ R239, -R245, R239 ;  /* 0x000000eff5ef7221 */ /* 0x000fe20000010100 */
[----:B-1----:R-:W-:Y:S01]  /*6750*/  SHF.L.U32 R136, R152, 0x10, RZ ;  /* 0x0000001098887819 */ /* 0x002fe200000006ff */
[C---:B------:R-:W-:Y:S01]  /*6760*/  FMUL.FTZ R152, R244.reuse, R243 ;  /* 0x000000f3f4987220 */ /* 0x040fe20000410000 */
[----:B------:R-:W-:Y:S01]  /*6770*/  PRMT R138, R83, 0x7632, R138 ;  /* 0x00007632538a7816 */ /* 0x000fe2000000008a */
[----:B------:R-:W-:Y:S01]  /*6780*/  FMUL.FTZ R149, R244, R201 ;  /* 0x000000c9f4957220 */ /* 0x000fe20000410000 */
[----:B------:R-:W-:Y:S01]  /*6790*/  PRMT R137, R52, 0x7632, R137 ;  /* 0x0000763234897816 */ /* 0x000fe20000000089 */
[--C-:B------:R-:W-:Y:S01]  /*67a0*/  FFMA.FTZ R219, R151, R150, R136.reuse ;  /* 0x0000009697db7223 */ /* 0x100fe20000010088 */
[----:B------:R-:W-:Y:S01]  /*67b0*/  PRMT R136, R51, 0x7632, R136 ;  /* 0x0000763233887816 */ /* 0x000fe20000000088 */
[----:B------:R-:W-:Y:S01]  /*67c0*/  FMUL.FTZ R217, R244, R217 ;  /* 0x000000d9f4d97220 */ /* 0x000fe20000410000 */
[----:B------:R-:W-:Y:S01]  /*67d0*/  SHF.L.U32 R138, R138, 0x10, RZ ;  /* 0x000000108a8a7819 */ /* 0x000fe200000006ff */
[----:B------:R-:W-:Y:S01]  /*67e0*/  FADD.FTZ R241, -R245, R241 ;  /* 0x000000f1f5f17221 */ /* 0x000fe20000010100 */
[----:B------:R-:W-:-:S02]  /*67f0*/  SHF.L.U32 R136, R136, 0x10, RZ ;  /* 0x0000001088887819 */ /* 0x000fc400000006ff */
[----:B------:R-:W-:Y:S02]  /*6800*/  PRMT R139, R84, 0x7632, R139 ;  /* 0x00007632548b7816 */ /* 0x000fe4000000008b */
[----:B------:R-:W-:Y:S01]  /*6810*/  SHF.L.U32 R137, R137, 0x10, RZ ;  /* 0x0000001089897819 */ /* 0x000fe200000006ff */
[----:B------:R-:W-:Y:S01]  /*6820*/  FFMA.FTZ R247, R215, R136, R138 ;  /* 0x00000088d7f77223 */ /* 0x000fe2000001008a */
[----:B------:R-:W-:Y:S01]  /*6830*/  PRMT R136, R55, 0x7632, R136 ;  /* 0x0000763237887816 */ /* 0x000fe20000000088 */
[----:B------:R-:W-:Y:S01]  /*6840*/  FMUL.FTZ R215, R244, R233 ;  /* 0x000000e9f4d77220 */ /* 0x000fe20000410000 */
[----:B------:R-:W-:Y:S02]  /*6850*/  PRMT R138, R87, 0x7632, R138 ;  /* 0x00007632578a7816 */ /* 0x000fe4000000008a */
[----:B------:R-:W-:Y:S02]  /*6860*/  SHF.L.U32 R136, R136, 0x10, RZ ;  /* 0x0000001088887819 */ /* 0x000fe400000006ff */
[----:B------:R-:W-:-:S02]  /*6870*/  SHF.L.U32 R138, R138, 0x10, RZ ;  /* 0x000000108a8a7819 */ /* 0x000fc400000006ff */
[----:B------:R-:W-:Y:S02]  /*6880*/  SHF.L.U32 R139, R139, 0x10, RZ ;  /* 0x000000108b8b7819 */ /* 0x000fe400000006ff */
[----:B------:R-:W-:Y:S01]  /*6890*/  SHF.L.U32 R148, R69, 0x10, RZ ;  /* 0x0000001045947819 */ /* 0x000fe200000006ff */
[----:B------:R-:W-:Y:S01]  /*68a0*/  FFMA.FTZ R225, R223, R136, R138 ;  /* 0x00000088dfe17223 */ /* 0x000fe2000001008a */
[----:B------:R-:W-:Y:S01]  /*68b0*/  PRMT R136, R56, 0x7632, R136 ;  /* 0x0000763238887816 */ /* 0x000fe20000000088 */
[----:B------:R-:W-:Y:S01]  /*68c0*/  FFMA.FTZ R154, R154, R137, R139 ;  /* 0x000000899a9a7223 */ /* 0x000fe2000001008b */
[----:B------:R-:W-:Y:S01]  /*68d0*/  PRMT R138, R88, 0x7632, R138 ;  /* 0x00007632588a7816 */ /* 0x000fe2000000008a */
[----:B------:R-:W-:Y:S01]  /*68e0*/  FMUL.FTZ R223, R244, R231 ;  /* 0x000000e7f4df7220 */ /* 0x000fe20000410000 */
[----:B------:R-:W-:Y:S01]  /*68f0*/  PRMT R137, R53, 0x7632, R137 ;  /* 0x0000763235897816 */ /* 0x000fe20000000089 */
[----:B------:R-:W-:Y:S01]  /*6900*/  IMAD.U32 R136, R136, 0x10000, RZ ;  /* 0x0001000088887824 */ /* 0x000fe200078e00ff */
[----:B------:R-:W-:Y:S01]  /*6910*/  SHF.L.U32 R138, R138, 0x10, RZ ;  /* 0x000000108a8a7819 */ /* 0x000fe200000006ff */
[----:B------:R-:W-:Y:S01]  /*6920*/  FADD.FTZ R231, -R245, R206 ;  /* 0x000000cef5e77221 */ /* 0x000fe20000010100 */
[----:B------:R-:W-:Y:S01]  /*6930*/  PRMT R139, R85, 0x7632, R139 ;  /* 0x00007632558b7816 */ /* 0x000fe2000000008b */
[----:B------:R-:W-:Y:S01]  /*6940*/  IMAD.U32 R137, R137, 0x10000, RZ ;  /* 0x0001000089897824 */ /* 0x000fe200078e00ff */
[----:B------:R-:W-:Y:S01]  /*6950*/  SHF.L.U32 R150, R170, 0x10, RZ ;  /* 0x00000010aa967819 */ /* 0x000fe200000006ff */
[----:B------:R-:W-:Y:S01]  /*6960*/  FFMA.FTZ R153, R153, R136, R138 ;  /* 0x0000008899997223 */ /* 0x000fe2000001008a */
[----:B------:R-:W-:Y:S01]  /*6970*/  PRMT R136, R57, 0x7632, R136 ;  /* 0x0000763239887816 */ /* 0x000fe20000000088 */
[----:B------:R-:W-:Y:S01]  /*6980*/  FMUL.FTZ R206, R244, R231 ;  /* 0x000000e7f4ce7220 */ /* 0x000fe20000410000 */
[----:B------:R-:W-:Y:S01]  /*6990*/  PRMT R138, R89, 0x7632, R138 ;  /* 0x00007632598a7816 */ /* 0x000fe2000000008a */
[----:B------:R-:W-:Y:S01]  /*69a0*/  IMAD.U32 R231, R61, 0x10000, RZ ;  /* 0x000100003de77824 */ /* 0x000fe200078e00ff */
[----:B------:R-:W-:-:S02]  /*69b0*/  SHF.L.U32 R139, R139, 0x10, RZ ;  /* 0x000000108b8b7819 */ /* 0x000fc400000006ff */
[----:B------:R-:W-:Y:S02]  /*69c0*/  SHF.L.U32 R136, R136, 0x10, RZ ;  /* 0x0000001088887819 */ /* 0x000fe400000006ff */
[----:B------:R-:W-:Y:S01]  /*69d0*/  SHF.L.U32 R138, R138, 0x10, RZ ;  /* 0x000000108a8a7819 */ /* 0x000fe200000006ff */
[----:B------:R-:W-:Y:S01]  /*69e0*/  FFMA.FTZ R194, R194, R137, R139 ;  /* 0x00000089c2c27223 */ /* 0x000fe2000001008b */
[----:B------:R-:W-:Y:S02]  /*69f0*/  PRMT R137, R54, 0x7632, R137 ;  /* 0x0000763236897816 */ /* 0x000fe40000000089 */
[----:B------:R-:W-:Y:S01]  /*6a00*/  PRMT R139, R86, 0x7632, R139 ;  /* 0x00007632568b7816 */ /* 0x000fe2000000008b */
[----:B------:R-:W-:Y:S01]  /*6a10*/  FFMA.FTZ R155, R155, R136, R138 ;  /* 0x000000889b9b7223 */ /* 0x000fe2000001008a */
[----:B------:R-:W-:Y:S02]  /*6a20*/  PRMT R136, R58, 0x7632, R136 ;  /* 0x000076323a887816 */ /* 0x000fe40000000088 */
[----:B------:R-:W-:-:S02]  /*6a30*/  PRMT R138, R90, 0x7632, R138 ;  /* 0x000076325a8a7816 */ /* 0x000fc4000000008a */
[----:B------:R-:W-:Y:S02]  /*6a40*/  SHF.L.U32 R137, R137, 0x10, RZ ;  /* 0x0000001089897819 */ /* 0x000fe400000006ff */
[----:B------:R-:W-:Y:S02]  /*6a50*/  SHF.L.U32 R139, R139, 0x10, RZ ;  /* 0x000000108b8b7819 */ /* 0x000fe400000006ff */
[----:B------:R-:W-:Y:S02]  /*6a60*/  SHF.L.U32 R136, R136, 0x10, RZ ;  /* 0x0000001088887819 */ /* 0x000fe400000006ff */
[----:B------:R-:W-:Y:S01]  /*6a70*/  SHF.L.U32 R138, R138, 0x10, RZ ;  /* 0x000000108a8a7819 */ /* 0x000fe200000006ff */
[----:B------:R-:W-:Y:S01]  /*6a80*/  FFMA.FTZ R216, R216, R137, R139 ;  /* 0x00000089d8d87223 */ /* 0x000fe2000001008b */
[----:B------:R-:W-:Y:S02]  /*6a90*/  PRMT R137, R60, 0x7632, R137 ;  /* 0x000076323c897816 */ /* 0x000fe40000000089 */
[----:B------:R-:W-:Y:S01]  /*6aa0*/  PRMT R139, R92, 0x7632, R139 ;  /* 0x000076325c8b7816 */ /* 0x000fe2000000008b */
[----:B------:R-:W-:Y:S01]  /*6ab0*/  FFMA.FTZ R215, R215, R136, R138 ;  /* 0x00000088d7d77223 */ /* 0x000fe2000001008a */
[----:B------:R-:W-:-:S02]  /*6ac0*/  PRMT R136, R59, 0x7632, R136 ;  /* 0x000076323b887816 */ /* 0x000fc40000000088 */
[----:B------:R-:W-:Y:S02]  /*6ad0*/  PRMT R138, R91, 0x7632, R138 ;  /* 0x000076325b8a7816 */ /* 0x000fe4000000008a */
[----:B------:R-:W-:Y:S01]  /*6ae0*/  SHF.L.U32 R137, R137, 0x10, RZ ;  /* 0x0000001089897819 */ /* 0x000fe200000006ff */
[----:B------:R-:W-:Y:S01]  /*6af0*/  IMAD.U32 R136, R136, 0x10000, RZ ;  /* 0x0001000088887824 */ /* 0x000fe200078e00ff */
[----:B------:R-:W-:Y:S02]  /*6b00*/  SHF.L.U32 R139, R139, 0x10, RZ ;  /* 0x000000108b8b7819 */ /* 0x000fe400000006ff */
[----:B------:R-:W-:Y:S02]  /*6b10*/  SHF.L.U32 R138, R138, 0x10, RZ ;  /* 0x000000108a8a7819 */ /* 0x000fe400000006ff */
[----:B------:R-:W-:Y:S01]  /*6b20*/  SHF.L.U32 R201, R77, 0x10, RZ ;  /* 0x000000104dc97819 */ /* 0x000fe200000006ff */
[----:B------:R-:W-:Y:S01]  /*6b30*/  FFMA.FTZ R152, R152, R137, R139 ;  /* 0x0000008998987223 */ /* 0x000fe2000001008b */
[----:B------:R-:W-:Y:S01]  /*6b40*/  FADD.FTZ R137, -R245, R204 ;  /* 0x000000ccf5897221 */ /* 0x000fe20000010100 */
[----:B------:R-:W-:Y:S01]  /*6b50*/  FFMA.FTZ R223, R223, R136, R138 ;  /* 0x00000088dfdf7223 */ /* 0x000fe2000001008a */
[----:B------:R-:W-:-:S02]  /*6b60*/  PRMT R204, R61, 0x7632, R204 ;  /* 0x000076323dcc7816 */ /* 0x000fc400000000cc */
[----:B------:R-:W-:Y:S01]  /*6b70*/  PRMT R136, R93, 0x7632, R136 ;  /* 0x000076325d887816 */ /* 0x000fe20000000088 */
[----:B------:R-:W-:Y:S01]  /*6b80*/  FMUL.FTZ R137, R244, R137 ;  /* 0x00000089f4897220 */ /* 0x000fe20000410000 */
[----:B------:R-:W-:Y:S02]  /*6b90*/  SHF.L.U32 R204, R204, 0x10, RZ ;  /* 0x00000010cccc7819 */ /* 0x000fe400000006ff */
[----:B------:R-:W-:Y:S02]  /*6ba0*/  SHF.L.U32 R136, R136, 0x10, RZ ;  /* 0x0000001088887819 */ /* 0x000fe400000006ff */
[----:B------:R-:W-:Y:S02]  /*6bb0*/  PRMT R138, R94, 0x7632, R138 ;  /* 0x000076325e8a7816 */ /* 0x000fe4000000008a */
[----:B------:R-:W-:Y:S01]  /*6bc0*/  SHF.L.U32 R139, R68, 0x10, RZ ;  /* 0x00000010448b7819 */ /* 0x000fe200000006ff */
[--C-:B------:R-:W-:Y:S01]  /*6bd0*/  FFMA.FTZ R204, R137, R204, R136.reuse ;  /* 0x000000cc89cc7223 */ /* 0x100fe20000010088 */
[----:B------:R-:W-:-:S02]  /*6be0*/  PRMT R136, R62, 0x7632, R136 ;  /* 0x000076323e887816 */ /* 0x000fc40000000088 */
[----:B------:R-:W-:Y:S02]  /*6bf0*/  SHF.L.U32 R138, R138, 0x10, RZ ;  /* 0x000000108a8a7819 */ /* 0x000fe400000006ff */
[----:B------:R-:W-:Y:S01]  /*6c00*/  SHF.L.U32 R137, R36, 0x10, RZ ;  /* 0x0000001024897819 */ /* 0x000fe200000006ff */
[----:B------:R-:W-:Y:S01]  /*6c10*/  IMAD.U32 R136, R136, 0x10000, RZ ;  /* 0x0001000088887824 */ /* 0x000fe200078e00ff */
[----:B------:R-:W-:Y:S02]  /*6c20*/  SHF.L.U32 R233, R93, 0x10, RZ ;  /* 0x000000105de97819 */ /* 0x000fe400000006ff */
[----:B------:R-:W-:Y:S01]  /*6c30*/  PRMT R235, R95, 0x7632, R235 ;  /* 0x000076325feb7816 */ /* 0x000fe200000000eb */
[----:B------:R-:W-:Y:S01]  /*6c40*/  FFMA.FTZ R205, R205, R136, R138 ;  /* 0x00000088cdcd7223 */ /* 0x000fe2000001008a */
[----:B------:R-:W-:Y:S01]  /*6c50*/  FMUL.FTZ R136, R244, R147 ;  /* 0x00000093f4887220 */ /* 0x000fe20000410000 */
[----:B------:R-:W-:Y:S01]  /*6c60*/  SHF.L.U32 R138, R166, 0x10, RZ ;  /* 0x00000010a68a7819 */ /* 0x000fe200000006ff */
[----:B------:R-:W-:Y:S01]  /*6c70*/  FFMA.FTZ R206, R206, R231, R233 ;  /* 0x000000e7cece7223 */ /* 0x000fe200000100e9 */
[----:B------:R-:W-:Y:S01]  /*6c80*/  SHF.L.U32 R231, R62, 0x10, RZ ;  /* 0x000000103ee77819 */ /* 0x000fe200000006ff */
        /* <DEDUP_REMOVED lines=8> */
[----:B------:R-:W-:Y:S01]  /*6d10*/  SHF.L.U32 R235, R235, 0x10, RZ ;  /* 0x00000010ebeb7819 */ /* 0x000fe200000006ff */
[----:B------:R-:W-:Y:S01]  /*6d20*/  FFMA.FTZ R146, R137, R146, R138 ;  /* 0x0000009289927223 */ /* 0x000fe2000001008a */
[----:B------:R-:W-:Y:S01]  /*6d30*/  FMUL.FTZ R137, R244, R145 ;  /* 0x00000091f4897220 */ /* 0x000fe20000410000 */
[----:B------:R-:W-:Y:S01]  /*6d40*/  IMAD.U32 R138, R37, 0x10000, RZ ;  /* 0x00010000258a7824 */ /* 0x000fe200078e00ff */
[----:B------:R-:W-:-:S02]  /*6d50*/  SHF.L.U32 R145, R72, 0x10, RZ ;  /* 0x0000001048917819 */ /* 0x000fc400000006ff */
[----:B------:R-:W-:Y:S01]  /*6d60*/  F2FP.BF16.F32.PACK_AB R136, R146, R136 ;  /* 0x000000889288723e */ /* 0x000fe200000010ff */
[----:B------:R-:W-:Y:S01]  /*6d70*/  FFMA.FTZ R137, R137, R138, R148 ;  /* 0x0000008a89897223 */ /* 0x000fe20000010094 */
[----:B------:R-:W-:Y:S01]  /*6d80*/  SHF.L.U32 R138, R168, 0x10, RZ ;  /* 0x00000010a88a7819 */ /* 0x000fe200000006ff */
[----:B------:R-:W-:-:S04]  /*6d90*/  IMAD.U32 R148, R169, 0x10000, RZ ;  /* 0x00010000a9947824 */ /* 0x000fc800078e00ff */
[----:B------:R-:W-:Y:S01]  /*6da0*/  FFMA.FTZ R144, R139, R144, R138 ;  /* 0x000000908b907223 */ /* 0x000fe2000001008a */
[----:B------:R-:W-:Y:S01]  /*6db0*/  FMUL.FTZ R138, R244, R143 ;  /* 0x0000008ff48a7220 */ /* 0x000fe20000410000 */
[----:B------:R-:W-:Y:S01]  /*6dc0*/  SHF.L.U32 R139, R38, 0x10, RZ ;  /* 0x00000010268b7819 */ /* 0x000fe200000006ff */
[----:B------:R-:W-:Y:S01]  /*6dd0*/  FFMA.FTZ R141, R141, R148, R150 ;  /* 0x000000948d8d7223 */ /* 0x000fe20000010096 */
[----:B------:R-:W-:Y:S02]  /*6de0*/  SHF.L.U32 R143, R70, 0x10, RZ ;  /* 0x00000010468f7819 */ /* 0x000fe400000006ff */
[----:B------:R-:W-:Y:S02]  /*6df0*/  SHF.L.U32 R148, R71, 0x10, RZ ;  /* 0x0000001047947819 */ /* 0x000fe400000006ff */
[----:B------:R-:W-:Y:S01]  /*6e00*/  SHF.L.U32 R150, R73, 0x10, RZ ;  /* 0x0000001049967819 */ /* 0x000fe200000006ff */
[----:B------:R-:W-:Y:S01]  /*6e10*/  FFMA.FTZ R138, R138, R139, R143 ;  /* 0x0000008b8a8a7223 */ /* 0x000fe2000001008f */
[----:B------:R-:W-:Y:S01]  /*6e20*/  FADD.FTZ R139, -R245, R142 ;  /* 0x0000008ef58b7221 */ /* 0x000fe20000010100 */
[----:B------:R-:W-:Y:S01]  /*6e30*/  SHF.L.U32 R142, R39, 0x10, RZ ;  /* 0x00000010278e7819 */ /* 0x000fe200000006ff */
[----:B------:R-:W-:Y:S01]  /*6e40*/  FADD.FTZ R143, -R245, R140 ;  /* 0x0000008cf58f7221 */ /* 0x000fe20000010100 */
[----:B------:R-:W-:Y:S01]  /*6e50*/  SHF.L.U32 R140, R171, 0x10, RZ ;  /* 0x00000010ab8c7819 */ /* 0x000fe200000006ff */
[C---:B------:R-:W-:Y:S01]  /*6e60*/  FMUL.FTZ R139, R244.reuse, R139 ;  /* 0x0000008bf48b7220 */ /* 0x040fe20000410000 */
[----:B------:R-:W-:Y:S01]  /*6e70*/  F2FP.BF16.F32.PACK_AB R138, R141, R138 ;  /* 0x0000008a8d8a723e */ /* 0x000fe200000010ff */
[----:B------:R-:W-:Y:S01]  /*6e80*/  FMUL.FTZ R143, R244, R143 ;  /* 0x0000008ff48f7220 */ /* 0x000fe20000410000 */
[----:B------:R-:W-:Y:S01]  /*6e90*/  SHF.L.U32 R141, R63, 0x10, RZ ;  /* 0x000000103f8d7819 */ /* 0x000fe200000006ff */
[----:B------:R-:W-:Y:S01]  /*6ea0*/  FFMA.FTZ R139, R139, R142, R148 ;  /* 0x0000008e8b8b7223 */ /* 0x000fe20000010094 */
[----:B------:R-:W-:Y:S01]  /*6eb0*/  SHF.L.U32 R142, R172, 0x10, RZ ;  /* 0x00000010ac8e7819 */ /* 0x000fe200000006ff */
[----:B------:R-:W-:Y:S01]  /*6ec0*/  FMUL.FTZ R148, R244, R203 ;  /* 0x000000cbf4947220 */ /* 0x000fe20000410000 */
[----:B------:R-:W-:-:S02]  /*6ed0*/  SHF.L.U32 R203, R190, 0x10, RZ ;  /* 0x00000010becb7819 */ /* 0x000fc400000006ff */
[----:B------:R-:W-:Y:S01]  /*6ee0*/  F2FP.BF16.F32.PACK_AB R137, R144, R137 ;  /* 0x000000899089723e */ /* 0x000fe200000010ff */
[----:B------:R-:W-:Y:S01]  /*6ef0*/  FFMA.FTZ R147, R143, R140, R142 ;  /* 0x0000008c8f937223 */ /* 0x000fe2000001008e */
[----:B------:R-:W-:Y:S01]  /*6f00*/  IMAD.U32 R143, R40, 0x10000, RZ ;  /* 0x00010000288f7824 */ /* 0x000fe200078e00ff */
[----:B------:R-:W-:-:S03]  /*6f10*/  SHF.L.U32 R142, R41, 0x10, RZ ;  /* 0x00000010298e7819 */ /* 0x000fc600000006ff */
[----:B------:R-:W-:Y:S01]  /*6f20*/  FFMA.FTZ R148, R148, R143, R145 ;  /* 0x0000008f94947223 */ /* 0x000fe20000010091 */
[----:B------:R-:W-:Y:S01]  /*6f30*/  FADD.FTZ R143, -R245, R202 ;  /* 0x000000caf58f7221 */ /* 0x000fe20000010100 */
[----:B------:R-:W-:Y:S01]  /*6f40*/  SHF.L.U32 R145, R174, 0x10, RZ ;  /* 0x00000010ae917819 */ /* 0x000fe200000006ff */
[----:B------:R-:W-:Y:S01]  /*6f50*/  FFMA.FTZ R149, R149, R142, R150 ;  /* 0x0000008e95957223 */ /* 0x000fe20000010096 */
[C---:B------:R-:W-:Y:S01]  /*6f60*/  FMUL.FTZ R150, R244.reuse, R199 ;  /* 0x000000c7f4967220 */ /* 0x040fe20000410000 */
[----:B------:R-:W-:Y:S01]  /*6f70*/  FMUL.FTZ R140, R244, R143 ;  /* 0x0000008ff48c7220 */ /* 0x000fe20000410000 */
[----:B------:R-:W-:Y:S01]  /*6f80*/  SHF.L.U32 R143, R173, 0x10, RZ ;  /* 0x00000010ad8f7819 */ /* 0x000fe200000006ff */
[----:B------:R-:W-:Y:S01]  /*6f90*/  FADD.FTZ R199, -R245, R212 ;  /* 0x000000d4f5c77221 */ /* 0x000fe20000010100 */
[----:B------:R-:W-:Y:S02]  /*6fa0*/  SHF.L.U32 R202, R178, 0x10, RZ ;  /* 0x00000010b2ca7819 */ /* 0x000fe400000006ff */
[----:B------:R-:W-:Y:S01]  /*6fb0*/  SHF.L.U32 R212, R47, 0x10, RZ ;  /* 0x000000102fd47819 */ /* 0x000fe200000006ff */
[----:B------:R-:W-:Y:S01]  /*6fc0*/  FFMA.FTZ R140, R140, R143, R145 ;  /* 0x0000008f8c8c7223 */ /* 0x000fe20000010091 */
[----:B------:R-:W-:Y:S01]  /*6fd0*/  FADD.FTZ R143, -R245, R200 ;  /* 0x000000c8f58f7221 */ /* 0x000fe20000010100 */
[----:B------:R-:W-:-:S02]  /*6fe0*/  SHF.L.U32 R145, R176, 0x10, RZ ;  /* 0x00000010b0917819 */ /* 0x000fc400000006ff */
[----:B------:R-:W-:Y:S01]  /*6ff0*/  SHF.L.U32 R200, R177, 0x10, RZ ;  /* 0x00000010b1c87819 */ /* 0x000fe200000006ff */
[----:B------:R-:W-:Y:S01]  /*7000*/  FMUL.FTZ R142, R244, R143 ;  /* 0x0000008ff48e7220 */ /* 0x000fe20000410000 */
[----:B------:R-:W-:Y:S01]  /*7010*/  IMAD.U32 R143, R175, 0x10000, RZ ;  /* 0x00010000af8f7824 */ /* 0x000fe200078e00ff */
[----:B------:R-:W-:Y:S02]  /*7020*/  F2FP.BF16.F32.PACK_AB R139, R147, R139 ;  /* 0x0000008b938b723e */ /* 0x000fe400000010ff */
[----:B------:R-:W-:Y:S01]  /*7030*/  FFMA.FTZ R197, R197, R200, R202 ;  /* 0x000000c8c5c57223 */ /* 0x000fe200000100ca */
[----:B------:R-:W-:Y:S01]  /*7040*/  FFMA.FTZ R142, R142, R143, R145 ;  /* 0x0000008f8e8e7223 */ /* 0x000fe20000010091 */
[----:B------:R-:W-:Y:S02]  /*7050*/  SHF.L.U32 R143, R42, 0x10, RZ ;  /* 0x000000102a8f7819 */ /* 0x000fe400000006ff */
[----:B------:R-:W-:Y:S02]  /*7060*/  SHF.L.U32 R145, R74, 0x10, RZ ;  /* 0x000000104a917819 */ /* 0x000fe400000006ff */
[----:B------:R-:W-:-:S02]  /*7070*/  SHF.L.U32 R200, R75, 0x10, RZ ;  /* 0x000000104bc87819 */ /* 0x000fc400000006ff */
[----:B------:R-:W-:Y:S01]  /*7080*/  SHF.L.U32 R202, R188, 0x10, RZ ;  /* 0x00000010bcca7819 */ /* 0x000fe200000006ff */
[----:B------:R-:W-:Y:S01]  /*7090*/  FFMA.FTZ R150, R150, R143, R145 ;  /* 0x0000008f96967223 */ /* 0x000fe20000010091 */
[----:B------:R-:W-:Y:S01]  /*70a0*/  FADD.FTZ R143, -R245, R198 ;  /* 0x000000c6f58f7221 */ /* 0x000fe20000010100 */
[----:B------:R-:W-:Y:S02]  /*70b0*/  IMAD.U32 R198, R43, 0x10000, RZ ;  /* 0x000100002bc67824 */ /* 0x000fe400078e00ff */
[----:B------:R-:W-:Y:S01]  /*70c0*/  FMUL.FTZ R145, R244, R213 ;  /* 0x000000d5f4917220 */ /* 0x000fe20000410000 */
[----:B------:R-:W-:Y:S01]  /*70d0*/  IADD3 R147, PT, PT, R246, 0x20, RZ ;  /* 0x00000020f6937810 */ /* 0x000fe20007ffe0ff */
[----:B------:R-:W-:Y:S01]  /*70e0*/  FMUL.FTZ R143, R244, R143 ;  /* 0x0000008ff48f7220 */ /* 0x000fe20000410000 */
[----:B------:R-:W-:Y:S02]  /*70f0*/  F2FP.BF16.F32.PACK_AB R150, R197, R150 ;  /* 0x00000096c596723e */ /* 0x000fe400000010ff */
[----:B------:R-:W-:Y:S01]  /*7100*/  F2FP.BF16.F32.PACK_AB R149, R142, R149 ;  /* 0x000000958e95723e */ /* 0x000fe200000010ff */
[----:B------:R-:W-:Y:S01]  /*7110*/  FFMA.FTZ R151, R143, R198, R200 ;  /* 0x000000c68f977223 */ /* 0x000fe200000100c8 */
[----:B------:R-:W-:Y:S01]  /*7120*/  FADD.FTZ R143, -R245, R196 ;  /* 0x000000c4f58f7221 */ /* 0x000fe20000010100 */
[----:B------:R-:W-:Y:S01]  /*7130*/  SHF.L.U32 R196, R179, 0x10, RZ ;  /* 0x00000010b3c47819 */ /* 0x000fe200000006ff */
[----:B------:R-:W-:Y:S01]  /*7140*/  IMAD.WIDE.U32 R146, R147, 0x10, R248 ;  /* 0x0000001093927825 */ /* 0x000fe200078e00f8 */
[----:B------:R-:W-:-:S03]  /*7150*/  SHF.L.U32 R198, R180, 0x10, RZ ;  /* 0x00000010b4c67819 */ /* 0x000fc600000006ff */
[----:B------:R-:W-:Y:S01]  /*7160*/  FMUL.FTZ R143, R244, R143 ;  /* 0x0000008ff48f7220 */ /* 0x000fe20000410000 */
[----:B------:R-:W-:Y:S01]  /*7170*/  SHF.L.U32 R200, R78, 0x10, RZ ;  /* 0x000000104ec87819 */ /* 0x000fe200000006ff */
[----:B------:R1:W-:Y:S02]  /*7180*/  STG.E.128 desc[UR6][R146.64], R136 ;  /* 0x0000008892007986 */ /* 0x0003e4000c101d06 */
[----:B------:R-:W-:Y:S01]  /*7190*/  FFMA.FTZ R227, R143, R196, R198 ;  /* 0x000000c48fe37223 */ /* 0x000fe200000100c6 */
[----:B------:R-:W-:Y:S01]  /*71a0*/  FADD.FTZ R143, -R245, R214 ;  /* 0x000000d6f58f7221 */ /* 0x000fe20000010100 */
[----:B------:R-:W-:Y:S02]  /*71b0*/  SHF.L.U32 R196, R44, 0x10, RZ ;  /* 0x000000102cc47819 */ /* 0x000fe400000006ff */
[----:B------:R-:W-:Y:S01]  /*71c0*/  SHF.L.U32 R198, R76, 0x10, RZ ;  /* 0x000000104cc67819 */ /* 0x000fe200000006ff */
[----:B------:R-:W-:Y:S01]  /*71d0*/  FMUL.FTZ R143, R244, R143 ;  /* 0x0000008ff48f7220 */ /* 0x000fe20000410000 */
[----:B------:R-:W-:-:S02]  /*71e0*/  SHF.L.U32 R214, R81, 0x10, RZ ;  /* 0x0000001051d67819 */ /* 0x000fc400000006ff */
[----:B------:R-:W-:Y:S01]  /*71f0*/  F2FP.BF16.F32.PACK_AB R151, R227, R151 ;  /* 0x00000097e397723e */ /* 0x000fe200000010ff */
[----:B------:R-:W-:Y:S01]  /*7200*/  FFMA.FTZ R143, R143, R196, R198 ;  /* 0x000000c48f8f7223 */ /* 0x000fe200000100c6 */
[----:B------:R-:W-:Y:S01]  /*7210*/  SHF.L.U32 R198, R182, 0x10, RZ ;  /* 0x00000010b6c67819 */ /* 0x000fe200000006ff */
[----:B------:R-:W-:Y:S01]  /*7220*/  IMAD.U32 R196, R181, 0x10000, RZ ;  /* 0x00010000b5c47824 */ /* 0x000fe200078e00ff */
[----:B------:R-:W-:Y:S02]  /*7230*/  F2FP.BF16.F32.PACK_AB R148, R140, R148 ;  /* 0x000000948c94723e */ /* 0x000fe400000010ff */
[----:B------:R-:W-:Y:S01]  /*7240*/  IADD3 R227, PT, PT, R246, 0xc0, RZ ;  /* 0x000000c0f6e37810 */ /* 0x000fe20007ffe0ff */
[----:B------:R-:W-:Y:S01]  /*7250*/  FFMA.FTZ R145, R145, R196, R198 ;  /* 0x000000c491917223 */ /* 0x000fe200000100c6 */
[C---:B------:R-:W-:Y:S01]  /*7260*/  FMUL.FTZ R196, R244.reuse, R199 ;  /* 0x000000c7f4c47220 */ /* 0x040fe20000410000 */
[----:B------:R-:W-:Y:S01]  /*7270*/  SHF.L.U32 R199, R45, 0x10, RZ ;  /* 0x000000102dc77819 */ /* 0x000fe200000006ff */
[----:B------:R-:W-:Y:S01]  /*7280*/  FMUL.FTZ R198, R244, R211 ;  /* 0x000000d3f4c67220 */ /* 0x000fe20000410000 */
[----:B------:R-:W-:-:S02]  /*7290*/  SHF.L.U32 R211, R88, 0x10, RZ ;  /* 0x0000001058d37819 */ /* 0x000fc400000006ff */
[----:B------:R-:W-:Y:S01]  /*72a0*/  IADD3 R197, PT, PT, R246, 0xe0, RZ ;  /* 0x000000e0f6c57810 */ /* 0x000fe20007ffe0ff */
[----:B------:R-:W-:Y:S01]  /*72b0*/  FFMA.FTZ R196, R196, R199, R201 ;  /* 0x000000c7c4c47223 */ /* 0x000fe200000100c9 */
[----:B------:R-:W-:Y:S02]  /*72c0*/  SHF.L.U32 R199, R183, 0x10, RZ ;  /* 0x00000010b7c77819 */ /* 0x000fe400000006ff */
[----:B------:R-:W-:-:S05]  /*72d0*/  SHF.L.U32 R201, R184, 0x10, RZ ;  /* 0x00000010b8c97819 */ /* 0x000fca00000006ff */
[----:B------:R-:W-:Y:S01]  /*72e0*/  FFMA.FTZ R198, R198, R199, R201 ;  /* 0x000000c7c6c67223 */ /* 0x000fe200000100c9 */
[----:B------:R-:W-:Y:S01]  /*72f0*/  FADD.FTZ R199, -R245, R210 ;  /* 0x000000d2f5c77221 */ /* 0x000fe20000010100 */
[----:B------:R-:W-:Y:S01]  /*7300*/  IMAD.U32 R210, R46, 0x10000, RZ ;  /* 0x000100002ed27824 */ /* 0x000fe200078e00ff */
[----:B------:R-:W-:Y:S02]  /*7310*/  SHF.L.U32 R201, R189, 0x10, RZ ;  /* 0x00000010bdc97819 */ /* 0x000fe400000006ff */
[----:B------:R-:W-:-:S04]  /*7320*/  FMUL.FTZ R199, R244, R199 ;  /* 0x000000c7f4c77220 */ /* 0x000fc80000410000 */
[----:B------:R-:W-:Y:S01]  /*7330*/  FFMA.FTZ R210, R199, R210, R200 ;  /* 0x000000d2c7d27223 */ /* 0x000fe200000100c8 */
[----:B------:R-:W-:Y:S01]  /*7340*/  FADD.FTZ R199, -R245, R208 ;  /* 0x000000d0f5c77221 */ /* 0x000fe20000010100 */
[----:B------:R-:W-:Y:S02]  /*7350*/  SHF.L.U32 R208, R185, 0x10, RZ ;  /* 0x00000010b9d07819 */ /* 0x000fe400000006ff */
[----:B------:R-:W-:Y:S01]  /*7360*/  SHF.L.U32 R200, R186, 0x10, RZ ;  /* 0x00000010bac87819 */ /* 0x000fe200000006ff */
[----:B------:R-:W-:-:S04]  /*7370*/  FMUL.FTZ R199, R244, R199 ;  /* 0x000000c7f4c77220 */ /* 0x000fc80000410000 */
[----:B------:R-:W-:Y:S01]  /*7380*/  FFMA.FTZ R208, R199, R208, R200 ;  /* 0x000000d0c7d07223 */ /* 0x000fe200000100c8 */
[----:B------:R-:W-:Y:S01]  /*7390*/  SHF.L.U32 R200, R79, 0x10, RZ ;  /* 0x000000104fc87819 */ /* 0x000fe200000006ff */
[----:B------:R-:W-:Y:S01]  /*73a0*/  FADD.FTZ R199, -R245, R222 ;  /* 0x000000def5c77221 */ /* 0x000fe20000010100 */
[----:B------:R-:W-:Y:S02]  /*73b0*/  SHF.L.U32 R222, R89, 0x10, RZ ;  /* 0x0000001059de7819 */ /* 0x000fe400000006ff */
[----:B-1----:R-:W-:Y:S01]  /*73c0*/  F2FP.BF16.F32.PACK_AB R138, R208, R210 ;  /* 0x000000d2d08a723e */ /* 0x002fe200000010ff */
[----:B------:R-:W-:Y:S01]  /*73d0*/  FFMA.FTZ R212, R209, R212, R200 ;  /* 0x000000d4d1d47223 */ /* 0x000fe200000100c8 */
[----:B------:R-:W-:Y:S02]  /*73e0*/  IMAD.U32 R200, R187, 0x10000, RZ ;  /* 0x00010000bbc87824 */ /* 0x000fe400078e00ff */
[----:B------:R-:W-:Y:S02]  /*73f0*/  FMUL.FTZ R199, R244, R199 ;  /* 0x000000c7f4c77220 */ /* 0x000fe40000410000 */
[----:B------:R-:W-:Y:S01]  /*7400*/  FFMA.FTZ R229, R207, R200, R202 ;  /* 0x000000c8cfe57223 */ /* 0x000fe200000100ca */
[----:B------:R-:W-:-:S02]  /*7410*/  SHF.L.U32 R200, R48, 0x10, RZ ;  /* 0x0000001030c87819 */ /* 0x000fc400000006ff */
[----:B------:R-:W-:Y:S02]  /*7420*/  SHF.L.U32 R202, R80, 0x10, RZ ;  /* 0x0000001050ca7819 */ /* 0x000fe400000006ff */
[----:B------:R-:W-:-:S03]  /*7430*/  F2FP.BF16.F32.PACK_AB R139, R229, R212 ;  /* 0x000000d4e58b723e */ /* 0x000fc600000010ff */
[----:B------:R-:W-:Y:S01]  /*7440*/  FFMA.FTZ R199, R199, R200, R202 ;  /* 0x000000c8c7c77223 */ /* 0x000fe200000100ca */
[----:B------:R-:W-:Y:S01]  /*7450*/  FMUL.FTZ R200, R244, R221 ;  /* 0x000000ddf4c87220 */ /* 0x000fe20000410000 */
[----:B------:R-:W-:-:S03]  /*7460*/  IMAD.U32 R202, R49, 0x10000, RZ ;  /* 0x0001000031ca7824 */ /* 0x000fc600078e00ff */
[----:B------:R-:W-:Y:S01]  /*7470*/  FFMA.FTZ R200, R200, R201, R203 ;  /* 0x000000c9c8c87223 */ /* 0x000fe200000100cb */
[C---:B------:R-:W-:Y:S01]  /*7480*/  FADD.FTZ R201, -R245.reuse, R220 ;  /* 0x000000dcf5c97221 */ /* 0x040fe20000010100 */
[----:B------:R-:W-:Y:S01]  /*7490*/  FADD.FTZ R203, -R245, R228 ;  /* 0x000000e4f5cb7221 */ /* 0x000fe20000010100 */
[----:B------:R-:W-:Y:S02]  /*74a0*/  IMAD.U32 R220, R55, 0x10000, RZ ;  /* 0x0001000037dc7824 */ /* 0x000fe400078e00ff */
[C---:B------:R-:W-:Y:S01]  /*74b0*/  FMUL.FTZ R228, R244.reuse, R241 ;  /* 0x000000f1f4e47220 */ /* 0x040fe20000410000 */
[C---:B------:R-:W-:Y:S01]  /*74c0*/  FMUL.FTZ R201, R244.reuse, R201 ;  /* 0x000000c9f4c97220 */ /* 0x040fe20000410000 */
[----:B------:R-:W-:Y:S01]  /*74d0*/  FMUL.FTZ R203, R244, R203 ;  /* 0x000000cbf4cb7220 */ /* 0x000fe20000410000 */
[----:B------:R-:W-:Y:S02]  /*74e0*/  F2FP.BF16.F32.PACK_AB R140, R200, R199 ;  /* 0x000000c7c88c723e */ /* 0x000fe400000010ff */
[----:B------:R-:W-:Y:S01]  /*74f0*/  FFMA.FTZ R209, R201, R202, R214 ;  /* 0x000000cac9d17223 */ /* 0x000fe200000100d6 */
[----:B------:R-:W-:Y:S01]  /*7500*/  FADD.FTZ R201, -R245, R218 ;  /* 0x000000daf5c97221 */ /* 0x000fe20000010100 */
[----:B------:R-:W-:-:S02]  /*7510*/  SHF.L.U32 R202, R50, 0x10, RZ ;  /* 0x0000001032ca7819 */ /* 0x000fc400000006ff */
[----:B------:R-:W-:Y:S01]  /*7520*/  SHF.L.U32 R214, R82, 0x10, RZ ;  /* 0x0000001052d67819 */ /* 0x000fe200000006ff */
[----:B------:R-:W-:Y:S01]  /*7530*/  FMUL.FTZ R201, R244, R201 ;  /* 0x000000c9f4c97220 */ /* 0x000fe20000410000 */
[----:B------:R-:W-:-:S03]  /*7540*/  SHF.L.U32 R218, R57, 0x10, RZ ;  /* 0x0000001039da7819 */ /* 0x000fc600000006ff */
[----:B------:R-:W-:Y:S01]  /*7550*/  FFMA.FTZ R213, R201, R202, R214 ;  /* 0x000000cac9d57223 */ /* 0x000fe200000100d6 */
[----:B------:R-:W-:Y:S01]  /*7560*/  SHF.L.U32 R202, R51, 0x10, RZ ;  /* 0x0000001033ca7819 */ /* 0x000fe200000006ff */
[----:B------:R-:W-:Y:S01]  /*7570*/  FADD.FTZ R201, -R245, R230 ;  /* 0x000000e6f5c97221 */ /* 0x000fe20000010100 */
[----:B------:R-:W-:Y:S02]  /*7580*/  SHF.L.U32 R214, R83, 0x10, RZ ;  /* 0x0000001053d67819 */ /* 0x000fe400000006ff */
[----:B------:R-:W-:Y:S01]  /*7590*/  F2FP.BF16.F32.PACK_AB R142, R219, R213 ;  /* 0x000000d5db8e723e */ /* 0x000fe200000010ff */
[----:B------:R-:W-:Y:S02]  /*75a0*/  FMUL.FTZ R201, R244, R201 ;  /* 0x000000c9f4c97220 */ /* 0x000fe40000410000 */
[----:B------:R-:W-:Y:S01]  /*75b0*/  FFMA.FTZ R221, R217, R202, R214 ;  /* 0x000000cad9dd7223 */ /* 0x000fe200000100d6 */
[----:B------:R-:W-:Y:S01]  /*75c0*/  SHF.L.U32 R214, R84, 0x10, RZ ;  /* 0x0000001054d67819 */ /* 0x000fe200000006ff */
[----:B------:R-:W-:-:S04]  /*75d0*/  IMAD.U32 R202, R52, 0x10000, RZ ;  /* 0x0001000034ca7824 */ /* 0x000fc800078e00ff */
[----:B------:R-:W-:Y:S01]  /*75e0*/  FFMA.FTZ R201, R201, R202, R214 ;  /* 0x000000cac9c97223 */ /* 0x000fe200000100d6 */
[----:B------:R-:W-:Y:S02]  /*75f0*/  SHF.L.U32 R202, R53, 0x10, RZ ;  /* 0x0000001035ca7819 */ /* 0x000fe400000006ff */
[----:B------:R-:W-:Y:S02]  /*7600*/  SHF.L.U32 R214, R85, 0x10, RZ ;  /* 0x0000001055d67819 */ /* 0x000fe400000006ff */
[----:B------:R-:W-:-:S03]  /*7610*/  F2FP.BF16.F32.PACK_AB R144, R154, R201 ;  /* 0x000000c99a90723e */ /* 0x000fc600000010ff */
[----:B------:R-:W-:Y:S01]  /*7620*/  FFMA.FTZ R207, R203, R202, R214 ;  /* 0x000000cacbcf7223 */ /* 0x000fe200000100d6 */
[----:B------:R-:W-:Y:S01]  /*7630*/  FADD.FTZ R203, -R245, R226 ;  /* 0x000000e2f5cb7221 */ /* 0x000fe20000010100 */
[----:B------:R-:W-:Y:S01]  /*7640*/  SHF.L.U32 R214, R54, 0x10, RZ ;  /* 0x0000001036d67819 */ /* 0x000fe200000006ff */
[----:B------:R-:W-:Y:S01]  /*7650*/  IMAD.WIDE.U32 R226, R227, 0x10, R248 ;  /* 0x00000010e3e27825 */ /* 0x000fe200078e00f8 */
[----:B------:R-:W-:-:S03]  /*7660*/  SHF.L.U32 R202, R86, 0x10, RZ ;  /* 0x0000001056ca7819 */ /* 0x000fc600000006ff */
[----:B------:R-:W-:-:S04]  /*7670*/  FMUL.FTZ R203, R244, R203 ;  /* 0x000000cbf4cb7220 */ /* 0x000fc80000410000 */
[----:B------:R-:W-:Y:S01]  /*7680*/  FFMA.FTZ R214, R203, R214, R202 ;  /* 0x000000d6cbd67223 */ /* 0x000fe200000100ca */
[----:B------:R-:W-:Y:S01]  /*7690*/  FADD.FTZ R203, -R245, R224 ;  /* 0x000000e0f5cb7221 */ /* 0x000fe20000010100 */
[----:B------:R-:W-:Y:S02]  /*76a0*/  SHF.L.U32 R202, R87, 0x10, RZ ;  /* 0x0000001057ca7819 */ /* 0x000fe400000006ff */
[----:B------:R-:W-:Y:S01]  /*76b0*/  SHF.L.U32 R224, R92, 0x10, RZ ;  /* 0x000000105ce07819 */ /* 0x000fe200000006ff */
[----:B------:R-:W-:Y:S01]  /*76c0*/  FMUL.FTZ R203, R244, R203 ;  /* 0x000000cbf4cb7220 */ /* 0x000fe20000410000 */
[----:B------:R-:W-:-:S03]  /*76d0*/  F2FP.BF16.F32.PACK_AB R146, R216, R214 ;  /* 0x000000d6d892723e */ /* 0x000fc600000010ff */
[----:B------:R-:W-:Y:S01]  /*76e0*/  FFMA.FTZ R220, R203, R220, R202 ;  /* 0x000000dccbdc7223 */ /* 0x000fe200000100ca */
[----:B------:R-:W-:-:S04]  /*76f0*/  FADD.FTZ R203, -R245, R238 ;  /* 0x000000eef5cb7221 */ /* 0x000fc80000010100 */
[----:B------:R-:W-:Y:S01]  /*7700*/  FMUL.FTZ R202, R244, R203 ;  /* 0x000000cbf4ca7220 */ /* 0x000fe20000410000 */
[----:B------:R-:W-:Y:S02]  /*7710*/  SHF.L.U32 R203, R56, 0x10, RZ ;  /* 0x0000001038cb7819 */ /* 0x000fe400000006ff */
[----:B------:R-:W-:-:S03]  /*7720*/  F2FP.BF16.F32.PACK_AB R147, R225, R220 ;  /* 0x000000dce193723e */ /* 0x000fc600000010ff */
[----:B------:R-:W-:Y:S01]  /*7730*/  FFMA.FTZ R202, R202, R203, R211 ;  /* 0x000000cbcaca7223 */ /* 0x000fe200000100d3 */
[----:B------:R-:W-:-:S04]  /*7740*/  FADD.FTZ R203, -R245, R236 ;  /* 0x000000ecf5cb7221 */ /* 0x000fc80000010100 */
[----:B------:R-:W-:-:S04]  /*7750*/  FMUL.FTZ R203, R244, R203 ;  /* 0x000000cbf4cb7220 */ /* 0x000fc80000410000 */
[----:B------:R-:W-:Y:S01]  /*7760*/  FFMA.FTZ R211, R203, R218, R222 ;  /* 0x000000dacbd37223 */ /* 0x000fe200000100de */
[----:B------:R-:W-:Y:S01]  /*7770*/  FADD.FTZ R203, -R245, R234 ;  /* 0x000000eaf5cb7221 */ /* 0x000fe20000010100 */
[----:B------:R-:W-:Y:S01]  /*7780*/  SHF.L.U32 R222, R90, 0x10, RZ ;  /* 0x000000105ade7819 */ /* 0x000fe200000006ff */
[----:B------:R-:W-:Y:S02]  /*7790*/  IMAD.U32 R218, R58, 0x10000, RZ ;  /* 0x000100003ada7824 */ /* 0x000fe400078e00ff */
[----:B------:R-:W-:-:S04]  /*77a0*/  FMUL.FTZ R203, R244, R203 ;  /* 0x000000cbf4cb7220 */ /* 0x000fc80000410000 */
        /* <DEDUP_REMOVED lines=9> */
[----:B------:R-:W-:-:S04]  /*7840*/  FMUL.FTZ R203, R244, R203 ;  /* 0x000000cbf4cb7220 */ /* 0x000fc80000410000 */
[----:B------:R-:W-:Y:S01]  /*7850*/  FFMA.FTZ R203, R203, R222, R224 ;  /* 0x000000decbcb7223 */ /* 0x000fe200000100e0 */
[C---:B------:R-:W-:Y:S01]  /*7860*/  FMUL.FTZ R222, R244.reuse, R239 ;  /* 0x000000eff4de7220 */ /* 0x040fe20000410000 */
[----:B------:R-:W-:-:S03]  /*7870*/  FMUL.FTZ R224, R244, R245 ;  /* 0x000000f5f4e07220 */ /* 0x000fc60000410000 */
[--C-:B------:R-:W-:Y:S01]  /*7880*/  FFMA.FTZ R222, R222, R231, R233.reuse ;  /* 0x000000e7dede7223 */ /* 0x100fe200000100e9 */
[----:B------:R-:W-:Y:S01]  /*7890*/  IMAD.U32 R231, R95, 0x10000, RZ ;  /* 0x000100005fe77824 */ /* 0x000fe200078e00ff */
[----:B------:R-:W-:Y:S02]  /*78a0*/  PRMT R233, R63, 0x7632, R233 ;  /* 0x000076323fe97816 */ /* 0x000fe400000000e9 */
[----:B------:R-:W-:Y:S01]  /*78b0*/  F2FP.BF16.F32.PACK_AB R152, R152, R203 ;  /* 0x000000cb9898723e */ /* 0x000fe200000010ff */
[----:B------:R-:W-:Y:S01]  /*78c0*/  FFMA.FTZ R228, R228, R141, R231 ;  /* 0x0000008de4e47223 */ /* 0x000fe200000100e7 */
[----:B------:R-:W-:Y:S01]  /*78d0*/  SHF.L.U32 R233, R233, 0x10, RZ ;  /* 0x00000010e9e97819 */ /* 0x000fe200000006ff */
[C---:B------:R-:W-:Y:S01]  /*78e0*/  VIADD R231, R246.reuse, 0xa0 ;  /* 0x000000a0f6e77836 */ /* 0x040fe20000000000 */
[----:B------:R-:W-:Y:S02]  /*78f0*/  IADD3 R141, PT, PT, R246, 0x40, RZ ;  /* 0x00000040f68d7810 */ /* 0x000fe40007ffe0ff */
[----:B------:R-:W-:Y:S01]  /*7900*/  F2FP.BF16.F32.PACK_AB R154, R205, R222 ;  /* 0x000000decd9a723e */ /* 0x000fe200000010ff */
[----:B------:R-:W-:Y:S01]  /*7910*/  FFMA.FTZ R224, R224, R233, R235 ;  /* 0x000000e9e0e07223 */ /* 0x000fe200000100eb */
[C---:B------:R-:W-:Y:S01]  /*7920*/  IADD3 R235, PT, PT, R246.reuse, 0x60, RZ ;  /* 0x00000060f6eb7810 */ /* 0x040fe20007ffe0ff */
[----:B------:R-:W-:Y:S01]  /*7930*/  IMAD.WIDE.U32 R136, R141, 0x10, R248 ;  /* 0x000000108d887825 */ /* 0x000fe200078e00f8 */
[----:B------:R-:W-:-:S02]  /*7940*/  IADD3 R233, PT, PT, R246, 0x80, RZ ;  /* 0x00000080f6e97810 */ /* 0x000fc40007ffe0ff */
[----:B------:R-:W-:Y:S01]  /*7950*/  F2FP.BF16.F32.PACK_AB R141, R195, R209 ;  /* 0x000000d1c38d723e */ /* 0x000fe200000010ff */
[--C-:B------:R-:W-:Y:S01]  /*7960*/  IMAD.WIDE.U32 R234, R235, 0x10, R248.reuse ;  /* 0x00000010ebea7825 */ /* 0x100fe200078e00f8 */
[----:B------:R1:W-:Y:S03]  /*7970*/  STG.E.128 desc[UR6][R136.64], R148 ;  /* 0x0000009488007986 */ /* 0x0003e6000c101d06 */
[----:B------:R-:W-:-:S04]  /*7980*/  IMAD.WIDE.U32 R232, R233, 0x10, R248 ;  /* 0x00000010e9e87825 */ /* 0x000fc800078e00f8 */
[----:B------:R-:W-:-:S04]  /*7990*/  IMAD.WIDE.U32 R230, R231, 0x10, R248 ;  /* 0x00000010e7e67825 */ /* 0x000fc800078e00f8 */
[----:B------:R-:W-:Y:S01]  /*79a0*/  IMAD.WIDE.U32 R248, R197, 0x10, R248 ;  /* 0x00000010c5f87825 */ /* 0x000fe200078e00f8 */
[----:B-1----:R-:W-:Y:S02]  /*79b0*/  F2FP.BF16.F32.PACK_AB R137, R198, R196 ;  /* 0x000000c4c689723e */ /* 0x002fe400000010ff */
[----:B------:R-:W-:Y:S02]  /*79c0*/  F2FP.BF16.F32.PACK_AB R136, R145, R143 ;  /* 0x0000008f9188723e */ /* 0x000fe400000010ff */
[----:B------:R-:W-:Y:S02]  /*79d0*/  F2FP.BF16.F32.PACK_AB R143, R247, R221 ;  /* 0x000000ddf78f723e */ /* 0x000fe400000010ff */
[----:B------:R-:W-:Y:S01]  /*79e0*/  F2FP.BF16.F32.PACK_AB R145, R194, R207 ;  /* 0x000000cfc291723e */ /* 0x000fe200000010ff */
[----:B------:R1:W-:Y:S01]  /*79f0*/  STG.E.128 desc[UR6][R234.64], R136 ;  /* 0x00000088ea007986 */ /* 0x0003e2000c101d06 */
[----:B------:R-:W-:Y:S02]  /*7a00*/  F2FP.BF16.F32.PACK_AB R151, R223, R218 ;  /* 0x000000dadf97723e */ /* 0x000fe400000010ff */
[----:B------:R-:W-:Y:S01]  /*7a10*/  F2FP.BF16.F32.PACK_AB R150, R215, R217 ;  /* 0x000000d9d796723e */ /* 0x000fe200000010ff */
[----:B------:R1:W-:Y:S01]  /*7a20*/  STG.E.128 desc[UR6][R232.64], R140 ;  /* 0x0000008ce8007986 */ /* 0x0003e2000c101d06 */
[----:B------:R-:W-:-:S02]  /*7a30*/  F2FP.BF16.F32.PACK_AB R149, R155, R211 ;  /* 0x000000d39b95723e */ /* 0x000fc400000010ff */
[----:B------:R-:W-:Y:S01]  /*7a40*/  F2FP.BF16.F32.PACK_AB R148, R153, R202 ;  /* 0x000000ca9994723e */ /* 0x000fe200000010ff */
[----:B------:R1:W-:Y:S01]  /*7a50*/  STG.E.128 desc[UR6][R230.64], R144 ;  /* 0x00000090e6007986 */ /* 0x0003e2000c101d06 */
[----:B------:R-:W-:Y:S02]  /*7a60*/  F2FP.BF16.F32.PACK_AB R155, R224, R228 ;  /* 0x000000e4e09b723e */ /* 0x000fe400000010ff */
[----:B------:R-:W-:Y:S01]  /*7a70*/  F2FP.BF16.F32.PACK_AB R153, R204, R206 ;  /* 0x000000cecc99723e */ /* 0x000fe200000010ff */
[----:B------:R1:W-:Y:S04]  /*7a80*/  STG.E.128 desc[UR6][R226.64], R148 ;  /* 0x00000094e2007986 */ /* 0x0003e8000c101d06 */
[----:B------:R1:W-:Y:S02]  /*7a90*/  STG.E.128 desc[UR6][R248.64], R152 ;  /* 0x00000098f8007986 */ /* 0x0003e4000c101d06 */
.L_x_456:
[----:B------:R-:W-:Y:S05]  /*7aa0*/  BSYNC.RECONVERGENT B0 ;  /* 0x0000000000007941 */ /* 0x000fea0003800200 */
.L_x_455:
[----:B-1----:R-:W1:Y:S02]  /*7ab0*/  LDC.64 R136, c[0x0][0x380] ;  /* 0x0000e000ff887b82 */ /* 0x002e640000000a00 */
[----:B-1----:R-:W-:-:S04]  /*7ac0*/  LEA R192, R136, R192, 0x2 ;  /* 0x000000c088c07211 */ /* 0x002fc800078e10ff */
[----:B------:R-:W-:-:S13]  /*7ad0*/  ISETP.GE.AND P0, PT, R192, R137, PT ;  /* 0x00000089c000720c */ /* 0x000fda0003f06270 */
[----:B------:R-:W-:Y:S05]  /*7ae0*/  @!P0 BRA `(.L_x_457) ;  /* 0xffffff8c00a48947 */ /* 0x000fea000383ffff */
[----:B------:R-:W-:Y:S05]  /*7af0*/  EXIT ;  /* 0x000000000000794d */ /* 0x000fea0003800000 */
.L_x_454:
        /* <DEDUP_REMOVED lines=8> */
.L_x_459:
[----:B------:R-:W-:Y:S05]  /*7b80*/  BSYNC B0 ;  /* 0x0000000000007941 */ /* 0x000fea0003800000 */
.L_x_458:
        /* <DEDUP_REMOVED lines=8> */
.L_x_460:
[----:B------:R-:W-:Y:S02]  /*7c10*/  HFMA2 R244, -RZ, RZ, 0, 2.384185791015625e-07 ;  /* 0x00000004fff47431 */ /* 0x000fe400000001ff */
[----:B------:R-:W-:-:S05]  /*7c20*/  FADD.FTZ R248, R247, R136 ;  /* 0x00000088f7f87221 */ /* 0x000fca0000010000 */
[----:B------:R-:W-:-:S07]  /*7c30*/  MOV R247, R248 ;  /* 0x000000f800f77202 */ /* 0x000fce0000000f00 */
[----:B------:R-:W-:Y:S05]  /*7c40*/  WARPSYNC.COLLECTIVE R138, `(.L_x_461) ;  /* 0x000000008a087348 */ /* 0x000fea0003c00000 */
[----:B------:R0:W1:Y:S02]  /*7c50*/  SHFL.BFLY P1, R136, R247, R244, R139 ;  /* 0x0c0000f4f7887389 */ /* 0x000064000002008b */
[----:B01----:R-:W-:Y:S05]  /*7c60*/  ENDCOLLECTIVE ;  /* 0x000000000000791b */ /* 0x003fea0003800000 */
.L_x_461:
[----:B------:R-:W-:Y:S01]  /*7c70*/  MOV R244, 0x8 ;  /* 0x0000000800f47802 */ /* 0x000fe20000000f00 */
[----:B------:R-:W-:-:S04]  /*7c80*/  FADD.FTZ R249, R248, R136 ;  /* 0x00000088f8f97221 */ /* 0x000fc80000010000 */
[----:B------:R-:W-:-:S07]  /*7c90*/  IMAD.MOV.U32 R247, RZ, RZ, R249 ;  /* 0x000000fffff77224 */ /* 0x000fce00078e00f9 */
[----:B------:R-:W-:Y:S05]  /*7ca0*/  WARPSYNC.COLLECTIVE R138, `(.L_x_462) ;  /* 0x000000008a087348 */ /* 0x000fea0003c00000 */
[----:B------:R0:W1:Y:S02]  /*7cb0*/  SHFL.BFLY P1, R136, R247, R244, R139 ;  /* 0x0c0000f4f7887389 */ /* 0x000064000002008b */
[----:B01----:R-:W-:Y:S05]  /*7cc0*/  ENDCOLLECTIVE ;  /* 0x000000000000791b */ /* 0x003fea0003800000 */
.L_x_462:
[----:B------:R-:W-:Y:S02]  /*7cd0*/  HFMA2 R244, -RZ, RZ, 0, 9.5367431640625e-07 ;  /* 0x00000010fff47431 */ /* 0x000fe400000001ff */
[----:B------:R-:W-:-:S05]  /*7ce0*/  FADD.FTZ R250, R249, R136 ;  /* 0x00000088f9fa7221 */ /* 0x000fca0000010000 */
[----:B------:R-:W-:-:S07]  /*7cf0*/  MOV R247, R250 ;  /* 0x000000fa00f77202 */ /* 0x000fce0000000f00 */
[----:B------:R-:W-:Y:S05]  /*7d00*/  WARPSYNC.COLLECTIVE R138, `(.L_x_463) ;  /* 0x000000008a087348 */ /* 0x000fea0003c00000 */
[----:B------:R0:W1:Y:S02]  /*7d10*/  SHFL.BFLY P1, R136, R247, R244, R139 ;  /* 0x0c0000f4f7887389 */ /* 0x000064000002008b */
[----:B01----:R-:W-:Y:S05]  /*7d20*/  ENDCOLLECTIVE ;  /* 0x000000000000791b */ /* 0x003fea0003800000 */
.L_x_463:
[----:B------:R-:W-:Y:S01]  /*7d30*/  MOV R244, 0x1 ;  /* 0x0000000100f47802 */ /* 0x000fe20000000f00 */
[----:B------:R-:W-:-:S04]  /*7d40*/  FADD.FTZ R136, R250, R136 ;  /* 0x00000088fa887221 */ /* 0x000fc80000010000 */
[----:B------:R-:W-:-:S04]  /*7d50*/  FMUL.FTZ R245, R136, R137 ;  /* 0x0000008988f57220 */ /* 0x000fc80000410000 */
[C---:B------:R-:W-:Y:S01]  /*7d60*/  FADD.FTZ R136, -R245.reuse, R155 ;  /* 0x0000009bf5887221 */ /* 0x040fe20000010100 */
[C---:B------:R-:W-:Y:S01]  /*7d70*/  FADD.FTZ R247, -R245.reuse, R154 ;  /* 0x0000009af5f77221 */ /* 0x040fe20000010100 */
[----:B------:R-:W-:Y:S02]  /*7d80*/  FADD.FTZ R139, -R245, R152 ;  /* 0x00000098f58b7221 */ /* 0x000fe40000010100 */
[----:B------:R-:W-:-:S04]  /*7d90*/  FFMA.FTZ R136, R136, R136, RZ ;  /* 0x0000008888887223 */ /* 0x000fc800000100ff */
[----:B------:R-:W-:Y:S01]  /*7da0*/  FFMA.FTZ R136, R247, R247, R136 ;  /* 0x000000f7f7887223 */ /* 0x000fe20000010088 */
[----:B------:R-:W-:-:S04]  /*7db0*/  FADD.FTZ R247, -R245, R153 ;  /* 0x00000099f5f77221 */ /* 0x000fc80000010100 */
[----:B------:R-:W-:Y:S01]  /*7dc0*/  FFMA.FTZ R136, R247, R247, R136 ;  /* 0x000000f7f7887223 */ /* 0x000fe20000010088 */
[----:B------:R-:W-:-:S03]  /*7dd0*/  FADD.FTZ R247, -R245, R240 ;  /* 0x000000f0f5f77221 */ /* 0x000fc60000010100 */
        /* <DEDUP_REMOVED lines=119> */
[----:B------:R-:W-:-:S03]  /*8550*/  HFMA2 R139, -RZ, RZ, 0, 1.847743988037109375e-06 ;  /* 0x0000001fff8b7431 */ /* 0x000fc600000001ff */
[----:B------:R-:W-:-:S07]  /*8560*/  FFMA.FTZ R247, R247, R247, R136 ;  /* 0x000000f7f7f77223 */ /* 0x000fce0000010088 */
[----:B------:R-:W-:Y:S05]  /*8570*/  WARPSYNC.COLLECTIVE R138, `(.L_x_464) ;  /* 0x000000008a087348 */ /* 0x000fea0003c00000 */
[----:B------:R0:W1:Y:S02]  /*8580*/  SHFL.BFLY P1, R136, R247, R244, R139 ;  /* 0x0c0000f4f7887389 */ /* 0x000064000002008b */
[----:B01----:R-:W-:Y:S05]  /*8590*/  ENDCOLLECTIVE ;  /* 0x000000000000791b */ /* 0x003fea0003800000 */
.L_x_464:
[----:B------:R-:W-:Y:S02]  /*85a0*/  IMAD.MOV.U32 R244, RZ, RZ, 0x2 ;  /* 0x00000002fff47424 */ /* 0x000fe400078e00ff */
[----:B------:R-:W-:-:S05]  /*85b0*/  FADD.FTZ R248, R247, R136 ;  /* 0x00000088f7f87221 */ /* 0x000fca0000010000 */
[----:B------:R-:W-:-:S07]  /*85c0*/  MOV R247, R248 ;  /* 0x000000f800f77202 */ /* 0x000fce0000000f00 */
[----:B------:R-:W-:Y:S05]  /*85d0*/  WARPSYNC.COLLECTIVE R138, `(.L_x_465) ;  /* 0x000000008a087348 */ /* 0x000fea0003c00000 */
[----:B------:R0:W1:Y:S02]  /*85e0*/  SHFL.BFLY P1, R136, R247, R244, R139 ;  /* 0x0c0000f4f7887389 */ /* 0x000064000002008b */
[----:B01----:R-:W-:Y:S05]  /*85f0*/  ENDCOLLECTIVE ;  /* 0x000000000000791b */ /* 0x003fea0003800000 */
.L_x_465:
[----:B------:R-:W-:Y:S02]  /*8600*/  HFMA2 R244, -RZ, RZ, 0, 2.384185791015625e-07 ;  /* 0x00000004fff47431 */ /* 0x000fe400000001ff */
[----:B------:R-:W-:-:S05]  /*8610*/  FADD.FTZ R249, R248, R136 ;  /* 0x00000088f8f97221 */ /* 0x000fca0000010000 */
[----:B------:R-:W-:-:S07]  /*8620*/  MOV R247, R249 ;  /* 0x000000f900f77202 */ /* 0x000fce0000000f00 */
[----:B------:R-:W-:Y:S05]  /*8630*/  WARPSYNC.COLLECTIVE R138, `(.L_x_466) ;  /* 0x000000008a087348 */ /* 0x000fea0003c00000 */
[----:B------:R0:W1:Y:S02]  /*8640*/  SHFL.BFLY P1, R136, R247, R244, R139 ;  /* 0x0c0000f4f7887389 */ /* 0x000064000002008b */
[----:B01----:R-:W-:Y:S05]  /*8650*/  ENDCOLLECTIVE ;  /* 0x000000000000791b */ /* 0x003fea0003800000 */
.L_x_466:
[----:B------:R-:W-:Y:S02]  /*8660*/  HFMA2 R244, -RZ, RZ, 0, 4.76837158203125e-07 ;  /* 0x00000008fff47431 */ /* 0x000fe400000001ff */
[----:B------:R-:W-:-:S05]  /*8670*/  FADD.FTZ R250, R249, R136 ;  /* 0x00000088f9fa7221 */ /* 0x000fca0000010000 */
[----:B------:R-:W-:-:S07]  /*8680*/  MOV R247, R250 ;  /* 0x000000fa00f77202 */ /* 0x000fce0000000f00 */
[----:B------:R-:W-:Y:S05]  /*8690*/  WARPSYNC.COLLECTIVE R138, `(.L_x_467) ;  /* 0x000000008a087348 */ /* 0x000fea0003c00000 */
[----:B------:R0:W1:Y:S02]  /*86a0*/  SHFL.BFLY P1, R136, R247, R244, R139 ;  /* 0x0c0000f4f7887389 */ /* 0x000064000002008b */
[----:B01----:R-:W-:Y:S05]  /*86b0*/  ENDCOLLECTIVE ;  /* 0x000000000000791b */ /* 0x003fea0003800000 */
.L_x_467:
[----:B------:R-:W-:Y:S02]  /*86c0*/  HFMA2 R244, -RZ, RZ, 0, 9.5367431640625e-07 ;  /* 0x00000010fff47431 */ /* 0x000fe400000001ff */
[----:B------:R-:W-:-:S05]  /*86d0*/  FADD.FTZ R251, R250, R136 ;  /* 0x00000088fafb7221 */ /* 0x000fca0000010000 */
[----:B------:R-:W-:-:S07]  /*86e0*/  MOV R247, R251 ;  /* 0x000000fb00f77202 */ /* 0x000fce0000000f00 */
[----:B------:R-:W-:Y:S05]  /*86f0*/  WARPSYNC.COLLECTIVE R138, `(.L_x_468) ;  /* 0x000000008a087348 */ /* 0x000fea0003c00000 */
[----:B------:R0:W1:Y:S02]  /*8700*/  SHFL.BFLY P1, R136, R247, R244, R139 ;  /* 0x0c0000f4f7887389 */ /* 0x000064000002008b */
[----:B01----:R-:W-:Y:S05]  /*8710*/  ENDCOLLECTIVE ;  /* 0x000000000000791b */ /* 0x003fea0003800000 */
.L_x_468:
[----:B------:R-:W-:Y:S05]  /*8720*/  BRA `(.L_x_469) ;  /* 0xffffffd8002c7947 */ /* 0x000fea000383ffff */
.L_x_470:
        /* <DEDUP_REMOVED lines=13> */
.L_x_71427:


//--------------------- .text._ZN10layer_norm13ln_fwd_kernelINS_13Kernel_traitsI13__nv_bfloat16S2_S2_S2_fjLj2048ELj1ELj4ELj1ELj16ENS_18Kernel_traits_baseILj2048ES2_S2_S2_S2_fjLj128EEEEELb1ELb0ELb0ELb0EEEvNS_9FwdParamsE --------------------------
	.section	.text._ZN10layer_norm13ln_fwd_kernelINS_13Kernel_traitsI13__nv_bfloat16S2_S2_S2_fjLj2048ELj1ELj4ELj1ELj16ENS_18Kernel_traits_baseILj2048ES2_S2_S2_S2_fjLj128EEEEELb1ELb0ELb0ELb0EEEvNS_9FwdParamsE,"ax",@progbits
	.align	128
        .global         _ZN10layer_norm13ln_fwd_kernelINS_13Kernel_traitsI13__nv_bfloat16S2_S2_S2_fjLj2048ELj1ELj4ELj1ELj16ENS_18Kernel_traits_baseILj2048ES2_S2_S2_S2_fjLj128EEEEELb1ELb0ELb0ELb0EEEvNS_9FwdParamsE
        .type           _ZN10layer_norm13ln_fwd_kernelINS_13Kernel_traitsI13__nv_bfloat16S2_S2_S2_fjLj2048ELj1ELj4ELj1ELj16ENS_18Kernel_traits_baseILj2048ES2_S2_S2_S2_fjLj128EEEEELb1ELb0ELb0ELb0EEEvNS_9FwdParamsE,@function
        .size           _ZN10layer_norm13ln_fwd_kernelINS_13Kernel_traitsI13__nv_bfloat16S2_S2_S2_fjLj2048ELj1ELj4ELj1ELj16ENS_18Kernel_traits_baseILj2048ES2_S2_S2_S2_fjLj128EEEEELb1ELb0ELb0ELb0EEEvNS_9FwdParamsE,(.L_x_71428 - _ZN10layer_norm13ln_fwd_kernelINS_13Kernel_traitsI13__nv_bfloat16S2_S2_S2_fjLj2048ELj1ELj4ELj1ELj16ENS_18Kernel_traits_baseILj2048ES2_S2_S2_S2_fjLj128EEEEELb1ELb0ELb0ELb0EEEvNS_9FwdParamsE)
        .other          _ZN10layer_norm13ln_fwd_kernelINS_13Kernel_traitsI13__nv_bfloat16S2_S2_S2_fjLj2048ELj1ELj4ELj1ELj16ENS_18Kernel_traits_baseILj2048ES2_S2_S2_S2_fjLj128EEEEELb1ELb0ELb0ELb0EEEvNS_9FwdParamsE,@"STO_CUDA_ENTRY STV_DEFAULT"
_ZN10layer_norm13ln_fwd_kernelINS_13Kernel_traitsI13__nv_bfloat16S2_S2_S2_fjLj2048ELj1ELj4ELj1ELj16ENS_18Kernel_traits_baseILj2048ES2_S2_S2_S2_fjLj128EEEEELb1ELb0ELb0ELb0EEEvNS_9FwdParamsE:
.text._ZN10layer_norm13ln_fwd_kernelINS_13Kernel_traitsI13__nv_bfloat16S2_S2_S2_fjLj2048ELj1ELj4ELj1ELj16ENS_18Kernel_traits_baseILj2048ES2_S2_S2_S2_fjLj128EEEEELb1ELb0ELb0ELb0EEEvNS_9FwdParamsE:
[----:B------:R-:W-:Y:S01]  /*0000*/  LDC R1, c[0x0][0x37c] ;  /* 0x0000df00ff017b82 */ /* 0x000fe20000000800 */
[----:B------:R-:W0:Y:S07]  /*0010*/  LDCU.U8 UR4, c[0x0][0x464] ;  /* 0x00008c80ff0477ac */ /* 0x000e2e0008000000 */
[----:B------:R-:W1:Y:S01]  /*0020*/  LDC R30, c[0x0][0x458] ;  /* 0x00011600ff1e7b82 */ /* 0x000e620000000800 */
[----:B------:R-:W2:Y:S01]  /*0030*/  LDCU.64 UR6, c[0x0][0x450] ;  /* 0x00008a00ff0677ac */ /* 0x000ea20008000a00 */
[----:B------:R-:W3:Y:S06]  /*0040*/  LDCU.64 UR8, c[0x0][0x358] ;  /* 0x00006b00ff0877ac */ /* 0x000eec0008000a00 */
[----:B------:R-:W4:Y:S01]  /*0050*/  LDC R31, c[0x0][0x45c] ;  /* 0x00011700ff1f7b82 */ /* 0x000f220000000800 */
[----:B------:R-:W5:Y:S01]  /*0060*/  S2R R140, SR_TID.X ;  /* 0x00000000008c7919 */ /* 0x000f620000002100 */
[----:B------:R-:W4:Y:S06]  /*0070*/  LDCU.64 UR10, c[0x0][0x438] ;  /* 0x00008700ff0a77ac */ /* 0x000f2c0008000a00 */
[----:B------:R-:W5:Y:S01]  /*0080*/  LDC R9, c[0x0][0x388] ;  /* 0x0000e200ff097b82 */ /* 0x000f620000000800 */
[----:B0-----:R-:W-:Y:S01]  /*0090*/  ISETP.NE.AND P0, PT, RZ, UR4, PT ;  /* 0x00000004ff007c0c */ /* 0x001fe2000bf05270 */
[----:B--2---:R-:W-:-:S02]  /*00a0*/  IMAD.U32 R2, RZ, RZ, UR6 ;  /* 0x00000006ff027e24 */ /* 0x004fc4000f8e00ff */
[----:B------:R-:W-:-:S10]  /*00b0*/  IMAD.U32 R3, RZ, RZ, UR7 ;  /* 0x00000007ff037e24 */ /* 0x000fd4000f8e00ff */
[----:B-1----:R-:W-:Y:S01]  /*00c0*/  @P0 MOV R4, R30 ;  /* 0x0000001e00040202 */ /* 0x002fe20000000f00 */
[----:B---3--:R-:W2:Y:S01]  /*00d0*/  @P0 LDG.E.64 R2, desc[UR8][R2.64] ;  /* 0x0000000802020981 */ /* 0x008ea2000c1e1b00 */
[----:B----4-:R-:W-:Y:S01]  /*00e0*/  @P0 IMAD.MOV.U32 R5, RZ, RZ, R31 ;  /* 0x000000ffff050224 */ /* 0x010fe200078e001f */
[----:B------:R-:W0:Y:S05]  /*00f0*/  @P0 LDC R7, c[0x0][0x460] ;  /* 0x00011800ff070b82 */ /* 0x000e2a0000000800 */
[----:B------:R-:W0:Y:S01]  /*0100*/  @P0 LDG.E.64 R4, desc[UR8][R4.64] ;  /* 0x0000000804040981 */ /* 0x000e22000c1e1b00 */
[----:B------:R-:W-:Y:S01]  /*0110*/  UISETP.NE.U32.AND UP0, UPT, UR10, URZ, UPT ;  /* 0x000000ff0a00728c */ /* 0x000fe2000bf05070 */
[----:B-----5:R-:W-:Y:S01]  /*0120*/  SHF.R.S32.HI R0, RZ, 0x1f, R9 ;  /* 0x0000001fff007819 */ /* 0x020fe20000011409 */
[----:B------:R-:W1:Y:S01]  /*0130*/  S2UR UR5, SR_CTAID.X ;  /* 0x00000000000579c3 */ /* 0x000e620000002500 */
[----:B------:R-:W-:Y:S01]  /*0140*/  SHF.R.U32.HI R139, RZ, 0x5, R140 ;  /* 0x00000005ff8b7819 */ /* 0x000fe2000001168c */
[----:B------:R-:W-:Y:S01]  /*0150*/  UISETP.NE.AND.EX UP0, UPT, UR11, URZ, UPT, UP0 ;  /* 0x000000ff0b00728c */ /* 0x000fe2000bf05300 */
[----:B------:R-:W-:Y:S01]  /*0160*/  LEA.HI R0, R0, R9, RZ, 0x3 ;  /* 0x0000000900007211 */ /* 0x000fe200078f18ff */
[----:B------:R-:W-:Y:S04]  /*0170*/  BSSY.RECONVERGENT B0, `(.L_x_471) ;  /* 0x00000b1000007945 */ /* 0x000fe80003800200 */
[----:B------:R-:W3:Y:S01]  /*0180*/  LDC R137, c[0x0][0x360] ;  /* 0x0000d800ff897b82 */ /* 0x000ee20000000800 */
[----:B-1----:R-:W-:-:S06]  /*0190*/  USHF.L.U32 UR4, UR5, 0x2, URZ ;  /* 0x0000000205047899 */ /* 0x002fcc00080006ff */
[----:B------:R-:W-:Y:S01]  /*01a0*/  LOP3.LUT R139, R139, UR4, RZ, 0xfc, !PT ;  /* 0x000000048b8b7c12 */ /* 0x000fe2000f8efcff */
[----:B---3--:R-:W-:Y:S01]  /*01b0*/  IMAD R137, R137, UR5, R140 ;  /* 0x0000000589897c24 */ /* 0x008fe2000f8e028c */
[----:B--2---:R-:W-:Y:S02]  /*01c0*/  @P0 R2UR UR6, R2 ;  /* 0x00000000020602ca */ /* 0x004fe400000e0000 */
[----:B------:R-:W-:Y:S02]  /*01d0*/  @P0 R2UR UR7, R3 ;  /* 0x00000000030702ca */ /* 0x000fe400000e0000 */
[C---:B------:R-:W-:Y:S02]  /*01e0*/  LOP3.LUT R3, R140.reuse, 0x1f, RZ, 0xc, !PT ;  /* 0x0000001f8c037812 */ /* 0x040fe400078e0cff */
[----:B------:R-:W-:Y:S02]  /*01f0*/  LOP3.LUT R140, R140, 0x1f, RZ, 0xc0, !PT ;  /* 0x0000001f8c8c7812 */ /* 0x000fe400078ec0ff */
[----:B0-----:R-:W-:-:S02]  /*0200*/  @P0 IADD3 R30, P1, PT, R4, R7, RZ ;  /* 0x00000007041e0210 */ /* 0x001fc40007f3e0ff */
[----:B------:R-:W-:-:S03]  /*0210*/  LEA.HI.SX32 R138, R0, R3, 0x1d ;  /* 0x00000003008a7211 */ /* 0x000fc600078feaff */
[----:B------:R-:W-:Y:S01]  /*0220*/  @P0 IMAD.X R31, RZ, RZ, R5, P1 ;  /* 0x000000ffff1f0224 */ /* 0x000fe200008e0605 */
[----:B------:R-:W-:Y:S02]  /*0230*/  UIADD3 UR13, UPT, UPT, UR6, -0x61c88647, URZ ;  /* 0x9e3779b9060d7890 */ /* 0x000fe4000fffe0ff */
[----:B------:R-:W-:Y:S02]  /*0240*/  UIADD3 UR14, UPT, UPT, UR7, -0x4498517b, URZ ;  /* 0xbb67ae85070e7890 */ /* 0x000fe4000fffe0ff */
[--C-:B------:R-:W-:Y:S01]  /*0250*/  SHF.R.U64 R136, R30, 0x2, R31.reuse ;  /* 0x000000021e887819 */ /* 0x100fe2000000121f */
[----:B------:R-:W-:Y:S01]  /*0260*/  UIADD3 UR15, UPT, UPT, UR6, 0x3c6ef372, URZ ;  /* 0x3c6ef372060f7890 */ /* 0x000fe2000fffe0ff */
[----:B------:R-:W-:Y:S01]  /*0270*/  SHF.R.U32.HI R135, RZ, 0x2, R31 ;  /* 0x00000002ff877819 */ /* 0x000fe2000001161f */
[----:B------:R-:W-:Y:S02]  /*0280*/  UIADD3 UR16, UPT, UPT, UR7, 0x76cf5d0a, URZ ;  /* 0x76cf5d0a07107890 */ /* 0x000fe4000fffe0ff */
[----:B------:R-:W-:-:S02]  /*0290*/  UIADD3 UR17, UPT, UPT, UR6, -0x255992d5, URZ ;  /* 0xdaa66d2b06117890 */ /* 0x000fc4000fffe0ff */
[----:B------:R-:W-:Y:S02]  /*02a0*/  UIADD3 UR18, UPT, UPT, UR7, 0x32370b8f, URZ ;  /* 0x32370b8f07127890 */ /* 0x000fe4000fffe0ff */
[----:B------:R-:W-:Y:S02]  /*02b0*/  UIADD3 UR19, UPT, UPT, UR6, 0x78dde6e4, URZ ;  /* 0x78dde6e406137890 */ /* 0x000fe4000fffe0ff */
[----:B------:R-:W-:Y:S02]  /*02c0*/  UIADD3 UR20, UPT, UPT, UR7, -0x126145ec, URZ ;  /* 0xed9eba1407147890 */ /* 0x000fe4000fffe0ff */
[----:B------:R-:W-:Y:S02]  /*02d0*/  UIADD3 UR21, UPT, UPT, UR6, 0x1715609d, URZ ;  /* 0x1715609d06157890 */ /* 0x000fe4000fffe0ff */
[----:B------:R-:W-:Y:S02]  /*02e0*/  UIADD3 UR22, UPT, UPT, UR7, -0x56f99767, URZ ;  /* 0xa906689907167890 */ /* 0x000fe4000fffe0ff */
[----:B------:R-:W-:-:S02]  /*02f0*/  UIADD3 UR23, UPT, UPT, UR6, -0x4ab325aa, URZ ;  /* 0xb54cda5606177890 */ /* 0x000fc4000fffe0ff */
[----:B------:R-:W-:Y:S02]  /*0300*/  UIADD3 UR24, UPT, UPT, UR7, 0x646e171e, URZ ;  /* 0x646e171e07187890 */ /* 0x000fe4000fffe0ff */
[----:B------:R-:W-:Y:S02]  /*0310*/  UIADD3 UR25, UPT, UPT, UR6, 0x5384540f, URZ ;  /* 0x5384540f06197890 */ /* 0x000fe4000fffe0ff */
[----:B------:R-:W-:Y:S02]  /*0320*/  UIADD3 UR26, UPT, UPT, UR7, 0x1fd5c5a3, URZ ;  /* 0x1fd5c5a3071a7890 */ /* 0x000fe4000fffe0ff */
[----:B------:R-:W-:Y:S02]  /*0330*/  UIADD3 UR27, UPT, UPT, UR6, -0xe443238, URZ ;  /* 0xf1bbcdc8061b7890 */ /* 0x000fe4000fffe0ff */
[----:B------:R-:W-:Y:S02]  /*0340*/  UIADD3 UR28, UPT, UPT, UR7, -0x24c28bd8, URZ ;  /* 0xdb3d7428071c7890 */ /* 0x000fe4000fffe0ff */
[----:B------:R-:W-:-:S02]  /*0350*/  UIADD3 UR29, UPT, UPT, UR6, -0x700cb87f, URZ ;  /* 0x8ff34781061d7890 */ /* 0x000fc4000fffe0ff */
[----:B------:R-:W-:Y:S01]  /*0360*/  UIADD3 UR30, UPT, UPT, UR7, -0x695add53, URZ ;  /* 0x96a522ad071e7890 */ /* 0x000fe2000fffe0ff */
[----:B------:R-:W-:Y:S11]  /*0370*/  BRA.U !UP0, `(.L_x_472) ;  /* 0x0000000508087547 */ /* 0x000ff6000b800000 */
[C---:B------:R-:W-:Y:S02]  /*0380*/  ISETP.GE.U32.AND P2, PT, R138.reuse, 0x40, PT ;  /* 0x000000408a00780c */ /* 0x040fe40003f46070 */
[C---:B------:R-:W-:Y:S02]  /*0390*/  ISETP.GE.U32.AND P3, PT, R138.reuse, 0x60, PT ;  /* 0x000000608a00780c */ /* 0x040fe40003f66070 */
[C---:B------:R-:W-:Y:S02]  /*03a0*/  ISETP.GE.U32.AND P4, PT, R138.reuse, 0x80, PT ;  /* 0x000000808a00780c */ /* 0x040fe40003f86070 */
[C---:B------:R-:W-:Y:S02]  /*03b0*/  ISETP.GE.U32.AND P5, PT, R138.reuse, 0xa0, PT ;  /* 0x000000a08a00780c */ /* 0x040fe40003fa6070 */
[C---:B------:R-:W-:Y:S02]  /*03c0*/  ISETP.GE.U32.AND P1, PT, R138.reuse, 0x20, PT ;  /* 0x000000208a00780c */ /* 0x040fe40003f26070 */
[----:B------:R-:W-:-:S02]  /*03d0*/  ISETP.GE.U32.AND P6, PT, R138, 0xc0, PT ;  /* 0x000000c08a00780c */ /* 0x000fc40003fc6070 */
[----:B------:R-:W-:Y:S01]  /*03e0*/  ISETP.GE.U32.AND P0, PT, R138, 0xe0, PT ;  /* 0x000000e08a00780c */ /* 0x000fe20003f06070 */
[----:B------:R-:W0:Y:S01]  /*03f0*/  @P2 LDC.64 R6, c[0x0][0x3d0] ;  /* 0x0000f400ff062b82 */ /* 0x000e220000000a00 */
[----:B------:R-:W-:-:S07]  /*0400*/  MOV R31, R140 ;  /* 0x0000008c001f7202 */ /* 0x000fce0000000f00 */
[----:B------:R-:W1:Y:S01]  /*0410*/  @P2 LDC.64 R8, c[0x0][0x438] ;  /* 0x00010e00ff082b82 */ /* 0x000e620000000a00 */
[----:B------:R-:W-:-:S07]  /*0420*/  @P1 LOP3.LUT R31, R140, 0x20, RZ, 0xfc, !PT ;  /* 0x000000208c1f1812 */ /* 0x000fce00078efcff */
[----:B------:R-:W2:Y:S08]  /*0430*/  @P3 LDC.64 R10, c[0x0][0x3d0] ;  /* 0x0000f400ff0a3b82 */ /* 0x000eb00000000a00 */
[----:B------:R-:W3:Y:S01]  /*0440*/  @P3 LDC.64 R12, c[0x0][0x438] ;  /* 0x00010e00ff0c3b82 */ /* 0x000ee20000000a00 */
[----:B0-----:R-:W-:-:S05]  /*0450*/  @P2 IMAD.WIDE.U32 R6, R31, 0x10, R6 ;  /* 0x000000101f062825 */ /* 0x001fca00078e0006 */
        /* <DEDUP_REMOVED lines=9> */
[----:B---3--:R-:W-:-:S04]  /*04f0*/  @P3 IMAD.WIDE.U32 R12, R31, 0x10, R12 ;  /* 0x000000101f0c3825 */ /* 0x008fc800078e000c */
[----:B------:R-:W-:Y:S01]  /*0500*/  @P3 VIADD R31, R31, 0x20 ;  /* 0x000000201f1f3836 */ /* 0x000fe20000000000 */
        /* <DEDUP_REMOVED lines=8> */
[----:B------:R-:W1:Y:S08]  /*0590*/  @P6 LDC.64 R24, c[0x0][0x438] ;  /* 0x00010e00ff186b82 */ /* 0x000e700000000a00 */
[----:B------:R-:W0:Y:S08]  /*05a0*/  @P0 LDC.64 R26, c[0x0][0x3d0] ;  /* 0x0000f400ff1a0b82 */ /* 0x000e300000000a00 */
[----:B------:R-:W0:Y:S01]  /*05b0*/  @P0 LDC.64 R28, c[0x0][0x438] ;  /* 0x00010e00ff1c0b82 */ /* 0x000e220000000a00 */
[----:B--2---:R-:W-:-:S04]  /*05c0*/  @P5 IMAD.WIDE.U32 R18, R31, 0x10, R18 ;  /* 0x000000101f125825 */ /* 0x004fc800078e0012 */
[C---:B---3--:R-:W-:Y:S01]  /*05d0*/  @P5 IMAD.WIDE.U32 R20, R31.reuse, 0x10, R20 ;  /* 0x000000101f145825 */ /* 0x048fe200078e0014 */
[----:B------:R2:W5:Y:S02]  /*05e0*/  @P5 LDG.E.128 R76, desc[UR8][R18.64] ;  /* 0x00000008124c5981 */ /* 0x000564000c1e1d00 */
[----:B------:R-:W3:Y:S01]  /*05f0*/  @P1 LDC.64 R2, c[0x0][0x3d0] ;  /* 0x0000f400ff021b82 */ /* 0x000ee20000000a00 */
[----:B------:R-:W-:Y:S01]  /*0600*/  @P5 VIADD R31, R31, 0x20 ;  /* 0x000000201f1f5836 */ /* 0x000fe20000000000 */
[----:B------:R2:W5:Y:S03]  /*0610*/  @P5 LD.E.128 R72, desc[UR8][R20.64] ;  /* 0x0000000814485980 */ /* 0x000566000c101d00 */
[----:B----4-:R-:W-:-:S03]  /*0620*/  @P6 IMAD.WIDE.U32 R22, R31, 0x10, R22 ;  /* 0x000000101f166825 */ /* 0x010fc600078e0016 */
[----:B------:R-:W4:Y:S01]  /*0630*/  @P1 LDC.64 R4, c[0x0][0x438] ;  /* 0x00010e00ff041b82 */ /* 0x000f220000000a00 */
[C---:B-1----:R-:W-:Y:S01]  /*0640*/  @P6 IMAD.WIDE.U32 R24, R31.reuse, 0x10, R24 ;  /* 0x000000101f186825 */ /* 0x042fe200078e0018 */
[----:B------:R2:W5:Y:S03]  /*0650*/  @P6 LDG.E.128 R68, desc[UR8][R22.64] ;  /* 0x0000000816446981 */ /* 0x000566000c1e1d00 */
[----:B------:R-:W-:Y:S01]  /*0660*/  @P6 VIADD R31, R31, 0x20 ;  /* 0x000000201f1f6836 */ /* 0x000fe20000000000 */
[----:B------:R2:W5:Y:S03]  /*0670*/  @P6 LD.E.128 R64, desc[UR8][R24.64] ;  /* 0x0000000818406980 */ /* 0x000566000c101d00 */
[----:B0-----:R-:W-:-:S04]  /*0680*/  @P0 IMAD.WIDE.U32 R26, R31, 0x10, R26 ;  /* 0x000000101f1a0825 */ /* 0x001fc800078e001a */
[----:B------:R-:W-:Y:S01]  /*0690*/  @P0 IMAD.WIDE.U32 R28, R31, 0x10, R28 ;  /* 0x000000101f1c0825 */ /* 0x000fe200078e001c */
[----:B------:R2:W5:Y:S03]  /*06a0*/  @P0 LDG.E.128 R60, desc[UR8][R26.64] ;  /* 0x000000081a3c0981 */ /* 0x000566000c1e1d00 */
[C---:B---3--:R-:W-:Y:S01]  /*06b0*/  @P1 IMAD.WIDE.U32 R2, R140.reuse, 0x10, R2 ;  /* 0x000000108c021825 */ /* 0x048fe200078e0002 */
[----:B------:R2:W5:Y:S04]  /*06c0*/  @P0 LD.E.128 R56, desc[UR8][R28.64] ;  /* 0x000000081c380980 */ /* 0x000568000c101d00 */
[----:B------:R2:W5:Y:S01]  /*06d0*/  @P1 LDG.E.128 R108, desc[UR8][R2.64] ;  /* 0x00000008026c1981 */ /* 0x000562000c1e1d00 */
[----:B----4-:R-:W-:-:S05]  /*06e0*/  @P1 IMAD.WIDE.U32 R4, R140, 0x10, R4 ;  /* 0x000000108c041825 */ /* 0x010fca00078e0004 */
[----:B------:R2:W5:Y:S01]  /*06f0*/  @P1 LD.E.128 R104, desc[UR8][R4.64] ;  /* 0x0000000804681980 */ /* 0x000562000c101d00 */
[----:B------:R-:W-:Y:S02]  /*0700*/  ISETP.GE.U32.AND P1, PT, R138, 0x100, PT ;  /* 0x000001008a00780c */ /* 0x000fe40003f26070 */
[----:B------:R-:W-:-:S11]  /*0710*/  @P0 IADD3 R31, PT, PT, R31, 0x20, RZ ;  /* 0x000000201f1f0810 */ /* 0x000fd60007ffe0ff */
[----:B--2---:R-:W-:Y:S05]  /*0720*/  @!P1 BRA `(.L_x_473) ;  /* 0x0000000400549947 */ /* 0x004fea0003800000 */
[----:B------:R-:W0:Y:S08]  /*0730*/  LDC.64 R52, c[0x0][0x3d0] ;  /* 0x0000f400ff347b82 */ /* 0x000e300000000a00 */
[----:B------:R-:W1:Y:S01]  /*0740*/  LDC.64 R48, c[0x0][0x438] ;  /* 0x00010e00ff307b82 */ /* 0x000e620000000a00 */
[----:B0-----:R-:W-:-:S06]  /*0750*/  IMAD.WIDE.U32 R52, R31, 0x10, R52 ;  /* 0x000000101f347825 */ /* 0x001fcc00078e0034 */
[----:B------:R-:W5:Y:S01]  /*0760*/  LDG.E.128 R52, desc[UR8][R52.64] ;  /* 0x0000000834347981 */ /* 0x000f62000c1e1d00 */
[----:B-1----:R-:W-:-:S06]  /*0770*/  IMAD.WIDE.U32 R48, R31, 0x10, R48 ;  /* 0x000000101f307825 */ /* 0x002fcc00078e0030 */
[----:B------:R-:W5:Y:S01]  /*0780*/  LD.E.128 R48, desc[UR8][R48.64] ;  /* 0x0000000830307980 */ /* 0x000f62000c101d00 */
[----:B------:R-:W-:Y:S05]  /*0790*/  BRA `(.L_x_473) ;  /* 0x0000000400387947 */ /* 0x000fea0003800000 */
.L_x_472:
[C---:B------:R-:W-:Y:S01]  /*07a0*/  ISETP.GE.U32.AND P5, PT, R138.reuse, 0x40, PT ;  /* 0x000000408a00780c */ /* 0x040fe20003fa6070 */
[----:B------:R-:W-:Y:S01]  /*07b0*/  IMAD.MOV.U32 R17, RZ, RZ, R140 ;  /* 0x000000ffff117224 */ /* 0x000fe200078e008c */
[C---:B------:R-:W-:Y:S02]  /*07c0*/  ISETP.GE.U32.AND P4, PT, R138.reuse, 0x60, PT ;  /* 0x000000608a00780c */ /* 0x040fe40003f86070 */
[C---:B------:R-:W-:Y:S02]  /*07d0*/  ISETP.GE.U32.AND P3, PT, R138.reuse, 0x80, PT ;  /* 0x000000808a00780c */ /* 0x040fe40003f66070 */
[C---:B------:R-:W-:Y:S02]  /*07e0*/  ISETP.GE.U32.AND P2, PT, R138.reuse, 0xa0, PT ;  /* 0x000000a08a00780c */ /* 0x040fe40003f46070 */
[C---:B------:R-:W-:Y:S02]  /*07f0*/  ISETP.GE.U32.AND P6, PT, R138.reuse, 0x20, PT ;  /* 0x000000208a00780c */ /* 0x040fe40003fc6070 */
[----:B------:R-:W-:-:S02]  /*0800*/  ISETP.GE.U32.AND P1, PT, R138, 0xc0, PT ;  /* 0x000000c08a00780c */ /* 0x000fc40003f26070 */
[----:B------:R-:W-:Y:S01]  /*0810*/  ISETP.GE.U32.AND P0, PT, R138, 0xe0, PT ;  /* 0x000000e08a00780c */ /* 0x000fe20003f06070 */
[----:B------:R-:W0:Y:S08]  /*0820*/  @P5 LDC.64 R2, c[0x0][0x3d0] ;  /* 0x0000f400ff025b82 */ /* 0x000e300000000a00 */
[----:B------:R-:W1:Y:S01]  /*0830*/  @P4 LDC.64 R6, c[0x0][0x3d0] ;  /* 0x0000f400ff064b82 */ /* 0x000e620000000a00 */
[----:B------:R-:W-:-:S07]  /*0840*/  @P6 LOP3.LUT R17, R140, 0x20, RZ, 0xfc, !PT ;  /* 0x000000208c116812 */ /* 0x000fce00078efcff */
[----:B------:R-:W2:Y:S08]  /*0850*/  @P3 LDC.64 R8, c[0x0][0x3d0] ;  /* 0x0000f400ff083b82 */ /* 0x000eb00000000a00 */
[----:B------:R-:W3:Y:S01]  /*0860*/  @P2 LDC.64 R10, c[0x0][0x3d0] ;  /* 0x0000f400ff0a2b82 */ /* 0x000ee20000000a00 */
[----:B0-----:R-:W-:-:S04]  /*0870*/  @P5 IMAD.WIDE.U32 R2, R17, 0x10, R2 ;  /* 0x0000001011025825 */ /* 0x001fc800078e0002 */
[----:B------:R-:W-:Y:S01]  /*0880*/  @P5 VIADD R17, R17, 0x20 ;  /* 0x0000002011115836 */ /* 0x000fe20000000000 */
        /* <DEDUP_REMOVED lines=10> */
[----:B---3--:R-:W-:-:S04]  /*0930*/  @P2 IMAD.WIDE.U32 R10, R17, 0x10, R10 ;  /* 0x00000010110a2825 */ /* 0x008fc800078e000a */
[----:B------:R-:W-:Y:S01]  /*0940*/  @P2 VIADD R17, R17, 0x20 ;  /* 0x0000002011112836 */ /* 0x000fe20000000000 */
[----:B------:R0:W5:Y:S03]  /*0950*/  @P2 LDG.E.128 R76, desc[UR8][R10.64] ;  /* 0x000000080a4c2981 */ /* 0x000166000c1e1d00 */
[C---:B----4-:R-:W-:Y:S01]  /*0960*/  @P1 IMAD.WIDE.U32 R12, R17.reuse, 0x10, R12 ;  /* 0x00000010110c1825 */ /* 0x050fe200078e000c */
[----:B------:R-:W-:-:S04]  /*0970*/  @P1 IADD3 R17, PT, PT, R17, 0x20, RZ ;  /* 0x0000002011111810 */ /* 0x000fc80007ffe0ff */
[----:B------:R0:W5:Y:S01]  /*0980*/  @P1 LDG.E.128 R68, desc[UR8][R12.64] ;  /* 0x000000080c441981 */ /* 0x000162000c1e1d00 */
[----:B-1----:R-:W-:-:S05]  /*0990*/  @P0 IMAD.WIDE.U32 R14, R17, 0x10, R14 ;  /* 0x00000010110e0825 */ /* 0x002fca00078e000e */
[----:B------:R0:W5:Y:S01]  /*09a0*/  @P0 LDG.E.128 R60, desc[UR8][R14.64] ;  /* 0x000000080e3c0981 */ /* 0x000162000c1e1d00 */
[----:B--2---:R-:W-:-:S04]  /*09b0*/  @P6 IMAD.WIDE.U32 R4, R140, 0x10, R4 ;  /* 0x000000108c046825 */ /* 0x004fc800078e0004 */
[----:B------:R-:W-:Y:S01]  /*09c0*/  @P6 IMAD.MOV.U32 R107, RZ, RZ, RZ ;  /* 0x000000ffff6b6224 */ /* 0x000fe200078e00ff */
[----:B------:R0:W5:Y:S01]  /*09d0*/  @P6 LDG.E.128 R108, desc[UR8][R4.64] ;  /* 0x00000008046c6981 */ /* 0x000162000c1e1d00 */
[----:B------:R-:W-:Y:S01]  /*09e0*/  ISETP.GE.U32.AND P6, PT, R138, 0x100, PT ;  /* 0x000001008a00780c */ /* 0x000fe20003fc6070 */
[----:B------:R-:W-:Y:S02]  /*09f0*/  HFMA2 R66, -RZ, RZ, 0, 0 ;  /* 0x00000000ff427431 */ /* 0x000fe400000001ff */
[----:B------:R-:W-:Y:S01]  /*0a00*/  IMAD.MOV.U32 R58, RZ, RZ, RZ ;  /* 0x000000ffff3a7224 */ /* 0x000fe200078e00ff */
[----:B------:R-:W-:Y:S02]  /*0a10*/  CS2R R56, SRZ ;  /* 0x0000000000387805 */ /* 0x000fe4000001ff00 */
[----:B------:R-:W-:Y:S01]  /*0a20*/  CS2R R64, SRZ ;  /* 0x0000000000407805 */ /* 0x000fe2000001ff00 */
[----:B------:R-:W-:Y:S01]  /*0a30*/  IMAD.MOV.U32 R74, RZ, RZ, RZ ;  /* 0x000000ffff4a7224 */ /* 0x000fe200078e00ff */
[----:B------:R-:W-:Y:S01]  /*0a40*/  CS2R R72, SRZ ;  /* 0x0000000000487805 */ /* 0x000fe2000001ff00 */
[----:B------:R-:W-:Y:S01]  /*0a50*/  IMAD.MOV.U32 R82, RZ, RZ, RZ ;  /* 0x000000ffff527224 */ /* 0x000fe200078e00ff */
[----:B------:R-:W-:-:S02]  /*0a60*/  CS2R R80, SRZ ;  /* 0x0000000000507805 */ /* 0x000fc4000001ff00 */
[----:B------:R-:W-:Y:S02]  /*0a70*/  MOV R90, RZ ;  /* 0x000000ff005a7202 */ /* 0x000fe40000000f00 */
[----:B------:R-:W-:Y:S01]  /*0a80*/  CS2R R88, SRZ ;  /* 0x0000000000587805 */ /* 0x000fe2000001ff00 */
[----:B------:R-:W-:Y:S01]  /*0a90*/  IMAD.MOV.U32 R98, RZ, RZ, RZ ;  /* 0x000000ffff627224 */ /* 0x000fe200078e00ff */
[----:B------:R-:W-:Y:S01]  /*0aa0*/  CS2R R96, SRZ ;  /* 0x0000000000607805 */ /* 0x000fe2000001ff00 */
[----:B------:R-:W-:Y:S01]  /*0ab0*/  IMAD.MOV.U32 R106, RZ, RZ, RZ ;  /* 0x000000ffff6a7224 */ /* 0x000fe200078e00ff */
[----:B------:R-:W-:Y:S02]  /*0ac0*/  CS2R R104, SRZ ;  /* 0x0000000000687805 */ /* 0x000fe4000001ff00 */
[----:B------:R-:W-:Y:S01]  /*0ad0*/  @P5 MOV R99, RZ ;  /* 0x000000ff00635202 */ /* 0x000fe20000000f00 */
[----:B------:R-:W-:Y:S01]  /*0ae0*/  @P4 IMAD.MOV.U32 R91, RZ, RZ, RZ ;  /* 0x000000ffff5b4224 */ /* 0x000fe200078e00ff */
[----:B------:R-:W-:Y:S01]  /*0af0*/  @P2 MOV R75, RZ ;  /* 0x000000ff004b2202 */ /* 0x000fe20000000f00 */
[----:B------:R-:W-:Y:S01]  /*0b00*/  @P3 IMAD.MOV.U32 R83, RZ, RZ, RZ ;  /* 0x000000ffff533224 */ /* 0x000fe200078e00ff */
[----:B------:R-:W-:Y:S01]  /*0b10*/  @P0 IADD3 R17, PT, PT, R17, 0x20, RZ ;  /* 0x0000002011110810 */ /* 0x000fe20007ffe0ff */
[----:B------:R-:W-:-:S02]  /*0b20*/  @P1 IMAD.MOV.U32 R67, RZ, RZ, RZ ;  /* 0x000000ffff431224 */ /* 0x000fc400078e00ff */
[----:B------:R-:W-:Y:S01]  /*0b30*/  @P0 IMAD.MOV.U32 R59, RZ, RZ, RZ ;  /* 0x000000ffff3b0224 */ /* 0x000fe200078e00ff */
[----:B0-----:R-:W-:Y:S06]  /*0b40*/  @!P6 BRA `(.L_x_473) ;  /* 0x00000000004ce947 */ /* 0x001fec0003800000 */
[----:B------:R-:W0:Y:S02]  /*0b50*/  LDC.64 R52, c[0x0][0x3d0] ;  /* 0x0000f400ff347b82 */ /* 0x000e240000000a00 */
[----:B0-----:R-:W-:-:S06]  /*0b60*/  IMAD.WIDE.U32 R52, R17, 0x10, R52 ;  /* 0x0000001011347825 */ /* 0x001fcc00078e0034 */
[----:B------:R-:W5:Y:S01]  /*0b70*/  LDG.E.128 R52, desc[UR8][R52.64] ;  /* 0x0000000834347981 */ /* 0x000f62000c1e1d00 */
[----:B------:R-:W-:Y:S02]  /*0b80*/  CS2R R50, SRZ ;  /* 0x0000000000327805 */ /* 0x000fe4000001ff00 */
[----:B------:R-:W-:Y:S01]  /*0b90*/  CS2R R48, SRZ ;  /* 0x0000000000307805 */ /* 0x000fe2000001ff00 */
[----:B------:R-:W-:Y:S01]  /*0ba0*/  IMAD.MOV.U32 R58, RZ, RZ, RZ ;  /* 0x000000ffff3a7224 */ /* 0x000fe200078e00ff */
[----:B------:R-:W-:Y:S01]  /*0bb0*/  CS2R R56, SRZ ;  /* 0x0000000000387805 */ /* 0x000fe2000001ff00 */
[----:B------:R-:W-:Y:S01]  /*0bc0*/  IMAD.MOV.U32 R66, RZ, RZ, RZ ;  /* 0x000000ffff427224 */ /* 0x000fe200078e00ff */
[----:B------:R-:W-:Y:S02]  /*0bd0*/  CS2R R64, SRZ ;  /* 0x0000000000407805 */ /* 0x000fe4000001ff00 */
[----:B------:R-:W-:Y:S02]  /*0be0*/  MOV R74, RZ ;  /* 0x000000ff004a7202 */ /* 0x000fe40000000f00 */
        /* <DEDUP_REMOVED lines=8> */
[----:B------:R-:W-:-:S07]  /*0c70*/  CS2R R104, SRZ ;  /* 0x0000000000687805 */ /* 0x000fce000001ff00 */
.L_x_473:
[----:B------:R-:W-:Y:S05]  /*0c80*/  BSYNC.RECONVERGENT B0 ;  /* 0x0000000000007941 */ /* 0x000fea0003800200 */
.L_x_471:
[----:B------:R-:W0:Y:S02]  /*0c90*/  LDCU UR4, c[0x0][0x384] ;  /* 0x00007080ff0477ac */ /* 0x000e240008000800 */
[----:B0-----:R-:W-:-:S13]  /*0ca0*/  ISETP.GE.AND P0, PT, R139, UR4, PT ;  /* 0x000000048b007c0c */ /* 0x001fda000bf06270 */
[----:B------:R-:W-:Y:S05]  /*0cb0*/  @P0 EXIT ;  /* 0x000000000000094d */ /* 0x000fea0003800000 */
[----:B------:R-:W-:Y:S01]  /*0cc0*/  IMAD.HI.U32 R0, R137, -0x326172a9, RZ ;  /* 0xcd9e8d5789007827 */ /* 0x000fe200078e00ff */
[----:B------:R-:W0:Y:S01]  /*0cd0*/  LDCU.64 UR4, c[0x0][0x3e0] ;  /* 0x00007c00ff0477ac */ /* 0x000e220008000a00 */
[----:B------:R-:W-:Y:S01]  /*0ce0*/  BSSY B0, `(.L_x_474) ;  /* 0x0002d89000007945 */ /* 0x000fe20003800000 */
[----:B-----5:R-:W-:Y:S01]  /*0cf0*/  PRMT R134, R52, 0x7632, R134 ;  /* 0x0000763234867816 */ /* 0x020fe20000000086 */
[C---:B------:R-:W-:Y:S01]  /*0d00*/  IMAD.HI.U32 R2, R136.reuse, -0x2daee0ad, RZ ;  /* 0xd2511f5388027827 */ /* 0x040fe200078e00ff */
[----:B------:R-:W-:Y:S01]  /*0d10*/  LOP3.LUT R0, R135, UR6, R0, 0x96, !PT ;  /* 0x0000000687007c12 */ /* 0x000fe2000f8e9600 */
[----:B------:R-:W1:Y:S01]  /*0d20*/  LDCU UR31, c[0x0][0x388] ;  /* 0x00007100ff1f77ac */ /* 0x000e620008000800 */
[----:B------:R-:W-:Y:S01]  /*0d30*/  PRMT R133, R59, 0x7632, R133 ;  /* 0x000076323b857816 */ /* 0x000fe20000000085 */
[----:B------:R-:W-:Y:S01]  /*0d40*/  IMAD R6, R136, -0x2daee0ad, RZ ;  /* 0xd2511f5388067824 */ /* 0x000fe200078e02ff */
[----:B------:R-:W-:Y:S01]  /*0d50*/  LOP3.LUT R2, R2, UR7, RZ, 0x3c, !PT ;  /* 0x0000000702027c12 */ /* 0x000fe2000f8e3cff */
[----:B------:R-:W-:Y:S01]  /*0d60*/  IMAD.HI.U32 R5, R0, -0x2daee0ad, RZ ;  /* 0xd2511f5300057827 */ /* 0x000fe200078e00ff */
[----:B------:R-:W-:Y:S01]  /*0d70*/  PRMT R8, R61, 0x7632, R8 ;  /* 0x000076323d087816 */ /* 0x000fe20000000008 */
[----:B------:R-:W2:Y:S01]  /*0d80*/  LDCU UR12, c[0x0][0x448] ;  /* 0x00008900ff0c77ac */ /* 0x000ea20008000800 */
[----:B------:R-:W-:Y:S01]  /*0d90*/  PRMT R10, R60, 0x7632, R10 ;  /* 0x000076323c0a7816 */ /* 0x000fe2000000000a */
[----:B------:R-:W-:Y:S01]  /*0da0*/  IMAD R4, R137, -0x326172a9, RZ ;  /* 0xcd9e8d5789047824 */ /* 0x000fe200078e02ff */
[----:B------:R-:W-:Y:S01]  /*0db0*/  LOP3.LUT R5, R6, UR14, R5, 0x96, !PT ;  /* 0x0000000e06057c12 */ /* 0x000fe2000f8e9605 */
[----:B------:R-:W-:Y:S01]  /*0dc0*/  IMAD.HI.U32 R3, R2, -0x326172a9, RZ ;  /* 0xcd9e8d5702037827 */ /* 0x000fe200078e00ff */
[----:B------:R-:W-:Y:S01]  /*0dd0*/  PRMT R11, R67, 0x7632, R11 ;  /* 0x00007632430b7816 */ /* 0x000fe2000000000b */
[----:B------:R-:W3:Y:S01]  /*0de0*/  LDCU.64 UR10, c[0x0][0x3a0] ;  /* 0x00007400ff0a77ac */ /* 0x000ee20008000a00 */
[----:B------:R-:W-:Y:S01]  /*0df0*/  PRMT R12, R71, 0x7632, R12 ;  /* 0x00007632470c7816 */ /* 0x000fe2000000000c */
[----:B------:R-:W-:Y:S01]  /*0e00*/  IMAD R9, R0, -0x2daee0ad, RZ ;  /* 0xd2511f5300097824 */ /* 0x000fe200078e02ff */
[----:B------:R-:W-:Y:S01]  /*0e10*/  LOP3.LUT R3, R4, UR13, R3, 0x96, !PT ;  /* 0x0000000d04037c12 */ /* 0x000fe2000f8e9603 */
[----:B------:R-:W-:Y:S01]  /*0e20*/  IMAD R7, R2, -0x326172a9, RZ ;  /* 0xcd9e8d5702077824 */ /* 0x000fe200078e02ff */
[----:B0-----:R-:W-:Y:S01]  /*0e30*/  UISETP.NE.U32.AND UP0, UPT, UR4, URZ, UPT ;  /* 0x000000ff0400728c */ /* 0x001fe2000bf05070 */
[----:B------:R-:W-:Y:S01]  /*0e40*/  IMAD.HI.U32 R0, R5, -0x326172a9, RZ ;  /* 0xcd9e8d5705007827 */ /* 0x000fe200078e00ff */
[----:B------:R-:W0:Y:S01]  /*0e50*/  LDCU.U8 UR4, c[0x0][0x410] ;  /* 0x00008200ff0477ac */ /* 0x000e220008000000 */
[----:B------:R-:W-:-:S02]  /*0e60*/  PRMT R13, R66, 0x7632, R13 ;  /* 0x00007632420d7816 */ /* 0x000fc4000000000d */
[----:B------:R-:W-:Y:S01]  /*0e70*/  IMAD.HI.U32 R2, R3, -0x2daee0ad, RZ ;  /* 0xd2511f5303027827 */ /* 0x000fe200078e00ff */
[----:B------:R-:W-:Y:S01]  /*0e80*/  LOP3.LUT R0, R7, UR15, R0, 0x96, !PT ;  /* 0x0000000f07007c12 */ /* 0x000fe2000f8e9600 */
[----:B------:R-:W-:Y:S01]  /*0e90*/  UISETP.NE.AND.EX UP0, UPT, UR5, URZ, UPT, UP0 ;  /* 0x000000ff0500728c */ /* 0x000fe2000bf05300 */
[----:B------:R-:W-:Y:S01]  /*0ea0*/  PRMT R14, R70, 0x7632, R14 ;  /* 0x00007632460e7816 */ /* 0x000fe2000000000e */
[----:B------:R-:W-:Y:S01]  /*0eb0*/  IMAD R4, R5, -0x326172a9, RZ ;  /* 0xcd9e8d5705047824 */ /* 0x000fe200078e02ff */
[----:B------:R-:W-:Y:S01]  /*0ec0*/  LOP3.LUT R2, R9, UR16, R2, 0x96, !PT ;  /* 0x0000001009027c12 */ /* 0x000fe2000f8e9602 */
[----:B------:R-:W-:Y:S01]  /*0ed0*/  IMAD R6, R3, -0x2daee0ad, RZ ;  /* 0xd2511f5303067824 */ /* 0x000fe200078e02ff */
[----:B------:R-:W-:Y:S01]  /*0ee0*/  PRMT R15, R65, 0x7632, R15 ;  /* 0x00007632410f7816 */ /* 0x000fe2000000000f */
[----:B------:R-:W-:Y:S01]  /*0ef0*/  IMAD.HI.U32 R5, R0, -0x2daee0ad, RZ ;  /* 0xd2511f5300057827 */ /* 0x000fe200078e00ff */
[----:B------:R-:W-:Y:S02]  /*0f00*/  PRMT R16, R69, 0x7632, R16 ;  /* 0x0000763245107816 */ /* 0x000fe40000000010 */
[----:B------:R-:W-:Y:S01]  /*0f10*/  PRMT R17, R64, 0x7632, R17 ;  /* 0x0000763240117816 */ /* 0x000fe20000000011 */
[----:B------:R-:W-:Y:S01]  /*0f20*/  IMAD.HI.U32 R3, R2, -0x326172a9, RZ ;  /* 0xcd9e8d5702037827 */ /* 0x000fe200078e00ff */
[----:B------:R-:W-:-:S02]  /*0f30*/  LOP3.LUT R5, R6, UR18, R5, 0x96, !PT ;  /* 0x0000001206057c12 */ /* 0x000fc4000f8e9605 */
[----:B------:R-:W-:Y:S01]  /*0f40*/  PRMT R18, R68, 0x7632, R18 ;  /* 0x0000763244127816 */ /* 0x000fe20000000012 */
[----:B------:R-:W-:Y:S01]  /*0f50*/  IMAD R9, R0, -0x2daee0ad, RZ ;  /* 0xd2511f5300097824 */ /* 0x000fe200078e02ff */
[----:B------:R-:W-:Y:S01]  /*0f60*/  LOP3.LUT R3, R4, UR17, R3, 0x96, !PT ;  /* 0x0000001104037c12 */ /* 0x000fe2000f8e9603 */
[----:B------:R-:W-:Y:S01]  /*0f70*/  IMAD R7, R2, -0x326172a9, RZ ;  /* 0xcd9e8d5702077824 */ /* 0x000fe200078e02ff */
[----:B------:R-:W-:Y:S01]  /*0f80*/  PRMT R19, R75, 0x7632, R19 ;  /* 0x000076324b137816 */ /* 0x000fe20000000013 */
[----:B------:R-:W-:Y:S01]  /*0f90*/  IMAD.HI.U32 R0, R5, -0x326172a9, RZ ;  /* 0xcd9e8d5705007827 */ /* 0x000fe200078e00ff */
[----:B------:R-:W-:Y:S01]  /*0fa0*/  PRMT R20, R79, 0x7632, R20 ;  /* 0x000076324f147816 */ /* 0x000fe20000000014 */
[----:B0-----:R-:W-:Y:S01]  /*0fb0*/  UISETP.NE.AND UP2, UPT, UR4, URZ, UPT ;  /* 0x000000ff0400728c */ /* 0x001fe2000bf45270 */
        /* <DEDUP_REMOVED lines=46> */
[----:B------:R-:W-:Y:S01]  /*12a0*/  IMAD.HI.U32 R3, R207, -0x2daee0ad, RZ ;  /* 0xd2511f53cf037827 */ /* 0x000fe200078e00ff */
[----:B------:R-:W-:Y:S02]  /*12b0*/  PRMT R9, R56, 0x7632, R9 ;  /* 0x0000763238097816 */ /* 0x000fe40000000009 */
[----:B------:R-:W-:Y:S01]  /*12c0*/  PRMT R37, R90, 0x7632, R37 ;  /* 0x000076325a257816 */ /* 0x000fe20000000025 */
[----:B------:R-:W-:Y:S01]  /*12d0*/  IMAD R5, R5, -0x326172a9, RZ ;  /* 0xcd9e8d5705057824 */ /* 0x000fe200078e02ff */
[----:B------:R-:W-:Y:S01]  /*12e0*/  LOP3.LUT R3, R0, UR30, R3, 0x96, !PT ;  /* 0x0000001e00037c12 */ /* 0x000fe2000f8e9603 */
[----:B------:R-:W-:Y:S01]  /*12f0*/  IMAD.HI.U32 R2, R132, -0x326172a9, RZ ;  /* 0xcd9e8d5784027827 */ /* 0x000fe200078e00ff */
[----:B------:R-:W-:-:S02]  /*1300*/  LOP3.LUT R0, R30, 0x3, RZ, 0xc0, !PT ;  /* 0x000000031e007812 */ /* 0x000fc400078ec0ff */
[----:B------:R-:W-:Y:S01]  /*1310*/  PRMT R30, R86, 0x7632, R30 ;  /* 0x00007632561e7816 */ /* 0x000fe2000000001e */
[----:B------:R-:W-:Y:S01]  /*1320*/  IMAD.MOV.U32 R131, RZ, RZ, RZ ;  /* 0x000000ffff837224 */ /* 0x000fe200078e00ff */
[----:B------:R-:W-:Y:S01]  /*1330*/  LOP3.LUT R2, R5, UR29, R2, 0x96, !PT ;  /* 0x0000001d05027c12 */ /* 0x000fe2000f8e9602 */
[----:B------:R-:W-:Y:S01]  /*1340*/  IMAD R207, R207, -0x2daee0ad, RZ ;  /* 0xd2511f53cfcf7824 */ /* 0x000fe200078e02ff */
[----:B------:R-:W-:Y:S01]  /*1350*/  PRMT R5, R58, 0x7632, R5 ;  /* 0x000076323a057816 */ /* 0x000fe20000000005 */
[----:B------:R-:W-:Y:S01]  /*1360*/  IMAD R132, R132, -0x326172a9, RZ ;  /* 0xcd9e8d5784847824 */ /* 0x000fe200078e02ff */
        /* <DEDUP_REMOVED lines=20> */
[----:B-123--:R-:W-:-:S07]  /*14b0*/  PRMT R130, R108, 0x7632, R130 ;  /* 0x000076326c827816 */ /* 0x00efce0000000082 */
.L_x_1163:
[----:B------:R-:W0:Y:S01]  /*14c0*/  @UP0 LDCU.64 UR4, c[0x0][0x3e0] ;  /* 0x00007c00ff0407ac */ /* 0x000e220008000a00 */
[----:B------:R-:W-:Y:S01]  /*14d0*/  PLOP3.LUT P0, PT, PT, PT, UP0, 0x80, 0x8 ;  /* 0x000000000008781c */ /* 0x000fe20003f0f008 */
[----:B------:R-:W-:Y:S01]  /*14e0*/  HFMA2 R112, -RZ, RZ, 0, 1.1920928955078125e-07 ;  /* 0x00000002ff707431 */ /* 0x000fe200000001ff */
[----:B------:R-:W-:-:S11]  /*14f0*/  PLOP3.LUT P1, PT, PT, PT, UP0, 0x80, 0x8 ;  /* 0x000000000008781c */ /* 0x000fd60003f2f008 */
[----:B0-----:R-:W-:-:S06]  /*1500*/  @P0 IMAD.WIDE R112, R139, R112, UR4 ;  /* 0x000000048b700e25 */ /* 0x001fcc000f8e0270 */
[----:B------:R-:W2:Y:S01]  /*1510*/  @P1 LDG.E.U16 R112, desc[UR8][R112.64] ;  /* 0x0000000870701981 */ /* 0x000ea2000c1e1500 */
[----:B------:R-:W-:Y:S01]  /*1520*/  IMAD R114, R139, UR31, RZ ;  /* 0x0000001f8b727c24 */ /* 0x000fe2000f8e02ff */
[----:B------:R-:W-:Y:S01]  /*1530*/  ISETP.GE.U32.AND P2, PT, R138, 0x20, PT ;  /* 0x000000208a00780c */ /* 0x000fe20003f46070 */
[----:B------:R-:W-:Y:S01]  /*1540*/  BSSY.RECONVERGENT B1, `(.L_x_475) ;  /* 0x0000554000017945 */ /* 0x000fe20003800200 */
[----:B------:R-:W-:Y:S01]  /*1550*/  PLOP3.LUT P0, PT, PT, PT, UP0, 0x80, 0x8 ;  /* 0x000000000008781c */ /* 0x000fe20003f0f008 */
[----:B------:R-:W-:Y:S01]  /*1560*/  IMAD.MOV.U32 R208, RZ, RZ, 0x3f800000 ;  /* 0x3f800000ffd07424 */ /* 0x000fe200078e00ff */
[----:B------:R-:W-:Y:S02]  /*1570*/  SHF.R.S32.HI R115, RZ, 0x1f, R114 ;  /* 0x0000001fff737819 */ /* 0x000fe40000011472 */
[----:B------:R-:W-:Y:S02]  /*1580*/  LOP3.LUT R141, R141, 0xffffffef, RZ, 0xc0, !PT ;  /* 0xffffffef8d8d7812 */ /* 0x000fe400078ec0ff */
[----:B------:R-:W-:-:S04]  /*1590*/  LEA.HI R115, R115, R114, RZ, 0x3 ;  /* 0x0000007273737211 */ /* 0x000fc800078f18ff */
[----:B------:R-:W-:Y:S02]  /*15a0*/  LEA.HI.SX32 R190, R115, R140, 0x1d ;  /* 0x0000008c73be7211 */ /* 0x000fe400078feaff */
[----:B------:R-:W-:Y:S02]  /*15b0*/  @P2 LOP3.LUT R141, R141, 0x10, RZ, 0xfc, !PT ;  /* 0x000000108d8d2812 */ /* 0x000fe400078efcff */
[----:B------:R-:W-:Y:S01]  /*15c0*/  MOV R209, R190 ;  /* 0x000000be00d17202 */ /* 0x000fe20000000f00 */
[----:B--2---:R-:W-:Y:S01]  /*15d0*/  @P0 IMAD.U32 R208, R112, 0x10000, RZ ;  /* 0x0001000070d00824 */ /* 0x004fe200078e00ff */
        /* <DEDUP_REMOVED lines=9> */
[----:B------:R-:W5:Y:S01]  /*1670*/  LDG.E.128 R116, desc[UR8][R116.64] ;  /* 0x0000000874747981 */ /* 0x000f62000c1e1d00 */
[----:B------:R-:W-:Y:S01]  /*1680*/  ISETP.NE.AND P0, PT, R0, 0x1, PT ;  /* 0x000000010000780c */ /* 0x000fe20003f05270 */
[----:B------:R-:W-:Y:S01]  /*1690*/  BSSY.RECONVERGENT B2, `(.L_x_478) ;  /* 0x000004b000027945 */ /* 0x000fe20003800200 */
[----:B------:R-:W-:Y:S01]  /*16a0*/  IMAD.MOV.U32 R143, RZ, RZ, 0x2 ;  /* 0x00000002ff8f7424 */ /* 0x000fe200078e00ff */
[----:B------:R-:W-:Y:S01]  /*16b0*/  MOV R210, R207 ;  /* 0x000000cf00d27202 */ /* 0x000fe20000000f00 */
[----:B------:R-:W-:-:S09]  /*16c0*/  IMAD.MOV.U32 R142, RZ, RZ, R132 ;  /* 0x000000ffff8e7224 */ /* 0x000fd200078e0084 */
[----:B------:R-:W-:Y:S05]  /*16d0*/  @!P0 BRA `(.L_x_479) ;  /* 0x0000000400188947 */ /* 0x000fea0003800000 */
[----:B------:R-:W-:-:S05]  /*16e0*/  IMAD.MOV.U32 R143, RZ, RZ, 0x2 ;  /* 0x00000002ff8f7424 */ /* 0x000fca00078e00ff */
[----:B------:R-:W-:-:S05]  /*16f0*/  VIADDMNMX.U32 R142, R0, 0xfffffffe, R143, PT ;  /* 0xfffffffe008e7846 */ /* 0x000fca000380008f */
[----:B------:R-:W-:-:S04]  /*1700*/  IMAD.SHL.U32 R158, R142, 0x4, RZ ;  /* 0x000000048e9e7824 */ /* 0x000fc800078e00ff */
[----:B------:R-:W0:Y:S02]  /*1710*/  LDC R142, c[0x2][R158] ;  /* 0x008000009e8e7b82 */ /* 0x000e240000000800 */
[----:B0-----:R-:W-:-:S04]  /*1720*/  SHF.R.S32.HI R143, RZ, 0x1f, R142 ;  /* 0x0000001fff8f7819 */ /* 0x001fc8000001148e */
.L_x_71260:
[----:B------:R-:W-:Y:S05]  /*1730*/  BRX R142 -0x1740                                       (*"BRANCH_TARGETS .L_x_71261,.L_x_71262,.L_x_71263"*) ;  /* 0xffffffe88e307949 */ /* 0x000fea000383ffff */
.L_x_71263:
[----:B------:R-:W-:Y:S01]  /*1740*/  IADD3 R143, PT, PT, R0, 0x1, RZ ;  /* 0x00000001008f7810 */ /* 0x000fe20007ffe0ff */
[----:B------:R-:W-:Y:S02]  /*1750*/  IMAD.MOV.U32 R210, RZ, RZ, R207 ;  /* 0x000000ffffd27224 */ /* 0x000fe400078e00cf */
[----:B------:R-:W-:Y:S01]  /*1760*/  IMAD.MOV.U32 R142, RZ, RZ, R2 ;  /* 0x000000ffff8e7224 */ /* 0x000fe200078e0002 */
[----:B------:R-:W-:Y:S06]  /*1770*/  BRA `(.L_x_479) ;  /* 0x0000000000f07947 */ /* 0x000fec0003800000 */
.L_x_71261:
[----:B------:R-:W-:Y:S01]  /*1780*/  MOV R210, R207 ;  /* 0x000000cf00d27202 */ /* 0x000fe20000000f00 */
[----:B------:R-:W-:Y:S02]  /*1790*/  IMAD.MOV.U32 R143, RZ, RZ, 0x3 ;  /* 0x00000003ff8f7424 */ /* 0x000fe400078e00ff */
[----:B------:R-:W-:Y:S01]  /*17a0*/  IMAD.MOV.U32 R142, RZ, RZ, R3 ;  /* 0x000000ffff8e7224 */ /* 0x000fe200078e0003 */
[----:B------:R-:W-:Y:S06]  /*17b0*/  BRA `(.L_x_479) ;  /* 0x0000000000e07947 */ /* 0x000fec0003800000 */
.L_x_71262:
[----:B------:R-:W-:Y:S01]  /*17c0*/  IADD3 R136, PT, PT, R136, 0x1, RZ ;  /* 0x0000000188887810 */ /* 0x000fe20007ffe0ff */
[----:B------:R-:W-:Y:S03]  /*17d0*/  BSSY.RECONVERGENT B3, `(.L_x_480) ;  /* 0x000000c000037945 */ /* 0x000fe60003800200 */
[C---:B------:R-:W-:Y:S01]  /*17e0*/  ISETP.NE.AND P0, PT, R136.reuse, RZ, PT ;  /* 0x000000ff8800720c */ /* 0x040fe20003f05270 */
[----:B------:R-:W-:-:S12]  /*17f0*/  IMAD.WIDE.U32 R142, R136, -0x2daee0ad, RZ ;  /* 0xd2511f53888e7825 */ /* 0x000fd800078e00ff */
[----:B------:R-:W-:Y:S05]  /*1800*/  @P0 BRA `(.L_x_481) ;  /* 0x0000000000200947 */ /* 0x000fea0003800000 */
[----:B------:R-:W-:-:S05]  /*1810*/  VIADD R135, R135, 0x1 ;  /* 0x0000000187877836 */ /* 0x000fca0000000000 */
[----:B------:R-:W-:-:S13]  /*1820*/  ISETP.NE.AND P0, PT, R135, RZ, PT ;  /* 0x000000ff8700720c */ /* 0x000fda0003f05270 */
[----:B------:R-:W-:Y:S01]  /*1830*/  @!P0 VIADD R137, R137, 0x1 ;  /* 0x0000000189898836 */ /* 0x000fe20000000000 */
[----:B------:R-:W-:Y:S01]  /*1840*/  @!P0 IADD3 R0, PT, PT, R131, 0x1, RZ ;  /* 0x0000000183008810 */ /* 0x000fe20007ffe0ff */
[----:B------:R-:W-:-:S03]  /*1850*/  @!P0 IMAD.MOV.U32 R135, RZ, RZ, RZ ;  /* 0x000000ffff878224 */ /* 0x000fc600078e00ff */
[----:B------:R-:W-:-:S13]  /*1860*/  ISETP.NE.AND P1, PT, R137, RZ, !P0 ;  /* 0x000000ff8900720c */ /* 0x000fda0004725270 */
[----:B------:R-:W-:-:S05]  /*1870*/  @P1 IMAD.MOV R0, RZ, RZ, R131 ;  /* 0x000000ffff001224 */ /* 0x000fca00078e0283 */
[----:B------:R-:W-:-:S07]  /*1880*/  @!P0 MOV R131, R0 ;  /* 0x0000000000838202 */ /* 0x000fce0000000f00 */
.L_x_481:
[----:B------:R-:W-:Y:S05]  /*1890*/  BSYNC.RECONVERGENT B3 ;  /* 0x0000000000037941 */ /* 0x000fea0003800200 */
.L_x_480:
[----:B------:R-:W-:Y:S01]  /*18a0*/  IMAD.WIDE.U32 R2, R137, -0x326172a9, RZ ;  /* 0xcd9e8d5789027825 */ /* 0x000fe200078e00ff */
[----:B------:R-:W-:-:S04]  /*18b0*/  LOP3.LUT R158, R131, UR7, R143, 0x96, !PT ;  /* 0x00000007839e7c12 */ /* 0x000fc8000f8e968f */
[----:B------:R-:W-:Y:S01]  /*18c0*/  LOP3.LUT R174, R135, UR6, R3, 0x96, !PT ;  /* 0x0000000687ae7c12 */ /* 0x000fe2000f8e9603 */
[----:B------:R-:W-:-:S04]  /*18d0*/  IMAD.WIDE.U32 R158, R158, -0x326172a9, RZ ;  /* 0xcd9e8d579e9e7825 */ /* 0x000fc800078e00ff */
        /* <DEDUP_REMOVED lines=29> */
[----:B------:R-:W-:-:S03]  /*1ab0*/  LOP3.LUT R159, R174, UR28, R143, 0x96, !PT ;  /* 0x0000001cae9f7c12 */ /* 0x000fc6000f8e968f */
[----:B------:R-:W-:Y:S01]  /*1ac0*/  HFMA2 R143, -RZ, RZ, 0, 0 ;  /* 0x00000000ff8f7431 */ /* 0x000fe200000001ff */
[----:B------:R-:W-:Y:S01]  /*1ad0*/  LOP3.LUT R210, R158, UR27, R3, 0x96, !PT ;  /* 0x0000001b9ed27c12 */ /* 0x000fe2000f8e9603 */
[----:B------:R-:W-:-:S04]  /*1ae0*/  IMAD.WIDE.U32 R158, R159, -0x326172a9, RZ ;  /* 0xcd9e8d579f9e7825 */ /* 0x000fc800078e00ff */
[----:B------:R-:W-:Y:S01]  /*1af0*/  IMAD.WIDE.U32 R210, R210, -0x2daee0ad, RZ ;  /* 0xd2511f53d2d27825 */ /* 0x000fe200078e00ff */
[----:B------:R-:W-:-:S03]  /*1b00*/  LOP3.LUT R2, R2, UR29, R159, 0x96, !PT ;  /* 0x0000001d02027c12 */ /* 0x000fc6000f8e969f */
[----:B------:R-:W-:Y:S01]  /*1b10*/  IMAD.MOV.U32 R132, RZ, RZ, R158 ;  /* 0x000000ffff847224 */ /* 0x000fe200078e009e */
[----:B------:R-:W-:Y:S01]  /*1b20*/  LOP3.LUT R3, R142, UR30, R211, 0x96, !PT ;  /* 0x0000001e8e037c12 */ /* 0x000fe2000f8e96d3 */
[----:B------:R-:W-:-:S07]  /*1b30*/  IMAD.MOV.U32 R142, RZ, RZ, R207 ;  /* 0x000000ffff8e7224 */ /* 0x000fce00078e00cf */
.L_x_479:
[----:B------:R-:W-:Y:S05]  /*1b40*/  BSYNC.RECONVERGENT B2 ;  /* 0x0000000000027941 */ /* 0x000fea0003800200 */
.L_x_478:
[----:B------:R-:W0:Y:S01]  /*1b50*/  LDC R209, c[0x0][0x408] ;  /* 0x00010200ffd17b82 */ /* 0x000e220000000800 */
[----:B------:R-:W-:Y:S01]  /*1b60*/  I2FP.F32.U32 R159, R142 ;  /* 0x0000008e009f7245 */ /* 0x000fe20000201000 */
[----:B------:R-:W-:Y:S01]  /*1b70*/  IMAD.MOV.U32 R192, RZ, RZ, 0x2f800000 ;  /* 0x2f800000ffc07424 */ /* 0x000fe200078e00ff */
[----:B------:R-:W-:Y:S01]  /*1b80*/  ISETP.NE.AND P1, PT, R143, 0x1, PT ;  /* 0x000000018f00780c */ /* 0x000fe20003f25270 */
[----:B-----5:R-:W-:Y:S01]  /*1b90*/  IMAD.U32 R175, R112, 0x10000, RZ ;  /* 0x0001000070af7824 */ /* 0x020fe200078e00ff */
[----:B------:R-:W-:Y:S01]  /*1ba0*/  LOP3.LUT R141, R141, 0xfffffffd, RZ, 0xc0, !PT ;  /* 0xfffffffd8d8d7812 */ /* 0x000fe200078ec0ff */
[----:B------:R-:W-:Y:S01]  /*1bb0*/  FFMA.FTZ R0, R159, R192, 1.1641532182693481445e-10 ;  /* 0x2f0000009f007423 */ /* 0x000fe200000100c0 */
[----:B------:R-:W-:Y:S01]  /*1bc0*/  SHF.L.U32 R159, R116, 0x10, RZ ;  /* 0x00000010749f7819 */ /* 0x000fe200000006ff */
[----:B------:R-:W1:Y:S01]  /*1bd0*/  LDC R207, c[0x0][0x404] ;  /* 0x00010100ffcf7b82 */ /* 0x000e620000000800 */
[----:B------:R-:W-:Y:S01]  /*1be0*/  FMUL.FTZ R142, R175, R208 ;  /* 0x000000d0af8e7220 */ /* 0x000fe20000410000 */
[----:B------:R-:W-:Y:S01]  /*1bf0*/  BSSY.RECONVERGENT B2, `(.L_x_482) ;  /* 0x000004d000027945 */ /* 0x000fe20003800200 */
[----:B------:R-:W-:Y:S01]  /*1c00*/  PRMT R112, R112, 0x7632, R112 ;  /* 0x0000763270707816 */ /* 0x000fe20000000070 */
[----:B------:R-:W-:Y:S01]  /*1c10*/  IMAD.MOV.U32 R158, RZ, RZ, 0x2 ;  /* 0x00000002ff9e7424 */ /* 0x000fe200078e00ff */
[----:B------:R-:W-:Y:S01]  /*1c20*/  PRMT R116, R116, 0x7632, R116 ;  /* 0x0000763274747816 */ /* 0x000fe20000000074 */
[----:B0-----:R-:W-:Y:S01]  /*1c30*/  FMUL.FTZ R142, R142, R209 ;  /* 0x000000d18e8e7220 */ /* 0x001fe20000410000 */
[----:B-1----:R-:W-:Y:S01]  /*1c40*/  FSETP.GTU.FTZ.AND P0, PT, R0, R207, PT ;  /* 0x000000cf0000720b */ /* 0x002fe20003f1c000 */
[----:B------:R-:W-:-:S03]  /*1c50*/  IMAD.MOV.U32 R0, RZ, RZ, R132 ;  /* 0x000000ffff007224 */ /* 0x000fc600078e0084 */
[----:B------:R-:W-:Y:S02]  /*1c60*/  FSEL R142, R142, RZ, !P0 ;  /* 0x000000ff8e8e7208 */ /* 0x000fe40004000000 */
[----:B------:R-:W-:-:S03]  /*1c70*/  PLOP3.LUT P0, PT, P0, PT, PT, 0x8, 0x80 ;  /* 0x000000000080781c */ /* 0x000fc6000070e170 */
[----:B------:R-:W-:-:S10]  /*1c80*/  FADD.FTZ R142, R142, R159 ;  /* 0x0000009f8e8e7221 */ /* 0x000fd40000010000 */
[----:B------:R-:W-:Y:S01]  /*1c90*/  @P0 LOP3.LUT R141, R141, 0x2, RZ, 0xfc, !PT ;  /* 0x000000028d8d0812 */ /* 0x000fe200078efcff */
[----:B------:R-:W-:Y:S06]  /*1ca0*/  @!P1 BRA `(.L_x_483) ;  /* 0x0000000400049947 */ /* 0x000fec0003800000 */
[----:B------:R-:W-:-:S13]  /*1cb0*/  ISETP.NE.AND P0, PT, R143, 0x3, PT ;  /* 0x000000038f00780c */ /* 0x000fda0003f05270 */
[----:B------:R-:W-:Y:S05]  /*1cc0*/  @!P0 BRA `(.L_x_484) ;  /* 0x0000000000188947 */ /* 0x000fea0003800000 */
[----:B------:R-:W-:-:S13]  /*1cd0*/  ISETP.NE.AND P0, PT, R143, 0x2, PT ;  /* 0x000000028f00780c */ /* 0x000fda0003f05270 */
[----:B------:R-:W-:Y:S01]  /*1ce0*/  @!P0 MOV R158, 0x3 ;  /* 0x00000003009e8802 */ /* 0x000fe20000000f00 */
[----:B------:R-:W-:Y:S01]  /*1cf0*/  @!P0 IMAD.MOV.U32 R0, RZ, RZ, R3 ;  /* 0x000000ffff008224 */ /* 0x000fe200078e0003 */
[----:B------:R-:W-:Y:S01]  /*1d00*/  @P0 MOV R0, R2 ;  /* 0x0000000200000202 */ /* 0x000fe20000000f00 */
[----:B------:R-:W-:Y:S01]  /*1d10*/  @P0 VIADD R158, R143, 0x1 ;  /* 0x000000018f9e0836 */ /* 0x000fe20000000000 */
[----:B------:R-:W-:Y:S06]  /*1d20*/  BRA `(.L_x_483) ;  /* 0x0000000000e47947 */ /* 0x000fec0003800000 */
.L_x_484:
[----:B------:R-:W-:Y:S01]  /*1d30*/  VIADD R136, R136, 0x1 ;  /* 0x0000000188887836 */ /* 0x000fe20000000000 */
[----:B------:R-:W-:Y:S03]  /*1d40*/  BSSY.RECONVERGENT B3, `(.L_x_485) ;  /* 0x000000c000037945 */ /* 0x000fe60003800200 */
[C---:B------:R-:W-:Y:S01]  /*1d50*/  IMAD.WIDE.U32 R174, R136.reuse, -0x2daee0ad, RZ ;  /* 0xd2511f5388ae7825 */ /* 0x040fe200078e00ff */
[----:B------:R-:W-:-:S13]  /*1d60*/  ISETP.NE.AND P0, PT, R136, RZ, PT ;  /* 0x000000ff8800720c */ /* 0x000fda0003f05270 */
[----:B------:R-:W-:Y:S05]  /*1d70*/  @P0 BRA `(.L_x_486) ;  /* 0x0000000000200947 */ /* 0x000fea0003800000 */
[----:B------:R-:W-:-:S05]  /*1d80*/  VIADD R135, R135, 0x1 ;  /* 0x0000000187877836 */ /* 0x000fca0000000000 */
[----:B------:R-:W-:-:S13]  /*1d90*/  ISETP.NE.AND P0, PT, R135, RZ, PT ;  /* 0x000000ff8700720c */ /* 0x000fda0003f05270 */
[----:B------:R-:W-:Y:S01]  /*1da0*/  @!P0 IADD3 R137, PT, PT, R137, 0x1, RZ ;  /* 0x0000000189898810 */ /* 0x000fe20007ffe0ff */
[----:B------:R-:W-:Y:S01]  /*1db0*/  @!P0 VIADD R0, R131, 0x1 ;  /* 0x0000000183008836 */ /* 0x000fe20000000000 */
[----:B------:R-:W-:Y:S02]  /*1dc0*/  @!P0 MOV R135, RZ ;  /* 0x000000ff00878202 */ /* 0x000fe40000000f00 */
[----:B------:R-:W-:-:S13]  /*1dd0*/  ISETP.NE.AND P1, PT, R137, RZ, !P0 ;  /* 0x000000ff8900720c */ /* 0x000fda0004725270 */
[----:B------:R-:W-:-:S04]  /*1de0*/  @P1 IMAD.MOV R0, RZ, RZ, R131 ;  /* 0x000000ffff001224 */ /* 0x000fc800078e0283 */
[----:B------:R-:W-:-:S07]  /*1df0*/  @!P0 IMAD.MOV.U32 R131, RZ, RZ, R0 ;  /* 0x000000ffff838224 */ /* 0x000fce00078e0000 */
.L_x_486:
[----:B------:R-:W-:Y:S05]  /*1e00*/  BSYNC.RECONVERGENT B3 ;  /* 0x0000000000037941 */ /* 0x000fea0003800200 */
.L_x_485:
[----:B------:R-:W-:Y:S01]  /*1e10*/  IMAD.WIDE.U32 R2, R137, -0x326172a9, RZ ;  /* 0xcd9e8d5789027825 */ /* 0x000fe200078e00ff */
[----:B------:R-:W-:Y:S02]  /*1e20*/  LOP3.LUT R158, R131, UR7, R175, 0x96, !PT ;  /* 0x00000007839e7c12 */ /* 0x000fe4000f8e96af */
[----:B------:R-:W-:Y:S02]  /*1e30*/  MOV R0, R210 ;  /* 0x000000d200007202 */ /* 0x000fe40000000f00 */
        /* <DEDUP_REMOVED lines=36> */
[----:B------:R-:W-:Y:S01]  /*2080*/  IMAD.MOV.U32 R210, RZ, RZ, R158 ;  /* 0x000000ffffd27224 */ /* 0x000fe200078e009e */
[----:B------:R-:W-:Y:S01]  /*2090*/  LOP3.LUT R3, R174, UR30, R159, 0x96, !PT ;  /* 0x0000001eae037c12 */ /* 0x000fe2000f8e969f */
[----:B------:R-:W-:Y:S02]  /*20a0*/  IMAD.MOV.U32 R132, RZ, RZ, R212 ;  /* 0x000000ffff847224 */ /* 0x000fe400078e00d4 */
[----:B------:R-:W-:-:S07]  /*20b0*/  IMAD.MOV.U32 R158, RZ, RZ, RZ ;  /* 0x000000ffff9e7224 */ /* 0x000fce00078e00ff */
.L_x_483:
[----:B------:R-:W-:Y:S05]  /*20c0*/  BSYNC.RECONVERGENT B2 ;  /* 0x0000000000027941 */ /* 0x000fea0003800200 */
.L_x_482:
[----:B------:R-:W-:Y:S01]  /*20d0*/  I2FP.F32.U32 R143, R0 ;  /* 0x00000000008f7245 */ /* 0x000fe20000201000 */
[----:B------:R-:W-:Y:S01]  /*20e0*/  BSSY.RECONVERGENT B2, `(.L_x_487) ;  /* 0x000004f000027945 */ /* 0x000fe20003800200 */
[----:B------:R-:W-:Y:S02]  /*20f0*/  SHF.L.U32 R159, R112, 0x10, RZ ;  /* 0x00000010709f7819 */ /* 0x000fe400000006ff */
[----:B------:R-:W-:Y:S01]  /*2100*/  ISETP.NE.AND P1, PT, R158, 0x1, PT ;  /* 0x000000019e00780c */ /* 0x000fe20003f25270 */
[----:B------:R-:W-:Y:S01]  /*2110*/  FFMA.FTZ R0, R143, R192, 1.1641532182693481445e-10 ;  /* 0x2f0000008f007423 */ /* 0x000fe200000100c0 */
[----:B------:R-:W-:Y:S02]  /*2120*/  IMAD.U32 R143, R116, 0x10000, RZ ;  /* 0x00010000748f7824 */ /* 0x000fe400078e00ff */
[----:B------:R-:W-:Y:S01]  /*2130*/  FMUL.FTZ R112, R159, R208 ;  /* 0x000000d09f707220 */ /* 0x000fe20000410000 */
[----:B------:R-:W-:Y:S01]  /*2140*/  IMAD.MOV.U32 R116, RZ, RZ, 0x2 ;  /* 0x00000002ff747424 */ /* 0x000fe200078e00ff */
[----:B------:R-:W-:-:S02]  /*2150*/  FSETP.GTU.FTZ.AND P0, PT, R0, R207, PT ;  /* 0x000000cf0000720b */ /* 0x000fc40003f1c000 */
[----:B------:R-:W-:Y:S01]  /*2160*/  FMUL.FTZ R112, R112, R209 ;  /* 0x000000d170707220 */ /* 0x000fe20000410000 */
[----:B------:R-:W-:-:S04]  /*2170*/  MOV R0, R132 ;  /* 0x0000008400007202 */ /* 0x000fc80000000f00 */
[----:B------:R-:W-:Y:S02]  /*2180*/  FSEL R112, R112, RZ, !P0 ;  /* 0x000000ff70707208 */ /* 0x000fe40004000000 */
[----:B------:R-:W-:-:S03]  /*2190*/  PLOP3.LUT P0, PT, P0, PT, PT, 0x8, 0x80 ;  /* 0x000000000080781c */ /* 0x000fc6000070e170 */
[----:B------:R-:W-:Y:S01]  /*21a0*/  FADD.FTZ R143, R112, R143 ;  /* 0x0000008f708f7221 */ /* 0x000fe20000010000 */
[----:B------:R-:W-:Y:S09]  /*21b0*/  @!P1 BRA `(.L_x_488) ;  /* 0x0000000400049947 */ /* 0x000ff20003800000 */
[----:B------:R-:W-:-:S13]  /*21c0*/  ISETP.NE.AND P1, PT, R158, 0x3, PT ;  /* 0x000000039e00780c */ /* 0x000fda0003f25270 */
[----:B------:R-:W-:Y:S05]  /*21d0*/  @!P1 BRA `(.L_x_489) ;  /* 0x0000000000189947 */ /* 0x000fea0003800000 */
[----:B------:R-:W-:-:S13]  /*21e0*/  ISETP.NE.AND P1, PT, R158, 0x2, PT ;  /* 0x000000029e00780c */ /* 0x000fda0003f25270 */
[----:B------:R-:W-:Y:S01]  /*21f0*/  @!P1 IMAD.MOV.U32 R116, RZ, RZ, 0x3 ;  /* 0x00000003ff749424 */ /* 0x000fe200078e00ff */
[----:B------:R-:W-:Y:S01]  /*2200*/  @P1 IADD3 R116, PT, PT, R158, 0x1, RZ ;  /* 0x000000019e741810 */ /* 0x000fe20007ffe0ff */
[----:B------:R-:W-:Y:S02]  /*2210*/  @!P1 IMAD.MOV.U32 R0, RZ, RZ, R3 ;  /* 0x000000ffff009224 */ /* 0x000fe400078e0003 */
[----:B------:R-:W-:Y:S01]  /*2220*/  @P1 IMAD.MOV.U32 R0, RZ, RZ, R2 ;  /* 0x000000ffff001224 */ /* 0x000fe200078e0002 */
[----:B------:R-:W-:Y:S06]  /*2230*/  BRA `(.L_x_488) ;  /* 0x0000000000e47947 */ /* 0x000fec0003800000 */
.L_x_489:
[----:B------:R-:W-:Y:S01]  /*2240*/  VIADD R136, R136, 0x1 ;  /* 0x0000000188887836 */ /* 0x000fe20000000000 */
[----:B------:R-:W-:Y:S03]  /*2250*/  BSSY.RECONVERGENT B3, `(.L_x_490) ;  /* 0x000000c000037945 */ /* 0x000fe60003800200 */
[C---:B------:R-:W-:Y:S01]  /*2260*/  IMAD.WIDE.U32 R174, R136.reuse, -0x2daee0ad, RZ ;  /* 0xd2511f5388ae7825 */ /* 0x040fe200078e00ff */
[----:B------:R-:W-:-:S13]  /*2270*/  ISETP.NE.AND P1, PT, R136, RZ, PT ;  /* 0x000000ff8800720c */ /* 0x000fda0003f25270 */
[----:B------:R-:W-:Y:S05]  /*2280*/  @P1 BRA `(.L_x_491) ;  /* 0x0000000000201947 */ /* 0x000fea0003800000 */
[----:B------:R-:W-:-:S04]  /*2290*/  IADD3 R135, PT, PT, R135, 0x1, RZ ;  /* 0x0000000187877810 */ /* 0x000fc80007ffe0ff */
[----:B------:R-:W-:-:S13]  /*22a0*/  ISETP.NE.AND P1, PT, R135, RZ, PT ;  /* 0x000000ff8700720c */ /* 0x000fda0003f25270 */
[----:B------:R-:W-:Y:S02]  /*22b0*/  @!P1 VIADD R137, R137, 0x1 ;  /* 0x0000000189899836 */ /* 0x000fe40000000000 */
[----:B------:R-:W-:Y:S02]  /*22c0*/  @!P1 VIADD R0, R131, 0x1 ;  /* 0x0000000183009836 */ /* 0x000fe40000000000 */
[----:B------:R-:W-:Y:S01]  /*22d0*/  @!P1 IMAD.MOV.U32 R135, RZ, RZ, RZ ;  /* 0x000000ffff879224 */ /* 0x000fe200078e00ff */
[----:B------:R-:W-:-:S13]  /*22e0*/  ISETP.NE.AND P2, PT, R137, RZ, !P1 ;  /* 0x000000ff8900720c */ /* 0x000fda0004f45270 */
[----:B------:R-:W-:-:S05]  /*22f0*/  @P2 IADD3 R0, PT, PT, R131, RZ, RZ ;  /* 0x000000ff83002210 */ /* 0x000fca0007ffe0ff */
[----:B------:R-:W-:-:S07]  /*2300*/  @!P1 IMAD.MOV.U32 R131, RZ, RZ, R0 ;  /* 0x000000ffff839224 */ /* 0x000fce00078e0000 */
.L_x_491:
[----:B------:R-:W-:Y:S05]  /*2310*/  BSYNC.RECONVERGENT B3 ;  /* 0x0000000000037941 */ /* 0x000fea0003800200 */
.L_x_490:
[----:B------:R-:W-:Y:S01]  /*2320*/  IMAD.WIDE.U32 R2, R137, -0x326172a9, RZ ;  /* 0xcd9e8d5789027825 */ /* 0x000fe200078e00ff */
[----:B------:R-:W-:-:S03]  /*2330*/  LOP3.LUT R158, R131, UR7, R175, 0x96, !PT ;  /* 0x00000007839e7c12 */ /* 0x000fc6000f8e96af */
[----:B------:R-:W-:Y:S02]  /*2340*/  HFMA2 R116, -RZ, RZ, 0, 0 ;  /* 0x00000000ff747431 */ /* 0x000fe400000001ff */
[----:B------:R-:W-:Y:S01]  /*2350*/  IMAD.MOV.U32 R0, RZ, RZ, R210 ;  /* 0x000000ffff007224 */ /* 0x000fe200078e00d2 */
        /* <DEDUP_REMOVED lines=35> */
[----:B------:R-:W-:Y:S02]  /*2590*/  LOP3.LUT R2, R2, UR29, R213, 0x96, !PT ;  /* 0x0000001d02027c12 */ /* 0x000fe4000f8e96d5 */
[----:B------:R-:W-:Y:S01]  /*25a0*/  MOV R132, R212 ;  /* 0x000000d400847202 */ /* 0x000fe20000000f00 */
[----:B------:R-:W-:Y:S01]  /*25b0*/  IMAD.MOV.U32 R210, RZ, RZ, R158 ;  /* 0x000000ffffd27224 */ /* 0x000fe200078e009e */
[----:B------:R-:W-:-:S07]  /*25c0*/  LOP3.LUT R3, R174, UR30, R159, 0x96, !PT ;  /* 0x0000001eae037c12 */ /* 0x000fce000f8e969f */
.L_x_488:
[----:B------:R-:W-:Y:S05]  /*25d0*/  BSYNC.RECONVERGENT B2 ;  /* 0x0000000000027941 */ /* 0x000fea0003800200 */
.L_x_487:
[----:B------:R-:W-:Y:S01]  /*25e0*/  I2FP.F32.U32 R159, R0 ;  /* 0x00000000009f7245 */ /* 0x000fe20000201000 */
[----:B------:R-:W-:Y:S01]  /*25f0*/  IMAD.U32 R175, R113, 0x10000, RZ ;  /* 0x0001000071af7824 */ /* 0x000fe200078e00ff */
[----:B------:R-:W-:Y:S01]  /*2600*/  ISETP.NE.AND P2, PT, R116, 0x1, PT ;  /* 0x000000017400780c */ /* 0x000fe20003f45270 */
[----:B------:R-:W-:Y:S02]  /*2610*/  BSSY.RECONVERGENT B2, `(.L_x_492) ;  /* 0x000004f000027945 */ /* 0x000fe40003800200 */
[----:B------:R-:W-:Y:S01]  /*2620*/  FFMA.FTZ R0, R159, R192, 1.1641532182693481445e-10 ;  /* 0x2f0000009f007423 */ /* 0x000fe200000100c0 */
[----:B------:R-:W-:Y:S01]  /*2630*/  FMUL.FTZ R112, R175, R208 ;  /* 0x000000d0af707220 */ /* 0x000fe20000410000 */
[----:B------:R-:W-:-:S03]  /*2640*/  IMAD.U32 R159, R117, 0x10000, RZ ;  /* 0x00010000759f7824 */ /* 0x000fc600078e00ff */
[----:B------:R-:W-:Y:S01]  /*2650*/  FMUL.FTZ R112, R112, R209 ;  /* 0x000000d170707220 */ /* 0x000fe20000410000 */
[----:B------:R-:W-:Y:S02]  /*2660*/  FSETP.GTU.FTZ.AND P1, PT, R0, R207, PT ;  /* 0x000000cf0000720b */ /* 0x000fe40003f3c000 */
[----:B------:R-:W-:Y:S01]  /*2670*/  PRMT R0, R117, 0x7632, R0 ;  /* 0x0000763275007816 */ /* 0x000fe20000000000 */
[----:B------:R-:W-:Y:S01]  /*2680*/  HFMA2 R117, -RZ, RZ, 0, 1.1920928955078125e-07 ;  /* 0x00000002ff757431 */ /* 0x000fe200000001ff */
[----:B------:R-:W-:Y:S02]  /*2690*/  FSEL R112, R112, RZ, !P1 ;  /* 0x000000ff70707208 */ /* 0x000fe40004800000 */
[----:B------:R-:W-:-:S03]  /*26a0*/  PLOP3.LUT P1, PT, P1, PT, PT, 0x8, 0x80 ;  /* 0x000000000080781c */ /* 0x000fc60000f2e170 */
[--C-:B------:R-:W-:Y:S01]  /*26b0*/  FADD.FTZ R158, R112, R159.reuse ;  /* 0x0000009f709e7221 */ /* 0x100fe20000010000 */
[----:B------:R-:W-:Y:S01]  /*26c0*/  PRMT R159, R113, 0x7632, R159 ;  /* 0x00007632719f7816 */ /* 0x000fe2000000009f */
[----:B------:R-:W-:Y:S01]  /*26d0*/  IMAD.MOV.U32 R113, RZ, RZ, R132 ;  /* 0x000000ffff717224 */ /* 0x000fe200078e0084 */
[----:B------:R-:W-:Y:S07]  /*26e0*/  @!P2 BRA `(.L_x_493) ;  /* 0x000000040004a947 */ /* 0x000fee0003800000 */
[----:B------:R-:W-:-:S13]  /*26f0*/  ISETP.NE.AND P2, PT, R116, 0x3, PT ;  /* 0x000000037400780c */ /* 0x000fda0003f45270 */
[----:B------:R-:W-:Y:S05]  /*2700*/  @!P2 BRA `(.L_x_494) ;  /* 0x000000000018a947 */ /* 0x000fea0003800000 */
[----:B------:R-:W-:-:S13]  /*2710*/  ISETP.NE.AND P2, PT, R116, 0x2, PT ;  /* 0x000000027400780c */ /* 0x000fda0003f45270 */
[----:B------:R-:W-:Y:S01]  /*2720*/  @!P2 IMAD.MOV.U32 R117, RZ, RZ, 0x3 ;  /* 0x00000003ff75a424 */ /* 0x000fe200078e00ff */
[----:B------:R-:W-:Y:S01]  /*2730*/  @!P2 MOV R113, R3 ;  /* 0x000000030071a202 */ /* 0x000fe20000000f00 */
[----:B------:R-:W-:Y:S02]  /*2740*/  @P2 VIADD R117, R116, 0x1 ;  /* 0x0000000174752836 */ /* 0x000fe40000000000 */
[----:B------:R-:W-:Y:S01]  /*2750*/  @P2 IMAD.MOV.U32 R113, RZ, RZ, R2 ;  /* 0x000000ffff712224 */ /* 0x000fe200078e0002 */
[----:B------:R-:W-:Y:S06]  /*2760*/  BRA `(.L_x_493) ;  /* 0x0000000000e47947 */ /* 0x000fec0003800000 */
.L_x_494:
        /* <DEDUP_REMOVED lines=13> */
.L_x_496:
[----:B------:R-:W-:Y:S05]  /*2840*/  BSYNC.RECONVERGENT B3 ;  /* 0x0000000000037941 */ /* 0x000fea0003800200 */
.L_x_495:
        /* <DEDUP_REMOVED lines=34> */
[----:B------:R-:W-:Y:S01]  /*2a70*/  IMAD.MOV.U32 R117, RZ, RZ, RZ ;  /* 0x000000ffff757224 */ /* 0x000fe200078e00ff */
[----:B------:R-:W-:Y:S01]  /*2a80*/  LOP3.LUT R112, R112, UR27, R3, 0x96, !PT ;  /* 0x0000001b70707c12 */ /* 0x000fe2000f8e9603 */
[----:B------:R-:W-:-:S04]  /*2a90*/  IMAD.WIDE.U32 R174, R174, -0x326172a9, RZ ;  /* 0xcd9e8d57aeae7825 */ /* 0x000fc800078e00ff */
[----:B------:R-:W-:Y:S01]  /*2aa0*/  IMAD.WIDE.U32 R112, R112, -0x2daee0ad, RZ ;  /* 0xd2511f5370707825 */ /* 0x000fe200078e00ff */
[----:B------:R-:W-:-:S03]  /*2ab0*/  LOP3.LUT R2, R2, UR29, R175, 0x96, !PT ;  /* 0x0000001d02027c12 */ /* 0x000fc6000f8e96af */
[----:B------:R-:W-:Y:S01]  /*2ac0*/  IMAD.MOV.U32 R132, RZ, RZ, R174 ;  /* 0x000000ffff847224 */ /* 0x000fe200078e00ae */
[----:B------:R-:W-:Y:S01]  /*2ad0*/  LOP3.LUT R3, R116, UR30, R113, 0x96, !PT ;  /* 0x0000001e74037c12 */ /* 0x000fe2000f8e9671 */
[----:B------:R-:W-:Y:S01]  /*2ae0*/  IMAD.MOV.U32 R113, RZ, RZ, R210 ;  /* 0x000000ffff717224 */ /* 0x000fe200078e00d2 */
[----:B------:R-:W-:-:S07]  /*2af0*/  MOV R210, R112 ;  /* 0x0000007000d27202 */ /* 0x000fce0000000f00 */
.L_x_493:
[----:B------:R-:W-:Y:S05]  /*2b00*/  BSYNC.RECONVERGENT B2 ;  /* 0x0000000000027941 */ /* 0x000fea0003800200 */
.L_x_492:
[----:B------:R-:W-:Y:S01]  /*2b10*/  I2FP.F32.U32 R113, R113 ;  /* 0x0000007100717245 */ /* 0x000fe20000201000 */
[----:B------:R-:W-:Y:S01]  /*2b20*/  IMAD.U32 R159, R159, 0x10000, RZ ;  /* 0x000100009f9f7824 */ /* 0x000fe200078e00ff */
[----:B------:R-:W-:Y:S01]  /*2b30*/  ISETP.NE.AND P3, PT, R117, 0x1, PT ;  /* 0x000000017500780c */ /* 0x000fe20003f65270 */
[----:B------:R-:W-:Y:S02]  /*2b40*/  BSSY.RECONVERGENT B2, `(.L_x_497) ;  /* 0x000004d000027945 */ /* 0x000fe40003800200 */
[----:B------:R-:W-:Y:S01]  /*2b50*/  FFMA.FTZ R112, R113, R192, 1.1641532182693481445e-10 ;  /* 0x2f00000071707423 */ /* 0x000fe200000100c0 */
[----:B------:R-:W-:Y:S01]  /*2b60*/  FMUL.FTZ R116, R159, R208 ;  /* 0x000000d09f747220 */ /* 0x000fe20000410000 */
[----:B------:R-:W-:Y:S01]  /*2b70*/  SHF.L.U32 R159, R0, 0x10, RZ ;  /* 0x00000010009f7819 */ /* 0x000fe200000006ff */
[----:B------:R-:W-:Y:S02]  /*2b80*/  IMAD.MOV.U32 R0, RZ, RZ, R132 ;  /* 0x000000ffff007224 */ /* 0x000fe400078e0084 */
[----:B------:R-:W-:Y:S01]  /*2b90*/  FMUL.FTZ R116, R116, R209 ;  /* 0x000000d174747220 */ /* 0x000fe20000410000 */
[----:B------:R-:W-:-:S04]  /*2ba0*/  FSETP.GTU.FTZ.AND P2, PT, R112, R207, PT ;  /* 0x000000cf7000720b */ /* 0x000fc80003f5c000 */
[----:B------:R-:W-:Y:S02]  /*2bb0*/  FSEL R116, R116, RZ, !P2 ;  /* 0x000000ff74747208 */ /* 0x000fe40005000000 */
[----:B------:R-:W-:-:S03]  /*2bc0*/  PLOP3.LUT P2, PT, P2, PT, PT, 0x8, 0x80 ;  /* 0x000000000080781c */ /* 0x000fc6000174e170 */
[----:B------:R-:W-:Y:S01]  /*2bd0*/  FADD.FTZ R159, R116, R159 ;  /* 0x0000009f749f7221 */ /* 0x000fe20000010000 */
[----:B------:R-:W-:Y:S01]  /*2be0*/  IMAD.MOV.U32 R116, RZ, RZ, 0x2 ;  /* 0x00000002ff747424 */ /* 0x000fe200078e00ff */
[----:B------:R-:W-:Y:S08]  /*2bf0*/  @!P3 BRA `(.L_x_498) ;  /* 0x000000040004b947 */ /* 0x000ff00003800000 */
        /* <DEDUP_REMOVED lines=8> */
.L_x_499:
        /* <DEDUP_REMOVED lines=13> */
.L_x_501:
[----:B------:R-:W-:Y:S05]  /*2d50*/  BSYNC.RECONVERGENT B3 ;  /* 0x0000000000037941 */ /* 0x000fea0003800200 */
.L_x_500:
        /* <DEDUP_REMOVED lines=43> */
.L_x_498:
[----:B------:R-:W-:Y:S05]  /*3010*/  BSYNC.RECONVERGENT B2 ;  /* 0x0000000000027941 */ /* 0x000fea0003800200 */
.L_x_497:
[----:B------:R-:W-:Y:S01]  /*3020*/  I2FP.F32.U32 R113, R0 ;  /* 0x0000000000717245 */ /* 0x000fe20000201000 */
[----:B------:R-:W-:Y:S01]  /*3030*/  BSSY.RECONVERGENT B2, `(.L_x_502) ;  /* 0x0000051000027945 */ /* 0x000fe20003800200 */
[----:B------:R-:W-:Y:S01]  /*3040*/  SHF.L.U32 R117, R114, 0x10, RZ ;  /* 0x0000001072757819 */ /* 0x000fe200000006ff */
[----:B------:R-:W-:Y:S01]  /*3050*/  IMAD.MOV.U32 R191, RZ, RZ, 0x2 ;  /* 0x00000002ffbf7424 */ /* 0x000fe200078e00ff */
[----:B------:R-:W-:Y:S01]  /*3060*/  ISETP.NE.AND P4, PT, R116, 0x1, PT ;  /* 0x000000017400780c */ /* 0x000fe20003f85270 */
[----:B------:R-:W-:Y:S01]  /*3070*/  FFMA.FTZ R0, R113, R192, 1.1641532182693481445e-10 ;  /* 0x2f00000071007423 */ /* 0x000fe200000100c0 */
[----:B------:R-:W-:Y:S02]  /*3080*/  IMAD.U32 R113, R118, 0x10000, RZ ;  /* 0x0001000076717824 */ /* 0x000fe400078e00ff */
[----:B------:R-:W-:Y:S01]  /*3090*/  FMUL.FTZ R112, R117, R208 ;  /* 0x000000d075707220 */ /* 0x000fe20000410000 */
[----:B------:R-:W-:Y:S02]  /*30a0*/  PRMT R114, R114, 0x7632, R114 ;  /* 0x0000763272727816 */ /* 0x000fe40000000072 */
[----:B------:R-:W-:Y:S01]  /*30b0*/  FSETP.GTU.FTZ.AND P3, PT, R0, R207, PT ;  /* 0x000000cf0000720b */ /* 0x000fe20003f7c000 */
[----:B------:R-:W-:Y:S01]  /*30c0*/  FMUL.FTZ R112, R112, R209 ;  /* 0x000000d170707220 */ /* 0x000fe20000410000 */
[----:B------:R-:W-:-:S02]  /*30d0*/  PRMT R118, R118, 0x7632, R118 ;  /* 0x0000763276767816 */ /* 0x000fc40000000076 */
[----:B------:R-:W-:Y:S02]  /*30e0*/  MOV R0, R132 ;  /* 0x0000008400007202 */ /* 0x000fe40000000f00 */
        /* <DEDUP_REMOVED lines=12> */
.L_x_504:
        /* <DEDUP_REMOVED lines=13> */
.L_x_506:
[----:B------:R-:W-:Y:S05]  /*3280*/  BSYNC.RECONVERGENT B3 ;  /* 0x0000000000037941 */ /* 0x000fea0003800200 */
.L_x_505:
        /* <DEDUP_REMOVED lines=43> */
.L_x_503:
[----:B------:R-:W-:Y:S05]  /*3540*/  BSYNC.RECONVERGENT B2 ;  /* 0x0000000000027941 */ /* 0x000fea0003800200 */
.L_x_502:
[----:B------:R-:W-:Y:S01]  /*3550*/  I2FP.F32.U32 R113, R0 ;  /* 0x0000000000717245 */ /* 0x000fe20000201000 */
[----:B------:R-:W-:Y:S01]  /*3560*/  IMAD.U32 R117, R114, 0x10000, RZ ;  /* 0x0001000072757824 */ /* 0x000fe200078e00ff */
[----:B------:R-:W-:Y:S01]  /*3570*/  ISETP.NE.AND P5, PT, R191, 0x1, PT ;  /* 0x00000001bf00780c */ /* 0x000fe20003fa5270 */
[----:B------:R-:W-:Y:S01]  /*3580*/  IMAD.U32 R175, R118, 0x10000, RZ ;  /* 0x0001000076af7824 */ /* 0x000fe200078e00ff */
[----:B------:R-:W-:Y:S01]  /*3590*/  BSSY.RECONVERGENT B2, `(.L_x_507) ;  /* 0x000004c000027945 */ /* 0x000fe20003800200 */
[----:B------:R-:W-:Y:S01]  /*35a0*/  FFMA.FTZ R0, R113, R192, 1.1641532182693481445e-10 ;  /* 0x2f00000071007423 */ /* 0x000fe200000100c0 */
[----:B------:R-:W-:Y:S01]  /*35b0*/  FMUL.FTZ R112, R117, R208 ;  /* 0x000000d075707220 */ /* 0x000fe20000410000 */
[----:B------:R-:W-:-:S03]  /*35c0*/  MOV R114, 0x2 ;  /* 0x0000000200727802 */ /* 0x000fc60000000f00 */
[----:B------:R-:W-:Y:S01]  /*35d0*/  FMUL.FTZ R112, R112, R209 ;  /* 0x000000d170707220 */ /* 0x000fe20000410000 */
[----:B------:R-:W-:Y:S01]  /*35e0*/  FSETP.GTU.FTZ.AND P4, PT, R0, R207, PT ;  /* 0x000000cf0000720b */ /* 0x000fe20003f9c000 */
[----:B------:R-:W-:-:S03]  /*35f0*/  IMAD.MOV.U32 R0, RZ, RZ, R132 ;  /* 0x000000ffff007224 */ /* 0x000fc600078e0084 */
        /* <DEDUP_REMOVED lines=12> */
.L_x_509:
        /* <DEDUP_REMOVED lines=13> */
.L_x_511:
[----:B------:R-:W-:Y:S05]  /*3790*/  BSYNC.RECONVERGENT B3 ;  /* 0x0000000000037941 */ /* 0x000fea0003800200 */
.L_x_510:
[----:B------:R-:W-:Y:S01]  /*37a0*/  IMAD.WIDE.U32 R2, R137, -0x326172a9, RZ ;  /* 0xcd9e8d5789027825 */ /* 0x000fe200078e00ff */
[----:B------:R-:W-:-:S03]  /*37b0*/  LOP3.LUT R112, R131, UR7, R117, 0x96, !PT ;  /* 0x0000000783707c12 */ /* 0x000fc6000f8e9675 */
[----:B------:R-:W-:Y:S01]  /*37c0*/  IMAD.MOV.U32 R0, RZ, RZ, R210 ;  /* 0x000000ffff007224 */ /* 0x000fe200078e00d2 */
        /* <DEDUP_REMOVED lines=38> */
[----:B------:R-:W-:Y:S02]  /*3a30*/  LOP3.LUT R3, R116, UR30, R113, 0x96, !PT ;  /* 0x0000001e74037c12 */ /* 0x000fe4000f8e9671 */
[----:B------:R-:W-:-:S07]  /*3a40*/  MOV R210, R112 ;  /* 0x0000007000d27202 */ /* 0x000fce0000000f00 */
.L_x_508:
[----:B------:R-:W-:Y:S05]  /*3a50*/  BSYNC.RECONVERGENT B2 ;  /* 0x0000000000027941 */ /* 0x000fea0003800200 */
.L_x_507:
[----:B------:R-:W-:Y:S01]  /*3a60*/  I2FP.F32.U32 R113, R0 ;  /* 0x0000000000717245 */ /* 0x000fe20000201000 */
[----:B------:R-:W-:Y:S01]  /*3a70*/  IMAD.U32 R117, R115, 0x10000, RZ ;  /* 0x0001000073757824 */ /* 0x000fe200078e00ff */
[----:B------:R-:W-:Y:S01]  /*3a80*/  ISETP.NE.AND P6, PT, R114, 0x1, PT ;  /* 0x000000017200780c */ /* 0x000fe20003fc5270 */
[----:B------:R-:W-:Y:S01]  /*3a90*/  BSSY.RECONVERGENT B2, `(.L_x_512) ;  /* 0x0000051000027945 */ /* 0x000fe20003800200 */
[----:B------:R-:W-:Y:S01]  /*3aa0*/  SHF.L.U32 R191, R119, 0x10, RZ ;  /* 0x0000001077bf7819 */ /* 0x000fe200000006ff */
[----:B------:R-:W-:Y:S01]  /*3ab0*/  FFMA.FTZ R0, R113, R192, 1.1641532182693481445e-10 ;  /* 0x2f00000071007423 */ /* 0x000fe200000100c0 */
[----:B------:R-:W-:Y:S01]  /*3ac0*/  FMUL.FTZ R112, R117, R208 ;  /* 0x000000d075707220 */ /* 0x000fe20000410000 */
[----:B------:R-:W-:Y:S01]  /*3ad0*/  PRMT R118, R115, 0x7632, R118 ;  /* 0x0000763273767816 */ /* 0x000fe20000000076 */
[----:B------:R-:W-:Y:S01]  /*3ae0*/  IMAD.MOV.U32 R113, RZ, RZ, R132 ;  /* 0x000000ffff717224 */ /* 0x000fe200078e0084 */
[----:B------:R-:W-:Y:S01]  /*3af0*/  PRMT R119, R119, 0x7632, R119 ;  /* 0x0000763277777816 */ /* 0x000fe20000000077 */
[----:B------:R-:W-:Y:S01]  /*3b00*/  FMUL.FTZ R112, R112, R209 ;  /* 0x000000d170707220 */ /* 0x000fe20000410000 */
[----:B------:R-:W-:Y:S01]  /*3b10*/  FSETP.GTU.FTZ.AND P5, PT, R0, R207, PT ;  /* 0x000000cf0000720b */ /* 0x000fe20003fbc000 */
[----:B------:R-:W-:-:S03]  /*3b20*/  IMAD.MOV.U32 R0, RZ, RZ, 0x2 ;  /* 0x00000002ff007424 */ /* 0x000fc600078e00ff */
[----:B------:R-:W-:Y:S02]  /*3b30*/  FSEL R112, R112, RZ, !P5 ;  /* 0x000000ff70707208 */ /* 0x000fe40006800000 */
[----:B------:R-:W-:-:S03]  /*3b40*/  PLOP3.LUT P5, PT, P5, PT, PT, 0x8, 0x80 ;  /* 0x000000000080781c */ /* 0x000fc60002fae170 */
[----:B------:R-:W-:Y:S01]  /*3b50*/  FADD.FTZ R191, R112, R191 ;  /* 0x000000bf70bf7221 */ /* 0x000fe20000010000 */
[----:B------:R-:W-:Y:S09]  /*3b60*/  @!P6 BRA `(.L_x_513) ;  /* 0x00000004000ce947 */ /* 0x000ff20003800000 */
        /* <DEDUP_REMOVED lines=8> */
.L_x_514:
[----:B------:R-:W-:Y:S01]  /*3bf0*/  VIADD R136, R136, 0x1 ;  /* 0x0000000188887836 */ /* 0x000fe20000000000 */
[----:B------:R-:W-:Y:S03]  /*3c00*/  BSSY.RECONVERGENT B3, `(.L_x_515) ;  /* 0x000000e000037945 */ /* 0x000fe60003800200 */
[C---:B------:R-:W-:Y:S01]  /*3c10*/  IMAD.WIDE.U32 R114, R136.reuse, -0x2daee0ad, RZ ;  /* 0xd2511f5388727825 */ /* 0x040fe200078e00ff */
[----:B------:R-:W-:-:S13]  /*3c20*/  ISETP.NE.AND P6, PT, R136, RZ, PT ;  /* 0x000000ff8800720c */ /* 0x000fda0003fc5270 */
[----:B------:R-:W-:Y:S05]  /*3c30*/  @P6 BRA `(.L_x_516) ;  /* 0x0000000000286947 */ /* 0x000fea0003800000 */
[----:B------:R-:W-:Y:S01]  /*3c40*/  VIADD R135, R135, 0x1 ;  /* 0x0000000187877836 */ /* 0x000fe20000000000 */
[----:B------:R-:W-:-:S04]  /*3c50*/  P2R R0, PR, RZ, 0x1 ;  /* 0x00000001ff007803 */ /* 0x000fc80000000000 */
[----:B------:R-:W-:-:S13]  /*3c60*/  ISETP.NE.AND P6, PT, R135, RZ, PT ;  /* 0x000000ff8700720c */ /* 0x000fda0003fc5270 */
[----:B------:R-:W-:Y:S01]  /*3c70*/  @!P6 IADD3 R137, PT, PT, R137, 0x1, RZ ;  /* 0x000000018989e810 */ /* 0x000fe20007ffe0ff */
[----:B------:R-:W-:Y:S01]  /*3c80*/  @!P6 VIADD R2, R131, 0x1 ;  /* 0x000000018302e836 */ /* 0x000fe20000000000 */
[----:B------:R-:W-:Y:S02]  /*3c90*/  @!P6 MOV R135, RZ ;  /* 0x000000ff0087e202 */ /* 0x000fe40000000f00 */
[----:B------:R-:W-:-:S13]  /*3ca0*/  ISETP.NE.AND P0, PT, R137, RZ, !P6 ;  /* 0x000000ff8900720c */ /* 0x000fda0007705270 */
[----:B------:R-:W-:Y:S01]  /*3cb0*/  @P0 IMAD.MOV R2, RZ, RZ, R131 ;  /* 0x000000ffff020224 */ /* 0x000fe200078e0283 */
[----:B------:R-:W-:-:S03]  /*3cc0*/  ISETP.NE.AND P0, PT, R0, RZ, PT ;  /* 0x000000ff0000720c */ /* 0x000fc60003f05270 */
[----:B------:R-:W-:-:S10]  /*3cd0*/  @!P6 IMAD.MOV.U32 R131, RZ, RZ, R2 ;  /* 0x000000ffff83e224 */ /* 0x000fd400078e0002 */
.L_x_516:
[----:B------:R-:W-:Y:S05]  /*3ce0*/  BSYNC.RECONVERGENT B3 ;  /* 0x0000000000037941 */ /* 0x000fea0003800200 */
.L_x_515:
        /* <DEDUP_REMOVED lines=41> */
[----:B------:R-:W-:Y:S01]  /*3f80*/  MOV R113, R210 ;  /* 0x000000d200717202 */ /* 0x000fe20000000f00 */
[----:B------:R-:W-:-:S07]  /*3f90*/  IMAD.MOV.U32 R210, RZ, RZ, R112 ;  /* 0x000000ffffd27224 */ /* 0x000fce00078e0070 */
.L_x_513:
[----:B------:R-:W-:Y:S05]  /*3fa0*/  BSYNC.RECONVERGENT B2 ;  /* 0x0000000000027941 */ /* 0x000fea0003800200 */
.L_x_512:
[----:B------:R-:W-:Y:S01]  /*3fb0*/  I2FP.F32.U32 R113, R113 ;  /* 0x0000007100717245 */ /* 0x000fe20000201000 */
[----:B------:R-:W-:Y:S01]  /*3fc0*/  IMAD.U32 R119, R119, 0x10000, RZ ;  /* 0x0001000077777824 */ /* 0x000fe200078e00ff */
[----:B------:R-:W-:Y:S02]  /*3fd0*/  SHF.L.U32 R115, R118, 0x10, RZ ;  /* 0x0000001076737819 */ /* 0x000fe400000006ff */
[----:B------:R-:W-:Y:S01]  /*3fe0*/  F2FP.BF16.F32.PACK_AB R114, R175, R174 ;  /* 0x000000aeaf72723e */ /* 0x000fe200000010ff */
[----:B------:R-:W-:Y:S01]  /*3ff0*/  FFMA.FTZ R192, R113, R192, 1.1641532182693481445e-10 ;  /* 0x2f00000071c07423 */ /* 0x000fe200000100c0 */
[----:B------:R-:W-:Y:S01]  /*4000*/  F2FP.BF16.F32.PACK_AB R113, R159, R158 ;  /* 0x0000009e9f71723e */ /* 0x000fe200000010ff */
[----:B------:R-:W-:-:S03]  /*4010*/  FMUL.FTZ R112, R115, R208 ;  /* 0x000000d073707220 */ /* 0x000fc60000410000 */
[----:B------:R-:W-:Y:S01]  /*4020*/  FSETP.GTU.FTZ.AND P6, PT, R192, R207, PT ;  /* 0x000000cfc000720b */ /* 0x000fe20003fdc000 */
[----:B------:R-:W-:-:S05]  /*4030*/  FMUL.FTZ R112, R112, R209 ;  /* 0x000000d170707220 */ /* 0x000fca0000410000 */
[----:B------:R-:W-:Y:S02]  /*4040*/  FSEL R112, R112, RZ, !P6 ;  /* 0x000000ff70707208 */ /* 0x000fe40007000000 */
[----:B------:R-:W-:-:S03]  /*4050*/  PLOP3.LUT P6, PT, P6, PT, PT, 0x8, 0x80 ;  /* 0x000000000080781c */ /* 0x000fc600037ce170 */
[----:B------:R-:W-:Y:S01]  /*4060*/  FADD.FTZ R192, R112, R119 ;  /* 0x0000007770c07221 */ /* 0x000fe20000010000 */
[----:B------:R-:W-:-:S04]  /*4070*/  F2FP.BF16.F32.PACK_AB R112, R143, R142 ;  /* 0x0000008e8f70723e */ /* 0x000fc800000010ff */
[----:B------:R-:W-:Y:S01]  /*4080*/  F2FP.BF16.F32.PACK_AB R115, R192, R191 ;  /* 0x000000bfc073723e */ /* 0x000fe200000010ff */
[----:B------:R-:W-:Y:S06]  /*4090*/  BRA `(.L_x_517) ;  /* 0x0000002800247947 */ /* 0x000fec0003800000 */
.L_x_477:
[----:B------:R-:W-:Y:S01]  /*40a0*/  ISETP.NE.AND P0, PT, R0, 0x1, PT ;  /* 0x000000010000780c */ /* 0x000fe20003f05270 */
[----:B------:R-:W-:Y:S01]  /*40b0*/  BSSY.RECONVERGENT B2, `(.L_x_518) ;  /* 0x0000047000027945 */ /* 0x000fe20003800200 */
[----:B------:R-:W-:Y:S01]  /*40c0*/  IMAD.MOV.U32 R158, RZ, RZ, 0x2 ;  /* 0x00000002ff9e7424 */ /* 0x000fe200078e00ff */
[----:B------:R-:W-:Y:S01]  /*40d0*/  MOV R116, R132 ;  /* 0x0000008400747202 */ /* 0x000fe20000000f00 */
[----:B------:R-:W-:-:S09]  /*40e0*/  IMAD.MOV.U32 R210, RZ, RZ, R207 ;  /* 0x000000ffffd27224 */ /* 0x000fd200078e00cf */
[----:B------:R-:W-:Y:S05]  /*40f0*/  @!P0 BRA `(.L_x_519) ;  /* 0x0000000400088947 */ /* 0x000fea0003800000 */
[----:B------:R-:W-:-:S13]  /*4100*/  ISETP.NE.AND P0, PT, R0, 0x3, PT ;  /* 0x000000030000780c */ /* 0x000fda0003f05270 */
[----:B------:R-:W-:Y:S05]  /*4110*/  @!P0 BRA `(.L_x_520) ;  /* 0x0000000000208947 */ /* 0x000fea0003800000 */
[----:B------:R-:W-:-:S13]  /*4120*/  ISETP.NE.AND P0, PT, R0, 0x2, PT ;  /* 0x000000020000780c */ /* 0x000fda0003f05270 */
[----:B------:R-:W-:Y:S01]  /*4130*/  @!P0 IMAD.MOV.U32 R158, RZ, RZ, 0x3 ;  /* 0x00000003ff9e8424 */ /* 0x000fe200078e00ff */
[-C--:B------:R-:W-:Y:S01]  /*4140*/  @!P0 MOV R210, R207.reuse ;  /* 0x000000cf00d28202 */ /* 0x080fe20000000f00 */
[----:B------:R-:W-:Y:S01]  /*4150*/  @!P0 IMAD.MOV.U32 R116, RZ, RZ, R3 ;  /* 0x000000ffff748224 */ /* 0x000fe200078e0003 */
[----:B------:R-:W-:Y:S01]  /*4160*/  @P0 MOV R210, R207 ;  /* 0x000000cf00d20202 */ /* 0x000fe20000000f00 */
[----:B------:R-:W-:Y:S02]  /*4170*/  @P0 VIADD R158, R0, 0x1 ;  /* 0x00000001009e0836 */ /* 0x000fe40000000000 */
[----:B------:R-:W-:Y:S01]  /*4180*/  @P0 IMAD.MOV.U32 R116, RZ, RZ, R2 ;  /* 0x000000ffff740224 */ /* 0x000fe200078e0002 */
[----:B------:R-:W-:Y:S06]  /*4190*/  BRA `(.L_x_519) ;  /* 0x0000000000e07947 */ /* 0x000fec0003800000 */
.L_x_520:
        /* <DEDUP_REMOVED lines=13> */
.L_x_522:
[----:B------:R-:W-:Y:S05]  /*4270*/  BSYNC.RECONVERGENT B3 ;  /* 0x0000000000037941 */ /* 0x000fea0003800200 */
.L_x_521:
        /* <DEDUP_REMOVED lines=39> */
[----:B------:R-:W-:Y:S02]  /*44f0*/  MOV R132, R118 ;  /* 0x0000007600847202 */ /* 0x000fe40000000f00 */
[----:B------:R-:W-:Y:S01]  /*4500*/  LOP3.LUT R3, R116, UR30, R211, 0x96, !PT ;  /* 0x0000001e74037c12 */ /* 0x000fe2000f8e96d3 */
[----:B------:R-:W-:-:S07]  /*4510*/  IMAD.MOV.U32 R116, RZ, RZ, R207 ;  /* 0x000000ffff747224 */ /* 0x000fce00078e00cf */
.L_x_519:
[----:B------:R-:W-:Y:S05]  /*4520*/  BSYNC.RECONVERGENT B2 ;  /* 0x0000000000027941 */ /* 0x000fea0003800200 */
.L_x_518:
[----:B------:R-:W0:Y:S01]  /*4530*/  LDC R192, c[0x0][0x404] ;  /* 0x00010100ffc07b82 */ /* 0x000e220000000800 */
[----:B------:R-:W-:Y:S01]  /*4540*/  HFMA2 R118, -RZ, RZ, 0.1171875, 0 ;  /* 0x2f800000ff767431 */ /* 0x000fe200000001ff */
[----:B------:R-:W-:Y:S01]  /*4550*/  I2FP.F32.U32 R117, R116 ;  /* 0x0000007400757245 */ /* 0x000fe20000201000 */
[----:B-----5:R-:W-:Y:S01]  /*4560*/  IMAD.U32 R143, R112, 0x10000, RZ ;  /* 0x00010000708f7824 */ /* 0x020fe200078e00ff */
[----:B------:R-:W-:Y:S01]  /*4570*/  ISETP.NE.AND P1, PT, R158, 0x1, PT ;  /* 0x000000019e00780c */ /* 0x000fe20003f25270 */
[----:B------:R-:W-:Y:S01]  /*4580*/  BSSY.RECONVERGENT B2, `(.L_x_523) ;  /* 0x000004f000027945 */ /* 0x000fe20003800200 */
[----:B------:R-:W-:Y:S01]  /*4590*/  LOP3.LUT R141, R141, 0xfffffffd, RZ, 0xc0, !PT ;  /* 0xfffffffd8d8d7812 */ /* 0x000fe200078ec0ff */
[----:B------:R-:W-:Y:S01]  /*45a0*/  FMUL.FTZ R0, R143, R208 ;  /* 0x000000d08f007220 */ /* 0x000fe20000410000 */
[----:B------:R-:W1:Y:S01]  /*45b0*/  LDC R119, c[0x0][0x408] ;  /* 0x00010200ff777b82 */ /* 0x000e620000000800 */
[----:B------:R-:W-:Y:S01]  /*45c0*/  PRMT R112, R112, 0x7632, R112 ;  /* 0x0000763270707816 */ /* 0x000fe20000000070 */
[----:B------:R-:W-:-:S02]  /*45d0*/  IMAD.MOV.U32 R116, RZ, RZ, 0x2 ;  /* 0x00000002ff747424 */ /* 0x000fc400078e00ff */
[----:B------:R-:W-:-:S05]  /*45e0*/  FFMA.FTZ R117, R117, R118, 1.1641532182693481445e-10 ;  /* 0x2f00000075757423 */ /* 0x000fca0000010076 */
[----:B0-----:R-:W-:-:S04]  /*45f0*/  FSETP.GTU.FTZ.AND P0, PT, R117, R192, PT ;  /* 0x000000c07500720b */ /* 0x001fc80003f1c000 */
[----:B------:R-:W-:Y:S01]  /*4600*/  PLOP3.LUT P2, PT, P0, PT, PT, 0x8, 0x80 ;  /* 0x000000000080781c */ /* 0x000fe2000074e170 */
[----:B-1----:R-:W-:-:S05]  /*4610*/  FMUL.FTZ R0, R0, R119 ;  /* 0x0000007700007220 */ /* 0x002fca0000410000 */
[----:B------:R-:W-:Y:S02]  /*4620*/  FSEL R142, R0, RZ, !P0 ;  /* 0x000000ff008e7208 */ /* 0x000fe40004000000 */
[----:B------:R-:W-:-:S05]  /*4630*/  MOV R0, R132 ;  /* 0x0000008400007202 */ /* 0x000fca0000000f00 */
[----:B------:R-:W-:Y:S01]  /*4640*/  @P2 LOP3.LUT R141, R141, 0x2, RZ, 0xfc, !PT ;  /* 0x000000028d8d2812 */ /* 0x000fe200078efcff */
[----:B------:R-:W-:Y:S06]  /*4650*/  @!P1 BRA `(.L_x_524) ;  /* 0x0000000400049947 */ /* 0x000fec0003800000 */
        /* <DEDUP_REMOVED lines=8> */
.L_x_525:
        /* <DEDUP_REMOVED lines=13> */
.L_x_527:
[----:B------:R-:W-:Y:S05]  /*47b0*/  BSYNC.RECONVERGENT B3 ;  /* 0x0000000000037941 */ /* 0x000fea0003800200 */
.L_x_526:
[----:B------:R-:W-:Y:S01]  /*47c0*/  IMAD.WIDE.U32 R2, R137, -0x326172a9, RZ ;  /* 0xcd9e8d5789027825 */ /* 0x000fe200078e00ff */
[----:B------:R-:W-:-:S03]  /*47d0*/  LOP3.LUT R116, R131, UR7, R159, 0x96, !PT ;  /* 0x0000000783747c12 */ /* 0x000fc6000f8e969f */
        /* <DEDUP_REMOVED lines=38> */
[----:B------:R-:W-:Y:S02]  /*4a40*/  IMAD.MOV.U32 R210, RZ, RZ, R116 ;  /* 0x000000ffffd27224 */ /* 0x000fe400078e0074 */
[----:B------:R-:W-:Y:S01]  /*4a50*/  HFMA2 R116, -RZ, RZ, 0, 0 ;  /* 0x00000000ff747431 */ /* 0x000fe200000001ff */
[----:B------:R-:W-:-:S07]  /*4a60*/  LOP3.LUT R3, R158, UR30, R117, 0x96, !PT ;  /* 0x0000001e9e037c12 */ /* 0x000fce000f8e9675 */
.L_x_524:
[----:B------:R-:W-:Y:S05]  /*4a70*/  BSYNC.RECONVERGENT B2 ;  /* 0x0000000000027941 */ /* 0x000fea0003800200 */
.L_x_523:
[----:B------:R-:W-:Y:S01]  /*4a80*/  I2FP.F32.U32 R117, R0 ;  /* 0x0000000000757245 */ /* 0x000fe20000201000 */
[----:B------:R-:W-:Y:S01]  /*4a90*/  IMAD.U32 R143, R112, 0x10000, RZ ;  /* 0x00010000708f7824 */ /* 0x000fe200078e00ff */
[----:B------:R-:W-:Y:S01]  /*4aa0*/  ISETP.NE.AND P2, PT, R116, 0x1, PT ;  /* 0x000000017400780c */ /* 0x000fe20003f45270 */
[----:B------:R-:W-:Y:S01]  /*4ab0*/  BSSY.RECONVERGENT B2, `(.L_x_528) ;  /* 0x000004b000027945 */ /* 0x000fe20003800200 */
[----:B------:R-:W-:Y:S02]  /*4ac0*/  IMAD.MOV.U32 R112, RZ, RZ, 0x2 ;  /* 0x00000002ff707424 */ /* 0x000fe400078e00ff */
[----:B------:R-:W-:Y:S01]  /*4ad0*/  FFMA.FTZ R117, R117, R118, 1.1641532182693481445e-10 ;  /* 0x2f00000075757423 */ /* 0x000fe20000010076 */
[----:B------:R-:W-:-:S04]  /*4ae0*/  FMUL.FTZ R0, R143, R208 ;  /* 0x000000d08f007220 */ /* 0x000fc80000410000 */
[----:B------:R-:W-:Y:S01]  /*4af0*/  FMUL.FTZ R0, R0, R119 ;  /* 0x0000007700007220 */ /* 0x000fe20000410000 */
[----:B------:R-:W-:-:S04]  /*4b00*/  FSETP.GTU.FTZ.AND P1, PT, R117, R192, PT ;  /* 0x000000c07500720b */ /* 0x000fc80003f3c000 */
[----:B------:R-:W-:Y:S02]  /*4b10*/  FSEL R143, R0, RZ, !P1 ;  /* 0x000000ff008f7208 */ /* 0x000fe40004800000 */
[----:B------:R-:W-:Y:S02]  /*4b20*/  PLOP3.LUT P0, PT, P1, PT, PT, 0x8, 0x80 ;  /* 0x000000000080781c */ /* 0x000fe40000f0e170 */
[----:B------:R-:W-:Y:S01]  /*4b30*/  MOV R0, R132 ;  /* 0x0000008400007202 */ /* 0x000fe20000000f00 */
[----:B------:R-:W-:Y:S10]  /*4b40*/  @!P2 BRA `(.L_x_529) ;  /* 0x000000040004a947 */ /* 0x000ff40003800000 */
        /* <DEDUP_REMOVED lines=8> */
.L_x_530:
        /* <DEDUP_REMOVED lines=13> */
.L_x_532:
[----:B------:R-:W-:Y:S05]  /*4ca0*/  BSYNC.RECONVERGENT B3 ;  /* 0x0000000000037941 */ /* 0x000fea0003800200 */
.L_x_531:
        /* <DEDUP_REMOVED lines=43> */
.L_x_529:
[----:B------:R-:W-:Y:S05]  /*4f60*/  BSYNC.RECONVERGENT B2 ;  /* 0x0000000000027941 */ /* 0x000fea0003800200 */
.L_x_528:
        /* <DEDUP_REMOVED lines=10> */
[----:B------:R-:W-:Y:S02]  /*5010*/  PRMT R0, R113, 0x7632, R0 ;  /* 0x0000763271007816 */ /* 0x000fe40000000000 */
        /* <DEDUP_REMOVED lines=11> */
.L_x_535:
        /* <DEDUP_REMOVED lines=13> */
.L_x_537:
[----:B------:R-:W-:Y:S05]  /*51a0*/  BSYNC.RECONVERGENT B3 ;  /* 0x0000000000037941 */ /* 0x000fea0003800200 */
.L_x_536:
        /* <DEDUP_REMOVED lines=40> */
[----:B------:R-:W-:Y:S02]  /*5430*/  HFMA2 R116, -RZ, RZ, 0, 0 ;  /* 0x00000000ff747431 */ /* 0x000fe400000001ff */
[----:B------:R-:W-:Y:S02]  /*5440*/  IMAD.MOV.U32 R113, RZ, RZ, R210 ;  /* 0x000000ffff717224 */ /* 0x000fe400078e00d2 */
[----:B------:R-:W-:-:S07]  /*5450*/  IMAD.MOV.U32 R210, RZ, RZ, R112 ;  /* 0x000000ffffd27224 */ /* 0x000fce00078e0070 */
.L_x_534:
[----:B------:R-:W-:Y:S05]  /*5460*/  BSYNC.RECONVERGENT B2 ;  /* 0x0000000000027941 */ /* 0x000fea0003800200 */
.L_x_533:
        /* <DEDUP_REMOVED lines=21> */
.L_x_540:
        /* <DEDUP_REMOVED lines=13> */
.L_x_542:
[----:B------:R-:W-:Y:S05]  /*5690*/  BSYNC.RECONVERGENT B3 ;  /* 0x0000000000037941 */ /* 0x000fea0003800200 */
.L_x_541:
        /* <DEDUP_REMOVED lines=43> */
.L_x_539:
[----:B------:R-:W-:Y:S05]  /*5950*/  BSYNC.RECONVERGENT B2 ;  /* 0x0000000000027941 */ /* 0x000fea0003800200 */
.L_x_538:
[----:B------:R-:W-:Y:S01]  /*5960*/  I2FP.F32.U32 R113, R0 ;  /* 0x0000000000717245 */ /* 0x000fe20000201000 */
[----:B------:R-:W-:Y:S01]  /*5970*/  IMAD.U32 R117, R114, 0x10000, RZ ;  /* 0x0001000072757824 */ /* 0x000fe200078e00ff */
[----:B------:R-:W-:Y:S01]  /*5980*/  ISETP.NE.AND P4, PT, R112, 0x1, PT ;  /* 0x000000017000780c */ /* 0x000fe20003f85270 */
[----:B------:R-:W-:Y:S01]  /*5990*/  BSSY.RECONVERGENT B2, `(.L_x_543) ;  /* 0x000004c000027945 */ /* 0x000fe20003800200 */
[----:B------:R-:W-:Y:S01]  /*59a0*/  PRMT R114, R114, 0x7632, R114 ;  /* 0x0000763272727816 */ /* 0x000fe20000000072 */
[----:B------:R-:W-:Y:S01]  /*59b0*/  FFMA.FTZ R113, R113, R118, 1.1641532182693481445e-10 ;  /* 0x2f00000071717423 */ /* 0x000fe20000010076 */
[----:B------:R-:W-:Y:S01]  /*59c0*/  FMUL.FTZ R0, R117, R208 ;  /* 0x000000d075007220 */ /* 0x000fe20000410000 */
[----:B------:R-:W-:-:S03]  /*59d0*/  IMAD.MOV.U32 R116, RZ, RZ, 0x2 ;  /* 0x00000002ff747424 */ /* 0x000fc600078e00ff */
        /* <DEDUP_REMOVED lines=14> */
.L_x_545:
        /* <DEDUP_REMOVED lines=13> */
.L_x_547:
[----:B------:R-:W-:Y:S05]  /*5b90*/  BSYNC.RECONVERGENT B3 ;  /* 0x0000000000037941 */ /* 0x000fea0003800200 */
.L_x_546:
        /* <DEDUP_REMOVED lines=41> */
[----:B------:R-:W-:Y:S01]  /*5e30*/  LOP3.LUT R3, R116, UR30, R113, 0x96, !PT ;  /* 0x0000001e74037c12 */ /* 0x000fe2000f8e9671 */
[----:B------:R-:W-:-:S07]  /*5e40*/  HFMA2 R116, -RZ, RZ, 0, 0 ;  /* 0x00000000ff747431 */ /* 0x000fce00000001ff */
.L_x_544:
[----:B------:R-:W-:Y:S05]  /*5e50*/  BSYNC.RECONVERGENT B2 ;  /* 0x0000000000027941 */ /* 0x000fea0003800200 */
.L_x_543:
        /* <DEDUP_REMOVED lines=10> */
[----:B------:R-:W-:Y:S02]  /*5f00*/  MOV R0, R132 ;  /* 0x0000008400007202 */ /* 0x000fe40000000f00 */
[----:B------:R-:W-:Y:S01]  /*5f10*/  PLOP3.LUT P4, PT, P4, PT, PT, 0x8, 0x80 ;  /* 0x000000000080781c */ /* 0x000fe2000278e170 */
[----:B------:R-:W-:-:S12]  /*5f20*/  @!P5 BRA `(.L_x_549) ;  /* 0x000000040004d947 */ /* 0x000fd80003800000 */
        /* <DEDUP_REMOVED lines=8> */
.L_x_550:
        /* <DEDUP_REMOVED lines=13> */
.L_x_552:
[----:B------:R-:W-:Y:S05]  /*6080*/  BSYNC.RECONVERGENT B3 ;  /* 0x0000000000037941 */ /* 0x000fea0003800200 */
.L_x_551:
        /* <DEDUP_REMOVED lines=43> */
.L_x_549:
[----:B------:R-:W-:Y:S05]  /*6340*/  BSYNC.RECONVERGENT B2 ;  /* 0x0000000000027941 */ /* 0x000fea0003800200 */
.L_x_548:
[----:B------:R-:W-:Y:S01]  /*6350*/  I2FP.F32.U32 R113, R0 ;  /* 0x0000000000717245 */ /* 0x000fe20000201000 */
[C---:B------:R-:W-:Y:S01]  /*6360*/  IMAD.U32 R117, R115.reuse, 0x10000, RZ ;  /* 0x0001000073757824 */ /* 0x040fe200078e00ff */
[----:B------:R-:W-:Y:S01]  /*6370*/  ISETP.NE.AND P6, PT, R112, 0x1, PT ;  /* 0x000000017000780c */ /* 0x000fe20003fc5270 */
[----:B------:R-:W-:Y:S01]  /*6380*/  BSSY.RECONVERGENT B2, `(.L_x_553) ;  /* 0x000004e000027945 */ /* 0x000fe20003800200 */
[----:B------:R-:W-:Y:S01]  /*6390*/  PRMT R207, R115, 0x7632, R207 ;  /* 0x0000763273cf7816 */ /* 0x000fe200000000cf */
[----:B------:R-:W-:Y:S01]  /*63a0*/  FFMA.FTZ R113, R113, R118, 1.1641532182693481445e-10 ;  /* 0x2f00000071717423 */ /* 0x000fe20000010076 */
[----:B------:R-:W-:-:S04]  /*63b0*/  FMUL.FTZ R0, R117, R208 ;  /* 0x000000d075007220 */ /* 0x000fc80000410000 */
[----:B------:R-:W-:Y:S01]  /*63c0*/  FMUL.FTZ R0, R0, R119 ;  /* 0x0000007700007220 */ /* 0x000fe20000410000 */
[----:B------:R-:W-:Y:S02]  /*63d0*/  FSETP.GTU.FTZ.AND P5, PT, R113, R192, PT ;  /* 0x000000c07100720b */ /* 0x000fe40003fbc000 */
[----:B------:R-:W-:Y:S02]  /*63e0*/  MOV R113, R132 ;  /* 0x0000008400717202 */ /* 0x000fe40000000f00 */
[----:B------:R-:W-:Y:S01]  /*63f0*/  FSEL R191, R0, RZ, !P5 ;  /* 0x000000ff00bf7208 */ /* 0x000fe20006800000 */
[----:B------:R-:W-:Y:S01]  /*6400*/  IMAD.MOV.U32 R0, RZ, RZ, 0x2 ;  /* 0x00000002ff007424 */ /* 0x000fe200078e00ff */
        /* <DEDUP_REMOVED lines=10> */
.L_x_555:
[----:B------:R-:W-:Y:S01]  /*64b0*/  VIADD R136, R136, 0x1 ;  /* 0x0000000188887836 */ /* 0x000fe20000000000 */
[----:B------:R-:W-:Y:S03]  /*64c0*/  BSSY.RECONVERGENT B3, `(.L_x_556) ;  /* 0x000000e000037945 */ /* 0x000fe60003800200 */
[C---:B------:R-:W-:Y:S01]  /*64d0*/  IMAD.WIDE.U32 R114, R136.reuse, -0x2daee0ad, RZ ;  /* 0xd2511f5388727825 */ /* 0x040fe200078e00ff */
[----:B------:R-:W-:-:S13]  /*64e0*/  ISETP.NE.AND P6, PT, R136, RZ, PT ;  /* 0x000000ff8800720c */ /* 0x000fda0003fc5270 */
[----:B------:R-:W-:Y:S05]  /*64f0*/  @P6 BRA `(.L_x_557) ;  /* 0x0000000000286947 */ /* 0x000fea0003800000 */
[----:B------:R-:W-:Y:S02]  /*6500*/  IADD3 R135, PT, PT, R135, 0x1, RZ ;  /* 0x0000000187877810 */ /* 0x000fe40007ffe0ff */
[----:B------:R-:W-:Y:S02]  /*6510*/  P2R R0, PR, RZ, 0x1 ;  /* 0x00000001ff007803 */ /* 0x000fe40000000000 */
[----:B------:R-:W-:-:S13]  /*6520*/  ISETP.NE.AND P6, PT, R135, RZ, PT ;  /* 0x000000ff8700720c */ /* 0x000fda0003fc5270 */
[----:B------:R-:W-:Y:S02]  /*6530*/  @!P6 VIADD R137, R137, 0x1 ;  /* 0x000000018989e836 */ /* 0x000fe40000000000 */
[----:B------:R-:W-:Y:S02]  /*6540*/  @!P6 VIADD R2, R131, 0x1 ;  /* 0x000000018302e836 */ /* 0x000fe40000000000 */
[----:B------:R-:W-:Y:S01]  /*6550*/  @!P6 IMAD.MOV.U32 R135, RZ, RZ, RZ ;  /* 0x000000ffff87e224 */ /* 0x000fe200078e00ff */
[----:B------:R-:W-:-:S13]  /*6560*/  ISETP.NE.AND P0, PT, R137, RZ, !P6 ;  /* 0x000000ff8900720c */ /* 0x000fda0007705270 */
[----:B------:R-:W-:Y:S02]  /*6570*/  @P0 IADD3 R2, PT, PT, R131, RZ, RZ ;  /* 0x000000ff83020210 */ /* 0x000fe40007ffe0ff */
[----:B------:R-:W-:-:S03]  /*6580*/  ISETP.NE.AND P0, PT, R0, RZ, PT ;  /* 0x000000ff0000720c */ /* 0x000fc60003f05270 */
[----:B------:R-:W-:-:S10]  /*6590*/  @!P6 IMAD.MOV.U32 R131, RZ, RZ, R2 ;  /* 0x000000ffff83e224 */ /* 0x000fd400078e0002 */
.L_x_557:
[----:B------:R-:W-:Y:S05]  /*65a0*/  BSYNC.RECONVERGENT B3 ;  /* 0x0000000000037941 */ /* 0x000fea0003800200 */
.L_x_556:
[----:B------:R-:W-:Y:S01]  /*65b0*/  IMAD.WIDE.U32 R2, R137, -0x326172a9, RZ ;  /* 0xcd9e8d5789027825 */ /* 0x000fe200078e00ff */
[----:B------:R-:W-:-:S03]  /*65c0*/  LOP3.LUT R112, R131, UR7, R115, 0x96, !PT ;  /* 0x0000000783707c12 */ /* 0x000fc6000f8e9673 */
[----:B------:R-:W-:Y:S01]  /*65d0*/  HFMA2 R0, -RZ, RZ, 0, 0 ;  /* 0x00000000ff007431 */ /* 0x000fe200000001ff */
        /* <DEDUP_REMOVED lines=38> */
[----:B------:R-:W-:Y:S02]  /*6840*/  IMAD.MOV.U32 R113, RZ, RZ, R210 ;  /* 0x000000ffff717224 */ /* 0x000fe400078e00d2 */
[----:B------:R-:W-:-:S07]  /*6850*/  IMAD.MOV.U32 R210, RZ, RZ, R112 ;  /* 0x000000ffffd27224 */ /* 0x000fce00078e0070 */
.L_x_554:
[----:B------:R-:W-:Y:S05]  /*6860*/  BSYNC.RECONVERGENT B2 ;  /* 0x0000000000027941 */ /* 0x000fea0003800200 */
.L_x_553:
[----:B------:R-:W-:Y:S01]  /*6870*/  I2FP.F32.U32 R113, R113 ;  /* 0x0000007100717245 */ /* 0x000fe20000201000 */
[----:B------:R-:W-:Y:S01]  /*6880*/  IMAD.U32 R207, R207, 0x10000, RZ ;  /* 0x00010000cfcf7824 */ /* 0x000fe200078e00ff */
[----:B------:R-:W-:-:S03]  /*6890*/  F2FP.BF16.F32.PACK_AB R114, R175, R174 ;  /* 0x000000aeaf72723e */ /* 0x000fc600000010ff */
[----:B------:R-:W-:Y:S01]  /*68a0*/  FFMA.FTZ R113, R113, R118, 1.1641532182693481445e-10 ;  /* 0x2f00000071717423 */ /* 0x000fe20000010076 */
[----:B------:R-:W-:-:S04]  /*68b0*/  FMUL.FTZ R112, R207, R208 ;  /* 0x000000d0cf707220 */ /* 0x000fc80000410000 */
[----:B------:R-:W-:Y:S01]  /*68c0*/  FMUL.FTZ R112, R112, R119 ;  /* 0x0000007770707220 */ /* 0x000fe20000410000 */
[----:B------:R-:W-:Y:S02]  /*68d0*/  FSETP.GTU.FTZ.AND P6, PT, R113, R192, PT ;  /* 0x000000c07100720b */ /* 0x000fe40003fdc000 */
[----:B------:R-:W-:Y:S02]  /*68e0*/  F2FP.BF16.F32.PACK_AB R113, R159, R158 ;  /* 0x0000009e9f71723e */ /* 0x000fe400000010ff */
[----:B------:R-:W-:Y:S02]  /*68f0*/  FSEL R192, R112, RZ, !P6 ;  /* 0x000000ff70c07208 */ /* 0x000fe40007000000 */
[----:B------:R-:W-:Y:S02]  /*6900*/  PLOP3.LUT P6, PT, P6, PT, PT, 0x8, 0x80 ;  /* 0x000000000080781c */ /* 0x000fe400037ce170 */
[----:B------:R-:W-:Y:S02]  /*6910*/  F2FP.BF16.F32.PACK_AB R112, R143, R142 ;  /* 0x0000008e8f70723e */ /* 0x000fe400000010ff */
[----:B------:R-:W-:-:S09]  /*6920*/  F2FP.BF16.F32.PACK_AB R115, R192, R191 ;  /* 0x000000bfc073723e */ /* 0x000fd200000010ff */
.L_x_517:
[----:B------:R-:W0:Y:S01]  /*6930*/  LDC.64 R118, c[0x0][0x3a8] ;  /* 0x0000ea00ff767b82 */ /* 0x000e220000000a00 */
[----:B------:R-:W-:Y:S02]  /*6940*/  SEL R213, RZ, 0x1000000, !P6 ;  /* 0x01000000ffd57807 */ /* 0x000fe40007000000 */
[----:B------:R-:W-:Y:S02]  /*6950*/  SEL R211, RZ, 0x10000, !P5 ;  /* 0x00010000ffd37807 */ /* 0x000fe40006800000 */
[----:B------:R-:W-:Y:S02]  /*6960*/  SEL R214, RZ, 0x100, !P4 ;  /* 0x00000100ffd67807 */ /* 0x000fe40006000000 */
[----:B------:R-:W-:Y:S01]  /*6970*/  SEL R209, RZ, 0x1000000, !P2 ;  /* 0x01000000ffd17807 */ /* 0x000fe20005000000 */
[----:B------:R-:W1:Y:S01]  /*6980*/  LDC.64 R116, c[0x0][0x3b0] ;  /* 0x0000ec00ff747b82 */ /* 0x000e620000000a00 */
[----:B------:R-:W-:Y:S02]  /*6990*/  SEL R212, RZ, 0x10000, !P1 ;  /* 0x00010000ffd47807 */ /* 0x000fe40004800000 */
[----:B------:R-:W-:-:S02]  /*69a0*/  SEL R207, RZ, 0x100, !P0 ;  /* 0x00000100ffcf7807 */ /* 0x000fc40004000000 */
[----:B------:R-:W-:Y:S02]  /*69b0*/  LOP3.LUT P6, RZ, R141, 0x2, RZ, 0xc0, !PT ;  /* 0x000000028dff7812 */ /* 0x000fe400078cc0ff */
[----:B------:R-:W-:Y:S02]  /*69c0*/  LOP3.LUT R214, R214, R213, R211, 0xfe, !PT ;  /* 0x000000d5d6d67212 */ /* 0x000fe400078efed3 */
[----:B------:R-:W-:Y:S02]  /*69d0*/  LOP3.LUT R207, R207, R209, R212, 0xfe, !PT ;  /* 0x000000d1cfcf7212 */ /* 0x000fe400078efed4 */
[----:B------:R-:W-:Y:S02]  /*69e0*/  SEL R213, RZ, 0x1, !P3 ;  /* 0x00000001ffd57807 */ /* 0x000fe40005800000 */
[----:B------:R-:W-:Y:S02]  /*69f0*/  SEL R212, RZ, 0x1, !P6 ;  /* 0x00000001ffd47807 */ /* 0x000fe40007000000 */
[----:B------:R-:W-:Y:S01]  /*6a00*/  LOP3.LUT R213, R214, R213, RZ, 0xfc, !PT ;  /* 0x000000d5d6d57212 */ /* 0x000fe200078efcff */
[----:B0-----:R-:W-:Y:S01]  /*6a10*/  IMAD.WIDE.U32 R118, R190, 0x10, R118 ;  /* 0x00000010be767825 */ /* 0x001fe200078e0076 */
[----:B------:R-:W-:-:S02]  /*6a20*/  LOP3.LUT R212, R207, R212, RZ, 0xfc, !PT ;  /* 0x000000d4cfd47212 */ /* 0x000fc400078efcff */
[C---:B------:R-:W-:Y:S01]  /*6a30*/  IADD3 R209, PT, PT, R190.reuse, 0x20, RZ ;  /* 0x00000020bed17810 */ /* 0x040fe20007ffe0ff */
[----:B------:R-:W-:Y:S01]  /*6a40*/  IMAD.MOV.U32 R207, RZ, RZ, R210 ;  /* 0x000000ffffcf7224 */ /* 0x000fe200078e00d2 */
[----:B------:R0:W-:Y:S01]  /*6a50*/  STG.E.128 desc[UR8][R118.64], R112 ;  /* 0x0000007076007986 */ /* 0x0001e2000c101d08 */
[----:B-1----:R-:W-:-:S05]  /*6a60*/  IMAD.WIDE.U32 R116, R190, 0x8, R116 ;  /* 0x00000008be747825 */ /* 0x002fca00078e0074 */
[----:B------:R0:W-:Y:S02]  /*6a70*/  STG.E.64 desc[UR8][R116.64], R212 ;  /* 0x000000d474007986 */ /* 0x0001e4000c101b08 */
.L_x_476:
[----:B------:R-:W-:Y:S05]  /*6a80*/  BSYNC.RECONVERGENT B1 ;  /* 0x0000000000017941 */ /* 0x000fea0003800200 */
.L_x_475:
        /* <DEDUP_REMOVED lines=24> */
[----:B------:R-:W-:Y:S01]  /*6c10*/  @!P0 MOV R144, R3 ;  /* 0x0000000300908202 */ /* 0x000fe20000000f00 */
[--C-:B------:R-:W-:Y:S01]  /*6c20*/  @!P0 IMAD.MOV.U32 R210, RZ, RZ, R207.reuse ;  /* 0x000000ffffd28224 */ /* 0x100fe200078e00cf */
[----:B------:R-:W-:Y:S01]  /*6c30*/  @P0 MOV R144, R2 ;  /* 0x0000000200900202 */ /* 0x000fe20000000f00 */
[----:B------:R-:W-:Y:S02]  /*6c40*/  @P0 VIADD R145, R0, 0x1 ;  /* 0x0000000100910836 */ /* 0x000fe40000000000 */
[----:B------:R-:W-:Y:S01]  /*6c50*/  @P0 IMAD.MOV.U32 R210, RZ, RZ, R207 ;  /* 0x000000ffffd20224 */ /* 0x000fe200078e00cf */
[----:B------:R-:W-:Y:S06]  /*6c60*/  BRA `(.L_x_562) ;  /* 0x0000000000e07947 */ /* 0x000fec0003800000 */
.L_x_563:
        /* <DEDUP_REMOVED lines=13> */
.L_x_565:
[----:B------:R-:W-:Y:S05]  /*6d40*/  BSYNC.RECONVERGENT B3 ;  /* 0x0000000000037941 */ /* 0x000fea0003800200 */
.L_x_564:
        /* <DEDUP_REMOVED lines=40> */
[----:B------:R-:W-:Y:S02]  /*6fd0*/  LOP3.LUT R3, R144, UR30, R211, 0x96, !PT ;  /* 0x0000001e90037c12 */ /* 0x000fe4000f8e96d3 */
[----:B------:R-:W-:-:S07]  /*6fe0*/  MOV R144, R207 ;  /* 0x000000cf00907202 */ /* 0x000fce0000000f00 */
.L_x_562:
[----:B------:R-:W-:Y:S05]  /*6ff0*/  BSYNC.RECONVERGENT B2 ;  /* 0x0000000000027941 */ /* 0x000fea0003800200 */
.L_x_561:
[----:B------:R-:W0:Y:S01]  /*7000*/  LDC R211, c[0x0][0x408] ;  /* 0x00010200ffd37b82 */ /* 0x000e220000000800 */
[----:B------:R-:W-:Y:S01]  /*7010*/  I2FP.F32.U32 R161, R144 ;  /* 0x0000009000a17245 */ /* 0x000fe20000201000 */
[----:B------:R-:W-:Y:S01]  /*7020*/  IMAD.MOV.U32 R194, RZ, RZ, 0x2f800000 ;  /* 0x2f800000ffc27424 */ /* 0x000fe200078e00ff */
[----:B-----5:R-:W-:Y:S01]  /*7030*/  SHF.L.U32 R177, R112, 0x10, RZ ;  /* 0x0000001070b17819 */ /* 0x020fe200000006ff */
[----:B------:R-:W-:Y:S01]  /*7040*/  BSSY.RECONVERGENT B2, `(.L_x_566) ;  /* 0x0000053000027945 */ /* 0x000fe20003800200 */
[----:B------:R-:W-:Y:S01]  /*7050*/  ISETP.NE.AND P1, PT, R145, 0x1, PT ;  /* 0x000000019100780c */ /* 0x000fe20003f25270 */
[----:B------:R-:W-:Y:S01]  /*7060*/  FFMA.FTZ R0, R161, R194, 1.1641532182693481445e-10 ;  /* 0x2f000000a1007423 */ /* 0x000fe200000100c2 */
[----:B------:R-:W-:Y:S01]  /*7070*/  IMAD.U32 R161, R116, 0x10000, RZ ;  /* 0x0001000074a17824 */ /* 0x000fe200078e00ff */
[----:B------:R-:W1:Y:S01]  /*7080*/  LDC R207, c[0x0][0x404] ;  /* 0x00010100ffcf7b82 */ /* 0x000e620000000800 */
[----:B------:R-:W-:Y:S01]  /*7090*/  FMUL.FTZ R144, R177, R208 ;  /* 0x000000d0b1907220 */ /* 0x000fe20000410000 */
[----:B------:R-:W-:Y:S01]  /*70a0*/  LOP3.LUT R141, R141, 0xfffffffd, RZ, 0xc0, !PT ;  /* 0xfffffffd8d8d7812 */ /* 0x000fe200078ec0ff */
[----:B------:R-:W-:Y:S01]  /*70b0*/  IMAD.MOV.U32 R160, RZ, RZ, 0x2 ;  /* 0x00000002ffa07424 */ /* 0x000fe200078e00ff */
[----:B------:R-:W-:-:S02]  /*70c0*/  PRMT R112, R112, 0x7632, R112 ;  /* 0x0000763270707816 */ /* 0x000fc40000000070 */
[----:B------:R-:W-:Y:S01]  /*70d0*/  PRMT R116, R116, 0x7632, R116 ;  /* 0x0000763274747816 */ /* 0x000fe20000000074 */
[----:B0-----:R-:W-:Y:S01]  /*70e0*/  FMUL.FTZ R144, R144, R211 ;  /* 0x000000d390907220 */ /* 0x001fe20000410000 */
[----:B-1----:R-:W-:Y:S02]  /*70f0*/  FSETP.GTU.FTZ.AND P0, PT, R0, R207, PT ;  /* 0x000000cf0000720b */ /* 0x002fe40003f1c000 */
[----:B------:R-:W-:Y:S02]  /*7100*/  MOV R0, R132 ;  /* 0x0000008400007202 */ /* 0x000fe40000000f00 */
        /* <DEDUP_REMOVED lines=13> */
.L_x_568:
        /* <DEDUP_REMOVED lines=13> */
.L_x_570:
[----:B------:R-:W-:Y:S05]  /*72b0*/  BSYNC.RECONVERGENT B3 ;  /* 0x0000000000037941 */ /* 0x000fea0003800200 */
.L_x_569:
        /* <DEDUP_REMOVED lines=43> */
.L_x_567:
[----:B------:R-:W-:Y:S05]  /*7570*/  BSYNC.RECONVERGENT B2 ;  /* 0x0000000000027941 */ /* 0x000fea0003800200 */
.L_x_566:
[----:B------:R-:W-:Y:S01]  /*7580*/  I2FP.F32.U32 R145, R0 ;  /* 0x0000000000917245 */ /* 0x000fe20000201000 */
[----:B------:R-:W-:Y:S01]  /*7590*/  IMAD.U32 R161, R112, 0x10000, RZ ;  /* 0x0001000070a17824 */ /* 0x000fe200078e00ff */
[----:B------:R-:W-:Y:S01]  /*75a0*/  ISETP.NE.AND P1, PT, R160, 0x1, PT ;  /* 0x00000001a000780c */ /* 0x000fe20003f25270 */
[----:B------:R-:W-:Y:S02]  /*75b0*/  BSSY.RECONVERGENT B2, `(.L_x_571) ;  /* 0x000004d000027945 */ /* 0x000fe40003800200 */
[----:B------:R-:W-:Y:S01]  /*75c0*/  FFMA.FTZ R0, R145, R194, 1.1641532182693481445e-10 ;  /* 0x2f00000091007423 */ /* 0x000fe200000100c2 */
[----:B------:R-:W-:Y:S01]  /*75d0*/  FMUL.FTZ R112, R161, R208 ;  /* 0x000000d0a1707220 */ /* 0x000fe20000410000 */
[----:B------:R-:W-:Y:S02]  /*75e0*/  IMAD.U32 R145, R116, 0x10000, RZ ;  /* 0x0001000074917824 */ /* 0x000fe400078e00ff */
[----:B------:R-:W-:Y:S02]  /*75f0*/  HFMA2 R116, -RZ, RZ, 0, 1.1920928955078125e-07 ;  /* 0x00000002ff747431 */ /* 0x000fe400000001ff */
        /* <DEDUP_REMOVED lines=15> */
.L_x_573:
        /* <DEDUP_REMOVED lines=13> */
.L_x_575:
[----:B------:R-:W-:Y:S05]  /*77c0*/  BSYNC.RECONVERGENT B3 ;  /* 0x0000000000037941 */ /* 0x000fea0003800200 */
.L_x_574:
        /* <DEDUP_REMOVED lines=43> */
.L_x_572:
[----:B------:R-:W-:Y:S05]  /*7a80*/  BSYNC.RECONVERGENT B2 ;  /* 0x0000000000027941 */ /* 0x000fea0003800200 */
.L_x_571:
[----:B------:R-:W-:Y:S01]  /*7a90*/  I2FP.F32.U32 R161, R0 ;  /* 0x0000000000a17245 */ /* 0x000fe20000201000 */
[----:B------:R-:W-:Y:S01]  /*7aa0*/  IMAD.U32 R177, R113, 0x10000, RZ ;  /* 0x0001000071b17824 */ /* 0x000fe200078e00ff */
[----:B------:R-:W-:Y:S01]  /*7ab0*/  ISETP.NE.AND P2, PT, R116, 0x1, PT ;  /* 0x000000017400780c */ /* 0x000fe20003f45270 */
[----:B------:R-:W-:Y:S02]  /*7ac0*/  BSSY.RECONVERGENT B2, `(.L_x_576) ;  /* 0x000004f000027945 */ /* 0x000fe40003800200 */
[----:B------:R-:W-:Y:S01]  /*7ad0*/  FFMA.FTZ R0, R161, R194, 1.1641532182693481445e-10 ;  /* 0x2f000000a1007423 */ /* 0x000fe200000100c2 */
[----:B------:R-:W-:Y:S01]  /*7ae0*/  FMUL.FTZ R112, R177, R208 ;  /* 0x000000d0b1707220 */ /* 0x000fe20000410000 */
[----:B------:R-:W-:-:S03]  /*7af0*/  SHF.L.U32 R161, R117, 0x10, RZ ;  /* 0x0000001075a17819 */ /* 0x000fc600000006ff */
[----:B------:R-:W-:Y:S01]  /*7b00*/  FMUL.FTZ R112, R112, R211 ;  /* 0x000000d370707220 */ /* 0x000fe20000410000 */
[----:B------:R-:W-:Y:S02]  /*7b10*/  FSETP.GTU.FTZ.AND P1, PT, R0, R207, PT ;  /* 0x000000cf0000720b */ /* 0x000fe40003f3c000 */
[----:B------:R-:W-:Y:S01]  /*7b20*/  PRMT R0, R117, 0x7632, R0 ;  /* 0x0000763275007816 */ /* 0x000fe20000000000 */
[----:B------:R-:W-:Y:S01]  /*7b30*/  IMAD.MOV.U32 R117, RZ, RZ, 0x2 ;  /* 0x00000002ff757424 */ /* 0x000fe200078e00ff */
        /* <DEDUP_REMOVED lines=14> */
.L_x_578:
        /* <DEDUP_REMOVED lines=13> */
.L_x_580:
[----:B------:R-:W-:Y:S05]  /*7cf0*/  BSYNC.RECONVERGENT B3 ;  /* 0x0000000000037941 */ /* 0x000fea0003800200 */
.L_x_579:
        /* <DEDUP_REMOVED lines=43> */
.L_x_577:
[----:B------:R-:W-:Y:S05]  /*7fb0*/  BSYNC.RECONVERGENT B2 ;  /* 0x0000000000027941 */ /* 0x000fea0003800200 */
.L_x_576:
[----:B------:R-:W-:Y:S01]  /*7fc0*/  I2FP.F32.U32 R113, R113 ;  /* 0x0000007100717245 */ /* 0x000fe20000201000 */
[----:B------:R-:W-:Y:S01]  /*7fd0*/  BSSY.RECONVERGENT B2, `(.L_x_581) ;  /* 0x000004f000027945 */ /* 0x000fe20003800200 */
[----:B------:R-:W-:Y:S02]  /*7fe0*/  SHF.L.U32 R161, R161, 0x10, RZ ;  /* 0x00000010a1a17819 */ /* 0x000fe400000006ff */
[----:B------:R-:W-:Y:S01]  /*7ff0*/  ISETP.NE.AND P3, PT, R117, 0x1, PT ;  /* 0x000000017500780c */ /* 0x000fe20003f65270 */
[----:B------:R-:W-:Y:S02]  /*8000*/  FFMA.FTZ R112, R113, R194, 1.1641532182693481445e-10 ;  /* 0x2f00000071707423 */ /* 0x000fe400000100c2 */
[----:B------:R-:W-:Y:S01]  /*8010*/  FMUL.FTZ R116, R161, R208 ;  /* 0x000000d0a1747220 */ /* 0x000fe20000410000 */
[----:B------:R-:W-:Y:S01]  /*8020*/  IMAD.U32 R161, R0, 0x10000, RZ ;  /* 0x0001000000a17824 */ /* 0x000fe200078e00ff */
[----:B------:R-:W-:Y:S02]  /*8030*/  MOV R0, R132 ;  /* 0x0000008400007202 */ /* 0x000fe40000000f00 */
        /* <DEDUP_REMOVED lines=15> */
.L_x_583:
        /* <DEDUP_REMOVED lines=13> */
.L_x_585:
[----:B------:R-:W-:Y:S05]  /*8200*/  BSYNC.RECONVERGENT B3 ;  /* 0x0000000000037941 */ /* 0x000fea0003800200 */
.L_x_584:
        /* <DEDUP_REMOVED lines=43> */
.L_x_582:
[----:B------:R-:W-:Y:S05]  /*84c0*/  BSYNC.RECONVERGENT B2 ;  /* 0x0000000000027941 */ /* 0x000fea0003800200 */
.L_x_581:
[----:B------:R-:W-:Y:S01]  /*84d0*/  I2FP.F32.U32 R113, R0 ;  /* 0x0000000000717245 */ /* 0x000fe20000201000 */
[----:B------:R-:W-:Y:S01]  /*84e0*/  IMAD.U32 R117, R114, 0x10000, RZ ;  /* 0x0001000072757824 */ /* 0x000fe200078e00ff */
[----:B------:R-:W-:Y:S01]  /*84f0*/  ISETP.NE.AND P4, PT, R116, 0x1, PT ;  /* 0x000000017400780c */ /* 0x000fe20003f85270 */
[----:B------:R-:W-:Y:S01]  /*8500*/  BSSY.RECONVERGENT B2, `(.L_x_586) ;  /* 0x000004f000027945 */ /* 0x000fe20003800200 */
[----:B------:R-:W-:Y:S01]  /*8510*/  PRMT R114, R114, 0x7632, R114 ;  /* 0x0000763272727816 */ /* 0x000fe20000000072 */
[----:B------:R-:W-:Y:S01]  /*8520*/  FFMA.FTZ R0, R113, R194, 1.1641532182693481445e-10 ;  /* 0x2f00000071007423 */ /* 0x000fe200000100c2 */
[----:B------:R-:W-:Y:S01]  /*8530*/  FMUL.FTZ R112, R117, R208 ;  /* 0x000000d075707220 */ /* 0x000fe20000410000 */
[C---:B------:R-:W-:Y:S01]  /*8540*/  IMAD.U32 R113, R118.reuse, 0x10000, RZ ;  /* 0x0001000076717824 */ /* 0x040fe200078e00ff */
[----:B------:R-:W-:Y:S02]  /*8550*/  PRMT R118, R118, 0x7632, R118 ;  /* 0x0000763276767816 */ /* 0x000fe40000000076 */
[----:B------:R-:W-:Y:S01]  /*8560*/  FMUL.FTZ R112, R112, R211 ;  /* 0x000000d370707220 */ /* 0x000fe20000410000 */
[----:B------:R-:W-:Y:S01]  /*8570*/  FSETP.GTU.FTZ.AND P3, PT, R0, R207, PT ;  /* 0x000000cf0000720b */ /* 0x000fe20003f7c000 */
[----:B------:R-:W-:Y:S01]  /*8580*/  IMAD.MOV.U32 R0, RZ, RZ, R132 ;  /* 0x000000ffff007224 */ /* 0x000fe200078e0084 */
[----:B------:R-:W-:-:S02]  /*8590*/  MOV R193, 0x2 ;  /* 0x0000000200c17802 */ /* 0x000fc40000000f00 */
        /* <DEDUP_REMOVED lines=12> */
.L_x_588:
        /* <DEDUP_REMOVED lines=13> */
.L_x_590:
[----:B------:R-:W-:Y:S05]  /*8730*/  BSYNC.RECONVERGENT B3 ;  /* 0x0000000000037941 */ /* 0x000fea0003800200 */
.L_x_589:
        /* <DEDUP_REMOVED lines=43> */
.L_x_587:
[----:B------:R-:W-:Y:S05]  /*89f0*/  BSYNC.RECONVERGENT B2 ;  /* 0x0000000000027941 */ /* 0x000fea0003800200 */
.L_x_586:
[----:B------:R-:W-:Y:S01]  /*8a00*/  I2FP.F32.U32 R113, R0 ;  /* 0x0000000000717245 */ /* 0x000fe20000201000 */
[----:B------:R-:W-:Y:S01]  /*8a10*/  IMAD.U32 R117, R114, 0x10000, RZ ;  /* 0x0001000072757824 */ /* 0x000fe200078e00ff */
[----:B------:R-:W-:Y:S01]  /*8a20*/  ISETP.NE.AND P5, PT, R193, 0x1, PT ;  /* 0x00000001c100780c */ /* 0x000fe20003fa5270 */
[----:B------:R-:W-:Y:S01]  /*8a30*/  BSSY.RECONVERGENT B2, `(.L_x_591) ;  /* 0x000004d000027945 */ /* 0x000fe20003800200 */
[----:B------:R-:W-:Y:S01]  /*8a40*/  SHF.L.U32 R177, R118, 0x10, RZ ;  /* 0x0000001076b17819 */ /* 0x000fe200000006ff */
[----:B------:R-:W-:Y:S01]  /*8a50*/  FFMA.FTZ R0, R113, R194, 1.1641532182693481445e-10 ;  /* 0x2f00000071007423 */ /* 0x000fe200000100c2 */
[----:B------:R-:W-:Y:S01]  /*8a60*/  FMUL.FTZ R112, R117, R208 ;  /* 0x000000d075707220 */ /* 0x000fe20000410000 */
[----:B------:R-:W-:-:S03]  /*8a70*/  IMAD.MOV.U32 R114, RZ, RZ, 0x2 ;  /* 0x00000002ff727424 */ /* 0x000fc600078e00ff */
        /* <DEDUP_REMOVED lines=15> */
.L_x_593:
        /* <DEDUP_REMOVED lines=13> */
.L_x_595:
[----:B------:R-:W-:Y:S05]  /*8c40*/  BSYNC.RECONVERGENT B3 ;  /* 0x0000000000037941 */ /* 0x000fea0003800200 */
.L_x_594:
[----:B------:R-:W-:Y:S01]  /*8c50*/  IMAD.WIDE.U32 R2, R137, -0x326172a9, RZ ;  /* 0xcd9e8d5789027825 */ /* 0x000fe200078e00ff */
[----:B------:R-:W-:Y:S02]  /*8c60*/  LOP3.LUT R112, R131, UR7, R117, 0x96, !PT ;  /* 0x0000000783707c12 */ /* 0x000fe4000f8e9675 */
[----:B------:R-:W-:Y:S01]  /*8c70*/  MOV R0, R210 ;  /* 0x000000d200007202 */ /* 0x000fe20000000f00 */
        /* <DEDUP_REMOVED lines=39> */
[----:B------:R-:W-:-:S07]  /*8ef0*/  IMAD.MOV.U32 R210, RZ, RZ, R112 ;  /* 0x000000ffffd27224 */ /* 0x000fce00078e0070 */
.L_x_592:
[----:B------:R-:W-:Y:S05]  /*8f00*/  BSYNC.RECONVERGENT B2 ;  /* 0x0000000000027941 */ /* 0x000fea0003800200 */
.L_x_591:
[----:B------:R-:W-:Y:S01]  /*8f10*/  I2FP.F32.U32 R113, R0 ;  /* 0x0000000000717245 */ /* 0x000fe20000201000 */
[----:B------:R-:W-:Y:S01]  /*8f20*/  IMAD.U32 R193, R119, 0x10000, RZ ;  /* 0x0001000077c17824 */ /* 0x000fe200078e00ff */
[----:B------:R-:W-:Y:S01]  /*8f30*/  SHF.L.U32 R117, R115, 0x10, RZ ;  /* 0x0000001073757819 */ /* 0x000fe200000006ff */
[----:B------:R-:W-:Y:S01]  /*8f40*/  BSSY.RECONVERGENT B2, `(.L_x_596) ;  /* 0x0000051000027945 */ /* 0x000fe20003800200 */
[----:B------:R-:W-:Y:S01]  /*8f50*/  ISETP.NE.AND P6, PT, R114, 0x1, PT ;  /* 0x000000017200780c */ /* 0x000fe20003fc5270 */
[----:B------:R-:W-:Y:S01]  /*8f60*/  FFMA.FTZ R0, R113, R194, 1.1641532182693481445e-10 ;  /* 0x2f00000071007423 */ /* 0x000fe200000100c2 */
[----:B------:R-:W-:Y:S01]  /*8f70*/  PRMT R118, R115, 0x7632, R118 ;  /* 0x0000763273767816 */ /* 0x000fe20000000076 */
[----:B------:R-:W-:Y:S01]  /*8f80*/  FMUL.FTZ R112, R117, R208 ;  /* 0x000000d075707220 */ /* 0x000fe20000410000 */
[----:B------:R-:W-:Y:S02]  /*8f90*/  PRMT R119, R119, 0x7632, R119 ;  /* 0x0000763277777816 */ /* 0x000fe40000000077 */
[----:B------:R-:W-:Y:S01]  /*8fa0*/  FSETP.GTU.FTZ.AND P5, PT, R0, R207, PT ;  /* 0x000000cf0000720b */ /* 0x000fe20003fbc000 */
[----:B------:R-:W-:Y:S01]  /*8fb0*/  FMUL.FTZ R112, R112, R211 ;  /* 0x000000d370707220 */ /* 0x000fe20000410000 */
[----:B------:R-:W-:Y:S01]  /*8fc0*/  IMAD.MOV.U32 R0, RZ, RZ, 0x2 ;  /* 0x00000002ff007424 */ /* 0x000fe200078e00ff */
[----:B------:R-:W-:-:S03]  /*8fd0*/  MOV R113, R132 ;  /* 0x0000008400717202 */ /* 0x000fc60000000f00 */
        /* <DEDUP_REMOVED lines=12> */
.L_x_598:
        /* <DEDUP_REMOVED lines=15> */
.L_x_600:
[----:B------:R-:W-:Y:S05]  /*9190*/  BSYNC.RECONVERGENT B3 ;  /* 0x0000000000037941 */ /* 0x000fea0003800200 */
.L_x_599:
        /* <DEDUP_REMOVED lines=43> */
.L_x_597:
[----:B------:R-:W-:Y:S05]  /*9450*/  BSYNC.RECONVERGENT B2 ;  /* 0x0000000000027941 */ /* 0x000fea0003800200 */
.L_x_596:
[----:B------:R-:W-:Y:S01]  /*9460*/  I2FP.F32.U32 R113, R113 ;  /* 0x0000007100717245 */ /* 0x000fe20000201000 */
[----:B------:R-:W-:Y:S01]  /*9470*/  IMAD.U32 R115, R118, 0x10000, RZ ;  /* 0x0001000076737824 */ /* 0x000fe200078e00ff */
[----:B------:R-:W-:Y:S01]  /*9480*/  F2FP.BF16.F32.PACK_AB R114, R177, R176 ;  /* 0x000000b0b172723e */ /* 0x000fe200000010ff */
[----:B------:R-:W-:Y:S02]  /*9490*/  IMAD.U32 R119, R119, 0x10000, RZ ;  /* 0x0001000077777824 */ /* 0x000fe400078e00ff */
[----:B------:R-:W-:Y:S01]  /*94a0*/  FFMA.FTZ R194, R113, R194, 1.1641532182693481445e-10 ;  /* 0x2f00000071c27423 */ /* 0x000fe200000100c2 */
[----:B------:R-:W-:Y:S01]  /*94b0*/  FMUL.FTZ R112, R115, R208 ;  /* 0x000000d073707220 */ /* 0x000fe20000410000 */
[----:B------:R-:W-:-:S03]  /*94c0*/  F2FP.BF16.F32.PACK_AB R113, R161, R160 ;  /* 0x000000a0a171723e */ /* 0x000fc600000010ff */
[----:B------:R-:W-:Y:S01]  /*94d0*/  FMUL.FTZ R112, R112, R211 ;  /* 0x000000d370707220 */ /* 0x000fe20000410000 */
[----:B------:R-:W-:-:S04]  /*94e0*/  FSETP.GTU.FTZ.AND P6, PT, R194, R207, PT ;  /* 0x000000cfc200720b */ /* 0x000fc80003fdc000 */
[----:B------:R-:W-:Y:S02]  /*94f0*/  FSEL R112, R112, RZ, !P6 ;  /* 0x000000ff70707208 */ /* 0x000fe40007000000 */
[----:B------:R-:W-:-:S03]  /*9500*/  PLOP3.LUT P6, PT, P6, PT, PT, 0x8, 0x80 ;  /* 0x000000000080781c */ /* 0x000fc600037ce170 */
[----:B------:R-:W-:Y:S01]  /*9510*/  FADD.FTZ R194, R112, R119 ;  /* 0x0000007770c27221 */ /* 0x000fe20000010000 */
[----:B------:R-:W-:-:S04]  /*9520*/  F2FP.BF16.F32.PACK_AB R112, R145, R144 ;  /* 0x000000909170723e */ /* 0x000fc800000010ff */
[----:B------:R-:W-:Y:S01]  /*9530*/  F2FP.BF16.F32.PACK_AB R115, R194, R193 ;  /* 0x000000c1c273723e */ /* 0x000fe200000010ff */
[----:B------:R-:W-:Y:S06]  /*9540*/  BRA `(.L_x_601) ;  /* 0x0000002800247947 */ /* 0x000fec0003800000 */
.L_x_560:
[----:B------:R-:W-:Y:S01]  /*9550*/  ISETP.NE.AND P0, PT, R0, 0x1, PT ;  /* 0x000000010000780c */ /* 0x000fe20003f05270 */
[----:B------:R-:W-:Y:S01]  /*9560*/  BSSY.RECONVERGENT B2, `(.L_x_602) ;  /* 0x0000047000027945 */ /* 0x000fe20003800200 */
[----:B------:R-:W-:Y:S02]  /*9570*/  HFMA2 R160, -RZ, RZ, 0, 1.1920928955078125e-07 ;  /* 0x00000002ffa07431 */ /* 0x000fe400000001ff */
[----:B------:R-:W-:Y:S02]  /*9580*/  IMAD.MOV.U32 R116, RZ, RZ, R132 ;  /* 0x000000ffff747224 */ /* 0x000fe400078e0084 */
[----:B------:R-:W-:-:S07]  /*9590*/  IMAD.MOV.U32 R210, RZ, RZ, R207 ;  /* 0x000000ffffd27224 */ /* 0x000fce00078e00cf */
[----:B------:R-:W-:Y:S05]  /*95a0*/  @!P0 BRA `(.L_x_603) ;  /* 0x0000000400088947 */ /* 0x000fea0003800000 */
[----:B------:R-:W-:-:S13]  /*95b0*/  ISETP.NE.AND P0, PT, R0, 0x3, PT ;  /* 0x000000030000780c */ /* 0x000fda0003f05270 */
[----:B------:R-:W-:Y:S05]  /*95c0*/  @!P0 BRA `(.L_x_604) ;  /* 0x0000000000208947 */ /* 0x000fea0003800000 */
[----:B------:R-:W-:-:S13]  /*95d0*/  ISETP.NE.AND P0, PT, R0, 0x2, PT ;  /* 0x000000020000780c */ /* 0x000fda0003f05270 */
[----:B------:R-:W-:Y:S01]  /*95e0*/  @!P0 MOV R160, 0x3 ;  /* 0x0000000300a08802 */ /* 0x000fe20000000f00 */
[----:B------:R-:W-:Y:S01]  /*95f0*/  @!P0 IMAD.MOV.U32 R210, RZ, RZ, R207 ;  /* 0x000000ffffd28224 */ /* 0x000fe200078e00cf */
[----:B------:R-:W-:Y:S01]  /*9600*/  @P0 IADD3 R160, PT, PT, R0, 0x1, RZ ;  /* 0x0000000100a00810 */ /* 0x000fe20007ffe0ff */
[----:B------:R-:W-:Y:S02]  /*9610*/  @!P0 IMAD.MOV.U32 R116, RZ, RZ, R3 ;  /* 0x000000ffff748224 */ /* 0x000fe400078e0003 */
[----:B------:R-:W-:Y:S02]  /*9620*/  @P0 IMAD.MOV.U32 R210, RZ, RZ, R207 ;  /* 0x000000ffffd20224 */ /* 0x000fe400078e00cf */
[----:B------:R-:W-:Y:S01]  /*9630*/  @P0 IMAD.MOV.U32 R116, RZ, RZ, R2 ;  /* 0x000000ffff740224 */ /* 0x000fe200078e0002 */
[----:B------:R-:W-:Y:S06]  /*9640*/  BRA `(.L_x_603) ;  /* 0x0000000000e07947 */ /* 0x000fec0003800000 */
.L_x_604:
        /* <DEDUP_REMOVED lines=13> */
.L_x_606:
[----:B------:R-:W-:Y:S05]  /*9720*/  BSYNC.RECONVERGENT B3 ;  /* 0x0000000000037941 */ /* 0x000fea0003800200 */
.L_x_605:
        /* <DEDUP_REMOVED lines=42> */
.L_x_603:
[----:B------:R-:W-:Y:S05]  /*99d0*/  BSYNC.RECONVERGENT B2 ;  /* 0x0000000000027941 */ /* 0x000fea0003800200 */
.L_x_602:
[----:B------:R-:W0:Y:S01]  /*99e0*/  LDC R194, c[0x0][0x404] ;  /* 0x00010100ffc27b82 */ /* 0x000e220000000800 */
[----:B------:R-:W-:Y:S01]  /*99f0*/  I2FP.F32.U32 R117, R116 ;  /* 0x0000007400757245 */ /* 0x000fe20000201000 */
[----:B------:R-:W-:Y:S01]  /*9a00*/  IMAD.MOV.U32 R118, RZ, RZ, 0x2f800000 ;  /* 0x2f800000ff767424 */ /* 0x000fe200078e00ff */
[----:B------:R-:W-:Y:S01]  /*9a10*/  ISETP.NE.AND P1, PT, R160, 0x1, PT ;  /* 0x00000001a000780c */ /* 0x000fe20003f25270 */
[C---:B-----5:R-:W-:Y:S01]  /*9a20*/  IMAD.U32 R145, R112.reuse, 0x10000, RZ ;  /* 0x0001000070917824 */ /* 0x060fe200078e00ff */
[----:B------:R-:W-:Y:S01]  /*9a30*/  LOP3.LUT R141, R141, 0xfffffffd, RZ, 0xc0, !PT ;  /* 0xfffffffd8d8d7812 */ /* 0x000fe200078ec0ff */
[----:B------:R-:W-:Y:S01]  /*9a40*/  FFMA.FTZ R117, R117, R118, 1.1641532182693481445e-10 ;  /* 0x2f00000075757423 */ /* 0x000fe20000010076 */
[----:B------:R-:W-:Y:S01]  /*9a50*/  BSSY.RECONVERGENT B2, `(.L_x_607) ;  /* 0x000004d000027945 */ /* 0x000fe20003800200 */
[----:B------:R-:W1:Y:S01]  /*9a60*/  LDC R119, c[0x0][0x408] ;  /* 0x00010200ff777b82 */ /* 0x000e620000000800 */
[----:B------:R-:W-:Y:S01]  /*9a70*/  FMUL.FTZ R0, R145, R208 ;  /* 0x000000d091007220 */ /* 0x000fe20000410000 */
[----:B------:R-:W-:Y:S01]  /*9a80*/  HFMA2 R116, -RZ, RZ, 0, 1.1920928955078125e-07 ;  /* 0x00000002ff747431 */ /* 0x000fe200000001ff */
[----:B------:R-:W-:-:S02]  /*9a90*/  PRMT R112, R112, 0x7632, R112 ;  /* 0x0000763270707816 */ /* 0x000fc40000000070 */
[----:B0-----:R-:W-:-:S04]  /*9aa0*/  FSETP.GTU.FTZ.AND P0, PT, R117, R194, PT ;  /* 0x000000c27500720b */ /* 0x001fc80003f1c000 */
[----:B------:R-:W-:Y:S01]  /*9ab0*/  PLOP3.LUT P2, PT, P0, PT, PT, 0x8, 0x80 ;  /* 0x000000000080781c */ /* 0x000fe2000074e170 */
[----:B-1----:R-:W-:-:S05]  /*9ac0*/  FMUL.FTZ R0, R0, R119 ;  /* 0x0000007700007220 */ /* 0x002fca0000410000 */
[----:B------:R-:W-:Y:S01]  /*9ad0*/  FSEL R144, R0, RZ, !P0 ;  /* 0x000000ff00907208 */ /* 0x000fe20004000000 */
[----:B------:R-:W-:-:S06]  /*9ae0*/  IMAD.MOV.U32 R0, RZ, RZ, R132 ;  /* 0x000000ffff007224 */ /* 0x000fcc00078e0084 */
[----:B------:R-:W-:Y:S01]  /*9af0*/  @P2 LOP3.LUT R141, R141, 0x2, RZ, 0xfc, !PT ;  /* 0x000000028d8d2812 */ /* 0x000fe200078efcff */
[----:B------:R-:W-:Y:S06]  /*9b00*/  @!P1 BRA `(.L_x_608) ;  /* 0x0000000400049947 */ /* 0x000fec0003800000 */
        /* <DEDUP_REMOVED lines=8> */
.L_x_609:
        /* <DEDUP_REMOVED lines=13> */
.L_x_611:
[----:B------:R-:W-:Y:S05]  /*9c60*/  BSYNC.RECONVERGENT B3 ;  /* 0x0000000000037941 */ /* 0x000fea0003800200 */
.L_x_610:
        /* <DEDUP_REMOVED lines=40> */
[----:B------:R-:W-:Y:S01]  /*9ef0*/  MOV R210, R116 ;  /* 0x0000007400d27202 */ /* 0x000fe20000000f00 */
[----:B------:R-:W-:Y:S01]  /*9f00*/  IMAD.MOV.U32 R116, RZ, RZ, RZ ;  /* 0x000000ffff747224 */ /* 0x000fe200078e00ff */
[----:B------:R-:W-:-:S07]  /*9f10*/  LOP3.LUT R3, R160, UR30, R117, 0x96, !PT ;  /* 0x0000001ea0037c12 */ /* 0x000fce000f8e9675 */
.L_x_608:
[----:B------:R-:W-:Y:S05]  /*9f20*/  BSYNC.RECONVERGENT B2 ;  /* 0x0000000000027941 */ /* 0x000fea0003800200 */
.L_x_607:
[----:B------:R-:W-:Y:S01]  /*9f30*/  I2FP.F32.U32 R117, R0 ;  /* 0x0000000000757245 */ /* 0x000fe20000201000 */
[----:B------:R-:W-:Y:S01]  /*9f40*/  IMAD.U32 R145, R112, 0x10000, RZ ;  /* 0x0001000070917824 */ /* 0x000fe200078e00ff */
[----:B------:R-:W-:Y:S01]  /*9f50*/  ISETP.NE.AND P2, PT, R116, 0x1, PT ;  /* 0x000000017400780c */ /* 0x000fe20003f45270 */
[----:B------:R-:W-:Y:S01]  /*9f60*/  BSSY.RECONVERGENT B2, `(.L_x_612) ;  /* 0x000004b000027945 */ /* 0x000fe20003800200 */
[----:B------:R-:W-:Y:S02]  /*9f70*/  HFMA2 R112, -RZ, RZ, 0, 1.1920928955078125e-07 ;  /* 0x00000002ff707431 */ /* 0x000fe400000001ff */
[----:B------:R-:W-:Y:S01]  /*9f80*/  FFMA.FTZ R117, R117, R118, 1.1641532182693481445e-10 ;  /* 0x2f00000075757423 */ /* 0x000fe20000010076 */
[----:B------:R-:W-:-:S04]  /*9f90*/  FMUL.FTZ R0, R145, R208 ;  /* 0x000000d091007220 */ /* 0x000fc80000410000 */
[----:B------:R-:W-:Y:S01]  /*9fa0*/  FMUL.FTZ R0, R0, R119 ;  /* 0x0000007700007220 */ /* 0x000fe20000410000 */
[----:B------:R-:W-:-:S04]  /*9fb0*/  FSETP.GTU.FTZ.AND P1, PT, R117, R194, PT ;  /* 0x000000c27500720b */ /* 0x000fc80003f3c000 */
[----:B------:R-:W-:Y:S01]  /*9fc0*/  FSEL R145, R0, RZ, !P1 ;  /* 0x000000ff00917208 */ /* 0x000fe20004800000 */
[----:B------:R-:W-:Y:S01]  /*9fd0*/  IMAD.MOV.U32 R0, RZ, RZ, R132 ;  /* 0x000000ffff007224 */ /* 0x000fe200078e0084 */
[----:B------:R-:W-:Y:S01]  /*9fe0*/  PLOP3.LUT P0, PT, P1, PT, PT, 0x8, 0x80 ;  /* 0x000000000080781c */ /* 0x000fe20000f0e170 */
[----:B------:R-:W-:-:S12]  /*9ff0*/  @!P2 BRA `(.L_x_613) ;  /* 0x000000040004a947 */ /* 0x000fd80003800000 */
        /* <DEDUP_REMOVED lines=8> */
.L_x_614:
        /* <DEDUP_REMOVED lines=13> */
.L_x_616:
[----:B------:R-:W-:Y:S05]  /*a150*/  BSYNC.RECONVERGENT B3 ;  /* 0x0000000000037941 */ /* 0x000fea0003800200 */
.L_x_615:
        /* <DEDUP_REMOVED lines=43> */
.L_x_613:
[----:B------:R-:W-:Y:S05]  /*a410*/  BSYNC.RECONVERGENT B2 ;  /* 0x0000000000027941 */ /* 0x000fea0003800200 */
.L_x_612:
        /* <DEDUP_REMOVED lines=9> */
[----:B------:R-:W-:Y:S02]  /*a4b0*/  FSEL R160, R0, RZ, !P2 ;  /* 0x000000ff00a07208 */ /* 0x000fe40005000000 */
[----:B------:R-:W-:Y:S01]  /*a4c0*/  PRMT R0, R113, 0x7632, R0 ;  /* 0x0000763271007816 */ /* 0x000fe20000000000 */
        /* <DEDUP_REMOVED lines=11> */
.L_x_619:
        /* <DEDUP_REMOVED lines=13> */
.L_x_621:
[----:B------:R-:W-:Y:S05]  /*a650*/  BSYNC.RECONVERGENT B3 ;  /* 0x0000000000037941 */ /* 0x000fea0003800200 */
.L_x_620:
        /* <DEDUP_REMOVED lines=40> */
[----:B------:R-:W-:Y:S01]  /*a8e0*/  IMAD.MOV.U32 R113, RZ, RZ, R210 ;  /* 0x000000ffff717224 */ /* 0x000fe200078e00d2 */
[----:B------:R-:W-:Y:S01]  /*a8f0*/  MOV R210, R112 ;  /* 0x0000007000d27202 */ /* 0x000fe20000000f00 */
[----:B------:R-:W-:-:S07]  /*a900*/  IMAD.MOV.U32 R116, RZ, RZ, RZ ;  /* 0x000000ffff747224 */ /* 0x000fce00078e00ff */
.L_x_618:
[----:B------:R-:W-:Y:S05]  /*a910*/  BSYNC.RECONVERGENT B2 ;  /* 0x0000000000027941 */ /* 0x000fea0003800200 */
.L_x_617:
        /* <DEDUP_REMOVED lines=21> */
.L_x_624:
        /* <DEDUP_REMOVED lines=8> */
[----:B------:R-:W-:Y:S02]  /*aaf0*/  @!P3 IADD3 R0, PT, PT, R131, 0x1, RZ ;  /* 0x000000018300b810 */ /* 0x000fe40007ffe0ff */
[----:B------:R-:W-:Y:S02]  /*ab00*/  @!P3 MOV R135, RZ ;  /* 0x000000ff0087b202 */ /* 0x000fe40000000f00 */
[----:B------:R-:W-:-:S13]  /*ab10*/  ISETP.NE.AND P4, PT, R137, RZ, !P3 ;  /* 0x000000ff8900720c */ /* 0x000fda0005f85270 */
[----:B------:R-:W-:-:S04]  /*ab20*/  @P4 IMAD.MOV R0, RZ, RZ, R131 ;  /* 0x000000ffff004224 */ /* 0x000fc800078e0283 */
[----:B------:R-:W-:-:S07]  /*ab30*/  @!P3 IMAD.MOV.U32 R131, RZ, RZ, R0 ;  /* 0x000000ffff83b224 */ /* 0x000fce00078e0000 */
.L_x_626:
[----:B------:R-:W-:Y:S05]  /*ab40*/  BSYNC.RECONVERGENT B3 ;  /* 0x0000000000037941 */ /* 0x000fea0003800200 */
.L_x_625:
        /* <DEDUP_REMOVED lines=43> */
.L_x_623:
[----:B------:R-:W-:Y:S05]  /*ae00*/  BSYNC.RECONVERGENT B2 ;  /* 0x0000000000027941 */ /* 0x000fea0003800200 */
.L_x_622:
[----:B------:R-:W-:Y:S01]  /*ae10*/  I2FP.F32.U32 R113, R0 ;  /* 0x0000000000717245 */ /* 0x000fe20000201000 */
[----:B------:R-:W-:Y:S01]  /*ae20*/  IMAD.U32 R117, R114, 0x10000, RZ ;  /* 0x0001000072757824 */ /* 0x000fe200078e00ff */
[----:B------:R-:W-:Y:S01]  /*ae30*/  ISETP.NE.AND P4, PT, R112, 0x1, PT ;  /* 0x000000017000780c */ /* 0x000fe20003f85270 */
[----:B------:R-:W-:Y:S01]  /*ae40*/  BSSY.RECONVERGENT B2, `(.L_x_627) ;  /* 0x000004c000027945 */ /* 0x000fe20003800200 */
[----:B------:R-:W-:Y:S02]  /*ae50*/  HFMA2 R116, -RZ, RZ, 0, 1.1920928955078125e-07 ;  /* 0x00000002ff747431 */ /* 0x000fe400000001ff */
[----:B------:R-:W-:Y:S01]  /*ae60*/  FFMA.FTZ R113, R113, R118, 1.1641532182693481445e-10 ;  /* 0x2f00000071717423 */ /* 0x000fe20000010076 */
[----:B------:R-:W-:Y:S01]  /*ae70*/  FMUL.FTZ R0, R117, R208 ;  /* 0x000000d075007220 */ /* 0x000fe20000410000 */
[----:B------:R-:W-:-:S03]  /*ae80*/  PRMT R114, R114, 0x7632, R114 ;  /* 0x0000763272727816 */ /* 0x000fc60000000072 */
        /* <DEDUP_REMOVED lines=14> */
.L_x_629:
        /* <DEDUP_REMOVED lines=13> */
.L_x_631:
[----:B------:R-:W-:Y:S05]  /*b040*/  BSYNC.RECONVERGENT B3 ;  /* 0x0000000000037941 */ /* 0x000fea0003800200 */
.L_x_630:
        /* <DEDUP_REMOVED lines=41> */
[----:B------:R-:W-:Y:S01]  /*b2e0*/  IMAD.MOV.U32 R116, RZ, RZ, RZ ;  /* 0x000000ffff747224 */ /* 0x000fe200078e00ff */
[----:B------:R-:W-:-:S07]  /*b2f0*/  MOV R210, R112 ;  /* 0x0000007000d27202 */ /* 0x000fce0000000f00 */
.L_x_628:
[----:B------:R-:W-:Y:S05]  /*b300*/  BSYNC.RECONVERGENT B2 ;  /* 0x0000000000027941 */ /* 0x000fea0003800200 */
.L_x_627:
        /* <DEDUP_REMOVED lines=21> */
.L_x_634:
        /* <DEDUP_REMOVED lines=13> */
.L_x_636:
[----:B------:R-:W-:Y:S05]  /*b530*/  BSYNC.RECONVERGENT B3 ;  /* 0x0000000000037941 */ /* 0x000fea0003800200 */
.L_x_635:
        /* <DEDUP_REMOVED lines=43> */
.L_x_633:
[----:B------:R-:W-:Y:S05]  /*b7f0*/  BSYNC.RECONVERGENT B2 ;  /* 0x0000000000027941 */ /* 0x000fea0003800200 */
.L_x_632:
        /* <DEDUP_REMOVED lines=8> */
[----:B------:R-:W-:Y:S01]  /*b880*/  FSETP.GTU.FTZ.AND P5, PT, R113, R194, PT ;  /* 0x000000c27100720b */ /* 0x000fe20003fbc000 */
[----:B------:R-:W-:-:S03]  /*b890*/  IMAD.MOV.U32 R113, RZ, RZ, R132 ;  /* 0x000000ffff717224 */ /* 0x000fc600078e0084 */
[----:B------:R-:W-:Y:S01]  /*b8a0*/  FSEL R193, R0, RZ, !P5 ;  /* 0x000000ff00c17208 */ /* 0x000fe20006800000 */
[----:B------:R-:W-:Y:S01]  /*b8b0*/  HFMA2 R0, -RZ, RZ, 0, 1.1920928955078125e-07 ;  /* 0x00000002ff007431 */ /* 0x000fe200000001ff */
        /* <DEDUP_REMOVED lines=10> */
.L_x_639:
[----:B------:R-:W-:Y:S01]  /*b960*/  IADD3 R136, PT, PT, R136, 0x1, RZ ;  /* 0x0000000188887810 */ /* 0x000fe20007ffe0ff */
[----:B------:R-:W-:Y:S03]  /*b970*/  BSSY.RECONVERGENT B3, `(.L_x_640) ;  /* 0x000000e000037945 */ /* 0x000fe60003800200 */
[C---:B------:R-:W-:Y:S01]  /*b980*/  ISETP.NE.AND P6, PT, R136.reuse, RZ, PT ;  /* 0x000000ff8800720c */ /* 0x040fe20003fc5270 */
[----:B------:R-:W-:-:S12]  /*b990*/  IMAD.WIDE.U32 R114, R136, -0x2daee0ad, RZ ;  /* 0xd2511f5388727825 */ /* 0x000fd800078e00ff */
[----:B------:R-:W-:Y:S05]  /*b9a0*/  @P6 BRA `(.L_x_641) ;  /* 0x0000000000286947 */ /* 0x000fea0003800000 */
[----:B------:R-:W-:Y:S01]  /*b9b0*/  VIADD R135, R135, 0x1 ;  /* 0x0000000187877836 */ /* 0x000fe20000000000 */
[----:B------:R-:W-:-:S04]  /*b9c0*/  P2R R0, PR, RZ, 0x1 ;  /* 0x00000001ff007803 */ /* 0x000fc80000000000 */
[----:B------:R-:W-:-:S13]  /*b9d0*/  ISETP.NE.AND P6, PT, R135, RZ, PT ;  /* 0x000000ff8700720c */ /* 0x000fda0003fc5270 */
[----:B------:R-:W-:Y:S01]  /*b9e0*/  @!P6 VIADD R137, R137, 0x1 ;  /* 0x000000018989e836 */ /* 0x000fe20000000000 */
[----:B------:R-:W-:Y:S01]  /*b9f0*/  @!P6 IADD3 R2, PT, PT, R131, 0x1, RZ ;  /* 0x000000018302e810 */ /* 0x000fe20007ffe0ff */
[----:B------:R-:W-:-:S03]  /*ba00*/  @!P6 IMAD.MOV.U32 R135, RZ, RZ, RZ ;  /* 0x000000ffff87e224 */ /* 0x000fc600078e00ff */
[----:B------:R-:W-:-:S13]  /*ba10*/  ISETP.NE.AND P0, PT, R137, RZ, !P6 ;  /* 0x000000ff8900720c */ /* 0x000fda0007705270 */
[----:B------:R-:W-:Y:S01]  /*ba20*/  @P0 IMAD.MOV R2, RZ, RZ, R131 ;  /* 0x000000ffff020224 */ /* 0x000fe200078e0283 */
[----:B------:R-:W-:-:S04]  /*ba30*/  ISETP.NE.AND P0, PT, R0, RZ, PT ;  /* 0x000000ff0000720c */ /* 0x000fc80003f05270 */
[----:B------:R-:W-:-:S09]  /*ba40*/  @!P6 MOV R131, R2 ;  /* 0x000000020083e202 */ /* 0x000fd20000000f00 */
.L_x_641:
[----:B------:R-:W-:Y:S05]  /*ba50*/  BSYNC.RECONVERGENT B3 ;  /* 0x0000000000037941 */ /* 0x000fea0003800200 */
.L_x_640:
        /* <DEDUP_REMOVED lines=43> */
.L_x_638:
[----:B------:R-:W-:Y:S05]  /*bd10*/  BSYNC.RECONVERGENT B2 ;  /* 0x0000000000027941 */ /* 0x000fea0003800200 */
.L_x_637:
        /* <DEDUP_REMOVED lines=12> */
.L_x_601:
        /* <DEDUP_REMOVED lines=16> */
[----:B------:R-:W-:Y:S02]  /*bee0*/  MOV R207, R210 ;  /* 0x000000d200cf7202 */ /* 0x000fe40000000f00 */
[----:B------:R2:W-:Y:S01]  /*bef0*/  STG.E.128 desc[UR8][R118.64], R112 ;  /* 0x0000007076007986 */ /* 0x0005e2000c101d08 */
[----:B-1----:R-:W-:-:S04]  /*bf00*/  IMAD.WIDE.U32 R116, R209, 0x8, R116 ;  /* 0x00000008d1747825 */ /* 0x002fc800078e0074 */
[----:B------:R-:W-:Y:S01]  /*bf10*/  VIADD R209, R209, 0x20 ;  /* 0x00000020d1d17836 */ /* 0x000fe20000000000 */
[----:B------:R2:W-:Y:S06]  /*bf20*/  STG.E.64 desc[UR8][R116.64], R212 ;  /* 0x000000d474007986 */ /* 0x0005ec000c101b08 */
.L_x_559:
[----:B------:R-:W-:Y:S05]  /*bf30*/  BSYNC.RECONVERGENT B1 ;  /* 0x0000000000017941 */ /* 0x000fea0003800200 */
.L_x_558:
[----:B------:R-:W-:Y:S01]  /*bf40*/  ISETP.GE.U32.AND P0, PT, R138, 0x60, PT ;  /* 0x000000608a00780c */ /* 0x000fe20003f06070 */
[----:B------:R-:W-:Y:S01]  /*bf50*/  BSSY.RECONVERGENT B1, `(.L_x_642) ;  /* 0x0000549000017945 */ /* 0x000fe20003800200 */
[----:B------:R-:W-:-:S11]  /*bf60*/  LOP3.LUT R141, R141, 0xfffffeff, RZ, 0xc0, !PT ;  /* 0xfffffeff8d8d7812 */ /* 0x000fd600078ec0ff */
[----:B------:R-:W-:Y:S01]  /*bf70*/  @P0 LOP3.LUT R141, R141, 0x100, RZ, 0xfc, !PT ;  /* 0x000001008d8d0812 */ /* 0x000fe200078efcff */
[----:B------:R-:W-:Y:S06]  /*bf80*/  @!P0 BRA `(.L_x_643) ;  /* 0x0000005400148947 */ /* 0x000fec0003800000 */
[----:B0-2---:R-:W0:Y:S02]  /*bf90*/  LDC.64 R112, c[0x0][0x390] ;  /* 0x0000e400ff707b82 */ /* 0x005e240000000a00 */
        /* <DEDUP_REMOVED lines=24> */
.L_x_647:
        /* <DEDUP_REMOVED lines=13> */
.L_x_649:
[----:B------:R-:W-:Y:S05]  /*c1f0*/  BSYNC.RECONVERGENT B3 ;  /* 0x0000000000037941 */ /* 0x000fea0003800200 */
.L_x_648:
        /* <DEDUP_REMOVED lines=38> */
[----:B------:R-:W-:Y:S02]  /*c460*/  LOP3.LUT R2, R2, UR29, R163, 0x96, !PT ;  /* 0x0000001d02027c12 */ /* 0x000fe4000f8e96a3 */
[----:B------:R-:W-:Y:S02]  /*c470*/  MOV R132, R162 ;  /* 0x000000a200847202 */ /* 0x000fe40000000f00 */
[----:B------:R-:W-:Y:S01]  /*c480*/  LOP3.LUT R3, R146, UR30, R211, 0x96, !PT ;  /* 0x0000001e92037c12 */ /* 0x000fe2000f8e96d3 */
[----:B------:R-:W-:-:S07]  /*c490*/  IMAD.MOV.U32 R146, RZ, RZ, R207 ;  /* 0x000000ffff927224 */ /* 0x000fce00078e00cf */
.L_x_646:
[----:B------:R-:W-:Y:S05]  /*c4a0*/  BSYNC.RECONVERGENT B2 ;  /* 0x0000000000027941 */ /* 0x000fea0003800200 */
.L_x_645:
[----:B------:R-:W0:Y:S01]  /*c4b0*/  LDC R211, c[0x0][0x408] ;  /* 0x00010200ffd37b82 */ /* 0x000e220000000800 */
[----:B------:R-:W-:Y:S01]  /*c4c0*/  HFMA2 R196, -RZ, RZ, 0.1171875, 0 ;  /* 0x2f800000ffc47431 */ /* 0x000fe200000001ff */
[----:B------:R-:W-:Y:S01]  /*c4d0*/  I2FP.F32.U32 R163, R146 ;  /* 0x0000009200a37245 */ /* 0x000fe20000201000 */
[C---:B-----5:R-:W-:Y:S01]  /*c4e0*/  IMAD.U32 R179, R112.reuse, 0x10000, RZ ;  /* 0x0001000070b37824 */ /* 0x060fe200078e00ff */
[----:B------:R-:W-:Y:S01]  /*c4f0*/  ISETP.NE.AND P1, PT, R147, 0x1, PT ;  /* 0x000000019300780c */ /* 0x000fe20003f25270 */
[----:B------:R-:W-:Y:S01]  /*c500*/  BSSY.RECONVERGENT B2, `(.L_x_650) ;  /* 0x0000052000027945 */ /* 0x000fe20003800200 */
[----:B------:R-:W-:Y:S01]  /*c510*/  LOP3.LUT R141, R141, 0xfffffffd, RZ, 0xc0, !PT ;  /* 0xfffffffd8d8d7812 */ /* 0x000fe200078ec0ff */
[----:B------:R-:W-:Y:S01]  /*c520*/  FMUL.FTZ R146, R179, R208 ;  /* 0x000000d0b3927220 */ /* 0x000fe20000410000 */
[----:B------:R-:W1:Y:S01]  /*c530*/  LDC R207, c[0x0][0x404] ;  /* 0x00010100ffcf7b82 */ /* 0x000e620000000800 */
[----:B------:R-:W-:Y:S01]  /*c540*/  HFMA2 R162, -RZ, RZ, 0, 1.1920928955078125e-07 ;  /* 0x00000002ffa27431 */ /* 0x000fe200000001ff */
[----:B------:R-:W-:Y:S01]  /*c550*/  PRMT R112, R112, 0x7632, R112 ;  /* 0x0000763270707816 */ /* 0x000fe20000000070 */
[----:B------:R-:W-:Y:S01]  /*c560*/  FFMA.FTZ R0, R163, R196, 1.1641532182693481445e-10 ;  /* 0x2f000000a3007423 */ /* 0x000fe200000100c4 */
[C---:B------:R-:W-:Y:S01]  /*c570*/  IMAD.U32 R163, R116.reuse, 0x10000, RZ ;  /* 0x0001000074a37824 */ /* 0x040fe200078e00ff */
[----:B------:R-:W-:Y:S01]  /*c580*/  PRMT R116, R116, 0x7632, R116 ;  /* 0x0000763274747816 */ /* 0x000fe20000000074 */
[----:B0-----:R-:W-:-:S02]  /*c590*/  FMUL.FTZ R146, R146, R211 ;  /* 0x000000d392927220 */ /* 0x001fc40000410000 */
        /* <DEDUP_REMOVED lines=15> */
.L_x_652:
        /* <DEDUP_REMOVED lines=13> */
.L_x_654:
[----:B------:R-:W-:Y:S05]  /*c760*/  BSYNC.RECONVERGENT B3 ;  /* 0x0000000000037941 */ /* 0x000fea0003800200 */
.L_x_653:
        /* <DEDUP_REMOVED lines=43> */
.L_x_651:
[----:B------:R-:W-:Y:S05]  /*ca20*/  BSYNC.RECONVERGENT B2 ;  /* 0x0000000000027941 */ /* 0x000fea0003800200 */
.L_x_650:
[----:B------:R-:W-:Y:S01]  /*ca30*/  I2FP.F32.U32 R147, R0 ;  /* 0x0000000000937245 */ /* 0x000fe20000201000 */
[----:B------:R-:W-:Y:S01]  /*ca40*/  IMAD.U32 R163, R112, 0x10000, RZ ;  /* 0x0001000070a37824 */ /* 0x000fe200078e00ff */
[----:B------:R-:W-:Y:S01]  /*ca50*/  ISETP.NE.AND P1, PT, R162, 0x1, PT ;  /* 0x00000001a200780c */ /* 0x000fe20003f25270 */
[----:B------:R-:W-:Y:S02]  /*ca60*/  BSSY.RECONVERGENT B2, `(.L_x_655) ;  /* 0x000004d000027945 */ /* 0x000fe40003800200 */
[----:B------:R-:W-:Y:S01]  /*ca70*/  FFMA.FTZ R0, R147, R196, 1.1641532182693481445e-10 ;  /* 0x2f00000093007423 */ /* 0x000fe200000100c4 */
[----:B------:R-:W-:Y:S01]  /*ca80*/  FMUL.FTZ R112, R163, R208 ;  /* 0x000000d0a3707220 */ /* 0x000fe20000410000 */
[----:B------:R-:W-:Y:S01]  /*ca90*/  SHF.L.U32 R147, R116, 0x10, RZ ;  /* 0x0000001074937819 */ /* 0x000fe200000006ff */
[----:B------:R-:W-:Y:S02]  /*caa0*/  IMAD.MOV.U32 R116, RZ, RZ, 0x2 ;  /* 0x00000002ff747424 */ /* 0x000fe400078e00ff */
        /* <DEDUP_REMOVED lines=15> */
.L_x_657:
        /* <DEDUP_REMOVED lines=13> */
.L_x_659:
[----:B------:R-:W-:Y:S05]  /*cc70*/  BSYNC.RECONVERGENT B3 ;  /* 0x0000000000037941 */ /* 0x000fea0003800200 */
.L_x_658:
        /* <DEDUP_REMOVED lines=43> */
.L_x_656:
[----:B------:R-:W-:Y:S05]  /*cf30*/  BSYNC.RECONVERGENT B2 ;  /* 0x0000000000027941 */ /* 0x000fea0003800200 */
.L_x_655:
[----:B------:R-:W-:Y:S01]  /*cf40*/  I2FP.F32.U32 R163, R0 ;  /* 0x0000000000a37245 */ /* 0x000fe20000201000 */
[----:B------:R-:W-:Y:S01]  /*cf50*/  BSSY.RECONVERGENT B2, `(.L_x_660) ;  /* 0x0000051000027945 */ /* 0x000fe20003800200 */
[----:B------:R-:W-:Y:S02]  /*cf60*/  SHF.L.U32 R179, R113, 0x10, RZ ;  /* 0x0000001071b37819 */ /* 0x000fe400000006ff */
[----:B------:R-:W-:Y:S01]  /*cf70*/  ISETP.NE.AND P2, PT, R116, 0x1, PT ;  /* 0x000000017400780c */ /* 0x000fe20003f45270 */
[----:B------:R-:W-:Y:S01]  /*cf80*/  FFMA.FTZ R0, R163, R196, 1.1641532182693481445e-10 ;  /* 0x2f000000a3007423 */ /* 0x000fe200000100c4 */
[----:B------:R-:W-:Y:S02]  /*cf90*/  IMAD.U32 R163, R117, 0x10000, RZ ;  /* 0x0001000075a37824 */ /* 0x000fe400078e00ff */
[----:B------:R-:W-:Y:S02]  /*cfa0*/  FMUL.FTZ R112, R179, R208 ;  /* 0x000000d0b3707220 */ /* 0x000fe40000410000 */
[----:B------:R-:W-:-:S02]  /*cfb0*/  FSETP.GTU.FTZ.AND P1, PT, R0, R207, PT ;  /* 0x000000cf0000720b */ /* 0x000fc40003f3c000 */
[----:B------:R-:W-:Y:S01]  /*cfc0*/  FMUL.FTZ R112, R112, R211 ;  /* 0x000000d370707220 */ /* 0x000fe20000410000 */
[----:B------:R-:W-:Y:S01]  /*cfd0*/  PRMT R0, R117, 0x7632, R0 ;  /* 0x0000763275007816 */ /* 0x000fe20000000000 */
[----:B------:R-:W-:-:S03]  /*cfe0*/  IMAD.MOV.U32 R117, RZ, RZ, 0x2 ;  /* 0x00000002ff757424 */ /* 0x000fc600078e00ff */
[----:B------:R-:W-:Y:S02]  /*cff0*/  FSEL R112, R112, RZ, !P1 ;  /* 0x000000ff70707208 */ /* 0x000fe40004800000 */
[----:B------:R-:W-:-:S03]  /*d000*/  PLOP3.LUT P1, PT, P1, PT, PT, 0x8, 0x80 ;  /* 0x000000000080781c */ /* 0x000fc60000f2e170 */
[--C-:B------:R-:W-:Y:S01]  /*d010*/  FADD.FTZ R162, R112, R163.reuse ;  /* 0x000000a370a27221 */ /* 0x100fe20000010000 */
[----:B------:R-:W-:Y:S02]  /*d020*/  PRMT R163, R113, 0x7632, R163 ;  /* 0x0000763271a37816 */ /* 0x000fe400000000a3 */
[----:B------:R-:W-:Y:S01]  /*d030*/  MOV R113, R132 ;  /* 0x0000008400717202 */ /* 0x000fe20000000f00 */
        /* <DEDUP_REMOVED lines=9> */
.L_x_662:
        /* <DEDUP_REMOVED lines=13> */
.L_x_664:
[----:B------:R-:W-:Y:S05]  /*d1a0*/  BSYNC.RECONVERGENT B3 ;  /* 0x0000000000037941 */ /* 0x000fea0003800200 */
.L_x_663:
        /* <DEDUP_REMOVED lines=43> */
.L_x_661:
[----:B------:R-:W-:Y:S05]  /*d460*/  BSYNC.RECONVERGENT B2 ;  /* 0x0000000000027941 */ /* 0x000fea0003800200 */
.L_x_660:
[----:B------:R-:W-:Y:S01]  /*d470*/  I2FP.F32.U32 R113, R113 ;  /* 0x0000007100717245 */ /* 0x000fe20000201000 */
[----:B------:R-:W-:Y:S01]  /*d480*/  IMAD.U32 R163, R163, 0x10000, RZ ;  /* 0x00010000a3a37824 */ /* 0x000fe200078e00ff */
[----:B------:R-:W-:Y:S01]  /*d490*/  ISETP.NE.AND P3, PT, R117, 0x1, PT ;  /* 0x000000017500780c */ /* 0x000fe20003f65270 */
[----:B------:R-:W-:Y:S02]  /*d4a0*/  BSSY.RECONVERGENT B2, `(.L_x_665) ;  /* 0x000004d000027945 */ /* 0x000fe40003800200 */
[----:B------:R-:W-:Y:S01]  /*d4b0*/  FFMA.FTZ R112, R113, R196, 1.1641532182693481445e-10 ;  /* 0x2f00000071707423 */ /* 0x000fe200000100c4 */
[----:B------:R-:W-:Y:S01]  /*d4c0*/  FMUL.FTZ R116, R163, R208 ;  /* 0x000000d0a3747220 */ /* 0x000fe20000410000 */
[----:B------:R-:W-:Y:S02]  /*d4d0*/  IMAD.U32 R163, R0, 0x10000, RZ ;  /* 0x0001000000a37824 */ /* 0x000fe400078e00ff */
[----:B------:R-:W-:Y:S02]  /*d4e0*/  IMAD.MOV.U32 R0, RZ, RZ, R132 ;  /* 0x000000ffff007224 */ /* 0x000fe400078e0084 */
[----:B------:R-:W-:Y:S01]  /*d4f0*/  FMUL.FTZ R116, R116, R211 ;  /* 0x000000d374747220 */ /* 0x000fe20000410000 */
[----:B------:R-:W-:-:S04]  /*d500*/  FSETP.GTU.FTZ.AND P2, PT, R112, R207, PT ;  /* 0x000000cf7000720b */ /* 0x000fc80003f5c000 */
[----:B------:R-:W-:Y:S02]  /*d510*/  FSEL R116, R116, RZ, !P2 ;  /* 0x000000ff74747208 */ /* 0x000fe40005000000 */
[----:B------:R-:W-:-:S03]  /*d520*/  PLOP3.LUT P2, PT, P2, PT, PT, 0x8, 0x80 ;  /* 0x000000000080781c */ /* 0x000fc6000174e170 */
[----:B------:R-:W-:Y:S01]  /*d530*/  FADD.FTZ R163, R116, R163 ;  /* 0x000000a374a37221 */ /* 0x000fe20000010000 */
[----:B------:R-:W-:Y:S01]  /*d540*/  MOV R116, 0x2 ;  /* 0x0000000200747802 */ /* 0x000fe20000000f00 */
[----:B------:R-:W-:Y:S08]  /*d550*/  @!P3 BRA `(.L_x_666) ;  /* 0x000000040004b947 */ /* 0x000ff00003800000 */
        /* <DEDUP_REMOVED lines=8> */
.L_x_667:
        /* <DEDUP_REMOVED lines=13> */
.L_x_669:
[----:B------:R-:W-:Y:S05]  /*d6b0*/  BSYNC.RECONVERGENT B3 ;  /* 0x0000000000037941 */ /* 0x000fea0003800200 */
.L_x_668:
        /* <DEDUP_REMOVED lines=43> */
.L_x_666:
[----:B------:R-:W-:Y:S05]  /*d970*/  BSYNC.RECONVERGENT B2 ;  /* 0x0000000000027941 */ /* 0x000fea0003800200 */
.L_x_665:
[----:B------:R-:W-:Y:S01]  /*d980*/  I2FP.F32.U32 R113, R0 ;  /* 0x0000000000717245 */ /* 0x000fe20000201000 */
[----:B------:R-:W-:Y:S01]  /*d990*/  IMAD.U32 R117, R114, 0x10000, RZ ;  /* 0x0001000072757824 */ /* 0x000fe200078e00ff */
[----:B------:R-:W-:Y:S01]  /*d9a0*/  ISETP.NE.AND P4, PT, R116, 0x1, PT ;  /* 0x000000017400780c */ /* 0x000fe20003f85270 */
[----:B------:R-:W-:Y:S01]  /*d9b0*/  BSSY.RECONVERGENT B2, `(.L_x_670) ;  /* 0x000004f000027945 */ /* 0x000fe20003800200 */
[----:B------:R-:W-:Y:S01]  /*d9c0*/  PRMT R114, R114, 0x7632, R114 ;  /* 0x0000763272727816 */ /* 0x000fe20000000072 */
[----:B------:R-:W-:Y:S01]  /*d9d0*/  FFMA.FTZ R0, R113, R196, 1.1641532182693481445e-10 ;  /* 0x2f00000071007423 */ /* 0x000fe200000100c4 */
[----:B------:R-:W-:Y:S01]  /*d9e0*/  FMUL.FTZ R112, R117, R208 ;  /* 0x000000d075707220 */ /* 0x000fe20000410000 */
[C---:B------:R-:W-:Y:S01]  /*d9f0*/  SHF.L.U32 R113, R118.reuse, 0x10, RZ ;  /* 0x0000001076717819 */ /* 0x040fe200000006ff */
[----:B------:R-:W-:Y:S01]  /*da00*/  IMAD.MOV.U32 R195, RZ, RZ, 0x2 ;  /* 0x00000002ffc37424 */ /* 0x000fe200078e00ff */
[----:B------:R-:W-:Y:S01]  /*da10*/  PRMT R118, R118, 0x7632, R118 ;  /* 0x0000763276767816 */ /* 0x000fe20000000076 */
        /* <DEDUP_REMOVED lines=15> */
.L_x_672:
        /* <DEDUP_REMOVED lines=13> */
.L_x_674:
[----:B------:R-:W-:Y:S05]  /*dbe0*/  BSYNC.RECONVERGENT B3 ;  /* 0x0000000000037941 */ /* 0x000fea0003800200 */
.L_x_673:
        /* <DEDUP_REMOVED lines=43> */
.L_x_671:
[----:B------:R-:W-:Y:S05]  /*dea0*/  BSYNC.RECONVERGENT B2 ;  /* 0x0000000000027941 */ /* 0x000fea0003800200 */
.L_x_670:
[----:B------:R-:W-:Y:S01]  /*deb0*/  I2FP.F32.U32 R113, R0 ;  /* 0x0000000000717245 */ /* 0x000fe20000201000 */
[----:B------:R-:W-:Y:S01]  /*dec0*/  IMAD.U32 R179, R118, 0x10000, RZ ;  /* 0x0001000076b37824 */ /* 0x000fe200078e00ff */
[----:B------:R-:W-:Y:S01]  /*ded0*/  SHF.L.U32 R117, R114, 0x10, RZ ;  /* 0x0000001072757819 */ /* 0x000fe200000006ff */
[----:B------:R-:W-:Y:S01]  /*dee0*/  BSSY.RECONVERGENT B2, `(.L_x_675) ;  /* 0x000004d000027945 */ /* 0x000fe20003800200 */
[----:B------:R-:W-:Y:S01]  /*def0*/  ISETP.NE.AND P5, PT, R195, 0x1, PT ;  /* 0x00000001c300780c */ /* 0x000fe20003fa5270 */
[----:B------:R-:W-:Y:S01]  /*df00*/  FFMA.FTZ R0, R113, R196, 1.1641532182693481445e-10 ;  /* 0x2f00000071007423 */ /* 0x000fe200000100c4 */
[----:B------:R-:W-:Y:S02]  /*df10*/  IMAD.MOV.U32 R114, RZ, RZ, 0x2 ;  /* 0x00000002ff727424 */ /* 0x000fe400078e00ff */
[----:B------:R-:W-:Y:S02]  /*df20*/  FMUL.FTZ R112, R117, R208 ;  /* 0x000000d075707220 */ /* 0x000fe40000410000 */
        /* <DEDUP_REMOVED lines=15> */
.L_x_677:
        /* <DEDUP_REMOVED lines=13> */
.L_x_679:
[----:B------:R-:W-:Y:S05]  /*e0f0*/  BSYNC.RECONVERGENT B3 ;  /* 0x0000000000037941 */ /* 0x000fea0003800200 */
.L_x_678:
        /* <DEDUP_REMOVED lines=43> */
.L_x_676:
[----:B------:R-:W-:Y:S05]  /*e3b0*/  BSYNC.RECONVERGENT B2 ;  /* 0x0000000000027941 */ /* 0x000fea0003800200 */
.L_x_675:
[----:B------:R-:W-:Y:S01]  /*e3c0*/  I2FP.F32.U32 R113, R0 ;  /* 0x0000000000717245 */ /* 0x000fe20000201000 */
[----:B------:R-:W-:Y:S01]  /*e3d0*/  IMAD.U32 R117, R115, 0x10000, RZ ;  /* 0x0001000073757824 */ /* 0x000fe200078e00ff */
[----:B------:R-:W-:Y:S01]  /*e3e0*/  ISETP.NE.AND P6, PT, R114, 0x1, PT ;  /* 0x000000017200780c */ /* 0x000fe20003fc5270 */
[----:B------:R-:W-:Y:S01]  /*e3f0*/  IMAD.U32 R195, R119, 0x10000, RZ ;  /* 0x0001000077c37824 */ /* 0x000fe200078e00ff */
[----:B------:R-:W-:Y:S01]  /*e400*/  BSSY.RECONVERGENT B2, `(.L_x_680) ;  /* 0x0000050000027945 */ /* 0x000fe20003800200 */
[----:B------:R-:W-:Y:S01]  /*e410*/  FFMA.FTZ R0, R113, R196, 1.1641532182693481445e-10 ;  /* 0x2f00000071007423 */ /* 0x000fe200000100c4 */
[----:B------:R-:W-:Y:S01]  /*e420*/  FMUL.FTZ R112, R117, R208 ;  /* 0x000000d075707220 */ /* 0x000fe20000410000 */
[----:B------:R-:W-:Y:S01]  /*e430*/  PRMT R118, R115, 0x7632, R118 ;  /* 0x0000763273767816 */ /* 0x000fe20000000076 */
[----:B------:R-:W-:Y:S01]  /*e440*/  IMAD.MOV.U32 R113, RZ, RZ, R132 ;  /* 0x000000ffff717224 */ /* 0x000fe200078e0084 */
[----:B------:R-:W-:Y:S01]  /*e450*/  PRMT R119, R119, 0x7632, R119 ;  /* 0x0000763277777816 */ /* 0x000fe20000000077 */
[----:B------:R-:W-:Y:S01]  /*e460*/  FMUL.FTZ R112, R112, R211 ;  /* 0x000000d370707220 */ /* 0x000fe20000410000 */
[----:B------:R-:W-:-:S02]  /*e470*/  FSETP.GTU.FTZ.AND P5, PT, R0, R207, PT ;  /* 0x000000cf0000720b */ /* 0x000fc40003fbc000 */
[----:B------:R-:W-:Y:S02]  /*e480*/  MOV R0, 0x2 ;  /* 0x0000000200007802 */ /* 0x000fe40000000f00 */
        /* <DEDUP_REMOVED lines=12> */
.L_x_682:
        /* <DEDUP_REMOVED lines=15> */
.L_x_684:
[----:B------:R-:W-:Y:S05]  /*e640*/  BSYNC.RECONVERGENT B3 ;  /* 0x0000000000037941 */ /* 0x000fea0003800200 */
.L_x_683:
        /* <DEDUP_REMOVED lines=43> */
.L_x_681:
[----:B------:R-:W-:Y:S05]  /*e900*/  BSYNC.RECONVERGENT B2 ;  /* 0x0000000000027941 */ /* 0x000fea0003800200 */
.L_x_680:
[----:B------:R-:W-:Y:S01]  /*e910*/  I2FP.F32.U32 R113, R113 ;  /* 0x0000007100717245 */ /* 0x000fe20000201000 */
[----:B------:R-:W-:Y:S01]  /*e920*/  IMAD.U32 R115, R118, 0x10000, RZ ;  /* 0x0001000076737824 */ /* 0x000fe200078e00ff */
[----:B------:R-:W-:Y:S02]  /*e930*/  SHF.L.U32 R119, R119, 0x10, RZ ;  /* 0x0000001077777819 */ /* 0x000fe400000006ff */
[----:B------:R-:W-:Y:S01]  /*e940*/  F2FP.BF16.F32.PACK_AB R114, R179, R178 ;  /* 0x000000b2b372723e */ /* 0x000fe200000010ff */
        /* <DEDUP_REMOVED lines=11> */
.L_x_644:
        /* <DEDUP_REMOVED lines=16> */
.L_x_688:
        /* <DEDUP_REMOVED lines=13> */
.L_x_690:
[----:B------:R-:W-:Y:S05]  /*ebd0*/  BSYNC.RECONVERGENT B3 ;  /* 0x0000000000037941 */ /* 0x000fea0003800200 */
.L_x_689:
        /* <DEDUP_REMOVED lines=42> */
.L_x_687:
[----:B------:R-:W-:Y:S05]  /*ee80*/  BSYNC.RECONVERGENT B2 ;  /* 0x0000000000027941 */ /* 0x000fea0003800200 */
.L_x_686:
[----:B------:R-:W0:Y:S01]  /*ee90*/  LDC R196, c[0x0][0x404] ;  /* 0x00010100ffc47b82 */ /* 0x000e220000000800 */
[----:B------:R-:W-:Y:S01]  /*eea0*/  I2FP.F32.U32 R117, R116 ;  /* 0x0000007400757245 */ /* 0x000fe20000201000 */
[----:B------:R-:W-:Y:S01]  /*eeb0*/  IMAD.MOV.U32 R118, RZ, RZ, 0x2f800000 ;  /* 0x2f800000ff767424 */ /* 0x000fe200078e00ff */
[----:B-----5:R-:W-:Y:S01]  /*eec0*/  SHF.L.U32 R147, R112, 0x10, RZ ;  /* 0x0000001070937819 */ /* 0x020fe200000006ff */
[----:B------:R-:W-:Y:S01]  /*eed0*/  BSSY.RECONVERGENT B2, `(.L_x_691) ;  /* 0x0000050000027945 */ /* 0x000fe20003800200 */
[----:B------:R-:W-:Y:S01]  /*eee0*/  ISETP.NE.AND P1, PT, R162, 0x1, PT ;  /* 0x00000001a200780c */ /* 0x000fe20003f25270 */
[----:B------:R-:W-:Y:S01]  /*eef0*/  FFMA.FTZ R117, R117, R118, 1.1641532182693481445e-10 ;  /* 0x2f00000075757423 */ /* 0x000fe20000010076 */
[----:B------:R-:W-:Y:S01]  /*ef00*/  LOP3.LUT R141, R141, 0xfffffffd, RZ, 0xc0, !PT ;  /* 0xfffffffd8d8d7812 */ /* 0x000fe200078ec0ff */
[----:B------:R-:W1:Y:S01]  /*ef10*/  LDC R119, c[0x0][0x408] ;  /* 0x00010200ff777b82 */ /* 0x000e620000000800 */
[----:B------:R-:W-:Y:S01]  /*ef20*/  FMUL.FTZ R0, R147, R208 ;  /* 0x000000d093007220 */ /* 0x000fe20000410000 */
[----:B------:R-:W-:Y:S01]  /*ef30*/  PRMT R112, R112, 0x7632, R112 ;  /* 0x0000763270707816 */ /* 0x000fe20000000070 */
[----:B------:R-:W-:Y:S01]  /*ef40*/  IMAD.MOV.U32 R116, RZ, RZ, 0x2 ;  /* 0x00000002ff747424 */ /* 0x000fe200078e00ff */
        /* <DEDUP_REMOVED lines=15> */
.L_x_693:
        /* <DEDUP_REMOVED lines=13> */
.L_x_695:
[----:B------:R-:W-:Y:S05]  /*f110*/  BSYNC.RECONVERGENT B3 ;  /* 0x0000000000037941 */ /* 0x000fea0003800200 */
.L_x_694:
        /* <DEDUP_REMOVED lines=43> */
.L_x_692:
[----:B------:R-:W-:Y:S05]  /*f3d0*/  BSYNC.RECONVERGENT B2 ;  /* 0x0000000000027941 */ /* 0x000fea0003800200 */
.L_x_691:
[----:B------:R-:W-:Y:S01]  /*f3e0*/  I2FP.F32.U32 R117, R0 ;  /* 0x0000000000757245 */ /* 0x000fe20000201000 */
[----:B------:R-:W-:Y:S01]  /*f3f0*/  BSSY.RECONVERGENT B2, `(.L_x_696) ;  /* 0x000004d000027945 */ /* 0x000fe20003800200 */
[----:B------:R-:W-:Y:S01]  /*f400*/  SHF.L.U32 R147, R112, 0x10, RZ ;  /* 0x0000001070937819 */ /* 0x000fe200000006ff */
[----:B------:R-:W-:Y:S01]  /*f410*/  IMAD.MOV.U32 R112, RZ, RZ, 0x2 ;  /* 0x00000002ff707424 */ /* 0x000fe200078e00ff */
[----:B------:R-:W-:Y:S01]  /*f420*/  ISETP.NE.AND P2, PT, R116, 0x1, PT ;  /* 0x000000017400780c */ /* 0x000fe20003f45270 */
[----:B------:R-:W-:Y:S02]  /*f430*/  FFMA.FTZ R117, R117, R118, 1.1641532182693481445e-10 ;  /* 0x2f00000075757423 */ /* 0x000fe40000010076 */
[----:B------:R-:W-:-:S03]  /*f440*/  FMUL.FTZ R0, R147, R208 ;  /* 0x000000d093007220 */ /* 0x000fc60000410000 */
[----:B------:R-:W-:Y:S01]  /*f450*/  FSETP.GTU.FTZ.AND P1, PT, R117, R196, PT ;  /* 0x000000c47500720b */ /* 0x000fe20003f3c000 */
[----:B------:R-:W-:-:S03]  /*f460*/  FMUL.FTZ R0, R0, R119 ;  /* 0x0000007700007220 */ /* 0x000fc60000410000 */
[----:B------:R-:W-:Y:S02]  /*f470*/  PLOP3.LUT P0, PT, P1, PT, PT, 0x8, 0x80 ;  /* 0x000000000080781c */ /* 0x000fe40000f0e170 */
[----:B------:R-:W-:Y:S01]  /*f480*/  FSEL R147, R0, RZ, !P1 ;  /* 0x000000ff00937208 */ /* 0x000fe20004800000 */
[----:B------:R-:W-:Y:S01]  /*f490*/  IMAD.MOV.U32 R0, RZ, RZ, R132 ;  /* 0x000000ffff007224 */ /* 0x000fe200078e0084 */
        /* <DEDUP_REMOVED lines=9> */
.L_x_698:
        /* <DEDUP_REMOVED lines=13> */
.L_x_700:
[----:B------:R-:W-:Y:S05]  /*f600*/  BSYNC.RECONVERGENT B3 ;  /* 0x0000000000037941 */ /* 0x000fea0003800200 */
.L_x_699:
        /* <DEDUP_REMOVED lines=43> */
.L_x_697:
[----:B------:R-:W-:Y:S05]  /*f8c0*/  BSYNC.RECONVERGENT B2 ;  /* 0x0000000000027941 */ /* 0x000fea0003800200 */
.L_x_696:
        /* <DEDUP_REMOVED lines=8> */
[----:B------:R-:W-:-:S05]  /*f950*/  FMUL.FTZ R0, R0, R119 ;  /* 0x0000007700007220 */ /* 0x000fca0000410000 */
        /* <DEDUP_REMOVED lines=13> */
.L_x_703:
        /* <DEDUP_REMOVED lines=8> */
[----:B------:R-:W-:Y:S02]  /*fab0*/  @!P2 VIADD R2, R131, 0x1 ;  /* 0x000000018302a836 */ /* 0x000fe40000000000 */
[----:B------:R-:W-:Y:S01]  /*fac0*/  @!P2 IMAD.MOV.U32 R135, RZ, RZ, RZ ;  /* 0x000000ffff87a224 */ /* 0x000fe200078e00ff */
[----:B------:R-:W-:-:S13]  /*fad0*/  ISETP.NE.AND P3, PT, R137, RZ, !P2 ;  /* 0x000000ff8900720c */ /* 0x000fda0005765270 */
[----:B------:R-:W-:-:S05]  /*fae0*/  @P3 IMAD.MOV R2, RZ, RZ, R131 ;  /* 0x000000ffff023224 */ /* 0x000fca00078e0283 */
[----:B------:R-:W-:-:S07]  /*faf0*/  @!P2 MOV R131, R2 ;  /* 0x000000020083a202 */ /* 0x000fce0000000f00 */
.L_x_705:
[----:B------:R-:W-:Y:S05]  /*fb00*/  BSYNC.RECONVERGENT B3 ;  /* 0x0000000000037941 */ /* 0x000fea0003800200 */
.L_x_704:
        /* <DEDUP_REMOVED lines=41> */
[----:B------:R-:W-:Y:S01]  /*fda0*/  MOV R113, R210 ;  /* 0x000000d200717202 */ /* 0x000fe20000000f00 */
[----:B------:R-:W-:-:S07]  /*fdb0*/  IMAD.MOV.U32 R210, RZ, RZ, R112 ;  /* 0x000000ffffd27224 */ /* 0x000fce00078e0070 */
.L_x_702:
[----:B------:R-:W-:Y:S05]  /*fdc0*/  BSYNC.RECONVERGENT B2 ;  /* 0x0000000000027941 */ /* 0x000fea0003800200 */
.L_x_701:
        /* <DEDUP_REMOVED lines=9> */
[----:B------:R-:W-:Y:S01]  /*fe60*/  FSEL R163, R0, RZ, !P2 ;  /* 0x000000ff00a37208 */ /* 0x000fe20005000000 */
        /* <DEDUP_REMOVED lines=11> */
.L_x_708:
        /* <DEDUP_REMOVED lines=13> */
.L_x_710:
[----:B------:R-:W-:Y:S05]  /*fff0*/  BSYNC.RECONVERGENT B3 ;  /* 0x0000000000037941 */ /* 0x000fea0003800200 */
.L_x_709:
        /* <DEDUP_REMOVED lines=43> */
.L_x_707:
[----:B------:R-:W-:Y:S05]  /*102b0*/  BSYNC.RECONVERGENT B2 ;  /* 0x0000000000027941 */ /* 0x000fea0003800200 */
.L_x_706:
[----:B------:R-:W-:Y:S01]  /*102c0*/  I2FP.F32.U32 R113, R0 ;  /* 0x0000000000717245 */ /* 0x000fe20000201000 */
[----:B------:R-:W-:Y:S01]  /*102d0*/  BSSY.RECONVERGENT B2, `(.L_x_711) ;  /* 0x000004e000027945 */ /* 0x000fe20003800200 */
[----:B------:R-:W-:Y:S01]  /*102e0*/  SHF.L.U32 R117, R114, 0x10, RZ ;  /* 0x0000001072757819 */ /* 0x000fe200000006ff */
[----:B------:R-:W-:Y:S01]  /*102f0*/  IMAD.MOV.U32 R116, RZ, RZ, 0x2 ;  /* 0x00000002ff747424 */ /* 0x000fe200078e00ff */
[----:B------:R-:W-:Y:S01]  /*10300*/  ISETP.NE.AND P4, PT, R112, 0x1, PT ;  /* 0x000000017000780c */ /* 0x000fe20003f85270 */
[----:B------:R-:W-:Y:S01]  /*10310*/  FFMA.FTZ R113, R113, R118, 1.1641532182693481445e-10 ;  /* 0x2f00000071717423 */ /* 0x000fe20000010076 */
[----:B------:R-:W-:Y:S01]  /*10320*/  PRMT R114, R114, 0x7632, R114 ;  /* 0x0000763272727816 */ /* 0x000fe20000000072 */
        /* <DEDUP_REMOVED lines=15> */
.L_x_713:
        /* <DEDUP_REMOVED lines=13> */
.L_x_715:
[----:B------:R-:W-:Y:S05]  /*104f0*/  BSYNC.RECONVERGENT B3 ;  /* 0x0000000000037941 */ /* 0x000fea0003800200 */
.L_x_714:
        /* <DEDUP_REMOVED lines=43> */
.L_x_712:
[----:B------:R-:W-:Y:S05]  /*107b0*/  BSYNC.RECONVERGENT B2 ;  /* 0x0000000000027941 */ /* 0x000fea0003800200 */
.L_x_711:
        /* <DEDUP_REMOVED lines=21> */
.L_x_718:
        /* <DEDUP_REMOVED lines=13> */
.L_x_720:
[----:B------:R-:W-:Y:S05]  /*109e0*/  BSYNC.RECONVERGENT B3 ;  /* 0x0000000000037941 */ /* 0x000fea0003800200 */
.L_x_719:
        /* <DEDUP_REMOVED lines=43> */
.L_x_717:
[----:B------:R-:W-:Y:S05]  /*10ca0*/  BSYNC.RECONVERGENT B2 ;  /* 0x0000000000027941 */ /* 0x000fea0003800200 */
.L_x_716:
[----:B------:R-:W-:Y:S01]  /*10cb0*/  I2FP.F32.U32 R113, R0 ;  /* 0x0000000000717245 */ /* 0x000fe20000201000 */
[----:B------:R-:W-:Y:S01]  /*10cc0*/  BSSY.RECONVERGENT B2, `(.L_x_721) ;  /* 0x0000050000027945 */ /* 0x000fe20003800200 */
[----:B------:R-:W-:Y:S02]  /*10cd0*/  SHF.L.U32 R117, R115, 0x10, RZ ;  /* 0x0000001073757819 */ /* 0x000fe400000006ff */
[----:B------:R-:W-:Y:S01]  /*10ce0*/  ISETP.NE.AND P6, PT, R112, 0x1, PT ;  /* 0x000000017000780c */ /* 0x000fe20003fc5270 */
[----:B------:R-:W-:Y:S01]  /*10cf0*/  FFMA.FTZ R113, R113, R118, 1.1641532182693481445e-10 ;  /* 0x2f00000071717423 */ /* 0x000fe20000010076 */
[----:B------:R-:W-:Y:S01]  /*10d00*/  PRMT R207, R115, 0x7632, R207 ;  /* 0x0000763273cf7816 */ /* 0x000fe200000000cf */
[----:B------:R-:W-:-:S03]  /*10d10*/  FMUL.FTZ R0, R117, R208 ;  /* 0x000000d075007220 */ /* 0x000fc60000410000 */
[----:B------:R-:W-:Y:S01]  /*10d20*/  FSETP.GTU.FTZ.AND P5, PT, R113, R196, PT ;  /* 0x000000c47100720b */ /* 0x000fe20003fbc000 */
[----:B------:R-:W-:Y:S01]  /*10d30*/  FMUL.FTZ R0, R0, R119 ;  /* 0x0000007700007220 */ /* 0x000fe20000410000 */
[----:B------:R-:W-:-:S04]  /*10d40*/  IMAD.MOV.U32 R113, RZ, RZ, R132 ;  /* 0x000000ffff717224 */ /* 0x000fc800078e0084 */
[----:B------:R-:W-:Y:S01]  /*10d50*/  FSEL R195, R0, RZ, !P5 ;  /* 0x000000ff00c37208 */ /* 0x000fe20006800000 */
[----:B------:R-:W-:Y:S01]  /*10d60*/  IMAD.MOV.U32 R0, RZ, RZ, 0x2 ;  /* 0x00000002ff007424 */ /* 0x000fe200078e00ff */
        /* <DEDUP_REMOVED lines=10> */
.L_x_723:
        /* <DEDUP_REMOVED lines=15> */
.L_x_725:
[----:B------:R-:W-:Y:S05]  /*10f00*/  BSYNC.RECONVERGENT B3 ;  /* 0x0000000000037941 */ /* 0x000fea0003800200 */
.L_x_724:
        /* <DEDUP_REMOVED lines=43> */
.L_x_722:
[----:B------:R-:W-:Y:S05]  /*111c0*/  BSYNC.RECONVERGENT B2 ;  /* 0x0000000000027941 */ /* 0x000fea0003800200 */
.L_x_721:
[----:B------:R-:W-:Y:S02]  /*111d0*/  I2FP.F32.U32 R113, R113 ;  /* 0x0000007100717245 */ /* 0x000fe40000201000 */
[----:B------:R-:W-:Y:S02]  /*111e0*/  SHF.L.U32 R207, R207, 0x10, RZ ;  /* 0x00000010cfcf7819 */ /* 0x000fe400000006ff */
[----:B------:R-:W-:Y:S01]  /*111f0*/  F2FP.BF16.F32.PACK_AB R114, R179, R178 ;  /* 0x000000b2b372723e */ /* 0x000fe200000010ff */
[----:B------:R-:W-:Y:S02]  /*11200*/  FFMA.FTZ R113, R113, R118, 1.1641532182693481445e-10 ;  /* 0x2f00000071717423 */ /* 0x000fe40000010076 */
[----:B------:R-:W-:-:S03]  /*11210*/  FMUL.FTZ R112, R207, R208 ;  /* 0x000000d0cf707220 */ /* 0x000fc60000410000 */
[----:B------:R-:W-:Y:S01]  /*11220*/  FSETP.GTU.FTZ.AND P6, PT, R113, R196, PT ;  /* 0x000000c47100720b */ /* 0x000fe20003fdc000 */
[----:B------:R-:W-:Y:S01]  /*11230*/  FMUL.FTZ R112, R112, R119 ;  /* 0x0000007770707220 */ /* 0x000fe20000410000 */
[----:B------:R-:W-:-:S04]  /*11240*/  F2FP.BF16.F32.PACK_AB R113, R163, R162 ;  /* 0x000000a2a371723e */ /* 0x000fc800000010ff */
[----:B------:R-:W-:Y:S02]  /*11250*/  FSEL R196, R112, RZ, !P6 ;  /* 0x000000ff70c47208 */ /* 0x000fe40007000000 */
[----:B------:R-:W-:Y:S02]  /*11260*/  PLOP3.LUT P6, PT, P6, PT, PT, 0x8, 0x80 ;  /* 0x000000000080781c */ /* 0x000fe400037ce170 */
[----:B------:R-:W-:Y:S02]  /*11270*/  F2FP.BF16.F32.PACK_AB R112, R147, R146 ;  /* 0x000000929370723e */ /* 0x000fe400000010ff */
[----:B------:R-:W-:-:S09]  /*11280*/  F2FP.BF16.F32.PACK_AB R115, R196, R195 ;  /* 0x000000c3c473723e */ /* 0x000fd200000010ff */
.L_x_685:
        /* <DEDUP_REMOVED lines=15> */
[----:B------:R-:W-:-:S03]  /*11380*/  LOP3.LUT R212, R207, R212, RZ, 0xfc, !PT ;  /* 0x000000d4cfd47212 */ /* 0x000fc600078efcff */
[----:B------:R-:W-:Y:S01]  /*11390*/  IMAD.MOV.U32 R207, RZ, RZ, R210 ;  /* 0x000000ffffcf7224 */ /* 0x000fe200078e00d2 */
[----:B------:R3:W-:Y:S01]  /*113a0*/  STG.E.128 desc[UR8][R118.64], R112 ;  /* 0x0000007076007986 */ /* 0x0007e2000c101d08 */
[----:B-1----:R-:W-:-:S04]  /*113b0*/  IMAD.WIDE.U32 R116, R209, 0x8, R116 ;  /* 0x00000008d1747825 */ /* 0x002fc800078e0074 */
[----:B------:R-:W-:Y:S01]  /*113c0*/  VIADD R209, R209, 0x20 ;  /* 0x00000020d1d17836 */ /* 0x000fe20000000000 */
[----:B------:R3:W-:Y:S06]  /*113d0*/  STG.E.64 desc[UR8][R116.64], R212 ;  /* 0x000000d474007986 */ /* 0x0007ec000c101b08 */
.L_x_643:
[----:B------:R-:W-:Y:S05]  /*113e0*/  BSYNC.RECONVERGENT B1 ;  /* 0x0000000000017941 */ /* 0x000fea0003800200 */
.L_x_642:
[----:B------:R-:W-:Y:S01]  /*113f0*/  ISETP.GE.U32.AND P0, PT, R138, 0x80, PT ;  /* 0x000000808a00780c */ /* 0x000fe20003f06070 */
[----:B------:R-:W-:Y:S01]  /*11400*/  BSSY.RECONVERGENT B1, `(.L_x_726) ;  /* 0x0000549000017945 */ /* 0x000fe20003800200 */
[----:B------:R-:W-:-:S11]  /*11410*/  LOP3.LUT R141, R141, 0xffffff7f, RZ, 0xc0, !PT ;  /* 0xffffff7f8d8d7812 */ /* 0x000fd600078ec0ff */
[----:B------:R-:W-:Y:S01]  /*11420*/  @P0 LOP3.LUT R141, R141, 0x80, RZ, 0xfc, !PT ;  /* 0x000000808d8d0812 */ /* 0x000fe200078efcff */
[----:B------:R-:W-:Y:S06]  /*11430*/  @!P0 BRA `(.L_x_727) ;  /* 0x0000005400148947 */ /* 0x000fec0003800000 */
[----:B0-23--:R-:W0:Y:S02]  /*11440*/  LDC.64 R112, c[0x0][0x390] ;  /* 0x0000e400ff707b82 */ /* 0x00de240000000a00 */
        /* <DEDUP_REMOVED lines=24> */
.L_x_731:
        /* <DEDUP_REMOVED lines=13> */
.L_x_733:
[----:B------:R-:W-:Y:S05]  /*116a0*/  BSYNC.RECONVERGENT B3 ;  /* 0x0000000000037941 */ /* 0x000fea0003800200 */
.L_x_732:
        /* <DEDUP_REMOVED lines=42> */
.L_x_730:
[----:B------:R-:W-:Y:S05]  /*11950*/  BSYNC.RECONVERGENT B2 ;  /* 0x0000000000027941 */ /* 0x000fea0003800200 */
.L_x_729:
        /* <DEDUP_REMOVED lines=30> */
.L_x_736:
        /* <DEDUP_REMOVED lines=13> */
.L_x_738:
[----:B------:R-:W-:Y:S05]  /*11c10*/  BSYNC.RECONVERGENT B3 ;  /* 0x0000000000037941 */ /* 0x000fea0003800200 */
.L_x_737:
        /* <DEDUP_REMOVED lines=43> */
.L_x_735:
[----:B------:R-:W-:Y:S05]  /*11ed0*/  BSYNC.RECONVERGENT B2 ;  /* 0x0000000000027941 */ /* 0x000fea0003800200 */
.L_x_734:
        /* <DEDUP_REMOVED lines=23> */
.L_x_741:
        /* <DEDUP_REMOVED lines=13> */
.L_x_743:
[----:B------:R-:W-:Y:S05]  /*12120*/  BSYNC.RECONVERGENT B3 ;  /* 0x0000000000037941 */ /* 0x000fea0003800200 */
.L_x_742:
        /* <DEDUP_REMOVED lines=43> */
.L_x_740:
[----:B------:R-:W-:Y:S05]  /*123e0*/  BSYNC.RECONVERGENT B2 ;  /* 0x0000000000027941 */ /* 0x000fea0003800200 */
.L_x_739:
[----:B------:R-:W-:Y:S01]  /*123f0*/  I2FP.F32.U32 R165, R0 ;  /* 0x0000000000a57245 */ /* 0x000fe20000201000 */
[----:B------:R-:W-:Y:S01]  /*12400*/  IMAD.U32 R181, R113, 0x10000, RZ ;  /* 0x0001000071b57824 */ /* 0x000fe200078e00ff */
[----:B------:R-:W-:Y:S01]  /*12410*/  ISETP.NE.AND P2, PT, R116, 0x1, PT ;  /* 0x000000017400780c */ /* 0x000fe20003f45270 */
[----:B------:R-:W-:Y:S02]  /*12420*/  BSSY.RECONVERGENT B2, `(.L_x_744) ;  /* 0x000004f000027945 */ /* 0x000fe40003800200 */
[----:B------:R-:W-:Y:S01]  /*12430*/  FFMA.FTZ R0, R165, R198, 1.1641532182693481445e-10 ;  /* 0x2f000000a5007423 */ /* 0x000fe200000100c6 */
[----:B------:R-:W-:Y:S01]  /*12440*/  FMUL.FTZ R112, R181, R208 ;  /* 0x000000d0b5707220 */ /* 0x000fe20000410000 */
[----:B------:R-:W-:Y:S01]  /*12450*/  IMAD.U32 R181, R117, 0x10000, RZ ;  /* 0x0001000075b57824 */ /* 0x000fe200078e00ff */
[----:B------:R-:W-:Y:S01]  /*12460*/  PRMT R165, R113, 0x7632, R165 ;  /* 0x0000763271a57816 */ /* 0x000fe200000000a5 */
[----:B------:R-:W-:Y:S02]  /*12470*/  IMAD.MOV.U32 R113, RZ, RZ, R132 ;  /* 0x000000ffff717224 */ /* 0x000fe400078e0084 */
[----:B------:R-:W-:Y:S01]  /*12480*/  FMUL.FTZ R112, R112, R211 ;  /* 0x000000d370707220 */ /* 0x000fe20000410000 */
[----:B------:R-:W-:-:S02]  /*12490*/  FSETP.GTU.FTZ.AND P1, PT, R0, R207, PT ;  /* 0x000000cf0000720b */ /* 0x000fc40003f3c000 */
[----:B------:R-:W-:Y:S02]  /*124a0*/  PRMT R0, R117, 0x7632, R0 ;  /* 0x0000763275007816 */ /* 0x000fe40000000000 */
[----:B------:R-:W-:Y:S02]  /*124b0*/  FSEL R112, R112, RZ, !P1 ;  /* 0x000000ff70707208 */ /* 0x000fe40004800000 */
[----:B------:R-:W-:Y:S02]  /*124c0*/  MOV R117, 0x2 ;  /* 0x0000000200757802 */ /* 0x000fe40000000f00 */
[----:B------:R-:W-:Y:S01]  /*124d0*/  PLOP3.LUT P1, PT, P1, PT, PT, 0x8, 0x80 ;  /* 0x000000000080781c */ /* 0x000fe20000f2e170 */
[----:B------:R-:W-:Y:S01]  /*124e0*/  FADD.FTZ R164, R112, R181 ;  /* 0x000000b570a47221 */ /* 0x000fe20000010000 */
[----:B------:R-:W-:Y:S11]  /*124f0*/  @!P2 BRA `(.L_x_745) ;  /* 0x000000040004a947 */ /* 0x000ff60003800000 */
        /* <DEDUP_REMOVED lines=8> */
.L_x_746:
        /* <DEDUP_REMOVED lines=13> */
.L_x_748:
[----:B------:R-:W-:Y:S05]  /*12650*/  BSYNC.RECONVERGENT B3 ;  /* 0x0000000000037941 */ /* 0x000fea0003800200 */
.L_x_747:
        /* <DEDUP_REMOVED lines=43> */
.L_x_745:
[----:B------:R-:W-:Y:S05]  /*12910*/  BSYNC.RECONVERGENT B2 ;  /* 0x0000000000027941 */ /* 0x000fea0003800200 */
.L_x_744:
        /* <DEDUP_REMOVED lines=23> */
.L_x_751:
        /* <DEDUP_REMOVED lines=13> */
.L_x_753:
[----:B------:R-:W-:Y:S05]  /*12b60*/  BSYNC.RECONVERGENT B3 ;  /* 0x0000000000037941 */ /* 0x000fea0003800200 */
.L_x_752:
        /* <DEDUP_REMOVED lines=43> */
.L_x_750:
[----:B------:R-:W-:Y:S05]  /*12e20*/  BSYNC.RECONVERGENT B2 ;  /* 0x0000000000027941 */ /* 0x000fea0003800200 */
.L_x_749:
        /* <DEDUP_REMOVED lines=25> */
.L_x_756:
        /* <DEDUP_REMOVED lines=13> */
.L_x_758:
[----:B------:R-:W-:Y:S05]  /*13090*/  BSYNC.RECONVERGENT B3 ;  /* 0x0000000000037941 */ /* 0x000fea0003800200 */
.L_x_757:
        /* <DEDUP_REMOVED lines=43> */
.L_x_755:
[----:B------:R-:W-:Y:S05]  /*13350*/  BSYNC.RECONVERGENT B2 ;  /* 0x0000000000027941 */ /* 0x000fea0003800200 */
.L_x_754:
        /* <DEDUP_REMOVED lines=23> */
.L_x_761:
        /* <DEDUP_REMOVED lines=13> */
.L_x_763:
[----:B------:R-:W-:Y:S05]  /*135a0*/  BSYNC.RECONVERGENT B3 ;  /* 0x0000000000037941 */ /* 0x000fea0003800200 */
.L_x_762:
        /* <DEDUP_REMOVED lines=43> */
.L_x_760:
[----:B------:R-:W-:Y:S05]  /*13860*/  BSYNC.RECONVERGENT B2 ;  /* 0x0000000000027941 */ /* 0x000fea0003800200 */
.L_x_759:
        /* <DEDUP_REMOVED lines=25> */
.L_x_766:
        /* <DEDUP_REMOVED lines=15> */
.L_x_768:
[----:B------:R-:W-:Y:S05]  /*13af0*/  BSYNC.RECONVERGENT B3 ;  /* 0x0000000000037941 */ /* 0x000fea0003800200 */
.L_x_767:
        /* <DEDUP_REMOVED lines=43> */
.L_x_765:
[----:B------:R-:W-:Y:S05]  /*13db0*/  BSYNC.RECONVERGENT B2 ;  /* 0x0000000000027941 */ /* 0x000fea0003800200 */
.L_x_764:
        /* <DEDUP_REMOVED lines=15> */
.L_x_728:
        /* <DEDUP_REMOVED lines=16> */
.L_x_772:
        /* <DEDUP_REMOVED lines=13> */
.L_x_774:
[----:B------:R-:W-:Y:S05]  /*14080*/  BSYNC.RECONVERGENT B3 ;  /* 0x0000000000037941 */ /* 0x000fea0003800200 */
.L_x_773:
        /* <DEDUP_REMOVED lines=42> */
.L_x_771:
[----:B------:R-:W-:Y:S05]  /*14330*/  BSYNC.RECONVERGENT B2 ;  /* 0x0000000000027941 */ /* 0x000fea0003800200 */
.L_x_770:
        /* <DEDUP_REMOVED lines=27> */
.L_x_777:
        /* <DEDUP_REMOVED lines=13> */
.L_x_779:
[----:B------:R-:W-:Y:S05]  /*145c0*/  BSYNC.RECONVERGENT B3 ;  /* 0x0000000000037941 */ /* 0x000fea0003800200 */
.L_x_778:
        /* <DEDUP_REMOVED lines=43> */
.L_x_776:
[----:B------:R-:W-:Y:S05]  /*14880*/  BSYNC.RECONVERGENT B2 ;  /* 0x0000000000027941 */ /* 0x000fea0003800200 */
.L_x_775:
        /* <DEDUP_REMOVED lines=21> */
.L_x_782:
        /* <DEDUP_REMOVED lines=13> */
.L_x_784:
[----:B------:R-:W-:Y:S05]  /*14ab0*/  BSYNC.RECONVERGENT B3 ;  /* 0x0000000000037941 */ /* 0x000fea0003800200 */
.L_x_783:
        /* <DEDUP_REMOVED lines=43> */
.L_x_781:
[----:B------:R-:W-:Y:S05]  /*14d70*/  BSYNC.RECONVERGENT B2 ;  /* 0x0000000000027941 */ /* 0x000fea0003800200 */
.L_x_780:
        /* <DEDUP_REMOVED lines=8> */
[----:B------:R-:W-:Y:S02]  /*14e00*/  FSETP.GTU.FTZ.AND P1, PT, R117, R198, PT ;  /* 0x000000c67500720b */ /* 0x000fe40003f3c000 */
[----:B------:R-:W-:Y:S02]  /*14e10*/  PRMT R0, R113, 0x7632, R0 ;  /* 0x0000763271007816 */ /* 0x000fe40000000000 */
        /* <DEDUP_REMOVED lines=12> */
.L_x_787:
        /* <DEDUP_REMOVED lines=13> */
.L_x_789:
[----:B------:R-:W-:Y:S05]  /*14fb0*/  BSYNC.RECONVERGENT B3 ;  /* 0x0000000000037941 */ /* 0x000fea0003800200 */
.L_x_788:
        /* <DEDUP_REMOVED lines=43> */
.L_x_786:
[----:B------:R-:W-:Y:S05]  /*15270*/  BSYNC.RECONVERGENT B2 ;  /* 0x0000000000027941 */ /* 0x000fea0003800200 */
.L_x_785:
        /* <DEDUP_REMOVED lines=21> */
.L_x_792:
        /* <DEDUP_REMOVED lines=13> */
.L_x_794:
[----:B------:R-:W-:Y:S05]  /*154a0*/  BSYNC.RECONVERGENT B3 ;  /* 0x0000000000037941 */ /* 0x000fea0003800200 */
.L_x_793:
        /* <DEDUP_REMOVED lines=43> */
.L_x_791:
[----:B------:R-:W-:Y:S05]  /*15760*/  BSYNC.RECONVERGENT B2 ;  /* 0x0000000000027941 */ /* 0x000fea0003800200 */
.L_x_790:
        /* <DEDUP_REMOVED lines=22> */
.L_x_797:
        /* <DEDUP_REMOVED lines=13> */
.L_x_799:
[----:B------:R-:W-:Y:S05]  /*159a0*/  BSYNC.RECONVERGENT B3 ;  /* 0x0000000000037941 */ /* 0x000fea0003800200 */
.L_x_798:
        /* <DEDUP_REMOVED lines=43> */
.L_x_796:
[----:B------:R-:W-:Y:S05]  /*15c60*/  BSYNC.RECONVERGENT B2 ;  /* 0x0000000000027941 */ /* 0x000fea0003800200 */
.L_x_795:
        /* <DEDUP_REMOVED lines=21> */
.L_x_802:
        /* <DEDUP_REMOVED lines=13> */
.L_x_804:
[----:B------:R-:W-:Y:S05]  /*15e90*/  BSYNC.RECONVERGENT B3 ;  /* 0x0000000000037941 */ /* 0x000fea0003800200 */
.L_x_803:
        /* <DEDUP_REMOVED lines=43> */
.L_x_801:
[----:B------:R-:W-:Y:S05]  /*16150*/  BSYNC.RECONVERGENT B2 ;  /* 0x0000000000027941 */ /* 0x000fea0003800200 */
.L_x_800:
        /* <DEDUP_REMOVED lines=22> */
.L_x_807:
        /* <DEDUP_REMOVED lines=15> */
.L_x_809:
[----:B------:R-:W-:Y:S05]  /*163b0*/  BSYNC.RECONVERGENT B3 ;  /* 0x0000000000037941 */ /* 0x000fea0003800200 */
.L_x_808:
        /* <DEDUP_REMOVED lines=43> */
.L_x_806:
[----:B------:R-:W-:Y:S05]  /*16670*/  BSYNC.RECONVERGENT B2 ;  /* 0x0000000000027941 */ /* 0x000fea0003800200 */
.L_x_805:
        /* <DEDUP_REMOVED lines=12> */
.L_x_769:
        /* <DEDUP_REMOVED lines=18> */
[C---:B-1----:R-:W-:Y:S01]  /*16860*/  IMAD.WIDE.U32 R116, R209.reuse, 0x8, R116 ;  /* 0x00000008d1747825 */ /* 0x042fe200078e0074 */
[----:B------:R-:W-:-:S04]  /*16870*/  IADD3 R209, PT, PT, R209, 0x20, RZ ;  /* 0x00000020d1d17810 */ /* 0x000fc80007ffe0ff */
[----:B------:R4:W-:Y:S03]  /*16880*/  STG.E.64 desc[UR8][R116.64], R212 ;  /* 0x000000d474007986 */ /* 0x0009e6000c101b08 */
.L_x_727:
[----:B------:R-:W-:Y:S05]  /*16890*/  BSYNC.RECONVERGENT B1 ;  /* 0x0000000000017941 */ /* 0x000fea0003800200 */
.L_x_726:
[----:B------:R-:W-:Y:S01]  /*168a0*/  ISETP.GE.U32.AND P0, PT, R138, 0xa0, PT ;  /* 0x000000a08a00780c */ /* 0x000fe20003f06070 */
[----:B------:R-:W-:Y:S01]  /*168b0*/  BSSY.RECONVERGENT B1, `(.L_x_810) ;  /* 0x0000549000017945 */ /* 0x000fe20003800200 */
[----:B------:R-:W-:-:S11]  /*168c0*/  LOP3.LUT R141, R141, 0xffffffbf, RZ, 0xc0, !PT ;  /* 0xffffffbf8d8d7812 */ /* 0x000fd600078ec0ff */
[----:B------:R-:W-:Y:S01]  /*168d0*/  @P0 LOP3.LUT R141, R141, 0x40, RZ, 0xfc, !PT ;  /* 0x000000408d8d0812 */ /* 0x000fe200078efcff */
[----:B------:R-:W-:Y:S06]  /*168e0*/  @!P0 BRA `(.L_x_811) ;  /* 0x0000005400148947 */ /* 0x000fec0003800000 */
[----:B0-234-:R-:W0:Y:S02]  /*168f0*/  LDC.64 R112, c[0x0][0x390] ;  /* 0x0000e400ff707b82 */ /* 0x01de240000000a00 */
        /* <DEDUP_REMOVED lines=24> */
.L_x_815:
        /* <DEDUP_REMOVED lines=13> */
.L_x_817:
[----:B------:R-:W-:Y:S05]  /*16b50*/  BSYNC.RECONVERGENT B3 ;  /* 0x0000000000037941 */ /* 0x000fea0003800200 */
.L_x_816:
        /* <DEDUP_REMOVED lines=42> */
.L_x_814:
[----:B------:R-:W-:Y:S05]  /*16e00*/  BSYNC.RECONVERGENT B2 ;  /* 0x0000000000027941 */ /* 0x000fea0003800200 */
.L_x_813:
        /* <DEDUP_REMOVED lines=30> */
.L_x_820:
        /* <DEDUP_REMOVED lines=13> */
.L_x_822:
[----:B------:R-:W-:Y:S05]  /*170c0*/  BSYNC.RECONVERGENT B3 ;  /* 0x0000000000037941 */ /* 0x000fea0003800200 */
.L_x_821:
        /* <DEDUP_REMOVED lines=43> */
.L_x_819:
[----:B------:R-:W-:Y:S05]  /*17380*/  BSYNC.RECONVERGENT B2 ;  /* 0x0000000000027941 */ /* 0x000fea0003800200 */
.L_x_818:
[----:B------:R-:W-:Y:S01]  /*17390*/  I2FP.F32.U32 R151, R0 ;  /* 0x0000000000977245 */ /* 0x000fe20000201000 */
[----:B------:R-:W-:Y:S01]  /*173a0*/  IMAD.U32 R167, R112, 0x10000, RZ ;  /* 0x0001000070a77824 */ /* 0x000fe200078e00ff */
[----:B------:R-:W-:Y:S01]  /*173b0*/  ISETP.NE.AND P1, PT, R166, 0x1, PT ;  /* 0x00000001a600780c */ /* 0x000fe20003f25270 */
[----:B------:R-:W-:Y:S02]  /*173c0*/  BSSY.RECONVERGENT B2, `(.L_x_823) ;  /* 0x000004d000027945 */ /* 0x000fe40003800200 */
[----:B------:R-:W-:Y:S01]  /*173d0*/  FFMA.FTZ R0, R151, R200, 1.1641532182693481445e-10 ;  /* 0x2f00000097007423 */ /* 0x000fe200000100c8 */
[----:B------:R-:W-:Y:S01]  /*173e0*/  FMUL.FTZ R112, R167, R208 ;  /* 0x000000d0a7707220 */ /* 0x000fe20000410000 */
[----:B------:R-:W-:Y:S01]  /*173f0*/  IMAD.U32 R151, R116, 0x10000, RZ ;  /* 0x0001000074977824 */ /* 0x000fe200078e00ff */
[----:B------:R-:W-:Y:S02]  /*17400*/  MOV R116, 0x2 ;  /* 0x0000000200747802 */ /* 0x000fe40000000f00 */
        /* <DEDUP_REMOVED lines=15> */
.L_x_825:
        /* <DEDUP_REMOVED lines=13> */
.L_x_827:
[----:B------:R-:W-:Y:S05]  /*175d0*/  BSYNC.RECONVERGENT B3 ;  /* 0x0000000000037941 */ /* 0x000fea0003800200 */
.L_x_826:
        /* <DEDUP_REMOVED lines=43> */
.L_x_824:
[----:B------:R-:W-:Y:S05]  /*17890*/  BSYNC.RECONVERGENT B2 ;  /* 0x0000000000027941 */ /* 0x000fea0003800200 */
.L_x_823:
[----:B------:R-:W-:Y:S01]  /*178a0*/  I2FP.F32.U32 R167, R0 ;  /* 0x0000000000a77245 */ /* 0x000fe20000201000 */
[----:B------:R-:W-:Y:S01]  /*178b0*/  IMAD.U32 R183, R113, 0x10000, RZ ;  /* 0x0001000071b77824 */ /* 0x000fe200078e00ff */
[----:B------:R-:W-:Y:S01]  /*178c0*/  ISETP.NE.AND P2, PT, R116, 0x1, PT ;  /* 0x000000017400780c */ /* 0x000fe20003f45270 */
[----:B------:R-:W-:Y:S02]  /*178d0*/  BSSY.RECONVERGENT B2, `(.L_x_828) ;  /* 0x000004f000027945 */ /* 0x000fe40003800200 */
[----:B------:R-:W-:Y:S01]  /*178e0*/  FFMA.FTZ R0, R167, R200, 1.1641532182693481445e-10 ;  /* 0x2f000000a7007423 */ /* 0x000fe200000100c8 */
[----:B------:R-:W-:Y:S01]  /*178f0*/  FMUL.FTZ R112, R183, R208 ;  /* 0x000000d0b7707220 */ /* 0x000fe20000410000 */
[----:B------:R-:W-:Y:S02]  /*17900*/  SHF.L.U32 R183, R117, 0x10, RZ ;  /* 0x0000001075b77819 */ /* 0x000fe400000006ff */
[----:B------:R-:W-:Y:S01]  /*17910*/  PRMT R167, R113, 0x7632, R167 ;  /* 0x0000763271a77816 */ /* 0x000fe200000000a7 */
[----:B------:R-:W-:Y:S01]  /*17920*/  FMUL.FTZ R112, R112, R211 ;  /* 0x000000d370707220 */ /* 0x000fe20000410000 */
[----:B------:R-:W-:Y:S01]  /*17930*/  FSETP.GTU.FTZ.AND P1, PT, R0, R207, PT ;  /* 0x000000cf0000720b */ /* 0x000fe20003f3c000 */
[----:B------:R-:W-:Y:S01]  /*17940*/  IMAD.MOV.U32 R113, RZ, RZ, R132 ;  /* 0x000000ffff717224 */ /* 0x000fe200078e0084 */
[----:B------:R-:W-:Y:S01]  /*17950*/  PRMT R0, R117, 0x7632, R0 ;  /* 0x0000763275007816 */ /* 0x000fe20000000000 */
[----:B------:R-:W-:Y:S01]  /*17960*/  IMAD.MOV.U32 R117, RZ, RZ, 0x2 ;  /* 0x00000002ff757424 */ /* 0x000fe200078e00ff */
[----:B------:R-:W-:-:S02]  /*17970*/  FSEL R112, R112, RZ, !P1 ;  /* 0x000000ff70707208 */ /* 0x000fc40004800000 */
        /* <DEDUP_REMOVED lines=11> */
.L_x_830:
        /* <DEDUP_REMOVED lines=13> */
.L_x_832:
[----:B------:R-:W-:Y:S05]  /*17b00*/  BSYNC.RECONVERGENT B3 ;  /* 0x0000000000037941 */ /* 0x000fea0003800200 */
.L_x_831:
        /* <DEDUP_REMOVED lines=43> */
.L_x_829:
[----:B------:R-:W-:Y:S05]  /*17dc0*/  BSYNC.RECONVERGENT B2 ;  /* 0x0000000000027941 */ /* 0x000fea0003800200 */
.L_x_828:
        /* <DEDUP_REMOVED lines=23> */
.L_x_835:
        /* <DEDUP_REMOVED lines=13> */
.L_x_837:
[----:B------:R-:W-:Y:S05]  /*18010*/  BSYNC.RECONVERGENT B3 ;  /* 0x0000000000037941 */ /* 0x000fea0003800200 */
.L_x_836:
        /* <DEDUP_REMOVED lines=43> */
.L_x_834:
[----:B------:R-:W-:Y:S05]  /*182d0*/  BSYNC.RECONVERGENT B2 ;  /* 0x0000000000027941 */ /* 0x000fea0003800200 */
.L_x_833:
        /* <DEDUP_REMOVED lines=25> */
.L_x_840:
        /* <DEDUP_REMOVED lines=13> */
.L_x_842:
[----:B------:R-:W-:Y:S05]  /*18540*/  BSYNC.RECONVERGENT B3 ;  /* 0x0000000000037941 */ /* 0x000fea0003800200 */
.L_x_841:
        /* <DEDUP_REMOVED lines=43> */
.L_x_839:
[----:B------:R-:W-:Y:S05]  /*18800*/  BSYNC.RECONVERGENT B2 ;  /* 0x0000000000027941 */ /* 0x000fea0003800200 */
.L_x_838:
        /* <DEDUP_REMOVED lines=23> */
.L_x_845:
        /* <DEDUP_REMOVED lines=13> */
.L_x_847:
[----:B------:R-:W-:Y:S05]  /*18a50*/  BSYNC.RECONVERGENT B3 ;  /* 0x0000000000037941 */ /* 0x000fea0003800200 */
.L_x_846:
        /* <DEDUP_REMOVED lines=43> */
.L_x_844:
[----:B------:R-:W-:Y:S05]  /*18d10*/  BSYNC.RECONVERGENT B2 ;  /* 0x0000000000027941 */ /* 0x000fea0003800200 */
.L_x_843:
        /* <DEDUP_REMOVED lines=25> */
.L_x_850:
        /* <DEDUP_REMOVED lines=15> */
.L_x_852:
[----:B------:R-:W-:Y:S05]  /*18fa0*/  BSYNC.RECONVERGENT B3 ;  /* 0x0000000000037941 */ /* 0x000fea0003800200 */
.L_x_851:
        /* <DEDUP_REMOVED lines=43> */
.L_x_849:
[----:B------:R-:W-:Y:S05]  /*19260*/  BSYNC.RECONVERGENT B2 ;  /* 0x0000000000027941 */ /* 0x000fea0003800200 */
.L_x_848:
        /* <DEDUP_REMOVED lines=15> */
.L_x_812:
        /* <DEDUP_REMOVED lines=16> */
.L_x_856:
        /* <DEDUP_REMOVED lines=13> */
.L_x_858:
[----:B------:R-:W-:Y:S05]  /*19530*/  BSYNC.RECONVERGENT B3 ;  /* 0x0000000000037941 */ /* 0x000fea0003800200 */
.L_x_857:
        /* <DEDUP_REMOVED lines=42> */
.L_x_855:
[----:B------:R-:W-:Y:S05]  /*197e0*/  BSYNC.RECONVERGENT B2 ;  /* 0x0000000000027941 */ /* 0x000fea0003800200 */
.L_x_854:
        /* <DEDUP_REMOVED lines=12> */
[----:B0-----:R-:W-:Y:S01]  /*198b0*/  FMUL.FTZ R150, R151, R200 ;  /* 0x000000c897967220 */ /* 0x001fe20000410000 */
[----:B-1----:R-:W-:Y:S01]  /*198c0*/  FSETP.GTU.FTZ.AND P1, PT, R0, R119, PT ;  /* 0x000000770000720b */ /* 0x002fe20003f3c000 */
[----:B------:R-:W-:-:S03]  /*198d0*/  IMAD.MOV.U32 R0, RZ, RZ, R132 ;  /* 0x000000ffff007224 */ /* 0x000fc600078e0084 */
[----:B------:R-:W-:Y:S02]  /*198e0*/  FSEL R150, R150, RZ, !P1 ;  /* 0x000000ff96967208 */ /* 0x000fe40004800000 */
[----:B------:R-:W-:-:S13]  /*198f0*/  PLOP3.LUT P1, PT, P1, PT, PT, 0x8, 0x80 ;  /* 0x000000000080781c */ /* 0x000fda0000f2e170 */
        /* <DEDUP_REMOVED lines=10> */
.L_x_861:
        /* <DEDUP_REMOVED lines=13> */
.L_x_863:
[----:B------:R-:W-:Y:S05]  /*19a70*/  BSYNC.RECONVERGENT B3 ;  /* 0x0000000000037941 */ /* 0x000fea0003800200 */
.L_x_862:
        /* <DEDUP_REMOVED lines=43> */
.L_x_860:
[----:B------:R-:W-:Y:S05]  /*19d30*/  BSYNC.RECONVERGENT B2 ;  /* 0x0000000000027941 */ /* 0x000fea0003800200 */
.L_x_859:
        /* <DEDUP_REMOVED lines=8> */
[----:B------:R-:W-:Y:S01]  /*19dc0*/  FSETP.GTU.FTZ.AND P0, PT, R0, R119, PT ;  /* 0x000000770000720b */ /* 0x000fe20003f1c000 */
[----:B------:R-:W-:-:S03]  /*19dd0*/  IMAD.MOV.U32 R0, RZ, RZ, R132 ;  /* 0x000000ffff007224 */ /* 0x000fc600078e0084 */
[----:B------:R-:W-:Y:S02]  /*19de0*/  FSEL R151, R151, RZ, !P0 ;  /* 0x000000ff97977208 */ /* 0x000fe40004000000 */
        /* <DEDUP_REMOVED lines=10> */
.L_x_866:
        /* <DEDUP_REMOVED lines=13> */
.L_x_868:
[----:B------:R-:W-:Y:S05]  /*19f60*/  BSYNC.RECONVERGENT B3 ;  /* 0x0000000000037941 */ /* 0x000fea0003800200 */
.L_x_867:
        /* <DEDUP_REMOVED lines=43> */
.L_x_865:
[----:B------:R-:W-:Y:S05]  /*1a220*/  BSYNC.RECONVERGENT B2 ;  /* 0x0000000000027941 */ /* 0x000fea0003800200 */
.L_x_864:
[----:B------:R-:W-:Y:S01]  /*1a230*/  I2FP.F32.U32 R117, R0 ;  /* 0x0000000000757245 */ /* 0x000fe20000201000 */
[C---:B------:R-:W-:Y:S01]  /*1a240*/  IMAD.U32 R167, R113.reuse, 0x10000, RZ ;  /* 0x0001000071a77824 */ /* 0x040fe200078e00ff */
[----:B------:R-:W-:Y:S01]  /*1a250*/  ISETP.NE.AND P2, PT, R182, 0x1, PT ;  /* 0x00000001b600780c */ /* 0x000fe20003f45270 */
[----:B------:R-:W-:Y:S01]  /*1a260*/  BSSY.RECONVERGENT B2, `(.L_x_869) ;  /* 0x000004c000027945 */ /* 0x000fe20003800200 */
[----:B------:R-:W-:Y:S01]  /*1a270*/  PRMT R0, R113, 0x7632, R0 ;  /* 0x0000763271007816 */ /* 0x000fe20000000000 */
[----:B------:R-:W-:Y:S01]  /*1a280*/  FFMA.FTZ R112, R117, R118, 1.1641532182693481445e-10 ;  /* 0x2f00000075707423 */ /* 0x000fe20000010076 */
[----:B------:R-:W-:Y:S01]  /*1a290*/  FMUL.FTZ R167, R167, R208 ;  /* 0x000000d0a7a77220 */ /* 0x000fe20000410000 */
[----:B------:R-:W-:-:S03]  /*1a2a0*/  IMAD.MOV.U32 R113, RZ, RZ, R132 ;  /* 0x000000ffff717224 */ /* 0x000fc600078e0084 */
[----:B------:R-:W-:Y:S01]  /*1a2b0*/  FMUL.FTZ R166, R167, R200 ;  /* 0x000000c8a7a67220 */ /* 0x000fe20000410000 */
[----:B------:R-:W-:Y:S01]  /*1a2c0*/  FSETP.GTU.FTZ.AND P1, PT, R112, R119, PT ;  /* 0x000000777000720b */ /* 0x000fe20003f3c000 */
[----:B------:R-:W-:-:S03]  /*1a2d0*/  HFMA2 R112, -RZ, RZ, 0, 1.1920928955078125e-07 ;  /* 0x00000002ff707431 */ /* 0x000fc600000001ff */
        /* <DEDUP_REMOVED lines=11> */
.L_x_871:
        /* <DEDUP_REMOVED lines=13> */
.L_x_873:
[----:B------:R-:W-:Y:S05]  /*1a460*/  BSYNC.RECONVERGENT B3 ;  /* 0x0000000000037941 */ /* 0x000fea0003800200 */
.L_x_872:
        /* <DEDUP_REMOVED lines=43> */
.L_x_870:
[----:B------:R-:W-:Y:S05]  /*1a720*/  BSYNC.RECONVERGENT B2 ;  /* 0x0000000000027941 */ /* 0x000fea0003800200 */
.L_x_869:
        /* <DEDUP_REMOVED lines=21> */
.L_x_876:
        /* <DEDUP_REMOVED lines=13> */
.L_x_878:
[----:B------:R-:W-:Y:S05]  /*1a950*/  BSYNC.RECONVERGENT B3 ;  /* 0x0000000000037941 */ /* 0x000fea0003800200 */
.L_x_877:
        /* <DEDUP_REMOVED lines=43> */
.L_x_875:
[----:B------:R-:W-:Y:S05]  /*1ac10*/  BSYNC.RECONVERGENT B2 ;  /* 0x0000000000027941 */ /* 0x000fea0003800200 */
.L_x_874:
        /* <DEDUP_REMOVED lines=22> */
.L_x_881:
        /* <DEDUP_REMOVED lines=13> */
.L_x_883:
[----:B------:R-:W-:Y:S05]  /*1ae50*/  BSYNC.RECONVERGENT B3 ;  /* 0x0000000000037941 */ /* 0x000fea0003800200 */
.L_x_882:
        /* <DEDUP_REMOVED lines=43> */
.L_x_880:
[----:B------:R-:W-:Y:S05]  /*1b110*/  BSYNC.RECONVERGENT B2 ;  /* 0x0000000000027941 */ /* 0x000fea0003800200 */
.L_x_879:
        /* <DEDUP_REMOVED lines=21> */
.L_x_886:
        /* <DEDUP_REMOVED lines=13> */
.L_x_888:
[----:B------:R-:W-:Y:S05]  /*1b340*/  BSYNC.RECONVERGENT B3 ;  /* 0x0000000000037941 */ /* 0x000fea0003800200 */
.L_x_887:
        /* <DEDUP_REMOVED lines=43> */
.L_x_885:
[----:B------:R-:W-:Y:S05]  /*1b600*/  BSYNC.RECONVERGENT B2 ;  /* 0x0000000000027941 */ /* 0x000fea0003800200 */
.L_x_884:
        /* <DEDUP_REMOVED lines=22> */
.L_x_891:
        /* <DEDUP_REMOVED lines=15> */
.L_x_893:
[----:B------:R-:W-:Y:S05]  /*1b860*/  BSYNC.RECONVERGENT B3 ;  /* 0x0000000000037941 */ /* 0x000fea0003800200 */
.L_x_892:
        /* <DEDUP_REMOVED lines=43> */
.L_x_890:
[----:B------:R-:W-:Y:S05]  /*1bb20*/  BSYNC.RECONVERGENT B2 ;  /* 0x0000000000027941 */ /* 0x000fea0003800200 */
.L_x_889:
[----:B------:R-:W-:Y:S01]  /*1bb30*/  I2FP.F32.U32 R113, R113 ;  /* 0x0000007100717245 */ /* 0x000fe20000201000 */
[----:B------:R-:W-:Y:S01]  /*1bb40*/  IMAD.U32 R207, R207, 0x10000, RZ ;  /* 0x00010000cfcf7824 */ /* 0x000fe200078e00ff */
[----:B------:R-:W-:Y:S02]  /*1bb50*/  F2FP.BF16.F32.PACK_AB R114, R183, R182 ;  /* 0x000000b6b772723e */ /* 0x000fe400000010ff */
[----:B------:R-:W-:Y:S01]  /*1bb60*/  F2FP.BF16.F32.PACK_AB R112, R151, R150 ;  /* 0x000000969770723e */ /* 0x000fe200000010ff */
[----:B------:R-:W-:Y:S01]  /*1bb70*/  FFMA.FTZ R118, R113, R118, 1.1641532182693481445e-10 ;  /* 0x2f00000071767423 */ /* 0x000fe20000010076 */
[----:B------:R-:W-:Y:S01]  /*1bb80*/  FMUL.FTZ R207, R207, R208 ;  /* 0x000000d0cfcf7220 */ /* 0x000fe20000410000 */
[----:B------:R-:W-:-:S03]  /*1bb90*/  F2FP.BF16.F32.PACK_AB R113, R167, R166 ;  /* 0x000000a6a771723e */ /* 0x000fc600000010ff */
[----:B------:R-:W-:Y:S01]  /*1bba0*/  FMUL.FTZ R200, R207, R200 ;  /* 0x000000c8cfc87220 */ /* 0x000fe20000410000 */
[----:B------:R-:W-:-:S04]  /*1bbb0*/  FSETP.GTU.FTZ.AND P6, PT, R118, R119, PT ;  /* 0x000000777600720b */ /* 0x000fc80003fdc000 */
[----:B------:R-:W-:Y:S02]  /*1bbc0*/  FSEL R200, R200, RZ, !P6 ;  /* 0x000000ffc8c87208 */ /* 0x000fe40007000000 */
[----:B------:R-:W-:Y:S02]  /*1bbd0*/  PLOP3.LUT P6, PT, P6, PT, PT, 0x8, 0x80 ;  /* 0x000000000080781c */ /* 0x000fe400037ce170 */
[----:B------:R-:W-:-:S11]  /*1bbe0*/  F2FP.BF16.F32.PACK_AB R115, R200, R199 ;  /* 0x000000c7c873723e */ /* 0x000fd600000010ff */
.L_x_853:
[----:B------:R-:W0:Y:S01]  /*1bbf0*/  LDC.64 R118, c[0x0][0x3a8] ;  /* 0x0000ea00ff767b82 */ /* 0x000e220000000a00 */
[----:B------:R-:W-:Y:S02]  /*1bc00*/  SEL R216, RZ, 0x1000000, !P6 ;  /* 0x01000000ffd87807 */ /* 0x000fe40007000000 */
[----:B------:R-:W-:Y:S02]  /*1bc10*/  SEL R211, RZ, 0x1000000, !P2 ;  /* 0x01000000ffd37807 */ /* 0x000fe40005000000 */
[----:B------:R-:W-:Y:S02]  /*1bc20*/  SEL R212, RZ, 0x10000, !P1 ;  /* 0x00010000ffd47807 */ /* 0x000fe40004800000 */
[----:B------:R-:W-:Y:S01]  /*1bc30*/  SEL R207, RZ, 0x100, !P0 ;  /* 0x00000100ffcf7807 */ /* 0x000fe20004000000 */
[----:B------:R-:W1:Y:S01]  /*1bc40*/  LDC.64 R116, c[0x0][0x3b0] ;  /* 0x0000ec00ff747b82 */ /* 0x000e620000000a00 */
[----:B------:R-:W-:Y:S02]  /*1bc50*/  LOP3.LUT P6, RZ, R141, 0x2, RZ, 0xc0, !PT ;  /* 0x000000028dff7812 */ /* 0x000fe400078cc0ff */
[----:B------:R-:W-:-:S02]  /*1bc60*/  SEL R215, RZ, 0x10000, !P5 ;  /* 0x00010000ffd77807 */ /* 0x000fc40006800000 */
[----:B------:R-:W-:Y:S02]  /*1bc70*/  SEL R214, RZ, 0x100, !P4 ;  /* 0x00000100ffd67807 */ /* 0x000fe40006000000 */
[----:B------:R-:W-:Y:S02]  /*1bc80*/  LOP3.LUT R207, R207, R211, R212, 0xfe, !PT ;  /* 0x000000d3cfcf7212 */ /* 0x000fe400078efed4 */
[----:B------:R-:W-:Y:S02]  /*1bc90*/  SEL R213, RZ, 0x1, !P3 ;  /* 0x00000001ffd57807 */ /* 0x000fe40005800000 */
[----:B------:R-:W-:Y:S02]  /*1bca0*/  LOP3.LUT R214, R214, R216, R215, 0xfe, !PT ;  /* 0x000000d8d6d67212 */ /* 0x000fe400078efed7 */
        /* <DEDUP_REMOVED lines=9> */
.L_x_811:
[----:B------:R-:W-:Y:S05]  /*1bd40*/  BSYNC.RECONVERGENT B1 ;  /* 0x0000000000017941 */ /* 0x000fea0003800200 */
.L_x_810:
        /* <DEDUP_REMOVED lines=30> */
.L_x_899:
        /* <DEDUP_REMOVED lines=13> */
.L_x_901:
[----:B------:R-:W-:Y:S05]  /*1c000*/  BSYNC.RECONVERGENT B3 ;  /* 0x0000000000037941 */ /* 0x000fea0003800200 */
.L_x_900:
        /* <DEDUP_REMOVED lines=42> */
.L_x_898:
[----:B------:R-:W-:Y:S05]  /*1c2b0*/  BSYNC.RECONVERGENT B2 ;  /* 0x0000000000027941 */ /* 0x000fea0003800200 */
.L_x_897:
[----:B------:R-:W0:Y:S01]  /*1c2c0*/  LDC R211, c[0x0][0x408] ;  /* 0x00010200ffd37b82 */ /* 0x000e220000000800 */
[----:B------:R-:W-:Y:S01]  /*1c2d0*/  HFMA2 R202, -RZ, RZ, 0.1171875, 0 ;  /* 0x2f800000ffca7431 */ /* 0x000fe200000001ff */
[----:B------:R-:W-:Y:S01]  /*1c2e0*/  I2FP.F32.U32 R169, R152 ;  /* 0x0000009800a97245 */ /* 0x000fe20000201000 */
[C---:B-----5:R-:W-:Y:S01]  /*1c2f0*/  IMAD.U32 R185, R112.reuse, 0x10000, RZ ;  /* 0x0001000070b97824 */ /* 0x060fe200078e00ff */
[----:B------:R-:W-:Y:S01]  /*1c300*/  LOP3.LUT R141, R141, 0xfffffffd, RZ, 0xc0, !PT ;  /* 0xfffffffd8d8d7812 */ /* 0x000fe200078ec0ff */
[----:B------:R-:W-:Y:S01]  /*1c310*/  BSSY.RECONVERGENT B2, `(.L_x_902) ;  /* 0x0000052000027945 */ /* 0x000fe20003800200 */
[----:B------:R-:W-:Y:S01]  /*1c320*/  PRMT R112, R112, 0x7632, R112 ;  /* 0x0000763270707816 */ /* 0x000fe20000000070 */
[----:B------:R-:W-:Y:S01]  /*1c330*/  FMUL.FTZ R152, R185, R208 ;  /* 0x000000d0b9987220 */ /* 0x000fe20000410000 */
[----:B------:R-:W1:Y:S01]  /*1c340*/  LDC R207, c[0x0][0x404] ;  /* 0x00010100ffcf7b82 */ /* 0x000e620000000800 */
[----:B------:R-:W-:Y:S01]  /*1c350*/  MOV R168, 0x2 ;  /* 0x0000000200a87802 */ /* 0x000fe20000000f00 */
[----:B------:R-:W-:Y:S01]  /*1c360*/  FFMA.FTZ R0, R169, R202, 1.1641532182693481445e-10 ;  /* 0x2f000000a9007423 */ /* 0x000fe200000100ca */
[C---:B------:R-:W-:Y:S01]  /*1c370*/  IMAD.U32 R169, R116.reuse, 0x10000, RZ ;  /* 0x0001000074a97824 */ /* 0x040fe200078e00ff */
[----:B------:R-:W-:Y:S01]  /*1c380*/  PRMT R116, R116, 0x7632, R116 ;  /* 0x0000763274747816 */ /* 0x000fe20000000074 */
[----:B0-----:R-:W-:-:S02]  /*1c390*/  FMUL.FTZ R152, R152, R211 ;  /* 0x000000d398987220 */ /* 0x001fc40000410000 */
[----:B-1----:R-:W-:Y:S01]  /*1c3a0*/  FSETP.GTU.FTZ.AND P0, PT, R0, R207, PT ;  /* 0x000000cf0000720b */ /* 0x002fe20003f1c000 */
[----:B------:R-:W-:-:S03]  /*1c3b0*/  IMAD.MOV.U32 R0, RZ, RZ, R132 ;  /* 0x000000ffff007224 */ /* 0x000fc600078e0084 */
[----:B------:R-:W-:Y:S02]  /*1c3c0*/  FSEL R152, R152, RZ, !P0 ;  /* 0x000000ff98987208 */ /* 0x000fe40004000000 */
[----:B------:R-:W-:Y:S02]  /*1c3d0*/  PLOP3.LUT P1, PT, P0, PT, PT, 0x8, 0x80 ;  /* 0x000000000080781c */ /* 0x000fe4000072e170 */
[----:B------:R-:W-:Y:S01]  /*1c3e0*/  ISETP.NE.AND P0, PT, R153, 0x1, PT ;  /* 0x000000019900780c */ /* 0x000fe20003f05270 */
[----:B------:R-:W-:-:S10]  /*1c3f0*/  FADD.FTZ R152, R152, R169 ;  /* 0x000000a998987221 */ /* 0x000fd40000010000 */
[----:B------:R-:W-:Y:S02]  /*1c400*/  @P1 LOP3.LUT R141, R141, 0x2, RZ, 0xfc, !PT ;  /* 0x000000028d8d1812 */ /* 0x000fe400078efcff */
[----:B------:R-:W-:Y:S05]  /*1c410*/  @!P0 BRA `(.L_x_903) ;  /* 0x0000000400048947 */ /* 0x000fea0003800000 */
        /* <DEDUP_REMOVED lines=8> */
.L_x_904:
        /* <DEDUP_REMOVED lines=13> */
.L_x_906:
[----:B------:R-:W-:Y:S05]  /*1c570*/  BSYNC.RECONVERGENT B3 ;  /* 0x0000000000037941 */ /* 0x000fea0003800200 */
.L_x_905:
        /* <DEDUP_REMOVED lines=43> */
.L_x_903:
[----:B------:R-:W-:Y:S05]  /*1c830*/  BSYNC.RECONVERGENT B2 ;  /* 0x0000000000027941 */ /* 0x000fea0003800200 */
.L_x_902:
        /* <DEDUP_REMOVED lines=23> */
.L_x_909:
        /* <DEDUP_REMOVED lines=13> */
.L_x_911:
[----:B------:R-:W-:Y:S05]  /*1ca80*/  BSYNC.RECONVERGENT B3 ;  /* 0x0000000000037941 */ /* 0x000fea0003800200 */
.L_x_910:
        /* <DEDUP_REMOVED lines=43> */
.L_x_908:
[----:B------:R-:W-:Y:S05]  /*1cd40*/  BSYNC.RECONVERGENT B2 ;  /* 0x0000000000027941 */ /* 0x000fea0003800200 */
.L_x_907:
[----:B------:R-:W-:Y:S01]  /*1cd50*/  I2FP.F32.U32 R169, R0 ;  /* 0x0000000000a97245 */ /* 0x000fe20000201000 */
[----:B------:R-:W-:Y:S01]  /*1cd60*/  BSSY.RECONVERGENT B2, `(.L_x_912) ;  /* 0x0000051000027945 */ /* 0x000fe20003800200 */
[----:B------:R-:W-:Y:S02]  /*1cd70*/  SHF.L.U32 R185, R113, 0x10, RZ ;  /* 0x0000001071b97819 */ /* 0x000fe400000006ff */
[----:B------:R-:W-:Y:S01]  /*1cd80*/  ISETP.NE.AND P2, PT, R116, 0x1, PT ;  /* 0x000000017400780c */ /* 0x000fe20003f45270 */
[----:B------:R-:W-:Y:S01]  /*1cd90*/  FFMA.FTZ R0, R169, R202, 1.1641532182693481445e-10 ;  /* 0x2f000000a9007423 */ /* 0x000fe200000100ca */
[----:B------:R-:W-:Y:S01]  /*1cda0*/  PRMT R169, R113, 0x7632, R169 ;  /* 0x0000763271a97816 */ /* 0x000fe200000000a9 */
[----:B------:R-:W-:Y:S01]  /*1cdb0*/  FMUL.FTZ R112, R185, R208 ;  /* 0x000000d0b9707220 */ /* 0x000fe20000410000 */
[----:B------:R-:W-:Y:S01]  /*1cdc0*/  IMAD.U32 R185, R117, 0x10000, RZ ;  /* 0x0001000075b97824 */ /* 0x000fe200078e00ff */
[----:B------:R-:W-:Y:S02]  /*1cdd0*/  MOV R113, R132 ;  /* 0x0000008400717202 */ /* 0x000fe40000000f00 */
[----:B------:R-:W-:Y:S01]  /*1cde0*/  FMUL.FTZ R112, R112, R211 ;  /* 0x000000d370707220 */ /* 0x000fe20000410000 */
[----:B------:R-:W-:-:S02]  /*1cdf0*/  FSETP.GTU.FTZ.AND P1, PT, R0, R207, PT ;  /* 0x000000cf0000720b */ /* 0x000fc40003f3c000 */
[----:B------:R-:W-:Y:S01]  /*1ce00*/  PRMT R0, R117, 0x7632, R0 ;  /* 0x0000763275007816 */ /* 0x000fe20000000000 */
[----:B------:R-:W-:Y:S01]  /*1ce10*/  IMAD.MOV.U32 R117, RZ, RZ, 0x2 ;  /* 0x00000002ff757424 */ /* 0x000fe200078e00ff */
        /* <DEDUP_REMOVED lines=12> */
.L_x_914:
        /* <DEDUP_REMOVED lines=13> */
.L_x_916:
[----:B------:R-:W-:Y:S05]  /*1cfb0*/  BSYNC.RECONVERGENT B3 ;  /* 0x0000000000037941 */ /* 0x000fea0003800200 */
.L_x_915:
        /* <DEDUP_REMOVED lines=43> */
.L_x_913:
[----:B------:R-:W-:Y:S05]  /*1d270*/  BSYNC.RECONVERGENT B2 ;  /* 0x0000000000027941 */ /* 0x000fea0003800200 */
.L_x_912:
        /* <DEDUP_REMOVED lines=23> */
.L_x_919:
        /* <DEDUP_REMOVED lines=13> */
.L_x_921:
[----:B------:R-:W-:Y:S05]  /*1d4c0*/  BSYNC.RECONVERGENT B3 ;  /* 0x0000000000037941 */ /* 0x000fea0003800200 */
.L_x_920:
        /* <DEDUP_REMOVED lines=43> */
.L_x_918:
[----:B------:R-:W-:Y:S05]  /*1d780*/  BSYNC.RECONVERGENT B2 ;  /* 0x0000000000027941 */ /* 0x000fea0003800200 */
.L_x_917:
        /* <DEDUP_REMOVED lines=25> */
.L_x_924:
        /* <DEDUP_REMOVED lines=13> */
.L_x_926:
[----:B------:R-:W-:Y:S05]  /*1d9f0*/  BSYNC.RECONVERGENT B3 ;  /* 0x0000000000037941 */ /* 0x000fea0003800200 */
.L_x_925:
        /* <DEDUP_REMOVED lines=43> */
.L_x_923:
[----:B------:R-:W-:Y:S05]  /*1dcb0*/  BSYNC.RECONVERGENT B2 ;  /* 0x0000000000027941 */ /* 0x000fea0003800200 */
.L_x_922:
        /* <DEDUP_REMOVED lines=23> */
.L_x_929:
        /* <DEDUP_REMOVED lines=13> */
.L_x_931:
[----:B------:R-:W-:Y:S05]  /*1df00*/  BSYNC.RECONVERGENT B3 ;  /* 0x0000000000037941 */ /* 0x000fea0003800200 */
.L_x_930:
        /* <DEDUP_REMOVED lines=43> */
.L_x_928:
[----:B------:R-:W-:Y:S05]  /*1e1c0*/  BSYNC.RECONVERGENT B2 ;  /* 0x0000000000027941 */ /* 0x000fea0003800200 */
.L_x_927:
        /* <DEDUP_REMOVED lines=25> */
.L_x_934:
        /* <DEDUP_REMOVED lines=15> */
.L_x_936:
[----:B------:R-:W-:Y:S05]  /*1e450*/  BSYNC.RECONVERGENT B3 ;  /* 0x0000000000037941 */ /* 0x000fea0003800200 */
.L_x_935:
        /* <DEDUP_REMOVED lines=43> */
.L_x_933:
[----:B------:R-:W-:Y:S05]  /*1e710*/  BSYNC.RECONVERGENT B2 ;  /* 0x0000000000027941 */ /* 0x000fea0003800200 */
.L_x_932:
        /* <DEDUP_REMOVED lines=15> */
.L_x_896:
        /* <DEDUP_REMOVED lines=16> */
.L_x_940:
        /* <DEDUP_REMOVED lines=13> */
.L_x_942:
[----:B------:R-:W-:Y:S05]  /*1e9e0*/  BSYNC.RECONVERGENT B3 ;  /* 0x0000000000037941 */ /* 0x000fea0003800200 */
.L_x_941:
        /* <DEDUP_REMOVED lines=42> */
.L_x_939:
[----:B------:R-:W-:Y:S05]  /*1ec90*/  BSYNC.RECONVERGENT B2 ;  /* 0x0000000000027941 */ /* 0x000fea0003800200 */
.L_x_938:
[----:B------:R-:W0:Y:S01]  /*1eca0*/  LDC R202, c[0x0][0x408] ;  /* 0x00010200ffca7b82 */ /* 0x000e220000000800 */
[----:B------:R-:W-:Y:S01]  /*1ecb0*/  I2FP.F32.U32 R117, R116 ;  /* 0x0000007400757245 */ /* 0x000fe20000201000 */
[----:B------:R-:W-:Y:S01]  /*1ecc0*/  IMAD.MOV.U32 R118, RZ, RZ, 0x2f800000 ;  /* 0x2f800000ff767424 */ /* 0x000fe200078e00ff */
[C---:B-----5:R-:W-:Y:S01]  /*1ecd0*/  SHF.L.U32 R153, R112.reuse, 0x10, RZ ;  /* 0x0000001070997819 */ /* 0x060fe200000006ff */
[----:B------:R-:W-:Y:S01]  /*1ece0*/  BSSY.RECONVERGENT B2, `(.L_x_943) ;  /* 0x0000050000027945 */ /* 0x000fe20003800200 */
[----:B------:R-:W-:Y:S01]  /*1ecf0*/  LOP3.LUT R141, R141, 0xfffffffd, RZ, 0xc0, !PT ;  /* 0xfffffffd8d8d7812 */ /* 0x000fe200078ec0ff */
[----:B------:R-:W-:Y:S01]  /*1ed00*/  FFMA.FTZ R0, R117, R118, 1.1641532182693481445e-10 ;  /* 0x2f00000075007423 */ /* 0x000fe20000010076 */
[----:B------:R-:W-:Y:S01]  /*1ed10*/  PRMT R112, R112, 0x7632, R112 ;  /* 0x0000763270707816 */ /* 0x000fe20000000070 */
[----:B------:R-:W1:Y:S01]  /*1ed20*/  LDC R119, c[0x0][0x404] ;  /* 0x00010100ff777b82 */ /* 0x000e620000000800 */
[----:B------:R-:W-:Y:S01]  /*1ed30*/  FMUL.FTZ R153, R153, R208 ;  /* 0x000000d099997220 */ /* 0x000fe20000410000 */
[----:B------:R-:W-:-:S03]  /*1ed40*/  IMAD.MOV.U32 R116, RZ, RZ, 0x2 ;  /* 0x00000002ff747424 */ /* 0x000fc600078e00ff */
[----:B0-----:R-:W-:Y:S01]  /*1ed50*/  FMUL.FTZ R152, R153, R202 ;  /* 0x000000ca99987220 */ /* 0x001fe20000410000 */
[----:B-1----:R-:W-:Y:S01]  /*1ed60*/  FSETP.GTU.FTZ.AND P0, PT, R0, R119, PT ;  /* 0x000000770000720b */ /* 0x002fe20003f1c000 */
[----:B------:R-:W-:-:S03]  /*1ed70*/  IMAD.MOV.U32 R0, RZ, RZ, R132 ;  /* 0x000000ffff007224 */ /* 0x000fc600078e0084 */
[----:B------:R-:W-:Y:S02]  /*1ed80*/  FSEL R152, R152, RZ, !P0 ;  /* 0x000000ff98987208 */ /* 0x000fe40004000000 */
[----:B------:R-:W-:Y:S02]  /*1ed90*/  PLOP3.LUT P1, PT, P0, PT, PT, 0x8, 0x80 ;  /* 0x000000000080781c */ /* 0x000fe4000072e170 */
[----:B------:R-:W-:-:S11]  /*1eda0*/  ISETP.NE.AND P0, PT, R168, 0x1, PT ;  /* 0x00000001a800780c */ /* 0x000fd60003f05270 */
[----:B------:R-:W-:Y:S02]  /*1edb0*/  @P1 LOP3.LUT R141, R141, 0x2, RZ, 0xfc, !PT ;  /* 0x000000028d8d1812 */ /* 0x000fe400078efcff */
[----:B------:R-:W-:Y:S05]  /*1edc0*/  @!P0 BRA `(.L_x_944) ;  /* 0x0000000400048947 */ /* 0x000fea0003800000 */
        /* <DEDUP_REMOVED lines=8> */
.L_x_945:
        /* <DEDUP_REMOVED lines=13> */
.L_x_947:
[----:B------:R-:W-:Y:S05]  /*1ef20*/  BSYNC.RECONVERGENT B3 ;  /* 0x0000000000037941 */ /* 0x000fea0003800200 */
.L_x_946:
        /* <DEDUP_REMOVED lines=43> */
.L_x_944:
[----:B------:R-:W-:Y:S05]  /*1f1e0*/  BSYNC.RECONVERGENT B2 ;  /* 0x0000000000027941 */ /* 0x000fea0003800200 */
.L_x_943:
        /* <DEDUP_REMOVED lines=8> */
[----:B------:R-:W-:Y:S01]  /*1f270*/  FMUL.FTZ R153, R153, R202 ;  /* 0x000000ca99997220 */ /* 0x000fe20000410000 */
[----:B------:R-:W-:-:S04]  /*1f280*/  IMAD.MOV.U32 R0, RZ, RZ, R132 ;  /* 0x000000ffff007224 */ /* 0x000fc800078e0084 */
[----:B------:R-:W-:Y:S02]  /*1f290*/  FSEL R153, R153, RZ, !P0 ;  /* 0x000000ff99997208 */ /* 0x000fe40004000000 */
        /* <DEDUP_REMOVED lines=10> */
.L_x_950:
        /* <DEDUP_REMOVED lines=13> */
.L_x_952:
[----:B------:R-:W-:Y:S05]  /*1f410*/  BSYNC.RECONVERGENT B3 ;  /* 0x0000000000037941 */ /* 0x000fea0003800200 */
.L_x_951:
        /* <DEDUP_REMOVED lines=43> */
.L_x_949:
[----:B------:R-:W-:Y:S05]  /*1f6d0*/  BSYNC.RECONVERGENT B2 ;  /* 0x0000000000027941 */ /* 0x000fea0003800200 */
.L_x_948:
[----:B------:R-:W-:Y:S01]  /*1f6e0*/  I2FP.F32.U32 R117, R0 ;  /* 0x0000000000757245 */ /* 0x000fe20000201000 */
[----:B------:R-:W-:Y:S01]  /*1f6f0*/  BSSY.RECONVERGENT B2, `(.L_x_953) ;  /* 0x000004e000027945 */ /* 0x000fe20003800200 */
[----:B------:R-:W-:Y:S02]  /*1f700*/  SHF.L.U32 R169, R113, 0x10, RZ ;  /* 0x0000001071a97819 */ /* 0x000fe400000006ff */
[----:B------:R-:W-:Y:S01]  /*1f710*/  ISETP.NE.AND P2, PT, R184, 0x1, PT ;  /* 0x00000001b800780c */ /* 0x000fe20003f45270 */
[----:B------:R-:W-:Y:S01]  /*1f720*/  FFMA.FTZ R112, R117, R118, 1.1641532182693481445e-10 ;  /* 0x2f00000075707423 */ /* 0x000fe20000010076 */
[----:B------:R-:W-:Y:S01]  /*1f730*/  PRMT R0, R113, 0x7632, R0 ;  /* 0x0000763271007816 */ /* 0x000fe20000000000 */
[----:B------:R-:W-:Y:S01]  /*1f740*/  FMUL.FTZ R169, R169, R208 ;  /* 0x000000d0a9a97220 */ /* 0x000fe20000410000 */
[----:B------:R-:W-:Y:S02]  /*1f750*/  IMAD.MOV.U32 R113, RZ, RZ, R132 ;  /* 0x000000ffff717224 */ /* 0x000fe400078e0084 */
[----:B------:R-:W-:Y:S01]  /*1f760*/  FSETP.GTU.FTZ.AND P1, PT, R112, R119, PT ;  /* 0x000000777000720b */ /* 0x000fe20003f3c000 */
[----:B------:R-:W-:Y:S01]  /*1f770*/  FMUL.FTZ R168, R169, R202 ;  /* 0x000000caa9a87220 */ /* 0x000fe20000410000 */
[----:B------:R-:W-:-:S04]  /*1f780*/  IMAD.MOV.U32 R112, RZ, RZ, 0x2 ;  /* 0x00000002ff707424 */ /* 0x000fc800078e00ff */
        /* <DEDUP_REMOVED lines=11> */
.L_x_955:
        /* <DEDUP_REMOVED lines=13> */
.L_x_957:
[----:B------:R-:W-:Y:S05]  /*1f910*/  BSYNC.RECONVERGENT B3 ;  /* 0x0000000000037941 */ /* 0x000fea0003800200 */
.L_x_956:
        /* <DEDUP_REMOVED lines=41> */
[----:B------:R-:W-:Y:S02]  /*1fbb0*/  IMAD.MOV.U32 R210, RZ, RZ, R112 ;  /* 0x000000ffffd27224 */ /* 0x000fe400078e0070 */
[----:B------:R-:W-:-:S07]  /*1fbc0*/  IMAD.MOV.U32 R112, RZ, RZ, RZ ;  /* 0x000000ffff707224 */ /* 0x000fce00078e00ff */
.L_x_954:
[----:B------:R-:W-:Y:S05]  /*1fbd0*/  BSYNC.RECONVERGENT B2 ;  /* 0x0000000000027941 */ /* 0x000fea0003800200 */
.L_x_953:
        /* <DEDUP_REMOVED lines=21> */
.L_x_960:
        /* <DEDUP_REMOVED lines=13> */
.L_x_962:
[----:B------:R-:W-:Y:S05]  /*1fe00*/  BSYNC.RECONVERGENT B3 ;  /* 0x0000000000037941 */ /* 0x000fea0003800200 */
.L_x_961:
        /* <DEDUP_REMOVED lines=43> */
.L_x_959:
[----:B------:R-:W-:Y:S05]  /*200c0*/  BSYNC.RECONVERGENT B2 ;  /* 0x0000000000027941 */ /* 0x000fea0003800200 */
.L_x_958:
        /* <DEDUP_REMOVED lines=22> */
.L_x_965:
        /* <DEDUP_REMOVED lines=13> */
.L_x_967:
[----:B------:R-:W-:Y:S05]  /*20300*/  BSYNC.RECONVERGENT B3 ;  /* 0x0000000000037941 */ /* 0x000fea0003800200 */
.L_x_966:
        /* <DEDUP_REMOVED lines=43> */
.L_x_964:
[----:B------:R-:W-:Y:S05]  /*205c0*/  BSYNC.RECONVERGENT B2 ;  /* 0x0000000000027941 */ /* 0x000fea0003800200 */
.L_x_963:
        /* <DEDUP_REMOVED lines=21> */
.L_x_970:
        /* <DEDUP_REMOVED lines=13> */
.L_x_972:
[----:B------:R-:W-:Y:S05]  /*207f0*/  BSYNC.RECONVERGENT B3 ;  /* 0x0000000000037941 */ /* 0x000fea0003800200 */
.L_x_971:
        /* <DEDUP_REMOVED lines=43> */
.L_x_969:
[----:B------:R-:W-:Y:S05]  /*20ab0*/  BSYNC.RECONVERGENT B2 ;  /* 0x0000000000027941 */ /* 0x000fea0003800200 */
.L_x_968:
        /* <DEDUP_REMOVED lines=22> */
.L_x_975:
        /* <DEDUP_REMOVED lines=15> */
.L_x_977:
[----:B------:R-:W-:Y:S05]  /*20d10*/  BSYNC.RECONVERGENT B3 ;  /* 0x0000000000037941 */ /* 0x000fea0003800200 */
.L_x_976:
        /* <DEDUP_REMOVED lines=43> */
.L_x_974:
[----:B------:R-:W-:Y:S05]  /*20fd0*/  BSYNC.RECONVERGENT B2 ;  /* 0x0000000000027941 */ /* 0x000fea0003800200 */
.L_x_973:
[----:B------:R-:W-:Y:S02]  /*20fe0*/  I2FP.F32.U32 R113, R113 ;  /* 0x0000007100717245 */ /* 0x000fe40000201000 */
[----:B------:R-:W-:Y:S02]  /*20ff0*/  SHF.L.U32 R207, R207, 0x10, RZ ;  /* 0x00000010cfcf7819 */ /* 0x000fe400000006ff */
[----:B------:R-:W-:Y:S01]  /*21000*/  F2FP.BF16.F32.PACK_AB R114, R185, R184 ;  /* 0x000000b8b972723e */ /* 0x000fe200000010ff */
[----:B------:R-:W-:Y:S01]  /*21010*/  FFMA.FTZ R118, R113, R118, 1.1641532182693481445e-10 ;  /* 0x2f00000071767423 */ /* 0x000fe20000010076 */
[----:B------:R-:W-:Y:S01]  /*21020*/  F2FP.BF16.F32.PACK_AB R113, R169, R168 ;  /* 0x000000a8a971723e */ /* 0x000fe200000010ff */
[----:B------:R-:W-:Y:S01]  /*21030*/  FMUL.FTZ R207, R207, R208 ;  /* 0x000000d0cfcf7220 */ /* 0x000fe20000410000 */
[----:B------:R-:W-:Y:S02]  /*21040*/  F2FP.BF16.F32.PACK_AB R112, R153, R152 ;  /* 0x000000989970723e */ /* 0x000fe400000010ff */
[----:B------:R-:W-:Y:S01]  /*21050*/  FSETP.GTU.FTZ.AND P6, PT, R118, R119, PT ;  /* 0x000000777600720b */ /* 0x000fe20003fdc000 */
[----:B------:R-:W-:-:S05]  /*21060*/  FMUL.FTZ R202, R207, R202 ;  /* 0x000000cacfca7220 */ /* 0x000fca0000410000 */
[----:B------:R-:W-:Y:S02]  /*21070*/  FSEL R202, R202, RZ, !P6 ;  /* 0x000000ffcaca7208 */ /* 0x000fe40007000000 */
[----:B------:R-:W-:Y:S02]  /*21080*/  PLOP3.LUT P6, PT, P6, PT, PT, 0x8, 0x80 ;  /* 0x000000000080781c */ /* 0x000fe400037ce170 */
[----:B------:R-:W-:-:S11]  /*21090*/  F2FP.BF16.F32.PACK_AB R115, R202, R201 ;  /* 0x000000c9ca73723e */ /* 0x000fd600000010ff */
.L_x_937:
        /* <DEDUP_REMOVED lines=21> */
.L_x_895:
[----:B------:R-:W-:Y:S05]  /*211f0*/  BSYNC.RECONVERGENT B1 ;  /* 0x0000000000017941 */ /* 0x000fea0003800200 */
.L_x_894:
        /* <DEDUP_REMOVED lines=30> */
.L_x_983:
        /* <DEDUP_REMOVED lines=13> */
.L_x_985:
[----:B------:R-:W-:Y:S05]  /*214b0*/  BSYNC.RECONVERGENT B3 ;  /* 0x0000000000037941 */ /* 0x000fea0003800200 */
.L_x_984:
        /* <DEDUP_REMOVED lines=42> */
.L_x_982:
[----:B------:R-:W-:Y:S05]  /*21760*/  BSYNC.RECONVERGENT B2 ;  /* 0x0000000000027941 */ /* 0x000fea0003800200 */
.L_x_981:
[----:B------:R-:W0:Y:S01]  /*21770*/  LDC R211, c[0x0][0x408] ;  /* 0x00010200ffd37b82 */ /* 0x000e220000000800 */
[----:B------:R-:W-:Y:S01]  /*21780*/  I2FP.F32.U32 R171, R154 ;  /* 0x0000009a00ab7245 */ /* 0x000fe20000201000 */
[----:B------:R-:W-:Y:S01]  /*21790*/  IMAD.MOV.U32 R204, RZ, RZ, 0x2f800000 ;  /* 0x2f800000ffcc7424 */ /* 0x000fe200078e00ff */
[----:B------:R-:W-:Y:S01]  /*217a0*/  LOP3.LUT R141, R141, 0xfffffffd, RZ, 0xc0, !PT ;  /* 0xfffffffd8d8d7812 */ /* 0x000fe200078ec0ff */
[----:B-----5:R-:W-:Y:S01]  /*217b0*/  IMAD.U32 R187, R112, 0x10000, RZ ;  /* 0x0001000070bb7824 */ /* 0x020fe200078e00ff */
[----:B------:R-:W-:Y:S01]  /*217c0*/  BSSY.RECONVERGENT B2, `(.L_x_986) ;  /* 0x0000052000027945 */ /* 0x000fe20003800200 */
[----:B------:R-:W-:Y:S01]  /*217d0*/  FFMA.FTZ R0, R171, R204, 1.1641532182693481445e-10 ;  /* 0x2f000000ab007423 */ /* 0x000fe200000100cc */
[----:B------:R-:W-:Y:S01]  /*217e0*/  SHF.L.U32 R171, R116, 0x10, RZ ;  /* 0x0000001074ab7819 */ /* 0x000fe200000006ff */
[----:B------:R-:W1:Y:S01]  /*217f0*/  LDC R207, c[0x0][0x404] ;  /* 0x00010100ffcf7b82 */ /* 0x000e620000000800 */
[----:B------:R-:W-:Y:S01]  /*21800*/  FMUL.FTZ R154, R187, R208 ;  /* 0x000000d0bb9a7220 */ /* 0x000fe20000410000 */
[----:B------:R-:W-:Y:S01]  /*21810*/  PRMT R112, R112, 0x7632, R112 ;  /* 0x0000763270707816 */ /* 0x000fe20000000070 */
[----:B------:R-:W-:Y:S01]  /*21820*/  IMAD.MOV.U32 R170, RZ, RZ, 0x2 ;  /* 0x00000002ffaa7424 */ /* 0x000fe200078e00ff */
[----:B------:R-:W-:Y:S01]  /*21830*/  PRMT R116, R116, 0x7632, R116 ;  /* 0x0000763274747816 */ /* 0x000fe20000000074 */
[----:B0-----:R-:W-:Y:S01]  /*21840*/  FMUL.FTZ R154, R154, R211 ;  /* 0x000000d39a9a7220 */ /* 0x001fe20000410000 */
        /* <DEDUP_REMOVED lines=16> */
.L_x_988:
        /* <DEDUP_REMOVED lines=13> */
.L_x_990:
[----:B------:R-:W-:Y:S05]  /*21a20*/  BSYNC.RECONVERGENT B3 ;  /* 0x0000000000037941 */ /* 0x000fea0003800200 */
.L_x_989:
        /* <DEDUP_REMOVED lines=43> */
.L_x_987:
[----:B------:R-:W-:Y:S05]  /*21ce0*/  BSYNC.RECONVERGENT B2 ;  /* 0x0000000000027941 */ /* 0x000fea0003800200 */
.L_x_986:
        /* <DEDUP_REMOVED lines=23> */
.L_x_993:
        /* <DEDUP_REMOVED lines=13> */
.L_x_995:
[----:B------:R-:W-:Y:S05]  /*21f30*/  BSYNC.RECONVERGENT B3 ;  /* 0x0000000000037941 */ /* 0x000fea0003800200 */
.L_x_994:
        /* <DEDUP_REMOVED lines=43> */
.L_x_992:
[----:B------:R-:W-:Y:S05]  /*221f0*/  BSYNC.RECONVERGENT B2 ;  /* 0x0000000000027941 */ /* 0x000fea0003800200 */
.L_x_991:
        /* <DEDUP_REMOVED lines=25> */
.L_x_998:
        /* <DEDUP_REMOVED lines=13> */
.L_x_1000:
[----:B------:R-:W-:Y:S05]  /*22460*/  BSYNC.RECONVERGENT B3 ;  /* 0x0000000000037941 */ /* 0x000fea0003800200 */
.L_x_999:
        /* <DEDUP_REMOVED lines=43> */
.L_x_997:
[----:B------:R-:W-:Y:S05]  /*22720*/  BSYNC.RECONVERGENT B2 ;  /* 0x0000000000027941 */ /* 0x000fea0003800200 */
.L_x_996:
        /* <DEDUP_REMOVED lines=23> */
.L_x_1003:
        /* <DEDUP_REMOVED lines=13> */
.L_x_1005:
[----:B------:R-:W-:Y:S05]  /*22970*/  BSYNC.RECONVERGENT B3 ;  /* 0x0000000000037941 */ /* 0x000fea0003800200 */
.L_x_1004:
        /* <DEDUP_REMOVED lines=43> */
.L_x_1002:
[----:B------:R-:W-:Y:S05]  /*22c30*/  BSYNC.RECONVERGENT B2 ;  /* 0x0000000000027941 */ /* 0x000fea0003800200 */
.L_x_1001:
        /* <DEDUP_REMOVED lines=25> */
.L_x_1008:
        /* <DEDUP_REMOVED lines=13> */
.L_x_1010:
[----:B------:R-:W-:Y:S05]  /*22ea0*/  BSYNC.RECONVERGENT B3 ;  /* 0x0000000000037941 */ /* 0x000fea0003800200 */
.L_x_1009:
        /* <DEDUP_REMOVED lines=43> */
.L_x_1007:
[----:B------:R-:W-:Y:S05]  /*23160*/  BSYNC.RECONVERGENT B2 ;  /* 0x0000000000027941 */ /* 0x000fea0003800200 */
.L_x_1006:
        /* <DEDUP_REMOVED lines=23> */
.L_x_1013:
        /* <DEDUP_REMOVED lines=13> */
.L_x_1015:
[----:B------:R-:W-:Y:S05]  /*233b0*/  BSYNC.RECONVERGENT B3 ;  /* 0x0000000000037941 */ /* 0x000fea0003800200 */
.L_x_1014:
        /* <DEDUP_REMOVED lines=43> */
.L_x_1012:
[----:B------:R-:W-:Y:S05]  /*23670*/  BSYNC.RECONVERGENT B2 ;  /* 0x0000000000027941 */ /* 0x000fea0003800200 */
.L_x_1011:
        /* <DEDUP_REMOVED lines=25> */
.L_x_1018:
        /* <DEDUP_REMOVED lines=15> */
.L_x_1020:
[----:B------:R-:W-:Y:S05]  /*23900*/  BSYNC.RECONVERGENT B3 ;  /* 0x0000000000037941 */ /* 0x000fea0003800200 */
.L_x_1019:
        /* <DEDUP_REMOVED lines=43> */
.L_x_1017:
[----:B------:R-:W-:Y:S05]  /*23bc0*/  BSYNC.RECONVERGENT B2 ;  /* 0x0000000000027941 */ /* 0x000fea0003800200 */
.L_x_1016:
        /* <DEDUP_REMOVED lines=15> */
.L_x_980:
        /* <DEDUP_REMOVED lines=16> */
.L_x_1024:
        /* <DEDUP_REMOVED lines=13> */
.L_x_1026:
[----:B------:R-:W-:Y:S05]  /*23e90*/  BSYNC.RECONVERGENT B3 ;  /* 0x0000000000037941 */ /* 0x000fea0003800200 */
.L_x_1025:
        /* <DEDUP_REMOVED lines=42> */
.L_x_1023:
[----:B------:R-:W-:Y:S05]  /*24140*/  BSYNC.RECONVERGENT B2 ;  /* 0x0000000000027941 */ /* 0x000fea0003800200 */
.L_x_1022:
        /* <DEDUP_REMOVED lines=9> */
[----:B------:R-:W-:Y:S02]  /*241e0*/  IMAD.MOV.U32 R116, RZ, RZ, 0x2 ;  /* 0x00000002ff747424 */ /* 0x000fe400078e00ff */
[----:B------:R-:W-:Y:S01]  /*241f0*/  FFMA.FTZ R0, R117, R118, 1.1641532182693481445e-10 ;  /* 0x2f00000075007423 */ /* 0x000fe20000010076 */
[----:B0-----:R-:W-:-:S04]  /*24200*/  FMUL.FTZ R154, R155, R204 ;  /* 0x000000cc9b9a7220 */ /* 0x001fc80000410000 */
[----:B-1----:R-:W-:Y:S02]  /*24210*/  FSETP.GTU.FTZ.AND P0, PT, R0, R119, PT ;  /* 0x000000770000720b */ /* 0x002fe40003f1c000 */
[----:B------:R-:W-:Y:S02]  /*24220*/  MOV R0, R132 ;  /* 0x0000008400007202 */ /* 0x000fe40000000f00 */
        /* <DEDUP_REMOVED lines=13> */
.L_x_1029:
        /* <DEDUP_REMOVED lines=13> */
.L_x_1031:
[----:B------:R-:W-:Y:S05]  /*243d0*/  BSYNC.RECONVERGENT B3 ;  /* 0x0000000000037941 */ /* 0x000fea0003800200 */
.L_x_1030:
        /* <DEDUP_REMOVED lines=43> */
.L_x_1028:
[----:B------:R-:W-:Y:S05]  /*24690*/  BSYNC.RECONVERGENT B2 ;  /* 0x0000000000027941 */ /* 0x000fea0003800200 */
.L_x_1027:
        /* <DEDUP_REMOVED lines=9> */
[----:B------:R-:W-:Y:S02]  /*24730*/  MOV R0, R132 ;  /* 0x0000008400007202 */ /* 0x000fe40000000f00 */
[----:B------:R-:W-:Y:S02]  /*24740*/  FSEL R155, R155, RZ, !P0 ;  /* 0x000000ff9b9b7208 */ /* 0x000fe40004000000 */
        /* <DEDUP_REMOVED lines=10> */
.L_x_1034:
        /* <DEDUP_REMOVED lines=13> */
.L_x_1036:
[----:B------:R-:W-:Y:S05]  /*248c0*/  BSYNC.RECONVERGENT B3 ;  /* 0x0000000000037941 */ /* 0x000fea0003800200 */
.L_x_1035:
        /* <DEDUP_REMOVED lines=38> */
[----:B------:R-:W-:-:S03]  /*24b30*/  MOV R132, R186 ;  /* 0x000000ba00847202 */ /* 0x000fc60000000f00 */
[----:B------:R-:W-:Y:S01]  /*24b40*/  HFMA2 R186, -RZ, RZ, 0, 0 ;  /* 0x00000000ffba7431 */ /* 0x000fe200000001ff */
[----:B------:R-:W-:Y:S01]  /*24b50*/  LOP3.LUT R2, R2, UR29, R187, 0x96, !PT ;  /* 0x0000001d02027c12 */ /* 0x000fe2000f8e96bb */
[----:B------:R-:W-:Y:S01]  /*24b60*/  IMAD.MOV.U32 R210, RZ, RZ, R116 ;  /* 0x000000ffffd27224 */ /* 0x000fe200078e0074 */
[----:B------:R-:W-:-:S07]  /*24b70*/  LOP3.LUT R3, R170, UR30, R117, 0x96, !PT ;  /* 0x0000001eaa037c12 */ /* 0x000fce000f8e9675 */
.L_x_1033:
[----:B------:R-:W-:Y:S05]  /*24b80*/  BSYNC.RECONVERGENT B2 ;  /* 0x0000000000027941 */ /* 0x000fea0003800200 */
.L_x_1032:
[----:B------:R-:W-:Y:S01]  /*24b90*/  I2FP.F32.U32 R117, R0 ;  /* 0x0000000000757245 */ /* 0x000fe20000201000 */
[C---:B------:R-:W-:Y:S01]  /*24ba0*/  IMAD.U32 R171, R113.reuse, 0x10000, RZ ;  /* 0x0001000071ab7824 */ /* 0x040fe200078e00ff */
[----:B------:R-:W-:Y:S01]  /*24bb0*/  ISETP.NE.AND P2, PT, R186, 0x1, PT ;  /* 0x00000001ba00780c */ /* 0x000fe20003f45270 */
[----:B------:R-:W-:Y:S01]  /*24bc0*/  BSSY.RECONVERGENT B2, `(.L_x_1037) ;  /* 0x000004c000027945 */ /* 0x000fe20003800200 */
[----:B------:R-:W-:Y:S01]  /*24bd0*/  PRMT R0, R113, 0x7632, R0 ;  /* 0x0000763271007816 */ /* 0x000fe20000000000 */
[----:B------:R-:W-:Y:S01]  /*24be0*/  FFMA.FTZ R112, R117, R118, 1.1641532182693481445e-10 ;  /* 0x2f00000075707423 */ /* 0x000fe20000010076 */
[----:B------:R-:W-:Y:S01]  /*24bf0*/  FMUL.FTZ R171, R171, R208 ;  /* 0x000000d0abab7220 */ /* 0x000fe20000410000 */
[----:B------:R-:W-:-:S03]  /*24c00*/  MOV R113, R132 ;  /* 0x0000008400717202 */ /* 0x000fc60000000f00 */
[----:B------:R-:W-:Y:S01]  /*24c10*/  FMUL.FTZ R170, R171, R204 ;  /* 0x000000ccabaa7220 */ /* 0x000fe20000410000 */
[----:B------:R-:W-:Y:S01]  /*24c20*/  FSETP.GTU.FTZ.AND P1, PT, R112, R119, PT ;  /* 0x000000777000720b */ /* 0x000fe20003f3c000 */
[----:B------:R-:W-:-:S03]  /*24c30*/  IMAD.MOV.U32 R112, RZ, RZ, 0x2 ;  /* 0x00000002ff707424 */ /* 0x000fc600078e00ff */
        /* <DEDUP_REMOVED lines=11> */
.L_x_1039:
        /* <DEDUP_REMOVED lines=13> */
.L_x_1041:
[----:B------:R-:W-:Y:S05]  /*24dc0*/  BSYNC.RECONVERGENT B3 ;  /* 0x0000000000037941 */ /* 0x000fea0003800200 */
.L_x_1040:
        /* <DEDUP_REMOVED lines=41> */
[----:B------:R-:W-:Y:S02]  /*25060*/  IMAD.MOV.U32 R210, RZ, RZ, R112 ;  /* 0x000000ffffd27224 */ /* 0x000fe400078e0070 */
[----:B------:R-:W-:-:S07]  /*25070*/  HFMA2 R112, -RZ, RZ, 0, 0 ;  /* 0x00000000ff707431 */ /* 0x000fce00000001ff */
.L_x_1038:
[----:B------:R-:W-:Y:S05]  /*25080*/  BSYNC.RECONVERGENT B2 ;  /* 0x0000000000027941 */ /* 0x000fea0003800200 */
.L_x_1037:
        /* <DEDUP_REMOVED lines=21> */
.L_x_1044:
        /* <DEDUP_REMOVED lines=13> */
.L_x_1046:
[----:B------:R-:W-:Y:S05]  /*252b0*/  BSYNC.RECONVERGENT B3 ;  /* 0x0000000000037941 */ /* 0x000fea0003800200 */
.L_x_1045:
        /* <DEDUP_REMOVED lines=43> */
.L_x_1043:
[----:B------:R-:W-:Y:S05]  /*25570*/  BSYNC.RECONVERGENT B2 ;  /* 0x0000000000027941 */ /* 0x000fea0003800200 */
.L_x_1042:
        /* <DEDUP_REMOVED lines=22> */
.L_x_1049:
        /* <DEDUP_REMOVED lines=13> */
.L_x_1051:
[----:B------:R-:W-:Y:S05]  /*257b0*/  BSYNC.RECONVERGENT B3 ;  /* 0x0000000000037941 */ /* 0x000fea0003800200 */
.L_x_1050:
        /* <DEDUP_REMOVED lines=43> */
.L_x_1048:
[----:B------:R-:W-:Y:S05]  /*25a70*/  BSYNC.RECONVERGENT B2 ;  /* 0x0000000000027941 */ /* 0x000fea0003800200 */
.L_x_1047:
        /* <DEDUP_REMOVED lines=21> */
.L_x_1054:
        /* <DEDUP_REMOVED lines=13> */
.L_x_1056:
[----:B------:R-:W-:Y:S05]  /*25ca0*/  BSYNC.RECONVERGENT B3 ;  /* 0x0000000000037941 */ /* 0x000fea0003800200 */
.L_x_1055:
        /* <DEDUP_REMOVED lines=43> */
.L_x_1053:
[----:B------:R-:W-:Y:S05]  /*25f60*/  BSYNC.RECONVERGENT B2 ;  /* 0x0000000000027941 */ /* 0x000fea0003800200 */
.L_x_1052:
        /* <DEDUP_REMOVED lines=22> */
.L_x_1059:
        /* <DEDUP_REMOVED lines=15> */
.L_x_1061:
[----:B------:R-:W-:Y:S05]  /*261c0*/  BSYNC.RECONVERGENT B3 ;  /* 0x0000000000037941 */ /* 0x000fea0003800200 */
.L_x_1060:
        /* <DEDUP_REMOVED lines=43> */
.L_x_1058:
[----:B------:R-:W-:Y:S05]  /*26480*/  BSYNC.RECONVERGENT B2 ;  /* 0x0000000000027941 */ /* 0x000fea0003800200 */
.L_x_1057:
        /* <DEDUP_REMOVED lines=12> */
.L_x_1021:
[----:B------:R-:W0:Y:S01]  /*26550*/  LDC.64 R118, c[0x0][0x3a8] ;  /* 0x0000ea00ff767b82 */ /* 0x000e220000000a00 */
[----:B------:R-:W-:Y:S02]  /*26560*/  SEL R217, RZ, 0x1000000, !P6 ;  /* 0x01000000ffd97807 */ /* 0x000fe40007000000 */
[----:B------:R-:W-:Y:S02]  /*26570*/  LOP3.LUT P6, RZ, R141, 0x2, RZ, 0xc0, !PT ;  /* 0x000000028dff7812 */ /* 0x000fe400078cc0ff */
[----:B------:R-:W-:Y:S02]  /*26580*/  SEL R215, RZ, 0x10000, !P5 ;  /* 0x00010000ffd77807 */ /* 0x000fe40006800000 */
[----:B------:R-:W-:Y:S01]  /*26590*/  SEL R216, RZ, 0x100, !P4 ;  /* 0x00000100ffd87807 */ /* 0x000fe20006000000 */
[----:B------:R-:W1:Y:S01]  /*265a0*/  LDC.64 R116, c[0x0][0x3b0] ;  /* 0x0000ec00ff747b82 */ /* 0x000e620000000a00 */
[----:B------:R-:W-:Y:S02]  /*265b0*/  SEL R211, RZ, 0x1000000, !P2 ;  /* 0x01000000ffd37807 */ /* 0x000fe40005000000 */
[----:B------:R-:W-:-:S02]  /*265c0*/  SEL R214, RZ, 0x10000, !P1 ;  /* 0x00010000ffd67807 */ /* 0x000fc40004800000 */
[----:B------:R-:W-:Y:S02]  /*265d0*/  SEL R207, RZ, 0x100, !P0 ;  /* 0x00000100ffcf7807 */ /* 0x000fe40004000000 */
[----:B------:R-:W-:Y:S02]  /*265e0*/  SEL R213, RZ, 0x1, !P3 ;  /* 0x00000001ffd57807 */ /* 0x000fe40005800000 */
[----:B------:R-:W-:Y:S02]  /*265f0*/  SEL R212, RZ, 0x1, !P6 ;  /* 0x00000001ffd47807 */ /* 0x000fe40007000000 */
[----:B------:R-:W-:Y:S02]  /*26600*/  LOP3.LUT R216, R216, R217, R215, 0xfe, !PT ;  /* 0x000000d9d8d87212 */ /* 0x000fe400078efed7 */
[----:B------:R-:W-:Y:S02]  /*26610*/  LOP3.LUT R207, R207, R211, R214, 0xfe, !PT ;  /* 0x000000d3cfcf7212 */ /* 0x000fe400078efed6 */
        /* <DEDUP_REMOVED lines=8> */
.L_x_979:
[----:B------:R-:W-:Y:S05]  /*266a0*/  BSYNC.RECONVERGENT B1 ;  /* 0x0000000000017941 */ /* 0x000fea0003800200 */
.L_x_978:
        /* <DEDUP_REMOVED lines=30> */
.L_x_1067:
        /* <DEDUP_REMOVED lines=13> */
.L_x_1069:
[----:B------:R-:W-:Y:S05]  /*26960*/  BSYNC.RECONVERGENT B3 ;  /* 0x0000000000037941 */ /* 0x000fea0003800200 */
.L_x_1068:
        /* <DEDUP_REMOVED lines=42> */
.L_x_1066:
[----:B------:R-:W-:Y:S05]  /*26c10*/  BSYNC.RECONVERGENT B2 ;  /* 0x0000000000027941 */ /* 0x000fea0003800200 */
.L_x_1065:
[----:B------:R-:W0:Y:S01]  /*26c20*/  LDC R211, c[0x0][0x408] ;  /* 0x00010200ffd37b82 */ /* 0x000e220000000800 */
[----:B------:R-:W-:Y:S01]  /*26c30*/  I2FP.F32.U32 R173, R156 ;  /* 0x0000009c00ad7245 */ /* 0x000fe20000201000 */
[----:B------:R-:W-:Y:S01]  /*26c40*/  IMAD.MOV.U32 R206, RZ, RZ, 0x2f800000 ;  /* 0x2f800000ffce7424 */ /* 0x000fe200078e00ff */
[----:B-----5:R-:W-:Y:S01]  /*26c50*/  SHF.L.U32 R189, R112, 0x10, RZ ;  /* 0x0000001070bd7819 */ /* 0x020fe200000006ff */
[----:B------:R-:W-:Y:S01]  /*26c60*/  BSSY.RECONVERGENT B2, `(.L_x_1070) ;  /* 0x0000053000027945 */ /* 0x000fe20003800200 */
[----:B------:R-:W-:Y:S01]  /*26c70*/  LOP3.LUT R141, R141, 0xfffffffd, RZ, 0xc0, !PT ;  /* 0xfffffffd8d8d7812 */ /* 0x000fe200078ec0ff */
[----:B------:R-:W-:Y:S01]  /*26c80*/  FFMA.FTZ R0, R173, R206, 1.1641532182693481445e-10 ;  /* 0x2f000000ad007423 */ /* 0x000fe200000100ce */
[----:B------:R-:W-:Y:S01]  /*26c90*/  IMAD.U32 R173, R116, 0x10000, RZ ;  /* 0x0001000074ad7824 */ /* 0x000fe200078e00ff */
[----:B------:R-:W1:Y:S01]  /*26ca0*/  LDC R207, c[0x0][0x404] ;  /* 0x00010100ffcf7b82 */ /* 0x000e620000000800 */
[----:B------:R-:W-:Y:S01]  /*26cb0*/  FMUL.FTZ R156, R189, R208 ;  /* 0x000000d0bd9c7220 */ /* 0x000fe20000410000 */
[----:B------:R-:W-:Y:S01]  /*26cc0*/  PRMT R112, R112, 0x7632, R112 ;  /* 0x0000763270707816 */ /* 0x000fe20000000070 */
[----:B------:R-:W-:Y:S01]  /*26cd0*/  IMAD.MOV.U32 R172, RZ, RZ, 0x2 ;  /* 0x00000002ffac7424 */ /* 0x000fe200078e00ff */
[----:B------:R-:W-:Y:S01]  /*26ce0*/  PRMT R116, R116, 0x7632, R116 ;  /* 0x0000763274747816 */ /* 0x000fe20000000074 */
[----:B0-----:R-:W-:Y:S01]  /*26cf0*/  FMUL.FTZ R156, R156, R211 ;  /* 0x000000d39c9c7220 */ /* 0x001fe20000410000 */
[----:B-1----:R-:W-:-:S02]  /*26d00*/  FSETP.GTU.FTZ.AND P0, PT, R0, R207, PT ;  /* 0x000000cf0000720b */ /* 0x002fc40003f1c000 */
[----:B------:R-:W-:Y:S02]  /*26d10*/  MOV R0, R132 ;  /* 0x0000008400007202 */ /* 0x000fe40000000f00 */
        /* <DEDUP_REMOVED lines=14> */
.L_x_1072:
        /* <DEDUP_REMOVED lines=13> */
.L_x_1074:
[----:B------:R-:W-:Y:S05]  /*26ed0*/  BSYNC.RECONVERGENT B3 ;  /* 0x0000000000037941 */ /* 0x000fea0003800200 */
.L_x_1073:
        /* <DEDUP_REMOVED lines=43> */
.L_x_1071:
[----:B------:R-:W-:Y:S05]  /*27190*/  BSYNC.RECONVERGENT B2 ;  /* 0x0000000000027941 */ /* 0x000fea0003800200 */
.L_x_1070:
        /* <DEDUP_REMOVED lines=23> */
.L_x_1077:
        /* <DEDUP_REMOVED lines=13> */
.L_x_1079:
[----:B------:R-:W-:Y:S05]  /*273e0*/  BSYNC.RECONVERGENT B3 ;  /* 0x0000000000037941 */ /* 0x000fea0003800200 */
.L_x_1078:
[----:B------:R-:W-:Y:S01]  /*273f0*/  IMAD.WIDE.U32 R2, R137, -0x326172a9, RZ ;  /* 0xcd9e8d5789027825 */ /* 0x000fe200078e00ff */
[----:B------:R-:W-:-:S03]  /*27400*/  LOP3.LUT R172, R131, UR7, R189, 0x96, !PT ;  /* 0x0000000783ac7c12 */ /* 0x000fc6000f8e96bd */
[----:B------:R-:W-:Y:S01]  /*27410*/  HFMA2 R116, -RZ, RZ, 0, 0 ;  /* 0x00000000ff747431 */ /* 0x000fe200000001ff */
        /* <DEDUP_REMOVED lines=40> */
.L_x_1076:
[----:B------:R-:W-:Y:S05]  /*276a0*/  BSYNC.RECONVERGENT B2 ;  /* 0x0000000000027941 */ /* 0x000fea0003800200 */
.L_x_1075:
        /* <DEDUP_REMOVED lines=9> */
[----:B------:R-:W-:-:S02]  /*27740*/  FSETP.GTU.FTZ.AND P1, PT, R0, R207, PT ;  /* 0x000000cf0000720b */ /* 0x000fc40003f3c000 */
[----:B------:R-:W-:Y:S01]  /*27750*/  PRMT R0, R117, 0x7632, R0 ;  /* 0x0000763275007816 */ /* 0x000fe20000000000 */
[----:B------:R-:W-:Y:S01]  /*27760*/  IMAD.MOV.U32 R117, RZ, RZ, 0x2 ;  /* 0x00000002ff757424 */ /* 0x000fe200078e00ff */
[----:B------:R-:W-:Y:S02]  /*27770*/  FSEL R112, R112, RZ, !P1 ;  /* 0x000000ff70707208 */ /* 0x000fe40004800000 */
[----:B------:R-:W-:Y:S02]  /*27780*/  MOV R113, R132 ;  /* 0x0000008400717202 */ /* 0x000fe40000000f00 */
        /* <DEDUP_REMOVED lines=8> */
[----:B------:R-:W-:Y:S01]  /*27810*/  @P2 VIADD R117, R116, 0x1 ;  /* 0x0000000174752836 */ /* 0x000fe20000000000 */
[----:B------:R-:W-:Y:S01]  /*27820*/  @P2 MOV R113, R2 ;  /* 0x0000000200712202 */ /* 0x000fe20000000f00 */
[----:B------:R-:W-:Y:S06]  /*27830*/  BRA `(.L_x_1081) ;  /* 0x0000000000e47947 */ /* 0x000fec0003800000 */
.L_x_1082:
[----:B------:R-:W-:Y:S01]  /*27840*/  VIADD R136, R136, 0x1 ;  /* 0x0000000188887836 */ /* 0x000fe20000000000 */
[----:B------:R-:W-:Y:S03]  /*27850*/  BSSY.RECONVERGENT B3, `(.L_x_1083) ;  /* 0x000000c000037945 */ /* 0x000fe60003800200 */
[C---:B------:R-:W-:Y:S01]  /*27860*/  IMAD.WIDE.U32 R116, R136.reuse, -0x2daee0ad, RZ ;  /* 0xd2511f5388747825 */ /* 0x040fe200078e00ff */
[----:B------:R-:W-:-:S13]  /*27870*/  ISETP.NE.AND P2, PT, R136, RZ, PT ;  /* 0x000000ff8800720c */ /* 0x000fda0003f45270 */
[----:B------:R-:W-:Y:S05]  /*27880*/  @P2 BRA `(.L_x_1084) ;  /* 0x0000000000202947 */ /* 0x000fea0003800000 */
[----:B------:R-:W-:-:S04]  /*27890*/  IADD3 R135, PT, PT, R135, 0x1, RZ ;  /* 0x0000000187877810 */ /* 0x000fc80007ffe0ff */
[----:B------:R-:W-:-:S13]  /*278a0*/  ISETP.NE.AND P2, PT, R135, RZ, PT ;  /* 0x000000ff8700720c */ /* 0x000fda0003f45270 */
[----:B------:R-:W-:Y:S01]  /*278b0*/  @!P2 VIADD R137, R137, 0x1 ;  /* 0x000000018989a836 */ /* 0x000fe20000000000 */
[----:B------:R-:W-:Y:S02]  /*278c0*/  @!P2 IADD3 R2, PT, PT, R131, 0x1, RZ ;  /* 0x000000018302a810 */ /* 0x000fe40007ffe0ff */
[----:B------:R-:W-:Y:S02]  /*278d0*/  @!P2 MOV R135, RZ ;  /* 0x000000ff0087a202 */ /* 0x000fe40000000f00 */
[----:B------:R-:W-:-:S13]  /*278e0*/  ISETP.NE.AND P3, PT, R137, RZ, !P2 ;  /* 0x000000ff8900720c */ /* 0x000fda0005765270 */
[----:B------:R-:W-:-:S04]  /*278f0*/  @P3 IMAD.MOV R2, RZ, RZ, R131 ;  /* 0x000000ffff023224 */ /* 0x000fc800078e0283 */
[----:B------:R-:W-:-:S07]  /*27900*/  @!P2 IMAD.MOV.U32 R131, RZ, RZ, R2 ;  /* 0x000000ffff83a224 */ /* 0x000fce00078e0002 */
.L_x_1084:
[----:B------:R-:W-:Y:S05]  /*27910*/  BSYNC.RECONVERGENT B3 ;  /* 0x0000000000037941 */ /* 0x000fea0003800200 */
.L_x_1083:
        /* <DEDUP_REMOVED lines=41> */
[----:B------:R-:W-:Y:S01]  /*27bb0*/  IMAD.MOV.U32 R113, RZ, RZ, R210 ;  /* 0x000000ffff717224 */ /* 0x000fe200078e00d2 */
[----:B------:R-:W-:-:S07]  /*27bc0*/  MOV R210, R112 ;  /* 0x0000007000d27202 */ /* 0x000fce0000000f00 */
.L_x_1081:
[----:B------:R-:W-:Y:S05]  /*27bd0*/  BSYNC.RECONVERGENT B2 ;  /* 0x0000000000027941 */ /* 0x000fea0003800200 */
.L_x_1080:
[----:B------:R-:W-:Y:S01]  /*27be0*/  I2FP.F32.U32 R113, R113 ;  /* 0x0000007100717245 */ /* 0x000fe20000201000 */
[----:B------:R-:W-:Y:S01]  /*27bf0*/  BSSY.RECONVERGENT B2, `(.L_x_1085) ;  /* 0x000004f000027945 */ /* 0x000fe20003800200 */
[----:B------:R-:W-:Y:S02]  /*27c00*/  SHF.L.U32 R173, R173, 0x10, RZ ;  /* 0x00000010adad7819 */ /* 0x000fe400000006ff */
[----:B------:R-:W-:Y:S01]  /*27c10*/  ISETP.NE.AND P3, PT, R117, 0x1, PT ;  /* 0x000000017500780c */ /* 0x000fe20003f65270 */
[----:B------:R-:W-:Y:S02]  /*27c20*/  FFMA.FTZ R112, R113, R206, 1.1641532182693481445e-10 ;  /* 0x2f00000071707423 */ /* 0x000fe400000100ce */
[----:B------:R-:W-:Y:S01]  /*27c30*/  FMUL.FTZ R116, R173, R208 ;  /* 0x000000d0ad747220 */ /* 0x000fe20000410000 */
[----:B------:R-:W-:Y:S02]  /*27c40*/  IMAD.U32 R173, R0, 0x10000, RZ ;  /* 0x0001000000ad7824 */ /* 0x000fe400078e00ff */
[----:B------:R-:W-:Y:S01]  /*27c50*/  FSETP.GTU.FTZ.AND P2, PT, R112, R207, PT ;  /* 0x000000cf7000720b */ /* 0x000fe20003f5c000 */
[----:B------:R-:W-:Y:S01]  /*27c60*/  FMUL.FTZ R116, R116, R211 ;  /* 0x000000d374747220 */ /* 0x000fe20000410000 */
[----:B------:R-:W-:-:S04]  /*27c70*/  IMAD.MOV.U32 R0, RZ, RZ, R132 ;  /* 0x000000ffff007224 */ /* 0x000fc800078e0084 */
[----:B------:R-:W-:Y:S02]  /*27c80*/  FSEL R116, R116, RZ, !P2 ;  /* 0x000000ff74747208 */ /* 0x000fe40005000000 */
[----:B------:R-:W-:-:S03]  /*27c90*/  PLOP3.LUT P2, PT, P2, PT, PT, 0x8, 0x80 ;  /* 0x000000000080781c */ /* 0x000fc6000174e170 */
[----:B------:R-:W-:Y:S01]  /*27ca0*/  FADD.FTZ R173, R116, R173 ;  /* 0x000000ad74ad7221 */ /* 0x000fe20000010000 */
[----:B------:R-:W-:Y:S01]  /*27cb0*/  HFMA2 R116, -RZ, RZ, 0, 1.1920928955078125e-07 ;  /* 0x00000002ff747431 */ /* 0x000fe200000001ff */
[----:B------:R-:W-:Y:S08]  /*27cc0*/  @!P3 BRA `(.L_x_1086) ;  /* 0x000000040004b947 */ /* 0x000ff00003800000 */
[----:B------:R-:W-:-:S13]  /*27cd0*/  ISETP.NE.AND P3, PT, R117, 0x3, PT ;  /* 0x000000037500780c */ /* 0x000fda0003f65270 */
[----:B------:R-:W-:Y:S05]  /*27ce0*/  @!P3 BRA `(.L_x_1087) ;  /* 0x000000000018b947 */ /* 0x000fea0003800000 */
[----:B------:R-:W-:-:S13]  /*27cf0*/  ISETP.NE.AND P3, PT, R117, 0x2, PT ;  /* 0x000000027500780c */ /* 0x000fda0003f65270 */
[----:B------:R-:W-:Y:S01]  /*27d00*/  @!P3 MOV R116, 0x3 ;  /* 0x000000030074b802 */ /* 0x000fe20000000f00 */
[----:B------:R-:W-:Y:S01]  /*27d10*/  @!P3 IMAD.MOV.U32 R0, RZ, RZ, R3 ;  /* 0x000000ffff00b224 */ /* 0x000fe200078e0003 */
[----:B------:R-:W-:Y:S01]  /*27d20*/  @P3 IADD3 R116, PT, PT, R117, 0x1, RZ ;  /* 0x0000000175743810 */ /* 0x000fe20007ffe0ff */
[----:B------:R-:W-:Y:S01]  /*27d30*/  @P3 IMAD.MOV.U32 R0, RZ, RZ, R2 ;  /* 0x000000ffff003224 */ /* 0x000fe200078e0002 */
[----:B------:R-:W-:Y:S06]  /*27d40*/  BRA `(.L_x_1086) ;  /* 0x0000000000e47947 */ /* 0x000fec0003800000 */
.L_x_1087:
[----:B------:R-:W-:Y:S01]  /*27d50*/  IADD3 R136, PT, PT, R136, 0x1, RZ ;  /* 0x0000000188887810 */ /* 0x000fe20007ffe0ff */
[----:B------:R-:W-:Y:S03]  /*27d60*/  BSSY.RECONVERGENT B3, `(.L_x_1088) ;  /* 0x000000c000037945 */ /* 0x000fe60003800200 */
[C---:B------:R-:W-:Y:S01]  /*27d70*/  ISETP.NE.AND P3, PT, R136.reuse, RZ, PT ;  /* 0x000000ff8800720c */ /* 0x040fe20003f65270 */
[----:B------:R-:W-:-:S12]  /*27d80*/  IMAD.WIDE.U32 R116, R136, -0x2daee0ad, RZ ;  /* 0xd2511f5388747825 */ /* 0x000fd800078e00ff */
[----:B------:R-:W-:Y:S05]  /*27d90*/  @P3 BRA `(.L_x_1089) ;  /* 0x0000000000203947 */ /* 0x000fea0003800000 */
[----:B------:R-:W-:-:S05]  /*27da0*/  VIADD R135, R135, 0x1 ;  /* 0x0000000187877836 */ /* 0x000fca0000000000 */
[----:B------:R-:W-:-:S13]  /*27db0*/  ISETP.NE.AND P3, PT, R135, RZ, PT ;  /* 0x000000ff8700720c */ /* 0x000fda0003f65270 */
[----:B------:R-:W-:Y:S01]  /*27dc0*/  @!P3 IADD3 R137, PT, PT, R137, 0x1, RZ ;  /* 0x000000018989b810 */ /* 0x000fe20007ffe0ff */
[----:B------:R-:W-:Y:S02]  /*27dd0*/  @!P3 VIADD R0, R131, 0x1 ;  /* 0x000000018300b836 */ /* 0x000fe40000000000 */
[----:B------:R-:W-:Y:S01]  /*27de0*/  @!P3 IMAD.MOV.U32 R135, RZ, RZ, RZ ;  /* 0x000000ffff87b224 */ /* 0x000fe200078e00ff */
[----:B------:R-:W-:-:S13]  /*27df0*/  ISETP.NE.AND P4, PT, R137, RZ, !P3 ;  /* 0x000000ff8900720c */ /* 0x000fda0005f85270 */
[----:B------:R-:W-:-:S04]  /*27e00*/  @P4 IADD3 R0, PT, PT, R131, RZ, RZ ;  /* 0x000000ff83004210 */ /* 0x000fc80007ffe0ff */
[----:B------:R-:W-:-:S07]  /*27e10*/  @!P3 MOV R131, R0 ;  /* 0x000000000083b202 */ /* 0x000fce0000000f00 */
.L_x_1089:
[----:B------:R-:W-:Y:S05]  /*27e20*/  BSYNC.RECONVERGENT B3 ;  /* 0x0000000000037941 */ /* 0x000fea0003800200 */
.L_x_1088:
        /* <DEDUP_REMOVED lines=41> */
[----:B------:R-:W-:Y:S02]  /*280c0*/  HFMA2 R116, -RZ, RZ, 0, 0 ;  /* 0x00000000ff747431 */ /* 0x000fe400000001ff */
[----:B------:R-:W-:-:S07]  /*280d0*/  IMAD.MOV.U32 R210, RZ, RZ, R112 ;  /* 0x000000ffffd27224 */ /* 0x000fce00078e0070 */
.L_x_1086:
[----:B------:R-:W-:Y:S05]  /*280e0*/  BSYNC.RECONVERGENT B2 ;  /* 0x0000000000027941 */ /* 0x000fea0003800200 */
.L_x_1085:
        /* <DEDUP_REMOVED lines=11> */
[----:B------:R-:W-:-:S02]  /*281a0*/  FSETP.GTU.FTZ.AND P3, PT, R0, R207, PT ;  /* 0x000000cf0000720b */ /* 0x000fc40003f7c000 */
        /* <DEDUP_REMOVED lines=13> */
.L_x_1092:
        /* <DEDUP_REMOVED lines=13> */
.L_x_1094:
[----:B------:R-:W-:Y:S05]  /*28350*/  BSYNC.RECONVERGENT B3 ;  /* 0x0000000000037941 */ /* 0x000fea0003800200 */
.L_x_1093:
        /* <DEDUP_REMOVED lines=41> */
[----:B------:R-:W-:Y:S02]  /*285f0*/  LOP3.LUT R3, R116, UR30, R113, 0x96, !PT ;  /* 0x0000001e74037c12 */ /* 0x000fe4000f8e9671 */
[----:B------:R-:W-:-:S07]  /*28600*/  MOV R210, R112 ;  /* 0x0000007000d27202 */ /* 0x000fce0000000f00 */
.L_x_1091:
[----:B------:R-:W-:Y:S05]  /*28610*/  BSYNC.RECONVERGENT B2 ;  /* 0x0000000000027941 */ /* 0x000fea0003800200 */
.L_x_1090:
[----:B------:R-:W-:Y:S01]  /*28620*/  I2FP.F32.U32 R113, R0 ;  /* 0x0000000000717245 */ /* 0x000fe20000201000 */
[----:B------:R-:W-:Y:S01]  /*28630*/  IMAD.U32 R189, R118, 0x10000, RZ ;  /* 0x0001000076bd7824 */ /* 0x000fe200078e00ff */
[----:B------:R-:W-:Y:S01]  /*28640*/  SHF.L.U32 R117, R114, 0x10, RZ ;  /* 0x0000001072757819 */ /* 0x000fe200000006ff */
[----:B------:R-:W-:Y:S01]  /*28650*/  BSSY.RECONVERGENT B2, `(.L_x_1095) ;  /* 0x000004d000027945 */ /* 0x000fe20003800200 */
[----:B------:R-:W-:Y:S01]  /*28660*/  ISETP.NE.AND P5, PT, R205, 0x1, PT ;  /* 0x00000001cd00780c */ /* 0x000fe20003fa5270 */
[----:B------:R-:W-:Y:S01]  /*28670*/  FFMA.FTZ R0, R113, R206, 1.1641532182693481445e-10 ;  /* 0x2f00000071007423 */ /* 0x000fe200000100ce */
[----:B------:R-:W-:Y:S02]  /*28680*/  HFMA2 R114, -RZ, RZ, 0, 1.1920928955078125e-07 ;  /* 0x00000002ff727431 */ /* 0x000fe400000001ff */
[----:B------:R-:W-:Y:S02]  /*28690*/  FMUL.FTZ R112, R117, R208 ;  /* 0x000000d075707220 */ /* 0x000fe40000410000 */
[----:B------:R-:W-:-:S02]  /*286a0*/  FSETP.GTU.FTZ.AND P4, PT, R0, R207, PT ;  /* 0x000000cf0000720b */ /* 0x000fc40003f9c000 */
[----:B------:R-:W-:Y:S01]  /*286b0*/  FMUL.FTZ R112, R112, R211 ;  /* 0x000000d370707220 */ /* 0x000fe20000410000 */
[----:B------:R-:W-:-:S04]  /*286c0*/  IMAD.MOV.U32 R0, RZ, RZ, R132 ;  /* 0x000000ffff007224 */ /* 0x000fc800078e0084 */
        /* <DEDUP_REMOVED lines=12> */
.L_x_1097:
        /* <DEDUP_REMOVED lines=13> */
.L_x_1099:
[----:B------:R-:W-:Y:S05]  /*28860*/  BSYNC.RECONVERGENT B3 ;  /* 0x0000000000037941 */ /* 0x000fea0003800200 */
.L_x_1098:
        /* <DEDUP_REMOVED lines=43> */
.L_x_1096:
[----:B------:R-:W-:Y:S05]  /*28b20*/  BSYNC.RECONVERGENT B2 ;  /* 0x0000000000027941 */ /* 0x000fea0003800200 */
.L_x_1095:
[----:B------:R-:W-:Y:S01]  /*28b30*/  I2FP.F32.U32 R113, R0 ;  /* 0x0000000000717245 */ /* 0x000fe20000201000 */
[----:B------:R-:W-:Y:S01]  /*28b40*/  IMAD.U32 R117, R115, 0x10000, RZ ;  /* 0x0001000073757824 */ /* 0x000fe200078e00ff */
[----:B------:R-:W-:Y:S01]  /*28b50*/  ISETP.NE.AND P6, PT, R114, 0x1, PT ;  /* 0x000000017200780c */ /* 0x000fe20003fc5270 */
[----:B------:R-:W-:Y:S01]  /*28b60*/  BSSY.RECONVERGENT B2, `(.L_x_1100) ;  /* 0x0000051000027945 */ /* 0x000fe20003800200 */
[----:B------:R-:W-:Y:S01]  /*28b70*/  SHF.L.U32 R205, R119, 0x10, RZ ;  /* 0x0000001077cd7819 */ /* 0x000fe200000006ff */
[----:B------:R-:W-:Y:S01]  /*28b80*/  FFMA.FTZ R0, R113, R206, 1.1641532182693481445e-10 ;  /* 0x2f00000071007423 */ /* 0x000fe200000100ce */
[----:B------:R-:W-:Y:S01]  /*28b90*/  FMUL.FTZ R112, R117, R208 ;  /* 0x000000d075707220 */ /* 0x000fe20000410000 */
[----:B------:R-:W-:Y:S02]  /*28ba0*/  PRMT R118, R115, 0x7632, R118 ;  /* 0x0000763273767816 */ /* 0x000fe40000000076 */
[----:B------:R-:W-:Y:S01]  /*28bb0*/  PRMT R119, R119, 0x7632, R119 ;  /* 0x0000763277777816 */ /* 0x000fe20000000077 */
[----:B------:R-:W-:Y:S01]  /*28bc0*/  FMUL.FTZ R112, R112, R211 ;  /* 0x000000d370707220 */ /* 0x000fe20000410000 */
[----:B------:R-:W-:Y:S01]  /*28bd0*/  FSETP.GTU.FTZ.AND P5, PT, R0, R207, PT ;  /* 0x000000cf0000720b */ /* 0x000fe20003fbc000 */
[----:B------:R-:W-:Y:S01]  /*28be0*/  IMAD.MOV.U32 R0, RZ, RZ, 0x2 ;  /* 0x00000002ff007424 */ /* 0x000fe200078e00ff */
[----:B------:R-:W-:-:S02]  /*28bf0*/  MOV R113, R132 ;  /* 0x0000008400717202 */ /* 0x000fc40000000f00 */
        /* <DEDUP_REMOVED lines=12> */
.L_x_1102:
        /* <DEDUP_REMOVED lines=8> */
[----:B------:R-:W-:Y:S01]  /*28d40*/  @!P6 VIADD R137, R137, 0x1 ;  /* 0x000000018989e836 */ /* 0x000fe20000000000 */
[----:B------:R-:W-:Y:S02]  /*28d50*/  @!P6 IADD3 R2, PT, PT, R131, 0x1, RZ ;  /* 0x000000018302e810 */ /* 0x000fe40007ffe0ff */
[----:B------:R-:W-:Y:S02]  /*28d60*/  @!P6 MOV R135, RZ ;  /* 0x000000ff0087e202 */ /* 0x000fe40000000f00 */
[----:B------:R-:W-:-:S13]  /*28d70*/  ISETP.NE.AND P0, PT, R137, RZ, !P6 ;  /* 0x000000ff8900720c */ /* 0x000fda0007705270 */
[----:B------:R-:W-:Y:S01]  /*28d80*/  @P0 IMAD.MOV R2, RZ, RZ, R131 ;  /* 0x000000ffff020224 */ /* 0x000fe200078e0283 */
[----:B------:R-:W-:-:S03]  /*28d90*/  ISETP.NE.AND P0, PT, R0, RZ, PT ;  /* 0x000000ff0000720c */ /* 0x000fc60003f05270 */
[----:B------:R-:W-:-:S10]  /*28da0*/  @!P6 IMAD.MOV.U32 R131, RZ, RZ, R2 ;  /* 0x000000ffff83e224 */ /* 0x000fd400078e0002 */
.L_x_1104:
[----:B------:R-:W-:Y:S05]  /*28db0*/  BSYNC.RECONVERGENT B3 ;  /* 0x0000000000037941 */ /* 0x000fea0003800200 */
.L_x_1103:
        /* <DEDUP_REMOVED lines=43> */
.L_x_1101:
[----:B------:R-:W-:Y:S05]  /*29070*/  BSYNC.RECONVERGENT B2 ;  /* 0x0000000000027941 */ /* 0x000fea0003800200 */
.L_x_1100:
[----:B------:R-:W-:Y:S01]  /*29080*/  I2FP.F32.U32 R113, R113 ;  /* 0x0000007100717245 */ /* 0x000fe20000201000 */
[----:B------:R-:W-:Y:S01]  /*29090*/  IMAD.U32 R119, R119, 0x10000, RZ ;  /* 0x0001000077777824 */ /* 0x000fe200078e00ff */
        /* <DEDUP_REMOVED lines=9> */
[----:B------:R-:W-:-:S03]  /*29130*/  PLOP3.LUT P6, PT, P6, PT, PT, 0x8, 0x80 ;  /* 0x000000000080781c */ /* 0x000fc600037ce170 */
[----:B------:R-:W-:-:S05]  /*29140*/  FADD.FTZ R206, R208, R119 ;  /* 0x00000077d0ce7221 */ /* 0x000fca0000010000 */
[----:B------:R-:W-:Y:S01]  /*29150*/  F2FP.BF16.F32.PACK_AB R115, R206, R205 ;  /* 0x000000cdce73723e */ /* 0x000fe200000010ff */
[----:B------:R-:W-:Y:S06]  /*29160*/  BRA `(.L_x_1105) ;  /* 0x0000002800247947 */ /* 0x000fec0003800000 */
.L_x_1064:
[----:B------:R-:W-:Y:S01]  /*29170*/  ISETP.NE.AND P0, PT, R0, 0x1, PT ;  /* 0x000000010000780c */ /* 0x000fe20003f05270 */
[----:B------:R-:W-:Y:S01]  /*29180*/  BSSY.RECONVERGENT B2, `(.L_x_1106) ;  /* 0x0000047000027945 */ /* 0x000fe20003800200 */
[----:B------:R-:W-:Y:S02]  /*29190*/  HFMA2 R172, -RZ, RZ, 0, 1.1920928955078125e-07 ;  /* 0x00000002ffac7431 */ /* 0x000fe400000001ff */
[----:B------:R-:W-:Y:S01]  /*291a0*/  IMAD.MOV.U32 R116, RZ, RZ, R132 ;  /* 0x000000ffff747224 */ /* 0x000fe200078e0084 */
[----:B------:R-:W-:-:S08]  /*291b0*/  MOV R210, R207 ;  /* 0x000000cf00d27202 */ /* 0x000fd00000000f00 */
[----:B------:R-:W-:Y:S05]  /*291c0*/  @!P0 BRA `(.L_x_1107) ;  /* 0x0000000400088947 */ /* 0x000fea0003800000 */
[----:B------:R-:W-:-:S13]  /*291d0*/  ISETP.NE.AND P0, PT, R0, 0x3, PT ;  /* 0x000000030000780c */ /* 0x000fda0003f05270 */
[----:B------:R-:W-:Y:S05]  /*291e0*/  @!P0 BRA `(.L_x_1108) ;  /* 0x0000000000208947 */ /* 0x000fea0003800000 */
[----:B------:R-:W-:-:S13]  /*291f0*/  ISETP.NE.AND P0, PT, R0, 0x2, PT ;  /* 0x000000020000780c */ /* 0x000fda0003f05270 */
[----:B------:R-:W-:Y:S01]  /*29200*/  @!P0 IMAD.MOV.U32 R172, RZ, RZ, 0x3 ;  /* 0x00000003ffac8424 */ /* 0x000fe200078e00ff */
[----:B------:R-:W-:Y:S01]  /*29210*/  @!P0 MOV R210, R207 ;  /* 0x000000cf00d28202 */ /* 0x000fe20000000f00 */
[----:B------:R-:W-:Y:S01]  /*29220*/  @!P0 IMAD.MOV.U32 R116, RZ, RZ, R3 ;  /* 0x000000ffff748224 */ /* 0x000fe200078e0003 */
[----:B------:R-:W-:Y:S01]  /*29230*/  @P0 IADD3 R172, PT, PT, R0, 0x1, RZ ;  /* 0x0000000100ac0810 */ /* 0x000fe20007ffe0ff */
[----:B------:R-:W-:Y:S01]  /*29240*/  @P0 IMAD.MOV.U32 R210, RZ, RZ, R207 ;  /* 0x000000ffffd20224 */ /* 0x000fe200078e00cf */
[----:B------:R-:W-:Y:S01]  /*29250*/  @P0 MOV R116, R2 ;  /* 0x0000000200740202 */ /* 0x000fe20000000f00 */
[----:B------:R-:W-:Y:S06]  /*29260*/  BRA `(.L_x_1107) ;  /* 0x0000000000e07947 */ /* 0x000fec0003800000 */
.L_x_1108:
        /* <DEDUP_REMOVED lines=13> */
.L_x_1110:
[----:B------:R-:W-:Y:S05]  /*29340*/  BSYNC.RECONVERGENT B3 ;  /* 0x0000000000037941 */ /* 0x000fea0003800200 */
.L_x_1109:
        /* <DEDUP_REMOVED lines=42> */
.L_x_1107:
[----:B------:R-:W-:Y:S05]  /*295f0*/  BSYNC.RECONVERGENT B2 ;  /* 0x0000000000027941 */ /* 0x000fea0003800200 */
.L_x_1106:
        /* <DEDUP_REMOVED lines=27> */
.L_x_1113:
        /* <DEDUP_REMOVED lines=13> */
.L_x_1115:
[----:B------:R-:W-:Y:S05]  /*29880*/  BSYNC.RECONVERGENT B3 ;  /* 0x0000000000037941 */ /* 0x000fea0003800200 */
.L_x_1114:
        /* <DEDUP_REMOVED lines=40> */
[----:B------:R-:W-:Y:S01]  /*29b10*/  MOV R210, R116 ;  /* 0x0000007400d27202 */ /* 0x000fe20000000f00 */
[----:B------:R-:W-:Y:S01]  /*29b20*/  IMAD.MOV.U32 R116, RZ, RZ, RZ ;  /* 0x000000ffff747224 */ /* 0x000fe200078e00ff */
[----:B------:R-:W-:-:S07]  /*29b30*/  LOP3.LUT R3, R172, UR30, R117, 0x96, !PT ;  /* 0x0000001eac037c12 */ /* 0x000fce000f8e9675 */
.L_x_1112:
[----:B------:R-:W-:Y:S05]  /*29b40*/  BSYNC.RECONVERGENT B2 ;  /* 0x0000000000027941 */ /* 0x000fea0003800200 */
.L_x_1111:
        /* <DEDUP_REMOVED lines=9> */
[----:B------:R-:W-:-:S04]  /*29be0*/  MOV R0, R132 ;  /* 0x0000008400007202 */ /* 0x000fc80000000f00 */
        /* <DEDUP_REMOVED lines=11> */
.L_x_1118:
        /* <DEDUP_REMOVED lines=13> */
.L_x_1120:
[----:B------:R-:W-:Y:S05]  /*29d70*/  BSYNC.RECONVERGENT B3 ;  /* 0x0000000000037941 */ /* 0x000fea0003800200 */
.L_x_1119:
        /* <DEDUP_REMOVED lines=38> */
[----:B------:R-:W-:Y:S02]  /*29fe0*/  MOV R132, R188 ;  /* 0x000000bc00847202 */ /* 0x000fe40000000f00 */
[----:B------:R-:W-:Y:S01]  /*29ff0*/  LOP3.LUT R2, R2, UR29, R189, 0x96, !PT ;  /* 0x0000001d02027c12 */ /* 0x000fe2000f8e96bd */
[----:B------:R-:W-:Y:S01]  /*2a000*/  IMAD.MOV.U32 R188, RZ, RZ, RZ ;  /* 0x000000ffffbc7224 */ /* 0x000fe200078e00ff */
[----:B------:R-:W-:Y:S02]  /*2a010*/  LOP3.LUT R3, R172, UR30, R117, 0x96, !PT ;  /* 0x0000001eac037c12 */ /* 0x000fe4000f8e9675 */
[----:B------:R-:W-:-:S07]  /*2a020*/  MOV R210, R116 ;  /* 0x0000007400d27202 */ /* 0x000fce0000000f00 */
.L_x_1117:
[----:B------:R-:W-:Y:S05]  /*2a030*/  BSYNC.RECONVERGENT B2 ;  /* 0x0000000000027941 */ /* 0x000fea0003800200 */
.L_x_1116:
[----:B------:R-:W-:Y:S01]  /*2a040*/  I2FP.F32.U32 R117, R0 ;  /* 0x0000000000757245 */ /* 0x000fe20000201000 */
[----:B------:R-:W-:Y:S01]  /*2a050*/  BSSY.RECONVERGENT B2, `(.L_x_1121) ;  /* 0x000004e000027945 */ /* 0x000fe20003800200 */
[----:B------:R-:W-:Y:S02]  /*2a060*/  SHF.L.U32 R173, R113, 0x10, RZ ;  /* 0x0000001071ad7819 */ /* 0x000fe400000006ff */
[----:B------:R-:W-:Y:S01]  /*2a070*/  ISETP.NE.AND P2, PT, R188, 0x1, PT ;  /* 0x00000001bc00780c */ /* 0x000fe20003f45270 */
[----:B------:R-:W-:Y:S01]  /*2a080*/  FFMA.FTZ R112, R117, R118, 1.1641532182693481445e-10 ;  /* 0x2f00000075707423 */ /* 0x000fe20000010076 */
[----:B------:R-:W-:Y:S01]  /*2a090*/  PRMT R0, R113, 0x7632, R0 ;  /* 0x0000763271007816 */ /* 0x000fe20000000000 */
[----:B------:R-:W-:Y:S01]  /*2a0a0*/  FMUL.FTZ R173, R173, R208 ;  /* 0x000000d0adad7220 */ /* 0x000fe20000410000 */
[----:B------:R-:W-:Y:S02]  /*2a0b0*/  MOV R113, R132 ;  /* 0x0000008400717202 */ /* 0x000fe40000000f00 */
        /* <DEDUP_REMOVED lines=14> */
.L_x_1123:
        /* <DEDUP_REMOVED lines=13> */
.L_x_1125:
[----:B------:R-:W-:Y:S05]  /*2a270*/  BSYNC.RECONVERGENT B3 ;  /* 0x0000000000037941 */ /* 0x000fea0003800200 */
.L_x_1124:
        /* <DEDUP_REMOVED lines=41> */
[----:B------:R-:W-:Y:S01]  /*2a510*/  MOV R210, R112 ;  /* 0x0000007000d27202 */ /* 0x000fe20000000f00 */
[----:B------:R-:W-:-:S07]  /*2a520*/  IMAD.MOV.U32 R112, RZ, RZ, RZ ;  /* 0x000000ffff707224 */ /* 0x000fce00078e00ff */
.L_x_1122:
[----:B------:R-:W-:Y:S05]  /*2a530*/  BSYNC.RECONVERGENT B2 ;  /* 0x0000000000027941 */ /* 0x000fea0003800200 */
.L_x_1121:
        /* <DEDUP_REMOVED lines=21> */
.L_x_1128:
        /* <DEDUP_REMOVED lines=13> */
.L_x_1130:
[----:B------:R-:W-:Y:S05]  /*2a760*/  BSYNC.RECONVERGENT B3 ;  /* 0x0000000000037941 */ /* 0x000fea0003800200 */
.L_x_1129:
        /* <DEDUP_REMOVED lines=41> */
[----:B------:R-:W-:Y:S01]  /*2aa00*/  IMAD.MOV.U32 R116, RZ, RZ, RZ ;  /* 0x000000ffff747224 */ /* 0x000fe200078e00ff */
[----:B------:R-:W-:-:S07]  /*2aa10*/  MOV R210, R112 ;  /* 0x0000007000d27202 */ /* 0x000fce0000000f00 */
.L_x_1127:
[----:B------:R-:W-:Y:S05]  /*2aa20*/  BSYNC.RECONVERGENT B2 ;  /* 0x0000000000027941 */ /* 0x000fea0003800200 */
.L_x_1126:
        /* <DEDUP_REMOVED lines=22> */
.L_x_1133:
        /* <DEDUP_REMOVED lines=13> */
.L_x_1135:
[----:B------:R-:W-:Y:S05]  /*2ac60*/  BSYNC.RECONVERGENT B3 ;  /* 0x0000000000037941 */ /* 0x000fea0003800200 */
.L_x_1134:
        /* <DEDUP_REMOVED lines=43> */
.L_x_1132:
[----:B------:R-:W-:Y:S05]  /*2af20*/  BSYNC.RECONVERGENT B2 ;  /* 0x0000000000027941 */ /* 0x000fea0003800200 */
.L_x_1131:
        /* <DEDUP_REMOVED lines=21> */
.L_x_1138:
        /* <DEDUP_REMOVED lines=13> */
.L_x_1140:
[----:B------:R-:W-:Y:S05]  /*2b150*/  BSYNC.RECONVERGENT B3 ;  /* 0x0000000000037941 */ /* 0x000fea0003800200 */
.L_x_1139:
        /* <DEDUP_REMOVED lines=43> */
.L_x_1137:
[----:B------:R-:W-:Y:S05]  /*2b410*/  BSYNC.RECONVERGENT B2 ;  /* 0x0000000000027941 */ /* 0x000fea0003800200 */
.L_x_1136:
        /* <DEDUP_REMOVED lines=22> */
.L_x_1143:
        /* <DEDUP_REMOVED lines=15> */
.L_x_1145:
[----:B------:R-:W-:Y:S05]  /*2b670*/  BSYNC.RECONVERGENT B3 ;  /* 0x0000000000037941 */ /* 0x000fea0003800200 */
.L_x_1144:
        /* <DEDUP_REMOVED lines=43> */
.L_x_1142:
[----:B------:R-:W-:Y:S05]  /*2b930*/  BSYNC.RECONVERGENT B2 ;  /* 0x0000000000027941 */ /* 0x000fea0003800200 */
.L_x_1141:
        /* <DEDUP_REMOVED lines=12> */
.L_x_1105:
        /* <DEDUP_REMOVED lines=18> */
[----:B-1----:R-:W-:-:S05]  /*2bb20*/  IMAD.WIDE.U32 R116, R209, 0x8, R116 ;  /* 0x00000008d1747825 */ /* 0x002fca00078e0074 */
[----:B------:R0:W-:Y:S02]  /*2bb30*/  STG.E.64 desc[UR8][R116.64], R212 ;  /* 0x000000d474007986 */ /* 0x0001e4000c101b08 */
.L_x_1063:
[----:B------:R-:W-:Y:S05]  /*2bb40*/  BSYNC.RECONVERGENT B1 ;  /* 0x0000000000017941 */ /* 0x000fea0003800200 */
.L_x_1062:
[----:B0-234-:R-:W-:Y:S01]  /*2bb50*/  FADD.FTZ R112, RZ, R142 ;  /* 0x0000008eff707221 */ /* 0x01dfe20000010000 */
[C---:B------:R-:W-:Y:S01]  /*2bb60*/  ISETP.GE.U32.AND P0, PT, R138.reuse, 0x20, PT ;  /* 0x000000208a00780c */ /* 0x040fe20003f06070 */
[----:B------:R-:W-:Y:S01]  /*2bb70*/  UMOV UR4, 0xffffffff ;  /* 0xffffffff00047882 */ /* 0x000fe20000000000 */
[C---:B------:R-:W-:Y:S01]  /*2bb80*/  ISETP.GT.U32.AND P4, PT, R138.reuse, 0x3f, PT ;  /* 0x0000003f8a00780c */ /* 0x040fe20003f84070 */
[----:B------:R-:W-:Y:S01]  /*2bb90*/  FADD.FTZ R113, R143, R112 ;  /* 0x000000708f717221 */ /* 0x000fe20000010000 */
[C---:B------:R-:W-:Y:S02]  /*2bba0*/  ISETP.GT.U32.AND P3, PT, R138.reuse, 0x5f, PT ;  /* 0x0000005f8a00780c */ /* 0x040fe40003f64070 */
        /* <DEDUP_REMOVED lines=12> */
[----:B------:R-:W-:Y:S02]  /*2bc70*/  FSEL R113, R113, RZ, P0 ;  /* 0x000000ff71717208 */ /* 0x000fe40000000000 */
[----:B------:R-:W-:-:S03]  /*2bc80*/  ISETP.GT.U32.AND P0, PT, R138, 0xbf, PT ;  /* 0x000000bf8a00780c */ /* 0x000fc60003f04070 */
        /* <DEDUP_REMOVED lines=58> */
[----:B------:R-:W-:Y:S01]  /*2c030*/  ISETP.NE.AND P5, PT, R140, RZ, PT ;  /* 0x000000ff8c00720c */ /* 0x000fe20003fa5270 */
[----:B------:R-:W-:-:S12]  /*2c040*/  BRA.DIV UR4, `(.L_x_1146) ;  /* 0x0000002604507947 */ /* 0x000fd8000b800000 */
[----:B------:R-:W0:Y:S01]  /*2c050*/  SHFL.BFLY PT, R112, R113, 0x1, 0x1f ;  /* 0x0c201f0071707f89 */ /* 0x000e2200000e0000 */
[----:B------:R-:W1:Y:S01]  /*2c060*/  LDC R116, c[0x0][0x400] ;  /* 0x00010000ff747b82 */ /* 0x000e620000000800 */
[----:B------:R-:W-:Y:S01]  /*2c070*/  ISETP.GE.U32.AND P6, PT, R138, 0x20, PT ;  /* 0x000000208a00780c */ /* 0x000fe20003fc6070 */
        /* <DEDUP_REMOVED lines=11> */
[--C-:B------:R-:W-:Y:S01]  /*2c130*/  FADD.FTZ R113, R143, -R117.reuse ;  /* 0x800000758f717221 */ /* 0x100fe20000010000 */
[--C-:B------:R-:W-:Y:S01]  /*2c140*/  FADD.FTZ R115, R158, -R117.reuse ;  /* 0x800000759e737221 */ /* 0x100fe20000010000 */
[--C-:B------:R-:W-:Y:S01]  /*2c150*/  FADD.FTZ R114, R145, -R117.reuse ;  /* 0x8000007591727221 */ /* 0x100fe20000010000 */
[----:B------:R-:W-:Y:S01]  /*2c160*/  FFMA.FTZ R112, R112, R112, RZ ;  /* 0x0000007070707223 */ /* 0x000fe200000100ff */
        /* <DEDUP_REMOVED lines=14> */
[----:B------:R-:W-:Y:S02]  /*2c250*/  FSEL R112, R112, RZ, P6 ;  /* 0x000000ff70707208 */ /* 0x000fe40003000000 */
[----:B------:R-:W-:-:S03]  /*2c260*/  ISETP.GT.U32.AND P6, PT, R138, 0xdf, PT ;  /* 0x000000df8a00780c */ /* 0x000fc60003fc4070 */
        /* <DEDUP_REMOVED lines=119> */
.L_x_1175:
[----:B------:R-:W-:Y:S01]  /*2c9e0*/  FMUL.FTZ R112, R117, R117 ;  /* 0x0000007575707220 */ /* 0x000fe20000410000 */
[----:B------:R-:W-:Y:S01]  /*2c9f0*/  PLOP3.LUT P0, PT, PT, PT, UP2, 0x40, 0x4 ;  /* 0x000000000004781c */ /* 0x000fe20003f0e828 */
[----:B------:R-:W2:Y:S01]  /*2ca00*/  @!P5 LDC.64 R114, c[0x0][0x3c0] ;  /* 0x0000f000ff72db82 */ /* 0x000ea20000000a00 */
[----:B-1----:R-:W-:Y:S01]  /*2ca10*/  FADD.FTZ R209, R118, R209 ;  /* 0x000000d176d17221 */ /* 0x002fe20000010000 */
[----:B------:R-:W-:Y:S01]  /*2ca20*/  ISETP.GE.U32.AND P1, PT, R138, 0x20, PT ;  /* 0x000000208a00780c */ /* 0x000fe20003f26070 */
[----:B------:R-:W-:Y:S01]  /*2ca30*/  BSSY.RECONVERGENT B1, `(.L_x_1147) ;  /* 0x000003d000017945 */ /* 0x000fe20003800200 */
[----:B------:R-:W-:Y:S01]  /*2ca40*/  FSEL R211, R112, RZ, !P0 ;  /* 0x000000ff70d37208 */ /* 0x000fe20004000000 */
[----:B------:R-:W-:Y:S01]  /*2ca50*/  FFMA.FTZ R116, R209, R116, UR12 ;  /* 0x0000000cd1747e23 */ /* 0x000fe20008010074 */
[----:B------:R-:W-:Y:S02]  /*2ca60*/  PLOP3.LUT P0, PT, PT, PT, UP2, 0x40, 0x4 ;  /* 0x000000000004781c */ /* 0x000fe40003f0e828 */
[----:B------:R-:W1:Y:S01]  /*2ca70*/  @!P5 LDC.64 R112, c[0x0][0x3c8] ;  /* 0x0000f200ff70db82 */ /* 0x000e620000000a00 */
[----:B------:R-:W-:Y:S01]  /*2ca80*/  FADD.FTZ R116, R116, R211 ;  /* 0x000000d374747221 */ /* 0x000fe20000010000 */
[----:B------:R-:W-:-:S03]  /*2ca90*/  FSEL R119, R117, RZ, P0 ;  /* 0x000000ff75777208 */ /* 0x000fc60000000000 */
[----:B0-----:R-:W0:Y:S01]  /*2caa0*/  MUFU.RSQ R118, R116 ;  /* 0x0000007400767308 */ /* 0x001e220000001400 */
[----:B--2---:R-:W-:-:S05]  /*2cab0*/  @!P5 IMAD.WIDE R114, R139, 0x4, R114 ;  /* 0x000000048b72d825 */ /* 0x004fca00078e0272 */
[----:B------:R2:W-:Y:S01]  /*2cac0*/  @!P5 STG.E desc[UR8][R114.64], R117 ;  /* 0x000000757200d986 */ /* 0x0005e2000c101908 */
[----:B-1----:R-:W-:-:S05]  /*2cad0*/  @!P5 IMAD.WIDE R112, R139, 0x4, R112 ;  /* 0x000000048b70d825 */ /* 0x002fca00078e0270 */
[----:B0-----:R2:W-:Y:S01]  /*2cae0*/  @!P5 STG.E desc[UR8][R112.64], R118 ;  /* 0x000000767000d986 */ /* 0x0015e2000c101908 */
[----:B------:R-:W-:Y:S05]  /*2caf0*/  @!P1 BRA `(.L_x_1148) ;  /* 0x0000000000c09947 */ /* 0x000fea0003800000 */
[--C-:B--2---:R-:W-:Y:S01]  /*2cb00*/  FADD.FTZ R117, R174, -R119.reuse ;  /* 0x80000077ae757221 */ /* 0x104fe20000010000 */
[--C-:B------:R-:W-:Y:S01]  /*2cb10*/  FADD.FTZ R115, R158, -R119.reuse ;  /* 0x800000779e737221 */ /* 0x100fe20000010000 */
[----:B------:R-:W-:Y:S01]  /*2cb20*/  SHF.L.U32 R116, R109, 0x10, RZ ;  /* 0x000000106d747819 */ /* 0x000fe200000006ff */
[----:B------:R-:W-:Y:S01]  /*2cb30*/  IMAD.U32 R208, R105, 0x10000, RZ ;  /* 0x0001000069d07824 */ /* 0x000fe200078e00ff */
[----:B------:R-:W-:Y:S01]  /*2cb40*/  SHF.L.U32 R212, R110, 0x10, RZ ;  /* 0x000000106ed47819 */ /* 0x000fe200000006ff */
[----:B------:R-:W-:Y:S01]  /*2cb50*/  FMUL.FTZ R117, R118, R117 ;  /* 0x0000007576757220 */ /* 0x000fe20000410000 */
[----:B------:R-:W-:Y:S02]  /*2cb60*/  IMAD.U32 R214, R106, 0x10000, RZ ;  /* 0x000100006ad67824 */ /* 0x000fe400078e00ff */
[----:B------:R-:W-:Y:S01]  /*2cb70*/  FMUL.FTZ R115, R118, R115 ;  /* 0x0000007376737220 */ /* 0x000fe20000410000 */
[--C-:B------:R-:W-:Y:S01]  /*2cb80*/  FADD.FTZ R209, R191, -R119.reuse ;  /* 0x80000077bfd17221 */ /* 0x100fe20000010000 */
[----:B------:R-:W-:Y:S01]  /*2cb90*/  FADD.FTZ R113, R142, -R119 ;  /* 0x800000778e717221 */ /* 0x000fe20000010000 */
[----:B------:R-:W-:Y:S01]  /*2cba0*/  FFMA.FTZ R213, R117, R212, R214 ;  /* 0x000000d475d57223 */ /* 0x000fe200000100d6 */
[----:B------:R-:W-:Y:S01]  /*2cbb0*/  FFMA.FTZ R210, R115, R116, R208 ;  /* 0x0000007473d27223 */ /* 0x000fe200000100d0 */
[----:B------:R-:W-:Y:S01]  /*2cbc0*/  SHF.L.U32 R216, R111, 0x10, RZ ;  /* 0x000000106fd87819 */ /* 0x000fe200000006ff */
[----:B------:R-:W0:Y:S01]  /*2cbd0*/  LDC.64 R116, c[0x0][0x428] ;  /* 0x00010a00ff747b82 */ /* 0x000e220000000a00 */
[----:B------:R-:W-:Y:S01]  /*2cbe0*/  SHF.L.U32 R112, R108, 0x10, RZ ;  /* 0x000000106c707819 */ /* 0x000fe200000006ff */
[----:B------:R-:W-:-:S02]  /*2cbf0*/  IMAD.U32 R218, R107, 0x10000, RZ ;  /* 0x000100006bda7824 */ /* 0x000fc400078e00ff */
[----:B------:R-:W-:Y:S01]  /*2cc00*/  FMUL.FTZ R209, R118, R209 ;  /* 0x000000d176d17220 */ /* 0x000fe20000410000 */
[----:B------:R-:W-:Y:S02]  /*2cc10*/  IMAD.U32 R114, R104, 0x10000, RZ ;  /* 0x0001000068727824 */ /* 0x000fe400078e00ff */
        /* <DEDUP_REMOVED lines=10> */
[----:B------:R-:W-:Y:S01]  /*2ccc0*/  IMAD.U32 R222, R123, 0x10000, RZ ;  /* 0x000100007bde7824 */ /* 0x000fe200078e00ff */
[----:B------:R-:W-:Y:S01]  /*2ccd0*/  SHF.L.U32 R114, R130, 0x10, RZ ;  /* 0x0000001082727819 */ /* 0x000fe200000006ff */
[----:B------:R-:W-:Y:S01]  /*2cce0*/  FMUL.FTZ R211, R118, R211 ;  /* 0x000000d376d37220 */ /* 0x000fe20000410000 */
[----:B------:R-:W-:Y:S01]  /*2ccf0*/  SHF.L.U32 R212, R128, 0x10, RZ ;  /* 0x0000001080d47819 */ /* 0x000fe200000006ff */
[----:B------:R-:W-:Y:S01]  /*2cd00*/  FMUL.FTZ R209, R118, R209 ;  /* 0x000000d176d17220 */ /* 0x000fe20000410000 */
[----:B------:R-:W-:-:S02]  /*2cd10*/  IMAD.U32 R208, R129, 0x10000, RZ ;  /* 0x0001000081d07824 */ /* 0x000fc400078e00ff */
[C---:B------:R-:W-:Y:S01]  /*2cd20*/  FMUL.FTZ R115, R118.reuse, R115 ;  /* 0x0000007376737220 */ /* 0x040fe20000410000 */
[----:B------:R-:W-:Y:S02]  /*2cd30*/  IMAD.U32 R214, R127, 0x10000, RZ ;  /* 0x000100007fd67824 */ /* 0x000fe400078e00ff */
[----:B------:R-:W-:Y:S01]  /*2cd40*/  FMUL.FTZ R113, R118, R113 ;  /* 0x0000007176717220 */ /* 0x000fe20000410000 */
[----:B------:R-:W-:Y:S01]  /*2cd50*/  FFMA.FTZ R220, R211, R220, R222 ;  /* 0x000000dcd3dc7223 */ /* 0x000fe200000100de */
[----:B------:R-:W-:Y:S01]  /*2cd60*/  FFMA.FTZ R216, R209, R216, R218 ;  /* 0x000000d8d1d87223 */ /* 0x000fe200000100da */
[----:B------:R-:W-:Y:S01]  /*2cd70*/  FFMA.FTZ R211, R115, R212, R214 ;  /* 0x000000d473d37223 */ /* 0x000fe200000100d6 */
[----:B------:R-:W-:Y:S01]  /*2cd80*/  FFMA.FTZ R209, R113, R114, R208 ;  /* 0x0000007271d17223 */ /* 0x000fe200000100d0 */
[----:B0-----:R-:W-:Y:S01]  /*2cd90*/  IMAD.WIDE.U32 R116, R190, 0x10, R116 ;  /* 0x00000010be747825 */ /* 0x001fe200078e0074 */
[----:B------:R-:W-:Y:S02]  /*2cda0*/  F2FP.BF16.F32.PACK_AB R115, R220, R215 ;  /* 0x000000d7dc73723e */ /* 0x000fe400000010ff */
[----:B------:R-:W-:-:S02]  /*2cdb0*/  F2FP.BF16.F32.PACK_AB R114, R216, R213 ;  /* 0x000000d5d872723e */ /* 0x000fc400000010ff */
[----:B------:R-:W-:Y:S02]  /*2cdc0*/  F2FP.BF16.F32.PACK_AB R113, R211, R210 ;  /* 0x000000d2d371723e */ /* 0x000fe400000010ff */
[----:B------:R-:W-:Y:S02]  /*2cdd0*/  F2FP.BF16.F32.PACK_AB R112, R209, R112 ;  /* 0x00000070d170723e */ /* 0x000fe400000010ff */
[----:B------:R-:W-:-:S03]  /*2cde0*/  IADD3 R190, PT, PT, R190, 0x20, RZ ;  /* 0x00000020bebe7810 */ /* 0x000fc60007ffe0ff */
[----:B------:R0:W-:Y:S04]  /*2cdf0*/  STG.E.128 desc[UR8][R116.64], R112 ;  /* 0x0000007074007986 */ /* 0x0001e8000c101d08 */
.L_x_1148:
[----:B------:R-:W-:Y:S05]  /*2ce00*/  BSYNC.RECONVERGENT B1 ;  /* 0x0000000000017941 */ /* 0x000fea0003800200 */
.L_x_1147:
[----:B------:R-:W-:Y:S01]  /*2ce10*/  ISETP.GE.U32.AND P0, PT, R138, 0x40, PT ;  /* 0x000000408a00780c */ /* 0x000fe20003f06070 */
[----:B------:R-:W-:-:S12]  /*2ce20*/  BSSY.RECONVERGENT B1, `(.L_x_1149) ;  /* 0x0000032000017945 */ /* 0x000fd80003800200 */
[----:B------:R-:W-:Y:S05]  /*2ce30*/  @!P0 BRA `(.L_x_1150) ;  /* 0x0000000000c08947 */ /* 0x000fea0003800000 */
[--C-:B0-2---:R-:W-:Y:S01]  /*2ce40*/  FADD.FTZ R117, R176, -R119.reuse ;  /* 0x80000077b0757221 */ /* 0x105fe20000010000 */
[--C-:B------:R-:W-:Y:S01]  /*2ce50*/  FADD.FTZ R115, R160, -R119.reuse ;  /* 0x80000077a0737221 */ /* 0x100fe20000010000 */
[----:B------:R-:W-:Y:S01]  /*2ce60*/  IMAD.U32 R116, R101, 0x10000, RZ ;  /* 0x0001000065747824 */ /* 0x000fe200078e00ff */
[----:B------:R-:W-:Y:S01]  /*2ce70*/  SHF.L.U32 R208, R97, 0x10, RZ ;  /* 0x0000001061d07819 */ /* 0x000fe200000006ff */
[----:B------:R-:W-:Y:S01]  /*2ce80*/  FMUL.FTZ R117, R118, R117 ;  /* 0x0000007576757220 */ /* 0x000fe20000410000 */
[----:B------:R-:W-:Y:S01]  /*2ce90*/  SHF.L.U32 R214, R98, 0x10, RZ ;  /* 0x0000001062d67819 */ /* 0x000fe200000006ff */
        /* <DEDUP_REMOVED lines=27> */
[----:B------:R-:W-:-:S02]  /*2d050*/  IMAD.U32 R114, R122, 0x10000, RZ ;  /* 0x000100007a727824 */ /* 0x000fc400078e00ff */
[----:B------:R-:W-:Y:S01]  /*2d060*/  FMUL.FTZ R115, R118, R115 ;  /* 0x0000007376737220 */ /* 0x000fe20000410000 */
        /* <DEDUP_REMOVED lines=8> */
[----:B------:R-:W-:Y:S01]  /*2d0f0*/  F2FP.BF16.F32.PACK_AB R114, R216, R213 ;  /* 0x000000d5d872723e */ /* 0x000fe200000010ff */
[----:B------:R-:W-:Y:S01]  /*2d100*/  VIADD R190, R190, 0x20 ;  /* 0x00000020bebe7836 */ /* 0x000fe20000000000 */
[----:B------:R-:W-:-:S02]  /*2d110*/  F2FP.BF16.F32.PACK_AB R113, R211, R210 ;  /* 0x000000d2d371723e */ /* 0x000fc400000010ff */
[----:B------:R-:W-:-:S05]  /*2d120*/  F2FP.BF16.F32.PACK_AB R112, R209, R112 ;  /* 0x00000070d170723e */ /* 0x000fca00000010ff */
[----:B------:R1:W-:Y:S02]  /*2d130*/  STG.E.128 desc[UR8][R116.64], R112 ;  /* 0x0000007074007986 */ /* 0x0003e4000c101d08 */
.L_x_1150:
[----:B------:R-:W-:Y:S05]  /*2d140*/  BSYNC.RECONVERGENT B1 ;  /* 0x0000000000017941 */ /* 0x000fea0003800200 */
.L_x_1149:
[----:B------:R-:W-:Y:S01]  /*2d150*/  ISETP.GE.U32.AND P0, PT, R138, 0x60, PT ;  /* 0x000000608a00780c */ /* 0x000fe20003f06070 */
[----:B------:R-:W-:-:S12]  /*2d160*/  BSSY.RECONVERGENT B1, `(.L_x_1151) ;  /* 0x0000032000017945 */ /* 0x000fd80003800200 */
[----:B------:R-:W-:Y:S05]  /*2d170*/  @!P0 BRA `(.L_x_1152) ;  /* 0x0000000000c08947 */ /* 0x000fea0003800000 */
[--C-:B012---:R-:W-:Y:S01]  /*2d180*/  FADD.FTZ R117, R178, -R119.reuse ;  /* 0x80000077b2757221 */ /* 0x107fe20000010000 */
        /* <DEDUP_REMOVED lines=47> */
.L_x_1152:
[----:B------:R-:W-:Y:S05]  /*2d480*/  BSYNC.RECONVERGENT B1 ;  /* 0x0000000000017941 */ /* 0x000fea0003800200 */
.L_x_1151:
[----:B------:R-:W-:Y:S01]  /*2d490*/  ISETP.GE.U32.AND P0, PT, R138, 0x80, PT ;  /* 0x000000808a00780c */ /* 0x000fe20003f06070 */
[----:B------:R-:W-:-:S12]  /*2d4a0*/  BSSY.RECONVERGENT B1, `(.L_x_1153) ;  /* 0x0000032000017945 */ /* 0x000fd80003800200 */
[----:B------:R-:W-:Y:S05]  /*2d4b0*/  @!P0 BRA `(.L_x_1154) ;  /* 0x0000000000c08947 */ /* 0x000fea0003800000 */
[--C-:B0123--:R-:W-:Y:S01]  /*2d4c0*/  FADD.FTZ R117, R180, -R119.reuse ;  /* 0x80000077b4757221 */ /* 0x10ffe20000010000 */
        /* <DEDUP_REMOVED lines=47> */
.L_x_1154:
[----:B------:R-:W-:Y:S05]  /*2d7c0*/  BSYNC.RECONVERGENT B1 ;  /* 0x0000000000017941 */ /* 0x000fea0003800200 */
.L_x_1153:
        /* <DEDUP_REMOVED lines=51> */
.L_x_1156:
[----:B------:R-:W-:Y:S05]  /*2db00*/  BSYNC.RECONVERGENT B1 ;  /* 0x0000000000017941 */ /* 0x000fea0003800200 */
.L_x_1155:
        /* <DEDUP_REMOVED lines=51> */
.L_x_1158:
[----:B------:R-:W-:Y:S05]  /*2de40*/  BSYNC.RECONVERGENT B1 ;  /* 0x0000000000017941 */ /* 0x000fea0003800200 */
.L_x_1157:
        /* <DEDUP_REMOVED lines=51> */
.L_x_1160:
[----:B------:R-:W-:Y:S05]  /*2e180*/  BSYNC.RECONVERGENT B1 ;  /* 0x0000000000017941 */ /* 0x000fea0003800200 */
.L_x_1159:
        /* <DEDUP_REMOVED lines=8> */
[----:B------:R-:W-:Y:S02]  /*2e210*/  IMAD.U32 R116, R53, 0x10000, RZ ;  /* 0x0001000035747824 */ /* 0x000fe400078e00ff */
[C---:B------:R-:W-:Y:S01]  /*2e220*/  FMUL.FTZ R113, R118.reuse, R113 ;  /* 0x0000007176717220 */ /* 0x040fe20000410000 */
[----:B------:R-:W-:Y:S01]  /*2e230*/  FMUL.FTZ R117, R118, R117 ;  /* 0x0000007576757220 */ /* 0x000fe20000410000 */
[--C-:B------:R-:W-:Y:S01]  /*2e240*/  FADD.FTZ R211, R188, -R119.reuse ;  /* 0x80000077bcd37221 */ /* 0x100fe20000010000 */
[--C-:B------:R-:W-:Y:S01]  /*2e250*/  FADD.FTZ R115, R157, -R119.reuse ;  /* 0x800000779d737221 */ /* 0x100fe20000010000 */
[----:B------:R-:W-:Y:S01]  /*2e260*/  FFMA.FTZ R112, R113, R112, R114 ;  /* 0x0000007071707223 */ /* 0x000fe20000010072 */
[----:B------:R-:W-:Y:S01]  /*2e270*/  FFMA.FTZ R113, R117, R116, R208 ;  /* 0x0000007475717223 */ /* 0x000fe200000100d0 */
[--C-:B------:R-:W-:Y:S01]  /*2e280*/  FADD.FTZ R209, R173, -R119.reuse ;  /* 0x80000077add17221 */ /* 0x100fe20000010000 */
[----:B------:R-:W0:Y:S01]  /*2e290*/  LDC.64 R116, c[0x0][0x428] ;  /* 0x00010a00ff747b82 */ /* 0x000e220000000a00 */
[--C-:B------:R-:W-:Y:S01]  /*2e2a0*/  FADD.FTZ R213, R189, -R119.reuse ;  /* 0x80000077bdd57221 */ /* 0x100fe20000010000 */
[--C-:B------:R-:W-:Y:S01]  /*2e2b0*/  FADD.FTZ R215, R205, -R119.reuse ;  /* 0x80000077cdd77221 */ /* 0x100fe20000010000 */
[----:B------:R-:W-:Y:S01]  /*2e2c0*/  SHF.L.U32 R212, R50, 0x10, RZ ;  /* 0x0000001032d47819 */ /* 0x000fe200000006ff */
[----:B------:R-:W-:Y:S01]  /*2e2d0*/  FADD.FTZ R119, R206, -R119 ;  /* 0x80000077ce777221 */ /* 0x000fe20000010000 */
[----:B------:R-:W-:-:S02]  /*2e2e0*/  IMAD.U32 R210, R54, 0x10000, RZ ;  /* 0x0001000036d27824 */ /* 0x000fc400078e00ff */
[C---:B------:R-:W-:Y:S01]  /*2e2f0*/  FMUL.FTZ R211, R118.reuse, R211 ;  /* 0x000000d376d37220 */ /* 0x040fe20000410000 */
[C---:B------:R-:W-:Y:S01]  /*2e300*/  FMUL.FTZ R115, R118.reuse, R115 ;  /* 0x0000007376737220 */ /* 0x040fe20000410000 */
[C---:B------:R-:W-:Y:S01]  /*2e310*/  FMUL.FTZ R209, R118.reuse, R209 ;  /* 0x000000d176d17220 */ /* 0x040fe20000410000 */
[C---:B------:R-:W-:Y:S01]  /*2e320*/  FMUL.FTZ R213, R118.reuse, R213 ;  /* 0x000000d576d57220 */ /* 0x040fe20000410000 */
[C---:B------:R-:W-:Y:S01]  /*2e330*/  FMUL.FTZ R215, R118.reuse, R215 ;  /* 0x000000d776d77220 */ /* 0x040fe20000410000 */
[----:B------:R-:W-:Y:S01]  /*2e340*/  FMUL.FTZ R119, R118, R119 ;  /* 0x0000007776777220 */ /* 0x000fe20000410000 */
[----:B------:R-:W-:Y:S01]  /*2e350*/  FFMA.FTZ R211, R211, R210, R212 ;  /* 0x000000d2d3d37223 */ /* 0x000fe200000100d4 */
[----:B------:R-:W-:Y:S01]  /*2e360*/  PRMT R220, R55, 0x7632, R220 ;  /* 0x0000763237dc7816 */ /* 0x000fe200000000dc */
[----:B------:R-:W-:Y:S01]  /*2e370*/  IMAD.U32 R114, R134, 0x10000, RZ ;  /* 0x0001000086727824 */ /* 0x000fe200078e00ff */
[C---:B------:R-:W-:Y:S01]  /*2e380*/  PRMT R222, R51.reuse, 0x7632, R222 ;  /* 0x0000763233de7816 */ /* 0x040fe200000000de */
[----:B------:R-:W-:Y:S01]  /*2e390*/  IMAD.U32 R218, R51, 0x10000, RZ ;  /* 0x0001000033da7824 */ /* 0x000fe200078e00ff */
[----:B------:R-:W-:-:S02]  /*2e3a0*/  PRMT R118, R48, 0x7632, R118 ;  /* 0x0000763230767816 */ /* 0x000fc40000000076 */
[----:B------:R-:W-:Y:S01]  /*2e3b0*/  PRMT R208, R53, 0x7632, R208 ;  /* 0x0000763235d07816 */ /* 0x000fe200000000d0 */
[----:B------:R-:W-:Y:S01]  /*2e3c0*/  IMAD.U32 R222, R222, 0x10000, RZ ;  /* 0x00010000dede7824 */ /* 0x000fe200078e00ff */
[----:B------:R-:W-:Y:S02]  /*2e3d0*/  PRMT R210, R49, 0x7632, R210 ;  /* 0x0000763231d27816 */ /* 0x000fe400000000d2 */
[----:B------:R-:W-:Y:S01]  /*2e3e0*/  PRMT R212, R54, 0x7632, R212 ;  /* 0x0000763236d47816 */ /* 0x000fe200000000d4 */
[----:B0-----:R-:W-:Y:S01]  /*2e3f0*/  IMAD.WIDE.U32 R116, R190, 0x10, R116 ;  /* 0x00000010be747825 */ /* 0x001fe200078e0074 */
[----:B------:R-:W-:Y:S02]  /*2e400*/  PRMT R214, R50, 0x7632, R214 ;  /* 0x0000763232d67816 */ /* 0x000fe400000000d6 */
        /* <DEDUP_REMOVED lines=9> */
[----:B------:R-:W-:-:S02]  /*2e4a0*/  FFMA.FTZ R208, R209, R208, R210 ;  /* 0x000000d0d1d07223 */ /* 0x000fc400000100d2 */
[----:B------:R-:W-:Y:S02]  /*2e4b0*/  FFMA.FTZ R212, R213, R212, R214 ;  /* 0x000000d4d5d47223 */ /* 0x000fe400000100d6 */
[----:B------:R-:W-:Y:S01]  /*2e4c0*/  FFMA.FTZ R119, R115, R114, R118 ;  /* 0x0000007273777223 */ /* 0x000fe20000010076 */
[----:B------:R-:W-:Y:S02]  /*2e4d0*/  F2FP.BF16.F32.PACK_AB R115, R220, R215 ;  /* 0x000000d7dc73723e */ /* 0x000fe400000010ff */
[----:B------:R-:W-:Y:S02]  /*2e4e0*/  F2FP.BF16.F32.PACK_AB R114, R212, R211 ;  /* 0x000000d3d472723e */ /* 0x000fe400000010ff */
[----:B------:R-:W-:Y:S02]  /*2e4f0*/  F2FP.BF16.F32.PACK_AB R113, R208, R113 ;  /* 0x00000071d071723e */ /* 0x000fe400000010ff */
[----:B------:R-:W-:-:S05]  /*2e500*/  F2FP.BF16.F32.PACK_AB R112, R119, R112 ;  /* 0x000000707770723e */ /* 0x000fca00000010ff */
[----:B------:R0:W-:Y:S02]  /*2e510*/  STG.E.128 desc[UR8][R116.64], R112 ;  /* 0x0000007074007986 */ /* 0x0001e4000c101d08 */
.L_x_1162:
[----:B------:R-:W-:Y:S05]  /*2e520*/  BSYNC.RECONVERGENT B1 ;  /* 0x0000000000017941 */ /* 0x000fea0003800200 */
.L_x_1161:
[----:B01234-:R-:W0:Y:S02]  /*2e530*/  LDC.64 R112, c[0x0][0x380] ;  /* 0x0000e000ff707b82 */ /* 0x01fe240000000a00 */
[----:B0-----:R-:W-:-:S05]  /*2e540*/  IMAD R139, R112, 0x4, R139 ;  /* 0x00000004708b7824 */ /* 0x001fca00078e028b */
[----:B------:R-:W-:-:S13]  /*2e550*/  ISETP.GE.AND P0, PT, R139, R113, PT ;  /* 0x000000718b00720c */ /* 0x000fda0003f06270 */
[----:B------:R-:W-:Y:S05]  /*2e560*/  @!P0 BRA `(.L_x_1163) ;  /* 0xfffffd2c00d48947 */ /* 0x000fea000383ffff */
[----:B------:R-:W-:Y:S05]  /*2e570*/  BSYNC B0 ;  /* 0x0000000000007941 */ /* 0x000fea0003800000 */
.L_x_474:
[----:B------:R-:W-:Y:S05]  /*2e580*/  EXIT ;  /* 0x000000000000794d */ /* 0x000fea0003800000 */
.L_x_1146:
[----:B------:R-:W-:Y:S01]  /*2e590*/  HFMA2 R213, -RZ, RZ, 0, 1.847743988037109375e-06 ;  /* 0x0000001fffd57431 */ /* 0x000fe200000001ff */
[----:B------:R-:W-:Y:S01]  /*2e5a0*/  BSSY B1, `(.L_x_1164) ;  /* 0x0000007000017945 */ /* 0x000fe20003800000 */
[----:B------:R-:W-:Y:S01]  /*2e5b0*/  MOV R211, R113 ;  /* 0x0000007100d37202 */ /* 0x000fe20000000f00 */
[----:B------:R-:W-:Y:S02]  /*2e5c0*/  IMAD.MOV.U32 R210, RZ, RZ, 0x1 ;  /* 0x00000001ffd27424 */ /* 0x000fe400078e00ff */
[----:B------:R-:W-:-:S07]  /*2e5d0*/  IMAD.MOV.U32 R208, RZ, RZ, -0x1 ;  /* 0xffffffffffd07424 */ /* 0x000fce00078e00ff */
[----:B------:R-:W-:Y:S05]  /*2e5e0*/  WARPSYNC.COLLECTIVE R208, `(.L_x_1165) ;  /* 0x00000000d0087348 */ /* 0x000fea0003c00000 */
[----:B------:R0:W1:Y:S02]  /*2e5f0*/  SHFL.BFLY P6, R209, R211, R210, R213 ;  /* 0x0c0000d2d3d17389 */ /* 0x00006400000c00d5 */
[----:B01----:R-:W-:Y:S05]  /*2e600*/  ENDCOLLECTIVE ;  /* 0x000000000000791b */ /* 0x003fea0003800000 */
.L_x_1165:
[----:B------:R-:W-:Y:S05]  /*2e610*/  BSYNC B1 ;  /* 0x0000000000017941 */ /* 0x000fea0003800000 */
.L_x_1164:
[----:B------:R-:W-:Y:S01]  /*2e620*/  MOV R112, R209 ;  /* 0x000000d100707202 */ /* 0x000fe20000000f00 */
[----:B------:R-:W-:Y:S02]  /*2e630*/  HFMA2 R210, -RZ, RZ, 0, 1.1920928955078125e-07 ;  /* 0x00000002ffd27431 */ /* 0x000fe400000001ff */
[----:B------:R-:W-:Y:S01]  /*2e640*/  IMAD.MOV.U32 R213, RZ, RZ, 0x1f ;  /* 0x0000001fffd57424 */ /* 0x000fe200078e00ff */
[----:B------:R-:W-:Y:S01]  /*2e650*/  MOV R208, 0xffffffff ;  /* 0xffffffff00d07802 */ /* 0x000fe20000000f00 */
[----:B------:R-:W0:Y:S01]  /*2e660*/  LDC R116, c[0x0][0x400] ;  /* 0x00010000ff747b82 */ /* 0x000e220000000800 */
[----:B------:R-:W-:-:S04]  /*2e670*/  FADD.FTZ R114, R113, R112 ;  /* 0x0000007071727221 */ /* 0x000fc80000010000 */
[----:B------:R-:W-:-:S07]  /*2e680*/  IMAD.MOV.U32 R211, RZ, RZ, R114 ;  /* 0x000000ffffd37224 */ /* 0x000fce00078e0072 */
[----:B0-----:R-:W-:Y:S05]  /*2e690*/  WARPSYNC.COLLECTIVE R208, `(.L_x_1166) ;  /* 0x00000000d0087348 */ /* 0x001fea0003c00000 */
[----:B------:R1:W2:Y:S02]  /*2e6a0*/  SHFL.BFLY P6, R209, R211, R210, R213 ;  /* 0x0c0000d2d3d17389 */ /* 0x0002a400000c00d5 */
[----:B012---:R-:W-:Y:S05]  /*2e6b0*/  ENDCOLLECTIVE ;  /* 0x000000000000791b */ /* 0x007fea0003800000 */
.L_x_1166:
[----:B------:R-:W-:Y:S02]  /*2e6c0*/  IMAD.MOV.U32 R210, RZ, RZ, 0x4 ;  /* 0x00000004ffd27424 */ /* 0x000fe400078e00ff */
[----:B------:R-:W-:-:S04]  /*2e6d0*/  IMAD.MOV.U32 R115, RZ, RZ, R209 ;  /* 0x000000ffff737224 */ /* 0x000fc800078e00d1 */
[----:B------:R-:W-:-:S05]  /*2e6e0*/  FADD.FTZ R115, R114, R115 ;  /* 0x0000007372737221 */ /* 0x000fca0000010000 */
[----:B------:R-:W-:-:S07]  /*2e6f0*/  MOV R211, R115 ;  /* 0x0000007300d37202 */ /* 0x000fce0000000f00 */
[----:B------:R-:W-:Y:S05]  /*2e700*/  WARPSYNC.COLLECTIVE R208, `(.L_x_1167) ;  /* 0x00000000d0087348 */ /* 0x000fea0003c00000 */
[----:B------:R0:W1:Y:S02]  /*2e710*/  SHFL.BFLY P6, R209, R211, R210, R213 ;  /* 0x0c0000d2d3d17389 */ /* 0x00006400000c00d5 */
[----:B01----:R-:W-:Y:S05]  /*2e720*/  ENDCOLLECTIVE ;  /* 0x000000000000791b */ /* 0x003fea0003800000 */
.L_x_1167:
[----:B------:R-:W-:Y:S01]  /*2e730*/  HFMA2 R210, -RZ, RZ, 0, 4.76837158203125e-07 ;  /* 0x00000008ffd27431 */ /* 0x000fe200000001ff */
[----:B------:R-:W-:-:S05]  /*2e740*/  MOV R112, R209 ;  /* 0x000000d100707202 */ /* 0x000fca0000000f00 */
[----:B------:R-:W-:-:S04]  /*2e750*/  FADD.FTZ R118, R115, R112 ;  /* 0x0000007073767221 */ /* 0x000fc80000010000 */
[----:B------:R-:W-:-:S07]  /*2e760*/  IMAD.MOV.U32 R211, RZ, RZ, R118 ;  /* 0x000000ffffd37224 */ /* 0x000fce00078e0076 */
[----:B------:R-:W-:Y:S05]  /*2e770*/  WARPSYNC.COLLECTIVE R208, `(.L_x_1168) ;  /* 0x00000000d0087348 */ /* 0x000fea0003c00000 */
[----:B------:R0:W1:Y:S02]  /*2e780*/  SHFL.BFLY P6, R209, R211, R210, R213 ;  /* 0x0c0000d2d3d17389 */ /* 0x00006400000c00d5 */
[----:B01----:R-:W-:Y:S05]  /*2e790*/  ENDCOLLECTIVE ;  /* 0x000000000000791b */ /* 0x003fea0003800000 */
.L_x_1168:
[----:B------:R-:W-:Y:S02]  /*2e7a0*/  IMAD.MOV.U32 R210, RZ, RZ, 0x10 ;  /* 0x00000010ffd27424 */ /* 0x000fe400078e00ff */
[----:B------:R-:W-:-:S04]  /*2e7b0*/  IMAD.MOV.U32 R117, RZ, RZ, R209 ;  /* 0x000000ffff757224 */ /* 0x000fc800078e00d1 */
[----:B------:R-:W-:-:S05]  /*2e7c0*/  FADD.FTZ R119, R118, R117 ;  /* 0x0000007576777221 */ /* 0x000fca0000010000 */
[----:B------:R-:W-:-:S07]  /*2e7d0*/  MOV R211, R119 ;  /* 0x0000007700d37202 */ /* 0x000fce0000000f00 */
[----:B------:R-:W-:Y:S05]  /*2e7e0*/  WARPSYNC.COLLECTIVE R208, `(.L_x_1169) ;  /* 0x00000000d0087348 */ /* 0x000fea0003c00000 */
[----:B------:R0:W1:Y:S02]  /*2e7f0*/  SHFL.BFLY P6, R209, R211, R210, R213 ;  /* 0x0c0000d2d3d17389 */ /* 0x00006400000c00d5 */
[----:B01----:R-:W-:Y:S05]  /*2e800*/  ENDCOLLECTIVE ;  /* 0x000000000000791b */ /* 0x003fea0003800000 */
.L_x_1169:
[----:B------:R-:W-:Y:S01]  /*2e810*/  HFMA2 R210, -RZ, RZ, 0, 5.9604644775390625e-08 ;  /* 0x00000001ffd27431 */ /* 0x000fe200000001ff */
[----:B------:R-:W-:Y:S02]  /*2e820*/  MOV R112, R209 ;  /* 0x000000d100707202 */ /* 0x000fe40000000f00 */
[----:B------:R-:W-:-:S03]  /*2e830*/  ISETP.GE.U32.AND P6, PT, R138, 0x20, PT ;  /* 0x000000208a00780c */ /* 0x000fc60003fc6070 */
        /* <DEDUP_REMOVED lines=20> */
[----:B------:R-:W-:Y:S02]  /*2e980*/  FSEL R112, R112, RZ, P6 ;  /* 0x000000ff70707208 */ /* 0x000fe40003000000 */
[----:B------:R-:W-:-:S03]  /*2e990*/  ISETP.GT.U32.AND P6, PT, R138, 0xdf, PT ;  /* 0x000000df8a00780c */ /* 0x000fc60003fc4070 */
        /* <DEDUP_REMOVED lines=110> */
[----:B------:R-:W-:-:S04]  /*2f080*/  @P6 FFMA.FTZ R112, R114, R114, R113 ;  /* 0x0000007272706223 */ /* 0x000fc80000010071 */
[----:B------:R-:W-:-:S07]  /*2f090*/  IMAD.MOV.U32 R211, RZ, RZ, R112 ;  /* 0x000000ffffd37224 */ /* 0x000fce00078e0070 */
[----:B------:R-:W-:Y:S05]  /*2f0a0*/  WARPSYNC.COLLECTIVE R208, `(.L_x_1170) ;  /* 0x00000000d0087348 */ /* 0x000fea0003c00000 */
[----:B------:R0:W1:Y:S02]  /*2f0b0*/  SHFL.BFLY P6, R209, R211, R210, R213 ;  /* 0x0c0000d2d3d17389 */ /* 0x00006400000c00d5 */
[----:B01----:R-:W-:Y:S05]  /*2f0c0*/  ENDCOLLECTIVE ;  /* 0x000000000000791b */ /* 0x003fea0003800000 */
.L_x_1170:
[----:B------:R-:W-:Y:S02]  /*2f0d0*/  IMAD.MOV.U32 R210, RZ, RZ, 0x2 ;  /* 0x00000002ffd27424 */ /* 0x000fe400078e00ff */
[----:B------:R-:W-:-:S04]  /*2f0e0*/  IMAD.MOV.U32 R113, RZ, RZ, R209 ;  /* 0x000000ffff717224 */ /* 0x000fc800078e00d1 */
[----:B------:R-:W-:-:S05]  /*2f0f0*/  FADD.FTZ R113, R112, R113 ;  /* 0x0000007170717221 */ /* 0x000fca0000010000 */
[----:B------:R-:W-:-:S07]  /*2f100*/  MOV R211, R113 ;  /* 0x0000007100d37202 */ /* 0x000fce0000000f00 */
[----:B------:R-:W-:Y:S05]  /*2f110*/  WARPSYNC.COLLECTIVE R208, `(.L_x_1171) ;  /* 0x00000000d0087348 */ /* 0x000fea0003c00000 */
[----:B------:R0:W1:Y:S02]  /*2f120*/  SHFL.BFLY P6, R209, R211, R210, R213 ;  /* 0x0c0000d2d3d17389 */ /* 0x00006400000c00d5 */
[----:B01----:R-:W-:Y:S05]  /*2f130*/  ENDCOLLECTIVE ;  /* 0x000000000000791b */ /* 0x003fea0003800000 */
.L_x_1171:
[----:B------:R-:W-:Y:S01]  /*2f140*/  HFMA2 R210, -RZ, RZ, 0, 2.384185791015625e-07 ;  /* 0x00000004ffd27431 */ /* 0x000fe200000001ff */
[----:B------:R-:W-:-:S05]  /*2f150*/  MOV R114, R209 ;  /* 0x000000d100727202 */ /* 0x000fca0000000f00 */
[----:B------:R-:W-:-:S04]  /*2f160*/  FADD.FTZ R114, R113, R114 ;  /* 0x0000007271727221 */ /* 0x000fc80000010000 */
[----:B------:R-:W-:-:S07]  /*2f170*/  IMAD.MOV.U32 R211, RZ, RZ, R114 ;  /* 0x000000ffffd37224 */ /* 0x000fce00078e0072 */
[----:B------:R-:W-:Y:S05]  /*2f180*/  WARPSYNC.COLLECTIVE R208, `(.L_x_1172) ;  /* 0x00000000d0087348 */ /* 0x000fea0003c00000 */
[----:B------:R0:W1:Y:S02]  /*2f190*/  SHFL.BFLY P6, R209, R211, R210, R213 ;  /* 0x0c0000d2d3d17389 */ /* 0x00006400000c00d5 */
[----:B01----:R-:W-:Y:S05]  /*2f1a0*/  ENDCOLLECTIVE ;  /* 0x000000000000791b */ /* 0x003fea0003800000 */
.L_x_1172:
[----:B------:R-:W-:Y:S02]  /*2f1b0*/  IMAD.MOV.U32 R210, RZ, RZ, 0x8 ;  /* 0x00000008ffd27424 */ /* 0x000fe400078e00ff */
[----:B------:R-:W-:-:S04]  /*2f1c0*/  IMAD.MOV.U32 R115, RZ, RZ, R209 ;  /* 0x000000ffff737224 */ /* 0x000fc800078e00d1 */
[----:B------:R-:W-:-:S05]  /*2f1d0*/  FADD.FTZ R115, R114, R115 ;  /* 0x0000007372737221 */ /* 0x000fca0000010000 */
[----:B------:R-:W-:-:S07]  /*2f1e0*/  MOV R211, R115 ;  /* 0x0000007300d37202 */ /* 0x000fce0000000f00 */
[----:B------:R-:W-:Y:S05]  /*2f1f0*/  WARPSYNC.COLLECTIVE R208, `(.L_x_1173) ;  /* 0x00000000d0087348 */ /* 0x000fea0003c00000 */
[----:B------:R0:W1:Y:S02]  /*2f200*/  SHFL.BFLY P6, R209, R211, R210, R213 ;  /* 0x0c0000d2d3d17389 */ /* 0x00006400000c00d5 */
[----:B01----:R-:W-:Y:S05]  /*2f210*/  ENDCOLLECTIVE ;  /* 0x000000000000791b */ /* 0x003fea0003800000 */
.L_x_1173:
[----:B------:R-:W-:Y:S01]  /*2f220*/  HFMA2 R210, -RZ, RZ, 0, 9.5367431640625e-07 ;  /* 0x00000010ffd27431 */ /* 0x000fe200000001ff */
[----:B------:R-:W-:-:S05]  /*2f230*/  MOV R118, R209 ;  /* 0x000000d100767202 */ /* 0x000fca0000000f00 */
[----:B------:R-:W-:-:S04]  /*2f240*/  FADD.FTZ R118, R115, R118 ;  /* 0x0000007673767221 */ /* 0x000fc80000010000 */
[----:B------:R-:W-:-:S07]  /*2f250*/  IMAD.MOV.U32 R211, RZ, RZ, R118 ;  /* 0x000000ffffd37224 */ /* 0x000fce00078e0076 */
[----:B------:R-:W-:Y:S05]  /*2f260*/  WARPSYNC.COLLECTIVE R208, `(.L_x_1174) ;  /* 0x00000000d0087348 */ /* 0x000fea0003c00000 */
[----:B------:R0:W1:Y:S02]  /*2f270*/  SHFL.BFLY P6, R209, R211, R210, R213 ;  /* 0x0c0000d2d3d17389 */ /* 0x00006400000c00d5 */
[----:B01----:R-:W-:Y:S05]  /*2f280*/  ENDCOLLECTIVE ;  /* 0x000000000000791b */ /* 0x003fea0003800000 */
.L_x_1174:
[----:B------:R-:W-:Y:S05]  /*2f290*/  BRA `(.L_x_1175) ;  /* 0xffffffd400d07947 */ /* 0x000fea000383ffff */
.L_x_1176:
        /* <DEDUP_REMOVED lines=14> */
.L_x_71428:


//--------------------- .text._ZN10layer_norm13ln_fwd_kernelINS_13Kernel_traitsI13__nv_bfloat16S2_S2_S2_fjLj2048ELj1ELj4ELj1ELj16ENS_18Kernel_traits_baseILj2048ES2_S2_S2_S2_fjLj128EEEEELb1ELb0ELb0ELb1EEEvNS_9FwdParamsE --------------------------
	.section	.text._ZN10layer_norm13ln_fwd_kernelINS_13Kernel_traitsI13__nv_bfloat16S2_S2_S2_fjLj2048ELj1ELj4ELj1ELj16ENS_18Kernel_traits_baseILj2048ES2_S2_S2_S2_fjLj128EEEEELb1ELb0ELb0ELb1EEEvNS_9FwdParamsE,"ax",@progbits
	.align	128
        .global         _ZN10layer_norm13ln_fwd_kernelINS_13Kernel_traitsI13__nv_bfloat16S2_S2_S2_fjLj2048ELj1ELj4ELj1ELj16ENS_18Kernel_traits_baseILj2048ES2_S2_S2_S2_fjLj128EEEEELb1ELb0ELb0ELb1EEEvNS_9FwdParamsE
        .type           _ZN10layer_norm13ln_fwd_kernelINS_13Kernel_traitsI13__nv_bfloat16S2_S2_S2_fjLj2048ELj1ELj4ELj1ELj16ENS_18Kernel_traits_baseILj2048ES2_S2_S2_S2_fjLj128EEEEELb1ELb0ELb0ELb1EEEvNS_9FwdParamsE,@function
        .size           _ZN10layer_norm13ln_fwd_kernelINS_13Kernel_traitsI13__nv_bfloat16S2_S2_S2_fjLj2048ELj1ELj4ELj1ELj16ENS_18Kernel_traits_baseILj2048ES2_S2_S2_S2_fjLj128EEEEELb1ELb0ELb0ELb1EEEvNS_9FwdParamsE,(.L_x_71429 - _ZN10layer_norm13ln_fwd_kernelINS_13Kernel_traitsI13__nv_bfloat16S2_S2_S2_fjLj2048ELj1ELj4ELj1ELj16ENS_18Kernel_traits_baseILj2048ES2_S2_S2_S2_fjLj128EEEEELb1ELb0ELb0ELb1EEEvNS_9FwdParamsE)
        .other          _ZN10layer_norm13ln_fwd_kernelINS_13Kernel_traitsI13__nv_bfloat16S2_S2_S2_fjLj2048ELj1ELj4ELj1ELj16ENS_18Kernel_traits_baseILj2048ES2_S2_S2_S2_fjLj128EEEEELb1ELb0ELb0ELb1EEEvNS_9FwdParamsE,@"STO_CUDA_ENTRY STV_DEFAULT"
_ZN10layer_norm13ln_fwd_kernelINS_13Kernel_traitsI13__nv_bfloat16S2_S2_S2_fjLj2048ELj1ELj4ELj1ELj16ENS_18Kernel_traits_baseILj2048ES2_S2_S2_S2_fjLj128EEEEELb1ELb0ELb0ELb1EEEvNS_9FwdParamsE:
.text._ZN10layer_norm13ln_fwd_kernelINS_13Kernel_traitsI13__nv_bfloat16S2_S2_S2_fjLj2048ELj1ELj4ELj1ELj16ENS_18Kernel_traits_baseILj2048ES2_S2_S2_S2_fjLj128EEEEELb1ELb0ELb0ELb1EEEvNS_9FwdParamsE:
[----:B------:R-:W-:Y:S01]  /*0000*/  LDC R1, c[0x0][0x37c] ;  /* 0x0000df00ff017b82 */ /* 0x000fe20000000800 */
[----:B------:R-:W0:Y:S07]  /*0010*/  LDCU.U8 UR4, c[0x0][0x464] ;  /* 0x00008c80ff0477ac */ /* 0x000e2e0008000000 */
[----:B------:R-:W1:Y:S01]  /*0020*/  LDC R216, c[0x0][0x458] ;  /* 0x00011600ffd87b82 */ /* 0x000e620000000800 */
[----:B------:R-:W2:Y:S01]  /*0030*/  LDCU.64 UR6, c[0x0][0x450] ;  /* 0x00008a00ff0677ac */ /* 0x000ea20008000a00 */
[----:B------:R-:W3:Y:S06]  /*0040*/  LDCU.64 UR8, c[0x0][0x358] ;  /* 0x00006b00ff0877ac */ /* 0x000eec0008000a00 */
[----:B------:R-:W4:Y:S01]  /*0050*/  LDC R217, c[0x0][0x45c] ;  /* 0x00011700ffd97b82 */ /* 0x000f220000000800 */
[----:B------:R-:W5:Y:S01]  /*0060*/  LDCU.64 UR10, c[0x0][0x438] ;  /* 0x00008700ff0a77ac */ /* 0x000f620008000a00 */
        /* <DEDUP_REMOVED lines=8> */
[----:B-----5:R-:W-:Y:S02]  /*00f0*/  UISETP.NE.U32.AND UP0, UPT, UR10, URZ, UPT ;  /* 0x000000ff0a00728c */ /* 0x020fe4000bf05070 */
[----:B------:R-:W1:Y:S01]  /*0100*/  S2UR UR5, SR_CTAID.X ;  /* 0x00000000000579c3 */ /* 0x000e620000002500 */
[----:B------:R-:W3:Y:S01]  /*0110*/  S2R R151, SR_TID.X ;  /* 0x0000000000977919 */ /* 0x000ee20000002100 */
[----:B------:R-:W-:-:S06]  /*0120*/  UISETP.NE.AND.EX UP0, UPT, UR11, URZ, UPT, UP0 ;  /* 0x000000ff0b00728c */ /* 0x000fcc000bf05300 */
[----:B------:R-:W4:Y:S01]  /*0130*/  LDC R0, c[0x0][0x360] ;  /* 0x0000d800ff007b82 */ /* 0x000f220000000800 */
[----:B-1----:R-:W-:Y:S01]  /*0140*/  USHF.L.U32 UR4, UR5, 0x2, URZ ;  /* 0x0000000205047899 */ /* 0x002fe200080006ff */
[--C-:B---3--:R-:W-:Y:S01]  /*0150*/  SHF.R.U32.HI R150, RZ, 0x5, R151.reuse ;  /* 0x00000005ff967819 */ /* 0x108fe20000011697 */
[----:B----4-:R-:W-:Y:S01]  /*0160*/  IMAD R149, R0, UR5, R151 ;  /* 0x0000000500957c24 */ /* 0x010fe2000f8e0297 */
[----:B------:R-:W-:-:S03]  /*0170*/  LOP3.LUT R151, R151, 0x1f, RZ, 0xc0, !PT ;  /* 0x0000001f97977812 */ /* 0x000fc600078ec0ff */
[----:B------:R-:W-:Y:S02]  /*0180*/  LOP3.LUT R150, R150, UR4, RZ, 0xfc, !PT ;  /* 0x0000000496967c12 */ /* 0x000fe4000f8efcff */
[----:B--2---:R-:W-:Y:S02]  /*0190*/  @P0 R2UR UR6, R2 ;  /* 0x00000000020602ca */ /* 0x004fe400000e0000 */
[----:B------:R-:W-:Y:S02]  /*01a0*/  @P0 R2UR UR7, R3 ;  /* 0x00000000030702ca */ /* 0x000fe400000e0000 */
[----:B0-----:R-:W-:-:S05]  /*01b0*/  @P0 IADD3 R216, P1, PT, R4, R7, RZ ;  /* 0x0000000704d80210 */ /* 0x001fca0007f3e0ff */
[----:B------:R-:W-:-:S04]  /*01c0*/  @P0 IMAD.X R217, RZ, RZ, R5, P1 ;  /* 0x000000ffffd90224 */ /* 0x000fc800008e0605 */
[----:B------:R-:W-:Y:S02]  /*01d0*/  UIADD3 UR14, UPT, UPT, UR6, -0x61c88647, URZ ;  /* 0x9e3779b9060e7890 */ /* 0x000fe4000fffe0ff */
[----:B------:R-:W-:Y:S01]  /*01e0*/  UIADD3 UR15, UPT, UPT, UR7, -0x4498517b, URZ ;  /* 0xbb67ae85070f7890 */ /* 0x000fe2000fffe0ff */
[--C-:B------:R-:W-:Y:S01]  /*01f0*/  SHF.R.U64 R148, R216, 0x2, R217.reuse ;  /* 0x00000002d8947819 */ /* 0x100fe200000012d9 */
[----:B------:R-:W-:Y:S01]  /*0200*/  UIADD3 UR16, UPT, UPT, UR6, 0x3c6ef372, URZ ;  /* 0x3c6ef37206107890 */ /* 0x000fe2000fffe0ff */
[----:B------:R-:W-:Y:S01]  /*0210*/  SHF.R.U32.HI R217, RZ, 0x2, R217 ;  /* 0x00000002ffd97819 */ /* 0x000fe200000116d9 */
[----:B------:R-:W-:Y:S02]  /*0220*/  UIADD3 UR17, UPT, UPT, UR7, 0x76cf5d0a, URZ ;  /* 0x76cf5d0a07117890 */ /* 0x000fe4000fffe0ff */
[----:B------:R-:W-:Y:S02]  /*0230*/  UIADD3 UR18, UPT, UPT, UR6, -0x255992d5, URZ ;  /* 0xdaa66d2b06127890 */ /* 0x000fe4000fffe0ff */
[----:B------:R-:W-:-:S02]  /*0240*/  UIADD3 UR19, UPT, UPT, UR7, 0x32370b8f, URZ ;  /* 0x32370b8f07137890 */ /* 0x000fc4000fffe0ff */
[----:B------:R-:W-:Y:S02]  /*0250*/  UIADD3 UR20, UPT, UPT, UR6, 0x78dde6e4, URZ ;  /* 0x78dde6e406147890 */ /* 0x000fe4000fffe0ff */
[----:B------:R-:W-:Y:S02]  /*0260*/  UIADD3 UR21, UPT, UPT, UR7, -0x126145ec, URZ ;  /* 0xed9eba1407157890 */ /* 0x000fe4000fffe0ff */
[----:B------:R-:W-:Y:S02]  /*0270*/  UIADD3 UR22, UPT, UPT, UR6, 0x1715609d, URZ ;  /* 0x1715609d06167890 */ /* 0x000fe4000fffe0ff */
[----:B------:R-:W-:Y:S02]  /*0280*/  UIADD3 UR23, UPT, UPT, UR7, -0x56f99767, URZ ;  /* 0xa906689907177890 */ /* 0x000fe4000fffe0ff */
[----:B------:R-:W-:Y:S02]  /*0290*/  UIADD3 UR24, UPT, UPT, UR6, -0x4ab325aa, URZ ;  /* 0xb54cda5606187890 */ /* 0x000fe4000fffe0ff */
[----:B------:R-:W-:-:S02]  /*02a0*/  UIADD3 UR25, UPT, UPT, UR7, 0x646e171e, URZ ;  /* 0x646e171e07197890 */ /* 0x000fc4000fffe0ff */
[----:B------:R-:W-:Y:S02]  /*02b0*/  UIADD3 UR26, UPT, UPT, UR6, 0x5384540f, URZ ;  /* 0x5384540f061a7890 */ /* 0x000fe4000fffe0ff */
[----:B------:R-:W-:Y:S02]  /*02c0*/  UIADD3 UR27, UPT, UPT, UR7, 0x1fd5c5a3, URZ ;  /* 0x1fd5c5a3071b7890 */ /* 0x000fe4000fffe0ff */
[----:B------:R-:W-:Y:S02]  /*02d0*/  UIADD3 UR28, UPT, UPT, UR6, -0xe443238, URZ ;  /* 0xf1bbcdc8061c7890 */ /* 0x000fe4000fffe0ff */
[----:B------:R-:W-:Y:S02]  /*02e0*/  UIADD3 UR29, UPT, UPT, UR7, -0x24c28bd8, URZ ;  /* 0xdb3d7428071d7890 */ /* 0x000fe4000fffe0ff */
[----:B------:R-:W-:Y:S02]  /*02f0*/  UIADD3 UR30, UPT, UPT, UR6, -0x700cb87f, URZ ;  /* 0x8ff34781061e7890 */ /* 0x000fe4000fffe0ff */
[----:B------:R-:W-:Y:S01]  /*0300*/  UIADD3 UR31, UPT, UPT, UR7, -0x695add53, URZ ;  /* 0x96a522ad071f7890 */ /* 0x000fe2000fffe0ff */
[----:B------:R-:W-:Y:S11]  /*0310*/  BRA.U !UP0, `(.L_x_1177) ;  /* 0x0000000108547547 */ /* 0x000ff6000b800000 */
        /* <DEDUP_REMOVED lines=21> */
.L_x_1177:
        /* <DEDUP_REMOVED lines=26> */
.L_x_1178:
[----:B------:R-:W1:Y:S02]  /*0610*/  LDCU UR4, c[0x0][0x384] ;  /* 0x00007080ff0477ac */ /* 0x000e640008000800 */
[----:B-1----:R-:W-:-:S13]  /*0620*/  ISETP.GE.AND P0, PT, R150, UR4, PT ;  /* 0x0000000496007c0c */ /* 0x002fda000bf06270 */
[----:B------:R-:W-:Y:S05]  /*0630*/  @P0 EXIT ;  /* 0x000000000000094d */ /* 0x000fea0003800000 */
[----:B------:R-:W-:Y:S01]  /*0640*/  IMAD.HI.U32 R0, R149, -0x326172a9, RZ ;  /* 0xcd9e8d5795007827 */ /* 0x000fe200078e00ff */
[----:B------:R-:W1:Y:S01]  /*0650*/  LDCU.64 UR4, c[0x0][0x3e0] ;  /* 0x00007c00ff0477ac */ /* 0x000e620008000a00 */
[----:B------:R-:W-:Y:S01]  /*0660*/  BSSY B0, `(.L_x_1179) ;  /* 0x0002cce000007945 */ /* 0x000fe20003800000 */
[----:B------:R-:W-:Y:S01]  /*0670*/  LOP3.LUT R216, R216, 0x3, RZ, 0xc0, !PT ;  /* 0x00000003d8d87812 */ /* 0x000fe200078ec0ff */
[----:B0-----:R-:W-:Y:S01]  /*0680*/  IMAD.HI.U32 R2, R148, -0x2daee0ad, RZ ;  /* 0xd2511f5394027827 */ /* 0x001fe200078e00ff */
[----:B------:R-:W-:Y:S01]  /*0690*/  LOP3.LUT R0, R217, UR6, R0, 0x96, !PT ;  /* 0x00000006d9007c12 */ /* 0x000fe2000f8e9600 */
[----:B------:R-:W0:Y:S01]  /*06a0*/  LDCU UR32, c[0x0][0x404] ;  /* 0x00008080ff2077ac */ /* 0x000e220008000800 */
[----:B-----5:R-:W-:Y:S01]  /*06b0*/  PRMT R147, R104, 0x7632, R147 ;  /* 0x0000763268937816 */ /* 0x020fe20000000093 */
[----:B------:R-:W-:Y:S01]  /*06c0*/  IMAD R4, R149, -0x326172a9, RZ ;  /* 0xcd9e8d5795047824 */ /* 0x000fe200078e02ff */
[----:B------:R-:W-:Y:S01]  /*06d0*/  LOP3.LUT R2, R2, UR7, RZ, 0x3c, !PT ;  /* 0x0000000702027c12 */ /* 0x000fe2000f8e3cff */
[----:B------:R-:W-:Y:S01]  /*06e0*/  IMAD R6, R148, -0x2daee0ad, RZ ;  /* 0xd2511f5394067824 */ /* 0x000fe200078e02ff */
[----:B------:R-:W-:Y:S01]  /*06f0*/  PRMT R146, R72, 0x7632, R146 ;  /* 0x0000763248927816 */ /* 0x000fe20000000092 */
[----:B------:R-:W-:Y:S01]  /*0700*/  IMAD.HI.U32 R5, R0, -0x2daee0ad, RZ ;  /* 0xd2511f5300057827 */ /* 0x000fe200078e00ff */
[----:B------:R-:W-:Y:S01]  /*0710*/  PRMT R145, R103, 0x7632, R145 ;  /* 0x0000763267917816 */ /* 0x000fe20000000091 */
[----:B------:R-:W2:Y:S01]  /*0720*/  LDCU UR33, c[0x0][0x408] ;  /* 0x00008100ff2177ac */ /* 0x000ea20008000800 */
[----:B------:R-:W-:Y:S01]  /*0730*/  PRMT R8, R69, 0x7632, R8 ;  /* 0x0000763245087816 */ /* 0x000fe20000000008 */
[----:B------:R-:W-:Y:S01]  /*0740*/  IMAD.HI.U32 R3, R2, -0x326172a9, RZ ;  /* 0xcd9e8d5702037827 */ /* 0x000fe200078e00ff */
[----:B------:R-:W-:Y:S01]  /*0750*/  LOP3.LUT R5, R6, UR15, R5, 0x96, !PT ;  /* 0x0000000f06057c12 */ /* 0x000fe2000f8e9605 */
[----:B------:R-:W3:Y:S01]  /*0760*/  LDCU UR12, c[0x0][0x388] ;  /* 0x00007100ff0c77ac */ /* 0x000ee20008000800 */
[----:B------:R-:W-:Y:S01]  /*0770*/  PRMT R10, R68, 0x7632, R10 ;  /* 0x00007632440a7816 */ /* 0x000fe2000000000a */
[----:B------:R-:W-:Y:S01]  /*0780*/  IMAD R7, R2, -0x326172a9, RZ ;  /* 0xcd9e8d5702077824 */ /* 0x000fe200078e02ff */
[----:B------:R-:W-:Y:S01]  /*0790*/  LOP3.LUT R3, R4, UR14, R3, 0x96, !PT ;  /* 0x0000000e04037c12 */ /* 0x000fe2000f8e9603 */
[----:B------:R-:W-:Y:S01]  /*07a0*/  IMAD R9, R0, -0x2daee0ad, RZ ;  /* 0xd2511f5300097824 */ /* 0x000fe200078e02ff */
[----:B-1----:R-:W-:Y:S01]  /*07b0*/  UISETP.NE.U32.AND UP0, UPT, UR4, URZ, UPT ;  /* 0x000000ff0400728c */ /* 0x002fe2000bf05070 */
[----:B------:R-:W-:Y:S01]  /*07c0*/  IMAD.HI.U32 R0, R5, -0x326172a9, RZ ;  /* 0xcd9e8d5705007827 */ /* 0x000fe200078e00ff */
[----:B------:R-:W1:Y:S01]  /*07d0*/  LDCU.U8 UR4, c[0x0][0x410] ;  /* 0x00008200ff0477ac */ /* 0x000e620008000000 */
        /* <DEDUP_REMOVED lines=10> */
[----:B------:R-:W-:Y:S01]  /*0880*/  PRMT R14, R66, 0x7632, R14 ;  /* 0x00007632420e7816 */ /* 0x000fe2000000000e */
[----:B------:R-:W4:Y:S01]  /*0890*/  LDCU UR13, c[0x0][0x448] ;  /* 0x00008900ff0d77ac */ /* 0x000f220008000800 */
[----:B------:R-:W-:Y:S01]  /*08a0*/  PRMT R15, R97, 0x7632, R15 ;  /* 0x00007632610f7816 */ /* 0x000fe2000000000f */
[----:B------:R-:W-:Y:S01]  /*08b0*/  IMAD.HI.U32 R3, R2, -0x326172a9, RZ ;  /* 0xcd9e8d5702037827 */ /* 0x000fe200078e00ff */
[----:B------:R-:W-:Y:S01]  /*08c0*/  LOP3.LUT R5, R6, UR19, R5, 0x96, !PT ;  /* 0x0000001306057c12 */ /* 0x000fe2000f8e9605 */
[----:B------:R-:W0:Y:S01]  /*08d0*/  LDCU.64 UR10, c[0x0][0x3a0] ;  /* 0x00007400ff0a77ac */ /* 0x000e220008000a00 */
[----:B------:R-:W-:Y:S01]  /*08e0*/  PRMT R16, R65, 0x7632, R16 ;  /* 0x0000763241107816 */ /* 0x000fe20000000010 */
[----:B------:R-:W-:Y:S01]  /*08f0*/  IMAD R7, R2, -0x326172a9, RZ ;  /* 0xcd9e8d5702077824 */ /* 0x000fe200078e02ff */
[----:B------:R-:W-:Y:S01]  /*0900*/  LOP3.LUT R3, R4, UR18, R3, 0x96, !PT ;  /* 0x0000001204037c12 */ /* 0x000fe2000f8e9603 */
[----:B------:R-:W-:Y:S01]  /*0910*/  IMAD R9, R0, -0x2daee0ad, RZ ;  /* 0xd2511f5300097824 */ /* 0x000fe200078e02ff */
[----:B------:R-:W-:Y:S01]  /*0920*/  PRMT R17, R96, 0x7632, R17 ;  /* 0x0000763260117816 */ /* 0x000fe20000000011 */
[----:B------:R-:W-:Y:S01]  /*0930*/  IMAD.HI.U32 R0, R5, -0x326172a9, RZ ;  /* 0xcd9e8d5705007827 */ /* 0x000fe200078e00ff */
[----:B------:R-:W-:Y:S01]  /*0940*/  PRMT R18, R64, 0x7632, R18 ;  /* 0x0000763240127816 */ /* 0x000fe20000000012 */
[----:B-1----:R-:W-:Y:S01]  /*0950*/  UISETP.NE.AND UP1, UPT, UR4, URZ, UPT ;  /* 0x000000ff0400728c */ /* 0x002fe2000bf25270 */
        /* <DEDUP_REMOVED lines=53> */
[----:B------:R-:W-:Y:S01]  /*0cb0*/  MOV R0, R217 ;  /* 0x000000d900007202 */ /* 0x000fe20000000f00 */
        /* <DEDUP_REMOVED lines=27> */
[----:B0-234-:R-:W-:-:S07]  /*0e70*/  PRMT R142, R44, 0x7632, R142 ;  /* 0x000076322c8e7816 */ /* 0x01dfce000000008e */
.L_x_1836:
[----:B------:R-:W0:Y:S01]  /*0e80*/  @UP0 LDCU.64 UR4, c[0x0][0x3e0] ;  /* 0x00007c00ff0407ac */ /* 0x000e220008000a00 */
[----:B----4-:R-:W1:Y:S01]  /*0e90*/  LDC.64 R120, c[0x0][0x390] ;  /* 0x0000e400ff787b82 */ /* 0x010e620000000a00 */
[----:B------:R-:W-:Y:S01]  /*0ea0*/  IMAD R108, R150, UR12, RZ ;  /* 0x0000000c966c7c24 */ /* 0x000fe2000f8e02ff */
[----:B------:R-:W-:Y:S02]  /*0eb0*/  PLOP3.LUT P0, PT, PT, PT, UP0, 0x80, 0x8 ;  /* 0x000000000008781c */ /* 0x000fe40003f0f008 */
[----:B------:R-:W-:Y:S02]  /*0ec0*/  PLOP3.LUT P1, PT, PT, PT, UP0, 0x80, 0x8 ;  /* 0x000000000008781c */ /* 0x000fe40003f2f008 */
[----:B------:R-:W-:-:S04]  /*0ed0*/  SHF.R.S32.HI R109, RZ, 0x1f, R108 ;  /* 0x0000001fff6d7819 */ /* 0x000fc8000001146c */
[----:B------:R-:W-:-:S04]  /*0ee0*/  LEA.HI R108, R109, R108, RZ, 0x3 ;  /* 0x0000006c6d6c7211 */ /* 0x000fc800078f18ff */
[----:B------:R-:W-:Y:S02]  /*0ef0*/  LEA.HI.SX32 R153, R108, R151, 0x1d ;  /* 0x000000976c997211 */ /* 0x000fe400078feaff */
[----:B0-----:R-:W-:Y:S01]  /*0f00*/  MOV R113, UR5 ;  /* 0x0000000500717c02 */ /* 0x001fe20008000f00 */
[----:B------:R-:W-:-:S04]  /*0f10*/  IMAD.U32 R112, RZ, RZ, UR4 ;  /* 0x00000004ff707e24 */ /* 0x000fc8000f8e00ff */
[----:B------:R-:W-:-:S04]  /*0f20*/  @P0 IMAD.WIDE R112, R150, 0x2, R112 ;  /* 0x0000000296700825 */ /* 0x000fc800078e0270 */
[----:B-1----:R-:W-:Y:S02]  /*0f30*/  IMAD.WIDE.U32 R108, R153, 0x10, R120 ;  /* 0x00000010996c7825 */ /* 0x002fe400078e0078 */
[----:B------:R-:W2:Y:S04]  /*0f40*/  @P1 LDG.E.U16 R112, desc[UR8][R112.64] ;  /* 0x0000000870701981 */ /* 0x000ea8000c1e1500 */
[----:B------:R-:W5:Y:S01]  /*0f50*/  LDG.E.128 R108, desc[UR8][R108.64] ;  /* 0x000000086c6c7981 */ /* 0x000f62000c1e1d00 */
[----:B------:R-:W-:Y:S01]  /*0f60*/  ISETP.NE.U32.AND P0, PT, RZ, UR10, PT ;  /* 0x0000000aff007c0c */ /* 0x000fe2000bf05070 */
[----:B------:R-:W-:Y:S01]  /*0f70*/  HFMA2 R125, -RZ, RZ, 0.1171875, 0 ;  /* 0x2f800000ff7d7431 */ /* 0x000fe200000001ff */
[----:B------:R-:W-:Y:S01]  /*0f80*/  PLOP3.LUT P1, PT, PT, PT, UP0, 0x80, 0x8 ;  /* 0x000000000008781c */ /* 0x000fe20003f2f008 */
[----:B------:R-:W-:Y:S01]  /*0f90*/  IMAD.MOV.U32 R124, RZ, RZ, 0x3f800000 ;  /* 0x3f800000ff7c7424 */ /* 0x000fe200078e00ff */
[----:B------:R-:W-:-:S02]  /*0fa0*/  ISETP.NE.AND.EX P2, PT, RZ, UR11, PT, P0 ;  /* 0x0000000bff007c0c */ /* 0x000fc4000bf45300 */
[----:B------:R-:W-:-:S11]  /*0fb0*/  LOP3.LUT R152, R152, 0xfffffffb, RZ, 0xc0, !PT ;  /* 0xfffffffb98987812 */ /* 0x000fd600078ec0ff */
[----:B------:R-:W-:Y:S01]  /*0fc0*/  @P2 LOP3.LUT R152, R152, 0x4, RZ, 0xfc, !PT ;  /* 0x0000000498982812 */ /* 0x000fe200078efcff */
[----:B--2---:R-:W-:Y:S01]  /*0fd0*/  @P1 IMAD.U32 R124, R112, 0x10000, RZ ;  /* 0x00010000707c1824 */ /* 0x004fe200078e00ff */
[----:B------:R-:W-:Y:S06]  /*0fe0*/  @!P2 BRA `(.L_x_1180) ;  /* 0x00000028008ca947 */ /* 0x000fec0003800000 */
        /* <DEDUP_REMOVED lines=14> */
.L_x_71264:
[----:B------:R-:W-:Y:S05]  /*10d0*/  BRX R116 -0x10e0                                       (*"BRANCH_TARGETS .L_x_71265,.L_x_71266,.L_x_71267"*) ;  /* 0xffffffec74c87949 */ /* 0x000fea000383ffff */
.L_x_71267:
[----:B------:R-:W-:Y:S01]  /*10e0*/  IADD3 R117, PT, PT, R216, 0x1, RZ ;  /* 0x00000001d8757810 */ /* 0x000fe20007ffe0ff */
[----:B------:R-:W-:Y:S02]  /*10f0*/  IMAD.MOV.U32 R162, RZ, RZ, R186 ;  /* 0x000000ffffa27224 */ /* 0x000fe400078e00ba */
[----:B------:R-:W-:Y:S01]  /*1100*/  IMAD.MOV.U32 R116, RZ, RZ, R2 ;  /* 0x000000ffff747224 */ /* 0x000fe200078e0002 */
[----:B------:R-:W-:Y:S06]  /*1110*/  BRA `(.L_x_1182) ;  /* 0x0000000000f07947 */ /* 0x000fec0003800000 */
.L_x_71265:
[----:B------:R-:W-:Y:S01]  /*1120*/  MOV R162, R186 ;  /* 0x000000ba00a27202 */ /* 0x000fe20000000f00 */
[----:B------:R-:W-:Y:S02]  /*1130*/  IMAD.MOV.U32 R117, RZ, RZ, 0x3 ;  /* 0x00000003ff757424 */ /* 0x000fe400078e00ff */
[----:B------:R-:W-:Y:S01]  /*1140*/  IMAD.MOV.U32 R116, RZ, RZ, R3 ;  /* 0x000000ffff747224 */ /* 0x000fe200078e0003 */
[----:B------:R-:W-:Y:S06]  /*1150*/  BRA `(.L_x_1182) ;  /* 0x0000000000e07947 */ /* 0x000fec0003800000 */
.L_x_71266:
        /* <DEDUP_REMOVED lines=13> */
.L_x_1184:
[----:B------:R-:W-:Y:S05]  /*1230*/  BSYNC.RECONVERGENT B2 ;  /* 0x0000000000027941 */ /* 0x000fea0003800200 */
.L_x_1183:
        /* <DEDUP_REMOVED lines=42> */
.L_x_1182:
[----:B------:R-:W-:Y:S05]  /*14e0*/  BSYNC.RECONVERGENT B1 ;  /* 0x0000000000017941 */ /* 0x000fea0003800200 */
.L_x_1181:
[----:B------:R-:W-:Y:S01]  /*14f0*/  I2FP.F32.U32 R116, R116 ;  /* 0x0000007400747245 */ /* 0x000fe20000201000 */
[----:B-----5:R-:W-:Y:S01]  /*1500*/  IMAD.U32 R119, R108, 0x10000, RZ ;  /* 0x000100006c777824 */ /* 0x020fe200078e00ff */
[----:B------:R-:W-:Y:S01]  /*1510*/  ISETP.NE.AND P1, PT, R117, 0x1, PT ;  /* 0x000000017500780c */ /* 0x000fe20003f25270 */
[----:B------:R-:W-:Y:S01]  /*1520*/  IMAD.U32 R126, RZ, RZ, UR33 ;  /* 0x00000021ff7e7e24 */ /* 0x000fe2000f8e00ff */
[----:B------:R-:W-:Y:S01]  /*1530*/  MOV R127, UR32 ;  /* 0x00000020007f7c02 */ /* 0x000fe20008000f00 */
[----:B------:R-:W-:Y:S01]  /*1540*/  FFMA.FTZ R116, R116, R125, 1.1641532182693481445e-10 ;  /* 0x2f00000074747423 */ /* 0x000fe2000001007d */
[----:B------:R-:W-:Y:S01]  /*1550*/  FMUL.FTZ R119, R119, R124 ;  /* 0x0000007c77777220 */ /* 0x000fe20000410000 */
[----:B------:R-:W-:Y:S01]  /*1560*/  BSSY.RECONVERGENT B1, `(.L_x_1185) ;  /* 0x000004e000017945 */ /* 0x000fe20003800200 */
[----:B------:R-:W-:Y:S02]  /*1570*/  PRMT R108, R108, 0x7632, R108 ;  /* 0x000076326c6c7816 */ /* 0x000fe4000000006c */
[----:B------:R-:W-:Y:S01]  /*1580*/  FMUL.FTZ R119, R119, R126 ;  /* 0x0000007e77777220 */ /* 0x000fe20000410000 */
[----:B------:R-:W-:Y:S01]  /*1590*/  FSETP.GTU.FTZ.AND P0, PT, R116, R127, PT ;  /* 0x0000007f7400720b */ /* 0x000fe20003f1c000 */
[C---:B------:R-:W-:Y:S01]  /*15a0*/  IMAD.U32 R116, R112.reuse, 0x10000, RZ ;  /* 0x0001000070747824 */ /* 0x040fe200078e00ff */
[----:B------:R-:W-:-:S02]  /*15b0*/  PRMT R112, R112, 0x7632, R112 ;  /* 0x0000763270707816 */ /* 0x000fc40000000070 */
[----:B------:R-:W-:Y:S02]  /*15c0*/  FSEL R119, R119, RZ, !P0 ;  /* 0x000000ff77777208 */ /* 0x000fe40004000000 */
[----:B------:R-:W-:Y:S02]  /*15d0*/  PLOP3.LUT P0, PT, P0, PT, PT, 0x8, 0x80 ;  /* 0x000000000080781c */ /* 0x000fe4000070e170 */
[----:B------:R-:W-:Y:S01]  /*15e0*/  MOV R118, R144 ;  /* 0x0000009000767202 */ /* 0x000fe20000000f00 */
[----:B------:R-:W-:Y:S01]  /*15f0*/  FADD.FTZ R123, R119, R116 ;  /* 0x00000074777b7221 */ /* 0x000fe20000010000 */
[----:B------:R-:W-:Y:S01]  /*1600*/  P2R R116, PR, RZ, 0x1 ;  /* 0x00000001ff747803 */ /* 0x000fe20000000000 */
[----:B------:R-:W-:Y:S01]  /*1610*/  IMAD.MOV.U32 R119, RZ, RZ, 0x2 ;  /* 0x00000002ff777424 */ /* 0x000fe200078e00ff */
[----:B------:R-:W-:Y:S07]  /*1620*/  @!P1 BRA `(.L_x_1186) ;  /* 0x0000000400049947 */ /* 0x000fee0003800000 */
        /* <DEDUP_REMOVED lines=8> */
.L_x_1187:
        /* <DEDUP_REMOVED lines=13> */
.L_x_1189:
[----:B------:R-:W-:Y:S05]  /*1780*/  BSYNC.RECONVERGENT B2 ;  /* 0x0000000000027941 */ /* 0x000fea0003800200 */
.L_x_1188:
        /* <DEDUP_REMOVED lines=43> */
.L_x_1186:
[----:B------:R-:W-:Y:S05]  /*1a40*/  BSYNC.RECONVERGENT B1 ;  /* 0x0000000000017941 */ /* 0x000fea0003800200 */
.L_x_1185:
[----:B------:R-:W-:Y:S01]  /*1a50*/  I2FP.F32.U32 R118, R118 ;  /* 0x0000007600767245 */ /* 0x000fe20000201000 */
[----:B------:R-:W-:Y:S01]  /*1a60*/  IMAD.U32 R117, R108, 0x10000, RZ ;  /* 0x000100006c757824 */ /* 0x000fe200078e00ff */
[----:B------:R-:W-:Y:S01]  /*1a70*/  ISETP.NE.AND P1, PT, R119, 0x1, PT ;  /* 0x000000017700780c */ /* 0x000fe20003f25270 */
[----:B------:R-:W-:Y:S01]  /*1a80*/  IMAD.U32 R112, R112, 0x10000, RZ ;  /* 0x0001000070707824 */ /* 0x000fe200078e00ff */
[----:B------:R-:W-:Y:S01]  /*1a90*/  BSSY.RECONVERGENT B1, `(.L_x_1190) ;  /* 0x000004c000017945 */ /* 0x000fe20003800200 */
[----:B------:R-:W-:Y:S01]  /*1aa0*/  FFMA.FTZ R118, R118, R125, 1.1641532182693481445e-10 ;  /* 0x2f00000076767423 */ /* 0x000fe2000001007d */
[----:B------:R-:W-:Y:S01]  /*1ab0*/  FMUL.FTZ R117, R117, R124 ;  /* 0x0000007c75757220 */ /* 0x000fe20000410000 */
[----:B------:R-:W-:-:S03]  /*1ac0*/  IMAD.MOV.U32 R108, RZ, RZ, R144 ;  /* 0x000000ffff6c7224 */ /* 0x000fc600078e0090 */
[----:B------:R-:W-:Y:S01]  /*1ad0*/  FMUL.FTZ R117, R117, R126 ;  /* 0x0000007e75757220 */ /* 0x000fe20000410000 */
[----:B------:R-:W-:-:S04]  /*1ae0*/  FSETP.GTU.FTZ.AND P0, PT, R118, R127, PT ;  /* 0x0000007f7600720b */ /* 0x000fc80003f1c000 */
        /* <DEDUP_REMOVED lines=13> */
.L_x_1192:
        /* <DEDUP_REMOVED lines=13> */
.L_x_1194:
[----:B------:R-:W-:Y:S05]  /*1c90*/  BSYNC.RECONVERGENT B2 ;  /* 0x0000000000027941 */ /* 0x000fea0003800200 */
.L_x_1193:
        /* <DEDUP_REMOVED lines=43> */
.L_x_1191:
[----:B------:R-:W-:Y:S05]  /*1f50*/  BSYNC.RECONVERGENT B1 ;  /* 0x0000000000017941 */ /* 0x000fea0003800200 */
.L_x_1190:
[----:B------:R-:W-:Y:S01]  /*1f60*/  I2FP.F32.U32 R108, R108 ;  /* 0x0000006c006c7245 */ /* 0x000fe20000201000 */
[----:B------:R-:W-:Y:S01]  /*1f70*/  IMAD.U32 R117, R109, 0x10000, RZ ;  /* 0x000100006d757824 */ /* 0x000fe200078e00ff */
[----:B------:R-:W-:Y:S01]  /*1f80*/  ISETP.NE.AND P2, PT, R112, 0x1, PT ;  /* 0x000000017000780c */ /* 0x000fe20003f45270 */
[----:B------:R-:W-:Y:S01]  /*1f90*/  BSSY.RECONVERGENT B1, `(.L_x_1195) ;  /* 0x000004f000017945 */ /* 0x000fe20003800200 */
[----:B------:R-:W-:Y:S01]  /*1fa0*/  SHF.L.U32 R154, R113, 0x10, RZ ;  /* 0x00000010719a7819 */ /* 0x000fe200000006ff */
[----:B------:R-:W-:Y:S01]  /*1fb0*/  FFMA.FTZ R108, R108, R125, 1.1641532182693481445e-10 ;  /* 0x2f0000006c6c7423 */ /* 0x000fe2000001007d */
[----:B------:R-:W-:Y:S01]  /*1fc0*/  FMUL.FTZ R117, R117, R124 ;  /* 0x0000007c75757220 */ /* 0x000fe20000410000 */
[----:B------:R-:W-:-:S03]  /*1fd0*/  PRMT R155, R113, 0x7632, R155 ;  /* 0x00007632719b7816 */ /* 0x000fc6000000009b */
[----:B------:R-:W-:Y:S01]  /*1fe0*/  FMUL.FTZ R117, R117, R126 ;  /* 0x0000007e75757220 */ /* 0x000fe20000410000 */
[----:B------:R-:W-:Y:S01]  /*1ff0*/  FSETP.GTU.FTZ.AND P1, PT, R108, R127, PT ;  /* 0x0000007f6c00720b */ /* 0x000fe20003f3c000 */
[----:B------:R-:W-:-:S03]  /*2000*/  IMAD.MOV.U32 R108, RZ, RZ, R144 ;  /* 0x000000ffff6c7224 */ /* 0x000fc600078e0090 */
[----:B------:R-:W-:Y:S02]  /*2010*/  FSEL R117, R117, RZ, !P1 ;  /* 0x000000ff75757208 */ /* 0x000fe40004800000 */
[----:B------:R-:W-:-:S03]  /*2020*/  PLOP3.LUT P1, PT, P1, PT, PT, 0x8, 0x80 ;  /* 0x000000000080781c */ /* 0x000fc60000f2e170 */
[----:B------:R-:W-:Y:S01]  /*2030*/  FADD.FTZ R154, R117, R154 ;  /* 0x0000009a759a7221 */ /* 0x000fe20000010000 */
[----:B------:R-:W-:Y:S01]  /*2040*/  PRMT R117, R109, 0x7632, R117 ;  /* 0x000076326d757816 */ /* 0x000fe20000000075 */
[----:B------:R-:W-:Y:S01]  /*2050*/  IMAD.MOV.U32 R109, RZ, RZ, 0x2 ;  /* 0x00000002ff6d7424 */ /* 0x000fe200078e00ff */
        /* <DEDUP_REMOVED lines=9> */
.L_x_1197:
        /* <DEDUP_REMOVED lines=13> */
.L_x_1199:
[----:B------:R-:W-:Y:S05]  /*21c0*/  BSYNC.RECONVERGENT B2 ;  /* 0x0000000000027941 */ /* 0x000fea0003800200 */
.L_x_1198:
        /* <DEDUP_REMOVED lines=43> */
.L_x_1196:
[----:B------:R-:W-:Y:S05]  /*2480*/  BSYNC.RECONVERGENT B1 ;  /* 0x0000000000017941 */ /* 0x000fea0003800200 */
.L_x_1195:
        /* <DEDUP_REMOVED lines=23> */
.L_x_1202:
        /* <DEDUP_REMOVED lines=13> */
.L_x_1204:
[----:B------:R-:W-:Y:S05]  /*26d0*/  BSYNC.RECONVERGENT B2 ;  /* 0x0000000000027941 */ /* 0x000fea0003800200 */
.L_x_1203:
        /* <DEDUP_REMOVED lines=43> */
.L_x_1201:
[----:B------:R-:W-:Y:S05]  /*2990*/  BSYNC.RECONVERGENT B1 ;  /* 0x0000000000017941 */ /* 0x000fea0003800200 */
.L_x_1200:
        /* <DEDUP_REMOVED lines=10> */
[C---:B------:R-:W-:Y:S01]  /*2a40*/  IMAD.U32 R108, R114.reuse, 0x10000, RZ ;  /* 0x00010000726c7824 */ /* 0x040fe200078e00ff */
[----:B------:R-:W-:Y:S02]  /*2a50*/  PRMT R114, R114, 0x7632, R114 ;  /* 0x0000763272727816 */ /* 0x000fe40000000072 */
[----:B------:R-:W-:Y:S02]  /*2a60*/  FSEL R109, R109, RZ, !P3 ;  /* 0x000000ff6d6d7208 */ /* 0x000fe40005800000 */
[----:B------:R-:W-:-:S03]  /*2a70*/  PLOP3.LUT P3, PT, P3, PT, PT, 0x8, 0x80 ;  /* 0x000000000080781c */ /* 0x000fc60001f6e170 */
[----:B------:R-:W-:Y:S01]  /*2a80*/  FADD.FTZ R157, R109, R108 ;  /* 0x0000006c6d9d7221 */ /* 0x000fe20000010000 */
[----:B------:R-:W-:Y:S01]  /*2a90*/  IMAD.MOV.U32 R108, RZ, RZ, R144 ;  /* 0x000000ffff6c7224 */ /* 0x000fe200078e0090 */
        /* <DEDUP_REMOVED lines=9> */
.L_x_1207:
        /* <DEDUP_REMOVED lines=13> */
.L_x_1209:
[----:B------:R-:W-:Y:S05]  /*2c00*/  BSYNC.RECONVERGENT B2 ;  /* 0x0000000000027941 */ /* 0x000fea0003800200 */
.L_x_1208:
        /* <DEDUP_REMOVED lines=43> */
.L_x_1206:
[----:B------:R-:W-:Y:S05]  /*2ec0*/  BSYNC.RECONVERGENT B1 ;  /* 0x0000000000017941 */ /* 0x000fea0003800200 */
.L_x_1205:
        /* <DEDUP_REMOVED lines=23> */
.L_x_1212:
        /* <DEDUP_REMOVED lines=13> */
.L_x_1214:
[----:B------:R-:W-:Y:S05]  /*3110*/  BSYNC.RECONVERGENT B2 ;  /* 0x0000000000027941 */ /* 0x000fea0003800200 */
.L_x_1213:
        /* <DEDUP_REMOVED lines=43> */
.L_x_1211:
[----:B------:R-:W-:Y:S05]  /*33d0*/  BSYNC.RECONVERGENT B1 ;  /* 0x0000000000017941 */ /* 0x000fea0003800200 */
.L_x_1210:
[----:B------:R-:W-:Y:S01]  /*33e0*/  I2FP.F32.U32 R108, R108 ;  /* 0x0000006c006c7245 */ /* 0x000fe20000201000 */
[----:B------:R-:W-:Y:S01]  /*33f0*/  IMAD.U32 R110, R115, 0x10000, RZ ;  /* 0x00010000736e7824 */ /* 0x000fe200078e00ff */
[C---:B------:R-:W-:Y:S01]  /*3400*/  SHF.L.U32 R109, R111.reuse, 0x10, RZ ;  /* 0x000000106f6d7819 */ /* 0x040fe200000006ff */
[----:B------:R-:W-:Y:S01]  /*3410*/  BSSY.RECONVERGENT B1, `(.L_x_1215) ;  /* 0x0000051000017945 */ /* 0x000fe20003800200 */
[----:B------:R-:W-:Y:S01]  /*3420*/  ISETP.NE.AND P6, PT, R112, 0x1, PT ;  /* 0x000000017000780c */ /* 0x000fe20003fc5270 */
[----:B------:R-:W-:Y:S01]  /*3430*/  FFMA.FTZ R108, R108, R125, 1.1641532182693481445e-10 ;  /* 0x2f0000006c6c7423 */ /* 0x000fe2000001007d */
[----:B------:R-:W-:Y:S01]  /*3440*/  PRMT R117, R111, 0x7632, R117 ;  /* 0x000076326f757816 */ /* 0x000fe20000000075 */
[----:B------:R-:W-:Y:S01]  /*3450*/  FMUL.FTZ R109, R109, R124 ;  /* 0x0000007c6d6d7220 */ /* 0x000fe20000410000 */
[----:B------:R-:W-:Y:S01]  /*3460*/  PRMT R118, R115, 0x7632, R118 ;  /* 0x0000763273767816 */ /* 0x000fe20000000076 */
[----:B------:R-:W-:Y:S01]  /*3470*/  IMAD.MOV.U32 R170, RZ, RZ, 0x2 ;  /* 0x00000002ffaa7424 */ /* 0x000fe200078e00ff */
[----:B------:R-:W-:Y:S01]  /*3480*/  FSETP.GTU.FTZ.AND P5, PT, R108, R127, PT ;  /* 0x0000007f6c00720b */ /* 0x000fe20003fbc000 */
        /* <DEDUP_REMOVED lines=14> */
.L_x_1217:
        /* <DEDUP_REMOVED lines=15> */
.L_x_1219:
[----:B------:R-:W-:Y:S05]  /*3660*/  BSYNC.RECONVERGENT B2 ;  /* 0x0000000000027941 */ /* 0x000fea0003800200 */
.L_x_1218:
        /* <DEDUP_REMOVED lines=43> */
.L_x_1216:
[----:B------:R-:W-:Y:S05]  /*3920*/  BSYNC.RECONVERGENT B1 ;  /* 0x0000000000017941 */ /* 0x000fea0003800200 */
.L_x_1215:
[----:B------:R-:W-:Y:S01]  /*3930*/  I2FP.F32.U32 R108, R108 ;  /* 0x0000006c006c7245 */ /* 0x000fe20000201000 */
[----:B------:R-:W-:Y:S01]  /*3940*/  IMAD.U32 R117, R117, 0x10000, RZ ;  /* 0x0001000075757824 */ /* 0x000fe200078e00ff */
[----:B------:R-:W-:Y:S01]  /*3950*/  F2FP.BF16.F32.PACK_AB R114, R158, R157 ;  /* 0x0000009d9e72723e */ /* 0x000fe200000010ff */
[----:B------:R-:W-:Y:S01]  /*3960*/  IMAD.U32 R118, R118, 0x10000, RZ ;  /* 0x0001000076767824 */ /* 0x000fe200078e00ff */
        /* <DEDUP_REMOVED lines=8> */
[----:B------:R-:W-:-:S05]  /*39f0*/  FADD.FTZ R160, R117, R118 ;  /* 0x0000007675a07221 */ /* 0x000fca0000010000 */
[----:B------:R-:W-:Y:S01]  /*3a00*/  F2FP.BF16.F32.PACK_AB R115, R160, R159 ;  /* 0x0000009fa073723e */ /* 0x000fe200000010ff */
[----:B------:R-:W-:Y:S06]  /*3a10*/  BRA `(.L_x_1220) ;  /* 0x00000028001c7947 */ /* 0x000fec0003800000 */
.L_x_1180:
[----:B------:R-:W-:Y:S01]  /*3a20*/  ISETP.NE.AND P0, PT, R216, 0x1, PT ;  /* 0x00000001d800780c */ /* 0x000fe20003f05270 */
[----:B------:R-:W-:Y:S01]  /*3a30*/  BSSY.RECONVERGENT B1, `(.L_x_1221) ;  /* 0x0000047000017945 */ /* 0x000fe20003800200 */
[----:B------:R-:W-:Y:S01]  /*3a40*/  MOV R114, 0x2 ;  /* 0x0000000200727802 */ /* 0x000fe20000000f00 */
[----:B------:R-:W-:Y:S02]  /*3a50*/  IMAD.MOV.U32 R112, RZ, RZ, R144 ;  /* 0x000000ffff707224 */ /* 0x000fe400078e0090 */
[----:B------:R-:W-:-:S08]  /*3a60*/  IMAD.MOV.U32 R162, RZ, RZ, R186 ;  /* 0x000000ffffa27224 */ /* 0x000fd000078e00ba */
[----:B------:R-:W-:Y:S05]  /*3a70*/  @!P0 BRA `(.L_x_1222) ;  /* 0x0000000400088947 */ /* 0x000fea0003800000 */
[----:B------:R-:W-:-:S13]  /*3a80*/  ISETP.NE.AND P0, PT, R216, 0x3, PT ;  /* 0x00000003d800780c */ /* 0x000fda0003f05270 */
[----:B------:R-:W-:Y:S05]  /*3a90*/  @!P0 BRA `(.L_x_1223) ;  /* 0x0000000000208947 */ /* 0x000fea0003800000 */
[----:B------:R-:W-:-:S13]  /*3aa0*/  ISETP.NE.AND P0, PT, R216, 0x2, PT ;  /* 0x00000002d800780c */ /* 0x000fda0003f05270 */
[----:B------:R-:W-:Y:S01]  /*3ab0*/  @!P0 MOV R114, 0x3 ;  /* 0x0000000300728802 */ /* 0x000fe20000000f00 */
[--C-:B------:R-:W-:Y:S01]  /*3ac0*/  @!P0 IMAD.MOV.U32 R162, RZ, RZ, R186.reuse ;  /* 0x000000ffffa28224 */ /* 0x100fe200078e00ba */
[----:B------:R-:W-:Y:S01]  /*3ad0*/  @P0 IADD3 R114, PT, PT, R216, 0x1, RZ ;  /* 0x00000001d8720810 */ /* 0x000fe20007ffe0ff */
[----:B------:R-:W-:Y:S02]  /*3ae0*/  @!P0 IMAD.MOV.U32 R112, RZ, RZ, R3 ;  /* 0x000000ffff708224 */ /* 0x000fe400078e0003 */
[----:B------:R-:W-:Y:S02]  /*3af0*/  @P0 IMAD.MOV.U32 R162, RZ, RZ, R186 ;  /* 0x000000ffffa20224 */ /* 0x000fe400078e00ba */
[----:B------:R-:W-:Y:S01]  /*3b00*/  @P0 IMAD.MOV.U32 R112, RZ, RZ, R2 ;  /* 0x000000ffff700224 */ /* 0x000fe200078e0002 */
[----:B------:R-:W-:Y:S06]  /*3b10*/  BRA `(.L_x_1222) ;  /* 0x0000000000e07947 */ /* 0x000fec0003800000 */
.L_x_1223:
        /* <DEDUP_REMOVED lines=13> */
.L_x_1225:
[----:B------:R-:W-:Y:S05]  /*3bf0*/  BSYNC.RECONVERGENT B2 ;  /* 0x0000000000027941 */ /* 0x000fea0003800200 */
.L_x_1224:
        /* <DEDUP_REMOVED lines=38> */
[----:B------:R-:W-:Y:S02]  /*3e60*/  IMAD.MOV.U32 R144, RZ, RZ, R114 ;  /* 0x000000ffff907224 */ /* 0x000fe400078e0072 */
[----:B------:R-:W-:Y:S01]  /*3e70*/  HFMA2 R114, -RZ, RZ, 0, 0 ;  /* 0x00000000ff727431 */ /* 0x000fe200000001ff */
[----:B------:R-:W-:Y:S01]  /*3e80*/  LOP3.LUT R3, R112, UR31, R163, 0x96, !PT ;  /* 0x0000001f70037c12 */ /* 0x000fe2000f8e96a3 */
[----:B------:R-:W-:-:S07]  /*3e90*/  IMAD.MOV.U32 R112, RZ, RZ, R186 ;  /* 0x000000ffff707224 */ /* 0x000fce00078e00ba */
.L_x_1222:
[----:B------:R-:W-:Y:S05]  /*3ea0*/  BSYNC.RECONVERGENT B1 ;  /* 0x0000000000017941 */ /* 0x000fea0003800200 */
.L_x_1221:
        /* <DEDUP_REMOVED lines=8> */
[----:B------:R-:W-:Y:S01]  /*3f30*/  PRMT R108, R108, 0x7632, R108 ;  /* 0x000076326c6c7816 */ /* 0x000fe2000000006c */
[----:B------:R-:W-:Y:S01]  /*3f40*/  IMAD.MOV.U32 R115, RZ, RZ, 0x2 ;  /* 0x00000002ff737424 */ /* 0x000fe200078e00ff */
[----:B------:R-:W-:Y:S01]  /*3f50*/  FSETP.GTU.FTZ.AND P0, PT, R112, R127, PT ;  /* 0x0000007f7000720b */ /* 0x000fe20003f1c000 */
[----:B------:R-:W-:Y:S01]  /*3f60*/  FMUL.FTZ R113, R113, R126 ;  /* 0x0000007e71717220 */ /* 0x000fe20000410000 */
[----:B------:R-:W-:-:S02]  /*3f70*/  IMAD.MOV.U32 R112, RZ, RZ, R144 ;  /* 0x000000ffff707224 */ /* 0x000fc400078e0090 */
[----:B------:R-:W-:Y:S02]  /*3f80*/  PLOP3.LUT P2, PT, P0, PT, PT, 0x8, 0x80 ;  /* 0x000000000080781c */ /* 0x000fe4000074e170 */
[----:B------:R-:W-:Y:S02]  /*3f90*/  FSEL R123, R113, RZ, !P0 ;  /* 0x000000ff717b7208 */ /* 0x000fe40004000000 */
[----:B------:R-:W-:Y:S01]  /*3fa0*/  P2R R116, PR, RZ, 0x4 ;  /* 0x00000004ff747803 */ /* 0x000fe20000000000 */
        /* <DEDUP_REMOVED lines=9> */
.L_x_1228:
        /* <DEDUP_REMOVED lines=13> */
.L_x_1230:
[----:B------:R-:W-:Y:S05]  /*4110*/  BSYNC.RECONVERGENT B2 ;  /* 0x0000000000027941 */ /* 0x000fea0003800200 */
.L_x_1229:
        /* <DEDUP_REMOVED lines=43> */
.L_x_1227:
[----:B------:R-:W-:Y:S05]  /*43d0*/  BSYNC.RECONVERGENT B1 ;  /* 0x0000000000017941 */ /* 0x000fea0003800200 */
.L_x_1226:
[----:B------:R-:W-:Y:S01]  /*43e0*/  ISETP.NE.AND P2, PT, R115, 0x1, PT ;  /* 0x000000017300780c */ /* 0x000fe20003f45270 */
[----:B------:R-:W-:Y:S01]  /*43f0*/  BSSY.RECONVERGENT B1, `(.L_x_1231) ;  /* 0x000004d000017945 */ /* 0x000fe20003800200 */
[----:B------:R-:W-:Y:S02]  /*4400*/  I2FP.F32.U32 R112, R112 ;  /* 0x0000007000707245 */ /* 0x000fe40000201000 */
[----:B------:R-:W-:Y:S01]  /*4410*/  SHF.L.U32 R113, R108, 0x10, RZ ;  /* 0x000000106c717819 */ /* 0x000fe200000006ff */
[----:B------:R-:W-:Y:S02]  /*4420*/  IMAD.MOV.U32 R108, RZ, RZ, R144 ;  /* 0x000000ffff6c7224 */ /* 0x000fe400078e0090 */
[----:B------:R-:W-:Y:S02]  /*4430*/  FFMA.FTZ R112, R112, R125, 1.1641532182693481445e-10 ;  /* 0x2f00000070707423 */ /* 0x000fe4000001007d */
[----:B------:R-:W-:-:S03]  /*4440*/  FMUL.FTZ R113, R113, R124 ;  /* 0x0000007c71717220 */ /* 0x000fc60000410000 */
[----:B------:R-:W-:Y:S01]  /*4450*/  FSETP.GTU.FTZ.AND P1, PT, R112, R127, PT ;  /* 0x0000007f7000720b */ /* 0x000fe20003f3c000 */
[----:B------:R-:W-:Y:S01]  /*4460*/  FMUL.FTZ R113, R113, R126 ;  /* 0x0000007e71717220 */ /* 0x000fe20000410000 */
[----:B------:R-:W-:Y:S02]  /*4470*/  IMAD.MOV.U32 R112, RZ, RZ, 0x2 ;  /* 0x00000002ff707424 */ /* 0x000fe400078e00ff */
[----:B------:R-:W-:Y:S02]  /*4480*/  PLOP3.LUT P0, PT, P1, PT, PT, 0x8, 0x80 ;  /* 0x000000000080781c */ /* 0x000fe40000f0e170 */
[----:B------:R-:W-:Y:S01]  /*4490*/  FSEL R122, R113, RZ, !P1 ;  /* 0x000000ff717a7208 */ /* 0x000fe20004800000 */
[----:B------:R-:W-:Y:S10]  /*44a0*/  @!P2 BRA `(.L_x_1232) ;  /* 0x000000040004a947 */ /* 0x000ff40003800000 */
        /* <DEDUP_REMOVED lines=8> */
.L_x_1233:
        /* <DEDUP_REMOVED lines=13> */
.L_x_1235:
[----:B------:R-:W-:Y:S05]  /*4600*/  BSYNC.RECONVERGENT B2 ;  /* 0x0000000000027941 */ /* 0x000fea0003800200 */
.L_x_1234:
        /* <DEDUP_REMOVED lines=43> */
.L_x_1232:
[----:B------:R-:W-:Y:S05]  /*48c0*/  BSYNC.RECONVERGENT B1 ;  /* 0x0000000000017941 */ /* 0x000fea0003800200 */
.L_x_1231:
[----:B------:R-:W-:Y:S01]  /*48d0*/  ISETP.NE.AND P3, PT, R112, 0x1, PT ;  /* 0x000000017000780c */ /* 0x000fe20003f65270 */
[----:B------:R-:W-:Y:S01]  /*48e0*/  BSSY.RECONVERGENT B1, `(.L_x_1236) ;  /* 0x000004e000017945 */ /* 0x000fe20003800200 */
[----:B------:R-:W-:Y:S02]  /*48f0*/  I2FP.F32.U32 R108, R108 ;  /* 0x0000006c006c7245 */ /* 0x000fe40000201000 */
[C---:B------:R-:W-:Y:S02]  /*4900*/  SHF.L.U32 R113, R109.reuse, 0x10, RZ ;  /* 0x000000106d717819 */ /* 0x040fe400000006ff */
[----:B------:R-:W-:Y:S01]  /*4910*/  PRMT R117, R109, 0x7632, R117 ;  /* 0x000076326d757816 */ /* 0x000fe20000000075 */
[----:B------:R-:W-:Y:S01]  /*4920*/  FFMA.FTZ R108, R108, R125, 1.1641532182693481445e-10 ;  /* 0x2f0000006c6c7423 */ /* 0x000fe2000001007d */
[----:B------:R-:W-:Y:S02]  /*4930*/  IMAD.MOV.U32 R109, RZ, RZ, 0x2 ;  /* 0x00000002ff6d7424 */ /* 0x000fe400078e00ff */
[----:B------:R-:W-:-:S02]  /*4940*/  FMUL.FTZ R113, R113, R124 ;  /* 0x0000007c71717220 */ /* 0x000fc40000410000 */
[----:B------:R-:W-:Y:S02]  /*4950*/  FSETP.GTU.FTZ.AND P2, PT, R108, R127, PT ;  /* 0x0000007f6c00720b */ /* 0x000fe40003f5c000 */
[----:B------:R-:W-:Y:S01]  /*4960*/  FMUL.FTZ R113, R113, R126 ;  /* 0x0000007e71717220 */ /* 0x000fe20000410000 */
[----:B------:R-:W-:Y:S01]  /*4970*/  IMAD.MOV.U32 R108, RZ, RZ, R144 ;  /* 0x000000ffff6c7224 */ /* 0x000fe200078e0090 */
[----:B------:R-:W-:-:S03]  /*4980*/  PLOP3.LUT P1, PT, P2, PT, PT, 0x8, 0x80 ;  /* 0x000000000080781c */ /* 0x000fc6000172e170 */
[----:B------:R-:W-:Y:S01]  /*4990*/  FSEL R154, R113, RZ, !P2 ;  /* 0x000000ff719a7208 */ /* 0x000fe20005000000 */
        /* <DEDUP_REMOVED lines=9> */
.L_x_1238:
        /* <DEDUP_REMOVED lines=13> */
.L_x_1240:
[----:B------:R-:W-:Y:S05]  /*4b00*/  BSYNC.RECONVERGENT B2 ;  /* 0x0000000000027941 */ /* 0x000fea0003800200 */
.L_x_1239:
        /* <DEDUP_REMOVED lines=43> */
.L_x_1237:
[----:B------:R-:W-:Y:S05]  /*4dc0*/  BSYNC.RECONVERGENT B1 ;  /* 0x0000000000017941 */ /* 0x000fea0003800200 */
.L_x_1236:
[----:B------:R-:W-:Y:S01]  /*4dd0*/  ISETP.NE.AND P4, PT, R109, 0x1, PT ;  /* 0x000000016d00780c */ /* 0x000fe20003f85270 */
[----:B------:R-:W-:Y:S01]  /*4de0*/  BSSY.RECONVERGENT B1, `(.L_x_1241) ;  /* 0x000004d000017945 */ /* 0x000fe20003800200 */
[----:B------:R-:W-:Y:S01]  /*4df0*/  I2FP.F32.U32 R108, R108 ;  /* 0x0000006c006c7245 */ /* 0x000fe20000201000 */
[----:B------:R-:W-:Y:S01]  /*4e00*/  IMAD.MOV.U32 R112, RZ, RZ, 0x2 ;  /* 0x00000002ff707424 */ /* 0x000fe200078e00ff */
[----:B------:R-:W-:-:S03]  /*4e10*/  SHF.L.U32 R117, R117, 0x10, RZ ;  /* 0x0000001075757819 */ /* 0x000fc600000006ff */
[----:B------:R-:W-:Y:S02]  /*4e20*/  FFMA.FTZ R108, R108, R125, 1.1641532182693481445e-10 ;  /* 0x2f0000006c6c7423 */ /* 0x000fe4000001007d */
[----:B------:R-:W-:-:S03]  /*4e30*/  FMUL.FTZ R117, R117, R124 ;  /* 0x0000007c75757220 */ /* 0x000fc60000410000 */
[----:B------:R-:W-:Y:S01]  /*4e40*/  FSETP.GTU.FTZ.AND P3, PT, R108, R127, PT ;  /* 0x0000007f6c00720b */ /* 0x000fe20003f7c000 */
[----:B------:R-:W-:Y:S01]  /*4e50*/  FMUL.FTZ R117, R117, R126 ;  /* 0x0000007e75757220 */ /* 0x000fe20000410000 */
[----:B------:R-:W-:Y:S02]  /*4e60*/  IMAD.MOV.U32 R108, RZ, RZ, R144 ;  /* 0x000000ffff6c7224 */ /* 0x000fe400078e0090 */
        /* <DEDUP_REMOVED lines=11> */
.L_x_1243:
        /* <DEDUP_REMOVED lines=13> */
.L_x_1245:
[----:B------:R-:W-:Y:S05]  /*4ff0*/  BSYNC.RECONVERGENT B2 ;  /* 0x0000000000027941 */ /* 0x000fea0003800200 */
.L_x_1244:
        /* <DEDUP_REMOVED lines=43> */
.L_x_1242:
[----:B------:R-:W-:Y:S05]  /*52b0*/  BSYNC.RECONVERGENT B1 ;  /* 0x0000000000017941 */ /* 0x000fea0003800200 */
.L_x_1241:
        /* <DEDUP_REMOVED lines=22> */
.L_x_1248:
        /* <DEDUP_REMOVED lines=13> */
.L_x_1250:
[----:B------:R-:W-:Y:S05]  /*54f0*/  BSYNC.RECONVERGENT B2 ;  /* 0x0000000000027941 */ /* 0x000fea0003800200 */
.L_x_1249:
        /* <DEDUP_REMOVED lines=43> */
.L_x_1247:
[----:B------:R-:W-:Y:S05]  /*57b0*/  BSYNC.RECONVERGENT B1 ;  /* 0x0000000000017941 */ /* 0x000fea0003800200 */
.L_x_1246:
        /* <DEDUP_REMOVED lines=21> */
.L_x_1253:
        /* <DEDUP_REMOVED lines=13> */
.L_x_1255:
[----:B------:R-:W-:Y:S05]  /*59e0*/  BSYNC.RECONVERGENT B2 ;  /* 0x0000000000027941 */ /* 0x000fea0003800200 */
.L_x_1254:
        /* <DEDUP_REMOVED lines=43> */
.L_x_1252:
[----:B------:R-:W-:Y:S05]  /*5ca0*/  BSYNC.RECONVERGENT B1 ;  /* 0x0000000000017941 */ /* 0x000fea0003800200 */
.L_x_1251:
[----:B------:R-:W-:Y:S01]  /*5cb0*/  I2FP.F32.U32 R108, R108 ;  /* 0x0000006c006c7245 */ /* 0x000fe20000201000 */
[----:B------:R-:W-:Y:S01]  /*5cc0*/  BSSY.RECONVERGENT B1, `(.L_x_1256) ;  /* 0x0000050000017945 */ /* 0x000fe20003800200 */
[C---:B------:R-:W-:Y:S01]  /*5cd0*/  SHF.L.U32 R109, R111.reuse, 0x10, RZ ;  /* 0x000000106f6d7819 */ /* 0x040fe200000006ff */
        /* <DEDUP_REMOVED lines=19> */
.L_x_1258:
        /* <DEDUP_REMOVED lines=15> */
.L_x_1260:
[----:B------:R-:W-:Y:S05]  /*5f00*/  BSYNC.RECONVERGENT B2 ;  /* 0x0000000000027941 */ /* 0x000fea0003800200 */
.L_x_1259:
        /* <DEDUP_REMOVED lines=43> */
.L_x_1257:
[----:B------:R-:W-:Y:S05]  /*61c0*/  BSYNC.RECONVERGENT B1 ;  /* 0x0000000000017941 */ /* 0x000fea0003800200 */
.L_x_1256:
        /* <DEDUP_REMOVED lines=12> */
.L_x_1220:
[----:B------:R-:W-:Y:S01]  /*6290*/  SEL R164, RZ, 0x10000, !P5 ;  /* 0x00010000ffa47807 */ /* 0x000fe20006800000 */
[----:B------:R-:W0:Y:S01]  /*62a0*/  LDC.64 R118, c[0x0][0x3a8] ;  /* 0x0000ea00ff767b82 */ /* 0x000e220000000a00 */
[----:B------:R-:W-:Y:S01]  /*62b0*/  ISETP.NE.AND P5, PT, R116, RZ, PT ;  /* 0x000000ff7400720c */ /* 0x000fe20003fa5270 */
[----:B------:R-:W-:Y:S01]  /*62c0*/  VIADD R155, R153, 0x20 ;  /* 0x00000020999b7836 */ /* 0x000fe20000000000 */
[----:B------:R-:W-:Y:S02]  /*62d0*/  SEL R111, RZ, 0x1000000, !P6 ;  /* 0x01000000ff6f7807 */ /* 0x000fe40007000000 */
[----:B------:R-:W-:Y:S02]  /*62e0*/  SEL R165, RZ, 0x100, !P4 ;  /* 0x00000100ffa57807 */ /* 0x000fe40006000000 */
[----:B------:R-:W-:Y:S01]  /*62f0*/  SEL R110, RZ, 0x1000000, !P2 ;  /* 0x01000000ff6e7807 */ /* 0x000fe20005000000 */
[----:B------:R-:W1:Y:S01]  /*6300*/  LDC.64 R116, c[0x0][0x3b0] ;  /* 0x0000ec00ff747b82 */ /* 0x000e620000000a00 */
[----:B------:R-:W-:-:S02]  /*6310*/  SEL R109, RZ, 0x10000, !P1 ;  /* 0x00010000ff6d7807 */ /* 0x000fc40004800000 */
[----:B------:R-:W-:Y:S02]  /*6320*/  SEL R108, RZ, 0x100, !P0 ;  /* 0x00000100ff6c7807 */ /* 0x000fe40004000000 */
[----:B------:R-:W-:Y:S02]  /*6330*/  LOP3.LUT R165, R165, R111, R164, 0xfe, !PT ;  /* 0x0000006fa5a57212 */ /* 0x000fe400078efea4 */
[----:B------:R-:W-:Y:S02]  /*6340*/  SEL R164, RZ, 0x1, !P3 ;  /* 0x00000001ffa47807 */ /* 0x000fe40005800000 */
[----:B------:R-:W-:Y:S02]  /*6350*/  LOP3.LUT R108, R108, R110, R109, 0xfe, !PT ;  /* 0x0000006e6c6c7212 */ /* 0x000fe400078efe6d */
[----:B------:R-:W-:Y:S02]  /*6360*/  SEL R109, RZ, 0x1, !P5 ;  /* 0x00000001ff6d7807 */ /* 0x000fe40006800000 */
[----:B------:R-:W-:-:S02]  /*6370*/  LOP3.LUT R165, R165, R164, RZ, 0xfc, !PT ;  /* 0x000000a4a5a57212 */ /* 0x000fc400078efcff */
[----:B------:R-:W-:Y:S01]  /*6380*/  LOP3.LUT R164, R108, R109, RZ, 0xfc, !PT ;  /* 0x0000006d6ca47212 */ /* 0x000fe200078efcff */
[----:B0-----:R-:W-:Y:S01]  /*6390*/  IMAD.WIDE.U32 R166, R153, 0x10, R118 ;  /* 0x0000001099a67825 */ /* 0x001fe200078e0076 */
[----:B------:R-:W-:-:S03]  /*63a0*/  LOP3.LUT P6, RZ, R152, 0x4, RZ, 0xc0, !PT ;  /* 0x0000000498ff7812 */ /* 0x000fc600078cc0ff */
[----:B------:R-:W-:Y:S01]  /*63b0*/  IMAD.WIDE.U32 R108, R155, 0x10, R120 ;  /* 0x000000109b6c7825 */ /* 0x000fe200078e0078 */
[----:B------:R0:W-:Y:S03]  /*63c0*/  STG.E.128 desc[UR8][R166.64], R112 ;  /* 0x00000070a6007986 */ /* 0x0001e6000c101d08 */
[----:B-1----:R-:W-:-:S05]  /*63d0*/  IMAD.WIDE.U32 R168, R153, 0x8, R116 ;  /* 0x0000000899a87825 */ /* 0x002fca00078e0074 */
[----:B------:R0:W-:Y:S04]  /*63e0*/  STG.E.64 desc[UR8][R168.64], R164 ;  /* 0x000000a4a8007986 */ /* 0x0001e8000c101b08 */
[----:B------:R-:W5:Y:S01]  /*63f0*/  LDG.E.128 R108, desc[UR8][R108.64] ;  /* 0x000000086c6c7981 */ /* 0x000f62000c1e1d00 */
[----:B------:R-:W-:Y:S05]  /*6400*/  @!P6 BRA `(.L_x_1261) ;  /* 0x000000280074e947 */ /* 0x000fea0003800000 */
[----:B0-----:R-:W0:Y:S02]  /*6410*/  LDC.64 R112, c[0x0][0x3a0] ;  /* 0x0000e800ff707b82 */ /* 0x001e240000000a00 */
        /* <DEDUP_REMOVED lines=18> */
.L_x_1264:
        /* <DEDUP_REMOVED lines=13> */
.L_x_1266:
[----:B------:R-:W-:Y:S05]  /*6610*/  BSYNC.RECONVERGENT B2 ;  /* 0x0000000000027941 */ /* 0x000fea0003800200 */
.L_x_1265:
        /* <DEDUP_REMOVED lines=41> */
[----:B------:R-:W-:-:S07]  /*68b0*/  LOP3.LUT R3, R164, UR31, R177, 0x96, !PT ;  /* 0x0000001fa4037c12 */ /* 0x000fce000f8e96b1 */
.L_x_1263:
[----:B------:R-:W-:Y:S05]  /*68c0*/  BSYNC.RECONVERGENT B1 ;  /* 0x0000000000017941 */ /* 0x000fea0003800200 */
.L_x_1262:
[----:B------:R-:W-:Y:S01]  /*68d0*/  I2FP.F32.U32 R162, R161 ;  /* 0x000000a100a27245 */ /* 0x000fe20000201000 */
[----:B------:R-:W-:Y:S01]  /*68e0*/  BSSY.RECONVERGENT B1, `(.L_x_1267) ;  /* 0x0000052000017945 */ /* 0x000fe20003800200 */
[----:B-----5:R-:W-:Y:S01]  /*68f0*/  SHF.L.U32 R161, R108, 0x10, RZ ;  /* 0x000000106ca17819 */ /* 0x020fe200000006ff */
[----:B------:R-:W-:Y:S01]  /*6900*/  IMAD.MOV.U32 R166, RZ, RZ, 0x2 ;  /* 0x00000002ffa67424 */ /* 0x000fe200078e00ff */
[----:B------:R-:W-:Y:S01]  /*6910*/  ISETP.NE.AND P1, PT, R163, 0x1, PT ;  /* 0x00000001a300780c */ /* 0x000fe20003f25270 */
[----:B------:R-:W-:Y:S01]  /*6920*/  FFMA.FTZ R162, R162, R125, 1.1641532182693481445e-10 ;  /* 0x2f000000a2a27423 */ /* 0x000fe2000001007d */
[----:B------:R-:W-:Y:S01]  /*6930*/  PRMT R108, R108, 0x7632, R108 ;  /* 0x000076326c6c7816 */ /* 0x000fe2000000006c */
[----:B------:R-:W-:Y:S01]  /*6940*/  FMUL.FTZ R161, R161, R124 ;  /* 0x0000007ca1a17220 */ /* 0x000fe20000410000 */
[----:B------:R-:W-:Y:S02]  /*6950*/  MOV R165, R144 ;  /* 0x0000009000a57202 */ /* 0x000fe40000000f00 */
[----:B------:R-:W-:Y:S01]  /*6960*/  FSETP.GTU.FTZ.AND P0, PT, R162, R127, PT ;  /* 0x0000007fa200720b */ /* 0x000fe20003f1c000 */
[----:B------:R-:W-:Y:S01]  /*6970*/  FMUL.FTZ R161, R161, R126 ;  /* 0x0000007ea1a17220 */ /* 0x000fe20000410000 */
[C---:B------:R-:W-:Y:S01]  /*6980*/  IMAD.U32 R162, R112.reuse, 0x10000, RZ ;  /* 0x0001000070a27824 */ /* 0x040fe200078e00ff */
[----:B------:R-:W-:-:S03]  /*6990*/  PRMT R112, R112, 0x7632, R112 ;  /* 0x0000763270707816 */ /* 0x000fc60000000070 */
[----:B------:R-:W-:Y:S02]  /*69a0*/  FSEL R161, R161, RZ, !P0 ;  /* 0x000000ffa1a17208 */ /* 0x000fe40004000000 */
[----:B------:R-:W-:-:S03]  /*69b0*/  PLOP3.LUT P0, PT, P0, PT, PT, 0x8, 0x80 ;  /* 0x000000000080781c */ /* 0x000fc6000070e170 */
[----:B------:R-:W-:Y:S01]  /*69c0*/  FADD.FTZ R162, R161, R162 ;  /* 0x000000a2a1a27221 */ /* 0x000fe20000010000 */
[----:B------:R-:W-:Y:S01]  /*69d0*/  P2R R161, PR, RZ, 0x1 ;  /* 0x00000001ffa17803 */ /* 0x000fe20000000000 */
        /* <DEDUP_REMOVED lines=9> */
.L_x_1269:
        /* <DEDUP_REMOVED lines=13> */
.L_x_1271:
[----:B------:R-:W-:Y:S05]  /*6b40*/  BSYNC.RECONVERGENT B2 ;  /* 0x0000000000027941 */ /* 0x000fea0003800200 */
.L_x_1270:
        /* <DEDUP_REMOVED lines=43> */
.L_x_1268:
[----:B------:R-:W-:Y:S05]  /*6e00*/  BSYNC.RECONVERGENT B1 ;  /* 0x0000000000017941 */ /* 0x000fea0003800200 */
.L_x_1267:
        /* <DEDUP_REMOVED lines=23> */
.L_x_1274:
        /* <DEDUP_REMOVED lines=13> */
.L_x_1276:
[----:B------:R-:W-:Y:S05]  /*7050*/  BSYNC.RECONVERGENT B2 ;  /* 0x0000000000027941 */ /* 0x000fea0003800200 */
.L_x_1275:
        /* <DEDUP_REMOVED lines=43> */
.L_x_1273:
[----:B------:R-:W-:Y:S05]  /*7310*/  BSYNC.RECONVERGENT B1 ;  /* 0x0000000000017941 */ /* 0x000fea0003800200 */
.L_x_1272:
[----:B------:R-:W-:Y:S01]  /*7320*/  I2FP.F32.U32 R108, R108 ;  /* 0x0000006c006c7245 */ /* 0x000fe20000201000 */
[C---:B------:R-:W-:Y:S01]  /*7330*/  IMAD.U32 R165, R109.reuse, 0x10000, RZ ;  /* 0x000100006da57824 */ /* 0x040fe200078e00ff */
[----:B------:R-:W-:Y:S01]  /*7340*/  ISETP.NE.AND P2, PT, R112, 0x1, PT ;  /* 0x000000017000780c */ /* 0x000fe20003f45270 */
[----:B------:R-:W-:Y:S01]  /*7350*/  BSSY.RECONVERGENT B1, `(.L_x_1277) ;  /* 0x000004f000017945 */ /* 0x000fe20003800200 */
[----:B------:R-:W-:Y:S01]  /*7360*/  PRMT R164, R109, 0x7632, R164 ;  /* 0x000076326da47816 */ /* 0x000fe200000000a4 */
[----:B------:R-:W-:Y:S01]  /*7370*/  FFMA.FTZ R108, R108, R125, 1.1641532182693481445e-10 ;  /* 0x2f0000006c6c7423 */ /* 0x000fe2000001007d */
[----:B------:R-:W-:Y:S01]  /*7380*/  FMUL.FTZ R165, R165, R124 ;  /* 0x0000007ca5a57220 */ /* 0x000fe20000410000 */
[----:B------:R-:W-:Y:S01]  /*7390*/  PRMT R168, R113, 0x7632, R168 ;  /* 0x0000763271a87816 */ /* 0x000fe200000000a8 */
[----:B------:R-:W-:Y:S02]  /*73a0*/  IMAD.MOV.U32 R109, RZ, RZ, R144 ;  /* 0x000000ffff6d7224 */ /* 0x000fe400078e0090 */
[----:B------:R-:W-:Y:S01]  /*73b0*/  FMUL.FTZ R165, R165, R126 ;  /* 0x0000007ea5a57220 */ /* 0x000fe20000410000 */
[----:B------:R-:W-:-:S02]  /*73c0*/  FSETP.GTU.FTZ.AND P1, PT, R108, R127, PT ;  /* 0x0000007f6c00720b */ /* 0x000fc40003f3c000 */
[----:B------:R-:W-:Y:S01]  /*73d0*/  SHF.L.U32 R108, R113, 0x10, RZ ;  /* 0x00000010716c7819 */ /* 0x000fe200000006ff */
        /* <DEDUP_REMOVED lines=13> */
.L_x_1279:
        /* <DEDUP_REMOVED lines=13> */
.L_x_1281:
[----:B------:R-:W-:Y:S05]  /*7580*/  BSYNC.RECONVERGENT B2 ;  /* 0x0000000000027941 */ /* 0x000fea0003800200 */
.L_x_1280:
        /* <DEDUP_REMOVED lines=43> */
.L_x_1278:
[----:B------:R-:W-:Y:S05]  /*7840*/  BSYNC.RECONVERGENT B1 ;  /* 0x0000000000017941 */ /* 0x000fea0003800200 */
.L_x_1277:
[----:B------:R-:W-:Y:S01]  /*7850*/  I2FP.F32.U32 R108, R109 ;  /* 0x0000006d006c7245 */ /* 0x000fe20000201000 */
[----:B------:R-:W-:Y:S01]  /*7860*/  BSSY.RECONVERGENT B1, `(.L_x_1282) ;  /* 0x000004f000017945 */ /* 0x000fe20003800200 */
[----:B------:R-:W-:Y:S01]  /*7870*/  SHF.L.U32 R109, R164, 0x10, RZ ;  /* 0x00000010a46d7819 */ /* 0x000fe200000006ff */
[----:B------:R-:W-:Y:S01]  /*7880*/  IMAD.U32 R164, R168, 0x10000, RZ ;  /* 0x00010000a8a47824 */ /* 0x000fe200078e00ff */
[----:B------:R-:W-:Y:S01]  /*7890*/  ISETP.NE.AND P3, PT, R113, 0x1, PT ;  /* 0x000000017100780c */ /* 0x000fe20003f65270 */
[----:B------:R-:W-:Y:S01]  /*78a0*/  FFMA.FTZ R108, R108, R125, 1.1641532182693481445e-10 ;  /* 0x2f0000006c6c7423 */ /* 0x000fe2000001007d */
[----:B------:R-:W-:Y:S02]  /*78b0*/  IMAD.MOV.U32 R112, RZ, RZ, 0x2 ;  /* 0x00000002ff707424 */ /* 0x000fe400078e00ff */
[----:B------:R-:W-:Y:S02]  /*78c0*/  FMUL.FTZ R109, R109, R124 ;  /* 0x0000007c6d6d7220 */ /* 0x000fe40000410000 */
[----:B------:R-:W-:-:S02]  /*78d0*/  FSETP.GTU.FTZ.AND P2, PT, R108, R127, PT ;  /* 0x0000007f6c00720b */ /* 0x000fc40003f5c000 */
[----:B------:R-:W-:-:S05]  /*78e0*/  FMUL.FTZ R109, R109, R126 ;  /* 0x0000007e6d6d7220 */ /* 0x000fca0000410000 */
[----:B------:R-:W-:Y:S02]  /*78f0*/  FSEL R109, R109, RZ, !P2 ;  /* 0x000000ff6d6d7208 */ /* 0x000fe40005000000 */
[----:B------:R-:W-:-:S03]  /*7900*/  PLOP3.LUT P2, PT, P2, PT, PT, 0x8, 0x80 ;  /* 0x000000000080781c */ /* 0x000fc6000174e170 */
[----:B------:R-:W-:Y:S01]  /*7910*/  FADD.FTZ R164, R109, R164 ;  /* 0x000000a46da47221 */ /* 0x000fe20000010000 */
[----:B------:R-:W-:Y:S01]  /*7920*/  MOV R109, R144 ;  /* 0x00000090006d7202 */ /* 0x000fe20000000f00 */
        /* <DEDUP_REMOVED lines=9> */
.L_x_1284:
        /* <DEDUP_REMOVED lines=13> */
.L_x_1286:
[----:B------:R-:W-:Y:S05]  /*7a90*/  BSYNC.RECONVERGENT B2 ;  /* 0x0000000000027941 */ /* 0x000fea0003800200 */
.L_x_1285:
        /* <DEDUP_REMOVED lines=43> */
.L_x_1283:
[----:B------:R-:W-:Y:S05]  /*7d50*/  BSYNC.RECONVERGENT B1 ;  /* 0x0000000000017941 */ /* 0x000fea0003800200 */
.L_x_1282:
[----:B------:R-:W-:Y:S01]  /*7d60*/  I2FP.F32.U32 R108, R109 ;  /* 0x0000006d006c7245 */ /* 0x000fe20000201000 */
[----:B------:R-:W-:Y:S01]  /*7d70*/  IMAD.U32 R109, R110, 0x10000, RZ ;  /* 0x000100006e6d7824 */ /* 0x000fe200078e00ff */
[----:B------:R-:W-:Y:S01]  /*7d80*/  ISETP.NE.AND P4, PT, R112, 0x1, PT ;  /* 0x000000017000780c */ /* 0x000fe20003f85270 */
[----:B------:R-:W-:Y:S01]  /*7d90*/  IMAD.U32 R166, R114, 0x10000, RZ ;  /* 0x0001000072a67824 */ /* 0x000fe200078e00ff */
[----:B------:R-:W-:Y:S01]  /*7da0*/  BSSY.RECONVERGENT B1, `(.L_x_1287) ;  /* 0x000004e000017945 */ /* 0x000fe20003800200 */
[----:B------:R-:W-:Y:S01]  /*7db0*/  FFMA.FTZ R108, R108, R125, 1.1641532182693481445e-10 ;  /* 0x2f0000006c6c7423 */ /* 0x000fe2000001007d */
[----:B------:R-:W-:Y:S01]  /*7dc0*/  FMUL.FTZ R109, R109, R124 ;  /* 0x0000007c6d6d7220 */ /* 0x000fe20000410000 */
[----:B------:R-:W-:Y:S01]  /*7dd0*/  HFMA2 R113, -RZ, RZ, 0, 1.1920928955078125e-07 ;  /* 0x00000002ff717431 */ /* 0x000fe200000001ff */
[----:B------:R-:W-:Y:S02]  /*7de0*/  PRMT R110, R110, 0x7632, R110 ;  /* 0x000076326e6e7816 */ /* 0x000fe4000000006e */
[----:B------:R-:W-:Y:S01]  /*7df0*/  FMUL.FTZ R109, R109, R126 ;  /* 0x0000007e6d6d7220 */ /* 0x000fe20000410000 */
[----:B------:R-:W-:-:S02]  /*7e00*/  FSETP.GTU.FTZ.AND P3, PT, R108, R127, PT ;  /* 0x0000007f6c00720b */ /* 0x000fc40003f7c000 */
        /* <DEDUP_REMOVED lines=14> */
.L_x_1289:
        /* <DEDUP_REMOVED lines=13> */
.L_x_1291:
[----:B------:R-:W-:Y:S05]  /*7fc0*/  BSYNC.RECONVERGENT B2 ;  /* 0x0000000000027941 */ /* 0x000fea0003800200 */
.L_x_1290:
        /* <DEDUP_REMOVED lines=43> */
.L_x_1288:
[----:B------:R-:W-:Y:S05]  /*8280*/  BSYNC.RECONVERGENT B1 ;  /* 0x0000000000017941 */ /* 0x000fea0003800200 */
.L_x_1287:
        /* <DEDUP_REMOVED lines=9> */
[----:B------:R-:W-:-:S04]  /*8320*/  FSETP.GTU.FTZ.AND P4, PT, R108, R127, PT ;  /* 0x0000007f6c00720b */ /* 0x000fc80003f9c000 */
        /* <DEDUP_REMOVED lines=13> */
.L_x_1294:
        /* <DEDUP_REMOVED lines=13> */
.L_x_1296:
[----:B------:R-:W-:Y:S05]  /*84d0*/  BSYNC.RECONVERGENT B2 ;  /* 0x0000000000027941 */ /* 0x000fea0003800200 */
.L_x_1295:
        /* <DEDUP_REMOVED lines=43> */
.L_x_1293:
[----:B------:R-:W-:Y:S05]  /*8790*/  BSYNC.RECONVERGENT B1 ;  /* 0x0000000000017941 */ /* 0x000fea0003800200 */
.L_x_1292:
        /* <DEDUP_REMOVED lines=25> */
.L_x_1299:
        /* <DEDUP_REMOVED lines=15> */
.L_x_1301:
[----:B------:R-:W-:Y:S05]  /*8a20*/  BSYNC.RECONVERGENT B2 ;  /* 0x0000000000027941 */ /* 0x000fea0003800200 */
.L_x_1300:
        /* <DEDUP_REMOVED lines=43> */
.L_x_1298:
[----:B------:R-:W-:Y:S05]  /*8ce0*/  BSYNC.RECONVERGENT B1 ;  /* 0x0000000000017941 */ /* 0x000fea0003800200 */
.L_x_1297:
        /* <DEDUP_REMOVED lines=15> */
.L_x_1261:
[----:B------:R-:W-:Y:S01]  /*8de0*/  ISETP.NE.AND P0, PT, R170, 0x1, PT ;  /* 0x00000001aa00780c */ /* 0x000fe20003f05270 */
[----:B------:R-:W-:Y:S01]  /*8df0*/  BSSY.RECONVERGENT B1, `(.L_x_1303) ;  /* 0x0000047000017945 */ /* 0x000fe20003800200 */
[----:B0-----:R-:W-:Y:S02]  /*8e00*/  HFMA2 R114, -RZ, RZ, 0, 1.1920928955078125e-07 ;  /* 0x00000002ff727431 */ /* 0x001fe400000001ff */
[----:B------:R-:W-:Y:S02]  /*8e10*/  IMAD.MOV.U32 R112, RZ, RZ, R144 ;  /* 0x000000ffff707224 */ /* 0x000fe400078e0090 */
[----:B------:R-:W-:-:S07]  /*8e20*/  IMAD.MOV.U32 R176, RZ, RZ, R162 ;  /* 0x000000ffffb07224 */ /* 0x000fce00078e00a2 */
        /* <DEDUP_REMOVED lines=11> */
.L_x_1305:
        /* <DEDUP_REMOVED lines=13> */
.L_x_1307:
[----:B------:R-:W-:Y:S05]  /*8fb0*/  BSYNC.RECONVERGENT B2 ;  /* 0x0000000000027941 */ /* 0x000fea0003800200 */
.L_x_1306:
        /* <DEDUP_REMOVED lines=38> */
[----:B------:R-:W-:Y:S02]  /*9220*/  HFMA2 R114, -RZ, RZ, 0, 0 ;  /* 0x00000000ff727431 */ /* 0x000fe400000001ff */
[----:B------:R-:W-:Y:S01]  /*9230*/  IMAD.MOV.U32 R144, RZ, RZ, R164 ;  /* 0x000000ffff907224 */ /* 0x000fe200078e00a4 */
[----:B------:R-:W-:Y:S01]  /*9240*/  LOP3.LUT R3, R112, UR31, R177, 0x96, !PT ;  /* 0x0000001f70037c12 */ /* 0x000fe2000f8e96b1 */
[----:B------:R-:W-:-:S07]  /*9250*/  IMAD.MOV.U32 R112, RZ, RZ, R162 ;  /* 0x000000ffff707224 */ /* 0x000fce00078e00a2 */
.L_x_1304:
[----:B------:R-:W-:Y:S05]  /*9260*/  BSYNC.RECONVERGENT B1 ;  /* 0x0000000000017941 */ /* 0x000fea0003800200 */
.L_x_1303:
[----:B------:R-:W-:Y:S01]  /*9270*/  I2FP.F32.U32 R112, R112 ;  /* 0x0000007000707245 */ /* 0x000fe20000201000 */
[----:B-----5:R-:W-:Y:S01]  /*9280*/  IMAD.U32 R113, R108, 0x10000, RZ ;  /* 0x000100006c717824 */ /* 0x020fe200078e00ff */
[----:B------:R-:W-:Y:S01]  /*9290*/  ISETP.NE.AND P1, PT, R114, 0x1, PT ;  /* 0x000000017200780c */ /* 0x000fe20003f25270 */
[----:B------:R-:W-:Y:S01]  /*92a0*/  BSSY.RECONVERGENT B1, `(.L_x_1308) ;  /* 0x000004d000017945 */ /* 0x000fe20003800200 */
[----:B------:R-:W-:Y:S01]  /*92b0*/  PRMT R108, R108, 0x7632, R108 ;  /* 0x000076326c6c7816 */ /* 0x000fe2000000006c */
[----:B------:R-:W-:Y:S01]  /*92c0*/  FFMA.FTZ R112, R112, R125, 1.1641532182693481445e-10 ;  /* 0x2f00000070707423 */ /* 0x000fe2000001007d */
[----:B------:R-:W-:Y:S01]  /*92d0*/  FMUL.FTZ R113, R113, R124 ;  /* 0x0000007c71717220 */ /* 0x000fe20000410000 */
[----:B------:R-:W-:-:S03]  /*92e0*/  IMAD.MOV.U32 R115, RZ, RZ, 0x2 ;  /* 0x00000002ff737424 */ /* 0x000fc600078e00ff */
[----:B------:R-:W-:Y:S01]  /*92f0*/  FSETP.GTU.FTZ.AND P0, PT, R112, R127, PT ;  /* 0x0000007f7000720b */ /* 0x000fe20003f1c000 */
[----:B------:R-:W-:Y:S01]  /*9300*/  FMUL.FTZ R113, R113, R126 ;  /* 0x0000007e71717220 */ /* 0x000fe20000410000 */
[----:B------:R-:W-:Y:S02]  /*9310*/  MOV R112, R144 ;  /* 0x0000009000707202 */ /* 0x000fe40000000f00 */
[----:B------:R-:W-:Y:S02]  /*9320*/  PLOP3.LUT P2, PT, P0, PT, PT, 0x8, 0x80 ;  /* 0x000000000080781c */ /* 0x000fe4000074e170 */
[----:B------:R-:W-:Y:S02]  /*9330*/  FSEL R162, R113, RZ, !P0 ;  /* 0x000000ff71a27208 */ /* 0x000fe40004000000 */
        /* <DEDUP_REMOVED lines=10> */
.L_x_1310:
        /* <DEDUP_REMOVED lines=13> */
.L_x_1312:
[----:B------:R-:W-:Y:S05]  /*94b0*/  BSYNC.RECONVERGENT B2 ;  /* 0x0000000000027941 */ /* 0x000fea0003800200 */
.L_x_1311:
        /* <DEDUP_REMOVED lines=43> */
.L_x_1309:
[----:B------:R-:W-:Y:S05]  /*9770*/  BSYNC.RECONVERGENT B1 ;  /* 0x0000000000017941 */ /* 0x000fea0003800200 */
.L_x_1308:
[----:B------:R-:W-:Y:S01]  /*9780*/  ISETP.NE.AND P2, PT, R115, 0x1, PT ;  /* 0x000000017300780c */ /* 0x000fe20003f45270 */
[----:B------:R-:W-:Y:S01]  /*9790*/  IMAD.U32 R113, R108, 0x10000, RZ ;  /* 0x000100006c717824 */ /* 0x000fe200078e00ff */
[----:B------:R-:W-:Y:S01]  /*97a0*/  I2FP.F32.U32 R112, R112 ;  /* 0x0000007000707245 */ /* 0x000fe20000201000 */
[----:B------:R-:W-:Y:S01]  /*97b0*/  BSSY.RECONVERGENT B1, `(.L_x_1313) ;  /* 0x000004b000017945 */ /* 0x000fe20003800200 */
[----:B------:R-:W-:Y:S01]  /*97c0*/  MOV R108, R144 ;  /* 0x00000090006c7202 */ /* 0x000fe20000000f00 */
[----:B------:R-:W-:Y:S02]  /*97d0*/  FMUL.FTZ R113, R113, R124 ;  /* 0x0000007c71717220 */ /* 0x000fe40000410000 */
[----:B------:R-:W-:Y:S02]  /*97e0*/  FFMA.FTZ R112, R112, R125, 1.1641532182693481445e-10 ;  /* 0x2f00000070707423 */ /* 0x000fe4000001007d */
[----:B------:R-:W-:-:S03]  /*97f0*/  FMUL.FTZ R113, R113, R126 ;  /* 0x0000007e71717220 */ /* 0x000fc60000410000 */
[----:B------:R-:W-:Y:S01]  /*9800*/  FSETP.GTU.FTZ.AND P1, PT, R112, R127, PT ;  /* 0x0000007f7000720b */ /* 0x000fe20003f3c000 */
[----:B------:R-:W-:-:S03]  /*9810*/  IMAD.MOV.U32 R112, RZ, RZ, 0x2 ;  /* 0x00000002ff707424 */ /* 0x000fc600078e00ff */
[----:B------:R-:W-:Y:S02]  /*9820*/  PLOP3.LUT P0, PT, P1, PT, PT, 0x8, 0x80 ;  /* 0x000000000080781c */ /* 0x000fe40000f0e170 */
[----:B------:R-:W-:Y:S01]  /*9830*/  FSEL R163, R113, RZ, !P1 ;  /* 0x000000ff71a37208 */ /* 0x000fe20004800000 */
        /* <DEDUP_REMOVED lines=9> */
.L_x_1315:
        /* <DEDUP_REMOVED lines=13> */
.L_x_1317:
[----:B------:R-:W-:Y:S05]  /*99a0*/  BSYNC.RECONVERGENT B2 ;  /* 0x0000000000027941 */ /* 0x000fea0003800200 */
.L_x_1316:
        /* <DEDUP_REMOVED lines=43> */
.L_x_1314:
[----:B------:R-:W-:Y:S05]  /*9c60*/  BSYNC.RECONVERGENT B1 ;  /* 0x0000000000017941 */ /* 0x000fea0003800200 */
.L_x_1313:
        /* <DEDUP_REMOVED lines=9> */
[----:B------:R-:W-:-:S04]  /*9d00*/  FSETP.GTU.FTZ.AND P2, PT, R108, R127, PT ;  /* 0x0000007f6c00720b */ /* 0x000fc80003f5c000 */
        /* <DEDUP_REMOVED lines=12> */
.L_x_1320:
        /* <DEDUP_REMOVED lines=13> */
.L_x_1322:
[----:B------:R-:W-:Y:S05]  /*9ea0*/  BSYNC.RECONVERGENT B2 ;  /* 0x0000000000027941 */ /* 0x000fea0003800200 */
.L_x_1321:
        /* <DEDUP_REMOVED lines=43> */
.L_x_1319:
[----:B------:R-:W-:Y:S05]  /*a160*/  BSYNC.RECONVERGENT B1 ;  /* 0x0000000000017941 */ /* 0x000fea0003800200 */
.L_x_1318:
        /* <DEDUP_REMOVED lines=21> */
.L_x_1325:
        /* <DEDUP_REMOVED lines=13> */
.L_x_1327:
[----:B------:R-:W-:Y:S05]  /*a390*/  BSYNC.RECONVERGENT B2 ;  /* 0x0000000000027941 */ /* 0x000fea0003800200 */
.L_x_1326:
        /* <DEDUP_REMOVED lines=43> */
.L_x_1324:
[----:B------:R-:W-:Y:S05]  /*a650*/  BSYNC.RECONVERGENT B1 ;  /* 0x0000000000017941 */ /* 0x000fea0003800200 */
.L_x_1323:
        /* <DEDUP_REMOVED lines=22> */
.L_x_1330:
        /* <DEDUP_REMOVED lines=13> */
.L_x_1332:
[----:B------:R-:W-:Y:S05]  /*a890*/  BSYNC.RECONVERGENT B2 ;  /* 0x0000000000027941 */ /* 0x000fea0003800200 */
.L_x_1331:
        /* <DEDUP_REMOVED lines=43> */
.L_x_1329:
[----:B------:R-:W-:Y:S05]  /*ab50*/  BSYNC.RECONVERGENT B1 ;  /* 0x0000000000017941 */ /* 0x000fea0003800200 */
.L_x_1328:
        /* <DEDUP_REMOVED lines=21> */
.L_x_1335:
        /* <DEDUP_REMOVED lines=13> */
.L_x_1337:
[----:B------:R-:W-:Y:S05]  /*ad80*/  BSYNC.RECONVERGENT B2 ;  /* 0x0000000000027941 */ /* 0x000fea0003800200 */
.L_x_1336:
        /* <DEDUP_REMOVED lines=43> */
.L_x_1334:
[----:B------:R-:W-:Y:S05]  /*b040*/  BSYNC.RECONVERGENT B1 ;  /* 0x0000000000017941 */ /* 0x000fea0003800200 */
.L_x_1333:
[----:B------:R-:W-:Y:S01]  /*b050*/  I2FP.F32.U32 R108, R109 ;  /* 0x0000006d006c7245 */ /* 0x000fe20000201000 */
[C---:B------:R-:W-:Y:S01]  /*b060*/  IMAD.U32 R109, R111.reuse, 0x10000, RZ ;  /* 0x000100006f6d7824 */ /* 0x040fe200078e00ff */
        /* <DEDUP_REMOVED lines=20> */
.L_x_1340:
        /* <DEDUP_REMOVED lines=15> */
.L_x_1342:
[----:B------:R-:W-:Y:S05]  /*b2a0*/  BSYNC.RECONVERGENT B2 ;  /* 0x0000000000027941 */ /* 0x000fea0003800200 */
.L_x_1341:
        /* <DEDUP_REMOVED lines=43> */
.L_x_1339:
[----:B------:R-:W-:Y:S05]  /*b560*/  BSYNC.RECONVERGENT B1 ;  /* 0x0000000000017941 */ /* 0x000fea0003800200 */
.L_x_1338:
        /* <DEDUP_REMOVED lines=12> */
.L_x_1302:
[----:B------:R-:W-:Y:S01]  /*b630*/  SEL R111, RZ, 0x1000000, !P6 ;  /* 0x01000000ff6f7807 */ /* 0x000fe20007000000 */
[C---:B------:R-:W-:Y:S01]  /*b640*/  IMAD.WIDE.U32 R174, R155.reuse, 0x10, R118 ;  /* 0x000000109bae7825 */ /* 0x040fe200078e0076 */
[----:B------:R-:W-:Y:S02]  /*b650*/  SEL R170, RZ, 0x10000, !P5 ;  /* 0x00010000ffaa7807 */ /* 0x000fe40006800000 */
[----:B------:R-:W-:Y:S01]  /*b660*/  SEL R171, RZ, 0x100, !P4 ;  /* 0x00000100ffab7807 */ /* 0x000fe20006000000 */
[----:B------:R-:W-:Y:S01]  /*b670*/  IMAD.WIDE.U32 R172, R155, 0x8, R116 ;  /* 0x000000089bac7825 */ /* 0x000fe200078e0074 */
[----:B------:R-:W-:Y:S01]  /*b680*/  SEL R110, RZ, 0x1000000, !P2 ;  /* 0x01000000ff6e7807 */ /* 0x000fe20005000000 */
[----:B------:R0:W-:Y:S01]  /*b690*/  STG.E.128 desc[UR8][R174.64], R112 ;  /* 0x00000070ae007986 */ /* 0x0001e2000c101d08 */
[----:B------:R-:W-:Y:S02]  /*b6a0*/  SEL R109, RZ, 0x10000, !P1 ;  /* 0x00010000ff6d7807 */ /* 0x000fe40004800000 */
[----:B------:R-:W-:-:S02]  /*b6b0*/  SEL R108, RZ, 0x100, !P0 ;  /* 0x00000100ff6c7807 */ /* 0x000fc40004000000 */
[----:B------:R-:W-:Y:S01]  /*b6c0*/  ISETP.NE.AND P5, PT, R161, RZ, PT ;  /* 0x000000ffa100720c */ /* 0x000fe20003fa5270 */
[----:B------:R-:W-:Y:S01]  /*b6d0*/  VIADD R161, R153, 0x40 ;  /* 0x0000004099a17836 */ /* 0x000fe20000000000 */
[----:B------:R-:W-:Y:S02]  /*b6e0*/  LOP3.LUT R171, R171, R111, R170, 0xfe, !PT ;  /* 0x0000006fabab7212 */ /* 0x000fe400078efeaa */
[----:B------:R-:W-:Y:S02]  /*b6f0*/  SEL R170, RZ, 0x1, !P3 ;  /* 0x00000001ffaa7807 */ /* 0x000fe40005800000 */
[----:B------:R-:W-:Y:S02]  /*b700*/  LOP3.LUT R108, R108, R110, R109, 0xfe, !PT ;  /* 0x0000006e6c6c7212 */ /* 0x000fe400078efe6d */
[----:B------:R-:W-:Y:S02]  /*b710*/  SEL R109, RZ, 0x1, !P5 ;  /* 0x00000001ff6d7807 */ /* 0x000fe40006800000 */
[----:B------:R-:W-:-:S02]  /*b720*/  LOP3.LUT R171, R171, R170, RZ, 0xfc, !PT ;  /* 0x000000aaabab7212 */ /* 0x000fc400078efcff */
[----:B------:R-:W-:Y:S01]  /*b730*/  LOP3.LUT R170, R108, R109, RZ, 0xfc, !PT ;  /* 0x0000006d6caa7212 */ /* 0x000fe200078efcff */
[----:B------:R-:W-:Y:S01]  /*b740*/  IMAD.WIDE.U32 R108, R161, 0x10, R120 ;  /* 0x00000010a16c7825 */ /* 0x000fe200078e0078 */
[----:B------:R-:W-:-:S03]  /*b750*/  LOP3.LUT P6, RZ, R152, 0x4, RZ, 0xc0, !PT ;  /* 0x0000000498ff7812 */ /* 0x000fc600078cc0ff */
[----:B------:R0:W-:Y:S04]  /*b760*/  STG.E.64 desc[UR8][R172.64], R170 ;  /* 0x000000aaac007986 */ /* 0x0001e8000c101b08 */
[----:B------:R-:W5:Y:S06]  /*b770*/  LDG.E.128 R108, desc[UR8][R108.64] ;  /* 0x000000086c6c7981 */ /* 0x000f6c000c1e1d00 */
[----:B------:R-:W-:Y:S05]  /*b780*/  @!P6 BRA `(.L_x_1343) ;  /* 0x000000280074e947 */ /* 0x000fea0003800000 */
[----:B0-----:R-:W0:Y:S02]  /*b790*/  LDC.64 R112, c[0x0][0x3a0] ;  /* 0x0000e800ff707b82 */ /* 0x001e240000000a00 */
        /* <DEDUP_REMOVED lines=18> */
.L_x_1346:
        /* <DEDUP_REMOVED lines=13> */
.L_x_1348:
[----:B------:R-:W-:Y:S05]  /*b990*/  BSYNC.RECONVERGENT B2 ;  /* 0x0000000000027941 */ /* 0x000fea0003800200 */
.L_x_1347:
        /* <DEDUP_REMOVED lines=36> */
[----:B------:R-:W-:-:S04]  /*bbe0*/  IMAD.WIDE.U32 R172, R173, -0x326172a9, RZ ;  /* 0xcd9e8d57adac7825 */ /* 0x000fc800078e00ff */
[----:B------:R-:W-:Y:S01]  /*bbf0*/  IMAD.WIDE.U32 R180, R180, -0x2daee0ad, RZ ;  /* 0xd2511f53b4b47825 */ /* 0x000fe200078e00ff */
[----:B------:R-:W-:-:S03]  /*bc00*/  LOP3.LUT R2, R2, UR30, R173, 0x96, !PT ;  /* 0x0000001e02027c12 */ /* 0x000fc6000f8e96ad */
[----:B------:R-:W-:Y:S01]  /*bc10*/  IMAD.MOV.U32 R144, RZ, RZ, R172 ;  /* 0x000000ffff907224 */ /* 0x000fe200078e00ac */
[----:B------:R-:W-:Y:S01]  /*bc20*/  LOP3.LUT R3, R170, UR31, R181, 0x96, !PT ;  /* 0x0000001faa037c12 */ /* 0x000fe2000f8e96b5 */
[----:B------:R-:W-:-:S07]  /*bc30*/  HFMA2 R170, -RZ, RZ, 0, 0 ;  /* 0x00000000ffaa7431 */ /* 0x000fce00000001ff */
.L_x_1345:
[----:B------:R-:W-:Y:S05]  /*bc40*/  BSYNC.RECONVERGENT B1 ;  /* 0x0000000000017941 */ /* 0x000fea0003800200 */
.L_x_1344:
[----:B------:R-:W-:Y:S01]  /*bc50*/  I2FP.F32.U32 R172, R171 ;  /* 0x000000ab00ac7245 */ /* 0x000fe20000201000 */
[----:B-----5:R-:W-:Y:S01]  /*bc60*/  IMAD.U32 R171, R108, 0x10000, RZ ;  /* 0x000100006cab7824 */ /* 0x020fe200078e00ff */
[----:B------:R-:W-:Y:S01]  /*bc70*/  ISETP.NE.AND P1, PT, R170, 0x1, PT ;  /* 0x00000001aa00780c */ /* 0x000fe20003f25270 */
[----:B------:R-:W-:Y:S01]  /*bc80*/  BSSY.RECONVERGENT B1, `(.L_x_1349) ;  /* 0x0000050000017945 */ /* 0x000fe20003800200 */
[----:B------:R-:W-:Y:S02]  /*bc90*/  HFMA2 R174, -RZ, RZ, 0, 1.1920928955078125e-07 ;  /* 0x00000002ffae7431 */ /* 0x000fe400000001ff */
[----:B------:R-:W-:Y:S01]  /*bca0*/  FFMA.FTZ R172, R172, R125, 1.1641532182693481445e-10 ;  /* 0x2f000000acac7423 */ /* 0x000fe2000001007d */
[----:B------:R-:W-:Y:S01]  /*bcb0*/  FMUL.FTZ R171, R171, R124 ;  /* 0x0000007cabab7220 */ /* 0x000fe20000410000 */
[----:B------:R-:W-:Y:S01]  /*bcc0*/  PRMT R108, R108, 0x7632, R108 ;  /* 0x000076326c6c7816 */ /* 0x000fe2000000006c */
[----:B------:R-:W-:Y:S02]  /*bcd0*/  IMAD.MOV.U32 R173, RZ, RZ, R144 ;  /* 0x000000ffffad7224 */ /* 0x000fe400078e0090 */
[----:B------:R-:W-:Y:S01]  /*bce0*/  FMUL.FTZ R171, R171, R126 ;  /* 0x0000007eabab7220 */ /* 0x000fe20000410000 */
[----:B------:R-:W-:Y:S01]  /*bcf0*/  FSETP.GTU.FTZ.AND P0, PT, R172, R127, PT ;  /* 0x0000007fac00720b */ /* 0x000fe20003f1c000 */
[C---:B------:R-:W-:Y:S01]  /*bd00*/  IMAD.U32 R172, R112.reuse, 0x10000, RZ ;  /* 0x0001000070ac7824 */ /* 0x040fe200078e00ff */
[----:B------:R-:W-:-:S02]  /*bd10*/  PRMT R112, R112, 0x7632, R112 ;  /* 0x0000763270707816 */ /* 0x000fc40000000070 */
        /* <DEDUP_REMOVED lines=13> */
.L_x_1351:
        /* <DEDUP_REMOVED lines=13> */
.L_x_1353:
[----:B------:R-:W-:Y:S05]  /*bec0*/  BSYNC.RECONVERGENT B2 ;  /* 0x0000000000027941 */ /* 0x000fea0003800200 */
.L_x_1352:
        /* <DEDUP_REMOVED lines=43> */
.L_x_1350:
[----:B------:R-:W-:Y:S05]  /*c180*/  BSYNC.RECONVERGENT B1 ;  /* 0x0000000000017941 */ /* 0x000fea0003800200 */
.L_x_1349:
[----:B------:R-:W-:Y:S01]  /*c190*/  I2FP.F32.U32 R170, R173 ;  /* 0x000000ad00aa7245 */ /* 0x000fe20000201000 */
[----:B------:R-:W-:Y:S01]  /*c1a0*/  IMAD.U32 R173, R108, 0x10000, RZ ;  /* 0x000100006cad7824 */ /* 0x000fe200078e00ff */
[----:B------:R-:W-:Y:S01]  /*c1b0*/  ISETP.NE.AND P1, PT, R174, 0x1, PT ;  /* 0x00000001ae00780c */ /* 0x000fe20003f25270 */
[----:B------:R-:W-:Y:S01]  /*c1c0*/  BSSY.RECONVERGENT B1, `(.L_x_1354) ;  /* 0x000004d000017945 */ /* 0x000fe20003800200 */
[----:B------:R-:W-:Y:S01]  /*c1d0*/  SHF.L.U32 R175, R112, 0x10, RZ ;  /* 0x0000001070af7819 */ /* 0x000fe200000006ff */
[----:B------:R-:W-:Y:S01]  /*c1e0*/  FFMA.FTZ R170, R170, R125, 1.1641532182693481445e-10 ;  /* 0x2f000000aaaa7423 */ /* 0x000fe2000001007d */
[----:B------:R-:W-:Y:S01]  /*c1f0*/  FMUL.FTZ R173, R173, R124 ;  /* 0x0000007cadad7220 */ /* 0x000fe20000410000 */
[----:B------:R-:W-:Y:S02]  /*c200*/  IMAD.MOV.U32 R112, RZ, RZ, 0x2 ;  /* 0x00000002ff707424 */ /* 0x000fe400078e00ff */
[----:B------:R-:W-:Y:S02]  /*c210*/  IMAD.MOV.U32 R108, RZ, RZ, R144 ;  /* 0x000000ffff6c7224 */ /* 0x000fe400078e0090 */
[----:B------:R-:W-:Y:S01]  /*c220*/  FMUL.FTZ R173, R173, R126 ;  /* 0x0000007eadad7220 */ /* 0x000fe20000410000 */
[----:B------:R-:W-:-:S04]  /*c230*/  FSETP.GTU.FTZ.AND P0, PT, R170, R127, PT ;  /* 0x0000007faa00720b */ /* 0x000fc80003f1c000 */
        /* <DEDUP_REMOVED lines=12> */
.L_x_1356:
        /* <DEDUP_REMOVED lines=13> */
.L_x_1358:
[----:B------:R-:W-:Y:S05]  /*c3d0*/  BSYNC.RECONVERGENT B2 ;  /* 0x0000000000027941 */ /* 0x000fea0003800200 */
.L_x_1357:
        /* <DEDUP_REMOVED lines=43> */
.L_x_1355:
[----:B------:R-:W-:Y:S05]  /*c690*/  BSYNC.RECONVERGENT B1 ;  /* 0x0000000000017941 */ /* 0x000fea0003800200 */
.L_x_1354:
        /* <DEDUP_REMOVED lines=8> */
[----:B------:R-:W-:Y:S02]  /*c720*/  IMAD.MOV.U32 R113, RZ, RZ, 0x2 ;  /* 0x00000002ff717424 */ /* 0x000fe400078e00ff */
[----:B------:R-:W-:Y:S01]  /*c730*/  FSETP.GTU.FTZ.AND P1, PT, R108, R127, PT ;  /* 0x0000007f6c00720b */ /* 0x000fe20003f3c000 */
[----:B------:R-:W-:-:S05]  /*c740*/  FMUL.FTZ R173, R173, R126 ;  /* 0x0000007eadad7220 */ /* 0x000fca0000410000 */
[----:B------:R-:W-:Y:S02]  /*c750*/  FSEL R173, R173, RZ, !P1 ;  /* 0x000000ffadad7208 */ /* 0x000fe40004800000 */
[----:B------:R-:W-:-:S03]  /*c760*/  PLOP3.LUT P1, PT, P1, PT, PT, 0x8, 0x80 ;  /* 0x000000000080781c */ /* 0x000fc60000f2e170 */
[----:B------:R-:W-:Y:S01]  /*c770*/  FADD.FTZ R174, R173, R174 ;  /* 0x000000aeadae7221 */ /* 0x000fe20000010000 */
        /* <DEDUP_REMOVED lines=11> */
.L_x_1361:
        /* <DEDUP_REMOVED lines=13> */
.L_x_1363:
[----:B------:R-:W-:Y:S05]  /*c900*/  BSYNC.RECONVERGENT B2 ;  /* 0x0000000000027941 */ /* 0x000fea0003800200 */
.L_x_1362:
        /* <DEDUP_REMOVED lines=43> */
.L_x_1360:
[----:B------:R-:W-:Y:S05]  /*cbc0*/  BSYNC.RECONVERGENT B1 ;  /* 0x0000000000017941 */ /* 0x000fea0003800200 */
.L_x_1359:
[----:B------:R-:W-:Y:S01]  /*cbd0*/  I2FP.F32.U32 R108, R109 ;  /* 0x0000006d006c7245 */ /* 0x000fe20000201000 */
[----:B------:R-:W-:Y:S01]  /*cbe0*/  IMAD.U32 R173, R173, 0x10000, RZ ;  /* 0x00010000adad7824 */ /* 0x000fe200078e00ff */
[----:B------:R-:W-:Y:S01]  /*cbf0*/  ISETP.NE.AND P3, PT, R113, 0x1, PT ;  /* 0x000000017100780c */ /* 0x000fe20003f65270 */
[----:B------:R-:W-:Y:S01]  /*cc00*/  BSSY.RECONVERGENT B1, `(.L_x_1364) ;  /* 0x000004d000017945 */ /* 0x000fe20003800200 */
[----:B------:R-:W-:Y:S02]  /*cc10*/  HFMA2 R112, -RZ, RZ, 0, 1.1920928955078125e-07 ;  /* 0x00000002ff707431 */ /* 0x000fe400000001ff */
[----:B------:R-:W-:Y:S01]  /*cc20*/  FFMA.FTZ R108, R108, R125, 1.1641532182693481445e-10 ;  /* 0x2f0000006c6c7423 */ /* 0x000fe2000001007d */
[----:B------:R-:W-:Y:S01]  /*cc30*/  FMUL.FTZ R173, R173, R124 ;  /* 0x0000007cadad7220 */ /* 0x000fe20000410000 */
[----:B------:R-:W-:-:S03]  /*cc40*/  IMAD.MOV.U32 R109, RZ, RZ, R144 ;  /* 0x000000ffff6d7224 */ /* 0x000fc600078e0090 */
[----:B------:R-:W-:Y:S01]  /*cc50*/  FMUL.FTZ R173, R173, R126 ;  /* 0x0000007eadad7220 */ /* 0x000fe20000410000 */
[----:B------:R-:W-:Y:S01]  /*cc60*/  FSETP.GTU.FTZ.AND P2, PT, R108, R127, PT ;  /* 0x0000007f6c00720b */ /* 0x000fe20003f5c000 */
[----:B------:R-:W-:-:S03]  /*cc70*/  IMAD.U32 R108, R175, 0x10000, RZ ;  /* 0x00010000af6c7824 */ /* 0x000fc600078e00ff */
        /* <DEDUP_REMOVED lines=12> */
.L_x_1366:
        /* <DEDUP_REMOVED lines=13> */
.L_x_1368:
[----:B------:R-:W-:Y:S05]  /*ce10*/  BSYNC.RECONVERGENT B2 ;  /* 0x0000000000027941 */ /* 0x000fea0003800200 */
.L_x_1367:
        /* <DEDUP_REMOVED lines=43> */
.L_x_1365:
[----:B------:R-:W-:Y:S05]  /*d0d0*/  BSYNC.RECONVERGENT B1 ;  /* 0x0000000000017941 */ /* 0x000fea0003800200 */
.L_x_1364:
        /* <DEDUP_REMOVED lines=8> */
[----:B------:R-:W-:Y:S01]  /*d160*/  IMAD.MOV.U32 R113, RZ, RZ, 0x2 ;  /* 0x00000002ff717424 */ /* 0x000fe200078e00ff */
[----:B------:R-:W-:Y:S01]  /*d170*/  PRMT R114, R114, 0x7632, R114 ;  /* 0x0000763272727816 */ /* 0x000fe20000000072 */
        /* <DEDUP_REMOVED lines=15> */
.L_x_1371:
        /* <DEDUP_REMOVED lines=13> */
.L_x_1373:
[----:B------:R-:W-:Y:S05]  /*d340*/  BSYNC.RECONVERGENT B2 ;  /* 0x0000000000027941 */ /* 0x000fea0003800200 */
.L_x_1372:
        /* <DEDUP_REMOVED lines=43> */
.L_x_1370:
[----:B------:R-:W-:Y:S05]  /*d600*/  BSYNC.RECONVERGENT B1 ;  /* 0x0000000000017941 */ /* 0x000fea0003800200 */
.L_x_1369:
        /* <DEDUP_REMOVED lines=23> */
.L_x_1376:
        /* <DEDUP_REMOVED lines=13> */
.L_x_1378:
[----:B------:R-:W-:Y:S05]  /*d850*/  BSYNC.RECONVERGENT B2 ;  /* 0x0000000000027941 */ /* 0x000fea0003800200 */
.L_x_1377:
        /* <DEDUP_REMOVED lines=43> */
.L_x_1375:
[----:B------:R-:W-:Y:S05]  /*db10*/  BSYNC.RECONVERGENT B1 ;  /* 0x0000000000017941 */ /* 0x000fea0003800200 */
.L_x_1374:
[----:B------:R-:W-:Y:S01]  /*db20*/  I2FP.F32.U32 R108, R109 ;  /* 0x0000006d006c7245 */ /* 0x000fe20000201000 */
[----:B------:R-:W-:Y:S01]  /*db30*/  IMAD.U32 R109, R111, 0x10000, RZ ;  /* 0x000100006f6d7824 */ /* 0x000fe200078e00ff */
[----:B------:R-:W-:Y:S01]  /*db40*/  ISETP.NE.AND P6, PT, R112, 0x1, PT ;  /* 0x000000017000780c */ /* 0x000fe20003fc5270 */
[----:B------:R-:W-:Y:S01]  /*db50*/  IMAD.U32 R110, R115, 0x10000, RZ ;  /* 0x00010000736e7824 */ /* 0x000fe200078e00ff */
[----:B------:R-:W-:Y:S01]  /*db60*/  BSSY.RECONVERGENT B1, `(.L_x_1379) ;  /* 0x0000050000017945 */ /* 0x000fe20003800200 */
[----:B------:R-:W-:Y:S01]  /*db70*/  FFMA.FTZ R108, R108, R125, 1.1641532182693481445e-10 ;  /* 0x2f0000006c6c7423 */ /* 0x000fe2000001007d */
[----:B------:R-:W-:Y:S01]  /*db80*/  FMUL.FTZ R109, R109, R124 ;  /* 0x0000007c6d6d7220 */ /* 0x000fe20000410000 */
[----:B------:R-:W-:Y:S02]  /*db90*/  PRMT R114, R111, 0x7632, R114 ;  /* 0x000076326f727816 */ /* 0x000fe40000000072 */
[----:B------:R-:W-:Y:S01]  /*dba0*/  PRMT R115, R115, 0x7632, R115 ;  /* 0x0000763273737816 */ /* 0x000fe20000000073 */
[----:B------:R-:W-:Y:S01]  /*dbb0*/  FMUL.FTZ R109, R109, R126 ;  /* 0x0000007e6d6d7220 */ /* 0x000fe20000410000 */
[----:B------:R-:W-:-:S02]  /*dbc0*/  FSETP.GTU.FTZ.AND P5, PT, R108, R127, PT ;  /* 0x0000007f6c00720b */ /* 0x000fc40003fbc000 */
[----:B------:R-:W-:Y:S02]  /*dbd0*/  MOV R188, 0x2 ;  /* 0x0000000200bc7802 */ /* 0x000fe40000000f00 */
        /* <DEDUP_REMOVED lines=13> */
.L_x_1381:
        /* <DEDUP_REMOVED lines=15> */
.L_x_1383:
[----:B------:R-:W-:Y:S05]  /*dda0*/  BSYNC.RECONVERGENT B2 ;  /* 0x0000000000027941 */ /* 0x000fea0003800200 */
.L_x_1382:
        /* <DEDUP_REMOVED lines=43> */
.L_x_1380:
[----:B------:R-:W-:Y:S05]  /*e060*/  BSYNC.RECONVERGENT B1 ;  /* 0x0000000000017941 */ /* 0x000fea0003800200 */
.L_x_1379:
[----:B------:R-:W-:Y:S01]  /*e070*/  I2FP.F32.U32 R108, R109 ;  /* 0x0000006d006c7245 */ /* 0x000fe20000201000 */
[----:B------:R-:W-:Y:S01]  /*e080*/  IMAD.U32 R109, R114, 0x10000, RZ ;  /* 0x00010000726d7824 */ /* 0x000fe200078e00ff */
[----:B------:R-:W-:Y:S02]  /*e090*/  SHF.L.U32 R178, R115, 0x10, RZ ;  /* 0x0000001073b27819 */ /* 0x000fe400000006ff */
[----:B------:R-:W-:Y:S01]  /*e0a0*/  F2FP.BF16.F32.PACK_AB R114, R175, R176 ;  /* 0x000000b0af72723e */ /* 0x000fe200000010ff */
[----:B------:R-:W-:Y:S01]  /*e0b0*/  FFMA.FTZ R108, R108, R125, 1.1641532182693481445e-10 ;  /* 0x2f0000006c6c7423 */ /* 0x000fe2000001007d */
[----:B------:R-:W-:Y:S01]  /*e0c0*/  FMUL.FTZ R109, R109, R124 ;  /* 0x0000007c6d6d7220 */ /* 0x000fe20000410000 */
[----:B------:R-:W-:Y:S02]  /*e0d0*/  F2FP.BF16.F32.PACK_AB R113, R173, R174 ;  /* 0x000000aead71723e */ /* 0x000fe400000010ff */
[----:B------:R-:W-:Y:S01]  /*e0e0*/  F2FP.BF16.F32.PACK_AB R112, R170, R172 ;  /* 0x000000acaa70723e */ /* 0x000fe200000010ff */
[----:B------:R-:W-:Y:S01]  /*e0f0*/  FMUL.FTZ R109, R109, R126 ;  /* 0x0000007e6d6d7220 */ /* 0x000fe20000410000 */
[----:B------:R-:W-:-:S04]  /*e100*/  FSETP.GTU.FTZ.AND P6, PT, R108, R127, PT ;  /* 0x0000007f6c00720b */ /* 0x000fc80003fdc000 */
[----:B------:R-:W-:Y:S02]  /*e110*/  FSEL R109, R109, RZ, !P6 ;  /* 0x000000ff6d6d7208 */ /* 0x000fe40007000000 */
[----:B------:R-:W-:-:S03]  /*e120*/  PLOP3.LUT P6, PT, P6, PT, PT, 0x8, 0x80 ;  /* 0x000000000080781c */ /* 0x000fc600037ce170 */
[----:B------:R-:W-:-:S05]  /*e130*/  FADD.FTZ R178, R109, R178 ;  /* 0x000000b26db27221 */ /* 0x000fca0000010000 */
[----:B------:R-:W-:Y:S01]  /*e140*/  F2FP.BF16.F32.PACK_AB R115, R178, R177 ;  /* 0x000000b1b273723e */ /* 0x000fe200000010ff */
[----:B------:R-:W-:Y:S06]  /*e150*/  BRA `(.L_x_1384) ;  /* 0x0000002800147947 */ /* 0x000fec0003800000 */
.L_x_1343:
[----:B------:R-:W-:Y:S01]  /*e160*/  ISETP.NE.AND P0, PT, R177, 0x1, PT ;  /* 0x00000001b100780c */ /* 0x000fe20003f05270 */
[----:B------:R-:W-:Y:S01]  /*e170*/  BSSY.RECONVERGENT B1, `(.L_x_1385) ;  /* 0x0000047000017945 */ /* 0x000fe20003800200 */
[----:B0-----:R-:W-:Y:S01]  /*e180*/  IMAD.MOV.U32 R114, RZ, RZ, 0x2 ;  /* 0x00000002ff727424 */ /* 0x001fe200078e00ff */
        /* <DEDUP_REMOVED lines=13> */
.L_x_1387:
        /* <DEDUP_REMOVED lines=13> */
.L_x_1389:
[----:B------:R-:W-:Y:S05]  /*e330*/  BSYNC.RECONVERGENT B2 ;  /* 0x0000000000027941 */ /* 0x000fea0003800200 */
.L_x_1388:
        /* <DEDUP_REMOVED lines=42> */
.L_x_1386:
[----:B------:R-:W-:Y:S05]  /*e5e0*/  BSYNC.RECONVERGENT B1 ;  /* 0x0000000000017941 */ /* 0x000fea0003800200 */
.L_x_1385:
[----:B------:R-:W-:Y:S01]  /*e5f0*/  I2FP.F32.U32 R112, R112 ;  /* 0x0000007000707245 */ /* 0x000fe20000201000 */
[----:B-----5:R-:W-:Y:S01]  /*e600*/  IMAD.U32 R113, R108, 0x10000, RZ ;  /* 0x000100006c717824 */ /* 0x020fe200078e00ff */
[----:B------:R-:W-:Y:S01]  /*e610*/  ISETP.NE.AND P1, PT, R114, 0x1, PT ;  /* 0x000000017200780c */ /* 0x000fe20003f25270 */
[----:B------:R-:W-:Y:S01]  /*e620*/  BSSY.RECONVERGENT B1, `(.L_x_1390) ;  /* 0x000004d000017945 */ /* 0x000fe20003800200 */
[----:B------:R-:W-:Y:S02]  /*e630*/  HFMA2 R115, -RZ, RZ, 0, 1.1920928955078125e-07 ;  /* 0x00000002ff737431 */ /* 0x000fe400000001ff */
[----:B------:R-:W-:Y:S01]  /*e640*/  FFMA.FTZ R112, R112, R125, 1.1641532182693481445e-10 ;  /* 0x2f00000070707423 */ /* 0x000fe2000001007d */
[----:B------:R-:W-:Y:S01]  /*e650*/  FMUL.FTZ R113, R113, R124 ;  /* 0x0000007c71717220 */ /* 0x000fe20000410000 */
[----:B------:R-:W-:-:S03]  /*e660*/  PRMT R108, R108, 0x7632, R108 ;  /* 0x000076326c6c7816 */ /* 0x000fc6000000006c */
[----:B------:R-:W-:Y:S01]  /*e670*/  FSETP.GTU.FTZ.AND P0, PT, R112, R127, PT ;  /* 0x0000007f7000720b */ /* 0x000fe20003f1c000 */
[----:B------:R-:W-:-:S03]  /*e680*/  FMUL.FTZ R113, R113, R126 ;  /* 0x0000007e71717220 */ /* 0x000fc60000410000 */
[----:B------:R-:W-:Y:S02]  /*e690*/  PLOP3.LUT P2, PT, P0, PT, PT, 0x8, 0x80 ;  /* 0x000000000080781c */ /* 0x000fe4000074e170 */
[----:B------:R-:W-:Y:S01]  /*e6a0*/  FSEL R172, R113, RZ, !P0 ;  /* 0x000000ff71ac7208 */ /* 0x000fe20004000000 */
[----:B------:R-:W-:Y:S01]  /*e6b0*/  IMAD.MOV.U32 R113, RZ, RZ, R144 ;  /* 0x000000ffff717224 */ /* 0x000fe200078e0090 */
        /* <DEDUP_REMOVED lines=10> */
.L_x_1392:
        /* <DEDUP_REMOVED lines=13> */
.L_x_1394:
[----:B------:R-:W-:Y:S05]  /*e830*/  BSYNC.RECONVERGENT B2 ;  /* 0x0000000000027941 */ /* 0x000fea0003800200 */
.L_x_1393:
        /* <DEDUP_REMOVED lines=43> */
.L_x_1391:
[----:B------:R-:W-:Y:S05]  /*eaf0*/  BSYNC.RECONVERGENT B1 ;  /* 0x0000000000017941 */ /* 0x000fea0003800200 */
.L_x_1390:
[----:B------:R-:W-:Y:S01]  /*eb00*/  ISETP.NE.AND P2, PT, R115, 0x1, PT ;  /* 0x000000017300780c */ /* 0x000fe20003f45270 */
[----:B------:R-:W-:Y:S01]  /*eb10*/  BSSY.RECONVERGENT B1, `(.L_x_1395) ;  /* 0x000004d000017945 */ /* 0x000fe20003800200 */
[----:B------:R-:W-:Y:S01]  /*eb20*/  I2FP.F32.U32 R112, R113 ;  /* 0x0000007100707245 */ /* 0x000fe20000201000 */
[----:B------:R-:W-:Y:S02]  /*eb30*/  IMAD.U32 R113, R108, 0x10000, RZ ;  /* 0x000100006c717824 */ /* 0x000fe400078e00ff */
[----:B------:R-:W-:Y:S02]  /*eb40*/  IMAD.MOV.U32 R108, RZ, RZ, R144 ;  /* 0x000000ffff6c7224 */ /* 0x000fe400078e0090 */
[----:B------:R-:W-:Y:S01]  /*eb50*/  FFMA.FTZ R112, R112, R125, 1.1641532182693481445e-10 ;  /* 0x2f00000070707423 */ /* 0x000fe2000001007d */
[----:B------:R-:W-:-:S04]  /*eb60*/  FMUL.FTZ R113, R113, R124 ;  /* 0x0000007c71717220 */ /* 0x000fc80000410000 */
[----:B------:R-:W-:Y:S01]  /*eb70*/  FMUL.FTZ R113, R113, R126 ;  /* 0x0000007e71717220 */ /* 0x000fe20000410000 */
[----:B------:R-:W-:Y:S01]  /*eb80*/  FSETP.GTU.FTZ.AND P1, PT, R112, R127, PT ;  /* 0x0000007f7000720b */ /* 0x000fe20003f3c000 */
[----:B------:R-:W-:-:S03]  /*eb90*/  HFMA2 R112, -RZ, RZ, 0, 1.1920928955078125e-07 ;  /* 0x00000002ff707431 */ /* 0x000fc600000001ff */
[----:B------:R-:W-:Y:S02]  /*eba0*/  PLOP3.LUT P0, PT, P1, PT, PT, 0x8, 0x80 ;  /* 0x000000000080781c */ /* 0x000fe40000f0e170 */
[----:B------:R-:W-:Y:S01]  /*ebb0*/  FSEL R170, R113, RZ, !P1 ;  /* 0x000000ff71aa7208 */ /* 0x000fe20004800000 */
[----:B------:R-:W-:Y:S10]  /*ebc0*/  @!P2 BRA `(.L_x_1396) ;  /* 0x000000040004a947 */ /* 0x000ff40003800000 */
        /* <DEDUP_REMOVED lines=8> */
.L_x_1397:
        /* <DEDUP_REMOVED lines=13> */
.L_x_1399:
[----:B------:R-:W-:Y:S05]  /*ed20*/  BSYNC.RECONVERGENT B2 ;  /* 0x0000000000027941 */ /* 0x000fea0003800200 */
.L_x_1398:
        /* <DEDUP_REMOVED lines=43> */
.L_x_1396:
[----:B------:R-:W-:Y:S05]  /*efe0*/  BSYNC.RECONVERGENT B1 ;  /* 0x0000000000017941 */ /* 0x000fea0003800200 */
.L_x_1395:
        /* <DEDUP_REMOVED lines=9> */
[----:B------:R-:W-:-:S04]  /*f080*/  FSETP.GTU.FTZ.AND P2, PT, R108, R127, PT ;  /* 0x0000007f6c00720b */ /* 0x000fc80003f5c000 */
        /* <DEDUP_REMOVED lines=12> */
.L_x_1402:
        /* <DEDUP_REMOVED lines=13> */
.L_x_1404:
[----:B------:R-:W-:Y:S05]  /*f220*/  BSYNC.RECONVERGENT B2 ;  /* 0x0000000000027941 */ /* 0x000fea0003800200 */
.L_x_1403:
        /* <DEDUP_REMOVED lines=43> */
.L_x_1401:
[----:B------:R-:W-:Y:S05]  /*f4e0*/  BSYNC.RECONVERGENT B1 ;  /* 0x0000000000017941 */ /* 0x000fea0003800200 */
.L_x_1400:
[----:B------:R-:W-:Y:S01]  /*f4f0*/  ISETP.NE.AND P4, PT, R113, 0x1, PT ;  /* 0x000000017100780c */ /* 0x000fe20003f85270 */
[----:B------:R-:W-:Y:S01]  /*f500*/  IMAD.U32 R173, R173, 0x10000, RZ ;  /* 0x00010000adad7824 */ /* 0x000fe200078e00ff */
[----:B------:R-:W-:Y:S01]  /*f510*/  I2FP.F32.U32 R108, R109 ;  /* 0x0000006d006c7245 */ /* 0x000fe20000201000 */
[----:B------:R-:W-:Y:S01]  /*f520*/  BSSY.RECONVERGENT B1, `(.L_x_1405) ;  /* 0x000004b000017945 */ /* 0x000fe20003800200 */
[----:B------:R-:W-:Y:S02]  /*f530*/  HFMA2 R112, -RZ, RZ, 0, 1.1920928955078125e-07 ;  /* 0x00000002ff707431 */ /* 0x000fe400000001ff */
[----:B------:R-:W-:Y:S01]  /*f540*/  FMUL.FTZ R173, R173, R124 ;  /* 0x0000007cadad7220 */ /* 0x000fe20000410000 */
[----:B------:R-:W-:Y:S02]  /*f550*/  IMAD.MOV.U32 R109, RZ, RZ, R144 ;  /* 0x000000ffff6d7224 */ /* 0x000fe400078e0090 */
[----:B------:R-:W-:Y:S01]  /*f560*/  FFMA.FTZ R108, R108, R125, 1.1641532182693481445e-10 ;  /* 0x2f0000006c6c7423 */ /* 0x000fe2000001007d */
[----:B------:R-:W-:-:S04]  /*f570*/  FMUL.FTZ R173, R173, R126 ;  /* 0x0000007eadad7220 */ /* 0x000fc80000410000 */
[----:B------:R-:W-:-:S04]  /*f580*/  FSETP.GTU.FTZ.AND P3, PT, R108, R127, PT ;  /* 0x0000007f6c00720b */ /* 0x000fc80003f7c000 */
        /* <DEDUP_REMOVED lines=11> */
.L_x_1407:
        /* <DEDUP_REMOVED lines=13> */
.L_x_1409:
[----:B------:R-:W-:Y:S05]  /*f710*/  BSYNC.RECONVERGENT B2 ;  /* 0x0000000000027941 */ /* 0x000fea0003800200 */
.L_x_1408:
        /* <DEDUP_REMOVED lines=43> */
.L_x_1406:
[----:B------:R-:W-:Y:S05]  /*f9d0*/  BSYNC.RECONVERGENT B1 ;  /* 0x0000000000017941 */ /* 0x000fea0003800200 */
.L_x_1405:
        /* <DEDUP_REMOVED lines=22> */
.L_x_1412:
        /* <DEDUP_REMOVED lines=13> */
.L_x_1414:
[----:B------:R-:W-:Y:S05]  /*fc10*/  BSYNC.RECONVERGENT B2 ;  /* 0x0000000000027941 */ /* 0x000fea0003800200 */
.L_x_1413:
        /* <DEDUP_REMOVED lines=43> */
.L_x_1411:
[----:B------:R-:W-:Y:S05]  /*fed0*/  BSYNC.RECONVERGENT B1 ;  /* 0x0000000000017941 */ /* 0x000fea0003800200 */
.L_x_1410:
        /* <DEDUP_REMOVED lines=21> */
.L_x_1417:
        /* <DEDUP_REMOVED lines=13> */
.L_x_1419:
[----:B------:R-:W-:Y:S05]  /*10100*/  BSYNC.RECONVERGENT B2 ;  /* 0x0000000000027941 */ /* 0x000fea0003800200 */
.L_x_1418:
        /* <DEDUP_REMOVED lines=43> */
.L_x_1416:
[----:B------:R-:W-:Y:S05]  /*103c0*/  BSYNC.RECONVERGENT B1 ;  /* 0x0000000000017941 */ /* 0x000fea0003800200 */
.L_x_1415:
        /* <DEDUP_REMOVED lines=22> */
.L_x_1422:
        /* <DEDUP_REMOVED lines=15> */
.L_x_1424:
[----:B------:R-:W-:Y:S05]  /*10620*/  BSYNC.RECONVERGENT B2 ;  /* 0x0000000000027941 */ /* 0x000fea0003800200 */
.L_x_1423:
        /* <DEDUP_REMOVED lines=43> */
.L_x_1421:
[----:B------:R-:W-:Y:S05]  /*108e0*/  BSYNC.RECONVERGENT B1 ;  /* 0x0000000000017941 */ /* 0x000fea0003800200 */
.L_x_1420:
        /* <DEDUP_REMOVED lines=12> */
.L_x_1384:
        /* <DEDUP_REMOVED lines=9> */
[----:B------:R-:W-:Y:S02]  /*10a40*/  ISETP.NE.AND P5, PT, R171, RZ, PT ;  /* 0x000000ffab00720c */ /* 0x000fe40003fa5270 */
[----:B------:R-:W-:Y:S02]  /*10a50*/  LOP3.LUT R183, R183, R111, R182, 0xfe, !PT ;  /* 0x0000006fb7b77212 */ /* 0x000fe400078efeb6 */
[----:B------:R-:W-:Y:S02]  /*10a60*/  SEL R182, RZ, 0x1, !P3 ;  /* 0x00000001ffb67807 */ /* 0x000fe40005800000 */
[----:B------:R-:W-:Y:S02]  /*10a70*/  LOP3.LUT R108, R108, R110, R109, 0xfe, !PT ;  /* 0x0000006e6c6c7212 */ /* 0x000fe400078efe6d */
[----:B------:R-:W-:Y:S02]  /*10a80*/  SEL R109, RZ, 0x1, !P5 ;  /* 0x00000001ff6d7807 */ /* 0x000fe40006800000 */
[----:B------:R-:W-:-:S02]  /*10a90*/  IADD3 R171, PT, PT, R153, 0x60, RZ ;  /* 0x0000006099ab7810 */ /* 0x000fc40007ffe0ff */
[----:B------:R-:W-:Y:S02]  /*10aa0*/  LOP3.LUT R183, R183, R182, RZ, 0xfc, !PT ;  /* 0x000000b6b7b77212 */ /* 0x000fe400078efcff */
        /* <DEDUP_REMOVED lines=25> */
.L_x_1428:
        /* <DEDUP_REMOVED lines=13> */
.L_x_1430:
[----:B------:R-:W-:Y:S05]  /*10d10*/  BSYNC.RECONVERGENT B2 ;  /* 0x0000000000027941 */ /* 0x000fea0003800200 */
.L_x_1429:
        /* <DEDUP_REMOVED lines=41> */
[----:B------:R-:W-:-:S07]  /*10fb0*/  LOP3.LUT R3, R182, UR31, R187, 0x96, !PT ;  /* 0x0000001fb6037c12 */ /* 0x000fce000f8e96bb */
.L_x_1427:
[----:B------:R-:W-:Y:S05]  /*10fc0*/  BSYNC.RECONVERGENT B1 ;  /* 0x0000000000017941 */ /* 0x000fea0003800200 */
.L_x_1426:
[----:B------:R-:W-:Y:S01]  /*10fd0*/  I2FP.F32.U32 R180, R181 ;  /* 0x000000b500b47245 */ /* 0x000fe20000201000 */
[----:B-----5:R-:W-:Y:S01]  /*10fe0*/  IMAD.U32 R181, R108, 0x10000, RZ ;  /* 0x000100006cb57824 */ /* 0x020fe200078e00ff */
[----:B------:R-:W-:Y:S01]  /*10ff0*/  ISETP.NE.AND P1, PT, R179, 0x1, PT ;  /* 0x00000001b300780c */ /* 0x000fe20003f25270 */
[----:B------:R-:W-:Y:S01]  /*11000*/  BSSY.RECONVERGENT B1, `(.L_x_1431) ;  /* 0x0000051000017945 */ /* 0x000fe20003800200 */
[----:B------:R-:W-:Y:S01]  /*11010*/  LOP3.LUT R152, R152, 0xfffffffd, RZ, 0xc0, !PT ;  /* 0xfffffffd98987812 */ /* 0x000fe200078ec0ff */
[----:B------:R-:W-:Y:S01]  /*11020*/  FFMA.FTZ R180, R180, R125, 1.1641532182693481445e-10 ;  /* 0x2f000000b4b47423 */ /* 0x000fe2000001007d */
[----:B------:R-:W-:Y:S01]  /*11030*/  FMUL.FTZ R181, R181, R124 ;  /* 0x0000007cb5b57220 */ /* 0x000fe20000410000 */
[----:B------:R-:W-:Y:S01]  /*11040*/  PRMT R108, R108, 0x7632, R108 ;  /* 0x000076326c6c7816 */ /* 0x000fe2000000006c */
[----:B------:R-:W-:Y:S02]  /*11050*/  IMAD.MOV.U32 R182, RZ, RZ, 0x2 ;  /* 0x00000002ffb67424 */ /* 0x000fe400078e00ff */
[----:B------:R-:W-:Y:S01]  /*11060*/  FMUL.FTZ R181, R181, R126 ;  /* 0x0000007eb5b57220 */ /* 0x000fe20000410000 */
[----:B------:R-:W-:-:S02]  /*11070*/  FSETP.GTU.FTZ.AND P0, PT, R180, R127, PT ;  /* 0x0000007fb400720b */ /* 0x000fc40003f1c000 */
[C---:B------:R-:W-:Y:S02]  /*11080*/  SHF.L.U32 R180, R112.reuse, 0x10, RZ ;  /* 0x0000001070b47819 */ /* 0x040fe400000006ff */
[----:B------:R-:W-:Y:S02]  /*11090*/  FSEL R181, R181, RZ, !P0 ;  /* 0x000000ffb5b57208 */ /* 0x000fe40004000000 */
[----:B------:R-:W-:Y:S02]  /*110a0*/  PLOP3.LUT P0, PT, P0, PT, PT, 0x8, 0x80 ;  /* 0x000000000080781c */ /* 0x000fe4000070e170 */
[----:B------:R-:W-:Y:S01]  /*110b0*/  PRMT R112, R112, 0x7632, R112 ;  /* 0x0000763270707816 */ /* 0x000fe20000000070 */
[----:B------:R-:W-:Y:S01]  /*110c0*/  FADD.FTZ R181, R181, R180 ;  /* 0x000000b4b5b57221 */ /* 0x000fe20000010000 */
[----:B------:R-:W-:-:S09]  /*110d0*/  IMAD.MOV.U32 R180, RZ, RZ, R144 ;  /* 0x000000ffffb47224 */ /* 0x000fd200078e0090 */
        /* <DEDUP_REMOVED lines=10> */
.L_x_1433:
        /* <DEDUP_REMOVED lines=13> */
.L_x_1435:
[----:B------:R-:W-:Y:S05]  /*11250*/  BSYNC.RECONVERGENT B2 ;  /* 0x0000000000027941 */ /* 0x000fea0003800200 */
.L_x_1434:
        /* <DEDUP_REMOVED lines=43> */
.L_x_1432:
[----:B------:R-:W-:Y:S05]  /*11510*/  BSYNC.RECONVERGENT B1 ;  /* 0x0000000000017941 */ /* 0x000fea0003800200 */
.L_x_1431:
[----:B------:R-:W-:Y:S01]  /*11520*/  I2FP.F32.U32 R180, R180 ;  /* 0x000000b400b47245 */ /* 0x000fe20000201000 */
[----:B------:R-:W-:Y:S01]  /*11530*/  IMAD.U32 R112, R112, 0x10000, RZ ;  /* 0x0001000070707824 */ /* 0x000fe200078e00ff */
[----:B------:R-:W-:Y:S01]  /*11540*/  SHF.L.U32 R179, R108, 0x10, RZ ;  /* 0x000000106cb37819 */ /* 0x000fe200000006ff */
[----:B------:R-:W-:Y:S01]  /*11550*/  BSSY.RECONVERGENT B1, `(.L_x_1436) ;  /* 0x000004d000017945 */ /* 0x000fe20003800200 */
[----:B------:R-:W-:Y:S01]  /*11560*/  ISETP.NE.AND P1, PT, R182, 0x1, PT ;  /* 0x00000001b600780c */ /* 0x000fe20003f25270 */
[----:B------:R-:W-:Y:S01]  /*11570*/  FFMA.FTZ R180, R180, R125, 1.1641532182693481445e-10 ;  /* 0x2f000000b4b47423 */ /* 0x000fe2000001007d */
[----:B------:R-:W-:Y:S01]  /*11580*/  MOV R108, R144 ;  /* 0x00000090006c7202 */ /* 0x000fe20000000f00 */
[----:B------:R-:W-:-:S03]  /*11590*/  FMUL.FTZ R179, R179, R124 ;  /* 0x0000007cb3b37220 */ /* 0x000fc60000410000 */
[----:B------:R-:W-:Y:S01]  /*115a0*/  FSETP.GTU.FTZ.AND P0, PT, R180, R127, PT ;  /* 0x0000007fb400720b */ /* 0x000fe20003f1c000 */
[----:B------:R-:W-:-:S05]  /*115b0*/  FMUL.FTZ R179, R179, R126 ;  /* 0x0000007eb3b37220 */ /* 0x000fca0000410000 */
        /* <DEDUP_REMOVED lines=13> */
.L_x_1438:
        /* <DEDUP_REMOVED lines=13> */
.L_x_1440:
[----:B------:R-:W-:Y:S05]  /*11760*/  BSYNC.RECONVERGENT B2 ;  /* 0x0000000000027941 */ /* 0x000fea0003800200 */
.L_x_1439:
        /* <DEDUP_REMOVED lines=43> */
.L_x_1437:
[----:B------:R-:W-:Y:S05]  /*11a20*/  BSYNC.RECONVERGENT B1 ;  /* 0x0000000000017941 */ /* 0x000fea0003800200 */
.L_x_1436:
[----:B------:R-:W-:Y:S01]  /*11a30*/  I2FP.F32.U32 R108, R108 ;  /* 0x0000006c006c7245 */ /* 0x000fe20000201000 */
[----:B------:R-:W-:Y:S01]  /*11a40*/  IMAD.U32 R179, R109, 0x10000, RZ ;  /* 0x000100006db37824 */ /* 0x000fe200078e00ff */
[----:B------:R-:W-:Y:S01]  /*11a50*/  ISETP.NE.AND P2, PT, R112, 0x1, PT ;  /* 0x000000017000780c */ /* 0x000fe20003f45270 */
[----:B------:R-:W-:Y:S01]  /*11a60*/  BSSY.RECONVERGENT B1, `(.L_x_1441) ;  /* 0x000004f000017945 */ /* 0x000fe20003800200 */
[----:B------:R-:W-:Y:S01]  /*11a70*/  PRMT R182, R113, 0x7632, R182 ;  /* 0x0000763271b67816 */ /* 0x000fe200000000b6 */
[----:B------:R-:W-:Y:S01]  /*11a80*/  FFMA.FTZ R108, R108, R125, 1.1641532182693481445e-10 ;  /* 0x2f0000006c6c7423 */ /* 0x000fe2000001007d */
[----:B------:R-:W-:-:S04]  /*11a90*/  FMUL.FTZ R179, R179, R124 ;  /* 0x0000007cb3b37220 */ /* 0x000fc80000410000 */
[----:B------:R-:W-:Y:S01]  /*11aa0*/  FMUL.FTZ R179, R179, R126 ;  /* 0x0000007eb3b37220 */ /* 0x000fe20000410000 */
[----:B------:R-:W-:Y:S01]  /*11ab0*/  FSETP.GTU.FTZ.AND P1, PT, R108, R127, PT ;  /* 0x0000007f6c00720b */ /* 0x000fe20003f3c000 */
[----:B------:R-:W-:Y:S02]  /*11ac0*/  IMAD.U32 R108, R113, 0x10000, RZ ;  /* 0x00010000716c7824 */ /* 0x000fe400078e00ff */
[----:B------:R-:W-:Y:S01]  /*11ad0*/  HFMA2 R113, -RZ, RZ, 0, 1.1920928955078125e-07 ;  /* 0x00000002ff717431 */ /* 0x000fe200000001ff */
[----:B------:R-:W-:Y:S02]  /*11ae0*/  FSEL R179, R179, RZ, !P1 ;  /* 0x000000ffb3b37208 */ /* 0x000fe40004800000 */
[----:B------:R-:W-:-:S03]  /*11af0*/  PLOP3.LUT P1, PT, P1, PT, PT, 0x8, 0x80 ;  /* 0x000000000080781c */ /* 0x000fc60000f2e170 */
[----:B------:R-:W-:Y:S01]  /*11b00*/  FADD.FTZ R183, R179, R108 ;  /* 0x0000006cb3b77221 */ /* 0x000fe20000010000 */
        /* <DEDUP_REMOVED lines=11> */
.L_x_1443:
        /* <DEDUP_REMOVED lines=13> */
.L_x_1445:
[----:B------:R-:W-:Y:S05]  /*11c90*/  BSYNC.RECONVERGENT B2 ;  /* 0x0000000000027941 */ /* 0x000fea0003800200 */
.L_x_1444:
        /* <DEDUP_REMOVED lines=43> */
.L_x_1442:
[----:B------:R-:W-:Y:S05]  /*11f50*/  BSYNC.RECONVERGENT B1 ;  /* 0x0000000000017941 */ /* 0x000fea0003800200 */
.L_x_1441:
        /* <DEDUP_REMOVED lines=23> */
.L_x_1448:
        /* <DEDUP_REMOVED lines=13> */
.L_x_1450:
[----:B------:R-:W-:Y:S05]  /*121a0*/  BSYNC.RECONVERGENT B2 ;  /* 0x0000000000027941 */ /* 0x000fea0003800200 */
.L_x_1449:
        /* <DEDUP_REMOVED lines=43> */
.L_x_1447:
[----:B------:R-:W-:Y:S05]  /*12460*/  BSYNC.RECONVERGENT B1 ;  /* 0x0000000000017941 */ /* 0x000fea0003800200 */
.L_x_1446:
        /* <DEDUP_REMOVED lines=10> */
[C---:B------:R-:W-:Y:S01]  /*12510*/  IMAD.U32 R108, R114.reuse, 0x10000, RZ ;  /* 0x00010000726c7824 */ /* 0x040fe200078e00ff */
[----:B------:R-:W-:-:S03]  /*12520*/  PRMT R114, R114, 0x7632, R114 ;  /* 0x0000763272727816 */ /* 0x000fc60000000072 */
        /* <DEDUP_REMOVED lines=13> */
.L_x_1453:
        /* <DEDUP_REMOVED lines=13> */
.L_x_1455:
[----:B------:R-:W-:Y:S05]  /*126d0*/  BSYNC.RECONVERGENT B2 ;  /* 0x0000000000027941 */ /* 0x000fea0003800200 */
.L_x_1454:
        /* <DEDUP_REMOVED lines=43> */
.L_x_1452:
[----:B------:R-:W-:Y:S05]  /*12990*/  BSYNC.RECONVERGENT B1 ;  /* 0x0000000000017941 */ /* 0x000fea0003800200 */
.L_x_1451:
        /* <DEDUP_REMOVED lines=23> */
.L_x_1458:
        /* <DEDUP_REMOVED lines=13> */
.L_x_1460:
[----:B------:R-:W-:Y:S05]  /*12be0*/  BSYNC.RECONVERGENT B2 ;  /* 0x0000000000027941 */ /* 0x000fea0003800200 */
.L_x_1459:
        /* <DEDUP_REMOVED lines=43> */
.L_x_1457:
[----:B------:R-:W-:Y:S05]  /*12ea0*/  BSYNC.RECONVERGENT B1 ;  /* 0x0000000000017941 */ /* 0x000fea0003800200 */
.L_x_1456:
        /* <DEDUP_REMOVED lines=25> */
.L_x_1463:
        /* <DEDUP_REMOVED lines=15> */
.L_x_1465:
[----:B------:R-:W-:Y:S05]  /*13130*/  BSYNC.RECONVERGENT B2 ;  /* 0x0000000000027941 */ /* 0x000fea0003800200 */
.L_x_1464:
        /* <DEDUP_REMOVED lines=43> */
.L_x_1462:
[----:B------:R-:W-:Y:S05]  /*133f0*/  BSYNC.RECONVERGENT B1 ;  /* 0x0000000000017941 */ /* 0x000fea0003800200 */
.L_x_1461:
        /* <DEDUP_REMOVED lines=15> */
.L_x_1425:
        /* <DEDUP_REMOVED lines=16> */
.L_x_1469:
        /* <DEDUP_REMOVED lines=13> */
.L_x_1471:
[----:B------:R-:W-:Y:S05]  /*136c0*/  BSYNC.RECONVERGENT B2 ;  /* 0x0000000000027941 */ /* 0x000fea0003800200 */
.L_x_1470:
        /* <DEDUP_REMOVED lines=40> */
[----:B------:R-:W-:Y:S01]  /*13950*/  LOP3.LUT R3, R112, UR31, R187, 0x96, !PT ;  /* 0x0000001f70037c12 */ /* 0x000fe2000f8e96bb */
[----:B------:R-:W-:-:S07]  /*13960*/  IMAD.MOV.U32 R112, RZ, RZ, R180 ;  /* 0x000000ffff707224 */ /* 0x000fce00078e00b4 */
.L_x_1468:
[----:B------:R-:W-:Y:S05]  /*13970*/  BSYNC.RECONVERGENT B1 ;  /* 0x0000000000017941 */ /* 0x000fea0003800200 */
.L_x_1467:
[----:B------:R-:W-:Y:S01]  /*13980*/  I2FP.F32.U32 R112, R112 ;  /* 0x0000007000707245 */ /* 0x000fe20000201000 */
[----:B------:R-:W-:Y:S01]  /*13990*/  BSSY.RECONVERGENT B1, `(.L_x_1472) ;  /* 0x0000050000017945 */ /* 0x000fe20003800200 */
[----:B-----5:R-:W-:Y:S01]  /*139a0*/  SHF.L.U32 R113, R108, 0x10, RZ ;  /* 0x000000106c717819 */ /* 0x020fe200000006ff */
[----:B------:R-:W-:Y:S01]  /*139b0*/  IMAD.MOV.U32 R115, RZ, RZ, 0x2 ;  /* 0x00000002ff737424 */ /* 0x000fe200078e00ff */
[----:B------:R-:W-:Y:S01]  /*139c0*/  ISETP.NE.AND P1, PT, R114, 0x1, PT ;  /* 0x000000017200780c */ /* 0x000fe20003f25270 */
[----:B------:R-:W-:Y:S01]  /*139d0*/  FFMA.FTZ R112, R112, R125, 1.1641532182693481445e-10 ;  /* 0x2f00000070707423 */ /* 0x000fe2000001007d */
[----:B------:R-:W-:Y:S01]  /*139e0*/  LOP3.LUT R152, R152, 0xfffffffd, RZ, 0xc0, !PT ;  /* 0xfffffffd98987812 */ /* 0x000fe200078ec0ff */
[----:B------:R-:W-:Y:S01]  /*139f0*/  FMUL.FTZ R113, R113, R124 ;  /* 0x0000007c71717220 */ /* 0x000fe20000410000 */
[----:B------:R-:W-:Y:S02]  /*13a00*/  PRMT R108, R108, 0x7632, R108 ;  /* 0x000076326c6c7816 */ /* 0x000fe4000000006c */
[----:B------:R-:W-:Y:S01]  /*13a10*/  FSETP.GTU.FTZ.AND P0, PT, R112, R127, PT ;  /* 0x0000007f7000720b */ /* 0x000fe20003f1c000 */
[----:B------:R-:W-:-:S03]  /*13a20*/  FMUL.FTZ R113, R113, R126 ;  /* 0x0000007e71717220 */ /* 0x000fc60000410000 */
[----:B------:R-:W-:Y:S02]  /*13a30*/  PLOP3.LUT P2, PT, P0, PT, PT, 0x8, 0x80 ;  /* 0x000000000080781c */ /* 0x000fe4000074e170 */
[----:B------:R-:W-:Y:S01]  /*13a40*/  FSEL R181, R113, RZ, !P0 ;  /* 0x000000ff71b57208 */ /* 0x000fe20004000000 */
[----:B------:R-:W-:-:S10]  /*13a50*/  IMAD.MOV.U32 R113, RZ, RZ, R144 ;  /* 0x000000ffff717224 */ /* 0x000fd400078e0090 */
        /* <DEDUP_REMOVED lines=10> */
.L_x_1474:
        /* <DEDUP_REMOVED lines=13> */
.L_x_1476:
[----:B------:R-:W-:Y:S05]  /*13bd0*/  BSYNC.RECONVERGENT B2 ;  /* 0x0000000000027941 */ /* 0x000fea0003800200 */
.L_x_1475:
        /* <DEDUP_REMOVED lines=43> */
.L_x_1473:
[----:B------:R-:W-:Y:S05]  /*13e90*/  BSYNC.RECONVERGENT B1 ;  /* 0x0000000000017941 */ /* 0x000fea0003800200 */
.L_x_1472:
[----:B------:R-:W-:Y:S01]  /*13ea0*/  I2FP.F32.U32 R112, R113 ;  /* 0x0000007100707245 */ /* 0x000fe20000201000 */
[----:B------:R-:W-:Y:S01]  /*13eb0*/  BSSY.RECONVERGENT B1, `(.L_x_1477) ;  /* 0x000004d000017945 */ /* 0x000fe20003800200 */
[----:B------:R-:W-:Y:S02]  /*13ec0*/  ISETP.NE.AND P2, PT, R115, 0x1, PT ;  /* 0x000000017300780c */ /* 0x000fe40003f45270 */
[----:B------:R-:W-:Y:S01]  /*13ed0*/  SHF.L.U32 R113, R108, 0x10, RZ ;  /* 0x000000106c717819 */ /* 0x000fe200000006ff */
[----:B------:R-:W-:Y:S01]  /*13ee0*/  FFMA.FTZ R112, R112, R125, 1.1641532182693481445e-10 ;  /* 0x2f00000070707423 */ /* 0x000fe2000001007d */
[----:B------:R-:W-:-:S03]  /*13ef0*/  IMAD.MOV.U32 R108, RZ, RZ, R144 ;  /* 0x000000ffff6c7224 */ /* 0x000fc600078e0090 */
[----:B------:R-:W-:Y:S01]  /*13f00*/  FMUL.FTZ R113, R113, R124 ;  /* 0x0000007c71717220 */ /* 0x000fe20000410000 */
[----:B------:R-:W-:Y:S01]  /*13f10*/  FSETP.GTU.FTZ.AND P1, PT, R112, R127, PT ;  /* 0x0000007f7000720b */ /* 0x000fe20003f3c000 */
[----:B------:R-:W-:Y:S02]  /*13f20*/  IMAD.MOV.U32 R112, RZ, RZ, 0x2 ;  /* 0x00000002ff707424 */ /* 0x000fe400078e00ff */
[----:B------:R-:W-:Y:S01]  /*13f30*/  FMUL.FTZ R113, R113, R126 ;  /* 0x0000007e71717220 */ /* 0x000fe20000410000 */
[----:B------:R-:W-:-:S04]  /*13f40*/  PLOP3.LUT P0, PT, P1, PT, PT, 0x8, 0x80 ;  /* 0x000000000080781c */ /* 0x000fc80000f0e170 */
[----:B------:R-:W-:Y:S01]  /*13f50*/  FSEL R180, R113, RZ, !P1 ;  /* 0x000000ff71b47208 */ /* 0x000fe20004800000 */
        /* <DEDUP_REMOVED lines=9> */
.L_x_1479:
        /* <DEDUP_REMOVED lines=13> */
.L_x_1481:
[----:B------:R-:W-:Y:S05]  /*140c0*/  BSYNC.RECONVERGENT B2 ;  /* 0x0000000000027941 */ /* 0x000fea0003800200 */
.L_x_1480:
        /* <DEDUP_REMOVED lines=43> */
.L_x_1478:
[----:B------:R-:W-:Y:S05]  /*14380*/  BSYNC.RECONVERGENT B1 ;  /* 0x0000000000017941 */ /* 0x000fea0003800200 */
.L_x_1477:
[----:B------:R-:W-:Y:S01]  /*14390*/  I2FP.F32.U32 R108, R108 ;  /* 0x0000006c006c7245 */ /* 0x000fe20000201000 */
[----:B------:R-:W-:Y:S01]  /*143a0*/  BSSY.RECONVERGENT B1, `(.L_x_1482) ;  /* 0x000004e000017945 */ /* 0x000fe20003800200 */
[C---:B------:R-:W-:Y:S02]  /*143b0*/  SHF.L.U32 R113, R109.reuse, 0x10, RZ ;  /* 0x000000106d717819 */ /* 0x040fe400000006ff */
[----:B------:R-:W-:Y:S01]  /*143c0*/  ISETP.NE.AND P3, PT, R112, 0x1, PT ;  /* 0x000000017000780c */ /* 0x000fe20003f65270 */
[----:B------:R-:W-:Y:S01]  /*143d0*/  FFMA.FTZ R108, R108, R125, 1.1641532182693481445e-10 ;  /* 0x2f0000006c6c7423 */ /* 0x000fe2000001007d */
[----:B------:R-:W-:Y:S01]  /*143e0*/  PRMT R179, R109, 0x7632, R179 ;  /* 0x000076326db37816 */ /* 0x000fe200000000b3 */
[----:B------:R-:W-:Y:S01]  /*143f0*/  FMUL.FTZ R113, R113, R124 ;  /* 0x0000007c71717220 */ /* 0x000fe20000410000 */
[----:B------:R-:W-:Y:S02]  /*14400*/  IMAD.MOV.U32 R109, RZ, RZ, R144 ;  /* 0x000000ffff6d7224 */ /* 0x000fe400078e0090 */
[----:B------:R-:W-:Y:S01]  /*14410*/  FSETP.GTU.FTZ.AND P2, PT, R108, R127, PT ;  /* 0x0000007f6c00720b */ /* 0x000fe20003f5c000 */
[----:B------:R-:W-:-:S03]  /*14420*/  FMUL.FTZ R113, R113, R126 ;  /* 0x0000007e71717220 */ /* 0x000fc60000410000 */
[----:B------:R-:W-:Y:S02]  /*14430*/  PLOP3.LUT P1, PT, P2, PT, PT, 0x8, 0x80 ;  /* 0x000000000080781c */ /* 0x000fe4000172e170 */
[----:B------:R-:W-:Y:S01]  /*14440*/  FSEL R183, R113, RZ, !P2 ;  /* 0x000000ff71b77208 */ /* 0x000fe20005000000 */
[----:B------:R-:W-:Y:S01]  /*14450*/  IMAD.MOV.U32 R113, RZ, RZ, 0x2 ;  /* 0x00000002ff717424 */ /* 0x000fe200078e00ff */
        /* <DEDUP_REMOVED lines=9> */
.L_x_1484:
        /* <DEDUP_REMOVED lines=13> */
.L_x_1486:
[----:B------:R-:W-:Y:S05]  /*145c0*/  BSYNC.RECONVERGENT B2 ;  /* 0x0000000000027941 */ /* 0x000fea0003800200 */
.L_x_1485:
        /* <DEDUP_REMOVED lines=43> */
.L_x_1483:
[----:B------:R-:W-:Y:S05]  /*14880*/  BSYNC.RECONVERGENT B1 ;  /* 0x0000000000017941 */ /* 0x000fea0003800200 */
.L_x_1482:
[----:B------:R-:W-:Y:S01]  /*14890*/  ISETP.NE.AND P4, PT, R113, 0x1, PT ;  /* 0x000000017100780c */ /* 0x000fe20003f85270 */
[----:B------:R-:W-:Y:S01]  /*148a0*/  BSSY.RECONVERGENT B1, `(.L_x_1487) ;  /* 0x000004d000017945 */ /* 0x000fe20003800200 */
[----:B------:R-:W-:Y:S01]  /*148b0*/  I2FP.F32.U32 R108, R109 ;  /* 0x0000006d006c7245 */ /* 0x000fe20000201000 */
[----:B------:R-:W-:Y:S01]  /*148c0*/  IMAD.MOV.U32 R112, RZ, RZ, 0x2 ;  /* 0x00000002ff707424 */ /* 0x000fe200078e00ff */
[----:B------:R-:W-:Y:S01]  /*148d0*/  SHF.L.U32 R179, R179, 0x10, RZ ;  /* 0x00000010b3b37819 */ /* 0x000fe200000006ff */
[----:B------:R-:W-:Y:S02]  /*148e0*/  IMAD.MOV.U32 R109, RZ, RZ, R144 ;  /* 0x000000ffff6d7224 */ /* 0x000fe400078e0090 */
[----:B------:R-:W-:Y:S02]  /*148f0*/  FFMA.FTZ R108, R108, R125, 1.1641532182693481445e-10 ;  /* 0x2f0000006c6c7423 */ /* 0x000fe4000001007d */
[----:B------:R-:W-:-:S03]  /*14900*/  FMUL.FTZ R179, R179, R124 ;  /* 0x0000007cb3b37220 */ /* 0x000fc60000410000 */
[----:B------:R-:W-:Y:S01]  /*14910*/  FSETP.GTU.FTZ.AND P3, PT, R108, R127, PT ;  /* 0x0000007f6c00720b */ /* 0x000fe20003f7c000 */
[----:B------:R-:W-:-:S03]  /*14920*/  FMUL.FTZ R179, R179, R126 ;  /* 0x0000007eb3b37220 */ /* 0x000fc60000410000 */
        /* <DEDUP_REMOVED lines=11> */
.L_x_1489:
        /* <DEDUP_REMOVED lines=13> */
.L_x_1491:
[----:B------:R-:W-:Y:S05]  /*14ab0*/  BSYNC.RECONVERGENT B2 ;  /* 0x0000000000027941 */ /* 0x000fea0003800200 */
.L_x_1490:
        /* <DEDUP_REMOVED lines=43> */
.L_x_1488:
[----:B------:R-:W-:Y:S05]  /*14d70*/  BSYNC.RECONVERGENT B1 ;  /* 0x0000000000017941 */ /* 0x000fea0003800200 */
.L_x_1487:
        /* <DEDUP_REMOVED lines=22> */
.L_x_1494:
        /* <DEDUP_REMOVED lines=13> */
.L_x_1496:
[----:B------:R-:W-:Y:S05]  /*14fb0*/  BSYNC.RECONVERGENT B2 ;  /* 0x0000000000027941 */ /* 0x000fea0003800200 */
.L_x_1495:
        /* <DEDUP_REMOVED lines=43> */
.L_x_1493:
[----:B------:R-:W-:Y:S05]  /*15270*/  BSYNC.RECONVERGENT B1 ;  /* 0x0000000000017941 */ /* 0x000fea0003800200 */
.L_x_1492:
        /* <DEDUP_REMOVED lines=21> */
.L_x_1499:
        /* <DEDUP_REMOVED lines=13> */
.L_x_1501:
[----:B------:R-:W-:Y:S05]  /*154a0*/  BSYNC.RECONVERGENT B2 ;  /* 0x0000000000027941 */ /* 0x000fea0003800200 */
.L_x_1500:
        /* <DEDUP_REMOVED lines=43> */
.L_x_1498:
[----:B------:R-:W-:Y:S05]  /*15760*/  BSYNC.RECONVERGENT B1 ;  /* 0x0000000000017941 */ /* 0x000fea0003800200 */
.L_x_1497:
        /* <DEDUP_REMOVED lines=22> */
.L_x_1504:
        /* <DEDUP_REMOVED lines=15> */
.L_x_1506:
[----:B------:R-:W-:Y:S05]  /*159c0*/  BSYNC.RECONVERGENT B2 ;  /* 0x0000000000027941 */ /* 0x000fea0003800200 */
.L_x_1505:
        /* <DEDUP_REMOVED lines=43> */
.L_x_1503:
[----:B------:R-:W-:Y:S05]  /*15c80*/  BSYNC.RECONVERGENT B1 ;  /* 0x0000000000017941 */ /* 0x000fea0003800200 */
.L_x_1502:
        /* <DEDUP_REMOVED lines=12> */
.L_x_1466:
[----:B------:R-:W-:Y:S01]  /*15d50*/  SEL R111, RZ, 0x1000000, !P6 ;  /* 0x01000000ff6f7807 */ /* 0x000fe20007000000 */
[----:B------:R-:W-:Y:S01]  /*15d60*/  VIADD R179, R153, 0x80 ;  /* 0x0000008099b37836 */ /* 0x000fe20000000000 */
[----:B------:R-:W-:Y:S01]  /*15d70*/  SEL R190, RZ, 0x10000, !P5 ;  /* 0x00010000ffbe7807 */ /* 0x000fe20006800000 */
[C---:B------:R-:W-:Y:S01]  /*15d80*/  IMAD.WIDE.U32 R194, R171.reuse, 0x10, R118 ;  /* 0x00000010abc27825 */ /* 0x040fe200078e0076 */
[----:B------:R-:W-:Y:S02]  /*15d90*/  SEL R191, RZ, 0x100, !P4 ;  /* 0x00000100ffbf7807 */ /* 0x000fe40006000000 */
[----:B------:R-:W-:Y:S01]  /*15da0*/  SEL R110, RZ, 0x1000000, !P2 ;  /* 0x01000000ff6e7807 */ /* 0x000fe20005000000 */
[----:B------:R-:W-:Y:S01]  /*15db0*/  IMAD.WIDE.U32 R192, R171, 0x8, R116 ;  /* 0x00000008abc07825 */ /* 0x000fe200078e0074 */
[----:B------:R-:W-:Y:S01]  /*15dc0*/  SEL R109, RZ, 0x10000, !P1 ;  /* 0x00010000ff6d7807 */ /* 0x000fe20004800000 */
[----:B------:R0:W-:Y:S01]  /*15dd0*/  STG.E.128 desc[UR8][R194.64], R112 ;  /* 0x00000070c2007986 */ /* 0x0001e2000c101d08 */
[----:B------:R-:W-:-:S02]  /*15de0*/  SEL R108, RZ, 0x100, !P0 ;  /* 0x00000100ff6c7807 */ /* 0x000fc40004000000 */
[----:B------:R-:W-:Y:S02]  /*15df0*/  LOP3.LUT P5, RZ, R152, 0x2, RZ, 0xc0, !PT ;  /* 0x0000000298ff7812 */ /* 0x000fe400078ac0ff */
        /* <DEDUP_REMOVED lines=30> */
.L_x_1510:
        /* <DEDUP_REMOVED lines=13> */
.L_x_1512:
[----:B------:R-:W-:Y:S05]  /*160b0*/  BSYNC.RECONVERGENT B2 ;  /* 0x0000000000027941 */ /* 0x000fea0003800200 */
.L_x_1511:
        /* <DEDUP_REMOVED lines=42> */
.L_x_1509:
[----:B------:R-:W-:Y:S05]  /*16360*/  BSYNC.RECONVERGENT B1 ;  /* 0x0000000000017941 */ /* 0x000fea0003800200 */
.L_x_1508:
        /* <DEDUP_REMOVED lines=10> */
[----:B------:R-:W-:Y:S01]  /*16410*/  FMUL.FTZ R191, R191, R126 ;  /* 0x0000007ebfbf7220 */ /* 0x000fe20000410000 */
[C---:B------:R-:W-:Y:S01]  /*16420*/  IMAD.U32 R186, R112.reuse, 0x10000, RZ ;  /* 0x0001000070ba7824 */ /* 0x040fe200078e00ff */
[----:B------:R-:W-:-:S03]  /*16430*/  PRMT R112, R112, 0x7632, R112 ;  /* 0x0000763270707816 */ /* 0x000fc60000000070 */
[----:B------:R-:W-:Y:S02]  /*16440*/  FSEL R191, R191, RZ, !P0 ;  /* 0x000000ffbfbf7208 */ /* 0x000fe40004000000 */
[----:B------:R-:W-:-:S03]  /*16450*/  PLOP3.LUT P0, PT, P0, PT, PT, 0x8, 0x80 ;  /* 0x000000000080781c */ /* 0x000fc6000070e170 */
[----:B------:R-:W-:Y:S01]  /*16460*/  FADD.FTZ R191, R191, R186 ;  /* 0x000000babfbf7221 */ /* 0x000fe20000010000 */
[----:B------:R-:W-:-:S09]  /*16470*/  MOV R186, R144 ;  /* 0x0000009000ba7202 */ /* 0x000fd20000000f00 */
        /* <DEDUP_REMOVED lines=10> */
.L_x_1515:
        /* <DEDUP_REMOVED lines=13> */
.L_x_1517:
[----:B------:R-:W-:Y:S05]  /*165f0*/  BSYNC.RECONVERGENT B2 ;  /* 0x0000000000027941 */ /* 0x000fea0003800200 */
.L_x_1516:
        /* <DEDUP_REMOVED lines=43> */
.L_x_1514:
[----:B------:R-:W-:Y:S05]  /*168b0*/  BSYNC.RECONVERGENT B1 ;  /* 0x0000000000017941 */ /* 0x000fea0003800200 */
.L_x_1513:
        /* <DEDUP_REMOVED lines=23> */
.L_x_1520:
        /* <DEDUP_REMOVED lines=13> */
.L_x_1522:
[----:B------:R-:W-:Y:S05]  /*16b00*/  BSYNC.RECONVERGENT B2 ;  /* 0x0000000000027941 */ /* 0x000fea0003800200 */
.L_x_1521:
        /* <DEDUP_REMOVED lines=43> */
.L_x_1519:
[----:B------:R-:W-:Y:S05]  /*16dc0*/  BSYNC.RECONVERGENT B1 ;  /* 0x0000000000017941 */ /* 0x000fea0003800200 */
.L_x_1518:
        /* <DEDUP_REMOVED lines=8> */
[----:B------:R-:W-:Y:S02]  /*16e50*/  FSETP.GTU.FTZ.AND P1, PT, R108, R127, PT ;  /* 0x0000007f6c00720b */ /* 0x000fe40003f3c000 */
[----:B------:R-:W-:Y:S01]  /*16e60*/  SHF.L.U32 R108, R113, 0x10, RZ ;  /* 0x00000010716c7819 */ /* 0x000fe200000006ff */
[----:B------:R-:W-:Y:S01]  /*16e70*/  IMAD.MOV.U32 R113, RZ, RZ, 0x2 ;  /* 0x00000002ff717424 */ /* 0x000fe200078e00ff */
        /* <DEDUP_REMOVED lines=14> */
.L_x_1525:
        /* <DEDUP_REMOVED lines=13> */
.L_x_1527:
[----:B------:R-:W-:Y:S05]  /*17030*/  BSYNC.RECONVERGENT B2 ;  /* 0x0000000000027941 */ /* 0x000fea0003800200 */
.L_x_1526:
        /* <DEDUP_REMOVED lines=43> */
.L_x_1524:
[----:B------:R-:W-:Y:S05]  /*172f0*/  BSYNC.RECONVERGENT B1 ;  /* 0x0000000000017941 */ /* 0x000fea0003800200 */
.L_x_1523:
[----:B------:R-:W-:Y:S01]  /*17300*/  I2FP.F32.U32 R108, R109 ;  /* 0x0000006d006c7245 */ /* 0x000fe20000201000 */
[----:B------:R-:W-:Y:S01]  /*17310*/  IMAD.U32 R186, R186, 0x10000, RZ ;  /* 0x00010000baba7824 */ /* 0x000fe200078e00ff */
[----:B------:R-:W-:Y:S01]  /*17320*/  SHF.L.U32 R189, R189, 0x10, RZ ;  /* 0x00000010bdbd7819 */ /* 0x000fe200000006ff */
[----:B------:R-:W-:Y:S01]  /*17330*/  BSSY.RECONVERGENT B1, `(.L_x_1528) ;  /* 0x000004d000017945 */ /* 0x000fe20003800200 */
[----:B------:R-:W-:Y:S01]  /*17340*/  ISETP.NE.AND P3, PT, R113, 0x1, PT ;  /* 0x000000017100780c */ /* 0x000fe20003f65270 */
[----:B------:R-:W-:Y:S01]  /*17350*/  FFMA.FTZ R108, R108, R125, 1.1641532182693481445e-10 ;  /* 0x2f0000006c6c7423 */ /* 0x000fe2000001007d */
[----:B------:R-:W-:Y:S02]  /*17360*/  IMAD.MOV.U32 R112, RZ, RZ, 0x2 ;  /* 0x00000002ff707424 */ /* 0x000fe400078e00ff */
[----:B------:R-:W-:Y:S01]  /*17370*/  FMUL.FTZ R189, R189, R124 ;  /* 0x0000007cbdbd7220 */ /* 0x000fe20000410000 */
[----:B------:R-:W-:Y:S02]  /*17380*/  MOV R109, R144 ;  /* 0x00000090006d7202 */ /* 0x000fe40000000f00 */
[----:B------:R-:W-:Y:S01]  /*17390*/  FSETP.GTU.FTZ.AND P2, PT, R108, R127, PT ;  /* 0x0000007f6c00720b */ /* 0x000fe20003f5c000 */
[----:B------:R-:W-:-:S05]  /*173a0*/  FMUL.FTZ R189, R189, R126 ;  /* 0x0000007ebdbd7220 */ /* 0x000fca0000410000 */
        /* <DEDUP_REMOVED lines=12> */
.L_x_1530:
        /* <DEDUP_REMOVED lines=13> */
.L_x_1532:
[----:B------:R-:W-:Y:S05]  /*17540*/  BSYNC.RECONVERGENT B2 ;  /* 0x0000000000027941 */ /* 0x000fea0003800200 */
.L_x_1531:
        /* <DEDUP_REMOVED lines=43> */
.L_x_1529:
[----:B------:R-:W-:Y:S05]  /*17800*/  BSYNC.RECONVERGENT B1 ;  /* 0x0000000000017941 */ /* 0x000fea0003800200 */
.L_x_1528:
        /* <DEDUP_REMOVED lines=25> */
.L_x_1535:
        /* <DEDUP_REMOVED lines=13> */
.L_x_1537:
[----:B------:R-:W-:Y:S05]  /*17a70*/  BSYNC.RECONVERGENT B2 ;  /* 0x0000000000027941 */ /* 0x000fea0003800200 */
.L_x_1536:
        /* <DEDUP_REMOVED lines=43> */
.L_x_1534:
[----:B------:R-:W-:Y:S05]  /*17d30*/  BSYNC.RECONVERGENT B1 ;  /* 0x0000000000017941 */ /* 0x000fea0003800200 */
.L_x_1533:
        /* <DEDUP_REMOVED lines=23> */
.L_x_1540:
        /* <DEDUP_REMOVED lines=13> */
.L_x_1542:
[----:B------:R-:W-:Y:S05]  /*17f80*/  BSYNC.RECONVERGENT B2 ;  /* 0x0000000000027941 */ /* 0x000fea0003800200 */
.L_x_1541:
        /* <DEDUP_REMOVED lines=43> */
.L_x_1539:
[----:B------:R-:W-:Y:S05]  /*18240*/  BSYNC.RECONVERGENT B1 ;  /* 0x0000000000017941 */ /* 0x000fea0003800200 */
.L_x_1538:
        /* <DEDUP_REMOVED lines=25> */
.L_x_1545:
        /* <DEDUP_REMOVED lines=15> */
.L_x_1547:
[----:B------:R-:W-:Y:S05]  /*184d0*/  BSYNC.RECONVERGENT B2 ;  /* 0x0000000000027941 */ /* 0x000fea0003800200 */
.L_x_1546:
        /* <DEDUP_REMOVED lines=43> */
.L_x_1544:
[----:B------:R-:W-:Y:S05]  /*18790*/  BSYNC.RECONVERGENT B1 ;  /* 0x0000000000017941 */ /* 0x000fea0003800200 */
.L_x_1543:
        /* <DEDUP_REMOVED lines=15> */
.L_x_1507:
        /* <DEDUP_REMOVED lines=16> */
.L_x_1551:
        /* <DEDUP_REMOVED lines=13> */
.L_x_1553:
[----:B------:R-:W-:Y:S05]  /*18a60*/  BSYNC.RECONVERGENT B2 ;  /* 0x0000000000027941 */ /* 0x000fea0003800200 */
.L_x_1552:
        /* <DEDUP_REMOVED lines=42> */
.L_x_1550:
[----:B------:R-:W-:Y:S05]  /*18d10*/  BSYNC.RECONVERGENT B1 ;  /* 0x0000000000017941 */ /* 0x000fea0003800200 */
.L_x_1549:
        /* <DEDUP_REMOVED lines=9> */
[----:B------:R-:W-:Y:S01]  /*18db0*/  FSETP.GTU.FTZ.AND P0, PT, R112, R127, PT ;  /* 0x0000007f7000720b */ /* 0x000fe20003f1c000 */
[----:B------:R-:W-:-:S03]  /*18dc0*/  FMUL.FTZ R113, R113, R126 ;  /* 0x0000007e71717220 */ /* 0x000fc60000410000 */
[----:B------:R-:W-:Y:S02]  /*18dd0*/  PLOP3.LUT P2, PT, P0, PT, PT, 0x8, 0x80 ;  /* 0x000000000080781c */ /* 0x000fe4000074e170 */
[----:B------:R-:W-:Y:S02]  /*18de0*/  FSEL R191, R113, RZ, !P0 ;  /* 0x000000ff71bf7208 */ /* 0x000fe40004000000 */
        /* <DEDUP_REMOVED lines=11> */
.L_x_1556:
        /* <DEDUP_REMOVED lines=13> */
.L_x_1558:
[----:B------:R-:W-:Y:S05]  /*18f70*/  BSYNC.RECONVERGENT B2 ;  /* 0x0000000000027941 */ /* 0x000fea0003800200 */
.L_x_1557:
        /* <DEDUP_REMOVED lines=43> */
.L_x_1555:
[----:B------:R-:W-:Y:S05]  /*19230*/  BSYNC.RECONVERGENT B1 ;  /* 0x0000000000017941 */ /* 0x000fea0003800200 */
.L_x_1554:
[----:B------:R-:W-:Y:S01]  /*19240*/  ISETP.NE.AND P2, PT, R115, 0x1, PT ;  /* 0x000000017300780c */ /* 0x000fe20003f45270 */
[----:B------:R-:W-:Y:S01]  /*19250*/  BSSY.RECONVERGENT B1, `(.L_x_1559) ;  /* 0x000004d000017945 */ /* 0x000fe20003800200 */
[----:B------:R-:W-:Y:S01]  /*19260*/  I2FP.F32.U32 R112, R113 ;  /* 0x0000007100707245 */ /* 0x000fe20000201000 */
[----:B------:R-:W-:Y:S01]  /*19270*/  IMAD.U32 R113, R108, 0x10000, RZ ;  /* 0x000100006c717824 */ /* 0x000fe200078e00ff */
[----:B------:R-:W-:-:S03]  /*19280*/  MOV R108, R144 ;  /* 0x00000090006c7202 */ /* 0x000fc60000000f00 */
[----:B------:R-:W-:Y:S01]  /*19290*/  FFMA.FTZ R112, R112, R125, 1.1641532182693481445e-10 ;  /* 0x2f00000070707423 */ /* 0x000fe2000001007d */
[----:B------:R-:W-:-:S04]  /*192a0*/  FMUL.FTZ R113, R113, R124 ;  /* 0x0000007c71717220 */ /* 0x000fc80000410000 */
[----:B------:R-:W-:Y:S01]  /*192b0*/  FMUL.FTZ R113, R113, R126 ;  /* 0x0000007e71717220 */ /* 0x000fe20000410000 */
        /* <DEDUP_REMOVED lines=13> */
.L_x_1561:
        /* <DEDUP_REMOVED lines=13> */
.L_x_1563:
[----:B------:R-:W-:Y:S05]  /*19460*/  BSYNC.RECONVERGENT B2 ;  /* 0x0000000000027941 */ /* 0x000fea0003800200 */
.L_x_1562:
        /* <DEDUP_REMOVED lines=43> */
.L_x_1560:
[----:B------:R-:W-:Y:S05]  /*19720*/  BSYNC.RECONVERGENT B1 ;  /* 0x0000000000017941 */ /* 0x000fea0003800200 */
.L_x_1559:
        /* <DEDUP_REMOVED lines=22> */
.L_x_1566:
        /* <DEDUP_REMOVED lines=13> */
.L_x_1568:
[----:B------:R-:W-:Y:S05]  /*19960*/  BSYNC.RECONVERGENT B2 ;  /* 0x0000000000027941 */ /* 0x000fea0003800200 */
.L_x_1567:
        /* <DEDUP_REMOVED lines=43> */
.L_x_1565:
[----:B------:R-:W-:Y:S05]  /*19c20*/  BSYNC.RECONVERGENT B1 ;  /* 0x0000000000017941 */ /* 0x000fea0003800200 */
.L_x_1564:
        /* <DEDUP_REMOVED lines=21> */
.L_x_1571:
        /* <DEDUP_REMOVED lines=13> */
.L_x_1573:
[----:B------:R-:W-:Y:S05]  /*19e50*/  BSYNC.RECONVERGENT B2 ;  /* 0x0000000000027941 */ /* 0x000fea0003800200 */
.L_x_1572:
        /* <DEDUP_REMOVED lines=43> */
.L_x_1570:
[----:B------:R-:W-:Y:S05]  /*1a110*/  BSYNC.RECONVERGENT B1 ;  /* 0x0000000000017941 */ /* 0x000fea0003800200 */
.L_x_1569:
        /* <DEDUP_REMOVED lines=22> */
.L_x_1576:
        /* <DEDUP_REMOVED lines=13> */
.L_x_1578:
[----:B------:R-:W-:Y:S05]  /*1a350*/  BSYNC.RECONVERGENT B2 ;  /* 0x0000000000027941 */ /* 0x000fea0003800200 */
.L_x_1577:
        /* <DEDUP_REMOVED lines=43> */
.L_x_1575:
[----:B------:R-:W-:Y:S05]  /*1a610*/  BSYNC.RECONVERGENT B1 ;  /* 0x0000000000017941 */ /* 0x000fea0003800200 */
.L_x_1574:
        /* <DEDUP_REMOVED lines=21> */
.L_x_1581:
        /* <DEDUP_REMOVED lines=13> */
.L_x_1583:
[----:B------:R-:W-:Y:S05]  /*1a840*/  BSYNC.RECONVERGENT B2 ;  /* 0x0000000000027941 */ /* 0x000fea0003800200 */
.L_x_1582:
        /* <DEDUP_REMOVED lines=43> */
.L_x_1580:
[----:B------:R-:W-:Y:S05]  /*1ab00*/  BSYNC.RECONVERGENT B1 ;  /* 0x0000000000017941 */ /* 0x000fea0003800200 */
.L_x_1579:
        /* <DEDUP_REMOVED lines=22> */
.L_x_1586:
        /* <DEDUP_REMOVED lines=15> */
.L_x_1588:
[----:B------:R-:W-:Y:S05]  /*1ad60*/  BSYNC.RECONVERGENT B2 ;  /* 0x0000000000027941 */ /* 0x000fea0003800200 */
.L_x_1587:
        /* <DEDUP_REMOVED lines=43> */
.L_x_1585:
[----:B------:R-:W-:Y:S05]  /*1b020*/  BSYNC.RECONVERGENT B1 ;  /* 0x0000000000017941 */ /* 0x000fea0003800200 */
.L_x_1584:
        /* <DEDUP_REMOVED lines=12> */
.L_x_1548:
        /* <DEDUP_REMOVED lines=41> */
.L_x_1592:
        /* <DEDUP_REMOVED lines=13> */
.L_x_1594:
[----:B------:R-:W-:Y:S05]  /*1b450*/  BSYNC.RECONVERGENT B2 ;  /* 0x0000000000027941 */ /* 0x000fea0003800200 */
.L_x_1593:
        /* <DEDUP_REMOVED lines=43> */
.L_x_1591:
[----:B------:R-:W-:Y:S05]  /*1b710*/  BSYNC.RECONVERGENT B1 ;  /* 0x0000000000017941 */ /* 0x000fea0003800200 */
.L_x_1590:
        /* <DEDUP_REMOVED lines=27> */
.L_x_1597:
        /* <DEDUP_REMOVED lines=13> */
.L_x_1599:
[----:B------:R-:W-:Y:S05]  /*1b9a0*/  BSYNC.RECONVERGENT B2 ;  /* 0x0000000000027941 */ /* 0x000fea0003800200 */
.L_x_1598:
        /* <DEDUP_REMOVED lines=43> */
.L_x_1596:
[----:B------:R-:W-:Y:S05]  /*1bc60*/  BSYNC.RECONVERGENT B1 ;  /* 0x0000000000017941 */ /* 0x000fea0003800200 */
.L_x_1595:
        /* <DEDUP_REMOVED lines=23> */
.L_x_1602:
        /* <DEDUP_REMOVED lines=13> */
.L_x_1604:
[----:B------:R-:W-:Y:S05]  /*1beb0*/  BSYNC.RECONVERGENT B2 ;  /* 0x0000000000027941 */ /* 0x000fea0003800200 */
.L_x_1603:
        /* <DEDUP_REMOVED lines=43> */
.L_x_1601:
[----:B------:R-:W-:Y:S05]  /*1c170*/  BSYNC.RECONVERGENT B1 ;  /* 0x0000000000017941 */ /* 0x000fea0003800200 */
.L_x_1600:
        /* <DEDUP_REMOVED lines=8> */
[----:B------:R-:W-:Y:S02]  /*1c200*/  IMAD.MOV.U32 R109, RZ, RZ, R144 ;  /* 0x000000ffff6d7224 */ /* 0x000fe400078e0090 */
[----:B------:R-:W-:Y:S01]  /*1c210*/  FMUL.FTZ R199, R199, R126 ;  /* 0x0000007ec7c77220 */ /* 0x000fe20000410000 */
[----:B------:R-:W-:-:S04]  /*1c220*/  FSETP.GTU.FTZ.AND P1, PT, R108, R127, PT ;  /* 0x0000007f6c00720b */ /* 0x000fc80003f3c000 */
[----:B------:R-:W-:Y:S02]  /*1c230*/  FSEL R199, R199, RZ, !P1 ;  /* 0x000000ffc7c77208 */ /* 0x000fe40004800000 */
[----:B------:R-:W-:-:S03]  /*1c240*/  PLOP3.LUT P1, PT, P1, PT, PT, 0x8, 0x80 ;  /* 0x000000000080781c */ /* 0x000fc60000f2e170 */
[----:B------:R-:W-:Y:S01]  /*1c250*/  FADD.FTZ R202, R199, R202 ;  /* 0x000000cac7ca7221 */ /* 0x000fe20000010000 */
[----:B------:R-:W-:Y:S01]  /*1c260*/  PRMT R199, R113, 0x7632, R199 ;  /* 0x0000763271c77816 */ /* 0x000fe200000000c7 */
[----:B------:R-:W-:Y:S01]  /*1c270*/  HFMA2 R113, -RZ, RZ, 0, 1.1920928955078125e-07 ;  /* 0x00000002ff717431 */ /* 0x000fe200000001ff */
        /* <DEDUP_REMOVED lines=9> */
.L_x_1607:
        /* <DEDUP_REMOVED lines=13> */
.L_x_1609:
[----:B------:R-:W-:Y:S05]  /*1c3e0*/  BSYNC.RECONVERGENT B2 ;  /* 0x0000000000027941 */ /* 0x000fea0003800200 */
.L_x_1608:
        /* <DEDUP_REMOVED lines=43> */
.L_x_1606:
[----:B------:R-:W-:Y:S05]  /*1c6a0*/  BSYNC.RECONVERGENT B1 ;  /* 0x0000000000017941 */ /* 0x000fea0003800200 */
.L_x_1605:
[----:B------:R-:W-:Y:S01]  /*1c6b0*/  I2FP.F32.U32 R108, R109 ;  /* 0x0000006d006c7245 */ /* 0x000fe20000201000 */
[----:B------:R-:W-:Y:S01]  /*1c6c0*/  IMAD.U32 R201, R201, 0x10000, RZ ;  /* 0x00010000c9c97824 */ /* 0x000fe200078e00ff */
[----:B------:R-:W-:Y:S01]  /*1c6d0*/  ISETP.NE.AND P3, PT, R113, 0x1, PT ;  /* 0x000000017100780c */ /* 0x000fe20003f65270 */
[----:B------:R-:W-:Y:S01]  /*1c6e0*/  BSSY.RECONVERGENT B1, `(.L_x_1610) ;  /* 0x000004d000017945 */ /* 0x000fe20003800200 */
[----:B------:R-:W-:Y:S02]  /*1c6f0*/  IMAD.MOV.U32 R112, RZ, RZ, 0x2 ;  /* 0x00000002ff707424 */ /* 0x000fe400078e00ff */
[----:B------:R-:W-:Y:S01]  /*1c700*/  FFMA.FTZ R108, R108, R125, 1.1641532182693481445e-10 ;  /* 0x2f0000006c6c7423 */ /* 0x000fe2000001007d */
[----:B------:R-:W-:Y:S01]  /*1c710*/  FMUL.FTZ R201, R201, R124 ;  /* 0x0000007cc9c97220 */ /* 0x000fe20000410000 */
[----:B------:R-:W-:-:S03]  /*1c720*/  IMAD.MOV.U32 R109, RZ, RZ, R144 ;  /* 0x000000ffff6d7224 */ /* 0x000fc600078e0090 */
[----:B------:R-:W-:Y:S01]  /*1c730*/  FMUL.FTZ R201, R201, R126 ;  /* 0x0000007ec9c97220 */ /* 0x000fe20000410000 */
[----:B------:R-:W-:Y:S02]  /*1c740*/  FSETP.GTU.FTZ.AND P2, PT, R108, R127, PT ;  /* 0x0000007f6c00720b */ /* 0x000fe40003f5c000 */
[----:B------:R-:W-:Y:S02]  /*1c750*/  SHF.L.U32 R108, R199, 0x10, RZ ;  /* 0x00000010c76c7819 */ /* 0x000fe400000006ff */
        /* <DEDUP_REMOVED lines=12> */
.L_x_1612:
        /* <DEDUP_REMOVED lines=13> */
.L_x_1614:
[----:B------:R-:W-:Y:S05]  /*1c8f0*/  BSYNC.RECONVERGENT B2 ;  /* 0x0000000000027941 */ /* 0x000fea0003800200 */
.L_x_1613:
        /* <DEDUP_REMOVED lines=43> */
.L_x_1611:
[----:B------:R-:W-:Y:S05]  /*1cbb0*/  BSYNC.RECONVERGENT B1 ;  /* 0x0000000000017941 */ /* 0x000fea0003800200 */
.L_x_1610:
        /* <DEDUP_REMOVED lines=25> */
.L_x_1617:
        /* <DEDUP_REMOVED lines=13> */
.L_x_1619:
[----:B------:R-:W-:Y:S05]  /*1ce20*/  BSYNC.RECONVERGENT B2 ;  /* 0x0000000000027941 */ /* 0x000fea0003800200 */
.L_x_1618:
        /* <DEDUP_REMOVED lines=43> */
.L_x_1616:
[----:B------:R-:W-:Y:S05]  /*1d0e0*/  BSYNC.RECONVERGENT B1 ;  /* 0x0000000000017941 */ /* 0x000fea0003800200 */
.L_x_1615:
        /* <DEDUP_REMOVED lines=23> */
.L_x_1622:
        /* <DEDUP_REMOVED lines=13> */
.L_x_1624:
[----:B------:R-:W-:Y:S05]  /*1d330*/  BSYNC.RECONVERGENT B2 ;  /* 0x0000000000027941 */ /* 0x000fea0003800200 */
.L_x_1623:
        /* <DEDUP_REMOVED lines=43> */
.L_x_1621:
[----:B------:R-:W-:Y:S05]  /*1d5f0*/  BSYNC.RECONVERGENT B1 ;  /* 0x0000000000017941 */ /* 0x000fea0003800200 */
.L_x_1620:
        /* <DEDUP_REMOVED lines=25> */
.L_x_1627:
        /* <DEDUP_REMOVED lines=15> */
.L_x_1629:
[----:B------:R-:W-:Y:S05]  /*1d880*/  BSYNC.RECONVERGENT B2 ;  /* 0x0000000000027941 */ /* 0x000fea0003800200 */
.L_x_1628:
        /* <DEDUP_REMOVED lines=43> */
.L_x_1626:
[----:B------:R-:W-:Y:S05]  /*1db40*/  BSYNC.RECONVERGENT B1 ;  /* 0x0000000000017941 */ /* 0x000fea0003800200 */
.L_x_1625:
        /* <DEDUP_REMOVED lines=15> */
.L_x_1589:
        /* <DEDUP_REMOVED lines=16> */
.L_x_1633:
        /* <DEDUP_REMOVED lines=13> */
.L_x_1635:
[----:B------:R-:W-:Y:S05]  /*1de10*/  BSYNC.RECONVERGENT B2 ;  /* 0x0000000000027941 */ /* 0x000fea0003800200 */
.L_x_1634:
        /* <DEDUP_REMOVED lines=41> */
[----:B------:R-:W-:Y:S02]  /*1e0b0*/  HFMA2 R114, -RZ, RZ, 0, 0 ;  /* 0x00000000ff727431 */ /* 0x000fe400000001ff */
[----:B------:R-:W-:-:S07]  /*1e0c0*/  IMAD.MOV.U32 R112, RZ, RZ, R204 ;  /* 0x000000ffff707224 */ /* 0x000fce00078e00cc */
.L_x_1632:
[----:B------:R-:W-:Y:S05]  /*1e0d0*/  BSYNC.RECONVERGENT B1 ;  /* 0x0000000000017941 */ /* 0x000fea0003800200 */
.L_x_1631:
        /* <DEDUP_REMOVED lines=24> */
.L_x_1638:
        /* <DEDUP_REMOVED lines=13> */
.L_x_1640:
[----:B------:R-:W-:Y:S05]  /*1e330*/  BSYNC.RECONVERGENT B2 ;  /* 0x0000000000027941 */ /* 0x000fea0003800200 */
.L_x_1639:
        /* <DEDUP_REMOVED lines=43> */
.L_x_1637:
[----:B------:R-:W-:Y:S05]  /*1e5f0*/  BSYNC.RECONVERGENT B1 ;  /* 0x0000000000017941 */ /* 0x000fea0003800200 */
.L_x_1636:
        /* <DEDUP_REMOVED lines=21> */
.L_x_1643:
        /* <DEDUP_REMOVED lines=13> */
.L_x_1645:
[----:B------:R-:W-:Y:S05]  /*1e820*/  BSYNC.RECONVERGENT B2 ;  /* 0x0000000000027941 */ /* 0x000fea0003800200 */
.L_x_1644:
        /* <DEDUP_REMOVED lines=43> */
.L_x_1642:
[----:B------:R-:W-:Y:S05]  /*1eae0*/  BSYNC.RECONVERGENT B1 ;  /* 0x0000000000017941 */ /* 0x000fea0003800200 */
.L_x_1641:
        /* <DEDUP_REMOVED lines=22> */
.L_x_1648:
        /* <DEDUP_REMOVED lines=13> */
.L_x_1650:
[----:B------:R-:W-:Y:S05]  /*1ed20*/  BSYNC.RECONVERGENT B2 ;  /* 0x0000000000027941 */ /* 0x000fea0003800200 */
.L_x_1649:
        /* <DEDUP_REMOVED lines=43> */
.L_x_1647:
[----:B------:R-:W-:Y:S05]  /*1efe0*/  BSYNC.RECONVERGENT B1 ;  /* 0x0000000000017941 */ /* 0x000fea0003800200 */
.L_x_1646:
[----:B------:R-:W-:Y:S01]  /*1eff0*/  ISETP.NE.AND P4, PT, R113, 0x1, PT ;  /* 0x000000017100780c */ /* 0x000fe20003f85270 */
[----:B------:R-:W-:Y:S01]  /*1f000*/  IMAD.U32 R199, R199, 0x10000, RZ ;  /* 0x00010000c7c77824 */ /* 0x000fe200078e00ff */
[----:B------:R-:W-:Y:S01]  /*1f010*/  I2FP.F32.U32 R108, R109 ;  /* 0x0000006d006c7245 */ /* 0x000fe20000201000 */
[----:B------:R-:W-:Y:S01]  /*1f020*/  BSSY.RECONVERGENT B1, `(.L_x_1651) ;  /* 0x000004b000017945 */ /* 0x000fe20003800200 */
[----:B------:R-:W-:Y:S02]  /*1f030*/  IMAD.MOV.U32 R112, RZ, RZ, 0x2 ;  /* 0x00000002ff707424 */ /* 0x000fe400078e00ff */
[----:B------:R-:W-:Y:S01]  /*1f040*/  FMUL.FTZ R199, R199, R124 ;  /* 0x0000007cc7c77220 */ /* 0x000fe20000410000 */
[----:B------:R-:W-:Y:S01]  /*1f050*/  MOV R109, R144 ;  /* 0x00000090006d7202 */ /* 0x000fe20000000f00 */
[----:B------:R-:W-:Y:S02]  /*1f060*/  FFMA.FTZ R108, R108, R125, 1.1641532182693481445e-10 ;  /* 0x2f0000006c6c7423 */ /* 0x000fe4000001007d */
[----:B------:R-:W-:-:S03]  /*1f070*/  FMUL.FTZ R199, R199, R126 ;  /* 0x0000007ec7c77220 */ /* 0x000fc60000410000 */
        /* <DEDUP_REMOVED lines=12> */
.L_x_1653:
        /* <DEDUP_REMOVED lines=13> */
.L_x_1655:
[----:B------:R-:W-:Y:S05]  /*1f210*/  BSYNC.RECONVERGENT B2 ;  /* 0x0000000000027941 */ /* 0x000fea0003800200 */
.L_x_1654:
        /* <DEDUP_REMOVED lines=43> */
.L_x_1652:
[----:B------:R-:W-:Y:S05]  /*1f4d0*/  BSYNC.RECONVERGENT B1 ;  /* 0x0000000000017941 */ /* 0x000fea0003800200 */
.L_x_1651:
        /* <DEDUP_REMOVED lines=22> */
.L_x_1658:
        /* <DEDUP_REMOVED lines=13> */
.L_x_1660:
[----:B------:R-:W-:Y:S05]  /*1f710*/  BSYNC.RECONVERGENT B2 ;  /* 0x0000000000027941 */ /* 0x000fea0003800200 */
.L_x_1659:
        /* <DEDUP_REMOVED lines=43> */
.L_x_1657:
[----:B------:R-:W-:Y:S05]  /*1f9d0*/  BSYNC.RECONVERGENT B1 ;  /* 0x0000000000017941 */ /* 0x000fea0003800200 */
.L_x_1656:
        /* <DEDUP_REMOVED lines=21> */
.L_x_1663:
        /* <DEDUP_REMOVED lines=13> */
.L_x_1665:
[----:B------:R-:W-:Y:S05]  /*1fc00*/  BSYNC.RECONVERGENT B2 ;  /* 0x0000000000027941 */ /* 0x000fea0003800200 */
.L_x_1664:
        /* <DEDUP_REMOVED lines=43> */
.L_x_1662:
[----:B------:R-:W-:Y:S05]  /*1fec0*/  BSYNC.RECONVERGENT B1 ;  /* 0x0000000000017941 */ /* 0x000fea0003800200 */
.L_x_1661:
        /* <DEDUP_REMOVED lines=22> */
.L_x_1668:
        /* <DEDUP_REMOVED lines=15> */
.L_x_1670:
[----:B------:R-:W-:Y:S05]  /*20120*/  BSYNC.RECONVERGENT B2 ;  /* 0x0000000000027941 */ /* 0x000fea0003800200 */
.L_x_1669:
        /* <DEDUP_REMOVED lines=43> */
.L_x_1667:
[----:B------:R-:W-:Y:S05]  /*203e0*/  BSYNC.RECONVERGENT B1 ;  /* 0x0000000000017941 */ /* 0x000fea0003800200 */
.L_x_1666:
        /* <DEDUP_REMOVED lines=12> */
.L_x_1630:
        /* <DEDUP_REMOVED lines=41> */
.L_x_1674:
        /* <DEDUP_REMOVED lines=13> */
.L_x_1676:
[----:B------:R-:W-:Y:S05]  /*20810*/  BSYNC.RECONVERGENT B2 ;  /* 0x0000000000027941 */ /* 0x000fea0003800200 */
.L_x_1675:
        /* <DEDUP_REMOVED lines=42> */
.L_x_1673:
[----:B------:R-:W-:Y:S05]  /*20ac0*/  BSYNC.RECONVERGENT B1 ;  /* 0x0000000000017941 */ /* 0x000fea0003800200 */
.L_x_1672:
[----:B------:R-:W-:Y:S01]  /*20ad0*/  I2FP.F32.U32 R186, R209 ;  /* 0x000000d100ba7245 */ /* 0x000fe20000201000 */
[----:B-----5:R-:W-:Y:S01]  /*20ae0*/  IMAD.U32 R207, R108, 0x10000, RZ ;  /* 0x000100006ccf7824 */ /* 0x020fe200078e00ff */
[----:B------:R-:W-:Y:S01]  /*20af0*/  ISETP.NE.AND P1, PT, R208, 0x1, PT ;  /* 0x00000001d000780c */ /* 0x000fe20003f25270 */
[----:B------:R-:W-:Y:S01]  /*20b00*/  BSSY.RECONVERGENT B1, `(.L_x_1677) ;  /* 0x0000051000017945 */ /* 0x000fe20003800200 */
[----:B------:R-:W-:Y:S01]  /*20b10*/  LOP3.LUT R152, R152, 0xfffffffd, RZ, 0xc0, !PT ;  /* 0xfffffffd98987812 */ /* 0x000fe200078ec0ff */
[----:B------:R-:W-:Y:S01]  /*20b20*/  FFMA.FTZ R186, R186, R125, 1.1641532182693481445e-10 ;  /* 0x2f000000baba7423 */ /* 0x000fe2000001007d */
[----:B------:R-:W-:Y:S01]  /*20b30*/  FMUL.FTZ R207, R207, R124 ;  /* 0x0000007ccfcf7220 */ /* 0x000fe20000410000 */
[----:B------:R-:W-:Y:S01]  /*20b40*/  HFMA2 R210, -RZ, RZ, 0, 1.1920928955078125e-07 ;  /* 0x00000002ffd27431 */ /* 0x000fe200000001ff */
[----:B------:R-:W-:Y:S02]  /*20b50*/  PRMT R108, R108, 0x7632, R108 ;  /* 0x000076326c6c7816 */ /* 0x000fe4000000006c */
[----:B------:R-:W-:Y:S01]  /*20b60*/  FMUL.FTZ R207, R207, R126 ;  /* 0x0000007ecfcf7220 */ /* 0x000fe20000410000 */
[----:B------:R-:W-:Y:S01]  /*20b70*/  FSETP.GTU.FTZ.AND P0, PT, R186, R127, PT ;  /* 0x0000007fba00720b */ /* 0x000fe20003f1c000 */
[C---:B------:R-:W-:Y:S01]  /*20b80*/  IMAD.U32 R186, R112.reuse, 0x10000, RZ ;  /* 0x0001000070ba7824 */ /* 0x040fe200078e00ff */
[----:B------:R-:W-:-:S02]  /*20b90*/  PRMT R112, R112, 0x7632, R112 ;  /* 0x0000763270707816 */ /* 0x000fc40000000070 */
[----:B------:R-:W-:Y:S02]  /*20ba0*/  FSEL R207, R207, RZ, !P0 ;  /* 0x000000ffcfcf7208 */ /* 0x000fe40004000000 */
[----:B------:R-:W-:-:S03]  /*20bb0*/  PLOP3.LUT P0, PT, P0, PT, PT, 0x8, 0x80 ;  /* 0x000000000080781c */ /* 0x000fc6000070e170 */
[----:B------:R-:W-:Y:S01]  /*20bc0*/  FADD.FTZ R209, R207, R186 ;  /* 0x000000bacfd17221 */ /* 0x000fe20000010000 */
[----:B------:R-:W-:-:S09]  /*20bd0*/  IMAD.MOV.U32 R186, RZ, RZ, R144 ;  /* 0x000000ffffba7224 */ /* 0x000fd200078e0090 */
        /* <DEDUP_REMOVED lines=10> */
.L_x_1679:
        /* <DEDUP_REMOVED lines=13> */
.L_x_1681:
[----:B------:R-:W-:Y:S05]  /*20d50*/  BSYNC.RECONVERGENT B2 ;  /* 0x0000000000027941 */ /* 0x000fea0003800200 */
.L_x_1680:
        /* <DEDUP_REMOVED lines=43> */
.L_x_1678:
[----:B------:R-:W-:Y:S05]  /*21010*/  BSYNC.RECONVERGENT B1 ;  /* 0x0000000000017941 */ /* 0x000fea0003800200 */
.L_x_1677:
[----:B------:R-:W-:Y:S01]  /*21020*/  I2FP.F32.U32 R186, R186 ;  /* 0x000000ba00ba7245 */ /* 0x000fe20000201000 */
[----:B------:R-:W-:Y:S01]  /*21030*/  IMAD.U32 R207, R108, 0x10000, RZ ;  /* 0x000100006ccf7824 */ /* 0x000fe200078e00ff */
[----:B------:R-:W-:Y:S01]  /*21040*/  ISETP.NE.AND P1, PT, R210, 0x1, PT ;  /* 0x00000001d200780c */ /* 0x000fe20003f25270 */
[----:B------:R-:W-:Y:S01]  /*21050*/  BSSY.RECONVERGENT B1, `(.L_x_1682) ;  /* 0x000004d000017945 */ /* 0x000fe20003800200 */
[----:B------:R-:W-:Y:S01]  /*21060*/  SHF.L.U32 R112, R112, 0x10, RZ ;  /* 0x0000001070707819 */ /* 0x000fe200000006ff */
        /* <DEDUP_REMOVED lines=18> */
.L_x_1684:
        /* <DEDUP_REMOVED lines=13> */
.L_x_1686:
[----:B------:R-:W-:Y:S05]  /*21260*/  BSYNC.RECONVERGENT B2 ;  /* 0x0000000000027941 */ /* 0x000fea0003800200 */
.L_x_1685:
        /* <DEDUP_REMOVED lines=43> */
.L_x_1683:
[----:B------:R-:W-:Y:S05]  /*21520*/  BSYNC.RECONVERGENT B1 ;  /* 0x0000000000017941 */ /* 0x000fea0003800200 */
.L_x_1682:
        /* <DEDUP_REMOVED lines=9> */
[----:B------:R-:W-:Y:S02]  /*215c0*/  IMAD.U32 R108, R113, 0x10000, RZ ;  /* 0x00010000716c7824 */ /* 0x000fe400078e00ff */
[----:B------:R-:W-:Y:S02]  /*215d0*/  IMAD.MOV.U32 R113, RZ, RZ, 0x2 ;  /* 0x00000002ff717424 */ /* 0x000fe400078e00ff */
        /* <DEDUP_REMOVED lines=14> */
.L_x_1689:
        /* <DEDUP_REMOVED lines=13> */
.L_x_1691:
[----:B------:R-:W-:Y:S05]  /*21790*/  BSYNC.RECONVERGENT B2 ;  /* 0x0000000000027941 */ /* 0x000fea0003800200 */
.L_x_1690:
        /* <DEDUP_REMOVED lines=43> */
.L_x_1688:
[----:B------:R-:W-:Y:S05]  /*21a50*/  BSYNC.RECONVERGENT B1 ;  /* 0x0000000000017941 */ /* 0x000fea0003800200 */
.L_x_1687:
[----:B------:R-:W-:Y:S01]  /*21a60*/  I2FP.F32.U32 R108, R109 ;  /* 0x0000006d006c7245 */ /* 0x000fe20000201000 */
[----:B------:R-:W-:Y:S01]  /*21a70*/  IMAD.U32 R207, R207, 0x10000, RZ ;  /* 0x00010000cfcf7824 */ /* 0x000fe200078e00ff */
[----:B------:R-:W-:Y:S01]  /*21a80*/  ISETP.NE.AND P3, PT, R113, 0x1, PT ;  /* 0x000000017100780c */ /* 0x000fe20003f65270 */
[----:B------:R-:W-:Y:S01]  /*21a90*/  IMAD.U32 R186, R186, 0x10000, RZ ;  /* 0x00010000baba7824 */ /* 0x000fe200078e00ff */
[----:B------:R-:W-:Y:S01]  /*21aa0*/  BSSY.RECONVERGENT B1, `(.L_x_1692) ;  /* 0x000004c000017945 */ /* 0x000fe20003800200 */
[----:B------:R-:W-:Y:S01]  /*21ab0*/  FFMA.FTZ R108, R108, R125, 1.1641532182693481445e-10 ;  /* 0x2f0000006c6c7423 */ /* 0x000fe2000001007d */
[----:B------:R-:W-:Y:S01]  /*21ac0*/  FMUL.FTZ R207, R207, R124 ;  /* 0x0000007ccfcf7220 */ /* 0x000fe20000410000 */
[----:B------:R-:W-:Y:S02]  /*21ad0*/  HFMA2 R112, -RZ, RZ, 0, 1.1920928955078125e-07 ;  /* 0x00000002ff707431 */ /* 0x000fe400000001ff */
        /* <DEDUP_REMOVED lines=15> */
.L_x_1694:
        /* <DEDUP_REMOVED lines=13> */
.L_x_1696:
[----:B------:R-:W-:Y:S05]  /*21ca0*/  BSYNC.RECONVERGENT B2 ;  /* 0x0000000000027941 */ /* 0x000fea0003800200 */
.L_x_1695:
        /* <DEDUP_REMOVED lines=43> */
.L_x_1693:
[----:B------:R-:W-:Y:S05]  /*21f60*/  BSYNC.RECONVERGENT B1 ;  /* 0x0000000000017941 */ /* 0x000fea0003800200 */
.L_x_1692:
        /* <DEDUP_REMOVED lines=10> */
[C---:B------:R-:W-:Y:S02]  /*22010*/  SHF.L.U32 R108, R114.reuse, 0x10, RZ ;  /* 0x00000010726c7819 */ /* 0x040fe400000006ff */
[----:B------:R-:W-:Y:S02]  /*22020*/  FSEL R109, R109, RZ, !P3 ;  /* 0x000000ff6d6d7208 */ /* 0x000fe40005800000 */
[----:B------:R-:W-:Y:S02]  /*22030*/  PLOP3.LUT P3, PT, P3, PT, PT, 0x8, 0x80 ;  /* 0x000000000080781c */ /* 0x000fe40001f6e170 */
[----:B------:R-:W-:Y:S01]  /*22040*/  PRMT R114, R114, 0x7632, R114 ;  /* 0x0000763272727816 */ /* 0x000fe20000000072 */
        /* <DEDUP_REMOVED lines=11> */
.L_x_1699:
        /* <DEDUP_REMOVED lines=13> */
.L_x_1701:
[----:B------:R-:W-:Y:S05]  /*221d0*/  BSYNC.RECONVERGENT B2 ;  /* 0x0000000000027941 */ /* 0x000fea0003800200 */
.L_x_1700:
        /* <DEDUP_REMOVED lines=43> */
.L_x_1698:
[----:B------:R-:W-:Y:S05]  /*22490*/  BSYNC.RECONVERGENT B1 ;  /* 0x0000000000017941 */ /* 0x000fea0003800200 */
.L_x_1697:
        /* <DEDUP_REMOVED lines=23> */
.L_x_1704:
        /* <DEDUP_REMOVED lines=13> */
.L_x_1706:
[----:B------:R-:W-:Y:S05]  /*226e0*/  BSYNC.RECONVERGENT B2 ;  /* 0x0000000000027941 */ /* 0x000fea0003800200 */
.L_x_1705:
        /* <DEDUP_REMOVED lines=43> */
.L_x_1703:
[----:B------:R-:W-:Y:S05]  /*229a0*/  BSYNC.RECONVERGENT B1 ;  /* 0x0000000000017941 */ /* 0x000fea0003800200 */
.L_x_1702:
        /* <DEDUP_REMOVED lines=25> */
.L_x_1709:
        /* <DEDUP_REMOVED lines=15> */
.L_x_1711:
[----:B------:R-:W-:Y:S05]  /*22c30*/  BSYNC.RECONVERGENT B2 ;  /* 0x0000000000027941 */ /* 0x000fea0003800200 */
.L_x_1710:
        /* <DEDUP_REMOVED lines=43> */
.L_x_1708:
[----:B------:R-:W-:Y:S05]  /*22ef0*/  BSYNC.RECONVERGENT B1 ;  /* 0x0000000000017941 */ /* 0x000fea0003800200 */
.L_x_1707:
        /* <DEDUP_REMOVED lines=15> */
.L_x_1671:
        /* <DEDUP_REMOVED lines=16> */
.L_x_1715:
        /* <DEDUP_REMOVED lines=13> */
.L_x_1717:
[----:B------:R-:W-:Y:S05]  /*231c0*/  BSYNC.RECONVERGENT B2 ;  /* 0x0000000000027941 */ /* 0x000fea0003800200 */
.L_x_1716:
        /* <DEDUP_REMOVED lines=42> */
.L_x_1714:
[----:B------:R-:W-:Y:S05]  /*23470*/  BSYNC.RECONVERGENT B1 ;  /* 0x0000000000017941 */ /* 0x000fea0003800200 */
.L_x_1713:
        /* <DEDUP_REMOVED lines=24> */
.L_x_1720:
        /* <DEDUP_REMOVED lines=13> */
.L_x_1722:
[----:B------:R-:W-:Y:S05]  /*236d0*/  BSYNC.RECONVERGENT B2 ;  /* 0x0000000000027941 */ /* 0x000fea0003800200 */
.L_x_1721:
        /* <DEDUP_REMOVED lines=43> */
.L_x_1719:
[----:B------:R-:W-:Y:S05]  /*23990*/  BSYNC.RECONVERGENT B1 ;  /* 0x0000000000017941 */ /* 0x000fea0003800200 */
.L_x_1718:
        /* <DEDUP_REMOVED lines=21> */
.L_x_1725:
        /* <DEDUP_REMOVED lines=13> */
.L_x_1727:
[----:B------:R-:W-:Y:S05]  /*23bc0*/  BSYNC.RECONVERGENT B2 ;  /* 0x0000000000027941 */ /* 0x000fea0003800200 */
.L_x_1726:
        /* <DEDUP_REMOVED lines=43> */
.L_x_1724:
[----:B------:R-:W-:Y:S05]  /*23e80*/  BSYNC.RECONVERGENT B1 ;  /* 0x0000000000017941 */ /* 0x000fea0003800200 */
.L_x_1723:
        /* <DEDUP_REMOVED lines=22> */
.L_x_1730:
        /* <DEDUP_REMOVED lines=13> */
.L_x_1732:
[----:B------:R-:W-:Y:S05]  /*240c0*/  BSYNC.RECONVERGENT B2 ;  /* 0x0000000000027941 */ /* 0x000fea0003800200 */
.L_x_1731:
        /* <DEDUP_REMOVED lines=43> */
.L_x_1729:
[----:B------:R-:W-:Y:S05]  /*24380*/  BSYNC.RECONVERGENT B1 ;  /* 0x0000000000017941 */ /* 0x000fea0003800200 */
.L_x_1728:
        /* <DEDUP_REMOVED lines=21> */
.L_x_1735:
        /* <DEDUP_REMOVED lines=13> */
.L_x_1737:
[----:B------:R-:W-:Y:S05]  /*245b0*/  BSYNC.RECONVERGENT B2 ;  /* 0x0000000000027941 */ /* 0x000fea0003800200 */
.L_x_1736:
        /* <DEDUP_REMOVED lines=43> */
.L_x_1734:
[----:B------:R-:W-:Y:S05]  /*24870*/  BSYNC.RECONVERGENT B1 ;  /* 0x0000000000017941 */ /* 0x000fea0003800200 */
.L_x_1733:
        /* <DEDUP_REMOVED lines=22> */
.L_x_1740:
        /* <DEDUP_REMOVED lines=13> */
.L_x_1742:
[----:B------:R-:W-:Y:S05]  /*24ab0*/  BSYNC.RECONVERGENT B2 ;  /* 0x0000000000027941 */ /* 0x000fea0003800200 */
.L_x_1741:
        /* <DEDUP_REMOVED lines=43> */
.L_x_1739:
[----:B------:R-:W-:Y:S05]  /*24d70*/  BSYNC.RECONVERGENT B1 ;  /* 0x0000000000017941 */ /* 0x000fea0003800200 */
.L_x_1738:
        /* <DEDUP_REMOVED lines=21> */
.L_x_1745:
        /* <DEDUP_REMOVED lines=13> */
.L_x_1747:
[----:B------:R-:W-:Y:S05]  /*24fa0*/  BSYNC.RECONVERGENT B2 ;  /* 0x0000000000027941 */ /* 0x000fea0003800200 */
.L_x_1746:
        /* <DEDUP_REMOVED lines=43> */
.L_x_1744:
[----:B------:R-:W-:Y:S05]  /*25260*/  BSYNC.RECONVERGENT B1 ;  /* 0x0000000000017941 */ /* 0x000fea0003800200 */
.L_x_1743:
        /* <DEDUP_REMOVED lines=22> */
.L_x_1750:
        /* <DEDUP_REMOVED lines=15> */
.L_x_1752:
[----:B------:R-:W-:Y:S05]  /*254c0*/  BSYNC.RECONVERGENT B2 ;  /* 0x0000000000027941 */ /* 0x000fea0003800200 */
.L_x_1751:
        /* <DEDUP_REMOVED lines=43> */
.L_x_1749:
[----:B------:R-:W-:Y:S05]  /*25780*/  BSYNC.RECONVERGENT B1 ;  /* 0x0000000000017941 */ /* 0x000fea0003800200 */
.L_x_1748:
        /* <DEDUP_REMOVED lines=12> */
.L_x_1712:
        /* <DEDUP_REMOVED lines=41> */
.L_x_1756:
        /* <DEDUP_REMOVED lines=13> */
.L_x_1758:
[----:B------:R-:W-:Y:S05]  /*25bb0*/  BSYNC.RECONVERGENT B2 ;  /* 0x0000000000027941 */ /* 0x000fea0003800200 */
.L_x_1757:
        /* <DEDUP_REMOVED lines=41> */
[----:B------:R-:W-:Y:S01]  /*25e50*/  IMAD.MOV.U32 R120, RZ, RZ, RZ ;  /* 0x000000ffff787224 */ /* 0x000fe200078e00ff */
[----:B------:R-:W-:-:S07]  /*25e60*/  MOV R121, R216 ;  /* 0x000000d800797202 */ /* 0x000fce0000000f00 */
.L_x_1755:
[----:B------:R-:W-:Y:S05]  /*25e70*/  BSYNC.RECONVERGENT B1 ;  /* 0x0000000000017941 */ /* 0x000fea0003800200 */
.L_x_1754:
[----:B------:R-:W-:Y:S01]  /*25e80*/  I2FP.F32.U32 R216, R121 ;  /* 0x0000007900d87245 */ /* 0x000fe20000201000 */
[----:B------:R-:W-:Y:S01]  /*25e90*/  BSSY.RECONVERGENT B1, `(.L_x_1759) ;  /* 0x0000053000017945 */ /* 0x000fe20003800200 */
[----:B-----5:R-:W-:Y:S01]  /*25ea0*/  SHF.L.U32 R121, R108, 0x10, RZ ;  /* 0x000000106c797819 */ /* 0x020fe200000006ff */
[----:B------:R-:W-:Y:S01]  /*25eb0*/  IMAD.MOV.U32 R217, RZ, RZ, R144 ;  /* 0x000000ffffd97224 */ /* 0x000fe200078e0090 */
        /* <DEDUP_REMOVED lines=12> */
[----:B------:R-:W-:-:S09]  /*25f80*/  HFMA2 R216, -RZ, RZ, 0, 1.1920928955078125e-07 ;  /* 0x00000002ffd87431 */ /* 0x000fd200000001ff */
[----:B------:R-:W-:Y:S01]  /*25f90*/  @P0 LOP3.LUT R152, R152, 0x2, RZ, 0xfc, !PT ;  /* 0x0000000298980812 */ /* 0x000fe200078efcff */
[----:B------:R-:W-:Y:S06]  /*25fa0*/  @!P1 BRA `(.L_x_1760) ;  /* 0x0000000400049947 */ /* 0x000fec0003800000 */
        /* <DEDUP_REMOVED lines=8> */
.L_x_1761:
        /* <DEDUP_REMOVED lines=13> */
.L_x_1763:
[----:B------:R-:W-:Y:S05]  /*26100*/  BSYNC.RECONVERGENT B2 ;  /* 0x0000000000027941 */ /* 0x000fea0003800200 */
.L_x_1762:
        /* <DEDUP_REMOVED lines=42> */
[----:B------:R-:W-:-:S07]  /*263b0*/  HFMA2 R216, -RZ, RZ, 0, 0 ;  /* 0x00000000ffd87431 */ /* 0x000fce00000001ff */
.L_x_1760:
[----:B------:R-:W-:Y:S05]  /*263c0*/  BSYNC.RECONVERGENT B1 ;  /* 0x0000000000017941 */ /* 0x000fea0003800200 */
.L_x_1759:
[----:B------:R-:W-:Y:S01]  /*263d0*/  I2FP.F32.U32 R120, R217 ;  /* 0x000000d900787245 */ /* 0x000fe20000201000 */
[----:B------:R-:W-:Y:S01]  /*263e0*/  IMAD.U32 R217, R108, 0x10000, RZ ;  /* 0x000100006cd97824 */ /* 0x000fe200078e00ff */
[----:B------:R-:W-:Y:S01]  /*263f0*/  ISETP.NE.AND P1, PT, R216, 0x1, PT ;  /* 0x00000001d800780c */ /* 0x000fe20003f25270 */
[----:B------:R-:W-:Y:S01]  /*26400*/  BSSY.RECONVERGENT B1, `(.L_x_1764) ;  /* 0x000004d000017945 */ /* 0x000fe20003800200 */
[----:B------:R-:W-:Y:S01]  /*26410*/  SHF.L.U32 R219, R112, 0x10, RZ ;  /* 0x0000001070db7819 */ /* 0x000fe200000006ff */
[----:B------:R-:W-:Y:S01]  /*26420*/  FFMA.FTZ R120, R120, R125, 1.1641532182693481445e-10 ;  /* 0x2f00000078787423 */ /* 0x000fe2000001007d */
[----:B------:R-:W-:Y:S01]  /*26430*/  FMUL.FTZ R217, R217, R124 ;  /* 0x0000007cd9d97220 */ /* 0x000fe20000410000 */
[----:B------:R-:W-:Y:S01]  /*26440*/  IMAD.MOV.U32 R112, RZ, RZ, 0x2 ;  /* 0x00000002ff707424 */ /* 0x000fe200078e00ff */
[----:B------:R-:W-:Y:S02]  /*26450*/  MOV R108, R144 ;  /* 0x00000090006c7202 */ /* 0x000fe40000000f00 */
        /* <DEDUP_REMOVED lines=14> */
.L_x_1766:
        /* <DEDUP_REMOVED lines=13> */
.L_x_1768:
[----:B------:R-:W-:Y:S05]  /*26610*/  BSYNC.RECONVERGENT B2 ;  /* 0x0000000000027941 */ /* 0x000fea0003800200 */
.L_x_1767:
        /* <DEDUP_REMOVED lines=43> */
.L_x_1765:
[----:B------:R-:W-:Y:S05]  /*268d0*/  BSYNC.RECONVERGENT B1 ;  /* 0x0000000000017941 */ /* 0x000fea0003800200 */
.L_x_1764:
        /* <DEDUP_REMOVED lines=8> */
[----:B------:R-:W-:Y:S01]  /*26960*/  HFMA2 R113, -RZ, RZ, 0, 1.1920928955078125e-07 ;  /* 0x00000002ff717431 */ /* 0x000fe200000001ff */
[----:B------:R-:W-:Y:S01]  /*26970*/  PRMT R219, R109, 0x7632, R219 ;  /* 0x000076326ddb7816 */ /* 0x000fe200000000db */
[----:B------:R-:W-:-:S02]  /*26980*/  IMAD.MOV.U32 R109, RZ, RZ, R144 ;  /* 0x000000ffff6d7224 */ /* 0x000fc400078e0090 */
        /* <DEDUP_REMOVED lines=14> */
.L_x_1771:
        /* <DEDUP_REMOVED lines=13> */
.L_x_1773:
[----:B------:R-:W-:Y:S05]  /*26b40*/  BSYNC.RECONVERGENT B2 ;  /* 0x0000000000027941 */ /* 0x000fea0003800200 */
.L_x_1772:
        /* <DEDUP_REMOVED lines=43> */
.L_x_1770:
[----:B------:R-:W-:Y:S05]  /*26e00*/  BSYNC.RECONVERGENT B1 ;  /* 0x0000000000017941 */ /* 0x000fea0003800200 */
.L_x_1769:
        /* <DEDUP_REMOVED lines=23> */
.L_x_1776:
        /* <DEDUP_REMOVED lines=13> */
.L_x_1778:
[----:B------:R-:W-:Y:S05]  /*27050*/  BSYNC.RECONVERGENT B2 ;  /* 0x0000000000027941 */ /* 0x000fea0003800200 */
.L_x_1777:
        /* <DEDUP_REMOVED lines=43> */
.L_x_1775:
[----:B------:R-:W-:Y:S05]  /*27310*/  BSYNC.RECONVERGENT B1 ;  /* 0x0000000000017941 */ /* 0x000fea0003800200 */
.L_x_1774:
[----:B------:R-:W-:Y:S01]  /*27320*/  I2FP.F32.U32 R108, R109 ;  /* 0x0000006d006c7245 */ /* 0x000fe20000201000 */
[----:B------:R-:W-:Y:S01]  /*27330*/  BSSY.RECONVERGENT B1, `(.L_x_1779) ;  /* 0x0000051000017945 */ /* 0x000fe20003800200 */
[----:B------:R-:W-:Y:S01]  /*27340*/  SHF.L.U32 R109, R110, 0x10, RZ ;  /* 0x000000106e6d7819 */ /* 0x000fe200000006ff */
[----:B------:R-:W-:Y:S01]  /*27350*/  HFMA2 R113, -RZ, RZ, 0, 1.1920928955078125e-07 ;  /* 0x00000002ff717431 */ /* 0x000fe200000001ff */
        /* <DEDUP_REMOVED lines=21> */
.L_x_1781:
        /* <DEDUP_REMOVED lines=13> */
.L_x_1783:
[----:B------:R-:W-:Y:S05]  /*27580*/  BSYNC.RECONVERGENT B2 ;  /* 0x0000000000027941 */ /* 0x000fea0003800200 */
.L_x_1782:
        /* <DEDUP_REMOVED lines=43> */
.L_x_1780:
[----:B------:R-:W-:Y:S05]  /*27840*/  BSYNC.RECONVERGENT B1 ;  /* 0x0000000000017941 */ /* 0x000fea0003800200 */
.L_x_1779:
        /* <DEDUP_REMOVED lines=23> */
.L_x_1786:
        /* <DEDUP_REMOVED lines=8> */
[----:B------:R-:W-:Y:S01]  /*27a40*/  @!P5 IADD3 R2, PT, PT, R143, 0x1, RZ ;  /* 0x000000018f02d810 */ /* 0x000fe20007ffe0ff */
[----:B------:R-:W-:-:S03]  /*27a50*/  @!P5 IMAD.MOV.U32 R0, RZ, RZ, RZ ;  /* 0x000000ffff00d224 */ /* 0x000fc600078e00ff */
[----:B------:R-:W-:-:S13]  /*27a60*/  ISETP.NE.AND P6, PT, R149, RZ, !P5 ;  /* 0x000000ff9500720c */ /* 0x000fda0006fc5270 */
[----:B------:R-:W-:-:S05]  /*27a70*/  @P6 IMAD.MOV R2, RZ, RZ, R143 ;  /* 0x000000ffff026224 */ /* 0x000fca00078e028f */
[----:B------:R-:W-:-:S07]  /*27a80*/  @!P5 MOV R143, R2 ;  /* 0x00000002008fd202 */ /* 0x000fce0000000f00 */
.L_x_1788:
[----:B------:R-:W-:Y:S05]  /*27a90*/  BSYNC.RECONVERGENT B2 ;  /* 0x0000000000027941 */ /* 0x000fea0003800200 */
.L_x_1787:
        /* <DEDUP_REMOVED lines=43> */
.L_x_1785:
[----:B------:R-:W-:Y:S05]  /*27d50*/  BSYNC.RECONVERGENT B1 ;  /* 0x0000000000017941 */ /* 0x000fea0003800200 */
.L_x_1784:
        /* <DEDUP_REMOVED lines=8> */
[----:B------:R-:W-:Y:S02]  /*27de0*/  HFMA2 R216, -RZ, RZ, 0, 1.1920928955078125e-07 ;  /* 0x00000002ffd87431 */ /* 0x000fe400000001ff */
[----:B------:R-:W-:Y:S01]  /*27df0*/  FSETP.GTU.FTZ.AND P5, PT, R108, R127, PT ;  /* 0x0000007f6c00720b */ /* 0x000fe20003fbc000 */
[----:B------:R-:W-:Y:S01]  /*27e00*/  FMUL.FTZ R109, R109, R126 ;  /* 0x0000007e6d6d7220 */ /* 0x000fe20000410000 */
[----:B------:R-:W-:-:S04]  /*27e10*/  PRMT R221, R115, 0x7632, R221 ;  /* 0x0000763273dd7816 */ /* 0x000fc800000000dd */
        /* <DEDUP_REMOVED lines=13> */
.L_x_1791:
        /* <DEDUP_REMOVED lines=8> */
[----:B------:R-:W-:Y:S01]  /*27f70*/  @!P6 IADD3 R149, PT, PT, R149, 0x1, RZ ;  /* 0x000000019595e810 */ /* 0x000fe20007ffe0ff */
[----:B------:R-:W-:Y:S02]  /*27f80*/  @!P6 VIADD R3, R143, 0x1 ;  /* 0x000000018f03e836 */ /* 0x000fe40000000000 */
[----:B------:R-:W-:Y:S01]  /*27f90*/  @!P6 IMAD.MOV.U32 R0, RZ, RZ, RZ ;  /* 0x000000ffff00e224 */ /* 0x000fe200078e00ff */
[----:B------:R-:W-:-:S13]  /*27fa0*/  ISETP.NE.AND P0, PT, R149, RZ, !P6 ;  /* 0x000000ff9500720c */ /* 0x000fda0007705270 */
[----:B------:R-:W-:Y:S02]  /*27fb0*/  @P0 IADD3 R3, PT, PT, R143, RZ, RZ ;  /* 0x000000ff8f030210 */ /* 0x000fe40007ffe0ff */
[----:B------:R-:W-:Y:S02]  /*27fc0*/  ISETP.NE.AND P0, PT, R2, RZ, PT ;  /* 0x000000ff0200720c */ /* 0x000fe40003f05270 */
[----:B------:R-:W-:-:S11]  /*27fd0*/  @!P6 MOV R143, R3 ;  /* 0x00000003008fe202 */ /* 0x000fd60000000f00 */
.L_x_1793:
[----:B------:R-:W-:Y:S05]  /*27fe0*/  BSYNC.RECONVERGENT B2 ;  /* 0x0000000000027941 */ /* 0x000fea0003800200 */
.L_x_1792:
        /* <DEDUP_REMOVED lines=43> */
.L_x_1790:
[----:B------:R-:W-:Y:S05]  /*282a0*/  BSYNC.RECONVERGENT B1 ;  /* 0x0000000000017941 */ /* 0x000fea0003800200 */
.L_x_1789:
[----:B------:R-:W-:Y:S01]  /*282b0*/  I2FP.F32.U32 R108, R109 ;  /* 0x0000006d006c7245 */ /* 0x000fe20000201000 */
[----:B------:R-:W-:Y:S01]  /*282c0*/  IMAD.U32 R115, R115, 0x10000, RZ ;  /* 0x0001000073737824 */ /* 0x000fe200078e00ff */
[----:B------:R-:W-:Y:S02]  /*282d0*/  SHF.L.U32 R110, R221, 0x10, RZ ;  /* 0x00000010dd6e7819 */ /* 0x000fe400000006ff */
[----:B------:R-:W-:Y:S01]  /*282e0*/  F2FP.BF16.F32.PACK_AB R109, R217, R218 ;  /* 0x000000dad96d723e */ /* 0x000fe200000010ff */
[----:B------:R-:W-:Y:S01]  /*282f0*/  FFMA.FTZ R108, R108, R125, 1.1641532182693481445e-10 ;  /* 0x2f0000006c6c7423 */ /* 0x000fe2000001007d */
[----:B------:R-:W-:-:S04]  /*28300*/  FMUL.FTZ R115, R115, R124 ;  /* 0x0000007c73737220 */ /* 0x000fc80000410000 */
[----:B------:R-:W-:Y:S01]  /*28310*/  FMUL.FTZ R115, R115, R126 ;  /* 0x0000007e73737220 */ /* 0x000fe20000410000 */
[----:B------:R-:W-:Y:S02]  /*28320*/  FSETP.GTU.FTZ.AND P6, PT, R108, R127, PT ;  /* 0x0000007f6c00720b */ /* 0x000fe40003fdc000 */
[----:B------:R-:W-:Y:S02]  /*28330*/  F2FP.BF16.F32.PACK_AB R108, R120, R121 ;  /* 0x00000079786c723e */ /* 0x000fe400000010ff */
[----:B------:R-:W-:Y:S02]  /*28340*/  FSEL R115, R115, RZ, !P6 ;  /* 0x000000ff73737208 */ /* 0x000fe40007000000 */
[----:B------:R-:W-:-:S03]  /*28350*/  PLOP3.LUT P6, PT, P6, PT, PT, 0x8, 0x80 ;  /* 0x000000000080781c */ /* 0x000fc600037ce170 */
[----:B------:R-:W-:Y:S01]  /*28360*/  FADD.FTZ R115, R115, R110 ;  /* 0x0000006e73737221 */ /* 0x000fe20000010000 */
[----:B------:R-:W-:-:S04]  /*28370*/  F2FP.BF16.F32.PACK_AB R110, R114, R219 ;  /* 0x000000db726e723e */ /* 0x000fc800000010ff */
[----:B------:R-:W-:Y:S01]  /*28380*/  F2FP.BF16.F32.PACK_AB R111, R115, R220 ;  /* 0x000000dc736f723e */ /* 0x000fe200000010ff */
[----:B------:R-:W-:Y:S06]  /*28390*/  BRA `(.L_x_1794) ;  /* 0x00000028001c7947 */ /* 0x000fec0003800000 */
.L_x_1753:
        /* <DEDUP_REMOVED lines=9> */
[----:B------:R-:W-:Y:S01]  /*28430*/  @!P0 MOV R114, 0x3 ;  /* 0x0000000300728802 */ /* 0x000fe20000000f00 */
[----:B------:R-:W-:Y:S01]  /*28440*/  @!P0 IMAD.MOV.U32 R186, RZ, RZ, R216 ;  /* 0x000000ffffba8224 */ /* 0x000fe200078e00d8 */
[----:B------:R-:W-:Y:S01]  /*28450*/  @!P0 MOV R112, R3 ;  /* 0x0000000300708202 */ /* 0x000fe20000000f00 */
[----:B------:R-:W-:Y:S01]  /*28460*/  @P0 VIADD R114, R217, 0x1 ;  /* 0x00000001d9720836 */ /* 0x000fe20000000000 */
[----:B------:R-:W-:Y:S01]  /*28470*/  @P0 MOV R186, R216 ;  /* 0x000000d800ba0202 */ /* 0x000fe20000000f00 */
[----:B------:R-:W-:Y:S01]  /*28480*/  @P0 IMAD.MOV.U32 R112, RZ, RZ, R2 ;  /* 0x000000ffff700224 */ /* 0x000fe200078e0002 */
[----:B------:R-:W-:Y:S06]  /*28490*/  BRA `(.L_x_1796) ;  /* 0x0000000000e47947 */ /* 0x000fec0003800000 */
.L_x_1797:
        /* <DEDUP_REMOVED lines=13> */
.L_x_1799:
[----:B------:R-:W-:Y:S05]  /*28570*/  BSYNC.RECONVERGENT B2 ;  /* 0x0000000000027941 */ /* 0x000fea0003800200 */
.L_x_1798:
        /* <DEDUP_REMOVED lines=40> */
[----:B------:R-:W-:Y:S01]  /*28800*/  HFMA2 R114, -RZ, RZ, 0, 0 ;  /* 0x00000000ff727431 */ /* 0x000fe200000001ff */
[----:B------:R-:W-:Y:S01]  /*28810*/  MOV R186, R112 ;  /* 0x0000007000ba7202 */ /* 0x000fe20000000f00 */
[----:B------:R-:W-:-:S07]  /*28820*/  IMAD.MOV.U32 R112, RZ, RZ, R216 ;  /* 0x000000ffff707224 */ /* 0x000fce00078e00d8 */
.L_x_1796:
[----:B------:R-:W-:Y:S05]  /*28830*/  BSYNC.RECONVERGENT B1 ;  /* 0x0000000000017941 */ /* 0x000fea0003800200 */
.L_x_1795:
        /* <DEDUP_REMOVED lines=24> */
.L_x_1802:
        /* <DEDUP_REMOVED lines=13> */
.L_x_1804:
[----:B------:R-:W-:Y:S05]  /*28a90*/  BSYNC.RECONVERGENT B2 ;  /* 0x0000000000027941 */ /* 0x000fea0003800200 */
.L_x_1803:
        /* <DEDUP_REMOVED lines=43> */
.L_x_1801:
[----:B------:R-:W-:Y:S05]  /*28d50*/  BSYNC.RECONVERGENT B1 ;  /* 0x0000000000017941 */ /* 0x000fea0003800200 */
.L_x_1800:
        /* <DEDUP_REMOVED lines=21> */
.L_x_1807:
        /* <DEDUP_REMOVED lines=13> */
.L_x_1809:
[----:B------:R-:W-:Y:S05]  /*28f80*/  BSYNC.RECONVERGENT B2 ;  /* 0x0000000000027941 */ /* 0x000fea0003800200 */
.L_x_1808:
        /* <DEDUP_REMOVED lines=40> */
[----:B------:R-:W-:Y:S02]  /*29210*/  HFMA2 R112, -RZ, RZ, 0, 0 ;  /* 0x00000000ff707431 */ /* 0x000fe400000001ff */
[----:B------:R-:W-:Y:S01]  /*29220*/  IMAD.MOV.U32 R144, RZ, RZ, R216 ;  /* 0x000000ffff907224 */ /* 0x000fe200078e00d8 */
[----:B------:R-:W-:-:S07]  /*29230*/  LOP3.LUT R3, R114, UR31, R113, 0x96, !PT ;  /* 0x0000001f72037c12 */ /* 0x000fce000f8e9671 */
.L_x_1806:
[----:B------:R-:W-:Y:S05]  /*29240*/  BSYNC.RECONVERGENT B1 ;  /* 0x0000000000017941 */ /* 0x000fea0003800200 */
.L_x_1805:
        /* <DEDUP_REMOVED lines=22> */
.L_x_1812:
        /* <DEDUP_REMOVED lines=13> */
.L_x_1814:
[----:B------:R-:W-:Y:S05]  /*29480*/  BSYNC.RECONVERGENT B2 ;  /* 0x0000000000027941 */ /* 0x000fea0003800200 */
.L_x_1813:
        /* <DEDUP_REMOVED lines=43> */
.L_x_1811:
[----:B------:R-:W-:Y:S05]  /*29740*/  BSYNC.RECONVERGENT B1 ;  /* 0x0000000000017941 */ /* 0x000fea0003800200 */
.L_x_1810:
        /* <DEDUP_REMOVED lines=21> */
.L_x_1817:
        /* <DEDUP_REMOVED lines=13> */
.L_x_1819:
[----:B------:R-:W-:Y:S05]  /*29970*/  BSYNC.RECONVERGENT B2 ;  /* 0x0000000000027941 */ /* 0x000fea0003800200 */
.L_x_1818:
        /* <DEDUP_REMOVED lines=43> */
.L_x_1816:
[----:B------:R-:W-:Y:S05]  /*29c30*/  BSYNC.RECONVERGENT B1 ;  /* 0x0000000000017941 */ /* 0x000fea0003800200 */
.L_x_1815:
        /* <DEDUP_REMOVED lines=22> */
.L_x_1822:
        /* <DEDUP_REMOVED lines=13> */
.L_x_1824:
[----:B------:R-:W-:Y:S05]  /*29e70*/  BSYNC.RECONVERGENT B2 ;  /* 0x0000000000027941 */ /* 0x000fea0003800200 */
.L_x_1823:
        /* <DEDUP_REMOVED lines=43> */
.L_x_1821:
[----:B------:R-:W-:Y:S05]  /*2a130*/  BSYNC.RECONVERGENT B1 ;  /* 0x0000000000017941 */ /* 0x000fea0003800200 */
.L_x_1820:
        /* <DEDUP_REMOVED lines=21> */
.L_x_1827:
        /* <DEDUP_REMOVED lines=8> */
[----:B------:R-:W-:Y:S01]  /*2a310*/  @!P5 VIADD R2, R143, 0x1 ;  /* 0x000000018f02d836 */ /* 0x000fe20000000000 */
[----:B------:R-:W-:Y:S02]  /*2a320*/  @!P5 MOV R0, RZ ;  /* 0x000000ff0000d202 */ /* 0x000fe40000000f00 */
[----:B------:R-:W-:-:S13]  /*2a330*/  ISETP.NE.AND P6, PT, R149, RZ, !P5 ;  /* 0x000000ff9500720c */ /* 0x000fda0006fc5270 */
[----:B------:R-:W-:-:S05]  /*2a340*/  @P6 IADD3 R2, PT, PT, R143, RZ, RZ ;  /* 0x000000ff8f026210 */ /* 0x000fca0007ffe0ff */
[----:B------:R-:W-:-:S07]  /*2a350*/  @!P5 IMAD.MOV.U32 R143, RZ, RZ, R2 ;  /* 0x000000ffff8fd224 */ /* 0x000fce00078e0002 */
.L_x_1829:
[----:B------:R-:W-:Y:S05]  /*2a360*/  BSYNC.RECONVERGENT B2 ;  /* 0x0000000000027941 */ /* 0x000fea0003800200 */
.L_x_1828:
        /* <DEDUP_REMOVED lines=43> */
.L_x_1826:
[----:B------:R-:W-:Y:S05]  /*2a620*/  BSYNC.RECONVERGENT B1 ;  /* 0x0000000000017941 */ /* 0x000fea0003800200 */
.L_x_1825:
[----:B------:R-:W-:Y:S01]  /*2a630*/  I2FP.F32.U32 R108, R109 ;  /* 0x0000006d006c7245 */ /* 0x000fe20000201000 */
[C---:B------:R-:W-:Y:S01]  /*2a640*/  IMAD.U32 R109, R111.reuse, 0x10000, RZ ;  /* 0x000100006f6d7824 */ /* 0x040fe200078e00ff */
[----:B------:R-:W-:Y:S01]  /*2a650*/  ISETP.NE.AND P6, PT, R110, 0x1, PT ;  /* 0x000000016e00780c */ /* 0x000fe20003fc5270 */
[----:B------:R-:W-:Y:S01]  /*2a660*/  BSSY.RECONVERGENT B1, `(.L_x_1830) ;  /* 0x000004e000017945 */ /* 0x000fe20003800200 */
[----:B------:R-:W-:Y:S01]  /*2a670*/  PRMT R115, R111, 0x7632, R115 ;  /* 0x000076326f737816 */ /* 0x000fe20000000073 */
[----:B------:R-:W-:Y:S01]  /*2a680*/  FFMA.FTZ R108, R108, R125, 1.1641532182693481445e-10 ;  /* 0x2f0000006c6c7423 */ /* 0x000fe2000001007d */
[----:B------:R-:W-:Y:S01]  /*2a690*/  FMUL.FTZ R109, R109, R124 ;  /* 0x0000007c6d6d7220 */ /* 0x000fe20000410000 */
[----:B------:R-:W-:-:S03]  /*2a6a0*/  MOV R216, 0x2 ;  /* 0x0000000200d87802 */ /* 0x000fc60000000f00 */
        /* <DEDUP_REMOVED lines=14> */
.L_x_1832:
        /* <DEDUP_REMOVED lines=15> */
.L_x_1834:
[----:B------:R-:W-:Y:S05]  /*2a880*/  BSYNC.RECONVERGENT B2 ;  /* 0x0000000000027941 */ /* 0x000fea0003800200 */
.L_x_1833:
        /* <DEDUP_REMOVED lines=43> */
.L_x_1831:
[----:B------:R-:W-:Y:S05]  /*2ab40*/  BSYNC.RECONVERGENT B1 ;  /* 0x0000000000017941 */ /* 0x000fea0003800200 */
.L_x_1830:
[----:B------:R-:W-:Y:S01]  /*2ab50*/  I2FP.F32.U32 R108, R109 ;  /* 0x0000006d006c7245 */ /* 0x000fe20000201000 */
[----:B------:R-:W-:Y:S01]  /*2ab60*/  IMAD.U32 R115, R115, 0x10000, RZ ;  /* 0x0001000073737824 */ /* 0x000fe200078e00ff */
[----:B------:R-:W-:Y:S02]  /*2ab70*/  F2FP.BF16.F32.PACK_AB R110, R114, R219 ;  /* 0x000000db726e723e */ /* 0x000fe400000010ff */
[----:B------:R-:W-:Y:S01]  /*2ab80*/  F2FP.BF16.F32.PACK_AB R109, R217, R218 ;  /* 0x000000dad96d723e */ /* 0x000fe200000010ff */
[----:B------:R-:W-:Y:S01]  /*2ab90*/  FFMA.FTZ R108, R108, R125, 1.1641532182693481445e-10 ;  /* 0x2f0000006c6c7423 */ /* 0x000fe2000001007d */
[----:B------:R-:W-:-:S04]  /*2aba0*/  FMUL.FTZ R115, R115, R124 ;  /* 0x0000007c73737220 */ /* 0x000fc80000410000 */
[----:B------:R-:W-:Y:S01]  /*2abb0*/  FMUL.FTZ R115, R115, R126 ;  /* 0x0000007e73737220 */ /* 0x000fe20000410000 */
[----:B------:R-:W-:Y:S02]  /*2abc0*/  FSETP.GTU.FTZ.AND P6, PT, R108, R127, PT ;  /* 0x0000007f6c00720b */ /* 0x000fe40003fdc000 */
[----:B------:R-:W-:Y:S02]  /*2abd0*/  F2FP.BF16.F32.PACK_AB R108, R120, R121 ;  /* 0x00000079786c723e */ /* 0x000fe400000010ff */
[----:B------:R-:W-:Y:S02]  /*2abe0*/  FSEL R115, R115, RZ, !P6 ;  /* 0x000000ff73737208 */ /* 0x000fe40007000000 */
[----:B------:R-:W-:Y:S02]  /*2abf0*/  PLOP3.LUT P6, PT, P6, PT, PT, 0x8, 0x80 ;  /* 0x000000000080781c */ /* 0x000fe400037ce170 */
[----:B------:R-:W-:-:S11]  /*2ac00*/  F2FP.BF16.F32.PACK_AB R111, R115, R220 ;  /* 0x000000dc736f723e */ /* 0x000fd600000010ff */
.L_x_1794:
[----:B------:R-:W-:Y:S01]  /*2ac10*/  FADD.FTZ R113, RZ, R123 ;  /* 0x0000007bff717221 */ /* 0x000fe20000010000 */
[----:B------:R-:W-:Y:S01]  /*2ac20*/  SEL R112, RZ, 0x1000000, !P6 ;  /* 0x01000000ff707807 */ /* 0x000fe20007000000 */
[----:B------:R-:W-:Y:S01]  /*2ac30*/  IMAD.WIDE.U32 R118, R207, 0x10, R118 ;  /* 0x00000010cf767825 */ /* 0x000fe200078e0076 */
[----:B------:R-:W-:-:S03]  /*2ac40*/  SEL R222, RZ, 0x10000, !P5 ;  /* 0x00010000ffde7807 */ /* 0x000fc60006800000 */
[----:B------:R-:W-:Y:S01]  /*2ac50*/  FADD.FTZ R113, R113, R122 ;  /* 0x0000007a71717221 */ /* 0x000fe20000010000 */
[----:B------:R-:W-:Y:S01]  /*2ac60*/  SEL R127, RZ, 0x100, !P4 ;  /* 0x00000100ff7f7807 */ /* 0x000fe20006000000 */
[----:B------:R-:W-:Y:S01]  /*2ac70*/  IMAD.WIDE.U32 R116, R207, 0x8, R116 ;  /* 0x00000008cf747825 */ /* 0x000fe200078e0074 */
[----:B------:R-:W-:-:S03]  /*2ac80*/  LOP3.LUT P6, RZ, R152, 0x2, RZ, 0xc0, !PT ;  /* 0x0000000298ff7812 */ /* 0x000fc600078cc0ff */
[----:B------:R-:W-:Y:S01]  /*2ac90*/  FADD.FTZ R113, R113, R154 ;  /* 0x0000009a71717221 */ /* 0x000fe20000010000 */
[----:B------:R-:W-:Y:S01]  /*2aca0*/  SEL R125, RZ, 0x1000000, !P2 ;  /* 0x01000000ff7d7807 */ /* 0x000fe20005000000 */
[----:B------:R0:W-:Y:S01]  /*2acb0*/  STG.E.128 desc[UR8][R118.64], R108 ;  /* 0x0000006c76007986 */ /* 0x0001e2000c101d08 */
[----:B------:R-:W-:Y:S01]  /*2acc0*/  SEL R126, RZ, 0x10000, !P1 ;  /* 0x00010000ff7e7807 */ /* 0x000fe20004800000 */
[----:B------:R-:W-:Y:S01]  /*2acd0*/  FADD.FTZ R124, R113, R156 ;  /* 0x0000009c717c7221 */ /* 0x000fe20000010000 */
[----:B------:R-:W-:Y:S01]  /*2ace0*/  LOP3.LUT R222, R127, R112, R222, 0xfe, !PT ;  /* 0x000000707fde7212 */ /* 0x000fe200078efede */
[----:B------:R-:W-:Y:S01]  /*2acf0*/  UMOV UR4, 0xffffffff ;  /* 0xffffffff00047882 */ /* 0x000fe20000000000 */
[----:B------:R-:W-:Y:S01]  /*2ad00*/  SEL R221, RZ, 0x1, !P3 ;  /* 0x00000001ffdd7807 */ /* 0x000fe20005800000 */
[----:B------:R-:W-:Y:S01]  /*2ad10*/  FADD.FTZ R113, R124, R157 ;  /* 0x0000009d7c717221 */ /* 0x000fe20000010000 */
[----:B------:R-:W-:-:S03]  /*2ad20*/  SEL R127, RZ, 0x1, !P6 ;  /* 0x00000001ff7f7807 */ /* 0x000fc60007000000 */
[----:B------:R-:W-:-:S04]  /*2ad30*/  FADD.FTZ R124, R113, R158 ;  /* 0x0000009e717c7221 */ /* 0x000fc80000010000 */
[----:B------:R-:W-:-:S04]  /*2ad40*/  FADD.FTZ R113, R124, R159 ;  /* 0x0000009f7c717221 */ /* 0x000fc80000010000 */
[----:B------:R-:W-:Y:S01]  /*2ad50*/  FADD.FTZ R113, R113, R160 ;  /* 0x000000a071717221 */ /* 0x000fe20000010000 */
[----:B0-----:R-:W-:Y:S02]  /*2ad60*/  PRMT R108, R105, 0x7632, R108 ;  /* 0x00007632696c7816 */ /* 0x001fe4000000006c */
[----:B------:R-:W-:Y:S01]  /*2ad70*/  PRMT R109, R73, 0x7632, R109 ;  /* 0x00007632496d7816 */ /* 0x000fe2000000006d */
        /* <DEDUP_REMOVED lines=47> */
[----:B------:R-:W-:Y:S02]  /*2b070*/  SEL R113, RZ, 0x100, !P0 ;  /* 0x00000100ff717807 */ /* 0x000fe40004000000 */
[----:B------:R-:W-:Y:S01]  /*2b080*/  ISETP.NE.AND P0, PT, R151, RZ, PT ;  /* 0x000000ff9700720c */ /* 0x000fe20003f05270 */
[----:B------:R-:W-:Y:S01]  /*2b090*/  FADD.FTZ R124, R124, R215 ;  /* 0x000000d77c7c7221 */ /* 0x000fe20000010000 */
[----:B------:R-:W-:Y:S02]  /*2b0a0*/  LOP3.LUT R112, R113, R125, R126, 0xfe, !PT ;  /* 0x0000007d71707212 */ /* 0x000fe400078efe7e */
[----:B------:R-:W-:Y:S01]  /*2b0b0*/  LOP3.LUT R113, R222, R221, RZ, 0xfc, !PT ;  /* 0x000000ddde717212 */ /* 0x000fe200078efcff */
[----:B------:R-:W-:Y:S01]  /*2b0c0*/  FADD.FTZ R125, R124, R121 ;  /* 0x000000797c7d7221 */ /* 0x000fe20000010000 */
[----:B------:R-:W-:Y:S02]  /*2b0d0*/  LOP3.LUT R112, R112, R127, RZ, 0xfc, !PT ;  /* 0x0000007f70707212 */ /* 0x000fe400078efcff */
[----:B------:R-:W-:Y:S01]  /*2b0e0*/  PRMT R127, R107, 0x7632, R127 ;  /* 0x000076326b7f7816 */ /* 0x000fe2000000007f */
[----:B------:R-:W-:Y:S01]  /*2b0f0*/  FADD.FTZ R125, R125, R120 ;  /* 0x000000787d7d7221 */ /* 0x000fe20000010000 */
[----:B------:R-:W-:Y:S01]  /*2b100*/  PRMT R126, R75, 0x7632, R126 ;  /* 0x000076324b7e7816 */ /* 0x000fe2000000007e */
[----:B------:R0:W-:Y:S02]  /*2b110*/  STG.E.64 desc[UR8][R116.64], R112 ;  /* 0x0000007074007986 */ /* 0x0001e4000c101b08 */
[----:B------:R-:W-:-:S04]  /*2b120*/  FADD.FTZ R124, R125, R218 ;  /* 0x000000da7d7c7221 */ /* 0x000fc80000010000 */
[----:B------:R-:W-:-:S04]  /*2b130*/  FADD.FTZ R124, R124, R217 ;  /* 0x000000d97c7c7221 */ /* 0x000fc80000010000 */
[----:B------:R-:W-:Y:S01]  /*2b140*/  FADD.FTZ R125, R124, R219 ;  /* 0x000000db7c7d7221 */ /* 0x000fe20000010000 */
[----:B------:R-:W-:-:S03]  /*2b150*/  PRMT R124, R106, 0x7632, R124 ;  /* 0x000076326a7c7816 */ /* 0x000fc6000000007c */
[----:B------:R-:W-:-:S04]  /*2b160*/  FADD.FTZ R125, R125, R114 ;  /* 0x000000727d7d7221 */ /* 0x000fc80000010000 */
[----:B------:R-:W-:Y:S01]  /*2b170*/  FADD.FTZ R222, R125, R220 ;  /* 0x000000dc7dde7221 */ /* 0x000fe20000010000 */
[----:B------:R-:W-:-:S03]  /*2b180*/  PRMT R125, R74, 0x7632, R125 ;  /* 0x000076324a7d7816 */ /* 0x000fc6000000007d */
        /* <DEDUP_REMOVED lines=151> */
.L_x_1848:
[----:B------:R-:W-:Y:S01]  /*2bb00*/  FMUL.FTZ R110, R111, R111 ;  /* 0x0000006f6f6e7220 */ /* 0x000fe20000410000 */
[----:B------:R-:W-:Y:S01]  /*2bb10*/  PLOP3.LUT P1, PT, PT, PT, UP1, 0x40, 0x4 ;  /* 0x000000000004781c */ /* 0x000fe20003f2e818 */
[----:B-1----:R-:W-:Y:S01]  /*2bb20*/  FADD.FTZ R113, R118, R119 ;  /* 0x0000007776717221 */ /* 0x002fe20000010000 */
[----:B------:R-:W-:Y:S01]  /*2bb30*/  PLOP3.LUT P2, PT, PT, PT, UP1, 0x40, 0x4 ;  /* 0x000000000004781c */ /* 0x000fe20003f4e818 */
[----:B------:R-:W-:Y:S01]  /*2bb40*/  IMAD.U32 R238, R141, 0x10000, RZ ;  /* 0x000100008dee7824 */ /* 0x000fe200078e00ff */
[----:B------:R-:W-:Y:S01]  /*2bb50*/  FSEL R119, R110, RZ, !P1 ;  /* 0x000000ff6e777208 */ /* 0x000fe20004800000 */
[----:B------:R-:W-:Y:S01]  /*2bb60*/  FFMA.FTZ R110, R113, R112, UR13 ;  /* 0x0000000d716e7e23 */ /* 0x000fe20008010070 */
[----:B------:R-:W-:Y:S01]  /*2bb70*/  FSEL R117, R111, RZ, P2 ;  /* 0x000000ff6f757208 */ /* 0x000fe20001000000 */
[----:B------:R-:W-:Y:S01]  /*2bb80*/  IMAD.U32 R112, R76, 0x10000, RZ ;  /* 0x000100004c707824 */ /* 0x000fe200078e00ff */
        /* <DEDUP_REMOVED lines=22> */
[----:B-1----:R-:W-:Y:S01]  /*2bcf0*/  FMUL.FTZ R123, R221, R123 ;  /* 0x0000007bdd7b7220 */ /* 0x002fe20000410000 */
[C---:B------:R-:W-:Y:S01]  /*2bd00*/  FADD.FTZ R170, -R117.reuse, R170 ;  /* 0x000000aa75aa7221 */ /* 0x040fe20000010100 */
[C---:B------:R-:W-:Y:S01]  /*2bd10*/  FADD.FTZ R174, -R117.reuse, R174 ;  /* 0x000000ae75ae7221 */ /* 0x040fe20000010100 */
[----:B------:R-:W-:Y:S01]  /*2bd20*/  FADD.FTZ R173, -R117, R173 ;  /* 0x000000ad75ad7221 */ /* 0x000fe20000010100 */
[----:B------:R-:W-:Y:S01]  /*2bd30*/  FFMA.FTZ R112, R123, R113, R112 ;  /* 0x000000717b707223 */ /* 0x000fe20000010070 */
        /* <DEDUP_REMOVED lines=43> */
[----:B------:R-:W-:Y:S01]  /*2bff0*/  SHF.L.U32 R115, R45, 0x10, RZ ;  /* 0x000000102d737819 */ /* 0x000fe200000006ff */
[----:B------:R-:W-:Y:S01]  /*2c000*/  FMUL.FTZ R113, R221, R122 ;  /* 0x0000007add717220 */ /* 0x000fe20000410000 */
[----:B------:R-:W-:-:S02]  /*2c010*/  IMAD.U32 R117, R77, 0x10000, RZ ;  /* 0x000100004d757824 */ /* 0x000fc400078e00ff */
[----:B------:R-:W-:Y:S01]  /*2c020*/  FMUL.FTZ R122, R221, R154 ;  /* 0x0000009add7a7220 */ /* 0x000fe20000410000 */
[----:B------:R-:W-:Y:S01]  /*2c030*/  SHF.L.U32 R240, R140, 0x10, RZ ;  /* 0x000000108cf07819 */ /* 0x000fe200000006ff */
[----:B------:R-:W-:Y:S02]  /*2c040*/  IMAD.U32 R242, R139, 0x10000, RZ ;  /* 0x000100008bf27824 */ /* 0x000fe400078e00ff */
[----:B------:R-:W-:Y:S01]  /*2c050*/  FMUL.FTZ R121, R221, R156 ;  /* 0x0000009cdd797220 */ /* 0x000fe20000410000 */
[----:B------:R-:W-:Y:S01]  /*2c060*/  FFMA.FTZ R122, R122, R115, R117 ;  /* 0x000000737a7a7223 */ /* 0x000fe20000010075 */
[----:B------:R-:W-:Y:S01]  /*2c070*/  FFMA.FTZ R113, R113, R236, R238 ;  /* 0x000000ec71717223 */ /* 0x000fe200000100ee */
[----:B------:R-:W-:Y:S01]  /*2c080*/  SHF.L.U32 R115, R138, 0x10, RZ ;  /* 0x000000108a737819 */ /* 0x000fe200000006ff */
[----:B------:R-:W-:Y:S01]  /*2c090*/  FMUL.FTZ R123, R221, R157 ;  /* 0x0000009ddd7b7220 */ /* 0x000fe20000410000 */
[----:B------:R-:W-:Y:S01]  /*2c0a0*/  FFMA.FTZ R121, R121, R240, R242 ;  /* 0x000000f079797223 */ /* 0x000fe200000100f2 */
[----:B------:R-:W-:Y:S01]  /*2c0b0*/  IMAD.U32 R117, R137, 0x10000, RZ ;  /* 0x0001000089757824 */ /* 0x000fe200078e00ff */
[----:B------:R-:W-:Y:S01]  /*2c0c0*/  SHF.L.U32 R238, R48, 0x10, RZ ;  /* 0x0000001030ee7819 */ /* 0x000fe200000006ff */
[C---:B------:R-:W-:Y:S01]  /*2c0d0*/  FMUL.FTZ R158, R221.reuse, R158 ;  /* 0x0000009edd9e7220 */ /* 0x040fe20000410000 */
[----:B------:R-:W-:Y:S01]  /*2c0e0*/  FMUL.FTZ R119, R221, R159 ;  /* 0x0000009fdd777220 */ /* 0x000fe20000410000 */
[----:B------:R-:W-:Y:S01]  /*2c0f0*/  SHF.L.U32 R154, R47, 0x10, RZ ;  /* 0x000000102f9a7819 */ /* 0x000fe200000006ff */
[----:B------:R-:W-:Y:S01]  /*2c100*/  IMAD.U32 R240, R80, 0x10000, RZ ;  /* 0x0001000050f07824 */ /* 0x000fe200078e00ff */
[----:B------:R-:W-:Y:S01]  /*2c110*/  SHF.L.U32 R157, R136, 0x10, RZ ;  /* 0x00000010889d7819 */ /* 0x000fe200000006ff */
[----:B------:R-:W-:Y:S01]  /*2c120*/  FMUL.FTZ R159, R221, R162 ;  /* 0x000000a2dd9f7220 */ /* 0x000fe20000410000 */
[----:B------:R-:W-:-:S02]  /*2c130*/  IMAD.U32 R156, R79, 0x10000, RZ ;  /* 0x000100004f9c7824 */ /* 0x000fc400078e00ff */
[----:B------:R-:W-:Y:S01]  /*2c140*/  FMUL.FTZ R160, R221, R160 ;  /* 0x000000a0dda07220 */ /* 0x000fe20000410000 */
[----:B------:R-:W-:Y:S02]  /*2c150*/  IMAD.U32 R203, R135, 0x10000, RZ ;  /* 0x0001000087cb7824 */ /* 0x000fe400078e00ff */
[----:B------:R-:W-:Y:S01]  /*2c160*/  FFMA.FTZ R162, R158, R115, R117 ;  /* 0x000000739ea27223 */ /* 0x000fe20000010075 */
[----:B------:R-:W-:Y:S01]  /*2c170*/  FFMA.FTZ R115, R159, R238, R240 ;  /* 0x000000ee9f737223 */ /* 0x000fe200000100f0 */
[----:B------:R-:W-:Y:S01]  /*2c180*/  FFMA.FTZ R119, R119, R154, R156 ;  /* 0x0000009a77777223 */ /* 0x000fe2000001009c */
[----:B------:R-:W-:Y:S01]  /*2c190*/  FFMA.FTZ R236, R160, R157, R203 ;  /* 0x0000009da0ec7223 */ /* 0x000fe200000100cb */
[----:B------:R-:W-:Y:S01]  /*2c1a0*/  SHF.L.U32 R159, R49, 0x10, RZ ;  /* 0x00000010319f7819 */ /* 0x000fe200000006ff */
[----:B------:R-:W-:Y:S01]  /*2c1b0*/  IMAD.U32 R203, R81, 0x10000, RZ ;  /* 0x0001000051cb7824 */ /* 0x000fe200078e00ff */
[----:B------:R-:W-:Y:S01]  /*2c1c0*/  SHF.L.U32 R205, R132, 0x10, RZ ;  /* 0x0000001084cd7819 */ /* 0x000fe200000006ff */
[C---:B------:R-:W-:Y:S01]  /*2c1d0*/  FMUL.FTZ R154, R221.reuse, R163 ;  /* 0x000000a3dd9a7220 */ /* 0x040fe20000410000 */
[----:B------:R-:W-:Y:S01]  /*2c1e0*/  SHF.L.U32 R156, R50, 0x10, RZ ;  /* 0x00000010329c7819 */ /* 0x000fe200000006ff */
[----:B------:R-:W-:Y:S01]  /*2c1f0*/  FMUL.FTZ R160, R221, R165 ;  /* 0x000000a5dda07220 */ /* 0x000fe20000410000 */
[----:B------:R-:W-:-:S02]  /*2c200*/  IMAD.U32 R209, R131, 0x10000, RZ ;  /* 0x0001000083d17824 */ /* 0x000fc400078e00ff */
[C---:B------:R-:W-:Y:S01]  /*2c210*/  FMUL.FTZ R164, R221.reuse, R164 ;  /* 0x000000a4dda47220 */ /* 0x040fe20000410000 */
[----:B------:R-:W-:Y:S02]  /*2c220*/  IMAD.U32 R158, R82, 0x10000, RZ ;  /* 0x00010000529e7824 */ /* 0x000fe400078e00ff */
[----:B------:R-:W-:Y:S01]  /*2c230*/  FMUL.FTZ R163, R221, R166 ;  /* 0x000000a6dda37220 */ /* 0x000fe20000410000 */
[----:B------:R-:W-:Y:S01]  /*2c240*/  SHF.L.U32 R244, R46, 0x10, RZ ;  /* 0x000000102ef47819 */ /* 0x000fe200000006ff */
[----:B------:R-:W-:Y:S01]  /*2c250*/  FFMA.FTZ R160, R160, R159, R203 ;  /* 0x0000009fa0a07223 */ /* 0x000fe200000100cb */
[----:B------:R-:W-:Y:S01]  /*2c260*/  SHF.L.U32 R117, R134, 0x10, RZ ;  /* 0x0000001086757819 */ /* 0x000fe200000006ff */
[----:B------:R-:W-:Y:S02]  /*2c270*/  IMAD.U32 R246, R78, 0x10000, RZ ;  /* 0x000100004ef67824 */ /* 0x000fe400078e00ff */
[----:B------:R-:W-:Y:S01]  /*2c280*/  FFMA.FTZ R159, R164, R205, R209 ;  /* 0x000000cda49f7223 */ /* 0x000fe200000100d1 */
[----:B------:R-:W-:-:S02]  /*2c290*/  IMAD.U32 R157, R133, 0x10000, RZ ;  /* 0x00010000859d7824 */ /* 0x000fc400078e00ff */
[----:B------:R-:W-:Y:S01]  /*2c2a0*/  FFMA.FTZ R163, R163, R156, R158 ;  /* 0x0000009ca3a37223 */ /* 0x000fe2000001009e */
[----:B------:R-:W-:Y:S01]  /*2c2b0*/  SHF.L.U32 R156, R130, 0x10, RZ ;  /* 0x00000010829c7819 */ /* 0x000fe200000006ff */
[----:B------:R-:W-:Y:S01]  /*2c2c0*/  IMAD.U32 R158, R129, 0x10000, RZ ;  /* 0x00010000819e7824 */ /* 0x000fe200078e00ff */
[----:B------:R-:W-:Y:S01]  /*2c2d0*/  SHF.L.U32 R164, R51, 0x10, RZ ;  /* 0x0000001033a47819 */ /* 0x000fe200000006ff */
[----:B------:R-:W-:Y:S01]  /*2c2e0*/  IMAD.U32 R166, R83, 0x10000, RZ ;  /* 0x0001000053a67824 */ /* 0x000fe200078e00ff */
[----:B------:R-:W-:Y:S01]  /*2c2f0*/  SHF.L.U32 R238, R128, 0x10, RZ ;  /* 0x0000001080ee7819 */ /* 0x000fe200000006ff */
[C---:B------:R-:W-:Y:S01]  /*2c300*/  FMUL.FTZ R167, R221.reuse, R167 ;  /* 0x000000a7dda77220 */ /* 0x040fe20000410000 */
[----:B------:R-:W-:Y:S01]  /*2c310*/  FMUL.FTZ R203, R221, R168 ;  /* 0x000000a8ddcb7220 */ /* 0x000fe20000410000 */
[----:B------:R-:W-:Y:S02]  /*2c320*/  IMAD.U32 R240, R43, 0x10000, RZ ;  /* 0x000100002bf07824 */ /* 0x000fe400078e00ff */
[----:B------:R-:W-:Y:S01]  /*2c330*/  FMUL.FTZ R169, R221, R169 ;  /* 0x000000a9dda97220 */ /* 0x000fe20000410000 */
[----:B------:R-:W-:Y:S01]  /*2c340*/  FFMA.FTZ R123, R123, R244, R246 ;  /* 0x000000f47b7b7223 */ /* 0x000fe200000100f6 */
[----:B------:R-:W-:Y:S01]  /*2c350*/  FFMA.FTZ R154, R154, R117, R157 ;  /* 0x000000759a9a7223 */ /* 0x000fe2000001009d */
[----:B------:R-:W-:Y:S01]  /*2c360*/  SHF.L.U32 R242, R52, 0x10, RZ ;  /* 0x0000001034f27819 */ /* 0x000fe200000006ff */
[----:B------:R-:W-:-:S02]  /*2c370*/  IMAD.U32 R244, R84, 0x10000, RZ ;  /* 0x0001000054f47824 */ /* 0x000fc400078e00ff */
[----:B------:R-:W-:Y:S01]  /*2c380*/  FMUL.FTZ R117, R221, R172 ;  /* 0x000000acdd757220 */ /* 0x000fe20000410000 */
[----:B------:R-:W-:Y:S01]  /*2c390*/  FFMA.FTZ R168, R167, R156, R158 ;  /* 0x0000009ca7a87223 */ /* 0x000fe2000001009e */
[----:B------:R-:W-:Y:S01]  /*2c3a0*/  FFMA.FTZ R203, R203, R164, R166 ;  /* 0x000000a4cbcb7223 */ /* 0x000fe200000100a6 */
[----:B------:R-:W-:Y:S01]  /*2c3b0*/  FFMA.FTZ R172, R169, R238, R240 ;  /* 0x000000eea9ac7223 */ /* 0x000fe200000100f0 */
[----:B------:R-:W-:Y:S01]  /*2c3c0*/  SHF.L.U32 R156, R42, 0x10, RZ ;  /* 0x000000102a9c7819 */ /* 0x000fe200000006ff */
[----:B------:R-:W-:Y:S01]  /*2c3d0*/  IMAD.U32 R164, R41, 0x10000, RZ ;  /* 0x0001000029a47824 */ /* 0x000fe200078e00ff */
[----:B------:R-:W-:Y:S01]  /*2c3e0*/  SHF.L.U32 R166, R53, 0x10, RZ ;  /* 0x0000001035a67819 */ /* 0x000fe200000006ff */
[----:B------:R-:W-:Y:S02]  /*2c3f0*/  IMAD.U32 R238, R85, 0x10000, RZ ;  /* 0x0001000055ee7824 */ /* 0x000fe400078e00ff */
[C---:B------:R-:W-:Y:S01]  /*2c400*/  FMUL.FTZ R165, R221.reuse, R170 ;  /* 0x000000aadda57220 */ /* 0x040fe20000410000 */
[----:B------:R-:W-:Y:S01]  /*2c410*/  FMUL.FTZ R167, R221, R174 ;  /* 0x000000aedda77220 */ /* 0x000fe20000410000 */
[----:B------:R-:W-:Y:S01]  /*2c420*/  FFMA.FTZ R158, R117, R242, R244 ;  /* 0x000000f2759e7223 */ /* 0x000fe200000100f4 */
[----:B------:R-:W-:Y:S01]  /*2c430*/  SHF.L.U32 R240, R40, 0x10, RZ ;  /* 0x0000001028f07819 */ /* 0x000fe200000006ff */
[----:B------:R-:W-:-:S02]  /*2c440*/  IMAD.U32 R242, R39, 0x10000, RZ ;  /* 0x0001000027f27824 */ /* 0x000fc400078e00ff */
[----:B------:R-:W-:Y:S01]  /*2c450*/  FMUL.FTZ R173, R221, R173 ;  /* 0x000000adddad7220 */ /* 0x000fe20000410000 */
[----:B------:R-:W-:Y:S01]  /*2c460*/  FFMA.FTZ R165, R165, R156, R164 ;  /* 0x0000009ca5a57223 */ /* 0x000fe200000100a4 */
[----:B------:R-:W-:Y:S01]  /*2c470*/  FFMA.FTZ R167, R167, R166, R238 ;  /* 0x000000a6a7a77223 */ /* 0x000fe200000100ee */
[----:B------:R-:W-:Y:S01]  /*2c480*/  SHF.L.U32 R156, R38, 0x10, RZ ;  /* 0x00000010269c7819 */ /* 0x000fe200000006ff */
[----:B------:R-:W-:Y:S01]  /*2c490*/  FMUL.FTZ R169, R221, R176 ;  /* 0x000000b0dda97220 */ /* 0x000fe20000410000 */
[----:B------:R-:W-:Y:S01]  /*2c4a0*/  SHF.L.U32 R238, R55, 0x10, RZ ;  /* 0x0000001037ee7819 */ /* 0x000fe200000006ff */
[----:B------:R-:W-:Y:S01]  /*2c4b0*/  FFMA.FTZ R166, R173, R240, R242 ;  /* 0x000000f0ada67223 */ /* 0x000fe200000100f2 */
[----:B------:R-:W-:Y:S01]  /*2c4c0*/  IMAD.U32 R164, R37, 0x10000, RZ ;  /* 0x0001000025a47824 */ /* 0x000fe200078e00ff */
[----:B------:R-:W-:Y:S01]  /*2c4d0*/  SHF.L.U32 R174, R36, 0x10, RZ ;  /* 0x0000001024ae7819 */ /* 0x000fe200000006ff */
[----:B------:R-:W-:Y:S02]  /*2c4e0*/  IMAD.U32 R170, R87, 0x10000, RZ ;  /* 0x0001000057aa7824 */ /* 0x000fe400078e00ff */
[C---:B------:R-:W-:Y:S01]  /*2c4f0*/  FMUL.FTZ R175, R221.reuse, R175 ;  /* 0x000000afddaf7220 */ /* 0x040fe20000410000 */
[----:B------:R-:W-:Y:S01]  /*2c500*/  FMUL.FTZ R177, R221, R177 ;  /* 0x000000b1ddb17220 */ /* 0x000fe20000410000 */
[----:B------:R-:W-:Y:S01]  /*2c510*/  IMAD.U32 R176, R35, 0x10000, RZ ;  /* 0x0001000023b07824 */ /* 0x000fe200078e00ff */
[----:B------:R-:W-:Y:S01]  /*2c520*/  SHF.L.U32 R240, R56, 0x10, RZ ;  /* 0x0000001038f07819 */ /* 0x000fe200000006ff */
[----:B------:R-:W-:Y:S01]  /*2c530*/  FMUL.FTZ R117, R221, R178 ;  /* 0x000000b2dd757220 */ /* 0x000fe20000410000 */
[----:B------:R-:W-:-:S02]  /*2c540*/  IMAD.U32 R242, R88, 0x10000, RZ ;  /* 0x0001000058f27824 */ /* 0x000fc400078e00ff */
[----:B------:R-:W-:Y:S01]  /*2c550*/  FMUL.FTZ R181, R221, R181 ;  /* 0x000000b5ddb57220 */ /* 0x000fe20000410000 */
[----:B------:R-:W-:Y:S01]  /*2c560*/  FFMA.FTZ R178, R175, R156, R164 ;  /* 0x0000009cafb27223 */ /* 0x000fe200000100a4 */
[----:B------:R-:W-:Y:S01]  /*2c570*/  FFMA.FTZ R238, R177, R238, R170 ;  /* 0x000000eeb1ee7223 */ /* 0x000fe200000100aa */
[----:B------:R-:W-:Y:S01]  /*2c580*/  FFMA.FTZ R177, R117, R174, R176 ;  /* 0x000000ae75b17223 */ /* 0x000fe200000100b0 */
[----:B------:R-:W-:Y:S01]  /*2c590*/  SHF.L.U32 R156, R34, 0x10, RZ ;  /* 0x00000010229c7819 */ /* 0x000fe200000006ff */
[----:B------:R-:W-:Y:S01]  /*2c5a0*/  FFMA.FTZ R164, R181, R240, R242 ;  /* 0x000000f0b5a47223 */ /* 0x000fe200000100f2 */
[----:B------:R-:W-:Y:S01]  /*2c5b0*/  IMAD.U32 R170, R33, 0x10000, RZ ;  /* 0x0001000021aa7824 */ /* 0x000fe200078e00ff */
[----:B------:R-:W-:Y:S01]  /*2c5c0*/  SHF.L.U32 R174, R57, 0x10, RZ ;  /* 0x0000001039ae7819 */ /* 0x000fe200000006ff */
[----:B------:R-:W-:Y:S01]  /*2c5d0*/  FMUL.FTZ R173, R221, R180 ;  /* 0x000000b4ddad7220 */ /* 0x000fe20000410000 */
[----:B------:R-:W-:Y:S01]  /*2c5e0*/  IMAD.U32 R176, R89, 0x10000, RZ ;  /* 0x0001000059b07824 */ /* 0x000fe200078e00ff */
[----:B------:R-:W-:Y:S01]  /*2c5f0*/  SHF.L.U32 R117, R32, 0x10, RZ ;  /* 0x0000001020757819 */ /* 0x000fe200000006ff */
[----:B------:R-:W-:Y:S01]  /*2c600*/  FMUL.FTZ R175, R221, R183 ;  /* 0x000000b7ddaf7220 */ /* 0x000fe20000410000 */
[----:B------:R-:W-:Y:S01]  /*2c610*/  SHF.L.U32 R240, R58, 0x10, RZ ;  /* 0x000000103af07819 */ /* 0x000fe200000006ff */
[----:B------:R-:W-:-:S02]  /*2c620*/  IMAD.U32 R157, R31, 0x10000, RZ ;  /* 0x000100001f9d7824 */ /* 0x000fc400078e00ff */
[C---:B------:R-:W-:Y:S01]  /*2c630*/  FMUL.FTZ R182, R221.reuse, R182 ;  /* 0x000000b6ddb67220 */ /* 0x040fe20000410000 */
[----:B------:R-:W-:Y:S02]  /*2c640*/  IMAD.U32 R242, R90, 0x10000, RZ ;  /* 0x000100005af27824 */ /* 0x000fe400078e00ff */
[----:B------:R-:W-:Y:S01]  /*2c650*/  FMUL.FTZ R185, R221, R185 ;  /* 0x000000b9ddb97220 */ /* 0x000fe20000410000 */
[----:B------:R-:W-:Y:S01]  /*2c660*/  FFMA.FTZ R173, R173, R156, R170 ;  /* 0x0000009cadad7223 */ /* 0x000fe200000100aa */
[----:B------:R-:W-:Y:S01]  /*2c670*/  FFMA.FTZ R175, R175, R174, R176 ;  /* 0x000000aeafaf7223 */ /* 0x000fe200000100b0 */
[----:B------:R-:W-:Y:S01]  /*2c680*/  SHF.L.U32 R156, R59, 0x10, RZ ;  /* 0x000000103b9c7819 */ /* 0x000fe200000006ff */
[----:B------:R-:W-:Y:S01]  /*2c690*/  FFMA.FTZ R174, R182, R117, R157 ;  /* 0x00000075b6ae7223 */ /* 0x000fe2000001009d */
[----:B------:R-:W-:Y:S01]  /*2c6a0*/  FFMA.FTZ R176, R185, R240, R242 ;  /* 0x000000f0b9b07223 */ /* 0x000fe200000100f2 */
[----:B------:R-:W-:Y:S01]  /*2c6b0*/  IMAD.U32 R170, R91, 0x10000, RZ ;  /* 0x000100005baa7824 */ /* 0x000fe200078e00ff */
[----:B------:R-:W-:Y:S01]  /*2c6c0*/  SHF.L.U32 R180, R60, 0x10, RZ ;  /* 0x000000103cb47819 */ /* 0x000fe200000006ff */
[----:B------:R-:W-:Y:S01]  /*2c6d0*/  FMUL.FTZ R187, R221, R187 ;  /* 0x000000bbddbb7220 */ /* 0x000fe20000410000 */
[----:B------:R-:W-:Y:S01]  /*2c6e0*/  SHF.L.U32 R185, R30, 0x10, RZ ;  /* 0x000000101eb97819 */ /* 0x000fe200000006ff */
[----:B------:R-:W-:-:S02]  /*2c6f0*/  IMAD.U32 R182, R92, 0x10000, RZ ;  /* 0x000100005cb67824 */ /* 0x000fc400078e00ff */
[----:B------:R-:W-:Y:S01]  /*2c700*/  FMUL.FTZ R191, R221, R191 ;  /* 0x000000bfddbf7220 */ /* 0x000fe20000410000 */
[----:B------:R-:W-:Y:S01]  /*2c710*/  IMAD.U32 R117, R29, 0x10000, RZ ;  /* 0x000100001d757824 */ /* 0x000fe200078e00ff */
[----:B------:R-:W-:Y:S01]  /*2c720*/  SHF.L.U32 R157, R28, 0x10, RZ ;  /* 0x000000101c9d7819 */ /* 0x000fe200000006ff */
[----:B------:R-:W-:Y:S01]  /*2c730*/  FMUL.FTZ R184, R221, R184 ;  /* 0x000000b8ddb87220 */ /* 0x000fe20000410000 */
[----:B------:R-:W-:Y:S02]  /*2c740*/  IMAD.U32 R181, R27, 0x10000, RZ ;  /* 0x000100001bb57824 */ /* 0x000fe400078e00ff */
        /* <DEDUP_REMOVED lines=22> */
[----:B------:R-:W-:Y:S01]  /*2c8b0*/  SHF.L.U32 R195, R22, 0x10, RZ ;  /* 0x0000001016c37819 */ /* 0x000fe200000006ff */
[----:B------:R-:W-:Y:S01]  /*2c8c0*/  IMAD.U32 R191, R95, 0x10000, RZ ;  /* 0x000100005fbf7824 */ /* 0x000fe200078e00ff */
[----:B------:R-:W-:Y:S01]  /*2c8d0*/  SHF.L.U32 R193, R20, 0x10, RZ ;  /* 0x0000001014c17819 */ /* 0x000fe200000006ff */
[----:B------:R-:W-:Y:S01]  /*2c8e0*/  FMUL.FTZ R196, R221, R196 ;  /* 0x000000c4ddc47220 */ /* 0x000fe20000410000 */
[----:B------:R-:W-:-:S02]  /*2c8f0*/  IMAD.U32 R117, R21, 0x10000, RZ ;  /* 0x0001000015757824 */ /* 0x000fc400078e00ff */
[----:B------:R-:W-:Y:S01]  /*2c900*/  FMUL.FTZ R194, R221, R194 ;  /* 0x000000c2ddc27220 */ /* 0x000fe20000410000 */
[----:B------:R-:W-:Y:S02]  /*2c910*/  IMAD.U32 R205, R19, 0x10000, RZ ;  /* 0x0001000013cd7824 */ /* 0x000fe400078e00ff */
[----:B------:R-:W-:Y:S01]  /*2c920*/  FMUL.FTZ R156, R221, R197 ;  /* 0x000000c5dd9c7220 */ /* 0x000fe20000410000 */
[----:B------:R-:W-:Y:S01]  /*2c930*/  FFMA.FTZ R197, R196, R157, R191 ;  /* 0x0000009dc4c57223 */ /* 0x000fe200000100bf */
[----:B------:R-:W-:Y:S01]  /*2c940*/  SHF.L.U32 R209, R64, 0x10, RZ ;  /* 0x0000001040d17819 */ /* 0x000fe200000006ff */
[----:B------:R-:W-:Y:S01]  /*2c950*/  FFMA.FTZ R195, R194, R195, R117 ;  /* 0x000000c3c2c37223 */ /* 0x000fe20000010075 */
[----:B------:R-:W-:Y:S01]  /*2c960*/  FFMA.FTZ R196, R156, R193, R205 ;  /* 0x000000c19cc47223 */ /* 0x000fe200000100cd */
[----:B------:R-:W-:Y:S01]  /*2c970*/  SHF.L.U32 R192, R65, 0x10, RZ ;  /* 0x0000001041c07819 */ /* 0x000fe200000006ff */
[----:B------:R-:W-:Y:S02]  /*2c980*/  IMAD.U32 R211, R96, 0x10000, RZ ;  /* 0x0001000060d37824 */ /* 0x000fe400078e00ff */
[----:B------:R-:W-:Y:S01]  /*2c990*/  FMUL.FTZ R180, R221, R200 ;  /* 0x000000c8ddb47220 */ /* 0x000fe20000410000 */
[----:B------:R-:W-:Y:S01]  /*2c9a0*/  SHF.L.U32 R156, R18, 0x10, RZ ;  /* 0x00000010129c7819 */ /* 0x000fe200000006ff */
[----:B------:R-:W-:Y:S01]  /*2c9b0*/  IMAD.U32 R194, R97, 0x10000, RZ ;  /* 0x0001000061c27824 */ /* 0x000fe200078e00ff */
[----:B------:R-:W-:Y:S01]  /*2c9c0*/  SHF.L.U32 R117, R66, 0x10, RZ ;  /* 0x0000001042757819 */ /* 0x000fe200000006ff */
[----:B------:R-:W-:Y:S01]  /*2c9d0*/  FMUL.FTZ R193, R221, R202 ;  /* 0x000000caddc17220 */ /* 0x000fe20000410000 */
[----:B------:R-:W-:Y:S01]  /*2c9e0*/  IMAD.U32 R190, R17, 0x10000, RZ ;  /* 0x0001000011be7824 */ /* 0x000fe200078e00ff */
[----:B------:R-:W-:Y:S01]  /*2c9f0*/  SHF.L.U32 R200, R16, 0x10, RZ ;  /* 0x0000001010c87819 */ /* 0x000fe200000006ff */
[----:B------:R-:W-:-:S02]  /*2ca00*/  IMAD.U32 R157, R98, 0x10000, RZ ;  /* 0x00010000629d7824 */ /* 0x000fc400078e00ff */
[C---:B------:R-:W-:Y:S01]  /*2ca10*/  FMUL.FTZ R191, R221.reuse, R198 ;  /* 0x000000c6ddbf7220 */ /* 0x040fe20000410000 */
[----:B------:R-:W-:Y:S01]  /*2ca20*/  FMUL.FTZ R204, R221, R204 ;  /* 0x000000ccddcc7220 */ /* 0x000fe20000410000 */
[----:B------:R-:W-:Y:S02]  /*2ca30*/  IMAD.U32 R240, R15, 0x10000, RZ ;  /* 0x000100000ff07824 */ /* 0x000fe400078e00ff */
[----:B------:R-:W-:Y:S01]  /*2ca40*/  FMUL.FTZ R201, R221, R201 ;  /* 0x000000c9ddc97220 */ /* 0x000fe20000410000 */
[----:B------:R-:W-:Y:S01]  /*2ca50*/  FFMA.FTZ R180, R180, R209, R211 ;  /* 0x000000d1b4b47223 */ /* 0x000fe200000100d3 */
        /* <DEDUP_REMOVED lines=8> */
[----:B------:R-:W-:-:S02]  /*2cae0*/  IMAD.U32 R215, R100, 0x10000, RZ ;  /* 0x0001000064d77824 */ /* 0x000fc400078e00ff */
[C---:B------:R-:W-:Y:S01]  /*2caf0*/  FMUL.FTZ R116, R221.reuse, R116 ;  /* 0x00000074dd747220 */ /* 0x040fe20000410000 */
        /* <DEDUP_REMOVED lines=27> */
[----:B------:R-:W-:Y:S01]  /*2ccb0*/  FMUL.FTZ R201, R221, R208 ;  /* 0x000000d0ddc97220 */ /* 0x000fe20000410000 */
[----:B------:R-:W-:Y:S01]  /*2ccc0*/  SHF.L.U32 R219, R71, 0x10, RZ ;  /* 0x0000001047db7819 */ /* 0x000fe200000006ff */
[----:B------:R-:W-:Y:S01]  /*2ccd0*/  IMAD.U32 R225, R104, 0x10000, RZ ;  /* 0x0001000068e17824 */ /* 0x000fe200078e00ff */
[----:B------:R-:W-:Y:S01]  /*2cce0*/  SHF.L.U32 R213, R4, 0x10, RZ ;  /* 0x0000001004d57819 */ /* 0x000fe200000006ff */
[C---:B------:R-:W-:Y:S01]  /*2ccf0*/  FMUL.FTZ R212, R221.reuse, R212 ;  /* 0x000000d4ddd47220 */ /* 0x040fe20000410000 */
[----:B------:R-:W-:Y:S01]  /*2cd00*/  FMUL.FTZ R198, R221, R228 ;  /* 0x000000e4ddc67220 */ /* 0x000fe20000410000 */
[----:B------:R-:W-:Y:S02]  /*2cd10*/  IMAD.U32 R157, R103, 0x10000, RZ ;  /* 0x00010000679d7824 */ /* 0x000fe400078e00ff */
[----:B------:R-:W-:Y:S01]  /*2cd20*/  FMUL.FTZ R214, R221, R214 ;  /* 0x000000d6ddd67220 */ /* 0x000fe20000410000 */
[----:B------:R-:W-:Y:S02]  /*2cd30*/  IMAD.U32 R217, R145, 0x10000, RZ ;  /* 0x0001000091d97824 */ /* 0x000fe400078e00ff */
[----:B------:R-:W-:Y:S01]  /*2cd40*/  FMUL.FTZ R110, R221, R110 ;  /* 0x0000006edd6e7220 */ /* 0x000fe20000410000 */
[----:B------:R-:W-:Y:S01]  /*2cd50*/  FFMA.FTZ R201, R201, R116, R118 ;  /* 0x00000074c9c97223 */ /* 0x000fe20000010076 */
[----:B------:R-:W-:Y:S01]  /*2cd60*/  FFMA.FTZ R215, R212, R215, R117 ;  /* 0x000000d7d4d77223 */ /* 0x000fe20000010075 */
[----:B------:R-:W-:Y:S01]  /*2cd70*/  FFMA.FTZ R198, R198, R223, R225 ;  /* 0x000000dfc6c67223 */ /* 0x000fe200000100e1 */
[----:B------:R-:W-:Y:S01]  /*2cd80*/  FFMA.FTZ R219, R214, R219, R157 ;  /* 0x000000dbd6db7223 */ /* 0x000fe2000001009d */
[----:B------:R-:W-:Y:S01]  /*2cd90*/  FFMA.FTZ R208, R110, R213, R217 ;  /* 0x000000d56ed07223 */ /* 0x000fe200000100d9 */
[----:B------:R-:W-:Y:S01]  /*2cda0*/  SHF.L.U32 R223, R109, 0x10, RZ ;  /* 0x000000106ddf7819 */ /* 0x000fe200000006ff */
[----:B------:R-:W0:Y:S01]  /*2cdb0*/  @!P0 LDC.64 R116, c[0x0][0x3c0] ;  /* 0x0000f000ff748b82 */ /* 0x000e220000000a00 */
[----:B------:R-:W-:Y:S01]  /*2cdc0*/  IMAD.U32 R225, R108, 0x10000, RZ ;  /* 0x000100006ce17824 */ /* 0x000fe200078e00ff */
[----:B------:R-:W-:Y:S01]  /*2cdd0*/  SHF.L.U32 R213, R146, 0x10, RZ ;  /* 0x0000001092d57819 */ /* 0x000fe200000006ff */
[----:B------:R-:W-:-:S02]  /*2cde0*/  IMAD.U32 R157, R147, 0x10000, RZ ;  /* 0x00010000939d7824 */ /* 0x000fc400078e00ff */
[C---:B------:R-:W-:Y:S01]  /*2cdf0*/  FMUL.FTZ R120, R221.reuse, R120 ;  /* 0x00000078dd787220 */ /* 0x040fe20000410000 */
[C---:B------:R-:W-:Y:S01]  /*2ce00*/  FMUL.FTZ R206, R221.reuse, R230 ;  /* 0x000000e6ddce7220 */ /* 0x040fe20000410000 */
[----:B------:R-:W-:Y:S01]  /*2ce10*/  SHF.L.U32 R227, R74, 0x10, RZ ;  /* 0x000000104ae37819 */ /* 0x000fe200000006ff */
[----:B------:R-:W-:Y:S01]  /*2ce20*/  IMAD.U32 R229, R106, 0x10000, RZ ;  /* 0x000100006ae57824 */ /* 0x000fe200078e00ff */
[----:B------:R-:W1:Y:S01]  /*2ce30*/  @!P0 LDC.64 R108, c[0x0][0x3c8] ;  /* 0x0000f200ff6c8b82 */ /* 0x000e620000000a00 */
[----:B------:R-:W-:Y:S01]  /*2ce40*/  FFMA.FTZ R213, R120, R213, R157 ;  /* 0x000000d578d57223 */ /* 0x000fe2000001009d */
[----:B------:R-:W-:Y:S01]  /*2ce50*/  FMUL.FTZ R210, R221, R232 ;  /* 0x000000e8ddd27220 */ /* 0x000fe20000410000 */
[----:B------:R-:W-:Y:S01]  /*2ce60*/  FFMA.FTZ R206, R206, R223, R225 ;  /* 0x000000dfcece7223 */ /* 0x000fe200000100e1 */
[----:B------:R-:W-:Y:S01]  /*2ce70*/  SHF.L.U32 R223, R125, 0x10, RZ ;  /* 0x000000107ddf7819 */ /* 0x000fe200000006ff */
[----:B------:R-:W-:Y:S02]  /*2ce80*/  IMAD.U32 R225, R124, 0x10000, RZ ;  /* 0x000100007ce17824 */ /* 0x000fe400078e00ff */
[----:B------:R-:W-:Y:S01]  /*2ce90*/  FFMA.FTZ R210, R210, R227, R229 ;  /* 0x000000e3d2d27223 */ /* 0x000fe200000100e5 */
[----:B------:R-:W-:Y:S01]  /*2cea0*/  IMAD.U32 R231, R127, 0x10000, RZ ;  /* 0x000100007fe77824 */ /* 0x000fe200078e00ff */
[----:B------:R-:W2:Y:S01]  /*2ceb0*/  LDC.64 R156, c[0x0][0x428] ;  /* 0x00010a00ff9c7b82 */ /* 0x000ea20000000a00 */
[----:B------:R-:W-:Y:S01]  /*2cec0*/  SHF.L.U32 R127, R75, 0x10, RZ ;  /* 0x000000104b7f7819 */ /* 0x000fe200000006ff */
[----:B------:R-:W-:Y:S01]  /*2ced0*/  FMUL.FTZ R114, R221, R114 ;  /* 0x00000072dd727220 */ /* 0x000fe20000410000 */
[----:B------:R-:W-:-:S02]  /*2cee0*/  IMAD.U32 R227, R107, 0x10000, RZ ;  /* 0x000100006be37824 */ /* 0x000fc400078e00ff */
[C---:B------:R-:W-:Y:S01]  /*2cef0*/  FMUL.FTZ R220, R221.reuse, R220 ;  /* 0x000000dcdddc7220 */ /* 0x040fe20000410000 */
[C---:B------:R-:W-:Y:S01]  /*2cf00*/  FMUL.FTZ R217, R221.reuse, R218 ;  /* 0x000000daddd97220 */ /* 0x040fe20000410000 */
[----:B------:R-:W-:Y:S01]  /*2cf10*/  FFMA.FTZ R223, R114, R223, R225 ;  /* 0x000000df72df7223 */ /* 0x000fe200000100e1 */
[----:B------:R-:W-:Y:S01]  /*2cf20*/  FMUL.FTZ R212, R221, R234 ;  /* 0x000000eaddd47220 */ /* 0x000fe20000410000 */
[----:B0-----:R-:W-:-:S04]  /*2cf30*/  @!P0 IMAD.WIDE R124, R150, 0x4, R116 ;  /* 0x00000004967c8825 */ /* 0x001fc800078e0274 */
[----:B------:R-:W-:Y:S01]  /*2cf40*/  FFMA.FTZ R225, R220, R127, R227 ;  /* 0x0000007fdce17223 */ /* 0x000fe200000100e3 */
[----:B------:R-:W-:Y:S02]  /*2cf50*/  SHF.L.U32 R244, R54, 0x10, RZ ;  /* 0x0000001036f47819 */ /* 0x000fe400000006ff */
[----:B------:R-:W-:Y:S01]  /*2cf60*/  F2FP.BF16.F32.PACK_AB R120, R154, R115 ;  /* 0x000000739a78723e */ /* 0x000fe200000010ff */
[----:B------:R-:W-:Y:S01]  /*2cf70*/  @!P0 STG.E desc[UR8][R124.64], R111 ;  /* 0x0000006f7c008986 */ /* 0x000fe2000c101908 */
[----:B------:R-:W-:Y:S01]  /*2cf80*/  IMAD.U32 R246, R86, 0x10000, RZ ;  /* 0x0001000056f67824 */ /* 0x000fe200078e00ff */
[----:B------:R-:W-:Y:S01]  /*2cf90*/  SHF.L.U32 R110, R73, 0x10, RZ ;  /* 0x00000010496e7819 */ /* 0x000fe200000006ff */
[----:B-1----:R-:W-:Y:S01]  /*2cfa0*/  @!P0 IMAD.WIDE R108, R150, 0x4, R108 ;  /* 0x00000004966c8825 */ /* 0x002fe200078e026c */
[----:B------:R-:W-:-:S03]  /*2cfb0*/  SHF.L.U32 R229, R126, 0x10, RZ ;  /* 0x000000107ee57819 */ /* 0x000fc600000006ff */
[----:B------:R-:W-:Y:S01]  /*2cfc0*/  FFMA.FTZ R169, R169, R244, R246 ;  /* 0x000000f4a9a97223 */ /* 0x000fe200000100f6 */
[----:B------:R-:W-:Y:S01]  /*2cfd0*/  F2FP.BF16.F32.PACK_AB R117, R121, R122 ;  /* 0x0000007a7975723e */ /* 0x000fe200000010ff */
[----:B------:R-:W-:Y:S01]  /*2cfe0*/  IMAD.U32 R118, R105, 0x10000, RZ ;  /* 0x0001000069767824 */ /* 0x000fe200078e00ff */
[----:B------:R0:W-:Y:S01]  /*2cff0*/  @!P0 STG.E desc[UR8][R108.64], R221 ;  /* 0x000000dd6c008986 */ /* 0x0001e2000c101908 */
[----:B------:R-:W-:Y:S01]  /*2d000*/  F2FP.BF16.F32.PACK_AB R122, R168, R163 ;  /* 0x000000a3a87a723e */ /* 0x000fe200000010ff */
[----:B------:R-:W-:Y:S01]  /*2d010*/  FFMA.FTZ R212, R212, R229, R231 ;  /* 0x000000e5d4d47223 */ /* 0x000fe200000100e7 */
[----:B------:R-:W-:Y:S01]  /*2d020*/  FFMA.FTZ R217, R217, R110, R118 ;  /* 0x0000006ed9d97223 */ /* 0x000fe20000010076 */
[----:B------:R-:W-:Y:S01]  /*2d030*/  F2FP.BF16.F32.PACK_AB R126, R178, R169 ;  /* 0x000000a9b27e723e */ /* 0x000fe200000010ff */
[--C-:B--2---:R-:W-:Y:S01]  /*2d040*/  IMAD.WIDE.U32 R168, R153, 0x10, R156.reuse ;  /* 0x0000001099a87825 */ /* 0x104fe200078e009c */
[----:B------:R-:W-:Y:S02]  /*2d050*/  F2FP.BF16.F32.PACK_AB R119, R236, R119 ;  /* 0x00000077ec77723e */ /* 0x000fe400000010ff */
[----:B------:R-:W-:Y:S01]  /*2d060*/  F2FP.BF16.F32.PACK_AB R118, R162, R123 ;  /* 0x0000007ba276723e */ /* 0x000fe200000010ff */
[----:B------:R-:W-:Y:S01]  /*2d070*/  IMAD.WIDE.U32 R226, R161, 0x10, R156 ;  /* 0x00000010a1e27825 */ /* 0x000fe200078e009c */
[----:B------:R-:W-:-:S02]  /*2d080*/  F2FP.BF16.F32.PACK_AB R116, R113, R112 ;  /* 0x000000707174723e */ /* 0x000fc400000010ff */
[----:B------:R-:W-:Y:S01]  /*2d090*/  F2FP.BF16.F32.PACK_AB R123, R172, R203 ;  /* 0x000000cbac7b723e */ /* 0x000fe200000010ff */
[--C-:B0-----:R-:W-:Y:S01]  /*2d0a0*/  IMAD.WIDE.U32 R220, R155, 0x10, R156.reuse ;  /* 0x000000109bdc7825 */ /* 0x101fe200078e009c */
[----:B------:R-:W-:Y:S01]  /*2d0b0*/  F2FP.BF16.F32.PACK_AB R121, R159, R160 ;  /* 0x000000a09f79723e */ /* 0x000fe200000010ff */
[----:B------:R-:W0:Y:S01]  /*2d0c0*/  LDC.64 R154, c[0x0][0x380] ;  /* 0x0000e000ff9a7b82 */ /* 0x000e220000000a00 */
        /* <DEDUP_REMOVED lines=14> */
[----:B------:R-:W-:-:S02]  /*2d1b0*/  F2FP.BF16.F32.PACK_AB R115, R196, R197 ;  /* 0x000000c5c473723e */ /* 0x000fc400000010ff */
[----:B------:R-:W-:Y:S01]  /*2d1c0*/  F2FP.BF16.F32.PACK_AB R114, R195, R184 ;  /* 0x000000b8c372723e */ /* 0x000fe200000010ff */
[----:B------:R-:W-:Y:S01]  /*2d1d0*/  IMAD.WIDE.U32 R156, R207, 0x10, R156 ;  /* 0x00000010cf9c7825 */ /* 0x000fe200078e009c */
[----:B------:R-:W-:Y:S01]  /*2d1e0*/  F2FP.BF16.F32.PACK_AB R113, R182, R183 ;  /* 0x000000b7b671723e */ /* 0x000fe200000010ff */
[----:B------:R4:W-:Y:S01]  /*2d1f0*/  STG.E.128 desc[UR8][R158.64], R108 ;  /* 0x0000006c9e007986 */ /* 0x0009e2000c101d08 */
[----:B------:R-:W-:Y:S02]  /*2d200*/  F2FP.BF16.F32.PACK_AB R112, R181, R170 ;  /* 0x000000aab570723e */ /* 0x000fe400000010ff */
[----:B-1----:R-:W-:Y:S02]  /*2d210*/  F2FP.BF16.F32.PACK_AB R119, R211, R204 ;  /* 0x000000ccd377723e */ /* 0x002fe400000010ff */
[----:B------:R-:W-:Y:S01]  /*2d220*/  F2FP.BF16.F32.PACK_AB R118, R209, R194 ;  /* 0x000000c2d176723e */ /* 0x000fe200000010ff */
[----:B------:R4:W-:Y:S01]  /*2d230*/  STG.E.128 desc[UR8][R160.64], R112 ;  /* 0x00000070a0007986 */ /* 0x0009e2000c101d08 */
[----:B------:R-:W-:-:S02]  /*2d240*/  F2FP.BF16.F32.PACK_AB R117, R192, R193 ;  /* 0x000000c1c075723e */ /* 0x000fc400000010ff */
[----:B------:R-:W-:Y:S02]  /*2d250*/  F2FP.BF16.F32.PACK_AB R116, R191, R180 ;  /* 0x000000b4bf74723e */ /* 0x000fe400000010ff */
[----:B--2---:R-:W-:Y:S02]  /*2d260*/  F2FP.BF16.F32.PACK_AB R123, R208, R219 ;  /* 0x000000dbd07b723e */ /* 0x004fe400000010ff */
[----:B------:R-:W-:Y:S01]  /*2d270*/  F2FP.BF16.F32.PACK_AB R122, R215, R202 ;  /* 0x000000cad77a723e */ /* 0x000fe200000010ff */
[----:B------:R4:W-:Y:S01]  /*2d280*/  STG.E.128 desc[UR8][R162.64], R116 ;  /* 0x00000074a2007986 */ /* 0x0009e2000c101d08 */
[----:B------:R-:W-:Y:S02]  /*2d290*/  F2FP.BF16.F32.PACK_AB R121, R200, R205 ;  /* 0x000000cdc879723e */ /* 0x000fe400000010ff */
[----:B------:R-:W-:Y:S02]  /*2d2a0*/  F2FP.BF16.F32.PACK_AB R120, R201, R190 ;  /* 0x000000bec978723e */ /* 0x000fe400000010ff */
[----:B---3--:R-:W-:-:S02]  /*2d2b0*/  F2FP.BF16.F32.PACK_AB R127, R212, R225 ;  /* 0x000000e1d47f723e */ /* 0x008fc400000010ff */
[----:B------:R-:W-:Y:S01]  /*2d2c0*/  F2FP.BF16.F32.PACK_AB R126, R223, R210 ;  /* 0x000000d2df7e723e */ /* 0x000fe200000010ff */
[----:B------:R4:W-:Y:S01]  /*2d2d0*/  STG.E.128 desc[UR8][R166.64], R120 ;  /* 0x00000078a6007986 */ /* 0x0009e2000c101d08 */
[----:B------:R-:W-:Y:S02]  /*2d2e0*/  F2FP.BF16.F32.PACK_AB R125, R206, R217 ;  /* 0x000000d9ce7d723e */ /* 0x000fe400000010ff */
[----:B------:R-:W-:Y:S02]  /*2d2f0*/  F2FP.BF16.F32.PACK_AB R124, R213, R198 ;  /* 0x000000c6d57c723e */ /* 0x000fe400000010ff */
[----:B0-----:R-:W-:-:S03]  /*2d300*/  LEA R150, R154, R150, 0x2 ;  /* 0x000000969a967211 */ /* 0x001fc600078e10ff */
[----:B------:R4:W-:Y:S01]  /*2d310*/  STG.E.128 desc[UR8][R156.64], R124 ;  /* 0x0000007c9c007986 */ /* 0x0009e2000c101d08 */
[----:B------:R-:W-:-:S13]  /*2d320*/  ISETP.GE.AND P0, PT, R150, R155, PT ;  /* 0x0000009b9600720c */ /* 0x000fda0003f06270 */
[----:B------:R-:W-:Y:S05]  /*2d330*/  @!P0 BRA `(.L_x_1836) ;  /* 0xfffffd3800d08947 */ /* 0x000fea000383ffff */
[----:B------:R-:W-:Y:S05]  /*2d340*/  BSYNC B0 ;  /* 0x0000000000007941 */ /* 0x000fea0003800000 */
.L_x_1179:
[----:B------:R-:W-:Y:S05]  /*2d350*/  EXIT ;  /* 0x000000000000794d */ /* 0x000fea0003800000 */
.L_x_1835:
[----:B------:R-:W-:Y:S01]  /*2d360*/  HFMA2 R224, -RZ, RZ, 0, 1.847743988037109375e-06 ;  /* 0x0000001fffe07431 */ /* 0x000fe200000001ff */
[----:B------:R-:W-:Y:S01]  /*2d370*/  BSSY B1, `(.L_x_1837) ;  /* 0x0000006000017945 */ /* 0x000fe20003800000 */
[----:B------:R-:W-:Y:S02]  /*2d380*/  IMAD.MOV.U32 R223, RZ, RZ, 0x1 ;  /* 0x00000001ffdf7424 */ /* 0x000fe400078e00ff */
[----:B------:R-:W-:-:S07]  /*2d390*/  IMAD.MOV.U32 R221, RZ, RZ, -0x1 ;  /* 0xffffffffffdd7424 */ /* 0x000fce00078e00ff */
[----:B------:R-:W-:Y:S05]  /*2d3a0*/  WARPSYNC.COLLECTIVE R221, `(.L_x_1838) ;  /* 0x00000000dd087348 */ /* 0x000fea0003c00000 */
[----:B------:R0:W1:Y:S02]  /*2d3b0*/  SHFL.BFLY P1, R119, R222, R223, R224 ;  /* 0x0c0000dfde777389 */ /* 0x00006400000200e0 */
[----:B01----:R-:W-:Y:S05]  /*2d3c0*/  ENDCOLLECTIVE ;  /* 0x000000000000791b */ /* 0x003fea0003800000 */
.L_x_1838:
[----:B------:R-:W-:Y:S05]  /*2d3d0*/  BSYNC B1 ;  /* 0x0000000000017941 */ /* 0x000fea0003800000 */
.L_x_1837:
        /* <DEDUP_REMOVED lines=10> */
.L_x_1839:
[----:B------:R-:W-:Y:S02]  /*2d480*/  IMAD.MOV.U32 R223, RZ, RZ, 0x4 ;  /* 0x00000004ffdf7424 */ /* 0x000fe400078e00ff */
[----:B------:R-:W-:-:S04]  /*2d490*/  IMAD.MOV.U32 R110, RZ, RZ, R119 ;  /* 0x000000ffff6e7224 */ /* 0x000fc800078e0077 */
[----:B------:R-:W-:-:S05]  /*2d4a0*/  FADD.FTZ R116, R113, R110 ;  /* 0x0000006e71747221 */ /* 0x000fca0000010000 */
[----:B------:R-:W-:-:S07]  /*2d4b0*/  MOV R222, R116 ;  /* 0x0000007400de7202 */ /* 0x000fce0000000f00 */
[----:B------:R-:W-:Y:S05]  /*2d4c0*/  WARPSYNC.COLLECTIVE R221, `(.L_x_1840) ;  /* 0x00000000dd087348 */ /* 0x000fea0003c00000 */
[----:B------:R0:W1:Y:S02]  /*2d4d0*/  SHFL.BFLY P1, R119, R222, R223, R224 ;  /* 0x0c0000dfde777389 */ /* 0x00006400000200e0 */
[----:B01----:R-:W-:Y:S05]  /*2d4e0*/  ENDCOLLECTIVE ;  /* 0x000000000000791b */ /* 0x003fea0003800000 */
.L_x_1840:
[----:B------:R-:W-:Y:S01]  /*2d4f0*/  HFMA2 R223, -RZ, RZ, 0, 4.76837158203125e-07 ;  /* 0x00000008ffdf7431 */ /* 0x000fe200000001ff */
[----:B------:R-:W-:-:S05]  /*2d500*/  MOV R111, R119 ;  /* 0x00000077006f7202 */ /* 0x000fca0000000f00 */
[----:B------:R-:W-:-:S04]  /*2d510*/  FADD.FTZ R117, R116, R111 ;  /* 0x0000006f74757221 */ /* 0x000fc80000010000 */
[----:B------:R-:W-:-:S07]  /*2d520*/  IMAD.MOV.U32 R222, RZ, RZ, R117 ;  /* 0x000000ffffde7224 */ /* 0x000fce00078e0075 */
[----:B------:R-:W-:Y:S05]  /*2d530*/  WARPSYNC.COLLECTIVE R221, `(.L_x_1841) ;  /* 0x00000000dd087348 */ /* 0x000fea0003c00000 */
[----:B------:R0:W1:Y:S02]  /*2d540*/  SHFL.BFLY P1, R119, R222, R223, R224 ;  /* 0x0c0000dfde777389 */ /* 0x00006400000200e0 */
[----:B01----:R-:W-:Y:S05]  /*2d550*/  ENDCOLLECTIVE ;  /* 0x000000000000791b */ /* 0x003fea0003800000 */
.L_x_1841:
[----:B------:R-:W-:Y:S02]  /*2d560*/  IMAD.MOV.U32 R223, RZ, RZ, 0x10 ;  /* 0x00000010ffdf7424 */ /* 0x000fe400078e00ff */
[----:B------:R-:W-:-:S04]  /*2d570*/  IMAD.MOV.U32 R110, RZ, RZ, R119 ;  /* 0x000000ffff6e7224 */ /* 0x000fc800078e0077 */
[----:B------:R-:W-:-:S05]  /*2d580*/  FADD.FTZ R118, R117, R110 ;  /* 0x0000006e75767221 */ /* 0x000fca0000010000 */
[----:B------:R-:W-:-:S07]  /*2d590*/  MOV R222, R118 ;  /* 0x0000007600de7202 */ /* 0x000fce0000000f00 */
[----:B------:R-:W-:Y:S05]  /*2d5a0*/  WARPSYNC.COLLECTIVE R221, `(.L_x_1842) ;  /* 0x00000000dd087348 */ /* 0x000fea0003c00000 */
[----:B------:R0:W1:Y:S02]  /*2d5b0*/  SHFL.BFLY P1, R119, R222, R223, R224 ;  /* 0x0c0000dfde777389 */ /* 0x00006400000200e0 */
[----:B01----:R-:W-:Y:S05]  /*2d5c0*/  ENDCOLLECTIVE ;  /* 0x000000000000791b */ /* 0x003fea0003800000 */
.L_x_1842:
        /* <DEDUP_REMOVED lines=131> */
[----:B------:R-:W-:-:S04]  /*2de00*/  FFMA.FTZ R110, R113, R113, R110 ;  /* 0x00000071716e7223 */ /* 0x000fc8000001006e */
[----:B------:R-:W-:-:S07]  /*2de10*/  IMAD.MOV.U32 R222, RZ, RZ, R110 ;  /* 0x000000ffffde7224 */ /* 0x000fce00078e006e */
[----:B------:R-:W-:Y:S05]  /*2de20*/  WARPSYNC.COLLECTIVE R221, `(.L_x_1843) ;  /* 0x00000000dd087348 */ /* 0x000fea0003c00000 */
[----:B------:R0:W1:Y:S02]  /*2de30*/  SHFL.BFLY P1, R119, R222, R223, R224 ;  /* 0x0c0000dfde777389 */ /* 0x00006400000200e0 */
[----:B01----:R-:W-:Y:S05]  /*2de40*/  ENDCOLLECTIVE ;  /* 0x000000000000791b */ /* 0x003fea0003800000 */
.L_x_1843:
[----:B------:R-:W-:Y:S02]  /*2de50*/  IMAD.MOV.U32 R223, RZ, RZ, 0x2 ;  /* 0x00000002ffdf7424 */ /* 0x000fe400078e00ff */
[----:B------:R-:W-:-:S04]  /*2de60*/  IMAD.MOV.U32 R113, RZ, RZ, R119 ;  /* 0x000000ffff717224 */ /* 0x000fc800078e0077 */
[----:B------:R-:W-:-:S05]  /*2de70*/  FADD.FTZ R113, R110, R113 ;  /* 0x000000716e717221 */ /* 0x000fca0000010000 */
[----:B------:R-:W-:-:S07]  /*2de80*/  MOV R222, R113 ;  /* 0x0000007100de7202 */ /* 0x000fce0000000f00 */
[----:B------:R-:W-:Y:S05]  /*2de90*/  WARPSYNC.COLLECTIVE R221, `(.L_x_1844) ;  /* 0x00000000dd087348 */ /* 0x000fea0003c00000 */
[----:B------:R0:W1:Y:S02]  /*2dea0*/  SHFL.BFLY P1, R119, R222, R223, R224 ;  /* 0x0c0000dfde777389 */ /* 0x00006400000200e0 */
[----:B01----:R-:W-:Y:S05]  /*2deb0*/  ENDCOLLECTIVE ;  /* 0x000000000000791b */ /* 0x003fea0003800000 */
.L_x_1844:
[----:B------:R-:W-:Y:S01]  /*2dec0*/  HFMA2 R223, -RZ, RZ, 0, 2.384185791015625e-07 ;  /* 0x00000004ffdf7431 */ /* 0x000fe200000001ff */
[----:B------:R-:W-:-:S05]  /*2ded0*/  MOV R116, R119 ;  /* 0x0000007700747202 */ /* 0x000fca0000000f00 */
[----:B------:R-:W-:-:S04]  /*2dee0*/  FADD.FTZ R116, R113, R116 ;  /* 0x0000007471747221 */ /* 0x000fc80000010000 */
[----:B------:R-:W-:-:S07]  /*2def0*/  IMAD.MOV.U32 R222, RZ, RZ, R116 ;  /* 0x000000ffffde7224 */ /* 0x000fce00078e0074 */
[----:B------:R-:W-:Y:S05]  /*2df00*/  WARPSYNC.COLLECTIVE R221, `(.L_x_1845) ;  /* 0x00000000dd087348 */ /* 0x000fea0003c00000 */
[----:B------:R0:W1:Y:S02]  /*2df10*/  SHFL.BFLY P1, R119, R222, R223, R224 ;  /* 0x0c0000dfde777389 */ /* 0x00006400000200e0 */
[----:B01----:R-:W-:Y:S05]  /*2df20*/  ENDCOLLECTIVE ;  /* 0x000000000000791b */ /* 0x003fea0003800000 */
.L_x_1845:
[----:B------:R-:W-:Y:S02]  /*2df30*/  IMAD.MOV.U32 R223, RZ, RZ, 0x8 ;  /* 0x00000008ffdf7424 */ /* 0x000fe400078e00ff */
[----:B------:R-:W-:-:S04]  /*2df40*/  IMAD.MOV.U32 R117, RZ, RZ, R119 ;  /* 0x000000ffff757224 */ /* 0x000fc800078e0077 */
[----:B------:R-:W-:-:S05]  /*2df50*/  FADD.FTZ R117, R116, R117 ;  /* 0x0000007574757221 */ /* 0x000fca0000010000 */
[----:B------:R-:W-:-:S07]  /*2df60*/  MOV R222, R117 ;  /* 0x0000007500de7202 */ /* 0x000fce0000000f00 */
[----:B------:R-:W-:Y:S05]  /*2df70*/  WARPSYNC.COLLECTIVE R221, `(.L_x_1846) ;  /* 0x00000000dd087348 */ /* 0x000fea0003c00000 */
[----:B------:R0:W1:Y:S02]  /*2df80*/  SHFL.BFLY P1, R119, R222, R223, R224 ;  /* 0x0c0000dfde777389 */ /* 0x00006400000200e0 */
[----:B01----:R-:W-:Y:S05]  /*2df90*/  ENDCOLLECTIVE ;  /* 0x000000000000791b */ /* 0x003fea0003800000 */
.L_x_1846:
[----:B------:R-:W-:Y:S01]  /*2dfa0*/  HFMA2 R223, -RZ, RZ, 0, 9.5367431640625e-07 ;  /* 0x00000010ffdf7431 */ /* 0x000fe200000001ff */
[----:B------:R-:W-:-:S05]  /*2dfb0*/  MOV R118, R119 ;  /* 0x0000007700767202 */ /* 0x000fca0000000f00 */
[----:B------:R-:W-:-:S04]  /*2dfc0*/  FADD.FTZ R118, R117, R118 ;  /* 0x0000007675767221 */ /* 0x000fc80000010000 */
[----:B------:R-:W-:-:S07]  /*2dfd0*/  IMAD.MOV.U32 R222, RZ, RZ, R118 ;  /* 0x000000ffffde7224 */ /* 0x000fce00078e0076 */
[----:B------:R-:W-:Y:S05]  /*2dfe0*/  WARPSYNC.COLLECTIVE R221, `(.L_x_1847) ;  /* 0x00000000dd087348 */ /* 0x000fea0003c00000 */
[----:B------:R0:W1:Y:S02]  /*2dff0*/  SHFL.BFLY P1, R119, R222, R223, R224 ;  /* 0x0c0000dfde777389 */ /* 0x00006400000200e0 */
[----:B01----:R-:W-:Y:S05]  /*2e000*/  ENDCOLLECTIVE ;  /* 0x000000000000791b */ /* 0x003fea0003800000 */
.L_x_1847:
[----:B------:R-:W-:Y:S05]  /*2e010*/  BRA `(.L_x_1848) ;  /* 0xffffffd800b87947 */ /* 0x000fea000383ffff */
.L_x_1849:
        /* <DEDUP_REMOVED lines=14> */
.L_x_71429:


//--------------------- .text._ZN10layer_norm13ln_fwd_kernelINS_13Kernel_traitsI13__nv_bfloat16S2_S2_S2_fjLj2048ELj1ELj4ELj1ELj16ENS_18Kernel_traits_baseILj2048ES2_S2_S2_S2_fjLj128EEEEELb1ELb0ELb1ELb0EEEvNS_9FwdParamsE --------------------------
	.section	.text._ZN10layer_norm13ln_fwd_kernelINS_13Kernel_traitsI13__nv_bfloat16S2_S2_S2_fjLj2048ELj1ELj4ELj1ELj16ENS_18Kernel_traits_baseILj2048ES2_S2_S2_S2_fjLj128EEEEELb1ELb0ELb1ELb0EEEvNS_9FwdParamsE,"ax",@progbits
	.align	128
        .global         _ZN10layer_norm13ln_fwd_kernelINS_13Kernel_traitsI13__nv_bfloat16S2_S2_S2_fjLj2048ELj1ELj4ELj1ELj16ENS_18Kernel_traits_baseILj2048ES2_S2_S2_S2_fjLj128EEEEELb1ELb0ELb1ELb0EEEvNS_9FwdParamsE
        .type           _ZN10layer_norm13ln_fwd_kernelINS_13Kernel_traitsI13__nv_bfloat16S2_S2_S2_fjLj2048ELj1ELj4ELj1ELj16ENS_18Kernel_traits_baseILj2048ES2_S2_S2_S2_fjLj128EEEEELb1ELb0ELb1ELb0EEEvNS_9FwdParamsE,@function
        .size           _ZN10layer_norm13ln_fwd_kernelINS_13Kernel_traitsI13__nv_bfloat16S2_S2_S2_fjLj2048ELj1ELj4ELj1ELj16ENS_18Kernel_traits_baseILj2048ES2_S2_S2_S2_fjLj128EEEEELb1ELb0ELb1ELb0EEEvNS_9FwdParamsE,(.L_x_71430 - _ZN10layer_norm13ln_fwd_kernelINS_13Kernel_traitsI13__nv_bfloat16S2_S2_S2_fjLj2048ELj1ELj4ELj1ELj16ENS_18Kernel_traits_baseILj2048ES2_S2_S2_S2_fjLj128EEEEELb1ELb0ELb1ELb0EEEvNS_9FwdParamsE)
        .other          _ZN10layer_norm13ln_fwd_kernelINS_13Kernel_traitsI13__nv_bfloat16S2_S2_S2_fjLj2048ELj1ELj4ELj1ELj16ENS_18Kernel_traits_baseILj2048ES2_S2_S2_S2_fjLj128EEEEELb1ELb0ELb1ELb0EEEvNS_9FwdParamsE,@"STO_CUDA_ENTRY STV_DEFAULT"
_ZN10layer_norm13ln_fwd_kernelINS_13Kernel_traitsI13__nv_bfloat16S2_S2_S2_fjLj2048ELj1ELj4ELj1ELj16ENS_18Kernel_traits_baseILj2048ES2_S2_S2_S2_fjLj128EEEEELb1ELb0ELb1ELb0EEEvNS_9FwdParamsE:
.text._ZN10layer_norm13ln_fwd_kernelINS_13Kernel_traitsI13__nv_bfloat16S2_S2_S2_fjLj2048ELj1ELj4ELj1ELj16ENS_18Kernel_traits_baseILj2048ES2_S2_S2_S2_fjLj128EEEEELb1ELb0ELb1ELb0EEEvNS_9FwdParamsE:
        /* <DEDUP_REMOVED lines=20> */
[----:B------:R-:W-:Y:S01]  /*0140*/  BSSY.RECONVERGENT B0, `(.L_x_1850) ;  /* 0x00000b2000007945 */ /* 0x000fe20003800200 */
[----:B------:R-:W-:Y:S01]  /*0150*/  UISETP.NE.AND.EX UP0, UPT, UR11, URZ, UPT, UP0 ;  /* 0x000000ff0b00728c */ /* 0x000fe2000bf05300 */
[----:B------:R-:W-:-:S05]  /*0160*/  LEA.HI R0, R0, R9, RZ, 0x3 ;  /* 0x0000000900007211 */ /* 0x000fca00078f18ff */
[----:B------:R-:W3:Y:S01]  /*0170*/  LDC R161, c[0x0][0x360] ;  /* 0x0000d800ffa17b82 */ /* 0x000ee20000000800 */
[----:B-1----:R-:W-:Y:S02]  /*0180*/  USHF.L.U32 UR4, UR5, 0x2, URZ ;  /* 0x0000000205047899 */ /* 0x002fe400080006ff */
[--C-:B---3--:R-:W-:Y:S01]  /*0190*/  IMAD R161, R161, UR5, R162.reuse ;  /* 0x00000005a1a17c24 */ /* 0x108fe2000f8e02a2 */
[----:B--2---:R-:W-:Y:S02]  /*01a0*/  @P0 R2UR UR6, R2 ;  /* 0x00000000020602ca */ /* 0x004fe400000e0000 */
[----:B------:R-:W-:Y:S02]  /*01b0*/  @P0 R2UR UR7, R3 ;  /* 0x00000000030702ca */ /* 0x000fe400000e0000 */
[----:B------:R-:W-:Y:S02]  /*01c0*/  LOP3.LUT R3, R162, 0x1f, RZ, 0xc0, !PT ;  /* 0x0000001fa2037812 */ /* 0x000fe400078ec0ff */
[----:B------:R-:W-:-:S02]  /*01d0*/  SHF.R.U32.HI R162, RZ, 0x5, R162 ;  /* 0x00000005ffa27819 */ /* 0x000fc400000116a2 */
[----:B0-----:R-:W-:Y:S02]  /*01e0*/  @P0 IADD3 R32, P1, PT, R4, R7, RZ ;  /* 0x0000000704200210 */ /* 0x001fe40007f3e0ff */
[----:B------:R-:W-:Y:S02]  /*01f0*/  LOP3.LUT R7, R3, 0x1f, RZ, 0x3c, !PT ;  /* 0x0000001f03077812 */ /* 0x000fe400078e3cff */
[----:B------:R-:W-:Y:S01]  /*0200*/  LOP3.LUT R162, R162, UR4, RZ, 0xfc, !PT ;  /* 0x00000004a2a27c12 */ /* 0x000fe2000f8efcff */
[----:B------:R-:W-:Y:S01]  /*0210*/  @P0 IMAD.X R33, RZ, RZ, R5, P1 ;  /* 0x000000ffff210224 */ /* 0x000fe200008e0605 */
[----:B------:R-:W-:Y:S01]  /*0220*/  LEA.HI.SX32 R0, R0, R7, 0x1d ;  /* 0x0000000700007211 */ /* 0x000fe200078feaff */
[----:B------:R-:W-:Y:S02]  /*0230*/  UIADD3 UR15, UPT, UPT, UR6, -0x61c88647, URZ ;  /* 0x9e3779b9060f7890 */ /* 0x000fe4000fffe0ff */
[----:B------:R-:W-:Y:S01]  /*0240*/  UIADD3 UR16, UPT, UPT, UR7, -0x4498517b, URZ ;  /* 0xbb67ae8507107890 */ /* 0x000fe2000fffe0ff */
[--C-:B------:R-:W-:Y:S01]  /*0250*/  SHF.R.U64 R2, R32, 0x2, R33.reuse ;  /* 0x0000000220027819 */ /* 0x100fe20000001221 */
[----:B------:R-:W-:Y:S01]  /*0260*/  UIADD3 UR17, UPT, UPT, UR6, 0x3c6ef372, URZ ;  /* 0x3c6ef37206117890 */ /* 0x000fe2000fffe0ff */
[----:B------:R-:W-:Y:S01]  /*0270*/  SHF.R.U32.HI R34, RZ, 0x2, R33 ;  /* 0x00000002ff227819 */ /* 0x000fe20000011621 */
[----:B------:R-:W-:-:S02]  /*0280*/  UIADD3 UR18, UPT, UPT, UR7, 0x76cf5d0a, URZ ;  /* 0x76cf5d0a07127890 */ /* 0x000fc4000fffe0ff */
[----:B------:R-:W-:Y:S02]  /*0290*/  UIADD3 UR19, UPT, UPT, UR6, -0x255992d5, URZ ;  /* 0xdaa66d2b06137890 */ /* 0x000fe4000fffe0ff */
[----:B------:R-:W-:Y:S02]  /*02a0*/  UIADD3 UR20, UPT, UPT, UR7, 0x32370b8f, URZ ;  /* 0x32370b8f07147890 */ /* 0x000fe4000fffe0ff */
[----:B------:R-:W-:Y:S02]  /*02b0*/  UIADD3 UR21, UPT, UPT, UR6, 0x78dde6e4, URZ ;  /* 0x78dde6e406157890 */ /* 0x000fe4000fffe0ff */
[----:B------:R-:W-:Y:S02]  /*02c0*/  UIADD3 UR22, UPT, UPT, UR7, -0x126145ec, URZ ;  /* 0xed9eba1407167890 */ /* 0x000fe4000fffe0ff */
[----:B------:R-:W-:Y:S02]  /*02d0*/  UIADD3 UR23, UPT, UPT, UR6, 0x1715609d, URZ ;  /* 0x1715609d06177890 */ /* 0x000fe4000fffe0ff */
[----:B------:R-:W-:-:S02]  /*02e0*/  UIADD3 UR24, UPT, UPT, UR7, -0x56f99767, URZ ;  /* 0xa906689907187890 */ /* 0x000fc4000fffe0ff */
[----:B------:R-:W-:Y:S02]  /*02f0*/  UIADD3 UR25, UPT, UPT, UR6, -0x4ab325aa, URZ ;  /* 0xb54cda5606197890 */ /* 0x000fe4000fffe0ff */
[----:B------:R-:W-:Y:S02]  /*0300*/  UIADD3 UR26, UPT, UPT, UR7, 0x646e171e, URZ ;  /* 0x646e171e071a7890 */ /* 0x000fe4000fffe0ff */
[----:B------:R-:W-:Y:S02]  /*0310*/  UIADD3 UR27, UPT, UPT, UR6, 0x5384540f, URZ ;  /* 0x5384540f061b7890 */ /* 0x000fe4000fffe0ff */
[----:B------:R-:W-:Y:S02]  /*0320*/  UIADD3 UR28, UPT, UPT, UR7, 0x1fd5c5a3, URZ ;  /* 0x1fd5c5a3071c7890 */ /* 0x000fe4000fffe0ff */
[----:B------:R-:W-:Y:S02]  /*0330*/  UIADD3 UR29, UPT, UPT, UR6, -0xe443238, URZ ;  /* 0xf1bbcdc8061d7890 */ /* 0x000fe4000fffe0ff */
[----:B------:R-:W-:-:S02]  /*0340*/  UIADD3 UR30, UPT, UPT, UR7, -0x24c28bd8, URZ ;  /* 0xdb3d7428071e7890 */ /* 0x000fc4000fffe0ff */
[----:B------:R-:W-:Y:S02]  /*0350*/  UIADD3 UR31, UPT, UPT, UR6, -0x700cb87f, URZ ;  /* 0x8ff34781061f7890 */ /* 0x000fe4000fffe0ff */
        /* <DEDUP_REMOVED lines=54> */
[C---:B------:R-:W-:Y:S01]  /*06c0*/  @P0 IMAD.WIDE.U32 R30, R3.reuse, 0x10, R30 ;  /* 0x00000010031e0825 */ /* 0x040fe200078e001e */
[----:B------:R1:W5:Y:S04]  /*06d0*/  @P0 LDG.E.128 R64, desc[UR8][R28.64] ;  /* 0x000000081c400981 */ /* 0x000368000c1e1d00 */
[----:B------:R1:W5:Y:S01]  /*06e0*/  @P0 LD.E.128 R60, desc[UR8][R30.64] ;  /* 0x000000081e3c0980 */ /* 0x000362000c101d00 */
[----:B------:R-:W-:Y:S01]  /*06f0*/  ISETP.GE.U32.AND P1, PT, R0, 0x100, PT ;  /* 0x000001000000780c */ /* 0x000fe20003f26070 */
[----:B------:R-:W-:-:S12]  /*0700*/  @P0 VIADD R3, R3, 0x20 ;  /* 0x0000002003030836 */ /* 0x000fd80000000000 */
        /* <DEDUP_REMOVED lines=8> */
.L_x_1851:
        /* <DEDUP_REMOVED lines=12> */
[----:B------:R-:W-:-:S03]  /*0850*/  @P6 LOP3.LUT R3, R3, 0x20, RZ, 0xfc, !PT ;  /* 0x0000002003036812 */ /* 0x000fc600078efcff */
[----:B------:R-:W-:Y:S01]  /*0860*/  @P6 IMAD.MOV.U32 R111, RZ, RZ, RZ ;  /* 0x000000ffff6f6224 */ /* 0x000fe200078e00ff */
        /* <DEDUP_REMOVED lines=23> */
[----:B------:R-:W-:Y:S01]  /*09e0*/  HFMA2 R110, -RZ, RZ, 0, 0 ;  /* 0x00000000ff6e7431 */ /* 0x000fe200000001ff */
[----:B------:R-:W-:Y:S01]  /*09f0*/  CS2R R60, SRZ ;  /* 0x00000000003c7805 */ /* 0x000fe2000001ff00 */
[----:B------:R-:W-:Y:S01]  /*0a00*/  IMAD.MOV.U32 R70, RZ, RZ, RZ ;  /* 0x000000ffff467224 */ /* 0x000fe200078e00ff */
[----:B------:R-:W-:Y:S01]  /*0a10*/  CS2R R68, SRZ ;  /* 0x0000000000447805 */ /* 0x000fe2000001ff00 */
[----:B------:R-:W-:Y:S01]  /*0a20*/  IMAD.MOV.U32 R78, RZ, RZ, RZ ;  /* 0x000000ffff4e7224 */ /* 0x000fe200078e00ff */
[----:B------:R-:W-:Y:S02]  /*0a30*/  CS2R R76, SRZ ;  /* 0x00000000004c7805 */ /* 0x000fe4000001ff00 */
[----:B------:R-:W-:-:S02]  /*0a40*/  MOV R86, RZ ;  /* 0x000000ff00567202 */ /* 0x000fc40000000f00 */
[----:B------:R-:W-:Y:S01]  /*0a50*/  CS2R R84, SRZ ;  /* 0x0000000000547805 */ /* 0x000fe2000001ff00 */
[----:B------:R-:W-:Y:S01]  /*0a60*/  IMAD.MOV.U32 R94, RZ, RZ, RZ ;  /* 0x000000ffff5e7224 */ /* 0x000fe200078e00ff */
[----:B------:R-:W-:Y:S01]  /*0a70*/  CS2R R92, SRZ ;  /* 0x00000000005c7805 */ /* 0x000fe2000001ff00 */
[----:B------:R-:W-:Y:S01]  /*0a80*/  IMAD.MOV.U32 R102, RZ, RZ, RZ ;  /* 0x000000ffff667224 */ /* 0x000fe200078e00ff */
[----:B------:R-:W-:Y:S02]  /*0a90*/  CS2R R100, SRZ ;  /* 0x0000000000647805 */ /* 0x000fe4000001ff00 */
[----:B------:R-:W-:Y:S01]  /*0aa0*/  CS2R R108, SRZ ;  /* 0x00000000006c7805 */ /* 0x000fe2000001ff00 */
[----:B------:R-:W-:Y:S01]  /*0ab0*/  @P5 IMAD.MOV.U32 R103, RZ, RZ, RZ ;  /* 0x000000ffff675224 */ /* 0x000fe200078e00ff */
[----:B------:R-:W-:Y:S01]  /*0ac0*/  @P3 MOV R87, RZ ;  /* 0x000000ff00573202 */ /* 0x000fe20000000f00 */
[----:B------:R-:W-:Y:S01]  /*0ad0*/  @P4 IMAD.MOV.U32 R95, RZ, RZ, RZ ;  /* 0x000000ffff5f4224 */ /* 0x000fe200078e00ff */
[----:B------:R-:W-:Y:S01]  /*0ae0*/  @P0 MOV R63, RZ ;  /* 0x000000ff003f0202 */ /* 0x000fe20000000f00 */
[----:B------:R-:W-:-:S02]  /*0af0*/  @P2 IMAD.MOV.U32 R79, RZ, RZ, RZ ;  /* 0x000000ffff4f2224 */ /* 0x000fc400078e00ff */
[----:B------:R-:W-:Y:S02]  /*0b00*/  @P1 IMAD.MOV.U32 R71, RZ, RZ, RZ ;  /* 0x000000ffff471224 */ /* 0x000fe400078e00ff */
[----:B------:R-:W-:Y:S01]  /*0b10*/  @P0 VIADD R3, R3, 0x20 ;  /* 0x0000002003030836 */ /* 0x000fe20000000000 */
[----:B0-----:R-:W-:Y:S06]  /*0b20*/  @!P6 BRA `(.L_x_1852) ;  /* 0x00000000004ce947 */ /* 0x001fec0003800000 */
[----:B------:R-:W0:Y:S02]  /*0b30*/  LDC.64 R56, c[0x0][0x3d0] ;  /* 0x0000f400ff387b82 */ /* 0x000e240000000a00 */
[----:B0-----:R-:W-:-:S06]  /*0b40*/  IMAD.WIDE.U32 R56, R3, 0x10, R56 ;  /* 0x0000001003387825 */ /* 0x001fcc00078e0038 */
[----:B------:R-:W5:Y:S01]  /*0b50*/  LDG.E.128 R56, desc[UR8][R56.64] ;  /* 0x0000000838387981 */ /* 0x000f62000c1e1d00 */
[----:B------:R-:W-:Y:S02]  /*0b60*/  CS2R R54, SRZ ;  /* 0x0000000000367805 */ /* 0x000fe4000001ff00 */
        /* <DEDUP_REMOVED lines=14> */
[----:B------:R-:W-:-:S07]  /*0c50*/  CS2R R108, SRZ ;  /* 0x00000000006c7805 */ /* 0x000fce000001ff00 */
.L_x_1852:
[----:B------:R-:W-:Y:S05]  /*0c60*/  BSYNC.RECONVERGENT B0 ;  /* 0x0000000000007941 */ /* 0x000fea0003800200 */
.L_x_1850:
[----:B------:R-:W0:Y:S02]  /*0c70*/  LDCU UR4, c[0x0][0x384] ;  /* 0x00007080ff0477ac */ /* 0x000e240008000800 */
[----:B0-----:R-:W-:-:S13]  /*0c80*/  ISETP.GE.AND P0, PT, R162, UR4, PT ;  /* 0x00000004a2007c0c */ /* 0x001fda000bf06270 */
[----:B------:R-:W-:Y:S05]  /*0c90*/  @P0 EXIT ;  /* 0x000000000000094d */ /* 0x000fea0003800000 */
[----:B------:R-:W-:Y:S01]  /*0ca0*/  IMAD.HI.U32 R3, R161, -0x326172a9, RZ ;  /* 0xcd9e8d57a1037827 */ /* 0x000fe200078e00ff */
[----:B------:R-:W-:Y:S01]  /*0cb0*/  BSSY B0, `(.L_x_1853) ;  /* 0x00031e4000007945 */ /* 0x000fe20003800000 */
[----:B-----5:R-:W-:Y:S01]  /*0cc0*/  PRMT R11, R61, 0x7632, R11 ;  /* 0x000076323d0b7816 */ /* 0x020fe2000000000b */
[----:B------:R-:W0:Y:S01]  /*0cd0*/  LDCU UR10, c[0x0][0x404] ;  /* 0x00008080ff0a77ac */ /* 0x000e220008000800 */
[----:B------:R-:W-:Y:S01]  /*0ce0*/  IMAD.HI.U32 R4, R2, -0x2daee0ad, RZ ;  /* 0xd2511f5302047827 */ /* 0x000fe200078e00ff */
[----:B------:R-:W-:Y:S02]  /*0cf0*/  LOP3.LUT R3, R34, UR6, R3, 0x96, !PT ;  /* 0x0000000622037c12 */ /* 0x000fe4000f8e9603 */
[----:B------:R-:W-:Y:S01]  /*0d00*/  PRMT R12, R65, 0x7632, R12 ;  /* 0x00007632410c7816 */ /* 0x000fe2000000000c */
[----:B------:R-:W-:Y:S01]  /*0d10*/  IMAD R8, R2, -0x2daee0ad, RZ ;  /* 0xd2511f5302087824 */ /* 0x000fe200078e02ff */
[----:B------:R-:W-:Y:S01]  /*0d20*/  LOP3.LUT R4, R4, UR7, RZ, 0x3c, !PT ;  /* 0x0000000704047c12 */ /* 0x000fe2000f8e3cff */
[----:B------:R-:W-:Y:S01]  /*0d30*/  IMAD.HI.U32 R7, R3, -0x2daee0ad, RZ ;  /* 0xd2511f5303077827 */ /* 0x000fe200078e00ff */
[----:B------:R-:W-:Y:S01]  /*0d40*/  PRMT R13, R60, 0x7632, R13 ;  /* 0x000076323c0d7816 */ /* 0x000fe2000000000d */
[----:B------:R-:W1:Y:S01]  /*0d50*/  LDCU.U8 UR11, c[0x0][0x410] ;  /* 0x00008200ff0b77ac */ /* 0x000e620008000000 */
[----:B------:R-:W-:Y:S01]  /*0d60*/  PRMT R14, R64, 0x7632, R14 ;  /* 0x00007632400e7816 */ /* 0x000fe2000000000e */
[----:B------:R-:W-:Y:S01]  /*0d70*/  IMAD R6, R161, -0x326172a9, RZ ;  /* 0xcd9e8d57a1067824 */ /* 0x000fe200078e02ff */
[----:B------:R-:W-:Y:S01]  /*0d80*/  LOP3.LUT R7, R8, UR16, R7, 0x96, !PT ;  /* 0x0000001008077c12 */ /* 0x000fe2000f8e9607 */
[----:B------:R-:W-:Y:S01]  /*0d90*/  IMAD.HI.U32 R5, R4, -0x326172a9, RZ ;  /* 0xcd9e8d5704057827 */ /* 0x000fe200078e00ff */
[----:B------:R-:W-:Y:S01]  /*0da0*/  PRMT R15, R71, 0x7632, R15 ;  /* 0x00007632470f7816 */ /* 0x000fe2000000000f */
[----:B------:R-:W2:Y:S01]  /*0db0*/  LDCU UR14, c[0x0][0x448] ;  /* 0x00008900ff0e77ac */ /* 0x000ea20008000800 */
[----:B------:R-:W-:Y:S01]  /*0dc0*/  PRMT R16, R75, 0x7632, R16 ;  /* 0x000076324b107816 */ /* 0x000fe20000000010 */
[----:B------:R-:W-:Y:S01]  /*0dd0*/  IMAD R9, R3, -0x2daee0ad, RZ ;  /* 0xd2511f5303097824 */ /* 0x000fe200078e02ff */
[----:B------:R-:W-:Y:S01]  /*0de0*/  LOP3.LUT R5, R6, UR15, R5, 0x96, !PT ;  /* 0x0000000f06057c12 */ /* 0x000fe2000f8e9605 */
[----:B------:R-:W-:Y:S01]  /*0df0*/  IMAD R4, R4, -0x326172a9, RZ ;  /* 0xcd9e8d5704047824 */ /* 0x000fe200078e02ff */
[----:B------:R-:W-:Y:S01]  /*0e00*/  PRMT R17, R70, 0x7632, R17 ;  /* 0x0000763246117816 */ /* 0x000fe20000000011 */
[----:B------:R-:W-:Y:S01]  /*0e10*/  IMAD.HI.U32 R3, R7, -0x326172a9, RZ ;  /* 0xcd9e8d5707037827 */ /* 0x000fe200078e00ff */
[----:B------:R-:W-:Y:S01]  /*0e20*/  PRMT R18, R74, 0x7632, R18 ;  /* 0x000076324a127816 */ /* 0x000fe20000000012 */
[----:B------:R-:W3:Y:S01]  /*0e30*/  LDCU.64 UR12, c[0x0][0x408] ;  /* 0x00008100ff0c77ac */ /* 0x000ee20008000a00 */
[----:B------:R-:W-:Y:S01]  /*0e40*/  PRMT R19, R69, 0x7632, R19 ;  /* 0x0000763245137816 */ /* 0x000fe20000000013 */
[----:B------:R-:W-:Y:S01]  /*0e50*/  IMAD.HI.U32 R6, R5, -0x2daee0ad, RZ ;  /* 0xd2511f5305067827 */ /* 0x000fe200078e00ff */
[----:B------:R-:W-:Y:S01]  /*0e60*/  LOP3.LUT R3, R4, UR17, R3, 0x96, !PT ;  /* 0x0000001104037c12 */ /* 0x000fe2000f8e9603 */
[----:B------:R-:W4:Y:S01]  /*0e70*/  LDCU.64 UR4, c[0x0][0x3a0] ;  /* 0x00007400ff0477ac */ /* 0x000f220008000a00 */
[----:B------:R-:W-:Y:S01]  /*0e80*/  PRMT R20, R73, 0x7632, R20 ;  /* 0x0000763249147816 */ /* 0x000fe20000000014 */
[----:B------:R-:W-:Y:S01]  /*0e90*/  IMAD R8, R5, -0x2daee0ad, RZ ;  /* 0xd2511f5305087824 */ /* 0x000fe200078e02ff */
[----:B------:R-:W-:Y:S01]  /*0ea0*/  LOP3.LUT R6, R9, UR18, R6, 0x96, !PT ;  /* 0x0000001209067c12 */ /* 0x000fe2000f8e9606 */
[----:B------:R-:W-:Y:S01]  /*0eb0*/  IMAD.HI.U32 R5, R3, -0x2daee0ad, RZ ;  /* 0xd2511f5303057827 */ /* 0x000fe200078e00ff */
[----:B------:R-:W-:-:S02]  /*0ec0*/  PRMT R21, R68, 0x7632, R21 ;  /* 0x0000763244157816 */ /* 0x000fc40000000015 */
[----:B------:R-:W-:Y:S01]  /*0ed0*/  PRMT R22, R72, 0x7632, R22 ;  /* 0x0000763248167816 */ /* 0x000fe20000000016 */
[----:B------:R-:W-:Y:S01]  /*0ee0*/  IMAD R7, R7, -0x326172a9, RZ ;  /* 0xcd9e8d5707077824 */ /* 0x000fe200078e02ff */
[----:B------:R-:W-:Y:S01]  /*0ef0*/  LOP3.LUT R5, R8, UR20, R5, 0x96, !PT ;  /* 0x0000001408057c12 */ /* 0x000fe2000f8e9605 */
[C---:B------:R-:W-:Y:S01]  /*0f00*/  IMAD.HI.U32 R4, R6.reuse, -0x326172a9, RZ ;  /* 0xcd9e8d5706047827 */ /* 0x040fe200078e00ff */
[----:B------:R-:W-:Y:S02]  /*0f10*/  PRMT R23, R79, 0x7632, R23 ;  /* 0x000076324f177816 */ /* 0x000fe40000000017 */
[----:B------:R-:W-:Y:S01]  /*0f20*/  PRMT R24, R83, 0x7632, R24 ;  /* 0x0000763253187816 */ /* 0x000fe20000000018 */
[----:B------:R-:W-:Y:S01]  /*0f30*/  IMAD R8, R3, -0x2daee0ad, RZ ;  /* 0xd2511f5303087824 */ /* 0x000fe200078e02ff */
[----:B------:R-:W-:Y:S01]  /*0f40*/  LOP3.LUT R4, R7, UR19, R4, 0x96, !PT ;  /* 0x0000001307047c12 */ /* 0x000fe2000f8e9604 */
[----:B------:R-:W-:Y:S01]  /*0f50*/  IMAD R6, R6, -0x326172a9, RZ ;  /* 0xcd9e8d5706067824 */ /* 0x000fe200078e02ff */
[----:B------:R-:W-:Y:S01]  /*0f60*/  PRMT R25, R78, 0x7632, R25 ;  /* 0x000076324e197816 */ /* 0x000fe20000000019 */
[----:B------:R-:W-:Y:S01]  /*0f70*/  IMAD.HI.U32 R3, R5, -0x326172a9, RZ ;  /* 0xcd9e8d5705037827 */ /* 0x000fe200078e00ff */
[----:B------:R-:W-:-:S02]  /*0f80*/  PRMT R26, R82, 0x7632, R26 ;  /* 0x00007632521a7816 */ /* 0x000fc4000000001a */
[----:B------:R-:W-:Y:S01]  /*0f90*/  PRMT R27, R77, 0x7632, R27 ;  /* 0x000076324d1b7816 */ /* 0x000fe2000000001b */
[----:B------:R-:W-:Y:S01]  /*0fa0*/  IMAD.HI.U32 R7, R4, -0x2daee0ad, RZ ;  /* 0xd2511f5304077827 */ /* 0x000fe200078e00ff */
[----:B------:R-:W-:Y:S02]  /*0fb0*/  LOP3.LUT R3, R6, UR21, R3, 0x96, !PT ;  /* 0x0000001506037c12 */ /* 0x000fe4000f8e9603 */
        /* <DEDUP_REMOVED lines=51> */
[----:B------:R-:W-:Y:S01]  /*12f0*/  IMAD.MOV.U32 R135, RZ, RZ, RZ ;  /* 0x000000ffff877224 */ /* 0x000fe200078e00ff */
[----:B------:R-:W-:Y:S01]  /*1300*/  LOP3.LUT R4, R6, UR31, R5, 0x96, !PT ;  /* 0x0000001f06047c12 */ /* 0x000fe2000f8e9605 */
[----:B------:R-:W-:Y:S01]  /*1310*/  IMAD R212, R212, -0x2daee0ad, RZ ;  /* 0xd2511f53d4d47824 */ /* 0x000fe200078e02ff */
[----:B------:R-:W-:Y:S01]  /*1320*/  LOP3.LUT R5, R32, 0x3, RZ, 0xc0, !PT ;  /* 0x0000000320057812 */ /* 0x000fe200078ec0ff */
[----:B------:R-:W-:Y:S01]  /*1330*/  IMAD R136, R136, -0x326172a9, RZ ;  /* 0xcd9e8d5788887824 */ /* 0x000fe200078e02ff */
[----:B------:R-:W-:Y:S02]  /*1340*/  MOV R6, R34 ;  /* 0x0000002200067202 */ /* 0x000fe40000000f00 */
        /* <DEDUP_REMOVED lines=17> */
[----:B01234-:R-:W-:-:S07]  /*1460*/  PRMT R134, R112, 0x7632, R134 ;  /* 0x0000763270867816 */ /* 0x01ffce0000000086 */
.L_x_2829:
[----:B------:R-:W0:Y:S08]  /*1470*/  LDC.64 R116, c[0x0][0x3f0] ;  /* 0x0000fc00ff747b82 */ /* 0x000e300000000a00 */
[----:B------:R-:W1:Y:S01]  /*1480*/  LDC R215, c[0x0][0x388] ;  /* 0x0000e200ffd77b82 */ /* 0x000e620000000800 */
[C---:B0-----:R-:W-:Y:S01]  /*1490*/  IMAD.WIDE R218, R162.reuse, 0x4, R116 ;  /* 0x00000004a2da7825 */ /* 0x041fe200078e0274 */
[----:B------:R-:W0:Y:S06]  /*14a0*/  S2R R213, SR_TID.X ;  /* 0x0000000000d57919 */ /* 0x000e2c0000002100 */
[----:B------:R-:W2:Y:S01]  /*14b0*/  LDC.64 R116, c[0x0][0x3f8] ;  /* 0x0000fe00ff747b82 */ /* 0x000ea20000000a00 */
[----:B------:R-:W3:Y:S01]  /*14c0*/  LDG.E R218, desc[UR8][R218.64] ;  /* 0x00000008dada7981 */ /* 0x000ee2000c1e1900 */
[----:B-1----:R-:W-:Y:S01]  /*14d0*/  IMAD R118, R162, R215, RZ ;  /* 0x000000d7a2767224 */ /* 0x002fe200078e02ff */
[----:B------:R-:W-:-:S04]  /*14e0*/  ISETP.GE.U32.AND P4, PT, R0, 0x20, PT ;  /* 0x000000200000780c */ /* 0x000fc80003f86070 */
[----:B------:R-:W-:-:S04]  /*14f0*/  SHF.R.S32.HI R119, RZ, 0x1f, R118 ;  /* 0x0000001fff777819 */ /* 0x000fc80000011476 */
[----:B------:R-:W-:Y:S01]  /*1500*/  LEA.HI R119, R119, R118, RZ, 0x3 ;  /* 0x0000007677777211 */ /* 0x000fe200078f18ff */
[----:B------:R-:W-:Y:S01]  /*1510*/  BSSY.RECONVERGENT B1, `(.L_x_1854) ;  /* 0x00005db000017945 */ /* 0x000fe20003800200 */
[----:B--2---:R-:W-:-:S05]  /*1520*/  IMAD.WIDE R116, R162, 0x4, R116 ;  /* 0x00000004a2747825 */ /* 0x004fca00078e0274 */
[----:B------:R0:W5:Y:S02]  /*1530*/  LDG.E R214, desc[UR8][R116.64] ;  /* 0x0000000874d67981 */ /* 0x000164000c1e1900 */
[----:B0-----:R-:W-:Y:S02]  /*1540*/  LOP3.LUT R116, R213, 0x1f, RZ, 0xc0, !PT ;  /* 0x0000001fd5747812 */ /* 0x001fe400078ec0ff */
[----:B---3--:R-:W-:-:S13]  /*1550*/  ISETP.GE.AND P0, PT, R218, 0x1, PT ;  /* 0x00000001da00780c */ /* 0x008fda0003f06270 */
[----:B------:R-:W-:-:S04]  /*1560*/  @P0 VIADD R216, R218, 0xffffffff ;  /* 0xffffffffdad80836 */ /* 0x000fc80000000000 */
[----:B------:R-:W-:-:S05]  /*1570*/  @P0 IMAD R216, R216, R215, RZ ;  /* 0x000000d7d8d80224 */ /* 0x000fca00078e02ff */
[----:B------:R-:W-:-:S04]  /*1580*/  @P0 SHF.R.S32.HI R217, RZ, 0x1f, R216 ;  /* 0x0000001fffd90819 */ /* 0x000fc800000114d8 */
[----:B------:R-:W-:Y:S01]  /*1590*/  @P0 LEA.HI R118, R217, R216, RZ, 0x3 ;  /* 0x000000d8d9760211 */ /* 0x000fe200078f18ff */
[----:B------:R-:W-:Y:S01]  /*15a0*/  HFMA2 R216, -RZ, RZ, 0, 0 ;  /* 0x00000000ffd87431 */ /* 0x000fe200000001ff */
[-C--:B------:R-:W-:Y:S02]  /*15b0*/  LEA.HI.SX32 R217, R119, R116.reuse, 0x1d ;  /* 0x0000007477d97211 */ /* 0x080fe400078feaff */
[----:B------:R-:W-:Y:S01]  /*15c0*/  @P0 LEA.HI.SX32 R216, R118, R116, 0x1d ;  /* 0x0000007476d80211 */ /* 0x000fe200078feaff */
[----:B------:R-:W-:Y:S06]  /*15d0*/  @!P4 BRA `(.L_x_1855) ;  /* 0x0000005c0038c947 */ /* 0x000fec0003800000 */
[----:B------:R-:W-:Y:S04]  /*15e0*/  BSSY.RECONVERGENT B2, `(.L_x_1856) ;  /* 0x0000005000027945 */ /* 0x000fe80003800200 */
[----:B------:R-:W-:Y:S05]  /*15f0*/  @!P0 BRA `(.L_x_1857) ;  /* 0x00000000000c8947 */ /* 0x000fea0003800000 */
[----:B------:R-:W0:Y:S02]  /*1600*/  LDC.64 R48, c[0x0][0x390] ;  /* 0x0000e400ff307b82 */ /* 0x000e240000000a00 */
[----:B0-----:R-:W-:-:S06]  /*1610*/  IMAD.WIDE.U32 R48, R216, 0x10, R48 ;  /* 0x00000010d8307825 */ /* 0x001fcc00078e0030 */
[----:B------:R-:W5:Y:S02]  /*1620*/  LDG.E.128 R48, desc[UR8][R48.64] ;  /* 0x0000000830307981 */ /* 0x000f64000c1e1d00 */
.L_x_1857:
[----:B------:R-:W-:Y:S05]  /*1630*/  BSYNC.RECONVERGENT B2 ;  /* 0x0000000000027941 */ /* 0x000fea0003800200 */
.L_x_1856:
[----:B------:R-:W-:-:S04]  /*1640*/  UISETP.NE.U32.AND UP0, UPT, UR4, URZ, UPT ;  /* 0x000000ff0400728c */ /* 0x000fc8000bf05070 */
[----:B------:R-:W-:-:S09]  /*1650*/  UISETP.NE.AND.EX UP0, UPT, UR5, URZ, UPT, UP0 ;  /* 0x000000ff0500728c */ /* 0x000fd2000bf05300 */
[----:B------:R-:W-:Y:S05]  /*1660*/  BRA.U !UP0, `(.L_x_1858) ;  /* 0x0000002d08b87547 */ /* 0x000fea000b800000 */
[----:B------:R-:W0:Y:S02]  /*1670*/  LDC.64 R116, c[0x0][0x3a0] ;  /* 0x0000e800ff747b82 */ /* 0x000e240000000a00 */
[----:B0-----:R-:W-:-:S06]  /*1680*/  IMAD.WIDE.U32 R116, R217, 0x10, R116 ;  /* 0x00000010d9747825 */ /* 0x001fcc00078e0074 */
[----:B------:R-:W2:Y:S01]  /*1690*/  LDG.E.128 R116, desc[UR8][R116.64] ;  /* 0x0000000874747981 */ /* 0x000ea2000c1e1d00 */
[----:B------:R-:W-:Y:S01]  /*16a0*/  ISETP.GT.AND P1, PT, R218, RZ, PT ;  /* 0x000000ffda00720c */ /* 0x000fe20003f24270 */
[----:B------:R-:W-:-:S12]  /*16b0*/  BSSY.RECONVERGENT B2, `(.L_x_1859) ;  /* 0x0000058000027945 */ /* 0x000fd80003800200 */
[----:B------:R-:W-:Y:S02]  /*16c0*/  @!P1 IMAD.MOV.U32 R222, RZ, RZ, R212 ;  /* 0x000000ffffde9224 */ /* 0x000fe400078e00d4 */
[----:B------:R-:W-:Y:S01]  /*16d0*/  @!P1 IMAD.MOV.U32 R164, RZ, RZ, R5 ;  /* 0x000000ffffa49224 */ /* 0x000fe200078e0005 */
[----:B--2---:R-:W-:Y:S01]  /*16e0*/  @!P1 SHF.L.U32 R137, R116, 0x10, RZ ;  /* 0x0000001074899819 */ /* 0x004fe200000006ff */
[----:B------:R-:W-:Y:S06]  /*16f0*/  @!P1 BRA `(.L_x_1860) ;  /* 0x00000004004c9947 */ /* 0x000fec0003800000 */
        /* <DEDUP_REMOVED lines=16> */
.L_x_1863:
        /* <DEDUP_REMOVED lines=13> */
.L_x_1865:
[----:B------:R-:W-:Y:S05]  /*18d0*/  BSYNC.RECONVERGENT B4 ;  /* 0x0000000000047941 */ /* 0x000fea0003800200 */
.L_x_1864:
        /* <DEDUP_REMOVED lines=40> */
[----:B------:R-:W-:-:S07]  /*1b60*/  LOP3.LUT R3, R138, UR32, R223, 0x96, !PT ;  /* 0x000000208a037c12 */ /* 0x000fce000f8e96df */
.L_x_1862:
[----:B------:R-:W-:Y:S05]  /*1b70*/  BSYNC.RECONVERGENT B3 ;  /* 0x0000000000037941 */ /* 0x000fea0003800200 */
.L_x_1861:
[----:B------:R-:W-:Y:S01]  /*1b80*/  I2FP.F32.U32 R5, R137 ;  /* 0x0000008900057245 */ /* 0x000fe20000201000 */
[----:B------:R-:W-:Y:S01]  /*1b90*/  IMAD.MOV.U32 R138, RZ, RZ, 0x2f800000 ;  /* 0x2f800000ff8a7424 */ /* 0x000fe200078e00ff */
[----:B------:R-:W-:Y:S01]  /*1ba0*/  SHF.L.U32 R180, R116, 0x10, RZ ;  /* 0x0000001074b47819 */ /* 0x000fe200000006ff */
[----:B-----5:R-:W-:Y:S02]  /*1bb0*/  IMAD.U32 R137, R48, 0x10000, RZ ;  /* 0x0001000030897824 */ /* 0x020fe400078e00ff */
[----:B------:R-:W-:Y:S02]  /*1bc0*/  FFMA.FTZ R5, R5, R138, 1.1641532182693481445e-10 ;  /* 0x2f00000005057423 */ /* 0x000fe4000001008a */
[----:B------:R-:W-:-:S03]  /*1bd0*/  FMUL.FTZ R137, R137, UR13 ;  /* 0x0000000d89897c20 */ /* 0x000fc60008410000 */
[----:B------:R-:W-:Y:S01]  /*1be0*/  FSETP.GTU.FTZ.AND P2, PT, R5, UR10, PT ;  /* 0x0000000a05007c0b */ /* 0x000fe2000bf5c000 */
[----:B------:R-:W-:-:S03]  /*1bf0*/  FMUL.FTZ R137, R137, UR12 ;  /* 0x0000000c89897c20 */ /* 0x000fc60008410000 */
[----:B------:R-:W-:Y:S02]  /*1c00*/  SEL R138, RZ, 0x1, P2 ;  /* 0x00000001ff8a7807 */ /* 0x000fe40001000000 */
[----:B------:R-:W-:-:S05]  /*1c10*/  FSEL R137, R137, RZ, !P2 ;  /* 0x000000ff89897208 */ /* 0x000fca0005000000 */
[----:B------:R-:W-:-:S07]  /*1c20*/  FADD.FTZ R137, R180, R137 ;  /* 0x00000089b4897221 */ /* 0x000fce0000010000 */
.L_x_1860:
[----:B------:R-:W-:Y:S05]  /*1c30*/  BSYNC.RECONVERGENT B2 ;  /* 0x0000000000027941 */ /* 0x000fea0003800200 */
.L_x_1859:
[----:B------:R-:W-:Y:S01]  /*1c40*/  @!P1 PRMT R139, R116, 0x7632, R139 ;  /* 0x00007632748b9816 */ /* 0x000fe2000000008b */
[----:B------:R-:W-:Y:S01]  /*1c50*/  BSSY.RECONVERGENT B2, `(.L_x_1866) ;  /* 0x000005c000027945 */ /* 0x000fe20003800200 */
[----:B------:R-:W-:Y:S01]  /*1c60*/  F2FP.BF16.F32.PACK_AB R212, RZ, R137 ;  /* 0x00000089ffd4723e */ /* 0x000fe200000010ff */
[----:B------:R-:W-:Y:S01]  /*1c70*/  @!P1 IMAD.MOV.U32 R220, RZ, RZ, R222 ;  /* 0x000000ffffdc9224 */ /* 0x000fe200078e00de */
[----:B------:R-:W-:Y:S01]  /*1c80*/  @!P1 SHF.L.U32 R139, R139, 0x10, RZ ;  /* 0x000000108b8b9819 */ /* 0x000fe200000006ff */
[----:B------:R-:W-:Y:S01]  /*1c90*/  @!P1 IMAD.MOV.U32 R5, RZ, RZ, R164 ;  /* 0x000000ffff059224 */ /* 0x000fe200078e00a4 */
        /* <DEDUP_REMOVED lines=17> */
.L_x_1870:
        /* <DEDUP_REMOVED lines=13> */
.L_x_1872:
[----:B------:R-:W-:Y:S05]  /*1e80*/  BSYNC.RECONVERGENT B4 ;  /* 0x0000000000047941 */ /* 0x000fea0003800200 */
.L_x_1871:
        /* <DEDUP_REMOVED lines=41> */
[----:B------:R-:W-:-:S07]  /*2120*/  IMAD.MOV.U32 R5, RZ, RZ, RZ ;  /* 0x000000ffff057224 */ /* 0x000fce00078e00ff */
.L_x_1869:
[----:B------:R-:W-:Y:S05]  /*2130*/  BSYNC.RECONVERGENT B3 ;  /* 0x0000000000037941 */ /* 0x000fea0003800200 */
.L_x_1868:
[----:B-----5:R-:W-:Y:S01]  /*2140*/  PRMT R116, R48, 0x7632, R116 ;  /* 0x0000763230747816 */ /* 0x020fe20000000074 */
[----:B------:R-:W-:Y:S01]  /*2150*/  IMAD.MOV.U32 R164, RZ, RZ, 0x2f800000 ;  /* 0x2f800000ffa47424 */ /* 0x000fe200078e00ff */
[----:B------:R-:W-:Y:S02]  /*2160*/  I2FP.F32.U32 R139, R139 ;  /* 0x0000008b008b7245 */ /* 0x000fe40000201000 */
[----:B------:R-:W-:-:S03]  /*2170*/  SHF.L.U32 R140, R116, 0x10, RZ ;  /* 0x00000010748c7819 */ /* 0x000fc600000006ff */
[----:B------:R-:W-:Y:S01]  /*2180*/  FFMA.FTZ R139, R139, R164, 1.1641532182693481445e-10 ;  /* 0x2f0000008b8b7423 */ /* 0x000fe200000100a4 */
[----:B------:R-:W-:Y:S01]  /*2190*/  PRMT R164, R116, 0x7632, R164 ;  /* 0x0000763274a47816 */ /* 0x000fe200000000a4 */
[----:B------:R-:W-:-:S03]  /*21a0*/  FMUL.FTZ R140, R140, UR13 ;  /* 0x0000000d8c8c7c20 */ /* 0x000fc60008410000 */
[----:B------:R-:W-:Y:S01]  /*21b0*/  FSETP.GTU.FTZ.AND P2, PT, R139, UR10, PT ;  /* 0x0000000a8b007c0b */ /* 0x000fe2000bf5c000 */
[----:B------:R-:W-:Y:S01]  /*21c0*/  FMUL.FTZ R116, R140, UR12 ;  /* 0x0000000c8c747c20 */ /* 0x000fe20008410000 */
[----:B------:R-:W-:Y:S02]  /*21d0*/  IMAD.U32 R139, R164, 0x10000, RZ ;  /* 0x00010000a48b7824 */ /* 0x000fe400078e00ff */
[----:B------:R-:W-:Y:S02]  /*21e0*/  SEL R140, RZ, 0x1, P2 ;  /* 0x00000001ff8c7807 */ /* 0x000fe40001000000 */
[----:B------:R-:W-:-:S05]  /*21f0*/  FSEL R116, R116, RZ, !P2 ;  /* 0x000000ff74747208 */ /* 0x000fca0005000000 */
[----:B------:R-:W-:-:S07]  /*2200*/  FADD.FTZ R139, R139, R116 ;  /* 0x000000748b8b7221 */ /* 0x000fce0000010000 */
.L_x_1867:
[----:B------:R-:W-:Y:S05]  /*2210*/  BSYNC.RECONVERGENT B2 ;  /* 0x0000000000027941 */ /* 0x000fea0003800200 */
.L_x_1866:
[----:B------:R-:W-:Y:S01]  /*2220*/  BSSY.RECONVERGENT B2, `(.L_x_1873) ;  /* 0x000005b000027945 */ /* 0x000fe20003800200 */
[----:B------:R-:W-:Y:S01]  /*2230*/  F2FP.BF16.F32.PACK_AB R219, RZ, R139 ;  /* 0x0000008bffdb723e */ /* 0x000fe200000010ff */
[----:B------:R-:W-:Y:S01]  /*2240*/  @!P1 IMAD.U32 R164, R117, 0x10000, RZ ;  /* 0x0001000075a49824 */ /* 0x000fe200078e00ff */
[----:B------:R-:W-:Y:S01]  /*2250*/  @!P1 MOV R116, R220 ;  /* 0x000000dc00749202 */ /* 0x000fe20000000f00 */
        /* <DEDUP_REMOVED lines=18> */
.L_x_1877:
        /* <DEDUP_REMOVED lines=13> */
.L_x_1879:
[----:B------:R-:W-:Y:S05]  /*2450*/  BSYNC.RECONVERGENT B4 ;  /* 0x0000000000047941 */ /* 0x000fea0003800200 */
.L_x_1878:
        /* <DEDUP_REMOVED lines=43> */
.L_x_1876:
[----:B------:R-:W-:Y:S05]  /*2710*/  BSYNC.RECONVERGENT B3 ;  /* 0x0000000000037941 */ /* 0x000fea0003800200 */
.L_x_1875:
[----:B------:R-:W-:Y:S01]  /*2720*/  I2FP.F32.U32 R5, R141 ;  /* 0x0000008d00057245 */ /* 0x000fe20000201000 */
[----:B------:R-:W-:Y:S02]  /*2730*/  IMAD.MOV.U32 R164, RZ, RZ, 0x2f800000 ;  /* 0x2f800000ffa47424 */ /* 0x000fe400078e00ff */
[----:B-----5:R-:W-:Y:S02]  /*2740*/  IMAD.U32 R141, R49, 0x10000, RZ ;  /* 0x00010000318d7824 */ /* 0x020fe400078e00ff */
[----:B------:R-:W-:Y:S02]  /*2750*/  FFMA.FTZ R5, R5, R164, 1.1641532182693481445e-10 ;  /* 0x2f00000005057423 */ /* 0x000fe400000100a4 */
[----:B------:R-:W-:-:S03]  /*2760*/  FMUL.FTZ R141, R141, UR13 ;  /* 0x0000000d8d8d7c20 */ /* 0x000fc60008410000 */
[----:B------:R-:W-:Y:S01]  /*2770*/  FSETP.GTU.FTZ.AND P2, PT, R5, UR10, PT ;  /* 0x0000000a05007c0b */ /* 0x000fe2000bf5c000 */
[----:B------:R-:W-:Y:S01]  /*2780*/  FMUL.FTZ R141, R141, UR12 ;  /* 0x0000000c8d8d7c20 */ /* 0x000fe20008410000 */
[----:B------:R-:W-:-:S04]  /*2790*/  SHF.L.U32 R5, R117, 0x10, RZ ;  /* 0x0000001075057819 */ /* 0x000fc800000006ff */
[----:B------:R-:W-:Y:S02]  /*27a0*/  FSEL R164, R141, RZ, !P2 ;  /* 0x000000ff8da47208 */ /* 0x000fe40005000000 */
[----:B------:R-:W-:-:S03]  /*27b0*/  SEL R141, RZ, 0x1, P2 ;  /* 0x00000001ff8d7807 */ /* 0x000fc60001000000 */
[----:B------:R-:W-:-:S07]  /*27c0*/  FADD.FTZ R164, R5, R164 ;  /* 0x000000a405a47221 */ /* 0x000fce0000010000 */
.L_x_1874:
[----:B------:R-:W-:Y:S05]  /*27d0*/  BSYNC.RECONVERGENT B2 ;  /* 0x0000000000027941 */ /* 0x000fea0003800200 */
.L_x_1873:
        /* <DEDUP_REMOVED lines=23> */
.L_x_1884:
        /* <DEDUP_REMOVED lines=13> */
.L_x_1886:
[----:B------:R-:W-:Y:S05]  /*2a20*/  BSYNC.RECONVERGENT B4 ;  /* 0x0000000000047941 */ /* 0x000fea0003800200 */
.L_x_1885:
        /* <DEDUP_REMOVED lines=42> */
.L_x_1883:
[----:B------:R-:W-:Y:S05]  /*2cd0*/  BSYNC.RECONVERGENT B3 ;  /* 0x0000000000037941 */ /* 0x000fea0003800200 */
.L_x_1882:
[----:B-----5:R-:W-:Y:S01]  /*2ce0*/  PRMT R117, R49, 0x7632, R117 ;  /* 0x0000763231757816 */ /* 0x020fe20000000075 */
[----:B------:R-:W-:Y:S01]  /*2cf0*/  IMAD.MOV.U32 R165, RZ, RZ, 0x2f800000 ;  /* 0x2f800000ffa57424 */ /* 0x000fe200078e00ff */
[----:B------:R-:W-:Y:S02]  /*2d00*/  I2FP.F32.U32 R116, R142 ;  /* 0x0000008e00747245 */ /* 0x000fe40000201000 */
[C---:B------:R-:W-:Y:S02]  /*2d10*/  SHF.L.U32 R142, R117.reuse, 0x10, RZ ;  /* 0x00000010758e7819 */ /* 0x040fe400000006ff */
[----:B------:R-:W-:Y:S01]  /*2d20*/  PRMT R117, R117, 0x7632, R117 ;  /* 0x0000763275757816 */ /* 0x000fe20000000075 */
[----:B------:R-:W-:Y:S02]  /*2d30*/  FFMA.FTZ R116, R116, R165, 1.1641532182693481445e-10 ;  /* 0x2f00000074747423 */ /* 0x000fe400000100a5 */
[----:B------:R-:W-:Y:S02]  /*2d40*/  FMUL.FTZ R142, R142, UR13 ;  /* 0x0000000d8e8e7c20 */ /* 0x000fe40008410000 */
[----:B------:R-:W-:Y:S01]  /*2d50*/  IMAD.U32 R117, R117, 0x10000, RZ ;  /* 0x0001000075757824 */ /* 0x000fe200078e00ff */
[----:B------:R-:W-:Y:S01]  /*2d60*/  FSETP.GTU.FTZ.AND P2, PT, R116, UR10, PT ;  /* 0x0000000a74007c0b */ /* 0x000fe2000bf5c000 */
[----:B------:R-:W-:-:S03]  /*2d70*/  FMUL.FTZ R116, R142, UR12 ;  /* 0x0000000c8e747c20 */ /* 0x000fc60008410000 */
[----:B------:R-:W-:Y:S02]  /*2d80*/  SEL R142, RZ, 0x1, P2 ;  /* 0x00000001ff8e7807 */ /* 0x000fe40001000000 */
[----:B------:R-:W-:-:S05]  /*2d90*/  FSEL R116, R116, RZ, !P2 ;  /* 0x000000ff74747208 */ /* 0x000fca0005000000 */
[----:B------:R-:W-:-:S07]  /*2da0*/  FADD.FTZ R165, R117, R116 ;  /* 0x0000007475a57221 */ /* 0x000fce0000010000 */
.L_x_1881:
[----:B------:R-:W-:Y:S05]  /*2db0*/  BSYNC.RECONVERGENT B2 ;  /* 0x0000000000027941 */ /* 0x000fea0003800200 */
.L_x_1880:
        /* <DEDUP_REMOVED lines=22> */
.L_x_1891:
        /* <DEDUP_REMOVED lines=13> */
.L_x_1893:
[----:B------:R-:W-:Y:S05]  /*2ff0*/  BSYNC.RECONVERGENT B4 ;  /* 0x0000000000047941 */ /* 0x000fea0003800200 */
.L_x_1892:
        /* <DEDUP_REMOVED lines=38> */
[----:B------:R-:W-:Y:S02]  /*3260*/  LOP3.LUT R4, R4, UR31, R181, 0x96, !PT ;  /* 0x0000001f04047c12 */ /* 0x000fe4000f8e96b5 */
[----:B------:R-:W-:Y:S02]  /*3270*/  MOV R136, R180 ;  /* 0x000000b400887202 */ /* 0x000fe40000000f00 */
[----:B------:R-:W-:Y:S01]  /*3280*/  LOP3.LUT R3, R116, UR32, R229, 0x96, !PT ;  /* 0x0000002074037c12 */ /* 0x000fe2000f8e96e5 */
[----:B------:R-:W-:-:S07]  /*3290*/  IMAD.MOV.U32 R116, RZ, RZ, RZ ;  /* 0x000000ffff747224 */ /* 0x000fce00078e00ff */
.L_x_1890:
[----:B------:R-:W-:Y:S05]  /*32a0*/  BSYNC.RECONVERGENT B3 ;  /* 0x0000000000037941 */ /* 0x000fea0003800200 */
.L_x_1889:
[----:B------:R-:W-:Y:S01]  /*32b0*/  HFMA2 R180, -RZ, RZ, 0.1171875, 0 ;  /* 0x2f800000ffb47431 */ /* 0x000fe200000001ff */
[----:B------:R-:W-:Y:S01]  /*32c0*/  I2FP.F32.U32 R5, R117 ;  /* 0x0000007500057245 */ /* 0x000fe20000201000 */
[----:B-----5:R-:W-:-:S04]  /*32d0*/  IMAD.U32 R117, R50, 0x10000, RZ ;  /* 0x0001000032757824 */ /* 0x020fc800078e00ff */
[----:B------:R-:W-:Y:S01]  /*32e0*/  FMUL.FTZ R117, R117, UR13 ;  /* 0x0000000d75757c20 */ /* 0x000fe20008410000 */
[----:B------:R-:W-:-:S03]  /*32f0*/  FFMA.FTZ R5, R5, R180, 1.1641532182693481445e-10 ;  /* 0x2f00000005057423 */ /* 0x000fc600000100b4 */
[----:B------:R-:W-:Y:S01]  /*3300*/  FMUL.FTZ R117, R117, UR12 ;  /* 0x0000000c75757c20 */ /* 0x000fe20008410000 */
[----:B------:R-:W-:Y:S01]  /*3310*/  IMAD.U32 R180, R118, 0x10000, RZ ;  /* 0x0001000076b47824 */ /* 0x000fe200078e00ff */
[----:B------:R-:W-:-:S04]  /*3320*/  FSETP.GTU.FTZ.AND P2, PT, R5, UR10, PT ;  /* 0x0000000a05007c0b */ /* 0x000fc8000bf5c000 */
[----:B------:R-:W-:Y:S02]  /*3330*/  FSEL R117, R117, RZ, !P2 ;  /* 0x000000ff75757208 */ /* 0x000fe40005000000 */
[----:B------:R-:W-:-:S03]  /*3340*/  SEL R143, RZ, 0x1, P2 ;  /* 0x00000001ff8f7807 */ /* 0x000fc60001000000 */
[----:B------:R-:W-:-:S07]  /*3350*/  FADD.FTZ R180, R180, R117 ;  /* 0x00000075b4b47221 */ /* 0x000fce0000010000 */
.L_x_1888:
[----:B------:R-:W-:Y:S05]  /*3360*/  BSYNC.RECONVERGENT B2 ;  /* 0x0000000000027941 */ /* 0x000fea0003800200 */
.L_x_1887:
[----:B------:R-:W-:Y:S01]  /*3370*/  @!P1 PRMT R181, R118, 0x7632, R181 ;  /* 0x0000763276b59816 */ /* 0x000fe200000000b5 */
[----:B------:R-:W-:Y:S01]  /*3380*/  BSSY.RECONVERGENT B2, `(.L_x_1894) ;  /* 0x000005c000027945 */ /* 0x000fe20003800200 */
[----:B------:R-:W-:Y:S01]  /*3390*/  F2FP.BF16.F32.PACK_AB R227, RZ, R180 ;  /* 0x000000b4ffe3723e */ /* 0x000fe200000010ff */
[----:B------:R-:W-:Y:S01]  /*33a0*/  @!P1 IMAD.MOV.U32 R5, RZ, RZ, R116 ;  /* 0x000000ffff059224 */ /* 0x000fe200078e0074 */
[----:B------:R-:W-:Y:S01]  /*33b0*/  @!P1 MOV R222, R228 ;  /* 0x000000e400de9202 */ /* 0x000fe20000000f00 */
[----:B------:R-:W-:Y:S01]  /*33c0*/  @!P1 IMAD.U32 R181, R181, 0x10000, RZ ;  /* 0x00010000b5b59824 */ /* 0x000fe200078e00ff */
[----:B------:R-:W-:Y:S06]  /*33d0*/  @!P1 BRA `(.L_x_1895) ;  /* 0x0000000400589947 */ /* 0x000fec0003800000 */
        /* <DEDUP_REMOVED lines=16> */
.L_x_1898:
        /* <DEDUP_REMOVED lines=13> */
.L_x_1900:
[----:B------:R-:W-:Y:S05]  /*35b0*/  BSYNC.RECONVERGENT B4 ;  /* 0x0000000000047941 */ /* 0x000fea0003800200 */
.L_x_1899:
        /* <DEDUP_REMOVED lines=37> */
[----:B------:R-:W-:Y:S02]  /*3810*/  HFMA2 R5, -RZ, RZ, 0, 0 ;  /* 0x00000000ff057431 */ /* 0x000fe400000001ff */
[----:B------:R-:W-:Y:S01]  /*3820*/  IMAD.WIDE.U32 R222, R222, -0x2daee0ad, RZ ;  /* 0xd2511f53dede7825 */ /* 0x000fe200078e00ff */
[----:B------:R-:W-:-:S03]  /*3830*/  LOP3.LUT R4, R4, UR31, R197, 0x96, !PT ;  /* 0x0000001f04047c12 */ /* 0x000fc6000f8e96c5 */
[----:B------:R-:W-:Y:S01]  /*3840*/  IMAD.MOV.U32 R136, RZ, RZ, R196 ;  /* 0x000000ffff887224 */ /* 0x000fe200078e00c4 */
[----:B------:R-:W-:-:S07]  /*3850*/  LOP3.LUT R3, R116, UR32, R223, 0x96, !PT ;  /* 0x0000002074037c12 */ /* 0x000fce000f8e96df */
.L_x_1897:
[----:B------:R-:W-:Y:S05]  /*3860*/  BSYNC.RECONVERGENT B3 ;  /* 0x0000000000037941 */ /* 0x000fea0003800200 */
.L_x_1896:
[----:B-----5:R-:W-:Y:S01]  /*3870*/  PRMT R118, R50, 0x7632, R118 ;  /* 0x0000763232767816 */ /* 0x020fe20000000076 */
[----:B------:R-:W-:Y:S01]  /*3880*/  IMAD.MOV.U32 R181, RZ, RZ, 0x2f800000 ;  /* 0x2f800000ffb57424 */ /* 0x000fe200078e00ff */
[----:B------:R-:W-:-:S03]  /*3890*/  I2FP.F32.U32 R116, R117 ;  /* 0x0000007500747245 */ /* 0x000fc60000201000 */
[C---:B------:R-:W-:Y:S01]  /*38a0*/  IMAD.U32 R117, R118.reuse, 0x10000, RZ ;  /* 0x0001000076757824 */ /* 0x040fe200078e00ff */
[----:B------:R-:W-:Y:S01]  /*38b0*/  PRMT R118, R118, 0x7632, R118 ;  /* 0x0000763276767816 */ /* 0x000fe20000000076 */
[----:B------:R-:W-:Y:S02]  /*38c0*/  FFMA.FTZ R116, R116, R181, 1.1641532182693481445e-10 ;  /* 0x2f00000074747423 */ /* 0x000fe400000100b5 */
[----:B------:R-:W-:Y:S01]  /*38d0*/  FMUL.FTZ R117, R117, UR13 ;  /* 0x0000000d75757c20 */ /* 0x000fe20008410000 */
[----:B------:R-:W-:Y:S02]  /*38e0*/  SHF.L.U32 R118, R118, 0x10, RZ ;  /* 0x0000001076767819 */ /* 0x000fe400000006ff */
[----:B------:R-:W-:Y:S01]  /*38f0*/  FSETP.GTU.FTZ.AND P2, PT, R116, UR10, PT ;  /* 0x0000000a74007c0b */ /* 0x000fe2000bf5c000 */
[----:B------:R-:W-:-:S03]  /*3900*/  FMUL.FTZ R117, R117, UR12 ;  /* 0x0000000c75757c20 */ /* 0x000fc60008410000 */
[----:B------:R-:W-:Y:S02]  /*3910*/  SEL R144, RZ, 0x1, P2 ;  /* 0x00000001ff907807 */ /* 0x000fe40001000000 */
[----:B------:R-:W-:-:S05]  /*3920*/  FSEL R117, R117, RZ, !P2 ;  /* 0x000000ff75757208 */ /* 0x000fca0005000000 */
[----:B------:R-:W-:-:S07]  /*3930*/  FADD.FTZ R181, R118, R117 ;  /* 0x0000007576b57221 */ /* 0x000fce0000010000 */
.L_x_1895:
[----:B------:R-:W-:Y:S05]  /*3940*/  BSYNC.RECONVERGENT B2 ;  /* 0x0000000000027941 */ /* 0x000fea0003800200 */
.L_x_1894:
        /* <DEDUP_REMOVED lines=22> */
.L_x_1905:
        /* <DEDUP_REMOVED lines=13> */
.L_x_1907:
[----:B------:R-:W-:Y:S05]  /*3b80*/  BSYNC.RECONVERGENT B4 ;  /* 0x0000000000047941 */ /* 0x000fea0003800200 */
.L_x_1906:
        /* <DEDUP_REMOVED lines=36> */
[----:B------:R-:W-:-:S04]  /*3dd0*/  IMAD.WIDE.U32 R196, R197, -0x326172a9, RZ ;  /* 0xcd9e8d57c5c47825 */ /* 0x000fc800078e00ff */
[----:B------:R-:W-:Y:S01]  /*3de0*/  IMAD.WIDE.U32 R228, R228, -0x2daee0ad, RZ ;  /* 0xd2511f53e4e47825 */ /* 0x000fe200078e00ff */
[----:B------:R-:W-:-:S03]  /*3df0*/  LOP3.LUT R4, R4, UR31, R197, 0x96, !PT ;  /* 0x0000001f04047c12 */ /* 0x000fc6000f8e96c5 */
[----:B------:R-:W-:Y:S01]  /*3e00*/  IMAD.MOV.U32 R136, RZ, RZ, R196 ;  /* 0x000000ffff887224 */ /* 0x000fe200078e00c4 */
[----:B------:R-:W-:Y:S01]  /*3e10*/  LOP3.LUT R3, R116, UR32, R229, 0x96, !PT ;  /* 0x0000002074037c12 */ /* 0x000fe2000f8e96e5 */
[----:B------:R-:W-:-:S07]  /*3e20*/  IMAD.MOV.U32 R116, RZ, RZ, RZ ;  /* 0x000000ffff747224 */ /* 0x000fce00078e00ff */
.L_x_1904:
[----:B------:R-:W-:Y:S05]  /*3e30*/  BSYNC.RECONVERGENT B3 ;  /* 0x0000000000037941 */ /* 0x000fea0003800200 */
.L_x_1903:
[----:B------:R-:W-:Y:S01]  /*3e40*/  I2FP.F32.U32 R5, R117 ;  /* 0x0000007500057245 */ /* 0x000fe20000201000 */
[----:B------:R-:W-:Y:S01]  /*3e50*/  IMAD.MOV.U32 R196, RZ, RZ, 0x2f800000 ;  /* 0x2f800000ffc47424 */ /* 0x000fe200078e00ff */
[----:B-----5:R-:W-:-:S03]  /*3e60*/  SHF.L.U32 R117, R51, 0x10, RZ ;  /* 0x0000001033757819 */ /* 0x020fc600000006ff */
[----:B------:R-:W-:Y:S01]  /*3e70*/  FFMA.FTZ R5, R5, R196, 1.1641532182693481445e-10 ;  /* 0x2f00000005057423 */ /* 0x000fe200000100c4 */
[----:B------:R-:W-:Y:S02]  /*3e80*/  IMAD.U32 R196, R119, 0x10000, RZ ;  /* 0x0001000077c47824 */ /* 0x000fe400078e00ff */
[----:B------:R-:W-:Y:S02]  /*3e90*/  FMUL.FTZ R117, R117, UR13 ;  /* 0x0000000d75757c20 */ /* 0x000fe40008410000 */
[----:B------:R-:W-:Y:S02]  /*3ea0*/  FSETP.GTU.FTZ.AND P2, PT, R5, UR10, PT ;  /* 0x0000000a05007c0b */ /* 0x000fe4000bf5c000 */
[----:B------:R-:W-:Y:S02]  /*3eb0*/  FMUL.FTZ R117, R117, UR12 ;  /* 0x0000000c75757c20 */ /* 0x000fe40008410000 */
[----:B------:R-:W-:-:S03]  /*3ec0*/  SEL R145, RZ, 0x1, P2 ;  /* 0x00000001ff917807 */ /* 0x000fc60001000000 */
[----:B------:R-:W-:-:S05]  /*3ed0*/  FSEL R117, R117, RZ, !P2 ;  /* 0x000000ff75757208 */ /* 0x000fca0005000000 */
[----:B------:R-:W-:-:S07]  /*3ee0*/  FADD.FTZ R196, R196, R117 ;  /* 0x00000075c4c47221 */ /* 0x000fce0000010000 */
.L_x_1902:
[----:B------:R-:W-:Y:S05]  /*3ef0*/  BSYNC.RECONVERGENT B2 ;  /* 0x0000000000027941 */ /* 0x000fea0003800200 */
.L_x_1901:
        /* <DEDUP_REMOVED lines=23> */
.L_x_1912:
        /* <DEDUP_REMOVED lines=13> */
.L_x_1914:
[----:B------:R-:W-:Y:S05]  /*4140*/  BSYNC.RECONVERGENT B4 ;  /* 0x0000000000047941 */ /* 0x000fea0003800200 */
.L_x_1913:
        /* <DEDUP_REMOVED lines=36> */
[----:B------:R-:W-:Y:S02]  /*4390*/  HFMA2 R5, -RZ, RZ, 0, 0 ;  /* 0x00000000ff057431 */ /* 0x000fe400000001ff */
[----:B------:R-:W-:Y:S01]  /*43a0*/  IMAD.WIDE.U32 R116, R116, -0x2daee0ad, RZ ;  /* 0xd2511f5374747825 */ /* 0x000fe200078e00ff */
[----:B------:R-:W-:Y:S02]  /*43b0*/  MOV R136, R222 ;  /* 0x000000de00887202 */ /* 0x000fe40000000f00 */
[----:B------:R-:W-:Y:S01]  /*43c0*/  LOP3.LUT R4, R4, UR31, R223, 0x96, !PT ;  /* 0x0000001f04047c12 */ /* 0x000fe2000f8e96df */
[----:B------:R-:W-:Y:S01]  /*43d0*/  IMAD.MOV.U32 R222, RZ, RZ, R116 ;  /* 0x000000ffffde7224 */ /* 0x000fe200078e0074 */
[----:B------:R-:W-:Y:S01]  /*43e0*/  LOP3.LUT R3, R220, UR32, R117, 0x96, !PT ;  /* 0x00000020dc037c12 */ /* 0x000fe2000f8e9675 */
[----:B------:R-:W-:-:S07]  /*43f0*/  IMAD.MOV.U32 R117, RZ, RZ, R228 ;  /* 0x000000ffff757224 */ /* 0x000fce00078e00e4 */
.L_x_1911:
[----:B------:R-:W-:Y:S05]  /*4400*/  BSYNC.RECONVERGENT B3 ;  /* 0x0000000000037941 */ /* 0x000fea0003800200 */
.L_x_1910:
[----:B-----5:R-:W-:Y:S01]  /*4410*/  PRMT R119, R51, 0x7632, R119 ;  /* 0x0000763233777816 */ /* 0x020fe20000000077 */
[----:B------:R-:W-:Y:S01]  /*4420*/  IMAD.MOV.U32 R197, RZ, RZ, 0x2f800000 ;  /* 0x2f800000ffc57424 */ /* 0x000fe200078e00ff */
[----:B------:R-:W-:-:S03]  /*4430*/  I2FP.F32.U32 R116, R117 ;  /* 0x0000007500747245 */ /* 0x000fc60000201000 */
[C---:B------:R-:W-:Y:S01]  /*4440*/  IMAD.U32 R117, R119.reuse, 0x10000, RZ ;  /* 0x0001000077757824 */ /* 0x040fe200078e00ff */
[----:B------:R-:W-:Y:S01]  /*4450*/  PRMT R119, R119, 0x7632, R119 ;  /* 0x0000763277777816 */ /* 0x000fe20000000077 */
[----:B------:R-:W-:Y:S02]  /*4460*/  FFMA.FTZ R116, R116, R197, 1.1641532182693481445e-10 ;  /* 0x2f00000074747423 */ /* 0x000fe400000100c5 */
[----:B------:R-:W-:-:S03]  /*4470*/  FMUL.FTZ R117, R117, UR13 ;  /* 0x0000000d75757c20 */ /* 0x000fc60008410000 */
[----:B------:R-:W-:Y:S01]  /*4480*/  FSETP.GTU.FTZ.AND P1, PT, R116, UR10, PT ;  /* 0x0000000a74007c0b */ /* 0x000fe2000bf3c000 */
[----:B------:R-:W-:Y:S01]  /*4490*/  FMUL.FTZ R117, R117, UR12 ;  /* 0x0000000c75757c20 */ /* 0x000fe20008410000 */
[----:B------:R-:W-:Y:S02]  /*44a0*/  SHF.L.U32 R116, R119, 0x10, RZ ;  /* 0x0000001077747819 */ /* 0x000fe400000006ff */
[----:B------:R-:W-:Y:S02]  /*44b0*/  SEL R146, RZ, 0x1, P1 ;  /* 0x00000001ff927807 */ /* 0x000fe40000800000 */
[----:B------:R-:W-:-:S05]  /*44c0*/  FSEL R117, R117, RZ, !P1 ;  /* 0x000000ff75757208 */ /* 0x000fca0004800000 */
[----:B------:R-:W-:-:S07]  /*44d0*/  FADD.FTZ R197, R116, R117 ;  /* 0x0000007574c57221 */ /* 0x000fce0000010000 */
.L_x_1909:
[----:B------:R-:W-:Y:S05]  /*44e0*/  BSYNC.RECONVERGENT B2 ;  /* 0x0000000000027941 */ /* 0x000fea0003800200 */
.L_x_1908:
[----:B------:R-:W-:Y:S02]  /*44f0*/  F2FP.BF16.F32.PACK_AB R119, RZ, R197 ;  /* 0x000000c5ff77723e */ /* 0x000fe400000010ff */
[----:B------:R-:W-:Y:S02]  /*4500*/  PRMT R118, R227, 0x5410, R118 ;  /* 0x00005410e3767816 */ /* 0x000fe40000000076 */
[----:B------:R-:W-:Y:S02]  /*4510*/  PRMT R117, R224, 0x5410, R226 ;  /* 0x00005410e0757816 */ /* 0x000fe400000000e2 */
[----:B------:R-:W-:Y:S02]  /*4520*/  PRMT R116, R212, 0x5410, R219 ;  /* 0x00005410d4747816 */ /* 0x000fe400000000db */
[----:B------:R-:W-:Y:S01]  /*4530*/  PRMT R119, R225, 0x5410, R119 ;  /* 0x00005410e1777816 */ /* 0x000fe20000000077 */
[----:B------:R-:W-:Y:S06]  /*4540*/  BRA `(.L_x_1915) ;  /* 0x0000002800e87947 */ /* 0x000fec0003800000 */
.L_x_1858:
[----:B------:R-:W-:Y:S01]  /*4550*/  BSSY.RECONVERGENT B2, `(.L_x_1916) ;  /* 0x0000056000027945 */ /* 0x000fe20003800200 */
[----:B------:R-:W-:Y:S01]  /*4560*/  IMAD.MOV.U32 R137, RZ, RZ, RZ ;  /* 0x000000ffff897224 */ /* 0x000fe200078e00ff */
[----:B------:R-:W-:Y:S01]  /*4570*/  MOV R116, R5 ;  /* 0x0000000500747202 */ /* 0x000fe20000000f00 */
[----:B------:R-:W-:Y:S01]  /*4580*/  IMAD.MOV.U32 R222, RZ, RZ, R212 ;  /* 0x000000ffffde7224 */ /* 0x000fe200078e00d4 */
        /* <DEDUP_REMOVED lines=17> */
.L_x_1920:
        /* <DEDUP_REMOVED lines=13> */
.L_x_1922:
[----:B------:R-:W-:Y:S05]  /*4770*/  BSYNC.RECONVERGENT B4 ;  /* 0x0000000000047941 */ /* 0x000fea0003800200 */
.L_x_1921:
        /* <DEDUP_REMOVED lines=40> */
[----:B------:R-:W-:-:S07]  /*4a00*/  HFMA2 R116, -RZ, RZ, 0, 0 ;  /* 0x00000000ff747431 */ /* 0x000fce00000001ff */
.L_x_1919:
[----:B------:R-:W-:Y:S05]  /*4a10*/  BSYNC.RECONVERGENT B3 ;  /* 0x0000000000037941 */ /* 0x000fea0003800200 */
.L_x_1918:
[----:B------:R-:W-:Y:S01]  /*4a20*/  I2FP.F32.U32 R5, R117 ;  /* 0x0000007500057245 */ /* 0x000fe20000201000 */
[----:B------:R-:W-:Y:S02]  /*4a30*/  IMAD.MOV.U32 R118, RZ, RZ, 0x2f800000 ;  /* 0x2f800000ff767424 */ /* 0x000fe400078e00ff */
[----:B-----5:R-:W-:Y:S02]  /*4a40*/  IMAD.U32 R117, R48, 0x10000, RZ ;  /* 0x0001000030757824 */ /* 0x020fe400078e00ff */
[----:B------:R-:W-:Y:S02]  /*4a50*/  FFMA.FTZ R5, R5, R118, 1.1641532182693481445e-10 ;  /* 0x2f00000005057423 */ /* 0x000fe40000010076 */
[----:B------:R-:W-:-:S03]  /*4a60*/  FMUL.FTZ R117, R117, UR13 ;  /* 0x0000000d75757c20 */ /* 0x000fc60008410000 */
[----:B------:R-:W-:Y:S01]  /*4a70*/  FSETP.GTU.FTZ.AND P1, PT, R5, UR10, PT ;  /* 0x0000000a05007c0b */ /* 0x000fe2000bf3c000 */
[----:B------:R-:W-:-:S03]  /*4a80*/  FMUL.FTZ R117, R117, UR12 ;  /* 0x0000000c75757c20 */ /* 0x000fc60008410000 */
[----:B------:R-:W-:Y:S02]  /*4a90*/  SEL R138, RZ, 0x1, P1 ;  /* 0x00000001ff8a7807 */ /* 0x000fe40000800000 */
[----:B------:R-:W-:-:S07]  /*4aa0*/  FSEL R137, R117, RZ, !P1 ;  /* 0x000000ff75897208 */ /* 0x000fce0004800000 */
.L_x_1917:
[----:B------:R-:W-:Y:S05]  /*4ab0*/  BSYNC.RECONVERGENT B2 ;  /* 0x0000000000027941 */ /* 0x000fea0003800200 */
.L_x_1916:
[----:B------:R-:W-:Y:S01]  /*4ac0*/  BSSY.RECONVERGENT B2, `(.L_x_1923) ;  /* 0x0000056000027945 */ /* 0x000fe20003800200 */
[----:B------:R-:W-:Y:S01]  /*4ad0*/  F2FP.BF16.F32.PACK_AB R223, RZ, R137 ;  /* 0x00000089ffdf723e */ /* 0x000fe200000010ff */
[----:B------:R-:W-:Y:S01]  /*4ae0*/  IMAD.MOV.U32 R5, RZ, RZ, R116 ;  /* 0x000000ffff057224 */ /* 0x000fe200078e0074 */
[----:B------:R-:W-:Y:S01]  /*4af0*/  MOV R139, RZ ;  /* 0x000000ff008b7202 */ /* 0x000fe20000000f00 */
[----:B------:R-:W-:Y:S06]  /*4b00*/  @!P0 BRA `(.L_x_1924) ;  /* 0x0000000400448947 */ /* 0x000fec0003800000 */
[----:B------:R-:W-:Y:S01]  /*4b10*/  ISETP.NE.AND P1, PT, R116, 0x1, PT ;  /* 0x000000017400780c */ /* 0x000fe20003f25270 */
[----:B------:R-:W-:Y:S01]  /*4b20*/  BSSY.RECONVERGENT B3, `(.L_x_1925) ;  /* 0x0000045000037945 */ /* 0x000fe20003800200 */
[----:B------:R-:W-:Y:S01]  /*4b30*/  IMAD.MOV.U32 R5, RZ, RZ, 0x2 ;  /* 0x00000002ff057424 */ /* 0x000fe200078e00ff */
[----:B------:R-:W-:-:S10]  /*4b40*/  MOV R117, R136 ;  /* 0x0000008800757202 */ /* 0x000fd40000000f00 */
        /* <DEDUP_REMOVED lines=9> */
.L_x_1927:
        /* <DEDUP_REMOVED lines=13> */
.L_x_1929:
[----:B------:R-:W-:Y:S05]  /*4cb0*/  BSYNC.RECONVERGENT B4 ;  /* 0x0000000000047941 */ /* 0x000fea0003800200 */
.L_x_1928:
        /* <DEDUP_REMOVED lines=38> */
[----:B------:R-:W-:Y:S02]  /*4f20*/  LOP3.LUT R4, R4, UR31, R165, 0x96, !PT ;  /* 0x0000001f04047c12 */ /* 0x000fe4000f8e96a5 */
[----:B------:R-:W-:Y:S02]  /*4f30*/  MOV R136, R164 ;  /* 0x000000a400887202 */ /* 0x000fe40000000f00 */
[----:B------:R-:W-:Y:S01]  /*4f40*/  LOP3.LUT R3, R118, UR32, R117, 0x96, !PT ;  /* 0x0000002076037c12 */ /* 0x000fe2000f8e9675 */
[----:B------:R-:W-:Y:S02]  /*4f50*/  IMAD.MOV.U32 R117, RZ, RZ, R222 ;  /* 0x000000ffff757224 */ /* 0x000fe400078e00de */
[----:B------:R-:W-:-:S07]  /*4f60*/  IMAD.MOV.U32 R222, RZ, RZ, R116 ;  /* 0x000000ffffde7224 */ /* 0x000fce00078e0074 */
.L_x_1926:
[----:B------:R-:W-:Y:S05]  /*4f70*/  BSYNC.RECONVERGENT B3 ;  /* 0x0000000000037941 */ /* 0x000fea0003800200 */
.L_x_1925:
[----:B------:R-:W-:Y:S01]  /*4f80*/  I2FP.F32.U32 R116, R117 ;  /* 0x0000007500747245 */ /* 0x000fe20000201000 */
[----:B------:R-:W-:Y:S01]  /*4f90*/  IMAD.MOV.U32 R119, RZ, RZ, 0x2f800000 ;  /* 0x2f800000ff777424 */ /* 0x000fe200078e00ff */
[----:B-----5:R-:W-:-:S03]  /*4fa0*/  PRMT R117, R48, 0x7632, R117 ;  /* 0x0000763230757816 */ /* 0x020fc60000000075 */
[----:B------:R-:W-:Y:S02]  /*4fb0*/  FFMA.FTZ R116, R116, R119, 1.1641532182693481445e-10 ;  /* 0x2f00000074747423 */ /* 0x000fe40000010077 */
[----:B------:R-:W-:-:S03]  /*4fc0*/  IMAD.U32 R117, R117, 0x10000, RZ ;  /* 0x0001000075757824 */ /* 0x000fc600078e00ff */
[----:B------:R-:W-:Y:S01]  /*4fd0*/  FSETP.GTU.FTZ.AND P1, PT, R116, UR10, PT ;  /* 0x0000000a74007c0b */ /* 0x000fe2000bf3c000 */
[----:B------:R-:W-:-:S03]  /*4fe0*/  FMUL.FTZ R117, R117, UR13 ;  /* 0x0000000d75757c20 */ /* 0x000fc60008410000 */
[----:B------:R-:W-:Y:S01]  /*4ff0*/  SEL R140, RZ, 0x1, P1 ;  /* 0x00000001ff8c7807 */ /* 0x000fe20000800000 */
[----:B------:R-:W-:-:S05]  /*5000*/  FMUL.FTZ R117, R117, UR12 ;  /* 0x0000000c75757c20 */ /* 0x000fca0008410000 */
[----:B------:R-:W-:-:S07]  /*5010*/  FSEL R139, R117, RZ, !P1 ;  /* 0x000000ff758b7208 */ /* 0x000fce0004800000 */
.L_x_1924:
[----:B------:R-:W-:Y:S05]  /*5020*/  BSYNC.RECONVERGENT B2 ;  /* 0x0000000000027941 */ /* 0x000fea0003800200 */
.L_x_1923:
        /* <DEDUP_REMOVED lines=18> */
.L_x_1934:
        /* <DEDUP_REMOVED lines=13> */
.L_x_1936:
[----:B------:R-:W-:Y:S05]  /*5220*/  BSYNC.RECONVERGENT B4 ;  /* 0x0000000000047941 */ /* 0x000fea0003800200 */
.L_x_1935:
        /* <DEDUP_REMOVED lines=43> */
.L_x_1933:
[----:B------:R-:W-:Y:S05]  /*54e0*/  BSYNC.RECONVERGENT B3 ;  /* 0x0000000000037941 */ /* 0x000fea0003800200 */
.L_x_1932:
        /* <DEDUP_REMOVED lines=9> */
.L_x_1931:
[----:B------:R-:W-:Y:S05]  /*5580*/  BSYNC.RECONVERGENT B2 ;  /* 0x0000000000027941 */ /* 0x000fea0003800200 */
.L_x_1930:
        /* <DEDUP_REMOVED lines=18> */
.L_x_1941:
        /* <DEDUP_REMOVED lines=13> */
.L_x_1943:
[----:B------:R-:W-:Y:S05]  /*5780*/  BSYNC.RECONVERGENT B4 ;  /* 0x0000000000047941 */ /* 0x000fea0003800200 */
.L_x_1942:
        /* <DEDUP_REMOVED lines=43> */
.L_x_1940:
[----:B------:R-:W-:Y:S05]  /*5a40*/  BSYNC.RECONVERGENT B3 ;  /* 0x0000000000037941 */ /* 0x000fea0003800200 */
.L_x_1939:
        /* <DEDUP_REMOVED lines=10> */
.L_x_1938:
[----:B------:R-:W-:Y:S05]  /*5af0*/  BSYNC.RECONVERGENT B2 ;  /* 0x0000000000027941 */ /* 0x000fea0003800200 */
.L_x_1937:
        /* <DEDUP_REMOVED lines=18> */
.L_x_1948:
        /* <DEDUP_REMOVED lines=13> */
.L_x_1950:
[----:B------:R-:W-:Y:S05]  /*5cf0*/  BSYNC.RECONVERGENT B4 ;  /* 0x0000000000047941 */ /* 0x000fea0003800200 */
.L_x_1949:
        /* <DEDUP_REMOVED lines=43> */
.L_x_1947:
[----:B------:R-:W-:Y:S05]  /*5fb0*/  BSYNC.RECONVERGENT B3 ;  /* 0x0000000000037941 */ /* 0x000fea0003800200 */
.L_x_1946:
        /* <DEDUP_REMOVED lines=9> */
.L_x_1945:
[----:B------:R-:W-:Y:S05]  /*6050*/  BSYNC.RECONVERGENT B2 ;  /* 0x0000000000027941 */ /* 0x000fea0003800200 */
.L_x_1944:
        /* <DEDUP_REMOVED lines=18> */
.L_x_1955:
        /* <DEDUP_REMOVED lines=13> */
.L_x_1957:
[----:B------:R-:W-:Y:S05]  /*6250*/  BSYNC.RECONVERGENT B4 ;  /* 0x0000000000047941 */ /* 0x000fea0003800200 */
.L_x_1956:
        /* <DEDUP_REMOVED lines=43> */
.L_x_1954:
[----:B------:R-:W-:Y:S05]  /*6510*/  BSYNC.RECONVERGENT B3 ;  /* 0x0000000000037941 */ /* 0x000fea0003800200 */
.L_x_1953:
        /* <DEDUP_REMOVED lines=10> */
.L_x_1952:
[----:B------:R-:W-:Y:S05]  /*65c0*/  BSYNC.RECONVERGENT B2 ;  /* 0x0000000000027941 */ /* 0x000fea0003800200 */
.L_x_1951:
        /* <DEDUP_REMOVED lines=18> */
.L_x_1962:
        /* <DEDUP_REMOVED lines=13> */
.L_x_1964:
[----:B------:R-:W-:Y:S05]  /*67c0*/  BSYNC.RECONVERGENT B4 ;  /* 0x0000000000047941 */ /* 0x000fea0003800200 */
.L_x_1963:
        /* <DEDUP_REMOVED lines=43> */
.L_x_1961:
[----:B------:R-:W-:Y:S05]  /*6a80*/  BSYNC.RECONVERGENT B3 ;  /* 0x0000000000037941 */ /* 0x000fea0003800200 */
.L_x_1960:
        /* <DEDUP_REMOVED lines=9> */
.L_x_1959:
[----:B------:R-:W-:Y:S05]  /*6b20*/  BSYNC.RECONVERGENT B2 ;  /* 0x0000000000027941 */ /* 0x000fea0003800200 */
.L_x_1958:
        /* <DEDUP_REMOVED lines=18> */
.L_x_1969:
        /* <DEDUP_REMOVED lines=13> */
.L_x_1971:
[----:B------:R-:W-:Y:S05]  /*6d20*/  BSYNC.RECONVERGENT B4 ;  /* 0x0000000000047941 */ /* 0x000fea0003800200 */
.L_x_1970:
        /* <DEDUP_REMOVED lines=43> */
.L_x_1968:
[----:B------:R-:W-:Y:S05]  /*6fe0*/  BSYNC.RECONVERGENT B3 ;  /* 0x0000000000037941 */ /* 0x000fea0003800200 */
.L_x_1967:
        /* <DEDUP_REMOVED lines=10> */
.L_x_1966:
[----:B------:R-:W-:Y:S05]  /*7090*/  BSYNC.RECONVERGENT B2 ;  /* 0x0000000000027941 */ /* 0x000fea0003800200 */
.L_x_1965:
[----:B------:R-:W-:Y:S02]  /*70a0*/  F2FP.BF16.F32.PACK_AB R119, RZ, R197 ;  /* 0x000000c5ff77723e */ /* 0x000fe400000010ff */
[----:B------:R-:W-:Y:S02]  /*70b0*/  PRMT R118, R226, 0x5410, R227 ;  /* 0x00005410e2767816 */ /* 0x000fe400000000e3 */
[----:B------:R-:W-:Y:S02]  /*70c0*/  PRMT R117, R225, 0x5410, R224 ;  /* 0x00005410e1757816 */ /* 0x000fe400000000e0 */
[----:B------:R-:W-:Y:S02]  /*70d0*/  PRMT R116, R223, 0x5410, R219 ;  /* 0x00005410df747816 */ /* 0x000fe400000000db */
[----:B------:R-:W-:-:S07]  /*70e0*/  PRMT R119, R212, 0x5410, R119 ;  /* 0x00005410d4777816 */ /* 0x000fce0000000077 */
.L_x_1915:
[----:B------:R-:W0:Y:S01]  /*70f0*/  LDC.64 R220, c[0x0][0x3a8] ;  /* 0x0000ea00ffdc7b82 */ /* 0x000e220000000a00 */
[----:B------:R-:W-:Y:S01]  /*7100*/  BSSY.RECONVERGENT B2, `(.L_x_1972) ;  /* 0x0000019000027945 */ /* 0x000fe20003800200 */
[----:B------:R-:W-:Y:S01]  /*7110*/  MOV R212, R222 ;  /* 0x000000de00d47202 */ /* 0x000fe20000000f00 */
[----:B0-----:R-:W-:-:S05]  /*7120*/  IMAD.WIDE.U32 R220, R217, 0x10, R220 ;  /* 0x00000010d9dc7825 */ /* 0x001fca00078e00dc */
[----:B------:R0:W-:Y:S01]  /*7130*/  STG.E.128 desc[UR8][R220.64], R116 ;  /* 0x00000074dc007986 */ /* 0x0001e2000c101d08 */
[----:B------:R-:W-:Y:S05]  /*7140*/  @!P0 BRA `(.L_x_1973) ;  /* 0x0000000000508947 */ /* 0x000fea0003800000 */
[----:B0-----:R-:W-:Y:S01]  /*7150*/  IMAD.U32 R119, R145, 0x10000, RZ ;  /* 0x0001000091777824 */ /* 0x001fe200078e00ff */
[----:B------:R-:W0:Y:S01]  /*7160*/  LDC.64 R116, c[0x0][0x3b0] ;  /* 0x0000ec00ff747b82 */ /* 0x000e220000000a00 */
[----:B------:R-:W-:Y:S02]  /*7170*/  LOP3.LUT R118, R146, 0xffff, RZ, 0xc0, !PT ;  /* 0x0000ffff92767812 */ /* 0x000fe400078ec0ff */
[----:B------:R-:W-:Y:S02]  /*7180*/  LOP3.LUT R222, R142, 0xff, RZ, 0xc0, !PT ;  /* 0x000000ff8ede7812 */ /* 0x000fe400078ec0ff */
[----:B------:R-:W-:Y:S02]  /*7190*/  LOP3.LUT R219, R119, 0xff0000, RZ, 0xc0, !PT ;  /* 0x00ff000077db7812 */ /* 0x000fe400078ec0ff */
[----:B------:R-:W-:Y:S01]  /*71a0*/  PRMT R119, R144, 0x7104, RZ ;  /* 0x0000710490777816 */ /* 0x000fe200000000ff */
[----:B------:R-:W-:Y:S01]  /*71b0*/  IMAD.WIDE.U32 R222, R222, 0x1000000, RZ ;  /* 0x01000000dede7825 */ /* 0x000fe200078e00ff */
[----:B------:R-:W-:-:S02]  /*71c0*/  PRMT R224, R219, 0x4210, R118 ;  /* 0x00004210dbe07816 */ /* 0x000fc40000000076 */
[----:B------:R-:W-:Y:S02]  /*71d0*/  LOP3.LUT R220, R141, 0xff, RZ, 0xc0, !PT ;  /* 0x000000ff8ddc7812 */ /* 0x000fe400078ec0ff */
[----:B------:R-:W-:Y:S02]  /*71e0*/  LOP3.LUT R118, R140, 0xff, RZ, 0xc0, !PT ;  /* 0x000000ff8c767812 */ /* 0x000fe400078ec0ff */
[----:B------:R-:W-:Y:S01]  /*71f0*/  LOP3.LUT R224, R224, 0xff00, R119, 0xf8, !PT ;  /* 0x0000ff00e0e07812 */ /* 0x000fe200078ef877 */
[----:B------:R-:W-:-:S03]  /*7200*/  IMAD.WIDE.U32 R220, R220, 0x10000, RZ ;  /* 0x00010000dcdc7825 */ /* 0x000fc600078e00ff */
[----:B------:R-:W-:Y:S01]  /*7210*/  LOP3.LUT R225, R224, 0xff, R143, 0xf8, !PT ;  /* 0x000000ffe0e17812 */ /* 0x000fe200078ef88f */
[----:B------:R-:W-:-:S03]  /*7220*/  IMAD.WIDE.U32 R118, R118, 0x100, RZ ;  /* 0x0000010076767825 */ /* 0x000fc600078e00ff */
[----:B------:R-:W-:Y:S01]  /*7230*/  LOP3.LUT R221, R221, R225, R223, 0xfe, !PT ;  /* 0x000000e1dddd7212 */ /* 0x000fe200078efedf */
[----:B0-----:R-:W-:Y:S01]  /*7240*/  IMAD.WIDE.U32 R116, R216, 0x8, R116 ;  /* 0x00000008d8747825 */ /* 0x001fe200078e0074 */
[----:B------:R-:W-:Y:S02]  /*7250*/  LOP3.LUT R219, R118, R222, R220, 0xfe, !PT ;  /* 0x000000de76db7212 */ /* 0x000fe400078efedc */
[----:B------:R-:W-:Y:S02]  /*7260*/  LOP3.LUT R119, R221, R119, RZ, 0xfc, !PT ;  /* 0x00000077dd777212 */ /* 0x000fe400078efcff */
[----:B------:R-:W-:-:S05]  /*7270*/  LOP3.LUT R118, R219, 0xff, R138, 0xf8, !PT ;  /* 0x000000ffdb767812 */ /* 0x000fca00078ef88a */
[----:B------:R1:W-:Y:S02]  /*7280*/  STG.E.64 desc[UR8][R116.64], R118 ;  /* 0x0000007674007986 */ /* 0x0003e4000c101b08 */
.L_x_1973:
[----:B------:R-:W-:Y:S05]  /*7290*/  BSYNC.RECONVERGENT B2 ;  /* 0x0000000000027941 */ /* 0x000fea0003800200 */
.L_x_1972:
[----:B------:R-:W-:Y:S01]  /*72a0*/  VIADD R217, R217, 0x20 ;  /* 0x00000020d9d97836 */ /* 0x000fe20000000000 */
[----:B------:R-:W-:-:S07]  /*72b0*/  IADD3 R216, PT, PT, R216, 0x20, RZ ;  /* 0x00000020d8d87810 */ /* 0x000fce0007ffe0ff */
.L_x_1855:
[----:B------:R-:W-:Y:S05]  /*72c0*/  BSYNC.RECONVERGENT B1 ;  /* 0x0000000000017941 */ /* 0x000fea0003800200 */
.L_x_1854:
[----:B------:R-:W-:Y:S01]  /*72d0*/  ISETP.GE.U32.AND P1, PT, R0, 0x40, PT ;  /* 0x000000400000780c */ /* 0x000fe20003f26070 */
[----:B------:R-:W-:Y:S01]  /*72e0*/  BSSY.RECONVERGENT B1, `(.L_x_1974) ;  /* 0x00005d4000017945 */ /* 0x000fe20003800200 */
[----:B------:R-:W-:-:S11]  /*72f0*/  LOP3.LUT R163, R163, 0xfffffdff, RZ, 0xc0, !PT ;  /* 0xfffffdffa3a37812 */ /* 0x000fd600078ec0ff */
[----:B------:R-:W-:Y:S01]  /*7300*/  @P1 LOP3.LUT R163, R163, 0x200, RZ, 0xfc, !PT ;  /* 0x00000200a3a31812 */ /* 0x000fe200078efcff */
[----:B------:R-:W-:Y:S06]  /*7310*/  @!P1 BRA `(.L_x_1975) ;  /* 0x0000005c00409947 */ /* 0x000fec0003800000 */
[----:B------:R-:W-:Y:S04]  /*7320*/  BSSY.RECONVERGENT B2, `(.L_x_1976) ;  /* 0x0000005000027945 */ /* 0x000fe80003800200 */
[----:B------:R-:W-:Y:S05]  /*7330*/  @!P0 BRA `(.L_x_1977) ;  /* 0x00000000000c8947 */ /* 0x000fea0003800000 */
[----:B-----5:R-:W2:Y:S02]  /*7340*/  LDC.64 R48, c[0x0][0x390] ;  /* 0x0000e400ff307b82 */ /* 0x020ea40000000a00 */
[----:B--2---:R-:W-:-:S06]  /*7350*/  IMAD.WIDE.U32 R48, R216, 0x10, R48 ;  /* 0x00000010d8307825 */ /* 0x004fcc00078e0030 */
[----:B------:R-:W5:Y:S02]  /*7360*/  LDG.E.128 R48, desc[UR8][R48.64] ;  /* 0x0000000830307981 */ /* 0x000f64000c1e1d00 */
.L_x_1977:
[----:B------:R-:W-:Y:S05]  /*7370*/  BSYNC.RECONVERGENT B2 ;  /* 0x0000000000027941 */ /* 0x000fea0003800200 */
.L_x_1976:
[----:B------:R-:W-:-:S04]  /*7380*/  UISETP.NE.U32.AND UP0, UPT, UR4, URZ, UPT ;  /* 0x000000ff0400728c */ /* 0x000fc8000bf05070 */
[----:B------:R-:W-:-:S09]  /*7390*/  UISETP.NE.AND.EX UP0, UPT, UR5, URZ, UPT, UP0 ;  /* 0x000000ff0500728c */ /* 0x000fd2000bf05300 */
[----:B------:R-:W-:Y:S05]  /*73a0*/  BRA.U !UP0, `(.L_x_1978) ;  /* 0x0000002d08bc7547 */ /* 0x000fea000b800000 */
[----:B01----:R-:W0:Y:S02]  /*73b0*/  LDC.64 R116, c[0x0][0x3a0] ;  /* 0x0000e800ff747b82 */ /* 0x003e240000000a00 */
        /* <DEDUP_REMOVED lines=24> */
.L_x_1983:
        /* <DEDUP_REMOVED lines=13> */
.L_x_1985:
[----:B------:R-:W-:Y:S05]  /*7610*/  BSYNC.RECONVERGENT B4 ;  /* 0x0000000000047941 */ /* 0x000fea0003800200 */
.L_x_1984:
        /* <DEDUP_REMOVED lines=42> */
.L_x_1982:
[----:B------:R-:W-:Y:S05]  /*78c0*/  BSYNC.RECONVERGENT B3 ;  /* 0x0000000000037941 */ /* 0x000fea0003800200 */
.L_x_1981:
[----:B------:R-:W-:Y:S01]  /*78d0*/  I2FP.F32.U32 R5, R138 ;  /* 0x0000008a00057245 */ /* 0x000fe20000201000 */
[----:B------:R-:W-:Y:S01]  /*78e0*/  IMAD.MOV.U32 R138, RZ, RZ, 0x2f800000 ;  /* 0x2f800000ff8a7424 */ /* 0x000fe200078e00ff */
[----:B-----5:R-:W-:Y:S01]  /*78f0*/  SHF.L.U32 R147, R48, 0x10, RZ ;  /* 0x0000001030937819 */ /* 0x020fe200000006ff */
[----:B------:R-:W-:Y:S02]  /*7900*/  IMAD.U32 R148, R116, 0x10000, RZ ;  /* 0x0001000074947824 */ /* 0x000fe400078e00ff */
[----:B------:R-:W-:Y:S02]  /*7910*/  FFMA.FTZ R5, R5, R138, 1.1641532182693481445e-10 ;  /* 0x2f00000005057423 */ /* 0x000fe4000001008a */
[----:B------:R-:W-:-:S03]  /*7920*/  FMUL.FTZ R147, R147, UR13 ;  /* 0x0000000d93937c20 */ /* 0x000fc60008410000 */
[----:B------:R-:W-:Y:S01]  /*7930*/  FSETP.GTU.FTZ.AND P2, PT, R5, UR10, PT ;  /* 0x0000000a05007c0b */ /* 0x000fe2000bf5c000 */
[----:B------:R-:W-:-:S03]  /*7940*/  FMUL.FTZ R147, R147, UR12 ;  /* 0x0000000c93937c20 */ /* 0x000fc60008410000 */
[----:B------:R-:W-:Y:S02]  /*7950*/  SEL R138, RZ, 0x1, P2 ;  /* 0x00000001ff8a7807 */ /* 0x000fe40001000000 */
[----:B------:R-:W-:-:S05]  /*7960*/  FSEL R147, R147, RZ, !P2 ;  /* 0x000000ff93937208 */ /* 0x000fca0005000000 */
[----:B------:R-:W-:-:S07]  /*7970*/  FADD.FTZ R147, R148, R147 ;  /* 0x0000009394937221 */ /* 0x000fce0000010000 */
.L_x_1980:
[----:B------:R-:W-:Y:S05]  /*7980*/  BSYNC.RECONVERGENT B2 ;  /* 0x0000000000027941 */ /* 0x000fea0003800200 */
.L_x_1979:
        /* <DEDUP_REMOVED lines=23> */
.L_x_1990:
        /* <DEDUP_REMOVED lines=13> */
.L_x_1992:
[----:B------:R-:W-:Y:S05]  /*7bd0*/  BSYNC.RECONVERGENT B4 ;  /* 0x0000000000047941 */ /* 0x000fea0003800200 */
.L_x_1991:
        /* <DEDUP_REMOVED lines=40> */
[----:B------:R-:W-:Y:S01]  /*7e60*/  IMAD.MOV.U32 R5, RZ, RZ, RZ ;  /* 0x000000ffff057224 */ /* 0x000fe200078e00ff */
[----:B------:R-:W-:-:S07]  /*7e70*/  LOP3.LUT R3, R166, UR32, R221, 0x96, !PT ;  /* 0x00000020a6037c12 */ /* 0x000fce000f8e96dd */
.L_x_1989:
[----:B------:R-:W-:Y:S05]  /*7e80*/  BSYNC.RECONVERGENT B3 ;  /* 0x0000000000037941 */ /* 0x000fea0003800200 */
.L_x_1988:
[----:B------:R-:W-:Y:S01]  /*7e90*/  HFMA2 R167, -RZ, RZ, 0.1171875, 0 ;  /* 0x2f800000ffa77431 */ /* 0x000fe200000001ff */
[----:B-----5:R-:W-:Y:S02]  /*7ea0*/  PRMT R116, R48, 0x7632, R116 ;  /* 0x0000763230747816 */ /* 0x020fe40000000074 */
[----:B------:R-:W-:-:S03]  /*7eb0*/  I2FP.F32.U32 R140, R140 ;  /* 0x0000008c008c7245 */ /* 0x000fc60000201000 */
[C---:B------:R-:W-:Y:S01]  /*7ec0*/  IMAD.U32 R148, R116.reuse, 0x10000, RZ ;  /* 0x0001000074947824 */ /* 0x040fe200078e00ff */
[----:B------:R-:W-:Y:S01]  /*7ed0*/  PRMT R116, R116, 0x7632, R116 ;  /* 0x0000763274747816 */ /* 0x000fe20000000074 */
[----:B------:R-:W-:Y:S02]  /*7ee0*/  FFMA.FTZ R140, R140, R167, 1.1641532182693481445e-10 ;  /* 0x2f0000008c8c7423 */ /* 0x000fe400000100a7 */
[----:B------:R-:W-:Y:S02]  /*7ef0*/  FMUL.FTZ R148, R148, UR13 ;  /* 0x0000000d94947c20 */ /* 0x000fe40008410000 */
[----:B------:R-:W-:Y:S02]  /*7f00*/  IMAD.U32 R167, R116, 0x10000, RZ ;  /* 0x0001000074a77824 */ /* 0x000fe400078e00ff */
[----:B------:R-:W-:Y:S01]  /*7f10*/  FMUL.FTZ R148, R148, UR12 ;  /* 0x0000000c94947c20 */ /* 0x000fe20008410000 */
[----:B------:R-:W-:-:S04]  /*7f20*/  FSETP.GTU.FTZ.AND P2, PT, R140, UR10, PT ;  /* 0x0000000a8c007c0b */ /* 0x000fc8000bf5c000 */
[----:B------:R-:W-:Y:S02]  /*7f30*/  FSEL R148, R148, RZ, !P2 ;  /* 0x000000ff94947208 */ /* 0x000fe40005000000 */
[----:B------:R-:W-:-:S03]  /*7f40*/  SEL R140, RZ, 0x1, P2 ;  /* 0x00000001ff8c7807 */ /* 0x000fc60001000000 */
[----:B------:R-:W-:-:S07]  /*7f50*/  FADD.FTZ R148, R167, R148 ;  /* 0x00000094a7947221 */ /* 0x000fce0000010000 */
.L_x_1987:
[----:B------:R-:W-:Y:S05]  /*7f60*/  BSYNC.RECONVERGENT B2 ;  /* 0x0000000000027941 */ /* 0x000fea0003800200 */
.L_x_1986:
        /* <DEDUP_REMOVED lines=22> */
.L_x_1997:
        /* <DEDUP_REMOVED lines=13> */
.L_x_1999:
[----:B------:R-:W-:Y:S05]  /*81a0*/  BSYNC.RECONVERGENT B4 ;  /* 0x0000000000047941 */ /* 0x000fea0003800200 */
.L_x_1998:
        /* <DEDUP_REMOVED lines=43> */
.L_x_1996:
[----:B------:R-:W-:Y:S05]  /*8460*/  BSYNC.RECONVERGENT B3 ;  /* 0x0000000000037941 */ /* 0x000fea0003800200 */
.L_x_1995:
[----:B------:R-:W-:Y:S01]  /*8470*/  I2FP.F32.U32 R5, R141 ;  /* 0x0000008d00057245 */ /* 0x000fe20000201000 */
[----:B------:R-:W-:Y:S01]  /*8480*/  IMAD.MOV.U32 R166, RZ, RZ, 0x2f800000 ;  /* 0x2f800000ffa67424 */ /* 0x000fe200078e00ff */
[----:B-----5:R-:W-:-:S03]  /*8490*/  SHF.L.U32 R141, R49, 0x10, RZ ;  /* 0x00000010318d7819 */ /* 0x020fc600000006ff */
[----:B------:R-:W-:Y:S02]  /*84a0*/  FFMA.FTZ R5, R5, R166, 1.1641532182693481445e-10 ;  /* 0x2f00000005057423 */ /* 0x000fe400000100a6 */
[----:B------:R-:W-:-:S03]  /*84b0*/  FMUL.FTZ R141, R141, UR13 ;  /* 0x0000000d8d8d7c20 */ /* 0x000fc60008410000 */
[----:B------:R-:W-:Y:S01]  /*84c0*/  FSETP.GTU.FTZ.AND P2, PT, R5, UR10, PT ;  /* 0x0000000a05007c0b */ /* 0x000fe2000bf5c000 */
[----:B------:R-:W-:Y:S01]  /*84d0*/  FMUL.FTZ R141, R141, UR12 ;  /* 0x0000000c8d8d7c20 */ /* 0x000fe20008410000 */
[----:B------:R-:W-:-:S04]  /*84e0*/  IMAD.U32 R5, R117, 0x10000, RZ ;  /* 0x0001000075057824 */ /* 0x000fc800078e00ff */
[----:B------:R-:W-:Y:S02]  /*84f0*/  FSEL R166, R141, RZ, !P2 ;  /* 0x000000ff8da67208 */ /* 0x000fe40005000000 */
[----:B------:R-:W-:-:S03]  /*8500*/  SEL R141, RZ, 0x1, P2 ;  /* 0x00000001ff8d7807 */ /* 0x000fc60001000000 */
[----:B------:R-:W-:-:S07]  /*8510*/  FADD.FTZ R166, R5, R166 ;  /* 0x000000a605a67221 */ /* 0x000fce0000010000 */
.L_x_1994:
[----:B------:R-:W-:Y:S05]  /*8520*/  BSYNC.RECONVERGENT B2 ;  /* 0x0000000000027941 */ /* 0x000fea0003800200 */
.L_x_1993:
        /* <DEDUP_REMOVED lines=23> */
.L_x_2004:
        /* <DEDUP_REMOVED lines=13> */
.L_x_2006:
[----:B------:R-:W-:Y:S05]  /*8770*/  BSYNC.RECONVERGENT B4 ;  /* 0x0000000000047941 */ /* 0x000fea0003800200 */
.L_x_2005:
        /* <DEDUP_REMOVED lines=42> */
.L_x_2003:
[----:B------:R-:W-:Y:S05]  /*8a20*/  BSYNC.RECONVERGENT B3 ;  /* 0x0000000000037941 */ /* 0x000fea0003800200 */
.L_x_2002:
[----:B------:R-:W-:Y:S01]  /*8a30*/  HFMA2 R167, -RZ, RZ, 0.1171875, 0 ;  /* 0x2f800000ffa77431 */ /* 0x000fe200000001ff */
[----:B-----5:R-:W-:Y:S02]  /*8a40*/  PRMT R117, R49, 0x7632, R117 ;  /* 0x0000763231757816 */ /* 0x020fe40000000075 */
[----:B------:R-:W-:-:S03]  /*8a50*/  I2FP.F32.U32 R116, R142 ;  /* 0x0000008e00747245 */ /* 0x000fc60000201000 */
[C---:B------:R-:W-:Y:S01]  /*8a60*/  IMAD.U32 R142, R117.reuse, 0x10000, RZ ;  /* 0x00010000758e7824 */ /* 0x040fe200078e00ff */
        /* <DEDUP_REMOVED lines=9> */
.L_x_2001:
[----:B------:R-:W-:Y:S05]  /*8b00*/  BSYNC.RECONVERGENT B2 ;  /* 0x0000000000027941 */ /* 0x000fea0003800200 */
.L_x_2000:
        /* <DEDUP_REMOVED lines=22> */
.L_x_2011:
        /* <DEDUP_REMOVED lines=13> */
.L_x_2013:
[----:B------:R-:W-:Y:S05]  /*8d40*/  BSYNC.RECONVERGENT B4 ;  /* 0x0000000000047941 */ /* 0x000fea0003800200 */
.L_x_2012:
        /* <DEDUP_REMOVED lines=42> */
.L_x_2010:
[----:B------:R-:W-:Y:S05]  /*8ff0*/  BSYNC.RECONVERGENT B3 ;  /* 0x0000000000037941 */ /* 0x000fea0003800200 */
.L_x_2009:
[----:B------:R-:W-:Y:S01]  /*9000*/  I2FP.F32.U32 R5, R117 ;  /* 0x0000007500057245 */ /* 0x000fe20000201000 */
[----:B------:R-:W-:Y:S02]  /*9010*/  IMAD.MOV.U32 R182, RZ, RZ, 0x2f800000 ;  /* 0x2f800000ffb67424 */ /* 0x000fe400078e00ff */
[----:B-----5:R-:W-:Y:S02]  /*9020*/  IMAD.U32 R117, R50, 0x10000, RZ ;  /* 0x0001000032757824 */ /* 0x020fe400078e00ff */
        /* <DEDUP_REMOVED lines=8> */
.L_x_2008:
[----:B------:R-:W-:Y:S05]  /*90b0*/  BSYNC.RECONVERGENT B2 ;  /* 0x0000000000027941 */ /* 0x000fea0003800200 */
.L_x_2007:
        /* <DEDUP_REMOVED lines=23> */
.L_x_2018:
        /* <DEDUP_REMOVED lines=13> */
.L_x_2020:
[----:B------:R-:W-:Y:S05]  /*9300*/  BSYNC.RECONVERGENT B4 ;  /* 0x0000000000047941 */ /* 0x000fea0003800200 */
.L_x_2019:
        /* <DEDUP_REMOVED lines=42> */
.L_x_2017:
[----:B------:R-:W-:Y:S05]  /*95b0*/  BSYNC.RECONVERGENT B3 ;  /* 0x0000000000037941 */ /* 0x000fea0003800200 */
.L_x_2016:
        /* <DEDUP_REMOVED lines=13> */
.L_x_2015:
[----:B------:R-:W-:Y:S05]  /*9690*/  BSYNC.RECONVERGENT B2 ;  /* 0x0000000000027941 */ /* 0x000fea0003800200 */
.L_x_2014:
        /* <DEDUP_REMOVED lines=22> */
.L_x_2025:
        /* <DEDUP_REMOVED lines=13> */
.L_x_2027:
[----:B------:R-:W-:Y:S05]  /*98d0*/  BSYNC.RECONVERGENT B4 ;  /* 0x0000000000047941 */ /* 0x000fea0003800200 */
.L_x_2026:
        /* <DEDUP_REMOVED lines=42> */
.L_x_2024:
[----:B------:R-:W-:Y:S05]  /*9b80*/  BSYNC.RECONVERGENT B3 ;  /* 0x0000000000037941 */ /* 0x000fea0003800200 */
.L_x_2023:
[----:B------:R-:W-:Y:S01]  /*9b90*/  HFMA2 R198, -RZ, RZ, 0.1171875, 0 ;  /* 0x2f800000ffc67431 */ /* 0x000fe200000001ff */
[----:B------:R-:W-:Y:S01]  /*9ba0*/  I2FP.F32.U32 R5, R117 ;  /* 0x0000007500057245 */ /* 0x000fe20000201000 */
[----:B-----5:R-:W-:-:S04]  /*9bb0*/  IMAD.U32 R117, R51, 0x10000, RZ ;  /* 0x0001000033757824 */ /* 0x020fc800078e00ff */
[----:B------:R-:W-:Y:S01]  /*9bc0*/  FMUL.FTZ R117, R117, UR13 ;  /* 0x0000000d75757c20 */ /* 0x000fe20008410000 */
[----:B------:R-:W-:-:S03]  /*9bd0*/  FFMA.FTZ R5, R5, R198, 1.1641532182693481445e-10 ;  /* 0x2f00000005057423 */ /* 0x000fc600000100c6 */
[----:B------:R-:W-:Y:S02]  /*9be0*/  FMUL.FTZ R117, R117, UR12 ;  /* 0x0000000c75757c20 */ /* 0x000fe40008410000 */
[----:B------:R-:W-:Y:S01]  /*9bf0*/  FSETP.GTU.FTZ.AND P2, PT, R5, UR10, PT ;  /* 0x0000000a05007c0b */ /* 0x000fe2000bf5c000 */
[----:B------:R-:W-:-:S03]  /*9c00*/  IMAD.U32 R5, R119, 0x10000, RZ ;  /* 0x0001000077057824 */ /* 0x000fc600078e00ff */
[----:B------:R-:W-:Y:S02]  /*9c10*/  FSEL R198, R117, RZ, !P2 ;  /* 0x000000ff75c67208 */ /* 0x000fe40005000000 */
[----:B------:R-:W-:-:S03]  /*9c20*/  SEL R145, RZ, 0x1, P2 ;  /* 0x00000001ff917807 */ /* 0x000fc60001000000 */
[----:B------:R-:W-:-:S07]  /*9c30*/  FADD.FTZ R198, R5, R198 ;  /* 0x000000c605c67221 */ /* 0x000fce0000010000 */
.L_x_2022:
[----:B------:R-:W-:Y:S05]  /*9c40*/  BSYNC.RECONVERGENT B2 ;  /* 0x0000000000027941 */ /* 0x000fea0003800200 */
.L_x_2021:
        /* <DEDUP_REMOVED lines=23> */
.L_x_2032:
        /* <DEDUP_REMOVED lines=13> */
.L_x_2034:
[----:B------:R-:W-:Y:S05]  /*9e90*/  BSYNC.RECONVERGENT B4 ;  /* 0x0000000000047941 */ /* 0x000fea0003800200 */
.L_x_2033:
        /* <DEDUP_REMOVED lines=43> */
.L_x_2031:
[----:B------:R-:W-:Y:S05]  /*a150*/  BSYNC.RECONVERGENT B3 ;  /* 0x0000000000037941 */ /* 0x000fea0003800200 */
.L_x_2030:
[----:B-----5:R-:W-:Y:S01]  /*a160*/  PRMT R119, R51, 0x7632, R119 ;  /* 0x0000763233777816 */ /* 0x020fe20000000077 */
[----:B------:R-:W-:Y:S01]  /*a170*/  IMAD.MOV.U32 R199, RZ, RZ, 0x2f800000 ;  /* 0x2f800000ffc77424 */ /* 0x000fe200078e00ff */
[----:B------:R-:W-:Y:S02]  /*a180*/  I2FP.F32.U32 R116, R117 ;  /* 0x0000007500747245 */ /* 0x000fe40000201000 */
[C---:B------:R-:W-:Y:S02]  /*a190*/  SHF.L.U32 R117, R119.reuse, 0x10, RZ ;  /* 0x0000001077757819 */ /* 0x040fe400000006ff */
[----:B------:R-:W-:Y:S01]  /*a1a0*/  PRMT R119, R119, 0x7632, R119 ;  /* 0x0000763277777816 */ /* 0x000fe20000000077 */
[----:B------:R-:W-:Y:S02]  /*a1b0*/  FFMA.FTZ R116, R116, R199, 1.1641532182693481445e-10 ;  /* 0x2f00000074747423 */ /* 0x000fe400000100c7 */
[----:B------:R-:W-:-:S03]  /*a1c0*/  FMUL.FTZ R117, R117, UR13 ;  /* 0x0000000d75757c20 */ /* 0x000fc60008410000 */
[----:B------:R-:W-:Y:S01]  /*a1d0*/  FSETP.GTU.FTZ.AND P1, PT, R116, UR10, PT ;  /* 0x0000000a74007c0b */ /* 0x000fe2000bf3c000 */
[----:B------:R-:W-:Y:S01]  /*a1e0*/  FMUL.FTZ R117, R117, UR12 ;  /* 0x0000000c75757c20 */ /* 0x000fe20008410000 */
[----:B------:R-:W-:Y:S02]  /*a1f0*/  IMAD.U32 R116, R119, 0x10000, RZ ;  /* 0x0001000077747824 */ /* 0x000fe400078e00ff */
[----:B------:R-:W-:Y:S02]  /*a200*/  SEL R146, RZ, 0x1, P1 ;  /* 0x00000001ff927807 */ /* 0x000fe40000800000 */
[----:B------:R-:W-:-:S05]  /*a210*/  FSEL R117, R117, RZ, !P1 ;  /* 0x000000ff75757208 */ /* 0x000fca0004800000 */
[----:B------:R-:W-:-:S07]  /*a220*/  FADD.FTZ R199, R116, R117 ;  /* 0x0000007574c77221 */ /* 0x000fce0000010000 */
.L_x_2029:
[----:B------:R-:W-:Y:S05]  /*a230*/  BSYNC.RECONVERGENT B2 ;  /* 0x0000000000027941 */ /* 0x000fea0003800200 */
.L_x_2028:
[----:B------:R-:W-:Y:S02]  /*a240*/  F2FP.BF16.F32.PACK_AB R119, RZ, R199 ;  /* 0x000000c7ff77723e */ /* 0x000fe400000010ff */
[----:B------:R-:W-:Y:S02]  /*a250*/  PRMT R118, R227, 0x5410, R118 ;  /* 0x00005410e3767816 */ /* 0x000fe40000000076 */
[----:B------:R-:W-:Y:S02]  /*a260*/  PRMT R117, R224, 0x5410, R226 ;  /* 0x00005410e0757816 */ /* 0x000fe400000000e2 */
[----:B------:R-:W-:Y:S02]  /*a270*/  PRMT R116, R212, 0x5410, R219 ;  /* 0x00005410d4747816 */ /* 0x000fe400000000db */
[----:B------:R-:W-:Y:S01]  /*a280*/  PRMT R119, R225, 0x5410, R119 ;  /* 0x00005410e1777816 */ /* 0x000fe20000000077 */
[----:B------:R-:W-:Y:S06]  /*a290*/  BRA `(.L_x_2035) ;  /* 0x0000002800ec7947 */ /* 0x000fec0003800000 */
.L_x_1978:
[----:B------:R-:W-:Y:S01]  /*a2a0*/  BSSY.RECONVERGENT B2, `(.L_x_2036) ;  /* 0x0000057000027945 */ /* 0x000fe20003800200 */
[----:B------:R-:W-:Y:S01]  /*a2b0*/  IMAD.MOV.U32 R147, RZ, RZ, RZ ;  /* 0x000000ffff937224 */ /* 0x000fe200078e00ff */
[----:B------:R-:W-:Y:S01]  /*a2c0*/  MOV R222, R212 ;  /* 0x000000d400de7202 */ /* 0x000fe20000000f00 */
[----:B01----:R-:W-:Y:S01]  /*a2d0*/  IMAD.MOV.U32 R116, RZ, RZ, R5 ;  /* 0x000000ffff747224 */ /* 0x003fe200078e0005 */
        /* <DEDUP_REMOVED lines=17> */
.L_x_2040:
        /* <DEDUP_REMOVED lines=13> */
.L_x_2042:
[----:B------:R-:W-:Y:S05]  /*a4c0*/  BSYNC.RECONVERGENT B4 ;  /* 0x0000000000047941 */ /* 0x000fea0003800200 */
.L_x_2041:
        /* <DEDUP_REMOVED lines=42> */
.L_x_2039:
[----:B------:R-:W-:Y:S05]  /*a770*/  BSYNC.RECONVERGENT B3 ;  /* 0x0000000000037941 */ /* 0x000fea0003800200 */
.L_x_2038:
[----:B------:R-:W-:Y:S01]  /*a780*/  HFMA2 R118, -RZ, RZ, 0.1171875, 0 ;  /* 0x2f800000ff767431 */ /* 0x000fe200000001ff */
[----:B------:R-:W-:Y:S01]  /*a790*/  I2FP.F32.U32 R5, R117 ;  /* 0x0000007500057245 */ /* 0x000fe20000201000 */
[----:B-----5:R-:W-:-:S04]  /*a7a0*/  IMAD.U32 R117, R48, 0x10000, RZ ;  /* 0x0001000030757824 */ /* 0x020fc800078e00ff */
[----:B------:R-:W-:Y:S01]  /*a7b0*/  FMUL.FTZ R117, R117, UR13 ;  /* 0x0000000d75757c20 */ /* 0x000fe20008410000 */
[----:B------:R-:W-:-:S03]  /*a7c0*/  FFMA.FTZ R5, R5, R118, 1.1641532182693481445e-10 ;  /* 0x2f00000005057423 */ /* 0x000fc60000010076 */
[----:B------:R-:W-:Y:S02]  /*a7d0*/  FMUL.FTZ R117, R117, UR12 ;  /* 0x0000000c75757c20 */ /* 0x000fe40008410000 */
[----:B------:R-:W-:-:S04]  /*a7e0*/  FSETP.GTU.FTZ.AND P1, PT, R5, UR10, PT ;  /* 0x0000000a05007c0b */ /* 0x000fc8000bf3c000 */
[----:B------:R-:W-:Y:S02]  /*a7f0*/  SEL R138, RZ, 0x1, P1 ;  /* 0x00000001ff8a7807 */ /* 0x000fe40000800000 */
[----:B------:R-:W-:-:S07]  /*a800*/  FSEL R147, R117, RZ, !P1 ;  /* 0x000000ff75937208 */ /* 0x000fce0004800000 */
.L_x_2037:
[----:B------:R-:W-:Y:S05]  /*a810*/  BSYNC.RECONVERGENT B2 ;  /* 0x0000000000027941 */ /* 0x000fea0003800200 */
.L_x_2036:
[----:B------:R-:W-:Y:S01]  /*a820*/  BSSY.RECONVERGENT B2, `(.L_x_2043) ;  /* 0x0000056000027945 */ /* 0x000fe20003800200 */
[----:B------:R-:W-:Y:S01]  /*a830*/  F2FP.BF16.F32.PACK_AB R223, RZ, R147 ;  /* 0x00000093ffdf723e */ /* 0x000fe200000010ff */
[----:B------:R-:W-:Y:S01]  /*a840*/  IMAD.MOV.U32 R148, RZ, RZ, RZ ;  /* 0x000000ffff947224 */ /* 0x000fe200078e00ff */
[----:B------:R-:W-:Y:S01]  /*a850*/  MOV R5, R116 ;  /* 0x0000007400057202 */ /* 0x000fe20000000f00 */
[----:B------:R-:W-:Y:S06]  /*a860*/  @!P0 BRA `(.L_x_2044) ;  /* 0x0000000400448947 */ /* 0x000fec0003800000 */
[----:B------:R-:W-:Y:S01]  /*a870*/  ISETP.NE.AND P1, PT, R116, 0x1, PT ;  /* 0x000000017400780c */ /* 0x000fe20003f25270 */
[----:B------:R-:W-:Y:S01]  /*a880*/  BSSY.RECONVERGENT B3, `(.L_x_2045) ;  /* 0x0000045000037945 */ /* 0x000fe20003800200 */
[----:B------:R-:W-:Y:S02]  /*a890*/  IMAD.MOV.U32 R5, RZ, RZ, 0x2 ;  /* 0x00000002ff057424 */ /* 0x000fe400078e00ff */
[----:B------:R-:W-:-:S09]  /*a8a0*/  IMAD.MOV.U32 R117, RZ, RZ, R136 ;  /* 0x000000ffff757224 */ /* 0x000fd200078e0088 */
        /* <DEDUP_REMOVED lines=9> */
.L_x_2047:
        /* <DEDUP_REMOVED lines=13> */
.L_x_2049:
[----:B------:R-:W-:Y:S05]  /*aa10*/  BSYNC.RECONVERGENT B4 ;  /* 0x0000000000047941 */ /* 0x000fea0003800200 */
.L_x_2048:
        /* <DEDUP_REMOVED lines=43> */
.L_x_2046:
[----:B------:R-:W-:Y:S05]  /*acd0*/  BSYNC.RECONVERGENT B3 ;  /* 0x0000000000037941 */ /* 0x000fea0003800200 */
.L_x_2045:
[----:B------:R-:W-:Y:S01]  /*ace0*/  I2FP.F32.U32 R116, R117 ;  /* 0x0000007500747245 */ /* 0x000fe20000201000 */
[----:B------:R-:W-:Y:S01]  /*acf0*/  HFMA2 R119, -RZ, RZ, 0.1171875, 0 ;  /* 0x2f800000ff777431 */ /* 0x000fe200000001ff */
[----:B-----5:R-:W-:-:S05]  /*ad00*/  PRMT R117, R48, 0x7632, R117 ;  /* 0x0000763230757816 */ /* 0x020fca0000000075 */
[----:B------:R-:W-:Y:S02]  /*ad10*/  IMAD.U32 R117, R117, 0x10000, RZ ;  /* 0x0001000075757824 */ /* 0x000fe400078e00ff */
[----:B------:R-:W-:Y:S02]  /*ad20*/  FFMA.FTZ R116, R116, R119, 1.1641532182693481445e-10 ;  /* 0x2f00000074747423 */ /* 0x000fe40000010077 */
[----:B------:R-:W-:-:S04]  /*ad30*/  FMUL.FTZ R117, R117, UR13 ;  /* 0x0000000d75757c20 */ /* 0x000fc80008410000 */
[----:B------:R-:W-:Y:S01]  /*ad40*/  FMUL.FTZ R117, R117, UR12 ;  /* 0x0000000c75757c20 */ /* 0x000fe20008410000 */
[----:B------:R-:W-:-:S04]  /*ad50*/  FSETP.GTU.FTZ.AND P1, PT, R116, UR10, PT ;  /* 0x0000000a74007c0b */ /* 0x000fc8000bf3c000 */
[----:B------:R-:W-:Y:S02]  /*ad60*/  SEL R140, RZ, 0x1, P1 ;  /* 0x00000001ff8c7807 */ /* 0x000fe40000800000 */
[----:B------:R-:W-:-:S07]  /*ad70*/  FSEL R148, R117, RZ, !P1 ;  /* 0x000000ff75947208 */ /* 0x000fce0004800000 */
.L_x_2044:
[----:B------:R-:W-:Y:S05]  /*ad80*/  BSYNC.RECONVERGENT B2 ;  /* 0x0000000000027941 */ /* 0x000fea0003800200 */
.L_x_2043:
        /* <DEDUP_REMOVED lines=18> */
.L_x_2054:
        /* <DEDUP_REMOVED lines=13> */
.L_x_2056:
[----:B------:R-:W-:Y:S05]  /*af80*/  BSYNC.RECONVERGENT B4 ;  /* 0x0000000000047941 */ /* 0x000fea0003800200 */
.L_x_2055:
        /* <DEDUP_REMOVED lines=43> */
.L_x_2053:
[----:B------:R-:W-:Y:S05]  /*b240*/  BSYNC.RECONVERGENT B3 ;  /* 0x0000000000037941 */ /* 0x000fea0003800200 */
.L_x_2052:
        /* <DEDUP_REMOVED lines=9> */
.L_x_2051:
[----:B------:R-:W-:Y:S05]  /*b2e0*/  BSYNC.RECONVERGENT B2 ;  /* 0x0000000000027941 */ /* 0x000fea0003800200 */
.L_x_2050:
        /* <DEDUP_REMOVED lines=18> */
.L_x_2061:
        /* <DEDUP_REMOVED lines=13> */
.L_x_2063:
[----:B------:R-:W-:Y:S05]  /*b4e0*/  BSYNC.RECONVERGENT B4 ;  /* 0x0000000000047941 */ /* 0x000fea0003800200 */
.L_x_2062:
        /* <DEDUP_REMOVED lines=43> */
.L_x_2060:
[----:B------:R-:W-:Y:S05]  /*b7a0*/  BSYNC.RECONVERGENT B3 ;  /* 0x0000000000037941 */ /* 0x000fea0003800200 */
.L_x_2059:
        /* <DEDUP_REMOVED lines=10> */
.L_x_2058:
[----:B------:R-:W-:Y:S05]  /*b850*/  BSYNC.RECONVERGENT B2 ;  /* 0x0000000000027941 */ /* 0x000fea0003800200 */
.L_x_2057:
        /* <DEDUP_REMOVED lines=18> */
.L_x_2068:
        /* <DEDUP_REMOVED lines=13> */
.L_x_2070:
[----:B------:R-:W-:Y:S05]  /*ba50*/  BSYNC.RECONVERGENT B4 ;  /* 0x0000000000047941 */ /* 0x000fea0003800200 */
.L_x_2069:
        /* <DEDUP_REMOVED lines=43> */
.L_x_2067:
[----:B------:R-:W-:Y:S05]  /*bd10*/  BSYNC.RECONVERGENT B3 ;  /* 0x0000000000037941 */ /* 0x000fea0003800200 */
.L_x_2066:
        /* <DEDUP_REMOVED lines=9> */
.L_x_2065:
[----:B------:R-:W-:Y:S05]  /*bdb0*/  BSYNC.RECONVERGENT B2 ;  /* 0x0000000000027941 */ /* 0x000fea0003800200 */
.L_x_2064:
        /* <DEDUP_REMOVED lines=18> */
.L_x_2075:
        /* <DEDUP_REMOVED lines=13> */
.L_x_2077:
[----:B------:R-:W-:Y:S05]  /*bfb0*/  BSYNC.RECONVERGENT B4 ;  /* 0x0000000000047941 */ /* 0x000fea0003800200 */
.L_x_2076:
        /* <DEDUP_REMOVED lines=43> */
.L_x_2074:
[----:B------:R-:W-:Y:S05]  /*c270*/  BSYNC.RECONVERGENT B3 ;  /* 0x0000000000037941 */ /* 0x000fea0003800200 */
.L_x_2073:
        /* <DEDUP_REMOVED lines=10> */
.L_x_2072:
[----:B------:R-:W-:Y:S05]  /*c320*/  BSYNC.RECONVERGENT B2 ;  /* 0x0000000000027941 */ /* 0x000fea0003800200 */
.L_x_2071:
        /* <DEDUP_REMOVED lines=18> */
.L_x_2082:
        /* <DEDUP_REMOVED lines=13> */
.L_x_2084:
[----:B------:R-:W-:Y:S05]  /*c520*/  BSYNC.RECONVERGENT B4 ;  /* 0x0000000000047941 */ /* 0x000fea0003800200 */
.L_x_2083:
        /* <DEDUP_REMOVED lines=43> */
.L_x_2081:
[----:B------:R-:W-:Y:S05]  /*c7e0*/  BSYNC.RECONVERGENT B3 ;  /* 0x0000000000037941 */ /* 0x000fea0003800200 */
.L_x_2080:
        /* <DEDUP_REMOVED lines=9> */
.L_x_2079:
[----:B------:R-:W-:Y:S05]  /*c880*/  BSYNC.RECONVERGENT B2 ;  /* 0x0000000000027941 */ /* 0x000fea0003800200 */
.L_x_2078:
        /* <DEDUP_REMOVED lines=18> */
.L_x_2089:
        /* <DEDUP_REMOVED lines=13> */
.L_x_2091:
[----:B------:R-:W-:Y:S05]  /*ca80*/  BSYNC.RECONVERGENT B4 ;  /* 0x0000000000047941 */ /* 0x000fea0003800200 */
.L_x_2090:
        /* <DEDUP_REMOVED lines=43> */
.L_x_2088:
[----:B------:R-:W-:Y:S05]  /*cd40*/  BSYNC.RECONVERGENT B3 ;  /* 0x0000000000037941 */ /* 0x000fea0003800200 */
.L_x_2087:
        /* <DEDUP_REMOVED lines=10> */
.L_x_2086:
[----:B------:R-:W-:Y:S05]  /*cdf0*/  BSYNC.RECONVERGENT B2 ;  /* 0x0000000000027941 */ /* 0x000fea0003800200 */
.L_x_2085:
[----:B------:R-:W-:Y:S02]  /*ce00*/  F2FP.BF16.F32.PACK_AB R119, RZ, R199 ;  /* 0x000000c7ff77723e */ /* 0x000fe400000010ff */
[----:B------:R-:W-:Y:S02]  /*ce10*/  PRMT R118, R226, 0x5410, R227 ;  /* 0x00005410e2767816 */ /* 0x000fe400000000e3 */
[----:B------:R-:W-:Y:S02]  /*ce20*/  PRMT R117, R225, 0x5410, R224 ;  /* 0x00005410e1757816 */ /* 0x000fe400000000e0 */
[----:B------:R-:W-:Y:S02]  /*ce30*/  PRMT R116, R223, 0x5410, R219 ;  /* 0x00005410df747816 */ /* 0x000fe400000000db */
[----:B------:R-:W-:-:S07]  /*ce40*/  PRMT R119, R212, 0x5410, R119 ;  /* 0x00005410d4777816 */ /* 0x000fce0000000077 */
.L_x_2035:
[----:B------:R-:W0:Y:S01]  /*ce50*/  LDC.64 R220, c[0x0][0x3a8] ;  /* 0x0000ea00ffdc7b82 */ /* 0x000e220000000a00 */
[----:B------:R-:W-:Y:S01]  /*ce60*/  BSSY.RECONVERGENT B2, `(.L_x_2092) ;  /* 0x0000019000027945 */ /* 0x000fe20003800200 */
[----:B------:R-:W-:Y:S02]  /*ce70*/  IMAD.MOV.U32 R212, RZ, RZ, R222 ;  /* 0x000000ffffd47224 */ /* 0x000fe400078e00de */
[----:B0-----:R-:W-:-:S05]  /*ce80*/  IMAD.WIDE.U32 R220, R217, 0x10, R220 ;  /* 0x00000010d9dc7825 */ /* 0x001fca00078e00dc */
[----:B------:R0:W-:Y:S01]  /*ce90*/  STG.E.128 desc[UR8][R220.64], R116 ;  /* 0x00000074dc007986 */ /* 0x0001e2000c101d08 */
[----:B------:R-:W-:Y:S05]  /*cea0*/  @!P0 BRA `(.L_x_2093) ;  /* 0x0000000000508947 */ /* 0x000fea0003800000 */
[----:B0-----:R-:W-:Y:S01]  /*ceb0*/  SHF.L.U32 R119, R145, 0x10, RZ ;  /* 0x0000001091777819 */ /* 0x001fe200000006ff */
[----:B------:R-:W0:Y:S01]  /*cec0*/  LDC.64 R116, c[0x0][0x3b0] ;  /* 0x0000ec00ff747b82 */ /* 0x000e220000000a00 */
[----:B------:R-:W-:Y:S02]  /*ced0*/  LOP3.LUT R118, R146, 0xffff, RZ, 0xc0, !PT ;  /* 0x0000ffff92767812 */ /* 0x000fe400078ec0ff */
[----:B------:R-:W-:Y:S02]  /*cee0*/  LOP3.LUT R119, R119, 0xff0000, RZ, 0xc0, !PT ;  /* 0x00ff000077777812 */ /* 0x000fe400078ec0ff */
[----:B------:R-:W-:Y:S02]  /*cef0*/  PRMT R219, R144, 0x7104, RZ ;  /* 0x0000710490db7816 */ /* 0x000fe400000000ff */
[----:B------:R-:W-:Y:S02]  /*cf00*/  PRMT R118, R119, 0x4210, R118 ;  /* 0x0000421077767816 */ /* 0x000fe40000000076 */
[----:B------:R-:W-:-:S02]  /*cf10*/  LOP3.LUT R222, R142, 0xff, RZ, 0xc0, !PT ;  /* 0x000000ff8ede7812 */ /* 0x000fc400078ec0ff */
[----:B------:R-:W-:Y:S02]  /*cf20*/  LOP3.LUT R220, R141, 0xff, RZ, 0xc0, !PT ;  /* 0x000000ff8ddc7812 */ /* 0x000fe400078ec0ff */
[----:B------:R-:W-:Y:S01]  /*cf30*/  LOP3.LUT R119, R140, 0xff, RZ, 0xc0, !PT ;  /* 0x000000ff8c777812 */ /* 0x000fe200078ec0ff */
[----:B------:R-:W-:Y:S01]  /*cf40*/  IMAD.WIDE.U32 R222, R222, 0x1000000, RZ ;  /* 0x01000000dede7825 */ /* 0x000fe200078e00ff */
[----:B------:R-:W-:-:S03]  /*cf50*/  LOP3.LUT R224, R118, 0xff00, R219, 0xf8, !PT ;  /* 0x0000ff0076e07812 */ /* 0x000fc600078ef8db */
[----:B------:R-:W-:Y:S01]  /*cf60*/  IMAD.WIDE.U32 R220, R220, 0x10000, RZ ;  /* 0x00010000dcdc7825 */ /* 0x000fe200078e00ff */
[----:B------:R-:W-:-:S03]  /*cf70*/  LOP3.LUT R219, R224, 0xff, R143, 0xf8, !PT ;  /* 0x000000ffe0db7812 */ /* 0x000fc600078ef88f */
[----:B------:R-:W-:Y:S01]  /*cf80*/  IMAD.WIDE.U32 R118, R119, 0x100, RZ ;  /* 0x0000010077767825 */ /* 0x000fe200078e00ff */
[----:B------:R-:W-:-:S03]  /*cf90*/  LOP3.LUT R219, R221, R219, R223, 0xfe, !PT ;  /* 0x000000dbdddb7212 */ /* 0x000fc600078efedf */
[----:B0-----:R-:W-:Y:S01]  /*cfa0*/  IMAD.WIDE.U32 R116, R216, 0x8, R116 ;  /* 0x00000008d8747825 */ /* 0x001fe200078e0074 */
[----:B------:R-:W-:Y:S02]  /*cfb0*/  LOP3.LUT R225, R118, R222, R220, 0xfe, !PT ;  /* 0x000000de76e17212 */ /* 0x000fe400078efedc */
[----:B------:R-:W-:Y:S02]  /*cfc0*/  LOP3.LUT R119, R219, R119, RZ, 0xfc, !PT ;  /* 0x00000077db777212 */ /* 0x000fe400078efcff */
[----:B------:R-:W-:-:S05]  /*cfd0*/  LOP3.LUT R118, R225, 0xff, R138, 0xf8, !PT ;  /* 0x000000ffe1767812 */ /* 0x000fca00078ef88a */
[----:B------:R1:W-:Y:S02]  /*cfe0*/  STG.E.64 desc[UR8][R116.64], R118 ;  /* 0x0000007674007986 */ /* 0x0003e4000c101b08 */
.L_x_2093:
[----:B------:R-:W-:Y:S05]  /*cff0*/  BSYNC.RECONVERGENT B2 ;  /* 0x0000000000027941 */ /* 0x000fea0003800200 */
.L_x_2092:
[----:B------:R-:W-:Y:S02]  /*d000*/  VIADD R217, R217, 0x20 ;  /* 0x00000020d9d97836 */ /* 0x000fe40000000000 */
[----:B------:R-:W-:-:S07]  /*d010*/  VIADD R216, R216, 0x20 ;  /* 0x00000020d8d87836 */ /* 0x000fce0000000000 */
.L_x_1975:
[----:B------:R-:W-:Y:S05]  /*d020*/  BSYNC.RECONVERGENT B1 ;  /* 0x0000000000017941 */ /* 0x000fea0003800200 */
.L_x_1974:
        /* <DEDUP_REMOVED lines=10> */
.L_x_2097:
[----:B------:R-:W-:Y:S05]  /*d0d0*/  BSYNC.RECONVERGENT B2 ;  /* 0x0000000000027941 */ /* 0x000fea0003800200 */
.L_x_2096:
        /* <DEDUP_REMOVED lines=8> */
[----:B------:R-:W-:Y:S01]  /*d160*/  @!P1 MOV R222, R212 ;  /* 0x000000d400de9202 */ /* 0x000fe20000000f00 */
[----:B------:R-:W-:Y:S02]  /*d170*/  @!P1 IMAD.MOV.U32 R168, RZ, RZ, R5 ;  /* 0x000000ffffa89224 */ /* 0x000fe400078e0005 */
[----:B--2---:R-:W-:Y:S01]  /*d180*/  @!P1 IMAD.U32 R149, R116, 0x10000, RZ ;  /* 0x0001000074959824 */ /* 0x004fe200078e00ff */
        /* <DEDUP_REMOVED lines=17> */
.L_x_2103:
        /* <DEDUP_REMOVED lines=13> */
.L_x_2105:
[----:B------:R-:W-:Y:S05]  /*d370*/  BSYNC.RECONVERGENT B4 ;  /* 0x0000000000047941 */ /* 0x000fea0003800200 */
.L_x_2104:
        /* <DEDUP_REMOVED lines=41> */
[----:B------:R-:W-:-:S07]  /*d610*/  HFMA2 R168, -RZ, RZ, 0, 0 ;  /* 0x00000000ffa87431 */ /* 0x000fce00000001ff */
.L_x_2102:
[----:B------:R-:W-:Y:S05]  /*d620*/  BSYNC.RECONVERGENT B3 ;  /* 0x0000000000037941 */ /* 0x000fea0003800200 */
.L_x_2101:
        /* <DEDUP_REMOVED lines=11> */
.L_x_2100:
[----:B------:R-:W-:Y:S05]  /*d6e0*/  BSYNC.RECONVERGENT B2 ;  /* 0x0000000000027941 */ /* 0x000fea0003800200 */
.L_x_2099:
        /* <DEDUP_REMOVED lines=23> */
.L_x_2110:
        /* <DEDUP_REMOVED lines=13> */
.L_x_2112:
[----:B------:R-:W-:Y:S05]  /*d930*/  BSYNC.RECONVERGENT B4 ;  /* 0x0000000000047941 */ /* 0x000fea0003800200 */
.L_x_2111:
        /* <DEDUP_REMOVED lines=42> */
.L_x_2109:
[----:B------:R-:W-:Y:S05]  /*dbe0*/  BSYNC.RECONVERGENT B3 ;  /* 0x0000000000037941 */ /* 0x000fea0003800200 */
.L_x_2108:
        /* <DEDUP_REMOVED lines=13> */
.L_x_2107:
[----:B------:R-:W-:Y:S05]  /*dcc0*/  BSYNC.RECONVERGENT B2 ;  /* 0x0000000000027941 */ /* 0x000fea0003800200 */
.L_x_2106:
        /* <DEDUP_REMOVED lines=22> */
.L_x_2117:
        /* <DEDUP_REMOVED lines=13> */
.L_x_2119:
[----:B------:R-:W-:Y:S05]  /*df00*/  BSYNC.RECONVERGENT B4 ;  /* 0x0000000000047941 */ /* 0x000fea0003800200 */
.L_x_2118:
        /* <DEDUP_REMOVED lines=43> */
.L_x_2116:
[----:B------:R-:W-:Y:S05]  /*e1c0*/  BSYNC.RECONVERGENT B3 ;  /* 0x0000000000037941 */ /* 0x000fea0003800200 */
.L_x_2115:
        /* <DEDUP_REMOVED lines=11> */
.L_x_2114:
[----:B------:R-:W-:Y:S05]  /*e280*/  BSYNC.RECONVERGENT B2 ;  /* 0x0000000000027941 */ /* 0x000fea0003800200 */
.L_x_2113:
        /* <DEDUP_REMOVED lines=23> */
.L_x_2124:
        /* <DEDUP_REMOVED lines=13> */
.L_x_2126:
[----:B------:R-:W-:Y:S05]  /*e4d0*/  BSYNC.RECONVERGENT B4 ;  /* 0x0000000000047941 */ /* 0x000fea0003800200 */
.L_x_2125:
        /* <DEDUP_REMOVED lines=42> */
.L_x_2123:
[----:B------:R-:W-:Y:S05]  /*e780*/  BSYNC.RECONVERGENT B3 ;  /* 0x0000000000037941 */ /* 0x000fea0003800200 */
.L_x_2122:
        /* <DEDUP_REMOVED lines=13> */
.L_x_2121:
[----:B------:R-:W-:Y:S05]  /*e860*/  BSYNC.RECONVERGENT B2 ;  /* 0x0000000000027941 */ /* 0x000fea0003800200 */
.L_x_2120:
        /* <DEDUP_REMOVED lines=22> */
.L_x_2131:
        /* <DEDUP_REMOVED lines=13> */
.L_x_2133:
[----:B------:R-:W-:Y:S05]  /*eaa0*/  BSYNC.RECONVERGENT B4 ;  /* 0x0000000000047941 */ /* 0x000fea0003800200 */
.L_x_2132:
        /* <DEDUP_REMOVED lines=42> */
.L_x_2130:
[----:B------:R-:W-:Y:S05]  /*ed50*/  BSYNC.RECONVERGENT B3 ;  /* 0x0000000000037941 */ /* 0x000fea0003800200 */
.L_x_2129:
        /* <DEDUP_REMOVED lines=11> */
.L_x_2128:
[----:B------:R-:W-:Y:S05]  /*ee10*/  BSYNC.RECONVERGENT B2 ;  /* 0x0000000000027941 */ /* 0x000fea0003800200 */
.L_x_2127:
        /* <DEDUP_REMOVED lines=23> */
.L_x_2138:
        /* <DEDUP_REMOVED lines=13> */
.L_x_2140:
[----:B------:R-:W-:Y:S05]  /*f060*/  BSYNC.RECONVERGENT B4 ;  /* 0x0000000000047941 */ /* 0x000fea0003800200 */
.L_x_2139:
        /* <DEDUP_REMOVED lines=42> */
.L_x_2137:
[----:B------:R-:W-:Y:S05]  /*f310*/  BSYNC.RECONVERGENT B3 ;  /* 0x0000000000037941 */ /* 0x000fea0003800200 */
.L_x_2136:
        /* <DEDUP_REMOVED lines=13> */
.L_x_2135:
[----:B------:R-:W-:Y:S05]  /*f3f0*/  BSYNC.RECONVERGENT B2 ;  /* 0x0000000000027941 */ /* 0x000fea0003800200 */
.L_x_2134:
        /* <DEDUP_REMOVED lines=22> */
.L_x_2145:
        /* <DEDUP_REMOVED lines=13> */
.L_x_2147:
[----:B------:R-:W-:Y:S05]  /*f630*/  BSYNC.RECONVERGENT B4 ;  /* 0x0000000000047941 */ /* 0x000fea0003800200 */
.L_x_2146:
        /* <DEDUP_REMOVED lines=42> */
.L_x_2144:
[----:B------:R-:W-:Y:S05]  /*f8e0*/  BSYNC.RECONVERGENT B3 ;  /* 0x0000000000037941 */ /* 0x000fea0003800200 */
.L_x_2143:
[----:B------:R-:W-:Y:S01]  /*f8f0*/  I2FP.F32.U32 R5, R117 ;  /* 0x0000007500057245 */ /* 0x000fe20000201000 */
[----:B------:R-:W-:Y:S01]  /*f900*/  IMAD.MOV.U32 R200, RZ, RZ, 0x2f800000 ;  /* 0x2f800000ffc87424 */ /* 0x000fe200078e00ff */
[----:B-----5:R-:W-:-:S03]  /*f910*/  SHF.L.U32 R117, R51, 0x10, RZ ;  /* 0x0000001033757819 */ /* 0x020fc600000006ff */
        /* <DEDUP_REMOVED lines=8> */
.L_x_2142:
[----:B------:R-:W-:Y:S05]  /*f9a0*/  BSYNC.RECONVERGENT B2 ;  /* 0x0000000000027941 */ /* 0x000fea0003800200 */
.L_x_2141:
        /* <DEDUP_REMOVED lines=23> */
.L_x_2152:
        /* <DEDUP_REMOVED lines=13> */
.L_x_2154:
[----:B------:R-:W-:Y:S05]  /*fbf0*/  BSYNC.RECONVERGENT B4 ;  /* 0x0000000000047941 */ /* 0x000fea0003800200 */
.L_x_2153:
        /* <DEDUP_REMOVED lines=43> */
.L_x_2151:
[----:B------:R-:W-:Y:S05]  /*feb0*/  BSYNC.RECONVERGENT B3 ;  /* 0x0000000000037941 */ /* 0x000fea0003800200 */
.L_x_2150:
        /* <DEDUP_REMOVED lines=13> */
.L_x_2149:
[----:B------:R-:W-:Y:S05]  /*ff90*/  BSYNC.RECONVERGENT B2 ;  /* 0x0000000000027941 */ /* 0x000fea0003800200 */
.L_x_2148:
[----:B------:R-:W-:Y:S02]  /*ffa0*/  F2FP.BF16.F32.PACK_AB R119, RZ, R201 ;  /* 0x000000c9ff77723e */ /* 0x000fe400000010ff */
[----:B------:R-:W-:Y:S02]  /*ffb0*/  PRMT R118, R227, 0x5410, R118 ;  /* 0x00005410e3767816 */ /* 0x000fe40000000076 */
[----:B------:R-:W-:Y:S02]  /*ffc0*/  PRMT R117, R224, 0x5410, R226 ;  /* 0x00005410e0757816 */ /* 0x000fe400000000e2 */
[----:B------:R-:W-:Y:S02]  /*ffd0*/  PRMT R116, R212, 0x5410, R219 ;  /* 0x00005410d4747816 */ /* 0x000fe400000000db */
[----:B------:R-:W-:Y:S01]  /*ffe0*/  PRMT R119, R225, 0x5410, R119 ;  /* 0x00005410e1777816 */ /* 0x000fe20000000077 */
[----:B------:R-:W-:Y:S06]  /*fff0*/  BRA `(.L_x_2155) ;  /* 0x0000002800ec7947 */ /* 0x000fec0003800000 */
.L_x_2098:
[----:B------:R-:W-:Y:S01]  /*10000*/  BSSY.RECONVERGENT B2, `(.L_x_2156) ;  /* 0x0000057000027945 */ /* 0x000fe20003800200 */
[----:B------:R-:W-:Y:S01]  /*10010*/  IMAD.MOV.U32 R149, RZ, RZ, RZ ;  /* 0x000000ffff957224 */ /* 0x000fe200078e00ff */
[----:B01----:R-:W-:Y:S01]  /*10020*/  MOV R116, R5 ;  /* 0x0000000500747202 */ /* 0x003fe20000000f00 */
        /* <DEDUP_REMOVED lines=18> */
.L_x_2160:
        /* <DEDUP_REMOVED lines=13> */
.L_x_2162:
[----:B------:R-:W-:Y:S05]  /*10220*/  BSYNC.RECONVERGENT B4 ;  /* 0x0000000000047941 */ /* 0x000fea0003800200 */
.L_x_2161:
        /* <DEDUP_REMOVED lines=42> */
.L_x_2159:
[----:B------:R-:W-:Y:S05]  /*104d0*/  BSYNC.RECONVERGENT B3 ;  /* 0x0000000000037941 */ /* 0x000fea0003800200 */
.L_x_2158:
[----:B------:R-:W-:Y:S01]  /*104e0*/  I2FP.F32.U32 R5, R117 ;  /* 0x0000007500057245 */ /* 0x000fe20000201000 */
[----:B------:R-:W-:Y:S01]  /*104f0*/  IMAD.MOV.U32 R118, RZ, RZ, 0x2f800000 ;  /* 0x2f800000ff767424 */ /* 0x000fe200078e00ff */
[----:B-----5:R-:W-:-:S03]  /*10500*/  SHF.L.U32 R117, R48, 0x10, RZ ;  /* 0x0000001030757819 */ /* 0x020fc600000006ff */
[----:B------:R-:W-:Y:S02]  /*10510*/  FFMA.FTZ R5, R5, R118, 1.1641532182693481445e-10 ;  /* 0x2f00000005057423 */ /* 0x000fe40000010076 */
[----:B------:R-:W-:-:S03]  /*10520*/  FMUL.FTZ R117, R117, UR13 ;  /* 0x0000000d75757c20 */ /* 0x000fc60008410000 */
[----:B------:R-:W-:Y:S01]  /*10530*/  FSETP.GTU.FTZ.AND P1, PT, R5, UR10, PT ;  /* 0x0000000a05007c0b */ /* 0x000fe2000bf3c000 */
[----:B------:R-:W-:-:S03]  /*10540*/  FMUL.FTZ R117, R117, UR12 ;  /* 0x0000000c75757c20 */ /* 0x000fc60008410000 */
[----:B------:R-:W-:Y:S02]  /*10550*/  SEL R138, RZ, 0x1, P1 ;  /* 0x00000001ff8a7807 */ /* 0x000fe40000800000 */
[----:B------:R-:W-:-:S07]  /*10560*/  FSEL R149, R117, RZ, !P1 ;  /* 0x000000ff75957208 */ /* 0x000fce0004800000 */
.L_x_2157:
[----:B------:R-:W-:Y:S05]  /*10570*/  BSYNC.RECONVERGENT B2 ;  /* 0x0000000000027941 */ /* 0x000fea0003800200 */
.L_x_2156:
[----:B------:R-:W-:Y:S01]  /*10580*/  BSSY.RECONVERGENT B2, `(.L_x_2163) ;  /* 0x0000056000027945 */ /* 0x000fe20003800200 */
[----:B------:R-:W-:Y:S01]  /*10590*/  F2FP.BF16.F32.PACK_AB R223, RZ, R149 ;  /* 0x00000095ffdf723e */ /* 0x000fe200000010ff */
[----:B------:R-:W-:Y:S02]  /*105a0*/  IMAD.MOV.U32 R150, RZ, RZ, RZ ;  /* 0x000000ffff967224 */ /* 0x000fe400078e00ff */
[----:B------:R-:W-:Y:S01]  /*105b0*/  IMAD.MOV.U32 R5, RZ, RZ, R116 ;  /* 0x000000ffff057224 */ /* 0x000fe200078e0074 */
[----:B------:R-:W-:Y:S06]  /*105c0*/  @!P0 BRA `(.L_x_2164) ;  /* 0x0000000400448947 */ /* 0x000fec0003800000 */
[----:B------:R-:W-:Y:S01]  /*105d0*/  ISETP.NE.AND P1, PT, R116, 0x1, PT ;  /* 0x000000017400780c */ /* 0x000fe20003f25270 */
[----:B------:R-:W-:Y:S01]  /*105e0*/  BSSY.RECONVERGENT B3, `(.L_x_2165) ;  /* 0x0000045000037945 */ /* 0x000fe20003800200 */
[----:B------:R-:W-:Y:S02]  /*105f0*/  HFMA2 R5, -RZ, RZ, 0, 1.1920928955078125e-07 ;  /* 0x00000002ff057431 */ /* 0x000fe400000001ff */
[----:B------:R-:W-:-:S09]  /*10600*/  IMAD.MOV.U32 R117, RZ, RZ, R136 ;  /* 0x000000ffff757224 */ /* 0x000fd200078e0088 */
        /* <DEDUP_REMOVED lines=9> */
.L_x_2167:
        /* <DEDUP_REMOVED lines=13> */
.L_x_2169:
[----:B------:R-:W-:Y:S05]  /*10770*/  BSYNC.RECONVERGENT B4 ;  /* 0x0000000000047941 */ /* 0x000fea0003800200 */
.L_x_2168:
        /* <DEDUP_REMOVED lines=43> */
.L_x_2166:
[----:B------:R-:W-:Y:S05]  /*10a30*/  BSYNC.RECONVERGENT B3 ;  /* 0x0000000000037941 */ /* 0x000fea0003800200 */
.L_x_2165:
[----:B------:R-:W-:Y:S01]  /*10a40*/  I2FP.F32.U32 R116, R117 ;  /* 0x0000007500747245 */ /* 0x000fe20000201000 */
[----:B------:R-:W-:Y:S01]  /*10a50*/  IMAD.MOV.U32 R119, RZ, RZ, 0x2f800000 ;  /* 0x2f800000ff777424 */ /* 0x000fe200078e00ff */
[----:B-----5:R-:W-:-:S03]  /*10a60*/  PRMT R117, R48, 0x7632, R117 ;  /* 0x0000763230757816 */ /* 0x020fc60000000075 */
[----:B------:R-:W-:Y:S01]  /*10a70*/  FFMA.FTZ R116, R116, R119, 1.1641532182693481445e-10 ;  /* 0x2f00000074747423 */ /* 0x000fe20000010077 */
[----:B------:R-:W-:-:S04]  /*10a80*/  SHF.L.U32 R117, R117, 0x10, RZ ;  /* 0x0000001075757819 */ /* 0x000fc800000006ff */
[----:B------:R-:W-:Y:S01]  /*10a90*/  FSETP.GTU.FTZ.AND P1, PT, R116, UR10, PT ;  /* 0x0000000a74007c0b */ /* 0x000fe2000bf3c000 */
[----:B------:R-:W-:-:S03]  /*10aa0*/  FMUL.FTZ R117, R117, UR13 ;  /* 0x0000000d75757c20 */ /* 0x000fc60008410000 */
[----:B------:R-:W-:Y:S01]  /*10ab0*/  SEL R140, RZ, 0x1, P1 ;  /* 0x00000001ff8c7807 */ /* 0x000fe20000800000 */
[----:B------:R-:W-:-:S05]  /*10ac0*/  FMUL.FTZ R117, R117, UR12 ;  /* 0x0000000c75757c20 */ /* 0x000fca0008410000 */
[----:B------:R-:W-:-:S07]  /*10ad0*/  FSEL R150, R117, RZ, !P1 ;  /* 0x000000ff75967208 */ /* 0x000fce0004800000 */
.L_x_2164:
[----:B------:R-:W-:Y:S05]  /*10ae0*/  BSYNC.RECONVERGENT B2 ;  /* 0x0000000000027941 */ /* 0x000fea0003800200 */
.L_x_2163:
        /* <DEDUP_REMOVED lines=18> */
.L_x_2174:
        /* <DEDUP_REMOVED lines=13> */
.L_x_2176:
[----:B------:R-:W-:Y:S05]  /*10ce0*/  BSYNC.RECONVERGENT B4 ;  /* 0x0000000000047941 */ /* 0x000fea0003800200 */
.L_x_2175:
        /* <DEDUP_REMOVED lines=43> */
.L_x_2173:
[----:B------:R-:W-:Y:S05]  /*10fa0*/  BSYNC.RECONVERGENT B3 ;  /* 0x0000000000037941 */ /* 0x000fea0003800200 */
.L_x_2172:
        /* <DEDUP_REMOVED lines=9> */
.L_x_2171:
[----:B------:R-:W-:Y:S05]  /*11040*/  BSYNC.RECONVERGENT B2 ;  /* 0x0000000000027941 */ /* 0x000fea0003800200 */
.L_x_2170:
        /* <DEDUP_REMOVED lines=18> */
.L_x_2181:
        /* <DEDUP_REMOVED lines=13> */
.L_x_2183:
[----:B------:R-:W-:Y:S05]  /*11240*/  BSYNC.RECONVERGENT B4 ;  /* 0x0000000000047941 */ /* 0x000fea0003800200 */
.L_x_2182:
        /* <DEDUP_REMOVED lines=43> */
.L_x_2180:
[----:B------:R-:W-:Y:S05]  /*11500*/  BSYNC.RECONVERGENT B3 ;  /* 0x0000000000037941 */ /* 0x000fea0003800200 */
.L_x_2179:
        /* <DEDUP_REMOVED lines=10> */
.L_x_2178:
[----:B------:R-:W-:Y:S05]  /*115b0*/  BSYNC.RECONVERGENT B2 ;  /* 0x0000000000027941 */ /* 0x000fea0003800200 */
.L_x_2177:
        /* <DEDUP_REMOVED lines=18> */
.L_x_2188:
        /* <DEDUP_REMOVED lines=13> */
.L_x_2190:
[----:B------:R-:W-:Y:S05]  /*117b0*/  BSYNC.RECONVERGENT B4 ;  /* 0x0000000000047941 */ /* 0x000fea0003800200 */
.L_x_2189:
        /* <DEDUP_REMOVED lines=43> */
.L_x_2187:
[----:B------:R-:W-:Y:S05]  /*11a70*/  BSYNC.RECONVERGENT B3 ;  /* 0x0000000000037941 */ /* 0x000fea0003800200 */
.L_x_2186:
        /* <DEDUP_REMOVED lines=9> */
.L_x_2185:
[----:B------:R-:W-:Y:S05]  /*11b10*/  BSYNC.RECONVERGENT B2 ;  /* 0x0000000000027941 */ /* 0x000fea0003800200 */
.L_x_2184:
        /* <DEDUP_REMOVED lines=18> */
.L_x_2195:
        /* <DEDUP_REMOVED lines=13> */
.L_x_2197:
[----:B------:R-:W-:Y:S05]  /*11d10*/  BSYNC.RECONVERGENT B4 ;  /* 0x0000000000047941 */ /* 0x000fea0003800200 */
.L_x_2196:
        /* <DEDUP_REMOVED lines=43> */
.L_x_2194:
[----:B------:R-:W-:Y:S05]  /*11fd0*/  BSYNC.RECONVERGENT B3 ;  /* 0x0000000000037941 */ /* 0x000fea0003800200 */
.L_x_2193:
        /* <DEDUP_REMOVED lines=10> */
.L_x_2192:
[----:B------:R-:W-:Y:S05]  /*12080*/  BSYNC.RECONVERGENT B2 ;  /* 0x0000000000027941 */ /* 0x000fea0003800200 */
.L_x_2191:
        /* <DEDUP_REMOVED lines=18> */
.L_x_2202:
        /* <DEDUP_REMOVED lines=13> */
.L_x_2204:
[----:B------:R-:W-:Y:S05]  /*12280*/  BSYNC.RECONVERGENT B4 ;  /* 0x0000000000047941 */ /* 0x000fea0003800200 */
.L_x_2203:
        /* <DEDUP_REMOVED lines=43> */
.L_x_2201:
[----:B------:R-:W-:Y:S05]  /*12540*/  BSYNC.RECONVERGENT B3 ;  /* 0x0000000000037941 */ /* 0x000fea0003800200 */
.L_x_2200:
        /* <DEDUP_REMOVED lines=9> */
.L_x_2199:
[----:B------:R-:W-:Y:S05]  /*125e0*/  BSYNC.RECONVERGENT B2 ;  /* 0x0000000000027941 */ /* 0x000fea0003800200 */
.L_x_2198:
        /* <DEDUP_REMOVED lines=18> */
.L_x_2209:
        /* <DEDUP_REMOVED lines=13> */
.L_x_2211:
[----:B------:R-:W-:Y:S05]  /*127e0*/  BSYNC.RECONVERGENT B4 ;  /* 0x0000000000047941 */ /* 0x000fea0003800200 */
.L_x_2210:
        /* <DEDUP_REMOVED lines=43> */
.L_x_2208:
[----:B------:R-:W-:Y:S05]  /*12aa0*/  BSYNC.RECONVERGENT B3 ;  /* 0x0000000000037941 */ /* 0x000fea0003800200 */
.L_x_2207:
        /* <DEDUP_REMOVED lines=10> */
.L_x_2206:
[----:B------:R-:W-:Y:S05]  /*12b50*/  BSYNC.RECONVERGENT B2 ;  /* 0x0000000000027941 */ /* 0x000fea0003800200 */
.L_x_2205:
[----:B------:R-:W-:Y:S02]  /*12b60*/  F2FP.BF16.F32.PACK_AB R119, RZ, R201 ;  /* 0x000000c9ff77723e */ /* 0x000fe400000010ff */
[----:B------:R-:W-:Y:S02]  /*12b70*/  PRMT R118, R226, 0x5410, R227 ;  /* 0x00005410e2767816 */ /* 0x000fe400000000e3 */
[----:B------:R-:W-:Y:S02]  /*12b80*/  PRMT R117, R225, 0x5410, R224 ;  /* 0x00005410e1757816 */ /* 0x000fe400000000e0 */
[----:B------:R-:W-:Y:S02]  /*12b90*/  PRMT R116, R223, 0x5410, R219 ;  /* 0x00005410df747816 */ /* 0x000fe400000000db */
[----:B------:R-:W-:-:S07]  /*12ba0*/  PRMT R119, R212, 0x5410, R119 ;  /* 0x00005410d4777816 */ /* 0x000fce0000000077 */
.L_x_2155:
[----:B------:R-:W0:Y:S01]  /*12bb0*/  LDC.64 R220, c[0x0][0x3a8] ;  /* 0x0000ea00ffdc7b82 */ /* 0x000e220000000a00 */
[----:B------:R-:W-:Y:S01]  /*12bc0*/  BSSY.RECONVERGENT B2, `(.L_x_2212) ;  /* 0x0000019000027945 */ /* 0x000fe20003800200 */
[----:B------:R-:W-:Y:S02]  /*12bd0*/  IMAD.MOV.U32 R212, RZ, RZ, R222 ;  /* 0x000000ffffd47224 */ /* 0x000fe400078e00de */
[----:B0-----:R-:W-:-:S05]  /*12be0*/  IMAD.WIDE.U32 R220, R217, 0x10, R220 ;  /* 0x00000010d9dc7825 */ /* 0x001fca00078e00dc */
[----:B------:R0:W-:Y:S01]  /*12bf0*/  STG.E.128 desc[UR8][R220.64], R116 ;  /* 0x00000074dc007986 */ /* 0x0001e2000c101d08 */
[----:B------:R-:W-:Y:S05]  /*12c00*/  @!P0 BRA `(.L_x_2213) ;  /* 0x0000000000508947 */ /* 0x000fea0003800000 */
[----:B0-----:R-:W-:Y:S01]  /*12c10*/  IMAD.U32 R119, R145, 0x10000, RZ ;  /* 0x0001000091777824 */ /* 0x001fe200078e00ff */
[----:B------:R-:W0:Y:S01]  /*12c20*/  LDC.64 R116, c[0x0][0x3b0] ;  /* 0x0000ec00ff747b82 */ /* 0x000e220000000a00 */
[----:B------:R-:W-:Y:S02]  /*12c30*/  LOP3.LUT R118, R146, 0xffff, RZ, 0xc0, !PT ;  /* 0x0000ffff92767812 */ /* 0x000fe400078ec0ff */
[----:B------:R-:W-:Y:S02]  /*12c40*/  PRMT R219, R144, 0x7104, RZ ;  /* 0x0000710490db7816 */ /* 0x000fe400000000ff */
[----:B------:R-:W-:Y:S02]  /*12c50*/  LOP3.LUT R119, R119, 0xff0000, RZ, 0xc0, !PT ;  /* 0x00ff000077777812 */ /* 0x000fe400078ec0ff */
[----:B------:R-:W-:Y:S02]  /*12c60*/  LOP3.LUT R222, R142, 0xff, RZ, 0xc0, !PT ;  /* 0x000000ff8ede7812 */ /* 0x000fe400078ec0ff */
[----:B------:R-:W-:-:S02]  /*12c70*/  PRMT R118, R119, 0x4210, R118 ;  /* 0x0000421077767816 */ /* 0x000fc40000000076 */
[----:B------:R-:W-:Y:S01]  /*12c80*/  LOP3.LUT R220, R141, 0xff, RZ, 0xc0, !PT ;  /* 0x000000ff8ddc7812 */ /* 0x000fe200078ec0ff */
[----:B------:R-:W-:Y:S01]  /*12c90*/  IMAD.WIDE.U32 R222, R222, 0x1000000, RZ ;  /* 0x01000000dede7825 */ /* 0x000fe200078e00ff */
        /* <DEDUP_REMOVED lines=11> */
.L_x_2213:
[----:B------:R-:W-:Y:S05]  /*12d50*/  BSYNC.RECONVERGENT B2 ;  /* 0x0000000000027941 */ /* 0x000fea0003800200 */
.L_x_2212:
[----:B------:R-:W-:Y:S01]  /*12d60*/  IADD3 R217, PT, PT, R217, 0x20, RZ ;  /* 0x00000020d9d97810 */ /* 0x000fe20007ffe0ff */
[----:B------:R-:W-:-:S07]  /*12d70*/  VIADD R216, R216, 0x20 ;  /* 0x00000020d8d87836 */ /* 0x000fce0000000000 */
.L_x_2095:
[----:B------:R-:W-:Y:S05]  /*12d80*/  BSYNC.RECONVERGENT B1 ;  /* 0x0000000000017941 */ /* 0x000fea0003800200 */
.L_x_2094:
        /* <DEDUP_REMOVED lines=10> */
.L_x_2217:
[----:B------:R-:W-:Y:S05]  /*12e30*/  BSYNC.RECONVERGENT B2 ;  /* 0x0000000000027941 */ /* 0x000fea0003800200 */
.L_x_2216:
        /* <DEDUP_REMOVED lines=8> */
[----:B------:R-:W-:Y:S01]  /*12ec0*/  @!P1 IMAD.MOV.U32 R222, RZ, RZ, R212 ;  /* 0x000000ffffde9224 */ /* 0x000fe200078e00d4 */
[----:B------:R-:W-:Y:S01]  /*12ed0*/  @!P1 MOV R170, R5 ;  /* 0x0000000500aa9202 */ /* 0x000fe20000000f00 */
[----:B--2---:R-:W-:Y:S01]  /*12ee0*/  @!P1 IMAD.U32 R151, R116, 0x10000, RZ ;  /* 0x0001000074979824 */ /* 0x004fe200078e00ff */
        /* <DEDUP_REMOVED lines=17> */
.L_x_2223:
        /* <DEDUP_REMOVED lines=13> */
.L_x_2225:
[----:B------:R-:W-:Y:S05]  /*130d0*/  BSYNC.RECONVERGENT B4 ;  /* 0x0000000000047941 */ /* 0x000fea0003800200 */
.L_x_2224:
        /* <DEDUP_REMOVED lines=41> */
[----:B------:R-:W-:-:S07]  /*13370*/  IMAD.MOV.U32 R170, RZ, RZ, RZ ;  /* 0x000000ffffaa7224 */ /* 0x000fce00078e00ff */
.L_x_2222:
[----:B------:R-:W-:Y:S05]  /*13380*/  BSYNC.RECONVERGENT B3 ;  /* 0x0000000000037941 */ /* 0x000fea0003800200 */
.L_x_2221:
[----:B------:R-:W-:Y:S01]  /*13390*/  I2FP.F32.U32 R5, R138 ;  /* 0x0000008a00057245 */ /* 0x000fe20000201000 */
[----:B------:R-:W-:Y:S02]  /*133a0*/  HFMA2 R138, -RZ, RZ, 0.1171875, 0 ;  /* 0x2f800000ff8a7431 */ /* 0x000fe400000001ff */
[----:B-----5:R-:W-:Y:S02]  /*133b0*/  IMAD.U32 R151, R48, 0x10000, RZ ;  /* 0x0001000030977824 */ /* 0x020fe400078e00ff */
[----:B------:R-:W-:Y:S02]  /*133c0*/  IMAD.U32 R152, R116, 0x10000, RZ ;  /* 0x0001000074987824 */ /* 0x000fe400078e00ff */
[----:B------:R-:W-:-:S04]  /*133d0*/  FMUL.FTZ R151, R151, UR13 ;  /* 0x0000000d97977c20 */ /* 0x000fc80008410000 */
[----:B------:R-:W-:Y:S01]  /*133e0*/  FMUL.FTZ R151, R151, UR12 ;  /* 0x0000000c97977c20 */ /* 0x000fe20008410000 */
[----:B------:R-:W-:-:S05]  /*133f0*/  FFMA.FTZ R5, R5, R138, 1.1641532182693481445e-10 ;  /* 0x2f00000005057423 */ /* 0x000fca000001008a */
[----:B------:R-:W-:-:S04]  /*13400*/  FSETP.GTU.FTZ.AND P2, PT, R5, UR10, PT ;  /* 0x0000000a05007c0b */ /* 0x000fc8000bf5c000 */
[----:B------:R-:W-:Y:S02]  /*13410*/  FSEL R151, R151, RZ, !P2 ;  /* 0x000000ff97977208 */ /* 0x000fe40005000000 */
[----:B------:R-:W-:-:S03]  /*13420*/  SEL R138, RZ, 0x1, P2 ;  /* 0x00000001ff8a7807 */ /* 0x000fc60001000000 */
[----:B------:R-:W-:-:S07]  /*13430*/  FADD.FTZ R151, R152, R151 ;  /* 0x0000009798977221 */ /* 0x000fce0000010000 */
.L_x_2220:
[----:B------:R-:W-:Y:S05]  /*13440*/  BSYNC.RECONVERGENT B2 ;  /* 0x0000000000027941 */ /* 0x000fea0003800200 */
.L_x_2219:
        /* <DEDUP_REMOVED lines=23> */
.L_x_2230:
        /* <DEDUP_REMOVED lines=13> */
.L_x_2232:
[----:B------:R-:W-:Y:S05]  /*13690*/  BSYNC.RECONVERGENT B4 ;  /* 0x0000000000047941 */ /* 0x000fea0003800200 */
.L_x_2231:
        /* <DEDUP_REMOVED lines=39> */
[----:B------:R-:W-:-:S03]  /*13910*/  LOP3.LUT R4, R4, UR31, R187, 0x96, !PT ;  /* 0x0000001f04047c12 */ /* 0x000fc6000f8e96bb */
[----:B------:R-:W-:Y:S01]  /*13920*/  IMAD.MOV.U32 R136, RZ, RZ, R186 ;  /* 0x000000ffff887224 */ /* 0x000fe200078e00ba */
[----:B------:R-:W-:-:S07]  /*13930*/  LOP3.LUT R3, R170, UR32, R221, 0x96, !PT ;  /* 0x00000020aa037c12 */ /* 0x000fce000f8e96dd */
.L_x_2229:
[----:B------:R-:W-:Y:S05]  /*13940*/  BSYNC.RECONVERGENT B3 ;  /* 0x0000000000037941 */ /* 0x000fea0003800200 */
.L_x_2228:
        /* <DEDUP_REMOVED lines=13> */
.L_x_2227:
[----:B------:R-:W-:Y:S05]  /*13a20*/  BSYNC.RECONVERGENT B2 ;  /* 0x0000000000027941 */ /* 0x000fea0003800200 */
.L_x_2226:
        /* <DEDUP_REMOVED lines=22> */
.L_x_2237:
        /* <DEDUP_REMOVED lines=13> */
.L_x_2239:
[----:B------:R-:W-:Y:S05]  /*13c60*/  BSYNC.RECONVERGENT B4 ;  /* 0x0000000000047941 */ /* 0x000fea0003800200 */
.L_x_2238:
        /* <DEDUP_REMOVED lines=43> */
.L_x_2236:
[----:B------:R-:W-:Y:S05]  /*13f20*/  BSYNC.RECONVERGENT B3 ;  /* 0x0000000000037941 */ /* 0x000fea0003800200 */
.L_x_2235:
        /* <DEDUP_REMOVED lines=11> */
.L_x_2234:
[----:B------:R-:W-:Y:S05]  /*13fe0*/  BSYNC.RECONVERGENT B2 ;  /* 0x0000000000027941 */ /* 0x000fea0003800200 */
.L_x_2233:
        /* <DEDUP_REMOVED lines=23> */
.L_x_2244:
        /* <DEDUP_REMOVED lines=13> */
.L_x_2246:
[----:B------:R-:W-:Y:S05]  /*14230*/  BSYNC.RECONVERGENT B4 ;  /* 0x0000000000047941 */ /* 0x000fea0003800200 */
.L_x_2245:
        /* <DEDUP_REMOVED lines=42> */
.L_x_2243:
[----:B------:R-:W-:Y:S05]  /*144e0*/  BSYNC.RECONVERGENT B3 ;  /* 0x0000000000037941 */ /* 0x000fea0003800200 */
.L_x_2242:
        /* <DEDUP_REMOVED lines=13> */
.L_x_2241:
[----:B------:R-:W-:Y:S05]  /*145c0*/  BSYNC.RECONVERGENT B2 ;  /* 0x0000000000027941 */ /* 0x000fea0003800200 */
.L_x_2240:
        /* <DEDUP_REMOVED lines=22> */
.L_x_2251:
        /* <DEDUP_REMOVED lines=13> */
.L_x_2253:
[----:B------:R-:W-:Y:S05]  /*14800*/  BSYNC.RECONVERGENT B4 ;  /* 0x0000000000047941 */ /* 0x000fea0003800200 */
.L_x_2252:
        /* <DEDUP_REMOVED lines=42> */
.L_x_2250:
[----:B------:R-:W-:Y:S05]  /*14ab0*/  BSYNC.RECONVERGENT B3 ;  /* 0x0000000000037941 */ /* 0x000fea0003800200 */
.L_x_2249:
        /* <DEDUP_REMOVED lines=11> */
.L_x_2248:
[----:B------:R-:W-:Y:S05]  /*14b70*/  BSYNC.RECONVERGENT B2 ;  /* 0x0000000000027941 */ /* 0x000fea0003800200 */
.L_x_2247:
        /* <DEDUP_REMOVED lines=23> */
.L_x_2258:
        /* <DEDUP_REMOVED lines=13> */
.L_x_2260:
[----:B------:R-:W-:Y:S05]  /*14dc0*/  BSYNC.RECONVERGENT B4 ;  /* 0x0000000000047941 */ /* 0x000fea0003800200 */
.L_x_2259:
        /* <DEDUP_REMOVED lines=39> */
[----:B------:R-:W-:Y:S01]  /*15040*/  MOV R136, R202 ;  /* 0x000000ca00887202 */ /* 0x000fe20000000f00 */
[----:B------:R-:W-:Y:S01]  /*15050*/  IMAD.MOV.U32 R5, RZ, RZ, RZ ;  /* 0x000000ffff057224 */ /* 0x000fe200078e00ff */
[----:B------:R-:W-:-:S07]  /*15060*/  LOP3.LUT R3, R116, UR32, R223, 0x96, !PT ;  /* 0x0000002074037c12 */ /* 0x000fce000f8e96df */
.L_x_2257:
[----:B------:R-:W-:Y:S05]  /*15070*/  BSYNC.RECONVERGENT B3 ;  /* 0x0000000000037941 */ /* 0x000fea0003800200 */
.L_x_2256:
        /* <DEDUP_REMOVED lines=13> */
.L_x_2255:
[----:B------:R-:W-:Y:S05]  /*15150*/  BSYNC.RECONVERGENT B2 ;  /* 0x0000000000027941 */ /* 0x000fea0003800200 */
.L_x_2254:
        /* <DEDUP_REMOVED lines=22> */
.L_x_2265:
        /* <DEDUP_REMOVED lines=13> */
.L_x_2267:
[----:B------:R-:W-:Y:S05]  /*15390*/  BSYNC.RECONVERGENT B4 ;  /* 0x0000000000047941 */ /* 0x000fea0003800200 */
.L_x_2266:
        /* <DEDUP_REMOVED lines=42> */
.L_x_2264:
[----:B------:R-:W-:Y:S05]  /*15640*/  BSYNC.RECONVERGENT B3 ;  /* 0x0000000000037941 */ /* 0x000fea0003800200 */
.L_x_2263:
        /* <DEDUP_REMOVED lines=11> */
.L_x_2262:
[----:B------:R-:W-:Y:S05]  /*15700*/  BSYNC.RECONVERGENT B2 ;  /* 0x0000000000027941 */ /* 0x000fea0003800200 */
.L_x_2261:
        /* <DEDUP_REMOVED lines=23> */
.L_x_2272:
        /* <DEDUP_REMOVED lines=13> */
.L_x_2274:
[----:B------:R-:W-:Y:S05]  /*15950*/  BSYNC.RECONVERGENT B4 ;  /* 0x0000000000047941 */ /* 0x000fea0003800200 */
.L_x_2273:
        /* <DEDUP_REMOVED lines=43> */
.L_x_2271:
[----:B------:R-:W-:Y:S05]  /*15c10*/  BSYNC.RECONVERGENT B3 ;  /* 0x0000000000037941 */ /* 0x000fea0003800200 */
.L_x_2270:
[----:B------:R-:W-:Y:S01]  /*15c20*/  HFMA2 R203, -RZ, RZ, 0.1171875, 0 ;  /* 0x2f800000ffcb7431 */ /* 0x000fe200000001ff */
[----:B-----5:R-:W-:Y:S02]  /*15c30*/  PRMT R119, R51, 0x7632, R119 ;  /* 0x0000763233777816 */ /* 0x020fe40000000077 */
[----:B------:R-:W-:-:S03]  /*15c40*/  I2FP.F32.U32 R116, R117 ;  /* 0x0000007500747245 */ /* 0x000fc60000201000 */
[C---:B------:R-:W-:Y:S01]  /*15c50*/  IMAD.U32 R117, R119.reuse, 0x10000, RZ ;  /* 0x0001000077757824 */ /* 0x040fe200078e00ff */
[----:B------:R-:W-:Y:S01]  /*15c60*/  PRMT R119, R119, 0x7632, R119 ;  /* 0x0000763277777816 */ /* 0x000fe20000000077 */
[----:B------:R-:W-:Y:S02]  /*15c70*/  FFMA.FTZ R116, R116, R203, 1.1641532182693481445e-10 ;  /* 0x2f00000074747423 */ /* 0x000fe400000100cb */
[----:B------:R-:W-:-:S04]  /*15c80*/  FMUL.FTZ R117, R117, UR13 ;  /* 0x0000000d75757c20 */ /* 0x000fc80008410000 */
[----:B------:R-:W-:Y:S01]  /*15c90*/  FMUL.FTZ R117, R117, UR12 ;  /* 0x0000000c75757c20 */ /* 0x000fe20008410000 */
[----:B------:R-:W-:Y:S01]  /*15ca0*/  FSETP.GTU.FTZ.AND P1, PT, R116, UR10, PT ;  /* 0x0000000a74007c0b */ /* 0x000fe2000bf3c000 */
[----:B------:R-:W-:-:S03]  /*15cb0*/  IMAD.U32 R116, R119, 0x10000, RZ ;  /* 0x0001000077747824 */ /* 0x000fc600078e00ff */
[----:B------:R-:W-:Y:S02]  /*15cc0*/  FSEL R117, R117, RZ, !P1 ;  /* 0x000000ff75757208 */ /* 0x000fe40004800000 */
[----:B------:R-:W-:-:S03]  /*15cd0*/  SEL R146, RZ, 0x1, P1 ;  /* 0x00000001ff927807 */ /* 0x000fc60000800000 */
[----:B------:R-:W-:-:S07]  /*15ce0*/  FADD.FTZ R203, R116, R117 ;  /* 0x0000007574cb7221 */ /* 0x000fce0000010000 */
.L_x_2269:
[----:B------:R-:W-:Y:S05]  /*15cf0*/  BSYNC.RECONVERGENT B2 ;  /* 0x0000000000027941 */ /* 0x000fea0003800200 */
.L_x_2268:
[----:B------:R-:W-:Y:S02]  /*15d00*/  F2FP.BF16.F32.PACK_AB R119, RZ, R203 ;  /* 0x000000cbff77723e */ /* 0x000fe400000010ff */
[----:B------:R-:W-:Y:S02]  /*15d10*/  PRMT R118, R227, 0x5410, R118 ;  /* 0x00005410e3767816 */ /* 0x000fe40000000076 */
[----:B------:R-:W-:Y:S02]  /*15d20*/  PRMT R117, R224, 0x5410, R226 ;  /* 0x00005410e0757816 */ /* 0x000fe400000000e2 */
[----:B------:R-:W-:Y:S02]  /*15d30*/  PRMT R116, R212, 0x5410, R219 ;  /* 0x00005410d4747816 */ /* 0x000fe400000000db */
[----:B------:R-:W-:Y:S01]  /*15d40*/  PRMT R119, R225, 0x5410, R119 ;  /* 0x00005410e1777816 */ /* 0x000fe20000000077 */
[----:B------:R-:W-:Y:S06]  /*15d50*/  BRA `(.L_x_2275) ;  /* 0x0000002800ec7947 */ /* 0x000fec0003800000 */
.L_x_2218:
[----:B------:R-:W-:Y:S01]  /*15d60*/  BSSY.RECONVERGENT B2, `(.L_x_2276) ;  /* 0x0000057000027945 */ /* 0x000fe20003800200 */
[----:B------:R-:W-:Y:S01]  /*15d70*/  MOV R151, RZ ;  /* 0x000000ff00977202 */ /* 0x000fe20000000f00 */
[----:B------:R-:W-:Y:S02]  /*15d80*/  IMAD.MOV.U32 R222, RZ, RZ, R212 ;  /* 0x000000ffffde7224 */ /* 0x000fe400078e00d4 */
[----:B01----:R-:W-:Y:S01]  /*15d90*/  IMAD.MOV.U32 R116, RZ, RZ, R5 ;  /* 0x000000ffff747224 */ /* 0x003fe200078e0005 */
        /* <DEDUP_REMOVED lines=17> */
.L_x_2280:
        /* <DEDUP_REMOVED lines=13> */
.L_x_2282:
[----:B------:R-:W-:Y:S05]  /*15f80*/  BSYNC.RECONVERGENT B4 ;  /* 0x0000000000047941 */ /* 0x000fea0003800200 */
.L_x_2281:
        /* <DEDUP_REMOVED lines=42> */
.L_x_2279:
[----:B------:R-:W-:Y:S05]  /*16230*/  BSYNC.RECONVERGENT B3 ;  /* 0x0000000000037941 */ /* 0x000fea0003800200 */
.L_x_2278:
        /* <DEDUP_REMOVED lines=9> */
.L_x_2277:
[----:B------:R-:W-:Y:S05]  /*162d0*/  BSYNC.RECONVERGENT B2 ;  /* 0x0000000000027941 */ /* 0x000fea0003800200 */
.L_x_2276:
        /* <DEDUP_REMOVED lines=18> */
.L_x_2287:
        /* <DEDUP_REMOVED lines=13> */
.L_x_2289:
[----:B------:R-:W-:Y:S05]  /*164d0*/  BSYNC.RECONVERGENT B4 ;  /* 0x0000000000047941 */ /* 0x000fea0003800200 */
.L_x_2288:
        /* <DEDUP_REMOVED lines=43> */
.L_x_2286:
[----:B------:R-:W-:Y:S05]  /*16790*/  BSYNC.RECONVERGENT B3 ;  /* 0x0000000000037941 */ /* 0x000fea0003800200 */
.L_x_2285:
        /* <DEDUP_REMOVED lines=10> */
.L_x_2284:
[----:B------:R-:W-:Y:S05]  /*16840*/  BSYNC.RECONVERGENT B2 ;  /* 0x0000000000027941 */ /* 0x000fea0003800200 */
.L_x_2283:
        /* <DEDUP_REMOVED lines=18> */
.L_x_2294:
        /* <DEDUP_REMOVED lines=13> */
.L_x_2296:
[----:B------:R-:W-:Y:S05]  /*16a40*/  BSYNC.RECONVERGENT B4 ;  /* 0x0000000000047941 */ /* 0x000fea0003800200 */
.L_x_2295:
        /* <DEDUP_REMOVED lines=43> */
.L_x_2293:
[----:B------:R-:W-:Y:S05]  /*16d00*/  BSYNC.RECONVERGENT B3 ;  /* 0x0000000000037941 */ /* 0x000fea0003800200 */
.L_x_2292:
        /* <DEDUP_REMOVED lines=9> */
.L_x_2291:
[----:B------:R-:W-:Y:S05]  /*16da0*/  BSYNC.RECONVERGENT B2 ;  /* 0x0000000000027941 */ /* 0x000fea0003800200 */
.L_x_2290:
        /* <DEDUP_REMOVED lines=18> */
.L_x_2301:
        /* <DEDUP_REMOVED lines=13> */
.L_x_2303:
[----:B------:R-:W-:Y:S05]  /*16fa0*/  BSYNC.RECONVERGENT B4 ;  /* 0x0000000000047941 */ /* 0x000fea0003800200 */
.L_x_2302:
        /* <DEDUP_REMOVED lines=43> */
.L_x_2300:
[----:B------:R-:W-:Y:S05]  /*17260*/  BSYNC.RECONVERGENT B3 ;  /* 0x0000000000037941 */ /* 0x000fea0003800200 */
.L_x_2299:
        /* <DEDUP_REMOVED lines=10> */
.L_x_2298:
[----:B------:R-:W-:Y:S05]  /*17310*/  BSYNC.RECONVERGENT B2 ;  /* 0x0000000000027941 */ /* 0x000fea0003800200 */
.L_x_2297:
        /* <DEDUP_REMOVED lines=18> */
.L_x_2308:
        /* <DEDUP_REMOVED lines=13> */
.L_x_2310:
[----:B------:R-:W-:Y:S05]  /*17510*/  BSYNC.RECONVERGENT B4 ;  /* 0x0000000000047941 */ /* 0x000fea0003800200 */
.L_x_2309:
        /* <DEDUP_REMOVED lines=43> */
.L_x_2307:
[----:B------:R-:W-:Y:S05]  /*177d0*/  BSYNC.RECONVERGENT B3 ;  /* 0x0000000000037941 */ /* 0x000fea0003800200 */
.L_x_2306:
        /* <DEDUP_REMOVED lines=9> */
.L_x_2305:
[----:B------:R-:W-:Y:S05]  /*17870*/  BSYNC.RECONVERGENT B2 ;  /* 0x0000000000027941 */ /* 0x000fea0003800200 */
.L_x_2304:
        /* <DEDUP_REMOVED lines=18> */
.L_x_2315:
        /* <DEDUP_REMOVED lines=13> */
.L_x_2317:
[----:B------:R-:W-:Y:S05]  /*17a70*/  BSYNC.RECONVERGENT B4 ;  /* 0x0000000000047941 */ /* 0x000fea0003800200 */
.L_x_2316:
        /* <DEDUP_REMOVED lines=43> */
.L_x_2314:
[----:B------:R-:W-:Y:S05]  /*17d30*/  BSYNC.RECONVERGENT B3 ;  /* 0x0000000000037941 */ /* 0x000fea0003800200 */
.L_x_2313:
        /* <DEDUP_REMOVED lines=10> */
.L_x_2312:
[----:B------:R-:W-:Y:S05]  /*17de0*/  BSYNC.RECONVERGENT B2 ;  /* 0x0000000000027941 */ /* 0x000fea0003800200 */
.L_x_2311:
        /* <DEDUP_REMOVED lines=18> */
.L_x_2322:
        /* <DEDUP_REMOVED lines=13> */
.L_x_2324:
[----:B------:R-:W-:Y:S05]  /*17fe0*/  BSYNC.RECONVERGENT B4 ;  /* 0x0000000000047941 */ /* 0x000fea0003800200 */
.L_x_2323:
        /* <DEDUP_REMOVED lines=43> */
.L_x_2321:
[----:B------:R-:W-:Y:S05]  /*182a0*/  BSYNC.RECONVERGENT B3 ;  /* 0x0000000000037941 */ /* 0x000fea0003800200 */
.L_x_2320:
        /* <DEDUP_REMOVED lines=9> */
.L_x_2319:
[----:B------:R-:W-:Y:S05]  /*18340*/  BSYNC.RECONVERGENT B2 ;  /* 0x0000000000027941 */ /* 0x000fea0003800200 */
.L_x_2318:
        /* <DEDUP_REMOVED lines=18> */
.L_x_2329:
        /* <DEDUP_REMOVED lines=13> */
.L_x_2331:
[----:B------:R-:W-:Y:S05]  /*18540*/  BSYNC.RECONVERGENT B4 ;  /* 0x0000000000047941 */ /* 0x000fea0003800200 */
.L_x_2330:
        /* <DEDUP_REMOVED lines=43> */
.L_x_2328:
[----:B------:R-:W-:Y:S05]  /*18800*/  BSYNC.RECONVERGENT B3 ;  /* 0x0000000000037941 */ /* 0x000fea0003800200 */
.L_x_2327:
        /* <DEDUP_REMOVED lines=10> */
.L_x_2326:
[----:B------:R-:W-:Y:S05]  /*188b0*/  BSYNC.RECONVERGENT B2 ;  /* 0x0000000000027941 */ /* 0x000fea0003800200 */
.L_x_2325:
[----:B------:R-:W-:Y:S02]  /*188c0*/  F2FP.BF16.F32.PACK_AB R119, RZ, R203 ;  /* 0x000000cbff77723e */ /* 0x000fe400000010ff */
[----:B------:R-:W-:Y:S02]  /*188d0*/  PRMT R118, R226, 0x5410, R227 ;  /* 0x00005410e2767816 */ /* 0x000fe400000000e3 */
[----:B------:R-:W-:Y:S02]  /*188e0*/  PRMT R117, R225, 0x5410, R224 ;  /* 0x00005410e1757816 */ /* 0x000fe400000000e0 */
[----:B------:R-:W-:Y:S02]  /*188f0*/  PRMT R116, R223, 0x5410, R219 ;  /* 0x00005410df747816 */ /* 0x000fe400000000db */
[----:B------:R-:W-:-:S07]  /*18900*/  PRMT R119, R212, 0x5410, R119 ;  /* 0x00005410d4777816 */ /* 0x000fce0000000077 */
.L_x_2275:
        /* <DEDUP_REMOVED lines=26> */
.L_x_2333:
[----:B------:R-:W-:Y:S05]  /*18ab0*/  BSYNC.RECONVERGENT B2 ;  /* 0x0000000000027941 */ /* 0x000fea0003800200 */
.L_x_2332:
[----:B------:R-:W-:Y:S01]  /*18ac0*/  VIADD R217, R217, 0x20 ;  /* 0x00000020d9d97836 */ /* 0x000fe20000000000 */
[----:B------:R-:W-:-:S07]  /*18ad0*/  IADD3 R216, PT, PT, R216, 0x20, RZ ;  /* 0x00000020d8d87810 */ /* 0x000fce0007ffe0ff */
.L_x_2215:
[----:B------:R-:W-:Y:S05]  /*18ae0*/  BSYNC.RECONVERGENT B1 ;  /* 0x0000000000017941 */ /* 0x000fea0003800200 */
.L_x_2214:
        /* <DEDUP_REMOVED lines=10> */
.L_x_2337:
[----:B------:R-:W-:Y:S05]  /*18b90*/  BSYNC.RECONVERGENT B2 ;  /* 0x0000000000027941 */ /* 0x000fea0003800200 */
.L_x_2336:
        /* <DEDUP_REMOVED lines=28> */
.L_x_2343:
        /* <DEDUP_REMOVED lines=13> */
.L_x_2345:
[----:B------:R-:W-:Y:S05]  /*18e30*/  BSYNC.RECONVERGENT B4 ;  /* 0x0000000000047941 */ /* 0x000fea0003800200 */
.L_x_2344:
        /* <DEDUP_REMOVED lines=42> */
.L_x_2342:
[----:B------:R-:W-:Y:S05]  /*190e0*/  BSYNC.RECONVERGENT B3 ;  /* 0x0000000000037941 */ /* 0x000fea0003800200 */
.L_x_2341:
        /* <DEDUP_REMOVED lines=11> */
.L_x_2340:
[----:B------:R-:W-:Y:S05]  /*191a0*/  BSYNC.RECONVERGENT B2 ;  /* 0x0000000000027941 */ /* 0x000fea0003800200 */
.L_x_2339:
        /* <DEDUP_REMOVED lines=23> */
.L_x_2350:
        /* <DEDUP_REMOVED lines=13> */
.L_x_2352:
[----:B------:R-:W-:Y:S05]  /*193f0*/  BSYNC.RECONVERGENT B4 ;  /* 0x0000000000047941 */ /* 0x000fea0003800200 */
.L_x_2351:
        /* <DEDUP_REMOVED lines=42> */
.L_x_2349:
[----:B------:R-:W-:Y:S05]  /*196a0*/  BSYNC.RECONVERGENT B3 ;  /* 0x0000000000037941 */ /* 0x000fea0003800200 */
.L_x_2348:
        /* <DEDUP_REMOVED lines=13> */
.L_x_2347:
[----:B------:R-:W-:Y:S05]  /*19780*/  BSYNC.RECONVERGENT B2 ;  /* 0x0000000000027941 */ /* 0x000fea0003800200 */
.L_x_2346:
        /* <DEDUP_REMOVED lines=22> */
.L_x_2357:
        /* <DEDUP_REMOVED lines=13> */
.L_x_2359:
[----:B------:R-:W-:Y:S05]  /*199c0*/  BSYNC.RECONVERGENT B4 ;  /* 0x0000000000047941 */ /* 0x000fea0003800200 */
.L_x_2358:
        /* <DEDUP_REMOVED lines=43> */
.L_x_2356:
[----:B------:R-:W-:Y:S05]  /*19c80*/  BSYNC.RECONVERGENT B3 ;  /* 0x0000000000037941 */ /* 0x000fea0003800200 */
.L_x_2355:
        /* <DEDUP_REMOVED lines=11> */
.L_x_2354:
[----:B------:R-:W-:Y:S05]  /*19d40*/  BSYNC.RECONVERGENT B2 ;  /* 0x0000000000027941 */ /* 0x000fea0003800200 */
.L_x_2353:
        /* <DEDUP_REMOVED lines=23> */
.L_x_2364:
        /* <DEDUP_REMOVED lines=13> */
.L_x_2366:
[----:B------:R-:W-:Y:S05]  /*19f90*/  BSYNC.RECONVERGENT B4 ;  /* 0x0000000000047941 */ /* 0x000fea0003800200 */
.L_x_2365:
        /* <DEDUP_REMOVED lines=42> */
.L_x_2363:
[----:B------:R-:W-:Y:S05]  /*1a240*/  BSYNC.RECONVERGENT B3 ;  /* 0x0000000000037941 */ /* 0x000fea0003800200 */
.L_x_2362:
        /* <DEDUP_REMOVED lines=13> */
.L_x_2361:
[----:B------:R-:W-:Y:S05]  /*1a320*/  BSYNC.RECONVERGENT B2 ;  /* 0x0000000000027941 */ /* 0x000fea0003800200 */
.L_x_2360:
        /* <DEDUP_REMOVED lines=22> */
.L_x_2371:
        /* <DEDUP_REMOVED lines=13> */
.L_x_2373:
[----:B------:R-:W-:Y:S05]  /*1a560*/  BSYNC.RECONVERGENT B4 ;  /* 0x0000000000047941 */ /* 0x000fea0003800200 */
.L_x_2372:
        /* <DEDUP_REMOVED lines=42> */
.L_x_2370:
[----:B------:R-:W-:Y:S05]  /*1a810*/  BSYNC.RECONVERGENT B3 ;  /* 0x0000000000037941 */ /* 0x000fea0003800200 */
.L_x_2369:
        /* <DEDUP_REMOVED lines=11> */
.L_x_2368:
[----:B------:R-:W-:Y:S05]  /*1a8d0*/  BSYNC.RECONVERGENT B2 ;  /* 0x0000000000027941 */ /* 0x000fea0003800200 */
.L_x_2367:
        /* <DEDUP_REMOVED lines=23> */
.L_x_2378:
        /* <DEDUP_REMOVED lines=13> */
.L_x_2380:
[----:B------:R-:W-:Y:S05]  /*1ab20*/  BSYNC.RECONVERGENT B4 ;  /* 0x0000000000047941 */ /* 0x000fea0003800200 */
.L_x_2379:
        /* <DEDUP_REMOVED lines=42> */
.L_x_2377:
[----:B------:R-:W-:Y:S05]  /*1add0*/  BSYNC.RECONVERGENT B3 ;  /* 0x0000000000037941 */ /* 0x000fea0003800200 */
.L_x_2376:
        /* <DEDUP_REMOVED lines=13> */
.L_x_2375:
[----:B------:R-:W-:Y:S05]  /*1aeb0*/  BSYNC.RECONVERGENT B2 ;  /* 0x0000000000027941 */ /* 0x000fea0003800200 */
.L_x_2374:
        /* <DEDUP_REMOVED lines=22> */
.L_x_2385:
        /* <DEDUP_REMOVED lines=13> */
.L_x_2387:
[----:B------:R-:W-:Y:S05]  /*1b0f0*/  BSYNC.RECONVERGENT B4 ;  /* 0x0000000000047941 */ /* 0x000fea0003800200 */
.L_x_2386:
        /* <DEDUP_REMOVED lines=42> */
.L_x_2384:
[----:B------:R-:W-:Y:S05]  /*1b3a0*/  BSYNC.RECONVERGENT B3 ;  /* 0x0000000000037941 */ /* 0x000fea0003800200 */
.L_x_2383:
        /* <DEDUP_REMOVED lines=11> */
.L_x_2382:
[----:B------:R-:W-:Y:S05]  /*1b460*/  BSYNC.RECONVERGENT B2 ;  /* 0x0000000000027941 */ /* 0x000fea0003800200 */
.L_x_2381:
        /* <DEDUP_REMOVED lines=23> */
.L_x_2392:
        /* <DEDUP_REMOVED lines=13> */
.L_x_2394:
[----:B------:R-:W-:Y:S05]  /*1b6b0*/  BSYNC.RECONVERGENT B4 ;  /* 0x0000000000047941 */ /* 0x000fea0003800200 */
.L_x_2393:
        /* <DEDUP_REMOVED lines=43> */
.L_x_2391:
[----:B------:R-:W-:Y:S05]  /*1b970*/  BSYNC.RECONVERGENT B3 ;  /* 0x0000000000037941 */ /* 0x000fea0003800200 */
.L_x_2390:
        /* <DEDUP_REMOVED lines=13> */
.L_x_2389:
[----:B------:R-:W-:Y:S05]  /*1ba50*/  BSYNC.RECONVERGENT B2 ;  /* 0x0000000000027941 */ /* 0x000fea0003800200 */
.L_x_2388:
[----:B------:R-:W-:Y:S02]  /*1ba60*/  F2FP.BF16.F32.PACK_AB R119, RZ, R205 ;  /* 0x000000cdff77723e */ /* 0x000fe400000010ff */
[----:B------:R-:W-:Y:S02]  /*1ba70*/  PRMT R118, R227, 0x5410, R118 ;  /* 0x00005410e3767816 */ /* 0x000fe40000000076 */
[----:B------:R-:W-:Y:S02]  /*1ba80*/  PRMT R117, R224, 0x5410, R226 ;  /* 0x00005410e0757816 */ /* 0x000fe400000000e2 */
[----:B------:R-:W-:Y:S02]  /*1ba90*/  PRMT R116, R212, 0x5410, R219 ;  /* 0x00005410d4747816 */ /* 0x000fe400000000db */
[----:B------:R-:W-:Y:S01]  /*1baa0*/  PRMT R119, R225, 0x5410, R119 ;  /* 0x00005410e1777816 */ /* 0x000fe20000000077 */
[----:B------:R-:W-:Y:S06]  /*1bab0*/  BRA `(.L_x_2395) ;  /* 0x0000002800ec7947 */ /* 0x000fec0003800000 */
.L_x_2338:
        /* <DEDUP_REMOVED lines=21> */
.L_x_2400:
        /* <DEDUP_REMOVED lines=13> */
.L_x_2402:
[----:B------:R-:W-:Y:S05]  /*1bce0*/  BSYNC.RECONVERGENT B4 ;  /* 0x0000000000047941 */ /* 0x000fea0003800200 */
.L_x_2401:
        /* <DEDUP_REMOVED lines=42> */
.L_x_2399:
[----:B------:R-:W-:Y:S05]  /*1bf90*/  BSYNC.RECONVERGENT B3 ;  /* 0x0000000000037941 */ /* 0x000fea0003800200 */
.L_x_2398:
[----:B------:R-:W-:Y:S01]  /*1bfa0*/  HFMA2 R118, -RZ, RZ, 0.1171875, 0 ;  /* 0x2f800000ff767431 */ /* 0x000fe200000001ff */
[----:B------:R-:W-:Y:S01]  /*1bfb0*/  I2FP.F32.U32 R5, R117 ;  /* 0x0000007500057245 */ /* 0x000fe20000201000 */
[----:B-----5:R-:W-:-:S04]  /*1bfc0*/  IMAD.U32 R117, R48, 0x10000, RZ ;  /* 0x0001000030757824 */ /* 0x020fc800078e00ff */
[----:B------:R-:W-:Y:S01]  /*1bfd0*/  FMUL.FTZ R117, R117, UR13 ;  /* 0x0000000d75757c20 */ /* 0x000fe20008410000 */
[----:B------:R-:W-:-:S03]  /*1bfe0*/  FFMA.FTZ R5, R5, R118, 1.1641532182693481445e-10 ;  /* 0x2f00000005057423 */ /* 0x000fc60000010076 */
[----:B------:R-:W-:Y:S02]  /*1bff0*/  FMUL.FTZ R117, R117, UR12 ;  /* 0x0000000c75757c20 */ /* 0x000fe40008410000 */
[----:B------:R-:W-:-:S04]  /*1c000*/  FSETP.GTU.FTZ.AND P1, PT, R5, UR10, PT ;  /* 0x0000000a05007c0b */ /* 0x000fc8000bf3c000 */
[----:B------:R-:W-:Y:S02]  /*1c010*/  FSEL R153, R117, RZ, !P1 ;  /* 0x000000ff75997208 */ /* 0x000fe40004800000 */
[----:B------:R-:W-:-:S07]  /*1c020*/  SEL R138, RZ, 0x1, P1 ;  /* 0x00000001ff8a7807 */ /* 0x000fce0000800000 */
.L_x_2397:
[----:B------:R-:W-:Y:S05]  /*1c030*/  BSYNC.RECONVERGENT B2 ;  /* 0x0000000000027941 */ /* 0x000fea0003800200 */
.L_x_2396:
        /* <DEDUP_REMOVED lines=18> */
.L_x_2407:
        /* <DEDUP_REMOVED lines=13> */
.L_x_2409:
[----:B------:R-:W-:Y:S05]  /*1c230*/  BSYNC.RECONVERGENT B4 ;  /* 0x0000000000047941 */ /* 0x000fea0003800200 */
.L_x_2408:
        /* <DEDUP_REMOVED lines=43> */
.L_x_2406:
[----:B------:R-:W-:Y:S05]  /*1c4f0*/  BSYNC.RECONVERGENT B3 ;  /* 0x0000000000037941 */ /* 0x000fea0003800200 */
.L_x_2405:
        /* <DEDUP_REMOVED lines=8> */
[----:B------:R-:W-:Y:S02]  /*1c580*/  FSEL R154, R118, RZ, !P1 ;  /* 0x000000ff769a7208 */ /* 0x000fe40004800000 */
[----:B------:R-:W-:-:S07]  /*1c590*/  SEL R140, RZ, 0x1, P1 ;  /* 0x00000001ff8c7807 */ /* 0x000fce0000800000 */
.L_x_2404:
[----:B------:R-:W-:Y:S05]  /*1c5a0*/  BSYNC.RECONVERGENT B2 ;  /* 0x0000000000027941 */ /* 0x000fea0003800200 */
.L_x_2403:
        /* <DEDUP_REMOVED lines=18> */
.L_x_2414:
        /* <DEDUP_REMOVED lines=13> */
.L_x_2416:
[----:B------:R-:W-:Y:S05]  /*1c7a0*/  BSYNC.RECONVERGENT B4 ;  /* 0x0000000000047941 */ /* 0x000fea0003800200 */
.L_x_2415:
        /* <DEDUP_REMOVED lines=43> */
.L_x_2413:
[----:B------:R-:W-:Y:S05]  /*1ca60*/  BSYNC.RECONVERGENT B3 ;  /* 0x0000000000037941 */ /* 0x000fea0003800200 */
.L_x_2412:
        /* <DEDUP_REMOVED lines=9> */
.L_x_2411:
[----:B------:R-:W-:Y:S05]  /*1cb00*/  BSYNC.RECONVERGENT B2 ;  /* 0x0000000000027941 */ /* 0x000fea0003800200 */
.L_x_2410:
        /* <DEDUP_REMOVED lines=18> */
.L_x_2421:
        /* <DEDUP_REMOVED lines=13> */
.L_x_2423:
[----:B------:R-:W-:Y:S05]  /*1cd00*/  BSYNC.RECONVERGENT B4 ;  /* 0x0000000000047941 */ /* 0x000fea0003800200 */
.L_x_2422:
        /* <DEDUP_REMOVED lines=43> */
.L_x_2420:
[----:B------:R-:W-:Y:S05]  /*1cfc0*/  BSYNC.RECONVERGENT B3 ;  /* 0x0000000000037941 */ /* 0x000fea0003800200 */
.L_x_2419:
        /* <DEDUP_REMOVED lines=10> */
.L_x_2418:
[----:B------:R-:W-:Y:S05]  /*1d070*/  BSYNC.RECONVERGENT B2 ;  /* 0x0000000000027941 */ /* 0x000fea0003800200 */
.L_x_2417:
        /* <DEDUP_REMOVED lines=18> */
.L_x_2428:
        /* <DEDUP_REMOVED lines=13> */
.L_x_2430:
[----:B------:R-:W-:Y:S05]  /*1d270*/  BSYNC.RECONVERGENT B4 ;  /* 0x0000000000047941 */ /* 0x000fea0003800200 */
.L_x_2429:
        /* <DEDUP_REMOVED lines=43> */
.L_x_2427:
[----:B------:R-:W-:Y:S05]  /*1d530*/  BSYNC.RECONVERGENT B3 ;  /* 0x0000000000037941 */ /* 0x000fea0003800200 */
.L_x_2426:
        /* <DEDUP_REMOVED lines=9> */
.L_x_2425:
[----:B------:R-:W-:Y:S05]  /*1d5d0*/  BSYNC.RECONVERGENT B2 ;  /* 0x0000000000027941 */ /* 0x000fea0003800200 */
.L_x_2424:
        /* <DEDUP_REMOVED lines=18> */
.L_x_2435:
        /* <DEDUP_REMOVED lines=13> */
.L_x_2437:
[----:B------:R-:W-:Y:S05]  /*1d7d0*/  BSYNC.RECONVERGENT B4 ;  /* 0x0000000000047941 */ /* 0x000fea0003800200 */
.L_x_2436:
        /* <DEDUP_REMOVED lines=43> */
.L_x_2434:
[----:B------:R-:W-:Y:S05]  /*1da90*/  BSYNC.RECONVERGENT B3 ;  /* 0x0000000000037941 */ /* 0x000fea0003800200 */
.L_x_2433:
        /* <DEDUP_REMOVED lines=10> */
.L_x_2432:
[----:B------:R-:W-:Y:S05]  /*1db40*/  BSYNC.RECONVERGENT B2 ;  /* 0x0000000000027941 */ /* 0x000fea0003800200 */
.L_x_2431:
        /* <DEDUP_REMOVED lines=18> */
.L_x_2442:
        /* <DEDUP_REMOVED lines=13> */
.L_x_2444:
[----:B------:R-:W-:Y:S05]  /*1dd40*/  BSYNC.RECONVERGENT B4 ;  /* 0x0000000000047941 */ /* 0x000fea0003800200 */
.L_x_2443:
        /* <DEDUP_REMOVED lines=43> */
.L_x_2441:
[----:B------:R-:W-:Y:S05]  /*1e000*/  BSYNC.RECONVERGENT B3 ;  /* 0x0000000000037941 */ /* 0x000fea0003800200 */
.L_x_2440:
        /* <DEDUP_REMOVED lines=9> */
.L_x_2439:
[----:B------:R-:W-:Y:S05]  /*1e0a0*/  BSYNC.RECONVERGENT B2 ;  /* 0x0000000000027941 */ /* 0x000fea0003800200 */
.L_x_2438:
        /* <DEDUP_REMOVED lines=18> */
.L_x_2449:
        /* <DEDUP_REMOVED lines=13> */
.L_x_2451:
[----:B------:R-:W-:Y:S05]  /*1e2a0*/  BSYNC.RECONVERGENT B4 ;  /* 0x0000000000047941 */ /* 0x000fea0003800200 */
.L_x_2450:
        /* <DEDUP_REMOVED lines=43> */
.L_x_2448:
[----:B------:R-:W-:Y:S05]  /*1e560*/  BSYNC.RECONVERGENT B3 ;  /* 0x0000000000037941 */ /* 0x000fea0003800200 */
.L_x_2447:
        /* <DEDUP_REMOVED lines=10> */
.L_x_2446:
[----:B------:R-:W-:Y:S05]  /*1e610*/  BSYNC.RECONVERGENT B2 ;  /* 0x0000000000027941 */ /* 0x000fea0003800200 */
.L_x_2445:
[----:B------:R-:W-:Y:S02]  /*1e620*/  F2FP.BF16.F32.PACK_AB R119, RZ, R205 ;  /* 0x000000cdff77723e */ /* 0x000fe400000010ff */
[----:B------:R-:W-:Y:S02]  /*1e630*/  PRMT R118, R226, 0x5410, R227 ;  /* 0x00005410e2767816 */ /* 0x000fe400000000e3 */
[----:B------:R-:W-:Y:S02]  /*1e640*/  PRMT R117, R225, 0x5410, R224 ;  /* 0x00005410e1757816 */ /* 0x000fe400000000e0 */
[----:B------:R-:W-:Y:S02]  /*1e650*/  PRMT R116, R223, 0x5410, R219 ;  /* 0x00005410df747816 */ /* 0x000fe400000000db */
[----:B------:R-:W-:-:S07]  /*1e660*/  PRMT R119, R212, 0x5410, R119 ;  /* 0x00005410d4777816 */ /* 0x000fce0000000077 */
.L_x_2395:
        /* <DEDUP_REMOVED lines=26> */
.L_x_2453:
[----:B------:R-:W-:Y:S05]  /*1e810*/  BSYNC.RECONVERGENT B2 ;  /* 0x0000000000027941 */ /* 0x000fea0003800200 */
.L_x_2452:
[----:B------:R-:W-:Y:S02]  /*1e820*/  VIADD R217, R217, 0x20 ;  /* 0x00000020d9d97836 */ /* 0x000fe40000000000 */
[----:B------:R-:W-:-:S07]  /*1e830*/  VIADD R216, R216, 0x20 ;  /* 0x00000020d8d87836 */ /* 0x000fce0000000000 */
.L_x_2335:
[----:B------:R-:W-:Y:S05]  /*1e840*/  BSYNC.RECONVERGENT B1 ;  /* 0x0000000000017941 */ /* 0x000fea0003800200 */
.L_x_2334:
        /* <DEDUP_REMOVED lines=10> */
.L_x_2457:
[----:B------:R-:W-:Y:S05]  /*1e8f0*/  BSYNC.RECONVERGENT B2 ;  /* 0x0000000000027941 */ /* 0x000fea0003800200 */
.L_x_2456:
        /* <DEDUP_REMOVED lines=28> */
.L_x_2463:
        /* <DEDUP_REMOVED lines=13> */
.L_x_2465:
[----:B------:R-:W-:Y:S05]  /*1eb90*/  BSYNC.RECONVERGENT B4 ;  /* 0x0000000000047941 */ /* 0x000fea0003800200 */
.L_x_2464:
        /* <DEDUP_REMOVED lines=42> */
.L_x_2462:
[----:B------:R-:W-:Y:S05]  /*1ee40*/  BSYNC.RECONVERGENT B3 ;  /* 0x0000000000037941 */ /* 0x000fea0003800200 */
.L_x_2461:
        /* <DEDUP_REMOVED lines=11> */
.L_x_2460:
[----:B------:R-:W-:Y:S05]  /*1ef00*/  BSYNC.RECONVERGENT B2 ;  /* 0x0000000000027941 */ /* 0x000fea0003800200 */
.L_x_2459:
        /* <DEDUP_REMOVED lines=23> */
.L_x_2470:
        /* <DEDUP_REMOVED lines=13> */
.L_x_2472:
[----:B------:R-:W-:Y:S05]  /*1f150*/  BSYNC.RECONVERGENT B4 ;  /* 0x0000000000047941 */ /* 0x000fea0003800200 */
.L_x_2471:
        /* <DEDUP_REMOVED lines=42> */
.L_x_2469:
[----:B------:R-:W-:Y:S05]  /*1f400*/  BSYNC.RECONVERGENT B3 ;  /* 0x0000000000037941 */ /* 0x000fea0003800200 */
.L_x_2468:
        /* <DEDUP_REMOVED lines=13> */
.L_x_2467:
[----:B------:R-:W-:Y:S05]  /*1f4e0*/  BSYNC.RECONVERGENT B2 ;  /* 0x0000000000027941 */ /* 0x000fea0003800200 */
.L_x_2466:
        /* <DEDUP_REMOVED lines=22> */
.L_x_2477:
        /* <DEDUP_REMOVED lines=13> */
.L_x_2479:
[----:B------:R-:W-:Y:S05]  /*1f720*/  BSYNC.RECONVERGENT B4 ;  /* 0x0000000000047941 */ /* 0x000fea0003800200 */
.L_x_2478:
        /* <DEDUP_REMOVED lines=43> */
.L_x_2476:
[----:B------:R-:W-:Y:S05]  /*1f9e0*/  BSYNC.RECONVERGENT B3 ;  /* 0x0000000000037941 */ /* 0x000fea0003800200 */
.L_x_2475:
        /* <DEDUP_REMOVED lines=11> */
.L_x_2474:
[----:B------:R-:W-:Y:S05]  /*1faa0*/  BSYNC.RECONVERGENT B2 ;  /* 0x0000000000027941 */ /* 0x000fea0003800200 */
.L_x_2473:
        /* <DEDUP_REMOVED lines=23> */
.L_x_2484:
        /* <DEDUP_REMOVED lines=13> */
.L_x_2486:
[----:B------:R-:W-:Y:S05]  /*1fcf0*/  BSYNC.RECONVERGENT B4 ;  /* 0x0000000000047941 */ /* 0x000fea0003800200 */
.L_x_2485:
        /* <DEDUP_REMOVED lines=42> */
.L_x_2483:
[----:B------:R-:W-:Y:S05]  /*1ffa0*/  BSYNC.RECONVERGENT B3 ;  /* 0x0000000000037941 */ /* 0x000fea0003800200 */
.L_x_2482:
        /* <DEDUP_REMOVED lines=13> */
.L_x_2481:
[----:B------:R-:W-:Y:S05]  /*20080*/  BSYNC.RECONVERGENT B2 ;  /* 0x0000000000027941 */ /* 0x000fea0003800200 */
.L_x_2480:
        /* <DEDUP_REMOVED lines=22> */
.L_x_2491:
        /* <DEDUP_REMOVED lines=13> */
.L_x_2493:
[----:B------:R-:W-:Y:S05]  /*202c0*/  BSYNC.RECONVERGENT B4 ;  /* 0x0000000000047941 */ /* 0x000fea0003800200 */
.L_x_2492:
        /* <DEDUP_REMOVED lines=42> */
.L_x_2490:
[----:B------:R-:W-:Y:S05]  /*20570*/  BSYNC.RECONVERGENT B3 ;  /* 0x0000000000037941 */ /* 0x000fea0003800200 */
.L_x_2489:
        /* <DEDUP_REMOVED lines=11> */
.L_x_2488:
[----:B------:R-:W-:Y:S05]  /*20630*/  BSYNC.RECONVERGENT B2 ;  /* 0x0000000000027941 */ /* 0x000fea0003800200 */
.L_x_2487:
        /* <DEDUP_REMOVED lines=23> */
.L_x_2498:
        /* <DEDUP_REMOVED lines=13> */
.L_x_2500:
[----:B------:R-:W-:Y:S05]  /*20880*/  BSYNC.RECONVERGENT B4 ;  /* 0x0000000000047941 */ /* 0x000fea0003800200 */
.L_x_2499:
        /* <DEDUP_REMOVED lines=42> */
.L_x_2497:
[----:B------:R-:W-:Y:S05]  /*20b30*/  BSYNC.RECONVERGENT B3 ;  /* 0x0000000000037941 */ /* 0x000fea0003800200 */
.L_x_2496:
        /* <DEDUP_REMOVED lines=13> */
.L_x_2495:
[----:B------:R-:W-:Y:S05]  /*20c10*/  BSYNC.RECONVERGENT B2 ;  /* 0x0000000000027941 */ /* 0x000fea0003800200 */
.L_x_2494:
        /* <DEDUP_REMOVED lines=22> */
.L_x_2505:
        /* <DEDUP_REMOVED lines=13> */
.L_x_2507:
[----:B------:R-:W-:Y:S05]  /*20e50*/  BSYNC.RECONVERGENT B4 ;  /* 0x0000000000047941 */ /* 0x000fea0003800200 */
.L_x_2506:
        /* <DEDUP_REMOVED lines=42> */
.L_x_2504:
[----:B------:R-:W-:Y:S05]  /*21100*/  BSYNC.RECONVERGENT B3 ;  /* 0x0000000000037941 */ /* 0x000fea0003800200 */
.L_x_2503:
        /* <DEDUP_REMOVED lines=11> */
.L_x_2502:
[----:B------:R-:W-:Y:S05]  /*211c0*/  BSYNC.RECONVERGENT B2 ;  /* 0x0000000000027941 */ /* 0x000fea0003800200 */
.L_x_2501:
        /* <DEDUP_REMOVED lines=23> */
.L_x_2512:
        /* <DEDUP_REMOVED lines=13> */
.L_x_2514:
[----:B------:R-:W-:Y:S05]  /*21410*/  BSYNC.RECONVERGENT B4 ;  /* 0x0000000000047941 */ /* 0x000fea0003800200 */
.L_x_2513:
        /* <DEDUP_REMOVED lines=43> */
.L_x_2511:
[----:B------:R-:W-:Y:S05]  /*216d0*/  BSYNC.RECONVERGENT B3 ;  /* 0x0000000000037941 */ /* 0x000fea0003800200 */
.L_x_2510:
        /* <DEDUP_REMOVED lines=13> */
.L_x_2509:
[----:B------:R-:W-:Y:S05]  /*217b0*/  BSYNC.RECONVERGENT B2 ;  /* 0x0000000000027941 */ /* 0x000fea0003800200 */
.L_x_2508:
[----:B------:R-:W-:Y:S02]  /*217c0*/  F2FP.BF16.F32.PACK_AB R119, RZ, R207 ;  /* 0x000000cfff77723e */ /* 0x000fe400000010ff */
[----:B------:R-:W-:Y:S02]  /*217d0*/  PRMT R118, R227, 0x5410, R118 ;  /* 0x00005410e3767816 */ /* 0x000fe40000000076 */
[----:B------:R-:W-:Y:S02]  /*217e0*/  PRMT R117, R224, 0x5410, R226 ;  /* 0x00005410e0757816 */ /* 0x000fe400000000e2 */
[----:B------:R-:W-:Y:S02]  /*217f0*/  PRMT R116, R212, 0x5410, R219 ;  /* 0x00005410d4747816 */ /* 0x000fe400000000db */
[----:B------:R-:W-:Y:S01]  /*21800*/  PRMT R119, R225, 0x5410, R119 ;  /* 0x00005410e1777816 */ /* 0x000fe20000000077 */
[----:B------:R-:W-:Y:S06]  /*21810*/  BRA `(.L_x_2515) ;  /* 0x0000002800ec7947 */ /* 0x000fec0003800000 */
.L_x_2458:
        /* <DEDUP_REMOVED lines=21> */
.L_x_2520:
        /* <DEDUP_REMOVED lines=13> */
.L_x_2522:
[----:B------:R-:W-:Y:S05]  /*21a40*/  BSYNC.RECONVERGENT B4 ;  /* 0x0000000000047941 */ /* 0x000fea0003800200 */
.L_x_2521:
        /* <DEDUP_REMOVED lines=42> */
.L_x_2519:
[----:B------:R-:W-:Y:S05]  /*21cf0*/  BSYNC.RECONVERGENT B3 ;  /* 0x0000000000037941 */ /* 0x000fea0003800200 */
.L_x_2518:
        /* <DEDUP_REMOVED lines=9> */
.L_x_2517:
[----:B------:R-:W-:Y:S05]  /*21d90*/  BSYNC.RECONVERGENT B2 ;  /* 0x0000000000027941 */ /* 0x000fea0003800200 */
.L_x_2516:
        /* <DEDUP_REMOVED lines=18> */
.L_x_2527:
        /* <DEDUP_REMOVED lines=13> */
.L_x_2529:
[----:B------:R-:W-:Y:S05]  /*21f90*/  BSYNC.RECONVERGENT B4 ;  /* 0x0000000000047941 */ /* 0x000fea0003800200 */
.L_x_2528:
        /* <DEDUP_REMOVED lines=43> */
.L_x_2526:
[----:B------:R-:W-:Y:S05]  /*22250*/  BSYNC.RECONVERGENT B3 ;  /* 0x0000000000037941 */ /* 0x000fea0003800200 */
.L_x_2525:
[----:B-----5:R-:W-:Y:S02]  /*22260*/  PRMT R118, R48, 0x7632, R118 ;  /* 0x0000763230767816 */ /* 0x020fe40000000076 */
[----:B------:R-:W-:Y:S01]  /*22270*/  I2FP.F32.U32 R116, R117 ;  /* 0x0000007500747245 */ /* 0x000fe20000201000 */
[----:B------:R-:W-:Y:S01]  /*22280*/  IMAD.MOV.U32 R117, RZ, RZ, 0x2f800000 ;  /* 0x2f800000ff757424 */ /* 0x000fe200078e00ff */
[----:B------:R-:W-:-:S03]  /*22290*/  SHF.L.U32 R118, R118, 0x10, RZ ;  /* 0x0000001076767819 */ /* 0x000fc600000006ff */
[----:B------:R-:W-:Y:S02]  /*222a0*/  FFMA.FTZ R116, R116, R117, 1.1641532182693481445e-10 ;  /* 0x2f00000074747423 */ /* 0x000fe40000010075 */
[----:B------:R-:W-:-:S03]  /*222b0*/  FMUL.FTZ R118, R118, UR13 ;  /* 0x0000000d76767c20 */ /* 0x000fc60008410000 */
[----:B------:R-:W-:Y:S01]  /*222c0*/  FSETP.GTU.FTZ.AND P1, PT, R116, UR10, PT ;  /* 0x0000000a74007c0b */ /* 0x000fe2000bf3c000 */
[----:B------:R-:W-:-:S03]  /*222d0*/  FMUL.FTZ R118, R118, UR12 ;  /* 0x0000000c76767c20 */ /* 0x000fc60008410000 */
[----:B------:R-:W-:Y:S02]  /*222e0*/  SEL R140, RZ, 0x1, P1 ;  /* 0x00000001ff8c7807 */ /* 0x000fe40000800000 */
[----:B------:R-:W-:-:S07]  /*222f0*/  FSEL R156, R118, RZ, !P1 ;  /* 0x000000ff769c7208 */ /* 0x000fce0004800000 */
.L_x_2524:
[----:B------:R-:W-:Y:S05]  /*22300*/  BSYNC.RECONVERGENT B2 ;  /* 0x0000000000027941 */ /* 0x000fea0003800200 */
.L_x_2523:
        /* <DEDUP_REMOVED lines=18> */
.L_x_2534:
        /* <DEDUP_REMOVED lines=13> */
.L_x_2536:
[----:B------:R-:W-:Y:S05]  /*22500*/  BSYNC.RECONVERGENT B4 ;  /* 0x0000000000047941 */ /* 0x000fea0003800200 */
.L_x_2535:
        /* <DEDUP_REMOVED lines=43> */
.L_x_2533:
[----:B------:R-:W-:Y:S05]  /*227c0*/  BSYNC.RECONVERGENT B3 ;  /* 0x0000000000037941 */ /* 0x000fea0003800200 */
.L_x_2532:
        /* <DEDUP_REMOVED lines=9> */
.L_x_2531:
[----:B------:R-:W-:Y:S05]  /*22860*/  BSYNC.RECONVERGENT B2 ;  /* 0x0000000000027941 */ /* 0x000fea0003800200 */
.L_x_2530:
        /* <DEDUP_REMOVED lines=18> */
.L_x_2541:
        /* <DEDUP_REMOVED lines=13> */
.L_x_2543:
[----:B------:R-:W-:Y:S05]  /*22a60*/  BSYNC.RECONVERGENT B4 ;  /* 0x0000000000047941 */ /* 0x000fea0003800200 */
.L_x_2542:
        /* <DEDUP_REMOVED lines=43> */
.L_x_2540:
[----:B------:R-:W-:Y:S05]  /*22d20*/  BSYNC.RECONVERGENT B3 ;  /* 0x0000000000037941 */ /* 0x000fea0003800200 */
.L_x_2539:
        /* <DEDUP_REMOVED lines=10> */
.L_x_2538:
[----:B------:R-:W-:Y:S05]  /*22dd0*/  BSYNC.RECONVERGENT B2 ;  /* 0x0000000000027941 */ /* 0x000fea0003800200 */
.L_x_2537:
        /* <DEDUP_REMOVED lines=18> */
.L_x_2548:
        /* <DEDUP_REMOVED lines=13> */
.L_x_2550:
[----:B------:R-:W-:Y:S05]  /*22fd0*/  BSYNC.RECONVERGENT B4 ;  /* 0x0000000000047941 */ /* 0x000fea0003800200 */
.L_x_2549:
        /* <DEDUP_REMOVED lines=43> */
.L_x_2547:
[----:B------:R-:W-:Y:S05]  /*23290*/  BSYNC.RECONVERGENT B3 ;  /* 0x0000000000037941 */ /* 0x000fea0003800200 */
.L_x_2546:
        /* <DEDUP_REMOVED lines=9> */
.L_x_2545:
[----:B------:R-:W-:Y:S05]  /*23330*/  BSYNC.RECONVERGENT B2 ;  /* 0x0000000000027941 */ /* 0x000fea0003800200 */
.L_x_2544:
        /* <DEDUP_REMOVED lines=18> */
.L_x_2555:
        /* <DEDUP_REMOVED lines=13> */
.L_x_2557:
[----:B------:R-:W-:Y:S05]  /*23530*/  BSYNC.RECONVERGENT B4 ;  /* 0x0000000000047941 */ /* 0x000fea0003800200 */
.L_x_2556:
        /* <DEDUP_REMOVED lines=43> */
.L_x_2554:
[----:B------:R-:W-:Y:S05]  /*237f0*/  BSYNC.RECONVERGENT B3 ;  /* 0x0000000000037941 */ /* 0x000fea0003800200 */
.L_x_2553:
        /* <DEDUP_REMOVED lines=10> */
.L_x_2552:
[----:B------:R-:W-:Y:S05]  /*238a0*/  BSYNC.RECONVERGENT B2 ;  /* 0x0000000000027941 */ /* 0x000fea0003800200 */
.L_x_2551:
        /* <DEDUP_REMOVED lines=18> */
.L_x_2562:
        /* <DEDUP_REMOVED lines=13> */
.L_x_2564:
[----:B------:R-:W-:Y:S05]  /*23aa0*/  BSYNC.RECONVERGENT B4 ;  /* 0x0000000000047941 */ /* 0x000fea0003800200 */
.L_x_2563:
        /* <DEDUP_REMOVED lines=43> */
.L_x_2561:
[----:B------:R-:W-:Y:S05]  /*23d60*/  BSYNC.RECONVERGENT B3 ;  /* 0x0000000000037941 */ /* 0x000fea0003800200 */
.L_x_2560:
        /* <DEDUP_REMOVED lines=9> */
.L_x_2559:
[----:B------:R-:W-:Y:S05]  /*23e00*/  BSYNC.RECONVERGENT B2 ;  /* 0x0000000000027941 */ /* 0x000fea0003800200 */
.L_x_2558:
        /* <DEDUP_REMOVED lines=18> */
.L_x_2569:
        /* <DEDUP_REMOVED lines=13> */
.L_x_2571:
[----:B------:R-:W-:Y:S05]  /*24000*/  BSYNC.RECONVERGENT B4 ;  /* 0x0000000000047941 */ /* 0x000fea0003800200 */
.L_x_2570:
        /* <DEDUP_REMOVED lines=43> */
.L_x_2568:
[----:B------:R-:W-:Y:S05]  /*242c0*/  BSYNC.RECONVERGENT B3 ;  /* 0x0000000000037941 */ /* 0x000fea0003800200 */
.L_x_2567:
        /* <DEDUP_REMOVED lines=10> */
.L_x_2566:
[----:B------:R-:W-:Y:S05]  /*24370*/  BSYNC.RECONVERGENT B2 ;  /* 0x0000000000027941 */ /* 0x000fea0003800200 */
.L_x_2565:
[----:B------:R-:W-:Y:S02]  /*24380*/  F2FP.BF16.F32.PACK_AB R119, RZ, R207 ;  /* 0x000000cfff77723e */ /* 0x000fe400000010ff */
[----:B------:R-:W-:Y:S02]  /*24390*/  PRMT R118, R226, 0x5410, R227 ;  /* 0x00005410e2767816 */ /* 0x000fe400000000e3 */
[----:B------:R-:W-:Y:S02]  /*243a0*/  PRMT R117, R225, 0x5410, R224 ;  /* 0x00005410e1757816 */ /* 0x000fe400000000e0 */
[----:B------:R-:W-:Y:S02]  /*243b0*/  PRMT R116, R223, 0x5410, R219 ;  /* 0x00005410df747816 */ /* 0x000fe400000000db */
[----:B------:R-:W-:-:S07]  /*243c0*/  PRMT R119, R212, 0x5410, R119 ;  /* 0x00005410d4777816 */ /* 0x000fce0000000077 */
.L_x_2515:
        /* <DEDUP_REMOVED lines=26> */
.L_x_2573:
[----:B------:R-:W-:Y:S05]  /*24570*/  BSYNC.RECONVERGENT B2 ;  /* 0x0000000000027941 */ /* 0x000fea0003800200 */
.L_x_2572:
[----:B------:R-:W-:Y:S01]  /*24580*/  IADD3 R217, PT, PT, R217, 0x20, RZ ;  /* 0x00000020d9d97810 */ /* 0x000fe20007ffe0ff */
[----:B------:R-:W-:-:S07]  /*24590*/  VIADD R216, R216, 0x20 ;  /* 0x00000020d8d87836 */ /* 0x000fce0000000000 */
.L_x_2455:
[----:B------:R-:W-:Y:S05]  /*245a0*/  BSYNC.RECONVERGENT B1 ;  /* 0x0000000000017941 */ /* 0x000fea0003800200 */
.L_x_2454:
        /* <DEDUP_REMOVED lines=10> */
.L_x_2577:
[----:B------:R-:W-:Y:S05]  /*24650*/  BSYNC.RECONVERGENT B2 ;  /* 0x0000000000027941 */ /* 0x000fea0003800200 */
.L_x_2576:
        /* <DEDUP_REMOVED lines=28> */
.L_x_2583:
        /* <DEDUP_REMOVED lines=13> */
.L_x_2585:
[----:B------:R-:W-:Y:S05]  /*248f0*/  BSYNC.RECONVERGENT B4 ;  /* 0x0000000000047941 */ /* 0x000fea0003800200 */
.L_x_2584:
        /* <DEDUP_REMOVED lines=42> */
.L_x_2582:
[----:B------:R-:W-:Y:S05]  /*24ba0*/  BSYNC.RECONVERGENT B3 ;  /* 0x0000000000037941 */ /* 0x000fea0003800200 */
.L_x_2581:
        /* <DEDUP_REMOVED lines=11> */
.L_x_2580:
[----:B------:R-:W-:Y:S05]  /*24c60*/  BSYNC.RECONVERGENT B2 ;  /* 0x0000000000027941 */ /* 0x000fea0003800200 */
.L_x_2579:
        /* <DEDUP_REMOVED lines=23> */
.L_x_2590:
        /* <DEDUP_REMOVED lines=13> */
.L_x_2592:
[----:B------:R-:W-:Y:S05]  /*24eb0*/  BSYNC.RECONVERGENT B4 ;  /* 0x0000000000047941 */ /* 0x000fea0003800200 */
.L_x_2591:
        /* <DEDUP_REMOVED lines=42> */
.L_x_2589:
[----:B------:R-:W-:Y:S05]  /*25160*/  BSYNC.RECONVERGENT B3 ;  /* 0x0000000000037941 */ /* 0x000fea0003800200 */
.L_x_2588:
        /* <DEDUP_REMOVED lines=13> */
.L_x_2587:
[----:B------:R-:W-:Y:S05]  /*25240*/  BSYNC.RECONVERGENT B2 ;  /* 0x0000000000027941 */ /* 0x000fea0003800200 */
.L_x_2586:
        /* <DEDUP_REMOVED lines=22> */
.L_x_2597:
        /* <DEDUP_REMOVED lines=13> */
.L_x_2599:
[----:B------:R-:W-:Y:S05]  /*25480*/  BSYNC.RECONVERGENT B4 ;  /* 0x0000000000047941 */ /* 0x000fea0003800200 */
.L_x_2598:
        /* <DEDUP_REMOVED lines=43> */
.L_x_2596:
[----:B------:R-:W-:Y:S05]  /*25740*/  BSYNC.RECONVERGENT B3 ;  /* 0x0000000000037941 */ /* 0x000fea0003800200 */
.L_x_2595:
        /* <DEDUP_REMOVED lines=11> */
.L_x_2594:
[----:B------:R-:W-:Y:S05]  /*25800*/  BSYNC.RECONVERGENT B2 ;  /* 0x0000000000027941 */ /* 0x000fea0003800200 */
.L_x_2593:
        /* <DEDUP_REMOVED lines=23> */
.L_x_2604:
        /* <DEDUP_REMOVED lines=13> */
.L_x_2606:
[----:B------:R-:W-:Y:S05]  /*25a50*/  BSYNC.RECONVERGENT B4 ;  /* 0x0000000000047941 */ /* 0x000fea0003800200 */
.L_x_2605:
        /* <DEDUP_REMOVED lines=42> */
.L_x_2603:
[----:B------:R-:W-:Y:S05]  /*25d00*/  BSYNC.RECONVERGENT B3 ;  /* 0x0000000000037941 */ /* 0x000fea0003800200 */
.L_x_2602:
        /* <DEDUP_REMOVED lines=13> */
.L_x_2601:
[----:B------:R-:W-:Y:S05]  /*25de0*/  BSYNC.RECONVERGENT B2 ;  /* 0x0000000000027941 */ /* 0x000fea0003800200 */
.L_x_2600:
        /* <DEDUP_REMOVED lines=22> */
.L_x_2611:
        /* <DEDUP_REMOVED lines=13> */
.L_x_2613:
[----:B------:R-:W-:Y:S05]  /*26020*/  BSYNC.RECONVERGENT B4 ;  /* 0x0000000000047941 */ /* 0x000fea0003800200 */
.L_x_2612:
        /* <DEDUP_REMOVED lines=42> */
.L_x_2610:
[----:B------:R-:W-:Y:S05]  /*262d0*/  BSYNC.RECONVERGENT B3 ;  /* 0x0000000000037941 */ /* 0x000fea0003800200 */
.L_x_2609:
        /* <DEDUP_REMOVED lines=11> */
.L_x_2608:
[----:B------:R-:W-:Y:S05]  /*26390*/  BSYNC.RECONVERGENT B2 ;  /* 0x0000000000027941 */ /* 0x000fea0003800200 */
.L_x_2607:
        /* <DEDUP_REMOVED lines=23> */
.L_x_2618:
        /* <DEDUP_REMOVED lines=13> */
.L_x_2620:
[----:B------:R-:W-:Y:S05]  /*265e0*/  BSYNC.RECONVERGENT B4 ;  /* 0x0000000000047941 */ /* 0x000fea0003800200 */
.L_x_2619:
        /* <DEDUP_REMOVED lines=42> */
.L_x_2617:
[----:B------:R-:W-:Y:S05]  /*26890*/  BSYNC.RECONVERGENT B3 ;  /* 0x0000000000037941 */ /* 0x000fea0003800200 */
.L_x_2616:
        /* <DEDUP_REMOVED lines=13> */
.L_x_2615:
[----:B------:R-:W-:Y:S05]  /*26970*/  BSYNC.RECONVERGENT B2 ;  /* 0x0000000000027941 */ /* 0x000fea0003800200 */
.L_x_2614:
        /* <DEDUP_REMOVED lines=22> */
.L_x_2625:
        /* <DEDUP_REMOVED lines=13> */
.L_x_2627:
[----:B------:R-:W-:Y:S05]  /*26bb0*/  BSYNC.RECONVERGENT B4 ;  /* 0x0000000000047941 */ /* 0x000fea0003800200 */
.L_x_2626:
        /* <DEDUP_REMOVED lines=42> */
.L_x_2624:
[----:B------:R-:W-:Y:S05]  /*26e60*/  BSYNC.RECONVERGENT B3 ;  /* 0x0000000000037941 */ /* 0x000fea0003800200 */
.L_x_2623:
[----:B------:R-:W-:Y:S01]  /*26e70*/  HFMA2 R208, -RZ, RZ, 0.1171875, 0 ;  /* 0x2f800000ffd07431 */ /* 0x000fe200000001ff */
[----:B------:R-:W-:Y:S01]  /*26e80*/  I2FP.F32.U32 R5, R117 ;  /* 0x0000007500057245 */ /* 0x000fe20000201000 */
[----:B-----5:R-:W-:-:S04]  /*26e90*/  IMAD.U32 R117, R51, 0x10000, RZ ;  /* 0x0001000033757824 */ /* 0x020fc800078e00ff */
[----:B------:R-:W-:Y:S01]  /*26ea0*/  FMUL.FTZ R117, R117, UR13 ;  /* 0x0000000d75757c20 */ /* 0x000fe20008410000 */
[----:B------:R-:W-:-:S03]  /*26eb0*/  FFMA.FTZ R5, R5, R208, 1.1641532182693481445e-10 ;  /* 0x2f00000005057423 */ /* 0x000fc600000100d0 */
[----:B------:R-:W-:Y:S02]  /*26ec0*/  FMUL.FTZ R117, R117, UR12 ;  /* 0x0000000c75757c20 */ /* 0x000fe40008410000 */
[----:B------:R-:W-:Y:S02]  /*26ed0*/  FSETP.GTU.FTZ.AND P2, PT, R5, UR10, PT ;  /* 0x0000000a05007c0b */ /* 0x000fe4000bf5c000 */
[----:B------:R-:W-:Y:S02]  /*26ee0*/  SHF.L.U32 R5, R119, 0x10, RZ ;  /* 0x0000001077057819 */ /* 0x000fe400000006ff */
[----:B------:R-:W-:Y:S02]  /*26ef0*/  FSEL R208, R117, RZ, !P2 ;  /* 0x000000ff75d07208 */ /* 0x000fe40005000000 */
[----:B------:R-:W-:-:S03]  /*26f00*/  SEL R145, RZ, 0x1, P2 ;  /* 0x00000001ff917807 */ /* 0x000fc60001000000 */
[----:B------:R-:W-:-:S07]  /*26f10*/  FADD.FTZ R208, R5, R208 ;  /* 0x000000d005d07221 */ /* 0x000fce0000010000 */
.L_x_2622:
[----:B------:R-:W-:Y:S05]  /*26f20*/  BSYNC.RECONVERGENT B2 ;  /* 0x0000000000027941 */ /* 0x000fea0003800200 */
.L_x_2621:
        /* <DEDUP_REMOVED lines=23> */
.L_x_2632:
        /* <DEDUP_REMOVED lines=13> */
.L_x_2634:
[----:B------:R-:W-:Y:S05]  /*27170*/  BSYNC.RECONVERGENT B4 ;  /* 0x0000000000047941 */ /* 0x000fea0003800200 */
.L_x_2633:
        /* <DEDUP_REMOVED lines=39> */
[----:B------:R-:W-:Y:S01]  /*273f0*/  IMAD.MOV.U32 R222, RZ, RZ, R116 ;  /* 0x000000ffffde7224 */ /* 0x000fe200078e0074 */
[----:B------:R-:W-:Y:S01]  /*27400*/  LOP3.LUT R3, R220, UR32, R117, 0x96, !PT ;  /* 0x00000020dc037c12 */ /* 0x000fe2000f8e9675 */
[----:B------:R-:W-:Y:S01]  /*27410*/  IMAD.MOV.U32 R5, RZ, RZ, RZ ;  /* 0x000000ffff057224 */ /* 0x000fe200078e00ff */
[----:B------:R-:W-:-:S07]  /*27420*/  MOV R117, R228 ;  /* 0x000000e400757202 */ /* 0x000fce0000000f00 */
.L_x_2631:
[----:B------:R-:W-:Y:S05]  /*27430*/  BSYNC.RECONVERGENT B3 ;  /* 0x0000000000037941 */ /* 0x000fea0003800200 */
.L_x_2630:
        /* <DEDUP_REMOVED lines=8> */
[----:B------:R-:W-:Y:S02]  /*274c0*/  FSETP.GTU.FTZ.AND P1, PT, R116, UR10, PT ;  /* 0x0000000a74007c0b */ /* 0x000fe4000bf3c000 */
[----:B------:R-:W-:Y:S02]  /*274d0*/  SHF.L.U32 R116, R119, 0x10, RZ ;  /* 0x0000001077747819 */ /* 0x000fe400000006ff */
[----:B------:R-:W-:Y:S02]  /*274e0*/  FSEL R117, R117, RZ, !P1 ;  /* 0x000000ff75757208 */ /* 0x000fe40004800000 */
[----:B------:R-:W-:-:S03]  /*274f0*/  SEL R146, RZ, 0x1, P1 ;  /* 0x00000001ff927807 */ /* 0x000fc60000800000 */
[----:B------:R-:W-:-:S07]  /*27500*/  FADD.FTZ R209, R116, R117 ;  /* 0x0000007574d17221 */ /* 0x000fce0000010000 */
.L_x_2629:
[----:B------:R-:W-:Y:S05]  /*27510*/  BSYNC.RECONVERGENT B2 ;  /* 0x0000000000027941 */ /* 0x000fea0003800200 */
.L_x_2628:
[----:B------:R-:W-:Y:S02]  /*27520*/  F2FP.BF16.F32.PACK_AB R119, RZ, R209 ;  /* 0x000000d1ff77723e */ /* 0x000fe400000010ff */
[----:B------:R-:W-:Y:S02]  /*27530*/  PRMT R118, R227, 0x5410, R118 ;  /* 0x00005410e3767816 */ /* 0x000fe40000000076 */
[----:B------:R-:W-:Y:S02]  /*27540*/  PRMT R117, R224, 0x5410, R226 ;  /* 0x00005410e0757816 */ /* 0x000fe400000000e2 */
[----:B------:R-:W-:Y:S02]  /*27550*/  PRMT R116, R212, 0x5410, R219 ;  /* 0x00005410d4747816 */ /* 0x000fe400000000db */
[----:B------:R-:W-:Y:S01]  /*27560*/  PRMT R119, R225, 0x5410, R119 ;  /* 0x00005410e1777816 */ /* 0x000fe20000000077 */
[----:B------:R-:W-:Y:S06]  /*27570*/  BRA `(.L_x_2635) ;  /* 0x0000002800ec7947 */ /* 0x000fec0003800000 */
.L_x_2578:
[----:B------:R-:W-:Y:S01]  /*27580*/  BSSY.RECONVERGENT B2, `(.L_x_2636) ;  /* 0x0000057000027945 */ /* 0x000fe20003800200 */
[----:B------:R-:W-:Y:S01]  /*27590*/  IMAD.MOV.U32 R157, RZ, RZ, RZ ;  /* 0x000000ffff9d7224 */ /* 0x000fe200078e00ff */
[----:B------:R-:W-:Y:S01]  /*275a0*/  MOV R222, R212 ;  /* 0x000000d400de7202 */ /* 0x000fe20000000f00 */
[----:B01----:R-:W-:Y:S01]  /*275b0*/  IMAD.MOV.U32 R116, RZ, RZ, R5 ;  /* 0x000000ffff747224 */ /* 0x003fe200078e0005 */
        /* <DEDUP_REMOVED lines=17> */
.L_x_2640:
        /* <DEDUP_REMOVED lines=13> */
.L_x_2642:
[----:B------:R-:W-:Y:S05]  /*277a0*/  BSYNC.RECONVERGENT B4 ;  /* 0x0000000000047941 */ /* 0x000fea0003800200 */
.L_x_2641:
        /* <DEDUP_REMOVED lines=41> */
[----:B------:R-:W-:-:S07]  /*27a40*/  HFMA2 R116, -RZ, RZ, 0, 0 ;  /* 0x00000000ff747431 */ /* 0x000fce00000001ff */
.L_x_2639:
[----:B------:R-:W-:Y:S05]  /*27a50*/  BSYNC.RECONVERGENT B3 ;  /* 0x0000000000037941 */ /* 0x000fea0003800200 */
.L_x_2638:
        /* <DEDUP_REMOVED lines=9> */
.L_x_2637:
[----:B------:R-:W-:Y:S05]  /*27af0*/  BSYNC.RECONVERGENT B2 ;  /* 0x0000000000027941 */ /* 0x000fea0003800200 */
.L_x_2636:
[----:B------:R-:W-:Y:S01]  /*27b00*/  BSSY.RECONVERGENT B2, `(.L_x_2643) ;  /* 0x0000056000027945 */ /* 0x000fe20003800200 */
[----:B------:R-:W-:Y:S01]  /*27b10*/  F2FP.BF16.F32.PACK_AB R223, RZ, R157 ;  /* 0x0000009dffdf723e */ /* 0x000fe200000010ff */
[----:B------:R-:W-:Y:S01]  /*27b20*/  IMAD.MOV.U32 R158, RZ, RZ, RZ ;  /* 0x000000ffff9e7224 */ /* 0x000fe200078e00ff */
[----:B------:R-:W-:Y:S01]  /*27b30*/  MOV R5, R116 ;  /* 0x0000007400057202 */ /* 0x000fe20000000f00 */
        /* <DEDUP_REMOVED lines=14> */
.L_x_2647:
        /* <DEDUP_REMOVED lines=13> */
.L_x_2649:
[----:B------:R-:W-:Y:S05]  /*27cf0*/  BSYNC.RECONVERGENT B4 ;  /* 0x0000000000047941 */ /* 0x000fea0003800200 */
.L_x_2648:
        /* <DEDUP_REMOVED lines=40> */
[----:B------:R-:W-:Y:S01]  /*27f80*/  LOP3.LUT R3, R118, UR32, R117, 0x96, !PT ;  /* 0x0000002076037c12 */ /* 0x000fe2000f8e9675 */
[----:B------:R-:W-:Y:S01]  /*27f90*/  IMAD.MOV.U32 R117, RZ, RZ, R222 ;  /* 0x000000ffff757224 */ /* 0x000fe200078e00de */
[----:B------:R-:W-:-:S07]  /*27fa0*/  MOV R222, R116 ;  /* 0x0000007400de7202 */ /* 0x000fce0000000f00 */
.L_x_2646:
[----:B------:R-:W-:Y:S05]  /*27fb0*/  BSYNC.RECONVERGENT B3 ;  /* 0x0000000000037941 */ /* 0x000fea0003800200 */
.L_x_2645:
        /* <DEDUP_REMOVED lines=10> */
.L_x_2644:
[----:B------:R-:W-:Y:S05]  /*28060*/  BSYNC.RECONVERGENT B2 ;  /* 0x0000000000027941 */ /* 0x000fea0003800200 */
.L_x_2643:
[----:B------:R-:W-:Y:S01]  /*28070*/  BSSY.RECONVERGENT B2, `(.L_x_2650) ;  /* 0x0000055000027945 */ /* 0x000fe20003800200 */
[----:B------:R-:W-:Y:S01]  /*28080*/  F2FP.BF16.F32.PACK_AB R219, RZ, R158 ;  /* 0x0000009effdb723e */ /* 0x000fe200000010ff */
[----:B------:R-:W-:Y:S01]  /*28090*/  IMAD.MOV.U32 R116, RZ, RZ, R5 ;  /* 0x000000ffff747224 */ /* 0x000fe200078e0005 */
[----:B------:R-:W-:Y:S01]  /*280a0*/  MOV R176, RZ ;  /* 0x000000ff00b07202 */ /* 0x000fe20000000f00 */
        /* <DEDUP_REMOVED lines=14> */
.L_x_2654:
        /* <DEDUP_REMOVED lines=13> */
.L_x_2656:
[----:B------:R-:W-:Y:S05]  /*28260*/  BSYNC.RECONVERGENT B4 ;  /* 0x0000000000047941 */ /* 0x000fea0003800200 */
.L_x_2655:
        /* <DEDUP_REMOVED lines=43> */
.L_x_2653:
[----:B------:R-:W-:Y:S05]  /*28520*/  BSYNC.RECONVERGENT B3 ;  /* 0x0000000000037941 */ /* 0x000fea0003800200 */
.L_x_2652:
        /* <DEDUP_REMOVED lines=9> */
.L_x_2651:
[----:B------:R-:W-:Y:S05]  /*285c0*/  BSYNC.RECONVERGENT B2 ;  /* 0x0000000000027941 */ /* 0x000fea0003800200 */
.L_x_2650:
        /* <DEDUP_REMOVED lines=18> */
.L_x_2661:
        /* <DEDUP_REMOVED lines=13> */
.L_x_2663:
[----:B------:R-:W-:Y:S05]  /*287c0*/  BSYNC.RECONVERGENT B4 ;  /* 0x0000000000047941 */ /* 0x000fea0003800200 */
.L_x_2662:
        /* <DEDUP_REMOVED lines=43> */
.L_x_2660:
[----:B------:R-:W-:Y:S05]  /*28a80*/  BSYNC.RECONVERGENT B3 ;  /* 0x0000000000037941 */ /* 0x000fea0003800200 */
.L_x_2659:
        /* <DEDUP_REMOVED lines=10> */
.L_x_2658:
[----:B------:R-:W-:Y:S05]  /*28b30*/  BSYNC.RECONVERGENT B2 ;  /* 0x0000000000027941 */ /* 0x000fea0003800200 */
.L_x_2657:
        /* <DEDUP_REMOVED lines=18> */
.L_x_2668:
        /* <DEDUP_REMOVED lines=13> */
.L_x_2670:
[----:B------:R-:W-:Y:S05]  /*28d30*/  BSYNC.RECONVERGENT B4 ;  /* 0x0000000000047941 */ /* 0x000fea0003800200 */
.L_x_2669:
        /* <DEDUP_REMOVED lines=43> */
.L_x_2667:
[----:B------:R-:W-:Y:S05]  /*28ff0*/  BSYNC.RECONVERGENT B3 ;  /* 0x0000000000037941 */ /* 0x000fea0003800200 */
.L_x_2666:
        /* <DEDUP_REMOVED lines=9> */
.L_x_2665:
[----:B------:R-:W-:Y:S05]  /*29090*/  BSYNC.RECONVERGENT B2 ;  /* 0x0000000000027941 */ /* 0x000fea0003800200 */
.L_x_2664:
        /* <DEDUP_REMOVED lines=18> */
.L_x_2675:
        /* <DEDUP_REMOVED lines=13> */
.L_x_2677:
[----:B------:R-:W-:Y:S05]  /*29290*/  BSYNC.RECONVERGENT B4 ;  /* 0x0000000000047941 */ /* 0x000fea0003800200 */
.L_x_2676:
        /* <DEDUP_REMOVED lines=43> */
.L_x_2674:
[----:B------:R-:W-:Y:S05]  /*29550*/  BSYNC.RECONVERGENT B3 ;  /* 0x0000000000037941 */ /* 0x000fea0003800200 */
.L_x_2673:
        /* <DEDUP_REMOVED lines=10> */
.L_x_2672:
[----:B------:R-:W-:Y:S05]  /*29600*/  BSYNC.RECONVERGENT B2 ;  /* 0x0000000000027941 */ /* 0x000fea0003800200 */
.L_x_2671:
        /* <DEDUP_REMOVED lines=18> */
.L_x_2682:
        /* <DEDUP_REMOVED lines=13> */
.L_x_2684:
[----:B------:R-:W-:Y:S05]  /*29800*/  BSYNC.RECONVERGENT B4 ;  /* 0x0000000000047941 */ /* 0x000fea0003800200 */
.L_x_2683:
        /* <DEDUP_REMOVED lines=43> */
.L_x_2681:
[----:B------:R-:W-:Y:S05]  /*29ac0*/  BSYNC.RECONVERGENT B3 ;  /* 0x0000000000037941 */ /* 0x000fea0003800200 */
.L_x_2680:
        /* <DEDUP_REMOVED lines=9> */
.L_x_2679:
[----:B------:R-:W-:Y:S05]  /*29b60*/  BSYNC.RECONVERGENT B2 ;  /* 0x0000000000027941 */ /* 0x000fea0003800200 */
.L_x_2678:
        /* <DEDUP_REMOVED lines=18> */
.L_x_2689:
        /* <DEDUP_REMOVED lines=13> */
.L_x_2691:
[----:B------:R-:W-:Y:S05]  /*29d60*/  BSYNC.RECONVERGENT B4 ;  /* 0x0000000000047941 */ /* 0x000fea0003800200 */
.L_x_2690:
        /* <DEDUP_REMOVED lines=43> */
.L_x_2688:
[----:B------:R-:W-:Y:S05]  /*2a020*/  BSYNC.RECONVERGENT B3 ;  /* 0x0000000000037941 */ /* 0x000fea0003800200 */
.L_x_2687:
        /* <DEDUP_REMOVED lines=10> */
.L_x_2686:
[----:B------:R-:W-:Y:S05]  /*2a0d0*/  BSYNC.RECONVERGENT B2 ;  /* 0x0000000000027941 */ /* 0x000fea0003800200 */
.L_x_2685:
[----:B------:R-:W-:Y:S02]  /*2a0e0*/  F2FP.BF16.F32.PACK_AB R119, RZ, R209 ;  /* 0x000000d1ff77723e */ /* 0x000fe400000010ff */
[----:B------:R-:W-:Y:S02]  /*2a0f0*/  PRMT R118, R226, 0x5410, R227 ;  /* 0x00005410e2767816 */ /* 0x000fe400000000e3 */
[----:B------:R-:W-:Y:S02]  /*2a100*/  PRMT R117, R225, 0x5410, R224 ;  /* 0x00005410e1757816 */ /* 0x000fe400000000e0 */
[----:B------:R-:W-:Y:S02]  /*2a110*/  PRMT R116, R223, 0x5410, R219 ;  /* 0x00005410df747816 */ /* 0x000fe400000000db */
[----:B------:R-:W-:-:S07]  /*2a120*/  PRMT R119, R212, 0x5410, R119 ;  /* 0x00005410d4777816 */ /* 0x000fce0000000077 */
.L_x_2635:
        /* <DEDUP_REMOVED lines=26> */
.L_x_2693:
[----:B------:R-:W-:Y:S05]  /*2a2d0*/  BSYNC.RECONVERGENT B2 ;  /* 0x0000000000027941 */ /* 0x000fea0003800200 */
.L_x_2692:
[----:B------:R-:W-:Y:S01]  /*2a2e0*/  IADD3 R217, PT, PT, R217, 0x20, RZ ;  /* 0x00000020d9d97810 */ /* 0x000fe20007ffe0ff */
[----:B------:R-:W-:-:S07]  /*2a2f0*/  VIADD R216, R216, 0x20 ;  /* 0x00000020d8d87836 */ /* 0x000fce0000000000 */
.L_x_2575:
[----:B------:R-:W-:Y:S05]  /*2a300*/  BSYNC.RECONVERGENT B1 ;  /* 0x0000000000017941 */ /* 0x000fea0003800200 */
.L_x_2574:
        /* <DEDUP_REMOVED lines=10> */
.L_x_2697:
[----:B------:R-:W-:Y:S05]  /*2a3b0*/  BSYNC.RECONVERGENT B2 ;  /* 0x0000000000027941 */ /* 0x000fea0003800200 */
.L_x_2696:
        /* <DEDUP_REMOVED lines=28> */
.L_x_2703:
        /* <DEDUP_REMOVED lines=13> */
.L_x_2705:
[----:B------:R-:W-:Y:S05]  /*2a650*/  BSYNC.RECONVERGENT B4 ;  /* 0x0000000000047941 */ /* 0x000fea0003800200 */
.L_x_2704:
        /* <DEDUP_REMOVED lines=42> */
.L_x_2702:
[----:B------:R-:W-:Y:S05]  /*2a900*/  BSYNC.RECONVERGENT B3 ;  /* 0x0000000000037941 */ /* 0x000fea0003800200 */
.L_x_2701:
[----:B------:R-:W-:Y:S01]  /*2a910*/  I2FP.F32.U32 R5, R138 ;  /* 0x0000008a00057245 */ /* 0x000fe20000201000 */
[----:B------:R-:W-:Y:S02]  /*2a920*/  HFMA2 R138, -RZ, RZ, 0.1171875, 0 ;  /* 0x2f800000ff8a7431 */ /* 0x000fe400000001ff */
[----:B-----5:R-:W-:Y:S01]  /*2a930*/  IMAD.U32 R159, R48, 0x10000, RZ ;  /* 0x00010000309f7824 */ /* 0x020fe200078e00ff */
[----:B------:R-:W-:-:S03]  /*2a940*/  SHF.L.U32 R160, R116, 0x10, RZ ;  /* 0x0000001074a07819 */ /* 0x000fc600000006ff */
[----:B------:R-:W-:-:S04]  /*2a950*/  FMUL.FTZ R159, R159, UR13 ;  /* 0x0000000d9f9f7c20 */ /* 0x000fc80008410000 */
[----:B------:R-:W-:Y:S01]  /*2a960*/  FMUL.FTZ R159, R159, UR12 ;  /* 0x0000000c9f9f7c20 */ /* 0x000fe20008410000 */
[----:B------:R-:W-:-:S05]  /*2a970*/  FFMA.FTZ R5, R5, R138, 1.1641532182693481445e-10 ;  /* 0x2f00000005057423 */ /* 0x000fca000001008a */
[----:B------:R-:W-:-:S04]  /*2a980*/  FSETP.GTU.FTZ.AND P2, PT, R5, UR10, PT ;  /* 0x0000000a05007c0b */ /* 0x000fc8000bf5c000 */
[----:B------:R-:W-:Y:S02]  /*2a990*/  FSEL R159, R159, RZ, !P2 ;  /* 0x000000ff9f9f7208 */ /* 0x000fe40005000000 */
[----:B------:R-:W-:-:S03]  /*2a9a0*/  SEL R138, RZ, 0x1, P2 ;  /* 0x00000001ff8a7807 */ /* 0x000fc60001000000 */
[----:B------:R-:W-:-:S07]  /*2a9b0*/  FADD.FTZ R159, R160, R159 ;  /* 0x0000009fa09f7221 */ /* 0x000fce0000010000 */
.L_x_2700:
[----:B------:R-:W-:Y:S05]  /*2a9c0*/  BSYNC.RECONVERGENT B2 ;  /* 0x0000000000027941 */ /* 0x000fea0003800200 */
.L_x_2699:
        /* <DEDUP_REMOVED lines=23> */
.L_x_2710:
        /* <DEDUP_REMOVED lines=13> */
.L_x_2712:
[----:B------:R-:W-:Y:S05]  /*2ac10*/  BSYNC.RECONVERGENT B4 ;  /* 0x0000000000047941 */ /* 0x000fea0003800200 */
.L_x_2711:
        /* <DEDUP_REMOVED lines=42> */
[----:B------:R-:W-:-:S07]  /*2aec0*/  IMAD.MOV.U32 R5, RZ, RZ, RZ ;  /* 0x000000ffff057224 */ /* 0x000fce00078e00ff */
.L_x_2709:
[----:B------:R-:W-:Y:S05]  /*2aed0*/  BSYNC.RECONVERGENT B3 ;  /* 0x0000000000037941 */ /* 0x000fea0003800200 */
.L_x_2708:
[----:B------:R-:W-:Y:S01]  /*2aee0*/  HFMA2 R179, -RZ, RZ, 0.1171875, 0 ;  /* 0x2f800000ffb37431 */ /* 0x000fe200000001ff */
[----:B-----5:R-:W-:Y:S02]  /*2aef0*/  PRMT R116, R48, 0x7632, R116 ;  /* 0x0000763230747816 */ /* 0x020fe40000000074 */
[----:B------:R-:W-:-:S03]  /*2af00*/  I2FP.F32.U32 R140, R140 ;  /* 0x0000008c008c7245 */ /* 0x000fc60000201000 */
[C---:B------:R-:W-:Y:S01]  /*2af10*/  IMAD.U32 R160, R116.reuse, 0x10000, RZ ;  /* 0x0001000074a07824 */ /* 0x040fe200078e00ff */
[----:B------:R-:W-:Y:S01]  /*2af20*/  PRMT R116, R116, 0x7632, R116 ;  /* 0x0000763274747816 */ /* 0x000fe20000000074 */
[----:B------:R-:W-:Y:S02]  /*2af30*/  FFMA.FTZ R140, R140, R179, 1.1641532182693481445e-10 ;  /* 0x2f0000008c8c7423 */ /* 0x000fe400000100b3 */
[----:B------:R-:W-:Y:S01]  /*2af40*/  FMUL.FTZ R160, R160, UR13 ;  /* 0x0000000da0a07c20 */ /* 0x000fe20008410000 */
[----:B------:R-:W-:-:S03]  /*2af50*/  SHF.L.U32 R179, R116, 0x10, RZ ;  /* 0x0000001074b37819 */ /* 0x000fc600000006ff */
[----:B------:R-:W-:Y:S01]  /*2af60*/  FMUL.FTZ R160, R160, UR12 ;  /* 0x0000000ca0a07c20 */ /* 0x000fe20008410000 */
[----:B------:R-:W-:-:S04]  /*2af70*/  FSETP.GTU.FTZ.AND P2, PT, R140, UR10, PT ;  /* 0x0000000a8c007c0b */ /* 0x000fc8000bf5c000 */
[----:B------:R-:W-:Y:S02]  /*2af80*/  FSEL R160, R160, RZ, !P2 ;  /* 0x000000ffa0a07208 */ /* 0x000fe40005000000 */
[----:B------:R-:W-:-:S03]  /*2af90*/  SEL R140, RZ, 0x1, P2 ;  /* 0x00000001ff8c7807 */ /* 0x000fc60001000000 */
[----:B------:R-:W-:-:S07]  /*2afa0*/  FADD.FTZ R160, R179, R160 ;  /* 0x000000a0b3a07221 */ /* 0x000fce0000010000 */
.L_x_2707:
[----:B------:R-:W-:Y:S05]  /*2afb0*/  BSYNC.RECONVERGENT B2 ;  /* 0x0000000000027941 */ /* 0x000fea0003800200 */
.L_x_2706:
        /* <DEDUP_REMOVED lines=22> */
.L_x_2717:
        /* <DEDUP_REMOVED lines=13> */
.L_x_2719:
[----:B------:R-:W-:Y:S05]  /*2b1f0*/  BSYNC.RECONVERGENT B4 ;  /* 0x0000000000047941 */ /* 0x000fea0003800200 */
.L_x_2718:
        /* <DEDUP_REMOVED lines=43> */
.L_x_2716:
[----:B------:R-:W-:Y:S05]  /*2b4b0*/  BSYNC.RECONVERGENT B3 ;  /* 0x0000000000037941 */ /* 0x000fea0003800200 */
.L_x_2715:
        /* <DEDUP_REMOVED lines=11> */
.L_x_2714:
[----:B------:R-:W-:Y:S05]  /*2b570*/  BSYNC.RECONVERGENT B2 ;  /* 0x0000000000027941 */ /* 0x000fea0003800200 */
.L_x_2713:
        /* <DEDUP_REMOVED lines=23> */
.L_x_2724:
        /* <DEDUP_REMOVED lines=13> */
.L_x_2726:
[----:B------:R-:W-:Y:S05]  /*2b7c0*/  BSYNC.RECONVERGENT B4 ;  /* 0x0000000000047941 */ /* 0x000fea0003800200 */
.L_x_2725:
        /* <DEDUP_REMOVED lines=43> */
.L_x_2723:
[----:B------:R-:W-:Y:S05]  /*2ba80*/  BSYNC.RECONVERGENT B3 ;  /* 0x0000000000037941 */ /* 0x000fea0003800200 */
.L_x_2722:
        /* <DEDUP_REMOVED lines=13> */
.L_x_2721:
[----:B------:R-:W-:Y:S05]  /*2bb60*/  BSYNC.RECONVERGENT B2 ;  /* 0x0000000000027941 */ /* 0x000fea0003800200 */
.L_x_2720:
        /* <DEDUP_REMOVED lines=22> */
.L_x_2731:
        /* <DEDUP_REMOVED lines=13> */
.L_x_2733:
[----:B------:R-:W-:Y:S05]  /*2bda0*/  BSYNC.RECONVERGENT B4 ;  /* 0x0000000000047941 */ /* 0x000fea0003800200 */
.L_x_2732:
        /* <DEDUP_REMOVED lines=42> */
.L_x_2730:
[----:B------:R-:W-:Y:S05]  /*2c050*/  BSYNC.RECONVERGENT B3 ;  /* 0x0000000000037941 */ /* 0x000fea0003800200 */
.L_x_2729:
        /* <DEDUP_REMOVED lines=11> */
.L_x_2728:
[----:B------:R-:W-:Y:S05]  /*2c110*/  BSYNC.RECONVERGENT B2 ;  /* 0x0000000000027941 */ /* 0x000fea0003800200 */
.L_x_2727:
[----:B------:R-:W-:Y:S01]  /*2c120*/  @!P1 PRMT R195, R118, 0x7632, R195 ;  /* 0x0000763276c39816 */ /* 0x000fe200000000c3 */
[----:B------:R-:W-:Y:S01]  /*2c130*/  BSSY.RECONVERGENT B2, `(.L_x_2734) ;  /* 0x000005d000027945 */ /* 0x000fe20003800200 */
[----:B------:R-:W-:Y:S01]  /*2c140*/  F2FP.BF16.F32.PACK_AB R227, RZ, R194 ;  /* 0x000000c2ffe3723e */ /* 0x000fe200000010ff */
[----:B------:R-:W-:Y:S01]  /*2c150*/  @!P1 IMAD.MOV.U32 R5, RZ, RZ, R116 ;  /* 0x000000ffff059224 */ /* 0x000fe200078e0074 */
[----:B------:R-:W-:Y:S02]  /*2c160*/  @!P1 MOV R212, R220 ;  /* 0x000000dc00d49202 */ /* 0x000fe40000000f00 */
[----:B------:R-:W-:Y:S01]  /*2c170*/  @!P1 SHF.L.U32 R195, R195, 0x10, RZ ;  /* 0x00000010c3c39819 */ /* 0x000fe200000006ff */
        /* <DEDUP_REMOVED lines=17> */
.L_x_2738:
        /* <DEDUP_REMOVED lines=13> */
.L_x_2740:
[----:B------:R-:W-:Y:S05]  /*2c360*/  BSYNC.RECONVERGENT B4 ;  /* 0x0000000000047941 */ /* 0x000fea0003800200 */
.L_x_2739:
        /* <DEDUP_REMOVED lines=40> */
[----:B------:R-:W-:Y:S01]  /*2c5f0*/  LOP3.LUT R3, R210, UR32, R117, 0x96, !PT ;  /* 0x00000020d2037c12 */ /* 0x000fe2000f8e9675 */
[----:B------:R-:W-:Y:S01]  /*2c600*/  IMAD.MOV.U32 R117, RZ, RZ, R220 ;  /* 0x000000ffff757224 */ /* 0x000fe200078e00dc */
[----:B------:R-:W-:-:S07]  /*2c610*/  MOV R212, R116 ;  /* 0x0000007400d47202 */ /* 0x000fce0000000f00 */
.L_x_2737:
[----:B------:R-:W-:Y:S05]  /*2c620*/  BSYNC.RECONVERGENT B3 ;  /* 0x0000000000037941 */ /* 0x000fea0003800200 */
.L_x_2736:
        /* <DEDUP_REMOVED lines=13> */
.L_x_2735:
[----:B------:R-:W-:Y:S05]  /*2c700*/  BSYNC.RECONVERGENT B2 ;  /* 0x0000000000027941 */ /* 0x000fea0003800200 */
.L_x_2734:
[----:B------:R-:W-:Y:S01]  /*2c710*/  BSSY.RECONVERGENT B2, `(.L_x_2741) ;  /* 0x000005a000027945 */ /* 0x000fe20003800200 */
[----:B------:R-:W-:Y:S01]  /*2c720*/  F2FP.BF16.F32.PACK_AB R118, RZ, R195 ;  /* 0x000000c3ff76723e */ /* 0x000fe200000010ff */
[----:B------:R-:W-:Y:S01]  /*2c730*/  @!P1 IMAD.MOV.U32 R228, RZ, RZ, R212 ;  /* 0x000000ffffe49224 */ /* 0x000fe200078e00d4 */
[----:B------:R-:W-:Y:S02]  /*2c740*/  @!P1 SHF.L.U32 R210, R119, 0x10, RZ ;  /* 0x0000001077d29819 */ /* 0x000fe400000006ff */
[----:B------:R-:W-:Y:S01]  /*2c750*/  @!P1 MOV R116, R5 ;  /* 0x0000000500749202 */ /* 0x000fe20000000f00 */
        /* <DEDUP_REMOVED lines=17> */
.L_x_2745:
        /* <DEDUP_REMOVED lines=13> */
.L_x_2747:
[----:B------:R-:W-:Y:S05]  /*2c940*/  BSYNC.RECONVERGENT B4 ;  /* 0x0000000000047941 */ /* 0x000fea0003800200 */
.L_x_2746:
        /* <DEDUP_REMOVED lines=42> */
.L_x_2744:
[----:B------:R-:W-:Y:S05]  /*2cbf0*/  BSYNC.RECONVERGENT B3 ;  /* 0x0000000000037941 */ /* 0x000fea0003800200 */
.L_x_2743:
        /* <DEDUP_REMOVED lines=11> */
.L_x_2742:
[----:B------:R-:W-:Y:S05]  /*2ccb0*/  BSYNC.RECONVERGENT B2 ;  /* 0x0000000000027941 */ /* 0x000fea0003800200 */
.L_x_2741:
        /* <DEDUP_REMOVED lines=23> */
.L_x_2752:
        /* <DEDUP_REMOVED lines=13> */
.L_x_2754:
[----:B------:R-:W-:Y:S05]  /*2cf00*/  BSYNC.RECONVERGENT B4 ;  /* 0x0000000000047941 */ /* 0x000fea0003800200 */
.L_x_2753:
        /* <DEDUP_REMOVED lines=43> */
.L_x_2751:
[----:B------:R-:W-:Y:S05]  /*2d1c0*/  BSYNC.RECONVERGENT B3 ;  /* 0x0000000000037941 */ /* 0x000fea0003800200 */
.L_x_2750:
        /* <DEDUP_REMOVED lines=13> */
.L_x_2749:
[----:B------:R-:W-:Y:S05]  /*2d2a0*/  BSYNC.RECONVERGENT B2 ;  /* 0x0000000000027941 */ /* 0x000fea0003800200 */
.L_x_2748:
[----:B------:R-:W-:Y:S02]  /*2d2b0*/  F2FP.BF16.F32.PACK_AB R119, RZ, R211 ;  /* 0x000000d3ff77723e */ /* 0x000fe400000010ff */
[----:B------:R-:W-:Y:S02]  /*2d2c0*/  PRMT R118, R227, 0x5410, R118 ;  /* 0x00005410e3767816 */ /* 0x000fe40000000076 */
[----:B------:R-:W-:Y:S02]  /*2d2d0*/  PRMT R117, R224, 0x5410, R226 ;  /* 0x00005410e0757816 */ /* 0x000fe400000000e2 */
[----:B------:R-:W-:Y:S02]  /*2d2e0*/  PRMT R116, R222, 0x5410, R223 ;  /* 0x00005410de747816 */ /* 0x000fe400000000df */
[----:B------:R-:W-:Y:S01]  /*2d2f0*/  PRMT R119, R225, 0x5410, R119 ;  /* 0x00005410e1777816 */ /* 0x000fe20000000077 */
[----:B------:R-:W-:Y:S06]  /*2d300*/  BRA `(.L_x_2755) ;  /* 0x0000002800f07947 */ /* 0x000fec0003800000 */
.L_x_2698:
        /* <DEDUP_REMOVED lines=21> */
.L_x_2760:
        /* <DEDUP_REMOVED lines=13> */
.L_x_2762:
[----:B------:R-:W-:Y:S05]  /*2d530*/  BSYNC.RECONVERGENT B4 ;  /* 0x0000000000047941 */ /* 0x000fea0003800200 */
.L_x_2761:
        /* <DEDUP_REMOVED lines=42> */
.L_x_2759:
[----:B------:R-:W-:Y:S05]  /*2d7e0*/  BSYNC.RECONVERGENT B3 ;  /* 0x0000000000037941 */ /* 0x000fea0003800200 */
.L_x_2758:
        /* <DEDUP_REMOVED lines=9> */
.L_x_2757:
[----:B------:R-:W-:Y:S05]  /*2d880*/  BSYNC.RECONVERGENT B2 ;  /* 0x0000000000027941 */ /* 0x000fea0003800200 */
.L_x_2756:
        /* <DEDUP_REMOVED lines=18> */
.L_x_2767:
        /* <DEDUP_REMOVED lines=13> */
.L_x_2769:
[----:B------:R-:W-:Y:S05]  /*2da80*/  BSYNC.RECONVERGENT B4 ;  /* 0x0000000000047941 */ /* 0x000fea0003800200 */
.L_x_2768:
        /* <DEDUP_REMOVED lines=43> */
.L_x_2766:
[----:B------:R-:W-:Y:S05]  /*2dd40*/  BSYNC.RECONVERGENT B3 ;  /* 0x0000000000037941 */ /* 0x000fea0003800200 */
.L_x_2765:
        /* <DEDUP_REMOVED lines=10> */
.L_x_2764:
[----:B------:R-:W-:Y:S05]  /*2ddf0*/  BSYNC.RECONVERGENT B2 ;  /* 0x0000000000027941 */ /* 0x000fea0003800200 */
.L_x_2763:
        /* <DEDUP_REMOVED lines=18> */
.L_x_2774:
        /* <DEDUP_REMOVED lines=13> */
.L_x_2776:
[----:B------:R-:W-:Y:S05]  /*2dff0*/  BSYNC.RECONVERGENT B4 ;  /* 0x0000000000047941 */ /* 0x000fea0003800200 */
.L_x_2775:
        /* <DEDUP_REMOVED lines=43> */
.L_x_2773:
[----:B------:R-:W-:Y:S05]  /*2e2b0*/  BSYNC.RECONVERGENT B3 ;  /* 0x0000000000037941 */ /* 0x000fea0003800200 */
.L_x_2772:
        /* <DEDUP_REMOVED lines=9> */
.L_x_2771:
[----:B------:R-:W-:Y:S05]  /*2e350*/  BSYNC.RECONVERGENT B2 ;  /* 0x0000000000027941 */ /* 0x000fea0003800200 */
.L_x_2770:
        /* <DEDUP_REMOVED lines=18> */
.L_x_2781:
        /* <DEDUP_REMOVED lines=13> */
.L_x_2783:
[----:B------:R-:W-:Y:S05]  /*2e550*/  BSYNC.RECONVERGENT B4 ;  /* 0x0000000000047941 */ /* 0x000fea0003800200 */
.L_x_2782:
        /* <DEDUP_REMOVED lines=43> */
.L_x_2780:
[----:B------:R-:W-:Y:S05]  /*2e810*/  BSYNC.RECONVERGENT B3 ;  /* 0x0000000000037941 */ /* 0x000fea0003800200 */
.L_x_2779:
        /* <DEDUP_REMOVED lines=10> */
.L_x_2778:
[----:B------:R-:W-:Y:S05]  /*2e8c0*/  BSYNC.RECONVERGENT B2 ;  /* 0x0000000000027941 */ /* 0x000fea0003800200 */
.L_x_2777:
        /* <DEDUP_REMOVED lines=18> */
.L_x_2788:
        /* <DEDUP_REMOVED lines=13> */
.L_x_2790:
[----:B------:R-:W-:Y:S05]  /*2eac0*/  BSYNC.RECONVERGENT B4 ;  /* 0x0000000000047941 */ /* 0x000fea0003800200 */
.L_x_2789:
        /* <DEDUP_REMOVED lines=43> */
.L_x_2787:
[----:B------:R-:W-:Y:S05]  /*2ed80*/  BSYNC.RECONVERGENT B3 ;  /* 0x0000000000037941 */ /* 0x000fea0003800200 */
.L_x_2786:
        /* <DEDUP_REMOVED lines=9> */
.L_x_2785:
[----:B------:R-:W-:Y:S05]  /*2ee20*/  BSYNC.RECONVERGENT B2 ;  /* 0x0000000000027941 */ /* 0x000fea0003800200 */
.L_x_2784:
        /* <DEDUP_REMOVED lines=18> */
.L_x_2795:
        /* <DEDUP_REMOVED lines=13> */
.L_x_2797:
[----:B------:R-:W-:Y:S05]  /*2f020*/  BSYNC.RECONVERGENT B4 ;  /* 0x0000000000047941 */ /* 0x000fea0003800200 */
.L_x_2796:
        /* <DEDUP_REMOVED lines=43> */
.L_x_2794:
[----:B------:R-:W-:Y:S05]  /*2f2e0*/  BSYNC.RECONVERGENT B3 ;  /* 0x0000000000037941 */ /* 0x000fea0003800200 */
.L_x_2793:
        /* <DEDUP_REMOVED lines=10> */
.L_x_2792:
[----:B------:R-:W-:Y:S05]  /*2f390*/  BSYNC.RECONVERGENT B2 ;  /* 0x0000000000027941 */ /* 0x000fea0003800200 */
.L_x_2791:
        /* <DEDUP_REMOVED lines=18> */
.L_x_2802:
        /* <DEDUP_REMOVED lines=13> */
.L_x_2804:
[----:B------:R-:W-:Y:S05]  /*2f590*/  BSYNC.RECONVERGENT B4 ;  /* 0x0000000000047941 */ /* 0x000fea0003800200 */
.L_x_2803:
        /* <DEDUP_REMOVED lines=43> */
.L_x_2801:
[----:B------:R-:W-:Y:S05]  /*2f850*/  BSYNC.RECONVERGENT B3 ;  /* 0x0000000000037941 */ /* 0x000fea0003800200 */
.L_x_2800:
        /* <DEDUP_REMOVED lines=9> */
.L_x_2799:
[----:B------:R-:W-:Y:S05]  /*2f8f0*/  BSYNC.RECONVERGENT B2 ;  /* 0x0000000000027941 */ /* 0x000fea0003800200 */
.L_x_2798:
        /* <DEDUP_REMOVED lines=18> */
.L_x_2809:
        /* <DEDUP_REMOVED lines=13> */
.L_x_2811:
[----:B------:R-:W-:Y:S05]  /*2faf0*/  BSYNC.RECONVERGENT B4 ;  /* 0x0000000000047941 */ /* 0x000fea0003800200 */
.L_x_2810:
        /* <DEDUP_REMOVED lines=43> */
.L_x_2808:
[----:B------:R-:W-:Y:S05]  /*2fdb0*/  BSYNC.RECONVERGENT B3 ;  /* 0x0000000000037941 */ /* 0x000fea0003800200 */
.L_x_2807:
        /* <DEDUP_REMOVED lines=10> */
.L_x_2806:
[----:B------:R-:W-:Y:S05]  /*2fe60*/  BSYNC.RECONVERGENT B2 ;  /* 0x0000000000027941 */ /* 0x000fea0003800200 */
.L_x_2805:
[----:B------:R-:W-:Y:S02]  /*2fe70*/  F2FP.BF16.F32.PACK_AB R119, RZ, R211 ;  /* 0x000000d3ff77723e */ /* 0x000fe400000010ff */
[----:B------:R-:W-:Y:S02]  /*2fe80*/  MOV R212, R226 ;  /* 0x000000e200d47202 */ /* 0x000fe40000000f00 */
[----:B------:R-:W-:Y:S02]  /*2fe90*/  PRMT R118, R225, 0x5410, R227 ;  /* 0x00005410e1767816 */ /* 0x000fe400000000e3 */
[----:B------:R-:W-:Y:S02]  /*2fea0*/  PRMT R117, R224, 0x5410, R223 ;  /* 0x00005410e0757816 */ /* 0x000fe400000000df */
[----:B------:R-:W-:Y:S02]  /*2feb0*/  PRMT R116, R222, 0x5410, R221 ;  /* 0x00005410de747816 */ /* 0x000fe400000000dd */
[----:B------:R-:W-:-:S07]  /*2fec0*/  PRMT R119, R220, 0x5410, R119 ;  /* 0x00005410dc777816 */ /* 0x000fce0000000077 */
.L_x_2755:
[----:B------:R-:W0:Y:S02]  /*2fed0*/  LDC.64 R218, c[0x0][0x3a8] ;  /* 0x0000ea00ffda7b82 */ /* 0x000e240000000a00 */
[----:B0-----:R-:W-:-:S05]  /*2fee0*/  IMAD.WIDE.U32 R218, R217, 0x10, R218 ;  /* 0x00000010d9da7825 */ /* 0x001fca00078e00da */
[----:B------:R2:W-:Y:S01]  /*2fef0*/  STG.E.128 desc[UR8][R218.64], R116 ;  /* 0x00000074da007986 */ /* 0x0005e2000c101d08 */
[----:B------:R-:W-:Y:S05]  /*2ff00*/  @!P0 BRA `(.L_x_2695) ;  /* 0x0000000000508947 */ /* 0x000fea0003800000 */
[----:B--2---:R-:W-:Y:S01]  /*2ff10*/  IMAD.U32 R119, R145, 0x10000, RZ ;  /* 0x0001000091777824 */ /* 0x004fe200078e00ff */
        /* <DEDUP_REMOVED lines=19> */
.L_x_2695:
[----:B------:R-:W-:Y:S05]  /*30050*/  BSYNC.RECONVERGENT B1 ;  /* 0x0000000000017941 */ /* 0x000fea0003800200 */
.L_x_2694:
[----:B0123--:R-:W-:Y:S01]  /*30060*/  FADD.FTZ R116, RZ, R137 ;  /* 0x00000089ff747221 */ /* 0x00ffe20000010000 */
[C---:B------:R-:W-:Y:S01]  /*30070*/  ISETP.GT.U32.AND P3, PT, R0.reuse, 0x3f, PT ;  /* 0x0000003f0000780c */ /* 0x040fe20003f64070 */
[----:B------:R-:W-:Y:S01]  /*30080*/  UMOV UR33, 0xffffffff ;  /* 0xffffffff00217882 */ /* 0x000fe20000000000 */
[C---:B------:R-:W-:Y:S01]  /*30090*/  ISETP.GT.U32.AND P2, PT, R0.reuse, 0x5f, PT ;  /* 0x0000005f0000780c */ /* 0x040fe20003f44070 */
[----:B------:R-:W-:Y:S01]  /*300a0*/  FADD.FTZ R117, R139, R116 ;  /* 0x000000748b757221 */ /* 0x000fe20000010000 */
[C---:B------:R-:W-:Y:S02]  /*300b0*/  ISETP.GT.U32.AND P1, PT, R0.reuse, 0x7f, PT ;  /* 0x0000007f0000780c */ /* 0x040fe40003f24070 */
[----:B------:R-:W-:Y:S01]  /*300c0*/  ISETP.GT.U32.AND P0, PT, R0, 0x9f, PT ;  /* 0x0000009f0000780c */ /* 0x000fe20003f04070 */
        /* <DEDUP_REMOVED lines=72> */
[----:B------:R-:W-:Y:S01]  /*30550*/  LOP3.LUT P5, R217, R213, 0x1f, RZ, 0xc0, !PT ;  /* 0x0000001fd5d97812 */ /* 0x000fe200078ac0ff */
[----:B------:R-:W-:-:S12]  /*30560*/  BRA.DIV UR33, `(.L_x_2812) ;  /* 0x0000002621687947 */ /* 0x000fd8000b800000 */
        /* <DEDUP_REMOVED lines=18> */
[--C-:B------:R-:W-:Y:S01]  /*30690*/  FADD.FTZ R118, R148, -R216.reuse ;  /* 0x800000d894767221 */ /* 0x100fe20000010000 */
[----:B------:R-:W-:Y:S02]  /*306a0*/  FADD.FTZ R218, R166, -R216 ;  /* 0x800000d8a6da7221 */ /* 0x000fe40000010000 */
        /* <DEDUP_REMOVED lines=133> */
.L_x_2841:
[----:B-1----:R-:W-:Y:S01]  /*30f00*/  FADD.FTZ R220, R218, R219 ;  /* 0x000000dbdadc7221 */ /* 0x002fe20000010000 */
[----:B0-----:R-:W-:Y:S01]  /*30f10*/  FMUL.FTZ R218, R216, R216 ;  /* 0x000000d8d8da7220 */ /* 0x001fe20000410000 */
[----:B------:R-:W-:Y:S01]  /*30f20*/  ISETP.NE.AND P0, PT, RZ, UR11, PT ;  /* 0x0000000bff007c0c */ /* 0x000fe2000bf05270 */
[----:B------:R-:W0:Y:S01]  /*30f30*/  @!P5 LDC.64 R118, c[0x0][0x3c0] ;  /* 0x0000f000ff76db82 */ /* 0x000e220000000a00 */
[----:B------:R-:W-:Y:S01]  /*30f40*/  FFMA.FTZ R213, R220, R213, UR14 ;  /* 0x0000000edcd57e23 */ /* 0x000fe200080100d5 */
[----:B-----5:R-:W-:Y:S01]  /*30f50*/  ISETP.GE.AND P1, PT, R214, 0x1, PT ;  /* 0x00000001d600780c */ /* 0x020fe20003f26270 */
[----:B------:R-:W-:Y:S01]  /*30f60*/  BSSY.RECONVERGENT B1, `(.L_x_2813) ;  /* 0x00001b4000017945 */ /* 0x000fe20003800200 */
[----:B------:R-:W-:-:S04]  /*30f70*/  FSEL R218, R218, RZ, P0 ;  /* 0x000000ffdada7208 */ /* 0x000fc80000000000 */
[----:B------:R-:W1:Y:S01]  /*30f80*/  @!P5 LDC.64 R116, c[0x0][0x3c8] ;  /* 0x0000f200ff74db82 */ /* 0x000e620000000a00 */
[----:B------:R-:W-:-:S06]  /*30f90*/  FADD.FTZ R213, R213, R218 ;  /* 0x000000dad5d57221 */ /* 0x000fcc0000010000 */
[----:B------:R-:W2:Y:S01]  /*30fa0*/  MUFU.RSQ R213, R213 ;  /* 0x000000d500d57308 */ /* 0x000ea20000001400 */
[----:B0-----:R-:W-:-:S05]  /*30fb0*/  @!P5 IMAD.WIDE R118, R162, 0x4, R118 ;  /* 0x00000004a276d825 */ /* 0x001fca00078e0276 */
[----:B------:R0:W-:Y:S01]  /*30fc0*/  @!P5 STG.E desc[UR8][R118.64], R216 ;  /* 0x000000d87600d986 */ /* 0x0001e2000c101908 */
[----:B-1----:R-:W-:-:S05]  /*30fd0*/  @!P5 IMAD.WIDE R116, R162, 0x4, R116 ;  /* 0x00000004a274d825 */ /* 0x002fca00078e0274 */
[----:B--2---:R0:W-:Y:S01]  /*30fe0*/  @!P5 STG.E desc[UR8][R116.64], R213 ;  /* 0x000000d57400d986 */ /* 0x0041e2000c101908 */
[----:B------:R-:W-:Y:S05]  /*30ff0*/  @!P1 BRA `(.L_x_2814) ;  /* 0x0000001800a89947 */ /* 0x000fea0003800000 */
[----:B------:R-:W-:Y:S01]  /*31000*/  IADD3 R214, PT, PT, R214, -0x1, RZ ;  /* 0xffffffffd6d67810 */ /* 0x000fe20007ffe0ff */
[----:B------:R-:W-:Y:S01]  /*31010*/  BSSY.RECONVERGENT B2, `(.L_x_2815) ;  /* 0x0000037000027945 */ /* 0x000fe20003800200 */
[----:B0-----:R-:W-:-:S03]  /*31020*/  FSEL R216, R216, RZ, !P0 ;  /* 0x000000ffd8d87208 */ /* 0x001fc60004000000 */
        /* <DEDUP_REMOVED lines=9> */
[--C-:B------:R-:W-:Y:S01]  /*310c0*/  FADD.FTZ R218, R196, -R216.reuse ;  /* 0x800000d8c4da7221 */ /* 0x100fe20000010000 */
[----:B------:R-:W-:Y:S01]  /*310d0*/  SHF.L.U32 R223, R110, 0x10, RZ ;  /* 0x000000106edf7819 */ /* 0x000fe200000006ff */
[C---:B------:R-:W-:Y:S01]  /*310e0*/  FMUL.FTZ R214, R213.reuse, R214 ;  /* 0x000000d6d5d67220 */ /* 0x040fe20000410000 */
[----:B------:R-:W-:Y:S02]  /*310f0*/  IMAD.U32 R221, R114, 0x10000, RZ ;  /* 0x0001000072dd7824 */ /* 0x000fe400078e00ff */
[C---:B------:R-:W-:Y:S01]  /*31100*/  FMUL.FTZ R118, R213.reuse, R118 ;  /* 0x00000076d5767220 */ /* 0x040fe20000410000 */
[----:B------:R-:W-:Y:S01]  /*31110*/  FMUL.FTZ R220, R213, R218 ;  /* 0x000000dad5dc7220 */ /* 0x000fe20000410000 */
[----:B------:R-:W-:Y:S01]  /*31120*/  SHF.L.U32 R227, R111, 0x10, RZ ;  /* 0x000000106fe37819 */ /* 0x000fe200000006ff */
[----:B------:R-:W-:Y:S01]  /*31130*/  FFMA.FTZ R223, R214, R221, R223 ;  /* 0x000000ddd6df7223 */ /* 0x000fe200000100df */
[----:B------:R-:W-:Y:S01]  /*31140*/  FFMA.FTZ R218, R118, R215, R219 ;  /* 0x000000d776da7223 */ /* 0x000fe200000100db */
[----:B------:R-:W-:Y:S01]  /*31150*/  FADD.FTZ R116, R137, -R216 ;  /* 0x800000d889747221 */ /* 0x000fe20000010000 */
[----:B------:R-:W0:Y:S01]  /*31160*/  LDC.64 R214, c[0x0][0x428] ;  /* 0x00010a00ffd67b82 */ /* 0x000e220000000a00 */
[----:B------:R-:W-:Y:S01]  /*31170*/  IMAD.U32 R225, R115, 0x10000, RZ ;  /* 0x0001000073e17824 */ /* 0x000fe200078e00ff */
[----:B------:R-:W-:Y:S01]  /*31180*/  SHF.L.U32 R119, R108, 0x10, RZ ;  /* 0x000000106c777819 */ /* 0x000fe200000006ff */
[----:B------:R-:W-:-:S02]  /*31190*/  IMAD.U32 R117, R112, 0x10000, RZ ;  /* 0x0001000070757824 */ /* 0x000fc400078e00ff */
[----:B------:R-:W-:Y:S01]  /*311a0*/  FMUL.FTZ R116, R213, R116 ;  /* 0x00000074d5747220 */ /* 0x000fe20000410000 */
        /* <DEDUP_REMOVED lines=13> */
[----:B------:R-:W-:-:S02]  /*31280*/  IMAD.U32 R225, R130, 0x10000, RZ ;  /* 0x0001000082e17824 */ /* 0x000fc400078e00ff */
[C---:B------:R-:W-:Y:S01]  /*31290*/  FMUL.FTZ R226, R213.reuse, R226 ;  /* 0x000000e2d5e27220 */ /* 0x040fe20000410000 */
[----:B------:R-:W-:Y:S02]  /*312a0*/  IMAD.U32 R229, R128, 0x10000, RZ ;  /* 0x0001000080e57824 */ /* 0x000fe400078e00ff */
[C---:B------:R-:W-:Y:S01]  /*312b0*/  FMUL.FTZ R222, R213.reuse, R222 ;  /* 0x000000ded5de7220 */ /* 0x040fe20000410000 */
[----:B------:R-:W-:Y:S01]  /*312c0*/  FMUL.FTZ R118, R213, R118 ;  /* 0x00000076d5767220 */ /* 0x000fe20000410000 */
[----:B------:R-:W-:Y:S01]  /*312d0*/  FFMA.FTZ R221, R220, R219, R221 ;  /* 0x000000dbdcdd7223 */ /* 0x000fe200000100dd */
[----:B------:R-:W-:Y:S01]  /*312e0*/  FFMA.FTZ R229, R226, R229, R231 ;  /* 0x000000e5e2e57223 */ /* 0x000fe200000100e7 */
[----:B------:R-:W-:Y:S01]  /*312f0*/  FFMA.FTZ R222, R222, R225, R227 ;  /* 0x000000e1dede7223 */ /* 0x000fe200000100e3 */
[----:B------:R-:W-:Y:S01]  /*31300*/  FFMA.FTZ R219, R118, R117, R119 ;  /* 0x0000007576db7223 */ /* 0x000fe20000010077 */
[----:B0-----:R-:W-:Y:S01]  /*31310*/  IMAD.WIDE.U32 R214, R217, 0x10, R214 ;  /* 0x00000010d9d67825 */ /* 0x001fe200078e00d6 */
[----:B------:R-:W-:-:S02]  /*31320*/  F2FP.BF16.F32.PACK_AB R117, R221, R218 ;  /* 0x000000dadd75723e */ /* 0x000fc400000010ff */
[----:B------:R-:W-:Y:S01]  /*31330*/  F2FP.BF16.F32.PACK_AB R119, R229, R224 ;  /* 0x000000e0e577723e */ /* 0x000fe200000010ff */
[----:B------:R-:W-:Y:S01]  /*31340*/  VIADD R217, R217, 0x20 ;  /* 0x00000020d9d97836 */ /* 0x000fe20000000000 */
[----:B------:R-:W-:Y:S02]  /*31350*/  F2FP.BF16.F32.PACK_AB R118, R222, R223 ;  /* 0x000000dfde76723e */ /* 0x000fe400000010ff */
[----:B------:R-:W-:-:S05]  /*31360*/  F2FP.BF16.F32.PACK_AB R116, R219, R116 ;  /* 0x00000074db74723e */ /* 0x000fca00000010ff */
[----:B------:R0:W-:Y:S02]  /*31370*/  STG.E.128 desc[UR8][R214.64], R116 ;  /* 0x00000074d6007986 */ /* 0x0001e4000c101d08 */
.L_x_2816:
[----:B------:R-:W-:Y:S05]  /*31380*/  BSYNC.RECONVERGENT B2 ;  /* 0x0000000000027941 */ /* 0x000fea0003800200 */
.L_x_2815:
[----:B------:R-:W-:Y:S01]  /*31390*/  LOP3.LUT P0, RZ, R163, 0x200, RZ, 0xc0, !PT ;  /* 0x00000200a3ff7812 */ /* 0x000fe2000780c0ff */
[----:B------:R-:W-:-:S12]  /*313a0*/  BSSY.RECONVERGENT B2, `(.L_x_2817) ;  /* 0x0000032000027945 */ /* 0x000fd80003800200 */
[----:B------:R-:W-:Y:S05]  /*313b0*/  @!P0 BRA `(.L_x_2818) ;  /* 0x0000000000c08947 */ /* 0x000fea0003800000 */
[--C-:B0-----:R-:W-:Y:S01]  /*313c0*/  FADD.FTZ R214, R182, -R216.reuse ;  /* 0x800000d8b6d67221 */ /* 0x101fe20000010000 */
[--C-:B------:R-:W-:Y:S01]  /*313d0*/  FADD.FTZ R118, R166, -R216.reuse ;  /* 0x800000d8a6767221 */ /* 0x100fe20000010000 */
[----:B------:R-:W-:Y:S01]  /*313e0*/  SHF.L.U32 R215, R105, 0x10, RZ ;  /* 0x0000001069d77819 */ /* 0x000fe200000006ff */
[--C-:B------:R-:W-:Y:S01]  /*313f0*/  FADD.FTZ R218, R198, -R216.reuse ;  /* 0x800000d8c6da7221 */ /* 0x100fe20000010000 */
[----:B------:R-:W-:Y:S01]  /*31400*/  SHF.L.U32 R221, R106, 0x10, RZ ;  /* 0x000000106add7819 */ /* 0x000fe200000006ff */
[----:B------:R-:W-:Y:S01]  /*31410*/  FMUL.FTZ R214, R213, R214 ;  /* 0x000000d6d5d67220 */ /* 0x000fe20000410000 */
[----:B------:R-:W-:Y:S02]  /*31420*/  IMAD.U32 R219, R101, 0x10000, RZ ;  /* 0x0001000065db7824 */ /* 0x000fe400078e00ff */
[C---:B------:R-:W-:Y:S01]  /*31430*/  FMUL.FTZ R118, R213.reuse, R118 ;  /* 0x00000076d5767220 */ /* 0x040fe20000410000 */
[----:B------:R-:W-:Y:S02]  /*31440*/  IMAD.U32 R223, R102, 0x10000, RZ ;  /* 0x0001000066df7824 */ /* 0x000fe400078e00ff */
        /* <DEDUP_REMOVED lines=24> */
[----:B------:R-:W-:Y:S01]  /*315d0*/  FMUL.FTZ R226, R213, R226 ;  /* 0x000000e2d5e27220 */ /* 0x000fe20000410000 */
        /* <DEDUP_REMOVED lines=9> */
[----:B------:R-:W-:Y:S02]  /*31670*/  F2FP.BF16.F32.PACK_AB R119, R229, R224 ;  /* 0x000000e0e577723e */ /* 0x000fe400000010ff */
[----:B------:R-:W-:Y:S02]  /*31680*/  F2FP.BF16.F32.PACK_AB R118, R222, R223 ;  /* 0x000000dfde76723e */ /* 0x000fe400000010ff */
[----:B------:R-:W-:Y:S02]  /*31690*/  F2FP.BF16.F32.PACK_AB R116, R219, R116 ;  /* 0x00000074db74723e */ /* 0x000fe400000010ff */
[----:B------:R-:W-:-:S03]  /*316a0*/  IADD3 R217, PT, PT, R217, 0x20, RZ ;  /* 0x00000020d9d97810 */ /* 0x000fc60007ffe0ff */
[----:B------:R1:W-:Y:S04]  /*316b0*/  STG.E.128 desc[UR8][R214.64], R116 ;  /* 0x00000074d6007986 */ /* 0x0003e8000c101d08 */
.L_x_2818:
[----:B------:R-:W-:Y:S05]  /*316c0*/  BSYNC.RECONVERGENT B2 ;  /* 0x0000000000027941 */ /* 0x000fea0003800200 */
.L_x_2817:
[----:B------:R-:W-:Y:S01]  /*316d0*/  LOP3.LUT P0, RZ, R163, 0x100, RZ, 0xc0, !PT ;  /* 0x00000100a3ff7812 */ /* 0x000fe2000780c0ff */
[----:B------:R-:W-:-:S12]  /*316e0*/  BSSY.RECONVERGENT B2, `(.L_x_2819) ;  /* 0x0000032000027945 */ /* 0x000fd80003800200 */
[----:B------:R-:W-:Y:S05]  /*316f0*/  @!P0 BRA `(.L_x_2820) ;  /* 0x0000000000c08947 */ /* 0x000fea0003800000 */
[--C-:B01----:R-:W-:Y:S01]  /*31700*/  FADD.FTZ R214, R184, -R216.reuse ;  /* 0x800000d8b8d67221 */ /* 0x103fe20000010000 */
        /* <DEDUP_REMOVED lines=47> */
.L_x_2820:
[----:B------:R-:W-:Y:S05]  /*31a00*/  BSYNC.RECONVERGENT B2 ;  /* 0x0000000000027941 */ /* 0x000fea0003800200 */
.L_x_2819:
[----:B------:R-:W-:Y:S01]  /*31a10*/  LOP3.LUT P0, RZ, R163, 0x80, RZ, 0xc0, !PT ;  /* 0x00000080a3ff7812 */ /* 0x000fe2000780c0ff */
        /* <DEDUP_REMOVED lines=50> */
.L_x_2822:
[----:B------:R-:W-:Y:S05]  /*31d40*/  BSYNC.RECONVERGENT B2 ;  /* 0x0000000000027941 */ /* 0x000fea0003800200 */
.L_x_2821:
[----:B------:R-:W-:Y:S01]  /*31d50*/  LOP3.LUT P0, RZ, R163, 0x40, RZ, 0xc0, !PT ;  /* 0x00000040a3ff7812 */ /* 0x000fe2000780c0ff */
[----:B------:R-:W-:-:S12]  /*31d60*/  BSSY.RECONVERGENT B2, `(.L_x_2823) ;  /* 0x0000032000027945 */ /* 0x000fd80003800200 */
[----:B------:R-:W-:Y:S05]  /*31d70*/  @!P0 BRA `(.L_x_2824) ;  /* 0x0000000000c08947 */ /* 0x000fea0003800000 */
[--C-:B0123--:R-:W-:Y:S01]  /*31d80*/  FADD.FTZ R214, R188, -R216.reuse ;  /* 0x800000d8bcd67221 */ /* 0x10ffe20000010000 */
        /* <DEDUP_REMOVED lines=47> */
.L_x_2824:
[----:B------:R-:W-:Y:S05]  /*32080*/  BSYNC.RECONVERGENT B2 ;  /* 0x0000000000027941 */ /* 0x000fea0003800200 */
.L_x_2823:
        /* <DEDUP_REMOVED lines=51> */
.L_x_2826:
[----:B------:R-:W-:Y:S05]  /*323c0*/  BSYNC.RECONVERGENT B2 ;  /* 0x0000000000027941 */ /* 0x000fea0003800200 */
.L_x_2825:
[----:B------:R-:W-:Y:S01]  /*323d0*/  LOP3.LUT P0, RZ, R163, 0x10, RZ, 0xc0, !PT ;  /* 0x00000010a3ff7812 */ /* 0x000fe2000780c0ff */
[----:B------:R-:W-:-:S12]  /*323e0*/  BSSY.RECONVERGENT B2, `(.L_x_2827) ;  /* 0x0000032000027945 */ /* 0x000fd80003800200 */
[----:B------:R-:W-:Y:S05]  /*323f0*/  @!P0 BRA `(.L_x_2828) ;  /* 0x0000000000c08947 */ /* 0x000fea0003800000 */
[--C-:B01234-:R-:W-:Y:S01]  /*32400*/  FADD.FTZ R214, R192, -R216.reuse ;  /* 0x800000d8c0d67221 */ /* 0x11ffe20000010000 */
        /* <DEDUP_REMOVED lines=47> */
.L_x_2828:
[----:B------:R-:W-:Y:S05]  /*32700*/  BSYNC.RECONVERGENT B2 ;  /* 0x0000000000027941 */ /* 0x000fea0003800200 */
.L_x_2827:
[----:B------:R-:W-:-:S13]  /*32710*/  LOP3.LUT P0, RZ, R163, 0x8, RZ, 0xc0, !PT ;  /* 0x00000008a3ff7812 */ /* 0x000fda000780c0ff */
[----:B------:R-:W-:Y:S05]  /*32720*/  @!P0 BRA `(.L_x_2814) ;  /* 0x0000000000dc8947 */ /* 0x000fea0003800000 */
[--C-:B01234-:R-:W-:Y:S01]  /*32730*/  FADD.FTZ R116, R159, -R216.reuse ;  /* 0x800000d89f747221 */ /* 0x11ffe20000010000 */
        /* <DEDUP_REMOVED lines=8> */
[----:B------:R-:W-:Y:S02]  /*327c0*/  IMAD.U32 R215, R52, 0x10000, RZ ;  /* 0x0001000034d77824 */ /* 0x000fe400078e00ff */
        /* <DEDUP_REMOVED lines=8> */
[----:B------:R-:W-:Y:S01]  /*32850*/  FFMA.FTZ R213, R118, R119, R215 ;  /* 0x0000007776d57223 */ /* 0x000fe200000100d7 */
[----:B------:R-:W-:Y:S01]  /*32860*/  SHF.L.U32 R219, R57, 0x10, RZ ;  /* 0x0000001039db7819 */ /* 0x000fe200000006ff */
[----:B------:R-:W0:Y:S01]  /*32870*/  LDC.64 R214, c[0x0][0x428] ;  /* 0x00010a00ffd67b82 */ /* 0x000e220000000a00 */
[----:B------:R-:W-:Y:S01]  /*32880*/  SHF.L.U32 R223, R58, 0x10, RZ ;  /* 0x000000103adf7819 */ /* 0x000fe200000006ff */
[----:B------:R-:W-:Y:S01]  /*32890*/  IMAD.U32 R221, R53, 0x10000, RZ ;  /* 0x0001000035dd7824 */ /* 0x000fe200078e00ff */
[----:B------:R-:W-:Y:S01]  /*328a0*/  PRMT R119, R56, 0x7632, R119 ;  /* 0x0000763238777816 */ /* 0x000fe20000000077 */
[----:B------:R-:W-:Y:S01]  /*328b0*/  IMAD.U32 R225, R54, 0x10000, RZ ;  /* 0x0001000036e17824 */ /* 0x000fe200078e00ff */
[----:B------:R-:W-:Y:S01]  /*328c0*/  PRMT R118, R57, 0x7632, R118 ;  /* 0x0000763239767816 */ /* 0x000fe20000000076 */
[----:B------:R-:W-:Y:S01]  /*328d0*/  FFMA.FTZ R218, R218, R219, R221 ;  /* 0x000000dbdada7223 */ /* 0x000fe200000100dd */
[----:B------:R-:W-:Y:S01]  /*328e0*/  PRMT R219, R52, 0x7632, R219 ;  /* 0x0000763234db7816 */ /* 0x000fe200000000db */
[----:B------:R-:W-:Y:S01]  /*328f0*/  FFMA.FTZ R222, R222, R223, R225 ;  /* 0x000000dfdede7223 */ /* 0x000fe200000100e1 */
[----:B------:R-:W-:Y:S01]  /*32900*/  PRMT R216, R53, 0x7632, R216 ;  /* 0x0000763235d87816 */ /* 0x000fe200000000d8 */
[----:B------:R-:W-:Y:S01]  /*32910*/  IMAD.U32 R227, R55, 0x10000, RZ ;  /* 0x0001000037e37824 */ /* 0x000fe200078e00ff */
[----:B------:R-:W-:Y:S01]  /*32920*/  PRMT R221, R58, 0x7632, R221 ;  /* 0x000076323add7816 */ /* 0x000fe200000000dd */
[----:B------:R-:W-:Y:S01]  /*32930*/  IMAD.U32 R118, R118, 0x10000, RZ ;  /* 0x0001000076767824 */ /* 0x000fe200078e00ff */
[----:B------:R-:W-:Y:S01]  /*32940*/  PRMT R223, R54, 0x7632, R223 ;  /* 0x0000763236df7816 */ /* 0x000fe200000000df */
[----:B------:R-:W-:Y:S01]  /*32950*/  IMAD.U32 R219, R219, 0x10000, RZ ;  /* 0x00010000dbdb7824 */ /* 0x000fe200078e00ff */
[----:B------:R-:W-:-:S02]  /*32960*/  PRMT R229, R59, 0x7632, R229 ;  /* 0x000076323be57816 */ /* 0x000fc400000000e5 */
[----:B------:R-:W-:Y:S01]  /*32970*/  PRMT R231, R55, 0x7632, R231 ;  /* 0x0000763237e77816 */ /* 0x000fe200000000e7 */
[----:B------:R-:W-:Y:S01]  /*32980*/  IMAD.U32 R223, R223, 0x10000, RZ ;  /* 0x00010000dfdf7824 */ /* 0x000fe200078e00ff */
[----:B------:R-:W-:Y:S01]  /*32990*/  SHF.L.U32 R225, R59, 0x10, RZ ;  /* 0x000000103be17819 */ /* 0x000fe200000006ff */
[----:B------:R-:W-:Y:S01]  /*329a0*/  IMAD.U32 R229, R229, 0x10000, RZ ;  /* 0x00010000e5e57824 */ /* 0x000fe200078e00ff */
[----:B------:R-:W-:Y:S02]  /*329b0*/  SHF.L.U32 R119, R119, 0x10, RZ ;  /* 0x0000001077777819 */ /* 0x000fe400000006ff */
[----:B------:R-:W-:Y:S01]  /*329c0*/  SHF.L.U32 R221, R221, 0x10, RZ ;  /* 0x00000010dddd7819 */ /* 0x000fe200000006ff */
[----:B------:R-:W-:Y:S01]  /*329d0*/  FFMA.FTZ R225, R226, R225, R227 ;  /* 0x000000e1e2e17223 */ /* 0x000fe200000100e3 */
[----:B------:R-:W-:Y:S01]  /*329e0*/  SHF.L.U32 R231, R231, 0x10, RZ ;  /* 0x00000010e7e77819 */ /* 0x000fe200000006ff */
[----:B------:R-:W-:Y:S01]  /*329f0*/  FFMA.FTZ R116, R116, R119, R219 ;  /* 0x0000007774747223 */ /* 0x000fe200000100db */
[----:B------:R-:W-:Y:S01]  /*32a00*/  SHF.L.U32 R216, R216, 0x10, RZ ;  /* 0x00000010d8d87819 */ /* 0x000fe200000006ff */
[----:B------:R-:W-:Y:S01]  /*32a10*/  FFMA.FTZ R221, R224, R221, R223 ;  /* 0x000000dde0dd7223 */ /* 0x000fe200000100df */
[----:B0-----:R-:W-:-:S04]  /*32a20*/  IMAD.WIDE.U32 R214, R217, 0x10, R214 ;  /* 0x00000010d9d67825 */ /* 0x001fc800078e00d6 */
[----:B------:R-:W-:Y:S01]  /*32a30*/  FFMA.FTZ R220, R220, R229, R231 ;  /* 0x000000e5dcdc7223 */ /* 0x000fe200000100e7 */
[----:B------:R-:W-:Y:S01]  /*32a40*/  F2FP.BF16.F32.PACK_AB R116, R116, R213 ;  /* 0x000000d57474723e */ /* 0x000fe200000010ff */
[----:B------:R-:W-:Y:S01]  /*32a50*/  FFMA.FTZ R117, R117, R118, R216 ;  /* 0x0000007675757223 */ /* 0x000fe200000100d8 */
[----:B------:R-:W-:Y:S02]  /*32a60*/  F2FP.BF16.F32.PACK_AB R118, R221, R222 ;  /* 0x000000dedd76723e */ /* 0x000fe400000010ff */
[----:B------:R-:W-:Y:S02]  /*32a70*/  F2FP.BF16.F32.PACK_AB R119, R220, R225 ;  /* 0x000000e1dc77723e */ /* 0x000fe400000010ff */
[----:B------:R-:W-:-:S05]  /*32a80*/  F2FP.BF16.F32.PACK_AB R117, R117, R218 ;  /* 0x000000da7575723e */ /* 0x000fca00000010ff */
[----:B------:R0:W-:Y:S02]  /*32a90*/  STG.E.128 desc[UR8][R214.64], R116 ;  /* 0x00000074d6007986 */ /* 0x0001e4000c101d08 */
.L_x_2814:
[----:B------:R-:W-:Y:S05]  /*32aa0*/  BSYNC.RECONVERGENT B1 ;  /* 0x0000000000017941 */ /* 0x000fea0003800200 */
.L_x_2813:
[----:B01234-:R-:W0:Y:S02]  /*32ab0*/  LDC.64 R116, c[0x0][0x380] ;  /* 0x0000e000ff747b82 */ /* 0x01fe240000000a00 */
[----:B0-----:R-:W-:-:S04]  /*32ac0*/  LEA R162, R116, R162, 0x2 ;  /* 0x000000a274a27211 */ /* 0x001fc800078e10ff */
[----:B------:R-:W-:-:S13]  /*32ad0*/  ISETP.GE.AND P0, PT, R162, R117, PT ;  /* 0x00000075a200720c */ /* 0x000fda0003f06270 */
[----:B------:R-:W-:Y:S05]  /*32ae0*/  @!P0 BRA `(.L_x_2829) ;  /* 0xfffffce800608947 */ /* 0x000fea000383ffff */
[----:B------:R-:W-:Y:S05]  /*32af0*/  BSYNC B0 ;  /* 0x0000000000007941 */ /* 0x000fea0003800000 */
.L_x_1853:
[----:B------:R-:W-:Y:S05]  /*32b00*/  EXIT ;  /* 0x000000000000794d */ /* 0x000fea0003800000 */
.L_x_2812:
[----:B------:R-:W-:Y:S01]  /*32b10*/  HFMA2 R222, -RZ, RZ, 0, 5.9604644775390625e-08 ;  /* 0x00000001ffde7431 */ /* 0x000fe200000001ff */
[----:B------:R-:W-:Y:S01]  /*32b20*/  BSSY B1, `(.L_x_2830) ;  /* 0x0000007000017945 */ /* 0x000fe20003800000 */
[----:B------:R-:W-:Y:S01]  /*32b30*/  IMAD.MOV.U32 R221, RZ, RZ, R116 ;  /* 0x000000ffffdd7224 */ /* 0x000fe200078e0074 */
[----:B------:R-:W-:Y:S01]  /*32b40*/  MOV R220, 0xffffffff ;  /* 0xffffffff00dc7802 */ /* 0x000fe20000000f00 */
[----:B------:R-:W-:-:S07]  /*32b50*/  IMAD.MOV.U32 R223, RZ, RZ, 0x1f ;  /* 0x0000001fffdf7424 */ /* 0x000fce00078e00ff */
[----:B-----5:R-:W-:Y:S05]  /*32b60*/  WARPSYNC.COLLECTIVE R220, `(.L_x_2831) ;  /* 0x00000000dc087348 */ /* 0x020fea0003c00000 */
[----:B------:R0:W1:Y:S02]  /*32b70*/  SHFL.BFLY P6, R219, R221, R222, R223 ;  /* 0x0c0000dedddb7389 */ /* 0x00006400000c00df */
[----:B01---5:R-:W-:Y:S05]  /*32b80*/  ENDCOLLECTIVE ;  /* 0x000000000000791b */ /* 0x023fea0003800000 */
.L_x_2831:
[----:B------:R-:W-:Y:S05]  /*32b90*/  BSYNC B1 ;  /* 0x0000000000017941 */ /* 0x000fea0003800000 */
.L_x_2830:
[----:B------:R-:W-:Y:S02]  /*32ba0*/  IMAD.MOV.U32 R117, RZ, RZ, R219 ;  /* 0x000000ffff757224 */ /* 0x000fe400078e00db */
[----:B------:R-:W-:Y:S02]  /*32bb0*/  HFMA2 R223, -RZ, RZ, 0, 1.847743988037109375e-06 ;  /* 0x0000001fffdf7431 */ /* 0x000fe400000001ff */
[----:B------:R-:W-:Y:S01]  /*32bc0*/  IMAD.MOV.U32 R222, RZ, RZ, 0x2 ;  /* 0x00000002ffde7424 */ /* 0x000fe200078e00ff */
[----:B------:R-:W0:Y:S01]  /*32bd0*/  LDC R213, c[0x0][0x400] ;  /* 0x00010000ffd57b82 */ /* 0x000e220000000800 */
[----:B------:R-:W-:Y:S01]  /*32be0*/  FADD.FTZ R117, R116, R117 ;  /* 0x0000007574757221 */ /* 0x000fe20000010000 */
[----:B------:R-:W-:-:S04]  /*32bf0*/  IMAD.MOV.U32 R220, RZ, RZ, -0x1 ;  /* 0xffffffffffdc7424 */ /* 0x000fc800078e00ff */
[----:B------:R-:W-:-:S07]  /*32c00*/  MOV R221, R117 ;  /* 0x0000007500dd7202 */ /* 0x000fce0000000f00 */
[----:B0-----:R-:W-:Y:S05]  /*32c10*/  WARPSYNC.COLLECTIVE R220, `(.L_x_2832) ;  /* 0x00000000dc087348 */ /* 0x001fea0003c00000 */
[----:B------:R1:W2:Y:S02]  /*32c20*/  SHFL.BFLY P6, R219, R221, R222, R223 ;  /* 0x0c0000dedddb7389 */ /* 0x0002a400000c00df */
[----:B012---:R-:W-:Y:S05]  /*32c30*/  ENDCOLLECTIVE ;  /* 0x000000000000791b */ /* 0x007fea0003800000 */
.L_x_2832:
[----:B------:R-:W-:Y:S01]  /*32c40*/  HFMA2 R222, -RZ, RZ, 0, 2.384185791015625e-07 ;  /* 0x00000004ffde7431 */ /* 0x000fe200000001ff */
[----:B------:R-:W-:-:S05]  /*32c50*/  MOV R118, R219 ;  /* 0x000000db00767202 */ /* 0x000fca0000000f00 */
[----:B------:R-:W-:-:S04]  /*32c60*/  FADD.FTZ R118, R117, R118 ;  /* 0x0000007675767221 */ /* 0x000fc80000010000 */
[----:B------:R-:W-:-:S07]  /*32c70*/  IMAD.MOV.U32 R221, RZ, RZ, R118 ;  /* 0x000000ffffdd7224 */ /* 0x000fce00078e0076 */
[----:B------:R-:W-:Y:S05]  /*32c80*/  WARPSYNC.COLLECTIVE R220, `(.L_x_2833) ;  /* 0x00000000dc087348 */ /* 0x000fea0003c00000 */
[----:B------:R0:W1:Y:S02]  /*32c90*/  SHFL.BFLY P6, R219, R221, R222, R223 ;  /* 0x0c0000dedddb7389 */ /* 0x00006400000c00df */
[----:B01----:R-:W-:Y:S05]  /*32ca0*/  ENDCOLLECTIVE ;  /* 0x000000000000791b */ /* 0x003fea0003800000 */
.L_x_2833:
[----:B------:R-:W-:Y:S02]  /*32cb0*/  IMAD.MOV.U32 R222, RZ, RZ, 0x8 ;  /* 0x00000008ffde7424 */ /* 0x000fe400078e00ff */
[----:B------:R-:W-:-:S04]  /*32cc0*/  IMAD.MOV.U32 R119, RZ, RZ, R219 ;  /* 0x000000ffff777224 */ /* 0x000fc800078e00db */
[----:B------:R-:W-:-:S05]  /*32cd0*/  FADD.FTZ R119, R118, R119 ;  /* 0x0000007776777221 */ /* 0x000fca0000010000 */
[----:B------:R-:W-:-:S07]  /*32ce0*/  MOV R221, R119 ;  /* 0x0000007700dd7202 */ /* 0x000fce0000000f00 */
[----:B------:R-:W-:Y:S05]  /*32cf0*/  WARPSYNC.COLLECTIVE R220, `(.L_x_2834) ;  /* 0x00000000dc087348 */ /* 0x000fea0003c00000 */
[----:B------:R0:W1:Y:S02]  /*32d00*/  SHFL.BFLY P6, R219, R221, R222, R223 ;  /* 0x0c0000dedddb7389 */ /* 0x00006400000c00df */
[----:B01----:R-:W-:Y:S05]  /*32d10*/  ENDCOLLECTIVE ;  /* 0x000000000000791b */ /* 0x003fea0003800000 */
.L_x_2834:
[----:B------:R-:W-:Y:S01]  /*32d20*/  HFMA2 R222, -RZ, RZ, 0, 9.5367431640625e-07 ;  /* 0x00000010ffde7431 */ /* 0x000fe200000001ff */
[----:B------:R-:W-:-:S05]  /*32d30*/  MOV R216, R219 ;  /* 0x000000db00d87202 */ /* 0x000fca0000000f00 */
[----:B------:R-:W-:-:S04]  /*32d40*/  FADD.FTZ R218, R119, R216 ;  /* 0x000000d877da7221 */ /* 0x000fc80000010000 */
[----:B------:R-:W-:-:S07]  /*32d50*/  IMAD.MOV.U32 R221, RZ, RZ, R218 ;  /* 0x000000ffffdd7224 */ /* 0x000fce00078e00da */
[----:B------:R-:W-:Y:S05]  /*32d60*/  WARPSYNC.COLLECTIVE R220, `(.L_x_2835) ;  /* 0x00000000dc087348 */ /* 0x000fea0003c00000 */
[----:B------:R0:W1:Y:S02]  /*32d70*/  SHFL.BFLY P6, R219, R221, R222, R223 ;  /* 0x0c0000dedddb7389 */ /* 0x00006400000c00df */
[----:B01----:R-:W-:Y:S05]  /*32d80*/  ENDCOLLECTIVE ;  /* 0x000000000000791b */ /* 0x003fea0003800000 */
.L_x_2835:
[----:B------:R-:W-:Y:S01]  /*32d90*/  MOV R222, 0x1 ;  /* 0x0000000100de7802 */ /* 0x000fe20000000f00 */
[----:B------:R-:W-:Y:S01]  /*32da0*/  FADD.FTZ R216, R218, R219 ;  /* 0x000000dbdad87221 */ /* 0x000fe20000010000 */
[----:B------:R-:W-:-:S03]  /*32db0*/  LOP3.LUT P6, RZ, R163, 0x1, RZ, 0xc0, !PT ;  /* 0x00000001a3ff7812 */ /* 0x000fc600078cc0ff */
        /* <DEDUP_REMOVED lines=136> */
.L_x_2836:
[----:B------:R-:W-:Y:S02]  /*33640*/  IMAD.MOV.U32 R222, RZ, RZ, 0x2 ;  /* 0x00000002ffde7424 */ /* 0x000fe400078e00ff */
[----:B------:R-:W-:-:S04]  /*33650*/  IMAD.MOV.U32 R117, RZ, RZ, R219 ;  /* 0x000000ffff757224 */ /* 0x000fc800078e00db */
[----:B------:R-:W-:-:S05]  /*33660*/  FADD.FTZ R117, R116, R117 ;  /* 0x0000007574757221 */ /* 0x000fca0000010000 */
[----:B------:R-:W-:-:S07]  /*33670*/  MOV R221, R117 ;  /* 0x0000007500dd7202 */ /* 0x000fce0000000f00 */
[----:B------:R-:W-:Y:S05]  /*33680*/  WARPSYNC.COLLECTIVE R220, `(.L_x_2837) ;  /* 0x00000000dc087348 */ /* 0x000fea0003c00000 */
[----:B------:R0:W1:Y:S02]  /*33690*/  SHFL.BFLY P6, R219, R221, R222, R223 ;  /* 0x0c0000dedddb7389 */ /* 0x00006400000c00df */
[----:B01----:R-:W-:Y:S05]  /*336a0*/  ENDCOLLECTIVE ;  /* 0x000000000000791b */ /* 0x003fea0003800000 */
.L_x_2837:
[----:B------:R-:W-:Y:S01]  /*336b0*/  HFMA2 R222, -RZ, RZ, 0, 2.384185791015625e-07 ;  /* 0x00000004ffde7431 */ /* 0x000fe200000001ff */
[----:B------:R-:W-:-:S05]  /*336c0*/  MOV R118, R219 ;  /* 0x000000db00767202 */ /* 0x000fca0000000f00 */
[----:B------:R-:W-:-:S04]  /*336d0*/  FADD.FTZ R118, R117, R118 ;  /* 0x0000007675767221 */ /* 0x000fc80000010000 */
[----:B------:R-:W-:-:S07]  /*336e0*/  IMAD.MOV.U32 R221, RZ, RZ, R118 ;  /* 0x000000ffffdd7224 */ /* 0x000fce00078e0076 */
[----:B------:R-:W-:Y:S05]  /*336f0*/  WARPSYNC.COLLECTIVE R220, `(.L_x_2838) ;  /* 0x00000000dc087348 */ /* 0x000fea0003c00000 */
[----:B------:R0:W1:Y:S02]  /*33700*/  SHFL.BFLY P6, R219, R221, R222, R223 ;  /* 0x0c0000dedddb7389 */ /* 0x00006400000c00df */
[----:B01----:R-:W-:Y:S05]  /*33710*/  ENDCOLLECTIVE ;  /* 0x000000000000791b */ /* 0x003fea0003800000 */
.L_x_2838:
[----:B------:R-:W-:Y:S02]  /*33720*/  IMAD.MOV.U32 R222, RZ, RZ, 0x8 ;  /* 0x00000008ffde7424 */ /* 0x000fe400078e00ff */
[----:B------:R-:W-:-:S04]  /*33730*/  IMAD.MOV.U32 R119, RZ, RZ, R219 ;  /* 0x000000ffff777224 */ /* 0x000fc800078e00db */
[----:B------:R-:W-:-:S05]  /*33740*/  FADD.FTZ R119, R118, R119 ;  /* 0x0000007776777221 */ /* 0x000fca0000010000 */
[----:B------:R-:W-:-:S07]  /*33750*/  MOV R221, R119 ;  /* 0x0000007700dd7202 */ /* 0x000fce0000000f00 */
[----:B------:R-:W-:Y:S05]  /*33760*/  WARPSYNC.COLLECTIVE R220, `(.L_x_2839) ;  /* 0x00000000dc087348 */ /* 0x000fea0003c00000 */
[----:B------:R0:W1:Y:S02]  /*33770*/  SHFL.BFLY P6, R219, R221, R222, R223 ;  /* 0x0c0000dedddb7389 */ /* 0x00006400000c00df */
[----:B01----:R-:W-:Y:S05]  /*33780*/  ENDCOLLECTIVE ;  /* 0x000000000000791b */ /* 0x003fea0003800000 */
.L_x_2839:
[----:B------:R-:W-:Y:S01]  /*33790*/  HFMA2 R222, -RZ, RZ, 0, 9.5367431640625e-07 ;  /* 0x00000010ffde7431 */ /* 0x000fe200000001ff */
[----:B------:R-:W-:-:S05]  /*337a0*/  MOV R218, R219 ;  /* 0x000000db00da7202 */ /* 0x000fca0000000f00 */
[----:B------:R-:W-:-:S04]  /*337b0*/  FADD.FTZ R218, R119, R218 ;  /* 0x000000da77da7221 */ /* 0x000fc80000010000 */
[----:B------:R-:W-:-:S07]  /*337c0*/  IMAD.MOV.U32 R221, RZ, RZ, R218 ;  /* 0x000000ffffdd7224 */ /* 0x000fce00078e00da */
[----:B------:R-:W-:Y:S05]  /*337d0*/  WARPSYNC.COLLECTIVE R220, `(.L_x_2840) ;  /* 0x00000000dc087348 */ /* 0x000fea0003c00000 */
[----:B------:R0:W1:Y:S02]  /*337e0*/  SHFL.BFLY P6, R219, R221, R222, R223 ;  /* 0x0c0000dedddb7389 */ /* 0x00006400000c00df */
[----:B01----:R-:W-:Y:S05]  /*337f0*/  ENDCOLLECTIVE ;  /* 0x000000000000791b */ /* 0x003fea0003800000 */
.L_x_2840:
[----:B------:R-:W-:Y:S05]  /*33800*/  BRA `(.L_x_2841) ;  /* 0xffffffd400bc7947 */ /* 0x000fea000383ffff */
.L_x_2842:
        /* <DEDUP_REMOVED lines=15> */
.L_x_71430:


//--------------------- .text._ZN10layer_norm13ln_fwd_kernelINS_13Kernel_traitsI13__nv_bfloat16S2_S2_S2_fjLj2048ELj1ELj4ELj1ELj16ENS_18Kernel_traits_baseILj2048ES2_S2_S2_S2_fjLj128EEEEELb1ELb0ELb1ELb1EEEvNS_9FwdParamsE --------------------------
	.section	.text._ZN10layer_norm13ln_fwd_kernelINS_13Kernel_traitsI13__nv_bfloat16S2_S2_S2_fjLj2048ELj1ELj4ELj1ELj16ENS_18Kernel_traits_baseILj2048ES2_S2_S2_S2_fjLj128EEEEELb1ELb0ELb1ELb1EEEvNS_9FwdParamsE,"ax",@progbits
	.align	128
        .global         _ZN10layer_norm13ln_fwd_kernelINS_13Kernel_traitsI13__nv_bfloat16S2_S2_S2_fjLj2048ELj1ELj4ELj1ELj16ENS_18Kernel_traits_baseILj2048ES2_S2_S2_S2_fjLj128EEEEELb1ELb0ELb1ELb1EEEvNS_9FwdParamsE
        .type           _ZN10layer_norm13ln_fwd_kernelINS_13Kernel_traitsI13__nv_bfloat16S2_S2_S2_fjLj2048ELj1ELj4ELj1ELj16ENS_18Kernel_traits_baseILj2048ES2_S2_S2_S2_fjLj128EEEEELb1ELb0ELb1ELb1EEEvNS_9FwdParamsE,@function
        .size           _ZN10layer_norm13ln_fwd_kernelINS_13Kernel_traitsI13__nv_bfloat16S2_S2_S2_fjLj2048ELj1ELj4ELj1ELj16ENS_18Kernel_traits_baseILj2048ES2_S2_S2_S2_fjLj128EEEEELb1ELb0ELb1ELb1EEEvNS_9FwdParamsE,(.L_x_71431 - _ZN10layer_norm13ln_fwd_kernelINS_13Kernel_traitsI13__nv_bfloat16S2_S2_S2_fjLj2048ELj1ELj4ELj1ELj16ENS_18Kernel_traits_baseILj2048ES2_S2_S2_S2_fjLj128EEEEELb1ELb0ELb1ELb1EEEvNS_9FwdParamsE)
        .other          _ZN10layer_norm13ln_fwd_kernelINS_13Kernel_traitsI13__nv_bfloat16S2_S2_S2_fjLj2048ELj1ELj4ELj1ELj16ENS_18Kernel_traits_baseILj2048ES2_S2_S2_S2_fjLj128EEEEELb1ELb0ELb1ELb1EEEvNS_9FwdParamsE,@"STO_CUDA_ENTRY STV_DEFAULT"
_ZN10layer_norm13ln_fwd_kernelINS_13Kernel_traitsI13__nv_bfloat16S2_S2_S2_fjLj2048ELj1ELj4ELj1ELj16ENS_18Kernel_traits_baseILj2048ES2_S2_S2_S2_fjLj128EEEEELb1ELb0ELb1ELb1EEEvNS_9FwdParamsE:
.text._ZN10layer_norm13ln_fwd_kernelINS_13Kernel_traitsI13__nv_bfloat16S2_S2_S2_fjLj2048ELj1ELj4ELj1ELj16ENS_18Kernel_traits_baseILj2048ES2_S2_S2_S2_fjLj128EEEEELb1ELb0ELb1ELb1EEEvNS_9FwdParamsE:
        /* <DEDUP_REMOVED lines=71> */
.L_x_2843:
        /* <DEDUP_REMOVED lines=26> */
.L_x_2844:
[----:B------:R-:W1:Y:S02]  /*0610*/  LDCU UR4, c[0x0][0x384] ;  /* 0x00007080ff0477ac */ /* 0x000e640008000800 */
[----:B-1----:R-:W-:-:S13]  /*0620*/  ISETP.GE.AND P0, PT, R161, UR4, PT ;  /* 0x00000004a1007c0c */ /* 0x002fda000bf06270 */
[----:B------:R-:W-:Y:S05]  /*0630*/  @P0 EXIT ;  /* 0x000000000000094d */ /* 0x000fea0003800000 */
[----:B------:R-:W-:Y:S01]  /*0640*/  IMAD.HI.U32 R0, R163, -0x326172a9, RZ ;  /* 0xcd9e8d57a3007827 */ /* 0x000fe200078e00ff */
[----:B------:R-:W-:Y:S01]  /*0650*/  BSSY B0, `(.L_x_2845) ;  /* 0x0003172000007945 */ /* 0x000fe20003800000 */
[----:B------:R-:W-:Y:S01]  /*0660*/  LOP3.LUT R213, R213, 0x3, RZ, 0xc0, !PT ;  /* 0x00000003d5d57812 */ /* 0x000fe200078ec0ff */
[----:B------:R-:W1:Y:S01]  /*0670*/  LDCU UR10, c[0x0][0x404] ;  /* 0x00008080ff0a77ac */ /* 0x000e620008000800 */
[----:B0-----:R-:W-:Y:S01]  /*0680*/  IMAD.HI.U32 R2, R160, -0x2daee0ad, RZ ;  /* 0xd2511f53a0027827 */ /* 0x001fe200078e00ff */
[----:B------:R-:W-:Y:S02]  /*0690*/  LOP3.LUT R0, R157, UR6, R0, 0x96, !PT ;  /* 0x000000069d007c12 */ /* 0x000fe4000f8e9600 */
[----:B-----5:R-:W-:Y:S01]  /*06a0*/  PRMT R156, R107, 0x7632, R156 ;  /* 0x000076326b9c7816 */ /* 0x020fe2000000009c */
[----:B------:R-:W-:Y:S01]  /*06b0*/  IMAD R4, R163, -0x326172a9, RZ ;  /* 0xcd9e8d57a3047824 */ /* 0x000fe200078e02ff */
[----:B------:R-:W-:Y:S01]  /*06c0*/  LOP3.LUT R2, R2, UR7, RZ, 0x3c, !PT ;  /* 0x0000000702027c12 */ /* 0x000fe2000f8e3cff */
[----:B------:R-:W-:Y:S01]  /*06d0*/  IMAD R6, R160, -0x2daee0ad, RZ ;  /* 0xd2511f53a0067824 */ /* 0x000fe200078e02ff */
[----:B------:R-:W-:Y:S01]  /*06e0*/  PRMT R155, R75, 0x7632, R155 ;  /* 0x000076324b9b7816 */ /* 0x000fe2000000009b */
[----:B------:R-:W-:Y:S01]  /*06f0*/  IMAD.HI.U32 R5, R0, -0x2daee0ad, RZ ;  /* 0xd2511f5300057827 */ /* 0x000fe200078e00ff */
[----:B------:R-:W-:Y:S01]  /*0700*/  PRMT R154, R106, 0x7632, R154 ;  /* 0x000076326a9a7816 */ /* 0x000fe2000000009a */
[----:B------:R-:W0:Y:S01]  /*0710*/  LDCU.U8 UR11, c[0x0][0x410] ;  /* 0x00008200ff0b77ac */ /* 0x000e220008000000 */
[----:B------:R-:W-:Y:S01]  /*0720*/  PRMT R153, R74, 0x7632, R153 ;  /* 0x000076324a997816 */ /* 0x000fe20000000099 */
[----:B------:R-:W-:Y:S01]  /*0730*/  IMAD.HI.U32 R3, R2, -0x326172a9, RZ ;  /* 0xcd9e8d5702037827 */ /* 0x000fe200078e00ff */
[----:B------:R-:W-:Y:S01]  /*0740*/  LOP3.LUT R5, R6, UR16, R5, 0x96, !PT ;  /* 0x0000001006057c12 */ /* 0x000fe2000f8e9605 */
        /* <DEDUP_REMOVED lines=76> */
[----:B------:R-:W-:Y:S02]  /*0c10*/  IMAD R4, R3, -0x2daee0ad, RZ ;  /* 0xd2511f5303047824 */ /* 0x000fe400078e02ff */
[----:B------:R-:W-:Y:S02]  /*0c20*/  HFMA2 R3, -RZ, RZ, 0, 0 ;  /* 0x00000000ff037431 */ /* 0x000fe400000001ff */
        /* <DEDUP_REMOVED lines=37> */
.L_x_3791:
[----:B0-----:R-:W0:Y:S08]  /*0e80*/  LDC.64 R126, c[0x0][0x3f0] ;  /* 0x0000fc00ff7e7b82 */ /* 0x001e300000000a00 */
[----:B------:R-:W1:Y:S01]  /*0e90*/  LDC R122, c[0x0][0x388] ;  /* 0x0000e200ff7a7b82 */ /* 0x000e620000000800 */
[----:B0-----:R-:W-:-:S06]  /*0ea0*/  IMAD.WIDE R126, R161, 0x4, R126 ;  /* 0x00000004a17e7825 */ /* 0x001fcc00078e027e */
[----:B------:R-:W2:Y:S01]  /*0eb0*/  LDG.E R126, desc[UR8][R126.64] ;  /* 0x000000087e7e7981 */ /* 0x000ea2000c1e1900 */
[----:B------:R-:W-:Y:S01]  /*0ec0*/  IMAD.MOV.U32 R128, RZ, RZ, RZ ;  /* 0x000000ffff807224 */ /* 0x000fe200078e00ff */
[----:B--2---:R-:W-:-:S13]  /*0ed0*/  ISETP.GE.AND P1, PT, R126, 0x1, PT ;  /* 0x000000017e00780c */ /* 0x004fda0003f26270 */
[----:B------:R-:W-:Y:S01]  /*0ee0*/  @P1 VIADD R113, R126, 0xffffffff ;  /* 0xffffffff7e711836 */ /* 0x000fe20000000000 */
[----:B------:R-:W0:Y:S03]  /*0ef0*/  @P1 LDC.64 R114, c[0x0][0x390] ;  /* 0x0000e400ff721b82 */ /* 0x000e260000000a00 */
[----:B-1----:R-:W-:-:S05]  /*0f00*/  @P1 IMAD R116, R113, R122, RZ ;  /* 0x0000007a71741224 */ /* 0x002fca00078e02ff */
[----:B------:R-:W1:Y:S01]  /*0f10*/  LDC.64 R112, c[0x0][0x3f8] ;  /* 0x0000fe00ff707b82 */ /* 0x000e620000000a00 */
[----:B------:R-:W-:-:S04]  /*0f20*/  @P1 SHF.R.S32.HI R117, RZ, 0x1f, R116 ;  /* 0x0000001fff751819 */ /* 0x000fc80000011474 */
[----:B------:R-:W-:-:S04]  /*0f30*/  @P1 LEA.HI R117, R117, R116, RZ, 0x3 ;  /* 0x0000007475751211 */ /* 0x000fc800078f18ff */
[----:B------:R-:W-:-:S05]  /*0f40*/  @P1 LEA.HI.SX32 R128, R117, R162, 0x1d ;  /* 0x000000a275801211 */ /* 0x000fca00078feaff */
[----:B0-----:R-:W-:-:S05]  /*0f50*/  @P1 IMAD.WIDE.U32 R114, R128, 0x10, R114 ;  /* 0x0000001080721825 */ /* 0x001fca00078e0072 */
[----:B-----5:R-:W2:Y:S01]  /*0f60*/  @P1 LDG.E.128 R108, desc[UR8][R114.64] ;  /* 0x00000008726c1981 */ /* 0x020ea2000c1e1d00 */
[----:B-1----:R-:W-:-:S05]  /*0f70*/  IMAD.WIDE R112, R161, 0x4, R112 ;  /* 0x00000004a1707825 */ /* 0x002fca00078e0270 */
[----:B------:R0:W5:Y:S01]  /*0f80*/  LDG.E R120, desc[UR8][R112.64] ;  /* 0x0000000870787981 */ /* 0x000162000c1e1900 */
        /* <DEDUP_REMOVED lines=36> */
.L_x_2851:
        /* <DEDUP_REMOVED lines=13> */
.L_x_2853:
[----:B------:R-:W-:Y:S05]  /*12a0*/  BSYNC.RECONVERGENT B3 ;  /* 0x0000000000037941 */ /* 0x000fea0003800200 */
.L_x_2852:
        /* <DEDUP_REMOVED lines=43> */
.L_x_2850:
[----:B------:R-:W-:Y:S05]  /*1560*/  BSYNC.RECONVERGENT B2 ;  /* 0x0000000000027941 */ /* 0x000fea0003800200 */
.L_x_2849:
[----:B------:R-:W-:Y:S01]  /*1570*/  I2FP.F32.U32 R2, R2 ;  /* 0x0000000200027245 */ /* 0x000fe20000201000 */
[----:B------:R-:W-:Y:S01]  /*1580*/  IMAD.MOV.U32 R119, RZ, RZ, 0x2f800000 ;  /* 0x2f800000ff777424 */ /* 0x000fe200078e00ff */
[----:B------:R-:W-:Y:S01]  /*1590*/  SHF.L.U32 R117, R108, 0x10, RZ ;  /* 0x000000106c757819 */ /* 0x000fe200000006ff */
        /* <DEDUP_REMOVED lines=8> */
.L_x_2848:
[----:B------:R-:W-:Y:S05]  /*1620*/  BSYNC.RECONVERGENT B1 ;  /* 0x0000000000017941 */ /* 0x000fea0003800200 */
.L_x_2847:
        /* <DEDUP_REMOVED lines=23> */
.L_x_2858:
        /* <DEDUP_REMOVED lines=13> */
.L_x_2860:
[----:B------:R-:W-:Y:S05]  /*1870*/  BSYNC.RECONVERGENT B3 ;  /* 0x0000000000037941 */ /* 0x000fea0003800200 */
.L_x_2859:
        /* <DEDUP_REMOVED lines=43> */
.L_x_2857:
[----:B------:R-:W-:Y:S05]  /*1b30*/  BSYNC.RECONVERGENT B2 ;  /* 0x0000000000027941 */ /* 0x000fea0003800200 */
.L_x_2856:
[----:B------:R-:W-:Y:S01]  /*1b40*/  I2FP.F32.U32 R0, R0 ;  /* 0x0000000000007245 */ /* 0x000fe20000201000 */
[----:B------:R-:W-:Y:S01]  /*1b50*/  IMAD.MOV.U32 R123, RZ, RZ, 0x2f800000 ;  /* 0x2f800000ff7b7424 */ /* 0x000fe200078e00ff */
[----:B------:R-:W-:Y:S01]  /*1b60*/  PRMT R112, R112, 0x7632, R112 ;  /* 0x0000763270707816 */ /* 0x000fe20000000070 */
[----:B------:R-:W-:Y:S02]  /*1b70*/  IMAD.U32 R121, R121, 0x10000, RZ ;  /* 0x0001000079797824 */ /* 0x000fe400078e00ff */
[----:B------:R-:W-:Y:S01]  /*1b80*/  FFMA.FTZ R0, R0, R123, 1.1641532182693481445e-10 ;  /* 0x2f00000000007423 */ /* 0x000fe2000001007b */
[----:B------:R-:W-:Y:S01]  /*1b90*/  SHF.L.U32 R112, R112, 0x10, RZ ;  /* 0x0000001070707819 */ /* 0x000fe200000006ff */
[----:B------:R-:W-:-:S03]  /*1ba0*/  FMUL.FTZ R121, R121, UR13 ;  /* 0x0000000d79797c20 */ /* 0x000fc60008410000 */
[----:B------:R-:W-:Y:S01]  /*1bb0*/  FSETP.GTU.FTZ.AND P3, PT, R0, UR10, PT ;  /* 0x0000000a00007c0b */ /* 0x000fe2000bf7c000 */
[----:B------:R-:W-:-:S03]  /*1bc0*/  FMUL.FTZ R121, R121, UR12 ;  /* 0x0000000c79797c20 */ /* 0x000fc60008410000 */
[----:B------:R-:W-:Y:S02]  /*1bd0*/  SEL R0, RZ, 0x1, P3 ;  /* 0x00000001ff007807 */ /* 0x000fe40001800000 */
[----:B------:R-:W-:-:S05]  /*1be0*/  FSEL R121, R121, RZ, !P3 ;  /* 0x000000ff79797208 */ /* 0x000fca0005800000 */
[----:B------:R-:W-:-:S07]  /*1bf0*/  FADD.FTZ R118, R112, R121 ;  /* 0x0000007970767221 */ /* 0x000fce0000010000 */
.L_x_2855:
[----:B------:R-:W-:Y:S05]  /*1c00*/  BSYNC.RECONVERGENT B1 ;  /* 0x0000000000017941 */ /* 0x000fea0003800200 */
.L_x_2854:
        /* <DEDUP_REMOVED lines=22> */
.L_x_2865:
        /* <DEDUP_REMOVED lines=13> */
.L_x_2867:
[----:B------:R-:W-:Y:S05]  /*1e40*/  BSYNC.RECONVERGENT B3 ;  /* 0x0000000000037941 */ /* 0x000fea0003800200 */
.L_x_2866:
        /* <DEDUP_REMOVED lines=43> */
.L_x_2864:
[----:B------:R-:W-:Y:S05]  /*2100*/  BSYNC.RECONVERGENT B2 ;  /* 0x0000000000027941 */ /* 0x000fea0003800200 */
.L_x_2863:
[----:B------:R-:W-:Y:S01]  /*2110*/  HFMA2 R124, -RZ, RZ, 0.1171875, 0 ;  /* 0x2f800000ff7c7431 */ /* 0x000fe200000001ff */
[----:B------:R-:W-:Y:S01]  /*2120*/  I2FP.F32.U32 R117, R121 ;  /* 0x0000007900757245 */ /* 0x000fe20000201000 */
[----:B------:R-:W-:-:S04]  /*2130*/  IMAD.U32 R121, R109, 0x10000, RZ ;  /* 0x000100006d797824 */ /* 0x000fc800078e00ff */
        /* <DEDUP_REMOVED lines=8> */
.L_x_2862:
[----:B------:R-:W-:Y:S05]  /*21c0*/  BSYNC.RECONVERGENT B1 ;  /* 0x0000000000017941 */ /* 0x000fea0003800200 */
.L_x_2861:
        /* <DEDUP_REMOVED lines=23> */
.L_x_2872:
        /* <DEDUP_REMOVED lines=13> */
.L_x_2874:
[----:B------:R-:W-:Y:S05]  /*2410*/  BSYNC.RECONVERGENT B3 ;  /* 0x0000000000037941 */ /* 0x000fea0003800200 */
.L_x_2873:
        /* <DEDUP_REMOVED lines=43> */
.L_x_2871:
[----:B------:R-:W-:Y:S05]  /*26d0*/  BSYNC.RECONVERGENT B2 ;  /* 0x0000000000027941 */ /* 0x000fea0003800200 */
.L_x_2870:
[----:B------:R-:W-:Y:S01]  /*26e0*/  I2FP.F32.U32 R112, R121 ;  /* 0x0000007900707245 */ /* 0x000fe20000201000 */
[----:B------:R-:W-:Y:S01]  /*26f0*/  IMAD.MOV.U32 R121, RZ, RZ, 0x2f800000 ;  /* 0x2f800000ff797424 */ /* 0x000fe200078e00ff */
[----:B------:R-:W-:Y:S02]  /*2700*/  SHF.L.U32 R171, R171, 0x10, RZ ;  /* 0x00000010abab7819 */ /* 0x000fe400000006ff */
        /* <DEDUP_REMOVED lines=9> */
.L_x_2869:
[----:B------:R-:W-:Y:S05]  /*27a0*/  BSYNC.RECONVERGENT B1 ;  /* 0x0000000000017941 */ /* 0x000fea0003800200 */
.L_x_2868:
        /* <DEDUP_REMOVED lines=22> */
.L_x_2879:
        /* <DEDUP_REMOVED lines=13> */
.L_x_2881:
[----:B------:R-:W-:Y:S05]  /*29e0*/  BSYNC.RECONVERGENT B3 ;  /* 0x0000000000037941 */ /* 0x000fea0003800200 */
.L_x_2880:
        /* <DEDUP_REMOVED lines=41> */
[----:B------:R-:W-:Y:S01]  /*2c80*/  LOP3.LUT R159, R116, UR32, R113, 0x96, !PT ;  /* 0x00000020749f7c12 */ /* 0x000fe2000f8e9671 */
[----:B------:R-:W-:-:S07]  /*2c90*/  IMAD.MOV.U32 R113, RZ, RZ, R176 ;  /* 0x000000ffff717224 */ /* 0x000fce00078e00b0 */
.L_x_2878:
[----:B------:R-:W-:Y:S05]  /*2ca0*/  BSYNC.RECONVERGENT B2 ;  /* 0x0000000000027941 */ /* 0x000fea0003800200 */
.L_x_2877:
        /* <DEDUP_REMOVED lines=11> */
.L_x_2876:
[----:B------:R-:W-:Y:S05]  /*2d60*/  BSYNC.RECONVERGENT B1 ;  /* 0x0000000000017941 */ /* 0x000fea0003800200 */
.L_x_2875:
        /* <DEDUP_REMOVED lines=23> */
.L_x_2886:
        /* <DEDUP_REMOVED lines=13> */
.L_x_2888:
[----:B------:R-:W-:Y:S05]  /*2fb0*/  BSYNC.RECONVERGENT B3 ;  /* 0x0000000000037941 */ /* 0x000fea0003800200 */
.L_x_2887:
        /* <DEDUP_REMOVED lines=43> */
.L_x_2885:
[----:B------:R-:W-:Y:S05]  /*3270*/  BSYNC.RECONVERGENT B2 ;  /* 0x0000000000027941 */ /* 0x000fea0003800200 */
.L_x_2884:
[----:B------:R-:W-:Y:S01]  /*3280*/  HFMA2 R117, -RZ, RZ, 0.1171875, 0 ;  /* 0x2f800000ff757431 */ /* 0x000fe200000001ff */
[----:B------:R-:W-:Y:S01]  /*3290*/  I2FP.F32.U32 R112, R116 ;  /* 0x0000007400707245 */ /* 0x000fe20000201000 */
[----:B------:R-:W-:Y:S01]  /*32a0*/  IMAD.U32 R170, R170, 0x10000, RZ ;  /* 0x00010000aaaa7824 */ /* 0x000fe200078e00ff */
[----:B------:R-:W-:-:S03]  /*32b0*/  PRMT R114, R114, 0x7632, R114 ;  /* 0x0000763272727816 */ /* 0x000fc60000000072 */
        /* <DEDUP_REMOVED lines=8> */
.L_x_2883:
[----:B------:R-:W-:Y:S05]  /*3340*/  BSYNC.RECONVERGENT B1 ;  /* 0x0000000000017941 */ /* 0x000fea0003800200 */
.L_x_2882:
        /* <DEDUP_REMOVED lines=22> */
.L_x_2893:
        /* <DEDUP_REMOVED lines=13> */
.L_x_2895:
[----:B------:R-:W-:Y:S05]  /*3580*/  BSYNC.RECONVERGENT B3 ;  /* 0x0000000000037941 */ /* 0x000fea0003800200 */
.L_x_2894:
        /* <DEDUP_REMOVED lines=43> */
.L_x_2892:
[----:B------:R-:W-:Y:S05]  /*3840*/  BSYNC.RECONVERGENT B2 ;  /* 0x0000000000027941 */ /* 0x000fea0003800200 */
.L_x_2891:
        /* <DEDUP_REMOVED lines=11> */
.L_x_2890:
[----:B------:R-:W-:Y:S05]  /*3900*/  BSYNC.RECONVERGENT B1 ;  /* 0x0000000000017941 */ /* 0x000fea0003800200 */
.L_x_2889:
        /* <DEDUP_REMOVED lines=23> */
.L_x_2900:
        /* <DEDUP_REMOVED lines=13> */
.L_x_2902:
[----:B------:R-:W-:Y:S05]  /*3b50*/  BSYNC.RECONVERGENT B3 ;  /* 0x0000000000037941 */ /* 0x000fea0003800200 */
.L_x_2901:
        /* <DEDUP_REMOVED lines=41> */
[----:B------:R-:W-:-:S07]  /*3df0*/  LOP3.LUT R159, R112, UR32, R177, 0x96, !PT ;  /* 0x00000020709f7c12 */ /* 0x000fce000f8e96b1 */
.L_x_2899:
[----:B------:R-:W-:Y:S05]  /*3e00*/  BSYNC.RECONVERGENT B2 ;  /* 0x0000000000027941 */ /* 0x000fea0003800200 */
.L_x_2898:
[----:B------:R-:W-:Y:S01]  /*3e10*/  I2FP.F32.U32 R112, R113 ;  /* 0x0000007100707245 */ /* 0x000fe20000201000 */
[----:B------:R-:W-:Y:S02]  /*3e20*/  HFMA2 R113, -RZ, RZ, 0.1171875, 0 ;  /* 0x2f800000ff717431 */ /* 0x000fe400000001ff */
[----:B------:R-:W-:Y:S01]  /*3e30*/  IMAD.U32 R129, R129, 0x10000, RZ ;  /* 0x0001000081817824 */ /* 0x000fe200078e00ff */
[----:B------:R-:W-:-:S03]  /*3e40*/  PRMT R115, R115, 0x7632, R115 ;  /* 0x0000763273737816 */ /* 0x000fc60000000073 */
[----:B------:R-:W-:Y:S02]  /*3e50*/  FMUL.FTZ R129, R129, UR13 ;  /* 0x0000000d81817c20 */ /* 0x000fe40008410000 */
[----:B------:R-:W-:Y:S02]  /*3e60*/  IMAD.U32 R170, R115, 0x10000, RZ ;  /* 0x0001000073aa7824 */ /* 0x000fe400078e00ff */
[----:B------:R-:W-:Y:S01]  /*3e70*/  FMUL.FTZ R129, R129, UR12 ;  /* 0x0000000c81817c20 */ /* 0x000fe20008410000 */
[----:B------:R-:W-:-:S05]  /*3e80*/  FFMA.FTZ R112, R112, R113, 1.1641532182693481445e-10 ;  /* 0x2f00000070707423 */ /* 0x000fca0000010071 */
[----:B------:R-:W-:-:S04]  /*3e90*/  FSETP.GTU.FTZ.AND P2, PT, R112, UR10, PT ;  /* 0x0000000a70007c0b */ /* 0x000fc8000bf5c000 */
[----:B------:R-:W-:Y:S02]  /*3ea0*/  FSEL R129, R129, RZ, !P2 ;  /* 0x000000ff81817208 */ /* 0x000fe40005000000 */
[----:B------:R-:W-:-:S03]  /*3eb0*/  SEL R169, RZ, 0x1, P2 ;  /* 0x00000001ffa97807 */ /* 0x000fc60001000000 */
[----:B------:R-:W-:-:S07]  /*3ec0*/  FADD.FTZ R170, R170, R129 ;  /* 0x00000081aaaa7221 */ /* 0x000fce0000010000 */
.L_x_2897:
[----:B------:R-:W-:Y:S05]  /*3ed0*/  BSYNC.RECONVERGENT B1 ;  /* 0x0000000000017941 */ /* 0x000fea0003800200 */
.L_x_2896:
[----:B------:R-:W-:Y:S02]  /*3ee0*/  F2FP.BF16.F32.PACK_AB R115, RZ, R170 ;  /* 0x000000aaff73723e */ /* 0x000fe400000010ff */
[----:B------:R-:W-:Y:S02]  /*3ef0*/  PRMT R114, R178, 0x5410, R114 ;  /* 0x00005410b2727816 */ /* 0x000fe40000000072 */
[----:B------:R-:W-:Y:S02]  /*3f00*/  PRMT R113, R174, 0x5410, R175 ;  /* 0x00005410ae717816 */ /* 0x000fe400000000af */
[----:B------:R-:W-:Y:S02]  /*3f10*/  PRMT R112, R172, 0x5410, R173 ;  /* 0x00005410ac707816 */ /* 0x000fe400000000ad */
[----:B------:R-:W-:Y:S01]  /*3f20*/  PRMT R115, R181, 0x5410, R115 ;  /* 0x00005410b5737816 */ /* 0x000fe20000000073 */
[----:B------:R-:W-:Y:S06]  /*3f30*/  BRA `(.L_x_2903) ;  /* 0x0000002800dc7947 */ /* 0x000fec0003800000 */
.L_x_2846:
[----:B------:R-:W-:Y:S01]  /*3f40*/  BSSY.RECONVERGENT B1, `(.L_x_2904) ;  /* 0x0000057000017945 */ /* 0x000fe20003800200 */
[----:B------:R-:W-:Y:S01]  /*3f50*/  MOV R119, RZ ;  /* 0x000000ff00777202 */ /* 0x000fe20000000f00 */
[----:B------:R-:W-:Y:S02]  /*3f60*/  IMAD.MOV.U32 R176, RZ, RZ, R212 ;  /* 0x000000ffffb07224 */ /* 0x000fe400078e00d4 */
[----:B------:R-:W-:Y:S01]  /*3f70*/  IMAD.MOV.U32 R112, RZ, RZ, R213 ;  /* 0x000000ffff707224 */ /* 0x000fe200078e00d5 */
        /* <DEDUP_REMOVED lines=17> */
.L_x_2908:
        /* <DEDUP_REMOVED lines=13> */
.L_x_2910:
[----:B------:R-:W-:Y:S05]  /*4160*/  BSYNC.RECONVERGENT B3 ;  /* 0x0000000000037941 */ /* 0x000fea0003800200 */
.L_x_2909:
        /* <DEDUP_REMOVED lines=42> */
.L_x_2907:
[----:B------:R-:W-:Y:S05]  /*4410*/  BSYNC.RECONVERGENT B2 ;  /* 0x0000000000027941 */ /* 0x000fea0003800200 */
.L_x_2906:
[----:B------:R-:W-:Y:S01]  /*4420*/  I2FP.F32.U32 R2, R2 ;  /* 0x0000000200027245 */ /* 0x000fe20000201000 */
[----:B------:R-:W-:Y:S02]  /*4430*/  IMAD.MOV.U32 R113, RZ, RZ, 0x2f800000 ;  /* 0x2f800000ff717424 */ /* 0x000fe400078e00ff */
[----:B------:R-:W-:Y:S02]  /*4440*/  IMAD.U32 R114, R108, 0x10000, RZ ;  /* 0x000100006c727824 */ /* 0x000fe400078e00ff */
[----:B------:R-:W-:Y:S02]  /*4450*/  FFMA.FTZ R2, R2, R113, 1.1641532182693481445e-10 ;  /* 0x2f00000002027423 */ /* 0x000fe40000010071 */
[----:B------:R-:W-:-:S03]  /*4460*/  FMUL.FTZ R114, R114, UR13 ;  /* 0x0000000d72727c20 */ /* 0x000fc60008410000 */
[----:B------:R-:W-:Y:S01]  /*4470*/  FSETP.GTU.FTZ.AND P2, PT, R2, UR10, PT ;  /* 0x0000000a02007c0b */ /* 0x000fe2000bf5c000 */
[----:B------:R-:W-:-:S03]  /*4480*/  FMUL.FTZ R114, R114, UR12 ;  /* 0x0000000c72727c20 */ /* 0x000fc60008410000 */
[----:B------:R-:W-:Y:S02]  /*4490*/  SEL R2, RZ, 0x1, P2 ;  /* 0x00000001ff027807 */ /* 0x000fe40001000000 */
[----:B------:R-:W-:-:S07]  /*44a0*/  FSEL R119, R114, RZ, !P2 ;  /* 0x000000ff72777208 */ /* 0x000fce0005000000 */
.L_x_2905:
[----:B------:R-:W-:Y:S05]  /*44b0*/  BSYNC.RECONVERGENT B1 ;  /* 0x0000000000017941 */ /* 0x000fea0003800200 */
.L_x_2904:
        /* <DEDUP_REMOVED lines=18> */
.L_x_2915:
        /* <DEDUP_REMOVED lines=13> */
.L_x_2917:
[----:B------:R-:W-:Y:S05]  /*46b0*/  BSYNC.RECONVERGENT B3 ;  /* 0x0000000000037941 */ /* 0x000fea0003800200 */
.L_x_2916:
        /* <DEDUP_REMOVED lines=43> */
.L_x_2914:
[----:B------:R-:W-:Y:S05]  /*4970*/  BSYNC.RECONVERGENT B2 ;  /* 0x0000000000027941 */ /* 0x000fea0003800200 */
.L_x_2913:
        /* <DEDUP_REMOVED lines=9> */
.L_x_2912:
[----:B------:R-:W-:Y:S05]  /*4a10*/  BSYNC.RECONVERGENT B1 ;  /* 0x0000000000017941 */ /* 0x000fea0003800200 */
.L_x_2911:
        /* <DEDUP_REMOVED lines=18> */
.L_x_2922:
        /* <DEDUP_REMOVED lines=13> */
.L_x_2924:
[----:B------:R-:W-:Y:S05]  /*4c10*/  BSYNC.RECONVERGENT B3 ;  /* 0x0000000000037941 */ /* 0x000fea0003800200 */
.L_x_2923:
        /* <DEDUP_REMOVED lines=43> */
.L_x_2921:
[----:B------:R-:W-:Y:S05]  /*4ed0*/  BSYNC.RECONVERGENT B2 ;  /* 0x0000000000027941 */ /* 0x000fea0003800200 */
.L_x_2920:
        /* <DEDUP_REMOVED lines=9> */
.L_x_2919:
[----:B------:R-:W-:Y:S05]  /*4f70*/  BSYNC.RECONVERGENT B1 ;  /* 0x0000000000017941 */ /* 0x000fea0003800200 */
.L_x_2918:
        /* <DEDUP_REMOVED lines=18> */
.L_x_2929:
        /* <DEDUP_REMOVED lines=13> */
.L_x_2931:
[----:B------:R-:W-:Y:S05]  /*5170*/  BSYNC.RECONVERGENT B3 ;  /* 0x0000000000037941 */ /* 0x000fea0003800200 */
.L_x_2930:
        /* <DEDUP_REMOVED lines=43> */
.L_x_2928:
[----:B------:R-:W-:Y:S05]  /*5430*/  BSYNC.RECONVERGENT B2 ;  /* 0x0000000000027941 */ /* 0x000fea0003800200 */
.L_x_2927:
        /* <DEDUP_REMOVED lines=9> */
.L_x_2926:
[----:B------:R-:W-:Y:S05]  /*54d0*/  BSYNC.RECONVERGENT B1 ;  /* 0x0000000000017941 */ /* 0x000fea0003800200 */
.L_x_2925:
        /* <DEDUP_REMOVED lines=18> */
.L_x_2936:
        /* <DEDUP_REMOVED lines=13> */
.L_x_2938:
[----:B------:R-:W-:Y:S05]  /*56d0*/  BSYNC.RECONVERGENT B3 ;  /* 0x0000000000037941 */ /* 0x000fea0003800200 */
.L_x_2937:
        /* <DEDUP_REMOVED lines=43> */
.L_x_2935:
[----:B------:R-:W-:Y:S05]  /*5990*/  BSYNC.RECONVERGENT B2 ;  /* 0x0000000000027941 */ /* 0x000fea0003800200 */
.L_x_2934:
        /* <DEDUP_REMOVED lines=9> */
.L_x_2933:
[----:B------:R-:W-:Y:S05]  /*5a30*/  BSYNC.RECONVERGENT B1 ;  /* 0x0000000000017941 */ /* 0x000fea0003800200 */
.L_x_2932:
        /* <DEDUP_REMOVED lines=18> */
.L_x_2943:
        /* <DEDUP_REMOVED lines=13> */
.L_x_2945:
[----:B------:R-:W-:Y:S05]  /*5c30*/  BSYNC.RECONVERGENT B3 ;  /* 0x0000000000037941 */ /* 0x000fea0003800200 */
.L_x_2944:
        /* <DEDUP_REMOVED lines=43> */
.L_x_2942:
[----:B------:R-:W-:Y:S05]  /*5ef0*/  BSYNC.RECONVERGENT B2 ;  /* 0x0000000000027941 */ /* 0x000fea0003800200 */
.L_x_2941:
        /* <DEDUP_REMOVED lines=9> */
.L_x_2940:
[----:B------:R-:W-:Y:S05]  /*5f90*/  BSYNC.RECONVERGENT B1 ;  /* 0x0000000000017941 */ /* 0x000fea0003800200 */
.L_x_2939:
        /* <DEDUP_REMOVED lines=18> */
.L_x_2950:
        /* <DEDUP_REMOVED lines=13> */
.L_x_2952:
[----:B------:R-:W-:Y:S05]  /*6190*/  BSYNC.RECONVERGENT B3 ;  /* 0x0000000000037941 */ /* 0x000fea0003800200 */
.L_x_2951:
        /* <DEDUP_REMOVED lines=43> */
.L_x_2949:
[----:B------:R-:W-:Y:S05]  /*6450*/  BSYNC.RECONVERGENT B2 ;  /* 0x0000000000027941 */ /* 0x000fea0003800200 */
.L_x_2948:
        /* <DEDUP_REMOVED lines=9> */
.L_x_2947:
[----:B------:R-:W-:Y:S05]  /*64f0*/  BSYNC.RECONVERGENT B1 ;  /* 0x0000000000017941 */ /* 0x000fea0003800200 */
.L_x_2946:
        /* <DEDUP_REMOVED lines=18> */
.L_x_2957:
        /* <DEDUP_REMOVED lines=13> */
.L_x_2959:
[----:B------:R-:W-:Y:S05]  /*66f0*/  BSYNC.RECONVERGENT B3 ;  /* 0x0000000000037941 */ /* 0x000fea0003800200 */
.L_x_2958:
        /* <DEDUP_REMOVED lines=43> */
.L_x_2956:
[----:B------:R-:W-:Y:S05]  /*69b0*/  BSYNC.RECONVERGENT B2 ;  /* 0x0000000000027941 */ /* 0x000fea0003800200 */
.L_x_2955:
        /* <DEDUP_REMOVED lines=9> */
.L_x_2954:
[----:B------:R-:W-:Y:S05]  /*6a50*/  BSYNC.RECONVERGENT B1 ;  /* 0x0000000000017941 */ /* 0x000fea0003800200 */
.L_x_2953:
[----:B------:R-:W-:Y:S02]  /*6a60*/  F2FP.BF16.F32.PACK_AB R115, RZ, R170 ;  /* 0x000000aaff73723e */ /* 0x000fe400000010ff */
[----:B------:R-:W-:Y:S02]  /*6a70*/  PRMT R114, R177, 0x5410, R178 ;  /* 0x00005410b1727816 */ /* 0x000fe400000000b2 */
[----:B------:R-:W-:Y:S02]  /*6a80*/  PRMT R113, R175, 0x5410, R174 ;  /* 0x00005410af717816 */ /* 0x000fe400000000ae */
[----:B------:R-:W-:Y:S02]  /*6a90*/  PRMT R112, R173, 0x5410, R172 ;  /* 0x00005410ad707816 */ /* 0x000fe400000000ac */
[----:B------:R-:W-:-:S07]  /*6aa0*/  PRMT R115, R180, 0x5410, R115 ;  /* 0x00005410b4737816 */ /* 0x000fce0000000073 */
.L_x_2903:
[----:B------:R-:W0:Y:S01]  /*6ab0*/  LDC.64 R116, c[0x0][0x3a8] ;  /* 0x0000ea00ff747b82 */ /* 0x000e220000000a00 */
[----:B------:R-:W-:Y:S01]  /*6ac0*/  BSSY.RECONVERGENT B1, `(.L_x_2960) ;  /* 0x000001a000017945 */ /* 0x000fe20003800200 */
[C---:B------:R-:W-:Y:S01]  /*6ad0*/  IADD3 R129, PT, PT, R127.reuse, 0x20, RZ ;  /* 0x000000207f817810 */ /* 0x040fe20007ffe0ff */
[----:B------:R-:W-:Y:S02]  /*6ae0*/  VIADD R183, R128, 0x20 ;  /* 0x0000002080b77836 */ /* 0x000fe40000000000 */
        /* <DEDUP_REMOVED lines=23> */
.L_x_2961:
[----:B------:R-:W-:Y:S05]  /*6c60*/  BSYNC.RECONVERGENT B1 ;  /* 0x0000000000017941 */ /* 0x000fea0003800200 */
.L_x_2960:
[----:B------:R-:W-:Y:S04]  /*6c70*/  BSSY.RECONVERGENT B1, `(.L_x_2962) ;  /* 0x0000005000017945 */ /* 0x000fe80003800200 */
[----:B------:R-:W-:Y:S05]  /*6c80*/  @!P1 BRA `(.L_x_2963) ;  /* 0x00000000000c9947 */ /* 0x000fea0003800000 */
[----:B------:R-:W2:Y:S02]  /*6c90*/  LDC.64 R108, c[0x0][0x390] ;  /* 0x0000e400ff6c7b82 */ /* 0x000ea40000000a00 */
[----:B--2---:R-:W-:-:S06]  /*6ca0*/  IMAD.WIDE.U32 R108, R183, 0x10, R108 ;  /* 0x00000010b76c7825 */ /* 0x004fcc00078e006c */
[----:B------:R-:W5:Y:S02]  /*6cb0*/  LDG.E.128 R108, desc[UR8][R108.64] ;  /* 0x000000086c6c7981 */ /* 0x000f64000c1e1d00 */
.L_x_2963:
[----:B------:R-:W-:Y:S05]  /*6cc0*/  BSYNC.RECONVERGENT B1 ;  /* 0x0000000000017941 */ /* 0x000fea0003800200 */
.L_x_2962:
[----:B-----5:R-:W-:Y:S02]  /*6cd0*/  PRMT R180, R111, 0x7632, R180 ;  /* 0x000076326fb47816 */ /* 0x020fe400000000b4 */
[----:B------:R-:W-:Y:S02]  /*6ce0*/  PRMT R189, R110, 0x7632, R189 ;  /* 0x000076326ebd7816 */ /* 0x000fe400000000bd */
[----:B------:R-:W-:Y:S02]  /*6cf0*/  PRMT R187, R109, 0x7632, R187 ;  /* 0x000076326dbb7816 */ /* 0x000fe400000000bb */
[----:B------:R-:W-:Y:S01]  /*6d00*/  PRMT R178, R108, 0x7632, R178 ;  /* 0x000076326cb27816 */ /* 0x000fe200000000b2 */
[----:B------:R-:W-:Y:S06]  /*6d10*/  @!P0 BRA `(.L_x_2964) ;  /* 0x0000002c00c08947 */ /* 0x000fec0003800000 */
        /* <DEDUP_REMOVED lines=25> */
.L_x_2969:
        /* <DEDUP_REMOVED lines=13> */
.L_x_2971:
[----:B------:R-:W-:Y:S05]  /*6f80*/  BSYNC.RECONVERGENT B3 ;  /* 0x0000000000037941 */ /* 0x000fea0003800200 */
.L_x_2970:
        /* <DEDUP_REMOVED lines=43> */
.L_x_2968:
[----:B------:R-:W-:Y:S05]  /*7240*/  BSYNC.RECONVERGENT B2 ;  /* 0x0000000000027941 */ /* 0x000fea0003800200 */
.L_x_2967:
        /* <DEDUP_REMOVED lines=11> */
.L_x_2966:
[----:B------:R-:W-:Y:S05]  /*7300*/  BSYNC.RECONVERGENT B1 ;  /* 0x0000000000017941 */ /* 0x000fea0003800200 */
.L_x_2965:
        /* <DEDUP_REMOVED lines=23> */
.L_x_2976:
        /* <DEDUP_REMOVED lines=13> */
.L_x_2978:
[----:B------:R-:W-:Y:S05]  /*7550*/  BSYNC.RECONVERGENT B3 ;  /* 0x0000000000037941 */ /* 0x000fea0003800200 */
.L_x_2977:
        /* <DEDUP_REMOVED lines=43> */
.L_x_2975:
[----:B------:R-:W-:Y:S05]  /*7810*/  BSYNC.RECONVERGENT B2 ;  /* 0x0000000000027941 */ /* 0x000fea0003800200 */
.L_x_2974:
        /* <DEDUP_REMOVED lines=12> */
.L_x_2973:
[----:B------:R-:W-:Y:S05]  /*78e0*/  BSYNC.RECONVERGENT B1 ;  /* 0x0000000000017941 */ /* 0x000fea0003800200 */
.L_x_2972:
        /* <DEDUP_REMOVED lines=22> */
.L_x_2983:
        /* <DEDUP_REMOVED lines=13> */
.L_x_2985:
[----:B------:R-:W-:Y:S05]  /*7b20*/  BSYNC.RECONVERGENT B3 ;  /* 0x0000000000037941 */ /* 0x000fea0003800200 */
.L_x_2984:
        /* <DEDUP_REMOVED lines=43> */
.L_x_2982:
[----:B------:R-:W-:Y:S05]  /*7de0*/  BSYNC.RECONVERGENT B2 ;  /* 0x0000000000027941 */ /* 0x000fea0003800200 */
.L_x_2981:
[----:B------:R-:W-:Y:S01]  /*7df0*/  I2FP.F32.U32 R131, R164 ;  /* 0x000000a400837245 */ /* 0x000fe20000201000 */
[----:B------:R-:W-:Y:S02]  /*7e00*/  HFMA2 R164, -RZ, RZ, 0.1171875, 0 ;  /* 0x2f800000ffa47431 */ /* 0x000fe400000001ff */
[----:B------:R-:W-:Y:S02]  /*7e10*/  IMAD.U32 R174, R109, 0x10000, RZ ;  /* 0x000100006dae7824 */ /* 0x000fe400078e00ff */
        /* <DEDUP_REMOVED lines=8> */
.L_x_2980:
[----:B------:R-:W-:Y:S05]  /*7ea0*/  BSYNC.RECONVERGENT B1 ;  /* 0x0000000000017941 */ /* 0x000fea0003800200 */
.L_x_2979:
        /* <DEDUP_REMOVED lines=23> */
.L_x_2990:
        /* <DEDUP_REMOVED lines=13> */
.L_x_2992:
[----:B------:R-:W-:Y:S05]  /*80f0*/  BSYNC.RECONVERGENT B3 ;  /* 0x0000000000037941 */ /* 0x000fea0003800200 */
.L_x_2991:
        /* <DEDUP_REMOVED lines=43> */
.L_x_2989:
[----:B------:R-:W-:Y:S05]  /*83b0*/  BSYNC.RECONVERGENT B2 ;  /* 0x0000000000027941 */ /* 0x000fea0003800200 */
.L_x_2988:
[----:B------:R-:W-:Y:S01]  /*83c0*/  I2FP.F32.U32 R112, R165 ;  /* 0x000000a500707245 */ /* 0x000fe20000201000 */
[----:B------:R-:W-:Y:S01]  /*83d0*/  IMAD.MOV.U32 R165, RZ, RZ, 0x2f800000 ;  /* 0x2f800000ffa57424 */ /* 0x000fe200078e00ff */
[----:B------:R-:W-:Y:S02]  /*83e0*/  SHF.L.U32 R187, R187, 0x10, RZ ;  /* 0x00000010bbbb7819 */ /* 0x000fe400000006ff */
        /* <DEDUP_REMOVED lines=9> */
.L_x_2987:
[----:B------:R-:W-:Y:S05]  /*8480*/  BSYNC.RECONVERGENT B1 ;  /* 0x0000000000017941 */ /* 0x000fea0003800200 */
.L_x_2986:
        /* <DEDUP_REMOVED lines=22> */
.L_x_2997:
        /* <DEDUP_REMOVED lines=13> */
.L_x_2999:
[----:B------:R-:W-:Y:S05]  /*86c0*/  BSYNC.RECONVERGENT B3 ;  /* 0x0000000000037941 */ /* 0x000fea0003800200 */
.L_x_2998:
        /* <DEDUP_REMOVED lines=43> */
.L_x_2996:
[----:B------:R-:W-:Y:S05]  /*8980*/  BSYNC.RECONVERGENT B2 ;  /* 0x0000000000027941 */ /* 0x000fea0003800200 */
.L_x_2995:
[----:B------:R-:W-:Y:S01]  /*8990*/  I2FP.F32.U32 R113, R113 ;  /* 0x0000007100717245 */ /* 0x000fe20000201000 */
[----:B------:R-:W-:Y:S02]  /*89a0*/  IMAD.MOV.U32 R130, RZ, RZ, 0x2f800000 ;  /* 0x2f800000ff827424 */ /* 0x000fe400078e00ff */
        /* <DEDUP_REMOVED lines=9> */
.L_x_2994:
[----:B------:R-:W-:Y:S05]  /*8a40*/  BSYNC.RECONVERGENT B1 ;  /* 0x0000000000017941 */ /* 0x000fea0003800200 */
.L_x_2993:
        /* <DEDUP_REMOVED lines=23> */
.L_x_3004:
        /* <DEDUP_REMOVED lines=13> */
.L_x_3006:
[----:B------:R-:W-:Y:S05]  /*8c90*/  BSYNC.RECONVERGENT B3 ;  /* 0x0000000000037941 */ /* 0x000fea0003800200 */
.L_x_3005:
        /* <DEDUP_REMOVED lines=43> */
.L_x_3003:
[----:B------:R-:W-:Y:S05]  /*8f50*/  BSYNC.RECONVERGENT B2 ;  /* 0x0000000000027941 */ /* 0x000fea0003800200 */
.L_x_3002:
[----:B------:R-:W-:Y:S01]  /*8f60*/  HFMA2 R131, -RZ, RZ, 0.1171875, 0 ;  /* 0x2f800000ff837431 */ /* 0x000fe200000001ff */
[----:B------:R-:W-:Y:S01]  /*8f70*/  I2FP.F32.U32 R112, R130 ;  /* 0x0000008200707245 */ /* 0x000fe20000201000 */
[----:B------:R-:W-:Y:S01]  /*8f80*/  IMAD.U32 R189, R189, 0x10000, RZ ;  /* 0x00010000bdbd7824 */ /* 0x000fe200078e00ff */
[----:B------:R-:W-:-:S03]  /*8f90*/  PRMT R114, R114, 0x7632, R114 ;  /* 0x0000763272727816 */ /* 0x000fc60000000072 */
[----:B------:R-:W-:Y:S02]  /*8fa0*/  FMUL.FTZ R189, R189, UR13 ;  /* 0x0000000dbdbd7c20 */ /* 0x000fe40008410000 */
[----:B------:R-:W-:Y:S02]  /*8fb0*/  IMAD.U32 R114, R114, 0x10000, RZ ;  /* 0x0001000072727824 */ /* 0x000fe400078e00ff */
[----:B------:R-:W-:Y:S01]  /*8fc0*/  FFMA.FTZ R112, R112, R131, 1.1641532182693481445e-10 ;  /* 0x2f00000070707423 */ /* 0x000fe20000010083 */
[----:B------:R-:W-:-:S04]  /*8fd0*/  FMUL.FTZ R189, R189, UR12 ;  /* 0x0000000cbdbd7c20 */ /* 0x000fc80008410000 */
[----:B------:R-:W-:-:S04]  /*8fe0*/  FSETP.GTU.FTZ.AND P3, PT, R112, UR10, PT ;  /* 0x0000000a70007c0b */ /* 0x000fc8000bf7c000 */
[----:B------:R-:W-:Y:S02]  /*8ff0*/  FSEL R189, R189, RZ, !P3 ;  /* 0x000000ffbdbd7208 */ /* 0x000fe40005800000 */
[----:B------:R-:W-:-:S03]  /*9000*/  SEL R167, RZ, 0x1, P3 ;  /* 0x00000001ffa77807 */ /* 0x000fc60001800000 */
[----:B------:R-:W-:-:S07]  /*9010*/  FADD.FTZ R176, R114, R189 ;  /* 0x000000bd72b07221 */ /* 0x000fce0000010000 */
.L_x_3001:
[----:B------:R-:W-:Y:S05]  /*9020*/  BSYNC.RECONVERGENT B1 ;  /* 0x0000000000017941 */ /* 0x000fea0003800200 */
.L_x_3000:
        /* <DEDUP_REMOVED lines=22> */
.L_x_3011:
        /* <DEDUP_REMOVED lines=13> */
.L_x_3013:
[----:B------:R-:W-:Y:S05]  /*9260*/  BSYNC.RECONVERGENT B3 ;  /* 0x0000000000037941 */ /* 0x000fea0003800200 */
.L_x_3012:
        /* <DEDUP_REMOVED lines=43> */
.L_x_3010:
[----:B------:R-:W-:Y:S05]  /*9520*/  BSYNC.RECONVERGENT B2 ;  /* 0x0000000000027941 */ /* 0x000fea0003800200 */
.L_x_3009:
[----:B------:R-:W-:Y:S01]  /*9530*/  I2FP.F32.U32 R113, R130 ;  /* 0x0000008200717245 */ /* 0x000fe20000201000 */
[----:B------:R-:W-:Y:S01]  /*9540*/  IMAD.MOV.U32 R130, RZ, RZ, 0x2f800000 ;  /* 0x2f800000ff827424 */ /* 0x000fe200078e00ff */
[----:B------:R-:W-:-:S03]  /*9550*/  SHF.L.U32 R131, R111, 0x10, RZ ;  /* 0x000000106f837819 */ /* 0x000fc600000006ff */
        /* <DEDUP_REMOVED lines=8> */
.L_x_3008:
[----:B------:R-:W-:Y:S05]  /*95e0*/  BSYNC.RECONVERGENT B1 ;  /* 0x0000000000017941 */ /* 0x000fea0003800200 */
.L_x_3007:
        /* <DEDUP_REMOVED lines=23> */
.L_x_3018:
        /* <DEDUP_REMOVED lines=13> */
.L_x_3020:
[----:B------:R-:W-:Y:S05]  /*9830*/  BSYNC.RECONVERGENT B3 ;  /* 0x0000000000037941 */ /* 0x000fea0003800200 */
.L_x_3019:
        /* <DEDUP_REMOVED lines=42> */
.L_x_3017:
[----:B------:R-:W-:Y:S05]  /*9ae0*/  BSYNC.RECONVERGENT B2 ;  /* 0x0000000000027941 */ /* 0x000fea0003800200 */
.L_x_3016:
        /* <DEDUP_REMOVED lines=12> */
.L_x_3015:
[----:B------:R-:W-:Y:S05]  /*9bb0*/  BSYNC.RECONVERGENT B1 ;  /* 0x0000000000017941 */ /* 0x000fea0003800200 */
.L_x_3014:
[----:B------:R-:W-:Y:S02]  /*9bc0*/  F2FP.BF16.F32.PACK_AB R115, RZ, R178 ;  /* 0x000000b2ff73723e */ /* 0x000fe400000010ff */
[----:B------:R-:W-:Y:S02]  /*9bd0*/  PRMT R114, R188, 0x5410, R114 ;  /* 0x00005410bc727816 */ /* 0x000fe40000000072 */
[----:B------:R-:W-:Y:S02]  /*9be0*/  PRMT R113, R186, 0x5410, R187 ;  /* 0x00005410ba717816 */ /* 0x000fe400000000bb */
[----:B------:R-:W-:Y:S02]  /*9bf0*/  PRMT R112, R181, 0x5410, R182 ;  /* 0x00005410b5707816 */ /* 0x000fe400000000b6 */
[----:B------:R-:W-:Y:S01]  /*9c00*/  PRMT R115, R189, 0x5410, R115 ;  /* 0x00005410bd737816 */ /* 0x000fe20000000073 */
[----:B------:R-:W-:Y:S06]  /*9c10*/  BRA `(.L_x_3021) ;  /* 0x0000002800dc7947 */ /* 0x000fec0003800000 */
.L_x_2964:
        /* <DEDUP_REMOVED lines=21> */
.L_x_3026:
        /* <DEDUP_REMOVED lines=13> */
.L_x_3028:
[----:B------:R-:W-:Y:S05]  /*9e40*/  BSYNC.RECONVERGENT B3 ;  /* 0x0000000000037941 */ /* 0x000fea0003800200 */
.L_x_3027:
        /* <DEDUP_REMOVED lines=42> */
.L_x_3025:
[----:B------:R-:W-:Y:S05]  /*a0f0*/  BSYNC.RECONVERGENT B2 ;  /* 0x0000000000027941 */ /* 0x000fea0003800200 */
.L_x_3024:
        /* <DEDUP_REMOVED lines=9> */
.L_x_3023:
[----:B------:R-:W-:Y:S05]  /*a190*/  BSYNC.RECONVERGENT B1 ;  /* 0x0000000000017941 */ /* 0x000fea0003800200 */
.L_x_3022:
        /* <DEDUP_REMOVED lines=18> */
.L_x_3033:
        /* <DEDUP_REMOVED lines=13> */
.L_x_3035:
[----:B------:R-:W-:Y:S05]  /*a390*/  BSYNC.RECONVERGENT B3 ;  /* 0x0000000000037941 */ /* 0x000fea0003800200 */
.L_x_3034:
        /* <DEDUP_REMOVED lines=43> */
.L_x_3032:
[----:B------:R-:W-:Y:S05]  /*a650*/  BSYNC.RECONVERGENT B2 ;  /* 0x0000000000027941 */ /* 0x000fea0003800200 */
.L_x_3031:
        /* <DEDUP_REMOVED lines=9> */
.L_x_3030:
[----:B------:R-:W-:Y:S05]  /*a6f0*/  BSYNC.RECONVERGENT B1 ;  /* 0x0000000000017941 */ /* 0x000fea0003800200 */
.L_x_3029:
        /* <DEDUP_REMOVED lines=18> */
.L_x_3040:
        /* <DEDUP_REMOVED lines=13> */
.L_x_3042:
[----:B------:R-:W-:Y:S05]  /*a8f0*/  BSYNC.RECONVERGENT B3 ;  /* 0x0000000000037941 */ /* 0x000fea0003800200 */
.L_x_3041:
        /* <DEDUP_REMOVED lines=43> */
.L_x_3039:
[----:B------:R-:W-:Y:S05]  /*abb0*/  BSYNC.RECONVERGENT B2 ;  /* 0x0000000000027941 */ /* 0x000fea0003800200 */
.L_x_3038:
        /* <DEDUP_REMOVED lines=9> */
.L_x_3037:
[----:B------:R-:W-:Y:S05]  /*ac50*/  BSYNC.RECONVERGENT B1 ;  /* 0x0000000000017941 */ /* 0x000fea0003800200 */
.L_x_3036:
        /* <DEDUP_REMOVED lines=18> */
.L_x_3047:
        /* <DEDUP_REMOVED lines=13> */
.L_x_3049:
[----:B------:R-:W-:Y:S05]  /*ae50*/  BSYNC.RECONVERGENT B3 ;  /* 0x0000000000037941 */ /* 0x000fea0003800200 */
.L_x_3048:
        /* <DEDUP_REMOVED lines=43> */
.L_x_3046:
[----:B------:R-:W-:Y:S05]  /*b110*/  BSYNC.RECONVERGENT B2 ;  /* 0x0000000000027941 */ /* 0x000fea0003800200 */
.L_x_3045:
        /* <DEDUP_REMOVED lines=9> */
.L_x_3044:
[----:B------:R-:W-:Y:S05]  /*b1b0*/  BSYNC.RECONVERGENT B1 ;  /* 0x0000000000017941 */ /* 0x000fea0003800200 */
.L_x_3043:
        /* <DEDUP_REMOVED lines=18> */
.L_x_3054:
        /* <DEDUP_REMOVED lines=13> */
.L_x_3056:
[----:B------:R-:W-:Y:S05]  /*b3b0*/  BSYNC.RECONVERGENT B3 ;  /* 0x0000000000037941 */ /* 0x000fea0003800200 */
.L_x_3055:
        /* <DEDUP_REMOVED lines=43> */
.L_x_3053:
[----:B------:R-:W-:Y:S05]  /*b670*/  BSYNC.RECONVERGENT B2 ;  /* 0x0000000000027941 */ /* 0x000fea0003800200 */
.L_x_3052:
        /* <DEDUP_REMOVED lines=9> */
.L_x_3051:
[----:B------:R-:W-:Y:S05]  /*b710*/  BSYNC.RECONVERGENT B1 ;  /* 0x0000000000017941 */ /* 0x000fea0003800200 */
.L_x_3050:
        /* <DEDUP_REMOVED lines=18> */
.L_x_3061:
        /* <DEDUP_REMOVED lines=13> */
.L_x_3063:
[----:B------:R-:W-:Y:S05]  /*b910*/  BSYNC.RECONVERGENT B3 ;  /* 0x0000000000037941 */ /* 0x000fea0003800200 */
.L_x_3062:
        /* <DEDUP_REMOVED lines=43> */
.L_x_3060:
[----:B------:R-:W-:Y:S05]  /*bbd0*/  BSYNC.RECONVERGENT B2 ;  /* 0x0000000000027941 */ /* 0x000fea0003800200 */
.L_x_3059:
        /* <DEDUP_REMOVED lines=9> */
.L_x_3058:
[----:B------:R-:W-:Y:S05]  /*bc70*/  BSYNC.RECONVERGENT B1 ;  /* 0x0000000000017941 */ /* 0x000fea0003800200 */
.L_x_3057:
        /* <DEDUP_REMOVED lines=18> */
.L_x_3068:
        /* <DEDUP_REMOVED lines=13> */
.L_x_3070:
[----:B------:R-:W-:Y:S05]  /*be70*/  BSYNC.RECONVERGENT B3 ;  /* 0x0000000000037941 */ /* 0x000fea0003800200 */
.L_x_3069:
        /* <DEDUP_REMOVED lines=43> */
.L_x_3067:
[----:B------:R-:W-:Y:S05]  /*c130*/  BSYNC.RECONVERGENT B2 ;  /* 0x0000000000027941 */ /* 0x000fea0003800200 */
.L_x_3066:
        /* <DEDUP_REMOVED lines=9> */
.L_x_3065:
[----:B------:R-:W-:Y:S05]  /*c1d0*/  BSYNC.RECONVERGENT B1 ;  /* 0x0000000000017941 */ /* 0x000fea0003800200 */
.L_x_3064:
        /* <DEDUP_REMOVED lines=18> */
.L_x_3075:
        /* <DEDUP_REMOVED lines=13> */
.L_x_3077:
[----:B------:R-:W-:Y:S05]  /*c3d0*/  BSYNC.RECONVERGENT B3 ;  /* 0x0000000000037941 */ /* 0x000fea0003800200 */
.L_x_3076:
        /* <DEDUP_REMOVED lines=43> */
.L_x_3074:
[----:B------:R-:W-:Y:S05]  /*c690*/  BSYNC.RECONVERGENT B2 ;  /* 0x0000000000027941 */ /* 0x000fea0003800200 */
.L_x_3073:
        /* <DEDUP_REMOVED lines=9> */
.L_x_3072:
[----:B------:R-:W-:Y:S05]  /*c730*/  BSYNC.RECONVERGENT B1 ;  /* 0x0000000000017941 */ /* 0x000fea0003800200 */
.L_x_3071:
[----:B------:R-:W-:Y:S02]  /*c740*/  F2FP.BF16.F32.PACK_AB R115, RZ, R178 ;  /* 0x000000b2ff73723e */ /* 0x000fe400000010ff */
[----:B------:R-:W-:Y:S02]  /*c750*/  PRMT R114, R187, 0x5410, R188 ;  /* 0x00005410bb727816 */ /* 0x000fe400000000bc */
[----:B------:R-:W-:Y:S02]  /*c760*/  PRMT R113, R185, 0x5410, R186 ;  /* 0x00005410b9717816 */ /* 0x000fe400000000ba */
[----:B------:R-:W-:Y:S02]  /*c770*/  PRMT R112, R182, 0x5410, R181 ;  /* 0x00005410b6707816 */ /* 0x000fe400000000b5 */
[----:B------:R-:W-:-:S07]  /*c780*/  PRMT R115, R189, 0x5410, R115 ;  /* 0x00005410bd737816 */ /* 0x000fce0000000073 */
.L_x_3021:
[----:B------:R-:W-:Y:S01]  /*c790*/  IMAD.WIDE.U32 R130, R129, 0x10, R116 ;  /* 0x0000001081827825 */ /* 0x000fe200078e0074 */
[----:B------:R-:W-:Y:S01]  /*c7a0*/  BSSY.RECONVERGENT B1, `(.L_x_3078) ;  /* 0x0000019000017945 */ /* 0x000fe20003800200 */
[----:B------:R-:W-:Y:S02]  /*c7b0*/  IADD3 R129, PT, PT, R127, 0x40, RZ ;  /* 0x000000407f817810 */ /* 0x000fe40007ffe0ff */
[----:B------:R-:W-:Y:S01]  /*c7c0*/  VIADD R191, R128, 0x40 ;  /* 0x0000004080bf7836 */ /* 0x000fe20000000000 */
        /* <DEDUP_REMOVED lines=22> */
.L_x_3079:
[----:B------:R-:W-:Y:S05]  /*c930*/  BSYNC.RECONVERGENT B1 ;  /* 0x0000000000017941 */ /* 0x000fea0003800200 */
.L_x_3078:
[----:B------:R-:W-:Y:S04]  /*c940*/  BSSY.RECONVERGENT B1, `(.L_x_3080) ;  /* 0x0000005000017945 */ /* 0x000fe80003800200 */
[----:B------:R-:W-:Y:S05]  /*c950*/  @!P1 BRA `(.L_x_3081) ;  /* 0x00000000000c9947 */ /* 0x000fea0003800000 */
[----:B------:R-:W2:Y:S02]  /*c960*/  LDC.64 R108, c[0x0][0x390] ;  /* 0x0000e400ff6c7b82 */ /* 0x000ea40000000a00 */
[----:B--2---:R-:W-:-:S06]  /*c970*/  IMAD.WIDE.U32 R108, R191, 0x10, R108 ;  /* 0x00000010bf6c7825 */ /* 0x004fcc00078e006c */
[----:B------:R-:W5:Y:S02]  /*c980*/  LDG.E.128 R108, desc[UR8][R108.64] ;  /* 0x000000086c6c7981 */ /* 0x000f64000c1e1d00 */
.L_x_3081:
[----:B------:R-:W-:Y:S05]  /*c990*/  BSYNC.RECONVERGENT B1 ;  /* 0x0000000000017941 */ /* 0x000fea0003800200 */
.L_x_3080:
        /* <DEDUP_REMOVED lines=30> */
.L_x_3087:
        /* <DEDUP_REMOVED lines=13> */
.L_x_3089:
[----:B------:R-:W-:Y:S05]  /*cc50*/  BSYNC.RECONVERGENT B3 ;  /* 0x0000000000037941 */ /* 0x000fea0003800200 */
.L_x_3088:
        /* <DEDUP_REMOVED lines=43> */
.L_x_3086:
[----:B------:R-:W-:Y:S05]  /*cf10*/  BSYNC.RECONVERGENT B2 ;  /* 0x0000000000027941 */ /* 0x000fea0003800200 */
.L_x_3085:
        /* <DEDUP_REMOVED lines=11> */
.L_x_3084:
[----:B------:R-:W-:Y:S05]  /*cfd0*/  BSYNC.RECONVERGENT B1 ;  /* 0x0000000000017941 */ /* 0x000fea0003800200 */
.L_x_3083:
        /* <DEDUP_REMOVED lines=23> */
.L_x_3094:
        /* <DEDUP_REMOVED lines=13> */
.L_x_3096:
[----:B------:R-:W-:Y:S05]  /*d220*/  BSYNC.RECONVERGENT B3 ;  /* 0x0000000000037941 */ /* 0x000fea0003800200 */
.L_x_3095:
        /* <DEDUP_REMOVED lines=43> */
.L_x_3093:
[----:B------:R-:W-:Y:S05]  /*d4e0*/  BSYNC.RECONVERGENT B2 ;  /* 0x0000000000027941 */ /* 0x000fea0003800200 */
.L_x_3092:
        /* <DEDUP_REMOVED lines=12> */
.L_x_3091:
[----:B------:R-:W-:Y:S05]  /*d5b0*/  BSYNC.RECONVERGENT B1 ;  /* 0x0000000000017941 */ /* 0x000fea0003800200 */
.L_x_3090:
        /* <DEDUP_REMOVED lines=22> */
.L_x_3101:
        /* <DEDUP_REMOVED lines=13> */
.L_x_3103:
[----:B------:R-:W-:Y:S05]  /*d7f0*/  BSYNC.RECONVERGENT B3 ;  /* 0x0000000000037941 */ /* 0x000fea0003800200 */
.L_x_3102:
        /* <DEDUP_REMOVED lines=43> */
.L_x_3100:
[----:B------:R-:W-:Y:S05]  /*dab0*/  BSYNC.RECONVERGENT B2 ;  /* 0x0000000000027941 */ /* 0x000fea0003800200 */
.L_x_3099:
[----:B------:R-:W-:Y:S01]  /*dac0*/  I2FP.F32.U32 R131, R164 ;  /* 0x000000a400837245 */ /* 0x000fe20000201000 */
[----:B------:R-:W-:Y:S02]  /*dad0*/  HFMA2 R164, -RZ, RZ, 0.1171875, 0 ;  /* 0x2f800000ffa47431 */ /* 0x000fe400000001ff */
[----:B------:R-:W-:-:S04]  /*dae0*/  IMAD.U32 R182, R109, 0x10000, RZ ;  /* 0x000100006db67824 */ /* 0x000fc800078e00ff */
[----:B------:R-:W-:-:S04]  /*daf0*/  FMUL.FTZ R182, R182, UR13 ;  /* 0x0000000db6b67c20 */ /* 0x000fc80008410000 */
[----:B------:R-:W-:Y:S01]  /*db00*/  FMUL.FTZ R182, R182, UR12 ;  /* 0x0000000cb6b67c20 */ /* 0x000fe20008410000 */
[----:B------:R-:W-:-:S05]  /*db10*/  FFMA.FTZ R131, R131, R164, 1.1641532182693481445e-10 ;  /* 0x2f00000083837423 */ /* 0x000fca00000100a4 */
[----:B------:R-:W-:Y:S01]  /*db20*/  FSETP.GTU.FTZ.AND P3, PT, R131, UR10, PT ;  /* 0x0000000a83007c0b */ /* 0x000fe2000bf7c000 */
[----:B------:R-:W-:-:S03]  /*db30*/  IMAD.U32 R131, R113, 0x10000, RZ ;  /* 0x0001000071837824 */ /* 0x000fc600078e00ff */
[----:B------:R-:W-:Y:S02]  /*db40*/  FSEL R182, R182, RZ, !P3 ;  /* 0x000000ffb6b67208 */ /* 0x000fe40005800000 */
[----:B------:R-:W-:-:S03]  /*db50*/  SEL R164, RZ, 0x1, P3 ;  /* 0x00000001ffa47807 */ /* 0x000fc60001800000 */
[----:B------:R-:W-:-:S07]  /*db60*/  FADD.FTZ R182, R131, R182 ;  /* 0x000000b683b67221 */ /* 0x000fce0000010000 */
.L_x_3098:
[----:B------:R-:W-:Y:S05]  /*db70*/  BSYNC.RECONVERGENT B1 ;  /* 0x0000000000017941 */ /* 0x000fea0003800200 */
.L_x_3097:
        /* <DEDUP_REMOVED lines=23> */
.L_x_3108:
        /* <DEDUP_REMOVED lines=13> */
.L_x_3110:
[----:B------:R-:W-:Y:S05]  /*ddc0*/  BSYNC.RECONVERGENT B3 ;  /* 0x0000000000037941 */ /* 0x000fea0003800200 */
.L_x_3109:
        /* <DEDUP_REMOVED lines=43> */
.L_x_3107:
[----:B------:R-:W-:Y:S05]  /*e080*/  BSYNC.RECONVERGENT B2 ;  /* 0x0000000000027941 */ /* 0x000fea0003800200 */
.L_x_3106:
        /* <DEDUP_REMOVED lines=12> */
.L_x_3105:
[----:B------:R-:W-:Y:S05]  /*e150*/  BSYNC.RECONVERGENT B1 ;  /* 0x0000000000017941 */ /* 0x000fea0003800200 */
.L_x_3104:
        /* <DEDUP_REMOVED lines=22> */
.L_x_3115:
        /* <DEDUP_REMOVED lines=13> */
.L_x_3117:
[----:B------:R-:W-:Y:S05]  /*e390*/  BSYNC.RECONVERGENT B3 ;  /* 0x0000000000037941 */ /* 0x000fea0003800200 */
.L_x_3116:
        /* <DEDUP_REMOVED lines=43> */
.L_x_3114:
[----:B------:R-:W-:Y:S05]  /*e650*/  BSYNC.RECONVERGENT B2 ;  /* 0x0000000000027941 */ /* 0x000fea0003800200 */
.L_x_3113:
        /* <DEDUP_REMOVED lines=11> */
.L_x_3112:
[----:B------:R-:W-:Y:S05]  /*e710*/  BSYNC.RECONVERGENT B1 ;  /* 0x0000000000017941 */ /* 0x000fea0003800200 */
.L_x_3111:
        /* <DEDUP_REMOVED lines=23> */
.L_x_3122:
        /* <DEDUP_REMOVED lines=13> */
.L_x_3124:
[----:B------:R-:W-:Y:S05]  /*e960*/  BSYNC.RECONVERGENT B3 ;  /* 0x0000000000037941 */ /* 0x000fea0003800200 */
.L_x_3123:
        /* <DEDUP_REMOVED lines=43> */
.L_x_3121:
[----:B------:R-:W-:Y:S05]  /*ec20*/  BSYNC.RECONVERGENT B2 ;  /* 0x0000000000027941 */ /* 0x000fea0003800200 */
.L_x_3120:
        /* <DEDUP_REMOVED lines=12> */
.L_x_3119:
[----:B------:R-:W-:Y:S05]  /*ecf0*/  BSYNC.RECONVERGENT B1 ;  /* 0x0000000000017941 */ /* 0x000fea0003800200 */
.L_x_3118:
        /* <DEDUP_REMOVED lines=22> */
.L_x_3129:
        /* <DEDUP_REMOVED lines=13> */
.L_x_3131:
[----:B------:R-:W-:Y:S05]  /*ef30*/  BSYNC.RECONVERGENT B3 ;  /* 0x0000000000037941 */ /* 0x000fea0003800200 */
.L_x_3130:
        /* <DEDUP_REMOVED lines=43> */
.L_x_3128:
[----:B------:R-:W-:Y:S05]  /*f1f0*/  BSYNC.RECONVERGENT B2 ;  /* 0x0000000000027941 */ /* 0x000fea0003800200 */
.L_x_3127:
        /* <DEDUP_REMOVED lines=11> */
.L_x_3126:
[----:B------:R-:W-:Y:S05]  /*f2b0*/  BSYNC.RECONVERGENT B1 ;  /* 0x0000000000017941 */ /* 0x000fea0003800200 */
.L_x_3125:
        /* <DEDUP_REMOVED lines=23> */
.L_x_3136:
        /* <DEDUP_REMOVED lines=13> */
.L_x_3138:
[----:B------:R-:W-:Y:S05]  /*f500*/  BSYNC.RECONVERGENT B3 ;  /* 0x0000000000037941 */ /* 0x000fea0003800200 */
.L_x_3137:
        /* <DEDUP_REMOVED lines=42> */
.L_x_3135:
[----:B------:R-:W-:Y:S05]  /*f7b0*/  BSYNC.RECONVERGENT B2 ;  /* 0x0000000000027941 */ /* 0x000fea0003800200 */
.L_x_3134:
        /* <DEDUP_REMOVED lines=12> */
.L_x_3133:
[----:B------:R-:W-:Y:S05]  /*f880*/  BSYNC.RECONVERGENT B1 ;  /* 0x0000000000017941 */ /* 0x000fea0003800200 */
.L_x_3132:
[----:B------:R-:W-:Y:S02]  /*f890*/  F2FP.BF16.F32.PACK_AB R115, RZ, R186 ;  /* 0x000000baff73723e */ /* 0x000fe400000010ff */
[----:B------:R-:W-:Y:S02]  /*f8a0*/  PRMT R114, R196, 0x5410, R114 ;  /* 0x00005410c4727816 */ /* 0x000fe40000000072 */
[----:B------:R-:W-:Y:S02]  /*f8b0*/  PRMT R113, R194, 0x5410, R195 ;  /* 0x00005410c2717816 */ /* 0x000fe400000000c3 */
[----:B------:R-:W-:Y:S02]  /*f8c0*/  PRMT R112, R189, 0x5410, R190 ;  /* 0x00005410bd707816 */ /* 0x000fe400000000be */
[----:B------:R-:W-:Y:S01]  /*f8d0*/  PRMT R115, R198, 0x5410, R115 ;  /* 0x00005410c6737816 */ /* 0x000fe20000000073 */
[----:B------:R-:W-:Y:S06]  /*f8e0*/  BRA `(.L_x_3139) ;  /* 0x0000002800dc7947 */ /* 0x000fec0003800000 */
.L_x_3082:
        /* <DEDUP_REMOVED lines=21> */
.L_x_3144:
        /* <DEDUP_REMOVED lines=13> */
.L_x_3146:
[----:B------:R-:W-:Y:S05]  /*fb10*/  BSYNC.RECONVERGENT B3 ;  /* 0x0000000000037941 */ /* 0x000fea0003800200 */
.L_x_3145:
        /* <DEDUP_REMOVED lines=42> */
.L_x_3143:
[----:B------:R-:W-:Y:S05]  /*fdc0*/  BSYNC.RECONVERGENT B2 ;  /* 0x0000000000027941 */ /* 0x000fea0003800200 */
.L_x_3142:
        /* <DEDUP_REMOVED lines=9> */
.L_x_3141:
[----:B------:R-:W-:Y:S05]  /*fe60*/  BSYNC.RECONVERGENT B1 ;  /* 0x0000000000017941 */ /* 0x000fea0003800200 */
.L_x_3140:
        /* <DEDUP_REMOVED lines=18> */
.L_x_3151:
        /* <DEDUP_REMOVED lines=13> */
.L_x_3153:
[----:B------:R-:W-:Y:S05]  /*10060*/  BSYNC.RECONVERGENT B3 ;  /* 0x0000000000037941 */ /* 0x000fea0003800200 */
.L_x_3152:
        /* <DEDUP_REMOVED lines=43> */
.L_x_3150:
[----:B------:R-:W-:Y:S05]  /*10320*/  BSYNC.RECONVERGENT B2 ;  /* 0x0000000000027941 */ /* 0x000fea0003800200 */
.L_x_3149:
        /* <DEDUP_REMOVED lines=9> */
.L_x_3148:
[----:B------:R-:W-:Y:S05]  /*103c0*/  BSYNC.RECONVERGENT B1 ;  /* 0x0000000000017941 */ /* 0x000fea0003800200 */
.L_x_3147:
        /* <DEDUP_REMOVED lines=18> */
.L_x_3158:
        /* <DEDUP_REMOVED lines=13> */
.L_x_3160:
[----:B------:R-:W-:Y:S05]  /*105c0*/  BSYNC.RECONVERGENT B3 ;  /* 0x0000000000037941 */ /* 0x000fea0003800200 */
.L_x_3159:
        /* <DEDUP_REMOVED lines=43> */
.L_x_3157:
[----:B------:R-:W-:Y:S05]  /*10880*/  BSYNC.RECONVERGENT B2 ;  /* 0x0000000000027941 */ /* 0x000fea0003800200 */
.L_x_3156:
        /* <DEDUP_REMOVED lines=9> */
.L_x_3155:
[----:B------:R-:W-:Y:S05]  /*10920*/  BSYNC.RECONVERGENT B1 ;  /* 0x0000000000017941 */ /* 0x000fea0003800200 */
.L_x_3154:
        /* <DEDUP_REMOVED lines=18> */
.L_x_3165:
        /* <DEDUP_REMOVED lines=13> */
.L_x_3167:
[----:B------:R-:W-:Y:S05]  /*10b20*/  BSYNC.RECONVERGENT B3 ;  /* 0x0000000000037941 */ /* 0x000fea0003800200 */
.L_x_3166:
        /* <DEDUP_REMOVED lines=43> */
.L_x_3164:
[----:B------:R-:W-:Y:S05]  /*10de0*/  BSYNC.RECONVERGENT B2 ;  /* 0x0000000000027941 */ /* 0x000fea0003800200 */
.L_x_3163:
        /* <DEDUP_REMOVED lines=9> */
.L_x_3162:
[----:B------:R-:W-:Y:S05]  /*10e80*/  BSYNC.RECONVERGENT B1 ;  /* 0x0000000000017941 */ /* 0x000fea0003800200 */
.L_x_3161:
        /* <DEDUP_REMOVED lines=18> */
.L_x_3172:
        /* <DEDUP_REMOVED lines=13> */
.L_x_3174:
[----:B------:R-:W-:Y:S05]  /*11080*/  BSYNC.RECONVERGENT B3 ;  /* 0x0000000000037941 */ /* 0x000fea0003800200 */
.L_x_3173:
        /* <DEDUP_REMOVED lines=43> */
.L_x_3171:
[----:B------:R-:W-:Y:S05]  /*11340*/  BSYNC.RECONVERGENT B2 ;  /* 0x0000000000027941 */ /* 0x000fea0003800200 */
.L_x_3170:
        /* <DEDUP_REMOVED lines=9> */
.L_x_3169:
[----:B------:R-:W-:Y:S05]  /*113e0*/  BSYNC.RECONVERGENT B1 ;  /* 0x0000000000017941 */ /* 0x000fea0003800200 */
.L_x_3168:
        /* <DEDUP_REMOVED lines=18> */
.L_x_3179:
        /* <DEDUP_REMOVED lines=13> */
.L_x_3181:
[----:B------:R-:W-:Y:S05]  /*115e0*/  BSYNC.RECONVERGENT B3 ;  /* 0x0000000000037941 */ /* 0x000fea0003800200 */
.L_x_3180:
        /* <DEDUP_REMOVED lines=43> */
.L_x_3178:
[----:B------:R-:W-:Y:S05]  /*118a0*/  BSYNC.RECONVERGENT B2 ;  /* 0x0000000000027941 */ /* 0x000fea0003800200 */
.L_x_3177:
        /* <DEDUP_REMOVED lines=9> */
.L_x_3176:
[----:B------:R-:W-:Y:S05]  /*11940*/  BSYNC.RECONVERGENT B1 ;  /* 0x0000000000017941 */ /* 0x000fea0003800200 */
.L_x_3175:
        /* <DEDUP_REMOVED lines=18> */
.L_x_3186:
        /* <DEDUP_REMOVED lines=13> */
.L_x_3188:
[----:B------:R-:W-:Y:S05]  /*11b40*/  BSYNC.RECONVERGENT B3 ;  /* 0x0000000000037941 */ /* 0x000fea0003800200 */
.L_x_3187:
        /* <DEDUP_REMOVED lines=43> */
.L_x_3185:
[----:B------:R-:W-:Y:S05]  /*11e00*/  BSYNC.RECONVERGENT B2 ;  /* 0x0000000000027941 */ /* 0x000fea0003800200 */
.L_x_3184:
        /* <DEDUP_REMOVED lines=9> */
.L_x_3183:
[----:B------:R-:W-:Y:S05]  /*11ea0*/  BSYNC.RECONVERGENT B1 ;  /* 0x0000000000017941 */ /* 0x000fea0003800200 */
.L_x_3182:
        /* <DEDUP_REMOVED lines=18> */
.L_x_3193:
        /* <DEDUP_REMOVED lines=13> */
.L_x_3195:
[----:B------:R-:W-:Y:S05]  /*120a0*/  BSYNC.RECONVERGENT B3 ;  /* 0x0000000000037941 */ /* 0x000fea0003800200 */
.L_x_3194:
        /* <DEDUP_REMOVED lines=43> */
.L_x_3192:
[----:B------:R-:W-:Y:S05]  /*12360*/  BSYNC.RECONVERGENT B2 ;  /* 0x0000000000027941 */ /* 0x000fea0003800200 */
.L_x_3191:
        /* <DEDUP_REMOVED lines=9> */
.L_x_3190:
[----:B------:R-:W-:Y:S05]  /*12400*/  BSYNC.RECONVERGENT B1 ;  /* 0x0000000000017941 */ /* 0x000fea0003800200 */
.L_x_3189:
[----:B------:R-:W-:Y:S02]  /*12410*/  F2FP.BF16.F32.PACK_AB R115, RZ, R186 ;  /* 0x000000baff73723e */ /* 0x000fe400000010ff */
[----:B------:R-:W-:Y:S02]  /*12420*/  PRMT R114, R195, 0x5410, R196 ;  /* 0x00005410c3727816 */ /* 0x000fe400000000c4 */
[----:B------:R-:W-:Y:S02]  /*12430*/  PRMT R113, R193, 0x5410, R194 ;  /* 0x00005410c1717816 */ /* 0x000fe400000000c2 */
[----:B------:R-:W-:Y:S02]  /*12440*/  PRMT R112, R190, 0x5410, R189 ;  /* 0x00005410be707816 */ /* 0x000fe400000000bd */
[----:B------:R-:W-:-:S07]  /*12450*/  PRMT R115, R198, 0x5410, R115 ;  /* 0x00005410c6737816 */ /* 0x000fce0000000073 */
.L_x_3139:
        /* <DEDUP_REMOVED lines=26> */
.L_x_3197:
[----:B------:R-:W-:Y:S05]  /*12600*/  BSYNC.RECONVERGENT B1 ;  /* 0x0000000000017941 */ /* 0x000fea0003800200 */
.L_x_3196:
[----:B------:R-:W-:Y:S04]  /*12610*/  BSSY.RECONVERGENT B1, `(.L_x_3198) ;  /* 0x0000005000017945 */ /* 0x000fe80003800200 */
[----:B------:R-:W-:Y:S05]  /*12620*/  @!P1 BRA `(.L_x_3199) ;  /* 0x00000000000c9947 */ /* 0x000fea0003800000 */
[----:B------:R-:W2:Y:S02]  /*12630*/  LDC.64 R108, c[0x0][0x390] ;  /* 0x0000e400ff6c7b82 */ /* 0x000ea40000000a00 */
[----:B--2---:R-:W-:-:S06]  /*12640*/  IMAD.WIDE.U32 R108, R199, 0x10, R108 ;  /* 0x00000010c76c7825 */ /* 0x004fcc00078e006c */
[----:B------:R-:W5:Y:S02]  /*12650*/  LDG.E.128 R108, desc[UR8][R108.64] ;  /* 0x000000086c6c7981 */ /* 0x000f64000c1e1d00 */
.L_x_3199:
[----:B------:R-:W-:Y:S05]  /*12660*/  BSYNC.RECONVERGENT B1 ;  /* 0x0000000000017941 */ /* 0x000fea0003800200 */
.L_x_3198:
        /* <DEDUP_REMOVED lines=30> */
.L_x_3205:
        /* <DEDUP_REMOVED lines=13> */
.L_x_3207:
[----:B------:R-:W-:Y:S05]  /*12920*/  BSYNC.RECONVERGENT B3 ;  /* 0x0000000000037941 */ /* 0x000fea0003800200 */
.L_x_3206:
        /* <DEDUP_REMOVED lines=43> */
.L_x_3204:
[----:B------:R-:W-:Y:S05]  /*12be0*/  BSYNC.RECONVERGENT B2 ;  /* 0x0000000000027941 */ /* 0x000fea0003800200 */
.L_x_3203:
        /* <DEDUP_REMOVED lines=11> */
.L_x_3202:
[----:B------:R-:W-:Y:S05]  /*12ca0*/  BSYNC.RECONVERGENT B1 ;  /* 0x0000000000017941 */ /* 0x000fea0003800200 */
.L_x_3201:
        /* <DEDUP_REMOVED lines=23> */
.L_x_3212:
        /* <DEDUP_REMOVED lines=13> */
.L_x_3214:
[----:B------:R-:W-:Y:S05]  /*12ef0*/  BSYNC.RECONVERGENT B3 ;  /* 0x0000000000037941 */ /* 0x000fea0003800200 */
.L_x_3213:
        /* <DEDUP_REMOVED lines=43> */
.L_x_3211:
[----:B------:R-:W-:Y:S05]  /*131b0*/  BSYNC.RECONVERGENT B2 ;  /* 0x0000000000027941 */ /* 0x000fea0003800200 */
.L_x_3210:
        /* <DEDUP_REMOVED lines=12> */
.L_x_3209:
[----:B------:R-:W-:Y:S05]  /*13280*/  BSYNC.RECONVERGENT B1 ;  /* 0x0000000000017941 */ /* 0x000fea0003800200 */
.L_x_3208:
        /* <DEDUP_REMOVED lines=22> */
.L_x_3219:
        /* <DEDUP_REMOVED lines=13> */
.L_x_3221:
[----:B------:R-:W-:Y:S05]  /*134c0*/  BSYNC.RECONVERGENT B3 ;  /* 0x0000000000037941 */ /* 0x000fea0003800200 */
.L_x_3220:
        /* <DEDUP_REMOVED lines=43> */
.L_x_3218:
[----:B------:R-:W-:Y:S05]  /*13780*/  BSYNC.RECONVERGENT B2 ;  /* 0x0000000000027941 */ /* 0x000fea0003800200 */
.L_x_3217:
        /* <DEDUP_REMOVED lines=11> */
.L_x_3216:
[----:B------:R-:W-:Y:S05]  /*13840*/  BSYNC.RECONVERGENT B1 ;  /* 0x0000000000017941 */ /* 0x000fea0003800200 */
.L_x_3215:
        /* <DEDUP_REMOVED lines=23> */
.L_x_3226:
        /* <DEDUP_REMOVED lines=13> */
.L_x_3228:
[----:B------:R-:W-:Y:S05]  /*13a90*/  BSYNC.RECONVERGENT B3 ;  /* 0x0000000000037941 */ /* 0x000fea0003800200 */
.L_x_3227:
        /* <DEDUP_REMOVED lines=43> */
.L_x_3225:
[----:B------:R-:W-:Y:S05]  /*13d50*/  BSYNC.RECONVERGENT B2 ;  /* 0x0000000000027941 */ /* 0x000fea0003800200 */
.L_x_3224:
        /* <DEDUP_REMOVED lines=12> */
.L_x_3223:
[----:B------:R-:W-:Y:S05]  /*13e20*/  BSYNC.RECONVERGENT B1 ;  /* 0x0000000000017941 */ /* 0x000fea0003800200 */
.L_x_3222:
        /* <DEDUP_REMOVED lines=22> */
.L_x_3233:
        /* <DEDUP_REMOVED lines=13> */
.L_x_3235:
[----:B------:R-:W-:Y:S05]  /*14060*/  BSYNC.RECONVERGENT B3 ;  /* 0x0000000000037941 */ /* 0x000fea0003800200 */
.L_x_3234:
        /* <DEDUP_REMOVED lines=43> */
.L_x_3232:
[----:B------:R-:W-:Y:S05]  /*14320*/  BSYNC.RECONVERGENT B2 ;  /* 0x0000000000027941 */ /* 0x000fea0003800200 */
.L_x_3231:
        /* <DEDUP_REMOVED lines=11> */
.L_x_3230:
[----:B------:R-:W-:Y:S05]  /*143e0*/  BSYNC.RECONVERGENT B1 ;  /* 0x0000000000017941 */ /* 0x000fea0003800200 */
.L_x_3229:
        /* <DEDUP_REMOVED lines=23> */
.L_x_3240:
        /* <DEDUP_REMOVED lines=13> */
.L_x_3242:
[----:B------:R-:W-:Y:S05]  /*14630*/  BSYNC.RECONVERGENT B3 ;  /* 0x0000000000037941 */ /* 0x000fea0003800200 */
.L_x_3241:
        /* <DEDUP_REMOVED lines=43> */
.L_x_3239:
[----:B------:R-:W-:Y:S05]  /*148f0*/  BSYNC.RECONVERGENT B2 ;  /* 0x0000000000027941 */ /* 0x000fea0003800200 */
.L_x_3238:
        /* <DEDUP_REMOVED lines=12> */
.L_x_3237:
[----:B------:R-:W-:Y:S05]  /*149c0*/  BSYNC.RECONVERGENT B1 ;  /* 0x0000000000017941 */ /* 0x000fea0003800200 */
.L_x_3236:
        /* <DEDUP_REMOVED lines=22> */
.L_x_3247:
        /* <DEDUP_REMOVED lines=13> */
.L_x_3249:
[----:B------:R-:W-:Y:S05]  /*14c00*/  BSYNC.RECONVERGENT B3 ;  /* 0x0000000000037941 */ /* 0x000fea0003800200 */
.L_x_3248:
        /* <DEDUP_REMOVED lines=43> */
.L_x_3246:
[----:B------:R-:W-:Y:S05]  /*14ec0*/  BSYNC.RECONVERGENT B2 ;  /* 0x0000000000027941 */ /* 0x000fea0003800200 */
.L_x_3245:
        /* <DEDUP_REMOVED lines=11> */
.L_x_3244:
[----:B------:R-:W-:Y:S05]  /*14f80*/  BSYNC.RECONVERGENT B1 ;  /* 0x0000000000017941 */ /* 0x000fea0003800200 */
.L_x_3243:
        /* <DEDUP_REMOVED lines=23> */
.L_x_3254:
        /* <DEDUP_REMOVED lines=13> */
.L_x_3256:
[----:B------:R-:W-:Y:S05]  /*151d0*/  BSYNC.RECONVERGENT B3 ;  /* 0x0000000000037941 */ /* 0x000fea0003800200 */
.L_x_3255:
        /* <DEDUP_REMOVED lines=42> */
.L_x_3253:
[----:B------:R-:W-:Y:S05]  /*15480*/  BSYNC.RECONVERGENT B2 ;  /* 0x0000000000027941 */ /* 0x000fea0003800200 */
.L_x_3252:
        /* <DEDUP_REMOVED lines=12> */
.L_x_3251:
[----:B------:R-:W-:Y:S05]  /*15550*/  BSYNC.RECONVERGENT B1 ;  /* 0x0000000000017941 */ /* 0x000fea0003800200 */
.L_x_3250:
[----:B------:R-:W-:Y:S02]  /*15560*/  F2FP.BF16.F32.PACK_AB R115, RZ, R194 ;  /* 0x000000c2ff73723e */ /* 0x000fe400000010ff */
[----:B------:R-:W-:Y:S02]  /*15570*/  PRMT R114, R204, 0x5410, R114 ;  /* 0x00005410cc727816 */ /* 0x000fe40000000072 */
[----:B------:R-:W-:Y:S02]  /*15580*/  PRMT R113, R202, 0x5410, R203 ;  /* 0x00005410ca717816 */ /* 0x000fe400000000cb */
[----:B------:R-:W-:Y:S02]  /*15590*/  PRMT R112, R197, 0x5410, R198 ;  /* 0x00005410c5707816 */ /* 0x000fe400000000c6 */
[----:B------:R-:W-:Y:S01]  /*155a0*/  PRMT R115, R205, 0x5410, R115 ;  /* 0x00005410cd737816 */ /* 0x000fe20000000073 */
[----:B------:R-:W-:Y:S06]  /*155b0*/  BRA `(.L_x_3257) ;  /* 0x0000002800dc7947 */ /* 0x000fec0003800000 */
.L_x_3200:
        /* <DEDUP_REMOVED lines=21> */
.L_x_3262:
        /* <DEDUP_REMOVED lines=13> */
.L_x_3264:
[----:B------:R-:W-:Y:S05]  /*157e0*/  BSYNC.RECONVERGENT B3 ;  /* 0x0000000000037941 */ /* 0x000fea0003800200 */
.L_x_3263:
        /* <DEDUP_REMOVED lines=42> */
.L_x_3261:
[----:B------:R-:W-:Y:S05]  /*15a90*/  BSYNC.RECONVERGENT B2 ;  /* 0x0000000000027941 */ /* 0x000fea0003800200 */
.L_x_3260:
        /* <DEDUP_REMOVED lines=9> */
.L_x_3259:
[----:B------:R-:W-:Y:S05]  /*15b30*/  BSYNC.RECONVERGENT B1 ;  /* 0x0000000000017941 */ /* 0x000fea0003800200 */
.L_x_3258:
        /* <DEDUP_REMOVED lines=18> */
.L_x_3269:
        /* <DEDUP_REMOVED lines=13> */
.L_x_3271:
[----:B------:R-:W-:Y:S05]  /*15d30*/  BSYNC.RECONVERGENT B3 ;  /* 0x0000000000037941 */ /* 0x000fea0003800200 */
.L_x_3270:
        /* <DEDUP_REMOVED lines=43> */
.L_x_3268:
[----:B------:R-:W-:Y:S05]  /*15ff0*/  BSYNC.RECONVERGENT B2 ;  /* 0x0000000000027941 */ /* 0x000fea0003800200 */
.L_x_3267:
        /* <DEDUP_REMOVED lines=9> */
.L_x_3266:
[----:B------:R-:W-:Y:S05]  /*16090*/  BSYNC.RECONVERGENT B1 ;  /* 0x0000000000017941 */ /* 0x000fea0003800200 */
.L_x_3265:
        /* <DEDUP_REMOVED lines=18> */
.L_x_3276:
        /* <DEDUP_REMOVED lines=13> */
.L_x_3278:
[----:B------:R-:W-:Y:S05]  /*16290*/  BSYNC.RECONVERGENT B3 ;  /* 0x0000000000037941 */ /* 0x000fea0003800200 */
.L_x_3277:
        /* <DEDUP_REMOVED lines=43> */
.L_x_3275:
[----:B------:R-:W-:Y:S05]  /*16550*/  BSYNC.RECONVERGENT B2 ;  /* 0x0000000000027941 */ /* 0x000fea0003800200 */
.L_x_3274:
        /* <DEDUP_REMOVED lines=9> */
.L_x_3273:
[----:B------:R-:W-:Y:S05]  /*165f0*/  BSYNC.RECONVERGENT B1 ;  /* 0x0000000000017941 */ /* 0x000fea0003800200 */
.L_x_3272:
        /* <DEDUP_REMOVED lines=18> */
.L_x_3283:
        /* <DEDUP_REMOVED lines=13> */
.L_x_3285:
[----:B------:R-:W-:Y:S05]  /*167f0*/  BSYNC.RECONVERGENT B3 ;  /* 0x0000000000037941 */ /* 0x000fea0003800200 */
.L_x_3284:
        /* <DEDUP_REMOVED lines=43> */
.L_x_3282:
[----:B------:R-:W-:Y:S05]  /*16ab0*/  BSYNC.RECONVERGENT B2 ;  /* 0x0000000000027941 */ /* 0x000fea0003800200 */
.L_x_3281:
        /* <DEDUP_REMOVED lines=9> */
.L_x_3280:
[----:B------:R-:W-:Y:S05]  /*16b50*/  BSYNC.RECONVERGENT B1 ;  /* 0x0000000000017941 */ /* 0x000fea0003800200 */
.L_x_3279:
        /* <DEDUP_REMOVED lines=18> */
.L_x_3290:
        /* <DEDUP_REMOVED lines=13> */
.L_x_3292:
[----:B------:R-:W-:Y:S05]  /*16d50*/  BSYNC.RECONVERGENT B3 ;  /* 0x0000000000037941 */ /* 0x000fea0003800200 */
.L_x_3291:
        /* <DEDUP_REMOVED lines=43> */
.L_x_3289:
[----:B------:R-:W-:Y:S05]  /*17010*/  BSYNC.RECONVERGENT B2 ;  /* 0x0000000000027941 */ /* 0x000fea0003800200 */
.L_x_3288:
        /* <DEDUP_REMOVED lines=9> */
.L_x_3287:
[----:B------:R-:W-:Y:S05]  /*170b0*/  BSYNC.RECONVERGENT B1 ;  /* 0x0000000000017941 */ /* 0x000fea0003800200 */
.L_x_3286:
        /* <DEDUP_REMOVED lines=18> */
.L_x_3297:
        /* <DEDUP_REMOVED lines=13> */
.L_x_3299:
[----:B------:R-:W-:Y:S05]  /*172b0*/  BSYNC.RECONVERGENT B3 ;  /* 0x0000000000037941 */ /* 0x000fea0003800200 */
.L_x_3298:
        /* <DEDUP_REMOVED lines=43> */
.L_x_3296:
[----:B------:R-:W-:Y:S05]  /*17570*/  BSYNC.RECONVERGENT B2 ;  /* 0x0000000000027941 */ /* 0x000fea0003800200 */
.L_x_3295:
        /* <DEDUP_REMOVED lines=9> */
.L_x_3294:
[----:B------:R-:W-:Y:S05]  /*17610*/  BSYNC.RECONVERGENT B1 ;  /* 0x0000000000017941 */ /* 0x000fea0003800200 */
.L_x_3293:
        /* <DEDUP_REMOVED lines=18> */
.L_x_3304:
        /* <DEDUP_REMOVED lines=13> */
.L_x_3306:
[----:B------:R-:W-:Y:S05]  /*17810*/  BSYNC.RECONVERGENT B3 ;  /* 0x0000000000037941 */ /* 0x000fea0003800200 */
.L_x_3305:
        /* <DEDUP_REMOVED lines=43> */
.L_x_3303:
[----:B------:R-:W-:Y:S05]  /*17ad0*/  BSYNC.RECONVERGENT B2 ;  /* 0x0000000000027941 */ /* 0x000fea0003800200 */
.L_x_3302:
        /* <DEDUP_REMOVED lines=9> */
.L_x_3301:
[----:B------:R-:W-:Y:S05]  /*17b70*/  BSYNC.RECONVERGENT B1 ;  /* 0x0000000000017941 */ /* 0x000fea0003800200 */
.L_x_3300:
        /* <DEDUP_REMOVED lines=18> */
.L_x_3311:
        /* <DEDUP_REMOVED lines=13> */
.L_x_3313:
[----:B------:R-:W-:Y:S05]  /*17d70*/  BSYNC.RECONVERGENT B3 ;  /* 0x0000000000037941 */ /* 0x000fea0003800200 */
.L_x_3312:
        /* <DEDUP_REMOVED lines=43> */
.L_x_3310:
[----:B------:R-:W-:Y:S05]  /*18030*/  BSYNC.RECONVERGENT B2 ;  /* 0x0000000000027941 */ /* 0x000fea0003800200 */
.L_x_3309:
        /* <DEDUP_REMOVED lines=9> */
.L_x_3308:
[----:B------:R-:W-:Y:S05]  /*180d0*/  BSYNC.RECONVERGENT B1 ;  /* 0x0000000000017941 */ /* 0x000fea0003800200 */
.L_x_3307:
[----:B------:R-:W-:Y:S02]  /*180e0*/  F2FP.BF16.F32.PACK_AB R115, RZ, R194 ;  /* 0x000000c2ff73723e */ /* 0x000fe400000010ff */
[----:B------:R-:W-:Y:S02]  /*180f0*/  PRMT R114, R203, 0x5410, R204 ;  /* 0x00005410cb727816 */ /* 0x000fe400000000cc */
[----:B------:R-:W-:Y:S02]  /*18100*/  PRMT R113, R201, 0x5410, R202 ;  /* 0x00005410c9717816 */ /* 0x000fe400000000ca */
[----:B------:R-:W-:Y:S02]  /*18110*/  PRMT R112, R198, 0x5410, R197 ;  /* 0x00005410c6707816 */ /* 0x000fe400000000c5 */
[----:B------:R-:W-:-:S07]  /*18120*/  PRMT R115, R205, 0x5410, R115 ;  /* 0x00005410cd737816 */ /* 0x000fce0000000073 */
.L_x_3257:
        /* <DEDUP_REMOVED lines=26> */
.L_x_3315:
[----:B------:R-:W-:Y:S05]  /*182d0*/  BSYNC.RECONVERGENT B1 ;  /* 0x0000000000017941 */ /* 0x000fea0003800200 */
.L_x_3314:
[----:B------:R-:W-:Y:S04]  /*182e0*/  BSSY.RECONVERGENT B1, `(.L_x_3316) ;  /* 0x0000005000017945 */ /* 0x000fe80003800200 */
[----:B------:R-:W-:Y:S05]  /*182f0*/  @!P1 BRA `(.L_x_3317) ;  /* 0x00000000000c9947 */ /* 0x000fea0003800000 */
[----:B------:R-:W2:Y:S02]  /*18300*/  LDC.64 R108, c[0x0][0x390] ;  /* 0x0000e400ff6c7b82 */ /* 0x000ea40000000a00 */
[----:B--2---:R-:W-:-:S06]  /*18310*/  IMAD.WIDE.U32 R108, R129, 0x10, R108 ;  /* 0x00000010816c7825 */ /* 0x004fcc00078e006c */
[----:B------:R-:W5:Y:S02]  /*18320*/  LDG.E.128 R108, desc[UR8][R108.64] ;  /* 0x000000086c6c7981 */ /* 0x000f64000c1e1d00 */
.L_x_3317:
[----:B------:R-:W-:Y:S05]  /*18330*/  BSYNC.RECONVERGENT B1 ;  /* 0x0000000000017941 */ /* 0x000fea0003800200 */
.L_x_3316:
        /* <DEDUP_REMOVED lines=30> */
.L_x_3323:
        /* <DEDUP_REMOVED lines=13> */
.L_x_3325:
[----:B------:R-:W-:Y:S05]  /*185f0*/  BSYNC.RECONVERGENT B3 ;  /* 0x0000000000037941 */ /* 0x000fea0003800200 */
.L_x_3324:
        /* <DEDUP_REMOVED lines=43> */
.L_x_3322:
[----:B------:R-:W-:Y:S05]  /*188b0*/  BSYNC.RECONVERGENT B2 ;  /* 0x0000000000027941 */ /* 0x000fea0003800200 */
.L_x_3321:
        /* <DEDUP_REMOVED lines=11> */
.L_x_3320:
[----:B------:R-:W-:Y:S05]  /*18970*/  BSYNC.RECONVERGENT B1 ;  /* 0x0000000000017941 */ /* 0x000fea0003800200 */
.L_x_3319:
        /* <DEDUP_REMOVED lines=23> */
.L_x_3330:
        /* <DEDUP_REMOVED lines=13> */
.L_x_3332:
[----:B------:R-:W-:Y:S05]  /*18bc0*/  BSYNC.RECONVERGENT B3 ;  /* 0x0000000000037941 */ /* 0x000fea0003800200 */
.L_x_3331:
        /* <DEDUP_REMOVED lines=43> */
.L_x_3329:
[----:B------:R-:W-:Y:S05]  /*18e80*/  BSYNC.RECONVERGENT B2 ;  /* 0x0000000000027941 */ /* 0x000fea0003800200 */
.L_x_3328:
        /* <DEDUP_REMOVED lines=12> */
.L_x_3327:
[----:B------:R-:W-:Y:S05]  /*18f50*/  BSYNC.RECONVERGENT B1 ;  /* 0x0000000000017941 */ /* 0x000fea0003800200 */
.L_x_3326:
        /* <DEDUP_REMOVED lines=22> */
.L_x_3337:
        /* <DEDUP_REMOVED lines=13> */
.L_x_3339:
[----:B------:R-:W-:Y:S05]  /*19190*/  BSYNC.RECONVERGENT B3 ;  /* 0x0000000000037941 */ /* 0x000fea0003800200 */
.L_x_3338:
        /* <DEDUP_REMOVED lines=43> */
.L_x_3336:
[----:B------:R-:W-:Y:S05]  /*19450*/  BSYNC.RECONVERGENT B2 ;  /* 0x0000000000027941 */ /* 0x000fea0003800200 */
.L_x_3335:
        /* <DEDUP_REMOVED lines=11> */
.L_x_3334:
[----:B------:R-:W-:Y:S05]  /*19510*/  BSYNC.RECONVERGENT B1 ;  /* 0x0000000000017941 */ /* 0x000fea0003800200 */
.L_x_3333:
        /* <DEDUP_REMOVED lines=23> */
.L_x_3344:
        /* <DEDUP_REMOVED lines=13> */
.L_x_3346:
[----:B------:R-:W-:Y:S05]  /*19760*/  BSYNC.RECONVERGENT B3 ;  /* 0x0000000000037941 */ /* 0x000fea0003800200 */
.L_x_3345:
        /* <DEDUP_REMOVED lines=43> */
.L_x_3343:
[----:B------:R-:W-:Y:S05]  /*19a20*/  BSYNC.RECONVERGENT B2 ;  /* 0x0000000000027941 */ /* 0x000fea0003800200 */
.L_x_3342:
        /* <DEDUP_REMOVED lines=12> */
.L_x_3341:
[----:B------:R-:W-:Y:S05]  /*19af0*/  BSYNC.RECONVERGENT B1 ;  /* 0x0000000000017941 */ /* 0x000fea0003800200 */
.L_x_3340:
        /* <DEDUP_REMOVED lines=22> */
.L_x_3351:
        /* <DEDUP_REMOVED lines=13> */
.L_x_3353:
[----:B------:R-:W-:Y:S05]  /*19d30*/  BSYNC.RECONVERGENT B3 ;  /* 0x0000000000037941 */ /* 0x000fea0003800200 */
.L_x_3352:
        /* <DEDUP_REMOVED lines=43> */
.L_x_3350:
[----:B------:R-:W-:Y:S05]  /*19ff0*/  BSYNC.RECONVERGENT B2 ;  /* 0x0000000000027941 */ /* 0x000fea0003800200 */
.L_x_3349:
        /* <DEDUP_REMOVED lines=11> */
.L_x_3348:
[----:B------:R-:W-:Y:S05]  /*1a0b0*/  BSYNC.RECONVERGENT B1 ;  /* 0x0000000000017941 */ /* 0x000fea0003800200 */
.L_x_3347:
        /* <DEDUP_REMOVED lines=23> */
.L_x_3358:
        /* <DEDUP_REMOVED lines=13> */
.L_x_3360:
[----:B------:R-:W-:Y:S05]  /*1a300*/  BSYNC.RECONVERGENT B3 ;  /* 0x0000000000037941 */ /* 0x000fea0003800200 */
.L_x_3359:
        /* <DEDUP_REMOVED lines=43> */
.L_x_3357:
[----:B------:R-:W-:Y:S05]  /*1a5c0*/  BSYNC.RECONVERGENT B2 ;  /* 0x0000000000027941 */ /* 0x000fea0003800200 */
.L_x_3356:
        /* <DEDUP_REMOVED lines=12> */
.L_x_3355:
[----:B------:R-:W-:Y:S05]  /*1a690*/  BSYNC.RECONVERGENT B1 ;  /* 0x0000000000017941 */ /* 0x000fea0003800200 */
.L_x_3354:
        /* <DEDUP_REMOVED lines=22> */
.L_x_3365:
        /* <DEDUP_REMOVED lines=13> */
.L_x_3367:
[----:B------:R-:W-:Y:S05]  /*1a8d0*/  BSYNC.RECONVERGENT B3 ;  /* 0x0000000000037941 */ /* 0x000fea0003800200 */
.L_x_3366:
        /* <DEDUP_REMOVED lines=43> */
.L_x_3364:
[----:B------:R-:W-:Y:S05]  /*1ab90*/  BSYNC.RECONVERGENT B2 ;  /* 0x0000000000027941 */ /* 0x000fea0003800200 */
.L_x_3363:
        /* <DEDUP_REMOVED lines=11> */
.L_x_3362:
[----:B------:R-:W-:Y:S05]  /*1ac50*/  BSYNC.RECONVERGENT B1 ;  /* 0x0000000000017941 */ /* 0x000fea0003800200 */
.L_x_3361:
        /* <DEDUP_REMOVED lines=23> */
.L_x_3372:
        /* <DEDUP_REMOVED lines=13> */
.L_x_3374:
[----:B------:R-:W-:Y:S05]  /*1aea0*/  BSYNC.RECONVERGENT B3 ;  /* 0x0000000000037941 */ /* 0x000fea0003800200 */
.L_x_3373:
        /* <DEDUP_REMOVED lines=42> */
[----:B------:R-:W-:-:S07]  /*1b150*/  IMAD.MOV.U32 R113, RZ, RZ, R215 ;  /* 0x000000ffff717224 */ /* 0x000fce00078e00d7 */
.L_x_3371:
[----:B------:R-:W-:Y:S05]  /*1b160*/  BSYNC.RECONVERGENT B2 ;  /* 0x0000000000027941 */ /* 0x000fea0003800200 */
.L_x_3370:
        /* <DEDUP_REMOVED lines=12> */
.L_x_3369:
[----:B------:R-:W-:Y:S05]  /*1b230*/  BSYNC.RECONVERGENT B1 ;  /* 0x0000000000017941 */ /* 0x000fea0003800200 */
.L_x_3368:
[----:B------:R-:W-:Y:S02]  /*1b240*/  F2FP.BF16.F32.PACK_AB R115, RZ, R202 ;  /* 0x000000caff73723e */ /* 0x000fe400000010ff */
[----:B------:R-:W-:Y:S02]  /*1b250*/  PRMT R114, R213, 0x5410, R114 ;  /* 0x00005410d5727816 */ /* 0x000fe40000000072 */
[----:B------:R-:W-:Y:S02]  /*1b260*/  PRMT R113, R211, 0x5410, R212 ;  /* 0x00005410d3717816 */ /* 0x000fe400000000d4 */
[----:B------:R-:W-:Y:S02]  /*1b270*/  PRMT R112, R207, 0x5410, R210 ;  /* 0x00005410cf707816 */ /* 0x000fe400000000d2 */
[----:B------:R-:W-:Y:S01]  /*1b280*/  PRMT R115, R214, 0x5410, R115 ;  /* 0x00005410d6737816 */ /* 0x000fe20000000073 */
[----:B------:R-:W-:Y:S06]  /*1b290*/  BRA `(.L_x_3375) ;  /* 0x0000002800e07947 */ /* 0x000fec0003800000 */
.L_x_3318:
        /* <DEDUP_REMOVED lines=21> */
.L_x_3380:
        /* <DEDUP_REMOVED lines=13> */
.L_x_3382:
[----:B------:R-:W-:Y:S05]  /*1b4c0*/  BSYNC.RECONVERGENT B3 ;  /* 0x0000000000037941 */ /* 0x000fea0003800200 */
.L_x_3381:
        /* <DEDUP_REMOVED lines=43> */
.L_x_3379:
[----:B------:R-:W-:Y:S05]  /*1b780*/  BSYNC.RECONVERGENT B2 ;  /* 0x0000000000027941 */ /* 0x000fea0003800200 */
.L_x_3378:
[----:B------:R-:W-:Y:S01]  /*1b790*/  HFMA2 R113, -RZ, RZ, 0.1171875, 0 ;  /* 0x2f800000ff717431 */ /* 0x000fe200000001ff */
[----:B------:R-:W-:Y:S01]  /*1b7a0*/  I2FP.F32.U32 R2, R2 ;  /* 0x0000000200027245 */ /* 0x000fe20000201000 */
[----:B------:R-:W-:-:S04]  /*1b7b0*/  IMAD.U32 R114, R108, 0x10000, RZ ;  /* 0x000100006c727824 */ /* 0x000fc800078e00ff */
[----:B------:R-:W-:Y:S01]  /*1b7c0*/  FMUL.FTZ R114, R114, UR13 ;  /* 0x0000000d72727c20 */ /* 0x000fe20008410000 */
[----:B------:R-:W-:-:S03]  /*1b7d0*/  FFMA.FTZ R2, R2, R113, 1.1641532182693481445e-10 ;  /* 0x2f00000002027423 */ /* 0x000fc60000010071 */
[----:B------:R-:W-:Y:S02]  /*1b7e0*/  FMUL.FTZ R114, R114, UR12 ;  /* 0x0000000c72727c20 */ /* 0x000fe40008410000 */
[----:B------:R-:W-:-:S04]  /*1b7f0*/  FSETP.GTU.FTZ.AND P2, PT, R2, UR10, PT ;  /* 0x0000000a02007c0b */ /* 0x000fc8000bf5c000 */
[----:B------:R-:W-:Y:S02]  /*1b800*/  SEL R2, RZ, 0x1, P2 ;  /* 0x00000001ff027807 */ /* 0x000fe40001000000 */
[----:B------:R-:W-:-:S07]  /*1b810*/  FSEL R197, R114, RZ, !P2 ;  /* 0x000000ff72c57208 */ /* 0x000fce0005000000 */
.L_x_3377:
[----:B------:R-:W-:Y:S05]  /*1b820*/  BSYNC.RECONVERGENT B1 ;  /* 0x0000000000017941 */ /* 0x000fea0003800200 */
.L_x_3376:
        /* <DEDUP_REMOVED lines=18> */
.L_x_3387:
        /* <DEDUP_REMOVED lines=13> */
.L_x_3389:
[----:B------:R-:W-:Y:S05]  /*1ba20*/  BSYNC.RECONVERGENT B3 ;  /* 0x0000000000037941 */ /* 0x000fea0003800200 */
.L_x_3388:
        /* <DEDUP_REMOVED lines=43> */
.L_x_3386:
[----:B------:R-:W-:Y:S05]  /*1bce0*/  BSYNC.RECONVERGENT B2 ;  /* 0x0000000000027941 */ /* 0x000fea0003800200 */
.L_x_3385:
        /* <DEDUP_REMOVED lines=9> */
.L_x_3384:
[----:B------:R-:W-:Y:S05]  /*1bd80*/  BSYNC.RECONVERGENT B1 ;  /* 0x0000000000017941 */ /* 0x000fea0003800200 */
.L_x_3383:
        /* <DEDUP_REMOVED lines=18> */
.L_x_3394:
        /* <DEDUP_REMOVED lines=13> */
.L_x_3396:
[----:B------:R-:W-:Y:S05]  /*1bf80*/  BSYNC.RECONVERGENT B3 ;  /* 0x0000000000037941 */ /* 0x000fea0003800200 */
.L_x_3395:
        /* <DEDUP_REMOVED lines=43> */
.L_x_3393:
[----:B------:R-:W-:Y:S05]  /*1c240*/  BSYNC.RECONVERGENT B2 ;  /* 0x0000000000027941 */ /* 0x000fea0003800200 */
.L_x_3392:
[----:B------:R-:W-:Y:S01]  /*1c250*/  I2FP.F32.U32 R113, R114 ;  /* 0x0000007200717245 */ /* 0x000fe20000201000 */
[----:B------:R-:W-:Y:S02]  /*1c260*/  HFMA2 R114, -RZ, RZ, 0.1171875, 0 ;  /* 0x2f800000ff727431 */ /* 0x000fe400000001ff */
[----:B------:R-:W-:-:S04]  /*1c270*/  IMAD.U32 R115, R109, 0x10000, RZ ;  /* 0x000100006d737824 */ /* 0x000fc800078e00ff */
[----:B------:R-:W-:-:S04]  /*1c280*/  FMUL.FTZ R115, R115, UR13 ;  /* 0x0000000d73737c20 */ /* 0x000fc80008410000 */
[----:B------:R-:W-:Y:S01]  /*1c290*/  FMUL.FTZ R115, R115, UR12 ;  /* 0x0000000c73737c20 */ /* 0x000fe20008410000 */
[----:B------:R-:W-:-:S05]  /*1c2a0*/  FFMA.FTZ R113, R113, R114, 1.1641532182693481445e-10 ;  /* 0x2f00000071717423 */ /* 0x000fca0000010072 */
[----:B------:R-:W-:-:S04]  /*1c2b0*/  FSETP.GTU.FTZ.AND P2, PT, R113, UR10, PT ;  /* 0x0000000a71007c0b */ /* 0x000fc8000bf5c000 */
[----:B------:R-:W-:Y:S02]  /*1c2c0*/  SEL R164, RZ, 0x1, P2 ;  /* 0x00000001ffa47807 */ /* 0x000fe40001000000 */
[----:B------:R-:W-:-:S07]  /*1c2d0*/  FSEL R199, R115, RZ, !P2 ;  /* 0x000000ff73c77208 */ /* 0x000fce0005000000 */
.L_x_3391:
[----:B------:R-:W-:Y:S05]  /*1c2e0*/  BSYNC.RECONVERGENT B1 ;  /* 0x0000000000017941 */ /* 0x000fea0003800200 */
.L_x_3390:
        /* <DEDUP_REMOVED lines=18> */
.L_x_3401:
        /* <DEDUP_REMOVED lines=13> */
.L_x_3403:
[----:B------:R-:W-:Y:S05]  /*1c4e0*/  BSYNC.RECONVERGENT B3 ;  /* 0x0000000000037941 */ /* 0x000fea0003800200 */
.L_x_3402:
        /* <DEDUP_REMOVED lines=43> */
.L_x_3400:
[----:B------:R-:W-:Y:S05]  /*1c7a0*/  BSYNC.RECONVERGENT B2 ;  /* 0x0000000000027941 */ /* 0x000fea0003800200 */
.L_x_3399:
        /* <DEDUP_REMOVED lines=9> */
.L_x_3398:
[----:B------:R-:W-:Y:S05]  /*1c840*/  BSYNC.RECONVERGENT B1 ;  /* 0x0000000000017941 */ /* 0x000fea0003800200 */
.L_x_3397:
        /* <DEDUP_REMOVED lines=18> */
.L_x_3408:
        /* <DEDUP_REMOVED lines=13> */
.L_x_3410:
[----:B------:R-:W-:Y:S05]  /*1ca40*/  BSYNC.RECONVERGENT B3 ;  /* 0x0000000000037941 */ /* 0x000fea0003800200 */
.L_x_3409:
        /* <DEDUP_REMOVED lines=43> */
.L_x_3407:
[----:B------:R-:W-:Y:S05]  /*1cd00*/  BSYNC.RECONVERGENT B2 ;  /* 0x0000000000027941 */ /* 0x000fea0003800200 */
.L_x_3406:
        /* <DEDUP_REMOVED lines=9> */
.L_x_3405:
[----:B------:R-:W-:Y:S05]  /*1cda0*/  BSYNC.RECONVERGENT B1 ;  /* 0x0000000000017941 */ /* 0x000fea0003800200 */
.L_x_3404:
        /* <DEDUP_REMOVED lines=18> */
.L_x_3415:
        /* <DEDUP_REMOVED lines=13> */
.L_x_3417:
[----:B------:R-:W-:Y:S05]  /*1cfa0*/  BSYNC.RECONVERGENT B3 ;  /* 0x0000000000037941 */ /* 0x000fea0003800200 */
.L_x_3416:
        /* <DEDUP_REMOVED lines=43> */
.L_x_3414:
[----:B------:R-:W-:Y:S05]  /*1d260*/  BSYNC.RECONVERGENT B2 ;  /* 0x0000000000027941 */ /* 0x000fea0003800200 */
.L_x_3413:
        /* <DEDUP_REMOVED lines=9> */
.L_x_3412:
[----:B------:R-:W-:Y:S05]  /*1d300*/  BSYNC.RECONVERGENT B1 ;  /* 0x0000000000017941 */ /* 0x000fea0003800200 */
.L_x_3411:
        /* <DEDUP_REMOVED lines=18> */
.L_x_3422:
        /* <DEDUP_REMOVED lines=13> */
.L_x_3424:
[----:B------:R-:W-:Y:S05]  /*1d500*/  BSYNC.RECONVERGENT B3 ;  /* 0x0000000000037941 */ /* 0x000fea0003800200 */
.L_x_3423:
        /* <DEDUP_REMOVED lines=43> */
.L_x_3421:
[----:B------:R-:W-:Y:S05]  /*1d7c0*/  BSYNC.RECONVERGENT B2 ;  /* 0x0000000000027941 */ /* 0x000fea0003800200 */
.L_x_3420:
        /* <DEDUP_REMOVED lines=9> */
.L_x_3419:
[----:B------:R-:W-:Y:S05]  /*1d860*/  BSYNC.RECONVERGENT B1 ;  /* 0x0000000000017941 */ /* 0x000fea0003800200 */
.L_x_3418:
        /* <DEDUP_REMOVED lines=18> */
.L_x_3429:
        /* <DEDUP_REMOVED lines=13> */
.L_x_3431:
[----:B------:R-:W-:Y:S05]  /*1da60*/  BSYNC.RECONVERGENT B3 ;  /* 0x0000000000037941 */ /* 0x000fea0003800200 */
.L_x_3430:
        /* <DEDUP_REMOVED lines=43> */
.L_x_3428:
[----:B------:R-:W-:Y:S05]  /*1dd20*/  BSYNC.RECONVERGENT B2 ;  /* 0x0000000000027941 */ /* 0x000fea0003800200 */
.L_x_3427:
        /* <DEDUP_REMOVED lines=9> */
.L_x_3426:
[----:B------:R-:W-:Y:S05]  /*1ddc0*/  BSYNC.RECONVERGENT B1 ;  /* 0x0000000000017941 */ /* 0x000fea0003800200 */
.L_x_3425:
[----:B------:R-:W-:Y:S02]  /*1ddd0*/  F2FP.BF16.F32.PACK_AB R115, RZ, R202 ;  /* 0x000000caff73723e */ /* 0x000fe400000010ff */
[----:B------:R-:W-:Y:S02]  /*1dde0*/  PRMT R114, R211, 0x5410, R212 ;  /* 0x00005410d3727816 */ /* 0x000fe400000000d4 */
[----:B------:R-:W-:Y:S02]  /*1ddf0*/  PRMT R113, R209, 0x5410, R210 ;  /* 0x00005410d1717816 */ /* 0x000fe400000000d2 */
[----:B------:R-:W-:Y:S02]  /*1de00*/  PRMT R112, R208, 0x5410, R207 ;  /* 0x00005410d0707816 */ /* 0x000fe400000000cf */
[----:B------:R-:W-:-:S07]  /*1de10*/  PRMT R115, R213, 0x5410, R115 ;  /* 0x00005410d5737816 */ /* 0x000fce0000000073 */
.L_x_3375:
[----:B------:R-:W-:Y:S01]  /*1de20*/  IMAD.WIDE.U32 R130, R205, 0x10, R116 ;  /* 0x00000010cd827825 */ /* 0x000fe200078e0074 */
[----:B------:R-:W-:Y:S04]  /*1de30*/  BSSY.RECONVERGENT B1, `(.L_x_3432) ;  /* 0x0000017000017945 */ /* 0x000fe80003800200 */
        /* <DEDUP_REMOVED lines=22> */
.L_x_3433:
[----:B------:R-:W-:Y:S05]  /*1dfa0*/  BSYNC.RECONVERGENT B1 ;  /* 0x0000000000017941 */ /* 0x000fea0003800200 */
.L_x_3432:
[----:B------:R-:W-:Y:S04]  /*1dfb0*/  BSSY.RECONVERGENT B1, `(.L_x_3434) ;  /* 0x0000006000017945 */ /* 0x000fe80003800200 */
[----:B------:R-:W-:Y:S05]  /*1dfc0*/  @!P1 BRA `(.L_x_3435) ;  /* 0x0000000000109947 */ /* 0x000fea0003800000 */
[----:B------:R-:W2:Y:S01]  /*1dfd0*/  LDC.64 R108, c[0x0][0x390] ;  /* 0x0000e400ff6c7b82 */ /* 0x000ea20000000a00 */
[----:B------:R-:W-:-:S05]  /*1dfe0*/  IADD3 R111, PT, PT, R128, 0xa0, RZ ;  /* 0x000000a0806f7810 */ /* 0x000fca0007ffe0ff */
[----:B--2---:R-:W-:-:S06]  /*1dff0*/  IMAD.WIDE.U32 R108, R111, 0x10, R108 ;  /* 0x000000106f6c7825 */ /* 0x004fcc00078e006c */
[----:B------:R-:W5:Y:S02]  /*1e000*/  LDG.E.128 R108, desc[UR8][R108.64] ;  /* 0x000000086c6c7981 */ /* 0x000f64000c1e1d00 */
.L_x_3435:
[----:B------:R-:W-:Y:S05]  /*1e010*/  BSYNC.RECONVERGENT B1 ;  /* 0x0000000000017941 */ /* 0x000fea0003800200 */
.L_x_3434:
[----:B------:R-:W-:Y:S05]  /*1e020*/  @!P0 BRA `(.L_x_3436) ;  /* 0x0000002c00d48947 */ /* 0x000fea0003800000 */
[----:B01----:R-:W0:Y:S01]  /*1e030*/  LDC.64 R112, c[0x0][0x3a0] ;  /* 0x0000e800ff707b82 */ /* 0x003e220000000a00 */
[----:B------:R-:W-:-:S04]  /*1e040*/  VIADD R115, R127, 0xa0 ;  /* 0x000000a07f737836 */ /* 0x000fc80000000000 */
        /* <DEDUP_REMOVED lines=24> */
.L_x_3441:
        /* <DEDUP_REMOVED lines=13> */
.L_x_3443:
[----:B------:R-:W-:Y:S05]  /*1e2a0*/  BSYNC.RECONVERGENT B3 ;  /* 0x0000000000037941 */ /* 0x000fea0003800200 */
.L_x_3442:
        /* <DEDUP_REMOVED lines=43> */
.L_x_3440:
[----:B------:R-:W-:Y:S05]  /*1e560*/  BSYNC.RECONVERGENT B2 ;  /* 0x0000000000027941 */ /* 0x000fea0003800200 */
.L_x_3439:
        /* <DEDUP_REMOVED lines=11> */
.L_x_3438:
[----:B------:R-:W-:Y:S05]  /*1e620*/  BSYNC.RECONVERGENT B1 ;  /* 0x0000000000017941 */ /* 0x000fea0003800200 */
.L_x_3437:
        /* <DEDUP_REMOVED lines=23> */
.L_x_3448:
        /* <DEDUP_REMOVED lines=13> */
.L_x_3450:
[----:B------:R-:W-:Y:S05]  /*1e870*/  BSYNC.RECONVERGENT B3 ;  /* 0x0000000000037941 */ /* 0x000fea0003800200 */
.L_x_3449:
        /* <DEDUP_REMOVED lines=43> */
.L_x_3447:
[----:B------:R-:W-:Y:S05]  /*1eb30*/  BSYNC.RECONVERGENT B2 ;  /* 0x0000000000027941 */ /* 0x000fea0003800200 */
.L_x_3446:
        /* <DEDUP_REMOVED lines=13> */
.L_x_3445:
[----:B------:R-:W-:Y:S05]  /*1ec10*/  BSYNC.RECONVERGENT B1 ;  /* 0x0000000000017941 */ /* 0x000fea0003800200 */
.L_x_3444:
        /* <DEDUP_REMOVED lines=22> */
.L_x_3455:
        /* <DEDUP_REMOVED lines=13> */
.L_x_3457:
[----:B------:R-:W-:Y:S05]  /*1ee50*/  BSYNC.RECONVERGENT B3 ;  /* 0x0000000000037941 */ /* 0x000fea0003800200 */
.L_x_3456:
        /* <DEDUP_REMOVED lines=43> */
.L_x_3454:
[----:B------:R-:W-:Y:S05]  /*1f110*/  BSYNC.RECONVERGENT B2 ;  /* 0x0000000000027941 */ /* 0x000fea0003800200 */
.L_x_3453:
        /* <DEDUP_REMOVED lines=11> */
.L_x_3452:
[----:B------:R-:W-:Y:S05]  /*1f1d0*/  BSYNC.RECONVERGENT B1 ;  /* 0x0000000000017941 */ /* 0x000fea0003800200 */
.L_x_3451:
        /* <DEDUP_REMOVED lines=23> */
.L_x_3462:
        /* <DEDUP_REMOVED lines=13> */
.L_x_3464:
[----:B------:R-:W-:Y:S05]  /*1f420*/  BSYNC.RECONVERGENT B3 ;  /* 0x0000000000037941 */ /* 0x000fea0003800200 */
.L_x_3463:
        /* <DEDUP_REMOVED lines=42> */
[----:B------:R-:W-:-:S07]  /*1f6d0*/  HFMA2 R131, -RZ, RZ, 0, 0 ;  /* 0x00000000ff837431 */ /* 0x000fce00000001ff */
.L_x_3461:
[----:B------:R-:W-:Y:S05]  /*1f6e0*/  BSYNC.RECONVERGENT B2 ;  /* 0x0000000000027941 */ /* 0x000fea0003800200 */
.L_x_3460:
[----:B-----5:R-:W-:Y:S02]  /*1f6f0*/  PRMT R113, R109, 0x7632, R113 ;  /* 0x000076326d717816 */ /* 0x020fe40000000071 */
[----:B------:R-:W-:Y:S01]  /*1f700*/  I2FP.F32.U32 R112, R165 ;  /* 0x000000a500707245 */ /* 0x000fe20000201000 */
[----:B------:R-:W-:Y:S02]  /*1f710*/  IMAD.MOV.U32 R165, RZ, RZ, 0x2f800000 ;  /* 0x2f800000ffa57424 */ /* 0x000fe400078e00ff */
[C---:B------:R-:W-:Y:S01]  /*1f720*/  IMAD.U32 R130, R113.reuse, 0x10000, RZ ;  /* 0x0001000071827824 */ /* 0x040fe200078e00ff */
[----:B------:R-:W-:Y:S01]  /*1f730*/  PRMT R113, R113, 0x7632, R113 ;  /* 0x0000763271717816 */ /* 0x000fe20000000071 */
[----:B------:R-:W-:Y:S02]  /*1f740*/  FFMA.FTZ R112, R112, R165, 1.1641532182693481445e-10 ;  /* 0x2f00000070707423 */ /* 0x000fe400000100a5 */
[----:B------:R-:W-:Y:S01]  /*1f750*/  FMUL.FTZ R130, R130, UR13 ;  /* 0x0000000d82827c20 */ /* 0x000fe20008410000 */
[----:B------:R-:W-:-:S02]  /*1f760*/  SHF.L.U32 R113, R113, 0x10, RZ ;  /* 0x0000001071717819 */ /* 0x000fc400000006ff */
[----:B------:R-:W-:Y:S01]  /*1f770*/  FSETP.GTU.FTZ.AND P3, PT, R112, UR10, PT ;  /* 0x0000000a70007c0b */ /* 0x000fe2000bf7c000 */
[----:B------:R-:W-:-:S03]  /*1f780*/  FMUL.FTZ R130, R130, UR12 ;  /* 0x0000000c82827c20 */ /* 0x000fc60008410000 */
[----:B------:R-:W-:Y:S02]  /*1f790*/  SEL R165, RZ, 0x1, P3 ;  /* 0x00000001ffa57807 */ /* 0x000fe40001800000 */
[----:B------:R-:W-:-:S05]  /*1f7a0*/  FSEL R130, R130, RZ, !P3 ;  /* 0x000000ff82827208 */ /* 0x000fca0005800000 */
[----:B------:R-:W-:-:S07]  /*1f7b0*/  FADD.FTZ R206, R113, R130 ;  /* 0x0000008271ce7221 */ /* 0x000fce0000010000 */
.L_x_3459:
[----:B------:R-:W-:Y:S05]  /*1f7c0*/  BSYNC.RECONVERGENT B1 ;  /* 0x0000000000017941 */ /* 0x000fea0003800200 */
.L_x_3458:
        /* <DEDUP_REMOVED lines=22> */
.L_x_3469:
        /* <DEDUP_REMOVED lines=13> */
.L_x_3471:
[----:B------:R-:W-:Y:S05]  /*1fa00*/  BSYNC.RECONVERGENT B3 ;  /* 0x0000000000037941 */ /* 0x000fea0003800200 */
.L_x_3470:
        /* <DEDUP_REMOVED lines=43> */
.L_x_3468:
[----:B------:R-:W-:Y:S05]  /*1fcc0*/  BSYNC.RECONVERGENT B2 ;  /* 0x0000000000027941 */ /* 0x000fea0003800200 */
.L_x_3467:
        /* <DEDUP_REMOVED lines=11> */
.L_x_3466:
[----:B------:R-:W-:Y:S05]  /*1fd80*/  BSYNC.RECONVERGENT B1 ;  /* 0x0000000000017941 */ /* 0x000fea0003800200 */
.L_x_3465:
        /* <DEDUP_REMOVED lines=23> */
.L_x_3476:
        /* <DEDUP_REMOVED lines=13> */
.L_x_3478:
[----:B------:R-:W-:Y:S05]  /*1ffd0*/  BSYNC.RECONVERGENT B3 ;  /* 0x0000000000037941 */ /* 0x000fea0003800200 */
.L_x_3477:
        /* <DEDUP_REMOVED lines=42> */
.L_x_3475:
[----:B------:R-:W-:Y:S05]  /*20280*/  BSYNC.RECONVERGENT B2 ;  /* 0x0000000000027941 */ /* 0x000fea0003800200 */
.L_x_3474:
        /* <DEDUP_REMOVED lines=13> */
.L_x_3473:
[----:B------:R-:W-:Y:S05]  /*20360*/  BSYNC.RECONVERGENT B1 ;  /* 0x0000000000017941 */ /* 0x000fea0003800200 */
.L_x_3472:
        /* <DEDUP_REMOVED lines=22> */
.L_x_3483:
        /* <DEDUP_REMOVED lines=13> */
.L_x_3485:
[----:B------:R-:W-:Y:S05]  /*205a0*/  BSYNC.RECONVERGENT B3 ;  /* 0x0000000000037941 */ /* 0x000fea0003800200 */
.L_x_3484:
        /* <DEDUP_REMOVED lines=43> */
.L_x_3482:
[----:B------:R-:W-:Y:S05]  /*20860*/  BSYNC.RECONVERGENT B2 ;  /* 0x0000000000027941 */ /* 0x000fea0003800200 */
.L_x_3481:
[----:B------:R-:W-:Y:S01]  /*20870*/  I2FP.F32.U32 R113, R130 ;  /* 0x0000008200717245 */ /* 0x000fe20000201000 */
[----:B------:R-:W-:Y:S02]  /*20880*/  HFMA2 R130, -RZ, RZ, 0.1171875, 0 ;  /* 0x2f800000ff827431 */ /* 0x000fe400000001ff */
[----:B-----5:R-:W-:-:S04]  /*20890*/  IMAD.U32 R131, R111, 0x10000, RZ ;  /* 0x000100006f837824 */ /* 0x020fc800078e00ff */
[----:B------:R-:W-:-:S04]  /*208a0*/  FMUL.FTZ R131, R131, UR13 ;  /* 0x0000000d83837c20 */ /* 0x000fc80008410000 */
[----:B------:R-:W-:Y:S01]  /*208b0*/  FMUL.FTZ R131, R131, UR12 ;  /* 0x0000000c83837c20 */ /* 0x000fe20008410000 */
[----:B------:R-:W-:Y:S01]  /*208c0*/  FFMA.FTZ R113, R113, R130, 1.1641532182693481445e-10 ;  /* 0x2f00000071717423 */ /* 0x000fe20000010082 */
[----:B------:R-:W-:-:S04]  /*208d0*/  IMAD.U32 R130, R115, 0x10000, RZ ;  /* 0x0001000073827824 */ /* 0x000fc800078e00ff */
[----:B------:R-:W-:-:S04]  /*208e0*/  FSETP.GTU.FTZ.AND P3, PT, R113, UR10, PT ;  /* 0x0000000a71007c0b */ /* 0x000fc8000bf7c000 */
[----:B------:R-:W-:Y:S02]  /*208f0*/  FSEL R211, R131, RZ, !P3 ;  /* 0x000000ff83d37208 */ /* 0x000fe40005800000 */
[----:B------:R-:W-:-:S03]  /*20900*/  SEL R168, RZ, 0x1, P3 ;  /* 0x00000001ffa87807 */ /* 0x000fc60001800000 */
[----:B------:R-:W-:-:S07]  /*20910*/  FADD.FTZ R211, R130, R211 ;  /* 0x000000d382d37221 */ /* 0x000fce0000010000 */
.L_x_3480:
[----:B------:R-:W-:Y:S05]  /*20920*/  BSYNC.RECONVERGENT B1 ;  /* 0x0000000000017941 */ /* 0x000fea0003800200 */
.L_x_3479:
        /* <DEDUP_REMOVED lines=23> */
.L_x_3490:
        /* <DEDUP_REMOVED lines=13> */
.L_x_3492:
[----:B------:R-:W-:Y:S05]  /*20b70*/  BSYNC.RECONVERGENT B3 ;  /* 0x0000000000037941 */ /* 0x000fea0003800200 */
.L_x_3491:
        /* <DEDUP_REMOVED lines=43> */
.L_x_3489:
[----:B------:R-:W-:Y:S05]  /*20e30*/  BSYNC.RECONVERGENT B2 ;  /* 0x0000000000027941 */ /* 0x000fea0003800200 */
.L_x_3488:
[----:B-----5:R-:W-:Y:S02]  /*20e40*/  PRMT R114, R111, 0x7632, R114 ;  /* 0x000076326f727816 */ /* 0x020fe40000000072 */
        /* <DEDUP_REMOVED lines=12> */
.L_x_3487:
[----:B------:R-:W-:Y:S05]  /*20f10*/  BSYNC.RECONVERGENT B1 ;  /* 0x0000000000017941 */ /* 0x000fea0003800200 */
.L_x_3486:
[----:B------:R-:W-:Y:S02]  /*20f20*/  F2FP.BF16.F32.PACK_AB R115, RZ, R210 ;  /* 0x000000d2ff73723e */ /* 0x000fe400000010ff */
[----:B------:R-:W-:Y:S02]  /*20f30*/  PRMT R114, R218, 0x5410, R219 ;  /* 0x00005410da727816 */ /* 0x000fe400000000db */
[----:B------:R-:W-:Y:S02]  /*20f40*/  PRMT R113, R215, 0x5410, R217 ;  /* 0x00005410d7717816 */ /* 0x000fe400000000d9 */
[----:B------:R-:W-:Y:S02]  /*20f50*/  PRMT R112, R129, 0x5410, R214 ;  /* 0x0000541081707816 */ /* 0x000fe400000000d6 */
[----:B------:R-:W-:Y:S01]  /*20f60*/  PRMT R115, R216, 0x5410, R115 ;  /* 0x00005410d8737816 */ /* 0x000fe20000000073 */
[----:B------:R-:W-:Y:S06]  /*20f70*/  BRA `(.L_x_3493) ;  /* 0x0000002800ec7947 */ /* 0x000fec0003800000 */
.L_x_3436:
        /* <DEDUP_REMOVED lines=21> */
.L_x_3498:
        /* <DEDUP_REMOVED lines=13> */
.L_x_3500:
[----:B------:R-:W-:Y:S05]  /*211a0*/  BSYNC.RECONVERGENT B3 ;  /* 0x0000000000037941 */ /* 0x000fea0003800200 */
.L_x_3499:
        /* <DEDUP_REMOVED lines=42> */
.L_x_3497:
[----:B------:R-:W-:Y:S05]  /*21450*/  BSYNC.RECONVERGENT B2 ;  /* 0x0000000000027941 */ /* 0x000fea0003800200 */
.L_x_3496:
        /* <DEDUP_REMOVED lines=9> */
.L_x_3495:
[----:B------:R-:W-:Y:S05]  /*214f0*/  BSYNC.RECONVERGENT B1 ;  /* 0x0000000000017941 */ /* 0x000fea0003800200 */
.L_x_3494:
        /* <DEDUP_REMOVED lines=18> */
.L_x_3505:
        /* <DEDUP_REMOVED lines=13> */
.L_x_3507:
[----:B------:R-:W-:Y:S05]  /*216f0*/  BSYNC.RECONVERGENT B3 ;  /* 0x0000000000037941 */ /* 0x000fea0003800200 */
.L_x_3506:
        /* <DEDUP_REMOVED lines=43> */
.L_x_3504:
[----:B------:R-:W-:Y:S05]  /*219b0*/  BSYNC.RECONVERGENT B2 ;  /* 0x0000000000027941 */ /* 0x000fea0003800200 */
.L_x_3503:
[----:B------:R-:W-:Y:S01]  /*219c0*/  HFMA2 R115, -RZ, RZ, 0.1171875, 0 ;  /* 0x2f800000ff737431 */ /* 0x000fe200000001ff */
[----:B-----5:R-:W-:Y:S02]  /*219d0*/  PRMT R112, R108, 0x7632, R112 ;  /* 0x000076326c707816 */ /* 0x020fe40000000070 */
[----:B------:R-:W-:-:S03]  /*219e0*/  I2FP.F32.U32 R0, R0 ;  /* 0x0000000000007245 */ /* 0x000fc60000201000 */
[----:B------:R-:W-:Y:S02]  /*219f0*/  IMAD.U32 R112, R112, 0x10000, RZ ;  /* 0x0001000070707824 */ /* 0x000fe400078e00ff */
[----:B------:R-:W-:Y:S02]  /*21a00*/  FFMA.FTZ R0, R0, R115, 1.1641532182693481445e-10 ;  /* 0x2f00000000007423 */ /* 0x000fe40000010073 */
[----:B------:R-:W-:-:S04]  /*21a10*/  FMUL.FTZ R112, R112, UR13 ;  /* 0x0000000d70707c20 */ /* 0x000fc80008410000 */
[----:B------:R-:W-:Y:S01]  /*21a20*/  FMUL.FTZ R112, R112, UR12 ;  /* 0x0000000c70707c20 */ /* 0x000fe20008410000 */
[----:B------:R-:W-:-:S04]  /*21a30*/  FSETP.GTU.FTZ.AND P2, PT, R0, UR10, PT ;  /* 0x0000000a00007c0b */ /* 0x000fc8000bf5c000 */
[----:B------:R-:W-:Y:S02]  /*21a40*/  SEL R0, RZ, 0x1, P2 ;  /* 0x00000001ff007807 */ /* 0x000fe40001000000 */
[----:B------:R-:W-:-:S07]  /*21a50*/  FSEL R204, R112, RZ, !P2 ;  /* 0x000000ff70cc7208 */ /* 0x000fce0005000000 */
.L_x_3502:
[----:B------:R-:W-:Y:S05]  /*21a60*/  BSYNC.RECONVERGENT B1 ;  /* 0x0000000000017941 */ /* 0x000fea0003800200 */
.L_x_3501:
        /* <DEDUP_REMOVED lines=18> */
.L_x_3512:
        /* <DEDUP_REMOVED lines=13> */
.L_x_3514:
[----:B------:R-:W-:Y:S05]  /*21c60*/  BSYNC.RECONVERGENT B3 ;  /* 0x0000000000037941 */ /* 0x000fea0003800200 */
.L_x_3513:
        /* <DEDUP_REMOVED lines=43> */
.L_x_3511:
[----:B------:R-:W-:Y:S05]  /*21f20*/  BSYNC.RECONVERGENT B2 ;  /* 0x0000000000027941 */ /* 0x000fea0003800200 */
.L_x_3510:
[----:B------:R-:W-:Y:S01]  /*21f30*/  I2FP.F32.U32 R113, R114 ;  /* 0x0000007200717245 */ /* 0x000fe20000201000 */
[----:B------:R-:W-:Y:S02]  /*21f40*/  HFMA2 R114, -RZ, RZ, 0.1171875, 0 ;  /* 0x2f800000ff727431 */ /* 0x000fe400000001ff */
[----:B-----5:R-:W-:-:S04]  /*21f50*/  IMAD.U32 R115, R109, 0x10000, RZ ;  /* 0x000100006d737824 */ /* 0x020fc800078e00ff */
[----:B------:R-:W-:-:S04]  /*21f60*/  FMUL.FTZ R115, R115, UR13 ;  /* 0x0000000d73737c20 */ /* 0x000fc80008410000 */
[----:B------:R-:W-:Y:S01]  /*21f70*/  FMUL.FTZ R115, R115, UR12 ;  /* 0x0000000c73737c20 */ /* 0x000fe20008410000 */
[----:B------:R-:W-:-:S05]  /*21f80*/  FFMA.FTZ R113, R113, R114, 1.1641532182693481445e-10 ;  /* 0x2f00000071717423 */ /* 0x000fca0000010072 */
[----:B------:R-:W-:-:S04]  /*21f90*/  FSETP.GTU.FTZ.AND P2, PT, R113, UR10, PT ;  /* 0x0000000a71007c0b */ /* 0x000fc8000bf5c000 */
[----:B------:R-:W-:Y:S02]  /*21fa0*/  SEL R164, RZ, 0x1, P2 ;  /* 0x00000001ffa47807 */ /* 0x000fe40001000000 */
[----:B------:R-:W-:-:S07]  /*21fb0*/  FSEL R207, R115, RZ, !P2 ;  /* 0x000000ff73cf7208 */ /* 0x000fce0005000000 */
.L_x_3509:
[----:B------:R-:W-:Y:S05]  /*21fc0*/  BSYNC.RECONVERGENT B1 ;  /* 0x0000000000017941 */ /* 0x000fea0003800200 */
.L_x_3508:
        /* <DEDUP_REMOVED lines=18> */
.L_x_3519:
        /* <DEDUP_REMOVED lines=13> */
.L_x_3521:
[----:B------:R-:W-:Y:S05]  /*221c0*/  BSYNC.RECONVERGENT B3 ;  /* 0x0000000000037941 */ /* 0x000fea0003800200 */
.L_x_3520:
        /* <DEDUP_REMOVED lines=43> */
.L_x_3518:
[----:B------:R-:W-:Y:S05]  /*22480*/  BSYNC.RECONVERGENT B2 ;  /* 0x0000000000027941 */ /* 0x000fea0003800200 */
.L_x_3517:
        /* <DEDUP_REMOVED lines=10> */
.L_x_3516:
[----:B------:R-:W-:Y:S05]  /*22530*/  BSYNC.RECONVERGENT B1 ;  /* 0x0000000000017941 */ /* 0x000fea0003800200 */
.L_x_3515:
        /* <DEDUP_REMOVED lines=18> */
.L_x_3526:
        /* <DEDUP_REMOVED lines=13> */
.L_x_3528:
[----:B------:R-:W-:Y:S05]  /*22730*/  BSYNC.RECONVERGENT B3 ;  /* 0x0000000000037941 */ /* 0x000fea0003800200 */
.L_x_3527:
        /* <DEDUP_REMOVED lines=43> */
.L_x_3525:
[----:B------:R-:W-:Y:S05]  /*229f0*/  BSYNC.RECONVERGENT B2 ;  /* 0x0000000000027941 */ /* 0x000fea0003800200 */
.L_x_3524:
        /* <DEDUP_REMOVED lines=9> */
.L_x_3523:
[----:B------:R-:W-:Y:S05]  /*22a90*/  BSYNC.RECONVERGENT B1 ;  /* 0x0000000000017941 */ /* 0x000fea0003800200 */
.L_x_3522:
        /* <DEDUP_REMOVED lines=18> */
.L_x_3533:
        /* <DEDUP_REMOVED lines=13> */
.L_x_3535:
[----:B------:R-:W-:Y:S05]  /*22c90*/  BSYNC.RECONVERGENT B3 ;  /* 0x0000000000037941 */ /* 0x000fea0003800200 */
.L_x_3534:
        /* <DEDUP_REMOVED lines=43> */
.L_x_3532:
[----:B------:R-:W-:Y:S05]  /*22f50*/  BSYNC.RECONVERGENT B2 ;  /* 0x0000000000027941 */ /* 0x000fea0003800200 */
.L_x_3531:
        /* <DEDUP_REMOVED lines=10> */
.L_x_3530:
[----:B------:R-:W-:Y:S05]  /*23000*/  BSYNC.RECONVERGENT B1 ;  /* 0x0000000000017941 */ /* 0x000fea0003800200 */
.L_x_3529:
        /* <DEDUP_REMOVED lines=18> */
.L_x_3540:
        /* <DEDUP_REMOVED lines=13> */
.L_x_3542:
[----:B------:R-:W-:Y:S05]  /*23200*/  BSYNC.RECONVERGENT B3 ;  /* 0x0000000000037941 */ /* 0x000fea0003800200 */
.L_x_3541:
        /* <DEDUP_REMOVED lines=43> */
.L_x_3539:
[----:B------:R-:W-:Y:S05]  /*234c0*/  BSYNC.RECONVERGENT B2 ;  /* 0x0000000000027941 */ /* 0x000fea0003800200 */
.L_x_3538:
        /* <DEDUP_REMOVED lines=9> */
.L_x_3537:
[----:B------:R-:W-:Y:S05]  /*23560*/  BSYNC.RECONVERGENT B1 ;  /* 0x0000000000017941 */ /* 0x000fea0003800200 */
.L_x_3536:
        /* <DEDUP_REMOVED lines=18> */
.L_x_3547:
        /* <DEDUP_REMOVED lines=13> */
.L_x_3549:
[----:B------:R-:W-:Y:S05]  /*23760*/  BSYNC.RECONVERGENT B3 ;  /* 0x0000000000037941 */ /* 0x000fea0003800200 */
.L_x_3548:
        /* <DEDUP_REMOVED lines=43> */
.L_x_3546:
[----:B------:R-:W-:Y:S05]  /*23a20*/  BSYNC.RECONVERGENT B2 ;  /* 0x0000000000027941 */ /* 0x000fea0003800200 */
.L_x_3545:
        /* <DEDUP_REMOVED lines=10> */
.L_x_3544:
[----:B------:R-:W-:Y:S05]  /*23ad0*/  BSYNC.RECONVERGENT B1 ;  /* 0x0000000000017941 */ /* 0x000fea0003800200 */
.L_x_3543:
[----:B------:R-:W-:Y:S02]  /*23ae0*/  F2FP.BF16.F32.PACK_AB R115, RZ, R210 ;  /* 0x000000d2ff73723e */ /* 0x000fe400000010ff */
[----:B------:R-:W-:Y:S02]  /*23af0*/  PRMT R114, R218, 0x5410, R217 ;  /* 0x00005410da727816 */ /* 0x000fe400000000d9 */
[----:B------:R-:W-:Y:S02]  /*23b00*/  PRMT R113, R216, 0x5410, R215 ;  /* 0x00005410d8717816 */ /* 0x000fe400000000d7 */
[----:B------:R-:W-:Y:S02]  /*23b10*/  PRMT R112, R214, 0x5410, R213 ;  /* 0x00005410d6707816 */ /* 0x000fe400000000d5 */
[----:B------:R-:W-:-:S07]  /*23b20*/  PRMT R115, R129, 0x5410, R115 ;  /* 0x0000541081737816 */ /* 0x000fce0000000073 */
.L_x_3493:
[----:B------:R-:W-:Y:S01]  /*23b30*/  VIADD R131, R127, 0xa0 ;  /* 0x000000a07f837836 */ /* 0x000fe20000000000 */
[----:B------:R-:W-:Y:S03]  /*23b40*/  BSSY.RECONVERGENT B1, `(.L_x_3550) ;  /* 0x0000019000017945 */ /* 0x000fe60003800200 */
[----:B------:R-:W-:-:S05]  /*23b50*/  IMAD.WIDE.U32 R130, R131, 0x10, R116 ;  /* 0x0000001083827825 */ /* 0x000fca00078e0074 */
        /* <DEDUP_REMOVED lines=15> */
[----:B------:R-:W-:-:S03]  /*23c50*/  IMAD.WIDE.U32 R114, R115, 0x100, RZ ;  /* 0x0000010073727825 */ /* 0x000fc600078e00ff */
[----:B------:R-:W-:Y:S02]  /*23c60*/  LOP3.LUT R213, R114, R214, R130, 0xfe, !PT ;  /* 0x000000d672d57212 */ /* 0x000fe400078efe82 */
[----:B------:R-:W-:Y:S01]  /*23c70*/  LOP3.LUT R114, R131, R129, R215, 0xfe, !PT ;  /* 0x0000008183727212 */ /* 0x000fe200078efed7 */
[----:B------:R-:W-:-:S03]  /*23c80*/  VIADD R129, R128, 0xa0 ;  /* 0x000000a080817836 */ /* 0x000fc60000000000 */
[----:B------:R-:W-:Y:S01]  /*23c90*/  LOP3.LUT R115, R114, R115, RZ, 0xfc, !PT ;  /* 0x0000007372737212 */ /* 0x000fe200078efcff */
[----:B0-----:R-:W-:Y:S01]  /*23ca0*/  IMAD.WIDE.U32 R112, R129, 0x8, R112 ;  /* 0x0000000881707825 */ /* 0x001fe200078e0070 */
[----:B------:R-:W-:-:S05]  /*23cb0*/  LOP3.LUT R114, R213, 0xff, R2, 0xf8, !PT ;  /* 0x000000ffd5727812 */ /* 0x000fca00078ef802 */
[----:B------:R1:W-:Y:S02]  /*23cc0*/  STG.E.64 desc[UR8][R112.64], R114 ;  /* 0x0000007270007986 */ /* 0x0003e4000c101b08 */
.L_x_3551:
[----:B------:R-:W-:Y:S05]  /*23cd0*/  BSYNC.RECONVERGENT B1 ;  /* 0x0000000000017941 */ /* 0x000fea0003800200 */
.L_x_3550:
[----:B------:R-:W-:Y:S04]  /*23ce0*/  BSSY.RECONVERGENT B1, `(.L_x_3552) ;  /* 0x0000006000017945 */ /* 0x000fe80003800200 */
[----:B------:R-:W-:Y:S05]  /*23cf0*/  @!P1 BRA `(.L_x_3553) ;  /* 0x0000000000109947 */ /* 0x000fea0003800000 */
[----:B-----5:R-:W2:Y:S01]  /*23d00*/  LDC.64 R108, c[0x0][0x390] ;  /* 0x0000e400ff6c7b82 */ /* 0x020ea20000000a00 */
[----:B------:R-:W-:-:S05]  /*23d10*/  IADD3 R111, PT, PT, R128, 0xc0, RZ ;  /* 0x000000c0806f7810 */ /* 0x000fca0007ffe0ff */
[----:B--2---:R-:W-:-:S06]  /*23d20*/  IMAD.WIDE.U32 R108, R111, 0x10, R108 ;  /* 0x000000106f6c7825 */ /* 0x004fcc00078e006c */
[----:B------:R-:W5:Y:S02]  /*23d30*/  LDG.E.128 R108, desc[UR8][R108.64] ;  /* 0x000000086c6c7981 */ /* 0x000f64000c1e1d00 */
.L_x_3553:
[----:B------:R-:W-:Y:S05]  /*23d40*/  BSYNC.RECONVERGENT B1 ;  /* 0x0000000000017941 */ /* 0x000fea0003800200 */
.L_x_3552:
[----:B------:R-:W-:Y:S05]  /*23d50*/  @!P0 BRA `(.L_x_3554) ;  /* 0x0000002c00c48947 */ /* 0x000fea0003800000 */
[----:B01----:R-:W0:Y:S01]  /*23d60*/  LDC.64 R112, c[0x0][0x3a0] ;  /* 0x0000e800ff707b82 */ /* 0x003e220000000a00 */
[----:B------:R-:W-:-:S04]  /*23d70*/  VIADD R115, R127, 0xc0 ;  /* 0x000000c07f737836 */ /* 0x000fc80000000000 */
        /* <DEDUP_REMOVED lines=24> */
.L_x_3559:
        /* <DEDUP_REMOVED lines=13> */
.L_x_3561:
[----:B------:R-:W-:Y:S05]  /*23fd0*/  BSYNC.RECONVERGENT B3 ;  /* 0x0000000000037941 */ /* 0x000fea0003800200 */
.L_x_3560:
        /* <DEDUP_REMOVED lines=42> */
.L_x_3558:
[----:B------:R-:W-:Y:S05]  /*24280*/  BSYNC.RECONVERGENT B2 ;  /* 0x0000000000027941 */ /* 0x000fea0003800200 */
.L_x_3557:
[----:B------:R-:W-:Y:S01]  /*24290*/  HFMA2 R129, -RZ, RZ, 0.1171875, 0 ;  /* 0x2f800000ff817431 */ /* 0x000fe200000001ff */
[----:B------:R-:W-:Y:S01]  /*242a0*/  I2FP.F32.U32 R2, R2 ;  /* 0x0000000200027245 */ /* 0x000fe20000201000 */
[----:B-----5:R-:W-:Y:S01]  /*242b0*/  IMAD.U32 R131, R108, 0x10000, RZ ;  /* 0x000100006c837824 */ /* 0x020fe200078e00ff */
[----:B------:R-:W-:-:S03]  /*242c0*/  SHF.L.U32 R212, R112, 0x10, RZ ;  /* 0x0000001070d47819 */ /* 0x000fc600000006ff */
[----:B------:R-:W-:Y:S01]  /*242d0*/  FMUL.FTZ R131, R131, UR13 ;  /* 0x0000000d83837c20 */ /* 0x000fe20008410000 */
[----:B------:R-:W-:-:S03]  /*242e0*/  FFMA.FTZ R2, R2, R129, 1.1641532182693481445e-10 ;  /* 0x2f00000002027423 */ /* 0x000fc60000010081 */
[----:B------:R-:W-:Y:S02]  /*242f0*/  FMUL.FTZ R131, R131, UR12 ;  /* 0x0000000c83837c20 */ /* 0x000fe40008410000 */
[----:B------:R-:W-:-:S04]  /*24300*/  FSETP.GTU.FTZ.AND P3, PT, R2, UR10, PT ;  /* 0x0000000a02007c0b */ /* 0x000fc8000bf7c000 */
[----:B------:R-:W-:Y:S02]  /*24310*/  FSEL R215, R131, RZ, !P3 ;  /* 0x000000ff83d77208 */ /* 0x000fe40005800000 */
[----:B------:R-:W-:-:S03]  /*24320*/  SEL R2, RZ, 0x1, P3 ;  /* 0x00000001ff027807 */ /* 0x000fc60001800000 */
[----:B------:R-:W-:-:S07]  /*24330*/  FADD.FTZ R215, R212, R215 ;  /* 0x000000d7d4d77221 */ /* 0x000fce0000010000 */
.L_x_3556:
[----:B------:R-:W-:Y:S05]  /*24340*/  BSYNC.RECONVERGENT B1 ;  /* 0x0000000000017941 */ /* 0x000fea0003800200 */
.L_x_3555:
        /* <DEDUP_REMOVED lines=23> */
.L_x_3566:
        /* <DEDUP_REMOVED lines=13> */
.L_x_3568:
[----:B------:R-:W-:Y:S05]  /*24590*/  BSYNC.RECONVERGENT B3 ;  /* 0x0000000000037941 */ /* 0x000fea0003800200 */
.L_x_3567:
        /* <DEDUP_REMOVED lines=41> */
[----:B------:R-:W-:-:S07]  /*24830*/  LOP3.LUT R159, R130, UR32, R219, 0x96, !PT ;  /* 0x00000020829f7c12 */ /* 0x000fce000f8e96db */
.L_x_3565:
[----:B------:R-:W-:Y:S05]  /*24840*/  BSYNC.RECONVERGENT B2 ;  /* 0x0000000000027941 */ /* 0x000fea0003800200 */
.L_x_3564:
        /* <DEDUP_REMOVED lines=13> */
.L_x_3563:
[----:B------:R-:W-:Y:S05]  /*24920*/  BSYNC.RECONVERGENT B1 ;  /* 0x0000000000017941 */ /* 0x000fea0003800200 */
.L_x_3562:
        /* <DEDUP_REMOVED lines=22> */
.L_x_3573:
        /* <DEDUP_REMOVED lines=13> */
.L_x_3575:
[----:B------:R-:W-:Y:S05]  /*24b60*/  BSYNC.RECONVERGENT B3 ;  /* 0x0000000000037941 */ /* 0x000fea0003800200 */
.L_x_3574:
        /* <DEDUP_REMOVED lines=41> */
[----:B------:R-:W-:Y:S01]  /*24e00*/  HFMA2 R130, -RZ, RZ, 0, 0 ;  /* 0x00000000ff827431 */ /* 0x000fe200000001ff */
[----:B------:R-:W-:-:S07]  /*24e10*/  LOP3.LUT R159, R212, UR32, R131, 0x96, !PT ;  /* 0x00000020d49f7c12 */ /* 0x000fce000f8e9683 */
.L_x_3572:
[----:B------:R-:W-:Y:S05]  /*24e20*/  BSYNC.RECONVERGENT B2 ;  /* 0x0000000000027941 */ /* 0x000fea0003800200 */
.L_x_3571:
        /* <DEDUP_REMOVED lines=11> */
.L_x_3570:
[----:B------:R-:W-:Y:S05]  /*24ee0*/  BSYNC.RECONVERGENT B1 ;  /* 0x0000000000017941 */ /* 0x000fea0003800200 */
.L_x_3569:
        /* <DEDUP_REMOVED lines=23> */
.L_x_3580:
        /* <DEDUP_REMOVED lines=13> */
.L_x_3582:
[----:B------:R-:W-:Y:S05]  /*25130*/  BSYNC.RECONVERGENT B3 ;  /* 0x0000000000037941 */ /* 0x000fea0003800200 */
.L_x_3581:
        /* <DEDUP_REMOVED lines=41> */
[----:B------:R-:W-:-:S07]  /*253d0*/  LOP3.LUT R159, R130, UR32, R219, 0x96, !PT ;  /* 0x00000020829f7c12 */ /* 0x000fce000f8e96db */
.L_x_3579:
[----:B------:R-:W-:Y:S05]  /*253e0*/  BSYNC.RECONVERGENT B2 ;  /* 0x0000000000027941 */ /* 0x000fea0003800200 */
.L_x_3578:
[----:B------:R-:W-:Y:S01]  /*253f0*/  I2FP.F32.U32 R112, R165 ;  /* 0x000000a500707245 */ /* 0x000fe20000201000 */
[----:B------:R-:W-:Y:S01]  /*25400*/  HFMA2 R165, -RZ, RZ, 0.1171875, 0 ;  /* 0x2f800000ffa57431 */ /* 0x000fe200000001ff */
[----:B-----5:R-:W-:-:S05]  /*25410*/  PRMT R113, R109, 0x7632, R113 ;  /* 0x000076326d717816 */ /* 0x020fca0000000071 */
        /* <DEDUP_REMOVED lines=10> */
.L_x_3577:
[----:B------:R-:W-:Y:S05]  /*254c0*/  BSYNC.RECONVERGENT B1 ;  /* 0x0000000000017941 */ /* 0x000fea0003800200 */
.L_x_3576:
        /* <DEDUP_REMOVED lines=22> */
.L_x_3587:
        /* <DEDUP_REMOVED lines=13> */
.L_x_3589:
[----:B------:R-:W-:Y:S05]  /*25700*/  BSYNC.RECONVERGENT B3 ;  /* 0x0000000000037941 */ /* 0x000fea0003800200 */
.L_x_3588:
        /* <DEDUP_REMOVED lines=43> */
.L_x_3586:
[----:B------:R-:W-:Y:S05]  /*259c0*/  BSYNC.RECONVERGENT B2 ;  /* 0x0000000000027941 */ /* 0x000fea0003800200 */
.L_x_3585:
[----:B------:R-:W-:Y:S01]  /*259d0*/  HFMA2 R130, -RZ, RZ, 0.1171875, 0 ;  /* 0x2f800000ff827431 */ /* 0x000fe200000001ff */
[----:B------:R-:W-:Y:S01]  /*259e0*/  I2FP.F32.U32 R113, R113 ;  /* 0x0000007100717245 */ /* 0x000fe20000201000 */
[----:B-----5:R-:W-:-:S04]  /*259f0*/  IMAD.U32 R131, R110, 0x10000, RZ ;  /* 0x000100006e837824 */ /* 0x020fc800078e00ff */
[----:B------:R-:W-:Y:S01]  /*25a00*/  FMUL.FTZ R131, R131, UR13 ;  /* 0x0000000d83837c20 */ /* 0x000fe20008410000 */
[----:B------:R-:W-:-:S03]  /*25a10*/  FFMA.FTZ R113, R113, R130, 1.1641532182693481445e-10 ;  /* 0x2f00000071717423 */ /* 0x000fc60000010082 */
[----:B------:R-:W-:Y:S01]  /*25a20*/  FMUL.FTZ R131, R131, UR12 ;  /* 0x0000000c83837c20 */ /* 0x000fe20008410000 */
[----:B------:R-:W-:Y:S02]  /*25a30*/  SHF.L.U32 R130, R114, 0x10, RZ ;  /* 0x0000001072827819 */ /* 0x000fe400000006ff */
[----:B------:R-:W-:-:S04]  /*25a40*/  FSETP.GTU.FTZ.AND P3, PT, R113, UR10, PT ;  /* 0x0000000a71007c0b */ /* 0x000fc8000bf7c000 */
[----:B------:R-:W-:Y:S02]  /*25a50*/  FSEL R219, R131, RZ, !P3 ;  /* 0x000000ff83db7208 */ /* 0x000fe40005800000 */
[----:B------:R-:W-:-:S03]  /*25a60*/  SEL R166, RZ, 0x1, P3 ;  /* 0x00000001ffa67807 */ /* 0x000fc60001800000 */
[----:B------:R-:W-:-:S07]  /*25a70*/  FADD.FTZ R219, R130, R219 ;  /* 0x000000db82db7221 */ /* 0x000fce0000010000 */
.L_x_3584:
[----:B------:R-:W-:Y:S05]  /*25a80*/  BSYNC.RECONVERGENT B1 ;  /* 0x0000000000017941 */ /* 0x000fea0003800200 */
.L_x_3583:
        /* <DEDUP_REMOVED lines=23> */
.L_x_3594:
        /* <DEDUP_REMOVED lines=13> */
.L_x_3596:
[----:B------:R-:W-:Y:S05]  /*25cd0*/  BSYNC.RECONVERGENT B3 ;  /* 0x0000000000037941 */ /* 0x000fea0003800200 */
.L_x_3595:
        /* <DEDUP_REMOVED lines=38> */
[----:B------:R-:W-:Y:S02]  /*25f40*/  MOV R4, R130 ;  /* 0x0000008200047202 */ /* 0x000fe40000000f00 */
[----:B------:R-:W-:Y:S01]  /*25f50*/  LOP3.LUT R158, R158, UR31, R131, 0x96, !PT ;  /* 0x0000001f9e9e7c12 */ /* 0x000fe2000f8e9683 */
[----:B------:R-:W-:Y:S01]  /*25f60*/  IMAD.MOV.U32 R130, RZ, RZ, R224 ;  /* 0x000000ffff827224 */ /* 0x000fe200078e00e0 */
[----:B------:R-:W-:-:S07]  /*25f70*/  LOP3.LUT R159, R112, UR32, R221, 0x96, !PT ;  /* 0x00000020709f7c12 */ /* 0x000fce000f8e96dd */
.L_x_3593:
[----:B------:R-:W-:Y:S05]  /*25f80*/  BSYNC.RECONVERGENT B2 ;  /* 0x0000000000027941 */ /* 0x000fea0003800200 */
.L_x_3592:
        /* <DEDUP_REMOVED lines=13> */
.L_x_3591:
[----:B------:R-:W-:Y:S05]  /*26060*/  BSYNC.RECONVERGENT B1 ;  /* 0x0000000000017941 */ /* 0x000fea0003800200 */
.L_x_3590:
        /* <DEDUP_REMOVED lines=22> */
.L_x_3601:
        /* <DEDUP_REMOVED lines=13> */
.L_x_3603:
[----:B------:R-:W-:Y:S05]  /*262a0*/  BSYNC.RECONVERGENT B3 ;  /* 0x0000000000037941 */ /* 0x000fea0003800200 */
.L_x_3602:
        /* <DEDUP_REMOVED lines=42> */
.L_x_3600:
[----:B------:R-:W-:Y:S05]  /*26550*/  BSYNC.RECONVERGENT B2 ;  /* 0x0000000000027941 */ /* 0x000fea0003800200 */
.L_x_3599:
[----:B------:R-:W-:Y:S01]  /*26560*/  I2FP.F32.U32 R113, R130 ;  /* 0x0000008200717245 */ /* 0x000fe20000201000 */
[----:B------:R-:W-:Y:S02]  /*26570*/  HFMA2 R130, -RZ, RZ, 0.1171875, 0 ;  /* 0x2f800000ff827431 */ /* 0x000fe400000001ff */
[----:B-----5:R-:W-:-:S04]  /*26580*/  IMAD.U32 R131, R111, 0x10000, RZ ;  /* 0x000100006f837824 */ /* 0x020fc800078e00ff */
[----:B------:R-:W-:-:S04]  /*26590*/  FMUL.FTZ R131, R131, UR13 ;  /* 0x0000000d83837c20 */ /* 0x000fc80008410000 */
[----:B------:R-:W-:Y:S01]  /*265a0*/  FMUL.FTZ R131, R131, UR12 ;  /* 0x0000000c83837c20 */ /* 0x000fe20008410000 */
[----:B------:R-:W-:Y:S01]  /*265b0*/  FFMA.FTZ R113, R113, R130, 1.1641532182693481445e-10 ;  /* 0x2f00000071717423 */ /* 0x000fe20000010082 */
[----:B------:R-:W-:-:S04]  /*265c0*/  SHF.L.U32 R130, R115, 0x10, RZ ;  /* 0x0000001073827819 */ /* 0x000fc800000006ff */
[----:B------:R-:W-:-:S04]  /*265d0*/  FSETP.GTU.FTZ.AND P3, PT, R113, UR10, PT ;  /* 0x0000000a71007c0b */ /* 0x000fc8000bf7c000 */
[----:B------:R-:W-:Y:S02]  /*265e0*/  FSEL R221, R131, RZ, !P3 ;  /* 0x000000ff83dd7208 */ /* 0x000fe40005800000 */
[----:B------:R-:W-:-:S03]  /*265f0*/  SEL R168, RZ, 0x1, P3 ;  /* 0x00000001ffa87807 */ /* 0x000fc60001800000 */
[----:B------:R-:W-:-:S07]  /*26600*/  FADD.FTZ R221, R130, R221 ;  /* 0x000000dd82dd7221 */ /* 0x000fce0000010000 */
.L_x_3598:
[----:B------:R-:W-:Y:S05]  /*26610*/  BSYNC.RECONVERGENT B1 ;  /* 0x0000000000017941 */ /* 0x000fea0003800200 */
.L_x_3597:
        /* <DEDUP_REMOVED lines=23> */
.L_x_3608:
        /* <DEDUP_REMOVED lines=13> */
.L_x_3610:
[----:B------:R-:W-:Y:S05]  /*26860*/  BSYNC.RECONVERGENT B3 ;  /* 0x0000000000037941 */ /* 0x000fea0003800200 */
.L_x_3609:
        /* <DEDUP_REMOVED lines=41> */
[----:B------:R-:W-:Y:S02]  /*26b00*/  LOP3.LUT R159, R130, UR32, R113, 0x96, !PT ;  /* 0x00000020829f7c12 */ /* 0x000fe4000f8e9671 */
[----:B------:R-:W-:-:S07]  /*26b10*/  MOV R113, R228 ;  /* 0x000000e400717202 */ /* 0x000fce0000000f00 */
.L_x_3607:
[----:B------:R-:W-:Y:S05]  /*26b20*/  BSYNC.RECONVERGENT B2 ;  /* 0x0000000000027941 */ /* 0x000fea0003800200 */
.L_x_3606:
        /* <DEDUP_REMOVED lines=13> */
.L_x_3605:
[----:B------:R-:W-:Y:S05]  /*26c00*/  BSYNC.RECONVERGENT B1 ;  /* 0x0000000000017941 */ /* 0x000fea0003800200 */
.L_x_3604:
[----:B------:R-:W-:Y:S02]  /*26c10*/  F2FP.BF16.F32.PACK_AB R115, RZ, R220 ;  /* 0x000000dcff73723e */ /* 0x000fe400000010ff */
[----:B------:R-:W-:Y:S02]  /*26c20*/  PRMT R114, R226, 0x5410, R114 ;  /* 0x00005410e2727816 */ /* 0x000fe40000000072 */
[----:B------:R-:W-:Y:S02]  /*26c30*/  PRMT R113, R223, 0x5410, R225 ;  /* 0x00005410df717816 */ /* 0x000fe400000000e1 */
[----:B------:R-:W-:Y:S02]  /*26c40*/  PRMT R112, R129, 0x5410, R222 ;  /* 0x0000541081707816 */ /* 0x000fe400000000de */
[----:B------:R-:W-:Y:S01]  /*26c50*/  PRMT R115, R224, 0x5410, R115 ;  /* 0x00005410e0737816 */ /* 0x000fe20000000073 */
[----:B------:R-:W-:Y:S06]  /*26c60*/  BRA `(.L_x_3611) ;  /* 0x0000002800ec7947 */ /* 0x000fec0003800000 */
.L_x_3554:
        /* <DEDUP_REMOVED lines=21> */
.L_x_3616:
        /* <DEDUP_REMOVED lines=13> */
.L_x_3618:
[----:B------:R-:W-:Y:S05]  /*26e90*/  BSYNC.RECONVERGENT B3 ;  /* 0x0000000000037941 */ /* 0x000fea0003800200 */
.L_x_3617:
        /* <DEDUP_REMOVED lines=41> */
[----:B------:R-:W-:-:S07]  /*27130*/  HFMA2 R112, -RZ, RZ, 0, 0 ;  /* 0x00000000ff707431 */ /* 0x000fce00000001ff */
.L_x_3615:
[----:B------:R-:W-:Y:S05]  /*27140*/  BSYNC.RECONVERGENT B2 ;  /* 0x0000000000027941 */ /* 0x000fea0003800200 */
.L_x_3614:
        /* <DEDUP_REMOVED lines=9> */
.L_x_3613:
[----:B------:R-:W-:Y:S05]  /*271e0*/  BSYNC.RECONVERGENT B1 ;  /* 0x0000000000017941 */ /* 0x000fea0003800200 */
.L_x_3612:
        /* <DEDUP_REMOVED lines=18> */
.L_x_3623:
        /* <DEDUP_REMOVED lines=13> */
.L_x_3625:
[----:B------:R-:W-:Y:S05]  /*273e0*/  BSYNC.RECONVERGENT B3 ;  /* 0x0000000000037941 */ /* 0x000fea0003800200 */
.L_x_3624:
        /* <DEDUP_REMOVED lines=43> */
.L_x_3622:
[----:B------:R-:W-:Y:S05]  /*276a0*/  BSYNC.RECONVERGENT B2 ;  /* 0x0000000000027941 */ /* 0x000fea0003800200 */
.L_x_3621:
        /* <DEDUP_REMOVED lines=10> */
.L_x_3620:
[----:B------:R-:W-:Y:S05]  /*27750*/  BSYNC.RECONVERGENT B1 ;  /* 0x0000000000017941 */ /* 0x000fea0003800200 */
.L_x_3619:
        /* <DEDUP_REMOVED lines=18> */
.L_x_3630:
        /* <DEDUP_REMOVED lines=13> */
.L_x_3632:
[----:B------:R-:W-:Y:S05]  /*27950*/  BSYNC.RECONVERGENT B3 ;  /* 0x0000000000037941 */ /* 0x000fea0003800200 */
.L_x_3631:
        /* <DEDUP_REMOVED lines=43> */
.L_x_3629:
[----:B------:R-:W-:Y:S05]  /*27c10*/  BSYNC.RECONVERGENT B2 ;  /* 0x0000000000027941 */ /* 0x000fea0003800200 */
.L_x_3628:
        /* <DEDUP_REMOVED lines=9> */
.L_x_3627:
[----:B------:R-:W-:Y:S05]  /*27cb0*/  BSYNC.RECONVERGENT B1 ;  /* 0x0000000000017941 */ /* 0x000fea0003800200 */
.L_x_3626:
        /* <DEDUP_REMOVED lines=18> */
.L_x_3637:
        /* <DEDUP_REMOVED lines=13> */
.L_x_3639:
[----:B------:R-:W-:Y:S05]  /*27eb0*/  BSYNC.RECONVERGENT B3 ;  /* 0x0000000000037941 */ /* 0x000fea0003800200 */
.L_x_3638:
        /* <DEDUP_REMOVED lines=43> */
.L_x_3636:
[----:B------:R-:W-:Y:S05]  /*28170*/  BSYNC.RECONVERGENT B2 ;  /* 0x0000000000027941 */ /* 0x000fea0003800200 */
.L_x_3635:
        /* <DEDUP_REMOVED lines=10> */
.L_x_3634:
[----:B------:R-:W-:Y:S05]  /*28220*/  BSYNC.RECONVERGENT B1 ;  /* 0x0000000000017941 */ /* 0x000fea0003800200 */
.L_x_3633:
        /* <DEDUP_REMOVED lines=18> */
.L_x_3644:
        /* <DEDUP_REMOVED lines=13> */
.L_x_3646:
[----:B------:R-:W-:Y:S05]  /*28420*/  BSYNC.RECONVERGENT B3 ;  /* 0x0000000000037941 */ /* 0x000fea0003800200 */
.L_x_3645:
        /* <DEDUP_REMOVED lines=43> */
.L_x_3643:
[----:B------:R-:W-:Y:S05]  /*286e0*/  BSYNC.RECONVERGENT B2 ;  /* 0x0000000000027941 */ /* 0x000fea0003800200 */
.L_x_3642:
        /* <DEDUP_REMOVED lines=9> */
.L_x_3641:
[----:B------:R-:W-:Y:S05]  /*28780*/  BSYNC.RECONVERGENT B1 ;  /* 0x0000000000017941 */ /* 0x000fea0003800200 */
.L_x_3640:
        /* <DEDUP_REMOVED lines=18> */
.L_x_3651:
        /* <DEDUP_REMOVED lines=13> */
.L_x_3653:
[----:B------:R-:W-:Y:S05]  /*28980*/  BSYNC.RECONVERGENT B3 ;  /* 0x0000000000037941 */ /* 0x000fea0003800200 */
.L_x_3652:
        /* <DEDUP_REMOVED lines=43> */
.L_x_3650:
[----:B------:R-:W-:Y:S05]  /*28c40*/  BSYNC.RECONVERGENT B2 ;  /* 0x0000000000027941 */ /* 0x000fea0003800200 */
.L_x_3649:
        /* <DEDUP_REMOVED lines=10> */
.L_x_3648:
[----:B------:R-:W-:Y:S05]  /*28cf0*/  BSYNC.RECONVERGENT B1 ;  /* 0x0000000000017941 */ /* 0x000fea0003800200 */
.L_x_3647:
        /* <DEDUP_REMOVED lines=18> */
.L_x_3658:
        /* <DEDUP_REMOVED lines=13> */
.L_x_3660:
[----:B------:R-:W-:Y:S05]  /*28ef0*/  BSYNC.RECONVERGENT B3 ;  /* 0x0000000000037941 */ /* 0x000fea0003800200 */
.L_x_3659:
        /* <DEDUP_REMOVED lines=43> */
.L_x_3657:
[----:B------:R-:W-:Y:S05]  /*291b0*/  BSYNC.RECONVERGENT B2 ;  /* 0x0000000000027941 */ /* 0x000fea0003800200 */
.L_x_3656:
        /* <DEDUP_REMOVED lines=9> */
.L_x_3655:
[----:B------:R-:W-:Y:S05]  /*29250*/  BSYNC.RECONVERGENT B1 ;  /* 0x0000000000017941 */ /* 0x000fea0003800200 */
.L_x_3654:
        /* <DEDUP_REMOVED lines=18> */
.L_x_3665:
        /* <DEDUP_REMOVED lines=13> */
.L_x_3667:
[----:B------:R-:W-:Y:S05]  /*29450*/  BSYNC.RECONVERGENT B3 ;  /* 0x0000000000037941 */ /* 0x000fea0003800200 */
.L_x_3666:
        /* <DEDUP_REMOVED lines=43> */
.L_x_3664:
[----:B------:R-:W-:Y:S05]  /*29710*/  BSYNC.RECONVERGENT B2 ;  /* 0x0000000000027941 */ /* 0x000fea0003800200 */
.L_x_3663:
        /* <DEDUP_REMOVED lines=10> */
.L_x_3662:
[----:B------:R-:W-:Y:S05]  /*297c0*/  BSYNC.RECONVERGENT B1 ;  /* 0x0000000000017941 */ /* 0x000fea0003800200 */
.L_x_3661:
[----:B------:R-:W-:Y:S02]  /*297d0*/  F2FP.BF16.F32.PACK_AB R115, RZ, R220 ;  /* 0x000000dcff73723e */ /* 0x000fe400000010ff */
[----:B------:R-:W-:Y:S02]  /*297e0*/  PRMT R114, R224, 0x5410, R225 ;  /* 0x00005410e0727816 */ /* 0x000fe400000000e1 */
[----:B------:R-:W-:Y:S02]  /*297f0*/  PRMT R113, R222, 0x5410, R223 ;  /* 0x00005410de717816 */ /* 0x000fe400000000df */
[----:B------:R-:W-:Y:S02]  /*29800*/  PRMT R112, R213, 0x5410, R212 ;  /* 0x00005410d5707816 */ /* 0x000fe400000000d4 */
[----:B------:R-:W-:-:S07]  /*29810*/  PRMT R115, R129, 0x5410, R115 ;  /* 0x0000541081737816 */ /* 0x000fce0000000073 */
.L_x_3611:
[----:B------:R-:W-:Y:S01]  /*29820*/  IADD3 R131, PT, PT, R127, 0xc0, RZ ;  /* 0x000000c07f837810 */ /* 0x000fe20007ffe0ff */
[----:B------:R-:W-:Y:S01]  /*29830*/  BSSY.RECONVERGENT B1, `(.L_x_3668) ;  /* 0x000001a000017945 */ /* 0x000fe20003800200 */
[----:B------:R-:W-:-:S03]  /*29840*/  VIADD R222, R128, 0xe0 ;  /* 0x000000e080de7836 */ /* 0x000fc60000000000 */
        /* <DEDUP_REMOVED lines=24> */
.L_x_3669:
[----:B------:R-:W-:Y:S05]  /*299d0*/  BSYNC.RECONVERGENT B1 ;  /* 0x0000000000017941 */ /* 0x000fea0003800200 */
.L_x_3668:
[----:B------:R-:W-:Y:S04]  /*299e0*/  BSSY.RECONVERGENT B1, `(.L_x_3670) ;  /* 0x0000005000017945 */ /* 0x000fe80003800200 */
[----:B------:R-:W-:Y:S05]  /*299f0*/  @!P1 BRA `(.L_x_3671) ;  /* 0x00000000000c9947 */ /* 0x000fea0003800000 */
[----:B-----5:R-:W2:Y:S02]  /*29a00*/  LDC.64 R108, c[0x0][0x390] ;  /* 0x0000e400ff6c7b82 */ /* 0x020ea40000000a00 */
[----:B--2---:R-:W-:-:S06]  /*29a10*/  IMAD.WIDE.U32 R108, R222, 0x10, R108 ;  /* 0x00000010de6c7825 */ /* 0x004fcc00078e006c */
[----:B------:R-:W5:Y:S02]  /*29a20*/  LDG.E.128 R108, desc[UR8][R108.64] ;  /* 0x000000086c6c7981 */ /* 0x000f64000c1e1d00 */
.L_x_3671:
[----:B------:R-:W-:Y:S05]  /*29a30*/  BSYNC.RECONVERGENT B1 ;  /* 0x0000000000017941 */ /* 0x000fea0003800200 */
.L_x_3670:
[----:B------:R-:W-:Y:S01]  /*29a40*/  IADD3 R223, PT, PT, R127, 0xe0, RZ ;  /* 0x000000e07fdf7810 */ /* 0x000fe20007ffe0ff */
[----:B------:R-:W-:Y:S06]  /*29a50*/  @!P0 BRA `(.L_x_3672) ;  /* 0x0000002c00c48947 */ /* 0x000fec0003800000 */
        /* <DEDUP_REMOVED lines=25> */
.L_x_3677:
        /* <DEDUP_REMOVED lines=13> */
.L_x_3679:
[----:B------:R-:W-:Y:S05]  /*29cc0*/  BSYNC.RECONVERGENT B3 ;  /* 0x0000000000037941 */ /* 0x000fea0003800200 */
.L_x_3678:
        /* <DEDUP_REMOVED lines=42> */
.L_x_3676:
[----:B------:R-:W-:Y:S05]  /*29f70*/  BSYNC.RECONVERGENT B2 ;  /* 0x0000000000027941 */ /* 0x000fea0003800200 */
.L_x_3675:
        /* <DEDUP_REMOVED lines=11> */
.L_x_3674:
[----:B------:R-:W-:Y:S05]  /*2a030*/  BSYNC.RECONVERGENT B1 ;  /* 0x0000000000017941 */ /* 0x000fea0003800200 */
.L_x_3673:
        /* <DEDUP_REMOVED lines=23> */
.L_x_3684:
        /* <DEDUP_REMOVED lines=13> */
.L_x_3686:
[----:B------:R-:W-:Y:S05]  /*2a280*/  BSYNC.RECONVERGENT B3 ;  /* 0x0000000000037941 */ /* 0x000fea0003800200 */
.L_x_3685:
        /* <DEDUP_REMOVED lines=42> */
.L_x_3683:
[----:B------:R-:W-:Y:S05]  /*2a530*/  BSYNC.RECONVERGENT B2 ;  /* 0x0000000000027941 */ /* 0x000fea0003800200 */
.L_x_3682:
        /* <DEDUP_REMOVED lines=13> */
.L_x_3681:
[----:B------:R-:W-:Y:S05]  /*2a610*/  BSYNC.RECONVERGENT B1 ;  /* 0x0000000000017941 */ /* 0x000fea0003800200 */
.L_x_3680:
        /* <DEDUP_REMOVED lines=22> */
.L_x_3691:
        /* <DEDUP_REMOVED lines=13> */
.L_x_3693:
[----:B------:R-:W-:Y:S05]  /*2a850*/  BSYNC.RECONVERGENT B3 ;  /* 0x0000000000037941 */ /* 0x000fea0003800200 */
.L_x_3692:
        /* <DEDUP_REMOVED lines=43> */
.L_x_3690:
[----:B------:R-:W-:Y:S05]  /*2ab10*/  BSYNC.RECONVERGENT B2 ;  /* 0x0000000000027941 */ /* 0x000fea0003800200 */
.L_x_3689:
        /* <DEDUP_REMOVED lines=11> */
.L_x_3688:
[----:B------:R-:W-:Y:S05]  /*2abd0*/  BSYNC.RECONVERGENT B1 ;  /* 0x0000000000017941 */ /* 0x000fea0003800200 */
.L_x_3687:
        /* <DEDUP_REMOVED lines=23> */
.L_x_3698:
        /* <DEDUP_REMOVED lines=13> */
.L_x_3700:
[----:B------:R-:W-:Y:S05]  /*2ae20*/  BSYNC.RECONVERGENT B3 ;  /* 0x0000000000037941 */ /* 0x000fea0003800200 */
.L_x_3699:
        /* <DEDUP_REMOVED lines=42> */
.L_x_3697:
[----:B------:R-:W-:Y:S05]  /*2b0d0*/  BSYNC.RECONVERGENT B2 ;  /* 0x0000000000027941 */ /* 0x000fea0003800200 */
.L_x_3696:
        /* <DEDUP_REMOVED lines=13> */
.L_x_3695:
[----:B------:R-:W-:Y:S05]  /*2b1b0*/  BSYNC.RECONVERGENT B1 ;  /* 0x0000000000017941 */ /* 0x000fea0003800200 */
.L_x_3694:
        /* <DEDUP_REMOVED lines=22> */
.L_x_3705:
        /* <DEDUP_REMOVED lines=13> */
.L_x_3707:
[----:B------:R-:W-:Y:S05]  /*2b3f0*/  BSYNC.RECONVERGENT B3 ;  /* 0x0000000000037941 */ /* 0x000fea0003800200 */
.L_x_3706:
        /* <DEDUP_REMOVED lines=41> */
[----:B------:R-:W-:Y:S01]  /*2b690*/  LOP3.LUT R159, R126, UR32, R113, 0x96, !PT ;  /* 0x000000207e9f7c12 */ /* 0x000fe2000f8e9671 */
[----:B------:R-:W-:-:S07]  /*2b6a0*/  IMAD.MOV.U32 R113, RZ, RZ, R212 ;  /* 0x000000ffff717224 */ /* 0x000fce00078e00d4 */
.L_x_3704:
[----:B------:R-:W-:Y:S05]  /*2b6b0*/  BSYNC.RECONVERGENT B2 ;  /* 0x0000000000027941 */ /* 0x000fea0003800200 */
.L_x_3703:
        /* <DEDUP_REMOVED lines=11> */
.L_x_3702:
[----:B------:R-:W-:Y:S05]  /*2b770*/  BSYNC.RECONVERGENT B1 ;  /* 0x0000000000017941 */ /* 0x000fea0003800200 */
.L_x_3701:
        /* <DEDUP_REMOVED lines=23> */
.L_x_3712:
        /* <DEDUP_REMOVED lines=13> */
.L_x_3714:
[----:B------:R-:W-:Y:S05]  /*2b9c0*/  BSYNC.RECONVERGENT B3 ;  /* 0x0000000000037941 */ /* 0x000fea0003800200 */
.L_x_3713:
        /* <DEDUP_REMOVED lines=42> */
.L_x_3711:
[----:B------:R-:W-:Y:S05]  /*2bc70*/  BSYNC.RECONVERGENT B2 ;  /* 0x0000000000027941 */ /* 0x000fea0003800200 */
.L_x_3710:
        /* <DEDUP_REMOVED lines=13> */
.L_x_3709:
[----:B------:R-:W-:Y:S05]  /*2bd50*/  BSYNC.RECONVERGENT B1 ;  /* 0x0000000000017941 */ /* 0x000fea0003800200 */
.L_x_3708:
        /* <DEDUP_REMOVED lines=22> */
.L_x_3719:
        /* <DEDUP_REMOVED lines=13> */
.L_x_3721:
[----:B------:R-:W-:Y:S05]  /*2bf90*/  BSYNC.RECONVERGENT B3 ;  /* 0x0000000000037941 */ /* 0x000fea0003800200 */
.L_x_3720:
        /* <DEDUP_REMOVED lines=43> */
.L_x_3718:
[----:B------:R-:W-:Y:S05]  /*2c250*/  BSYNC.RECONVERGENT B2 ;  /* 0x0000000000027941 */ /* 0x000fea0003800200 */
.L_x_3717:
[----:B------:R-:W-:Y:S01]  /*2c260*/  I2FP.F32.U32 R113, R126 ;  /* 0x0000007e00717245 */ /* 0x000fe20000201000 */
[----:B------:R-:W-:Y:S02]  /*2c270*/  HFMA2 R126, -RZ, RZ, 0.1171875, 0 ;  /* 0x2f800000ff7e7431 */ /* 0x000fe400000001ff */
[----:B-----5:R-:W-:-:S04]  /*2c280*/  IMAD.U32 R127, R111, 0x10000, RZ ;  /* 0x000100006f7f7824 */ /* 0x020fc800078e00ff */
[----:B------:R-:W-:-:S04]  /*2c290*/  FMUL.FTZ R127, R127, UR13 ;  /* 0x0000000d7f7f7c20 */ /* 0x000fc80008410000 */
[----:B------:R-:W-:Y:S01]  /*2c2a0*/  FMUL.FTZ R127, R127, UR12 ;  /* 0x0000000c7f7f7c20 */ /* 0x000fe20008410000 */
[----:B------:R-:W-:-:S05]  /*2c2b0*/  FFMA.FTZ R113, R113, R126, 1.1641532182693481445e-10 ;  /* 0x2f00000071717423 */ /* 0x000fca000001007e */
[----:B------:R-:W-:Y:S02]  /*2c2c0*/  FSETP.GTU.FTZ.AND P2, PT, R113, UR10, PT ;  /* 0x0000000a71007c0b */ /* 0x000fe4000bf5c000 */
[----:B------:R-:W-:Y:S02]  /*2c2d0*/  SHF.L.U32 R113, R115, 0x10, RZ ;  /* 0x0000001073717819 */ /* 0x000fe400000006ff */
[----:B------:R-:W-:Y:S02]  /*2c2e0*/  FSEL R232, R127, RZ, !P2 ;  /* 0x000000ff7fe87208 */ /* 0x000fe40005000000 */
[----:B------:R-:W-:-:S03]  /*2c2f0*/  SEL R168, RZ, 0x1, P2 ;  /* 0x00000001ffa87807 */ /* 0x000fc60001000000 */
[----:B------:R-:W-:-:S07]  /*2c300*/  FADD.FTZ R232, R113, R232 ;  /* 0x000000e871e87221 */ /* 0x000fce0000010000 */
.L_x_3716:
[----:B------:R-:W-:Y:S05]  /*2c310*/  BSYNC.RECONVERGENT B1 ;  /* 0x0000000000017941 */ /* 0x000fea0003800200 */
.L_x_3715:
        /* <DEDUP_REMOVED lines=23> */
.L_x_3726:
        /* <DEDUP_REMOVED lines=13> */
.L_x_3728:
[----:B------:R-:W-:Y:S05]  /*2c560*/  BSYNC.RECONVERGENT B3 ;  /* 0x0000000000037941 */ /* 0x000fea0003800200 */
.L_x_3727:
        /* <DEDUP_REMOVED lines=43> */
.L_x_3725:
[----:B------:R-:W-:Y:S05]  /*2c820*/  BSYNC.RECONVERGENT B2 ;  /* 0x0000000000027941 */ /* 0x000fea0003800200 */
.L_x_3724:
[----:B------:R-:W-:Y:S01]  /*2c830*/  I2FP.F32.U32 R112, R113 ;  /* 0x0000007100707245 */ /* 0x000fe20000201000 */
[----:B------:R-:W-:Y:S01]  /*2c840*/  HFMA2 R113, -RZ, RZ, 0.1171875, 0 ;  /* 0x2f800000ff717431 */ /* 0x000fe200000001ff */
[----:B-----5:R-:W-:Y:S02]  /*2c850*/  PRMT R114, R111, 0x7632, R114 ;  /* 0x000076326f727816 */ /* 0x020fe40000000072 */
[----:B------:R-:W-:-:S03]  /*2c860*/  PRMT R115, R115, 0x7632, R115 ;  /* 0x0000763273737816 */ /* 0x000fc60000000073 */
[----:B------:R-:W-:Y:S01]  /*2c870*/  IMAD.U32 R114, R114, 0x10000, RZ ;  /* 0x0001000072727824 */ /* 0x000fe200078e00ff */
[----:B------:R-:W-:Y:S01]  /*2c880*/  SHF.L.U32 R115, R115, 0x10, RZ ;  /* 0x0000001073737819 */ /* 0x000fe200000006ff */
[----:B------:R-:W-:Y:S02]  /*2c890*/  FFMA.FTZ R112, R112, R113, 1.1641532182693481445e-10 ;  /* 0x2f00000070707423 */ /* 0x000fe40000010071 */
[----:B------:R-:W-:-:S04]  /*2c8a0*/  FMUL.FTZ R114, R114, UR13 ;  /* 0x0000000d72727c20 */ /* 0x000fc80008410000 */
[----:B------:R-:W-:Y:S01]  /*2c8b0*/  FMUL.FTZ R114, R114, UR12 ;  /* 0x0000000c72727c20 */ /* 0x000fe20008410000 */
[----:B------:R-:W-:-:S04]  /*2c8c0*/  FSETP.GTU.FTZ.AND P0, PT, R112, UR10, PT ;  /* 0x0000000a70007c0b */ /* 0x000fc8000bf1c000 */
[----:B------:R-:W-:Y:S02]  /*2c8d0*/  FSEL R114, R114, RZ, !P0 ;  /* 0x000000ff72727208 */ /* 0x000fe40004000000 */
[----:B------:R-:W-:-:S03]  /*2c8e0*/  SEL R169, RZ, 0x1, P0 ;  /* 0x00000001ffa97807 */ /* 0x000fc60000000000 */
[----:B------:R-:W-:-:S07]  /*2c8f0*/  FADD.FTZ R128, R115, R114 ;  /* 0x0000007273807221 */ /* 0x000fce0000010000 */
.L_x_3723:
[----:B------:R-:W-:Y:S05]  /*2c900*/  BSYNC.RECONVERGENT B1 ;  /* 0x0000000000017941 */ /* 0x000fea0003800200 */
.L_x_3722:
[----:B------:R-:W-:Y:S02]  /*2c910*/  F2FP.BF16.F32.PACK_AB R115, RZ, R128 ;  /* 0x00000080ff73723e */ /* 0x000fe400000010ff */
[----:B------:R-:W-:Y:S02]  /*2c920*/  PRMT R114, R236, 0x5410, R237 ;  /* 0x00005410ec727816 */ /* 0x000fe400000000ed */
[----:B------:R-:W-:Y:S02]  /*2c930*/  PRMT R113, R233, 0x5410, R235 ;  /* 0x00005410e9717816 */ /* 0x000fe400000000eb */
[----:B------:R-:W-:Y:S02]  /*2c940*/  PRMT R112, R228, 0x5410, R231 ;  /* 0x00005410e4707816 */ /* 0x000fe400000000e7 */
[----:B------:R-:W-:Y:S01]  /*2c950*/  PRMT R115, R234, 0x5410, R115 ;  /* 0x00005410ea737816 */ /* 0x000fe20000000073 */
[----:B------:R-:W-:Y:S06]  /*2c960*/  BRA `(.L_x_3729) ;  /* 0x0000002800ec7947 */ /* 0x000fec0003800000 */
.L_x_3672:
        /* <DEDUP_REMOVED lines=21> */
.L_x_3734:
        /* <DEDUP_REMOVED lines=13> */
.L_x_3736:
[----:B------:R-:W-:Y:S05]  /*2cb90*/  BSYNC.RECONVERGENT B3 ;  /* 0x0000000000037941 */ /* 0x000fea0003800200 */
.L_x_3735:
        /* <DEDUP_REMOVED lines=42> */
.L_x_3733:
[----:B------:R-:W-:Y:S05]  /*2ce40*/  BSYNC.RECONVERGENT B2 ;  /* 0x0000000000027941 */ /* 0x000fea0003800200 */
.L_x_3732:
        /* <DEDUP_REMOVED lines=9> */
.L_x_3731:
[----:B------:R-:W-:Y:S05]  /*2cee0*/  BSYNC.RECONVERGENT B1 ;  /* 0x0000000000017941 */ /* 0x000fea0003800200 */
.L_x_3730:
        /* <DEDUP_REMOVED lines=18> */
.L_x_3741:
        /* <DEDUP_REMOVED lines=13> */
.L_x_3743:
[----:B------:R-:W-:Y:S05]  /*2d0e0*/  BSYNC.RECONVERGENT B3 ;  /* 0x0000000000037941 */ /* 0x000fea0003800200 */
.L_x_3742:
        /* <DEDUP_REMOVED lines=43> */
.L_x_3740:
[----:B------:R-:W-:Y:S05]  /*2d3a0*/  BSYNC.RECONVERGENT B2 ;  /* 0x0000000000027941 */ /* 0x000fea0003800200 */
.L_x_3739:
        /* <DEDUP_REMOVED lines=10> */
.L_x_3738:
[----:B------:R-:W-:Y:S05]  /*2d450*/  BSYNC.RECONVERGENT B1 ;  /* 0x0000000000017941 */ /* 0x000fea0003800200 */
.L_x_3737:
        /* <DEDUP_REMOVED lines=18> */
.L_x_3748:
        /* <DEDUP_REMOVED lines=13> */
.L_x_3750:
[----:B------:R-:W-:Y:S05]  /*2d650*/  BSYNC.RECONVERGENT B3 ;  /* 0x0000000000037941 */ /* 0x000fea0003800200 */
.L_x_3749:
        /* <DEDUP_REMOVED lines=43> */
.L_x_3747:
[----:B------:R-:W-:Y:S05]  /*2d910*/  BSYNC.RECONVERGENT B2 ;  /* 0x0000000000027941 */ /* 0x000fea0003800200 */
.L_x_3746:
        /* <DEDUP_REMOVED lines=9> */
.L_x_3745:
[----:B------:R-:W-:Y:S05]  /*2d9b0*/  BSYNC.RECONVERGENT B1 ;  /* 0x0000000000017941 */ /* 0x000fea0003800200 */
.L_x_3744:
        /* <DEDUP_REMOVED lines=18> */
.L_x_3755:
        /* <DEDUP_REMOVED lines=13> */
.L_x_3757:
[----:B------:R-:W-:Y:S05]  /*2dbb0*/  BSYNC.RECONVERGENT B3 ;  /* 0x0000000000037941 */ /* 0x000fea0003800200 */
.L_x_3756:
        /* <DEDUP_REMOVED lines=43> */
.L_x_3754:
[----:B------:R-:W-:Y:S05]  /*2de70*/  BSYNC.RECONVERGENT B2 ;  /* 0x0000000000027941 */ /* 0x000fea0003800200 */
.L_x_3753:
        /* <DEDUP_REMOVED lines=10> */
.L_x_3752:
[----:B------:R-:W-:Y:S05]  /*2df20*/  BSYNC.RECONVERGENT B1 ;  /* 0x0000000000017941 */ /* 0x000fea0003800200 */
.L_x_3751:
        /* <DEDUP_REMOVED lines=18> */
.L_x_3762:
        /* <DEDUP_REMOVED lines=13> */
.L_x_3764:
[----:B------:R-:W-:Y:S05]  /*2e120*/  BSYNC.RECONVERGENT B3 ;  /* 0x0000000000037941 */ /* 0x000fea0003800200 */
.L_x_3763:
        /* <DEDUP_REMOVED lines=43> */
.L_x_3761:
[----:B------:R-:W-:Y:S05]  /*2e3e0*/  BSYNC.RECONVERGENT B2 ;  /* 0x0000000000027941 */ /* 0x000fea0003800200 */
.L_x_3760:
        /* <DEDUP_REMOVED lines=9> */
.L_x_3759:
[----:B------:R-:W-:Y:S05]  /*2e480*/  BSYNC.RECONVERGENT B1 ;  /* 0x0000000000017941 */ /* 0x000fea0003800200 */
.L_x_3758:
        /* <DEDUP_REMOVED lines=18> */
.L_x_3769:
        /* <DEDUP_REMOVED lines=13> */
.L_x_3771:
[----:B------:R-:W-:Y:S05]  /*2e680*/  BSYNC.RECONVERGENT B3 ;  /* 0x0000000000037941 */ /* 0x000fea0003800200 */
.L_x_3770:
        /* <DEDUP_REMOVED lines=43> */
.L_x_3768:
[----:B------:R-:W-:Y:S05]  /*2e940*/  BSYNC.RECONVERGENT B2 ;  /* 0x0000000000027941 */ /* 0x000fea0003800200 */
.L_x_3767:
        /* <DEDUP_REMOVED lines=10> */
.L_x_3766:
[----:B------:R-:W-:Y:S05]  /*2e9f0*/  BSYNC.RECONVERGENT B1 ;  /* 0x0000000000017941 */ /* 0x000fea0003800200 */
.L_x_3765:
        /* <DEDUP_REMOVED lines=18> */
.L_x_3776:
        /* <DEDUP_REMOVED lines=13> */
.L_x_3778:
[----:B------:R-:W-:Y:S05]  /*2ebf0*/  BSYNC.RECONVERGENT B3 ;  /* 0x0000000000037941 */ /* 0x000fea0003800200 */
.L_x_3777:
        /* <DEDUP_REMOVED lines=43> */
.L_x_3775:
[----:B------:R-:W-:Y:S05]  /*2eeb0*/  BSYNC.RECONVERGENT B2 ;  /* 0x0000000000027941 */ /* 0x000fea0003800200 */
.L_x_3774:
        /* <DEDUP_REMOVED lines=9> */
.L_x_3773:
[----:B------:R-:W-:Y:S05]  /*2ef50*/  BSYNC.RECONVERGENT B1 ;  /* 0x0000000000017941 */ /* 0x000fea0003800200 */
.L_x_3772:
        /* <DEDUP_REMOVED lines=18> */
.L_x_3783:
        /* <DEDUP_REMOVED lines=13> */
.L_x_3785:
[----:B------:R-:W-:Y:S05]  /*2f150*/  BSYNC.RECONVERGENT B3 ;  /* 0x0000000000037941 */ /* 0x000fea0003800200 */
.L_x_3784:
        /* <DEDUP_REMOVED lines=43> */
.L_x_3782:
[----:B------:R-:W-:Y:S05]  /*2f410*/  BSYNC.RECONVERGENT B2 ;  /* 0x0000000000027941 */ /* 0x000fea0003800200 */
.L_x_3781:
        /* <DEDUP_REMOVED lines=10> */
.L_x_3780:
[----:B------:R-:W-:Y:S05]  /*2f4c0*/  BSYNC.RECONVERGENT B1 ;  /* 0x0000000000017941 */ /* 0x000fea0003800200 */
.L_x_3779:
[----:B------:R-:W-:Y:S02]  /*2f4d0*/  F2FP.BF16.F32.PACK_AB R115, RZ, R128 ;  /* 0x00000080ff73723e */ /* 0x000fe400000010ff */
[----:B------:R-:W-:Y:S02]  /*2f4e0*/  PRMT R114, R234, 0x5410, R235 ;  /* 0x00005410ea727816 */ /* 0x000fe400000000eb */
[----:B------:R-:W-:Y:S02]  /*2f4f0*/  PRMT R113, R233, 0x5410, R231 ;  /* 0x00005410e9717816 */ /* 0x000fe400000000e7 */
[----:B------:R-:W-:Y:S02]  /*2f500*/  PRMT R112, R228, 0x5410, R131 ;  /* 0x00005410e4707816 */ /* 0x000fe40000000083 */
[----:B------:R-:W-:-:S07]  /*2f510*/  PRMT R115, R130, 0x5410, R115 ;  /* 0x0000541082737816 */ /* 0x000fce0000000073 */
.L_x_3729:
[----:B------:R-:W-:Y:S01]  /*2f520*/  FADD.FTZ R127, RZ, R119 ;  /* 0x00000077ff7f7221 */ /* 0x000fe20000010000 */
[----:B------:R-:W0:Y:S01]  /*2f530*/  S2R R129, SR_TID.X ;  /* 0x0000000000817919 */ /* 0x000e220000002100 */
[----:B------:R-:W-:Y:S01]  /*2f540*/  IMAD.WIDE.U32 R116, R223, 0x10, R116 ;  /* 0x00000010df747825 */ /* 0x000fe200078e0074 */
[----:B------:R-:W-:Y:S03]  /*2f550*/  BSSY.RECONVERGENT B1, `(.L_x_3786) ;  /* 0x0000056000017945 */ /* 0x000fe60003800200 */
        /* <DEDUP_REMOVED lines=8> */
[----:B------:R-:W-:Y:S01]  /*2f5e0*/  FADD.FTZ R127, R126, R173 ;  /* 0x000000ad7e7f7221 */ /* 0x000fe20000010000 */
[----:B0-----:R-:W-:-:S03]  /*2f5f0*/  LOP3.LUT P0, R129, R129, 0x1f, RZ, 0xc0, !PT ;  /* 0x0000001f81817812 */ /* 0x001fc6000780c0ff */
        /* <DEDUP_REMOVED lines=54> */
[----:B-1----:R-:W-:Y:S06]  /*2f960*/  @!P1 BRA `(.L_x_3787) ;  /* 0x0000000000509947 */ /* 0x002fec0003800000 */
[----:B------:R-:W-:Y:S01]  /*2f970*/  SHF.L.U32 R115, R168, 0x10, RZ ;  /* 0x00000010a8737819 */ /* 0x000fe200000006ff */
        /* <DEDUP_REMOVED lines=19> */
.L_x_3787:
[----:B------:R-:W-:Y:S05]  /*2fab0*/  BSYNC.RECONVERGENT B1 ;  /* 0x0000000000017941 */ /* 0x000fea0003800200 */
.L_x_3786:
[----:B------:R-:W-:Y:S01]  /*2fac0*/  UMOV UR33, 0xffffffff ;  /* 0xffffffff00217882 */ /* 0x000fe20000000000 */
[----:B------:R-:W-:Y:S02]  /*2fad0*/  FADD.FTZ R131, R131, R128 ;  /* 0x0000008083837221 */ /* 0x000fe40000010000 */
[----:B------:R-:W-:Y:S05]  /*2fae0*/  BRA.DIV UR33, `(.L_x_3788) ;  /* 0x0000002221a87947 */ /* 0x000fea000b800000 */
[----:B0-----:R-:W0:Y:S01]  /*2faf0*/  SHFL.BFLY PT, R112, R131, 0x1, 0x1f ;  /* 0x0c201f0083707f89 */ /* 0x001e2200000e0000 */
        /* <DEDUP_REMOVED lines=148> */
.L_x_3803:
        /* <DEDUP_REMOVED lines=17> */
[----:B------:R-:W-:Y:S01]  /*30550*/  VIADD R113, R120, 0xffffffff ;  /* 0xffffffff78717836 */ /* 0x000fe20000000000 */
[----:B------:R-:W-:Y:S01]  /*30560*/  SHF.L.U32 R115, R45, 0x10, RZ ;  /* 0x000000102d737819 */ /* 0x000fe200000006ff */
[----:B------:R-:W-:Y:S01]  /*30570*/  IMAD.U32 R131, R78, 0x10000, RZ ;  /* 0x000100004e837824 */ /* 0x000fe200078e00ff */
[----:B------:R-:W-:Y:S01]  /*30580*/  SHF.L.U32 R127, R46, 0x10, RZ ;  /* 0x000000102e7f7819 */ /* 0x000fe200000006ff */
        /* <DEDUP_REMOVED lines=64> */
[----:B------:R-:W-:Y:S01]  /*30990*/  IMAD R122, R113, R122, RZ ;  /* 0x0000007a717a7224 */ /* 0x000fe200078e02ff */
[----:B------:R-:W-:Y:S01]  /*309a0*/  SHF.L.U32 R128, R44, 0x10, RZ ;  /* 0x000000102c807819 */ /* 0x000fe200000006ff */
[----:B------:R-:W-:-:S02]  /*309b0*/  IMAD.U32 R113, R76, 0x10000, RZ ;  /* 0x000100004c717824 */ /* 0x000fc400078e00ff */
[C---:B------:R-:W-:Y:S01]  /*309c0*/  FMUL.FTZ R114, R117.reuse, R114 ;  /* 0x0000007275727220 */ /* 0x040fe20000410000 */
[----:B------:R-:W-:Y:S01]  /*309d0*/  FMUL.FTZ R119, R117, R112 ;  /* 0x0000007075777220 */ /* 0x000fe20000410000 */
[----:B------:R-:W-:Y:S01]  /*309e0*/  SHF.L.U32 R121, R5, 0x10, RZ ;  /* 0x0000001005797819 */ /* 0x000fe200000006ff */
        /* <DEDUP_REMOVED lines=63> */
[----:B------:R-:W-:Y:S01]  /*30de0*/  IMAD.U32 R113, R6, 0x10000, RZ ;  /* 0x0001000006717824 */ /* 0x000fe200078e00ff */
[----:B------:R-:W-:Y:S01]  /*30df0*/  SHF.L.U32 R123, R7, 0x10, RZ ;  /* 0x00000010077b7819 */ /* 0x000fe200000006ff */
[----:B------:R-:W-:Y:S01]  /*30e00*/  IMAD.U32 R117, R77, 0x10000, RZ ;  /* 0x000100004d757824 */ /* 0x000fe200078e00ff */
[----:B------:R-:W-:Y:S01]  /*30e10*/  SHF.L.U32 R171, R9, 0x10, RZ ;  /* 0x0000001009ab7819 */ /* 0x000fe200000006ff */
[----:B------:R-:W-:-:S02]  /*30e20*/  IMAD.U32 R125, R8, 0x10000, RZ ;  /* 0x00010000087d7824 */ /* 0x000fc400078e00ff */
[----:B------:R-:W-:Y:S01]  /*30e30*/  FFMA.FTZ R121, R118, R121, R113 ;  /* 0x0000007976797223 */ /* 0x000fe20000010071 */
        /* <DEDUP_REMOVED lines=12> */
[----:B------:R-:W-:Y:S01]  /*30f00*/  IMAD.U32 R175, R14, 0x10000, RZ ;  /* 0x000100000eaf7824 */ /* 0x000fe200078e00ff */
[----:B------:R-:W-:Y:S01]  /*30f10*/  SHF.L.U32 R177, R49, 0x10, RZ ;  /* 0x0000001031b17819 */ /* 0x000fe200000006ff */
[----:B------:R-:W-:-:S02]  /*30f20*/  IMAD.U32 R179, R81, 0x10000, RZ ;  /* 0x0001000051b37824 */ /* 0x000fc400078e00ff */
[----:B------:R-:W-:Y:S01]  /*30f30*/  FFMA.FTZ R115, R130, R115, R117 ;  /* 0x0000007382737223 */ /* 0x000fe20000010075 */
        /* <DEDUP_REMOVED lines=18> */
[----:B------:R-:W-:Y:S01]  /*31060*/  SHF.L.U32 R117, R52, 0x10, RZ ;  /* 0x0000001034757819 */ /* 0x000fe200000006ff */
[----:B------:R-:W-:Y:S01]  /*31070*/  FFMA.FTZ R179, R178, R183, R185 ;  /* 0x000000b7b2b37223 */ /* 0x000fe200000100b9 */
        /* <DEDUP_REMOVED lines=91> */
[----:B------:R-:W-:Y:S01]  /*31630*/  F2FP.BF16.F32.PACK_AB R114, R127, R114 ;  /* 0x000000727f72723e */ /* 0x000fe200000010ff */
[----:B------:R-:W-:Y:S02]  /*31640*/  IMAD.U32 R172, R102, 0x10000, RZ ;  /* 0x0001000066ac7824 */ /* 0x000fe400078e00ff */
[----:B------:R-:W-:Y:S01]  /*31650*/  FFMA.FTZ R206, R206, R193, R195 ;  /* 0x000000c1cece7223 */ /* 0x000fe200000100c3 */
[----:B------:R-:W-:-:S02]  /*31660*/  IMAD.U32 R178, R98, 0x10000, RZ ;  /* 0x0001000062b27824 */ /* 0x000fc400078e00ff */
[----:B------:R-:W-:Y:S01]  /*31670*/  FFMA.FTZ R216, R216, R117, R191 ;  /* 0x00000075d8d87223 */ /* 0x000fe200000100bf */
[----:B------:R-:W-:Y:S01]  /*31680*/  FFMA.FTZ R219, R219, R116, R172 ;  /* 0x00000074dbdb7223 */ /* 0x000fe200000100ac */
[----:B------:R-:W-:Y:S01]  /*31690*/  SHF.L.U32 R193, R141, 0x10, RZ ;  /* 0x000000108dc17819 */ /* 0x000fe200000006ff */
[----:B------:R-:W-:Y:S01]  /*316a0*/  FFMA.FTZ R209, R209, R176, R178 ;  /* 0x000000b0d1d17223 */ /* 0x000fe200000100b2 */
[----:B------:R-:W0:Y:S01]  /*316b0*/  LDC.64 R116, c[0x0][0x428] ;  /* 0x00010a00ff747b82 */ /* 0x000e220000000a00 */
[----:B------:R-:W-:Y:S01]  /*316c0*/  SHF.L.U32 R176, R68, 0x10, RZ ;  /* 0x0000001044b07819 */ /* 0x000fe200000006ff */
[----:B------:R-:W-:Y:S01]  /*316d0*/  IMAD.U32 R195, R142, 0x10000, RZ ;  /* 0x000100008ec37824 */ /* 0x000fe200078e00ff */
[----:B------:R-:W-:Y:S01]  /*316e0*/  SHF.R.S32.HI R191, RZ, 0x1f, R122 ;  /* 0x0000001fffbf7819 */ /* 0x000fe2000001147a */
[----:B------:R-:W-:Y:S01]  /*316f0*/  IMAD.U32 R178, R100, 0x10000, RZ ;  /* 0x0001000064b27824 */ /* 0x000fe200078e00ff */
[----:B------:R-:W-:Y:S01]  /*31700*/  SHF.L.U32 R172, R72, 0x10, RZ ;  /* 0x0000001048ac7819 */ /* 0x000fe200000006ff */
[----:B------:R-:W-:Y:S01]  /*31710*/  FFMA.FTZ R214, R214, R193, R195 ;  /* 0x000000c1d6d67223 */ /* 0x000fe200000100c3 */
[----:B------:R-:W-:Y:S01]  /*31720*/  SHF.L.U32 R193, R145, 0x10, RZ ;  /* 0x0000001091c17819 */ /* 0x000fe200000006ff */
[----:B------:R-:W-:Y:S01]  /*31730*/  FFMA.FTZ R215, R215, R176, R178 ;  /* 0x000000b0d7d77223 */ /* 0x000fe200000100b2 */
[----:B------:R-:W-:Y:S01]  /*31740*/  IMAD.U32 R195, R146, 0x10000, RZ ;  /* 0x0001000092c37824 */ /* 0x000fe200078e00ff */
[----:B------:R-:W-:Y:S01]  /*31750*/  SHF.L.U32 R176, R71, 0x10, RZ ;  /* 0x0000001047b07819 */ /* 0x000fe200000006ff */
[----:B------:R-:W-:Y:S01]  /*31760*/  IMAD.U32 R178, R103, 0x10000, RZ ;  /* 0x0001000067b27824 */ /* 0x000fe200078e00ff */
[----:B------:R-:W-:Y:S01]  /*31770*/  LEA.HI R122, R191, R122, RZ, 0x3 ;  /* 0x0000007abf7a7211 */ /* 0x000fe200078f18ff */
[----:B------:R-:W-:Y:S01]  /*31780*/  FFMA.FTZ R218, R218, R193, R195 ;  /* 0x000000c1dada7223 */ /* 0x000fe200000100c3 */
[----:B------:R-:W-:-:S02]  /*31790*/  IMAD.U32 R231, R91, 0x10000, RZ ;  /* 0x000100005be77824 */ /* 0x000fc400078e00ff */
[----:B------:R-:W-:Y:S01]  /*317a0*/  FFMA.FTZ R221, R221, R176, R178 ;  /* 0x000000b0dddd7223 */ /* 0x000fe200000100b2 */
[----:B------:R-:W-:Y:S01]  /*317b0*/  SHF.L.U32 R193, R149, 0x10, RZ ;  /* 0x0000001095c17819 */ /* 0x000fe200000006ff */
[----:B------:R-:W-:Y:S02]  /*317c0*/  IMAD.U32 R176, R104, 0x10000, RZ ;  /* 0x0001000068b07824 */ /* 0x000fe400078e00ff */
[----:B------:R-:W-:Y:S01]  /*317d0*/  FFMA.FTZ R252, R252, R223, R231 ;  /* 0x000000dffcfc7223 */ /* 0x000fe200000100e7 */
[----:B------:R-:W-:Y:S01]  /*317e0*/  IMAD.U32 R195, R150, 0x10000, RZ ;  /* 0x0001000096c37824 */ /* 0x000fe200078e00ff */
[----:B------:R-:W-:Y:S01]  /*317f0*/  SHF.L.U32 R191, R75, 0x10, RZ ;  /* 0x000000104bbf7819 */ /* 0x000fe200000006ff */
[----:B------:R-:W-:Y:S02]  /*31800*/  IMAD.U32 R223, R138, 0x10000, RZ ;  /* 0x000100008adf7824 */ /* 0x000fe400078e00ff */
[----:B------:R-:W-:Y:S01]  /*31810*/  FFMA.FTZ R225, R225, R172, R176 ;  /* 0x000000ace1e17223 */ /* 0x000fe200000100b0 */
[----:B------:R-:W-:Y:S01]  /*31820*/  FFMA.FTZ R224, R224, R193, R195 ;  /* 0x000000c1e0e07223 */ /* 0x000fe200000100c3 */
[----:B------:R-:W-:Y:S01]  /*31830*/  IMAD.U32 R195, R107, 0x10000, RZ ;  /* 0x000100006bc37824 */ /* 0x000fe200078e00ff */
[----:B------:R-:W-:Y:S01]  /*31840*/  SHF.L.U32 R172, R155, 0x10, RZ ;  /* 0x000000109bac7819 */ /* 0x000fe200000006ff */
[----:B------:R-:W-:Y:S01]  /*31850*/  IMAD.U32 R176, R156, 0x10000, RZ ;  /* 0x000100009cb07824 */ /* 0x000fe200078e00ff */
[----:B------:R-:W-:Y:S01]  /*31860*/  LEA.HI.SX32 R193, R122, R129, 0x1d ;  /* 0x000000817ac17211 */ /* 0x000fe200078feaff */
[----:B------:R-:W-:Y:S01]  /*31870*/  FFMA.FTZ R208, R208, R201, R223 ;  /* 0x000000c9d0d07223 */ /* 0x000fe200000100df */
[----:B------:R-:W-:Y:S01]  /*31880*/  SHF.L.U32 R127, R153, 0x10, RZ ;  /* 0x00000010997f7819 */ /* 0x000fe200000006ff */
[----:B------:R-:W-:Y:S01]  /*31890*/  IMAD.U32 R129, R154, 0x10000, RZ ;  /* 0x000100009a817824 */ /* 0x000fe200078e00ff */
[----:B------:R-:W-:Y:S01]  /*318a0*/  SHF.L.U32 R201, R147, 0x10, RZ ;  /* 0x0000001093c97819 */ /* 0x000fe200000006ff */
[----:B------:R-:W-:Y:S01]  /*318b0*/  FFMA.FTZ R232, R232, R191, R195 ;  /* 0x000000bfe8e87223 */ /* 0x000fe200000100c3 */
[----:B------:R-:W-:Y:S01]  /*318c0*/  SHF.L.U32 R180, R69, 0x10, RZ ;  /* 0x0000001045b47819 */ /* 0x000fe200000006ff */
[----:B------:R-:W-:Y:S01]  /*318d0*/  IMAD.U32 R223, R148, 0x10000, RZ ;  /* 0x0001000094df7824 */ /* 0x000fe200078e00ff */
[----:B------:R-:W-:Y:S01]  /*318e0*/  F2FP.BF16.F32.PACK_AB R113, R120, R113 ;  /* 0x000000717871723e */ /* 0x000fe200000010ff */
[----:B------:R-:W-:Y:S01]  /*318f0*/  FFMA.FTZ R191, R119, R172, R176 ;  /* 0x000000ac77bf7223 */ /* 0x000fe200000100b0 */
[----:B------:R-:W-:Y:S01]  /*31900*/  F2FP.BF16.F32.PACK_AB R112, R121, R112 ;  /* 0x000000707970723e */ /* 0x000fe200000010ff */
[----:B------:R-:W-:Y:S01]  /*31910*/  IMAD.U32 R184, R101, 0x10000, RZ ;  /* 0x0001000065b87824 */ /* 0x000fe200078e00ff */
[----:B------:R-:W-:Y:S01]  /*31920*/  F2FP.BF16.F32.PACK_AB R115, R170, R115 ;  /* 0x00000073aa73723e */ /* 0x000fe200000010ff */
[C---:B0-----:R-:W-:Y:S01]  /*31930*/  IMAD.WIDE.U32 R120, R193.reuse, 0x10, R116 ;  /* 0x00000010c1787825 */ /* 0x041fe200078e0074 */
[----:B------:R-:W-:-:S03]  /*31940*/  IADD3 R119, PT, PT, R193, 0x20, RZ ;  /* 0x00000020c1777810 */ /* 0x000fc60007ffe0ff */
[----:B------:R-:W-:Y:S01]  /*31950*/  FFMA.FTZ R230, R230, R127, R129 ;  /* 0x0000007fe6e67223 */ /* 0x000fe20000010081 */
[----:B------:R-:W-:Y:S01]  /*31960*/  F2FP.BF16.F32.PACK_AB R124, R123, R124 ;  /* 0x0000007c7b7c723e */ /* 0x000fe200000010ff */
[----:B------:R-:W-:Y:S01]  /*31970*/  VIADD R123, R193, 0x40 ;  /* 0x00000040c17b7836 */ /* 0x000fe20000000000 */
[----:B------:R-:W-:Y:S01]  /*31980*/  F2FP.BF16.F32.PACK_AB R126, R131, R126 ;  /* 0x0000007e837e723e */ /* 0x000fe200000010ff */
[----:B------:R-:W-:Y:S01]  /*31990*/  FFMA.FTZ R220, R220, R201, R223 ;  /* 0x000000c9dcdc7223 */ /* 0x000fe200000100df */
[----:B------:R-:W-:Y:S01]  /*319a0*/  F2FP.BF16.F32.PACK_AB R127, R179, R236 ;  /* 0x000000ecb37f723e */ /* 0x000fe200000010ff */
[----:B------:R-:W-:Y:S01]  /*319b0*/  FFMA.FTZ R217, R217, R180, R184 ;  /* 0x000000b4d9d97223 */ /* 0x000fe200000100b8 */
[----:B------:R-:W-:Y:S01]  /*319c0*/  F2FP.BF16.F32.PACK_AB R131, R185, R244 ;  /* 0x000000f4b983723e */ /* 0x000fe200000010ff */
[----:B------:R-:W-:Y:S01]  /*319d0*/  VIADD R179, R193, 0x80 ;  /* 0x00000080c1b37836 */ /* 0x000fe20000000000 */
[----:B------:R-:W-:Y:S01]  /*319e0*/  F2FP.BF16.F32.PACK_AB R130, R181, R130 ;  /* 0x00000082b582723e */ /* 0x000fe200000010ff */
[----:B------:R-:W-:Y:S01]  /*319f0*/  IMAD.U32 R180, R105, 0x10000, RZ ;  /* 0x0001000069b47824 */ /* 0x000fe200078e00ff */
[----:B------:R-:W-:Y:S01]  /*31a00*/  F2FP.BF16.F32.PACK_AB R129, R175, R182 ;  /* 0x000000b6af81723e */ /* 0x000fe200000010ff */
[----:B------:R-:W-:Y:S01]  /*31a10*/  IMAD.U32 R223, R152, 0x10000, RZ ;  /* 0x0001000098df7824 */ /* 0x000fe200078e00ff */
[----:B------:R-:W-:Y:S01]  /*31a20*/  F2FP.BF16.F32.PACK_AB R128, R171, R128 ;  /* 0x00000080ab80723e */ /* 0x000fe200000010ff */
[----:B------:R-:W-:Y:S01]  /*31a30*/  VIADD R171, R193, 0xc0 ;  /* 0x000000c0c1ab7836 */ /* 0x000fe20000000000 */
[----:B------:R-:W-:Y:S01]  /*31a40*/  SHF.L.U32 R178, R73, 0x10, RZ ;  /* 0x0000001049b27819 */ /* 0x000fe200000006ff */
[----:B------:R-:W-:Y:S01]  /*31a50*/  IMAD.U32 R170, R106, 0x10000, RZ ;  /* 0x000100006aaa7824 */ /* 0x000fe200078e00ff */
[----:B------:R-:W-:Y:S01]  /*31a60*/  SHF.L.U32 R201, R151, 0x10, RZ ;  /* 0x0000001097c97819 */ /* 0x000fe200000006ff */
[----:B------:R0:W-:Y:S01]  /*31a70*/  STG.E.128 desc[UR8][R120.64], R112 ;  /* 0x0000007078007986 */ /* 0x0001e2000c101d08 */
[----:B------:R-:W-:Y:S01]  /*31a80*/  SHF.L.U32 R122, R74, 0x10, RZ ;  /* 0x000000104a7a7819 */ /* 0x000fe200000006ff */
[----:B------:R-:W-:Y:S01]  /*31a90*/  FFMA.FTZ R227, R227, R178, R180 ;  /* 0x000000b2e3e37223 */ /* 0x000fe200000100b4 */
[C---:B------:R-:W-:Y:S01]  /*31aa0*/  IADD3 R181, PT, PT, R193.reuse, 0x60, RZ ;  /* 0x00000060c1b57810 */ /* 0x040fe20007ffe0ff */
[----:B------:R-:W-:Y:S01]  /*31ab0*/  FFMA.FTZ R226, R226, R201, R223 ;  /* 0x000000c9e2e27223 */ /* 0x000fe200000100df */
[----:B------:R-:W-:Y:S01]  /*31ac0*/  IADD3 R175, PT, PT, R193, 0xa0, RZ ;  /* 0x000000a0c1af7810 */ /* 0x000fe20007ffe0ff */
[----:B------:R-:W-:Y:S01]  /*31ad0*/  FFMA.FTZ R229, R229, R122, R170 ;  /* 0x0000007ae5e57223 */ /* 0x000fe200000100aa */
[----:B------:R-:W-:Y:S01]  /*31ae0*/  IADD3 R185, PT, PT, R193, 0xe0, RZ ;  /* 0x000000e0c1b97810 */ /* 0x000fe20007ffe0ff */
[----:B------:R-:W-:Y:S01]  /*31af0*/  IMAD.WIDE.U32 R192, R119, 0x10, R116 ;  /* 0x0000001077c07825 */ /* 0x000fe200078e0074 */
[----:B------:R-:W-:-:S02]  /*31b00*/  F2FP.BF16.F32.PACK_AB R125, R174, R125 ;  /* 0x0000007dae7d723e */ /* 0x000fc400000010ff */
[----:B------:R-:W-:Y:S01]  /*31b10*/  F2FP.BF16.F32.PACK_AB R119, R202, R203 ;  /* 0x000000cbca77723e */ /* 0x000fe200000010ff */
[--C-:B------:R-:W-:Y:S01]  /*31b20*/  IMAD.WIDE.U32 R180, R181, 0x10, R116.reuse ;  /* 0x00000010b5b47825 */ /* 0x100fe200078e0074 */
[----:B------:R-:W-:Y:S01]  /*31b30*/  F2FP.BF16.F32.PACK_AB R118, R189, R118 ;  /* 0x00000076bd76723e */ /* 0x000fe200000010ff */
[----:B------:R1:W-:Y:S01]  /*31b40*/  STG.E.128 desc[UR8][R192.64], R124 ;  /* 0x0000007cc0007986 */ /* 0x0003e2000c101d08 */
[----:B------:R-:W-:Y:S01]  /*31b50*/  F2FP.BF16.F32.PACK_AB R122, R208, R209 ;  /* 0x000000d1d07a723e */ /* 0x000fe200000010ff */
[----:B------:R-:W-:Y:S01]  /*31b60*/  IMAD.WIDE.U32 R178, R179, 0x10, R116 ;  /* 0x00000010b3b27825 */ /* 0x000fe200078e0074 */
[----:B0-----:R-:W-:-:S03]  /*31b70*/  F2FP.BF16.F32.PACK_AB R115, R187, R252 ;  /* 0x000000fcbb73723e */ /* 0x001fc600000010ff */
[--C-:B------:R-:W-:Y:S01]  /*31b80*/  IMAD.WIDE.U32 R120, R123, 0x10, R116.reuse ;  /* 0x000000107b787825 */ /* 0x100fe200078e0074 */
[----:B------:R-:W-:Y:S02]  /*31b90*/  F2FP.BF16.F32.PACK_AB R114, R183, R250 ;  /* 0x000000fab772723e */ /* 0x000fe400000010ff */
[----:B------:R-:W-:Y:S01]  /*31ba0*/  F2FP.BF16.F32.PACK_AB R113, R177, R248 ;  /* 0x000000f8b171723e */ /* 0x000fe200000010ff */
[--C-:B------:R-:W-:Y:S01]  /*31bb0*/  IMAD.WIDE.U32 R174, R175, 0x10, R116.reuse ;  /* 0x00000010afae7825 */ /* 0x100fe200078e0074 */
[----:B------:R-:W-:Y:S01]  /*31bc0*/  F2FP.BF16.F32.PACK_AB R112, R173, R246 ;  /* 0x000000f6ad70723e */ /* 0x000fe200000010ff */
[----:B------:R0:W-:Y:S01]  /*31bd0*/  STG.E.128 desc[UR8][R120.64], R128 ;  /* 0x0000008078007986 */ /* 0x0001e2000c101d08 */
[----:B------:R-:W-:Y:S01]  /*31be0*/  F2FP.BF16.F32.PACK_AB R123, R210, R211 ;  /* 0x000000d3d27b723e */ /* 0x000fe200000010ff */
[--C-:B------:R-:W-:Y:S02]  /*31bf0*/  IMAD.WIDE.U32 R170, R171, 0x10, R116.reuse ;  /* 0x00000010abaa7825 */ /* 0x100fe400078e0074 */
[----:B------:R2:W-:Y:S02]  /*31c00*/  STG.E.128 desc[UR8][R180.64], R112 ;  /* 0x00000070b4007986 */ /* 0x0005e4000c101d08 */
[----:B------:R-:W-:Y:S01]  /*31c10*/  IMAD.WIDE.U32 R184, R185, 0x10, R116 ;  /* 0x00000010b9b87825 */ /* 0x000fe200078e0074 */
[----:B------:R-:W-:-:S02]  /*31c20*/  F2FP.BF16.F32.PACK_AB R117, R198, R199 ;  /* 0x000000c7c675723e */ /* 0x000fc400000010ff */
[----:B------:R-:W-:Y:S02]  /*31c30*/  F2FP.BF16.F32.PACK_AB R116, R196, R197 ;  /* 0x000000c5c474723e */ /* 0x000fe400000010ff */
[----:B-1----:R-:W-:Y:S02]  /*31c40*/  F2FP.BF16.F32.PACK_AB R127, R220, R221 ;  /* 0x000000dddc7f723e */ /* 0x002fe400000010ff */
[----:B------:R-:W-:Y:S01]  /*31c50*/  F2FP.BF16.F32.PACK_AB R126, R218, R219 ;  /* 0x000000dbda7e723e */ /* 0x000fe200000010ff */
[----:B------:R2:W-:Y:S01]  /*31c60*/  STG.E.128 desc[UR8][R178.64], R116 ;  /* 0x00000074b2007986 */ /* 0x0005e2000c101d08 */
[----:B------:R-:W-:Y:S02]  /*31c70*/  F2FP.BF16.F32.PACK_AB R125, R216, R217 ;  /* 0x000000d9d87d723e */ /* 0x000fe400000010ff */
[----:B------:R-:W-:Y:S02]  /*31c80*/  F2FP.BF16.F32.PACK_AB R124, R214, R215 ;  /* 0x000000d7d67c723e */ /* 0x000fe400000010ff */
[----:B0-----:R-:W-:-:S02]  /*31c90*/  F2FP.BF16.F32.PACK_AB R121, R206, R207 ;  /* 0x000000cfce79723e */ /* 0x001fc400000010ff */
[----:B------:R-:W-:Y:S02]  /*31ca0*/  F2FP.BF16.F32.PACK_AB R120, R204, R205 ;  /* 0x000000cdcc78723e */ /* 0x000fe400000010ff */
[----:B------:R-:W-:Y:S02]  /*31cb0*/  F2FP.BF16.F32.PACK_AB R131, R191, R232 ;  /* 0x000000e8bf83723e */ /* 0x000fe400000010ff */
[----:B------:R-:W-:Y:S01]  /*31cc0*/  F2FP.BF16.F32.PACK_AB R130, R230, R229 ;  /* 0x000000e5e682723e */ /* 0x000fe200000010ff */
[----:B------:R2:W-:Y:S01]  /*31cd0*/  STG.E.128 desc[UR8][R174.64], R120 ;  /* 0x00000078ae007986 */ /* 0x0005e2000c101d08 */
[----:B------:R-:W-:Y:S02]  /*31ce0*/  F2FP.BF16.F32.PACK_AB R129, R226, R227 ;  /* 0x000000e3e281723e */ /* 0x000fe400000010ff */
[----:B------:R-:W-:Y:S01]  /*31cf0*/  F2FP.BF16.F32.PACK_AB R128, R224, R225 ;  /* 0x000000e1e080723e */ /* 0x000fe200000010ff */
[----:B------:R2:W-:Y:S04]  /*31d00*/  STG.E.128 desc[UR8][R170.64], R124 ;  /* 0x0000007caa007986 */ /* 0x0005e8000c101d08 */
[----:B------:R2:W-:Y:S02]  /*31d10*/  STG.E.128 desc[UR8][R184.64], R128 ;  /* 0x00000080b8007986 */ /* 0x0005e4000c101d08 */
.L_x_3790:
[----:B------:R-:W-:Y:S05]  /*31d20*/  BSYNC.RECONVERGENT B1 ;  /* 0x0000000000017941 */ /* 0x000fea0003800200 */
.L_x_3789:
[----:B--2---:R-:W1:Y:S02]  /*31d30*/  LDC.64 R112, c[0x0][0x380] ;  /* 0x0000e000ff707b82 */ /* 0x004e640000000a00 */
[----:B-1----:R-:W-:-:S05]  /*31d40*/  IMAD R161, R112, 0x4, R161 ;  /* 0x0000000470a17824 */ /* 0x002fca00078e02a1 */
[----:B------:R-:W-:-:S13]  /*31d50*/  ISETP.GE.AND P0, PT, R161, R113, PT ;  /* 0x00000071a100720c */ /* 0x000fda0003f06270 */
[----:B------:R-:W-:Y:S05]  /*31d60*/  @!P0 BRA `(.L_x_3791) ;  /* 0xfffffcf000448947 */ /* 0x000fea000383ffff */
[----:B------:R-:W-:Y:S05]  /*31d70*/  BSYNC B0 ;  /* 0x0000000000007941 */ /* 0x000fea0003800000 */
.L_x_2845:
[----:B------:R-:W-:Y:S05]  /*31d80*/  EXIT ;  /* 0x000000000000794d */ /* 0x000fea0003800000 */
.L_x_3788:
[----:B------:R-:W-:Y:S01]  /*31d90*/  HFMA2 R223, -RZ, RZ, 0, 5.9604644775390625e-08 ;  /* 0x00000001ffdf7431 */ /* 0x000fe200000001ff */
[----:B------:R-:W-:Y:S01]  /*31da0*/  BSSY B1, `(.L_x_3792) ;  /* 0x0000006000017945 */ /* 0x000fe20003800000 */
[----:B------:R-:W-:Y:S01]  /*31db0*/  IMAD.MOV.U32 R228, RZ, RZ, 0x1f ;  /* 0x0000001fffe47424 */ /* 0x000fe200078e00ff */
[----:B------:R-:W-:-:S07]  /*31dc0*/  MOV R130, 0xffffffff ;  /* 0xffffffff00827802 */ /* 0x000fce0000000f00 */
[----:B0----5:R-:W-:Y:S05]  /*31dd0*/  WARPSYNC.COLLECTIVE R130, `(.L_x_3793) ;  /* 0x0000000082087348 */ /* 0x021fea0003c00000 */
[----:B------:R1:W2:Y:S02]  /*31de0*/  SHFL.BFLY P1, R222, R131, R223, R228 ;  /* 0x0c0000df83de7389 */ /* 0x0002a400000200e4 */
[----:B012--5:R-:W-:Y:S05]  /*31df0*/  ENDCOLLECTIVE ;  /* 0x000000000000791b */ /* 0x027fea0003800000 */
.L_x_3793:
[----:B------:R-:W-:Y:S05]  /*31e00*/  BSYNC B1 ;  /* 0x0000000000017941 */ /* 0x000fea0003800000 */
.L_x_3792:
        /* <DEDUP_REMOVED lines=10> */
.L_x_3794:
[----:B------:R-:W-:Y:S01]  /*31eb0*/  HFMA2 R223, -RZ, RZ, 0, 2.384185791015625e-07 ;  /* 0x00000004ffdf7431 */ /* 0x000fe200000001ff */
[----:B------:R-:W-:-:S05]  /*31ec0*/  MOV R112, R222 ;  /* 0x000000de00707202 */ /* 0x000fca0000000f00 */
[----:B------:R-:W-:-:S04]  /*31ed0*/  FADD.FTZ R114, R113, R112 ;  /* 0x0000007071727221 */ /* 0x000fc80000010000 */
[----:B------:R-:W-:-:S07]  /*31ee0*/  IMAD.MOV.U32 R131, RZ, RZ, R114 ;  /* 0x000000ffff837224 */ /* 0x000fce00078e0072 */
[----:B------:R-:W-:Y:S05]  /*31ef0*/  WARPSYNC.COLLECTIVE R130, `(.L_x_3795) ;  /* 0x0000000082087348 */ /* 0x000fea0003c00000 */
[----:B------:R0:W1:Y:S02]  /*31f00*/  SHFL.BFLY P1, R222, R131, R223, R228 ;  /* 0x0c0000df83de7389 */ /* 0x00006400000200e4 */
[----:B01----:R-:W-:Y:S05]  /*31f10*/  ENDCOLLECTIVE ;  /* 0x000000000000791b */ /* 0x003fea0003800000 */
.L_x_3795:
[----:B------:R-:W-:Y:S02]  /*31f20*/  IMAD.MOV.U32 R223, RZ, RZ, 0x8 ;  /* 0x00000008ffdf7424 */ /* 0x000fe400078e00ff */
[----:B------:R-:W-:-:S04]  /*31f30*/  IMAD.MOV.U32 R115, RZ, RZ, R222 ;  /* 0x000000ffff737224 */ /* 0x000fc800078e00de */
[----:B------:R-:W-:-:S05]  /*31f40*/  FADD.FTZ R115, R114, R115 ;  /* 0x0000007372737221 */ /* 0x000fca0000010000 */
[----:B------:R-:W-:-:S07]  /*31f50*/  MOV R131, R115 ;  /* 0x0000007300837202 */ /* 0x000fce0000000f00 */
[----:B------:R-:W-:Y:S05]  /*31f60*/  WARPSYNC.COLLECTIVE R130, `(.L_x_3796) ;  /* 0x0000000082087348 */ /* 0x000fea0003c00000 */
[----:B------:R0:W1:Y:S02]  /*31f70*/  SHFL.BFLY P1, R222, R131, R223, R228 ;  /* 0x0c0000df83de7389 */ /* 0x00006400000200e4 */
[----:B01----:R-:W-:Y:S05]  /*31f80*/  ENDCOLLECTIVE ;  /* 0x000000000000791b */ /* 0x003fea0003800000 */
.L_x_3796:
[----:B------:R-:W-:Y:S01]  /*31f90*/  HFMA2 R223, -RZ, RZ, 0, 9.5367431640625e-07 ;  /* 0x00000010ffdf7431 */ /* 0x000fe200000001ff */
[----:B------:R-:W-:-:S05]  /*31fa0*/  MOV R112, R222 ;  /* 0x000000de00707202 */ /* 0x000fca0000000f00 */
[----:B------:R-:W-:-:S04]  /*31fb0*/  FADD.FTZ R117, R115, R112 ;  /* 0x0000007073757221 */ /* 0x000fc80000010000 */
[----:B------:R-:W-:-:S07]  /*31fc0*/  IMAD.MOV.U32 R131, RZ, RZ, R117 ;  /* 0x000000ffff837224 */ /* 0x000fce00078e0075 */
[----:B------:R-:W-:Y:S05]  /*31fd0*/  WARPSYNC.COLLECTIVE R130, `(.L_x_3797) ;  /* 0x0000000082087348 */ /* 0x000fea0003c00000 */
[----:B------:R0:W1:Y:S02]  /*31fe0*/  SHFL.BFLY P1, R222, R131, R223, R228 ;  /* 0x0c0000df83de7389 */ /* 0x00006400000200e4 */
[----:B01----:R-:W-:Y:S05]  /*31ff0*/  ENDCOLLECTIVE ;  /* 0x000000000000791b */ /* 0x003fea0003800000 */
.L_x_3797:
[----:B------:R-:W-:Y:S02]  /*32000*/  IMAD.MOV.U32 R223, RZ, RZ, 0x1 ;  /* 0x00000001ffdf7424 */ /* 0x000fe400078e00ff */
[----:B------:R-:W-:-:S04]  /*32010*/  IMAD.MOV.U32 R112, RZ, RZ, R222 ;  /* 0x000000ffff707224 */ /* 0x000fc800078e00de */
        /* <DEDUP_REMOVED lines=134> */
.L_x_3798:
[----:B------:R-:W-:Y:S01]  /*32880*/  HFMA2 R223, -RZ, RZ, 0, 1.1920928955078125e-07 ;  /* 0x00000002ffdf7431 */ /* 0x000fe200000001ff */
[----:B------:R-:W-:-:S05]  /*32890*/  MOV R113, R222 ;  /* 0x000000de00717202 */ /* 0x000fca0000000f00 */
[----:B------:R-:W-:-:S04]  /*328a0*/  FADD.FTZ R113, R112, R113 ;  /* 0x0000007170717221 */ /* 0x000fc80000010000 */
[----:B------:R-:W-:-:S07]  /*328b0*/  IMAD.MOV.U32 R131, RZ, RZ, R113 ;  /* 0x000000ffff837224 */ /* 0x000fce00078e0071 */
[----:B------:R-:W-:Y:S05]  /*328c0*/  WARPSYNC.COLLECTIVE R130, `(.L_x_3799) ;  /* 0x0000000082087348 */ /* 0x000fea0003c00000 */
[----:B------:R0:W1:Y:S02]  /*328d0*/  SHFL.BFLY P1, R222, R131, R223, R228 ;  /* 0x0c0000df83de7389 */ /* 0x00006400000200e4 */
[----:B01----:R-:W-:Y:S05]  /*328e0*/  ENDCOLLECTIVE ;  /* 0x000000000000791b */ /* 0x003fea0003800000 */
.L_x_3799:
[----:B------:R-:W-:Y:S02]  /*328f0*/  IMAD.MOV.U32 R223, RZ, RZ, 0x4 ;  /* 0x00000004ffdf7424 */ /* 0x000fe400078e00ff */
[----:B------:R-:W-:-:S04]  /*32900*/  IMAD.MOV.U32 R114, RZ, RZ, R222 ;  /* 0x000000ffff727224 */ /* 0x000fc800078e00de */
[----:B------:R-:W-:-:S05]  /*32910*/  FADD.FTZ R114, R113, R114 ;  /* 0x0000007271727221 */ /* 0x000fca0000010000 */
[----:B------:R-:W-:-:S07]  /*32920*/  MOV R131, R114 ;  /* 0x0000007200837202 */ /* 0x000fce0000000f00 */
[----:B------:R-:W-:Y:S05]  /*32930*/  WARPSYNC.COLLECTIVE R130, `(.L_x_3800) ;  /* 0x0000000082087348 */ /* 0x000fea0003c00000 */
[----:B------:R0:W1:Y:S02]  /*32940*/  SHFL.BFLY P1, R222, R131, R223, R228 ;  /* 0x0c0000df83de7389 */ /* 0x00006400000200e4 */
[----:B01----:R-:W-:Y:S05]  /*32950*/  ENDCOLLECTIVE ;  /* 0x000000000000791b */ /* 0x003fea0003800000 */
.L_x_3800:
[----:B------:R-:W-:Y:S01]  /*32960*/  HFMA2 R223, -RZ, RZ, 0, 4.76837158203125e-07 ;  /* 0x00000008ffdf7431 */ /* 0x000fe200000001ff */
[----:B------:R-:W-:-:S05]  /*32970*/  MOV R115, R222 ;  /* 0x000000de00737202 */ /* 0x000fca0000000f00 */
[----:B------:R-:W-:-:S04]  /*32980*/  FADD.FTZ R115, R114, R115 ;  /* 0x0000007372737221 */ /* 0x000fc80000010000 */
[----:B------:R-:W-:-:S07]  /*32990*/  IMAD.MOV.U32 R131, RZ, RZ, R115 ;  /* 0x000000ffff837224 */ /* 0x000fce00078e0073 */
[----:B------:R-:W-:Y:S05]  /*329a0*/  WARPSYNC.COLLECTIVE R130, `(.L_x_3801) ;  /* 0x0000000082087348 */ /* 0x000fea0003c00000 */
[----:B------:R0:W1:Y:S02]  /*329b0*/  SHFL.BFLY P1, R222, R131, R223, R228 ;  /* 0x0c0000df83de7389 */ /* 0x00006400000200e4 */
[----:B01----:R-:W-:Y:S05]  /*329c0*/  ENDCOLLECTIVE ;  /* 0x000000000000791b */ /* 0x003fea0003800000 */
.L_x_3801:
[----:B------:R-:W-:Y:S02]  /*329d0*/  IMAD.MOV.U32 R223, RZ, RZ, 0x10 ;  /* 0x00000010ffdf7424 */ /* 0x000fe400078e00ff */
[----:B------:R-:W-:-:S04]  /*329e0*/  IMAD.MOV.U32 R126, RZ, RZ, R222 ;  /* 0x000000ffff7e7224 */ /* 0x000fc800078e00de */
[----:B------:R-:W-:-:S05]  /*329f0*/  FADD.FTZ R126, R115, R126 ;  /* 0x0000007e737e7221 */ /* 0x000fca0000010000 */
[----:B------:R-:W-:-:S07]  /*32a00*/  MOV R131, R126 ;  /* 0x0000007e00837202 */ /* 0x000fce0000000f00 */
[----:B------:R-:W-:Y:S05]  /*32a10*/  WARPSYNC.COLLECTIVE R130, `(.L_x_3802) ;  /* 0x0000000082087348 */ /* 0x000fea0003c00000 */
[----:B------:R0:W1:Y:S02]  /*32a20*/  SHFL.BFLY P1, R222, R131, R223, R228 ;  /* 0x0c0000df83de7389 */ /* 0x00006400000200e4 */
[----:B01----:R-:W-:Y:S05]  /*32a30*/  ENDCOLLECTIVE ;  /* 0x000000000000791b */ /* 0x003fea0003800000 */
.L_x_3802:
[----:B------:R-:W-:Y:S01]  /*32a40*/  MOV R117, R222 ;  /* 0x000000de00757202 */ /* 0x000fe20000000f00 */
[----:B------:R-:W-:Y:S06]  /*32a50*/  BRA `(.L_x_3803) ;  /* 0xffffffd800787947 */ /* 0x000fec000383ffff */
.L_x_3804:
        /* <DEDUP_REMOVED lines=10> */
.L_x_71431:


//--------------------- .text._ZN10layer_norm13ln_fwd_kernelINS_13Kernel_traitsI13__nv_bfloat16S2_S2_S2_fjLj2048ELj1ELj4ELj1ELj16ENS_18Kernel_traits_baseILj2048ES2_S2_S2_S2_fjLj128EEEEELb1ELb1ELb0ELb0EEEvNS_9FwdParamsE --------------------------
	.section	.text._ZN10layer_norm13ln_fwd_kernelINS_13Kernel_traitsI13__nv_bfloat16S2_S2_S2_fjLj2048ELj1ELj4ELj1ELj16ENS_18Kernel_traits_baseILj2048ES2_S2_S2_S2_fjLj128EEEEELb1ELb1ELb0ELb0EEEvNS_9FwdParamsE,"ax",@progbits
	.align	128
        .global         _ZN10layer_norm13ln_fwd_kernelINS_13Kernel_traitsI13__nv_bfloat16S2_S2_S2_fjLj2048ELj1ELj4ELj1ELj16ENS_18Kernel_traits_baseILj2048ES2_S2_S2_S2_fjLj128EEEEELb1ELb1ELb0ELb0EEEvNS_9FwdParamsE
        .type           _ZN10layer_norm13ln_fwd_kernelINS_13Kernel_traitsI13__nv_bfloat16S2_S2_S2_fjLj2048ELj1ELj4ELj1ELj16ENS_18Kernel_traits_baseILj2048ES2_S2_S2_S2_fjLj128EEEEELb1ELb1ELb0ELb0EEEvNS_9FwdParamsE,@function
        .size           _ZN10layer_norm13ln_fwd_kernelINS_13Kernel_traitsI13__nv_bfloat16S2_S2_S2_fjLj2048ELj1ELj4ELj1ELj16ENS_18Kernel_traits_baseILj2048ES2_S2_S2_S2_fjLj128EEEEELb1ELb1ELb0ELb0EEEvNS_9FwdParamsE,(.L_x_71432 - _ZN10layer_norm13ln_fwd_kernelINS_13Kernel_traitsI13__nv_bfloat16S2_S2_S2_fjLj2048ELj1ELj4ELj1ELj16ENS_18Kernel_traits_baseILj2048ES2_S2_S2_S2_fjLj128EEEEELb1ELb1ELb0ELb0EEEvNS_9FwdParamsE)
        .other          _ZN10layer_norm13ln_fwd_kernelINS_13Kernel_traitsI13__nv_bfloat16S2_S2_S2_fjLj2048ELj1ELj4ELj1ELj16ENS_18Kernel_traits_baseILj2048ES2_S2_S2_S2_fjLj128EEEEELb1ELb1ELb0ELb0EEEvNS_9FwdParamsE,@"STO_CUDA_ENTRY STV_DEFAULT"
_ZN10layer_norm13ln_fwd_kernelINS_13Kernel_traitsI13__nv_bfloat16S2_S2_S2_fjLj2048ELj1ELj4ELj1ELj16ENS_18Kernel_traits_baseILj2048ES2_S2_S2_S2_fjLj128EEEEELb1ELb1ELb0ELb0EEEvNS_9FwdParamsE:
.text._ZN10layer_norm13ln_fwd_kernelINS_13Kernel_traitsI13__nv_bfloat16S2_S2_S2_fjLj2048ELj1ELj4ELj1ELj16ENS_18Kernel_traits_baseILj2048ES2_S2_S2_S2_fjLj128EEEEELb1ELb1ELb0ELb0EEEvNS_9FwdParamsE:
[----:B------:R-:W0:Y:S01]  /*0000*/  LDC R1, c[0x0][0x37c] ;  /* 0x0000df00ff017b82 */ /* 0x000e220000000800 */
[----:B------:R-:W1:Y:S07]  /*0010*/  LDCU.U8 UR8, c[0x0][0x464] ;  /* 0x00008c80ff0877ac */ /* 0x000e6e0008000000 */
[----:B------:R-:W2:Y:S01]  /*0020*/  LDC R0, c[0x0][0x458] ;  /* 0x00011600ff007b82 */ /* 0x000ea20000000800 */
[----:B0-----:R-:W-:Y:S01]  /*0030*/  VIADD R1, R1, 0xffffff78 ;  /* 0xffffff7801017836 */ /* 0x001fe20000000000 */
[----:B------:R-:W0:Y:S01]  /*0040*/  LDCU.64 UR4, c[0x0][0x450] ;  /* 0x00008a00ff0477ac */ /* 0x000e220008000a00 */
[----:B------:R-:W3:Y:S05]  /*0050*/  LDCU.64 UR6, c[0x0][0x358] ;  /* 0x00006b00ff0677ac */ /* 0x000eea0008000a00 */
[----:B------:R-:W4:Y:S01]  /*0060*/  LDC R13, c[0x0][0x45c] ;  /* 0x00011700ff0d7b82 */ /* 0x000f220000000800 */
[----:B------:R-:W5:Y:S01]  /*0070*/  S2R R10, SR_TID.X ;  /* 0x00000000000a7919 */ /* 0x000f620000002100 */
[----:B------:R-:W4:Y:S06]  /*0080*/  LDCU.64 UR10, c[0x0][0x438] ;  /* 0x00008700ff0a77ac */ /* 0x000f2c0008000a00 */
[----:B------:R-:W5:Y:S01]  /*0090*/  LDC R11, c[0x0][0x388] ;  /* 0x0000e200ff0b7b82 */ /* 0x000f620000000800 */
[----:B-1----:R-:W-:Y:S01]  /*00a0*/  ISETP.NE.AND P0, PT, RZ, UR8, PT ;  /* 0x00000008ff007c0c */ /* 0x002fe2000bf05270 */
[----:B0-----:R-:W-:Y:S01]  /*00b0*/  IMAD.U32 R2, RZ, RZ, UR4 ;  /* 0x00000004ff027e24 */ /* 0x001fe2000f8e00ff */
[----:B------:R-:W-:-:S11]  /*00c0*/  MOV R3, UR5 ;  /* 0x0000000500037c02 */ /* 0x000fd60008000f00 */
[----:B--2---:R-:W-:Y:S01]  /*00d0*/  @P0 IMAD.MOV.U32 R4, RZ, RZ, R0 ;  /* 0x000000ffff040224 */ /* 0x004fe200078e0000 */
        /* <DEDUP_REMOVED lines=19> */
[----:B------:R-:W-:Y:S01]  /*0210*/  @P0 IADD3.X R13, PT, PT, RZ, R5, RZ, P1, !PT ;  /* 0x00000005ff0d0210 */ /* 0x000fe20000ffe4ff */
[----:B------:R-:W-:Y:S01]  /*0220*/  UIADD3 UR10, UPT, UPT, UR4, 0x1715609d, URZ ;  /* 0x1715609d040a7890 */ /* 0x000fe2000fffe0ff */
[----:B------:R-:W-:Y:S01]  /*0230*/  LEA.HI.SX32 R11, R6, R11, 0x1d ;  /* 0x0000000b060b7211 */ /* 0x000fe200078feaff */
[----:B------:R-:W-:Y:S01]  /*0240*/  UIADD3 UR9, UPT, UPT, UR5, -0x4498517b, URZ ;  /* 0xbb67ae8505097890 */ /* 0x000fe2000fffe0ff */
[----:B------:R-:W-:Y:S01]  /*0250*/  LOP3.LUT R10, R10, UR8, RZ, 0xfc, !PT ;  /* 0x000000080a0a7c12 */ /* 0x000fe2000f8efcff */
[----:B------:R-:W-:Y:S01]  /*0260*/  UIADD3 UR14, UPT, UPT, UR5, -0x56f99767, URZ ;  /* 0xa9066899050e7890 */ /* 0x000fe2000fffe0ff */
[--C-:B------:R-:W-:Y:S01]  /*0270*/  SHF.R.U64 R9, R0, 0x2, R13.reuse ;  /* 0x0000000200097819 */ /* 0x100fe2000000120d */
[----:B------:R-:W-:Y:S01]  /*0280*/  UIADD3 UR15, UPT, UPT, UR4, -0xe443238, URZ ;  /* 0xf1bbcdc8040f7890 */ /* 0x000fe2000fffe0ff */
[----:B------:R-:W-:Y:S01]  /*0290*/  SHF.R.U32.HI R8, RZ, 0x2, R13 ;  /* 0x00000002ff087819 */ /* 0x000fe2000001160d */
[----:B------:R-:W-:Y:S10]  /*02a0*/  BRA.U !UP0, `(.L_x_3806) ;  /* 0x0000000508647547 */ /* 0x000ff4000b800000 */
        /* <DEDUP_REMOVED lines=19> */
[----:B------:R-:W1:Y:S08]  /*03e0*/  @P3 LDC.64 R26, c[0x0][0x3e8] ;  /* 0x0000fa00ff1a3b82 */ /* 0x000e700000000a00 */
[----:B------:R-:W1:Y:S08]  /*03f0*/  @P4 LDC.64 R28, c[0x0][0x3d0] ;  /* 0x0000f400ff1c4b82 */ /* 0x000e700000000a00 */
[----:B------:R-:W1:Y:S08]  /*0400*/  @P4 LDC.64 R30, c[0x0][0x438] ;  /* 0x00010e00ff1e4b82 */ /* 0x000e700000000a00 */
[----:B------:R-:W1:Y:S01]  /*0410*/  @P4 LDC.64 R32, c[0x0][0x3e8] ;  /* 0x0000fa00ff204b82 */ /* 0x000e620000000a00 */
[C---:B--2---:R-:W-:Y:S01]  /*0420*/  @P1 IMAD.WIDE.U32 R14, R2.reuse, 0x10, R14 ;  /* 0x00000010020e1825 */ /* 0x044fe200078e000e */
[----:B------:R-:W-:-:S04]  /*0430*/  @P1 LOP3.LUT R2, R2, 0x20, RZ, 0xfc, !PT ;  /* 0x0000002002021812 */ /* 0x000fc800078efcff */
[----:B------:R2:W5:Y:S02]  /*0440*/  @P1 LDG.E.128 R120, desc[UR6][R14.64] ;  /* 0x000000060e781981 */ /* 0x000564000c1e1d00 */
[----:B------:R-:W2:Y:S08]  /*0450*/  @P5 LDC.64 R34, c[0x0][0x3d0] ;  /* 0x0000f400ff225b82 */ /* 0x000eb00000000a00 */
[----:B------:R-:W2:Y:S08]  /*0460*/  @P5 LDC.64 R36, c[0x0][0x438] ;  /* 0x00010e00ff245b82 */ /* 0x000eb00000000a00 */
[----:B0-----:R-:W0:Y:S01]  /*0470*/  @P5 LDC.64 R4, c[0x0][0x3e8] ;  /* 0x0000fa00ff045b82 */ /* 0x001e220000000a00 */
[----:B---3--:R-:W-:-:S04]  /*0480*/  @P2 IMAD.WIDE.U32 R16, R2, 0x10, R16 ;  /* 0x0000001002102825 */ /* 0x008fc800078e0010 */
[C---:B----4-:R-:W-:Y:S01]  /*0490*/  @P2 IMAD.WIDE.U32 R18, R2.reuse, 0x10, R18 ;  /* 0x0000001002122825 */ /* 0x050fe200078e0012 */
[----:B------:R3:W5:Y:S02]  /*04a0*/  @P2 LDG.E.128 R180, desc[UR6][R16.64] ;  /* 0x0000000610b42981 */ /* 0x000764000c1e1d00 */
[----:B-1----:R-:W1:Y:S01]  /*04b0*/  @P6 LDC.64 R6, c[0x0][0x3d0] ;  /* 0x0000f400ff066b82 */ /* 0x002e620000000a00 */
[C---:B------:R-:W-:Y:S01]  /*04c0*/  @P2 IMAD.WIDE.U32 R20, R2.reuse, 0x10, R20 ;  /* 0x0000001002142825 */ /* 0x040fe200078e0014 */
[----:B------:R3:W5:Y:S06]  /*04d0*/  @P2 LD.E.128 R116, desc[UR6][R18.64] ;  /* 0x0000000612742980 */ /* 0x00076c000c101d00 */
[----:B------:R-:W4:Y:S01]  /*04e0*/  @P6 LDC.64 R38, c[0x0][0x438] ;  /* 0x00010e00ff266b82 */ /* 0x000f220000000a00 */
[----:B------:R-:W-:Y:S01]  /*04f0*/  @P2 VIADD R2, R2, 0x20 ;  /* 0x0000002002022836 */ /* 0x000fe20000000000 */
[----:B------:R3:W5:Y:S06]  /*0500*/  @P2 LDG.E.128 R112, desc[UR6][R20.64] ;  /* 0x0000000614702981 */ /* 0x00076c000c1e1d00 */
[----:B------:R-:W3:Y:S01]  /*0510*/  @P6 LDC.64 R40, c[0x0][0x3e8] ;  /* 0x0000fa00ff286b82 */ /* 0x000ee20000000a00 */
[----:B------:R-:W-:-:S04]  /*0520*/  @P3 IMAD.WIDE.U32 R22, R2, 0x10, R22 ;  /* 0x0000001002163825 */ /* 0x000fc800078e0016 */
[C---:B------:R-:W-:Y:S01]  /*0530*/  @P3 IMAD.WIDE.U32 R24, R2.reuse, 0x10, R24 ;  /* 0x0000001002183825 */ /* 0x040fe200078e0018 */
[----:B------:R0:W5:Y:S02]  /*0540*/  @P3 LDG.E.128 R176, desc[UR6][R22.64] ;  /* 0x0000000616b03981 */ /* 0x000164000c1e1d00 */
[----:B------:R-:W3:Y:S01]  /*0550*/  @P0 LDC.64 R42, c[0x0][0x3d0] ;  /* 0x0000f400ff2a0b82 */ /* 0x000ee20000000a00 */
[C---:B------:R-:W-:Y:S01]  /*0560*/  @P3 IMAD.WIDE.U32 R26, R2.reuse, 0x10, R26 ;  /* 0x00000010021a3825 */ /* 0x040fe200078e001a */
[----:B------:R0:W5:Y:S06]  /*0570*/  @P3 LD.E.128 R108, desc[UR6][R24.64] ;  /* 0x00000006186c3980 */ /* 0x00016c000c101d00 */
[----:B------:R-:W3:Y:S01]  /*0580*/  @P0 LDC.64 R44, c[0x0][0x438] ;  /* 0x00010e00ff2c0b82 */ /* 0x000ee20000000a00 */
[----:B------:R-:W-:Y:S01]  /*0590*/  @P3 VIADD R2, R2, 0x20 ;  /* 0x0000002002023836 */ /* 0x000fe20000000000 */
[----:B------:R0:W5:Y:S06]  /*05a0*/  @P3 LDG.E.128 R104, desc[UR6][R26.64] ;  /* 0x000000061a683981 */ /* 0x00016c000c1e1d00 */
[----:B--2---:R-:W2:Y:S01]  /*05b0*/  @P0 LDC.64 R14, c[0x0][0x3e8] ;  /* 0x0000fa00ff0e0b82 */ /* 0x004ea20000000a00 */
[----:B------:R-:W-:-:S04]  /*05c0*/  @P4 IMAD.WIDE.U32 R28, R2, 0x10, R28 ;  /* 0x00000010021c4825 */ /* 0x000fc800078e001c */
[C---:B------:R-:W-:Y:S01]  /*05d0*/  @P4 IMAD.WIDE.U32 R30, R2.reuse, 0x10, R30 ;  /* 0x00000010021e4825 */ /* 0x040fe200078e001e */
[----:B------:R0:W5:Y:S03]  /*05e0*/  @P4 LDG.E.128 R172, desc[UR6][R28.64] ;  /* 0x000000061cac4981 */ /* 0x000166000c1e1d00 */
[C---:B------:R-:W-:Y:S01]  /*05f0*/  @P4 IMAD.WIDE.U32 R32, R2.reuse, 0x10, R32 ;  /* 0x0000001002204825 */ /* 0x040fe200078e0020 */
[----:B------:R-:W-:Y:S01]  /*0600*/  @P4 IADD3 R2, PT, PT, R2, 0x20, RZ ;  /* 0x0000002002024810 */ /* 0x000fe20007ffe0ff */
[----:B------:R0:W5:Y:S04]  /*0610*/  @P4 LD.E.128 R100, desc[UR6][R30.64] ;  /* 0x000000061e644980 */ /* 0x000168000c101d00 */
[C---:B------:R-:W-:Y:S01]  /*0620*/  @P5 IMAD.WIDE.U32 R34, R2.reuse, 0x10, R34 ;  /* 0x0000001002225825 */ /* 0x040fe200078e0022 */
[----:B------:R1:W5:Y:S03]  /*0630*/  @P4 LDG.E.128 R96, desc[UR6][R32.64] ;  /* 0x0000000620604981 */ /* 0x000366000c1e1d00 */
[C---:B------:R-:W-:Y:S01]  /*0640*/  @P5 IMAD.WIDE.U32 R36, R2.reuse, 0x10, R36 ;  /* 0x0000001002245825 */ /* 0x040fe200078e0024 */
        /* <DEDUP_REMOVED lines=8> */
[C---:B---3--:R-:W-:Y:S01]  /*06d0*/  @P6 IMAD.WIDE.U32 R40, R2.reuse, 0x10, R40 ;  /* 0x0000001002286825 */ /* 0x048fe200078e0028 */
[----:B------:R0:W5:Y:S03]  /*06e0*/  @P6 LD.E.128 R76, desc[UR6][R38.64] ;  /* 0x00000006264c6980 */ /* 0x000166000c101d00 */
[----:B------:R-:W-:Y:S01]  /*06f0*/  @P6 VIADD R2, R2, 0x20 ;  /* 0x0000002002026836 */ /* 0x000fe20000000000 */
[----:B------:R0:W5:Y:S03]  /*0700*/  @P6 LDG.E.128 R72, desc[UR6][R40.64] ;  /* 0x0000000628486981 */ /* 0x000166000c1e1d00 */
[----:B------:R-:W-:-:S04]  /*0710*/  @P0 IMAD.WIDE.U32 R42, R2, 0x10, R42 ;  /* 0x00000010022a0825 */ /* 0x000fc800078e002a */
[C---:B------:R-:W-:Y:S01]  /*0720*/  @P0 IMAD.WIDE.U32 R44, R2.reuse, 0x10, R44 ;  /* 0x00000010022c0825 */ /* 0x040fe200078e002c */
[----:B------:R0:W5:Y:S03]  /*0730*/  @P0 LDG.E.128 R68, desc[UR6][R42.64] ;  /* 0x000000062a440981 */ /* 0x000166000c1e1d00 */
[----:B--2---:R-:W-:Y:S01]  /*0740*/  @P0 IMAD.WIDE.U32 R14, R2, 0x10, R14 ;  /* 0x00000010020e0825 */ /* 0x004fe200078e000e */
[----:B------:R0:W5:Y:S04]  /*0750*/  @P0 LD.E.128 R64, desc[UR6][R44.64] ;  /* 0x000000062c400980 */ /* 0x000168000c101d00 */
[----:B------:R0:W5:Y:S01]  /*0760*/  @P0 LDG.E.128 R60, desc[UR6][R14.64] ;  /* 0x000000060e3c0981 */ /* 0x000162000c1e1d00 */
[----:B------:R-:W-:-:S02]  /*0770*/  ISETP.GE.U32.AND P1, PT, R11, 0x100, PT ;  /* 0x000001000b00780c */ /* 0x000fc40003f26070 */
[----:B------:R-:W-:-:S11]  /*0780*/  @P0 IADD3 R2, PT, PT, R2, 0x20, RZ ;  /* 0x0000002002020810 */ /* 0x000fd60007ffe0ff */
[----:B0-----:R-:W-:Y:S05]  /*0790*/  @!P1 BRA `(.L_x_3807) ;  /* 0x0000000400bc9947 */ /* 0x001fea0003800000 */
[----:B------:R-:W0:Y:S08]  /*07a0*/  LDC.64 R56, c[0x0][0x3d0] ;  /* 0x0000f400ff387b82 */ /* 0x000e300000000a00 */
[----:B------:R-:W1:Y:S08]  /*07b0*/  LDC.64 R52, c[0x0][0x438] ;  /* 0x00010e00ff347b82 */ /* 0x000e700000000a00 */
[----:B------:R-:W2:Y:S01]  /*07c0*/  LDC.64 R4, c[0x0][0x3e8] ;  /* 0x0000fa00ff047b82 */ /* 0x000ea20000000a00 */
[----:B0-----:R-:W-:-:S06]  /*07d0*/  IMAD.WIDE.U32 R56, R2, 0x10, R56 ;  /* 0x0000001002387825 */ /* 0x001fcc00078e0038 */
[----:B------:R-:W5:Y:S01]  /*07e0*/  LDG.E.128 R56, desc[UR6][R56.64] ;  /* 0x0000000638387981 */ /* 0x000f62000c1e1d00 */
[----:B-1----:R-:W-:-:S06]  /*07f0*/  IMAD.WIDE.U32 R52, R2, 0x10, R52 ;  /* 0x0000001002347825 */ /* 0x002fcc00078e0034 */
[----:B------:R-:W5:Y:S01]  /*0800*/  LD.E.128 R52, desc[UR6][R52.64] ;  /* 0x0000000634347980 */ /* 0x000f62000c101d00 */
[----:B--2---:R-:W-:-:S05]  /*0810*/  IMAD.WIDE.U32 R2, R2, 0x10, R4 ;  /* 0x0000001002027825 */ /* 0x004fca00078e0004 */
[----:B------:R0:W5:Y:S01]  /*0820*/  LDG.E.128 R48, desc[UR6][R2.64] ;  /* 0x0000000602307981 */ /* 0x000162000c1e1d00 */
[----:B------:R-:W-:Y:S05]  /*0830*/  BRA `(.L_x_3807) ;  /* 0x0000000400947947 */ /* 0x000fea0003800000 */
.L_x_3806:
        /* <DEDUP_REMOVED lines=29> */
[----:B-1----:R-:W-:-:S04]  /*0a10*/  @P4 IMAD.WIDE.U32 R20, R2, 0x10, R20 ;  /* 0x0000001002144825 */ /* 0x002fc800078e0014 */
[----:B------:R-:W-:Y:S01]  /*0a20*/  @P4 VIADD R2, R2, 0x20 ;  /* 0x0000002002024836 */ /* 0x000fe20000000000 */
        /* <DEDUP_REMOVED lines=18> */
[----:B------:R1:W5:Y:S03]  /*0b50*/  @P1 LDG.E.128 R80, desc[UR6][R30.64] ;  /* 0x000000061e501981 */ /* 0x000366000c1e1d00 */
[----:B------:R-:W-:Y:S01]  /*0b60*/  @P1 VIADD R2, R2, 0x20 ;  /* 0x0000002002021836 */ /* 0x000fe20000000000 */
[----:B------:R1:W5:Y:S03]  /*0b70*/  @P1 LDG.E.128 R72, desc[UR6][R32.64] ;  /* 0x0000000620481981 */ /* 0x000366000c1e1d00 */
[----:B0-----:R-:W-:-:S04]  /*0b80*/  @P0 IMAD.WIDE.U32 R34, R2, 0x10, R34 ;  /* 0x0000001002220825 */ /* 0x001fc800078e0022 */
[----:B------:R-:W-:Y:S01]  /*0b90*/  @P0 IMAD.WIDE.U32 R36, R2, 0x10, R36 ;  /* 0x0000001002240825 */ /* 0x000fe200078e0024 */
[----:B------:R1:W5:Y:S04]  /*0ba0*/  @P0 LDG.E.128 R68, desc[UR6][R34.64] ;  /* 0x0000000622440981 */ /* 0x000368000c1e1d00 */
[----:B------:R1:W5:Y:S01]  /*0bb0*/  @P0 LDG.E.128 R60, desc[UR6][R36.64] ;  /* 0x00000006243c0981 */ /* 0x000362000c1e1d00 */
[----:B------:R-:W-:Y:S01]  /*0bc0*/  ISETP.GE.U32.AND P6, PT, R11, 0x100, PT ;  /* 0x000001000b00780c */ /* 0x000fe20003fc6070 */
[----:B------:R-:W-:Y:S02]  /*0bd0*/  HFMA2 R90, -RZ, RZ, 0, 0 ;  /* 0x00000000ff5a7431 */ /* 0x000fe400000001ff */
[----:B------:R-:W-:Y:S01]  /*0be0*/  IMAD.MOV.U32 R66, RZ, RZ, RZ ;  /* 0x000000ffff427224 */ /* 0x000fe200078e00ff */
[----:B------:R-:W-:Y:S01]  /*0bf0*/  CS2R R64, SRZ ;  /* 0x0000000000407805 */ /* 0x000fe2000001ff00 */
[----:B------:R-:W-:Y:S01]  /*0c00*/  IMAD.MOV.U32 R78, RZ, RZ, RZ ;  /* 0x000000ffff4e7224 */ /* 0x000fe200078e00ff */
[----:B------:R-:W-:-:S02]  /*0c10*/  CS2R R76, SRZ ;  /* 0x00000000004c7805 */ /* 0x000fc4000001ff00 */
        /* <DEDUP_REMOVED lines=16> */
[----:B-1----:R-:W-:Y:S06]  /*0d20*/  @!P6 BRA `(.L_x_3807) ;  /* 0x000000000058e947 */ /* 0x002fec0003800000 */
[----:B------:R-:W0:Y:S08]  /*0d30*/  LDC.64 R56, c[0x0][0x3d0] ;  /* 0x0000f400ff387b82 */ /* 0x000e300000000a00 */
[----:B------:R-:W1:Y:S01]  /*0d40*/  LDC.64 R4, c[0x0][0x3e8] ;  /* 0x0000fa00ff047b82 */ /* 0x000e620000000a00 */
[----:B0-----:R-:W-:-:S06]  /*0d50*/  IMAD.WIDE.U32 R56, R2, 0x10, R56 ;  /* 0x0000001002387825 */ /* 0x001fcc00078e0038 */
[----:B------:R-:W5:Y:S01]  /*0d60*/  LDG.E.128 R56, desc[UR6][R56.64] ;  /* 0x0000000638387981 */ /* 0x000f62000c1e1d00 */
[----:B-1----:R-:W-:-:S05]  /*0d70*/  IMAD.WIDE.U32 R2, R2, 0x10, R4 ;  /* 0x0000001002027825 */ /* 0x002fca00078e0004 */
[----:B------:R0:W5:Y:S01]  /*0d80*/  LDG.E.128 R48, desc[UR6][R2.64] ;  /* 0x0000000602307981 */ /* 0x000162000c1e1d00 */
[----:B------:R-:W-:Y:S02]  /*0d90*/  CS2R R54, SRZ ;  /* 0x0000000000367805 */ /* 0x000fe4000001ff00 */
        /* <DEDUP_REMOVED lines=13> */
[----:B------:R-:W-:Y:S02]  /*0e70*/  MOV R126, RZ ;  /* 0x000000ff007e7202 */ /* 0x000fe40000000f00 */
[----:B0-----:R-:W-:-:S07]  /*0e80*/  CS2R R124, SRZ ;  /* 0x00000000007c7805 */ /* 0x001fce000001ff00 */
.L_x_3807:
[----:B------:R-:W-:Y:S05]  /*0e90*/  BSYNC.RECONVERGENT B0 ;  /* 0x0000000000007941 */ /* 0x000fea0003800200 */
.L_x_3805:
[----:B------:R-:W1:Y:S02]  /*0ea0*/  LDCU UR8, c[0x0][0x384] ;  /* 0x00007080ff0877ac */ /* 0x000e640008000800 */
[----:B-1----:R-:W-:-:S13]  /*0eb0*/  ISETP.GE.AND P0, PT, R10, UR8, PT ;  /* 0x000000080a007c0c */ /* 0x002fda000bf06270 */
[----:B------:R-:W-:Y:S05]  /*0ec0*/  @P0 EXIT ;  /* 0x000000000000094d */ /* 0x000fea0003800000 */
[----:B0-----:R-:W-:Y:S01]  /*0ed0*/  IMAD.HI.U32 R3, R12, -0x326172a9, RZ ;  /* 0xcd9e8d570c037827 */ /* 0x001fe200078e00ff */
[----:B------:R-:W-:Y:S01]  /*0ee0*/  UIADD3 UR8, UPT, UPT, UR4, -0x61c88647, URZ ;  /* 0x9e3779b904087890 */ /* 0x000fe2000fffe0ff */
[----:B-----5:R-:W-:Y:S01]  /*0ef0*/  PRMT R43, R55, 0x7632, R43 ;  /* 0x00007632372b7816 */ /* 0x020fe2000000002b */
[----:B------:R-:W0:Y:S01]  /*0f00*/  LDCU.64 UR12, c[0x0][0x3e0] ;  /* 0x00007c00ff0c77ac */ /* 0x000e220008000a00 */
[----:B------:R-:W-:Y:S01]  /*0f10*/  IMAD.HI.U32 R2, R9, -0x2daee0ad, RZ ;  /* 0xd2511f5309027827 */ /* 0x000fe200078e00ff */
[----:B------:R-:W-:Y:S02]  /*0f20*/  LOP3.LUT R3, R8, UR4, R3, 0x96, !PT ;  /* 0x0000000408037c12 */ /* 0x000fe4000f8e9603 */
[----:B------:R-:W-:Y:S01]  /*0f30*/  PRMT R42, R59, 0x7632, R42 ;  /* 0x000076323b2a7816 */ /* 0x000fe2000000002a */
[----:B------:R-:W-:Y:S01]  /*0f40*/  IMAD R7, R9, -0x2daee0ad, RZ ;  /* 0xd2511f5309077824 */ /* 0x000fe200078e02ff */
[----:B------:R-:W-:Y:S01]  /*0f50*/  LOP3.LUT R2, R2, UR5, RZ, 0x3c, !PT ;  /* 0x0000000502027c12 */ /* 0x000fe2000f8e3cff */
[----:B------:R-:W-:Y:S01]  /*0f60*/  IMAD.HI.U32 R6, R3, -0x2daee0ad, RZ ;  /* 0xd2511f5303067827 */ /* 0x000fe200078e00ff */
[----:B------:R-:W-:Y:S01]  /*0f70*/  PRMT R41, R54, 0x7632, R41 ;  /* 0x0000763236297816 */ /* 0x000fe20000000029 */
[----:B------:R-:W-:Y:S01]  /*0f80*/  STL.S16 [R1+0x80], R43 ;  /* 0x0000802b01007387 */ /* 0x000fe20000100600 */
[----:B------:R-:W-:Y:S01]  /*0f90*/  PRMT R40, R58, 0x7632, R40 ;  /* 0x000076323a287816 */ /* 0x000fe20000000028 */
[----:B------:R-:W-:Y:S01]  /*0fa0*/  IMAD R5, R12, -0x326172a9, RZ ;  /* 0xcd9e8d570c057824 */ /* 0x000fe200078e02ff */
[----:B------:R-:W-:Y:S01]  /*0fb0*/  LOP3.LUT R6, R7, UR9, R6, 0x96, !PT ;  /* 0x0000000907067c12 */ /* 0x000fe2000f8e9606 */
[C---:B------:R-:W-:Y:S01]  /*0fc0*/  IMAD.HI.U32 R4, R2.reuse, -0x326172a9, RZ ;  /* 0xcd9e8d5702047827 */ /* 0x040fe200078e00ff */
[----:B------:R-:W-:Y:S01]  /*0fd0*/  UIADD3 UR9, UPT, UPT, UR4, 0x3c6ef372, URZ ;  /* 0x3c6ef37204097890 */ /* 0x000fe2000fffe0ff */
[----:B------:R-:W-:Y:S01]  /*0fe0*/  PRMT R39, R53, 0x7632, R39 ;  /* 0x0000763235277816 */ /* 0x000fe20000000027 */
[----:B------:R-:W-:Y:S01]  /*0ff0*/  STL.S16 [R1+0x7c], R42 ;  /* 0x00007c2a01007387 */ /* 0x000fe20000100600 */
[----:B------:R-:W-:Y:S01]  /*1000*/  IMAD R14, R3, -0x2daee0ad, RZ ;  /* 0xd2511f53030e7824 */ /* 0x000fe200078e02ff */
[----:B------:R-:W-:Y:S01]  /*1010*/  LOP3.LUT R4, R5, UR8, R4, 0x96, !PT ;  /* 0x0000000805047c12 */ /* 0x000fe2000f8e9604 */
[----:B------:R-:W-:Y:S01]  /*1020*/  IMAD R5, R2, -0x326172a9, RZ ;  /* 0xcd9e8d5702057824 */ /* 0x000fe200078e02ff */
[----:B------:R-:W-:Y:S01]  /*1030*/  UIADD3 UR8, UPT, UPT, UR5, 0x76cf5d0a, URZ ;  /* 0x76cf5d0a05087890 */ /* 0x000fe2000fffe0ff */
[----:B------:R-:W-:Y:S01]  /*1040*/  IMAD.HI.U32 R2, R6, -0x326172a9, RZ ;  /* 0xcd9e8d5706027827 */ /* 0x000fe200078e00ff */
[----:B------:R-:W-:Y:S01]  /*1050*/  PRMT R38, R57, 0x7632, R38 ;  /* 0x0000763239267816 */ /* 0x000fe20000000026 */
[----:B------:R-:W-:Y:S01]  /*1060*/  STL.S16 [R1+0x78], R41 ;  /* 0x0000782901007387 */ /* 0x000fe20000100600 */
[----:B------:R-:W-:Y:S01]  /*1070*/  PRMT R37, R52, 0x7632, R37 ;  /* 0x0000763234257816 */ /* 0x000fe20000000025 */
[----:B------:R-:W-:Y:S01]  /*1080*/  IMAD.HI.U32 R3, R4, -0x2daee0ad, RZ ;  /* 0xd2511f5304037827 */ /* 0x000fe200078e00ff */
[----:B------:R-:W-:Y:S01]  /*1090*/  LOP3.LUT R2, R5, UR9, R2, 0x96, !PT ;  /* 0x0000000905027c12 */ /* 0x000fe2000f8e9602 */
[----:B------:R-:W-:Y:S01]  /*10a0*/  UIADD3 UR9, UPT, UPT, UR4, -0x255992d5, URZ ;  /* 0xdaa66d2b04097890 */ /* 0x000fe2000fffe0ff */
[----:B------:R-:W-:Y:S01]  /*10b0*/  PRMT R36, R56, 0x7632, R36 ;  /* 0x0000763238247816 */ /* 0x000fe20000000024 */
[----:B------:R-:W-:Y:S01]  /*10c0*/  IMAD R5, R6, -0x326172a9, RZ ;  /* 0xcd9e8d5706057824 */ /* 0x000fe200078e02ff */
[----:B------:R-:W-:Y:S01]  /*10d0*/  LOP3.LUT R3, R14, UR8, R3, 0x96, !PT ;  /* 0x000000080e037c12 */ /* 0x000fe2000f8e9603 */
[----:B------:R-:W-:Y:S01]  /*10e0*/  UIADD3 UR8, UPT, UPT, UR5, 0x32370b8f, URZ ;  /* 0x32370b8f05087890 */ /* 0x000fe2000fffe0ff */
[----:B------:R-:W-:Y:S01]  /*10f0*/  IMAD R14, R4, -0x2daee0ad, RZ ;  /* 0xd2511f53040e7824 */ /* 0x000fe200078e02ff */
[----:B------:R-:W-:Y:S01]  /*1100*/  STL.S16 [R1+0x74], R40 ;  /* 0x0000742801007387 */ /* 0x000fe20000100600 */
[----:B------:R-:W-:Y:S01]  /*1110*/  IMAD.HI.U32 R7, R2, -0x2daee0ad, RZ ;  /* 0xd2511f5302077827 */ /* 0x000fe200078e00ff */
[----:B------:R-:W-:Y:S01]  /*1120*/  PRMT R35, R67, 0x7632, R35 ;  /* 0x0000763243237816 */ /* 0x000fe20000000023 */
[----:B0-----:R-:W-:Y:S01]  /*1130*/  UISETP.NE.U32.AND UP0, UPT, UR12, URZ, UPT ;  /* 0x000000ff0c00728c */ /* 0x001fe2000bf05070 */
[----:B------:R-:W-:Y:S01]  /*1140*/  STL.S16 [R1+0x70], R39 ;  /* 0x0000702701007387 */ /* 0x000fe20000100600 */
[----:B------:R-:W-:Y:S01]  /*1150*/  IMAD.HI.U32 R4, R3, -0x326172a9, RZ ;  /* 0xcd9e8d5703047827 */ /* 0x000fe200078e00ff */
[----:B------:R-:W-:Y:S01]  /*1160*/  LOP3.LUT R7, R14, UR8, R7, 0x96, !PT ;  /* 0x000000080e077c12 */ /* 0x000fe2000f8e9607 */
[----:B------:R-:W-:Y:S01]  /*1170*/  UIADD3 UR8, UPT, UPT, UR4, 0x78dde6e4, URZ ;  /* 0x78dde6e404087890 */ /* 0x000fe2000fffe0ff */
[----:B------:R-:W-:Y:S01]  /*1180*/  PRMT R34, R71, 0x7632, R34 ;  /* 0x0000763247227816 */ /* 0x000fe20000000022 */
[----:B------:R-:W-:Y:S01]  /*1190*/  IMAD R6, R3, -0x326172a9, RZ ;  /* 0xcd9e8d5703067824 */ /* 0x000fe200078e02ff */
[----:B------:R-:W-:Y:S01]  /*11a0*/  LOP3.LUT R4, R5, UR9, R4, 0x96, !PT ;  /* 0x0000000905047c12 */ /* 0x000fe2000f8e9604 */
[----:B------:R-:W-:Y:S01]  /*11b0*/  UIADD3 UR9, UPT, UPT, UR5, -0x126145ec, URZ ;  /* 0xed9eba1405097890 */ /* 0x000fe2000fffe0ff */
[----:B------:R-:W-:Y:S01]  /*11c0*/  IMAD.HI.U32 R3, R7, -0x326172a9, RZ ;  /* 0xcd9e8d5707037827 */ /* 0x000fe200078e00ff */
[----:B------:R-:W-:Y:S01]  /*11d0*/  STL.S16 [R1+0x6c], R38 ;  /* 0x00006c2601007387 */ /* 0x000fe20000100600 */
[----:B------:R-:W-:Y:S01]  /*11e0*/  PRMT R33, R66, 0x7632, R33 ;  /* 0x0000763242217816 */ /* 0x000fe20000000021 */
[----:B------:R-:W-:Y:S01]  /*11f0*/  UIADD3 UR12, UPT, UPT, UR4, -0x700cb87f, URZ ;  /* 0x8ff34781040c7890 */ /* 0x000fe2000fffe0ff */
[----:B------:R-:W-:Y:S01]  /*1200*/  IMAD R5, R2, -0x2daee0ad, RZ ;  /* 0xd2511f5302057824 */ /* 0x000fe200078e02ff */
[----:B------:R-:W-:Y:S01]  /*1210*/  LOP3.LUT R3, R6, UR8, R3, 0x96, !PT ;  /* 0x0000000806037c12 */ /* 0x000fe2000f8e9603 */
[----:B------:R-:W-:Y:S01]  /*1220*/  IMAD.HI.U32 R2, R4, -0x2daee0ad, RZ ;  /* 0xd2511f5304027827 */ /* 0x000fe200078e00ff */
[----:B------:R-:W-:Y:S01]  /*1230*/  UIADD3 UR8, UPT, UPT, UR4, -0x4ab325aa, URZ ;  /* 0xb54cda5604087890 */ /* 0x000fe2000fffe0ff */
[----:B------:R-:W-:Y:S01]  /*1240*/  STL.S16 [R1+0x68], R37 ;  /* 0x0000682501007387 */ /* 0x000fe20000100600 */
[----:B------:R-:W-:Y:S01]  /*1250*/  PRMT R32, R70, 0x7632, R32 ;  /* 0x0000763246207816 */ /* 0x000fe20000000020 */
[----:B------:R-:W-:Y:S01]  /*1260*/  IMAD R6, R4, -0x2daee0ad, RZ ;  /* 0xd2511f5304067824 */ /* 0x000fe200078e02ff */
[----:B------:R-:W-:Y:S01]  /*1270*/  LOP3.LUT R2, R5, UR9, R2, 0x96, !PT ;  /* 0x0000000905027c12 */ /* 0x000fe2000f8e9602 */
[----:B------:R-:W-:Y:S01]  /*1280*/  IMAD.HI.U32 R5, R3, -0x2daee0ad, RZ ;  /* 0xd2511f5303057827 */ /* 0x000fe200078e00ff */
[----:B------:R-:W-:Y:S01]  /*1290*/  UIADD3 UR9, UPT, UPT, UR5, 0x646e171e, URZ ;  /* 0x646e171e05097890 */ /* 0x000fe2000fffe0ff */
[----:B------:R-:W-:Y:S01]  /*12a0*/  STL.S16 [R1+0x64], R36 ;  /* 0x0000642401007387 */ /* 0x000fe20000100600 */
[----:B------:R-:W-:Y:S01]  /*12b0*/  PRMT R31, R65, 0x7632, R31 ;  /* 0x00007632411f7816 */ /* 0x000fe2000000001f */
[----:B------:R-:W-:Y:S01]  /*12c0*/  IMAD R7, R7, -0x326172a9, RZ ;  /* 0xcd9e8d5707077824 */ /* 0x000fe200078e02ff */
[----:B------:R-:W-:Y:S01]  /*12d0*/  LOP3.LUT R5, R6, UR14, R5, 0x96, !PT ;  /* 0x0000000e06057c12 */ /* 0x000fe2000f8e9605 */
[C---:B------:R-:W-:Y:S01]  /*12e0*/  IMAD.HI.U32 R4, R2.reuse, -0x326172a9, RZ ;  /* 0xcd9e8d5702047827 */ /* 0x040fe200078e00ff */
[----:B------:R-:W-:Y:S01]  /*12f0*/  STL.S16 [R1+0x60], R35 ;  /* 0x0000602301007387 */ /* 0x000fe20000100600 */
[----:B------:R-:W-:Y:S01]  /*1300*/  PRMT R30, R69, 0x7632, R30 ;  /* 0x00007632451e7816 */ /* 0x000fe2000000001e */
[----:B------:R-:W-:Y:S01]  /*1310*/  UISETP.NE.AND.EX UP0, UPT, UR13, URZ, UPT, UP0 ;  /* 0x000000ff0d00728c */ /* 0x000fe2000bf05300 */
[----:B------:R-:W-:Y:S01]  /*1320*/  IMAD R6, R3, -0x2daee0ad, RZ ;  /* 0xd2511f5303067824 */ /* 0x000fe200078e02ff */
[----:B------:R-:W-:Y:S01]  /*1330*/  LOP3.LUT R4, R7, UR10, R4, 0x96, !PT ;  /* 0x0000000a07047c12 */ /* 0x000fe2000f8e9604 */
[----:B------:R-:W-:Y:S01]  /*1340*/  IMAD R7, R2, -0x326172a9, RZ ;  /* 0xcd9e8d5702077824 */ /* 0x000fe200078e02ff */
[----:B------:R-:W-:Y:S01]  /*1350*/  UIADD3 UR10, UPT, UPT, UR4, 0x5384540f, URZ ;  /* 0x5384540f040a7890 */ /* 0x000fe2000fffe0ff */
[----:B------:R-:W-:Y:S01]  /*1360*/  IMAD.HI.U32 R2, R5, -0x326172a9, RZ ;  /* 0xcd9e8d5705027827 */ /* 0x000fe200078e00ff */
[----:B------:R-:W-:Y:S01]  /*1370*/  STL.S16 [R1+0x5c], R34 ;  /* 0x00005c2201007387 */ /* 0x000fe20000100600 */
[----:B------:R-:W-:Y:S01]  /*1380*/  PRMT R29, R64, 0x7632, R29 ;  /* 0x00007632401d7816 */ /* 0x000fe2000000001d */
[----:B------:R-:W0:Y:S01]  /*1390*/  LDCU.U8 UR11, c[0x0][0x410] ;  /* 0x00008200ff0b77ac */ /* 0x000e220008000000 */
[C---:B------:R-:W-:Y:S01]  /*13a0*/  IMAD.HI.U32 R3, R4.reuse, -0x2daee0ad, RZ ;  /* 0xd2511f5304037827 */ /* 0x040fe200078e00ff */
[----:B------:R-:W-:Y:S01]  /*13b0*/  LOP3.LUT R2, R7, UR8, R2, 0x96, !PT ;  /* 0x0000000807027c12 */ /* 0x000fe2000f8e9602 */
[----:B------:R-:W-:Y:S01]  /*13c0*/  STL.S16 [R1+0x58], R33 ;  /* 0x0000582101007387 */ /* 0x000fe20000100600 */
[----:B------:R-:W-:Y:S01]  /*13d0*/  UIADD3 UR8, UPT, UPT, UR5, 0x1fd5c5a3, URZ ;  /* 0x1fd5c5a305087890 */ /* 0x000fe2000fffe0ff */
[----:B------:R-:W-:Y:S01]  /*13e0*/  IMAD R7, R4, -0x2daee0ad, RZ ;  /* 0xd2511f5304077824 */ /* 0x000fe200078e02ff */
[----:B------:R-:W-:Y:S01]  /*13f0*/  LOP3.LUT R3, R6, UR9, R3, 0x96, !PT ;  /* 0x0000000906037c12 */ /* 0x000fe2000f8e9603 */
[----:B------:R-:W-:Y:S01]  /*1400*/  IMAD.HI.U32 R6, R2, -0x2daee0ad, RZ ;  /* 0xd2511f5302067827 */ /* 0x000fe200078e00ff */
[----:B------:R-:W-:Y:S01]  /*1410*/  PRMT R28, R68, 0x7632, R28 ;  /* 0x00007632441c7816 */ /* 0x000fe2000000001c */
[----:B------:R-:W-:Y:S01]  /*1420*/  STL.S16 [R1+0x54], R32 ;  /* 0x0000542001007387 */ /* 0x000fe20000100600 */
[----:B------:R-:W-:Y:S01]  /*1430*/  PRMT R27, R79, 0x7632, R27 ;  /* 0x000076324f1b7816 */ /* 0x000fe2000000001b */
        /* <DEDUP_REMOVED lines=8> */
[----:B------:R-:W-:Y:S01]  /*14c0*/  IMAD R3, R3, -0x326172a9, RZ ;  /* 0xcd9e8d5703037824 */ /* 0x000fe200078e02ff */
[----:B------:R-:W-:Y:S01]  /*14d0*/  STL.S16 [R1+0x4c], R30 ;  /* 0x00004c1e01007387 */ /* 0x000fe20000100600 */
[----:B------:R-:W-:Y:S01]  /*14e0*/  IMAD.HI.U32 R2, R6, -0x326172a9, RZ ;  /* 0xcd9e8d5706027827 */ /* 0x000fe200078e00ff */
[----:B------:R-:W-:Y:S01]  /*14f0*/  PRMT R25, R78, 0x7632, R25 ;  /* 0x000076324e197816 */ /* 0x000fe20000000019 */
[----:B------:R-:W-:Y:S01]  /*1500*/  UIADD3 UR9, UPT, UPT, UR5, -0x695add53, URZ ;  /* 0x96a522ad05097890 */ /* 0x000fe2000fffe0ff */
[----:B------:R-:W-:Y:S01]  /*1510*/  STL.S16 [R1+0x48], R29 ;  /* 0x0000481d01007387 */ /* 0x000fe20000100600 */
[----:B------:R-:W-:Y:S01]  /*1520*/  IMAD.HI.U32 R5, R4, -0x2daee0ad, RZ ;  /* 0xd2511f5304057827 */ /* 0x000fe200078e00ff */
[----:B------:R-:W-:Y:S01]  /*1530*/  LOP3.LUT R2, R3, UR15, R2, 0x96, !PT ;  /* 0x0000000f03027c12 */ /* 0x000fe2000f8e9602 */
[----:B------:R-:W1:Y:S01]  /*1540*/  LDCU UR10, c[0x0][0x388] ;  /* 0x00007100ff0a77ac */ /* 0x000e620008000800 */
[----:B------:R-:W-:Y:S01]  /*1550*/  PRMT R24, R82, 0x7632, R24 ;  /* 0x0000763252187816 */ /* 0x000fe20000000018 */
[----:B------:R-:W-:Y:S01]  /*1560*/  STL.S16 [R1+0x44], R28 ;  /* 0x0000441c01007387 */ /* 0x000fe20000100600 */
[----:B------:R-:W-:Y:S01]  /*1570*/  LOP3.LUT R14, R14, UR8, R5, 0x96, !PT ;  /* 0x000000080e0e7c12 */ /* 0x000fe2000f8e9605 */
[----:B------:R-:W-:Y:S01]  /*1580*/  IMAD R3, R6, -0x326172a9, RZ ;  /* 0xcd9e8d5706037824 */ /* 0x000fe200078e02ff */
[----:B------:R-:W-:Y:S01]  /*1590*/  PRMT R23, R77, 0x7632, R23 ;  /* 0x000076324d177816 */ /* 0x000fe20000000017 */
[----:B------:R-:W-:Y:S01]  /*15a0*/  STL.S16 [R1+0x40], R27 ;  /* 0x0000401b01007387 */ /* 0x000fe20000100600 */
[----:B------:R-:W-:Y:S01]  /*15b0*/  PRMT R22, R81, 0x7632, R22 ;  /* 0x0000763251167816 */ /* 0x000fe20000000016 */
[----:B------:R-:W-:Y:S01]  /*15c0*/  IMAD R4, R4, -0x2daee0ad, RZ ;  /* 0xd2511f5304047824 */ /* 0x000fe200078e02ff */
[----:B------:R-:W-:Y:S01]  /*15d0*/  PRMT R21, R76, 0x7632, R21 ;  /* 0x000076324c157816 */ /* 0x000fe20000000015 */
[----:B------:R-:W-:Y:S01]  /*15e0*/  STL.S16 [R1+0x3c], R26 ;  /* 0x00003c1a01007387 */ /* 0x000fe20000100600 */
[----:B------:R-:W-:Y:S01]  /*15f0*/  PRMT R20, R80, 0x7632, R20 ;  /* 0x0000763250147816 */ /* 0x000fe20000000014 */
[----:B------:R-:W-:Y:S01]  /*1600*/  IMAD.HI.U32 R7, R2, -0x2daee0ad, RZ ;  /* 0xd2511f5302077827 */ /* 0x000fe200078e00ff */
[----:B------:R-:W-:Y:S01]  /*1610*/  PRMT R19, R91, 0x7632, R19 ;  /* 0x000076325b137816 */ /* 0x000fe20000000013 */
[----:B------:R-:W-:Y:S01]  /*1620*/  STL.S16 [R1+0x38], R25 ;  /* 0x0000381901007387 */ /* 0x000fe20000100600 */
[----:B------:R-:W-:Y:S01]  /*1630*/  PRMT R18, R95, 0x7632, R18 ;  /* 0x000076325f127816 */ /* 0x000fe20000000012 */
[----:B------:R-:W-:Y:S01]  /*1640*/  IMAD.HI.U32 R6, R14, -0x326172a9, RZ ;  /* 0xcd9e8d570e067827 */ /* 0x000fe200078e00ff */
[----:B------:R-:W-:Y:S01]  /*1650*/  PRMT R17, R90, 0x7632, R17 ;  /* 0x000076325a117816 */ /* 0x000fe20000000011 */
[----:B------:R-:W-:Y:S01]  /*1660*/  STL.S16 [R1+0x34], R24 ;  /* 0x0000341801007387 */ /* 0x000fe20000100600 */
[----:B------:R-:W-:Y:S01]  /*1670*/  PRMT R16, R94, 0x7632, R16 ;  /* 0x000076325e107816 */ /* 0x000fe20000000010 */
[----:B------:R-:W-:Y:S01]  /*1680*/  IMAD R168, R2, -0x2daee0ad, RZ ;  /* 0xd2511f5302a87824 */ /* 0x000fe200078e02ff */
[----:B------:R-:W-:Y:S01]  /*1690*/  PRMT R15, R89, 0x7632, R15 ;  /* 0x00007632590f7816 */ /* 0x000fe2000000000f */
[----:B------:R-:W-:Y:S01]  /*16a0*/  STL.S16 [R1+0x30], R23 ;  /* 0x0000301701007387 */ /* 0x000fe20000100600 */
[----:B------:R-:W-:Y:S01]  /*16b0*/  LOP3.LUT R7, R4, UR9, R7, 0x96, !PT ;  /* 0x0000000904077c12 */ /* 0x000fe2000f8e9607 */
[----:B------:R-:W2:Y:S01]  /*16c0*/  LDCU.64 UR8, c[0x0][0x3a0] ;  /* 0x00007400ff0877ac */ /* 0x000ea20008000a00 */
[----:B------:R-:W-:Y:S01]  /*16d0*/  PRMT R13, R93, 0x7632, R13 ;  /* 0x000076325d0d7816 */ /* 0x000fe2000000000d */
[----:B------:R-:W-:Y:S01]  /*16e0*/  STL.S16 [R1+0x2c], R22 ;  /* 0x00002c1601007387 */ /* 0x000fe20000100600 */
[----:B------:R-:W-:Y:S01]  /*16f0*/  LOP3.LUT R6, R3, UR12, R6, 0x96, !PT ;  /* 0x0000000c03067c12 */ /* 0x000fe2000f8e9606 */
[----:B------:R-:W3:Y:S01]  /*1700*/  LDCU UR12, c[0x0][0x448] ;  /* 0x00008900ff0c77ac */ /* 0x000ee20008000800 */
[----:B------:R-:W-:Y:S01]  /*1710*/  PRMT R4, R88, 0x7632, R4 ;  /* 0x0000763258047816 */ /* 0x000fe20000000004 */
[----:B------:R-:W-:Y:S01]  /*1720*/  STL.S16 [R1+0x28], R21 ;  /* 0x0000281501007387 */ /* 0x000fe20000100600 */
[----:B------:R-:W-:-:S02]  /*1730*/  LOP3.LUT R5, R0, 0x3, RZ, 0xc0, !PT ;  /* 0x0000000300057812 */ /* 0x000fc400078ec0ff */
[----:B------:R-:W-:Y:S01]  /*1740*/  PRMT R3, R92, 0x7632, R3 ;  /* 0x000076325c037816 */ /* 0x000fe20000000003 */
[----:B------:R-:W-:Y:S01]  /*1750*/  STL.S16 [R1+0x24], R20 ;  /* 0x0000241401007387 */ /* 0x000fe20000100600 */
[----:B------:R-:W-:Y:S02]  /*1760*/  PRMT R0, R103, 0x7632, R0 ;  /* 0x0000763267007816 */ /* 0x000fe40000000000 */
[----:B------:R-:W-:Y:S01]  /*1770*/  PRMT R251, R175, 0x7632, R251 ;  /* 0x00007632affb7816 */ /* 0x000fe200000000fb */
[----:B------:R-:W-:Y:S01]  /*1780*/  STL.S16 [R1+0x20], R19 ;  /* 0x0000201301007387 */ /* 0x000fe20000100600 */
[----:B------:R-:W-:Y:S02]  /*1790*/  PRMT R250, R102, 0x7632, R250 ;  /* 0x0000763266fa7816 */ /* 0x000fe400000000fa */
[----:B------:R-:W-:Y:S01]  /*17a0*/  PRMT R249, R174, 0x7632, R249 ;  /* 0x00007632aef97816 */ /* 0x000fe200000000f9 */
[----:B------:R-:W-:Y:S01]  /*17b0*/  STL.S16 [R1+0x1c], R18 ;  /* 0x00001c1201007387 */ /* 0x000fe20000100600 */
[----:B------:R-:W-:-:S02]  /*17c0*/  PRMT R248, R101, 0x7632, R248 ;  /* 0x0000763265f87816 */ /* 0x000fc400000000f8 */
        /* <DEDUP_REMOVED lines=19> */
[----:B------:R1:W-:Y:S01]  /*1900*/  STL.S16 [R1], R0 ;  /* 0x0000000001007387 */ /* 0x0003e20000100600 */
[----:B------:R-:W-:Y:S01]  /*1910*/  PRMT R234, R118, 0x7632, R234 ;  /* 0x0000763276ea7816 */ /* 0x000fe200000000ea */
[----:B----4-:R-:W-:Y:S01]  /*1920*/  IMAD R4, R14, -0x326172a9, RZ ;  /* 0xcd9e8d570e047824 */ /* 0x010fe200078e02ff */
[----:B------:R-:W-:Y:S02]  /*1930*/  PRMT R233, R182, 0x7632, R233 ;  /* 0x00007632b6e97816 */ /* 0x000fe400000000e9 */
[----:B------:R-:W-:Y:S01]  /*1940*/  PRMT R232, R117, 0x7632, R232 ;  /* 0x0000763275e87816 */ /* 0x000fe200000000e8 */
[----:B0-----:R-:W-:Y:S01]  /*1950*/  IMAD.MOV.U32 R3, RZ, RZ, RZ ;  /* 0x000000ffff037224 */ /* 0x001fe200078e00ff */
        /* <DEDUP_REMOVED lines=42> */
[----:B-123--:R-:W-:-:S07]  /*1c00*/  PRMT R189, R120, 0x7632, R189 ;  /* 0x0000763278bd7816 */ /* 0x00efce00000000bd */
.L_x_4496:
[----:B------:R-:W0:Y:S01]  /*1c10*/  @UP0 LDCU.64 UR14, c[0x0][0x3e0] ;  /* 0x00007c00ff0e07ac */ /* 0x000e220008000a00 */
[----:B------:R-:W-:Y:S01]  /*1c20*/  PLOP3.LUT P0, PT, PT, PT, UP0, 0x80, 0x8 ;  /* 0x000000000008781c */ /* 0x000fe20003f0f008 */
[----:B------:R-:W-:Y:S01]  /*1c30*/  IMAD.MOV.U32 R128, RZ, RZ, 0x2 ;  /* 0x00000002ff807424 */ /* 0x000fe200078e00ff */
[----:B------:R-:W-:-:S11]  /*1c40*/  PLOP3.LUT P1, PT, PT, PT, UP0, 0x80, 0x8 ;  /* 0x000000000008781c */ /* 0x000fd60003f2f008 */
[----:B0-----:R-:W-:-:S06]  /*1c50*/  @P0 IMAD.WIDE R128, R10, R128, UR14 ;  /* 0x0000000e0a800e25 */ /* 0x001fcc000f8e0280 */
[----:B------:R-:W2:Y:S01]  /*1c60*/  @P1 LDG.E.U16 R128, desc[UR6][R128.64] ;  /* 0x0000000680801981 */ /* 0x000ea2000c1e1500 */
[----:B------:R-:W-:Y:S01]  /*1c70*/  PLOP3.LUT P0, PT, PT, PT, UP0, 0x80, 0x8 ;  /* 0x000000000008781c */ /* 0x000fe20003f0f008 */
[----:B------:R-:W-:Y:S02]  /*1c80*/  HFMA2 R165, -RZ, RZ, 1.875, 0 ;  /* 0x3f800000ffa57431 */ /* 0x000fe400000001ff */
[----:B------:R-:W-:Y:S01]  /*1c90*/  IMAD R2, R10, UR10, RZ ;  /* 0x0000000a0a027c24 */ /* 0x000fe2000f8e02ff */
[----:B------:R-:W0:Y:S01]  /*1ca0*/  S2R R252, SR_TID.X ;  /* 0x0000000000fc7919 */ /* 0x000e220000002100 */
[----:B------:R-:W-:Y:S01]  /*1cb0*/  ISETP.GE.U32.AND P2, PT, R11, 0x20, PT ;  /* 0x000000200b00780c */ /* 0x000fe20003f46070 */
[----:B------:R-:W-:Y:S01]  /*1cc0*/  BSSY.RECONVERGENT B0, `(.L_x_3808) ;  /* 0x0000681000007945 */ /* 0x000fe20003800200 */
[----:B------:R-:W-:-:S11]  /*1cd0*/  LOP3.LUT R0, R0, 0xffffffef, RZ, 0xc0, !PT ;  /* 0xffffffef00007812 */ /* 0x000fd600078ec0ff */
[----:B------:R-:W-:Y:S01]  /*1ce0*/  @P2 LOP3.LUT R0, R0, 0x10, RZ, 0xfc, !PT ;  /* 0x0000001000002812 */ /* 0x000fe200078efcff */
[----:B--2---:R-:W-:Y:S01]  /*1cf0*/  @P0 IMAD.U32 R165, R128, 0x10000, RZ ;  /* 0x0001000080a50824 */ /* 0x004fe200078e00ff */
[----:B------:R-:W-:-:S04]  /*1d00*/  SHF.R.S32.HI R128, RZ, 0x1f, R2 ;  /* 0x0000001fff807819 */ /* 0x000fc80000011402 */
[----:B------:R-:W-:Y:S02]  /*1d10*/  LEA.HI R2, R128, R2, RZ, 0x3 ;  /* 0x0000000280027211 */ /* 0x000fe400078f18ff */
[----:B0-----:R-:W-:-:S04]  /*1d20*/  LOP3.LUT R128, R252, 0x1f, RZ, 0xc0, !PT ;  /* 0x0000001ffc807812 */ /* 0x001fc800078ec0ff */
[----:B------:R-:W-:-:S05]  /*1d30*/  LEA.HI.SX32 R2, R2, R128, 0x1d ;  /* 0x0000008002027211 */ /* 0x000fca00078feaff */
[----:B------:R-:W-:Y:S01]  /*1d40*/  IMAD.MOV.U32 R166, RZ, RZ, R2 ;  /* 0x000000ffffa67224 */ /* 0x000fe200078e0002 */
        /* <DEDUP_REMOVED lines=12> */
[----:B------:R-:W-:Y:S01]  /*1e10*/  MOV R134, 0x2 ;  /* 0x0000000200867802 */ /* 0x000fe20000000f00 */
[----:B------:R-:W-:Y:S02]  /*1e20*/  IMAD.MOV.U32 R25, RZ, RZ, R4 ;  /* 0x000000ffff197224 */ /* 0x000fe400078e0004 */
[----:B------:R-:W-:-:S08]  /*1e30*/  IMAD.MOV.U32 R166, RZ, RZ, R168 ;  /* 0x000000ffffa67224 */ /* 0x000fd000078e00a8 */
[----:B------:R-:W-:Y:S05]  /*1e40*/  @!P0 BRA `(.L_x_3812) ;  /* 0x00000004005c8947 */ /* 0x000fea0003800000 */
[----:B------:R-:W-:-:S05]  /*1e50*/  HFMA2 R25, -RZ, RZ, 0, 1.1920928955078125e-07 ;  /* 0x00000002ff197431 */ /* 0x000fca00000001ff */
[----:B------:R-:W-:-:S05]  /*1e60*/  VIADDMNMX.U32 R25, R5, 0xfffffffe, R25, PT ;  /* 0xfffffffe05197846 */ /* 0x000fca0003800019 */
[----:B------:R-:W-:-:S04]  /*1e70*/  IMAD.SHL.U32 R25, R25, 0x4, RZ ;  /* 0x0000000419197824 */ /* 0x000fc800078e00ff */
[----:B------:R-:W0:Y:S02]  /*1e80*/  LDC R134, c[0x2][R25] ;  /* 0x0080000019867b82 */ /* 0x000e240000000800 */
[----:B0-----:R-:W-:-:S04]  /*1e90*/  SHF.R.S32.HI R135, RZ, 0x1f, R134 ;  /* 0x0000001fff877819 */ /* 0x001fc80000011486 */
.L_x_71268:
[----:B------:R-:W-:Y:S05]  /*1ea0*/  BRX R134 -0x1eb0                                       (*"BRANCH_TARGETS .L_x_71269,.L_x_71270,.L_x_71271"*) ;  /* 0xffffffe086547949 */ /* 0x000fea000383ffff */
.L_x_71271:
[----:B------:R-:W-:Y:S01]  /*1eb0*/  VIADD R134, R5, 0x1 ;  /* 0x0000000105867836 */ /* 0x000fe20000000000 */
[----:B------:R-:W-:Y:S01]  /*1ec0*/  MOV R166, R168 ;  /* 0x000000a800a67202 */ /* 0x000fe20000000f00 */
[----:B------:R-:W-:Y:S01]  /*1ed0*/  IMAD.MOV.U32 R25, RZ, RZ, R6 ;  /* 0x000000ffff197224 */ /* 0x000fe200078e0006 */
[----:B------:R-:W-:Y:S06]  /*1ee0*/  BRA `(.L_x_3812) ;  /* 0x0000000400347947 */ /* 0x000fec0003800000 */
.L_x_71269:
[----:B------:R-:W-:Y:S01]  /*1ef0*/  IMAD.MOV.U32 R166, RZ, RZ, R168 ;  /* 0x000000ffffa67224 */ /* 0x000fe200078e00a8 */
[----:B------:R-:W-:Y:S01]  /*1f00*/  MOV R134, 0x3 ;  /* 0x0000000300867802 */ /* 0x000fe20000000f00 */
[----:B------:R-:W-:Y:S01]  /*1f10*/  IMAD.MOV.U32 R25, RZ, RZ, R7 ;  /* 0x000000ffff197224 */ /* 0x000fe200078e0007 */
[----:B------:R-:W-:Y:S06]  /*1f20*/  BRA `(.L_x_3812) ;  /* 0x0000000400247947 */ /* 0x000fec0003800000 */
.L_x_71270:
[----:B------:R-:W-:Y:S01]  /*1f30*/  VIADD R9, R9, 0x1 ;  /* 0x0000000109097836 */ /* 0x000fe20000000000 */
[----:B------:R-:W-:Y:S04]  /*1f40*/  BSSY.RECONVERGENT B2, `(.L_x_3813) ;  /* 0x000000b000027945 */ /* 0x000fe80003800200 */
        /* <DEDUP_REMOVED lines=10> */
.L_x_3814:
[----:B------:R-:W-:Y:S05]  /*1ff0*/  BSYNC.RECONVERGENT B2 ;  /* 0x0000000000027941 */ /* 0x000fea0003800200 */
.L_x_3813:
[----:B------:R-:W-:Y:S01]  /*2000*/  IMAD.WIDE.U32 R4, R9, -0x2daee0ad, RZ ;  /* 0xd2511f5309047825 */ /* 0x000fe200078e00ff */
[----:B------:R-:W-:Y:S01]  /*2010*/  UIADD3 UR13, UPT, UPT, UR4, -0x61c88647, URZ ;  /* 0x9e3779b9040d7890 */ /* 0x000fe2000fffe0ff */
[----:B------:R-:W-:Y:S02]  /*2020*/  MOV R25, R168 ;  /* 0x000000a800197202 */ /* 0x000fe40000000f00 */
[----:B------:R-:W-:Y:S01]  /*2030*/  IMAD.WIDE.U32 R6, R12, -0x326172a9, RZ ;  /* 0xcd9e8d570c067825 */ /* 0x000fe200078e00ff */
[----:B------:R-:W-:-:S04]  /*2040*/  LOP3.LUT R134, R3, UR5, R5, 0x96, !PT ;  /* 0x0000000503867c12 */ /* 0x000fc8000f8e9605 */
[----:B------:R-:W-:Y:S01]  /*2050*/  LOP3.LUT R7, R8, UR4, R7, 0x96, !PT ;  /* 0x0000000408077c12 */ /* 0x000fe2000f8e9607 */
[----:B------:R-:W-:-:S05]  /*2060*/  IMAD.WIDE.U32 R134, R134, -0x326172a9, RZ ;  /* 0xcd9e8d5786867825 */ /* 0x000fca00078e00ff */
[----:B------:R-:W-:Y:S01]  /*2070*/  LOP3.LUT R5, R6, UR13, R135, 0x96, !PT ;  /* 0x0000000d06057c12 */ /* 0x000fe2000f8e9687 */
[----:B------:R-:W-:Y:S01]  /*2080*/  UIADD3 UR13, UPT, UPT, UR5, -0x4498517b, URZ ;  /* 0xbb67ae85050d7890 */ /* 0x000fe2000fffe0ff */
[----:B------:R-:W-:-:S05]  /*2090*/  IMAD.WIDE.U32 R6, R7, -0x2daee0ad, RZ ;  /* 0xd2511f5307067825 */ /* 0x000fca00078e00ff */
[----:B------:R-:W-:Y:S01]  /*20a0*/  LOP3.LUT R7, R4, UR13, R7, 0x96, !PT ;  /* 0x0000000d04077c12 */ /* 0x000fe2000f8e9607 */
[----:B------:R-:W-:Y:S01]  /*20b0*/  UIADD3 UR13, UPT, UPT, UR5, 0x76cf5d0a, URZ ;  /* 0x76cf5d0a050d7890 */ /* 0x000fe2000fffe0ff */
[----:B------:R-:W-:-:S05]  /*20c0*/  IMAD.WIDE.U32 R4, R5, -0x2daee0ad, RZ ;  /* 0xd2511f5305047825 */ /* 0x000fca00078e00ff */
[----:B------:R-:W-:Y:S01]  /*20d0*/  LOP3.LUT R5, R6, UR13, R5, 0x96, !PT ;  /* 0x0000000d06057c12 */ /* 0x000fe2000f8e9605 */
[----:B------:R-:W-:Y:S01]  /*20e0*/  UIADD3 UR13, UPT, UPT, UR4, 0x3c6ef372, URZ ;  /* 0x3c6ef372040d7890 */ /* 0x000fe2000fffe0ff */
[----:B------:R-:W-:-:S05]  /*20f0*/  IMAD.WIDE.U32 R6, R7, -0x326172a9, RZ ;  /* 0xcd9e8d5707067825 */ /* 0x000fca00078e00ff */
[----:B------:R-:W-:Y:S01]  /*2100*/  LOP3.LUT R134, R134, UR13, R7, 0x96, !PT ;  /* 0x0000000d86867c12 */ /* 0x000fe2000f8e9607 */
[----:B------:R-:W-:-:S04]  /*2110*/  UIADD3 UR13, UPT, UPT, UR5, 0x32370b8f, URZ ;  /* 0x32370b8f050d7890 */ /* 0x000fc8000fffe0ff */
[----:B------:R-:W-:-:S05]  /*2120*/  IMAD.WIDE.U32 R134, R134, -0x2daee0ad, RZ ;  /* 0xd2511f5386867825 */ /* 0x000fca00078e00ff */
[----:B------:R-:W-:Y:S01]  /*2130*/  LOP3.LUT R135, R4, UR13, R135, 0x96, !PT ;  /* 0x0000000d04877c12 */ /* 0x000fe2000f8e9687 */
[----:B------:R-:W-:Y:S01]  /*2140*/  UIADD3 UR13, UPT, UPT, UR4, -0x255992d5, URZ ;  /* 0xdaa66d2b040d7890 */ /* 0x000fe2000fffe0ff */
[----:B------:R-:W-:-:S05]  /*2150*/  IMAD.WIDE.U32 R4, R5, -0x326172a9, RZ ;  /* 0xcd9e8d5705047825 */ /* 0x000fca00078e00ff */
[----:B------:R-:W-:Y:S01]  /*2160*/  LOP3.LUT R6, R6, UR13, R5, 0x96, !PT ;  /* 0x0000000d06067c12 */ /* 0x000fe2000f8e9605 */
[----:B------:R-:W-:-:S04]  /*2170*/  UIADD3 UR13, UPT, UPT, UR5, -0x126145ec, URZ ;  /* 0xed9eba14050d7890 */ /* 0x000fc8000fffe0ff */
[----:B------:R-:W-:-:S05]  /*2180*/  IMAD.WIDE.U32 R6, R6, -0x2daee0ad, RZ ;  /* 0xd2511f5306067825 */ /* 0x000fca00078e00ff */
[----:B------:R-:W-:Y:S01]  /*2190*/  LOP3.LUT R7, R134, UR13, R7, 0x96, !PT ;  /* 0x0000000d86077c12 */ /* 0x000fe2000f8e9607 */
[----:B------:R-:W-:Y:S01]  /*21a0*/  UIADD3 UR13, UPT, UPT, UR4, 0x78dde6e4, URZ ;  /* 0x78dde6e4040d7890 */ /* 0x000fe2000fffe0ff */
        /* <DEDUP_REMOVED lines=14> */
[----:B------:R-:W-:-:S04]  /*2290*/  UIADD3 UR13, UPT, UPT, UR5, 0x1fd5c5a3, URZ ;  /* 0x1fd5c5a3050d7890 */ /* 0x000fc8000fffe0ff */
        /* <DEDUP_REMOVED lines=8> */
[----:B------:R-:W-:Y:S01]  /*2320*/  UIADD3 UR13, UPT, UPT, UR4, -0xe443238, URZ ;  /* 0xf1bbcdc8040d7890 */ /* 0x000fe2000fffe0ff */
[----:B------:R-:W-:-:S05]  /*2330*/  IMAD.WIDE.U32 R6, R7, -0x326172a9, RZ ;  /* 0xcd9e8d5707067825 */ /* 0x000fca00078e00ff */
[----:B------:R-:W-:Y:S01]  /*2340*/  LOP3.LUT R166, R134, UR13, R7, 0x96, !PT ;  /* 0x0000000d86a67c12 */ /* 0x000fe2000f8e9607 */
[----:B------:R-:W-:Y:S01]  /*2350*/  UIADD3 UR13, UPT, UPT, UR5, -0x695add53, URZ ;  /* 0x96a522ad050d7890 */ /* 0x000fe2000fffe0ff */
[----:B------:R-:W-:-:S03]  /*2360*/  IMAD.MOV.U32 R134, RZ, RZ, RZ ;  /* 0x000000ffff867224 */ /* 0x000fc600078e00ff */
[----:B------:R-:W-:-:S05]  /*2370*/  IMAD.WIDE.U32 R166, R166, -0x2daee0ad, RZ ;  /* 0xd2511f53a6a67825 */ /* 0x000fca00078e00ff */
[----:B------:R-:W-:Y:S01]  /*2380*/  LOP3.LUT R7, R4, UR13, R167, 0x96, !PT ;  /* 0x0000000d04077c12 */ /* 0x000fe2000f8e96a7 */
[----:B------:R-:W-:Y:S01]  /*2390*/  UIADD3 UR13, UPT, UPT, UR4, -0x700cb87f, URZ ;  /* 0x8ff34781040d7890 */ /* 0x000fe2000fffe0ff */
[----:B------:R-:W-:-:S05]  /*23a0*/  IMAD.WIDE.U32 R4, R5, -0x326172a9, RZ ;  /* 0xcd9e8d5705047825 */ /* 0x000fca00078e00ff */
[----:B------:R-:W-:-:S07]  /*23b0*/  LOP3.LUT R6, R6, UR13, R5, 0x96, !PT ;  /* 0x0000000d06067c12 */ /* 0x000fce000f8e9605 */
.L_x_3812:
[----:B------:R-:W-:Y:S05]  /*23c0*/  BSYNC.RECONVERGENT B1 ;  /* 0x0000000000017941 */ /* 0x000fea0003800200 */
.L_x_3811:
[----:B------:R-:W0:Y:S01]  /*23d0*/  LDC R168, c[0x0][0x404] ;  /* 0x00010100ffa87b82 */ /* 0x000e220000000800 */
[----:B------:R-:W-:Y:S01]  /*23e0*/  I2FP.F32.U32 R5, R25 ;  /* 0x0000001900057245 */ /* 0x000fe20000201000 */
[----:B------:R-:W-:Y:S01]  /*23f0*/  IMAD.MOV.U32 R169, RZ, RZ, 0x2f800000 ;  /* 0x2f800000ffa97424 */ /* 0x000fe200078e00ff */
[----:B------:R-:W-:Y:S01]  /*2400*/  ISETP.NE.AND P1, PT, R134, 0x1, PT ;  /* 0x000000018600780c */ /* 0x000fe20003f25270 */
[----:B-----5:R-:W-:Y:S01]  /*2410*/  IMAD.U32 R25, R44, 0x10000, RZ ;  /* 0x000100002c197824 */ /* 0x020fe200078e00ff */
[----:B------:R-:W-:Y:S01]  /*2420*/  LOP3.LUT R0, R0, 0xfffffffd, RZ, 0xc0, !PT ;  /* 0xfffffffd00007812 */ /* 0x000fe200078ec0ff */
[----:B------:R-:W-:Y:S01]  /*2430*/  FFMA.FTZ R5, R5, R169, 1.1641532182693481445e-10 ;  /* 0x2f00000005057423 */ /* 0x000fe200000100a9 */
[----:B------:R-:W-:Y:S01]  /*2440*/  BSSY.RECONVERGENT B1, `(.L_x_3815) ;  /* 0x0000061000017945 */ /* 0x000fe20003800200 */
[----:B------:R-:W1:Y:S03]  /*2450*/  LDC R167, c[0x0][0x408] ;  /* 0x00010200ffa77b82 */ /* 0x000e660000000800 */
[----:B0-----:R-:W-:-:S02]  /*2460*/  FSETP.GTU.FTZ.AND P0, PT, R5, R168, PT ;  /* 0x000000a80500720b */ /* 0x001fc40003f1c000 */
[C---:B------:R-:W-:Y:S02]  /*2470*/  SHF.L.U32 R5, R128.reuse, 0x10, RZ ;  /* 0x0000001080057819 */ /* 0x040fe400000006ff */
[----:B------:R-:W-:-:S03]  /*2480*/  PRMT R128, R128, 0x7632, R128 ;  /* 0x0000763280807816 */ /* 0x000fc60000000080 */
[----:B------:R-:W-:-:S04]  /*2490*/  FMUL.FTZ R5, R5, R165 ;  /* 0x000000a505057220 */ /* 0x000fc80000410000 */
[----:B-1----:R-:W-:-:S05]  /*24a0*/  FMUL.FTZ R5, R5, R167 ;  /* 0x000000a705057220 */ /* 0x002fca0000410000 */
[----:B------:R-:W-:Y:S01]  /*24b0*/  FSEL R26, R5, RZ, !P0 ;  /* 0x000000ff051a7208 */ /* 0x000fe20004000000 */
[----:B------:R-:W-:Y:S01]  /*24c0*/  IMAD.U32 R5, R120, 0x10000, RZ ;  /* 0x0001000078057824 */ /* 0x000fe200078e00ff */
[----:B------:R-:W-:-:S03]  /*24d0*/  PLOP3.LUT P0, PT, P0, PT, PT, 0x8, 0x80 ;  /* 0x000000000080781c */ /* 0x000fc6000070e170 */
[----:B------:R-:W-:Y:S01]  /*24e0*/  FFMA.FTZ R26, R26, R5, R25 ;  /* 0x000000051a1a7223 */ /* 0x000fe20000010019 */
[----:B------:R-:W-:Y:S02]  /*24f0*/  HFMA2 R5, -RZ, RZ, 0, 1.1920928955078125e-07 ;  /* 0x00000002ff057431 */ /* 0x000fe400000001ff */
[----:B------:R-:W-:-:S07]  /*2500*/  IMAD.MOV.U32 R25, RZ, RZ, R4 ;  /* 0x000000ffff197224 */ /* 0x000fce00078e0004 */
        /* <DEDUP_REMOVED lines=10> */
.L_x_3817:
[----:B------:R-:W-:Y:S01]  /*25b0*/  IADD3 R9, PT, PT, R9, 0x1, RZ ;  /* 0x0000000109097810 */ /* 0x000fe20007ffe0ff */
[----:B------:R-:W-:Y:S03]  /*25c0*/  BSSY.RECONVERGENT B2, `(.L_x_3818) ;  /* 0x000000b000027945 */ /* 0x000fe60003800200 */
[----:B------:R-:W-:-:S13]  /*25d0*/  ISETP.NE.AND P0, PT, R9, RZ, PT ;  /* 0x000000ff0900720c */ /* 0x000fda0003f05270 */
        /* <DEDUP_REMOVED lines=9> */
.L_x_3819:
[----:B------:R-:W-:Y:S05]  /*2670*/  BSYNC.RECONVERGENT B2 ;  /* 0x0000000000027941 */ /* 0x000fea0003800200 */
.L_x_3818:
[----:B------:R-:W-:Y:S01]  /*2680*/  IMAD.WIDE.U32 R134, R9, -0x2daee0ad, RZ ;  /* 0xd2511f5309867825 */ /* 0x000fe200078e00ff */
[----:B------:R-:W-:-:S03]  /*2690*/  UIADD3 UR13, UPT, UPT, UR4, -0x61c88647, URZ ;  /* 0x9e3779b9040d7890 */ /* 0x000fc6000fffe0ff */
[----:B------:R-:W-:Y:S01]  /*26a0*/  IMAD.WIDE.U32 R6, R12, -0x326172a9, RZ ;  /* 0xcd9e8d570c067825 */ /* 0x000fe200078e00ff */
[----:B------:R-:W-:-:S03]  /*26b0*/  LOP3.LUT R4, R3, UR5, R135, 0x96, !PT ;  /* 0x0000000503047c12 */ /* 0x000fc6000f8e9687 */
[----:B------:R-:W-:Y:S01]  /*26c0*/  IMAD.MOV.U32 R25, RZ, RZ, R166 ;  /* 0x000000ffff197224 */ /* 0x000fe200078e00a6 */
        /* <DEDUP_REMOVED lines=48> */
[----:B------:R-:W-:-:S04]  /*29d0*/  UIADD3 UR13, UPT, UPT, UR5, -0x695add53, URZ ;  /* 0x96a522ad050d7890 */ /* 0x000fc8000fffe0ff */
[----:B------:R-:W-:-:S04]  /*29e0*/  IMAD.WIDE.U32 R4, R4, -0x2daee0ad, RZ ;  /* 0xd2511f5304047825 */ /* 0x000fc800078e00ff */
[----:B------:R-:W-:Y:S01]  /*29f0*/  IMAD.MOV.U32 R166, RZ, RZ, R4 ;  /* 0x000000ffffa67224 */ /* 0x000fe200078e0004 */
[----:B------:R-:W-:Y:S01]  /*2a00*/  LOP3.LUT R7, R134, UR13, R5, 0x96, !PT ;  /* 0x0000000d86077c12 */ /* 0x000fe2000f8e9605 */
[----:B------:R-:W-:Y:S01]  /*2a10*/  UIADD3 UR13, UPT, UPT, UR4, -0x700cb87f, URZ ;  /* 0x8ff34781040d7890 */ /* 0x000fe2000fffe0ff */
[----:B------:R-:W-:-:S05]  /*2a20*/  IMAD.WIDE.U32 R4, R135, -0x326172a9, RZ ;  /* 0xcd9e8d5787047825 */ /* 0x000fca00078e00ff */
[----:B------:R-:W-:Y:S01]  /*2a30*/  LOP3.LUT R6, R6, UR13, R5, 0x96, !PT ;  /* 0x0000000d06067c12 */ /* 0x000fe2000f8e9605 */
[----:B------:R-:W-:-:S07]  /*2a40*/  HFMA2 R5, -RZ, RZ, 0, 0 ;  /* 0x00000000ff057431 */ /* 0x000fce00000001ff */
.L_x_3816:
[----:B------:R-:W-:Y:S05]  /*2a50*/  BSYNC.RECONVERGENT B1 ;  /* 0x0000000000017941 */ /* 0x000fea0003800200 */
.L_x_3815:
        /* <DEDUP_REMOVED lines=8> */
[----:B------:R-:W-:Y:S01]  /*2ae0*/  FSETP.GTU.FTZ.AND P0, PT, R25, R168, PT ;  /* 0x000000a81900720b */ /* 0x000fe20003f1c000 */
[----:B------:R-:W-:Y:S01]  /*2af0*/  FMUL.FTZ R128, R128, R167 ;  /* 0x000000a780807220 */ /* 0x000fe20000410000 */
[----:B------:R-:W-:-:S04]  /*2b00*/  PRMT R25, R44, 0x7632, R25 ;  /* 0x000076322c197816 */ /* 0x000fc80000000019 */
[----:B------:R-:W-:Y:S01]  /*2b10*/  FSEL R128, R128, RZ, !P0 ;  /* 0x000000ff80807208 */ /* 0x000fe20004000000 */
[----:B------:R-:W-:Y:S01]  /*2b20*/  IMAD.U32 R25, R25, 0x10000, RZ ;  /* 0x0001000019197824 */ /* 0x000fe200078e00ff */
[----:B------:R-:W-:-:S03]  /*2b30*/  PLOP3.LUT P0, PT, P0, PT, PT, 0x8, 0x80 ;  /* 0x000000000080781c */ /* 0x000fc6000070e170 */
[----:B------:R-:W-:Y:S01]  /*2b40*/  FFMA.FTZ R25, R128, R134, R25 ;  /* 0x0000008680197223 */ /* 0x000fe20000010019 */
        /* <DEDUP_REMOVED lines=10> */
.L_x_3822:
[----:B------:R-:W-:Y:S01]  /*2bf0*/  VIADD R9, R9, 0x1 ;  /* 0x0000000109097836 */ /* 0x000fe20000000000 */
[----:B------:R-:W-:Y:S04]  /*2c00*/  BSSY.RECONVERGENT B2, `(.L_x_3823) ;  /* 0x000000b000027945 */ /* 0x000fe80003800200 */
        /* <DEDUP_REMOVED lines=10> */
.L_x_3824:
[----:B------:R-:W-:Y:S05]  /*2cb0*/  BSYNC.RECONVERGENT B2 ;  /* 0x0000000000027941 */ /* 0x000fea0003800200 */
.L_x_3823:
[----:B------:R-:W-:Y:S01]  /*2cc0*/  IMAD.WIDE.U32 R134, R9, -0x2daee0ad, RZ ;  /* 0xd2511f5309867825 */ /* 0x000fe200078e00ff */
[----:B------:R-:W-:-:S03]  /*2cd0*/  UIADD3 UR13, UPT, UPT, UR4, -0x61c88647, URZ ;  /* 0x9e3779b9040d7890 */ /* 0x000fc6000fffe0ff */
[----:B------:R-:W-:Y:S01]  /*2ce0*/  IMAD.WIDE.U32 R6, R12, -0x326172a9, RZ ;  /* 0xcd9e8d570c067825 */ /* 0x000fe200078e00ff */
[----:B------:R-:W-:-:S03]  /*2cf0*/  LOP3.LUT R4, R3, UR5, R135, 0x96, !PT ;  /* 0x0000000503047c12 */ /* 0x000fc6000f8e9687 */
[----:B------:R-:W-:Y:S01]  /*2d00*/  IMAD.MOV.U32 R128, RZ, RZ, R166 ;  /* 0x000000ffff807224 */ /* 0x000fe200078e00a6 */
[----:B------:R-:W-:Y:S01]  /*2d10*/  LOP3.LUT R7, R8, UR4, R7, 0x96, !PT ;  /* 0x0000000408077c12 */ /* 0x000fe2000f8e9607 */
[----:B------:R-:W-:-:S04]  /*2d20*/  IMAD.WIDE.U32 R4, R4, -0x326172a9, RZ ;  /* 0xcd9e8d5704047825 */ /* 0x000fc800078e00ff */
[----:B------:R-:W-:Y:S01]  /*2d30*/  IMAD.MOV.U32 R148, RZ, RZ, RZ ;  /* 0x000000ffff947224 */ /* 0x000fe200078e00ff */
        /* <DEDUP_REMOVED lines=49> */
[----:B------:R-:W-:Y:S01]  /*3050*/  UIADD3 UR13, UPT, UPT, UR4, -0x700cb87f, URZ ;  /* 0x8ff34781040d7890 */ /* 0x000fe2000fffe0ff */
[----:B------:R-:W-:Y:S01]  /*3060*/  MOV R166, R4 ;  /* 0x0000000400a67202 */ /* 0x000fe20000000f00 */
[----:B------:R-:W-:-:S05]  /*3070*/  IMAD.WIDE.U32 R4, R135, -0x326172a9, RZ ;  /* 0xcd9e8d5787047825 */ /* 0x000fca00078e00ff */
[----:B------:R-:W-:-:S07]  /*3080*/  LOP3.LUT R6, R6, UR13, R5, 0x96, !PT ;  /* 0x0000000d06067c12 */ /* 0x000fce000f8e9605 */
.L_x_3821:
[----:B------:R-:W-:Y:S05]  /*3090*/  BSYNC.RECONVERGENT B1 ;  /* 0x0000000000017941 */ /* 0x000fea0003800200 */
.L_x_3820:
[----:B------:R-:W-:Y:S01]  /*30a0*/  I2FP.F32.U32 R5, R128 ;  /* 0x0000008000057245 */ /* 0x000fe20000201000 */
[----:B------:R-:W-:Y:S01]  /*30b0*/  IMAD.U32 R134, R45, 0x10000, RZ ;  /* 0x000100002d867824 */ /* 0x000fe200078e00ff */
[----:B------:R-:W-:Y:S01]  /*30c0*/  ISETP.NE.AND P2, PT, R148, 0x1, PT ;  /* 0x000000019400780c */ /* 0x000fe20003f45270 */
[----:B------:R-:W-:Y:S02]  /*30d0*/  BSSY.RECONVERGENT B1, `(.L_x_3825) ;  /* 0x0000061000017945 */ /* 0x000fe40003800200 */
[----:B------:R-:W-:-:S05]  /*30e0*/  FFMA.FTZ R5, R5, R169, 1.1641532182693481445e-10 ;  /* 0x2f00000005057423 */ /* 0x000fca00000100a9 */
[----:B------:R-:W-:Y:S01]  /*30f0*/  FSETP.GTU.FTZ.AND P1, PT, R5, R168, PT ;  /* 0x000000a80500720b */ /* 0x000fe20003f3c000 */
[C---:B------:R-:W-:Y:S01]  /*3100*/  IMAD.U32 R5, R129.reuse, 0x10000, RZ ;  /* 0x0001000081057824 */ /* 0x040fe200078e00ff */
[----:B------:R-:W-:-:S03]  /*3110*/  PRMT R129, R129, 0x7632, R129 ;  /* 0x0000763281817816 */ /* 0x000fc60000000081 */
[----:B------:R-:W-:-:S04]  /*3120*/  FMUL.FTZ R5, R5, R165 ;  /* 0x000000a505057220 */ /* 0x000fc80000410000 */
[----:B------:R-:W-:-:S05]  /*3130*/  FMUL.FTZ R5, R5, R167 ;  /* 0x000000a705057220 */ /* 0x000fca0000410000 */
[----:B------:R-:W-:Y:S02]  /*3140*/  FSEL R128, R5, RZ, !P1 ;  /* 0x000000ff05807208 */ /* 0x000fe40004800000 */
[----:B------:R-:W-:Y:S02]  /*3150*/  SHF.L.U32 R5, R121, 0x10, RZ ;  /* 0x0000001079057819 */ /* 0x000fe400000006ff */
[----:B------:R-:W-:-:S03]  /*3160*/  PLOP3.LUT P1, PT, P1, PT, PT, 0x8, 0x80 ;  /* 0x000000000080781c */ /* 0x000fc60000f2e170 */
[----:B------:R-:W-:Y:S01]  /*3170*/  FFMA.FTZ R128, R128, R5, R134 ;  /* 0x0000000580807223 */ /* 0x000fe20000010086 */
[----:B------:R-:W-:Y:S01]  /*3180*/  IMAD.MOV.U32 R5, RZ, RZ, 0x2 ;  /* 0x00000002ff057424 */ /* 0x000fe200078e00ff */
[----:B------:R-:W-:Y:S02]  /*3190*/  MOV R134, R4 ;  /* 0x0000000400867202 */ /* 0x000fe40000000f00 */
[----:B------:R-:W-:Y:S01]  /*31a0*/  IMAD.MOV.U32 R135, RZ, RZ, R128 ;  /* 0x000000ffff877224 */ /* 0x000fe200078e0080 */
        /* <DEDUP_REMOVED lines=9> */
.L_x_3827:
        /* <DEDUP_REMOVED lines=12> */
.L_x_3829:
[----:B------:R-:W-:Y:S05]  /*3300*/  BSYNC.RECONVERGENT B2 ;  /* 0x0000000000027941 */ /* 0x000fea0003800200 */
.L_x_3828:
        /* <DEDUP_REMOVED lines=61> */
.L_x_3826:
[----:B------:R-:W-:Y:S05]  /*36e0*/  BSYNC.RECONVERGENT B1 ;  /* 0x0000000000017941 */ /* 0x000fea0003800200 */
.L_x_3825:
        /* <DEDUP_REMOVED lines=15> */
[----:B------:R-:W-:-:S04]  /*37e0*/  IMAD.MOV.U32 R148, RZ, RZ, R4 ;  /* 0x000000ffff947224 */ /* 0x000fc800078e0004 */
[----:B------:R-:W-:Y:S01]  /*37f0*/  MOV R134, R129 ;  /* 0x0000008100867202 */ /* 0x000fe20000000f00 */
        /* <DEDUP_REMOVED lines=9> */
.L_x_3832:
        /* <DEDUP_REMOVED lines=12> */
.L_x_3834:
[----:B------:R-:W-:Y:S05]  /*3950*/  BSYNC.RECONVERGENT B2 ;  /* 0x0000000000027941 */ /* 0x000fea0003800200 */
.L_x_3833:
[----:B------:R-:W-:Y:S01]  /*3960*/  IMAD.WIDE.U32 R148, R9, -0x2daee0ad, RZ ;  /* 0xd2511f5309947825 */ /* 0x000fe200078e00ff */
[----:B------:R-:W-:-:S03]  /*3970*/  UIADD3 UR13, UPT, UPT, UR4, -0x61c88647, URZ ;  /* 0x9e3779b9040d7890 */ /* 0x000fc6000fffe0ff */
[----:B------:R-:W-:Y:S01]  /*3980*/  IMAD.WIDE.U32 R6, R12, -0x326172a9, RZ ;  /* 0xcd9e8d570c067825 */ /* 0x000fe200078e00ff */
[----:B------:R-:W-:-:S03]  /*3990*/  LOP3.LUT R4, R3, UR5, R149, 0x96, !PT ;  /* 0x0000000503047c12 */ /* 0x000fc6000f8e9695 */
[----:B------:R-:W-:Y:S01]  /*39a0*/  IMAD.MOV.U32 R150, RZ, RZ, RZ ;  /* 0x000000ffff967224 */ /* 0x000fe200078e00ff */
        /* <DEDUP_REMOVED lines=53> */
[----:B------:R-:W-:Y:S02]  /*3d00*/  IMAD.MOV.U32 R166, RZ, RZ, R4 ;  /* 0x000000ffffa67224 */ /* 0x000fe400078e0004 */
[----:B------:R-:W-:-:S05]  /*3d10*/  IMAD.WIDE.U32 R4, R149, -0x326172a9, RZ ;  /* 0xcd9e8d5795047825 */ /* 0x000fca00078e00ff */
[----:B------:R-:W-:-:S07]  /*3d20*/  LOP3.LUT R6, R6, UR13, R5, 0x96, !PT ;  /* 0x0000000d06067c12 */ /* 0x000fce000f8e9605 */
.L_x_3831:
[----:B------:R-:W-:Y:S05]  /*3d30*/  BSYNC.RECONVERGENT B1 ;  /* 0x0000000000017941 */ /* 0x000fea0003800200 */
.L_x_3830:
[----:B------:R-:W-:Y:S01]  /*3d40*/  I2FP.F32.U32 R5, R148 ;  /* 0x0000009400057245 */ /* 0x000fe20000201000 */
[----:B------:R-:W-:Y:S01]  /*3d50*/  IMAD.U32 R148, R46, 0x10000, RZ ;  /* 0x000100002e947824 */ /* 0x000fe200078e00ff */
[----:B------:R-:W-:Y:S01]  /*3d60*/  ISETP.NE.AND P4, PT, R150, 0x1, PT ;  /* 0x000000019600780c */ /* 0x000fe20003f85270 */
[----:B------:R-:W-:Y:S02]  /*3d70*/  BSSY.RECONVERGENT B1, `(.L_x_3835) ;  /* 0x0000060000017945 */ /* 0x000fe40003800200 */
[----:B------:R-:W-:-:S05]  /*3d80*/  FFMA.FTZ R5, R5, R169, 1.1641532182693481445e-10 ;  /* 0x2f00000005057423 */ /* 0x000fca00000100a9 */
[----:B------:R-:W-:Y:S02]  /*3d90*/  FSETP.GTU.FTZ.AND P3, PT, R5, R168, PT ;  /* 0x000000a80500720b */ /* 0x000fe40003f7c000 */
[C---:B------:R-:W-:Y:S02]  /*3da0*/  SHF.L.U32 R5, R130.reuse, 0x10, RZ ;  /* 0x0000001082057819 */ /* 0x040fe400000006ff */
[----:B------:R-:W-:-:S03]  /*3db0*/  PRMT R130, R130, 0x7632, R130 ;  /* 0x0000763282827816 */ /* 0x000fc60000000082 */
[----:B------:R-:W-:-:S04]  /*3dc0*/  FMUL.FTZ R5, R5, R165 ;  /* 0x000000a505057220 */ /* 0x000fc80000410000 */
[----:B------:R-:W-:-:S05]  /*3dd0*/  FMUL.FTZ R5, R5, R167 ;  /* 0x000000a705057220 */ /* 0x000fca0000410000 */
[----:B------:R-:W-:Y:S01]  /*3de0*/  FSEL R149, R5, RZ, !P3 ;  /* 0x000000ff05957208 */ /* 0x000fe20005800000 */
[----:B------:R-:W-:Y:S01]  /*3df0*/  IMAD.U32 R5, R122, 0x10000, RZ ;  /* 0x000100007a057824 */ /* 0x000fe200078e00ff */
[----:B------:R-:W-:-:S03]  /*3e00*/  PLOP3.LUT P3, PT, P3, PT, PT, 0x8, 0x80 ;  /* 0x000000000080781c */ /* 0x000fc60001f6e170 */
[----:B------:R-:W-:Y:S01]  /*3e10*/  FFMA.FTZ R149, R149, R5, R148 ;  /* 0x0000000595957223 */ /* 0x000fe20000010094 */
[----:B------:R-:W-:Y:S02]  /*3e20*/  HFMA2 R5, -RZ, RZ, 0, 1.1920928955078125e-07 ;  /* 0x00000002ff057431 */ /* 0x000fe400000001ff */
        /* <DEDUP_REMOVED lines=10> */
.L_x_3837:
        /* <DEDUP_REMOVED lines=12> */
.L_x_3839:
[----:B------:R-:W-:Y:S05]  /*3f90*/  BSYNC.RECONVERGENT B2 ;  /* 0x0000000000027941 */ /* 0x000fea0003800200 */
.L_x_3838:
        /* <DEDUP_REMOVED lines=61> */
.L_x_3836:
[----:B------:R-:W-:Y:S05]  /*4370*/  BSYNC.RECONVERGENT B1 ;  /* 0x0000000000017941 */ /* 0x000fea0003800200 */
.L_x_3835:
        /* <DEDUP_REMOVED lines=25> */
.L_x_3842:
        /* <DEDUP_REMOVED lines=12> */
.L_x_3844:
[----:B------:R-:W-:Y:S05]  /*45d0*/  BSYNC.RECONVERGENT B2 ;  /* 0x0000000000027941 */ /* 0x000fea0003800200 */
.L_x_3843:
        /* <DEDUP_REMOVED lines=61> */
.L_x_3841:
[----:B------:R-:W-:Y:S05]  /*49b0*/  BSYNC.RECONVERGENT B1 ;  /* 0x0000000000017941 */ /* 0x000fea0003800200 */
.L_x_3840:
[----:B------:R-:W-:Y:S01]  /*49c0*/  I2FP.F32.U32 R5, R130 ;  /* 0x0000008200057245 */ /* 0x000fe20000201000 */
[----:B------:R-:W-:Y:S01]  /*49d0*/  IMAD.U32 R130, R47, 0x10000, RZ ;  /* 0x000100002f827824 */ /* 0x000fe200078e00ff */
[----:B------:R-:W-:Y:S01]  /*49e0*/  ISETP.NE.AND P6, PT, R170, 0x1, PT ;  /* 0x00000001aa00780c */ /* 0x000fe20003fc5270 */
[----:B------:R-:W-:Y:S01]  /*49f0*/  BSSY.RECONVERGENT B1, `(.L_x_3845) ;  /* 0x0000063000017945 */ /* 0x000fe20003800200 */
[----:B------:R-:W-:Y:S01]  /*4a00*/  PRMT R151, R131, 0x7632, R151 ;  /* 0x0000763283977816 */ /* 0x000fe20000000097 */
[----:B------:R-:W-:-:S05]  /*4a10*/  FFMA.FTZ R5, R5, R169, 1.1641532182693481445e-10 ;  /* 0x2f00000005057423 */ /* 0x000fca00000100a9 */
[----:B------:R-:W-:Y:S01]  /*4a20*/  FSETP.GTU.FTZ.AND P5, PT, R5, R168, PT ;  /* 0x000000a80500720b */ /* 0x000fe20003fbc000 */
[----:B------:R-:W-:-:S04]  /*4a30*/  IMAD.U32 R5, R131, 0x10000, RZ ;  /* 0x0001000083057824 */ /* 0x000fc800078e00ff */
[----:B------:R-:W-:-:S04]  /*4a40*/  FMUL.FTZ R5, R5, R165 ;  /* 0x000000a505057220 */ /* 0x000fc80000410000 */
[----:B------:R-:W-:-:S05]  /*4a50*/  FMUL.FTZ R5, R5, R167 ;  /* 0x000000a705057220 */ /* 0x000fca0000410000 */
[----:B------:R-:W-:Y:S02]  /*4a60*/  FSEL R150, R5, RZ, !P5 ;  /* 0x000000ff05967208 */ /* 0x000fe40006800000 */
[----:B------:R-:W-:Y:S02]  /*4a70*/  SHF.L.U32 R5, R123, 0x10, RZ ;  /* 0x000000107b057819 */ /* 0x000fe400000006ff */
[----:B------:R-:W-:-:S03]  /*4a80*/  PLOP3.LUT P5, PT, P5, PT, PT, 0x8, 0x80 ;  /* 0x000000000080781c */ /* 0x000fc60002fae170 */
[----:B------:R-:W-:Y:S01]  /*4a90*/  FFMA.FTZ R150, R150, R5, R130 ;  /* 0x0000000596967223 */ /* 0x000fe20000010082 */
[----:B------:R-:W-:Y:S01]  /*4aa0*/  IMAD.MOV.U32 R5, RZ, RZ, 0x2 ;  /* 0x00000002ff057424 */ /* 0x000fe200078e00ff */
[----:B------:R-:W-:Y:S01]  /*4ab0*/  MOV R130, R4 ;  /* 0x0000000400827202 */ /* 0x000fe20000000f00 */
        /* <DEDUP_REMOVED lines=9> */
.L_x_3847:
[----:B------:R-:W-:Y:S01]  /*4b50*/  VIADD R9, R9, 0x1 ;  /* 0x0000000109097836 */ /* 0x000fe20000000000 */
[----:B------:R-:W-:Y:S04]  /*4b60*/  BSSY.RECONVERGENT B2, `(.L_x_3848) ;  /* 0x000000e000027945 */ /* 0x000fe80003800200 */
[----:B------:R-:W-:-:S13]  /*4b70*/  ISETP.NE.AND P6, PT, R9, RZ, PT ;  /* 0x000000ff0900720c */ /* 0x000fda0003fc5270 */
[----:B------:R-:W-:Y:S05]  /*4b80*/  @P6 BRA `(.L_x_3849) ;  /* 0x00000000002c6947 */ /* 0x000fea0003800000 */
[----:B------:R-:W-:Y:S02]  /*4b90*/  IADD3 R8, PT, PT, R8, 0x1, RZ ;  /* 0x0000000108087810 */ /* 0x000fe40007ffe0ff */
[----:B------:R-:W-:Y:S02]  /*4ba0*/  LOP3.LUT R0, R0, 0xfffffbff, RZ, 0xc0, !PT ;  /* 0xfffffbff00007812 */ /* 0x000fe400078ec0ff */
[----:B------:R-:W-:Y:S02]  /*4bb0*/  ISETP.NE.AND P6, PT, R8, RZ, PT ;  /* 0x000000ff0800720c */ /* 0x000fe40003fc5270 */
[----:B------:R-:W-:-:S11]  /*4bc0*/  @P0 LOP3.LUT R0, R0, 0x400, RZ, 0xfc, !PT ;  /* 0x0000040000000812 */ /* 0x000fd600078efcff */
[----:B------:R-:W-:Y:S02]  /*4bd0*/  @!P6 VIADD R12, R12, 0x1 ;  /* 0x000000010c0ce836 */ /* 0x000fe40000000000 */
[----:B------:R-:W-:Y:S02]  /*4be0*/  @!P6 VIADD R4, R3, 0x1 ;  /* 0x000000010304e836 */ /* 0x000fe40000000000 */
[----:B------:R-:W-:Y:S01]  /*4bf0*/  @!P6 IMAD.MOV.U32 R8, RZ, RZ, RZ ;  /* 0x000000ffff08e224 */ /* 0x000fe200078e00ff */
[----:B------:R-:W-:-:S13]  /*4c00*/  ISETP.NE.AND P0, PT, R12, RZ, !P6 ;  /* 0x000000ff0c00720c */ /* 0x000fda0007705270 */
[----:B------:R-:W-:Y:S02]  /*4c10*/  @P0 IADD3 R4, PT, PT, R3, RZ, RZ ;  /* 0x000000ff03040210 */ /* 0x000fe40007ffe0ff */
[----:B------:R-:W-:-:S03]  /*4c20*/  LOP3.LUT P0, RZ, R0, 0x400, RZ, 0xc0, !PT ;  /* 0x0000040000ff7812 */ /* 0x000fc6000780c0ff */
[----:B------:R-:W-:-:S10]  /*4c30*/  @!P6 IMAD.MOV.U32 R3, RZ, RZ, R4 ;  /* 0x000000ffff03e224 */ /* 0x000fd400078e0004 */
.L_x_3849:
[----:B------:R-:W-:Y:S05]  /*4c40*/  BSYNC.RECONVERGENT B2 ;  /* 0x0000000000027941 */ /* 0x000fea0003800200 */
.L_x_3848:
[----:B------:R-:W-:Y:S01]  /*4c50*/  IMAD.WIDE.U32 R130, R9, -0x2daee0ad, RZ ;  /* 0xd2511f5309827825 */ /* 0x000fe200078e00ff */
[----:B------:R-:W-:-:S03]  /*4c60*/  UIADD3 UR13, UPT, UPT, UR4, -0x61c88647, URZ ;  /* 0x9e3779b9040d7890 */ /* 0x000fc6000fffe0ff */
        /* <DEDUP_REMOVED lines=57> */
[----:B------:R-:W-:Y:S01]  /*5000*/  LOP3.LUT R6, R6, UR13, R5, 0x96, !PT ;  /* 0x0000000d06067c12 */ /* 0x000fe2000f8e9605 */
[----:B------:R-:W-:-:S07]  /*5010*/  IMAD.MOV.U32 R5, RZ, RZ, RZ ;  /* 0x000000ffff057224 */ /* 0x000fce00078e00ff */
.L_x_3846:
[----:B------:R-:W-:Y:S05]  /*5020*/  BSYNC.RECONVERGENT B1 ;  /* 0x0000000000017941 */ /* 0x000fea0003800200 */
.L_x_3845:
[----:B------:R-:W-:Y:S01]  /*5030*/  I2FP.F32.U32 R130, R130 ;  /* 0x0000008200827245 */ /* 0x000fe20000201000 */
[----:B------:R-:W-:Y:S01]  /*5040*/  IMAD.U32 R131, R192, 0x10000, RZ ;  /* 0x00010000c0837824 */ /* 0x000fe200078e00ff */
[----:B------:R-:W-:Y:S02]  /*5050*/  SHF.L.U32 R151, R151, 0x10, RZ ;  /* 0x0000001097977819 */ /* 0x000fe400000006ff */
[----:B------:R-:W-:Y:S01]  /*5060*/  F2FP.BF16.F32.PACK_AB R129, R129, R128 ;  /* 0x000000808181723e */ /* 0x000fe200000010ff */
[----:B------:R-:W-:Y:S01]  /*5070*/  FFMA.FTZ R130, R130, R169, 1.1641532182693481445e-10 ;  /* 0x2f00000082827423 */ /* 0x000fe200000100a9 */
[----:B------:R-:W-:-:S04]  /*5080*/  F2FP.BF16.F32.PACK_AB R128, R25, R26 ;  /* 0x0000001a1980723e */ /* 0x000fc800000010ff */
[----:B------:R-:W-:Y:S01]  /*5090*/  FSETP.GTU.FTZ.AND P6, PT, R130, R168, PT ;  /* 0x000000a88200720b */ /* 0x000fe20003fdc000 */
[----:B------:R-:W-:Y:S01]  /*50a0*/  FMUL.FTZ R130, R151, R165 ;  /* 0x000000a597827220 */ /* 0x000fe20000410000 */
[----:B------:R-:W-:-:S03]  /*50b0*/  PRMT R151, R47, 0x7632, R151 ;  /* 0x000076322f977816 */ /* 0x000fc60000000097 */
[----:B------:R-:W-:Y:S02]  /*50c0*/  FMUL.FTZ R130, R130, R167 ;  /* 0x000000a782827220 */ /* 0x000fe40000410000 */
[----:B------:R-:W-:-:S03]  /*50d0*/  IMAD.U32 R151, R151, 0x10000, RZ ;  /* 0x0001000097977824 */ /* 0x000fc600078e00ff */
[----:B------:R-:W-:Y:S02]  /*50e0*/  FSEL R130, R130, RZ, !P6 ;  /* 0x000000ff82827208 */ /* 0x000fe40007000000 */
[----:B------:R-:W-:-:S03]  /*50f0*/  PLOP3.LUT P6, PT, P6, PT, PT, 0x8, 0x80 ;  /* 0x000000000080781c */ /* 0x000fc600037ce170 */
[----:B------:R-:W-:Y:S01]  /*5100*/  FFMA.FTZ R151, R130, R131, R151 ;  /* 0x0000008382977223 */ /* 0x000fe20000010097 */
[----:B------:R-:W-:-:S04]  /*5110*/  F2FP.BF16.F32.PACK_AB R130, R148, R149 ;  /* 0x000000959482723e */ /* 0x000fc800000010ff */
[----:B------:R-:W-:Y:S01]  /*5120*/  F2FP.BF16.F32.PACK_AB R131, R151, R150 ;  /* 0x000000969783723e */ /* 0x000fe200000010ff */
[----:B------:R-:W-:Y:S06]  /*5130*/  BRA `(.L_x_3850) ;  /* 0x0000003000907947 */ /* 0x000fec0003800000 */
.L_x_3810:
        /* <DEDUP_REMOVED lines=11> */
[----:B------:R-:W-:Y:S01]  /*51f0*/  @P0 MOV R166, R168 ;  /* 0x000000a800a60202 */ /* 0x000fe20000000f00 */
[----:B------:R-:W-:Y:S02]  /*5200*/  @!P0 IMAD.MOV.U32 R25, RZ, RZ, R7 ;  /* 0x000000ffff198224 */ /* 0x000fe400078e0007 */
[----:B------:R-:W-:Y:S02]  /*5210*/  @P0 VIADD R134, R5, 0x1 ;  /* 0x0000000105860836 */ /* 0x000fe40000000000 */
[----:B------:R-:W-:Y:S01]  /*5220*/  @P0 IMAD.MOV.U32 R25, RZ, RZ, R6 ;  /* 0x000000ffff190224 */ /* 0x000fe200078e0006 */
[----:B------:R-:W-:Y:S06]  /*5230*/  BRA `(.L_x_3852) ;  /* 0x0000000400247947 */ /* 0x000fec0003800000 */
.L_x_3853:
        /* <DEDUP_REMOVED lines=12> */
.L_x_3855:
[----:B------:R-:W-:Y:S05]  /*5300*/  BSYNC.RECONVERGENT B2 ;  /* 0x0000000000027941 */ /* 0x000fea0003800200 */
.L_x_3854:
        /* <DEDUP_REMOVED lines=60> */
.L_x_3852:
[----:B------:R-:W-:Y:S05]  /*56d0*/  BSYNC.RECONVERGENT B1 ;  /* 0x0000000000017941 */ /* 0x000fea0003800200 */
.L_x_3851:
[----:B------:R-:W0:Y:S01]  /*56e0*/  LDC R168, c[0x0][0x404] ;  /* 0x00010100ffa87b82 */ /* 0x000e220000000800 */
[----:B------:R-:W-:Y:S01]  /*56f0*/  HFMA2 R169, -RZ, RZ, 0.1171875, 0 ;  /* 0x2f800000ffa97431 */ /* 0x000fe200000001ff */
[----:B------:R-:W-:Y:S01]  /*5700*/  I2FP.F32.U32 R5, R25 ;  /* 0x0000001900057245 */ /* 0x000fe20000201000 */
[----:B------:R-:W-:Y:S01]  /*5710*/  BSSY.RECONVERGENT B1, `(.L_x_3856) ;  /* 0x0000064000017945 */ /* 0x000fe20003800200 */
[----:B------:R-:W-:Y:S01]  /*5720*/  ISETP.NE.AND P1, PT, R134, 0x1, PT ;  /* 0x000000018600780c */ /* 0x000fe20003f25270 */
[----:B------:R-:W-:Y:S01]  /*5730*/  IMAD.MOV.U32 R25, RZ, RZ, R4 ;  /* 0x000000ffff197224 */ /* 0x000fe200078e0004 */
[----:B------:R-:W-:Y:S02]  /*5740*/  LOP3.LUT R0, R0, 0xfffffffd, RZ, 0xc0, !PT ;  /* 0xfffffffd00007812 */ /* 0x000fe400078ec0ff */
[----:B------:R-:W1:Y:S01]  /*5750*/  LDC R167, c[0x0][0x408] ;  /* 0x00010200ffa77b82 */ /* 0x000e620000000800 */
[----:B------:R-:W-:-:S05]  /*5760*/  FFMA.FTZ R5, R5, R169, 1.1641532182693481445e-10 ;  /* 0x2f00000005057423 */ /* 0x000fca00000100a9 */
[----:B0-----:R-:W-:Y:S01]  /*5770*/  FSETP.GTU.FTZ.AND P0, PT, R5, R168, PT ;  /* 0x000000a80500720b */ /* 0x001fe20003f1c000 */
[C---:B-----5:R-:W-:Y:S01]  /*5780*/  IMAD.U32 R5, R128.reuse, 0x10000, RZ ;  /* 0x0001000080057824 */ /* 0x060fe200078e00ff */
[----:B------:R-:W-:-:S03]  /*5790*/  PRMT R128, R128, 0x7632, R128 ;  /* 0x0000763280807816 */ /* 0x000fc60000000080 */
[----:B------:R-:W-:-:S04]  /*57a0*/  FMUL.FTZ R5, R5, R165 ;  /* 0x000000a505057220 */ /* 0x000fc80000410000 */
[----:B-1----:R-:W-:-:S05]  /*57b0*/  FMUL.FTZ R5, R5, R167 ;  /* 0x000000a705057220 */ /* 0x002fca0000410000 */
[----:B------:R-:W-:Y:S01]  /*57c0*/  FSEL R26, R5, RZ, !P0 ;  /* 0x000000ff051a7208 */ /* 0x000fe20004000000 */
[----:B------:R-:W-:Y:S01]  /*57d0*/  IMAD.U32 R5, R120, 0x10000, RZ ;  /* 0x0001000078057824 */ /* 0x000fe200078e00ff */
[----:B------:R-:W-:-:S03]  /*57e0*/  PLOP3.LUT P0, PT, P0, PT, PT, 0x8, 0x80 ;  /* 0x000000000080781c */ /* 0x000fc6000070e170 */
[----:B------:R-:W-:Y:S01]  /*57f0*/  FMUL.FTZ R26, R26, R5 ;  /* 0x000000051a1a7220 */ /* 0x000fe20000410000 */
[----:B------:R-:W-:-:S09]  /*5800*/  HFMA2 R5, -RZ, RZ, 0, 1.1920928955078125e-07 ;  /* 0x00000002ff057431 */ /* 0x000fd200000001ff */
        /* <DEDUP_REMOVED lines=10> */
.L_x_3858:
        /* <DEDUP_REMOVED lines=12> */
.L_x_3860:
[----:B------:R-:W-:Y:S05]  /*5970*/  BSYNC.RECONVERGENT B2 ;  /* 0x0000000000027941 */ /* 0x000fea0003800200 */
.L_x_3859:
        /* <DEDUP_REMOVED lines=61> */
.L_x_3857:
[----:B------:R-:W-:Y:S05]  /*5d50*/  BSYNC.RECONVERGENT B1 ;  /* 0x0000000000017941 */ /* 0x000fea0003800200 */
.L_x_3856:
[----:B------:R-:W-:Y:S01]  /*5d60*/  I2FP.F32.U32 R25, R25 ;  /* 0x0000001900197245 */ /* 0x000fe20000201000 */
[----:B------:R-:W-:Y:S01]  /*5d70*/  IMAD.U32 R128, R128, 0x10000, RZ ;  /* 0x0001000080807824 */ /* 0x000fe200078e00ff */
[----:B------:R-:W-:Y:S01]  /*5d80*/  ISETP.NE.AND P1, PT, R5, 0x1, PT ;  /* 0x000000010500780c */ /* 0x000fe20003f25270 */
[----:B------:R-:W-:Y:S01]  /*5d90*/  BSSY.RECONVERGENT B1, `(.L_x_3861) ;  /* 0x000005e000017945 */ /* 0x000fe20003800200 */
[----:B------:R-:W-:Y:S02]  /*5da0*/  HFMA2 R148, -RZ, RZ, 0, 1.1920928955078125e-07 ;  /* 0x00000002ff947431 */ /* 0x000fe400000001ff */
[----:B------:R-:W-:Y:S01]  /*5db0*/  FFMA.FTZ R25, R25, R169, 1.1641532182693481445e-10 ;  /* 0x2f00000019197423 */ /* 0x000fe200000100a9 */
[----:B------:R-:W-:-:S04]  /*5dc0*/  FMUL.FTZ R128, R128, R165 ;  /* 0x000000a580807220 */ /* 0x000fc80000410000 */
[----:B------:R-:W-:Y:S01]  /*5dd0*/  FSETP.GTU.FTZ.AND P0, PT, R25, R168, PT ;  /* 0x000000a81900720b */ /* 0x000fe20003f1c000 */
[----:B------:R-:W-:Y:S01]  /*5de0*/  FMUL.FTZ R25, R128, R167 ;  /* 0x000000a780197220 */ /* 0x000fe20000410000 */
[----:B------:R-:W-:-:S04]  /*5df0*/  IMAD.U32 R128, R189, 0x10000, RZ ;  /* 0x00010000bd807824 */ /* 0x000fc800078e00ff */
[----:B------:R-:W-:Y:S02]  /*5e00*/  FSEL R25, R25, RZ, !P0 ;  /* 0x000000ff19197208 */ /* 0x000fe40004000000 */
[----:B------:R-:W-:-:S03]  /*5e10*/  PLOP3.LUT P0, PT, P0, PT, PT, 0x8, 0x80 ;  /* 0x000000000080781c */ /* 0x000fc6000070e170 */
[----:B------:R-:W-:Y:S01]  /*5e20*/  FMUL.FTZ R25, R25, R128 ;  /* 0x0000008019197220 */ /* 0x000fe20000410000 */
[----:B------:R-:W-:Y:S01]  /*5e30*/  IMAD.MOV.U32 R128, RZ, RZ, R4 ;  /* 0x000000ffff807224 */ /* 0x000fe200078e0004 */
        /* <DEDUP_REMOVED lines=9> */
.L_x_3863:
        /* <DEDUP_REMOVED lines=12> */
.L_x_3865:
[----:B------:R-:W-:Y:S05]  /*5f90*/  BSYNC.RECONVERGENT B2 ;  /* 0x0000000000027941 */ /* 0x000fea0003800200 */
.L_x_3864:
[----:B------:R-:W-:Y:S01]  /*5fa0*/  IMAD.WIDE.U32 R134, R9, -0x2daee0ad, RZ ;  /* 0xd2511f5309867825 */ /* 0x000fe200078e00ff */
[----:B------:R-:W-:-:S03]  /*5fb0*/  UIADD3 UR13, UPT, UPT, UR4, -0x61c88647, URZ ;  /* 0x9e3779b9040d7890 */ /* 0x000fc6000fffe0ff */
[----:B------:R-:W-:Y:S02]  /*5fc0*/  HFMA2 R148, -RZ, RZ, 0, 0 ;  /* 0x00000000ff947431 */ /* 0x000fe400000001ff */
        /* <DEDUP_REMOVED lines=57> */
[----:B------:R-:W-:-:S07]  /*6360*/  LOP3.LUT R6, R6, UR13, R5, 0x96, !PT ;  /* 0x0000000d06067c12 */ /* 0x000fce000f8e9605 */
.L_x_3862:
[----:B------:R-:W-:Y:S05]  /*6370*/  BSYNC.RECONVERGENT B1 ;  /* 0x0000000000017941 */ /* 0x000fea0003800200 */
.L_x_3861:
[----:B------:R-:W-:Y:S01]  /*6380*/  I2FP.F32.U32 R5, R128 ;  /* 0x0000008000057245 */ /* 0x000fe20000201000 */
[----:B------:R-:W-:Y:S01]  /*6390*/  BSSY.RECONVERGENT B1, `(.L_x_3866) ;  /* 0x0000062000017945 */ /* 0x000fe20003800200 */
[----:B------:R-:W-:Y:S01]  /*63a0*/  ISETP.NE.AND P2, PT, R148, 0x1, PT ;  /* 0x000000019400780c */ /* 0x000fe20003f45270 */
[----:B------:R-:W-:Y:S02]  /*63b0*/  IMAD.MOV.U32 R134, RZ, RZ, R4 ;  /* 0x000000ffff867224 */ /* 0x000fe400078e0004 */
[----:B------:R-:W-:-:S05]  /*63c0*/  FFMA.FTZ R5, R5, R169, 1.1641532182693481445e-10 ;  /* 0x2f00000005057423 */ /* 0x000fca00000100a9 */
[----:B------:R-:W-:Y:S01]  /*63d0*/  FSETP.GTU.FTZ.AND P1, PT, R5, R168, PT ;  /* 0x000000a80500720b */ /* 0x000fe20003f3c000 */
[C---:B------:R-:W-:Y:S01]  /*63e0*/  IMAD.U32 R5, R129.reuse, 0x10000, RZ ;  /* 0x0001000081057824 */ /* 0x040fe200078e00ff */
[----:B------:R-:W-:-:S03]  /*63f0*/  PRMT R129, R129, 0x7632, R129 ;  /* 0x0000763281817816 */ /* 0x000fc60000000081 */
[----:B------:R-:W-:-:S04]  /*6400*/  FMUL.FTZ R5, R5, R165 ;  /* 0x000000a505057220 */ /* 0x000fc80000410000 */
[----:B------:R-:W-:-:S05]  /*6410*/  FMUL.FTZ R5, R5, R167 ;  /* 0x000000a705057220 */ /* 0x000fca0000410000 */
[----:B------:R-:W-:Y:S01]  /*6420*/  FSEL R128, R5, RZ, !P1 ;  /* 0x000000ff05807208 */ /* 0x000fe20004800000 */
[----:B------:R-:W-:Y:S01]  /*6430*/  IMAD.U32 R5, R121, 0x10000, RZ ;  /* 0x0001000079057824 */ /* 0x000fe200078e00ff */
[----:B------:R-:W-:-:S03]  /*6440*/  PLOP3.LUT P1, PT, P1, PT, PT, 0x8, 0x80 ;  /* 0x000000000080781c */ /* 0x000fc60000f2e170 */
[----:B------:R-:W-:Y:S01]  /*6450*/  FMUL.FTZ R128, R128, R5 ;  /* 0x0000000580807220 */ /* 0x000fe20000410000 */
[----:B------:R-:W-:-:S03]  /*6460*/  HFMA2 R5, -RZ, RZ, 0, 1.1920928955078125e-07 ;  /* 0x00000002ff057431 */ /* 0x000fc600000001ff */
[----:B------:R-:W-:Y:S01]  /*6470*/  IMAD.MOV.U32 R135, RZ, RZ, R128 ;  /* 0x000000ffff877224 */ /* 0x000fe200078e0080 */
        /* <DEDUP_REMOVED lines=9> */
.L_x_3868:
        /* <DEDUP_REMOVED lines=12> */
.L_x_3870:
[----:B------:R-:W-:Y:S05]  /*65d0*/  BSYNC.RECONVERGENT B2 ;  /* 0x0000000000027941 */ /* 0x000fea0003800200 */
.L_x_3869:
        /* <DEDUP_REMOVED lines=59> */
[----:B------:R-:W-:Y:S01]  /*6990*/  LOP3.LUT R6, R6, UR13, R5, 0x96, !PT ;  /* 0x0000000d06067c12 */ /* 0x000fe2000f8e9605 */
[----:B------:R-:W-:-:S07]  /*69a0*/  IMAD.MOV.U32 R5, RZ, RZ, RZ ;  /* 0x000000ffff057224 */ /* 0x000fce00078e00ff */
.L_x_3867:
[----:B------:R-:W-:Y:S05]  /*69b0*/  BSYNC.RECONVERGENT B1 ;  /* 0x0000000000017941 */ /* 0x000fea0003800200 */
.L_x_3866:
        /* <DEDUP_REMOVED lines=13> */
[----:B------:R-:W-:-:S05]  /*6a90*/  FMUL.FTZ R129, R129, R134 ;  /* 0x0000008681817220 */ /* 0x000fca0000410000 */
        /* <DEDUP_REMOVED lines=10> */
.L_x_3873:
        /* <DEDUP_REMOVED lines=12> */
.L_x_3875:
[----:B------:R-:W-:Y:S05]  /*6c00*/  BSYNC.RECONVERGENT B2 ;  /* 0x0000000000027941 */ /* 0x000fea0003800200 */
.L_x_3874:
        /* <DEDUP_REMOVED lines=61> */
.L_x_3872:
[----:B------:R-:W-:Y:S05]  /*6fe0*/  BSYNC.RECONVERGENT B1 ;  /* 0x0000000000017941 */ /* 0x000fea0003800200 */
.L_x_3871:
[----:B------:R-:W-:Y:S01]  /*6ff0*/  I2FP.F32.U32 R5, R148 ;  /* 0x0000009400057245 */ /* 0x000fe20000201000 */
[----:B------:R-:W-:Y:S01]  /*7000*/  BSSY.RECONVERGENT B1, `(.L_x_3876) ;  /* 0x0000061000017945 */ /* 0x000fe20003800200 */
[----:B------:R-:W-:Y:S02]  /*7010*/  ISETP.NE.AND P4, PT, R150, 0x1, PT ;  /* 0x000000019600780c */ /* 0x000fe40003f85270 */
[----:B------:R-:W-:Y:S01]  /*7020*/  MOV R148, R4 ;  /* 0x0000000400947202 */ /* 0x000fe20000000f00 */
        /* <DEDUP_REMOVED lines=9> */
[----:B------:R-:W-:Y:S01]  /*70c0*/  FMUL.FTZ R149, R149, R5 ;  /* 0x0000000595957220 */ /* 0x000fe20000410000 */
[----:B------:R-:W-:Y:S01]  /*70d0*/  IMAD.MOV.U32 R5, RZ, RZ, 0x2 ;  /* 0x00000002ff057424 */ /* 0x000fe200078e00ff */
        /* <DEDUP_REMOVED lines=9> */
.L_x_3878:
        /* <DEDUP_REMOVED lines=12> */
.L_x_3880:
[----:B------:R-:W-:Y:S05]  /*7230*/  BSYNC.RECONVERGENT B2 ;  /* 0x0000000000027941 */ /* 0x000fea0003800200 */
.L_x_3879:
        /* <DEDUP_REMOVED lines=60> */
[----:B------:R-:W-:-:S07]  /*7600*/  IMAD.MOV.U32 R5, RZ, RZ, RZ ;  /* 0x000000ffff057224 */ /* 0x000fce00078e00ff */
.L_x_3877:
[----:B------:R-:W-:Y:S05]  /*7610*/  BSYNC.RECONVERGENT B1 ;  /* 0x0000000000017941 */ /* 0x000fea0003800200 */
.L_x_3876:
        /* <DEDUP_REMOVED lines=10> */
[----:B------:R-:W-:Y:S01]  /*76c0*/  IMAD.U32 R130, R191, 0x10000, RZ ;  /* 0x00010000bf827824 */ /* 0x000fe200078e00ff */
[----:B------:R-:W-:-:S03]  /*76d0*/  PLOP3.LUT P4, PT, P4, PT, PT, 0x8, 0x80 ;  /* 0x000000000080781c */ /* 0x000fc6000278e170 */
[----:B------:R-:W-:Y:S01]  /*76e0*/  FMUL.FTZ R148, R148, R130 ;  /* 0x0000008294947220 */ /* 0x000fe20000410000 */
[----:B------:R-:W-:Y:S01]  /*76f0*/  MOV R130, R4 ;  /* 0x0000000400827202 */ /* 0x000fe20000000f00 */
        /* <DEDUP_REMOVED lines=9> */
.L_x_3883:
        /* <DEDUP_REMOVED lines=12> */
.L_x_3885:
[----:B------:R-:W-:Y:S05]  /*7850*/  BSYNC.RECONVERGENT B2 ;  /* 0x0000000000027941 */ /* 0x000fea0003800200 */
.L_x_3884:
[----:B------:R-:W-:Y:S01]  /*7860*/  IMAD.WIDE.U32 R150, R9, -0x2daee0ad, RZ ;  /* 0xd2511f5309967825 */ /* 0x000fe200078e00ff */
[----:B------:R-:W-:Y:S01]  /*7870*/  UIADD3 UR13, UPT, UPT, UR4, -0x61c88647, URZ ;  /* 0x9e3779b9040d7890 */ /* 0x000fe2000fffe0ff */
[----:B------:R-:W-:Y:S02]  /*7880*/  MOV R130, R166 ;  /* 0x000000a600827202 */ /* 0x000fe40000000f00 */
        /* <DEDUP_REMOVED lines=58> */
.L_x_3882:
[----:B------:R-:W-:Y:S05]  /*7c30*/  BSYNC.RECONVERGENT B1 ;  /* 0x0000000000017941 */ /* 0x000fea0003800200 */
.L_x_3881:
[----:B------:R-:W-:Y:S01]  /*7c40*/  I2FP.F32.U32 R5, R130 ;  /* 0x0000008200057245 */ /* 0x000fe20000201000 */
[----:B------:R-:W-:Y:S01]  /*7c50*/  BSSY.RECONVERGENT B1, `(.L_x_3886) ;  /* 0x0000064000017945 */ /* 0x000fe20003800200 */
[----:B------:R-:W-:Y:S02]  /*7c60*/  ISETP.NE.AND P6, PT, R170, 0x1, PT ;  /* 0x00000001aa00780c */ /* 0x000fe40003fc5270 */
[----:B------:R-:W-:Y:S01]  /*7c70*/  PRMT R151, R131, 0x7632, R151 ;  /* 0x0000763283977816 */ /* 0x000fe20000000097 */
[----:B------:R-:W-:Y:S01]  /*7c80*/  FFMA.FTZ R5, R5, R169, 1.1641532182693481445e-10 ;  /* 0x2f00000005057423 */ /* 0x000fe200000100a9 */
[----:B------:R-:W-:-:S04]  /*7c90*/  MOV R130, R4 ;  /* 0x0000000400827202 */ /* 0x000fc80000000f00 */
[----:B------:R-:W-:Y:S02]  /*7ca0*/  FSETP.GTU.FTZ.AND P5, PT, R5, R168, PT ;  /* 0x000000a80500720b */ /* 0x000fe40003fbc000 */
[----:B------:R-:W-:-:S05]  /*7cb0*/  SHF.L.U32 R5, R131, 0x10, RZ ;  /* 0x0000001083057819 */ /* 0x000fca00000006ff */
        /* <DEDUP_REMOVED lines=16> */
.L_x_3888:
        /* <DEDUP_REMOVED lines=15> */
.L_x_3890:
[----:B------:R-:W-:Y:S05]  /*7eb0*/  BSYNC.RECONVERGENT B2 ;  /* 0x0000000000027941 */ /* 0x000fea0003800200 */
.L_x_3889:
        /* <DEDUP_REMOVED lines=61> */
.L_x_3887:
[----:B------:R-:W-:Y:S05]  /*8290*/  BSYNC.RECONVERGENT B1 ;  /* 0x0000000000017941 */ /* 0x000fea0003800200 */
.L_x_3886:
[----:B------:R-:W-:Y:S02]  /*82a0*/  I2FP.F32.U32 R130, R130 ;  /* 0x0000008200827245 */ /* 0x000fe40000201000 */
[----:B------:R-:W-:Y:S02]  /*82b0*/  SHF.L.U32 R151, R151, 0x10, RZ ;  /* 0x0000001097977819 */ /* 0x000fe400000006ff */
[----:B------:R-:W-:Y:S01]  /*82c0*/  F2FP.BF16.F32.PACK_AB R129, R129, R128 ;  /* 0x000000808181723e */ /* 0x000fe200000010ff */
[----:B------:R-:W-:Y:S01]  /*82d0*/  FFMA.FTZ R130, R130, R169, 1.1641532182693481445e-10 ;  /* 0x2f00000082827423 */ /* 0x000fe200000100a9 */
[----:B------:R-:W-:Y:S01]  /*82e0*/  F2FP.BF16.F32.PACK_AB R128, R25, R26 ;  /* 0x0000001a1980723e */ /* 0x000fe200000010ff */
[----:B------:R-:W-:-:S03]  /*82f0*/  FMUL.FTZ R151, R151, R165 ;  /* 0x000000a597977220 */ /* 0x000fc60000410000 */
[----:B------:R-:W-:Y:S01]  /*8300*/  FSETP.GTU.FTZ.AND P6, PT, R130, R168, PT ;  /* 0x000000a88200720b */ /* 0x000fe20003fdc000 */
[----:B------:R-:W-:Y:S01]  /*8310*/  FMUL.FTZ R151, R151, R167 ;  /* 0x000000a797977220 */ /* 0x000fe20000410000 */
[----:B------:R-:W-:-:S04]  /*8320*/  IMAD.U32 R130, R192, 0x10000, RZ ;  /* 0x00010000c0827824 */ /* 0x000fc800078e00ff */
[----:B------:R-:W-:Y:S02]  /*8330*/  FSEL R151, R151, RZ, !P6 ;  /* 0x000000ff97977208 */ /* 0x000fe40007000000 */
[----:B------:R-:W-:-:S03]  /*8340*/  PLOP3.LUT P6, PT, P6, PT, PT, 0x8, 0x80 ;  /* 0x000000000080781c */ /* 0x000fc600037ce170 */
[----:B------:R-:W-:Y:S01]  /*8350*/  FMUL.FTZ R151, R151, R130 ;  /* 0x0000008297977220 */ /* 0x000fe20000410000 */
[----:B------:R-:W-:-:S04]  /*8360*/  F2FP.BF16.F32.PACK_AB R130, R148, R149 ;  /* 0x000000959482723e */ /* 0x000fc800000010ff */
[----:B------:R-:W-:-:S07]  /*8370*/  F2FP.BF16.F32.PACK_AB R131, R151, R150 ;  /* 0x000000969783723e */ /* 0x000fce00000010ff */
.L_x_3850:
[----:B------:R-:W0:Y:S02]  /*8380*/  LDC.64 R168, c[0x0][0x3a8] ;  /* 0x0000ea00ffa87b82 */ /* 0x000e240000000a00 */
[----:B0-----:R-:W-:-:S05]  /*8390*/  IMAD.WIDE.U32 R168, R2, 0x10, R168 ;  /* 0x0000001002a87825 */ /* 0x001fca00078e00a8 */
[----:B------:R0:W-:Y:S02]  /*83a0*/  STG.E.128 desc[UR6][R168.64], R128 ;  /* 0x00000080a8007986 */ /* 0x0001e4000c101d06 */
[----:B0-----:R-:W-:Y:S01]  /*83b0*/  SEL R128, RZ, 0x1000000, !P6 ;  /* 0x01000000ff807807 */ /* 0x001fe20007000000 */
[----:B------:R-:W-:Y:S01]  /*83c0*/  IMAD.MOV.U32 R168, RZ, RZ, R166 ;  /* 0x000000ffffa87224 */ /* 0x000fe200078e00a6 */
[----:B------:R-:W-:Y:S02]  /*83d0*/  SEL R129, RZ, 0x10000, !P5 ;  /* 0x00010000ff817807 */ /* 0x000fe40006800000 */
[----:B------:R-:W-:Y:S02]  /*83e0*/  SEL R130, RZ, 0x100, !P4 ;  /* 0x00000100ff827807 */ /* 0x000fe40006000000 */
[----:B------:R-:W-:Y:S02]  /*83f0*/  SEL R131, RZ, 0x100, !P0 ;  /* 0x00000100ff837807 */ /* 0x000fe40004000000 */
[----:B------:R-:W-:-:S02]  /*8400*/  LOP3.LUT R128, R130, R128, R129, 0xfe, !PT ;  /* 0x0000008082807212 */ /* 0x000fc400078efe81 */
[----:B------:R-:W-:Y:S02]  /*8410*/  SEL R129, RZ, 0x1, !P3 ;  /* 0x00000001ff817807 */ /* 0x000fe40005800000 */
[----:B------:R-:W-:Y:S02]  /*8420*/  SEL R130, RZ, 0x10000, !P1 ;  /* 0x00010000ff827807 */ /* 0x000fe40004800000 */
[----:B------:R-:W-:Y:S02]  /*8430*/  LOP3.LUT R129, R128, R129, RZ, 0xfc, !PT ;  /* 0x0000008180817212 */ /* 0x000fe400078efcff */
[----:B------:R-:W-:Y:S02]  /*8440*/  SEL R128, RZ, 0x1000000, !P2 ;  /* 0x01000000ff807807 */ /* 0x000fe40005000000 */
[----:B------:R-:W-:Y:S02]  /*8450*/  LOP3.LUT P6, RZ, R0, 0x2, RZ, 0xc0, !PT ;  /* 0x0000000200ff7812 */ /* 0x000fe400078cc0ff */
[----:B------:R-:W-:-:S02]  /*8460*/  LOP3.LUT R128, R131, R128, R130, 0xfe, !PT ;  /* 0x0000008083807212 */ /* 0x000fc400078efe82 */
[----:B------:R-:W-:Y:S02]  /*8470*/  SEL R130, RZ, 0x1, !P6 ;  /* 0x00000001ff827807 */ /* 0x000fe40007000000 */
[----:B------:R-:W-:Y:S02]  /*8480*/  IADD3 R166, PT, PT, R2, 0x20, RZ ;  /* 0x0000002002a67810 */ /* 0x000fe40007ffe0ff */
[----:B------:R-:W-:Y:S02]  /*8490*/  LOP3.LUT R128, R128, R130, RZ, 0xfc, !PT ;  /* 0x0000008280807212 */ /* 0x000fe400078efcff */
[----:B------:R-:W0:Y:S02]  /*84a0*/  LDC.64 R130, c[0x0][0x3b0] ;  /* 0x0000ec00ff827b82 */ /* 0x000e240000000a00 */
[----:B0-----:R-:W-:-:S05]  /*84b0*/  IMAD.WIDE.U32 R130, R2, 0x8, R130 ;  /* 0x0000000802827825 */ /* 0x001fca00078e0082 */
[----:B------:R0:W-:Y:S02]  /*84c0*/  STG.E.64 desc[UR6][R130.64], R128 ;  /* 0x0000008082007986 */ /* 0x0001e4000c101b06 */
.L_x_3809:
[----:B------:R-:W-:Y:S05]  /*84d0*/  BSYNC.RECONVERGENT B0 ;  /* 0x0000000000007941 */ /* 0x000fea0003800200 */
.L_x_3808:
[----:B------:R-:W-:Y:S01]  /*84e0*/  ISETP.GE.U32.AND P0, PT, R11, 0x40, PT ;  /* 0x000000400b00780c */ /* 0x000fe20003f06070 */
[----:B------:R-:W-:Y:S01]  /*84f0*/  BSSY.RECONVERGENT B0, `(.L_x_3891) ;  /* 0x000067b000007945 */ /* 0x000fe20003800200 */
[----:B------:R-:W-:-:S11]  /*8500*/  LOP3.LUT R0, R0, 0xfffffdff, RZ, 0xc0, !PT ;  /* 0xfffffdff00007812 */ /* 0x000fd600078ec0ff */
[----:B------:R-:W-:Y:S01]  /*8510*/  @P0 LOP3.LUT R0, R0, 0x200, RZ, 0xfc, !PT ;  /* 0x0000020000000812 */ /* 0x000fe200078efcff */
[----:B------:R-:W-:Y:S06]  /*8520*/  @!P0 BRA `(.L_x_3892) ;  /* 0x0000006400dc8947 */ /* 0x000fec0003800000 */
[----:B------:R-:W-:-:S04]  /*8530*/  ISETP.NE.U32.AND P0, PT, RZ, UR8, PT ;  /* 0x00000008ff007c0c */ /* 0x000fc8000bf05070 */
[----:B------:R-:W-:-:S13]  /*8540*/  ISETP.NE.AND.EX P0, PT, RZ, UR9, PT, P0 ;  /* 0x00000009ff007c0c */ /* 0x000fda000bf05300 */
[----:B0-----:R-:W0:Y:S02]  /*8550*/  @P0 LDC.64 R128, c[0x0][0x3a0] ;  /* 0x0000e800ff800b82 */ /* 0x001e240000000a00 */
[----:B0-----:R-:W-:-:S05]  /*8560*/  @P0 IMAD.WIDE.U32 R128, R166, 0x10, R128 ;  /* 0x00000010a6800825 */ /* 0x001fca00078e0080 */
[----:B------:R0:W5:Y:S02]  /*8570*/  @P0 LDG.E.128 R44, desc[UR6][R128.64] ;  /* 0x00000006802c0981 */ /* 0x000164000c1e1d00 */
[----:B0-----:R-:W0:Y:S02]  /*8580*/  LDC.64 R128, c[0x0][0x390] ;  /* 0x0000e400ff807b82 */ /* 0x001e240000000a00 */
[----:B0-----:R-:W-:-:S06]  /*8590*/  IMAD.WIDE.U32 R128, R166, 0x10, R128 ;  /* 0x00000010a6807825 */ /* 0x001fcc00078e0080 */
[----:B------:R-:W5:Y:S01]  /*85a0*/  LDG.E.128 R128, desc[UR6][R128.64] ;  /* 0x0000000680807981 */ /* 0x000f62000c1e1d00 */
[----:B------:R-:W-:Y:S05]  /*85b0*/  @!P0 BRA `(.L_x_3893) ;  /* 0x0000003000cc8947 */ /* 0x000fea0003800000 */
        /* <DEDUP_REMOVED lines=11> */
[----:B------:R-:W-:Y:S01]  /*8670*/  @!P0 IMAD.MOV.U32 R23, RZ, RZ, R7 ;  /* 0x000000ffff178224 */ /* 0x000fe200078e0007 */
[----:B------:R-:W-:Y:S01]  /*8680*/  @P0 MOV R23, R6 ;  /* 0x0000000600170202 */ /* 0x000fe20000000f00 */
[----:B------:R-:W-:Y:S02]  /*8690*/  @P0 VIADD R132, R5, 0x1 ;  /* 0x0000000105840836 */ /* 0x000fe40000000000 */
[----:B------:R-:W-:Y:S01]  /*86a0*/  @P0 IMAD.MOV.U32 R167, RZ, RZ, R168 ;  /* 0x000000ffffa70224 */ /* 0x000fe200078e00a8 */
[----:B------:R-:W-:Y:S06]  /*86b0*/  BRA `(.L_x_3895) ;  /* 0x0000000400287947 */ /* 0x000fec0003800000 */
.L_x_3896:
        /* <DEDUP_REMOVED lines=12> */
.L_x_3898:
[----:B------:R-:W-:Y:S05]  /*8780*/  BSYNC.RECONVERGENT B2 ;  /* 0x0000000000027941 */ /* 0x000fea0003800200 */
.L_x_3897:
        /* <DEDUP_REMOVED lines=57> */
[----:B------:R-:W-:Y:S01]  /*8b20*/  IMAD.WIDE.U32 R4, R23, -0x326172a9, RZ ;  /* 0xcd9e8d5717047825 */ /* 0x000fe200078e00ff */
[----:B------:R-:W-:-:S03]  /*8b30*/  MOV R23, R168 ;  /* 0x000000a800177202 */ /* 0x000fc60000000f00 */
[----:B------:R-:W-:Y:S01]  /*8b40*/  IMAD.MOV.U32 R132, RZ, RZ, RZ ;  /* 0x000000ffff847224 */ /* 0x000fe200078e00ff */
[----:B------:R-:W-:-:S07]  /*8b50*/  LOP3.LUT R6, R6, UR13, R5, 0x96, !PT ;  /* 0x0000000d06067c12 */ /* 0x000fce000f8e9605 */
.L_x_3895:
[----:B------:R-:W-:Y:S05]  /*8b60*/  BSYNC.RECONVERGENT B1 ;  /* 0x0000000000017941 */ /* 0x000fea0003800200 */
.L_x_3894:
        /* <DEDUP_REMOVED lines=30> */
.L_x_3901:
        /* <DEDUP_REMOVED lines=12> */
.L_x_3903:
[----:B------:R-:W-:Y:S05]  /*8e10*/  BSYNC.RECONVERGENT B2 ;  /* 0x0000000000027941 */ /* 0x000fea0003800200 */
.L_x_3902:
        /* <DEDUP_REMOVED lines=61> */
.L_x_3900:
[----:B------:R-:W-:Y:S05]  /*91f0*/  BSYNC.RECONVERGENT B1 ;  /* 0x0000000000017941 */ /* 0x000fea0003800200 */
.L_x_3899:
        /* <DEDUP_REMOVED lines=25> */
.L_x_3906:
        /* <DEDUP_REMOVED lines=12> */
.L_x_3908:
[----:B------:R-:W-:Y:S05]  /*9450*/  BSYNC.RECONVERGENT B2 ;  /* 0x0000000000027941 */ /* 0x000fea0003800200 */
.L_x_3907:
        /* <DEDUP_REMOVED lines=61> */
.L_x_3905:
[----:B------:R-:W-:Y:S05]  /*9830*/  BSYNC.RECONVERGENT B1 ;  /* 0x0000000000017941 */ /* 0x000fea0003800200 */
.L_x_3904:
        /* <DEDUP_REMOVED lines=26> */
.L_x_3911:
        /* <DEDUP_REMOVED lines=12> */
.L_x_3913:
[----:B------:R-:W-:Y:S05]  /*9aa0*/  BSYNC.RECONVERGENT B2 ;  /* 0x0000000000027941 */ /* 0x000fea0003800200 */
.L_x_3912:
        /* <DEDUP_REMOVED lines=61> */
.L_x_3910:
[----:B------:R-:W-:Y:S05]  /*9e80*/  BSYNC.RECONVERGENT B1 ;  /* 0x0000000000017941 */ /* 0x000fea0003800200 */
.L_x_3909:
        /* <DEDUP_REMOVED lines=26> */
.L_x_3916:
        /* <DEDUP_REMOVED lines=12> */
.L_x_3918:
[----:B------:R-:W-:Y:S05]  /*a0f0*/  BSYNC.RECONVERGENT B2 ;  /* 0x0000000000027941 */ /* 0x000fea0003800200 */
.L_x_3917:
        /* <DEDUP_REMOVED lines=61> */
.L_x_3915:
[----:B------:R-:W-:Y:S05]  /*a4d0*/  BSYNC.RECONVERGENT B1 ;  /* 0x0000000000017941 */ /* 0x000fea0003800200 */
.L_x_3914:
        /* <DEDUP_REMOVED lines=25> */
.L_x_3921:
        /* <DEDUP_REMOVED lines=12> */
.L_x_3923:
[----:B------:R-:W-:Y:S05]  /*a730*/  BSYNC.RECONVERGENT B2 ;  /* 0x0000000000027941 */ /* 0x000fea0003800200 */
.L_x_3922:
        /* <DEDUP_REMOVED lines=61> */
.L_x_3920:
[----:B------:R-:W-:Y:S05]  /*ab10*/  BSYNC.RECONVERGENT B1 ;  /* 0x0000000000017941 */ /* 0x000fea0003800200 */
.L_x_3919:
        /* <DEDUP_REMOVED lines=26> */
.L_x_3926:
        /* <DEDUP_REMOVED lines=12> */
.L_x_3928:
[----:B------:R-:W-:Y:S05]  /*ad80*/  BSYNC.RECONVERGENT B2 ;  /* 0x0000000000027941 */ /* 0x000fea0003800200 */
.L_x_3927:
        /* <DEDUP_REMOVED lines=61> */
.L_x_3925:
[----:B------:R-:W-:Y:S05]  /*b160*/  BSYNC.RECONVERGENT B1 ;  /* 0x0000000000017941 */ /* 0x000fea0003800200 */
.L_x_3924:
        /* <DEDUP_REMOVED lines=25> */
.L_x_3931:
[----:B------:R-:W-:Y:S01]  /*b300*/  IADD3 R9, PT, PT, R9, 0x1, RZ ;  /* 0x0000000109097810 */ /* 0x000fe20007ffe0ff */
[----:B------:R-:W-:Y:S03]  /*b310*/  BSSY.RECONVERGENT B2, `(.L_x_3932) ;  /* 0x000000e000027945 */ /* 0x000fe60003800200 */
[----:B------:R-:W-:-:S13]  /*b320*/  ISETP.NE.AND P6, PT, R9, RZ, PT ;  /* 0x000000ff0900720c */ /* 0x000fda0003fc5270 */
[----:B------:R-:W-:Y:S05]  /*b330*/  @P6 BRA `(.L_x_3933) ;  /* 0x00000000002c6947 */ /* 0x000fea0003800000 */
[----:B------:R-:W-:Y:S01]  /*b340*/  VIADD R8, R8, 0x1 ;  /* 0x0000000108087836 */ /* 0x000fe20000000000 */
[----:B------:R-:W-:-:S04]  /*b350*/  LOP3.LUT R0, R0, 0xfffffbff, RZ, 0xc0, !PT ;  /* 0xfffffbff00007812 */ /* 0x000fc800078ec0ff */
[----:B------:R-:W-:Y:S02]  /*b360*/  ISETP.NE.AND P6, PT, R8, RZ, PT ;  /* 0x000000ff0800720c */ /* 0x000fe40003fc5270 */
[----:B------:R-:W-:-:S11]  /*b370*/  @P0 LOP3.LUT R0, R0, 0x400, RZ, 0xfc, !PT ;  /* 0x0000040000000812 */ /* 0x000fd600078efcff */
[----:B------:R-:W-:Y:S01]  /*b380*/  @!P6 VIADD R12, R12, 0x1 ;  /* 0x000000010c0ce836 */ /* 0x000fe20000000000 */
[----:B------:R-:W-:Y:S02]  /*b390*/  @!P6 IADD3 R4, PT, PT, R3, 0x1, RZ ;  /* 0x000000010304e810 */ /* 0x000fe40007ffe0ff */
[----:B------:R-:W-:Y:S02]  /*b3a0*/  @!P6 MOV R8, RZ ;  /* 0x000000ff0008e202 */ /* 0x000fe40000000f00 */
[----:B------:R-:W-:-:S13]  /*b3b0*/  ISETP.NE.AND P0, PT, R12, RZ, !P6 ;  /* 0x000000ff0c00720c */ /* 0x000fda0007705270 */
[----:B------:R-:W-:Y:S01]  /*b3c0*/  @P0 IMAD.MOV R4, RZ, RZ, R3 ;  /* 0x000000ffff040224 */ /* 0x000fe200078e0203 */
[----:B------:R-:W-:-:S03]  /*b3d0*/  LOP3.LUT P0, RZ, R0, 0x400, RZ, 0xc0, !PT ;  /* 0x0000040000ff7812 */ /* 0x000fc6000780c0ff */
[----:B------:R-:W-:-:S10]  /*b3e0*/  @!P6 IMAD.MOV.U32 R3, RZ, RZ, R4 ;  /* 0x000000ffff03e224 */ /* 0x000fd400078e0004 */
.L_x_3933:
[----:B------:R-:W-:Y:S05]  /*b3f0*/  BSYNC.RECONVERGENT B2 ;  /* 0x0000000000027941 */ /* 0x000fea0003800200 */
.L_x_3932:
        /* <DEDUP_REMOVED lines=61> */
.L_x_3930:
[----:B------:R-:W-:Y:S05]  /*b7d0*/  BSYNC.RECONVERGENT B1 ;  /* 0x0000000000017941 */ /* 0x000fea0003800200 */
.L_x_3929:
        /* <DEDUP_REMOVED lines=9> */
[----:B------:R-:W-:-:S02]  /*b870*/  FSETP.GTU.FTZ.AND P6, PT, R153, R171, PT ;  /* 0x000000ab9900720b */ /* 0x000fc40003fdc000 */
[----:B------:R-:W-:Y:S02]  /*b880*/  PRMT R153, R47, 0x7632, R153 ;  /* 0x000076322f997816 */ /* 0x000fe40000000099 */
[----:B------:R-:W-:Y:S02]  /*b890*/  FSEL R131, R131, RZ, !P6 ;  /* 0x000000ff83837208 */ /* 0x000fe40007000000 */
[----:B------:R-:W-:Y:S01]  /*b8a0*/  PLOP3.LUT P6, PT, P6, PT, PT, 0x8, 0x80 ;  /* 0x000000000080781c */ /* 0x000fe200037ce170 */
[----:B------:R-:W-:-:S04]  /*b8b0*/  IMAD.U32 R153, R153, 0x10000, RZ ;  /* 0x0001000099997824 */ /* 0x000fc800078e00ff */
[----:B------:R-:W-:-:S05]  /*b8c0*/  FFMA.FTZ R153, R131, R168, R153 ;  /* 0x000000a883997223 */ /* 0x000fca0000010099 */
[----:B------:R-:W-:Y:S01]  /*b8d0*/  F2FP.BF16.F32.PACK_AB R131, R153, R152 ;  /* 0x000000989983723e */ /* 0x000fe200000010ff */
[----:B------:R-:W-:Y:S06]  /*b8e0*/  BRA `(.L_x_3934) ;  /* 0x0000003000987947 */ /* 0x000fec0003800000 */
.L_x_3893:
        /* <DEDUP_REMOVED lines=16> */
.L_x_3937:
        /* <DEDUP_REMOVED lines=12> */
.L_x_3939:
[----:B------:R-:W-:Y:S05]  /*bab0*/  BSYNC.RECONVERGENT B2 ;  /* 0x0000000000027941 */ /* 0x000fea0003800200 */
.L_x_3938:
        /* <DEDUP_REMOVED lines=61> */
.L_x_3936:
[----:B------:R-:W-:Y:S05]  /*be90*/  BSYNC.RECONVERGENT B1 ;  /* 0x0000000000017941 */ /* 0x000fea0003800200 */
.L_x_3935:
[----:B------:R-:W0:Y:S01]  /*bea0*/  LDC R171, c[0x0][0x404] ;  /* 0x00010100ffab7b82 */ /* 0x000e220000000800 */
[----:B------:R-:W-:Y:S01]  /*beb0*/  I2FP.F32.U32 R5, R23 ;  /* 0x0000001700057245 */ /* 0x000fe20000201000 */
[----:B------:R-:W-:Y:S01]  /*bec0*/  IMAD.MOV.U32 R188, RZ, RZ, 0x2f800000 ;  /* 0x2f800000ffbc7424 */ /* 0x000fe200078e00ff */
[----:B------:R-:W-:Y:S01]  /*bed0*/  ISETP.NE.AND P1, PT, R132, 0x1, PT ;  /* 0x000000018400780c */ /* 0x000fe20003f25270 */
[----:B------:R-:W-:Y:S01]  /*bee0*/  BSSY.RECONVERGENT B1, `(.L_x_3940) ;  /* 0x0000063000017945 */ /* 0x000fe20003800200 */
[----:B------:R-:W-:Y:S01]  /*bef0*/  LOP3.LUT R0, R0, 0xfffffffd, RZ, 0xc0, !PT ;  /* 0xfffffffd00007812 */ /* 0x000fe200078ec0ff */
[----:B------:R-:W-:Y:S01]  /*bf00*/  FFMA.FTZ R5, R5, R188, 1.1641532182693481445e-10 ;  /* 0x2f00000005057423 */ /* 0x000fe200000100bc */
[----:B------:R-:W-:Y:S01]  /*bf10*/  MOV R23, R4 ;  /* 0x0000000400177202 */ /* 0x000fe20000000f00 */
[----:B------:R-:W1:Y:S03]  /*bf20*/  LDC R170, c[0x0][0x408] ;  /* 0x00010200ffaa7b82 */ /* 0x000e660000000800 */
[----:B0-----:R-:W-:-:S02]  /*bf30*/  FSETP.GTU.FTZ.AND P0, PT, R5, R171, PT ;  /* 0x000000ab0500720b */ /* 0x001fc40003f1c000 */
[C---:B-----5:R-:W-:Y:S02]  /*bf40*/  SHF.L.U32 R5, R128.reuse, 0x10, RZ ;  /* 0x0000001080057819 */ /* 0x060fe400000006ff */
[----:B------:R-:W-:-:S03]  /*bf50*/  PRMT R128, R128, 0x7632, R128 ;  /* 0x0000763280807816 */ /* 0x000fc60000000080 */
[----:B------:R-:W-:-:S04]  /*bf60*/  FMUL.FTZ R5, R5, R165 ;  /* 0x000000a505057220 */ /* 0x000fc80000410000 */
[----:B-1----:R-:W-:-:S05]  /*bf70*/  FMUL.FTZ R5, R5, R170 ;  /* 0x000000aa05057220 */ /* 0x002fca0000410000 */
[----:B------:R-:W-:Y:S01]  /*bf80*/  FSEL R24, R5, RZ, !P0 ;  /* 0x000000ff05187208 */ /* 0x000fe20004000000 */
[----:B------:R-:W-:Y:S01]  /*bf90*/  IMAD.U32 R5, R112, 0x10000, RZ ;  /* 0x0001000070057824 */ /* 0x000fe200078e00ff */
[----:B------:R-:W-:-:S03]  /*bfa0*/  PLOP3.LUT P0, PT, P0, PT, PT, 0x8, 0x80 ;  /* 0x000000000080781c */ /* 0x000fc6000070e170 */
[----:B------:R-:W-:Y:S01]  /*bfb0*/  FMUL.FTZ R24, R5, R24 ;  /* 0x0000001805187220 */ /* 0x000fe20000410000 */
[----:B------:R-:W-:-:S09]  /*bfc0*/  IMAD.MOV.U32 R5, RZ, RZ, 0x2 ;  /* 0x00000002ff057424 */ /* 0x000fd200078e00ff */
        /* <DEDUP_REMOVED lines=10> */
.L_x_3942:
        /* <DEDUP_REMOVED lines=12> */
.L_x_3944:
[----:B------:R-:W-:Y:S05]  /*c130*/  BSYNC.RECONVERGENT B2 ;  /* 0x0000000000027941 */ /* 0x000fea0003800200 */
.L_x_3943:
        /* <DEDUP_REMOVED lines=61> */
.L_x_3941:
[----:B------:R-:W-:Y:S05]  /*c510*/  BSYNC.RECONVERGENT B1 ;  /* 0x0000000000017941 */ /* 0x000fea0003800200 */
.L_x_3940:
        /* <DEDUP_REMOVED lines=9> */
[----:B------:R-:W-:-:S04]  /*c5b0*/  IMAD.U32 R128, R193, 0x10000, RZ ;  /* 0x00010000c1807824 */ /* 0x000fc800078e00ff */
[----:B------:R-:W-:Y:S02]  /*c5c0*/  FSEL R23, R23, RZ, !P0 ;  /* 0x000000ff17177208 */ /* 0x000fe40004000000 */
        /* <DEDUP_REMOVED lines=12> */
.L_x_3947:
        /* <DEDUP_REMOVED lines=12> */
.L_x_3949:
[----:B------:R-:W-:Y:S05]  /*c750*/  BSYNC.RECONVERGENT B2 ;  /* 0x0000000000027941 */ /* 0x000fea0003800200 */
.L_x_3948:
        /* <DEDUP_REMOVED lines=61> */
.L_x_3946:
[----:B------:R-:W-:Y:S05]  /*cb30*/  BSYNC.RECONVERGENT B1 ;  /* 0x0000000000017941 */ /* 0x000fea0003800200 */
.L_x_3945:
        /* <DEDUP_REMOVED lines=14> */
[----:B------:R-:W-:-:S03]  /*cc20*/  IMAD.MOV.U32 R5, RZ, RZ, 0x2 ;  /* 0x00000002ff057424 */ /* 0x000fc600078e00ff */
        /* <DEDUP_REMOVED lines=10> */
.L_x_3952:
        /* <DEDUP_REMOVED lines=12> */
.L_x_3954:
[----:B------:R-:W-:Y:S05]  /*cd90*/  BSYNC.RECONVERGENT B2 ;  /* 0x0000000000027941 */ /* 0x000fea0003800200 */
.L_x_3953:
        /* <DEDUP_REMOVED lines=61> */
.L_x_3951:
[----:B------:R-:W-:Y:S05]  /*d170*/  BSYNC.RECONVERGENT B1 ;  /* 0x0000000000017941 */ /* 0x000fea0003800200 */
.L_x_3950:
        /* <DEDUP_REMOVED lines=13> */
[----:B------:R-:W-:-:S04]  /*d250*/  FMUL.FTZ R129, R132, R129 ;  /* 0x0000008184817220 */ /* 0x000fc80000410000 */
        /* <DEDUP_REMOVED lines=10> */
.L_x_3957:
        /* <DEDUP_REMOVED lines=12> */
.L_x_3959:
[----:B------:R-:W-:Y:S05]  /*d3c0*/  BSYNC.RECONVERGENT B2 ;  /* 0x0000000000027941 */ /* 0x000fea0003800200 */
.L_x_3958:
        /* <DEDUP_REMOVED lines=56> */
[----:B------:R-:W-:Y:S01]  /*d750*/  IMAD.MOV.U32 R146, RZ, RZ, R167 ;  /* 0x000000ffff927224 */ /* 0x000fe200078e00a7 */
[----:B------:R-:W-:Y:S01]  /*d760*/  MOV R167, R4 ;  /* 0x0000000400a77202 */ /* 0x000fe20000000f00 */
[----:B------:R-:W-:Y:S01]  /*d770*/  UIADD3 UR13, UPT, UPT, UR4, -0x700cb87f, URZ ;  /* 0x8ff34781040d7890 */ /* 0x000fe2000fffe0ff */
[----:B------:R-:W-:-:S05]  /*d780*/  IMAD.WIDE.U32 R4, R147, -0x326172a9, RZ ;  /* 0xcd9e8d5793047825 */ /* 0x000fca00078e00ff */
[----:B------:R-:W-:-:S07]  /*d790*/  LOP3.LUT R6, R6, UR13, R5, 0x96, !PT ;  /* 0x0000000d06067c12 */ /* 0x000fce000f8e9605 */
.L_x_3956:
[----:B------:R-:W-:Y:S05]  /*d7a0*/  BSYNC.RECONVERGENT B1 ;  /* 0x0000000000017941 */ /* 0x000fea0003800200 */
.L_x_3955:
        /* <DEDUP_REMOVED lines=13> */
[----:B------:R-:W-:Y:S01]  /*d880*/  FMUL.FTZ R147, R5, R147 ;  /* 0x0000009305937220 */ /* 0x000fe20000410000 */
        /* <DEDUP_REMOVED lines=10> */
.L_x_3962:
        /* <DEDUP_REMOVED lines=12> */
.L_x_3964:
[----:B------:R-:W-:Y:S05]  /*d9f0*/  BSYNC.RECONVERGENT B2 ;  /* 0x0000000000027941 */ /* 0x000fea0003800200 */
.L_x_3963:
        /* <DEDUP_REMOVED lines=61> */
.L_x_3961:
[----:B------:R-:W-:Y:S05]  /*ddd0*/  BSYNC.RECONVERGENT B1 ;  /* 0x0000000000017941 */ /* 0x000fea0003800200 */
.L_x_3960:
        /* <DEDUP_REMOVED lines=24> */
.L_x_3967:
        /* <DEDUP_REMOVED lines=12> */
.L_x_3969:
[----:B------:R-:W-:Y:S05]  /*e020*/  BSYNC.RECONVERGENT B2 ;  /* 0x0000000000027941 */ /* 0x000fea0003800200 */
.L_x_3968:
        /* <DEDUP_REMOVED lines=61> */
.L_x_3966:
[----:B------:R-:W-:Y:S05]  /*e400*/  BSYNC.RECONVERGENT B1 ;  /* 0x0000000000017941 */ /* 0x000fea0003800200 */
.L_x_3965:
        /* <DEDUP_REMOVED lines=24> */
.L_x_3972:
        /* <DEDUP_REMOVED lines=15> */
.L_x_3974:
[----:B------:R-:W-:Y:S05]  /*e680*/  BSYNC.RECONVERGENT B2 ;  /* 0x0000000000027941 */ /* 0x000fea0003800200 */
.L_x_3973:
        /* <DEDUP_REMOVED lines=61> */
.L_x_3971:
[----:B------:R-:W-:Y:S05]  /*ea60*/  BSYNC.RECONVERGENT B1 ;  /* 0x0000000000017941 */ /* 0x000fea0003800200 */
.L_x_3970:
        /* <DEDUP_REMOVED lines=9> */
[----:B------:R-:W-:Y:S01]  /*eb00*/  FSEL R153, R131, RZ, !P6 ;  /* 0x000000ff83997208 */ /* 0x000fe20007000000 */
[----:B------:R-:W-:Y:S01]  /*eb10*/  IMAD.U32 R131, R196, 0x10000, RZ ;  /* 0x00010000c4837824 */ /* 0x000fe200078e00ff */
[----:B------:R-:W-:-:S03]  /*eb20*/  PLOP3.LUT P6, PT, P6, PT, PT, 0x8, 0x80 ;  /* 0x000000000080781c */ /* 0x000fc600037ce170 */
[----:B------:R-:W-:-:S05]  /*eb30*/  FMUL.FTZ R153, R131, R153 ;  /* 0x0000009983997220 */ /* 0x000fca0000410000 */
[----:B------:R-:W-:-:S07]  /*eb40*/  F2FP.BF16.F32.PACK_AB R131, R153, R152 ;  /* 0x000000989983723e */ /* 0x000fce00000010ff */
.L_x_3934:
        /* <DEDUP_REMOVED lines=15> */
[----:B------:R-:W-:-:S04]  /*ec40*/  SEL R130, RZ, 0x1, !P6 ;  /* 0x00000001ff827807 */ /* 0x000fc80007000000 */
[----:B------:R-:W-:Y:S02]  /*ec50*/  LOP3.LUT R128, R128, R130, RZ, 0xfc, !PT ;  /* 0x0000008280807212 */ /* 0x000fe400078efcff */
[----:B------:R-:W0:Y:S02]  /*ec60*/  LDC.64 R130, c[0x0][0x3b0] ;  /* 0x0000ec00ff827b82 */ /* 0x000e240000000a00 */
[C---:B0-----:R-:W-:Y:S01]  /*ec70*/  IMAD.WIDE.U32 R130, R166.reuse, 0x8, R130 ;  /* 0x00000008a6827825 */ /* 0x041fe200078e0082 */
[----:B------:R-:W-:-:S04]  /*ec80*/  IADD3 R166, PT, PT, R166, 0x20, RZ ;  /* 0x00000020a6a67810 */ /* 0x000fc80007ffe0ff */
[----:B------:R1:W-:Y:S03]  /*ec90*/  STG.E.64 desc[UR6][R130.64], R128 ;  /* 0x0000008082007986 */ /* 0x0003e6000c101b06 */
.L_x_3892:
[----:B------:R-:W-:Y:S05]  /*eca0*/  BSYNC.RECONVERGENT B0 ;  /* 0x0000000000007941 */ /* 0x000fea0003800200 */
.L_x_3891:
[----:B------:R-:W-:Y:S01]  /*ecb0*/  ISETP.GE.U32.AND P0, PT, R11, 0x60, PT ;  /* 0x000000600b00780c */ /* 0x000fe20003f06070 */
[----:B------:R-:W-:Y:S01]  /*ecc0*/  BSSY.RECONVERGENT B0, `(.L_x_3975) ;  /* 0x0000679000007945 */ /* 0x000fe20003800200 */
[----:B------:R-:W-:-:S11]  /*ecd0*/  LOP3.LUT R0, R0, 0xfffffeff, RZ, 0xc0, !PT ;  /* 0xfffffeff00007812 */ /* 0x000fd600078ec0ff */
[----:B------:R-:W-:Y:S01]  /*ece0*/  @P0 LOP3.LUT R0, R0, 0x100, RZ, 0xfc, !PT ;  /* 0x0000010000000812 */ /* 0x000fe200078efcff */
[----:B------:R-:W-:Y:S06]  /*ecf0*/  @!P0 BRA `(.L_x_3976) ;  /* 0x0000006400d48947 */ /* 0x000fec0003800000 */
[----:B------:R-:W-:-:S04]  /*ed00*/  ISETP.NE.U32.AND P0, PT, RZ, UR8, PT ;  /* 0x00000008ff007c0c */ /* 0x000fc8000bf05070 */
[----:B------:R-:W-:-:S13]  /*ed10*/  ISETP.NE.AND.EX P0, PT, RZ, UR9, PT, P0 ;  /* 0x00000009ff007c0c */ /* 0x000fda000bf05300 */
[----:B------:R-:W2:Y:S02]  /*ed20*/  @P0 LDC.64 R40, c[0x0][0x3a0] ;  /* 0x0000e800ff280b82 */ /* 0x000ea40000000a00 */
[----:B--2---:R-:W-:-:S05]  /*ed30*/  @P0 IMAD.WIDE.U32 R40, R166, 0x10, R40 ;  /* 0x00000010a6280825 */ /* 0x004fca00078e0028 */
[----:B------:R2:W5:Y:S02]  /*ed40*/  @P0 LDG.E.128 R44, desc[UR6][R40.64] ;  /* 0x00000006282c0981 */ /* 0x000564000c1e1d00 */
[----:B--2---:R-:W2:Y:S02]  /*ed50*/  LDC.64 R40, c[0x0][0x390] ;  /* 0x0000e400ff287b82 */ /* 0x004ea40000000a00 */
[----:B--2---:R-:W-:-:S06]  /*ed60*/  IMAD.WIDE.U32 R40, R166, 0x10, R40 ;  /* 0x00000010a6287825 */ /* 0x004fcc00078e0028 */
        /* <DEDUP_REMOVED lines=18> */
.L_x_3980:
        /* <DEDUP_REMOVED lines=12> */
.L_x_3982:
[----:B------:R-:W-:Y:S05]  /*ef50*/  BSYNC.RECONVERGENT B2 ;  /* 0x0000000000027941 */ /* 0x000fea0003800200 */
.L_x_3981:
[----:B01----:R-:W-:Y:S01]  /*ef60*/  IMAD.WIDE.U32 R128, R9, -0x2daee0ad, RZ ;  /* 0xd2511f5309807825 */ /* 0x003fe200078e00ff */
        /* <DEDUP_REMOVED lines=58> */
[----:B------:R-:W-:-:S04]  /*f310*/  MOV R21, R168 ;  /* 0x000000a800157202 */ /* 0x000fc80000000f00 */
[----:B------:R-:W-:-:S07]  /*f320*/  LOP3.LUT R6, R6, UR13, R5, 0x96, !PT ;  /* 0x0000000d06067c12 */ /* 0x000fce000f8e9605 */
.L_x_3979:
[----:B------:R-:W-:Y:S05]  /*f330*/  BSYNC.RECONVERGENT B1 ;  /* 0x0000000000017941 */ /* 0x000fea0003800200 */
.L_x_3978:
[----:B------:R-:W2:Y:S01]  /*f340*/  LDC R168, c[0x0][0x404] ;  /* 0x00010100ffa87b82 */ /* 0x000ea20000000800 */
[----:B------:R-:W-:Y:S01]  /*f350*/  I2FP.F32.U32 R5, R21 ;  /* 0x0000001500057245 */ /* 0x000fe20000201000 */
[----:B------:R-:W-:Y:S01]  /*f360*/  IMAD.MOV.U32 R169, RZ, RZ, 0x2f800000 ;  /* 0x2f800000ffa97424 */ /* 0x000fe200078e00ff */
[----:B------:R-:W-:Y:S01]  /*f370*/  ISETP.NE.AND P1, PT, R39, 0x1, PT ;  /* 0x000000012700780c */ /* 0x000fe20003f25270 */
[----:B-----5:R-:W-:Y:S01]  /*f380*/  IMAD.U32 R21, R44, 0x10000, RZ ;  /* 0x000100002c157824 */ /* 0x020fe200078e00ff */
[----:B------:R-:W-:Y:S01]  /*f390*/  LOP3.LUT R0, R0, 0xfffffffd, RZ, 0xc0, !PT ;  /* 0xfffffffd00007812 */ /* 0x000fe200078ec0ff */
[----:B------:R-:W-:Y:S01]  /*f3a0*/  FFMA.FTZ R5, R5, R169, 1.1641532182693481445e-10 ;  /* 0x2f00000005057423 */ /* 0x000fe200000100a9 */
[----:B------:R-:W-:Y:S01]  /*f3b0*/  BSSY.RECONVERGENT B1, `(.L_x_3983) ;  /* 0x0000061000017945 */ /* 0x000fe20003800200 */
[----:B------:R-:W3:Y:S03]  /*f3c0*/  LDC R154, c[0x0][0x408] ;  /* 0x00010200ff9a7b82 */ /* 0x000ee60000000800 */
[----:B--2---:R-:W-:-:S02]  /*f3d0*/  FSETP.GTU.FTZ.AND P0, PT, R5, R168, PT ;  /* 0x000000a80500720b */ /* 0x004fc40003f1c000 */
[C---:B------:R-:W-:Y:S02]  /*f3e0*/  SHF.L.U32 R5, R40.reuse, 0x10, RZ ;  /* 0x0000001028057819 */ /* 0x040fe400000006ff */
[----:B------:R-:W-:-:S03]  /*f3f0*/  PRMT R40, R40, 0x7632, R40 ;  /* 0x0000763228287816 */ /* 0x000fc60000000028 */
[----:B------:R-:W-:-:S04]  /*f400*/  FMUL.FTZ R5, R5, R165 ;  /* 0x000000a505057220 */ /* 0x000fc80000410000 */
[----:B---3--:R-:W-:-:S05]  /*f410*/  FMUL.FTZ R5, R5, R154 ;  /* 0x0000009a05057220 */ /* 0x008fca0000410000 */
        /* <DEDUP_REMOVED lines=16> */
.L_x_3985:
        /* <DEDUP_REMOVED lines=12> */
.L_x_3987:
[----:B------:R-:W-:Y:S05]  /*f5e0*/  BSYNC.RECONVERGENT B2 ;  /* 0x0000000000027941 */ /* 0x000fea0003800200 */
.L_x_3986:
[----:B01----:R-:W-:Y:S01]  /*f5f0*/  IMAD.WIDE.U32 R128, R9, -0x2daee0ad, RZ ;  /* 0xd2511f5309807825 */ /* 0x003fe200078e00ff */
        /* <DEDUP_REMOVED lines=60> */
.L_x_3984:
[----:B------:R-:W-:Y:S05]  /*f9c0*/  BSYNC.RECONVERGENT B1 ;  /* 0x0000000000017941 */ /* 0x000fea0003800200 */
.L_x_3983:
[----:B------:R-:W-:Y:S01]  /*f9d0*/  I2FP.F32.U32 R21, R21 ;  /* 0x0000001500157245 */ /* 0x000fe20000201000 */
[----:B------:R-:W-:Y:S01]  /*f9e0*/  IMAD.U32 R40, R40, 0x10000, RZ ;  /* 0x0001000028287824 */ /* 0x000fe200078e00ff */
[----:B------:R-:W-:Y:S01]  /*f9f0*/  ISETP.NE.AND P1, PT, R5, 0x1, PT ;  /* 0x000000010500780c */ /* 0x000fe20003f25270 */
[----:B------:R-:W-:Y:S01]  /*fa00*/  BSSY.RECONVERGENT B1, `(.L_x_3988) ;  /* 0x0000060000017945 */ /* 0x000fe20003800200 */
[----:B01----:R-:W-:Y:S02]  /*fa10*/  IMAD.MOV.U32 R128, RZ, RZ, 0x2 ;  /* 0x00000002ff807424 */ /* 0x003fe400078e00ff */
[----:B------:R-:W-:Y:S01]  /*fa20*/  FFMA.FTZ R21, R21, R169, 1.1641532182693481445e-10 ;  /* 0x2f00000015157423 */ /* 0x000fe200000100a9 */
[----:B------:R-:W-:Y:S01]  /*fa30*/  FMUL.FTZ R39, R40, R165 ;  /* 0x000000a528277220 */ /* 0x000fe20000410000 */
[----:B------:R-:W-:-:S03]  /*fa40*/  SHF.L.U32 R40, R197, 0x10, RZ ;  /* 0x00000010c5287819 */ /* 0x000fc600000006ff */
        /* <DEDUP_REMOVED lines=17> */
.L_x_3990:
        /* <DEDUP_REMOVED lines=12> */
.L_x_3992:
[----:B------:R-:W-:Y:S05]  /*fc20*/  BSYNC.RECONVERGENT B2 ;  /* 0x0000000000027941 */ /* 0x000fea0003800200 */
.L_x_3991:
        /* <DEDUP_REMOVED lines=58> */
[----:B------:R-:W-:-:S04]  /*ffd0*/  IMAD.WIDE.U32 R4, R40, -0x326172a9, RZ ;  /* 0xcd9e8d5728047825 */ /* 0x000fc800078e00ff */
[----:B------:R-:W-:Y:S01]  /*ffe0*/  IMAD.MOV.U32 R128, RZ, RZ, RZ ;  /* 0x000000ffff807224 */ /* 0x000fe200078e00ff */
[----:B------:R-:W-:-:S07]  /*fff0*/  LOP3.LUT R6, R6, UR13, R5, 0x96, !PT ;  /* 0x0000000d06067c12 */ /* 0x000fce000f8e9605 */
.L_x_3989:
[----:B------:R-:W-:Y:S05]  /*10000*/  BSYNC.RECONVERGENT B1 ;  /* 0x0000000000017941 */ /* 0x000fea0003800200 */
.L_x_3988:
        /* <DEDUP_REMOVED lines=25> */
.L_x_3995:
        /* <DEDUP_REMOVED lines=12> */
.L_x_3997:
[----:B------:R-:W-:Y:S05]  /*10260*/  BSYNC.RECONVERGENT B2 ;  /* 0x0000000000027941 */ /* 0x000fea0003800200 */
.L_x_3996:
        /* <DEDUP_REMOVED lines=61> */
.L_x_3994:
[----:B------:R-:W-:Y:S05]  /*10640*/  BSYNC.RECONVERGENT B1 ;  /* 0x0000000000017941 */ /* 0x000fea0003800200 */
.L_x_3993:
        /* <DEDUP_REMOVED lines=25> */
.L_x_4000:
        /* <DEDUP_REMOVED lines=12> */
.L_x_4002:
[----:B------:R-:W-:Y:S05]  /*108a0*/  BSYNC.RECONVERGENT B2 ;  /* 0x0000000000027941 */ /* 0x000fea0003800200 */
.L_x_4001:
        /* <DEDUP_REMOVED lines=61> */
.L_x_3999:
[----:B------:R-:W-:Y:S05]  /*10c80*/  BSYNC.RECONVERGENT B1 ;  /* 0x0000000000017941 */ /* 0x000fea0003800200 */
.L_x_3998:
[----:B------:R-:W-:Y:S01]  /*10c90*/  I2FP.F32.U32 R5, R41 ;  /* 0x0000002900057245 */ /* 0x000fe20000201000 */
[----:B------:R-:W-:Y:S01]  /*10ca0*/  BSSY.RECONVERGENT B1, `(.L_x_4003) ;  /* 0x0000063000017945 */ /* 0x000fe20003800200 */
[----:B------:R-:W-:Y:S01]  /*10cb0*/  ISETP.NE.AND P4, PT, R130, 0x1, PT ;  /* 0x000000018200780c */ /* 0x000fe20003f85270 */
[----:B------:R-:W-:Y:S01]  /*10cc0*/  IMAD.MOV.U32 R129, RZ, RZ, R4 ;  /* 0x000000ffff817224 */ /* 0x000fe200078e0004 */
[----:B------:R-:W-:Y:S01]  /*10cd0*/  SHF.L.U32 R41, R46, 0x10, RZ ;  /* 0x000000102e297819 */ /* 0x000fe200000006ff */
[----:B------:R-:W-:-:S05]  /*10ce0*/  FFMA.FTZ R5, R5, R169, 1.1641532182693481445e-10 ;  /* 0x2f00000005057423 */ /* 0x000fca00000100a9 */
[----:B------:R-:W-:Y:S01]  /*10cf0*/  FSETP.GTU.FTZ.AND P3, PT, R5, R168, PT ;  /* 0x000000a80500720b */ /* 0x000fe20003f7c000 */
[----:B------:R-:W-:-:S04]  /*10d00*/  IMAD.U32 R5, R42, 0x10000, RZ ;  /* 0x000100002a057824 */ /* 0x000fc800078e00ff */
[----:B------:R-:W-:-:S04]  /*10d10*/  FMUL.FTZ R5, R5, R165 ;  /* 0x000000a505057220 */ /* 0x000fc80000410000 */
[----:B------:R-:W-:-:S05]  /*10d20*/  FMUL.FTZ R5, R5, R154 ;  /* 0x0000009a05057220 */ /* 0x000fca0000410000 */
[----:B------:R-:W-:Y:S01]  /*10d30*/  FSEL R128, R5, RZ, !P3 ;  /* 0x000000ff05807208 */ /* 0x000fe20005800000 */
[----:B------:R-:W-:Y:S01]  /*10d40*/  IMAD.U32 R5, R106, 0x10000, RZ ;  /* 0x000100006a057824 */ /* 0x000fe200078e00ff */
[----:B------:R-:W-:-:S03]  /*10d50*/  PLOP3.LUT P3, PT, P3, PT, PT, 0x8, 0x80 ;  /* 0x000000000080781c */ /* 0x000fc60001f6e170 */
[--C-:B------:R-:W-:Y:S01]  /*10d60*/  FFMA.FTZ R128, R128, R5, R41.reuse ;  /* 0x0000000580807223 */ /* 0x100fe20000010029 */
[----:B------:R-:W-:Y:S01]  /*10d70*/  PRMT R41, R42, 0x7632, R41 ;  /* 0x000076322a297816 */ /* 0x000fe20000000029 */
[----:B------:R-:W-:-:S03]  /*10d80*/  IMAD.MOV.U32 R5, RZ, RZ, 0x2 ;  /* 0x00000002ff057424 */ /* 0x000fc600078e00ff */
        /* <DEDUP_REMOVED lines=10> */
.L_x_4005:
        /* <DEDUP_REMOVED lines=12> */
.L_x_4007:
[----:B------:R-:W-:Y:S05]  /*10ef0*/  BSYNC.RECONVERGENT B2 ;  /* 0x0000000000027941 */ /* 0x000fea0003800200 */
.L_x_4006:
        /* <DEDUP_REMOVED lines=61> */
.L_x_4004:
[----:B------:R-:W-:Y:S05]  /*112d0*/  BSYNC.RECONVERGENT B1 ;  /* 0x0000000000017941 */ /* 0x000fea0003800200 */
.L_x_4003:
        /* <DEDUP_REMOVED lines=25> */
.L_x_4010:
        /* <DEDUP_REMOVED lines=12> */
.L_x_4012:
[----:B------:R-:W-:Y:S05]  /*11530*/  BSYNC.RECONVERGENT B2 ;  /* 0x0000000000027941 */ /* 0x000fea0003800200 */
.L_x_4011:
        /* <DEDUP_REMOVED lines=58> */
[----:B------:R-:W-:-:S04]  /*118e0*/  IMAD.WIDE.U32 R4, R131, -0x326172a9, RZ ;  /* 0xcd9e8d5783047825 */ /* 0x000fc800078e00ff */
[----:B------:R-:W-:Y:S01]  /*118f0*/  HFMA2 R131, -RZ, RZ, 0, 0 ;  /* 0x00000000ff837431 */ /* 0x000fe200000001ff */
[----:B------:R-:W-:-:S07]  /*11900*/  LOP3.LUT R6, R6, UR13, R5, 0x96, !PT ;  /* 0x0000000d06067c12 */ /* 0x000fce000f8e9605 */
.L_x_4009:
[----:B------:R-:W-:Y:S05]  /*11910*/  BSYNC.RECONVERGENT B1 ;  /* 0x0000000000017941 */ /* 0x000fea0003800200 */
.L_x_4008:
        /* <DEDUP_REMOVED lines=26> */
.L_x_4015:
        /* <DEDUP_REMOVED lines=15> */
.L_x_4017:
[----:B------:R-:W-:Y:S05]  /*11bb0*/  BSYNC.RECONVERGENT B2 ;  /* 0x0000000000027941 */ /* 0x000fea0003800200 */
.L_x_4016:
        /* <DEDUP_REMOVED lines=61> */
.L_x_4014:
[----:B------:R-:W-:Y:S05]  /*11f90*/  BSYNC.RECONVERGENT B1 ;  /* 0x0000000000017941 */ /* 0x000fea0003800200 */
.L_x_4013:
[----:B------:R-:W-:Y:S02]  /*11fa0*/  I2FP.F32.U32 R130, R130 ;  /* 0x0000008200827245 */ /* 0x000fe40000201000 */
[----:B------:R-:W-:-:S03]  /*11fb0*/  SHF.L.U32 R129, R129, 0x10, RZ ;  /* 0x0000001081817819 */ /* 0x000fc600000006ff */
[----:B------:R-:W-:Y:S02]  /*11fc0*/  FFMA.FTZ R130, R130, R169, 1.1641532182693481445e-10 ;  /* 0x2f00000082827423 */ /* 0x000fe400000100a9 */
[----:B------:R-:W-:-:S03]  /*11fd0*/  FMUL.FTZ R129, R129, R165 ;  /* 0x000000a581817220 */ /* 0x000fc60000410000 */
[----:B------:R-:W-:Y:S01]  /*11fe0*/  FSETP.GTU.FTZ.AND P6, PT, R130, R168, PT ;  /* 0x000000a88200720b */ /* 0x000fe20003fdc000 */
[----:B------:R-:W-:Y:S01]  /*11ff0*/  FMUL.FTZ R129, R129, R154 ;  /* 0x0000009a81817220 */ /* 0x000fe20000410000 */
[----:B------:R-:W-:Y:S01]  /*12000*/  PRMT R154, R47, 0x7632, R154 ;  /* 0x000076322f9a7816 */ /* 0x000fe2000000009a */
[----:B------:R-:W-:-:S03]  /*12010*/  IMAD.U32 R130, R200, 0x10000, RZ ;  /* 0x00010000c8827824 */ /* 0x000fc600078e00ff */
[----:B------:R-:W-:Y:S01]  /*12020*/  FSEL R129, R129, RZ, !P6 ;  /* 0x000000ff81817208 */ /* 0x000fe20007000000 */
[----:B------:R-:W-:Y:S01]  /*12030*/  IMAD.U32 R154, R154, 0x10000, RZ ;  /* 0x000100009a9a7824 */ /* 0x000fe200078e00ff */
[----:B------:R-:W-:-:S03]  /*12040*/  PLOP3.LUT P6, PT, P6, PT, PT, 0x8, 0x80 ;  /* 0x000000000080781c */ /* 0x000fc600037ce170 */
[----:B------:R-:W-:Y:S01]  /*12050*/  FFMA.FTZ R154, R129, R130, R154 ;  /* 0x00000082819a7223 */ /* 0x000fe2000001009a */
[----:B------:R-:W-:Y:S02]  /*12060*/  F2FP.BF16.F32.PACK_AB R130, R41, R128 ;  /* 0x000000802982723e */ /* 0x000fe400000010ff */
[----:B------:R-:W-:Y:S02]  /*12070*/  F2FP.BF16.F32.PACK_AB R129, R39, R40 ;  /* 0x000000282781723e */ /* 0x000fe400000010ff */
[----:B------:R-:W-:Y:S02]  /*12080*/  F2FP.BF16.F32.PACK_AB R128, R21, R22 ;  /* 0x000000161580723e */ /* 0x000fe400000010ff */
[----:B------:R-:W-:Y:S01]  /*12090*/  F2FP.BF16.F32.PACK_AB R131, R154, R170 ;  /* 0x000000aa9a83723e */ /* 0x000fe200000010ff */
[----:B------:R-:W-:Y:S06]  /*120a0*/  BRA `(.L_x_4018) ;  /* 0x0000003000947947 */ /* 0x000fec0003800000 */
.L_x_3977:
        /* <DEDUP_REMOVED lines=16> */
.L_x_4021:
        /* <DEDUP_REMOVED lines=12> */
.L_x_4023:
[----:B------:R-:W-:Y:S05]  /*12270*/  BSYNC.RECONVERGENT B2 ;  /* 0x0000000000027941 */ /* 0x000fea0003800200 */
.L_x_4022:
[----:B01----:R-:W-:Y:S01]  /*12280*/  IMAD.WIDE.U32 R128, R9, -0x2daee0ad, RZ ;  /* 0xd2511f5309807825 */ /* 0x003fe200078e00ff */
[----:B------:R-:W-:-:S03]  /*12290*/  UIADD3 UR13, UPT, UPT, UR4, -0x61c88647, URZ ;  /* 0x9e3779b9040d7890 */ /* 0x000fc6000fffe0ff */
[----:B------:R-:W-:Y:S02]  /*122a0*/  HFMA2 R39, -RZ, RZ, 0, 0 ;  /* 0x00000000ff277431 */ /* 0x000fe400000001ff */
        /* <DEDUP_REMOVED lines=56> */
[----:B------:R-:W-:Y:S01]  /*12630*/  IMAD.MOV.U32 R21, RZ, RZ, R168 ;  /* 0x000000ffff157224 */ /* 0x000fe200078e00a8 */
[----:B------:R-:W-:-:S07]  /*12640*/  LOP3.LUT R6, R6, UR13, R5, 0x96, !PT ;  /* 0x0000000d06067c12 */ /* 0x000fce000f8e9605 */
.L_x_4020:
[----:B------:R-:W-:Y:S05]  /*12650*/  BSYNC.RECONVERGENT B1 ;  /* 0x0000000000017941 */ /* 0x000fea0003800200 */
.L_x_4019:
[----:B------:R-:W2:Y:S01]  /*12660*/  LDC R168, c[0x0][0x404] ;  /* 0x00010100ffa87b82 */ /* 0x000ea20000000800 */
[----:B------:R-:W-:Y:S01]  /*12670*/  I2FP.F32.U32 R5, R21 ;  /* 0x0000001500057245 */ /* 0x000fe20000201000 */
[----:B------:R-:W-:Y:S01]  /*12680*/  IMAD.MOV.U32 R169, RZ, RZ, 0x2f800000 ;  /* 0x2f800000ffa97424 */ /* 0x000fe200078e00ff */
[----:B------:R-:W-:Y:S01]  /*12690*/  ISETP.NE.AND P1, PT, R39, 0x1, PT ;  /* 0x000000012700780c */ /* 0x000fe20003f25270 */
[----:B------:R-:W-:Y:S01]  /*126a0*/  BSSY.RECONVERGENT B1, `(.L_x_4024) ;  /* 0x0000063000017945 */ /* 0x000fe20003800200 */
[----:B------:R-:W-:Y:S01]  /*126b0*/  LOP3.LUT R0, R0, 0xfffffffd, RZ, 0xc0, !PT ;  /* 0xfffffffd00007812 */ /* 0x000fe200078ec0ff */
[----:B------:R-:W-:Y:S01]  /*126c0*/  FFMA.FTZ R5, R5, R169, 1.1641532182693481445e-10 ;  /* 0x2f00000005057423 */ /* 0x000fe200000100a9 */
[----:B------:R-:W-:Y:S01]  /*126d0*/  IMAD.MOV.U32 R21, RZ, RZ, R4 ;  /* 0x000000ffff157224 */ /* 0x000fe200078e0004 */
[----:B------:R-:W3:Y:S03]  /*126e0*/  LDC R154, c[0x0][0x408] ;  /* 0x00010200ff9a7b82 */ /* 0x000ee60000000800 */
[----:B--2---:R-:W-:Y:S01]  /*126f0*/  FSETP.GTU.FTZ.AND P0, PT, R5, R168, PT ;  /* 0x000000a80500720b */ /* 0x004fe20003f1c000 */
[C---:B-----5:R-:W-:Y:S01]  /*12700*/  IMAD.U32 R5, R40.reuse, 0x10000, RZ ;  /* 0x0001000028057824 */ /* 0x060fe200078e00ff */
[----:B------:R-:W-:-:S03]  /*12710*/  PRMT R40, R40, 0x7632, R40 ;  /* 0x0000763228287816 */ /* 0x000fc60000000028 */
[----:B------:R-:W-:-:S04]  /*12720*/  FMUL.FTZ R5, R5, R165 ;  /* 0x000000a505057220 */ /* 0x000fc80000410000 */
[----:B---3--:R-:W-:-:S05]  /*12730*/  FMUL.FTZ R5, R5, R154 ;  /* 0x0000009a05057220 */ /* 0x008fca0000410000 */
[----:B------:R-:W-:Y:S02]  /*12740*/  FSEL R22, R5, RZ, !P0 ;  /* 0x000000ff05167208 */ /* 0x000fe40004000000 */
[----:B------:R-:W-:Y:S02]  /*12750*/  PLOP3.LUT P0, PT, P0, PT, PT, 0x8, 0x80 ;  /* 0x000000000080781c */ /* 0x000fe4000070e170 */
[----:B------:R-:W-:-:S05]  /*12760*/  SHF.L.U32 R5, R104, 0x10, RZ ;  /* 0x0000001068057819 */ /* 0x000fca00000006ff */
[----:B------:R-:W-:Y:S01]  /*12770*/  FMUL.FTZ R22, R5, R22 ;  /* 0x0000001605167220 */ /* 0x000fe20000410000 */
[----:B------:R-:W-:-:S05]  /*12780*/  IMAD.MOV.U32 R5, RZ, RZ, 0x2 ;  /* 0x00000002ff057424 */ /* 0x000fca00078e00ff */
        /* <DEDUP_REMOVED lines=10> */
.L_x_4026:
        /* <DEDUP_REMOVED lines=12> */
.L_x_4028:
[----:B------:R-:W-:Y:S05]  /*128f0*/  BSYNC.RECONVERGENT B2 ;  /* 0x0000000000027941 */ /* 0x000fea0003800200 */
.L_x_4027:
        /* <DEDUP_REMOVED lines=61> */
.L_x_4025:
[----:B------:R-:W-:Y:S05]  /*12cd0*/  BSYNC.RECONVERGENT B1 ;  /* 0x0000000000017941 */ /* 0x000fea0003800200 */
.L_x_4024:
[----:B------:R-:W-:Y:S01]  /*12ce0*/  I2FP.F32.U32 R21, R21 ;  /* 0x0000001500157245 */ /* 0x000fe20000201000 */
[----:B------:R-:W-:Y:S01]  /*12cf0*/  IMAD.U32 R40, R40, 0x10000, RZ ;  /* 0x0001000028287824 */ /* 0x000fe200078e00ff */
[----:B------:R-:W-:Y:S01]  /*12d00*/  ISETP.NE.AND P1, PT, R5, 0x1, PT ;  /* 0x000000010500780c */ /* 0x000fe20003f25270 */
[----:B------:R-:W-:Y:S01]  /*12d10*/  BSSY.RECONVERGENT B1, `(.L_x_4029) ;  /* 0x000005e000017945 */ /* 0x000fe20003800200 */
[----:B------:R-:W-:Y:S01]  /*12d20*/  SHF.L.U32 R39, R197, 0x10, RZ ;  /* 0x00000010c5277819 */ /* 0x000fe200000006ff */
[----:B------:R-:W-:Y:S01]  /*12d30*/  FFMA.FTZ R21, R21, R169, 1.1641532182693481445e-10 ;  /* 0x2f00000015157423 */ /* 0x000fe200000100a9 */
[----:B------:R-:W-:Y:S01]  /*12d40*/  FMUL.FTZ R40, R40, R165 ;  /* 0x000000a528287220 */ /* 0x000fe20000410000 */
[----:B01----:R-:W-:-:S03]  /*12d50*/  IMAD.MOV.U32 R128, RZ, RZ, 0x2 ;  /* 0x00000002ff807424 */ /* 0x003fc600078e00ff */
[----:B------:R-:W-:Y:S01]  /*12d60*/  FSETP.GTU.FTZ.AND P0, PT, R21, R168, PT ;  /* 0x000000a81500720b */ /* 0x000fe20003f1c000 */
[----:B------:R-:W-:-:S05]  /*12d70*/  FMUL.FTZ R21, R40, R154 ;  /* 0x0000009a28157220 */ /* 0x000fca0000410000 */
        /* <DEDUP_REMOVED lines=13> */
.L_x_4031:
        /* <DEDUP_REMOVED lines=12> */
.L_x_4033:
[----:B------:R-:W-:Y:S05]  /*12f10*/  BSYNC.RECONVERGENT B2 ;  /* 0x0000000000027941 */ /* 0x000fea0003800200 */
.L_x_4032:
        /* <DEDUP_REMOVED lines=61> */
.L_x_4030:
[----:B------:R-:W-:Y:S05]  /*132f0*/  BSYNC.RECONVERGENT B1 ;  /* 0x0000000000017941 */ /* 0x000fea0003800200 */
.L_x_4029:
        /* <DEDUP_REMOVED lines=24> */
.L_x_4036:
        /* <DEDUP_REMOVED lines=12> */
.L_x_4038:
[----:B------:R-:W-:Y:S05]  /*13540*/  BSYNC.RECONVERGENT B2 ;  /* 0x0000000000027941 */ /* 0x000fea0003800200 */
.L_x_4037:
        /* <DEDUP_REMOVED lines=61> */
.L_x_4035:
[----:B------:R-:W-:Y:S05]  /*13920*/  BSYNC.RECONVERGENT B1 ;  /* 0x0000000000017941 */ /* 0x000fea0003800200 */
.L_x_4034:
[----:B------:R-:W-:Y:S01]  /*13930*/  I2FP.F32.U32 R39, R39 ;  /* 0x0000002700277245 */ /* 0x000fe20000201000 */
[----:B------:R-:W-:Y:S01]  /*13940*/  IMAD.U32 R41, R41, 0x10000, RZ ;  /* 0x0001000029297824 */ /* 0x000fe200078e00ff */
[----:B------:R-:W-:Y:S01]  /*13950*/  ISETP.NE.AND P3, PT, R5, 0x1, PT ;  /* 0x000000010500780c */ /* 0x000fe20003f65270 */
[----:B------:R-:W-:Y:S01]  /*13960*/  BSSY.RECONVERGENT B1, `(.L_x_4039) ;  /* 0x000005e000017945 */ /* 0x000fe20003800200 */
[----:B------:R-:W-:Y:S02]  /*13970*/  IMAD.MOV.U32 R130, RZ, RZ, 0x2 ;  /* 0x00000002ff827424 */ /* 0x000fe400078e00ff */
[----:B------:R-:W-:Y:S01]  /*13980*/  FFMA.FTZ R39, R39, R169, 1.1641532182693481445e-10 ;  /* 0x2f00000027277423 */ /* 0x000fe200000100a9 */
[----:B------:R-:W-:-:S04]  /*13990*/  FMUL.FTZ R41, R41, R165 ;  /* 0x000000a529297220 */ /* 0x000fc80000410000 */
[----:B------:R-:W-:Y:S01]  /*139a0*/  FSETP.GTU.FTZ.AND P2, PT, R39, R168, PT ;  /* 0x000000a82700720b */ /* 0x000fe20003f5c000 */
[----:B------:R-:W-:Y:S01]  /*139b0*/  FMUL.FTZ R39, R41, R154 ;  /* 0x0000009a29277220 */ /* 0x000fe20000410000 */
[----:B------:R-:W-:-:S04]  /*139c0*/  SHF.L.U32 R41, R198, 0x10, RZ ;  /* 0x00000010c6297819 */ /* 0x000fc800000006ff */
        /* <DEDUP_REMOVED lines=13> */
.L_x_4041:
        /* <DEDUP_REMOVED lines=12> */
.L_x_4043:
[----:B------:R-:W-:Y:S05]  /*13b60*/  BSYNC.RECONVERGENT B2 ;  /* 0x0000000000027941 */ /* 0x000fea0003800200 */
.L_x_4042:
        /* <DEDUP_REMOVED lines=61> */
.L_x_4040:
[----:B------:R-:W-:Y:S05]  /*13f40*/  BSYNC.RECONVERGENT B1 ;  /* 0x0000000000017941 */ /* 0x000fea0003800200 */
.L_x_4039:
[----:B------:R-:W-:Y:S01]  /*13f50*/  I2FP.F32.U32 R5, R41 ;  /* 0x0000002900057245 */ /* 0x000fe20000201000 */
[----:B------:R-:W-:Y:S01]  /*13f60*/  BSSY.RECONVERGENT B1, `(.L_x_4044) ;  /* 0x0000062000017945 */ /* 0x000fe20003800200 */
[----:B------:R-:W-:Y:S01]  /*13f70*/  ISETP.NE.AND P4, PT, R130, 0x1, PT ;  /* 0x000000018200780c */ /* 0x000fe20003f85270 */
[----:B------:R-:W-:Y:S01]  /*13f80*/  IMAD.MOV.U32 R129, RZ, RZ, R4 ;  /* 0x000000ffff817224 */ /* 0x000fe200078e0004 */
        /* <DEDUP_REMOVED lines=9> */
[----:B------:R-:W-:Y:S01]  /*14020*/  FMUL.FTZ R128, R5, R128 ;  /* 0x0000008005807220 */ /* 0x000fe20000410000 */
[----:B------:R-:W-:-:S04]  /*14030*/  IMAD.MOV.U32 R5, RZ, RZ, 0x2 ;  /* 0x00000002ff057424 */ /* 0x000fc800078e00ff */
        /* <DEDUP_REMOVED lines=10> */
.L_x_4046:
        /* <DEDUP_REMOVED lines=12> */
.L_x_4048:
[----:B------:R-:W-:Y:S05]  /*141a0*/  BSYNC.RECONVERGENT B2 ;  /* 0x0000000000027941 */ /* 0x000fea0003800200 */
.L_x_4047:
        /* <DEDUP_REMOVED lines=61> */
.L_x_4045:
[----:B------:R-:W-:Y:S05]  /*14580*/  BSYNC.RECONVERGENT B1 ;  /* 0x0000000000017941 */ /* 0x000fea0003800200 */
.L_x_4044:
        /* <DEDUP_REMOVED lines=23> */
.L_x_4051:
        /* <DEDUP_REMOVED lines=12> */
.L_x_4053:
[----:B------:R-:W-:Y:S05]  /*147c0*/  BSYNC.RECONVERGENT B2 ;  /* 0x0000000000027941 */ /* 0x000fea0003800200 */
.L_x_4052:
        /* <DEDUP_REMOVED lines=59> */
[----:B------:R-:W-:Y:S01]  /*14b80*/  IMAD.MOV.U32 R131, RZ, RZ, RZ ;  /* 0x000000ffff837224 */ /* 0x000fe200078e00ff */
[----:B------:R-:W-:-:S07]  /*14b90*/  LOP3.LUT R6, R6, UR13, R5, 0x96, !PT ;  /* 0x0000000d06067c12 */ /* 0x000fce000f8e9605 */
.L_x_4050:
[----:B------:R-:W-:Y:S05]  /*14ba0*/  BSYNC.RECONVERGENT B1 ;  /* 0x0000000000017941 */ /* 0x000fea0003800200 */
.L_x_4049:
        /* <DEDUP_REMOVED lines=25> */
.L_x_4056:
        /* <DEDUP_REMOVED lines=15> */
.L_x_4058:
[----:B------:R-:W-:Y:S05]  /*14e30*/  BSYNC.RECONVERGENT B2 ;  /* 0x0000000000027941 */ /* 0x000fea0003800200 */
.L_x_4057:
        /* <DEDUP_REMOVED lines=56> */
[----:B------:R-:W-:Y:S01]  /*151c0*/  UIADD3 UR13, UPT, UPT, UR4, -0x700cb87f, URZ ;  /* 0x8ff34781040d7890 */ /* 0x000fe2000fffe0ff */
[----:B------:R-:W-:Y:S02]  /*151d0*/  IMAD.MOV.U32 R167, RZ, RZ, R4 ;  /* 0x000000ffffa77224 */ /* 0x000fe400078e0004 */
[----:B------:R-:W-:-:S05]  /*151e0*/  IMAD.WIDE.U32 R4, R131, -0x326172a9, RZ ;  /* 0xcd9e8d5783047825 */ /* 0x000fca00078e00ff */
[----:B------:R-:W-:Y:S01]  /*151f0*/  LOP3.LUT R6, R6, UR13, R5, 0x96, !PT ;  /* 0x0000000d06067c12 */ /* 0x000fe2000f8e9605 */
[----:B------:R-:W-:-:S07]  /*15200*/  HFMA2 R5, -RZ, RZ, 0, 0 ;  /* 0x00000000ff057431 */ /* 0x000fce00000001ff */
.L_x_4055:
[----:B------:R-:W-:Y:S05]  /*15210*/  BSYNC.RECONVERGENT B1 ;  /* 0x0000000000017941 */ /* 0x000fea0003800200 */
.L_x_4054:
[----:B------:R-:W-:Y:S01]  /*15220*/  I2FP.F32.U32 R130, R130 ;  /* 0x0000008200827245 */ /* 0x000fe20000201000 */
[----:B------:R-:W-:-:S04]  /*15230*/  IMAD.U32 R129, R129, 0x10000, RZ ;  /* 0x0001000081817824 */ /* 0x000fc800078e00ff */
[----:B------:R-:W-:Y:S01]  /*15240*/  FFMA.FTZ R130, R130, R169, 1.1641532182693481445e-10 ;  /* 0x2f00000082827423 */ /* 0x000fe200000100a9 */
[----:B------:R-:W-:-:S04]  /*15250*/  FMUL.FTZ R129, R129, R165 ;  /* 0x000000a581817220 */ /* 0x000fc80000410000 */
[----:B------:R-:W-:Y:S01]  /*15260*/  FMUL.FTZ R154, R129, R154 ;  /* 0x0000009a819a7220 */ /* 0x000fe20000410000 */
[----:B------:R-:W-:Y:S01]  /*15270*/  FSETP.GTU.FTZ.AND P6, PT, R130, R168, PT ;  /* 0x000000a88200720b */ /* 0x000fe20003fdc000 */
[----:B------:R-:W-:Y:S01]  /*15280*/  IMAD.U32 R129, R200, 0x10000, RZ ;  /* 0x00010000c8817824 */ /* 0x000fe200078e00ff */
[----:B------:R-:W-:Y:S02]  /*15290*/  F2FP.BF16.F32.PACK_AB R130, R41, R128 ;  /* 0x000000802982723e */ /* 0x000fe400000010ff */
[----:B------:R-:W-:Y:S02]  /*152a0*/  FSEL R154, R154, RZ, !P6 ;  /* 0x000000ff9a9a7208 */ /* 0x000fe40007000000 */
[----:B------:R-:W-:Y:S02]  /*152b0*/  PLOP3.LUT P6, PT, P6, PT, PT, 0x8, 0x80 ;  /* 0x000000000080781c */ /* 0x000fe400037ce170 */
[----:B------:R-:W-:Y:S01]  /*152c0*/  F2FP.BF16.F32.PACK_AB R128, R21, R22 ;  /* 0x000000161580723e */ /* 0x000fe200000010ff */
[----:B------:R-:W-:Y:S01]  /*152d0*/  FMUL.FTZ R154, R129, R154 ;  /* 0x0000009a819a7220 */ /* 0x000fe20000410000 */
[----:B------:R-:W-:-:S04]  /*152e0*/  F2FP.BF16.F32.PACK_AB R129, R39, R40 ;  /* 0x000000282781723e */ /* 0x000fc800000010ff */
[----:B------:R-:W-:-:S07]  /*152f0*/  F2FP.BF16.F32.PACK_AB R131, R154, R170 ;  /* 0x000000aa9a83723e */ /* 0x000fce00000010ff */
.L_x_4018:
[----:B------:R-:W0:Y:S02]  /*15300*/  LDC.64 R168, c[0x0][0x3a8] ;  /* 0x0000ea00ffa87b82 */ /* 0x000e240000000a00 */
[----:B0-----:R-:W-:-:S05]  /*15310*/  IMAD.WIDE.U32 R168, R166, 0x10, R168 ;  /* 0x00000010a6a87825 */ /* 0x001fca00078e00a8 */
[----:B------:R0:W-:Y:S02]  /*15320*/  STG.E.128 desc[UR6][R168.64], R128 ;  /* 0x00000080a8007986 */ /* 0x0001e4000c101d06 */
[----:B0-----:R-:W-:Y:S02]  /*15330*/  SEL R128, RZ, 0x1000000, !P6 ;  /* 0x01000000ff807807 */ /* 0x001fe40007000000 */
        /* <DEDUP_REMOVED lines=11> */
[----:B------:R-:W-:Y:S02]  /*153f0*/  MOV R168, R167 ;  /* 0x000000a700a87202 */ /* 0x000fe40000000f00 */
[----:B------:R-:W-:Y:S02]  /*15400*/  LOP3.LUT R128, R128, R130, RZ, 0xfc, !PT ;  /* 0x0000008280807212 */ /* 0x000fe400078efcff */
[----:B------:R-:W0:Y:S02]  /*15410*/  LDC.64 R130, c[0x0][0x3b0] ;  /* 0x0000ec00ff827b82 */ /* 0x000e240000000a00 */
[----:B0-----:R-:W-:-:S04]  /*15420*/  IMAD.WIDE.U32 R130, R166, 0x8, R130 ;  /* 0x00000008a6827825 */ /* 0x001fc800078e0082 */
[----:B------:R-:W-:Y:S01]  /*15430*/  VIADD R166, R166, 0x20 ;  /* 0x00000020a6a67836 */ /* 0x000fe20000000000 */
[----:B------:R2:W-:Y:S06]  /*15440*/  STG.E.64 desc[UR6][R130.64], R128 ;  /* 0x0000008082007986 */ /* 0x0005ec000c101b06 */
.L_x_3976:
[----:B------:R-:W-:Y:S05]  /*15450*/  BSYNC.RECONVERGENT B0 ;  /* 0x0000000000007941 */ /* 0x000fea0003800200 */
.L_x_3975:
[----:B------:R-:W-:Y:S01]  /*15460*/  ISETP.GE.U32.AND P0, PT, R11, 0x80, PT ;  /* 0x000000800b00780c */ /* 0x000fe20003f06070 */
[----:B------:R-:W-:Y:S01]  /*15470*/  BSSY.RECONVERGENT B0, `(.L_x_4059) ;  /* 0x0000679000007945 */ /* 0x000fe20003800200 */
[----:B------:R-:W-:-:S11]  /*15480*/  LOP3.LUT R0, R0, 0xffffff7f, RZ, 0xc0, !PT ;  /* 0xffffff7f00007812 */ /* 0x000fd600078ec0ff */
[----:B------:R-:W-:Y:S01]  /*15490*/  @P0 LOP3.LUT R0, R0, 0x80, RZ, 0xfc, !PT ;  /* 0x0000008000000812 */ /* 0x000fe200078efcff */
[----:B------:R-:W-:Y:S06]  /*154a0*/  @!P0 BRA `(.L_x_4060) ;  /* 0x0000006400d48947 */ /* 0x000fec0003800000 */
[----:B------:R-:W-:-:S04]  /*154b0*/  ISETP.NE.U32.AND P0, PT, RZ, UR8, PT ;  /* 0x00000008ff007c0c */ /* 0x000fc8000bf05070 */
[----:B------:R-:W-:-:S13]  /*154c0*/  ISETP.NE.AND.EX P0, PT, RZ, UR9, PT, P0 ;  /* 0x00000009ff007c0c */ /* 0x000fda000bf05300 */
[----:B012---:R-:W0:Y:S02]  /*154d0*/  @P0 LDC.64 R128, c[0x0][0x3a0] ;  /* 0x0000e800ff800b82 */ /* 0x007e240000000a00 */
        /* <DEDUP_REMOVED lines=18> */
[----:B------:R-:W-:Y:S01]  /*15600*/  @P0 IADD3 R37, PT, PT, R5, 0x1, RZ ;  /* 0x0000000105250810 */ /* 0x000fe20007ffe0ff */
[----:B------:R-:W-:Y:S02]  /*15610*/  @P0 IMAD.MOV.U32 R167, RZ, RZ, R168 ;  /* 0x000000ffffa70224 */ /* 0x000fe400078e00a8 */
[----:B------:R-:W-:Y:S01]  /*15620*/  @P0 IMAD.MOV.U32 R19, RZ, RZ, R6 ;  /* 0x000000ffff130224 */ /* 0x000fe200078e0006 */
[----:B------:R-:W-:Y:S06]  /*15630*/  BRA `(.L_x_4063) ;  /* 0x0000000400287947 */ /* 0x000fec0003800000 */
.L_x_4064:
        /* <DEDUP_REMOVED lines=12> */
.L_x_4066:
[----:B------:R-:W-:Y:S05]  /*15700*/  BSYNC.RECONVERGENT B2 ;  /* 0x0000000000027941 */ /* 0x000fea0003800200 */
.L_x_4065:
        /* <DEDUP_REMOVED lines=59> */
[----:B------:R-:W-:Y:S01]  /*15ac0*/  IMAD.MOV.U32 R19, RZ, RZ, R168 ;  /* 0x000000ffff137224 */ /* 0x000fe200078e00a8 */
[----:B------:R-:W-:-:S07]  /*15ad0*/  LOP3.LUT R6, R6, UR13, R5, 0x96, !PT ;  /* 0x0000000d06067c12 */ /* 0x000fce000f8e9605 */
.L_x_4063:
[----:B------:R-:W-:Y:S05]  /*15ae0*/  BSYNC.RECONVERGENT B1 ;  /* 0x0000000000017941 */ /* 0x000fea0003800200 */
.L_x_4062:
[----:B------:R-:W0:Y:S01]  /*15af0*/  LDC R170, c[0x0][0x404] ;  /* 0x00010100ffaa7b82 */ /* 0x000e220000000800 */
[----:B------:R-:W-:Y:S01]  /*15b00*/  HFMA2 R171, -RZ, RZ, 0.1171875, 0 ;  /* 0x2f800000ffab7431 */ /* 0x000fe200000001ff */
[----:B------:R-:W-:Y:S01]  /*15b10*/  I2FP.F32.U32 R5, R19 ;  /* 0x0000001300057245 */ /* 0x000fe20000201000 */
[----:B------:R-:W-:Y:S01]  /*15b20*/  BSSY.RECONVERGENT B1, `(.L_x_4067) ;  /* 0x0000065000017945 */ /* 0x000fe20003800200 */
[----:B------:R-:W-:Y:S02]  /*15b30*/  ISETP.NE.AND P1, PT, R37, 0x1, PT ;  /* 0x000000012500780c */ /* 0x000fe40003f25270 */
[----:B-----5:R-:W-:Y:S02]  /*15b40*/  SHF.L.U32 R19, R44, 0x10, RZ ;  /* 0x000000102c137819 */ /* 0x020fe400000006ff */
[----:B------:R-:W1:Y:S01]  /*15b50*/  LDC R156, c[0x0][0x408] ;  /* 0x00010200ff9c7b82 */ /* 0x000e620000000800 */
[----:B------:R-:W-:Y:S01]  /*15b60*/  LOP3.LUT R0, R0, 0xfffffffd, RZ, 0xc0, !PT ;  /* 0xfffffffd00007812 */ /* 0x000fe200078ec0ff */
[----:B------:R-:W-:-:S05]  /*15b70*/  FFMA.FTZ R5, R5, R171, 1.1641532182693481445e-10 ;  /* 0x2f00000005057423 */ /* 0x000fca00000100ab */
[----:B0-----:R-:W-:Y:S01]  /*15b80*/  FSETP.GTU.FTZ.AND P0, PT, R5, R170, PT ;  /* 0x000000aa0500720b */ /* 0x001fe20003f1c000 */
[C---:B------:R-:W-:Y:S01]  /*15b90*/  IMAD.U32 R5, R128.reuse, 0x10000, RZ ;  /* 0x0001000080057824 */ /* 0x040fe200078e00ff */
[----:B------:R-:W-:-:S03]  /*15ba0*/  PRMT R128, R128, 0x7632, R128 ;  /* 0x0000763280807816 */ /* 0x000fc60000000080 */
[----:B------:R-:W-:-:S04]  /*15bb0*/  FMUL.FTZ R5, R5, R165 ;  /* 0x000000a505057220 */ /* 0x000fc80000410000 */
[----:B-1----:R-:W-:-:S05]  /*15bc0*/  FMUL.FTZ R5, R5, R156 ;  /* 0x0000009c05057220 */ /* 0x002fca0000410000 */
[----:B------:R-:W-:Y:S01]  /*15bd0*/  FSEL R20, R5, RZ, !P0 ;  /* 0x000000ff05147208 */ /* 0x000fe20004000000 */
[----:B------:R-:W-:Y:S01]  /*15be0*/  IMAD.U32 R5, R96, 0x10000, RZ ;  /* 0x0001000060057824 */ /* 0x000fe200078e00ff */
[----:B------:R-:W-:-:S03]  /*15bf0*/  PLOP3.LUT P0, PT, P0, PT, PT, 0x8, 0x80 ;  /* 0x000000000080781c */ /* 0x000fc6000070e170 */
[----:B------:R-:W-:Y:S01]  /*15c00*/  FFMA.FTZ R20, R20, R5, R19 ;  /* 0x0000000514147223 */ /* 0x000fe20000010013 */
[----:B------:R-:W-:Y:S02]  /*15c10*/  IMAD.MOV.U32 R5, RZ, RZ, 0x2 ;  /* 0x00000002ff057424 */ /* 0x000fe400078e00ff */
[----:B------:R-:W-:-:S07]  /*15c20*/  IMAD.MOV.U32 R19, RZ, RZ, R4 ;  /* 0x000000ffff137224 */ /* 0x000fce00078e0004 */
        /* <DEDUP_REMOVED lines=10> */
.L_x_4069:
        /* <DEDUP_REMOVED lines=12> */
.L_x_4071:
[----:B------:R-:W-:Y:S05]  /*15d90*/  BSYNC.RECONVERGENT B2 ;  /* 0x0000000000027941 */ /* 0x000fea0003800200 */
.L_x_4070:
        /* <DEDUP_REMOVED lines=61> */
.L_x_4068:
[----:B------:R-:W-:Y:S05]  /*16170*/  BSYNC.RECONVERGENT B1 ;  /* 0x0000000000017941 */ /* 0x000fea0003800200 */
.L_x_4067:
[----:B------:R-:W-:Y:S01]  /*16180*/  I2FP.F32.U32 R19, R19 ;  /* 0x0000001300137245 */ /* 0x000fe20000201000 */
[----:B------:R-:W-:Y:S01]  /*16190*/  IMAD.U32 R128, R128, 0x10000, RZ ;  /* 0x0001000080807824 */ /* 0x000fe200078e00ff */
[----:B------:R-:W-:Y:S01]  /*161a0*/  ISETP.NE.AND P1, PT, R5, 0x1, PT ;  /* 0x000000010500780c */ /* 0x000fe20003f25270 */
[----:B------:R-:W-:Y:S01]  /*161b0*/  IMAD.U32 R38, R201, 0x10000, RZ ;  /* 0x00010000c9267824 */ /* 0x000fe200078e00ff */
[----:B------:R-:W-:Y:S01]  /*161c0*/  BSSY.RECONVERGENT B1, `(.L_x_4072) ;  /* 0x000005f000017945 */ /* 0x000fe20003800200 */
[----:B------:R-:W-:Y:S01]  /*161d0*/  FFMA.FTZ R19, R19, R171, 1.1641532182693481445e-10 ;  /* 0x2f00000013137423 */ /* 0x000fe200000100ab */
[----:B------:R-:W-:Y:S01]  /*161e0*/  FMUL.FTZ R37, R128, R165 ;  /* 0x000000a580257220 */ /* 0x000fe20000410000 */
[----:B------:R-:W-:-:S03]  /*161f0*/  IMAD.MOV.U32 R144, RZ, RZ, 0x2 ;  /* 0x00000002ff907424 */ /* 0x000fc600078e00ff */
[----:B------:R-:W-:Y:S01]  /*16200*/  FSETP.GTU.FTZ.AND P0, PT, R19, R170, PT ;  /* 0x000000aa1300720b */ /* 0x000fe20003f1c000 */
[----:B------:R-:W-:Y:S01]  /*16210*/  FMUL.FTZ R37, R37, R156 ;  /* 0x0000009c25257220 */ /* 0x000fe20000410000 */
[----:B------:R-:W-:-:S04]  /*16220*/  PRMT R19, R44, 0x7632, R19 ;  /* 0x000076322c137816 */ /* 0x000fc80000000013 */
[----:B------:R-:W-:Y:S02]  /*16230*/  SHF.L.U32 R19, R19, 0x10, RZ ;  /* 0x0000001013137819 */ /* 0x000fe400000006ff */
[----:B------:R-:W-:Y:S02]  /*16240*/  FSEL R37, R37, RZ, !P0 ;  /* 0x000000ff25257208 */ /* 0x000fe40004000000 */
[----:B------:R-:W-:-:S03]  /*16250*/  PLOP3.LUT P0, PT, P0, PT, PT, 0x8, 0x80 ;  /* 0x000000000080781c */ /* 0x000fc6000070e170 */
[----:B------:R-:W-:Y:S01]  /*16260*/  FFMA.FTZ R19, R37, R38, R19 ;  /* 0x0000002625137223 */ /* 0x000fe20000010013 */
        /* <DEDUP_REMOVED lines=10> */
.L_x_4074:
        /* <DEDUP_REMOVED lines=12> */
.L_x_4076:
[----:B------:R-:W-:Y:S05]  /*163d0*/  BSYNC.RECONVERGENT B2 ;  /* 0x0000000000027941 */ /* 0x000fea0003800200 */
.L_x_4075:
        /* <DEDUP_REMOVED lines=61> */
.L_x_4073:
[----:B------:R-:W-:Y:S05]  /*167b0*/  BSYNC.RECONVERGENT B1 ;  /* 0x0000000000017941 */ /* 0x000fea0003800200 */
.L_x_4072:
[----:B------:R-:W-:Y:S01]  /*167c0*/  I2FP.F32.U32 R5, R37 ;  /* 0x0000002500057245 */ /* 0x000fe20000201000 */
[----:B------:R-:W-:Y:S01]  /*167d0*/  IMAD.U32 R37, R45, 0x10000, RZ ;  /* 0x000100002d257824 */ /* 0x000fe200078e00ff */
[----:B------:R-:W-:Y:S01]  /*167e0*/  ISETP.NE.AND P2, PT, R144, 0x1, PT ;  /* 0x000000019000780c */ /* 0x000fe20003f45270 */
[----:B------:R-:W-:Y:S01]  /*167f0*/  BSSY.RECONVERGENT B1, `(.L_x_4077) ;  /* 0x0000060000017945 */ /* 0x000fe20003800200 */
[----:B------:R-:W-:Y:S02]  /*16800*/  IMAD.MOV.U32 R128, RZ, RZ, R4 ;  /* 0x000000ffff807224 */ /* 0x000fe400078e0004 */
[----:B------:R-:W-:-:S05]  /*16810*/  FFMA.FTZ R5, R5, R171, 1.1641532182693481445e-10 ;  /* 0x2f00000005057423 */ /* 0x000fca00000100ab */
[----:B------:R-:W-:Y:S02]  /*16820*/  FSETP.GTU.FTZ.AND P1, PT, R5, R170, PT ;  /* 0x000000aa0500720b */ /* 0x000fe40003f3c000 */
[----:B------:R-:W-:-:S05]  /*16830*/  SHF.L.U32 R5, R129, 0x10, RZ ;  /* 0x0000001081057819 */ /* 0x000fca00000006ff */
[----:B------:R-:W-:-:S04]  /*16840*/  FMUL.FTZ R5, R5, R165 ;  /* 0x000000a505057220 */ /* 0x000fc80000410000 */
[----:B------:R-:W-:-:S05]  /*16850*/  FMUL.FTZ R5, R5, R156 ;  /* 0x0000009c05057220 */ /* 0x000fca0000410000 */
[----:B------:R-:W-:Y:S01]  /*16860*/  FSEL R38, R5, RZ, !P1 ;  /* 0x000000ff05267208 */ /* 0x000fe20004800000 */
[----:B------:R-:W-:Y:S01]  /*16870*/  IMAD.U32 R5, R97, 0x10000, RZ ;  /* 0x0001000061057824 */ /* 0x000fe200078e00ff */
[----:B------:R-:W-:-:S03]  /*16880*/  PLOP3.LUT P1, PT, P1, PT, PT, 0x8, 0x80 ;  /* 0x000000000080781c */ /* 0x000fc60000f2e170 */
[--C-:B------:R-:W-:Y:S01]  /*16890*/  FFMA.FTZ R38, R38, R5, R37.reuse ;  /* 0x0000000526267223 */ /* 0x100fe20000010025 */
[----:B------:R-:W-:Y:S01]  /*168a0*/  HFMA2 R5, -RZ, RZ, 0, 1.1920928955078125e-07 ;  /* 0x00000002ff057431 */ /* 0x000fe200000001ff */
[----:B------:R-:W-:Y:S01]  /*168b0*/  PRMT R37, R129, 0x7632, R37 ;  /* 0x0000763281257816 */ /* 0x000fe20000000025 */
        /* <DEDUP_REMOVED lines=9> */
.L_x_4079:
        /* <DEDUP_REMOVED lines=12> */
.L_x_4081:
[----:B------:R-:W-:Y:S05]  /*16a10*/  BSYNC.RECONVERGENT B2 ;  /* 0x0000000000027941 */ /* 0x000fea0003800200 */
.L_x_4080:
        /* <DEDUP_REMOVED lines=61> */
.L_x_4078:
[----:B------:R-:W-:Y:S05]  /*16df0*/  BSYNC.RECONVERGENT B1 ;  /* 0x0000000000017941 */ /* 0x000fea0003800200 */
.L_x_4077:
        /* <DEDUP_REMOVED lines=25> */
.L_x_4084:
        /* <DEDUP_REMOVED lines=12> */
.L_x_4086:
[----:B------:R-:W-:Y:S05]  /*17050*/  BSYNC.RECONVERGENT B2 ;  /* 0x0000000000027941 */ /* 0x000fea0003800200 */
.L_x_4085:
        /* <DEDUP_REMOVED lines=61> */
.L_x_4083:
[----:B------:R-:W-:Y:S05]  /*17430*/  BSYNC.RECONVERGENT B1 ;  /* 0x0000000000017941 */ /* 0x000fea0003800200 */
.L_x_4082:
        /* <DEDUP_REMOVED lines=26> */
.L_x_4089:
        /* <DEDUP_REMOVED lines=12> */
.L_x_4091:
[----:B------:R-:W-:Y:S05]  /*176a0*/  BSYNC.RECONVERGENT B2 ;  /* 0x0000000000027941 */ /* 0x000fea0003800200 */
.L_x_4090:
        /* <DEDUP_REMOVED lines=61> */
.L_x_4088:
[----:B------:R-:W-:Y:S05]  /*17a80*/  BSYNC.RECONVERGENT B1 ;  /* 0x0000000000017941 */ /* 0x000fea0003800200 */
.L_x_4087:
        /* <DEDUP_REMOVED lines=26> */
.L_x_4094:
        /* <DEDUP_REMOVED lines=12> */
.L_x_4096:
[----:B------:R-:W-:Y:S05]  /*17cf0*/  BSYNC.RECONVERGENT B2 ;  /* 0x0000000000027941 */ /* 0x000fea0003800200 */
.L_x_4095:
        /* <DEDUP_REMOVED lines=51> */
[----:B------:R-:W-:-:S04]  /*18030*/  IMAD.WIDE.U32 R6, R7, -0x326172a9, RZ ;  /* 0xcd9e8d5707067825 */ /* 0x000fc800078e00ff */
[----:B------:R-:W-:Y:S01]  /*18040*/  IMAD.MOV.U32 R169, RZ, RZ, RZ ;  /* 0x000000ffffa97224 */ /* 0x000fe200078e00ff */
        /* <DEDUP_REMOVED lines=8> */
.L_x_4093:
[----:B------:R-:W-:Y:S05]  /*180d0*/  BSYNC.RECONVERGENT B1 ;  /* 0x0000000000017941 */ /* 0x000fea0003800200 */
.L_x_4092:
[----:B------:R-:W-:Y:S01]  /*180e0*/  I2FP.F32.U32 R5, R130 ;  /* 0x0000008200057245 */ /* 0x000fe20000201000 */
[----:B------:R-:W-:Y:S01]  /*180f0*/  IMAD.U32 R130, R47, 0x10000, RZ ;  /* 0x000100002f827824 */ /* 0x000fe200078e00ff */
[----:B------:R-:W-:Y:S01]  /*18100*/  ISETP.NE.AND P6, PT, R169, 0x1, PT ;  /* 0x00000001a900780c */ /* 0x000fe20003fc5270 */
[----:B------:R-:W-:Y:S01]  /*18110*/  BSSY.RECONVERGENT B1, `(.L_x_4097) ;  /* 0x0000063000017945 */ /* 0x000fe20003800200 */
[----:B------:R-:W-:Y:S01]  /*18120*/  PRMT R168, R131, 0x7632, R168 ;  /* 0x0000763283a87816 */ /* 0x000fe200000000a8 */
        /* <DEDUP_REMOVED lines=20> */
.L_x_4099:
        /* <DEDUP_REMOVED lines=15> */
.L_x_4101:
[----:B------:R-:W-:Y:S05]  /*18360*/  BSYNC.RECONVERGENT B2 ;  /* 0x0000000000027941 */ /* 0x000fea0003800200 */
.L_x_4100:
        /* <DEDUP_REMOVED lines=61> */
.L_x_4098:
[----:B------:R-:W-:Y:S05]  /*18740*/  BSYNC.RECONVERGENT B1 ;  /* 0x0000000000017941 */ /* 0x000fea0003800200 */
.L_x_4097:
[----:B------:R-:W-:Y:S01]  /*18750*/  I2FP.F32.U32 R130, R130 ;  /* 0x0000008200827245 */ /* 0x000fe20000201000 */
[----:B------:R-:W-:Y:S01]  /*18760*/  IMAD.U32 R168, R168, 0x10000, RZ ;  /* 0x00010000a8a87824 */ /* 0x000fe200078e00ff */
[----:B------:R-:W-:-:S03]  /*18770*/  SHF.L.U32 R131, R204, 0x10, RZ ;  /* 0x00000010cc837819 */ /* 0x000fc600000006ff */
[----:B------:R-:W-:-:S05]  /*18780*/  FFMA.FTZ R130, R130, R171, 1.1641532182693481445e-10 ;  /* 0x2f00000082827423 */ /* 0x000fca00000100ab */
[----:B------:R-:W-:Y:S01]  /*18790*/  FSETP.GTU.FTZ.AND P6, PT, R130, R170, PT ;  /* 0x000000aa8200720b */ /* 0x000fe20003fdc000 */
[----:B------:R-:W-:-:S04]  /*187a0*/  FMUL.FTZ R130, R168, R165 ;  /* 0x000000a5a8827220 */ /* 0x000fc80000410000 */
[----:B------:R-:W-:Y:S01]  /*187b0*/  FMUL.FTZ R130, R130, R156 ;  /* 0x0000009c82827220 */ /* 0x000fe20000410000 */
[----:B------:R-:W-:-:S04]  /*187c0*/  PRMT R156, R47, 0x7632, R156 ;  /* 0x000076322f9c7816 */ /* 0x000fc8000000009c */
        /* <DEDUP_REMOVED lines=9> */
.L_x_4061:
        /* <DEDUP_REMOVED lines=16> */
.L_x_4105:
        /* <DEDUP_REMOVED lines=12> */
.L_x_4107:
[----:B------:R-:W-:Y:S05]  /*18a20*/  BSYNC.RECONVERGENT B2 ;  /* 0x0000000000027941 */ /* 0x000fea0003800200 */
.L_x_4106:
        /* <DEDUP_REMOVED lines=61> */
.L_x_4104:
[----:B------:R-:W-:Y:S05]  /*18e00*/  BSYNC.RECONVERGENT B1 ;  /* 0x0000000000017941 */ /* 0x000fea0003800200 */
.L_x_4103:
        /* <DEDUP_REMOVED lines=29> */
.L_x_4110:
        /* <DEDUP_REMOVED lines=12> */
.L_x_4112:
[----:B------:R-:W-:Y:S05]  /*190a0*/  BSYNC.RECONVERGENT B2 ;  /* 0x0000000000027941 */ /* 0x000fea0003800200 */
.L_x_4111:
        /* <DEDUP_REMOVED lines=61> */
.L_x_4109:
[----:B------:R-:W-:Y:S05]  /*19480*/  BSYNC.RECONVERGENT B1 ;  /* 0x0000000000017941 */ /* 0x000fea0003800200 */
.L_x_4108:
        /* <DEDUP_REMOVED lines=23> */
.L_x_4115:
        /* <DEDUP_REMOVED lines=12> */
.L_x_4117:
[----:B------:R-:W-:Y:S05]  /*196c0*/  BSYNC.RECONVERGENT B2 ;  /* 0x0000000000027941 */ /* 0x000fea0003800200 */
.L_x_4116:
        /* <DEDUP_REMOVED lines=61> */
.L_x_4114:
[----:B------:R-:W-:Y:S05]  /*19aa0*/  BSYNC.RECONVERGENT B1 ;  /* 0x0000000000017941 */ /* 0x000fea0003800200 */
.L_x_4113:
        /* <DEDUP_REMOVED lines=24> */
.L_x_4120:
        /* <DEDUP_REMOVED lines=12> */
.L_x_4122:
[----:B------:R-:W-:Y:S05]  /*19cf0*/  BSYNC.RECONVERGENT B2 ;  /* 0x0000000000027941 */ /* 0x000fea0003800200 */
.L_x_4121:
        /* <DEDUP_REMOVED lines=61> */
.L_x_4119:
[----:B------:R-:W-:Y:S05]  /*1a0d0*/  BSYNC.RECONVERGENT B1 ;  /* 0x0000000000017941 */ /* 0x000fea0003800200 */
.L_x_4118:
        /* <DEDUP_REMOVED lines=23> */
.L_x_4125:
        /* <DEDUP_REMOVED lines=12> */
.L_x_4127:
[----:B------:R-:W-:Y:S05]  /*1a310*/  BSYNC.RECONVERGENT B2 ;  /* 0x0000000000027941 */ /* 0x000fea0003800200 */
.L_x_4126:
        /* <DEDUP_REMOVED lines=61> */
.L_x_4124:
[----:B------:R-:W-:Y:S05]  /*1a6f0*/  BSYNC.RECONVERGENT B1 ;  /* 0x0000000000017941 */ /* 0x000fea0003800200 */
.L_x_4123:
        /* <DEDUP_REMOVED lines=25> */
.L_x_4130:
        /* <DEDUP_REMOVED lines=12> */
.L_x_4132:
[----:B------:R-:W-:Y:S05]  /*1a950*/  BSYNC.RECONVERGENT B2 ;  /* 0x0000000000027941 */ /* 0x000fea0003800200 */
.L_x_4131:
        /* <DEDUP_REMOVED lines=61> */
.L_x_4129:
[----:B------:R-:W-:Y:S05]  /*1ad30*/  BSYNC.RECONVERGENT B1 ;  /* 0x0000000000017941 */ /* 0x000fea0003800200 */
.L_x_4128:
        /* <DEDUP_REMOVED lines=13> */
[----:B------:R-:W-:-:S03]  /*1ae10*/  IMAD.MOV.U32 R130, RZ, RZ, R4 ;  /* 0x000000ffff827224 */ /* 0x000fc600078e0004 */
        /* <DEDUP_REMOVED lines=10> */
.L_x_4135:
        /* <DEDUP_REMOVED lines=12> */
.L_x_4137:
[----:B------:R-:W-:Y:S05]  /*1af80*/  BSYNC.RECONVERGENT B2 ;  /* 0x0000000000027941 */ /* 0x000fea0003800200 */
.L_x_4136:
        /* <DEDUP_REMOVED lines=61> */
.L_x_4134:
[----:B------:R-:W-:Y:S05]  /*1b360*/  BSYNC.RECONVERGENT B1 ;  /* 0x0000000000017941 */ /* 0x000fea0003800200 */
.L_x_4133:
        /* <DEDUP_REMOVED lines=24> */
.L_x_4140:
[----:B------:R-:W-:Y:S01]  /*1b4f0*/  VIADD R9, R9, 0x1 ;  /* 0x0000000109097836 */ /* 0x000fe20000000000 */
[----:B------:R-:W-:Y:S04]  /*1b500*/  BSSY.RECONVERGENT B2, `(.L_x_4141) ;  /* 0x000000e000027945 */ /* 0x000fe80003800200 */
[----:B------:R-:W-:-:S13]  /*1b510*/  ISETP.NE.AND P6, PT, R9, RZ, PT ;  /* 0x000000ff0900720c */ /* 0x000fda0003fc5270 */
[----:B------:R-:W-:Y:S05]  /*1b520*/  @P6 BRA `(.L_x_4142) ;  /* 0x00000000002c6947 */ /* 0x000fea0003800000 */
[----:B------:R-:W-:Y:S01]  /*1b530*/  VIADD R8, R8, 0x1 ;  /* 0x0000000108087836 */ /* 0x000fe20000000000 */
[----:B------:R-:W-:-:S04]  /*1b540*/  LOP3.LUT R0, R0, 0xfffffbff, RZ, 0xc0, !PT ;  /* 0xfffffbff00007812 */ /* 0x000fc800078ec0ff */
[----:B------:R-:W-:Y:S02]  /*1b550*/  ISETP.NE.AND P6, PT, R8, RZ, PT ;  /* 0x000000ff0800720c */ /* 0x000fe40003fc5270 */
[----:B------:R-:W-:-:S11]  /*1b560*/  @P0 LOP3.LUT R0, R0, 0x400, RZ, 0xfc, !PT ;  /* 0x0000040000000812 */ /* 0x000fd600078efcff */
[----:B------:R-:W-:Y:S01]  /*1b570*/  @!P6 IADD3 R12, PT, PT, R12, 0x1, RZ ;  /* 0x000000010c0ce810 */ /* 0x000fe20007ffe0ff */
[----:B------:R-:W-:Y:S02]  /*1b580*/  @!P6 VIADD R4, R3, 0x1 ;  /* 0x000000010304e836 */ /* 0x000fe40000000000 */
[----:B------:R-:W-:Y:S01]  /*1b590*/  @!P6 IMAD.MOV.U32 R8, RZ, RZ, RZ ;  /* 0x000000ffff08e224 */ /* 0x000fe200078e00ff */
[----:B------:R-:W-:-:S13]  /*1b5a0*/  ISETP.NE.AND P0, PT, R12, RZ, !P6 ;  /* 0x000000ff0c00720c */ /* 0x000fda0007705270 */
[----:B------:R-:W-:Y:S01]  /*1b5b0*/  @P0 IMAD.MOV R4, RZ, RZ, R3 ;  /* 0x000000ffff040224 */ /* 0x000fe200078e0203 */
[----:B------:R-:W-:-:S04]  /*1b5c0*/  LOP3.LUT P0, RZ, R0, 0x400, RZ, 0xc0, !PT ;  /* 0x0000040000ff7812 */ /* 0x000fc8000780c0ff */
[----:B------:R-:W-:-:S09]  /*1b5d0*/  @!P6 MOV R3, R4 ;  /* 0x000000040003e202 */ /* 0x000fd20000000f00 */
.L_x_4142:
[----:B------:R-:W-:Y:S05]  /*1b5e0*/  BSYNC.RECONVERGENT B2 ;  /* 0x0000000000027941 */ /* 0x000fea0003800200 */
.L_x_4141:
        /* <DEDUP_REMOVED lines=59> */
[----:B------:R-:W-:Y:S01]  /*1b9a0*/  LOP3.LUT R6, R6, UR13, R5, 0x96, !PT ;  /* 0x0000000d06067c12 */ /* 0x000fe2000f8e9605 */
[----:B------:R-:W-:-:S07]  /*1b9b0*/  IMAD.MOV.U32 R5, RZ, RZ, RZ ;  /* 0x000000ffff057224 */ /* 0x000fce00078e00ff */
.L_x_4139:
[----:B------:R-:W-:Y:S05]  /*1b9c0*/  BSYNC.RECONVERGENT B1 ;  /* 0x0000000000017941 */ /* 0x000fea0003800200 */
.L_x_4138:
[----:B------:R-:W-:Y:S01]  /*1b9d0*/  I2FP.F32.U32 R130, R130 ;  /* 0x0000008200827245 */ /* 0x000fe20000201000 */
[----:B------:R-:W-:-:S04]  /*1b9e0*/  IMAD.U32 R168, R168, 0x10000, RZ ;  /* 0x00010000a8a87824 */ /* 0x000fc800078e00ff */
[----:B------:R-:W-:Y:S01]  /*1b9f0*/  FFMA.FTZ R130, R130, R171, 1.1641532182693481445e-10 ;  /* 0x2f00000082827423 */ /* 0x000fe200000100ab */
[----:B------:R-:W-:-:S04]  /*1ba00*/  FMUL.FTZ R168, R168, R165 ;  /* 0x000000a5a8a87220 */ /* 0x000fc80000410000 */
[----:B------:R-:W-:Y:S01]  /*1ba10*/  FMUL.FTZ R156, R168, R156 ;  /* 0x0000009ca89c7220 */ /* 0x000fe20000410000 */
[----:B------:R-:W-:Y:S02]  /*1ba20*/  FSETP.GTU.FTZ.AND P6, PT, R130, R170, PT ;  /* 0x000000aa8200720b */ /* 0x000fe40003fdc000 */
[----:B------:R-:W-:Y:S02]  /*1ba30*/  SHF.L.U32 R130, R204, 0x10, RZ ;  /* 0x00000010cc827819 */ /* 0x000fe400000006ff */
[----:B------:R-:W-:Y:S02]  /*1ba40*/  FSEL R156, R156, RZ, !P6 ;  /* 0x000000ff9c9c7208 */ /* 0x000fe40007000000 */
[----:B------:R-:W-:-:S03]  /*1ba50*/  PLOP3.LUT P6, PT, P6, PT, PT, 0x8, 0x80 ;  /* 0x000000000080781c */ /* 0x000fc600037ce170 */
[----:B------:R-:W-:Y:S01]  /*1ba60*/  FMUL.FTZ R156, R130, R156 ;  /* 0x0000009c829c7220 */ /* 0x000fe20000410000 */
[----:B------:R-:W-:Y:S02]  /*1ba70*/  F2FP.BF16.F32.PACK_AB R130, R129, R128 ;  /* 0x000000808182723e */ /* 0x000fe400000010ff */
[----:B------:R-:W-:Y:S02]  /*1ba80*/  F2FP.BF16.F32.PACK_AB R129, R37, R38 ;  /* 0x000000262581723e */ /* 0x000fe400000010ff */
[----:B------:R-:W-:Y:S02]  /*1ba90*/  F2FP.BF16.F32.PACK_AB R128, R19, R20 ;  /* 0x000000141380723e */ /* 0x000fe400000010ff */
[----:B------:R-:W-:-:S07]  /*1baa0*/  F2FP.BF16.F32.PACK_AB R131, R156, R155 ;  /* 0x0000009b9c83723e */ /* 0x000fce00000010ff */
.L_x_4102:
        /* <DEDUP_REMOVED lines=18> */
[----:B0-----:R-:W-:-:S04]  /*1bbd0*/  IMAD.WIDE.U32 R130, R166, 0x8, R130 ;  /* 0x00000008a6827825 */ /* 0x001fc800078e0082 */
[----:B------:R-:W-:Y:S01]  /*1bbe0*/  VIADD R166, R166, 0x20 ;  /* 0x00000020a6a67836 */ /* 0x000fe20000000000 */
[----:B------:R3:W-:Y:S06]  /*1bbf0*/  STG.E.64 desc[UR6][R130.64], R128 ;  /* 0x0000008082007986 */ /* 0x0007ec000c101b06 */
.L_x_4060:
[----:B------:R-:W-:Y:S05]  /*1bc00*/  BSYNC.RECONVERGENT B0 ;  /* 0x0000000000007941 */ /* 0x000fea0003800200 */
.L_x_4059:
[----:B------:R-:W-:Y:S01]  /*1bc10*/  ISETP.GE.U32.AND P0, PT, R11, 0xa0, PT ;  /* 0x000000a00b00780c */ /* 0x000fe20003f06070 */
[----:B------:R-:W-:Y:S01]  /*1bc20*/  BSSY.RECONVERGENT B0, `(.L_x_4143) ;  /* 0x0000679000007945 */ /* 0x000fe20003800200 */
[----:B------:R-:W-:-:S11]  /*1bc30*/  LOP3.LUT R0, R0, 0xffffffbf, RZ, 0xc0, !PT ;  /* 0xffffffbf00007812 */ /* 0x000fd600078ec0ff */
[----:B------:R-:W-:Y:S01]  /*1bc40*/  @P0 LOP3.LUT R0, R0, 0x40, RZ, 0xfc, !PT ;  /* 0x0000004000000812 */ /* 0x000fe200078efcff */
[----:B------:R-:W-:Y:S06]  /*1bc50*/  @!P0 BRA `(.L_x_4144) ;  /* 0x0000006400d48947 */ /* 0x000fec0003800000 */
[----:B------:R-:W-:-:S04]  /*1bc60*/  ISETP.NE.U32.AND P0, PT, RZ, UR8, PT ;  /* 0x00000008ff007c0c */ /* 0x000fc8000bf05070 */
[----:B------:R-:W-:-:S13]  /*1bc70*/  ISETP.NE.AND.EX P0, PT, RZ, UR9, PT, P0 ;  /* 0x00000009ff007c0c */ /* 0x000fda000bf05300 */
[----:B0123--:R-:W0:Y:S02]  /*1bc80*/  @P0 LDC.64 R128, c[0x0][0x3a0] ;  /* 0x0000e800ff800b82 */ /* 0x00fe240000000a00 */
        /* <DEDUP_REMOVED lines=22> */
.L_x_4148:
        /* <DEDUP_REMOVED lines=12> */
.L_x_4150:
[----:B------:R-:W-:Y:S05]  /*1beb0*/  BSYNC.RECONVERGENT B2 ;  /* 0x0000000000027941 */ /* 0x000fea0003800200 */
.L_x_4149:
[----:B------:R-:W-:Y:S01]  /*1bec0*/  IMAD.WIDE.U32 R142, R9, -0x2daee0ad, RZ ;  /* 0xd2511f53098e7825 */ /* 0x000fe200078e00ff */
        /* <DEDUP_REMOVED lines=60> */
.L_x_4147:
[----:B------:R-:W-:Y:S05]  /*1c290*/  BSYNC.RECONVERGENT B1 ;  /* 0x0000000000017941 */ /* 0x000fea0003800200 */
.L_x_4146:
        /* <DEDUP_REMOVED lines=9> */
[----:B0-----:R-:W-:Y:S01]  /*1c330*/  FSETP.GTU.FTZ.AND P1, PT, R5, R170, PT ;  /* 0x000000aa0500720b */ /* 0x001fe20003f3c000 */
[C---:B------:R-:W-:Y:S01]  /*1c340*/  IMAD.U32 R5, R128.reuse, 0x10000, RZ ;  /* 0x0001000080057824 */ /* 0x040fe200078e00ff */
[----:B------:R-:W-:-:S03]  /*1c350*/  PRMT R128, R128, 0x7632, R128 ;  /* 0x0000763280807816 */ /* 0x000fc60000000080 */
[----:B------:R-:W-:-:S04]  /*1c360*/  FMUL.FTZ R5, R5, R165 ;  /* 0x000000a505057220 */ /* 0x000fc80000410000 */
[----:B-1----:R-:W-:-:S05]  /*1c370*/  FMUL.FTZ R5, R5, R158 ;  /* 0x0000009e05057220 */ /* 0x002fca0000410000 */
[----:B------:R-:W-:Y:S02]  /*1c380*/  FSEL R18, R5, RZ, !P1 ;  /* 0x000000ff05127208 */ /* 0x000fe40004800000 */
[----:B------:R-:W-:Y:S02]  /*1c390*/  PLOP3.LUT P1, PT, P1, PT, PT, 0x8, 0x80 ;  /* 0x000000000080781c */ /* 0x000fe40000f2e170 */
[----:B------:R-:W-:-:S05]  /*1c3a0*/  SHF.L.U32 R5, R84, 0x10, RZ ;  /* 0x0000001054057819 */ /* 0x000fca00000006ff */
[----:B------:R-:W-:Y:S01]  /*1c3b0*/  FFMA.FTZ R18, R18, R5, R17 ;  /* 0x0000000512127223 */ /* 0x000fe20000010011 */
[----:B------:R-:W-:Y:S01]  /*1c3c0*/  IMAD.MOV.U32 R5, RZ, RZ, 0x2 ;  /* 0x00000002ff057424 */ /* 0x000fe200078e00ff */
[----:B------:R-:W-:-:S04]  /*1c3d0*/  MOV R17, R4 ;  /* 0x0000000400117202 */ /* 0x000fc80000000f00 */
        /* <DEDUP_REMOVED lines=10> */
.L_x_4153:
        /* <DEDUP_REMOVED lines=12> */
.L_x_4155:
[----:B------:R-:W-:Y:S05]  /*1c540*/  BSYNC.RECONVERGENT B2 ;  /* 0x0000000000027941 */ /* 0x000fea0003800200 */
.L_x_4154:
        /* <DEDUP_REMOVED lines=61> */
.L_x_4152:
[----:B------:R-:W-:Y:S05]  /*1c920*/  BSYNC.RECONVERGENT B1 ;  /* 0x0000000000017941 */ /* 0x000fea0003800200 */
.L_x_4151:
        /* <DEDUP_REMOVED lines=25> */
.L_x_4158:
        /* <DEDUP_REMOVED lines=12> */
.L_x_4160:
[----:B------:R-:W-:Y:S05]  /*1cb80*/  BSYNC.RECONVERGENT B2 ;  /* 0x0000000000027941 */ /* 0x000fea0003800200 */
.L_x_4159:
        /* <DEDUP_REMOVED lines=61> */
.L_x_4157:
[----:B------:R-:W-:Y:S05]  /*1cf60*/  BSYNC.RECONVERGENT B1 ;  /* 0x0000000000017941 */ /* 0x000fea0003800200 */
.L_x_4156:
        /* <DEDUP_REMOVED lines=25> */
.L_x_4163:
        /* <DEDUP_REMOVED lines=12> */
.L_x_4165:
[----:B------:R-:W-:Y:S05]  /*1d1c0*/  BSYNC.RECONVERGENT B2 ;  /* 0x0000000000027941 */ /* 0x000fea0003800200 */
.L_x_4164:
        /* <DEDUP_REMOVED lines=61> */
.L_x_4162:
[----:B------:R-:W-:Y:S05]  /*1d5a0*/  BSYNC.RECONVERGENT B1 ;  /* 0x0000000000017941 */ /* 0x000fea0003800200 */
.L_x_4161:
        /* <DEDUP_REMOVED lines=25> */
.L_x_4168:
        /* <DEDUP_REMOVED lines=12> */
.L_x_4170:
[----:B------:R-:W-:Y:S05]  /*1d800*/  BSYNC.RECONVERGENT B2 ;  /* 0x0000000000027941 */ /* 0x000fea0003800200 */
.L_x_4169:
        /* <DEDUP_REMOVED lines=61> */
.L_x_4167:
[----:B------:R-:W-:Y:S05]  /*1dbe0*/  BSYNC.RECONVERGENT B1 ;  /* 0x0000000000017941 */ /* 0x000fea0003800200 */
.L_x_4166:
        /* <DEDUP_REMOVED lines=15> */
[----:B------:R-:W-:Y:S02]  /*1dce0*/  IMAD.MOV.U32 R129, RZ, RZ, R4 ;  /* 0x000000ffff817224 */ /* 0x000fe400078e0004 */
        /* <DEDUP_REMOVED lines=10> */
.L_x_4173:
        /* <DEDUP_REMOVED lines=12> */
.L_x_4175:
[----:B------:R-:W-:Y:S05]  /*1de50*/  BSYNC.RECONVERGENT B2 ;  /* 0x0000000000027941 */ /* 0x000fea0003800200 */
.L_x_4174:
        /* <DEDUP_REMOVED lines=61> */
.L_x_4172:
[----:B------:R-:W-:Y:S05]  /*1e230*/  BSYNC.RECONVERGENT B1 ;  /* 0x0000000000017941 */ /* 0x000fea0003800200 */
.L_x_4171:
        /* <DEDUP_REMOVED lines=15> */
[----:B------:R-:W-:-:S03]  /*1e330*/  MOV R130, R4 ;  /* 0x0000000400827202 */ /* 0x000fc60000000f00 */
        /* <DEDUP_REMOVED lines=10> */
.L_x_4178:
        /* <DEDUP_REMOVED lines=12> */
.L_x_4180:
[----:B------:R-:W-:Y:S05]  /*1e4a0*/  BSYNC.RECONVERGENT B2 ;  /* 0x0000000000027941 */ /* 0x000fea0003800200 */
.L_x_4179:
        /* <DEDUP_REMOVED lines=52> */
[----:B------:R-:W-:Y:S01]  /*1e7f0*/  HFMA2 R169, -RZ, RZ, 0, 0 ;  /* 0x00000000ffa97431 */ /* 0x000fe200000001ff */
        /* <DEDUP_REMOVED lines=8> */
.L_x_4177:
[----:B------:R-:W-:Y:S05]  /*1e880*/  BSYNC.RECONVERGENT B1 ;  /* 0x0000000000017941 */ /* 0x000fea0003800200 */
.L_x_4176:
[----:B------:R-:W-:Y:S01]  /*1e890*/  I2FP.F32.U32 R5, R130 ;  /* 0x0000008200057245 */ /* 0x000fe20000201000 */
[----:B------:R-:W-:Y:S01]  /*1e8a0*/  BSSY.RECONVERGENT B1, `(.L_x_4181) ;  /* 0x0000065000017945 */ /* 0x000fe20003800200 */
[----:B------:R-:W-:Y:S02]  /*1e8b0*/  ISETP.NE.AND P6, PT, R169, 0x1, PT ;  /* 0x00000001a900780c */ /* 0x000fe40003fc5270 */
[----:B------:R-:W-:Y:S01]  /*1e8c0*/  SHF.L.U32 R130, R47, 0x10, RZ ;  /* 0x000000102f827819 */ /* 0x000fe200000006ff */
[----:B------:R-:W-:Y:S01]  /*1e8d0*/  FFMA.FTZ R5, R5, R171, 1.1641532182693481445e-10 ;  /* 0x2f00000005057423 */ /* 0x000fe200000100ab */
[----:B------:R-:W-:-:S04]  /*1e8e0*/  PRMT R168, R131, 0x7632, R168 ;  /* 0x0000763283a87816 */ /* 0x000fc800000000a8 */
[----:B------:R-:W-:Y:S01]  /*1e8f0*/  FSETP.GTU.FTZ.AND P5, PT, R5, R170, PT ;  /* 0x000000aa0500720b */ /* 0x000fe20003fbc000 */
[----:B------:R-:W-:-:S04]  /*1e900*/  IMAD.U32 R5, R131, 0x10000, RZ ;  /* 0x0001000083057824 */ /* 0x000fc800078e00ff */
[----:B------:R-:W-:-:S04]  /*1e910*/  FMUL.FTZ R5, R5, R165 ;  /* 0x000000a505057220 */ /* 0x000fc80000410000 */
[----:B------:R-:W-:-:S05]  /*1e920*/  FMUL.FTZ R5, R5, R158 ;  /* 0x0000009e05057220 */ /* 0x000fca0000410000 */
[----:B------:R-:W-:Y:S01]  /*1e930*/  FSEL R157, R5, RZ, !P5 ;  /* 0x000000ff059d7208 */ /* 0x000fe20006800000 */
[----:B------:R-:W-:Y:S01]  /*1e940*/  IMAD.U32 R5, R87, 0x10000, RZ ;  /* 0x0001000057057824 */ /* 0x000fe200078e00ff */
[----:B------:R-:W-:-:S03]  /*1e950*/  PLOP3.LUT P5, PT, P5, PT, PT, 0x8, 0x80 ;  /* 0x000000000080781c */ /* 0x000fc60002fae170 */
[----:B------:R-:W-:Y:S01]  /*1e960*/  FFMA.FTZ R157, R157, R5, R130 ;  /* 0x000000059d9d7223 */ /* 0x000fe20000010082 */
[----:B------:R-:W-:Y:S02]  /*1e970*/  IMAD.MOV.U32 R5, RZ, RZ, 0x2 ;  /* 0x00000002ff057424 */ /* 0x000fe400078e00ff */
        /* <DEDUP_REMOVED lines=10> */
.L_x_4183:
        /* <DEDUP_REMOVED lines=15> */
.L_x_4185:
[----:B------:R-:W-:Y:S05]  /*1eb10*/  BSYNC.RECONVERGENT B2 ;  /* 0x0000000000027941 */ /* 0x000fea0003800200 */
.L_x_4184:
        /* <DEDUP_REMOVED lines=61> */
.L_x_4182:
[----:B------:R-:W-:Y:S05]  /*1eef0*/  BSYNC.RECONVERGENT B1 ;  /* 0x0000000000017941 */ /* 0x000fea0003800200 */
.L_x_4181:
[----:B------:R-:W-:Y:S01]  /*1ef00*/  I2FP.F32.U32 R130, R130 ;  /* 0x0000008200827245 */ /* 0x000fe20000201000 */
[----:B------:R-:W-:Y:S02]  /*1ef10*/  IMAD.U32 R168, R168, 0x10000, RZ ;  /* 0x00010000a8a87824 */ /* 0x000fe400078e00ff */
[----:B------:R-:W-:Y:S02]  /*1ef20*/  IMAD.U32 R131, R208, 0x10000, RZ ;  /* 0x00010000d0837824 */ /* 0x000fe400078e00ff */
[----:B------:R-:W-:-:S05]  /*1ef30*/  FFMA.FTZ R130, R130, R171, 1.1641532182693481445e-10 ;  /* 0x2f00000082827423 */ /* 0x000fca00000100ab */
[----:B------:R-:W-:Y:S01]  /*1ef40*/  FSETP.GTU.FTZ.AND P6, PT, R130, R170, PT ;  /* 0x000000aa8200720b */ /* 0x000fe20003fdc000 */
[----:B------:R-:W-:-:S04]  /*1ef50*/  FMUL.FTZ R130, R168, R165 ;  /* 0x000000a5a8827220 */ /* 0x000fc80000410000 */
[----:B------:R-:W-:Y:S01]  /*1ef60*/  FMUL.FTZ R130, R130, R158 ;  /* 0x0000009e82827220 */ /* 0x000fe20000410000 */
[----:B------:R-:W-:-:S04]  /*1ef70*/  PRMT R158, R47, 0x7632, R158 ;  /* 0x000076322f9e7816 */ /* 0x000fc8000000009e */
[----:B------:R-:W-:Y:S02]  /*1ef80*/  SHF.L.U32 R158, R158, 0x10, RZ ;  /* 0x000000109e9e7819 */ /* 0x000fe400000006ff */
[----:B------:R-:W-:Y:S02]  /*1ef90*/  FSEL R130, R130, RZ, !P6 ;  /* 0x000000ff82827208 */ /* 0x000fe40007000000 */
[----:B------:R-:W-:-:S03]  /*1efa0*/  PLOP3.LUT P6, PT, P6, PT, PT, 0x8, 0x80 ;  /* 0x000000000080781c */ /* 0x000fc600037ce170 */
[----:B------:R-:W-:Y:S01]  /*1efb0*/  FFMA.FTZ R158, R130, R131, R158 ;  /* 0x00000083829e7223 */ /* 0x000fe2000001009e */
[----:B------:R-:W-:Y:S02]  /*1efc0*/  F2FP.BF16.F32.PACK_AB R130, R129, R128 ;  /* 0x000000808182723e */ /* 0x000fe400000010ff */
[----:B------:R-:W-:Y:S02]  /*1efd0*/  F2FP.BF16.F32.PACK_AB R129, R35, R36 ;  /* 0x000000242381723e */ /* 0x000fe400000010ff */
[----:B------:R-:W-:Y:S02]  /*1efe0*/  F2FP.BF16.F32.PACK_AB R128, R17, R18 ;  /* 0x000000121180723e */ /* 0x000fe400000010ff */
[----:B------:R-:W-:Y:S01]  /*1eff0*/  F2FP.BF16.F32.PACK_AB R131, R158, R157 ;  /* 0x0000009d9e83723e */ /* 0x000fe200000010ff */
[----:B------:R-:W-:Y:S06]  /*1f000*/  BRA `(.L_x_4186) ;  /* 0x0000003000947947 */ /* 0x000fec0003800000 */
.L_x_4145:
        /* <DEDUP_REMOVED lines=16> */
.L_x_4189:
        /* <DEDUP_REMOVED lines=12> */
.L_x_4191:
[----:B------:R-:W-:Y:S05]  /*1f1d0*/  BSYNC.RECONVERGENT B2 ;  /* 0x0000000000027941 */ /* 0x000fea0003800200 */
.L_x_4190:
        /* <DEDUP_REMOVED lines=61> */
.L_x_4188:
[----:B------:R-:W-:Y:S05]  /*1f5b0*/  BSYNC.RECONVERGENT B1 ;  /* 0x0000000000017941 */ /* 0x000fea0003800200 */
.L_x_4187:
        /* <DEDUP_REMOVED lines=29> */
.L_x_4194:
        /* <DEDUP_REMOVED lines=12> */
.L_x_4196:
[----:B------:R-:W-:Y:S05]  /*1f850*/  BSYNC.RECONVERGENT B2 ;  /* 0x0000000000027941 */ /* 0x000fea0003800200 */
.L_x_4195:
        /* <DEDUP_REMOVED lines=61> */
.L_x_4193:
[----:B------:R-:W-:Y:S05]  /*1fc30*/  BSYNC.RECONVERGENT B1 ;  /* 0x0000000000017941 */ /* 0x000fea0003800200 */
.L_x_4192:
[----:B------:R-:W-:Y:S01]  /*1fc40*/  I2FP.F32.U32 R17, R17 ;  /* 0x0000001100117245 */ /* 0x000fe20000201000 */
[----:B------:R-:W-:Y:S01]  /*1fc50*/  IMAD.U32 R128, R128, 0x10000, RZ ;  /* 0x0001000080807824 */ /* 0x000fe200078e00ff */
[----:B------:R-:W-:Y:S01]  /*1fc60*/  ISETP.NE.AND P1, PT, R5, 0x1, PT ;  /* 0x000000010500780c */ /* 0x000fe20003f25270 */
[----:B------:R-:W-:Y:S01]  /*1fc70*/  IMAD.U32 R35, R205, 0x10000, RZ ;  /* 0x00010000cd237824 */ /* 0x000fe200078e00ff */
[----:B------:R-:W-:Y:S01]  /*1fc80*/  BSSY.RECONVERGENT B1, `(.L_x_4197) ;  /* 0x000005d000017945 */ /* 0x000fe20003800200 */
[----:B------:R-:W-:Y:S01]  /*1fc90*/  FFMA.FTZ R17, R17, R171, 1.1641532182693481445e-10 ;  /* 0x2f00000011117423 */ /* 0x000fe200000100ab */
[----:B------:R-:W-:Y:S01]  /*1fca0*/  FMUL.FTZ R128, R128, R165 ;  /* 0x000000a580807220 */ /* 0x000fe20000410000 */
[----:B------:R-:W-:-:S03]  /*1fcb0*/  HFMA2 R142, -RZ, RZ, 0, 1.1920928955078125e-07 ;  /* 0x00000002ff8e7431 */ /* 0x000fc600000001ff */
        /* <DEDUP_REMOVED lines=15> */
.L_x_4199:
        /* <DEDUP_REMOVED lines=12> */
.L_x_4201:
[----:B------:R-:W-:Y:S05]  /*1fe70*/  BSYNC.RECONVERGENT B2 ;  /* 0x0000000000027941 */ /* 0x000fea0003800200 */
.L_x_4200:
        /* <DEDUP_REMOVED lines=61> */
.L_x_4198:
[----:B------:R-:W-:Y:S05]  /*20250*/  BSYNC.RECONVERGENT B1 ;  /* 0x0000000000017941 */ /* 0x000fea0003800200 */
.L_x_4197:
        /* <DEDUP_REMOVED lines=13> */
[----:B------:R-:W-:Y:S01]  /*20330*/  FMUL.FTZ R36, R5, R36 ;  /* 0x0000002405247220 */ /* 0x000fe20000410000 */
[----:B------:R-:W-:Y:S01]  /*20340*/  HFMA2 R5, -RZ, RZ, 0, 1.1920928955078125e-07 ;  /* 0x00000002ff057431 */ /* 0x000fe200000001ff */
        /* <DEDUP_REMOVED lines=9> */
.L_x_4204:
        /* <DEDUP_REMOVED lines=12> */
.L_x_4206:
[----:B------:R-:W-:Y:S05]  /*204a0*/  BSYNC.RECONVERGENT B2 ;  /* 0x0000000000027941 */ /* 0x000fea0003800200 */
.L_x_4205:
        /* <DEDUP_REMOVED lines=61> */
.L_x_4203:
[----:B------:R-:W-:Y:S05]  /*20880*/  BSYNC.RECONVERGENT B1 ;  /* 0x0000000000017941 */ /* 0x000fea0003800200 */
.L_x_4202:
        /* <DEDUP_REMOVED lines=9> */
[----:B------:R-:W-:-:S03]  /*20920*/  IMAD.U32 R128, R206, 0x10000, RZ ;  /* 0x00010000ce807824 */ /* 0x000fc600078e00ff */
        /* <DEDUP_REMOVED lines=13> */
.L_x_4209:
        /* <DEDUP_REMOVED lines=12> */
.L_x_4211:
[----:B------:R-:W-:Y:S05]  /*20ac0*/  BSYNC.RECONVERGENT B2 ;  /* 0x0000000000027941 */ /* 0x000fea0003800200 */
.L_x_4210:
        /* <DEDUP_REMOVED lines=60> */
[----:B------:R-:W-:-:S07]  /*20e90*/  LOP3.LUT R6, R6, UR13, R5, 0x96, !PT ;  /* 0x0000000d06067c12 */ /* 0x000fce000f8e9605 */
.L_x_4208:
[----:B------:R-:W-:Y:S05]  /*20ea0*/  BSYNC.RECONVERGENT B1 ;  /* 0x0000000000017941 */ /* 0x000fea0003800200 */
.L_x_4207:
        /* <DEDUP_REMOVED lines=25> */
.L_x_4214:
        /* <DEDUP_REMOVED lines=12> */
.L_x_4216:
[----:B------:R-:W-:Y:S05]  /*21100*/  BSYNC.RECONVERGENT B2 ;  /* 0x0000000000027941 */ /* 0x000fea0003800200 */
.L_x_4215:
        /* <DEDUP_REMOVED lines=61> */
.L_x_4213:
[----:B------:R-:W-:Y:S05]  /*214e0*/  BSYNC.RECONVERGENT B1 ;  /* 0x0000000000017941 */ /* 0x000fea0003800200 */
.L_x_4212:
        /* <DEDUP_REMOVED lines=24> */
.L_x_4219:
        /* <DEDUP_REMOVED lines=12> */
.L_x_4221:
[----:B------:R-:W-:Y:S05]  /*21730*/  BSYNC.RECONVERGENT B2 ;  /* 0x0000000000027941 */ /* 0x000fea0003800200 */
.L_x_4220:
        /* <DEDUP_REMOVED lines=61> */
.L_x_4218:
[----:B------:R-:W-:Y:S05]  /*21b10*/  BSYNC.RECONVERGENT B1 ;  /* 0x0000000000017941 */ /* 0x000fea0003800200 */
.L_x_4217:
        /* <DEDUP_REMOVED lines=24> */
.L_x_4224:
        /* <DEDUP_REMOVED lines=15> */
.L_x_4226:
[----:B------:R-:W-:Y:S05]  /*21d90*/  BSYNC.RECONVERGENT B2 ;  /* 0x0000000000027941 */ /* 0x000fea0003800200 */
.L_x_4225:
        /* <DEDUP_REMOVED lines=61> */
.L_x_4223:
[----:B------:R-:W-:Y:S05]  /*22170*/  BSYNC.RECONVERGENT B1 ;  /* 0x0000000000017941 */ /* 0x000fea0003800200 */
.L_x_4222:
[----:B------:R-:W-:Y:S02]  /*22180*/  I2FP.F32.U32 R130, R130 ;  /* 0x0000008200827245 */ /* 0x000fe40000201000 */
[----:B------:R-:W-:-:S03]  /*22190*/  SHF.L.U32 R168, R168, 0x10, RZ ;  /* 0x00000010a8a87819 */ /* 0x000fc600000006ff */
        /* <DEDUP_REMOVED lines=8> */
[----:B------:R-:W-:Y:S02]  /*22220*/  F2FP.BF16.F32.PACK_AB R130, R129, R128 ;  /* 0x000000808182723e */ /* 0x000fe400000010ff */
[----:B------:R-:W-:Y:S02]  /*22230*/  F2FP.BF16.F32.PACK_AB R129, R35, R36 ;  /* 0x000000242381723e */ /* 0x000fe400000010ff */
[----:B------:R-:W-:Y:S02]  /*22240*/  F2FP.BF16.F32.PACK_AB R128, R17, R18 ;  /* 0x000000121180723e */ /* 0x000fe400000010ff */
[----:B------:R-:W-:-:S07]  /*22250*/  F2FP.BF16.F32.PACK_AB R131, R158, R157 ;  /* 0x0000009d9e83723e */ /* 0x000fce00000010ff */
.L_x_4186:
        /* <DEDUP_REMOVED lines=21> */
.L_x_4144:
[----:B------:R-:W-:Y:S05]  /*223b0*/  BSYNC.RECONVERGENT B0 ;  /* 0x0000000000007941 */ /* 0x000fea0003800200 */
.L_x_4143:
[----:B------:R-:W-:Y:S01]  /*223c0*/  ISETP.GE.U32.AND P0, PT, R11, 0xc0, PT ;  /* 0x000000c00b00780c */ /* 0x000fe20003f06070 */
[----:B------:R-:W-:Y:S01]  /*223d0*/  BSSY.RECONVERGENT B0, `(.L_x_4227) ;  /* 0x0000679000007945 */ /* 0x000fe20003800200 */
[----:B------:R-:W-:-:S11]  /*223e0*/  LOP3.LUT R0, R0, 0xffffffdf, RZ, 0xc0, !PT ;  /* 0xffffffdf00007812 */ /* 0x000fd600078ec0ff */
[----:B------:R-:W-:Y:S01]  /*223f0*/  @P0 LOP3.LUT R0, R0, 0x20, RZ, 0xfc, !PT ;  /* 0x0000002000000812 */ /* 0x000fe200078efcff */
[----:B------:R-:W-:Y:S06]  /*22400*/  @!P0 BRA `(.L_x_4228) ;  /* 0x0000006400d48947 */ /* 0x000fec0003800000 */
[----:B------:R-:W-:-:S04]  /*22410*/  ISETP.NE.U32.AND P0, PT, RZ, UR8, PT ;  /* 0x00000008ff007c0c */ /* 0x000fc8000bf05070 */
[----:B------:R-:W-:-:S13]  /*22420*/  ISETP.NE.AND.EX P0, PT, RZ, UR9, PT, P0 ;  /* 0x00000009ff007c0c */ /* 0x000fda000bf05300 */
[----:B01234-:R-:W0:Y:S02]  /*22430*/  @P0 LDC.64 R128, c[0x0][0x3a0] ;  /* 0x0000e800ff800b82 */ /* 0x01fe240000000a00 */
        /* <DEDUP_REMOVED lines=22> */
.L_x_4232:
        /* <DEDUP_REMOVED lines=12> */
.L_x_4234:
[----:B------:R-:W-:Y:S05]  /*22660*/  BSYNC.RECONVERGENT B2 ;  /* 0x0000000000027941 */ /* 0x000fea0003800200 */
.L_x_4233:
        /* <DEDUP_REMOVED lines=61> */
.L_x_4231:
[----:B------:R-:W-:Y:S05]  /*22a40*/  BSYNC.RECONVERGENT B1 ;  /* 0x0000000000017941 */ /* 0x000fea0003800200 */
.L_x_4230:
[----:B------:R-:W0:Y:S01]  /*22a50*/  LDC R170, c[0x0][0x404] ;  /* 0x00010100ffaa7b82 */ /* 0x000e220000000800 */
[----:B------:R-:W-:Y:S01]  /*22a60*/  I2FP.F32.U32 R5, R15 ;  /* 0x0000000f00057245 */ /* 0x000fe20000201000 */
[----:B------:R-:W-:Y:S01]  /*22a70*/  IMAD.MOV.U32 R171, RZ, RZ, 0x2f800000 ;  /* 0x2f800000ffab7424 */ /* 0x000fe200078e00ff */
[----:B------:R-:W-:Y:S01]  /*22a80*/  LOP3.LUT R0, R0, 0xfffffffd, RZ, 0xc0, !PT ;  /* 0xfffffffd00007812 */ /* 0x000fe200078ec0ff */
[----:B-----5:R-:W-:Y:S01]  /*22a90*/  IMAD.U32 R15, R44, 0x10000, RZ ;  /* 0x000100002c0f7824 */ /* 0x020fe200078e00ff */
[----:B------:R-:W-:Y:S01]  /*22aa0*/  BSSY.RECONVERGENT B1, `(.L_x_4235) ;  /* 0x0000063000017945 */ /* 0x000fe20003800200 */
[----:B------:R-:W-:Y:S02]  /*22ab0*/  FFMA.FTZ R5, R5, R171, 1.1641532182693481445e-10 ;  /* 0x2f00000005057423 */ /* 0x000fe400000100ab */
        /* <DEDUP_REMOVED lines=12> */
[----:B------:R-:W-:Y:S02]  /*22b80*/  @P0 LOP3.LUT R0, R0, 0x2, RZ, 0xfc, !PT ;  /* 0x0000000200000812 */ /* 0x000fe400078efcff */
[----:B------:R-:W-:-:S13]  /*22b90*/  ISETP.NE.AND P0, PT, R33, 0x1, PT ;  /* 0x000000012100780c */ /* 0x000fda0003f05270 */
        /* <DEDUP_REMOVED lines=9> */
.L_x_4237:
        /* <DEDUP_REMOVED lines=12> */
.L_x_4239:
[----:B------:R-:W-:Y:S05]  /*22cf0*/  BSYNC.RECONVERGENT B2 ;  /* 0x0000000000027941 */ /* 0x000fea0003800200 */
.L_x_4238:
        /* <DEDUP_REMOVED lines=61> */
.L_x_4236:
[----:B------:R-:W-:Y:S05]  /*230d0*/  BSYNC.RECONVERGENT B1 ;  /* 0x0000000000017941 */ /* 0x000fea0003800200 */
.L_x_4235:
        /* <DEDUP_REMOVED lines=25> */
.L_x_4242:
        /* <DEDUP_REMOVED lines=12> */
.L_x_4244:
[----:B------:R-:W-:Y:S05]  /*23330*/  BSYNC.RECONVERGENT B2 ;  /* 0x0000000000027941 */ /* 0x000fea0003800200 */
.L_x_4243:
        /* <DEDUP_REMOVED lines=61> */
.L_x_4241:
[----:B------:R-:W-:Y:S05]  /*23710*/  BSYNC.RECONVERGENT B1 ;  /* 0x0000000000017941 */ /* 0x000fea0003800200 */
.L_x_4240:
[----:B------:R-:W-:Y:S01]  /*23720*/  I2FP.F32.U32 R5, R33 ;  /* 0x0000002100057245 */ /* 0x000fe20000201000 */
[----:B------:R-:W-:Y:S01]  /*23730*/  IMAD.U32 R33, R45, 0x10000, RZ ;  /* 0x000100002d217824 */ /* 0x000fe200078e00ff */
[----:B------:R-:W-:Y:S01]  /*23740*/  ISETP.NE.AND P2, PT, R140, 0x1, PT ;  /* 0x000000018c00780c */ /* 0x000fe20003f45270 */
[----:B------:R-:W-:Y:S01]  /*23750*/  BSSY.RECONVERGENT B1, `(.L_x_4245) ;  /* 0x0000060000017945 */ /* 0x000fe20003800200 */
[----:B------:R-:W-:Y:S01]  /*23760*/  MOV R128, R4 ;  /* 0x0000000400807202 */ /* 0x000fe20000000f00 */
        /* <DEDUP_REMOVED lines=20> */
.L_x_4247:
        /* <DEDUP_REMOVED lines=12> */
.L_x_4249:
[----:B------:R-:W-:Y:S05]  /*23970*/  BSYNC.RECONVERGENT B2 ;  /* 0x0000000000027941 */ /* 0x000fea0003800200 */
.L_x_4248:
        /* <DEDUP_REMOVED lines=61> */
.L_x_4246:
[----:B------:R-:W-:Y:S05]  /*23d50*/  BSYNC.RECONVERGENT B1 ;  /* 0x0000000000017941 */ /* 0x000fea0003800200 */
.L_x_4245:
        /* <DEDUP_REMOVED lines=25> */
.L_x_4252:
        /* <DEDUP_REMOVED lines=12> */
.L_x_4254:
[----:B------:R-:W-:Y:S05]  /*23fb0*/  BSYNC.RECONVERGENT B2 ;  /* 0x0000000000027941 */ /* 0x000fea0003800200 */
.L_x_4253:
        /* <DEDUP_REMOVED lines=61> */
.L_x_4251:
[----:B------:R-:W-:Y:S05]  /*24390*/  BSYNC.RECONVERGENT B1 ;  /* 0x0000000000017941 */ /* 0x000fea0003800200 */
.L_x_4250:
[----:B------:R-:W-:Y:S01]  /*243a0*/  I2FP.F32.U32 R5, R128 ;  /* 0x0000008000057245 */ /* 0x000fe20000201000 */
[----:B------:R-:W-:Y:S01]  /*243b0*/  BSSY.RECONVERGENT B1, `(.L_x_4255) ;  /* 0x0000063000017945 */ /* 0x000fe20003800200 */
[----:B------:R-:W-:Y:S02]  /*243c0*/  ISETP.NE.AND P4, PT, R140, 0x1, PT ;  /* 0x000000018c00780c */ /* 0x000fe40003f85270 */
[----:B------:R-:W-:Y:S01]  /*243d0*/  SHF.L.U32 R129, R46, 0x10, RZ ;  /* 0x000000102e817819 */ /* 0x000fe200000006ff */
        /* <DEDUP_REMOVED lines=9> */
[----:B------:R-:W-:Y:S01]  /*24470*/  FFMA.FTZ R128, R128, R5, R129 ;  /* 0x0000000580807223 */ /* 0x000fe20000010081 */
[----:B------:R-:W-:Y:S02]  /*24480*/  IMAD.MOV.U32 R5, RZ, RZ, 0x2 ;  /* 0x00000002ff057424 */ /* 0x000fe400078e00ff */
[----:B------:R-:W-:Y:S02]  /*24490*/  IMAD.MOV.U32 R129, RZ, RZ, R4 ;  /* 0x000000ffff817224 */ /* 0x000fe400078e0004 */
        /* <DEDUP_REMOVED lines=10> */
.L_x_4257:
        /* <DEDUP_REMOVED lines=12> */
.L_x_4259:
[----:B------:R-:W-:Y:S05]  /*24600*/  BSYNC.RECONVERGENT B2 ;  /* 0x0000000000027941 */ /* 0x000fea0003800200 */
.L_x_4258:
        /* <DEDUP_REMOVED lines=61> */
.L_x_4256:
[----:B------:R-:W-:Y:S05]  /*249e0*/  BSYNC.RECONVERGENT B1 ;  /* 0x0000000000017941 */ /* 0x000fea0003800200 */
.L_x_4255:
        /* <DEDUP_REMOVED lines=26> */
.L_x_4262:
        /* <DEDUP_REMOVED lines=12> */
.L_x_4264:
[----:B------:R-:W-:Y:S05]  /*24c50*/  BSYNC.RECONVERGENT B2 ;  /* 0x0000000000027941 */ /* 0x000fea0003800200 */
.L_x_4263:
        /* <DEDUP_REMOVED lines=61> */
.L_x_4261:
[----:B------:R-:W-:Y:S05]  /*25030*/  BSYNC.RECONVERGENT B1 ;  /* 0x0000000000017941 */ /* 0x000fea0003800200 */
.L_x_4260:
        /* <DEDUP_REMOVED lines=25> */
.L_x_4267:
        /* <DEDUP_REMOVED lines=15> */
.L_x_4269:
[----:B------:R-:W-:Y:S05]  /*252c0*/  BSYNC.RECONVERGENT B2 ;  /* 0x0000000000027941 */ /* 0x000fea0003800200 */
.L_x_4268:
        /* <DEDUP_REMOVED lines=61> */
.L_x_4266:
[----:B------:R-:W-:Y:S05]  /*256a0*/  BSYNC.RECONVERGENT B1 ;  /* 0x0000000000017941 */ /* 0x000fea0003800200 */
.L_x_4265:
        /* <DEDUP_REMOVED lines=17> */
.L_x_4229:
        /* <DEDUP_REMOVED lines=11> */
[----:B------:R-:W-:Y:S01]  /*25870*/  @!P0 MOV R167, R168 ;  /* 0x000000a800a78202 */ /* 0x000fe20000000f00 */
[----:B------:R-:W-:Y:S02]  /*25880*/  @P0 VIADD R33, R5, 0x1 ;  /* 0x0000000105210836 */ /* 0x000fe40000000000 */
[----:B------:R-:W-:Y:S02]  /*25890*/  @P0 IMAD.MOV.U32 R15, RZ, RZ, R6 ;  /* 0x000000ffff0f0224 */ /* 0x000fe400078e0006 */
[----:B------:R-:W-:Y:S01]  /*258a0*/  @P0 IMAD.MOV.U32 R167, RZ, RZ, R168 ;  /* 0x000000ffffa70224 */ /* 0x000fe200078e00a8 */
[----:B------:R-:W-:Y:S06]  /*258b0*/  BRA `(.L_x_4272) ;  /* 0x0000000400287947 */ /* 0x000fec0003800000 */
.L_x_4273:
        /* <DEDUP_REMOVED lines=12> */
.L_x_4275:
[----:B------:R-:W-:Y:S05]  /*25980*/  BSYNC.RECONVERGENT B2 ;  /* 0x0000000000027941 */ /* 0x000fea0003800200 */
.L_x_4274:
        /* <DEDUP_REMOVED lines=61> */
.L_x_4272:
[----:B------:R-:W-:Y:S05]  /*25d60*/  BSYNC.RECONVERGENT B1 ;  /* 0x0000000000017941 */ /* 0x000fea0003800200 */
.L_x_4271:
[----:B------:R-:W0:Y:S01]  /*25d70*/  LDC R170, c[0x0][0x404] ;  /* 0x00010100ffaa7b82 */ /* 0x000e220000000800 */
[----:B------:R-:W-:Y:S01]  /*25d80*/  I2FP.F32.U32 R5, R15 ;  /* 0x0000000f00057245 */ /* 0x000fe20000201000 */
[----:B------:R-:W-:Y:S01]  /*25d90*/  IMAD.MOV.U32 R171, RZ, RZ, 0x2f800000 ;  /* 0x2f800000ffab7424 */ /* 0x000fe200078e00ff */
[----:B------:R-:W-:Y:S01]  /*25da0*/  LOP3.LUT R0, R0, 0xfffffffd, RZ, 0xc0, !PT ;  /* 0xfffffffd00007812 */ /* 0x000fe200078ec0ff */
[----:B------:R-:W-:Y:S01]  /*25db0*/  BSSY.RECONVERGENT B1, `(.L_x_4276) ;  /* 0x0000063000017945 */ /* 0x000fe20003800200 */
[----:B------:R-:W-:Y:S02]  /*25dc0*/  IMAD.MOV.U32 R15, RZ, RZ, R4 ;  /* 0x000000ffff0f7224 */ /* 0x000fe400078e0004 */
[----:B------:R-:W-:Y:S01]  /*25dd0*/  FFMA.FTZ R5, R5, R171, 1.1641532182693481445e-10 ;  /* 0x2f00000005057423 */ /* 0x000fe200000100ab */
[----:B------:R-:W1:Y:S04]  /*25de0*/  LDC R160, c[0x0][0x408] ;  /* 0x00010200ffa07b82 */ /* 0x000e680000000800 */
[----:B0-----:R-:W-:Y:S01]  /*25df0*/  FSETP.GTU.FTZ.AND P0, PT, R5, R170, PT ;  /* 0x000000aa0500720b */ /* 0x001fe20003f1c000 */
[C---:B-----5:R-:W-:Y:S01]  /*25e00*/  IMAD.U32 R5, R128.reuse, 0x10000, RZ ;  /* 0x0001000080057824 */ /* 0x060fe200078e00ff */
[----:B------:R-:W-:-:S03]  /*25e10*/  PRMT R128, R128, 0x7632, R128 ;  /* 0x0000763280807816 */ /* 0x000fc60000000080 */
[----:B------:R-:W-:-:S04]  /*25e20*/  FMUL.FTZ R5, R5, R165 ;  /* 0x000000a505057220 */ /* 0x000fc80000410000 */
[----:B-1----:R-:W-:-:S05]  /*25e30*/  FMUL.FTZ R5, R5, R160 ;  /* 0x000000a005057220 */ /* 0x002fca0000410000 */
[----:B------:R-:W-:Y:S02]  /*25e40*/  FSEL R16, R5, RZ, !P0 ;  /* 0x000000ff05107208 */ /* 0x000fe40004000000 */
[----:B------:R-:W-:Y:S02]  /*25e50*/  PLOP3.LUT P0, PT, P0, PT, PT, 0x8, 0x80 ;  /* 0x000000000080781c */ /* 0x000fe4000070e170 */
[----:B------:R-:W-:-:S05]  /*25e60*/  SHF.L.U32 R5, R72, 0x10, RZ ;  /* 0x0000001048057819 */ /* 0x000fca00000006ff */
[----:B------:R-:W-:Y:S01]  /*25e70*/  FMUL.FTZ R16, R5, R16 ;  /* 0x0000001005107220 */ /* 0x000fe20000410000 */
[----:B------:R-:W-:-:S05]  /*25e80*/  IMAD.MOV.U32 R5, RZ, RZ, 0x2 ;  /* 0x00000002ff057424 */ /* 0x000fca00078e00ff */
[----:B------:R-:W-:Y:S02]  /*25e90*/  @P0 LOP3.LUT R0, R0, 0x2, RZ, 0xfc, !PT ;  /* 0x0000000200000812 */ /* 0x000fe400078efcff */
[----:B------:R-:W-:-:S13]  /*25ea0*/  ISETP.NE.AND P0, PT, R33, 0x1, PT ;  /* 0x000000012100780c */ /* 0x000fda0003f05270 */
        /* <DEDUP_REMOVED lines=9> */
.L_x_4278:
        /* <DEDUP_REMOVED lines=12> */
.L_x_4280:
[----:B------:R-:W-:Y:S05]  /*26000*/  BSYNC.RECONVERGENT B2 ;  /* 0x0000000000027941 */ /* 0x000fea0003800200 */
.L_x_4279:
        /* <DEDUP_REMOVED lines=61> */
.L_x_4277:
[----:B------:R-:W-:Y:S05]  /*263e0*/  BSYNC.RECONVERGENT B1 ;  /* 0x0000000000017941 */ /* 0x000fea0003800200 */
.L_x_4276:
        /* <DEDUP_REMOVED lines=23> */
.L_x_4283:
        /* <DEDUP_REMOVED lines=12> */
.L_x_4285:
[----:B------:R-:W-:Y:S05]  /*26620*/  BSYNC.RECONVERGENT B2 ;  /* 0x0000000000027941 */ /* 0x000fea0003800200 */
.L_x_4284:
        /* <DEDUP_REMOVED lines=61> */
.L_x_4282:
[----:B------:R-:W-:Y:S05]  /*26a00*/  BSYNC.RECONVERGENT B1 ;  /* 0x0000000000017941 */ /* 0x000fea0003800200 */
.L_x_4281:
        /* <DEDUP_REMOVED lines=24> */
.L_x_4288:
        /* <DEDUP_REMOVED lines=12> */
.L_x_4290:
[----:B------:R-:W-:Y:S05]  /*26c50*/  BSYNC.RECONVERGENT B2 ;  /* 0x0000000000027941 */ /* 0x000fea0003800200 */
.L_x_4289:
        /* <DEDUP_REMOVED lines=61> */
.L_x_4287:
[----:B------:R-:W-:Y:S05]  /*27030*/  BSYNC.RECONVERGENT B1 ;  /* 0x0000000000017941 */ /* 0x000fea0003800200 */
.L_x_4286:
        /* <DEDUP_REMOVED lines=23> */
.L_x_4293:
        /* <DEDUP_REMOVED lines=12> */
.L_x_4295:
[----:B------:R-:W-:Y:S05]  /*27270*/  BSYNC.RECONVERGENT B2 ;  /* 0x0000000000027941 */ /* 0x000fea0003800200 */
.L_x_4294:
        /* <DEDUP_REMOVED lines=61> */
.L_x_4292:
[----:B------:R-:W-:Y:S05]  /*27650*/  BSYNC.RECONVERGENT B1 ;  /* 0x0000000000017941 */ /* 0x000fea0003800200 */
.L_x_4291:
        /* <DEDUP_REMOVED lines=25> */
.L_x_4298:
        /* <DEDUP_REMOVED lines=12> */
.L_x_4300:
[----:B------:R-:W-:Y:S05]  /*278b0*/  BSYNC.RECONVERGENT B2 ;  /* 0x0000000000027941 */ /* 0x000fea0003800200 */
.L_x_4299:
        /* <DEDUP_REMOVED lines=61> */
.L_x_4297:
[----:B------:R-:W-:Y:S05]  /*27c90*/  BSYNC.RECONVERGENT B1 ;  /* 0x0000000000017941 */ /* 0x000fea0003800200 */
.L_x_4296:
        /* <DEDUP_REMOVED lines=24> */
.L_x_4303:
        /* <DEDUP_REMOVED lines=12> */
.L_x_4305:
[----:B------:R-:W-:Y:S05]  /*27ee0*/  BSYNC.RECONVERGENT B2 ;  /* 0x0000000000027941 */ /* 0x000fea0003800200 */
.L_x_4304:
        /* <DEDUP_REMOVED lines=61> */
.L_x_4302:
[----:B------:R-:W-:Y:S05]  /*282c0*/  BSYNC.RECONVERGENT B1 ;  /* 0x0000000000017941 */ /* 0x000fea0003800200 */
.L_x_4301:
        /* <DEDUP_REMOVED lines=24> */
.L_x_4308:
        /* <DEDUP_REMOVED lines=15> */
.L_x_4310:
[----:B------:R-:W-:Y:S05]  /*28540*/  BSYNC.RECONVERGENT B2 ;  /* 0x0000000000027941 */ /* 0x000fea0003800200 */
.L_x_4309:
        /* <DEDUP_REMOVED lines=61> */
.L_x_4307:
[----:B------:R-:W-:Y:S05]  /*28920*/  BSYNC.RECONVERGENT B1 ;  /* 0x0000000000017941 */ /* 0x000fea0003800200 */
.L_x_4306:
[----:B------:R-:W-:Y:S01]  /*28930*/  I2FP.F32.U32 R130, R130 ;  /* 0x0000008200827245 */ /* 0x000fe20000201000 */
[----:B------:R-:W-:-:S04]  /*28940*/  IMAD.U32 R168, R168, 0x10000, RZ ;  /* 0x00010000a8a87824 */ /* 0x000fc800078e00ff */
        /* <DEDUP_REMOVED lines=8> */
[----:B------:R-:W-:Y:S02]  /*289d0*/  F2FP.BF16.F32.PACK_AB R130, R129, R128 ;  /* 0x000000808182723e */ /* 0x000fe400000010ff */
[----:B------:R-:W-:Y:S02]  /*289e0*/  F2FP.BF16.F32.PACK_AB R129, R33, R34 ;  /* 0x000000222181723e */ /* 0x000fe400000010ff */
[----:B------:R-:W-:Y:S02]  /*289f0*/  F2FP.BF16.F32.PACK_AB R128, R15, R16 ;  /* 0x000000100f80723e */ /* 0x000fe400000010ff */
[----:B------:R-:W-:-:S07]  /*28a00*/  F2FP.BF16.F32.PACK_AB R131, R160, R159 ;  /* 0x0000009fa083723e */ /* 0x000fce00000010ff */
.L_x_4270:
        /* <DEDUP_REMOVED lines=21> */
.L_x_4228:
[----:B------:R-:W-:Y:S05]  /*28b60*/  BSYNC.RECONVERGENT B0 ;  /* 0x0000000000007941 */ /* 0x000fea0003800200 */
.L_x_4227:
        /* <DEDUP_REMOVED lines=30> */
.L_x_4316:
        /* <DEDUP_REMOVED lines=12> */
.L_x_4318:
[----:B------:R-:W-:Y:S05]  /*28e10*/  BSYNC.RECONVERGENT B2 ;  /* 0x0000000000027941 */ /* 0x000fea0003800200 */
.L_x_4317:
        /* <DEDUP_REMOVED lines=61> */
.L_x_4315:
[----:B------:R-:W-:Y:S05]  /*291f0*/  BSYNC.RECONVERGENT B1 ;  /* 0x0000000000017941 */ /* 0x000fea0003800200 */
.L_x_4314:
[----:B------:R-:W0:Y:S01]  /*29200*/  LDC R162, c[0x0][0x408] ;  /* 0x00010200ffa27b82 */ /* 0x000e220000000800 */
[----:B------:R-:W-:Y:S01]  /*29210*/  HFMA2 R171, -RZ, RZ, 0.1171875, 0 ;  /* 0x2f800000ffab7431 */ /* 0x000fe200000001ff */
[----:B------:R-:W-:Y:S01]  /*29220*/  I2FP.F32.U32 R13, R13 ;  /* 0x0000000d000d7245 */ /* 0x000fe20000201000 */
[----:B-----5:R-:W-:Y:S01]  /*29230*/  IMAD.U32 R5, R128, 0x10000, RZ ;  /* 0x0001000080057824 */ /* 0x020fe200078e00ff */
[----:B------:R-:W-:Y:S01]  /*29240*/  LOP3.LUT R0, R0, 0xfffffffd, RZ, 0xc0, !PT ;  /* 0xfffffffd00007812 */ /* 0x000fe200078ec0ff */
[----:B------:R-:W-:Y:S01]  /*29250*/  BSSY.RECONVERGENT B1, `(.L_x_4319) ;  /* 0x0000063000017945 */ /* 0x000fe20003800200 */
[----:B------:R-:W-:Y:S01]  /*29260*/  PRMT R128, R128, 0x7632, R128 ;  /* 0x0000763280807816 */ /* 0x000fe20000000080 */
[----:B------:R-:W-:Y:S01]  /*29270*/  FMUL.FTZ R5, R5, R165 ;  /* 0x000000a505057220 */ /* 0x000fe20000410000 */
[----:B------:R-:W1:Y:S01]  /*29280*/  LDC R170, c[0x0][0x404] ;  /* 0x00010100ffaa7b82 */ /* 0x000e620000000800 */
[----:B------:R-:W-:Y:S02]  /*29290*/  FFMA.FTZ R13, R13, R171, 1.1641532182693481445e-10 ;  /* 0x2f0000000d0d7423 */ /* 0x000fe400000100ab */
[----:B0-----:R-:W-:-:S03]  /*292a0*/  FMUL.FTZ R5, R5, R162 ;  /* 0x000000a205057220 */ /* 0x001fc60000410000 */
[----:B-1----:R-:W-:Y:S02]  /*292b0*/  FSETP.GTU.FTZ.AND P0, PT, R13, R170, PT ;  /* 0x000000aa0d00720b */ /* 0x002fe40003f1c000 */
[----:B------:R-:W-:Y:S02]  /*292c0*/  SHF.L.U32 R13, R44, 0x10, RZ ;  /* 0x000000102c0d7819 */ /* 0x000fe400000006ff */
[----:B------:R-:W-:Y:S01]  /*292d0*/  FSEL R14, R5, RZ, !P0 ;  /* 0x000000ff050e7208 */ /* 0x000fe20004000000 */
[----:B------:R-:W-:Y:S01]  /*292e0*/  IMAD.U32 R5, R60, 0x10000, RZ ;  /* 0x000100003c057824 */ /* 0x000fe200078e00ff */
[----:B------:R-:W-:-:S03]  /*292f0*/  PLOP3.LUT P0, PT, P0, PT, PT, 0x8, 0x80 ;  /* 0x000000000080781c */ /* 0x000fc6000070e170 */
[----:B------:R-:W-:Y:S01]  /*29300*/  FFMA.FTZ R14, R14, R5, R13 ;  /* 0x000000050e0e7223 */ /* 0x000fe2000001000d */
[----:B------:R-:W-:Y:S02]  /*29310*/  IMAD.MOV.U32 R5, RZ, RZ, 0x2 ;  /* 0x00000002ff057424 */ /* 0x000fe400078e00ff */
[----:B------:R-:W-:-:S07]  /*29320*/  IMAD.MOV.U32 R13, RZ, RZ, R4 ;  /* 0x000000ffff0d7224 */ /* 0x000fce00078e0004 */
        /* <DEDUP_REMOVED lines=11> */
.L_x_4321:
        /* <DEDUP_REMOVED lines=12> */
.L_x_4323:
[----:B------:R-:W-:Y:S05]  /*294a0*/  BSYNC.RECONVERGENT B2 ;  /* 0x0000000000027941 */ /* 0x000fea0003800200 */
.L_x_4322:
        /* <DEDUP_REMOVED lines=61> */
.L_x_4320:
[----:B------:R-:W-:Y:S05]  /*29880*/  BSYNC.RECONVERGENT B1 ;  /* 0x0000000000017941 */ /* 0x000fea0003800200 */
.L_x_4319:
        /* <DEDUP_REMOVED lines=25> */
.L_x_4326:
        /* <DEDUP_REMOVED lines=12> */
.L_x_4328:
[----:B------:R-:W-:Y:S05]  /*29ae0*/  BSYNC.RECONVERGENT B2 ;  /* 0x0000000000027941 */ /* 0x000fea0003800200 */
.L_x_4327:
        /* <DEDUP_REMOVED lines=61> */
.L_x_4325:
[----:B------:R-:W-:Y:S05]  /*29ec0*/  BSYNC.RECONVERGENT B1 ;  /* 0x0000000000017941 */ /* 0x000fea0003800200 */
.L_x_4324:
        /* <DEDUP_REMOVED lines=25> */
.L_x_4331:
        /* <DEDUP_REMOVED lines=12> */
.L_x_4333:
[----:B------:R-:W-:Y:S05]  /*2a120*/  BSYNC.RECONVERGENT B2 ;  /* 0x0000000000027941 */ /* 0x000fea0003800200 */
.L_x_4332:
        /* <DEDUP_REMOVED lines=61> */
.L_x_4330:
[----:B------:R-:W-:Y:S05]  /*2a500*/  BSYNC.RECONVERGENT B1 ;  /* 0x0000000000017941 */ /* 0x000fea0003800200 */
.L_x_4329:
        /* <DEDUP_REMOVED lines=25> */
.L_x_4336:
        /* <DEDUP_REMOVED lines=12> */
.L_x_4338:
[----:B------:R-:W-:Y:S05]  /*2a760*/  BSYNC.RECONVERGENT B2 ;  /* 0x0000000000027941 */ /* 0x000fea0003800200 */
.L_x_4337:
        /* <DEDUP_REMOVED lines=61> */
.L_x_4335:
[----:B------:R-:W-:Y:S05]  /*2ab40*/  BSYNC.RECONVERGENT B1 ;  /* 0x0000000000017941 */ /* 0x000fea0003800200 */
.L_x_4334:
        /* <DEDUP_REMOVED lines=26> */
.L_x_4341:
        /* <DEDUP_REMOVED lines=12> */
.L_x_4343:
[----:B------:R-:W-:Y:S05]  /*2adb0*/  BSYNC.RECONVERGENT B2 ;  /* 0x0000000000027941 */ /* 0x000fea0003800200 */
.L_x_4342:
        /* <DEDUP_REMOVED lines=61> */
.L_x_4340:
[----:B------:R-:W-:Y:S05]  /*2b190*/  BSYNC.RECONVERGENT B1 ;  /* 0x0000000000017941 */ /* 0x000fea0003800200 */
.L_x_4339:
        /* <DEDUP_REMOVED lines=26> */
.L_x_4346:
        /* <DEDUP_REMOVED lines=12> */
.L_x_4348:
[----:B------:R-:W-:Y:S05]  /*2b400*/  BSYNC.RECONVERGENT B2 ;  /* 0x0000000000027941 */ /* 0x000fea0003800200 */
.L_x_4347:
        /* <DEDUP_REMOVED lines=61> */
.L_x_4345:
[----:B------:R-:W-:Y:S05]  /*2b7e0*/  BSYNC.RECONVERGENT B1 ;  /* 0x0000000000017941 */ /* 0x000fea0003800200 */
.L_x_4344:
        /* <DEDUP_REMOVED lines=25> */
.L_x_4351:
        /* <DEDUP_REMOVED lines=15> */
.L_x_4353:
[----:B------:R-:W-:Y:S05]  /*2ba70*/  BSYNC.RECONVERGENT B2 ;  /* 0x0000000000027941 */ /* 0x000fea0003800200 */
.L_x_4352:
        /* <DEDUP_REMOVED lines=61> */
.L_x_4350:
[----:B------:R-:W-:Y:S05]  /*2be50*/  BSYNC.RECONVERGENT B1 ;  /* 0x0000000000017941 */ /* 0x000fea0003800200 */
.L_x_4349:
        /* <DEDUP_REMOVED lines=17> */
.L_x_4313:
        /* <DEDUP_REMOVED lines=16> */
.L_x_4357:
        /* <DEDUP_REMOVED lines=12> */
.L_x_4359:
[----:B------:R-:W-:Y:S05]  /*2c130*/  BSYNC.RECONVERGENT B2 ;  /* 0x0000000000027941 */ /* 0x000fea0003800200 */
.L_x_4358:
        /* <DEDUP_REMOVED lines=61> */
.L_x_4356:
[----:B------:R-:W-:Y:S05]  /*2c510*/  BSYNC.RECONVERGENT B1 ;  /* 0x0000000000017941 */ /* 0x000fea0003800200 */
.L_x_4355:
[----:B------:R-:W0:Y:S01]  /*2c520*/  LDC R162, c[0x0][0x408] ;  /* 0x00010200ffa27b82 */ /* 0x000e220000000800 */
[----:B------:R-:W-:Y:S01]  /*2c530*/  I2FP.F32.U32 R13, R13 ;  /* 0x0000000d000d7245 */ /* 0x000fe20000201000 */
[----:B------:R-:W-:Y:S01]  /*2c540*/  IMAD.MOV.U32 R171, RZ, RZ, 0x2f800000 ;  /* 0x2f800000ffab7424 */ /* 0x000fe200078e00ff */
[----:B-----5:R-:W-:Y:S01]  /*2c550*/  SHF.L.U32 R5, R128, 0x10, RZ ;  /* 0x0000001080057819 */ /* 0x020fe200000006ff */
[----:B------:R-:W-:Y:S01]  /*2c560*/  BSSY.RECONVERGENT B1, `(.L_x_4360) ;  /* 0x0000063000017945 */ /* 0x000fe20003800200 */
[----:B------:R-:W-:Y:S01]  /*2c570*/  LOP3.LUT R0, R0, 0xfffffffd, RZ, 0xc0, !PT ;  /* 0xfffffffd00007812 */ /* 0x000fe200078ec0ff */
[----:B------:R-:W-:Y:S01]  /*2c580*/  FFMA.FTZ R13, R13, R171, 1.1641532182693481445e-10 ;  /* 0x2f0000000d0d7423 */ /* 0x000fe200000100ab */
[----:B------:R-:W-:Y:S01]  /*2c590*/  PRMT R128, R128, 0x7632, R128 ;  /* 0x0000763280807816 */ /* 0x000fe20000000080 */
[----:B------:R-:W1:Y:S01]  /*2c5a0*/  LDC R170, c[0x0][0x404] ;  /* 0x00010100ffaa7b82 */ /* 0x000e620000000800 */
[----:B------:R-:W-:-:S04]  /*2c5b0*/  FMUL.FTZ R5, R5, R165 ;  /* 0x000000a505057220 */ /* 0x000fc80000410000 */
[----:B0-----:R-:W-:Y:S01]  /*2c5c0*/  FMUL.FTZ R5, R5, R162 ;  /* 0x000000a205057220 */ /* 0x001fe20000410000 */
[----:B-1----:R-:W-:Y:S02]  /*2c5d0*/  FSETP.GTU.FTZ.AND P0, PT, R13, R170, PT ;  /* 0x000000aa0d00720b */ /* 0x002fe40003f1c000 */
[----:B------:R-:W-:Y:S02]  /*2c5e0*/  MOV R13, R4 ;  /* 0x00000004000d7202 */ /* 0x000fe40000000f00 */
[----:B------:R-:W-:Y:S01]  /*2c5f0*/  FSEL R14, R5, RZ, !P0 ;  /* 0x000000ff050e7208 */ /* 0x000fe20004000000 */
[----:B------:R-:W-:Y:S01]  /*2c600*/  IMAD.U32 R5, R60, 0x10000, RZ ;  /* 0x000100003c057824 */ /* 0x000fe200078e00ff */
[----:B------:R-:W-:-:S03]  /*2c610*/  PLOP3.LUT P0, PT, P0, PT, PT, 0x8, 0x80 ;  /* 0x000000000080781c */ /* 0x000fc6000070e170 */
[----:B------:R-:W-:Y:S01]  /*2c620*/  FMUL.FTZ R14, R5, R14 ;  /* 0x0000000e050e7220 */ /* 0x000fe20000410000 */
[----:B------:R-:W-:-:S09]  /*2c630*/  IMAD.MOV.U32 R5, RZ, RZ, 0x2 ;  /* 0x00000002ff057424 */ /* 0x000fd200078e00ff */
[----:B------:R-:W-:Y:S02]  /*2c640*/  @P0 LOP3.LUT R0, R0, 0x2, RZ, 0xfc, !PT ;  /* 0x0000000200000812 */ /* 0x000fe400078efcff */
[----:B------:R-:W-:-:S13]  /*2c650*/  ISETP.NE.AND P0, PT, R31, 0x1, PT ;  /* 0x000000011f00780c */ /* 0x000fda0003f05270 */
        /* <DEDUP_REMOVED lines=9> */
.L_x_4362:
        /* <DEDUP_REMOVED lines=12> */
.L_x_4364:
[----:B------:R-:W-:Y:S05]  /*2c7b0*/  BSYNC.RECONVERGENT B2 ;  /* 0x0000000000027941 */ /* 0x000fea0003800200 */
.L_x_4363:
        /* <DEDUP_REMOVED lines=61> */
.L_x_4361:
[----:B------:R-:W-:Y:S05]  /*2cb90*/  BSYNC.RECONVERGENT B1 ;  /* 0x0000000000017941 */ /* 0x000fea0003800200 */
.L_x_4360:
        /* <DEDUP_REMOVED lines=23> */
.L_x_4367:
        /* <DEDUP_REMOVED lines=12> */
.L_x_4369:
[----:B------:R-:W-:Y:S05]  /*2cdd0*/  BSYNC.RECONVERGENT B2 ;  /* 0x0000000000027941 */ /* 0x000fea0003800200 */
.L_x_4368:
        /* <DEDUP_REMOVED lines=61> */
.L_x_4366:
[----:B------:R-:W-:Y:S05]  /*2d1b0*/  BSYNC.RECONVERGENT B1 ;  /* 0x0000000000017941 */ /* 0x000fea0003800200 */
.L_x_4365:
        /* <DEDUP_REMOVED lines=24> */
.L_x_4372:
        /* <DEDUP_REMOVED lines=12> */
.L_x_4374:
[----:B------:R-:W-:Y:S05]  /*2d400*/  BSYNC.RECONVERGENT B2 ;  /* 0x0000000000027941 */ /* 0x000fea0003800200 */
.L_x_4373:
        /* <DEDUP_REMOVED lines=61> */
.L_x_4371:
[----:B------:R-:W-:Y:S05]  /*2d7e0*/  BSYNC.RECONVERGENT B1 ;  /* 0x0000000000017941 */ /* 0x000fea0003800200 */
.L_x_4370:
        /* <DEDUP_REMOVED lines=23> */
.L_x_4377:
        /* <DEDUP_REMOVED lines=12> */
.L_x_4379:
[----:B------:R-:W-:Y:S05]  /*2da20*/  BSYNC.RECONVERGENT B2 ;  /* 0x0000000000027941 */ /* 0x000fea0003800200 */
.L_x_4378:
        /* <DEDUP_REMOVED lines=61> */
.L_x_4376:
[----:B------:R-:W-:Y:S05]  /*2de00*/  BSYNC.RECONVERGENT B1 ;  /* 0x0000000000017941 */ /* 0x000fea0003800200 */
.L_x_4375:
        /* <DEDUP_REMOVED lines=25> */
.L_x_4382:
        /* <DEDUP_REMOVED lines=12> */
.L_x_4384:
[----:B------:R-:W-:Y:S05]  /*2e060*/  BSYNC.RECONVERGENT B2 ;  /* 0x0000000000027941 */ /* 0x000fea0003800200 */
.L_x_4383:
        /* <DEDUP_REMOVED lines=61> */
.L_x_4381:
[----:B------:R-:W-:Y:S05]  /*2e440*/  BSYNC.RECONVERGENT B1 ;  /* 0x0000000000017941 */ /* 0x000fea0003800200 */
.L_x_4380:
[----:B------:R-:W-:Y:S01]  /*2e450*/  I2FP.F32.U32 R129, R129 ;  /* 0x0000008100817245 */ /* 0x000fe20000201000 */
[----:B------:R-:W-:Y:S01]  /*2e460*/  BSSY.RECONVERGENT B1, `(.L_x_4385) ;  /* 0x0000061000017945 */ /* 0x000fe20003800200 */
[----:B------:R-:W-:Y:S01]  /*2e470*/  SHF.L.U32 R130, R130, 0x10, RZ ;  /* 0x0000001082827819 */ /* 0x000fe200000006ff */
[----:B------:R-:W-:Y:S01]  /*2e480*/  HFMA2 R169, -RZ, RZ, 0, 1.1920928955078125e-07 ;  /* 0x00000002ffa97431 */ /* 0x000fe200000001ff */
        /* <DEDUP_REMOVED lines=16> */
[----:B------:R-:W-:Y:S01]  /*2e590*/  @P5 IADD3 R169, PT, PT, R5, 0x1, RZ ;  /* 0x0000000105a95810 */ /* 0x000fe20007ffe0ff */
[----:B------:R-:W-:Y:S01]  /*2e5a0*/  @!P5 IMAD.MOV.U32 R130, RZ, RZ, R7 ;  /* 0x000000ffff82d224 */ /* 0x000fe200078e0007 */
[----:B------:R-:W-:Y:S01]  /*2e5b0*/  @P5 MOV R130, R6 ;  /* 0x0000000600825202 */ /* 0x000fe20000000f00 */
[----:B------:R-:W-:Y:S06]  /*2e5c0*/  BRA `(.L_x_4386) ;  /* 0x0000000400287947 */ /* 0x000fec0003800000 */
.L_x_4387:
[----:B------:R-:W-:Y:S01]  /*2e5d0*/  VIADD R9, R9, 0x1 ;  /* 0x0000000109097836 */ /* 0x000fe20000000000 */
[----:B------:R-:W-:Y:S04]  /*2e5e0*/  BSSY.RECONVERGENT B2, `(.L_x_4388) ;  /* 0x000000b000027945 */ /* 0x000fe80003800200 */
        /* <DEDUP_REMOVED lines=10> */
.L_x_4389:
[----:B------:R-:W-:Y:S05]  /*2e690*/  BSYNC.RECONVERGENT B2 ;  /* 0x0000000000027941 */ /* 0x000fea0003800200 */
.L_x_4388:
        /* <DEDUP_REMOVED lines=61> */
.L_x_4386:
[----:B------:R-:W-:Y:S05]  /*2ea70*/  BSYNC.RECONVERGENT B1 ;  /* 0x0000000000017941 */ /* 0x000fea0003800200 */
.L_x_4385:
[----:B------:R-:W-:Y:S01]  /*2ea80*/  I2FP.F32.U32 R5, R130 ;  /* 0x0000008200057245 */ /* 0x000fe20000201000 */
[----:B------:R-:W-:Y:S01]  /*2ea90*/  BSSY.RECONVERGENT B1, `(.L_x_4390) ;  /* 0x0000064000017945 */ /* 0x000fe20003800200 */
[----:B------:R-:W-:Y:S02]  /*2eaa0*/  ISETP.NE.AND P6, PT, R169, 0x1, PT ;  /* 0x00000001a900780c */ /* 0x000fe40003fc5270 */
[----:B------:R-:W-:Y:S01]  /*2eab0*/  PRMT R168, R131, 0x7632, R168 ;  /* 0x0000763283a87816 */ /* 0x000fe200000000a8 */
[----:B------:R-:W-:Y:S01]  /*2eac0*/  FFMA.FTZ R5, R5, R171, 1.1641532182693481445e-10 ;  /* 0x2f00000005057423 */ /* 0x000fe200000100ab */
[----:B------:R-:W-:-:S04]  /*2ead0*/  MOV R130, R4 ;  /* 0x0000000400827202 */ /* 0x000fc80000000f00 */
        /* <DEDUP_REMOVED lines=18> */
.L_x_4392:
        /* <DEDUP_REMOVED lines=8> */
[----:B------:R-:W-:Y:S01]  /*2ec80*/  @!P6 VIADD R12, R12, 0x1 ;  /* 0x000000010c0ce836 */ /* 0x000fe20000000000 */
[----:B------:R-:W-:Y:S01]  /*2ec90*/  @!P6 IADD3 R4, PT, PT, R3, 0x1, RZ ;  /* 0x000000010304e810 */ /* 0x000fe20007ffe0ff */
[----:B------:R-:W-:-:S03]  /*2eca0*/  @!P6 IMAD.MOV.U32 R8, RZ, RZ, RZ ;  /* 0x000000ffff08e224 */ /* 0x000fc600078e00ff */
[----:B------:R-:W-:-:S13]  /*2ecb0*/  ISETP.NE.AND P0, PT, R12, RZ, !P6 ;  /* 0x000000ff0c00720c */ /* 0x000fda0007705270 */
[----:B------:R-:W-:Y:S01]  /*2ecc0*/  @P0 IMAD.MOV R4, RZ, RZ, R3 ;  /* 0x000000ffff040224 */ /* 0x000fe200078e0203 */
[----:B------:R-:W-:-:S04]  /*2ecd0*/  LOP3.LUT P0, RZ, R0, 0x400, RZ, 0xc0, !PT ;  /* 0x0000040000ff7812 */ /* 0x000fc8000780c0ff */
[----:B------:R-:W-:-:S09]  /*2ece0*/  @!P6 MOV R3, R4 ;  /* 0x000000040003e202 */ /* 0x000fd20000000f00 */
.L_x_4394:
[----:B------:R-:W-:Y:S05]  /*2ecf0*/  BSYNC.RECONVERGENT B2 ;  /* 0x0000000000027941 */ /* 0x000fea0003800200 */
.L_x_4393:
        /* <DEDUP_REMOVED lines=60> */
[----:B------:R-:W-:-:S07]  /*2f0c0*/  HFMA2 R5, -RZ, RZ, 0, 0 ;  /* 0x00000000ff057431 */ /* 0x000fce00000001ff */
.L_x_4391:
[----:B------:R-:W-:Y:S05]  /*2f0d0*/  BSYNC.RECONVERGENT B1 ;  /* 0x0000000000017941 */ /* 0x000fea0003800200 */
.L_x_4390:
        /* <DEDUP_REMOVED lines=14> */
.L_x_4354:
        /* <DEDUP_REMOVED lines=21> */
.L_x_4312:
[----:B------:R-:W-:Y:S05]  /*2f310*/  BSYNC.RECONVERGENT B0 ;  /* 0x0000000000007941 */ /* 0x000fea0003800200 */
.L_x_4311:
        /* <DEDUP_REMOVED lines=24> */
[----:B------:R-:W-:Y:S01]  /*2f4a0*/  @P0 VIADD R29, R5, 0x1 ;  /* 0x00000001051d0836 */ /* 0x000fe20000000000 */
[----:B------:R-:W-:Y:S01]  /*2f4b0*/  @!P0 MOV R167, R168 ;  /* 0x000000a800a78202 */ /* 0x000fe20000000f00 */
[----:B------:R-:W-:Y:S01]  /*2f4c0*/  @P0 IMAD.MOV.U32 R167, RZ, RZ, R168 ;  /* 0x000000ffffa70224 */ /* 0x000fe200078e00a8 */
[----:B------:R-:W-:Y:S01]  /*2f4d0*/  @!P0 MOV R27, R7 ;  /* 0x00000007001b8202 */ /* 0x000fe20000000f00 */
[----:B------:R-:W-:Y:S01]  /*2f4e0*/  @P0 IMAD.MOV.U32 R27, RZ, RZ, R6 ;  /* 0x000000ffff1b0224 */ /* 0x000fe200078e0006 */
[----:B------:R-:W-:Y:S06]  /*2f4f0*/  BRA `(.L_x_4399) ;  /* 0x0000000400287947 */ /* 0x000fec0003800000 */
.L_x_4400:
[----:B------:R-:W-:Y:S01]  /*2f500*/  IADD3 R9, PT, PT, R9, 0x1, RZ ;  /* 0x0000000109097810 */ /* 0x000fe20007ffe0ff */
[----:B------:R-:W-:Y:S03]  /*2f510*/  BSSY.RECONVERGENT B2, `(.L_x_4401) ;  /* 0x000000b000027945 */ /* 0x000fe60003800200 */
        /* <DEDUP_REMOVED lines=10> */
.L_x_4402:
[----:B------:R-:W-:Y:S05]  /*2f5c0*/  BSYNC.RECONVERGENT B2 ;  /* 0x0000000000027941 */ /* 0x000fea0003800200 */
.L_x_4401:
        /* <DEDUP_REMOVED lines=61> */
.L_x_4399:
[----:B------:R-:W-:Y:S05]  /*2f9a0*/  BSYNC.RECONVERGENT B1 ;  /* 0x0000000000017941 */ /* 0x000fea0003800200 */
.L_x_4398:
[----:B------:R-:W0:Y:S01]  /*2f9b0*/  LDC R164, c[0x0][0x408] ;  /* 0x00010200ffa47b82 */ /* 0x000e220000000800 */
[----:B------:R-:W-:Y:S01]  /*2f9c0*/  HFMA2 R171, -RZ, RZ, 0.1171875, 0 ;  /* 0x2f800000ffab7431 */ /* 0x000fe200000001ff */
[----:B------:R-:W-:Y:S01]  /*2f9d0*/  I2FP.F32.U32 R27, R27 ;  /* 0x0000001b001b7245 */ /* 0x000fe20000201000 */
[----:B-----5:R-:W-:Y:S01]  /*2f9e0*/  IMAD.U32 R5, R128, 0x10000, RZ ;  /* 0x0001000080057824 */ /* 0x020fe200078e00ff */
[----:B------:R-:W-:Y:S01]  /*2f9f0*/  LOP3.LUT R0, R0, 0xfffffffd, RZ, 0xc0, !PT ;  /* 0xfffffffd00007812 */ /* 0x000fe200078ec0ff */
[----:B------:R-:W-:Y:S01]  /*2fa00*/  IMAD.U32 R28, R44, 0x10000, RZ ;  /* 0x000100002c1c7824 */ /* 0x000fe200078e00ff */
[----:B------:R-:W-:Y:S01]  /*2fa10*/  BSSY.RECONVERGENT B1, `(.L_x_4403) ;  /* 0x0000062000017945 */ /* 0x000fe20003800200 */
[----:B------:R-:W-:Y:S01]  /*2fa20*/  FMUL.FTZ R5, R5, R165 ;  /* 0x000000a505057220 */ /* 0x000fe20000410000 */
[----:B------:R-:W1:Y:S01]  /*2fa30*/  LDC R170, c[0x0][0x404] ;  /* 0x00010100ffaa7b82 */ /* 0x000e620000000800 */
[----:B------:R-:W-:Y:S01]  /*2fa40*/  PRMT R128, R128, 0x7632, R128 ;  /* 0x0000763280807816 */ /* 0x000fe20000000080 */
[----:B------:R-:W-:Y:S01]  /*2fa50*/  FFMA.FTZ R27, R27, R171, 1.1641532182693481445e-10 ;  /* 0x2f0000001b1b7423 */ /* 0x000fe200000100ab */
[----:B0-----:R-:W-:-:S04]  /*2fa60*/  FMUL.FTZ R5, R5, R164 ;  /* 0x000000a405057220 */ /* 0x001fc80000410000 */
[----:B-1----:R-:W-:-:S04]  /*2fa70*/  FSETP.GTU.FTZ.AND P0, PT, R27, R170, PT ;  /* 0x000000aa1b00720b */ /* 0x002fc80003f1c000 */
[----:B------:R-:W-:Y:S02]  /*2fa80*/  FSEL R27, R5, RZ, !P0 ;  /* 0x000000ff051b7208 */ /* 0x000fe40004000000 */
[----:B------:R-:W-:Y:S02]  /*2fa90*/  PLOP3.LUT P0, PT, P0, PT, PT, 0x8, 0x80 ;  /* 0x000000000080781c */ /* 0x000fe4000070e170 */
[----:B------:R-:W-:-:S05]  /*2faa0*/  SHF.L.U32 R5, R48, 0x10, RZ ;  /* 0x0000001030057819 */ /* 0x000fca00000006ff */
[----:B------:R-:W-:Y:S01]  /*2fab0*/  FFMA.FTZ R27, R27, R5, R28 ;  /* 0x000000051b1b7223 */ /* 0x000fe2000001001c */
[----:B------:R-:W-:Y:S02]  /*2fac0*/  HFMA2 R5, -RZ, RZ, 0, 1.1920928955078125e-07 ;  /* 0x00000002ff057431 */ /* 0x000fe400000001ff */
[----:B------:R-:W-:-:S03]  /*2fad0*/  IMAD.MOV.U32 R28, RZ, RZ, R4 ;  /* 0x000000ffff1c7224 */ /* 0x000fc600078e0004 */
[----:B------:R-:W-:Y:S02]  /*2fae0*/  @P0 LOP3.LUT R0, R0, 0x2, RZ, 0xfc, !PT ;  /* 0x0000000200000812 */ /* 0x000fe400078efcff */
[----:B------:R-:W-:-:S13]  /*2faf0*/  ISETP.NE.AND P0, PT, R29, 0x1, PT ;  /* 0x000000011d00780c */ /* 0x000fda0003f05270 */
        /* <DEDUP_REMOVED lines=8> */
[----:B------:R-:W-:Y:S06]  /*2fb80*/  BRA `(.L_x_4404) ;  /* 0x0000000400287947 */ /* 0x000fec0003800000 */
.L_x_4405:
        /* <DEDUP_REMOVED lines=12> */
.L_x_4407:
[----:B------:R-:W-:Y:S05]  /*2fc50*/  BSYNC.RECONVERGENT B2 ;  /* 0x0000000000027941 */ /* 0x000fea0003800200 */
.L_x_4406:
        /* <DEDUP_REMOVED lines=61> */
.L_x_4404:
[----:B------:R-:W-:Y:S05]  /*30030*/  BSYNC.RECONVERGENT B1 ;  /* 0x0000000000017941 */ /* 0x000fea0003800200 */
.L_x_4403:
[----:B------:R-:W-:Y:S01]  /*30040*/  I2FP.F32.U32 R28, R28 ;  /* 0x0000001c001c7245 */ /* 0x000fe20000201000 */
[----:B------:R-:W-:Y:S01]  /*30050*/  BSSY.RECONVERGENT B1, `(.L_x_4408) ;  /* 0x0000062000017945 */ /* 0x000fe20003800200 */
[----:B------:R-:W-:Y:S01]  /*30060*/  SHF.L.U32 R128, R128, 0x10, RZ ;  /* 0x0000001080807819 */ /* 0x000fe200000006ff */
[----:B------:R-:W-:Y:S01]  /*30070*/  IMAD.MOV.U32 R136, RZ, RZ, 0x2 ;  /* 0x00000002ff887424 */ /* 0x000fe200078e00ff */
[----:B------:R-:W-:Y:S01]  /*30080*/  ISETP.NE.AND P1, PT, R5, 0x1, PT ;  /* 0x000000010500780c */ /* 0x000fe20003f25270 */
[----:B------:R-:W-:Y:S01]  /*30090*/  FFMA.FTZ R28, R28, R171, 1.1641532182693481445e-10 ;  /* 0x2f0000001c1c7423 */ /* 0x000fe200000100ab */
[----:B------:R-:W-:Y:S01]  /*300a0*/  SHF.L.U32 R30, R217, 0x10, RZ ;  /* 0x00000010d91e7819 */ /* 0x000fe200000006ff */
[----:B------:R-:W-:-:S03]  /*300b0*/  FMUL.FTZ R29, R128, R165 ;  /* 0x000000a5801d7220 */ /* 0x000fc60000410000 */
[----:B------:R-:W-:Y:S01]  /*300c0*/  FSETP.GTU.FTZ.AND P0, PT, R28, R170, PT ;  /* 0x000000aa1c00720b */ /* 0x000fe20003f1c000 */
[----:B------:R-:W-:Y:S01]  /*300d0*/  FMUL.FTZ R29, R29, R164 ;  /* 0x000000a41d1d7220 */ /* 0x000fe20000410000 */
[----:B------:R-:W-:-:S04]  /*300e0*/  PRMT R28, R44, 0x7632, R28 ;  /* 0x000076322c1c7816 */ /* 0x000fc8000000001c */
[----:B------:R-:W-:Y:S01]  /*300f0*/  FSEL R29, R29, RZ, !P0 ;  /* 0x000000ff1d1d7208 */ /* 0x000fe20004000000 */
[----:B------:R-:W-:Y:S01]  /*30100*/  IMAD.U32 R28, R28, 0x10000, RZ ;  /* 0x000100001c1c7824 */ /* 0x000fe200078e00ff */
        /* <DEDUP_REMOVED lines=12> */
.L_x_4410:
        /* <DEDUP_REMOVED lines=12> */
.L_x_4412:
[----:B------:R-:W-:Y:S05]  /*30290*/  BSYNC.RECONVERGENT B2 ;  /* 0x0000000000027941 */ /* 0x000fea0003800200 */
.L_x_4411:
        /* <DEDUP_REMOVED lines=61> */
.L_x_4409:
[----:B------:R-:W-:Y:S05]  /*30670*/  BSYNC.RECONVERGENT B1 ;  /* 0x0000000000017941 */ /* 0x000fea0003800200 */
.L_x_4408:
[----:B------:R-:W-:Y:S01]  /*30680*/  I2FP.F32.U32 R5, R29 ;  /* 0x0000001d00057245 */ /* 0x000fe20000201000 */
[----:B------:R-:W-:Y:S01]  /*30690*/  IMAD.U32 R29, R45, 0x10000, RZ ;  /* 0x000100002d1d7824 */ /* 0x000fe200078e00ff */
[----:B------:R-:W-:Y:S01]  /*306a0*/  ISETP.NE.AND P2, PT, R136, 0x1, PT ;  /* 0x000000018800780c */ /* 0x000fe20003f45270 */
[----:B------:R-:W-:Y:S01]  /*306b0*/  BSSY.RECONVERGENT B1, `(.L_x_4413) ;  /* 0x0000060000017945 */ /* 0x000fe20003800200 */
[----:B------:R-:W-:Y:S02]  /*306c0*/  IMAD.MOV.U32 R128, RZ, RZ, R4 ;  /* 0x000000ffff807224 */ /* 0x000fe400078e0004 */
        /* <DEDUP_REMOVED lines=20> */
.L_x_4415:
        /* <DEDUP_REMOVED lines=12> */
.L_x_4417:
[----:B------:R-:W-:Y:S05]  /*308d0*/  BSYNC.RECONVERGENT B2 ;  /* 0x0000000000027941 */ /* 0x000fea0003800200 */
.L_x_4416:
        /* <DEDUP_REMOVED lines=61> */
.L_x_4414:
[----:B------:R-:W-:Y:S05]  /*30cb0*/  BSYNC.RECONVERGENT B1 ;  /* 0x0000000000017941 */ /* 0x000fea0003800200 */
.L_x_4413:
        /* <DEDUP_REMOVED lines=25> */
.L_x_4420:
        /* <DEDUP_REMOVED lines=12> */
.L_x_4422:
[----:B------:R-:W-:Y:S05]  /*30f10*/  BSYNC.RECONVERGENT B2 ;  /* 0x0000000000027941 */ /* 0x000fea0003800200 */
.L_x_4421:
        /* <DEDUP_REMOVED lines=61> */
.L_x_4419:
[----:B------:R-:W-:Y:S05]  /*312f0*/  BSYNC.RECONVERGENT B1 ;  /* 0x0000000000017941 */ /* 0x000fea0003800200 */
.L_x_4418:
        /* <DEDUP_REMOVED lines=14> */
[----:B------:R-:W-:Y:S02]  /*313e0*/  HFMA2 R5, -RZ, RZ, 0, 1.1920928955078125e-07 ;  /* 0x00000002ff057431 */ /* 0x000fe400000001ff */
[----:B------:R-:W-:Y:S02]  /*313f0*/  IMAD.MOV.U32 R129, RZ, RZ, R4 ;  /* 0x000000ffff817224 */ /* 0x000fe400078e0004 */
        /* <DEDUP_REMOVED lines=10> */
.L_x_4425:
        /* <DEDUP_REMOVED lines=12> */
.L_x_4427:
[----:B------:R-:W-:Y:S05]  /*31560*/  BSYNC.RECONVERGENT B2 ;  /* 0x0000000000027941 */ /* 0x000fea0003800200 */
.L_x_4426:
        /* <DEDUP_REMOVED lines=61> */
.L_x_4424:
[----:B------:R-:W-:Y:S05]  /*31940*/  BSYNC.RECONVERGENT B1 ;  /* 0x0000000000017941 */ /* 0x000fea0003800200 */
.L_x_4423:
        /* <DEDUP_REMOVED lines=9> */
[----:B------:R-:W-:Y:S01]  /*319e0*/  FMUL.FTZ R130, R130, R164 ;  /* 0x000000a482827220 */ /* 0x000fe20000410000 */
[----:B------:R-:W-:-:S04]  /*319f0*/  PRMT R129, R46, 0x7632, R129 ;  /* 0x000076322e817816 */ /* 0x000fc80000000081 */
[----:B------:R-:W-:Y:S02]  /*31a00*/  SHF.L.U32 R129, R129, 0x10, RZ ;  /* 0x0000001081817819 */ /* 0x000fe400000006ff */
[----:B------:R-:W-:Y:S02]  /*31a10*/  FSEL R130, R130, RZ, !P4 ;  /* 0x000000ff82827208 */ /* 0x000fe40006000000 */
        /* <DEDUP_REMOVED lines=13> */
.L_x_4430:
        /* <DEDUP_REMOVED lines=12> */
.L_x_4432:
[----:B------:R-:W-:Y:S05]  /*31bb0*/  BSYNC.RECONVERGENT B2 ;  /* 0x0000000000027941 */ /* 0x000fea0003800200 */
.L_x_4431:
        /* <DEDUP_REMOVED lines=61> */
.L_x_4429:
[----:B------:R-:W-:Y:S05]  /*31f90*/  BSYNC.RECONVERGENT B1 ;  /* 0x0000000000017941 */ /* 0x000fea0003800200 */
.L_x_4428:
        /* <DEDUP_REMOVED lines=25> */
.L_x_4435:
        /* <DEDUP_REMOVED lines=8> */
[----:B------:R-:W-:Y:S01]  /*321b0*/  @!P6 IADD3 R12, PT, PT, R12, 0x1, RZ ;  /* 0x000000010c0ce810 */ /* 0x000fe20007ffe0ff */
[----:B------:R-:W-:Y:S01]  /*321c0*/  @!P6 VIADD R4, R3, 0x1 ;  /* 0x000000010304e836 */ /* 0x000fe20000000000 */
[----:B------:R-:W-:Y:S02]  /*321d0*/  @!P6 MOV R8, RZ ;  /* 0x000000ff0008e202 */ /* 0x000fe40000000f00 */
[----:B------:R-:W-:-:S13]  /*321e0*/  ISETP.NE.AND P0, PT, R12, RZ, !P6 ;  /* 0x000000ff0c00720c */ /* 0x000fda0007705270 */
[----:B------:R-:W-:Y:S02]  /*321f0*/  @P0 IADD3 R4, PT, PT, R3, RZ, RZ ;  /* 0x000000ff03040210 */ /* 0x000fe40007ffe0ff */
[----:B------:R-:W-:-:S03]  /*32200*/  LOP3.LUT P0, RZ, R0, 0x400, RZ, 0xc0, !PT ;  /* 0x0000040000ff7812 */ /* 0x000fc6000780c0ff */
[----:B------:R-:W-:-:S10]  /*32210*/  @!P6 IMAD.MOV.U32 R3, RZ, RZ, R4 ;  /* 0x000000ffff03e224 */ /* 0x000fd400078e0004 */
.L_x_4437:
[----:B------:R-:W-:Y:S05]  /*32220*/  BSYNC.RECONVERGENT B2 ;  /* 0x0000000000027941 */ /* 0x000fea0003800200 */
.L_x_4436:
        /* <DEDUP_REMOVED lines=61> */
.L_x_4434:
[----:B------:R-:W-:Y:S05]  /*32600*/  BSYNC.RECONVERGENT B1 ;  /* 0x0000000000017941 */ /* 0x000fea0003800200 */
.L_x_4433:
[----:B------:R-:W-:Y:S02]  /*32610*/  I2FP.F32.U32 R130, R130 ;  /* 0x0000008200827245 */ /* 0x000fe40000201000 */
[----:B------:R-:W-:-:S03]  /*32620*/  SHF.L.U32 R168, R168, 0x10, RZ ;  /* 0x00000010a8a87819 */ /* 0x000fc600000006ff */
[----:B------:R-:W-:Y:S02]  /*32630*/  FFMA.FTZ R130, R130, R171, 1.1641532182693481445e-10 ;  /* 0x2f00000082827423 */ /* 0x000fe400000100ab */
[----:B------:R-:W-:-:S03]  /*32640*/  FMUL.FTZ R168, R168, R165 ;  /* 0x000000a5a8a87220 */ /* 0x000fc60000410000 */
[----:B------:R-:W-:Y:S01]  /*32650*/  FSETP.GTU.FTZ.AND P6, PT, R130, R170, PT ;  /* 0x000000aa8200720b */ /* 0x000fe20003fdc000 */
[----:B------:R-:W-:Y:S01]  /*32660*/  FMUL.FTZ R168, R168, R164 ;  /* 0x000000a4a8a87220 */ /* 0x000fe20000410000 */
[----:B------:R-:W-:Y:S02]  /*32670*/  PRMT R164, R47, 0x7632, R164 ;  /* 0x000076322fa47816 */ /* 0x000fe400000000a4 */
[----:B------:R-:W-:Y:S02]  /*32680*/  SHF.L.U32 R130, R220, 0x10, RZ ;  /* 0x00000010dc827819 */ /* 0x000fe400000006ff */
        /* <DEDUP_REMOVED lines=9> */
.L_x_4397:
        /* <DEDUP_REMOVED lines=16> */
.L_x_4441:
        /* <DEDUP_REMOVED lines=12> */
.L_x_4443:
[----:B------:R-:W-:Y:S05]  /*328e0*/  BSYNC.RECONVERGENT B2 ;  /* 0x0000000000027941 */ /* 0x000fea0003800200 */
.L_x_4442:
        /* <DEDUP_REMOVED lines=61> */
.L_x_4440:
[----:B------:R-:W-:Y:S05]  /*32cc0*/  BSYNC.RECONVERGENT B1 ;  /* 0x0000000000017941 */ /* 0x000fea0003800200 */
.L_x_4439:
        /* <DEDUP_REMOVED lines=9> */
[----:B------:R-:W-:Y:S01]  /*32d60*/  MOV R28, R4 ;  /* 0x00000004001c7202 */ /* 0x000fe20000000f00 */
[----:B------:R-:W-:Y:S01]  /*32d70*/  FFMA.FTZ R27, R27, R171, 1.1641532182693481445e-10 ;  /* 0x2f0000001b1b7423 */ /* 0x000fe200000100ab */
[----:B0-----:R-:W-:-:S04]  /*32d80*/  FMUL.FTZ R5, R5, R164 ;  /* 0x000000a405057220 */ /* 0x001fc80000410000 */
[----:B-1----:R-:W-:-:S04]  /*32d90*/  FSETP.GTU.FTZ.AND P0, PT, R27, R170, PT ;  /* 0x000000aa1b00720b */ /* 0x002fc80003f1c000 */
        /* <DEDUP_REMOVED lines=16> */
.L_x_4446:
        /* <DEDUP_REMOVED lines=12> */
.L_x_4448:
[----:B------:R-:W-:Y:S05]  /*32f60*/  BSYNC.RECONVERGENT B2 ;  /* 0x0000000000027941 */ /* 0x000fea0003800200 */
.L_x_4447:
        /* <DEDUP_REMOVED lines=61> */
.L_x_4445:
[----:B------:R-:W-:Y:S05]  /*33340*/  BSYNC.RECONVERGENT B1 ;  /* 0x0000000000017941 */ /* 0x000fea0003800200 */
.L_x_4444:
        /* <DEDUP_REMOVED lines=23> */
.L_x_4451:
        /* <DEDUP_REMOVED lines=12> */
.L_x_4453:
[----:B------:R-:W-:Y:S05]  /*33580*/  BSYNC.RECONVERGENT B2 ;  /* 0x0000000000027941 */ /* 0x000fea0003800200 */
.L_x_4452:
        /* <DEDUP_REMOVED lines=61> */
.L_x_4450:
[----:B------:R-:W-:Y:S05]  /*33960*/  BSYNC.RECONVERGENT B1 ;  /* 0x0000000000017941 */ /* 0x000fea0003800200 */
.L_x_4449:
        /* <DEDUP_REMOVED lines=24> */
.L_x_4456:
        /* <DEDUP_REMOVED lines=12> */
.L_x_4458:
[----:B------:R-:W-:Y:S05]  /*33bb0*/  BSYNC.RECONVERGENT B2 ;  /* 0x0000000000027941 */ /* 0x000fea0003800200 */
.L_x_4457:
        /* <DEDUP_REMOVED lines=61> */
.L_x_4455:
[----:B------:R-:W-:Y:S05]  /*33f90*/  BSYNC.RECONVERGENT B1 ;  /* 0x0000000000017941 */ /* 0x000fea0003800200 */
.L_x_4454:
        /* <DEDUP_REMOVED lines=23> */
.L_x_4461:
        /* <DEDUP_REMOVED lines=12> */
.L_x_4463:
[----:B------:R-:W-:Y:S05]  /*341d0*/  BSYNC.RECONVERGENT B2 ;  /* 0x0000000000027941 */ /* 0x000fea0003800200 */
.L_x_4462:
        /* <DEDUP_REMOVED lines=61> */
.L_x_4460:
[----:B------:R-:W-:Y:S05]  /*345b0*/  BSYNC.RECONVERGENT B1 ;  /* 0x0000000000017941 */ /* 0x000fea0003800200 */
.L_x_4459:
[----:B------:R-:W-:Y:S01]  /*345c0*/  I2FP.F32.U32 R5, R128 ;  /* 0x0000008000057245 */ /* 0x000fe20000201000 */
[----:B------:R-:W-:Y:S01]  /*345d0*/  BSSY.RECONVERGENT B1, `(.L_x_4464) ;  /* 0x0000062000017945 */ /* 0x000fe20003800200 */
[----:B------:R-:W-:Y:S02]  /*345e0*/  ISETP.NE.AND P4, PT, R136, 0x1, PT ;  /* 0x000000018800780c */ /* 0x000fe40003f85270 */
[----:B------:R-:W-:Y:S01]  /*345f0*/  MOV R129, R4 ;  /* 0x0000000400817202 */ /* 0x000fe20000000f00 */
        /* <DEDUP_REMOVED lines=21> */
.L_x_4466:
        /* <DEDUP_REMOVED lines=12> */
.L_x_4468:
[----:B------:R-:W-:Y:S05]  /*34810*/  BSYNC.RECONVERGENT B2 ;  /* 0x0000000000027941 */ /* 0x000fea0003800200 */
.L_x_4467:
        /* <DEDUP_REMOVED lines=61> */
.L_x_4465:
[----:B------:R-:W-:Y:S05]  /*34bf0*/  BSYNC.RECONVERGENT B1 ;  /* 0x0000000000017941 */ /* 0x000fea0003800200 */
.L_x_4464:
        /* <DEDUP_REMOVED lines=24> */
.L_x_4471:
        /* <DEDUP_REMOVED lines=12> */
.L_x_4473:
[----:B------:R-:W-:Y:S05]  /*34e40*/  BSYNC.RECONVERGENT B2 ;  /* 0x0000000000027941 */ /* 0x000fea0003800200 */
.L_x_4472:
        /* <DEDUP_REMOVED lines=61> */
.L_x_4470:
[----:B------:R-:W-:Y:S05]  /*35220*/  BSYNC.RECONVERGENT B1 ;  /* 0x0000000000017941 */ /* 0x000fea0003800200 */
.L_x_4469:
        /* <DEDUP_REMOVED lines=24> */
.L_x_4476:
        /* <DEDUP_REMOVED lines=15> */
.L_x_4478:
[----:B------:R-:W-:Y:S05]  /*354a0*/  BSYNC.RECONVERGENT B2 ;  /* 0x0000000000027941 */ /* 0x000fea0003800200 */
.L_x_4477:
        /* <DEDUP_REMOVED lines=61> */
.L_x_4475:
[----:B------:R-:W-:Y:S05]  /*35880*/  BSYNC.RECONVERGENT B1 ;  /* 0x0000000000017941 */ /* 0x000fea0003800200 */
.L_x_4474:
        /* <DEDUP_REMOVED lines=8> */
[----:B------:R-:W-:Y:S02]  /*35910*/  F2FP.BF16.F32.PACK_AB R130, R129, R128 ;  /* 0x000000808182723e */ /* 0x000fe400000010ff */
[----:B------:R-:W-:Y:S01]  /*35920*/  PLOP3.LUT P6, PT, P6, PT, PT, 0x8, 0x80 ;  /* 0x000000000080781c */ /* 0x000fe200037ce170 */
[----:B------:R-:W-:Y:S01]  /*35930*/  FMUL.FTZ R164, R164, R168 ;  /* 0x000000a8a4a47220 */ /* 0x000fe20000410000 */
[----:B------:R-:W-:-:S02]  /*35940*/  F2FP.BF16.F32.PACK_AB R129, R29, R30 ;  /* 0x0000001e1d81723e */ /* 0x000fc400000010ff */
[----:B------:R-:W-:Y:S02]  /*35950*/  F2FP.BF16.F32.PACK_AB R128, R28, R27 ;  /* 0x0000001b1c80723e */ /* 0x000fe400000010ff */
[----:B------:R-:W-:-:S07]  /*35960*/  F2FP.BF16.F32.PACK_AB R131, R164, R163 ;  /* 0x000000a3a483723e */ /* 0x000fce00000010ff */
.L_x_4438:
        /* <DEDUP_REMOVED lines=18> */
[----:B0-----:R-:W-:-:S05]  /*35a90*/  IMAD.WIDE.U32 R130, R166, 0x8, R130 ;  /* 0x00000008a6827825 */ /* 0x001fca00078e0082 */
[----:B------:R0:W-:Y:S02]  /*35aa0*/  STG.E.64 desc[UR6][R130.64], R128 ;  /* 0x0000008082007986 */ /* 0x0001e4000c101b06 */
.L_x_4396:
[----:B------:R-:W-:Y:S05]  /*35ab0*/  BSYNC.RECONVERGENT B0 ;  /* 0x0000000000007941 */ /* 0x000fea0003800200 */
.L_x_4395:
[----:B01234-:R-:W-:Y:S01]  /*35ac0*/  FADD.FTZ R128, RZ, R26 ;  /* 0x0000001aff807221 */ /* 0x01ffe20000010000 */
[----:B------:R-:W-:Y:S01]  /*35ad0*/  LOP3.LUT P0, RZ, R0, 0x10, RZ, 0xc0, !PT ;  /* 0x0000001000ff7812 */ /* 0x000fe2000780c0ff */
[----:B------:R-:W-:Y:S01]  /*35ae0*/  UMOV UR13, 0xffffffff ;  /* 0xffffffff000d7882 */ /* 0x000fe20000000000 */
[----:B------:R-:W-:Y:S01]  /*35af0*/  ISETP.GT.U32.AND P5, PT, R11, 0x3f, PT ;  /* 0x0000003f0b00780c */ /* 0x000fe20003fa4070 */
[----:B------:R-:W-:Y:S01]  /*35b00*/  FADD.FTZ R128, R25, R128 ;  /* 0x0000008019807221 */ /* 0x000fe20000010000 */
[C---:B------:R-:W-:Y:S02]  /*35b10*/  ISETP.GT.U32.AND P4, PT, R11.reuse, 0x5f, PT ;  /* 0x0000005f0b00780c */ /* 0x040fe40003f84070 */
[----:B------:R-:W-:Y:S01]  /*35b20*/  ISETP.GT.U32.AND P3, PT, R11, 0x7f, PT ;  /* 0x0000007f0b00780c */ /* 0x000fe20003f64070 */
[----:B------:R-:W-:Y:S01]  /*35b30*/  FADD.FTZ R128, R135, R128 ;  /* 0x0000008087807221 */ /* 0x000fe20000010000 */
[----:B------:R-:W-:Y:S02]  /*35b40*/  ISETP.GT.U32.AND P2, PT, R11, 0x9f, PT ;  /* 0x0000009f0b00780c */ /* 0x000fe40003f44070 */
[----:B------:R-:W-:Y:S01]  /*35b50*/  LOP3.LUT P1, RZ, R252, 0x1f, RZ, 0xc0, !PT ;  /* 0x0000001ffcff7812 */ /* 0x000fe2000782c0ff */
[----:B------:R-:W-:Y:S01]  /*35b60*/  FADD.FTZ R128, R134, R128 ;  /* 0x0000008086807221 */ /* 0x000fe20000010000 */
[----:B------:R-:W-:-:S02]  /*35b70*/  LOP3.LUT R0, R0, 0xfffffffd, RZ, 0xc0, !PT ;  /* 0xfffffffd00007812 */ /* 0x000fc400078ec0ff */
[----:B------:R-:W-:Y:S01]  /*35b80*/  ISETP.GT.U32.AND P6, PT, R11, 0xff, PT ;  /* 0x000000ff0b00780c */ /* 0x000fe20003fc4070 */
[----:B------:R-:W-:-:S04]  /*35b90*/  FADD.FTZ R128, R149, R128 ;  /* 0x0000008095807221 */ /* 0x000fc80000010000 */
[----:B------:R-:W-:-:S04]  /*35ba0*/  FADD.FTZ R128, R148, R128 ;  /* 0x0000008094807221 */ /* 0x000fc80000010000 */
[----:B------:R-:W-:Y:S01]  /*35bb0*/  FADD.FTZ R128, R150, R128 ;  /* 0x0000008096807221 */ /* 0x000fe20000010000 */
[----:B------:R-:W-:Y:S02]  /*35bc0*/  @P1 LOP3.LUT R0, R0, 0x2, RZ, 0xfc, !PT ;  /* 0x0000000200001812 */ /* 0x000fe400078efcff */
[----:B------:R-:W-:Y:S01]  /*35bd0*/  ISETP.GT.U32.AND P1, PT, R11, 0xbf, PT ;  /* 0x000000bf0b00780c */ /* 0x000fe20003f24070 */
[----:B------:R-:W-:Y:S01]  /*35be0*/  FADD.FTZ R128, R151, R128 ;  /* 0x0000008097807221 */ /* 0x000fe20000010000 */
[----:B------:R-:W-:-:S04]  /*35bf0*/  LOP3.LUT R0, R0, 0xfffffffe, RZ, 0xc0, !PT ;  /* 0xfffffffe00007812 */ /* 0x000fc800078ec0ff */
[----:B------:R-:W-:Y:S02]  /*35c00*/  FSEL R128, R128, RZ, P0 ;  /* 0x000000ff80807208 */ /* 0x000fe40000000000 */
[----:B------:R-:W-:Y:S02]  /*35c10*/  ISETP.GT.U32.AND P0, PT, R11, 0xdf, PT ;  /* 0x000000df0b00780c */ /* 0x000fe40003f04070 */
[----:B------:R-:W-:Y:S01]  /*35c20*/  @P6 LOP3.LUT R0, R0, 0x1, RZ, 0xfc, !PT ;  /* 0x0000000100006812 */ /* 0x000fe200078efcff */
        /* <DEDUP_REMOVED lines=67> */
[----:B0-----:R-:W-:Y:S02]  /*36060*/  FADD.FTZ R129, R128, R129 ;  /* 0x0000008180817221 */ /* 0x001fe40000010000 */
[----:B------:R-:W0:Y:S02]  /*36070*/  LDC R128, c[0x0][0x400] ;  /* 0x00010000ff807b82 */ /* 0x000e240000000800 */
[----:B0-----:R-:W-:-:S04]  /*36080*/  FMUL.FTZ R131, R129, R128 ;  /* 0x0000008081837220 */ /* 0x001fc80000410000 */
        /* <DEDUP_REMOVED lines=18> */
[----:B------:R-:W-:Y:S01]  /*361b0*/  FADD.FTZ R129, R24, -R131 ;  /* 0x8000008318817221 */ /* 0x000fe20000010000 */
[----:B------:R-:W-:-:S03]  /*361c0*/  LOP3.LUT P6, RZ, R0, 0x1, RZ, 0xc0, !PT ;  /* 0x0000000100ff7812 */ /* 0x000fc600078cc0ff */
        /* <DEDUP_REMOVED lines=119> */
.L_x_4508:
[----:B------:R-:W-:Y:S01]  /*36940*/  LOP3.LUT P2, RZ, R252, 0x1f, RZ, 0xc0, !PT ;  /* 0x0000001ffcff7812 */ /* 0x000fe2000784c0ff */
[----:B-1----:R-:W-:Y:S01]  /*36950*/  FADD.FTZ R129, R166, R129 ;  /* 0x00000081a6817221 */ /* 0x002fe20000010000 */
[----:B------:R-:W-:Y:S01]  /*36960*/  ISETP.NE.AND P0, PT, RZ, UR11, PT ;  /* 0x0000000bff007c0c */ /* 0x000fe2000bf05270 */
[----:B------:R-:W-:Y:S01]  /*36970*/  BSSY.RECONVERGENT B0, `(.L_x_4480) ;  /* 0x000003f000007945 */ /* 0x000fe20003800200 */
[----:B------:R-:W-:Y:S01]  /*36980*/  LOP3.LUT P1, RZ, R0, 0x10, RZ, 0xc0, !PT ;  /* 0x0000001000ff7812 */ /* 0x000fe2000782c0ff */
        /* <DEDUP_REMOVED lines=13> */
[--C-:B------:R-:W-:Y:S01]  /*36a60*/  FADD.FTZ R170, R26, -R169.reuse ;  /* 0x800000a91aaa7221 */ /* 0x100fe20000010000 */
[----:B-1----:R-:W-:Y:S01]  /*36a70*/  SHF.L.U32 R128, R184, 0x10, RZ ;  /* 0x00000010b8807819 */ /* 0x002fe200000006ff */
[----:B------:R-:W-:Y:S02]  /*36a80*/  IMAD.U32 R129, R124, 0x10000, RZ ;  /* 0x000100007c817824 */ /* 0x000fe400078e00ff */
[--C-:B0-----:R-:W-:Y:S01]  /*36a90*/  FADD.FTZ R166, R135, -R169.reuse ;  /* 0x800000a987a67221 */ /* 0x101fe20000010000 */
[----:B------:R-:W-:Y:S01]  /*36aa0*/  FMUL.FTZ R170, R165, R170 ;  /* 0x000000aaa5aa7220 */ /* 0x000fe20000410000 */
[----:B------:R-:W-:Y:S02]  /*36ab0*/  IMAD.U32 R130, R222, 0x10000, RZ ;  /* 0x00010000de827824 */ /* 0x000fe400078e00ff */
[----:B------:R-:W-:Y:S01]  /*36ac0*/  FADD.FTZ R167, R149, -R169 ;  /* 0x800000a995a77221 */ /* 0x000fe20000010000 */
[----:B------:R-:W-:Y:S01]  /*36ad0*/  FMUL.FTZ R166, R165, R166 ;  /* 0x000000a6a5a67220 */ /* 0x000fe20000410000 */
[----:B------:R-:W-:Y:S01]  /*36ae0*/  FFMA.FTZ R170, R170, R128, R129 ;  /* 0x00000080aaaa7223 */ /* 0x000fe20000010081 */
[----:B------:R-:W-:Y:S01]  /*36af0*/  FADD.FTZ R128, R25, -R169 ;  /* 0x800000a919807221 */ /* 0x000fe20000010000 */
[----:B------:R-:W-:Y:S01]  /*36b00*/  SHF.L.U32 R129, R221, 0x10, RZ ;  /* 0x00000010dd817819 */ /* 0x000fe200000006ff */
[----:B------:R-:W-:-:S02]  /*36b10*/  IMAD.U32 R131, R224, 0x10000, RZ ;  /* 0x00010000e0837824 */ /* 0x000fc400078e00ff */
[C---:B------:R-:W-:Y:S01]  /*36b20*/  FMUL.FTZ R167, R165.reuse, R167 ;  /* 0x000000a7a5a77220 */ /* 0x040fe20000410000 */
[----:B------:R-:W-:Y:S01]  /*36b30*/  FMUL.FTZ R128, R165, R128 ;  /* 0x00000080a5807220 */ /* 0x000fe20000410000 */
[----:B------:R-:W-:Y:S02]  /*36b40*/  IMAD.U32 R171, R226, 0x10000, RZ ;  /* 0x00010000e2ab7824 */ /* 0x000fe400078e00ff */
[----:B------:R-:W-:Y:S02]  /*36b50*/  IMAD.U32 R188, R127, 0x10000, RZ ;  /* 0x000100007fbc7824 */ /* 0x000fe400078e00ff */
[----:B------:R-:W-:Y:S01]  /*36b60*/  FFMA.FTZ R128, R128, R129, R130 ;  /* 0x0000008180807223 */ /* 0x000fe20000010082 */
[----:B------:R-:W-:Y:S01]  /*36b70*/  SHF.L.U32 R129, R185, 0x10, RZ ;  /* 0x00000010b9817819 */ /* 0x000fe200000006ff */
[----:B------:R-:W-:Y:S02]  /*36b80*/  IMAD.U32 R130, R125, 0x10000, RZ ;  /* 0x000100007d827824 */ /* 0x000fe400078e00ff */
[----:B------:R-:W-:Y:S01]  /*36b90*/  IMAD.U32 R252, R228, 0x10000, RZ ;  /* 0x00010000e4fc7824 */ /* 0x000fe200078e00ff */
        /* <DEDUP_REMOVED lines=16> */
[----:B------:R-:W-:Y:S01]  /*36ca0*/  F2FP.BF16.F32.PACK_AB R130, R130, R167 ;  /* 0x000000a78282723e */ /* 0x000fe200000010ff */
[----:B------:R-:W-:Y:S01]  /*36cb0*/  FMUL.FTZ R131, R165, R131 ;  /* 0x00000083a5837220 */ /* 0x000fe20000410000 */
[----:B------:R-:W0:Y:S03]  /*36cc0*/  LDC.64 R166, c[0x0][0x428] ;  /* 0x00010a00ffa67b82 */ /* 0x000e260000000a00 */
[----:B------:R-:W-:Y:S01]  /*36cd0*/  FFMA.FTZ R131, R131, R171, R188 ;  /* 0x000000ab83837223 */ /* 0x000fe200000100bc */
[----:B------:R-:W-:Y:S01]  /*36ce0*/  FADD.FTZ R171, R151, -R169 ;  /* 0x800000a997ab7221 */ /* 0x000fe20000010000 */
[----:B------:R-:W-:-:S03]  /*36cf0*/  SHF.L.U32 R188, R227, 0x10, RZ ;  /* 0x00000010e3bc7819 */ /* 0x000fc600000006ff */
[----:B------:R-:W-:-:S04]  /*36d00*/  FMUL.FTZ R171, R165, R171 ;  /* 0x000000aba5ab7220 */ /* 0x000fc80000410000 */
[----:B------:R-:W-:-:S05]  /*36d10*/  FFMA.FTZ R171, R171, R188, R252 ;  /* 0x000000bcabab7223 */ /* 0x000fca00000100fc */
[----:B------:R-:W-:Y:S01]  /*36d20*/  F2FP.BF16.F32.PACK_AB R131, R171, R131 ;  /* 0x00000083ab83723e */ /* 0x000fe200000010ff */
[C---:B0-----:R-:W-:Y:S01]  /*36d30*/  IMAD.WIDE.U32 R166, R2.reuse, 0x10, R166 ;  /* 0x0000001002a67825 */ /* 0x041fe200078e00a6 */
[----:B------:R-:W-:-:S04]  /*36d40*/  IADD3 R2, PT, PT, R2, 0x20, RZ ;  /* 0x0000002002027810 */ /* 0x000fc80007ffe0ff */
[----:B------:R2:W-:Y:S03]  /*36d50*/  STG.E.128 desc[UR6][R166.64], R128 ;  /* 0x00000080a6007986 */ /* 0x0005e6000c101d06 */
.L_x_4481:
[----:B------:R-:W-:Y:S05]  /*36d60*/  BSYNC.RECONVERGENT B0 ;  /* 0x0000000000007941 */ /* 0x000fea0003800200 */
.L_x_4480:
[----:B------:R-:W-:Y:S01]  /*36d70*/  LOP3.LUT P0, RZ, R0, 0x200, RZ, 0xc0, !PT ;  /* 0x0000020000ff7812 */ /* 0x000fe2000780c0ff */
[----:B------:R-:W-:-:S12]  /*36d80*/  BSSY.RECONVERGENT B0, `(.L_x_4482) ;  /* 0x0000032000007945 */ /* 0x000fd80003800200 */
[----:B------:R-:W-:Y:S05]  /*36d90*/  @!P0 BRA `(.L_x_4483) ;  /* 0x0000000000c08947 */ /* 0x000fea0003800000 */
[--C-:B------:R-:W-:Y:S01]  /*36da0*/  FADD.FTZ R170, R24, -R169.reuse ;  /* 0x800000a918aa7221 */ /* 0x100fe20000010000 */
[----:B-12---:R-:W-:Y:S01]  /*36db0*/  SHF.L.U32 R129, R116, 0x10, RZ ;  /* 0x0000001074817819 */ /* 0x006fe200000006ff */
[----:B------:R-:W-:Y:S01]  /*36dc0*/  IMAD.U32 R128, R180, 0x10000, RZ ;  /* 0x00010000b4807824 */ /* 0x000fe200078e00ff */
[----:B------:R-:W-:Y:S01]  /*36dd0*/  SHF.L.U32 R130, R230, 0x10, RZ ;  /* 0x00000010e6827819 */ /* 0x000fe200000006ff */
[----:B------:R-:W-:Y:S01]  /*36de0*/  FMUL.FTZ R170, R165, R170 ;  /* 0x000000aaa5aa7220 */ /* 0x000fe20000410000 */
[--C-:B0-----:R-:W-:Y:S01]  /*36df0*/  FADD.FTZ R166, R133, -R169.reuse ;  /* 0x800000a985a67221 */ /* 0x101fe20000010000 */
[----:B------:R-:W-:Y:S01]  /*36e00*/  SHF.L.U32 R131, R232, 0x10, RZ ;  /* 0x00000010e8837819 */ /* 0x000fe200000006ff */
[----:B------:R-:W-:Y:S01]  /*36e10*/  FADD.FTZ R167, R147, -R169 ;  /* 0x800000a993a77221 */ /* 0x000fe20000010000 */
[----:B------:R-:W-:Y:S01]  /*36e20*/  FFMA.FTZ R170, R170, R128, R129 ;  /* 0x00000080aaaa7223 */ /* 0x000fe20000010081 */
[----:B------:R-:W-:Y:S01]  /*36e30*/  FADD.FTZ R128, R23, -R169 ;  /* 0x800000a917807221 */ /* 0x000fe20000010000 */
[----:B------:R-:W-:-:S02]  /*36e40*/  IMAD.U32 R129, R229, 0x10000, RZ ;  /* 0x00010000e5817824 */ /* 0x000fc400078e00ff */
[C---:B------:R-:W-:Y:S01]  /*36e50*/  FMUL.FTZ R166, R165.reuse, R166 ;  /* 0x000000a6a5a67220 */ /* 0x040fe20000410000 */
[C---:B------:R-:W-:Y:S01]  /*36e60*/  FMUL.FTZ R167, R165.reuse, R167 ;  /* 0x000000a7a5a77220 */ /* 0x040fe20000410000 */
[----:B------:R-:W-:Y:S01]  /*36e70*/  FMUL.FTZ R128, R165, R128 ;  /* 0x00000080a5807220 */ /* 0x000fe20000410000 */
[----:B------:R-:W-:Y:S02]  /*36e80*/  SHF.L.U32 R171, R234, 0x10, RZ ;  /* 0x00000010eaab7819 */ /* 0x000fe400000006ff */
        /* <DEDUP_REMOVED lines=8> */
[----:B------:R-:W-:-:S03]  /*36f10*/  IMAD.U32 R130, R231, 0x10000, RZ ;  /* 0x00010000e7827824 */ /* 0x000fc600078e00ff */
[----:B------:R-:W-:-:S04]  /*36f20*/  FMUL.FTZ R129, R165, R129 ;  /* 0x00000081a5817220 */ /* 0x000fc80000410000 */
[----:B------:R-:W-:Y:S01]  /*36f30*/  FFMA.FTZ R129, R129, R130, R131 ;  /* 0x0000008281817223 */ /* 0x000fe20000010083 */
[----:B------:R-:W-:Y:S01]  /*36f40*/  SHF.L.U32 R131, R118, 0x10, RZ ;  /* 0x0000001076837819 */ /* 0x000fe200000006ff */
[----:B------:R-:W-:-:S03]  /*36f50*/  IMAD.U32 R130, R182, 0x10000, RZ ;  /* 0x00010000b6827824 */ /* 0x000fc600078e00ff */
[----:B------:R-:W-:Y:S01]  /*36f60*/  F2FP.BF16.F32.PACK_AB R129, R129, R166 ;  /* 0x000000a68181723e */ /* 0x000fe200000010ff */
[----:B------:R-:W-:Y:S01]  /*36f70*/  FFMA.FTZ R167, R167, R130, R131 ;  /* 0x00000082a7a77223 */ /* 0x000fe20000010083 */
[----:B------:R-:W-:Y:S01]  /*36f80*/  FADD.FTZ R130, R146, -R169 ;  /* 0x800000a992827221 */ /* 0x000fe20000010000 */
[----:B------:R-:W-:-:S03]  /*36f90*/  IMAD.U32 R131, R233, 0x10000, RZ ;  /* 0x00010000e9837824 */ /* 0x000fc600078e00ff */
[----:B------:R-:W-:-:S04]  /*36fa0*/  FMUL.FTZ R130, R165, R130 ;  /* 0x00000082a5827220 */ /* 0x000fc80000410000 */
[----:B------:R-:W-:Y:S01]  /*36fb0*/  FFMA.FTZ R130, R130, R131, R171 ;  /* 0x0000008382827223 */ /* 0x000fe200000100ab */
[----:B------:R-:W-:Y:S01]  /*36fc0*/  FADD.FTZ R131, R152, -R169 ;  /* 0x800000a998837221 */ /* 0x000fe20000010000 */
[----:B------:R-:W-:-:S03]  /*36fd0*/  IMAD.U32 R171, R183, 0x10000, RZ ;  /* 0x00010000b7ab7824 */ /* 0x000fc600078e00ff */
[----:B------:R-:W-:Y:S01]  /*36fe0*/  F2FP.BF16.F32.PACK_AB R130, R130, R167 ;  /* 0x000000a78282723e */ /* 0x000fe200000010ff */
[----:B------:R-:W-:Y:S01]  /*36ff0*/  FMUL.FTZ R131, R165, R131 ;  /* 0x00000083a5837220 */ /* 0x000fe20000410000 */
[----:B------:R-:W0:Y:S03]  /*37000*/  LDC.64 R166, c[0x0][0x428] ;  /* 0x00010a00ffa67b82 */ /* 0x000e260000000a00 */
[----:B------:R-:W-:Y:S01]  /*37010*/  FFMA.FTZ R131, R131, R171, R188 ;  /* 0x000000ab83837223 */ /* 0x000fe200000100bc */
[----:B------:R-:W-:Y:S01]  /*37020*/  FADD.FTZ R171, R153, -R169 ;  /* 0x800000a999ab7221 */ /* 0x000fe20000010000 */
[----:B------:R-:W-:-:S03]  /*37030*/  IMAD.U32 R188, R235, 0x10000, RZ ;  /* 0x00010000ebbc7824 */ /* 0x000fc600078e00ff */
[----:B------:R-:W-:-:S04]  /*37040*/  FMUL.FTZ R171, R165, R171 ;  /* 0x000000aba5ab7220 */ /* 0x000fc80000410000 */
[----:B------:R-:W-:-:S05]  /*37050*/  FFMA.FTZ R171, R171, R188, R252 ;  /* 0x000000bcabab7223 */ /* 0x000fca00000100fc */
[----:B------:R-:W-:Y:S01]  /*37060*/  F2FP.BF16.F32.PACK_AB R131, R171, R131 ;  /* 0x00000083ab83723e */ /* 0x000fe200000010ff */
[----:B0-----:R-:W-:-:S04]  /*37070*/  IMAD.WIDE.U32 R166, R2, 0x10, R166 ;  /* 0x0000001002a67825 */ /* 0x001fc800078e00a6 */
[----:B------:R-:W-:Y:S01]  /*37080*/  VIADD R2, R2, 0x20 ;  /* 0x0000002002027836 */ /* 0x000fe20000000000 */
[----:B------:R3:W-:Y:S06]  /*37090*/  STG.E.128 desc[UR6][R166.64], R128 ;  /* 0x00000080a6007986 */ /* 0x0007ec000c101d06 */
.L_x_4483:
[----:B------:R-:W-:Y:S05]  /*370a0*/  BSYNC.RECONVERGENT B0 ;  /* 0x0000000000007941 */ /* 0x000fea0003800200 */
.L_x_4482:
[----:B------:R-:W-:Y:S01]  /*370b0*/  LOP3.LUT P0, RZ, R0, 0x100, RZ, 0xc0, !PT ;  /* 0x0000010000ff7812 */ /* 0x000fe2000780c0ff */
[----:B------:R-:W-:-:S12]  /*370c0*/  BSSY.RECONVERGENT B0, `(.L_x_4484) ;  /* 0x0000032000007945 */ /* 0x000fd80003800200 */
[----:B------:R-:W-:Y:S05]  /*370d0*/  @!P0 BRA `(.L_x_4485) ;  /* 0x0000000000c08947 */ /* 0x000fea0003800000 */
[--C-:B------:R-:W-:Y:S01]  /*370e0*/  FADD.FTZ R170, R22, -R169.reuse ;  /* 0x800000a916aa7221 */ /* 0x100fe20000010000 */
[----:B-123--:R-:W-:Y:S01]  /*370f0*/  SHF.L.U32 R128, R176, 0x10, RZ ;  /* 0x00000010b0807819 */ /* 0x00efe200000006ff */
[----:B------:R-:W-:Y:S02]  /*37100*/  IMAD.U32 R129, R108, 0x10000, RZ ;  /* 0x000100006c817824 */ /* 0x000fe400078e00ff */
[--C-:B0-----:R-:W-:Y:S01]  /*37110*/  FADD.FTZ R166, R40, -R169.reuse ;  /* 0x800000a928a67221 */ /* 0x101fe20000010000 */
[C---:B------:R-:W-:Y:S01]  /*37120*/  FMUL.FTZ R170, R165.reuse, R170 ;  /* 0x000000aaa5aa7220 */ /* 0x040fe20000410000 */
        /* <DEDUP_REMOVED lines=43> */
.L_x_4485:
[----:B------:R-:W-:Y:S05]  /*373e0*/  BSYNC.RECONVERGENT B0 ;  /* 0x0000000000007941 */ /* 0x000fea0003800200 */
.L_x_4484:
[----:B------:R-:W-:Y:S01]  /*373f0*/  LOP3.LUT P0, RZ, R0, 0x80, RZ, 0xc0, !PT ;  /* 0x0000008000ff7812 */ /* 0x000fe2000780c0ff */
[----:B------:R-:W-:-:S12]  /*37400*/  BSSY.RECONVERGENT B0, `(.L_x_4486) ;  /* 0x0000033000007945 */ /* 0x000fd80003800200 */
[----:B------:R-:W-:Y:S05]  /*37410*/  @!P0 BRA `(.L_x_4487) ;  /* 0x0000000000c48947 */ /* 0x000fea0003800000 */
[----:B------:R-:W5:Y:S01]  /*37420*/  LDL R252, [R1] ;  /* 0x0000000001fc7983 */ /* 0x000f620000100800 */
[--C-:B------:R-:W-:Y:S01]  /*37430*/  FADD.FTZ R170, R20, -R169.reuse ;  /* 0x800000a914aa7221 */ /* 0x100fe20000010000 */
[----:B-1234-:R-:W-:Y:S01]  /*37440*/  SHF.L.U32 R129, R100, 0x10, RZ ;  /* 0x0000001064817819 */ /* 0x01efe200000006ff */
        /* <DEDUP_REMOVED lines=39> */
[----:B------:R-:W-:Y:S01]  /*376c0*/  FMUL.FTZ R171, R165, R171 ;  /* 0x000000aba5ab7220 */ /* 0x000fe20000410000 */
[----:B0-----:R-:W-:-:S04]  /*376d0*/  IMAD.WIDE.U32 R166, R2, 0x10, R166 ;  /* 0x0000001002a67825 */ /* 0x001fc800078e00a6 */
[----:B------:R-:W-:Y:S01]  /*376e0*/  VIADD R2, R2, 0x20 ;  /* 0x0000002002027836 */ /* 0x000fe20000000000 */
[----:B-----5:R-:W-:-:S05]  /*376f0*/  SHF.L.U32 R252, R252, 0x10, RZ ;  /* 0x00000010fcfc7819 */ /* 0x020fca00000006ff */
[----:B------:R-:W-:-:S05]  /*37700*/  FFMA.FTZ R171, R171, R188, R252 ;  /* 0x000000bcabab7223 */ /* 0x000fca00000100fc */
[----:B------:R-:W-:-:S05]  /*37710*/  F2FP.BF16.F32.PACK_AB R131, R171, R131 ;  /* 0x00000083ab83723e */ /* 0x000fca00000010ff */
[----:B------:R0:W-:Y:S02]  /*37720*/  STG.E.128 desc[UR6][R166.64], R128 ;  /* 0x00000080a6007986 */ /* 0x0001e4000c101d06 */
.L_x_4487:
[----:B------:R-:W-:Y:S05]  /*37730*/  BSYNC.RECONVERGENT B0 ;  /* 0x0000000000007941 */ /* 0x000fea0003800200 */
.L_x_4486:
[----:B------:R-:W-:Y:S01]  /*37740*/  LOP3.LUT P0, RZ, R0, 0x40, RZ, 0xc0, !PT ;  /* 0x0000004000ff7812 */ /* 0x000fe2000780c0ff */
[----:B------:R-:W-:-:S12]  /*37750*/  BSSY.RECONVERGENT B0, `(.L_x_4488) ;  /* 0x000003a000007945 */ /* 0x000fd80003800200 */
[----:B------:R-:W-:Y:S05]  /*37760*/  @!P0 BRA `(.L_x_4489) ;  /* 0x0000000000e08947 */ /* 0x000fea0003800000 */
[----:B0-234-:R-:W2:Y:S04]  /*37770*/  LDL R166, [R1+0x4] ;  /* 0x0000040001a67983 */ /* 0x01dea80000100800 */
[----:B------:R-:W3:Y:S04]  /*37780*/  LDL R130, [R1+0x8] ;  /* 0x0000080001827983 */ /* 0x000ee80000100800 */
[----:B------:R-:W4:Y:S04]  /*37790*/  LDL R167, [R1+0xc] ;  /* 0x00000c0001a77983 */ /* 0x000f280000100800 */
[----:B------:R-:W5:Y:S01]  /*377a0*/  LDL R131, [R1+0x10] ;  /* 0x0000100001837983 */ /* 0x000f620000100800 */
[----:B------:R-:W-:Y:S01]  /*377b0*/  FADD.FTZ R170, R18, -R169 ;  /* 0x800000a912aa7221 */ /* 0x000fe20000010000 */
[----:B-1----:R-:W-:Y:S01]  /*377c0*/  SHF.L.U32 R128, R92, 0x10, RZ ;  /* 0x000000105c807819 */ /* 0x002fe200000006ff */
        /* <DEDUP_REMOVED lines=10> */
[----:B---3--:R-:W-:-:S03]  /*37870*/  IMAD.U32 R130, R130, 0x10000, RZ ;  /* 0x0001000082827824 */ /* 0x008fc600078e00ff */
[----:B------:R-:W-:Y:S01]  /*37880*/  FMUL.FTZ R166, R165, R166 ;  /* 0x000000a6a5a67220 */ /* 0x000fe20000410000 */
[----:B------:R-:W-:Y:S01]  /*37890*/  FFMA.FTZ R128, R128, R129, R130 ;  /* 0x0000008180807223 */ /* 0x000fe20000010082 */
[----:B------:R-:W-:Y:S01]  /*378a0*/  SHF.L.U32 R129, R93, 0x10, RZ ;  /* 0x000000105d817819 */ /* 0x000fe200000006ff */
[----:B------:R-:W-:-:S04]  /*378b0*/  IMAD.U32 R130, R89, 0x10000, RZ ;  /* 0x0001000059827824 */ /* 0x000fc800078e00ff */
        /* <DEDUP_REMOVED lines=12> */
[----:B------:R-:W-:Y:S01]  /*37980*/  SHF.L.U32 R131, R188, 0x10, RZ ;  /* 0x00000010bc837819 */ /* 0x000fe200000006ff */
[----:B------:R-:W-:Y:S02]  /*37990*/  IMAD.U32 R171, R171, 0x10000, RZ ;  /* 0x00010000abab7824 */ /* 0x000fe400078e00ff */
        /* <DEDUP_REMOVED lines=8> */
[----:B------:R-:W-:Y:S02]  /*37a20*/  F2FP.BF16.F32.PACK_AB R130, R130, R167 ;  /* 0x000000a78282723e */ /* 0x000fe400000010ff */
[----:B------:R-:W-:Y:S02]  /*37a30*/  F2FP.BF16.F32.PACK_AB R129, R129, R166 ;  /* 0x000000a68181723e */ /* 0x000fe400000010ff */
[----:B------:R-:W0:Y:S01]  /*37a40*/  LDC.64 R166, c[0x0][0x428] ;  /* 0x00010a00ffa67b82 */ /* 0x000e220000000a00 */
[----:B------:R-:W-:Y:S01]  /*37a50*/  FADD.FTZ R171, R158, -R169 ;  /* 0x800000a99eab7221 */ /* 0x000fe20000010000 */
[----:B------:R-:W-:-:S03]  /*37a60*/  IMAD.U32 R252, R252, 0x10000, RZ ;  /* 0x00010000fcfc7824 */ /* 0x000fc600078e00ff */
[----:B------:R-:W-:Y:S01]  /*37a70*/  FMUL.FTZ R171, R165, R171 ;  /* 0x000000aba5ab7220 */ /* 0x000fe20000410000 */
[----:B------:R-:W-:Y:S01]  /*37a80*/  F2FP.BF16.F32.PACK_AB R128, R128, R170 ;  /* 0x000000aa8080723e */ /* 0x000fe200000010ff */
[C---:B0-----:R-:W-:Y:S01]  /*37a90*/  IMAD.WIDE.U32 R166, R2.reuse, 0x10, R166 ;  /* 0x0000001002a67825 */ /* 0x041fe200078e00a6 */
[----:B------:R-:W-:Y:S02]  /*37aa0*/  IADD3 R2, PT, PT, R2, 0x20, RZ ;  /* 0x0000002002027810 */ /* 0x000fe40007ffe0ff */
[----:B--2---:R-:W-:-:S05]  /*37ab0*/  SHF.L.U32 R188, R188, 0x10, RZ ;  /* 0x00000010bcbc7819 */ /* 0x004fca00000006ff */
[----:B------:R-:W-:-:S05]  /*37ac0*/  FFMA.FTZ R171, R171, R188, R252 ;  /* 0x000000bcabab7223 */ /* 0x000fca00000100fc */
[----:B------:R-:W-:-:S05]  /*37ad0*/  F2FP.BF16.F32.PACK_AB R131, R171, R131 ;  /* 0x00000083ab83723e */ /* 0x000fca00000010ff */
[----:B------:R0:W-:Y:S02]  /*37ae0*/  STG.E.128 desc[UR6][R166.64], R128 ;  /* 0x00000080a6007986 */ /* 0x0001e4000c101d06 */
.L_x_4489:
[----:B------:R-:W-:Y:S05]  /*37af0*/  BSYNC.RECONVERGENT B0 ;  /* 0x0000000000007941 */ /* 0x000fea0003800200 */
.L_x_4488:
[----:B------:R-:W-:Y:S01]  /*37b00*/  LOP3.LUT P0, RZ, R0, 0x20, RZ, 0xc0, !PT ;  /* 0x0000002000ff7812 */ /* 0x000fe2000780c0ff */
[----:B------:R-:W-:-:S12]  /*37b10*/  BSSY.RECONVERGENT B0, `(.L_x_4490) ;  /* 0x000003a000007945 */ /* 0x000fd80003800200 */
[----:B------:R-:W-:Y:S05]  /*37b20*/  @!P0 BRA `(.L_x_4491) ;  /* 0x0000000000e08947 */ /* 0x000fea0003800000 */
[----:B0-234-:R-:W2:Y:S04]  /*37b30*/  LDL R130, [R1+0x28] ;  /* 0x0000280001827983 */ /* 0x01dea80000100800 */
[----:B------:R-:W3:Y:S04]  /*37b40*/  LDL R166, [R1+0x24] ;  /* 0x0000240001a67983 */ /* 0x000ee80000100800 */
[----:B------:R-:W4:Y:S04]  /*37b50*/  LDL R131, [R1+0x30] ;  /* 0x0000300001837983 */ /* 0x000f280000100800 */
[----:B------:R-:W5:Y:S04]  /*37b60*/  LDL R167, [R1+0x2c] ;  /* 0x00002c0001a77983 */ /* 0x000f680000100800 */
[----:B------:R-:W5:Y:S04]  /*37b70*/  LDL R171, [R1+0x38] ;  /* 0x0000380001ab7983 */ /* 0x000f680000100800 */
[----:B------:R-:W5:Y:S01]  /*37b80*/  LDL R188, [R1+0x34] ;  /* 0x0000340001bc7983 */ /* 0x000f620000100800 */
[----:B------:R-:W-:Y:S01]  /*37b90*/  FADD.FTZ R170, R16, -R169 ;  /* 0x800000a910aa7221 */ /* 0x000fe20000010000 */
[----:B-1----:R-:W-:Y:S01]  /*37ba0*/  SHF.L.U32 R129, R76, 0x10, RZ ;  /* 0x000000104c817819 */ /* 0x002fe200000006ff */
[----:B------:R-:W-:Y:S01]  /*37bb0*/  IMAD.U32 R128, R80, 0x10000, RZ ;  /* 0x0001000050807824 */ /* 0x000fe200078e00ff */
[----:B------:R-:W5:Y:S01]  /*37bc0*/  LDL R252, [R1+0x40] ;  /* 0x0000400001fc7983 */ /* 0x000f620000100800 */
[----:B------:R-:W-:-:S04]  /*37bd0*/  FMUL.FTZ R170, R165, R170 ;  /* 0x000000aaa5aa7220 */ /* 0x000fc80000410000 */
        /* <DEDUP_REMOVED lines=36> */
[----:B------:R-:W-:-:S03]  /*37e20*/  SHF.L.U32 R252, R252, 0x10, RZ ;  /* 0x00000010fcfc7819 */ /* 0x000fc600000006ff */
[----:B------:R-:W-:Y:S01]  /*37e30*/  FMUL.FTZ R171, R165, R171 ;  /* 0x000000aba5ab7220 */ /* 0x000fe20000410000 */
[----:B------:R-:W-:Y:S01]  /*37e40*/  F2FP.BF16.F32.PACK_AB R128, R128, R170 ;  /* 0x000000aa8080723e */ /* 0x000fe200000010ff */
[----:B0-----:R-:W-:-:S04]  /*37e50*/  IMAD.WIDE.U32 R166, R2, 0x10, R166 ;  /* 0x0000001002a67825 */ /* 0x001fc800078e00a6 */
[----:B------:R-:W-:Y:S02]  /*37e60*/  VIADD R2, R2, 0x20 ;  /* 0x0000002002027836 */ /* 0x000fe40000000000 */
[----:B--2---:R-:W-:-:S04]  /*37e70*/  IMAD.U32 R188, R188, 0x10000, RZ ;  /* 0x00010000bcbc7824 */ /* 0x004fc800078e00ff */
[----:B------:R-:W-:-:S05]  /*37e80*/  FFMA.FTZ R171, R171, R188, R252 ;  /* 0x000000bcabab7223 */ /* 0x000fca00000100fc */
[----:B------:R-:W-:-:S05]  /*37e90*/  F2FP.BF16.F32.PACK_AB R131, R171, R131 ;  /* 0x00000083ab83723e */ /* 0x000fca00000010ff */
[----:B------:R0:W-:Y:S02]  /*37ea0*/  STG.E.128 desc[UR6][R166.64], R128 ;  /* 0x00000080a6007986 */ /* 0x0001e4000c101d06 */
.L_x_4491:
[----:B------:R-:W-:Y:S05]  /*37eb0*/  BSYNC.RECONVERGENT B0 ;  /* 0x0000000000007941 */ /* 0x000fea0003800200 */
.L_x_4490:
        /* <DEDUP_REMOVED lines=59> */
.L_x_4493:
[----:B------:R-:W-:Y:S05]  /*38270*/  BSYNC.RECONVERGENT B0 ;  /* 0x0000000000007941 */ /* 0x000fea0003800200 */
.L_x_4492:
[----:B------:R-:W-:Y:S01]  /*38280*/  LOP3.LUT P0, RZ, R0, 0x4, RZ, 0xc0, !PT ;  /* 0x0000000400ff7812 */ /* 0x000fe2000780c0ff */
[----:B------:R-:W-:-:S12]  /*38290*/  BSSY.RECONVERGENT B0, `(.L_x_4494) ;  /* 0x0000039000007945 */ /* 0x000fd80003800200 */
[----:B------:R-:W-:Y:S05]  /*382a0*/  @!P0 BRA `(.L_x_4495) ;  /* 0x0000000000dc8947 */ /* 0x000fea0003800000 */
[----:B0-234-:R-:W2:Y:S04]  /*382b0*/  LDL R167, [R1+0x64] ;  /* 0x0000640001a77983 */ /* 0x01dea80000100800 */
[----:B------:R-:W3:Y:S04]  /*382c0*/  LDL R130, [R1+0x68] ;  /* 0x0000680001827983 */ /* 0x000ee80000100800 */
[----:B------:R-:W4:Y:S04]  /*382d0*/  LDL R131, [R1+0x70] ;  /* 0x0000700001837983 */ /* 0x000f280000100800 */
[----:B------:R-:W5:Y:S01]  /*382e0*/  LDL R166, [R1+0x6c] ;  /* 0x00006c0001a67983 */ /* 0x000f620000100800 */
[--C-:B------:R-:W-:Y:S01]  /*382f0*/  FADD.FTZ R170, R27, -R169.reuse ;  /* 0x800000a91baa7221 */ /* 0x100fe20000010000 */
[----:B-1----:R-:W-:Y:S01]  /*38300*/  SHF.L.U32 R129, R52, 0x10, RZ ;  /* 0x0000001034817819 */ /* 0x002fe200000006ff */
[----:B------:R-:W-:Y:S01]  /*38310*/  IMAD.U32 R128, R56, 0x10000, RZ ;  /* 0x0001000038807824 */ /* 0x000fe200078e00ff */
[----:B------:R-:W5:Y:S01]  /*38320*/  LDL R188, [R1+0x74] ;  /* 0x0000740001bc7983 */ /* 0x000f620000100800 */
[----:B------:R-:W-:Y:S01]  /*38330*/  FMUL.FTZ R170, R165, R170 ;  /* 0x000000aaa5aa7220 */ /* 0x000fe20000410000 */
[----:B------:R-:W-:-:S02]  /*38340*/  FADD.FTZ R171, R30, -R169 ;  /* 0x800000a91eab7221 */ /* 0x000fc40000010000 */
[----:B------:R-:W5:Y:S01]  /*38350*/  LDL R252, [R1+0x80] ;  /* 0x0000800001fc7983 */ /* 0x000f620000100800 */
[----:B------:R-:W-:Y:S01]  /*38360*/  FFMA.FTZ R170, R170, R128, R129 ;  /* 0x00000080aaaa7223 */ /* 0x000fe20000010081 */
[----:B------:R-:W-:-:S04]  /*38370*/  FADD.FTZ R128, R28, -R169 ;  /* 0x800000a91c807221 */ /* 0x000fc80000010000 */
[----:B------:R-:W-:Y:S01]  /*38380*/  FMUL.FTZ R128, R165, R128 ;  /* 0x00000080a5807220 */ /* 0x000fe20000410000 */
[----:B--2---:R-:W-:Y:S02]  /*38390*/  IMAD.U32 R129, R167, 0x10000, RZ ;  /* 0x00010000a7817824 */ /* 0x004fe400078e00ff */
[----:B------:R-:W2:Y:S01]  /*383a0*/  LDL R167, [R1+0x78] ;  /* 0x0000780001a77983 */ /* 0x000ea20000100800 */
[----:B---3--:R-:W-:Y:S01]  /*383b0*/  SHF.L.U32 R130, R130, 0x10, RZ ;  /* 0x0000001082827819 */ /* 0x008fe200000006ff */
[----:B------:R-:W-:-:S04]  /*383c0*/  FMUL.FTZ R171, R165, R171 ;  /* 0x000000aba5ab7220 */ /* 0x000fc80000410000 */
        /* <DEDUP_REMOVED lines=15> */
[----:B------:R-:W-:-:S03]  /*384c0*/  IMAD.U32 R131, R188, 0x10000, RZ ;  /* 0x00010000bc837824 */ /* 0x000fc600078e00ff */
[----:B------:R-:W-:Y:S01]  /*384d0*/  FMUL.FTZ R130, R165, R130 ;  /* 0x00000082a5827220 */ /* 0x000fe20000410000 */
[----:B------:R-:W-:Y:S02]  /*384e0*/  SHF.L.U32 R188, R55, 0x10, RZ ;  /* 0x0000001037bc7819 */ /* 0x000fe400000006ff */
[----:B--2---:R-:W-:-:S05]  /*384f0*/  SHF.L.U32 R167, R167, 0x10, RZ ;  /* 0x00000010a7a77819 */ /* 0x004fca00000006ff */
[----:B------:R-:W-:Y:S01]  /*38500*/  FFMA.FTZ R130, R130, R131, R167 ;  /* 0x0000008382827223 */ /* 0x000fe200000100a7 */
[----:B------:R-:W-:Y:S01]  /*38510*/  FADD.FTZ R131, R163, -R169 ;  /* 0x800000a9a3837221 */ /* 0x000fe20000010000 */
[----:B------:R-:W-:-:S03]  /*38520*/  IMAD.U32 R167, R59, 0x10000, RZ ;  /* 0x000100003ba77824 */ /* 0x000fc600078e00ff */
[----:B------:R-:W-:-:S04]  /*38530*/  FMUL.FTZ R131, R165, R131 ;  /* 0x00000083a5837220 */ /* 0x000fc80000410000 */
[----:B------:R-:W-:Y:S02]  /*38540*/  FFMA.FTZ R131, R131, R167, R188 ;  /* 0x000000a783837223 */ /* 0x000fe400000100bc */
[----:B------:R-:W2:Y:S01]  /*38550*/  LDL R188, [R1+0x7c] ;  /* 0x00007c0001bc7983 */ /* 0x000ea20000100800 */
[----:B------:R-:W-:-:S04]  /*38560*/  FADD.FTZ R169, R164, -R169 ;  /* 0x800000a9a4a97221 */ /* 0x000fc80000010000 */
[----:B------:R-:W-:Y:S01]  /*38570*/  FMUL.FTZ R165, R165, R169 ;  /* 0x000000a9a5a57220 */ /* 0x000fe20000410000 */
[----:B------:R-:W-:Y:S02]  /*38580*/  SHF.L.U32 R169, R252, 0x10, RZ ;  /* 0x00000010fca97819 */ /* 0x000fe400000006ff */
[----:B------:R-:W-:Y:S02]  /*38590*/  F2FP.BF16.F32.PACK_AB R130, R130, R166 ;  /* 0x000000a68282723e */ /* 0x000fe400000010ff */
[----:B------:R-:W-:Y:S02]  /*385a0*/  F2FP.BF16.F32.PACK_AB R129, R129, R171 ;  /* 0x000000ab8181723e */ /* 0x000fe400000010ff */
[----:B------:R-:W-:Y:S01]  /*385b0*/  F2FP.BF16.F32.PACK_AB R128, R128, R170 ;  /* 0x000000aa8080723e */ /* 0x000fe200000010ff */
[----:B--2---:R-:W-:-:S04]  /*385c0*/  IMAD.U32 R167, R188, 0x10000, RZ ;  /* 0x00010000bca77824 */ /* 0x004fc800078e00ff */
[----:B------:R-:W-:Y:S02]  /*385d0*/  FFMA.FTZ R165, R165, R167, R169 ;  /* 0x000000a7a5a57223 */ /* 0x000fe400000100a9 */
[----:B------:R-:W0:Y:S03]  /*385e0*/  LDC.64 R166, c[0x0][0x428] ;  /* 0x00010a00ffa67b82 */ /* 0x000e260000000a00 */
[----:B------:R-:W-:Y:S01]  /*385f0*/  F2FP.BF16.F32.PACK_AB R131, R165, R131 ;  /* 0x00000083a583723e */ /* 0x000fe200000010ff */
[----:B0-----:R-:W-:-:S05]  /*38600*/  IMAD.WIDE.U32 R166, R2, 0x10, R166 ;  /* 0x0000001002a67825 */ /* 0x001fca00078e00a6 */
[----:B------:R0:W-:Y:S02]  /*38610*/  STG.E.128 desc[UR6][R166.64], R128 ;  /* 0x00000080a6007986 */ /* 0x0001e4000c101d06 */
.L_x_4495:
[----:B------:R-:W-:Y:S05]  /*38620*/  BSYNC.RECONVERGENT B0 ;  /* 0x0000000000007941 */ /* 0x000fea0003800200 */
.L_x_4494:
[----:B01234-:R-:W0:Y:S02]  /*38630*/  LDC.64 R128, c[0x0][0x380] ;  /* 0x0000e000ff807b82 */ /* 0x01fe240000000a00 */
[----:B0-----:R-:W-:-:S05]  /*38640*/  IMAD R10, R128, 0x4, R10 ;  /* 0x00000004800a7824 */ /* 0x001fca00078e020a */
[----:B------:R-:W-:-:S13]  /*38650*/  ISETP.GE.AND P0, PT, R10, R129, PT ;  /* 0x000000810a00720c */ /* 0x000fda0003f06270 */
[----:B------:R-:W-:Y:S05]  /*38660*/  @!P0 BRA `(.L_x_4496) ;  /* 0xfffffc9400688947 */ /* 0x000fea000383ffff */
[----:B------:R-:W-:Y:S05]  /*38670*/  EXIT ;  /* 0x000000000000794d */ /* 0x000fea0003800000 */
.L_x_4479:
        /* <DEDUP_REMOVED lines=8> */
.L_x_4498:
[----:B------:R-:W-:Y:S05]  /*38700*/  BSYNC B0 ;  /* 0x0000000000007941 */ /* 0x000fea0003800000 */
.L_x_4497:
[----:B------:R-:W-:Y:S01]  /*38710*/  FADD.FTZ R128, R128, R129 ;  /* 0x0000008180807221 */ /* 0x000fe20000010000 */
[----:B------:R-:W-:Y:S02]  /*38720*/  HFMA2 R130, -RZ, RZ, 0, 1.847743988037109375e-06 ;  /* 0x0000001fff827431 */ /* 0x000fe400000001ff */
[----:B------:R-:W-:Y:S02]  /*38730*/  IMAD.MOV.U32 R129, RZ, RZ, -0x1 ;  /* 0xffffffffff817424 */ /* 0x000fe400078e00ff */
[----:B------:R-:W-:Y:S01]  /*38740*/  IMAD.MOV.U32 R165, RZ, RZ, 0x2 ;  /* 0x00000002ffa57424 */ /* 0x000fe200078e00ff */
[----:B------:R-:W-:-:S07]  /*38750*/  MOV R170, R128 ;  /* 0x0000008000aa7202 */ /* 0x000fce0000000f00 */
[----:B------:R-:W-:Y:S05]  /*38760*/  WARPSYNC.COLLECTIVE R129, `(.L_x_4499) ;  /* 0x0000000081087348 */ /* 0x000fea0003c00000 */
[----:B------:R0:W1:Y:S02]  /*38770*/  SHFL.BFLY P6, R129, R170, R165, R130 ;  /* 0x0c0000a5aa817389 */ /* 0x00006400000c0082 */
[----:B01----:R-:W-:Y:S05]  /*38780*/  ENDCOLLECTIVE ;  /* 0x000000000000791b */ /* 0x003fea0003800000 */
.L_x_4499:
[----:B------:R-:W-:Y:S02]  /*38790*/  IMAD.MOV.U32 R165, RZ, RZ, 0x4 ;  /* 0x00000004ffa57424 */ /* 0x000fe400078e00ff */
[----:B------:R-:W-:Y:S01]  /*387a0*/  FADD.FTZ R128, R128, R129 ;  /* 0x0000008180807221 */ /* 0x000fe20000010000 */
[----:B------:R-:W-:-:S04]  /*387b0*/  MOV R129, 0xffffffff ;  /* 0xffffffff00817802 */ /* 0x000fc80000000f00 */
[----:B------:R-:W-:-:S07]  /*387c0*/  MOV R170, R128 ;  /* 0x0000008000aa7202 */ /* 0x000fce0000000f00 */
[----:B------:R-:W-:Y:S05]  /*387d0*/  WARPSYNC.COLLECTIVE R129, `(.L_x_4500) ;  /* 0x0000000081087348 */ /* 0x000fea0003c00000 */
[----:B------:R0:W1:Y:S02]  /*387e0*/  SHFL.BFLY P6, R129, R170, R165, R130 ;  /* 0x0c0000a5aa817389 */ /* 0x00006400000c0082 */
[----:B01----:R-:W-:Y:S05]  /*387f0*/  ENDCOLLECTIVE ;  /* 0x000000000000791b */ /* 0x003fea0003800000 */
.L_x_4500:
[----:B------:R-:W-:Y:S02]  /*38800*/  HFMA2 R165, -RZ, RZ, 0, 4.76837158203125e-07 ;  /* 0x00000008ffa57431 */ /* 0x000fe400000001ff */
[----:B------:R-:W-:Y:S01]  /*38810*/  FADD.FTZ R128, R128, R129 ;  /* 0x0000008180807221 */ /* 0x000fe20000010000 */
[----:B------:R-:W-:-:S03]  /*38820*/  IMAD.MOV.U32 R129, RZ, RZ, -0x1 ;  /* 0xffffffffff817424 */ /* 0x000fc600078e00ff */
[----:B------:R-:W-:-:S07]  /*38830*/  IMAD.MOV.U32 R170, RZ, RZ, R128 ;  /* 0x000000ffffaa7224 */ /* 0x000fce00078e0080 */
[----:B------:R-:W-:Y:S05]  /*38840*/  WARPSYNC.COLLECTIVE R129, `(.L_x_4501) ;  /* 0x0000000081087348 */ /* 0x000fea0003c00000 */
[----:B------:R0:W1:Y:S02]  /*38850*/  SHFL.BFLY P6, R129, R170, R165, R130 ;  /* 0x0c0000a5aa817389 */ /* 0x00006400000c0082 */
[----:B01----:R-:W-:Y:S05]  /*38860*/  ENDCOLLECTIVE ;  /* 0x000000000000791b */ /* 0x003fea0003800000 */
.L_x_4501:
[----:B------:R-:W-:Y:S02]  /*38870*/  IMAD.MOV.U32 R165, RZ, RZ, 0x10 ;  /* 0x00000010ffa57424 */ /* 0x000fe400078e00ff */
[----:B------:R-:W-:Y:S01]  /*38880*/  FADD.FTZ R128, R128, R129 ;  /* 0x0000008180807221 */ /* 0x000fe20000010000 */
[----:B------:R-:W-:-:S04]  /*38890*/  MOV R129, 0xffffffff ;  /* 0xffffffff00817802 */ /* 0x000fc80000000f00 */
[----:B------:R-:W-:-:S07]  /*388a0*/  MOV R170, R128 ;  /* 0x0000008000aa7202 */ /* 0x000fce0000000f00 */
[----:B------:R-:W-:Y:S05]  /*388b0*/  WARPSYNC.COLLECTIVE R129, `(.L_x_4502) ;  /* 0x0000000081087348 */ /* 0x000fea0003c00000 */
[----:B------:R0:W1:Y:S02]  /*388c0*/  SHFL.BFLY P6, R129, R170, R165, R130 ;  /* 0x0c0000a5aa817389 */ /* 0x00006400000c0082 */
[----:B01----:R-:W-:Y:S05]  /*388d0*/  ENDCOLLECTIVE ;  /* 0x000000000000791b */ /* 0x003fea0003800000 */
.L_x_4502:
[----:B------:R-:W-:Y:S02]  /*388e0*/  HFMA2 R165, -RZ, RZ, 0, 5.9604644775390625e-08 ;  /* 0x00000001ffa57431 */ /* 0x000fe400000001ff */
[----:B------:R-:W-:Y:S01]  /*388f0*/  FADD.FTZ R129, R128, R129 ;  /* 0x0000008180817221 */ /* 0x000fe20000010000 */
[----:B------:R-:W-:Y:S01]  /*38900*/  LOP3.LUT P6, RZ, R0, 0x10, RZ, 0xc0, !PT ;  /* 0x0000001000ff7812 */ /* 0x000fe200078cc0ff */
        /* <DEDUP_REMOVED lines=132> */
[----:B------:R-:W-:Y:S01]  /*39150*/  MOV R129, 0xffffffff ;  /* 0xffffffff00817802 */ /* 0x000fe20000000f00 */
[----:B------:R-:W-:Y:S02]  /*39160*/  IMAD.MOV.U32 R130, RZ, RZ, 0x1f ;  /* 0x0000001fff827424 */ /* 0x000fe400078e00ff */
[----:B------:R-:W-:-:S07]  /*39170*/  IMAD.MOV.U32 R170, RZ, RZ, R166 ;  /* 0x000000ffffaa7224 */ /* 0x000fce00078e00a6 */
[----:B------:R-:W-:Y:S05]  /*39180*/  WARPSYNC.COLLECTIVE R129, `(.L_x_4503) ;  /* 0x0000000081087348 */ /* 0x000fea0003c00000 */
[----:B------:R0:W1:Y:S02]  /*39190*/  SHFL.BFLY P6, R129, R170, R165, R130 ;  /* 0x0c0000a5aa817389 */ /* 0x00006400000c0082 */
[----:B01----:R-:W-:Y:S05]  /*391a0*/  ENDCOLLECTIVE ;  /* 0x000000000000791b */ /* 0x003fea0003800000 */
.L_x_4503:
[----:B------:R-:W-:Y:S02]  /*391b0*/  HFMA2 R165, -RZ, RZ, 0, 1.1920928955078125e-07 ;  /* 0x00000002ffa57431 */ /* 0x000fe400000001ff */
[----:B------:R-:W-:Y:S01]  /*391c0*/  FADD.FTZ R166, R166, R129 ;  /* 0x00000081a6a67221 */ /* 0x000fe20000010000 */
[----:B------:R-:W-:-:S03]  /*391d0*/  IMAD.MOV.U32 R129, RZ, RZ, -0x1 ;  /* 0xffffffffff817424 */ /* 0x000fc600078e00ff */
[----:B------:R-:W-:-:S07]  /*391e0*/  IMAD.MOV.U32 R170, RZ, RZ, R166 ;  /* 0x000000ffffaa7224 */ /* 0x000fce00078e00a6 */
[----:B------:R-:W-:Y:S05]  /*391f0*/  WARPSYNC.COLLECTIVE R129, `(.L_x_4504) ;  /* 0x0000000081087348 */ /* 0x000fea0003c00000 */
[----:B------:R0:W1:Y:S02]  /*39200*/  SHFL.BFLY P6, R129, R170, R165, R130 ;  /* 0x0c0000a5aa817389 */ /* 0x00006400000c0082 */
[----:B01----:R-:W-:Y:S05]  /*39210*/  ENDCOLLECTIVE ;  /* 0x000000000000791b */ /* 0x003fea0003800000 */
.L_x_4504:
[----:B------:R-:W-:Y:S02]  /*39220*/  IMAD.MOV.U32 R165, RZ, RZ, 0x4 ;  /* 0x00000004ffa57424 */ /* 0x000fe400078e00ff */
[----:B------:R-:W-:Y:S01]  /*39230*/  FADD.FTZ R166, R166, R129 ;  /* 0x00000081a6a67221 */ /* 0x000fe20000010000 */
[----:B------:R-:W-:-:S04]  /*39240*/  MOV R129, 0xffffffff ;  /* 0xffffffff00817802 */ /* 0x000fc80000000f00 */
[----:B------:R-:W-:-:S07]  /*39250*/  MOV R170, R166 ;  /* 0x000000a600aa7202 */ /* 0x000fce0000000f00 */
[----:B------:R-:W-:Y:S05]  /*39260*/  WARPSYNC.COLLECTIVE R129, `(.L_x_4505) ;  /* 0x0000000081087348 */ /* 0x000fea0003c00000 */
[----:B------:R0:W1:Y:S02]  /*39270*/  SHFL.BFLY P6, R129, R170, R165, R130 ;  /* 0x0c0000a5aa817389 */ /* 0x00006400000c0082 */
[----:B01----:R-:W-:Y:S05]  /*39280*/  ENDCOLLECTIVE ;  /* 0x000000000000791b */ /* 0x003fea0003800000 */
.L_x_4505:
[----:B------:R-:W-:Y:S02]  /*39290*/  HFMA2 R165, -RZ, RZ, 0, 4.76837158203125e-07 ;  /* 0x00000008ffa57431 */ /* 0x000fe400000001ff */
[----:B------:R-:W-:Y:S01]  /*392a0*/  FADD.FTZ R166, R166, R129 ;  /* 0x00000081a6a67221 */ /* 0x000fe20000010000 */
[----:B------:R-:W-:-:S03]  /*392b0*/  IMAD.MOV.U32 R129, RZ, RZ, -0x1 ;  /* 0xffffffffff817424 */ /* 0x000fc600078e00ff */
[----:B------:R-:W-:-:S07]  /*392c0*/  IMAD.MOV.U32 R170, RZ, RZ, R166 ;  /* 0x000000ffffaa7224 */ /* 0x000fce00078e00a6 */
[----:B------:R-:W-:Y:S05]  /*392d0*/  WARPSYNC.COLLECTIVE R129, `(.L_x_4506) ;  /* 0x0000000081087348 */ /* 0x000fea0003c00000 */
[----:B------:R0:W1:Y:S02]  /*392e0*/  SHFL.BFLY P6, R129, R170, R165, R130 ;  /* 0x0c0000a5aa817389 */ /* 0x00006400000c0082 */
[----:B01----:R-:W-:Y:S05]  /*392f0*/  ENDCOLLECTIVE ;  /* 0x000000000000791b */ /* 0x003fea0003800000 */
.L_x_4506:
[----:B------:R-:W-:Y:S02]  /*39300*/  IMAD.MOV.U32 R165, RZ, RZ, 0x10 ;  /* 0x00000010ffa57424 */ /* 0x000fe400078e00ff */
[----:B------:R-:W-:Y:S01]  /*39310*/  FADD.FTZ R166, R166, R129 ;  /* 0x00000081a6a67221 */ /* 0x000fe20000010000 */
[----:B------:R-:W-:-:S04]  /*39320*/  MOV R129, 0xffffffff ;  /* 0xffffffff00817802 */ /* 0x000fc80000000f00 */
[----:B------:R-:W-:-:S07]  /*39330*/  MOV R170, R166 ;  /* 0x000000a600aa7202 */ /* 0x000fce0000000f00 */
[----:B------:R-:W-:Y:S05]  /*39340*/  WARPSYNC.COLLECTIVE R129, `(.L_x_4507) ;  /* 0x0000000081087348 */ /* 0x000fea0003c00000 */
[----:B------:R0:W1:Y:S02]  /*39350*/  SHFL.BFLY P6, R129, R170, R165, R130 ;  /* 0x0c0000a5aa817389 */ /* 0x00006400000c0082 */
[----:B01----:R-:W-:Y:S05]  /*39360*/  ENDCOLLECTIVE ;  /* 0x000000000000791b */ /* 0x003fea0003800000 */
.L_x_4507:
[----:B------:R-:W-:Y:S05]  /*39370*/  BRA `(.L_x_4508) ;  /* 0xffffffd400707947 */ /* 0x000fea000383ffff */
.L_x_4509:
        /* <DEDUP_REMOVED lines=16> */
.L_x_71432:


//--------------------- .text._ZN10layer_norm13ln_fwd_kernelINS_13Kernel_traitsI13__nv_bfloat16S2_S2_S2_fjLj2048ELj1ELj4ELj1ELj16ENS_18Kernel_traits_baseILj2048ES2_S2_S2_S2_fjLj128EEEEELb1ELb1ELb0ELb1EEEvNS_9FwdParamsE --------------------------
	.section	.text._ZN10layer_norm13ln_fwd_kernelINS_13Kernel_traitsI13__nv_bfloat16S2_S2_S2_fjLj2048ELj1ELj4ELj1ELj16ENS_18Kernel_traits_baseILj2048ES2_S2_S2_S2_fjLj128EEEEELb1ELb1ELb0ELb1EEEvNS_9FwdParamsE,"ax",@progbits
	.align	128
        .global         _ZN10layer_norm13ln_fwd_kernelINS_13Kernel_traitsI13__nv_bfloat16S2_S2_S2_fjLj2048ELj1ELj4ELj1ELj16ENS_18Kernel_traits_baseILj2048ES2_S2_S2_S2_fjLj128EEEEELb1ELb1ELb0ELb1EEEvNS_9FwdParamsE
        .type           _ZN10layer_norm13ln_fwd_kernelINS_13Kernel_traitsI13__nv_bfloat16S2_S2_S2_fjLj2048ELj1ELj4ELj1ELj16ENS_18Kernel_traits_baseILj2048ES2_S2_S2_S2_fjLj128EEEEELb1ELb1ELb0ELb1EEEvNS_9FwdParamsE,@function
        .size           _ZN10layer_norm13ln_fwd_kernelINS_13Kernel_traitsI13__nv_bfloat16S2_S2_S2_fjLj2048ELj1ELj4ELj1ELj16ENS_18Kernel_traits_baseILj2048ES2_S2_S2_S2_fjLj128EEEEELb1ELb1ELb0ELb1EEEvNS_9FwdParamsE,(.L_x_71433 - _ZN10layer_norm13ln_fwd_kernelINS_13Kernel_traitsI13__nv_bfloat16S2_S2_S2_fjLj2048ELj1ELj4ELj1ELj16ENS_18Kernel_traits_baseILj2048ES2_S2_S2_S2_fjLj128EEEEELb1ELb1ELb0ELb1EEEvNS_9FwdParamsE)
        .other          _ZN10layer_norm13ln_fwd_kernelINS_13Kernel_traitsI13__nv_bfloat16S2_S2_S2_fjLj2048ELj1ELj4ELj1ELj16ENS_18Kernel_traits_baseILj2048ES2_S2_S2_S2_fjLj128EEEEELb1ELb1ELb0ELb1EEEvNS_9FwdParamsE,@"STO_CUDA_ENTRY STV_DEFAULT"
_ZN10layer_norm13ln_fwd_kernelINS_13Kernel_traitsI13__nv_bfloat16S2_S2_S2_fjLj2048ELj1ELj4ELj1ELj16ENS_18Kernel_traits_baseILj2048ES2_S2_S2_S2_fjLj128EEEEELb1ELb1ELb0ELb1EEEvNS_9FwdParamsE:
.text._ZN10layer_norm13ln_fwd_kernelINS_13Kernel_traitsI13__nv_bfloat16S2_S2_S2_fjLj2048ELj1ELj4ELj1ELj16ENS_18Kernel_traits_baseILj2048ES2_S2_S2_S2_fjLj128EEEEELb1ELb1ELb0ELb1EEEvNS_9FwdParamsE:
        /* <DEDUP_REMOVED lines=8> */
[----:B------:R-:W4:Y:S01]  /*0080*/  LDCU.64 UR10, c[0x0][0x438] ;  /* 0x00008700ff0a77ac */ /* 0x000f220008000a00 */
        /* <DEDUP_REMOVED lines=8> */
[----:B------:R-:W-:Y:S02]  /*0110*/  UISETP.NE.U32.AND UP0, UPT, UR10, URZ, UPT ;  /* 0x000000ff0a00728c */ /* 0x000fe4000bf05070 */
[----:B------:R-:W1:Y:S02]  /*0120*/  S2UR UR9, SR_CTAID.X ;  /* 0x00000000000979c3 */ /* 0x000e640000002500 */
[----:B------:R-:W-:-:S06]  /*0130*/  UISETP.NE.AND.EX UP0, UPT, UR11, URZ, UPT, UP0 ;  /* 0x000000ff0b00728c */ /* 0x000fcc000bf05300 */
[----:B------:R-:W5:Y:S01]  /*0140*/  LDC R0, c[0x0][0x360] ;  /* 0x0000d800ff007b82 */ /* 0x000f620000000800 */
[----:B-1----:R-:W-:Y:S02]  /*0150*/  USHF.L.U32 UR8, UR9, 0x2, URZ ;  /* 0x0000000209087899 */ /* 0x002fe400080006ff */
[--C-:B-----5:R-:W-:Y:S01]  /*0160*/  IMAD R0, R0, UR9, R11.reuse ;  /* 0x0000000900007c24 */ /* 0x120fe2000f8e020b */
[----:B--2---:R-:W-:Y:S02]  /*0170*/  @P0 R2UR UR4, R2 ;  /* 0x00000000020402ca */ /* 0x004fe400000e0000 */
[----:B------:R-:W-:Y:S02]  /*0180*/  @P0 R2UR UR5, R3 ;  /* 0x00000000030502ca */ /* 0x000fe400000e0000 */
[----:B------:R-:W-:Y:S02]  /*0190*/  SHF.R.U32.HI R2, RZ, 0x5, R11 ;  /* 0x00000005ff027819 */ /* 0x000fe4000001160b */
[----:B------:R-:W-:-:S02]  /*01a0*/  LOP3.LUT R11, R11, 0x1f, RZ, 0xc0, !PT ;  /* 0x0000001f0b0b7812 */ /* 0x000fc400078ec0ff */
[----:B0-----:R-:W-:Y:S02]  /*01b0*/  @P0 IADD3 R159, P1, PT, R4, R7, RZ ;  /* 0x00000007049f0210 */ /* 0x001fe40007f3e0ff */
[----:B------:R-:W-:Y:S02]  /*01c0*/  LOP3.LUT R2, R2, UR8, RZ, 0xfc, !PT ;  /* 0x0000000802027c12 */ /* 0x000fe4000f8efcff */
[----:B------:R-:W-:Y:S01]  /*01d0*/  @P0 IADD3.X R6, PT, PT, RZ, R5, RZ, P1, !PT ;  /* 0x00000005ff060210 */ /* 0x000fe20000ffe4ff */
[----:B------:R-:W-:Y:S02]  /*01e0*/  UIADD3 UR15, UPT, UPT, UR4, 0x5384540f, URZ ;  /* 0x5384540f040f7890 */ /* 0x000fe4000fffe0ff */
[----:B------:R-:W-:Y:S01]  /*01f0*/  UIADD3 UR10, UPT, UPT, UR5, -0x4498517b, URZ ;  /* 0xbb67ae85050a7890 */ /* 0x000fe2000fffe0ff */
[--C-:B------:R-:W-:Y:S01]  /*0200*/  SHF.R.U64 R3, R159, 0x2, R6.reuse ;  /* 0x000000029f037819 */ /* 0x100fe20000001206 */
[----:B------:R-:W-:Y:S01]  /*0210*/  UIADD3 UR11, UPT, UPT, UR5, 0x76cf5d0a, URZ ;  /* 0x76cf5d0a050b7890 */ /* 0x000fe2000fffe0ff */
[----:B------:R-:W-:Y:S01]  /*0220*/  SHF.R.U32.HI R13, RZ, 0x2, R6 ;  /* 0x00000002ff0d7819 */ /* 0x000fe20000011606 */
[----:B------:R-:W-:-:S02]  /*0230*/  UIADD3 UR16, UPT, UPT, UR4, -0xe443238, URZ ;  /* 0xf1bbcdc804107890 */ /* 0x000fc4000fffe0ff */
[----:B------:R-:W-:Y:S01]  /*0240*/  UIADD3 UR17, UPT, UPT, UR5, -0x24c28bd8, URZ ;  /* 0xdb3d742805117890 */ /* 0x000fe2000fffe0ff */
[----:B------:R-:W-:Y:S11]  /*0250*/  BRA.U !UP0, `(.L_x_4510) ;  /* 0x00000001087c7547 */ /* 0x000ff6000b800000 */
        /* <DEDUP_REMOVED lines=31> */
.L_x_4510:
        /* <DEDUP_REMOVED lines=36> */
.L_x_4511:
[----:B------:R-:W1:Y:S02]  /*0690*/  LDCU UR8, c[0x0][0x384] ;  /* 0x00007080ff0877ac */ /* 0x000e640008000800 */
[----:B-1----:R-:W-:-:S13]  /*06a0*/  ISETP.GE.AND P0, PT, R2, UR8, PT ;  /* 0x0000000802007c0c */ /* 0x002fda000bf06270 */
[----:B------:R-:W-:Y:S05]  /*06b0*/  @P0 EXIT ;  /* 0x000000000000094d */ /* 0x000fea0003800000 */
[----:B0-----:R-:W-:Y:S01]  /*06c0*/  IMAD.HI.U32 R5, R3, -0x2daee0ad, RZ ;  /* 0xd2511f5303057827 */ /* 0x001fe200078e00ff */
[----:B------:R-:W-:Y:S01]  /*06d0*/  UIADD3 UR8, UPT, UPT, UR4, -0x61c88647, URZ ;  /* 0x9e3779b904087890 */ /* 0x000fe2000fffe0ff */
[----:B-----5:R-:W-:Y:S01]  /*06e0*/  PRMT R28, R98, 0x7632, R28 ;  /* 0x00007632621c7816 */ /* 0x020fe2000000001c */
[----:B------:R-:W-:Y:S01]  /*06f0*/  UIADD3 UR9, UPT, UPT, UR4, -0x255992d5, URZ ;  /* 0xdaa66d2b04097890 */ /* 0x000fe2000fffe0ff */
[----:B------:R-:W-:Y:S01]  /*0700*/  IMAD.HI.U32 R4, R0, -0x326172a9, RZ ;  /* 0xcd9e8d5700047827 */ /* 0x000fe200078e00ff */
[----:B------:R-:W-:Y:S01]  /*0710*/  LOP3.LUT R5, R5, UR5, RZ, 0x3c, !PT ;  /* 0x0000000505057c12 */ /* 0x000fe2000f8e3cff */
[----:B------:R-:W0:Y:S01]  /*0720*/  LDCU.64 UR12, c[0x0][0x3e0] ;  /* 0x00007c00ff0c77ac */ /* 0x000e220008000a00 */
[----:B------:R-:W-:Y:S01]  /*0730*/  PRMT R27, R170, 0x7632, R27 ;  /* 0x00007632aa1b7816 */ /* 0x000fe2000000001b */
        /* <DEDUP_REMOVED lines=9> */
[----:B------:R-:W-:Y:S01]  /*07d0*/  UIADD3 UR8, UPT, UPT, UR4, 0x3c6ef372, URZ ;  /* 0x3c6ef37204087890 */ /* 0x000fe2000fffe0ff */
[----:B------:R-:W-:Y:S01]  /*07e0*/  PRMT R24, R96, 0x7632, R24 ;  /* 0x0000763260187816 */ /* 0x000fe20000000018 */
[----:B------:R-:W-:Y:S01]  /*07f0*/  STL.S16 [R1+0x50], R27 ;  /* 0x0000501b01007387 */ /* 0x000fe20000100600 */
        /* <DEDUP_REMOVED lines=8> */
[C---:B------:R-:W-:Y:S01]  /*0880*/  IMAD.HI.U32 R5, R8.reuse, -0x326172a9, RZ ;  /* 0xcd9e8d5708057827 */ /* 0x040fe200078e00ff */
[----:B------:R-:W-:Y:S01]  /*0890*/  UIADD3 UR11, UPT, UPT, UR5, -0x126145ec, URZ ;  /* 0xed9eba14050b7890 */ /* 0x000fe2000fffe0ff */
        /* <DEDUP_REMOVED lines=22> */
[----:B------:R-:W-:Y:S01]  /*0a00*/  IMAD.HI.U32 R4, R9, -0x326172a9, RZ ;  /* 0xcd9e8d5709047827 */ /* 0x000fe200078e00ff */
[----:B------:R-:W-:Y:S01]  /*0a10*/  STL.S16 [R1+0x3c], R22 ;  /* 0x00003c1601007387 */ /* 0x000fe20000100600 */
[----:B------:R-:W-:Y:S01]  /*0a20*/  PRMT R17, R189, 0x7632, R17 ;  /* 0x00007632bd117816 */ /* 0x000fe20000000011 */
[----:B------:R-:W-:Y:S01]  /*0a30*/  UIADD3 UR14, UPT, UPT, UR4, -0x700cb87f, URZ ;  /* 0x8ff34781040e7890 */ /* 0x000fe2000fffe0ff */
[----:B------:R-:W-:Y:S01]  /*0a40*/  IMAD R8, R6, -0x2daee0ad, RZ ;  /* 0xd2511f5306087824 */ /* 0x000fe200078e02ff */
[----:B------:R-:W-:Y:S01]  /*0a50*/  LOP3.LUT R4, R7, UR10, R4, 0x96, !PT ;  /* 0x0000000a07047c12 */ /* 0x000fe2000f8e9604 */
[----:B------:R-:W-:Y:S01]  /*0a60*/  IMAD R9, R9, -0x326172a9, RZ ;  /* 0xcd9e8d5709097824 */ /* 0x000fe200078e02ff */
[----:B------:R-:W-:Y:S01]  /*0a70*/  UIADD3 UR10, UPT, UPT, UR4, -0x4ab325aa, URZ ;  /* 0xb54cda56040a7890 */ /* 0x000fe2000fffe0ff */
[----:B------:R-:W-:Y:S01]  /*0a80*/  IMAD.HI.U32 R6, R5, -0x326172a9, RZ ;  /* 0xcd9e8d5705067827 */ /* 0x000fe200078e00ff */
[----:B------:R-:W-:Y:S01]  /*0a90*/  STL.S16 [R1+0x38], R21 ;  /* 0x0000381501007387 */ /* 0x000fe20000100600 */
[----:B------:R-:W-:Y:S01]  /*0aa0*/  PRMT R16, R184, 0x7632, R16 ;  /* 0x00007632b8107816 */ /* 0x000fe20000000010 */
[----:B0-----:R-:W-:Y:S01]  /*0ab0*/  UISETP.NE.U32.AND UP0, UPT, UR12, URZ, UPT ;  /* 0x000000ff0c00728c */ /* 0x001fe2000bf05070 */
[C---:B------:R-:W-:Y:S01]  /*0ac0*/  IMAD.HI.U32 R7, R4.reuse, -0x2daee0ad, RZ ;  /* 0xd2511f5304077827 */ /* 0x040fe200078e00ff */
[----:B------:R-:W-:Y:S01]  /*0ad0*/  LOP3.LUT R6, R9, UR8, R6, 0x96, !PT ;  /* 0x0000000809067c12 */ /* 0x000fe2000f8e9606 */
[----:B------:R-:W-:Y:S01]  /*0ae0*/  UIADD3 UR8, UPT, UPT, UR5, 0x1fd5c5a3, URZ ;  /* 0x1fd5c5a305087890 */ /* 0x000fe2000fffe0ff */
[----:B------:R-:W-:Y:S01]  /*0af0*/  STL.S16 [R1+0x34], R20 ;  /* 0x0000341401007387 */ /* 0x000fe20000100600 */
[----:B------:R-:W-:Y:S01]  /*0b00*/  IMAD R9, R4, -0x2daee0ad, RZ ;  /* 0xd2511f5304097824 */ /* 0x000fe200078e02ff */
[----:B------:R-:W-:Y:S01]  /*0b10*/  LOP3.LUT R7, R8, UR9, R7, 0x96, !PT ;  /* 0x0000000908077c12 */ /* 0x000fe2000f8e9607 */
[----:B------:R-:W-:Y:S01]  /*0b20*/  UIADD3 UR9, UPT, UPT, UR5, 0x646e171e, URZ ;  /* 0x646e171e05097890 */ /* 0x000fe2000fffe0ff */
[----:B------:R-:W-:Y:S01]  /*0b30*/  IMAD.HI.U32 R4, R6, -0x2daee0ad, RZ ;  /* 0xd2511f5306047827 */ /* 0x000fe200078e00ff */
[----:B------:R-:W-:Y:S01]  /*0b40*/  PRMT R15, R188, 0x7632, R15 ;  /* 0x00007632bc0f7816 */ /* 0x000fe2000000000f */
[----:B------:R-:W-:Y:S01]  /*0b50*/  STL.S16 [R1+0x30], R19 ;  /* 0x0000301301007387 */ /* 0x000fe20000100600 */
[----:B------:R-:W-:Y:S01]  /*0b60*/  PRMT R14, R183, 0x7632, R14 ;  /* 0x00007632b70e7816 */ /* 0x000fe2000000000e */
[----:B------:R-:W-:Y:S01]  /*0b70*/  IMAD R8, R5, -0x326172a9, RZ ;  /* 0xcd9e8d5705087824 */ /* 0x000fe200078e02ff */
[----:B------:R-:W-:Y:S01]  /*0b80*/  LOP3.LUT R4, R9, UR9, R4, 0x96, !PT ;  /* 0x0000000909047c12 */ /* 0x000fe2000f8e9604 */
[C---:B------:R-:W-:Y:S01]  /*0b90*/  IMAD.HI.U32 R5, R7.reuse, -0x326172a9, RZ ;  /* 0xcd9e8d5707057827 */ /* 0x040fe200078e00ff */
        /* <DEDUP_REMOVED lines=9> */
[----:B------:R-:W-:Y:S01]  /*0c30*/  UISETP.NE.AND.EX UP0, UPT, UR13, URZ, UPT, UP0 ;  /* 0x000000ff0d00728c */ /* 0x000fe2000bf05300 */
[----:B------:R-:W-:Y:S01]  /*0c40*/  STL.S16 [R1+0x24], R16 ;  /* 0x0000241001007387 */ /* 0x000fe20000100600 */
[----:B------:R-:W-:Y:S01]  /*0c50*/  IMAD.HI.U32 R8, R5, -0x2daee0ad, RZ ;  /* 0xd2511f5305087827 */ /* 0x000fe200078e00ff */
[----:B------:R-:W-:Y:S01]  /*0c60*/  LOP3.LUT R6, R7, UR15, R6, 0x96, !PT ;  /* 0x0000000f07067c12 */ /* 0x000fe2000f8e9606 */
[----:B------:R-:W0:Y:S01]  /*0c70*/  LDCU UR10, c[0x0][0x404] ;  /* 0x00008080ff0a77ac */ /* 0x000e220008000800 */
[----:B------:R-:W-:Y:S01]  /*0c80*/  STL.S16 [R1+0x20], R15 ;  /* 0x0000200f01007387 */ /* 0x000fe20000100600 */
[----:B------:R-:W-:Y:S01]  /*0c90*/  IMAD R10, R5, -0x2daee0ad, RZ ;  /* 0xd2511f53050a7824 */ /* 0x000fe200078e02ff */
[----:B------:R-:W-:Y:S01]  /*0ca0*/  LOP3.LUT R8, R9, UR8, R8, 0x96, !PT ;  /* 0x0000000809087c12 */ /* 0x000fe2000f8e9608 */
[----:B------:R-:W-:Y:S01]  /*0cb0*/  IMAD.HI.U32 R5, R6, -0x2daee0ad, RZ ;  /* 0xd2511f5306057827 */ /* 0x000fe200078e00ff */
[----:B------:R-:W-:Y:S01]  /*0cc0*/  PRMT R9, R181, 0x7632, R9 ;  /* 0x00007632b5097816 */ /* 0x000fe20000000009 */
[----:B------:R-:W-:Y:S01]  /*0cd0*/  STL.S16 [R1+0x1c], R14 ;  /* 0x00001c0e01007387 */ /* 0x000fe20000100600 */
[----:B------:R-:W-:Y:S01]  /*0ce0*/  LOP3.LUT R159, R159, 0x3, RZ, 0xc0, !PT ;  /* 0x000000039f9f7812 */ /* 0x000fe200078ec0ff */
[----:B------:R-:W-:Y:S01]  /*0cf0*/  IMAD R7, R4, -0x326172a9, RZ ;  /* 0xcd9e8d5704077824 */ /* 0x000fe200078e02ff */
[----:B------:R-:W-:Y:S01]  /*0d00*/  LOP3.LUT R10, R10, UR17, R5, 0x96, !PT ;  /* 0x000000110a0a7c12 */ /* 0x000fe2000f8e9605 */
[C---:B------:R-:W-:Y:S01]  /*0d10*/  IMAD.HI.U32 R4, R8.reuse, -0x326172a9, RZ ;  /* 0xcd9e8d5708047827 */ /* 0x040fe200078e00ff */
[----:B------:R-:W-:Y:S01]  /*0d20*/  PRMT R252, R179, 0x7632, R252 ;  /* 0x00007632b3fc7816 */ /* 0x000fe200000000fc */
[----:B------:R-:W1:Y:S01]  /*0d30*/  LDCU UR11, c[0x0][0x408] ;  /* 0x00008100ff0b77ac */ /* 0x000e620008000800 */
[----:B------:R-:W-:Y:S01]  /*0d40*/  PRMT R251, R199, 0x7632, R251 ;  /* 0x00007632c7fb7816 */ /* 0x000fe200000000fb */
[----:B------:R-:W-:Y:S01]  /*0d50*/  IMAD R8, R8, -0x326172a9, RZ ;  /* 0xcd9e8d5708087824 */ /* 0x000fe200078e02ff */
[----:B------:R-:W-:Y:S01]  /*0d60*/  LOP3.LUT R7, R7, UR16, R4, 0x96, !PT ;  /* 0x0000001007077c12 */ /* 0x000fe2000f8e9604 */
[----:B------:R-:W-:Y:S01]  /*0d70*/  IMAD.HI.U32 R157, R10, -0x326172a9, RZ ;  /* 0xcd9e8d570a9d7827 */ /* 0x000fe200078e00ff */
[----:B------:R-:W-:Y:S01]  /*0d80*/  PRMT R250, R178, 0x7632, R250 ;  /* 0x00007632b2fa7816 */ /* 0x000fe200000000fa */
[----:B------:R-:W2:Y:S01]  /*0d90*/  LDCU UR12, c[0x0][0x388] ;  /* 0x00007100ff0c77ac */ /* 0x000ea20008000800 */
[----:B------:R-:W-:Y:S01]  /*0da0*/  PRMT R249, R198, 0x7632, R249 ;  /* 0x00007632c6f97816 */ /* 0x000fe200000000f9 */
[--C-:B------:R-:W-:Y:S01]  /*0db0*/  IMAD.MOV.U32 R4, RZ, RZ, R13.reuse ;  /* 0x000000ffff047224 */ /* 0x100fe200078e000d */
        /* <DEDUP_REMOVED lines=9> */
[----:B------:R-:W-:Y:S01]  /*0e50*/  STL.S16 [R1+0x14], R12 ;  /* 0x0000140c01007387 */ /* 0x000fe20000100600 */
[----:B------:R-:W-:Y:S01]  /*0e60*/  PRMT R5, R192, 0x7632, R5 ;  /* 0x00007632c0057816 */ /* 0x000fe20000000005 */
[----:B------:R-:W-:Y:S01]  /*0e70*/  IMAD R156, R10, -0x326172a9, RZ ;  /* 0xcd9e8d570a9c7824 */ /* 0x000fe200078e02ff */
[----:B------:R-:W-:Y:S01]  /*0e80*/  PRMT R248, R177, 0x7632, R248 ;  /* 0x00007632b1f87816 */ /* 0x000fe200000000f8 */
[----:B------:R-:W-:Y:S01]  /*0e90*/  STL.S16 [R1+0x10], R11 ;  /* 0x0000100b01007387 */ /* 0x000fe20000100600 */
[----:B------:R-:W-:Y:S01]  /*0ea0*/  PRMT R247, R197, 0x7632, R247 ;  /* 0x00007632c5f77816 */ /* 0x000fe200000000f7 */
[----:B------:R-:W3:Y:S01]  /*0eb0*/  LDCU.U8 UR13, c[0x0][0x410] ;  /* 0x00008200ff0d77ac */ /* 0x000ee20008000000 */
[----:B------:R-:W-:Y:S01]  /*0ec0*/  PRMT R246, R176, 0x7632, R246 ;  /* 0x00007632b0f67816 */ /* 0x000fe200000000f6 */
[----:B------:R-:W-:Y:S01]  /*0ed0*/  STL.S16 [R1+0xc], R9 ;  /* 0x00000c0901007387 */ /* 0x000fe20000100600 */
[----:B------:R-:W-:Y:S01]  /*0ee0*/  PRMT R245, R196, 0x7632, R245 ;  /* 0x00007632c4f57816 */ /* 0x000fe200000000f5 */
[----:B------:R-:W4:Y:S01]  /*0ef0*/  LDCU UR14, c[0x0][0x448] ;  /* 0x00008900ff0e77ac */ /* 0x000f220008000800 */
[----:B------:R-:W-:Y:S01]  /*0f00*/  PRMT R244, R175, 0x7632, R244 ;  /* 0x00007632aff47816 */ /* 0x000fe200000000f4 */
[----:B------:R-:W-:Y:S01]  /*0f10*/  STL.S16 [R1+0x8], R8 ;  /* 0x0000080801007387 */ /* 0x000fe20000100600 */
[----:B------:R-:W-:Y:S01]  /*0f20*/  PRMT R243, R203, 0x7632, R243 ;  /* 0x00007632cbf37816 */ /* 0x000fe200000000f3 */
[----:B------:R-:W0:Y:S01]  /*0f30*/  LDCU.64 UR8, c[0x0][0x3a0] ;  /* 0x00007400ff0877ac */ /* 0x000e220008000a00 */
[----:B------:R-:W-:Y:S01]  /*0f40*/  PRMT R242, R174, 0x7632, R242 ;  /* 0x00007632aef27816 */ /* 0x000fe200000000f2 */
[----:B------:R-:W-:Y:S01]  /*0f50*/  STL.S16 [R1+0x4], R6 ;  /* 0x0000040601007387 */ /* 0x000fe20000100600 */
[----:B------:R-:W-:-:S02]  /*0f60*/  PRMT R241, R202, 0x7632, R241 ;  /* 0x00007632caf17816 */ /* 0x000fc400000000f1 */
[----:B------:R-:W-:Y:S01]  /*0f70*/  PRMT R240, R173, 0x7632, R240 ;  /* 0x00007632adf07816 */ /* 0x000fe200000000f0 */
[----:B------:R1:W-:Y:S01]  /*0f80*/  STL.S16 [R1], R5 ;  /* 0x0000000501007387 */ /* 0x0003e20000100600 */
[----:B------:R-:W-:Y:S02]  /*0f90*/  PRMT R239, R201, 0x7632, R239 ;  /* 0x00007632c9ef7816 */ /* 0x000fe400000000ef */
[----:B------:R-:W-:Y:S02]  /*0fa0*/  PRMT R238, R172, 0x7632, R238 ;  /* 0x00007632acee7816 */ /* 0x000fe400000000ee */
[----:B------:R-:W-:Y:S02]  /*0fb0*/  PRMT R237, R200, 0x7632, R237 ;  /* 0x00007632c8ed7816 */ /* 0x000fe400000000ed */
[----:B------:R-:W-:Y:S02]  /*0fc0*/  PRMT R236, R55, 0x7632, R236 ;  /* 0x0000763237ec7816 */ /* 0x000fe400000000ec */
[----:B------:R-:W-:Y:S01]  /*0fd0*/  PRMT R235, R54, 0x7632, R235 ;  /* 0x0000763236eb7816 */ /* 0x000fe200000000eb */
[----:B-1----:R-:W-:Y:S01]  /*0fe0*/  IMAD.MOV.U32 R5, RZ, RZ, RZ ;  /* 0x000000ffff057224 */ /* 0x002fe200078e00ff */
        /* <DEDUP_REMOVED lines=29> */
[----:B0-234-:R-:W-:-:S07]  /*11c0*/  PRMT R205, R80, 0x7632, R205 ;  /* 0x0000763250cd7816 */ /* 0x01dfce00000000cd */
.L_x_5168:
[----:B-1----:R-:W0:Y:S01]  /*11d0*/  S2R R10, SR_TID.X ;  /* 0x00000000000a7919 */ /* 0x002e220000002100 */
[----:B------:R-:W1:Y:S01]  /*11e0*/  @UP0 LDCU.64 UR16, c[0x0][0x3e0] ;  /* 0x00007c00ff1007ac */ /* 0x000e620008000a00 */
[----:B------:R-:W2:Y:S01]  /*11f0*/  LDC.64 R160, c[0x0][0x390] ;  /* 0x0000e400ffa07b82 */ /* 0x000ea20000000a00 */
[----:B------:R-:W-:Y:S01]  /*1200*/  IMAD R8, R2, UR12, RZ ;  /* 0x0000000c02087c24 */ /* 0x000fe2000f8e02ff */
[----:B------:R-:W-:Y:S02]  /*1210*/  PLOP3.LUT P0, PT, PT, PT, UP0, 0x80, 0x8 ;  /* 0x000000000008781c */ /* 0x000fe40003f0f008 */
[----:B------:R-:W-:Y:S02]  /*1220*/  PLOP3.LUT P1, PT, PT, PT, UP0, 0x80, 0x8 ;  /* 0x000000000008781c */ /* 0x000fe40003f2f008 */
[----:B------:R-:W-:-:S04]  /*1230*/  SHF.R.S32.HI R9, RZ, 0x1f, R8 ;  /* 0x0000001fff097819 */ /* 0x000fc80000011408 */
[----:B------:R-:W-:Y:S02]  /*1240*/  LEA.HI R9, R9, R8, RZ, 0x3 ;  /* 0x0000000809097211 */ /* 0x000fe400078f18ff */
[----:B-1----:R-:W-:Y:S01]  /*1250*/  MOV R6, UR16 ;  /* 0x0000001000067c02 */ /* 0x002fe20008000f00 */
[----:B------:R-:W-:-:S04]  /*1260*/  IMAD.U32 R7, RZ, RZ, UR17 ;  /* 0x00000011ff077e24 */ /* 0x000fc8000f8e00ff */
[----:B------:R-:W-:-:S06]  /*1270*/  @P0 IMAD.WIDE R6, R2, 0x2, R6 ;  /* 0x0000000202060825 */ /* 0x000fcc00078e0206 */
[----:B------:R-:W3:Y:S01]  /*1280*/  @P1 LDG.E.U16 R6, desc[UR6][R6.64] ;  /* 0x0000000606061981 */ /* 0x000ee2000c1e1500 */
[----:B0-----:R-:W-:-:S04]  /*1290*/  LOP3.LUT R8, R10, 0x1f, RZ, 0xc0, !PT ;  /* 0x0000001f0a087812 */ /* 0x001fc800078ec0ff */
[----:B------:R-:W-:-:S05]  /*12a0*/  LEA.HI.SX32 R17, R9, R8, 0x1d ;  /* 0x0000000809117211 */ /* 0x000fca00078feaff */
[----:B--2---:R-:W-:-:S06]  /*12b0*/  IMAD.WIDE.U32 R8, R17, 0x10, R160 ;  /* 0x0000001011087825 */ /* 0x004fcc00078e00a0 */
[----:B------:R-:W5:Y:S01]  /*12c0*/  LDG.E.128 R8, desc[UR6][R8.64] ;  /* 0x0000000608087981 */ /* 0x000f62000c1e1d00 */
[----:B------:R-:W-:Y:S01]  /*12d0*/  ISETP.NE.U32.AND P0, PT, RZ, UR8, PT ;  /* 0x00000008ff007c0c */ /* 0x000fe2000bf05070 */
[----:B------:R-:W-:Y:S01]  /*12e0*/  IMAD.U32 R35, RZ, RZ, UR5 ;  /* 0x00000005ff237e24 */ /* 0x000fe2000f8e00ff */
[----:B------:R-:W-:Y:S01]  /*12f0*/  PLOP3.LUT P1, PT, PT, PT, UP0, 0x80, 0x8 ;  /* 0x000000000008781c */ /* 0x000fe20003f2f008 */
[----:B------:R-:W-:Y:S01]  /*1300*/  IMAD.U32 R36, RZ, RZ, UR5 ;  /* 0x00000005ff247e24 */ /* 0x000fe2000f8e00ff */
[----:B------:R-:W-:Y:S01]  /*1310*/  ISETP.NE.AND.EX P0, PT, RZ, UR9, PT, P0 ;  /* 0x00000009ff007c0c */ /* 0x000fe2000bf05300 */
[----:B------:R-:W-:Y:S01]  /*1320*/  IMAD.U32 R38, RZ, RZ, UR5 ;  /* 0x00000005ff267e24 */ /* 0x000fe2000f8e00ff */
[----:B------:R-:W-:Y:S01]  /*1330*/  MOV R37, UR4 ;  /* 0x0000000400257c02 */ /* 0x000fe20008000f00 */
[----:B------:R-:W-:Y:S01]  /*1340*/  IMAD.U32 R39, RZ, RZ, UR4 ;  /* 0x00000004ff277e24 */ /* 0x000fe2000f8e00ff */
[----:B------:R-:W-:Y:S01]  /*1350*/  MOV R40, UR5 ;  /* 0x0000000500287c02 */ /* 0x000fe20008000f00 */
[----:B------:R-:W-:Y:S01]  /*1360*/  IMAD.U32 R41, RZ, RZ, UR4 ;  /* 0x00000004ff297e24 */ /* 0x000fe2000f8e00ff */
[----:B------:R-:W-:Y:S01]  /*1370*/  MOV R43, UR5 ;  /* 0x00000005002b7c02 */ /* 0x000fe20008000f00 */
[----:B------:R-:W-:-:S02]  /*1380*/  IMAD.U32 R42, RZ, RZ, UR4 ;  /* 0x00000004ff2a7e24 */ /* 0x000fc4000f8e00ff */
[----:B------:R-:W-:Y:S02]  /*1390*/  HFMA2 R204, -RZ, RZ, 0.1171875, 0 ;  /* 0x2f800000ffcc7431 */ /* 0x000fe400000001ff */
[----:B------:R-:W-:Y:S01]  /*13a0*/  IMAD.U32 R44, RZ, RZ, UR5 ;  /* 0x00000005ff2c7e24 */ /* 0x000fe2000f8e00ff */
[----:B------:R-:W-:Y:S01]  /*13b0*/  IADD3 R37, PT, PT, R37, 0x5384540f, RZ ;  /* 0x5384540f25257810 */ /* 0x000fe20007ffe0ff */
[----:B------:R-:W-:Y:S01]  /*13c0*/  IMAD.U32 R45, RZ, RZ, UR5 ;  /* 0x00000005ff2d7e24 */ /* 0x000fe2000f8e00ff */
[----:B------:R-:W-:Y:S01]  /*13d0*/  IADD3 R40, PT, PT, R40, -0x695add53, RZ ;  /* 0x96a522ad28287810 */ /* 0x000fe20007ffe0ff */
[----:B------:R-:W-:Y:S01]  /*13e0*/  IMAD.MOV.U32 R34, RZ, RZ, 0x3f800000 ;  /* 0x3f800000ff227424 */ /* 0x000fe200078e00ff */
[----:B------:R-:W-:Y:S01]  /*13f0*/  IADD3 R43, PT, PT, R43, -0x126145ec, RZ ;  /* 0xed9eba142b2b7810 */ /* 0x000fe20007ffe0ff */
[----:B------:R-:W-:Y:S02]  /*1400*/  VIADD R35, R35, 0x76cf5d0a ;  /* 0x76cf5d0a23237836 */ /* 0x000fe40000000000 */
[----:B------:R-:W-:-:S02]  /*1410*/  VIADD R36, R36, 0xbb67ae85 ;  /* 0xbb67ae8524247836 */ /* 0x000fc40000000000 */
[----:B------:R-:W-:Y:S02]  /*1420*/  VIADD R38, R38, 0xdb3d7428 ;  /* 0xdb3d742826267836 */ /* 0x000fe40000000000 */
[----:B------:R-:W-:Y:S02]  /*1430*/  VIADD R39, R39, 0xf1bbcdc8 ;  /* 0xf1bbcdc827277836 */ /* 0x000fe40000000000 */
[----:B------:R-:W-:Y:S02]  /*1440*/  VIADD R41, R41, 0x9e3779b9 ;  /* 0x9e3779b929297836 */ /* 0x000fe40000000000 */
[----:B------:R-:W-:Y:S02]  /*1450*/  VIADD R42, R42, 0xb54cda56 ;  /* 0xb54cda562a2a7836 */ /* 0x000fe40000000000 */
[----:B------:R-:W-:Y:S02]  /*1460*/  VIADD R44, R44, 0xa9066899 ;  /* 0xa90668992c2c7836 */ /* 0x000fe40000000000 */
[----:B------:R-:W-:Y:S01]  /*1470*/  VIADD R45, R45, 0x1fd5c5a3 ;  /* 0x1fd5c5a32d2d7836 */ /* 0x000fe20000000000 */
[----:B---3--:R-:W-:Y:S01]  /*1480*/  @P1 SHF.L.U32 R34, R6, 0x10, RZ ;  /* 0x0000001006221819 */ /* 0x008fe200000006ff */
[----:B------:R-:W-:Y:S06]  /*1490*/  @!P0 BRA `(.L_x_4512) ;  /* 0x0000002c00888947 */ /* 0x000fec0003800000 */
[----:B------:R-:W0:Y:S02]  /*14a0*/  LDC.64 R6, c[0x0][0x3a0] ;  /* 0x0000e800ff067b82 */ /* 0x000e240000000a00 */
[----:B0-----:R-:W-:-:S05]  /*14b0*/  IMAD.WIDE.U32 R6, R17, 0x10, R6 ;  /* 0x0000001011067825 */ /* 0x001fca00078e0006 */
[----:B------:R0:W5:Y:S01]  /*14c0*/  LDG.E.128 R48, desc[UR6][R6.64] ;  /* 0x0000000606307981 */ /* 0x000162000c1e1d00 */
[----:B------:R-:W-:Y:S01]  /*14d0*/  ISETP.NE.AND P1, PT, R159, 0x1, PT ;  /* 0x000000019f00780c */ /* 0x000fe20003f25270 */
[----:B------:R-:W-:Y:S01]  /*14e0*/  BSSY.RECONVERGENT B0, `(.L_x_4513) ;  /* 0x0000051000007945 */ /* 0x000fe20003800200 */
[----:B------:R-:W-:Y:S01]  /*14f0*/  MOV R14, 0x2 ;  /* 0x00000002000e7802 */ /* 0x000fe20000000f00 */
[----:B------:R-:W-:Y:S02]  /*1500*/  IMAD.MOV.U32 R13, RZ, RZ, R156 ;  /* 0x000000ffff0d7224 */ /* 0x000fe400078e009c */
[----:B------:R-:W-:-:S08]  /*1510*/  IMAD.MOV.U32 R12, RZ, RZ, R152 ;  /* 0x000000ffff0c7224 */ /* 0x000fd000078e0098 */
[----:B0-----:R-:W-:Y:S05]  /*1520*/  @!P1 BRA `(.L_x_4514) ;  /* 0x0000000400309947 */ /* 0x001fea0003800000 */
[----:B------:R-:W-:-:S04]  /*1530*/  MOV R6, 0x2 ;  /* 0x0000000200067802 */ /* 0x000fc80000000f00 */
[----:B------:R-:W-:-:S05]  /*1540*/  VIADDMNMX.U32 R6, R159, 0xfffffffe, R6, PT ;  /* 0xfffffffe9f067846 */ /* 0x000fca0003800006 */
[----:B------:R-:W-:-:S04]  /*1550*/  IMAD.SHL.U32 R12, R6, 0x4, RZ ;  /* 0x00000004060c7824 */ /* 0x000fc800078e00ff */
[----:B------:R-:W0:Y:S02]  /*1560*/  LDC R6, c[0x2][R12] ;  /* 0x008000000c067b82 */ /* 0x000e240000000800 */
[----:B0-----:R-:W-:-:S04]  /*1570*/  SHF.R.S32.HI R7, RZ, 0x1f, R6 ;  /* 0x0000001fff077819 */ /* 0x001fc80000011406 */
.L_x_71272:
[----:B------:R-:W-:Y:S05]  /*1580*/  BRX R6 -0x1590                                         (*"BRANCH_TARGETS .L_x_71273,.L_x_71274,.L_x_71275"*) ;  /* 0xffffffe8069c7949 */ /* 0x000fea000383ffff */
.L_x_71275:
[----:B------:R-:W-:Y:S01]  /*1590*/  VIADD R14, R159, 0x1 ;  /* 0x000000019f0e7836 */ /* 0x000fe20000000000 */
[----:B------:R-:W-:Y:S01]  /*15a0*/  MOV R12, R152 ;  /* 0x00000098000c7202 */ /* 0x000fe20000000f00 */
[----:B------:R-:W-:Y:S01]  /*15b0*/  IMAD.MOV.U32 R13, RZ, RZ, R157 ;  /* 0x000000ffff0d7224 */ /* 0x000fe200078e009d */
[----:B------:R-:W-:Y:S06]  /*15c0*/  BRA `(.L_x_4514) ;  /* 0x0000000400087947 */ /* 0x000fec0003800000 */
.L_x_71273:
[----:B------:R-:W-:Y:S02]  /*15d0*/  HFMA2 R14, -RZ, RZ, 0, 1.78813934326171875e-07 ;  /* 0x00000003ff0e7431 */ /* 0x000fe400000001ff */
[----:B------:R-:W-:Y:S02]  /*15e0*/  IMAD.MOV.U32 R12, RZ, RZ, R152 ;  /* 0x000000ffff0c7224 */ /* 0x000fe400078e0098 */
[----:B------:R-:W-:Y:S01]  /*15f0*/  IMAD.MOV.U32 R13, RZ, RZ, R158 ;  /* 0x000000ffff0d7224 */ /* 0x000fe200078e009e */
[----:B------:R-:W-:Y:S06]  /*1600*/  BRA `(.L_x_4514) ;  /* 0x0000000000f87947 */ /* 0x000fec0003800000 */
.L_x_71274:
        /* <DEDUP_REMOVED lines=13> */
.L_x_4516:
[----:B------:R-:W-:Y:S05]  /*16e0*/  BSYNC.RECONVERGENT B1 ;  /* 0x0000000000017941 */ /* 0x000fea0003800200 */
.L_x_4515:
[----:B------:R-:W-:Y:S01]  /*16f0*/  IMAD.WIDE.U32 R18, R0, -0x326172a9, RZ ;  /* 0xcd9e8d5700127825 */ /* 0x000fe200078e00ff */
[----:B------:R-:W-:Y:S01]  /*1700*/  LOP3.LUT R12, R5, UR5, R7, 0x96, !PT ;  /* 0x00000005050c7c12 */ /* 0x000fe2000f8e9607 */
[----:B------:R-:W-:Y:S02]  /*1710*/  UIADD3 UR15, UPT, UPT, UR4, 0x3c6ef372, URZ ;  /* 0x3c6ef372040f7890 */ /* 0x000fe4000fffe0ff */
[----:B------:R-:W-:Y:S01]  /*1720*/  UIADD3 UR16, UPT, UPT, UR5, 0x32370b8f, URZ ;  /* 0x32370b8f05107890 */ /* 0x000fe2000fffe0ff */
[----:B------:R-:W-:Y:S01]  /*1730*/  LOP3.LUT R14, R4, UR4, R19, 0x96, !PT ;  /* 0x00000004040e7c12 */ /* 0x000fe2000f8e9613 */
[----:B------:R-:W-:-:S04]  /*1740*/  IMAD.WIDE.U32 R12, R12, -0x326172a9, RZ ;  /* 0xcd9e8d570c0c7825 */ /* 0x000fc800078e00ff */
[----:B------:R-:W-:Y:S01]  /*1750*/  IMAD.WIDE.U32 R14, R14, -0x2daee0ad, RZ ;  /* 0xd2511f530e0e7825 */ /* 0x000fe200078e00ff */
[----:B------:R-:W-:-:S04]  /*1760*/  LOP3.LUT R7, R41, R18, R13, 0x96, !PT ;  /* 0x0000001229077212 */ /* 0x000fc800078e960d */
[----:B------:R-:W-:Y:S01]  /*1770*/  LOP3.LUT R18, R36, R6, R15, 0x96, !PT ;  /* 0x0000000624127212 */ /* 0x000fe200078e960f */
[----:B------:R-:W-:-:S04]  /*1780*/  IMAD.WIDE.U32 R6, R7, -0x2daee0ad, RZ ;  /* 0xd2511f5307067825 */ /* 0x000fc800078e00ff */
[----:B------:R-:W-:Y:S01]  /*1790*/  IMAD.WIDE.U32 R18, R18, -0x326172a9, RZ ;  /* 0xcd9e8d5712127825 */ /* 0x000fe200078e00ff */
[----:B------:R-:W-:-:S04]  /*17a0*/  LOP3.LUT R13, R35, R14, R7, 0x96, !PT ;  /* 0x0000000e230d7212 */ /* 0x000fc800078e9607 */
[----:B------:R-:W-:Y:S01]  /*17b0*/  LOP3.LUT R14, R12, UR15, R19, 0x96, !PT ;  /* 0x0000000f0c0e7c12 */ /* 0x000fe2000f8e9613 */
[----:B------:R-:W-:Y:S01]  /*17c0*/  UIADD3 UR15, UPT, UPT, UR4, -0x255992d5, URZ ;  /* 0xdaa66d2b040f7890 */ /* 0x000fe2000fffe0ff */
[----:B------:R-:W-:-:S04]  /*17d0*/  IMAD.WIDE.U32 R12, R13, -0x326172a9, RZ ;  /* 0xcd9e8d570d0c7825 */ /* 0x000fc800078e00ff */
[----:B------:R-:W-:Y:S01]  /*17e0*/  IMAD.WIDE.U32 R14, R14, -0x2daee0ad, RZ ;  /* 0xd2511f530e0e7825 */ /* 0x000fe200078e00ff */
[----:B------:R-:W-:Y:S01]  /*17f0*/  LOP3.LUT R7, R18, UR15, R13, 0x96, !PT ;  /* 0x0000000f12077c12 */ /* 0x000fe2000f8e960d */
[----:B------:R-:W-:-:S03]  /*1800*/  UIADD3 UR15, UPT, UPT, UR4, 0x78dde6e4, URZ ;  /* 0x78dde6e4040f7890 */ /* 0x000fc6000fffe0ff */
[----:B------:R-:W-:Y:S01]  /*1810*/  LOP3.LUT R18, R6, UR16, R15, 0x96, !PT ;  /* 0x0000001006127c12 */ /* 0x000fe2000f8e960f */
[----:B------:R-:W-:-:S04]  /*1820*/  IMAD.WIDE.U32 R6, R7, -0x2daee0ad, RZ ;  /* 0xd2511f5307067825 */ /* 0x000fc800078e00ff */
[----:B------:R-:W-:Y:S01]  /*1830*/  IMAD.WIDE.U32 R18, R18, -0x326172a9, RZ ;  /* 0xcd9e8d5712127825 */ /* 0x000fe200078e00ff */
[----:B------:R-:W-:-:S04]  /*1840*/  LOP3.LUT R13, R43, R14, R7, 0x96, !PT ;  /* 0x0000000e2b0d7212 */ /* 0x000fc800078e9607 */
[----:B------:R-:W-:Y:S01]  /*1850*/  LOP3.LUT R14, R12, UR15, R19, 0x96, !PT ;  /* 0x0000000f0c0e7c12 */ /* 0x000fe2000f8e9613 */
[----:B------:R-:W-:Y:S01]  /*1860*/  UIADD3 UR15, UPT, UPT, UR4, 0x1715609d, URZ ;  /* 0x1715609d040f7890 */ /* 0x000fe2000fffe0ff */
[----:B------:R-:W-:-:S04]  /*1870*/  IMAD.WIDE.U32 R12, R13, -0x326172a9, RZ ;  /* 0xcd9e8d570d0c7825 */ /* 0x000fc800078e00ff */
[----:B------:R-:W-:Y:S01]  /*1880*/  IMAD.WIDE.U32 R14, R14, -0x2daee0ad, RZ ;  /* 0xd2511f530e0e7825 */ /* 0x000fe200078e00ff */
[----:B------:R-:W-:Y:S01]  /*1890*/  LOP3.LUT R7, R18, UR15, R13, 0x96, !PT ;  /* 0x0000000f12077c12 */ /* 0x000fe2000f8e960d */
[----:B------:R-:W-:-:S03]  /*18a0*/  UIADD3 UR15, UPT, UPT, UR5, 0x646e171e, URZ ;  /* 0x646e171e050f7890 */ /* 0x000fc6000fffe0ff */
[----:B------:R-:W-:Y:S01]  /*18b0*/  LOP3.LUT R18, R44, R6, R15, 0x96, !PT ;  /* 0x000000062c127212 */ /* 0x000fe200078e960f */
[----:B------:R-:W-:-:S04]  /*18c0*/  IMAD.WIDE.U32 R6, R7, -0x2daee0ad, RZ ;  /* 0xd2511f5307067825 */ /* 0x000fc800078e00ff */
[----:B------:R-:W-:Y:S01]  /*18d0*/  IMAD.WIDE.U32 R18, R18, -0x326172a9, RZ ;  /* 0xcd9e8d5712127825 */ /* 0x000fe200078e00ff */
[----:B------:R-:W-:Y:S01]  /*18e0*/  LOP3.LUT R13, R14, UR15, R7, 0x96, !PT ;  /* 0x0000000f0e0d7c12 */ /* 0x000fe2000f8e9607 */
[----:B------:R-:W-:-:S03]  /*18f0*/  UIADD3 UR15, UPT, UPT, UR4, -0x700cb87f, URZ ;  /* 0x8ff34781040f7890 */ /* 0x000fc6000fffe0ff */
[----:B------:R-:W-:Y:S01]  /*1900*/  LOP3.LUT R14, R42, R12, R19, 0x96, !PT ;  /* 0x0000000c2a0e7212 */ /* 0x000fe200078e9613 */
[----:B------:R-:W-:-:S04]  /*1910*/  IMAD.WIDE.U32 R12, R13, -0x326172a9, RZ ;  /* 0xcd9e8d570d0c7825 */ /* 0x000fc800078e00ff */
[----:B------:R-:W-:Y:S01]  /*1920*/  IMAD.WIDE.U32 R14, R14, -0x2daee0ad, RZ ;  /* 0xd2511f530e0e7825 */ /* 0x000fe200078e00ff */
[----:B------:R-:W-:-:S04]  /*1930*/  LOP3.LUT R158, R37, R18, R13, 0x96, !PT ;  /* 0x00000012259e7212 */ /* 0x000fc800078e960d */
[----:B------:R-:W-:Y:S01]  /*1940*/  LOP3.LUT R6, R45, R6, R15, 0x96, !PT ;  /* 0x000000062d067212 */ /* 0x000fe200078e960f */
[----:B------:R-:W-:-:S04]  /*1950*/  IMAD.WIDE.U32 R158, R158, -0x2daee0ad, RZ ;  /* 0xd2511f539e9e7825 */ /* 0x000fc800078e00ff */
[----:B------:R-:W-:Y:S01]  /*1960*/  IMAD.WIDE.U32 R6, R6, -0x326172a9, RZ ;  /* 0xcd9e8d5706067825 */ /* 0x000fe200078e00ff */
[----:B------:R-:W-:-:S03]  /*1970*/  LOP3.LUT R156, R38, R14, R159, 0x96, !PT ;  /* 0x0000000e269c7212 */ /* 0x000fc600078e969f */
[----:B------:R-:W-:Y:S01]  /*1980*/  IMAD.MOV.U32 R14, RZ, RZ, RZ ;  /* 0x000000ffff0e7224 */ /* 0x000fe200078e00ff */
[----:B------:R-:W-:Y:S01]  /*1990*/  LOP3.LUT R12, R39, R12, R7, 0x96, !PT ;  /* 0x0000000c270c7212 */ /* 0x000fe200078e9607 */
[----:B------:R-:W-:-:S04]  /*19a0*/  IMAD.WIDE.U32 R156, R156, -0x326172a9, RZ ;  /* 0xcd9e8d579c9c7825 */ /* 0x000fc800078e00ff */
[----:B------:R-:W-:Y:S01]  /*19b0*/  IMAD.WIDE.U32 R12, R12, -0x2daee0ad, RZ ;  /* 0xd2511f530c0c7825 */ /* 0x000fe200078e00ff */
[----:B------:R-:W-:-:S04]  /*19c0*/  LOP3.LUT R157, R6, UR15, R157, 0x96, !PT ;  /* 0x0000000f069d7c12 */ /* 0x000fc8000f8e969d */
[----:B------:R-:W-:Y:S02]  /*19d0*/  LOP3.LUT R158, R40, R158, R13, 0x96, !PT ;  /* 0x0000009e289e7212 */ /* 0x000fe400078e960d */
[----:B------:R-:W-:-:S07]  /*19e0*/  MOV R13, R152 ;  /* 0x00000098000d7202 */ /* 0x000fce0000000f00 */
.L_x_4514:
[----:B------:R-:W-:Y:S05]  /*19f0*/  BSYNC.RECONVERGENT B0 ;  /* 0x0000000000007941 */ /* 0x000fea0003800200 */
.L_x_4513:
[----:B------:R-:W-:Y:S01]  /*1a00*/  I2FP.F32.U32 R7, R13 ;  /* 0x0000000d00077245 */ /* 0x000fe20000201000 */
[----:B-----5:R-:W-:Y:S01]  /*1a10*/  IMAD.U32 R13, R8, 0x10000, RZ ;  /* 0x00010000080d7824 */ /* 0x020fe200078e00ff */
[----:B------:R-:W-:Y:S01]  /*1a20*/  MOV R46, UR11 ;  /* 0x0000000b002e7c02 */ /* 0x000fe20008000f00 */
[----:B------:R-:W-:Y:S01]  /*1a30*/  IMAD.U32 R47, RZ, RZ, UR10 ;  /* 0x0000000aff2f7e24 */ /* 0x000fe2000f8e00ff */
[----:B------:R-:W-:Y:S01]  /*1a40*/  ISETP.NE.AND P2, PT, R14, 0x1, PT ;  /* 0x000000010e00780c */ /* 0x000fe20003f45270 */
[----:B------:R-:W-:Y:S01]  /*1a50*/  FFMA.FTZ R6, R7, R204, 1.1641532182693481445e-10 ;  /* 0x2f00000007067423 */ /* 0x000fe200000100cc */
[----:B------:R-:W-:Y:S01]  /*1a60*/  FMUL.FTZ R13, R13, R34 ;  /* 0x000000220d0d7220 */ /* 0x000fe20000410000 */
[----:B------:R-:W-:Y:S01]  /*1a70*/  SHF.L.U32 R18, R48, 0x10, RZ ;  /* 0x0000001030127819 */ /* 0x000fe200000006ff */
[----:B------:R-:W-:Y:S01]  /*1a80*/  BSSY.RECONVERGENT B0, `(.L_x_4517) ;  /* 0x0000054000007945 */ /* 0x000fe20003800200 */
[----:B------:R-:W-:Y:S01]  /*1a90*/  PRMT R8, R8, 0x7632, R8 ;  /* 0x0000763208087816 */ /* 0x000fe20000000008 */
[----:B------:R-:W-:Y:S01]  /*1aa0*/  FMUL.FTZ R13, R13, R46 ;  /* 0x0000002e0d0d7220 */ /* 0x000fe20000410000 */
[----:B------:R-:W-:Y:S01]  /*1ab0*/  FSETP.GTU.FTZ.AND P1, PT, R6, R47, PT ;  /* 0x0000002f0600720b */ /* 0x000fe20003f3c000 */
[----:B------:R-:W-:-:S03]  /*1ac0*/  IMAD.U32 R6, R80, 0x10000, RZ ;  /* 0x0001000050067824 */ /* 0x000fc600078e00ff */
[----:B------:R-:W-:Y:S02]  /*1ad0*/  FSEL R13, R13, RZ, !P1 ;  /* 0x000000ff0d0d7208 */ /* 0x000fe40004800000 */
[----:B------:R-:W-:-:S03]  /*1ae0*/  PLOP3.LUT P1, PT, P1, PT, PT, 0x8, 0x80 ;  /* 0x000000000080781c */ /* 0x000fc60000f2e170 */
[----:B------:R-:W-:Y:S01]  /*1af0*/  FFMA.FTZ R13, R13, R6, R18 ;  /* 0x000000060d0d7223 */ /* 0x000fe20000010012 */
[----:B------:R-:W-:Y:S01]  /*1b00*/  P2R R7, PR, RZ, 0x2 ;  /* 0x00000002ff077803 */ /* 0x000fe20000000000 */
[----:B------:R-:W-:Y:S02]  /*1b10*/  IMAD.MOV.U32 R18, RZ, RZ, 0x2 ;  /* 0x00000002ff127424 */ /* 0x000fe400078e00ff */
[----:B------:R-:W-:Y:S01]  /*1b20*/  IMAD.MOV.U32 R6, RZ, RZ, R156 ;  /* 0x000000ffff067224 */ /* 0x000fe200078e009c */
        /* <DEDUP_REMOVED lines=10> */
.L_x_4519:
        /* <DEDUP_REMOVED lines=13> */
.L_x_4521:
[----:B------:R-:W-:Y:S05]  /*1ca0*/  BSYNC.RECONVERGENT B1 ;  /* 0x0000000000017941 */ /* 0x000fea0003800200 */
.L_x_4520:
[----:B------:R-:W-:Y:S01]  /*1cb0*/  IMAD.WIDE.U32 R22, R0, -0x326172a9, RZ ;  /* 0xcd9e8d5700167825 */ /* 0x000fe200078e00ff */
[----:B------:R-:W-:Y:S01]  /*1cc0*/  LOP3.LUT R14, R5, UR5, R19, 0x96, !PT ;  /* 0x00000005050e7c12 */ /* 0x000fe2000f8e9613 */
[----:B------:R-:W-:Y:S01]  /*1cd0*/  UIADD3 UR15, UPT, UPT, UR4, 0x3c6ef372, URZ ;  /* 0x3c6ef372040f7890 */ /* 0x000fe2000fffe0ff */
[----:B------:R-:W-:Y:S01]  /*1ce0*/  MOV R6, R12 ;  /* 0x0000000c00067202 */ /* 0x000fe20000000f00 */
        /* <DEDUP_REMOVED lines=37> */
[----:B------:R-:W-:-:S04]  /*1f40*/  LOP3.LUT R156, R38, R20, R159, 0x96, !PT ;  /* 0x00000014269c7212 */ /* 0x000fc800078e969f */
[----:B------:R-:W-:Y:S01]  /*1f50*/  LOP3.LUT R14, R39, R14, R19, 0x96, !PT ;  /* 0x0000000e270e7212 */ /* 0x000fe200078e9613 */
[----:B------:R-:W-:-:S04]  /*1f60*/  IMAD.WIDE.U32 R156, R156, -0x326172a9, RZ ;  /* 0xcd9e8d579c9c7825 */ /* 0x000fc800078e00ff */
[----:B------:R-:W-:Y:S01]  /*1f70*/  IMAD.WIDE.U32 R14, R14, -0x2daee0ad, RZ ;  /* 0xd2511f530e0e7825 */ /* 0x000fe200078e00ff */
[----:B------:R-:W-:-:S03]  /*1f80*/  LOP3.LUT R157, R18, UR15, R157, 0x96, !PT ;  /* 0x0000000f129d7c12 */ /* 0x000fc6000f8e969d */
[----:B------:R-:W-:Y:S01]  /*1f90*/  IMAD.MOV.U32 R12, RZ, RZ, R14 ;  /* 0x000000ffff0c7224 */ /* 0x000fe200078e000e */
[----:B------:R-:W-:Y:S01]  /*1fa0*/  LOP3.LUT R158, R40, R158, R15, 0x96, !PT ;  /* 0x0000009e289e7212 */ /* 0x000fe200078e960f */
[----:B------:R-:W-:-:S07]  /*1fb0*/  IMAD.MOV.U32 R18, RZ, RZ, RZ ;  /* 0x000000ffff127224 */ /* 0x000fce00078e00ff */
.L_x_4518:
[----:B------:R-:W-:Y:S05]  /*1fc0*/  BSYNC.RECONVERGENT B0 ;  /* 0x0000000000007941 */ /* 0x000fea0003800200 */
.L_x_4517:
[----:B------:R-:W-:Y:S01]  /*1fd0*/  I2FP.F32.U32 R15, R6 ;  /* 0x00000006000f7245 */ /* 0x000fe20000201000 */
[----:B------:R-:W-:Y:S01]  /*1fe0*/  BSSY.RECONVERGENT B0, `(.L_x_4522) ;  /* 0x0000059000007945 */ /* 0x000fe20003800200 */
[----:B------:R-:W-:Y:S01]  /*1ff0*/  SHF.L.U32 R19, R8, 0x10, RZ ;  /* 0x0000001008137819 */ /* 0x000fe200000006ff */
[----:B------:R-:W-:Y:S01]  /*2000*/  HFMA2 R20, -RZ, RZ, 0, 1.1920928955078125e-07 ;  /* 0x00000002ff147431 */ /* 0x000fe200000001ff */
[----:B------:R-:W-:Y:S01]  /*2010*/  PRMT R8, R48, 0x7632, R8 ;  /* 0x0000763230087816 */ /* 0x000fe20000000008 */
[----:B------:R-:W-:Y:S01]  /*2020*/  FFMA.FTZ R6, R15, R204, 1.1641532182693481445e-10 ;  /* 0x2f0000000f067423 */ /* 0x000fe200000100cc */
[----:B------:R-:W-:Y:S01]  /*2030*/  ISETP.NE.AND P2, PT, R18, 0x1, PT ;  /* 0x000000011200780c */ /* 0x000fe20003f45270 */
[----:B------:R-:W-:Y:S01]  /*2040*/  FMUL.FTZ R19, R19, R34 ;  /* 0x0000002213137220 */ /* 0x000fe20000410000 */
[----:B------:R-:W-:Y:S02]  /*2050*/  IMAD.U32 R15, R205, 0x10000, RZ ;  /* 0x00010000cd0f7824 */ /* 0x000fe400078e00ff */
[----:B------:R-:W-:Y:S01]  /*2060*/  FSETP.GTU.FTZ.AND P1, PT, R6, R47, PT ;  /* 0x0000002f0600720b */ /* 0x000fe20003f3c000 */
[----:B------:R-:W-:Y:S01]  /*2070*/  FMUL.FTZ R19, R19, R46 ;  /* 0x0000002e13137220 */ /* 0x000fe20000410000 */
[----:B------:R-:W-:-:S04]  /*2080*/  IMAD.U32 R21, R8, 0x10000, RZ ;  /* 0x0001000008157824 */ /* 0x000fc800078e00ff */
[----:B------:R-:W-:Y:S02]  /*2090*/  FSEL R8, R19, RZ, !P1 ;  /* 0x000000ff13087208 */ /* 0x000fe40004800000 */
[----:B------:R-:W-:-:S03]  /*20a0*/  PLOP3.LUT P1, PT, P1, PT, PT, 0x8, 0x80 ;  /* 0x000000000080781c */ /* 0x000fc60000f2e170 */
[----:B------:R-:W-:Y:S01]  /*20b0*/  FFMA.FTZ R8, R8, R15, R21 ;  /* 0x0000000f08087223 */ /* 0x000fe20000010015 */
[----:B------:R-:W-:Y:S01]  /*20c0*/  P2R R6, PR, RZ, 0x2 ;  /* 0x00000002ff067803 */ /* 0x000fe20000000000 */
        /* <DEDUP_REMOVED lines=11> */
.L_x_4524:
        /* <DEDUP_REMOVED lines=13> */
.L_x_4526:
[----:B------:R-:W-:Y:S05]  /*2250*/  BSYNC.RECONVERGENT B1 ;  /* 0x0000000000017941 */ /* 0x000fea0003800200 */
.L_x_4525:
        /* <DEDUP_REMOVED lines=46> */
[----:B------:R-:W-:Y:S01]  /*2540*/  LOP3.LUT R158, R40, R158, R15, 0x96, !PT ;  /* 0x0000009e289e7212 */ /* 0x000fe200078e960f */
[----:B------:R-:W-:Y:S01]  /*2550*/  IMAD.MOV.U32 R15, RZ, RZ, R12 ;  /* 0x000000ffff0f7224 */ /* 0x000fe200078e000c */
[----:B------:R-:W-:-:S07]  /*2560*/  MOV R12, R14 ;  /* 0x0000000e000c7202 */ /* 0x000fce0000000f00 */
.L_x_4523:
[----:B------:R-:W-:Y:S05]  /*2570*/  BSYNC.RECONVERGENT B0 ;  /* 0x0000000000007941 */ /* 0x000fea0003800200 */
.L_x_4522:
[----:B------:R-:W-:Y:S01]  /*2580*/  I2FP.F32.U32 R15, R15 ;  /* 0x0000000f000f7245 */ /* 0x000fe20000201000 */
[----:B------:R-:W-:Y:S01]  /*2590*/  IMAD.U32 R19, R9, 0x10000, RZ ;  /* 0x0001000009137824 */ /* 0x000fe200078e00ff */
[----:B------:R-:W-:Y:S01]  /*25a0*/  ISETP.NE.AND P2, PT, R20, 0x1, PT ;  /* 0x000000011400780c */ /* 0x000fe20003f45270 */
[----:B------:R-:W-:Y:S01]  /*25b0*/  IMAD.U32 R21, R49, 0x10000, RZ ;  /* 0x0001000031157824 */ /* 0x000fe200078e00ff */
[----:B------:R-:W-:Y:S01]  /*25c0*/  BSSY.RECONVERGENT B0, `(.L_x_4527) ;  /* 0x0000055000007945 */ /* 0x000fe20003800200 */
[----:B------:R-:W-:Y:S01]  /*25d0*/  FFMA.FTZ R14, R15, R204, 1.1641532182693481445e-10 ;  /* 0x2f0000000f0e7423 */ /* 0x000fe200000100cc */
[----:B------:R-:W-:Y:S01]  /*25e0*/  FMUL.FTZ R19, R19, R34 ;  /* 0x0000002213137220 */ /* 0x000fe20000410000 */
[----:B------:R-:W-:Y:S02]  /*25f0*/  SHF.L.U32 R15, R81, 0x10, RZ ;  /* 0x00000010510f7819 */ /* 0x000fe400000006ff */
[----:B------:R-:W-:Y:S01]  /*2600*/  PRMT R9, R9, 0x7632, R9 ;  /* 0x0000763209097816 */ /* 0x000fe20000000009 */
[----:B------:R-:W-:Y:S01]  /*2610*/  FMUL.FTZ R19, R19, R46 ;  /* 0x0000002e13137220 */ /* 0x000fe20000410000 */
[----:B------:R-:W-:-:S04]  /*2620*/  FSETP.GTU.FTZ.AND P1, PT, R14, R47, PT ;  /* 0x0000002f0e00720b */ /* 0x000fc80003f3c000 */
[----:B------:R-:W-:Y:S01]  /*2630*/  FSEL R14, R19, RZ, !P1 ;  /* 0x000000ff130e7208 */ /* 0x000fe20004800000 */
[----:B------:R-:W-:Y:S01]  /*2640*/  IMAD.MOV.U32 R19, RZ, RZ, 0x2 ;  /* 0x00000002ff137424 */ /* 0x000fe200078e00ff */
        /* <DEDUP_REMOVED lines=13> */
.L_x_4529:
        /* <DEDUP_REMOVED lines=13> */
.L_x_4531:
[----:B------:R-:W-:Y:S05]  /*27f0*/  BSYNC.RECONVERGENT B1 ;  /* 0x0000000000017941 */ /* 0x000fea0003800200 */
.L_x_4530:
[----:B------:R-:W-:Y:S01]  /*2800*/  IMAD.WIDE.U32 R24, R0, -0x326172a9, RZ ;  /* 0xcd9e8d5700187825 */ /* 0x000fe200078e00ff */
[----:B------:R-:W-:Y:S01]  /*2810*/  LOP3.LUT R18, R5, UR5, R21, 0x96, !PT ;  /* 0x0000000505127c12 */ /* 0x000fe2000f8e9615 */
[----:B------:R-:W-:Y:S02]  /*2820*/  UIADD3 UR15, UPT, UPT, UR4, 0x3c6ef372, URZ ;  /* 0x3c6ef372040f7890 */ /* 0x000fe4000fffe0ff */
[----:B------:R-:W-:Y:S01]  /*2830*/  UIADD3 UR16, UPT, UPT, UR5, 0x32370b8f, URZ ;  /* 0x32370b8f05107890 */ /* 0x000fe2000fffe0ff */
[----:B------:R-:W-:Y:S01]  /*2840*/  LOP3.LUT R22, R4, UR4, R25, 0x96, !PT ;  /* 0x0000000404167c12 */ /* 0x000fe2000f8e9619 */
[----:B------:R-:W-:-:S04]  /*2850*/  IMAD.WIDE.U32 R18, R18, -0x326172a9, RZ ;  /* 0xcd9e8d5712127825 */ /* 0x000fc800078e00ff */
[----:B------:R-:W-:Y:S01]  /*2860*/  IMAD.WIDE.U32 R22, R22, -0x2daee0ad, RZ ;  /* 0xd2511f5316167825 */ /* 0x000fe200078e00ff */
[----:B------:R-:W-:-:S03]  /*2870*/  LOP3.LUT R21, R41, R24, R19, 0x96, !PT ;  /* 0x0000001829157212 */ /* 0x000fc600078e9613 */
[----:B------:R-:W-:Y:S01]  /*2880*/  IMAD.MOV.U32 R15, RZ, RZ, R12 ;  /* 0x000000ffff0f7224 */ /* 0x000fe200078e000c */
        /* <DEDUP_REMOVED lines=39> */
[----:B------:R-:W-:-:S07]  /*2b00*/  HFMA2 R19, -RZ, RZ, 0, 0 ;  /* 0x00000000ff137431 */ /* 0x000fce00000001ff */
.L_x_4528:
[----:B------:R-:W-:Y:S05]  /*2b10*/  BSYNC.RECONVERGENT B0 ;  /* 0x0000000000007941 */ /* 0x000fea0003800200 */
.L_x_4527:
[----:B------:R-:W-:Y:S01]  /*2b20*/  I2FP.F32.U32 R15, R15 ;  /* 0x0000000f000f7245 */ /* 0x000fe20000201000 */
[----:B------:R-:W-:Y:S01]  /*2b30*/  IMAD.U32 R9, R9, 0x10000, RZ ;  /* 0x0001000009097824 */ /* 0x000fe200078e00ff */
[----:B------:R-:W-:Y:S01]  /*2b40*/  ISETP.NE.AND P3, PT, R19, 0x1, PT ;  /* 0x000000011300780c */ /* 0x000fe20003f65270 */
[----:B------:R-:W-:Y:S01]  /*2b50*/  BSSY.RECONVERGENT B0, `(.L_x_4532) ;  /* 0x0000056000007945 */ /* 0x000fe20003800200 */
[----:B------:R-:W-:Y:S02]  /*2b60*/  IMAD.MOV.U32 R21, RZ, RZ, 0x2 ;  /* 0x00000002ff157424 */ /* 0x000fe400078e00ff */
[----:B------:R-:W-:Y:S01]  /*2b70*/  FFMA.FTZ R18, R15, R204, 1.1641532182693481445e-10 ;  /* 0x2f0000000f127423 */ /* 0x000fe200000100cc */
[----:B------:R-:W-:Y:S01]  /*2b80*/  FMUL.FTZ R9, R9, R34 ;  /* 0x0000002209097220 */ /* 0x000fe20000410000 */
[----:B------:R-:W-:-:S03]  /*2b90*/  PRMT R15, R49, 0x7632, R15 ;  /* 0x00007632310f7816 */ /* 0x000fc6000000000f */
[----:B------:R-:W-:Y:S01]  /*2ba0*/  FMUL.FTZ R9, R9, R46 ;  /* 0x0000002e09097220 */ /* 0x000fe20000410000 */
[----:B------:R-:W-:Y:S01]  /*2bb0*/  FSETP.GTU.FTZ.AND P2, PT, R18, R47, PT ;  /* 0x0000002f1200720b */ /* 0x000fe20003f5c000 */
[----:B------:R-:W-:Y:S01]  /*2bc0*/  IMAD.U32 R18, R206, 0x10000, RZ ;  /* 0x00010000ce127824 */ /* 0x000fe200078e00ff */
[----:B------:R-:W-:Y:S01]  /*2bd0*/  SHF.L.U32 R20, R15, 0x10, RZ ;  /* 0x000000100f147819 */ /* 0x000fe200000006ff */
[----:B------:R-:W-:Y:S01]  /*2be0*/  IMAD.MOV.U32 R15, RZ, RZ, R156 ;  /* 0x000000ffff0f7224 */ /* 0x000fe200078e009c */
[----:B------:R-:W-:Y:S02]  /*2bf0*/  FSEL R9, R9, RZ, !P2 ;  /* 0x000000ff09097208 */ /* 0x000fe40005000000 */
[----:B------:R-:W-:-:S03]  /*2c00*/  PLOP3.LUT P2, PT, P2, PT, PT, 0x8, 0x80 ;  /* 0x000000000080781c */ /* 0x000fc6000174e170 */
[----:B------:R-:W-:-:S05]  /*2c10*/  FFMA.FTZ R9, R9, R18, R20 ;  /* 0x0000001209097223 */ /* 0x000fca0000010014 */
        /* <DEDUP_REMOVED lines=10> */
.L_x_4534:
        /* <DEDUP_REMOVED lines=13> */
.L_x_4536:
[----:B------:R-:W-:Y:S05]  /*2d90*/  BSYNC.RECONVERGENT B1 ;  /* 0x0000000000017941 */ /* 0x000fea0003800200 */
.L_x_4535:
        /* <DEDUP_REMOVED lines=49> */
.L_x_4533:
[----:B------:R-:W-:Y:S05]  /*30b0*/  BSYNC.RECONVERGENT B0 ;  /* 0x0000000000007941 */ /* 0x000fea0003800200 */
.L_x_4532:
[----:B------:R-:W-:Y:S01]  /*30c0*/  I2FP.F32.U32 R15, R15 ;  /* 0x0000000f000f7245 */ /* 0x000fe20000201000 */
[----:B------:R-:W-:Y:S01]  /*30d0*/  IMAD.U32 R20, R50, 0x10000, RZ ;  /* 0x0001000032147824 */ /* 0x000fe200078e00ff */
[C---:B------:R-:W-:Y:S01]  /*30e0*/  SHF.L.U32 R19, R10.reuse, 0x10, RZ ;  /* 0x000000100a137819 */ /* 0x040fe200000006ff */
[----:B------:R-:W-:Y:S01]  /*30f0*/  BSSY.RECONVERGENT B0, `(.L_x_4537) ;  /* 0x0000056000007945 */ /* 0x000fe20003800200 */
[----:B------:R-:W-:Y:S01]  /*3100*/  ISETP.NE.AND P4, PT, R21, 0x1, PT ;  /* 0x000000011500780c */ /* 0x000fe20003f85270 */
[----:B------:R-:W-:Y:S01]  /*3110*/  FFMA.FTZ R18, R15, R204, 1.1641532182693481445e-10 ;  /* 0x2f0000000f127423 */ /* 0x000fe200000100cc */
[----:B------:R-:W-:Y:S01]  /*3120*/  PRMT R10, R10, 0x7632, R10 ;  /* 0x000076320a0a7816 */ /* 0x000fe2000000000a */
[----:B------:R-:W-:-:S03]  /*3130*/  FMUL.FTZ R19, R19, R34 ;  /* 0x0000002213137220 */ /* 0x000fc60000410000 */
[----:B------:R-:W-:Y:S01]  /*3140*/  FSETP.GTU.FTZ.AND P3, PT, R18, R47, PT ;  /* 0x0000002f1200720b */ /* 0x000fe20003f7c000 */
[----:B------:R-:W-:Y:S01]  /*3150*/  FMUL.FTZ R19, R19, R46 ;  /* 0x0000002e13137220 */ /* 0x000fe20000410000 */
[----:B------:R-:W-:-:S04]  /*3160*/  IMAD.U32 R18, R82, 0x10000, RZ ;  /* 0x0001000052127824 */ /* 0x000fc800078e00ff */
[----:B------:R-:W-:Y:S01]  /*3170*/  FSEL R15, R19, RZ, !P3 ;  /* 0x000000ff130f7208 */ /* 0x000fe20005800000 */
[----:B------:R-:W-:Y:S01]  /*3180*/  IMAD.MOV.U32 R19, RZ, RZ, R156 ;  /* 0x000000ffff137224 */ /* 0x000fe200078e009c */
[----:B------:R-:W-:-:S03]  /*3190*/  PLOP3.LUT P3, PT, P3, PT, PT, 0x8, 0x80 ;  /* 0x000000000080781c */ /* 0x000fc60001f6e170 */
[----:B------:R-:W-:Y:S01]  /*31a0*/  FFMA.FTZ R15, R15, R18, R20 ;  /* 0x000000120f0f7223 */ /* 0x000fe20000010014 */
        /* <DEDUP_REMOVED lines=11> */
.L_x_4539:
        /* <DEDUP_REMOVED lines=13> */
.L_x_4541:
[----:B------:R-:W-:Y:S05]  /*3330*/  BSYNC.RECONVERGENT B1 ;  /* 0x0000000000017941 */ /* 0x000fea0003800200 */
.L_x_4540:
        /* <DEDUP_REMOVED lines=45> */
[----:B------:R-:W-:Y:S01]  /*3610*/  IMAD.MOV.U32 R20, RZ, RZ, RZ ;  /* 0x000000ffff147224 */ /* 0x000fe200078e00ff */
[----:B------:R-:W-:Y:S01]  /*3620*/  LOP3.LUT R158, R40, R158, R19, 0x96, !PT ;  /* 0x0000009e289e7212 */ /* 0x000fe200078e9613 */
[----:B------:R-:W-:Y:S01]  /*3630*/  IMAD.MOV.U32 R19, RZ, RZ, R12 ;  /* 0x000000ffff137224 */ /* 0x000fe200078e000c */
[----:B------:R-:W-:-:S07]  /*3640*/  MOV R12, R18 ;  /* 0x00000012000c7202 */ /* 0x000fce0000000f00 */
.L_x_4538:
[----:B------:R-:W-:Y:S05]  /*3650*/  BSYNC.RECONVERGENT B0 ;  /* 0x0000000000007941 */ /* 0x000fea0003800200 */
.L_x_4537:
[----:B------:R-:W-:Y:S01]  /*3660*/  I2FP.F32.U32 R19, R19 ;  /* 0x0000001300137245 */ /* 0x000fe20000201000 */
[----:B------:R-:W-:Y:S01]  /*3670*/  IMAD.U32 R21, R10, 0x10000, RZ ;  /* 0x000100000a157824 */ /* 0x000fe200078e00ff */
[----:B------:R-:W-:Y:S01]  /*3680*/  ISETP.NE.AND P5, PT, R20, 0x1, PT ;  /* 0x000000011400780c */ /* 0x000fe20003fa5270 */
[----:B------:R-:W-:Y:S01]  /*3690*/  BSSY.RECONVERGENT B0, `(.L_x_4542) ;  /* 0x0000056000007945 */ /* 0x000fe20003800200 */
[----:B------:R-:W-:Y:S01]  /*36a0*/  PRMT R18, R50, 0x7632, R18 ;  /* 0x0000763232127816 */ /* 0x000fe20000000012 */
[----:B------:R-:W-:Y:S01]  /*36b0*/  FFMA.FTZ R10, R19, R204, 1.1641532182693481445e-10 ;  /* 0x2f000000130a7423 */ /* 0x000fe200000100cc */
[----:B------:R-:W-:Y:S01]  /*36c0*/  FMUL.FTZ R21, R21, R34 ;  /* 0x0000002215157220 */ /* 0x000fe20000410000 */
[----:B------:R-:W-:Y:S01]  /*36d0*/  SHF.L.U32 R19, R207, 0x10, RZ ;  /* 0x00000010cf137819 */ /* 0x000fe200000006ff */
[----:B------:R-:W-:Y:S02]  /*36e0*/  IMAD.MOV.U32 R22, RZ, RZ, 0x2 ;  /* 0x00000002ff167424 */ /* 0x000fe400078e00ff */
[----:B------:R-:W-:Y:S01]  /*36f0*/  FMUL.FTZ R21, R21, R46 ;  /* 0x0000002e15157220 */ /* 0x000fe20000410000 */
[----:B------:R-:W-:Y:S01]  /*3700*/  FSETP.GTU.FTZ.AND P4, PT, R10, R47, PT ;  /* 0x0000002f0a00720b */ /* 0x000fe20003f9c000 */
[----:B------:R-:W-:-:S03]  /*3710*/  IMAD.U32 R23, R18, 0x10000, RZ ;  /* 0x0001000012177824 */ /* 0x000fc600078e00ff */
        /* <DEDUP_REMOVED lines=14> */
.L_x_4544:
        /* <DEDUP_REMOVED lines=13> */
.L_x_4546:
[----:B------:R-:W-:Y:S05]  /*38d0*/  BSYNC.RECONVERGENT B1 ;  /* 0x0000000000017941 */ /* 0x000fea0003800200 */
.L_x_4545:
        /* <DEDUP_REMOVED lines=41> */
[----:B------:R-:W-:Y:S01]  /*3b70*/  HFMA2 R22, -RZ, RZ, 0, 0 ;  /* 0x00000000ff167431 */ /* 0x000fe200000001ff */
[----:B------:R-:W-:Y:S01]  /*3b80*/  LOP3.LUT R18, R39, R18, R21, 0x96, !PT ;  /* 0x0000001227127212 */ /* 0x000fe200078e9615 */
[----:B------:R-:W-:-:S04]  /*3b90*/  IMAD.WIDE.U32 R156, R156, -0x326172a9, RZ ;  /* 0xcd9e8d579c9c7825 */ /* 0x000fc800078e00ff */
[----:B------:R-:W-:Y:S01]  /*3ba0*/  IMAD.WIDE.U32 R18, R18, -0x2daee0ad, RZ ;  /* 0xd2511f5312127825 */ /* 0x000fe200078e00ff */
[----:B------:R-:W-:-:S04]  /*3bb0*/  LOP3.LUT R157, R20, UR15, R157, 0x96, !PT ;  /* 0x0000000f149d7c12 */ /* 0x000fc8000f8e969d */
[----:B------:R-:W-:Y:S01]  /*3bc0*/  LOP3.LUT R158, R40, R158, R19, 0x96, !PT ;  /* 0x0000009e289e7212 */ /* 0x000fe200078e9613 */
[----:B------:R-:W-:Y:S02]  /*3bd0*/  IMAD.MOV.U32 R19, RZ, RZ, R12 ;  /* 0x000000ffff137224 */ /* 0x000fe400078e000c */
[----:B------:R-:W-:-:S07]  /*3be0*/  IMAD.MOV.U32 R12, RZ, RZ, R18 ;  /* 0x000000ffff0c7224 */ /* 0x000fce00078e0012 */
.L_x_4543:
[----:B------:R-:W-:Y:S05]  /*3bf0*/  BSYNC.RECONVERGENT B0 ;  /* 0x0000000000007941 */ /* 0x000fea0003800200 */
.L_x_4542:
[----:B------:R-:W-:Y:S01]  /*3c00*/  I2FP.F32.U32 R19, R19 ;  /* 0x0000001300137245 */ /* 0x000fe20000201000 */
[----:B------:R-:W-:Y:S01]  /*3c10*/  IMAD.U32 R21, R11, 0x10000, RZ ;  /* 0x000100000b157824 */ /* 0x000fe200078e00ff */
[----:B------:R-:W-:Y:S01]  /*3c20*/  ISETP.NE.AND P6, PT, R22, 0x1, PT ;  /* 0x000000011600780c */ /* 0x000fe20003fc5270 */
[----:B------:R-:W-:Y:S01]  /*3c30*/  IMAD.U32 R32, R83, 0x10000, RZ ;  /* 0x0001000053207824 */ /* 0x000fe200078e00ff */
[----:B------:R-:W-:Y:S01]  /*3c40*/  SHF.L.U32 R20, R51, 0x10, RZ ;  /* 0x0000001033147819 */ /* 0x000fe200000006ff */
[----:B------:R-:W-:Y:S01]  /*3c50*/  FFMA.FTZ R18, R19, R204, 1.1641532182693481445e-10 ;  /* 0x2f00000013127423 */ /* 0x000fe200000100cc */
[----:B------:R-:W-:Y:S01]  /*3c60*/  FMUL.FTZ R21, R21, R34 ;  /* 0x0000002215157220 */ /* 0x000fe20000410000 */
[----:B------:R-:W-:Y:S01]  /*3c70*/  BSSY.RECONVERGENT B0, `(.L_x_4547) ;  /* 0x0000053000007945 */ /* 0x000fe20003800200 */
[----:B------:R-:W-:Y:S01]  /*3c80*/  PRMT R11, R11, 0x7632, R11 ;  /* 0x000076320b0b7816 */ /* 0x000fe2000000000b */
[----:B------:R-:W-:Y:S02]  /*3c90*/  IMAD.MOV.U32 R113, RZ, RZ, 0x2 ;  /* 0x00000002ff717424 */ /* 0x000fe400078e00ff */
[----:B------:R-:W-:Y:S01]  /*3ca0*/  FMUL.FTZ R21, R21, R46 ;  /* 0x0000002e15157220 */ /* 0x000fe20000410000 */
[----:B------:R-:W-:Y:S01]  /*3cb0*/  FSETP.GTU.FTZ.AND P5, PT, R18, R47, PT ;  /* 0x0000002f1200720b */ /* 0x000fe20003fbc000 */
[----:B------:R-:W-:-:S03]  /*3cc0*/  IMAD.MOV.U32 R19, RZ, RZ, R156 ;  /* 0x000000ffff137224 */ /* 0x000fc600078e009c */
[----:B------:R-:W-:Y:S02]  /*3cd0*/  FSEL R21, R21, RZ, !P5 ;  /* 0x000000ff15157208 */ /* 0x000fe40006800000 */
[----:B------:R-:W-:-:S03]  /*3ce0*/  PLOP3.LUT P5, PT, P5, PT, PT, 0x8, 0x80 ;  /* 0x000000000080781c */ /* 0x000fc60002fae170 */
[----:B------:R-:W-:Y:S01]  /*3cf0*/  FFMA.FTZ R32, R21, R32, R20 ;  /* 0x0000002015207223 */ /* 0x000fe20000010014 */
        /* <DEDUP_REMOVED lines=9> */
.L_x_4549:
        /* <DEDUP_REMOVED lines=15> */
.L_x_4551:
[----:B------:R-:W-:Y:S05]  /*3e80*/  BSYNC.RECONVERGENT B1 ;  /* 0x0000000000017941 */ /* 0x000fea0003800200 */
.L_x_4550:
        /* <DEDUP_REMOVED lines=8> */
[----:B------:R-:W-:Y:S01]  /*3f10*/  IMAD.MOV.U32 R113, RZ, RZ, RZ ;  /* 0x000000ffff717224 */ /* 0x000fe200078e00ff */
        /* <DEDUP_REMOVED lines=36> */
[----:B------:R-:W-:-:S04]  /*4160*/  LOP3.LUT R157, R20, UR15, R157, 0x96, !PT ;  /* 0x0000000f149d7c12 */ /* 0x000fc8000f8e969d */
[----:B------:R-:W-:Y:S01]  /*4170*/  LOP3.LUT R158, R40, R158, R19, 0x96, !PT ;  /* 0x0000009e289e7212 */ /* 0x000fe200078e9613 */
[----:B------:R-:W-:Y:S01]  /*4180*/  IMAD.MOV.U32 R19, RZ, RZ, R12 ;  /* 0x000000ffff137224 */ /* 0x000fe200078e000c */
[----:B------:R-:W-:-:S07]  /*4190*/  MOV R12, R18 ;  /* 0x00000012000c7202 */ /* 0x000fce0000000f00 */
.L_x_4548:
[----:B------:R-:W-:Y:S05]  /*41a0*/  BSYNC.RECONVERGENT B0 ;  /* 0x0000000000007941 */ /* 0x000fea0003800200 */
.L_x_4547:
[----:B------:R-:W-:Y:S01]  /*41b0*/  I2FP.F32.U32 R19, R19 ;  /* 0x0000001300137245 */ /* 0x000fe20000201000 */
[----:B------:R-:W-:Y:S01]  /*41c0*/  IMAD.U32 R11, R11, 0x10000, RZ ;  /* 0x000100000b0b7824 */ /* 0x000fe200078e00ff */
[----:B------:R-:W-:Y:S02]  /*41d0*/  PRMT R21, R51, 0x7632, R21 ;  /* 0x0000763233157816 */ /* 0x000fe40000000015 */
[----:B------:R-:W-:Y:S01]  /*41e0*/  SHF.L.U32 R20, R208, 0x10, RZ ;  /* 0x00000010d0147819 */ /* 0x000fe200000006ff */
[----:B------:R-:W-:Y:S01]  /*41f0*/  FFMA.FTZ R18, R19, R204, 1.1641532182693481445e-10 ;  /* 0x2f00000013127423 */ /* 0x000fe200000100cc */
[----:B------:R-:W-:Y:S01]  /*4200*/  FMUL.FTZ R11, R11, R34 ;  /* 0x000000220b0b7220 */ /* 0x000fe20000410000 */
[----:B------:R-:W-:Y:S01]  /*4210*/  IMAD.U32 R22, R21, 0x10000, RZ ;  /* 0x0001000015167824 */ /* 0x000fe200078e00ff */
[----:B------:R-:W-:Y:S02]  /*4220*/  F2FP.BF16.F32.PACK_AB R10, R10, R15 ;  /* 0x0000000f0a0a723e */ /* 0x000fe400000010ff */
[----:B------:R-:W-:Y:S01]  /*4230*/  FMUL.FTZ R11, R11, R46 ;  /* 0x0000002e0b0b7220 */ /* 0x000fe20000410000 */
[----:B------:R-:W-:-:S02]  /*4240*/  FSETP.GTU.FTZ.AND P6, PT, R18, R47, PT ;  /* 0x0000002f1200720b */ /* 0x000fc40003fdc000 */
[----:B------:R-:W-:Y:S02]  /*4250*/  F2FP.BF16.F32.PACK_AB R9, R9, R14 ;  /* 0x0000000e0909723e */ /* 0x000fe400000010ff */
[----:B------:R-:W-:Y:S02]  /*4260*/  FSEL R11, R11, RZ, !P6 ;  /* 0x000000ff0b0b7208 */ /* 0x000fe40007000000 */
[----:B------:R-:W-:Y:S02]  /*4270*/  PLOP3.LUT P6, PT, P6, PT, PT, 0x8, 0x80 ;  /* 0x000000000080781c */ /* 0x000fe400037ce170 */
[----:B------:R-:W-:Y:S01]  /*4280*/  F2FP.BF16.F32.PACK_AB R8, R8, R13 ;  /* 0x0000000d0808723e */ /* 0x000fe200000010ff */
[----:B------:R-:W-:-:S05]  /*4290*/  FFMA.FTZ R33, R11, R20, R22 ;  /* 0x000000140b217223 */ /* 0x000fca0000010016 */
[----:B------:R-:W-:Y:S01]  /*42a0*/  F2FP.BF16.F32.PACK_AB R11, R33, R32 ;  /* 0x00000020210b723e */ /* 0x000fe200000010ff */
[----:B------:R-:W-:Y:S06]  /*42b0*/  BRA `(.L_x_4552) ;  /* 0x0000002c00387947 */ /* 0x000fec0003800000 */
.L_x_4512:
        /* <DEDUP_REMOVED lines=16> */
.L_x_4555:
        /* <DEDUP_REMOVED lines=13> */
.L_x_4557:
[----:B------:R-:W-:Y:S05]  /*4490*/  BSYNC.RECONVERGENT B1 ;  /* 0x0000000000017941 */ /* 0x000fea0003800200 */
.L_x_4556:
        /* <DEDUP_REMOVED lines=45> */
[----:B------:R-:W-:Y:S02]  /*4770*/  LOP3.LUT R157, R6, UR15, R157, 0x96, !PT ;  /* 0x0000000f069d7c12 */ /* 0x000fe4000f8e969d */
[----:B------:R-:W-:Y:S02]  /*4780*/  MOV R6, R152 ;  /* 0x0000009800067202 */ /* 0x000fe40000000f00 */
[----:B------:R-:W-:-:S07]  /*4790*/  LOP3.LUT R158, R40, R158, R13, 0x96, !PT ;  /* 0x0000009e289e7212 */ /* 0x000fce00078e960d */
.L_x_4554:
[----:B------:R-:W-:Y:S05]  /*47a0*/  BSYNC.RECONVERGENT B0 ;  /* 0x0000000000007941 */ /* 0x000fea0003800200 */
.L_x_4553:
[----:B------:R-:W-:Y:S01]  /*47b0*/  I2FP.F32.U32 R7, R6 ;  /* 0x0000000600077245 */ /* 0x000fe20000201000 */
[----:B-----5:R-:W-:Y:S01]  /*47c0*/  IMAD.U32 R13, R8, 0x10000, RZ ;  /* 0x00010000080d7824 */ /* 0x020fe200078e00ff */
[----:B------:R-:W-:Y:S01]  /*47d0*/  MOV R46, UR11 ;  /* 0x0000000b002e7c02 */ /* 0x000fe20008000f00 */
[----:B------:R-:W-:Y:S01]  /*47e0*/  IMAD.U32 R47, RZ, RZ, UR10 ;  /* 0x0000000aff2f7e24 */ /* 0x000fe2000f8e00ff */
[----:B------:R-:W-:Y:S01]  /*47f0*/  ISETP.NE.AND P2, PT, R14, 0x1, PT ;  /* 0x000000010e00780c */ /* 0x000fe20003f45270 */
[----:B------:R-:W-:Y:S01]  /*4800*/  FFMA.FTZ R6, R7, R204, 1.1641532182693481445e-10 ;  /* 0x2f00000007067423 */ /* 0x000fe200000100cc */
[----:B------:R-:W-:Y:S01]  /*4810*/  FMUL.FTZ R13, R13, R34 ;  /* 0x000000220d0d7220 */ /* 0x000fe20000410000 */
[----:B------:R-:W-:Y:S01]  /*4820*/  BSSY.RECONVERGENT B0, `(.L_x_4558) ;  /* 0x0000054000007945 */ /* 0x000fe20003800200 */
[----:B------:R-:W-:Y:S01]  /*4830*/  HFMA2 R18, -RZ, RZ, 0, 1.1920928955078125e-07 ;  /* 0x00000002ff127431 */ /* 0x000fe200000001ff */
[----:B------:R-:W-:Y:S01]  /*4840*/  PRMT R8, R8, 0x7632, R8 ;  /* 0x0000763208087816 */ /* 0x000fe20000000008 */
[----:B------:R-:W-:Y:S01]  /*4850*/  FMUL.FTZ R13, R13, R46 ;  /* 0x0000002e0d0d7220 */ /* 0x000fe20000410000 */
[----:B------:R-:W-:Y:S01]  /*4860*/  FSETP.GTU.FTZ.AND P1, PT, R6, R47, PT ;  /* 0x0000002f0600720b */ /* 0x000fe20003f3c000 */
[----:B------:R-:W-:-:S03]  /*4870*/  IMAD.U32 R6, R80, 0x10000, RZ ;  /* 0x0001000050067824 */ /* 0x000fc600078e00ff */
[----:B------:R-:W-:Y:S02]  /*4880*/  FSEL R13, R13, RZ, !P1 ;  /* 0x000000ff0d0d7208 */ /* 0x000fe40004800000 */
[----:B------:R-:W-:-:S03]  /*4890*/  PLOP3.LUT P1, PT, P1, PT, PT, 0x8, 0x80 ;  /* 0x000000000080781c */ /* 0x000fc60000f2e170 */
[----:B------:R-:W-:Y:S01]  /*48a0*/  FMUL.FTZ R13, R13, R6 ;  /* 0x000000060d0d7220 */ /* 0x000fe20000410000 */
        /* <DEDUP_REMOVED lines=12> */
.L_x_4560:
        /* <DEDUP_REMOVED lines=13> */
.L_x_4562:
[----:B------:R-:W-:Y:S05]  /*4a40*/  BSYNC.RECONVERGENT B1 ;  /* 0x0000000000017941 */ /* 0x000fea0003800200 */
.L_x_4561:
        /* <DEDUP_REMOVED lines=47> */
[----:B------:R-:W-:Y:S02]  /*4d40*/  LOP3.LUT R158, R40, R158, R15, 0x96, !PT ;  /* 0x0000009e289e7212 */ /* 0x000fe400078e960f */
[----:B------:R-:W-:-:S07]  /*4d50*/  MOV R12, R14 ;  /* 0x0000000e000c7202 */ /* 0x000fce0000000f00 */
.L_x_4559:
[----:B------:R-:W-:Y:S05]  /*4d60*/  BSYNC.RECONVERGENT B0 ;  /* 0x0000000000007941 */ /* 0x000fea0003800200 */
.L_x_4558:
[----:B------:R-:W-:Y:S01]  /*4d70*/  I2FP.F32.U32 R15, R6 ;  /* 0x00000006000f7245 */ /* 0x000fe20000201000 */
[----:B------:R-:W-:Y:S01]  /*4d80*/  IMAD.U32 R19, R8, 0x10000, RZ ;  /* 0x0001000008137824 */ /* 0x000fe200078e00ff */
[----:B------:R-:W-:Y:S01]  /*4d90*/  ISETP.NE.AND P2, PT, R18, 0x1, PT ;  /* 0x000000011200780c */ /* 0x000fe20003f45270 */
[----:B------:R-:W-:Y:S01]  /*4da0*/  BSSY.RECONVERGENT B0, `(.L_x_4563) ;  /* 0x0000055000007945 */ /* 0x000fe20003800200 */
[----:B------:R-:W-:Y:S02]  /*4db0*/  IMAD.MOV.U32 R20, RZ, RZ, 0x2 ;  /* 0x00000002ff147424 */ /* 0x000fe400078e00ff */
[----:B------:R-:W-:Y:S01]  /*4dc0*/  FFMA.FTZ R6, R15, R204, 1.1641532182693481445e-10 ;  /* 0x2f0000000f067423 */ /* 0x000fe200000100cc */
[----:B------:R-:W-:Y:S01]  /*4dd0*/  FMUL.FTZ R19, R19, R34 ;  /* 0x0000002213137220 */ /* 0x000fe20000410000 */
[----:B------:R-:W-:-:S03]  /*4de0*/  SHF.L.U32 R15, R205, 0x10, RZ ;  /* 0x00000010cd0f7819 */ /* 0x000fc600000006ff */
[----:B------:R-:W-:Y:S01]  /*4df0*/  FMUL.FTZ R19, R19, R46 ;  /* 0x0000002e13137220 */ /* 0x000fe20000410000 */
[----:B------:R-:W-:-:S04]  /*4e00*/  FSETP.GTU.FTZ.AND P1, PT, R6, R47, PT ;  /* 0x0000002f0600720b */ /* 0x000fc80003f3c000 */
[----:B------:R-:W-:Y:S02]  /*4e10*/  FSEL R8, R19, RZ, !P1 ;  /* 0x000000ff13087208 */ /* 0x000fe40004800000 */
[----:B------:R-:W-:-:S03]  /*4e20*/  PLOP3.LUT P1, PT, P1, PT, PT, 0x8, 0x80 ;  /* 0x000000000080781c */ /* 0x000fc60000f2e170 */
[----:B------:R-:W-:Y:S01]  /*4e30*/  FMUL.FTZ R8, R8, R15 ;  /* 0x0000000f08087220 */ /* 0x000fe20000410000 */
[----:B------:R-:W-:Y:S01]  /*4e40*/  P2R R6, PR, RZ, 0x2 ;  /* 0x00000002ff067803 */ /* 0x000fe20000000000 */
[----:B------:R-:W-:-:S03]  /*4e50*/  IMAD.MOV.U32 R15, RZ, RZ, R156 ;  /* 0x000000ffff0f7224 */ /* 0x000fc600078e009c */
        /* <DEDUP_REMOVED lines=10> */
.L_x_4565:
        /* <DEDUP_REMOVED lines=13> */
.L_x_4567:
[----:B------:R-:W-:Y:S05]  /*4fd0*/  BSYNC.RECONVERGENT B1 ;  /* 0x0000000000017941 */ /* 0x000fea0003800200 */
.L_x_4566:
        /* <DEDUP_REMOVED lines=47> */
[----:B------:R-:W-:Y:S01]  /*52d0*/  MOV R15, R12 ;  /* 0x0000000c000f7202 */ /* 0x000fe20000000f00 */
[----:B------:R-:W-:-:S07]  /*52e0*/  IMAD.MOV.U32 R12, RZ, RZ, R14 ;  /* 0x000000ffff0c7224 */ /* 0x000fce00078e000e */
.L_x_4564:
[----:B------:R-:W-:Y:S05]  /*52f0*/  BSYNC.RECONVERGENT B0 ;  /* 0x0000000000007941 */ /* 0x000fea0003800200 */
.L_x_4563:
[----:B------:R-:W-:Y:S01]  /*5300*/  I2FP.F32.U32 R15, R15 ;  /* 0x0000000f000f7245 */ /* 0x000fe20000201000 */
[----:B------:R-:W-:Y:S01]  /*5310*/  BSSY.RECONVERGENT B0, `(.L_x_4568) ;  /* 0x0000057000007945 */ /* 0x000fe20003800200 */
[----:B------:R-:W-:Y:S02]  /*5320*/  SHF.L.U32 R19, R9, 0x10, RZ ;  /* 0x0000001009137819 */ /* 0x000fe400000006ff */
[----:B------:R-:W-:Y:S01]  /*5330*/  ISETP.NE.AND P2, PT, R20, 0x1, PT ;  /* 0x000000011400780c */ /* 0x000fe20003f45270 */
[----:B------:R-:W-:Y:S01]  /*5340*/  FFMA.FTZ R14, R15, R204, 1.1641532182693481445e-10 ;  /* 0x2f0000000f0e7423 */ /* 0x000fe200000100cc */
[----:B------:R-:W-:Y:S02]  /*5350*/  IMAD.U32 R15, R81, 0x10000, RZ ;  /* 0x00010000510f7824 */ /* 0x000fe400078e00ff */
[----:B------:R-:W-:Y:S01]  /*5360*/  FMUL.FTZ R19, R19, R34 ;  /* 0x0000002213137220 */ /* 0x000fe20000410000 */
[----:B------:R-:W-:Y:S02]  /*5370*/  PRMT R9, R9, 0x7632, R9 ;  /* 0x0000763209097816 */ /* 0x000fe40000000009 */
[----:B------:R-:W-:Y:S01]  /*5380*/  FSETP.GTU.FTZ.AND P1, PT, R14, R47, PT ;  /* 0x0000002f0e00720b */ /* 0x000fe20003f3c000 */
[----:B------:R-:W-:-:S05]  /*5390*/  FMUL.FTZ R19, R19, R46 ;  /* 0x0000002e13137220 */ /* 0x000fca0000410000 */
[----:B------:R-:W-:Y:S01]  /*53a0*/  FSEL R14, R19, RZ, !P1 ;  /* 0x000000ff130e7208 */ /* 0x000fe20004800000 */
[----:B------:R-:W-:Y:S01]  /*53b0*/  IMAD.MOV.U32 R19, RZ, RZ, 0x2 ;  /* 0x00000002ff137424 */ /* 0x000fe200078e00ff */
        /* <DEDUP_REMOVED lines=13> */
.L_x_4570:
        /* <DEDUP_REMOVED lines=13> */
.L_x_4572:
[----:B------:R-:W-:Y:S05]  /*5560*/  BSYNC.RECONVERGENT B1 ;  /* 0x0000000000017941 */ /* 0x000fea0003800200 */
.L_x_4571:
        /* <DEDUP_REMOVED lines=49> */
.L_x_4569:
[----:B------:R-:W-:Y:S05]  /*5880*/  BSYNC.RECONVERGENT B0 ;  /* 0x0000000000007941 */ /* 0x000fea0003800200 */
.L_x_4568:
        /* <DEDUP_REMOVED lines=24> */
.L_x_4575:
        /* <DEDUP_REMOVED lines=13> */
.L_x_4577:
[----:B------:R-:W-:Y:S05]  /*5ae0*/  BSYNC.RECONVERGENT B1 ;  /* 0x0000000000017941 */ /* 0x000fea0003800200 */
.L_x_4576:
        /* <DEDUP_REMOVED lines=49> */
.L_x_4574:
[----:B------:R-:W-:Y:S05]  /*5e00*/  BSYNC.RECONVERGENT B0 ;  /* 0x0000000000007941 */ /* 0x000fea0003800200 */
.L_x_4573:
        /* <DEDUP_REMOVED lines=9> */
[----:B------:R-:W-:Y:S01]  /*5ea0*/  IMAD.MOV.U32 R19, RZ, RZ, R156 ;  /* 0x000000ffff137224 */ /* 0x000fe200078e009c */
[----:B------:R-:W-:Y:S02]  /*5eb0*/  SHF.L.U32 R18, R82, 0x10, RZ ;  /* 0x0000001052127819 */ /* 0x000fe400000006ff */
[----:B------:R-:W-:Y:S02]  /*5ec0*/  FSEL R15, R15, RZ, !P3 ;  /* 0x000000ff0f0f7208 */ /* 0x000fe40005800000 */
        /* <DEDUP_REMOVED lines=13> */
.L_x_4580:
        /* <DEDUP_REMOVED lines=13> */
.L_x_4582:
[----:B------:R-:W-:Y:S05]  /*6070*/  BSYNC.RECONVERGENT B1 ;  /* 0x0000000000017941 */ /* 0x000fea0003800200 */
.L_x_4581:
        /* <DEDUP_REMOVED lines=45> */
[----:B------:R-:W-:Y:S02]  /*6350*/  LOP3.LUT R158, R40, R158, R19, 0x96, !PT ;  /* 0x0000009e289e7212 */ /* 0x000fe400078e9613 */
[----:B------:R-:W-:Y:S01]  /*6360*/  MOV R19, R12 ;  /* 0x0000000c00137202 */ /* 0x000fe20000000f00 */
[----:B------:R-:W-:Y:S02]  /*6370*/  IMAD.MOV.U32 R12, RZ, RZ, R18 ;  /* 0x000000ffff0c7224 */ /* 0x000fe400078e0012 */
[----:B------:R-:W-:-:S07]  /*6380*/  IMAD.MOV.U32 R18, RZ, RZ, RZ ;  /* 0x000000ffff127224 */ /* 0x000fce00078e00ff */
.L_x_4579:
[----:B------:R-:W-:Y:S05]  /*6390*/  BSYNC.RECONVERGENT B0 ;  /* 0x0000000000007941 */ /* 0x000fea0003800200 */
.L_x_4578:
[----:B------:R-:W-:Y:S01]  /*63a0*/  I2FP.F32.U32 R19, R19 ;  /* 0x0000001300137245 */ /* 0x000fe20000201000 */
[----:B------:R-:W-:Y:S01]  /*63b0*/  BSSY.RECONVERGENT B0, `(.L_x_4583) ;  /* 0x0000056000007945 */ /* 0x000fe20003800200 */
[----:B------:R-:W-:Y:S01]  /*63c0*/  SHF.L.U32 R21, R10, 0x10, RZ ;  /* 0x000000100a157819 */ /* 0x000fe200000006ff */
[----:B------:R-:W-:Y:S01]  /*63d0*/  IMAD.MOV.U32 R20, RZ, RZ, 0x2 ;  /* 0x00000002ff147424 */ /* 0x000fe200078e00ff */
[----:B------:R-:W-:Y:S01]  /*63e0*/  ISETP.NE.AND P5, PT, R18, 0x1, PT ;  /* 0x000000011200780c */ /* 0x000fe20003fa5270 */
[----:B------:R-:W-:Y:S01]  /*63f0*/  FFMA.FTZ R10, R19, R204, 1.1641532182693481445e-10 ;  /* 0x2f000000130a7423 */ /* 0x000fe200000100cc */
[----:B------:R-:W-:Y:S02]  /*6400*/  IMAD.U32 R19, R207, 0x10000, RZ ;  /* 0x00010000cf137824 */ /* 0x000fe400078e00ff */
[----:B------:R-:W-:Y:S02]  /*6410*/  FMUL.FTZ R21, R21, R34 ;  /* 0x0000002215157220 */ /* 0x000fe40000410000 */
[----:B------:R-:W-:-:S02]  /*6420*/  FSETP.GTU.FTZ.AND P4, PT, R10, R47, PT ;  /* 0x0000002f0a00720b */ /* 0x000fc40003f9c000 */
[----:B------:R-:W-:-:S05]  /*6430*/  FMUL.FTZ R21, R21, R46 ;  /* 0x0000002e15157220 */ /* 0x000fca0000410000 */
        /* <DEDUP_REMOVED lines=14> */
.L_x_4585:
        /* <DEDUP_REMOVED lines=13> */
.L_x_4587:
[----:B------:R-:W-:Y:S05]  /*65f0*/  BSYNC.RECONVERGENT B1 ;  /* 0x0000000000017941 */ /* 0x000fea0003800200 */
.L_x_4586:
        /* <DEDUP_REMOVED lines=45> */
[----:B------:R-:W-:Y:S01]  /*68d0*/  HFMA2 R20, -RZ, RZ, 0, 0 ;  /* 0x00000000ff147431 */ /* 0x000fe200000001ff */
[----:B------:R-:W-:Y:S01]  /*68e0*/  LOP3.LUT R158, R40, R158, R19, 0x96, !PT ;  /* 0x0000009e289e7212 */ /* 0x000fe200078e9613 */
[----:B------:R-:W-:Y:S02]  /*68f0*/  IMAD.MOV.U32 R19, RZ, RZ, R12 ;  /* 0x000000ffff137224 */ /* 0x000fe400078e000c */
[----:B------:R-:W-:-:S07]  /*6900*/  IMAD.MOV.U32 R12, RZ, RZ, R18 ;  /* 0x000000ffff0c7224 */ /* 0x000fce00078e0012 */
.L_x_4584:
[----:B------:R-:W-:Y:S05]  /*6910*/  BSYNC.RECONVERGENT B0 ;  /* 0x0000000000007941 */ /* 0x000fea0003800200 */
.L_x_4583:
[----:B------:R-:W-:Y:S01]  /*6920*/  I2FP.F32.U32 R19, R19 ;  /* 0x0000001300137245 */ /* 0x000fe20000201000 */
[C---:B------:R-:W-:Y:S01]  /*6930*/  IMAD.U32 R21, R11.reuse, 0x10000, RZ ;  /* 0x000100000b157824 */ /* 0x040fe200078e00ff */
[----:B------:R-:W-:Y:S01]  /*6940*/  ISETP.NE.AND P6, PT, R20, 0x1, PT ;  /* 0x000000011400780c */ /* 0x000fe20003fc5270 */
[----:B------:R-:W-:Y:S01]  /*6950*/  BSSY.RECONVERGENT B0, `(.L_x_4588) ;  /* 0x0000056000007945 */ /* 0x000fe20003800200 */
[----:B------:R-:W-:Y:S01]  /*6960*/  PRMT R11, R11, 0x7632, R11 ;  /* 0x000076320b0b7816 */ /* 0x000fe2000000000b */
[----:B------:R-:W-:Y:S01]  /*6970*/  FFMA.FTZ R18, R19, R204, 1.1641532182693481445e-10 ;  /* 0x2f00000013127423 */ /* 0x000fe200000100cc */
[----:B------:R-:W-:Y:S01]  /*6980*/  FMUL.FTZ R21, R21, R34 ;  /* 0x0000002215157220 */ /* 0x000fe20000410000 */
[----:B------:R-:W-:Y:S01]  /*6990*/  IMAD.U32 R19, R83, 0x10000, RZ ;  /* 0x0001000053137824 */ /* 0x000fe200078e00ff */
[----:B------:R-:W-:Y:S02]  /*69a0*/  MOV R113, 0x2 ;  /* 0x0000000200717802 */ /* 0x000fe40000000f00 */
[----:B------:R-:W-:Y:S01]  /*69b0*/  FMUL.FTZ R21, R21, R46 ;  /* 0x0000002e15157220 */ /* 0x000fe20000410000 */
[----:B------:R-:W-:-:S04]  /*69c0*/  FSETP.GTU.FTZ.AND P5, PT, R18, R47, PT ;  /* 0x0000002f1200720b */ /* 0x000fc80003fbc000 */
        /* <DEDUP_REMOVED lines=13> */
.L_x_4590:
        /* <DEDUP_REMOVED lines=15> */
.L_x_4592:
[----:B------:R-:W-:Y:S05]  /*6b90*/  BSYNC.RECONVERGENT B1 ;  /* 0x0000000000017941 */ /* 0x000fea0003800200 */
.L_x_4591:
[----:B------:R-:W-:Y:S01]  /*6ba0*/  IMAD.WIDE.U32 R24, R0, -0x326172a9, RZ ;  /* 0xcd9e8d5700187825 */ /* 0x000fe200078e00ff */
[----:B------:R-:W-:Y:S01]  /*6bb0*/  LOP3.LUT R18, R5, UR5, R21, 0x96, !PT ;  /* 0x0000000505127c12 */ /* 0x000fe2000f8e9615 */
[----:B------:R-:W-:Y:S02]  /*6bc0*/  UIADD3 UR15, UPT, UPT, UR4, 0x3c6ef372, URZ ;  /* 0x3c6ef372040f7890 */ /* 0x000fe4000fffe0ff */
[----:B------:R-:W-:Y:S01]  /*6bd0*/  HFMA2 R113, -RZ, RZ, 0, 0 ;  /* 0x00000000ff717431 */ /* 0x000fe200000001ff */
        /* <DEDUP_REMOVED lines=43> */
[----:B------:R-:W-:Y:S02]  /*6e90*/  IMAD.MOV.U32 R19, RZ, RZ, R12 ;  /* 0x000000ffff137224 */ /* 0x000fe400078e000c */
[----:B------:R-:W-:-:S07]  /*6ea0*/  IMAD.MOV.U32 R12, RZ, RZ, R18 ;  /* 0x000000ffff0c7224 */ /* 0x000fce00078e0012 */
.L_x_4589:
[----:B------:R-:W-:Y:S05]  /*6eb0*/  BSYNC.RECONVERGENT B0 ;  /* 0x0000000000007941 */ /* 0x000fea0003800200 */
.L_x_4588:
        /* <DEDUP_REMOVED lines=12> */
[----:B------:R-:W-:-:S05]  /*6f80*/  FMUL.FTZ R33, R11, R20 ;  /* 0x000000140b217220 */ /* 0x000fca0000410000 */
[----:B------:R-:W-:-:S07]  /*6f90*/  F2FP.BF16.F32.PACK_AB R11, R33, R32 ;  /* 0x00000020210b723e */ /* 0x000fce00000010ff */
.L_x_4552:
[----:B------:R-:W0:Y:S01]  /*6fa0*/  LDC.64 R164, c[0x0][0x3a8] ;  /* 0x0000ea00ffa47b82 */ /* 0x000e220000000a00 */
[----:B------:R-:W-:Y:S02]  /*6fb0*/  SEL R15, RZ, 0x10000, !P5 ;  /* 0x00010000ff0f7807 */ /* 0x000fe40006800000 */
[----:B------:R-:W-:Y:S02]  /*6fc0*/  ISETP.NE.AND P5, PT, R6, RZ, PT ;  /* 0x000000ff0600720c */ /* 0x000fe40003fa5270 */
[----:B------:R-:W-:Y:S02]  /*6fd0*/  SEL R14, RZ, 0x1000000, !P6 ;  /* 0x01000000ff0e7807 */ /* 0x000fe40007000000 */
[----:B------:R-:W-:Y:S01]  /*6fe0*/  SEL R18, RZ, 0x100, !P4 ;  /* 0x00000100ff127807 */ /* 0x000fe20006000000 */
[----:B------:R-:W1:Y:S01]  /*6ff0*/  LDC.64 R162, c[0x0][0x3b0] ;  /* 0x0000ec00ffa27b82 */ /* 0x000e620000000a00 */
[----:B------:R-:W-:Y:S02]  /*7000*/  ISETP.NE.AND P6, PT, R7, RZ, PT ;  /* 0x000000ff0700720c */ /* 0x000fe40003fc5270 */
[----:B------:R-:W-:-:S02]  /*7010*/  SEL R13, RZ, 0x1000000, !P2 ;  /* 0x01000000ff0d7807 */ /* 0x000fc40005000000 */
[----:B------:R-:W-:Y:S02]  /*7020*/  SEL R6, RZ, 0x10000, !P1 ;  /* 0x00010000ff067807 */ /* 0x000fe40004800000 */
[----:B------:R-:W-:Y:S01]  /*7030*/  SEL R7, RZ, 0x100, !P5 ;  /* 0x00000100ff077807 */ /* 0x000fe20006800000 */
[----:B------:R-:W2:Y:S01]  /*7040*/  @P0 LDC.64 R22, c[0x0][0x3a0] ;  /* 0x0000e800ff160b82 */ /* 0x000ea20000000a00 */
[----:B------:R-:W-:Y:S02]  /*7050*/  LOP3.LUT R18, R18, R14, R15, 0xfe, !PT ;  /* 0x0000000e12127212 */ /* 0x000fe400078efe0f */
[----:B------:R-:W-:Y:S02]  /*7060*/  SEL R15, RZ, 0x1, !P3 ;  /* 0x00000001ff0f7807 */ /* 0x000fe40005800000 */
[----:B------:R-:W-:Y:S02]  /*7070*/  LOP3.LUT R7, R7, R13, R6, 0xfe, !PT ;  /* 0x0000000d07077212 */ /* 0x000fe400078efe06 */
[----:B------:R-:W-:-:S02]  /*7080*/  SEL R14, RZ, 0x1, !P6 ;  /* 0x00000001ff0e7807 */ /* 0x000fc40007000000 */
[C---:B------:R-:W-:Y:S02]  /*7090*/  IADD3 R6, PT, PT, R17.reuse, 0x20, RZ ;  /* 0x0000002011067810 */ /* 0x040fe40007ffe0ff */
[----:B------:R-:W-:Y:S01]  /*70a0*/  LOP3.LUT R15, R18, R15, RZ, 0xfc, !PT ;  /* 0x0000000f120f7212 */ /* 0x000fe200078efcff */
[----:B0-----:R-:W-:Y:S01]  /*70b0*/  IMAD.WIDE.U32 R18, R17, 0x10, R164 ;  /* 0x0000001011127825 */ /* 0x001fe200078e00a4 */
[----:B------:R-:W-:-:S03]  /*70c0*/  LOP3.LUT R14, R7, R14, RZ, 0xfc, !PT ;  /* 0x0000000e070e7212 */ /* 0x000fc600078efcff */
[----:B-1----:R-:W-:Y:S01]  /*70d0*/  IMAD.WIDE.U32 R20, R17, 0x8, R162 ;  /* 0x0000000811147825 */ /* 0x002fe200078e00a2 */
[----:B------:R0:W-:Y:S03]  /*70e0*/  STG.E.128 desc[UR6][R18.64], R8 ;  /* 0x0000000812007986 */ /* 0x0001e6000c101d06 */
[C---:B------:R-:W-:Y:S01]  /*70f0*/  IMAD.WIDE.U32 R24, R6.reuse, 0x10, R160 ;  /* 0x0000001006187825 */ /* 0x040fe200078e00a0 */
[----:B------:R1:W-:Y:S03]  /*7100*/  STG.E.64 desc[UR6][R20.64], R14 ;  /* 0x0000000e14007986 */ /* 0x0003e6000c101b06 */
[----:B--2---:R-:W-:-:S05]  /*7110*/  @P0 IMAD.WIDE.U32 R22, R6, 0x10, R22 ;  /* 0x0000001006160825 */ /* 0x004fca00078e0016 */
[----:B------:R1:W5:Y:S04]  /*7120*/  @P0 LDG.E.128 R48, desc[UR6][R22.64] ;  /* 0x0000000616300981 */ /* 0x000368000c1e1d00 */
[----:B0-----:R1:W5:Y:S01]  /*7130*/  LDG.E.128 R8, desc[UR6][R24.64] ;  /* 0x0000000618087981 */ /* 0x001362000c1e1d00 */
[----:B------:R-:W-:Y:S05]  /*7140*/  @!P0 BRA `(.L_x_4593) ;  /* 0x0000002c00648947 */ /* 0x000fea0003800000 */
[----:B------:R-:W-:Y:S01]  /*7150*/  ISETP.NE.AND P1, PT, R113, 0x1, PT ;  /* 0x000000017100780c */ /* 0x000fe20003f25270 */
[----:B------:R-:W-:Y:S01]  /*7160*/  BSSY.RECONVERGENT B0, `(.L_x_4594) ;  /* 0x000004d000007945 */ /* 0x000fe20003800200 */
[----:B-1----:R-:W-:Y:S01]  /*7170*/  IMAD.MOV.U32 R15, RZ, RZ, 0x2 ;  /* 0x00000002ff0f7424 */ /* 0x002fe200078e00ff */
        /* <DEDUP_REMOVED lines=13> */
.L_x_4596:
        /* <DEDUP_REMOVED lines=13> */
.L_x_4598:
[----:B------:R-:W-:Y:S05]  /*7320*/  BSYNC.RECONVERGENT B1 ;  /* 0x0000000000017941 */ /* 0x000fea0003800200 */
.L_x_4597:
        /* <DEDUP_REMOVED lines=44> */
[----:B------:R-:W-:Y:S02]  /*75f0*/  HFMA2 R15, -RZ, RZ, 0, 0 ;  /* 0x00000000ff0f7431 */ /* 0x000fe400000001ff */
[----:B------:R-:W-:Y:S01]  /*7600*/  IMAD.WIDE.U32 R112, R112, -0x2daee0ad, RZ ;  /* 0xd2511f5370707825 */ /* 0x000fe200078e00ff */
[----:B------:R-:W-:-:S04]  /*7610*/  LOP3.LUT R157, R14, UR15, R157, 0x96, !PT ;  /* 0x0000000f0e9d7c12 */ /* 0x000fc8000f8e969d */
[----:B------:R-:W-:-:S07]  /*7620*/  LOP3.LUT R158, R40, R158, R113, 0x96, !PT ;  /* 0x0000009e289e7212 */ /* 0x000fce00078e9671 */
.L_x_4595:
[----:B------:R-:W-:Y:S05]  /*7630*/  BSYNC.RECONVERGENT B0 ;  /* 0x0000000000007941 */ /* 0x000fea0003800200 */
.L_x_4594:
[----:B------:R-:W-:Y:S01]  /*7640*/  I2FP.F32.U32 R7, R7 ;  /* 0x0000000700077245 */ /* 0x000fe20000201000 */
[----:B-----5:R-:W-:Y:S01]  /*7650*/  IMAD.U32 R13, R8, 0x10000, RZ ;  /* 0x00010000080d7824 */ /* 0x020fe200078e00ff */
[----:B------:R-:W-:Y:S01]  /*7660*/  ISETP.NE.AND P2, PT, R15, 0x1, PT ;  /* 0x000000010f00780c */ /* 0x000fe20003f45270 */
[----:B------:R-:W-:Y:S01]  /*7670*/  BSSY.RECONVERGENT B0, `(.L_x_4599) ;  /* 0x0000057000007945 */ /* 0x000fe20003800200 */
[----:B------:R-:W-:Y:S01]  /*7680*/  SHF.L.U32 R14, R48, 0x10, RZ ;  /* 0x00000010300e7819 */ /* 0x000fe200000006ff */
[----:B------:R-:W-:Y:S01]  /*7690*/  FFMA.FTZ R12, R7, R204, 1.1641532182693481445e-10 ;  /* 0x2f000000070c7423 */ /* 0x000fe200000100cc */
[----:B------:R-:W-:Y:S01]  /*76a0*/  FMUL.FTZ R13, R13, R34 ;  /* 0x000000220d0d7220 */ /* 0x000fe20000410000 */
[----:B------:R-:W-:Y:S01]  /*76b0*/  PRMT R8, R8, 0x7632, R8 ;  /* 0x0000763208087816 */ /* 0x000fe20000000008 */
[----:B------:R-:W-:Y:S02]  /*76c0*/  IMAD.MOV.U32 R20, RZ, RZ, 0x2 ;  /* 0x00000002ff147424 */ /* 0x000fe400078e00ff */
[----:B------:R-:W-:Y:S01]  /*76d0*/  FMUL.FTZ R13, R13, R46 ;  /* 0x0000002e0d0d7220 */ /* 0x000fe20000410000 */
[----:B------:R-:W-:Y:S01]  /*76e0*/  FSETP.GTU.FTZ.AND P1, PT, R12, R47, PT ;  /* 0x0000002f0c00720b */ /* 0x000fe20003f3c000 */
[----:B------:R-:W-:-:S02]  /*76f0*/  IMAD.U32 R12, R76, 0x10000, RZ ;  /* 0x000100004c0c7824 */ /* 0x000fc400078e00ff */
[----:B------:R-:W-:Y:S01]  /*7700*/  IMAD.MOV.U32 R7, RZ, RZ, R156 ;  /* 0x000000ffff077224 */ /* 0x000fe200078e009c */
[----:B------:R-:W-:Y:S02]  /*7710*/  FSEL R13, R13, RZ, !P1 ;  /* 0x000000ff0d0d7208 */ /* 0x000fe40004800000 */
[----:B------:R-:W-:-:S03]  /*7720*/  PLOP3.LUT P1, PT, P1, PT, PT, 0x8, 0x80 ;  /* 0x000000000080781c */ /* 0x000fc60000f2e170 */
[----:B------:R-:W-:Y:S01]  /*7730*/  FFMA.FTZ R13, R13, R12, R14 ;  /* 0x0000000c0d0d7223 */ /* 0x000fe2000001000e */
[----:B------:R-:W-:-:S04]  /*7740*/  P2R R12, PR, RZ, 0x2 ;  /* 0x00000002ff0c7803 */ /* 0x000fc80000000000 */
        /* <DEDUP_REMOVED lines=10> */
.L_x_4601:
        /* <DEDUP_REMOVED lines=13> */
.L_x_4603:
[----:B------:R-:W-:Y:S05]  /*78c0*/  BSYNC.RECONVERGENT B1 ;  /* 0x0000000000017941 */ /* 0x000fea0003800200 */
.L_x_4602:
        /* <DEDUP_REMOVED lines=49> */
.L_x_4600:
[----:B------:R-:W-:Y:S05]  /*7be0*/  BSYNC.RECONVERGENT B0 ;  /* 0x0000000000007941 */ /* 0x000fea0003800200 */
.L_x_4599:
[----:B------:R-:W-:Y:S01]  /*7bf0*/  I2FP.F32.U32 R7, R7 ;  /* 0x0000000700077245 */ /* 0x000fe20000201000 */
[----:B------:R-:W-:Y:S01]  /*7c00*/  BSSY.RECONVERGENT B0, `(.L_x_4604) ;  /* 0x0000059000007945 */ /* 0x000fe20003800200 */
[----:B------:R-:W-:Y:S01]  /*7c10*/  SHF.L.U32 R15, R8, 0x10, RZ ;  /* 0x00000010080f7819 */ /* 0x000fe200000006ff */
[----:B------:R-:W-:Y:S01]  /*7c20*/  HFMA2 R22, -RZ, RZ, 0, 1.1920928955078125e-07 ;  /* 0x00000002ff167431 */ /* 0x000fe200000001ff */
[----:B------:R-:W-:Y:S01]  /*7c30*/  ISETP.NE.AND P2, PT, R20, 0x1, PT ;  /* 0x000000011400780c */ /* 0x000fe20003f45270 */
[----:B------:R-:W-:Y:S01]  /*7c40*/  FFMA.FTZ R8, R7, R204, 1.1641532182693481445e-10 ;  /* 0x2f00000007087423 */ /* 0x000fe200000100cc */
[----:B------:R-:W-:Y:S01]  /*7c50*/  PRMT R14, R48, 0x7632, R14 ;  /* 0x00007632300e7816 */ /* 0x000fe2000000000e */
[----:B------:R-:W-:Y:S01]  /*7c60*/  FMUL.FTZ R15, R15, R34 ;  /* 0x000000220f0f7220 */ /* 0x000fe20000410000 */
[----:B------:R-:W-:Y:S02]  /*7c70*/  IMAD.U32 R7, R209, 0x10000, RZ ;  /* 0x00010000d1077824 */ /* 0x000fe400078e00ff */
[----:B------:R-:W-:Y:S01]  /*7c80*/  FSETP.GTU.FTZ.AND P1, PT, R8, R47, PT ;  /* 0x0000002f0800720b */ /* 0x000fe20003f3c000 */
[----:B------:R-:W-:Y:S01]  /*7c90*/  FMUL.FTZ R15, R15, R46 ;  /* 0x0000002e0f0f7220 */ /* 0x000fe20000410000 */
[----:B------:R-:W-:-:S04]  /*7ca0*/  IMAD.U32 R19, R14, 0x10000, RZ ;  /* 0x000100000e137824 */ /* 0x000fc800078e00ff */
[----:B------:R-:W-:Y:S01]  /*7cb0*/  FSEL R8, R15, RZ, !P1 ;  /* 0x000000ff0f087208 */ /* 0x000fe20004800000 */
[----:B------:R-:W-:Y:S01]  /*7cc0*/  IMAD.MOV.U32 R15, RZ, RZ, R156 ;  /* 0x000000ffff0f7224 */ /* 0x000fe200078e009c */
[----:B------:R-:W-:-:S03]  /*7cd0*/  PLOP3.LUT P1, PT, P1, PT, PT, 0x8, 0x80 ;  /* 0x000000000080781c */ /* 0x000fc60000f2e170 */
[----:B------:R-:W-:Y:S01]  /*7ce0*/  FFMA.FTZ R8, R8, R7, R19 ;  /* 0x0000000708087223 */ /* 0x000fe20000010013 */
[----:B------:R-:W-:-:S03]  /*7cf0*/  P2R R7, PR, RZ, 0x2 ;  /* 0x00000002ff077803 */ /* 0x000fc60000000000 */
        /* <DEDUP_REMOVED lines=10> */
.L_x_4606:
        /* <DEDUP_REMOVED lines=13> */
.L_x_4608:
[----:B------:R-:W-:Y:S05]  /*7e70*/  BSYNC.RECONVERGENT B1 ;  /* 0x0000000000017941 */ /* 0x000fea0003800200 */
.L_x_4607:
        /* <DEDUP_REMOVED lines=49> */
.L_x_4605:
[----:B------:R-:W-:Y:S05]  /*8190*/  BSYNC.RECONVERGENT B0 ;  /* 0x0000000000007941 */ /* 0x000fea0003800200 */
.L_x_4604:
        /* <DEDUP_REMOVED lines=11> */
[----:B------:R-:W-:Y:S02]  /*8250*/  FSEL R14, R21, RZ, !P1 ;  /* 0x000000ff150e7208 */ /* 0x000fe40004800000 */
        /* <DEDUP_REMOVED lines=14> */
.L_x_4611:
        /* <DEDUP_REMOVED lines=13> */
.L_x_4613:
[----:B------:R-:W-:Y:S05]  /*8410*/  BSYNC.RECONVERGENT B1 ;  /* 0x0000000000017941 */ /* 0x000fea0003800200 */
.L_x_4612:
        /* <DEDUP_REMOVED lines=49> */
.L_x_4610:
[----:B------:R-:W-:Y:S05]  /*8730*/  BSYNC.RECONVERGENT B0 ;  /* 0x0000000000007941 */ /* 0x000fea0003800200 */
.L_x_4609:
        /* <DEDUP_REMOVED lines=26> */
.L_x_4616:
        /* <DEDUP_REMOVED lines=13> */
.L_x_4618:
[----:B------:R-:W-:Y:S05]  /*89b0*/  BSYNC.RECONVERGENT B1 ;  /* 0x0000000000017941 */ /* 0x000fea0003800200 */
.L_x_4617:
        /* <DEDUP_REMOVED lines=49> */
.L_x_4615:
[----:B------:R-:W-:Y:S05]  /*8cd0*/  BSYNC.RECONVERGENT B0 ;  /* 0x0000000000007941 */ /* 0x000fea0003800200 */
.L_x_4614:
[----:B------:R-:W-:Y:S01]  /*8ce0*/  I2FP.F32.U32 R15, R15 ;  /* 0x0000000f000f7245 */ /* 0x000fe20000201000 */
[----:B------:R-:W-:Y:S01]  /*8cf0*/  IMAD.U32 R24, R50, 0x10000, RZ ;  /* 0x0001000032187824 */ /* 0x000fe200078e00ff */
[C---:B------:R-:W-:Y:S01]  /*8d00*/  SHF.L.U32 R23, R10.reuse, 0x10, RZ ;  /* 0x000000100a177819 */ /* 0x040fe200000006ff */
[----:B------:R-:W-:Y:S01]  /*8d10*/  BSSY.RECONVERGENT B0, `(.L_x_4619) ;  /* 0x0000056000007945 */ /* 0x000fe20003800200 */
[----:B------:R-:W-:Y:S01]  /*8d20*/  ISETP.NE.AND P4, PT, R25, 0x1, PT ;  /* 0x000000011900780c */ /* 0x000fe20003f85270 */
[----:B------:R-:W-:Y:S01]  /*8d30*/  FFMA.FTZ R22, R15, R204, 1.1641532182693481445e-10 ;  /* 0x2f0000000f167423 */ /* 0x000fe200000100cc */
[----:B------:R-:W-:Y:S02]  /*8d40*/  HFMA2 R114, -RZ, RZ, 0, 1.1920928955078125e-07 ;  /* 0x00000002ff727431 */ /* 0x000fe400000001ff */
[----:B------:R-:W-:Y:S01]  /*8d50*/  FMUL.FTZ R23, R23, R34 ;  /* 0x0000002217177220 */ /* 0x000fe20000410000 */
[----:B------:R-:W-:Y:S02]  /*8d60*/  PRMT R10, R10, 0x7632, R10 ;  /* 0x000076320a0a7816 */ /* 0x000fe4000000000a */
[----:B------:R-:W-:Y:S01]  /*8d70*/  FSETP.GTU.FTZ.AND P3, PT, R22, R47, PT ;  /* 0x0000002f1600720b */ /* 0x000fe20003f7c000 */
[----:B------:R-:W-:Y:S01]  /*8d80*/  FMUL.FTZ R23, R23, R46 ;  /* 0x0000002e17177220 */ /* 0x000fe20000410000 */
[----:B------:R-:W-:-:S04]  /*8d90*/  IMAD.U32 R22, R78, 0x10000, RZ ;  /* 0x000100004e167824 */ /* 0x000fc800078e00ff */
[----:B------:R-:W-:Y:S01]  /*8da0*/  FSEL R15, R23, RZ, !P3 ;  /* 0x000000ff170f7208 */ /* 0x000fe20005800000 */
[----:B------:R-:W-:Y:S01]  /*8db0*/  IMAD.MOV.U32 R23, RZ, RZ, R156 ;  /* 0x000000ffff177224 */ /* 0x000fe200078e009c */
[----:B------:R-:W-:-:S03]  /*8dc0*/  PLOP3.LUT P3, PT, P3, PT, PT, 0x8, 0x80 ;  /* 0x000000000080781c */ /* 0x000fc60001f6e170 */
[----:B------:R-:W-:-:S04]  /*8dd0*/  FFMA.FTZ R15, R15, R22, R24 ;  /* 0x000000160f0f7223 */ /* 0x000fc80000010018 */
        /* <DEDUP_REMOVED lines=10> */
.L_x_4621:
        /* <DEDUP_REMOVED lines=13> */
.L_x_4623:
[----:B------:R-:W-:Y:S05]  /*8f50*/  BSYNC.RECONVERGENT B1 ;  /* 0x0000000000017941 */ /* 0x000fea0003800200 */
.L_x_4622:
        /* <DEDUP_REMOVED lines=49> */
.L_x_4620:
[----:B------:R-:W-:Y:S05]  /*9270*/  BSYNC.RECONVERGENT B0 ;  /* 0x0000000000007941 */ /* 0x000fea0003800200 */
.L_x_4619:
        /* <DEDUP_REMOVED lines=13> */
[----:B------:R-:W-:Y:S02]  /*9350*/  MOV R25, R156 ;  /* 0x0000009c00197202 */ /* 0x000fe40000000f00 */
[----:B------:R-:W-:Y:S01]  /*9360*/  PLOP3.LUT P4, PT, P4, PT, PT, 0x8, 0x80 ;  /* 0x000000000080781c */ /* 0x000fe2000278e170 */
[----:B------:R-:W-:-:S04]  /*9370*/  FFMA.FTZ R10, R10, R23, R113 ;  /* 0x000000170a0a7223 */ /* 0x000fc80000010071 */
        /* <DEDUP_REMOVED lines=10> */
.L_x_4626:
        /* <DEDUP_REMOVED lines=13> */
.L_x_4628:
[----:B------:R-:W-:Y:S05]  /*94f0*/  BSYNC.RECONVERGENT B1 ;  /* 0x0000000000017941 */ /* 0x000fea0003800200 */
.L_x_4627:
        /* <DEDUP_REMOVED lines=49> */
.L_x_4625:
[----:B------:R-:W-:Y:S05]  /*9810*/  BSYNC.RECONVERGENT B0 ;  /* 0x0000000000007941 */ /* 0x000fea0003800200 */
.L_x_4624:
[----:B------:R-:W-:Y:S01]  /*9820*/  I2FP.F32.U32 R25, R25 ;  /* 0x0000001900197245 */ /* 0x000fe20000201000 */
[----:B------:R-:W-:Y:S01]  /*9830*/  IMAD.U32 R113, R11, 0x10000, RZ ;  /* 0x000100000b717824 */ /* 0x000fe200078e00ff */
[----:B------:R-:W-:Y:S01]  /*9840*/  ISETP.NE.AND P6, PT, R116, 0x1, PT ;  /* 0x000000017400780c */ /* 0x000fe20003fc5270 */
[----:B------:R-:W-:Y:S01]  /*9850*/  BSSY.RECONVERGENT B0, `(.L_x_4629) ;  /* 0x0000057000007945 */ /* 0x000fe20003800200 */
[----:B------:R-:W-:Y:S01]  /*9860*/  SHF.L.U32 R115, R51, 0x10, RZ ;  /* 0x0000001033737819 */ /* 0x000fe200000006ff */
[----:B------:R-:W-:Y:S01]  /*9870*/  FFMA.FTZ R24, R25, R204, 1.1641532182693481445e-10 ;  /* 0x2f00000019187423 */ /* 0x000fe200000100cc */
[----:B------:R-:W-:Y:S01]  /*9880*/  FMUL.FTZ R113, R113, R34 ;  /* 0x0000002271717220 */ /* 0x000fe20000410000 */
[----:B------:R-:W-:Y:S01]  /*9890*/  IMAD.U32 R25, R79, 0x10000, RZ ;  /* 0x000100004f197824 */ /* 0x000fe200078e00ff */
[----:B------:R-:W-:Y:S02]  /*98a0*/  PRMT R11, R11, 0x7632, R11 ;  /* 0x000076320b0b7816 */ /* 0x000fe4000000000b */
[----:B------:R-:W-:Y:S01]  /*98b0*/  FMUL.FTZ R113, R113, R46 ;  /* 0x0000002e71717220 */ /* 0x000fe20000410000 */
[----:B------:R-:W-:-:S04]  /*98c0*/  FSETP.GTU.FTZ.AND P5, PT, R24, R47, PT ;  /* 0x0000002f1800720b */ /* 0x000fc80003fbc000 */
[----:B------:R-:W-:Y:S01]  /*98d0*/  FSEL R24, R113, RZ, !P5 ;  /* 0x000000ff71187208 */ /* 0x000fe20006800000 */
[----:B------:R-:W-:Y:S01]  /*98e0*/  IMAD.MOV.U32 R113, RZ, RZ, 0x2 ;  /* 0x00000002ff717424 */ /* 0x000fe200078e00ff */
        /* <DEDUP_REMOVED lines=12> */
.L_x_4631:
        /* <DEDUP_REMOVED lines=15> */
.L_x_4633:
[----:B------:R-:W-:Y:S05]  /*9aa0*/  BSYNC.RECONVERGENT B1 ;  /* 0x0000000000017941 */ /* 0x000fea0003800200 */
.L_x_4632:
        /* <DEDUP_REMOVED lines=12> */
[----:B------:R-:W-:-:S03]  /*9b70*/  LOP3.LUT R115, R35, R118, R117, 0x96, !PT ;  /* 0x0000007623737212 */ /* 0x000fc600078e9675 */
[----:B------:R-:W-:Y:S01]  /*9b80*/  IMAD.MOV.U32 R113, RZ, RZ, RZ ;  /* 0x000000ffff717224 */ /* 0x000fe200078e00ff */
        /* <DEDUP_REMOVED lines=34> */
[----:B------:R-:W-:-:S07]  /*9db0*/  MOV R112, R114 ;  /* 0x0000007200707202 */ /* 0x000fce0000000f00 */
.L_x_4630:
[----:B------:R-:W-:Y:S05]  /*9dc0*/  BSYNC.RECONVERGENT B0 ;  /* 0x0000000000007941 */ /* 0x000fea0003800200 */
.L_x_4629:
        /* <DEDUP_REMOVED lines=17> */
.L_x_4593:
        /* <DEDUP_REMOVED lines=16> */
.L_x_4637:
        /* <DEDUP_REMOVED lines=13> */
.L_x_4639:
[----:B------:R-:W-:Y:S05]  /*a0b0*/  BSYNC.RECONVERGENT B1 ;  /* 0x0000000000017941 */ /* 0x000fea0003800200 */
.L_x_4638:
        /* <DEDUP_REMOVED lines=47> */
[----:B------:R-:W-:-:S07]  /*a3b0*/  LOP3.LUT R158, R40, R158, R113, 0x96, !PT ;  /* 0x0000009e289e7212 */ /* 0x000fce00078e9671 */
.L_x_4636:
[----:B------:R-:W-:Y:S05]  /*a3c0*/  BSYNC.RECONVERGENT B0 ;  /* 0x0000000000007941 */ /* 0x000fea0003800200 */
.L_x_4635:
[----:B------:R-:W-:Y:S01]  /*a3d0*/  I2FP.F32.U32 R7, R7 ;  /* 0x0000000700077245 */ /* 0x000fe20000201000 */
[----:B-----5:R-:W-:Y:S01]  /*a3e0*/  IMAD.U32 R13, R8, 0x10000, RZ ;  /* 0x00010000080d7824 */ /* 0x020fe200078e00ff */
[----:B------:R-:W-:Y:S01]  /*a3f0*/  ISETP.NE.AND P2, PT, R14, 0x1, PT ;  /* 0x000000010e00780c */ /* 0x000fe20003f45270 */
[----:B------:R-:W-:Y:S01]  /*a400*/  BSSY.RECONVERGENT B0, `(.L_x_4640) ;  /* 0x0000056000007945 */ /* 0x000fe20003800200 */
[----:B------:R-:W-:Y:S01]  /*a410*/  PRMT R8, R8, 0x7632, R8 ;  /* 0x0000763208087816 */ /* 0x000fe20000000008 */
[----:B------:R-:W-:Y:S01]  /*a420*/  FFMA.FTZ R12, R7, R204, 1.1641532182693481445e-10 ;  /* 0x2f000000070c7423 */ /* 0x000fe200000100cc */
[----:B------:R-:W-:Y:S01]  /*a430*/  FMUL.FTZ R13, R13, R34 ;  /* 0x000000220d0d7220 */ /* 0x000fe20000410000 */
[----:B------:R-:W-:Y:S02]  /*a440*/  IMAD.MOV.U32 R20, RZ, RZ, 0x2 ;  /* 0x00000002ff147424 */ /* 0x000fe400078e00ff */
[----:B------:R-:W-:Y:S02]  /*a450*/  IMAD.MOV.U32 R7, RZ, RZ, R156 ;  /* 0x000000ffff077224 */ /* 0x000fe400078e009c */
[----:B------:R-:W-:Y:S01]  /*a460*/  FMUL.FTZ R13, R13, R46 ;  /* 0x0000002e0d0d7220 */ /* 0x000fe20000410000 */
[----:B------:R-:W-:-:S02]  /*a470*/  FSETP.GTU.FTZ.AND P1, PT, R12, R47, PT ;  /* 0x0000002f0c00720b */ /* 0x000fc40003f3c000 */
[----:B------:R-:W-:Y:S02]  /*a480*/  SHF.L.U32 R12, R76, 0x10, RZ ;  /* 0x000000104c0c7819 */ /* 0x000fe400000006ff */
[----:B------:R-:W-:Y:S02]  /*a490*/  FSEL R13, R13, RZ, !P1 ;  /* 0x000000ff0d0d7208 */ /* 0x000fe40004800000 */
[----:B------:R-:W-:-:S03]  /*a4a0*/  PLOP3.LUT P1, PT, P1, PT, PT, 0x8, 0x80 ;  /* 0x000000000080781c */ /* 0x000fc60000f2e170 */
[----:B------:R-:W-:Y:S01]  /*a4b0*/  FMUL.FTZ R13, R12, R13 ;  /* 0x0000000d0c0d7220 */ /* 0x000fe20000410000 */
        /* <DEDUP_REMOVED lines=11> */
.L_x_4642:
        /* <DEDUP_REMOVED lines=13> */
.L_x_4644:
[----:B------:R-:W-:Y:S05]  /*a640*/  BSYNC.RECONVERGENT B1 ;  /* 0x0000000000017941 */ /* 0x000fea0003800200 */
.L_x_4643:
        /* <DEDUP_REMOVED lines=49> */
.L_x_4641:
[----:B------:R-:W-:Y:S05]  /*a960*/  BSYNC.RECONVERGENT B0 ;  /* 0x0000000000007941 */ /* 0x000fea0003800200 */
.L_x_4640:
        /* <DEDUP_REMOVED lines=11> */
[----:B------:R-:W-:Y:S02]  /*aa20*/  PLOP3.LUT P1, PT, P1, PT, PT, 0x8, 0x80 ;  /* 0x000000000080781c */ /* 0x000fe40000f2e170 */
[----:B------:R-:W-:Y:S01]  /*aa30*/  MOV R15, R156 ;  /* 0x0000009c000f7202 */ /* 0x000fe20000000f00 */
[----:B------:R-:W-:Y:S01]  /*aa40*/  FMUL.FTZ R8, R7, R8 ;  /* 0x0000000807087220 */ /* 0x000fe20000410000 */
[----:B------:R-:W-:-:S03]  /*aa50*/  P2R R7, PR, RZ, 0x2 ;  /* 0x00000002ff077803 */ /* 0x000fc60000000000 */
        /* <DEDUP_REMOVED lines=10> */
.L_x_4647:
        /* <DEDUP_REMOVED lines=13> */
.L_x_4649:
[----:B------:R-:W-:Y:S05]  /*abd0*/  BSYNC.RECONVERGENT B1 ;  /* 0x0000000000017941 */ /* 0x000fea0003800200 */
.L_x_4648:
        /* <DEDUP_REMOVED lines=49> */
.L_x_4646:
[----:B------:R-:W-:Y:S05]  /*aef0*/  BSYNC.RECONVERGENT B0 ;  /* 0x0000000000007941 */ /* 0x000fea0003800200 */
.L_x_4645:
[----:B------:R-:W-:Y:S01]  /*af00*/  I2FP.F32.U32 R15, R15 ;  /* 0x0000000f000f7245 */ /* 0x000fe20000201000 */
[----:B------:R-:W-:Y:S01]  /*af10*/  IMAD.U32 R21, R9, 0x10000, RZ ;  /* 0x0001000009157824 */ /* 0x000fe200078e00ff */
[----:B------:R-:W-:Y:S01]  /*af20*/  ISETP.NE.AND P2, PT, R22, 0x1, PT ;  /* 0x000000011600780c */ /* 0x000fe20003f45270 */
[----:B------:R-:W-:Y:S01]  /*af30*/  BSSY.RECONVERGENT B0, `(.L_x_4650) ;  /* 0x0000055000007945 */ /* 0x000fe20003800200 */
[----:B------:R-:W-:Y:S02]  /*af40*/  HFMA2 R23, -RZ, RZ, 0, 1.1920928955078125e-07 ;  /* 0x00000002ff177431 */ /* 0x000fe400000001ff */
[----:B------:R-:W-:Y:S01]  /*af50*/  FFMA.FTZ R14, R15, R204, 1.1641532182693481445e-10 ;  /* 0x2f0000000f0e7423 */ /* 0x000fe200000100cc */
[----:B------:R-:W-:Y:S01]  /*af60*/  FMUL.FTZ R21, R21, R34 ;  /* 0x0000002215157220 */ /* 0x000fe20000410000 */
[----:B------:R-:W-:Y:S01]  /*af70*/  IMAD.U32 R15, R77, 0x10000, RZ ;  /* 0x000100004d0f7824 */ /* 0x000fe200078e00ff */
[----:B------:R-:W-:Y:S02]  /*af80*/  PRMT R9, R9, 0x7632, R9 ;  /* 0x0000763209097816 */ /* 0x000fe40000000009 */
[----:B------:R-:W-:Y:S01]  /*af90*/  FMUL.FTZ R21, R21, R46 ;  /* 0x0000002e15157220 */ /* 0x000fe20000410000 */
[----:B------:R-:W-:-:S04]  /*afa0*/  FSETP.GTU.FTZ.AND P1, PT, R14, R47, PT ;  /* 0x0000002f0e00720b */ /* 0x000fc80003f3c000 */
        /* <DEDUP_REMOVED lines=14> */
.L_x_4652:
        /* <DEDUP_REMOVED lines=13> */
.L_x_4654:
[----:B------:R-:W-:Y:S05]  /*b160*/  BSYNC.RECONVERGENT B1 ;  /* 0x0000000000017941 */ /* 0x000fea0003800200 */
.L_x_4653:
        /* <DEDUP_REMOVED lines=47> */
[----:B------:R-:W-:Y:S01]  /*b460*/  IMAD.MOV.U32 R23, RZ, RZ, RZ ;  /* 0x000000ffff177224 */ /* 0x000fe200078e00ff */
[----:B------:R-:W-:-:S07]  /*b470*/  MOV R112, R22 ;  /* 0x0000001600707202 */ /* 0x000fce0000000f00 */
.L_x_4651:
[----:B------:R-:W-:Y:S05]  /*b480*/  BSYNC.RECONVERGENT B0 ;  /* 0x0000000000007941 */ /* 0x000fea0003800200 */
.L_x_4650:
        /* <DEDUP_REMOVED lines=24> */
.L_x_4657:
        /* <DEDUP_REMOVED lines=13> */
.L_x_4659:
[----:B------:R-:W-:Y:S05]  /*b6e0*/  BSYNC.RECONVERGENT B1 ;  /* 0x0000000000017941 */ /* 0x000fea0003800200 */
.L_x_4658:
        /* <DEDUP_REMOVED lines=49> */
.L_x_4656:
[----:B------:R-:W-:Y:S05]  /*ba00*/  BSYNC.RECONVERGENT B0 ;  /* 0x0000000000007941 */ /* 0x000fea0003800200 */
.L_x_4655:
        /* <DEDUP_REMOVED lines=10> */
[----:B------:R-:W-:Y:S01]  /*bab0*/  IMAD.U32 R22, R78, 0x10000, RZ ;  /* 0x000100004e167824 */ /* 0x000fe200078e00ff */
[----:B------:R-:W-:-:S03]  /*bac0*/  MOV R23, R156 ;  /* 0x0000009c00177202 */ /* 0x000fc60000000f00 */
        /* <DEDUP_REMOVED lines=13> */
.L_x_4662:
        /* <DEDUP_REMOVED lines=13> */
.L_x_4664:
[----:B------:R-:W-:Y:S05]  /*bc70*/  BSYNC.RECONVERGENT B1 ;  /* 0x0000000000017941 */ /* 0x000fea0003800200 */
.L_x_4663:
        /* <DEDUP_REMOVED lines=48> */
[----:B------:R-:W-:-:S07]  /*bf80*/  LOP3.LUT R158, R40, R158, R25, 0x96, !PT ;  /* 0x0000009e289e7212 */ /* 0x000fce00078e9619 */
.L_x_4661:
[----:B------:R-:W-:Y:S05]  /*bf90*/  BSYNC.RECONVERGENT B0 ;  /* 0x0000000000007941 */ /* 0x000fea0003800200 */
.L_x_4660:
[----:B------:R-:W-:Y:S01]  /*bfa0*/  I2FP.F32.U32 R23, R23 ;  /* 0x0000001700177245 */ /* 0x000fe20000201000 */
[----:B------:R-:W-:Y:S01]  /*bfb0*/  IMAD.U32 R25, R10, 0x10000, RZ ;  /* 0x000100000a197824 */ /* 0x000fe200078e00ff */
[----:B------:R-:W-:Y:S01]  /*bfc0*/  ISETP.NE.AND P5, PT, R113, 0x1, PT ;  /* 0x000000017100780c */ /* 0x000fe20003fa5270 */
[----:B------:R-:W-:Y:S01]  /*bfd0*/  BSSY.RECONVERGENT B0, `(.L_x_4665) ;  /* 0x0000054000007945 */ /* 0x000fe20003800200 */
[----:B------:R-:W-:Y:S01]  /*bfe0*/  MOV R114, 0x2 ;  /* 0x0000000200727802 */ /* 0x000fe20000000f00 */
[----:B------:R-:W-:Y:S01]  /*bff0*/  FFMA.FTZ R10, R23, R204, 1.1641532182693481445e-10 ;  /* 0x2f000000170a7423 */ /* 0x000fe200000100cc */
[----:B------:R-:W-:Y:S01]  /*c000*/  FMUL.FTZ R25, R25, R34 ;  /* 0x0000002219197220 */ /* 0x000fe20000410000 */
[----:B------:R-:W-:-:S03]  /*c010*/  IMAD.U32 R23, R211, 0x10000, RZ ;  /* 0x00010000d3177824 */ /* 0x000fc600078e00ff */
[----:B------:R-:W-:Y:S01]  /*c020*/  FMUL.FTZ R25, R25, R46 ;  /* 0x0000002e19197220 */ /* 0x000fe20000410000 */
[----:B------:R-:W-:-:S04]  /*c030*/  FSETP.GTU.FTZ.AND P4, PT, R10, R47, PT ;  /* 0x0000002f0a00720b */ /* 0x000fc80003f9c000 */
[----:B------:R-:W-:Y:S01]  /*c040*/  FSEL R10, R25, RZ, !P4 ;  /* 0x000000ff190a7208 */ /* 0x000fe20006000000 */
[----:B------:R-:W-:Y:S01]  /*c050*/  IMAD.MOV.U32 R25, RZ, RZ, R156 ;  /* 0x000000ffff197224 */ /* 0x000fe200078e009c */
        /* <DEDUP_REMOVED lines=12> */
.L_x_4667:
        /* <DEDUP_REMOVED lines=13> */
.L_x_4669:
[----:B------:R-:W-:Y:S05]  /*c1f0*/  BSYNC.RECONVERGENT B1 ;  /* 0x0000000000017941 */ /* 0x000fea0003800200 */
.L_x_4668:
        /* <DEDUP_REMOVED lines=49> */
.L_x_4666:
[----:B------:R-:W-:Y:S05]  /*c510*/  BSYNC.RECONVERGENT B0 ;  /* 0x0000000000007941 */ /* 0x000fea0003800200 */
.L_x_4665:
[----:B------:R-:W-:Y:S01]  /*c520*/  I2FP.F32.U32 R25, R25 ;  /* 0x0000001900197245 */ /* 0x000fe20000201000 */
[C---:B------:R-:W-:Y:S01]  /*c530*/  IMAD.U32 R113, R11.reuse, 0x10000, RZ ;  /* 0x000100000b717824 */ /* 0x040fe200078e00ff */
[----:B------:R-:W-:Y:S01]  /*c540*/  ISETP.NE.AND P6, PT, R114, 0x1, PT ;  /* 0x000000017200780c */ /* 0x000fe20003fc5270 */
[----:B------:R-:W-:Y:S01]  /*c550*/  BSSY.RECONVERGENT B0, `(.L_x_4670) ;  /* 0x0000056000007945 */ /* 0x000fe20003800200 */
[----:B------:R-:W-:Y:S01]  /*c560*/  PRMT R11, R11, 0x7632, R11 ;  /* 0x000076320b0b7816 */ /* 0x000fe2000000000b */
[----:B------:R-:W-:Y:S01]  /*c570*/  FFMA.FTZ R24, R25, R204, 1.1641532182693481445e-10 ;  /* 0x2f00000019187423 */ /* 0x000fe200000100cc */
[----:B------:R-:W-:Y:S01]  /*c580*/  FMUL.FTZ R113, R113, R34 ;  /* 0x0000002271717220 */ /* 0x000fe20000410000 */
[----:B------:R-:W-:-:S03]  /*c590*/  SHF.L.U32 R25, R79, 0x10, RZ ;  /* 0x000000104f197819 */ /* 0x000fc600000006ff */
[----:B------:R-:W-:Y:S01]  /*c5a0*/  FMUL.FTZ R113, R113, R46 ;  /* 0x0000002e71717220 */ /* 0x000fe20000410000 */
[----:B------:R-:W-:-:S04]  /*c5b0*/  FSETP.GTU.FTZ.AND P5, PT, R24, R47, PT ;  /* 0x0000002f1800720b */ /* 0x000fc80003fbc000 */
[----:B------:R-:W-:Y:S01]  /*c5c0*/  FSEL R24, R113, RZ, !P5 ;  /* 0x000000ff71187208 */ /* 0x000fe20006800000 */
[----:B------:R-:W-:Y:S01]  /*c5d0*/  IMAD.MOV.U32 R113, RZ, RZ, 0x2 ;  /* 0x00000002ff717424 */ /* 0x000fe200078e00ff */
        /* <DEDUP_REMOVED lines=12> */
.L_x_4672:
        /* <DEDUP_REMOVED lines=15> */
.L_x_4674:
[----:B------:R-:W-:Y:S05]  /*c790*/  BSYNC.RECONVERGENT B1 ;  /* 0x0000000000017941 */ /* 0x000fea0003800200 */
.L_x_4673:
        /* <DEDUP_REMOVED lines=49> */
.L_x_4671:
[----:B------:R-:W-:Y:S05]  /*cab0*/  BSYNC.RECONVERGENT B0 ;  /* 0x0000000000007941 */ /* 0x000fea0003800200 */
.L_x_4670:
        /* <DEDUP_REMOVED lines=12> */
[----:B------:R-:W-:-:S05]  /*cb80*/  FMUL.FTZ R25, R116, R11 ;  /* 0x0000000b74197220 */ /* 0x000fca0000410000 */
[----:B------:R-:W-:-:S07]  /*cb90*/  F2FP.BF16.F32.PACK_AB R11, R25, R24 ;  /* 0x00000018190b723e */ /* 0x000fce00000010ff */
.L_x_4634:
[----:B------:R-:W-:Y:S02]  /*cba0*/  SEL R15, RZ, 0x1000000, !P6 ;  /* 0x01000000ff0f7807 */ /* 0x000fe40007000000 */
[----:B------:R-:W-:Y:S02]  /*cbb0*/  ISETP.NE.AND P6, PT, R12, RZ, PT ;  /* 0x000000ff0c00720c */ /* 0x000fe40003fc5270 */
[----:B------:R-:W0:Y:S01]  /*cbc0*/  @P0 LDC.64 R12, c[0x0][0x3a0] ;  /* 0x0000e800ff0c0b82 */ /* 0x000e220000000a00 */
[----:B------:R-:W-:Y:S02]  /*cbd0*/  SEL R14, RZ, 0x10000, !P5 ;  /* 0x00010000ff0e7807 */ /* 0x000fe40006800000 */
[----:B------:R-:W-:Y:S02]  /*cbe0*/  ISETP.NE.AND P5, PT, R7, RZ, PT ;  /* 0x000000ff0700720c */ /* 0x000fe40003fa5270 */
[----:B------:R-:W-:Y:S02]  /*cbf0*/  SEL R117, RZ, 0x100, !P4 ;  /* 0x00000100ff757807 */ /* 0x000fe40006000000 */
[----:B------:R-:W-:-:S02]  /*cc00*/  SEL R115, RZ, 0x1000000, !P2 ;  /* 0x01000000ff737807 */ /* 0x000fc40005000000 */
[----:B------:R-:W-:Y:S02]  /*cc10*/  SEL R7, RZ, 0x10000, !P1 ;  /* 0x00010000ff077807 */ /* 0x000fe40004800000 */
[----:B------:R-:W-:Y:S02]  /*cc20*/  SEL R114, RZ, 0x100, !P5 ;  /* 0x00000100ff727807 */ /* 0x000fe40006800000 */
[----:B------:R-:W-:Y:S01]  /*cc30*/  LOP3.LUT R117, R117, R15, R14, 0xfe, !PT ;  /* 0x0000000f75757212 */ /* 0x000fe200078efe0e */
[----:B------:R-:W-:Y:S01]  /*cc40*/  IMAD.WIDE.U32 R14, R6, 0x10, R164 ;  /* 0x00000010060e7825 */ /* 0x000fe200078e00a4 */
[----:B------:R-:W-:Y:S02]  /*cc50*/  LOP3.LUT R114, R114, R115, R7, 0xfe, !PT ;  /* 0x0000007372727212 */ /* 0x000fe400078efe07 */
[----:B------:R-:W-:Y:S01]  /*cc60*/  SEL R116, RZ, 0x1, !P3 ;  /* 0x00000001ff747807 */ /* 0x000fe20005800000 */
[----:B------:R-:W-:Y:S01]  /*cc70*/  VIADD R7, R17, 0x40 ;  /* 0x0000004011077836 */ /* 0x000fe20000000000 */
[----:B------:R-:W-:Y:S01]  /*cc80*/  SEL R115, RZ, 0x1, !P6 ;  /* 0x00000001ff737807 */ /* 0x000fe20007000000 */
[----:B------:R1:W-:Y:S02]  /*cc90*/  STG.E.128 desc[UR6][R14.64], R8 ;  /* 0x000000080e007986 */ /* 0x0003e4000c101d06 */
[----:B0-----:R-:W-:Y:S01]  /*cca0*/  @P0 IMAD.WIDE.U32 R12, R7, 0x10, R12 ;  /* 0x00000010070c0825 */ /* 0x001fe200078e000c */
[----:B-1----:R-:W-:-:S03]  /*ccb0*/  LOP3.LUT R9, R117, R116, RZ, 0xfc, !PT ;  /* 0x0000007475097212 */ /* 0x002fc600078efcff */
[----:B------:R-:W-:Y:S01]  /*ccc0*/  IMAD.WIDE.U32 R10, R6, 0x8, R162 ;  /* 0x00000008060a7825 */ /* 0x000fe200078e00a2 */
[----:B------:R-:W-:-:S03]  /*ccd0*/  LOP3.LUT R8, R114, R115, RZ, 0xfc, !PT ;  /* 0x0000007372087212 */ /* 0x000fc600078efcff */
[----:B------:R-:W-:Y:S02]  /*cce0*/  IMAD.WIDE.U32 R14, R7, 0x10, R160 ;  /* 0x00000010070e7825 */ /* 0x000fe400078e00a0 */
[----:B------:R0:W-:Y:S04]  /*ccf0*/  STG.E.64 desc[UR6][R10.64], R8 ;  /* 0x000000080a007986 */ /* 0x0001e8000c101b06 */
[----:B------:R0:W5:Y:S04]  /*cd00*/  @P0 LDG.E.128 R48, desc[UR6][R12.64] ;  /* 0x000000060c300981 */ /* 0x000168000c1e1d00 */
[----:B------:R-:W5:Y:S01]  /*cd10*/  LDG.E.128 R12, desc[UR6][R14.64] ;  /* 0x000000060e0c7981 */ /* 0x000f62000c1e1d00 */
[----:B0-----:R-:W-:Y:S05]  /*cd20*/  @!P0 BRA `(.L_x_4675) ;  /* 0x0000002c00508947 */ /* 0x001fea0003800000 */
        /* <DEDUP_REMOVED lines=16> */
.L_x_4678:
        /* <DEDUP_REMOVED lines=13> */
.L_x_4680:
[----:B------:R-:W-:Y:S05]  /*cf00*/  BSYNC.RECONVERGENT B1 ;  /* 0x0000000000017941 */ /* 0x000fea0003800200 */
.L_x_4679:
        /* <DEDUP_REMOVED lines=46> */
[----:B------:R-:W-:Y:S01]  /*d1f0*/  MOV R117, R8 ;  /* 0x0000000800757202 */ /* 0x000fe20000000f00 */
[----:B------:R-:W-:Y:S01]  /*d200*/  IMAD.MOV.U32 R8, RZ, RZ, R112 ;  /* 0x000000ffff087224 */ /* 0x000fe200078e0070 */
[----:B------:R-:W-:-:S07]  /*d210*/  LOP3.LUT R158, R40, R158, R9, 0x96, !PT ;  /* 0x0000009e289e7212 */ /* 0x000fce00078e9609 */
.L_x_4677:
[----:B------:R-:W-:Y:S05]  /*d220*/  BSYNC.RECONVERGENT B0 ;  /* 0x0000000000007941 */ /* 0x000fea0003800200 */
.L_x_4676:
[----:B------:R-:W-:Y:S01]  /*d230*/  I2FP.F32.U32 R9, R8 ;  /* 0x0000000800097245 */ /* 0x000fe20000201000 */
[----:B-----5:R-:W-:Y:S01]  /*d240*/  IMAD.U32 R113, R48, 0x10000, RZ ;  /* 0x0001000030717824 */ /* 0x020fe200078e00ff */
[----:B------:R-:W-:Y:S01]  /*d250*/  SHF.L.U32 R11, R12, 0x10, RZ ;  /* 0x000000100c0b7819 */ /* 0x000fe200000006ff */
[----:B------:R-:W-:Y:S01]  /*d260*/  BSSY.RECONVERGENT B0, `(.L_x_4681) ;  /* 0x0000056000007945 */ /* 0x000fe20003800200 */
[----:B------:R-:W-:Y:S01]  /*d270*/  ISETP.NE.AND P2, PT, R10, 0x1, PT ;  /* 0x000000010a00780c */ /* 0x000fe20003f45270 */
[----:B------:R-:W-:Y:S01]  /*d280*/  FFMA.FTZ R8, R9, R204, 1.1641532182693481445e-10 ;  /* 0x2f00000009087423 */ /* 0x000fe200000100cc */
[----:B------:R-:W-:Y:S02]  /*d290*/  IMAD.U32 R9, R72, 0x10000, RZ ;  /* 0x0001000048097824 */ /* 0x000fe400078e00ff */
[----:B------:R-:W-:Y:S01]  /*d2a0*/  FMUL.FTZ R11, R11, R34 ;  /* 0x000000220b0b7220 */ /* 0x000fe20000410000 */
[----:B------:R-:W-:Y:S01]  /*d2b0*/  HFMA2 R112, -RZ, RZ, 0, 1.1920928955078125e-07 ;  /* 0x00000002ff707431 */ /* 0x000fe200000001ff */
[----:B------:R-:W-:-:S02]  /*d2c0*/  PRMT R12, R12, 0x7632, R12 ;  /* 0x000076320c0c7816 */ /* 0x000fc4000000000c */
[----:B------:R-:W-:Y:S01]  /*d2d0*/  FMUL.FTZ R11, R11, R46 ;  /* 0x0000002e0b0b7220 */ /* 0x000fe20000410000 */
[----:B------:R-:W-:-:S04]  /*d2e0*/  FSETP.GTU.FTZ.AND P1, PT, R8, R47, PT ;  /* 0x0000002f0800720b */ /* 0x000fc80003f3c000 */
[----:B------:R-:W-:Y:S02]  /*d2f0*/  FSEL R8, R11, RZ, !P1 ;  /* 0x000000ff0b087208 */ /* 0x000fe40004800000 */
[----:B------:R-:W-:-:S03]  /*d300*/  PLOP3.LUT P1, PT, P1, PT, PT, 0x8, 0x80 ;  /* 0x000000000080781c */ /* 0x000fc60000f2e170 */
[----:B------:R-:W-:Y:S01]  /*d310*/  FFMA.FTZ R8, R8, R9, R113 ;  /* 0x0000000908087223 */ /* 0x000fe20000010071 */
[----:B------:R-:W-:Y:S01]  /*d320*/  P2R R118, PR, RZ, 0x2 ;  /* 0x00000002ff767803 */ /* 0x000fe20000000000 */
        /* <DEDUP_REMOVED lines=10> */
.L_x_4683:
        /* <DEDUP_REMOVED lines=13> */
.L_x_4685:
[----:B------:R-:W-:Y:S05]  /*d4a0*/  BSYNC.RECONVERGENT B1 ;  /* 0x0000000000017941 */ /* 0x000fea0003800200 */
.L_x_4684:
        /* <DEDUP_REMOVED lines=46> */
[----:B------:R-:W-:Y:S02]  /*d790*/  HFMA2 R112, -RZ, RZ, 0, 0 ;  /* 0x00000000ff707431 */ /* 0x000fe400000001ff */
[----:B------:R-:W-:Y:S01]  /*d7a0*/  IMAD.MOV.U32 R117, RZ, RZ, R10 ;  /* 0x000000ffff757224 */ /* 0x000fe200078e000a */
[----:B------:R-:W-:-:S07]  /*d7b0*/  LOP3.LUT R158, R40, R158, R11, 0x96, !PT ;  /* 0x0000009e289e7212 */ /* 0x000fce00078e960b */
.L_x_4682:
[----:B------:R-:W-:Y:S05]  /*d7c0*/  BSYNC.RECONVERGENT B0 ;  /* 0x0000000000007941 */ /* 0x000fea0003800200 */
.L_x_4681:
[----:B------:R-:W-:Y:S01]  /*d7d0*/  I2FP.F32.U32 R9, R9 ;  /* 0x0000000900097245 */ /* 0x000fe20000201000 */
[----:B------:R-:W-:Y:S01]  /*d7e0*/  IMAD.U32 R11, R12, 0x10000, RZ ;  /* 0x000100000c0b7824 */ /* 0x000fe200078e00ff */
[----:B------:R-:W-:Y:S01]  /*d7f0*/  ISETP.NE.AND P2, PT, R112, 0x1, PT ;  /* 0x000000017000780c */ /* 0x000fe20003f45270 */
[----:B------:R-:W-:Y:S02]  /*d800*/  BSSY.RECONVERGENT B0, `(.L_x_4686) ;  /* 0x0000056000007945 */ /* 0x000fe40003800200 */
[----:B------:R-:W-:Y:S01]  /*d810*/  FFMA.FTZ R10, R9, R204, 1.1641532182693481445e-10 ;  /* 0x2f000000090a7423 */ /* 0x000fe200000100cc */
[----:B------:R-:W-:Y:S01]  /*d820*/  FMUL.FTZ R11, R11, R34 ;  /* 0x000000220b0b7220 */ /* 0x000fe20000410000 */
[----:B------:R-:W-:-:S03]  /*d830*/  PRMT R9, R48, 0x7632, R9 ;  /* 0x0000763230097816 */ /* 0x000fc60000000009 */
[----:B------:R-:W-:Y:S01]  /*d840*/  FMUL.FTZ R11, R11, R46 ;  /* 0x0000002e0b0b7220 */ /* 0x000fe20000410000 */
[----:B------:R-:W-:Y:S01]  /*d850*/  FSETP.GTU.FTZ.AND P1, PT, R10, R47, PT ;  /* 0x0000002f0a00720b */ /* 0x000fe20003f3c000 */
[----:B------:R-:W-:Y:S01]  /*d860*/  IMAD.U32 R10, R213, 0x10000, RZ ;  /* 0x00010000d50a7824 */ /* 0x000fe200078e00ff */
[----:B------:R-:W-:Y:S02]  /*d870*/  SHF.L.U32 R12, R9, 0x10, RZ ;  /* 0x00000010090c7819 */ /* 0x000fe400000006ff */
[----:B------:R-:W-:Y:S01]  /*d880*/  FSEL R9, R11, RZ, !P1 ;  /* 0x000000ff0b097208 */ /* 0x000fe20004800000 */
[----:B------:R-:W-:Y:S01]  /*d890*/  IMAD.MOV.U32 R11, RZ, RZ, R156 ;  /* 0x000000ffff0b7224 */ /* 0x000fe200078e009c */
[----:B------:R-:W-:-:S03]  /*d8a0*/  PLOP3.LUT P1, PT, P1, PT, PT, 0x8, 0x80 ;  /* 0x000000000080781c */ /* 0x000fc60000f2e170 */
[----:B------:R-:W-:Y:S01]  /*d8b0*/  FFMA.FTZ R9, R9, R10, R12 ;  /* 0x0000000a09097223 */ /* 0x000fe2000001000c */
[----:B------:R-:W-:Y:S01]  /*d8c0*/  IMAD.MOV.U32 R12, RZ, RZ, 0x2 ;  /* 0x00000002ff0c7424 */ /* 0x000fe200078e00ff */
[----:B------:R-:W-:Y:S01]  /*d8d0*/  P2R R116, PR, RZ, 0x2 ;  /* 0x00000002ff747803 */ /* 0x000fe20000000000 */
        /* <DEDUP_REMOVED lines=9> */
.L_x_4688:
        /* <DEDUP_REMOVED lines=13> */
.L_x_4690:
[----:B------:R-:W-:Y:S05]  /*da40*/  BSYNC.RECONVERGENT B1 ;  /* 0x0000000000017941 */ /* 0x000fea0003800200 */
.L_x_4689:
        /* <DEDUP_REMOVED lines=49> */
.L_x_4687:
[----:B------:R-:W-:Y:S05]  /*dd60*/  BSYNC.RECONVERGENT B0 ;  /* 0x0000000000007941 */ /* 0x000fea0003800200 */
.L_x_4686:
[----:B------:R-:W-:Y:S01]  /*dd70*/  I2FP.F32.U32 R11, R11 ;  /* 0x0000000b000b7245 */ /* 0x000fe20000201000 */
[----:B------:R-:W-:Y:S01]  /*dd80*/  IMAD.U32 R113, R13, 0x10000, RZ ;  /* 0x000100000d717824 */ /* 0x000fe200078e00ff */
[----:B------:R-:W-:Y:S01]  /*dd90*/  ISETP.NE.AND P2, PT, R12, 0x1, PT ;  /* 0x000000010c00780c */ /* 0x000fe20003f45270 */
[----:B------:R-:W-:Y:S01]  /*dda0*/  IMAD.U32 R115, R49, 0x10000, RZ ;  /* 0x0001000031737824 */ /* 0x000fe200078e00ff */
[----:B------:R-:W-:Y:S01]  /*ddb0*/  BSSY.RECONVERGENT B0, `(.L_x_4691) ;  /* 0x0000054000007945 */ /* 0x000fe20003800200 */
        /* <DEDUP_REMOVED lines=8> */
[----:B------:R-:W-:Y:S01]  /*de40*/  FFMA.FTZ R10, R10, R11, R115 ;  /* 0x0000000b0a0a7223 */ /* 0x000fe20000010073 */
        /* <DEDUP_REMOVED lines=11> */
.L_x_4693:
        /* <DEDUP_REMOVED lines=13> */
.L_x_4695:
[----:B------:R-:W-:Y:S05]  /*dfd0*/  BSYNC.RECONVERGENT B1 ;  /* 0x0000000000017941 */ /* 0x000fea0003800200 */
.L_x_4694:
        /* <DEDUP_REMOVED lines=47> */
[----:B------:R-:W-:Y:S01]  /*e2d0*/  MOV R13, R117 ;  /* 0x00000075000d7202 */ /* 0x000fe20000000f00 */
[----:B------:R-:W-:-:S07]  /*e2e0*/  IMAD.MOV.U32 R117, RZ, RZ, R12 ;  /* 0x000000ffff757224 */ /* 0x000fce00078e000c */
.L_x_4692:
[----:B------:R-:W-:Y:S05]  /*e2f0*/  BSYNC.RECONVERGENT B0 ;  /* 0x0000000000007941 */ /* 0x000fea0003800200 */
.L_x_4691:
        /* <DEDUP_REMOVED lines=10> */
[----:B------:R-:W-:Y:S02]  /*e3a0*/  IMAD.U32 R112, R13, 0x10000, RZ ;  /* 0x000100000d707824 */ /* 0x000fe400078e00ff */
[----:B------:R-:W-:Y:S01]  /*e3b0*/  FSEL R11, R11, RZ, !P2 ;  /* 0x000000ff0b0b7208 */ /* 0x000fe20005000000 */
[----:B------:R-:W-:Y:S01]  /*e3c0*/  IMAD.MOV.U32 R13, RZ, RZ, R156 ;  /* 0x000000ffff0d7224 */ /* 0x000fe200078e009c */
[----:B------:R-:W-:-:S03]  /*e3d0*/  PLOP3.LUT P2, PT, P2, PT, PT, 0x8, 0x80 ;  /* 0x000000000080781c */ /* 0x000fc6000174e170 */
[----:B------:R-:W-:Y:S01]  /*e3e0*/  FFMA.FTZ R11, R11, R12, R112 ;  /* 0x0000000c0b0b7223 */ /* 0x000fe20000010070 */
        /* <DEDUP_REMOVED lines=10> */
.L_x_4698:
        /* <DEDUP_REMOVED lines=13> */
.L_x_4700:
[----:B------:R-:W-:Y:S05]  /*e560*/  BSYNC.RECONVERGENT B1 ;  /* 0x0000000000017941 */ /* 0x000fea0003800200 */
.L_x_4699:
        /* <DEDUP_REMOVED lines=49> */
.L_x_4697:
[----:B------:R-:W-:Y:S05]  /*e880*/  BSYNC.RECONVERGENT B0 ;  /* 0x0000000000007941 */ /* 0x000fea0003800200 */
.L_x_4696:
[----:B------:R-:W-:Y:S01]  /*e890*/  I2FP.F32.U32 R13, R13 ;  /* 0x0000000d000d7245 */ /* 0x000fe20000201000 */
[----:B------:R-:W-:Y:S01]  /*e8a0*/  IMAD.U32 R113, R14, 0x10000, RZ ;  /* 0x000100000e717824 */ /* 0x000fe200078e00ff */
[----:B------:R-:W-:Y:S01]  /*e8b0*/  ISETP.NE.AND P4, PT, R112, 0x1, PT ;  /* 0x000000017000780c */ /* 0x000fe20003f85270 */
[----:B------:R-:W-:Y:S01]  /*e8c0*/  BSSY.RECONVERGENT B0, `(.L_x_4701) ;  /* 0x0000055000007945 */ /* 0x000fe20003800200 */
[----:B------:R-:W-:Y:S01]  /*e8d0*/  PRMT R14, R14, 0x7632, R14 ;  /* 0x000076320e0e7816 */ /* 0x000fe2000000000e */
[----:B------:R-:W-:Y:S01]  /*e8e0*/  FFMA.FTZ R12, R13, R204, 1.1641532182693481445e-10 ;  /* 0x2f0000000d0c7423 */ /* 0x000fe200000100cc */
[----:B------:R-:W-:Y:S01]  /*e8f0*/  FMUL.FTZ R113, R113, R34 ;  /* 0x0000002271717220 */ /* 0x000fe20000410000 */
[----:B------:R-:W-:Y:S02]  /*e900*/  IMAD.U32 R13, R74, 0x10000, RZ ;  /* 0x000100004a0d7824 */ /* 0x000fe400078e00ff */
[----:B------:R-:W-:Y:S02]  /*e910*/  IMAD.MOV.U32 R114, RZ, RZ, 0x2 ;  /* 0x00000002ff727424 */ /* 0x000fe400078e00ff */
[----:B------:R-:W-:Y:S01]  /*e920*/  FMUL.FTZ R113, R113, R46 ;  /* 0x0000002e71717220 */ /* 0x000fe20000410000 */
[----:B------:R-:W-:-:S04]  /*e930*/  FSETP.GTU.FTZ.AND P3, PT, R12, R47, PT ;  /* 0x0000002f0c00720b */ /* 0x000fc80003f7c000 */
[----:B------:R-:W-:Y:S02]  /*e940*/  FSEL R12, R113, RZ, !P3 ;  /* 0x000000ff710c7208 */ /* 0x000fe40005800000 */
[----:B------:R-:W-:Y:S02]  /*e950*/  SHF.L.U32 R113, R50, 0x10, RZ ;  /* 0x0000001032717819 */ /* 0x000fe400000006ff */
        /* <DEDUP_REMOVED lines=12> */
.L_x_4703:
        /* <DEDUP_REMOVED lines=13> */
.L_x_4705:
[----:B------:R-:W-:Y:S05]  /*eaf0*/  BSYNC.RECONVERGENT B1 ;  /* 0x0000000000017941 */ /* 0x000fea0003800200 */
.L_x_4704:
[----:B------:R-:W-:Y:S01]  /*eb00*/  LOP3.LUT R114, R5, UR5, R121, 0x96, !PT ;  /* 0x0000000505727c12 */ /* 0x000fe2000f8e9679 */
[----:B------:R-:W-:Y:S01]  /*eb10*/  IMAD.WIDE.U32 R112, R0, -0x326172a9, RZ ;  /* 0xcd9e8d5700707825 */ /* 0x000fe200078e00ff */
[----:B------:R-:W-:-:S03]  /*eb20*/  UIADD3 UR15, UPT, UPT, UR4, 0x3c6ef372, URZ ;  /* 0x3c6ef372040f7890 */ /* 0x000fc6000fffe0ff */
[----:B------:R-:W-:Y:S01]  /*eb30*/  IMAD.WIDE.U32 R114, R114, -0x326172a9, RZ ;  /* 0xcd9e8d5772727825 */ /* 0x000fe200078e00ff */
[----:B------:R-:W-:-:S03]  /*eb40*/  LOP3.LUT R113, R4, UR4, R113, 0x96, !PT ;  /* 0x0000000404717c12 */ /* 0x000fc6000f8e9671 */
[----:B------:R-:W-:Y:S01]  /*eb50*/  IMAD.MOV.U32 R13, RZ, RZ, R117 ;  /* 0x000000ffff0d7224 */ /* 0x000fe200078e0075 */
[----:B------:R-:W-:Y:S01]  /*eb60*/  LOP3.LUT R121, R41, R112, R115, 0x96, !PT ;  /* 0x0000007029797212 */ /* 0x000fe200078e9673 */
[----:B------:R-:W-:-:S05]  /*eb70*/  IMAD.WIDE.U32 R112, R113, -0x2daee0ad, RZ ;  /* 0xd2511f5371707825 */ /* 0x000fca00078e00ff */
[----:B------:R-:W-:Y:S01]  /*eb80*/  LOP3.LUT R113, R36, R120, R113, 0x96, !PT ;  /* 0x0000007824717212 */ /* 0x000fe200078e9671 */
[----:B------:R-:W-:-:S05]  /*eb90*/  IMAD.WIDE.U32 R120, R121, -0x2daee0ad, RZ ;  /* 0xd2511f5379787825 */ /* 0x000fca00078e00ff */
[----:B------:R-:W-:Y:S01]  /*eba0*/  LOP3.LUT R115, R35, R112, R121, 0x96, !PT ;  /* 0x0000007023737212 */ /* 0x000fe200078e9679 */
        /* <DEDUP_REMOVED lines=8> */
[----:B------:R-:W-:Y:S01]  /*ec30*/  IMAD.WIDE.U32 R120, R121, -0x2daee0ad, RZ ;  /* 0xd2511f5379787825 */ /* 0x000fe200078e00ff */
[----:B------:R-:W-:-:S04]  /*ec40*/  UIADD3 UR15, UPT, UPT, UR4, 0x78dde6e4, URZ ;  /* 0x78dde6e4040f7890 */ /* 0x000fc8000fffe0ff */
[----:B------:R-:W-:Y:S01]  /*ec50*/  LOP3.LUT R115, R43, R112, R121, 0x96, !PT ;  /* 0x000000702b737212 */ /* 0x000fe200078e9679 */
        /* <DEDUP_REMOVED lines=10> */
[----:B------:R-:W-:Y:S01]  /*ed00*/  IMAD.WIDE.U32 R112, R113, -0x326172a9, RZ ;  /* 0xcd9e8d5771707825 */ /* 0x000fe200078e00ff */
[----:B------:R-:W-:-:S04]  /*ed10*/  UIADD3 UR15, UPT, UPT, UR4, -0x700cb87f, URZ ;  /* 0x8ff34781040f7890 */ /* 0x000fc8000fffe0ff */
[----:B------:R-:W-:Y:S01]  /*ed20*/  LOP3.LUT R113, R42, R114, R113, 0x96, !PT ;  /* 0x000000722a717212 */ /* 0x000fe200078e9671 */
[----:B------:R-:W-:-:S05]  /*ed30*/  IMAD.WIDE.U32 R114, R115, -0x326172a9, RZ ;  /* 0xcd9e8d5773727825 */ /* 0x000fca00078e00ff */
        /* <DEDUP_REMOVED lines=9> */
[----:B------:R-:W-:Y:S01]  /*edd0*/  LOP3.LUT R157, R112, UR15, R157, 0x96, !PT ;  /* 0x0000000f709d7c12 */ /* 0x000fe2000f8e969d */
[----:B------:R-:W-:-:S05]  /*ede0*/  IMAD.WIDE.U32 R112, R113, -0x2daee0ad, RZ ;  /* 0xd2511f5371707825 */ /* 0x000fca00078e00ff */
[----:B------:R-:W-:Y:S02]  /*edf0*/  LOP3.LUT R158, R40, R158, R113, 0x96, !PT ;  /* 0x0000009e289e7212 */ /* 0x000fe400078e9671 */
[----:B------:R-:W-:-:S07]  /*ee00*/  MOV R117, R112 ;  /* 0x0000007000757202 */ /* 0x000fce0000000f00 */
.L_x_4702:
[----:B------:R-:W-:Y:S05]  /*ee10*/  BSYNC.RECONVERGENT B0 ;  /* 0x0000000000007941 */ /* 0x000fea0003800200 */
.L_x_4701:
        /* <DEDUP_REMOVED lines=11> */
[----:B------:R-:W-:Y:S02]  /*eed0*/  FSEL R13, R113, RZ, !P4 ;  /* 0x000000ff710d7208 */ /* 0x000fe40006000000 */
        /* <DEDUP_REMOVED lines=13> */
.L_x_4708:
        /* <DEDUP_REMOVED lines=13> */
.L_x_4710:
[----:B------:R-:W-:Y:S05]  /*f080*/  BSYNC.RECONVERGENT B1 ;  /* 0x0000000000017941 */ /* 0x000fea0003800200 */
.L_x_4709:
[----:B------:R-:W-:Y:S01]  /*f090*/  LOP3.LUT R114, R5, UR5, R121, 0x96, !PT ;  /* 0x0000000505727c12 */ /* 0x000fe2000f8e9679 */
[----:B------:R-:W-:Y:S01]  /*f0a0*/  IMAD.WIDE.U32 R112, R0, -0x326172a9, RZ ;  /* 0xcd9e8d5700707825 */ /* 0x000fe200078e00ff */
[----:B------:R-:W-:Y:S01]  /*f0b0*/  UIADD3 UR15, UPT, UPT, UR4, 0x3c6ef372, URZ ;  /* 0x3c6ef372040f7890 */ /* 0x000fe2000fffe0ff */
[----:B------:R-:W-:Y:S02]  /*f0c0*/  MOV R14, R117 ;  /* 0x00000075000e7202 */ /* 0x000fe40000000f00 */
[----:B------:R-:W-:Y:S01]  /*f0d0*/  IMAD.WIDE.U32 R114, R114, -0x326172a9, RZ ;  /* 0xcd9e8d5772727825 */ /* 0x000fe200078e00ff */
[----:B------:R-:W-:-:S04]  /*f0e0*/  LOP3.LUT R113, R4, UR4, R113, 0x96, !PT ;  /* 0x0000000404717c12 */ /* 0x000fc8000f8e9671 */
        /* <DEDUP_REMOVED lines=39> */
[----:B------:R-:W-:-:S04]  /*f360*/  IMAD.WIDE.U32 R112, R113, -0x2daee0ad, RZ ;  /* 0xd2511f5371707825 */ /* 0x000fc800078e00ff */
[----:B------:R-:W-:Y:S01]  /*f370*/  IMAD.MOV.U32 R117, RZ, RZ, R112 ;  /* 0x000000ffff757224 */ /* 0x000fe200078e0070 */
[----:B------:R-:W-:Y:S01]  /*f380*/  LOP3.LUT R158, R40, R158, R113, 0x96, !PT ;  /* 0x0000009e289e7212 */ /* 0x000fe200078e9671 */
[----:B------:R-:W-:-:S07]  /*f390*/  IMAD.MOV.U32 R112, RZ, RZ, RZ ;  /* 0x000000ffff707224 */ /* 0x000fce00078e00ff */
.L_x_4707:
[----:B------:R-:W-:Y:S05]  /*f3a0*/  BSYNC.RECONVERGENT B0 ;  /* 0x0000000000007941 */ /* 0x000fea0003800200 */
.L_x_4706:
[----:B------:R-:W-:Y:S01]  /*f3b0*/  I2FP.F32.U32 R113, R14 ;  /* 0x0000000e00717245 */ /* 0x000fe20000201000 */
[----:B------:R-:W-:Y:S01]  /*f3c0*/  BSSY.RECONVERGENT B0, `(.L_x_4711) ;  /* 0x0000059000007945 */ /* 0x000fe20003800200 */
[----:B------:R-:W-:Y:S01]  /*f3d0*/  SHF.L.U32 R115, R15, 0x10, RZ ;  /* 0x000000100f737819 */ /* 0x000fe200000006ff */
[----:B------:R-:W-:Y:S01]  /*f3e0*/  HFMA2 R120, -RZ, RZ, 0, 1.1920928955078125e-07 ;  /* 0x00000002ff787431 */ /* 0x000fe200000001ff */
        /* <DEDUP_REMOVED lines=21> */
.L_x_4713:
        /* <DEDUP_REMOVED lines=15> */
.L_x_4715:
[----:B------:R-:W-:Y:S05]  /*f630*/  BSYNC.RECONVERGENT B1 ;  /* 0x0000000000017941 */ /* 0x000fea0003800200 */
.L_x_4714:
[----:B------:R-:W-:Y:S01]  /*f640*/  LOP3.LUT R114, R5, UR5, R121, 0x96, !PT ;  /* 0x0000000505727c12 */ /* 0x000fe2000f8e9679 */
[----:B------:R-:W-:Y:S01]  /*f650*/  IMAD.WIDE.U32 R112, R0, -0x326172a9, RZ ;  /* 0xcd9e8d5700707825 */ /* 0x000fe200078e00ff */
[----:B------:R-:W-:-:S03]  /*f660*/  UIADD3 UR15, UPT, UPT, UR4, 0x3c6ef372, URZ ;  /* 0x3c6ef372040f7890 */ /* 0x000fc6000fffe0ff */
        /* <DEDUP_REMOVED lines=40> */
[----:B------:R-:W-:-:S04]  /*f8f0*/  LOP3.LUT R113, R39, R114, R113, 0x96, !PT ;  /* 0x0000007227717212 */ /* 0x000fc800078e9671 */
[----:B------:R-:W-:Y:S01]  /*f900*/  LOP3.LUT R157, R112, UR15, R157, 0x96, !PT ;  /* 0x0000000f709d7c12 */ /* 0x000fe2000f8e969d */
[----:B------:R-:W-:-:S05]  /*f910*/  IMAD.WIDE.U32 R112, R113, -0x2daee0ad, RZ ;  /* 0xd2511f5371707825 */ /* 0x000fca00078e00ff */
[----:B------:R-:W-:Y:S01]  /*f920*/  LOP3.LUT R158, R40, R158, R113, 0x96, !PT ;  /* 0x0000009e289e7212 */ /* 0x000fe200078e9671 */
[----:B------:R-:W-:Y:S02]  /*f930*/  IMAD.MOV.U32 R113, RZ, RZ, R117 ;  /* 0x000000ffff717224 */ /* 0x000fe400078e0075 */
[----:B------:R-:W-:-:S07]  /*f940*/  IMAD.MOV.U32 R117, RZ, RZ, R112 ;  /* 0x000000ffff757224 */ /* 0x000fce00078e0070 */
.L_x_4712:
[----:B------:R-:W-:Y:S05]  /*f950*/  BSYNC.RECONVERGENT B0 ;  /* 0x0000000000007941 */ /* 0x000fea0003800200 */
.L_x_4711:
[----:B------:R-:W-:Y:S01]  /*f960*/  I2FP.F32.U32 R113, R113 ;  /* 0x0000007100717245 */ /* 0x000fe20000201000 */
[----:B------:R-:W-:-:S04]  /*f970*/  IMAD.U32 R15, R15, 0x10000, RZ ;  /* 0x000100000f0f7824 */ /* 0x000fc800078e00ff */
        /* <DEDUP_REMOVED lines=8> */
[----:B------:R-:W-:Y:S02]  /*fa00*/  PLOP3.LUT P6, PT, P6, PT, PT, 0x8, 0x80 ;  /* 0x000000000080781c */ /* 0x000fe400037ce170 */
[----:B------:R-:W-:Y:S01]  /*fa10*/  F2FP.BF16.F32.PACK_AB R113, R11, R10 ;  /* 0x0000000a0b71723e */ /* 0x000fe200000010ff */
[----:B------:R-:W-:Y:S01]  /*fa20*/  FFMA.FTZ R15, R15, R112, R114 ;  /* 0x000000700f0f7223 */ /* 0x000fe20000010072 */
[----:B------:R-:W-:-:S02]  /*fa30*/  F2FP.BF16.F32.PACK_AB R114, R13, R12 ;  /* 0x0000000c0d72723e */ /* 0x000fc400000010ff */
[----:B------:R-:W-:Y:S02]  /*fa40*/  F2FP.BF16.F32.PACK_AB R112, R9, R8 ;  /* 0x000000080970723e */ /* 0x000fe400000010ff */
[----:B------:R-:W-:Y:S01]  /*fa50*/  F2FP.BF16.F32.PACK_AB R115, R15, R14 ;  /* 0x0000000e0f73723e */ /* 0x000fe200000010ff */
[----:B------:R-:W-:Y:S06]  /*fa60*/  BRA `(.L_x_4716) ;  /* 0x0000002c001c7947 */ /* 0x000fec0003800000 */
.L_x_4675:
        /* <DEDUP_REMOVED lines=16> */
.L_x_4719:
        /* <DEDUP_REMOVED lines=13> */
.L_x_4721:
[----:B------:R-:W-:Y:S05]  /*fc40*/  BSYNC.RECONVERGENT B1 ;  /* 0x0000000000017941 */ /* 0x000fea0003800200 */
.L_x_4720:
        /* <DEDUP_REMOVED lines=47> */
[----:B------:R-:W-:Y:S01]  /*ff40*/  IMAD.MOV.U32 R10, RZ, RZ, RZ ;  /* 0x000000ffff0a7224 */ /* 0x000fe200078e00ff */
[----:B------:R-:W-:-:S07]  /*ff50*/  MOV R8, R112 ;  /* 0x0000007000087202 */ /* 0x000fce0000000f00 */
.L_x_4718:
[----:B------:R-:W-:Y:S05]  /*ff60*/  BSYNC.RECONVERGENT B0 ;  /* 0x0000000000007941 */ /* 0x000fea0003800200 */
.L_x_4717:
[----:B------:R-:W-:Y:S01]  /*ff70*/  I2FP.F32.U32 R9, R8 ;  /* 0x0000000800097245 */ /* 0x000fe20000201000 */
[----:B-----5:R-:W-:Y:S01]  /*ff80*/  IMAD.U32 R11, R12, 0x10000, RZ ;  /* 0x000100000c0b7824 */ /* 0x020fe200078e00ff */
        /* <DEDUP_REMOVED lines=8> */
[----:B------:R-:W-:-:S04]  /*10010*/  FSETP.GTU.FTZ.AND P1, PT, R8, R47, PT ;  /* 0x0000002f0800720b */ /* 0x000fc80003f3c000 */
[----:B------:R-:W-:Y:S02]  /*10020*/  FSEL R8, R11, RZ, !P1 ;  /* 0x000000ff0b087208 */ /* 0x000fe40004800000 */
[----:B------:R-:W-:-:S03]  /*10030*/  PLOP3.LUT P1, PT, P1, PT, PT, 0x8, 0x80 ;  /* 0x000000000080781c */ /* 0x000fc60000f2e170 */
[----:B------:R-:W-:Y:S01]  /*10040*/  FMUL.FTZ R8, R9, R8 ;  /* 0x0000000809087220 */ /* 0x000fe20000410000 */
[----:B------:R-:W-:Y:S01]  /*10050*/  P2R R118, PR, RZ, 0x2 ;  /* 0x00000002ff767803 */ /* 0x000fe20000000000 */
        /* <DEDUP_REMOVED lines=10> */
.L_x_4724:
        /* <DEDUP_REMOVED lines=13> */
.L_x_4726:
[----:B------:R-:W-:Y:S05]  /*101d0*/  BSYNC.RECONVERGENT B1 ;  /* 0x0000000000017941 */ /* 0x000fea0003800200 */
.L_x_4725:
        /* <DEDUP_REMOVED lines=49> */
.L_x_4723:
[----:B------:R-:W-:Y:S05]  /*104f0*/  BSYNC.RECONVERGENT B0 ;  /* 0x0000000000007941 */ /* 0x000fea0003800200 */
.L_x_4722:
        /* <DEDUP_REMOVED lines=10> */
[----:B------:R-:W-:Y:S01]  /*105a0*/  FSEL R9, R11, RZ, !P1 ;  /* 0x000000ff0b097208 */ /* 0x000fe20004800000 */
[----:B------:R-:W-:Y:S01]  /*105b0*/  IMAD.MOV.U32 R11, RZ, RZ, R156 ;  /* 0x000000ffff0b7224 */ /* 0x000fe200078e009c */
[----:B------:R-:W-:-:S03]  /*105c0*/  PLOP3.LUT P1, PT, P1, PT, PT, 0x8, 0x80 ;  /* 0x000000000080781c */ /* 0x000fc60000f2e170 */
[----:B------:R-:W-:Y:S01]  /*105d0*/  FMUL.FTZ R9, R10, R9 ;  /* 0x000000090a097220 */ /* 0x000fe20000410000 */
        /* <DEDUP_REMOVED lines=10> */
.L_x_4729:
        /* <DEDUP_REMOVED lines=13> */
.L_x_4731:
[----:B------:R-:W-:Y:S05]  /*10750*/  BSYNC.RECONVERGENT B1 ;  /* 0x0000000000017941 */ /* 0x000fea0003800200 */
.L_x_4730:
        /* <DEDUP_REMOVED lines=49> */
.L_x_4728:
[----:B------:R-:W-:Y:S05]  /*10a70*/  BSYNC.RECONVERGENT B0 ;  /* 0x0000000000007941 */ /* 0x000fea0003800200 */
.L_x_4727:
        /* <DEDUP_REMOVED lines=24> */
.L_x_4734:
        /* <DEDUP_REMOVED lines=13> */
.L_x_4736:
[----:B------:R-:W-:Y:S05]  /*10cd0*/  BSYNC.RECONVERGENT B1 ;  /* 0x0000000000017941 */ /* 0x000fea0003800200 */
.L_x_4735:
        /* <DEDUP_REMOVED lines=49> */
.L_x_4733:
[----:B------:R-:W-:Y:S05]  /*10ff0*/  BSYNC.RECONVERGENT B0 ;  /* 0x0000000000007941 */ /* 0x000fea0003800200 */
.L_x_4732:
        /* <DEDUP_REMOVED lines=13> */
[----:B------:R-:W-:Y:S01]  /*110d0*/  FMUL.FTZ R11, R12, R11 ;  /* 0x0000000b0c0b7220 */ /* 0x000fe20000410000 */
        /* <DEDUP_REMOVED lines=9> */
.L_x_4739:
        /* <DEDUP_REMOVED lines=13> */
.L_x_4741:
[----:B------:R-:W-:Y:S05]  /*11240*/  BSYNC.RECONVERGENT B1 ;  /* 0x0000000000017941 */ /* 0x000fea0003800200 */
.L_x_4740:
        /* <DEDUP_REMOVED lines=49> */
.L_x_4738:
[----:B------:R-:W-:Y:S05]  /*11560*/  BSYNC.RECONVERGENT B0 ;  /* 0x0000000000007941 */ /* 0x000fea0003800200 */
.L_x_4737:
        /* <DEDUP_REMOVED lines=24> */
.L_x_4744:
        /* <DEDUP_REMOVED lines=13> */
.L_x_4746:
[----:B------:R-:W-:Y:S05]  /*117c0*/  BSYNC.RECONVERGENT B1 ;  /* 0x0000000000017941 */ /* 0x000fea0003800200 */
.L_x_4745:
        /* <DEDUP_REMOVED lines=45> */
[----:B------:R-:W-:-:S03]  /*11aa0*/  IMAD.WIDE.U32 R112, R113, -0x2daee0ad, RZ ;  /* 0xd2511f5371707825 */ /* 0x000fc600078e00ff */
[----:B------:R-:W-:Y:S01]  /*11ab0*/  MOV R117, R112 ;  /* 0x0000007000757202 */ /* 0x000fe20000000f00 */
[----:B------:R-:W-:Y:S01]  /*11ac0*/  IMAD.MOV.U32 R112, RZ, RZ, RZ ;  /* 0x000000ffff707224 */ /* 0x000fe200078e00ff */
[----:B------:R-:W-:-:S07]  /*11ad0*/  LOP3.LUT R158, R40, R158, R113, 0x96, !PT ;  /* 0x0000009e289e7212 */ /* 0x000fce00078e9671 */
.L_x_4743:
[----:B------:R-:W-:Y:S05]  /*11ae0*/  BSYNC.RECONVERGENT B0 ;  /* 0x0000000000007941 */ /* 0x000fea0003800200 */
.L_x_4742:
        /* <DEDUP_REMOVED lines=23> */
.L_x_4749:
        /* <DEDUP_REMOVED lines=13> */
.L_x_4751:
[----:B------:R-:W-:Y:S05]  /*11d30*/  BSYNC.RECONVERGENT B1 ;  /* 0x0000000000017941 */ /* 0x000fea0003800200 */
.L_x_4750:
        /* <DEDUP_REMOVED lines=49> */
.L_x_4748:
[----:B------:R-:W-:Y:S05]  /*12050*/  BSYNC.RECONVERGENT B0 ;  /* 0x0000000000007941 */ /* 0x000fea0003800200 */
.L_x_4747:
[----:B------:R-:W-:Y:S01]  /*12060*/  I2FP.F32.U32 R113, R14 ;  /* 0x0000000e00717245 */ /* 0x000fe20000201000 */
[C---:B------:R-:W-:Y:S01]  /*12070*/  IMAD.U32 R115, R15.reuse, 0x10000, RZ ;  /* 0x000100000f737824 */ /* 0x040fe200078e00ff */
        /* <DEDUP_REMOVED lines=22> */
.L_x_4754:
        /* <DEDUP_REMOVED lines=12> */
[----:B------:R-:W-:Y:S01]  /*122a0*/  @P0 IMAD.MOV R113, RZ, RZ, R5 ;  /* 0x000000ffff710224 */ /* 0x000fe200078e0205 */
[----:B------:R-:W-:-:S04]  /*122b0*/  ISETP.NE.AND P0, PT, R112, RZ, PT ;  /* 0x000000ff7000720c */ /* 0x000fc80003f05270 */
[----:B------:R-:W-:-:S09]  /*122c0*/  @!P6 MOV R5, R113 ;  /* 0x000000710005e202 */ /* 0x000fd20000000f00 */
.L_x_4756:
[----:B------:R-:W-:Y:S05]  /*122d0*/  BSYNC.RECONVERGENT B1 ;  /* 0x0000000000017941 */ /* 0x000fea0003800200 */
.L_x_4755:
        /* <DEDUP_REMOVED lines=45> */
[----:B------:R-:W-:-:S05]  /*125b0*/  IMAD.WIDE.U32 R112, R113, -0x2daee0ad, RZ ;  /* 0xd2511f5371707825 */ /* 0x000fca00078e00ff */
[----:B------:R-:W-:Y:S01]  /*125c0*/  LOP3.LUT R158, R40, R158, R113, 0x96, !PT ;  /* 0x0000009e289e7212 */ /* 0x000fe200078e9671 */
[----:B------:R-:W-:Y:S01]  /*125d0*/  IMAD.MOV.U32 R113, RZ, RZ, R117 ;  /* 0x000000ffff717224 */ /* 0x000fe200078e0075 */
[----:B------:R-:W-:-:S07]  /*125e0*/  MOV R117, R112 ;  /* 0x0000007000757202 */ /* 0x000fce0000000f00 */
.L_x_4753:
[----:B------:R-:W-:Y:S05]  /*125f0*/  BSYNC.RECONVERGENT B0 ;  /* 0x0000000000007941 */ /* 0x000fea0003800200 */
.L_x_4752:
[----:B------:R-:W-:Y:S01]  /*12600*/  I2FP.F32.U32 R113, R113 ;  /* 0x0000007100717245 */ /* 0x000fe20000201000 */
[----:B------:R-:W-:Y:S01]  /*12610*/  IMAD.U32 R15, R15, 0x10000, RZ ;  /* 0x000100000f0f7824 */ /* 0x000fe200078e00ff */
[----:B------:R-:W-:-:S03]  /*12620*/  F2FP.BF16.F32.PACK_AB R114, R13, R12 ;  /* 0x0000000c0d72723e */ /* 0x000fc600000010ff */
[----:B------:R-:W-:Y:S01]  /*12630*/  FFMA.FTZ R112, R113, R204, 1.1641532182693481445e-10 ;  /* 0x2f00000071707423 */ /* 0x000fe200000100cc */
[----:B------:R-:W-:Y:S01]  /*12640*/  FMUL.FTZ R15, R15, R34 ;  /* 0x000000220f0f7220 */ /* 0x000fe20000410000 */
[----:B------:R-:W-:-:S03]  /*12650*/  F2FP.BF16.F32.PACK_AB R113, R11, R10 ;  /* 0x0000000a0b71723e */ /* 0x000fc600000010ff */
[----:B------:R-:W-:Y:S01]  /*12660*/  FMUL.FTZ R15, R15, R46 ;  /* 0x0000002e0f0f7220 */ /* 0x000fe20000410000 */
[----:B------:R-:W-:Y:S02]  /*12670*/  FSETP.GTU.FTZ.AND P6, PT, R112, R47, PT ;  /* 0x0000002f7000720b */ /* 0x000fe40003fdc000 */
[----:B------:R-:W-:Y:S02]  /*12680*/  SHF.L.U32 R112, R216, 0x10, RZ ;  /* 0x00000010d8707819 */ /* 0x000fe400000006ff */
[----:B------:R-:W-:Y:S02]  /*12690*/  FSEL R15, R15, RZ, !P6 ;  /* 0x000000ff0f0f7208 */ /* 0x000fe40007000000 */
[----:B------:R-:W-:-:S03]  /*126a0*/  PLOP3.LUT P6, PT, P6, PT, PT, 0x8, 0x80 ;  /* 0x000000000080781c */ /* 0x000fc600037ce170 */
[----:B------:R-:W-:Y:S01]  /*126b0*/  FMUL.FTZ R15, R112, R15 ;  /* 0x0000000f700f7220 */ /* 0x000fe20000410000 */
[----:B------:R-:W-:-:S04]  /*126c0*/  F2FP.BF16.F32.PACK_AB R112, R9, R8 ;  /* 0x000000080970723e */ /* 0x000fc800000010ff */
[----:B------:R-:W-:-:S07]  /*126d0*/  F2FP.BF16.F32.PACK_AB R115, R15, R14 ;  /* 0x0000000e0f73723e */ /* 0x000fce00000010ff */
.L_x_4716:
[----:B------:R-:W-:Y:S02]  /*126e0*/  SEL R121, RZ, 0x1000000, !P6 ;  /* 0x01000000ff797807 */ /* 0x000fe40007000000 */
[----:B------:R-:W-:Y:S01]  /*126f0*/  ISETP.NE.AND P6, PT, R118, RZ, PT ;  /* 0x000000ff7600720c */ /* 0x000fe20003fc5270 */
[----:B------:R-:W-:Y:S01]  /*12700*/  IMAD.WIDE.U32 R118, R7, 0x10, R164 ;  /* 0x0000001007767825 */ /* 0x000fe200078e00a4 */
[----:B------:R-:W-:Y:S02]  /*12710*/  SEL R124, RZ, 0x10000, !P5 ;  /* 0x00010000ff7c7807 */ /* 0x000fe40006800000 */
[----:B------:R-:W-:Y:S02]  /*12720*/  SEL R123, RZ, 0x100, !P4 ;  /* 0x00000100ff7b7807 */ /* 0x000fe40006000000 */
[----:B------:R0:W-:Y:S01]  /*12730*/  STG.E.128 desc[UR6][R118.64], R112 ;  /* 0x0000007076007986 */ /* 0x0001e2000c101d06 */
[----:B------:R-:W-:Y:S02]  /*12740*/  ISETP.NE.AND P5, PT, R116, RZ, PT ;  /* 0x000000ff7400720c */ /* 0x000fe40003fa5270 */
[----:B------:R-:W-:-:S02]  /*12750*/  LOP3.LUT R123, R123, R121, R124, 0xfe, !PT ;  /* 0x000000797b7b7212 */ /* 0x000fc400078efe7c */
[----:B------:R-:W-:Y:S02]  /*12760*/  SEL R122, RZ, 0x1000000, !P2 ;  /* 0x01000000ff7a7807 */ /* 0x000fe40005000000 */
[----:B------:R-:W-:Y:S02]  /*12770*/  SEL R121, RZ, 0x10000, !P1 ;  /* 0x00010000ff797807 */ /* 0x000fe40004800000 */
[----:B------:R-:W-:-:S04]  /*12780*/  SEL R116, RZ, 0x100, !P5 ;  /* 0x00000100ff747807 */ /* 0x000fc80006800000 */
[----:B------:R-:W-:Y:S02]  /*12790*/  LOP3.LUT R116, R116, R122, R121, 0xfe, !PT ;  /* 0x0000007a74747212 */ /* 0x000fe400078efe79 */
[----:B------:R-:W-:Y:S02]  /*127a0*/  SEL R122, RZ, 0x1, !P3 ;  /* 0x00000001ff7a7807 */ /* 0x000fe40005800000 */
[----:B------:R-:W-:Y:S01]  /*127b0*/  SEL R121, RZ, 0x1, !P6 ;  /* 0x00000001ff797807 */ /* 0x000fe20007000000 */
[----:B0-----:R-:W0:Y:S01]  /*127c0*/  @P0 LDC.64 R112, c[0x0][0x3a0] ;  /* 0x0000e800ff700b82 */ /* 0x001e220000000a00 */
[----:B------:R-:W-:Y:S01]  /*127d0*/  LOP3.LUT R115, R123, R122, RZ, 0xfc, !PT ;  /* 0x0000007a7b737212 */ /* 0x000fe200078efcff */
[----:B------:R-:W-:Y:S01]  /*127e0*/  IMAD.WIDE.U32 R118, R7, 0x8, R162 ;  /* 0x0000000807767825 */ /* 0x000fe200078e00a2 */
[----:B------:R-:W-:-:S03]  /*127f0*/  LOP3.LUT R114, R116, R121, RZ, 0xfc, !PT ;  /* 0x0000007974727212 */ /* 0x000fc600078efcff */
[----:B------:R-:W-:Y:S02]  /*12800*/  VIADD R116, R17, 0x60 ;  /* 0x0000006011747836 */ /* 0x000fe40000000000 */
[----:B------:R1:W-:Y:S02]  /*12810*/  STG.E.64 desc[UR6][R118.64], R114 ;  /* 0x0000007276007986 */ /* 0x0003e4000c101b06 */
[----:B-1----:R-:W-:-:S04]  /*12820*/  IMAD.WIDE.U32 R114, R116, 0x10, R160 ;  /* 0x0000001074727825 */ /* 0x002fc800078e00a0 */
[----:B0-----:R-:W-:-:S05]  /*12830*/  @P0 IMAD.WIDE.U32 R112, R116, 0x10, R112 ;  /* 0x0000001074700825 */ /* 0x001fca00078e0070 */
        /* <DEDUP_REMOVED lines=19> */
.L_x_4760:
        /* <DEDUP_REMOVED lines=13> */
.L_x_4762:
[----:B------:R-:W-:Y:S05]  /*12a40*/  BSYNC.RECONVERGENT B1 ;  /* 0x0000000000017941 */ /* 0x000fea0003800200 */
.L_x_4761:
        /* <DEDUP_REMOVED lines=45> */
[----:B------:R-:W-:Y:S01]  /*12d20*/  IMAD.WIDE.U32 R126, R126, -0x2daee0ad, RZ ;  /* 0xd2511f537e7e7825 */ /* 0x000fe200078e00ff */
[----:B------:R-:W-:-:S04]  /*12d30*/  MOV R118, R117 ;  /* 0x0000007500767202 */ /* 0x000fc80000000f00 */
[----:B------:R-:W-:-:S07]  /*12d40*/  LOP3.LUT R158, R40, R158, R127, 0x96, !PT ;  /* 0x0000009e289e7212 */ /* 0x000fce00078e967f */
.L_x_4759:
[----:B------:R-:W-:Y:S05]  /*12d50*/  BSYNC.RECONVERGENT B0 ;  /* 0x0000000000007941 */ /* 0x000fea0003800200 */
.L_x_4758:
[----:B------:R-:W-:Y:S01]  /*12d60*/  I2FP.F32.U32 R117, R118 ;  /* 0x0000007600757245 */ /* 0x000fe20000201000 */
[----:B-----5:R-:W-:Y:S01]  /*12d70*/  IMAD.U32 R119, R112, 0x10000, RZ ;  /* 0x0001000070777824 */ /* 0x020fe200078e00ff */
[----:B------:R-:W-:Y:S01]  /*12d80*/  ISETP.NE.AND P2, PT, R121, 0x1, PT ;  /* 0x000000017900780c */ /* 0x000fe20003f45270 */
[----:B------:R-:W-:Y:S01]  /*12d90*/  BSSY.RECONVERGENT B0, `(.L_x_4763) ;  /* 0x0000057000007945 */ /* 0x000fe20003800200 */
[----:B------:R-:W-:Y:S01]  /*12da0*/  LOP3.LUT R16, R16, 0xfffffffb, RZ, 0xc0, !PT ;  /* 0xfffffffb10107812 */ /* 0x000fe200078ec0ff */
[----:B------:R-:W-:Y:S01]  /*12db0*/  FFMA.FTZ R118, R117, R204, 1.1641532182693481445e-10 ;  /* 0x2f00000075767423 */ /* 0x000fe200000100cc */
[----:B------:R-:W-:Y:S01]  /*12dc0*/  FMUL.FTZ R119, R119, R34 ;  /* 0x0000002277777220 */ /* 0x000fe20000410000 */
[----:B------:R-:W-:Y:S01]  /*12dd0*/  SHF.L.U32 R117, R68, 0x10, RZ ;  /* 0x0000001044757819 */ /* 0x000fe200000006ff */
[----:B------:R-:W-:Y:S01]  /*12de0*/  IMAD.MOV.U32 R120, RZ, RZ, 0x2 ;  /* 0x00000002ff787424 */ /* 0x000fe200078e00ff */
[----:B------:R-:W-:Y:S01]  /*12df0*/  PRMT R112, R112, 0x7632, R112 ;  /* 0x0000763270707816 */ /* 0x000fe20000000070 */
[----:B------:R-:W-:Y:S01]  /*12e00*/  FMUL.FTZ R119, R119, R46 ;  /* 0x0000002e77777220 */ /* 0x000fe20000410000 */
[----:B------:R-:W-:-:S04]  /*12e10*/  FSETP.GTU.FTZ.AND P1, PT, R118, R47, PT ;  /* 0x0000002f7600720b */ /* 0x000fc80003f3c000 */
[----:B------:R-:W-:Y:S01]  /*12e20*/  FSEL R118, R119, RZ, !P1 ;  /* 0x000000ff77767208 */ /* 0x000fe20004800000 */
[----:B------:R-:W-:Y:S01]  /*12e30*/  IMAD.U32 R119, R48, 0x10000, RZ ;  /* 0x0001000030777824 */ /* 0x000fe200078e00ff */
[----:B------:R-:W-:-:S03]  /*12e40*/  PLOP3.LUT P1, PT, P1, PT, PT, 0x8, 0x80 ;  /* 0x000000000080781c */ /* 0x000fc60000f2e170 */
[----:B------:R-:W-:Y:S01]  /*12e50*/  FFMA.FTZ R118, R118, R117, R119 ;  /* 0x0000007576767223 */ /* 0x000fe20000010077 */
[----:B------:R-:W-:-:S09]  /*12e60*/  MOV R117, R156 ;  /* 0x0000009c00757202 */ /* 0x000fd20000000f00 */
        /* <DEDUP_REMOVED lines=10> */
.L_x_4765:
        /* <DEDUP_REMOVED lines=13> */
.L_x_4767:
[----:B------:R-:W-:Y:S05]  /*12fe0*/  BSYNC.RECONVERGENT B1 ;  /* 0x0000000000017941 */ /* 0x000fea0003800200 */
.L_x_4766:
        /* <DEDUP_REMOVED lines=49> */
.L_x_4764:
[----:B------:R-:W-:Y:S05]  /*13300*/  BSYNC.RECONVERGENT B0 ;  /* 0x0000000000007941 */ /* 0x000fea0003800200 */
.L_x_4763:
        /* <DEDUP_REMOVED lines=8> */
[----:B------:R-:W-:Y:S02]  /*13390*/  LOP3.LUT R16, R16, 0xfffffffd, RZ, 0xc0, !PT ;  /* 0xfffffffd10107812 */ /* 0x000fe400078ec0ff */
[----:B------:R-:W-:Y:S01]  /*133a0*/  FSETP.GTU.FTZ.AND P1, PT, R112, R47, PT ;  /* 0x0000002f7000720b */ /* 0x000fe20003f3c000 */
[----:B------:R-:W-:Y:S01]  /*133b0*/  FMUL.FTZ R119, R119, R46 ;  /* 0x0000002e77777220 */ /* 0x000fe20000410000 */
[----:B------:R-:W-:-:S05]  /*133c0*/  PRMT R112, R48, 0x7632, R112 ;  /* 0x0000763230707816 */ /* 0x000fca0000000070 */
[----:B------:R-:W-:Y:S01]  /*133d0*/  IMAD.U32 R121, R112, 0x10000, RZ ;  /* 0x0001000070797824 */ /* 0x000fe200078e00ff */
[----:B------:R-:W-:Y:S01]  /*133e0*/  FSEL R112, R119, RZ, !P1 ;  /* 0x000000ff77707208 */ /* 0x000fe20004800000 */
[----:B------:R-:W-:Y:S01]  /*133f0*/  IMAD.MOV.U32 R119, RZ, RZ, R156 ;  /* 0x000000ffff777224 */ /* 0x000fe200078e009c */
[----:B------:R-:W-:-:S03]  /*13400*/  PLOP3.LUT P1, PT, P1, PT, PT, 0x8, 0x80 ;  /* 0x000000000080781c */ /* 0x000fc60000f2e170 */
[----:B------:R-:W-:-:S04]  /*13410*/  FFMA.FTZ R112, R112, R117, R121 ;  /* 0x0000007570707223 */ /* 0x000fc80000010079 */
        /* <DEDUP_REMOVED lines=11> */
.L_x_4770:
        /* <DEDUP_REMOVED lines=13> */
.L_x_4772:
[----:B------:R-:W-:Y:S05]  /*135a0*/  BSYNC.RECONVERGENT B1 ;  /* 0x0000000000017941 */ /* 0x000fea0003800200 */
.L_x_4771:
        /* <DEDUP_REMOVED lines=49> */
.L_x_4769:
[----:B------:R-:W-:Y:S05]  /*138c0*/  BSYNC.RECONVERGENT B0 ;  /* 0x0000000000007941 */ /* 0x000fea0003800200 */
.L_x_4768:
        /* <DEDUP_REMOVED lines=11> */
[----:B------:R-:W-:Y:S01]  /*13980*/  IMAD.U32 R121, R49, 0x10000, RZ ;  /* 0x0001000031797824 */ /* 0x000fe200078e00ff */
        /* <DEDUP_REMOVED lines=13> */
.L_x_4775:
        /* <DEDUP_REMOVED lines=13> */
.L_x_4777:
[----:B------:R-:W-:Y:S05]  /*13b30*/  BSYNC.RECONVERGENT B1 ;  /* 0x0000000000017941 */ /* 0x000fea0003800200 */
.L_x_4776:
[----:B------:R-:W-:Y:S01]  /*13b40*/  LOP3.LUT R124, R5, UR5, R129, 0x96, !PT ;  /* 0x00000005057c7c12 */ /* 0x000fe2000f8e9681 */
[----:B------:R-:W-:Y:S01]  /*13b50*/  IMAD.WIDE.U32 R122, R0, -0x326172a9, RZ ;  /* 0xcd9e8d57007a7825 */ /* 0x000fe200078e00ff */
[----:B------:R-:W-:Y:S01]  /*13b60*/  UIADD3 UR15, UPT, UPT, UR4, 0x3c6ef372, URZ ;  /* 0x3c6ef372040f7890 */ /* 0x000fe2000fffe0ff */
[----:B------:R-:W-:Y:S02]  /*13b70*/  MOV R119, R126 ;  /* 0x0000007e00777202 */ /* 0x000fe40000000f00 */
[----:B------:R-:W-:Y:S01]  /*13b80*/  IMAD.WIDE.U32 R124, R124, -0x326172a9, RZ ;  /* 0xcd9e8d577c7c7825 */ /* 0x000fe200078e00ff */
[----:B------:R-:W-:-:S03]  /*13b90*/  LOP3.LUT R123, R4, UR4, R123, 0x96, !PT ;  /* 0x00000004047b7c12 */ /* 0x000fc6000f8e967b */
[----:B------:R-:W-:Y:S01]  /*13ba0*/  IMAD.MOV.U32 R121, RZ, RZ, RZ ;  /* 0x000000ffff797224 */ /* 0x000fe200078e00ff */
        /* <DEDUP_REMOVED lines=41> */
[----:B------:R-:W-:-:S07]  /*13e40*/  LOP3.LUT R158, R40, R158, R123, 0x96, !PT ;  /* 0x0000009e289e7212 */ /* 0x000fce00078e967b */
.L_x_4774:
[----:B------:R-:W-:Y:S05]  /*13e50*/  BSYNC.RECONVERGENT B0 ;  /* 0x0000000000007941 */ /* 0x000fea0003800200 */
.L_x_4773:
[----:B------:R-:W-:Y:S01]  /*13e60*/  I2FP.F32.U32 R119, R119 ;  /* 0x0000007700777245 */ /* 0x000fe20000201000 */
[----:B------:R-:W-:Y:S01]  /*13e70*/  BSSY.RECONVERGENT B0, `(.L_x_4778) ;  /* 0x0000058000007945 */ /* 0x000fe20003800200 */
[----:B------:R-:W-:Y:S01]  /*13e80*/  SHF.L.U32 R113, R113, 0x10, RZ ;  /* 0x0000001071717819 */ /* 0x000fe200000006ff */
[----:B------:R-:W-:Y:S01]  /*13e90*/  IMAD.MOV.U32 R123, RZ, RZ, R156 ;  /* 0x000000ffff7b7224 */ /* 0x000fe200078e009c */
        /* <DEDUP_REMOVED lines=8> */
[----:B------:R-:W-:Y:S02]  /*13f20*/  FSEL R113, R113, RZ, !P2 ;  /* 0x000000ff71717208 */ /* 0x000fe40005000000 */
        /* <DEDUP_REMOVED lines=13> */
.L_x_4780:
        /* <DEDUP_REMOVED lines=13> */
.L_x_4782:
[----:B------:R-:W-:Y:S05]  /*140d0*/  BSYNC.RECONVERGENT B1 ;  /* 0x0000000000017941 */ /* 0x000fea0003800200 */
.L_x_4781:
        /* <DEDUP_REMOVED lines=46> */
[----:B------:R-:W-:Y:S01]  /*143c0*/  LOP3.LUT R158, R40, R158, R123, 0x96, !PT ;  /* 0x0000009e289e7212 */ /* 0x000fe200078e967b */
[----:B------:R-:W-:Y:S01]  /*143d0*/  IMAD.MOV.U32 R123, RZ, RZ, R126 ;  /* 0x000000ffff7b7224 */ /* 0x000fe200078e007e */
[----:B------:R-:W-:-:S07]  /*143e0*/  MOV R126, R122 ;  /* 0x0000007a007e7202 */ /* 0x000fce0000000f00 */
.L_x_4779:
[----:B------:R-:W-:Y:S05]  /*143f0*/  BSYNC.RECONVERGENT B0 ;  /* 0x0000000000007941 */ /* 0x000fea0003800200 */
.L_x_4778:
        /* <DEDUP_REMOVED lines=8> */
[----:B------:R-:W-:Y:S02]  /*14480*/  IMAD.MOV.U32 R127, RZ, RZ, 0x2 ;  /* 0x00000002ff7f7424 */ /* 0x000fe400078e00ff */
[----:B------:R-:W-:Y:S01]  /*14490*/  FMUL.FTZ R123, R123, R46 ;  /* 0x0000002e7b7b7220 */ /* 0x000fe20000410000 */
[----:B------:R-:W-:-:S02]  /*144a0*/  FSETP.GTU.FTZ.AND P3, PT, R122, R47, PT ;  /* 0x0000002f7a00720b */ /* 0x000fc40003f7c000 */
[----:B------:R-:W-:Y:S02]  /*144b0*/  SHF.L.U32 R122, R70, 0x10, RZ ;  /* 0x00000010467a7819 */ /* 0x000fe400000006ff */
[----:B------:R-:W-:Y:S02]  /*144c0*/  FSEL R121, R123, RZ, !P3 ;  /* 0x000000ff7b797208 */ /* 0x000fe40005800000 */
[----:B------:R-:W-:Y:S02]  /*144d0*/  PLOP3.LUT P3, PT, P3, PT, PT, 0x8, 0x80 ;  /* 0x000000000080781c */ /* 0x000fe40001f6e170 */
[----:B------:R-:W-:Y:S01]  /*144e0*/  MOV R123, R156 ;  /* 0x0000009c007b7202 */ /* 0x000fe20000000f00 */
[----:B------:R-:W-:Y:S01]  /*144f0*/  FFMA.FTZ R121, R121, R122, R128 ;  /* 0x0000007a79797223 */ /* 0x000fe20000010080 */
        /* <DEDUP_REMOVED lines=9> */
.L_x_4785:
        /* <DEDUP_REMOVED lines=13> */
.L_x_4787:
[----:B------:R-:W-:Y:S05]  /*14660*/  BSYNC.RECONVERGENT B1 ;  /* 0x0000000000017941 */ /* 0x000fea0003800200 */
.L_x_4786:
[----:B------:R-:W-:Y:S01]  /*14670*/  LOP3.LUT R124, R5, UR5, R129, 0x96, !PT ;  /* 0x00000005057c7c12 */ /* 0x000fe2000f8e9681 */
[----:B------:R-:W-:Y:S01]  /*14680*/  IMAD.WIDE.U32 R122, R0, -0x326172a9, RZ ;  /* 0xcd9e8d57007a7825 */ /* 0x000fe200078e00ff */
[----:B------:R-:W-:-:S03]  /*14690*/  UIADD3 UR15, UPT, UPT, UR4, 0x3c6ef372, URZ ;  /* 0x3c6ef372040f7890 */ /* 0x000fc6000fffe0ff */
        /* <DEDUP_REMOVED lines=42> */
[----:B------:R-:W-:-:S05]  /*14940*/  IMAD.WIDE.U32 R122, R123, -0x2daee0ad, RZ ;  /* 0xd2511f537b7a7825 */ /* 0x000fca00078e00ff */
[----:B------:R-:W-:Y:S02]  /*14950*/  LOP3.LUT R158, R40, R158, R123, 0x96, !PT ;  /* 0x0000009e289e7212 */ /* 0x000fe400078e967b */
[----:B------:R-:W-:Y:S01]  /*14960*/  MOV R123, R126 ;  /* 0x0000007e007b7202 */ /* 0x000fe20000000f00 */
[----:B------:R-:W-:-:S07]  /*14970*/  IMAD.MOV.U32 R126, RZ, RZ, R122 ;  /* 0x000000ffff7e7224 */ /* 0x000fce00078e007a */
.L_x_4784:
[----:B------:R-:W-:Y:S05]  /*14980*/  BSYNC.RECONVERGENT B0 ;  /* 0x0000000000007941 */ /* 0x000fea0003800200 */
.L_x_4783:
[----:B------:R-:W-:Y:S01]  /*14990*/  I2FP.F32.U32 R123, R123 ;  /* 0x0000007b007b7245 */ /* 0x000fe20000201000 */
[----:B------:R-:W-:Y:S01]  /*149a0*/  BSSY.RECONVERGENT B0, `(.L_x_4788) ;  /* 0x0000057000007945 */ /* 0x000fe20003800200 */
[----:B------:R-:W-:Y:S01]  /*149b0*/  SHF.L.U32 R125, R114, 0x10, RZ ;  /* 0x00000010727d7819 */ /* 0x000fe200000006ff */
[----:B------:R-:W-:Y:S01]  /*149c0*/  HFMA2 R124, -RZ, RZ, 0, 1.1920928955078125e-07 ;  /* 0x00000002ff7c7431 */ /* 0x000fe200000001ff */
[----:B------:R-:W-:Y:S01]  /*149d0*/  ISETP.NE.AND P5, PT, R127, 0x1, PT ;  /* 0x000000017f00780c */ /* 0x000fe20003fa5270 */
[----:B------:R-:W-:Y:S01]  /*149e0*/  FFMA.FTZ R114, R123, R204, 1.1641532182693481445e-10 ;  /* 0x2f0000007b727423 */ /* 0x000fe200000100cc */
[----:B------:R-:W-:Y:S02]  /*149f0*/  IMAD.U32 R123, R219, 0x10000, RZ ;  /* 0x00010000db7b7824 */ /* 0x000fe400078e00ff */
[----:B------:R-:W-:Y:S02]  /*14a00*/  FMUL.FTZ R125, R125, R34 ;  /* 0x000000227d7d7220 */ /* 0x000fe40000410000 */
[----:B------:R-:W-:-:S02]  /*14a10*/  FSETP.GTU.FTZ.AND P4, PT, R114, R47, PT ;  /* 0x0000002f7200720b */ /* 0x000fc40003f9c000 */
[----:B------:R-:W-:Y:S01]  /*14a20*/  FMUL.FTZ R125, R125, R46 ;  /* 0x0000002e7d7d7220 */ /* 0x000fe20000410000 */
[----:B------:R-:W-:-:S04]  /*14a30*/  PRMT R114, R50, 0x7632, R114 ;  /* 0x0000763232727816 */ /* 0x000fc80000000072 */
[----:B------:R-:W-:Y:S01]  /*14a40*/  FSEL R122, R125, RZ, !P4 ;  /* 0x000000ff7d7a7208 */ /* 0x000fe20006000000 */
[----:B------:R-:W-:Y:S01]  /*14a50*/  IMAD.U32 R129, R114, 0x10000, RZ ;  /* 0x0001000072817824 */ /* 0x000fe200078e00ff */
[----:B------:R-:W-:Y:S01]  /*14a60*/  PLOP3.LUT P4, PT, P4, PT, PT, 0x8, 0x80 ;  /* 0x000000000080781c */ /* 0x000fe2000278e170 */
[----:B------:R-:W-:Y:S02]  /*14a70*/  IMAD.MOV.U32 R114, RZ, RZ, R156 ;  /* 0x000000ffff727224 */ /* 0x000fe400078e009c */
[----:B------:R-:W-:Y:S01]  /*14a80*/  FFMA.FTZ R122, R122, R123, R129 ;  /* 0x0000007b7a7a7223 */ /* 0x000fe20000010081 */
        /* <DEDUP_REMOVED lines=9> */
.L_x_4790:
        /* <DEDUP_REMOVED lines=13> */
.L_x_4792:
[----:B------:R-:W-:Y:S05]  /*14bf0*/  BSYNC.RECONVERGENT B1 ;  /* 0x0000000000017941 */ /* 0x000fea0003800200 */
.L_x_4791:
        /* <DEDUP_REMOVED lines=46> */
[----:B------:R-:W-:Y:S02]  /*14ee0*/  IMAD.MOV.U32 R126, RZ, RZ, R124 ;  /* 0x000000ffff7e7224 */ /* 0x000fe400078e007c */
[----:B------:R-:W-:Y:S01]  /*14ef0*/  HFMA2 R124, -RZ, RZ, 0, 0 ;  /* 0x00000000ff7c7431 */ /* 0x000fe200000001ff */
[----:B------:R-:W-:-:S07]  /*14f00*/  LOP3.LUT R158, R40, R158, R125, 0x96, !PT ;  /* 0x0000009e289e7212 */ /* 0x000fce00078e967d */
.L_x_4789:
[----:B------:R-:W-:Y:S05]  /*14f10*/  BSYNC.RECONVERGENT B0 ;  /* 0x0000000000007941 */ /* 0x000fea0003800200 */
.L_x_4788:
        /* <DEDUP_REMOVED lines=25> */
.L_x_4795:
        /* <DEDUP_REMOVED lines=15> */
.L_x_4797:
[----:B------:R-:W-:Y:S05]  /*151a0*/  BSYNC.RECONVERGENT B1 ;  /* 0x0000000000017941 */ /* 0x000fea0003800200 */
.L_x_4796:
        /* <DEDUP_REMOVED lines=49> */
.L_x_4794:
[----:B------:R-:W-:Y:S05]  /*154c0*/  BSYNC.RECONVERGENT B0 ;  /* 0x0000000000007941 */ /* 0x000fea0003800200 */
.L_x_4793:
[----:B------:R-:W-:Y:S01]  /*154d0*/  I2FP.F32.U32 R115, R115 ;  /* 0x0000007300737245 */ /* 0x000fe20000201000 */
[----:B------:R-:W-:Y:S01]  /*154e0*/  IMAD.U32 R127, R127, 0x10000, RZ ;  /* 0x000100007f7f7824 */ /* 0x000fe200078e00ff */
[----:B------:R-:W-:Y:S01]  /*154f0*/  F2FP.BF16.F32.PACK_AB R113, R113, R120 ;  /* 0x000000787171723e */ /* 0x000fe200000010ff */
[----:B------:R-:W-:Y:S01]  /*15500*/  IMAD.U32 R124, R220, 0x10000, RZ ;  /* 0x00010000dc7c7824 */ /* 0x000fe200078e00ff */
[----:B------:R-:W-:Y:S01]  /*15510*/  F2FP.BF16.F32.PACK_AB R112, R112, R118 ;  /* 0x000000767070723e */ /* 0x000fe200000010ff */
[----:B------:R-:W-:Y:S01]  /*15520*/  FFMA.FTZ R114, R115, R204, 1.1641532182693481445e-10 ;  /* 0x2f00000073727423 */ /* 0x000fe200000100cc */
[----:B------:R-:W-:Y:S01]  /*15530*/  FMUL.FTZ R127, R127, R34 ;  /* 0x000000227f7f7220 */ /* 0x000fe20000410000 */
[----:B------:R-:W-:-:S03]  /*15540*/  PRMT R115, R51, 0x7632, R115 ;  /* 0x0000763233737816 */ /* 0x000fc60000000073 */
[----:B------:R-:W-:Y:S01]  /*15550*/  FMUL.FTZ R127, R127, R46 ;  /* 0x0000002e7f7f7220 */ /* 0x000fe20000410000 */
[----:B------:R-:W-:Y:S02]  /*15560*/  FSETP.GTU.FTZ.AND P6, PT, R114, R47, PT ;  /* 0x0000002f7200720b */ /* 0x000fe40003fdc000 */
[----:B------:R-:W-:Y:S02]  /*15570*/  SHF.L.U32 R128, R115, 0x10, RZ ;  /* 0x0000001073807819 */ /* 0x000fe400000006ff */
[----:B------:R-:W-:Y:S02]  /*15580*/  FSEL R127, R127, RZ, !P6 ;  /* 0x000000ff7f7f7208 */ /* 0x000fe40007000000 */
[----:B------:R-:W-:Y:S02]  /*15590*/  PLOP3.LUT P6, PT, P6, PT, PT, 0x8, 0x80 ;  /* 0x000000000080781c */ /* 0x000fe400037ce170 */
[----:B------:R-:W-:Y:S01]  /*155a0*/  F2FP.BF16.F32.PACK_AB R114, R122, R121 ;  /* 0x000000797a72723e */ /* 0x000fe200000010ff */
[----:B------:R-:W-:-:S05]  /*155b0*/  FFMA.FTZ R124, R127, R124, R128 ;  /* 0x0000007c7f7c7223 */ /* 0x000fca0000010080 */
[----:B------:R-:W-:Y:S01]  /*155c0*/  F2FP.BF16.F32.PACK_AB R115, R124, R123 ;  /* 0x0000007b7c73723e */ /* 0x000fe200000010ff */
[----:B------:R-:W-:Y:S06]  /*155d0*/  BRA `(.L_x_4798) ;  /* 0x0000002c00287947 */ /* 0x000fec0003800000 */
.L_x_4757:
        /* <DEDUP_REMOVED lines=16> */
.L_x_4801:
        /* <DEDUP_REMOVED lines=13> */
.L_x_4803:
[----:B------:R-:W-:Y:S05]  /*157b0*/  BSYNC.RECONVERGENT B1 ;  /* 0x0000000000017941 */ /* 0x000fea0003800200 */
.L_x_4802:
        /* <DEDUP_REMOVED lines=48> */
.L_x_4800:
[----:B------:R-:W-:Y:S05]  /*15ac0*/  BSYNC.RECONVERGENT B0 ;  /* 0x0000000000007941 */ /* 0x000fea0003800200 */
.L_x_4799:
        /* <DEDUP_REMOVED lines=9> */
[----:B------:R-:W-:Y:S02]  /*15b60*/  PRMT R112, R112, 0x7632, R112 ;  /* 0x0000763270707816 */ /* 0x000fe40000000070 */
[----:B------:R-:W-:Y:S01]  /*15b70*/  FSETP.GTU.FTZ.AND P1, PT, R118, R47, PT ;  /* 0x0000002f7600720b */ /* 0x000fe20003f3c000 */
[----:B------:R-:W-:-:S05]  /*15b80*/  FMUL.FTZ R118, R119, R46 ;  /* 0x0000002e77767220 */ /* 0x000fca0000410000 */
[----:B------:R-:W-:Y:S02]  /*15b90*/  FSEL R118, R118, RZ, !P1 ;  /* 0x000000ff76767208 */ /* 0x000fe40004800000 */
[----:B------:R-:W-:-:S03]  /*15ba0*/  PLOP3.LUT P1, PT, P1, PT, PT, 0x8, 0x80 ;  /* 0x000000000080781c */ /* 0x000fc60000f2e170 */
[----:B------:R-:W-:Y:S01]  /*15bb0*/  FMUL.FTZ R118, R117, R118 ;  /* 0x0000007675767220 */ /* 0x000fe20000410000 */
        /* <DEDUP_REMOVED lines=11> */
.L_x_4806:
        /* <DEDUP_REMOVED lines=13> */
.L_x_4808:
[----:B------:R-:W-:Y:S05]  /*15d40*/  BSYNC.RECONVERGENT B1 ;  /* 0x0000000000017941 */ /* 0x000fea0003800200 */
.L_x_4807:
        /* <DEDUP_REMOVED lines=49> */
.L_x_4805:
[----:B------:R-:W-:Y:S05]  /*16060*/  BSYNC.RECONVERGENT B0 ;  /* 0x0000000000007941 */ /* 0x000fea0003800200 */
.L_x_4804:
[----:B------:R-:W-:Y:S01]  /*16070*/  I2FP.F32.U32 R117, R117 ;  /* 0x0000007500757245 */ /* 0x000fe20000201000 */
[----:B------:R-:W-:Y:S01]  /*16080*/  IMAD.U32 R119, R112, 0x10000, RZ ;  /* 0x0001000070777824 */ /* 0x000fe200078e00ff */
[----:B------:R-:W-:Y:S01]  /*16090*/  ISETP.NE.AND P2, PT, R120, 0x1, PT ;  /* 0x000000017800780c */ /* 0x000fe20003f45270 */
[----:B------:R-:W-:Y:S01]  /*160a0*/  BSSY.RECONVERGENT B0, `(.L_x_4809) ;  /* 0x0000056000007945 */ /* 0x000fe20003800200 */
[----:B------:R-:W-:Y:S01]  /*160b0*/  LOP3.LUT R16, R16, 0xfffffffd, RZ, 0xc0, !PT ;  /* 0xfffffffd10107812 */ /* 0x000fe200078ec0ff */
[----:B------:R-:W-:Y:S01]  /*160c0*/  FFMA.FTZ R112, R117, R204, 1.1641532182693481445e-10 ;  /* 0x2f00000075707423 */ /* 0x000fe200000100cc */
[----:B------:R-:W-:Y:S01]  /*160d0*/  FMUL.FTZ R119, R119, R34 ;  /* 0x0000002277777220 */ /* 0x000fe20000410000 */
[----:B------:R-:W-:Y:S01]  /*160e0*/  SHF.L.U32 R117, R217, 0x10, RZ ;  /* 0x00000010d9757819 */ /* 0x000fe200000006ff */
[----:B------:R-:W-:Y:S02]  /*160f0*/  IMAD.MOV.U32 R122, RZ, RZ, 0x2 ;  /* 0x00000002ff7a7424 */ /* 0x000fe400078e00ff */
[----:B------:R-:W-:Y:S01]  /*16100*/  FMUL.FTZ R119, R119, R46 ;  /* 0x0000002e77777220 */ /* 0x000fe20000410000 */
[----:B------:R-:W-:-:S04]  /*16110*/  FSETP.GTU.FTZ.AND P1, PT, R112, R47, PT ;  /* 0x0000002f7000720b */ /* 0x000fc80003f3c000 */
[----:B------:R-:W-:Y:S01]  /*16120*/  FSEL R112, R119, RZ, !P1 ;  /* 0x000000ff77707208 */ /* 0x000fe20004800000 */
[----:B------:R-:W-:Y:S01]  /*16130*/  IMAD.MOV.U32 R119, RZ, RZ, R156 ;  /* 0x000000ffff777224 */ /* 0x000fe200078e009c */
[----:B------:R-:W-:-:S03]  /*16140*/  PLOP3.LUT P1, PT, P1, PT, PT, 0x8, 0x80 ;  /* 0x000000000080781c */ /* 0x000fc60000f2e170 */
[----:B------:R-:W-:-:S05]  /*16150*/  FMUL.FTZ R112, R117, R112 ;  /* 0x0000007075707220 */ /* 0x000fca0000410000 */
[----:B------:R-:W-:-:S05]  /*16160*/  MOV R117, R112 ;  /* 0x0000007000757202 */ /* 0x000fca0000000f00 */
        /* <DEDUP_REMOVED lines=10> */
.L_x_4811:
        /* <DEDUP_REMOVED lines=13> */
.L_x_4813:
[----:B------:R-:W-:Y:S05]  /*162e0*/  BSYNC.RECONVERGENT B1 ;  /* 0x0000000000017941 */ /* 0x000fea0003800200 */
.L_x_4812:
        /* <DEDUP_REMOVED lines=46> */
[----:B------:R-:W-:-:S04]  /*165d0*/  IMAD.WIDE.U32 R120, R121, -0x2daee0ad, RZ ;  /* 0xd2511f5379787825 */ /* 0x000fc800078e00ff */
[----:B------:R-:W-:Y:S01]  /*165e0*/  IMAD.MOV.U32 R126, RZ, RZ, R120 ;  /* 0x000000ffff7e7224 */ /* 0x000fe200078e0078 */
[----:B------:R-:W-:-:S07]  /*165f0*/  LOP3.LUT R158, R40, R158, R121, 0x96, !PT ;  /* 0x0000009e289e7212 */ /* 0x000fce00078e9679 */
.L_x_4810:
[----:B------:R-:W-:Y:S05]  /*16600*/  BSYNC.RECONVERGENT B0 ;  /* 0x0000000000007941 */ /* 0x000fea0003800200 */
.L_x_4809:
        /* <DEDUP_REMOVED lines=24> */
.L_x_4816:
        /* <DEDUP_REMOVED lines=13> */
.L_x_4818:
[----:B------:R-:W-:Y:S05]  /*16860*/  BSYNC.RECONVERGENT B1 ;  /* 0x0000000000017941 */ /* 0x000fea0003800200 */
.L_x_4817:
        /* <DEDUP_REMOVED lines=49> */
.L_x_4815:
[----:B------:R-:W-:Y:S05]  /*16b80*/  BSYNC.RECONVERGENT B0 ;  /* 0x0000000000007941 */ /* 0x000fea0003800200 */
.L_x_4814:
[----:B------:R-:W-:Y:S01]  /*16b90*/  I2FP.F32.U32 R119, R119 ;  /* 0x0000007700777245 */ /* 0x000fe20000201000 */
[----:B------:R-:W-:Y:S01]  /*16ba0*/  BSSY.RECONVERGENT B0, `(.L_x_4819) ;  /* 0x0000056000007945 */ /* 0x000fe20003800200 */
[----:B------:R-:W-:Y:S01]  /*16bb0*/  SHF.L.U32 R113, R113, 0x10, RZ ;  /* 0x0000001071717819 */ /* 0x000fe200000006ff */
[----:B------:R-:W-:Y:S01]  /*16bc0*/  IMAD.MOV.U32 R125, RZ, RZ, 0x2 ;  /* 0x00000002ff7d7424 */ /* 0x000fe200078e00ff */
[----:B------:R-:W-:Y:S01]  /*16bd0*/  ISETP.NE.AND P3, PT, R123, 0x1, PT ;  /* 0x000000017b00780c */ /* 0x000fe20003f65270 */
[----:B------:R-:W-:Y:S01]  /*16be0*/  FFMA.FTZ R122, R119, R204, 1.1641532182693481445e-10 ;  /* 0x2f000000777a7423 */ /* 0x000fe200000100cc */
[----:B------:R-:W-:Y:S01]  /*16bf0*/  MOV R121, R156 ;  /* 0x0000009c00797202 */ /* 0x000fe20000000f00 */
[----:B------:R-:W-:-:S03]  /*16c00*/  FMUL.FTZ R113, R113, R34 ;  /* 0x0000002271717220 */ /* 0x000fc60000410000 */
[----:B------:R-:W-:Y:S01]  /*16c10*/  FSETP.GTU.FTZ.AND P2, PT, R122, R47, PT ;  /* 0x0000002f7a00720b */ /* 0x000fe20003f5c000 */
[----:B------:R-:W-:Y:S01]  /*16c20*/  FMUL.FTZ R113, R113, R46 ;  /* 0x0000002e71717220 */ /* 0x000fe20000410000 */
[----:B------:R-:W-:-:S04]  /*16c30*/  IMAD.U32 R122, R218, 0x10000, RZ ;  /* 0x00010000da7a7824 */ /* 0x000fc800078e00ff */
        /* <DEDUP_REMOVED lines=13> */
.L_x_4821:
        /* <DEDUP_REMOVED lines=13> */
.L_x_4823:
[----:B------:R-:W-:Y:S05]  /*16de0*/  BSYNC.RECONVERGENT B1 ;  /* 0x0000000000017941 */ /* 0x000fea0003800200 */
.L_x_4822:
        /* <DEDUP_REMOVED lines=38> */
[----:B------:R-:W-:Y:S02]  /*17050*/  HFMA2 R125, -RZ, RZ, 0, 0 ;  /* 0x00000000ff7d7431 */ /* 0x000fe400000001ff */
        /* <DEDUP_REMOVED lines=10> */
.L_x_4820:
[----:B------:R-:W-:Y:S05]  /*17100*/  BSYNC.RECONVERGENT B0 ;  /* 0x0000000000007941 */ /* 0x000fea0003800200 */
.L_x_4819:
[----:B------:R-:W-:Y:S01]  /*17110*/  I2FP.F32.U32 R121, R121 ;  /* 0x0000007900797245 */ /* 0x000fe20000201000 */
[C---:B------:R-:W-:Y:S01]  /*17120*/  IMAD.U32 R123, R114.reuse, 0x10000, RZ ;  /* 0x00010000727b7824 */ /* 0x040fe200078e00ff */
        /* <DEDUP_REMOVED lines=8> */
[----:B------:R-:W-:Y:S02]  /*171b0*/  IMAD.U32 R122, R70, 0x10000, RZ ;  /* 0x00010000467a7824 */ /* 0x000fe400078e00ff */
[----:B------:R-:W-:Y:S01]  /*171c0*/  IMAD.MOV.U32 R123, RZ, RZ, R156 ;  /* 0x000000ffff7b7224 */ /* 0x000fe200078e009c */
[----:B------:R-:W-:Y:S02]  /*171d0*/  FSEL R121, R121, RZ, !P3 ;  /* 0x000000ff79797208 */ /* 0x000fe40005800000 */
[----:B------:R-:W-:-:S03]  /*171e0*/  PLOP3.LUT P3, PT, P3, PT, PT, 0x8, 0x80 ;  /* 0x000000000080781c */ /* 0x000fc60001f6e170 */
[----:B------:R-:W-:Y:S01]  /*171f0*/  FMUL.FTZ R121, R122, R121 ;  /* 0x000000797a797220 */ /* 0x000fe20000410000 */
        /* <DEDUP_REMOVED lines=9> */
.L_x_4826:
        /* <DEDUP_REMOVED lines=13> */
.L_x_4828:
[----:B------:R-:W-:Y:S05]  /*17360*/  BSYNC.RECONVERGENT B1 ;  /* 0x0000000000017941 */ /* 0x000fea0003800200 */
.L_x_4827:
        /* <DEDUP_REMOVED lines=44> */
[----:B------:R-:W-:Y:S01]  /*17630*/  LOP3.LUT R157, R122, UR15, R157, 0x96, !PT ;  /* 0x0000000f7a9d7c12 */ /* 0x000fe2000f8e969d */
[----:B------:R-:W-:-:S05]  /*17640*/  IMAD.WIDE.U32 R122, R123, -0x2daee0ad, RZ ;  /* 0xd2511f537b7a7825 */ /* 0x000fca00078e00ff */
[----:B------:R-:W-:Y:S01]  /*17650*/  LOP3.LUT R158, R40, R158, R123, 0x96, !PT ;  /* 0x0000009e289e7212 */ /* 0x000fe200078e967b */
[----:B------:R-:W-:Y:S02]  /*17660*/  IMAD.MOV.U32 R123, RZ, RZ, R126 ;  /* 0x000000ffff7b7224 */ /* 0x000fe400078e007e */
[----:B------:R-:W-:-:S07]  /*17670*/  IMAD.MOV.U32 R126, RZ, RZ, R122 ;  /* 0x000000ffff7e7224 */ /* 0x000fce00078e007a */
.L_x_4825:
[----:B------:R-:W-:Y:S05]  /*17680*/  BSYNC.RECONVERGENT B0 ;  /* 0x0000000000007941 */ /* 0x000fea0003800200 */
.L_x_4824:
        /* <DEDUP_REMOVED lines=8> */
[----:B------:R-:W-:Y:S01]  /*17710*/  FSETP.GTU.FTZ.AND P4, PT, R114, R47, PT ;  /* 0x0000002f7200720b */ /* 0x000fe20003f9c000 */
[----:B------:R-:W-:-:S03]  /*17720*/  IMAD.MOV.U32 R114, RZ, RZ, R156 ;  /* 0x000000ffff727224 */ /* 0x000fc600078e009c */
[----:B------:R-:W-:Y:S01]  /*17730*/  FSEL R122, R125, RZ, !P4 ;  /* 0x000000ff7d7a7208 */ /* 0x000fe20006000000 */
[----:B------:R-:W-:Y:S01]  /*17740*/  HFMA2 R125, -RZ, RZ, 0, 1.1920928955078125e-07 ;  /* 0x00000002ff7d7431 */ /* 0x000fe200000001ff */
        /* <DEDUP_REMOVED lines=11> */
.L_x_4831:
        /* <DEDUP_REMOVED lines=13> */
.L_x_4833:
[----:B------:R-:W-:Y:S05]  /*178d0*/  BSYNC.RECONVERGENT B1 ;  /* 0x0000000000017941 */ /* 0x000fea0003800200 */
.L_x_4832:
        /* <DEDUP_REMOVED lines=48> */
[----:B------:R-:W-:-:S07]  /*17be0*/  HFMA2 R125, -RZ, RZ, 0, 0 ;  /* 0x00000000ff7d7431 */ /* 0x000fce00000001ff */
.L_x_4830:
[----:B------:R-:W-:Y:S05]  /*17bf0*/  BSYNC.RECONVERGENT B0 ;  /* 0x0000000000007941 */ /* 0x000fea0003800200 */
.L_x_4829:
        /* <DEDUP_REMOVED lines=9> */
[----:B------:R-:W-:Y:S01]  /*17c90*/  IMAD.U32 R114, R71, 0x10000, RZ ;  /* 0x0001000047727824 */ /* 0x000fe200078e00ff */
[----:B------:R-:W-:Y:S01]  /*17ca0*/  PRMT R127, R115, 0x7632, R127 ;  /* 0x00007632737f7816 */ /* 0x000fe2000000007f */
        /* <DEDUP_REMOVED lines=13> */
.L_x_4836:
        /* <DEDUP_REMOVED lines=15> */
.L_x_4838:
[----:B------:R-:W-:Y:S05]  /*17e70*/  BSYNC.RECONVERGENT B1 ;  /* 0x0000000000017941 */ /* 0x000fea0003800200 */
.L_x_4837:
[----:B------:R-:W-:Y:S01]  /*17e80*/  LOP3.LUT R124, R5, UR5, R129, 0x96, !PT ;  /* 0x00000005057c7c12 */ /* 0x000fe2000f8e9681 */
[----:B------:R-:W-:Y:S01]  /*17e90*/  IMAD.WIDE.U32 R114, R0, -0x326172a9, RZ ;  /* 0xcd9e8d5700727825 */ /* 0x000fe200078e00ff */
[----:B------:R-:W-:-:S03]  /*17ea0*/  UIADD3 UR15, UPT, UPT, UR4, 0x3c6ef372, URZ ;  /* 0x3c6ef372040f7890 */ /* 0x000fc6000fffe0ff */
[----:B------:R-:W-:Y:S02]  /*17eb0*/  HFMA2 R130, -RZ, RZ, 0, 0 ;  /* 0x00000000ff827431 */ /* 0x000fe400000001ff */
        /* <DEDUP_REMOVED lines=45> */
.L_x_4835:
[----:B------:R-:W-:Y:S05]  /*18190*/  BSYNC.RECONVERGENT B0 ;  /* 0x0000000000007941 */ /* 0x000fea0003800200 */
.L_x_4834:
[----:B------:R-:W-:Y:S01]  /*181a0*/  I2FP.F32.U32 R115, R115 ;  /* 0x0000007300737245 */ /* 0x000fe20000201000 */
[----:B------:R-:W-:Y:S01]  /*181b0*/  IMAD.U32 R127, R127, 0x10000, RZ ;  /* 0x000100007f7f7824 */ /* 0x000fe200078e00ff */
[----:B------:R-:W-:Y:S01]  /*181c0*/  F2FP.BF16.F32.PACK_AB R113, R113, R120 ;  /* 0x000000787171723e */ /* 0x000fe200000010ff */
[----:B------:R-:W-:Y:S01]  /*181d0*/  IMAD.U32 R124, R220, 0x10000, RZ ;  /* 0x00010000dc7c7824 */ /* 0x000fe200078e00ff */
        /* <DEDUP_REMOVED lines=8> */
[----:B------:R-:W-:-:S05]  /*18260*/  FMUL.FTZ R124, R124, R127 ;  /* 0x0000007f7c7c7220 */ /* 0x000fca0000410000 */
[----:B------:R-:W-:-:S07]  /*18270*/  F2FP.BF16.F32.PACK_AB R115, R124, R123 ;  /* 0x0000007b7c73723e */ /* 0x000fce00000010ff */
.L_x_4798:
[----:B------:R-:W-:Y:S01]  /*18280*/  IMAD.WIDE.U32 R128, R116, 0x10, R164 ;  /* 0x0000001074807825 */ /* 0x000fe200078e00a4 */
[----:B------:R-:W-:Y:S02]  /*18290*/  SEL R127, RZ, 0x1000000, !P6 ;  /* 0x01000000ff7f7807 */ /* 0x000fe40007000000 */
[----:B------:R-:W-:Y:S02]  /*182a0*/  SEL R125, RZ, 0x10000, !P5 ;  /* 0x00010000ff7d7807 */ /* 0x000fe40006800000 */
[----:B------:R0:W-:Y:S01]  /*182b0*/  STG.E.128 desc[UR6][R128.64], R112 ;  /* 0x0000007080007986 */ /* 0x0001e2000c101d06 */
[----:B------:R-:W-:Y:S02]  /*182c0*/  SEL R134, RZ, 0x100, !P4 ;  /* 0x00000100ff867807 */ /* 0x000fe40006000000 */
[----:B------:R-:W-:Y:S02]  /*182d0*/  LOP3.LUT P5, RZ, R16, 0x2, RZ, 0xc0, !PT ;  /* 0x0000000210ff7812 */ /* 0x000fe400078ac0ff */
[----:B------:R-:W-:-:S02]  /*182e0*/  LOP3.LUT R134, R134, R127, R125, 0xfe, !PT ;  /* 0x0000007f86867212 */ /* 0x000fc400078efe7d */
[----:B------:R-:W-:Y:S02]  /*182f0*/  SEL R127, RZ, 0x1000000, !P2 ;  /* 0x01000000ff7f7807 */ /* 0x000fe40005000000 */
[----:B------:R-:W-:Y:S02]  /*18300*/  SEL R132, RZ, 0x10000, !P1 ;  /* 0x00010000ff847807 */ /* 0x000fe40004800000 */
[----:B------:R-:W-:Y:S02]  /*18310*/  SEL R125, RZ, 0x100, !P5 ;  /* 0x00000100ff7d7807 */ /* 0x000fe40006800000 */
[----:B------:R-:W-:Y:S02]  /*18320*/  LOP3.LUT P6, RZ, R16, 0x4, RZ, 0xc0, !PT ;  /* 0x0000000410ff7812 */ /* 0x000fe400078cc0ff */
[----:B------:R-:W-:Y:S02]  /*18330*/  LOP3.LUT R125, R125, R127, R132, 0xfe, !PT ;  /* 0x0000007f7d7d7212 */ /* 0x000fe400078efe84 */
[----:B------:R-:W-:Y:S01]  /*18340*/  SEL R132, RZ, 0x1, !P6 ;  /* 0x00000001ff847807 */ /* 0x000fe20007000000 */
[----:B0-----:R-:W0:Y:S01]  /*18350*/  @P0 LDC.64 R112, c[0x0][0x3a0] ;  /* 0x0000e800ff700b82 */ /* 0x001e220000000a00 */
[----:B------:R-:W-:Y:S01]  /*18360*/  SEL R127, RZ, 0x1, !P3 ;  /* 0x00000001ff7f7807 */ /* 0x000fe20005800000 */
[----:B------:R-:W-:Y:S01]  /*18370*/  IMAD.WIDE.U32 R128, R116, 0x8, R162 ;  /* 0x0000000874807825 */ /* 0x000fe200078e00a2 */
[----:B------:R-:W-:-:S02]  /*18380*/  LOP3.LUT R114, R125, R132, RZ, 0xfc, !PT ;  /* 0x000000847d727212 */ /* 0x000fc400078efcff */
[----:B------:R-:W-:Y:S02]  /*18390*/  IADD3 R125, PT, PT, R17, 0x80, RZ ;  /* 0x00000080117d7810 */ /* 0x000fe40007ffe0ff */
[----:B------:R-:W-:-:S05]  /*183a0*/  LOP3.LUT R115, R134, R127, RZ, 0xfc, !PT ;  /* 0x0000007f86737212 */ /* 0x000fca00078efcff */
[----:B------:R1:W-:Y:S01]  /*183b0*/  STG.E.64 desc[UR6][R128.64], R114 ;  /* 0x0000007280007986 */ /* 0x0003e2000c101b06 */
[----:B0-----:R-:W-:-:S05]  /*183c0*/  @P0 IMAD.WIDE.U32 R112, R125, 0x10, R112 ;  /* 0x000000107d700825 */ /* 0x001fca00078e0070 */
[----:B------:R0:W5:Y:S02]  /*183d0*/  @P0 LDG.E.128 R48, desc[UR6][R112.64] ;  /* 0x0000000670300981 */ /* 0x000164000c1e1d00 */
[----:B0-----:R-:W-:-:S06]  /*183e0*/  IMAD.WIDE.U32 R112, R125, 0x10, R160 ;  /* 0x000000107d707825 */ /* 0x001fcc00078e00a0 */
[----:B-1----:R-:W5:Y:S01]  /*183f0*/  LDG.E.128 R112, desc[UR6][R112.64] ;  /* 0x0000000670707981 */ /* 0x002f62000c1e1d00 */
        /* <DEDUP_REMOVED lines=17> */
.L_x_4842:
        /* <DEDUP_REMOVED lines=13> */
.L_x_4844:
[----:B------:R-:W-:Y:S05]  /*185e0*/  BSYNC.RECONVERGENT B1 ;  /* 0x0000000000017941 */ /* 0x000fea0003800200 */
.L_x_4843:
        /* <DEDUP_REMOVED lines=49> */
.L_x_4841:
[----:B------:R-:W-:Y:S05]  /*18900*/  BSYNC.RECONVERGENT B0 ;  /* 0x0000000000007941 */ /* 0x000fea0003800200 */
.L_x_4840:
[----:B------:R-:W-:Y:S01]  /*18910*/  I2FP.F32.U32 R127, R127 ;  /* 0x0000007f007f7245 */ /* 0x000fe20000201000 */
[----:B-----5:R-:W-:Y:S01]  /*18920*/  IMAD.U32 R129, R112, 0x10000, RZ ;  /* 0x0001000070817824 */ /* 0x020fe200078e00ff */
[----:B------:R-:W-:Y:S01]  /*18930*/  ISETP.NE.AND P2, PT, R128, 0x1, PT ;  /* 0x000000018000780c */ /* 0x000fe20003f45270 */
[----:B------:R-:W-:Y:S01]  /*18940*/  BSSY.RECONVERGENT B0, `(.L_x_4845) ;  /* 0x0000057000007945 */ /* 0x000fe20003800200 */
[----:B------:R-:W-:Y:S01]  /*18950*/  LOP3.LUT R16, R16, 0xfffffffb, RZ, 0xc0, !PT ;  /* 0xfffffffb10107812 */ /* 0x000fe200078ec0ff */
[----:B------:R-:W-:Y:S01]  /*18960*/  FFMA.FTZ R126, R127, R204, 1.1641532182693481445e-10 ;  /* 0x2f0000007f7e7423 */ /* 0x000fe200000100cc */
[----:B------:R-:W-:Y:S01]  /*18970*/  FMUL.FTZ R129, R129, R34 ;  /* 0x0000002281817220 */ /* 0x000fe20000410000 */
[----:B------:R-:W-:Y:S02]  /*18980*/  SHF.L.U32 R127, R64, 0x10, RZ ;  /* 0x00000010407f7819 */ /* 0x000fe400000006ff */
[----:B------:R-:W-:Y:S01]  /*18990*/  PRMT R112, R112, 0x7632, R112 ;  /* 0x0000763270707816 */ /* 0x000fe20000000070 */
[----:B------:R-:W-:Y:S01]  /*189a0*/  FMUL.FTZ R129, R129, R46 ;  /* 0x0000002e81817220 */ /* 0x000fe20000410000 */
[----:B------:R-:W-:-:S04]  /*189b0*/  FSETP.GTU.FTZ.AND P1, PT, R126, R47, PT ;  /* 0x0000002f7e00720b */ /* 0x000fc80003f3c000 */
[----:B------:R-:W-:Y:S01]  /*189c0*/  FSEL R126, R129, RZ, !P1 ;  /* 0x000000ff817e7208 */ /* 0x000fe20004800000 */
[----:B------:R-:W-:Y:S01]  /*189d0*/  IMAD.U32 R129, R48, 0x10000, RZ ;  /* 0x0001000030817824 */ /* 0x000fe200078e00ff */
[----:B------:R-:W-:-:S03]  /*189e0*/  PLOP3.LUT P1, PT, P1, PT, PT, 0x8, 0x80 ;  /* 0x000000000080781c */ /* 0x000fc60000f2e170 */
[----:B------:R-:W-:Y:S01]  /*189f0*/  FFMA.FTZ R126, R126, R127, R129 ;  /* 0x0000007f7e7e7223 */ /* 0x000fe20000010081 */
[----:B------:R-:W-:Y:S01]  /*18a00*/  IMAD.MOV.U32 R129, RZ, RZ, 0x2 ;  /* 0x00000002ff817424 */ /* 0x000fe200078e00ff */
[----:B------:R-:W-:-:S08]  /*18a10*/  MOV R127, R156 ;  /* 0x0000009c007f7202 */ /* 0x000fd00000000f00 */
        /* <DEDUP_REMOVED lines=10> */
.L_x_4847:
        /* <DEDUP_REMOVED lines=13> */
.L_x_4849:
[----:B------:R-:W-:Y:S05]  /*18b90*/  BSYNC.RECONVERGENT B1 ;  /* 0x0000000000017941 */ /* 0x000fea0003800200 */
.L_x_4848:
        /* <DEDUP_REMOVED lines=49> */
.L_x_4846:
[----:B------:R-:W-:Y:S05]  /*18eb0*/  BSYNC.RECONVERGENT B0 ;  /* 0x0000000000007941 */ /* 0x000fea0003800200 */
.L_x_4845:
[----:B------:R-:W-:Y:S01]  /*18ec0*/  I2FP.F32.U32 R127, R127 ;  /* 0x0000007f007f7245 */ /* 0x000fe20000201000 */
[----:B------:R-:W-:Y:S01]  /*18ed0*/  BSSY.RECONVERGENT B0, `(.L_x_4850) ;  /* 0x000005a000007945 */ /* 0x000fe20003800200 */
[----:B------:R-:W-:Y:S01]  /*18ee0*/  SHF.L.U32 R131, R112, 0x10, RZ ;  /* 0x0000001070837819 */ /* 0x000fe200000006ff */
[----:B------:R-:W-:Y:S01]  /*18ef0*/  IMAD.MOV.U32 R130, RZ, RZ, R156 ;  /* 0x000000ffff827224 */ /* 0x000fe200078e009c */
        /* <DEDUP_REMOVED lines=10> */
[----:B------:R-:W-:Y:S01]  /*18fa0*/  HFMA2 R131, -RZ, RZ, 0, 1.1920928955078125e-07 ;  /* 0x00000002ff837431 */ /* 0x000fe200000001ff */
        /* <DEDUP_REMOVED lines=13> */
.L_x_4852:
        /* <DEDUP_REMOVED lines=13> */
.L_x_4854:
[----:B------:R-:W-:Y:S05]  /*19150*/  BSYNC.RECONVERGENT B1 ;  /* 0x0000000000017941 */ /* 0x000fea0003800200 */
.L_x_4853:
        /* <DEDUP_REMOVED lines=20> */
[----:B------:R-:W-:Y:S01]  /*192a0*/  LOP3.LUT R131, R43, R128, R131, 0x96, !PT ;  /* 0x000000802b837212 */ /* 0x000fe200078e9683 */
        /* <DEDUP_REMOVED lines=9> */
[----:B------:R-:W-:Y:S01]  /*19340*/  LOP3.LUT R129, R132, UR15, R129, 0x96, !PT ;  /* 0x0000000f84817c12 */ /* 0x000fe2000f8e9681 */
[----:B------:R-:W-:Y:S01]  /*19350*/  IMAD.WIDE.U32 R132, R133, -0x326172a9, RZ ;  /* 0xcd9e8d5785847825 */ /* 0x000fe200078e00ff */
[----:B------:R-:W-:-:S04]  /*19360*/  UIADD3 UR15, UPT, UPT, UR4, -0x700cb87f, URZ ;  /* 0x8ff34781040f7890 */ /* 0x000fc8000fffe0ff */
[----:B------:R-:W-:-:S05]  /*19370*/  LOP3.LUT R130, R42, R130, R133, 0x96, !PT ;  /* 0x000000822a827212 */ /* 0x000fca00078e9685 */
[----:B------:R-:W-:-:S05]  /*19380*/  IMAD.WIDE.U32 R130, R130, -0x2daee0ad, RZ ;  /* 0xd2511f5382827825 */ /* 0x000fca00078e00ff */
[----:B------:R-:W-:Y:S01]  /*19390*/  LOP3.LUT R131, R45, R128, R131, 0x96, !PT ;  /* 0x000000802d837212 */ /* 0x000fe200078e9683 */
[----:B------:R-:W-:-:S05]  /*193a0*/  IMAD.WIDE.U32 R128, R129, -0x326172a9, RZ ;  /* 0xcd9e8d5781807825 */ /* 0x000fca00078e00ff */
[----:B------:R-:W-:-:S05]  /*193b0*/  LOP3.LUT R158, R37, R132, R129, 0x96, !PT ;  /* 0x00000084259e7212 */ /* 0x000fca00078e9681 */
[----:B------:R-:W-:-:S05]  /*193c0*/  IMAD.WIDE.U32 R158, R158, -0x2daee0ad, RZ ;  /* 0xd2511f539e9e7825 */ /* 0x000fca00078e00ff */
        /* <DEDUP_REMOVED lines=8> */
[----:B------:R-:W-:Y:S02]  /*19450*/  LOP3.LUT R158, R40, R158, R129, 0x96, !PT ;  /* 0x0000009e289e7212 */ /* 0x000fe400078e9681 */
[----:B------:R-:W-:-:S07]  /*19460*/  MOV R135, R128 ;  /* 0x0000008000877202 */ /* 0x000fce0000000f00 */
.L_x_4851:
[----:B------:R-:W-:Y:S05]  /*19470*/  BSYNC.RECONVERGENT B0 ;  /* 0x0000000000007941 */ /* 0x000fea0003800200 */
.L_x_4850:
        /* <DEDUP_REMOVED lines=25> */
.L_x_4857:
        /* <DEDUP_REMOVED lines=13> */
.L_x_4859:
[----:B------:R-:W-:Y:S05]  /*196e0*/  BSYNC.RECONVERGENT B1 ;  /* 0x0000000000017941 */ /* 0x000fea0003800200 */
.L_x_4858:
        /* <DEDUP_REMOVED lines=49> */
.L_x_4856:
[----:B------:R-:W-:Y:S05]  /*19a00*/  BSYNC.RECONVERGENT B0 ;  /* 0x0000000000007941 */ /* 0x000fea0003800200 */
.L_x_4855:
        /* <DEDUP_REMOVED lines=8> */
[----:B------:R-:W-:Y:S02]  /*19a90*/  IMAD.MOV.U32 R131, RZ, RZ, R156 ;  /* 0x000000ffff837224 */ /* 0x000fe400078e009c */
[----:B------:R-:W-:Y:S01]  /*19aa0*/  FSETP.GTU.FTZ.AND P2, PT, R132, R47, PT ;  /* 0x0000002f8400720b */ /* 0x000fe20003f5c000 */
[----:B------:R-:W-:Y:S01]  /*19ab0*/  FMUL.FTZ R113, R113, R46 ;  /* 0x0000002e71717220 */ /* 0x000fe20000410000 */
[----:B------:R-:W-:-:S02]  /*19ac0*/  IMAD.U32 R134, R129, 0x10000, RZ ;  /* 0x0001000081867824 */ /* 0x000fc400078e00ff */
[----:B------:R-:W-:Y:S02]  /*19ad0*/  IMAD.U32 R132, R222, 0x10000, RZ ;  /* 0x00010000de847824 */ /* 0x000fe400078e00ff */
[----:B------:R-:W-:Y:S02]  /*19ae0*/  FSEL R113, R113, RZ, !P2 ;  /* 0x000000ff71717208 */ /* 0x000fe40005000000 */
        /* <DEDUP_REMOVED lines=12> */
.L_x_4862:
        /* <DEDUP_REMOVED lines=13> */
.L_x_4864:
[----:B------:R-:W-:Y:S05]  /*19c80*/  BSYNC.RECONVERGENT B1 ;  /* 0x0000000000017941 */ /* 0x000fea0003800200 */
.L_x_4863:
        /* <DEDUP_REMOVED lines=43> */
[----:B------:R-:W-:Y:S01]  /*19f40*/  IMAD.MOV.U32 R131, RZ, RZ, R135 ;  /* 0x000000ffff837224 */ /* 0x000fe200078e0087 */
[----:B------:R-:W-:Y:S01]  /*19f50*/  LOP3.LUT R157, R130, UR15, R157, 0x96, !PT ;  /* 0x0000000f829d7c12 */ /* 0x000fe2000f8e969d */
[----:B------:R-:W-:-:S05]  /*19f60*/  IMAD.WIDE.U32 R132, R132, -0x2daee0ad, RZ ;  /* 0xd2511f5384847825 */ /* 0x000fca00078e00ff */
[----:B------:R-:W-:Y:S01]  /*19f70*/  LOP3.LUT R158, R40, R158, R133, 0x96, !PT ;  /* 0x0000009e289e7212 */ /* 0x000fe200078e9685 */
[----:B------:R-:W-:Y:S01]  /*19f80*/  IMAD.MOV.U32 R133, RZ, RZ, RZ ;  /* 0x000000ffff857224 */ /* 0x000fe200078e00ff */
[----:B------:R-:W-:-:S07]  /*19f90*/  MOV R135, R132 ;  /* 0x0000008400877202 */ /* 0x000fce0000000f00 */
.L_x_4861:
[----:B------:R-:W-:Y:S05]  /*19fa0*/  BSYNC.RECONVERGENT B0 ;  /* 0x0000000000007941 */ /* 0x000fea0003800200 */
.L_x_4860:
[----:B------:R-:W-:Y:S01]  /*19fb0*/  I2FP.F32.U32 R131, R131 ;  /* 0x0000008300837245 */ /* 0x000fe20000201000 */
[----:B------:R-:W-:Y:S01]  /*19fc0*/  IMAD.U32 R132, R50, 0x10000, RZ ;  /* 0x0001000032847824 */ /* 0x000fe200078e00ff */
[----:B------:R-:W-:Y:S01]  /*19fd0*/  ISETP.NE.AND P4, PT, R133, 0x1, PT ;  /* 0x000000018500780c */ /* 0x000fe20003f85270 */
[----:B------:R-:W-:Y:S02]  /*19fe0*/  BSSY.RECONVERGENT B0, `(.L_x_4865) ;  /* 0x0000055000007945 */ /* 0x000fe40003800200 */
[----:B------:R-:W-:Y:S01]  /*19ff0*/  FFMA.FTZ R130, R131, R204, 1.1641532182693481445e-10 ;  /* 0x2f00000083827423 */ /* 0x000fe200000100cc */
[C---:B------:R-:W-:Y:S01]  /*1a000*/  IMAD.U32 R131, R114.reuse, 0x10000, RZ ;  /* 0x0001000072837824 */ /* 0x040fe200078e00ff */
[----:B------:R-:W-:-:S03]  /*1a010*/  PRMT R114, R114, 0x7632, R114 ;  /* 0x0000763272727816 */ /* 0x000fc60000000072 */
[----:B------:R-:W-:Y:S01]  /*1a020*/  FMUL.FTZ R131, R131, R34 ;  /* 0x0000002283837220 */ /* 0x000fe20000410000 */
[----:B------:R-:W-:-:S03]  /*1a030*/  FSETP.GTU.FTZ.AND P3, PT, R130, R47, PT ;  /* 0x0000002f8200720b */ /* 0x000fc60003f7c000 */
[----:B------:R-:W-:Y:S01]  /*1a040*/  FMUL.FTZ R130, R131, R46 ;  /* 0x0000002e83827220 */ /* 0x000fe20000410000 */
[----:B------:R-:W-:-:S04]  /*1a050*/  SHF.L.U32 R131, R66, 0x10, RZ ;  /* 0x0000001042837819 */ /* 0x000fc800000006ff */
        /* <DEDUP_REMOVED lines=14> */
.L_x_4867:
        /* <DEDUP_REMOVED lines=13> */
.L_x_4869:
[----:B------:R-:W-:Y:S05]  /*1a210*/  BSYNC.RECONVERGENT B1 ;  /* 0x0000000000017941 */ /* 0x000fea0003800200 */
.L_x_4868:
        /* <DEDUP_REMOVED lines=49> */
.L_x_4866:
[----:B------:R-:W-:Y:S05]  /*1a530*/  BSYNC.RECONVERGENT B0 ;  /* 0x0000000000007941 */ /* 0x000fea0003800200 */
.L_x_4865:
[----:B------:R-:W-:Y:S01]  /*1a540*/  I2FP.F32.U32 R131, R131 ;  /* 0x0000008300837245 */ /* 0x000fe20000201000 */
[----:B------:R-:W-:Y:S01]  /*1a550*/  IMAD.U32 R133, R223, 0x10000, RZ ;  /* 0x00010000df857824 */ /* 0x000fe200078e00ff */
[----:B------:R-:W-:Y:S01]  /*1a560*/  ISETP.NE.AND P5, PT, R132, 0x1, PT ;  /* 0x000000018400780c */ /* 0x000fe20003fa5270 */
[----:B------:R-:W-:Y:S01]  /*1a570*/  BSSY.RECONVERGENT B0, `(.L_x_4870) ;  /* 0x0000056000007945 */ /* 0x000fe20003800200 */
[----:B------:R-:W-:Y:S02]  /*1a580*/  HFMA2 R134, -RZ, RZ, 0, 1.1920928955078125e-07 ;  /* 0x00000002ff867431 */ /* 0x000fe400000001ff */
[----:B------:R-:W-:-:S05]  /*1a590*/  FFMA.FTZ R131, R131, R204, 1.1641532182693481445e-10 ;  /* 0x2f00000083837423 */ /* 0x000fca00000100cc */
[----:B------:R-:W-:Y:S02]  /*1a5a0*/  FSETP.GTU.FTZ.AND P4, PT, R131, R47, PT ;  /* 0x0000002f8300720b */ /* 0x000fe40003f9c000 */
[----:B------:R-:W-:Y:S02]  /*1a5b0*/  SHF.L.U32 R131, R114, 0x10, RZ ;  /* 0x0000001072837819 */ /* 0x000fe400000006ff */
[----:B------:R-:W-:-:S03]  /*1a5c0*/  PRMT R114, R50, 0x7632, R114 ;  /* 0x0000763232727816 */ /* 0x000fc60000000072 */
[----:B------:R-:W-:Y:S02]  /*1a5d0*/  FMUL.FTZ R131, R131, R34 ;  /* 0x0000002283837220 */ /* 0x000fe40000410000 */
[----:B------:R-:W-:Y:S02]  /*1a5e0*/  IMAD.U32 R114, R114, 0x10000, RZ ;  /* 0x0001000072727824 */ /* 0x000fe400078e00ff */
[----:B------:R-:W-:-:S05]  /*1a5f0*/  FMUL.FTZ R131, R131, R46 ;  /* 0x0000002e83837220 */ /* 0x000fca0000410000 */
[----:B------:R-:W-:Y:S02]  /*1a600*/  FSEL R131, R131, RZ, !P4 ;  /* 0x000000ff83837208 */ /* 0x000fe40006000000 */
        /* <DEDUP_REMOVED lines=13> */
.L_x_4872:
        /* <DEDUP_REMOVED lines=13> */
.L_x_4874:
[----:B------:R-:W-:Y:S05]  /*1a7b0*/  BSYNC.RECONVERGENT B1 ;  /* 0x0000000000017941 */ /* 0x000fea0003800200 */
.L_x_4873:
        /* <DEDUP_REMOVED lines=47> */
[----:B------:R-:W-:Y:S02]  /*1aab0*/  LOP3.LUT R158, R40, R158, R137, 0x96, !PT ;  /* 0x0000009e289e7212 */ /* 0x000fe400078e9689 */
[----:B------:R-:W-:-:S07]  /*1aac0*/  MOV R135, R136 ;  /* 0x0000008800877202 */ /* 0x000fce0000000f00 */
.L_x_4871:
[----:B------:R-:W-:Y:S05]  /*1aad0*/  BSYNC.RECONVERGENT B0 ;  /* 0x0000000000007941 */ /* 0x000fea0003800200 */
.L_x_4870:
[----:B------:R-:W-:Y:S01]  /*1aae0*/  I2FP.F32.U32 R132, R133 ;  /* 0x0000008500847245 */ /* 0x000fe20000201000 */
[----:B------:R-:W-:Y:S01]  /*1aaf0*/  IMAD.U32 R136, R51, 0x10000, RZ ;  /* 0x0001000033887824 */ /* 0x000fe200078e00ff */
[----:B------:R-:W-:Y:S01]  /*1ab00*/  ISETP.NE.AND P6, PT, R134, 0x1, PT ;  /* 0x000000018600780c */ /* 0x000fe20003fc5270 */
[----:B------:R-:W-:Y:S01]  /*1ab10*/  BSSY.RECONVERGENT B0, `(.L_x_4875) ;  /* 0x0000058000007945 */ /* 0x000fe20003800200 */
[----:B------:R-:W-:Y:S01]  /*1ab20*/  SHF.L.U32 R133, R67, 0x10, RZ ;  /* 0x0000001043857819 */ /* 0x000fe200000006ff */
[----:B------:R-:W-:Y:S01]  /*1ab30*/  FFMA.FTZ R132, R132, R204, 1.1641532182693481445e-10 ;  /* 0x2f00000084847423 */ /* 0x000fe200000100cc */
[----:B------:R-:W-:-:S04]  /*1ab40*/  IMAD.MOV.U32 R138, RZ, RZ, 0x2 ;  /* 0x00000002ff8a7424 */ /* 0x000fc800078e00ff */
[----:B------:R-:W-:Y:S01]  /*1ab50*/  FSETP.GTU.FTZ.AND P5, PT, R132, R47, PT ;  /* 0x0000002f8400720b */ /* 0x000fe20003fbc000 */
[C---:B------:R-:W-:Y:S01]  /*1ab60*/  IMAD.U32 R132, R115.reuse, 0x10000, RZ ;  /* 0x0001000073847824 */ /* 0x040fe200078e00ff */
[----:B------:R-:W-:-:S03]  /*1ab70*/  PRMT R115, R115, 0x7632, R115 ;  /* 0x0000763273737816 */ /* 0x000fc60000000073 */
[----:B------:R-:W-:-:S04]  /*1ab80*/  FMUL.FTZ R132, R132, R34 ;  /* 0x0000002284847220 */ /* 0x000fc80000410000 */
[----:B------:R-:W-:-:S05]  /*1ab90*/  FMUL.FTZ R132, R132, R46 ;  /* 0x0000002e84847220 */ /* 0x000fca0000410000 */
        /* <DEDUP_REMOVED lines=13> */
.L_x_4877:
[----:B------:R-:W-:Y:S01]  /*1ac70*/  VIADD R3, R3, 0x1 ;  /* 0x0000000103037836 */ /* 0x000fe20000000000 */
[----:B------:R-:W-:Y:S03]  /*1ac80*/  BSSY.RECONVERGENT B1, `(.L_x_4878) ;  /* 0x000000f000017945 */ /* 0x000fe60003800200 */
[C---:B------:R-:W-:Y:S01]  /*1ac90*/  IMAD.WIDE.U32 R140, R3.reuse, -0x2daee0ad, RZ ;  /* 0xd2511f53038c7825 */ /* 0x040fe200078e00ff */
        /* <DEDUP_REMOVED lines=13> */
.L_x_4879:
[----:B------:R-:W-:Y:S05]  /*1ad70*/  BSYNC.RECONVERGENT B1 ;  /* 0x0000000000017941 */ /* 0x000fea0003800200 */
.L_x_4878:
        /* <DEDUP_REMOVED lines=49> */
.L_x_4876:
[----:B------:R-:W-:Y:S05]  /*1b090*/  BSYNC.RECONVERGENT B0 ;  /* 0x0000000000007941 */ /* 0x000fea0003800200 */
.L_x_4875:
        /* <DEDUP_REMOVED lines=9> */
[----:B------:R-:W-:Y:S01]  /*1b130*/  FMUL.FTZ R115, R115, R46 ;  /* 0x0000002e73737220 */ /* 0x000fe20000410000 */
[----:B------:R-:W-:-:S04]  /*1b140*/  PRMT R133, R51, 0x7632, R133 ;  /* 0x0000763233857816 */ /* 0x000fc80000000085 */
[----:B------:R-:W-:Y:S01]  /*1b150*/  FSEL R115, R115, RZ, !P6 ;  /* 0x000000ff73737208 */ /* 0x000fe20007000000 */
[----:B------:R-:W-:Y:S01]  /*1b160*/  IMAD.U32 R133, R133, 0x10000, RZ ;  /* 0x0001000085857824 */ /* 0x000fe200078e00ff */
[----:B------:R-:W-:-:S03]  /*1b170*/  PLOP3.LUT P6, PT, P6, PT, PT, 0x8, 0x80 ;  /* 0x000000000080781c */ /* 0x000fc600037ce170 */
[----:B------:R-:W-:-:S05]  /*1b180*/  FFMA.FTZ R133, R115, R134, R133 ;  /* 0x0000008673857223 */ /* 0x000fca0000010085 */
[----:B------:R-:W-:Y:S01]  /*1b190*/  F2FP.BF16.F32.PACK_AB R115, R133, R132 ;  /* 0x000000848573723e */ /* 0x000fe200000010ff */
[----:B------:R-:W-:Y:S06]  /*1b1a0*/  BRA `(.L_x_4880) ;  /* 0x0000002c00347947 */ /* 0x000fec0003800000 */
.L_x_4839:
        /* <DEDUP_REMOVED lines=16> */
.L_x_4883:
        /* <DEDUP_REMOVED lines=13> */
.L_x_4885:
[----:B------:R-:W-:Y:S05]  /*1b380*/  BSYNC.RECONVERGENT B1 ;  /* 0x0000000000017941 */ /* 0x000fea0003800200 */
.L_x_4884:
        /* <DEDUP_REMOVED lines=49> */
.L_x_4882:
[----:B------:R-:W-:Y:S05]  /*1b6a0*/  BSYNC.RECONVERGENT B0 ;  /* 0x0000000000007941 */ /* 0x000fea0003800200 */
.L_x_4881:
[----:B------:R-:W-:Y:S01]  /*1b6b0*/  I2FP.F32.U32 R127, R127 ;  /* 0x0000007f007f7245 */ /* 0x000fe20000201000 */
[----:B-----5:R-:W-:Y:S01]  /*1b6c0*/  IMAD.U32 R129, R112, 0x10000, RZ ;  /* 0x0001000070817824 */ /* 0x020fe200078e00ff */
[----:B------:R-:W-:Y:S01]  /*1b6d0*/  ISETP.NE.AND P2, PT, R128, 0x1, PT ;  /* 0x000000018000780c */ /* 0x000fe20003f45270 */
[----:B------:R-:W-:Y:S01]  /*1b6e0*/  BSSY.RECONVERGENT B0, `(.L_x_4886) ;  /* 0x0000056000007945 */ /* 0x000fe20003800200 */
[----:B------:R-:W-:Y:S01]  /*1b6f0*/  LOP3.LUT R16, R16, 0xfffffffb, RZ, 0xc0, !PT ;  /* 0xfffffffb10107812 */ /* 0x000fe200078ec0ff */
[----:B------:R-:W-:Y:S01]  /*1b700*/  FFMA.FTZ R126, R127, R204, 1.1641532182693481445e-10 ;  /* 0x2f0000007f7e7423 */ /* 0x000fe200000100cc */
[----:B------:R-:W-:Y:S01]  /*1b710*/  FMUL.FTZ R129, R129, R34 ;  /* 0x0000002281817220 */ /* 0x000fe20000410000 */
[----:B------:R-:W-:Y:S01]  /*1b720*/  IMAD.U32 R127, R64, 0x10000, RZ ;  /* 0x00010000407f7824 */ /* 0x000fe200078e00ff */
[----:B------:R-:W-:Y:S02]  /*1b730*/  PRMT R112, R112, 0x7632, R112 ;  /* 0x0000763270707816 */ /* 0x000fe40000000070 */
[----:B------:R-:W-:Y:S01]  /*1b740*/  FSETP.GTU.FTZ.AND P1, PT, R126, R47, PT ;  /* 0x0000002f7e00720b */ /* 0x000fe20003f3c000 */
[----:B------:R-:W-:Y:S01]  /*1b750*/  FMUL.FTZ R126, R129, R46 ;  /* 0x0000002e817e7220 */ /* 0x000fe20000410000 */
[----:B------:R-:W-:-:S04]  /*1b760*/  HFMA2 R129, -RZ, RZ, 0, 1.1920928955078125e-07 ;  /* 0x00000002ff817431 */ /* 0x000fc800000001ff */
        /* <DEDUP_REMOVED lines=14> */
.L_x_4888:
        /* <DEDUP_REMOVED lines=13> */
.L_x_4890:
[----:B------:R-:W-:Y:S05]  /*1b920*/  BSYNC.RECONVERGENT B1 ;  /* 0x0000000000017941 */ /* 0x000fea0003800200 */
.L_x_4889:
        /* <DEDUP_REMOVED lines=49> */
.L_x_4887:
[----:B------:R-:W-:Y:S05]  /*1bc40*/  BSYNC.RECONVERGENT B0 ;  /* 0x0000000000007941 */ /* 0x000fea0003800200 */
.L_x_4886:
[----:B------:R-:W-:Y:S01]  /*1bc50*/  I2FP.F32.U32 R127, R127 ;  /* 0x0000007f007f7245 */ /* 0x000fe20000201000 */
[----:B------:R-:W-:Y:S01]  /*1bc60*/  IMAD.U32 R131, R112, 0x10000, RZ ;  /* 0x0001000070837824 */ /* 0x000fe200078e00ff */
[----:B------:R-:W-:Y:S01]  /*1bc70*/  ISETP.NE.AND P2, PT, R129, 0x1, PT ;  /* 0x000000018100780c */ /* 0x000fe20003f45270 */
[----:B------:R-:W-:Y:S01]  /*1bc80*/  BSSY.RECONVERGENT B0, `(.L_x_4891) ;  /* 0x0000056000007945 */ /* 0x000fe20003800200 */
[----:B------:R-:W-:Y:S01]  /*1bc90*/  LOP3.LUT R16, R16, 0xfffffffd, RZ, 0xc0, !PT ;  /* 0xfffffffd10107812 */ /* 0x000fe200078ec0ff */
[----:B------:R-:W-:Y:S01]  /*1bca0*/  FFMA.FTZ R112, R127, R204, 1.1641532182693481445e-10 ;  /* 0x2f0000007f707423 */ /* 0x000fe200000100cc */
[----:B------:R-:W-:Y:S01]  /*1bcb0*/  FMUL.FTZ R131, R131, R34 ;  /* 0x0000002283837220 */ /* 0x000fe20000410000 */
[----:B------:R-:W-:Y:S02]  /*1bcc0*/  IMAD.U32 R127, R221, 0x10000, RZ ;  /* 0x00010000dd7f7824 */ /* 0x000fe400078e00ff */
[----:B------:R-:W-:Y:S02]  /*1bcd0*/  IMAD.MOV.U32 R130, RZ, RZ, R156 ;  /* 0x000000ffff827224 */ /* 0x000fe400078e009c */
[----:B------:R-:W-:Y:S01]  /*1bce0*/  FMUL.FTZ R131, R131, R46 ;  /* 0x0000002e83837220 */ /* 0x000fe20000410000 */
[----:B------:R-:W-:-:S04]  /*1bcf0*/  FSETP.GTU.FTZ.AND P1, PT, R112, R47, PT ;  /* 0x0000002f7000720b */ /* 0x000fc80003f3c000 */
[----:B------:R-:W-:Y:S01]  /*1bd00*/  FSEL R112, R131, RZ, !P1 ;  /* 0x000000ff83707208 */ /* 0x000fe20004800000 */
[----:B------:R-:W-:Y:S01]  /*1bd10*/  HFMA2 R131, -RZ, RZ, 0, 1.1920928955078125e-07 ;  /* 0x00000002ff837431 */ /* 0x000fe200000001ff */
[----:B------:R-:W-:-:S03]  /*1bd20*/  PLOP3.LUT P1, PT, P1, PT, PT, 0x8, 0x80 ;  /* 0x000000000080781c */ /* 0x000fc60000f2e170 */
[----:B------:R-:W-:-:S04]  /*1bd30*/  FMUL.FTZ R112, R127, R112 ;  /* 0x000000707f707220 */ /* 0x000fc80000410000 */
        /* <DEDUP_REMOVED lines=11> */
.L_x_4893:
        /* <DEDUP_REMOVED lines=13> */
.L_x_4895:
[----:B------:R-:W-:Y:S05]  /*1bec0*/  BSYNC.RECONVERGENT B1 ;  /* 0x0000000000017941 */ /* 0x000fea0003800200 */
.L_x_4894:
        /* <DEDUP_REMOVED lines=49> */
.L_x_4892:
[----:B------:R-:W-:Y:S05]  /*1c1e0*/  BSYNC.RECONVERGENT B0 ;  /* 0x0000000000007941 */ /* 0x000fea0003800200 */
.L_x_4891:
        /* <DEDUP_REMOVED lines=24> */
.L_x_4898:
        /* <DEDUP_REMOVED lines=13> */
.L_x_4900:
[----:B------:R-:W-:Y:S05]  /*1c440*/  BSYNC.RECONVERGENT B1 ;  /* 0x0000000000017941 */ /* 0x000fea0003800200 */
.L_x_4899:
        /* <DEDUP_REMOVED lines=46> */
[----:B------:R-:W-:Y:S01]  /*1c730*/  IMAD.MOV.U32 R130, RZ, RZ, RZ ;  /* 0x000000ffff827224 */ /* 0x000fe200078e00ff */
[----:B------:R-:W-:Y:S02]  /*1c740*/  LOP3.LUT R158, R40, R158, R133, 0x96, !PT ;  /* 0x0000009e289e7212 */ /* 0x000fe400078e9685 */
[----:B------:R-:W-:-:S07]  /*1c750*/  MOV R135, R132 ;  /* 0x0000008400877202 */ /* 0x000fce0000000f00 */
.L_x_4897:
[----:B------:R-:W-:Y:S05]  /*1c760*/  BSYNC.RECONVERGENT B0 ;  /* 0x0000000000007941 */ /* 0x000fea0003800200 */
.L_x_4896:
        /* <DEDUP_REMOVED lines=24> */
.L_x_4903:
        /* <DEDUP_REMOVED lines=13> */
.L_x_4905:
[----:B------:R-:W-:Y:S05]  /*1c9c0*/  BSYNC.RECONVERGENT B1 ;  /* 0x0000000000017941 */ /* 0x000fea0003800200 */
.L_x_4904:
        /* <DEDUP_REMOVED lines=42> */
[----:B------:R-:W-:Y:S02]  /*1cc70*/  LOP3.LUT R132, R39, R132, R131, 0x96, !PT ;  /* 0x0000008427847212 */ /* 0x000fe400078e9683 */
[----:B------:R-:W-:Y:S02]  /*1cc80*/  MOV R131, R135 ;  /* 0x0000008700837202 */ /* 0x000fe40000000f00 */
[----:B------:R-:W-:Y:S01]  /*1cc90*/  LOP3.LUT R157, R130, UR15, R157, 0x96, !PT ;  /* 0x0000000f829d7c12 */ /* 0x000fe2000f8e969d */
[----:B------:R-:W-:-:S04]  /*1cca0*/  IMAD.WIDE.U32 R132, R132, -0x2daee0ad, RZ ;  /* 0xd2511f5384847825 */ /* 0x000fc800078e00ff */
[----:B------:R-:W-:Y:S01]  /*1ccb0*/  IMAD.MOV.U32 R135, RZ, RZ, R132 ;  /* 0x000000ffff877224 */ /* 0x000fe200078e0084 */
[----:B------:R-:W-:Y:S01]  /*1ccc0*/  LOP3.LUT R158, R40, R158, R133, 0x96, !PT ;  /* 0x0000009e289e7212 */ /* 0x000fe200078e9685 */
[----:B------:R-:W-:-:S07]  /*1ccd0*/  IMAD.MOV.U32 R133, RZ, RZ, RZ ;  /* 0x000000ffff857224 */ /* 0x000fce00078e00ff */
.L_x_4902:
[----:B------:R-:W-:Y:S05]  /*1cce0*/  BSYNC.RECONVERGENT B0 ;  /* 0x0000000000007941 */ /* 0x000fea0003800200 */
.L_x_4901:
[----:B------:R-:W-:Y:S01]  /*1ccf0*/  I2FP.F32.U32 R131, R131 ;  /* 0x0000008300837245 */ /* 0x000fe20000201000 */
[----:B------:R-:W-:Y:S01]  /*1cd00*/  BSSY.RECONVERGENT B0, `(.L_x_4906) ;  /* 0x0000056000007945 */ /* 0x000fe20003800200 */
[----:B------:R-:W-:Y:S01]  /*1cd10*/  ISETP.NE.AND P4, PT, R133, 0x1, PT ;  /* 0x000000018500780c */ /* 0x000fe20003f85270 */
[----:B------:R-:W-:Y:S02]  /*1cd20*/  IMAD.MOV.U32 R132, RZ, RZ, 0x2 ;  /* 0x00000002ff847424 */ /* 0x000fe400078e00ff */
[----:B------:R-:W-:Y:S01]  /*1cd30*/  FFMA.FTZ R130, R131, R204, 1.1641532182693481445e-10 ;  /* 0x2f00000083827423 */ /* 0x000fe200000100cc */
[C---:B------:R-:W-:Y:S02]  /*1cd40*/  SHF.L.U32 R131, R114.reuse, 0x10, RZ ;  /* 0x0000001072837819 */ /* 0x040fe400000006ff */
[----:B------:R-:W-:Y:S02]  /*1cd50*/  PRMT R114, R114, 0x7632, R114 ;  /* 0x0000763272727816 */ /* 0x000fe40000000072 */
[----:B------:R-:W-:Y:S01]  /*1cd60*/  FSETP.GTU.FTZ.AND P3, PT, R130, R47, PT ;  /* 0x0000002f8200720b */ /* 0x000fe20003f7c000 */
[----:B------:R-:W-:-:S04]  /*1cd70*/  FMUL.FTZ R131, R131, R34 ;  /* 0x0000002283837220 */ /* 0x000fc80000410000 */
        /* <DEDUP_REMOVED lines=15> */
.L_x_4908:
        /* <DEDUP_REMOVED lines=13> */
.L_x_4910:
[----:B------:R-:W-:Y:S05]  /*1cf40*/  BSYNC.RECONVERGENT B1 ;  /* 0x0000000000017941 */ /* 0x000fea0003800200 */
.L_x_4909:
        /* <DEDUP_REMOVED lines=49> */
.L_x_4907:
[----:B------:R-:W-:Y:S05]  /*1d260*/  BSYNC.RECONVERGENT B0 ;  /* 0x0000000000007941 */ /* 0x000fea0003800200 */
.L_x_4906:
[----:B------:R-:W-:Y:S01]  /*1d270*/  I2FP.F32.U32 R131, R131 ;  /* 0x0000008300837245 */ /* 0x000fe20000201000 */
[----:B------:R-:W-:Y:S01]  /*1d280*/  BSSY.RECONVERGENT B0, `(.L_x_4911) ;  /* 0x0000056000007945 */ /* 0x000fe20003800200 */
[----:B------:R-:W-:Y:S01]  /*1d290*/  ISETP.NE.AND P5, PT, R132, 0x1, PT ;  /* 0x000000018400780c */ /* 0x000fe20003fa5270 */
[----:B------:R-:W-:Y:S01]  /*1d2a0*/  IMAD.MOV.U32 R134, RZ, RZ, 0x2 ;  /* 0x00000002ff867424 */ /* 0x000fe200078e00ff */
[----:B------:R-:W-:Y:S01]  /*1d2b0*/  MOV R133, R156 ;  /* 0x0000009c00857202 */ /* 0x000fe20000000f00 */
[----:B------:R-:W-:-:S05]  /*1d2c0*/  FFMA.FTZ R131, R131, R204, 1.1641532182693481445e-10 ;  /* 0x2f00000083837423 */ /* 0x000fca00000100cc */
[----:B------:R-:W-:Y:S02]  /*1d2d0*/  FSETP.GTU.FTZ.AND P4, PT, R131, R47, PT ;  /* 0x0000002f8300720b */ /* 0x000fe40003f9c000 */
[----:B------:R-:W-:-:S05]  /*1d2e0*/  SHF.L.U32 R131, R114, 0x10, RZ ;  /* 0x0000001072837819 */ /* 0x000fca00000006ff */
[----:B------:R-:W-:-:S04]  /*1d2f0*/  FMUL.FTZ R131, R131, R34 ;  /* 0x0000002283837220 */ /* 0x000fc80000410000 */
        /* <DEDUP_REMOVED lines=15> */
.L_x_4913:
        /* <DEDUP_REMOVED lines=13> */
.L_x_4915:
[----:B------:R-:W-:Y:S05]  /*1d4c0*/  BSYNC.RECONVERGENT B1 ;  /* 0x0000000000017941 */ /* 0x000fea0003800200 */
.L_x_4914:
        /* <DEDUP_REMOVED lines=46> */
[----:B------:R-:W-:-:S04]  /*1d7b0*/  IMAD.WIDE.U32 R136, R136, -0x2daee0ad, RZ ;  /* 0xd2511f5388887825 */ /* 0x000fc800078e00ff */
[----:B------:R-:W-:Y:S01]  /*1d7c0*/  IMAD.MOV.U32 R135, RZ, RZ, R136 ;  /* 0x000000ffff877224 */ /* 0x000fe200078e0088 */
[----:B------:R-:W-:-:S07]  /*1d7d0*/  LOP3.LUT R158, R40, R158, R137, 0x96, !PT ;  /* 0x0000009e289e7212 */ /* 0x000fce00078e9689 */
.L_x_4912:
[----:B------:R-:W-:Y:S05]  /*1d7e0*/  BSYNC.RECONVERGENT B0 ;  /* 0x0000000000007941 */ /* 0x000fea0003800200 */
.L_x_4911:
[----:B------:R-:W-:Y:S01]  /*1d7f0*/  I2FP.F32.U32 R132, R133 ;  /* 0x0000008500847245 */ /* 0x000fe20000201000 */
[----:B------:R-:W-:Y:S01]  /*1d800*/  IMAD.U32 R133, R67, 0x10000, RZ ;  /* 0x0001000043857824 */ /* 0x000fe200078e00ff */
[----:B------:R-:W-:Y:S01]  /*1d810*/  ISETP.NE.AND P6, PT, R134, 0x1, PT ;  /* 0x000000018600780c */ /* 0x000fe20003fc5270 */
[----:B------:R-:W-:Y:S01]  /*1d820*/  BSSY.RECONVERGENT B0, `(.L_x_4916) ;  /* 0x0000057000007945 */ /* 0x000fe20003800200 */
[----:B------:R-:W-:Y:S02]  /*1d830*/  HFMA2 R138, -RZ, RZ, 0, 1.1920928955078125e-07 ;  /* 0x00000002ff8a7431 */ /* 0x000fe400000001ff */
[----:B------:R-:W-:-:S05]  /*1d840*/  FFMA.FTZ R132, R132, R204, 1.1641532182693481445e-10 ;  /* 0x2f00000084847423 */ /* 0x000fca00000100cc */
[----:B------:R-:W-:Y:S01]  /*1d850*/  FSETP.GTU.FTZ.AND P5, PT, R132, R47, PT ;  /* 0x0000002f8400720b */ /* 0x000fe20003fbc000 */
[C---:B------:R-:W-:Y:S01]  /*1d860*/  IMAD.U32 R132, R115.reuse, 0x10000, RZ ;  /* 0x0001000073847824 */ /* 0x040fe200078e00ff */
[----:B------:R-:W-:-:S03]  /*1d870*/  PRMT R115, R115, 0x7632, R115 ;  /* 0x0000763273737816 */ /* 0x000fc60000000073 */
[----:B------:R-:W-:-:S04]  /*1d880*/  FMUL.FTZ R132, R132, R34 ;  /* 0x0000002284847220 */ /* 0x000fc80000410000 */
        /* <DEDUP_REMOVED lines=14> */
.L_x_4918:
[----:B------:R-:W-:Y:S01]  /*1d970*/  IADD3 R3, PT, PT, R3, 0x1, RZ ;  /* 0x0000000103037810 */ /* 0x000fe20007ffe0ff */
[----:B------:R-:W-:Y:S03]  /*1d980*/  BSSY.RECONVERGENT B1, `(.L_x_4919) ;  /* 0x000000f000017945 */ /* 0x000fe60003800200 */
[C---:B------:R-:W-:Y:S01]  /*1d990*/  ISETP.NE.AND P6, PT, R3.reuse, RZ, PT ;  /* 0x000000ff0300720c */ /* 0x040fe20003fc5270 */
[----:B------:R-:W-:-:S12]  /*1d9a0*/  IMAD.WIDE.U32 R140, R3, -0x2daee0ad, RZ ;  /* 0xd2511f53038c7825 */ /* 0x000fd800078e00ff */
        /* <DEDUP_REMOVED lines=12> */
.L_x_4920:
[----:B------:R-:W-:Y:S05]  /*1da70*/  BSYNC.RECONVERGENT B1 ;  /* 0x0000000000017941 */ /* 0x000fea0003800200 */
.L_x_4919:
        /* <DEDUP_REMOVED lines=49> */
.L_x_4917:
[----:B------:R-:W-:Y:S05]  /*1dd90*/  BSYNC.RECONVERGENT B0 ;  /* 0x0000000000007941 */ /* 0x000fea0003800200 */
.L_x_4916:
        /* <DEDUP_REMOVED lines=8> */
[----:B------:R-:W-:Y:S01]  /*1de20*/  FSETP.GTU.FTZ.AND P6, PT, R133, R47, PT ;  /* 0x0000002f8500720b */ /* 0x000fe20003fdc000 */
[----:B------:R-:W-:-:S03]  /*1de30*/  IMAD.U32 R133, R224, 0x10000, RZ ;  /* 0x00010000e0857824 */ /* 0x000fc600078e00ff */
[----:B------:R-:W-:Y:S02]  /*1de40*/  FSEL R115, R115, RZ, !P6 ;  /* 0x000000ff73737208 */ /* 0x000fe40007000000 */
[----:B------:R-:W-:-:S03]  /*1de50*/  PLOP3.LUT P6, PT, P6, PT, PT, 0x8, 0x80 ;  /* 0x000000000080781c */ /* 0x000fc600037ce170 */
[----:B------:R-:W-:-:S05]  /*1de60*/  FMUL.FTZ R133, R133, R115 ;  /* 0x0000007385857220 */ /* 0x000fca0000410000 */
[----:B------:R-:W-:-:S07]  /*1de70*/  F2FP.BF16.F32.PACK_AB R115, R133, R132 ;  /* 0x000000848573723e */ /* 0x000fce00000010ff */
.L_x_4880:
[----:B------:R-:W-:Y:S01]  /*1de80*/  SEL R140, RZ, 0x1000000, !P6 ;  /* 0x01000000ff8c7807 */ /* 0x000fe20007000000 */
[----:B------:R-:W-:Y:S01]  /*1de90*/  IMAD.WIDE.U32 R136, R125, 0x10, R164 ;  /* 0x000000107d887825 */ /* 0x000fe200078e00a4 */
[----:B------:R-:W-:Y:S02]  /*1dea0*/  SEL R134, RZ, 0x10000, !P5 ;  /* 0x00010000ff867807 */ /* 0x000fe40006800000 */
[----:B------:R-:W-:Y:S02]  /*1deb0*/  SEL R139, RZ, 0x100, !P4 ;  /* 0x00000100ff8b7807 */ /* 0x000fe40006000000 */
[C---:B------:R-:W-:Y:S01]  /*1dec0*/  LOP3.LUT P5, RZ, R16.reuse, 0x2, RZ, 0xc0, !PT ;  /* 0x0000000210ff7812 */ /* 0x040fe200078ac0ff */
[----:B------:R0:W-:Y:S01]  /*1ded0*/  STG.E.128 desc[UR6][R136.64], R112 ;  /* 0x0000007088007986 */ /* 0x0001e2000c101d06 */
[----:B------:R-:W-:Y:S02]  /*1dee0*/  LOP3.LUT R139, R139, R140, R134, 0xfe, !PT ;  /* 0x0000008c8b8b7212 */ /* 0x000fe400078efe86 */
[----:B------:R-:W-:-:S02]  /*1def0*/  LOP3.LUT P6, RZ, R16, 0x4, RZ, 0xc0, !PT ;  /* 0x0000000410ff7812 */ /* 0x000fc400078cc0ff */
[----:B------:R-:W-:Y:S02]  /*1df00*/  SEL R140, RZ, 0x1000000, !P2 ;  /* 0x01000000ff8c7807 */ /* 0x000fe40005000000 */
[----:B------:R-:W-:Y:S02]  /*1df10*/  SEL R141, RZ, 0x10000, !P1 ;  /* 0x00010000ff8d7807 */ /* 0x000fe40004800000 */
[----:B------:R-:W-:-:S04]  /*1df20*/  SEL R134, RZ, 0x100, !P5 ;  /* 0x00000100ff867807 */ /* 0x000fc80006800000 */
[----:B------:R-:W-:Y:S02]  /*1df30*/  LOP3.LUT R134, R134, R140, R141, 0xfe, !PT ;  /* 0x0000008c86867212 */ /* 0x000fe400078efe8d */
[----:B------:R-:W-:Y:S02]  /*1df40*/  SEL R140, RZ, 0x1, !P3 ;  /* 0x00000001ff8c7807 */ /* 0x000fe40005800000 */
[----:B0-----:R-:W-:Y:S02]  /*1df50*/  SEL R115, RZ, 0x1, !P6 ;  /* 0x00000001ff737807 */ /* 0x001fe40007000000 */
[----:B------:R-:W-:Y:S02]  /*1df60*/  LOP3.LUT R113, R139, R140, RZ, 0xfc, !PT ;  /* 0x0000008c8b717212 */ /* 0x000fe400078efcff */
[----:B------:R-:W-:Y:S01]  /*1df70*/  LOP3.LUT R112, R134, R115, RZ, 0xfc, !PT ;  /* 0x0000007386707212 */ /* 0x000fe200078efcff */
[----:B------:R-:W-:Y:S01]  /*1df80*/  IMAD.WIDE.U32 R114, R125, 0x8, R162 ;  /* 0x000000087d727825 */ /* 0x000fe200078e00a2 */
[----:B------:R-:W-:-:S04]  /*1df90*/  IADD3 R134, PT, PT, R17, 0xa0, RZ ;  /* 0x000000a011867810 */ /* 0x000fc80007ffe0ff */
[----:B------:R0:W-:Y:S02]  /*1dfa0*/  STG.E.64 desc[UR6][R114.64], R112 ;  /* 0x0000007072007986 */ /* 0x0001e4000c101b06 */
[----:B0-----:R-:W0:Y:S02]  /*1dfb0*/  @P0 LDC.64 R112, c[0x0][0x3a0] ;  /* 0x0000e800ff700b82 */ /* 0x001e240000000a00 */
[----:B0-----:R-:W-:-:S05]  /*1dfc0*/  @P0 IMAD.WIDE.U32 R112, R134, 0x10, R112 ;  /* 0x0000001086700825 */ /* 0x001fca00078e0070 */
[----:B------:R0:W5:Y:S02]  /*1dfd0*/  @P0 LDG.E.128 R48, desc[UR6][R112.64] ;  /* 0x0000000670300981 */ /* 0x000164000c1e1d00 */
        /* <DEDUP_REMOVED lines=19> */
.L_x_4924:
        /* <DEDUP_REMOVED lines=13> */
.L_x_4926:
[----:B------:R-:W-:Y:S05]  /*1e1e0*/  BSYNC.RECONVERGENT B1 ;  /* 0x0000000000017941 */ /* 0x000fea0003800200 */
.L_x_4925:
        /* <DEDUP_REMOVED lines=43> */
[----:B------:R-:W-:Y:S01]  /*1e4a0*/  HFMA2 R137, -RZ, RZ, 0, 0 ;  /* 0x00000000ff897431 */ /* 0x000fe200000001ff */
[----:B------:R-:W-:Y:S01]  /*1e4b0*/  LOP3.LUT R157, R136, UR15, R157, 0x96, !PT ;  /* 0x0000000f889d7c12 */ /* 0x000fe2000f8e969d */
[----:B------:R-:W-:-:S04]  /*1e4c0*/  IMAD.WIDE.U32 R148, R148, -0x2daee0ad, RZ ;  /* 0xd2511f5394947825 */ /* 0x000fc800078e00ff */
[----:B------:R-:W-:Y:S01]  /*1e4d0*/  IMAD.MOV.U32 R136, RZ, RZ, R135 ;  /* 0x000000ffff887224 */ /* 0x000fe200078e0087 */
[----:B------:R-:W-:-:S07]  /*1e4e0*/  LOP3.LUT R158, R40, R158, R149, 0x96, !PT ;  /* 0x0000009e289e7212 */ /* 0x000fce00078e9695 */
.L_x_4923:
[----:B------:R-:W-:Y:S05]  /*1e4f0*/  BSYNC.RECONVERGENT B0 ;  /* 0x0000000000007941 */ /* 0x000fea0003800200 */
.L_x_4922:
[----:B------:R-:W-:Y:S01]  /*1e500*/  I2FP.F32.U32 R135, R136 ;  /* 0x0000008800877245 */ /* 0x000fe20000201000 */
[----:B------:R-:W-:Y:S01]  /*1e510*/  BSSY.RECONVERGENT B0, `(.L_x_4927) ;  /* 0x0000059000007945 */ /* 0x000fe20003800200 */
[----:B------:R-:W-:Y:S01]  /*1e520*/  ISETP.NE.AND P2, PT, R137, 0x1, PT ;  /* 0x000000018900780c */ /* 0x000fe20003f45270 */
[----:B------:R-:W-:Y:S01]  /*1e530*/  IMAD.MOV.U32 R139, RZ, RZ, 0x2 ;  /* 0x00000002ff8b7424 */ /* 0x000fe200078e00ff */
[----:B-----5:R-:W-:Y:S01]  /*1e540*/  SHF.L.U32 R138, R48, 0x10, RZ ;  /* 0x00000010308a7819 */ /* 0x020fe200000006ff */
[----:B------:R-:W-:Y:S01]  /*1e550*/  FFMA.FTZ R135, R135, R204, 1.1641532182693481445e-10 ;  /* 0x2f00000087877423 */ /* 0x000fe200000100cc */
[----:B------:R-:W-:-:S04]  /*1e560*/  LOP3.LUT R16, R16, 0xfffffffb, RZ, 0xc0, !PT ;  /* 0xfffffffb10107812 */ /* 0x000fc800078ec0ff */
        /* <DEDUP_REMOVED lines=20> */
.L_x_4929:
        /* <DEDUP_REMOVED lines=13> */
.L_x_4931:
[----:B------:R-:W-:Y:S05]  /*1e780*/  BSYNC.RECONVERGENT B1 ;  /* 0x0000000000017941 */ /* 0x000fea0003800200 */
.L_x_4930:
        /* <DEDUP_REMOVED lines=49> */
.L_x_4928:
[----:B------:R-:W-:Y:S05]  /*1eaa0*/  BSYNC.RECONVERGENT B0 ;  /* 0x0000000000007941 */ /* 0x000fea0003800200 */
.L_x_4927:
[----:B------:R-:W-:Y:S01]  /*1eab0*/  I2FP.F32.U32 R135, R135 ;  /* 0x0000008700877245 */ /* 0x000fe20000201000 */
[----:B------:R-:W-:Y:S01]  /*1eac0*/  IMAD.U32 R112, R112, 0x10000, RZ ;  /* 0x0001000070707824 */ /* 0x000fe200078e00ff */
[----:B------:R-:W-:Y:S01]  /*1ead0*/  ISETP.NE.AND P2, PT, R139, 0x1, PT ;  /* 0x000000018b00780c */ /* 0x000fe20003f45270 */
[----:B------:R-:W-:Y:S01]  /*1eae0*/  IMAD.U32 R137, R225, 0x10000, RZ ;  /* 0x00010000e1897824 */ /* 0x000fe200078e00ff */
[----:B------:R-:W-:Y:S01]  /*1eaf0*/  LOP3.LUT R16, R16, 0xfffffffd, RZ, 0xc0, !PT ;  /* 0xfffffffd10107812 */ /* 0x000fe200078ec0ff */
[----:B------:R-:W-:Y:S01]  /*1eb00*/  FFMA.FTZ R135, R135, R204, 1.1641532182693481445e-10 ;  /* 0x2f00000087877423 */ /* 0x000fe200000100cc */
[----:B------:R-:W-:Y:S01]  /*1eb10*/  FMUL.FTZ R112, R112, R34 ;  /* 0x0000002270707220 */ /* 0x000fe20000410000 */
[----:B------:R-:W-:Y:S01]  /*1eb20*/  BSSY.RECONVERGENT B0, `(.L_x_4932) ;  /* 0x0000055000007945 */ /* 0x000fe20003800200 */
[----:B------:R-:W-:Y:S02]  /*1eb30*/  IMAD.MOV.U32 R138, RZ, RZ, 0x2 ;  /* 0x00000002ff8a7424 */ /* 0x000fe400078e00ff */
[----:B------:R-:W-:Y:S01]  /*1eb40*/  FSETP.GTU.FTZ.AND P1, PT, R135, R47, PT ;  /* 0x0000002f8700720b */ /* 0x000fe20003f3c000 */
[----:B------:R-:W-:Y:S01]  /*1eb50*/  FMUL.FTZ R135, R112, R46 ;  /* 0x0000002e70877220 */ /* 0x000fe20000410000 */
[----:B------:R-:W-:-:S04]  /*1eb60*/  PRMT R112, R48, 0x7632, R112 ;  /* 0x0000763230707816 */ /* 0x000fc80000000070 */
[----:B------:R-:W-:Y:S02]  /*1eb70*/  FSEL R135, R135, RZ, !P1 ;  /* 0x000000ff87877208 */ /* 0x000fe40004800000 */
[----:B------:R-:W-:Y:S02]  /*1eb80*/  PLOP3.LUT P1, PT, P1, PT, PT, 0x8, 0x80 ;  /* 0x000000000080781c */ /* 0x000fe40000f2e170 */
[----:B------:R-:W-:-:S05]  /*1eb90*/  SHF.L.U32 R112, R112, 0x10, RZ ;  /* 0x0000001070707819 */ /* 0x000fca00000006ff */
[----:B------:R-:W-:Y:S01]  /*1eba0*/  FFMA.FTZ R112, R135, R137, R112 ;  /* 0x0000008987707223 */ /* 0x000fe20000010070 */
[----:B------:R-:W-:-:S03]  /*1ebb0*/  MOV R137, R156 ;  /* 0x0000009c00897202 */ /* 0x000fc60000000f00 */
[----:B------:R-:W-:Y:S02]  /*1ebc0*/  IMAD.MOV.U32 R135, RZ, RZ, R112 ;  /* 0x000000ffff877224 */ /* 0x000fe400078e0070 */
        /* <DEDUP_REMOVED lines=10> */
.L_x_4934:
        /* <DEDUP_REMOVED lines=13> */
.L_x_4936:
[----:B------:R-:W-:Y:S05]  /*1ed40*/  BSYNC.RECONVERGENT B1 ;  /* 0x0000000000017941 */ /* 0x000fea0003800200 */
.L_x_4935:
        /* <DEDUP_REMOVED lines=41> */
[----:B------:R-:W-:-:S05]  /*1efe0*/  IMAD.WIDE.U32 R140, R141, -0x326172a9, RZ ;  /* 0xcd9e8d578d8c7825 */ /* 0x000fca00078e00ff */
[----:B------:R-:W-:-:S05]  /*1eff0*/  LOP3.LUT R138, R39, R138, R141, 0x96, !PT ;  /* 0x0000008a278a7212 */ /* 0x000fca00078e968d */
[----:B------:R-:W-:-:S04]  /*1f000*/  IMAD.WIDE.U32 R138, R138, -0x2daee0ad, RZ ;  /* 0xd2511f538a8a7825 */ /* 0x000fc800078e00ff */
[----:B------:R-:W-:Y:S01]  /*1f010*/  IMAD.MOV.U32 R148, RZ, RZ, R138 ;  /* 0x000000ffff947224 */ /* 0x000fe200078e008a */
[----:B------:R-:W-:Y:S01]  /*1f020*/  LOP3.LUT R158, R40, R142, R139, 0x96, !PT ;  /* 0x0000008e289e7212 */ /* 0x000fe200078e968b */
[----:B------:R-:W-:-:S03]  /*1f030*/  IMAD.WIDE.U32 R138, R143, -0x326172a9, RZ ;  /* 0xcd9e8d578f8a7825 */ /* 0x000fc600078e00ff */
[----:B------:R-:W-:Y:S01]  /*1f040*/  MOV R156, R138 ;  /* 0x0000008a009c7202 */ /* 0x000fe20000000f00 */
[----:B------:R-:W-:Y:S01]  /*1f050*/  IMAD.MOV.U32 R138, RZ, RZ, RZ ;  /* 0x000000ffff8a7224 */ /* 0x000fe200078e00ff */
[----:B------:R-:W-:-:S07]  /*1f060*/  LOP3.LUT R157, R140, UR15, R139, 0x96, !PT ;  /* 0x0000000f8c9d7c12 */ /* 0x000fce000f8e968b */
.L_x_4933:
[----:B------:R-:W-:Y:S05]  /*1f070*/  BSYNC.RECONVERGENT B0 ;  /* 0x0000000000007941 */ /* 0x000fea0003800200 */
.L_x_4932:
[----:B------:R-:W-:Y:S01]  /*1f080*/  I2FP.F32.U32 R137, R137 ;  /* 0x0000008900897245 */ /* 0x000fe20000201000 */
[----:B------:R-:W-:Y:S01]  /*1f090*/  IMAD.U32 R140, R49, 0x10000, RZ ;  /* 0x00010000318c7824 */ /* 0x000fe200078e00ff */
[----:B------:R-:W-:Y:S01]  /*1f0a0*/  ISETP.NE.AND P2, PT, R138, 0x1, PT ;  /* 0x000000018a00780c */ /* 0x000fe20003f45270 */
[----:B------:R-:W-:Y:S01]  /*1f0b0*/  BSSY.RECONVERGENT B0, `(.L_x_4937) ;  /* 0x0000056000007945 */ /* 0x000fe20003800200 */
[----:B------:R-:W-:Y:S01]  /*1f0c0*/  SHF.L.U32 R139, R61, 0x10, RZ ;  /* 0x000000103d8b7819 */ /* 0x000fe200000006ff */
[----:B------:R-:W-:Y:S01]  /*1f0d0*/  FFMA.FTZ R137, R137, R204, 1.1641532182693481445e-10 ;  /* 0x2f00000089897423 */ /* 0x000fe200000100cc */
[----:B------:R-:W-:Y:S01]  /*1f0e0*/  IMAD.MOV.U32 R142, RZ, RZ, 0x2 ;  /* 0x00000002ff8e7424 */ /* 0x000fe200078e00ff */
[----:B------:R-:W-:-:S03]  /*1f0f0*/  MOV R141, R156 ;  /* 0x0000009c008d7202 */ /* 0x000fc60000000f00 */
        /* <DEDUP_REMOVED lines=17> */
.L_x_4939:
        /* <DEDUP_REMOVED lines=13> */
.L_x_4941:
[----:B------:R-:W-:Y:S05]  /*1f2e0*/  BSYNC.RECONVERGENT B1 ;  /* 0x0000000000017941 */ /* 0x000fea0003800200 */
.L_x_4940:
        /* <DEDUP_REMOVED lines=41> */
[----:B------:R-:W-:Y:S02]  /*1f580*/  LOP3.LUT R138, R39, R138, R141, 0x96, !PT ;  /* 0x0000008a278a7212 */ /* 0x000fe400078e968d */
[----:B------:R-:W-:-:S03]  /*1f590*/  MOV R141, R148 ;  /* 0x00000094008d7202 */ /* 0x000fc60000000f00 */
[----:B------:R-:W-:-:S04]  /*1f5a0*/  IMAD.WIDE.U32 R138, R138, -0x2daee0ad, RZ ;  /* 0xd2511f538a8a7825 */ /* 0x000fc800078e00ff */
[----:B------:R-:W-:Y:S01]  /*1f5b0*/  IMAD.MOV.U32 R148, RZ, RZ, R138 ;  /* 0x000000ffff947224 */ /* 0x000fe200078e008a */
[----:B------:R-:W-:Y:S01]  /*1f5c0*/  LOP3.LUT R158, R40, R142, R139, 0x96, !PT ;  /* 0x0000008e289e7212 */ /* 0x000fe200078e968b */
[----:B------:R-:W-:-:S04]  /*1f5d0*/  IMAD.WIDE.U32 R138, R143, -0x326172a9, RZ ;  /* 0xcd9e8d578f8a7825 */ /* 0x000fc800078e00ff */
[----:B------:R-:W-:Y:S02]  /*1f5e0*/  HFMA2 R142, -RZ, RZ, 0, 0 ;  /* 0x00000000ff8e7431 */ /* 0x000fe400000001ff */
[----:B------:R-:W-:Y:S01]  /*1f5f0*/  IMAD.MOV.U32 R156, RZ, RZ, R138 ;  /* 0x000000ffff9c7224 */ /* 0x000fe200078e008a */
[----:B------:R-:W-:-:S07]  /*1f600*/  LOP3.LUT R157, R140, UR15, R139, 0x96, !PT ;  /* 0x0000000f8c9d7c12 */ /* 0x000fce000f8e968b */
.L_x_4938:
[----:B------:R-:W-:Y:S05]  /*1f610*/  BSYNC.RECONVERGENT B0 ;  /* 0x0000000000007941 */ /* 0x000fea0003800200 */
.L_x_4937:
        /* <DEDUP_REMOVED lines=26> */
.L_x_4944:
        /* <DEDUP_REMOVED lines=13> */
.L_x_4946:
[----:B------:R-:W-:Y:S05]  /*1f890*/  BSYNC.RECONVERGENT B1 ;  /* 0x0000000000017941 */ /* 0x000fea0003800200 */
.L_x_4945:
        /* <DEDUP_REMOVED lines=46> */
[----:B------:R-:W-:-:S04]  /*1fb80*/  IMAD.WIDE.U32 R140, R145, -0x326172a9, RZ ;  /* 0xcd9e8d57918c7825 */ /* 0x000fc800078e00ff */
[----:B------:R-:W-:Y:S02]  /*1fb90*/  IMAD.MOV.U32 R156, RZ, RZ, R140 ;  /* 0x000000ffff9c7224 */ /* 0x000fe400078e008c */
[----:B------:R-:W-:Y:S01]  /*1fba0*/  HFMA2 R140, -RZ, RZ, 0, 0 ;  /* 0x00000000ff8c7431 */ /* 0x000fe200000001ff */
[----:B------:R-:W-:-:S07]  /*1fbb0*/  LOP3.LUT R157, R142, UR15, R141, 0x96, !PT ;  /* 0x0000000f8e9d7c12 */ /* 0x000fce000f8e968d */
.L_x_4943:
[----:B------:R-:W-:Y:S05]  /*1fbc0*/  BSYNC.RECONVERGENT B0 ;  /* 0x0000000000007941 */ /* 0x000fea0003800200 */
.L_x_4942:
[----:B------:R-:W-:Y:S01]  /*1fbd0*/  I2FP.F32.U32 R139, R139 ;  /* 0x0000008b008b7245 */ /* 0x000fe20000201000 */
[----:B------:R-:W-:Y:S01]  /*1fbe0*/  IMAD.U32 R141, R62, 0x10000, RZ ;  /* 0x000100003e8d7824 */ /* 0x000fe200078e00ff */
[----:B------:R-:W-:Y:S01]  /*1fbf0*/  ISETP.NE.AND P4, PT, R140, 0x1, PT ;  /* 0x000000018c00780c */ /* 0x000fe20003f85270 */
[----:B------:R-:W-:Y:S01]  /*1fc00*/  BSSY.RECONVERGENT B0, `(.L_x_4947) ;  /* 0x0000056000007945 */ /* 0x000fe20003800200 */
[----:B------:R-:W-:Y:S01]  /*1fc10*/  SHF.L.U32 R142, R50, 0x10, RZ ;  /* 0x00000010328e7819 */ /* 0x000fe200000006ff */
[----:B------:R-:W-:Y:S01]  /*1fc20*/  FFMA.FTZ R139, R139, R204, 1.1641532182693481445e-10 ;  /* 0x2f0000008b8b7423 */ /* 0x000fe200000100cc */
[----:B------:R-:W-:-:S04]  /*1fc30*/  IMAD.MOV.U32 R143, RZ, RZ, R156 ;  /* 0x000000ffff8f7224 */ /* 0x000fc800078e009c */
        /* <DEDUP_REMOVED lines=18> */
.L_x_4949:
        /* <DEDUP_REMOVED lines=13> */
.L_x_4951:
[----:B------:R-:W-:Y:S05]  /*1fe30*/  BSYNC.RECONVERGENT B1 ;  /* 0x0000000000017941 */ /* 0x000fea0003800200 */
.L_x_4950:
        /* <DEDUP_REMOVED lines=41> */
[----:B------:R-:W-:Y:S01]  /*200d0*/  LOP3.LUT R140, R39, R140, R143, 0x96, !PT ;  /* 0x0000008c278c7212 */ /* 0x000fe200078e968f */
[----:B------:R-:W-:-:S04]  /*200e0*/  IMAD.MOV.U32 R143, RZ, RZ, R148 ;  /* 0x000000ffff8f7224 */ /* 0x000fc800078e0094 */
[----:B------:R-:W-:-:S05]  /*200f0*/  IMAD.WIDE.U32 R140, R140, -0x2daee0ad, RZ ;  /* 0xd2511f538c8c7825 */ /* 0x000fca00078e00ff */
[----:B------:R-:W-:Y:S02]  /*20100*/  LOP3.LUT R158, R40, R144, R141, 0x96, !PT ;  /* 0x00000090289e7212 */ /* 0x000fe400078e968d */
[----:B------:R-:W-:Y:S01]  /*20110*/  MOV R148, R140 ;  /* 0x0000008c00947202 */ /* 0x000fe20000000f00 */
[----:B------:R-:W-:-:S04]  /*20120*/  IMAD.WIDE.U32 R140, R145, -0x326172a9, RZ ;  /* 0xcd9e8d57918c7825 */ /* 0x000fc800078e00ff */
[----:B------:R-:W-:Y:S01]  /*20130*/  IMAD.MOV.U32 R156, RZ, RZ, R140 ;  /* 0x000000ffff9c7224 */ /* 0x000fe200078e008c */
[----:B------:R-:W-:Y:S01]  /*20140*/  LOP3.LUT R157, R142, UR15, R141, 0x96, !PT ;  /* 0x0000000f8e9d7c12 */ /* 0x000fe2000f8e968d */
[----:B------:R-:W-:-:S07]  /*20150*/  IMAD.MOV.U32 R141, RZ, RZ, RZ ;  /* 0x000000ffff8d7224 */ /* 0x000fce00078e00ff */
.L_x_4948:
[----:B------:R-:W-:Y:S05]  /*20160*/  BSYNC.RECONVERGENT B0 ;  /* 0x0000000000007941 */ /* 0x000fea0003800200 */
.L_x_4947:
[----:B------:R-:W-:Y:S01]  /*20170*/  I2FP.F32.U32 R140, R143 ;  /* 0x0000008f008c7245 */ /* 0x000fe20000201000 */
[----:B------:R-:W-:Y:S01]  /*20180*/  IMAD.U32 R142, R227, 0x10000, RZ ;  /* 0x00010000e38e7824 */ /* 0x000fe200078e00ff */
[----:B------:R-:W-:Y:S01]  /*20190*/  SHF.L.U32 R114, R114, 0x10, RZ ;  /* 0x0000001072727819 */ /* 0x000fe200000006ff */
[----:B------:R-:W-:Y:S01]  /*201a0*/  BSSY.RECONVERGENT B0, `(.L_x_4952) ;  /* 0x0000056000007945 */ /* 0x000fe20003800200 */
[----:B------:R-:W-:Y:S01]  /*201b0*/  ISETP.NE.AND P5, PT, R141, 0x1, PT ;  /* 0x000000018d00780c */ /* 0x000fe20003fa5270 */
[----:B------:R-:W-:Y:S02]  /*201c0*/  FFMA.FTZ R140, R140, R204, 1.1641532182693481445e-10 ;  /* 0x2f0000008c8c7423 */ /* 0x000fe400000100cc */
        /* <DEDUP_REMOVED lines=19> */
.L_x_4954:
        /* <DEDUP_REMOVED lines=13> */
.L_x_4956:
[----:B------:R-:W-:Y:S05]  /*203d0*/  BSYNC.RECONVERGENT B1 ;  /* 0x0000000000017941 */ /* 0x000fea0003800200 */
.L_x_4955:
        /* <DEDUP_REMOVED lines=50> */
.L_x_4953:
[----:B------:R-:W-:Y:S05]  /*20700*/  BSYNC.RECONVERGENT B0 ;  /* 0x0000000000007941 */ /* 0x000fea0003800200 */
.L_x_4952:
[----:B------:R-:W-:Y:S01]  /*20710*/  I2FP.F32.U32 R114, R114 ;  /* 0x0000007200727245 */ /* 0x000fe20000201000 */
[----:B------:R-:W-:Y:S01]  /*20720*/  IMAD.U32 R143, R51, 0x10000, RZ ;  /* 0x00010000338f7824 */ /* 0x000fe200078e00ff */
[----:B------:R-:W-:Y:S01]  /*20730*/  ISETP.NE.AND P6, PT, R142, 0x1, PT ;  /* 0x000000018e00780c */ /* 0x000fe20003fc5270 */
[----:B------:R-:W-:Y:S01]  /*20740*/  BSSY.RECONVERGENT B0, `(.L_x_4957) ;  /* 0x0000059000007945 */ /* 0x000fe20003800200 */
[----:B------:R-:W-:Y:S01]  /*20750*/  PRMT R146, R115, 0x7632, R146 ;  /* 0x0000763273927816 */ /* 0x000fe20000000092 */
[----:B------:R-:W-:Y:S01]  /*20760*/  FFMA.FTZ R114, R114, R204, 1.1641532182693481445e-10 ;  /* 0x2f00000072727423 */ /* 0x000fe200000100cc */
[----:B------:R-:W-:-:S04]  /*20770*/  IMAD.MOV.U32 R147, RZ, RZ, 0x2 ;  /* 0x00000002ff937424 */ /* 0x000fc800078e00ff */
        /* <DEDUP_REMOVED lines=18> */
.L_x_4959:
        /* <DEDUP_REMOVED lines=16> */
.L_x_4961:
[----:B------:R-:W-:Y:S05]  /*209a0*/  BSYNC.RECONVERGENT B1 ;  /* 0x0000000000017941 */ /* 0x000fea0003800200 */
.L_x_4960:
        /* <DEDUP_REMOVED lines=48> */
[----:B------:R-:W-:Y:S01]  /*20cb0*/  IMAD.MOV.U32 R156, RZ, RZ, R114 ;  /* 0x000000ffff9c7224 */ /* 0x000fe200078e0072 */
[----:B------:R-:W-:-:S07]  /*20cc0*/  LOP3.LUT R157, R142, UR15, R115, 0x96, !PT ;  /* 0x0000000f8e9d7c12 */ /* 0x000fce000f8e9673 */
.L_x_4958:
[----:B------:R-:W-:Y:S05]  /*20cd0*/  BSYNC.RECONVERGENT B0 ;  /* 0x0000000000007941 */ /* 0x000fea0003800200 */
.L_x_4957:
[----:B------:R-:W-:Y:S01]  /*20ce0*/  I2FP.F32.U32 R114, R143 ;  /* 0x0000008f00727245 */ /* 0x000fe20000201000 */
[----:B------:R-:W-:Y:S01]  /*20cf0*/  IMAD.U32 R146, R146, 0x10000, RZ ;  /* 0x0001000092927824 */ /* 0x000fe200078e00ff */
[----:B------:R-:W-:Y:S02]  /*20d00*/  PRMT R142, R51, 0x7632, R142 ;  /* 0x00007632338e7816 */ /* 0x000fe4000000008e */
[----:B------:R-:W-:Y:S01]  /*20d10*/  SHF.L.U32 R115, R228, 0x10, RZ ;  /* 0x00000010e4737819 */ /* 0x000fe200000006ff */
[----:B------:R-:W-:Y:S01]  /*20d20*/  FFMA.FTZ R114, R114, R204, 1.1641532182693481445e-10 ;  /* 0x2f00000072727423 */ /* 0x000fe200000100cc */
[----:B------:R-:W-:Y:S01]  /*20d30*/  F2FP.BF16.F32.PACK_AB R113, R113, R137 ;  /* 0x000000897171723e */ /* 0x000fe200000010ff */
[----:B------:R-:W-:Y:S01]  /*20d40*/  IMAD.U32 R142, R142, 0x10000, RZ ;  /* 0x000100008e8e7824 */ /* 0x000fe200078e00ff */
[----:B------:R-:W-:Y:S02]  /*20d50*/  F2FP.BF16.F32.PACK_AB R112, R112, R136 ;  /* 0x000000887070723e */ /* 0x000fe400000010ff */
[----:B------:R-:W-:Y:S01]  /*20d60*/  FSETP.GTU.FTZ.AND P6, PT, R114, R47, PT ;  /* 0x0000002f7200720b */ /* 0x000fe20003fdc000 */
[----:B------:R-:W-:-:S04]  /*20d70*/  FMUL.FTZ R114, R146, R34 ;  /* 0x0000002292727220 */ /* 0x000fc80000410000 */
[----:B------:R-:W-:-:S05]  /*20d80*/  FMUL.FTZ R114, R114, R46 ;  /* 0x0000002e72727220 */ /* 0x000fca0000410000 */
[----:B------:R-:W-:Y:S02]  /*20d90*/  FSEL R114, R114, RZ, !P6 ;  /* 0x000000ff72727208 */ /* 0x000fe40007000000 */
[----:B------:R-:W-:-:S03]  /*20da0*/  PLOP3.LUT P6, PT, P6, PT, PT, 0x8, 0x80 ;  /* 0x000000000080781c */ /* 0x000fc600037ce170 */
[----:B------:R-:W-:Y:S01]  /*20db0*/  FFMA.FTZ R142, R114, R115, R142 ;  /* 0x00000073728e7223 */ /* 0x000fe2000001008e */
[----:B------:R-:W-:-:S04]  /*20dc0*/  F2FP.BF16.F32.PACK_AB R114, R140, R139 ;  /* 0x0000008b8c72723e */ /* 0x000fc800000010ff */
[----:B------:R-:W-:Y:S01]  /*20dd0*/  F2FP.BF16.F32.PACK_AB R115, R142, R141 ;  /* 0x0000008d8e73723e */ /* 0x000fe200000010ff */
[----:B------:R-:W-:Y:S06]  /*20de0*/  BRA `(.L_x_4962) ;  /* 0x0000002c00447947 */ /* 0x000fec0003800000 */
.L_x_4921:
        /* <DEDUP_REMOVED lines=16> */
.L_x_4965:
        /* <DEDUP_REMOVED lines=13> */
.L_x_4967:
[----:B------:R-:W-:Y:S05]  /*20fc0*/  BSYNC.RECONVERGENT B1 ;  /* 0x0000000000017941 */ /* 0x000fea0003800200 */
.L_x_4966:
        /* <DEDUP_REMOVED lines=48> */
.L_x_4964:
[----:B------:R-:W-:Y:S05]  /*212d0*/  BSYNC.RECONVERGENT B0 ;  /* 0x0000000000007941 */ /* 0x000fea0003800200 */
.L_x_4963:
[----:B------:R-:W-:Y:S01]  /*212e0*/  I2FP.F32.U32 R135, R136 ;  /* 0x0000008800877245 */ /* 0x000fe20000201000 */
[----:B------:R-:W-:Y:S01]  /*212f0*/  BSSY.RECONVERGENT B0, `(.L_x_4968) ;  /* 0x0000058000007945 */ /* 0x000fe20003800200 */
[----:B------:R-:W-:Y:S01]  /*21300*/  ISETP.NE.AND P2, PT, R137, 0x1, PT ;  /* 0x000000018900780c */ /* 0x000fe20003f45270 */
[----:B------:R-:W-:Y:S01]  /*21310*/  HFMA2 R139, -RZ, RZ, 0, 1.1920928955078125e-07 ;  /* 0x00000002ff8b7431 */ /* 0x000fe200000001ff */
[----:B------:R-:W-:Y:S01]  /*21320*/  LOP3.LUT R16, R16, 0xfffffffb, RZ, 0xc0, !PT ;  /* 0xfffffffb10107812 */ /* 0x000fe200078ec0ff */
[----:B------:R-:W-:-:S05]  /*21330*/  FFMA.FTZ R135, R135, R204, 1.1641532182693481445e-10 ;  /* 0x2f00000087877423 */ /* 0x000fca00000100cc */
[----:B------:R-:W-:Y:S01]  /*21340*/  FSETP.GTU.FTZ.AND P1, PT, R135, R47, PT ;  /* 0x0000002f8700720b */ /* 0x000fe20003f3c000 */
[C---:B-----5:R-:W-:Y:S01]  /*21350*/  IMAD.U32 R135, R112.reuse, 0x10000, RZ ;  /* 0x0001000070877824 */ /* 0x060fe200078e00ff */
[----:B------:R-:W-:-:S03]  /*21360*/  PRMT R112, R112, 0x7632, R112 ;  /* 0x0000763270707816 */ /* 0x000fc60000000070 */
[----:B------:R-:W-:-:S04]  /*21370*/  FMUL.FTZ R135, R135, R34 ;  /* 0x0000002287877220 */ /* 0x000fc80000410000 */
[----:B------:R-:W-:-:S05]  /*21380*/  FMUL.FTZ R135, R135, R46 ;  /* 0x0000002e87877220 */ /* 0x000fca0000410000 */
[----:B------:R-:W-:Y:S01]  /*21390*/  FSEL R136, R135, RZ, !P1 ;  /* 0x000000ff87887208 */ /* 0x000fe20004800000 */
[----:B------:R-:W-:Y:S01]  /*213a0*/  IMAD.U32 R135, R60, 0x10000, RZ ;  /* 0x000100003c877824 */ /* 0x000fe200078e00ff */
        /* <DEDUP_REMOVED lines=13> */
.L_x_4970:
        /* <DEDUP_REMOVED lines=13> */
.L_x_4972:
[----:B------:R-:W-:Y:S05]  /*21550*/  BSYNC.RECONVERGENT B1 ;  /* 0x0000000000017941 */ /* 0x000fea0003800200 */
.L_x_4971:
        /* <DEDUP_REMOVED lines=49> */
.L_x_4969:
[----:B------:R-:W-:Y:S05]  /*21870*/  BSYNC.RECONVERGENT B0 ;  /* 0x0000000000007941 */ /* 0x000fea0003800200 */
.L_x_4968:
[----:B------:R-:W-:Y:S01]  /*21880*/  I2FP.F32.U32 R135, R135 ;  /* 0x0000008700877245 */ /* 0x000fe20000201000 */
[----:B------:R-:W-:Y:S01]  /*21890*/  IMAD.U32 R112, R112, 0x10000, RZ ;  /* 0x0001000070707824 */ /* 0x000fe200078e00ff */
[----:B------:R-:W-:Y:S01]  /*218a0*/  ISETP.NE.AND P2, PT, R139, 0x1, PT ;  /* 0x000000018b00780c */ /* 0x000fe20003f45270 */
[----:B------:R-:W-:Y:S01]  /*218b0*/  BSSY.RECONVERGENT B0, `(.L_x_4973) ;  /* 0x0000057000007945 */ /* 0x000fe20003800200 */
[----:B------:R-:W-:Y:S01]  /*218c0*/  LOP3.LUT R16, R16, 0xfffffffd, RZ, 0xc0, !PT ;  /* 0xfffffffd10107812 */ /* 0x000fe200078ec0ff */
[----:B------:R-:W-:Y:S01]  /*218d0*/  FFMA.FTZ R135, R135, R204, 1.1641532182693481445e-10 ;  /* 0x2f00000087877423 */ /* 0x000fe200000100cc */
[----:B------:R-:W-:Y:S01]  /*218e0*/  FMUL.FTZ R112, R112, R34 ;  /* 0x0000002270707220 */ /* 0x000fe20000410000 */
[----:B------:R-:W-:Y:S02]  /*218f0*/  HFMA2 R138, -RZ, RZ, 0, 1.1920928955078125e-07 ;  /* 0x00000002ff8a7431 */ /* 0x000fe400000001ff */
[----:B------:R-:W-:Y:S02]  /*21900*/  IMAD.MOV.U32 R137, RZ, RZ, R156 ;  /* 0x000000ffff897224 */ /* 0x000fe400078e009c */
[----:B------:R-:W-:Y:S01]  /*21910*/  FMUL.FTZ R112, R112, R46 ;  /* 0x0000002e70707220 */ /* 0x000fe20000410000 */
[----:B------:R-:W-:Y:S01]  /*21920*/  FSETP.GTU.FTZ.AND P1, PT, R135, R47, PT ;  /* 0x0000002f8700720b */ /* 0x000fe20003f3c000 */
[----:B------:R-:W-:-:S03]  /*21930*/  IMAD.U32 R135, R225, 0x10000, RZ ;  /* 0x00010000e1877824 */ /* 0x000fc600078e00ff */
[----:B------:R-:W-:Y:S02]  /*21940*/  FSEL R112, R112, RZ, !P1 ;  /* 0x000000ff70707208 */ /* 0x000fe40004800000 */
        /* <DEDUP_REMOVED lines=13> */
.L_x_4975:
        /* <DEDUP_REMOVED lines=13> */
.L_x_4977:
[----:B------:R-:W-:Y:S05]  /*21af0*/  BSYNC.RECONVERGENT B1 ;  /* 0x0000000000017941 */ /* 0x000fea0003800200 */
.L_x_4976:
        /* <DEDUP_REMOVED lines=43> */
[----:B------:R-:W-:-:S05]  /*21db0*/  IMAD.WIDE.U32 R138, R138, -0x2daee0ad, RZ ;  /* 0xd2511f538a8a7825 */ /* 0x000fca00078e00ff */
[----:B------:R-:W-:Y:S02]  /*21dc0*/  LOP3.LUT R158, R40, R142, R139, 0x96, !PT ;  /* 0x0000008e289e7212 */ /* 0x000fe400078e968b */
[----:B------:R-:W-:Y:S01]  /*21dd0*/  MOV R148, R138 ;  /* 0x0000008a00947202 */ /* 0x000fe20000000f00 */
[----:B------:R-:W-:-:S04]  /*21de0*/  IMAD.WIDE.U32 R138, R143, -0x326172a9, RZ ;  /* 0xcd9e8d578f8a7825 */ /* 0x000fc800078e00ff */
[----:B------:R-:W-:Y:S01]  /*21df0*/  IMAD.MOV.U32 R156, RZ, RZ, R138 ;  /* 0x000000ffff9c7224 */ /* 0x000fe200078e008a */
[----:B------:R-:W-:Y:S01]  /*21e00*/  LOP3.LUT R157, R140, UR15, R139, 0x96, !PT ;  /* 0x0000000f8c9d7c12 */ /* 0x000fe2000f8e968b */
[----:B------:R-:W-:-:S07]  /*21e10*/  IMAD.MOV.U32 R138, RZ, RZ, RZ ;  /* 0x000000ffff8a7224 */ /* 0x000fce00078e00ff */
.L_x_4974:
[----:B------:R-:W-:Y:S05]  /*21e20*/  BSYNC.RECONVERGENT B0 ;  /* 0x0000000000007941 */ /* 0x000fea0003800200 */
.L_x_4973:
[----:B------:R-:W-:Y:S01]  /*21e30*/  I2FP.F32.U32 R137, R137 ;  /* 0x0000008900897245 */ /* 0x000fe20000201000 */
[----:B------:R-:W-:Y:S01]  /*21e40*/  IMAD.U32 R139, R61, 0x10000, RZ ;  /* 0x000100003d8b7824 */ /* 0x000fe200078e00ff */
[----:B------:R-:W-:Y:S01]  /*21e50*/  ISETP.NE.AND P2, PT, R138, 0x1, PT ;  /* 0x000000018a00780c */ /* 0x000fe20003f45270 */
[----:B------:R-:W-:Y:S01]  /*21e60*/  BSSY.RECONVERGENT B0, `(.L_x_4978) ;  /* 0x0000055000007945 */ /* 0x000fe20003800200 */
[----:B------:R-:W-:Y:S02]  /*21e70*/  IMAD.MOV.U32 R142, RZ, RZ, 0x2 ;  /* 0x00000002ff8e7424 */ /* 0x000fe400078e00ff */
[----:B------:R-:W-:Y:S01]  /*21e80*/  FFMA.FTZ R137, R137, R204, 1.1641532182693481445e-10 ;  /* 0x2f00000089897423 */ /* 0x000fe200000100cc */
[----:B------:R-:W-:-:S04]  /*21e90*/  MOV R141, R156 ;  /* 0x0000009c008d7202 */ /* 0x000fc80000000f00 */
[----:B------:R-:W-:Y:S02]  /*21ea0*/  FSETP.GTU.FTZ.AND P1, PT, R137, R47, PT ;  /* 0x0000002f8900720b */ /* 0x000fe40003f3c000 */
[C---:B------:R-:W-:Y:S02]  /*21eb0*/  SHF.L.U32 R137, R113.reuse, 0x10, RZ ;  /* 0x0000001071897819 */ /* 0x040fe400000006ff */
[----:B------:R-:W-:-:S03]  /*21ec0*/  PRMT R113, R113, 0x7632, R113 ;  /* 0x0000763271717816 */ /* 0x000fc60000000071 */
[----:B------:R-:W-:-:S04]  /*21ed0*/  FMUL.FTZ R137, R137, R34 ;  /* 0x0000002289897220 */ /* 0x000fc80000410000 */
[----:B------:R-:W-:-:S05]  /*21ee0*/  FMUL.FTZ R137, R137, R46 ;  /* 0x0000002e89897220 */ /* 0x000fca0000410000 */
        /* <DEDUP_REMOVED lines=12> */
.L_x_4980:
        /* <DEDUP_REMOVED lines=13> */
.L_x_4982:
[----:B------:R-:W-:Y:S05]  /*22080*/  BSYNC.RECONVERGENT B1 ;  /* 0x0000000000017941 */ /* 0x000fea0003800200 */
.L_x_4981:
        /* <DEDUP_REMOVED lines=50> */
.L_x_4979:
[----:B------:R-:W-:Y:S05]  /*223b0*/  BSYNC.RECONVERGENT B0 ;  /* 0x0000000000007941 */ /* 0x000fea0003800200 */
.L_x_4978:
        /* <DEDUP_REMOVED lines=24> */
.L_x_4985:
        /* <DEDUP_REMOVED lines=13> */
.L_x_4987:
[----:B------:R-:W-:Y:S05]  /*22610*/  BSYNC.RECONVERGENT B1 ;  /* 0x0000000000017941 */ /* 0x000fea0003800200 */
.L_x_4986:
        /* <DEDUP_REMOVED lines=50> */
.L_x_4984:
[----:B------:R-:W-:Y:S05]  /*22940*/  BSYNC.RECONVERGENT B0 ;  /* 0x0000000000007941 */ /* 0x000fea0003800200 */
.L_x_4983:
[----:B------:R-:W-:Y:S01]  /*22950*/  I2FP.F32.U32 R139, R139 ;  /* 0x0000008b008b7245 */ /* 0x000fe20000201000 */
[----:B------:R-:W-:Y:S01]  /*22960*/  IMAD.U32 R141, R62, 0x10000, RZ ;  /* 0x000100003e8d7824 */ /* 0x000fe200078e00ff */
[----:B------:R-:W-:Y:S01]  /*22970*/  ISETP.NE.AND P4, PT, R140, 0x1, PT ;  /* 0x000000018c00780c */ /* 0x000fe20003f85270 */
[----:B------:R-:W-:Y:S01]  /*22980*/  BSSY.RECONVERGENT B0, `(.L_x_4988) ;  /* 0x0000055000007945 */ /* 0x000fe20003800200 */
[----:B------:R-:W-:Y:S01]  /*22990*/  MOV R143, R156 ;  /* 0x0000009c008f7202 */ /* 0x000fe20000000f00 */
[----:B------:R-:W-:-:S05]  /*229a0*/  FFMA.FTZ R139, R139, R204, 1.1641532182693481445e-10 ;  /* 0x2f0000008b8b7423 */ /* 0x000fca00000100cc */
        /* <DEDUP_REMOVED lines=18> */
.L_x_4990:
        /* <DEDUP_REMOVED lines=13> */
.L_x_4992:
[----:B------:R-:W-:Y:S05]  /*22ba0*/  BSYNC.RECONVERGENT B1 ;  /* 0x0000000000017941 */ /* 0x000fea0003800200 */
.L_x_4991:
        /* <DEDUP_REMOVED lines=48> */
[----:B------:R-:W-:Y:S01]  /*22eb0*/  LOP3.LUT R157, R142, UR15, R141, 0x96, !PT ;  /* 0x0000000f8e9d7c12 */ /* 0x000fe2000f8e968d */
[----:B------:R-:W-:-:S07]  /*22ec0*/  HFMA2 R141, -RZ, RZ, 0, 0 ;  /* 0x00000000ff8d7431 */ /* 0x000fce00000001ff */
.L_x_4989:
[----:B------:R-:W-:Y:S05]  /*22ed0*/  BSYNC.RECONVERGENT B0 ;  /* 0x0000000000007941 */ /* 0x000fea0003800200 */
.L_x_4988:
        /* <DEDUP_REMOVED lines=10> */
[----:B------:R-:W-:Y:S01]  /*22f80*/  IMAD.U32 R114, R227, 0x10000, RZ ;  /* 0x00010000e3727824 */ /* 0x000fe200078e00ff */
        /* <DEDUP_REMOVED lines=12> */
.L_x_4995:
        /* <DEDUP_REMOVED lines=13> */
.L_x_4997:
[----:B------:R-:W-:Y:S05]  /*23120*/  BSYNC.RECONVERGENT B1 ;  /* 0x0000000000017941 */ /* 0x000fea0003800200 */
.L_x_4996:
        /* <DEDUP_REMOVED lines=50> */
.L_x_4994:
[----:B------:R-:W-:Y:S05]  /*23450*/  BSYNC.RECONVERGENT B0 ;  /* 0x0000000000007941 */ /* 0x000fea0003800200 */
.L_x_4993:
[----:B------:R-:W-:Y:S01]  /*23460*/  I2FP.F32.U32 R114, R114 ;  /* 0x0000007200727245 */ /* 0x000fe20000201000 */
[----:B------:R-:W-:Y:S01]  /*23470*/  BSSY.RECONVERGENT B0, `(.L_x_4998) ;  /* 0x000005a000007945 */ /* 0x000fe20003800200 */
[----:B------:R-:W-:Y:S01]  /*23480*/  ISETP.NE.AND P6, PT, R142, 0x1, PT ;  /* 0x000000018e00780c */ /* 0x000fe20003fc5270 */
[----:B------:R-:W-:Y:S01]  /*23490*/  IMAD.MOV.U32 R147, RZ, RZ, 0x2 ;  /* 0x00000002ff937424 */ /* 0x000fe200078e00ff */
[----:B------:R-:W-:Y:S01]  /*234a0*/  PRMT R146, R115, 0x7632, R146 ;  /* 0x0000763273927816 */ /* 0x000fe20000000092 */
[----:B------:R-:W-:Y:S01]  /*234b0*/  FFMA.FTZ R114, R114, R204, 1.1641532182693481445e-10 ;  /* 0x2f00000072727423 */ /* 0x000fe200000100cc */
[----:B------:R-:W-:-:S04]  /*234c0*/  IMAD.MOV.U32 R143, RZ, RZ, R156 ;  /* 0x000000ffff8f7224 */ /* 0x000fc800078e009c */
        /* <DEDUP_REMOVED lines=17> */
.L_x_5000:
[----:B------:R-:W-:Y:S01]  /*235e0*/  VIADD R3, R3, 0x1 ;  /* 0x0000000103037836 */ /* 0x000fe20000000000 */
[----:B------:R-:W-:Y:S03]  /*235f0*/  BSSY.RECONVERGENT B1, `(.L_x_5001) ;  /* 0x000000f000017945 */ /* 0x000fe60003800200 */
[C---:B------:R-:W-:Y:S01]  /*23600*/  IMAD.WIDE.U32 R144, R3.reuse, -0x2daee0ad, RZ ;  /* 0xd2511f5303907825 */ /* 0x040fe200078e00ff */
        /* <DEDUP_REMOVED lines=13> */
.L_x_5002:
[----:B------:R-:W-:Y:S05]  /*236e0*/  BSYNC.RECONVERGENT B1 ;  /* 0x0000000000017941 */ /* 0x000fea0003800200 */
.L_x_5001:
        /* <DEDUP_REMOVED lines=49> */
[----:B------:R-:W-:-:S07]  /*23a00*/  LOP3.LUT R157, R142, UR15, R115, 0x96, !PT ;  /* 0x0000000f8e9d7c12 */ /* 0x000fce000f8e9673 */
.L_x_4999:
[----:B------:R-:W-:Y:S05]  /*23a10*/  BSYNC.RECONVERGENT B0 ;  /* 0x0000000000007941 */ /* 0x000fea0003800200 */
.L_x_4998:
        /* <DEDUP_REMOVED lines=8> */
[----:B------:R-:W-:Y:S01]  /*23aa0*/  FMUL.FTZ R115, R115, R46 ;  /* 0x0000002e73737220 */ /* 0x000fe20000410000 */
[----:B------:R-:W-:-:S04]  /*23ab0*/  F2FP.BF16.F32.PACK_AB R114, R140, R139 ;  /* 0x0000008b8c72723e */ /* 0x000fc800000010ff */
[----:B------:R-:W-:Y:S02]  /*23ac0*/  FSEL R115, R115, RZ, !P6 ;  /* 0x000000ff73737208 */ /* 0x000fe40007000000 */
[----:B------:R-:W-:-:S03]  /*23ad0*/  PLOP3.LUT P6, PT, P6, PT, PT, 0x8, 0x80 ;  /* 0x000000000080781c */ /* 0x000fc600037ce170 */
[----:B------:R-:W-:-:S05]  /*23ae0*/  FMUL.FTZ R142, R142, R115 ;  /* 0x000000738e8e7220 */ /* 0x000fca0000410000 */
[----:B------:R-:W-:-:S07]  /*23af0*/  F2FP.BF16.F32.PACK_AB R115, R142, R141 ;  /* 0x0000008d8e73723e */ /* 0x000fce00000010ff */
.L_x_4962:
[----:B------:R-:W-:-:S04]  /*23b00*/  IMAD.WIDE.U32 R144, R134, 0x10, R164 ;  /* 0x0000001086907825 */ /* 0x000fc800078e00a4 */
[----:B------:R-:W-:Y:S01]  /*23b10*/  VIADD R143, R17, 0xc0 ;  /* 0x000000c0118f7836 */ /* 0x000fe20000000000 */
[----:B------:R0:W-:Y:S02]  /*23b20*/  STG.E.128 desc[UR6][R144.64], R112 ;  /* 0x0000007090007986 */ /* 0x0001e4000c101d06 */
[----:B0-----:R-:W-:Y:S02]  /*23b30*/  SEL R113, RZ, 0x1000000, !P6 ;  /* 0x01000000ff717807 */ /* 0x001fe40007000000 */
[----:B------:R-:W-:Y:S02]  /*23b40*/  SEL R112, RZ, 0x10000, !P5 ;  /* 0x00010000ff707807 */ /* 0x000fe40006800000 */
        /* <DEDUP_REMOVED lines=8> */
[----:B------:R-:W-:-:S04]  /*23bd0*/  SEL R114, RZ, 0x1, !P3 ;  /* 0x00000001ff727807 */ /* 0x000fc80005800000 */
[----:B------:R-:W-:Y:S02]  /*23be0*/  LOP3.LUT R113, R113, R114, RZ, 0xfc, !PT ;  /* 0x0000007271717212 */ /* 0x000fe400078efcff */
[----:B------:R-:W-:-:S04]  /*23bf0*/  SEL R114, RZ, 0x1, !P6 ;  /* 0x00000001ff727807 */ /* 0x000fc80007000000 */
[----:B------:R-:W-:Y:S01]  /*23c00*/  LOP3.LUT R112, R112, R114, RZ, 0xfc, !PT ;  /* 0x0000007270707212 */ /* 0x000fe200078efcff */
[----:B------:R-:W-:-:S05]  /*23c10*/  IMAD.WIDE.U32 R114, R134, 0x8, R162 ;  /* 0x0000000886727825 */ /* 0x000fca00078e00a2 */
        /* <DEDUP_REMOVED lines=23> */
.L_x_5006:
        /* <DEDUP_REMOVED lines=13> */
.L_x_5008:
[----:B------:R-:W-:Y:S05]  /*23e60*/  BSYNC.RECONVERGENT B1 ;  /* 0x0000000000017941 */ /* 0x000fea0003800200 */
.L_x_5007:
        /* <DEDUP_REMOVED lines=46> */
[----:B------:R-:W-:Y:S01]  /*24150*/  IMAD.MOV.U32 R156, RZ, RZ, R144 ;  /* 0x000000ffff9c7224 */ /* 0x000fe200078e0090 */
[----:B------:R-:W-:Y:S01]  /*24160*/  LOP3.LUT R157, R146, UR15, R145, 0x96, !PT ;  /* 0x0000000f929d7c12 */ /* 0x000fe2000f8e9691 */
[----:B------:R-:W-:Y:S01]  /*24170*/  IMAD.MOV.U32 R149, RZ, RZ, RZ ;  /* 0x000000ffff957224 */ /* 0x000fe200078e00ff */
[----:B------:R-:W-:-:S07]  /*24180*/  MOV R144, R148 ;  /* 0x0000009400907202 */ /* 0x000fce0000000f00 */
.L_x_5005:
[----:B------:R-:W-:Y:S05]  /*24190*/  BSYNC.RECONVERGENT B0 ;  /* 0x0000000000007941 */ /* 0x000fea0003800200 */
.L_x_5004:
[----:B------:R-:W-:Y:S01]  /*241a0*/  I2FP.F32.U32 R144, R144 ;  /* 0x0000009000907245 */ /* 0x000fe20000201000 */
[----:B-----5:R-:W-:Y:S01]  /*241b0*/  IMAD.U32 R146, R48, 0x10000, RZ ;  /* 0x0001000030927824 */ /* 0x020fe200078e00ff */
[----:B------:R-:W-:Y:S01]  /*241c0*/  ISETP.NE.AND P2, PT, R149, 0x1, PT ;  /* 0x000000019500780c */ /* 0x000fe20003f45270 */
[----:B------:R-:W-:Y:S01]  /*241d0*/  BSSY.RECONVERGENT B0, `(.L_x_5009) ;  /* 0x0000058000007945 */ /* 0x000fe20003800200 */
[----:B------:R-:W-:Y:S01]  /*241e0*/  SHF.L.U32 R145, R56, 0x10, RZ ;  /* 0x0000001038917819 */ /* 0x000fe200000006ff */
[----:B------:R-:W-:Y:S01]  /*241f0*/  FFMA.FTZ R144, R144, R204, 1.1641532182693481445e-10 ;  /* 0x2f00000090907423 */ /* 0x000fe200000100cc */
[----:B------:R-:W-:-:S04]  /*24200*/  LOP3.LUT R16, R16, 0xfffffffb, RZ, 0xc0, !PT ;  /* 0xfffffffb10107812 */ /* 0x000fc800078ec0ff */
        /* <DEDUP_REMOVED lines=20> */
.L_x_5011:
        /* <DEDUP_REMOVED lines=13> */
.L_x_5013:
[----:B------:R-:W-:Y:S05]  /*24420*/  BSYNC.RECONVERGENT B1 ;  /* 0x0000000000017941 */ /* 0x000fea0003800200 */
.L_x_5012:
        /* <DEDUP_REMOVED lines=50> */
.L_x_5010:
[----:B------:R-:W-:Y:S05]  /*24750*/  BSYNC.RECONVERGENT B0 ;  /* 0x0000000000007941 */ /* 0x000fea0003800200 */
.L_x_5009:
[----:B------:R-:W-:Y:S01]  /*24760*/  I2FP.F32.U32 R145, R145 ;  /* 0x0000009100917245 */ /* 0x000fe20000201000 */
[----:B------:R-:W-:Y:S01]  /*24770*/  IMAD.U32 R112, R112, 0x10000, RZ ;  /* 0x0001000070707824 */ /* 0x000fe200078e00ff */
[----:B------:R-:W-:Y:S01]  /*24780*/  ISETP.NE.AND P2, PT, R146, 0x1, PT ;  /* 0x000000019200780c */ /* 0x000fe20003f45270 */
[----:B------:R-:W-:Y:S01]  /*24790*/  BSSY.RECONVERGENT B0, `(.L_x_5014) ;  /* 0x0000059000007945 */ /* 0x000fe20003800200 */
[----:B------:R-:W-:Y:S01]  /*247a0*/  SHF.L.U32 R147, R229, 0x10, RZ ;  /* 0x00000010e5937819 */ /* 0x000fe200000006ff */
[----:B------:R-:W-:Y:S01]  /*247b0*/  FFMA.FTZ R145, R145, R204, 1.1641532182693481445e-10 ;  /* 0x2f00000091917423 */ /* 0x000fe200000100cc */
[----:B------:R-:W-:Y:S01]  /*247c0*/  FMUL.FTZ R112, R112, R34 ;  /* 0x0000002270707220 */ /* 0x000fe20000410000 */
[----:B------:R-:W-:Y:S01]  /*247d0*/  LOP3.LUT R16, R16, 0xfffffffd, RZ, 0xc0, !PT ;  /* 0xfffffffd10107812 */ /* 0x000fe200078ec0ff */
[----:B------:R-:W-:Y:S02]  /*247e0*/  IMAD.MOV.U32 R150, RZ, RZ, 0x2 ;  /* 0x00000002ff967424 */ /* 0x000fe400078e00ff */
[----:B------:R-:W-:Y:S01]  /*247f0*/  FSETP.GTU.FTZ.AND P1, PT, R145, R47, PT ;  /* 0x0000002f9100720b */ /* 0x000fe20003f3c000 */
[----:B------:R-:W-:Y:S01]  /*24800*/  FMUL.FTZ R145, R112, R46 ;  /* 0x0000002e70917220 */ /* 0x000fe20000410000 */
[----:B------:R-:W-:Y:S01]  /*24810*/  PRMT R112, R48, 0x7632, R112 ;  /* 0x0000763230707816 */ /* 0x000fe20000000070 */
[----:B------:R-:W-:-:S03]  /*24820*/  IMAD.MOV.U32 R149, RZ, RZ, R156 ;  /* 0x000000ffff957224 */ /* 0x000fc600078e009c */
[----:B------:R-:W-:Y:S01]  /*24830*/  FSEL R145, R145, RZ, !P1 ;  /* 0x000000ff91917208 */ /* 0x000fe20004800000 */
[----:B------:R-:W-:Y:S01]  /*24840*/  IMAD.U32 R112, R112, 0x10000, RZ ;  /* 0x0001000070707824 */ /* 0x000fe200078e00ff */
[----:B------:R-:W-:-:S03]  /*24850*/  PLOP3.LUT P1, PT, P1, PT, PT, 0x8, 0x80 ;  /* 0x000000000080781c */ /* 0x000fc60000f2e170 */
[----:B------:R-:W-:-:S05]  /*24860*/  FFMA.FTZ R112, R145, R147, R112 ;  /* 0x0000009391707223 */ /* 0x000fca0000010070 */
        /* <DEDUP_REMOVED lines=11> */
.L_x_5016:
        /* <DEDUP_REMOVED lines=13> */
.L_x_5018:
[----:B------:R-:W-:Y:S05]  /*249f0*/  BSYNC.RECONVERGENT B1 ;  /* 0x0000000000017941 */ /* 0x000fea0003800200 */
.L_x_5017:
        /* <DEDUP_REMOVED lines=50> */
.L_x_5015:
[----:B------:R-:W-:Y:S05]  /*24d20*/  BSYNC.RECONVERGENT B0 ;  /* 0x0000000000007941 */ /* 0x000fea0003800200 */
.L_x_5014:
[----:B------:R-:W-:Y:S01]  /*24d30*/  I2FP.F32.U32 R146, R149 ;  /* 0x0000009500927245 */ /* 0x000fe20000201000 */
[----:B------:R-:W-:Y:S01]  /*24d40*/  IMAD.U32 R147, R57, 0x10000, RZ ;  /* 0x0001000039937824 */ /* 0x000fe200078e00ff */
[----:B------:R-:W-:Y:S01]  /*24d50*/  ISETP.NE.AND P2, PT, R150, 0x1, PT ;  /* 0x000000019600780c */ /* 0x000fe20003f45270 */
[----:B------:R-:W-:Y:S01]  /*24d60*/  BSSY.RECONVERGENT B0, `(.L_x_5019) ;  /* 0x0000056000007945 */ /* 0x000fe20003800200 */
[----:B------:R-:W-:Y:S01]  /*24d70*/  SHF.L.U32 R148, R49, 0x10, RZ ;  /* 0x0000001031947819 */ /* 0x000fe200000006ff */
        /* <DEDUP_REMOVED lines=20> */
.L_x_5021:
        /* <DEDUP_REMOVED lines=13> */
.L_x_5023:
[----:B------:R-:W-:Y:S05]  /*24f90*/  BSYNC.RECONVERGENT B1 ;  /* 0x0000000000017941 */ /* 0x000fea0003800200 */
.L_x_5022:
        /* <DEDUP_REMOVED lines=50> */
.L_x_5020:
[----:B------:R-:W-:Y:S05]  /*252c0*/  BSYNC.RECONVERGENT B0 ;  /* 0x0000000000007941 */ /* 0x000fea0003800200 */
.L_x_5019:
[----:B------:R-:W-:Y:S01]  /*252d0*/  I2FP.F32.U32 R147, R147 ;  /* 0x0000009300937245 */ /* 0x000fe20000201000 */
[----:B------:R-:W-:Y:S01]  /*252e0*/  IMAD.U32 R149, R230, 0x10000, RZ ;  /* 0x00010000e6957824 */ /* 0x000fe200078e00ff */
[----:B------:R-:W-:Y:S01]  /*252f0*/  SHF.L.U32 R113, R113, 0x10, RZ ;  /* 0x0000001071717819 */ /* 0x000fe200000006ff */
[----:B------:R-:W-:Y:S01]  /*25300*/  BSSY.RECONVERGENT B0, `(.L_x_5024) ;  /* 0x0000057000007945 */ /* 0x000fe20003800200 */
[----:B------:R-:W-:Y:S01]  /*25310*/  ISETP.NE.AND P3, PT, R148, 0x1, PT ;  /* 0x000000019400780c */ /* 0x000fe20003f65270 */
[----:B------:R-:W-:Y:S01]  /*25320*/  FFMA.FTZ R147, R147, R204, 1.1641532182693481445e-10 ;  /* 0x2f00000093937423 */ /* 0x000fe200000100cc */
[----:B------:R-:W-:Y:S02]  /*25330*/  HFMA2 R152, -RZ, RZ, 0, 1.1920928955078125e-07 ;  /* 0x00000002ff987431 */ /* 0x000fe400000001ff */
[----:B------:R-:W-:Y:S01]  /*25340*/  FMUL.FTZ R113, R113, R34 ;  /* 0x0000002271717220 */ /* 0x000fe20000410000 */
[----:B------:R-:W-:Y:S01]  /*25350*/  IMAD.MOV.U32 R151, RZ, RZ, R156 ;  /* 0x000000ffff977224 */ /* 0x000fe200078e009c */
[----:B------:R-:W-:-:S02]  /*25360*/  FSETP.GTU.FTZ.AND P2, PT, R147, R47, PT ;  /* 0x0000002f9300720b */ /* 0x000fc40003f5c000 */
[----:B------:R-:W-:Y:S01]  /*25370*/  FMUL.FTZ R147, R113, R46 ;  /* 0x0000002e71937220 */ /* 0x000fe20000410000 */
[----:B------:R-:W-:-:S04]  /*25380*/  PRMT R113, R49, 0x7632, R113 ;  /* 0x0000763231717816 */ /* 0x000fc80000000071 */
[----:B------:R-:W-:Y:S01]  /*25390*/  FSEL R147, R147, RZ, !P2 ;  /* 0x000000ff93937208 */ /* 0x000fe20005000000 */
[----:B------:R-:W-:Y:S01]  /*253a0*/  IMAD.U32 R113, R113, 0x10000, RZ ;  /* 0x0001000071717824 */ /* 0x000fe200078e00ff */
        /* <DEDUP_REMOVED lines=12> */
.L_x_5026:
        /* <DEDUP_REMOVED lines=13> */
.L_x_5028:
[----:B------:R-:W-:Y:S05]  /*25540*/  BSYNC.RECONVERGENT B1 ;  /* 0x0000000000017941 */ /* 0x000fea0003800200 */
.L_x_5027:
        /* <DEDUP_REMOVED lines=44> */
[----:B------:R-:W-:Y:S01]  /*25810*/  LOP3.LUT R158, R40, R152, R149, 0x96, !PT ;  /* 0x00000098289e7212 */ /* 0x000fe200078e9695 */
[----:B------:R-:W-:Y:S01]  /*25820*/  IMAD.MOV.U32 R152, RZ, RZ, RZ ;  /* 0x000000ffff987224 */ /* 0x000fe200078e00ff */
[----:B------:R-:W-:Y:S01]  /*25830*/  MOV R154, R148 ;  /* 0x00000094009a7202 */ /* 0x000fe20000000f00 */
[----:B------:R-:W-:-:S04]  /*25840*/  IMAD.WIDE.U32 R148, R153, -0x326172a9, RZ ;  /* 0xcd9e8d5799947825 */ /* 0x000fc800078e00ff */
[----:B------:R-:W-:Y:S01]  /*25850*/  IMAD.MOV.U32 R156, RZ, RZ, R148 ;  /* 0x000000ffff9c7224 */ /* 0x000fe200078e0094 */
[----:B------:R-:W-:-:S07]  /*25860*/  LOP3.LUT R157, R150, UR15, R149, 0x96, !PT ;  /* 0x0000000f969d7c12 */ /* 0x000fce000f8e9695 */
.L_x_5025:
[----:B------:R-:W-:Y:S05]  /*25870*/  BSYNC.RECONVERGENT B0 ;  /* 0x0000000000007941 */ /* 0x000fea0003800200 */
.L_x_5024:
[----:B------:R-:W-:Y:S01]  /*25880*/  I2FP.F32.U32 R148, R151 ;  /* 0x0000009700947245 */ /* 0x000fe20000201000 */
[----:B------:R-:W-:Y:S01]  /*25890*/  IMAD.U32 R149, R58, 0x10000, RZ ;  /* 0x000100003a957824 */ /* 0x000fe200078e00ff */
[----:B------:R-:W-:Y:S01]  /*258a0*/  ISETP.NE.AND P4, PT, R152, 0x1, PT ;  /* 0x000000019800780c */ /* 0x000fe20003f85270 */
[----:B------:R-:W-:Y:S01]  /*258b0*/  IMAD.U32 R150, R50, 0x10000, RZ ;  /* 0x0001000032967824 */ /* 0x000fe200078e00ff */
[----:B------:R-:W-:Y:S01]  /*258c0*/  BSSY.RECONVERGENT B0, `(.L_x_5029) ;  /* 0x0000055000007945 */ /* 0x000fe20003800200 */
        /* <DEDUP_REMOVED lines=20> */
.L_x_5031:
        /* <DEDUP_REMOVED lines=13> */
.L_x_5033:
[----:B------:R-:W-:Y:S05]  /*25ae0*/  BSYNC.RECONVERGENT B1 ;  /* 0x0000000000017941 */ /* 0x000fea0003800200 */
.L_x_5032:
        /* <DEDUP_REMOVED lines=50> */
.L_x_5030:
[----:B------:R-:W-:Y:S05]  /*25e10*/  BSYNC.RECONVERGENT B0 ;  /* 0x0000000000007941 */ /* 0x000fea0003800200 */
.L_x_5029:
        /* <DEDUP_REMOVED lines=25> */
.L_x_5036:
        /* <DEDUP_REMOVED lines=13> */
.L_x_5038:
[----:B------:R-:W-:Y:S05]  /*26080*/  BSYNC.RECONVERGENT B1 ;  /* 0x0000000000017941 */ /* 0x000fea0003800200 */
.L_x_5037:
        /* <DEDUP_REMOVED lines=49> */
[----:B------:R-:W-:-:S07]  /*263a0*/  HFMA2 R152, -RZ, RZ, 0, 0 ;  /* 0x00000000ff987431 */ /* 0x000fce00000001ff */
.L_x_5035:
[----:B------:R-:W-:Y:S05]  /*263b0*/  BSYNC.RECONVERGENT B0 ;  /* 0x0000000000007941 */ /* 0x000fea0003800200 */
.L_x_5034:
[----:B------:R-:W-:Y:S01]  /*263c0*/  I2FP.F32.U32 R114, R114 ;  /* 0x0000007200727245 */ /* 0x000fe20000201000 */
[----:B------:R-:W-:Y:S01]  /*263d0*/  BSSY.RECONVERGENT B0, `(.L_x_5039) ;  /* 0x000005b000007945 */ /* 0x000fe20003800200 */
[----:B------:R-:W-:Y:S01]  /*263e0*/  ISETP.NE.AND P6, PT, R152, 0x1, PT ;  /* 0x000000019800780c */ /* 0x000fe20003fc5270 */
[----:B------:R-:W-:Y:S01]  /*263f0*/  IMAD.MOV.U32 R155, RZ, RZ, 0x2 ;  /* 0x00000002ff9b7424 */ /* 0x000fe200078e00ff */
[----:B------:R-:W-:Y:S01]  /*26400*/  SHF.L.U32 R151, R51, 0x10, RZ ;  /* 0x0000001033977819 */ /* 0x000fe200000006ff */
[----:B------:R-:W-:Y:S01]  /*26410*/  FFMA.FTZ R114, R114, R204, 1.1641532182693481445e-10 ;  /* 0x2f00000072727423 */ /* 0x000fe200000100cc */
[----:B------:R-:W-:-:S04]  /*26420*/  IMAD.MOV.U32 R153, RZ, RZ, R156 ;  /* 0x000000ffff997224 */ /* 0x000fc800078e009c */
        /* <DEDUP_REMOVED lines=18> */
.L_x_5041:
        /* <DEDUP_REMOVED lines=16> */
.L_x_5043:
[----:B------:R-:W-:Y:S05]  /*26650*/  BSYNC.RECONVERGENT B1 ;  /* 0x0000000000017941 */ /* 0x000fea0003800200 */
.L_x_5042:
        /* <DEDUP_REMOVED lines=47> */
[----:B------:R-:W-:Y:S02]  /*26950*/  HFMA2 R155, -RZ, RZ, 0, 0 ;  /* 0x00000000ff9b7431 */ /* 0x000fe400000001ff */
[----:B------:R-:W-:Y:S01]  /*26960*/  IMAD.MOV.U32 R156, RZ, RZ, R114 ;  /* 0x000000ffff9c7224 */ /* 0x000fe200078e0072 */
[----:B------:R-:W-:-:S07]  /*26970*/  LOP3.LUT R157, R152, UR15, R115, 0x96, !PT ;  /* 0x0000000f989d7c12 */ /* 0x000fce000f8e9673 */
.L_x_5040:
[----:B------:R-:W-:Y:S05]  /*26980*/  BSYNC.RECONVERGENT B0 ;  /* 0x0000000000007941 */ /* 0x000fea0003800200 */
.L_x_5039:
[----:B------:R-:W-:Y:S01]  /*26990*/  I2FP.F32.U32 R114, R153 ;  /* 0x0000009900727245 */ /* 0x000fe20000201000 */
[----:B------:R-:W-:Y:S01]  /*269a0*/  IMAD.U32 R151, R151, 0x10000, RZ ;  /* 0x0001000097977824 */ /* 0x000fe200078e00ff */
[----:B------:R-:W-:Y:S01]  /*269b0*/  F2FP.BF16.F32.PACK_AB R113, R113, R146 ;  /* 0x000000927171723e */ /* 0x000fe200000010ff */
[----:B------:R-:W-:Y:S01]  /*269c0*/  IMAD.U32 R115, R232, 0x10000, RZ ;  /* 0x00010000e8737824 */ /* 0x000fe200078e00ff */
[----:B------:R-:W-:Y:S01]  /*269d0*/  F2FP.BF16.F32.PACK_AB R112, R112, R144 ;  /* 0x000000907070723e */ /* 0x000fe200000010ff */
[----:B------:R-:W-:-:S05]  /*269e0*/  FFMA.FTZ R114, R114, R204, 1.1641532182693481445e-10 ;  /* 0x2f00000072727423 */ /* 0x000fca00000100cc */
[----:B------:R-:W-:Y:S01]  /*269f0*/  FSETP.GTU.FTZ.AND P6, PT, R114, R47, PT ;  /* 0x0000002f7200720b */ /* 0x000fe20003fdc000 */
[----:B------:R-:W-:Y:S01]  /*26a00*/  FMUL.FTZ R114, R151, R34 ;  /* 0x0000002297727220 */ /* 0x000fe20000410000 */
[----:B------:R-:W-:-:S03]  /*26a10*/  PRMT R151, R51, 0x7632, R151 ;  /* 0x0000763233977816 */ /* 0x000fc60000000097 */
[----:B------:R-:W-:Y:S01]  /*26a20*/  FMUL.FTZ R114, R114, R46 ;  /* 0x0000002e72727220 */ /* 0x000fe20000410000 */
[----:B------:R-:W-:-:S04]  /*26a30*/  SHF.L.U32 R151, R151, 0x10, RZ ;  /* 0x0000001097977819 */ /* 0x000fc800000006ff */
[----:B------:R-:W-:Y:S02]  /*26a40*/  FSEL R114, R114, RZ, !P6 ;  /* 0x000000ff72727208 */ /* 0x000fe40007000000 */
[----:B------:R-:W-:-:S03]  /*26a50*/  PLOP3.LUT P6, PT, P6, PT, PT, 0x8, 0x80 ;  /* 0x000000000080781c */ /* 0x000fc600037ce170 */
[----:B------:R-:W-:Y:S01]  /*26a60*/  FFMA.FTZ R151, R114, R115, R151 ;  /* 0x0000007372977223 */ /* 0x000fe20000010097 */
[----:B------:R-:W-:-:S04]  /*26a70*/  F2FP.BF16.F32.PACK_AB R114, R149, R148 ;  /* 0x000000949572723e */ /* 0x000fc800000010ff */
[----:B------:R-:W-:Y:S01]  /*26a80*/  F2FP.BF16.F32.PACK_AB R115, R151, R150 ;  /* 0x000000969773723e */ /* 0x000fe200000010ff */
[----:B------:R-:W-:Y:S06]  /*26a90*/  BRA `(.L_x_5044) ;  /* 0x0000002c00507947 */ /* 0x000fec0003800000 */
.L_x_5003:
        /* <DEDUP_REMOVED lines=13> */
[----:B------:R-:W-:Y:S01]  /*26b70*/  @!P1 IMAD.MOV.U32 R144, RZ, RZ, R158 ;  /* 0x000000ffff909224 */ /* 0x000fe200078e009e */
[----:B------:R-:W-:Y:S01]  /*26b80*/  @P1 MOV R144, R157 ;  /* 0x0000009d00901202 */ /* 0x000fe20000000f00 */
[----:B------:R-:W-:Y:S06]  /*26b90*/  BRA `(.L_x_5046) ;  /* 0x0000000400007947 */ /* 0x000fec0003800000 */
.L_x_5047:
        /* <DEDUP_REMOVED lines=13> */
.L_x_5049:
[----:B------:R-:W-:Y:S05]  /*26c70*/  BSYNC.RECONVERGENT B1 ;  /* 0x0000000000017941 */ /* 0x000fea0003800200 */
.L_x_5048:
        /* <DEDUP_REMOVED lines=48> */
[----:B------:R-:W-:Y:S01]  /*26f80*/  IMAD.MOV.U32 R149, RZ, RZ, RZ ;  /* 0x000000ffff957224 */ /* 0x000fe200078e00ff */
[----:B------:R-:W-:-:S07]  /*26f90*/  MOV R144, R148 ;  /* 0x0000009400907202 */ /* 0x000fce0000000f00 */
.L_x_5046:
[----:B------:R-:W-:Y:S05]  /*26fa0*/  BSYNC.RECONVERGENT B0 ;  /* 0x0000000000007941 */ /* 0x000fea0003800200 */
.L_x_5045:
[----:B------:R-:W-:Y:S01]  /*26fb0*/  I2FP.F32.U32 R144, R144 ;  /* 0x0000009000907245 */ /* 0x000fe20000201000 */
[----:B------:R-:W-:Y:S01]  /*26fc0*/  IMAD.U32 R145, R56, 0x10000, RZ ;  /* 0x0001000038917824 */ /* 0x000fe200078e00ff */
[----:B------:R-:W-:Y:S01]  /*26fd0*/  ISETP.NE.AND P2, PT, R149, 0x1, PT ;  /* 0x000000019500780c */ /* 0x000fe20003f45270 */
[----:B------:R-:W-:Y:S01]  /*26fe0*/  BSSY.RECONVERGENT B0, `(.L_x_5050) ;  /* 0x0000057000007945 */ /* 0x000fe20003800200 */
[----:B------:R-:W-:Y:S01]  /*26ff0*/  LOP3.LUT R16, R16, 0xfffffffb, RZ, 0xc0, !PT ;  /* 0xfffffffb10107812 */ /* 0x000fe200078ec0ff */
[----:B------:R-:W-:Y:S01]  /*27000*/  FFMA.FTZ R144, R144, R204, 1.1641532182693481445e-10 ;  /* 0x2f00000090907423 */ /* 0x000fe200000100cc */
[----:B------:R-:W-:-:S04]  /*27010*/  HFMA2 R146, -RZ, RZ, 0, 1.1920928955078125e-07 ;  /* 0x00000002ff927431 */ /* 0x000fc800000001ff */
[----:B------:R-:W-:Y:S02]  /*27020*/  FSETP.GTU.FTZ.AND P1, PT, R144, R47, PT ;  /* 0x0000002f9000720b */ /* 0x000fe40003f3c000 */
[C---:B-----5:R-:W-:Y:S02]  /*27030*/  SHF.L.U32 R144, R112.reuse, 0x10, RZ ;  /* 0x0000001070907819 */ /* 0x060fe400000006ff */
[----:B------:R-:W-:-:S03]  /*27040*/  PRMT R112, R112, 0x7632, R112 ;  /* 0x0000763270707816 */ /* 0x000fc60000000070 */
[----:B------:R-:W-:-:S04]  /*27050*/  FMUL.FTZ R144, R144, R34 ;  /* 0x0000002290907220 */ /* 0x000fc80000410000 */
        /* <DEDUP_REMOVED lines=15> */
.L_x_5052:
        /* <DEDUP_REMOVED lines=13> */
.L_x_5054:
[----:B------:R-:W-:Y:S05]  /*27220*/  BSYNC.RECONVERGENT B1 ;  /* 0x0000000000017941 */ /* 0x000fea0003800200 */
.L_x_5053:
        /* <DEDUP_REMOVED lines=47> */
[----:B------:R-:W-:Y:S02]  /*27520*/  IMAD.MOV.U32 R156, RZ, RZ, R146 ;  /* 0x000000ffff9c7224 */ /* 0x000fe400078e0092 */
[----:B------:R-:W-:Y:S01]  /*27530*/  HFMA2 R146, -RZ, RZ, 0, 0 ;  /* 0x00000000ff927431 */ /* 0x000fe200000001ff */
[----:B------:R-:W-:-:S07]  /*27540*/  LOP3.LUT R157, R148, UR15, R147, 0x96, !PT ;  /* 0x0000000f949d7c12 */ /* 0x000fce000f8e9693 */
.L_x_5051:
[----:B------:R-:W-:Y:S05]  /*27550*/  BSYNC.RECONVERGENT B0 ;  /* 0x0000000000007941 */ /* 0x000fea0003800200 */
.L_x_5050:
[----:B------:R-:W-:Y:S01]  /*27560*/  I2FP.F32.U32 R145, R145 ;  /* 0x0000009100917245 */ /* 0x000fe20000201000 */
[----:B------:R-:W-:Y:S01]  /*27570*/  IMAD.U32 R112, R112, 0x10000, RZ ;  /* 0x0001000070707824 */ /* 0x000fe200078e00ff */
[----:B------:R-:W-:Y:S01]  /*27580*/  ISETP.NE.AND P2, PT, R146, 0x1, PT ;  /* 0x000000019200780c */ /* 0x000fe20003f45270 */
[----:B------:R-:W-:Y:S01]  /*27590*/  BSSY.RECONVERGENT B0, `(.L_x_5055) ;  /* 0x0000057000007945 */ /* 0x000fe20003800200 */
[----:B------:R-:W-:Y:S01]  /*275a0*/  LOP3.LUT R16, R16, 0xfffffffd, RZ, 0xc0, !PT ;  /* 0xfffffffd10107812 */ /* 0x000fe200078ec0ff */
[----:B------:R-:W-:Y:S01]  /*275b0*/  FFMA.FTZ R145, R145, R204, 1.1641532182693481445e-10 ;  /* 0x2f00000091917423 */ /* 0x000fe200000100cc */
[----:B------:R-:W-:Y:S01]  /*275c0*/  FMUL.FTZ R112, R112, R34 ;  /* 0x0000002270707220 */ /* 0x000fe20000410000 */
[----:B------:R-:W-:Y:S01]  /*275d0*/  IMAD.MOV.U32 R150, RZ, RZ, 0x2 ;  /* 0x00000002ff967424 */ /* 0x000fe200078e00ff */
[----:B------:R-:W-:Y:S02]  /*275e0*/  MOV R149, R156 ;  /* 0x0000009c00957202 */ /* 0x000fe40000000f00 */
[----:B------:R-:W-:Y:S01]  /*275f0*/  FMUL.FTZ R112, R112, R46 ;  /* 0x0000002e70707220 */ /* 0x000fe20000410000 */
[----:B------:R-:W-:-:S02]  /*27600*/  FSETP.GTU.FTZ.AND P1, PT, R145, R47, PT ;  /* 0x0000002f9100720b */ /* 0x000fc40003f3c000 */
[----:B------:R-:W-:Y:S02]  /*27610*/  SHF.L.U32 R145, R229, 0x10, RZ ;  /* 0x00000010e5917819 */ /* 0x000fe400000006ff */
        /* <DEDUP_REMOVED lines=14> */
.L_x_5057:
        /* <DEDUP_REMOVED lines=13> */
.L_x_5059:
[----:B------:R-:W-:Y:S05]  /*277d0*/  BSYNC.RECONVERGENT B1 ;  /* 0x0000000000017941 */ /* 0x000fea0003800200 */
.L_x_5058:
        /* <DEDUP_REMOVED lines=45> */
[----:B------:R-:W-:Y:S01]  /*27ab0*/  HFMA2 R150, -RZ, RZ, 0, 0 ;  /* 0x00000000ff967431 */ /* 0x000fe200000001ff */
[----:B------:R-:W-:Y:S01]  /*27ac0*/  MOV R154, R146 ;  /* 0x00000092009a7202 */ /* 0x000fe20000000f00 */
[----:B------:R-:W-:-:S04]  /*27ad0*/  IMAD.WIDE.U32 R146, R151, -0x326172a9, RZ ;  /* 0xcd9e8d5797927825 */ /* 0x000fc800078e00ff */
[----:B------:R-:W-:Y:S01]  /*27ae0*/  IMAD.MOV.U32 R156, RZ, RZ, R146 ;  /* 0x000000ffff9c7224 */ /* 0x000fe200078e0092 */
[----:B------:R-:W-:-:S07]  /*27af0*/  LOP3.LUT R157, R148, UR15, R147, 0x96, !PT ;  /* 0x0000000f949d7c12 */ /* 0x000fce000f8e9693 */
.L_x_5056:
[----:B------:R-:W-:Y:S05]  /*27b00*/  BSYNC.RECONVERGENT B0 ;  /* 0x0000000000007941 */ /* 0x000fea0003800200 */
.L_x_5055:
[----:B------:R-:W-:Y:S01]  /*27b10*/  I2FP.F32.U32 R146, R149 ;  /* 0x0000009500927245 */ /* 0x000fe20000201000 */
[----:B------:R-:W-:Y:S01]  /*27b20*/  BSSY.RECONVERGENT B0, `(.L_x_5060) ;  /* 0x0000057000007945 */ /* 0x000fe20003800200 */
[----:B------:R-:W-:Y:S01]  /*27b30*/  ISETP.NE.AND P2, PT, R150, 0x1, PT ;  /* 0x000000019600780c */ /* 0x000fe20003f45270 */
[----:B------:R-:W-:Y:S01]  /*27b40*/  IMAD.MOV.U32 R148, RZ, RZ, 0x2 ;  /* 0x00000002ff947424 */ /* 0x000fe200078e00ff */
        /* <DEDUP_REMOVED lines=20> */
.L_x_5062:
        /* <DEDUP_REMOVED lines=13> */
.L_x_5064:
[----:B------:R-:W-:Y:S05]  /*27d60*/  BSYNC.RECONVERGENT B1 ;  /* 0x0000000000017941 */ /* 0x000fea0003800200 */
.L_x_5063:
        /* <DEDUP_REMOVED lines=50> */
.L_x_5061:
[----:B------:R-:W-:Y:S05]  /*28090*/  BSYNC.RECONVERGENT B0 ;  /* 0x0000000000007941 */ /* 0x000fea0003800200 */
.L_x_5060:
[----:B------:R-:W-:Y:S01]  /*280a0*/  I2FP.F32.U32 R147, R147 ;  /* 0x0000009300937245 */ /* 0x000fe20000201000 */
[----:B------:R-:W-:Y:S01]  /*280b0*/  BSSY.RECONVERGENT B0, `(.L_x_5065) ;  /* 0x0000057000007945 */ /* 0x000fe20003800200 */
[----:B------:R-:W-:Y:S01]  /*280c0*/  SHF.L.U32 R113, R113, 0x10, RZ ;  /* 0x0000001071717819 */ /* 0x000fe200000006ff */
[----:B------:R-:W-:Y:S01]  /*280d0*/  HFMA2 R152, -RZ, RZ, 0, 1.1920928955078125e-07 ;  /* 0x00000002ff987431 */ /* 0x000fe200000001ff */
[----:B------:R-:W-:Y:S01]  /*280e0*/  ISETP.NE.AND P3, PT, R148, 0x1, PT ;  /* 0x000000019400780c */ /* 0x000fe20003f65270 */
[----:B------:R-:W-:Y:S01]  /*280f0*/  FFMA.FTZ R147, R147, R204, 1.1641532182693481445e-10 ;  /* 0x2f00000093937423 */ /* 0x000fe200000100cc */
[----:B------:R-:W-:Y:S02]  /*28100*/  IMAD.MOV.U32 R151, RZ, RZ, R156 ;  /* 0x000000ffff977224 */ /* 0x000fe400078e009c */
[----:B------:R-:W-:Y:S02]  /*28110*/  FMUL.FTZ R113, R113, R34 ;  /* 0x0000002271717220 */ /* 0x000fe40000410000 */
[----:B------:R-:W-:-:S02]  /*28120*/  FSETP.GTU.FTZ.AND P2, PT, R147, R47, PT ;  /* 0x0000002f9300720b */ /* 0x000fc40003f5c000 */
[----:B------:R-:W-:Y:S01]  /*28130*/  FMUL.FTZ R113, R113, R46 ;  /* 0x0000002e71717220 */ /* 0x000fe20000410000 */
[----:B------:R-:W-:-:S04]  /*28140*/  IMAD.U32 R147, R230, 0x10000, RZ ;  /* 0x00010000e6937824 */ /* 0x000fc800078e00ff */
        /* <DEDUP_REMOVED lines=13> */
.L_x_5067:
        /* <DEDUP_REMOVED lines=13> */
.L_x_5069:
[----:B------:R-:W-:Y:S05]  /*282f0*/  BSYNC.RECONVERGENT B1 ;  /* 0x0000000000017941 */ /* 0x000fea0003800200 */
.L_x_5068:
        /* <DEDUP_REMOVED lines=47> */
[----:B------:R-:W-:Y:S01]  /*285f0*/  IMAD.MOV.U32 R152, RZ, RZ, RZ ;  /* 0x000000ffff987224 */ /* 0x000fe200078e00ff */
[----:B------:R-:W-:Y:S02]  /*28600*/  LOP3.LUT R157, R150, UR15, R149, 0x96, !PT ;  /* 0x0000000f969d7c12 */ /* 0x000fe4000f8e9695 */
[----:B------:R-:W-:-:S07]  /*28610*/  MOV R156, R148 ;  /* 0x00000094009c7202 */ /* 0x000fce0000000f00 */
.L_x_5066:
[----:B------:R-:W-:Y:S05]  /*28620*/  BSYNC.RECONVERGENT B0 ;  /* 0x0000000000007941 */ /* 0x000fea0003800200 */
.L_x_5065:
[----:B------:R-:W-:Y:S01]  /*28630*/  I2FP.F32.U32 R148, R151 ;  /* 0x0000009700947245 */ /* 0x000fe20000201000 */
[----:B------:R-:W-:Y:S01]  /*28640*/  IMAD.U32 R149, R58, 0x10000, RZ ;  /* 0x000100003a957824 */ /* 0x000fe200078e00ff */
[----:B------:R-:W-:Y:S01]  /*28650*/  ISETP.NE.AND P4, PT, R152, 0x1, PT ;  /* 0x000000019800780c */ /* 0x000fe20003f85270 */
[----:B------:R-:W-:Y:S01]  /*28660*/  BSSY.RECONVERGENT B0, `(.L_x_5070) ;  /* 0x0000055000007945 */ /* 0x000fe20003800200 */
[----:B------:R-:W-:Y:S02]  /*28670*/  HFMA2 R150, -RZ, RZ, 0, 1.1920928955078125e-07 ;  /* 0x00000002ff967431 */ /* 0x000fe400000001ff */
        /* <DEDUP_REMOVED lines=19> */
.L_x_5072:
        /* <DEDUP_REMOVED lines=13> */
.L_x_5074:
[----:B------:R-:W-:Y:S05]  /*28880*/  BSYNC.RECONVERGENT B1 ;  /* 0x0000000000017941 */ /* 0x000fea0003800200 */
.L_x_5073:
        /* <DEDUP_REMOVED lines=50> */
.L_x_5071:
[----:B------:R-:W-:Y:S05]  /*28bb0*/  BSYNC.RECONVERGENT B0 ;  /* 0x0000000000007941 */ /* 0x000fea0003800200 */
.L_x_5070:
        /* <DEDUP_REMOVED lines=10> */
[----:B------:R-:W-:Y:S02]  /*28c60*/  SHF.L.U32 R114, R231, 0x10, RZ ;  /* 0x00000010e7727819 */ /* 0x000fe400000006ff */
        /* <DEDUP_REMOVED lines=12> */
.L_x_5077:
        /* <DEDUP_REMOVED lines=13> */
.L_x_5079:
[----:B------:R-:W-:Y:S05]  /*28e00*/  BSYNC.RECONVERGENT B1 ;  /* 0x0000000000017941 */ /* 0x000fea0003800200 */
.L_x_5078:
        /* <DEDUP_REMOVED lines=46> */
[----:B------:R-:W-:-:S05]  /*290f0*/  IMAD.WIDE.U32 R150, R155, -0x326172a9, RZ ;  /* 0xcd9e8d579b967825 */ /* 0x000fca00078e00ff */
[----:B------:R-:W-:Y:S01]  /*29100*/  LOP3.LUT R157, R152, UR15, R151, 0x96, !PT ;  /* 0x0000000f989d7c12 */ /* 0x000fe2000f8e9697 */
[----:B------:R-:W-:Y:S01]  /*29110*/  IMAD.MOV.U32 R152, RZ, RZ, RZ ;  /* 0x000000ffff987224 */ /* 0x000fe200078e00ff */
[----:B------:R-:W-:-:S07]  /*29120*/  MOV R156, R150 ;  /* 0x00000096009c7202 */ /* 0x000fce0000000f00 */
.L_x_5076:
[----:B------:R-:W-:Y:S05]  /*29130*/  BSYNC.RECONVERGENT B0 ;  /* 0x0000000000007941 */ /* 0x000fea0003800200 */
.L_x_5075:
[----:B------:R-:W-:Y:S01]  /*29140*/  I2FP.F32.U32 R114, R114 ;  /* 0x0000007200727245 */ /* 0x000fe20000201000 */
[----:B------:R-:W-:Y:S01]  /*29150*/  BSSY.RECONVERGENT B0, `(.L_x_5080) ;  /* 0x000005a000007945 */ /* 0x000fe20003800200 */
[----:B------:R-:W-:Y:S01]  /*29160*/  ISETP.NE.AND P6, PT, R152, 0x1, PT ;  /* 0x000000019800780c */ /* 0x000fe20003fc5270 */
[----:B------:R-:W-:Y:S01]  /*29170*/  HFMA2 R155, -RZ, RZ, 0, 1.1920928955078125e-07 ;  /* 0x00000002ff9b7431 */ /* 0x000fe200000001ff */
[----:B------:R-:W-:Y:S01]  /*29180*/  PRMT R151, R115, 0x7632, R151 ;  /* 0x0000763273977816 */ /* 0x000fe20000000097 */
[----:B------:R-:W-:Y:S01]  /*29190*/  FFMA.FTZ R114, R114, R204, 1.1641532182693481445e-10 ;  /* 0x2f00000072727423 */ /* 0x000fe200000100cc */
[----:B------:R-:W-:-:S04]  /*291a0*/  IMAD.MOV.U32 R153, RZ, RZ, R156 ;  /* 0x000000ffff997224 */ /* 0x000fc800078e009c */
        /* <DEDUP_REMOVED lines=8> */
[----:B------:R-:W-:Y:S09]  /*29230*/  @!P6 BRA `(.L_x_5081) ;  /* 0x00000004002ce947 */ /* 0x000ff20003800000 */
        /* <DEDUP_REMOVED lines=8> */
.L_x_5082:
        /* <DEDUP_REMOVED lines=16> */
.L_x_5084:
[----:B------:R-:W-:Y:S05]  /*293c0*/  BSYNC.RECONVERGENT B1 ;  /* 0x0000000000017941 */ /* 0x000fea0003800200 */
.L_x_5083:
        /* <DEDUP_REMOVED lines=50> */
.L_x_5081:
[----:B------:R-:W-:Y:S05]  /*296f0*/  BSYNC.RECONVERGENT B0 ;  /* 0x0000000000007941 */ /* 0x000fea0003800200 */
.L_x_5080:
[----:B------:R-:W-:Y:S01]  /*29700*/  I2FP.F32.U32 R114, R153 ;  /* 0x0000009900727245 */ /* 0x000fe20000201000 */
[----:B------:R-:W-:Y:S01]  /*29710*/  IMAD.U32 R151, R151, 0x10000, RZ ;  /* 0x0001000097977824 */ /* 0x000fe200078e00ff */
[----:B------:R-:W-:Y:S02]  /*29720*/  F2FP.BF16.F32.PACK_AB R113, R113, R146 ;  /* 0x000000927171723e */ /* 0x000fe400000010ff */
[----:B------:R-:W-:Y:S01]  /*29730*/  F2FP.BF16.F32.PACK_AB R112, R112, R144 ;  /* 0x000000907070723e */ /* 0x000fe200000010ff */
[----:B------:R-:W-:Y:S01]  /*29740*/  FFMA.FTZ R114, R114, R204, 1.1641532182693481445e-10 ;  /* 0x2f00000072727423 */ /* 0x000fe200000100cc */
[----:B------:R-:W-:Y:S01]  /*29750*/  FMUL.FTZ R115, R151, R34 ;  /* 0x0000002297737220 */ /* 0x000fe20000410000 */
[----:B------:R-:W-:-:S03]  /*29760*/  SHF.L.U32 R151, R232, 0x10, RZ ;  /* 0x00000010e8977819 */ /* 0x000fc600000006ff */
[----:B------:R-:W-:Y:S01]  /*29770*/  FMUL.FTZ R115, R115, R46 ;  /* 0x0000002e73737220 */ /* 0x000fe20000410000 */
[----:B------:R-:W-:Y:S02]  /*29780*/  FSETP.GTU.FTZ.AND P6, PT, R114, R47, PT ;  /* 0x0000002f7200720b */ /* 0x000fe40003fdc000 */
[----:B------:R-:W-:Y:S02]  /*29790*/  F2FP.BF16.F32.PACK_AB R114, R149, R148 ;  /* 0x000000949572723e */ /* 0x000fe400000010ff */
[----:B------:R-:W-:Y:S02]  /*297a0*/  FSEL R115, R115, RZ, !P6 ;  /* 0x000000ff73737208 */ /* 0x000fe40007000000 */
[----:B------:R-:W-:-:S03]  /*297b0*/  PLOP3.LUT P6, PT, P6, PT, PT, 0x8, 0x80 ;  /* 0x000000000080781c */ /* 0x000fc600037ce170 */
[----:B------:R-:W-:-:S05]  /*297c0*/  FMUL.FTZ R151, R151, R115 ;  /* 0x0000007397977220 */ /* 0x000fca0000410000 */
[----:B------:R-:W-:-:S07]  /*297d0*/  F2FP.BF16.F32.PACK_AB R115, R151, R150 ;  /* 0x000000969773723e */ /* 0x000fce00000010ff */
.L_x_5044:
[----:B------:R-:W-:-:S05]  /*297e0*/  IMAD.WIDE.U32 R152, R143, 0x10, R164 ;  /* 0x000000108f987825 */ /* 0x000fca00078e00a4 */
[----:B------:R0:W-:Y:S02]  /*297f0*/  STG.E.128 desc[UR6][R152.64], R112 ;  /* 0x0000007098007986 */ /* 0x0001e4000c101d06 */
[----:B0-----:R-:W-:Y:S01]  /*29800*/  SEL R113, RZ, 0x1000000, !P6 ;  /* 0x01000000ff717807 */ /* 0x001fe20007000000 */
[----:B------:R-:W-:Y:S01]  /*29810*/  VIADD R153, R17, 0xe0 ;  /* 0x000000e011997836 */ /* 0x000fe20000000000 */
        /* <DEDUP_REMOVED lines=37> */
.L_x_5088:
        /* <DEDUP_REMOVED lines=13> */
.L_x_5090:
[----:B------:R-:W-:Y:S05]  /*29b40*/  BSYNC.RECONVERGENT B1 ;  /* 0x0000000000017941 */ /* 0x000fea0003800200 */
.L_x_5089:
        /* <DEDUP_REMOVED lines=42> */
[----:B------:R-:W-:Y:S01]  /*29df0*/  IMAD.MOV.U32 R159, RZ, RZ, R154 ;  /* 0x000000ffff9f7224 */ /* 0x000fe200078e009a */
[----:B------:R-:W-:-:S05]  /*29e00*/  LOP3.LUT R156, R39, R156, R161, 0x96, !PT ;  /* 0x0000009c279c7212 */ /* 0x000fca00078e96a1 */
[----:B------:R-:W-:-:S05]  /*29e10*/  IMAD.WIDE.U32 R156, R156, -0x2daee0ad, RZ ;  /* 0xd2511f539c9c7825 */ /* 0x000fca00078e00ff */
[----:B------:R-:W-:Y:S02]  /*29e20*/  LOP3.LUT R158, R40, R158, R157, 0x96, !PT ;  /* 0x0000009e289e7212 */ /* 0x000fe400078e969d */
[----:B------:R-:W-:Y:S01]  /*29e30*/  MOV R152, R156 ;  /* 0x0000009c00987202 */ /* 0x000fe20000000f00 */
[----:B------:R-:W-:-:S05]  /*29e40*/  IMAD.WIDE.U32 R156, R155, -0x326172a9, RZ ;  /* 0xcd9e8d579b9c7825 */ /* 0x000fca00078e00ff */
[----:B------:R-:W-:-:S07]  /*29e50*/  LOP3.LUT R157, R160, UR15, R157, 0x96, !PT ;  /* 0x0000000fa09d7c12 */ /* 0x000fce000f8e969d */
.L_x_5087:
[----:B------:R-:W-:Y:S05]  /*29e60*/  BSYNC.RECONVERGENT B0 ;  /* 0x0000000000007941 */ /* 0x000fea0003800200 */
.L_x_5086:
[----:B------:R-:W-:Y:S01]  /*29e70*/  I2FP.F32.U32 R154, R159 ;  /* 0x0000009f009a7245 */ /* 0x000fe20000201000 */
[----:B-----5:R-:W-:Y:S01]  /*29e80*/  IMAD.U32 R155, R48, 0x10000, RZ ;  /* 0x00010000309b7824 */ /* 0x020fe200078e00ff */
[----:B------:R-:W-:Y:S01]  /*29e90*/  ISETP.NE.AND P1, PT, R162, 0x1, PT ;  /* 0x00000001a200780c */ /* 0x000fe20003f25270 */
[----:B------:R-:W-:Y:S01]  /*29ea0*/  BSSY.RECONVERGENT B0, `(.L_x_5091) ;  /* 0x0000059000007945 */ /* 0x000fe20003800200 */
[----:B------:R-:W-:Y:S01]  /*29eb0*/  LOP3.LUT R16, R16, 0xfffffffd, RZ, 0xc0, !PT ;  /* 0xfffffffd10107812 */ /* 0x000fe200078ec0ff */
[----:B------:R-:W-:Y:S01]  /*29ec0*/  FFMA.FTZ R154, R154, R204, 1.1641532182693481445e-10 ;  /* 0x2f0000009a9a7423 */ /* 0x000fe200000100cc */
[----:B------:R-:W-:Y:S01]  /*29ed0*/  HFMA2 R161, -RZ, RZ, 0, 1.1920928955078125e-07 ;  /* 0x00000002ffa17431 */ /* 0x000fe200000001ff */
[----:B------:R-:W-:Y:S01]  /*29ee0*/  PRMT R160, R112, 0x7632, R160 ;  /* 0x0000763270a07816 */ /* 0x000fe200000000a0 */
[----:B------:R-:W-:Y:S02]  /*29ef0*/  IMAD.MOV.U32 R159, RZ, RZ, R156 ;  /* 0x000000ffff9f7224 */ /* 0x000fe400078e009c */
[----:B------:R-:W-:Y:S01]  /*29f00*/  FSETP.GTU.FTZ.AND P0, PT, R154, R47, PT ;  /* 0x0000002f9a00720b */ /* 0x000fe20003f1c000 */
[----:B------:R-:W-:-:S04]  /*29f10*/  IMAD.U32 R154, R112, 0x10000, RZ ;  /* 0x00010000709a7824 */ /* 0x000fc800078e00ff */
[----:B------:R-:W-:-:S04]  /*29f20*/  FMUL.FTZ R154, R154, R34 ;  /* 0x000000229a9a7220 */ /* 0x000fc80000410000 */
[----:B------:R-:W-:-:S05]  /*29f30*/  FMUL.FTZ R154, R154, R46 ;  /* 0x0000002e9a9a7220 */ /* 0x000fca0000410000 */
[----:B------:R-:W-:Y:S02]  /*29f40*/  FSEL R167, R154, RZ, !P0 ;  /* 0x000000ff9aa77208 */ /* 0x000fe40004000000 */
[----:B------:R-:W-:Y:S02]  /*29f50*/  PLOP3.LUT P0, PT, P0, PT, PT, 0x8, 0x80 ;  /* 0x000000000080781c */ /* 0x000fe4000070e170 */
[----:B------:R-:W-:-:S05]  /*29f60*/  SHF.L.U32 R154, R52, 0x10, RZ ;  /* 0x00000010349a7819 */ /* 0x000fca00000006ff */
[----:B------:R-:W-:-:S05]  /*29f70*/  FFMA.FTZ R167, R167, R154, R155 ;  /* 0x0000009aa7a77223 */ /* 0x000fca000001009b */
[----:B------:R-:W-:Y:S02]  /*29f80*/  MOV R112, R167 ;  /* 0x000000a700707202 */ /* 0x000fe40000000f00 */
[----:B------:R-:W-:Y:S01]  /*29f90*/  @P0 LOP3.LUT R16, R16, 0x2, RZ, 0xfc, !PT ;  /* 0x0000000210100812 */ /* 0x000fe200078efcff */
        /* <DEDUP_REMOVED lines=9> */
.L_x_5093:
        /* <DEDUP_REMOVED lines=13> */
.L_x_5095:
[----:B------:R-:W-:Y:S05]  /*2a100*/  BSYNC.RECONVERGENT B1 ;  /* 0x0000000000017941 */ /* 0x000fea0003800200 */
.L_x_5094:
        /* <DEDUP_REMOVED lines=40> */
[----:B------:R-:W-:Y:S01]  /*2a390*/  IMAD.WIDE.U32 R156, R157, -0x326172a9, RZ ;  /* 0xcd9e8d579d9c7825 */ /* 0x000fe200078e00ff */
[----:B------:R-:W-:-:S04]  /*2a3a0*/  MOV R159, R152 ;  /* 0x00000098009f7202 */ /* 0x000fc80000000f00 */
[----:B------:R-:W-:-:S05]  /*2a3b0*/  LOP3.LUT R154, R39, R154, R157, 0x96, !PT ;  /* 0x0000009a279a7212 */ /* 0x000fca00078e969d */
[----:B------:R-:W-:-:S04]  /*2a3c0*/  IMAD.WIDE.U32 R154, R154, -0x2daee0ad, RZ ;  /* 0xd2511f539a9a7825 */ /* 0x000fc800078e00ff */
[----:B------:R-:W-:Y:S01]  /*2a3d0*/  IMAD.MOV.U32 R152, RZ, RZ, R154 ;  /* 0x000000ffff987224 */ /* 0x000fe200078e009a */
[----:B------:R-:W-:Y:S01]  /*2a3e0*/  LOP3.LUT R158, R40, R158, R155, 0x96, !PT ;  /* 0x0000009e289e7212 */ /* 0x000fe200078e969b */
[----:B------:R-:W-:-:S04]  /*2a3f0*/  IMAD.WIDE.U32 R154, R161, -0x326172a9, RZ ;  /* 0xcd9e8d57a19a7825 */ /* 0x000fc800078e00ff */
[----:B------:R-:W-:Y:S01]  /*2a400*/  IMAD.MOV.U32 R161, RZ, RZ, RZ ;  /* 0x000000ffffa17224 */ /* 0x000fe200078e00ff */
[----:B------:R-:W-:Y:S02]  /*2a410*/  LOP3.LUT R157, R156, UR15, R155, 0x96, !PT ;  /* 0x0000000f9c9d7c12 */ /* 0x000fe4000f8e969b */
[----:B------:R-:W-:-:S07]  /*2a420*/  MOV R156, R154 ;  /* 0x0000009a009c7202 */ /* 0x000fce0000000f00 */
.L_x_5092:
[----:B------:R-:W-:Y:S05]  /*2a430*/  BSYNC.RECONVERGENT B0 ;  /* 0x0000000000007941 */ /* 0x000fea0003800200 */
.L_x_5091:
[----:B------:R-:W-:Y:S01]  /*2a440*/  I2FP.F32.U32 R154, R159 ;  /* 0x0000009f009a7245 */ /* 0x000fe20000201000 */
[----:B------:R-:W-:Y:S01]  /*2a450*/  BSSY.RECONVERGENT B0, `(.L_x_5096) ;  /* 0x0000058000007945 */ /* 0x000fe20003800200 */
[----:B------:R-:W-:Y:S02]  /*2a460*/  SHF.L.U32 R160, R160, 0x10, RZ ;  /* 0x00000010a0a07819 */ /* 0x000fe400000006ff */
[----:B------:R-:W-:Y:S01]  /*2a470*/  ISETP.NE.AND P1, PT, R161, 0x1, PT ;  /* 0x00000001a100780c */ /* 0x000fe20003f25270 */
[----:B------:R-:W-:Y:S01]  /*2a480*/  FFMA.FTZ R154, R154, R204, 1.1641532182693481445e-10 ;  /* 0x2f0000009a9a7423 */ /* 0x000fe200000100cc */
[----:B------:R-:W-:Y:S01]  /*2a490*/  SHF.L.U32 R159, R233, 0x10, RZ ;  /* 0x00000010e99f7819 */ /* 0x000fe200000006ff */
[----:B------:R-:W-:Y:S01]  /*2a4a0*/  FMUL.FTZ R155, R160, R34 ;  /* 0x00000022a09b7220 */ /* 0x000fe20000410000 */
[----:B------:R-:W-:Y:S02]  /*2a4b0*/  IMAD.MOV.U32 R160, RZ, RZ, 0x2 ;  /* 0x00000002ffa07424 */ /* 0x000fe400078e00ff */
        /* <DEDUP_REMOVED lines=17> */
.L_x_5098:
        /* <DEDUP_REMOVED lines=13> */
.L_x_5100:
[----:B------:R-:W-:Y:S05]  /*2a6a0*/  BSYNC.RECONVERGENT B1 ;  /* 0x0000000000017941 */ /* 0x000fea0003800200 */
.L_x_5099:
        /* <DEDUP_REMOVED lines=47> */
[----:B------:R-:W-:Y:S02]  /*2a9a0*/  LOP3.LUT R157, R156, UR15, R161, 0x96, !PT ;  /* 0x0000000f9c9d7c12 */ /* 0x000fe4000f8e96a1 */
[----:B------:R-:W-:Y:S01]  /*2a9b0*/  MOV R156, R160 ;  /* 0x000000a0009c7202 */ /* 0x000fe20000000f00 */
[----:B------:R-:W-:-:S07]  /*2a9c0*/  IMAD.MOV.U32 R160, RZ, RZ, RZ ;  /* 0x000000ffffa07224 */ /* 0x000fce00078e00ff */
.L_x_5097:
[----:B------:R-:W-:Y:S05]  /*2a9d0*/  BSYNC.RECONVERGENT B0 ;  /* 0x0000000000007941 */ /* 0x000fea0003800200 */
.L_x_5096:
[----:B------:R-:W-:Y:S01]  /*2a9e0*/  I2FP.F32.U32 R155, R155 ;  /* 0x0000009b009b7245 */ /* 0x000fe20000201000 */
[----:B------:R-:W-:Y:S01]  /*2a9f0*/  BSSY.RECONVERGENT B0, `(.L_x_5101) ;  /* 0x0000059000007945 */ /* 0x000fe20003800200 */
[----:B------:R-:W-:Y:S01]  /*2aa00*/  ISETP.NE.AND P2, PT, R160, 0x1, PT ;  /* 0x00000001a000780c */ /* 0x000fe20003f45270 */
[----:B------:R-:W-:Y:S01]  /*2aa10*/  IMAD.MOV.U32 R161, RZ, RZ, 0x2 ;  /* 0x00000002ffa17424 */ /* 0x000fe200078e00ff */
[----:B------:R-:W-:Y:S01]  /*2aa20*/  SHF.L.U32 R159, R49, 0x10, RZ ;  /* 0x00000010319f7819 */ /* 0x000fe200000006ff */
        /* <DEDUP_REMOVED lines=9> */
[----:B------:R-:W-:Y:S02]  /*2aac0*/  PRMT R155, R113, 0x7632, R155 ;  /* 0x00007632719b7816 */ /* 0x000fe4000000009b */
[----:B------:R-:W-:Y:S01]  /*2aad0*/  MOV R159, R156 ;  /* 0x0000009c009f7202 */ /* 0x000fe20000000f00 */
        /* <DEDUP_REMOVED lines=10> */
.L_x_5103:
        /* <DEDUP_REMOVED lines=13> */
.L_x_5105:
[----:B------:R-:W-:Y:S05]  /*2ac50*/  BSYNC.RECONVERGENT B1 ;  /* 0x0000000000017941 */ /* 0x000fea0003800200 */
.L_x_5104:
        /* <DEDUP_REMOVED lines=47> */
[----:B------:R-:W-:Y:S01]  /*2af50*/  LOP3.LUT R157, R156, UR15, R161, 0x96, !PT ;  /* 0x0000000f9c9d7c12 */ /* 0x000fe2000f8e96a1 */
[----:B------:R-:W-:Y:S02]  /*2af60*/  HFMA2 R161, -RZ, RZ, 0, 0 ;  /* 0x00000000ffa17431 */ /* 0x000fe400000001ff */
[----:B------:R-:W-:-:S07]  /*2af70*/  IMAD.MOV.U32 R156, RZ, RZ, R160 ;  /* 0x000000ffff9c7224 */ /* 0x000fce00078e00a0 */
.L_x_5102:
[----:B------:R-:W-:Y:S05]  /*2af80*/  BSYNC.RECONVERGENT B0 ;  /* 0x0000000000007941 */ /* 0x000fea0003800200 */
.L_x_5101:
[----:B------:R-:W-:Y:S01]  /*2af90*/  I2FP.F32.U32 R159, R159 ;  /* 0x0000009f009f7245 */ /* 0x000fe20000201000 */
[----:B------:R-:W-:Y:S01]  /*2afa0*/  IMAD.U32 R155, R155, 0x10000, RZ ;  /* 0x000100009b9b7824 */ /* 0x000fe200078e00ff */
[----:B------:R-:W-:Y:S01]  /*2afb0*/  ISETP.NE.AND P3, PT, R161, 0x1, PT ;  /* 0x00000001a100780c */ /* 0x000fe20003f65270 */
[----:B------:R-:W-:Y:S01]  /*2afc0*/  IMAD.U32 R160, R234, 0x10000, RZ ;  /* 0x00010000eaa07824 */ /* 0x000fe200078e00ff */
[----:B------:R-:W-:Y:S01]  /*2afd0*/  BSSY.RECONVERGENT B0, `(.L_x_5106) ;  /* 0x0000054000007945 */ /* 0x000fe20003800200 */
[----:B------:R-:W-:Y:S01]  /*2afe0*/  FFMA.FTZ R159, R159, R204, 1.1641532182693481445e-10 ;  /* 0x2f0000009f9f7423 */ /* 0x000fe200000100cc */
[----:B------:R-:W-:-:S04]  /*2aff0*/  FMUL.FTZ R155, R155, R34 ;  /* 0x000000229b9b7220 */ /* 0x000fc80000410000 */
[----:B------:R-:W-:Y:S01]  /*2b000*/  FSETP.GTU.FTZ.AND P2, PT, R159, R47, PT ;  /* 0x0000002f9f00720b */ /* 0x000fe20003f5c000 */
[----:B------:R-:W-:Y:S01]  /*2b010*/  FMUL.FTZ R159, R155, R46 ;  /* 0x0000002e9b9f7220 */ /* 0x000fe20000410000 */
[----:B------:R-:W-:-:S04]  /*2b020*/  PRMT R155, R49, 0x7632, R155 ;  /* 0x00007632319b7816 */ /* 0x000fc8000000009b */
[----:B------:R-:W-:Y:S02]  /*2b030*/  SHF.L.U32 R155, R155, 0x10, RZ ;  /* 0x000000109b9b7819 */ /* 0x000fe400000006ff */
        /* <DEDUP_REMOVED lines=14> */
.L_x_5108:
        /* <DEDUP_REMOVED lines=13> */
.L_x_5110:
[----:B------:R-:W-:Y:S05]  /*2b1f0*/  BSYNC.RECONVERGENT B1 ;  /* 0x0000000000017941 */ /* 0x000fea0003800200 */
.L_x_5109:
[----:B------:R-:W-:Y:S01]  /*2b200*/  LOP3.LUT R156, R5, UR5, R159, 0x96, !PT ;  /* 0x00000005059c7c12 */ /* 0x000fe2000f8e969f */
[----:B------:R-:W-:Y:S01]  /*2b210*/  IMAD.WIDE.U32 R160, R0, -0x326172a9, RZ ;  /* 0xcd9e8d5700a07825 */ /* 0x000fe200078e00ff */
[----:B------:R-:W-:-:S03]  /*2b220*/  UIADD3 UR15, UPT, UPT, UR4, 0x3c6ef372, URZ ;  /* 0x3c6ef372040f7890 */ /* 0x000fc6000fffe0ff */
[----:B------:R-:W-:Y:S01]  /*2b230*/  IMAD.WIDE.U32 R156, R156, -0x326172a9, RZ ;  /* 0xcd9e8d579c9c7825 */ /* 0x000fe200078e00ff */
[----:B------:R-:W-:-:S04]  /*2b240*/  LOP3.LUT R161, R4, UR4, R161, 0x96, !PT ;  /* 0x0000000404a17c12 */ /* 0x000fc8000f8e96a1 */
[----:B------:R-:W-:Y:S01]  /*2b250*/  LOP3.LUT R164, R41, R160, R157, 0x96, !PT ;  /* 0x000000a029a47212 */ /* 0x000fe200078e969d */
[----:B------:R-:W-:-:S04]  /*2b260*/  IMAD.WIDE.U32 R160, R161, -0x2daee0ad, RZ ;  /* 0xd2511f53a1a07825 */ /* 0x000fc800078e00ff */
[----:B------:R-:W-:Y:S01]  /*2b270*/  IMAD.WIDE.U32 R164, R164, -0x2daee0ad, RZ ;  /* 0xd2511f53a4a47825 */ /* 0x000fe200078e00ff */
[----:B------:R-:W-:-:S04]  /*2b280*/  LOP3.LUT R158, R36, R158, R161, 0x96, !PT ;  /* 0x0000009e249e7212 */ /* 0x000fc800078e96a1 */
[----:B------:R-:W-:Y:S01]  /*2b290*/  LOP3.LUT R160, R35, R160, R165, 0x96, !PT ;  /* 0x000000a023a07212 */ /* 0x000fe200078e96a5 */
[----:B------:R-:W-:-:S04]  /*2b2a0*/  IMAD.WIDE.U32 R158, R158, -0x326172a9, RZ ;  /* 0xcd9e8d579e9e7825 */ /* 0x000fc800078e00ff */
[----:B------:R-:W-:Y:S01]  /*2b2b0*/  IMAD.WIDE.U32 R160, R160, -0x326172a9, RZ ;  /* 0xcd9e8d57a0a07825 */ /* 0x000fe200078e00ff */
[----:B------:R-:W-:Y:S01]  /*2b2c0*/  LOP3.LUT R156, R156, UR15, R159, 0x96, !PT ;  /* 0x0000000f9c9c7c12 */ /* 0x000fe2000f8e969f */
[----:B------:R-:W-:-:S04]  /*2b2d0*/  UIADD3 UR15, UPT, UPT, UR5, 0x32370b8f, URZ ;  /* 0x32370b8f050f7890 */ /* 0x000fc8000fffe0ff */
[----:B------:R-:W-:-:S05]  /*2b2e0*/  IMAD.WIDE.U32 R156, R156, -0x2daee0ad, RZ ;  /* 0xd2511f539c9c7825 */ /* 0x000fca00078e00ff */
[----:B------:R-:W-:Y:S01]  /*2b2f0*/  LOP3.LUT R157, R164, UR15, R157, 0x96, !PT ;  /* 0x0000000fa49d7c12 */ /* 0x000fe2000f8e969d */
[----:B------:R-:W-:-:S06]  /*2b300*/  UIADD3 UR15, UPT, UPT, UR4, -0x255992d5, URZ ;  /* 0xdaa66d2b040f7890 */ /* 0x000fcc000fffe0ff */
[----:B------:R-:W-:Y:S01]  /*2b310*/  LOP3.LUT R158, R158, UR15, R161, 0x96, !PT ;  /* 0x0000000f9e9e7c12 */ /* 0x000fe2000f8e96a1 */
[----:B------:R-:W-:-:S04]  /*2b320*/  UIADD3 UR15, UPT, UPT, UR4, 0x78dde6e4, URZ ;  /* 0x78dde6e4040f7890 */ /* 0x000fc8000fffe0ff */
[----:B------:R-:W-:-:S05]  /*2b330*/  IMAD.WIDE.U32 R158, R158, -0x2daee0ad, RZ ;  /* 0xd2511f539e9e7825 */ /* 0x000fca00078e00ff */
[----:B------:R-:W-:Y:S01]  /*2b340*/  LOP3.LUT R164, R43, R156, R159, 0x96, !PT ;  /* 0x0000009c2ba47212 */ /* 0x000fe200078e969f */
[----:B------:R-:W-:-:S04]  /*2b350*/  IMAD.WIDE.U32 R156, R157, -0x326172a9, RZ ;  /* 0xcd9e8d579d9c7825 */ /* 0x000fc800078e00ff */
[----:B------:R-:W-:Y:S01]  /*2b360*/  IMAD.WIDE.U32 R164, R164, -0x326172a9, RZ ;  /* 0xcd9e8d57a4a47825 */ /* 0x000fe200078e00ff */
[----:B------:R-:W-:Y:S01]  /*2b370*/  LOP3.LUT R160, R160, UR15, R157, 0x96, !PT ;  /* 0x0000000fa0a07c12 */ /* 0x000fe2000f8e969d */
[----:B------:R-:W-:-:S04]  /*2b380*/  UIADD3 UR15, UPT, UPT, UR4, 0x1715609d, URZ ;  /* 0x1715609d040f7890 */ /* 0x000fc8000fffe0ff */
[----:B------:R-:W-:Y:S02]  /*2b390*/  IMAD.WIDE.U32 R160, R160, -0x2daee0ad, RZ ;  /* 0xd2511f53a0a07825 */ /* 0x000fe400078e00ff */
[----:B------:R-:W-:Y:S01]  /*2b3a0*/  LOP3.LUT R156, R156, UR15, R165, 0x96, !PT ;  /* 0x0000000f9c9c7c12 */ /* 0x000fe2000f8e96a5 */
[----:B------:R-:W-:Y:S02]  /*2b3b0*/  UIADD3 UR15, UPT, UPT, UR5, 0x646e171e, URZ ;  /* 0x646e171e050f7890 */ /* 0x000fe4000fffe0ff */
[----:B------:R-:W-:Y:S02]  /*2b3c0*/  LOP3.LUT R158, R44, R158, R161, 0x96, !PT ;  /* 0x0000009e2c9e7212 */ /* 0x000fe400078e96a1 */
[----:B------:R-:W-:-:S04]  /*2b3d0*/  IMAD.WIDE.U32 R156, R156, -0x2daee0ad, RZ ;  /* 0xd2511f539c9c7825 */ /* 0x000fc800078e00ff */
[----:B------:R-:W-:Y:S01]  /*2b3e0*/  IMAD.WIDE.U32 R158, R158, -0x326172a9, RZ ;  /* 0xcd9e8d579e9e7825 */ /* 0x000fe200078e00ff */
[----:B------:R-:W-:Y:S01]  /*2b3f0*/  LOP3.LUT R157, R160, UR15, R157, 0x96, !PT ;  /* 0x0000000fa09d7c12 */ /* 0x000fe2000f8e969d */
[----:B------:R-:W-:-:S03]  /*2b400*/  UIADD3 UR15, UPT, UPT, UR4, -0x700cb87f, URZ ;  /* 0x8ff34781040f7890 */ /* 0x000fc6000fffe0ff */
        /* <DEDUP_REMOVED lines=15> */
[----:B------:R-:W-:-:S07]  /*2b500*/  IMAD.MOV.U32 R160, RZ, RZ, RZ ;  /* 0x000000ffffa07224 */ /* 0x000fce00078e00ff */
.L_x_5107:
[----:B------:R-:W-:Y:S05]  /*2b510*/  BSYNC.RECONVERGENT B0 ;  /* 0x0000000000007941 */ /* 0x000fea0003800200 */
.L_x_5106:
[----:B------:R-:W-:Y:S01]  /*2b520*/  I2FP.F32.U32 R159, R159 ;  /* 0x0000009f009f7245 */ /* 0x000fe20000201000 */
[----:B------:R-:W-:Y:S01]  /*2b530*/  BSSY.RECONVERGENT B0, `(.L_x_5111) ;  /* 0x0000058000007945 */ /* 0x000fe20003800200 */
[----:B------:R-:W-:Y:S02]  /*2b540*/  ISETP.NE.AND P4, PT, R160, 0x1, PT ;  /* 0x00000001a000780c */ /* 0x000fe40003f85270 */
[----:B------:R-:W-:Y:S01]  /*2b550*/  SHF.L.U32 R161, R50, 0x10, RZ ;  /* 0x0000001032a17819 */ /* 0x000fe200000006ff */
[----:B------:R-:W-:Y:S01]  /*2b560*/  FFMA.FTZ R159, R159, R204, 1.1641532182693481445e-10 ;  /* 0x2f0000009f9f7423 */ /* 0x000fe200000100cc */
[----:B------:R-:W-:-:S04]  /*2b570*/  PRMT R163, R114, 0x7632, R163 ;  /* 0x0000763272a37816 */ /* 0x000fc800000000a3 */
        /* <DEDUP_REMOVED lines=20> */
.L_x_5113:
        /* <DEDUP_REMOVED lines=13> */
.L_x_5115:
[----:B------:R-:W-:Y:S05]  /*2b790*/  BSYNC.RECONVERGENT B1 ;  /* 0x0000000000017941 */ /* 0x000fea0003800200 */
.L_x_5114:
        /* <DEDUP_REMOVED lines=42> */
[----:B------:R-:W-:Y:S01]  /*2ba40*/  LOP3.LUT R156, R39, R156, R161, 0x96, !PT ;  /* 0x0000009c279c7212 */ /* 0x000fe200078e96a1 */
[----:B------:R-:W-:-:S04]  /*2ba50*/  IMAD.MOV.U32 R161, RZ, RZ, RZ ;  /* 0x000000ffffa17224 */ /* 0x000fc800078e00ff */
[----:B------:R-:W-:-:S05]  /*2ba60*/  IMAD.WIDE.U32 R156, R156, -0x2daee0ad, RZ ;  /* 0xd2511f539c9c7825 */ /* 0x000fca00078e00ff */
[----:B------:R-:W-:Y:S02]  /*2ba70*/  LOP3.LUT R158, R40, R158, R157, 0x96, !PT ;  /* 0x0000009e289e7212 */ /* 0x000fe400078e969d */
[----:B------:R-:W-:Y:S01]  /*2ba80*/  MOV R152, R156 ;  /* 0x0000009c00987202 */ /* 0x000fe20000000f00 */
[----:B------:R-:W-:-:S05]  /*2ba90*/  IMAD.WIDE.U32 R156, R164, -0x326172a9, RZ ;  /* 0xcd9e8d57a49c7825 */ /* 0x000fca00078e00ff */
[----:B------:R-:W-:-:S07]  /*2baa0*/  LOP3.LUT R157, R160, UR15, R157, 0x96, !PT ;  /* 0x0000000fa09d7c12 */ /* 0x000fce000f8e969d */
.L_x_5112:
[----:B------:R-:W-:Y:S05]  /*2bab0*/  BSYNC.RECONVERGENT B0 ;  /* 0x0000000000007941 */ /* 0x000fea0003800200 */
.L_x_5111:
[----:B------:R-:W-:Y:S01]  /*2bac0*/  I2FP.F32.U32 R159, R159 ;  /* 0x0000009f009f7245 */ /* 0x000fe20000201000 */
[----:B------:R-:W-:Y:S01]  /*2bad0*/  BSSY.RECONVERGENT B0, `(.L_x_5116) ;  /* 0x0000057000007945 */ /* 0x000fe20003800200 */
[----:B------:R-:W-:Y:S02]  /*2bae0*/  SHF.L.U32 R163, R163, 0x10, RZ ;  /* 0x00000010a3a37819 */ /* 0x000fe400000006ff */
[----:B------:R-:W-:Y:S01]  /*2baf0*/  ISETP.NE.AND P5, PT, R161, 0x1, PT ;  /* 0x00000001a100780c */ /* 0x000fe20003fa5270 */
[----:B------:R-:W-:Y:S01]  /*2bb00*/  FFMA.FTZ R159, R159, R204, 1.1641532182693481445e-10 ;  /* 0x2f0000009f9f7423 */ /* 0x000fe200000100cc */
[----:B------:R-:W-:-:S04]  /*2bb10*/  SHF.L.U32 R160, R235, 0x10, RZ ;  /* 0x00000010eba07819 */ /* 0x000fc800000006ff */
        /* <DEDUP_REMOVED lines=19> */
.L_x_5118:
        /* <DEDUP_REMOVED lines=13> */
.L_x_5120:
[----:B------:R-:W-:Y:S05]  /*2bd20*/  BSYNC.RECONVERGENT B1 ;  /* 0x0000000000017941 */ /* 0x000fea0003800200 */
.L_x_5119:
        /* <DEDUP_REMOVED lines=46> */
[----:B------:R-:W-:-:S05]  /*2c010*/  IMAD.WIDE.U32 R156, R164, -0x326172a9, RZ ;  /* 0xcd9e8d57a49c7825 */ /* 0x000fca00078e00ff */
[----:B------:R-:W-:Y:S01]  /*2c020*/  LOP3.LUT R157, R160, UR15, R157, 0x96, !PT ;  /* 0x0000000fa09d7c12 */ /* 0x000fe2000f8e969d */
[----:B------:R-:W-:-:S07]  /*2c030*/  HFMA2 R160, -RZ, RZ, 0, 0 ;  /* 0x00000000ffa07431 */ /* 0x000fce00000001ff */
.L_x_5117:
[----:B------:R-:W-:Y:S05]  /*2c040*/  BSYNC.RECONVERGENT B0 ;  /* 0x0000000000007941 */ /* 0x000fea0003800200 */
.L_x_5116:
        /* <DEDUP_REMOVED lines=26> */
.L_x_5123:
        /* <DEDUP_REMOVED lines=16> */
.L_x_5125:
[----:B------:R-:W-:Y:S05]  /*2c2f0*/  BSYNC.RECONVERGENT B1 ;  /* 0x0000000000017941 */ /* 0x000fea0003800200 */
.L_x_5124:
        /* <DEDUP_REMOVED lines=28> */
[----:B------:R-:W-:Y:S01]  /*2c4c0*/  IMAD.WIDE.U32 R160, R161, -0x326172a9, RZ ;  /* 0xcd9e8d57a1a07825 */ /* 0x000fe200078e00ff */
[----:B------:R-:W-:-:S03]  /*2c4d0*/  UIADD3 UR15, UPT, UPT, UR5, 0x646e171e, URZ ;  /* 0x646e171e050f7890 */ /* 0x000fc6000fffe0ff */
[----:B------:R-:W-:Y:S01]  /*2c4e0*/  IMAD.MOV.U32 R159, RZ, RZ, RZ ;  /* 0x000000ffff9f7224 */ /* 0x000fe200078e00ff */
[----:B------:R-:W-:Y:S01]  /*2c4f0*/  LOP3.LUT R157, R42, R158, R161, 0x96, !PT ;  /* 0x0000009e2a9d7212 */ /* 0x000fe200078e96a1 */
[----:B------:R-:W-:-:S04]  /*2c500*/  IMAD.WIDE.U32 R42, R43, -0x2daee0ad, RZ ;  /* 0xd2511f532b2a7825 */ /* 0x000fc800078e00ff */
[----:B------:R-:W-:Y:S01]  /*2c510*/  IMAD.MOV.U32 R161, RZ, RZ, R152 ;  /* 0x000000ffffa17224 */ /* 0x000fe200078e0098 */
[----:B------:R-:W-:Y:S01]  /*2c520*/  LOP3.LUT R43, R156, UR15, R43, 0x96, !PT ;  /* 0x0000000f9c2b7c12 */ /* 0x000fe2000f8e962b */
[----:B------:R-:W-:Y:S01]  /*2c530*/  IMAD.WIDE.U32 R156, R157, -0x2daee0ad, RZ ;  /* 0xd2511f539d9c7825 */ /* 0x000fe200078e00ff */
[----:B------:R-:W-:-:S04]  /*2c540*/  UIADD3 UR15, UPT, UPT, UR4, -0x700cb87f, URZ ;  /* 0x8ff34781040f7890 */ /* 0x000fc8000fffe0ff */
[----:B------:R-:W-:Y:S01]  /*2c550*/  LOP3.LUT R36, R45, R42, R157, 0x96, !PT ;  /* 0x0000002a2d247212 */ /* 0x000fe200078e969d */
[----:B------:R-:W-:-:S05]  /*2c560*/  IMAD.WIDE.U32 R42, R43, -0x326172a9, RZ ;  /* 0xcd9e8d572b2a7825 */ /* 0x000fca00078e00ff */
[----:B------:R-:W-:Y:S01]  /*2c570*/  LOP3.LUT R43, R37, R160, R43, 0x96, !PT ;  /* 0x000000a0252b7212 */ /* 0x000fe200078e962b */
[----:B------:R-:W-:-:S05]  /*2c580*/  IMAD.WIDE.U32 R36, R36, -0x326172a9, RZ ;  /* 0xcd9e8d5724247825 */ /* 0x000fca00078e00ff */
[----:B------:R-:W-:Y:S01]  /*2c590*/  LOP3.LUT R39, R39, R42, R37, 0x96, !PT ;  /* 0x0000002a27277212 */ /* 0x000fe200078e9625 */
[----:B------:R-:W-:-:S05]  /*2c5a0*/  IMAD.WIDE.U32 R42, R43, -0x2daee0ad, RZ ;  /* 0xd2511f532b2a7825 */ /* 0x000fca00078e00ff */
[----:B------:R-:W-:Y:S01]  /*2c5b0*/  LOP3.LUT R41, R38, R156, R43, 0x96, !PT ;  /* 0x0000009c26297212 */ /* 0x000fe200078e962b */
[----:B------:R-:W-:-:S05]  /*2c5c0*/  IMAD.WIDE.U32 R38, R39, -0x2daee0ad, RZ ;  /* 0xd2511f5327267825 */ /* 0x000fca00078e00ff */
[----:B------:R-:W-:Y:S01]  /*2c5d0*/  LOP3.LUT R158, R40, R42, R39, 0x96, !PT ;  /* 0x0000002a289e7212 */ /* 0x000fe200078e9627 */
[----:B------:R-:W-:Y:S01]  /*2c5e0*/  IMAD.WIDE.U32 R40, R41, -0x326172a9, RZ ;  /* 0xcd9e8d5729287825 */ /* 0x000fe200078e00ff */
[----:B------:R-:W-:-:S04]  /*2c5f0*/  MOV R152, R38 ;  /* 0x0000002600987202 */ /* 0x000fc80000000f00 */
[----:B------:R-:W-:Y:S02]  /*2c600*/  LOP3.LUT R157, R36, UR15, R41, 0x96, !PT ;  /* 0x0000000f249d7c12 */ /* 0x000fe4000f8e9629 */
[----:B------:R-:W-:-:S07]  /*2c610*/  MOV R156, R40 ;  /* 0x00000028009c7202 */ /* 0x000fce0000000f00 */
.L_x_5122:
[----:B------:R-:W-:Y:S05]  /*2c620*/  BSYNC.RECONVERGENT B0 ;  /* 0x0000000000007941 */ /* 0x000fea0003800200 */
.L_x_5121:
[----:B------:R-:W-:Y:S02]  /*2c630*/  I2FP.F32.U32 R35, R161 ;  /* 0x000000a100237245 */ /* 0x000fe40000201000 */
[----:B------:R-:W-:Y:S02]  /*2c640*/  SHF.L.U32 R165, R165, 0x10, RZ ;  /* 0x00000010a5a57819 */ /* 0x000fe400000006ff */
[----:B------:R-:W-:Y:S01]  /*2c650*/  PRMT R40, R51, 0x7632, R40 ;  /* 0x0000763233287816 */ /* 0x000fe20000000028 */
[----:B------:R-:W-:Y:S01]  /*2c660*/  FFMA.FTZ R35, R35, R204, 1.1641532182693481445e-10 ;  /* 0x2f00000023237423 */ /* 0x000fe200000100cc */
[----:B------:R-:W-:Y:S01]  /*2c670*/  F2FP.BF16.F32.PACK_AB R38, R163, R166 ;  /* 0x000000a6a326723e */ /* 0x000fe200000010ff */
[----:B------:R-:W-:Y:S01]  /*2c680*/  FMUL.FTZ R165, R165, R34 ;  /* 0x00000022a5a57220 */ /* 0x000fe20000410000 */
[----:B------:R-:W-:Y:S01]  /*2c690*/  SHF.L.U32 R34, R236, 0x10, RZ ;  /* 0x00000010ec227819 */ /* 0x000fe200000006ff */
[----:B------:R-:W-:Y:S01]  /*2c6a0*/  IMAD.U32 R40, R40, 0x10000, RZ ;  /* 0x0001000028287824 */ /* 0x000fe200078e00ff */
[----:B------:R-:W-:Y:S01]  /*2c6b0*/  FSETP.GTU.FTZ.AND P6, PT, R35, R47, PT ;  /* 0x0000002f2300720b */ /* 0x000fe20003fdc000 */
[----:B------:R-:W-:Y:S01]  /*2c6c0*/  FMUL.FTZ R165, R165, R46 ;  /* 0x0000002ea5a57220 */ /* 0x000fe20000410000 */
[----:B------:R-:W-:-:S02]  /*2c6d0*/  F2FP.BF16.F32.PACK_AB R37, R155, R162 ;  /* 0x000000a29b25723e */ /* 0x000fc400000010ff */
[----:B------:R-:W-:Y:S02]  /*2c6e0*/  F2FP.BF16.F32.PACK_AB R36, R154, R167 ;  /* 0x000000a79a24723e */ /* 0x000fe400000010ff */
[----:B------:R-:W-:Y:S02]  /*2c6f0*/  FSEL R165, R165, RZ, !P6 ;  /* 0x000000ffa5a57208 */ /* 0x000fe40007000000 */
[----:B------:R-:W-:-:S03]  /*2c700*/  PLOP3.LUT P6, PT, P6, PT, PT, 0x8, 0x80 ;  /* 0x000000000080781c */ /* 0x000fc600037ce170 */
[----:B------:R-:W-:-:S05]  /*2c710*/  FFMA.FTZ R40, R165, R34, R40 ;  /* 0x00000022a5287223 */ /* 0x000fca0000010028 */
[----:B------:R-:W-:Y:S01]  /*2c720*/  F2FP.BF16.F32.PACK_AB R39, R40, R164 ;  /* 0x000000a42827723e */ /* 0x000fe200000010ff */
[----:B------:R-:W-:Y:S06]  /*2c730*/  BRA `(.L_x_5126) ;  /* 0x0000002c003c7947 */ /* 0x000fec0003800000 */
.L_x_5085:
        /* <DEDUP_REMOVED lines=16> */
.L_x_5129:
        /* <DEDUP_REMOVED lines=13> */
.L_x_5131:
[----:B------:R-:W-:Y:S05]  /*2c910*/  BSYNC.RECONVERGENT B1 ;  /* 0x0000000000017941 */ /* 0x000fea0003800200 */
.L_x_5130:
        /* <DEDUP_REMOVED lines=42> */
[----:B------:R-:W-:Y:S01]  /*2cbc0*/  LOP3.LUT R156, R39, R156, R161, 0x96, !PT ;  /* 0x0000009c279c7212 */ /* 0x000fe200078e96a1 */
[----:B------:R-:W-:-:S04]  /*2cbd0*/  IMAD.MOV.U32 R161, RZ, RZ, RZ ;  /* 0x000000ffffa17224 */ /* 0x000fc800078e00ff */
[----:B------:R-:W-:-:S04]  /*2cbe0*/  IMAD.WIDE.U32 R156, R156, -0x2daee0ad, RZ ;  /* 0xd2511f539c9c7825 */ /* 0x000fc800078e00ff */
[----:B------:R-:W-:Y:S01]  /*2cbf0*/  IMAD.MOV.U32 R152, RZ, RZ, R156 ;  /* 0x000000ffff987224 */ /* 0x000fe200078e009c */
[----:B------:R-:W-:Y:S01]  /*2cc00*/  LOP3.LUT R158, R40, R158, R157, 0x96, !PT ;  /* 0x0000009e289e7212 */ /* 0x000fe200078e969d */
[----:B------:R-:W-:-:S05]  /*2cc10*/  IMAD.WIDE.U32 R156, R155, -0x326172a9, RZ ;  /* 0xcd9e8d579b9c7825 */ /* 0x000fca00078e00ff */
[----:B------:R-:W-:-:S07]  /*2cc20*/  LOP3.LUT R157, R160, UR15, R157, 0x96, !PT ;  /* 0x0000000fa09d7c12 */ /* 0x000fce000f8e969d */
.L_x_5128:
[----:B------:R-:W-:Y:S05]  /*2cc30*/  BSYNC.RECONVERGENT B0 ;  /* 0x0000000000007941 */ /* 0x000fea0003800200 */
.L_x_5127:
[----:B------:R-:W-:Y:S01]  /*2cc40*/  I2FP.F32.U32 R154, R159 ;  /* 0x0000009f009a7245 */ /* 0x000fe20000201000 */
[----:B------:R-:W-:Y:S01]  /*2cc50*/  BSSY.RECONVERGENT B0, `(.L_x_5132) ;  /* 0x0000059000007945 */ /* 0x000fe20003800200 */
[----:B------:R-:W-:Y:S01]  /*2cc60*/  ISETP.NE.AND P1, PT, R161, 0x1, PT ;  /* 0x00000001a100780c */ /* 0x000fe20003f25270 */
[----:B------:R-:W-:Y:S01]  /*2cc70*/  HFMA2 R159, -RZ, RZ, 0, 1.1920928955078125e-07 ;  /* 0x00000002ff9f7431 */ /* 0x000fe200000001ff */
[----:B------:R-:W-:Y:S01]  /*2cc80*/  LOP3.LUT R16, R16, 0xfffffffd, RZ, 0xc0, !PT ;  /* 0xfffffffd10107812 */ /* 0x000fe200078ec0ff */
[----:B------:R-:W-:Y:S01]  /*2cc90*/  FFMA.FTZ R154, R154, R204, 1.1641532182693481445e-10 ;  /* 0x2f0000009a9a7423 */ /* 0x000fe200000100cc */
[----:B-----5:R-:W-:Y:S01]  /*2cca0*/  PRMT R160, R112, 0x7632, R160 ;  /* 0x0000763270a07816 */ /* 0x020fe200000000a0 */
[----:B------:R-:W-:-:S03]  /*2ccb0*/  IMAD.MOV.U32 R155, RZ, RZ, R156 ;  /* 0x000000ffff9b7224 */ /* 0x000fc600078e009c */
[----:B------:R-:W-:Y:S02]  /*2ccc0*/  FSETP.GTU.FTZ.AND P0, PT, R154, R47, PT ;  /* 0x0000002f9a00720b */ /* 0x000fe40003f1c000 */
[----:B------:R-:W-:-:S05]  /*2ccd0*/  SHF.L.U32 R154, R112, 0x10, RZ ;  /* 0x00000010709a7819 */ /* 0x000fca00000006ff */
[----:B------:R-:W-:-:S04]  /*2cce0*/  FMUL.FTZ R154, R154, R34 ;  /* 0x000000229a9a7220 */ /* 0x000fc80000410000 */
[----:B------:R-:W-:-:S05]  /*2ccf0*/  FMUL.FTZ R154, R154, R46 ;  /* 0x0000002e9a9a7220 */ /* 0x000fca0000410000 */
[----:B------:R-:W-:Y:S01]  /*2cd00*/  FSEL R167, R154, RZ, !P0 ;  /* 0x000000ff9aa77208 */ /* 0x000fe20004000000 */
[----:B------:R-:W-:Y:S01]  /*2cd10*/  IMAD.U32 R154, R52, 0x10000, RZ ;  /* 0x00010000349a7824 */ /* 0x000fe200078e00ff */
        /* <DEDUP_REMOVED lines=13> */
.L_x_5134:
        /* <DEDUP_REMOVED lines=13> */
.L_x_5136:
[----:B------:R-:W-:Y:S05]  /*2cec0*/  BSYNC.RECONVERGENT B1 ;  /* 0x0000000000017941 */ /* 0x000fea0003800200 */
.L_x_5135:
        /* <DEDUP_REMOVED lines=47> */
[----:B------:R-:W-:Y:S01]  /*2d1c0*/  HFMA2 R159, -RZ, RZ, 0, 0 ;  /* 0x00000000ff9f7431 */ /* 0x000fe200000001ff */
[----:B------:R-:W-:-:S07]  /*2d1d0*/  LOP3.LUT R157, R154, UR15, R157, 0x96, !PT ;  /* 0x0000000f9a9d7c12 */ /* 0x000fce000f8e969d */
.L_x_5133:
[----:B------:R-:W-:Y:S05]  /*2d1e0*/  BSYNC.RECONVERGENT B0 ;  /* 0x0000000000007941 */ /* 0x000fea0003800200 */
.L_x_5132:
[----:B------:R-:W-:Y:S01]  /*2d1f0*/  I2FP.F32.U32 R154, R155 ;  /* 0x0000009b009a7245 */ /* 0x000fe20000201000 */
[----:B------:R-:W-:Y:S01]  /*2d200*/  IMAD.U32 R160, R160, 0x10000, RZ ;  /* 0x00010000a0a07824 */ /* 0x000fe200078e00ff */
[----:B------:R-:W-:Y:S01]  /*2d210*/  ISETP.NE.AND P1, PT, R159, 0x1, PT ;  /* 0x000000019f00780c */ /* 0x000fe20003f25270 */
[----:B------:R-:W-:Y:S01]  /*2d220*/  BSSY.RECONVERGENT B0, `(.L_x_5137) ;  /* 0x0000054000007945 */ /* 0x000fe20003800200 */
[----:B------:R-:W-:Y:S01]  /*2d230*/  SHF.L.U32 R155, R233, 0x10, RZ ;  /* 0x00000010e99b7819 */ /* 0x000fe200000006ff */
[----:B------:R-:W-:Y:S01]  /*2d240*/  FFMA.FTZ R154, R154, R204, 1.1641532182693481445e-10 ;  /* 0x2f0000009a9a7423 */ /* 0x000fe200000100cc */
[----:B------:R-:W-:-:S04]  /*2d250*/  FMUL.FTZ R160, R160, R34 ;  /* 0x00000022a0a07220 */ /* 0x000fc80000410000 */
[----:B------:R-:W-:Y:S01]  /*2d260*/  FSETP.GTU.FTZ.AND P0, PT, R154, R47, PT ;  /* 0x0000002f9a00720b */ /* 0x000fe20003f1c000 */
[----:B------:R-:W-:Y:S01]  /*2d270*/  FMUL.FTZ R154, R160, R46 ;  /* 0x0000002ea09a7220 */ /* 0x000fe20000410000 */
[----:B------:R-:W-:-:S04]  /*2d280*/  IMAD.MOV.U32 R160, RZ, RZ, 0x2 ;  /* 0x00000002ffa07424 */ /* 0x000fc800078e00ff */
        /* <DEDUP_REMOVED lines=13> */
.L_x_5139:
        /* <DEDUP_REMOVED lines=13> */
.L_x_5141:
[----:B------:R-:W-:Y:S05]  /*2d430*/  BSYNC.RECONVERGENT B1 ;  /* 0x0000000000017941 */ /* 0x000fea0003800200 */
.L_x_5140:
        /* <DEDUP_REMOVED lines=50> */
.L_x_5138:
[----:B------:R-:W-:Y:S05]  /*2d760*/  BSYNC.RECONVERGENT B0 ;  /* 0x0000000000007941 */ /* 0x000fea0003800200 */
.L_x_5137:
[----:B------:R-:W-:Y:S01]  /*2d770*/  I2FP.F32.U32 R155, R155 ;  /* 0x0000009b009b7245 */ /* 0x000fe20000201000 */
[----:B------:R-:W-:Y:S01]  /*2d780*/  BSSY.RECONVERGENT B0, `(.L_x_5142) ;  /* 0x0000058000007945 */ /* 0x000fe20003800200 */
[----:B------:R-:W-:Y:S01]  /*2d790*/  ISETP.NE.AND P2, PT, R160, 0x1, PT ;  /* 0x00000001a000780c */ /* 0x000fe20003f45270 */
[----:B------:R-:W-:Y:S02]  /*2d7a0*/  HFMA2 R161, -RZ, RZ, 0, 1.1920928955078125e-07 ;  /* 0x00000002ffa17431 */ /* 0x000fe400000001ff */
        /* <DEDUP_REMOVED lines=10> */
[----:B------:R-:W-:-:S04]  /*2d850*/  PRMT R155, R113, 0x7632, R155 ;  /* 0x00007632719b7816 */ /* 0x000fc8000000009b */
        /* <DEDUP_REMOVED lines=10> */
.L_x_5144:
        /* <DEDUP_REMOVED lines=13> */
.L_x_5146:
[----:B------:R-:W-:Y:S05]  /*2d9d0*/  BSYNC.RECONVERGENT B1 ;  /* 0x0000000000017941 */ /* 0x000fea0003800200 */
.L_x_5145:
        /* <DEDUP_REMOVED lines=50> */
.L_x_5143:
[----:B------:R-:W-:Y:S05]  /*2dd00*/  BSYNC.RECONVERGENT B0 ;  /* 0x0000000000007941 */ /* 0x000fea0003800200 */
.L_x_5142:
        /* <DEDUP_REMOVED lines=23> */
.L_x_5149:
        /* <DEDUP_REMOVED lines=13> */
.L_x_5151:
[----:B------:R-:W-:Y:S05]  /*2df50*/  BSYNC.RECONVERGENT B1 ;  /* 0x0000000000017941 */ /* 0x000fea0003800200 */
.L_x_5150:
        /* <DEDUP_REMOVED lines=49> */
.L_x_5148:
[----:B------:R-:W-:Y:S05]  /*2e270*/  BSYNC.RECONVERGENT B0 ;  /* 0x0000000000007941 */ /* 0x000fea0003800200 */
.L_x_5147:
[----:B------:R-:W-:Y:S01]  /*2e280*/  I2FP.F32.U32 R159, R159 ;  /* 0x0000009f009f7245 */ /* 0x000fe20000201000 */
[----:B------:R-:W-:Y:S01]  /*2e290*/  BSSY.RECONVERGENT B0, `(.L_x_5152) ;  /* 0x0000057000007945 */ /* 0x000fe20003800200 */
[----:B------:R-:W-:Y:S01]  /*2e2a0*/  ISETP.NE.AND P4, PT, R160, 0x1, PT ;  /* 0x00000001a000780c */ /* 0x000fe20003f85270 */
[----:B------:R-:W-:Y:S01]  /*2e2b0*/  HFMA2 R161, -RZ, RZ, 0, 1.1920928955078125e-07 ;  /* 0x00000002ffa17431 */ /* 0x000fe200000001ff */
        /* <DEDUP_REMOVED lines=21> */
.L_x_5154:
        /* <DEDUP_REMOVED lines=13> */
.L_x_5156:
[----:B------:R-:W-:Y:S05]  /*2e4e0*/  BSYNC.RECONVERGENT B1 ;  /* 0x0000000000017941 */ /* 0x000fea0003800200 */
.L_x_5155:
        /* <DEDUP_REMOVED lines=43> */
[----:B------:R-:W-:-:S04]  /*2e7a0*/  HFMA2 R161, -RZ, RZ, 0, 0 ;  /* 0x00000000ffa17431 */ /* 0x000fc800000001ff */
[----:B------:R-:W-:-:S04]  /*2e7b0*/  IMAD.WIDE.U32 R156, R156, -0x2daee0ad, RZ ;  /* 0xd2511f539c9c7825 */ /* 0x000fc800078e00ff */
[----:B------:R-:W-:Y:S01]  /*2e7c0*/  IMAD.MOV.U32 R152, RZ, RZ, R156 ;  /* 0x000000ffff987224 */ /* 0x000fe200078e009c */
[----:B------:R-:W-:Y:S01]  /*2e7d0*/  LOP3.LUT R158, R40, R158, R157, 0x96, !PT ;  /* 0x0000009e289e7212 */ /* 0x000fe200078e969d */
[----:B------:R-:W-:-:S05]  /*2e7e0*/  IMAD.WIDE.U32 R156, R164, -0x326172a9, RZ ;  /* 0xcd9e8d57a49c7825 */ /* 0x000fca00078e00ff */
[----:B------:R-:W-:-:S07]  /*2e7f0*/  LOP3.LUT R157, R160, UR15, R157, 0x96, !PT ;  /* 0x0000000fa09d7c12 */ /* 0x000fce000f8e969d */
.L_x_5153:
[----:B------:R-:W-:Y:S05]  /*2e800*/  BSYNC.RECONVERGENT B0 ;  /* 0x0000000000007941 */ /* 0x000fea0003800200 */
.L_x_5152:
        /* <DEDUP_REMOVED lines=23> */
.L_x_5159:
        /* <DEDUP_REMOVED lines=13> */
.L_x_5161:
[----:B------:R-:W-:Y:S05]  /*2ea50*/  BSYNC.RECONVERGENT B1 ;  /* 0x0000000000017941 */ /* 0x000fea0003800200 */
.L_x_5160:
        /* <DEDUP_REMOVED lines=49> */
.L_x_5158:
[----:B------:R-:W-:Y:S05]  /*2ed70*/  BSYNC.RECONVERGENT B0 ;  /* 0x0000000000007941 */ /* 0x000fea0003800200 */
.L_x_5157:
        /* <DEDUP_REMOVED lines=25> */
.L_x_5164:
        /* <DEDUP_REMOVED lines=16> */
.L_x_5166:
[----:B------:R-:W-:Y:S05]  /*2f010*/  BSYNC.RECONVERGENT B1 ;  /* 0x0000000000017941 */ /* 0x000fea0003800200 */
.L_x_5165:
        /* <DEDUP_REMOVED lines=30> */
[----:B------:R-:W-:Y:S01]  /*2f200*/  HFMA2 R159, -RZ, RZ, 0, 0 ;  /* 0x00000000ff9f7431 */ /* 0x000fe200000001ff */
[----:B------:R-:W-:Y:S01]  /*2f210*/  LOP3.LUT R157, R42, R158, R161, 0x96, !PT ;  /* 0x0000009e2a9d7212 */ /* 0x000fe200078e96a1 */
[----:B------:R-:W-:Y:S01]  /*2f220*/  IMAD.WIDE.U32 R42, R43, -0x2daee0ad, RZ ;  /* 0xd2511f532b2a7825 */ /* 0x000fe200078e00ff */
[----:B------:R-:W-:-:S04]  /*2f230*/  MOV R161, R152 ;  /* 0x0000009800a17202 */ /* 0x000fc80000000f00 */
        /* <DEDUP_REMOVED lines=10> */
[----:B------:R-:W-:-:S04]  /*2f2e0*/  IMAD.WIDE.U32 R38, R39, -0x2daee0ad, RZ ;  /* 0xd2511f5327267825 */ /* 0x000fc800078e00ff */
[----:B------:R-:W-:Y:S01]  /*2f2f0*/  IMAD.MOV.U32 R152, RZ, RZ, R38 ;  /* 0x000000ffff987224 */ /* 0x000fe200078e0026 */
[----:B------:R-:W-:Y:S01]  /*2f300*/  LOP3.LUT R158, R40, R42, R39, 0x96, !PT ;  /* 0x0000002a289e7212 */ /* 0x000fe200078e9627 */
[----:B------:R-:W-:-:S04]  /*2f310*/  IMAD.WIDE.U32 R40, R41, -0x326172a9, RZ ;  /* 0xcd9e8d5729287825 */ /* 0x000fc800078e00ff */
[----:B------:R-:W-:Y:S01]  /*2f320*/  IMAD.MOV.U32 R156, RZ, RZ, R40 ;  /* 0x000000ffff9c7224 */ /* 0x000fe200078e0028 */
[----:B------:R-:W-:-:S07]  /*2f330*/  LOP3.LUT R157, R36, UR15, R41, 0x96, !PT ;  /* 0x0000000f249d7c12 */ /* 0x000fce000f8e9629 */
.L_x_5163:
[----:B------:R-:W-:Y:S05]  /*2f340*/  BSYNC.RECONVERGENT B0 ;  /* 0x0000000000007941 */ /* 0x000fea0003800200 */
.L_x_5162:
        /* <DEDUP_REMOVED lines=14> */
.L_x_5126:
[----:B------:R-:W0:Y:S01]  /*2f430*/  LDC.64 R34, c[0x0][0x3a8] ;  /* 0x0000ea00ff227b82 */ /* 0x000e220000000a00 */
[----:B------:R-:W1:Y:S01]  /*2f440*/  S2R R41, SR_TID.X ;  /* 0x0000000000297919 */ /* 0x000e620000002100 */
[----:B------:R-:W-:-:S06]  /*2f450*/  UMOV UR15, 0xffffffff ;  /* 0xffffffff000f7882 */ /* 0x000fcc0000000000 */
[----:B------:R-:W2:Y:S01]  /*2f460*/  LDC.64 R42, c[0x0][0x3b0] ;  /* 0x0000ec00ff2a7b82 */ /* 0x000ea20000000a00 */
        /* <DEDUP_REMOVED lines=14> */
[----:B-1----:R-:W-:Y:S02]  /*2f550*/  LOP3.LUT P5, RZ, R41, 0x1f, RZ, 0xc0, !PT ;  /* 0x0000001f29ff7812 */ /* 0x002fe400078ac0ff */
[----:B------:R-:W-:Y:S01]  /*2f560*/  LOP3.LUT R34, R34, R36, RZ, 0xfc, !PT ;  /* 0x0000002422227212 */ /* 0x000fe200078efcff */
[----:B--2---:R-:W-:-:S05]  /*2f570*/  IMAD.WIDE.U32 R36, R153, 0x8, R42 ;  /* 0x0000000899247825 */ /* 0x004fca00078e002a */
[----:B------:R0:W-:Y:S02]  /*2f580*/  STG.E.64 desc[UR6][R36.64], R34 ;  /* 0x0000002224007986 */ /* 0x0001e4000c101b06 */
[----:B0-----:R-:W-:-:S04]  /*2f590*/  FADD.FTZ R34, RZ, R26 ;  /* 0x0000001aff227221 */ /* 0x001fc80000010000 */
        /* <DEDUP_REMOVED lines=76> */
[C---:B------:R-:W-:Y:S01]  /*2fa60*/  FADD.FTZ R35, -R39.reuse, R26 ;  /* 0x0000001a27237221 */ /* 0x040fe20000010100 */
[C---:B------:R-:W-:Y:S01]  /*2fa70*/  FADD.FTZ R36, -R39.reuse, R27 ;  /* 0x0000001b27247221 */ /* 0x040fe20000010100 */
[----:B------:R-:W-:Y:S02]  /*2fa80*/  FADD.FTZ R38, -R39, R40 ;  /* 0x0000002827267221 */ /* 0x000fe40000010100 */
        /* <DEDUP_REMOVED lines=134> */
.L_x_5180:
[----:B------:R-:W2:Y:S01]  /*302f0*/  LDL R41, [R1+0x4] ;  /* 0x0000040001297983 */ /* 0x000ea20000100800 */
[----:B-1----:R-:W-:-:S03]  /*30300*/  FADD.FTZ R35, R38, R35 ;  /* 0x0000002326237221 */ /* 0x002fc60000010000 */
[----:B------:R-:W3:Y:S01]  /*30310*/  LDL R46, [R1] ;  /* 0x00000000012e7983 */ /* 0x000ee20000100800 */
[----:B------:R-:W-:Y:S01]  /*30320*/  FFMA.FTZ R35, R35, R34, UR14 ;  /* 0x0000000e23237e23 */ /* 0x000fe20008010022 */
[----:B------:R-:W-:Y:S01]  /*30330*/  FMUL.FTZ R34, R39, R39 ;  /* 0x0000002727227220 */ /* 0x000fe20000410000 */
[----:B------:R-:W-:Y:S01]  /*30340*/  ISETP.NE.AND P0, PT, RZ, UR13, PT ;  /* 0x0000000dff007c0c */ /* 0x000fe2000bf05270 */
[----:B------:R-:W4:Y:S03]  /*30350*/  LDL R44, [R1+0xc] ;  /* 0x00000c00012c7983 */ /* 0x000f260000100800 */
[----:B------:R-:W-:Y:S01]  /*30360*/  FSEL R34, R34, RZ, P0 ;  /* 0x000000ff22227208 */ /* 0x000fe20000000000 */
[----:B------:R-:W5:Y:S04]  /*30370*/  LDL R45, [R1+0x8] ;  /* 0x00000800012d7983 */ /* 0x000f680000100800 */
[----:B------:R-:W-:Y:S01]  /*30380*/  FADD.FTZ R34, R35, R34 ;  /* 0x0000002223227221 */ /* 0x000fe20000010000 */
[----:B------:R-:W-:Y:S01]  /*30390*/  SHF.L.U32 R37, R172, 0x10, RZ ;  /* 0x00000010ac257819 */ /* 0x000fe200000006ff */
[----:B------:R-:W5:Y:S04]  /*303a0*/  LDL R43, [R1+0x10] ;  /* 0x00001000012b7983 */ /* 0x000f680000100800 */
[----:B------:R-:W1:Y:S01]  /*303b0*/  MUFU.RSQ R34, R34 ;  /* 0x0000002200227308 */ /* 0x000e620000001400 */
[----:B------:R-:W-:Y:S01]  /*303c0*/  FSEL R35, R39, RZ, !P0 ;  /* 0x000000ff27237208 */ /* 0x000fe20004000000 */
[----:B------:R-:W5:Y:S04]  /*303d0*/  LDL R42, [R1+0x14] ;  /* 0x00001400012a7983 */ /* 0x000f680000100800 */
[----:B------:R-:W-:Y:S01]  /*303e0*/  FADD.FTZ R36, -R35, R26 ;  /* 0x0000001a23247221 */ /* 0x000fe20000010100 */
[----:B------:R-:W-:Y:S01]  /*303f0*/  IMAD.U32 R26, R200, 0x10000, RZ ;  /* 0x00010000c81a7824 */ /* 0x000fe200078e00ff */
[----:B------:R-:W5:Y:S02]  /*30400*/  LDL R47, [R1+0x40] ;  /* 0x00004000012f7983 */ /* 0x000f640000100800 */
[----:B-1----:R-:W-:-:S04]  /*30410*/  FMUL.FTZ R36, R34, R36 ;  /* 0x0000002422247220 */ /* 0x002fc80000410000 */
[----:B------:R-:W-:Y:S01]  /*30420*/  FFMA.FTZ R36, R36, R26, R37 ;  /* 0x0000001a24247223 */ /* 0x000fe20000010025 */
[----:B------:R-:W-:Y:S01]  /*30430*/  FADD.FTZ R37, -R35, R27 ;  /* 0x0000001b23257221 */ /* 0x000fe20000010100 */
[----:B------:R-:W-:Y:S01]  /*30440*/  SHF.L.U32 R27, R238, 0x10, RZ ;  /* 0x00000010ee1b7819 */ /* 0x000fe200000006ff */
[----:B------:R-:W-:Y:S02]  /*30450*/  IMAD.U32 R26, R237, 0x10000, RZ ;  /* 0x00010000ed1a7824 */ /* 0x000fe400078e00ff */
[----:B------:R-:W-:Y:S01]  /*30460*/  FMUL.FTZ R37, R34, R37 ;  /* 0x0000002522257220 */ /* 0x000fe20000410000 */
[----:B------:R-:W-:-:S03]  /*30470*/  FADD.FTZ R28, -R35, R28 ;  /* 0x0000001c231c7221 */ /* 0x000fc60000010100 */
[----:B------:R-:W-:Y:S01]  /*30480*/  FFMA.FTZ R37, R37, R26, R27 ;  /* 0x0000001a25257223 */ /* 0x000fe2000001001b */
[----:B------:R-:W-:Y:S01]  /*30490*/  SHF.L.U32 R27, R173, 0x10, RZ ;  /* 0x00000010ad1b7819 */ /* 0x000fe200000006ff */
[----:B------:R-:W-:Y:S01]  /*304a0*/  FMUL.FTZ R28, R34, R28 ;  /* 0x0000001c221c7220 */ /* 0x000fe20000410000 */
[----:B------:R-:W-:Y:S02]  /*304b0*/  IMAD.U32 R26, R201, 0x10000, RZ ;  /* 0x00010000c91a7824 */ /* 0x000fe400078e00ff */
[----:B------:R-:W-:Y:S02]  /*304c0*/  FADD.FTZ R29, -R35, R29 ;  /* 0x0000001d231d7221 */ /* 0x000fe40000010100 */
[----:B------:R-:W-:Y:S01]  /*304d0*/  FFMA.FTZ R28, R28, R26, R27 ;  /* 0x0000001a1c1c7223 */ /* 0x000fe2000001001b */
[----:B------:R-:W-:Y:S01]  /*304e0*/  SHF.L.U32 R27, R240, 0x10, RZ ;  /* 0x00000010f01b7819 */ /* 0x000fe200000006ff */
[----:B------:R-:W-:Y:S01]  /*304f0*/  FMUL.FTZ R29, R34, R29 ;  /* 0x0000001d221d7220 */ /* 0x000fe20000410000 */
[----:B------:R-:W-:-:S02]  /*30500*/  IMAD.U32 R26, R239, 0x10000, RZ ;  /* 0x00010000ef1a7824 */ /* 0x000fc400078e00ff */
[----:B------:R-:W-:Y:S02]  /*30510*/  FADD.FTZ R30, -R35, R30 ;  /* 0x0000001e231e7221 */ /* 0x000fe40000010100 */
[----:B------:R-:W-:Y:S01]  /*30520*/  FFMA.FTZ R29, R29, R26, R27 ;  /* 0x0000001a1d1d7223 */ /* 0x000fe2000001001b */
[----:B------:R-:W-:Y:S01]  /*30530*/  SHF.L.U32 R27, R174, 0x10, RZ ;  /* 0x00000010ae1b7819 */ /* 0x000fe200000006ff */
[----:B------:R-:W-:Y:S01]  /*30540*/  FMUL.FTZ R30, R34, R30 ;  /* 0x0000001e221e7220 */ /* 0x000fe20000410000 */
[----:B------:R-:W-:Y:S02]  /*30550*/  IMAD.U32 R26, R202, 0x10000, RZ ;  /* 0x00010000ca1a7824 */ /* 0x000fe400078e00ff */
[----:B0-----:R-:W-:Y:S02]  /*30560*/  FADD.FTZ R38, -R35, R31 ;  /* 0x0000001f23267221 */ /* 0x001fe40000010100 */
        /* <DEDUP_REMOVED lines=9> */
[----:B------:R-:W-:Y:S02]  /*30600*/  FADD.FTZ R32, -R35, R33 ;  /* 0x0000002123207221 */ /* 0x000fe40000010100 */
[----:B------:R-:W-:Y:S01]  /*30610*/  FFMA.FTZ R31, R31, R26, R27 ;  /* 0x0000001a1f1f7223 */ /* 0x000fe2000001001b */
[----:B------:R-:W-:Y:S01]  /*30620*/  IMAD.U32 R26, R243, 0x10000, RZ ;  /* 0x00010000f31a7824 */ /* 0x000fe200078e00ff */
[----:B------:R-:W-:Y:S01]  /*30630*/  SHF.L.U32 R27, R244, 0x10, RZ ;  /* 0x00000010f41b7819 */ /* 0x000fe200000006ff */
[----:B------:R-:W-:-:S04]  /*30640*/  FMUL.FTZ R32, R34, R32 ;  /* 0x0000002022207220 */ /* 0x000fc80000410000 */
[----:B------:R-:W-:Y:S02]  /*30650*/  FFMA.FTZ R32, R32, R26, R27 ;  /* 0x0000001a20207223 */ /* 0x000fe4000001001b */
[----:B------:R-:W0:Y:S03]  /*30660*/  @!P5 LDC.64 R26, c[0x0][0x3c0] ;  /* 0x0000f000ff1adb82 */ /* 0x000e260000000a00 */
[----:B------:R-:W-:-:S05]  /*30670*/  F2FP.BF16.F32.PACK_AB R31, R32, R31 ;  /* 0x0000001f201f723e */ /* 0x000fca00000010ff */
[----:B------:R-:W1:Y:S01]  /*30680*/  LDC.64 R32, c[0x0][0x428] ;  /* 0x00010a00ff207b82 */ /* 0x000e620000000a00 */
[----:B0-----:R-:W-:-:S05]  /*30690*/  @!P5 IMAD.WIDE R26, R2, 0x4, R26 ;  /* 0x00000004021ad825 */ /* 0x001fca00078e021a */
[----:B------:R0:W-:Y:S02]  /*306a0*/  @!P5 STG.E desc[UR6][R26.64], R39 ;  /* 0x000000271a00d986 */ /* 0x0001e4000c101906 */
[----:B0-----:R-:W0:Y:S01]  /*306b0*/  @!P5 LDC.64 R26, c[0x0][0x3c8] ;  /* 0x0000f200ff1adb82 */ /* 0x001e220000000a00 */
[----:B------:R-:W-:Y:S02]  /*306c0*/  F2FP.BF16.F32.PACK_AB R29, R29, R28 ;  /* 0x0000001c1d1d723e */ /* 0x000fe400000010ff */
[----:B------:R-:W-:Y:S02]  /*306d0*/  F2FP.BF16.F32.PACK_AB R30, R38, R30 ;  /* 0x0000001e261e723e */ /* 0x000fe400000010ff */
[----:B------:R-:W-:Y:S01]  /*306e0*/  F2FP.BF16.F32.PACK_AB R28, R37, R36 ;  /* 0x00000024251c723e */ /* 0x000fe200000010ff */
[C---:B------:R-:W-:Y:S01]  /*306f0*/  FADD.FTZ R21, -R35.reuse, R21 ;  /* 0x0000001523157221 */ /* 0x040fe20000010100 */
[----:B------:R-:W-:Y:S01]  /*30700*/  FADD.FTZ R37, -R35, R20 ;  /* 0x0000001423257221 */ /* 0x000fe20000010100 */
[----:B------:R-:W-:-:S02]  /*30710*/  IMAD.U32 R20, R247, 0x10000, RZ ;  /* 0x00010000f7147824 */ /* 0x000fc400078e00ff */
[----:B------:R-:W-:Y:S01]  /*30720*/  FMUL.FTZ R21, R34, R21 ;  /* 0x0000001522157220 */ /* 0x000fe20000410000 */
[----:B0-----:R-:W-:-:S05]  /*30730*/  @!P5 IMAD.WIDE R26, R2, 0x4, R26 ;  /* 0x00000004021ad825 */ /* 0x001fca00078e021a */
[----:B------:R1:W-:Y:S01]  /*30740*/  @!P5 STG.E desc[UR6][R26.64], R34 ;  /* 0x000000221a00d986 */ /* 0x0003e2000c101906 */
[----:B------:R-:W-:Y:S01]  /*30750*/  FADD.FTZ R23, -R35, R23 ;  /* 0x0000001723177221 */ /* 0x000fe20000010100 */
[----:B-1----:R-:W-:-:S05]  /*30760*/  IMAD.WIDE.U32 R26, R17, 0x10, R32 ;  /* 0x00000010111a7825 */ /* 0x002fca00078e0020 */
[----:B------:R0:W-:Y:S01]  /*30770*/  STG.E.128 desc[UR6][R26.64], R28 ;  /* 0x0000001c1a007986 */ /* 0x0001e2000c101d06 */
[----:B------:R-:W-:Y:S01]  /*30780*/  FMUL.FTZ R23, R34, R23 ;  /* 0x0000001722177220 */ /* 0x000fe20000410000 */
[C---:B------:R-:W-:Y:S01]  /*30790*/  FADD.FTZ R17, -R35.reuse, R18 ;  /* 0x0000001223117221 */ /* 0x040fe20000010100 */
[----:B------:R-:W-:Y:S02]  /*307a0*/  SHF.L.U32 R36, R176, 0x10, RZ ;  /* 0x00000010b0247819 */ /* 0x000fe400000006ff */
[----:B0-----:R-:W-:Y:S01]  /*307b0*/  SHF.L.U32 R26, R248, 0x10, RZ ;  /* 0x00000010f81a7819 */ /* 0x001fe200000006ff */
[----:B------:R-:W-:Y:S01]  /*307c0*/  FADD.FTZ R27, -R35, R22 ;  /* 0x00000016231b7221 */ /* 0x000fe20000010100 */
[----:B------:R-:W-:-:S03]  /*307d0*/  SHF.L.U32 R29, R178, 0x10, RZ ;  /* 0x00000010b21d7819 */ /* 0x000fc600000006ff */
[----:B------:R-:W-:Y:S01]  /*307e0*/  FFMA.FTZ R21, R21, R20, R26 ;  /* 0x0000001415157223 */ /* 0x000fe2000001001a */
[----:B------:R-:W-:Y:S01]  /*307f0*/  FMUL.FTZ R22, R34, R27 ;  /* 0x0000001b22167220 */ /* 0x000fe20000410000 */
[----:B------:R-:W-:Y:S01]  /*30800*/  IMAD.U32 R27, R198, 0x10000, RZ ;  /* 0x00010000c61b7824 */ /* 0x000fe200078e00ff */
[----:B------:R-:W-:Y:S01]  /*30810*/  SHF.L.U32 R26, R250, 0x10, RZ ;  /* 0x00000010fa1a7819 */ /* 0x000fe200000006ff */
[----:B------:R-:W-:Y:S02]  /*30820*/  IMAD.U32 R20, R249, 0x10000, RZ ;  /* 0x00010000f9147824 */ /* 0x000fe400078e00ff */
[----:B------:R-:W-:Y:S02]  /*30830*/  FFMA.FTZ R22, R22, R27, R29 ;  /* 0x0000001b16167223 */ /* 0x000fe4000001001d */
[----:B------:R-:W-:Y:S01]  /*30840*/  FFMA.FTZ R27, R23, R20, R26 ;  /* 0x00000014171b7223 */ /* 0x000fe2000001001a */
[----:B------:R-:W-:Y:S01]  /*30850*/  FADD.FTZ R23, -R35, R24 ;  /* 0x0000001823177221 */ /* 0x000fe20000010100 */
[----:B------:R-:W-:Y:S01]  /*30860*/  SHF.L.U32 R24, R179, 0x10, RZ ;  /* 0x00000010b3187819 */ /* 0x000fe200000006ff */
[----:B------:R-:W-:Y:S01]  /*30870*/  FMUL.FTZ R17, R34, R17 ;  /* 0x0000001122117220 */ /* 0x000fe20000410000 */
[----:B------:R-:W-:-:S02]  /*30880*/  IMAD.U32 R18, R196, 0x10000, RZ ;  /* 0x00010000c4127824 */ /* 0x000fc400078e00ff */
[C---:B------:R-:W-:Y:S01]  /*30890*/  FMUL.FTZ R23, R34.reuse, R23 ;  /* 0x0000001722177220 */ /* 0x040fe20000410000 */
[----:B------:R-:W-:Y:S02]  /*308a0*/  IMAD.U32 R20, R199, 0x10000, RZ ;  /* 0x00010000c7147824 */ /* 0x000fe400078e00ff */
[C---:B------:R-:W-:Y:S01]  /*308b0*/  FADD.FTZ R25, -R35.reuse, R25 ;  /* 0x0000001923197221 */ /* 0x040fe20000010100 */
[----:B------:R-:W-:Y:S01]  /*308c0*/  FADD.FTZ R19, -R35, R19 ;  /* 0x0000001323137221 */ /* 0x000fe20000010100 */
[----:B------:R-:W-:Y:S01]  /*308d0*/  FFMA.FTZ R17, R17, R18, R36 ;  /* 0x0000001211117223 */ /* 0x000fe20000010024 */
[----:B------:R-:W-:Y:S01]  /*308e0*/  FFMA.FTZ R23, R23, R20, R24 ;  /* 0x0000001417177223 */ /* 0x000fe20000010018 */
[C---:B------:R-:W-:Y:S01]  /*308f0*/  FMUL.FTZ R18, R34.reuse, R37 ;  /* 0x0000002522127220 */ /* 0x040fe20000410000 */
        /* <DEDUP_REMOVED lines=8> */
[----:B------:R-:W-:Y:S01]  /*30980*/  FFMA.FTZ R18, R18, R37, R39 ;  /* 0x0000002512127223 */ /* 0x000fe20000010027 */
[----:B------:R-:W-:Y:S01]  /*30990*/  FFMA.FTZ R20, R20, R25, R29 ;  /* 0x0000001914147223 */ /* 0x000fe2000001001d */
[----:B------:R-:W-:Y:S01]  /*309a0*/  FADD.FTZ R133, -R35, R133 ;  /* 0x0000008523857221 */ /* 0x000fe20000010100 */
[----:B------:R-:W-:Y:S01]  /*309b0*/  FFMA.FTZ R24, R19, R24, R26 ;  /* 0x0000001813187223 */ /* 0x000fe2000001001a */
[----:B------:R-:W-:Y:S01]  /*309c0*/  F2FP.BF16.F32.PACK_AB R22, R27, R22 ;  /* 0x000000161b16723e */ /* 0x000fe200000010ff */
[C---:B------:R-:W-:Y:S01]  /*309d0*/  FADD.FTZ R135, -R35.reuse, R135 ;  /* 0x0000008723877221 */ /* 0x040fe20000010100 */
[----:B------:R-:W-:Y:S01]  /*309e0*/  F2FP.BF16.F32.PACK_AB R23, R20, R23 ;  /* 0x000000171417723e */ /* 0x000fe200000010ff */
[----:B------:R-:W-:Y:S01]  /*309f0*/  FADD.FTZ R147, -R35, R147 ;  /* 0x0000009323937221 */ /* 0x000fe20000010100 */
[----:B------:R-:W-:Y:S01]  /*30a00*/  F2FP.BF16.F32.PACK_AB R21, R21, R18 ;  /* 0x000000121515723e */ /* 0x000fe200000010ff */
[----:B------:R-:W-:Y:S01]  /*30a10*/  IMAD.WIDE.U32 R18, R6, 0x10, R32 ;  /* 0x0000001006127825 */ /* 0x000fe200078e0020 */
[----:B------:R-:W-:-:S03]  /*30a20*/  F2FP.BF16.F32.PACK_AB R20, R24, R17 ;  /* 0x000000111814723e */ /* 0x000fc600000010ff */
[----:B------:R-:W-:Y:S01]  /*30a30*/  FADD.FTZ R145, -R35, R145 ;  /* 0x0000009123917221 */ /* 0x000fe20000010100 */
[----:B------:R-:W-:Y:S01]  /*30a40*/  PRMT R6, R171, 0x7632, R6 ;  /* 0x00007632ab067816 */ /* 0x000fe20000000006 */
[----:B------:R-:W-:Y:S01]  /*30a50*/  FADD.FTZ R151, -R35, R151 ;  /* 0x0000009723977221 */ /* 0x000fe20000010100 */
[----:B------:R-:W-:Y:S01]  /*30a60*/  PRMT R24, R99, 0x7632, R24 ;  /* 0x0000763263187816 */ /* 0x000fe20000000018 */
[----:B------:R-:W-:Y:S01]  /*30a70*/  FMUL.FTZ R133, R34, R133 ;  /* 0x0000008522857220 */ /* 0x000fe20000410000 */
[----:B------:R-:W-:Y:S01]  /*30a80*/  FADD.FTZ R149, -R35, R149 ;  /* 0x0000009523957221 */ /* 0x000fe20000010100 */
[----:B------:R-:W-:Y:S01]  /*30a90*/  IMAD.U32 R6, R6, 0x10000, RZ ;  /* 0x0001000006067824 */ /* 0x000fe200078e00ff */
[----:B------:R-:W-:Y:S01]  /*30aa0*/  SHF.L.U32 R24, R24, 0x10, RZ ;  /* 0x0000001018187819 */ /* 0x000fe200000006ff */
[----:B------:R0:W-:Y:S01]  /*30ab0*/  STG.E.128 desc[UR6][R18.64], R20 ;  /* 0x0000001412007986 */ /* 0x0001e2000c101d06 */
[----:B------:R-:W-:Y:S02]  /*30ac0*/  PRMT R17, R92, 0x7632, R17 ;  /* 0x000076325c117816 */ /* 0x000fe40000000011 */
[----:B------:R-:W-:Y:S01]  /*30ad0*/  PRMT R26, R109, 0x7632, R26 ;  /* 0x000076326d1a7816 */ /* 0x000fe2000000001a */
[C---:B------:R-:W-:Y:S01]  /*30ae0*/  FADD.FTZ R155, -R35.reuse, R155 ;  /* 0x0000009b239b7221 */ /* 0x040fe20000010100 */
[----:B------:R-:W-:Y:S01]  /*30af0*/  PRMT R28, R100, 0x7632, R28 ;  /* 0x00007632641c7816 */ /* 0x000fe2000000001c */
[----:B------:R-:W-:Y:S01]  /*30b00*/  FADD.FTZ R163, -R35, R163 ;  /* 0x000000a323a37221 */ /* 0x000fe20000010100 */
[----:B------:R-:W-:Y:S01]  /*30b10*/  PRMT R38, R103, 0x7632, R38 ;  /* 0x0000763267267816 */ /* 0x000fe20000000026 */
[C---:B------:R-:W-:Y:S01]  /*30b20*/  FADD.FTZ R9, -R35.reuse, R9 ;  /* 0x0000000923097221 */ /* 0x040fe20000010100 */
[----:B------:R-:W-:Y:S01]  /*30b30*/  FADD.FTZ R11, -R35, R11 ;  /* 0x0000000b230b7221 */ /* 0x000fe20000010100 */
[----:B------:R-:W5:Y:S01]  /*30b40*/  LDL R39, [R1+0x20] ;  /* 0x0000200001277983 */ /* 0x000f620000100800 */
[----:B0-----:R-:W-:Y:S01]  /*30b50*/  FFMA.FTZ R23, R133, R6, R24 ;  /* 0x0000000685177223 */ /* 0x001fe20000010018 */
[----:B------:R-:W-:Y:S01]  /*30b60*/  PRMT R6, R108, 0x7632, R6 ;  /* 0x000076326c067816 */ /* 0x000fe20000000006 */
[C---:B------:R-:W-:Y:S01]  /*30b70*/  FMUL.FTZ R25, R34.reuse, R147 ;  /* 0x0000009322197220 */ /* 0x040fe20000410000 */
[----:B------:R-:W-:Y:S01]  /*30b80*/  SHF.L.U32 R18, R17, 0x10, RZ ;  /* 0x0000001011127819 */ /* 0x000fe200000006ff */
[----:B------:R-:W-:Y:S01]  /*30b90*/  FMUL.FTZ R17, R34, R135 ;  /* 0x0000008722117220 */ /* 0x000fe20000410000 */
[----:B------:R-:W-:Y:S01]  /*30ba0*/  PRMT R21, R88, 0x7632, R21 ;  /* 0x0000763258157816 */ /* 0x000fe20000000015 */
[----:B------:R-:W-:-:S02]  /*30bb0*/  IMAD.U32 R6, R6, 0x10000, RZ ;  /* 0x0001000006067824 */ /* 0x000fc400078e00ff */
[----:B------:R-:W-:Y:S01]  /*30bc0*/  FADD.FTZ R19, -R35, R138 ;  /* 0x0000008a23137221 */ /* 0x000fe20000010100 */
[C---:B------:R-:W-:Y:S01]  /*30bd0*/  FMUL.FTZ R37, R34.reuse, R151 ;  /* 0x0000009722257220 */ /* 0x040fe20000410000 */
[----:B------:R-:W-:Y:S01]  /*30be0*/  FMUL.FTZ R30, R34, R149 ;  /* 0x00000095221e7220 */ /* 0x000fe20000410000 */
[----:B------:R-:W-:Y:S01]  /*30bf0*/  FFMA.FTZ R17, R17, R6, R18 ;  /* 0x0000000611117223 */ /* 0x000fe20000010012 */
[----:B------:R-:W-:Y:S01]  /*30c00*/  PRMT R6, R93, 0x7632, R6 ;  /* 0x000076325d067816 */ /* 0x000fe20000000006 */
[----:B------:R-:W-:Y:S02]  /*30c10*/  IMAD.U32 R26, R26, 0x10000, RZ ;  /* 0x000100001a1a7824 */ /* 0x000fe400078e00ff */
[----:B------:R-:W-:Y:S01]  /*30c20*/  FMUL.FTZ R19, R34, R19 ;  /* 0x0000001322137220 */ /* 0x000fe20000410000 */
[----:B------:R-:W5:Y:S01]  /*30c30*/  LDL R22, [R1+0x24] ;  /* 0x0000240001167983 */ /* 0x000f620000100800 */
[----:B------:R-:W-:Y:S02]  /*30c40*/  SHF.L.U32 R6, R6, 0x10, RZ ;  /* 0x0000001006067819 */ /* 0x000fe400000006ff */
[----:B------:R-:W-:-:S03]  /*30c50*/  PRMT R18, R94, 0x7632, R18 ;  /* 0x000076325e127816 */ /* 0x000fc60000000012 */
[--C-:B------:R-:W-:Y:S01]  /*30c60*/  FFMA.FTZ R26, R19, R26, R6.reuse ;  /* 0x0000001a131a7223 */ /* 0x100fe20000010006 */
[----:B------:R-:W-:Y:S01]  /*30c70*/  PRMT R6, R110, 0x7632, R6 ;  /* 0x000076326e067816 */ /* 0x000fe20000000006 */
[----:B------:R-:W-:Y:S01]  /*30c80*/  FADD.FTZ R19, -R35, R140 ;  /* 0x0000008c23137221 */ /* 0x000fe20000010100 */
[----:B------:R-:W-:-:S03]  /*30c90*/  SHF.L.U32 R18, R18, 0x10, RZ ;  /* 0x0000001012127819 */ /* 0x000fc600000006ff */
[----:B------:R-:W-:Y:S02]  /*30ca0*/  IMAD.U32 R6, R6, 0x10000, RZ ;  /* 0x0001000006067824 */ /* 0x000fe400078e00ff */
[----:B------:R-:W-:-:S04]  /*30cb0*/  FMUL.FTZ R19, R34, R19 ;  /* 0x0000001322137220 */ /* 0x000fc80000410000 */
[----:B------:R-:W-:Y:S01]  /*30cc0*/  FFMA.FTZ R27, R19, R6, R18 ;  /* 0x00000006131b7223 */ /* 0x000fe20000010012 */
[----:B------:R-:W-:Y:S01]  /*30cd0*/  PRMT R6, R111, 0x7632, R6 ;  /* 0x000076326f067816 */ /* 0x000fe20000000006 */
[----:B------:R-:W-:Y:S01]  /*30ce0*/  FADD.FTZ R19, -R35, R142 ;  /* 0x0000008e23137221 */ /* 0x000fe20000010100 */
[----:B------:R-:W-:-:S03]  /*30cf0*/  PRMT R18, R95, 0x7632, R18 ;  /* 0x000076325f127816 */ /* 0x000fc60000000012 */
[----:B------:R-:W-:Y:S01]  /*30d00*/  IMAD.U32 R6, R6, 0x10000, RZ ;  /* 0x0001000006067824 */ /* 0x000fe200078e00ff */
[----:B------:R-:W-:Y:S01]  /*30d10*/  SHF.L.U32 R18, R18, 0x10, RZ ;  /* 0x0000001012127819 */ /* 0x000fe200000006ff */
[----:B------:R-:W-:-:S04]  /*30d20*/  FMUL.FTZ R19, R34, R19 ;  /* 0x0000001322137220 */ /* 0x000fc80000410000 */
[----:B------:R-:W-:Y:S01]  /*30d30*/  FFMA.FTZ R31, R19, R6, R18 ;  /* 0x00000006131f7223 */ /* 0x000fe20000010012 */
[----:B------:R-:W-:Y:S02]  /*30d40*/  PRMT R6, R105, 0x7632, R6 ;  /* 0x0000763269067816 */ /* 0x000fe40000000006 */
[----:B------:R-:W-:Y:S02]  /*30d50*/  PRMT R18, R89, 0x7632, R18 ;  /* 0x0000763259127816 */ /* 0x000fe40000000012 */
[----:B------:R-:W-:Y:S01]  /*30d60*/  PRMT R19, R104, 0x7632, R19 ;  /* 0x0000763268137816 */ /* 0x000fe20000000013 */
[----:B------:R-:W-:Y:S01]  /*30d70*/  IMAD.U32 R6, R6, 0x10000, RZ ;  /* 0x0001000006067824 */ /* 0x000fe200078e00ff */
[----:B------:R-:W-:Y:S01]  /*30d80*/  SHF.L.U32 R18, R18, 0x10, RZ ;  /* 0x0000001012127819 */ /* 0x000fe200000006ff */
[----:B------:R-:W-:Y:S01]  /*30d90*/  FMUL.FTZ R24, R34, R145 ;  /* 0x0000009122187220 */ /* 0x000fe20000410000 */
[----:B------:R-:W-:Y:S01]  /*30da0*/  SHF.L.U32 R21, R21, 0x10, RZ ;  /* 0x0000001015157819 */ /* 0x000fe200000006ff */
[----:B------:R-:W-:-:S02]  /*30db0*/  IMAD.U32 R19, R19, 0x10000, RZ ;  /* 0x0001000013137824 */ /* 0x000fc400078e00ff */
[----:B------:R-:W-:Y:S01]  /*30dc0*/  FFMA.FTZ R25, R25, R6, R18 ;  /* 0x0000000619197223 */ /* 0x000fe20000010012 */
[----:B------:R-:W-:Y:S01]  /*30dd0*/  PRMT R6, R107, 0x7632, R6 ;  /* 0x000076326b067816 */ /* 0x000fe20000000006 */
[----:B------:R-:W-:Y:S01]  /*30de0*/  FFMA.FTZ R24, R24, R19, R21 ;  /* 0x0000001318187223 */ /* 0x000fe20000010015 */
[----:B------:R-:W-:Y:S02]  /*30df0*/  PRMT R18, R91, 0x7632, R18 ;  /* 0x000076325b127816 */ /* 0x000fe40000000012 */
[----:B------:R-:W-:Y:S02]  /*30e00*/  PRMT R19, R106, 0x7632, R19 ;  /* 0x000076326a137816 */ /* 0x000fe40000000013 */
[----:B------:R-:W-:Y:S01]  /*30e10*/  PRMT R21, R90, 0x7632, R21 ;  /* 0x000076325a157816 */ /* 0x000fe20000000015 */
[----:B------:R-:W-:Y:S01]  /*30e20*/  IMAD.U32 R6, R6, 0x10000, RZ ;  /* 0x0001000006067824 */ /* 0x000fe200078e00ff */
[----:B------:R-:W-:Y:S01]  /*30e30*/  SHF.L.U32 R18, R18, 0x10, RZ ;  /* 0x0000001012127819 */ /* 0x000fe200000006ff */
[----:B------:R-:W-:Y:S01]  /*30e40*/  IMAD.U32 R19, R19, 0x10000, RZ ;  /* 0x0001000013137824 */ /* 0x000fe200078e00ff */
[----:B------:R-:W-:-:S03]  /*30e50*/  SHF.L.U32 R21, R21, 0x10, RZ ;  /* 0x0000001015157819 */ /* 0x000fc600000006ff */
[----:B------:R-:W-:Y:S01]  /*30e60*/  FFMA.FTZ R37, R37, R6, R18 ;  /* 0x0000000625257223 */ /* 0x000fe20000010012 */
[----:B------:R-:W-:Y:S01]  /*30e70*/  PRMT R6, R84, 0x7632, R6 ;  /* 0x0000763254067816 */ /* 0x000fe20000000006 */
[----:B------:R-:W-:Y:S01]  /*30e80*/  FFMA.FTZ R30, R30, R19, R21 ;  /* 0x000000131e1e7223 */ /* 0x000fe20000010015 */
[----:B------:R-:W-:Y:S01]  /*30e90*/  FADD.FTZ R19, -R35, R154 ;  /* 0x0000009a23137221 */ /* 0x000fe20000010100 */
[----:B------:R-:W-:Y:S01]  /*30ea0*/  IMAD.U32 R28, R28, 0x10000, RZ ;  /* 0x000100001c1c7824 */ /* 0x000fe200078e00ff */
[----:B------:R-:W-:Y:S02]  /*30eb0*/  SHF.L.U32 R6, R6, 0x10, RZ ;  /* 0x0000001006067819 */ /* 0x000fe400000006ff */
[----:B------:R-:W-:Y:S01]  /*30ec0*/  FMUL.FTZ R19, R34, R19 ;  /* 0x0000001322137220 */ /* 0x000fe20000410000 */
[----:B------:R-:W-:-:S03]  /*30ed0*/  PRMT R18, R85, 0x7632, R18 ;  /* 0x0000763255127816 */ /* 0x000fc60000000012 */
[--C-:B------:R-:W-:Y:S01]  /*30ee0*/  FFMA.FTZ R28, R19, R28, R6.reuse ;  /* 0x0000001c131c7223 */ /* 0x100fe20000010006 */
        /* <DEDUP_REMOVED lines=8> */
[----:B------:R-:W-:Y:S01]  /*30f70*/  FMUL.FTZ R36, R34, R163 ;  /* 0x000000a322247220 */ /* 0x000fe20000410000 */
[----:B------:R-:W-:Y:S01]  /*30f80*/  FFMA.FTZ R29, R29, R6, R18 ;  /* 0x000000061d1d7223 */ /* 0x000fe20000010012 */
[----:B------:R-:W-:Y:S02]  /*30f90*/  PRMT R6, R87, 0x7632, R6 ;  /* 0x0000763257067816 */ /* 0x000fe40000000006 */
[----:B------:R-:W-:Y:S01]  /*30fa0*/  FFMA.FTZ R36, R36, R19, R21 ;  /* 0x0000001324247223 */ /* 0x000fe20000010015 */
[----:B------:R-:W-:Y:S01]  /*30fb0*/  FADD.FTZ R19, -R35, R40 ;  /* 0x0000002823137221 */ /* 0x000fe20000010100 */
[----:B------:R-:W-:Y:S01]  /*30fc0*/  SHF.L.U32 R6, R6, 0x10, RZ ;  /* 0x0000001006067819 */ /* 0x000fe200000006ff */
[----:B------:R-:W-:Y:S01]  /*30fd0*/  IMAD.U32 R38, R38, 0x10000, RZ ;  /* 0x0001000026267824 */ /* 0x000fe200078e00ff */
[----:B------:R-:W-:Y:S01]  /*30fe0*/  SHF.L.U32 R21, R180, 0x10, RZ ;  /* 0x00000010b4157819 */ /* 0x000fe200000006ff */
[C---:B------:R-:W-:Y:S01]  /*30ff0*/  FMUL.FTZ R19, R34.reuse, R19 ;  /* 0x0000001322137220 */ /* 0x040fe20000410000 */
[----:B------:R-:W-:Y:S01]  /*31000*/  SHF.L.U32 R18, R181, 0x10, RZ ;  /* 0x00000010b5127819 */ /* 0x000fe200000006ff */
[----:B------:R-:W-:Y:S01]  /*31010*/  FMUL.FTZ R11, R34, R11 ;  /* 0x0000000b220b7220 */ /* 0x000fe20000410000 */
[----:B------:R-:W5:Y:S01]  /*31020*/  LDL R40, [R1+0x28] ;  /* 0x0000280001287983 */ /* 0x000f620000100800 */
[----:B------:R-:W-:Y:S01]  /*31030*/  FFMA.FTZ R38, R19, R38, R6 ;  /* 0x0000002613267223 */ /* 0x000fe20000010006 */
[----:B------:R-:W-:-:S04]  /*31040*/  FADD.FTZ R19, -R35, R8 ;  /* 0x0000000823137221 */ /* 0x000fc80000010100 */
[----:B------:R-:W-:Y:S01]  /*31050*/  FMUL.FTZ R8, R34, R19 ;  /* 0x0000001322087220 */ /* 0x000fe20000410000 */
[----:B------:R-:W-:Y:S02]  /*31060*/  IMAD.U32 R19, R192, 0x10000, RZ ;  /* 0x00010000c0137824 */ /* 0x000fe400078e00ff */
[----:B------:R-:W-:Y:S01]  /*31070*/  FMUL.FTZ R6, R34, R9 ;  /* 0x0000000922067220 */ /* 0x000fe20000410000 */
[----:B---3--:R-:W-:Y:S02]  /*31080*/  IMAD.U32 R9, R46, 0x10000, RZ ;  /* 0x000100002e097824 */ /* 0x008fe400078e00ff */
[----:B------:R-:W-:Y:S01]  /*31090*/  FFMA.FTZ R8, R8, R19, R21 ;  /* 0x0000001308087223 */ /* 0x000fe20000010015 */
[----:B--2---:R-:W-:Y:S01]  /*310a0*/  SHF.L.U32 R19, R41, 0x10, RZ ;  /* 0x0000001029137819 */ /* 0x004fe200000006ff */
[----:B------:R-:W2:Y:S04]  /*310b0*/  LDL R21, [R1+0x1c] ;  /* 0x00001c0001157983 */ /* 0x000ea80000100800 */
[----:B------:R-:W-:Y:S01]  /*310c0*/  FFMA.FTZ R6, R6, R9, R19 ;  /* 0x0000000906067223 */ /* 0x000fe20000010013 */
[----:B------:R-:W3:Y:S01]  /*310d0*/  LDL R41, [R1+0x18] ;  /* 0x0000180001297983 */ /* 0x000ee20000100800 */
[----:B------:R-:W-:Y:S01]  /*310e0*/  FADD.FTZ R9, -R35, R10 ;  /* 0x0000000a23097221 */ /* 0x000fe20000010100 */
[----:B------:R-:W-:-:S02]  /*310f0*/  IMAD.U32 R10, R193, 0x10000, RZ ;  /* 0x00010000c10a7824 */ /* 0x000fc400078e00ff */
[----:B------:R-:W-:Y:S01]  /*31100*/  FADD.FTZ R13, -R35, R13 ;  /* 0x0000000d230d7221 */ /* 0x000fe20000010100 */
[----:B------:R-:W-:Y:S01]  /*31110*/  SHF.L.U32 R20, R183, 0x10, RZ ;  /* 0x00000010b7147819 */ /* 0x000fe200000006ff */
[----:B------:R-:W-:Y:S01]  /*31120*/  FMUL.FTZ R9, R34, R9 ;  /* 0x0000000922097220 */ /* 0x000fe20000410000 */
[C---:B------:R-:W-:Y:S01]  /*31130*/  FADD.FTZ R15, -R35.reuse, R15 ;  /* 0x0000000f230f7221 */ /* 0x040fe20000010100 */
[C---:B------:R-:W-:Y:S01]  /*31140*/  FADD.FTZ R117, -R35.reuse, R117 ;  /* 0x0000007523757221 */ /* 0x040fe20000010100 */
[----:B------:R-:W-:Y:S01]  /*31150*/  FADD.FTZ R119, -R35, R119 ;  /* 0x0000007723777221 */ /* 0x000fe20000010100 */
[----:B------:R-:W-:Y:S01]  /*31160*/  FFMA.FTZ R9, R9, R10, R18 ;  /* 0x0000000a09097223 */ /* 0x000fe20000010012 */
[----:B----4-:R-:W-:Y:S01]  /*31170*/  SHF.L.U32 R10, R44, 0x10, RZ ;  /* 0x000000102c0a7819 */ /* 0x010fe200000006ff */
[----:B-----5:R-:W-:Y:S01]  /*31180*/  IMAD.U32 R18, R45, 0x10000, RZ ;  /* 0x000100002d127824 */ /* 0x020fe200078e00ff */
[----:B------:R-:W-:Y:S01]  /*31190*/  SHF.L.U32 R19, R182, 0x10, RZ ;  /* 0x00000010b6137819 */ /* 0x000fe200000006ff */
[----:B------:R-:W4:Y:S02]  /*311a0*/  LDL R45, [R1+0x30] ;  /* 0x00003000012d7983 */ /* 0x000f240000100800 */
[----:B------:R-:W-:Y:S01]  /*311b0*/  FFMA.FTZ R18, R11, R18, R10 ;  /* 0x000000120b127223 */ /* 0x000fe2000001000a */
[----:B------:R-:W-:Y:S01]  /*311c0*/  FADD.FTZ R11, -R35, R12 ;  /* 0x0000000c230b7221 */ /* 0x000fe20000010100 */
[----:B------:R-:W5:Y:S03]  /*311d0*/  LDL R44, [R1+0x44] ;  /* 0x00004400012c7983 */ /* 0x000f660000100800 */
[----:B------:R-:W-:Y:S01]  /*311e0*/  FMUL.FTZ R10, R34, R11 ;  /* 0x0000000b220a7220 */ /* 0x000fe20000410000 */
[----:B------:R-:W-:-:S02]  /*311f0*/  IMAD.U32 R11, R194, 0x10000, RZ ;  /* 0x00010000c20b7824 */ /* 0x000fc400078e00ff */
[----:B------:R-:W-:Y:S01]  /*31200*/  FADD.FTZ R121, -R35, R121 ;  /* 0x0000007923797221 */ /* 0x000fe20000010100 */
[----:B------:R-:W5:Y:S01]  /*31210*/  LDL R46, [R1+0x50] ;  /* 0x00005000012e7983 */ /* 0x000f620000100800 */
[----:B------:R-:W-:-:S03]  /*31220*/  FFMA.FTZ R10, R10, R11, R19 ;  /* 0x0000000b0a0a7223 */ /* 0x000fc60000010013 */
[----:B------:R-:W4:Y:S01]  /*31230*/  LDL R19, [R1+0x2c] ;  /* 0x00002c0001137983 */ /* 0x000f220000100800 */
[----:B------:R-:W-:-:S03]  /*31240*/  IMAD.U32 R11, R43, 0x10000, RZ ;  /* 0x000100002b0b7824 */ /* 0x000fc600078e00ff */
[----:B------:R-:W5:Y:S01]  /*31250*/  LDL R43, [R1+0x38] ;  /* 0x00003800012b7983 */ /* 0x000f620000100800 */
[----:B------:R-:W-:Y:S01]  /*31260*/  FMUL.FTZ R12, R34, R13 ;  /* 0x0000000d220c7220 */ /* 0x000fe20000410000 */
[----:B------:R-:W-:Y:S02]  /*31270*/  SHF.L.U32 R13, R42, 0x10, RZ ;  /* 0x000000102a0d7819 */ /* 0x000fe400000006ff */
[----:B------:R-:W5:Y:S03]  /*31280*/  LDL R42, [R1+0x34] ;  /* 0x00003400012a7983 */ /* 0x000f660000100800 */
[----:B------:R-:W-:Y:S01]  /*31290*/  FFMA.FTZ R12, R12, R11, R13 ;  /* 0x0000000b0c0c7223 */ /* 0x000fe2000001000d */
[----:B------:R-:W-:Y:S01]  /*312a0*/  FADD.FTZ R11, -R35, R14 ;  /* 0x0000000e230b7221 */ /* 0x000fe20000010100 */
[----:B------:R-:W-:-:S03]  /*312b0*/  IMAD.U32 R14, R195, 0x10000, RZ ;  /* 0x00010000c30e7824 */ /* 0x000fc600078e00ff */
[C---:B------:R-:W-:Y:S01]  /*312c0*/  FMUL.FTZ R11, R34.reuse, R11 ;  /* 0x0000000b220b7220 */ /* 0x040fe20000410000 */
[----:B------:R-:W-:-:S03]  /*312d0*/  FMUL.FTZ R13, R34, R15 ;  /* 0x0000000f220d7220 */ /* 0x000fc60000410000 */
[----:B------:R-:W-:Y:S01]  /*312e0*/  FFMA.FTZ R11, R11, R14, R20 ;  /* 0x0000000e0b0b7223 */ /* 0x000fe20000010014 */
[----:B------:R-:W-:Y:S02]  /*312f0*/  FADD.FTZ R15, -R35, R118 ;  /* 0x00000076230f7221 */ /* 0x000fe40000010100 */
[----:B------:R-:W5:Y:S02]  /*31300*/  LDL R118, [R1+0x48] ;  /* 0x0000480001767983 */ /* 0x000f640000100800 */
[----:B------:R-:W-:Y:S01]  /*31310*/  FMUL.FTZ R15, R34, R15 ;  /* 0x0000000f220f7220 */ /* 0x000fe20000410000 */
[----:B------:R-:W-:Y:S02]  /*31320*/  SHF.L.U32 R22, R22, 0x10, RZ ;  /* 0x0000001016167819 */ /* 0x000fe400000006ff */
[----:B--2---:R-:W-:Y:S01]  /*31330*/  SHF.L.U32 R20, R21, 0x10, RZ ;  /* 0x0000001015147819 */ /* 0x004fe200000006ff */
[----:B---3--:R-:W-:Y:S02]  /*31340*/  IMAD.U32 R14, R41, 0x10000, RZ ;  /* 0x00010000290e7824 */ /* 0x008fe400078e00ff */
[----:B------:R-:W2:Y:S02]  /*31350*/  LDL R41, [R1+0x3c] ;  /* 0x00003c0001297983 */ /* 0x000ea40000100800 */
[----:B------:R-:W-:Y:S01]  /*31360*/  FFMA.FTZ R13, R13, R14, R20 ;  /* 0x0000000e0d0d7223 */ /* 0x000fe20000010014 */
[----:B------:R-:W-:Y:S01]  /*31370*/  SHF.L.U32 R14, R184, 0x10, RZ ;  /* 0x00000010b80e7819 */ /* 0x000fe200000006ff */
[----:B------:R-:W-:-:S02]  /*31380*/  IMAD.U32 R20, R188, 0x10000, RZ ;  /* 0x00010000bc147824 */ /* 0x000fc400078e00ff */
[C---:B------:R-:W-:Y:S02]  /*31390*/  FMUL.FTZ R21, R34.reuse, R117 ;  /* 0x0000007522157220 */ /* 0x040fe40000410000 */
[----:B------:R-:W3:Y:S01]  /*313a0*/  LDL R117, [R1+0x4c] ;  /* 0x00004c0001757983 */ /* 0x000ee20000100800 */
[----:B------:R-:W-:Y:S01]  /*313b0*/  FFMA.FTZ R20, R15, R20, R14 ;  /* 0x000000140f147223 */ /* 0x000fe2000001000e */
[----:B------:R-:W-:Y:S02]  /*313c0*/  IMAD.U32 R14, R39, 0x10000, RZ ;  /* 0x00010000270e7824 */ /* 0x000fe400078e00ff */
[----:B------:R-:W-:Y:S02]  /*313d0*/  FADD.FTZ R15, -R35, R120 ;  /* 0x00000078230f7221 */ /* 0x000fe40000010100 */
[----:B------:R-:W-:Y:S01]  /*313e0*/  FFMA.FTZ R21, R21, R14, R22 ;  /* 0x0000000e15157223 */ /* 0x000fe20000010016 */
[----:B------:R-:W-:Y:S01]  /*313f0*/  SHF.L.U32 R14, R185, 0x10, RZ ;  /* 0x00000010b90e7819 */ /* 0x000fe200000006ff */
[----:B------:R-:W-:Y:S01]  /*31400*/  FMUL.FTZ R15, R34, R15 ;  /* 0x0000000f220f7220 */ /* 0x000fe20000410000 */
[----:B------:R-:W-:-:S02]  /*31410*/  IMAD.U32 R22, R189, 0x10000, RZ ;  /* 0x00010000bd167824 */ /* 0x000fc400078e00ff */
[----:B------:R-:W-:Y:S02]  /*31420*/  FMUL.FTZ R39, R34, R119 ;  /* 0x0000007722277220 */ /* 0x000fe40000410000 */
[----:B------:R-:W-:Y:S01]  /*31430*/  FFMA.FTZ R22, R15, R22, R14 ;  /* 0x000000160f167223 */ /* 0x000fe2000001000e */
[----:B------:R-:W-:Y:S01]  /*31440*/  IMAD.U32 R14, R40, 0x10000, RZ ;  /* 0x00010000280e7824 */ /* 0x000fe200078e00ff */
[----:B----4-:R-:W-:Y:S01]  /*31450*/  SHF.L.U32 R40, R19, 0x10, RZ ;  /* 0x0000001013287819 */ /* 0x010fe200000006ff */
[----:B------:R-:W-:Y:S01]  /*31460*/  IMAD.U32 R15, R190, 0x10000, RZ ;  /* 0x00010000be0f7824 */ /* 0x000fe200078e00ff */
[----:B------:R-:W-:-:S03]  /*31470*/  SHF.L.U32 R19, R186, 0x10, RZ ;  /* 0x00000010ba137819 */ /* 0x000fc600000006ff */
[----:B------:R-:W-:Y:S01]  /*31480*/  FFMA.FTZ R39, R39, R14, R40 ;  /* 0x0000000e27277223 */ /* 0x000fe20000010028 */
[----:B------:R-:W-:-:S04]  /*31490*/  FMUL.FTZ R14, R34, R121 ;  /* 0x00000079220e7220 */ /* 0x000fc80000410000 */
[----:B------:R-:W-:Y:S01]  /*314a0*/  FFMA.FTZ R14, R14, R15, R19 ;  /* 0x0000000f0e0e7223 */ /* 0x000fe20000010013 */
[----:B------:R-:W-:Y:S01]  /*314b0*/  FADD.FTZ R15, -R35, R122 ;  /* 0x0000007a230f7221 */ /* 0x000fe20000010100 */
[----:B-----5:R-:W-:Y:S02]  /*314c0*/  IMAD.U32 R122, R43, 0x10000, RZ ;  /* 0x000100002b7a7824 */ /* 0x020fe400078e00ff */
[----:B------:R-:W4:Y:S01]  /*314d0*/  LDL R43, [R1+0x54] ;  /* 0x00005400012b7983 */ /* 0x000f220000100800 */
[----:B------:R-:W-:Y:S01]  /*314e0*/  SHF.L.U32 R42, R42, 0x10, RZ ;  /* 0x000000102a2a7819 */ /* 0x000fe200000006ff */
[C---:B------:R-:W-:Y:S01]  /*314f0*/  FMUL.FTZ R15, R34.reuse, R15 ;  /* 0x0000000f220f7220 */ /* 0x040fe20000410000 */
[----:B------:R-:W-:Y:S02]  /*31500*/  IMAD.U32 R40, R45, 0x10000, RZ ;  /* 0x000100002d287824 */ /* 0x000fe400078e00ff */
[----:B------:R-:W-:Y:S02]  /*31510*/  FADD.FTZ R123, -R35, R123 ;  /* 0x0000007b237b7221 */ /* 0x000fe40000010100 */
[----:B------:R-:W-:Y:S01]  /*31520*/  FFMA.FTZ R45, R15, R40, R42 ;  /* 0x000000280f2d7223 */ /* 0x000fe2000001002a */
[----:B------:R-:W-:Y:S01]  /*31530*/  SHF.L.U32 R42, R187, 0x10, RZ ;  /* 0x00000010bb2a7819 */ /* 0x000fe200000006ff */
[----:B------:R-:W-:Y:S01]  /*31540*/  FMUL.FTZ R15, R34, R123 ;  /* 0x0000007b220f7220 */ /* 0x000fe20000410000 */
[----:B------:R-:W-:-:S02]  /*31550*/  IMAD.U32 R40, R191, 0x10000, RZ ;  /* 0x00010000bf287824 */ /* 0x000fc400078e00ff */
[----:B------:R-:W-:Y:S02]  /*31560*/  FADD.FTZ R19, -R35, R124 ;  /* 0x0000007c23137221 */ /* 0x000fe40000010100 */
[----:B------:R-:W-:Y:S02]  /*31570*/  FFMA.FTZ R15, R15, R40, R42 ;  /* 0x000000280f0f7223 */ /* 0x000fe4000001002a */
[----:B------:R-:W-:Y:S01]  /*31580*/  FMUL.FTZ R19, R34, R19 ;  /* 0x0000001322137220 */ /* 0x000fe20000410000 */
[----:B------:R-:W-:Y:S01]  /*31590*/  SHF.L.U32 R42, R96, 0x10, RZ ;  /* 0x00000010602a7819 */ /* 0x000fe200000006ff */
[C---:B------:R-:W-:Y:S01]  /*315a0*/  FADD.FTZ R127, -R35.reuse, R127 ;  /* 0x0000007f237f7221 */ /* 0x040fe20000010100 */
[----:B------:R-:W-:Y:S01]  /*315b0*/  SHF.L.U32 R44, R44, 0x10, RZ ;  /* 0x000000102c2c7819 */ /* 0x000fe200000006ff */
[----:B------:R-:W-:-:S04]  /*315c0*/  FADD.FTZ R129, -R35, R129 ;  /* 0x0000008123817221 */ /* 0x000fc80000010100 */
[----:B------:R-:W-:Y:S01]  /*315d0*/  FMUL.FTZ R119, R34, R129 ;  /* 0x0000008122777220 */ /* 0x000fe20000410000 */
[----:B------:R-:W-:-:S04]  /*315e0*/  FADD.FTZ R131, -R35, R131 ;  /* 0x0000008323837221 */ /* 0x000fc80000010100 */
[----:B------:R-:W-:Y:S01]  /*315f0*/  FMUL.FTZ R124, R34, R131 ;  /* 0x00000083227c7220 */ /* 0x000fe20000410000 */
[C---:B------:R-:W-:Y:S01]  /*31600*/  FADD.FTZ R137, -R35.reuse, R137 ;  /* 0x0000008923897221 */ /* 0x040fe20000010100 */
[C---:B------:R-:W-:Y:S01]  /*31610*/  FADD.FTZ R139, -R35.reuse, R139 ;  /* 0x0000008b238b7221 */ /* 0x040fe20000010100 */
[----:B------:R-:W-:-:S03]  /*31620*/  FADD.FTZ R141, -R35, R141 ;  /* 0x0000008d238d7221 */ /* 0x000fc60000010100 */
[----:B------:R-:W-:Y:S01]  /*31630*/  FMUL.FTZ R120, R34, R139 ;  /* 0x0000008b22787220 */ /* 0x000fe20000410000 */
[----:B------:R-:W-:Y:S01]  /*31640*/  FADD.FTZ R113, -R35, R113 ;  /* 0x0000007123717221 */ /* 0x000fe20000010100 */
[----:B------:R-:W-:Y:S02]  /*31650*/  F2FP.BF16.F32.PACK_AB R11, R13, R11 ;  /* 0x0000000b0d0b723e */ /* 0x000fe400000010ff */
[----:B------:R-:W-:Y:S01]  /*31660*/  F2FP.BF16.F32.PACK_AB R10, R12, R10 ;  /* 0x0000000a0c0a723e */ /* 0x000fe200000010ff */
[--C-:B------:R-:W-:Y:S01]  /*31670*/  IMAD.WIDE.U32 R12, R7, 0x10, R32.reuse ;  /* 0x00000010070c7825 */ /* 0x100fe200078e0020 */
[----:B------:R-:W-:Y:S02]  /*31680*/  F2FP.BF16.F32.PACK_AB R9, R18, R9 ;  /* 0x000000091209723e */ /* 0x000fe400000010ff */
[----:B------:R-:W-:Y:S01]  /*31690*/  F2FP.BF16.F32.PACK_AB R8, R6, R8 ;  /* 0x000000080608723e */ /* 0x000fe200000010ff */
[----:B------:R-:W-:Y:S01]  /*316a0*/  IMAD.WIDE.U32 R6, R125, 0x10, R32 ;  /* 0x000000107d067825 */ /* 0x000fe200078e0020 */
[----:B------:R-:W-:-:S03]  /*316b0*/  F2FP.BF16.F32.PACK_AB R14, R45, R14 ;  /* 0x0000000e2d0e723e */ /* 0x000fc600000010ff */
[----:B------:R0:W-:Y:S01]  /*316c0*/  STG.E.128 desc[UR6][R12.64], R8 ;  /* 0x000000080c007986 */ /* 0x0001e2000c101d06 */
[----:B------:R-:W-:Y:S01]  /*316d0*/  IMAD.WIDE.U32 R134, R134, 0x10, R32 ;  /* 0x0000001086867825 */ /* 0x000fe200078e0020 */
[----:B0-----:R-:W-:Y:S02]  /*316e0*/  F2FP.BF16.F32.PACK_AB R13, R39, R22 ;  /* 0x00000016270d723e */ /* 0x001fe400000010ff */
[----:B------:R-:W-:Y:S02]  /*316f0*/  F2FP.BF16.F32.PACK_AB R12, R21, R20 ;  /* 0x00000014150c723e */ /* 0x000fe400000010ff */
[----:B--2---:R-:W-:-:S05]  /*31700*/  SHF.L.U32 R40, R41, 0x10, RZ ;  /* 0x0000001029287819 */ /* 0x004fca00000006ff */
[----:B------:R-:W-:Y:S01]  /*31710*/  FFMA.FTZ R122, R19, R122, R40 ;  /* 0x0000007a137a7223 */ /* 0x000fe20000010028 */
[----:B------:R-:W-:Y:S01]  /*31720*/  FADD.FTZ R19, -R35, R126 ;  /* 0x0000007e23137221 */ /* 0x000fe20000010100 */
[----:B------:R-:W-:-:S03]  /*31730*/  IMAD.U32 R40, R168, 0x10000, RZ ;  /* 0x00010000a8287824 */ /* 0x000fc600078e00ff */
[C---:B------:R-:W-:Y:S01]  /*31740*/  FMUL.FTZ R19, R34.reuse, R19 ;  /* 0x0000001322137220 */ /* 0x040fe20000410000 */
[----:B------:R-:W-:-:S03]  /*31750*/  FMUL.FTZ R41, R34, R127 ;  /* 0x0000007f22297220 */ /* 0x000fc60000410000 */
[----:B------:R-:W-:Y:S01]  /*31760*/  FFMA.FTZ R40, R19, R40, R42 ;  /* 0x0000002813287223 */ /* 0x000fe2000001002a */
[----:B------:R-:W-:Y:S02]  /*31770*/  IMAD.U32 R42, R47, 0x10000, RZ ;  /* 0x000100002f2a7824 */ /* 0x000fe400078e00ff */
[----:B------:R-:W-:Y:S02]  /*31780*/  FADD.FTZ R19, -R35, R128 ;  /* 0x0000008023137221 */ /* 0x000fe40000010100 */
[----:B------:R-:W-:Y:S01]  /*31790*/  FFMA.FTZ R41, R41, R42, R44 ;  /* 0x0000002a29297223 */ /* 0x000fe2000001002c */
[----:B------:R-:W-:Y:S01]  /*317a0*/  SHF.L.U32 R44, R97, 0x10, RZ ;  /* 0x00000010612c7819 */ /* 0x000fe200000006ff */
[----:B------:R-:W-:Y:S01]  /*317b0*/  FMUL.FTZ R19, R34, R19 ;  /* 0x0000001322137220 */ /* 0x000fe20000410000 */
[----:B------:R-:W-:-:S04]  /*317c0*/  IMAD.U32 R42, R169, 0x10000, RZ ;  /* 0x00010000a92a7824 */ /* 0x000fc800078e00ff */
[----:B------:R-:W-:Y:S01]  /*317d0*/  FFMA.FTZ R47, R19, R42, R44 ;  /* 0x0000002a132f7223 */ /* 0x000fe2000001002c */
[----:B---3--:R-:W-:Y:S01]  /*317e0*/  SHF.L.U32 R44, R117, 0x10, RZ ;  /* 0x00000010752c7819 */ /* 0x008fe200000006ff */
[----:B------:R-:W-:Y:S02]  /*317f0*/  IMAD.U32 R42, R118, 0x10000, RZ ;  /* 0x00010000762a7824 */ /* 0x000fe400078e00ff */
[----:B------:R-:W-:Y:S02]  /*31800*/  FADD.FTZ R19, -R35, R130 ;  /* 0x0000008223137221 */ /* 0x000fe40000010100 */
[----:B------:R-:W-:Y:S01]  /*31810*/  FFMA.FTZ R119, R119, R42, R44 ;  /* 0x0000002a77777223 */ /* 0x000fe2000001002c */
[----:B------:R-:W-:Y:S01]  /*31820*/  SHF.L.U32 R44, R98, 0x10, RZ ;  /* 0x00000010622c7819 */ /* 0x000fe200000006ff */
[----:B------:R-:W-:Y:S01]  /*31830*/  FMUL.FTZ R19, R34, R19 ;  /* 0x0000001322137220 */ /* 0x000fe20000410000 */
[----:B------:R-:W-:-:S04]  /*31840*/  IMAD.U32 R42, R170, 0x10000, RZ ;  /* 0x00010000aa2a7824 */ /* 0x000fc800078e00ff */
[----:B------:R-:W-:Y:S01]  /*31850*/  FFMA.FTZ R123, R19, R42, R44 ;  /* 0x0000002a137b7223 */ /* 0x000fe2000001002c */
[----:B----4-:R-:W-:Y:S01]  /*31860*/  SHF.L.U32 R43, R43, 0x10, RZ ;  /* 0x000000102b2b7819 */ /* 0x010fe200000006ff */
[----:B------:R-:W-:-:S04]  /*31870*/  IMAD.U32 R19, R46, 0x10000, RZ ;  /* 0x000100002e137824 */ /* 0x000fc800078e00ff */
[----:B------:R-:W-:Y:S01]  /*31880*/  FFMA.FTZ R124, R124, R19, R43 ;  /* 0x000000137c7c7223 */ /* 0x000fe2000001002b */
[----:B------:R-:W-:Y:S01]  /*31890*/  FADD.FTZ R19, -R35, R132 ;  /* 0x0000008423137221 */ /* 0x000fe20000010100 */
[----:B------:R-:W-:Y:S01]  /*318a0*/  SHF.L.U32 R42, R99, 0x10, RZ ;  /* 0x00000010632a7819 */ /* 0x000fe200000006ff */
[----:B------:R-:W-:Y:S02]  /*318b0*/  IMAD.U32 R128, R171, 0x10000, RZ ;  /* 0x00010000ab807824 */ /* 0x000fe400078e00ff */
[----:B------:R-:W-:-:S04]  /*318c0*/  FMUL.FTZ R19, R34, R19 ;  /* 0x0000001322137220 */ /* 0x000fc80000410000 */
[----:B------:R-:W-:Y:S01]  /*318d0*/  FFMA.FTZ R128, R19, R128, R42 ;  /* 0x0000008013807223 */ /* 0x000fe2000001002a */
[----:B------:R-:W-:Y:S01]  /*318e0*/  FADD.FTZ R19, -R35, R136 ;  /* 0x0000008823137221 */ /* 0x000fe20000010100 */
[----:B------:R-:W-:Y:S01]  /*318f0*/  SHF.L.U32 R44, R92, 0x10, RZ ;  /* 0x000000105c2c7819 */ /* 0x000fe200000006ff */
[----:B------:R-:W-:Y:S02]  /*31900*/  IMAD.U32 R42, R108, 0x10000, RZ ;  /* 0x000100006c2a7824 */ /* 0x000fe400078e00ff */
[C---:B------:R-:W-:Y:S01]  /*31910*/  FMUL.FTZ R19, R34.reuse, R19 ;  /* 0x0000001322137220 */ /* 0x040fe20000410000 */
[----:B------:R-:W-:Y:S01]  /*31920*/  SHF.L.U32 R43, R93, 0x10, RZ ;  /* 0x000000105d2b7819 */ /* 0x000fe200000006ff */
[----:B------:R-:W-:Y:S02]  /*31930*/  FMUL.FTZ R46, R34, R137 ;  /* 0x00000089222e7220 */ /* 0x000fe40000410000 */
[----:B------:R-:W-:Y:S01]  /*31940*/  FFMA.FTZ R42, R19, R42, R44 ;  /* 0x0000002a132a7223 */ /* 0x000fe2000001002c */
[----:B------:R-:W-:-:S04]  /*31950*/  IMAD.U32 R19, R109, 0x10000, RZ ;  /* 0x000100006d137824 */ /* 0x000fc800078e00ff */
[----:B------:R-:W-:Y:S01]  /*31960*/  FFMA.FTZ R46, R46, R19, R43 ;  /* 0x000000132e2e7223 */ /* 0x000fe2000001002b */
[----:B------:R-:W-:Y:S01]  /*31970*/  SHF.L.U32 R43, R94, 0x10, RZ ;  /* 0x000000105e2b7819 */ /* 0x000fe200000006ff */
[----:B------:R-:W-:Y:S02]  /*31980*/  IMAD.U32 R19, R110, 0x10000, RZ ;  /* 0x000100006e137824 */ /* 0x000fe400078e00ff */
[----:B------:R-:W-:Y:S02]  /*31990*/  FMUL.FTZ R126, R34, R141 ;  /* 0x0000008d227e7220 */ /* 0x000fe40000410000 */
[----:B------:R-:W-:Y:S01]  /*319a0*/  FFMA.FTZ R120, R120, R19, R43 ;  /* 0x0000001378787223 */ /* 0x000fe2000001002b */
[----:B------:R-:W-:Y:S01]  /*319b0*/  SHF.L.U32 R43, R95, 0x10, RZ ;  /* 0x000000105f2b7819 */ /* 0x000fe200000006ff */
        /* <DEDUP_REMOVED lines=27> */
[----:B------:R-:W-:Y:S01]  /*31b70*/  FMUL.FTZ R112, R34, R113 ;  /* 0x0000007122707220 */ /* 0x000fe20000410000 */
[----:B------:R-:W-:Y:S01]  /*31b80*/  SHF.L.U32 R113, R85, 0x10, RZ ;  /* 0x0000001055717819 */ /* 0x000fe200000006ff */
[----:B------:R-:W-:-:S04]  /*31b90*/  IMAD.U32 R19, R101, 0x10000, RZ ;  /* 0x0001000065137824 */ /* 0x000fc800078e00ff */
[----:B------:R-:W-:Y:S01]  /*31ba0*/  FFMA.FTZ R112, R112, R19, R113 ;  /* 0x0000001370707223 */ /* 0x000fe20000010071 */
[C---:B------:R-:W-:Y:S01]  /*31bb0*/  FADD.FTZ R19, -R35.reuse, R114 ;  /* 0x0000007223137221 */ /* 0x040fe20000010100 */
[----:B------:R-:W-:Y:S01]  /*31bc0*/  FADD.FTZ R35, -R35, R115 ;  /* 0x0000007323237221 */ /* 0x000fe20000010100 */
[----:B------:R-:W-:Y:S01]  /*31bd0*/  SHF.L.U32 R130, R86, 0x10, RZ ;  /* 0x0000001056827819 */ /* 0x000fe200000006ff */
[----:B------:R-:W-:Y:S02]  /*31be0*/  IMAD.U32 R114, R102, 0x10000, RZ ;  /* 0x0001000066727824 */ /* 0x000fe400078e00ff */
[C---:B------:R-:W-:Y:S01]  /*31bf0*/  FMUL.FTZ R19, R34.reuse, R19 ;  /* 0x0000001322137220 */ /* 0x040fe20000410000 */
[----:B------:R-:W-:Y:S01]  /*31c00*/  FMUL.FTZ R35, R34, R35 ;  /* 0x0000002322237220 */ /* 0x000fe20000410000 */
[----:B------:R-:W-:Y:S02]  /*31c10*/  SHF.L.U32 R34, R87, 0x10, RZ ;  /* 0x0000001057227819 */ /* 0x000fe400000006ff */
[----:B------:R-:W-:Y:S01]  /*31c20*/  FFMA.FTZ R113, R19, R114, R130 ;  /* 0x0000007213717223 */ /* 0x000fe20000010082 */
[----:B------:R-:W-:-:S04]  /*31c30*/  IMAD.U32 R114, R103, 0x10000, RZ ;  /* 0x0001000067727824 */ /* 0x000fc800078e00ff */
[----:B------:R-:W-:Y:S02]  /*31c40*/  FFMA.FTZ R114, R35, R114, R34 ;  /* 0x0000007223727223 */ /* 0x000fe40000010022 */
[----:B------:R-:W0:Y:S01]  /*31c50*/  LDC.64 R34, c[0x0][0x380] ;  /* 0x0000e000ff227b82 */ /* 0x000e220000000a00 */
[----:B------:R-:W-:Y:S01]  /*31c60*/  IMAD.WIDE.U32 R116, R116, 0x10, R32 ;  /* 0x0000001074747825 */ /* 0x000fe200078e0020 */
[----:B------:R-:W-:Y:S02]  /*31c70*/  F2FP.BF16.F32.PACK_AB R15, R122, R15 ;  /* 0x0000000f7a0f723e */ /* 0x000fe400000010ff */
[----:B------:R-:W-:Y:S02]  /*31c80*/  F2FP.BF16.F32.PACK_AB R23, R23, R128 ;  /* 0x000000801717723e */ /* 0x000fe400000010ff */
[----:B------:R-:W-:Y:S02]  /*31c90*/  F2FP.BF16.F32.PACK_AB R22, R124, R123 ;  /* 0x0000007b7c16723e */ /* 0x000fe400000010ff */
[----:B------:R-:W-:-:S02]  /*31ca0*/  F2FP.BF16.F32.PACK_AB R21, R119, R47 ;  /* 0x0000002f7715723e */ /* 0x000fc400000010ff */
[----:B------:R-:W-:Y:S01]  /*31cb0*/  F2FP.BF16.F32.PACK_AB R20, R41, R40 ;  /* 0x000000282914723e */ /* 0x000fe200000010ff */
[--C-:B------:R-:W-:Y:S01]  /*31cc0*/  IMAD.WIDE.U32 R18, R143, 0x10, R32.reuse ;  /* 0x000000108f127825 */ /* 0x100fe200078e0020 */
[----:B------:R-:W-:Y:S02]  /*31cd0*/  F2FP.BF16.F32.PACK_AB R11, R31, R126 ;  /* 0x0000007e1f0b723e */ /* 0x000fe400000010ff */
[----:B------:R-:W-:Y:S02]  /*31ce0*/  F2FP.BF16.F32.PACK_AB R10, R27, R120 ;  /* 0x000000781b0a723e */ /* 0x000fe400000010ff */
[----:B------:R-:W-:Y:S02]  /*31cf0*/  F2FP.BF16.F32.PACK_AB R9, R26, R46 ;  /* 0x0000002e1a09723e */ /* 0x000fe400000010ff */
        /* <DEDUP_REMOVED lines=10> */
[----:B------:R-:W-:Y:S01]  /*31da0*/  F2FP.BF16.F32.PACK_AB R28, R28, R44 ;  /* 0x0000002c1c1c723e */ /* 0x000fe200000010ff */
[----:B------:R1:W-:Y:S01]  /*31db0*/  STG.E.128 desc[UR6][R6.64], R20 ;  /* 0x0000001406007986 */ /* 0x0003e2000c101d06 */
[----:B0-----:R-:W-:-:S03]  /*31dc0*/  IMAD R2, R34, 0x4, R2 ;  /* 0x0000000422027824 */ /* 0x001fc600078e0202 */
[----:B------:R1:W-:Y:S04]  /*31dd0*/  STG.E.128 desc[UR6][R134.64], R8 ;  /* 0x0000000886007986 */ /* 0x0003e8000c101d06 */
[----:B------:R1:W-:Y:S04]  /*31de0*/  STG.E.128 desc[UR6][R18.64], R24 ;  /* 0x0000001812007986 */ /* 0x0003e8000c101d06 */
[----:B------:R1:W-:Y:S01]  /*31df0*/  STG.E.128 desc[UR6][R32.64], R28 ;  /* 0x0000001c20007986 */ /* 0x0003e2000c101d06 */
[----:B------:R-:W-:-:S13]  /*31e00*/  ISETP.GE.AND P0, PT, R2, R35, PT ;  /* 0x000000230200720c */ /* 0x000fda0003f06270 */
[----:B------:R-:W-:Y:S05]  /*31e10*/  @!P0 BRA `(.L_x_5168) ;  /* 0xfffffcf000ec8947 */ /* 0x000fea000383ffff */
[----:B------:R-:W-:Y:S05]  /*31e20*/  EXIT ;  /* 0x000000000000794d */ /* 0x000fea0003800000 */
.L_x_5167:
        /* <DEDUP_REMOVED lines=8> */
.L_x_5170:
[----:B------:R-:W-:Y:S05]  /*31eb0*/  BSYNC B0 ;  /* 0x0000000000007941 */ /* 0x000fea0003800000 */
.L_x_5169:
        /* <DEDUP_REMOVED lines=8> */
.L_x_5171:
[----:B------:R-:W-:Y:S02]  /*31f40*/  IMAD.MOV.U32 R37, RZ, RZ, 0x4 ;  /* 0x00000004ff257424 */ /* 0x000fe400078e00ff */
[----:B------:R-:W-:Y:S01]  /*31f50*/  FADD.FTZ R34, R34, R35 ;  /* 0x0000002322227221 */ /* 0x000fe20000010000 */
[----:B------:R-:W-:-:S04]  /*31f60*/  MOV R35, 0xffffffff ;  /* 0xffffffff00237802 */ /* 0x000fc80000000f00 */
[----:B------:R-:W-:-:S07]  /*31f70*/  MOV R42, R34 ;  /* 0x00000022002a7202 */ /* 0x000fce0000000f00 */
[----:B------:R-:W-:Y:S05]  /*31f80*/  WARPSYNC.COLLECTIVE R35, `(.L_x_5172) ;  /* 0x0000000023087348 */ /* 0x000fea0003c00000 */
[----:B------:R0:W1:Y:S02]  /*31f90*/  SHFL.BFLY P0, R35, R42, R37, R36 ;  /* 0x0c0000252a237389 */ /* 0x0000640000000024 */
[----:B01----:R-:W-:Y:S05]  /*31fa0*/  ENDCOLLECTIVE ;  /* 0x000000000000791b */ /* 0x003fea0003800000 */
.L_x_5172:
[----:B------:R-:W-:Y:S02]  /*31fb0*/  HFMA2 R37, -RZ, RZ, 0, 4.76837158203125e-07 ;  /* 0x00000008ff257431 */ /* 0x000fe400000001ff */
[----:B------:R-:W-:Y:S01]  /*31fc0*/  FADD.FTZ R34, R34, R35 ;  /* 0x0000002322227221 */ /* 0x000fe20000010000 */
[----:B------:R-:W-:-:S03]  /*31fd0*/  IMAD.MOV.U32 R35, RZ, RZ, -0x1 ;  /* 0xffffffffff237424 */ /* 0x000fc600078e00ff */
[----:B------:R-:W-:-:S07]  /*31fe0*/  IMAD.MOV.U32 R42, RZ, RZ, R34 ;  /* 0x000000ffff2a7224 */ /* 0x000fce00078e0022 */
[----:B------:R-:W-:Y:S05]  /*31ff0*/  WARPSYNC.COLLECTIVE R35, `(.L_x_5173) ;  /* 0x0000000023087348 */ /* 0x000fea0003c00000 */
[----:B------:R0:W1:Y:S02]  /*32000*/  SHFL.BFLY P0, R35, R42, R37, R36 ;  /* 0x0c0000252a237389 */ /* 0x0000640000000024 */
[----:B01----:R-:W-:Y:S05]  /*32010*/  ENDCOLLECTIVE ;  /* 0x000000000000791b */ /* 0x003fea0003800000 */
.L_x_5173:
[----:B------:R-:W-:Y:S02]  /*32020*/  IMAD.MOV.U32 R37, RZ, RZ, 0x10 ;  /* 0x00000010ff257424 */ /* 0x000fe400078e00ff */
[----:B------:R-:W-:Y:S01]  /*32030*/  FADD.FTZ R34, R34, R35 ;  /* 0x0000002322227221 */ /* 0x000fe20000010000 */
[----:B------:R-:W-:-:S04]  /*32040*/  MOV R35, 0xffffffff ;  /* 0xffffffff00237802 */ /* 0x000fc80000000f00 */
[----:B------:R-:W-:-:S07]  /*32050*/  MOV R42, R34 ;  /* 0x00000022002a7202 */ /* 0x000fce0000000f00 */
[----:B------:R-:W-:Y:S05]  /*32060*/  WARPSYNC.COLLECTIVE R35, `(.L_x_5174) ;  /* 0x0000000023087348 */ /* 0x000fea0003c00000 */
[----:B------:R0:W1:Y:S02]  /*32070*/  SHFL.BFLY P0, R35, R42, R37, R36 ;  /* 0x0c0000252a237389 */ /* 0x0000640000000024 */
[----:B01----:R-:W-:Y:S05]  /*32080*/  ENDCOLLECTIVE ;  /* 0x000000000000791b */ /* 0x003fea0003800000 */
.L_x_5174:
[----:B------:R-:W-:Y:S02]  /*32090*/  HFMA2 R37, -RZ, RZ, 0, 5.9604644775390625e-08 ;  /* 0x00000001ff257431 */ /* 0x000fe400000001ff */
[----:B------:R-:W-:Y:S02]  /*320a0*/  FADD.FTZ R35, R34, R35 ;  /* 0x0000002322237221 */ /* 0x000fe40000010000 */
        /* <DEDUP_REMOVED lines=129> */
[----:B------:R-:W-:-:S03]  /*328c0*/  IMAD.MOV.U32 R36, RZ, RZ, 0x1f ;  /* 0x0000001fff247424 */ /* 0x000fc600078e00ff */
[----:B------:R-:W-:Y:S01]  /*328d0*/  FFMA.FTZ R38, R38, R38, R35 ;  /* 0x0000002626267223 */ /* 0x000fe20000010023 */
[----:B------:R-:W-:-:S03]  /*328e0*/  MOV R35, 0xffffffff ;  /* 0xffffffff00237802 */ /* 0x000fc60000000f00 */
[----:B------:R-:W-:-:S07]  /*328f0*/  IMAD.MOV.U32 R42, RZ, RZ, R38 ;  /* 0x000000ffff2a7224 */ /* 0x000fce00078e0026 */
[----:B------:R-:W-:Y:S05]  /*32900*/  WARPSYNC.COLLECTIVE R35, `(.L_x_5175) ;  /* 0x0000000023087348 */ /* 0x000fea0003c00000 */
[----:B------:R0:W1:Y:S02]  /*32910*/  SHFL.BFLY P0, R35, R42, R37, R36 ;  /* 0x0c0000252a237389 */ /* 0x0000640000000024 */
[----:B01----:R-:W-:Y:S05]  /*32920*/  ENDCOLLECTIVE ;  /* 0x000000000000791b */ /* 0x003fea0003800000 */
.L_x_5175:
[----:B------:R-:W-:Y:S02]  /*32930*/  HFMA2 R37, -RZ, RZ, 0, 1.1920928955078125e-07 ;  /* 0x00000002ff257431 */ /* 0x000fe400000001ff */
[----:B------:R-:W-:Y:S01]  /*32940*/  FADD.FTZ R38, R38, R35 ;  /* 0x0000002326267221 */ /* 0x000fe20000010000 */
[----:B------:R-:W-:-:S03]  /*32950*/  IMAD.MOV.U32 R35, RZ, RZ, -0x1 ;  /* 0xffffffffff237424 */ /* 0x000fc600078e00ff */
[----:B------:R-:W-:-:S07]  /*32960*/  IMAD.MOV.U32 R42, RZ, RZ, R38 ;  /* 0x000000ffff2a7224 */ /* 0x000fce00078e0026 */
[----:B------:R-:W-:Y:S05]  /*32970*/  WARPSYNC.COLLECTIVE R35, `(.L_x_5176) ;  /* 0x0000000023087348 */ /* 0x000fea0003c00000 */
[----:B------:R0:W1:Y:S02]  /*32980*/  SHFL.BFLY P0, R35, R42, R37, R36 ;  /* 0x0c0000252a237389 */ /* 0x0000640000000024 */
[----:B01----:R-:W-:Y:S05]  /*32990*/  ENDCOLLECTIVE ;  /* 0x000000000000791b */ /* 0x003fea0003800000 */
.L_x_5176:
[----:B------:R-:W-:Y:S02]  /*329a0*/  IMAD.MOV.U32 R37, RZ, RZ, 0x4 ;  /* 0x00000004ff257424 */ /* 0x000fe400078e00ff */
[----:B------:R-:W-:Y:S01]  /*329b0*/  FADD.FTZ R38, R38, R35 ;  /* 0x0000002326267221 */ /* 0x000fe20000010000 */
[----:B------:R-:W-:-:S04]  /*329c0*/  MOV R35, 0xffffffff ;  /* 0xffffffff00237802 */ /* 0x000fc80000000f00 */
[----:B------:R-:W-:-:S07]  /*329d0*/  MOV R42, R38 ;  /* 0x00000026002a7202 */ /* 0x000fce0000000f00 */
[----:B------:R-:W-:Y:S05]  /*329e0*/  WARPSYNC.COLLECTIVE R35, `(.L_x_5177) ;  /* 0x0000000023087348 */ /* 0x000fea0003c00000 */
[----:B------:R0:W1:Y:S02]  /*329f0*/  SHFL.BFLY P0, R35, R42, R37, R36 ;  /* 0x0c0000252a237389 */ /* 0x0000640000000024 */
[----:B01----:R-:W-:Y:S05]  /*32a00*/  ENDCOLLECTIVE ;  /* 0x000000000000791b */ /* 0x003fea0003800000 */
.L_x_5177:
[----:B------:R-:W-:Y:S02]  /*32a10*/  HFMA2 R37, -RZ, RZ, 0, 4.76837158203125e-07 ;  /* 0x00000008ff257431 */ /* 0x000fe400000001ff */
[----:B------:R-:W-:Y:S01]  /*32a20*/  FADD.FTZ R38, R38, R35 ;  /* 0x0000002326267221 */ /* 0x000fe20000010000 */
[----:B------:R-:W-:-:S03]  /*32a30*/  IMAD.MOV.U32 R35, RZ, RZ, -0x1 ;  /* 0xffffffffff237424 */ /* 0x000fc600078e00ff */
[----:B------:R-:W-:-:S07]  /*32a40*/  IMAD.MOV.U32 R42, RZ, RZ, R38 ;  /* 0x000000ffff2a7224 */ /* 0x000fce00078e0026 */
[----:B------:R-:W-:Y:S05]  /*32a50*/  WARPSYNC.COLLECTIVE R35, `(.L_x_5178) ;  /* 0x0000000023087348 */ /* 0x000fea0003c00000 */
[----:B------:R0:W1:Y:S02]  /*32a60*/  SHFL.BFLY P0, R35, R42, R37, R36 ;  /* 0x0c0000252a237389 */ /* 0x0000640000000024 */
[----:B01----:R-:W-:Y:S05]  /*32a70*/  ENDCOLLECTIVE ;  /* 0x000000000000791b */ /* 0x003fea0003800000 */
.L_x_5178:
[----:B------:R-:W-:Y:S02]  /*32a80*/  IMAD.MOV.U32 R37, RZ, RZ, 0x10 ;  /* 0x00000010ff257424 */ /* 0x000fe400078e00ff */
[----:B------:R-:W-:Y:S01]  /*32a90*/  FADD.FTZ R38, R38, R35 ;  /* 0x0000002326267221 */ /* 0x000fe20000010000 */
[----:B------:R-:W-:-:S04]  /*32aa0*/  MOV R35, 0xffffffff ;  /* 0xffffffff00237802 */ /* 0x000fc80000000f00 */
[----:B------:R-:W-:-:S07]  /*32ab0*/  MOV R42, R38 ;  /* 0x00000026002a7202 */ /* 0x000fce0000000f00 */
[----:B------:R-:W-:Y:S05]  /*32ac0*/  WARPSYNC.COLLECTIVE R35, `(.L_x_5179) ;  /* 0x0000000023087348 */ /* 0x000fea0003c00000 */
[----:B------:R0:W1:Y:S02]  /*32ad0*/  SHFL.BFLY P0, R35, R42, R37, R36 ;  /* 0x0c0000252a237389 */ /* 0x0000640000000024 */
[----:B01----:R-:W-:Y:S05]  /*32ae0*/  ENDCOLLECTIVE ;  /* 0x000000000000791b */ /* 0x003fea0003800000 */
.L_x_5179:
[----:B------:R-:W-:Y:S05]  /*32af0*/  BRA `(.L_x_5180) ;  /* 0xffffffd400fc7947 */ /* 0x000fea000383ffff */
.L_x_5181:
        /* <DEDUP_REMOVED lines=16> */
.L_x_71433:


//--------------------- .text._ZN10layer_norm13ln_fwd_kernelINS_13Kernel_traitsI13__nv_bfloat16S2_S2_S2_fjLj2048ELj1ELj4ELj1ELj16ENS_18Kernel_traits_baseILj2048ES2_S2_S2_S2_fjLj128EEEEELb1ELb1ELb1ELb0EEEvNS_9FwdParamsE --------------------------
	.section	.text._ZN10layer_norm13ln_fwd_kernelINS_13Kernel_traitsI13__nv_bfloat16S2_S2_S2_fjLj2048ELj1ELj4ELj1ELj16ENS_18Kernel_traits_baseILj2048ES2_S2_S2_S2_fjLj128EEEEELb1ELb1ELb1ELb0EEEvNS_9FwdParamsE,"ax",@progbits
	.align	128
        .global         _ZN10layer_norm13ln_fwd_kernelINS_13Kernel_traitsI13__nv_bfloat16S2_S2_S2_fjLj2048ELj1ELj4ELj1ELj16ENS_18Kernel_traits_baseILj2048ES2_S2_S2_S2_fjLj128EEEEELb1ELb1ELb1ELb0EEEvNS_9FwdParamsE
        .type           _ZN10layer_norm13ln_fwd_kernelINS_13Kernel_traitsI13__nv_bfloat16S2_S2_S2_fjLj2048ELj1ELj4ELj1ELj16ENS_18Kernel_traits_baseILj2048ES2_S2_S2_S2_fjLj128EEEEELb1ELb1ELb1ELb0EEEvNS_9FwdParamsE,@function
        .size           _ZN10layer_norm13ln_fwd_kernelINS_13Kernel_traitsI13__nv_bfloat16S2_S2_S2_fjLj2048ELj1ELj4ELj1ELj16ENS_18Kernel_traits_baseILj2048ES2_S2_S2_S2_fjLj128EEEEELb1ELb1ELb1ELb0EEEvNS_9FwdParamsE,(.L_x_71434 - _ZN10layer_norm13ln_fwd_kernelINS_13Kernel_traitsI13__nv_bfloat16S2_S2_S2_fjLj2048ELj1ELj4ELj1ELj16ENS_18Kernel_traits_baseILj2048ES2_S2_S2_S2_fjLj128EEEEELb1ELb1ELb1ELb0EEEvNS_9FwdParamsE)
        .other          _ZN10layer_norm13ln_fwd_kernelINS_13Kernel_traitsI13__nv_bfloat16S2_S2_S2_fjLj2048ELj1ELj4ELj1ELj16ENS_18Kernel_traits_baseILj2048ES2_S2_S2_S2_fjLj128EEEEELb1ELb1ELb1ELb0EEEvNS_9FwdParamsE,@"STO_CUDA_ENTRY STV_DEFAULT"
_ZN10layer_norm13ln_fwd_kernelINS_13Kernel_traitsI13__nv_bfloat16S2_S2_S2_fjLj2048ELj1ELj4ELj1ELj16ENS_18Kernel_traits_baseILj2048ES2_S2_S2_S2_fjLj128EEEEELb1ELb1ELb1ELb0EEEvNS_9FwdParamsE:
.text._ZN10layer_norm13ln_fwd_kernelINS_13Kernel_traitsI13__nv_bfloat16S2_S2_S2_fjLj2048ELj1ELj4ELj1ELj16ENS_18Kernel_traits_baseILj2048ES2_S2_S2_S2_fjLj128EEEEELb1ELb1ELb1ELb0EEEvNS_9FwdParamsE:
[----:B------:R-:W0:Y:S01]  /*0000*/  LDC R1, c[0x0][0x37c] ;  /* 0x0000df00ff017b82 */ /* 0x000e220000000800 */
[----:B------:R-:W1:Y:S07]  /*0010*/  LDCU.U8 UR4, c[0x0][0x464] ;  /* 0x00008c80ff0477ac */ /* 0x000e6e0008000000 */
[----:B------:R-:W2:Y:S01]  /*0020*/  LDC R8, c[0x0][0x458] ;  /* 0x00011600ff087b82 */ /* 0x000ea20000000800 */
[----:B0-----:R-:W-:Y:S01]  /*0030*/  VIADD R1, R1, 0xffffff30 ;  /* 0xffffff3001017836 */ /* 0x001fe20000000000 */
[----:B------:R-:W0:Y:S06]  /*0040*/  LDCU.64 UR6, c[0x0][0x358] ;  /* 0x00006b00ff0677ac */ /* 0x000e2c0008000a00 */
[----:B------:R-:W3:Y:S01]  /*0050*/  LDC R9, c[0x0][0x45c] ;  /* 0x00011700ff097b82 */ /* 0x000ee20000000800 */
[----:B------:R-:W4:Y:S01]  /*0060*/  S2R R4, SR_TID.X ;  /* 0x0000000000047919 */ /* 0x000f220000002100 */
[----:B------:R-:W5:Y:S06]  /*0070*/  LDCU.64 UR8, c[0x0][0x438] ;  /* 0x00008700ff0877ac */ /* 0x000f6c0008000a00 */
[----:B------:R-:W4:Y:S01]  /*0080*/  LDC R11, c[0x0][0x388] ;  /* 0x0000e200ff0b7b82 */ /* 0x000f220000000800 */
[----:B-1----:R-:W-:Y:S01]  /*0090*/  ISETP.NE.AND P0, PT, RZ, UR4, PT ;  /* 0x00000004ff007c0c */ /* 0x002fe2000bf05270 */
[----:B------:R-:W1:-:S12]  /*00a0*/  LDCU.64 UR4, c[0x0][0x450] ;  /* 0x00008a00ff0477ac */ /* 0x000e580008000a00 */
[----:B--2---:R-:W-:Y:S01]  /*00b0*/  @P0 IMAD.MOV.U32 R2, RZ, RZ, R8 ;  /* 0x000000ffff020224 */ /* 0x004fe200078e0008 */
[----:B------:R-:W2:Y:S01]  /*00c0*/  @P0 LDC R5, c[0x0][0x460] ;  /* 0x00011800ff050b82 */ /* 0x000ea20000000800 */
[----:B---3--:R-:W-:-:S06]  /*00d0*/  @P0 MOV R3, R9 ;  /* 0x0000000900030202 */ /* 0x008fcc0000000f00 */
[----:B0-----:R-:W2:Y:S01]  /*00e0*/  @P0 LDG.E.64 R2, desc[UR6][R2.64] ;  /* 0x0000000602020981 */ /* 0x001ea2000c1e1b00 */
[----:B-1----:R-:W-:Y:S02]  /*00f0*/  IMAD.U32 R132, RZ, RZ, UR4 ;  /* 0x00000004ff847e24 */ /* 0x002fe4000f8e00ff */
[----:B------:R-:W-:-:S06]  /*0100*/  IMAD.U32 R133, RZ, RZ, UR5 ;  /* 0x00000005ff857e24 */ /* 0x000fcc000f8e00ff */
[----:B------:R-:W3:Y:S01]  /*0110*/  @P0 LDG.E.64 R132, desc[UR6][R132.64] ;  /* 0x0000000684840981 */ /* 0x000ee2000c1e1b00 */
[----:B------:R-:W0:Y:S01]  /*0120*/  S2UR UR5, SR_CTAID.X ;  /* 0x00000000000579c3 */ /* 0x000e220000002500 */
[----:B-----5:R-:W-:Y:S01]  /*0130*/  UISETP.NE.U32.AND UP0, UPT, UR8, URZ, UPT ;  /* 0x000000ff0800728c */ /* 0x020fe2000bf05070 */
[----:B----4-:R-:W-:Y:S01]  /*0140*/  SHF.R.S32.HI R0, RZ, 0x1f, R11 ;  /* 0x0000001fff007819 */ /* 0x010fe2000001140b */
[----:B------:R-:W-:Y:S01]  /*0150*/  BSSY.RECONVERGENT B0, `(.L_x_5182) ;  /* 0x00000d3000007945 */ /* 0x000fe20003800200 */
[----:B------:R-:W-:Y:S01]  /*0160*/  LOP3.LUT R12, R4, 0x1f, RZ, 0xc0, !PT ;  /* 0x0000001f040c7812 */ /* 0x000fe200078ec0ff */
[----:B------:R-:W-:-:S03]  /*0170*/  UISETP.NE.AND.EX UP0, UPT, UR9, URZ, UPT, UP0 ;  /* 0x000000ff0900728c */ /* 0x000fc6000bf05300 */
[----:B------:R-:W1:Y:S01]  /*0180*/  LDC R7, c[0x0][0x360] ;  /* 0x0000d800ff077b82 */ /* 0x000e620000000800 */
[----:B0-----:R-:W-:Y:S01]  /*0190*/  USHF.L.U32 UR4, UR5, 0x2, URZ ;  /* 0x0000000205047899 */ /* 0x001fe200080006ff */
[----:B--2---:R-:W-:Y:S02]  /*01a0*/  @P0 IADD3 R8, P1, PT, R2, R5, RZ ;  /* 0x0000000502080210 */ /* 0x004fe40007f3e0ff */
[----:B------:R-:W-:Y:S01]  /*01b0*/  LEA.HI R2, R0, R11, RZ, 0x3 ;  /* 0x0000000b00027211 */ /* 0x000fe200078f18ff */
[--C-:B-1----:R-:W-:Y:S01]  /*01c0*/  IMAD R0, R7, UR5, R4.reuse ;  /* 0x0000000507007c24 */ /* 0x102fe2000f8e0204 */
[----:B------:R-:W-:Y:S02]  /*01d0*/  SHF.R.U32.HI R4, RZ, 0x5, R4 ;  /* 0x00000005ff047819 */ /* 0x000fe40000011604 */
[----:B------:R-:W-:Y:S02]  /*01e0*/  LOP3.LUT R5, R12, 0x1f, RZ, 0x3c, !PT ;  /* 0x0000001f0c057812 */ /* 0x000fe400078e3cff */
[----:B------:R-:W-:Y:S01]  /*01f0*/  @P0 IADD3.X R9, PT, PT, RZ, R3, RZ, P1, !PT ;  /* 0x00000003ff090210 */ /* 0x000fe20000ffe4ff */
[----:B---3--:R-:W-:Y:S01]  /*0200*/  VIADD R6, R132, 0x3c6ef372 ;  /* 0x3c6ef37284067836 */ /* 0x008fe20000000000 */
[----:B------:R-:W-:Y:S01]  /*0210*/  LOP3.LUT R3, R4, UR4, RZ, 0xfc, !PT ;  /* 0x0000000404037c12 */ /* 0x000fe2000f8efcff */
[----:B------:R-:W-:Y:S01]  /*0220*/  VIADD R10, R133, 0xa9066899 ;  /* 0xa9066899850a7836 */ /* 0x000fe20000000000 */
[----:B------:R-:W-:Y:S01]  /*0230*/  LEA.HI.SX32 R2, R2, R5, 0x1d ;  /* 0x0000000502027211 */ /* 0x000fe200078feaff */
[----:B------:R-:W-:Y:S01]  /*0240*/  VIADD R5, R132, 0x9e3779b9 ;  /* 0x9e3779b984057836 */ /* 0x000fe20000000000 */
[----:B------:R-:W-:Y:S01]  /*0250*/  SHF.R.U64 R4, R8, 0x2, R9 ;  /* 0x0000000208047819 */ /* 0x000fe20000001209 */
[C---:B------:R-:W-:Y:S01]  /*0260*/  VIADD R11, R132.reuse, 0xf1bbcdc8 ;  /* 0xf1bbcdc8840b7836 */ /* 0x040fe20000000000 */
[----:B------:R-:W-:-:S02]  /*0270*/  IADD3 R7, PT, PT, R132, -0x255992d5, RZ ;  /* 0xdaa66d2b84077810 */ /* 0x000fc40007ffe0ff */
[----:B------:R-:W-:Y:S01]  /*0280*/  SHF.R.U32.HI R9, RZ, 0x2, R9 ;  /* 0x00000002ff097819 */ /* 0x000fe20000011609 */
[----:B------:R-:W-:Y:S06]  /*0290*/  BRA.U !UP0, `(.L_x_5183) ;  /* 0x0000000508647547 */ /* 0x000fec000b800000 */
        /* <DEDUP_REMOVED lines=9> */
[----:B------:R-:W-:Y:S01]  /*0330*/  ISETP.GE.U32.AND P6, PT, R2, 0xc0, PT ;  /* 0x000000c00200780c */ /* 0x000fe20003fc6070 */
        /* <DEDUP_REMOVED lines=24> */
[----:B------:R-:W-:Y:S01]  /*04c0*/  @P2 IADD3 R12, PT, PT, R12, 0x20, RZ ;  /* 0x000000200c0c2810 */ /* 0x000fe20007ffe0ff */
[----:B------:R3:W5:Y:S05]  /*04d0*/  @P2 LD.E.128 R104, desc[UR6][R22.64] ;  /* 0x0000000616682980 */ /* 0x00076a000c101d00 */
[----:B------:R-:W4:Y:S08]  /*04e0*/  @P6 LDC.64 R42, c[0x0][0x438] ;  /* 0x00010e00ff2a6b82 */ /* 0x000f300000000a00 */
[----:B------:R-:W3:Y:S01]  /*04f0*/  @P6 LDC.64 R44, c[0x0][0x3e8] ;  /* 0x0000fa00ff2c6b82 */ /* 0x000ee20000000a00 */
[C---:B------:R-:W-:Y:S01]  /*0500*/  @P3 IMAD.WIDE.U32 R26, R12.reuse, 0x10, R26 ;  /* 0x000000100c1a3825 */ /* 0x040fe200078e001a */
[----:B------:R0:W5:Y:S03]  /*0510*/  @P2 LDG.E.128 R100, desc[UR6][R24.64] ;  /* 0x0000000618642981 */ /* 0x000166000c1e1d00 */
        /* <DEDUP_REMOVED lines=13> */
[----:B------:R0:W5:Y:S03]  /*05f0*/  @P4 LD.E.128 R88, desc[UR6][R34.64] ;  /* 0x0000000622584980 */ /* 0x000166000c101d00 */
[----:B------:R-:W-:Y:S01]  /*0600*/  @P4 VIADD R12, R12, 0x20 ;  /* 0x000000200c0c4836 */ /* 0x000fe20000000000 */
[----:B------:R0:W5:Y:S03]  /*0610*/  @P4 LDG.E.128 R84, desc[UR6][R36.64] ;  /* 0x0000000624544981 */ /* 0x000166000c1e1d00 */
[----:B------:R-:W-:-:S04]  /*0620*/  @P5 IMAD.WIDE.U32 R38, R12, 0x10, R38 ;  /* 0x000000100c265825 */ /* 0x000fc800078e0026 */
[C---:B------:R-:W-:Y:S01]  /*0630*/  @P5 IMAD.WIDE.U32 R40, R12.reuse, 0x10, R40 ;  /* 0x000000100c285825 */ /* 0x040fe200078e0028 */
[----:B------:R2:W5:Y:S03]  /*0640*/  @P5 LDG.E.128 R188, desc[UR6][R38.64] ;  /* 0x0000000626bc5981 */ /* 0x000566000c1e1d00 */
[C---:B0-----:R-:W-:Y:S01]  /*0650*/  @P5 IMAD.WIDE.U32 R14, R12.reuse, 0x10, R14 ;  /* 0x000000100c0e5825 */ /* 0x041fe200078e000e */
[----:B------:R-:W-:Y:S01]  /*0660*/  @P5 IADD3 R12, PT, PT, R12, 0x20, RZ ;  /* 0x000000200c0c5810 */ /* 0x000fe20007ffe0ff */
[----:B------:R0:W5:Y:S04]  /*0670*/  @P5 LD.E.128 R80, desc[UR6][R40.64] ;  /* 0x0000000628505980 */ /* 0x000168000c101d00 */
[C---:B-1----:R-:W-:Y:S01]  /*0680*/  @P6 IMAD.WIDE.U32 R16, R12.reuse, 0x10, R16 ;  /* 0x000000100c106825 */ /* 0x042fe200078e0010 */
[----:B------:R0:W5:Y:S03]  /*0690*/  @P5 LDG.E.128 R76, desc[UR6][R14.64] ;  /* 0x000000060e4c5981 */ /* 0x000166000c1e1d00 */
        /* <DEDUP_REMOVED lines=12> */
[----:B------:R-:W-:Y:S01]  /*0760*/  ISETP.GE.U32.AND P1, PT, R2, 0x100, PT ;  /* 0x000001000200780c */ /* 0x000fe20003f26070 */
[----:B------:R-:W-:-:S12]  /*0770*/  @P0 VIADD R12, R12, 0x20 ;  /* 0x000000200c0c0836 */ /* 0x000fd80000000000 */
        /* <DEDUP_REMOVED lines=11> */
.L_x_5183:
        /* <DEDUP_REMOVED lines=11> */
[----:B0-----:R-:W-:-:S04]  /*08e0*/  @P6 IMAD.WIDE.U32 R14, R12, 0x10, R14 ;  /* 0x000000100c0e6825 */ /* 0x001fc800078e000e */
[----:B------:R-:W-:Y:S01]  /*08f0*/  @P6 IMAD.MOV.U32 R115, RZ, RZ, RZ ;  /* 0x000000ffff736224 */ /* 0x000fe200078e00ff */
        /* <DEDUP_REMOVED lines=87> */
[----:B0-----:R-:W-:-:S07]  /*0e70*/  CS2R R112, SRZ ;  /* 0x0000000000707805 */ /* 0x001fce000001ff00 */
.L_x_5184:
[----:B------:R-:W-:Y:S05]  /*0e80*/  BSYNC.RECONVERGENT B0 ;  /* 0x0000000000007941 */ /* 0x000fea0003800200 */
.L_x_5182:
[----:B------:R-:W1:Y:S02]  /*0e90*/  LDCU UR4, c[0x0][0x384] ;  /* 0x00007080ff0477ac */ /* 0x000e640008000800 */
[----:B-1----:R-:W-:-:S13]  /*0ea0*/  ISETP.GE.AND P0, PT, R3, UR4, PT ;  /* 0x0000000403007c0c */ /* 0x002fda000bf06270 */
[----:B------:R-:W-:Y:S05]  /*0eb0*/  @P0 EXIT ;  /* 0x000000000000094d */ /* 0x000fea0003800000 */
[----:B0-----:R-:W-:Y:S01]  /*0ec0*/  IMAD.HI.U32 R12, R0, -0x326172a9, RZ ;  /* 0xcd9e8d57000c7827 */ /* 0x001fe200078e00ff */
[----:B------:R-:W-:Y:S01]  /*0ed0*/  IADD3 R18, PT, PT, R133, -0x4498517b, RZ ;  /* 0xbb67ae8585127810 */ /* 0x000fe20007ffe0ff */
[----:B------:R-:W0:Y:S01]  /*0ee0*/  LDCU UR8, c[0x0][0x404] ;  /* 0x00008080ff0877ac */ /* 0x000e220008000800 */
[----:B-----5:R-:W-:Y:S01]  /*0ef0*/  PRMT R121, R167, 0x7632, R121 ;  /* 0x00007632a7797816 */ /* 0x020fe20000000079 */
[C---:B------:R-:W-:Y:S01]  /*0f00*/  IMAD.HI.U32 R13, R4.reuse, -0x2daee0ad, RZ ;  /* 0xd2511f53040d7827 */ /* 0x040fe200078e00ff */
[----:B------:R-:W-:Y:S01]  /*0f10*/  LOP3.LUT R12, R9, R12, R132, 0x96, !PT ;  /* 0x0000000c090c7212 */ /* 0x000fe200078e9684 */
[----:B------:R-:W1:Y:S01]  /*0f20*/  LDCU.U8 UR9, c[0x0][0x410] ;  /* 0x00008200ff0977ac */ /* 0x000e620008000000 */
[----:B------:R-:W-:Y:S01]  /*0f30*/  PRMT R120, R179, 0x7632, R120 ;  /* 0x00007632b3787816 */ /* 0x000fe20000000078 */
[----:B------:R-:W-:Y:S01]  /*0f40*/  IMAD R17, R4, -0x2daee0ad, RZ ;  /* 0xd2511f5304117824 */ /* 0x000fe200078e02ff */
[----:B------:R-:W-:Y:S01]  /*0f50*/  LOP3.LUT R13, R13, R133, RZ, 0x3c, !PT ;  /* 0x000000850d0d7212 */ /* 0x000fe200078e3cff */
[----:B------:R-:W-:Y:S01]  /*0f60*/  IMAD.HI.U32 R16, R12, -0x2daee0ad, RZ ;  /* 0xd2511f530c107827 */ /* 0x000fe200078e00ff */
[----:B------:R-:W-:Y:S01]  /*0f70*/  PRMT R119, R166, 0x7632, R119 ;  /* 0x00007632a6777816 */ /* 0x000fe20000000077 */
[----:B------:R-:W-:Y:S01]  /*0f80*/  STL.S16 [R1+0xc8], R121 ;  /* 0x0000c87901007387 */ /* 0x000fe20000100600 */
[----:B------:R-:W-:Y:S01]  /*0f90*/  PRMT R118, R178, 0x7632, R118 ;  /* 0x00007632b2767816 */ /* 0x000fe20000000076 */
[----:B------:R-:W-:Y:S01]  /*0fa0*/  IMAD R15, R0, -0x326172a9, RZ ;  /* 0xcd9e8d57000f7824 */ /* 0x000fe200078e02ff */
[----:B------:R-:W-:Y:S01]  /*0fb0*/  LOP3.LUT R16, R18, R17, R16, 0x96, !PT ;  /* 0x0000001112107212 */ /* 0x000fe200078e9610 */
[----:B------:R-:W-:Y:S01]  /*0fc0*/  IMAD.HI.U32 R14, R13, -0x326172a9, RZ ;  /* 0xcd9e8d570d0e7827 */ /* 0x000fe200078e00ff */
[----:B------:R-:W-:Y:S01]  /*0fd0*/  PRMT R117, R165, 0x7632, R117 ;  /* 0x00007632a5757816 */ /* 0x000fe20000000075 */
[----:B------:R-:W-:Y:S01]  /*0fe0*/  STL.S16 [R1+0xc4], R120 ;  /* 0x0000c47801007387 */ /* 0x000fe20000100600 */
[----:B------:R-:W-:Y:S01]  /*0ff0*/  PRMT R116, R177, 0x7632, R116 ;  /* 0x00007632b1747816 */ /* 0x000fe20000000074 */
[----:B------:R-:W-:Y:S01]  /*1000*/  VIADD R17, R133, 0x76cf5d0a ;  /* 0x76cf5d0a85117836 */ /* 0x000fe20000000000 */
[----:B------:R-:W-:Y:S01]  /*1010*/  LOP3.LUT R5, R5, R15, R14, 0x96, !PT ;  /* 0x0000000f05057212 */ /* 0x000fe200078e960e */
[----:B------:R-:W-:Y:S01]  /*1020*/  IMAD R14, R13, -0x326172a9, RZ ;  /* 0xcd9e8d570d0e7824 */ /* 0x000fe200078e02ff */
[----:B------:R-:W-:Y:S01]  /*1030*/  PRMT R55, R164, 0x7632, R55 ;  /* 0x00007632a4377816 */ /* 0x000fe20000000037 */
[----:B------:R-:W-:Y:S01]  /*1040*/  IMAD.HI.U32 R13, R16, -0x326172a9, RZ ;  /* 0xcd9e8d57100d7827 */ /* 0x000fe200078e00ff */
[----:B------:R-:W-:Y:S01]  /*1050*/  STL.S16 [R1+0xc0], R119 ;  /* 0x0000c07701007387 */ /* 0x000fe20000100600 */
[----:B------:R-:W-:Y:S01]  /*1060*/  PRMT R54, R176, 0x7632, R54 ;  /* 0x00007632b0367816 */ /* 0x000fe20000000036 */
[----:B------:R-:W2:Y:S01]  /*1070*/  LDCU UR12, c[0x0][0x448] ;  /* 0x00008900ff0c77ac */ /* 0x000ea20008000800 */
[----:B------:R-:W-:Y:S01]  /*1080*/  IMAD R15, R12, -0x2daee0ad, RZ ;  /* 0xd2511f530c0f7824 */ /* 0x000fe200078e02ff */
[----:B------:R-:W-:Y:S01]  /*1090*/  LOP3.LUT R6, R6, R14, R13, 0x96, !PT ;  /* 0x0000000e06067212 */ /* 0x000fe200078e960d */
[----:B------:R-:W-:Y:S01]  /*10a0*/  IMAD.HI.U32 R12, R5, -0x2daee0ad, RZ ;  /* 0xd2511f53050c7827 */ /* 0x000fe200078e00ff */
[----:B------:R-:W-:Y:S01]  /*10b0*/  STL.S16 [R1+0xbc], R118 ;  /* 0x0000bc7601007387 */ /* 0x000fe20000100600 */
[----:B------:R-:W-:Y:S01]  /*10c0*/  PRMT R53, R67, 0x7632, R53 ;  /* 0x0000763243357816 */ /* 0x000fe20000000035 */
[----:B------:R-:W3:Y:S01]  /*10d0*/  LDCU.64 UR10, c[0x0][0x408] ;  /* 0x00008100ff0a77ac */ /* 0x000ee20008000a00 */
[----:B------:R-:W-:Y:S01]  /*10e0*/  IMAD R18, R5, -0x2daee0ad, RZ ;  /* 0xd2511f5305127824 */ /* 0x000fe200078e02ff */
[----:B------:R-:W-:Y:S01]  /*10f0*/  LOP3.LUT R12, R17, R15, R12, 0x96, !PT ;  /* 0x0000000f110c7212 */ /* 0x000fe200078e960c */
[----:B------:R-:W-:Y:S01]  /*1100*/  VIADD R13, R133, 0x32370b8f ;  /* 0x32370b8f850d7836 */ /* 0x000fe20000000000 */
[----:B------:R-:W-:Y:S01]  /*1110*/  STL.S16 [R1+0xb8], R117 ;  /* 0x0000b87501007387 */ /* 0x000fe20000100600 */
[----:B------:R-:W-:Y:S01]  /*1120*/  IMAD.HI.U32 R5, R6, -0x2daee0ad, RZ ;  /* 0xd2511f5306057827 */ /* 0x000fe200078e00ff */
[----:B------:R-:W-:Y:S01]  /*1130*/  PRMT R52, R183, 0x7632, R52 ;  /* 0x00007632b7347816 */ /* 0x000fe20000000034 */
[----:B------:R-:W4:Y:S01]  /*1140*/  LDCU.64 UR4, c[0x0][0x3a0] ;  /* 0x00007400ff0477ac */ /* 0x000f220008000a00 */
[----:B------:R-:W-:Y:S01]  /*1150*/  STL.S16 [R1+0xb4], R116 ;  /* 0x0000b47401007387 */ /* 0x000fe20000100600 */
[----:B------:R-:W-:Y:S01]  /*1160*/  IMAD R16, R16, -0x326172a9, RZ ;  /* 0xcd9e8d5710107824 */ /* 0x000fe200078e02ff */
[----:B------:R-:W-:Y:S01]  /*1170*/  LOP3.LUT R5, R13, R18, R5, 0x96, !PT ;  /* 0x000000120d057212 */ /* 0x000fe200078e9605 */
[----:B------:R-:W-:Y:S01]  /*1180*/  IMAD.HI.U32 R14, R12, -0x326172a9, RZ ;  /* 0xcd9e8d570c0e7827 */ /* 0x000fe200078e00ff */
[----:B------:R-:W-:Y:S01]  /*1190*/  PRMT R51, R66, 0x7632, R51 ;  /* 0x0000763242337816 */ /* 0x000fe20000000033 */
[----:B------:R-:W-:Y:S01]  /*11a0*/  STL.S16 [R1+0xb0], R55 ;  /* 0x0000b03701007387 */ /* 0x000fe20000100600 */
[----:B------:R-:W-:Y:S01]  /*11b0*/  PRMT R50, R182, 0x7632, R50 ;  /* 0x00007632b6327816 */ /* 0x000fe20000000032 */
[----:B------:R-:W-:Y:S01]  /*11c0*/  IMAD R13, R12, -0x326172a9, RZ ;  /* 0xcd9e8d570c0d7824 */ /* 0x000fe200078e02ff */
[----:B------:R-:W-:Y:S01]  /*11d0*/  LOP3.LUT R7, R7, R16, R14, 0x96, !PT ;  /* 0x0000001007077212 */ /* 0x000fe200078e960e */
[----:B------:R-:W-:Y:S01]  /*11e0*/  IMAD.HI.U32 R12, R5, -0x326172a9, RZ ;  /* 0xcd9e8d57050c7827 */ /* 0x000fe200078e00ff */
[----:B------:R-:W-:Y:S01]  /*11f0*/  IADD3 R14, PT, PT, R132, 0x78dde6e4, RZ ;  /* 0x78dde6e4840e7810 */ /* 0x000fe20007ffe0ff */
[----:B------:R-:W-:Y:S01]  /*1200*/  STL.S16 [R1+0xac], R54 ;  /* 0x0000ac3601007387 */ /* 0x000fe20000100600 */
[----:B------:R-:W-:Y:S01]  /*1210*/  PRMT R49, R65, 0x7632, R49 ;  /* 0x0000763241317816 */ /* 0x000fe20000000031 */
[----:B------:R-:W-:Y:S01]  /*1220*/  IMAD R15, R6, -0x2daee0ad, RZ ;  /* 0xd2511f53060f7824 */ /* 0x000fe200078e02ff */
[----:B------:R-:W-:Y:S01]  /*1230*/  LOP3.LUT R12, R14, R13, R12, 0x96, !PT ;  /* 0x0000000d0e0c7212 */ /* 0x000fe200078e960c */
[----:B------:R-:W-:Y:S01]  /*1240*/  IMAD.HI.U32 R6, R7, -0x2daee0ad, RZ ;  /* 0xd2511f5307067827 */ /* 0x000fe200078e00ff */
[----:B------:R-:W-:Y:S01]  /*1250*/  STL.S16 [R1+0xa8], R53 ;  /* 0x0000a83501007387 */ /* 0x000fe20000100600 */
[----:B------:R-:W-:-:S02]  /*1260*/  PRMT R48, R181, 0x7632, R48 ;  /* 0x00007632b5307816 */ /* 0x000fc40000000030 */
[----:B------:R-:W-:Y:S01]  /*1270*/  VIADD R16, R133, 0xed9eba14 ;  /* 0xed9eba1485107836 */ /* 0x000fe20000000000 */
[----:B------:R-:W-:Y:S01]  /*1280*/  STL.S16 [R1+0xa4], R52 ;  /* 0x0000a43401007387 */ /* 0x000fe20000100600 */
[----:B------:R-:W-:Y:S01]  /*1290*/  IMAD.HI.U32 R13, R12, -0x2daee0ad, RZ ;  /* 0xd2511f530c0d7827 */ /* 0x000fe200078e00ff */
[----:B------:R-:W-:Y:S02]  /*12a0*/  PRMT R47, R64, 0x7632, R47 ;  /* 0x00007632402f7816 */ /* 0x000fe4000000002f */
[----:B------:R-:W-:Y:S01]  /*12b0*/  LOP3.LUT R6, R16, R15, R6, 0x96, !PT ;  /* 0x0000000f10067212 */ /* 0x000fe200078e9606 */
[----:B------:R-:W-:Y:S01]  /*12c0*/  IMAD R15, R7, -0x2daee0ad, RZ ;  /* 0xd2511f53070f7824 */ /* 0x000fe200078e02ff */
[----:B------:R-:W-:Y:S01]  /*12d0*/  STL.S16 [R1+0xa0], R51 ;  /* 0x0000a03301007387 */ /* 0x000fe20000100600 */
[----:B------:R-:W-:Y:S01]  /*12e0*/  IMAD R14, R5, -0x326172a9, RZ ;  /* 0xcd9e8d57050e7824 */ /* 0x000fe200078e02ff */
[----:B------:R-:W-:Y:S01]  /*12f0*/  PRMT R46, R180, 0x7632, R46 ;  /* 0x00007632b42e7816 */ /* 0x000fe2000000002e */
[----:B------:R-:W-:Y:S01]  /*1300*/  IMAD.HI.U32 R5, R6, -0x326172a9, RZ ;  /* 0xcd9e8d5706057827 */ /* 0x000fe200078e00ff */
[----:B------:R-:W-:Y:S01]  /*1310*/  LOP3.LUT R10, R10, R15, R13, 0x96, !PT ;  /* 0x0000000f0a0a7212 */ /* 0x000fe200078e960d */
[----:B------:R-:W-:Y:S01]  /*1320*/  STL.S16 [R1+0x9c], R50 ;  /* 0x00009c3201007387 */ /* 0x000fe20000100600 */
[C---:B------:R-:W-:Y:S01]  /*1330*/  IADD3 R13, PT, PT, R132.reuse, -0x4ab325aa, RZ ;  /* 0xb54cda56840d7810 */ /* 0x040fe20007ffe0ff */
[----:B------:R-:W-:Y:S01]  /*1340*/  VIADD R7, R132, 0x1715609d ;  /* 0x1715609d84077836 */ /* 0x000fe20000000000 */
[----:B------:R-:W-:Y:S01]  /*1350*/  PRMT R45, R75, 0x7632, R45 ;  /* 0x000076324b2d7816 */ /* 0x000fe2000000002d */
[----:B------:R-:W-:Y:S01]  /*1360*/  IMAD R15, R12, -0x2daee0ad, RZ ;  /* 0xd2511f530c0f7824 */ /* 0x000fe200078e02ff */
[----:B------:R-:W-:Y:S01]  /*1370*/  STL.S16 [R1+0x98], R49 ;  /* 0x0000983101007387 */ /* 0x000fe20000100600 */
[----:B------:R-:W-:-:S02]  /*1380*/  PRMT R44, R187, 0x7632, R44 ;  /* 0x00007632bb2c7816 */ /* 0x000fc4000000002c */
[----:B------:R-:W-:Y:S01]  /*1390*/  LOP3.LUT R5, R7, R14, R5, 0x96, !PT ;  /* 0x0000000e07057212 */ /* 0x000fe200078e9605 */
[----:B------:R-:W-:Y:S01]  /*13a0*/  IMAD R7, R6, -0x326172a9, RZ ;  /* 0xcd9e8d5706077824 */ /* 0x000fe200078e02ff */
[----:B------:R-:W-:Y:S01]  /*13b0*/  STL.S16 [R1+0x94], R48 ;  /* 0x0000943001007387 */ /* 0x000fe20000100600 */
[----:B------:R-:W-:Y:S01]  /*13c0*/  IMAD.HI.U32 R6, R10, -0x326172a9, RZ ;  /* 0xcd9e8d570a067827 */ /* 0x000fe200078e00ff */
[----:B------:R-:W-:Y:S02]  /*13d0*/  PRMT R43, R74, 0x7632, R43 ;  /* 0x000076324a2b7816 */ /* 0x000fe4000000002b */
[----:B------:R-:W-:Y:S01]  /*13e0*/  STL.S16 [R1+0x90], R47 ;  /* 0x0000902f01007387 */ /* 0x000fe20000100600 */
[----:B------:R-:W-:Y:S01]  /*13f0*/  IMAD.HI.U32 R12, R5, -0x2daee0ad, RZ ;  /* 0xd2511f53050c7827 */ /* 0x000fe200078e00ff */
[----:B------:R-:W-:Y:S02]  /*1400*/  LOP3.LUT R6, R13, R7, R6, 0x96, !PT ;  /* 0x000000070d067212 */ /* 0x000fe400078e9606 */
[----:B------:R-:W-:Y:S01]  /*1410*/  PRMT R42, R186, 0x7632, R42 ;  /* 0x00007632ba2a7816 */ /* 0x000fe2000000002a */
[----:B------:R-:W-:Y:S01]  /*1420*/  VIADD R14, R133, 0x646e171e ;  /* 0x646e171e850e7836 */ /* 0x000fe20000000000 */
[----:B------:R-:W-:Y:S01]  /*1430*/  STL.S16 [R1+0x8c], R46 ;  /* 0x00008c2e01007387 */ /* 0x000fe20000100600 */
[----:B------:R-:W-:Y:S01]  /*1440*/  IMAD.HI.U32 R13, R6, -0x2daee0ad, RZ ;  /* 0xd2511f53060d7827 */ /* 0x000fe200078e00ff */
[----:B------:R-:W-:-:S02]  /*1450*/  PRMT R41, R73, 0x7632, R41 ;  /* 0x0000763249297816 */ /* 0x000fc40000000029 */
[----:B------:R-:W-:Y:S01]  /*1460*/  LOP3.LUT R12, R14, R15, R12, 0x96, !PT ;  /* 0x0000000f0e0c7212 */ /* 0x000fe200078e960c */
[----:B------:R-:W-:Y:S01]  /*1470*/  VIADD R15, R133, 0x1fd5c5a3 ;  /* 0x1fd5c5a3850f7836 */ /* 0x000fe20000000000 */
[----:B------:R-:W-:Y:S01]  /*1480*/  STL.S16 [R1+0x88], R45 ;  /* 0x0000882d01007387 */ /* 0x000fe20000100600 */
[----:B------:R-:W-:Y:S01]  /*1490*/  IMAD R14, R5, -0x2daee0ad, RZ ;  /* 0xd2511f53050e7824 */ /* 0x000fe200078e02ff */
[----:B------:R-:W-:Y:S01]  /*14a0*/  PRMT R40, R185, 0x7632, R40 ;  /* 0x00007632b9287816 */ /* 0x000fe20000000028 */
[----:B------:R-:W-:Y:S01]  /*14b0*/  IMAD R10, R10, -0x326172a9, RZ ;  /* 0xcd9e8d570a0a7824 */ /* 0x000fe200078e02ff */
[----:B------:R-:W-:Y:S01]  /*14c0*/  IADD3 R7, PT, PT, R132, 0x5384540f, RZ ;  /* 0x5384540f84077810 */ /* 0x000fe20007ffe0ff */
[----:B------:R-:W-:Y:S01]  /*14d0*/  IMAD.HI.U32 R5, R12, -0x326172a9, RZ ;  /* 0xcd9e8d570c057827 */ /* 0x000fe200078e00ff */
[----:B------:R-:W-:Y:S01]  /*14e0*/  STL.S16 [R1+0x84], R44 ;  /* 0x0000842c01007387 */ /* 0x000fe20000100600 */
[----:B------:R-:W-:Y:S02]  /*14f0*/  PRMT R39, R72, 0x7632, R39 ;  /* 0x0000763248277816 */ /* 0x000fe40000000027 */
[----:B------:R-:W-:Y:S01]  /*1500*/  PRMT R38, R184, 0x7632, R38 ;  /* 0x00007632b8267816 */ /* 0x000fe20000000026 */
[----:B------:R-:W-:Y:S01]  /*1510*/  STL.S16 [R1+0x80], R43 ;  /* 0x0000802b01007387 */ /* 0x000fe20000100600 */
[----:B------:R-:W-:Y:S01]  /*1520*/  PRMT R37, R83, 0x7632, R37 ;  /* 0x0000763253257816 */ /* 0x000fe20000000025 */
[----:B------:R-:W-:Y:S01]  /*1530*/  IMAD R12, R12, -0x326172a9, RZ ;  /* 0xcd9e8d570c0c7824 */ /* 0x000fe200078e02ff */
[----:B------:R-:W-:Y:S01]  /*1540*/  LOP3.LUT R13, R15, R14, R13, 0x96, !PT ;  /* 0x0000000e0f0d7212 */ /* 0x000fe200078e960d */
[----:B------:R-:W-:Y:S01]  /*1550*/  STL.S16 [R1+0x7c], R42 ;  /* 0x00007c2a01007387 */ /* 0x000fe20000100600 */
[----:B------:R-:W-:Y:S01]  /*1560*/  PRMT R36, R191, 0x7632, R36 ;  /* 0x00007632bf247816 */ /* 0x000fe20000000024 */
[----:B------:R-:W-:Y:S01]  /*1570*/  VIADD R14, R133, 0xdb3d7428 ;  /* 0xdb3d7428850e7836 */ /* 0x000fe20000000000 */
[----:B------:R-:W-:Y:S01]  /*1580*/  LOP3.LUT R5, R7, R10, R5, 0x96, !PT ;  /* 0x0000000a07057212 */ /* 0x000fe200078e9605 */
        /* <DEDUP_REMOVED lines=17> */
[----:B------:R-:W-:-:S02]  /*16a0*/  PRMT R27, R90, 0x7632, R27 ;  /* 0x000076325a1b7816 */ /* 0x000fc4000000001b */
[----:B------:R-:W-:Y:S01]  /*16b0*/  LOP3.LUT R11, R11, R12, R10, 0x96, !PT ;  /* 0x0000000c0b0b7212 */ /* 0x000fe200078e960a */
[----:B------:R-:W-:Y:S01]  /*16c0*/  STL.S16 [R1+0x64], R36 ;  /* 0x0000642401007387 */ /* 0x000fe20000100600 */
[----:B------:R-:W-:Y:S02]  /*16d0*/  PRMT R26, R194, 0x7632, R26 ;  /* 0x00007632c21a7816 */ /* 0x000fe4000000001a */
[----:B------:R-:W-:Y:S01]  /*16e0*/  LOP3.LUT R14, R14, R7, R6, 0x96, !PT ;  /* 0x000000070e0e7212 */ /* 0x000fe200078e9606 */
[----:B------:R-:W-:Y:S01]  /*16f0*/  STL.S16 [R1+0x60], R35 ;  /* 0x0000602301007387 */ /* 0x000fe20000100600 */
[----:B------:R-:W-:Y:S01]  /*1700*/  PRMT R25, R89, 0x7632, R25 ;  /* 0x0000763259197816 */ /* 0x000fe20000000019 */
[----:B------:R-:W-:Y:S01]  /*1710*/  IMAD R6, R5, -0x2daee0ad, RZ ;  /* 0xd2511f5305067824 */ /* 0x000fe200078e02ff */
[----:B------:R-:W-:Y:S01]  /*1720*/  PRMT R24, R193, 0x7632, R24 ;  /* 0x00007632c1187816 */ /* 0x000fe20000000018 */
[----:B------:R-:W-:Y:S01]  /*1730*/  STL.S16 [R1+0x5c], R34 ;  /* 0x00005c2201007387 */ /* 0x000fe20000100600 */
[----:B------:R-:W-:Y:S01]  /*1740*/  PRMT R23, R88, 0x7632, R23 ;  /* 0x0000763258177816 */ /* 0x000fe20000000017 */
[----:B------:R-:W-:Y:S01]  /*1750*/  VIADD R7, R133, 0x96a522ad ;  /* 0x96a522ad85077836 */ /* 0x000fe20000000000 */
[----:B------:R-:W-:Y:S01]  /*1760*/  PRMT R22, R192, 0x7632, R22 ;  /* 0x00007632c0167816 */ /* 0x000fe20000000016 */
[----:B------:R-:W-:Y:S01]  /*1770*/  STL.S16 [R1+0x58], R33 ;  /* 0x0000582101007387 */ /* 0x000fe20000100600 */
[----:B------:R-:W-:Y:S01]  /*1780*/  IMAD.HI.U32 R5, R11, -0x2daee0ad, RZ ;  /* 0xd2511f530b057827 */ /* 0x000fe200078e00ff */
[----:B------:R-:W-:-:S02]  /*1790*/  PRMT R21, R99, 0x7632, R21 ;  /* 0x0000763263157816 */ /* 0x000fc40000000015 */
[----:B------:R-:W-:Y:S01]  /*17a0*/  STL.S16 [R1+0x54], R32 ;  /* 0x0000542001007387 */ /* 0x000fe20000100600 */
[----:B------:R-:W-:Y:S01]  /*17b0*/  IMAD.HI.U32 R10, R14, -0x326172a9, RZ ;  /* 0xcd9e8d570e0a7827 */ /* 0x000fe200078e00ff */
[----:B------:R-:W-:Y:S02]  /*17c0*/  PRMT R20, R199, 0x7632, R20 ;  /* 0x00007632c7147816 */ /* 0x000fe40000000014 */
[----:B------:R-:W-:Y:S01]  /*17d0*/  STL.S16 [R1+0x50], R31 ;  /* 0x0000501f01007387 */ /* 0x000fe20000100600 */
[----:B------:R-:W-:Y:S01]  /*17e0*/  IADD3 R12, PT, PT, R132, -0x700cb87f, RZ ;  /* 0x8ff34781840c7810 */ /* 0x000fe20007ffe0ff */
[----:B------:R-:W-:Y:S01]  /*17f0*/  IMAD R158, R11, -0x2daee0ad, RZ ;  /* 0xd2511f530b9e7824 */ /* 0x000fe200078e02ff */
[----:B------:R-:W-:Y:S01]  /*1800*/  PRMT R19, R98, 0x7632, R19 ;  /* 0x0000763262137816 */ /* 0x000fe20000000013 */
[----:B------:R-:W-:Y:S01]  /*1810*/  STL.S16 [R1+0x4c], R30 ;  /* 0x00004c1e01007387 */ /* 0x000fe20000100600 */
[----:B------:R-:W-:Y:S02]  /*1820*/  PRMT R18, R198, 0x7632, R18 ;  /* 0x00007632c6127816 */ /* 0x000fe40000000012 */
[----:B------:R-:W-:Y:S01]  /*1830*/  PRMT R17, R97, 0x7632, R17 ;  /* 0x0000763261117816 */ /* 0x000fe20000000011 */
[----:B------:R-:W-:Y:S01]  /*1840*/  STL.S16 [R1+0x48], R29 ;  /* 0x0000481d01007387 */ /* 0x000fe20000100600 */
[----:B------:R-:W-:-:S02]  /*1850*/  LOP3.LUT R5, R7, R6, R5, 0x96, !PT ;  /* 0x0000000607057212 */ /* 0x000fc400078e9605 */
[----:B------:R-:W-:Y:S01]  /*1860*/  PRMT R16, R197, 0x7632, R16 ;  /* 0x00007632c5107816 */ /* 0x000fe20000000010 */
[----:B------:R-:W-:Y:S01]  /*1870*/  STL.S16 [R1+0x44], R28 ;  /* 0x0000441c01007387 */ /* 0x000fe20000100600 */
[----:B------:R-:W-:Y:S02]  /*1880*/  LOP3.LUT R6, R12, R13, R10, 0x96, !PT ;  /* 0x0000000d0c067212 */ /* 0x000fe400078e960a */
[----:B------:R-:W-:Y:S01]  /*1890*/  PRMT R15, R96, 0x7632, R15 ;  /* 0x00007632600f7816 */ /* 0x000fe2000000000f */
[----:B------:R-:W-:Y:S01]  /*18a0*/  STL.S16 [R1+0x40], R27 ;  /* 0x0000401b01007387 */ /* 0x000fe20000100600 */
[----:B------:R-:W-:Y:S02]  /*18b0*/  PRMT R13, R196, 0x7632, R13 ;  /* 0x00007632c40d7816 */ /* 0x000fe4000000000d */
[----:B------:R-:W-:Y:S01]  /*18c0*/  LOP3.LUT R7, R8, 0x3, RZ, 0xc0, !PT ;  /* 0x0000000308077812 */ /* 0x000fe200078ec0ff */
[----:B------:R-:W-:Y:S01]  /*18d0*/  STL.S16 [R1+0x3c], R26 ;  /* 0x00003c1a01007387 */ /* 0x000fe20000100600 */
[----:B------:R-:W-:Y:S01]  /*18e0*/  PRMT R12, R107, 0x7632, R12 ;  /* 0x000076326b0c7816 */ /* 0x000fe2000000000c */
[--C-:B------:R-:W-:Y:S01]  /*18f0*/  IMAD.MOV.U32 R8, RZ, RZ, R9.reuse ;  /* 0x000000ffff087224 */ /* 0x100fe200078e0009 */
        /* <DEDUP_REMOVED lines=46> */
[----:B------:R-:W-:Y:S01]  /*1be0*/  PRMT R223, R87, 0x7632, R223 ;  /* 0x0000763257df7816 */ /* 0x000fe200000000df */
[----:B0-----:R-:W-:Y:S01]  /*1bf0*/  IMAD R10, R14, -0x326172a9, RZ ;  /* 0xcd9e8d570e0a7824 */ /* 0x001fe200078e02ff */
[----:B------:R-:W-:-:S02]  /*1c00*/  PRMT R222, R86, 0x7632, R222 ;  /* 0x0000763256de7816 */ /* 0x000fc400000000de */
[----:B------:R-:W-:Y:S01]  /*1c10*/  PRMT R221, R85, 0x7632, R221 ;  /* 0x0000763255dd7816 */ /* 0x000fe200000000dd */
[----:B-1----:R-:W-:Y:S01]  /*1c20*/  IMAD.MOV.U32 R9, RZ, RZ, RZ ;  /* 0x000000ffff097224 */ /* 0x002fe200078e00ff */
        /* <DEDUP_REMOVED lines=12> */
[----:B--234-:R-:W-:-:S07]  /*1cf0*/  PRMT R175, R108, 0x7632, R175 ;  /* 0x000076326caf7816 */ /* 0x01cfce00000000af */
.L_x_6146:
[----:B------:R-:W0:Y:S08]  /*1d00*/  LDC.64 R116, c[0x0][0x3f0] ;  /* 0x0000fc00ff747b82 */ /* 0x000e300000000a00 */
[----:B------:R-:W1:Y:S01]  /*1d10*/  LDC R119, c[0x0][0x388] ;  /* 0x0000e200ff777b82 */ /* 0x000e620000000800 */
[----:B0-----:R-:W-:-:S05]  /*1d20*/  IMAD.WIDE R116, R3, 0x4, R116 ;  /* 0x0000000403747825 */ /* 0x001fca00078e0274 */
[----:B------:R0:W2:Y:S02]  /*1d30*/  LDG.E R161, desc[UR6][R116.64] ;  /* 0x0000000674a17981 */ /* 0x0000a4000c1e1900 */
[----:B0-----:R-:W0:Y:S01]  /*1d40*/  LDC.64 R116, c[0x0][0x3f8] ;  /* 0x0000fe00ff747b82 */ /* 0x001e220000000a00 */
[----:B------:R-:W3:Y:S01]  /*1d50*/  S2R R118, SR_TID.X ;  /* 0x0000000000767919 */ /* 0x000ee20000002100 */
[C---:B-1----:R-:W-:Y:S01]  /*1d60*/  IMAD R160, R3.reuse, R119, RZ ;  /* 0x0000007703a07224 */ /* 0x042fe200078e02ff */
[----:B------:R-:W-:Y:S01]  /*1d70*/  ISETP.GE.U32.AND P5, PT, R2, 0x20, PT ;  /* 0x000000200200780c */ /* 0x000fe20003fa6070 */
[----:B0-----:R-:W-:-:S05]  /*1d80*/  IMAD.WIDE R116, R3, 0x4, R116 ;  /* 0x0000000403747825 */ /* 0x001fca00078e0274 */
[----:B------:R0:W5:Y:S01]  /*1d90*/  LDG.E R174, desc[UR6][R116.64] ;  /* 0x0000000674ae7981 */ /* 0x000162000c1e1900 */
[----:B------:R-:W-:Y:S01]  /*1da0*/  BSSY.RECONVERGENT B0, `(.L_x_5185) ;  /* 0x000071a000007945 */ /* 0x000fe20003800200 */
[----:B------:R-:W-:Y:S01]  /*1db0*/  IMAD.MOV.U32 R159, RZ, RZ, RZ ;  /* 0x000000ffff9f7224 */ /* 0x000fe200078e00ff */
[----:B---3--:R-:W-:Y:S02]  /*1dc0*/  LOP3.LUT R118, R118, 0x1f, RZ, 0xc0, !PT ;  /* 0x0000001f76767812 */ /* 0x008fe400078ec0ff */
[----:B0-----:R-:W-:-:S04]  /*1dd0*/  SHF.R.S32.HI R117, RZ, 0x1f, R160 ;  /* 0x0000001fff757819 */ /* 0x001fc800000114a0 */
[----:B------:R-:W-:-:S04]  /*1de0*/  LEA.HI R160, R117, R160, RZ, 0x3 ;  /* 0x000000a075a07211 */ /* 0x000fc800078f18ff */
[----:B------:R-:W-:Y:S02]  /*1df0*/  LEA.HI.SX32 R160, R160, R118, 0x1d ;  /* 0x00000076a0a07211 */ /* 0x000fe400078feaff */
[----:B--2---:R-:W-:-:S13]  /*1e00*/  ISETP.GE.AND P0, PT, R161, 0x1, PT ;  /* 0x00000001a100780c */ /* 0x004fda0003f06270 */
[----:B------:R-:W-:-:S05]  /*1e10*/  @P0 IADD3 R116, PT, PT, R161, -0x1, RZ ;  /* 0xffffffffa1740810 */ /* 0x000fca0007ffe0ff */
[----:B------:R-:W-:-:S05]  /*1e20*/  @P0 IMAD R116, R116, R119, RZ ;  /* 0x0000007774740224 */ /* 0x000fca00078e02ff */
[----:B------:R-:W-:-:S04]  /*1e30*/  @P0 SHF.R.S32.HI R117, RZ, 0x1f, R116 ;  /* 0x0000001fff750819 */ /* 0x000fc80000011474 */
[----:B------:R-:W-:-:S04]  /*1e40*/  @P0 LEA.HI R117, R117, R116, RZ, 0x3 ;  /* 0x0000007475750211 */ /* 0x000fc800078f18ff */
[----:B------:R-:W-:Y:S01]  /*1e50*/  @P0 LEA.HI.SX32 R159, R117, R118, 0x1d ;  /* 0x00000076759f0211 */ /* 0x000fe200078feaff */
[----:B------:R-:W-:Y:S06]  /*1e60*/  @!P5 BRA `(.L_x_5186) ;  /* 0x000000700034d947 */ /* 0x000fec0003800000 */
[----:B------:R-:W-:Y:S04]  /*1e70*/  BSSY.RECONVERGENT B1, `(.L_x_5187) ;  /* 0x0000005000017945 */ /* 0x000fe80003800200 */
[----:B------:R-:W-:Y:S05]  /*1e80*/  @!P0 BRA `(.L_x_5188) ;  /* 0x00000000000c8947 */ /* 0x000fea0003800000 */
[----:B------:R-:W0:Y:S02]  /*1e90*/  LDC.64 R52, c[0x0][0x390] ;  /* 0x0000e400ff347b82 */ /* 0x000e240000000a00 */
[----:B0-----:R-:W-:-:S06]  /*1ea0*/  IMAD.WIDE.U32 R52, R159, 0x10, R52 ;  /* 0x000000109f347825 */ /* 0x001fcc00078e0034 */
[----:B------:R-:W5:Y:S02]  /*1eb0*/  LDG.E.128 R52, desc[UR6][R52.64] ;  /* 0x0000000634347981 */ /* 0x000f64000c1e1d00 */
.L_x_5188:
[----:B------:R-:W-:Y:S05]  /*1ec0*/  BSYNC.RECONVERGENT B1 ;  /* 0x0000000000017941 */ /* 0x000fea0003800200 */
.L_x_5187:
        /* <DEDUP_REMOVED lines=28> */
.L_x_5194:
        /* <DEDUP_REMOVED lines=13> */
.L_x_5196:
[----:B------:R-:W-:Y:S05]  /*2160*/  BSYNC.RECONVERGENT B3 ;  /* 0x0000000000037941 */ /* 0x000fea0003800200 */
.L_x_5195:
[----:B------:R-:W-:Y:S01]  /*2170*/  LOP3.LUT R10, R9, R13, R133, 0x96, !PT ;  /* 0x0000000d090a7212 */ /* 0x000fe200078e9685 */
[----:B------:R-:W-:Y:S01]  /*2180*/  IMAD.WIDE.U32 R6, R0, -0x326172a9, RZ ;  /* 0xcd9e8d5700067825 */ /* 0x000fe200078e00ff */
[C---:B------:R-:W-:Y:S02]  /*2190*/  IADD3 R13, PT, PT, R132.reuse, -0x61c88647, RZ ;  /* 0x9e3779b9840d7810 */ /* 0x040fe40007ffe0ff */
[----:B------:R-:W-:Y:S01]  /*21a0*/  IADD3 R116, PT, PT, R132, 0x5384540f, RZ ;  /* 0x5384540f84747810 */ /* 0x000fe20007ffe0ff */
[----:B------:R-:W-:Y:S01]  /*21b0*/  IMAD.WIDE.U32 R10, R10, -0x326172a9, RZ ;  /* 0xcd9e8d570a0a7825 */ /* 0x000fe200078e00ff */
[----:B------:R-:W-:-:S03]  /*21c0*/  LOP3.LUT R7, R8, R7, R132, 0x96, !PT ;  /* 0x0000000708077212 */ /* 0x000fc600078e9684 */
[----:B------:R-:W-:Y:S01]  /*21d0*/  VIADD R5, R133, 0xbb67ae85 ;  /* 0xbb67ae8585057836 */ /* 0x000fe20000000000 */
[----:B------:R-:W-:Y:S01]  /*21e0*/  LOP3.LUT R13, R13, R6, R11, 0x96, !PT ;  /* 0x000000060d0d7212 */ /* 0x000fe200078e960b */
[----:B------:R-:W-:-:S04]  /*21f0*/  IMAD.WIDE.U32 R6, R7, -0x2daee0ad, RZ ;  /* 0xd2511f5307067825 */ /* 0x000fc800078e00ff */
[----:B------:R-:W-:Y:S01]  /*2200*/  VIADD R11, R133, 0x76cf5d0a ;  /* 0x76cf5d0a850b7836 */ /* 0x000fe20000000000 */
[----:B------:R-:W-:Y:S01]  /*2210*/  LOP3.LUT R7, R5, R12, R7, 0x96, !PT ;  /* 0x0000000c05077212 */ /* 0x000fe200078e9607 */
[----:B------:R-:W-:Y:S01]  /*2220*/  IMAD.WIDE.U32 R12, R13, -0x2daee0ad, RZ ;  /* 0xd2511f530d0c7825 */ /* 0x000fe200078e00ff */
[----:B------:R-:W-:-:S03]  /*2230*/  IADD3 R5, PT, PT, R132, 0x3c6ef372, RZ ;  /* 0x3c6ef37284057810 */ /* 0x000fc60007ffe0ff */
[----:B------:R-:W-:Y:S01]  /*2240*/  IMAD.MOV.U32 R15, RZ, RZ, RZ ;  /* 0x000000ffff0f7224 */ /* 0x000fe200078e00ff */
[----:B------:R-:W-:Y:S01]  /*2250*/  LOP3.LUT R11, R11, R6, R13, 0x96, !PT ;  /* 0x000000060b0b7212 */ /* 0x000fe200078e960d */
[----:B------:R-:W-:-:S05]  /*2260*/  IMAD.WIDE.U32 R6, R7, -0x326172a9, RZ ;  /* 0xcd9e8d5707067825 */ /* 0x000fca00078e00ff */
[----:B------:R-:W-:Y:S01]  /*2270*/  LOP3.LUT R7, R5, R10, R7, 0x96, !PT ;  /* 0x0000000a05077212 */ /* 0x000fe200078e9607 */
[----:B------:R-:W-:-:S04]  /*2280*/  IMAD.WIDE.U32 R10, R11, -0x326172a9, RZ ;  /* 0xcd9e8d570b0a7825 */ /* 0x000fc800078e00ff */
[----:B------:R-:W-:-:S05]  /*2290*/  VIADD R5, R132, 0xdaa66d2b ;  /* 0xdaa66d2b84057836 */ /* 0x000fca0000000000 */
[----:B------:R-:W-:Y:S01]  /*22a0*/  LOP3.LUT R11, R5, R6, R11, 0x96, !PT ;  /* 0x00000006050b7212 */ /* 0x000fe200078e960b */
[----:B------:R-:W-:-:S04]  /*22b0*/  IMAD.WIDE.U32 R6, R7, -0x2daee0ad, RZ ;  /* 0xd2511f5307067825 */ /* 0x000fc800078e00ff */
[----:B------:R-:W-:-:S05]  /*22c0*/  VIADD R5, R133, 0x32370b8f ;  /* 0x32370b8f85057836 */ /* 0x000fca0000000000 */
[----:B------:R-:W-:Y:S02]  /*22d0*/  LOP3.LUT R12, R5, R12, R7, 0x96, !PT ;  /* 0x0000000c050c7212 */ /* 0x000fe400078e9607 */
[----:B------:R-:W-:-:S03]  /*22e0*/  IADD3 R5, PT, PT, R132, 0x78dde6e4, RZ ;  /* 0x78dde6e484057810 */ /* 0x000fc60007ffe0ff */
[----:B------:R-:W-:-:S05]  /*22f0*/  IMAD.WIDE.U32 R12, R12, -0x326172a9, RZ ;  /* 0xcd9e8d570c0c7825 */ /* 0x000fca00078e00ff */
[----:B------:R-:W-:Y:S01]  /*2300*/  LOP3.LUT R13, R5, R10, R13, 0x96, !PT ;  /* 0x0000000a050d7212 */ /* 0x000fe200078e960d */
[----:B------:R-:W-:-:S04]  /*2310*/  IMAD.WIDE.U32 R10, R11, -0x2daee0ad, RZ ;  /* 0xd2511f530b0a7825 */ /* 0x000fc800078e00ff */
[----:B------:R-:W-:-:S05]  /*2320*/  VIADD R5, R133, 0xed9eba14 ;  /* 0xed9eba1485057836 */ /* 0x000fca0000000000 */
[----:B------:R-:W-:Y:S01]  /*2330*/  LOP3.LUT R6, R5, R6, R11, 0x96, !PT ;  /* 0x0000000605067212 */ /* 0x000fe200078e960b */
[----:B------:R-:W-:-:S04]  /*2340*/  VIADD R5, R132, 0x1715609d ;  /* 0x1715609d84057836 */ /* 0x000fc80000000000 */
[----:B------:R-:W-:-:S05]  /*2350*/  IMAD.WIDE.U32 R6, R6, -0x326172a9, RZ ;  /* 0xcd9e8d5706067825 */ /* 0x000fca00078e00ff */
[----:B------:R-:W-:Y:S01]  /*2360*/  LOP3.LUT R7, R5, R12, R7, 0x96, !PT ;  /* 0x0000000c05077212 */ /* 0x000fe200078e9607 */
[----:B------:R-:W-:Y:S01]  /*2370*/  IMAD.WIDE.U32 R12, R13, -0x2daee0ad, RZ ;  /* 0xd2511f530d0c7825 */ /* 0x000fe200078e00ff */
[----:B------:R-:W-:-:S04]  /*2380*/  IADD3 R5, PT, PT, R133, -0x56f99767, RZ ;  /* 0xa906689985057810 */ /* 0x000fc80007ffe0ff */
[----:B------:R-:W-:Y:S01]  /*2390*/  LOP3.LUT R10, R5, R10, R13, 0x96, !PT ;  /* 0x0000000a050a7212 */ /* 0x000fe200078e960d */
[----:B------:R-:W-:-:S04]  /*23a0*/  VIADD R5, R132, 0xb54cda56 ;  /* 0xb54cda5684057836 */ /* 0x000fc80000000000 */
        /* <DEDUP_REMOVED lines=8> */
[----:B------:R-:W-:-:S04]  /*2430*/  IMAD.WIDE.U32 R10, R11, -0x2daee0ad, RZ ;  /* 0xd2511f530b0a7825 */ /* 0x000fc800078e00ff */
[----:B------:R-:W-:Y:S01]  /*2440*/  IMAD.WIDE.U32 R116, R116, -0x2daee0ad, RZ ;  /* 0xd2511f5374747825 */ /* 0x000fe200078e00ff */
[----:B------:R-:W-:-:S03]  /*2450*/  LOP3.LUT R6, R5, R6, R11, 0x96, !PT ;  /* 0x0000000605067212 */ /* 0x000fc600078e960b */
[----:B------:R-:W-:Y:S02]  /*2460*/  VIADD R5, R132, 0xf1bbcdc8 ;  /* 0xf1bbcdc884057836 */ /* 0x000fe40000000000 */
[----:B------:R-:W-:-:S05]  /*2470*/  IMAD.WIDE.U32 R6, R6, -0x326172a9, RZ ;  /* 0xcd9e8d5706067825 */ /* 0x000fca00078e00ff */
[----:B------:R-:W-:Y:S02]  /*2480*/  LOP3.LUT R12, R5, R12, R7, 0x96, !PT ;  /* 0x0000000c050c7212 */ /* 0x000fe400078e9607 */
[----:B------:R-:W-:-:S03]  /*2490*/  IADD3 R5, PT, PT, R133, -0x24c28bd8, RZ ;  /* 0xdb3d742885057810 */ /* 0x000fc60007ffe0ff */
[----:B------:R-:W-:Y:S01]  /*24a0*/  IMAD.WIDE.U32 R12, R12, -0x2daee0ad, RZ ;  /* 0xd2511f530c0c7825 */ /* 0x000fe200078e00ff */
[----:B------:R-:W-:-:S03]  /*24b0*/  LOP3.LUT R10, R5, R10, R117, 0x96, !PT ;  /* 0x0000000a050a7212 */ /* 0x000fc600078e9675 */
[----:B------:R-:W-:Y:S01]  /*24c0*/  VIADD R5, R132, 0x8ff34781 ;  /* 0x8ff3478184057836 */ /* 0x000fe20000000000 */
[----:B------:R-:W-:Y:S01]  /*24d0*/  MOV R17, R12 ;  /* 0x0000000c00117202 */ /* 0x000fe20000000f00 */
[----:B------:R-:W-:-:S05]  /*24e0*/  IMAD.WIDE.U32 R10, R10, -0x326172a9, RZ ;  /* 0xcd9e8d570a0a7825 */ /* 0x000fca00078e00ff */
[----:B------:R-:W-:Y:S01]  /*24f0*/  LOP3.LUT R6, R5, R6, R11, 0x96, !PT ;  /* 0x0000000605067212 */ /* 0x000fe200078e960b */
[----:B------:R-:W-:Y:S02]  /*2500*/  VIADD R5, R133, 0x96a522ad ;  /* 0x96a522ad85057836 */ /* 0x000fe40000000000 */
[----:B------:R-:W-:-:S03]  /*2510*/  IMAD.MOV.U32 R11, RZ, RZ, R158 ;  /* 0x000000ffff0b7224 */ /* 0x000fc600078e009e */
[----:B------:R-:W-:-:S07]  /*2520*/  LOP3.LUT R5, R5, R116, R13, 0x96, !PT ;  /* 0x0000007405057212 */ /* 0x000fce00078e960d */
.L_x_5193:
[----:B------:R-:W-:Y:S05]  /*2530*/  BSYNC.RECONVERGENT B2 ;  /* 0x0000000000027941 */ /* 0x000fea0003800200 */
.L_x_5192:
[----:B------:R-:W-:Y:S01]  /*2540*/  I2FP.F32.U32 R7, R11 ;  /* 0x0000000b00077245 */ /* 0x000fe20000201000 */
[----:B------:R-:W-:Y:S01]  /*2550*/  HFMA2 R11, -RZ, RZ, 0.1171875, 0 ;  /* 0x2f800000ff0b7431 */ /* 0x000fe200000001ff */
[----:B------:R-:W-:-:S04]  /*2560*/  SHF.L.U32 R12, R48, 0x10, RZ ;  /* 0x00000010300c7819 */ /* 0x000fc800000006ff */
[----:B------:R-:W-:-:S05]  /*2570*/  FFMA.FTZ R7, R7, R11, 1.1641532182693481445e-10 ;  /* 0x2f00000007077423 */ /* 0x000fca000001000b */
[----:B------:R-:W-:Y:S01]  /*2580*/  FSETP.GTU.FTZ.AND P2, PT, R7, UR8, PT ;  /* 0x0000000807007c0b */ /* 0x000fe2000bf5c000 */
[----:B-----5:R-:W-:-:S04]  /*2590*/  IMAD.U32 R7, R52, 0x10000, RZ ;  /* 0x0001000034077824 */ /* 0x020fc800078e00ff */
[----:B------:R-:W-:-:S04]  /*25a0*/  FMUL.FTZ R7, R7, UR11 ;  /* 0x0000000b07077c20 */ /* 0x000fc80008410000 */
[----:B------:R-:W-:-:S05]  /*25b0*/  FMUL.FTZ R7, R7, UR10 ;  /* 0x0000000a07077c20 */ /* 0x000fca0008410000 */
[----:B------:R-:W-:Y:S01]  /*25c0*/  FSEL R11, R7, RZ, !P2 ;  /* 0x000000ff070b7208 */ /* 0x000fe20005000000 */
[----:B------:R-:W-:-:S04]  /*25d0*/  IMAD.U32 R7, R108, 0x10000, RZ ;  /* 0x000100006c077824 */ /* 0x000fc800078e00ff */
[----:B------:R-:W-:Y:S01]  /*25e0*/  FFMA.FTZ R11, R11, R7, R12 ;  /* 0x000000070b0b7223 */ /* 0x000fe2000001000c */
[----:B------:R-:W-:-:S07]  /*25f0*/  SEL R12, RZ, 0x1, P2 ;  /* 0x00000001ff0c7807 */ /* 0x000fce0001000000 */
.L_x_5191:
[----:B------:R-:W-:Y:S05]  /*2600*/  BSYNC.RECONVERGENT B1 ;  /* 0x0000000000017941 */ /* 0x000fea0003800200 */
.L_x_5190:
        /* <DEDUP_REMOVED lines=23> */
.L_x_5201:
        /* <DEDUP_REMOVED lines=13> */
.L_x_5203:
[----:B------:R-:W-:Y:S05]  /*2850*/  BSYNC.RECONVERGENT B3 ;  /* 0x0000000000037941 */ /* 0x000fea0003800200 */
.L_x_5202:
[----:B------:R-:W-:Y:S01]  /*2860*/  LOP3.LUT R14, R9, R119, R133, 0x96, !PT ;  /* 0x00000077090e7212 */ /* 0x000fe200078e9685 */
[----:B------:R-:W-:Y:S01]  /*2870*/  IMAD.WIDE.U32 R6, R0, -0x326172a9, RZ ;  /* 0xcd9e8d5700067825 */ /* 0x000fe200078e00ff */
[----:B------:R-:W-:-:S03]  /*2880*/  IADD3 R5, PT, PT, R133, -0x4498517b, RZ ;  /* 0xbb67ae8585057810 */ /* 0x000fc60007ffe0ff */
[----:B------:R-:W-:Y:S01]  /*2890*/  VIADD R119, R132, 0x9e3779b9 ;  /* 0x9e3779b984777836 */ /* 0x000fe20000000000 */
[----:B------:R-:W-:Y:S01]  /*28a0*/  LOP3.LUT R7, R8, R7, R132, 0x96, !PT ;  /* 0x0000000708077212 */ /* 0x000fe200078e9684 */
[----:B------:R-:W-:-:S04]  /*28b0*/  IMAD.WIDE.U32 R14, R14, -0x326172a9, RZ ;  /* 0xcd9e8d570e0e7825 */ /* 0x000fc800078e00ff */
        /* <DEDUP_REMOVED lines=9> */
[----:B------:R-:W-:Y:S01]  /*2950*/  IMAD.MOV.U32 R13, RZ, RZ, R17 ;  /* 0x000000ffff0d7224 */ /* 0x000fe200078e0011 */
[----:B------:R-:W-:Y:S01]  /*2960*/  LOP3.LUT R7, R5, R14, R7, 0x96, !PT ;  /* 0x0000000e05077212 */ /* 0x000fe200078e9607 */
[----:B------:R-:W-:Y:S01]  /*2970*/  IMAD.WIDE.U32 R14, R15, -0x326172a9, RZ ;  /* 0xcd9e8d570f0e7825 */ /* 0x000fe200078e00ff */
[----:B------:R-:W-:-:S04]  /*2980*/  IADD3 R5, PT, PT, R132, -0x255992d5, RZ ;  /* 0xdaa66d2b84057810 */ /* 0x000fc80007ffe0ff */
        /* <DEDUP_REMOVED lines=15> */
[----:B------:R-:W-:Y:S02]  /*2a80*/  LOP3.LUT R14, R5, R14, R119, 0x96, !PT ;  /* 0x0000000e050e7212 */ /* 0x000fe400078e9677 */
[----:B------:R-:W-:-:S03]  /*2a90*/  IADD3 R5, PT, PT, R132, -0x4ab325aa, RZ ;  /* 0xb54cda5684057810 */ /* 0x000fc60007ffe0ff */
[----:B------:R-:W-:-:S05]  /*2aa0*/  IMAD.WIDE.U32 R14, R14, -0x326172a9, RZ ;  /* 0xcd9e8d570e0e7825 */ /* 0x000fca00078e00ff */
        /* <DEDUP_REMOVED lines=8> */
[----:B------:R-:W-:Y:S01]  /*2b30*/  IMAD.WIDE.U32 R162, R162, -0x2daee0ad, RZ ;  /* 0xd2511f53a2a27825 */ /* 0x000fe200078e00ff */
[----:B------:R-:W-:-:S03]  /*2b40*/  LOP3.LUT R6, R5, R6, R15, 0x96, !PT ;  /* 0x0000000605067212 */ /* 0x000fc600078e960f */
[----:B------:R-:W-:Y:S02]  /*2b50*/  VIADD R5, R133, 0xdb3d7428 ;  /* 0xdb3d742885057836 */ /* 0x000fe40000000000 */
[----:B------:R-:W-:-:S03]  /*2b60*/  IMAD.WIDE.U32 R6, R6, -0x326172a9, RZ ;  /* 0xcd9e8d5706067825 */ /* 0x000fc600078e00ff */
[----:B------:R-:W-:Y:S01]  /*2b70*/  LOP3.LUT R5, R5, R14, R163, 0x96, !PT ;  /* 0x0000000e05057212 */ /* 0x000fe200078e96a3 */
[----:B------:R-:W-:-:S05]  /*2b80*/  VIADD R15, R132, 0xf1bbcdc8 ;  /* 0xf1bbcdc8840f7836 */ /* 0x000fca0000000000 */
[----:B------:R-:W-:Y:S01]  /*2b90*/  LOP3.LUT R15, R15, R118, R7, 0x96, !PT ;  /* 0x000000760f0f7212 */ /* 0x000fe200078e9607 */
[----:B------:R-:W-:Y:S01]  /*2ba0*/  IMAD.WIDE.U32 R118, R5, -0x326172a9, RZ ;  /* 0xcd9e8d5705767825 */ /* 0x000fe200078e00ff */
[----:B------:R-:W-:-:S03]  /*2bb0*/  IADD3 R5, PT, PT, R132, -0x700cb87f, RZ ;  /* 0x8ff3478184057810 */ /* 0x000fc60007ffe0ff */
[----:B------:R-:W-:Y:S01]  /*2bc0*/  IMAD.WIDE.U32 R14, R15, -0x2daee0ad, RZ ;  /* 0xd2511f530f0e7825 */ /* 0x000fe200078e00ff */
[----:B------:R-:W-:-:S03]  /*2bd0*/  LOP3.LUT R6, R5, R6, R119, 0x96, !PT ;  /* 0x0000000605067212 */ /* 0x000fc600078e9677 */
[----:B------:R-:W-:Y:S01]  /*2be0*/  VIADD R5, R133, 0x96a522ad ;  /* 0x96a522ad85057836 */ /* 0x000fe20000000000 */
[----:B------:R-:W-:Y:S01]  /*2bf0*/  MOV R19, R14 ;  /* 0x0000000e00137202 */ /* 0x000fe20000000f00 */
[----:B------:R-:W-:Y:S02]  /*2c00*/  IMAD.MOV.U32 R10, RZ, RZ, R118 ;  /* 0x000000ffff0a7224 */ /* 0x000fe400078e0076 */
[----:B------:R-:W-:Y:S01]  /*2c10*/  IMAD.MOV.U32 R7, RZ, RZ, RZ ;  /* 0x000000ffff077224 */ /* 0x000fe200078e00ff */
[----:B------:R-:W-:-:S07]  /*2c20*/  LOP3.LUT R5, R5, R162, R15, 0x96, !PT ;  /* 0x000000a205057212 */ /* 0x000fce00078e960f */
.L_x_5200:
[----:B------:R-:W-:Y:S05]  /*2c30*/  BSYNC.RECONVERGENT B2 ;  /* 0x0000000000027941 */ /* 0x000fea0003800200 */
.L_x_5199:
[----:B------:R-:W-:Y:S01]  /*2c40*/  HFMA2 R14, -RZ, RZ, 0.1171875, 0 ;  /* 0x2f800000ff0e7431 */ /* 0x000fe200000001ff */
[----:B------:R-:W-:Y:S02]  /*2c50*/  I2FP.F32.U32 R13, R13 ;  /* 0x0000000d000d7245 */ /* 0x000fe40000201000 */
[----:B------:R-:W-:-:S03]  /*2c60*/  SHF.L.U32 R15, R175, 0x10, RZ ;  /* 0x00000010af0f7819 */ /* 0x000fc600000006ff */
[----:B------:R-:W-:-:S05]  /*2c70*/  FFMA.FTZ R13, R13, R14, 1.1641532182693481445e-10 ;  /* 0x2f0000000d0d7423 */ /* 0x000fca000001000e */
[----:B------:R-:W-:Y:S02]  /*2c80*/  FSETP.GTU.FTZ.AND P2, PT, R13, UR8, PT ;  /* 0x000000080d007c0b */ /* 0x000fe4000bf5c000 */
[----:B-----5:R-:W-:-:S05]  /*2c90*/  PRMT R13, R52, 0x7632, R13 ;  /* 0x00007632340d7816 */ /* 0x020fca000000000d */
[----:B------:R-:W-:-:S04]  /*2ca0*/  IMAD.U32 R13, R13, 0x10000, RZ ;  /* 0x000100000d0d7824 */ /* 0x000fc800078e00ff */
[----:B------:R-:W-:-:S04]  /*2cb0*/  FMUL.FTZ R13, R13, UR11 ;  /* 0x0000000b0d0d7c20 */ /* 0x000fc80008410000 */
[----:B------:R-:W-:Y:S01]  /*2cc0*/  FMUL.FTZ R14, R13, UR10 ;  /* 0x0000000a0d0e7c20 */ /* 0x000fe20008410000 */
[----:B------:R-:W-:-:S04]  /*2cd0*/  PRMT R13, R48, 0x7632, R13 ;  /* 0x00007632300d7816 */ /* 0x000fc8000000000d */
[----:B------:R-:W-:Y:S01]  /*2ce0*/  FSEL R14, R14, RZ, !P2 ;  /* 0x000000ff0e0e7208 */ /* 0x000fe20005000000 */
[----:B------:R-:W-:-:S04]  /*2cf0*/  IMAD.U32 R13, R13, 0x10000, RZ ;  /* 0x000100000d0d7824 */ /* 0x000fc800078e00ff */
[----:B------:R-:W-:Y:S01]  /*2d00*/  FFMA.FTZ R13, R14, R15, R13 ;  /* 0x0000000f0e0d7223 */ /* 0x000fe2000001000d */
[----:B------:R-:W-:-:S07]  /*2d10*/  SEL R14, RZ, 0x1, P2 ;  /* 0x00000001ff0e7807 */ /* 0x000fce0001000000 */
.L_x_5198:
[----:B------:R-:W-:Y:S05]  /*2d20*/  BSYNC.RECONVERGENT B1 ;  /* 0x0000000000017941 */ /* 0x000fea0003800200 */
.L_x_5197:
        /* <DEDUP_REMOVED lines=22> */
.L_x_5208:
        /* <DEDUP_REMOVED lines=13> */
.L_x_5210:
[----:B------:R-:W-:Y:S05]  /*2f60*/  BSYNC.RECONVERGENT B3 ;  /* 0x0000000000037941 */ /* 0x000fea0003800200 */
.L_x_5209:
        /* <DEDUP_REMOVED lines=18> */
[----:B------:R-:W-:-:S03]  /*3090*/  IADD3 R5, PT, PT, R132, -0x255992d5, RZ ;  /* 0xdaa66d2b84057810 */ /* 0x000fc60007ffe0ff */
[----:B------:R-:W-:Y:S01]  /*30a0*/  IMAD.MOV.U32 R25, RZ, RZ, RZ ;  /* 0x000000ffff197224 */ /* 0x000fe200078e00ff */
        /* <DEDUP_REMOVED lines=39> */
[----:B------:R-:W-:-:S03]  /*3320*/  IMAD.MOV.U32 R10, RZ, RZ, R162 ;  /* 0x000000ffff0a7224 */ /* 0x000fc600078e00a2 */
[----:B------:R-:W-:-:S07]  /*3330*/  LOP3.LUT R5, R5, R168, R17, 0x96, !PT ;  /* 0x000000a805057212 */ /* 0x000fce00078e9611 */
.L_x_5207:
[----:B------:R-:W-:Y:S05]  /*3340*/  BSYNC.RECONVERGENT B2 ;  /* 0x0000000000027941 */ /* 0x000fea0003800200 */
.L_x_5206:
        /* <DEDUP_REMOVED lines=12> */
.L_x_5205:
[----:B------:R-:W-:Y:S05]  /*3410*/  BSYNC.RECONVERGENT B1 ;  /* 0x0000000000017941 */ /* 0x000fea0003800200 */
.L_x_5204:
        /* <DEDUP_REMOVED lines=23> */
.L_x_5215:
        /* <DEDUP_REMOVED lines=13> */
.L_x_5217:
[----:B------:R-:W-:Y:S05]  /*3660*/  BSYNC.RECONVERGENT B3 ;  /* 0x0000000000037941 */ /* 0x000fea0003800200 */
.L_x_5216:
        /* <DEDUP_REMOVED lines=61> */
.L_x_5214:
[----:B------:R-:W-:Y:S05]  /*3a40*/  BSYNC.RECONVERGENT B2 ;  /* 0x0000000000027941 */ /* 0x000fea0003800200 */
.L_x_5213:
        /* <DEDUP_REMOVED lines=14> */
.L_x_5212:
[----:B------:R-:W-:Y:S05]  /*3b30*/  BSYNC.RECONVERGENT B1 ;  /* 0x0000000000017941 */ /* 0x000fea0003800200 */
.L_x_5211:
        /* <DEDUP_REMOVED lines=22> */
.L_x_5222:
        /* <DEDUP_REMOVED lines=13> */
.L_x_5224:
[----:B------:R-:W-:Y:S05]  /*3d70*/  BSYNC.RECONVERGENT B3 ;  /* 0x0000000000037941 */ /* 0x000fea0003800200 */
.L_x_5223:
        /* <DEDUP_REMOVED lines=61> */
.L_x_5221:
[----:B------:R-:W-:Y:S05]  /*4150*/  BSYNC.RECONVERGENT B2 ;  /* 0x0000000000027941 */ /* 0x000fea0003800200 */
.L_x_5220:
        /* <DEDUP_REMOVED lines=12> */
.L_x_5219:
[----:B------:R-:W-:Y:S05]  /*4220*/  BSYNC.RECONVERGENT B1 ;  /* 0x0000000000017941 */ /* 0x000fea0003800200 */
.L_x_5218:
        /* <DEDUP_REMOVED lines=23> */
.L_x_5229:
        /* <DEDUP_REMOVED lines=13> */
.L_x_5231:
[----:B------:R-:W-:Y:S05]  /*4470*/  BSYNC.RECONVERGENT B3 ;  /* 0x0000000000037941 */ /* 0x000fea0003800200 */
.L_x_5230:
        /* <DEDUP_REMOVED lines=61> */
.L_x_5228:
[----:B------:R-:W-:Y:S05]  /*4850*/  BSYNC.RECONVERGENT B2 ;  /* 0x0000000000027941 */ /* 0x000fea0003800200 */
.L_x_5227:
        /* <DEDUP_REMOVED lines=14> */
.L_x_5226:
[----:B------:R-:W-:Y:S05]  /*4940*/  BSYNC.RECONVERGENT B1 ;  /* 0x0000000000017941 */ /* 0x000fea0003800200 */
.L_x_5225:
        /* <DEDUP_REMOVED lines=22> */
.L_x_5236:
        /* <DEDUP_REMOVED lines=13> */
.L_x_5238:
[----:B------:R-:W-:Y:S05]  /*4b80*/  BSYNC.RECONVERGENT B3 ;  /* 0x0000000000037941 */ /* 0x000fea0003800200 */
.L_x_5237:
        /* <DEDUP_REMOVED lines=61> */
.L_x_5235:
[----:B------:R-:W-:Y:S05]  /*4f60*/  BSYNC.RECONVERGENT B2 ;  /* 0x0000000000027941 */ /* 0x000fea0003800200 */
.L_x_5234:
        /* <DEDUP_REMOVED lines=12> */
.L_x_5233:
[----:B------:R-:W-:Y:S05]  /*5030*/  BSYNC.RECONVERGENT B1 ;  /* 0x0000000000017941 */ /* 0x000fea0003800200 */
.L_x_5232:
        /* <DEDUP_REMOVED lines=23> */
.L_x_5243:
        /* <DEDUP_REMOVED lines=13> */
.L_x_5245:
[----:B------:R-:W-:Y:S05]  /*5280*/  BSYNC.RECONVERGENT B3 ;  /* 0x0000000000037941 */ /* 0x000fea0003800200 */
.L_x_5244:
        /* <DEDUP_REMOVED lines=56> */
[----:B------:R-:W-:Y:S02]  /*5610*/  VIADD R5, R133, 0x96a522ad ;  /* 0x96a522ad85057836 */ /* 0x000fe40000000000 */
[----:B------:R-:W-:Y:S01]  /*5620*/  IMAD.MOV.U32 R10, RZ, RZ, R168 ;  /* 0x000000ffff0a7224 */ /* 0x000fe200078e00a8 */
[----:B------:R-:W-:Y:S01]  /*5630*/  MOV R168, R162 ;  /* 0x000000a200a87202 */ /* 0x000fe20000000f00 */
[----:B------:R-:W-:Y:S01]  /*5640*/  IMAD.MOV.U32 R7, RZ, RZ, RZ ;  /* 0x000000ffff077224 */ /* 0x000fe200078e00ff */
[----:B------:R-:W-:-:S07]  /*5650*/  LOP3.LUT R5, R5, R170, R163, 0x96, !PT ;  /* 0x000000aa05057212 */ /* 0x000fce00078e96a3 */
.L_x_5242:
[----:B------:R-:W-:Y:S05]  /*5660*/  BSYNC.RECONVERGENT B2 ;  /* 0x0000000000027941 */ /* 0x000fea0003800200 */
.L_x_5241:
        /* <DEDUP_REMOVED lines=14> */
.L_x_5240:
[----:B------:R-:W-:Y:S05]  /*5750*/  BSYNC.RECONVERGENT B1 ;  /* 0x0000000000017941 */ /* 0x000fea0003800200 */
.L_x_5239:
[----:B------:R-:W-:Y:S02]  /*5760*/  F2FP.BF16.F32.PACK_AB R162, RZ, R25 ;  /* 0x00000019ffa2723e */ /* 0x000fe400000010ff */
[----:B------:R-:W-:Y:S02]  /*5770*/  PRMT R116, R116, 0x5410, R119 ;  /* 0x0000541074747816 */ /* 0x000fe40000000077 */
[----:B------:R-:W-:Y:S02]  /*5780*/  PRMT R118, R118, 0x5410, R172 ;  /* 0x0000541076767816 */ /* 0x000fe400000000ac */
[----:B------:R-:W-:Y:S02]  /*5790*/  PRMT R117, R117, 0x5410, R158 ;  /* 0x0000541075757816 */ /* 0x000fe4000000009e */
[----:B------:R-:W-:Y:S01]  /*57a0*/  PRMT R119, R173, 0x5410, R162 ;  /* 0x00005410ad777816 */ /* 0x000fe200000000a2 */
[----:B------:R-:W-:Y:S06]  /*57b0*/  BRA `(.L_x_5246) ;  /* 0x00000034006c7947 */ /* 0x000fec0003800000 */
.L_x_5189:
        /* <DEDUP_REMOVED lines=21> */
.L_x_5251:
        /* <DEDUP_REMOVED lines=13> */
.L_x_5253:
[----:B------:R-:W-:Y:S05]  /*59e0*/  BSYNC.RECONVERGENT B3 ;  /* 0x0000000000037941 */ /* 0x000fea0003800200 */
.L_x_5252:
        /* <DEDUP_REMOVED lines=15> */
[----:B------:R-:W-:Y:S01]  /*5ae0*/  IMAD.MOV.U32 R15, RZ, RZ, RZ ;  /* 0x000000ffff0f7224 */ /* 0x000fe200078e00ff */
        /* <DEDUP_REMOVED lines=32> */
[----:B------:R-:W-:-:S05]  /*5cf0*/  IMAD.WIDE.U32 R6, R6, -0x326172a9, RZ ;  /* 0xcd9e8d5706067825 */ /* 0x000fca00078e00ff */
[----:B------:R-:W-:Y:S01]  /*5d00*/  LOP3.LUT R12, R5, R12, R7, 0x96, !PT ;  /* 0x0000000c050c7212 */ /* 0x000fe200078e9607 */
[----:B------:R-:W-:-:S04]  /*5d10*/  VIADD R5, R133, 0xdb3d7428 ;  /* 0xdb3d742885057836 */ /* 0x000fc80000000000 */
[----:B------:R-:W-:Y:S01]  /*5d20*/  IMAD.WIDE.U32 R12, R12, -0x2daee0ad, RZ ;  /* 0xd2511f530c0c7825 */ /* 0x000fe200078e00ff */
[----:B------:R-:W-:Y:S02]  /*5d30*/  LOP3.LUT R10, R5, R10, R117, 0x96, !PT ;  /* 0x0000000a050a7212 */ /* 0x000fe400078e9675 */
[----:B------:R-:W-:Y:S01]  /*5d40*/  IADD3 R5, PT, PT, R132, -0x700cb87f, RZ ;  /* 0x8ff3478184057810 */ /* 0x000fe20007ffe0ff */
[----:B------:R-:W-:Y:S02]  /*5d50*/  IMAD.MOV.U32 R168, RZ, RZ, R12 ;  /* 0x000000ffffa87224 */ /* 0x000fe400078e000c */
[----:B------:R-:W-:-:S05]  /*5d60*/  IMAD.WIDE.U32 R10, R10, -0x326172a9, RZ ;  /* 0xcd9e8d570a0a7825 */ /* 0x000fca00078e00ff */
[----:B------:R-:W-:Y:S01]  /*5d70*/  LOP3.LUT R6, R5, R6, R11, 0x96, !PT ;  /* 0x0000000605067212 */ /* 0x000fe200078e960b */
[----:B------:R-:W-:Y:S01]  /*5d80*/  VIADD R5, R133, 0x96a522ad ;  /* 0x96a522ad85057836 */ /* 0x000fe20000000000 */
[----:B------:R-:W-:-:S04]  /*5d90*/  MOV R11, R158 ;  /* 0x0000009e000b7202 */ /* 0x000fc80000000f00 */
[----:B------:R-:W-:-:S07]  /*5da0*/  LOP3.LUT R5, R5, R116, R13, 0x96, !PT ;  /* 0x0000007405057212 */ /* 0x000fce00078e960d */
.L_x_5250:
[----:B------:R-:W-:Y:S05]  /*5db0*/  BSYNC.RECONVERGENT B2 ;  /* 0x0000000000027941 */ /* 0x000fea0003800200 */
.L_x_5249:
[----:B------:R-:W-:Y:S01]  /*5dc0*/  I2FP.F32.U32 R7, R11 ;  /* 0x0000000b00077245 */ /* 0x000fe20000201000 */
[----:B------:R-:W-:-:S04]  /*5dd0*/  IMAD.MOV.U32 R11, RZ, RZ, 0x2f800000 ;  /* 0x2f800000ff0b7424 */ /* 0x000fc800078e00ff */
[----:B------:R-:W-:-:S05]  /*5de0*/  FFMA.FTZ R7, R7, R11, 1.1641532182693481445e-10 ;  /* 0x2f00000007077423 */ /* 0x000fca000001000b */
[----:B------:R-:W-:Y:S02]  /*5df0*/  FSETP.GTU.FTZ.AND P1, PT, R7, UR8, PT ;  /* 0x0000000807007c0b */ /* 0x000fe4000bf3c000 */
[----:B-----5:R-:W-:Y:S02]  /*5e00*/  SHF.L.U32 R7, R52, 0x10, RZ ;  /* 0x0000001034077819 */ /* 0x020fe400000006ff */
[----:B------:R-:W-:-:S03]  /*5e10*/  SEL R12, RZ, 0x1, P1 ;  /* 0x00000001ff0c7807 */ /* 0x000fc60000800000 */
[----:B------:R-:W-:-:S04]  /*5e20*/  FMUL.FTZ R7, R7, UR11 ;  /* 0x0000000b07077c20 */ /* 0x000fc80008410000 */
[----:B------:R-:W-:-:S05]  /*5e30*/  FMUL.FTZ R7, R7, UR10 ;  /* 0x0000000a07077c20 */ /* 0x000fca0008410000 */
[----:B------:R-:W-:Y:S01]  /*5e40*/  FSEL R11, R7, RZ, !P1 ;  /* 0x000000ff070b7208 */ /* 0x000fe20004800000 */
[----:B------:R-:W-:-:S04]  /*5e50*/  IMAD.U32 R7, R108, 0x10000, RZ ;  /* 0x000100006c077824 */ /* 0x000fc800078e00ff */
[----:B------:R-:W-:-:S07]  /*5e60*/  FMUL.FTZ R11, R11, R7 ;  /* 0x000000070b0b7220 */ /* 0x000fce0000410000 */
.L_x_5248:
[----:B------:R-:W-:Y:S05]  /*5e70*/  BSYNC.RECONVERGENT B1 ;  /* 0x0000000000017941 */ /* 0x000fea0003800200 */
.L_x_5247:
        /* <DEDUP_REMOVED lines=18> */
.L_x_5258:
        /* <DEDUP_REMOVED lines=13> */
.L_x_5260:
[----:B------:R-:W-:Y:S05]  /*6070*/  BSYNC.RECONVERGENT B3 ;  /* 0x0000000000037941 */ /* 0x000fea0003800200 */
.L_x_5259:
[----:B------:R-:W-:Y:S01]  /*6080*/  LOP3.LUT R14, R9, R119, R133, 0x96, !PT ;  /* 0x00000077090e7212 */ /* 0x000fe200078e9685 */
[----:B------:R-:W-:Y:S01]  /*6090*/  IMAD.WIDE.U32 R6, R0, -0x326172a9, RZ ;  /* 0xcd9e8d5700067825 */ /* 0x000fe200078e00ff */
[----:B------:R-:W-:Y:S02]  /*60a0*/  IADD3 R5, PT, PT, R133, -0x4498517b, RZ ;  /* 0xbb67ae8585057810 */ /* 0x000fe40007ffe0ff */
[----:B------:R-:W-:Y:S01]  /*60b0*/  MOV R13, R168 ;  /* 0x000000a8000d7202 */ /* 0x000fe20000000f00 */
        /* <DEDUP_REMOVED lines=11> */
[----:B------:R-:W-:-:S05]  /*6170*/  IMAD.WIDE.U32 R6, R7, -0x326172a9, RZ ;  /* 0xcd9e8d5707067825 */ /* 0x000fca00078e00ff */
        /* <DEDUP_REMOVED lines=41> */
[----:B------:R-:W-:Y:S02]  /*6410*/  IMAD.MOV.U32 R10, RZ, RZ, R118 ;  /* 0x000000ffff0a7224 */ /* 0x000fe400078e0076 */
[----:B------:R-:W-:Y:S01]  /*6420*/  IMAD.MOV.U32 R168, RZ, RZ, R14 ;  /* 0x000000ffffa87224 */ /* 0x000fe200078e000e */
[----:B------:R-:W-:Y:S01]  /*6430*/  LOP3.LUT R5, R5, R162, R15, 0x96, !PT ;  /* 0x000000a205057212 */ /* 0x000fe200078e960f */
[----:B------:R-:W-:-:S07]  /*6440*/  IMAD.MOV.U32 R7, RZ, RZ, RZ ;  /* 0x000000ffff077224 */ /* 0x000fce00078e00ff */
.L_x_5257:
[----:B------:R-:W-:Y:S05]  /*6450*/  BSYNC.RECONVERGENT B2 ;  /* 0x0000000000027941 */ /* 0x000fea0003800200 */
.L_x_5256:
[----:B------:R-:W-:Y:S01]  /*6460*/  HFMA2 R14, -RZ, RZ, 0.1171875, 0 ;  /* 0x2f800000ff0e7431 */ /* 0x000fe200000001ff */
[----:B------:R-:W-:-:S05]  /*6470*/  I2FP.F32.U32 R13, R13 ;  /* 0x0000000d000d7245 */ /* 0x000fca0000201000 */
[----:B------:R-:W-:Y:S01]  /*6480*/  FFMA.FTZ R13, R13, R14, 1.1641532182693481445e-10 ;  /* 0x2f0000000d0d7423 */ /* 0x000fe2000001000e */
[----:B------:R-:W-:-:S04]  /*6490*/  IMAD.U32 R14, R175, 0x10000, RZ ;  /* 0x00010000af0e7824 */ /* 0x000fc800078e00ff */
[----:B------:R-:W-:Y:S02]  /*64a0*/  FSETP.GTU.FTZ.AND P1, PT, R13, UR8, PT ;  /* 0x000000080d007c0b */ /* 0x000fe4000bf3c000 */
[----:B-----5:R-:W-:-:S05]  /*64b0*/  PRMT R13, R52, 0x7632, R13 ;  /* 0x00007632340d7816 */ /* 0x020fca000000000d */
[----:B------:R-:W-:-:S04]  /*64c0*/  IMAD.U32 R13, R13, 0x10000, RZ ;  /* 0x000100000d0d7824 */ /* 0x000fc800078e00ff */
[----:B------:R-:W-:-:S04]  /*64d0*/  FMUL.FTZ R13, R13, UR11 ;  /* 0x0000000b0d0d7c20 */ /* 0x000fc80008410000 */
[----:B------:R-:W-:-:S05]  /*64e0*/  FMUL.FTZ R13, R13, UR10 ;  /* 0x0000000a0d0d7c20 */ /* 0x000fca0008410000 */
[----:B------:R-:W-:-:S05]  /*64f0*/  FSEL R13, R13, RZ, !P1 ;  /* 0x000000ff0d0d7208 */ /* 0x000fca0004800000 */
[----:B------:R-:W-:Y:S01]  /*6500*/  FMUL.FTZ R13, R13, R14 ;  /* 0x0000000e0d0d7220 */ /* 0x000fe20000410000 */
[----:B------:R-:W-:-:S07]  /*6510*/  SEL R14, RZ, 0x1, P1 ;  /* 0x00000001ff0e7807 */ /* 0x000fce0000800000 */
.L_x_5255:
[----:B------:R-:W-:Y:S05]  /*6520*/  BSYNC.RECONVERGENT B1 ;  /* 0x0000000000017941 */ /* 0x000fea0003800200 */
.L_x_5254:
        /* <DEDUP_REMOVED lines=18> */
.L_x_5265:
        /* <DEDUP_REMOVED lines=13> */
.L_x_5267:
[----:B------:R-:W-:Y:S05]  /*6720*/  BSYNC.RECONVERGENT B3 ;  /* 0x0000000000037941 */ /* 0x000fea0003800200 */
.L_x_5266:
[----:B------:R-:W-:Y:S01]  /*6730*/  LOP3.LUT R16, R9, R163, R133, 0x96, !PT ;  /* 0x000000a309107212 */ /* 0x000fe200078e9685 */
[----:B------:R-:W-:Y:S01]  /*6740*/  IMAD.WIDE.U32 R6, R0, -0x326172a9, RZ ;  /* 0xcd9e8d5700067825 */ /* 0x000fe200078e00ff */
[----:B------:R-:W-:-:S03]  /*6750*/  IADD3 R163, PT, PT, R132, -0x61c88647, RZ ;  /* 0x9e3779b984a37810 */ /* 0x000fc60007ffe0ff */
[----:B------:R-:W-:Y:S01]  /*6760*/  HFMA2 R19, -RZ, RZ, 0, 0 ;  /* 0x00000000ff137431 */ /* 0x000fe200000001ff */
        /* <DEDUP_REMOVED lines=10> */
[----:B------:R-:W-:Y:S01]  /*6810*/  IMAD.MOV.U32 R15, RZ, RZ, R168 ;  /* 0x000000ffff0f7224 */ /* 0x000fe200078e00a8 */
        /* <DEDUP_REMOVED lines=32> */
[----:B------:R-:W-:Y:S02]  /*6a20*/  LOP3.LUT R6, R5, R6, R17, 0x96, !PT ;  /* 0x0000000605067212 */ /* 0x000fe400078e9611 */
[----:B------:R-:W-:Y:S01]  /*6a30*/  IADD3 R5, PT, PT, R133, -0x24c28bd8, RZ ;  /* 0xdb3d742885057810 */ /* 0x000fe20007ffe0ff */
[----:B------:R-:W-:Y:S02]  /*6a40*/  VIADD R17, R132, 0xf1bbcdc8 ;  /* 0xf1bbcdc884117836 */ /* 0x000fe40000000000 */
[----:B------:R-:W-:Y:S01]  /*6a50*/  IMAD.WIDE.U32 R6, R6, -0x326172a9, RZ ;  /* 0xcd9e8d5706067825 */ /* 0x000fe200078e00ff */
[----:B------:R-:W-:-:S04]  /*6a60*/  LOP3.LUT R5, R5, R16, R171, 0x96, !PT ;  /* 0x0000001005057212 */ /* 0x000fc800078e96ab */
[----:B------:R-:W-:Y:S01]  /*6a70*/  LOP3.LUT R17, R17, R162, R7, 0x96, !PT ;  /* 0x000000a211117212 */ /* 0x000fe200078e9607 */
[----:B------:R-:W-:-:S04]  /*6a80*/  IMAD.WIDE.U32 R162, R5, -0x326172a9, RZ ;  /* 0xcd9e8d5705a27825 */ /* 0x000fc800078e00ff */
[----:B------:R-:W-:Y:S01]  /*6a90*/  VIADD R5, R132, 0x8ff34781 ;  /* 0x8ff3478184057836 */ /* 0x000fe20000000000 */
[----:B------:R-:W-:Y:S01]  /*6aa0*/  MOV R10, R162 ;  /* 0x000000a2000a7202 */ /* 0x000fe20000000f00 */
[----:B------:R-:W-:-:S03]  /*6ab0*/  IMAD.WIDE.U32 R16, R17, -0x2daee0ad, RZ ;  /* 0xd2511f5311107825 */ /* 0x000fc600078e00ff */
[----:B------:R-:W-:Y:S01]  /*6ac0*/  LOP3.LUT R6, R5, R6, R163, 0x96, !PT ;  /* 0x0000000605067212 */ /* 0x000fe200078e96a3 */
[----:B------:R-:W-:Y:S02]  /*6ad0*/  VIADD R5, R133, 0x96a522ad ;  /* 0x96a522ad85057836 */ /* 0x000fe40000000000 */
[----:B------:R-:W-:-:S03]  /*6ae0*/  IMAD.MOV.U32 R168, RZ, RZ, R16 ;  /* 0x000000ffffa87224 */ /* 0x000fc600078e0010 */
[----:B------:R-:W-:-:S07]  /*6af0*/  LOP3.LUT R5, R5, R170, R17, 0x96, !PT ;  /* 0x000000aa05057212 */ /* 0x000fce00078e9611 */
.L_x_5264:
[----:B------:R-:W-:Y:S05]  /*6b00*/  BSYNC.RECONVERGENT B2 ;  /* 0x0000000000027941 */ /* 0x000fea0003800200 */
.L_x_5263:
[----:B------:R-:W-:Y:S01]  /*6b10*/  I2FP.F32.U32 R7, R15 ;  /* 0x0000000f00077245 */ /* 0x000fe20000201000 */
[----:B------:R-:W-:-:S04]  /*6b20*/  IMAD.MOV.U32 R15, RZ, RZ, 0x2f800000 ;  /* 0x2f800000ff0f7424 */ /* 0x000fc800078e00ff */
[----:B------:R-:W-:-:S05]  /*6b30*/  FFMA.FTZ R7, R7, R15, 1.1641532182693481445e-10 ;  /* 0x2f00000007077423 */ /* 0x000fca000001000f */
[----:B------:R-:W-:Y:S01]  /*6b40*/  FSETP.GTU.FTZ.AND P1, PT, R7, UR8, PT ;  /* 0x0000000807007c0b */ /* 0x000fe2000bf3c000 */
[----:B-----5:R-:W-:-:S03]  /*6b50*/  IMAD.U32 R7, R53, 0x10000, RZ ;  /* 0x0001000035077824 */ /* 0x020fc600078e00ff */
[----:B------:R-:W-:Y:S01]  /*6b60*/  SEL R16, RZ, 0x1, P1 ;  /* 0x00000001ff107807 */ /* 0x000fe20000800000 */
[----:B------:R-:W-:-:S04]  /*6b70*/  FMUL.FTZ R7, R7, UR11 ;  /* 0x0000000b07077c20 */ /* 0x000fc80008410000 */
[----:B------:R-:W-:-:S05]  /*6b80*/  FMUL.FTZ R7, R7, UR10 ;  /* 0x0000000a07077c20 */ /* 0x000fca0008410000 */
[----:B------:R-:W-:Y:S02]  /*6b90*/  FSEL R15, R7, RZ, !P1 ;  /* 0x000000ff070f7208 */ /* 0x000fe40004800000 */
[----:B------:R-:W-:-:S05]  /*6ba0*/  SHF.L.U32 R7, R109, 0x10, RZ ;  /* 0x000000106d077819 */ /* 0x000fca00000006ff */
[----:B------:R-:W-:-:S07]  /*6bb0*/  FMUL.FTZ R15, R15, R7 ;  /* 0x000000070f0f7220 */ /* 0x000fce0000410000 */
.L_x_5262:
[----:B------:R-:W-:Y:S05]  /*6bc0*/  BSYNC.RECONVERGENT B1 ;  /* 0x0000000000017941 */ /* 0x000fea0003800200 */
.L_x_5261:
[----:B------:R-:W-:Y:S01]  /*6bd0*/  BSSY.RECONVERGENT B1, `(.L_x_5268) ;  /* 0x000006a000017945 */ /* 0x000fe20003800200 */
[----:B------:R-:W-:Y:S01]  /*6be0*/  F2FP.BF16.F32.PACK_AB R117, RZ, R15 ;  /* 0x0000000fff75723e */ /* 0x000fe200000010ff */
[----:B------:R-:W-:Y:S02]  /*6bf0*/  IMAD.MOV.U32 R17, RZ, RZ, RZ ;  /* 0x000000ffff117224 */ /* 0x000fe400078e00ff */
[----:B------:R-:W-:Y:S01]  /*6c00*/  IMAD.MOV.U32 R7, RZ, RZ, R19 ;  /* 0x000000ffff077224 */ /* 0x000fe200078e0013 */
[----:B------:R-:W-:Y:S06]  /*6c10*/  @!P0 BRA `(.L_x_5269) ;  /* 0x0000000400948947 */ /* 0x000fec0003800000 */
[----:B------:R-:W-:Y:S01]  /*6c20*/  ISETP.NE.AND P1, PT, R19, 0x1, PT ;  /* 0x000000011300780c */ /* 0x000fe20003f25270 */
[----:B------:R-:W-:Y:S01]  /*6c30*/  BSSY.RECONVERGENT B2, `(.L_x_5270) ;  /* 0x0000057000027945 */ /* 0x000fe20003800200 */
[----:B------:R-:W-:Y:S01]  /*6c40*/  MOV R7, 0x2 ;  /* 0x0000000200077802 */ /* 0x000fe20000000f00 */
[----:B------:R-:W-:-:S10]  /*6c50*/  IMAD.MOV.U32 R17, RZ, RZ, R10 ;  /* 0x000000ffff117224 */ /* 0x000fd400078e000a */
        /* <DEDUP_REMOVED lines=9> */
.L_x_5272:
        /* <DEDUP_REMOVED lines=13> */
.L_x_5274:
[----:B------:R-:W-:Y:S05]  /*6dc0*/  BSYNC.RECONVERGENT B3 ;  /* 0x0000000000037941 */ /* 0x000fea0003800200 */
.L_x_5273:
[----:B------:R-:W-:Y:S01]  /*6dd0*/  LOP3.LUT R18, R9, R163, R133, 0x96, !PT ;  /* 0x000000a309127212 */ /* 0x000fe200078e9685 */
[----:B------:R-:W-:-:S04]  /*6de0*/  IMAD.WIDE.U32 R6, R0, -0x326172a9, RZ ;  /* 0xcd9e8d5700067825 */ /* 0x000fc800078e00ff */
[----:B------:R-:W-:Y:S01]  /*6df0*/  VIADD R163, R132, 0x9e3779b9 ;  /* 0x9e3779b984a37836 */ /* 0x000fe20000000000 */
[----:B------:R-:W-:Y:S01]  /*6e00*/  LOP3.LUT R7, R8, R7, R132, 0x96, !PT ;  /* 0x0000000708077212 */ /* 0x000fe200078e9684 */
[----:B------:R-:W-:-:S04]  /*6e10*/  IMAD.WIDE.U32 R18, R18, -0x326172a9, RZ ;  /* 0xcd9e8d5712127825 */ /* 0x000fc800078e00ff */
[----:B------:R-:W-:Y:S01]  /*6e20*/  VIADD R5, R133, 0xbb67ae85 ;  /* 0xbb67ae8585057836 */ /* 0x000fe20000000000 */
[----:B------:R-:W-:Y:S01]  /*6e30*/  LOP3.LUT R163, R163, R6, R19, 0x96, !PT ;  /* 0x00000006a3a37212 */ /* 0x000fe200078e9613 */
[----:B------:R-:W-:Y:S01]  /*6e40*/  IMAD.WIDE.U32 R6, R7, -0x2daee0ad, RZ ;  /* 0xd2511f5307067825 */ /* 0x000fe200078e00ff */
[----:B------:R-:W-:-:S03]  /*6e50*/  IADD3 R19, PT, PT, R133, 0x76cf5d0a, RZ ;  /* 0x76cf5d0a85137810 */ /* 0x000fc60007ffe0ff */
        /* <DEDUP_REMOVED lines=8> */
[----:B------:R-:W-:-:S04]  /*6ee0*/  IMAD.WIDE.U32 R18, R19, -0x326172a9, RZ ;  /* 0xcd9e8d5713127825 */ /* 0x000fc800078e00ff */
[----:B------:R-:W-:-:S05]  /*6ef0*/  VIADD R5, R132, 0xdaa66d2b ;  /* 0xdaa66d2b84057836 */ /* 0x000fca0000000000 */
[----:B------:R-:W-:Y:S01]  /*6f00*/  LOP3.LUT R19, R5, R6, R19, 0x96, !PT ;  /* 0x0000000605137212 */ /* 0x000fe200078e9613 */
[----:B------:R-:W-:Y:S01]  /*6f10*/  IMAD.WIDE.U32 R6, R7, -0x2daee0ad, RZ ;  /* 0xd2511f5307067825 */ /* 0x000fe200078e00ff */
[----:B------:R-:W-:-:S04]  /*6f20*/  IADD3 R5, PT, PT, R133, 0x32370b8f, RZ ;  /* 0x32370b8f85057810 */ /* 0x000fc80007ffe0ff */
[----:B------:R-:W-:Y:S01]  /*6f30*/  LOP3.LUT R162, R5, R162, R7, 0x96, !PT ;  /* 0x000000a205a27212 */ /* 0x000fe200078e9607 */
[----:B------:R-:W-:-:S04]  /*6f40*/  VIADD R5, R132, 0x78dde6e4 ;  /* 0x78dde6e484057836 */ /* 0x000fc80000000000 */
        /* <DEDUP_REMOVED lines=25> */
[----:B------:R-:W-:-:S03]  /*70e0*/  IMAD.WIDE.U32 R6, R6, -0x326172a9, RZ ;  /* 0xcd9e8d5706067825 */ /* 0x000fc600078e00ff */
[----:B------:R-:W-:Y:S02]  /*70f0*/  LOP3.LUT R5, R5, R18, R171, 0x96, !PT ;  /* 0x0000001205057212 */ /* 0x000fe400078e96ab */
[----:B------:R-:W-:Y:S01]  /*7100*/  LOP3.LUT R19, R19, R162, R7, 0x96, !PT ;  /* 0x000000a213137212 */ /* 0x000fe200078e9607 */
[----:B------:R-:W-:Y:S02]  /*7110*/  IMAD.MOV.U32 R7, RZ, RZ, RZ ;  /* 0x000000ffff077224 */ /* 0x000fe400078e00ff */
[----:B------:R-:W-:-:S04]  /*7120*/  IMAD.WIDE.U32 R162, R5, -0x326172a9, RZ ;  /* 0xcd9e8d5705a27825 */ /* 0x000fc800078e00ff */
[----:B------:R-:W-:Y:S02]  /*7130*/  VIADD R5, R132, 0x8ff34781 ;  /* 0x8ff3478184057836 */ /* 0x000fe40000000000 */
[----:B------:R-:W-:-:S03]  /*7140*/  IMAD.WIDE.U32 R18, R19, -0x2daee0ad, RZ ;  /* 0xd2511f5313127825 */ /* 0x000fc600078e00ff */
[----:B------:R-:W-:Y:S01]  /*7150*/  LOP3.LUT R6, R5, R6, R163, 0x96, !PT ;  /* 0x0000000605067212 */ /* 0x000fe200078e96a3 */
[----:B------:R-:W-:Y:S01]  /*7160*/  IMAD.MOV.U32 R10, RZ, RZ, R162 ;  /* 0x000000ffff0a7224 */ /* 0x000fe200078e00a2 */
[----:B------:R-:W-:Y:S02]  /*7170*/  IADD3 R5, PT, PT, R133, -0x695add53, RZ ;  /* 0x96a522ad85057810 */ /* 0x000fe40007ffe0ff */
[----:B------:R-:W-:Y:S02]  /*7180*/  MOV R168, R18 ;  /* 0x0000001200a87202 */ /* 0x000fe40000000f00 */
[----:B------:R-:W-:-:S07]  /*7190*/  LOP3.LUT R5, R5, R170, R19, 0x96, !PT ;  /* 0x000000aa05057212 */ /* 0x000fce00078e9613 */
.L_x_5271:
[----:B------:R-:W-:Y:S05]  /*71a0*/  BSYNC.RECONVERGENT B2 ;  /* 0x0000000000027941 */ /* 0x000fea0003800200 */
.L_x_5270:
[----:B------:R-:W-:Y:S01]  /*71b0*/  I2FP.F32.U32 R17, R17 ;  /* 0x0000001100117245 */ /* 0x000fe20000201000 */
[----:B------:R-:W-:-:S04]  /*71c0*/  IMAD.MOV.U32 R18, RZ, RZ, 0x2f800000 ;  /* 0x2f800000ff127424 */ /* 0x000fc800078e00ff */
[----:B------:R-:W-:Y:S01]  /*71d0*/  FFMA.FTZ R17, R17, R18, 1.1641532182693481445e-10 ;  /* 0x2f00000011117423 */ /* 0x000fe20000010012 */
[----:B------:R-:W-:-:S04]  /*71e0*/  IMAD.U32 R18, R208, 0x10000, RZ ;  /* 0x00010000d0127824 */ /* 0x000fc800078e00ff */
[----:B------:R-:W-:Y:S02]  /*71f0*/  FSETP.GTU.FTZ.AND P1, PT, R17, UR8, PT ;  /* 0x0000000811007c0b */ /* 0x000fe4000bf3c000 */
[----:B-----5:R-:W-:-:S04]  /*7200*/  PRMT R17, R53, 0x7632, R17 ;  /* 0x0000763235117816 */ /* 0x020fc80000000011 */
[----:B------:R-:W-:-:S05]  /*7210*/  SHF.L.U32 R17, R17, 0x10, RZ ;  /* 0x0000001011117819 */ /* 0x000fca00000006ff */
[----:B------:R-:W-:-:S04]  /*7220*/  FMUL.FTZ R17, R17, UR11 ;  /* 0x0000000b11117c20 */ /* 0x000fc80008410000 */
[----:B------:R-:W-:-:S05]  /*7230*/  FMUL.FTZ R17, R17, UR10 ;  /* 0x0000000a11117c20 */ /* 0x000fca0008410000 */
[----:B------:R-:W-:-:S05]  /*7240*/  FSEL R17, R17, RZ, !P1 ;  /* 0x000000ff11117208 */ /* 0x000fca0004800000 */
[----:B------:R-:W-:Y:S01]  /*7250*/  FMUL.FTZ R17, R17, R18 ;  /* 0x0000001211117220 */ /* 0x000fe20000410000 */
[----:B------:R-:W-:-:S07]  /*7260*/  SEL R18, RZ, 0x1, P1 ;  /* 0x00000001ff127807 */ /* 0x000fce0000800000 */
.L_x_5269:
[----:B------:R-:W-:Y:S05]  /*7270*/  BSYNC.RECONVERGENT B1 ;  /* 0x0000000000017941 */ /* 0x000fea0003800200 */
.L_x_5268:
        /* <DEDUP_REMOVED lines=18> */
.L_x_5279:
        /* <DEDUP_REMOVED lines=13> */
.L_x_5281:
[----:B------:R-:W-:Y:S05]  /*7470*/  BSYNC.RECONVERGENT B3 ;  /* 0x0000000000037941 */ /* 0x000fea0003800200 */
.L_x_5280:
        /* <DEDUP_REMOVED lines=60> */
[----:B------:R-:W-:-:S07]  /*7840*/  LOP3.LUT R5, R5, R170, R21, 0x96, !PT ;  /* 0x000000aa05057212 */ /* 0x000fce00078e9615 */
.L_x_5278:
[----:B------:R-:W-:Y:S05]  /*7850*/  BSYNC.RECONVERGENT B2 ;  /* 0x0000000000027941 */ /* 0x000fea0003800200 */
.L_x_5277:
[----:B------:R-:W-:Y:S01]  /*7860*/  I2FP.F32.U32 R7, R19 ;  /* 0x0000001300077245 */ /* 0x000fe20000201000 */
[----:B------:R-:W-:-:S05]  /*7870*/  HFMA2 R19, -RZ, RZ, 0.1171875, 0 ;  /* 0x2f800000ff137431 */ /* 0x000fca00000001ff */
[----:B------:R-:W-:-:S05]  /*7880*/  FFMA.FTZ R7, R7, R19, 1.1641532182693481445e-10 ;  /* 0x2f00000007077423 */ /* 0x000fca0000010013 */
[----:B------:R-:W-:Y:S01]  /*7890*/  FSETP.GTU.FTZ.AND P1, PT, R7, UR8, PT ;  /* 0x0000000807007c0b */ /* 0x000fe2000bf3c000 */
[----:B-----5:R-:W-:-:S03]  /*78a0*/  IMAD.U32 R7, R54, 0x10000, RZ ;  /* 0x0001000036077824 */ /* 0x020fc600078e00ff */
[----:B------:R-:W-:Y:S01]  /*78b0*/  SEL R20, RZ, 0x1, P1 ;  /* 0x00000001ff147807 */ /* 0x000fe20000800000 */
[----:B------:R-:W-:-:S04]  /*78c0*/  FMUL.FTZ R7, R7, UR11 ;  /* 0x0000000b07077c20 */ /* 0x000fc80008410000 */
[----:B------:R-:W-:-:S05]  /*78d0*/  FMUL.FTZ R7, R7, UR10 ;  /* 0x0000000a07077c20 */ /* 0x000fca0008410000 */
[----:B------:R-:W-:Y:S01]  /*78e0*/  FSEL R19, R7, RZ, !P1 ;  /* 0x000000ff07137208 */ /* 0x000fe20004800000 */
[----:B------:R-:W-:-:S04]  /*78f0*/  IMAD.U32 R7, R110, 0x10000, RZ ;  /* 0x000100006e077824 */ /* 0x000fc800078e00ff */
[----:B------:R-:W-:-:S07]  /*7900*/  FMUL.FTZ R19, R19, R7 ;  /* 0x0000000713137220 */ /* 0x000fce0000410000 */
.L_x_5276:
[----:B------:R-:W-:Y:S05]  /*7910*/  BSYNC.RECONVERGENT B1 ;  /* 0x0000000000017941 */ /* 0x000fea0003800200 */
.L_x_5275:
        /* <DEDUP_REMOVED lines=18> */
.L_x_5286:
        /* <DEDUP_REMOVED lines=13> */
.L_x_5288:
[----:B------:R-:W-:Y:S05]  /*7b10*/  BSYNC.RECONVERGENT B3 ;  /* 0x0000000000037941 */ /* 0x000fea0003800200 */
.L_x_5287:
        /* <DEDUP_REMOVED lines=53> */
[----:B------:R-:W-:Y:S02]  /*7e70*/  HFMA2 R7, -RZ, RZ, 0, 0 ;  /* 0x00000000ff077431 */ /* 0x000fe400000001ff */
[----:B------:R-:W-:Y:S01]  /*7e80*/  VIADD R5, R132, 0x8ff34781 ;  /* 0x8ff3478184057836 */ /* 0x000fe20000000000 */
[----:B------:R-:W-:Y:S01]  /*7e90*/  MOV R10, R162 ;  /* 0x000000a2000a7202 */ /* 0x000fe20000000f00 */
[----:B------:R-:W-:-:S03]  /*7ea0*/  IMAD.WIDE.U32 R22, R23, -0x2daee0ad, RZ ;  /* 0xd2511f5317167825 */ /* 0x000fc600078e00ff */
[----:B------:R-:W-:Y:S01]  /*7eb0*/  LOP3.LUT R6, R5, R6, R163, 0x96, !PT ;  /* 0x0000000605067212 */ /* 0x000fe200078e96a3 */
[----:B------:R-:W-:Y:S02]  /*7ec0*/  VIADD R5, R133, 0x96a522ad ;  /* 0x96a522ad85057836 */ /* 0x000fe40000000000 */
[----:B------:R-:W-:-:S03]  /*7ed0*/  IMAD.MOV.U32 R168, RZ, RZ, R22 ;  /* 0x000000ffffa87224 */ /* 0x000fc600078e0016 */
[----:B------:R-:W-:-:S07]  /*7ee0*/  LOP3.LUT R5, R5, R170, R23, 0x96, !PT ;  /* 0x000000aa05057212 */ /* 0x000fce00078e9617 */
.L_x_5285:
[----:B------:R-:W-:Y:S05]  /*7ef0*/  BSYNC.RECONVERGENT B2 ;  /* 0x0000000000027941 */ /* 0x000fea0003800200 */
.L_x_5284:
[----:B------:R-:W-:Y:S01]  /*7f00*/  I2FP.F32.U32 R21, R21 ;  /* 0x0000001500157245 */ /* 0x000fe20000201000 */
[----:B------:R-:W-:-:S04]  /*7f10*/  IMAD.MOV.U32 R22, RZ, RZ, 0x2f800000 ;  /* 0x2f800000ff167424 */ /* 0x000fc800078e00ff */
[----:B------:R-:W-:Y:S01]  /*7f20*/  FFMA.FTZ R21, R21, R22, 1.1641532182693481445e-10 ;  /* 0x2f00000015157423 */ /* 0x000fe20000010016 */
[----:B------:R-:W-:-:S04]  /*7f30*/  SHF.L.U32 R22, R209, 0x10, RZ ;  /* 0x00000010d1167819 */ /* 0x000fc800000006ff */
        /* <DEDUP_REMOVED lines=8> */
.L_x_5283:
[----:B------:R-:W-:Y:S05]  /*7fc0*/  BSYNC.RECONVERGENT B1 ;  /* 0x0000000000017941 */ /* 0x000fea0003800200 */
.L_x_5282:
        /* <DEDUP_REMOVED lines=18> */
.L_x_5293:
        /* <DEDUP_REMOVED lines=13> */
.L_x_5295:
[----:B------:R-:W-:Y:S05]  /*81c0*/  BSYNC.RECONVERGENT B3 ;  /* 0x0000000000037941 */ /* 0x000fea0003800200 */
.L_x_5294:
        /* <DEDUP_REMOVED lines=51> */
[----:B------:R-:W-:-:S03]  /*8500*/  LOP3.LUT R25, R25, R162, R7, 0x96, !PT ;  /* 0x000000a219197212 */ /* 0x000fc600078e9607 */
[----:B------:R-:W-:-:S04]  /*8510*/  IMAD.WIDE.U32 R162, R5, -0x326172a9, RZ ;  /* 0xcd9e8d5705a27825 */ /* 0x000fc800078e00ff */
[----:B------:R-:W-:Y:S02]  /*8520*/  VIADD R5, R132, 0x8ff34781 ;  /* 0x8ff3478184057836 */ /* 0x000fe40000000000 */
[----:B------:R-:W-:-:S03]  /*8530*/  IMAD.WIDE.U32 R24, R25, -0x2daee0ad, RZ ;  /* 0xd2511f5319187825 */ /* 0x000fc600078e00ff */
[----:B------:R-:W-:Y:S01]  /*8540*/  LOP3.LUT R6, R5, R6, R163, 0x96, !PT ;  /* 0x0000000605067212 */ /* 0x000fe200078e96a3 */
[----:B------:R-:W-:Y:S01]  /*8550*/  IMAD.MOV.U32 R10, RZ, RZ, R162 ;  /* 0x000000ffff0a7224 */ /* 0x000fe200078e00a2 */
[----:B------:R-:W-:Y:S01]  /*8560*/  IADD3 R5, PT, PT, R133, -0x695add53, RZ ;  /* 0x96a522ad85057810 */ /* 0x000fe20007ffe0ff */
[----:B------:R-:W-:Y:S01]  /*8570*/  IMAD.MOV.U32 R162, RZ, RZ, RZ ;  /* 0x000000ffffa27224 */ /* 0x000fe200078e00ff */
[----:B------:R-:W-:Y:S02]  /*8580*/  MOV R168, R24 ;  /* 0x0000001800a87202 */ /* 0x000fe40000000f00 */
[----:B------:R-:W-:-:S07]  /*8590*/  LOP3.LUT R5, R5, R170, R25, 0x96, !PT ;  /* 0x000000aa05057212 */ /* 0x000fce00078e9619 */
.L_x_5292:
[----:B------:R-:W-:Y:S05]  /*85a0*/  BSYNC.RECONVERGENT B2 ;  /* 0x0000000000027941 */ /* 0x000fea0003800200 */
.L_x_5291:
        /* <DEDUP_REMOVED lines=11> */
.L_x_5290:
[----:B------:R-:W-:Y:S05]  /*8660*/  BSYNC.RECONVERGENT B1 ;  /* 0x0000000000017941 */ /* 0x000fea0003800200 */
.L_x_5289:
        /* <DEDUP_REMOVED lines=18> */
.L_x_5300:
        /* <DEDUP_REMOVED lines=13> */
.L_x_5302:
[----:B------:R-:W-:Y:S05]  /*8860*/  BSYNC.RECONVERGENT B3 ;  /* 0x0000000000037941 */ /* 0x000fea0003800200 */
.L_x_5301:
        /* <DEDUP_REMOVED lines=61> */
.L_x_5299:
[----:B------:R-:W-:Y:S05]  /*8c40*/  BSYNC.RECONVERGENT B2 ;  /* 0x0000000000027941 */ /* 0x000fea0003800200 */
.L_x_5298:
        /* <DEDUP_REMOVED lines=12> */
.L_x_5297:
[----:B------:R-:W-:Y:S05]  /*8d10*/  BSYNC.RECONVERGENT B1 ;  /* 0x0000000000017941 */ /* 0x000fea0003800200 */
.L_x_5296:
[----:B------:R-:W-:Y:S02]  /*8d20*/  F2FP.BF16.F32.PACK_AB R162, RZ, R25 ;  /* 0x00000019ffa2723e */ /* 0x000fe400000010ff */
[----:B------:R-:W-:Y:S02]  /*8d30*/  PRMT R116, R116, 0x5410, R119 ;  /* 0x0000541074747816 */ /* 0x000fe40000000077 */
[----:B------:R-:W-:Y:S02]  /*8d40*/  PRMT R118, R118, 0x5410, R169 ;  /* 0x0000541076767816 */ /* 0x000fe400000000a9 */
[----:B------:R-:W-:Y:S02]  /*8d50*/  PRMT R117, R117, 0x5410, R158 ;  /* 0x0000541075757816 */ /* 0x000fe4000000009e */
[----:B------:R-:W-:-:S07]  /*8d60*/  PRMT R119, R214, 0x5410, R162 ;  /* 0x00005410d6777816 */ /* 0x000fce00000000a2 */
.L_x_5246:
[----:B------:R-:W0:Y:S01]  /*8d70*/  LDC.64 R162, c[0x0][0x3a8] ;  /* 0x0000ea00ffa27b82 */ /* 0x000e220000000a00 */
[----:B------:R-:W-:Y:S01]  /*8d80*/  BSSY.RECONVERGENT B1, `(.L_x_5303) ;  /* 0x0000019000017945 */ /* 0x000fe20003800200 */
[----:B------:R-:W-:Y:S01]  /*8d90*/  MOV R158, R168 ;  /* 0x000000a8009e7202 */ /* 0x000fe20000000f00 */
[----:B0-----:R-:W-:-:S05]  /*8da0*/  IMAD.WIDE.U32 R162, R160, 0x10, R162 ;  /* 0x00000010a0a27825 */ /* 0x001fca00078e00a2 */
[----:B------:R0:W-:Y:S01]  /*8db0*/  STG.E.128 desc[UR6][R162.64], R116 ;  /* 0x00000074a2007986 */ /* 0x0001e2000c101d06 */
[----:B------:R-:W-:Y:S05]  /*8dc0*/  @!P0 BRA `(.L_x_5304) ;  /* 0x0000000000508947 */ /* 0x000fea0003800000 */
[----:B0-----:R-:W-:Y:S01]  /*8dd0*/  IMAD.U32 R116, R24, 0x10000, RZ ;  /* 0x0001000018747824 */ /* 0x001fe200078e00ff */
[----:B------:R-:W-:Y:S02]  /*8de0*/  LOP3.LUT R117, R26, 0xffff, RZ, 0xc0, !PT ;  /* 0x0000ffff1a757812 */ /* 0x000fe400078ec0ff */
[----:B------:R-:W-:Y:S02]  /*8df0*/  PRMT R168, R22, 0x7104, RZ ;  /* 0x0000710416a87816 */ /* 0x000fe400000000ff */
[----:B------:R-:W-:Y:S02]  /*8e00*/  LOP3.LUT R116, R116, 0xff0000, RZ, 0xc0, !PT ;  /* 0x00ff000074747812 */ /* 0x000fe400078ec0ff */
[----:B------:R-:W-:Y:S02]  /*8e10*/  LOP3.LUT R118, R16, 0xff, RZ, 0xc0, !PT ;  /* 0x000000ff10767812 */ /* 0x000fe400078ec0ff */
[----:B------:R-:W-:Y:S02]  /*8e20*/  PRMT R116, R116, 0x4210, R117 ;  /* 0x0000421074747816 */ /* 0x000fe40000000075 */
[----:B------:R-:W-:Y:S01]  /*8e30*/  LOP3.LUT R162, R14, 0xff, RZ, 0xc0, !PT ;  /* 0x000000ff0ea27812 */ /* 0x000fe200078ec0ff */
[----:B------:R-:W-:Y:S01]  /*8e40*/  IMAD.WIDE.U32 R118, R118, 0x10000, RZ ;  /* 0x0001000076767825 */ /* 0x000fe200078e00ff */
[----:B------:R-:W-:-:S02]  /*8e50*/  LOP3.LUT R168, R116, 0xff00, R168, 0xf8, !PT ;  /* 0x0000ff0074a87812 */ /* 0x000fc400078ef8a8 */
[----:B------:R-:W-:Y:S01]  /*8e60*/  LOP3.LUT R116, R18, 0xff, RZ, 0xc0, !PT ;  /* 0x000000ff12747812 */ /* 0x000fe200078ec0ff */
[----:B------:R-:W-:Y:S01]  /*8e70*/  IMAD.WIDE.U32 R162, R162, 0x100, RZ ;  /* 0x00000100a2a27825 */ /* 0x000fe200078e00ff */
[----:B------:R-:W-:-:S03]  /*8e80*/  LOP3.LUT R168, R168, 0xff, R20, 0xf8, !PT ;  /* 0x000000ffa8a87812 */ /* 0x000fc600078ef814 */
[----:B------:R-:W-:-:S05]  /*8e90*/  IMAD.WIDE.U32 R116, R116, 0x1000000, RZ ;  /* 0x0100000074747825 */ /* 0x000fca00078e00ff */
[----:B------:R-:W-:Y:S02]  /*8ea0*/  LOP3.LUT R117, R119, R168, R117, 0xfe, !PT ;  /* 0x000000a877757212 */ /* 0x000fe400078efe75 */
[----:B------:R-:W-:Y:S02]  /*8eb0*/  LOP3.LUT R116, R162, R116, R118, 0xfe, !PT ;  /* 0x00000074a2747212 */ /* 0x000fe400078efe76 */
[----:B------:R-:W0:Y:S01]  /*8ec0*/  LDC.64 R118, c[0x0][0x3b0] ;  /* 0x0000ec00ff767b82 */ /* 0x000e220000000a00 */
[----:B------:R-:W-:Y:S02]  /*8ed0*/  LOP3.LUT R117, R117, R163, RZ, 0xfc, !PT ;  /* 0x000000a375757212 */ /* 0x000fe400078efcff */
[----:B------:R-:W-:Y:S01]  /*8ee0*/  LOP3.LUT R116, R116, 0xff, R12, 0xf8, !PT ;  /* 0x000000ff74747812 */ /* 0x000fe200078ef80c */
[----:B0-----:R-:W-:-:S05]  /*8ef0*/  IMAD.WIDE.U32 R118, R159, 0x8, R118 ;  /* 0x000000089f767825 */ /* 0x001fca00078e0076 */
[----:B------:R1:W-:Y:S02]  /*8f00*/  STG.E.64 desc[UR6][R118.64], R116 ;  /* 0x0000007476007986 */ /* 0x0003e4000c101b06 */
.L_x_5304:
[----:B------:R-:W-:Y:S05]  /*8f10*/  BSYNC.RECONVERGENT B1 ;  /* 0x0000000000017941 */ /* 0x000fea0003800200 */
.L_x_5303:
[----:B------:R-:W-:Y:S01]  /*8f20*/  VIADD R160, R160, 0x20 ;  /* 0x00000020a0a07836 */ /* 0x000fe20000000000 */
[----:B------:R-:W-:-:S07]  /*8f30*/  IADD3 R159, PT, PT, R159, 0x20, RZ ;  /* 0x000000209f9f7810 */ /* 0x000fce0007ffe0ff */
.L_x_5186:
[----:B------:R-:W-:Y:S05]  /*8f40*/  BSYNC.RECONVERGENT B0 ;  /* 0x0000000000007941 */ /* 0x000fea0003800200 */
.L_x_5185:
        /* <DEDUP_REMOVED lines=9> */
[----:B-----5:R2:W5:Y:S07]  /*8fe0*/  @P0 LDG.E.128 R52, desc[UR6][R28.64] ;  /* 0x000000061c340981 */ /* 0x02056e000c1e1d00 */
[----:B--2---:R-:W2:Y:S02]  /*8ff0*/  @P1 LDC.64 R28, c[0x0][0x3a0] ;  /* 0x0000e800ff1c1b82 */ /* 0x004ea40000000a00 */
[----:B--2---:R-:W-:-:S05]  /*9000*/  @P1 IMAD.WIDE.U32 R28, R160, 0x10, R28 ;  /* 0x00000010a01c1825 */ /* 0x004fca00078e001c */
[----:B------:R2:W5:Y:S01]  /*9010*/  @P1 LDG.E.128 R48, desc[UR6][R28.64] ;  /* 0x000000061c301981 */ /* 0x000562000c1e1d00 */
[----:B------:R-:W-:Y:S05]  /*9020*/  @!P1 BRA `(.L_x_5307) ;  /* 0x0000003800289947 */ /* 0x000fea0003800000 */
[----:B------:R-:W-:Y:S01]  /*9030*/  ISETP.GT.AND P1, PT, R161, RZ, PT ;  /* 0x000000ffa100720c */ /* 0x000fe20003f24270 */
[----:B------:R-:W-:-:S12]  /*9040*/  BSSY.RECONVERGENT B1, `(.L_x_5308) ;  /* 0x000006d000017945 */ /* 0x000fd80003800200 */
[----:B-----5:R-:W-:Y:S01]  /*9050*/  @!P1 IMAD.U32 R27, R48, 0x10000, RZ ;  /* 0x00010000301b9824 */ /* 0x020fe200078e00ff */
[----:B--2---:R-:W-:Y:S01]  /*9060*/  @!P1 MOV R29, R7 ;  /* 0x00000007001d9202 */ /* 0x004fe20000000f00 */
[----:B01----:R-:W-:Y:S01]  /*9070*/  @!P1 IMAD.MOV.U32 R117, RZ, RZ, R158 ;  /* 0x000000ffff759224 */ /* 0x003fe200078e009e */
        /* <DEDUP_REMOVED lines=17> */
.L_x_5312:
        /* <DEDUP_REMOVED lines=13> */
.L_x_5314:
[----:B------:R-:W-:Y:S05]  /*9260*/  BSYNC.RECONVERGENT B3 ;  /* 0x0000000000037941 */ /* 0x000fea0003800200 */
.L_x_5313:
        /* <DEDUP_REMOVED lines=59> */
[----:B------:R-:W-:Y:S01]  /*9620*/  LOP3.LUT R5, R5, R32, R29, 0x96, !PT ;  /* 0x0000002005057212 */ /* 0x000fe200078e961d */
[----:B------:R-:W-:-:S07]  /*9630*/  IMAD.MOV.U32 R29, RZ, RZ, RZ ;  /* 0x000000ffff1d7224 */ /* 0x000fce00078e00ff */
.L_x_5311:
[----:B------:R-:W-:Y:S05]  /*9640*/  BSYNC.RECONVERGENT B2 ;  /* 0x0000000000027941 */ /* 0x000fea0003800200 */
.L_x_5310:
[----:B------:R-:W-:Y:S01]  /*9650*/  I2FP.F32.U32 R7, R12 ;  /* 0x0000000c00077245 */ /* 0x000fe20000201000 */
[----:B------:R-:W-:-:S05]  /*9660*/  HFMA2 R12, -RZ, RZ, 0.1171875, 0 ;  /* 0x2f800000ff0c7431 */ /* 0x000fca00000001ff */
[----:B------:R-:W-:Y:S01]  /*9670*/  FFMA.FTZ R7, R7, R12, 1.1641532182693481445e-10 ;  /* 0x2f00000007077423 */ /* 0x000fe2000001000c */
[----:B------:R-:W-:-:S04]  /*9680*/  SHF.L.U32 R12, R48, 0x10, RZ ;  /* 0x00000010300c7819 */ /* 0x000fc800000006ff */
[----:B------:R-:W-:Y:S01]  /*9690*/  FSETP.GTU.FTZ.AND P2, PT, R7, UR8, PT ;  /* 0x0000000807007c0b */ /* 0x000fe2000bf5c000 */
[----:B------:R-:W-:-:S04]  /*96a0*/  IMAD.U32 R7, R52, 0x10000, RZ ;  /* 0x0001000034077824 */ /* 0x000fc800078e00ff */
[----:B------:R-:W-:-:S04]  /*96b0*/  FMUL.FTZ R7, R7, UR11 ;  /* 0x0000000b07077c20 */ /* 0x000fc80008410000 */
[----:B------:R-:W-:-:S05]  /*96c0*/  FMUL.FTZ R7, R7, UR10 ;  /* 0x0000000a07077c20 */ /* 0x000fca0008410000 */
[----:B------:R-:W-:Y:S01]  /*96d0*/  FSEL R27, R7, RZ, !P2 ;  /* 0x000000ff071b7208 */ /* 0x000fe20005000000 */
[----:B------:R-:W-:-:S04]  /*96e0*/  IMAD.U32 R7, R100, 0x10000, RZ ;  /* 0x0001000064077824 */ /* 0x000fc800078e00ff */
[----:B------:R-:W-:Y:S01]  /*96f0*/  FFMA.FTZ R27, R27, R7, R12 ;  /* 0x000000071b1b7223 */ /* 0x000fe2000001000c */
[----:B------:R-:W-:-:S07]  /*9700*/  SEL R12, RZ, 0x1, P2 ;  /* 0x00000001ff0c7807 */ /* 0x000fce0001000000 */
.L_x_5309:
[----:B------:R-:W-:Y:S05]  /*9710*/  BSYNC.RECONVERGENT B1 ;  /* 0x0000000000017941 */ /* 0x000fea0003800200 */
.L_x_5308:
        /* <DEDUP_REMOVED lines=23> */
.L_x_5319:
        /* <DEDUP_REMOVED lines=13> */
.L_x_5321:
[----:B------:R-:W-:Y:S05]  /*9960*/  BSYNC.RECONVERGENT B3 ;  /* 0x0000000000037941 */ /* 0x000fea0003800200 */
.L_x_5320:
        /* <DEDUP_REMOVED lines=61> */
.L_x_5318:
[----:B------:R-:W-:Y:S05]  /*9d40*/  BSYNC.RECONVERGENT B2 ;  /* 0x0000000000027941 */ /* 0x000fea0003800200 */
.L_x_5317:
[----:B------:R-:W-:Y:S01]  /*9d50*/  HFMA2 R28, -RZ, RZ, 0.1171875, 0 ;  /* 0x2f800000ff1c7431 */ /* 0x000fe200000001ff */
[----:B------:R-:W-:Y:S02]  /*9d60*/  I2FP.F32.U32 R14, R14 ;  /* 0x0000000e000e7245 */ /* 0x000fe40000201000 */
[----:B------:R-:W-:-:S03]  /*9d70*/  SHF.L.U32 R29, R211, 0x10, RZ ;  /* 0x00000010d31d7819 */ /* 0x000fc600000006ff */
[----:B------:R-:W-:Y:S01]  /*9d80*/  FFMA.FTZ R14, R14, R28, 1.1641532182693481445e-10 ;  /* 0x2f0000000e0e7423 */ /* 0x000fe2000001001c */
[----:B------:R-:W-:-:S04]  /*9d90*/  PRMT R28, R48, 0x7632, R28 ;  /* 0x00007632301c7816 */ /* 0x000fc8000000001c */
[----:B------:R-:W-:Y:S01]  /*9da0*/  FSETP.GTU.FTZ.AND P2, PT, R14, UR8, PT ;  /* 0x000000080e007c0b */ /* 0x000fe2000bf5c000 */
[----:B------:R-:W-:Y:S01]  /*9db0*/  IMAD.U32 R28, R28, 0x10000, RZ ;  /* 0x000100001c1c7824 */ /* 0x000fe200078e00ff */
[----:B------:R-:W-:-:S05]  /*9dc0*/  PRMT R14, R52, 0x7632, R14 ;  /* 0x00007632340e7816 */ /* 0x000fca000000000e */
[----:B------:R-:W-:-:S04]  /*9dd0*/  IMAD.U32 R14, R14, 0x10000, RZ ;  /* 0x000100000e0e7824 */ /* 0x000fc800078e00ff */
[----:B------:R-:W-:-:S04]  /*9de0*/  FMUL.FTZ R14, R14, UR11 ;  /* 0x0000000b0e0e7c20 */ /* 0x000fc80008410000 */
[----:B------:R-:W-:-:S05]  /*9df0*/  FMUL.FTZ R14, R14, UR10 ;  /* 0x0000000a0e0e7c20 */ /* 0x000fca0008410000 */
[----:B------:R-:W-:-:S05]  /*9e00*/  FSEL R14, R14, RZ, !P2 ;  /* 0x000000ff0e0e7208 */ /* 0x000fca0005000000 */
[----:B------:R-:W-:Y:S01]  /*9e10*/  FFMA.FTZ R28, R14, R29, R28 ;  /* 0x0000001d0e1c7223 */ /* 0x000fe2000001001c */
[----:B------:R-:W-:-:S07]  /*9e20*/  SEL R14, RZ, 0x1, P2 ;  /* 0x00000001ff0e7807 */ /* 0x000fce0001000000 */
.L_x_5316:
[----:B------:R-:W-:Y:S05]  /*9e30*/  BSYNC.RECONVERGENT B1 ;  /* 0x0000000000017941 */ /* 0x000fea0003800200 */
.L_x_5315:
        /* <DEDUP_REMOVED lines=22> */
.L_x_5326:
        /* <DEDUP_REMOVED lines=13> */
.L_x_5328:
[----:B------:R-:W-:Y:S05]  /*a070*/  BSYNC.RECONVERGENT B3 ;  /* 0x0000000000037941 */ /* 0x000fea0003800200 */
.L_x_5327:
        /* <DEDUP_REMOVED lines=61> */
.L_x_5325:
[----:B------:R-:W-:Y:S05]  /*a450*/  BSYNC.RECONVERGENT B2 ;  /* 0x0000000000027941 */ /* 0x000fea0003800200 */
.L_x_5324:
        /* <DEDUP_REMOVED lines=12> */
.L_x_5323:
[----:B------:R-:W-:Y:S05]  /*a520*/  BSYNC.RECONVERGENT B1 ;  /* 0x0000000000017941 */ /* 0x000fea0003800200 */
.L_x_5322:
        /* <DEDUP_REMOVED lines=23> */
.L_x_5333:
        /* <DEDUP_REMOVED lines=13> */
.L_x_5335:
[----:B------:R-:W-:Y:S05]  /*a770*/  BSYNC.RECONVERGENT B3 ;  /* 0x0000000000037941 */ /* 0x000fea0003800200 */
.L_x_5334:
        /* <DEDUP_REMOVED lines=61> */
.L_x_5332:
[----:B------:R-:W-:Y:S05]  /*ab50*/  BSYNC.RECONVERGENT B2 ;  /* 0x0000000000027941 */ /* 0x000fea0003800200 */
.L_x_5331:
        /* <DEDUP_REMOVED lines=14> */
.L_x_5330:
[----:B------:R-:W-:Y:S05]  /*ac40*/  BSYNC.RECONVERGENT B1 ;  /* 0x0000000000017941 */ /* 0x000fea0003800200 */
.L_x_5329:
        /* <DEDUP_REMOVED lines=22> */
.L_x_5340:
        /* <DEDUP_REMOVED lines=13> */
.L_x_5342:
[----:B------:R-:W-:Y:S05]  /*ae80*/  BSYNC.RECONVERGENT B3 ;  /* 0x0000000000037941 */ /* 0x000fea0003800200 */
.L_x_5341:
        /* <DEDUP_REMOVED lines=61> */
.L_x_5339:
[----:B------:R-:W-:Y:S05]  /*b260*/  BSYNC.RECONVERGENT B2 ;  /* 0x0000000000027941 */ /* 0x000fea0003800200 */
.L_x_5338:
        /* <DEDUP_REMOVED lines=12> */
.L_x_5337:
[----:B------:R-:W-:Y:S05]  /*b330*/  BSYNC.RECONVERGENT B1 ;  /* 0x0000000000017941 */ /* 0x000fea0003800200 */
.L_x_5336:
        /* <DEDUP_REMOVED lines=23> */
.L_x_5347:
        /* <DEDUP_REMOVED lines=13> */
.L_x_5349:
[----:B------:R-:W-:Y:S05]  /*b580*/  BSYNC.RECONVERGENT B3 ;  /* 0x0000000000037941 */ /* 0x000fea0003800200 */
.L_x_5348:
        /* <DEDUP_REMOVED lines=61> */
.L_x_5346:
[----:B------:R-:W-:Y:S05]  /*b960*/  BSYNC.RECONVERGENT B2 ;  /* 0x0000000000027941 */ /* 0x000fea0003800200 */
.L_x_5345:
        /* <DEDUP_REMOVED lines=14> */
.L_x_5344:
[----:B------:R-:W-:Y:S05]  /*ba50*/  BSYNC.RECONVERGENT B1 ;  /* 0x0000000000017941 */ /* 0x000fea0003800200 */
.L_x_5343:
        /* <DEDUP_REMOVED lines=22> */
.L_x_5354:
        /* <DEDUP_REMOVED lines=13> */
.L_x_5356:
[----:B------:R-:W-:Y:S05]  /*bc90*/  BSYNC.RECONVERGENT B3 ;  /* 0x0000000000037941 */ /* 0x000fea0003800200 */
.L_x_5355:
        /* <DEDUP_REMOVED lines=61> */
.L_x_5353:
[----:B------:R-:W-:Y:S05]  /*c070*/  BSYNC.RECONVERGENT B2 ;  /* 0x0000000000027941 */ /* 0x000fea0003800200 */
.L_x_5352:
        /* <DEDUP_REMOVED lines=12> */
.L_x_5351:
[----:B------:R-:W-:Y:S05]  /*c140*/  BSYNC.RECONVERGENT B1 ;  /* 0x0000000000017941 */ /* 0x000fea0003800200 */
.L_x_5350:
        /* <DEDUP_REMOVED lines=23> */
.L_x_5361:
        /* <DEDUP_REMOVED lines=13> */
.L_x_5363:
[----:B------:R-:W-:Y:S05]  /*c390*/  BSYNC.RECONVERGENT B3 ;  /* 0x0000000000037941 */ /* 0x000fea0003800200 */
.L_x_5362:
        /* <DEDUP_REMOVED lines=61> */
.L_x_5360:
[----:B------:R-:W-:Y:S05]  /*c770*/  BSYNC.RECONVERGENT B2 ;  /* 0x0000000000027941 */ /* 0x000fea0003800200 */
.L_x_5359:
        /* <DEDUP_REMOVED lines=14> */
.L_x_5358:
[----:B------:R-:W-:Y:S05]  /*c860*/  BSYNC.RECONVERGENT B1 ;  /* 0x0000000000017941 */ /* 0x000fea0003800200 */
.L_x_5357:
[----:B------:R-:W-:Y:S02]  /*c870*/  F2FP.BF16.F32.PACK_AB R162, RZ, R34 ;  /* 0x00000022ffa2723e */ /* 0x000fe400000010ff */
[----:B------:R-:W-:Y:S02]  /*c880*/  PRMT R116, R116, 0x5410, R119 ;  /* 0x0000541074747816 */ /* 0x000fe40000000077 */
[----:B------:R-:W-:Y:S02]  /*c890*/  PRMT R118, R118, 0x5410, R172 ;  /* 0x0000541076767816 */ /* 0x000fe400000000ac */
[----:B------:R-:W-:Y:S02]  /*c8a0*/  PRMT R117, R117, 0x5410, R158 ;  /* 0x0000541075757816 */ /* 0x000fe4000000009e */
[----:B------:R-:W-:Y:S01]  /*c8b0*/  PRMT R119, R173, 0x5410, R162 ;  /* 0x00005410ad777816 */ /* 0x000fe200000000a2 */
[----:B------:R-:W-:Y:S06]  /*c8c0*/  BRA `(.L_x_5364) ;  /* 0x0000003400707947 */ /* 0x000fec0003800000 */
.L_x_5307:
[----:B------:R-:W-:Y:S01]  /*c8d0*/  BSSY.RECONVERGENT B1, `(.L_x_5365) ;  /* 0x000006c000017945 */ /* 0x000fe20003800200 */
[----:B------:R-:W-:Y:S01]  /*c8e0*/  IMAD.MOV.U32 R27, RZ, RZ, RZ ;  /* 0x000000ffff1b7224 */ /* 0x000fe200078e00ff */
[----:B--2---:R-:W-:Y:S01]  /*c8f0*/  MOV R29, R7 ;  /* 0x00000007001d7202 */ /* 0x004fe20000000f00 */
        /* <DEDUP_REMOVED lines=18> */
.L_x_5369:
        /* <DEDUP_REMOVED lines=13> */
.L_x_5371:
[----:B------:R-:W-:Y:S05]  /*caf0*/  BSYNC.RECONVERGENT B3 ;  /* 0x0000000000037941 */ /* 0x000fea0003800200 */
.L_x_5370:
        /* <DEDUP_REMOVED lines=61> */
.L_x_5368:
[----:B------:R-:W-:Y:S05]  /*ced0*/  BSYNC.RECONVERGENT B2 ;  /* 0x0000000000027941 */ /* 0x000fea0003800200 */
.L_x_5367:
        /* <DEDUP_REMOVED lines=11> */
.L_x_5366:
[----:B------:R-:W-:Y:S05]  /*cf90*/  BSYNC.RECONVERGENT B1 ;  /* 0x0000000000017941 */ /* 0x000fea0003800200 */
.L_x_5365:
[----:B------:R-:W-:Y:S01]  /*cfa0*/  BSSY.RECONVERGENT B1, `(.L_x_5372) ;  /* 0x000006a000017945 */ /* 0x000fe20003800200 */
[----:B01----:R-:W-:Y:S01]  /*cfb0*/  F2FP.BF16.F32.PACK_AB R116, RZ, R27 ;  /* 0x0000001bff74723e */ /* 0x003fe200000010ff */
        /* <DEDUP_REMOVED lines=16> */
.L_x_5376:
        /* <DEDUP_REMOVED lines=13> */
.L_x_5378:
[----:B------:R-:W-:Y:S05]  /*d190*/  BSYNC.RECONVERGENT B3 ;  /* 0x0000000000037941 */ /* 0x000fea0003800200 */
.L_x_5377:
        /* <DEDUP_REMOVED lines=61> */
.L_x_5375:
[----:B------:R-:W-:Y:S05]  /*d570*/  BSYNC.RECONVERGENT B2 ;  /* 0x0000000000027941 */ /* 0x000fea0003800200 */
.L_x_5374:
[----:B------:R-:W-:Y:S01]  /*d580*/  I2FP.F32.U32 R14, R14 ;  /* 0x0000000e000e7245 */ /* 0x000fe20000201000 */
[----:B------:R-:W-:-:S04]  /*d590*/  IMAD.MOV.U32 R28, RZ, RZ, 0x2f800000 ;  /* 0x2f800000ff1c7424 */ /* 0x000fc800078e00ff */
[----:B------:R-:W-:-:S05]  /*d5a0*/  FFMA.FTZ R14, R14, R28, 1.1641532182693481445e-10 ;  /* 0x2f0000000e0e7423 */ /* 0x000fca000001001c */
[----:B------:R-:W-:Y:S02]  /*d5b0*/  FSETP.GTU.FTZ.AND P1, PT, R14, UR8, PT ;  /* 0x000000080e007c0b */ /* 0x000fe4000bf3c000 */
[----:B-----5:R-:W-:-:S05]  /*d5c0*/  PRMT R14, R52, 0x7632, R14 ;  /* 0x00007632340e7816 */ /* 0x020fca000000000e */
[----:B------:R-:W-:-:S04]  /*d5d0*/  IMAD.U32 R14, R14, 0x10000, RZ ;  /* 0x000100000e0e7824 */ /* 0x000fc800078e00ff */
[----:B------:R-:W-:-:S04]  /*d5e0*/  FMUL.FTZ R14, R14, UR11 ;  /* 0x0000000b0e0e7c20 */ /* 0x000fc80008410000 */
[----:B------:R-:W-:-:S05]  /*d5f0*/  FMUL.FTZ R14, R14, UR10 ;  /* 0x0000000a0e0e7c20 */ /* 0x000fca0008410000 */
[----:B------:R-:W-:Y:S02]  /*d600*/  FSEL R28, R14, RZ, !P1 ;  /* 0x000000ff0e1c7208 */ /* 0x000fe40004800000 */
[----:B------:R-:W-:-:S05]  /*d610*/  SHF.L.U32 R14, R211, 0x10, RZ ;  /* 0x00000010d30e7819 */ /* 0x000fca00000006ff */
[----:B------:R-:W-:Y:S01]  /*d620*/  FMUL.FTZ R28, R14, R28 ;  /* 0x0000001c0e1c7220 */ /* 0x000fe20000410000 */
[----:B------:R-:W-:-:S07]  /*d630*/  SEL R14, RZ, 0x1, P1 ;  /* 0x00000001ff0e7807 */ /* 0x000fce0000800000 */
.L_x_5373:
[----:B------:R-:W-:Y:S05]  /*d640*/  BSYNC.RECONVERGENT B1 ;  /* 0x0000000000017941 */ /* 0x000fea0003800200 */
.L_x_5372:
        /* <DEDUP_REMOVED lines=18> */
.L_x_5383:
        /* <DEDUP_REMOVED lines=13> */
.L_x_5385:
[----:B------:R-:W-:Y:S05]  /*d840*/  BSYNC.RECONVERGENT B3 ;  /* 0x0000000000037941 */ /* 0x000fea0003800200 */
.L_x_5384:
        /* <DEDUP_REMOVED lines=57> */
[----:B------:R-:W-:Y:S02]  /*dbe0*/  IADD3 R5, PT, PT, R133, -0x695add53, RZ ;  /* 0x96a522ad85057810 */ /* 0x000fe40007ffe0ff */
[----:B------:R-:W-:Y:S02]  /*dbf0*/  MOV R168, R30 ;  /* 0x0000001e00a87202 */ /* 0x000fe40000000f00 */
[----:B------:R-:W-:Y:S01]  /*dc00*/  LOP3.LUT R5, R5, R162, R31, 0x96, !PT ;  /* 0x000000a205057212 */ /* 0x000fe200078e961f */
[----:B------:R-:W-:-:S07]  /*dc10*/  IMAD.MOV.U32 R31, RZ, RZ, RZ ;  /* 0x000000ffff1f7224 */ /* 0x000fce00078e00ff */
.L_x_5382:
[----:B------:R-:W-:Y:S05]  /*dc20*/  BSYNC.RECONVERGENT B2 ;  /* 0x0000000000027941 */ /* 0x000fea0003800200 */
.L_x_5381:
        /* <DEDUP_REMOVED lines=11> */
.L_x_5380:
[----:B------:R-:W-:Y:S05]  /*dce0*/  BSYNC.RECONVERGENT B1 ;  /* 0x0000000000017941 */ /* 0x000fea0003800200 */
.L_x_5379:
        /* <DEDUP_REMOVED lines=18> */
.L_x_5390:
        /* <DEDUP_REMOVED lines=13> */
.L_x_5392:
[----:B------:R-:W-:Y:S05]  /*dee0*/  BSYNC.RECONVERGENT B3 ;  /* 0x0000000000037941 */ /* 0x000fea0003800200 */
.L_x_5391:
        /* <DEDUP_REMOVED lines=61> */
.L_x_5389:
[----:B------:R-:W-:Y:S05]  /*e2c0*/  BSYNC.RECONVERGENT B2 ;  /* 0x0000000000027941 */ /* 0x000fea0003800200 */
.L_x_5388:
[----:B------:R-:W-:Y:S01]  /*e2d0*/  HFMA2 R30, -RZ, RZ, 0.1171875, 0 ;  /* 0x2f800000ff1e7431 */ /* 0x000fe200000001ff */
[----:B------:R-:W-:-:S05]  /*e2e0*/  I2FP.F32.U32 R18, R18 ;  /* 0x0000001200127245 */ /* 0x000fca0000201000 */
[----:B------:R-:W-:-:S05]  /*e2f0*/  FFMA.FTZ R18, R18, R30, 1.1641532182693481445e-10 ;  /* 0x2f00000012127423 */ /* 0x000fca000001001e */
[----:B------:R-:W-:Y:S02]  /*e300*/  FSETP.GTU.FTZ.AND P1, PT, R18, UR8, PT ;  /* 0x0000000812007c0b */ /* 0x000fe4000bf3c000 */
[----:B-----5:R-:W-:-:S05]  /*e310*/  PRMT R18, R53, 0x7632, R18 ;  /* 0x0000763235127816 */ /* 0x020fca0000000012 */
[----:B------:R-:W-:-:S04]  /*e320*/  IMAD.U32 R18, R18, 0x10000, RZ ;  /* 0x0001000012127824 */ /* 0x000fc800078e00ff */
[----:B------:R-:W-:-:S04]  /*e330*/  FMUL.FTZ R18, R18, UR11 ;  /* 0x0000000b12127c20 */ /* 0x000fc80008410000 */
[----:B------:R-:W-:-:S05]  /*e340*/  FMUL.FTZ R18, R18, UR10 ;  /* 0x0000000a12127c20 */ /* 0x000fca0008410000 */
[----:B------:R-:W-:Y:S01]  /*e350*/  FSEL R30, R18, RZ, !P1 ;  /* 0x000000ff121e7208 */ /* 0x000fe20004800000 */
[----:B------:R-:W-:-:S04]  /*e360*/  IMAD.U32 R18, R212, 0x10000, RZ ;  /* 0x00010000d4127824 */ /* 0x000fc800078e00ff */
[----:B------:R-:W-:Y:S01]  /*e370*/  FMUL.FTZ R30, R18, R30 ;  /* 0x0000001e121e7220 */ /* 0x000fe20000410000 */
[----:B------:R-:W-:-:S07]  /*e380*/  SEL R18, RZ, 0x1, P1 ;  /* 0x00000001ff127807 */ /* 0x000fce0000800000 */
.L_x_5387:
[----:B------:R-:W-:Y:S05]  /*e390*/  BSYNC.RECONVERGENT B1 ;  /* 0x0000000000017941 */ /* 0x000fea0003800200 */
.L_x_5386:
        /* <DEDUP_REMOVED lines=18> */
.L_x_5397:
        /* <DEDUP_REMOVED lines=13> */
.L_x_5399:
[----:B------:R-:W-:Y:S05]  /*e590*/  BSYNC.RECONVERGENT B3 ;  /* 0x0000000000037941 */ /* 0x000fea0003800200 */
.L_x_5398:
        /* <DEDUP_REMOVED lines=59> */
[----:B------:R-:W-:Y:S01]  /*e950*/  LOP3.LUT R5, R5, R170, R33, 0x96, !PT ;  /* 0x000000aa05057212 */ /* 0x000fe200078e9621 */
[----:B------:R-:W-:-:S07]  /*e960*/  HFMA2 R33, -RZ, RZ, 0, 0 ;  /* 0x00000000ff217431 */ /* 0x000fce00000001ff */
.L_x_5396:
[----:B------:R-:W-:Y:S05]  /*e970*/  BSYNC.RECONVERGENT B2 ;  /* 0x0000000000027941 */ /* 0x000fea0003800200 */
.L_x_5395:
        /* <DEDUP_REMOVED lines=11> */
.L_x_5394:
[----:B------:R-:W-:Y:S05]  /*ea30*/  BSYNC.RECONVERGENT B1 ;  /* 0x0000000000017941 */ /* 0x000fea0003800200 */
.L_x_5393:
        /* <DEDUP_REMOVED lines=18> */
.L_x_5404:
        /* <DEDUP_REMOVED lines=13> */
.L_x_5406:
[----:B------:R-:W-:Y:S05]  /*ec30*/  BSYNC.RECONVERGENT B3 ;  /* 0x0000000000037941 */ /* 0x000fea0003800200 */
.L_x_5405:
        /* <DEDUP_REMOVED lines=61> */
.L_x_5403:
[----:B------:R-:W-:Y:S05]  /*f010*/  BSYNC.RECONVERGENT B2 ;  /* 0x0000000000027941 */ /* 0x000fea0003800200 */
.L_x_5402:
[----:B------:R-:W-:Y:S01]  /*f020*/  I2FP.F32.U32 R22, R22 ;  /* 0x0000001600167245 */ /* 0x000fe20000201000 */
[----:B------:R-:W-:-:S04]  /*f030*/  IMAD.MOV.U32 R32, RZ, RZ, 0x2f800000 ;  /* 0x2f800000ff207424 */ /* 0x000fc800078e00ff */
[----:B------:R-:W-:-:S05]  /*f040*/  FFMA.FTZ R22, R22, R32, 1.1641532182693481445e-10 ;  /* 0x2f00000016167423 */ /* 0x000fca0000010020 */
[----:B------:R-:W-:Y:S02]  /*f050*/  FSETP.GTU.FTZ.AND P1, PT, R22, UR8, PT ;  /* 0x0000000816007c0b */ /* 0x000fe4000bf3c000 */
[----:B-----5:R-:W-:-:S04]  /*f060*/  PRMT R22, R54, 0x7632, R22 ;  /* 0x0000763236167816 */ /* 0x020fc80000000016 */
[----:B------:R-:W-:-:S05]  /*f070*/  SHF.L.U32 R22, R22, 0x10, RZ ;  /* 0x0000001016167819 */ /* 0x000fca00000006ff */
[----:B------:R-:W-:-:S04]  /*f080*/  FMUL.FTZ R22, R22, UR11 ;  /* 0x0000000b16167c20 */ /* 0x000fc80008410000 */
[----:B------:R-:W-:-:S05]  /*f090*/  FMUL.FTZ R22, R22, UR10 ;  /* 0x0000000a16167c20 */ /* 0x000fca0008410000 */
[----:B------:R-:W-:Y:S01]  /*f0a0*/  FSEL R32, R22, RZ, !P1 ;  /* 0x000000ff16207208 */ /* 0x000fe20004800000 */
[----:B------:R-:W-:-:S04]  /*f0b0*/  IMAD.U32 R22, R213, 0x10000, RZ ;  /* 0x00010000d5167824 */ /* 0x000fc800078e00ff */
[----:B------:R-:W-:Y:S01]  /*f0c0*/  FMUL.FTZ R32, R22, R32 ;  /* 0x0000002016207220 */ /* 0x000fe20000410000 */
[----:B------:R-:W-:-:S07]  /*f0d0*/  SEL R22, RZ, 0x1, P1 ;  /* 0x00000001ff167807 */ /* 0x000fce0000800000 */
.L_x_5401:
[----:B------:R-:W-:Y:S05]  /*f0e0*/  BSYNC.RECONVERGENT B1 ;  /* 0x0000000000017941 */ /* 0x000fea0003800200 */
.L_x_5400:
        /* <DEDUP_REMOVED lines=18> */
.L_x_5411:
        /* <DEDUP_REMOVED lines=13> */
.L_x_5413:
[----:B------:R-:W-:Y:S05]  /*f2e0*/  BSYNC.RECONVERGENT B3 ;  /* 0x0000000000037941 */ /* 0x000fea0003800200 */
.L_x_5412:
        /* <DEDUP_REMOVED lines=61> */
.L_x_5410:
[----:B------:R-:W-:Y:S05]  /*f6c0*/  BSYNC.RECONVERGENT B2 ;  /* 0x0000000000027941 */ /* 0x000fea0003800200 */
.L_x_5409:
        /* <DEDUP_REMOVED lines=11> */
.L_x_5408:
[----:B------:R-:W-:Y:S05]  /*f780*/  BSYNC.RECONVERGENT B1 ;  /* 0x0000000000017941 */ /* 0x000fea0003800200 */
.L_x_5407:
        /* <DEDUP_REMOVED lines=18> */
.L_x_5418:
        /* <DEDUP_REMOVED lines=13> */
.L_x_5420:
[----:B------:R-:W-:Y:S05]  /*f980*/  BSYNC.RECONVERGENT B3 ;  /* 0x0000000000037941 */ /* 0x000fea0003800200 */
.L_x_5419:
        /* <DEDUP_REMOVED lines=61> */
.L_x_5417:
[----:B------:R-:W-:Y:S05]  /*fd60*/  BSYNC.RECONVERGENT B2 ;  /* 0x0000000000027941 */ /* 0x000fea0003800200 */
.L_x_5416:
        /* <DEDUP_REMOVED lines=12> */
.L_x_5415:
[----:B------:R-:W-:Y:S05]  /*fe30*/  BSYNC.RECONVERGENT B1 ;  /* 0x0000000000017941 */ /* 0x000fea0003800200 */
.L_x_5414:
[----:B------:R-:W-:Y:S02]  /*fe40*/  F2FP.BF16.F32.PACK_AB R162, RZ, R34 ;  /* 0x00000022ffa2723e */ /* 0x000fe400000010ff */
[----:B------:R-:W-:Y:S02]  /*fe50*/  PRMT R116, R116, 0x5410, R119 ;  /* 0x0000541074747816 */ /* 0x000fe40000000077 */
[----:B------:R-:W-:Y:S02]  /*fe60*/  PRMT R118, R118, 0x5410, R169 ;  /* 0x0000541076767816 */ /* 0x000fe400000000a9 */
[----:B------:R-:W-:Y:S02]  /*fe70*/  PRMT R117, R117, 0x5410, R158 ;  /* 0x0000541075757816 */ /* 0x000fe4000000009e */
[----:B------:R-:W-:-:S07]  /*fe80*/  PRMT R119, R214, 0x5410, R162 ;  /* 0x00005410d6777816 */ /* 0x000fce00000000a2 */
.L_x_5364:
[----:B------:R-:W0:Y:S01]  /*fe90*/  LDC.64 R162, c[0x0][0x3a8] ;  /* 0x0000ea00ffa27b82 */ /* 0x000e220000000a00 */
[----:B------:R-:W-:Y:S01]  /*fea0*/  BSSY.RECONVERGENT B1, `(.L_x_5421) ;  /* 0x0000019000017945 */ /* 0x000fe20003800200 */
[----:B------:R-:W-:Y:S02]  /*feb0*/  IMAD.MOV.U32 R158, RZ, RZ, R168 ;  /* 0x000000ffff9e7224 */ /* 0x000fe400078e00a8 */
        /* <DEDUP_REMOVED lines=23> */
.L_x_5422:
[----:B------:R-:W-:Y:S05]  /*10030*/  BSYNC.RECONVERGENT B1 ;  /* 0x0000000000017941 */ /* 0x000fea0003800200 */
.L_x_5421:
[----:B------:R-:W-:Y:S01]  /*10040*/  IADD3 R160, PT, PT, R160, 0x20, RZ ;  /* 0x00000020a0a07810 */ /* 0x000fe20007ffe0ff */
[----:B------:R-:W-:-:S07]  /*10050*/  VIADD R159, R159, 0x20 ;  /* 0x000000209f9f7836 */ /* 0x000fce0000000000 */
.L_x_5306:
[----:B------:R-:W-:Y:S05]  /*10060*/  BSYNC.RECONVERGENT B0 ;  /* 0x0000000000007941 */ /* 0x000fea0003800200 */
.L_x_5305:
        /* <DEDUP_REMOVED lines=16> */
[----:B--2--5:R-:W-:Y:S01]  /*10170*/  @!P1 IMAD.U32 R36, R48, 0x10000, RZ ;  /* 0x0001000030249824 */ /* 0x024fe200078e00ff */
[----:B01----:R-:W-:Y:S01]  /*10180*/  @!P1 MOV R118, R158 ;  /* 0x0000009e00769202 */ /* 0x003fe20000000f00 */
        /* <DEDUP_REMOVED lines=18> */
.L_x_5430:
        /* <DEDUP_REMOVED lines=13> */
.L_x_5432:
[----:B------:R-:W-:Y:S05]  /*10380*/  BSYNC.RECONVERGENT B3 ;  /* 0x0000000000037941 */ /* 0x000fea0003800200 */
.L_x_5431:
        /* <DEDUP_REMOVED lines=55> */
[----:B------:R-:W-:-:S04]  /*10700*/  IMAD.WIDE.U32 R36, R37, -0x2daee0ad, RZ ;  /* 0xd2511f5325247825 */ /* 0x000fc800078e00ff */
[----:B------:R-:W-:Y:S01]  /*10710*/  HFMA2 R38, -RZ, RZ, 0, 0 ;  /* 0x00000000ff267431 */ /* 0x000fe200000001ff */
[----:B------:R-:W-:Y:S01]  /*10720*/  LOP3.LUT R6, R5, R6, R39, 0x96, !PT ;  /* 0x0000000605067212 */ /* 0x000fe200078e9627 */
[----:B------:R-:W-:Y:S02]  /*10730*/  VIADD R5, R133, 0x96a522ad ;  /* 0x96a522ad85057836 */ /* 0x000fe40000000000 */
[----:B------:R-:W-:-:S03]  /*10740*/  IMAD.MOV.U32 R118, RZ, RZ, R36 ;  /* 0x000000ffff767224 */ /* 0x000fc600078e0024 */
[----:B------:R-:W-:-:S07]  /*10750*/  LOP3.LUT R5, R5, R40, R37, 0x96, !PT ;  /* 0x0000002805057212 */ /* 0x000fce00078e9625 */
.L_x_5429:
[----:B------:R-:W-:Y:S05]  /*10760*/  BSYNC.RECONVERGENT B2 ;  /* 0x0000000000027941 */ /* 0x000fea0003800200 */
.L_x_5428:
[----:B------:R-:W-:Y:S01]  /*10770*/  I2FP.F32.U32 R7, R12 ;  /* 0x0000000c00077245 */ /* 0x000fe20000201000 */
[----:B------:R-:W-:-:S04]  /*10780*/  IMAD.MOV.U32 R12, RZ, RZ, 0x2f800000 ;  /* 0x2f800000ff0c7424 */ /* 0x000fc800078e00ff */
[----:B------:R-:W-:Y:S01]  /*10790*/  FFMA.FTZ R7, R7, R12, 1.1641532182693481445e-10 ;  /* 0x2f00000007077423 */ /* 0x000fe2000001000c */
[----:B------:R-:W-:-:S04]  /*107a0*/  IMAD.U32 R12, R48, 0x10000, RZ ;  /* 0x00010000300c7824 */ /* 0x000fc800078e00ff */
[----:B------:R-:W-:Y:S01]  /*107b0*/  FSETP.GTU.FTZ.AND P2, PT, R7, UR8, PT ;  /* 0x0000000807007c0b */ /* 0x000fe2000bf5c000 */
[----:B------:R-:W-:-:S04]  /*107c0*/  IMAD.U32 R7, R52, 0x10000, RZ ;  /* 0x0001000034077824 */ /* 0x000fc800078e00ff */
[----:B------:R-:W-:-:S04]  /*107d0*/  FMUL.FTZ R7, R7, UR11 ;  /* 0x0000000b07077c20 */ /* 0x000fc80008410000 */
[----:B------:R-:W-:-:S05]  /*107e0*/  FMUL.FTZ R7, R7, UR10 ;  /* 0x0000000a07077c20 */ /* 0x000fca0008410000 */
[----:B------:R-:W-:Y:S02]  /*107f0*/  FSEL R36, R7, RZ, !P2 ;  /* 0x000000ff07247208 */ /* 0x000fe40005000000 */
[----:B------:R-:W-:-:S05]  /*10800*/  SHF.L.U32 R7, R92, 0x10, RZ ;  /* 0x000000105c077819 */ /* 0x000fca00000006ff */
[----:B------:R-:W-:Y:S01]  /*10810*/  FFMA.FTZ R36, R36, R7, R12 ;  /* 0x0000000724247223 */ /* 0x000fe2000001000c */
[----:B------:R-:W-:-:S07]  /*10820*/  SEL R12, RZ, 0x1, P2 ;  /* 0x00000001ff0c7807 */ /* 0x000fce0001000000 */
.L_x_5427:
[----:B------:R-:W-:Y:S05]  /*10830*/  BSYNC.RECONVERGENT B1 ;  /* 0x0000000000017941 */ /* 0x000fea0003800200 */
.L_x_5426:
        /* <DEDUP_REMOVED lines=23> */
.L_x_5437:
        /* <DEDUP_REMOVED lines=13> */
.L_x_5439:
[----:B------:R-:W-:Y:S05]  /*10a80*/  BSYNC.RECONVERGENT B3 ;  /* 0x0000000000037941 */ /* 0x000fea0003800200 */
.L_x_5438:
        /* <DEDUP_REMOVED lines=61> */
.L_x_5436:
[----:B------:R-:W-:Y:S05]  /*10e60*/  BSYNC.RECONVERGENT B2 ;  /* 0x0000000000027941 */ /* 0x000fea0003800200 */
.L_x_5435:
[----:B------:R-:W-:Y:S01]  /*10e70*/  I2FP.F32.U32 R14, R14 ;  /* 0x0000000e000e7245 */ /* 0x000fe20000201000 */
[----:B------:R-:W-:Y:S02]  /*10e80*/  IMAD.MOV.U32 R37, RZ, RZ, 0x2f800000 ;  /* 0x2f800000ff257424 */ /* 0x000fe400078e00ff */
[----:B------:R-:W-:Y:S02]  /*10e90*/  IMAD.U32 R38, R216, 0x10000, RZ ;  /* 0x00010000d8267824 */ /* 0x000fe400078e00ff */
[----:B------:R-:W-:Y:S01]  /*10ea0*/  FFMA.FTZ R14, R14, R37, 1.1641532182693481445e-10 ;  /* 0x2f0000000e0e7423 */ /* 0x000fe20000010025 */
[----:B------:R-:W-:-:S04]  /*10eb0*/  PRMT R37, R48, 0x7632, R37 ;  /* 0x0000763230257816 */ /* 0x000fc80000000025 */
[----:B------:R-:W-:Y:S02]  /*10ec0*/  FSETP.GTU.FTZ.AND P2, PT, R14, UR8, PT ;  /* 0x000000080e007c0b */ /* 0x000fe4000bf5c000 */
[----:B------:R-:W-:Y:S02]  /*10ed0*/  PRMT R14, R52, 0x7632, R14 ;  /* 0x00007632340e7816 */ /* 0x000fe4000000000e */
[----:B------:R-:W-:-:S03]  /*10ee0*/  SHF.L.U32 R37, R37, 0x10, RZ ;  /* 0x0000001025257819 */ /* 0x000fc600000006ff */
[----:B------:R-:W-:-:S04]  /*10ef0*/  IMAD.U32 R14, R14, 0x10000, RZ ;  /* 0x000100000e0e7824 */ /* 0x000fc800078e00ff */
[----:B------:R-:W-:-:S04]  /*10f00*/  FMUL.FTZ R14, R14, UR11 ;  /* 0x0000000b0e0e7c20 */ /* 0x000fc80008410000 */
[----:B------:R-:W-:-:S05]  /*10f10*/  FMUL.FTZ R14, R14, UR10 ;  /* 0x0000000a0e0e7c20 */ /* 0x000fca0008410000 */
[----:B------:R-:W-:-:S05]  /*10f20*/  FSEL R14, R14, RZ, !P2 ;  /* 0x000000ff0e0e7208 */ /* 0x000fca0005000000 */
[----:B------:R-:W-:Y:S01]  /*10f30*/  FFMA.FTZ R37, R14, R38, R37 ;  /* 0x000000260e257223 */ /* 0x000fe20000010025 */
[----:B------:R-:W-:-:S07]  /*10f40*/  SEL R14, RZ, 0x1, P2 ;  /* 0x00000001ff0e7807 */ /* 0x000fce0001000000 */
.L_x_5434:
[----:B------:R-:W-:Y:S05]  /*10f50*/  BSYNC.RECONVERGENT B1 ;  /* 0x0000000000017941 */ /* 0x000fea0003800200 */
.L_x_5433:
        /* <DEDUP_REMOVED lines=22> */
.L_x_5444:
        /* <DEDUP_REMOVED lines=13> */
.L_x_5446:
[----:B------:R-:W-:Y:S05]  /*11190*/  BSYNC.RECONVERGENT B3 ;  /* 0x0000000000037941 */ /* 0x000fea0003800200 */
.L_x_5445:
        /* <DEDUP_REMOVED lines=61> */
.L_x_5443:
[----:B------:R-:W-:Y:S05]  /*11570*/  BSYNC.RECONVERGENT B2 ;  /* 0x0000000000027941 */ /* 0x000fea0003800200 */
.L_x_5442:
        /* <DEDUP_REMOVED lines=12> */
.L_x_5441:
[----:B------:R-:W-:Y:S05]  /*11640*/  BSYNC.RECONVERGENT B1 ;  /* 0x0000000000017941 */ /* 0x000fea0003800200 */
.L_x_5440:
        /* <DEDUP_REMOVED lines=23> */
.L_x_5451:
        /* <DEDUP_REMOVED lines=13> */
.L_x_5453:
[----:B------:R-:W-:Y:S05]  /*11890*/  BSYNC.RECONVERGENT B3 ;  /* 0x0000000000037941 */ /* 0x000fea0003800200 */
.L_x_5452:
        /* <DEDUP_REMOVED lines=61> */
.L_x_5450:
[----:B------:R-:W-:Y:S05]  /*11c70*/  BSYNC.RECONVERGENT B2 ;  /* 0x0000000000027941 */ /* 0x000fea0003800200 */
.L_x_5449:
        /* <DEDUP_REMOVED lines=14> */
.L_x_5448:
[----:B------:R-:W-:Y:S05]  /*11d60*/  BSYNC.RECONVERGENT B1 ;  /* 0x0000000000017941 */ /* 0x000fea0003800200 */
.L_x_5447:
        /* <DEDUP_REMOVED lines=22> */
.L_x_5458:
        /* <DEDUP_REMOVED lines=13> */
.L_x_5460:
[----:B------:R-:W-:Y:S05]  /*11fa0*/  BSYNC.RECONVERGENT B3 ;  /* 0x0000000000037941 */ /* 0x000fea0003800200 */
.L_x_5459:
        /* <DEDUP_REMOVED lines=61> */
.L_x_5457:
[----:B------:R-:W-:Y:S05]  /*12380*/  BSYNC.RECONVERGENT B2 ;  /* 0x0000000000027941 */ /* 0x000fea0003800200 */
.L_x_5456:
        /* <DEDUP_REMOVED lines=12> */
.L_x_5455:
[----:B------:R-:W-:Y:S05]  /*12450*/  BSYNC.RECONVERGENT B1 ;  /* 0x0000000000017941 */ /* 0x000fea0003800200 */
.L_x_5454:
        /* <DEDUP_REMOVED lines=23> */
.L_x_5465:
        /* <DEDUP_REMOVED lines=13> */
.L_x_5467:
[----:B------:R-:W-:Y:S05]  /*126a0*/  BSYNC.RECONVERGENT B3 ;  /* 0x0000000000037941 */ /* 0x000fea0003800200 */
.L_x_5466:
        /* <DEDUP_REMOVED lines=61> */
.L_x_5464:
[----:B------:R-:W-:Y:S05]  /*12a80*/  BSYNC.RECONVERGENT B2 ;  /* 0x0000000000027941 */ /* 0x000fea0003800200 */
.L_x_5463:
        /* <DEDUP_REMOVED lines=14> */
.L_x_5462:
[----:B------:R-:W-:Y:S05]  /*12b70*/  BSYNC.RECONVERGENT B1 ;  /* 0x0000000000017941 */ /* 0x000fea0003800200 */
.L_x_5461:
        /* <DEDUP_REMOVED lines=22> */
.L_x_5472:
        /* <DEDUP_REMOVED lines=13> */
.L_x_5474:
[----:B------:R-:W-:Y:S05]  /*12db0*/  BSYNC.RECONVERGENT B3 ;  /* 0x0000000000037941 */ /* 0x000fea0003800200 */
.L_x_5473:
        /* <DEDUP_REMOVED lines=61> */
.L_x_5471:
[----:B------:R-:W-:Y:S05]  /*13190*/  BSYNC.RECONVERGENT B2 ;  /* 0x0000000000027941 */ /* 0x000fea0003800200 */
.L_x_5470:
        /* <DEDUP_REMOVED lines=12> */
.L_x_5469:
[----:B------:R-:W-:Y:S05]  /*13260*/  BSYNC.RECONVERGENT B1 ;  /* 0x0000000000017941 */ /* 0x000fea0003800200 */
.L_x_5468:
        /* <DEDUP_REMOVED lines=23> */
.L_x_5479:
        /* <DEDUP_REMOVED lines=13> */
.L_x_5481:
[----:B------:R-:W-:Y:S05]  /*134b0*/  BSYNC.RECONVERGENT B3 ;  /* 0x0000000000037941 */ /* 0x000fea0003800200 */
.L_x_5480:
        /* <DEDUP_REMOVED lines=61> */
.L_x_5478:
[----:B------:R-:W-:Y:S05]  /*13890*/  BSYNC.RECONVERGENT B2 ;  /* 0x0000000000027941 */ /* 0x000fea0003800200 */
.L_x_5477:
        /* <DEDUP_REMOVED lines=14> */
.L_x_5476:
[----:B------:R-:W-:Y:S05]  /*13980*/  BSYNC.RECONVERGENT B1 ;  /* 0x0000000000017941 */ /* 0x000fea0003800200 */
.L_x_5475:
[----:B------:R-:W-:Y:S02]  /*13990*/  F2FP.BF16.F32.PACK_AB R162, RZ, R43 ;  /* 0x0000002bffa2723e */ /* 0x000fe400000010ff */
[----:B------:R-:W-:Y:S02]  /*139a0*/  PRMT R116, R116, 0x5410, R119 ;  /* 0x0000541074747816 */ /* 0x000fe40000000077 */
[----:B------:R-:W-:Y:S02]  /*139b0*/  PRMT R118, R118, 0x5410, R172 ;  /* 0x0000541076767816 */ /* 0x000fe400000000ac */
[----:B------:R-:W-:Y:S02]  /*139c0*/  PRMT R117, R117, 0x5410, R158 ;  /* 0x0000541075757816 */ /* 0x000fe4000000009e */
[----:B------:R-:W-:Y:S01]  /*139d0*/  PRMT R119, R173, 0x5410, R162 ;  /* 0x00005410ad777816 */ /* 0x000fe200000000a2 */
[----:B------:R-:W-:Y:S06]  /*139e0*/  BRA `(.L_x_5482) ;  /* 0x0000003400707947 */ /* 0x000fec0003800000 */
.L_x_5425:
[----:B------:R-:W-:Y:S01]  /*139f0*/  BSSY.RECONVERGENT B1, `(.L_x_5483) ;  /* 0x000006c000017945 */ /* 0x000fe20003800200 */
[----:B--2---:R-:W-:Y:S01]  /*13a00*/  IMAD.MOV.U32 R36, RZ, RZ, RZ ;  /* 0x000000ffff247224 */ /* 0x004fe200078e00ff */
        /* <DEDUP_REMOVED lines=19> */
.L_x_5487:
        /* <DEDUP_REMOVED lines=13> */
.L_x_5489:
[----:B------:R-:W-:Y:S05]  /*13c10*/  BSYNC.RECONVERGENT B3 ;  /* 0x0000000000037941 */ /* 0x000fea0003800200 */
.L_x_5488:
        /* <DEDUP_REMOVED lines=61> */
.L_x_5486:
[----:B------:R-:W-:Y:S05]  /*13ff0*/  BSYNC.RECONVERGENT B2 ;  /* 0x0000000000027941 */ /* 0x000fea0003800200 */
.L_x_5485:
        /* <DEDUP_REMOVED lines=11> */
.L_x_5484:
[----:B------:R-:W-:Y:S05]  /*140b0*/  BSYNC.RECONVERGENT B1 ;  /* 0x0000000000017941 */ /* 0x000fea0003800200 */
.L_x_5483:
[----:B------:R-:W-:Y:S01]  /*140c0*/  BSSY.RECONVERGENT B1, `(.L_x_5490) ;  /* 0x000006a000017945 */ /* 0x000fe20003800200 */
[----:B01----:R-:W-:Y:S01]  /*140d0*/  F2FP.BF16.F32.PACK_AB R116, RZ, R36 ;  /* 0x00000024ff74723e */ /* 0x003fe200000010ff */
        /* <DEDUP_REMOVED lines=16> */
.L_x_5494:
        /* <DEDUP_REMOVED lines=13> */
.L_x_5496:
[----:B------:R-:W-:Y:S05]  /*142b0*/  BSYNC.RECONVERGENT B3 ;  /* 0x0000000000037941 */ /* 0x000fea0003800200 */
.L_x_5495:
        /* <DEDUP_REMOVED lines=61> */
.L_x_5493:
[----:B------:R-:W-:Y:S05]  /*14690*/  BSYNC.RECONVERGENT B2 ;  /* 0x0000000000027941 */ /* 0x000fea0003800200 */
.L_x_5492:
        /* <DEDUP_REMOVED lines=12> */
.L_x_5491:
[----:B------:R-:W-:Y:S05]  /*14760*/  BSYNC.RECONVERGENT B1 ;  /* 0x0000000000017941 */ /* 0x000fea0003800200 */
.L_x_5490:
        /* <DEDUP_REMOVED lines=18> */
.L_x_5501:
        /* <DEDUP_REMOVED lines=13> */
.L_x_5503:
[----:B------:R-:W-:Y:S05]  /*14960*/  BSYNC.RECONVERGENT B3 ;  /* 0x0000000000037941 */ /* 0x000fea0003800200 */
.L_x_5502:
        /* <DEDUP_REMOVED lines=61> */
.L_x_5500:
[----:B------:R-:W-:Y:S05]  /*14d40*/  BSYNC.RECONVERGENT B2 ;  /* 0x0000000000027941 */ /* 0x000fea0003800200 */
.L_x_5499:
        /* <DEDUP_REMOVED lines=11> */
.L_x_5498:
[----:B------:R-:W-:Y:S05]  /*14e00*/  BSYNC.RECONVERGENT B1 ;  /* 0x0000000000017941 */ /* 0x000fea0003800200 */
.L_x_5497:
        /* <DEDUP_REMOVED lines=18> */
.L_x_5508:
        /* <DEDUP_REMOVED lines=13> */
.L_x_5510:
[----:B------:R-:W-:Y:S05]  /*15000*/  BSYNC.RECONVERGENT B3 ;  /* 0x0000000000037941 */ /* 0x000fea0003800200 */
.L_x_5509:
        /* <DEDUP_REMOVED lines=61> */
.L_x_5507:
[----:B------:R-:W-:Y:S05]  /*153e0*/  BSYNC.RECONVERGENT B2 ;  /* 0x0000000000027941 */ /* 0x000fea0003800200 */
.L_x_5506:
        /* <DEDUP_REMOVED lines=12> */
.L_x_5505:
[----:B------:R-:W-:Y:S05]  /*154b0*/  BSYNC.RECONVERGENT B1 ;  /* 0x0000000000017941 */ /* 0x000fea0003800200 */
.L_x_5504:
        /* <DEDUP_REMOVED lines=18> */
.L_x_5515:
        /* <DEDUP_REMOVED lines=13> */
.L_x_5517:
[----:B------:R-:W-:Y:S05]  /*156b0*/  BSYNC.RECONVERGENT B3 ;  /* 0x0000000000037941 */ /* 0x000fea0003800200 */
.L_x_5516:
        /* <DEDUP_REMOVED lines=61> */
.L_x_5514:
[----:B------:R-:W-:Y:S05]  /*15a90*/  BSYNC.RECONVERGENT B2 ;  /* 0x0000000000027941 */ /* 0x000fea0003800200 */
.L_x_5513:
        /* <DEDUP_REMOVED lines=11> */
.L_x_5512:
[----:B------:R-:W-:Y:S05]  /*15b50*/  BSYNC.RECONVERGENT B1 ;  /* 0x0000000000017941 */ /* 0x000fea0003800200 */
.L_x_5511:
        /* <DEDUP_REMOVED lines=18> */
.L_x_5522:
        /* <DEDUP_REMOVED lines=13> */
.L_x_5524:
[----:B------:R-:W-:Y:S05]  /*15d50*/  BSYNC.RECONVERGENT B3 ;  /* 0x0000000000037941 */ /* 0x000fea0003800200 */
.L_x_5523:
        /* <DEDUP_REMOVED lines=61> */
.L_x_5521:
[----:B------:R-:W-:Y:S05]  /*16130*/  BSYNC.RECONVERGENT B2 ;  /* 0x0000000000027941 */ /* 0x000fea0003800200 */
.L_x_5520:
        /* <DEDUP_REMOVED lines=12> */
.L_x_5519:
[----:B------:R-:W-:Y:S05]  /*16200*/  BSYNC.RECONVERGENT B1 ;  /* 0x0000000000017941 */ /* 0x000fea0003800200 */
.L_x_5518:
        /* <DEDUP_REMOVED lines=18> */
.L_x_5529:
        /* <DEDUP_REMOVED lines=13> */
.L_x_5531:
[----:B------:R-:W-:Y:S05]  /*16400*/  BSYNC.RECONVERGENT B3 ;  /* 0x0000000000037941 */ /* 0x000fea0003800200 */
.L_x_5530:
        /* <DEDUP_REMOVED lines=61> */
.L_x_5528:
[----:B------:R-:W-:Y:S05]  /*167e0*/  BSYNC.RECONVERGENT B2 ;  /* 0x0000000000027941 */ /* 0x000fea0003800200 */
.L_x_5527:
        /* <DEDUP_REMOVED lines=11> */
.L_x_5526:
[----:B------:R-:W-:Y:S05]  /*168a0*/  BSYNC.RECONVERGENT B1 ;  /* 0x0000000000017941 */ /* 0x000fea0003800200 */
.L_x_5525:
        /* <DEDUP_REMOVED lines=18> */
.L_x_5536:
        /* <DEDUP_REMOVED lines=13> */
.L_x_5538:
[----:B------:R-:W-:Y:S05]  /*16aa0*/  BSYNC.RECONVERGENT B3 ;  /* 0x0000000000037941 */ /* 0x000fea0003800200 */
.L_x_5537:
        /* <DEDUP_REMOVED lines=61> */
.L_x_5535:
[----:B------:R-:W-:Y:S05]  /*16e80*/  BSYNC.RECONVERGENT B2 ;  /* 0x0000000000027941 */ /* 0x000fea0003800200 */
.L_x_5534:
        /* <DEDUP_REMOVED lines=12> */
.L_x_5533:
[----:B------:R-:W-:Y:S05]  /*16f50*/  BSYNC.RECONVERGENT B1 ;  /* 0x0000000000017941 */ /* 0x000fea0003800200 */
.L_x_5532:
[----:B------:R-:W-:Y:S02]  /*16f60*/  F2FP.BF16.F32.PACK_AB R162, RZ, R43 ;  /* 0x0000002bffa2723e */ /* 0x000fe400000010ff */
[----:B------:R-:W-:Y:S02]  /*16f70*/  PRMT R116, R116, 0x5410, R119 ;  /* 0x0000541074747816 */ /* 0x000fe40000000077 */
[----:B------:R-:W-:Y:S02]  /*16f80*/  PRMT R118, R118, 0x5410, R169 ;  /* 0x0000541076767816 */ /* 0x000fe400000000a9 */
[----:B------:R-:W-:Y:S02]  /*16f90*/  PRMT R117, R117, 0x5410, R158 ;  /* 0x0000541075757816 */ /* 0x000fe4000000009e */
[----:B------:R-:W-:-:S07]  /*16fa0*/  PRMT R119, R214, 0x5410, R162 ;  /* 0x00005410d6777816 */ /* 0x000fce00000000a2 */
.L_x_5482:
[----:B------:R-:W0:Y:S01]  /*16fb0*/  LDC.64 R162, c[0x0][0x3a8] ;  /* 0x0000ea00ffa27b82 */ /* 0x000e220000000a00 */
[----:B------:R-:W-:Y:S01]  /*16fc0*/  BSSY.RECONVERGENT B1, `(.L_x_5539) ;  /* 0x0000019000017945 */ /* 0x000fe20003800200 */
[----:B------:R-:W-:Y:S02]  /*16fd0*/  IMAD.MOV.U32 R158, RZ, RZ, R168 ;  /* 0x000000ffff9e7224 */ /* 0x000fe400078e00a8 */
[----:B0-----:R-:W-:-:S05]  /*16fe0*/  IMAD.WIDE.U32 R162, R160, 0x10, R162 ;  /* 0x00000010a0a27825 */ /* 0x001fca00078e00a2 */
[----:B------:R0:W-:Y:S01]  /*16ff0*/  STG.E.128 desc[UR6][R162.64], R116 ;  /* 0x00000074a2007986 */ /* 0x0001e2000c101d06 */
[----:B------:R-:W-:Y:S05]  /*17000*/  @!P0 BRA `(.L_x_5540) ;  /* 0x0000000000508947 */ /* 0x000fea0003800000 */
[----:B0-----:R-:W-:Y:S02]  /*17010*/  SHF.L.U32 R116, R24, 0x10, RZ ;  /* 0x0000001018747819 */ /* 0x001fe400000006ff */
[----:B------:R-:W-:Y:S02]  /*17020*/  LOP3.LUT R117, R26, 0xffff, RZ, 0xc0, !PT ;  /* 0x0000ffff1a757812 */ /* 0x000fe400078ec0ff */
[----:B------:R-:W-:Y:S02]  /*17030*/  LOP3.LUT R116, R116, 0xff0000, RZ, 0xc0, !PT ;  /* 0x00ff000074747812 */ /* 0x000fe400078ec0ff */
[----:B------:R-:W-:Y:S02]  /*17040*/  PRMT R168, R22, 0x7104, RZ ;  /* 0x0000710416a87816 */ /* 0x000fe400000000ff */
[----:B------:R-:W-:Y:S02]  /*17050*/  PRMT R116, R116, 0x4210, R117 ;  /* 0x0000421074747816 */ /* 0x000fe40000000075 */
[----:B------:R-:W-:-:S02]  /*17060*/  LOP3.LUT R118, R16, 0xff, RZ, 0xc0, !PT ;  /* 0x000000ff10767812 */ /* 0x000fc400078ec0ff */
[----:B------:R-:W-:Y:S02]  /*17070*/  LOP3.LUT R168, R116, 0xff00, R168, 0xf8, !PT ;  /* 0x0000ff0074a87812 */ /* 0x000fe400078ef8a8 */
[----:B------:R-:W-:Y:S01]  /*17080*/  LOP3.LUT R116, R18, 0xff, RZ, 0xc0, !PT ;  /* 0x000000ff12747812 */ /* 0x000fe200078ec0ff */
[----:B------:R-:W-:Y:S01]  /*17090*/  IMAD.WIDE.U32 R118, R118, 0x10000, RZ ;  /* 0x0001000076767825 */ /* 0x000fe200078e00ff */
[----:B------:R-:W-:Y:S02]  /*170a0*/  LOP3.LUT R162, R14, 0xff, RZ, 0xc0, !PT ;  /* 0x000000ff0ea27812 */ /* 0x000fe400078ec0ff */
[----:B------:R-:W-:Y:S01]  /*170b0*/  LOP3.LUT R168, R168, 0xff, R20, 0xf8, !PT ;  /* 0x000000ffa8a87812 */ /* 0x000fe200078ef814 */
[----:B------:R-:W-:-:S04]  /*170c0*/  IMAD.WIDE.U32 R116, R116, 0x1000000, RZ ;  /* 0x0100000074747825 */ /* 0x000fc800078e00ff */
[----:B------:R-:W-:Y:S01]  /*170d0*/  IMAD.WIDE.U32 R162, R162, 0x100, RZ ;  /* 0x00000100a2a27825 */ /* 0x000fe200078e00ff */
[----:B------:R-:W-:Y:S02]  /*170e0*/  LOP3.LUT R117, R119, R168, R117, 0xfe, !PT ;  /* 0x000000a877757212 */ /* 0x000fe400078efe75 */
[----:B------:R-:W-:Y:S02]  /*170f0*/  LOP3.LUT R116, R162, R116, R118, 0xfe, !PT ;  /* 0x00000074a2747212 */ /* 0x000fe400078efe76 */
[----:B------:R-:W0:Y:S01]  /*17100*/  LDC.64 R118, c[0x0][0x3b0] ;  /* 0x0000ec00ff767b82 */ /* 0x000e220000000a00 */
[----:B------:R-:W-:Y:S02]  /*17110*/  LOP3.LUT R117, R117, R163, RZ, 0xfc, !PT ;  /* 0x000000a375757212 */ /* 0x000fe400078efcff */
[----:B------:R-:W-:Y:S01]  /*17120*/  LOP3.LUT R116, R116, 0xff, R12, 0xf8, !PT ;  /* 0x000000ff74747812 */ /* 0x000fe200078ef80c */
[----:B0-----:R-:W-:-:S05]  /*17130*/  IMAD.WIDE.U32 R118, R159, 0x8, R118 ;  /* 0x000000089f767825 */ /* 0x001fca00078e0076 */
[----:B------:R1:W-:Y:S02]  /*17140*/  STG.E.64 desc[UR6][R118.64], R116 ;  /* 0x0000007476007986 */ /* 0x0003e4000c101b06 */
.L_x_5540:
[----:B------:R-:W-:Y:S05]  /*17150*/  BSYNC.RECONVERGENT B1 ;  /* 0x0000000000017941 */ /* 0x000fea0003800200 */
.L_x_5539:
[----:B------:R-:W-:Y:S02]  /*17160*/  VIADD R160, R160, 0x20 ;  /* 0x00000020a0a07836 */ /* 0x000fe40000000000 */
[----:B------:R-:W-:-:S07]  /*17170*/  VIADD R159, R159, 0x20 ;  /* 0x000000209f9f7836 */ /* 0x000fce0000000000 */
.L_x_5424:
[----:B------:R-:W-:Y:S05]  /*17180*/  BSYNC.RECONVERGENT B0 ;  /* 0x0000000000007941 */ /* 0x000fea0003800200 */
.L_x_5423:
        /* <DEDUP_REMOVED lines=16> */
[----:B--2--5:R-:W-:Y:S01]  /*17290*/  @!P1 SHF.L.U32 R44, R48, 0x10, RZ ;  /* 0x00000010302c9819 */ /* 0x024fe200000006ff */
[----:B------:R-:W-:Y:S02]  /*172a0*/  @!P1 IMAD.MOV.U32 R122, RZ, RZ, R158 ;  /* 0x000000ffff7a9224 */ /* 0x000fe400078e009e */
[----:B------:R-:W-:Y:S01]  /*172b0*/  @!P1 IMAD.MOV.U32 R46, RZ, RZ, R7 ;  /* 0x000000ffff2e9224 */ /* 0x000fe200078e0007 */
        /* <DEDUP_REMOVED lines=17> */
.L_x_5548:
        /* <DEDUP_REMOVED lines=13> */
.L_x_5550:
[----:B------:R-:W-:Y:S05]  /*174a0*/  BSYNC.RECONVERGENT B3 ;  /* 0x0000000000037941 */ /* 0x000fea0003800200 */
.L_x_5549:
[----:B------:R-:W-:Y:S01]  /*174b0*/  LOP3.LUT R44, R9, R47, R133, 0x96, !PT ;  /* 0x0000002f092c7212 */ /* 0x000fe200078e9685 */
[----:B------:R-:W-:Y:S01]  /*174c0*/  IMAD.WIDE.U32 R6, R0, -0x326172a9, RZ ;  /* 0xcd9e8d5700067825 */ /* 0x000fe200078e00ff */
[----:B------:R-:W-:-:S03]  /*174d0*/  MOV R12, R158 ;  /* 0x0000009e000c7202 */ /* 0x000fc60000000f00 */
[----:B------:R-:W-:Y:S01]  /*174e0*/  VIADD R47, R132, 0x9e3779b9 ;  /* 0x9e3779b9842f7836 */ /* 0x000fe20000000000 */
[----:B------:R-:W-:Y:S01]  /*174f0*/  LOP3.LUT R7, R8, R7, R132, 0x96, !PT ;  /* 0x0000000708077212 */ /* 0x000fe200078e9684 */
[----:B------:R-:W-:-:S04]  /*17500*/  IMAD.WIDE.U32 R44, R44, -0x326172a9, RZ ;  /* 0xcd9e8d572c2c7825 */ /* 0x000fc800078e00ff */
[----:B------:R-:W-:Y:S01]  /*17510*/  VIADD R5, R133, 0xbb67ae85 ;  /* 0xbb67ae8585057836 */ /* 0x000fe20000000000 */
[----:B------:R-:W-:Y:S01]  /*17520*/  LOP3.LUT R47, R47, R6, R45, 0x96, !PT ;  /* 0x000000062f2f7212 */ /* 0x000fe200078e962d */
[----:B------:R-:W-:Y:S01]  /*17530*/  IMAD.WIDE.U32 R6, R7, -0x2daee0ad, RZ ;  /* 0xd2511f5307067825 */ /* 0x000fe200078e00ff */
[----:B------:R-:W-:-:S03]  /*17540*/  IADD3 R45, PT, PT, R133, 0x76cf5d0a, RZ ;  /* 0x76cf5d0a852d7810 */ /* 0x000fc60007ffe0ff */
[----:B01----:R-:W-:Y:S01]  /*17550*/  VIADD R116, R132, 0x5384540f ;  /* 0x5384540f84747836 */ /* 0x003fe20000000000 */
[----:B------:R-:W-:Y:S01]  /*17560*/  LOP3.LUT R7, R5, R46, R7, 0x96, !PT ;  /* 0x0000002e05077212 */ /* 0x000fe200078e9607 */
[----:B------:R-:W-:-:S04]  /*17570*/  IMAD.WIDE.U32 R46, R47, -0x2daee0ad, RZ ;  /* 0xd2511f532f2e7825 */ /* 0x000fc800078e00ff */
[----:B------:R-:W-:Y:S01]  /*17580*/  VIADD R5, R132, 0x3c6ef372 ;  /* 0x3c6ef37284057836 */ /* 0x000fe20000000000 */
[----:B------:R-:W-:Y:S01]  /*17590*/  LOP3.LUT R45, R45, R6, R47, 0x96, !PT ;  /* 0x000000062d2d7212 */ /* 0x000fe200078e962f */
[----:B------:R-:W-:-:S05]  /*175a0*/  IMAD.WIDE.U32 R6, R7, -0x326172a9, RZ ;  /* 0xcd9e8d5707067825 */ /* 0x000fca00078e00ff */
        /* <DEDUP_REMOVED lines=42> */
[----:B------:R-:W-:Y:S02]  /*17850*/  IMAD.MOV.U32 R122, RZ, RZ, R44 ;  /* 0x000000ffff7a7224 */ /* 0x000fe400078e002c */
[----:B------:R-:W-:Y:S01]  /*17860*/  IMAD.MOV.U32 R46, RZ, RZ, RZ ;  /* 0x000000ffff2e7224 */ /* 0x000fe200078e00ff */
[----:B------:R-:W-:-:S07]  /*17870*/  LOP3.LUT R5, R5, R116, R45, 0x96, !PT ;  /* 0x0000007405057212 */ /* 0x000fce00078e962d */
.L_x_5547:
[----:B------:R-:W-:Y:S05]  /*17880*/  BSYNC.RECONVERGENT B2 ;  /* 0x0000000000027941 */ /* 0x000fea0003800200 */
.L_x_5546:
[----:B------:R-:W-:Y:S01]  /*17890*/  I2FP.F32.U32 R7, R12 ;  /* 0x0000000c00077245 */ /* 0x000fe20000201000 */
[----:B------:R-:W-:-:S04]  /*178a0*/  IMAD.MOV.U32 R12, RZ, RZ, 0x2f800000 ;  /* 0x2f800000ff0c7424 */ /* 0x000fc800078e00ff */
[----:B------:R-:W-:Y:S01]  /*178b0*/  FFMA.FTZ R7, R7, R12, 1.1641532182693481445e-10 ;  /* 0x2f00000007077423 */ /* 0x000fe2000001000c */
[----:B------:R-:W-:-:S04]  /*178c0*/  IMAD.U32 R12, R48, 0x10000, RZ ;  /* 0x00010000300c7824 */ /* 0x000fc800078e00ff */
[----:B------:R-:W-:Y:S02]  /*178d0*/  FSETP.GTU.FTZ.AND P2, PT, R7, UR8, PT ;  /* 0x0000000807007c0b */ /* 0x000fe4000bf5c000 */
[----:B------:R-:W-:-:S05]  /*178e0*/  SHF.L.U32 R7, R52, 0x10, RZ ;  /* 0x0000001034077819 */ /* 0x000fca00000006ff */
[----:B------:R-:W-:-:S04]  /*178f0*/  FMUL.FTZ R7, R7, UR11 ;  /* 0x0000000b07077c20 */ /* 0x000fc80008410000 */
[----:B------:R-:W-:-:S05]  /*17900*/  FMUL.FTZ R7, R7, UR10 ;  /* 0x0000000a07077c20 */ /* 0x000fca0008410000 */
[----:B------:R-:W-:Y:S01]  /*17910*/  FSEL R44, R7, RZ, !P2 ;  /* 0x000000ff072c7208 */ /* 0x000fe20005000000 */
[----:B------:R-:W-:-:S04]  /*17920*/  IMAD.U32 R7, R84, 0x10000, RZ ;  /* 0x0001000054077824 */ /* 0x000fc800078e00ff */
[----:B------:R-:W-:Y:S01]  /*17930*/  FFMA.FTZ R44, R44, R7, R12 ;  /* 0x000000072c2c7223 */ /* 0x000fe2000001000c */
[----:B------:R-:W-:-:S07]  /*17940*/  SEL R12, RZ, 0x1, P2 ;  /* 0x00000001ff0c7807 */ /* 0x000fce0001000000 */
.L_x_5545:
[----:B------:R-:W-:Y:S05]  /*17950*/  BSYNC.RECONVERGENT B1 ;  /* 0x0000000000017941 */ /* 0x000fea0003800200 */
.L_x_5544:
[----:B------:R-:W-:Y:S01]  /*17960*/  @!P1 PRMT R45, R48, 0x7632, R45 ;  /* 0x00007632302d9816 */ /* 0x000fe2000000002d */
[----:B------:R-:W-:Y:S01]  /*17970*/  BSSY.RECONVERGENT B1, `(.L_x_5551) ;  /* 0x0000070000017945 */ /* 0x000fe20003800200 */
[----:B01----:R-:W-:Y:S01]  /*17980*/  F2FP.BF16.F32.PACK_AB R116, RZ, R44 ;  /* 0x0000002cff74723e */ /* 0x003fe200000010ff */
[----:B------:R-:W-:Y:S01]  /*17990*/  @!P1 IMAD.MOV.U32 R117, RZ, RZ, R122 ;  /* 0x000000ffff759224 */ /* 0x000fe200078e007a */
[----:B------:R-:W-:Y:S01]  /*179a0*/  @!P1 SHF.L.U32 R45, R45, 0x10, RZ ;  /* 0x000000102d2d9819 */ /* 0x000fe200000006ff */
        /* <DEDUP_REMOVED lines=18> */
.L_x_5555:
        /* <DEDUP_REMOVED lines=13> */
.L_x_5557:
[----:B------:R-:W-:Y:S05]  /*17ba0*/  BSYNC.RECONVERGENT B3 ;  /* 0x0000000000037941 */ /* 0x000fea0003800200 */
.L_x_5556:
        /* <DEDUP_REMOVED lines=58> */
[----:B------:R-:W-:Y:S01]  /*17f50*/  IADD3 R5, PT, PT, R133, -0x695add53, RZ ;  /* 0x96a522ad85057810 */ /* 0x000fe20007ffe0ff */
[----:B------:R-:W-:-:S03]  /*17f60*/  IMAD.MOV.U32 R117, RZ, RZ, R46 ;  /* 0x000000ffff757224 */ /* 0x000fc600078e002e */
[----:B------:R-:W-:-:S07]  /*17f70*/  LOP3.LUT R5, R5, R120, R47, 0x96, !PT ;  /* 0x0000007805057212 */ /* 0x000fce00078e962f */
.L_x_5554:
[----:B------:R-:W-:Y:S05]  /*17f80*/  BSYNC.RECONVERGENT B2 ;  /* 0x0000000000027941 */ /* 0x000fea0003800200 */
.L_x_5553:
[----:B------:R-:W-:Y:S01]  /*17f90*/  I2FP.F32.U32 R14, R14 ;  /* 0x0000000e000e7245 */ /* 0x000fe20000201000 */
[----:B------:R-:W-:Y:S02]  /*17fa0*/  IMAD.MOV.U32 R45, RZ, RZ, 0x2f800000 ;  /* 0x2f800000ff2d7424 */ /* 0x000fe400078e00ff */
[----:B------:R-:W-:Y:S02]  /*17fb0*/  IMAD.U32 R46, R220, 0x10000, RZ ;  /* 0x00010000dc2e7824 */ /* 0x000fe400078e00ff */
[----:B------:R-:W-:Y:S01]  /*17fc0*/  FFMA.FTZ R14, R14, R45, 1.1641532182693481445e-10 ;  /* 0x2f0000000e0e7423 */ /* 0x000fe2000001002d */
[----:B------:R-:W-:-:S04]  /*17fd0*/  PRMT R45, R48, 0x7632, R45 ;  /* 0x00007632302d7816 */ /* 0x000fc8000000002d */
[----:B------:R-:W-:Y:S01]  /*17fe0*/  FSETP.GTU.FTZ.AND P2, PT, R14, UR8, PT ;  /* 0x000000080e007c0b */ /* 0x000fe2000bf5c000 */
[----:B------:R-:W-:Y:S01]  /*17ff0*/  IMAD.U32 R45, R45, 0x10000, RZ ;  /* 0x000100002d2d7824 */ /* 0x000fe200078e00ff */
[----:B------:R-:W-:-:S04]  /*18000*/  PRMT R14, R52, 0x7632, R14 ;  /* 0x00007632340e7816 */ /* 0x000fc8000000000e */
[----:B------:R-:W-:-:S05]  /*18010*/  SHF.L.U32 R14, R14, 0x10, RZ ;  /* 0x000000100e0e7819 */ /* 0x000fca00000006ff */
[----:B------:R-:W-:-:S04]  /*18020*/  FMUL.FTZ R14, R14, UR11 ;  /* 0x0000000b0e0e7c20 */ /* 0x000fc80008410000 */
[----:B------:R-:W-:-:S05]  /*18030*/  FMUL.FTZ R14, R14, UR10 ;  /* 0x0000000a0e0e7c20 */ /* 0x000fca0008410000 */
[----:B------:R-:W-:-:S05]  /*18040*/  FSEL R14, R14, RZ, !P2 ;  /* 0x000000ff0e0e7208 */ /* 0x000fca0005000000 */
[----:B------:R-:W-:Y:S01]  /*18050*/  FFMA.FTZ R45, R14, R46, R45 ;  /* 0x0000002e0e2d7223 */ /* 0x000fe2000001002d */
[----:B------:R-:W-:-:S07]  /*18060*/  SEL R14, RZ, 0x1, P2 ;  /* 0x00000001ff0e7807 */ /* 0x000fce0001000000 */
.L_x_5552:
[----:B------:R-:W-:Y:S05]  /*18070*/  BSYNC.RECONVERGENT B1 ;  /* 0x0000000000017941 */ /* 0x000fea0003800200 */
.L_x_5551:
        /* <DEDUP_REMOVED lines=22> */
.L_x_5562:
        /* <DEDUP_REMOVED lines=13> */
.L_x_5564:
[----:B------:R-:W-:Y:S05]  /*182b0*/  BSYNC.RECONVERGENT B3 ;  /* 0x0000000000037941 */ /* 0x000fea0003800200 */
.L_x_5563:
        /* <DEDUP_REMOVED lines=61> */
.L_x_5561:
[----:B------:R-:W-:Y:S05]  /*18690*/  BSYNC.RECONVERGENT B2 ;  /* 0x0000000000027941 */ /* 0x000fea0003800200 */
.L_x_5560:
        /* <DEDUP_REMOVED lines=12> */
.L_x_5559:
[----:B------:R-:W-:Y:S05]  /*18760*/  BSYNC.RECONVERGENT B1 ;  /* 0x0000000000017941 */ /* 0x000fea0003800200 */
.L_x_5558:
        /* <DEDUP_REMOVED lines=23> */
.L_x_5569:
        /* <DEDUP_REMOVED lines=13> */
.L_x_5571:
[----:B------:R-:W-:Y:S05]  /*189b0*/  BSYNC.RECONVERGENT B3 ;  /* 0x0000000000037941 */ /* 0x000fea0003800200 */
.L_x_5570:
        /* <DEDUP_REMOVED lines=61> */
.L_x_5568:
[----:B------:R-:W-:Y:S05]  /*18d90*/  BSYNC.RECONVERGENT B2 ;  /* 0x0000000000027941 */ /* 0x000fea0003800200 */
.L_x_5567:
        /* <DEDUP_REMOVED lines=14> */
.L_x_5566:
[----:B------:R-:W-:Y:S05]  /*18e80*/  BSYNC.RECONVERGENT B1 ;  /* 0x0000000000017941 */ /* 0x000fea0003800200 */
.L_x_5565:
        /* <DEDUP_REMOVED lines=22> */
.L_x_5576:
        /* <DEDUP_REMOVED lines=13> */
.L_x_5578:
[----:B------:R-:W-:Y:S05]  /*190c0*/  BSYNC.RECONVERGENT B3 ;  /* 0x0000000000037941 */ /* 0x000fea0003800200 */
.L_x_5577:
        /* <DEDUP_REMOVED lines=61> */
.L_x_5575:
[----:B------:R-:W-:Y:S05]  /*194a0*/  BSYNC.RECONVERGENT B2 ;  /* 0x0000000000027941 */ /* 0x000fea0003800200 */
.L_x_5574:
        /* <DEDUP_REMOVED lines=12> */
.L_x_5573:
[----:B------:R-:W-:Y:S05]  /*19570*/  BSYNC.RECONVERGENT B1 ;  /* 0x0000000000017941 */ /* 0x000fea0003800200 */
.L_x_5572:
        /* <DEDUP_REMOVED lines=18> */
[-C--:B------:R-:W-:Y:S01]  /*196a0*/  @!P2 MOV R170, R171.reuse ;  /* 0x000000ab00aaa202 */ /* 0x080fe20000000f00 */
[----:B------:R-:W-:Y:S01]  /*196b0*/  @P2 VIADD R7, R122, 0x1 ;  /* 0x000000017a072836 */ /* 0x000fe20000000000 */
[----:B------:R-:W-:Y:S01]  /*196c0*/  @P2 MOV R170, R171 ;  /* 0x000000ab00aa2202 */ /* 0x000fe20000000f00 */
[----:B------:R-:W-:Y:S01]  /*196d0*/  @P2 IMAD.MOV.U32 R22, RZ, RZ, R6 ;  /* 0x000000ffff162224 */ /* 0x000fe200078e0006 */
[----:B------:R-:W-:Y:S06]  /*196e0*/  BRA `(.L_x_5582) ;  /* 0x00000004002c7947 */ /* 0x000fec0003800000 */
.L_x_5583:
        /* <DEDUP_REMOVED lines=13> */
.L_x_5585:
[----:B------:R-:W-:Y:S05]  /*197c0*/  BSYNC.RECONVERGENT B3 ;  /* 0x0000000000037941 */ /* 0x000fea0003800200 */
.L_x_5584:
[----:B------:R-:W-:Y:S01]  /*197d0*/  LOP3.LUT R122, R9, R163, R133, 0x96, !PT ;  /* 0x000000a3097a7212 */ /* 0x000fe200078e9685 */
[----:B------:R-:W-:Y:S01]  /*197e0*/  IMAD.WIDE.U32 R6, R0, -0x326172a9, RZ ;  /* 0xcd9e8d5700067825 */ /* 0x000fe200078e00ff */
[C---:B------:R-:W-:Y:S02]  /*197f0*/  IADD3 R163, PT, PT, R132.reuse, -0x61c88647, RZ ;  /* 0x9e3779b984a37810 */ /* 0x040fe40007ffe0ff */
[----:B------:R-:W-:Y:S01]  /*19800*/  IADD3 R168, PT, PT, R132, 0x5384540f, RZ ;  /* 0x5384540f84a87810 */ /* 0x000fe20007ffe0ff */
[----:B------:R-:W-:Y:S01]  /*19810*/  IMAD.WIDE.U32 R122, R122, -0x326172a9, RZ ;  /* 0xcd9e8d577a7a7825 */ /* 0x000fe200078e00ff */
[----:B------:R-:W-:Y:S02]  /*19820*/  LOP3.LUT R7, R8, R7, R132, 0x96, !PT ;  /* 0x0000000708077212 */ /* 0x000fe400078e9684 */
[----:B------:R-:W-:Y:S01]  /*19830*/  MOV R22, R171 ;  /* 0x000000ab00167202 */ /* 0x000fe20000000f00 */
[----:B------:R-:W-:Y:S01]  /*19840*/  VIADD R5, R133, 0xbb67ae85 ;  /* 0xbb67ae8585057836 */ /* 0x000fe20000000000 */
[----:B------:R-:W-:Y:S01]  /*19850*/  LOP3.LUT R163, R163, R6, R123, 0x96, !PT ;  /* 0x00000006a3a37212 */ /* 0x000fe200078e967b */
[----:B------:R-:W-:Y:S01]  /*19860*/  IMAD.WIDE.U32 R6, R7, -0x2daee0ad, RZ ;  /* 0xd2511f5307067825 */ /* 0x000fe200078e00ff */
[----:B------:R-:W-:-:S04]  /*19870*/  IADD3 R123, PT, PT, R133, 0x76cf5d0a, RZ ;  /* 0x76cf5d0a857b7810 */ /* 0x000fc80007ffe0ff */
        /* <DEDUP_REMOVED lines=42> */
[----:B------:R-:W-:Y:S01]  /*19b20*/  IMAD.WIDE.U32 R162, R5, -0x326172a9, RZ ;  /* 0xcd9e8d5705a27825 */ /* 0x000fe200078e00ff */
[----:B------:R-:W-:-:S03]  /*19b30*/  IADD3 R5, PT, PT, R132, -0x700cb87f, RZ ;  /* 0x8ff3478184057810 */ /* 0x000fc60007ffe0ff */
[----:B------:R-:W-:Y:S01]  /*19b40*/  IMAD.WIDE.U32 R122, R123, -0x2daee0ad, RZ ;  /* 0xd2511f537b7a7825 */ /* 0x000fe200078e00ff */
[----:B------:R-:W-:Y:S02]  /*19b50*/  LOP3.LUT R6, R5, R6, R163, 0x96, !PT ;  /* 0x0000000605067212 */ /* 0x000fe400078e96a3 */
[----:B------:R-:W-:Y:S01]  /*19b60*/  MOV R10, R162 ;  /* 0x000000a2000a7202 */ /* 0x000fe20000000f00 */
[----:B------:R-:W-:Y:S02]  /*19b70*/  VIADD R5, R133, 0x96a522ad ;  /* 0x96a522ad85057836 */ /* 0x000fe40000000000 */
[----:B------:R-:W-:-:S03]  /*19b80*/  IMAD.MOV.U32 R170, RZ, RZ, R122 ;  /* 0x000000ffffaa7224 */ /* 0x000fc600078e007a */
[----:B------:R-:W-:-:S07]  /*19b90*/  LOP3.LUT R5, R5, R168, R123, 0x96, !PT ;  /* 0x000000a805057212 */ /* 0x000fce00078e967b */
.L_x_5582:
[----:B------:R-:W-:Y:S05]  /*19ba0*/  BSYNC.RECONVERGENT B2 ;  /* 0x0000000000027941 */ /* 0x000fea0003800200 */
.L_x_5581:
[----:B------:R-:W-:Y:S01]  /*19bb0*/  HFMA2 R121, -RZ, RZ, 0.1171875, 0 ;  /* 0x2f800000ff797431 */ /* 0x000fe200000001ff */
[----:B------:R-:W-:Y:S01]  /*19bc0*/  I2FP.F32.U32 R22, R22 ;  /* 0x0000001600167245 */ /* 0x000fe20000201000 */
[----:B------:R-:W-:-:S04]  /*19bd0*/  IMAD.U32 R122, R222, 0x10000, RZ ;  /* 0x00010000de7a7824 */ /* 0x000fc800078e00ff */
        /* <DEDUP_REMOVED lines=11> */
.L_x_5580:
[----:B------:R-:W-:Y:S05]  /*19c90*/  BSYNC.RECONVERGENT B1 ;  /* 0x0000000000017941 */ /* 0x000fea0003800200 */
.L_x_5579:
        /* <DEDUP_REMOVED lines=16> */
[--C-:B------:R-:W-:Y:S01]  /*19da0*/  @!P2 IMAD.MOV.U32 R214, RZ, RZ, R170.reuse ;  /* 0x000000ffffd6a224 */ /* 0x100fe200078e00aa */
[----:B------:R-:W-:Y:S01]  /*19db0*/  @!P2 MOV R24, R5 ;  /* 0x000000050018a202 */ /* 0x000fe20000000f00 */
[----:B------:R-:W-:Y:S01]  /*19dc0*/  @P2 VIADD R162, R7, 0x1 ;  /* 0x0000000107a22836 */ /* 0x000fe20000000000 */
[----:B------:R-:W-:Y:S01]  /*19dd0*/  @P2 MOV R24, R6 ;  /* 0x0000000600182202 */ /* 0x000fe20000000f00 */
[----:B------:R-:W-:Y:S01]  /*19de0*/  @P2 IMAD.MOV.U32 R214, RZ, RZ, R170 ;  /* 0x000000ffffd62224 */ /* 0x000fe200078e00aa */
[----:B------:R-:W-:Y:S06]  /*19df0*/  BRA `(.L_x_5589) ;  /* 0x00000004002c7947 */ /* 0x000fec0003800000 */
.L_x_5590:
        /* <DEDUP_REMOVED lines=13> */
.L_x_5592:
[----:B------:R-:W-:Y:S05]  /*19ed0*/  BSYNC.RECONVERGENT B3 ;  /* 0x0000000000037941 */ /* 0x000fea0003800200 */
.L_x_5591:
        /* <DEDUP_REMOVED lines=39> */
[----:B------:R-:W-:-:S04]  /*1a150*/  IADD3 R5, PT, PT, R133, 0x646e171e, RZ ;  /* 0x646e171e85057810 */ /* 0x000fc80007ffe0ff */
[----:B------:R-:W-:Y:S02]  /*1a160*/  LOP3.LUT R162, R5, R162, R7, 0x96, !PT ;  /* 0x000000a205a27212 */ /* 0x000fe400078e9607 */
[----:B------:R-:W-:-:S03]  /*1a170*/  IADD3 R5, PT, PT, R133, 0x1fd5c5a3, RZ ;  /* 0x1fd5c5a385057810 */ /* 0x000fc60007ffe0ff */
        /* <DEDUP_REMOVED lines=11> */
[----:B------:R-:W-:Y:S02]  /*1a230*/  VIADD R5, R132, 0x8ff34781 ;  /* 0x8ff3478184057836 */ /* 0x000fe40000000000 */
[----:B------:R-:W-:-:S03]  /*1a240*/  IMAD.WIDE.U32 R122, R123, -0x2daee0ad, RZ ;  /* 0xd2511f537b7a7825 */ /* 0x000fc600078e00ff */
[----:B------:R-:W-:Y:S01]  /*1a250*/  LOP3.LUT R6, R5, R6, R163, 0x96, !PT ;  /* 0x0000000605067212 */ /* 0x000fe200078e96a3 */
[----:B------:R-:W-:Y:S01]  /*1a260*/  IMAD.MOV.U32 R10, RZ, RZ, R162 ;  /* 0x000000ffff0a7224 */ /* 0x000fe200078e00a2 */
[----:B------:R-:W-:Y:S01]  /*1a270*/  IADD3 R5, PT, PT, R133, -0x695add53, RZ ;  /* 0x96a522ad85057810 */ /* 0x000fe20007ffe0ff */
[----:B------:R-:W-:Y:S01]  /*1a280*/  HFMA2 R162, -RZ, RZ, 0, 0 ;  /* 0x00000000ffa27431 */ /* 0x000fe200000001ff */
[----:B------:R-:W-:Y:S02]  /*1a290*/  MOV R214, R122 ;  /* 0x0000007a00d67202 */ /* 0x000fe40000000f00 */
[----:B------:R-:W-:-:S07]  /*1a2a0*/  LOP3.LUT R5, R5, R168, R123, 0x96, !PT ;  /* 0x000000a805057212 */ /* 0x000fce00078e967b */
.L_x_5589:
[----:B------:R-:W-:Y:S05]  /*1a2b0*/  BSYNC.RECONVERGENT B2 ;  /* 0x0000000000027941 */ /* 0x000fea0003800200 */
.L_x_5588:
[----:B------:R-:W-:Y:S01]  /*1a2c0*/  I2FP.F32.U32 R7, R24 ;  /* 0x0000001800077245 */ /* 0x000fe20000201000 */
[----:B------:R-:W-:-:S04]  /*1a2d0*/  IMAD.MOV.U32 R24, RZ, RZ, 0x2f800000 ;  /* 0x2f800000ff187424 */ /* 0x000fc800078e00ff */
[----:B------:R-:W-:Y:S01]  /*1a2e0*/  FFMA.FTZ R7, R7, R24, 1.1641532182693481445e-10 ;  /* 0x2f00000007077423 */ /* 0x000fe20000010018 */
[----:B------:R-:W-:-:S04]  /*1a2f0*/  SHF.L.U32 R24, R51, 0x10, RZ ;  /* 0x0000001033187819 */ /* 0x000fc800000006ff */
        /* <DEDUP_REMOVED lines=8> */
.L_x_5587:
[----:B------:R-:W-:Y:S05]  /*1a380*/  BSYNC.RECONVERGENT B1 ;  /* 0x0000000000017941 */ /* 0x000fea0003800200 */
.L_x_5586:
        /* <DEDUP_REMOVED lines=23> */
.L_x_5597:
        /* <DEDUP_REMOVED lines=13> */
.L_x_5599:
[----:B------:R-:W-:Y:S05]  /*1a5d0*/  BSYNC.RECONVERGENT B3 ;  /* 0x0000000000037941 */ /* 0x000fea0003800200 */
.L_x_5598:
        /* <DEDUP_REMOVED lines=61> */
.L_x_5596:
[----:B------:R-:W-:Y:S05]  /*1a9b0*/  BSYNC.RECONVERGENT B2 ;  /* 0x0000000000027941 */ /* 0x000fea0003800200 */
.L_x_5595:
        /* <DEDUP_REMOVED lines=14> */
.L_x_5594:
[----:B------:R-:W-:Y:S05]  /*1aaa0*/  BSYNC.RECONVERGENT B1 ;  /* 0x0000000000017941 */ /* 0x000fea0003800200 */
.L_x_5593:
[----:B------:R-:W-:Y:S02]  /*1aab0*/  F2FP.BF16.F32.PACK_AB R162, RZ, R123 ;  /* 0x0000007bffa2723e */ /* 0x000fe400000010ff */
[----:B------:R-:W-:Y:S02]  /*1aac0*/  PRMT R116, R116, 0x5410, R119 ;  /* 0x0000541074747816 */ /* 0x000fe40000000077 */
[----:B------:R-:W-:Y:S02]  /*1aad0*/  PRMT R118, R118, 0x5410, R172 ;  /* 0x0000541076767816 */ /* 0x000fe400000000ac */
[----:B------:R-:W-:Y:S02]  /*1aae0*/  PRMT R117, R117, 0x5410, R158 ;  /* 0x0000541075757816 */ /* 0x000fe4000000009e */
[----:B------:R-:W-:Y:S01]  /*1aaf0*/  PRMT R119, R173, 0x5410, R162 ;  /* 0x00005410ad777816 */ /* 0x000fe200000000a2 */
[----:B------:R-:W-:Y:S06]  /*1ab00*/  BRA `(.L_x_5600) ;  /* 0x0000003400707947 */ /* 0x000fec0003800000 */
.L_x_5543:
[----:B------:R-:W-:Y:S01]  /*1ab10*/  BSSY.RECONVERGENT B1, `(.L_x_5601) ;  /* 0x000006c000017945 */ /* 0x000fe20003800200 */
[----:B--2---:R-:W-:Y:S01]  /*1ab20*/  MOV R44, RZ ;  /* 0x000000ff002c7202 */ /* 0x004fe20000000f00 */
[----:B------:R-:W-:Y:S01]  /*1ab30*/  IMAD.MOV.U32 R168, RZ, RZ, R158 ;  /* 0x000000ffffa87224 */ /* 0x000fe200078e009e */
[----:B------:R-:W-:Y:S01]  /*1ab40*/  MOV R46, R7 ;  /* 0x00000007002e7202 */ /* 0x000fe20000000f00 */
        /* <DEDUP_REMOVED lines=17> */
.L_x_5605:
        /* <DEDUP_REMOVED lines=13> */
.L_x_5607:
[----:B------:R-:W-:Y:S05]  /*1ad30*/  BSYNC.RECONVERGENT B3 ;  /* 0x0000000000037941 */ /* 0x000fea0003800200 */
.L_x_5606:
[----:B------:R-:W-:Y:S01]  /*1ad40*/  LOP3.LUT R44, R9, R47, R133, 0x96, !PT ;  /* 0x0000002f092c7212 */ /* 0x000fe200078e9685 */
[----:B------:R-:W-:Y:S01]  /*1ad50*/  IMAD.WIDE.U32 R6, R0, -0x326172a9, RZ ;  /* 0xcd9e8d5700067825 */ /* 0x000fe200078e00ff */
[----:B------:R-:W-:-:S03]  /*1ad60*/  IADD3 R5, PT, PT, R133, -0x4498517b, RZ ;  /* 0xbb67ae8585057810 */ /* 0x000fc60007ffe0ff */
[----:B------:R-:W-:Y:S01]  /*1ad70*/  VIADD R47, R132, 0x9e3779b9 ;  /* 0x9e3779b9842f7836 */ /* 0x000fe20000000000 */
[----:B------:R-:W-:Y:S01]  /*1ad80*/  LOP3.LUT R7, R8, R7, R132, 0x96, !PT ;  /* 0x0000000708077212 */ /* 0x000fe200078e9684 */
[----:B------:R-:W-:-:S04]  /*1ad90*/  IMAD.WIDE.U32 R44, R44, -0x326172a9, RZ ;  /* 0xcd9e8d572c2c7825 */ /* 0x000fc800078e00ff */
[----:B01----:R-:W-:Y:S01]  /*1ada0*/  VIADD R116, R132, 0x5384540f ;  /* 0x5384540f84747836 */ /* 0x003fe20000000000 */
        /* <DEDUP_REMOVED lines=54> */
.L_x_5604:
[----:B------:R-:W-:Y:S05]  /*1b110*/  BSYNC.RECONVERGENT B2 ;  /* 0x0000000000027941 */ /* 0x000fea0003800200 */
.L_x_5603:
        /* <DEDUP_REMOVED lines=11> */
.L_x_5602:
[----:B------:R-:W-:Y:S05]  /*1b1d0*/  BSYNC.RECONVERGENT B1 ;  /* 0x0000000000017941 */ /* 0x000fea0003800200 */
.L_x_5601:
[----:B------:R-:W-:Y:S01]  /*1b1e0*/  BSSY.RECONVERGENT B1, `(.L_x_5608) ;  /* 0x000006a000017945 */ /* 0x000fe20003800200 */
[----:B01----:R-:W-:Y:S01]  /*1b1f0*/  F2FP.BF16.F32.PACK_AB R116, RZ, R44 ;  /* 0x0000002cff74723e */ /* 0x003fe200000010ff */
        /* <DEDUP_REMOVED lines=16> */
.L_x_5612:
        /* <DEDUP_REMOVED lines=13> */
.L_x_5614:
[----:B------:R-:W-:Y:S05]  /*1b3d0*/  BSYNC.RECONVERGENT B3 ;  /* 0x0000000000037941 */ /* 0x000fea0003800200 */
.L_x_5613:
        /* <DEDUP_REMOVED lines=13> */
[----:B------:R-:W-:-:S04]  /*1b4b0*/  IADD3 R5, PT, PT, R132, 0x3c6ef372, RZ ;  /* 0x3c6ef37284057810 */ /* 0x000fc80007ffe0ff */
        /* <DEDUP_REMOVED lines=40> */
[----:B------:R-:W-:Y:S02]  /*1b740*/  VIADD R5, R132, 0x8ff34781 ;  /* 0x8ff3478184057836 */ /* 0x000fe40000000000 */
[----:B------:R-:W-:-:S03]  /*1b750*/  IMAD.WIDE.U32 R46, R47, -0x2daee0ad, RZ ;  /* 0xd2511f532f2e7825 */ /* 0x000fc600078e00ff */
[----:B------:R-:W-:Y:S01]  /*1b760*/  LOP3.LUT R6, R5, R6, R119, 0x96, !PT ;  /* 0x0000000605067212 */ /* 0x000fe200078e9677 */
[----:B------:R-:W-:Y:S01]  /*1b770*/  IMAD.MOV.U32 R10, RZ, RZ, R118 ;  /* 0x000000ffff0a7224 */ /* 0x000fe200078e0076 */
[----:B------:R-:W-:Y:S01]  /*1b780*/  IADD3 R5, PT, PT, R133, -0x695add53, RZ ;  /* 0x96a522ad85057810 */ /* 0x000fe20007ffe0ff */
[----:B------:R-:W-:-:S03]  /*1b790*/  IMAD.MOV.U32 R168, RZ, RZ, R46 ;  /* 0x000000ffffa87224 */ /* 0x000fc600078e002e */
[----:B------:R-:W-:-:S07]  /*1b7a0*/  LOP3.LUT R5, R5, R120, R47, 0x96, !PT ;  /* 0x0000007805057212 */ /* 0x000fce00078e962f */
.L_x_5611:
[----:B------:R-:W-:Y:S05]  /*1b7b0*/  BSYNC.RECONVERGENT B2 ;  /* 0x0000000000027941 */ /* 0x000fea0003800200 */
.L_x_5610:
        /* <DEDUP_REMOVED lines=12> */
.L_x_5609:
[----:B------:R-:W-:Y:S05]  /*1b880*/  BSYNC.RECONVERGENT B1 ;  /* 0x0000000000017941 */ /* 0x000fea0003800200 */
.L_x_5608:
        /* <DEDUP_REMOVED lines=18> */
.L_x_5619:
        /* <DEDUP_REMOVED lines=13> */
.L_x_5621:
[----:B------:R-:W-:Y:S05]  /*1ba80*/  BSYNC.RECONVERGENT B3 ;  /* 0x0000000000037941 */ /* 0x000fea0003800200 */
.L_x_5620:
[----:B------:R-:W-:Y:S01]  /*1ba90*/  LOP3.LUT R46, R9, R121, R133, 0x96, !PT ;  /* 0x00000079092e7212 */ /* 0x000fe200078e9685 */
[----:B------:R-:W-:Y:S01]  /*1baa0*/  IMAD.WIDE.U32 R6, R0, -0x326172a9, RZ ;  /* 0xcd9e8d5700067825 */ /* 0x000fe200078e00ff */
[----:B------:R-:W-:-:S03]  /*1bab0*/  IADD3 R5, PT, PT, R133, -0x4498517b, RZ ;  /* 0xbb67ae8585057810 */ /* 0x000fc60007ffe0ff */
[----:B------:R-:W-:Y:S01]  /*1bac0*/  HFMA2 R118, -RZ, RZ, 0, 0 ;  /* 0x00000000ff767431 */ /* 0x000fe200000001ff */
        /* <DEDUP_REMOVED lines=57> */
.L_x_5618:
[----:B------:R-:W-:Y:S05]  /*1be60*/  BSYNC.RECONVERGENT B2 ;  /* 0x0000000000027941 */ /* 0x000fea0003800200 */
.L_x_5617:
        /* <DEDUP_REMOVED lines=11> */
.L_x_5616:
[----:B------:R-:W-:Y:S05]  /*1bf20*/  BSYNC.RECONVERGENT B1 ;  /* 0x0000000000017941 */ /* 0x000fea0003800200 */
.L_x_5615:
        /* <DEDUP_REMOVED lines=18> */
.L_x_5626:
        /* <DEDUP_REMOVED lines=13> */
.L_x_5628:
[----:B------:R-:W-:Y:S05]  /*1c120*/  BSYNC.RECONVERGENT B3 ;  /* 0x0000000000037941 */ /* 0x000fea0003800200 */
.L_x_5627:
        /* <DEDUP_REMOVED lines=61> */
.L_x_5625:
[----:B------:R-:W-:Y:S05]  /*1c500*/  BSYNC.RECONVERGENT B2 ;  /* 0x0000000000027941 */ /* 0x000fea0003800200 */
.L_x_5624:
        /* <DEDUP_REMOVED lines=12> */
.L_x_5623:
[----:B------:R-:W-:Y:S05]  /*1c5d0*/  BSYNC.RECONVERGENT B1 ;  /* 0x0000000000017941 */ /* 0x000fea0003800200 */
.L_x_5622:
        /* <DEDUP_REMOVED lines=18> */
.L_x_5633:
        /* <DEDUP_REMOVED lines=13> */
.L_x_5635:
[----:B------:R-:W-:Y:S05]  /*1c7d0*/  BSYNC.RECONVERGENT B3 ;  /* 0x0000000000037941 */ /* 0x000fea0003800200 */
.L_x_5634:
        /* <DEDUP_REMOVED lines=58> */
[----:B------:R-:W-:Y:S02]  /*1cb80*/  HFMA2 R122, -RZ, RZ, 0, 0 ;  /* 0x00000000ff7a7431 */ /* 0x000fe400000001ff */
[----:B------:R-:W-:Y:S01]  /*1cb90*/  IMAD.MOV.U32 R168, RZ, RZ, R120 ;  /* 0x000000ffffa87224 */ /* 0x000fe200078e0078 */
[----:B------:R-:W-:-:S07]  /*1cba0*/  LOP3.LUT R5, R5, R162, R121, 0x96, !PT ;  /* 0x000000a205057212 */ /* 0x000fce00078e9679 */
.L_x_5632:
[----:B------:R-:W-:Y:S05]  /*1cbb0*/  BSYNC.RECONVERGENT B2 ;  /* 0x0000000000027941 */ /* 0x000fea0003800200 */
.L_x_5631:
        /* <DEDUP_REMOVED lines=11> */
.L_x_5630:
[----:B------:R-:W-:Y:S05]  /*1cc70*/  BSYNC.RECONVERGENT B1 ;  /* 0x0000000000017941 */ /* 0x000fea0003800200 */
.L_x_5629:
        /* <DEDUP_REMOVED lines=18> */
.L_x_5640:
        /* <DEDUP_REMOVED lines=13> */
.L_x_5642:
[----:B------:R-:W-:Y:S05]  /*1ce70*/  BSYNC.RECONVERGENT B3 ;  /* 0x0000000000037941 */ /* 0x000fea0003800200 */
.L_x_5641:
        /* <DEDUP_REMOVED lines=61> */
.L_x_5639:
[----:B------:R-:W-:Y:S05]  /*1d250*/  BSYNC.RECONVERGENT B2 ;  /* 0x0000000000027941 */ /* 0x000fea0003800200 */
.L_x_5638:
        /* <DEDUP_REMOVED lines=12> */
.L_x_5637:
[----:B------:R-:W-:Y:S05]  /*1d320*/  BSYNC.RECONVERGENT B1 ;  /* 0x0000000000017941 */ /* 0x000fea0003800200 */
.L_x_5636:
        /* <DEDUP_REMOVED lines=18> */
.L_x_5647:
        /* <DEDUP_REMOVED lines=13> */
.L_x_5649:
[----:B------:R-:W-:Y:S05]  /*1d520*/  BSYNC.RECONVERGENT B3 ;  /* 0x0000000000037941 */ /* 0x000fea0003800200 */
.L_x_5648:
        /* <DEDUP_REMOVED lines=61> */
.L_x_5646:
[----:B------:R-:W-:Y:S05]  /*1d900*/  BSYNC.RECONVERGENT B2 ;  /* 0x0000000000027941 */ /* 0x000fea0003800200 */
.L_x_5645:
        /* <DEDUP_REMOVED lines=11> */
.L_x_5644:
[----:B------:R-:W-:Y:S05]  /*1d9c0*/  BSYNC.RECONVERGENT B1 ;  /* 0x0000000000017941 */ /* 0x000fea0003800200 */
.L_x_5643:
        /* <DEDUP_REMOVED lines=18> */
.L_x_5654:
        /* <DEDUP_REMOVED lines=13> */
.L_x_5656:
[----:B------:R-:W-:Y:S05]  /*1dbc0*/  BSYNC.RECONVERGENT B3 ;  /* 0x0000000000037941 */ /* 0x000fea0003800200 */
.L_x_5655:
        /* <DEDUP_REMOVED lines=61> */
.L_x_5653:
[----:B------:R-:W-:Y:S05]  /*1dfa0*/  BSYNC.RECONVERGENT B2 ;  /* 0x0000000000027941 */ /* 0x000fea0003800200 */
.L_x_5652:
        /* <DEDUP_REMOVED lines=12> */
.L_x_5651:
[----:B------:R-:W-:Y:S05]  /*1e070*/  BSYNC.RECONVERGENT B1 ;  /* 0x0000000000017941 */ /* 0x000fea0003800200 */
.L_x_5650:
[----:B------:R-:W-:Y:S02]  /*1e080*/  F2FP.BF16.F32.PACK_AB R162, RZ, R123 ;  /* 0x0000007bffa2723e */ /* 0x000fe400000010ff */
[----:B------:R-:W-:Y:S02]  /*1e090*/  PRMT R116, R116, 0x5410, R119 ;  /* 0x0000541074747816 */ /* 0x000fe40000000077 */
[----:B------:R-:W-:Y:S02]  /*1e0a0*/  PRMT R118, R118, 0x5410, R169 ;  /* 0x0000541076767816 */ /* 0x000fe400000000a9 */
[----:B------:R-:W-:Y:S02]  /*1e0b0*/  PRMT R117, R117, 0x5410, R158 ;  /* 0x0000541075757816 */ /* 0x000fe4000000009e */
[----:B------:R-:W-:-:S07]  /*1e0c0*/  PRMT R119, R214, 0x5410, R162 ;  /* 0x00005410d6777816 */ /* 0x000fce00000000a2 */
.L_x_5600:
        /* <DEDUP_REMOVED lines=26> */
.L_x_5658:
[----:B------:R-:W-:Y:S05]  /*1e270*/  BSYNC.RECONVERGENT B1 ;  /* 0x0000000000017941 */ /* 0x000fea0003800200 */
.L_x_5657:
[----:B------:R-:W-:Y:S01]  /*1e280*/  IADD3 R160, PT, PT, R160, 0x20, RZ ;  /* 0x00000020a0a07810 */ /* 0x000fe20007ffe0ff */
[----:B------:R-:W-:-:S07]  /*1e290*/  VIADD R159, R159, 0x20 ;  /* 0x000000209f9f7836 */ /* 0x000fce0000000000 */
.L_x_5542:
[----:B------:R-:W-:Y:S05]  /*1e2a0*/  BSYNC.RECONVERGENT B0 ;  /* 0x0000000000007941 */ /* 0x000fea0003800200 */
.L_x_5541:
[----:B------:R-:W-:Y:S01]  /*1e2b0*/  ISETP.GE.U32.AND P1, PT, R2, 0xa0, PT ;  /* 0x000000a00200780c */ /* 0x000fe20003f26070 */
[----:B------:R-:W-:Y:S01]  /*1e2c0*/  BSSY.RECONVERGENT B0, `(.L_x_5659) ;  /* 0x000070f000007945 */ /* 0x000fe20003800200 */
[----:B------:R-:W-:-:S11]  /*1e2d0*/  LOP3.LUT R35, R35, 0xffffffbf, RZ, 0xc0, !PT ;  /* 0xffffffbf23237812 */ /* 0x000fd600078ec0ff */
[----:B------:R-:W-:Y:S01]  /*1e2e0*/  @P1 LOP3.LUT R35, R35, 0x40, RZ, 0xfc, !PT ;  /* 0x0000004023231812 */ /* 0x000fe200078efcff */
[----:B------:R-:W-:Y:S06]  /*1e2f0*/  @!P1 BRA `(.L_x_5660) ;  /* 0x00000070002c9947 */ /* 0x000fec0003800000 */
[----:B01----:R-:W0:Y:S01]  /*1e300*/  @P0 LDC.64 R116, c[0x0][0x390] ;  /* 0x0000e400ff740b82 */ /* 0x003e220000000a00 */
[----:B------:R-:W-:-:S04]  /*1e310*/  ISETP.NE.U32.AND P1, PT, RZ, UR4, PT ;  /* 0x00000004ff007c0c */ /* 0x000fc8000bf25070 */
[----:B------:R-:W-:Y:S01]  /*1e320*/  ISETP.NE.AND.EX P1, PT, RZ, UR5, PT, P1 ;  /* 0x00000005ff007c0c */ /* 0x000fe2000bf25310 */
[----:B0-----:R-:W-:-:S05]  /*1e330*/  @P0 IMAD.WIDE.U32 R116, R159, 0x10, R116 ;  /* 0x000000109f740825 */ /* 0x001fca00078e0074 */
[----:B-----5:R0:W5:Y:S07]  /*1e340*/  @P0 LDG.E.128 R52, desc[UR6][R116.64] ;  /* 0x0000000674340981 */ /* 0x02016e000c1e1d00 */
[----:B0-----:R-:W0:Y:S02]  /*1e350*/  @P1 LDC.64 R116, c[0x0][0x3a0] ;  /* 0x0000e800ff741b82 */ /* 0x001e240000000a00 */
[----:B0-----:R-:W-:-:S05]  /*1e360*/  @P1 IMAD.WIDE.U32 R116, R160, 0x10, R116 ;  /* 0x00000010a0741825 */ /* 0x001fca00078e0074 */
[----:B------:R0:W5:Y:S01]  /*1e370*/  @P1 LDG.E.128 R48, desc[UR6][R116.64] ;  /* 0x0000000674301981 */ /* 0x000162000c1e1d00 */
[----:B------:R-:W-:Y:S05]  /*1e380*/  @!P1 BRA `(.L_x_5661) ;  /* 0x0000003800249947 */ /* 0x000fea0003800000 */
[----:B------:R-:W-:Y:S01]  /*1e390*/  ISETP.GT.AND P1, PT, R161, RZ, PT ;  /* 0x000000ffa100720c */ /* 0x000fe20003f24270 */
[----:B------:R-:W-:-:S12]  /*1e3a0*/  BSSY.RECONVERGENT B1, `(.L_x_5662) ;  /* 0x000006d000017945 */ /* 0x000fd80003800200 */
[----:B-----5:R-:W-:Y:S01]  /*1e3b0*/  @!P1 SHF.L.U32 R124, R48, 0x10, RZ ;  /* 0x00000010307c9819 */ /* 0x020fe200000006ff */
[----:B0-----:R-:W-:Y:S01]  /*1e3c0*/  @!P1 IMAD.MOV.U32 R117, RZ, RZ, R158 ;  /* 0x000000ffff759224 */ /* 0x001fe200078e009e */
        /* <DEDUP_REMOVED lines=18> */
.L_x_5666:
        /* <DEDUP_REMOVED lines=13> */
.L_x_5668:
[----:B------:R-:W-:Y:S05]  /*1e5c0*/  BSYNC.RECONVERGENT B3 ;  /* 0x0000000000037941 */ /* 0x000fea0003800200 */
.L_x_5667:
        /* <DEDUP_REMOVED lines=56> */
[----:B------:R-:W-:Y:S01]  /*1e950*/  HFMA2 R119, -RZ, RZ, 0, 0 ;  /* 0x00000000ff777431 */ /* 0x000fe200000001ff */
[----:B------:R-:W-:Y:S01]  /*1e960*/  IADD3 R5, PT, PT, R133, -0x695add53, RZ ;  /* 0x96a522ad85057810 */ /* 0x000fe20007ffe0ff */
[----:B------:R-:W-:-:S03]  /*1e970*/  IMAD.MOV.U32 R10, RZ, RZ, R118 ;  /* 0x000000ffff0a7224 */ /* 0x000fc600078e0076 */
[----:B------:R-:W-:Y:S02]  /*1e980*/  LOP3.LUT R5, R5, R124, R117, 0x96, !PT ;  /* 0x0000007c05057212 */ /* 0x000fe400078e9675 */
[----:B------:R-:W-:-:S07]  /*1e990*/  MOV R117, R116 ;  /* 0x0000007400757202 */ /* 0x000fce0000000f00 */
.L_x_5665:
[----:B------:R-:W-:Y:S05]  /*1e9a0*/  BSYNC.RECONVERGENT B2 ;  /* 0x0000000000027941 */ /* 0x000fea0003800200 */
.L_x_5664:
        /* <DEDUP_REMOVED lines=12> */
.L_x_5663:
[----:B------:R-:W-:Y:S05]  /*1ea70*/  BSYNC.RECONVERGENT B1 ;  /* 0x0000000000017941 */ /* 0x000fea0003800200 */
.L_x_5662:
        /* <DEDUP_REMOVED lines=23> */
.L_x_5673:
        /* <DEDUP_REMOVED lines=13> */
.L_x_5675:
[----:B------:R-:W-:Y:S05]  /*1ecc0*/  BSYNC.RECONVERGENT B3 ;  /* 0x0000000000037941 */ /* 0x000fea0003800200 */
.L_x_5674:
        /* <DEDUP_REMOVED lines=8> */
[----:B------:R-:W-:Y:S01]  /*1ed50*/  IMAD.WIDE.U32 R6, R7, -0x2daee0ad, RZ ;  /* 0xd2511f5307067825 */ /* 0x000fe200078e00ff */
[----:B------:R-:W-:-:S03]  /*1ed60*/  IADD3 R119, PT, PT, R133, 0x76cf5d0a, RZ ;  /* 0x76cf5d0a85777810 */ /* 0x000fc60007ffe0ff */
[----:B------:R-:W-:Y:S01]  /*1ed70*/  IMAD.MOV.U32 R14, RZ, RZ, R117 ;  /* 0x000000ffff0e7224 */ /* 0x000fe200078e0075 */
        /* <DEDUP_REMOVED lines=41> */
[----:B------:R-:W-:Y:S02]  /*1f010*/  HFMA2 R7, -RZ, RZ, 0, 0 ;  /* 0x00000000ff077431 */ /* 0x000fe400000001ff */
[----:B------:R-:W-:Y:S01]  /*1f020*/  IMAD.WIDE.U32 R126, R5, -0x326172a9, RZ ;  /* 0xcd9e8d57057e7825 */ /* 0x000fe200078e00ff */
[----:B------:R-:W-:-:S03]  /*1f030*/  IADD3 R5, PT, PT, R132, -0x700cb87f, RZ ;  /* 0x8ff3478184057810 */ /* 0x000fc60007ffe0ff */
[----:B------:R-:W-:Y:S01]  /*1f040*/  IMAD.WIDE.U32 R118, R119, -0x2daee0ad, RZ ;  /* 0xd2511f5377767825 */ /* 0x000fe200078e00ff */
[----:B------:R-:W-:Y:S02]  /*1f050*/  LOP3.LUT R6, R5, R6, R127, 0x96, !PT ;  /* 0x0000000605067212 */ /* 0x000fe400078e967f */
[----:B------:R-:W-:Y:S01]  /*1f060*/  MOV R10, R126 ;  /* 0x0000007e000a7202 */ /* 0x000fe20000000f00 */
[----:B------:R-:W-:-:S05]  /*1f070*/  VIADD R5, R133, 0x96a522ad ;  /* 0x96a522ad85057836 */ /* 0x000fca0000000000 */
[----:B------:R-:W-:-:S07]  /*1f080*/  LOP3.LUT R5, R5, R128, R119, 0x96, !PT ;  /* 0x0000008005057212 */ /* 0x000fce00078e9677 */
.L_x_5672:
[----:B------:R-:W-:Y:S05]  /*1f090*/  BSYNC.RECONVERGENT B2 ;  /* 0x0000000000027941 */ /* 0x000fea0003800200 */
.L_x_5671:
[----:B------:R-:W-:Y:S01]  /*1f0a0*/  I2FP.F32.U32 R14, R14 ;  /* 0x0000000e000e7245 */ /* 0x000fe20000201000 */
[----:B------:R-:W-:Y:S01]  /*1f0b0*/  IMAD.MOV.U32 R117, RZ, RZ, 0x2f800000 ;  /* 0x2f800000ff757424 */ /* 0x000fe200078e00ff */
[----:B------:R-:W-:-:S03]  /*1f0c0*/  PRMT R125, R48, 0x7632, R125 ;  /* 0x00007632307d7816 */ /* 0x000fc6000000007d */
[----:B------:R-:W-:Y:S01]  /*1f0d0*/  FFMA.FTZ R14, R14, R117, 1.1641532182693481445e-10 ;  /* 0x2f0000000e0e7423 */ /* 0x000fe20000010075 */
[----:B------:R-:W-:Y:S01]  /*1f0e0*/  SHF.L.U32 R117, R224, 0x10, RZ ;  /* 0x00000010e0757819 */ /* 0x000fe200000006ff */
[----:B------:R-:W-:-:S03]  /*1f0f0*/  IMAD.U32 R125, R125, 0x10000, RZ ;  /* 0x000100007d7d7824 */ /* 0x000fc600078e00ff */
[----:B------:R-:W-:Y:S02]  /*1f100*/  FSETP.GTU.FTZ.AND P2, PT, R14, UR8, PT ;  /* 0x000000080e007c0b */ /* 0x000fe4000bf5c000 */
[----:B------:R-:W-:-:S04]  /*1f110*/  PRMT R14, R52, 0x7632, R14 ;  /* 0x00007632340e7816 */ /* 0x000fc8000000000e */
[----:B------:R-:W-:-:S05]  /*1f120*/  SHF.L.U32 R14, R14, 0x10, RZ ;  /* 0x000000100e0e7819 */ /* 0x000fca00000006ff */
[----:B------:R-:W-:-:S04]  /*1f130*/  FMUL.FTZ R14, R14, UR11 ;  /* 0x0000000b0e0e7c20 */ /* 0x000fc80008410000 */
[----:B------:R-:W-:-:S05]  /*1f140*/  FMUL.FTZ R14, R14, UR10 ;  /* 0x0000000a0e0e7c20 */ /* 0x000fca0008410000 */
[----:B------:R-:W-:-:S05]  /*1f150*/  FSEL R14, R14, RZ, !P2 ;  /* 0x000000ff0e0e7208 */ /* 0x000fca0005000000 */
[----:B------:R-:W-:Y:S01]  /*1f160*/  FFMA.FTZ R125, R14, R117, R125 ;  /* 0x000000750e7d7223 */ /* 0x000fe2000001007d */
[----:B------:R-:W-:-:S07]  /*1f170*/  SEL R14, RZ, 0x1, P2 ;  /* 0x00000001ff0e7807 */ /* 0x000fce0001000000 */
.L_x_5670:
[----:B------:R-:W-:Y:S05]  /*1f180*/  BSYNC.RECONVERGENT B1 ;  /* 0x0000000000017941 */ /* 0x000fea0003800200 */
.L_x_5669:
        /* <DEDUP_REMOVED lines=22> */
.L_x_5680:
        /* <DEDUP_REMOVED lines=13> */
.L_x_5682:
[----:B------:R-:W-:Y:S05]  /*1f3c0*/  BSYNC.RECONVERGENT B3 ;  /* 0x0000000000037941 */ /* 0x000fea0003800200 */
.L_x_5681:
        /* <DEDUP_REMOVED lines=52> */
[----:B------:R-:W-:Y:S01]  /*1f710*/  IMAD.WIDE.U32 R128, R5, -0x326172a9, RZ ;  /* 0xcd9e8d5705807825 */ /* 0x000fe200078e00ff */
[----:B------:R-:W-:-:S03]  /*1f720*/  IADD3 R5, PT, PT, R132, -0x700cb87f, RZ ;  /* 0x8ff3478184057810 */ /* 0x000fc60007ffe0ff */
[----:B------:R-:W-:Y:S01]  /*1f730*/  IMAD.WIDE.U32 R126, R127, -0x2daee0ad, RZ ;  /* 0xd2511f537f7e7825 */ /* 0x000fe200078e00ff */
[----:B------:R-:W-:Y:S02]  /*1f740*/  LOP3.LUT R6, R5, R6, R129, 0x96, !PT ;  /* 0x0000000605067212 */ /* 0x000fe400078e9681 */
[----:B------:R-:W-:Y:S01]  /*1f750*/  MOV R10, R128 ;  /* 0x00000080000a7202 */ /* 0x000fe20000000f00 */
[----:B------:R-:W-:Y:S02]  /*1f760*/  VIADD R5, R133, 0x96a522ad ;  /* 0x96a522ad85057836 */ /* 0x000fe40000000000 */
[----:B------:R-:W-:Y:S02]  /*1f770*/  IMAD.MOV.U32 R158, RZ, RZ, R126 ;  /* 0x000000ffff9e7224 */ /* 0x000fe400078e007e */
[----:B------:R-:W-:Y:S01]  /*1f780*/  IMAD.MOV.U32 R128, RZ, RZ, RZ ;  /* 0x000000ffff807224 */ /* 0x000fe200078e00ff */
[----:B------:R-:W-:-:S07]  /*1f790*/  LOP3.LUT R5, R5, R130, R127, 0x96, !PT ;  /* 0x0000008205057212 */ /* 0x000fce00078e967f */
.L_x_5679:
[----:B------:R-:W-:Y:S05]  /*1f7a0*/  BSYNC.RECONVERGENT B2 ;  /* 0x0000000000027941 */ /* 0x000fea0003800200 */
.L_x_5678:
[----:B------:R-:W-:Y:S01]  /*1f7b0*/  I2FP.F32.U32 R7, R16 ;  /* 0x0000001000077245 */ /* 0x000fe20000201000 */
[----:B------:R-:W-:-:S05]  /*1f7c0*/  HFMA2 R16, -RZ, RZ, 0.1171875, 0 ;  /* 0x2f800000ff107431 */ /* 0x000fca00000001ff */
        /* <DEDUP_REMOVED lines=10> */
.L_x_5677:
[----:B------:R-:W-:Y:S05]  /*1f870*/  BSYNC.RECONVERGENT B1 ;  /* 0x0000000000017941 */ /* 0x000fea0003800200 */
.L_x_5676:
[----:B------:R-:W-:Y:S01]  /*1f880*/  @!P1 PRMT R127, R49, 0x7632, R127 ;  /* 0x00007632317f9816 */ /* 0x000fe2000000007f */
        /* <DEDUP_REMOVED lines=22> */
.L_x_5687:
        /* <DEDUP_REMOVED lines=13> */
.L_x_5689:
[----:B------:R-:W-:Y:S05]  /*1fac0*/  BSYNC.RECONVERGENT B3 ;  /* 0x0000000000037941 */ /* 0x000fea0003800200 */
.L_x_5688:
        /* <DEDUP_REMOVED lines=58> */
[----:B------:R-:W-:Y:S02]  /*1fe70*/  IADD3 R5, PT, PT, R133, -0x695add53, RZ ;  /* 0x96a522ad85057810 */ /* 0x000fe40007ffe0ff */
[----:B------:R-:W-:Y:S02]  /*1fe80*/  MOV R118, R128 ;  /* 0x0000008000767202 */ /* 0x000fe40000000f00 */
[----:B------:R-:W-:-:S07]  /*1fe90*/  LOP3.LUT R5, R5, R162, R129, 0x96, !PT ;  /* 0x000000a205057212 */ /* 0x000fce00078e9681 */
.L_x_5686:
[----:B------:R-:W-:Y:S05]  /*1fea0*/  BSYNC.RECONVERGENT B2 ;  /* 0x0000000000027941 */ /* 0x000fea0003800200 */
.L_x_5685:
[----:B------:R-:W-:Y:S01]  /*1feb0*/  I2FP.F32.U32 R18, R18 ;  /* 0x0000001200127245 */ /* 0x000fe20000201000 */
[----:B------:R-:W-:Y:S01]  /*1fec0*/  IMAD.MOV.U32 R127, RZ, RZ, 0x2f800000 ;  /* 0x2f800000ff7f7424 */ /* 0x000fe200078e00ff */
[----:B------:R-:W-:-:S03]  /*1fed0*/  SHF.L.U32 R128, R225, 0x10, RZ ;  /* 0x00000010e1807819 */ /* 0x000fc600000006ff */
        /* <DEDUP_REMOVED lines=11> */
.L_x_5684:
[----:B------:R-:W-:Y:S05]  /*1ff90*/  BSYNC.RECONVERGENT B1 ;  /* 0x0000000000017941 */ /* 0x000fea0003800200 */
.L_x_5683:
        /* <DEDUP_REMOVED lines=22> */
.L_x_5694:
        /* <DEDUP_REMOVED lines=13> */
.L_x_5696:
[----:B------:R-:W-:Y:S05]  /*201d0*/  BSYNC.RECONVERGENT B3 ;  /* 0x0000000000037941 */ /* 0x000fea0003800200 */
.L_x_5695:
        /* <DEDUP_REMOVED lines=61> */
.L_x_5693:
[----:B------:R-:W-:Y:S05]  /*205b0*/  BSYNC.RECONVERGENT B2 ;  /* 0x0000000000027941 */ /* 0x000fea0003800200 */
.L_x_5692:
        /* <DEDUP_REMOVED lines=12> */
.L_x_5691:
[----:B------:R-:W-:Y:S05]  /*20680*/  BSYNC.RECONVERGENT B1 ;  /* 0x0000000000017941 */ /* 0x000fea0003800200 */
.L_x_5690:
        /* <DEDUP_REMOVED lines=23> */
.L_x_5701:
        /* <DEDUP_REMOVED lines=13> */
.L_x_5703:
[----:B------:R-:W-:Y:S05]  /*208d0*/  BSYNC.RECONVERGENT B3 ;  /* 0x0000000000037941 */ /* 0x000fea0003800200 */
.L_x_5702:
        /* <DEDUP_REMOVED lines=61> */
.L_x_5700:
[----:B------:R-:W-:Y:S05]  /*20cb0*/  BSYNC.RECONVERGENT B2 ;  /* 0x0000000000027941 */ /* 0x000fea0003800200 */
.L_x_5699:
        /* <DEDUP_REMOVED lines=14> */
.L_x_5698:
[----:B------:R-:W-:Y:S05]  /*20da0*/  BSYNC.RECONVERGENT B1 ;  /* 0x0000000000017941 */ /* 0x000fea0003800200 */
.L_x_5697:
        /* <DEDUP_REMOVED lines=22> */
.L_x_5708:
        /* <DEDUP_REMOVED lines=13> */
.L_x_5710:
[----:B------:R-:W-:Y:S05]  /*20fe0*/  BSYNC.RECONVERGENT B3 ;  /* 0x0000000000037941 */ /* 0x000fea0003800200 */
.L_x_5709:
        /* <DEDUP_REMOVED lines=61> */
.L_x_5707:
[----:B------:R-:W-:Y:S05]  /*213c0*/  BSYNC.RECONVERGENT B2 ;  /* 0x0000000000027941 */ /* 0x000fea0003800200 */
.L_x_5706:
        /* <DEDUP_REMOVED lines=12> */
.L_x_5705:
[----:B------:R-:W-:Y:S05]  /*21490*/  BSYNC.RECONVERGENT B1 ;  /* 0x0000000000017941 */ /* 0x000fea0003800200 */
.L_x_5704:
        /* <DEDUP_REMOVED lines=23> */
.L_x_5715:
        /* <DEDUP_REMOVED lines=13> */
.L_x_5717:
[----:B------:R-:W-:Y:S05]  /*216e0*/  BSYNC.RECONVERGENT B3 ;  /* 0x0000000000037941 */ /* 0x000fea0003800200 */
.L_x_5716:
        /* <DEDUP_REMOVED lines=61> */
.L_x_5714:
[----:B------:R-:W-:Y:S05]  /*21ac0*/  BSYNC.RECONVERGENT B2 ;  /* 0x0000000000027941 */ /* 0x000fea0003800200 */
.L_x_5713:
        /* <DEDUP_REMOVED lines=14> */
.L_x_5712:
[----:B------:R-:W-:Y:S05]  /*21bb0*/  BSYNC.RECONVERGENT B1 ;  /* 0x0000000000017941 */ /* 0x000fea0003800200 */
.L_x_5711:
[----:B------:R-:W-:Y:S02]  /*21bc0*/  F2FP.BF16.F32.PACK_AB R162, RZ, R131 ;  /* 0x00000083ffa2723e */ /* 0x000fe400000010ff */
[----:B------:R-:W-:Y:S02]  /*21bd0*/  PRMT R116, R116, 0x5410, R119 ;  /* 0x0000541074747816 */ /* 0x000fe40000000077 */
[----:B------:R-:W-:Y:S02]  /*21be0*/  PRMT R118, R118, 0x5410, R172 ;  /* 0x0000541076767816 */ /* 0x000fe400000000ac */
[----:B------:R-:W-:Y:S02]  /*21bf0*/  PRMT R117, R117, 0x5410, R158 ;  /* 0x0000541075757816 */ /* 0x000fe4000000009e */
[----:B------:R-:W-:Y:S01]  /*21c00*/  PRMT R119, R173, 0x5410, R162 ;  /* 0x00005410ad777816 */ /* 0x000fe200000000a2 */
[----:B------:R-:W-:Y:S06]  /*21c10*/  BRA `(.L_x_5718) ;  /* 0x0000003400707947 */ /* 0x000fec0003800000 */
.L_x_5661:
[----:B------:R-:W-:Y:S01]  /*21c20*/  BSSY.RECONVERGENT B1, `(.L_x_5719) ;  /* 0x000006c000017945 */ /* 0x000fe20003800200 */
[----:B------:R-:W-:Y:S01]  /*21c30*/  IMAD.MOV.U32 R124, RZ, RZ, RZ ;  /* 0x000000ffff7c7224 */ /* 0x000fe200078e00ff */
[----:B------:R-:W-:Y:S01]  /*21c40*/  MOV R168, R158 ;  /* 0x0000009e00a87202 */ /* 0x000fe20000000f00 */
[----:B0-----:R-:W-:Y:S01]  /*21c50*/  IMAD.MOV.U32 R117, RZ, RZ, R7 ;  /* 0x000000ffff757224 */ /* 0x001fe200078e0007 */
        /* <DEDUP_REMOVED lines=11> */
[-C--:B------:R-:W-:Y:S01]  /*21d10*/  @!P1 MOV R168, R158.reuse ;  /* 0x0000009e00a89202 */ /* 0x080fe20000000f00 */
[----:B------:R-:W-:Y:S01]  /*21d20*/  @!P1 IMAD.MOV.U32 R12, RZ, RZ, R5 ;  /* 0x000000ffff0c9224 */ /* 0x000fe200078e0005 */
[----:B------:R-:W-:Y:S01]  /*21d30*/  @P1 IADD3 R117, PT, PT, R7, 0x1, RZ ;  /* 0x0000000107751810 */ /* 0x000fe20007ffe0ff */
[----:B------:R-:W-:Y:S01]  /*21d40*/  @P1 IMAD.MOV.U32 R12, RZ, RZ, R6 ;  /* 0x000000ffff0c1224 */ /* 0x000fe200078e0006 */
[----:B------:R-:W-:Y:S01]  /*21d50*/  @P1 MOV R168, R158 ;  /* 0x0000009e00a81202 */ /* 0x000fe20000000f00 */
[----:B------:R-:W-:Y:S06]  /*21d60*/  BRA `(.L_x_5722) ;  /* 0x00000004002c7947 */ /* 0x000fec0003800000 */
.L_x_5723:
        /* <DEDUP_REMOVED lines=13> */
.L_x_5725:
[----:B------:R-:W-:Y:S05]  /*21e40*/  BSYNC.RECONVERGENT B3 ;  /* 0x0000000000037941 */ /* 0x000fea0003800200 */
.L_x_5724:
        /* <DEDUP_REMOVED lines=58> */
[----:B------:R-:W-:-:S03]  /*221f0*/  IMAD.MOV.U32 R168, RZ, RZ, R116 ;  /* 0x000000ffffa87224 */ /* 0x000fc600078e0074 */
[----:B------:R-:W-:Y:S01]  /*22200*/  LOP3.LUT R5, R5, R124, R117, 0x96, !PT ;  /* 0x0000007c05057212 */ /* 0x000fe200078e9675 */
[----:B------:R-:W-:-:S07]  /*22210*/  IMAD.MOV.U32 R117, RZ, RZ, RZ ;  /* 0x000000ffff757224 */ /* 0x000fce00078e00ff */
.L_x_5722:
[----:B------:R-:W-:Y:S05]  /*22220*/  BSYNC.RECONVERGENT B2 ;  /* 0x0000000000027941 */ /* 0x000fea0003800200 */
.L_x_5721:
        /* <DEDUP_REMOVED lines=11> */
.L_x_5720:
[----:B------:R-:W-:Y:S05]  /*222e0*/  BSYNC.RECONVERGENT B1 ;  /* 0x0000000000017941 */ /* 0x000fea0003800200 */
.L_x_5719:
        /* <DEDUP_REMOVED lines=18> */
.L_x_5730:
        /* <DEDUP_REMOVED lines=13> */
.L_x_5732:
[----:B------:R-:W-:Y:S05]  /*224e0*/  BSYNC.RECONVERGENT B3 ;  /* 0x0000000000037941 */ /* 0x000fea0003800200 */
.L_x_5731:
        /* <DEDUP_REMOVED lines=58> */
[----:B------:R-:W-:Y:S01]  /*22890*/  VIADD R5, R133, 0x96a522ad ;  /* 0x96a522ad85057836 */ /* 0x000fe20000000000 */
[----:B------:R-:W-:-:S04]  /*228a0*/  MOV R168, R118 ;  /* 0x0000007600a87202 */ /* 0x000fc80000000f00 */
[----:B------:R-:W-:-:S07]  /*228b0*/  LOP3.LUT R5, R5, R128, R119, 0x96, !PT ;  /* 0x0000008005057212 */ /* 0x000fce00078e9677 */
.L_x_5729:
[----:B------:R-:W-:Y:S05]  /*228c0*/  BSYNC.RECONVERGENT B2 ;  /* 0x0000000000027941 */ /* 0x000fea0003800200 */
.L_x_5728:
        /* <DEDUP_REMOVED lines=12> */
.L_x_5727:
[----:B------:R-:W-:Y:S05]  /*22990*/  BSYNC.RECONVERGENT B1 ;  /* 0x0000000000017941 */ /* 0x000fea0003800200 */
.L_x_5726:
        /* <DEDUP_REMOVED lines=18> */
.L_x_5737:
        /* <DEDUP_REMOVED lines=13> */
.L_x_5739:
[----:B------:R-:W-:Y:S05]  /*22b90*/  BSYNC.RECONVERGENT B3 ;  /* 0x0000000000037941 */ /* 0x000fea0003800200 */
.L_x_5738:
        /* <DEDUP_REMOVED lines=61> */
.L_x_5736:
[----:B------:R-:W-:Y:S05]  /*22f70*/  BSYNC.RECONVERGENT B2 ;  /* 0x0000000000027941 */ /* 0x000fea0003800200 */
.L_x_5735:
        /* <DEDUP_REMOVED lines=11> */
.L_x_5734:
[----:B------:R-:W-:Y:S05]  /*23030*/  BSYNC.RECONVERGENT B1 ;  /* 0x0000000000017941 */ /* 0x000fea0003800200 */
.L_x_5733:
        /* <DEDUP_REMOVED lines=18> */
.L_x_5744:
        /* <DEDUP_REMOVED lines=13> */
.L_x_5746:
[----:B------:R-:W-:Y:S05]  /*23230*/  BSYNC.RECONVERGENT B3 ;  /* 0x0000000000037941 */ /* 0x000fea0003800200 */
.L_x_5745:
        /* <DEDUP_REMOVED lines=61> */
.L_x_5743:
[----:B------:R-:W-:Y:S05]  /*23610*/  BSYNC.RECONVERGENT B2 ;  /* 0x0000000000027941 */ /* 0x000fea0003800200 */
.L_x_5742:
        /* <DEDUP_REMOVED lines=12> */
.L_x_5741:
[----:B------:R-:W-:Y:S05]  /*236e0*/  BSYNC.RECONVERGENT B1 ;  /* 0x0000000000017941 */ /* 0x000fea0003800200 */
.L_x_5740:
        /* <DEDUP_REMOVED lines=18> */
.L_x_5751:
        /* <DEDUP_REMOVED lines=13> */
.L_x_5753:
[----:B------:R-:W-:Y:S05]  /*238e0*/  BSYNC.RECONVERGENT B3 ;  /* 0x0000000000037941 */ /* 0x000fea0003800200 */
.L_x_5752:
        /* <DEDUP_REMOVED lines=58> */
[----:B------:R-:W-:Y:S01]  /*23c90*/  MOV R168, R128 ;  /* 0x0000008000a87202 */ /* 0x000fe20000000f00 */
[----:B------:R-:W-:-:S03]  /*23ca0*/  IMAD.MOV.U32 R130, RZ, RZ, RZ ;  /* 0x000000ffff827224 */ /* 0x000fc600078e00ff */
[----:B------:R-:W-:-:S07]  /*23cb0*/  LOP3.LUT R5, R5, R162, R129, 0x96, !PT ;  /* 0x000000a205057212 */ /* 0x000fce00078e9681 */
.L_x_5750:
[----:B------:R-:W-:Y:S05]  /*23cc0*/  BSYNC.RECONVERGENT B2 ;  /* 0x0000000000027941 */ /* 0x000fea0003800200 */
.L_x_5749:
        /* <DEDUP_REMOVED lines=11> */
.L_x_5748:
[----:B------:R-:W-:Y:S05]  /*23d80*/  BSYNC.RECONVERGENT B1 ;  /* 0x0000000000017941 */ /* 0x000fea0003800200 */
.L_x_5747:
        /* <DEDUP_REMOVED lines=18> */
.L_x_5758:
        /* <DEDUP_REMOVED lines=13> */
.L_x_5760:
[----:B------:R-:W-:Y:S05]  /*23f80*/  BSYNC.RECONVERGENT B3 ;  /* 0x0000000000037941 */ /* 0x000fea0003800200 */
.L_x_5759:
        /* <DEDUP_REMOVED lines=61> */
.L_x_5757:
[----:B------:R-:W-:Y:S05]  /*24360*/  BSYNC.RECONVERGENT B2 ;  /* 0x0000000000027941 */ /* 0x000fea0003800200 */
.L_x_5756:
        /* <DEDUP_REMOVED lines=12> */
.L_x_5755:
[----:B------:R-:W-:Y:S05]  /*24430*/  BSYNC.RECONVERGENT B1 ;  /* 0x0000000000017941 */ /* 0x000fea0003800200 */
.L_x_5754:
        /* <DEDUP_REMOVED lines=18> */
.L_x_5765:
        /* <DEDUP_REMOVED lines=13> */
.L_x_5767:
[----:B------:R-:W-:Y:S05]  /*24630*/  BSYNC.RECONVERGENT B3 ;  /* 0x0000000000037941 */ /* 0x000fea0003800200 */
.L_x_5766:
        /* <DEDUP_REMOVED lines=61> */
.L_x_5764:
[----:B------:R-:W-:Y:S05]  /*24a10*/  BSYNC.RECONVERGENT B2 ;  /* 0x0000000000027941 */ /* 0x000fea0003800200 */
.L_x_5763:
        /* <DEDUP_REMOVED lines=11> */
.L_x_5762:
[----:B------:R-:W-:Y:S05]  /*24ad0*/  BSYNC.RECONVERGENT B1 ;  /* 0x0000000000017941 */ /* 0x000fea0003800200 */
.L_x_5761:
        /* <DEDUP_REMOVED lines=18> */
.L_x_5772:
        /* <DEDUP_REMOVED lines=13> */
.L_x_5774:
[----:B------:R-:W-:Y:S05]  /*24cd0*/  BSYNC.RECONVERGENT B3 ;  /* 0x0000000000037941 */ /* 0x000fea0003800200 */
.L_x_5773:
        /* <DEDUP_REMOVED lines=61> */
.L_x_5771:
[----:B------:R-:W-:Y:S05]  /*250b0*/  BSYNC.RECONVERGENT B2 ;  /* 0x0000000000027941 */ /* 0x000fea0003800200 */
.L_x_5770:
        /* <DEDUP_REMOVED lines=12> */
.L_x_5769:
[----:B------:R-:W-:Y:S05]  /*25180*/  BSYNC.RECONVERGENT B1 ;  /* 0x0000000000017941 */ /* 0x000fea0003800200 */
.L_x_5768:
[----:B------:R-:W-:Y:S02]  /*25190*/  F2FP.BF16.F32.PACK_AB R162, RZ, R131 ;  /* 0x00000083ffa2723e */ /* 0x000fe400000010ff */
[----:B------:R-:W-:Y:S02]  /*251a0*/  PRMT R116, R116, 0x5410, R119 ;  /* 0x0000541074747816 */ /* 0x000fe40000000077 */
[----:B------:R-:W-:Y:S02]  /*251b0*/  PRMT R118, R118, 0x5410, R169 ;  /* 0x0000541076767816 */ /* 0x000fe400000000a9 */
[----:B------:R-:W-:Y:S02]  /*251c0*/  PRMT R117, R117, 0x5410, R158 ;  /* 0x0000541075757816 */ /* 0x000fe4000000009e */
[----:B------:R-:W-:-:S07]  /*251d0*/  PRMT R119, R214, 0x5410, R162 ;  /* 0x00005410d6777816 */ /* 0x000fce00000000a2 */
.L_x_5718:
        /* <DEDUP_REMOVED lines=26> */
.L_x_5776:
[----:B------:R-:W-:Y:S05]  /*25380*/  BSYNC.RECONVERGENT B1 ;  /* 0x0000000000017941 */ /* 0x000fea0003800200 */
.L_x_5775:
[----:B------:R-:W-:Y:S01]  /*25390*/  VIADD R160, R160, 0x20 ;  /* 0x00000020a0a07836 */ /* 0x000fe20000000000 */
[----:B------:R-:W-:-:S07]  /*253a0*/  IADD3 R159, PT, PT, R159, 0x20, RZ ;  /* 0x000000209f9f7810 */ /* 0x000fce0007ffe0ff */
.L_x_5660:
[----:B------:R-:W-:Y:S05]  /*253b0*/  BSYNC.RECONVERGENT B0 ;  /* 0x0000000000007941 */ /* 0x000fea0003800200 */
.L_x_5659:
        /* <DEDUP_REMOVED lines=16> */
[----:B-----5:R-:W-:Y:S01]  /*254c0*/  @!P1 IMAD.U32 R134, R48, 0x10000, RZ ;  /* 0x0001000030869824 */ /* 0x020fe200078e00ff */
[----:B0-----:R-:W-:Y:S01]  /*254d0*/  @!P1 MOV R117, R158 ;  /* 0x0000009e00759202 */ /* 0x001fe20000000f00 */
        /* <DEDUP_REMOVED lines=18> */
.L_x_5784:
        /* <DEDUP_REMOVED lines=13> */
.L_x_5786:
[----:B------:R-:W-:Y:S05]  /*256d0*/  BSYNC.RECONVERGENT B3 ;  /* 0x0000000000037941 */ /* 0x000fea0003800200 */
.L_x_5785:
        /* <DEDUP_REMOVED lines=58> */
[----:B------:R-:W-:-:S03]  /*25a80*/  IMAD.MOV.U32 R119, RZ, RZ, RZ ;  /* 0x000000ffff777224 */ /* 0x000fc600078e00ff */
[----:B------:R-:W-:Y:S01]  /*25a90*/  LOP3.LUT R5, R5, R134, R117, 0x96, !PT ;  /* 0x0000008605057212 */ /* 0x000fe200078e9675 */
[----:B------:R-:W-:-:S07]  /*25aa0*/  IMAD.MOV.U32 R117, RZ, RZ, R116 ;  /* 0x000000ffff757224 */ /* 0x000fce00078e0074 */
.L_x_5783:
[----:B------:R-:W-:Y:S05]  /*25ab0*/  BSYNC.RECONVERGENT B2 ;  /* 0x0000000000027941 */ /* 0x000fea0003800200 */
.L_x_5782:
        /* <DEDUP_REMOVED lines=12> */
.L_x_5781:
[----:B------:R-:W-:Y:S05]  /*25b80*/  BSYNC.RECONVERGENT B1 ;  /* 0x0000000000017941 */ /* 0x000fea0003800200 */
.L_x_5780:
        /* <DEDUP_REMOVED lines=23> */
.L_x_5791:
        /* <DEDUP_REMOVED lines=13> */
.L_x_5793:
[----:B------:R-:W-:Y:S05]  /*25dd0*/  BSYNC.RECONVERGENT B3 ;  /* 0x0000000000037941 */ /* 0x000fea0003800200 */
.L_x_5792:
        /* <DEDUP_REMOVED lines=58> */
[----:B------:R-:W-:-:S03]  /*26180*/  IMAD.MOV.U32 R7, RZ, RZ, RZ ;  /* 0x000000ffff077224 */ /* 0x000fc600078e00ff */
[----:B------:R-:W-:-:S07]  /*26190*/  LOP3.LUT R5, R5, R138, R119, 0x96, !PT ;  /* 0x0000008a05057212 */ /* 0x000fce00078e9677 */
.L_x_5790:
[----:B------:R-:W-:Y:S05]  /*261a0*/  BSYNC.RECONVERGENT B2 ;  /* 0x0000000000027941 */ /* 0x000fea0003800200 */
.L_x_5789:
[----:B------:R-:W-:Y:S01]  /*261b0*/  HFMA2 R117, -RZ, RZ, 0.1171875, 0 ;  /* 0x2f800000ff757431 */ /* 0x000fe200000001ff */
[----:B------:R-:W-:Y:S02]  /*261c0*/  I2FP.F32.U32 R14, R14 ;  /* 0x0000000e000e7245 */ /* 0x000fe40000201000 */
[----:B------:R-:W-:-:S04]  /*261d0*/  PRMT R135, R48, 0x7632, R135 ;  /* 0x0000763230877816 */ /* 0x000fc80000000087 */
[----:B------:R-:W-:Y:S01]  /*261e0*/  SHF.L.U32 R135, R135, 0x10, RZ ;  /* 0x0000001087877819 */ /* 0x000fe200000006ff */
[----:B------:R-:W-:Y:S01]  /*261f0*/  FFMA.FTZ R14, R14, R117, 1.1641532182693481445e-10 ;  /* 0x2f0000000e0e7423 */ /* 0x000fe20000010075 */
[----:B------:R-:W-:-:S04]  /*26200*/  IMAD.U32 R117, R228, 0x10000, RZ ;  /* 0x00010000e4757824 */ /* 0x000fc800078e00ff */
[----:B------:R-:W-:Y:S02]  /*26210*/  FSETP.GTU.FTZ.AND P2, PT, R14, UR8, PT ;  /* 0x000000080e007c0b */ /* 0x000fe4000bf5c000 */
[----:B------:R-:W-:-:S05]  /*26220*/  PRMT R14, R52, 0x7632, R14 ;  /* 0x00007632340e7816 */ /* 0x000fca000000000e */
[----:B------:R-:W-:-:S04]  /*26230*/  IMAD.U32 R14, R14, 0x10000, RZ ;  /* 0x000100000e0e7824 */ /* 0x000fc800078e00ff */
[----:B------:R-:W-:-:S04]  /*26240*/  FMUL.FTZ R14, R14, UR11 ;  /* 0x0000000b0e0e7c20 */ /* 0x000fc80008410000 */
[----:B------:R-:W-:-:S05]  /*26250*/  FMUL.FTZ R14, R14, UR10 ;  /* 0x0000000a0e0e7c20 */ /* 0x000fca0008410000 */
[----:B------:R-:W-:-:S05]  /*26260*/  FSEL R14, R14, RZ, !P2 ;  /* 0x000000ff0e0e7208 */ /* 0x000fca0005000000 */
[----:B------:R-:W-:Y:S01]  /*26270*/  FFMA.FTZ R135, R14, R117, R135 ;  /* 0x000000750e877223 */ /* 0x000fe20000010087 */
[----:B------:R-:W-:-:S07]  /*26280*/  SEL R14, RZ, 0x1, P2 ;  /* 0x00000001ff0e7807 */ /* 0x000fce0001000000 */
.L_x_5788:
[----:B------:R-:W-:Y:S05]  /*26290*/  BSYNC.RECONVERGENT B1 ;  /* 0x0000000000017941 */ /* 0x000fea0003800200 */
.L_x_5787:
        /* <DEDUP_REMOVED lines=22> */
.L_x_5798:
        /* <DEDUP_REMOVED lines=13> */
.L_x_5800:
[----:B------:R-:W-:Y:S05]  /*264d0*/  BSYNC.RECONVERGENT B3 ;  /* 0x0000000000037941 */ /* 0x000fea0003800200 */
.L_x_5799:
        /* <DEDUP_REMOVED lines=61> */
.L_x_5797:
[----:B------:R-:W-:Y:S05]  /*268b0*/  BSYNC.RECONVERGENT B2 ;  /* 0x0000000000027941 */ /* 0x000fea0003800200 */
.L_x_5796:
        /* <DEDUP_REMOVED lines=12> */
.L_x_5795:
[----:B------:R-:W-:Y:S05]  /*26980*/  BSYNC.RECONVERGENT B1 ;  /* 0x0000000000017941 */ /* 0x000fea0003800200 */
.L_x_5794:
        /* <DEDUP_REMOVED lines=23> */
.L_x_5805:
        /* <DEDUP_REMOVED lines=13> */
.L_x_5807:
[----:B------:R-:W-:Y:S05]  /*26bd0*/  BSYNC.RECONVERGENT B3 ;  /* 0x0000000000037941 */ /* 0x000fea0003800200 */
.L_x_5806:
        /* <DEDUP_REMOVED lines=61> */
.L_x_5804:
[----:B------:R-:W-:Y:S05]  /*26fb0*/  BSYNC.RECONVERGENT B2 ;  /* 0x0000000000027941 */ /* 0x000fea0003800200 */
.L_x_5803:
        /* <DEDUP_REMOVED lines=14> */
.L_x_5802:
[----:B------:R-:W-:Y:S05]  /*270a0*/  BSYNC.RECONVERGENT B1 ;  /* 0x0000000000017941 */ /* 0x000fea0003800200 */
.L_x_5801:
        /* <DEDUP_REMOVED lines=22> */
.L_x_5812:
        /* <DEDUP_REMOVED lines=13> */
.L_x_5814:
[----:B------:R-:W-:Y:S05]  /*272e0*/  BSYNC.RECONVERGENT B3 ;  /* 0x0000000000037941 */ /* 0x000fea0003800200 */
.L_x_5813:
        /* <DEDUP_REMOVED lines=61> */
.L_x_5811:
[----:B------:R-:W-:Y:S05]  /*276c0*/  BSYNC.RECONVERGENT B2 ;  /* 0x0000000000027941 */ /* 0x000fea0003800200 */
.L_x_5810:
        /* <DEDUP_REMOVED lines=12> */
.L_x_5809:
[----:B------:R-:W-:Y:S05]  /*27790*/  BSYNC.RECONVERGENT B1 ;  /* 0x0000000000017941 */ /* 0x000fea0003800200 */
.L_x_5808:
        /* <DEDUP_REMOVED lines=23> */
.L_x_5819:
        /* <DEDUP_REMOVED lines=13> */
.L_x_5821:
[----:B------:R-:W-:Y:S05]  /*279e0*/  BSYNC.RECONVERGENT B3 ;  /* 0x0000000000037941 */ /* 0x000fea0003800200 */
.L_x_5820:
        /* <DEDUP_REMOVED lines=61> */
.L_x_5818:
[----:B------:R-:W-:Y:S05]  /*27dc0*/  BSYNC.RECONVERGENT B2 ;  /* 0x0000000000027941 */ /* 0x000fea0003800200 */
.L_x_5817:
        /* <DEDUP_REMOVED lines=14> */
.L_x_5816:
[----:B------:R-:W-:Y:S05]  /*27eb0*/  BSYNC.RECONVERGENT B1 ;  /* 0x0000000000017941 */ /* 0x000fea0003800200 */
.L_x_5815:
        /* <DEDUP_REMOVED lines=22> */
.L_x_5826:
        /* <DEDUP_REMOVED lines=13> */
.L_x_5828:
[----:B------:R-:W-:Y:S05]  /*280f0*/  BSYNC.RECONVERGENT B3 ;  /* 0x0000000000037941 */ /* 0x000fea0003800200 */
.L_x_5827:
        /* <DEDUP_REMOVED lines=61> */
.L_x_5825:
[----:B------:R-:W-:Y:S05]  /*284d0*/  BSYNC.RECONVERGENT B2 ;  /* 0x0000000000027941 */ /* 0x000fea0003800200 */
.L_x_5824:
        /* <DEDUP_REMOVED lines=12> */
.L_x_5823:
[----:B------:R-:W-:Y:S05]  /*285a0*/  BSYNC.RECONVERGENT B1 ;  /* 0x0000000000017941 */ /* 0x000fea0003800200 */
.L_x_5822:
        /* <DEDUP_REMOVED lines=23> */
.L_x_5833:
        /* <DEDUP_REMOVED lines=13> */
.L_x_5835:
[----:B------:R-:W-:Y:S05]  /*287f0*/  BSYNC.RECONVERGENT B3 ;  /* 0x0000000000037941 */ /* 0x000fea0003800200 */
.L_x_5834:
        /* <DEDUP_REMOVED lines=61> */
.L_x_5832:
[----:B------:R-:W-:Y:S05]  /*28bd0*/  BSYNC.RECONVERGENT B2 ;  /* 0x0000000000027941 */ /* 0x000fea0003800200 */
.L_x_5831:
        /* <DEDUP_REMOVED lines=14> */
.L_x_5830:
[----:B------:R-:W-:Y:S05]  /*28cc0*/  BSYNC.RECONVERGENT B1 ;  /* 0x0000000000017941 */ /* 0x000fea0003800200 */
.L_x_5829:
[----:B------:R-:W-:Y:S02]  /*28cd0*/  F2FP.BF16.F32.PACK_AB R162, RZ, R141 ;  /* 0x0000008dffa2723e */ /* 0x000fe400000010ff */
[----:B------:R-:W-:Y:S02]  /*28ce0*/  PRMT R116, R116, 0x5410, R119 ;  /* 0x0000541074747816 */ /* 0x000fe40000000077 */
[----:B------:R-:W-:Y:S02]  /*28cf0*/  PRMT R118, R118, 0x5410, R172 ;  /* 0x0000541076767816 */ /* 0x000fe400000000ac */
[----:B------:R-:W-:Y:S02]  /*28d00*/  PRMT R117, R117, 0x5410, R158 ;  /* 0x0000541075757816 */ /* 0x000fe4000000009e */
[----:B------:R-:W-:Y:S01]  /*28d10*/  PRMT R119, R173, 0x5410, R162 ;  /* 0x00005410ad777816 */ /* 0x000fe200000000a2 */
[----:B------:R-:W-:Y:S06]  /*28d20*/  BRA `(.L_x_5836) ;  /* 0x0000003400707947 */ /* 0x000fec0003800000 */
.L_x_5779:
[----:B------:R-:W-:Y:S01]  /*28d30*/  BSSY.RECONVERGENT B1, `(.L_x_5837) ;  /* 0x000006c000017945 */ /* 0x000fe20003800200 */
[----:B------:R-:W-:Y:S01]  /*28d40*/  MOV R134, RZ ;  /* 0x000000ff00867202 */ /* 0x000fe20000000f00 */
[----:B------:R-:W-:Y:S01]  /*28d50*/  IMAD.MOV.U32 R168, RZ, RZ, R158 ;  /* 0x000000ffffa87224 */ /* 0x000fe200078e009e */
[----:B0-----:R-:W-:Y:S01]  /*28d60*/  MOV R117, R7 ;  /* 0x0000000700757202 */ /* 0x001fe20000000f00 */
        /* <DEDUP_REMOVED lines=17> */
.L_x_5841:
        /* <DEDUP_REMOVED lines=13> */
.L_x_5843:
[----:B------:R-:W-:Y:S05]  /*28f50*/  BSYNC.RECONVERGENT B3 ;  /* 0x0000000000037941 */ /* 0x000fea0003800200 */
.L_x_5842:
        /* <DEDUP_REMOVED lines=60> */
[----:B------:R-:W-:-:S07]  /*29320*/  HFMA2 R117, -RZ, RZ, 0, 0 ;  /* 0x00000000ff757431 */ /* 0x000fce00000001ff */
.L_x_5840:
[----:B------:R-:W-:Y:S05]  /*29330*/  BSYNC.RECONVERGENT B2 ;  /* 0x0000000000027941 */ /* 0x000fea0003800200 */
.L_x_5839:
        /* <DEDUP_REMOVED lines=11> */
.L_x_5838:
[----:B------:R-:W-:Y:S05]  /*293f0*/  BSYNC.RECONVERGENT B1 ;  /* 0x0000000000017941 */ /* 0x000fea0003800200 */
.L_x_5837:
        /* <DEDUP_REMOVED lines=18> */
.L_x_5848:
        /* <DEDUP_REMOVED lines=13> */
.L_x_5850:
[----:B------:R-:W-:Y:S05]  /*295f0*/  BSYNC.RECONVERGENT B3 ;  /* 0x0000000000037941 */ /* 0x000fea0003800200 */
.L_x_5849:
        /* <DEDUP_REMOVED lines=61> */
.L_x_5847:
[----:B------:R-:W-:Y:S05]  /*299d0*/  BSYNC.RECONVERGENT B2 ;  /* 0x0000000000027941 */ /* 0x000fea0003800200 */
.L_x_5846:
        /* <DEDUP_REMOVED lines=12> */
.L_x_5845:
[----:B------:R-:W-:Y:S05]  /*29aa0*/  BSYNC.RECONVERGENT B1 ;  /* 0x0000000000017941 */ /* 0x000fea0003800200 */
.L_x_5844:
        /* <DEDUP_REMOVED lines=18> */
.L_x_5855:
        /* <DEDUP_REMOVED lines=13> */
.L_x_5857:
[----:B------:R-:W-:Y:S05]  /*29ca0*/  BSYNC.RECONVERGENT B3 ;  /* 0x0000000000037941 */ /* 0x000fea0003800200 */
.L_x_5856:
        /* <DEDUP_REMOVED lines=61> */
.L_x_5854:
[----:B------:R-:W-:Y:S05]  /*2a080*/  BSYNC.RECONVERGENT B2 ;  /* 0x0000000000027941 */ /* 0x000fea0003800200 */
.L_x_5853:
        /* <DEDUP_REMOVED lines=11> */
.L_x_5852:
[----:B------:R-:W-:Y:S05]  /*2a140*/  BSYNC.RECONVERGENT B1 ;  /* 0x0000000000017941 */ /* 0x000fea0003800200 */
.L_x_5851:
        /* <DEDUP_REMOVED lines=18> */
.L_x_5862:
        /* <DEDUP_REMOVED lines=13> */
.L_x_5864:
[----:B------:R-:W-:Y:S05]  /*2a340*/  BSYNC.RECONVERGENT B3 ;  /* 0x0000000000037941 */ /* 0x000fea0003800200 */
.L_x_5863:
        /* <DEDUP_REMOVED lines=61> */
.L_x_5861:
[----:B------:R-:W-:Y:S05]  /*2a720*/  BSYNC.RECONVERGENT B2 ;  /* 0x0000000000027941 */ /* 0x000fea0003800200 */
.L_x_5860:
        /* <DEDUP_REMOVED lines=12> */
.L_x_5859:
[----:B------:R-:W-:Y:S05]  /*2a7f0*/  BSYNC.RECONVERGENT B1 ;  /* 0x0000000000017941 */ /* 0x000fea0003800200 */
.L_x_5858:
        /* <DEDUP_REMOVED lines=18> */
.L_x_5869:
        /* <DEDUP_REMOVED lines=13> */
.L_x_5871:
[----:B------:R-:W-:Y:S05]  /*2a9f0*/  BSYNC.RECONVERGENT B3 ;  /* 0x0000000000037941 */ /* 0x000fea0003800200 */
.L_x_5870:
        /* <DEDUP_REMOVED lines=61> */
.L_x_5868:
[----:B------:R-:W-:Y:S05]  /*2add0*/  BSYNC.RECONVERGENT B2 ;  /* 0x0000000000027941 */ /* 0x000fea0003800200 */
.L_x_5867:
        /* <DEDUP_REMOVED lines=11> */
.L_x_5866:
[----:B------:R-:W-:Y:S05]  /*2ae90*/  BSYNC.RECONVERGENT B1 ;  /* 0x0000000000017941 */ /* 0x000fea0003800200 */
.L_x_5865:
        /* <DEDUP_REMOVED lines=18> */
.L_x_5876:
        /* <DEDUP_REMOVED lines=13> */
.L_x_5878:
[----:B------:R-:W-:Y:S05]  /*2b090*/  BSYNC.RECONVERGENT B3 ;  /* 0x0000000000037941 */ /* 0x000fea0003800200 */
.L_x_5877:
        /* <DEDUP_REMOVED lines=61> */
.L_x_5875:
[----:B------:R-:W-:Y:S05]  /*2b470*/  BSYNC.RECONVERGENT B2 ;  /* 0x0000000000027941 */ /* 0x000fea0003800200 */
.L_x_5874:
        /* <DEDUP_REMOVED lines=12> */
.L_x_5873:
[----:B------:R-:W-:Y:S05]  /*2b540*/  BSYNC.RECONVERGENT B1 ;  /* 0x0000000000017941 */ /* 0x000fea0003800200 */
.L_x_5872:
        /* <DEDUP_REMOVED lines=18> */
.L_x_5883:
        /* <DEDUP_REMOVED lines=13> */
.L_x_5885:
[----:B------:R-:W-:Y:S05]  /*2b740*/  BSYNC.RECONVERGENT B3 ;  /* 0x0000000000037941 */ /* 0x000fea0003800200 */
.L_x_5884:
        /* <DEDUP_REMOVED lines=61> */
.L_x_5882:
[----:B------:R-:W-:Y:S05]  /*2bb20*/  BSYNC.RECONVERGENT B2 ;  /* 0x0000000000027941 */ /* 0x000fea0003800200 */
.L_x_5881:
        /* <DEDUP_REMOVED lines=11> */
.L_x_5880:
[----:B------:R-:W-:Y:S05]  /*2bbe0*/  BSYNC.RECONVERGENT B1 ;  /* 0x0000000000017941 */ /* 0x000fea0003800200 */
.L_x_5879:
        /* <DEDUP_REMOVED lines=18> */
.L_x_5890:
        /* <DEDUP_REMOVED lines=13> */
.L_x_5892:
[----:B------:R-:W-:Y:S05]  /*2bde0*/  BSYNC.RECONVERGENT B3 ;  /* 0x0000000000037941 */ /* 0x000fea0003800200 */
.L_x_5891:
        /* <DEDUP_REMOVED lines=61> */
.L_x_5889:
[----:B------:R-:W-:Y:S05]  /*2c1c0*/  BSYNC.RECONVERGENT B2 ;  /* 0x0000000000027941 */ /* 0x000fea0003800200 */
.L_x_5888:
        /* <DEDUP_REMOVED lines=12> */
.L_x_5887:
[----:B------:R-:W-:Y:S05]  /*2c290*/  BSYNC.RECONVERGENT B1 ;  /* 0x0000000000017941 */ /* 0x000fea0003800200 */
.L_x_5886:
[----:B------:R-:W-:Y:S02]  /*2c2a0*/  F2FP.BF16.F32.PACK_AB R162, RZ, R141 ;  /* 0x0000008dffa2723e */ /* 0x000fe400000010ff */
[----:B------:R-:W-:Y:S02]  /*2c2b0*/  PRMT R116, R116, 0x5410, R119 ;  /* 0x0000541074747816 */ /* 0x000fe40000000077 */
[----:B------:R-:W-:Y:S02]  /*2c2c0*/  PRMT R118, R118, 0x5410, R169 ;  /* 0x0000541076767816 */ /* 0x000fe400000000a9 */
[----:B------:R-:W-:Y:S02]  /*2c2d0*/  PRMT R117, R117, 0x5410, R158 ;  /* 0x0000541075757816 */ /* 0x000fe4000000009e */
[----:B------:R-:W-:-:S07]  /*2c2e0*/  PRMT R119, R214, 0x5410, R162 ;  /* 0x00005410d6777816 */ /* 0x000fce00000000a2 */
.L_x_5836:
        /* <DEDUP_REMOVED lines=26> */
.L_x_5894:
[----:B------:R-:W-:Y:S05]  /*2c490*/  BSYNC.RECONVERGENT B1 ;  /* 0x0000000000017941 */ /* 0x000fea0003800200 */
.L_x_5893:
[----:B------:R-:W-:Y:S01]  /*2c4a0*/  IADD3 R160, PT, PT, R160, 0x20, RZ ;  /* 0x00000020a0a07810 */ /* 0x000fe20007ffe0ff */
[----:B------:R-:W-:-:S07]  /*2c4b0*/  VIADD R159, R159, 0x20 ;  /* 0x000000209f9f7836 */ /* 0x000fce0000000000 */
.L_x_5778:
[----:B------:R-:W-:Y:S05]  /*2c4c0*/  BSYNC.RECONVERGENT B0 ;  /* 0x0000000000007941 */ /* 0x000fea0003800200 */
.L_x_5777:
        /* <DEDUP_REMOVED lines=36> */
.L_x_5902:
        /* <DEDUP_REMOVED lines=13> */
.L_x_5904:
[----:B------:R-:W-:Y:S05]  /*2c7e0*/  BSYNC.RECONVERGENT B3 ;  /* 0x0000000000037941 */ /* 0x000fea0003800200 */
.L_x_5903:
        /* <DEDUP_REMOVED lines=61> */
.L_x_5901:
[----:B------:R-:W-:Y:S05]  /*2cbc0*/  BSYNC.RECONVERGENT B2 ;  /* 0x0000000000027941 */ /* 0x000fea0003800200 */
.L_x_5900:
        /* <DEDUP_REMOVED lines=12> */
.L_x_5899:
[----:B------:R-:W-:Y:S05]  /*2cc90*/  BSYNC.RECONVERGENT B1 ;  /* 0x0000000000017941 */ /* 0x000fea0003800200 */
.L_x_5898:
        /* <DEDUP_REMOVED lines=23> */
.L_x_5909:
        /* <DEDUP_REMOVED lines=13> */
.L_x_5911:
[----:B------:R-:W-:Y:S05]  /*2cee0*/  BSYNC.RECONVERGENT B3 ;  /* 0x0000000000037941 */ /* 0x000fea0003800200 */
.L_x_5910:
        /* <DEDUP_REMOVED lines=60> */
.L_x_5908:
[----:B------:R-:W-:Y:S05]  /*2d2b0*/  BSYNC.RECONVERGENT B2 ;  /* 0x0000000000027941 */ /* 0x000fea0003800200 */
.L_x_5907:
        /* <DEDUP_REMOVED lines=14> */
.L_x_5906:
[----:B------:R-:W-:Y:S05]  /*2d3a0*/  BSYNC.RECONVERGENT B1 ;  /* 0x0000000000017941 */ /* 0x000fea0003800200 */
.L_x_5905:
        /* <DEDUP_REMOVED lines=22> */
.L_x_5916:
        /* <DEDUP_REMOVED lines=13> */
.L_x_5918:
[----:B------:R-:W-:Y:S05]  /*2d5e0*/  BSYNC.RECONVERGENT B3 ;  /* 0x0000000000037941 */ /* 0x000fea0003800200 */
.L_x_5917:
        /* <DEDUP_REMOVED lines=61> */
.L_x_5915:
[----:B------:R-:W-:Y:S05]  /*2d9c0*/  BSYNC.RECONVERGENT B2 ;  /* 0x0000000000027941 */ /* 0x000fea0003800200 */
.L_x_5914:
        /* <DEDUP_REMOVED lines=12> */
.L_x_5913:
[----:B------:R-:W-:Y:S05]  /*2da90*/  BSYNC.RECONVERGENT B1 ;  /* 0x0000000000017941 */ /* 0x000fea0003800200 */
.L_x_5912:
        /* <DEDUP_REMOVED lines=23> */
.L_x_5923:
        /* <DEDUP_REMOVED lines=13> */
.L_x_5925:
[----:B------:R-:W-:Y:S05]  /*2dce0*/  BSYNC.RECONVERGENT B3 ;  /* 0x0000000000037941 */ /* 0x000fea0003800200 */
.L_x_5924:
        /* <DEDUP_REMOVED lines=61> */
.L_x_5922:
[----:B------:R-:W-:Y:S05]  /*2e0c0*/  BSYNC.RECONVERGENT B2 ;  /* 0x0000000000027941 */ /* 0x000fea0003800200 */
.L_x_5921:
        /* <DEDUP_REMOVED lines=14> */
.L_x_5920:
[----:B------:R-:W-:Y:S05]  /*2e1b0*/  BSYNC.RECONVERGENT B1 ;  /* 0x0000000000017941 */ /* 0x000fea0003800200 */
.L_x_5919:
        /* <DEDUP_REMOVED lines=22> */
.L_x_5930:
        /* <DEDUP_REMOVED lines=13> */
.L_x_5932:
[----:B------:R-:W-:Y:S05]  /*2e3f0*/  BSYNC.RECONVERGENT B3 ;  /* 0x0000000000037941 */ /* 0x000fea0003800200 */
.L_x_5931:
        /* <DEDUP_REMOVED lines=61> */
.L_x_5929:
[----:B------:R-:W-:Y:S05]  /*2e7d0*/  BSYNC.RECONVERGENT B2 ;  /* 0x0000000000027941 */ /* 0x000fea0003800200 */
.L_x_5928:
        /* <DEDUP_REMOVED lines=12> */
.L_x_5927:
[----:B------:R-:W-:Y:S05]  /*2e8a0*/  BSYNC.RECONVERGENT B1 ;  /* 0x0000000000017941 */ /* 0x000fea0003800200 */
.L_x_5926:
        /* <DEDUP_REMOVED lines=23> */
.L_x_5937:
        /* <DEDUP_REMOVED lines=13> */
.L_x_5939:
[----:B------:R-:W-:Y:S05]  /*2eaf0*/  BSYNC.RECONVERGENT B3 ;  /* 0x0000000000037941 */ /* 0x000fea0003800200 */
.L_x_5938:
        /* <DEDUP_REMOVED lines=61> */
.L_x_5936:
[----:B------:R-:W-:Y:S05]  /*2eed0*/  BSYNC.RECONVERGENT B2 ;  /* 0x0000000000027941 */ /* 0x000fea0003800200 */
.L_x_5935:
        /* <DEDUP_REMOVED lines=14> */
.L_x_5934:
[----:B------:R-:W-:Y:S05]  /*2efc0*/  BSYNC.RECONVERGENT B1 ;  /* 0x0000000000017941 */ /* 0x000fea0003800200 */
.L_x_5933:
        /* <DEDUP_REMOVED lines=22> */
.L_x_5944:
        /* <DEDUP_REMOVED lines=13> */
.L_x_5946:
[----:B------:R-:W-:Y:S05]  /*2f200*/  BSYNC.RECONVERGENT B3 ;  /* 0x0000000000037941 */ /* 0x000fea0003800200 */
.L_x_5945:
        /* <DEDUP_REMOVED lines=61> */
.L_x_5943:
[----:B------:R-:W-:Y:S05]  /*2f5e0*/  BSYNC.RECONVERGENT B2 ;  /* 0x0000000000027941 */ /* 0x000fea0003800200 */
.L_x_5942:
        /* <DEDUP_REMOVED lines=12> */
.L_x_5941:
[----:B------:R-:W-:Y:S05]  /*2f6b0*/  BSYNC.RECONVERGENT B1 ;  /* 0x0000000000017941 */ /* 0x000fea0003800200 */
.L_x_5940:
        /* <DEDUP_REMOVED lines=23> */
.L_x_5951:
        /* <DEDUP_REMOVED lines=13> */
.L_x_5953:
[----:B------:R-:W-:Y:S05]  /*2f900*/  BSYNC.RECONVERGENT B3 ;  /* 0x0000000000037941 */ /* 0x000fea0003800200 */
.L_x_5952:
        /* <DEDUP_REMOVED lines=61> */
.L_x_5950:
[----:B------:R-:W-:Y:S05]  /*2fce0*/  BSYNC.RECONVERGENT B2 ;  /* 0x0000000000027941 */ /* 0x000fea0003800200 */
.L_x_5949:
        /* <DEDUP_REMOVED lines=14> */
.L_x_5948:
[----:B------:R-:W-:Y:S05]  /*2fdd0*/  BSYNC.RECONVERGENT B1 ;  /* 0x0000000000017941 */ /* 0x000fea0003800200 */
.L_x_5947:
[----:B------:R-:W-:Y:S02]  /*2fde0*/  F2FP.BF16.F32.PACK_AB R162, RZ, R149 ;  /* 0x00000095ffa2723e */ /* 0x000fe400000010ff */
[----:B------:R-:W-:Y:S02]  /*2fdf0*/  PRMT R116, R116, 0x5410, R119 ;  /* 0x0000541074747816 */ /* 0x000fe40000000077 */
[----:B------:R-:W-:Y:S02]  /*2fe00*/  PRMT R118, R118, 0x5410, R172 ;  /* 0x0000541076767816 */ /* 0x000fe400000000ac */
[----:B------:R-:W-:Y:S02]  /*2fe10*/  PRMT R117, R117, 0x5410, R158 ;  /* 0x0000541075757816 */ /* 0x000fe4000000009e */
[----:B------:R-:W-:Y:S01]  /*2fe20*/  PRMT R119, R173, 0x5410, R162 ;  /* 0x00005410ad777816 */ /* 0x000fe200000000a2 */
[----:B------:R-:W-:Y:S06]  /*2fe30*/  BRA `(.L_x_5954) ;  /* 0x0000003400707947 */ /* 0x000fec0003800000 */
.L_x_5897:
        /* <DEDUP_REMOVED lines=21> */
.L_x_5959:
        /* <DEDUP_REMOVED lines=13> */
.L_x_5961:
[----:B------:R-:W-:Y:S05]  /*30060*/  BSYNC.RECONVERGENT B3 ;  /* 0x0000000000037941 */ /* 0x000fea0003800200 */
.L_x_5960:
        /* <DEDUP_REMOVED lines=61> */
.L_x_5958:
[----:B------:R-:W-:Y:S05]  /*30440*/  BSYNC.RECONVERGENT B2 ;  /* 0x0000000000027941 */ /* 0x000fea0003800200 */
.L_x_5957:
        /* <DEDUP_REMOVED lines=11> */
.L_x_5956:
[----:B------:R-:W-:Y:S05]  /*30500*/  BSYNC.RECONVERGENT B1 ;  /* 0x0000000000017941 */ /* 0x000fea0003800200 */
.L_x_5955:
        /* <DEDUP_REMOVED lines=18> */
.L_x_5966:
        /* <DEDUP_REMOVED lines=13> */
.L_x_5968:
[----:B------:R-:W-:Y:S05]  /*30700*/  BSYNC.RECONVERGENT B3 ;  /* 0x0000000000037941 */ /* 0x000fea0003800200 */
.L_x_5967:
        /* <DEDUP_REMOVED lines=61> */
.L_x_5965:
[----:B------:R-:W-:Y:S05]  /*30ae0*/  BSYNC.RECONVERGENT B2 ;  /* 0x0000000000027941 */ /* 0x000fea0003800200 */
.L_x_5964:
        /* <DEDUP_REMOVED lines=12> */
.L_x_5963:
[----:B------:R-:W-:Y:S05]  /*30bb0*/  BSYNC.RECONVERGENT B1 ;  /* 0x0000000000017941 */ /* 0x000fea0003800200 */
.L_x_5962:
        /* <DEDUP_REMOVED lines=18> */
.L_x_5973:
        /* <DEDUP_REMOVED lines=13> */
.L_x_5975:
[----:B------:R-:W-:Y:S05]  /*30db0*/  BSYNC.RECONVERGENT B3 ;  /* 0x0000000000037941 */ /* 0x000fea0003800200 */
.L_x_5974:
        /* <DEDUP_REMOVED lines=61> */
.L_x_5972:
[----:B------:R-:W-:Y:S05]  /*31190*/  BSYNC.RECONVERGENT B2 ;  /* 0x0000000000027941 */ /* 0x000fea0003800200 */
.L_x_5971:
        /* <DEDUP_REMOVED lines=11> */
.L_x_5970:
[----:B------:R-:W-:Y:S05]  /*31250*/  BSYNC.RECONVERGENT B1 ;  /* 0x0000000000017941 */ /* 0x000fea0003800200 */
.L_x_5969:
        /* <DEDUP_REMOVED lines=18> */
.L_x_5980:
        /* <DEDUP_REMOVED lines=13> */
.L_x_5982:
[----:B------:R-:W-:Y:S05]  /*31450*/  BSYNC.RECONVERGENT B3 ;  /* 0x0000000000037941 */ /* 0x000fea0003800200 */
.L_x_5981:
        /* <DEDUP_REMOVED lines=61> */
.L_x_5979:
[----:B------:R-:W-:Y:S05]  /*31830*/  BSYNC.RECONVERGENT B2 ;  /* 0x0000000000027941 */ /* 0x000fea0003800200 */
.L_x_5978:
        /* <DEDUP_REMOVED lines=12> */
.L_x_5977:
[----:B------:R-:W-:Y:S05]  /*31900*/  BSYNC.RECONVERGENT B1 ;  /* 0x0000000000017941 */ /* 0x000fea0003800200 */
.L_x_5976:
        /* <DEDUP_REMOVED lines=18> */
.L_x_5987:
        /* <DEDUP_REMOVED lines=13> */
.L_x_5989:
[----:B------:R-:W-:Y:S05]  /*31b00*/  BSYNC.RECONVERGENT B3 ;  /* 0x0000000000037941 */ /* 0x000fea0003800200 */
.L_x_5988:
        /* <DEDUP_REMOVED lines=61> */
.L_x_5986:
[----:B------:R-:W-:Y:S05]  /*31ee0*/  BSYNC.RECONVERGENT B2 ;  /* 0x0000000000027941 */ /* 0x000fea0003800200 */
.L_x_5985:
        /* <DEDUP_REMOVED lines=11> */
.L_x_5984:
[----:B------:R-:W-:Y:S05]  /*31fa0*/  BSYNC.RECONVERGENT B1 ;  /* 0x0000000000017941 */ /* 0x000fea0003800200 */
.L_x_5983:
        /* <DEDUP_REMOVED lines=18> */
.L_x_5994:
        /* <DEDUP_REMOVED lines=13> */
.L_x_5996:
[----:B------:R-:W-:Y:S05]  /*321a0*/  BSYNC.RECONVERGENT B3 ;  /* 0x0000000000037941 */ /* 0x000fea0003800200 */
.L_x_5995:
        /* <DEDUP_REMOVED lines=61> */
.L_x_5993:
[----:B------:R-:W-:Y:S05]  /*32580*/  BSYNC.RECONVERGENT B2 ;  /* 0x0000000000027941 */ /* 0x000fea0003800200 */
.L_x_5992:
        /* <DEDUP_REMOVED lines=12> */
.L_x_5991:
[----:B------:R-:W-:Y:S05]  /*32650*/  BSYNC.RECONVERGENT B1 ;  /* 0x0000000000017941 */ /* 0x000fea0003800200 */
.L_x_5990:
        /* <DEDUP_REMOVED lines=18> */
.L_x_6001:
        /* <DEDUP_REMOVED lines=13> */
.L_x_6003:
[----:B------:R-:W-:Y:S05]  /*32850*/  BSYNC.RECONVERGENT B3 ;  /* 0x0000000000037941 */ /* 0x000fea0003800200 */
.L_x_6002:
        /* <DEDUP_REMOVED lines=61> */
.L_x_6000:
[----:B------:R-:W-:Y:S05]  /*32c30*/  BSYNC.RECONVERGENT B2 ;  /* 0x0000000000027941 */ /* 0x000fea0003800200 */
.L_x_5999:
        /* <DEDUP_REMOVED lines=11> */
.L_x_5998:
[----:B------:R-:W-:Y:S05]  /*32cf0*/  BSYNC.RECONVERGENT B1 ;  /* 0x0000000000017941 */ /* 0x000fea0003800200 */
.L_x_5997:
        /* <DEDUP_REMOVED lines=18> */
.L_x_6008:
        /* <DEDUP_REMOVED lines=13> */
.L_x_6010:
[----:B------:R-:W-:Y:S05]  /*32ef0*/  BSYNC.RECONVERGENT B3 ;  /* 0x0000000000037941 */ /* 0x000fea0003800200 */
.L_x_6009:
        /* <DEDUP_REMOVED lines=61> */
.L_x_6007:
[----:B------:R-:W-:Y:S05]  /*332d0*/  BSYNC.RECONVERGENT B2 ;  /* 0x0000000000027941 */ /* 0x000fea0003800200 */
.L_x_6006:
        /* <DEDUP_REMOVED lines=12> */
.L_x_6005:
[----:B------:R-:W-:Y:S05]  /*333a0*/  BSYNC.RECONVERGENT B1 ;  /* 0x0000000000017941 */ /* 0x000fea0003800200 */
.L_x_6004:
[----:B------:R-:W-:Y:S02]  /*333b0*/  F2FP.BF16.F32.PACK_AB R162, RZ, R149 ;  /* 0x00000095ffa2723e */ /* 0x000fe400000010ff */
[----:B------:R-:W-:Y:S02]  /*333c0*/  PRMT R116, R116, 0x5410, R119 ;  /* 0x0000541074747816 */ /* 0x000fe40000000077 */
[----:B------:R-:W-:Y:S02]  /*333d0*/  PRMT R118, R118, 0x5410, R169 ;  /* 0x0000541076767816 */ /* 0x000fe400000000a9 */
[----:B------:R-:W-:Y:S02]  /*333e0*/  PRMT R117, R117, 0x5410, R158 ;  /* 0x0000541075757816 */ /* 0x000fe4000000009e */
[----:B------:R-:W-:-:S07]  /*333f0*/  PRMT R119, R214, 0x5410, R162 ;  /* 0x00005410d6777816 */ /* 0x000fce00000000a2 */
.L_x_5954:
        /* <DEDUP_REMOVED lines=26> */
.L_x_6012:
[----:B------:R-:W-:Y:S05]  /*335a0*/  BSYNC.RECONVERGENT B1 ;  /* 0x0000000000017941 */ /* 0x000fea0003800200 */
.L_x_6011:
[----:B------:R-:W-:Y:S01]  /*335b0*/  VIADD R160, R160, 0x20 ;  /* 0x00000020a0a07836 */ /* 0x000fe20000000000 */
[----:B------:R-:W-:-:S07]  /*335c0*/  IADD3 R159, PT, PT, R159, 0x20, RZ ;  /* 0x000000209f9f7810 */ /* 0x000fce0007ffe0ff */
.L_x_5896:
[----:B------:R-:W-:Y:S05]  /*335d0*/  BSYNC.RECONVERGENT B0 ;  /* 0x0000000000007941 */ /* 0x000fea0003800200 */
.L_x_5895:
        /* <DEDUP_REMOVED lines=17> */
[----:B------:R-:W-:Y:S01]  /*336f0*/  @!P1 MOV R118, R158 ;  /* 0x0000009e00769202 */ /* 0x000fe20000000f00 */
[----:B0-----:R-:W-:Y:S01]  /*33700*/  @!P1 IMAD.MOV.U32 R116, RZ, RZ, R7 ;  /* 0x000000ffff749224 */ /* 0x001fe200078e0007 */
        /* <DEDUP_REMOVED lines=17> */
.L_x_6020:
        /* <DEDUP_REMOVED lines=13> */
.L_x_6022:
[----:B------:R-:W-:Y:S05]  /*338f0*/  BSYNC.RECONVERGENT B3 ;  /* 0x0000000000037941 */ /* 0x000fea0003800200 */
.L_x_6021:
        /* <DEDUP_REMOVED lines=61> */
.L_x_6019:
[----:B------:R-:W-:Y:S05]  /*33cd0*/  BSYNC.RECONVERGENT B2 ;  /* 0x0000000000027941 */ /* 0x000fea0003800200 */
.L_x_6018:
        /* <DEDUP_REMOVED lines=12> */
.L_x_6017:
[----:B------:R-:W-:Y:S05]  /*33da0*/  BSYNC.RECONVERGENT B1 ;  /* 0x0000000000017941 */ /* 0x000fea0003800200 */
.L_x_6016:
        /* <DEDUP_REMOVED lines=23> */
.L_x_6027:
        /* <DEDUP_REMOVED lines=13> */
.L_x_6029:
[----:B------:R-:W-:Y:S05]  /*33ff0*/  BSYNC.RECONVERGENT B3 ;  /* 0x0000000000037941 */ /* 0x000fea0003800200 */
.L_x_6028:
        /* <DEDUP_REMOVED lines=58> */
[----:B------:R-:W-:-:S04]  /*343a0*/  IADD3 R5, PT, PT, R133, -0x695add53, RZ ;  /* 0x96a522ad85057810 */ /* 0x000fc80007ffe0ff */
[----:B------:R-:W-:Y:S02]  /*343b0*/  LOP3.LUT R5, R5, R154, R117, 0x96, !PT ;  /* 0x0000009a05057212 */ /* 0x000fe400078e9675 */
[----:B------:R-:W-:-:S07]  /*343c0*/  MOV R117, R116 ;  /* 0x0000007400757202 */ /* 0x000fce0000000f00 */
.L_x_6026:
[----:B------:R-:W-:Y:S05]  /*343d0*/  BSYNC.RECONVERGENT B2 ;  /* 0x0000000000027941 */ /* 0x000fea0003800200 */
.L_x_6025:
        /* <DEDUP_REMOVED lines=14> */
.L_x_6024:
[----:B------:R-:W-:Y:S05]  /*344c0*/  BSYNC.RECONVERGENT B1 ;  /* 0x0000000000017941 */ /* 0x000fea0003800200 */
.L_x_6023:
        /* <DEDUP_REMOVED lines=22> */
.L_x_6034:
        /* <DEDUP_REMOVED lines=13> */
.L_x_6036:
[----:B------:R-:W-:Y:S05]  /*34700*/  BSYNC.RECONVERGENT B3 ;  /* 0x0000000000037941 */ /* 0x000fea0003800200 */
.L_x_6035:
        /* <DEDUP_REMOVED lines=61> */
.L_x_6033:
[----:B------:R-:W-:Y:S05]  /*34ae0*/  BSYNC.RECONVERGENT B2 ;  /* 0x0000000000027941 */ /* 0x000fea0003800200 */
.L_x_6032:
        /* <DEDUP_REMOVED lines=12> */
.L_x_6031:
[----:B------:R-:W-:Y:S05]  /*34bb0*/  BSYNC.RECONVERGENT B1 ;  /* 0x0000000000017941 */ /* 0x000fea0003800200 */
.L_x_6030:
        /* <DEDUP_REMOVED lines=23> */
.L_x_6041:
        /* <DEDUP_REMOVED lines=13> */
.L_x_6043:
[----:B------:R-:W-:Y:S05]  /*34e00*/  BSYNC.RECONVERGENT B3 ;  /* 0x0000000000037941 */ /* 0x000fea0003800200 */
.L_x_6042:
        /* <DEDUP_REMOVED lines=61> */
.L_x_6040:
[----:B------:R-:W-:Y:S05]  /*351e0*/  BSYNC.RECONVERGENT B2 ;  /* 0x0000000000027941 */ /* 0x000fea0003800200 */
.L_x_6039:
        /* <DEDUP_REMOVED lines=14> */
.L_x_6038:
[----:B------:R-:W-:Y:S05]  /*352d0*/  BSYNC.RECONVERGENT B1 ;  /* 0x0000000000017941 */ /* 0x000fea0003800200 */
.L_x_6037:
        /* <DEDUP_REMOVED lines=22> */
.L_x_6048:
        /* <DEDUP_REMOVED lines=13> */
.L_x_6050:
[----:B------:R-:W-:Y:S05]  /*35510*/  BSYNC.RECONVERGENT B3 ;  /* 0x0000000000037941 */ /* 0x000fea0003800200 */
.L_x_6049:
        /* <DEDUP_REMOVED lines=61> */
.L_x_6047:
[----:B------:R-:W-:Y:S05]  /*358f0*/  BSYNC.RECONVERGENT B2 ;  /* 0x0000000000027941 */ /* 0x000fea0003800200 */
.L_x_6046:
        /* <DEDUP_REMOVED lines=12> */
.L_x_6045:
[----:B------:R-:W-:Y:S05]  /*359c0*/  BSYNC.RECONVERGENT B1 ;  /* 0x0000000000017941 */ /* 0x000fea0003800200 */
.L_x_6044:
        /* <DEDUP_REMOVED lines=23> */
.L_x_6055:
        /* <DEDUP_REMOVED lines=13> */
.L_x_6057:
[----:B------:R-:W-:Y:S05]  /*35c10*/  BSYNC.RECONVERGENT B3 ;  /* 0x0000000000037941 */ /* 0x000fea0003800200 */
.L_x_6056:
        /* <DEDUP_REMOVED lines=61> */
.L_x_6054:
[----:B------:R-:W-:Y:S05]  /*35ff0*/  BSYNC.RECONVERGENT B2 ;  /* 0x0000000000027941 */ /* 0x000fea0003800200 */
.L_x_6053:
        /* <DEDUP_REMOVED lines=14> */
.L_x_6052:
[----:B------:R-:W-:Y:S05]  /*360e0*/  BSYNC.RECONVERGENT B1 ;  /* 0x0000000000017941 */ /* 0x000fea0003800200 */
.L_x_6051:
        /* <DEDUP_REMOVED lines=22> */
.L_x_6062:
        /* <DEDUP_REMOVED lines=13> */
.L_x_6064:
[----:B------:R-:W-:Y:S05]  /*36320*/  BSYNC.RECONVERGENT B3 ;  /* 0x0000000000037941 */ /* 0x000fea0003800200 */
.L_x_6063:
        /* <DEDUP_REMOVED lines=61> */
.L_x_6061:
[----:B------:R-:W-:Y:S05]  /*36700*/  BSYNC.RECONVERGENT B2 ;  /* 0x0000000000027941 */ /* 0x000fea0003800200 */
.L_x_6060:
        /* <DEDUP_REMOVED lines=12> */
.L_x_6059:
[----:B------:R-:W-:Y:S05]  /*367d0*/  BSYNC.RECONVERGENT B1 ;  /* 0x0000000000017941 */ /* 0x000fea0003800200 */
.L_x_6058:
        /* <DEDUP_REMOVED lines=23> */
.L_x_6069:
        /* <DEDUP_REMOVED lines=13> */
.L_x_6071:
[----:B------:R-:W-:Y:S05]  /*36a20*/  BSYNC.RECONVERGENT B3 ;  /* 0x0000000000037941 */ /* 0x000fea0003800200 */
.L_x_6070:
        /* <DEDUP_REMOVED lines=61> */
.L_x_6068:
[----:B------:R-:W-:Y:S05]  /*36e00*/  BSYNC.RECONVERGENT B2 ;  /* 0x0000000000027941 */ /* 0x000fea0003800200 */
.L_x_6067:
        /* <DEDUP_REMOVED lines=14> */
.L_x_6066:
[----:B------:R-:W-:Y:S05]  /*36ef0*/  BSYNC.RECONVERGENT B1 ;  /* 0x0000000000017941 */ /* 0x000fea0003800200 */
.L_x_6065:
[----:B------:R-:W-:Y:S02]  /*36f00*/  F2FP.BF16.F32.PACK_AB R162, RZ, R157 ;  /* 0x0000009dffa2723e */ /* 0x000fe400000010ff */
[----:B------:R-:W-:Y:S02]  /*36f10*/  PRMT R116, R119, 0x5410, R116 ;  /* 0x0000541077747816 */ /* 0x000fe40000000074 */
[----:B------:R-:W-:Y:S02]  /*36f20*/  PRMT R118, R118, 0x5410, R172 ;  /* 0x0000541076767816 */ /* 0x000fe400000000ac */
[----:B------:R-:W-:Y:S02]  /*36f30*/  PRMT R117, R117, 0x5410, R161 ;  /* 0x0000541075757816 */ /* 0x000fe400000000a1 */
[----:B------:R-:W-:Y:S01]  /*36f40*/  PRMT R119, R173, 0x5410, R162 ;  /* 0x00005410ad777816 */ /* 0x000fe200000000a2 */
[----:B------:R-:W-:Y:S06]  /*36f50*/  BRA `(.L_x_6072) ;  /* 0x0000003400747947 */ /* 0x000fec0003800000 */
.L_x_6015:
        /* <DEDUP_REMOVED lines=21> */
.L_x_6077:
        /* <DEDUP_REMOVED lines=13> */
.L_x_6079:
[----:B------:R-:W-:Y:S05]  /*37180*/  BSYNC.RECONVERGENT B3 ;  /* 0x0000000000037941 */ /* 0x000fea0003800200 */
.L_x_6078:
        /* <DEDUP_REMOVED lines=61> */
.L_x_6076:
[----:B------:R-:W-:Y:S05]  /*37560*/  BSYNC.RECONVERGENT B2 ;  /* 0x0000000000027941 */ /* 0x000fea0003800200 */
.L_x_6075:
        /* <DEDUP_REMOVED lines=11> */
.L_x_6074:
[----:B------:R-:W-:Y:S05]  /*37620*/  BSYNC.RECONVERGENT B1 ;  /* 0x0000000000017941 */ /* 0x000fea0003800200 */
.L_x_6073:
        /* <DEDUP_REMOVED lines=18> */
.L_x_6084:
        /* <DEDUP_REMOVED lines=13> */
.L_x_6086:
[----:B------:R-:W-:Y:S05]  /*37820*/  BSYNC.RECONVERGENT B3 ;  /* 0x0000000000037941 */ /* 0x000fea0003800200 */
.L_x_6085:
        /* <DEDUP_REMOVED lines=61> */
.L_x_6083:
[----:B------:R-:W-:Y:S05]  /*37c00*/  BSYNC.RECONVERGENT B2 ;  /* 0x0000000000027941 */ /* 0x000fea0003800200 */
.L_x_6082:
        /* <DEDUP_REMOVED lines=12> */
.L_x_6081:
[----:B------:R-:W-:Y:S05]  /*37cd0*/  BSYNC.RECONVERGENT B1 ;  /* 0x0000000000017941 */ /* 0x000fea0003800200 */
.L_x_6080:
        /* <DEDUP_REMOVED lines=18> */
.L_x_6091:
        /* <DEDUP_REMOVED lines=13> */
.L_x_6093:
[----:B------:R-:W-:Y:S05]  /*37ed0*/  BSYNC.RECONVERGENT B3 ;  /* 0x0000000000037941 */ /* 0x000fea0003800200 */
.L_x_6092:
        /* <DEDUP_REMOVED lines=61> */
.L_x_6090:
[----:B------:R-:W-:Y:S05]  /*382b0*/  BSYNC.RECONVERGENT B2 ;  /* 0x0000000000027941 */ /* 0x000fea0003800200 */
.L_x_6089:
        /* <DEDUP_REMOVED lines=11> */
.L_x_6088:
[----:B------:R-:W-:Y:S05]  /*38370*/  BSYNC.RECONVERGENT B1 ;  /* 0x0000000000017941 */ /* 0x000fea0003800200 */
.L_x_6087:
        /* <DEDUP_REMOVED lines=18> */
.L_x_6098:
        /* <DEDUP_REMOVED lines=13> */
.L_x_6100:
[----:B------:R-:W-:Y:S05]  /*38570*/  BSYNC.RECONVERGENT B3 ;  /* 0x0000000000037941 */ /* 0x000fea0003800200 */
.L_x_6099:
        /* <DEDUP_REMOVED lines=61> */
.L_x_6097:
[----:B------:R-:W-:Y:S05]  /*38950*/  BSYNC.RECONVERGENT B2 ;  /* 0x0000000000027941 */ /* 0x000fea0003800200 */
.L_x_6096:
        /* <DEDUP_REMOVED lines=12> */
.L_x_6095:
[----:B------:R-:W-:Y:S05]  /*38a20*/  BSYNC.RECONVERGENT B1 ;  /* 0x0000000000017941 */ /* 0x000fea0003800200 */
.L_x_6094:
        /* <DEDUP_REMOVED lines=18> */
.L_x_6105:
        /* <DEDUP_REMOVED lines=13> */
.L_x_6107:
[----:B------:R-:W-:Y:S05]  /*38c20*/  BSYNC.RECONVERGENT B3 ;  /* 0x0000000000037941 */ /* 0x000fea0003800200 */
.L_x_6106:
        /* <DEDUP_REMOVED lines=61> */
.L_x_6104:
[----:B------:R-:W-:Y:S05]  /*39000*/  BSYNC.RECONVERGENT B2 ;  /* 0x0000000000027941 */ /* 0x000fea0003800200 */
.L_x_6103:
        /* <DEDUP_REMOVED lines=11> */
.L_x_6102:
[----:B------:R-:W-:Y:S05]  /*390c0*/  BSYNC.RECONVERGENT B1 ;  /* 0x0000000000017941 */ /* 0x000fea0003800200 */
.L_x_6101:
        /* <DEDUP_REMOVED lines=18> */
.L_x_6112:
        /* <DEDUP_REMOVED lines=13> */
.L_x_6114:
[----:B------:R-:W-:Y:S05]  /*392c0*/  BSYNC.RECONVERGENT B3 ;  /* 0x0000000000037941 */ /* 0x000fea0003800200 */
.L_x_6113:
        /* <DEDUP_REMOVED lines=61> */
.L_x_6111:
[----:B------:R-:W-:Y:S05]  /*396a0*/  BSYNC.RECONVERGENT B2 ;  /* 0x0000000000027941 */ /* 0x000fea0003800200 */
.L_x_6110:
        /* <DEDUP_REMOVED lines=12> */
.L_x_6109:
[----:B------:R-:W-:Y:S05]  /*39770*/  BSYNC.RECONVERGENT B1 ;  /* 0x0000000000017941 */ /* 0x000fea0003800200 */
.L_x_6108:
        /* <DEDUP_REMOVED lines=18> */
.L_x_6119:
        /* <DEDUP_REMOVED lines=13> */
.L_x_6121:
[----:B------:R-:W-:Y:S05]  /*39970*/  BSYNC.RECONVERGENT B3 ;  /* 0x0000000000037941 */ /* 0x000fea0003800200 */
.L_x_6120:
        /* <DEDUP_REMOVED lines=61> */
.L_x_6118:
[----:B------:R-:W-:Y:S05]  /*39d50*/  BSYNC.RECONVERGENT B2 ;  /* 0x0000000000027941 */ /* 0x000fea0003800200 */
.L_x_6117:
        /* <DEDUP_REMOVED lines=11> */
.L_x_6116:
[----:B------:R-:W-:Y:S05]  /*39e10*/  BSYNC.RECONVERGENT B1 ;  /* 0x0000000000017941 */ /* 0x000fea0003800200 */
.L_x_6115:
        /* <DEDUP_REMOVED lines=18> */
.L_x_6126:
        /* <DEDUP_REMOVED lines=13> */
.L_x_6128:
[----:B------:R-:W-:Y:S05]  /*3a010*/  BSYNC.RECONVERGENT B3 ;  /* 0x0000000000037941 */ /* 0x000fea0003800200 */
.L_x_6127:
        /* <DEDUP_REMOVED lines=61> */
.L_x_6125:
[----:B------:R-:W-:Y:S05]  /*3a3f0*/  BSYNC.RECONVERGENT B2 ;  /* 0x0000000000027941 */ /* 0x000fea0003800200 */
.L_x_6124:
        /* <DEDUP_REMOVED lines=12> */
.L_x_6123:
[----:B------:R-:W-:Y:S05]  /*3a4c0*/  BSYNC.RECONVERGENT B1 ;  /* 0x0000000000017941 */ /* 0x000fea0003800200 */
.L_x_6122:
[----:B------:R-:W-:Y:S01]  /*3a4d0*/  F2FP.BF16.F32.PACK_AB R162, RZ, R157 ;  /* 0x0000009dffa2723e */ /* 0x000fe200000010ff */
[----:B------:R-:W-:Y:S01]  /*3a4e0*/  IMAD.MOV.U32 R158, RZ, RZ, R172 ;  /* 0x000000ffff9e7224 */ /* 0x000fe200078e00ac */
[----:B------:R-:W-:Y:S02]  /*3a4f0*/  PRMT R116, R116, 0x5410, R119 ;  /* 0x0000541074747816 */ /* 0x000fe40000000077 */
[----:B------:R-:W-:Y:S02]  /*3a500*/  PRMT R118, R118, 0x5410, R173 ;  /* 0x0000541076767816 */ /* 0x000fe400000000ad */
[----:B------:R-:W-:Y:S02]  /*3a510*/  PRMT R117, R117, 0x5410, R161 ;  /* 0x0000541075757816 */ /* 0x000fe400000000a1 */
[----:B------:R-:W-:-:S07]  /*3a520*/  PRMT R119, R214, 0x5410, R162 ;  /* 0x00005410d6777816 */ /* 0x000fce00000000a2 */
.L_x_6072:
[----:B------:R-:W0:Y:S02]  /*3a530*/  LDC.64 R162, c[0x0][0x3a8] ;  /* 0x0000ea00ffa27b82 */ /* 0x000e240000000a00 */
[----:B0-----:R-:W-:-:S05]  /*3a540*/  IMAD.WIDE.U32 R160, R160, 0x10, R162 ;  /* 0x00000010a0a07825 */ /* 0x001fca00078e00a2 */
[----:B------:R2:W-:Y:S01]  /*3a550*/  STG.E.128 desc[UR6][R160.64], R116 ;  /* 0x00000074a0007986 */ /* 0x0005e2000c101d06 */
[----:B------:R-:W-:Y:S05]  /*3a560*/  @!P0 BRA `(.L_x_6014) ;  /* 0x0000000000508947 */ /* 0x000fea0003800000 */
[----:B--2---:R-:W-:Y:S02]  /*3a570*/  SHF.L.U32 R116, R24, 0x10, RZ ;  /* 0x0000001018747819 */ /* 0x004fe400000006ff */
        /* <DEDUP_REMOVED lines=19> */
.L_x_6014:
[----:B------:R-:W-:Y:S05]  /*3a6b0*/  BSYNC.RECONVERGENT B0 ;  /* 0x0000000000007941 */ /* 0x000fea0003800200 */
.L_x_6013:
[----:B0123--:R-:W-:Y:S01]  /*3a6c0*/  FADD.FTZ R116, RZ, R11 ;  /* 0x0000000bff747221 */ /* 0x00ffe20000010000 */
[C---:B------:R-:W-:Y:S01]  /*3a6d0*/  ISETP.GT.U32.AND P4, PT, R2.reuse, 0x3f, PT ;  /* 0x0000003f0200780c */ /* 0x040fe20003f84070 */
[----:B------:R-:W0:Y:S01]  /*3a6e0*/  S2R R161, SR_TID.X ;  /* 0x0000000000a17919 */ /* 0x000e220000002100 */
[C---:B------:R-:W-:Y:S01]  /*3a6f0*/  ISETP.GT.U32.AND P3, PT, R2.reuse, 0x5f, PT ;  /* 0x0000005f0200780c */ /* 0x040fe20003f64070 */
[----:B------:R-:W-:Y:S01]  /*3a700*/  FADD.FTZ R116, R13, R116 ;  /* 0x000000740d747221 */ /* 0x000fe20000010000 */
[C---:B------:R-:W-:Y:S01]  /*3a710*/  ISETP.GT.U32.AND P2, PT, R2.reuse, 0x7f, PT ;  /* 0x0000007f0200780c */ /* 0x040fe20003f44070 */
[----:B------:R-:W-:Y:S01]  /*3a720*/  UMOV UR13, 0xffffffff ;  /* 0xffffffff000d7882 */ /* 0x000fe20000000000 */
[C---:B------:R-:W-:Y:S01]  /*3a730*/  ISETP.GT.U32.AND P1, PT, R2.reuse, 0x9f, PT ;  /* 0x0000009f0200780c */ /* 0x040fe20003f24070 */
[----:B------:R-:W-:Y:S01]  /*3a740*/  FADD.FTZ R116, R15, R116 ;  /* 0x000000740f747221 */ /* 0x000fe20000010000 */
[----:B------:R-:W-:Y:S02]  /*3a750*/  LOP3.LUT R35, R35, 0xffffffef, RZ, 0xc0, !PT ;  /* 0xffffffef23237812 */ /* 0x000fe400078ec0ff */
[----:B------:R-:W-:Y:S01]  /*3a760*/  ISETP.GT.U32.AND P6, PT, R2, 0xdf, PT ;  /* 0x000000df0200780c */ /* 0x000fe20003fc4070 */
[----:B------:R-:W-:-:S04]  /*3a770*/  FADD.FTZ R116, R17, R116 ;  /* 0x0000007411747221 */ /* 0x000fc80000010000 */
[----:B------:R-:W-:-:S04]  /*3a780*/  FADD.FTZ R116, R19, R116 ;  /* 0x0000007413747221 */ /* 0x000fc80000010000 */
[----:B------:R-:W-:-:S04]  /*3a790*/  FADD.FTZ R116, R21, R116 ;  /* 0x0000007415747221 */ /* 0x000fc80000010000 */
[----:B------:R-:W-:-:S04]  /*3a7a0*/  FADD.FTZ R116, R23, R116 ;  /* 0x0000007417747221 */ /* 0x000fc80000010000 */
[----:B------:R-:W-:-:S05]  /*3a7b0*/  FADD.FTZ R116, R25, R116 ;  /* 0x0000007419747221 */ /* 0x000fca0000010000 */
[----:B------:R-:W-:Y:S02]  /*3a7c0*/  FSEL R116, R116, RZ, P5 ;  /* 0x000000ff74747208 */ /* 0x000fe40002800000 */
[----:B0-----:R-:W-:-:S03]  /*3a7d0*/  LOP3.LUT P0, RZ, R161, 0x1f, RZ, 0xc0, !PT ;  /* 0x0000001fa1ff7812 */ /* 0x001fc6000780c0ff */
[----:B------:R-:W-:-:S04]  /*3a7e0*/  FADD.FTZ R117, R27, R116 ;  /* 0x000000741b757221 */ /* 0x000fc80000010000 */
[----:B------:R-:W-:-:S04]  /*3a7f0*/  FADD.FTZ R117, R28, R117 ;  /* 0x000000751c757221 */ /* 0x000fc80000010000 */
[----:B------:R-:W-:Y:S02]  /*3a800*/  FADD.FTZ R117, R29, R117 ;  /* 0x000000751d757221 */ /* 0x000fe40000010000 */
[----:B------:R-:W-:Y:S02]  /*3a810*/  @P0 LOP3.LUT R35, R35, 0x10, RZ, 0xfc, !PT ;  /* 0x0000001023230812 */ /* 0x000fe400078efcff */
[----:B------:R-:W-:Y:S01]  /*3a820*/  FADD.FTZ R117, R30, R117 ;  /* 0x000000751e757221 */ /* 0x000fe20000010000 */
[----:B------:R-:W-:Y:S02]  /*3a830*/  ISETP.GT.U32.AND P0, PT, R2, 0xbf, PT ;  /* 0x000000bf0200780c */ /* 0x000fe40003f04070 */
[----:B------:R-:W-:Y:S01]  /*3a840*/  LOP3.LUT R35, R35, 0xfffffffe, RZ, 0xc0, !PT ;  /* 0xfffffffe23237812 */ /* 0x000fe200078ec0ff */
[----:B------:R-:W-:-:S03]  /*3a850*/  FADD.FTZ R117, R31, R117 ;  /* 0x000000751f757221 */ /* 0x000fc60000010000 */
[----:B------:R-:W-:Y:S01]  /*3a860*/  @P6 LOP3.LUT R35, R35, 0x1, RZ, 0xfc, !PT ;  /* 0x0000000123236812 */ /* 0x000fe200078efcff */
[----:B------:R-:W-:-:S03]  /*3a870*/  FADD.FTZ R117, R32, R117 ;  /* 0x0000007520757221 */ /* 0x000fc60000010000 */
[----:B------:R-:W-:Y:S01]  /*3a880*/  LOP3.LUT R35, R35, 0xfffffffd, RZ, 0xc0, !PT ;  /* 0xfffffffd23237812 */ /* 0x000fe200078ec0ff */
        /* <DEDUP_REMOVED lines=205> */
.L_x_6158:
        /* <DEDUP_REMOVED lines=17> */
[----:B------:R-:W1:Y:S01]  /*3b670*/  LDC R162, c[0x0][0x388] ;  /* 0x0000e200ffa27b82 */ /* 0x000e620000000800 */
[----:B------:R-:W-:Y:S01]  /*3b680*/  VIADD R116, R174, 0xffffffff ;  /* 0xffffffffae747836 */ /* 0x000fe20000000000 */
[----:B------:R-:W-:Y:S01]  /*3b690*/  LOP3.LUT R161, R161, 0x1f, RZ, 0xc0, !PT ;  /* 0x0000001fa1a17812 */ /* 0x000fe200078ec0ff */
[----:B------:R-:W-:Y:S01]  /*3b6a0*/  BSSY.RECONVERGENT B1, `(.L_x_6132) ;  /* 0x0000037000017945 */ /* 0x000fe20003800200 */
[----:B------:R-:W-:Y:S01]  /*3b6b0*/  FSEL R163, R118, RZ, !P0 ;  /* 0x000000ff76a37208 */ /* 0x000fe20004000000 */
[----:B-1----:R-:W-:-:S05]  /*3b6c0*/  IMAD R116, R116, R162, RZ ;  /* 0x000000a274747224 */ /* 0x002fca00078e02ff */
[----:B------:R-:W-:-:S04]  /*3b6d0*/  SHF.R.S32.HI R117, RZ, 0x1f, R116 ;  /* 0x0000001fff757819 */ /* 0x000fc80000011474 */
[----:B------:R-:W-:-:S04]  /*3b6e0*/  LEA.HI R117, R117, R116, RZ, 0x3 ;  /* 0x0000007475757211 */ /* 0x000fc800078f18ff */
[----:B------:R-:W-:Y:S01]  /*3b6f0*/  LEA.HI.SX32 R162, R117, R161, 0x1d ;  /* 0x000000a175a27211 */ /* 0x000fe200078feaff */
[----:B------:R-:W-:Y:S06]  /*3b700*/  @!P5 BRA `(.L_x_6133) ;  /* 0x0000000000c0d947 */ /* 0x000fec0003800000 */
[--C-:B------:R-:W-:Y:S01]  /*3b710*/  FADD.FTZ R168, R11, -R163.reuse ;  /* 0x800000a30ba87221 */ /* 0x100fe20000010000 */
[----:B------:R-:W-:Y:S01]  /*3b720*/  SHF.L.U32 R116, R204, 0x10, RZ ;  /* 0x00000010cc747819 */ /* 0x000fe200000006ff */
        /* <DEDUP_REMOVED lines=46> */
.L_x_6133:
[----:B------:R-:W-:Y:S05]  /*3ba10*/  BSYNC.RECONVERGENT B1 ;  /* 0x0000000000017941 */ /* 0x000fea0003800200 */
.L_x_6132:
[----:B------:R-:W-:Y:S01]  /*3ba20*/  LOP3.LUT P0, RZ, R35, 0x200, RZ, 0xc0, !PT ;  /* 0x0000020023ff7812 */ /* 0x000fe2000780c0ff */
[----:B------:R-:W-:-:S12]  /*3ba30*/  BSSY.RECONVERGENT B1, `(.L_x_6134) ;  /* 0x0000035000017945 */ /* 0x000fd80003800200 */
[----:B------:R-:W-:Y:S05]  /*3ba40*/  @!P0 BRA `(.L_x_6135) ;  /* 0x0000000000cc8947 */ /* 0x000fea0003800000 */
[----:B------:R-:W2:Y:S04]  /*3ba50*/  LDL R169, [R1] ;  /* 0x0000000001a97983 */ /* 0x000ea80000100800 */
[----:B------:R-:W3:Y:S04]  /*3ba60*/  LDL R171, [R1+0x8] ;  /* 0x0000080001ab7983 */ /* 0x000ee80000100800 */
[----:B------:R-:W4:Y:S01]  /*3ba70*/  LDL R172, [R1+0x4] ;  /* 0x0000040001ac7983 */ /* 0x000f220000100800 */
[----:B------:R-:W-:Y:S01]  /*3ba80*/  FADD.FTZ R168, R27, -R163 ;  /* 0x800000a31ba87221 */ /* 0x000fe20000010000 */
[----:B-1----:R-:W-:Y:S01]  /*3ba90*/  SHF.L.U32 R117, R104, 0x10, RZ ;  /* 0x0000001068757819 */ /* 0x002fe200000006ff */
[----:B------:R-:W-:-:S02]  /*3baa0*/  IMAD.U32 R116, R200, 0x10000, RZ ;  /* 0x00010000c8747824 */ /* 0x000fc400078e00ff */
[----:B------:R-:W-:-:S04]  /*3bab0*/  FMUL.FTZ R168, R159, R168 ;  /* 0x000000a89fa87220 */ /* 0x000fc80000410000 */
[----:B------:R-:W-:Y:S01]  /*3bac0*/  FFMA.FTZ R168, R168, R116, R117 ;  /* 0x00000074a8a87223 */ /* 0x000fe20000010075 */
[--C-:B------:R-:W-:Y:S01]  /*3bad0*/  FADD.FTZ R116, R28, -R163.reuse ;  /* 0x800000a31c747221 */ /* 0x100fe20000010000 */
[----:B------:R-:W-:Y:S01]  /*3bae0*/  SHF.L.U32 R118, R249, 0x10, RZ ;  /* 0x00000010f9767819 */ /* 0x000fe200000006ff */
[----:B------:R-:W-:Y:S02]  /*3baf0*/  IMAD.U32 R117, R248, 0x10000, RZ ;  /* 0x00010000f8757824 */ /* 0x000fe400078e00ff */
[----:B------:R-:W-:Y:S01]  /*3bb00*/  FMUL.FTZ R116, R159, R116 ;  /* 0x000000749f747220 */ /* 0x000fe20000410000 */
[----:B0-----:R-:W-:-:S03]  /*3bb10*/  FADD.FTZ R160, R29, -R163 ;  /* 0x800000a31da07221 */ /* 0x001fc60000010000 */
[----:B------:R-:W-:Y:S01]  /*3bb20*/  FFMA.FTZ R116, R116, R117, R118 ;  /* 0x0000007574747223 */ /* 0x000fe20000010076 */
[----:B------:R-:W-:Y:S01]  /*3bb30*/  SHF.L.U32 R118, R105, 0x10, RZ ;  /* 0x0000001069767819 */ /* 0x000fe200000006ff */
[----:B------:R-:W-:Y:S01]  /*3bb40*/  FMUL.FTZ R160, R159, R160 ;  /* 0x000000a09fa07220 */ /* 0x000fe20000410000 */
[----:B------:R-:W-:-:S04]  /*3bb50*/  IMAD.U32 R117, R201, 0x10000, RZ ;  /* 0x00010000c9757824 */ /* 0x000fc800078e00ff */
[----:B------:R-:W-:Y:S01]  /*3bb60*/  FFMA.FTZ R160, R160, R117, R118 ;  /* 0x00000075a0a07223 */ /* 0x000fe20000010076 */
[--C-:B------:R-:W-:Y:S01]  /*3bb70*/  FADD.FTZ R117, R30, -R163.reuse ;  /* 0x800000a31e757221 */ /* 0x100fe20000010000 */
[----:B------:R-:W-:Y:S01]  /*3bb80*/  SHF.L.U32 R119, R251, 0x10, RZ ;  /* 0x00000010fb777819 */ /* 0x000fe200000006ff */
[----:B------:R-:W-:Y:S02]  /*3bb90*/  IMAD.U32 R118, R250, 0x10000, RZ ;  /* 0x00010000fa767824 */ /* 0x000fe400078e00ff */
        /* <DEDUP_REMOVED lines=10> */
[----:B------:R-:W-:Y:S02]  /*3bc40*/  F2FP.BF16.F32.PACK_AB R117, R117, R160 ;  /* 0x000000a07575723e */ /* 0x000fe400000010ff */
[----:B------:R-:W-:Y:S02]  /*3bc50*/  SHF.L.U32 R170, R107, 0x10, RZ ;  /* 0x000000106baa7819 */ /* 0x000fe400000006ff */
[----:B------:R-:W-:Y:S02]  /*3bc60*/  F2FP.BF16.F32.PACK_AB R116, R116, R168 ;  /* 0x000000a87474723e */ /* 0x000fe400000010ff */
[----:B--2---:R-:W-:-:S05]  /*3bc70*/  SHF.L.U32 R169, R169, 0x10, RZ ;  /* 0x00000010a9a97819 */ /* 0x004fca00000006ff */
[----:B------:R-:W-:Y:S01]  /*3bc80*/  FFMA.FTZ R118, R118, R119, R169 ;  /* 0x0000007776767223 */ /* 0x000fe200000100a9 */
[----:B------:R-:W-:-:S04]  /*3bc90*/  FADD.FTZ R119, R33, -R163 ;  /* 0x800000a321777221 */ /* 0x000fc80000010000 */
[----:B------:R-:W-:Y:S02]  /*3bca0*/  F2FP.BF16.F32.PACK_AB R118, R118, R161 ;  /* 0x000000a17676723e */ /* 0x000fe400000010ff */
[----:B------:R-:W0:Y:S01]  /*3bcb0*/  LDC.64 R160, c[0x0][0x428] ;  /* 0x00010a00ffa07b82 */ /* 0x000e220000000a00 */
[----:B------:R-:W-:Y:S01]  /*3bcc0*/  FMUL.FTZ R119, R159, R119 ;  /* 0x000000779f777220 */ /* 0x000fe20000410000 */
[----:B------:R-:W-:-:S04]  /*3bcd0*/  IMAD.U32 R169, R203, 0x10000, RZ ;  /* 0x00010000cba97824 */ /* 0x000fc800078e00ff */
[----:B------:R-:W-:Y:S01]  /*3bce0*/  FFMA.FTZ R119, R119, R169, R170 ;  /* 0x000000a977777223 */ /* 0x000fe200000100aa */
[----:B------:R-:W-:Y:S01]  /*3bcf0*/  FADD.FTZ R169, R34, -R163 ;  /* 0x800000a322a97221 */ /* 0x000fe20000010000 */
[----:B---3--:R-:W-:Y:S01]  /*3bd00*/  SHF.L.U32 R171, R171, 0x10, RZ ;  /* 0x00000010abab7819 */ /* 0x008fe200000006ff */
[----:B----4-:R-:W-:Y:S02]  /*3bd10*/  IMAD.U32 R170, R172, 0x10000, RZ ;  /* 0x00010000acaa7824 */ /* 0x010fe400078e00ff */
[----:B------:R-:W-:-:S04]  /*3bd20*/  FMUL.FTZ R169, R159, R169 ;  /* 0x000000a99fa97220 */ /* 0x000fc80000410000 */
[----:B------:R-:W-:-:S05]  /*3bd30*/  FFMA.FTZ R169, R169, R170, R171 ;  /* 0x000000aaa9a97223 */ /* 0x000fca00000100ab */
[----:B------:R-:W-:Y:S01]  /*3bd40*/  F2FP.BF16.F32.PACK_AB R119, R169, R119 ;  /* 0x00000077a977723e */ /* 0x000fe200000010ff */
[----:B0-----:R-:W-:-:S05]  /*3bd50*/  IMAD.WIDE.U32 R160, R162, 0x10, R160 ;  /* 0x00000010a2a07825 */ /* 0x001fca00078e00a0 */
[----:B------:R2:W-:Y:S01]  /*3bd60*/  STG.E.128 desc[UR6][R160.64], R116 ;  /* 0x00000074a0007986 */ /* 0x0005e2000c101d06 */
[----:B------:R-:W-:-:S07]  /*3bd70*/  VIADD R162, R162, 0x20 ;  /* 0x00000020a2a27836 */ /* 0x000fce0000000000 */
.L_x_6135:
[----:B------:R-:W-:Y:S05]  /*3bd80*/  BSYNC.RECONVERGENT B1 ;  /* 0x0000000000017941 */ /* 0x000fea0003800200 */
.L_x_6134:
[----:B------:R-:W-:Y:S01]  /*3bd90*/  LOP3.LUT P0, RZ, R35, 0x100, RZ, 0xc0, !PT ;  /* 0x0000010023ff7812 */ /* 0x000fe2000780c0ff */
[----:B------:R-:W-:-:S12]  /*3bda0*/  BSSY.RECONVERGENT B1, `(.L_x_6136) ;  /* 0x000003a000017945 */ /* 0x000fd80003800200 */
[----:B------:R-:W-:Y:S05]  /*3bdb0*/  @!P0 BRA `(.L_x_6137) ;  /* 0x0000000000e08947 */ /* 0x000fea0003800000 */
[----:B012---:R-:W2:Y:S04]  /*3bdc0*/  LDL R160, [R1+0xc] ;  /* 0x00000c0001a07983 */ /* 0x007ea80000100800 */
        /* <DEDUP_REMOVED lines=12> */
[----:B------:R-:W-:Y:S02]  /*3be90*/  FMUL.FTZ R116, R159, R116 ;  /* 0x000000749f747220 */ /* 0x000fe40000410000 */
[----:B------:R-:W5:Y:S01]  /*3bea0*/  LDL R171, [R1+0x28] ;  /* 0x0000280001ab7983 */ /* 0x000f620000100800 */
        /* <DEDUP_REMOVED lines=23> */
[----:B------:R-:W-:Y:S01]  /*3c020*/  F2FP.BF16.F32.PACK_AB R117, R117, R160 ;  /* 0x000000a07575723e */ /* 0x000fe200000010ff */
[----:B------:R-:W-:-:S03]  /*3c030*/  FADD.FTZ R119, R42, -R163 ;  /* 0x800000a32a777221 */ /* 0x000fc60000010000 */
[----:B------:R-:W-:Y:S02]  /*3c040*/  F2FP.BF16.F32.PACK_AB R118, R118, R161 ;  /* 0x000000a17676723e */ /* 0x000fe400000010ff */
[----:B------:R-:W0:Y:S01]  /*3c050*/  LDC.64 R160, c[0x0][0x428] ;  /* 0x00010a00ffa07b82 */ /* 0x000e220000000a00 */
        /* <DEDUP_REMOVED lines=9> */
[----:B------:R-:W-:-:S04]  /*3c0f0*/  F2FP.BF16.F32.PACK_AB R116, R116, R168 ;  /* 0x000000a87474723e */ /* 0x000fc800000010ff */
[----:B------:R-:W-:Y:S01]  /*3c100*/  F2FP.BF16.F32.PACK_AB R119, R169, R119 ;  /* 0x00000077a977723e */ /* 0x000fe200000010ff */
[----:B0-----:R-:W-:-:S05]  /*3c110*/  IMAD.WIDE.U32 R160, R162, 0x10, R160 ;  /* 0x00000010a2a07825 */ /* 0x001fca00078e00a0 */
[----:B------:R3:W-:Y:S01]  /*3c120*/  STG.E.128 desc[UR6][R160.64], R116 ;  /* 0x00000074a0007986 */ /* 0x0007e2000c101d06 */
[----:B------:R-:W-:-:S07]  /*3c130*/  IADD3 R162, PT, PT, R162, 0x20, RZ ;  /* 0x00000020a2a27810 */ /* 0x000fce0007ffe0ff */
.L_x_6137:
[----:B------:R-:W-:Y:S05]  /*3c140*/  BSYNC.RECONVERGENT B1 ;  /* 0x0000000000017941 */ /* 0x000fea0003800200 */
.L_x_6136:
[----:B------:R-:W-:Y:S01]  /*3c150*/  LOP3.LUT P0, RZ, R35, 0x80, RZ, 0xc0, !PT ;  /* 0x0000008023ff7812 */ /* 0x000fe2000780c0ff */
[----:B------:R-:W-:-:S12]  /*3c160*/  BSSY.RECONVERGENT B1, `(.L_x_6138) ;  /* 0x000003a000017945 */ /* 0x000fd80003800200 */
[----:B------:R-:W-:Y:S05]  /*3c170*/  @!P0 BRA `(.L_x_6139) ;  /* 0x0000000000e08947 */ /* 0x000fea0003800000 */
[----:B-123--:R-:W2:Y:S04]  /*3c180*/  LDL R118, [R1+0x30] ;  /* 0x0000300001767983 */ /* 0x00eea80000100800 */
[----:B0-----:R-:W3:Y:S04]  /*3c190*/  LDL R160, [R1+0x2c] ;  /* 0x00002c0001a07983 */ /* 0x001ee80000100800 */
[----:B------:R-:W4:Y:S04]  /*3c1a0*/  LDL R119, [R1+0x38] ;  /* 0x0000380001777983 */ /* 0x000f280000100800 */
[----:B------:R-:W5:Y:S04]  /*3c1b0*/  LDL R161, [R1+0x34] ;  /* 0x0000340001a17983 */ /* 0x000f680000100800 */
[----:B------:R-:W5:Y:S04]  /*3c1c0*/  LDL R169, [R1+0x40] ;  /* 0x0000400001a97983 */ /* 0x000f680000100800 */
[----:B------:R-:W5:Y:S04]  /*3c1d0*/  LDL R170, [R1+0x3c] ;  /* 0x00003c0001aa7983 */ /* 0x000f680000100800 */
[----:B------:R-:W5:Y:S04]  /*3c1e0*/  LDL R171, [R1+0x48] ;  /* 0x0000480001ab7983 */ /* 0x000f680000100800 */
[----:B------:R-:W5:Y:S01]  /*3c1f0*/  LDL R172, [R1+0x44] ;  /* 0x0000440001ac7983 */ /* 0x000f620000100800 */
[----:B------:R-:W-:Y:S01]  /*3c200*/  FADD.FTZ R168, R44, -R163 ;  /* 0x800000a32ca87221 */ /* 0x000fe20000010000 */
[----:B------:R-:W-:Y:S01]  /*3c210*/  SHF.L.U32 R117, R88, 0x10, RZ ;  /* 0x0000001058757819 */ /* 0x000fe200000006ff */
[----:B------:R-:W-:-:S02]  /*3c220*/  IMAD.U32 R116, R192, 0x10000, RZ ;  /* 0x00010000c0747824 */ /* 0x000fc400078e00ff */
        /* <DEDUP_REMOVED lines=44> */
[----:B------:R-:W-:-:S07]  /*3c4f0*/  VIADD R162, R162, 0x20 ;  /* 0x00000020a2a27836 */ /* 0x000fce0000000000 */
.L_x_6139:
[----:B------:R-:W-:Y:S05]  /*3c500*/  BSYNC.RECONVERGENT B1 ;  /* 0x0000000000017941 */ /* 0x000fea0003800200 */
.L_x_6138:
        /* <DEDUP_REMOVED lines=59> */
.L_x_6141:
[----:B------:R-:W-:Y:S05]  /*3c8c0*/  BSYNC.RECONVERGENT B1 ;  /* 0x0000000000017941 */ /* 0x000fea0003800200 */
.L_x_6140:
[----:B------:R-:W-:Y:S01]  /*3c8d0*/  LOP3.LUT P0, RZ, R35, 0x20, RZ, 0xc0, !PT ;  /* 0x0000002023ff7812 */ /* 0x000fe2000780c0ff */
[----:B------:R-:W-:-:S12]  /*3c8e0*/  BSSY.RECONVERGENT B1, `(.L_x_6142) ;  /* 0x000003a000017945 */ /* 0x000fd80003800200 */
[----:B------:R-:W-:Y:S05]  /*3c8f0*/  @!P0 BRA `(.L_x_6143) ;  /* 0x0000000000e08947 */ /* 0x000fea0003800000 */
[----:B01234-:R-:W2:Y:S04]  /*3c900*/  LDL R118, [R1+0x70] ;  /* 0x0000700001767983 */ /* 0x01fea80000100800 */
[----:B------:R-:W3:Y:S04]  /*3c910*/  LDL R160, [R1+0x6c] ;  /* 0x00006c0001a07983 */ /* 0x000ee80000100800 */
        /* <DEDUP_REMOVED lines=54> */
.L_x_6143:
[----:B------:R-:W-:Y:S05]  /*3cc80*/  BSYNC.RECONVERGENT B1 ;  /* 0x0000000000017941 */ /* 0x000fea0003800200 */
.L_x_6142:
        /* <DEDUP_REMOVED lines=59> */
.L_x_6145:
[----:B------:R-:W-:Y:S05]  /*3d040*/  BSYNC.RECONVERGENT B1 ;  /* 0x0000000000017941 */ /* 0x000fea0003800200 */
.L_x_6144:
[----:B------:R-:W-:-:S13]  /*3d050*/  LOP3.LUT P0, RZ, R35, 0x4, RZ, 0xc0, !PT ;  /* 0x0000000423ff7812 */ /* 0x000fda000780c0ff */
        /* <DEDUP_REMOVED lines=11> */
[----:B------:R-:W-:-:S03]  /*3d110*/  FFMA.FTZ R168, R168, R116, R117 ;  /* 0x00000074a8a87223 */ /* 0x000fc60000010075 */
[----:B------:R-:W5:Y:S01]  /*3d120*/  LDL R171, [R1+0xc8] ;  /* 0x0000c80001ab7983 */ /* 0x000f620000100800 */
[--C-:B------:R-:W-:Y:S01]  /*3d130*/  FADD.FTZ R116, R151, -R163.reuse ;  /* 0x800000a397747221 */ /* 0x100fe20000010000 */
[----:B------:R-:W-:Y:S01]  /*3d140*/  FADD.FTZ R169, R152, -R163 ;  /* 0x800000a398a97221 */ /* 0x000fe20000010000 */
[----:B--2---:R-:W-:Y:S02]  /*3d150*/  IMAD.U32 R117, R161, 0x10000, RZ ;  /* 0x00010000a1757824 */ /* 0x004fe400078e00ff */
[----:B------:R-:W2:Y:S01]  /*3d160*/  LDL R161, [R1+0xc0] ;  /* 0x0000c00001a17983 */ /* 0x000ea20000100800 */
[C---:B------:R-:W-:Y:S01]  /*3d170*/  FMUL.FTZ R116, R159.reuse, R116 ;  /* 0x000000749f747220 */ /* 0x040fe20000410000 */
        /* <DEDUP_REMOVED lines=20> */
[----:B------:R-:W-:Y:S02]  /*3d2c0*/  F2FP.BF16.F32.PACK_AB R117, R117, R169 ;  /* 0x000000a97575723e */ /* 0x000fe400000010ff */
[----:B------:R-:W-:Y:S02]  /*3d2d0*/  F2FP.BF16.F32.PACK_AB R116, R116, R168 ;  /* 0x000000a87474723e */ /* 0x000fe400000010ff */
[----:B--2---:R-:W-:-:S05]  /*3d2e0*/  SHF.L.U32 R161, R161, 0x10, RZ ;  /* 0x00000010a1a17819 */ /* 0x004fca00000006ff */
[----:B------:R-:W-:Y:S01]  /*3d2f0*/  FFMA.FTZ R118, R118, R119, R161 ;  /* 0x0000007776767223 */ /* 0x000fe200000100a1 */
[--C-:B------:R-:W-:Y:S01]  /*3d300*/  FADD.FTZ R119, R156, -R163.reuse ;  /* 0x800000a39c777221 */ /* 0x100fe20000010000 */
[----:B------:R-:W-:Y:S02]  /*3d310*/  IMAD.U32 R161, R179, 0x10000, RZ ;  /* 0x00010000b3a17824 */ /* 0x000fe400078e00ff */
[----:B------:R-:W-:Y:S01]  /*3d320*/  FADD.FTZ R163, R157, -R163 ;  /* 0x800000a39da37221 */ /* 0x000fe20000010000 */
[----:B------:R-:W-:-:S03]  /*3d330*/  FMUL.FTZ R119, R159, R119 ;  /* 0x000000779f777220 */ /* 0x000fc60000410000 */
[----:B------:R-:W-:Y:S01]  /*3d340*/  FMUL.FTZ R159, R159, R163 ;  /* 0x000000a39f9f7220 */ /* 0x000fe20000410000 */
[----:B------:R-:W-:Y:S01]  /*3d350*/  SHF.L.U32 R163, R171, 0x10, RZ ;  /* 0x00000010aba37819 */ /* 0x000fe200000006ff */
[----:B------:R-:W-:Y:S01]  /*3d360*/  FFMA.FTZ R119, R119, R161, R170 ;  /* 0x000000a177777223 */ /* 0x000fe200000100aa */
[----:B------:R-:W-:Y:S01]  /*3d370*/  IMAD.U32 R161, R172, 0x10000, RZ ;  /* 0x00010000aca17824 */ /* 0x000fe200078e00ff */
[----:B------:R-:W-:-:S03]  /*3d380*/  F2FP.BF16.F32.PACK_AB R118, R118, R160 ;  /* 0x000000a07676723e */ /* 0x000fc600000010ff */
[----:B------:R-:W-:Y:S02]  /*3d390*/  FFMA.FTZ R159, R159, R161, R163 ;  /* 0x000000a19f9f7223 */ /* 0x000fe400000100a3 */
[----:B------:R-:W0:Y:S03]  /*3d3a0*/  LDC.64 R160, c[0x0][0x428] ;  /* 0x00010a00ffa07b82 */ /* 0x000e260000000a00 */
[----:B------:R-:W-:Y:S01]  /*3d3b0*/  F2FP.BF16.F32.PACK_AB R119, R159, R119 ;  /* 0x000000779f77723e */ /* 0x000fe200000010ff */
[----:B0-----:R-:W-:-:S05]  /*3d3c0*/  IMAD.WIDE.U32 R160, R162, 0x10, R160 ;  /* 0x00000010a2a07825 */ /* 0x001fca00078e00a0 */
[----:B------:R0:W-:Y:S02]  /*3d3d0*/  STG.E.128 desc[UR6][R160.64], R116 ;  /* 0x00000074a0007986 */ /* 0x0001e4000c101d06 */
.L_x_6131:
[----:B------:R-:W-:Y:S05]  /*3d3e0*/  BSYNC.RECONVERGENT B0 ;  /* 0x0000000000007941 */ /* 0x000fea0003800200 */
.L_x_6130:
[----:B01234-:R-:W0:Y:S02]  /*3d3f0*/  LDC.64 R116, c[0x0][0x380] ;  /* 0x0000e000ff747b82 */ /* 0x01fe240000000a00 */
[----:B0-----:R-:W-:-:S05]  /*3d400*/  IMAD R3, R116, 0x4, R3 ;  /* 0x0000000474037824 */ /* 0x001fca00078e0203 */
[----:B------:R-:W-:-:S13]  /*3d410*/  ISETP.GE.AND P0, PT, R3, R117, PT ;  /* 0x000000750300720c */ /* 0x000fda0003f06270 */
[----:B------:R-:W-:Y:S05]  /*3d420*/  @!P0 BRA `(.L_x_6146) ;  /* 0xfffffc4800348947 */ /* 0x000fea000383ffff */
[----:B------:R-:W-:Y:S05]  /*3d430*/  EXIT ;  /* 0x000000000000794d */ /* 0x000fea0003800000 */
.L_x_6129:
[----:B------:R-:W-:Y:S01]  /*3d440*/  HFMA2 R119, -RZ, RZ, 0, 1.847743988037109375e-06 ;  /* 0x0000001fff777431 */ /* 0x000fe200000001ff */
[----:B------:R-:W-:Y:S01]  /*3d450*/  BSSY B0, `(.L_x_6147) ;  /* 0x0000007000007945 */ /* 0x000fe20003800000 */
[----:B------:R-:W-:Y:S01]  /*3d460*/  MOV R162, R116 ;  /* 0x0000007400a27202 */ /* 0x000fe20000000f00 */
[----:B------:R-:W-:Y:S02]  /*3d470*/  IMAD.MOV.U32 R159, RZ, RZ, 0x1 ;  /* 0x00000001ff9f7424 */ /* 0x000fe400078e00ff */
[----:B------:R-:W-:-:S07]  /*3d480*/  IMAD.MOV.U32 R117, RZ, RZ, -0x1 ;  /* 0xffffffffff757424 */ /* 0x000fce00078e00ff */
[----:B-----5:R-:W-:Y:S05]  /*3d490*/  WARPSYNC.COLLECTIVE R117, `(.L_x_6148) ;  /* 0x0000000075087348 */ /* 0x020fea0003c00000 */
[----:B------:R0:W1:Y:S02]  /*3d4a0*/  SHFL.BFLY P6, R117, R162, R159, R119 ;  /* 0x0c00009fa2757389 */ /* 0x00006400000c0077 */
[----:B01---5:R-:W-:Y:S05]  /*3d4b0*/  ENDCOLLECTIVE ;  /* 0x000000000000791b */ /* 0x023fea0003800000 */
.L_x_6148:
[----:B------:R-:W-:Y:S05]  /*3d4c0*/  BSYNC B0 ;  /* 0x0000000000007941 */ /* 0x000fea0003800000 */
.L_x_6147:
        /* <DEDUP_REMOVED lines=8> */
.L_x_6149:
[----:B------:R-:W-:Y:S02]  /*3d550*/  IMAD.MOV.U32 R159, RZ, RZ, 0x4 ;  /* 0x00000004ff9f7424 */ /* 0x000fe400078e00ff */
[----:B------:R-:W-:Y:S01]  /*3d560*/  FADD.FTZ R116, R116, R117 ;  /* 0x0000007574747221 */ /* 0x000fe20000010000 */
[----:B------:R-:W-:-:S04]  /*3d570*/  MOV R117, 0xffffffff ;  /* 0xffffffff00757802 */ /* 0x000fc80000000f00 */
[----:B------:R-:W-:-:S07]  /*3d580*/  MOV R162, R116 ;  /* 0x0000007400a27202 */ /* 0x000fce0000000f00 */
[----:B------:R-:W-:Y:S05]  /*3d590*/  WARPSYNC.COLLECTIVE R117, `(.L_x_6150) ;  /* 0x0000000075087348 */ /* 0x000fea0003c00000 */
[----:B------:R0:W1:Y:S02]  /*3d5a0*/  SHFL.BFLY P6, R117, R162, R159, R119 ;  /* 0x0c00009fa2757389 */ /* 0x00006400000c0077 */
[----:B01----:R-:W-:Y:S05]  /*3d5b0*/  ENDCOLLECTIVE ;  /* 0x000000000000791b */ /* 0x003fea0003800000 */
.L_x_6150:
[----:B------:R-:W-:Y:S02]  /*3d5c0*/  HFMA2 R159, -RZ, RZ, 0, 4.76837158203125e-07 ;  /* 0x00000008ff9f7431 */ /* 0x000fe400000001ff */
[----:B------:R-:W-:Y:S01]  /*3d5d0*/  FADD.FTZ R116, R116, R117 ;  /* 0x0000007574747221 */ /* 0x000fe20000010000 */
[----:B------:R-:W-:-:S03]  /*3d5e0*/  IMAD.MOV.U32 R117, RZ, RZ, -0x1 ;  /* 0xffffffffff757424 */ /* 0x000fc600078e00ff */
[----:B------:R-:W-:-:S07]  /*3d5f0*/  IMAD.MOV.U32 R162, RZ, RZ, R116 ;  /* 0x000000ffffa27224 */ /* 0x000fce00078e0074 */
[----:B------:R-:W-:Y:S05]  /*3d600*/  WARPSYNC.COLLECTIVE R117, `(.L_x_6151) ;  /* 0x0000000075087348 */ /* 0x000fea0003c00000 */
[----:B------:R0:W1:Y:S02]  /*3d610*/  SHFL.BFLY P6, R117, R162, R159, R119 ;  /* 0x0c00009fa2757389 */ /* 0x00006400000c0077 */
[----:B01----:R-:W-:Y:S05]  /*3d620*/  ENDCOLLECTIVE ;  /* 0x000000000000791b */ /* 0x003fea0003800000 */
.L_x_6151:
[----:B------:R-:W-:Y:S02]  /*3d630*/  IMAD.MOV.U32 R159, RZ, RZ, 0x10 ;  /* 0x00000010ff9f7424 */ /* 0x000fe400078e00ff */
[----:B------:R-:W-:Y:S01]  /*3d640*/  FADD.FTZ R116, R116, R117 ;  /* 0x0000007574747221 */ /* 0x000fe20000010000 */
[----:B------:R-:W-:-:S04]  /*3d650*/  MOV R117, 0xffffffff ;  /* 0xffffffff00757802 */ /* 0x000fc80000000f00 */
[----:B------:R-:W-:-:S07]  /*3d660*/  MOV R162, R116 ;  /* 0x0000007400a27202 */ /* 0x000fce0000000f00 */
[----:B------:R-:W-:Y:S05]  /*3d670*/  WARPSYNC.COLLECTIVE R117, `(.L_x_6152) ;  /* 0x0000000075087348 */ /* 0x000fea0003c00000 */
[----:B------:R0:W1:Y:S02]  /*3d680*/  SHFL.BFLY P6, R117, R162, R159, R119 ;  /* 0x0c00009fa2757389 */ /* 0x00006400000c0077 */
[----:B01----:R-:W-:Y:S05]  /*3d690*/  ENDCOLLECTIVE ;  /* 0x000000000000791b */ /* 0x003fea0003800000 */
.L_x_6152:
        /* <DEDUP_REMOVED lines=141> */
.L_x_6153:
[----:B------:R-:W-:Y:S02]  /*3df70*/  HFMA2 R159, -RZ, RZ, 0, 1.1920928955078125e-07 ;  /* 0x00000002ff9f7431 */ /* 0x000fe400000001ff */
[----:B------:R-:W-:Y:S01]  /*3df80*/  FADD.FTZ R160, R160, R117 ;  /* 0x00000075a0a07221 */ /* 0x000fe20000010000 */
[----:B------:R-:W-:-:S03]  /*3df90*/  IMAD.MOV.U32 R117, RZ, RZ, -0x1 ;  /* 0xffffffffff757424 */ /* 0x000fc600078e00ff */
[----:B------:R-:W-:-:S07]  /*3dfa0*/  IMAD.MOV.U32 R162, RZ, RZ, R160 ;  /* 0x000000ffffa27224 */ /* 0x000fce00078e00a0 */
[----:B------:R-:W-:Y:S05]  /*3dfb0*/  WARPSYNC.COLLECTIVE R117, `(.L_x_6154) ;  /* 0x0000000075087348 */ /* 0x000fea0003c00000 */
[----:B------:R0:W1:Y:S02]  /*3dfc0*/  SHFL.BFLY P6, R117, R162, R159, R119 ;  /* 0x0c00009fa2757389 */ /* 0x00006400000c0077 */
[----:B01----:R-:W-:Y:S05]  /*3dfd0*/  ENDCOLLECTIVE ;  /* 0x000000000000791b */ /* 0x003fea0003800000 */
.L_x_6154:
[----:B------:R-:W-:Y:S02]  /*3dfe0*/  IMAD.MOV.U32 R159, RZ, RZ, 0x4 ;  /* 0x00000004ff9f7424 */ /* 0x000fe400078e00ff */
[----:B------:R-:W-:Y:S01]  /*3dff0*/  FADD.FTZ R160, R160, R117 ;  /* 0x00000075a0a07221 */ /* 0x000fe20000010000 */
[----:B------:R-:W-:-:S04]  /*3e000*/  MOV R117, 0xffffffff ;  /* 0xffffffff00757802 */ /* 0x000fc80000000f00 */
[----:B------:R-:W-:-:S07]  /*3e010*/  MOV R162, R160 ;  /* 0x000000a000a27202 */ /* 0x000fce0000000f00 */
[----:B------:R-:W-:Y:S05]  /*3e020*/  WARPSYNC.COLLECTIVE R117, `(.L_x_6155) ;  /* 0x0000000075087348 */ /* 0x000fea0003c00000 */
[----:B------:R0:W1:Y:S02]  /*3e030*/  SHFL.BFLY P6, R117, R162, R159, R119 ;  /* 0x0c00009fa2757389 */ /* 0x00006400000c0077 */
[----:B01----:R-:W-:Y:S05]  /*3e040*/  ENDCOLLECTIVE ;  /* 0x000000000000791b */ /* 0x003fea0003800000 */
.L_x_6155:
[----:B------:R-:W-:Y:S02]  /*3e050*/  HFMA2 R159, -RZ, RZ, 0, 4.76837158203125e-07 ;  /* 0x00000008ff9f7431 */ /* 0x000fe400000001ff */
[----:B------:R-:W-:Y:S01]  /*3e060*/  FADD.FTZ R160, R160, R117 ;  /* 0x00000075a0a07221 */ /* 0x000fe20000010000 */
[----:B------:R-:W-:-:S03]  /*3e070*/  IMAD.MOV.U32 R117, RZ, RZ, -0x1 ;  /* 0xffffffffff757424 */ /* 0x000fc600078e00ff */
[----:B------:R-:W-:-:S07]  /*3e080*/  IMAD.MOV.U32 R162, RZ, RZ, R160 ;  /* 0x000000ffffa27224 */ /* 0x000fce00078e00a0 */
[----:B------:R-:W-:Y:S05]  /*3e090*/  WARPSYNC.COLLECTIVE R117, `(.L_x_6156) ;  /* 0x0000000075087348 */ /* 0x000fea0003c00000 */
[----:B------:R0:W1:Y:S02]  /*3e0a0*/  SHFL.BFLY P6, R117, R162, R159, R119 ;  /* 0x0c00009fa2757389 */ /* 0x00006400000c0077 */
[----:B01----:R-:W-:Y:S05]  /*3e0b0*/  ENDCOLLECTIVE ;  /* 0x000000000000791b */ /* 0x003fea0003800000 */
.L_x_6156:
[----:B------:R-:W-:Y:S02]  /*3e0c0*/  IMAD.MOV.U32 R159, RZ, RZ, 0x10 ;  /* 0x00000010ff9f7424 */ /* 0x000fe400078e00ff */
[----:B------:R-:W-:Y:S01]  /*3e0d0*/  FADD.FTZ R160, R160, R117 ;  /* 0x00000075a0a07221 */ /* 0x000fe20000010000 */
[----:B------:R-:W-:-:S04]  /*3e0e0*/  MOV R117, 0xffffffff ;  /* 0xffffffff00757802 */ /* 0x000fc80000000f00 */
[----:B------:R-:W-:-:S07]  /*3e0f0*/  MOV R162, R160 ;  /* 0x000000a000a27202 */ /* 0x000fce0000000f00 */
[----:B------:R-:W-:Y:S05]  /*3e100*/  WARPSYNC.COLLECTIVE R117, `(.L_x_6157) ;  /* 0x0000000075087348 */ /* 0x000fea0003c00000 */
[----:B------:R0:W1:Y:S02]  /*3e110*/  SHFL.BFLY P6, R117, R162, R159, R119 ;  /* 0x0c00009fa2757389 */ /* 0x00006400000c0077 */
[----:B01----:R-:W-:Y:S05]  /*3e120*/  ENDCOLLECTIVE ;  /* 0x000000000000791b */ /* 0x003fea0003800000 */
.L_x_6157:
[----:B------:R-:W-:Y:S05]  /*3e130*/  BRA `(.L_x_6158) ;  /* 0xffffffd400087947 */ /* 0x000fea000383ffff */
.L_x_6159:
        /* <DEDUP_REMOVED lines=12> */
.L_x_71434:


//--------------------- .text._ZN10layer_norm13ln_fwd_kernelINS_13Kernel_traitsI13__nv_bfloat16S2_S2_S2_fjLj2048ELj1ELj4ELj1ELj16ENS_18Kernel_traits_baseILj2048ES2_S2_S2_S2_fjLj128EEEEELb1ELb1ELb1ELb1EEEvNS_9FwdParamsE --------------------------
	.section	.text._ZN10layer_norm13ln_fwd_kernelINS_13Kernel_traitsI13__nv_bfloat16S2_S2_S2_fjLj2048ELj1ELj4ELj1ELj16ENS_18Kernel_traits_baseILj2048ES2_S2_S2_S2_fjLj128EEEEELb1ELb1ELb1ELb1EEEvNS_9FwdParamsE,"ax",@progbits
	.align	128
        .global         _ZN10layer_norm13ln_fwd_kernelINS_13Kernel_traitsI13__nv_bfloat16S2_S2_S2_fjLj2048ELj1ELj4ELj1ELj16ENS_18Kernel_traits_baseILj2048ES2_S2_S2_S2_fjLj128EEEEELb1ELb1ELb1ELb1EEEvNS_9FwdParamsE
        .type           _ZN10layer_norm13ln_fwd_kernelINS_13Kernel_traitsI13__nv_bfloat16S2_S2_S2_fjLj2048ELj1ELj4ELj1ELj16ENS_18Kernel_traits_baseILj2048ES2_S2_S2_S2_fjLj128EEEEELb1ELb1ELb1ELb1EEEvNS_9FwdParamsE,@function
        .size           _ZN10layer_norm13ln_fwd_kernelINS_13Kernel_traitsI13__nv_bfloat16S2_S2_S2_fjLj2048ELj1ELj4ELj1ELj16ENS_18Kernel_traits_baseILj2048ES2_S2_S2_S2_fjLj128EEEEELb1ELb1ELb1ELb1EEEvNS_9FwdParamsE,(.L_x_71435 - _ZN10layer_norm13ln_fwd_kernelINS_13Kernel_traitsI13__nv_bfloat16S2_S2_S2_fjLj2048ELj1ELj4ELj1ELj16ENS_18Kernel_traits_baseILj2048ES2_S2_S2_S2_fjLj128EEEEELb1ELb1ELb1ELb1EEEvNS_9FwdParamsE)
        .other          _ZN10layer_norm13ln_fwd_kernelINS_13Kernel_traitsI13__nv_bfloat16S2_S2_S2_fjLj2048ELj1ELj4ELj1ELj16ENS_18Kernel_traits_baseILj2048ES2_S2_S2_S2_fjLj128EEEEELb1ELb1ELb1ELb1EEEvNS_9FwdParamsE,@"STO_CUDA_ENTRY STV_DEFAULT"
_ZN10layer_norm13ln_fwd_kernelINS_13Kernel_traitsI13__nv_bfloat16S2_S2_S2_fjLj2048ELj1ELj4ELj1ELj16ENS_18Kernel_traits_baseILj2048ES2_S2_S2_S2_fjLj128EEEEELb1ELb1ELb1ELb1EEEvNS_9FwdParamsE:
.text._ZN10layer_norm13ln_fwd_kernelINS_13Kernel_traitsI13__nv_bfloat16S2_S2_S2_fjLj2048ELj1ELj4ELj1ELj16ENS_18Kernel_traits_baseILj2048ES2_S2_S2_S2_fjLj128EEEEELb1ELb1ELb1ELb1EEEvNS_9FwdParamsE:
        /* <DEDUP_REMOVED lines=36> */
[----:B------:R-:W-:Y:S02]  /*0240*/  UIADD3 UR14, UPT, UPT, UR4, -0xe443238, URZ ;  /* 0xf1bbcdc8040e7890 */ /* 0x000fe4000fffe0ff */
        /* <DEDUP_REMOVED lines=33> */
.L_x_6160:
        /* <DEDUP_REMOVED lines=36> */
.L_x_6161:
[----:B------:R-:W1:Y:S02]  /*06a0*/  LDCU UR8, c[0x0][0x384] ;  /* 0x00007080ff0877ac */ /* 0x000e640008000800 */
[----:B-1----:R-:W-:-:S13]  /*06b0*/  ISETP.GE.AND P0, PT, R2, UR8, PT ;  /* 0x0000000802007c0c */ /* 0x002fda000bf06270 */
[----:B------:R-:W-:Y:S05]  /*06c0*/  @P0 EXIT ;  /* 0x000000000000094d */ /* 0x000fea0003800000 */
[----:B0-----:R-:W-:Y:S01]  /*06d0*/  IMAD.HI.U32 R4, R0, -0x326172a9, RZ ;  /* 0xcd9e8d5700047827 */ /* 0x001fe200078e00ff */
[----:B------:R-:W-:Y:S01]  /*06e0*/  UIADD3 UR8, UPT, UPT, UR4, -0x61c88647, URZ ;  /* 0x9e3779b904087890 */ /* 0x000fe2000fffe0ff */
[----:B-----5:R-:W-:Y:S01]  /*06f0*/  PRMT R20, R95, 0x7632, R20 ;  /* 0x000076325f147816 */ /* 0x020fe20000000014 */
[----:B------:R-:W-:Y:S01]  /*0700*/  UIADD3 UR9, UPT, UPT, UR4, 0x3c6ef372, URZ ;  /* 0x3c6ef37204097890 */ /* 0x000fe2000fffe0ff */
        /* <DEDUP_REMOVED lines=35> */
[C---:B------:R-:W-:Y:S01]  /*0940*/  IMAD.HI.U32 R6, R4.reuse, -0x326172a9, RZ ;  /* 0xcd9e8d5704067827 */ /* 0x040fe200078e00ff */
[----:B------:R-:W-:Y:S01]  /*0950*/  STL.S16 [R1+0x20], R15 ;  /* 0x0000200f01007387 */ /* 0x000fe20000100600 */
[----:B------:R-:W-:Y:S01]  /*0960*/  LOP3.LUT R215, R215, 0x3, RZ, 0xc0, !PT ;  /* 0x00000003d7d77812 */ /* 0x000fe200078ec0ff */
[----:B------:R-:W0:Y:S01]  /*0970*/  LDCU.64 UR10, c[0x0][0x3a0] ;  /* 0x00007400ff0a77ac */ /* 0x000e220008000a00 */
[----:B------:R-:W-:Y:S01]  /*0980*/  IMAD R8, R5, -0x2daee0ad, RZ ;  /* 0xd2511f5305087824 */ /* 0x000fe200078e02ff */
[----:B------:R-:W-:Y:S01]  /*0990*/  LOP3.LUT R6, R7, UR8, R6, 0x96, !PT ;  /* 0x0000000807067c12 */ /* 0x000fe2000f8e9606 */
[----:B------:R-:W-:Y:S01]  /*09a0*/  IMAD R7, R4, -0x326172a9, RZ ;  /* 0xcd9e8d5704077824 */ /* 0x000fe200078e02ff */
[----:B------:R-:W-:Y:S01]  /*09b0*/  UIADD3 UR8, UPT, UPT, UR4, 0x78dde6e4, URZ ;  /* 0x78dde6e404087890 */ /* 0x000fe2000fffe0ff */
[----:B------:R-:W-:Y:S01]  /*09c0*/  IMAD.HI.U32 R4, R9, -0x326172a9, RZ ;  /* 0xcd9e8d5709047827 */ /* 0x000fe200078e00ff */
[----:B------:R-:W-:Y:S01]  /*09d0*/  STL.S16 [R1+0x1c], R14 ;  /* 0x00001c0e01007387 */ /* 0x000fe20000100600 */
[----:B------:R-:W-:-:S02]  /*09e0*/  PRMT R252, R96, 0x7632, R252 ;  /* 0x0000763260fc7816 */ /* 0x000fc400000000fc */
[----:B------:R-:W-:Y:S01]  /*09f0*/  IMAD.HI.U32 R5, R6, -0x2daee0ad, RZ ;  /* 0xd2511f5306057827 */ /* 0x000fe200078e00ff */
[----:B------:R-:W-:Y:S01]  /*0a00*/  LOP3.LUT R4, R7, UR8, R4, 0x96, !PT ;  /* 0x0000000807047c12 */ /* 0x000fe2000f8e9604 */
[----:B------:R-:W-:Y:S01]  /*0a10*/  UIADD3 UR8, UPT, UPT, UR4, 0x1715609d, URZ ;  /* 0x1715609d04087890 */ /* 0x000fe2000fffe0ff */
[----:B------:R-:W-:Y:S01]  /*0a20*/  PRMT R251, R128, 0x7632, R251 ;  /* 0x0000763280fb7816 */ /* 0x000fe200000000fb */
[----:B------:R-:W-:Y:S01]  /*0a30*/  IMAD R9, R9, -0x326172a9, RZ ;  /* 0xcd9e8d5709097824 */ /* 0x000fe200078e02ff */
[----:B------:R-:W-:Y:S01]  /*0a40*/  LOP3.LUT R5, R8, UR12, R5, 0x96, !PT ;  /* 0x0000000c08057c12 */ /* 0x000fe2000f8e9605 */
[----:B------:R-:W-:Y:S01]  /*0a50*/  IMAD R8, R6, -0x2daee0ad, RZ ;  /* 0xd2511f5306087824 */ /* 0x000fe200078e02ff */
[----:B------:R-:W-:Y:S01]  /*0a60*/  PRMT R250, R103, 0x7632, R250 ;  /* 0x0000763267fa7816 */ /* 0x000fe200000000fa */
[----:B------:R-:W-:Y:S01]  /*0a70*/  IMAD.HI.U32 R7, R4, -0x2daee0ad, RZ ;  /* 0xd2511f5304077827 */ /* 0x000fe200078e00ff */
[----:B------:R-:W-:Y:S01]  /*0a80*/  PRMT R249, R191, 0x7632, R249 ;  /* 0x00007632bff97816 */ /* 0x000fe200000000f9 */
[----:B------:R-:W1:Y:S01]  /*0a90*/  LDCU UR12, c[0x0][0x404] ;  /* 0x00008080ff0c77ac */ /* 0x000e620008000800 */
[----:B------:R-:W-:Y:S01]  /*0aa0*/  PRMT R248, R102, 0x7632, R248 ;  /* 0x0000763266f87816 */ /* 0x000fe200000000f8 */
[C---:B------:R-:W-:Y:S01]  /*0ab0*/  IMAD.HI.U32 R6, R5.reuse, -0x326172a9, RZ ;  /* 0xcd9e8d5705067827 */ /* 0x040fe200078e00ff */
[----:B------:R-:W-:Y:S01]  /*0ac0*/  LOP3.LUT R7, R8, UR9, R7, 0x96, !PT ;  /* 0x0000000908077c12 */ /* 0x000fe2000f8e9607 */
[----:B------:R-:W-:Y:S01]  /*0ad0*/  UIADD3 UR9, UPT, UPT, UR4, -0x4ab325aa, URZ ;  /* 0xb54cda5604097890 */ /* 0x000fe2000fffe0ff */
[----:B------:R-:W-:Y:S01]  /*0ae0*/  PRMT R247, R190, 0x7632, R247 ;  /* 0x00007632bef77816 */ /* 0x000fe200000000f7 */
[----:B------:R-:W-:Y:S01]  /*0af0*/  IMAD R5, R5, -0x326172a9, RZ ;  /* 0xcd9e8d5705057824 */ /* 0x000fe200078e02ff */
[----:B------:R-:W-:Y:S01]  /*0b00*/  LOP3.LUT R6, R9, UR8, R6, 0x96, !PT ;  /* 0x0000000809067c12 */ /* 0x000fe2000f8e9606 */
[----:B------:R-:W-:Y:S01]  /*0b10*/  IMAD R9, R4, -0x2daee0ad, RZ ;  /* 0xd2511f5304097824 */ /* 0x000fe200078e02ff */
[----:B------:R-:W-:Y:S01]  /*0b20*/  UIADD3 UR8, UPT, UPT, UR5, 0x646e171e, URZ ;  /* 0x646e171e05087890 */ /* 0x000fe2000fffe0ff */
[----:B------:R-:W-:Y:S01]  /*0b30*/  IMAD.HI.U32 R4, R7, -0x326172a9, RZ ;  /* 0xcd9e8d5707047827 */ /* 0x000fe200078e00ff */
[----:B------:R-:W-:-:S02]  /*0b40*/  PRMT R246, R101, 0x7632, R246 ;  /* 0x0000763265f67816 */ /* 0x000fc400000000f6 */
        /* <DEDUP_REMOVED lines=9> */
[----:B------:R-:W-:Y:S01]  /*0be0*/  PRMT R243, R188, 0x7632, R243 ;  /* 0x00007632bcf37816 */ /* 0x000fe200000000f3 */
        /* <DEDUP_REMOVED lines=9> */
[----:B------:R-:W-:Y:S01]  /*0c80*/  IMAD R7, R8, -0x326172a9, RZ ;  /* 0xcd9e8d5708077824 */ /* 0x000fe200078e02ff */
[----:B------:R-:W-:Y:S01]  /*0c90*/  PRMT R10, R98, 0x7632, R10 ;  /* 0x00007632620a7816 */ /* 0x000fe2000000000a */
[----:B------:R-:W-:Y:S01]  /*0ca0*/  IMAD.HI.U32 R4, R6, -0x326172a9, RZ ;  /* 0xcd9e8d5706047827 */ /* 0x000fe200078e00ff */
[----:B------:R-:W-:Y:S01]  /*0cb0*/  PRMT R239, R194, 0x7632, R239 ;  /* 0x00007632c2ef7816 */ /* 0x000fe200000000ef */
[----:B------:R-:W2:Y:S01]  /*0cc0*/  LDCU.U8 UR13, c[0x0][0x410] ;  /* 0x00008200ff0d77ac */ /* 0x000ea20008000000 */
[----:B------:R-:W-:Y:S01]  /*0cd0*/  PRMT R238, R105, 0x7632, R238 ;  /* 0x0000763269ee7816 */ /* 0x000fe200000000ee */
[----:B------:R-:W-:Y:S01]  /*0ce0*/  IMAD.HI.U32 R8, R5, -0x2daee0ad, RZ ;  /* 0xd2511f5305087827 */ /* 0x000fe200078e00ff */
[----:B------:R-:W-:Y:S01]  /*0cf0*/  LOP3.LUT R7, R7, UR14, R4, 0x96, !PT ;  /* 0x0000000e07077c12 */ /* 0x000fe2000f8e9604 */
[----:B------:R-:W3:Y:S01]  /*0d00*/  LDCU UR14, c[0x0][0x448] ;  /* 0x00008900ff0e77ac */ /* 0x000ee20008000800 */
        /* <DEDUP_REMOVED lines=8> */
[----:B------:R-:W-:Y:S01]  /*0d90*/  IMAD.HI.U32 R181, R8, -0x326172a9, RZ ;  /* 0xcd9e8d5708b57827 */ /* 0x000fe200078e00ff */
[----:B------:R-:W-:Y:S01]  /*0da0*/  PRMT R236, R104, 0x7632, R236 ;  /* 0x0000763268ec7816 */ /* 0x000fe200000000ec */
[----:B------:R-:W4:Y:S01]  /*0db0*/  LDCU.64 UR8, c[0x0][0x408] ;  /* 0x00008100ff0877ac */ /* 0x000f220008000a00 */
[----:B------:R-:W-:Y:S01]  /*0dc0*/  PRMT R235, R192, 0x7632, R235 ;  /* 0x00007632c0eb7816 */ /* 0x000fe200000000eb */
[--C-:B------:R-:W-:Y:S01]  /*0dd0*/  IMAD.MOV.U32 R4, RZ, RZ, R13.reuse ;  /* 0x000000ffff047224 */ /* 0x100fe200078e000d */
[----:B------:R-:W-:Y:S01]  /*0de0*/  PRMT R13, R124, 0x7632, R13 ;  /* 0x000076327c0d7816 */ /* 0x000fe2000000000d */
[----:B------:R-:W-:Y:S01]  /*0df0*/  IMAD R165, R7, -0x2daee0ad, RZ ;  /* 0xd2511f5307a57824 */ /* 0x000fe200078e02ff */
[----:B------:R-:W-:Y:S01]  /*0e00*/  LOP3.LUT R181, R6, UR15, R181, 0x96, !PT ;  /* 0x0000000f06b57c12 */ /* 0x000fe2000f8e96b5 */
[----:B------:R-:W-:Y:S01]  /*0e10*/  IMAD R184, R8, -0x326172a9, RZ ;  /* 0xcd9e8d5708b87824 */ /* 0x000fe200078e02ff */
        /* <DEDUP_REMOVED lines=19> */
[----:B------:R0:W-:Y:S01]  /*0f50*/  STL.S16 [R1], R5 ;  /* 0x0000000501007387 */ /* 0x0001e20000100600 */
[----:B------:R-:W-:-:S02]  /*0f60*/  PRMT R222, R55, 0x7632, R222 ;  /* 0x0000763237de7816 */ /* 0x000fc400000000de */
[----:B------:R-:W-:Y:S02]  /*0f70*/  PRMT R221, R54, 0x7632, R221 ;  /* 0x0000763236dd7816 */ /* 0x000fe400000000dd */
[----:B------:R-:W-:Y:S02]  /*0f80*/  PRMT R220, R53, 0x7632, R220 ;  /* 0x0000763235dc7816 */ /* 0x000fe400000000dc */
        /* <DEDUP_REMOVED lines=15> */
[----:B-1234-:R-:W-:-:S07]  /*1080*/  PRMT R201, R70, 0x7632, R201 ;  /* 0x0000763246c97816 */ /* 0x01efce00000000c9 */
.L_x_7093:
[----:B------:R-:W0:Y:S01]  /*1090*/  LDC.64 R12, c[0x0][0x3f0] ;  /* 0x0000fc00ff0c7b82 */ /* 0x000e220000000a00 */
[----:B------:R-:W1:Y:S07]  /*10a0*/  S2R R18, SR_TID.X ;  /* 0x0000000000127919 */ /* 0x000e6e0000002100 */
[----:B------:R-:W2:Y:S08]  /*10b0*/  LDC R19, c[0x0][0x388] ;  /* 0x0000e200ff137b82 */ /* 0x000eb00000000800 */
[----:B------:R-:W3:Y:S01]  /*10c0*/  LDC.64 R14, c[0x0][0x3f8] ;  /* 0x0000fe00ff0e7b82 */ /* 0x000ee20000000a00 */
[----:B0-----:R-:W-:-:S05]  /*10d0*/  IMAD.WIDE R12, R2, 0x4, R12 ;  /* 0x00000004020c7825 */ /* 0x001fca00078e020c */
[----:B------:R-:W4:Y:S01]  /*10e0*/  LDG.E R166, desc[UR6][R12.64] ;  /* 0x000000060ca67981 */ /* 0x000f22000c1e1900 */
[----:B------:R-:W-:Y:S01]  /*10f0*/  ISETP.NE.U32.AND P0, PT, RZ, UR10, PT ;  /* 0x0000000aff007c0c */ /* 0x000fe2000bf05070 */
[----:B------:R-:W-:Y:S01]  /*1100*/  IMAD.MOV.U32 R167, RZ, RZ, RZ ;  /* 0x000000ffffa77224 */ /* 0x000fe200078e00ff */
[----:B-1----:R-:W-:Y:S02]  /*1110*/  LOP3.LUT R18, R18, 0x1f, RZ, 0xc0, !PT ;  /* 0x0000001f12127812 */ /* 0x002fe400078ec0ff */
[----:B------:R-:W-:Y:S01]  /*1120*/  ISETP.NE.AND.EX P0, PT, RZ, UR11, PT, P0 ;  /* 0x0000000bff007c0c */ /* 0x000fe2000bf05300 */
[----:B------:R-:W-:Y:S02]  /*1130*/  IMAD.U32 R156, RZ, RZ, UR4 ;  /* 0x00000004ff9c7e24 */ /* 0x000fe4000f8e00ff */
[----:B---3--:R-:W-:Y:S01]  /*1140*/  IMAD.WIDE R14, R2, 0x4, R14 ;  /* 0x00000004020e7825 */ /* 0x008fe200078e020e */
[----:B------:R-:W-:Y:S02]  /*1150*/  PRMT R24, R78, 0x7632, R24 ;  /* 0x000076324e187816 */ /* 0x000fe40000000018 */
[----:B------:R-:W-:-:S02]  /*1160*/  IADD3 R156, PT, PT, R156, -0x700cb87f, RZ ;  /* 0x8ff347819c9c7810 */ /* 0x000fc40007ffe0ff */
[----:B-----5:R0:W5:Y:S02]  /*1170*/  LDG.E R200, desc[UR6][R14.64] ;  /* 0x000000060ec87981 */ /* 0x020164000c1e1900 */
[----:B0-----:R-:W-:Y:S02]  /*1180*/  PRMT R14, R77, 0x7632, R14 ;  /* 0x000076324d0e7816 */ /* 0x001fe4000000000e */
[----:B----4-:R-:W-:-:S13]  /*1190*/  ISETP.GE.AND P1, PT, R166, 0x1, PT ;  /* 0x00000001a600780c */ /* 0x010fda0003f26270 */
[----:B------:R-:W0:Y:S01]  /*11a0*/  @P1 LDC.64 R12, c[0x0][0x390] ;  /* 0x0000e400ff0c1b82 */ /* 0x000e220000000a00 */
[----:B------:R-:W-:-:S05]  /*11b0*/  @P1 IADD3 R16, PT, PT, R166, -0x1, RZ ;  /* 0xffffffffa6101810 */ /* 0x000fca0007ffe0ff */
[----:B--2---:R-:W-:-:S05]  /*11c0*/  @P1 IMAD R16, R16, R19, RZ ;  /* 0x0000001310101224 */ /* 0x004fca00078e02ff */
[----:B------:R-:W-:-:S04]  /*11d0*/  @P1 SHF.R.S32.HI R17, RZ, 0x1f, R16 ;  /* 0x0000001fff111819 */ /* 0x000fc80000011410 */
[----:B------:R-:W-:Y:S01]  /*11e0*/  @P1 LEA.HI R17, R17, R16, RZ, 0x3 ;  /* 0x0000001011111211 */ /* 0x000fe200078f18ff */
[----:B------:R-:W-:-:S03]  /*11f0*/  IMAD R16, R2, R19, RZ ;  /* 0x0000001302107224 */ /* 0x000fc600078e02ff */
[----:B------:R-:W-:Y:S02]  /*1200*/  @P1 LEA.HI.SX32 R167, R17, R18, 0x1d ;  /* 0x0000001211a71211 */ /* 0x000fe400078feaff */
[----:B------:R-:W-:-:S03]  /*1210*/  SHF.R.S32.HI R17, RZ, 0x1f, R16 ;  /* 0x0000001fff117819 */ /* 0x000fc60000011410 */
[----:B0-----:R-:W-:Y:S01]  /*1220*/  @P1 IMAD.WIDE.U32 R12, R167, 0x10, R12 ;  /* 0x00000010a70c1825 */ /* 0x001fe200078e000c */
[----:B------:R-:W-:-:S04]  /*1230*/  LEA.HI R17, R17, R16, RZ, 0x3 ;  /* 0x0000001011117211 */ /* 0x000fc800078f18ff */
[----:B------:R0:W5:Y:S01]  /*1240*/  @P1 LDG.E.128 R44, desc[UR6][R12.64] ;  /* 0x000000060c2c1981 */ /* 0x000162000c1e1d00 */
[----:B------:R-:W-:Y:S02]  /*1250*/  LEA.HI.SX32 R168, R17, R18, 0x1d ;  /* 0x0000001211a87211 */ /* 0x000fe400078feaff */
[----:B0-----:R-:W-:Y:S02]  /*1260*/  PRMT R13, R76, 0x7632, R13 ;  /* 0x000076324c0d7816 */ /* 0x001fe4000000000d */
[----:B------:R-:W-:Y:S01]  /*1270*/  PRMT R12, R79, 0x7632, R12 ;  /* 0x000076324f0c7816 */ /* 0x000fe2000000000c */
[----:B------:R-:W-:Y:S06]  /*1280*/  @!P0 BRA `(.L_x_6162) ;  /* 0x0000003400f48947 */ /* 0x000fec0003800000 */
[----:B------:R-:W0:Y:S02]  /*1290*/  LDC.64 R16, c[0x0][0x3a0] ;  /* 0x0000e800ff107b82 */ /* 0x000e240000000a00 */
[----:B0-----:R-:W-:-:S05]  /*12a0*/  IMAD.WIDE.U32 R16, R168, 0x10, R16 ;  /* 0x00000010a8107825 */ /* 0x001fca00078e0010 */
        /* <DEDUP_REMOVED lines=23> */
.L_x_6167:
        /* <DEDUP_REMOVED lines=13> */
.L_x_6169:
[----:B------:R-:W-:Y:S05]  /*14f0*/  BSYNC.RECONVERGENT B2 ;  /* 0x0000000000027941 */ /* 0x000fea0003800200 */
.L_x_6168:
[----:B------:R-:W-:Y:S01]  /*1500*/  IMAD.WIDE.U32 R20, R0, -0x326172a9, RZ ;  /* 0xcd9e8d5700147825 */ /* 0x000fe200078e00ff */
[----:B------:R-:W-:Y:S01]  /*1510*/  LOP3.LUT R16, R5, UR5, R19, 0x96, !PT ;  /* 0x0000000505107c12 */ /* 0x000fe2000f8e9613 */
[----:B------:R-:W-:Y:S01]  /*1520*/  UIADD3 UR15, UPT, UPT, UR4, -0x61c88647, URZ ;  /* 0x9e3779b9040f7890 */ /* 0x000fe2000fffe0ff */
[----:B------:R-:W-:Y:S01]  /*1530*/  MOV R6, R165 ;  /* 0x000000a500067202 */ /* 0x000fe20000000f00 */
[----:B------:R-:W-:Y:S01]  /*1540*/  UIADD3 UR16, UPT, UPT, UR5, -0x4498517b, URZ ;  /* 0xbb67ae8505107890 */ /* 0x000fe2000fffe0ff */
[----:B------:R-:W-:Y:S01]  /*1550*/  LOP3.LUT R22, R4, UR4, R21, 0x96, !PT ;  /* 0x0000000404167c12 */ /* 0x000fe2000f8e9615 */
[----:B------:R-:W-:-:S04]  /*1560*/  IMAD.WIDE.U32 R16, R16, -0x326172a9, RZ ;  /* 0xcd9e8d5710107825 */ /* 0x000fc800078e00ff */
[----:B------:R-:W-:Y:S01]  /*1570*/  IMAD.WIDE.U32 R22, R22, -0x2daee0ad, RZ ;  /* 0xd2511f5316167825 */ /* 0x000fe200078e00ff */
[----:B------:R-:W-:Y:S01]  /*1580*/  LOP3.LUT R19, R20, UR15, R17, 0x96, !PT ;  /* 0x0000000f14137c12 */ /* 0x000fe2000f8e9611 */
[----:B------:R-:W-:-:S03]  /*1590*/  UIADD3 UR15, UPT, UPT, UR4, 0x3c6ef372, URZ ;  /* 0x3c6ef372040f7890 */ /* 0x000fc6000fffe0ff */
[----:B------:R-:W-:Y:S01]  /*15a0*/  LOP3.LUT R20, R18, UR16, R23, 0x96, !PT ;  /* 0x0000001012147c12 */ /* 0x000fe2000f8e9617 */
[----:B------:R-:W-:Y:S01]  /*15b0*/  UIADD3 UR16, UPT, UPT, UR5, 0x76cf5d0a, URZ ;  /* 0x76cf5d0a05107890 */ /* 0x000fe2000fffe0ff */
[----:B------:R-:W-:-:S04]  /*15c0*/  IMAD.WIDE.U32 R18, R19, -0x2daee0ad, RZ ;  /* 0xd2511f5313127825 */ /* 0x000fc800078e00ff */
[----:B------:R-:W-:Y:S01]  /*15d0*/  IMAD.WIDE.U32 R20, R20, -0x326172a9, RZ ;  /* 0xcd9e8d5714147825 */ /* 0x000fe200078e00ff */
[----:B------:R-:W-:Y:S01]  /*15e0*/  LOP3.LUT R17, R22, UR16, R19, 0x96, !PT ;  /* 0x0000001016117c12 */ /* 0x000fe2000f8e9613 */
[----:B------:R-:W-:-:S03]  /*15f0*/  UIADD3 UR16, UPT, UPT, UR5, 0x32370b8f, URZ ;  /* 0x32370b8f05107890 */ /* 0x000fc6000fffe0ff */
[----:B------:R-:W-:Y:S01]  /*1600*/  LOP3.LUT R22, R16, UR15, R21, 0x96, !PT ;  /* 0x0000000f10167c12 */ /* 0x000fe2000f8e9615 */
[----:B------:R-:W-:Y:S01]  /*1610*/  UIADD3 UR15, UPT, UPT, UR4, -0x255992d5, URZ ;  /* 0xdaa66d2b040f7890 */ /* 0x000fe2000fffe0ff */
        /* <DEDUP_REMOVED lines=9> */
[----:B------:R-:W-:-:S03]  /*16b0*/  UIADD3 UR16, UPT, UPT, UR5, -0x56f99767, URZ ;  /* 0xa906689905107890 */ /* 0x000fc6000fffe0ff */
[----:B------:R-:W-:Y:S01]  /*16c0*/  LOP3.LUT R22, R16, UR15, R21, 0x96, !PT ;  /* 0x0000000f10167c12 */ /* 0x000fe2000f8e9615 */
[----:B------:R-:W-:Y:S01]  /*16d0*/  UIADD3 UR15, UPT, UPT, UR4, 0x1715609d, URZ ;  /* 0x1715609d040f7890 */ /* 0x000fe2000fffe0ff */
        /* <DEDUP_REMOVED lines=15> */
[----:B------:R-:W-:-:S03]  /*17d0*/  UIADD3 UR15, UPT, UPT, UR4, -0xe443238, URZ ;  /* 0xf1bbcdc8040f7890 */ /* 0x000fc6000fffe0ff */
[----:B------:R-:W-:Y:S01]  /*17e0*/  LOP3.LUT R20, R18, UR16, R23, 0x96, !PT ;  /* 0x0000001012147c12 */ /* 0x000fe2000f8e9617 */
[----:B------:R-:W-:Y:S01]  /*17f0*/  UIADD3 UR16, UPT, UPT, UR5, -0x24c28bd8, URZ ;  /* 0xdb3d742805107890 */ /* 0x000fe2000fffe0ff */
[----:B------:R-:W-:-:S04]  /*1800*/  IMAD.WIDE.U32 R18, R19, -0x2daee0ad, RZ ;  /* 0xd2511f5313127825 */ /* 0x000fc800078e00ff */
[----:B------:R-:W-:Y:S01]  /*1810*/  IMAD.WIDE.U32 R20, R20, -0x326172a9, RZ ;  /* 0xcd9e8d5714147825 */ /* 0x000fe200078e00ff */
[----:B------:R-:W-:-:S04]  /*1820*/  LOP3.LUT R184, R22, UR16, R19, 0x96, !PT ;  /* 0x0000001016b87c12 */ /* 0x000fc8000f8e9613 */
[----:B------:R-:W-:Y:S01]  /*1830*/  LOP3.LUT R16, R16, UR15, R21, 0x96, !PT ;  /* 0x0000000f10107c12 */ /* 0x000fe2000f8e9615 */
[----:B------:R-:W-:Y:S01]  /*1840*/  UIADD3 UR15, UPT, UPT, UR5, -0x695add53, URZ ;  /* 0x96a522ad050f7890 */ /* 0x000fe2000fffe0ff */
[----:B------:R-:W-:-:S04]  /*1850*/  IMAD.WIDE.U32 R184, R184, -0x326172a9, RZ ;  /* 0xcd9e8d57b8b87825 */ /* 0x000fc800078e00ff */
[----:B------:R-:W-:Y:S01]  /*1860*/  IMAD.WIDE.U32 R16, R16, -0x2daee0ad, RZ ;  /* 0xd2511f5310107825 */ /* 0x000fe200078e00ff */
[----:B------:R-:W-:-:S03]  /*1870*/  LOP3.LUT R181, R156, R20, R185, 0x96, !PT ;  /* 0x000000149cb57212 */ /* 0x000fc600078e96b9 */
[----:B------:R-:W-:Y:S01]  /*1880*/  IMAD.MOV.U32 R25, RZ, RZ, R16 ;  /* 0x000000ffff197224 */ /* 0x000fe200078e0010 */
[----:B------:R-:W-:Y:S01]  /*1890*/  LOP3.LUT R179, R18, UR15, R17, 0x96, !PT ;  /* 0x0000000f12b37c12 */ /* 0x000fe2000f8e9611 */
[----:B------:R-:W-:-:S07]  /*18a0*/  IMAD.MOV.U32 R18, RZ, RZ, RZ ;  /* 0x000000ffff127224 */ /* 0x000fce00078e00ff */
.L_x_6166:
[----:B------:R-:W-:Y:S05]  /*18b0*/  BSYNC.RECONVERGENT B1 ;  /* 0x0000000000017941 */ /* 0x000fea0003800200 */
.L_x_6165:
[----:B------:R-:W-:Y:S01]  /*18c0*/  I2FP.F32.U32 R6, R6 ;  /* 0x0000000600067245 */ /* 0x000fe20000201000 */
[----:B------:R-:W-:Y:S01]  /*18d0*/  IMAD.MOV.U32 R17, RZ, RZ, 0x2f800000 ;  /* 0x2f800000ff117424 */ /* 0x000fe200078e00ff */
[----:B-----5:R-:W-:Y:S01]  /*18e0*/  SHF.L.U32 R15, R44, 0x10, RZ ;  /* 0x000000102c0f7819 */ /* 0x020fe200000006ff */
[----:B------:R-:W-:Y:S02]  /*18f0*/  IMAD.U32 R140, R76, 0x10000, RZ ;  /* 0x000100004c8c7824 */ /* 0x000fe400078e00ff */
[----:B------:R-:W-:Y:S01]  /*1900*/  FFMA.FTZ R6, R6, R17, 1.1641532182693481445e-10 ;  /* 0x2f00000006067423 */ /* 0x000fe20000010011 */
[----:B------:R-:W-:Y:S02]  /*1910*/  IMAD.U32 R16, R40, 0x10000, RZ ;  /* 0x0001000028107824 */ /* 0x000fe400078e00ff */
[----:B------:R-:W-:Y:S02]  /*1920*/  FMUL.FTZ R15, R15, UR9 ;  /* 0x000000090f0f7c20 */ /* 0x000fe40008410000 */
[----:B------:R-:W-:-:S02]  /*1930*/  FSETP.GTU.FTZ.AND P3, PT, R6, UR12, PT ;  /* 0x0000000c06007c0b */ /* 0x000fc4000bf7c000 */
[----:B------:R-:W-:Y:S02]  /*1940*/  FMUL.FTZ R15, R15, UR8 ;  /* 0x000000080f0f7c20 */ /* 0x000fe40008410000 */
[----:B------:R-:W-:-:S03]  /*1950*/  SEL R6, RZ, 0x1, P3 ;  /* 0x00000001ff067807 */ /* 0x000fc60001800000 */
[----:B------:R-:W-:-:S05]  /*1960*/  FSEL R15, R15, RZ, !P3 ;  /* 0x000000ff0f0f7208 */ /* 0x000fca0005800000 */
[----:B------:R-:W-:-:S07]  /*1970*/  FFMA.FTZ R140, R15, R140, R16 ;  /* 0x0000008c0f8c7223 */ /* 0x000fce0000010010 */
.L_x_6164:
[----:B------:R-:W-:Y:S05]  /*1980*/  BSYNC.RECONVERGENT B0 ;  /* 0x0000000000007941 */ /* 0x000fea0003800200 */
.L_x_6163:
        /* <DEDUP_REMOVED lines=23> */
.L_x_6174:
        /* <DEDUP_REMOVED lines=13> */
.L_x_6176:
[----:B------:R-:W-:Y:S05]  /*1bd0*/  BSYNC.RECONVERGENT B2 ;  /* 0x0000000000027941 */ /* 0x000fea0003800200 */
.L_x_6175:
[----:B------:R-:W-:Y:S01]  /*1be0*/  IMAD.WIDE.U32 R20, R0, -0x326172a9, RZ ;  /* 0xcd9e8d5700147825 */ /* 0x000fe200078e00ff */
[----:B------:R-:W-:Y:S01]  /*1bf0*/  LOP3.LUT R16, R5, UR5, R19, 0x96, !PT ;  /* 0x0000000505107c12 */ /* 0x000fe2000f8e9613 */
[----:B------:R-:W-:Y:S02]  /*1c00*/  UIADD3 UR15, UPT, UPT, UR4, -0x61c88647, URZ ;  /* 0x9e3779b9040f7890 */ /* 0x000fe4000fffe0ff */
[----:B------:R-:W-:Y:S01]  /*1c10*/  UIADD3 UR16, UPT, UPT, UR5, -0x4498517b, URZ ;  /* 0xbb67ae8505107890 */ /* 0x000fe2000fffe0ff */
[----:B------:R-:W-:Y:S01]  /*1c20*/  LOP3.LUT R22, R4, UR4, R21, 0x96, !PT ;  /* 0x0000000404167c12 */ /* 0x000fe2000f8e9615 */
[----:B------:R-:W-:-:S04]  /*1c30*/  IMAD.WIDE.U32 R16, R16, -0x326172a9, RZ ;  /* 0xcd9e8d5710107825 */ /* 0x000fc800078e00ff */
[----:B------:R-:W-:Y:S01]  /*1c40*/  IMAD.WIDE.U32 R22, R22, -0x2daee0ad, RZ ;  /* 0xd2511f5316167825 */ /* 0x000fe200078e00ff */
[----:B------:R-:W-:Y:S01]  /*1c50*/  LOP3.LUT R19, R20, UR15, R17, 0x96, !PT ;  /* 0x0000000f14137c12 */ /* 0x000fe2000f8e9611 */
[----:B------:R-:W-:Y:S02]  /*1c60*/  UIADD3 UR15, UPT, UPT, UR4, 0x3c6ef372, URZ ;  /* 0x3c6ef372040f7890 */ /* 0x000fe4000fffe0ff */
[----:B------:R-:W-:Y:S01]  /*1c70*/  IMAD.MOV.U32 R7, RZ, RZ, R25 ;  /* 0x000000ffff077224 */ /* 0x000fe200078e0019 */
        /* <DEDUP_REMOVED lines=40> */
[----:B------:R-:W-:-:S03]  /*1f00*/  LOP3.LUT R184, R22, UR16, R19, 0x96, !PT ;  /* 0x0000001016b87c12 */ /* 0x000fc6000f8e9613 */
[----:B------:R-:W-:Y:S01]  /*1f10*/  HFMA2 R19, -RZ, RZ, 0, 0 ;  /* 0x00000000ff137431 */ /* 0x000fe200000001ff */
[----:B------:R-:W-:Y:S01]  /*1f20*/  LOP3.LUT R16, R16, UR15, R21, 0x96, !PT ;  /* 0x0000000f10107c12 */ /* 0x000fe2000f8e9615 */
[----:B------:R-:W-:Y:S01]  /*1f30*/  UIADD3 UR15, UPT, UPT, UR5, -0x695add53, URZ ;  /* 0x96a522ad050f7890 */ /* 0x000fe2000fffe0ff */
[----:B------:R-:W-:-:S04]  /*1f40*/  IMAD.WIDE.U32 R184, R184, -0x326172a9, RZ ;  /* 0xcd9e8d57b8b87825 */ /* 0x000fc800078e00ff */
[----:B------:R-:W-:Y:S01]  /*1f50*/  IMAD.WIDE.U32 R16, R16, -0x2daee0ad, RZ ;  /* 0xd2511f5310107825 */ /* 0x000fe200078e00ff */
[----:B------:R-:W-:-:S03]  /*1f60*/  LOP3.LUT R181, R156, R20, R185, 0x96, !PT ;  /* 0x000000149cb57212 */ /* 0x000fc600078e96b9 */
[----:B------:R-:W-:Y:S01]  /*1f70*/  IMAD.MOV.U32 R28, RZ, RZ, R16 ;  /* 0x000000ffff1c7224 */ /* 0x000fe200078e0010 */
[----:B------:R-:W-:-:S07]  /*1f80*/  LOP3.LUT R179, R18, UR15, R17, 0x96, !PT ;  /* 0x0000000f12b37c12 */ /* 0x000fce000f8e9611 */
.L_x_6173:
[----:B------:R-:W-:Y:S05]  /*1f90*/  BSYNC.RECONVERGENT B1 ;  /* 0x0000000000017941 */ /* 0x000fea0003800200 */
.L_x_6172:
[----:B-----5:R-:W-:Y:S01]  /*1fa0*/  PRMT R16, R44, 0x7632, R16 ;  /* 0x000076322c107816 */ /* 0x020fe20000000010 */
[----:B------:R-:W-:Y:S01]  /*1fb0*/  IMAD.MOV.U32 R18, RZ, RZ, 0x2f800000 ;  /* 0x2f800000ff127424 */ /* 0x000fe200078e00ff */
[----:B------:R-:W-:Y:S02]  /*1fc0*/  I2FP.F32.U32 R7, R7 ;  /* 0x0000000700077245 */ /* 0x000fe40000201000 */
[----:B------:R-:W-:Y:S01]  /*1fd0*/  PRMT R17, R40, 0x7632, R17 ;  /* 0x0000763228117816 */ /* 0x000fe20000000011 */
[----:B------:R-:W-:Y:S01]  /*1fe0*/  IMAD.U32 R16, R16, 0x10000, RZ ;  /* 0x0001000010107824 */ /* 0x000fe200078e00ff */
[----:B------:R-:W-:Y:S01]  /*1ff0*/  SHF.L.U32 R13, R13, 0x10, RZ ;  /* 0x000000100d0d7819 */ /* 0x000fe200000006ff */
[----:B------:R-:W-:Y:S02]  /*2000*/  FFMA.FTZ R7, R7, R18, 1.1641532182693481445e-10 ;  /* 0x2f00000007077423 */ /* 0x000fe40000010012 */
[----:B------:R-:W-:Y:S01]  /*2010*/  FMUL.FTZ R16, R16, UR9 ;  /* 0x0000000910107c20 */ /* 0x000fe20008410000 */
[----:B------:R-:W-:-:S02]  /*2020*/  IMAD.U32 R17, R17, 0x10000, RZ ;  /* 0x0001000011117824 */ /* 0x000fc400078e00ff */
[----:B------:R-:W-:Y:S01]  /*2030*/  FSETP.GTU.FTZ.AND P3, PT, R7, UR12, PT ;  /* 0x0000000c07007c0b */ /* 0x000fe2000bf7c000 */
[----:B------:R-:W-:-:S03]  /*2040*/  FMUL.FTZ R16, R16, UR8 ;  /* 0x0000000810107c20 */ /* 0x000fc60008410000 */
[----:B------:R-:W-:Y:S02]  /*2050*/  SEL R7, RZ, 0x1, P3 ;  /* 0x00000001ff077807 */ /* 0x000fe40001800000 */
[----:B------:R-:W-:-:S05]  /*2060*/  FSEL R16, R16, RZ, !P3 ;  /* 0x000000ff10107208 */ /* 0x000fca0005800000 */
[----:B------:R-:W-:-:S07]  /*2070*/  FFMA.FTZ R141, R16, R13, R17 ;  /* 0x0000000d108d7223 */ /* 0x000fce0000010011 */
.L_x_6171:
[----:B------:R-:W-:Y:S05]  /*2080*/  BSYNC.RECONVERGENT B0 ;  /* 0x0000000000007941 */ /* 0x000fea0003800200 */
.L_x_6170:
        /* <DEDUP_REMOVED lines=22> */
.L_x_6181:
        /* <DEDUP_REMOVED lines=13> */
.L_x_6183:
[----:B------:R-:W-:Y:S05]  /*22c0*/  BSYNC.RECONVERGENT B2 ;  /* 0x0000000000027941 */ /* 0x000fea0003800200 */
.L_x_6182:
        /* <DEDUP_REMOVED lines=55> */
[----:B------:R-:W-:Y:S02]  /*2640*/  LOP3.LUT R181, R156, R22, R185, 0x96, !PT ;  /* 0x000000169cb57212 */ /* 0x000fe400078e96b9 */
[----:B------:R-:W-:Y:S01]  /*2650*/  MOV R17, R18 ;  /* 0x0000001200117202 */ /* 0x000fe20000000f00 */
[----:B------:R-:W-:Y:S01]  /*2660*/  IMAD.MOV.U32 R18, RZ, RZ, RZ ;  /* 0x000000ffff127224 */ /* 0x000fe200078e00ff */
[----:B------:R-:W-:-:S07]  /*2670*/  LOP3.LUT R179, R20, UR15, R19, 0x96, !PT ;  /* 0x0000000f14b37c12 */ /* 0x000fce000f8e9613 */
.L_x_6180:
[----:B------:R-:W-:Y:S05]  /*2680*/  BSYNC.RECONVERGENT B1 ;  /* 0x0000000000017941 */ /* 0x000fea0003800200 */
.L_x_6179:
[----:B------:R-:W-:Y:S01]  /*2690*/  HFMA2 R19, -RZ, RZ, 0.1171875, 0 ;  /* 0x2f800000ff137431 */ /* 0x000fe200000001ff */
[----:B------:R-:W-:Y:S01]  /*26a0*/  I2FP.F32.U32 R8, R8 ;  /* 0x0000000800087245 */ /* 0x000fe20000201000 */
[----:B-----5:R-:W-:Y:S01]  /*26b0*/  IMAD.U32 R13, R45, 0x10000, RZ ;  /* 0x000100002d0d7824 */ /* 0x020fe200078e00ff */
[----:B------:R-:W-:Y:S01]  /*26c0*/  SHF.L.U32 R20, R41, 0x10, RZ ;  /* 0x0000001029147819 */ /* 0x000fe200000006ff */
[----:B------:R-:W-:Y:S02]  /*26d0*/  IMAD.U32 R142, R77, 0x10000, RZ ;  /* 0x000100004d8e7824 */ /* 0x000fe400078e00ff */
[----:B------:R-:W-:Y:S01]  /*26e0*/  FMUL.FTZ R13, R13, UR9 ;  /* 0x000000090d0d7c20 */ /* 0x000fe20008410000 */
[----:B------:R-:W-:-:S03]  /*26f0*/  FFMA.FTZ R8, R8, R19, 1.1641532182693481445e-10 ;  /* 0x2f00000008087423 */ /* 0x000fc60000010013 */
[----:B------:R-:W-:Y:S02]  /*2700*/  FMUL.FTZ R13, R13, UR8 ;  /* 0x000000080d0d7c20 */ /* 0x000fe40008410000 */
[----:B------:R-:W-:-:S04]  /*2710*/  FSETP.GTU.FTZ.AND P3, PT, R8, UR12, PT ;  /* 0x0000000c08007c0b */ /* 0x000fc8000bf7c000 */
[----:B------:R-:W-:Y:S02]  /*2720*/  FSEL R13, R13, RZ, !P3 ;  /* 0x000000ff0d0d7208 */ /* 0x000fe40005800000 */
[----:B------:R-:W-:-:S03]  /*2730*/  SEL R8, RZ, 0x1, P3 ;  /* 0x00000001ff087807 */ /* 0x000fc60001800000 */
[----:B------:R-:W-:-:S07]  /*2740*/  FFMA.FTZ R142, R13, R142, R20 ;  /* 0x0000008e0d8e7223 */ /* 0x000fce0000010014 */
.L_x_6178:
[----:B------:R-:W-:Y:S05]  /*2750*/  BSYNC.RECONVERGENT B0 ;  /* 0x0000000000007941 */ /* 0x000fea0003800200 */
.L_x_6177:
        /* <DEDUP_REMOVED lines=23> */
.L_x_6188:
        /* <DEDUP_REMOVED lines=13> */
.L_x_6190:
[----:B------:R-:W-:Y:S05]  /*29a0*/  BSYNC.RECONVERGENT B2 ;  /* 0x0000000000027941 */ /* 0x000fea0003800200 */
.L_x_6189:
        /* <DEDUP_REMOVED lines=59> */
.L_x_6187:
[----:B------:R-:W-:Y:S05]  /*2d60*/  BSYNC.RECONVERGENT B1 ;  /* 0x0000000000017941 */ /* 0x000fea0003800200 */
.L_x_6186:
[----:B-----5:R-:W-:Y:S01]  /*2d70*/  PRMT R17, R45, 0x7632, R17 ;  /* 0x000076322d117816 */ /* 0x020fe20000000011 */
[----:B------:R-:W-:Y:S01]  /*2d80*/  IMAD.MOV.U32 R18, RZ, RZ, 0x2f800000 ;  /* 0x2f800000ff127424 */ /* 0x000fe200078e00ff */
[----:B------:R-:W-:Y:S01]  /*2d90*/  I2FP.F32.U32 R9, R9 ;  /* 0x0000000900097245 */ /* 0x000fe20000201000 */
[----:B------:R-:W-:Y:S01]  /*2da0*/  IMAD.U32 R14, R14, 0x10000, RZ ;  /* 0x000100000e0e7824 */ /* 0x000fe200078e00ff */
        /* <DEDUP_REMOVED lines=9> */
[----:B------:R-:W-:-:S07]  /*2e40*/  FFMA.FTZ R143, R17, R14, R18 ;  /* 0x0000000e118f7223 */ /* 0x000fce0000010012 */
.L_x_6185:
[----:B------:R-:W-:Y:S05]  /*2e50*/  BSYNC.RECONVERGENT B0 ;  /* 0x0000000000007941 */ /* 0x000fea0003800200 */
.L_x_6184:
        /* <DEDUP_REMOVED lines=22> */
.L_x_6195:
        /* <DEDUP_REMOVED lines=13> */
.L_x_6197:
[----:B------:R-:W-:Y:S05]  /*3090*/  BSYNC.RECONVERGENT B2 ;  /* 0x0000000000027941 */ /* 0x000fea0003800200 */
.L_x_6196:
        /* <DEDUP_REMOVED lines=56> */
[----:B------:R-:W-:Y:S02]  /*3420*/  IMAD.MOV.U32 R28, RZ, RZ, R18 ;  /* 0x000000ffff1c7224 */ /* 0x000fe400078e0012 */
[----:B------:R-:W-:Y:S01]  /*3430*/  HFMA2 R18, -RZ, RZ, 0, 0 ;  /* 0x00000000ff127431 */ /* 0x000fe200000001ff */
[----:B------:R-:W-:-:S07]  /*3440*/  LOP3.LUT R179, R20, UR15, R19, 0x96, !PT ;  /* 0x0000000f14b37c12 */ /* 0x000fce000f8e9613 */
.L_x_6194:
[----:B------:R-:W-:Y:S05]  /*3450*/  BSYNC.RECONVERGENT B1 ;  /* 0x0000000000017941 */ /* 0x000fea0003800200 */
.L_x_6193:
[----:B------:R-:W-:Y:S01]  /*3460*/  I2FP.F32.U32 R10, R10 ;  /* 0x0000000a000a7245 */ /* 0x000fe20000201000 */
[----:B------:R-:W-:Y:S02]  /*3470*/  IMAD.MOV.U32 R19, RZ, RZ, 0x2f800000 ;  /* 0x2f800000ff137424 */ /* 0x000fe400078e00ff */
[----:B-----5:R-:W-:Y:S02]  /*3480*/  IMAD.U32 R14, R46, 0x10000, RZ ;  /* 0x000100002e0e7824 */ /* 0x020fe400078e00ff */
[----:B------:R-:W-:Y:S01]  /*3490*/  FFMA.FTZ R10, R10, R19, 1.1641532182693481445e-10 ;  /* 0x2f0000000a0a7423 */ /* 0x000fe20000010013 */
[----:B------:R-:W-:Y:S01]  /*34a0*/  SHF.L.U32 R19, R78, 0x10, RZ ;  /* 0x000000104e137819 */ /* 0x000fe200000006ff */
[----:B------:R-:W-:Y:S01]  /*34b0*/  FMUL.FTZ R14, R14, UR9 ;  /* 0x000000090e0e7c20 */ /* 0x000fe20008410000 */
[----:B------:R-:W-:Y:S02]  /*34c0*/  IMAD.U32 R21, R42, 0x10000, RZ ;  /* 0x000100002a157824 */ /* 0x000fe400078e00ff */
[----:B------:R-:W-:Y:S01]  /*34d0*/  FSETP.GTU.FTZ.AND P3, PT, R10, UR12, PT ;  /* 0x0000000c0a007c0b */ /* 0x000fe2000bf7c000 */
[----:B------:R-:W-:-:S03]  /*34e0*/  FMUL.FTZ R14, R14, UR8 ;  /* 0x000000080e0e7c20 */ /* 0x000fc60008410000 */
[----:B------:R-:W-:Y:S02]  /*34f0*/  SEL R10, RZ, 0x1, P3 ;  /* 0x00000001ff0a7807 */ /* 0x000fe40001800000 */
[----:B------:R-:W-:-:S05]  /*3500*/  FSEL R14, R14, RZ, !P3 ;  /* 0x000000ff0e0e7208 */ /* 0x000fca0005800000 */
[----:B------:R-:W-:-:S07]  /*3510*/  FFMA.FTZ R144, R14, R19, R21 ;  /* 0x000000130e907223 */ /* 0x000fce0000010015 */
.L_x_6192:
[----:B------:R-:W-:Y:S05]  /*3520*/  BSYNC.RECONVERGENT B0 ;  /* 0x0000000000007941 */ /* 0x000fea0003800200 */
.L_x_6191:
        /* <DEDUP_REMOVED lines=23> */
.L_x_6202:
        /* <DEDUP_REMOVED lines=13> */
.L_x_6204:
[----:B------:R-:W-:Y:S05]  /*3770*/  BSYNC.RECONVERGENT B2 ;  /* 0x0000000000027941 */ /* 0x000fea0003800200 */
.L_x_6203:
        /* <DEDUP_REMOVED lines=55> */
[----:B------:R-:W-:-:S04]  /*3af0*/  LOP3.LUT R181, R156, R22, R185, 0x96, !PT ;  /* 0x000000169cb57212 */ /* 0x000fc800078e96b9 */
[----:B------:R-:W-:Y:S01]  /*3b00*/  LOP3.LUT R179, R20, UR15, R19, 0x96, !PT ;  /* 0x0000000f14b37c12 */ /* 0x000fe2000f8e9613 */
[----:B------:R-:W-:Y:S01]  /*3b10*/  IMAD.MOV.U32 R19, RZ, RZ, RZ ;  /* 0x000000ffff137224 */ /* 0x000fe200078e00ff */
[----:B------:R-:W-:-:S07]  /*3b20*/  MOV R27, R18 ;  /* 0x00000012001b7202 */ /* 0x000fce0000000f00 */
.L_x_6201:
[----:B------:R-:W-:Y:S05]  /*3b30*/  BSYNC.RECONVERGENT B1 ;  /* 0x0000000000017941 */ /* 0x000fea0003800200 */
.L_x_6200:
[----:B------:R-:W-:Y:S01]  /*3b40*/  HFMA2 R20, -RZ, RZ, 0.1171875, 0 ;  /* 0x2f800000ff147431 */ /* 0x000fe200000001ff */
[----:B-----5:R-:W-:Y:S01]  /*3b50*/  PRMT R18, R46, 0x7632, R18 ;  /* 0x000076322e127816 */ /* 0x020fe20000000012 */
[----:B------:R-:W-:Y:S01]  /*3b60*/  IMAD.U32 R145, R24, 0x10000, RZ ;  /* 0x0001000018917824 */ /* 0x000fe200078e00ff */
[----:B------:R-:W-:-:S03]  /*3b70*/  I2FP.F32.U32 R11, R11 ;  /* 0x0000000b000b7245 */ /* 0x000fc60000201000 */
[----:B------:R-:W-:Y:S02]  /*3b80*/  IMAD.U32 R18, R18, 0x10000, RZ ;  /* 0x0001000012127824 */ /* 0x000fe400078e00ff */
[----:B------:R-:W-:Y:S02]  /*3b90*/  FFMA.FTZ R11, R11, R20, 1.1641532182693481445e-10 ;  /* 0x2f0000000b0b7423 */ /* 0x000fe40000010014 */
[----:B------:R-:W-:Y:S01]  /*3ba0*/  FMUL.FTZ R18, R18, UR9 ;  /* 0x0000000912127c20 */ /* 0x000fe20008410000 */
[----:B------:R-:W-:-:S03]  /*3bb0*/  PRMT R20, R42, 0x7632, R20 ;  /* 0x000076322a147816 */ /* 0x000fc60000000014 */
[----:B------:R-:W-:Y:S01]  /*3bc0*/  FMUL.FTZ R18, R18, UR8 ;  /* 0x0000000812127c20 */ /* 0x000fe20008410000 */
[----:B------:R-:W-:Y:S02]  /*3bd0*/  FSETP.GTU.FTZ.AND P3, PT, R11, UR12, PT ;  /* 0x0000000c0b007c0b */ /* 0x000fe4000bf7c000 */
[----:B------:R-:W-:Y:S02]  /*3be0*/  SHF.L.U32 R21, R20, 0x10, RZ ;  /* 0x0000001014157819 */ /* 0x000fe400000006ff */
[----:B------:R-:W-:Y:S02]  /*3bf0*/  FSEL R18, R18, RZ, !P3 ;  /* 0x000000ff12127208 */ /* 0x000fe40005800000 */
[----:B------:R-:W-:-:S03]  /*3c00*/  SEL R11, RZ, 0x1, P3 ;  /* 0x00000001ff0b7807 */ /* 0x000fc60001800000 */
[----:B------:R-:W-:-:S07]  /*3c10*/  FFMA.FTZ R145, R18, R145, R21 ;  /* 0x0000009112917223 */ /* 0x000fce0000010015 */
.L_x_6199:
[----:B------:R-:W-:Y:S05]  /*3c20*/  BSYNC.RECONVERGENT B0 ;  /* 0x0000000000007941 */ /* 0x000fea0003800200 */
.L_x_6198:
        /* <DEDUP_REMOVED lines=22> */
.L_x_6209:
        /* <DEDUP_REMOVED lines=13> */
.L_x_6211:
[----:B------:R-:W-:Y:S05]  /*3e60*/  BSYNC.RECONVERGENT B2 ;  /* 0x0000000000027941 */ /* 0x000fea0003800200 */
.L_x_6210:
        /* <DEDUP_REMOVED lines=57> */
[----:B------:R-:W-:Y:S01]  /*4200*/  IMAD.MOV.U32 R18, RZ, RZ, RZ ;  /* 0x000000ffff127224 */ /* 0x000fe200078e00ff */
[----:B------:R-:W-:-:S07]  /*4210*/  MOV R20, R27 ;  /* 0x0000001b00147202 */ /* 0x000fce0000000f00 */
.L_x_6208:
[----:B------:R-:W-:Y:S05]  /*4220*/  BSYNC.RECONVERGENT B1 ;  /* 0x0000000000017941 */ /* 0x000fea0003800200 */
.L_x_6207:
[----:B------:R-:W-:Y:S01]  /*4230*/  I2FP.F32.U32 R19, R20 ;  /* 0x0000001400137245 */ /* 0x000fe20000201000 */
[----:B------:R-:W-:Y:S01]  /*4240*/  IMAD.MOV.U32 R22, RZ, RZ, 0x2f800000 ;  /* 0x2f800000ff167424 */ /* 0x000fe200078e00ff */
[----:B-----5:R-:W-:Y:S01]  /*4250*/  SHF.L.U32 R20, R47, 0x10, RZ ;  /* 0x000000102f147819 */ /* 0x020fe200000006ff */
[----:B------:R-:W-:Y:S02]  /*4260*/  IMAD.U32 R21, R43, 0x10000, RZ ;  /* 0x000100002b157824 */ /* 0x000fe400078e00ff */
[----:B------:R-:W-:Y:S02]  /*4270*/  FFMA.FTZ R19, R19, R22, 1.1641532182693481445e-10 ;  /* 0x2f00000013137423 */ /* 0x000fe40000010016 */
[----:B------:R-:W-:-:S03]  /*4280*/  FMUL.FTZ R20, R20, UR9 ;  /* 0x0000000914147c20 */ /* 0x000fc60008410000 */
[----:B------:R-:W-:Y:S01]  /*4290*/  FSETP.GTU.FTZ.AND P3, PT, R19, UR12, PT ;  /* 0x0000000c13007c0b */ /* 0x000fe2000bf7c000 */
[----:B------:R-:W-:Y:S01]  /*42a0*/  FMUL.FTZ R20, R20, UR8 ;  /* 0x0000000814147c20 */ /* 0x000fe20008410000 */
[----:B------:R-:W-:Y:S02]  /*42b0*/  IMAD.U32 R19, R79, 0x10000, RZ ;  /* 0x000100004f137824 */ /* 0x000fe400078e00ff */
[----:B------:R-:W-:Y:S02]  /*42c0*/  SEL R177, RZ, 0x1, P3 ;  /* 0x00000001ffb17807 */ /* 0x000fe40001800000 */
[----:B------:R-:W-:-:S05]  /*42d0*/  FSEL R20, R20, RZ, !P3 ;  /* 0x000000ff14147208 */ /* 0x000fca0005800000 */
[----:B------:R-:W-:-:S07]  /*42e0*/  FFMA.FTZ R146, R20, R19, R21 ;  /* 0x0000001314927223 */ /* 0x000fce0000010015 */
.L_x_6206:
[----:B------:R-:W-:Y:S05]  /*42f0*/  BSYNC.RECONVERGENT B0 ;  /* 0x0000000000007941 */ /* 0x000fea0003800200 */
.L_x_6205:
        /* <DEDUP_REMOVED lines=23> */
.L_x_6216:
        /* <DEDUP_REMOVED lines=13> */
.L_x_6218:
[----:B------:R-:W-:Y:S05]  /*4540*/  BSYNC.RECONVERGENT B2 ;  /* 0x0000000000027941 */ /* 0x000fea0003800200 */
.L_x_6217:
[----:B------:R-:W-:Y:S01]  /*4550*/  IMAD.WIDE.U32 R22, R0, -0x326172a9, RZ ;  /* 0xcd9e8d5700167825 */ /* 0x000fe200078e00ff */
[----:B------:R-:W-:Y:S01]  /*4560*/  LOP3.LUT R18, R5, UR5, R21, 0x96, !PT ;  /* 0x0000000505127c12 */ /* 0x000fe2000f8e9615 */
[----:B------:R-:W-:Y:S02]  /*4570*/  UIADD3 UR15, UPT, UPT, UR4, -0x61c88647, URZ ;  /* 0x9e3779b9040f7890 */ /* 0x000fe4000fffe0ff */
[----:B------:R-:W-:Y:S01]  /*4580*/  HFMA2 R29, -RZ, RZ, 0, 0 ;  /* 0x00000000ff1d7431 */ /* 0x000fe200000001ff */
        /* <DEDUP_REMOVED lines=54> */
[----:B------:R-:W-:-:S07]  /*48f0*/  IMAD.MOV.U32 R19, RZ, RZ, R28 ;  /* 0x000000ffff137224 */ /* 0x000fce00078e001c */
.L_x_6215:
[----:B------:R-:W-:Y:S05]  /*4900*/  BSYNC.RECONVERGENT B1 ;  /* 0x0000000000017941 */ /* 0x000fea0003800200 */
.L_x_6214:
[----:B-----5:R-:W-:Y:S02]  /*4910*/  PRMT R20, R47, 0x7632, R20 ;  /* 0x000076322f147816 */ /* 0x020fe40000000014 */
[----:B------:R-:W-:Y:S01]  /*4920*/  I2FP.F32.U32 R18, R19 ;  /* 0x0000001300127245 */ /* 0x000fe20000201000 */
[----:B------:R-:W-:Y:S01]  /*4930*/  IMAD.MOV.U32 R19, RZ, RZ, 0x2f800000 ;  /* 0x2f800000ff137424 */ /* 0x000fe200078e00ff */
[----:B------:R-:W-:Y:S01]  /*4940*/  SHF.L.U32 R147, R12, 0x10, RZ ;  /* 0x000000100c937819 */ /* 0x000fe200000006ff */
[----:B------:R-:W-:Y:S02]  /*4950*/  IMAD.U32 R20, R20, 0x10000, RZ ;  /* 0x0001000014147824 */ /* 0x000fe400078e00ff */
        /* <DEDUP_REMOVED lines=9> */
.L_x_6213:
[----:B------:R-:W-:Y:S05]  /*49f0*/  BSYNC.RECONVERGENT B0 ;  /* 0x0000000000007941 */ /* 0x000fea0003800200 */
.L_x_6212:
[----:B------:R-:W-:Y:S02]  /*4a00*/  F2FP.BF16.F32.PACK_AB R18, RZ, R147 ;  /* 0x00000093ff12723e */ /* 0x000fe400000010ff */
[----:B------:R-:W-:Y:S02]  /*4a10*/  PRMT R12, R15, 0x5410, R16 ;  /* 0x000054100f0c7816 */ /* 0x000fe40000000010 */
[----:B------:R-:W-:Y:S02]  /*4a20*/  PRMT R14, R14, 0x5410, R26 ;  /* 0x000054100e0e7816 */ /* 0x000fe4000000001a */
[----:B------:R-:W-:Y:S02]  /*4a30*/  PRMT R13, R13, 0x5410, R17 ;  /* 0x000054100d0d7816 */ /* 0x000fe40000000011 */
[----:B------:R-:W-:Y:S01]  /*4a40*/  PRMT R15, R27, 0x5410, R18 ;  /* 0x000054101b0f7816 */ /* 0x000fe20000000012 */
[----:B------:R-:W-:Y:S06]  /*4a50*/  BRA `(.L_x_6219) ;  /* 0x0000003400307947 */ /* 0x000fec0003800000 */
.L_x_6162:
        /* <DEDUP_REMOVED lines=21> */
.L_x_6224:
        /* <DEDUP_REMOVED lines=13> */
.L_x_6226:
[----:B------:R-:W-:Y:S05]  /*4c80*/  BSYNC.RECONVERGENT B2 ;  /* 0x0000000000027941 */ /* 0x000fea0003800200 */
.L_x_6225:
        /* <DEDUP_REMOVED lines=59> */
.L_x_6223:
[----:B------:R-:W-:Y:S05]  /*5040*/  BSYNC.RECONVERGENT B1 ;  /* 0x0000000000017941 */ /* 0x000fea0003800200 */
.L_x_6222:
        /* <DEDUP_REMOVED lines=10> */
[----:B------:R-:W-:-:S07]  /*50f0*/  FMUL.FTZ R140, R140, R15 ;  /* 0x0000000f8c8c7220 */ /* 0x000fce0000410000 */
.L_x_6221:
[----:B------:R-:W-:Y:S05]  /*5100*/  BSYNC.RECONVERGENT B0 ;  /* 0x0000000000007941 */ /* 0x000fea0003800200 */
.L_x_6220:
        /* <DEDUP_REMOVED lines=18> */
.L_x_6231:
        /* <DEDUP_REMOVED lines=13> */
.L_x_6233:
[----:B------:R-:W-:Y:S05]  /*5300*/  BSYNC.RECONVERGENT B2 ;  /* 0x0000000000027941 */ /* 0x000fea0003800200 */
.L_x_6232:
        /* <DEDUP_REMOVED lines=59> */
.L_x_6230:
[----:B------:R-:W-:Y:S05]  /*56c0*/  BSYNC.RECONVERGENT B1 ;  /* 0x0000000000017941 */ /* 0x000fea0003800200 */
.L_x_6229:
[----:B------:R-:W-:Y:S01]  /*56d0*/  HFMA2 R18, -RZ, RZ, 0.1171875, 0 ;  /* 0x2f800000ff127431 */ /* 0x000fe200000001ff */
[----:B-----5:R-:W-:Y:S01]  /*56e0*/  PRMT R16, R44, 0x7632, R16 ;  /* 0x000076322c107816 */ /* 0x020fe20000000010 */
[----:B------:R-:W-:Y:S01]  /*56f0*/  IMAD.U32 R13, R13, 0x10000, RZ ;  /* 0x000100000d0d7824 */ /* 0x000fe200078e00ff */
[----:B------:R-:W-:-:S03]  /*5700*/  I2FP.F32.U32 R7, R7 ;  /* 0x0000000700077245 */ /* 0x000fc60000201000 */
[----:B------:R-:W-:Y:S02]  /*5710*/  IMAD.U32 R16, R16, 0x10000, RZ ;  /* 0x0001000010107824 */ /* 0x000fe400078e00ff */
[----:B------:R-:W-:Y:S02]  /*5720*/  FFMA.FTZ R7, R7, R18, 1.1641532182693481445e-10 ;  /* 0x2f00000007077423 */ /* 0x000fe40000010012 */
[----:B------:R-:W-:-:S04]  /*5730*/  FMUL.FTZ R16, R16, UR9 ;  /* 0x0000000910107c20 */ /* 0x000fc80008410000 */
[----:B------:R-:W-:Y:S01]  /*5740*/  FMUL.FTZ R16, R16, UR8 ;  /* 0x0000000810107c20 */ /* 0x000fe20008410000 */
[----:B------:R-:W-:-:S04]  /*5750*/  FSETP.GTU.FTZ.AND P2, PT, R7, UR12, PT ;  /* 0x0000000c07007c0b */ /* 0x000fc8000bf5c000 */
[----:B------:R-:W-:Y:S02]  /*5760*/  FSEL R16, R16, RZ, !P2 ;  /* 0x000000ff10107208 */ /* 0x000fe40005000000 */
[----:B------:R-:W-:-:S03]  /*5770*/  SEL R7, RZ, 0x1, P2 ;  /* 0x00000001ff077807 */ /* 0x000fc60001000000 */
[----:B------:R-:W-:-:S07]  /*5780*/  FMUL.FTZ R141, R16, R13 ;  /* 0x0000000d108d7220 */ /* 0x000fce0000410000 */
.L_x_6228:
[----:B------:R-:W-:Y:S05]  /*5790*/  BSYNC.RECONVERGENT B0 ;  /* 0x0000000000007941 */ /* 0x000fea0003800200 */
.L_x_6227:
        /* <DEDUP_REMOVED lines=18> */
.L_x_6238:
        /* <DEDUP_REMOVED lines=13> */
.L_x_6240:
[----:B------:R-:W-:Y:S05]  /*5990*/  BSYNC.RECONVERGENT B2 ;  /* 0x0000000000027941 */ /* 0x000fea0003800200 */
.L_x_6239:
        /* <DEDUP_REMOVED lines=59> */
.L_x_6237:
[----:B------:R-:W-:Y:S05]  /*5d50*/  BSYNC.RECONVERGENT B1 ;  /* 0x0000000000017941 */ /* 0x000fea0003800200 */
.L_x_6236:
        /* <DEDUP_REMOVED lines=11> */
.L_x_6235:
[----:B------:R-:W-:Y:S05]  /*5e10*/  BSYNC.RECONVERGENT B0 ;  /* 0x0000000000007941 */ /* 0x000fea0003800200 */
.L_x_6234:
        /* <DEDUP_REMOVED lines=18> */
.L_x_6245:
        /* <DEDUP_REMOVED lines=13> */
.L_x_6247:
[----:B------:R-:W-:Y:S05]  /*6010*/  BSYNC.RECONVERGENT B2 ;  /* 0x0000000000027941 */ /* 0x000fea0003800200 */
.L_x_6246:
        /* <DEDUP_REMOVED lines=59> */
.L_x_6244:
[----:B------:R-:W-:Y:S05]  /*63d0*/  BSYNC.RECONVERGENT B1 ;  /* 0x0000000000017941 */ /* 0x000fea0003800200 */
.L_x_6243:
        /* <DEDUP_REMOVED lines=12> */
.L_x_6242:
[----:B------:R-:W-:Y:S05]  /*64a0*/  BSYNC.RECONVERGENT B0 ;  /* 0x0000000000007941 */ /* 0x000fea0003800200 */
.L_x_6241:
        /* <DEDUP_REMOVED lines=18> */
.L_x_6252:
        /* <DEDUP_REMOVED lines=13> */
.L_x_6254:
[----:B------:R-:W-:Y:S05]  /*66a0*/  BSYNC.RECONVERGENT B2 ;  /* 0x0000000000027941 */ /* 0x000fea0003800200 */
.L_x_6253:
        /* <DEDUP_REMOVED lines=59> */
.L_x_6251:
[----:B------:R-:W-:Y:S05]  /*6a60*/  BSYNC.RECONVERGENT B1 ;  /* 0x0000000000017941 */ /* 0x000fea0003800200 */
.L_x_6250:
        /* <DEDUP_REMOVED lines=11> */
.L_x_6249:
[----:B------:R-:W-:Y:S05]  /*6b20*/  BSYNC.RECONVERGENT B0 ;  /* 0x0000000000007941 */ /* 0x000fea0003800200 */
.L_x_6248:
        /* <DEDUP_REMOVED lines=18> */
.L_x_6259:
        /* <DEDUP_REMOVED lines=13> */
.L_x_6261:
[----:B------:R-:W-:Y:S05]  /*6d20*/  BSYNC.RECONVERGENT B2 ;  /* 0x0000000000027941 */ /* 0x000fea0003800200 */
.L_x_6260:
        /* <DEDUP_REMOVED lines=59> */
.L_x_6258:
[----:B------:R-:W-:Y:S05]  /*70e0*/  BSYNC.RECONVERGENT B1 ;  /* 0x0000000000017941 */ /* 0x000fea0003800200 */
.L_x_6257:
        /* <DEDUP_REMOVED lines=12> */
.L_x_6256:
[----:B------:R-:W-:Y:S05]  /*71b0*/  BSYNC.RECONVERGENT B0 ;  /* 0x0000000000007941 */ /* 0x000fea0003800200 */
.L_x_6255:
        /* <DEDUP_REMOVED lines=18> */
.L_x_6266:
        /* <DEDUP_REMOVED lines=13> */
.L_x_6268:
[----:B------:R-:W-:Y:S05]  /*73b0*/  BSYNC.RECONVERGENT B2 ;  /* 0x0000000000027941 */ /* 0x000fea0003800200 */
.L_x_6267:
        /* <DEDUP_REMOVED lines=55> */
[----:B------:R-:W-:Y:S02]  /*7730*/  LOP3.LUT R179, R20, UR15, R19, 0x96, !PT ;  /* 0x0000000f14b37c12 */ /* 0x000fe4000f8e9613 */
[----:B------:R-:W-:Y:S01]  /*7740*/  MOV R20, R25 ;  /* 0x0000001900147202 */ /* 0x000fe20000000f00 */
[----:B------:R-:W-:Y:S02]  /*7750*/  IMAD.MOV.U32 R25, RZ, RZ, R18 ;  /* 0x000000ffff197224 */ /* 0x000fe400078e0012 */
[----:B------:R-:W-:-:S07]  /*7760*/  IMAD.MOV.U32 R18, RZ, RZ, RZ ;  /* 0x000000ffff127224 */ /* 0x000fce00078e00ff */
.L_x_6265:
[----:B------:R-:W-:Y:S05]  /*7770*/  BSYNC.RECONVERGENT B1 ;  /* 0x0000000000017941 */ /* 0x000fea0003800200 */
.L_x_6264:
[----:B------:R-:W-:Y:S01]  /*7780*/  I2FP.F32.U32 R19, R20 ;  /* 0x0000001400137245 */ /* 0x000fe20000201000 */
[----:B------:R-:W-:Y:S02]  /*7790*/  HFMA2 R20, -RZ, RZ, 0.1171875, 0 ;  /* 0x2f800000ff147431 */ /* 0x000fe400000001ff */
[----:B-----5:R-:W-:-:S04]  /*77a0*/  IMAD.U32 R21, R47, 0x10000, RZ ;  /* 0x000100002f157824 */ /* 0x020fc800078e00ff */
[----:B------:R-:W-:-:S04]  /*77b0*/  FMUL.FTZ R21, R21, UR9 ;  /* 0x0000000915157c20 */ /* 0x000fc80008410000 */
[----:B------:R-:W-:Y:S01]  /*77c0*/  FMUL.FTZ R21, R21, UR8 ;  /* 0x0000000815157c20 */ /* 0x000fe20008410000 */
[----:B------:R-:W-:-:S05]  /*77d0*/  FFMA.FTZ R19, R19, R20, 1.1641532182693481445e-10 ;  /* 0x2f00000013137423 */ /* 0x000fca0000010014 */
[----:B------:R-:W-:Y:S01]  /*77e0*/  FSETP.GTU.FTZ.AND P2, PT, R19, UR12, PT ;  /* 0x0000000c13007c0b */ /* 0x000fe2000bf5c000 */
[----:B------:R-:W-:-:S03]  /*77f0*/  IMAD.U32 R19, R79, 0x10000, RZ ;  /* 0x000100004f137824 */ /* 0x000fc600078e00ff */
[----:B------:R-:W-:Y:S02]  /*7800*/  FSEL R146, R21, RZ, !P2 ;  /* 0x000000ff15927208 */ /* 0x000fe40005000000 */
[----:B------:R-:W-:-:S03]  /*7810*/  SEL R177, RZ, 0x1, P2 ;  /* 0x00000001ffb17807 */ /* 0x000fc60001000000 */
[----:B------:R-:W-:-:S07]  /*7820*/  FMUL.FTZ R146, R146, R19 ;  /* 0x0000001392927220 */ /* 0x000fce0000410000 */
.L_x_6263:
[----:B------:R-:W-:Y:S05]  /*7830*/  BSYNC.RECONVERGENT B0 ;  /* 0x0000000000007941 */ /* 0x000fea0003800200 */
.L_x_6262:
        /* <DEDUP_REMOVED lines=18> */
.L_x_6273:
        /* <DEDUP_REMOVED lines=13> */
.L_x_6275:
[----:B------:R-:W-:Y:S05]  /*7a30*/  BSYNC.RECONVERGENT B2 ;  /* 0x0000000000027941 */ /* 0x000fea0003800200 */
.L_x_6274:
        /* <DEDUP_REMOVED lines=9> */
[----:B------:R-:W-:Y:S01]  /*7ad0*/  IMAD.MOV.U32 R29, RZ, RZ, RZ ;  /* 0x000000ffff1d7224 */ /* 0x000fe200078e00ff */
        /* <DEDUP_REMOVED lines=48> */
[----:B------:R-:W-:-:S07]  /*7de0*/  IMAD.MOV.U32 R25, RZ, RZ, R18 ;  /* 0x000000ffff197224 */ /* 0x000fce00078e0012 */
.L_x_6272:
[----:B------:R-:W-:Y:S05]  /*7df0*/  BSYNC.RECONVERGENT B1 ;  /* 0x0000000000017941 */ /* 0x000fea0003800200 */
.L_x_6271:
[----:B------:R-:W-:Y:S01]  /*7e00*/  I2FP.F32.U32 R18, R19 ;  /* 0x0000001300127245 */ /* 0x000fe20000201000 */
[----:B------:R-:W-:Y:S01]  /*7e10*/  HFMA2 R19, -RZ, RZ, 0.1171875, 0 ;  /* 0x2f800000ff137431 */ /* 0x000fe200000001ff */
[----:B-----5:R-:W-:Y:S01]  /*7e20*/  PRMT R20, R47, 0x7632, R20 ;  /* 0x000076322f147816 */ /* 0x020fe20000000014 */
[----:B------:R-:W-:-:S04]  /*7e30*/  IMAD.U32 R147, R12, 0x10000, RZ ;  /* 0x000100000c937824 */ /* 0x000fc800078e00ff */
        /* <DEDUP_REMOVED lines=8> */
.L_x_6270:
[----:B------:R-:W-:Y:S05]  /*7ec0*/  BSYNC.RECONVERGENT B0 ;  /* 0x0000000000007941 */ /* 0x000fea0003800200 */
.L_x_6269:
[----:B------:R-:W-:Y:S02]  /*7ed0*/  F2FP.BF16.F32.PACK_AB R18, RZ, R147 ;  /* 0x00000093ff12723e */ /* 0x000fe400000010ff */
[----:B------:R-:W-:Y:S02]  /*7ee0*/  PRMT R12, R15, 0x5410, R16 ;  /* 0x000054100f0c7816 */ /* 0x000fe40000000010 */
[----:B------:R-:W-:Y:S02]  /*7ef0*/  PRMT R14, R14, 0x5410, R24 ;  /* 0x000054100e0e7816 */ /* 0x000fe40000000018 */
[----:B------:R-:W-:Y:S02]  /*7f00*/  PRMT R13, R13, 0x5410, R17 ;  /* 0x000054100d0d7816 */ /* 0x000fe40000000011 */
[----:B------:R-:W-:-:S07]  /*7f10*/  PRMT R15, R28, 0x5410, R18 ;  /* 0x000054101c0f7816 */ /* 0x000fce0000000012 */
.L_x_6219:
[----:B------:R-:W0:Y:S01]  /*7f20*/  LDC.64 R186, c[0x0][0x3a8] ;  /* 0x0000ea00ffba7b82 */ /* 0x000e220000000a00 */
[----:B------:R-:W-:Y:S01]  /*7f30*/  @P1 IADD3 R23, PT, PT, R167, 0x20, RZ ;  /* 0x00000020a7171810 */ /* 0x000fe20007ffe0ff */
[C---:B------:R-:W-:Y:S01]  /*7f40*/  @P0 VIADD R27, R168.reuse, 0x20 ;  /* 0x00000020a81b0836 */ /* 0x040fe20000000000 */
[----:B------:R-:W-:Y:S05]  /*7f50*/  BSSY.RECONVERGENT B0, `(.L_x_6276) ;  /* 0x000001c000007945 */ /* 0x000fea0003800200 */
[----:B------:R-:W1:Y:S08]  /*7f60*/  @P1 LDC.64 R16, c[0x0][0x390] ;  /* 0x0000e400ff101b82 */ /* 0x000e700000000a00 */
[----:B------:R-:W2:Y:S01]  /*7f70*/  @P0 LDC.64 R18, c[0x0][0x3a0] ;  /* 0x0000e800ff120b82 */ /* 0x000ea20000000a00 */
[----:B0-----:R-:W-:-:S05]  /*7f80*/  IMAD.WIDE.U32 R20, R168, 0x10, R186 ;  /* 0x00000010a8147825 */ /* 0x001fca00078e00ba */
[----:B------:R0:W-:Y:S01]  /*7f90*/  STG.E.128 desc[UR6][R20.64], R12 ;  /* 0x0000000c14007986 */ /* 0x0001e2000c101d06 */
[----:B-1----:R-:W-:-:S04]  /*7fa0*/  @P1 IMAD.WIDE.U32 R16, R23, 0x10, R16 ;  /* 0x0000001017101825 */ /* 0x002fc800078e0010 */
[----:B--2---:R-:W-:Y:S01]  /*7fb0*/  @P0 IMAD.WIDE.U32 R18, R27, 0x10, R18 ;  /* 0x000000101b120825 */ /* 0x004fe200078e0012 */
[----:B------:R-:W-:Y:S06]  /*7fc0*/  @!P1 BRA `(.L_x_6277) ;  /* 0x0000000000509947 */ /* 0x000fec0003800000 */
[----:B0-----:R-:W-:Y:S01]  /*7fd0*/  IMAD.U32 R15, R177, 0x10000, RZ ;  /* 0x00010000b10f7824 */ /* 0x001fe200078e00ff */
[----:B------:R-:W0:Y:S01]  /*7fe0*/  LDC.64 R12, c[0x0][0x3b0] ;  /* 0x0000ec00ff0c7b82 */ /* 0x000e220000000a00 */
[----:B------:R-:W-:Y:S02]  /*7ff0*/  LOP3.LUT R14, R176, 0xffff, RZ, 0xc0, !PT ;  /* 0x0000ffffb00e7812 */ /* 0x000fe400078ec0ff */
[----:B------:R-:W-:Y:S02]  /*8000*/  LOP3.LUT R20, R8, 0xff, RZ, 0xc0, !PT ;  /* 0x000000ff08147812 */ /* 0x000fe400078ec0ff */
[----:B------:R-:W-:Y:S02]  /*8010*/  LOP3.LUT R21, R15, 0xff0000, RZ, 0xc0, !PT ;  /* 0x00ff00000f157812 */ /* 0x000fe400078ec0ff */
[----:B------:R-:W-:Y:S02]  /*8020*/  PRMT R15, R11, 0x7104, RZ ;  /* 0x000071040b0f7816 */ /* 0x000fe400000000ff */
[----:B------:R-:W-:Y:S01]  /*8030*/  PRMT R24, R21, 0x4210, R14 ;  /* 0x0000421015187816 */ /* 0x000fe2000000000e */
[----:B------:R-:W-:Y:S01]  /*8040*/  IMAD.WIDE.U32 R20, R20, 0x10000, RZ ;  /* 0x0001000014147825 */ /* 0x000fe200078e00ff */
[----:B------:R-:W-:-:S02]  /*8050*/  LOP3.LUT R14, R9, 0xff, RZ, 0xc0, !PT ;  /* 0x000000ff090e7812 */ /* 0x000fc400078ec0ff */
        /* <DEDUP_REMOVED lines=11> */
.L_x_6277:
[----:B------:R-:W-:Y:S05]  /*8110*/  BSYNC.RECONVERGENT B0 ;  /* 0x0000000000007941 */ /* 0x000fea0003800200 */
.L_x_6276:
[----:B-----5:R2:W5:Y:S04]  /*8120*/  @P1 LDG.E.128 R44, desc[UR6][R16.64] ;  /* 0x00000006102c1981 */ /* 0x020568000c1e1d00 */
[----:B------:R2:W5:Y:S01]  /*8130*/  @P0 LDG.E.128 R40, desc[UR6][R18.64] ;  /* 0x0000000612280981 */ /* 0x000562000c1e1d00 */
[----:B------:R-:W-:Y:S05]  /*8140*/  @!P0 BRA `(.L_x_6278) ;  /* 0x0000003400f08947 */ /* 0x000fea0003800000 */
[----:B------:R-:W-:Y:S01]  /*8150*/  ISETP.GT.AND P2, PT, R166, RZ, PT ;  /* 0x000000ffa600720c */ /* 0x000fe20003f44270 */
[----:B------:R-:W-:-:S12]  /*8160*/  BSSY.RECONVERGENT B0, `(.L_x_6279) ;  /* 0x000006b000007945 */ /* 0x000fd80003800200 */
[----:B-----5:R-:W-:Y:S01]  /*8170*/  @!P2 SHF.L.U32 R28, R40, 0x10, RZ ;  /* 0x00000010281ca819 */ /* 0x020fe200000006ff */
[----:B------:R-:W-:Y:S02]  /*8180*/  @!P2 IMAD.MOV.U32 R22, RZ, RZ, R25 ;  /* 0x000000ffff16a224 */ /* 0x000fe400078e0019 */
[----:B01----:R-:W-:Y:S01]  /*8190*/  @!P2 IMAD.MOV.U32 R13, RZ, RZ, R29 ;  /* 0x000000ffff0da224 */ /* 0x003fe200078e001d */
        /* <DEDUP_REMOVED lines=17> */
.L_x_6283:
        /* <DEDUP_REMOVED lines=13> */
.L_x_6285:
[----:B------:R-:W-:Y:S05]  /*8380*/  BSYNC.RECONVERGENT B2 ;  /* 0x0000000000027941 */ /* 0x000fea0003800200 */
.L_x_6284:
[----:B--2---:R-:W-:Y:S01]  /*8390*/  IMAD.WIDE.U32 R16, R0, -0x326172a9, RZ ;  /* 0xcd9e8d5700107825 */ /* 0x004fe200078e00ff */
        /* <DEDUP_REMOVED lines=57> */
[----:B------:R-:W-:-:S07]  /*8730*/  HFMA2 R13, -RZ, RZ, 0, 0 ;  /* 0x00000000ff0d7431 */ /* 0x000fce00000001ff */
.L_x_6282:
[----:B------:R-:W-:Y:S05]  /*8740*/  BSYNC.RECONVERGENT B1 ;  /* 0x0000000000017941 */ /* 0x000fea0003800200 */
.L_x_6281:
[----:B------:R-:W-:Y:S01]  /*8750*/  I2FP.F32.U32 R6, R6 ;  /* 0x0000000600067245 */ /* 0x000fe20000201000 */
[----:B------:R-:W-:Y:S02]  /*8760*/  IMAD.MOV.U32 R15, RZ, RZ, 0x2f800000 ;  /* 0x2f800000ff0f7424 */ /* 0x000fe400078e00ff */
[----:B------:R-:W-:Y:S02]  /*8770*/  IMAD.U32 R12, R44, 0x10000, RZ ;  /* 0x000100002c0c7824 */ /* 0x000fe400078e00ff */
[----:B------:R-:W-:Y:S01]  /*8780*/  FFMA.FTZ R6, R6, R15, 1.1641532182693481445e-10 ;  /* 0x2f00000006067423 */ /* 0x000fe2000001000f */
[----:B------:R-:W-:Y:S01]  /*8790*/  SHF.L.U32 R15, R72, 0x10, RZ ;  /* 0x00000010480f7819 */ /* 0x000fe200000006ff */
[----:B------:R-:W-:Y:S01]  /*87a0*/  FMUL.FTZ R12, R12, UR9 ;  /* 0x000000090c0c7c20 */ /* 0x000fe20008410000 */
[----:B--2---:R-:W-:Y:S02]  /*87b0*/  IMAD.U32 R17, R40, 0x10000, RZ ;  /* 0x0001000028117824 */ /* 0x004fe400078e00ff */
[----:B------:R-:W-:Y:S01]  /*87c0*/  FSETP.GTU.FTZ.AND P3, PT, R6, UR12, PT ;  /* 0x0000000c06007c0b */ /* 0x000fe2000bf7c000 */
[----:B------:R-:W-:-:S03]  /*87d0*/  FMUL.FTZ R12, R12, UR8 ;  /* 0x000000080c0c7c20 */ /* 0x000fc60008410000 */
[----:B------:R-:W-:Y:S02]  /*87e0*/  SEL R6, RZ, 0x1, P3 ;  /* 0x00000001ff067807 */ /* 0x000fe40001800000 */
[----:B------:R-:W-:-:S05]  /*87f0*/  FSEL R28, R12, RZ, !P3 ;  /* 0x000000ff0c1c7208 */ /* 0x000fca0005800000 */
[----:B------:R-:W-:-:S07]  /*8800*/  FFMA.FTZ R28, R28, R15, R17 ;  /* 0x0000000f1c1c7223 */ /* 0x000fce0000010011 */
.L_x_6280:
[----:B------:R-:W-:Y:S05]  /*8810*/  BSYNC.RECONVERGENT B0 ;  /* 0x0000000000007941 */ /* 0x000fea0003800200 */
.L_x_6279:
[----:B------:R-:W-:Y:S01]  /*8820*/  @!P2 PRMT R29, R40, 0x7632, R29 ;  /* 0x00007632281da816 */ /* 0x000fe2000000001d */
[----:B------:R-:W-:Y:S01]  /*8830*/  BSSY.RECONVERGENT B0, `(.L_x_6286) ;  /* 0x000006e000007945 */ /* 0x000fe20003800200 */
[----:B------:R-:W-:Y:S01]  /*8840*/  F2FP.BF16.F32.PACK_AB R12, RZ, R28 ;  /* 0x0000001cff0c723e */ /* 0x000fe200000010ff */
[----:B------:R-:W-:Y:S01]  /*8850*/  @!P2 IMAD.MOV.U32 R14, RZ, RZ, R22 ;  /* 0x000000ffff0ea224 */ /* 0x000fe200078e0016 */
[----:B--2---:R-:W-:Y:S01]  /*8860*/  @!P2 MOV R16, R13 ;  /* 0x0000000d0010a202 */ /* 0x004fe20000000f00 */
        /* <DEDUP_REMOVED lines=18> */
.L_x_6290:
        /* <DEDUP_REMOVED lines=13> */
.L_x_6292:
[----:B------:R-:W-:Y:S05]  /*8a60*/  BSYNC.RECONVERGENT B2 ;  /* 0x0000000000027941 */ /* 0x000fea0003800200 */
.L_x_6291:
        /* <DEDUP_REMOVED lines=57> */
[----:B------:R-:W-:-:S07]  /*8e00*/  IMAD.MOV.U32 R16, RZ, RZ, RZ ;  /* 0x000000ffff107224 */ /* 0x000fce00078e00ff */
.L_x_6289:
[----:B------:R-:W-:Y:S05]  /*8e10*/  BSYNC.RECONVERGENT B1 ;  /* 0x0000000000017941 */ /* 0x000fea0003800200 */
.L_x_6288:
[----:B------:R-:W-:Y:S01]  /*8e20*/  PRMT R13, R44, 0x7632, R13 ;  /* 0x000076322c0d7816 */ /* 0x000fe2000000000d */
        /* <DEDUP_REMOVED lines=8> */
[----:B------:R-:W-:Y:S01]  /*8eb0*/  PRMT R7, R40, 0x7632, R7 ;  /* 0x0000763228077816 */ /* 0x000fe20000000007 */
[----:B------:R-:W-:-:S03]  /*8ec0*/  IMAD.U32 R18, R18, 0x10000, RZ ;  /* 0x0001000012127824 */ /* 0x000fc600078e00ff */
[----:B------:R-:W-:Y:S01]  /*8ed0*/  FSEL R13, R13, RZ, !P3 ;  /* 0x000000ff0d0d7208 */ /* 0x000fe20005800000 */
[----:B------:R-:W-:Y:S01]  /*8ee0*/  IMAD.U32 R20, R7, 0x10000, RZ ;  /* 0x0001000007147824 */ /* 0x000fe200078e00ff */
[----:B------:R-:W-:-:S03]  /*8ef0*/  SEL R7, RZ, 0x1, P3 ;  /* 0x00000001ff077807 */ /* 0x000fc60001800000 */
[----:B------:R-:W-:-:S07]  /*8f00*/  FFMA.FTZ R29, R13, R18, R20 ;  /* 0x000000120d1d7223 */ /* 0x000fce0000010014 */
.L_x_6287:
[----:B------:R-:W-:Y:S05]  /*8f10*/  BSYNC.RECONVERGENT B0 ;  /* 0x0000000000007941 */ /* 0x000fea0003800200 */
.L_x_6286:
        /* <DEDUP_REMOVED lines=22> */
.L_x_6297:
        /* <DEDUP_REMOVED lines=13> */
.L_x_6299:
[----:B------:R-:W-:Y:S05]  /*9150*/  BSYNC.RECONVERGENT B2 ;  /* 0x0000000000027941 */ /* 0x000fea0003800200 */
.L_x_6298:
        /* <DEDUP_REMOVED lines=59> */
.L_x_6296:
[----:B------:R-:W-:Y:S05]  /*9510*/  BSYNC.RECONVERGENT B1 ;  /* 0x0000000000017941 */ /* 0x000fea0003800200 */
.L_x_6295:
[----:B------:R-:W-:Y:S01]  /*9520*/  I2FP.F32.U32 R8, R8 ;  /* 0x0000000800087245 */ /* 0x000fe20000201000 */
[----:B------:R-:W-:Y:S02]  /*9530*/  IMAD.MOV.U32 R13, RZ, RZ, 0x2f800000 ;  /* 0x2f800000ff0d7424 */ /* 0x000fe400078e00ff */
[----:B------:R-:W-:Y:S02]  /*9540*/  IMAD.U32 R14, R45, 0x10000, RZ ;  /* 0x000100002d0e7824 */ /* 0x000fe400078e00ff */
        /* <DEDUP_REMOVED lines=9> */
.L_x_6294:
[----:B------:R-:W-:Y:S05]  /*95e0*/  BSYNC.RECONVERGENT B0 ;  /* 0x0000000000007941 */ /* 0x000fea0003800200 */
.L_x_6293:
        /* <DEDUP_REMOVED lines=23> */
.L_x_6304:
        /* <DEDUP_REMOVED lines=13> */
.L_x_6306:
[----:B------:R-:W-:Y:S05]  /*9830*/  BSYNC.RECONVERGENT B2 ;  /* 0x0000000000027941 */ /* 0x000fea0003800200 */
.L_x_6305:
        /* <DEDUP_REMOVED lines=59> */
.L_x_6303:
[----:B------:R-:W-:Y:S05]  /*9bf0*/  BSYNC.RECONVERGENT B1 ;  /* 0x0000000000017941 */ /* 0x000fea0003800200 */
.L_x_6302:
[----:B------:R-:W-:Y:S01]  /*9c00*/  HFMA2 R20, -RZ, RZ, 0.1171875, 0 ;  /* 0x2f800000ff147431 */ /* 0x000fe200000001ff */
[----:B------:R-:W-:Y:S02]  /*9c10*/  PRMT R16, R45, 0x7632, R16 ;  /* 0x000076322d107816 */ /* 0x000fe40000000010 */
[----:B------:R-:W-:Y:S02]  /*9c20*/  I2FP.F32.U32 R9, R9 ;  /* 0x0000000900097245 */ /* 0x000fe40000201000 */
[----:B------:R-:W-:Y:S01]  /*9c30*/  PRMT R31, R73, 0x7632, R31 ;  /* 0x00007632491f7816 */ /* 0x000fe2000000001f */
[----:B------:R-:W-:Y:S02]  /*9c40*/  IMAD.U32 R16, R16, 0x10000, RZ ;  /* 0x0001000010107824 */ /* 0x000fe400078e00ff */
[----:B------:R-:W-:Y:S02]  /*9c50*/  FFMA.FTZ R9, R9, R20, 1.1641532182693481445e-10 ;  /* 0x2f00000009097423 */ /* 0x000fe40000010014 */
[----:B------:R-:W-:Y:S01]  /*9c60*/  FMUL.FTZ R16, R16, UR9 ;  /* 0x0000000910107c20 */ /* 0x000fe20008410000 */
[----:B------:R-:W-:-:S02]  /*9c70*/  IMAD.U32 R31, R31, 0x10000, RZ ;  /* 0x000100001f1f7824 */ /* 0x000fc400078e00ff */
[----:B------:R-:W-:Y:S01]  /*9c80*/  FSETP.GTU.FTZ.AND P3, PT, R9, UR12, PT ;  /* 0x0000000c09007c0b */ /* 0x000fe2000bf7c000 */
[----:B------:R-:W-:Y:S01]  /*9c90*/  FMUL.FTZ R16, R16, UR8 ;  /* 0x0000000810107c20 */ /* 0x000fe20008410000 */
[----:B------:R-:W-:-:S04]  /*9ca0*/  PRMT R9, R41, 0x7632, R9 ;  /* 0x0000763229097816 */ /* 0x000fc80000000009 */
[----:B------:R-:W-:Y:S02]  /*9cb0*/  SHF.L.U32 R17, R9, 0x10, RZ ;  /* 0x0000001009117819 */ /* 0x000fe400000006ff */
[----:B------:R-:W-:Y:S02]  /*9cc0*/  FSEL R16, R16, RZ, !P3 ;  /* 0x000000ff10107208 */ /* 0x000fe40005800000 */
[----:B------:R-:W-:-:S03]  /*9cd0*/  SEL R9, RZ, 0x1, P3 ;  /* 0x00000001ff097807 */ /* 0x000fc60001800000 */
[----:B------:R-:W-:-:S07]  /*9ce0*/  FFMA.FTZ R31, R16, R31, R17 ;  /* 0x0000001f101f7223 */ /* 0x000fce0000010011 */
.L_x_6301:
[----:B------:R-:W-:Y:S05]  /*9cf0*/  BSYNC.RECONVERGENT B0 ;  /* 0x0000000000007941 */ /* 0x000fea0003800200 */
.L_x_6300:
        /* <DEDUP_REMOVED lines=22> */
.L_x_6311:
        /* <DEDUP_REMOVED lines=13> */
.L_x_6313:
[----:B------:R-:W-:Y:S05]  /*9f30*/  BSYNC.RECONVERGENT B2 ;  /* 0x0000000000027941 */ /* 0x000fea0003800200 */
.L_x_6312:
        /* <DEDUP_REMOVED lines=59> */
.L_x_6310:
[----:B------:R-:W-:Y:S05]  /*a2f0*/  BSYNC.RECONVERGENT B1 ;  /* 0x0000000000017941 */ /* 0x000fea0003800200 */
.L_x_6309:
[----:B------:R-:W-:Y:S01]  /*a300*/  I2FP.F32.U32 R10, R10 ;  /* 0x0000000a000a7245 */ /* 0x000fe20000201000 */
[----:B------:R-:W-:Y:S01]  /*a310*/  IMAD.MOV.U32 R21, RZ, RZ, 0x2f800000 ;  /* 0x2f800000ff157424 */ /* 0x000fe200078e00ff */
[----:B------:R-:W-:Y:S01]  /*a320*/  SHF.L.U32 R14, R46, 0x10, RZ ;  /* 0x000000102e0e7819 */ /* 0x000fe200000006ff */
        /* <DEDUP_REMOVED lines=9> */
.L_x_6308:
[----:B------:R-:W-:Y:S05]  /*a3c0*/  BSYNC.RECONVERGENT B0 ;  /* 0x0000000000007941 */ /* 0x000fea0003800200 */
.L_x_6307:
        /* <DEDUP_REMOVED lines=23> */
.L_x_6318:
        /* <DEDUP_REMOVED lines=13> */
.L_x_6320:
[----:B------:R-:W-:Y:S05]  /*a610*/  BSYNC.RECONVERGENT B2 ;  /* 0x0000000000027941 */ /* 0x000fea0003800200 */
.L_x_6319:
        /* <DEDUP_REMOVED lines=59> */
.L_x_6317:
[----:B------:R-:W-:Y:S05]  /*a9d0*/  BSYNC.RECONVERGENT B1 ;  /* 0x0000000000017941 */ /* 0x000fea0003800200 */
.L_x_6316:
[----:B------:R-:W-:Y:S01]  /*a9e0*/  PRMT R17, R46, 0x7632, R17 ;  /* 0x000076322e117816 */ /* 0x000fe20000000011 */
[----:B------:R-:W-:Y:S01]  /*a9f0*/  IMAD.MOV.U32 R20, RZ, RZ, 0x2f800000 ;  /* 0x2f800000ff147424 */ /* 0x000fe200078e00ff */
[----:B------:R-:W-:-:S03]  /*aa00*/  I2FP.F32.U32 R11, R11 ;  /* 0x0000000b000b7245 */ /* 0x000fc60000201000 */
[----:B------:R-:W-:Y:S02]  /*aa10*/  IMAD.U32 R17, R17, 0x10000, RZ ;  /* 0x0001000011117824 */ /* 0x000fe400078e00ff */
[----:B------:R-:W-:Y:S01]  /*aa20*/  FFMA.FTZ R11, R11, R20, 1.1641532182693481445e-10 ;  /* 0x2f0000000b0b7423 */ /* 0x000fe20000010014 */
[----:B------:R-:W-:Y:S01]  /*aa30*/  PRMT R20, R74, 0x7632, R20 ;  /* 0x000076324a147816 */ /* 0x000fe20000000014 */
[----:B------:R-:W-:-:S03]  /*aa40*/  FMUL.FTZ R17, R17, UR9 ;  /* 0x0000000911117c20 */ /* 0x000fc60008410000 */
[----:B------:R-:W-:Y:S01]  /*aa50*/  FSETP.GTU.FTZ.AND P3, PT, R11, UR12, PT ;  /* 0x0000000c0b007c0b */ /* 0x000fe2000bf7c000 */
[----:B------:R-:W-:Y:S01]  /*aa60*/  FMUL.FTZ R17, R17, UR8 ;  /* 0x0000000811117c20 */ /* 0x000fe20008410000 */
[----:B------:R-:W-:Y:S02]  /*aa70*/  PRMT R11, R42, 0x7632, R11 ;  /* 0x000076322a0b7816 */ /* 0x000fe4000000000b */
[----:B------:R-:W-:Y:S02]  /*aa80*/  SHF.L.U32 R20, R20, 0x10, RZ ;  /* 0x0000001014147819 */ /* 0x000fe400000006ff */
[----:B------:R-:W-:Y:S01]  /*aa90*/  FSEL R17, R17, RZ, !P3 ;  /* 0x000000ff11117208 */ /* 0x000fe20005800000 */
[----:B------:R-:W-:Y:S01]  /*aaa0*/  IMAD.U32 R22, R11, 0x10000, RZ ;  /* 0x000100000b167824 */ /* 0x000fe200078e00ff */
[----:B------:R-:W-:-:S03]  /*aab0*/  SEL R11, RZ, 0x1, P3 ;  /* 0x00000001ff0b7807 */ /* 0x000fc60001800000 */
[----:B------:R-:W-:-:S07]  /*aac0*/  FFMA.FTZ R33, R17, R20, R22 ;  /* 0x0000001411217223 */ /* 0x000fce0000010016 */
.L_x_6315:
[----:B------:R-:W-:Y:S05]  /*aad0*/  BSYNC.RECONVERGENT B0 ;  /* 0x0000000000007941 */ /* 0x000fea0003800200 */
.L_x_6314:
        /* <DEDUP_REMOVED lines=22> */
.L_x_6325:
        /* <DEDUP_REMOVED lines=13> */
.L_x_6327:
[----:B------:R-:W-:Y:S05]  /*ad10*/  BSYNC.RECONVERGENT B2 ;  /* 0x0000000000027941 */ /* 0x000fea0003800200 */
.L_x_6326:
        /* <DEDUP_REMOVED lines=56> */
[----:B------:R-:W-:Y:S01]  /*b0a0*/  IMAD.MOV.U32 R20, RZ, RZ, R26 ;  /* 0x000000ffff147224 */ /* 0x000fe200078e001a */
[----:B------:R-:W-:Y:S01]  /*b0b0*/  MOV R27, R18 ;  /* 0x00000012001b7202 */ /* 0x000fe20000000f00 */
[----:B------:R-:W-:-:S07]  /*b0c0*/  IMAD.MOV.U32 R19, RZ, RZ, RZ ;  /* 0x000000ffff137224 */ /* 0x000fce00078e00ff */
.L_x_6324:
[----:B------:R-:W-:Y:S05]  /*b0d0*/  BSYNC.RECONVERGENT B1 ;  /* 0x0000000000017941 */ /* 0x000fea0003800200 */
.L_x_6323:
[----:B------:R-:W-:Y:S01]  /*b0e0*/  HFMA2 R21, -RZ, RZ, 0.1171875, 0 ;  /* 0x2f800000ff157431 */ /* 0x000fe200000001ff */
[----:B------:R-:W-:Y:S01]  /*b0f0*/  I2FP.F32.U32 R18, R20 ;  /* 0x0000001400127245 */ /* 0x000fe20000201000 */
[----:B------:R-:W-:Y:S01]  /*b100*/  IMAD.U32 R20, R47, 0x10000, RZ ;  /* 0x000100002f147824 */ /* 0x000fe200078e00ff */
[----:B------:R-:W-:-:S03]  /*b110*/  SHF.L.U32 R23, R43, 0x10, RZ ;  /* 0x000000102b177819 */ /* 0x000fc600000006ff */
[----:B------:R-:W-:Y:S01]  /*b120*/  FMUL.FTZ R20, R20, UR9 ;  /* 0x0000000914147c20 */ /* 0x000fe20008410000 */
[----:B------:R-:W-:-:S03]  /*b130*/  FFMA.FTZ R18, R18, R21, 1.1641532182693481445e-10 ;  /* 0x2f00000012127423 */ /* 0x000fc60000010015 */
[----:B------:R-:W-:Y:S01]  /*b140*/  FMUL.FTZ R20, R20, UR8 ;  /* 0x0000000814147c20 */ /* 0x000fe20008410000 */
[----:B------:R-:W-:Y:S01]  /*b150*/  IMAD.U32 R21, R75, 0x10000, RZ ;  /* 0x000100004b157824 */ /* 0x000fe200078e00ff */
[----:B------:R-:W-:-:S04]  /*b160*/  FSETP.GTU.FTZ.AND P3, PT, R18, UR12, PT ;  /* 0x0000000c12007c0b */ /* 0x000fc8000bf7c000 */
[----:B------:R-:W-:Y:S02]  /*b170*/  FSEL R34, R20, RZ, !P3 ;  /* 0x000000ff14227208 */ /* 0x000fe40005800000 */
[----:B------:R-:W-:-:S03]  /*b180*/  SEL R177, RZ, 0x1, P3 ;  /* 0x00000001ffb17807 */ /* 0x000fc60001800000 */
[----:B------:R-:W-:-:S07]  /*b190*/  FFMA.FTZ R34, R34, R21, R23 ;  /* 0x0000001522227223 */ /* 0x000fce0000010017 */
.L_x_6322:
[----:B------:R-:W-:Y:S05]  /*b1a0*/  BSYNC.RECONVERGENT B0 ;  /* 0x0000000000007941 */ /* 0x000fea0003800200 */
.L_x_6321:
        /* <DEDUP_REMOVED lines=23> */
.L_x_6332:
        /* <DEDUP_REMOVED lines=13> */
.L_x_6334:
[----:B------:R-:W-:Y:S05]  /*b3f0*/  BSYNC.RECONVERGENT B2 ;  /* 0x0000000000027941 */ /* 0x000fea0003800200 */
.L_x_6333:
        /* <DEDUP_REMOVED lines=57> */
[----:B------:R-:W-:-:S07]  /*b790*/  IMAD.MOV.U32 R18, RZ, RZ, R27 ;  /* 0x000000ffff127224 */ /* 0x000fce00078e001b */
.L_x_6331:
[----:B------:R-:W-:Y:S05]  /*b7a0*/  BSYNC.RECONVERGENT B1 ;  /* 0x0000000000017941 */ /* 0x000fea0003800200 */
.L_x_6330:
[----:B------:R-:W-:Y:S01]  /*b7b0*/  PRMT R19, R47, 0x7632, R19 ;  /* 0x000076322f137816 */ /* 0x000fe20000000013 */
[----:B------:R-:W-:Y:S01]  /*b7c0*/  IMAD.MOV.U32 R21, RZ, RZ, 0x2f800000 ;  /* 0x2f800000ff157424 */ /* 0x000fe200078e00ff */
[----:B------:R-:W-:Y:S02]  /*b7d0*/  I2FP.F32.U32 R18, R18 ;  /* 0x0000001200127245 */ /* 0x000fe40000201000 */
[----:B------:R-:W-:Y:S01]  /*b7e0*/  PRMT R20, R43, 0x7632, R20 ;  /* 0x000076322b147816 */ /* 0x000fe20000000014 */
[----:B------:R-:W-:Y:S02]  /*b7f0*/  IMAD.U32 R19, R19, 0x10000, RZ ;  /* 0x0001000013137824 */ /* 0x000fe400078e00ff */
[----:B------:R-:W-:Y:S01]  /*b800*/  FFMA.FTZ R18, R18, R21, 1.1641532182693481445e-10 ;  /* 0x2f00000012127423 */ /* 0x000fe20000010015 */
[----:B------:R-:W-:Y:S01]  /*b810*/  PRMT R21, R75, 0x7632, R21 ;  /* 0x000076324b157816 */ /* 0x000fe20000000015 */
[----:B------:R-:W-:Y:S01]  /*b820*/  FMUL.FTZ R19, R19, UR9 ;  /* 0x0000000913137c20 */ /* 0x000fe20008410000 */
[----:B------:R-:W-:-:S02]  /*b830*/  IMAD.U32 R20, R20, 0x10000, RZ ;  /* 0x0001000014147824 */ /* 0x000fc400078e00ff */
[----:B------:R-:W-:Y:S01]  /*b840*/  FSETP.GTU.FTZ.AND P2, PT, R18, UR12, PT ;  /* 0x0000000c12007c0b */ /* 0x000fe2000bf5c000 */
[----:B------:R-:W-:Y:S01]  /*b850*/  FMUL.FTZ R19, R19, UR8 ;  /* 0x0000000813137c20 */ /* 0x000fe20008410000 */
[----:B------:R-:W-:Y:S02]  /*b860*/  SHF.L.U32 R18, R21, 0x10, RZ ;  /* 0x0000001015127819 */ /* 0x000fe400000006ff */
[----:B------:R-:W-:Y:S02]  /*b870*/  SEL R176, RZ, 0x1, P2 ;  /* 0x00000001ffb07807 */ /* 0x000fe40001000000 */
[----:B------:R-:W-:-:S05]  /*b880*/  FSEL R19, R19, RZ, !P2 ;  /* 0x000000ff13137208 */ /* 0x000fca0005000000 */
[----:B------:R-:W-:-:S07]  /*b890*/  FFMA.FTZ R35, R19, R18, R20 ;  /* 0x0000001213237223 */ /* 0x000fce0000010014 */
.L_x_6329:
[----:B------:R-:W-:Y:S05]  /*b8a0*/  BSYNC.RECONVERGENT B0 ;  /* 0x0000000000007941 */ /* 0x000fea0003800200 */
.L_x_6328:
[----:B------:R-:W-:Y:S02]  /*b8b0*/  F2FP.BF16.F32.PACK_AB R18, RZ, R35 ;  /* 0x00000023ff12723e */ /* 0x000fe400000010ff */
[----:B------:R-:W-:Y:S02]  /*b8c0*/  PRMT R12, R12, 0x5410, R15 ;  /* 0x000054100c0c7816 */ /* 0x000fe4000000000f */
[----:B------:R-:W-:Y:S02]  /*b8d0*/  PRMT R14, R14, 0x5410, R17 ;  /* 0x000054100e0e7816 */ /* 0x000fe40000000011 */
[----:B------:R-:W-:Y:S02]  /*b8e0*/  PRMT R13, R13, 0x5410, R16 ;  /* 0x000054100d0d7816 */ /* 0x000fe40000000010 */
[----:B------:R-:W-:Y:S01]  /*b8f0*/  PRMT R15, R26, 0x5410, R18 ;  /* 0x000054101a0f7816 */ /* 0x000fe20000000012 */
[----:B------:R-:W-:Y:S06]  /*b900*/  BRA `(.L_x_6335) ;  /* 0x0000003400407947 */ /* 0x000fec0003800000 */
.L_x_6278:
        /* <DEDUP_REMOVED lines=21> */
.L_x_6340:
        /* <DEDUP_REMOVED lines=13> */
.L_x_6342:
[----:B------:R-:W-:Y:S05]  /*bb30*/  BSYNC.RECONVERGENT B2 ;  /* 0x0000000000027941 */ /* 0x000fea0003800200 */
.L_x_6341:
        /* <DEDUP_REMOVED lines=59> */
.L_x_6339:
[----:B------:R-:W-:Y:S05]  /*bef0*/  BSYNC.RECONVERGENT B1 ;  /* 0x0000000000017941 */ /* 0x000fea0003800200 */
.L_x_6338:
        /* <DEDUP_REMOVED lines=11> */
.L_x_6337:
[----:B------:R-:W-:Y:S05]  /*bfb0*/  BSYNC.RECONVERGENT B0 ;  /* 0x0000000000007941 */ /* 0x000fea0003800200 */
.L_x_6336:
        /* <DEDUP_REMOVED lines=18> */
.L_x_6347:
[----:B------:R-:W-:Y:S01]  /*c0e0*/  VIADD R3, R3, 0x1 ;  /* 0x0000000103037836 */ /* 0x000fe20000000000 */
[----:B------:R-:W-:Y:S03]  /*c0f0*/  BSSY.RECONVERGENT B2, `(.L_x_6348) ;  /* 0x000000c000027945 */ /* 0x000fe60003800200 */
[C---:B--2---:R-:W-:Y:S01]  /*c100*/  IMAD.WIDE.U32 R16, R3.reuse, -0x2daee0ad, RZ ;  /* 0xd2511f5303107825 */ /* 0x044fe200078e00ff */
        /* <DEDUP_REMOVED lines=10> */
.L_x_6349:
[----:B------:R-:W-:Y:S05]  /*c1b0*/  BSYNC.RECONVERGENT B2 ;  /* 0x0000000000027941 */ /* 0x000fea0003800200 */
.L_x_6348:
        /* <DEDUP_REMOVED lines=59> */
.L_x_6346:
[----:B------:R-:W-:Y:S05]  /*c570*/  BSYNC.RECONVERGENT B1 ;  /* 0x0000000000017941 */ /* 0x000fea0003800200 */
.L_x_6345:
[----:B--2---:R-:W-:Y:S01]  /*c580*/  HFMA2 R16, -RZ, RZ, 0.1171875, 0 ;  /* 0x2f800000ff107431 */ /* 0x004fe200000001ff */
[----:B-----5:R-:W-:Y:S02]  /*c590*/  PRMT R13, R44, 0x7632, R13 ;  /* 0x000076322c0d7816 */ /* 0x020fe4000000000d */
[----:B------:R-:W-:-:S03]  /*c5a0*/  I2FP.F32.U32 R7, R7 ;  /* 0x0000000700077245 */ /* 0x000fc60000201000 */
[----:B------:R-:W-:Y:S02]  /*c5b0*/  IMAD.U32 R13, R13, 0x10000, RZ ;  /* 0x000100000d0d7824 */ /* 0x000fe400078e00ff */
[----:B------:R-:W-:Y:S02]  /*c5c0*/  FFMA.FTZ R7, R7, R16, 1.1641532182693481445e-10 ;  /* 0x2f00000007077423 */ /* 0x000fe40000010010 */
[----:B------:R-:W-:Y:S01]  /*c5d0*/  FMUL.FTZ R13, R13, UR9 ;  /* 0x000000090d0d7c20 */ /* 0x000fe20008410000 */
[----:B------:R-:W-:-:S03]  /*c5e0*/  PRMT R16, R72, 0x7632, R16 ;  /* 0x0000763248107816 */ /* 0x000fc60000000010 */
[----:B------:R-:W-:Y:S01]  /*c5f0*/  FMUL.FTZ R13, R13, UR8 ;  /* 0x000000080d0d7c20 */ /* 0x000fe20008410000 */
[----:B------:R-:W-:Y:S01]  /*c600*/  FSETP.GTU.FTZ.AND P2, PT, R7, UR12, PT ;  /* 0x0000000c07007c0b */ /* 0x000fe2000bf5c000 */
[----:B------:R-:W-:-:S03]  /*c610*/  IMAD.U32 R16, R16, 0x10000, RZ ;  /* 0x0001000010107824 */ /* 0x000fc600078e00ff */
[----:B------:R-:W-:Y:S02]  /*c620*/  FSEL R13, R13, RZ, !P2 ;  /* 0x000000ff0d0d7208 */ /* 0x000fe40005000000 */
[----:B------:R-:W-:-:S03]  /*c630*/  SEL R7, RZ, 0x1, P2 ;  /* 0x00000001ff077807 */ /* 0x000fc60001000000 */
[----:B------:R-:W-:-:S07]  /*c640*/  FMUL.FTZ R29, R16, R13 ;  /* 0x0000000d101d7220 */ /* 0x000fce0000410000 */
.L_x_6344:
[----:B------:R-:W-:Y:S05]  /*c650*/  BSYNC.RECONVERGENT B0 ;  /* 0x0000000000007941 */ /* 0x000fea0003800200 */
.L_x_6343:
[----:B------:R-:W-:Y:S01]  /*c660*/  BSSY.RECONVERGENT B0, `(.L_x_6350) ;  /* 0x0000067000007945 */ /* 0x000fe20003800200 */
[----:B------:R-:W-:Y:S01]  /*c670*/  F2FP.BF16.F32.PACK_AB R15, RZ, R29 ;  /* 0x0000001dff0f723e */ /* 0x000fe200000010ff */
[----:B--2---:R-:W-:Y:S01]  /*c680*/  IMAD.MOV.U32 R16, RZ, RZ, R14 ;  /* 0x000000ffff107224 */ /* 0x004fe200078e000e */
        /* <DEDUP_REMOVED lines=15> */
.L_x_6354:
        /* <DEDUP_REMOVED lines=13> */
.L_x_6356:
[----:B------:R-:W-:Y:S05]  /*c850*/  BSYNC.RECONVERGENT B2 ;  /* 0x0000000000027941 */ /* 0x000fea0003800200 */
.L_x_6355:
        /* <DEDUP_REMOVED lines=59> */
.L_x_6353:
[----:B------:R-:W-:Y:S05]  /*cc10*/  BSYNC.RECONVERGENT B1 ;  /* 0x0000000000017941 */ /* 0x000fea0003800200 */
.L_x_6352:
        /* <DEDUP_REMOVED lines=11> */
.L_x_6351:
[----:B------:R-:W-:Y:S05]  /*ccd0*/  BSYNC.RECONVERGENT B0 ;  /* 0x0000000000007941 */ /* 0x000fea0003800200 */
.L_x_6350:
        /* <DEDUP_REMOVED lines=18> */
.L_x_6361:
        /* <DEDUP_REMOVED lines=13> */
.L_x_6363:
[----:B------:R-:W-:Y:S05]  /*ced0*/  BSYNC.RECONVERGENT B2 ;  /* 0x0000000000027941 */ /* 0x000fea0003800200 */
.L_x_6362:
        /* <DEDUP_REMOVED lines=58> */
[----:B------:R-:W-:-:S07]  /*d280*/  LOP3.LUT R179, R18, UR15, R17, 0x96, !PT ;  /* 0x0000000f12b37c12 */ /* 0x000fce000f8e9611 */
.L_x_6360:
[----:B------:R-:W-:Y:S05]  /*d290*/  BSYNC.RECONVERGENT B1 ;  /* 0x0000000000017941 */ /* 0x000fea0003800200 */
.L_x_6359:
[----:B------:R-:W-:Y:S01]  /*d2a0*/  HFMA2 R18, -RZ, RZ, 0.1171875, 0 ;  /* 0x2f800000ff127431 */ /* 0x000fe200000001ff */
[----:B-----5:R-:W-:Y:S02]  /*d2b0*/  PRMT R16, R45, 0x7632, R16 ;  /* 0x000076322d107816 */ /* 0x020fe40000000010 */
[----:B------:R-:W-:Y:S02]  /*d2c0*/  I2FP.F32.U32 R9, R9 ;  /* 0x0000000900097245 */ /* 0x000fe40000201000 */
[----:B------:R-:W-:Y:S01]  /*d2d0*/  PRMT R31, R73, 0x7632, R31 ;  /* 0x00007632491f7816 */ /* 0x000fe2000000001f */
[----:B------:R-:W-:Y:S02]  /*d2e0*/  IMAD.U32 R16, R16, 0x10000, RZ ;  /* 0x0001000010107824 */ /* 0x000fe400078e00ff */
[----:B------:R-:W-:Y:S02]  /*d2f0*/  FFMA.FTZ R9, R9, R18, 1.1641532182693481445e-10 ;  /* 0x2f00000009097423 */ /* 0x000fe40000010012 */
[----:B------:R-:W-:Y:S01]  /*d300*/  FMUL.FTZ R16, R16, UR9 ;  /* 0x0000000910107c20 */ /* 0x000fe20008410000 */
[----:B------:R-:W-:-:S03]  /*d310*/  IMAD.U32 R31, R31, 0x10000, RZ ;  /* 0x000100001f1f7824 */ /* 0x000fc600078e00ff */
[----:B------:R-:W-:Y:S01]  /*d320*/  FMUL.FTZ R16, R16, UR8 ;  /* 0x0000000810107c20 */ /* 0x000fe20008410000 */
[----:B------:R-:W-:-:S04]  /*d330*/  FSETP.GTU.FTZ.AND P2, PT, R9, UR12, PT ;  /* 0x0000000c09007c0b */ /* 0x000fc8000bf5c000 */
[----:B------:R-:W-:Y:S02]  /*d340*/  FSEL R16, R16, RZ, !P2 ;  /* 0x000000ff10107208 */ /* 0x000fe40005000000 */
[----:B------:R-:W-:-:S03]  /*d350*/  SEL R9, RZ, 0x1, P2 ;  /* 0x00000001ff097807 */ /* 0x000fc60001000000 */
[----:B------:R-:W-:-:S07]  /*d360*/  FMUL.FTZ R31, R31, R16 ;  /* 0x000000101f1f7220 */ /* 0x000fce0000410000 */
.L_x_6358:
[----:B------:R-:W-:Y:S05]  /*d370*/  BSYNC.RECONVERGENT B0 ;  /* 0x0000000000007941 */ /* 0x000fea0003800200 */
.L_x_6357:
        /* <DEDUP_REMOVED lines=18> */
.L_x_6368:
        /* <DEDUP_REMOVED lines=13> */
.L_x_6370:
[----:B------:R-:W-:Y:S05]  /*d570*/  BSYNC.RECONVERGENT B2 ;  /* 0x0000000000027941 */ /* 0x000fea0003800200 */
.L_x_6369:
        /* <DEDUP_REMOVED lines=59> */
.L_x_6367:
[----:B------:R-:W-:Y:S05]  /*d930*/  BSYNC.RECONVERGENT B1 ;  /* 0x0000000000017941 */ /* 0x000fea0003800200 */
.L_x_6366:
        /* <DEDUP_REMOVED lines=11> */
.L_x_6365:
[----:B------:R-:W-:Y:S05]  /*d9f0*/  BSYNC.RECONVERGENT B0 ;  /* 0x0000000000007941 */ /* 0x000fea0003800200 */
.L_x_6364:
        /* <DEDUP_REMOVED lines=18> */
.L_x_6375:
        /* <DEDUP_REMOVED lines=13> */
.L_x_6377:
[----:B------:R-:W-:Y:S05]  /*dbf0*/  BSYNC.RECONVERGENT B2 ;  /* 0x0000000000027941 */ /* 0x000fea0003800200 */
.L_x_6376:
        /* <DEDUP_REMOVED lines=59> */
.L_x_6374:
[----:B------:R-:W-:Y:S05]  /*dfb0*/  BSYNC.RECONVERGENT B1 ;  /* 0x0000000000017941 */ /* 0x000fea0003800200 */
.L_x_6373:
[----:B------:R-:W-:Y:S01]  /*dfc0*/  HFMA2 R20, -RZ, RZ, 0.1171875, 0 ;  /* 0x2f800000ff147431 */ /* 0x000fe200000001ff */
        /* <DEDUP_REMOVED lines=12> */
.L_x_6372:
[----:B------:R-:W-:Y:S05]  /*e090*/  BSYNC.RECONVERGENT B0 ;  /* 0x0000000000007941 */ /* 0x000fea0003800200 */
.L_x_6371:
        /* <DEDUP_REMOVED lines=18> */
.L_x_6382:
        /* <DEDUP_REMOVED lines=13> */
.L_x_6384:
[----:B------:R-:W-:Y:S05]  /*e290*/  BSYNC.RECONVERGENT B2 ;  /* 0x0000000000027941 */ /* 0x000fea0003800200 */
.L_x_6383:
        /* <DEDUP_REMOVED lines=57> */
[----:B------:R-:W-:Y:S01]  /*e630*/  MOV R20, R24 ;  /* 0x0000001800147202 */ /* 0x000fe20000000f00 */
[----:B------:R-:W-:-:S07]  /*e640*/  IMAD.MOV.U32 R24, RZ, RZ, R18 ;  /* 0x000000ffff187224 */ /* 0x000fce00078e0012 */
.L_x_6381:
[----:B------:R-:W-:Y:S05]  /*e650*/  BSYNC.RECONVERGENT B1 ;  /* 0x0000000000017941 */ /* 0x000fea0003800200 */
.L_x_6380:
        /* <DEDUP_REMOVED lines=11> */
.L_x_6379:
[----:B------:R-:W-:Y:S05]  /*e710*/  BSYNC.RECONVERGENT B0 ;  /* 0x0000000000007941 */ /* 0x000fea0003800200 */
.L_x_6378:
        /* <DEDUP_REMOVED lines=18> */
.L_x_6389:
        /* <DEDUP_REMOVED lines=13> */
.L_x_6391:
[----:B------:R-:W-:Y:S05]  /*e910*/  BSYNC.RECONVERGENT B2 ;  /* 0x0000000000027941 */ /* 0x000fea0003800200 */
.L_x_6390:
        /* <DEDUP_REMOVED lines=59> */
.L_x_6388:
[----:B------:R-:W-:Y:S05]  /*ecd0*/  BSYNC.RECONVERGENT B1 ;  /* 0x0000000000017941 */ /* 0x000fea0003800200 */
.L_x_6387:
[----:B------:R-:W-:Y:S01]  /*ece0*/  HFMA2 R21, -RZ, RZ, 0.1171875, 0 ;  /* 0x2f800000ff157431 */ /* 0x000fe200000001ff */
[----:B-----5:R-:W-:Y:S02]  /*ecf0*/  PRMT R19, R47, 0x7632, R19 ;  /* 0x000076322f137816 */ /* 0x020fe40000000013 */
[----:B------:R-:W-:Y:S02]  /*ed00*/  I2FP.F32.U32 R18, R20 ;  /* 0x0000001400127245 */ /* 0x000fe40000201000 */
[----:B------:R-:W-:Y:S01]  /*ed10*/  PRMT R20, R75, 0x7632, R20 ;  /* 0x000076324b147816 */ /* 0x000fe20000000014 */
[----:B------:R-:W-:Y:S02]  /*ed20*/  IMAD.U32 R19, R19, 0x10000, RZ ;  /* 0x0001000013137824 */ /* 0x000fe400078e00ff */
[----:B------:R-:W-:Y:S02]  /*ed30*/  FFMA.FTZ R18, R18, R21, 1.1641532182693481445e-10 ;  /* 0x2f00000012127423 */ /* 0x000fe40000010015 */
[----:B------:R-:W-:-:S04]  /*ed40*/  FMUL.FTZ R19, R19, UR9 ;  /* 0x0000000913137c20 */ /* 0x000fc80008410000 */
[----:B------:R-:W-:Y:S01]  /*ed50*/  FMUL.FTZ R19, R19, UR8 ;  /* 0x0000000813137c20 */ /* 0x000fe20008410000 */
[----:B------:R-:W-:Y:S01]  /*ed60*/  FSETP.GTU.FTZ.AND P2, PT, R18, UR12, PT ;  /* 0x0000000c12007c0b */ /* 0x000fe2000bf5c000 */
[----:B------:R-:W-:-:S03]  /*ed70*/  IMAD.U32 R18, R20, 0x10000, RZ ;  /* 0x0001000014127824 */ /* 0x000fc600078e00ff */
[----:B------:R-:W-:Y:S02]  /*ed80*/  FSEL R19, R19, RZ, !P2 ;  /* 0x000000ff13137208 */ /* 0x000fe40005000000 */
[----:B------:R-:W-:-:S03]  /*ed90*/  SEL R176, RZ, 0x1, P2 ;  /* 0x00000001ffb07807 */ /* 0x000fc60001000000 */
[----:B------:R-:W-:-:S07]  /*eda0*/  FMUL.FTZ R35, R18, R19 ;  /* 0x0000001312237220 */ /* 0x000fce0000410000 */
.L_x_6386:
[----:B------:R-:W-:Y:S05]  /*edb0*/  BSYNC.RECONVERGENT B0 ;  /* 0x0000000000007941 */ /* 0x000fea0003800200 */
.L_x_6385:
[----:B------:R-:W-:Y:S02]  /*edc0*/  F2FP.BF16.F32.PACK_AB R18, RZ, R35 ;  /* 0x00000023ff12723e */ /* 0x000fe400000010ff */
[----:B------:R-:W-:Y:S02]  /*edd0*/  PRMT R12, R12, 0x5410, R15 ;  /* 0x000054100c0c7816 */ /* 0x000fe4000000000f */
[----:B------:R-:W-:Y:S02]  /*ede0*/  PRMT R14, R14, 0x5410, R17 ;  /* 0x000054100e0e7816 */ /* 0x000fe40000000011 */
[----:B------:R-:W-:Y:S02]  /*edf0*/  PRMT R13, R13, 0x5410, R16 ;  /* 0x000054100d0d7816 */ /* 0x000fe40000000010 */
[----:B------:R-:W-:-:S07]  /*ee00*/  PRMT R15, R25, 0x5410, R18 ;  /* 0x00005410190f7816 */ /* 0x000fce0000000012 */
.L_x_6335:
[C---:B------:R-:W-:Y:S01]  /*ee10*/  IADD3 R20, PT, PT, R168.reuse, 0x20, RZ ;  /* 0x00000020a8147810 */ /* 0x040fe20007ffe0ff */
[----:B------:R-:W0:Y:S01]  /*ee20*/  @P1 LDC.64 R16, c[0x0][0x390] ;  /* 0x0000e400ff101b82 */ /* 0x000e220000000a00 */
[----:B------:R-:W-:Y:S01]  /*ee30*/  @P1 VIADD R23, R167, 0x40 ;  /* 0x00000040a7171836 */ /* 0x000fe20000000000 */
[----:B------:R-:W-:Y:S01]  /*ee40*/  BSSY.RECONVERGENT B0, `(.L_x_6392) ;  /* 0x000001d000007945 */ /* 0x000fe20003800200 */
[----:B------:R-:W-:Y:S02]  /*ee50*/  @P0 VIADD R25, R168, 0x40 ;  /* 0x00000040a8190836 */ /* 0x000fe40000000000 */
[----:B------:R-:W-:-:S03]  /*ee60*/  IMAD.WIDE.U32 R20, R20, 0x10, R186 ;  /* 0x0000001014147825 */ /* 0x000fc600078e00ba */
[----:B------:R-:W1:Y:S02]  /*ee70*/  @P0 LDC.64 R18, c[0x0][0x3a0] ;  /* 0x0000e800ff120b82 */ /* 0x000e640000000a00 */
[----:B------:R2:W-:Y:S01]  /*ee80*/  STG.E.128 desc[UR6][R20.64], R12 ;  /* 0x0000000c14007986 */ /* 0x0005e2000c101d06 */
[----:B0-----:R-:W-:-:S04]  /*ee90*/  @P1 IMAD.WIDE.U32 R16, R23, 0x10, R16 ;  /* 0x0000001017101825 */ /* 0x001fc800078e0010 */
[----:B-1----:R-:W-:Y:S01]  /*eea0*/  @P0 IMAD.WIDE.U32 R18, R25, 0x10, R18 ;  /* 0x0000001019120825 */ /* 0x002fe200078e0012 */
[----:B--2---:R-:W-:Y:S06]  /*eeb0*/  @!P1 BRA `(.L_x_6393) ;  /* 0x0000000000549947 */ /* 0x004fec0003800000 */
        /* <DEDUP_REMOVED lines=8> */
[----:B------:R-:W-:Y:S02]  /*ef40*/  LOP3.LUT R22, R7, 0xff, RZ, 0xc0, !PT ;  /* 0x000000ff07167812 */ /* 0x000fe400078ec0ff */
[----:B------:R-:W-:Y:S01]  /*ef50*/  LOP3.LUT R25, R14, 0xff00, R21, 0xf8, !PT ;  /* 0x0000ff000e197812 */ /* 0x000fe200078ef815 */
[----:B------:R-:W-:-:S03]  /*ef60*/  IMAD.WIDE.U32 R14, R15, 0x1000000, RZ ;  /* 0x010000000f0e7825 */ /* 0x000fc600078e00ff */
[----:B------:R-:W-:Y:S01]  /*ef70*/  LOP3.LUT R25, R25, 0xff, R10, 0xf8, !PT ;  /* 0x000000ff19197812 */ /* 0x000fe200078ef80a */
[----:B------:R-:W-:-:S04]  /*ef80*/  IMAD.WIDE.U32 R20, R20, 0x10000, RZ ;  /* 0x0001000014147825 */ /* 0x000fc800078e00ff */
[----:B------:R-:W-:Y:S01]  /*ef90*/  IMAD.WIDE.U32 R22, R22, 0x100, RZ ;  /* 0x0000010016167825 */ /* 0x000fe200078e00ff */
[----:B------:R-:W-:-:S03]  /*efa0*/  LOP3.LUT R25, R21, R25, R15, 0xfe, !PT ;  /* 0x0000001915197212 */ /* 0x000fc600078efe0f */
[----:B------:R-:W-:Y:S01]  /*efb0*/  VIADD R15, R167, 0x20 ;  /* 0x00000020a70f7836 */ /* 0x000fe20000000000 */
[----:B------:R-:W-:Y:S02]  /*efc0*/  LOP3.LUT R27, R22, R14, R20, 0xfe, !PT ;  /* 0x0000000e161b7212 */ /* 0x000fe400078efe14 */
[----:B------:R-:W-:Y:S01]  /*efd0*/  LOP3.LUT R23, R25, R23, RZ, 0xfc, !PT ;  /* 0x0000001719177212 */ /* 0x000fe200078efcff */
[----:B0-----:R-:W-:Y:S01]  /*efe0*/  IMAD.WIDE.U32 R12, R15, 0x8, R12 ;  /* 0x000000080f0c7825 */ /* 0x001fe200078e000c */
[----:B------:R-:W-:-:S05]  /*eff0*/  LOP3.LUT R22, R27, 0xff, R6, 0xf8, !PT ;  /* 0x000000ff1b167812 */ /* 0x000fca00078ef806 */
[----:B------:R0:W-:Y:S02]  /*f000*/  STG.E.64 desc[UR6][R12.64], R22 ;  /* 0x000000160c007986 */ /* 0x0001e4000c101b06 */
.L_x_6393:
[----:B------:R-:W-:Y:S05]  /*f010*/  BSYNC.RECONVERGENT B0 ;  /* 0x0000000000007941 */ /* 0x000fea0003800200 */
.L_x_6392:
[----:B-----5:R1:W5:Y:S04]  /*f020*/  @P1 LDG.E.128 R44, desc[UR6][R16.64] ;  /* 0x00000006102c1981 */ /* 0x020368000c1e1d00 */
[----:B------:R1:W5:Y:S01]  /*f030*/  @P0 LDG.E.128 R40, desc[UR6][R18.64] ;  /* 0x0000000612280981 */ /* 0x000362000c1e1d00 */
[----:B------:R-:W-:Y:S05]  /*f040*/  @!P0 BRA `(.L_x_6394) ;  /* 0x0000003400ec8947 */ /* 0x000fea0003800000 */
[----:B------:R-:W-:Y:S01]  /*f050*/  ISETP.GT.AND P2, PT, R166, RZ, PT ;  /* 0x000000ffa600720c */ /* 0x000fe20003f44270 */
[----:B------:R-:W-:-:S12]  /*f060*/  BSSY.RECONVERGENT B0, `(.L_x_6395) ;  /* 0x000006b000007945 */ /* 0x000fd80003800200 */
[----:B0----5:R-:W-:Y:S01]  /*f070*/  @!P2 IMAD.U32 R12, R40, 0x10000, RZ ;  /* 0x00010000280ca824 */ /* 0x021fe200078e00ff */
        /* <DEDUP_REMOVED lines=19> */
.L_x_6399:
        /* <DEDUP_REMOVED lines=13> */
.L_x_6401:
[----:B------:R-:W-:Y:S05]  /*f280*/  BSYNC.RECONVERGENT B2 ;  /* 0x0000000000027941 */ /* 0x000fea0003800200 */
.L_x_6400:
[----:B-1----:R-:W-:Y:S01]  /*f290*/  IMAD.WIDE.U32 R16, R0, -0x326172a9, RZ ;  /* 0xcd9e8d5700107825 */ /* 0x002fe200078e00ff */
        /* <DEDUP_REMOVED lines=58> */
.L_x_6398:
[----:B------:R-:W-:Y:S05]  /*f640*/  BSYNC.RECONVERGENT B1 ;  /* 0x0000000000017941 */ /* 0x000fea0003800200 */
.L_x_6397:
        /* <DEDUP_REMOVED lines=12> */
.L_x_6396:
[----:B------:R-:W-:Y:S05]  /*f710*/  BSYNC.RECONVERGENT B0 ;  /* 0x0000000000007941 */ /* 0x000fea0003800200 */
.L_x_6395:
        /* <DEDUP_REMOVED lines=23> */
.L_x_6406:
[----:B------:R-:W-:Y:S01]  /*f890*/  VIADD R3, R3, 0x1 ;  /* 0x0000000103037836 */ /* 0x000fe20000000000 */
[----:B------:R-:W-:Y:S03]  /*f8a0*/  BSSY.RECONVERGENT B2, `(.L_x_6407) ;  /* 0x000000c000027945 */ /* 0x000fe60003800200 */
[C---:B-1----:R-:W-:Y:S01]  /*f8b0*/  IMAD.WIDE.U32 R16, R3.reuse, -0x2daee0ad, RZ ;  /* 0xd2511f5303107825 */ /* 0x042fe200078e00ff */
        /* <DEDUP_REMOVED lines=10> */
.L_x_6408:
[----:B------:R-:W-:Y:S05]  /*f960*/  BSYNC.RECONVERGENT B2 ;  /* 0x0000000000027941 */ /* 0x000fea0003800200 */
.L_x_6407:
        /* <DEDUP_REMOVED lines=59> */
.L_x_6405:
[----:B------:R-:W-:Y:S05]  /*fd20*/  BSYNC.RECONVERGENT B1 ;  /* 0x0000000000017941 */ /* 0x000fea0003800200 */
.L_x_6404:
        /* <DEDUP_REMOVED lines=12> */
[----:B-1----:R-:W-:Y:S01]  /*fdf0*/  IMAD.U32 R16, R7, 0x10000, RZ ;  /* 0x0001000007107824 */ /* 0x002fe200078e00ff */
[----:B------:R-:W-:-:S03]  /*fe00*/  SEL R7, RZ, 0x1, P3 ;  /* 0x00000001ff077807 */ /* 0x000fc60001800000 */
[----:B------:R-:W-:-:S07]  /*fe10*/  FFMA.FTZ R13, R13, R14, R16 ;  /* 0x0000000e0d0d7223 */ /* 0x000fce0000010010 */
.L_x_6403:
[----:B------:R-:W-:Y:S05]  /*fe20*/  BSYNC.RECONVERGENT B0 ;  /* 0x0000000000007941 */ /* 0x000fea0003800200 */
.L_x_6402:
[----:B------:R-:W-:Y:S01]  /*fe30*/  BSSY.RECONVERGENT B0, `(.L_x_6409) ;  /* 0x000006c000007945 */ /* 0x000fe20003800200 */
[----:B------:R-:W-:Y:S01]  /*fe40*/  F2FP.BF16.F32.PACK_AB R23, RZ, R13 ;  /* 0x0000000dff17723e */ /* 0x000fe200000010ff */
[----:B------:R-:W-:Y:S01]  /*fe50*/  @!P2 IMAD.MOV.U32 R36, RZ, RZ, R21 ;  /* 0x000000ffff24a224 */ /* 0x000fe200078e0015 */
[----:B------:R-:W-:Y:S01]  /*fe60*/  @!P2 SHF.L.U32 R14, R41, 0x10, RZ ;  /* 0x00000010290ea819 */ /* 0x000fe200000006ff */
[----:B-1----:R-:W-:Y:S01]  /*fe70*/  @!P2 IMAD.MOV.U32 R16, RZ, RZ, R15 ;  /* 0x000000ffff10a224 */ /* 0x002fe200078e000f */
        /* <DEDUP_REMOVED lines=17> */
.L_x_6413:
        /* <DEDUP_REMOVED lines=13> */
.L_x_6415:
[----:B------:R-:W-:Y:S05]  /*10060*/  BSYNC.RECONVERGENT B2 ;  /* 0x0000000000027941 */ /* 0x000fea0003800200 */
.L_x_6414:
        /* <DEDUP_REMOVED lines=59> */
.L_x_6412:
[----:B------:R-:W-:Y:S05]  /*10420*/  BSYNC.RECONVERGENT B1 ;  /* 0x0000000000017941 */ /* 0x000fea0003800200 */
.L_x_6411:
        /* <DEDUP_REMOVED lines=12> */
.L_x_6410:
[----:B------:R-:W-:Y:S05]  /*104f0*/  BSYNC.RECONVERGENT B0 ;  /* 0x0000000000007941 */ /* 0x000fea0003800200 */
.L_x_6409:
        /* <DEDUP_REMOVED lines=23> */
.L_x_6420:
        /* <DEDUP_REMOVED lines=13> */
.L_x_6422:
[----:B------:R-:W-:Y:S05]  /*10740*/  BSYNC.RECONVERGENT B2 ;  /* 0x0000000000027941 */ /* 0x000fea0003800200 */
.L_x_6421:
        /* <DEDUP_REMOVED lines=59> */
.L_x_6419:
[----:B------:R-:W-:Y:S05]  /*10b00*/  BSYNC.RECONVERGENT B1 ;  /* 0x0000000000017941 */ /* 0x000fea0003800200 */
.L_x_6418:
[----:B------:R-:W-:Y:S01]  /*10b10*/  HFMA2 R16, -RZ, RZ, 0.1171875, 0 ;  /* 0x2f800000ff107431 */ /* 0x000fe200000001ff */
[----:B------:R-:W-:Y:S02]  /*10b20*/  PRMT R15, R45, 0x7632, R15 ;  /* 0x000076322d0f7816 */ /* 0x000fe4000000000f */
[----:B------:R-:W-:-:S03]  /*10b30*/  I2FP.F32.U32 R9, R9 ;  /* 0x0000000900097245 */ /* 0x000fc60000201000 */
[----:B------:R-:W-:Y:S02]  /*10b40*/  IMAD.U32 R15, R15, 0x10000, RZ ;  /* 0x000100000f0f7824 */ /* 0x000fe400078e00ff */
[----:B------:R-:W-:Y:S02]  /*10b50*/  FFMA.FTZ R9, R9, R16, 1.1641532182693481445e-10 ;  /* 0x2f00000009097423 */ /* 0x000fe40000010010 */
[----:B------:R-:W-:Y:S01]  /*10b60*/  FMUL.FTZ R15, R15, UR9 ;  /* 0x000000090f0f7c20 */ /* 0x000fe20008410000 */
[----:B------:R-:W-:Y:S02]  /*10b70*/  PRMT R16, R69, 0x7632, R16 ;  /* 0x0000763245107816 */ /* 0x000fe40000000010 */
[----:B------:R-:W-:Y:S01]  /*10b80*/  FSETP.GTU.FTZ.AND P3, PT, R9, UR12, PT ;  /* 0x0000000c09007c0b */ /* 0x000fe2000bf7c000 */
[----:B------:R-:W-:Y:S01]  /*10b90*/  FMUL.FTZ R15, R15, UR8 ;  /* 0x000000080f0f7c20 */ /* 0x000fe20008410000 */
[----:B------:R-:W-:Y:S01]  /*10ba0*/  PRMT R9, R41, 0x7632, R9 ;  /* 0x0000763229097816 */ /* 0x000fe20000000009 */
[----:B------:R-:W-:-:S03]  /*10bb0*/  IMAD.U32 R16, R16, 0x10000, RZ ;  /* 0x0001000010107824 */ /* 0x000fc600078e00ff */
[----:B------:R-:W-:Y:S02]  /*10bc0*/  SHF.L.U32 R18, R9, 0x10, RZ ;  /* 0x0000001009127819 */ /* 0x000fe400000006ff */
[----:B------:R-:W-:Y:S02]  /*10bd0*/  FSEL R15, R15, RZ, !P3 ;  /* 0x000000ff0f0f7208 */ /* 0x000fe40005800000 */
[----:B------:R-:W-:-:S03]  /*10be0*/  SEL R9, RZ, 0x1, P3 ;  /* 0x00000001ff097807 */ /* 0x000fc60001800000 */
[----:B------:R-:W-:-:S07]  /*10bf0*/  FFMA.FTZ R15, R15, R16, R18 ;  /* 0x000000100f0f7223 */ /* 0x000fce0000010012 */
.L_x_6417:
[----:B------:R-:W-:Y:S05]  /*10c00*/  BSYNC.RECONVERGENT B0 ;  /* 0x0000000000007941 */ /* 0x000fea0003800200 */
.L_x_6416:
        /* <DEDUP_REMOVED lines=22> */
.L_x_6427:
        /* <DEDUP_REMOVED lines=13> */
.L_x_6429:
[----:B------:R-:W-:Y:S05]  /*10e40*/  BSYNC.RECONVERGENT B2 ;  /* 0x0000000000027941 */ /* 0x000fea0003800200 */
.L_x_6428:
        /* <DEDUP_REMOVED lines=59> */
.L_x_6426:
[----:B------:R-:W-:Y:S05]  /*11200*/  BSYNC.RECONVERGENT B1 ;  /* 0x0000000000017941 */ /* 0x000fea0003800200 */
.L_x_6425:
        /* <DEDUP_REMOVED lines=12> */
.L_x_6424:
[----:B------:R-:W-:Y:S05]  /*112d0*/  BSYNC.RECONVERGENT B0 ;  /* 0x0000000000007941 */ /* 0x000fea0003800200 */
.L_x_6423:
        /* <DEDUP_REMOVED lines=23> */
.L_x_6434:
        /* <DEDUP_REMOVED lines=13> */
.L_x_6436:
[----:B------:R-:W-:Y:S05]  /*11520*/  BSYNC.RECONVERGENT B2 ;  /* 0x0000000000027941 */ /* 0x000fea0003800200 */
.L_x_6435:
        /* <DEDUP_REMOVED lines=59> */
.L_x_6433:
[----:B------:R-:W-:Y:S05]  /*118e0*/  BSYNC.RECONVERGENT B1 ;  /* 0x0000000000017941 */ /* 0x000fea0003800200 */
.L_x_6432:
[----:B------:R-:W-:Y:S01]  /*118f0*/  PRMT R17, R46, 0x7632, R17 ;  /* 0x000076322e117816 */ /* 0x000fe20000000011 */
[----:B------:R-:W-:Y:S01]  /*11900*/  IMAD.MOV.U32 R18, RZ, RZ, 0x2f800000 ;  /* 0x2f800000ff127424 */ /* 0x000fe200078e00ff */
[----:B------:R-:W-:Y:S02]  /*11910*/  I2FP.F32.U32 R11, R11 ;  /* 0x0000000b000b7245 */ /* 0x000fe40000201000 */
[----:B------:R-:W-:Y:S01]  /*11920*/  PRMT R25, R42, 0x7632, R25 ;  /* 0x000076322a197816 */ /* 0x000fe20000000019 */
[----:B------:R-:W-:Y:S02]  /*11930*/  IMAD.U32 R17, R17, 0x10000, RZ ;  /* 0x0001000011117824 */ /* 0x000fe400078e00ff */
[----:B------:R-:W-:Y:S01]  /*11940*/  FFMA.FTZ R11, R11, R18, 1.1641532182693481445e-10 ;  /* 0x2f0000000b0b7423 */ /* 0x000fe20000010012 */
[----:B------:R-:W-:Y:S01]  /*11950*/  SHF.L.U32 R18, R201, 0x10, RZ ;  /* 0x00000010c9127819 */ /* 0x000fe200000006ff */
[----:B------:R-:W-:Y:S01]  /*11960*/  FMUL.FTZ R17, R17, UR9 ;  /* 0x0000000911117c20 */ /* 0x000fe20008410000 */
[----:B------:R-:W-:-:S02]  /*11970*/  IMAD.U32 R26, R25, 0x10000, RZ ;  /* 0x00010000191a7824 */ /* 0x000fc400078e00ff */
[----:B------:R-:W-:Y:S01]  /*11980*/  FSETP.GTU.FTZ.AND P3, PT, R11, UR12, PT ;  /* 0x0000000c0b007c0b */ /* 0x000fe2000bf7c000 */
[----:B------:R-:W-:-:S03]  /*11990*/  FMUL.FTZ R17, R17, UR8 ;  /* 0x0000000811117c20 */ /* 0x000fc60008410000 */
[----:B------:R-:W-:Y:S02]  /*119a0*/  SEL R11, RZ, 0x1, P3 ;  /* 0x00000001ff0b7807 */ /* 0x000fe40001800000 */
[----:B------:R-:W-:-:S05]  /*119b0*/  FSEL R17, R17, RZ, !P3 ;  /* 0x000000ff11117208 */ /* 0x000fca0005800000 */
[----:B------:R-:W-:-:S07]  /*119c0*/  FFMA.FTZ R17, R17, R18, R26 ;  /* 0x0000001211117223 */ /* 0x000fce000001001a */
.L_x_6431:
[----:B------:R-:W-:Y:S05]  /*119d0*/  BSYNC.RECONVERGENT B0 ;  /* 0x0000000000007941 */ /* 0x000fea0003800200 */
.L_x_6430:
        /* <DEDUP_REMOVED lines=22> */
.L_x_6441:
        /* <DEDUP_REMOVED lines=13> */
.L_x_6443:
[----:B------:R-:W-:Y:S05]  /*11c10*/  BSYNC.RECONVERGENT B2 ;  /* 0x0000000000027941 */ /* 0x000fea0003800200 */
.L_x_6442:
        /* <DEDUP_REMOVED lines=59> */
.L_x_6440:
[----:B------:R-:W-:Y:S05]  /*11fd0*/  BSYNC.RECONVERGENT B1 ;  /* 0x0000000000017941 */ /* 0x000fea0003800200 */
.L_x_6439:
        /* <DEDUP_REMOVED lines=12> */
.L_x_6438:
[----:B------:R-:W-:Y:S05]  /*120a0*/  BSYNC.RECONVERGENT B0 ;  /* 0x0000000000007941 */ /* 0x000fea0003800200 */
.L_x_6437:
        /* <DEDUP_REMOVED lines=23> */
.L_x_6448:
        /* <DEDUP_REMOVED lines=13> */
.L_x_6450:
[----:B------:R-:W-:Y:S05]  /*122f0*/  BSYNC.RECONVERGENT B2 ;  /* 0x0000000000027941 */ /* 0x000fea0003800200 */
.L_x_6449:
        /* <DEDUP_REMOVED lines=57> */
[----:B------:R-:W-:-:S07]  /*12690*/  LOP3.LUT R179, R26, UR15, R39, 0x96, !PT ;  /* 0x0000000f1ab37c12 */ /* 0x000fce000f8e9627 */
.L_x_6447:
[----:B------:R-:W-:Y:S05]  /*126a0*/  BSYNC.RECONVERGENT B1 ;  /* 0x0000000000017941 */ /* 0x000fea0003800200 */
.L_x_6446:
[----:B------:R-:W-:Y:S01]  /*126b0*/  PRMT R26, R47, 0x7632, R26 ;  /* 0x000076322f1a7816 */ /* 0x000fe2000000001a */
[----:B------:R-:W-:Y:S01]  /*126c0*/  IMAD.MOV.U32 R36, RZ, RZ, 0x2f800000 ;  /* 0x2f800000ff247424 */ /* 0x000fe200078e00ff */
        /* <DEDUP_REMOVED lines=12> */
.L_x_6445:
[----:B------:R-:W-:Y:S05]  /*12790*/  BSYNC.RECONVERGENT B0 ;  /* 0x0000000000007941 */ /* 0x000fea0003800200 */
.L_x_6444:
[----:B------:R-:W-:Y:S02]  /*127a0*/  F2FP.BF16.F32.PACK_AB R26, RZ, R19 ;  /* 0x00000013ff1a723e */ /* 0x000fe400000010ff */
[----:B------:R-:W-:Y:S02]  /*127b0*/  PRMT R20, R20, 0x5410, R23 ;  /* 0x0000541014147816 */ /* 0x000fe40000000017 */
[----:B------:R-:W-:Y:S02]  /*127c0*/  PRMT R22, R22, 0x5410, R25 ;  /* 0x0000541016167816 */ /* 0x000fe40000000019 */
[----:B------:R-:W-:Y:S02]  /*127d0*/  PRMT R21, R21, 0x5410, R24 ;  /* 0x0000541015157816 */ /* 0x000fe40000000018 */
[----:B------:R-:W-:Y:S01]  /*127e0*/  PRMT R23, R134, 0x5410, R26 ;  /* 0x0000541086177816 */ /* 0x000fe2000000001a */
[----:B------:R-:W-:Y:S06]  /*127f0*/  BRA `(.L_x_6451) ;  /* 0x0000003400347947 */ /* 0x000fec0003800000 */
.L_x_6394:
[----:B------:R-:W-:Y:S01]  /*12800*/  BSSY.RECONVERGENT B0, `(.L_x_6452) ;  /* 0x0000069000007945 */ /* 0x000fe20003800200 */
[----:B0-----:R-:W-:Y:S01]  /*12810*/  IMAD.MOV.U32 R12, RZ, RZ, RZ ;  /* 0x000000ffff0c7224 */ /* 0x001fe200078e00ff */
        /* <DEDUP_REMOVED lines=19> */
.L_x_6456:
        /* <DEDUP_REMOVED lines=13> */
.L_x_6458:
[----:B------:R-:W-:Y:S05]  /*12a20*/  BSYNC.RECONVERGENT B2 ;  /* 0x0000000000027941 */ /* 0x000fea0003800200 */
.L_x_6457:
[----:B------:R-:W-:Y:S01]  /*12a30*/  IMAD.WIDE.U32 R14, R0, -0x326172a9, RZ ;  /* 0xcd9e8d57000e7825 */ /* 0x000fe200078e00ff */
[----:B-1----:R-:W-:Y:S01]  /*12a40*/  LOP3.LUT R16, R5, UR5, R13, 0x96, !PT ;  /* 0x0000000505107c12 */ /* 0x002fe2000f8e960d */
        /* <DEDUP_REMOVED lines=50> */
[----:B------:R-:W-:Y:S01]  /*12d70*/  IMAD.WIDE.U32 R184, R184, -0x326172a9, RZ ;  /* 0xcd9e8d57b8b87825 */ /* 0x000fe200078e00ff */
[----:B------:R-:W-:-:S03]  /*12d80*/  UIADD3 UR15, UPT, UPT, UR5, -0x695add53, URZ ;  /* 0x96a522ad050f7890 */ /* 0x000fc6000fffe0ff */
[----:B------:R-:W-:Y:S01]  /*12d90*/  IMAD.WIDE.U32 R38, R38, -0x2daee0ad, RZ ;  /* 0xd2511f5326267825 */ /* 0x000fe200078e00ff */
[----:B------:R-:W-:-:S03]  /*12da0*/  LOP3.LUT R181, R156, R14, R185, 0x96, !PT ;  /* 0x0000000e9cb57212 */ /* 0x000fc600078e96b9 */
[----:B------:R-:W-:Y:S01]  /*12db0*/  IMAD.MOV.U32 R14, RZ, RZ, RZ ;  /* 0x000000ffff0e7224 */ /* 0x000fe200078e00ff */
[----:B------:R-:W-:-:S07]  /*12dc0*/  LOP3.LUT R179, R12, UR15, R39, 0x96, !PT ;  /* 0x0000000f0cb37c12 */ /* 0x000fce000f8e9627 */
.L_x_6455:
[----:B------:R-:W-:Y:S05]  /*12dd0*/  BSYNC.RECONVERGENT B1 ;  /* 0x0000000000017941 */ /* 0x000fea0003800200 */
.L_x_6454:
        /* <DEDUP_REMOVED lines=10> */
[----:B------:R-:W-:-:S07]  /*12e80*/  FMUL.FTZ R12, R13, R12 ;  /* 0x0000000c0d0c7220 */ /* 0x000fce0000410000 */
.L_x_6453:
[----:B------:R-:W-:Y:S05]  /*12e90*/  BSYNC.RECONVERGENT B0 ;  /* 0x0000000000007941 */ /* 0x000fea0003800200 */
.L_x_6452:
        /* <DEDUP_REMOVED lines=18> */
.L_x_6463:
        /* <DEDUP_REMOVED lines=13> */
.L_x_6465:
[----:B------:R-:W-:Y:S05]  /*13090*/  BSYNC.RECONVERGENT B2 ;  /* 0x0000000000027941 */ /* 0x000fea0003800200 */
.L_x_6464:
        /* <DEDUP_REMOVED lines=59> */
.L_x_6462:
[----:B------:R-:W-:Y:S05]  /*13450*/  BSYNC.RECONVERGENT B1 ;  /* 0x0000000000017941 */ /* 0x000fea0003800200 */
.L_x_6461:
        /* <DEDUP_REMOVED lines=12> */
[----:B------:R-:W-:-:S07]  /*13520*/  FMUL.FTZ R13, R14, R13 ;  /* 0x0000000d0e0d7220 */ /* 0x000fce0000410000 */
.L_x_6460:
[----:B------:R-:W-:Y:S05]  /*13530*/  BSYNC.RECONVERGENT B0 ;  /* 0x0000000000007941 */ /* 0x000fea0003800200 */
.L_x_6459:
[----:B------:R-:W-:Y:S01]  /*13540*/  BSSY.RECONVERGENT B0, `(.L_x_6466) ;  /* 0x0000067000007945 */ /* 0x000fe20003800200 */
[----:B------:R-:W-:Y:S01]  /*13550*/  F2FP.BF16.F32.PACK_AB R23, RZ, R13 ;  /* 0x0000000dff17723e */ /* 0x000fe200000010ff */
[----:B------:R-:W-:Y:S01]  /*13560*/  IMAD.MOV.U32 R14, RZ, RZ, RZ ;  /* 0x000000ffff0e7224 */ /* 0x000fe200078e00ff */
[----:B-1----:R-:W-:Y:S01]  /*13570*/  MOV R16, R15 ;  /* 0x0000000f00107202 */ /* 0x002fe20000000f00 */
        /* <DEDUP_REMOVED lines=14> */
.L_x_6470:
        /* <DEDUP_REMOVED lines=13> */
.L_x_6472:
[----:B------:R-:W-:Y:S05]  /*13730*/  BSYNC.RECONVERGENT B2 ;  /* 0x0000000000027941 */ /* 0x000fea0003800200 */
.L_x_6471:
        /* <DEDUP_REMOVED lines=59> */
.L_x_6469:
[----:B------:R-:W-:Y:S05]  /*13af0*/  BSYNC.RECONVERGENT B1 ;  /* 0x0000000000017941 */ /* 0x000fea0003800200 */
.L_x_6468:
        /* <DEDUP_REMOVED lines=11> */
.L_x_6467:
[----:B------:R-:W-:Y:S05]  /*13bb0*/  BSYNC.RECONVERGENT B0 ;  /* 0x0000000000007941 */ /* 0x000fea0003800200 */
.L_x_6466:
        /* <DEDUP_REMOVED lines=18> */
.L_x_6477:
        /* <DEDUP_REMOVED lines=13> */
.L_x_6479:
[----:B------:R-:W-:Y:S05]  /*13db0*/  BSYNC.RECONVERGENT B2 ;  /* 0x0000000000027941 */ /* 0x000fea0003800200 */
.L_x_6478:
        /* <DEDUP_REMOVED lines=59> */
.L_x_6476:
[----:B------:R-:W-:Y:S05]  /*14170*/  BSYNC.RECONVERGENT B1 ;  /* 0x0000000000017941 */ /* 0x000fea0003800200 */
.L_x_6475:
        /* <DEDUP_REMOVED lines=13> */
.L_x_6474:
[----:B------:R-:W-:Y:S05]  /*14250*/  BSYNC.RECONVERGENT B0 ;  /* 0x0000000000007941 */ /* 0x000fea0003800200 */
.L_x_6473:
        /* <DEDUP_REMOVED lines=18> */
.L_x_6484:
        /* <DEDUP_REMOVED lines=13> */
.L_x_6486:
[----:B------:R-:W-:Y:S05]  /*14450*/  BSYNC.RECONVERGENT B2 ;  /* 0x0000000000027941 */ /* 0x000fea0003800200 */
.L_x_6485:
        /* <DEDUP_REMOVED lines=59> */
.L_x_6483:
[----:B------:R-:W-:Y:S05]  /*14810*/  BSYNC.RECONVERGENT B1 ;  /* 0x0000000000017941 */ /* 0x000fea0003800200 */
.L_x_6482:
        /* <DEDUP_REMOVED lines=11> */
.L_x_6481:
[----:B------:R-:W-:Y:S05]  /*148d0*/  BSYNC.RECONVERGENT B0 ;  /* 0x0000000000007941 */ /* 0x000fea0003800200 */
.L_x_6480:
        /* <DEDUP_REMOVED lines=18> */
.L_x_6491:
        /* <DEDUP_REMOVED lines=13> */
.L_x_6493:
[----:B------:R-:W-:Y:S05]  /*14ad0*/  BSYNC.RECONVERGENT B2 ;  /* 0x0000000000027941 */ /* 0x000fea0003800200 */
.L_x_6492:
        /* <DEDUP_REMOVED lines=59> */
.L_x_6490:
[----:B------:R-:W-:Y:S05]  /*14e90*/  BSYNC.RECONVERGENT B1 ;  /* 0x0000000000017941 */ /* 0x000fea0003800200 */
.L_x_6489:
[----:B-----5:R-:W-:Y:S01]  /*14ea0*/  PRMT R17, R46, 0x7632, R17 ;  /* 0x000076322e117816 */ /* 0x020fe20000000011 */
[----:B------:R-:W-:Y:S01]  /*14eb0*/  IMAD.MOV.U32 R18, RZ, RZ, 0x2f800000 ;  /* 0x2f800000ff127424 */ /* 0x000fe200078e00ff */
[----:B------:R-:W-:Y:S02]  /*14ec0*/  I2FP.F32.U32 R11, R11 ;  /* 0x0000000b000b7245 */ /* 0x000fe40000201000 */
        /* <DEDUP_REMOVED lines=9> */
.L_x_6488:
[----:B------:R-:W-:Y:S05]  /*14f60*/  BSYNC.RECONVERGENT B0 ;  /* 0x0000000000007941 */ /* 0x000fea0003800200 */
.L_x_6487:
        /* <DEDUP_REMOVED lines=18> */
.L_x_6498:
        /* <DEDUP_REMOVED lines=13> */
.L_x_6500:
[----:B------:R-:W-:Y:S05]  /*15160*/  BSYNC.RECONVERGENT B2 ;  /* 0x0000000000027941 */ /* 0x000fea0003800200 */
.L_x_6499:
        /* <DEDUP_REMOVED lines=50> */
[----:B------:R-:W-:Y:S01]  /*15490*/  IMAD.MOV.U32 R27, RZ, RZ, R38 ;  /* 0x000000ffff1b7224 */ /* 0x000fe200078e0026 */
        /* <DEDUP_REMOVED lines=8> */
.L_x_6497:
[----:B------:R-:W-:Y:S05]  /*15520*/  BSYNC.RECONVERGENT B1 ;  /* 0x0000000000017941 */ /* 0x000fea0003800200 */
.L_x_6496:
        /* <DEDUP_REMOVED lines=11> */
.L_x_6495:
[----:B------:R-:W-:Y:S05]  /*155e0*/  BSYNC.RECONVERGENT B0 ;  /* 0x0000000000007941 */ /* 0x000fea0003800200 */
.L_x_6494:
        /* <DEDUP_REMOVED lines=18> */
.L_x_6505:
        /* <DEDUP_REMOVED lines=13> */
.L_x_6507:
[----:B------:R-:W-:Y:S05]  /*157e0*/  BSYNC.RECONVERGENT B2 ;  /* 0x0000000000027941 */ /* 0x000fea0003800200 */
.L_x_6506:
        /* <DEDUP_REMOVED lines=15> */
[----:B------:R-:W-:Y:S02]  /*158e0*/  UIADD3 UR16, UPT, UPT, UR5, 0x32370b8f, URZ ;  /* 0x32370b8f05107890 */ /* 0x000fe4000fffe0ff */
        /* <DEDUP_REMOVED lines=42> */
[----:B------:R-:W-:-:S07]  /*15b90*/  MOV R38, R26 ;  /* 0x0000001a00267202 */ /* 0x000fce0000000f00 */
.L_x_6504:
[----:B------:R-:W-:Y:S05]  /*15ba0*/  BSYNC.RECONVERGENT B1 ;  /* 0x0000000000017941 */ /* 0x000fea0003800200 */
.L_x_6503:
[----:B-----5:R-:W-:Y:S01]  /*15bb0*/  PRMT R26, R47, 0x7632, R26 ;  /* 0x000076322f1a7816 */ /* 0x020fe2000000001a */
[----:B------:R-:W-:Y:S01]  /*15bc0*/  IMAD.MOV.U32 R36, RZ, RZ, 0x2f800000 ;  /* 0x2f800000ff247424 */ /* 0x000fe200078e00ff */
[----:B------:R-:W-:Y:S02]  /*15bd0*/  I2FP.F32.U32 R19, R19 ;  /* 0x0000001300137245 */ /* 0x000fe40000201000 */
[----:B------:R-:W-:-:S03]  /*15be0*/  SHF.L.U32 R26, R26, 0x10, RZ ;  /* 0x000000101a1a7819 */ /* 0x000fc600000006ff */
[----:B------:R-:W-:Y:S02]  /*15bf0*/  FFMA.FTZ R19, R19, R36, 1.1641532182693481445e-10 ;  /* 0x2f00000013137423 */ /* 0x000fe40000010024 */
[----:B------:R-:W-:-:S03]  /*15c00*/  FMUL.FTZ R26, R26, UR9 ;  /* 0x000000091a1a7c20 */ /* 0x000fc60008410000 */
[----:B------:R-:W-:Y:S01]  /*15c10*/  FSETP.GTU.FTZ.AND P2, PT, R19, UR12, PT ;  /* 0x0000000c13007c0b */ /* 0x000fe2000bf5c000 */
[----:B------:R-:W-:Y:S01]  /*15c20*/  FMUL.FTZ R26, R26, UR8 ;  /* 0x000000081a1a7c20 */ /* 0x000fe20008410000 */
[----:B------:R-:W-:Y:S02]  /*15c30*/  IMAD.U32 R19, R202, 0x10000, RZ ;  /* 0x00010000ca137824 */ /* 0x000fe400078e00ff */
[----:B------:R-:W-:Y:S02]  /*15c40*/  SEL R176, RZ, 0x1, P2 ;  /* 0x00000001ffb07807 */ /* 0x000fe40001000000 */
[----:B------:R-:W-:-:S05]  /*15c50*/  FSEL R26, R26, RZ, !P2 ;  /* 0x000000ff1a1a7208 */ /* 0x000fca0005000000 */
[----:B------:R-:W-:-:S07]  /*15c60*/  FMUL.FTZ R19, R19, R26 ;  /* 0x0000001a13137220 */ /* 0x000fce0000410000 */
.L_x_6502:
[----:B------:R-:W-:Y:S05]  /*15c70*/  BSYNC.RECONVERGENT B0 ;  /* 0x0000000000007941 */ /* 0x000fea0003800200 */
.L_x_6501:
[----:B------:R-:W-:Y:S02]  /*15c80*/  F2FP.BF16.F32.PACK_AB R26, RZ, R19 ;  /* 0x00000013ff1a723e */ /* 0x000fe400000010ff */
[----:B------:R-:W-:Y:S02]  /*15c90*/  PRMT R20, R20, 0x5410, R23 ;  /* 0x0000541014147816 */ /* 0x000fe40000000017 */
[----:B------:R-:W-:Y:S02]  /*15ca0*/  PRMT R22, R22, 0x5410, R25 ;  /* 0x0000541016167816 */ /* 0x000fe40000000019 */
[----:B------:R-:W-:Y:S02]  /*15cb0*/  PRMT R21, R21, 0x5410, R24 ;  /* 0x0000541015157816 */ /* 0x000fe40000000018 */
[----:B------:R-:W-:-:S07]  /*15cc0*/  PRMT R23, R39, 0x5410, R26 ;  /* 0x0000541027177816 */ /* 0x000fce000000001a */
.L_x_6451:
[C---:B------:R-:W-:Y:S01]  /*15cd0*/  VIADD R26, R168.reuse, 0x40 ;  /* 0x00000040a81a7836 */ /* 0x040fe20000000000 */
[----:B------:R-:W0:Y:S01]  /*15ce0*/  @P1 LDC.64 R24, c[0x0][0x390] ;  /* 0x0000e400ff181b82 */ /* 0x000e220000000a00 */
[----:B------:R-:W-:Y:S01]  /*15cf0*/  @P1 IADD3 R39, PT, PT, R167, 0x60, RZ ;  /* 0x00000060a7271810 */ /* 0x000fe20007ffe0ff */
[----:B------:R-:W-:Y:S01]  /*15d00*/  @P0 VIADD R133, R168, 0x60 ;  /* 0x00000060a8850836 */ /* 0x000fe20000000000 */
[----:B------:R-:W-:Y:S01]  /*15d10*/  BSSY.RECONVERGENT B0, `(.L_x_6508) ;  /* 0x000001c000007945 */ /* 0x000fe20003800200 */
[----:B------:R-:W-:-:S04]  /*15d20*/  IMAD.WIDE.U32 R26, R26, 0x10, R186 ;  /* 0x000000101a1a7825 */ /* 0x000fc800078e00ba */
[----:B------:R-:W1:Y:S01]  /*15d30*/  @P0 LDC.64 R36, c[0x0][0x3a0] ;  /* 0x0000e800ff240b82 */ /* 0x000e620000000a00 */
[----:B------:R2:W-:Y:S01]  /*15d40*/  STG.E.128 desc[UR6][R26.64], R20 ;  /* 0x000000141a007986 */ /* 0x0005e2000c101d06 */
[----:B0-----:R-:W-:-:S04]  /*15d50*/  @P1 IMAD.WIDE.U32 R24, R39, 0x10, R24 ;  /* 0x0000001027181825 */ /* 0x001fc800078e0018 */
[----:B-1----:R-:W-:Y:S01]  /*15d60*/  @P0 IMAD.WIDE.U32 R36, R133, 0x10, R36 ;  /* 0x0000001085240825 */ /* 0x002fe200078e0024 */
[----:B--2---:R-:W-:Y:S06]  /*15d70*/  @!P1 BRA `(.L_x_6509) ;  /* 0x0000000000549947 */ /* 0x004fec0003800000 */
[----:B------:R-:W-:Y:S01]  /*15d80*/  IMAD.U32 R21, R177, 0x10000, RZ ;  /* 0x00010000b1157824 */ /* 0x000fe200078e00ff */
[----:B------:R-:W0:Y:S01]  /*15d90*/  LDC.64 R132, c[0x0][0x3b0] ;  /* 0x0000ec00ff847b82 */ /* 0x000e220000000a00 */
[----:B------:R-:W-:Y:S02]  /*15da0*/  LOP3.LUT R20, R176, 0xffff, RZ, 0xc0, !PT ;  /* 0x0000ffffb0147812 */ /* 0x000fe400078ec0ff */
[----:B------:R-:W-:Y:S02]  /*15db0*/  PRMT R23, R11, 0x7104, RZ ;  /* 0x000071040b177816 */ /* 0x000fe400000000ff */
[----:B------:R-:W-:Y:S02]  /*15dc0*/  LOP3.LUT R21, R21, 0xff0000, RZ, 0xc0, !PT ;  /* 0x00ff000015157812 */ /* 0x000fe400078ec0ff */
[----:B------:R-:W-:Y:S02]  /*15dd0*/  LOP3.LUT R22, R8, 0xff, RZ, 0xc0, !PT ;  /* 0x000000ff08167812 */ /* 0x000fe400078ec0ff */
[----:B------:R-:W-:-:S02]  /*15de0*/  PRMT R20, R21, 0x4210, R20 ;  /* 0x0000421015147816 */ /* 0x000fc40000000014 */
[----:B------:R-:W-:Y:S02]  /*15df0*/  LOP3.LUT R21, R9, 0xff, RZ, 0xc0, !PT ;  /* 0x000000ff09157812 */ /* 0x000fe400078ec0ff */
[----:B------:R-:W-:Y:S02]  /*15e00*/  LOP3.LUT R26, R7, 0xff, RZ, 0xc0, !PT ;  /* 0x000000ff071a7812 */ /* 0x000fe400078ec0ff */
[----:B------:R-:W-:Y:S01]  /*15e10*/  LOP3.LUT R39, R20, 0xff00, R23, 0xf8, !PT ;  /* 0x0000ff0014277812 */ /* 0x000fe200078ef817 */
[----:B------:R-:W-:-:S03]  /*15e20*/  IMAD.WIDE.U32 R20, R21, 0x1000000, RZ ;  /* 0x0100000015147825 */ /* 0x000fc600078e00ff */
[----:B------:R-:W-:Y:S01]  /*15e30*/  LOP3.LUT R39, R39, 0xff, R10, 0xf8, !PT ;  /* 0x000000ff27277812 */ /* 0x000fe200078ef80a */
[----:B------:R-:W-:-:S04]  /*15e40*/  IMAD.WIDE.U32 R22, R22, 0x10000, RZ ;  /* 0x0001000016167825 */ /* 0x000fc800078e00ff */
[----:B------:R-:W-:Y:S01]  /*15e50*/  IMAD.WIDE.U32 R26, R26, 0x100, RZ ;  /* 0x000001001a1a7825 */ /* 0x000fe200078e00ff */
[----:B------:R-:W-:Y:S02]  /*15e60*/  LOP3.LUT R39, R23, R39, R21, 0xfe, !PT ;  /* 0x0000002717277212 */ /* 0x000fe400078efe15 */
[----:B------:R-:W-:Y:S02]  /*15e70*/  IADD3 R21, PT, PT, R167, 0x40, RZ ;  /* 0x00000040a7157810 */ /* 0x000fe40007ffe0ff */
[----:B------:R-:W-:Y:S02]  /*15e80*/  LOP3.LUT R135, R26, R20, R22, 0xfe, !PT ;  /* 0x000000141a877212 */ /* 0x000fe400078efe16 */
[----:B------:R-:W-:Y:S01]  /*15e90*/  LOP3.LUT R27, R39, R27, RZ, 0xfc, !PT ;  /* 0x0000001b271b7212 */ /* 0x000fe200078efcff */
[----:B0-----:R-:W-:Y:S01]  /*15ea0*/  IMAD.WIDE.U32 R20, R21, 0x8, R132 ;  /* 0x0000000815147825 */ /* 0x001fe200078e0084 */
[----:B------:R-:W-:-:S05]  /*15eb0*/  LOP3.LUT R26, R135, 0xff, R6, 0xf8, !PT ;  /* 0x000000ff871a7812 */ /* 0x000fca00078ef806 */
[----:B------:R0:W-:Y:S02]  /*15ec0*/  STG.E.64 desc[UR6][R20.64], R26 ;  /* 0x0000001a14007986 */ /* 0x0001e4000c101b06 */
.L_x_6509:
[----:B------:R-:W-:Y:S05]  /*15ed0*/  BSYNC.RECONVERGENT B0 ;  /* 0x0000000000007941 */ /* 0x000fea0003800200 */
.L_x_6508:
        /* <DEDUP_REMOVED lines=25> */
.L_x_6515:
        /* <DEDUP_REMOVED lines=13> */
.L_x_6517:
[----:B------:R-:W-:Y:S05]  /*16140*/  BSYNC.RECONVERGENT B2 ;  /* 0x0000000000027941 */ /* 0x000fea0003800200 */
.L_x_6516:
[----:B-1----:R-:W-:Y:S01]  /*16150*/  IMAD.WIDE.U32 R24, R0, -0x326172a9, RZ ;  /* 0xcd9e8d5700187825 */ /* 0x002fe200078e00ff */
        /* <DEDUP_REMOVED lines=58> */
.L_x_6514:
[----:B------:R-:W-:Y:S05]  /*16500*/  BSYNC.RECONVERGENT B1 ;  /* 0x0000000000017941 */ /* 0x000fea0003800200 */
.L_x_6513:
        /* <DEDUP_REMOVED lines=12> */
.L_x_6512:
[----:B------:R-:W-:Y:S05]  /*165d0*/  BSYNC.RECONVERGENT B0 ;  /* 0x0000000000007941 */ /* 0x000fea0003800200 */
.L_x_6511:
[----:B------:R-:W-:Y:S01]  /*165e0*/  @!P2 PRMT R21, R40, 0x7632, R21 ;  /* 0x000076322815a816 */ /* 0x000fe20000000015 */
[----:B------:R-:W-:Y:S01]  /*165f0*/  BSSY.RECONVERGENT B0, `(.L_x_6518) ;  /* 0x000006e000007945 */ /* 0x000fe20003800200 */
[----:B-1----:R-:W-:Y:S01]  /*16600*/  F2FP.BF16.F32.PACK_AB R36, RZ, R20 ;  /* 0x00000014ff24723e */ /* 0x002fe200000010ff */
        /* <DEDUP_REMOVED lines=20> */
.L_x_6522:
        /* <DEDUP_REMOVED lines=13> */
.L_x_6524:
[----:B------:R-:W-:Y:S05]  /*16820*/  BSYNC.RECONVERGENT B2 ;  /* 0x0000000000027941 */ /* 0x000fea0003800200 */
.L_x_6523:
        /* <DEDUP_REMOVED lines=59> */
.L_x_6521:
[----:B------:R-:W-:Y:S05]  /*16be0*/  BSYNC.RECONVERGENT B1 ;  /* 0x0000000000017941 */ /* 0x000fea0003800200 */
.L_x_6520:
        /* <DEDUP_REMOVED lines=14> */
.L_x_6519:
[----:B------:R-:W-:Y:S05]  /*16cd0*/  BSYNC.RECONVERGENT B0 ;  /* 0x0000000000007941 */ /* 0x000fea0003800200 */
.L_x_6518:
        /* <DEDUP_REMOVED lines=22> */
.L_x_6529:
        /* <DEDUP_REMOVED lines=13> */
.L_x_6531:
[----:B------:R-:W-:Y:S05]  /*16f10*/  BSYNC.RECONVERGENT B2 ;  /* 0x0000000000027941 */ /* 0x000fea0003800200 */
.L_x_6530:
        /* <DEDUP_REMOVED lines=59> */
.L_x_6528:
[----:B------:R-:W-:Y:S05]  /*172d0*/  BSYNC.RECONVERGENT B1 ;  /* 0x0000000000017941 */ /* 0x000fea0003800200 */
.L_x_6527:
        /* <DEDUP_REMOVED lines=12> */
.L_x_6526:
[----:B------:R-:W-:Y:S05]  /*173a0*/  BSYNC.RECONVERGENT B0 ;  /* 0x0000000000007941 */ /* 0x000fea0003800200 */
.L_x_6525:
        /* <DEDUP_REMOVED lines=23> */
.L_x_6536:
        /* <DEDUP_REMOVED lines=13> */
.L_x_6538:
[----:B------:R-:W-:Y:S05]  /*175f0*/  BSYNC.RECONVERGENT B2 ;  /* 0x0000000000027941 */ /* 0x000fea0003800200 */
.L_x_6537:
        /* <DEDUP_REMOVED lines=59> */
.L_x_6535:
[----:B------:R-:W-:Y:S05]  /*179b0*/  BSYNC.RECONVERGENT B1 ;  /* 0x0000000000017941 */ /* 0x000fea0003800200 */
.L_x_6534:
[----:B------:R-:W-:Y:S01]  /*179c0*/  PRMT R23, R45, 0x7632, R23 ;  /* 0x000076322d177816 */ /* 0x000fe20000000017 */
[----:B------:R-:W-:Y:S01]  /*179d0*/  IMAD.MOV.U32 R24, RZ, RZ, 0x2f800000 ;  /* 0x2f800000ff187424 */ /* 0x000fe200078e00ff */
[----:B------:R-:W-:Y:S02]  /*179e0*/  I2FP.F32.U32 R9, R9 ;  /* 0x0000000900097245 */ /* 0x000fe40000201000 */
[----:B------:R-:W-:Y:S02]  /*179f0*/  SHF.L.U32 R23, R23, 0x10, RZ ;  /* 0x0000001017177819 */ /* 0x000fe400000006ff */
[----:B------:R-:W-:Y:S01]  /*17a00*/  PRMT R26, R41, 0x7632, R26 ;  /* 0x00007632291a7816 */ /* 0x000fe2000000001a */
[----:B------:R-:W-:Y:S01]  /*17a10*/  FFMA.FTZ R9, R9, R24, 1.1641532182693481445e-10 ;  /* 0x2f00000009097423 */ /* 0x000fe20000010018 */
[----:B------:R-:W-:Y:S02]  /*17a20*/  IMAD.U32 R24, R204, 0x10000, RZ ;  /* 0x00010000cc187824 */ /* 0x000fe400078e00ff */
[----:B------:R-:W-:Y:S01]  /*17a30*/  FMUL.FTZ R23, R23, UR9 ;  /* 0x0000000917177c20 */ /* 0x000fe20008410000 */
[----:B------:R-:W-:Y:S01]  /*17a40*/  IMAD.U32 R26, R26, 0x10000, RZ ;  /* 0x000100001a1a7824 */ /* 0x000fe200078e00ff */
[----:B------:R-:W-:-:S02]  /*17a50*/  FSETP.GTU.FTZ.AND P3, PT, R9, UR12, PT ;  /* 0x0000000c09007c0b */ /* 0x000fc4000bf7c000 */
[----:B------:R-:W-:Y:S02]  /*17a60*/  FMUL.FTZ R23, R23, UR8 ;  /* 0x0000000817177c20 */ /* 0x000fe40008410000 */
[----:B------:R-:W-:-:S03]  /*17a70*/  SEL R9, RZ, 0x1, P3 ;  /* 0x00000001ff097807 */ /* 0x000fc60001800000 */
[----:B------:R-:W-:-:S05]  /*17a80*/  FSEL R23, R23, RZ, !P3 ;  /* 0x000000ff17177208 */ /* 0x000fca0005800000 */
[----:B------:R-:W-:-:S07]  /*17a90*/  FFMA.FTZ R23, R23, R24, R26 ;  /* 0x0000001817177223 */ /* 0x000fce000001001a */
.L_x_6533:
[----:B------:R-:W-:Y:S05]  /*17aa0*/  BSYNC.RECONVERGENT B0 ;  /* 0x0000000000007941 */ /* 0x000fea0003800200 */
.L_x_6532:
        /* <DEDUP_REMOVED lines=22> */
.L_x_6543:
        /* <DEDUP_REMOVED lines=13> */
.L_x_6545:
[----:B------:R-:W-:Y:S05]  /*17ce0*/  BSYNC.RECONVERGENT B2 ;  /* 0x0000000000027941 */ /* 0x000fea0003800200 */
.L_x_6544:
        /* <DEDUP_REMOVED lines=59> */
.L_x_6542:
[----:B------:R-:W-:Y:S05]  /*180a0*/  BSYNC.RECONVERGENT B1 ;  /* 0x0000000000017941 */ /* 0x000fea0003800200 */
.L_x_6541:
        /* <DEDUP_REMOVED lines=12> */
.L_x_6540:
[----:B------:R-:W-:Y:S05]  /*18170*/  BSYNC.RECONVERGENT B0 ;  /* 0x0000000000007941 */ /* 0x000fea0003800200 */
.L_x_6539:
        /* <DEDUP_REMOVED lines=23> */
.L_x_6550:
        /* <DEDUP_REMOVED lines=13> */
.L_x_6552:
[----:B------:R-:W-:Y:S05]  /*183c0*/  BSYNC.RECONVERGENT B2 ;  /* 0x0000000000027941 */ /* 0x000fea0003800200 */
.L_x_6551:
        /* <DEDUP_REMOVED lines=59> */
.L_x_6549:
[----:B------:R-:W-:Y:S05]  /*18780*/  BSYNC.RECONVERGENT B1 ;  /* 0x0000000000017941 */ /* 0x000fea0003800200 */
.L_x_6548:
[----:B------:R-:W-:Y:S01]  /*18790*/  HFMA2 R26, -RZ, RZ, 0.1171875, 0 ;  /* 0x2f800000ff1a7431 */ /* 0x000fe200000001ff */
[----:B------:R-:W-:Y:S02]  /*187a0*/  PRMT R25, R46, 0x7632, R25 ;  /* 0x000076322e197816 */ /* 0x000fe40000000019 */
[----:B------:R-:W-:Y:S02]  /*187b0*/  I2FP.F32.U32 R11, R11 ;  /* 0x0000000b000b7245 */ /* 0x000fe40000201000 */
[----:B------:R-:W-:Y:S01]  /*187c0*/  PRMT R133, R42, 0x7632, R133 ;  /* 0x000076322a857816 */ /* 0x000fe20000000085 */
[----:B------:R-:W-:-:S03]  /*187d0*/  IMAD.U32 R25, R25, 0x10000, RZ ;  /* 0x0001000019197824 */ /* 0x000fc600078e00ff */
[----:B------:R-:W-:Y:S01]  /*187e0*/  SHF.L.U32 R134, R133, 0x10, RZ ;  /* 0x0000001085867819 */ /* 0x000fe200000006ff */
[----:B------:R-:W-:Y:S01]  /*187f0*/  FFMA.FTZ R11, R11, R26, 1.1641532182693481445e-10 ;  /* 0x2f0000000b0b7423 */ /* 0x000fe2000001001a */
[----:B------:R-:W-:Y:S01]  /*18800*/  FMUL.FTZ R25, R25, UR9 ;  /* 0x0000000919197c20 */ /* 0x000fe20008410000 */
[----:B------:R-:W-:-:S03]  /*18810*/  IMAD.U32 R26, R205, 0x10000, RZ ;  /* 0x00010000cd1a7824 */ /* 0x000fc600078e00ff */
[----:B------:R-:W-:Y:S01]  /*18820*/  FMUL.FTZ R25, R25, UR8 ;  /* 0x0000000819197c20 */ /* 0x000fe20008410000 */
[----:B------:R-:W-:-:S04]  /*18830*/  FSETP.GTU.FTZ.AND P3, PT, R11, UR12, PT ;  /* 0x0000000c0b007c0b */ /* 0x000fc8000bf7c000 */
[----:B------:R-:W-:Y:S02]  /*18840*/  FSEL R25, R25, RZ, !P3 ;  /* 0x000000ff19197208 */ /* 0x000fe40005800000 */
[----:B------:R-:W-:-:S03]  /*18850*/  SEL R11, RZ, 0x1, P3 ;  /* 0x00000001ff0b7807 */ /* 0x000fc60001800000 */
[----:B------:R-:W-:-:S07]  /*18860*/  FFMA.FTZ R25, R25, R26, R134 ;  /* 0x0000001a19197223 */ /* 0x000fce0000010086 */
.L_x_6547:
[----:B------:R-:W-:Y:S05]  /*18870*/  BSYNC.RECONVERGENT B0 ;  /* 0x0000000000007941 */ /* 0x000fea0003800200 */
.L_x_6546:
        /* <DEDUP_REMOVED lines=22> */
.L_x_6557:
        /* <DEDUP_REMOVED lines=13> */
.L_x_6559:
[----:B------:R-:W-:Y:S05]  /*18ab0*/  BSYNC.RECONVERGENT B2 ;  /* 0x0000000000027941 */ /* 0x000fea0003800200 */
.L_x_6558:
        /* <DEDUP_REMOVED lines=59> */
.L_x_6556:
[----:B------:R-:W-:Y:S05]  /*18e70*/  BSYNC.RECONVERGENT B1 ;  /* 0x0000000000017941 */ /* 0x000fea0003800200 */
.L_x_6555:
        /* <DEDUP_REMOVED lines=12> */
.L_x_6554:
[----:B------:R-:W-:Y:S05]  /*18f40*/  BSYNC.RECONVERGENT B0 ;  /* 0x0000000000007941 */ /* 0x000fea0003800200 */
.L_x_6553:
        /* <DEDUP_REMOVED lines=23> */
.L_x_6564:
        /* <DEDUP_REMOVED lines=13> */
.L_x_6566:
[----:B------:R-:W-:Y:S05]  /*19190*/  BSYNC.RECONVERGENT B2 ;  /* 0x0000000000027941 */ /* 0x000fea0003800200 */
.L_x_6565:
        /* <DEDUP_REMOVED lines=58> */
.L_x_6563:
[----:B------:R-:W-:Y:S05]  /*19540*/  BSYNC.RECONVERGENT B1 ;  /* 0x0000000000017941 */ /* 0x000fea0003800200 */
.L_x_6562:
[----:B------:R-:W-:Y:S01]  /*19550*/  HFMA2 R136, -RZ, RZ, 0.1171875, 0 ;  /* 0x2f800000ff887431 */ /* 0x000fe200000001ff */
[----:B------:R-:W-:Y:S02]  /*19560*/  PRMT R134, R47, 0x7632, R134 ;  /* 0x000076322f867816 */ /* 0x000fe40000000086 */
[----:B------:R-:W-:Y:S02]  /*19570*/  I2FP.F32.U32 R27, R27 ;  /* 0x0000001b001b7245 */ /* 0x000fe40000201000 */
[----:B------:R-:W-:Y:S01]  /*19580*/  PRMT R135, R43, 0x7632, R135 ;  /* 0x000076322b877816 */ /* 0x000fe20000000087 */
[----:B------:R-:W-:-:S03]  /*19590*/  IMAD.U32 R134, R134, 0x10000, RZ ;  /* 0x0001000086867824 */ /* 0x000fc600078e00ff */
[----:B------:R-:W-:Y:S01]  /*195a0*/  SHF.L.U32 R135, R135, 0x10, RZ ;  /* 0x0000001087877819 */ /* 0x000fe200000006ff */
[----:B------:R-:W-:Y:S01]  /*195b0*/  FFMA.FTZ R27, R27, R136, 1.1641532182693481445e-10 ;  /* 0x2f0000001b1b7423 */ /* 0x000fe20000010088 */
[----:B------:R-:W-:-:S04]  /*195c0*/  FMUL.FTZ R134, R134, UR9 ;  /* 0x0000000986867c20 */ /* 0x000fc80008410000 */
[----:B------:R-:W-:Y:S01]  /*195d0*/  FMUL.FTZ R134, R134, UR8 ;  /* 0x0000000886867c20 */ /* 0x000fe20008410000 */
[----:B------:R-:W-:Y:S01]  /*195e0*/  FSETP.GTU.FTZ.AND P2, PT, R27, UR12, PT ;  /* 0x0000000c1b007c0b */ /* 0x000fe2000bf5c000 */
[----:B------:R-:W-:-:S03]  /*195f0*/  IMAD.U32 R27, R206, 0x10000, RZ ;  /* 0x00010000ce1b7824 */ /* 0x000fc600078e00ff */
[----:B------:R-:W-:Y:S02]  /*19600*/  FSEL R134, R134, RZ, !P2 ;  /* 0x000000ff86867208 */ /* 0x000fe40005000000 */
[----:B------:R-:W-:-:S03]  /*19610*/  SEL R176, RZ, 0x1, P2 ;  /* 0x00000001ffb07807 */ /* 0x000fc60001000000 */
[----:B------:R-:W-:-:S07]  /*19620*/  FFMA.FTZ R27, R134, R27, R135 ;  /* 0x0000001b861b7223 */ /* 0x000fce0000010087 */
.L_x_6561:
[----:B------:R-:W-:Y:S05]  /*19630*/  BSYNC.RECONVERGENT B0 ;  /* 0x0000000000007941 */ /* 0x000fea0003800200 */
.L_x_6560:
[----:B------:R-:W-:Y:S02]  /*19640*/  F2FP.BF16.F32.PACK_AB R134, RZ, R27 ;  /* 0x0000001bff86723e */ /* 0x000fe400000010ff */
[----:B------:R-:W-:Y:S02]  /*19650*/  PRMT R36, R36, 0x5410, R39 ;  /* 0x0000541024247816 */ /* 0x000fe40000000027 */
[----:B------:R-:W-:Y:S02]  /*19660*/  PRMT R38, R38, 0x5410, R133 ;  /* 0x0000541026267816 */ /* 0x000fe40000000085 */
[----:B------:R-:W-:Y:S02]  /*19670*/  PRMT R37, R37, 0x5410, R132 ;  /* 0x0000541025257816 */ /* 0x000fe40000000084 */
[----:B------:R-:W-:Y:S01]  /*19680*/  PRMT R39, R150, 0x5410, R134 ;  /* 0x0000541096277816 */ /* 0x000fe20000000086 */
[----:B------:R-:W-:Y:S06]  /*19690*/  BRA `(.L_x_6567) ;  /* 0x00000034002c7947 */ /* 0x000fec0003800000 */
.L_x_6510:
        /* <DEDUP_REMOVED lines=21> */
.L_x_6572:
        /* <DEDUP_REMOVED lines=13> */
.L_x_6574:
[----:B------:R-:W-:Y:S05]  /*198c0*/  BSYNC.RECONVERGENT B2 ;  /* 0x0000000000027941 */ /* 0x000fea0003800200 */
.L_x_6573:
[----:B------:R-:W-:Y:S01]  /*198d0*/  IMAD.WIDE.U32 R22, R0, -0x326172a9, RZ ;  /* 0xcd9e8d5700167825 */ /* 0x000fe200078e00ff */
[----:B-1----:R-:W-:Y:S01]  /*198e0*/  LOP3.LUT R24, R5, UR5, R21, 0x96, !PT ;  /* 0x0000000505187c12 */ /* 0x002fe2000f8e9615 */
        /* <DEDUP_REMOVED lines=54> */
[----:B------:R-:W-:Y:S01]  /*19c50*/  HFMA2 R22, -RZ, RZ, 0, 0 ;  /* 0x00000000ff167431 */ /* 0x000fe200000001ff */
[----:B------:R-:W-:-:S07]  /*19c60*/  LOP3.LUT R179, R20, UR15, R139, 0x96, !PT ;  /* 0x0000000f14b37c12 */ /* 0x000fce000f8e968b */
.L_x_6571:
[----:B------:R-:W-:Y:S05]  /*19c70*/  BSYNC.RECONVERGENT B1 ;  /* 0x0000000000017941 */ /* 0x000fea0003800200 */
.L_x_6570:
[----:B------:R-:W-:Y:S01]  /*19c80*/  I2FP.F32.U32 R6, R6 ;  /* 0x0000000600067245 */ /* 0x000fe20000201000 */
[----:B------:R-:W-:Y:S02]  /*19c90*/  IMAD.MOV.U32 R21, RZ, RZ, 0x2f800000 ;  /* 0x2f800000ff157424 */ /* 0x000fe400078e00ff */
[----:B-----5:R-:W-:Y:S02]  /*19ca0*/  IMAD.U32 R20, R44, 0x10000, RZ ;  /* 0x000100002c147824 */ /* 0x020fe400078e00ff */
[----:B------:R-:W-:Y:S01]  /*19cb0*/  FFMA.FTZ R6, R6, R21, 1.1641532182693481445e-10 ;  /* 0x2f00000006067423 */ /* 0x000fe20000010015 */
[----:B------:R-:W-:Y:S01]  /*19cc0*/  SHF.L.U32 R21, R64, 0x10, RZ ;  /* 0x0000001040157819 */ /* 0x000fe200000006ff */
[----:B------:R-:W-:-:S03]  /*19cd0*/  FMUL.FTZ R20, R20, UR9 ;  /* 0x0000000914147c20 */ /* 0x000fc60008410000 */
[----:B------:R-:W-:Y:S01]  /*19ce0*/  FSETP.GTU.FTZ.AND P2, PT, R6, UR12, PT ;  /* 0x0000000c06007c0b */ /* 0x000fe2000bf5c000 */
[----:B------:R-:W-:-:S03]  /*19cf0*/  FMUL.FTZ R20, R20, UR8 ;  /* 0x0000000814147c20 */ /* 0x000fc60008410000 */
[----:B------:R-:W-:Y:S02]  /*19d00*/  SEL R6, RZ, 0x1, P2 ;  /* 0x00000001ff067807 */ /* 0x000fe40001000000 */
[----:B------:R-:W-:-:S05]  /*19d10*/  FSEL R20, R20, RZ, !P2 ;  /* 0x000000ff14147208 */ /* 0x000fca0005000000 */
[----:B------:R-:W-:-:S07]  /*19d20*/  FMUL.FTZ R20, R21, R20 ;  /* 0x0000001415147220 */ /* 0x000fce0000410000 */
.L_x_6569:
[----:B------:R-:W-:Y:S05]  /*19d30*/  BSYNC.RECONVERGENT B0 ;  /* 0x0000000000007941 */ /* 0x000fea0003800200 */
.L_x_6568:
[----:B------:R-:W-:Y:S01]  /*19d40*/  BSSY.RECONVERGENT B0, `(.L_x_6575) ;  /* 0x0000068000007945 */ /* 0x000fe20003800200 */
[----:B-1----:R-:W-:Y:S01]  /*19d50*/  F2FP.BF16.F32.PACK_AB R36, RZ, R20 ;  /* 0x00000014ff24723e */ /* 0x002fe200000010ff */
        /* <DEDUP_REMOVED lines=16> */
.L_x_6579:
        /* <DEDUP_REMOVED lines=13> */
.L_x_6581:
[----:B------:R-:W-:Y:S05]  /*19f30*/  BSYNC.RECONVERGENT B2 ;  /* 0x0000000000027941 */ /* 0x000fea0003800200 */
.L_x_6580:
        /* <DEDUP_REMOVED lines=59> */
.L_x_6578:
[----:B------:R-:W-:Y:S05]  /*1a2f0*/  BSYNC.RECONVERGENT B1 ;  /* 0x0000000000017941 */ /* 0x000fea0003800200 */
.L_x_6577:
[----:B-----5:R-:W-:Y:S01]  /*1a300*/  PRMT R21, R44, 0x7632, R21 ;  /* 0x000076322c157816 */ /* 0x020fe20000000015 */
[----:B------:R-:W-:Y:S01]  /*1a310*/  IMAD.MOV.U32 R22, RZ, RZ, 0x2f800000 ;  /* 0x2f800000ff167424 */ /* 0x000fe200078e00ff */
[----:B------:R-:W-:-:S03]  /*1a320*/  I2FP.F32.U32 R7, R7 ;  /* 0x0000000700077245 */ /* 0x000fc60000201000 */
        /* <DEDUP_REMOVED lines=9> */
.L_x_6576:
[----:B------:R-:W-:Y:S05]  /*1a3c0*/  BSYNC.RECONVERGENT B0 ;  /* 0x0000000000007941 */ /* 0x000fea0003800200 */
.L_x_6575:
        /* <DEDUP_REMOVED lines=18> */
.L_x_6586:
        /* <DEDUP_REMOVED lines=13> */
.L_x_6588:
[----:B------:R-:W-:Y:S05]  /*1a5c0*/  BSYNC.RECONVERGENT B2 ;  /* 0x0000000000027941 */ /* 0x000fea0003800200 */
.L_x_6587:
        /* <DEDUP_REMOVED lines=59> */
.L_x_6585:
[----:B------:R-:W-:Y:S05]  /*1a980*/  BSYNC.RECONVERGENT B1 ;  /* 0x0000000000017941 */ /* 0x000fea0003800200 */
.L_x_6584:
        /* <DEDUP_REMOVED lines=11> */
.L_x_6583:
[----:B------:R-:W-:Y:S05]  /*1aa40*/  BSYNC.RECONVERGENT B0 ;  /* 0x0000000000007941 */ /* 0x000fea0003800200 */
.L_x_6582:
        /* <DEDUP_REMOVED lines=18> */
.L_x_6593:
        /* <DEDUP_REMOVED lines=13> */
.L_x_6595:
[----:B------:R-:W-:Y:S05]  /*1ac40*/  BSYNC.RECONVERGENT B2 ;  /* 0x0000000000027941 */ /* 0x000fea0003800200 */
.L_x_6594:
        /* <DEDUP_REMOVED lines=59> */
.L_x_6592:
[----:B------:R-:W-:Y:S05]  /*1b000*/  BSYNC.RECONVERGENT B1 ;  /* 0x0000000000017941 */ /* 0x000fea0003800200 */
.L_x_6591:
        /* <DEDUP_REMOVED lines=12> */
.L_x_6590:
[----:B------:R-:W-:Y:S05]  /*1b0d0*/  BSYNC.RECONVERGENT B0 ;  /* 0x0000000000007941 */ /* 0x000fea0003800200 */
.L_x_6589:
        /* <DEDUP_REMOVED lines=18> */
.L_x_6600:
        /* <DEDUP_REMOVED lines=13> */
.L_x_6602:
[----:B------:R-:W-:Y:S05]  /*1b2d0*/  BSYNC.RECONVERGENT B2 ;  /* 0x0000000000027941 */ /* 0x000fea0003800200 */
.L_x_6601:
        /* <DEDUP_REMOVED lines=59> */
.L_x_6599:
[----:B------:R-:W-:Y:S05]  /*1b690*/  BSYNC.RECONVERGENT B1 ;  /* 0x0000000000017941 */ /* 0x000fea0003800200 */
.L_x_6598:
        /* <DEDUP_REMOVED lines=11> */
.L_x_6597:
[----:B------:R-:W-:Y:S05]  /*1b750*/  BSYNC.RECONVERGENT B0 ;  /* 0x0000000000007941 */ /* 0x000fea0003800200 */
.L_x_6596:
        /* <DEDUP_REMOVED lines=18> */
.L_x_6607:
        /* <DEDUP_REMOVED lines=13> */
.L_x_6609:
[----:B------:R-:W-:Y:S05]  /*1b950*/  BSYNC.RECONVERGENT B2 ;  /* 0x0000000000027941 */ /* 0x000fea0003800200 */
.L_x_6608:
        /* <DEDUP_REMOVED lines=59> */
.L_x_6606:
[----:B------:R-:W-:Y:S05]  /*1bd10*/  BSYNC.RECONVERGENT B1 ;  /* 0x0000000000017941 */ /* 0x000fea0003800200 */
.L_x_6605:
        /* <DEDUP_REMOVED lines=12> */
.L_x_6604:
[----:B------:R-:W-:Y:S05]  /*1bde0*/  BSYNC.RECONVERGENT B0 ;  /* 0x0000000000007941 */ /* 0x000fea0003800200 */
.L_x_6603:
        /* <DEDUP_REMOVED lines=18> */
.L_x_6614:
        /* <DEDUP_REMOVED lines=13> */
.L_x_6616:
[----:B------:R-:W-:Y:S05]  /*1bfe0*/  BSYNC.RECONVERGENT B2 ;  /* 0x0000000000027941 */ /* 0x000fea0003800200 */
.L_x_6615:
        /* <DEDUP_REMOVED lines=59> */
.L_x_6613:
[----:B------:R-:W-:Y:S05]  /*1c3a0*/  BSYNC.RECONVERGENT B1 ;  /* 0x0000000000017941 */ /* 0x000fea0003800200 */
.L_x_6612:
        /* <DEDUP_REMOVED lines=11> */
.L_x_6611:
[----:B------:R-:W-:Y:S05]  /*1c460*/  BSYNC.RECONVERGENT B0 ;  /* 0x0000000000007941 */ /* 0x000fea0003800200 */
.L_x_6610:
        /* <DEDUP_REMOVED lines=18> */
.L_x_6621:
        /* <DEDUP_REMOVED lines=13> */
.L_x_6623:
[----:B------:R-:W-:Y:S05]  /*1c660*/  BSYNC.RECONVERGENT B2 ;  /* 0x0000000000027941 */ /* 0x000fea0003800200 */
.L_x_6622:
        /* <DEDUP_REMOVED lines=59> */
.L_x_6620:
[----:B------:R-:W-:Y:S05]  /*1ca20*/  BSYNC.RECONVERGENT B1 ;  /* 0x0000000000017941 */ /* 0x000fea0003800200 */
.L_x_6619:
[----:B-----5:R-:W-:Y:S01]  /*1ca30*/  PRMT R134, R47, 0x7632, R134 ;  /* 0x000076322f867816 */ /* 0x020fe20000000086 */
[----:B------:R-:W-:Y:S01]  /*1ca40*/  IMAD.MOV.U32 R136, RZ, RZ, 0x2f800000 ;  /* 0x2f800000ff887424 */ /* 0x000fe200078e00ff */
[----:B------:R-:W-:-:S03]  /*1ca50*/  I2FP.F32.U32 R27, R27 ;  /* 0x0000001b001b7245 */ /* 0x000fc60000201000 */
[----:B------:R-:W-:Y:S02]  /*1ca60*/  IMAD.U32 R134, R134, 0x10000, RZ ;  /* 0x0001000086867824 */ /* 0x000fe400078e00ff */
[----:B------:R-:W-:Y:S02]  /*1ca70*/  FFMA.FTZ R27, R27, R136, 1.1641532182693481445e-10 ;  /* 0x2f0000001b1b7423 */ /* 0x000fe40000010088 */
[----:B------:R-:W-:-:S03]  /*1ca80*/  FMUL.FTZ R134, R134, UR9 ;  /* 0x0000000986867c20 */ /* 0x000fc60008410000 */
[----:B------:R-:W-:Y:S01]  /*1ca90*/  FSETP.GTU.FTZ.AND P2, PT, R27, UR12, PT ;  /* 0x0000000c1b007c0b */ /* 0x000fe2000bf5c000 */
[----:B------:R-:W-:Y:S01]  /*1caa0*/  FMUL.FTZ R134, R134, UR8 ;  /* 0x0000000886867c20 */ /* 0x000fe20008410000 */
[----:B------:R-:W-:Y:S02]  /*1cab0*/  SHF.L.U32 R27, R206, 0x10, RZ ;  /* 0x00000010ce1b7819 */ /* 0x000fe400000006ff */
[----:B------:R-:W-:Y:S02]  /*1cac0*/  SEL R176, RZ, 0x1, P2 ;  /* 0x00000001ffb07807 */ /* 0x000fe40001000000 */
[----:B------:R-:W-:-:S05]  /*1cad0*/  FSEL R134, R134, RZ, !P2 ;  /* 0x000000ff86867208 */ /* 0x000fca0005000000 */
[----:B------:R-:W-:-:S07]  /*1cae0*/  FMUL.FTZ R27, R27, R134 ;  /* 0x000000861b1b7220 */ /* 0x000fce0000410000 */
.L_x_6618:
[----:B------:R-:W-:Y:S05]  /*1caf0*/  BSYNC.RECONVERGENT B0 ;  /* 0x0000000000007941 */ /* 0x000fea0003800200 */
.L_x_6617:
[----:B------:R-:W-:Y:S02]  /*1cb00*/  F2FP.BF16.F32.PACK_AB R134, RZ, R27 ;  /* 0x0000001bff86723e */ /* 0x000fe400000010ff */
[----:B------:R-:W-:Y:S02]  /*1cb10*/  PRMT R36, R36, 0x5410, R39 ;  /* 0x0000541024247816 */ /* 0x000fe40000000027 */
[----:B------:R-:W-:Y:S02]  /*1cb20*/  PRMT R38, R38, 0x5410, R133 ;  /* 0x0000541026267816 */ /* 0x000fe40000000085 */
[----:B------:R-:W-:Y:S02]  /*1cb30*/  PRMT R37, R37, 0x5410, R132 ;  /* 0x0000541025257816 */ /* 0x000fe40000000084 */
[----:B------:R-:W-:-:S07]  /*1cb40*/  PRMT R39, R139, 0x5410, R134 ;  /* 0x000054108b277816 */ /* 0x000fce0000000086 */
.L_x_6567:
        /* <DEDUP_REMOVED lines=12> */
[----:B------:R-:W-:Y:S01]  /*1cc10*/  LOP3.LUT R36, R176, 0xffff, RZ, 0xc0, !PT ;  /* 0x0000ffffb0247812 */ /* 0x000fe200078ec0ff */
[----:B------:R-:W0:Y:S01]  /*1cc20*/  LDC.64 R148, c[0x0][0x3b0] ;  /* 0x0000ec00ff947b82 */ /* 0x000e220000000a00 */
[----:B------:R-:W-:Y:S02]  /*1cc30*/  PRMT R39, R11, 0x7104, RZ ;  /* 0x000071040b277816 */ /* 0x000fe400000000ff */
[----:B------:R-:W-:Y:S02]  /*1cc40*/  LOP3.LUT R37, R37, 0xff0000, RZ, 0xc0, !PT ;  /* 0x00ff000025257812 */ /* 0x000fe400078ec0ff */
[----:B------:R-:W-:Y:S02]  /*1cc50*/  LOP3.LUT R38, R8, 0xff, RZ, 0xc0, !PT ;  /* 0x000000ff08267812 */ /* 0x000fe400078ec0ff */
[----:B------:R-:W-:Y:S02]  /*1cc60*/  PRMT R36, R37, 0x4210, R36 ;  /* 0x0000421025247816 */ /* 0x000fe40000000024 */
[----:B------:R-:W-:-:S02]  /*1cc70*/  LOP3.LUT R136, R7, 0xff, RZ, 0xc0, !PT ;  /* 0x000000ff07887812 */ /* 0x000fc400078ec0ff */
[----:B------:R-:W-:Y:S02]  /*1cc80*/  LOP3.LUT R39, R36, 0xff00, R39, 0xf8, !PT ;  /* 0x0000ff0024277812 */ /* 0x000fe400078ef827 */
[----:B------:R-:W-:Y:S01]  /*1cc90*/  LOP3.LUT R36, R9, 0xff, RZ, 0xc0, !PT ;  /* 0x000000ff09247812 */ /* 0x000fe200078ec0ff */
[----:B------:R-:W-:Y:S01]  /*1cca0*/  IMAD.WIDE.U32 R136, R136, 0x100, RZ ;  /* 0x0000010088887825 */ /* 0x000fe200078e00ff */
[----:B------:R-:W-:-:S03]  /*1ccb0*/  LOP3.LUT R139, R39, 0xff, R10, 0xf8, !PT ;  /* 0x000000ff278b7812 */ /* 0x000fc600078ef80a */
[----:B------:R-:W-:-:S04]  /*1ccc0*/  IMAD.WIDE.U32 R36, R36, 0x1000000, RZ ;  /* 0x0100000024247825 */ /* 0x000fc800078e00ff */
[----:B------:R-:W-:-:S05]  /*1ccd0*/  IMAD.WIDE.U32 R38, R38, 0x10000, RZ ;  /* 0x0001000026267825 */ /* 0x000fca00078e00ff */
[----:B------:R-:W-:Y:S01]  /*1cce0*/  LOP3.LUT R139, R39, R139, R37, 0xfe, !PT ;  /* 0x0000008b278b7212 */ /* 0x000fe200078efe25 */
[----:B------:R-:W-:Y:S01]  /*1ccf0*/  VIADD R37, R167, 0x60 ;  /* 0x00000060a7257836 */ /* 0x000fe20000000000 */
[----:B------:R-:W-:Y:S02]  /*1cd00*/  LOP3.LUT R39, R136, R36, R38, 0xfe, !PT ;  /* 0x0000002488277212 */ /* 0x000fe400078efe26 */
[----:B------:R-:W-:Y:S01]  /*1cd10*/  LOP3.LUT R137, R139, R137, RZ, 0xfc, !PT ;  /* 0x000000898b897212 */ /* 0x000fe200078efcff */
[----:B0-----:R-:W-:Y:S01]  /*1cd20*/  IMAD.WIDE.U32 R36, R37, 0x8, R148 ;  /* 0x0000000825247825 */ /* 0x001fe200078e0094 */
[----:B------:R-:W-:-:S05]  /*1cd30*/  LOP3.LUT R136, R39, 0xff, R6, 0xf8, !PT ;  /* 0x000000ff27887812 */ /* 0x000fca00078ef806 */
[----:B------:R0:W-:Y:S02]  /*1cd40*/  STG.E.64 desc[UR6][R36.64], R136 ;  /* 0x0000008824007986 */ /* 0x0001e4000c101b06 */
.L_x_6625:
[----:B------:R-:W-:Y:S05]  /*1cd50*/  BSYNC.RECONVERGENT B0 ;  /* 0x0000000000007941 */ /* 0x000fea0003800200 */
.L_x_6624:
[----:B-----5:R1:W5:Y:S04]  /*1cd60*/  @P1 LDG.E.128 R44, desc[UR6][R134.64] ;  /* 0x00000006862c1981 */ /* 0x020368000c1e1d00 */
[----:B------:R1:W5:Y:S01]  /*1cd70*/  @P0 LDG.E.128 R40, desc[UR6][R132.64] ;  /* 0x0000000684280981 */ /* 0x000362000c1e1d00 */
[----:B------:R-:W-:Y:S05]  /*1cd80*/  @!P0 BRA `(.L_x_6626) ;  /* 0x0000003400e48947 */ /* 0x000fea0003800000 */
[----:B------:R-:W-:Y:S01]  /*1cd90*/  ISETP.GT.AND P2, PT, R166, RZ, PT ;  /* 0x000000ffa600720c */ /* 0x000fe20003f44270 */
[----:B------:R-:W-:-:S12]  /*1cda0*/  BSSY.RECONVERGENT B0, `(.L_x_6627) ;  /* 0x000006b000007945 */ /* 0x000fd80003800200 */
[----:B0----5:R-:W-:Y:S01]  /*1cdb0*/  @!P2 SHF.L.U32 R36, R40, 0x10, RZ ;  /* 0x000000102824a819 */ /* 0x021fe200000006ff */
[----:B------:R-:W-:Y:S02]  /*1cdc0*/  @!P2 IMAD.MOV.U32 R148, RZ, RZ, R138 ;  /* 0x000000ffff94a224 */ /* 0x000fe400078e008a */
        /* <DEDUP_REMOVED lines=18> */
.L_x_6631:
        /* <DEDUP_REMOVED lines=13> */
.L_x_6633:
[----:B------:R-:W-:Y:S05]  /*1cfc0*/  BSYNC.RECONVERGENT B2 ;  /* 0x0000000000027941 */ /* 0x000fea0003800200 */
.L_x_6632:
        /* <DEDUP_REMOVED lines=59> */
.L_x_6630:
[----:B------:R-:W-:Y:S05]  /*1d380*/  BSYNC.RECONVERGENT B1 ;  /* 0x0000000000017941 */ /* 0x000fea0003800200 */
.L_x_6629:
        /* <DEDUP_REMOVED lines=12> */
.L_x_6628:
[----:B------:R-:W-:Y:S05]  /*1d450*/  BSYNC.RECONVERGENT B0 ;  /* 0x0000000000007941 */ /* 0x000fea0003800200 */
.L_x_6627:
        /* <DEDUP_REMOVED lines=23> */
.L_x_6638:
        /* <DEDUP_REMOVED lines=13> */
.L_x_6640:
[----:B------:R-:W-:Y:S05]  /*1d6a0*/  BSYNC.RECONVERGENT B2 ;  /* 0x0000000000027941 */ /* 0x000fea0003800200 */
.L_x_6639:
        /* <DEDUP_REMOVED lines=59> */
.L_x_6637:
[----:B------:R-:W-:Y:S05]  /*1da60*/  BSYNC.RECONVERGENT B1 ;  /* 0x0000000000017941 */ /* 0x000fea0003800200 */
.L_x_6636:
        /* <DEDUP_REMOVED lines=14> */
.L_x_6635:
[----:B------:R-:W-:Y:S05]  /*1db50*/  BSYNC.RECONVERGENT B0 ;  /* 0x0000000000007941 */ /* 0x000fea0003800200 */
.L_x_6634:
        /* <DEDUP_REMOVED lines=22> */
.L_x_6645:
        /* <DEDUP_REMOVED lines=13> */
.L_x_6647:
[----:B------:R-:W-:Y:S05]  /*1dd90*/  BSYNC.RECONVERGENT B2 ;  /* 0x0000000000027941 */ /* 0x000fea0003800200 */
.L_x_6646:
        /* <DEDUP_REMOVED lines=59> */
.L_x_6644:
[----:B------:R-:W-:Y:S05]  /*1e150*/  BSYNC.RECONVERGENT B1 ;  /* 0x0000000000017941 */ /* 0x000fea0003800200 */
.L_x_6643:
        /* <DEDUP_REMOVED lines=12> */
.L_x_6642:
[----:B------:R-:W-:Y:S05]  /*1e220*/  BSYNC.RECONVERGENT B0 ;  /* 0x0000000000007941 */ /* 0x000fea0003800200 */
.L_x_6641:
        /* <DEDUP_REMOVED lines=23> */
.L_x_6652:
        /* <DEDUP_REMOVED lines=13> */
.L_x_6654:
[----:B------:R-:W-:Y:S05]  /*1e470*/  BSYNC.RECONVERGENT B2 ;  /* 0x0000000000027941 */ /* 0x000fea0003800200 */
.L_x_6653:
        /* <DEDUP_REMOVED lines=59> */
.L_x_6651:
[----:B------:R-:W-:Y:S05]  /*1e830*/  BSYNC.RECONVERGENT B1 ;  /* 0x0000000000017941 */ /* 0x000fea0003800200 */
.L_x_6650:
        /* <DEDUP_REMOVED lines=14> */
.L_x_6649:
[----:B------:R-:W-:Y:S05]  /*1e920*/  BSYNC.RECONVERGENT B0 ;  /* 0x0000000000007941 */ /* 0x000fea0003800200 */
.L_x_6648:
        /* <DEDUP_REMOVED lines=22> */
.L_x_6659:
        /* <DEDUP_REMOVED lines=13> */
.L_x_6661:
[----:B------:R-:W-:Y:S05]  /*1eb60*/  BSYNC.RECONVERGENT B2 ;  /* 0x0000000000027941 */ /* 0x000fea0003800200 */
.L_x_6660:
        /* <DEDUP_REMOVED lines=59> */
.L_x_6658:
[----:B------:R-:W-:Y:S05]  /*1ef20*/  BSYNC.RECONVERGENT B1 ;  /* 0x0000000000017941 */ /* 0x000fea0003800200 */
.L_x_6657:
        /* <DEDUP_REMOVED lines=12> */
.L_x_6656:
[----:B------:R-:W-:Y:S05]  /*1eff0*/  BSYNC.RECONVERGENT B0 ;  /* 0x0000000000007941 */ /* 0x000fea0003800200 */
.L_x_6655:
        /* <DEDUP_REMOVED lines=23> */
.L_x_6666:
        /* <DEDUP_REMOVED lines=13> */
.L_x_6668:
[----:B------:R-:W-:Y:S05]  /*1f240*/  BSYNC.RECONVERGENT B2 ;  /* 0x0000000000027941 */ /* 0x000fea0003800200 */
.L_x_6667:
[----:B------:R-:W-:Y:S01]  /*1f250*/  LOP3.LUT R152, R5, UR5, R151, 0x96, !PT ;  /* 0x0000000505987c12 */ /* 0x000fe2000f8e9697 */
[----:B------:R-:W-:Y:S01]  /*1f260*/  IMAD.WIDE.U32 R138, R0, -0x326172a9, RZ ;  /* 0xcd9e8d57008a7825 */ /* 0x000fe200078e00ff */
[----:B------:R-:W-:Y:S01]  /*1f270*/  UIADD3 UR15, UPT, UPT, UR4, -0x61c88647, URZ ;  /* 0x9e3779b9040f7890 */ /* 0x000fe2000fffe0ff */
[----:B------:R-:W-:Y:S02]  /*1f280*/  MOV R11, R149 ;  /* 0x00000095000b7202 */ /* 0x000fe40000000f00 */
[----:B------:R-:W-:Y:S01]  /*1f290*/  IMAD.WIDE.U32 R152, R152, -0x326172a9, RZ ;  /* 0xcd9e8d5798987825 */ /* 0x000fe200078e00ff */
[----:B------:R-:W-:-:S04]  /*1f2a0*/  LOP3.LUT R139, R4, UR4, R139, 0x96, !PT ;  /* 0x00000004048b7c12 */ /* 0x000fc8000f8e968b */
        /* <DEDUP_REMOVED lines=43> */
[----:B------:R-:W-:Y:S01]  /*1f560*/  UIADD3 UR15, UPT, UPT, UR4, -0xe443238, URZ ;  /* 0xf1bbcdc8040f7890 */ /* 0x000fe2000fffe0ff */
[----:B------:R-:W-:-:S04]  /*1f570*/  IMAD.WIDE.U32 R138, R139, -0x326172a9, RZ ;  /* 0xcd9e8d578b8a7825 */ /* 0x000fc800078e00ff */
[----:B------:R-:W-:Y:S01]  /*1f580*/  IMAD.WIDE.U32 R184, R184, -0x326172a9, RZ ;  /* 0xcd9e8d57b8b87825 */ /* 0x000fe200078e00ff */
[----:B------:R-:W-:Y:S01]  /*1f590*/  LOP3.LUT R139, R152, UR15, R139, 0x96, !PT ;  /* 0x0000000f988b7c12 */ /* 0x000fe2000f8e968b */
[----:B------:R-:W-:-:S03]  /*1f5a0*/  UIADD3 UR15, UPT, UPT, UR5, -0x695add53, URZ ;  /* 0x96a522ad050f7890 */ /* 0x000fc6000fffe0ff */
[----:B------:R-:W-:Y:S01]  /*1f5b0*/  LOP3.LUT R181, R156, R138, R185, 0x96, !PT ;  /* 0x0000008a9cb57212 */ /* 0x000fe200078e96b9 */
[----:B------:R-:W-:-:S04]  /*1f5c0*/  IMAD.WIDE.U32 R138, R139, -0x2daee0ad, RZ ;  /* 0xd2511f538b8a7825 */ /* 0x000fc800078e00ff */
[----:B------:R-:W-:Y:S01]  /*1f5d0*/  IMAD.MOV.U32 R154, RZ, RZ, R138 ;  /* 0x000000ffff9a7224 */ /* 0x000fe200078e008a */
[----:B------:R-:W-:Y:S01]  /*1f5e0*/  LOP3.LUT R179, R150, UR15, R139, 0x96, !PT ;  /* 0x0000000f96b37c12 */ /* 0x000fe2000f8e968b */
[----:B------:R-:W-:-:S07]  /*1f5f0*/  IMAD.MOV.U32 R139, RZ, RZ, RZ ;  /* 0x000000ffff8b7224 */ /* 0x000fce00078e00ff */
.L_x_6665:
[----:B------:R-:W-:Y:S05]  /*1f600*/  BSYNC.RECONVERGENT B1 ;  /* 0x0000000000017941 */ /* 0x000fea0003800200 */
.L_x_6664:
[----:B------:R-:W-:Y:S01]  /*1f610*/  PRMT R137, R46, 0x7632, R137 ;  /* 0x000076322e897816 */ /* 0x000fe20000000089 */
[----:B------:R-:W-:Y:S01]  /*1f620*/  IMAD.MOV.U32 R138, RZ, RZ, 0x2f800000 ;  /* 0x2f800000ff8a7424 */ /* 0x000fe200078e00ff */
[----:B------:R-:W-:Y:S02]  /*1f630*/  I2FP.F32.U32 R11, R11 ;  /* 0x0000000b000b7245 */ /* 0x000fe40000201000 */
[----:B------:R-:W-:-:S03]  /*1f640*/  SHF.L.U32 R137, R137, 0x10, RZ ;  /* 0x0000001089897819 */ /* 0x000fc600000006ff */
[----:B------:R-:W-:Y:S01]  /*1f650*/  FFMA.FTZ R11, R11, R138, 1.1641532182693481445e-10 ;  /* 0x2f0000000b0b7423 */ /* 0x000fe2000001008a */
[----:B------:R-:W-:Y:S02]  /*1f660*/  IMAD.U32 R138, R209, 0x10000, RZ ;  /* 0x00010000d18a7824 */ /* 0x000fe400078e00ff */
[----:B------:R-:W-:Y:S02]  /*1f670*/  FMUL.FTZ R137, R137, UR9 ;  /* 0x0000000989897c20 */ /* 0x000fe40008410000 */
[----:B------:R-:W-:Y:S02]  /*1f680*/  FSETP.GTU.FTZ.AND P3, PT, R11, UR12, PT ;  /* 0x0000000c0b007c0b */ /* 0x000fe4000bf7c000 */
[----:B------:R-:W-:Y:S01]  /*1f690*/  FMUL.FTZ R137, R137, UR8 ;  /* 0x0000000889897c20 */ /* 0x000fe20008410000 */
[----:B------:R-:W-:-:S04]  /*1f6a0*/  PRMT R11, R42, 0x7632, R11 ;  /* 0x000076322a0b7816 */ /* 0x000fc8000000000b */
[----:B------:R-:W-:Y:S01]  /*1f6b0*/  FSEL R137, R137, RZ, !P3 ;  /* 0x000000ff89897208 */ /* 0x000fe20005800000 */
[----:B------:R-:W-:Y:S01]  /*1f6c0*/  IMAD.U32 R150, R11, 0x10000, RZ ;  /* 0x000100000b967824 */ /* 0x000fe200078e00ff */
[----:B------:R-:W-:-:S03]  /*1f6d0*/  SEL R11, RZ, 0x1, P3 ;  /* 0x00000001ff0b7807 */ /* 0x000fc60001800000 */
[----:B------:R-:W-:-:S07]  /*1f6e0*/  FFMA.FTZ R137, R137, R138, R150 ;  /* 0x0000008a89897223 */ /* 0x000fce0000010096 */
.L_x_6663:
[----:B------:R-:W-:Y:S05]  /*1f6f0*/  BSYNC.RECONVERGENT B0 ;  /* 0x0000000000007941 */ /* 0x000fea0003800200 */
.L_x_6662:
        /* <DEDUP_REMOVED lines=22> */
.L_x_6673:
        /* <DEDUP_REMOVED lines=13> */
.L_x_6675:
[----:B------:R-:W-:Y:S05]  /*1f930*/  BSYNC.RECONVERGENT B2 ;  /* 0x0000000000027941 */ /* 0x000fea0003800200 */
.L_x_6674:
[----:B------:R-:W-:Y:S01]  /*1f940*/  LOP3.LUT R152, R5, UR5, R151, 0x96, !PT ;  /* 0x0000000505987c12 */ /* 0x000fe2000f8e9697 */
[----:B------:R-:W-:Y:S01]  /*1f950*/  IMAD.WIDE.U32 R138, R0, -0x326172a9, RZ ;  /* 0xcd9e8d57008a7825 */ /* 0x000fe200078e00ff */
[----:B------:R-:W-:-:S03]  /*1f960*/  UIADD3 UR15, UPT, UPT, UR4, -0x61c88647, URZ ;  /* 0x9e3779b9040f7890 */ /* 0x000fc6000fffe0ff */
        /* <DEDUP_REMOVED lines=54> */
[----:B------:R-:W-:Y:S02]  /*1fcd0*/  HFMA2 R150, -RZ, RZ, 0, 0 ;  /* 0x00000000ff967431 */ /* 0x000fe400000001ff */
[----:B------:R-:W-:-:S07]  /*1fce0*/  IMAD.MOV.U32 R138, RZ, RZ, R154 ;  /* 0x000000ffff8a7224 */ /* 0x000fce00078e009a */
.L_x_6672:
[----:B------:R-:W-:Y:S05]  /*1fcf0*/  BSYNC.RECONVERGENT B1 ;  /* 0x0000000000017941 */ /* 0x000fea0003800200 */
.L_x_6671:
[----:B------:R-:W-:Y:S01]  /*1fd00*/  I2FP.F32.U32 R138, R138 ;  /* 0x0000008a008a7245 */ /* 0x000fe20000201000 */
[----:B------:R-:W-:Y:S02]  /*1fd10*/  IMAD.MOV.U32 R139, RZ, RZ, 0x2f800000 ;  /* 0x2f800000ff8b7424 */ /* 0x000fe400078e00ff */
[----:B------:R-:W-:Y:S02]  /*1fd20*/  IMAD.U32 R151, R43, 0x10000, RZ ;  /* 0x000100002b977824 */ /* 0x000fe400078e00ff */
[----:B------:R-:W-:Y:S01]  /*1fd30*/  FFMA.FTZ R138, R138, R139, 1.1641532182693481445e-10 ;  /* 0x2f0000008a8a7423 */ /* 0x000fe2000001008b */
[----:B------:R-:W-:-:S04]  /*1fd40*/  IMAD.U32 R139, R47, 0x10000, RZ ;  /* 0x000100002f8b7824 */ /* 0x000fc800078e00ff */
[----:B------:R-:W-:Y:S01]  /*1fd50*/  FMUL.FTZ R139, R139, UR9 ;  /* 0x000000098b8b7c20 */ /* 0x000fe20008410000 */
[----:B------:R-:W-:-:S03]  /*1fd60*/  FSETP.GTU.FTZ.AND P3, PT, R138, UR12, PT ;  /* 0x0000000c8a007c0b */ /* 0x000fc6000bf7c000 */
[----:B------:R-:W-:Y:S01]  /*1fd70*/  FMUL.FTZ R138, R139, UR8 ;  /* 0x000000088b8a7c20 */ /* 0x000fe20008410000 */
[----:B------:R-:W-:Y:S02]  /*1fd80*/  SHF.L.U32 R139, R63, 0x10, RZ ;  /* 0x000000103f8b7819 */ /* 0x000fe400000006ff */
[----:B------:R-:W-:Y:S02]  /*1fd90*/  SEL R177, RZ, 0x1, P3 ;  /* 0x00000001ffb17807 */ /* 0x000fe40001800000 */
[----:B------:R-:W-:-:S05]  /*1fda0*/  FSEL R138, R138, RZ, !P3 ;  /* 0x000000ff8a8a7208 */ /* 0x000fca0005800000 */
[----:B------:R-:W-:-:S07]  /*1fdb0*/  FFMA.FTZ R138, R138, R139, R151 ;  /* 0x0000008b8a8a7223 */ /* 0x000fce0000010097 */
.L_x_6670:
[----:B------:R-:W-:Y:S05]  /*1fdc0*/  BSYNC.RECONVERGENT B0 ;  /* 0x0000000000007941 */ /* 0x000fea0003800200 */
.L_x_6669:
        /* <DEDUP_REMOVED lines=23> */
.L_x_6680:
        /* <DEDUP_REMOVED lines=13> */
.L_x_6682:
[----:B------:R-:W-:Y:S05]  /*20010*/  BSYNC.RECONVERGENT B2 ;  /* 0x0000000000027941 */ /* 0x000fea0003800200 */
.L_x_6681:
[----:B------:R-:W-:Y:S01]  /*20020*/  LOP3.LUT R154, R5, UR5, R151, 0x96, !PT ;  /* 0x00000005059a7c12 */ /* 0x000fe2000f8e9697 */
[----:B------:R-:W-:Y:S01]  /*20030*/  IMAD.WIDE.U32 R152, R0, -0x326172a9, RZ ;  /* 0xcd9e8d5700987825 */ /* 0x000fe200078e00ff */
[----:B------:R-:W-:Y:S01]  /*20040*/  UIADD3 UR15, UPT, UPT, UR4, -0x61c88647, URZ ;  /* 0x9e3779b9040f7890 */ /* 0x000fe2000fffe0ff */
[----:B------:R-:W-:Y:S02]  /*20050*/  MOV R139, R158 ;  /* 0x0000009e008b7202 */ /* 0x000fe40000000f00 */
[----:B------:R-:W-:Y:S01]  /*20060*/  IMAD.WIDE.U32 R154, R154, -0x326172a9, RZ ;  /* 0xcd9e8d579a9a7825 */ /* 0x000fe200078e00ff */
[----:B------:R-:W-:-:S03]  /*20070*/  LOP3.LUT R153, R4, UR4, R153, 0x96, !PT ;  /* 0x0000000404997c12 */ /* 0x000fc6000f8e9699 */
        /* <DEDUP_REMOVED lines=50> */
[----:B------:R-:W-:-:S05]  /*203a0*/  IMAD.WIDE.U32 R154, R154, -0x2daee0ad, RZ ;  /* 0xd2511f539a9a7825 */ /* 0x000fca00078e00ff */
[----:B------:R-:W-:-:S07]  /*203b0*/  LOP3.LUT R179, R150, UR15, R155, 0x96, !PT ;  /* 0x0000000f96b37c12 */ /* 0x000fce000f8e969b */
.L_x_6679:
[----:B------:R-:W-:Y:S05]  /*203c0*/  BSYNC.RECONVERGENT B1 ;  /* 0x0000000000017941 */ /* 0x000fea0003800200 */
.L_x_6678:
[----:B------:R-:W-:Y:S01]  /*203d0*/  PRMT R150, R47, 0x7632, R150 ;  /* 0x000076322f967816 */ /* 0x000fe20000000096 */
[----:B------:R-:W-:Y:S01]  /*203e0*/  IMAD.MOV.U32 R152, RZ, RZ, 0x2f800000 ;  /* 0x2f800000ff987424 */ /* 0x000fe200078e00ff */
[----:B------:R-:W-:Y:S02]  /*203f0*/  I2FP.F32.U32 R139, R139 ;  /* 0x0000008b008b7245 */ /* 0x000fe40000201000 */
[----:B------:R-:W-:-:S03]  /*20400*/  SHF.L.U32 R150, R150, 0x10, RZ ;  /* 0x0000001096967819 */ /* 0x000fc600000006ff */
[----:B------:R-:W-:Y:S02]  /*20410*/  FFMA.FTZ R139, R139, R152, 1.1641532182693481445e-10 ;  /* 0x2f0000008b8b7423 */ /* 0x000fe40000010098 */
[----:B------:R-:W-:-:S03]  /*20420*/  FMUL.FTZ R150, R150, UR9 ;  /* 0x0000000996967c20 */ /* 0x000fc60008410000 */
[----:B------:R-:W-:Y:S01]  /*20430*/  FSETP.GTU.FTZ.AND P2, PT, R139, UR12, PT ;  /* 0x0000000c8b007c0b */ /* 0x000fe2000bf5c000 */
[----:B------:R-:W-:Y:S01]  /*20440*/  FMUL.FTZ R150, R150, UR8 ;  /* 0x0000000896967c20 */ /* 0x000fe20008410000 */
[----:B------:R-:W-:Y:S02]  /*20450*/  PRMT R139, R43, 0x7632, R139 ;  /* 0x000076322b8b7816 */ /* 0x000fe4000000008b */
[----:B------:R-:W-:Y:S02]  /*20460*/  SEL R176, RZ, 0x1, P2 ;  /* 0x00000001ffb07807 */ /* 0x000fe40001000000 */
[----:B------:R-:W-:Y:S01]  /*20470*/  FSEL R150, R150, RZ, !P2 ;  /* 0x000000ff96967208 */ /* 0x000fe20005000000 */
[----:B------:R-:W-:Y:S02]  /*20480*/  IMAD.U32 R151, R139, 0x10000, RZ ;  /* 0x000100008b977824 */ /* 0x000fe400078e00ff */
[----:B------:R-:W-:-:S04]  /*20490*/  IMAD.U32 R139, R210, 0x10000, RZ ;  /* 0x00010000d28b7824 */ /* 0x000fc800078e00ff */
[----:B------:R-:W-:-:S07]  /*204a0*/  FFMA.FTZ R139, R150, R139, R151 ;  /* 0x0000008b968b7223 */ /* 0x000fce0000010097 */
.L_x_6677:
[----:B------:R-:W-:Y:S05]  /*204b0*/  BSYNC.RECONVERGENT B0 ;  /* 0x0000000000007941 */ /* 0x000fea0003800200 */
.L_x_6676:
[----:B------:R-:W-:Y:S02]  /*204c0*/  F2FP.BF16.F32.PACK_AB R150, RZ, R139 ;  /* 0x0000008bff96723e */ /* 0x000fe400000010ff */
[----:B------:R-:W-:Y:S02]  /*204d0*/  PRMT R132, R132, 0x5410, R135 ;  /* 0x0000541084847816 */ /* 0x000fe40000000087 */
[----:B------:R-:W-:Y:S02]  /*204e0*/  PRMT R134, R134, 0x5410, R149 ;  /* 0x0000541086867816 */ /* 0x000fe40000000095 */
[----:B------:R-:W-:Y:S02]  /*204f0*/  PRMT R133, R133, 0x5410, R148 ;  /* 0x0000541085857816 */ /* 0x000fe40000000094 */
[----:B------:R-:W-:Y:S01]  /*20500*/  PRMT R135, R157, 0x5410, R150 ;  /* 0x000054109d877816 */ /* 0x000fe20000000096 */
[----:B------:R-:W-:Y:S06]  /*20510*/  BRA `(.L_x_6683) ;  /* 0x00000034002c7947 */ /* 0x000fec0003800000 */
.L_x_6626:
[----:B------:R-:W-:Y:S01]  /*20520*/  BSSY.RECONVERGENT B0, `(.L_x_6684) ;  /* 0x0000069000007945 */ /* 0x000fe20003800200 */
[----:B0-----:R-:W-:Y:S02]  /*20530*/  HFMA2 R36, -RZ, RZ, 0, 0 ;  /* 0x00000000ff247431 */ /* 0x001fe400000001ff */
[----:B------:R-:W-:Y:S02]  /*20540*/  IMAD.MOV.U32 R154, RZ, RZ, R138 ;  /* 0x000000ffff9a7224 */ /* 0x000fe400078e008a */
[----:B------:R-:W-:Y:S01]  /*20550*/  IMAD.MOV.U32 R38, RZ, RZ, R152 ;  /* 0x000000ffff267224 */ /* 0x000fe200078e0098 */
        /* <DEDUP_REMOVED lines=17> */
.L_x_6688:
        /* <DEDUP_REMOVED lines=13> */
.L_x_6690:
[----:B------:R-:W-:Y:S05]  /*20740*/  BSYNC.RECONVERGENT B2 ;  /* 0x0000000000027941 */ /* 0x000fea0003800200 */
.L_x_6689:
        /* <DEDUP_REMOVED lines=58> */
.L_x_6687:
[----:B------:R-:W-:Y:S05]  /*20af0*/  BSYNC.RECONVERGENT B1 ;  /* 0x0000000000017941 */ /* 0x000fea0003800200 */
.L_x_6686:
        /* <DEDUP_REMOVED lines=11> */
.L_x_6685:
[----:B------:R-:W-:Y:S05]  /*20bb0*/  BSYNC.RECONVERGENT B0 ;  /* 0x0000000000007941 */ /* 0x000fea0003800200 */
.L_x_6684:
[----:B------:R-:W-:Y:S01]  /*20bc0*/  BSSY.RECONVERGENT B0, `(.L_x_6691) ;  /* 0x0000068000007945 */ /* 0x000fe20003800200 */
[----:B-1----:R-:W-:Y:S01]  /*20bd0*/  F2FP.BF16.F32.PACK_AB R132, RZ, R36 ;  /* 0x00000024ff84723e */ /* 0x002fe200000010ff */
        /* <DEDUP_REMOVED lines=16> */
.L_x_6695:
        /* <DEDUP_REMOVED lines=13> */
.L_x_6697:
[----:B------:R-:W-:Y:S05]  /*20db0*/  BSYNC.RECONVERGENT B2 ;  /* 0x0000000000027941 */ /* 0x000fea0003800200 */
.L_x_6696:
        /* <DEDUP_REMOVED lines=59> */
.L_x_6694:
[----:B------:R-:W-:Y:S05]  /*21170*/  BSYNC.RECONVERGENT B1 ;  /* 0x0000000000017941 */ /* 0x000fea0003800200 */
.L_x_6693:
[----:B------:R-:W-:Y:S01]  /*21180*/  HFMA2 R38, -RZ, RZ, 0.1171875, 0 ;  /* 0x2f800000ff267431 */ /* 0x000fe200000001ff */
[----:B-----5:R-:W-:Y:S02]  /*21190*/  PRMT R37, R44, 0x7632, R37 ;  /* 0x000076322c257816 */ /* 0x020fe40000000025 */
[----:B------:R-:W-:-:S03]  /*211a0*/  I2FP.F32.U32 R7, R7 ;  /* 0x0000000700077245 */ /* 0x000fc60000201000 */
        /* <DEDUP_REMOVED lines=9> */
.L_x_6692:
[----:B------:R-:W-:Y:S05]  /*21240*/  BSYNC.RECONVERGENT B0 ;  /* 0x0000000000007941 */ /* 0x000fea0003800200 */
.L_x_6691:
        /* <DEDUP_REMOVED lines=18> */
.L_x_6702:
        /* <DEDUP_REMOVED lines=13> */
.L_x_6704:
[----:B------:R-:W-:Y:S05]  /*21440*/  BSYNC.RECONVERGENT B2 ;  /* 0x0000000000027941 */ /* 0x000fea0003800200 */
.L_x_6703:
        /* <DEDUP_REMOVED lines=59> */
.L_x_6701:
[----:B------:R-:W-:Y:S05]  /*21800*/  BSYNC.RECONVERGENT B1 ;  /* 0x0000000000017941 */ /* 0x000fea0003800200 */
.L_x_6700:
        /* <DEDUP_REMOVED lines=11> */
.L_x_6699:
[----:B------:R-:W-:Y:S05]  /*218c0*/  BSYNC.RECONVERGENT B0 ;  /* 0x0000000000007941 */ /* 0x000fea0003800200 */
.L_x_6698:
        /* <DEDUP_REMOVED lines=18> */
.L_x_6709:
        /* <DEDUP_REMOVED lines=13> */
.L_x_6711:
[----:B------:R-:W-:Y:S05]  /*21ac0*/  BSYNC.RECONVERGENT B2 ;  /* 0x0000000000027941 */ /* 0x000fea0003800200 */
.L_x_6710:
        /* <DEDUP_REMOVED lines=59> */
.L_x_6708:
[----:B------:R-:W-:Y:S05]  /*21e80*/  BSYNC.RECONVERGENT B1 ;  /* 0x0000000000017941 */ /* 0x000fea0003800200 */
.L_x_6707:
        /* <DEDUP_REMOVED lines=12> */
.L_x_6706:
[----:B------:R-:W-:Y:S05]  /*21f50*/  BSYNC.RECONVERGENT B0 ;  /* 0x0000000000007941 */ /* 0x000fea0003800200 */
.L_x_6705:
        /* <DEDUP_REMOVED lines=18> */
.L_x_6716:
        /* <DEDUP_REMOVED lines=13> */
.L_x_6718:
[----:B------:R-:W-:Y:S05]  /*22150*/  BSYNC.RECONVERGENT B2 ;  /* 0x0000000000027941 */ /* 0x000fea0003800200 */
.L_x_6717:
        /* <DEDUP_REMOVED lines=59> */
.L_x_6715:
[----:B------:R-:W-:Y:S05]  /*22510*/  BSYNC.RECONVERGENT B1 ;  /* 0x0000000000017941 */ /* 0x000fea0003800200 */
.L_x_6714:
        /* <DEDUP_REMOVED lines=11> */
.L_x_6713:
[----:B------:R-:W-:Y:S05]  /*225d0*/  BSYNC.RECONVERGENT B0 ;  /* 0x0000000000007941 */ /* 0x000fea0003800200 */
.L_x_6712:
        /* <DEDUP_REMOVED lines=18> */
.L_x_6723:
        /* <DEDUP_REMOVED lines=13> */
.L_x_6725:
[----:B------:R-:W-:Y:S05]  /*227d0*/  BSYNC.RECONVERGENT B2 ;  /* 0x0000000000027941 */ /* 0x000fea0003800200 */
.L_x_6724:
        /* <DEDUP_REMOVED lines=59> */
.L_x_6722:
[----:B------:R-:W-:Y:S05]  /*22b90*/  BSYNC.RECONVERGENT B1 ;  /* 0x0000000000017941 */ /* 0x000fea0003800200 */
.L_x_6721:
        /* <DEDUP_REMOVED lines=12> */
.L_x_6720:
[----:B------:R-:W-:Y:S05]  /*22c60*/  BSYNC.RECONVERGENT B0 ;  /* 0x0000000000007941 */ /* 0x000fea0003800200 */
.L_x_6719:
        /* <DEDUP_REMOVED lines=18> */
.L_x_6730:
        /* <DEDUP_REMOVED lines=13> */
.L_x_6732:
[----:B------:R-:W-:Y:S05]  /*22e60*/  BSYNC.RECONVERGENT B2 ;  /* 0x0000000000027941 */ /* 0x000fea0003800200 */
.L_x_6731:
        /* <DEDUP_REMOVED lines=49> */
[----:B------:R-:W-:Y:S01]  /*23180*/  IMAD.WIDE.U32 R138, R139, -0x326172a9, RZ ;  /* 0xcd9e8d578b8a7825 */ /* 0x000fe200078e00ff */
[----:B------:R-:W-:-:S03]  /*23190*/  MOV R151, R154 ;  /* 0x0000009a00977202 */ /* 0x000fc60000000f00 */
        /* <DEDUP_REMOVED lines=8> */
.L_x_6729:
[----:B------:R-:W-:Y:S05]  /*23220*/  BSYNC.RECONVERGENT B1 ;  /* 0x0000000000017941 */ /* 0x000fea0003800200 */
.L_x_6728:
[----:B------:R-:W-:Y:S01]  /*23230*/  HFMA2 R139, -RZ, RZ, 0.1171875, 0 ;  /* 0x2f800000ff8b7431 */ /* 0x000fe200000001ff */
[----:B------:R-:W-:-:S05]  /*23240*/  I2FP.F32.U32 R138, R151 ;  /* 0x00000097008a7245 */ /* 0x000fca0000201000 */
[----:B------:R-:W-:Y:S01]  /*23250*/  FFMA.FTZ R138, R138, R139, 1.1641532182693481445e-10 ;  /* 0x2f0000008a8a7423 */ /* 0x000fe2000001008b */
[----:B-----5:R-:W-:-:S04]  /*23260*/  IMAD.U32 R139, R47, 0x10000, RZ ;  /* 0x000100002f8b7824 */ /* 0x020fc800078e00ff */
[----:B------:R-:W-:Y:S01]  /*23270*/  FMUL.FTZ R139, R139, UR9 ;  /* 0x000000098b8b7c20 */ /* 0x000fe20008410000 */
[----:B------:R-:W-:-:S03]  /*23280*/  FSETP.GTU.FTZ.AND P2, PT, R138, UR12, PT ;  /* 0x0000000c8a007c0b */ /* 0x000fc6000bf5c000 */
[----:B------:R-:W-:Y:S01]  /*23290*/  FMUL.FTZ R138, R139, UR8 ;  /* 0x000000088b8a7c20 */ /* 0x000fe20008410000 */
[----:B------:R-:W-:Y:S01]  /*232a0*/  IMAD.U32 R139, R63, 0x10000, RZ ;  /* 0x000100003f8b7824 */ /* 0x000fe200078e00ff */
[----:B------:R-:W-:-:S03]  /*232b0*/  SEL R177, RZ, 0x1, P2 ;  /* 0x00000001ffb17807 */ /* 0x000fc60001000000 */
[----:B------:R-:W-:-:S05]  /*232c0*/  FSEL R138, R138, RZ, !P2 ;  /* 0x000000ff8a8a7208 */ /* 0x000fca0005000000 */
[----:B------:R-:W-:-:S07]  /*232d0*/  FMUL.FTZ R138, R139, R138 ;  /* 0x0000008a8b8a7220 */ /* 0x000fce0000410000 */
.L_x_6727:
[----:B------:R-:W-:Y:S05]  /*232e0*/  BSYNC.RECONVERGENT B0 ;  /* 0x0000000000007941 */ /* 0x000fea0003800200 */
.L_x_6726:
        /* <DEDUP_REMOVED lines=18> */
.L_x_6737:
        /* <DEDUP_REMOVED lines=13> */
.L_x_6739:
[----:B------:R-:W-:Y:S05]  /*234e0*/  BSYNC.RECONVERGENT B2 ;  /* 0x0000000000027941 */ /* 0x000fea0003800200 */
.L_x_6738:
        /* <DEDUP_REMOVED lines=58> */
[----:B------:R-:W-:-:S07]  /*23890*/  LOP3.LUT R179, R152, UR15, R151, 0x96, !PT ;  /* 0x0000000f98b37c12 */ /* 0x000fce000f8e9697 */
.L_x_6736:
[----:B------:R-:W-:Y:S05]  /*238a0*/  BSYNC.RECONVERGENT B1 ;  /* 0x0000000000017941 */ /* 0x000fea0003800200 */
.L_x_6735:
[----:B------:R-:W-:Y:S01]  /*238b0*/  HFMA2 R152, -RZ, RZ, 0.1171875, 0 ;  /* 0x2f800000ff987431 */ /* 0x000fe200000001ff */
[----:B-----5:R-:W-:Y:S02]  /*238c0*/  PRMT R150, R47, 0x7632, R150 ;  /* 0x000076322f967816 */ /* 0x020fe40000000096 */
[----:B------:R-:W-:-:S03]  /*238d0*/  I2FP.F32.U32 R139, R139 ;  /* 0x0000008b008b7245 */ /* 0x000fc60000201000 */
        /* <DEDUP_REMOVED lines=9> */
.L_x_6734:
[----:B------:R-:W-:Y:S05]  /*23970*/  BSYNC.RECONVERGENT B0 ;  /* 0x0000000000007941 */ /* 0x000fea0003800200 */
.L_x_6733:
[----:B------:R-:W-:Y:S02]  /*23980*/  F2FP.BF16.F32.PACK_AB R150, RZ, R139 ;  /* 0x0000008bff96723e */ /* 0x000fe400000010ff */
[----:B------:R-:W-:Y:S02]  /*23990*/  PRMT R132, R132, 0x5410, R135 ;  /* 0x0000541084847816 */ /* 0x000fe40000000087 */
[----:B------:R-:W-:Y:S02]  /*239a0*/  PRMT R134, R134, 0x5410, R149 ;  /* 0x0000541086867816 */ /* 0x000fe40000000095 */
[----:B------:R-:W-:Y:S02]  /*239b0*/  PRMT R133, R133, 0x5410, R148 ;  /* 0x0000541085857816 */ /* 0x000fe40000000094 */
[----:B------:R-:W-:-:S07]  /*239c0*/  PRMT R135, R155, 0x5410, R150 ;  /* 0x000054109b877816 */ /* 0x000fce0000000096 */
.L_x_6683:
        /* <DEDUP_REMOVED lines=15> */
[----:B------:R-:W-:Y:S01]  /*23ac0*/  LOP3.LUT R132, R176, 0xffff, RZ, 0xc0, !PT ;  /* 0x0000ffffb0847812 */ /* 0x000fe200078ec0ff */
[----:B------:R-:W-:Y:S01]  /*23ad0*/  IMAD.WIDE.U32 R134, R134, 0x10000, RZ ;  /* 0x0001000086867825 */ /* 0x000fe200078e00ff */
[----:B------:R-:W-:Y:S02]  /*23ae0*/  LOP3.LUT R152, R7, 0xff, RZ, 0xc0, !PT ;  /* 0x000000ff07987812 */ /* 0x000fe400078ec0ff */
[----:B------:R-:W-:-:S02]  /*23af0*/  PRMT R132, R133, 0x4210, R132 ;  /* 0x0000421085847816 */ /* 0x000fc40000000084 */
[----:B------:R-:W-:Y:S01]  /*23b00*/  PRMT R133, R11, 0x7104, RZ ;  /* 0x000071040b857816 */ /* 0x000fe200000000ff */
[----:B------:R-:W-:-:S03]  /*23b10*/  IMAD.WIDE.U32 R152, R152, 0x100, RZ ;  /* 0x0000010098987825 */ /* 0x000fc600078e00ff */
[----:B------:R-:W-:Y:S02]  /*23b20*/  LOP3.LUT R133, R132, 0xff00, R133, 0xf8, !PT ;  /* 0x0000ff0084857812 */ /* 0x000fe400078ef885 */
[----:B------:R-:W-:Y:S02]  /*23b30*/  LOP3.LUT R132, R9, 0xff, RZ, 0xc0, !PT ;  /* 0x000000ff09847812 */ /* 0x000fe400078ec0ff */
[----:B------:R-:W-:-:S03]  /*23b40*/  LOP3.LUT R155, R133, 0xff, R10, 0xf8, !PT ;  /* 0x000000ff859b7812 */ /* 0x000fc600078ef80a */
        /* <DEDUP_REMOVED lines=8> */
.L_x_6741:
[----:B------:R-:W-:Y:S05]  /*23bd0*/  BSYNC.RECONVERGENT B0 ;  /* 0x0000000000007941 */ /* 0x000fea0003800200 */
.L_x_6740:
[----:B-----5:R1:W5:Y:S04]  /*23be0*/  @P1 LDG.E.128 R44, desc[UR6][R150.64] ;  /* 0x00000006962c1981 */ /* 0x020368000c1e1d00 */
[----:B------:R1:W5:Y:S01]  /*23bf0*/  @P0 LDG.E.128 R40, desc[UR6][R148.64] ;  /* 0x0000000694280981 */ /* 0x000362000c1e1d00 */
[----:B------:R-:W-:Y:S05]  /*23c00*/  @!P0 BRA `(.L_x_6742) ;  /* 0x0000003400e08947 */ /* 0x000fea0003800000 */
[----:B------:R-:W-:Y:S01]  /*23c10*/  ISETP.GT.AND P2, PT, R166, RZ, PT ;  /* 0x000000ffa600720c */ /* 0x000fe20003f44270 */
[----:B------:R-:W-:-:S12]  /*23c20*/  BSSY.RECONVERGENT B0, `(.L_x_6743) ;  /* 0x000006b000007945 */ /* 0x000fd80003800200 */
[----:B-1---5:R-:W-:Y:S01]  /*23c30*/  @!P2 IMAD.U32 R148, R40, 0x10000, RZ ;  /* 0x000100002894a824 */ /* 0x022fe200078e00ff */
[----:B0-----:R-:W-:Y:S01]  /*23c40*/  @!P2 MOV R133, R154 ;  /* 0x0000009a0085a202 */ /* 0x001fe20000000f00 */
        /* <DEDUP_REMOVED lines=18> */
.L_x_6747:
        /* <DEDUP_REMOVED lines=13> */
.L_x_6749:
[----:B------:R-:W-:Y:S05]  /*23e40*/  BSYNC.RECONVERGENT B2 ;  /* 0x0000000000027941 */ /* 0x000fea0003800200 */
.L_x_6748:
[----:B------:R-:W-:Y:S01]  /*23e50*/  LOP3.LUT R148, R5, UR5, R135, 0x96, !PT ;  /* 0x0000000505947c12 */ /* 0x000fe2000f8e9687 */
[----:B------:R-:W-:Y:S01]  /*23e60*/  IMAD.WIDE.U32 R132, R0, -0x326172a9, RZ ;  /* 0xcd9e8d5700847825 */ /* 0x000fe200078e00ff */
[----:B------:R-:W-:-:S03]  /*23e70*/  UIADD3 UR15, UPT, UPT, UR4, -0x61c88647, URZ ;  /* 0x9e3779b9040f7890 */ /* 0x000fc6000fffe0ff */
[----:B------:R-:W-:Y:S01]  /*23e80*/  IMAD.WIDE.U32 R148, R148, -0x326172a9, RZ ;  /* 0xcd9e8d5794947825 */ /* 0x000fe200078e00ff */
[----:B------:R-:W-:-:S03]  /*23e90*/  LOP3.LUT R133, R4, UR4, R133, 0x96, !PT ;  /* 0x0000000404857c12 */ /* 0x000fc6000f8e9685 */
[----:B------:R-:W-:Y:S01]  /*23ea0*/  IMAD.MOV.U32 R6, RZ, RZ, R154 ;  /* 0x000000ffff067224 */ /* 0x000fe200078e009a */
        /* <DEDUP_REMOVED lines=47> */
[----:B------:R-:W-:Y:S02]  /*241a0*/  UIADD3 UR15, UPT, UPT, UR5, -0x695add53, URZ ;  /* 0x96a522ad050f7890 */ /* 0x000fe4000fffe0ff */
[----:B------:R-:W-:Y:S01]  /*241b0*/  IMAD.MOV.U32 R135, RZ, RZ, RZ ;  /* 0x000000ffff877224 */ /* 0x000fe200078e00ff */
[----:B------:R-:W-:Y:S01]  /*241c0*/  LOP3.LUT R181, R156, R132, R185, 0x96, !PT ;  /* 0x000000849cb57212 */ /* 0x000fe200078e96b9 */
[----:B------:R-:W-:-:S05]  /*241d0*/  IMAD.WIDE.U32 R132, R133, -0x2daee0ad, RZ ;  /* 0xd2511f5385847825 */ /* 0x000fca00078e00ff */
[----:B------:R-:W-:Y:S02]  /*241e0*/  LOP3.LUT R179, R134, UR15, R133, 0x96, !PT ;  /* 0x0000000f86b37c12 */ /* 0x000fe4000f8e9685 */
[----:B------:R-:W-:-:S07]  /*241f0*/  MOV R133, R132 ;  /* 0x0000008400857202 */ /* 0x000fce0000000f00 */
.L_x_6746:
[----:B------:R-:W-:Y:S05]  /*24200*/  BSYNC.RECONVERGENT B1 ;  /* 0x0000000000017941 */ /* 0x000fea0003800200 */
.L_x_6745:
        /* <DEDUP_REMOVED lines=12> */
.L_x_6744:
[----:B------:R-:W-:Y:S05]  /*242d0*/  BSYNC.RECONVERGENT B0 ;  /* 0x0000000000007941 */ /* 0x000fea0003800200 */
.L_x_6743:
        /* <DEDUP_REMOVED lines=23> */
.L_x_6754:
        /* <DEDUP_REMOVED lines=13> */
.L_x_6756:
[----:B------:R-:W-:Y:S05]  /*24520*/  BSYNC.RECONVERGENT B2 ;  /* 0x0000000000027941 */ /* 0x000fea0003800200 */
.L_x_6755:
        /* <DEDUP_REMOVED lines=51> */
[----:B------:R-:W-:Y:S02]  /*24860*/  HFMA2 R151, -RZ, RZ, 0, 0 ;  /* 0x00000000ff977431 */ /* 0x000fe400000001ff */
[----:B------:R-:W-:Y:S01]  /*24870*/  IMAD.WIDE.U32 R184, R184, -0x326172a9, RZ ;  /* 0xcd9e8d57b8b87825 */ /* 0x000fe200078e00ff */
[----:B------:R-:W-:Y:S01]  /*24880*/  LOP3.LUT R135, R152, UR15, R135, 0x96, !PT ;  /* 0x0000000f98877c12 */ /* 0x000fe2000f8e9687 */
[----:B------:R-:W-:-:S03]  /*24890*/  UIADD3 UR15, UPT, UPT, UR5, -0x695add53, URZ ;  /* 0x96a522ad050f7890 */ /* 0x000fc6000fffe0ff */
[----:B------:R-:W-:Y:S01]  /*248a0*/  LOP3.LUT R181, R156, R134, R185, 0x96, !PT ;  /* 0x000000869cb57212 */ /* 0x000fe200078e96b9 */
[----:B------:R-:W-:-:S05]  /*248b0*/  IMAD.WIDE.U32 R134, R135, -0x2daee0ad, RZ ;  /* 0xd2511f5387867825 */ /* 0x000fca00078e00ff */
[----:B------:R-:W-:-:S07]  /*248c0*/  LOP3.LUT R179, R150, UR15, R135, 0x96, !PT ;  /* 0x0000000f96b37c12 */ /* 0x000fce000f8e9687 */
.L_x_6753:
[----:B------:R-:W-:Y:S05]  /*248d0*/  BSYNC.RECONVERGENT B1 ;  /* 0x0000000000017941 */ /* 0x000fea0003800200 */
.L_x_6752:
[----:B------:R-:W-:Y:S01]  /*248e0*/  PRMT R133, R44, 0x7632, R133 ;  /* 0x000076322c857816 */ /* 0x000fe20000000085 */
[----:B------:R-:W-:Y:S01]  /*248f0*/  IMAD.MOV.U32 R150, RZ, RZ, 0x2f800000 ;  /* 0x2f800000ff967424 */ /* 0x000fe200078e00ff */
[----:B------:R-:W-:-:S03]  /*24900*/  I2FP.F32.U32 R7, R7 ;  /* 0x0000000700077245 */ /* 0x000fc60000201000 */
[----:B------:R-:W-:Y:S02]  /*24910*/  IMAD.U32 R133, R133, 0x10000, RZ ;  /* 0x0001000085857824 */ /* 0x000fe400078e00ff */
[----:B------:R-:W-:Y:S01]  /*24920*/  FFMA.FTZ R7, R7, R150, 1.1641532182693481445e-10 ;  /* 0x2f00000007077423 */ /* 0x000fe20000010096 */
[----:B------:R-:W-:Y:S02]  /*24930*/  IMAD.U32 R150, R211, 0x10000, RZ ;  /* 0x00010000d3967824 */ /* 0x000fe400078e00ff */
[----:B------:R-:W-:Y:S02]  /*24940*/  FMUL.FTZ R133, R133, UR9 ;  /* 0x0000000985857c20 */ /* 0x000fe40008410000 */
[----:B------:R-:W-:Y:S02]  /*24950*/  FSETP.GTU.FTZ.AND P3, PT, R7, UR12, PT ;  /* 0x0000000c07007c0b */ /* 0x000fe4000bf7c000 */
[----:B------:R-:W-:Y:S01]  /*24960*/  FMUL.FTZ R133, R133, UR8 ;  /* 0x0000000885857c20 */ /* 0x000fe20008410000 */
[----:B------:R-:W-:-:S04]  /*24970*/  PRMT R7, R40, 0x7632, R7 ;  /* 0x0000763228077816 */ /* 0x000fc80000000007 */
[----:B------:R-:W-:Y:S02]  /*24980*/  SHF.L.U32 R152, R7, 0x10, RZ ;  /* 0x0000001007987819 */ /* 0x000fe400000006ff */
[----:B------:R-:W-:Y:S02]  /*24990*/  FSEL R133, R133, RZ, !P3 ;  /* 0x000000ff85857208 */ /* 0x000fe40005800000 */
[----:B------:R-:W-:-:S03]  /*249a0*/  SEL R7, RZ, 0x1, P3 ;  /* 0x00000001ff077807 */ /* 0x000fc60001800000 */
[----:B------:R-:W-:-:S07]  /*249b0*/  FFMA.FTZ R149, R133, R150, R152 ;  /* 0x0000009685957223 */ /* 0x000fce0000010098 */
.L_x_6751:
[----:B------:R-:W-:Y:S05]  /*249c0*/  BSYNC.RECONVERGENT B0 ;  /* 0x0000000000007941 */ /* 0x000fea0003800200 */
.L_x_6750:
        /* <DEDUP_REMOVED lines=22> */
.L_x_6761:
        /* <DEDUP_REMOVED lines=13> */
.L_x_6763:
[----:B------:R-:W-:Y:S05]  /*24c00*/  BSYNC.RECONVERGENT B2 ;  /* 0x0000000000027941 */ /* 0x000fea0003800200 */
.L_x_6762:
        /* <DEDUP_REMOVED lines=56> */
[----:B------:R-:W-:Y:S01]  /*24f90*/  LOP3.LUT R179, R152, UR15, R151, 0x96, !PT ;  /* 0x0000000f98b37c12 */ /* 0x000fe2000f8e9697 */
[----:B------:R-:W-:Y:S01]  /*24fa0*/  IMAD.MOV.U32 R152, RZ, RZ, RZ ;  /* 0x000000ffff987224 */ /* 0x000fe200078e00ff */
[----:B------:R-:W-:-:S07]  /*24fb0*/  MOV R157, R150 ;  /* 0x00000096009d7202 */ /* 0x000fce0000000f00 */
.L_x_6760:
[----:B------:R-:W-:Y:S05]  /*24fc0*/  BSYNC.RECONVERGENT B1 ;  /* 0x0000000000017941 */ /* 0x000fea0003800200 */
.L_x_6759:
[----:B------:R-:W-:Y:S01]  /*24fd0*/  HFMA2 R133, -RZ, RZ, 0.1171875, 0 ;  /* 0x2f800000ff857431 */ /* 0x000fe200000001ff */
[----:B------:R-:W-:Y:S02]  /*24fe0*/  I2FP.F32.U32 R8, R8 ;  /* 0x0000000800087245 */ /* 0x000fe40000201000 */
[----:B------:R-:W-:-:S03]  /*24ff0*/  SHF.L.U32 R151, R41, 0x10, RZ ;  /* 0x0000001029977819 */ /* 0x000fc600000006ff */
[----:B------:R-:W-:Y:S01]  /*25000*/  FFMA.FTZ R8, R8, R133, 1.1641532182693481445e-10 ;  /* 0x2f00000008087423 */ /* 0x000fe20000010085 */
[----:B------:R-:W-:-:S04]  /*25010*/  IMAD.U32 R133, R45, 0x10000, RZ ;  /* 0x000100002d857824 */ /* 0x000fc800078e00ff */
[----:B------:R-:W-:Y:S01]  /*25020*/  FMUL.FTZ R133, R133, UR9 ;  /* 0x0000000985857c20 */ /* 0x000fe20008410000 */
[----:B------:R-:W-:-:S03]  /*25030*/  FSETP.GTU.FTZ.AND P3, PT, R8, UR12, PT ;  /* 0x0000000c08007c0b */ /* 0x000fc6000bf7c000 */
[----:B------:R-:W-:Y:S01]  /*25040*/  FMUL.FTZ R133, R133, UR8 ;  /* 0x0000000885857c20 */ /* 0x000fe20008410000 */
[----:B------:R-:W-:-:S04]  /*25050*/  SEL R8, RZ, 0x1, P3 ;  /* 0x00000001ff087807 */ /* 0x000fc80001800000 */
[----:B------:R-:W-:Y:S01]  /*25060*/  FSEL R150, R133, RZ, !P3 ;  /* 0x000000ff85967208 */ /* 0x000fe20005800000 */
[----:B------:R-:W-:-:S04]  /*25070*/  IMAD.U32 R133, R57, 0x10000, RZ ;  /* 0x0001000039857824 */ /* 0x000fc800078e00ff */
[----:B------:R-:W-:-:S07]  /*25080*/  FFMA.FTZ R150, R150, R133, R151 ;  /* 0x0000008596967223 */ /* 0x000fce0000010097 */
.L_x_6758:
[----:B------:R-:W-:Y:S05]  /*25090*/  BSYNC.RECONVERGENT B0 ;  /* 0x0000000000007941 */ /* 0x000fea0003800200 */
.L_x_6757:
        /* <DEDUP_REMOVED lines=23> */
.L_x_6768:
        /* <DEDUP_REMOVED lines=12> */
.L_x_6770:
[----:B------:R-:W-:Y:S05]  /*252d0*/  BSYNC.RECONVERGENT B2 ;  /* 0x0000000000027941 */ /* 0x000fea0003800200 */
.L_x_6769:
        /* <DEDUP_REMOVED lines=60> */
.L_x_6767:
[----:B------:R-:W-:Y:S05]  /*256a0*/  BSYNC.RECONVERGENT B1 ;  /* 0x0000000000017941 */ /* 0x000fea0003800200 */
.L_x_6766:
        /* <DEDUP_REMOVED lines=14> */
.L_x_6765:
[----:B------:R-:W-:Y:S05]  /*25790*/  BSYNC.RECONVERGENT B0 ;  /* 0x0000000000007941 */ /* 0x000fea0003800200 */
.L_x_6764:
        /* <DEDUP_REMOVED lines=22> */
.L_x_6775:
        /* <DEDUP_REMOVED lines=12> */
.L_x_6777:
[----:B------:R-:W-:Y:S05]  /*259c0*/  BSYNC.RECONVERGENT B2 ;  /* 0x0000000000027941 */ /* 0x000fea0003800200 */
.L_x_6776:
        /* <DEDUP_REMOVED lines=59> */
[----:B------:R-:W-:-:S07]  /*25d80*/  HFMA2 R154, -RZ, RZ, 0, 0 ;  /* 0x00000000ff9a7431 */ /* 0x000fce00000001ff */
.L_x_6774:
[----:B------:R-:W-:Y:S05]  /*25d90*/  BSYNC.RECONVERGENT B1 ;  /* 0x0000000000017941 */ /* 0x000fea0003800200 */
.L_x_6773:
        /* <DEDUP_REMOVED lines=12> */
.L_x_6772:
[----:B------:R-:W-:Y:S05]  /*25e60*/  BSYNC.RECONVERGENT B0 ;  /* 0x0000000000007941 */ /* 0x000fea0003800200 */
.L_x_6771:
        /* <DEDUP_REMOVED lines=23> */
.L_x_6782:
        /* <DEDUP_REMOVED lines=12> */
.L_x_6784:
[----:B------:R-:W-:Y:S05]  /*260a0*/  BSYNC.RECONVERGENT B2 ;  /* 0x0000000000027941 */ /* 0x000fea0003800200 */
.L_x_6783:
        /* <DEDUP_REMOVED lines=60> */
.L_x_6781:
[----:B------:R-:W-:Y:S05]  /*26470*/  BSYNC.RECONVERGENT B1 ;  /* 0x0000000000017941 */ /* 0x000fea0003800200 */
.L_x_6780:
[----:B------:R-:W-:Y:S01]  /*26480*/  HFMA2 R154, -RZ, RZ, 0.1171875, 0 ;  /* 0x2f800000ff9a7431 */ /* 0x000fe200000001ff */
[----:B------:R-:W-:Y:S02]  /*26490*/  PRMT R153, R46, 0x7632, R153 ;  /* 0x000076322e997816 */ /* 0x000fe40000000099 */
[----:B------:R-:W-:-:S03]  /*264a0*/  I2FP.F32.U32 R11, R11 ;  /* 0x0000000b000b7245 */ /* 0x000fc60000201000 */
[----:B------:R-:W-:Y:S02]  /*264b0*/  IMAD.U32 R153, R153, 0x10000, RZ ;  /* 0x0001000099997824 */ /* 0x000fe400078e00ff */
[----:B------:R-:W-:Y:S02]  /*264c0*/  FFMA.FTZ R11, R11, R154, 1.1641532182693481445e-10 ;  /* 0x2f0000000b0b7423 */ /* 0x000fe4000001009a */
[----:B------:R-:W-:Y:S01]  /*264d0*/  FMUL.FTZ R153, R153, UR9 ;  /* 0x0000000999997c20 */ /* 0x000fe20008410000 */
[----:B------:R-:W-:Y:S02]  /*264e0*/  SHF.L.U32 R154, R216, 0x10, RZ ;  /* 0x00000010d89a7819 */ /* 0x000fe400000006ff */
[----:B------:R-:W-:Y:S01]  /*264f0*/  FSETP.GTU.FTZ.AND P3, PT, R11, UR12, PT ;  /* 0x0000000c0b007c0b */ /* 0x000fe2000bf7c000 */
[----:B------:R-:W-:Y:S01]  /*26500*/  FMUL.FTZ R153, R153, UR8 ;  /* 0x0000000899997c20 */ /* 0x000fe20008410000 */
[----:B------:R-:W-:-:S04]  /*26510*/  PRMT R11, R42, 0x7632, R11 ;  /* 0x000076322a0b7816 */ /* 0x000fc8000000000b */
[----:B------:R-:W-:Y:S01]  /*26520*/  FSEL R153, R153, RZ, !P3 ;  /* 0x000000ff99997208 */ /* 0x000fe20005800000 */
[----:B------:R-:W-:Y:S01]  /*26530*/  IMAD.U32 R158, R11, 0x10000, RZ ;  /* 0x000100000b9e7824 */ /* 0x000fe200078e00ff */
[----:B------:R-:W-:-:S03]  /*26540*/  SEL R11, RZ, 0x1, P3 ;  /* 0x00000001ff0b7807 */ /* 0x000fc60001800000 */
[----:B------:R-:W-:-:S07]  /*26550*/  FFMA.FTZ R153, R153, R154, R158 ;  /* 0x0000009a99997223 */ /* 0x000fce000001009e */
.L_x_6779:
[----:B------:R-:W-:Y:S05]  /*26560*/  BSYNC.RECONVERGENT B0 ;  /* 0x0000000000007941 */ /* 0x000fea0003800200 */
.L_x_6778:
        /* <DEDUP_REMOVED lines=22> */
.L_x_6789:
        /* <DEDUP_REMOVED lines=12> */
.L_x_6791:
[----:B------:R-:W-:Y:S05]  /*26790*/  BSYNC.RECONVERGENT B2 ;  /* 0x0000000000027941 */ /* 0x000fea0003800200 */
.L_x_6790:
        /* <DEDUP_REMOVED lines=56> */
[----:B------:R-:W-:-:S04]  /*26b20*/  IMAD.WIDE.U32 R154, R155, -0x2daee0ad, RZ ;  /* 0xd2511f539b9a7825 */ /* 0x000fc800078e00ff */
[----:B------:R-:W-:Y:S01]  /*26b30*/  IMAD.MOV.U32 R169, RZ, RZ, R154 ;  /* 0x000000ffffa97224 */ /* 0x000fe200078e009a */
[----:B------:R-:W-:Y:S02]  /*26b40*/  LOP3.LUT R179, R158, UR15, R155, 0x96, !PT ;  /* 0x0000000f9eb37c12 */ /* 0x000fe4000f8e969b */
[----:B------:R-:W-:-:S07]  /*26b50*/  MOV R154, R162 ;  /* 0x000000a2009a7202 */ /* 0x000fce0000000f00 */
.L_x_6788:
[----:B------:R-:W-:Y:S05]  /*26b60*/  BSYNC.RECONVERGENT B1 ;  /* 0x0000000000017941 */ /* 0x000fea0003800200 */
.L_x_6787:
[----:B------:R-:W-:Y:S01]  /*26b70*/  I2FP.F32.U32 R154, R154 ;  /* 0x0000009a009a7245 */ /* 0x000fe20000201000 */
[----:B------:R-:W-:Y:S02]  /*26b80*/  IMAD.MOV.U32 R155, RZ, RZ, 0x2f800000 ;  /* 0x2f800000ff9b7424 */ /* 0x000fe400078e00ff */
[----:B------:R-:W-:Y:S02]  /*26b90*/  IMAD.U32 R161, R43, 0x10000, RZ ;  /* 0x000100002ba17824 */ /* 0x000fe400078e00ff */
[----:B------:R-:W-:Y:S01]  /*26ba0*/  FFMA.FTZ R154, R154, R155, 1.1641532182693481445e-10 ;  /* 0x2f0000009a9a7423 */ /* 0x000fe2000001009b */
[----:B------:R-:W-:-:S04]  /*26bb0*/  SHF.L.U32 R155, R47, 0x10, RZ ;  /* 0x000000102f9b7819 */ /* 0x000fc800000006ff */
[----:B------:R-:W-:Y:S01]  /*26bc0*/  FSETP.GTU.FTZ.AND P3, PT, R154, UR12, PT ;  /* 0x0000000c9a007c0b */ /* 0x000fe2000bf7c000 */
[----:B------:R-:W-:-:S03]  /*26bd0*/  FMUL.FTZ R155, R155, UR9 ;  /* 0x000000099b9b7c20 */ /* 0x000fc60008410000 */
[----:B------:R-:W-:Y:S01]  /*26be0*/  SEL R177, RZ, 0x1, P3 ;  /* 0x00000001ffb17807 */ /* 0x000fe20001800000 */
[----:B------:R-:W-:Y:S01]  /*26bf0*/  FMUL.FTZ R154, R155, UR8 ;  /* 0x000000089b9a7c20 */ /* 0x000fe20008410000 */
[----:B------:R-:W-:-:S04]  /*26c00*/  IMAD.U32 R155, R59, 0x10000, RZ ;  /* 0x000100003b9b7824 */ /* 0x000fc800078e00ff */
[----:B------:R-:W-:-:S05]  /*26c10*/  FSEL R154, R154, RZ, !P3 ;  /* 0x000000ff9a9a7208 */ /* 0x000fca0005800000 */
[----:B------:R-:W-:-:S07]  /*26c20*/  FFMA.FTZ R154, R154, R155, R161 ;  /* 0x0000009b9a9a7223 */ /* 0x000fce00000100a1 */
.L_x_6786:
[----:B------:R-:W-:Y:S05]  /*26c30*/  BSYNC.RECONVERGENT B0 ;  /* 0x0000000000007941 */ /* 0x000fea0003800200 */
.L_x_6785:
        /* <DEDUP_REMOVED lines=23> */
.L_x_6796:
        /* <DEDUP_REMOVED lines=12> */
.L_x_6798:
[----:B------:R-:W-:Y:S05]  /*26e70*/  BSYNC.RECONVERGENT B2 ;  /* 0x0000000000027941 */ /* 0x000fea0003800200 */
.L_x_6797:
        /* <DEDUP_REMOVED lines=45> */
[----:B------:R-:W-:-:S04]  /*27150*/  IMAD.WIDE.U32 R158, R159, -0x2daee0ad, RZ ;  /* 0xd2511f539f9e7825 */ /* 0x000fc800078e00ff */
[----:B------:R-:W-:Y:S01]  /*27160*/  IMAD.MOV.U32 R163, RZ, RZ, RZ ;  /* 0x000000ffffa37224 */ /* 0x000fe200078e00ff */
        /* <DEDUP_REMOVED lines=12> */
.L_x_6795:
[----:B------:R-:W-:Y:S05]  /*27230*/  BSYNC.RECONVERGENT B1 ;  /* 0x0000000000017941 */ /* 0x000fea0003800200 */
.L_x_6794:
        /* <DEDUP_REMOVED lines=9> */
[----:B------:R-:W-:Y:S02]  /*272d0*/  PRMT R155, R43, 0x7632, R155 ;  /* 0x000076322b9b7816 */ /* 0x000fe4000000009b */
[----:B------:R-:W-:-:S02]  /*272e0*/  SEL R176, RZ, 0x1, P2 ;  /* 0x00000001ffb07807 */ /* 0x000fc40001000000 */
[----:B------:R-:W-:Y:S01]  /*272f0*/  FSEL R159, R159, RZ, !P2 ;  /* 0x000000ff9f9f7208 */ /* 0x000fe20005000000 */
[----:B------:R-:W-:-:S04]  /*27300*/  IMAD.U32 R162, R155, 0x10000, RZ ;  /* 0x000100009ba27824 */ /* 0x000fc800078e00ff */
[----:B------:R-:W-:-:S07]  /*27310*/  FFMA.FTZ R155, R159, R160, R162 ;  /* 0x000000a09f9b7223 */ /* 0x000fce00000100a2 */
.L_x_6793:
[----:B------:R-:W-:Y:S05]  /*27320*/  BSYNC.RECONVERGENT B0 ;  /* 0x0000000000007941 */ /* 0x000fea0003800200 */
.L_x_6792:
[----:B------:R-:W-:Y:S02]  /*27330*/  F2FP.BF16.F32.PACK_AB R159, RZ, R155 ;  /* 0x0000009bff9f723e */ /* 0x000fe400000010ff */
[----:B------:R-:W-:Y:S02]  /*27340*/  PRMT R132, R132, 0x5410, R135 ;  /* 0x0000541084847816 */ /* 0x000fe40000000087 */
[----:B------:R-:W-:Y:S02]  /*27350*/  PRMT R134, R134, 0x5410, R164 ;  /* 0x0000541086867816 */ /* 0x000fe400000000a4 */
[----:B------:R-:W-:Y:S02]  /*27360*/  PRMT R133, R133, 0x5410, R157 ;  /* 0x0000541085857816 */ /* 0x000fe4000000009d */
[----:B------:R-:W-:Y:S01]  /*27370*/  PRMT R135, R165, 0x5410, R159 ;  /* 0x00005410a5877816 */ /* 0x000fe2000000009f */
[----:B------:R-:W-:Y:S06]  /*27380*/  BRA `(.L_x_6799) ;  /* 0x00000034002c7947 */ /* 0x000fec0003800000 */
.L_x_6742:
[----:B------:R-:W-:Y:S01]  /*27390*/  BSSY.RECONVERGENT B0, `(.L_x_6800) ;  /* 0x0000069000007945 */ /* 0x000fe20003800200 */
[----:B-1----:R-:W-:Y:S01]  /*273a0*/  IMAD.MOV.U32 R148, RZ, RZ, RZ ;  /* 0x000000ffff947224 */ /* 0x002fe200078e00ff */
        /* <DEDUP_REMOVED lines=19> */
.L_x_6804:
[----:B------:R-:W-:Y:S01]  /*274e0*/  VIADD R3, R3, 0x1 ;  /* 0x0000000103037836 */ /* 0x000fe20000000000 */
[----:B------:R-:W-:Y:S03]  /*274f0*/  BSSY.RECONVERGENT B2, `(.L_x_6805) ;  /* 0x000000c000027945 */ /* 0x000fe60003800200 */
[C---:B0-----:R-:W-:Y:S01]  /*27500*/  IMAD.WIDE.U32 R132, R3.reuse, -0x2daee0ad, RZ ;  /* 0xd2511f5303847825 */ /* 0x041fe200078e00ff */
        /* <DEDUP_REMOVED lines=10> */
.L_x_6806:
[----:B------:R-:W-:Y:S05]  /*275b0*/  BSYNC.RECONVERGENT B2 ;  /* 0x0000000000027941 */ /* 0x000fea0003800200 */
.L_x_6805:
        /* <DEDUP_REMOVED lines=56> */
[----:B------:R-:W-:Y:S01]  /*27940*/  HFMA2 R134, -RZ, RZ, 0, 0 ;  /* 0x00000000ff867431 */ /* 0x000fe200000001ff */
[----:B------:R-:W-:-:S07]  /*27950*/  LOP3.LUT R179, R132, UR15, R159, 0x96, !PT ;  /* 0x0000000f84b37c12 */ /* 0x000fce000f8e969f */
.L_x_6803:
[----:B------:R-:W-:Y:S05]  /*27960*/  BSYNC.RECONVERGENT B1 ;  /* 0x0000000000017941 */ /* 0x000fea0003800200 */
.L_x_6802:
[----:B------:R-:W-:Y:S01]  /*27970*/  I2FP.F32.U32 R6, R6 ;  /* 0x0000000600067245 */ /* 0x000fe20000201000 */
[----:B0-----:R-:W-:Y:S02]  /*27980*/  IMAD.MOV.U32 R133, RZ, RZ, 0x2f800000 ;  /* 0x2f800000ff857424 */ /* 0x001fe400078e00ff */
        /* <DEDUP_REMOVED lines=9> */
.L_x_6801:
[----:B------:R-:W-:Y:S05]  /*27a20*/  BSYNC.RECONVERGENT B0 ;  /* 0x0000000000007941 */ /* 0x000fea0003800200 */
.L_x_6800:
[----:B------:R-:W-:Y:S01]  /*27a30*/  BSSY.RECONVERGENT B0, `(.L_x_6807) ;  /* 0x0000068000007945 */ /* 0x000fe20003800200 */
[----:B0-----:R-:W-:Y:S01]  /*27a40*/  F2FP.BF16.F32.PACK_AB R132, RZ, R148 ;  /* 0x00000094ff84723e */ /* 0x001fe200000010ff */
        /* <DEDUP_REMOVED lines=16> */
.L_x_6811:
        /* <DEDUP_REMOVED lines=13> */
.L_x_6813:
[----:B------:R-:W-:Y:S05]  /*27c20*/  BSYNC.RECONVERGENT B2 ;  /* 0x0000000000027941 */ /* 0x000fea0003800200 */
.L_x_6812:
[----:B------:R-:W-:Y:S01]  /*27c30*/  LOP3.LUT R152, R5, UR5, R151, 0x96, !PT ;  /* 0x0000000505987c12 */ /* 0x000fe2000f8e9697 */
[----:B------:R-:W-:Y:S01]  /*27c40*/  IMAD.WIDE.U32 R134, R0, -0x326172a9, RZ ;  /* 0xcd9e8d5700867825 */ /* 0x000fe200078e00ff */
[----:B------:R-:W-:-:S03]  /*27c50*/  UIADD3 UR15, UPT, UPT, UR4, -0x61c88647, URZ ;  /* 0x9e3779b9040f7890 */ /* 0x000fc6000fffe0ff */
[----:B------:R-:W-:Y:S02]  /*27c60*/  HFMA2 R133, -RZ, RZ, 0, 0 ;  /* 0x00000000ff857431 */ /* 0x000fe400000001ff */
        /* <DEDUP_REMOVED lines=55> */
.L_x_6810:
[----:B------:R-:W-:Y:S05]  /*27fe0*/  BSYNC.RECONVERGENT B1 ;  /* 0x0000000000017941 */ /* 0x000fea0003800200 */
.L_x_6809:
[----:B-----5:R-:W-:Y:S01]  /*27ff0*/  PRMT R134, R44, 0x7632, R134 ;  /* 0x000076322c867816 */ /* 0x020fe20000000086 */
[----:B------:R-:W-:Y:S01]  /*28000*/  IMAD.MOV.U32 R150, RZ, RZ, 0x2f800000 ;  /* 0x2f800000ff967424 */ /* 0x000fe200078e00ff */
[----:B------:R-:W-:Y:S02]  /*28010*/  I2FP.F32.U32 R7, R7 ;  /* 0x0000000700077245 */ /* 0x000fe40000201000 */
        /* <DEDUP_REMOVED lines=8> */
[----:B------:R-:W-:-:S07]  /*280a0*/  FMUL.FTZ R149, R149, R134 ;  /* 0x0000008695957220 */ /* 0x000fce0000410000 */
.L_x_6808:
[----:B------:R-:W-:Y:S05]  /*280b0*/  BSYNC.RECONVERGENT B0 ;  /* 0x0000000000007941 */ /* 0x000fea0003800200 */
.L_x_6807:
        /* <DEDUP_REMOVED lines=18> */
.L_x_6818:
        /* <DEDUP_REMOVED lines=13> */
.L_x_6820:
[----:B------:R-:W-:Y:S05]  /*282b0*/  BSYNC.RECONVERGENT B2 ;  /* 0x0000000000027941 */ /* 0x000fea0003800200 */
.L_x_6819:
        /* <DEDUP_REMOVED lines=59> */
.L_x_6817:
[----:B------:R-:W-:Y:S05]  /*28670*/  BSYNC.RECONVERGENT B1 ;  /* 0x0000000000017941 */ /* 0x000fea0003800200 */
.L_x_6816:
[----:B------:R-:W-:Y:S01]  /*28680*/  I2FP.F32.U32 R8, R8 ;  /* 0x0000000800087245 */ /* 0x000fe20000201000 */
[----:B------:R-:W-:-:S04]  /*28690*/  IMAD.MOV.U32 R133, RZ, RZ, 0x2f800000 ;  /* 0x2f800000ff857424 */ /* 0x000fc800078e00ff */
[----:B------:R-:W-:Y:S01]  /*286a0*/  FFMA.FTZ R8, R8, R133, 1.1641532182693481445e-10 ;  /* 0x2f00000008087423 */ /* 0x000fe20000010085 */
[----:B-----5:R-:W-:-:S04]  /*286b0*/  IMAD.U32 R133, R45, 0x10000, RZ ;  /* 0x000100002d857824 */ /* 0x020fc800078e00ff */
[----:B------:R-:W-:Y:S01]  /*286c0*/  FMUL.FTZ R133, R133, UR9 ;  /* 0x0000000985857c20 */ /* 0x000fe20008410000 */
[----:B------:R-:W-:-:S03]  /*286d0*/  FSETP.GTU.FTZ.AND P2, PT, R8, UR12, PT ;  /* 0x0000000c08007c0b */ /* 0x000fc6000bf5c000 */
[----:B------:R-:W-:Y:S01]  /*286e0*/  FMUL.FTZ R133, R133, UR8 ;  /* 0x0000000885857c20 */ /* 0x000fe20008410000 */
[----:B------:R-:W-:-:S04]  /*286f0*/  SEL R8, RZ, 0x1, P2 ;  /* 0x00000001ff087807 */ /* 0x000fc80001000000 */
[----:B------:R-:W-:Y:S02]  /*28700*/  FSEL R150, R133, RZ, !P2 ;  /* 0x000000ff85967208 */ /* 0x000fe40005000000 */
[----:B------:R-:W-:-:S05]  /*28710*/  SHF.L.U32 R133, R57, 0x10, RZ ;  /* 0x0000001039857819 */ /* 0x000fca00000006ff */
[----:B------:R-:W-:-:S07]  /*28720*/  FMUL.FTZ R150, R133, R150 ;  /* 0x0000009685967220 */ /* 0x000fce0000410000 */
.L_x_6815:
[----:B------:R-:W-:Y:S05]  /*28730*/  BSYNC.RECONVERGENT B0 ;  /* 0x0000000000007941 */ /* 0x000fea0003800200 */
.L_x_6814:
        /* <DEDUP_REMOVED lines=18> */
.L_x_6825:
        /* <DEDUP_REMOVED lines=12> */
.L_x_6827:
[----:B------:R-:W-:Y:S05]  /*28920*/  BSYNC.RECONVERGENT B2 ;  /* 0x0000000000027941 */ /* 0x000fea0003800200 */
.L_x_6826:
        /* <DEDUP_REMOVED lines=60> */
.L_x_6824:
[----:B------:R-:W-:Y:S05]  /*28cf0*/  BSYNC.RECONVERGENT B1 ;  /* 0x0000000000017941 */ /* 0x000fea0003800200 */
.L_x_6823:
        /* <DEDUP_REMOVED lines=12> */
.L_x_6822:
[----:B------:R-:W-:Y:S05]  /*28dc0*/  BSYNC.RECONVERGENT B0 ;  /* 0x0000000000007941 */ /* 0x000fea0003800200 */
.L_x_6821:
        /* <DEDUP_REMOVED lines=18> */
.L_x_6832:
        /* <DEDUP_REMOVED lines=12> */
.L_x_6834:
[----:B------:R-:W-:Y:S05]  /*28fb0*/  BSYNC.RECONVERGENT B2 ;  /* 0x0000000000027941 */ /* 0x000fea0003800200 */
.L_x_6833:
        /* <DEDUP_REMOVED lines=60> */
.L_x_6831:
[----:B------:R-:W-:Y:S05]  /*29380*/  BSYNC.RECONVERGENT B1 ;  /* 0x0000000000017941 */ /* 0x000fea0003800200 */
.L_x_6830:
        /* <DEDUP_REMOVED lines=11> */
.L_x_6829:
[----:B------:R-:W-:Y:S05]  /*29440*/  BSYNC.RECONVERGENT B0 ;  /* 0x0000000000007941 */ /* 0x000fea0003800200 */
.L_x_6828:
        /* <DEDUP_REMOVED lines=18> */
.L_x_6839:
        /* <DEDUP_REMOVED lines=12> */
.L_x_6841:
[----:B------:R-:W-:Y:S05]  /*29630*/  BSYNC.RECONVERGENT B2 ;  /* 0x0000000000027941 */ /* 0x000fea0003800200 */
.L_x_6840:
        /* <DEDUP_REMOVED lines=60> */
.L_x_6838:
[----:B------:R-:W-:Y:S05]  /*29a00*/  BSYNC.RECONVERGENT B1 ;  /* 0x0000000000017941 */ /* 0x000fea0003800200 */
.L_x_6837:
[----:B------:R-:W-:Y:S01]  /*29a10*/  HFMA2 R154, -RZ, RZ, 0.1171875, 0 ;  /* 0x2f800000ff9a7431 */ /* 0x000fe200000001ff */
[----:B-----5:R-:W-:Y:S02]  /*29a20*/  PRMT R153, R46, 0x7632, R153 ;  /* 0x000076322e997816 */ /* 0x020fe40000000099 */
[----:B------:R-:W-:-:S03]  /*29a30*/  I2FP.F32.U32 R11, R11 ;  /* 0x0000000b000b7245 */ /* 0x000fc60000201000 */
[----:B------:R-:W-:Y:S02]  /*29a40*/  IMAD.U32 R153, R153, 0x10000, RZ ;  /* 0x0001000099997824 */ /* 0x000fe400078e00ff */
[----:B------:R-:W-:Y:S02]  /*29a50*/  FFMA.FTZ R11, R11, R154, 1.1641532182693481445e-10 ;  /* 0x2f0000000b0b7423 */ /* 0x000fe4000001009a */
[----:B------:R-:W-:Y:S01]  /*29a60*/  FMUL.FTZ R153, R153, UR9 ;  /* 0x0000000999997c20 */ /* 0x000fe20008410000 */
[----:B------:R-:W-:-:S03]  /*29a70*/  SHF.L.U32 R154, R216, 0x10, RZ ;  /* 0x00000010d89a7819 */ /* 0x000fc600000006ff */
[----:B------:R-:W-:Y:S01]  /*29a80*/  FMUL.FTZ R153, R153, UR8 ;  /* 0x0000000899997c20 */ /* 0x000fe20008410000 */
[----:B------:R-:W-:-:S04]  /*29a90*/  FSETP.GTU.FTZ.AND P2, PT, R11, UR12, PT ;  /* 0x0000000c0b007c0b */ /* 0x000fc8000bf5c000 */
[----:B------:R-:W-:Y:S02]  /*29aa0*/  FSEL R153, R153, RZ, !P2 ;  /* 0x000000ff99997208 */ /* 0x000fe40005000000 */
[----:B------:R-:W-:-:S03]  /*29ab0*/  SEL R11, RZ, 0x1, P2 ;  /* 0x00000001ff0b7807 */ /* 0x000fc60001000000 */
[----:B------:R-:W-:-:S07]  /*29ac0*/  FMUL.FTZ R153, R154, R153 ;  /* 0x000000999a997220 */ /* 0x000fce0000410000 */
.L_x_6836:
[----:B------:R-:W-:Y:S05]  /*29ad0*/  BSYNC.RECONVERGENT B0 ;  /* 0x0000000000007941 */ /* 0x000fea0003800200 */
.L_x_6835:
        /* <DEDUP_REMOVED lines=18> */
.L_x_6846:
        /* <DEDUP_REMOVED lines=12> */
.L_x_6848:
[----:B------:R-:W-:Y:S05]  /*29cc0*/  BSYNC.RECONVERGENT B2 ;  /* 0x0000000000027941 */ /* 0x000fea0003800200 */
.L_x_6847:
        /* <DEDUP_REMOVED lines=60> */
.L_x_6845:
[----:B------:R-:W-:Y:S05]  /*2a090*/  BSYNC.RECONVERGENT B1 ;  /* 0x0000000000017941 */ /* 0x000fea0003800200 */
.L_x_6844:
[----:B------:R-:W-:Y:S01]  /*2a0a0*/  I2FP.F32.U32 R154, R161 ;  /* 0x000000a1009a7245 */ /* 0x000fe20000201000 */
[----:B------:R-:W-:-:S04]  /*2a0b0*/  IMAD.MOV.U32 R155, RZ, RZ, 0x2f800000 ;  /* 0x2f800000ff9b7424 */ /* 0x000fc800078e00ff */
[----:B------:R-:W-:Y:S01]  /*2a0c0*/  FFMA.FTZ R154, R154, R155, 1.1641532182693481445e-10 ;  /* 0x2f0000009a9a7423 */ /* 0x000fe2000001009b */
[----:B-----5:R-:W-:-:S04]  /*2a0d0*/  SHF.L.U32 R155, R47, 0x10, RZ ;  /* 0x000000102f9b7819 */ /* 0x020fc800000006ff */
[----:B------:R-:W-:Y:S01]  /*2a0e0*/  FSETP.GTU.FTZ.AND P2, PT, R154, UR12, PT ;  /* 0x0000000c9a007c0b */ /* 0x000fe2000bf5c000 */
[----:B------:R-:W-:-:S03]  /*2a0f0*/  FMUL.FTZ R155, R155, UR9 ;  /* 0x000000099b9b7c20 */ /* 0x000fc60008410000 */
[----:B------:R-:W-:Y:S01]  /*2a100*/  SEL R177, RZ, 0x1, P2 ;  /* 0x00000001ffb17807 */ /* 0x000fe20001000000 */
[----:B------:R-:W-:Y:S01]  /*2a110*/  FMUL.FTZ R154, R155, UR8 ;  /* 0x000000089b9a7c20 */ /* 0x000fe20008410000 */
[----:B------:R-:W-:-:S04]  /*2a120*/  IMAD.U32 R155, R59, 0x10000, RZ ;  /* 0x000100003b9b7824 */ /* 0x000fc800078e00ff */
[----:B------:R-:W-:-:S05]  /*2a130*/  FSEL R154, R154, RZ, !P2 ;  /* 0x000000ff9a9a7208 */ /* 0x000fca0005000000 */
[----:B------:R-:W-:-:S07]  /*2a140*/  FMUL.FTZ R154, R155, R154 ;  /* 0x0000009a9b9a7220 */ /* 0x000fce0000410000 */
.L_x_6843:
[----:B------:R-:W-:Y:S05]  /*2a150*/  BSYNC.RECONVERGENT B0 ;  /* 0x0000000000007941 */ /* 0x000fea0003800200 */
.L_x_6842:
        /* <DEDUP_REMOVED lines=18> */
.L_x_6853:
        /* <DEDUP_REMOVED lines=12> */
.L_x_6855:
[----:B------:R-:W-:Y:S05]  /*2a340*/  BSYNC.RECONVERGENT B2 ;  /* 0x0000000000027941 */ /* 0x000fea0003800200 */
.L_x_6854:
        /* <DEDUP_REMOVED lines=60> */
.L_x_6852:
[----:B------:R-:W-:Y:S05]  /*2a710*/  BSYNC.RECONVERGENT B1 ;  /* 0x0000000000017941 */ /* 0x000fea0003800200 */
.L_x_6851:
[----:B------:R-:W-:Y:S01]  /*2a720*/  HFMA2 R162, -RZ, RZ, 0.1171875, 0 ;  /* 0x2f800000ffa27431 */ /* 0x000fe200000001ff */
[----:B-----5:R-:W-:Y:S02]  /*2a730*/  PRMT R160, R47, 0x7632, R160 ;  /* 0x000076322fa07816 */ /* 0x020fe400000000a0 */
[----:B------:R-:W-:-:S03]  /*2a740*/  I2FP.F32.U32 R155, R155 ;  /* 0x0000009b009b7245 */ /* 0x000fc60000201000 */
[----:B------:R-:W-:Y:S02]  /*2a750*/  IMAD.U32 R160, R160, 0x10000, RZ ;  /* 0x00010000a0a07824 */ /* 0x000fe400078e00ff */
[----:B------:R-:W-:Y:S02]  /*2a760*/  FFMA.FTZ R155, R155, R162, 1.1641532182693481445e-10 ;  /* 0x2f0000009b9b7423 */ /* 0x000fe400000100a2 */
[----:B------:R-:W-:-:S04]  /*2a770*/  FMUL.FTZ R160, R160, UR9 ;  /* 0x00000009a0a07c20 */ /* 0x000fc80008410000 */
[----:B------:R-:W-:Y:S01]  /*2a780*/  FMUL.FTZ R160, R160, UR8 ;  /* 0x00000008a0a07c20 */ /* 0x000fe20008410000 */
[----:B------:R-:W-:Y:S02]  /*2a790*/  FSETP.GTU.FTZ.AND P2, PT, R155, UR12, PT ;  /* 0x0000000c9b007c0b */ /* 0x000fe4000bf5c000 */
[----:B------:R-:W-:Y:S02]  /*2a7a0*/  SHF.L.U32 R155, R218, 0x10, RZ ;  /* 0x00000010da9b7819 */ /* 0x000fe400000006ff */
[----:B------:R-:W-:Y:S02]  /*2a7b0*/  FSEL R160, R160, RZ, !P2 ;  /* 0x000000ffa0a07208 */ /* 0x000fe40005000000 */
[----:B------:R-:W-:-:S03]  /*2a7c0*/  SEL R176, RZ, 0x1, P2 ;  /* 0x00000001ffb07807 */ /* 0x000fc60001000000 */
[----:B------:R-:W-:-:S07]  /*2a7d0*/  FMUL.FTZ R155, R155, R160 ;  /* 0x000000a09b9b7220 */ /* 0x000fce0000410000 */
.L_x_6850:
[----:B------:R-:W-:Y:S05]  /*2a7e0*/  BSYNC.RECONVERGENT B0 ;  /* 0x0000000000007941 */ /* 0x000fea0003800200 */
.L_x_6849:
[----:B------:R-:W-:Y:S02]  /*2a7f0*/  F2FP.BF16.F32.PACK_AB R160, RZ, R155 ;  /* 0x0000009bffa0723e */ /* 0x000fe400000010ff */
[----:B------:R-:W-:Y:S02]  /*2a800*/  PRMT R132, R132, 0x5410, R135 ;  /* 0x0000541084847816 */ /* 0x000fe40000000087 */
[----:B------:R-:W-:Y:S02]  /*2a810*/  PRMT R134, R134, 0x5410, R159 ;  /* 0x0000541086867816 */ /* 0x000fe4000000009f */
[----:B------:R-:W-:Y:S02]  /*2a820*/  PRMT R133, R133, 0x5410, R157 ;  /* 0x0000541085857816 */ /* 0x000fe4000000009d */
[----:B------:R-:W-:-:S07]  /*2a830*/  PRMT R135, R169, 0x5410, R160 ;  /* 0x00005410a9877816 */ /* 0x000fce00000000a0 */
.L_x_6799:
[----:B------:R-:W-:Y:S01]  /*2a840*/  VIADD R160, R168, 0xa0 ;  /* 0x000000a0a8a07836 */ /* 0x000fe20000000000 */
[----:B------:R-:W-:Y:S03]  /*2a850*/  BSSY.RECONVERGENT B0, `(.L_x_6856) ;  /* 0x0000019000007945 */ /* 0x000fe60003800200 */
[----:B------:R-:W-:-:S05]  /*2a860*/  IMAD.WIDE.U32 R160, R160, 0x10, R186 ;  /* 0x00000010a0a07825 */ /* 0x000fca00078e00ba */
[----:B------:R0:W-:Y:S01]  /*2a870*/  STG.E.128 desc[UR6][R160.64], R132 ;  /* 0x00000084a0007986 */ /* 0x0001e2000c101d06 */
[----:B------:R-:W-:Y:S05]  /*2a880*/  @!P1 BRA `(.L_x_6857) ;  /* 0x0000000000549947 */ /* 0x000fea0003800000 */
[----:B0-----:R-:W-:Y:S02]  /*2a890*/  SHF.L.U32 R132, R177, 0x10, RZ ;  /* 0x00000010b1847819 */ /* 0x001fe400000006ff */
        /* <DEDUP_REMOVED lines=12> */
[----:B------:R-:W-:Y:S02]  /*2a960*/  LOP3.LUT R157, R135, R157, R133, 0xfe, !PT ;  /* 0x0000009d879d7212 */ /* 0x000fe400078efe85 */
[----:B------:R-:W-:Y:S02]  /*2a970*/  LOP3.LUT R135, R160, R132, R134, 0xfe, !PT ;  /* 0x00000084a0877212 */ /* 0x000fe400078efe86 */
[----:B------:R-:W0:Y:S01]  /*2a980*/  LDC.64 R132, c[0x0][0x3b0] ;  /* 0x0000ec00ff847b82 */ /* 0x000e220000000a00 */
[----:B------:R-:W-:Y:S01]  /*2a990*/  LOP3.LUT R161, R157, R161, RZ, 0xfc, !PT ;  /* 0x000000a19da17212 */ /* 0x000fe200078efcff */
[----:B------:R-:W-:Y:S01]  /*2a9a0*/  VIADD R157, R167, 0xa0 ;  /* 0x000000a0a79d7836 */ /* 0x000fe20000000000 */
[----:B------:R-:W-:-:S03]  /*2a9b0*/  LOP3.LUT R160, R135, 0xff, R6, 0xf8, !PT ;  /* 0x000000ff87a07812 */ /* 0x000fc600078ef806 */
[----:B0-----:R-:W-:-:S05]  /*2a9c0*/  IMAD.WIDE.U32 R132, R157, 0x8, R132 ;  /* 0x000000089d847825 */ /* 0x001fca00078e0084 */
[----:B------:R1:W-:Y:S02]  /*2a9d0*/  STG.E.64 desc[UR6][R132.64], R160 ;  /* 0x000000a084007986 */ /* 0x0003e4000c101b06 */
.L_x_6857:
[----:B------:R-:W-:Y:S05]  /*2a9e0*/  BSYNC.RECONVERGENT B0 ;  /* 0x0000000000007941 */ /* 0x000fea0003800200 */
.L_x_6856:
[----:B0-----:R-:W0:Y:S01]  /*2a9f0*/  @P1 LDC.64 R134, c[0x0][0x390] ;  /* 0x0000e400ff861b82 */ /* 0x001e220000000a00 */
[----:B------:R-:W-:Y:S01]  /*2aa00*/  @P1 IADD3 R157, PT, PT, R167, 0xc0, RZ ;  /* 0x000000c0a79d1810 */ /* 0x000fe20007ffe0ff */
[----:B------:R-:W-:-:S06]  /*2aa10*/  @P0 VIADD R159, R168, 0xc0 ;  /* 0x000000c0a89f0836 */ /* 0x000fcc0000000000 */
[----:B-1----:R-:W1:Y:S01]  /*2aa20*/  @P0 LDC.64 R132, c[0x0][0x3a0] ;  /* 0x0000e800ff840b82 */ /* 0x002e620000000a00 */
[----:B0-----:R-:W-:-:S05]  /*2aa30*/  @P1 IMAD.WIDE.U32 R134, R157, 0x10, R134 ;  /* 0x000000109d861825 */ /* 0x001fca00078e0086 */
[----:B-----5:R0:W5:Y:S01]  /*2aa40*/  @P1 LDG.E.128 R44, desc[UR6][R134.64] ;  /* 0x00000006862c1981 */ /* 0x020162000c1e1d00 */
[----:B-1----:R-:W-:-:S05]  /*2aa50*/  @P0 IMAD.WIDE.U32 R132, R159, 0x10, R132 ;  /* 0x000000109f840825 */ /* 0x002fca00078e0084 */
[----:B------:R0:W5:Y:S01]  /*2aa60*/  @P0 LDG.E.128 R40, desc[UR6][R132.64] ;  /* 0x0000000684280981 */ /* 0x000162000c1e1d00 */
[----:B------:R-:W-:Y:S05]  /*2aa70*/  @!P0 BRA `(.L_x_6858) ;  /* 0x0000003400fc8947 */ /* 0x000fea0003800000 */
[----:B------:R-:W-:Y:S01]  /*2aa80*/  ISETP.GT.AND P2, PT, R166, RZ, PT ;  /* 0x000000ffa600720c */ /* 0x000fe20003f44270 */
[----:B------:R-:W-:-:S12]  /*2aa90*/  BSSY.RECONVERGENT B0, `(.L_x_6859) ;  /* 0x000006b000007945 */ /* 0x000fd80003800200 */
[----:B-----5:R-:W-:Y:S01]  /*2aaa0*/  @!P2 SHF.L.U32 R157, R40, 0x10, RZ ;  /* 0x00000010289da819 */ /* 0x020fe200000006ff */
[----:B------:R-:W-:Y:S01]  /*2aab0*/  @!P2 IMAD.MOV.U32 R162, RZ, RZ, R158 ;  /* 0x000000ffffa2a224 */ /* 0x000fe200078e009e */
[----:B0-----:R-:W-:Y:S01]  /*2aac0*/  @!P2 MOV R134, R163 ;  /* 0x000000a30086a202 */ /* 0x001fe20000000f00 */
        /* <DEDUP_REMOVED lines=17> */
.L_x_6863:
        /* <DEDUP_REMOVED lines=12> */
.L_x_6865:
[----:B------:R-:W-:Y:S05]  /*2aca0*/  BSYNC.RECONVERGENT B2 ;  /* 0x0000000000027941 */ /* 0x000fea0003800200 */
.L_x_6864:
        /* <DEDUP_REMOVED lines=60> */
.L_x_6862:
[----:B------:R-:W-:Y:S05]  /*2b070*/  BSYNC.RECONVERGENT B1 ;  /* 0x0000000000017941 */ /* 0x000fea0003800200 */
.L_x_6861:
[----:B------:R-:W-:Y:S01]  /*2b080*/  HFMA2 R133, -RZ, RZ, 0.1171875, 0 ;  /* 0x2f800000ff857431 */ /* 0x000fe200000001ff */
[----:B------:R-:W-:Y:S01]  /*2b090*/  I2FP.F32.U32 R6, R6 ;  /* 0x0000000600067245 */ /* 0x000fe20000201000 */
[----:B------:R-:W-:-:S04]  /*2b0a0*/  IMAD.U32 R132, R44, 0x10000, RZ ;  /* 0x000100002c847824 */ /* 0x000fc800078e00ff */
[----:B------:R-:W-:Y:S01]  /*2b0b0*/  FMUL.FTZ R132, R132, UR9 ;  /* 0x0000000984847c20 */ /* 0x000fe20008410000 */
[----:B------:R-:W-:-:S03]  /*2b0c0*/  FFMA.FTZ R6, R6, R133, 1.1641532182693481445e-10 ;  /* 0x2f00000006067423 */ /* 0x000fc60000010085 */
[----:B------:R-:W-:Y:S02]  /*2b0d0*/  FMUL.FTZ R132, R132, UR8 ;  /* 0x0000000884847c20 */ /* 0x000fe40008410000 */
[----:B------:R-:W-:Y:S02]  /*2b0e0*/  FSETP.GTU.FTZ.AND P3, PT, R6, UR12, PT ;  /* 0x0000000c06007c0b */ /* 0x000fe4000bf7c000 */
[----:B------:R-:W-:Y:S02]  /*2b0f0*/  SHF.L.U32 R6, R52, 0x10, RZ ;  /* 0x0000001034067819 */ /* 0x000fe400000006ff */
[----:B------:R-:W-:Y:S01]  /*2b100*/  FSEL R157, R132, RZ, !P3 ;  /* 0x000000ff849d7208 */ /* 0x000fe20005800000 */
[----:B------:R-:W-:-:S04]  /*2b110*/  IMAD.U32 R132, R40, 0x10000, RZ ;  /* 0x0001000028847824 */ /* 0x000fc800078e00ff */
[----:B------:R-:W-:Y:S01]  /*2b120*/  FFMA.FTZ R157, R157, R6, R132 ;  /* 0x000000069d9d7223 */ /* 0x000fe20000010084 */
[----:B------:R-:W-:-:S07]  /*2b130*/  SEL R6, RZ, 0x1, P3 ;  /* 0x00000001ff067807 */ /* 0x000fce0001800000 */
.L_x_6860:
[----:B------:R-:W-:Y:S05]  /*2b140*/  BSYNC.RECONVERGENT B0 ;  /* 0x0000000000007941 */ /* 0x000fea0003800200 */
.L_x_6859:
        /* <DEDUP_REMOVED lines=23> */
.L_x_6870:
        /* <DEDUP_REMOVED lines=12> */
.L_x_6872:
[----:B------:R-:W-:Y:S05]  /*2b380*/  BSYNC.RECONVERGENT B2 ;  /* 0x0000000000027941 */ /* 0x000fea0003800200 */
.L_x_6871:
        /* <DEDUP_REMOVED lines=59> */
[----:B------:R-:W-:-:S07]  /*2b740*/  LOP3.LUT R179, R158, UR15, R135, 0x96, !PT ;  /* 0x0000000f9eb37c12 */ /* 0x000fce000f8e9687 */
.L_x_6869:
[----:B------:R-:W-:Y:S05]  /*2b750*/  BSYNC.RECONVERGENT B1 ;  /* 0x0000000000017941 */ /* 0x000fea0003800200 */
.L_x_6868:
[----:B------:R-:W-:Y:S01]  /*2b760*/  HFMA2 R158, -RZ, RZ, 0.1171875, 0 ;  /* 0x2f800000ff9e7431 */ /* 0x000fe200000001ff */
[----:B------:R-:W-:Y:S02]  /*2b770*/  PRMT R134, R44, 0x7632, R134 ;  /* 0x000076322c867816 */ /* 0x000fe40000000086 */
[----:B------:R-:W-:-:S03]  /*2b780*/  I2FP.F32.U32 R7, R7 ;  /* 0x0000000700077245 */ /* 0x000fc60000201000 */
[----:B------:R-:W-:Y:S02]  /*2b790*/  IMAD.U32 R134, R134, 0x10000, RZ ;  /* 0x0001000086867824 */ /* 0x000fe400078e00ff */
[----:B------:R-:W-:Y:S02]  /*2b7a0*/  FFMA.FTZ R7, R7, R158, 1.1641532182693481445e-10 ;  /* 0x2f00000007077423 */ /* 0x000fe4000001009e */
[----:B------:R-:W-:-:S03]  /*2b7b0*/  FMUL.FTZ R134, R134, UR9 ;  /* 0x0000000986867c20 */ /* 0x000fc60008410000 */
[----:B------:R-:W-:Y:S01]  /*2b7c0*/  FSETP.GTU.FTZ.AND P3, PT, R7, UR12, PT ;  /* 0x0000000c07007c0b */ /* 0x000fe2000bf7c000 */
[----:B------:R-:W-:Y:S01]  /*2b7d0*/  FMUL.FTZ R134, R134, UR8 ;  /* 0x0000000886867c20 */ /* 0x000fe20008410000 */
[----:B------:R-:W-:-:S04]  /*2b7e0*/  PRMT R7, R40, 0x7632, R7 ;  /* 0x0000763228077816 */ /* 0x000fc80000000007 */
[----:B------:R-:W-:Y:S01]  /*2b7f0*/  SHF.L.U32 R135, R7, 0x10, RZ ;  /* 0x0000001007877819 */ /* 0x000fe200000006ff */
[----:B------:R-:W-:Y:S01]  /*2b800*/  IMAD.U32 R7, R219, 0x10000, RZ ;  /* 0x00010000db077824 */ /* 0x000fe200078e00ff */
[----:B------:R-:W-:-:S05]  /*2b810*/  FSEL R134, R134, RZ, !P3 ;  /* 0x000000ff86867208 */ /* 0x000fca0005800000 */
[----:B------:R-:W-:Y:S01]  /*2b820*/  FFMA.FTZ R158, R134, R7, R135 ;  /* 0x00000007869e7223 */ /* 0x000fe20000010087 */
[----:B------:R-:W-:-:S07]  /*2b830*/  SEL R7, RZ, 0x1, P3 ;  /* 0x00000001ff077807 */ /* 0x000fce0001800000 */
.L_x_6867:
[----:B------:R-:W-:Y:S05]  /*2b840*/  BSYNC.RECONVERGENT B0 ;  /* 0x0000000000007941 */ /* 0x000fea0003800200 */
.L_x_6866:
        /* <DEDUP_REMOVED lines=22> */
.L_x_6877:
        /* <DEDUP_REMOVED lines=12> */
.L_x_6879:
[----:B------:R-:W-:Y:S05]  /*2ba70*/  BSYNC.RECONVERGENT B2 ;  /* 0x0000000000027941 */ /* 0x000fea0003800200 */
.L_x_6878:
        /* <DEDUP_REMOVED lines=60> */
.L_x_6876:
[----:B------:R-:W-:Y:S05]  /*2be40*/  BSYNC.RECONVERGENT B1 ;  /* 0x0000000000017941 */ /* 0x000fea0003800200 */
.L_x_6875:
[----:B------:R-:W-:Y:S01]  /*2be50*/  HFMA2 R133, -RZ, RZ, 0.1171875, 0 ;  /* 0x2f800000ff857431 */ /* 0x000fe200000001ff */
[----:B------:R-:W-:Y:S01]  /*2be60*/  I2FP.F32.U32 R8, R8 ;  /* 0x0000000800087245 */ /* 0x000fe20000201000 */
[----:B------:R-:W-:-:S04]  /*2be70*/  IMAD.U32 R160, R41, 0x10000, RZ ;  /* 0x0001000029a07824 */ /* 0x000fc800078e00ff */
[----:B------:R-:W-:Y:S01]  /*2be80*/  FFMA.FTZ R8, R8, R133, 1.1641532182693481445e-10 ;  /* 0x2f00000008087423 */ /* 0x000fe20000010085 */
[----:B------:R-:W-:-:S04]  /*2be90*/  IMAD.U32 R133, R45, 0x10000, RZ ;  /* 0x000100002d857824 */ /* 0x000fc800078e00ff */
[----:B------:R-:W-:Y:S01]  /*2bea0*/  FMUL.FTZ R133, R133, UR9 ;  /* 0x0000000985857c20 */ /* 0x000fe20008410000 */
[----:B------:R-:W-:Y:S02]  /*2beb0*/  FSETP.GTU.FTZ.AND P3, PT, R8, UR12, PT ;  /* 0x0000000c08007c0b */ /* 0x000fe4000bf7c000 */
[----:B------:R-:W-:Y:S01]  /*2bec0*/  SHF.L.U32 R8, R53, 0x10, RZ ;  /* 0x0000001035087819 */ /* 0x000fe200000006ff */
[----:B------:R-:W-:-:S05]  /*2bed0*/  FMUL.FTZ R133, R133, UR8 ;  /* 0x0000000885857c20 */ /* 0x000fca0008410000 */
[----:B------:R-:W-:-:S05]  /*2bee0*/  FSEL R159, R133, RZ, !P3 ;  /* 0x000000ff859f7208 */ /* 0x000fca0005800000 */
[----:B------:R-:W-:Y:S01]  /*2bef0*/  FFMA.FTZ R159, R159, R8, R160 ;  /* 0x000000089f9f7223 */ /* 0x000fe200000100a0 */
[----:B------:R-:W-:-:S07]  /*2bf00*/  SEL R8, RZ, 0x1, P3 ;  /* 0x00000001ff087807 */ /* 0x000fce0001800000 */
.L_x_6874:
[----:B------:R-:W-:Y:S05]  /*2bf10*/  BSYNC.RECONVERGENT B0 ;  /* 0x0000000000007941 */ /* 0x000fea0003800200 */
.L_x_6873:
        /* <DEDUP_REMOVED lines=23> */
.L_x_6884:
        /* <DEDUP_REMOVED lines=12> */
.L_x_6886:
[----:B------:R-:W-:Y:S05]  /*2c150*/  BSYNC.RECONVERGENT B2 ;  /* 0x0000000000027941 */ /* 0x000fea0003800200 */
.L_x_6885:
        /* <DEDUP_REMOVED lines=56> */
[----:B------:R-:W-:-:S04]  /*2c4e0*/  IMAD.WIDE.U32 R162, R163, -0x326172a9, RZ ;  /* 0xcd9e8d57a3a27825 */ /* 0x000fc800078e00ff */
[----:B------:R-:W-:Y:S02]  /*2c4f0*/  IMAD.MOV.U32 R184, RZ, RZ, R162 ;  /* 0x000000ffffb87224 */ /* 0x000fe400078e00a2 */
[----:B------:R-:W-:Y:S01]  /*2c500*/  HFMA2 R162, -RZ, RZ, 0, 0 ;  /* 0x00000000ffa27431 */ /* 0x000fe200000001ff */
[----:B------:R-:W-:Y:S02]  /*2c510*/  LOP3.LUT R181, R156, R164, R163, 0x96, !PT ;  /* 0x000000a49cb57212 */ /* 0x000fe400078e96a3 */
[----:B------:R-:W-:-:S07]  /*2c520*/  MOV R164, R160 ;  /* 0x000000a000a47202 */ /* 0x000fce0000000f00 */
.L_x_6883:
[----:B------:R-:W-:Y:S05]  /*2c530*/  BSYNC.RECONVERGENT B1 ;  /* 0x0000000000017941 */ /* 0x000fea0003800200 */
.L_x_6882:
        /* <DEDUP_REMOVED lines=8> */
[----:B------:R-:W-:-:S04]  /*2c5c0*/  PRMT R9, R41, 0x7632, R9 ;  /* 0x0000763229097816 */ /* 0x000fc80000000009 */
[----:B------:R-:W-:Y:S01]  /*2c5d0*/  FSEL R134, R134, RZ, !P3 ;  /* 0x000000ff86867208 */ /* 0x000fe20005800000 */
[----:B------:R-:W-:Y:S01]  /*2c5e0*/  IMAD.U32 R161, R9, 0x10000, RZ ;  /* 0x0001000009a17824 */ /* 0x000fe200078e00ff */
[----:B------:R-:W-:-:S05]  /*2c5f0*/  SHF.L.U32 R9, R220, 0x10, RZ ;  /* 0x00000010dc097819 */ /* 0x000fca00000006ff */
[----:B------:R-:W-:Y:S01]  /*2c600*/  FFMA.FTZ R160, R134, R9, R161 ;  /* 0x0000000986a07223 */ /* 0x000fe200000100a1 */
[----:B------:R-:W-:-:S07]  /*2c610*/  SEL R9, RZ, 0x1, P3 ;  /* 0x00000001ff097807 */ /* 0x000fce0001800000 */
.L_x_6881:
[----:B------:R-:W-:Y:S05]  /*2c620*/  BSYNC.RECONVERGENT B0 ;  /* 0x0000000000007941 */ /* 0x000fea0003800200 */
.L_x_6880:
        /* <DEDUP_REMOVED lines=22> */
.L_x_6891:
        /* <DEDUP_REMOVED lines=12> */
.L_x_6893:
[----:B------:R-:W-:Y:S05]  /*2c850*/  BSYNC.RECONVERGENT B2 ;  /* 0x0000000000027941 */ /* 0x000fea0003800200 */
.L_x_6892:
        /* <DEDUP_REMOVED lines=54> */
[----:B------:R-:W-:Y:S02]  /*2cbc0*/  LOP3.LUT R179, R172, UR15, R163, 0x96, !PT ;  /* 0x0000000facb37c12 */ /* 0x000fe4000f8e96a3 */
[----:B------:R-:W-:Y:S01]  /*2cbd0*/  MOV R134, R162 ;  /* 0x000000a200867202 */ /* 0x000fe20000000f00 */
[----:B------:R-:W-:Y:S01]  /*2cbe0*/  IMAD.WIDE.U32 R162, R10, -0x326172a9, RZ ;  /* 0xcd9e8d570aa27825 */ /* 0x000fe200078e00ff */
[----:B------:R-:W-:-:S03]  /*2cbf0*/  MOV R10, R164 ;  /* 0x000000a4000a7202 */ /* 0x000fc60000000f00 */
[----:B------:R-:W-:Y:S01]  /*2cc00*/  IMAD.MOV.U32 R184, RZ, RZ, R162 ;  /* 0x000000ffffb87224 */ /* 0x000fe200078e00a2 */
[----:B------:R-:W-:Y:S01]  /*2cc10*/  LOP3.LUT R181, R156, R170, R163, 0x96, !PT ;  /* 0x000000aa9cb57212 */ /* 0x000fe200078e96a3 */
[----:B------:R-:W-:-:S07]  /*2cc20*/  IMAD.MOV.U32 R163, RZ, RZ, RZ ;  /* 0x000000ffffa37224 */ /* 0x000fce00078e00ff */
.L_x_6890:
[----:B------:R-:W-:Y:S05]  /*2cc30*/  BSYNC.RECONVERGENT B1 ;  /* 0x0000000000017941 */ /* 0x000fea0003800200 */
.L_x_6889:
        /* <DEDUP_REMOVED lines=12> */
.L_x_6888:
[----:B------:R-:W-:Y:S05]  /*2cd00*/  BSYNC.RECONVERGENT B0 ;  /* 0x0000000000007941 */ /* 0x000fea0003800200 */
.L_x_6887:
        /* <DEDUP_REMOVED lines=23> */
.L_x_6898:
        /* <DEDUP_REMOVED lines=12> */
.L_x_6900:
[----:B------:R-:W-:Y:S05]  /*2cf40*/  BSYNC.RECONVERGENT B2 ;  /* 0x0000000000027941 */ /* 0x000fea0003800200 */
.L_x_6899:
        /* <DEDUP_REMOVED lines=57> */
[----:B------:R-:W-:-:S04]  /*2d2e0*/  IMAD.WIDE.U32 R162, R11, -0x326172a9, RZ ;  /* 0xcd9e8d570ba27825 */ /* 0x000fc800078e00ff */
[----:B------:R-:W-:Y:S01]  /*2d2f0*/  IMAD.MOV.U32 R11, RZ, RZ, R134 ;  /* 0x000000ffff0b7224 */ /* 0x000fe200078e0086 */
[----:B------:R-:W-:Y:S02]  /*2d300*/  LOP3.LUT R181, R156, R170, R163, 0x96, !PT ;  /* 0x000000aa9cb57212 */ /* 0x000fe400078e96a3 */
[----:B------:R-:W-:-:S07]  /*2d310*/  MOV R184, R162 ;  /* 0x000000a200b87202 */ /* 0x000fce0000000f00 */
.L_x_6897:
[----:B------:R-:W-:Y:S05]  /*2d320*/  BSYNC.RECONVERGENT B1 ;  /* 0x0000000000017941 */ /* 0x000fea0003800200 */
.L_x_6896:
        /* <DEDUP_REMOVED lines=14> */
.L_x_6895:
[----:B------:R-:W-:Y:S05]  /*2d410*/  BSYNC.RECONVERGENT B0 ;  /* 0x0000000000007941 */ /* 0x000fea0003800200 */
.L_x_6894:
        /* <DEDUP_REMOVED lines=22> */
.L_x_6905:
        /* <DEDUP_REMOVED lines=12> */
.L_x_6907:
[----:B------:R-:W-:Y:S05]  /*2d640*/  BSYNC.RECONVERGENT B2 ;  /* 0x0000000000027941 */ /* 0x000fea0003800200 */
.L_x_6906:
        /* <DEDUP_REMOVED lines=61> */
.L_x_6904:
[----:B------:R-:W-:Y:S05]  /*2da20*/  BSYNC.RECONVERGENT B1 ;  /* 0x0000000000017941 */ /* 0x000fea0003800200 */
.L_x_6903:
[----:B------:R-:W-:Y:S01]  /*2da30*/  HFMA2 R164, -RZ, RZ, 0.1171875, 0 ;  /* 0x2f800000ffa47431 */ /* 0x000fe200000001ff */
[----:B------:R-:W-:Y:S01]  /*2da40*/  I2FP.F32.U32 R163, R163 ;  /* 0x000000a300a37245 */ /* 0x000fe20000201000 */
[----:B------:R-:W-:-:S04]  /*2da50*/  IMAD.U32 R169, R43, 0x10000, RZ ;  /* 0x000100002ba97824 */ /* 0x000fc800078e00ff */
[----:B------:R-:W-:Y:S01]  /*2da60*/  FFMA.FTZ R163, R163, R164, 1.1641532182693481445e-10 ;  /* 0x2f000000a3a37423 */ /* 0x000fe200000100a4 */
[----:B------:R-:W-:-:S04]  /*2da70*/  SHF.L.U32 R164, R55, 0x10, RZ ;  /* 0x0000001037a47819 */ /* 0x000fc800000006ff */
[----:B------:R-:W-:Y:S01]  /*2da80*/  FSETP.GTU.FTZ.AND P3, PT, R163, UR12, PT ;  /* 0x0000000ca3007c0b */ /* 0x000fe2000bf7c000 */
[----:B------:R-:W-:-:S03]  /*2da90*/  IMAD.U32 R163, R47, 0x10000, RZ ;  /* 0x000100002fa37824 */ /* 0x000fc600078e00ff */
[----:B------:R-:W-:Y:S01]  /*2daa0*/  SEL R177, RZ, 0x1, P3 ;  /* 0x00000001ffb17807 */ /* 0x000fe20001800000 */
[----:B------:R-:W-:-:S04]  /*2dab0*/  FMUL.FTZ R163, R163, UR9 ;  /* 0x00000009a3a37c20 */ /* 0x000fc80008410000 */
[----:B------:R-:W-:-:S05]  /*2dac0*/  FMUL.FTZ R163, R163, UR8 ;  /* 0x00000008a3a37c20 */ /* 0x000fca0008410000 */
[----:B------:R-:W-:-:S05]  /*2dad0*/  FSEL R163, R163, RZ, !P3 ;  /* 0x000000ffa3a37208 */ /* 0x000fca0005800000 */
[----:B------:R-:W-:-:S07]  /*2dae0*/  FFMA.FTZ R163, R163, R164, R169 ;  /* 0x000000a4a3a37223 */ /* 0x000fce00000100a9 */
.L_x_6902:
[----:B------:R-:W-:Y:S05]  /*2daf0*/  BSYNC.RECONVERGENT B0 ;  /* 0x0000000000007941 */ /* 0x000fea0003800200 */
.L_x_6901:
        /* <DEDUP_REMOVED lines=23> */
.L_x_6912:
        /* <DEDUP_REMOVED lines=12> */
.L_x_6914:
[----:B------:R-:W-:Y:S05]  /*2dd30*/  BSYNC.RECONVERGENT B2 ;  /* 0x0000000000027941 */ /* 0x000fea0003800200 */
.L_x_6913:
        /* <DEDUP_REMOVED lines=58> */
[----:B------:R-:W-:Y:S01]  /*2e0e0*/  LOP3.LUT R181, R156, R172, R171, 0x96, !PT ;  /* 0x000000ac9cb57212 */ /* 0x000fe200078e96ab */
[----:B------:R-:W-:Y:S01]  /*2e0f0*/  HFMA2 R172, -RZ, RZ, 0, 0 ;  /* 0x00000000ffac7431 */ /* 0x000fe200000001ff */
[----:B------:R-:W-:-:S07]  /*2e100*/  MOV R184, R170 ;  /* 0x000000aa00b87202 */ /* 0x000fce0000000f00 */
.L_x_6911:
[----:B------:R-:W-:Y:S05]  /*2e110*/  BSYNC.RECONVERGENT B1 ;  /* 0x0000000000017941 */ /* 0x000fea0003800200 */
.L_x_6910:
[----:B------:R-:W-:Y:S01]  /*2e120*/  I2FP.F32.U32 R164, R164 ;  /* 0x000000a400a47245 */ /* 0x000fe20000201000 */
[----:B------:R-:W-:Y:S01]  /*2e130*/  IMAD.MOV.U32 R170, RZ, RZ, 0x2f800000 ;  /* 0x2f800000ffaa7424 */ /* 0x000fe200078e00ff */
[----:B------:R-:W-:-:S03]  /*2e140*/  SHF.L.U32 R171, R222, 0x10, RZ ;  /* 0x00000010deab7819 */ /* 0x000fc600000006ff */
[----:B------:R-:W-:-:S05]  /*2e150*/  FFMA.FTZ R164, R164, R170, 1.1641532182693481445e-10 ;  /* 0x2f000000a4a47423 */ /* 0x000fca00000100aa */
[----:B------:R-:W-:Y:S02]  /*2e160*/  FSETP.GTU.FTZ.AND P2, PT, R164, UR12, PT ;  /* 0x0000000ca4007c0b */ /* 0x000fe4000bf5c000 */
[----:B------:R-:W-:Y:S02]  /*2e170*/  PRMT R164, R47, 0x7632, R164 ;  /* 0x000076322fa47816 */ /* 0x000fe400000000a4 */
[----:B------:R-:W-:Y:S02]  /*2e180*/  SEL R176, RZ, 0x1, P2 ;  /* 0x00000001ffb07807 */ /* 0x000fe40001000000 */
[----:B------:R-:W-:-:S05]  /*2e190*/  SHF.L.U32 R164, R164, 0x10, RZ ;  /* 0x00000010a4a47819 */ /* 0x000fca00000006ff */
[----:B------:R-:W-:-:S04]  /*2e1a0*/  FMUL.FTZ R164, R164, UR9 ;  /* 0x00000009a4a47c20 */ /* 0x000fc80008410000 */
[----:B------:R-:W-:Y:S01]  /*2e1b0*/  FMUL.FTZ R170, R164, UR8 ;  /* 0x00000008a4aa7c20 */ /* 0x000fe20008410000 */
[----:B------:R-:W-:-:S04]  /*2e1c0*/  PRMT R164, R43, 0x7632, R164 ;  /* 0x000076322ba47816 */ /* 0x000fc800000000a4 */
[----:B------:R-:W-:Y:S01]  /*2e1d0*/  FSEL R170, R170, RZ, !P2 ;  /* 0x000000ffaaaa7208 */ /* 0x000fe20005000000 */
[----:B------:R-:W-:-:S04]  /*2e1e0*/  IMAD.U32 R164, R164, 0x10000, RZ ;  /* 0x00010000a4a47824 */ /* 0x000fc800078e00ff */
[----:B------:R-:W-:-:S07]  /*2e1f0*/  FFMA.FTZ R164, R170, R171, R164 ;  /* 0x000000abaaa47223 */ /* 0x000fce00000100a4 */
.L_x_6909:
[----:B------:R-:W-:Y:S05]  /*2e200*/  BSYNC.RECONVERGENT B0 ;  /* 0x0000000000007941 */ /* 0x000fea0003800200 */
.L_x_6908:
[----:B------:R-:W-:Y:S02]  /*2e210*/  F2FP.BF16.F32.PACK_AB R170, RZ, R164 ;  /* 0x000000a4ffaa723e */ /* 0x000fe400000010ff */
[----:B------:R-:W-:Y:S02]  /*2e220*/  PRMT R132, R132, 0x5410, R135 ;  /* 0x0000541084847816 */ /* 0x000fe40000000087 */
[----:B------:R-:W-:Y:S02]  /*2e230*/  PRMT R134, R178, 0x5410, R134 ;  /* 0x00005410b2867816 */ /* 0x000fe40000000086 */
[----:B------:R-:W-:Y:S02]  /*2e240*/  PRMT R133, R133, 0x5410, R165 ;  /* 0x0000541085857816 */ /* 0x000fe400000000a5 */
[----:B------:R-:W-:Y:S01]  /*2e250*/  PRMT R135, R182, 0x5410, R170 ;  /* 0x00005410b6877816 */ /* 0x000fe200000000aa */
[----:B------:R-:W-:Y:S06]  /*2e260*/  BRA `(.L_x_6915) ;  /* 0x0000003400447947 */ /* 0x000fec0003800000 */
.L_x_6858:
        /* <DEDUP_REMOVED lines=21> */
.L_x_6920:
        /* <DEDUP_REMOVED lines=12> */
.L_x_6922:
[----:B------:R-:W-:Y:S05]  /*2e480*/  BSYNC.RECONVERGENT B2 ;  /* 0x0000000000027941 */ /* 0x000fea0003800200 */
.L_x_6921:
        /* <DEDUP_REMOVED lines=56> */
[----:B------:R-:W-:-:S03]  /*2e810*/  IMAD.WIDE.U32 R132, R133, -0x2daee0ad, RZ ;  /* 0xd2511f5385847825 */ /* 0x000fc600078e00ff */
[----:B------:R-:W-:Y:S01]  /*2e820*/  MOV R169, R132 ;  /* 0x0000008400a97202 */ /* 0x000fe20000000f00 */
[----:B------:R-:W-:Y:S01]  /*2e830*/  HFMA2 R132, -RZ, RZ, 0, 0 ;  /* 0x00000000ff847431 */ /* 0x000fe200000001ff */
[----:B------:R-:W-:-:S07]  /*2e840*/  LOP3.LUT R179, R134, UR15, R133, 0x96, !PT ;  /* 0x0000000f86b37c12 */ /* 0x000fce000f8e9685 */
.L_x_6919:
[----:B------:R-:W-:Y:S05]  /*2e850*/  BSYNC.RECONVERGENT B1 ;  /* 0x0000000000017941 */ /* 0x000fea0003800200 */
.L_x_6918:
[----:B------:R-:W-:Y:S01]  /*2e860*/  I2FP.F32.U32 R6, R6 ;  /* 0x0000000600067245 */ /* 0x000fe20000201000 */
[----:B------:R-:W-:-:S04]  /*2e870*/  IMAD.MOV.U32 R133, RZ, RZ, 0x2f800000 ;  /* 0x2f800000ff857424 */ /* 0x000fc800078e00ff */
[----:B------:R-:W-:Y:S01]  /*2e880*/  FFMA.FTZ R6, R6, R133, 1.1641532182693481445e-10 ;  /* 0x2f00000006067423 */ /* 0x000fe20000010085 */
[----:B-----5:R-:W-:-:S04]  /*2e890*/  SHF.L.U32 R133, R44, 0x10, RZ ;  /* 0x000000102c857819 */ /* 0x020fc800000006ff */
[----:B------:R-:W-:Y:S01]  /*2e8a0*/  FSETP.GTU.FTZ.AND P2, PT, R6, UR12, PT ;  /* 0x0000000c06007c0b */ /* 0x000fe2000bf5c000 */
[----:B------:R-:W-:Y:S01]  /*2e8b0*/  FMUL.FTZ R133, R133, UR9 ;  /* 0x0000000985857c20 */ /* 0x000fe20008410000 */
[----:B------:R-:W-:-:S03]  /*2e8c0*/  IMAD.U32 R6, R52, 0x10000, RZ ;  /* 0x0001000034067824 */ /* 0x000fc600078e00ff */
[----:B------:R-:W-:-:S05]  /*2e8d0*/  FMUL.FTZ R133, R133, UR8 ;  /* 0x0000000885857c20 */ /* 0x000fca0008410000 */
[----:B------:R-:W-:-:S05]  /*2e8e0*/  FSEL R157, R133, RZ, !P2 ;  /* 0x000000ff859d7208 */ /* 0x000fca0005000000 */
[----:B------:R-:W-:Y:S01]  /*2e8f0*/  FMUL.FTZ R157, R6, R157 ;  /* 0x0000009d069d7220 */ /* 0x000fe20000410000 */
[----:B------:R-:W-:-:S07]  /*2e900*/  SEL R6, RZ, 0x1, P2 ;  /* 0x00000001ff067807 */ /* 0x000fce0001000000 */
.L_x_6917:
[----:B------:R-:W-:Y:S05]  /*2e910*/  BSYNC.RECONVERGENT B0 ;  /* 0x0000000000007941 */ /* 0x000fea0003800200 */
.L_x_6916:
        /* <DEDUP_REMOVED lines=18> */
.L_x_6927:
        /* <DEDUP_REMOVED lines=12> */
.L_x_6929:
[----:B------:R-:W-:Y:S05]  /*2eb00*/  BSYNC.RECONVERGENT B2 ;  /* 0x0000000000027941 */ /* 0x000fea0003800200 */
.L_x_6928:
        /* <DEDUP_REMOVED lines=60> */
.L_x_6926:
[----:B------:R-:W-:Y:S05]  /*2eed0*/  BSYNC.RECONVERGENT B1 ;  /* 0x0000000000017941 */ /* 0x000fea0003800200 */
.L_x_6925:
        /* <DEDUP_REMOVED lines=9> */
[----:B------:R-:W-:-:S05]  /*2ef70*/  FSEL R132, R132, RZ, !P2 ;  /* 0x000000ff84847208 */ /* 0x000fca0005000000 */
[----:B------:R-:W-:Y:S01]  /*2ef80*/  FMUL.FTZ R158, R7, R132 ;  /* 0x00000084079e7220 */ /* 0x000fe20000410000 */
[----:B------:R-:W-:-:S07]  /*2ef90*/  SEL R7, RZ, 0x1, P2 ;  /* 0x00000001ff077807 */ /* 0x000fce0001000000 */
.L_x_6924:
[----:B------:R-:W-:Y:S05]  /*2efa0*/  BSYNC.RECONVERGENT B0 ;  /* 0x0000000000007941 */ /* 0x000fea0003800200 */
.L_x_6923:
        /* <DEDUP_REMOVED lines=18> */
.L_x_6934:
        /* <DEDUP_REMOVED lines=12> */
.L_x_6936:
[----:B------:R-:W-:Y:S05]  /*2f190*/  BSYNC.RECONVERGENT B2 ;  /* 0x0000000000027941 */ /* 0x000fea0003800200 */
.L_x_6935:
        /* <DEDUP_REMOVED lines=60> */
.L_x_6933:
[----:B------:R-:W-:Y:S05]  /*2f560*/  BSYNC.RECONVERGENT B1 ;  /* 0x0000000000017941 */ /* 0x000fea0003800200 */
.L_x_6932:
        /* <DEDUP_REMOVED lines=11> */
.L_x_6931:
[----:B------:R-:W-:Y:S05]  /*2f620*/  BSYNC.RECONVERGENT B0 ;  /* 0x0000000000007941 */ /* 0x000fea0003800200 */
.L_x_6930:
        /* <DEDUP_REMOVED lines=18> */
.L_x_6941:
        /* <DEDUP_REMOVED lines=12> */
.L_x_6943:
[----:B------:R-:W-:Y:S05]  /*2f810*/  BSYNC.RECONVERGENT B2 ;  /* 0x0000000000027941 */ /* 0x000fea0003800200 */
.L_x_6942:
        /* <DEDUP_REMOVED lines=58> */
[----:B------:R-:W-:Y:S02]  /*2fbc0*/  HFMA2 R134, -RZ, RZ, 0, 0 ;  /* 0x00000000ff867431 */ /* 0x000fe400000001ff */
[----:B------:R-:W-:Y:S01]  /*2fbd0*/  IMAD.MOV.U32 R184, RZ, RZ, R160 ;  /* 0x000000ffffb87224 */ /* 0x000fe200078e00a0 */
[----:B------:R-:W-:-:S07]  /*2fbe0*/  LOP3.LUT R181, R156, R162, R161, 0x96, !PT ;  /* 0x000000a29cb57212 */ /* 0x000fce00078e96a1 */
.L_x_6940:
[----:B------:R-:W-:Y:S05]  /*2fbf0*/  BSYNC.RECONVERGENT B1 ;  /* 0x0000000000017941 */ /* 0x000fea0003800200 */
.L_x_6939:
        /* <DEDUP_REMOVED lines=12> */
.L_x_6938:
[----:B------:R-:W-:Y:S05]  /*2fcc0*/  BSYNC.RECONVERGENT B0 ;  /* 0x0000000000007941 */ /* 0x000fea0003800200 */
.L_x_6937:
        /* <DEDUP_REMOVED lines=18> */
.L_x_6948:
        /* <DEDUP_REMOVED lines=12> */
.L_x_6950:
[----:B------:R-:W-:Y:S05]  /*2feb0*/  BSYNC.RECONVERGENT B2 ;  /* 0x0000000000027941 */ /* 0x000fea0003800200 */
.L_x_6949:
        /* <DEDUP_REMOVED lines=57> */
[----:B------:R-:W-:-:S04]  /*30250*/  IMAD.WIDE.U32 R162, R134, -0x326172a9, RZ ;  /* 0xcd9e8d5786a27825 */ /* 0x000fc800078e00ff */
[----:B------:R-:W-:Y:S01]  /*30260*/  IMAD.MOV.U32 R184, RZ, RZ, R162 ;  /* 0x000000ffffb87224 */ /* 0x000fe200078e00a2 */
[----:B------:R-:W-:Y:S01]  /*30270*/  LOP3.LUT R181, R156, R164, R163, 0x96, !PT ;  /* 0x000000a49cb57212 */ /* 0x000fe200078e96a3 */
[----:B------:R-:W-:-:S07]  /*30280*/  HFMA2 R163, -RZ, RZ, 0, 0 ;  /* 0x00000000ffa37431 */ /* 0x000fce00000001ff */
.L_x_6947:
[----:B------:R-:W-:Y:S05]  /*30290*/  BSYNC.RECONVERGENT B1 ;  /* 0x0000000000017941 */ /* 0x000fea0003800200 */
.L_x_6946:
        /* <DEDUP_REMOVED lines=8> */
[----:B------:R-:W-:-:S05]  /*30320*/  FSEL R161, R134, RZ, !P2 ;  /* 0x000000ff86a17208 */ /* 0x000fca0005000000 */
[----:B------:R-:W-:Y:S01]  /*30330*/  FMUL.FTZ R161, R10, R161 ;  /* 0x000000a10aa17220 */ /* 0x000fe20000410000 */
[----:B------:R-:W-:-:S07]  /*30340*/  SEL R10, RZ, 0x1, P2 ;  /* 0x00000001ff0a7807 */ /* 0x000fce0001000000 */
.L_x_6945:
[----:B------:R-:W-:Y:S05]  /*30350*/  BSYNC.RECONVERGENT B0 ;  /* 0x0000000000007941 */ /* 0x000fea0003800200 */
.L_x_6944:
        /* <DEDUP_REMOVED lines=18> */
.L_x_6955:
        /* <DEDUP_REMOVED lines=12> */
.L_x_6957:
[----:B------:R-:W-:Y:S05]  /*30540*/  BSYNC.RECONVERGENT B2 ;  /* 0x0000000000027941 */ /* 0x000fea0003800200 */
.L_x_6956:
        /* <DEDUP_REMOVED lines=61> */
.L_x_6954:
[----:B------:R-:W-:Y:S05]  /*30920*/  BSYNC.RECONVERGENT B1 ;  /* 0x0000000000017941 */ /* 0x000fea0003800200 */
.L_x_6953:
        /* <DEDUP_REMOVED lines=12> */
.L_x_6952:
[----:B------:R-:W-:Y:S05]  /*309f0*/  BSYNC.RECONVERGENT B0 ;  /* 0x0000000000007941 */ /* 0x000fea0003800200 */
.L_x_6951:
        /* <DEDUP_REMOVED lines=18> */
.L_x_6962:
        /* <DEDUP_REMOVED lines=12> */
.L_x_6964:
[----:B------:R-:W-:Y:S05]  /*30be0*/  BSYNC.RECONVERGENT B2 ;  /* 0x0000000000027941 */ /* 0x000fea0003800200 */
.L_x_6963:
        /* <DEDUP_REMOVED lines=58> */
[----:B------:R-:W-:Y:S02]  /*30f90*/  IMAD.MOV.U32 R184, RZ, RZ, R170 ;  /* 0x000000ffffb87224 */ /* 0x000fe400078e00aa */
[----:B------:R-:W-:Y:S01]  /*30fa0*/  HFMA2 R170, -RZ, RZ, 0, 0 ;  /* 0x00000000ffaa7431 */ /* 0x000fe200000001ff */
[----:B------:R-:W-:-:S07]  /*30fb0*/  LOP3.LUT R181, R156, R164, R171, 0x96, !PT ;  /* 0x000000a49cb57212 */ /* 0x000fce00078e96ab */
.L_x_6961:
[----:B------:R-:W-:Y:S05]  /*30fc0*/  BSYNC.RECONVERGENT B1 ;  /* 0x0000000000017941 */ /* 0x000fea0003800200 */
.L_x_6960:
[----:B------:R-:W-:Y:S01]  /*30fd0*/  I2FP.F32.U32 R163, R163 ;  /* 0x000000a300a37245 */ /* 0x000fe20000201000 */
[----:B------:R-:W-:-:S04]  /*30fe0*/  IMAD.MOV.U32 R164, RZ, RZ, 0x2f800000 ;  /* 0x2f800000ffa47424 */ /* 0x000fc800078e00ff */
[----:B------:R-:W-:Y:S01]  /*30ff0*/  FFMA.FTZ R163, R163, R164, 1.1641532182693481445e-10 ;  /* 0x2f000000a3a37423 */ /* 0x000fe200000100a4 */
[----:B------:R-:W-:-:S04]  /*31000*/  IMAD.U32 R164, R55, 0x10000, RZ ;  /* 0x0001000037a47824 */ /* 0x000fc800078e00ff */
[----:B------:R-:W-:Y:S02]  /*31010*/  FSETP.GTU.FTZ.AND P2, PT, R163, UR12, PT ;  /* 0x0000000ca3007c0b */ /* 0x000fe4000bf5c000 */
[----:B-----5:R-:W-:Y:S02]  /*31020*/  SHF.L.U32 R163, R47, 0x10, RZ ;  /* 0x000000102fa37819 */ /* 0x020fe400000006ff */
[----:B------:R-:W-:-:S03]  /*31030*/  SEL R177, RZ, 0x1, P2 ;  /* 0x00000001ffb17807 */ /* 0x000fc60001000000 */
[----:B------:R-:W-:-:S04]  /*31040*/  FMUL.FTZ R163, R163, UR9 ;  /* 0x00000009a3a37c20 */ /* 0x000fc80008410000 */
[----:B------:R-:W-:-:S05]  /*31050*/  FMUL.FTZ R163, R163, UR8 ;  /* 0x00000008a3a37c20 */ /* 0x000fca0008410000 */
[----:B------:R-:W-:-:S05]  /*31060*/  FSEL R163, R163, RZ, !P2 ;  /* 0x000000ffa3a37208 */ /* 0x000fca0005000000 */
[----:B------:R-:W-:-:S07]  /*31070*/  FMUL.FTZ R163, R164, R163 ;  /* 0x000000a3a4a37220 */ /* 0x000fce0000410000 */
.L_x_6959:
[----:B------:R-:W-:Y:S05]  /*31080*/  BSYNC.RECONVERGENT B0 ;  /* 0x0000000000007941 */ /* 0x000fea0003800200 */
.L_x_6958:
        /* <DEDUP_REMOVED lines=18> */
.L_x_6969:
        /* <DEDUP_REMOVED lines=12> */
.L_x_6971:
[----:B------:R-:W-:Y:S05]  /*31270*/  BSYNC.RECONVERGENT B2 ;  /* 0x0000000000027941 */ /* 0x000fea0003800200 */
.L_x_6970:
        /* <DEDUP_REMOVED lines=53> */
[----:B------:R-:W-:-:S03]  /*315d0*/  IMAD.MOV.U32 R165, RZ, RZ, R169 ;  /* 0x000000ffffa57224 */ /* 0x000fc600078e00a9 */
[----:B------:R-:W-:-:S05]  /*315e0*/  IMAD.WIDE.U32 R170, R170, -0x2daee0ad, RZ ;  /* 0xd2511f53aaaa7825 */ /* 0x000fca00078e00ff */
[----:B------:R-:W-:Y:S01]  /*315f0*/  LOP3.LUT R179, R172, UR15, R171, 0x96, !PT ;  /* 0x0000000facb37c12 */ /* 0x000fe2000f8e96ab */
[----:B------:R-:W-:Y:S01]  /*31600*/  HFMA2 R172, -RZ, RZ, 0, 0 ;  /* 0x00000000ffac7431 */ /* 0x000fe200000001ff */
[----:B------:R-:W-:Y:S01]  /*31610*/  MOV R169, R170 ;  /* 0x000000aa00a97202 */ /* 0x000fe20000000f00 */
[----:B------:R-:W-:-:S04]  /*31620*/  IMAD.WIDE.U32 R170, R173, -0x326172a9, RZ ;  /* 0xcd9e8d57adaa7825 */ /* 0x000fc800078e00ff */
[----:B------:R-:W-:Y:S01]  /*31630*/  IMAD.MOV.U32 R184, RZ, RZ, R170 ;  /* 0x000000ffffb87224 */ /* 0x000fe200078e00aa */
[----:B------:R-:W-:-:S07]  /*31640*/  LOP3.LUT R181, R156, R164, R171, 0x96, !PT ;  /* 0x000000a49cb57212 */ /* 0x000fce00078e96ab */
.L_x_6968:
[----:B------:R-:W-:Y:S05]  /*31650*/  BSYNC.RECONVERGENT B1 ;  /* 0x0000000000017941 */ /* 0x000fea0003800200 */
.L_x_6967:
[----:B------:R-:W-:Y:S01]  /*31660*/  I2FP.F32.U32 R164, R165 ;  /* 0x000000a500a47245 */ /* 0x000fe20000201000 */
[----:B------:R-:W-:-:S04]  /*31670*/  IMAD.MOV.U32 R165, RZ, RZ, 0x2f800000 ;  /* 0x2f800000ffa57424 */ /* 0x000fc800078e00ff */
[----:B------:R-:W-:Y:S01]  /*31680*/  FFMA.FTZ R164, R164, R165, 1.1641532182693481445e-10 ;  /* 0x2f000000a4a47423 */ /* 0x000fe200000100a5 */
[----:B------:R-:W-:-:S04]  /*31690*/  IMAD.U32 R165, R222, 0x10000, RZ ;  /* 0x00010000dea57824 */ /* 0x000fc800078e00ff */
[----:B------:R-:W-:Y:S02]  /*316a0*/  FSETP.GTU.FTZ.AND P2, PT, R164, UR12, PT ;  /* 0x0000000ca4007c0b */ /* 0x000fe4000bf5c000 */
[----:B-----5:R-:W-:Y:S02]  /*316b0*/  PRMT R164, R47, 0x7632, R164 ;  /* 0x000076322fa47816 */ /* 0x020fe400000000a4 */
[----:B------:R-:W-:Y:S02]  /*316c0*/  SEL R176, RZ, 0x1, P2 ;  /* 0x00000001ffb07807 */ /* 0x000fe40001000000 */
[----:B------:R-:W-:-:S05]  /*316d0*/  SHF.L.U32 R164, R164, 0x10, RZ ;  /* 0x00000010a4a47819 */ /* 0x000fca00000006ff */
[----:B------:R-:W-:-:S04]  /*316e0*/  FMUL.FTZ R164, R164, UR9 ;  /* 0x00000009a4a47c20 */ /* 0x000fc80008410000 */
[----:B------:R-:W-:-:S05]  /*316f0*/  FMUL.FTZ R164, R164, UR8 ;  /* 0x00000008a4a47c20 */ /* 0x000fca0008410000 */
[----:B------:R-:W-:-:S05]  /*31700*/  FSEL R164, R164, RZ, !P2 ;  /* 0x000000ffa4a47208 */ /* 0x000fca0005000000 */
[----:B------:R-:W-:-:S07]  /*31710*/  FMUL.FTZ R164, R165, R164 ;  /* 0x000000a4a5a47220 */ /* 0x000fce0000410000 */
.L_x_6966:
[----:B------:R-:W-:Y:S05]  /*31720*/  BSYNC.RECONVERGENT B0 ;  /* 0x0000000000007941 */ /* 0x000fea0003800200 */
.L_x_6965:
[----:B------:R-:W-:Y:S02]  /*31730*/  F2FP.BF16.F32.PACK_AB R165, RZ, R164 ;  /* 0x000000a4ffa5723e */ /* 0x000fe400000010ff */
[----:B------:R-:W-:Y:S02]  /*31740*/  PRMT R133, R133, 0x5410, R135 ;  /* 0x0000541085857816 */ /* 0x000fe40000000087 */
[----:B------:R-:W-:Y:S02]  /*31750*/  PRMT R134, R134, 0x5410, R174 ;  /* 0x0000541086867816 */ /* 0x000fe400000000ae */
[----:B------:R-:W-:Y:S02]  /*31760*/  PRMT R132, R175, 0x5410, R132 ;  /* 0x00005410af847816 */ /* 0x000fe40000000084 */
[----:B------:R-:W-:-:S07]  /*31770*/  PRMT R135, R178, 0x5410, R165 ;  /* 0x00005410b2877816 */ /* 0x000fce00000000a5 */
.L_x_6915:
[----:B------:R-:W-:Y:S01]  /*31780*/  IADD3 R170, PT, PT, R168, 0xc0, RZ ;  /* 0x000000c0a8aa7810 */ /* 0x000fe20007ffe0ff */
[----:B------:R-:W-:Y:S04]  /*31790*/  BSSY.RECONVERGENT B0, `(.L_x_6972) ;  /* 0x0000019000007945 */ /* 0x000fe80003800200 */
[----:B------:R-:W-:-:S05]  /*317a0*/  IMAD.WIDE.U32 R170, R170, 0x10, R186 ;  /* 0x00000010aaaa7825 */ /* 0x000fca00078e00ba */
[----:B------:R0:W-:Y:S01]  /*317b0*/  STG.E.128 desc[UR6][R170.64], R132 ;  /* 0x00000084aa007986 */ /* 0x0001e2000c101d06 */
[----:B------:R-:W-:Y:S05]  /*317c0*/  @!P1 BRA `(.L_x_6973) ;  /* 0x0000000000549947 */ /* 0x000fea0003800000 */
[----:B0-----:R-:W-:Y:S01]  /*317d0*/  IMAD.U32 R132, R177, 0x10000, RZ ;  /* 0x00010000b1847824 */ /* 0x001fe200078e00ff */
[----:B------:R-:W-:Y:S02]  /*317e0*/  PRMT R165, R11, 0x7104, RZ ;  /* 0x000071040ba57816 */ /* 0x000fe400000000ff */
[----:B------:R-:W-:Y:S02]  /*317f0*/  LOP3.LUT R134, R8, 0xff, RZ, 0xc0, !PT ;  /* 0x000000ff08867812 */ /* 0x000fe400078ec0ff */
[----:B------:R-:W-:Y:S02]  /*31800*/  LOP3.LUT R133, R132, 0xff0000, RZ, 0xc0, !PT ;  /* 0x00ff000084857812 */ /* 0x000fe400078ec0ff */
[----:B------:R-:W-:Y:S01]  /*31810*/  LOP3.LUT R132, R176, 0xffff, RZ, 0xc0, !PT ;  /* 0x0000ffffb0847812 */ /* 0x000fe200078ec0ff */
[----:B------:R-:W-:Y:S01]  /*31820*/  IMAD.WIDE.U32 R134, R134, 0x10000, RZ ;  /* 0x0001000086867825 */ /* 0x000fe200078e00ff */
[----:B------:R-:W-:Y:S02]  /*31830*/  LOP3.LUT R170, R7, 0xff, RZ, 0xc0, !PT ;  /* 0x000000ff07aa7812 */ /* 0x000fe400078ec0ff */
[----:B------:R-:W-:-:S03]  /*31840*/  PRMT R132, R133, 0x4210, R132 ;  /* 0x0000421085847816 */ /* 0x000fc60000000084 */
[----:B------:R-:W-:Y:S01]  /*31850*/  IMAD.WIDE.U32 R170, R170, 0x100, RZ ;  /* 0x00000100aaaa7825 */ /* 0x000fe200078e00ff */
[----:B------:R-:W-:Y:S02]  /*31860*/  LOP3.LUT R165, R132, 0xff00, R165, 0xf8, !PT ;  /* 0x0000ff0084a57812 */ /* 0x000fe400078ef8a5 */
[----:B------:R-:W-:Y:S02]  /*31870*/  LOP3.LUT R132, R9, 0xff, RZ, 0xc0, !PT ;  /* 0x000000ff09847812 */ /* 0x000fe400078ec0ff */
[----:B------:R-:W-:-:S03]  /*31880*/  LOP3.LUT R165, R165, 0xff, R10, 0xf8, !PT ;  /* 0x000000ffa5a57812 */ /* 0x000fc600078ef80a */
[----:B------:R-:W-:-:S05]  /*31890*/  IMAD.WIDE.U32 R132, R132, 0x1000000, RZ ;  /* 0x0100000084847825 */ /* 0x000fca00078e00ff */
[----:B------:R-:W-:Y:S02]  /*318a0*/  LOP3.LUT R133, R135, R165, R133, 0xfe, !PT ;  /* 0x000000a587857212 */ /* 0x000fe400078efe85 */
[----:B------:R-:W-:Y:S02]  /*318b0*/  LOP3.LUT R132, R170, R132, R134, 0xfe, !PT ;  /* 0x00000084aa847212 */ /* 0x000fe400078efe86 */
[----:B------:R-:W0:Y:S01]  /*318c0*/  LDC.64 R134, c[0x0][0x3b0] ;  /* 0x0000ec00ff867b82 */ /* 0x000e220000000a00 */
[----:B------:R-:W-:Y:S02]  /*318d0*/  IADD3 R165, PT, PT, R167, 0xc0, RZ ;  /* 0x000000c0a7a57810 */ /* 0x000fe40007ffe0ff */
[----:B------:R-:W-:Y:S02]  /*318e0*/  LOP3.LUT R133, R133, R171, RZ, 0xfc, !PT ;  /* 0x000000ab85857212 */ /* 0x000fe400078efcff */
[----:B------:R-:W-:Y:S01]  /*318f0*/  LOP3.LUT R132, R132, 0xff, R6, 0xf8, !PT ;  /* 0x000000ff84847812 */ /* 0x000fe200078ef806 */
[----:B0-----:R-:W-:-:S05]  /*31900*/  IMAD.WIDE.U32 R134, R165, 0x8, R134 ;  /* 0x00000008a5867825 */ /* 0x001fca00078e0086 */
[----:B------:R1:W-:Y:S02]  /*31910*/  STG.E.64 desc[UR6][R134.64], R132 ;  /* 0x0000008486007986 */ /* 0x0003e4000c101b06 */
.L_x_6973:
[----:B------:R-:W-:Y:S05]  /*31920*/  BSYNC.RECONVERGENT B0 ;  /* 0x0000000000007941 */ /* 0x000fea0003800200 */
.L_x_6972:
[----:B01----:R-:W0:Y:S08]  /*31930*/  @P1 LDC.64 R134, c[0x0][0x390] ;  /* 0x0000e400ff861b82 */ /* 0x003e300000000a00 */
[----:B------:R-:W1:Y:S01]  /*31940*/  @P0 LDC.64 R132, c[0x0][0x3a0] ;  /* 0x0000e800ff840b82 */ /* 0x000e620000000a00 */
[----:B------:R-:W-:Y:S01]  /*31950*/  IADD3 R186, PT, PT, R168, 0xe0, RZ ;  /* 0x000000e0a8ba7810 */ /* 0x000fe20007ffe0ff */
[----:B------:R-:W-:-:S04]  /*31960*/  VIADD R187, R167, 0xe0 ;  /* 0x000000e0a7bb7836 */ /* 0x000fc80000000000 */
[----:B0-----:R-:W-:-:S05]  /*31970*/  @P1 IMAD.WIDE.U32 R134, R187, 0x10, R134 ;  /* 0x00000010bb861825 */ /* 0x001fca00078e0086 */
[----:B-----5:R0:W5:Y:S01]  /*31980*/  @P1 LDG.E.128 R44, desc[UR6][R134.64] ;  /* 0x00000006862c1981 */ /* 0x020162000c1e1d00 */
[----:B-1----:R-:W-:-:S05]  /*31990*/  @P0 IMAD.WIDE.U32 R132, R186, 0x10, R132 ;  /* 0x00000010ba840825 */ /* 0x002fca00078e0084 */
        /* <DEDUP_REMOVED lines=24> */
.L_x_6979:
        /* <DEDUP_REMOVED lines=12> */
.L_x_6981:
[----:B------:R-:W-:Y:S05]  /*31be0*/  BSYNC.RECONVERGENT B2 ;  /* 0x0000000000027941 */ /* 0x000fea0003800200 */
.L_x_6980:
        /* <DEDUP_REMOVED lines=58> */
[----:B------:R-:W-:Y:S02]  /*31f90*/  LOP3.LUT R179, R166, UR15, R135, 0x96, !PT ;  /* 0x0000000fa6b37c12 */ /* 0x000fe4000f8e9687 */
[----:B------:R-:W-:-:S07]  /*31fa0*/  MOV R170, R134 ;  /* 0x0000008600aa7202 */ /* 0x000fce0000000f00 */
.L_x_6978:
[----:B------:R-:W-:Y:S05]  /*31fb0*/  BSYNC.RECONVERGENT B1 ;  /* 0x0000000000017941 */ /* 0x000fea0003800200 */
.L_x_6977:
[----:B------:R-:W-:Y:S01]  /*31fc0*/  I2FP.F32.U32 R6, R6 ;  /* 0x0000000600067245 */ /* 0x000fe20000201000 */
[----:B------:R-:W-:Y:S01]  /*31fd0*/  IMAD.MOV.U32 R133, RZ, RZ, 0x2f800000 ;  /* 0x2f800000ff857424 */ /* 0x000fe200078e00ff */
[----:B------:R-:W-:-:S03]  /*31fe0*/  SHF.L.U32 R135, R40, 0x10, RZ ;  /* 0x0000001028877819 */ /* 0x000fc600000006ff */
[----:B------:R-:W-:Y:S01]  /*31ff0*/  FFMA.FTZ R6, R6, R133, 1.1641532182693481445e-10 ;  /* 0x2f00000006067423 */ /* 0x000fe20000010085 */
[----:B------:R-:W-:-:S04]  /*32000*/  IMAD.U32 R133, R48, 0x10000, RZ ;  /* 0x0001000030857824 */ /* 0x000fc800078e00ff */
[----:B------:R-:W-:Y:S02]  /*32010*/  FSETP.GTU.FTZ.AND P2, PT, R6, UR12, PT ;  /* 0x0000000c06007c0b */ /* 0x000fe4000bf5c000 */
[----:B------:R-:W-:-:S05]  /*32020*/  SHF.L.U32 R6, R44, 0x10, RZ ;  /* 0x000000102c067819 */ /* 0x000fca00000006ff */
[----:B------:R-:W-:-:S04]  /*32030*/  FMUL.FTZ R6, R6, UR9 ;  /* 0x0000000906067c20 */ /* 0x000fc80008410000 */
[----:B------:R-:W-:-:S05]  /*32040*/  FMUL.FTZ R6, R6, UR8 ;  /* 0x0000000806067c20 */ /* 0x000fca0008410000 */
[----:B------:R-:W-:Y:S02]  /*32050*/  FSEL R166, R6, RZ, !P2 ;  /* 0x000000ff06a67208 */ /* 0x000fe40005000000 */
[----:B------:R-:W-:-:S03]  /*32060*/  SEL R6, RZ, 0x1, P2 ;  /* 0x00000001ff067807 */ /* 0x000fc60001000000 */
[----:B------:R-:W-:-:S07]  /*32070*/  FFMA.FTZ R166, R166, R133, R135 ;  /* 0x00000085a6a67223 */ /* 0x000fce0000010087 */
.L_x_6976:
[----:B------:R-:W-:Y:S05]  /*32080*/  BSYNC.RECONVERGENT B0 ;  /* 0x0000000000007941 */ /* 0x000fea0003800200 */
.L_x_6975:
        /* <DEDUP_REMOVED lines=23> */
.L_x_6986:
        /* <DEDUP_REMOVED lines=12> */
.L_x_6988:
[----:B------:R-:W-:Y:S05]  /*322c0*/  BSYNC.RECONVERGENT B2 ;  /* 0x0000000000027941 */ /* 0x000fea0003800200 */
.L_x_6987:
        /* <DEDUP_REMOVED lines=61> */
.L_x_6985:
[----:B------:R-:W-:Y:S05]  /*326a0*/  BSYNC.RECONVERGENT B1 ;  /* 0x0000000000017941 */ /* 0x000fea0003800200 */
.L_x_6984:
        /* <DEDUP_REMOVED lines=14> */
.L_x_6983:
[----:B------:R-:W-:Y:S05]  /*32790*/  BSYNC.RECONVERGENT B0 ;  /* 0x0000000000007941 */ /* 0x000fea0003800200 */
.L_x_6982:
        /* <DEDUP_REMOVED lines=22> */
.L_x_6993:
        /* <DEDUP_REMOVED lines=12> */
.L_x_6995:
[----:B------:R-:W-:Y:S05]  /*329c0*/  BSYNC.RECONVERGENT B2 ;  /* 0x0000000000027941 */ /* 0x000fea0003800200 */
.L_x_6994:
        /* <DEDUP_REMOVED lines=58> */
[----:B------:R-:W-:Y:S01]  /*32d70*/  MOV R184, R132 ;  /* 0x0000008400b87202 */ /* 0x000fe20000000f00 */
[----:B------:R-:W-:Y:S01]  /*32d80*/  HFMA2 R132, -RZ, RZ, 0, 0 ;  /* 0x00000000ff847431 */ /* 0x000fe200000001ff */
[----:B------:R-:W-:-:S07]  /*32d90*/  LOP3.LUT R181, R156, R134, R133, 0x96, !PT ;  /* 0x000000869cb57212 */ /* 0x000fce00078e9685 */
.L_x_6992:
[----:B------:R-:W-:Y:S05]  /*32da0*/  BSYNC.RECONVERGENT B1 ;  /* 0x0000000000017941 */ /* 0x000fea0003800200 */
.L_x_6991:
        /* <DEDUP_REMOVED lines=12> */
.L_x_6990:
[----:B------:R-:W-:Y:S05]  /*32e70*/  BSYNC.RECONVERGENT B0 ;  /* 0x0000000000007941 */ /* 0x000fea0003800200 */
.L_x_6989:
        /* <DEDUP_REMOVED lines=23> */
.L_x_7000:
        /* <DEDUP_REMOVED lines=12> */
.L_x_7002:
[----:B------:R-:W-:Y:S05]  /*330b0*/  BSYNC.RECONVERGENT B2 ;  /* 0x0000000000027941 */ /* 0x000fea0003800200 */
.L_x_7001:
        /* <DEDUP_REMOVED lines=61> */
.L_x_6999:
[----:B------:R-:W-:Y:S05]  /*33490*/  BSYNC.RECONVERGENT B1 ;  /* 0x0000000000017941 */ /* 0x000fea0003800200 */
.L_x_6998:
        /* <DEDUP_REMOVED lines=14> */
.L_x_6997:
[----:B------:R-:W-:Y:S05]  /*33580*/  BSYNC.RECONVERGENT B0 ;  /* 0x0000000000007941 */ /* 0x000fea0003800200 */
.L_x_6996:
        /* <DEDUP_REMOVED lines=22> */
.L_x_7007:
        /* <DEDUP_REMOVED lines=12> */
.L_x_7009:
[----:B------:R-:W-:Y:S05]  /*337b0*/  BSYNC.RECONVERGENT B2 ;  /* 0x0000000000027941 */ /* 0x000fea0003800200 */
.L_x_7008:
        /* <DEDUP_REMOVED lines=61> */
.L_x_7006:
[----:B------:R-:W-:Y:S05]  /*33b90*/  BSYNC.RECONVERGENT B1 ;  /* 0x0000000000017941 */ /* 0x000fea0003800200 */
.L_x_7005:
        /* <DEDUP_REMOVED lines=12> */
.L_x_7004:
[----:B------:R-:W-:Y:S05]  /*33c60*/  BSYNC.RECONVERGENT B0 ;  /* 0x0000000000007941 */ /* 0x000fea0003800200 */
.L_x_7003:
        /* <DEDUP_REMOVED lines=23> */
.L_x_7014:
        /* <DEDUP_REMOVED lines=12> */
.L_x_7016:
[----:B------:R-:W-:Y:S05]  /*33ea0*/  BSYNC.RECONVERGENT B2 ;  /* 0x0000000000027941 */ /* 0x000fea0003800200 */
.L_x_7015:
        /* <DEDUP_REMOVED lines=61> */
.L_x_7013:
[----:B------:R-:W-:Y:S05]  /*34280*/  BSYNC.RECONVERGENT B1 ;  /* 0x0000000000017941 */ /* 0x000fea0003800200 */
.L_x_7012:
        /* <DEDUP_REMOVED lines=14> */
.L_x_7011:
[----:B------:R-:W-:Y:S05]  /*34370*/  BSYNC.RECONVERGENT B0 ;  /* 0x0000000000007941 */ /* 0x000fea0003800200 */
.L_x_7010:
        /* <DEDUP_REMOVED lines=22> */
.L_x_7021:
        /* <DEDUP_REMOVED lines=12> */
.L_x_7023:
[----:B------:R-:W-:Y:S05]  /*345a0*/  BSYNC.RECONVERGENT B2 ;  /* 0x0000000000027941 */ /* 0x000fea0003800200 */
.L_x_7022:
        /* <DEDUP_REMOVED lines=56> */
[----:B------:R-:W-:-:S05]  /*34930*/  IMAD.WIDE.U32 R134, R173, -0x326172a9, RZ ;  /* 0xcd9e8d57ad867825 */ /* 0x000fca00078e00ff */
[----:B------:R-:W-:Y:S01]  /*34940*/  LOP3.LUT R181, R156, R132, R135, 0x96, !PT ;  /* 0x000000849cb57212 */ /* 0x000fe200078e9687 */
[----:B------:R-:W-:Y:S01]  /*34950*/  HFMA2 R132, -RZ, RZ, 0, 0 ;  /* 0x00000000ff847431 */ /* 0x000fe200000001ff */
[----:B------:R-:W-:Y:S01]  /*34960*/  MOV R184, R134 ;  /* 0x0000008600b87202 */ /* 0x000fe20000000f00 */
[----:B------:R-:W-:-:S07]  /*34970*/  IMAD.MOV.U32 R134, RZ, RZ, R165 ;  /* 0x000000ffff867224 */ /* 0x000fce00078e00a5 */
.L_x_7020:
[----:B------:R-:W-:Y:S05]  /*34980*/  BSYNC.RECONVERGENT B1 ;  /* 0x0000000000017941 */ /* 0x000fea0003800200 */
.L_x_7019:
[----:B------:R-:W-:Y:S01]  /*34990*/  I2FP.F32.U32 R133, R134 ;  /* 0x0000008600857245 */ /* 0x000fe20000201000 */
[----:B------:R-:W-:-:S04]  /*349a0*/  IMAD.MOV.U32 R134, RZ, RZ, 0x2f800000 ;  /* 0x2f800000ff867424 */ /* 0x000fc800078e00ff */
[----:B------:R-:W-:Y:S01]  /*349b0*/  FFMA.FTZ R133, R133, R134, 1.1641532182693481445e-10 ;  /* 0x2f00000085857423 */ /* 0x000fe20000010086 */
[----:B------:R-:W-:-:S04]  /*349c0*/  SHF.L.U32 R134, R43, 0x10, RZ ;  /* 0x000000102b867819 */ /* 0x000fc800000006ff */
[----:B------:R-:W-:Y:S02]  /*349d0*/  FSETP.GTU.FTZ.AND P2, PT, R133, UR12, PT ;  /* 0x0000000c85007c0b */ /* 0x000fe4000bf5c000 */
[----:B------:R-:W-:Y:S02]  /*349e0*/  SHF.L.U32 R133, R47, 0x10, RZ ;  /* 0x000000102f857819 */ /* 0x000fe400000006ff */
[----:B------:R-:W-:-:S03]  /*349f0*/  SEL R177, RZ, 0x1, P2 ;  /* 0x00000001ffb17807 */ /* 0x000fc60001000000 */
[----:B------:R-:W-:-:S04]  /*34a00*/  FMUL.FTZ R133, R133, UR9 ;  /* 0x0000000985857c20 */ /* 0x000fc80008410000 */
[----:B------:R-:W-:-:S05]  /*34a10*/  FMUL.FTZ R133, R133, UR8 ;  /* 0x0000000885857c20 */ /* 0x000fca0008410000 */
[----:B------:R-:W-:Y:S01]  /*34a20*/  FSEL R178, R133, RZ, !P2 ;  /* 0x000000ff85b27208 */ /* 0x000fe20005000000 */
[----:B------:R-:W-:-:S04]  /*34a30*/  IMAD.U32 R133, R51, 0x10000, RZ ;  /* 0x0001000033857824 */ /* 0x000fc800078e00ff */
[----:B------:R-:W-:-:S07]  /*34a40*/  FFMA.FTZ R178, R178, R133, R134 ;  /* 0x00000085b2b27223 */ /* 0x000fce0000010086 */
.L_x_7018:
[----:B------:R-:W-:Y:S05]  /*34a50*/  BSYNC.RECONVERGENT B0 ;  /* 0x0000000000007941 */ /* 0x000fea0003800200 */
.L_x_7017:
        /* <DEDUP_REMOVED lines=23> */
.L_x_7028:
        /* <DEDUP_REMOVED lines=12> */
.L_x_7030:
[----:B------:R-:W-:Y:S05]  /*34c90*/  BSYNC.RECONVERGENT B2 ;  /* 0x0000000000027941 */ /* 0x000fea0003800200 */
.L_x_7029:
        /* <DEDUP_REMOVED lines=54> */
[----:B------:R-:W-:-:S03]  /*35000*/  MOV R133, R213 ;  /* 0x000000d500857202 */ /* 0x000fc60000000f00 */
[----:B------:R-:W-:-:S05]  /*35010*/  IMAD.WIDE.U32 R134, R134, -0x2daee0ad, RZ ;  /* 0xd2511f5386867825 */ /* 0x000fca00078e00ff */
[----:B------:R-:W-:Y:S02]  /*35020*/  LOP3.LUT R179, R172, UR15, R135, 0x96, !PT ;  /* 0x0000000facb37c12 */ /* 0x000fe4000f8e9687 */
[----:B------:R-:W-:Y:S01]  /*35030*/  MOV R165, R134 ;  /* 0x0000008600a57202 */ /* 0x000fe20000000f00 */
[----:B------:R-:W-:-:S04]  /*35040*/  IMAD.WIDE.U32 R134, R173, -0x326172a9, RZ ;  /* 0xcd9e8d57ad867825 */ /* 0x000fc800078e00ff */
[----:B------:R-:W-:Y:S01]  /*35050*/  IMAD.MOV.U32 R184, RZ, RZ, R134 ;  /* 0x000000ffffb87224 */ /* 0x000fe200078e0086 */
[----:B------:R-:W-:-:S07]  /*35060*/  LOP3.LUT R181, R156, R132, R135, 0x96, !PT ;  /* 0x000000849cb57212 */ /* 0x000fce00078e9687 */
.L_x_7027:
[----:B------:R-:W-:Y:S05]  /*35070*/  BSYNC.RECONVERGENT B1 ;  /* 0x0000000000017941 */ /* 0x000fea0003800200 */
.L_x_7026:
[----:B------:R-:W-:Y:S01]  /*35080*/  I2FP.F32.U32 R132, R133 ;  /* 0x0000008500847245 */ /* 0x000fe20000201000 */
[----:B------:R-:W-:Y:S01]  /*35090*/  HFMA2 R133, -RZ, RZ, 0.1171875, 0 ;  /* 0x2f800000ff857431 */ /* 0x000fe200000001ff */
[----:B------:R-:W-:-:S04]  /*350a0*/  PRMT R217, R43, 0x7632, R217 ;  /* 0x000076322bd97816 */ /* 0x000fc800000000d9 */
[----:B------:R-:W-:Y:S01]  /*350b0*/  SHF.L.U32 R217, R217, 0x10, RZ ;  /* 0x00000010d9d97819 */ /* 0x000fe200000006ff */
[----:B------:R-:W-:Y:S01]  /*350c0*/  FFMA.FTZ R132, R132, R133, 1.1641532182693481445e-10 ;  /* 0x2f00000084847423 */ /* 0x000fe20000010085 */
[----:B------:R-:W-:-:S04]  /*350d0*/  IMAD.U32 R133, R226, 0x10000, RZ ;  /* 0x00010000e2857824 */ /* 0x000fc800078e00ff */
[----:B------:R-:W-:Y:S02]  /*350e0*/  FSETP.GTU.FTZ.AND P0, PT, R132, UR12, PT ;  /* 0x0000000c84007c0b */ /* 0x000fe4000bf1c000 */
[----:B------:R-:W-:Y:S02]  /*350f0*/  PRMT R132, R47, 0x7632, R132 ;  /* 0x000076322f847816 */ /* 0x000fe40000000084 */
[----:B------:R-:W-:-:S03]  /*35100*/  SEL R176, RZ, 0x1, P0 ;  /* 0x00000001ffb07807 */ /* 0x000fc60000000000 */
[----:B------:R-:W-:-:S04]  /*35110*/  IMAD.U32 R132, R132, 0x10000, RZ ;  /* 0x0001000084847824 */ /* 0x000fc800078e00ff */
[----:B------:R-:W-:-:S04]  /*35120*/  FMUL.FTZ R132, R132, UR9 ;  /* 0x0000000984847c20 */ /* 0x000fc80008410000 */
[----:B------:R-:W-:-:S05]  /*35130*/  FMUL.FTZ R132, R132, UR8 ;  /* 0x0000000884847c20 */ /* 0x000fca0008410000 */
[----:B------:R-:W-:-:S05]  /*35140*/  FSEL R132, R132, RZ, !P0 ;  /* 0x000000ff84847208 */ /* 0x000fca0004000000 */
[----:B------:R-:W-:-:S07]  /*35150*/  FFMA.FTZ R217, R132, R133, R217 ;  /* 0x0000008584d97223 */ /* 0x000fce00000100d9 */
.L_x_7025:
[----:B------:R-:W-:Y:S05]  /*35160*/  BSYNC.RECONVERGENT B0 ;  /* 0x0000000000007941 */ /* 0x000fea0003800200 */
.L_x_7024:
[----:B------:R-:W-:Y:S02]  /*35170*/  F2FP.BF16.F32.PACK_AB R135, RZ, R217 ;  /* 0x000000d9ff87723e */ /* 0x000fe400000010ff */
[----:B------:R-:W-:Y:S02]  /*35180*/  PRMT R134, R174, 0x5410, R175 ;  /* 0x00005410ae867816 */ /* 0x000fe400000000af */
[----:B------:R-:W-:Y:S02]  /*35190*/  PRMT R133, R182, 0x5410, R180 ;  /* 0x00005410b6857816 */ /* 0x000fe400000000b4 */
[----:B------:R-:W-:Y:S02]  /*351a0*/  PRMT R132, R185, 0x5410, R183 ;  /* 0x00005410b9847816 */ /* 0x000fe400000000b7 */
[----:B------:R-:W-:Y:S01]  /*351b0*/  PRMT R135, R214, 0x5410, R135 ;  /* 0x00005410d6877816 */ /* 0x000fe20000000087 */
[----:B------:R-:W-:Y:S06]  /*351c0*/  BRA `(.L_x_7031) ;  /* 0x0000003400507947 */ /* 0x000fec0003800000 */
.L_x_6974:
        /* <DEDUP_REMOVED lines=21> */
.L_x_7036:
        /* <DEDUP_REMOVED lines=12> */
.L_x_7038:
[----:B------:R-:W-:Y:S05]  /*353e0*/  BSYNC.RECONVERGENT B2 ;  /* 0x0000000000027941 */ /* 0x000fea0003800200 */
.L_x_7037:
        /* <DEDUP_REMOVED lines=61> */
.L_x_7035:
[----:B------:R-:W-:Y:S05]  /*357c0*/  BSYNC.RECONVERGENT B1 ;  /* 0x0000000000017941 */ /* 0x000fea0003800200 */
.L_x_7034:
[----:B------:R-:W-:Y:S01]  /*357d0*/  I2FP.F32.U32 R6, R6 ;  /* 0x0000000600067245 */ /* 0x000fe20000201000 */
[----:B------:R-:W-:-:S04]  /*357e0*/  IMAD.MOV.U32 R133, RZ, RZ, 0x2f800000 ;  /* 0x2f800000ff857424 */ /* 0x000fc800078e00ff */
[----:B------:R-:W-:Y:S01]  /*357f0*/  FFMA.FTZ R6, R6, R133, 1.1641532182693481445e-10 ;  /* 0x2f00000006067423 */ /* 0x000fe20000010085 */
[----:B------:R-:W-:-:S04]  /*35800*/  IMAD.U32 R133, R48, 0x10000, RZ ;  /* 0x0001000030857824 */ /* 0x000fc800078e00ff */
[----:B------:R-:W-:Y:S02]  /*35810*/  FSETP.GTU.FTZ.AND P0, PT, R6, UR12, PT ;  /* 0x0000000c06007c0b */ /* 0x000fe4000bf1c000 */
[----:B-----5:R-:W-:-:S05]  /*35820*/  SHF.L.U32 R6, R44, 0x10, RZ ;  /* 0x000000102c067819 */ /* 0x020fca00000006ff */
[----:B------:R-:W-:-:S04]  /*35830*/  FMUL.FTZ R6, R6, UR9 ;  /* 0x0000000906067c20 */ /* 0x000fc80008410000 */
[----:B------:R-:W-:-:S05]  /*35840*/  FMUL.FTZ R6, R6, UR8 ;  /* 0x0000000806067c20 */ /* 0x000fca0008410000 */
[----:B------:R-:W-:Y:S02]  /*35850*/  FSEL R166, R6, RZ, !P0 ;  /* 0x000000ff06a67208 */ /* 0x000fe40004000000 */
[----:B------:R-:W-:-:S03]  /*35860*/  SEL R6, RZ, 0x1, P0 ;  /* 0x00000001ff067807 */ /* 0x000fc60000000000 */
[----:B------:R-:W-:-:S07]  /*35870*/  FMUL.FTZ R166, R133, R166 ;  /* 0x000000a685a67220 */ /* 0x000fce0000410000 */
.L_x_7033:
[----:B------:R-:W-:Y:S05]  /*35880*/  BSYNC.RECONVERGENT B0 ;  /* 0x0000000000007941 */ /* 0x000fea0003800200 */
.L_x_7032:
        /* <DEDUP_REMOVED lines=18> */
.L_x_7043:
        /* <DEDUP_REMOVED lines=12> */
.L_x_7045:
[----:B------:R-:W-:Y:S05]  /*35a70*/  BSYNC.RECONVERGENT B2 ;  /* 0x0000000000027941 */ /* 0x000fea0003800200 */
.L_x_7044:
        /* <DEDUP_REMOVED lines=61> */
.L_x_7042:
[----:B------:R-:W-:Y:S05]  /*35e50*/  BSYNC.RECONVERGENT B1 ;  /* 0x0000000000017941 */ /* 0x000fea0003800200 */
.L_x_7041:
        /* <DEDUP_REMOVED lines=12> */
.L_x_7040:
[----:B------:R-:W-:Y:S05]  /*35f20*/  BSYNC.RECONVERGENT B0 ;  /* 0x0000000000007941 */ /* 0x000fea0003800200 */
.L_x_7039:
        /* <DEDUP_REMOVED lines=18> */
.L_x_7050:
        /* <DEDUP_REMOVED lines=12> */
.L_x_7052:
[----:B------:R-:W-:Y:S05]  /*36110*/  BSYNC.RECONVERGENT B2 ;  /* 0x0000000000027941 */ /* 0x000fea0003800200 */
.L_x_7051:
        /* <DEDUP_REMOVED lines=61> */
.L_x_7049:
[----:B------:R-:W-:Y:S05]  /*364f0*/  BSYNC.RECONVERGENT B1 ;  /* 0x0000000000017941 */ /* 0x000fea0003800200 */
.L_x_7048:
[----:B------:R-:W-:Y:S01]  /*36500*/  I2FP.F32.U32 R8, R8 ;  /* 0x0000000800087245 */ /* 0x000fe20000201000 */
[----:B------:R-:W-:-:S04]  /*36510*/  IMAD.MOV.U32 R133, RZ, RZ, 0x2f800000 ;  /* 0x2f800000ff857424 */ /* 0x000fc800078e00ff */
[----:B------:R-:W-:-:S05]  /*36520*/  FFMA.FTZ R8, R8, R133, 1.1641532182693481445e-10 ;  /* 0x2f00000008087423 */ /* 0x000fca0000010085 */
[----:B------:R-:W-:Y:S02]  /*36530*/  FSETP.GTU.FTZ.AND P0, PT, R8, UR12, PT ;  /* 0x0000000c08007c0b */ /* 0x000fe4000bf1c000 */
[----:B-----5:R-:W-:-:S05]  /*36540*/  SHF.L.U32 R8, R45, 0x10, RZ ;  /* 0x000000102d087819 */ /* 0x020fca00000006ff */
[----:B------:R-:W-:-:S04]  /*36550*/  FMUL.FTZ R8, R8, UR9 ;  /* 0x0000000908087c20 */ /* 0x000fc80008410000 */
[----:B------:R-:W-:-:S05]  /*36560*/  FMUL.FTZ R8, R8, UR8 ;  /* 0x0000000808087c20 */ /* 0x000fca0008410000 */
[----:B------:R-:W-:Y:S01]  /*36570*/  FSEL R168, R8, RZ, !P0 ;  /* 0x000000ff08a87208 */ /* 0x000fe20004000000 */
[----:B------:R-:W-:-:S04]  /*36580*/  IMAD.U32 R8, R49, 0x10000, RZ ;  /* 0x0001000031087824 */ /* 0x000fc800078e00ff */
[----:B------:R-:W-:Y:S01]  /*36590*/  FMUL.FTZ R168, R8, R168 ;  /* 0x000000a808a87220 */ /* 0x000fe20000410000 */
[----:B------:R-:W-:-:S07]  /*365a0*/  SEL R8, RZ, 0x1, P0 ;  /* 0x00000001ff087807 */ /* 0x000fce0000000000 */
.L_x_7047:
[----:B------:R-:W-:Y:S05]  /*365b0*/  BSYNC.RECONVERGENT B0 ;  /* 0x0000000000007941 */ /* 0x000fea0003800200 */
.L_x_7046:
        /* <DEDUP_REMOVED lines=18> */
.L_x_7057:
        /* <DEDUP_REMOVED lines=12> */
.L_x_7059:
[----:B------:R-:W-:Y:S05]  /*367a0*/  BSYNC.RECONVERGENT B2 ;  /* 0x0000000000027941 */ /* 0x000fea0003800200 */
.L_x_7058:
        /* <DEDUP_REMOVED lines=61> */
.L_x_7056:
[----:B------:R-:W-:Y:S05]  /*36b80*/  BSYNC.RECONVERGENT B1 ;  /* 0x0000000000017941 */ /* 0x000fea0003800200 */
.L_x_7055:
        /* <DEDUP_REMOVED lines=12> */
.L_x_7054:
[----:B------:R-:W-:Y:S05]  /*36c50*/  BSYNC.RECONVERGENT B0 ;  /* 0x0000000000007941 */ /* 0x000fea0003800200 */
.L_x_7053:
        /* <DEDUP_REMOVED lines=18> */
.L_x_7064:
        /* <DEDUP_REMOVED lines=12> */
.L_x_7066:
[----:B------:R-:W-:Y:S05]  /*36e40*/  BSYNC.RECONVERGENT B2 ;  /* 0x0000000000027941 */ /* 0x000fea0003800200 */
.L_x_7065:
        /* <DEDUP_REMOVED lines=61> */
.L_x_7063:
[----:B------:R-:W-:Y:S05]  /*37220*/  BSYNC.RECONVERGENT B1 ;  /* 0x0000000000017941 */ /* 0x000fea0003800200 */
.L_x_7062:
        /* <DEDUP_REMOVED lines=11> */
.L_x_7061:
[----:B------:R-:W-:Y:S05]  /*372e0*/  BSYNC.RECONVERGENT B0 ;  /* 0x0000000000007941 */ /* 0x000fea0003800200 */
.L_x_7060:
        /* <DEDUP_REMOVED lines=18> */
.L_x_7071:
        /* <DEDUP_REMOVED lines=12> */
.L_x_7073:
[----:B------:R-:W-:Y:S05]  /*374d0*/  BSYNC.RECONVERGENT B2 ;  /* 0x0000000000027941 */ /* 0x000fea0003800200 */
.L_x_7072:
        /* <DEDUP_REMOVED lines=61> */
.L_x_7070:
[----:B------:R-:W-:Y:S05]  /*378b0*/  BSYNC.RECONVERGENT B1 ;  /* 0x0000000000017941 */ /* 0x000fea0003800200 */
.L_x_7069:
        /* <DEDUP_REMOVED lines=12> */
.L_x_7068:
[----:B------:R-:W-:Y:S05]  /*37980*/  BSYNC.RECONVERGENT B0 ;  /* 0x0000000000007941 */ /* 0x000fea0003800200 */
.L_x_7067:
        /* <DEDUP_REMOVED lines=18> */
.L_x_7078:
        /* <DEDUP_REMOVED lines=12> */
.L_x_7080:
[----:B------:R-:W-:Y:S05]  /*37b70*/  BSYNC.RECONVERGENT B2 ;  /* 0x0000000000027941 */ /* 0x000fea0003800200 */
.L_x_7079:
        /* <DEDUP_REMOVED lines=55> */
[----:B------:R-:W-:Y:S02]  /*37ef0*/  LOP3.LUT R179, R174, UR15, R173, 0x96, !PT ;  /* 0x0000000faeb37c12 */ /* 0x000fe4000f8e96ad */
[----:B------:R-:W-:Y:S01]  /*37f00*/  MOV R165, R172 ;  /* 0x000000ac00a57202 */ /* 0x000fe20000000f00 */
[----:B------:R-:W-:-:S04]  /*37f10*/  IMAD.WIDE.U32 R172, R175, -0x326172a9, RZ ;  /* 0xcd9e8d57afac7825 */ /* 0x000fc800078e00ff */
[----:B------:R-:W-:Y:S01]  /*37f20*/  IMAD.MOV.U32 R184, RZ, RZ, R172 ;  /* 0x000000ffffb87224 */ /* 0x000fe200078e00ac */
[----:B------:R-:W-:Y:S01]  /*37f30*/  LOP3.LUT R181, R156, R132, R173, 0x96, !PT ;  /* 0x000000849cb57212 */ /* 0x000fe200078e96ad */
[----:B------:R-:W-:-:S07]  /*37f40*/  HFMA2 R132, -RZ, RZ, 0, 0 ;  /* 0x00000000ff847431 */ /* 0x000fce00000001ff */
.L_x_7077:
[----:B------:R-:W-:Y:S05]  /*37f50*/  BSYNC.RECONVERGENT B1 ;  /* 0x0000000000017941 */ /* 0x000fea0003800200 */
.L_x_7076:
        /* <DEDUP_REMOVED lines=11> */
.L_x_7075:
[----:B------:R-:W-:Y:S05]  /*38010*/  BSYNC.RECONVERGENT B0 ;  /* 0x0000000000007941 */ /* 0x000fea0003800200 */
.L_x_7074:
        /* <DEDUP_REMOVED lines=18> */
.L_x_7085:
        /* <DEDUP_REMOVED lines=12> */
.L_x_7087:
[----:B------:R-:W-:Y:S05]  /*38200*/  BSYNC.RECONVERGENT B2 ;  /* 0x0000000000027941 */ /* 0x000fea0003800200 */
.L_x_7086:
        /* <DEDUP_REMOVED lines=53> */
[----:B------:R-:W-:Y:S01]  /*38560*/  IMAD.WIDE.U32 R172, R173, -0x326172a9, RZ ;  /* 0xcd9e8d57adac7825 */ /* 0x000fe200078e00ff */
[----:B------:R-:W-:-:S03]  /*38570*/  UIADD3 UR15, UPT, UPT, UR5, -0x695add53, URZ ;  /* 0x96a522ad050f7890 */ /* 0x000fc6000fffe0ff */
[----:B------:R-:W-:Y:S01]  /*38580*/  IMAD.MOV.U32 R184, RZ, RZ, R172 ;  /* 0x000000ffffb87224 */ /* 0x000fe200078e00ac */
[----:B------:R-:W-:Y:S01]  /*38590*/  LOP3.LUT R181, R156, R132, R173, 0x96, !PT ;  /* 0x000000849cb57212 */ /* 0x000fe200078e96ad */
[----:B------:R-:W-:-:S05]  /*385a0*/  IMAD.WIDE.U32 R132, R133, -0x2daee0ad, RZ ;  /* 0xd2511f5385847825 */ /* 0x000fca00078e00ff */
[----:B------:R-:W-:Y:S02]  /*385b0*/  LOP3.LUT R179, R174, UR15, R133, 0x96, !PT ;  /* 0x0000000faeb37c12 */ /* 0x000fe4000f8e9685 */
[----:B------:R-:W-:Y:S01]  /*385c0*/  MOV R133, R165 ;  /* 0x000000a500857202 */ /* 0x000fe20000000f00 */
[----:B------:R-:W-:-:S07]  /*385d0*/  IMAD.MOV.U32 R165, RZ, RZ, R132 ;  /* 0x000000ffffa57224 */ /* 0x000fce00078e0084 */
.L_x_7084:
[----:B------:R-:W-:Y:S05]  /*385e0*/  BSYNC.RECONVERGENT B1 ;  /* 0x0000000000017941 */ /* 0x000fea0003800200 */
.L_x_7083:
[----:B------:R-:W-:Y:S01]  /*385f0*/  I2FP.F32.U32 R132, R133 ;  /* 0x0000008500847245 */ /* 0x000fe20000201000 */
[----:B------:R-:W-:-:S04]  /*38600*/  IMAD.MOV.U32 R133, RZ, RZ, 0x2f800000 ;  /* 0x2f800000ff857424 */ /* 0x000fc800078e00ff */
[----:B------:R-:W-:-:S05]  /*38610*/  FFMA.FTZ R132, R132, R133, 1.1641532182693481445e-10 ;  /* 0x2f00000084847423 */ /* 0x000fca0000010085 */
[----:B------:R-:W-:Y:S02]  /*38620*/  FSETP.GTU.FTZ.AND P0, PT, R132, UR12, PT ;  /* 0x0000000c84007c0b */ /* 0x000fe4000bf1c000 */
[----:B-----5:R-:W-:Y:S02]  /*38630*/  PRMT R132, R47, 0x7632, R132 ;  /* 0x000076322f847816 */ /* 0x020fe40000000084 */
[----:B------:R-:W-:Y:S02]  /*38640*/  SEL R176, RZ, 0x1, P0 ;  /* 0x00000001ffb07807 */ /* 0x000fe40000000000 */
[----:B------:R-:W-:-:S05]  /*38650*/  SHF.L.U32 R132, R132, 0x10, RZ ;  /* 0x0000001084847819 */ /* 0x000fca00000006ff */
[----:B------:R-:W-:-:S04]  /*38660*/  FMUL.FTZ R132, R132, UR9 ;  /* 0x0000000984847c20 */ /* 0x000fc80008410000 */
[----:B------:R-:W-:-:S05]  /*38670*/  FMUL.FTZ R132, R132, UR8 ;  /* 0x0000000884847c20 */ /* 0x000fca0008410000 */
[----:B------:R-:W-:Y:S01]  /*38680*/  FSEL R217, R132, RZ, !P0 ;  /* 0x000000ff84d97208 */ /* 0x000fe20004000000 */
[----:B------:R-:W-:-:S04]  /*38690*/  IMAD.U32 R132, R226, 0x10000, RZ ;  /* 0x00010000e2847824 */ /* 0x000fc800078e00ff */
[----:B------:R-:W-:-:S07]  /*386a0*/  FMUL.FTZ R217, R132, R217 ;  /* 0x000000d984d97220 */ /* 0x000fce0000410000 */
.L_x_7082:
[----:B------:R-:W-:Y:S05]  /*386b0*/  BSYNC.RECONVERGENT B0 ;  /* 0x0000000000007941 */ /* 0x000fea0003800200 */
.L_x_7081:
[----:B------:R-:W-:Y:S02]  /*386c0*/  F2FP.BF16.F32.PACK_AB R156, RZ, R217 ;  /* 0x000000d9ff9c723e */ /* 0x000fe400000010ff */
[----:B------:R-:W-:Y:S02]  /*386d0*/  PRMT R134, R134, 0x5410, R135 ;  /* 0x0000541086867816 */ /* 0x000fe40000000087 */
[----:B------:R-:W-:Y:S02]  /*386e0*/  PRMT R133, R182, 0x5410, R180 ;  /* 0x00005410b6857816 */ /* 0x000fe400000000b4 */
[----:B------:R-:W-:Y:S02]  /*386f0*/  PRMT R132, R185, 0x5410, R183 ;  /* 0x00005410b9847816 */ /* 0x000fe400000000b7 */
[----:B------:R-:W-:-:S07]  /*38700*/  PRMT R135, R213, 0x5410, R156 ;  /* 0x00005410d5877816 */ /* 0x000fce000000009c */
.L_x_7031:
[----:B------:R-:W0:Y:S01]  /*38710*/  LDC.64 R172, c[0x0][0x3a8] ;  /* 0x0000ea00ffac7b82 */ /* 0x000e220000000a00 */
[----:B------:R-:W1:Y:S01]  /*38720*/  S2R R175, SR_TID.X ;  /* 0x0000000000af7919 */ /* 0x000e620000002100 */
[----:B------:R-:W-:Y:S01]  /*38730*/  BSSY.RECONVERGENT B0, `(.L_x_7088) ;  /* 0x0000057000007945 */ /* 0x000fe20003800200 */
[----:B0-----:R-:W-:-:S05]  /*38740*/  IMAD.WIDE.U32 R172, R186, 0x10, R172 ;  /* 0x00000010baac7825 */ /* 0x001fca00078e00ac */
[----:B------:R0:W-:Y:S01]  /*38750*/  STG.E.128 desc[UR6][R172.64], R132 ;  /* 0x00000084ac007986 */ /* 0x0001e2000c101d06 */
[----:B-1----:R-:W-:Y:S01]  /*38760*/  LOP3.LUT P0, RZ, R175, 0x1f, RZ, 0xc0, !PT ;  /* 0x0000001fafff7812 */ /* 0x002fe2000780c0ff */
        /* <DEDUP_REMOVED lines=62> */
[----:B------:R-:W-:Y:S06]  /*38b50*/  @!P1 BRA `(.L_x_7089) ;  /* 0x0000000000509947 */ /* 0x000fec0003800000 */
[----:B------:R-:W-:Y:S02]  /*38b60*/  SHF.L.U32 R132, R177, 0x10, RZ ;  /* 0x00000010b1847819 */ /* 0x000fe400000006ff */
        /* <DEDUP_REMOVED lines=19> */
.L_x_7089:
[----:B------:R-:W-:Y:S05]  /*38ca0*/  BSYNC.RECONVERGENT B0 ;  /* 0x0000000000007941 */ /* 0x000fea0003800200 */
.L_x_7088:
[----:B------:R-:W-:Y:S01]  /*38cb0*/  UMOV UR15, 0xffffffff ;  /* 0xffffffff000f7882 */ /* 0x000fe20000000000 */
[----:B0-----:R-:W-:-:S04]  /*38cc0*/  FADD.FTZ R132, R156, R178 ;  /* 0x000000b29c847221 */ /* 0x001fc80000010000 */
        /* <DEDUP_REMOVED lines=151> */
.L_x_7105:
[----:B-1----:R-:W-:Y:S01]  /*39640*/  FADD.FTZ R133, R156, R133 ;  /* 0x000000859c857221 */ /* 0x002fe20000010000 */
[----:B------:R-:W-:Y:S01]  /*39650*/  ISETP.NE.AND P1, PT, RZ, UR13, PT ;  /* 0x0000000dff007c0c */ /* 0x000fe2000bf25270 */
[----:B------:R-:W-:Y:S02]  /*39660*/  BSSY.RECONVERGENT B0, `(.L_x_7091) ;  /* 0x00001b4000007945 */ /* 0x000fe40003800200 */
[----:B------:R-:W-:Y:S02]  /*39670*/  FFMA.FTZ R134, R133, R132, UR14 ;  /* 0x0000000e85867e23 */ /* 0x000fe40008010084 */
[----:B------:R-:W1:Y:S02]  /*39680*/  @!P0 LDC.64 R132, c[0x0][0x3c0] ;  /* 0x0000f000ff848b82 */ /* 0x000e640000000a00 */
[----:B-1----:R-:W-:-:S05]  /*39690*/  @!P0 IMAD.WIDE R132, R2, 0x4, R132 ;  /* 0x0000000402848825 */ /* 0x002fca00078e0284 */
[----:B------:R1:W-:Y:S02]  /*396a0*/  @!P0 STG.E desc[UR6][R132.64], R173 ;  /* 0x000000ad84008986 */ /* 0x0003e4000c101906 */
[----:B-1----:R-:W-:-:S05]  /*396b0*/  FMUL.FTZ R132, R173, R173 ;  /* 0x000000adad847220 */ /* 0x002fca0000410000 */
[----:B------:R-:W-:-:S05]  /*396c0*/  FSEL R132, R132, RZ, P1 ;  /* 0x000000ff84847208 */ /* 0x000fca0000800000 */
[----:B------:R-:W-:Y:S02]  /*396d0*/  FADD.FTZ R134, R134, R132 ;  /* 0x0000008486867221 */ /* 0x000fe40000010000 */
[----:B------:R-:W1:Y:S02]  /*396e0*/  @!P0 LDC.64 R132, c[0x0][0x3c8] ;  /* 0x0000f200ff848b82 */ /* 0x000e640000000a00 */
[----:B0-----:R-:W0:Y:S01]  /*396f0*/  MUFU.RSQ R156, R134 ;  /* 0x00000086009c7308 */ /* 0x001e220000001400 */
[----:B-1----:R-:W-:-:S05]  /*39700*/  @!P0 IMAD.WIDE R132, R2, 0x4, R132 ;  /* 0x0000000402848825 */ /* 0x002fca00078e0284 */
[----:B0-----:R0:W-:Y:S01]  /*39710*/  @!P0 STG.E desc[UR6][R132.64], R156 ;  /* 0x0000009c84008986 */ /* 0x0011e2000c101906 */
[----:B------:R-:W-:-:S13]  /*39720*/  ISETP.GE.AND P0, PT, R200, 0x1, PT ;  /* 0x00000001c800780c */ /* 0x000fda0003f06270 */
[----:B0-----:R-:W-:Y:S05]  /*39730*/  @!P0 BRA `(.L_x_7092) ;  /* 0x0000001800988947 */ /* 0x001fea0003800000 */
[----:B------:R-:W0:Y:S01]  /*39740*/  LDC R172, c[0x0][0x388] ;  /* 0x0000e200ffac7b82 */ /* 0x000e220000000800 */
[----:B------:R-:W-:Y:S01]  /*39750*/  VIADD R132, R200, 0xffffffff ;  /* 0xffffffffc8847836 */ /* 0x000fe20000000000 */
[----:B------:R-:W-:Y:S01]  /*39760*/  LOP3.LUT R135, R175, 0x1f, RZ, 0xc0, !PT ;  /* 0x0000001faf877812 */ /* 0x000fe200078ec0ff */
[----:B------:R-:W2:Y:S01]  /*39770*/  LDL R183, [R1+0x4] ;  /* 0x0000040001b77983 */ /* 0x000ea20000100800 */
[----:B------:R-:W-:Y:S01]  /*39780*/  FSEL R173, R173, RZ, !P1 ;  /* 0x000000ffadad7208 */ /* 0x000fe20004800000 */
[----:B------:R-:W-:Y:S02]  /*39790*/  IMAD.U32 R134, R108, 0x10000, RZ ;  /* 0x000100006c867824 */ /* 0x000fe400078e00ff */
[----:B------:R-:W3:Y:S04]  /*397a0*/  LDL R185, [R1] ;  /* 0x0000000001b97983 */ /* 0x000ee80000100800 */
[----:B------:R-:W4:Y:S04]  /*397b0*/  LDL R180, [R1+0xc] ;  /* 0x00000c0001b47983 */ /* 0x000f280000100800 */
[----:B------:R-:W4:Y:S04]  /*397c0*/  LDL R182, [R1+0x8] ;  /* 0x0000080001b67983 */ /* 0x000f280000100800 */
[----:B------:R-:W4:Y:S01]  /*397d0*/  LDL R174, [R1+0x14] ;  /* 0x0000140001ae7983 */ /* 0x000f220000100800 */
[----:B0-----:R-:W-:-:S03]  /*397e0*/  IMAD R132, R132, R172, RZ ;  /* 0x000000ac84847224 */ /* 0x001fc600078e02ff */
[----:B------:R-:W4:Y:S02]  /*397f0*/  LDL R175, [R1+0x10] ;  /* 0x0000100001af7983 */ /* 0x000f240000100800 */
[----:B------:R-:W-:-:S04]  /*39800*/  SHF.R.S32.HI R133, RZ, 0x1f, R132 ;  /* 0x0000001fff857819 */ /* 0x000fc80000011484 */
[----:B------:R-:W-:-:S04]  /*39810*/  LEA.HI R133, R133, R132, RZ, 0x3 ;  /* 0x0000008485857211 */ /* 0x000fc800078f18ff */
[----:B------:R-:W-:Y:S01]  /*39820*/  LEA.HI.SX32 R172, R133, R135, 0x1d ;  /* 0x0000008785ac7211 */ /* 0x000fe200078feaff */
[----:B------:R-:W-:-:S04]  /*39830*/  FADD.FTZ R133, -R173, R140 ;  /* 0x0000008cad857221 */ /* 0x000fc80000010100 */
[----:B------:R-:W-:Y:S01]  /*39840*/  FMUL.FTZ R132, R156, R133 ;  /* 0x000000859c847220 */ /* 0x000fe20000410000 */
[----:B------:R-:W-:Y:S01]  /*39850*/  SHF.L.U32 R133, R196, 0x10, RZ ;  /* 0x00000010c4857819 */ /* 0x000fe200000006ff */
[----:B------:R-:W-:-:S04]  /*39860*/  FADD.FTZ R141, -R173, R141 ;  /* 0x0000008dad8d7221 */ /* 0x000fc80000010100 */
[----:B------:R-:W-:Y:S01]  /*39870*/  FFMA.FTZ R132, R132, R133, R134 ;  /* 0x0000008584847223 */ /* 0x000fe20000010086 */
[----:B------:R-:W-:Y:S01]  /*39880*/  SHF.L.U32 R133, R227, 0x10, RZ ;  /* 0x00000010e3857819 */ /* 0x000fe200000006ff */
[----:B------:R-:W-:Y:S01]  /*39890*/  FMUL.FTZ R140, R156, R141 ;  /* 0x0000008d9c8c7220 */ /* 0x000fe20000410000 */
[----:B------:R-:W-:-:S04]  /*398a0*/  IMAD.U32 R134, R228, 0x10000, RZ ;  /* 0x00010000e4867824 */ /* 0x000fc800078e00ff */
        /* <DEDUP_REMOVED lines=9> */
[----:B------:R-:W-:-:S04]  /*39940*/  IMAD.U32 R135, R230, 0x10000, RZ ;  /* 0x00010000e6877824 */ /* 0x000fc800078e00ff */
[----:B------:R-:W-:Y:S01]  /*39950*/  FFMA.FTZ R141, R141, R134, R135 ;  /* 0x000000868d8d7223 */ /* 0x000fe20000010087 */
[----:B------:R-:W-:Y:S01]  /*39960*/  FADD.FTZ R135, -R173, R144 ;  /* 0x00000090ad877221 */ /* 0x000fe20000010100 */
[----:B------:R-:W-:-:S03]  /*39970*/  IMAD.U32 R142, R110, 0x10000, RZ ;  /* 0x000100006e8e7824 */ /* 0x000fc600078e00ff */
[----:B------:R-:W-:Y:S01]  /*39980*/  FMUL.FTZ R134, R156, R135 ;  /* 0x000000879c867220 */ /* 0x000fe20000410000 */
[----:B------:R-:W-:-:S05]  /*39990*/  SHF.L.U32 R135, R198, 0x10, RZ ;  /* 0x00000010c6877819 */ /* 0x000fca00000006ff */
        /* <DEDUP_REMOVED lines=14> */
[----:B------:R-:W-:Y:S01]  /*39a80*/  FMUL.FTZ R143, R156, R143 ;  /* 0x0000008f9c8f7220 */ /* 0x000fe20000410000 */
[----:B------:R-:W-:-:S03]  /*39a90*/  F2FP.BF16.F32.PACK_AB R134, R142, R134 ;  /* 0x000000868e86723e */ /* 0x000fc600000010ff */
[----:B------:R-:W-:Y:S02]  /*39aa0*/  FFMA.FTZ R144, R143, R144, R145 ;  /* 0x000000908f907223 */ /* 0x000fe40000010091 */
[----:B------:R-:W0:Y:S01]  /*39ab0*/  LDC.64 R142, c[0x0][0x428] ;  /* 0x00010a00ff8e7b82 */ /* 0x000e220000000a00 */
[----:B------:R-:W-:Y:S01]  /*39ac0*/  FADD.FTZ R145, -R173, R28 ;  /* 0x0000001cad917221 */ /* 0x000fe20000010100 */
[----:B------:R-:W-:Y:S01]  /*39ad0*/  F2FP.BF16.F32.PACK_AB R133, R141, R133 ;  /* 0x000000858d85723e */ /* 0x000fe200000010ff */
[----:B------:R-:W-:Y:S02]  /*39ae0*/  IMAD.U32 R147, R104, 0x10000, RZ ;  /* 0x0001000068937824 */ /* 0x000fe400078e00ff */
[----:B------:R-:W-:Y:S01]  /*39af0*/  FMUL.FTZ R28, R156, R145 ;  /* 0x000000919c1c7220 */ /* 0x000fe20000410000 */
[----:B------:R-:W-:Y:S02]  /*39b00*/  SHF.L.U32 R145, R192, 0x10, RZ ;  /* 0x00000010c0917819 */ /* 0x000fe400000006ff */
[----:B------:R-:W-:-:S02]  /*39b10*/  F2FP.BF16.F32.PACK_AB R132, R140, R132 ;  /* 0x000000848c84723e */ /* 0x000fc400000010ff */
[----:B------:R-:W-:Y:S01]  /*39b20*/  F2FP.BF16.F32.PACK_AB R135, R144, R135 ;  /* 0x000000879087723e */ /* 0x000fe200000010ff */
[C---:B------:R-:W-:Y:S01]  /*39b30*/  FADD.FTZ R31, -R173.reuse, R31 ;  /* 0x0000001fad1f7221 */ /* 0x040fe20000010100 */
[----:B------:R-:W-:Y:S01]  /*39b40*/  FFMA.FTZ R28, R28, R145, R147 ;  /* 0x000000911c1c7223 */ /* 0x000fe20000010093 */
[----:B------:R-:W-:Y:S01]  /*39b50*/  FADD.FTZ R145, -R173, R30 ;  /* 0x0000001ead917221 */ /* 0x000fe20000010100 */
[----:B------:R-:W-:Y:S01]  /*39b60*/  SHF.L.U32 R30, R237, 0x10, RZ ;  /* 0x00000010ed1e7819 */ /* 0x000fe200000006ff */
[----:B------:R-:W-:Y:S01]  /*39b70*/  FMUL.FTZ R31, R156, R31 ;  /* 0x0000001f9c1f7220 */ /* 0x000fe20000410000 */
[----:B0-----:R-:W-:-:S05]  /*39b80*/  IMAD.WIDE.U32 R140, R172, 0x10, R142 ;  /* 0x00000010ac8c7825 */ /* 0x001fca00078e008e */
[----:B------:R0:W-:Y:S01]  /*39b90*/  STG.E.128 desc[UR6][R140.64], R132 ;  /* 0x000000848c007986 */ /* 0x0001e2000c101d06 */
[----:B------:R-:W-:Y:S01]  /*39ba0*/  FADD.FTZ R153, -R173, R153 ;  /* 0x00000099ad997221 */ /* 0x000fe20000010100 */
[----:B0-----:R-:W-:-:S04]  /*39bb0*/  IMAD.U32 R132, R238, 0x10000, RZ ;  /* 0x00010000ee847824 */ /* 0x001fc800078e00ff */
[----:B------:R-:W-:Y:S01]  /*39bc0*/  FFMA.FTZ R133, R31, R30, R132 ;  /* 0x0000001e1f857223 */ /* 0x000fe20000010084 */
[----:B------:R-:W-:Y:S01]  /*39bd0*/  FADD.FTZ R31, -R173, R32 ;  /* 0x00000020ad1f7221 */ /* 0x000fe20000010100 */
[----:B------:R-:W-:-:S03]  /*39be0*/  IMAD.U32 R135, R106, 0x10000, RZ ;  /* 0x000100006a877824 */ /* 0x000fc600078e00ff */
[----:B------:R-:W-:Y:S01]  /*39bf0*/  FMUL.FTZ R30, R156, R31 ;  /* 0x0000001f9c1e7220 */ /* 0x000fe20000410000 */
[----:B------:R-:W-:-:S05]  /*39c00*/  SHF.L.U32 R31, R194, 0x10, RZ ;  /* 0x00000010c21f7819 */ /* 0x000fca00000006ff */
[----:B------:R-:W-:Y:S01]  /*39c10*/  FFMA.FTZ R30, R30, R31, R135 ;  /* 0x0000001f1e1e7223 */ /* 0x000fe20000010087 */
[----:B------:R-:W-:Y:S02]  /*39c20*/  FMUL.FTZ R135, R156, R153 ;  /* 0x000000999c877220 */ /* 0x000fe40000410000 */
[----:B------:R-:W4:Y:S01]  /*39c30*/  LDL R153, [R1+0x18] ;  /* 0x0000180001997983 */ /* 0x000f220000100800 */
[----:B------:R-:W-:Y:S01]  /*39c40*/  FADD.FTZ R33, -R173, R33 ;  /* 0x00000021ad217221 */ /* 0x000fe20000010100 */
[----:B------:R-:W-:Y:S01]  /*39c50*/  SHF.L.U32 R32, R239, 0x10, RZ ;  /* 0x00000010ef207819 */ /* 0x000fe200000006ff */
[----:B------:R-:W-:Y:S02]  /*39c60*/  IMAD.U32 R132, R240, 0x10000, RZ ;  /* 0x00010000f0847824 */ /* 0x000fe400078e00ff */
[----:B------:R-:W-:Y:S01]  /*39c70*/  FMUL.FTZ R33, R156, R33 ;  /* 0x000000219c217220 */ /* 0x000fe20000410000 */
[----:B------:R-:W-:Y:S01]  /*39c80*/  FADD.FTZ R31, -R173, R34 ;  /* 0x00000022ad1f7221 */ /* 0x000fe20000010100 */
[----:B------:R-:W-:-:S02]  /*39c90*/  IMAD.U32 R34, R107, 0x10000, RZ ;  /* 0x000100006b227824 */ /* 0x000fc400078e00ff */
[----:B------:R-:W-:Y:S01]  /*39ca0*/  FFMA.FTZ R33, R33, R32, R132 ;  /* 0x0000002021217223 */ /* 0x000fe20000010084 */
[----:B------:R-:W-:Y:S01]  /*39cb0*/  SHF.L.U32 R32, R195, 0x10, RZ ;  /* 0x00000010c3207819 */ /* 0x000fe200000006ff */
[----:B------:R-:W-:Y:S01]  /*39cc0*/  FMUL.FTZ R31, R156, R31 ;  /* 0x0000001f9c1f7220 */ /* 0x000fe20000410000 */
[----:B------:R-:W-:-:S03]  /*39cd0*/  FADD.FTZ R35, -R173, R35 ;  /* 0x00000023ad237221 */ /* 0x000fc60000010100 */
[----:B------:R-:W-:Y:S01]  /*39ce0*/  FFMA.FTZ R31, R31, R32, R34 ;  /* 0x000000201f1f7223 */ /* 0x000fe20000010022 */
[----:B------:R-:W-:Y:S01]  /*39cf0*/  SHF.L.U32 R32, R241, 0x10, RZ ;  /* 0x00000010f1207819 */ /* 0x000fe200000006ff */
[----:B------:R-:W-:Y:S01]  /*39d00*/  FMUL.FTZ R35, R156, R35 ;  /* 0x000000239c237220 */ /* 0x000fe20000410000 */
[----:B------:R-:W-:Y:S02]  /*39d10*/  IMAD.U32 R34, R242, 0x10000, RZ ;  /* 0x00010000f2227824 */ /* 0x000fe400078e00ff */
[----:B------:R-:W-:Y:S01]  /*39d20*/  FADD.FTZ R29, -R173, R29 ;  /* 0x0000001dad1d7221 */ /* 0x000fe20000010100 */
[----:B------:R-:W-:Y:S01]  /*39d30*/  FMUL.FTZ R144, R156, R145 ;  /* 0x000000919c907220 */ /* 0x000fe20000410000 */
[----:B------:R-:W-:Y:S01]  /*39d40*/  SHF.L.U32 R145, R193, 0x10, RZ ;  /* 0x00000010c1917819 */ /* 0x000fe200000006ff */
[----:B------:R-:W-:Y:S01]  /*39d50*/  FFMA.FTZ R132, R35, R32, R34 ;  /* 0x0000002023847223 */ /* 0x000fe20000010022 */
[----:B------:R-:W-:Y:S01]  /*39d60*/  SHF.L.U32 R32, R235, 0x10, RZ ;  /* 0x00000010eb207819 */ /* 0x000fe200000006ff */
[----:B------:R-:W-:-:S02]  /*39d70*/  IMAD.U32 R147, R105, 0x10000, RZ ;  /* 0x0001000069937824 */ /* 0x000fc400078e00ff */
[----:B------:R-:W-:Y:S01]  /*39d80*/  FMUL.FTZ R29, R156, R29 ;  /* 0x0000001d9c1d7220 */ /* 0x000fe20000410000 */
[----:B------:R-:W-:Y:S01]  /*39d90*/  IMAD.U32 R34, R236, 0x10000, RZ ;  /* 0x00010000ec227824 */ /* 0x000fe200078e00ff */
[----:B------:R-:W-:Y:S01]  /*39da0*/  F2FP.BF16.F32.PACK_AB R30, R33, R30 ;  /* 0x0000001e211e723e */ /* 0x000fe200000010ff */
[----:B------:R-:W-:Y:S01]  /*39db0*/  FFMA.FTZ R144, R144, R145, R147 ;  /* 0x0000009190907223 */ /* 0x000fe20000010093 */
[----:B------:R-:W-:Y:S01]  /*39dc0*/  IADD3 R33, PT, PT, R172, 0x20, RZ ;  /* 0x00000020ac217810 */ /* 0x000fe20007ffe0ff */
[--C-:B------:R-:W-:Y:S01]  /*39dd0*/  FFMA.FTZ R35, R29, R32, R34.reuse ;  /* 0x000000201d237223 */ /* 0x100fe20000010022 */
[----:B------:R-:W-:Y:S01]  /*39de0*/  F2FP.BF16.F32.PACK_AB R31, R132, R31 ;  /* 0x0000001f841f723e */ /* 0x000fe200000010ff */
[----:B------:R-:W-:Y:S01]  /*39df0*/  FADD.FTZ R149, -R173, R149 ;  /* 0x00000095ad957221 */ /* 0x000fe20000010100 */
[----:B------:R-:W-:Y:S02]  /*39e00*/  PRMT R34, R120, 0x7632, R34 ;  /* 0x0000763278227816 */ /* 0x000fe40000000022 */
[----:B------:R-:W-:Y:S01]  /*39e10*/  PRMT R132, R88, 0x7632, R132 ;  /* 0x0000763258847816 */ /* 0x000fe20000000084 */
[----:B------:R-:W-:Y:S01]  /*39e20*/  IMAD.WIDE.U32 R32, R33, 0x10, R142 ;  /* 0x0000001021207825 */ /* 0x000fe200078e008e */
[----:B------:R-:W-:-:S02]  /*39e30*/  F2FP.BF16.F32.PACK_AB R29, R133, R144 ;  /* 0x00000090851d723e */ /* 0x000fc400000010ff */
[----:B------:R-:W-:Y:S01]  /*39e40*/  F2FP.BF16.F32.PACK_AB R28, R35, R28 ;  /* 0x0000001c231c723e */ /* 0x000fe200000010ff */
[----:B------:R-:W-:Y:S01]  /*39e50*/  IMAD.U32 R34, R34, 0x10000, RZ ;  /* 0x0001000022227824 */ /* 0x000fe200078e00ff */
[----:B------:R-:W-:Y:S01]  /*39e60*/  SHF.L.U32 R132, R132, 0x10, RZ ;  /* 0x0000001084847819 */ /* 0x000fe200000006ff */
[----:B------:R-:W-:Y:S02]  /*39e70*/  FMUL.FTZ R149, R156, R149 ;  /* 0x000000959c957220 */ /* 0x000fe40000410000 */
[----:B------:R0:W-:Y:S01]  /*39e80*/  STG.E.128 desc[UR6][R32.64], R28 ;  /* 0x0000001c20007986 */ /* 0x0001e2000c101d06 */
[----:B------:R-:W-:Y:S01]  /*39e90*/  PRMT R35, R121, 0x7632, R35 ;  /* 0x0000763279237816 */ /* 0x000fe20000000023 */
[----:B------:R-:W-:Y:S01]  /*39ea0*/  FADD.FTZ R151, -R173, R151 ;  /* 0x00000097ad977221 */ /* 0x000fe20000010100 */
[----:B0-----:R-:W-:Y:S01]  /*39eb0*/  FFMA.FTZ R29, R149, R34, R132 ;  /* 0x00000022951d7223 */ /* 0x001fe20000010084 */
[----:B------:R-:W-:Y:S02]  /*39ec0*/  PRMT R34, R89, 0x7632, R34 ;  /* 0x0000763259227816 */ /* 0x000fe40000000022 */
[----:B------:R-:W-:-:S02]  /*39ed0*/  IMAD.U32 R28, R35, 0x10000, RZ ;  /* 0x00010000231c7824 */ /* 0x000fc400078e00ff */
[----:B------:R-:W-:Y:S01]  /*39ee0*/  FMUL.FTZ R31, R156, R151 ;  /* 0x000000979c1f7220 */ /* 0x000fe20000410000 */
[C---:B------:R-:W-:Y:S01]  /*39ef0*/  FADD.FTZ R155, -R173.reuse, R155 ;  /* 0x0000009bad9b7221 */ /* 0x040fe20000010100 */
[----:B------:R-:W-:Y:S01]  /*39f00*/  SHF.L.U32 R30, R34, 0x10, RZ ;  /* 0x00000010221e7819 */ /* 0x000fe200000006ff */
[----:B------:R-:W-:Y:S01]  /*39f10*/  FADD.FTZ R33, -R173, R158 ;  /* 0x0000009ead217221 */ /* 0x000fe20000010100 */
[----:B------:R-:W-:Y:S01]  /*39f20*/  PRMT R134, R118, 0x7632, R134 ;  /* 0x0000763276867816 */ /* 0x000fe20000000086 */
[----:B------:R-:W-:Y:S01]  /*39f30*/  FMUL.FTZ R141, R156, R155 ;  /* 0x0000009b9c8d7220 */ /* 0x000fe20000410000 */
[----:B------:R-:W-:Y:S01]  /*39f40*/  PRMT R32, R86, 0x7632, R32 ;  /* 0x0000763256207816 */ /* 0x000fe20000000020 */
[----:B------:R-:W-:Y:S01]  /*39f50*/  FFMA.FTZ R31, R31, R28, R30 ;  /* 0x0000001c1f1f7223 */ /* 0x000fe2000001001e */
[----:B------:R-:W-:Y:S01]  /*39f60*/  PRMT R28, R122, 0x7632, R28 ;  /* 0x000076327a1c7816 */ /* 0x000fe2000000001c */
[----:B------:R-:W-:Y:S01]  /*39f70*/  IMAD.U32 R134, R134, 0x10000, RZ ;  /* 0x0001000086867824 */ /* 0x000fe200078e00ff */
[----:B------:R-:W-:Y:S01]  /*39f80*/  PRMT R30, R90, 0x7632, R30 ;  /* 0x000076325a1e7816 */ /* 0x000fe2000000001e */
[C---:B------:R-:W-:Y:S01]  /*39f90*/  FADD.FTZ R169, -R173.reuse, R169 ;  /* 0x000000a9ada97221 */ /* 0x040fe20000010100 */
[----:B------:R-:W-:Y:S01]  /*39fa0*/  PRMT R35, R116, 0x7632, R35 ;  /* 0x0000763274237816 */ /* 0x000fe20000000023 */
[----:B------:R-:W-:Y:S01]  /*39fb0*/  IMAD.U32 R28, R28, 0x10000, RZ ;  /* 0x000100001c1c7824 */ /* 0x000fe200078e00ff */
[----:B------:R-:W-:Y:S01]  /*39fc0*/  SHF.L.U32 R30, R30, 0x10, RZ ;  /* 0x000000101e1e7819 */ /* 0x000fe200000006ff */
[C---:B------:R-:W-:Y:S01]  /*39fd0*/  FADD.FTZ R167, -R173.reuse, R167 ;  /* 0x000000a7ada77221 */ /* 0x040fe20000010100 */
[----:B------:R-:W-:Y:S01]  /*39fe0*/  PRMT R133, R84, 0x7632, R133 ;  /* 0x0000763254857816 */ /* 0x000fe20000000085 */
[----:B------:R-:W-:Y:S01]  /*39ff0*/  FADD.FTZ R217, -R173, R217 ;  /* 0x000000d9add97221 */ /* 0x000fe20000010100 */
[----:B------:R-:W-:Y:S01]  /*3a000*/  PRMT R144, R119, 0x7632, R144 ;  /* 0x0000763277907816 */ /* 0x000fe20000000090 */
[----:B------:R-:W-:Y:S01]  /*3a010*/  FFMA.FTZ R135, R135, R28, R30 ;  /* 0x0000001c87877223 */ /* 0x000fe2000001001e */
[----:B------:R-:W-:Y:S01]  /*3a020*/  PRMT R28, R123, 0x7632, R28 ;  /* 0x000076327b1c7816 */ /* 0x000fe2000000001c */
[----:B------:R-:W-:Y:S01]  /*3a030*/  FADD.FTZ R13, -R173, R13 ;  /* 0x0000000dad0d7221 */ /* 0x000fe20000010100 */
[----:B------:R-:W-:Y:S01]  /*3a040*/  PRMT R30, R91, 0x7632, R30 ;  /* 0x000076325b1e7816 */ /* 0x000fe2000000001e */
[----:B------:R-:W-:Y:S01]  /*3a050*/  FADD.FTZ R171, -R173, R171 ;  /* 0x000000abadab7221 */ /* 0x000fe20000010100 */
[----:B------:R-:W-:Y:S01]  /*3a060*/  PRMT R34, R81, 0x7632, R34 ;  /* 0x0000763251227816 */ /* 0x000fe20000000022 */
[----:B------:R-:W-:Y:S01]  /*3a070*/  IMAD.U32 R28, R28, 0x10000, RZ ;  /* 0x000100001c1c7824 */ /* 0x000fe200078e00ff */
[----:B------:R-:W-:Y:S01]  /*3a080*/  SHF.L.U32 R30, R30, 0x10, RZ ;  /* 0x000000101e1e7819 */ /* 0x000fe200000006ff */
[C---:B------:R-:W-:Y:S01]  /*3a090*/  FADD.FTZ R15, -R173.reuse, R15 ;  /* 0x0000000fad0f7221 */ /* 0x040fe20000010100 */
[C---:B------:R-:W-:Y:S01]  /*3a0a0*/  FADD.FTZ R17, -R173.reuse, R17 ;  /* 0x00000011ad117221 */ /* 0x040fe20000010100 */
[C---:B------:R-:W-:Y:S01]  /*3a0b0*/  FADD.FTZ R19, -R173.reuse, R19 ;  /* 0x00000013ad137221 */ /* 0x040fe20000010100 */
[----:B------:R-:W-:Y:S01]  /*3a0c0*/  FADD.FTZ R21, -R173, R21 ;  /* 0x00000015ad157221 */ /* 0x000fe20000010100 */
[----:B------:R-:W-:Y:S01]  /*3a0d0*/  FFMA.FTZ R141, R141, R28, R30 ;  /* 0x0000001c8d8d7223 */ /* 0x000fe2000001001e */
[C---:B------:R-:W-:Y:S01]  /*3a0e0*/  FMUL.FTZ R28, R156.reuse, R33 ;  /* 0x000000219c1c7220 */ /* 0x040fe20000410000 */
[C---:B------:R-:W-:Y:S01]  /*3a0f0*/  FADD.FTZ R33, -R173.reuse, R160 ;  /* 0x000000a0ad217221 */ /* 0x040fe20000010100 */
[C---:B------:R-:W-:Y:S01]  /*3a100*/  FADD.FTZ R23, -R173.reuse, R23 ;  /* 0x00000017ad177221 */ /* 0x040fe20000010100 */
[C---:B------:R-:W-:Y:S01]  /*3a110*/  FADD.FTZ R25, -R173.reuse, R25 ;  /* 0x00000019ad197221 */ /* 0x040fe20000010100 */
[----:B------:R-:W4:Y:S01]  /*3a120*/  LDL R149, [R1+0x24] ;  /* 0x0000240001957983 */ /* 0x000f220000100800 */
[----:B------:R-:W-:Y:S01]  /*3a130*/  FMUL.FTZ R30, R156, R33 ;  /* 0x000000219c1e7220 */ /* 0x000fe20000410000 */
[----:B------:R-:W-:Y:S01]  /*3a140*/  FADD.FTZ R33, -R173, R162 ;  /* 0x000000a2ad217221 */ /* 0x000fe20000010100 */
[----:B------:R-:W-:Y:S01]  /*3a150*/  SHF.L.U32 R32, R32, 0x10, RZ ;  /* 0x0000001020207819 */ /* 0x000fe200000006ff */
[----:B------:R-:W4:Y:S02]  /*3a160*/  LDL R158, [R1+0x20] ;  /* 0x00002000019e7983 */ /* 0x000f240000100800 */
[----:B------:R-:W-:Y:S01]  /*3a170*/  FMUL.FTZ R33, R156, R33 ;  /* 0x000000219c217220 */ /* 0x000fe20000410000 */
[----:B------:R-:W-:Y:S01]  /*3a180*/  SHF.L.U32 R133, R133, 0x10, RZ ;  /* 0x0000001085857819 */ /* 0x000fe200000006ff */
[----:B------:R-:W-:-:S02]  /*3a190*/  IMAD.U32 R35, R35, 0x10000, RZ ;  /* 0x0001000023237824 */ /* 0x000fc400078e00ff */
[----:B------:R-:W-:Y:S01]  /*3a1a0*/  FADD.FTZ R27, -R173, R27 ;  /* 0x0000001bad1b7221 */ /* 0x000fe20000010100 */
[--C-:B------:R-:W-:Y:S01]  /*3a1b0*/  FFMA.FTZ R134, R33, R134, R32.reuse ;  /* 0x0000008621867223 */ /* 0x100fe20000010020 */
[----:B------:R-:W-:Y:S01]  /*3a1c0*/  PRMT R32, R87, 0x7632, R32 ;  /* 0x0000763257207816 */ /* 0x000fe20000000020 */
[----:B------:R-:W-:Y:S01]  /*3a1d0*/  FADD.FTZ R33, -R173, R164 ;  /* 0x000000a4ad217221 */ /* 0x000fe20000010100 */
[----:B------:R-:W-:Y:S01]  /*3a1e0*/  FFMA.FTZ R28, R28, R35, R133 ;  /* 0x000000231c1c7223 */ /* 0x000fe20000010085 */
[----:B------:R-:W-:Y:S01]  /*3a1f0*/  PRMT R35, R117, 0x7632, R35 ;  /* 0x0000763275237816 */ /* 0x000fe20000000023 */
[----:B------:R-:W-:Y:S01]  /*3a200*/  IMAD.U32 R144, R144, 0x10000, RZ ;  /* 0x0001000090907824 */ /* 0x000fe200078e00ff */
[----:B------:R-:W-:Y:S01]  /*3a210*/  SHF.L.U32 R32, R32, 0x10, RZ ;  /* 0x0000001020207819 */ /* 0x000fe200000006ff */
[----:B------:R-:W-:Y:S01]  /*3a220*/  FMUL.FTZ R33, R156, R33 ;  /* 0x000000219c217220 */ /* 0x000fe20000410000 */
[----:B------:R-:W-:Y:S01]  /*3a230*/  PRMT R133, R85, 0x7632, R133 ;  /* 0x0000763255857816 */ /* 0x000fe20000000085 */
[----:B------:R-:W-:Y:S01]  /*3a240*/  IMAD.U32 R35, R35, 0x10000, RZ ;  /* 0x0001000023237824 */ /* 0x000fe200078e00ff */
[----:B------:R-:W4:Y:S01]  /*3a250*/  LDL R151, [R1+0x2c] ;  /* 0x00002c0001977983 */ /* 0x000f220000100800 */
[----:B------:R-:W-:Y:S01]  /*3a260*/  FFMA.FTZ R144, R33, R144, R32 ;  /* 0x0000009021907223 */ /* 0x000fe20000010020 */
[----:B------:R-:W-:-:S02]  /*3a270*/  SHF.L.U32 R133, R133, 0x10, RZ ;  /* 0x0000001085857819 */ /* 0x000fc400000006ff */
[----:B------:R-:W-:Y:S01]  /*3a280*/  PRMT R32, R113, 0x7632, R32 ;  /* 0x0000763271207816 */ /* 0x000fe20000000020 */
[----:B------:R-:W-:Y:S01]  /*3a290*/  IMAD.U32 R146, R131, 0x10000, RZ ;  /* 0x0001000083927824 */ /* 0x000fe200078e00ff */
[----:B------:R-:W-:Y:S01]  /*3a2a0*/  SHF.L.U32 R34, R34, 0x10, RZ ;  /* 0x0000001022227819 */ /* 0x000fe200000006ff */
[----:B------:R-:W-:Y:S01]  /*3a2b0*/  FFMA.FTZ R30, R30, R35, R133 ;  /* 0x000000231e1e7223 */ /* 0x000fe20000010085 */
[----:B------:R-:W-:Y:S01]  /*3a2c0*/  FMUL.FTZ R133, R156, R169 ;  /* 0x000000a99c857220 */ /* 0x000fe20000410000 */
[----:B------:R-:W-:Y:S01]  /*3a2d0*/  IMAD.U32 R32, R32, 0x10000, RZ ;  /* 0x0001000020207824 */ /* 0x000fe200078e00ff */
[----:B------:R-:W-:Y:S01]  /*3a2e0*/  PRMT R33, R112, 0x7632, R33 ;  /* 0x0000763270217816 */ /* 0x000fe20000000021 */
[----:B------:R-:W4:Y:S01]  /*3a2f0*/  LDL R155, [R1+0x28] ;  /* 0x00002800019b7983 */ /* 0x000f220000100800 */
[----:B------:R-:W-:Y:S01]  /*3a300*/  PRMT R35, R80, 0x7632, R35 ;  /* 0x0000763250237816 */ /* 0x000fe20000000023 */
[----:B------:R-:W-:Y:S01]  /*3a310*/  FFMA.FTZ R133, R133, R32, R34 ;  /* 0x0000002085857223 */ /* 0x000fe20000010022 */
[----:B------:R-:W-:-:S02]  /*3a320*/  PRMT R32, R115, 0x7632, R32 ;  /* 0x0000763273207816 */ /* 0x000fc40000000020 */
[----:B------:R-:W-:Y:S01]  /*3a330*/  PRMT R34, R83, 0x7632, R34 ;  /* 0x0000763253227816 */ /* 0x000fe20000000022 */
[----:B------:R-:W-:Y:S01]  /*3a340*/  IMAD.U32 R33, R33, 0x10000, RZ ;  /* 0x0001000021217824 */ /* 0x000fe200078e00ff */
[----:B------:R-:W-:Y:S01]  /*3a350*/  SHF.L.U32 R35, R35, 0x10, RZ ;  /* 0x0000001023237819 */ /* 0x000fe200000006ff */
[----:B------:R-:W-:Y:S01]  /*3a360*/  FMUL.FTZ R132, R156, R167 ;  /* 0x000000a79c847220 */ /* 0x000fe20000410000 */
[----:B------:R-:W-:Y:S01]  /*3a370*/  SHF.L.U32 R34, R34, 0x10, RZ ;  /* 0x0000001022227819 */ /* 0x000fe200000006ff */
[----:B------:R-:W-:Y:S02]  /*3a380*/  IMAD.U32 R32, R32, 0x10000, RZ ;  /* 0x0001000020207824 */ /* 0x000fe400078e00ff */
[----:B------:R-:W-:Y:S01]  /*3a390*/  FMUL.FTZ R145, R156, R217 ;  /* 0x000000d99c917220 */ /* 0x000fe20000410000 */
[----:B------:R-:W-:Y:S01]  /*3a3a0*/  FFMA.FTZ R132, R132, R33, R35 ;  /* 0x0000002184847223 */ /* 0x000fe20000010023 */
[----:B------:R-:W-:Y:S02]  /*3a3b0*/  PRMT R33, R114, 0x7632, R33 ;  /* 0x0000763272217816 */ /* 0x000fe40000000021 */
[----:B------:R-:W-:Y:S01]  /*3a3c0*/  FFMA.FTZ R145, R145, R32, R34 ;  /* 0x0000002091917223 */ /* 0x000fe20000010022 */
[----:B------:R-:W-:Y:S01]  /*3a3d0*/  PRMT R35, R82, 0x7632, R35 ;  /* 0x0000763252237816 */ /* 0x000fe20000000023 */
[----:B------:R-:W-:Y:S01]  /*3a3e0*/  FMUL.FTZ R13, R156, R13 ;  /* 0x0000000d9c0d7220 */ /* 0x000fe20000410000 */
[----:B------:R-:W-:Y:S01]  /*3a3f0*/  SHF.L.U32 R34, R244, 0x10, RZ ;  /* 0x00000010f4227819 */ /* 0x000fe200000006ff */
[----:B------:R-:W-:Y:S01]  /*3a400*/  IMAD.U32 R32, R243, 0x10000, RZ ;  /* 0x00010000f3207824 */ /* 0x000fe200078e00ff */
[----:B------:R-:W-:Y:S01]  /*3a410*/  SHF.L.U32 R35, R35, 0x10, RZ ;  /* 0x0000001023237819 */ /* 0x000fe200000006ff */
[----:B------:R-:W-:-:S02]  /*3a420*/  IMAD.U32 R33, R33, 0x10000, RZ ;  /* 0x0001000021217824 */ /* 0x000fc400078e00ff */
[----:B------:R-:W-:Y:S01]  /*3a430*/  FMUL.FTZ R140, R156, R171 ;  /* 0x000000ab9c8c7220 */ /* 0x000fe20000410000 */
[----:B------:R-:W-:Y:S01]  /*3a440*/  FFMA.FTZ R32, R13, R32, R34 ;  /* 0x000000200d207223 */ /* 0x000fe20000010022 */
[----:B------:R-:W-:Y:S01]  /*3a450*/  FADD.FTZ R13, -R173, R14 ;  /* 0x0000000ead0d7221 */ /* 0x000fe20000010100 */
[----:B------:R-:W-:Y:S01]  /*3a460*/  SHF.L.U32 R34, R101, 0x10, RZ ;  /* 0x0000001065227819 */ /* 0x000fe200000006ff */
[----:B------:R-:W-:Y:S01]  /*3a470*/  FFMA.FTZ R140, R140, R33, R35 ;  /* 0x000000218c8c7223 */ /* 0x000fe20000010023 */
[----:B------:R-:W-:Y:S01]  /*3a480*/  FADD.FTZ R33, -R173, R12 ;  /* 0x0000000cad217221 */ /* 0x000fe20000010100 */
[----:B------:R-:W-:Y:S01]  /*3a490*/  FMUL.FTZ R13, R156, R13 ;  /* 0x0000000d9c0d7220 */ /* 0x000fe20000410000 */
[----:B------:R-:W-:Y:S01]  /*3a4a0*/  IMAD.U32 R14, R189, 0x10000, RZ ;  /* 0x00010000bd0e7824 */ /* 0x000fe200078e00ff */
[----:B------:R-:W-:Y:S01]  /*3a4b0*/  SHF.L.U32 R35, R100, 0x10, RZ ;  /* 0x0000001064237819 */ /* 0x000fe200000006ff */
[----:B------:R-:W-:Y:S01]  /*3a4c0*/  FMUL.FTZ R12, R156, R33 ;  /* 0x000000219c0c7220 */ /* 0x000fe20000410000 */
[----:B------:R-:W-:-:S02]  /*3a4d0*/  IMAD.U32 R33, R188, 0x10000, RZ ;  /* 0x00010000bc217824 */ /* 0x000fc400078e00ff */
[----:B------:R-:W-:Y:S01]  /*3a4e0*/  FFMA.FTZ R13, R13, R14, R34 ;  /* 0x0000000e0d0d7223 */ /* 0x000fe20000010022 */
[----:B------:R-:W-:Y:S01]  /*3a4f0*/  SHF.L.U32 R34, R246, 0x10, RZ ;  /* 0x00000010f6227819 */ /* 0x000fe200000006ff */
[----:B------:R-:W-:Y:S01]  /*3a500*/  FMUL.FTZ R15, R156, R15 ;  /* 0x0000000f9c0f7220 */ /* 0x000fe20000410000 */
[----:B------:R-:W-:Y:S02]  /*3a510*/  IMAD.U32 R14, R245, 0x10000, RZ ;  /* 0x00010000f50e7824 */ /* 0x000fe400078e00ff */
[----:B------:R-:W-:Y:S02]  /*3a520*/  FFMA.FTZ R12, R12, R33, R35 ;  /* 0x000000210c0c7223 */ /* 0x000fe40000010023 */
[----:B------:R-:W-:Y:S01]  /*3a530*/  FFMA.FTZ R33, R15, R14, R34 ;  /* 0x0000000e0f217223 */ /* 0x000fe20000010022 */
[----:B------:R-:W-:Y:S01]  /*3a540*/  FADD.FTZ R15, -R173, R16 ;  /* 0x00000010ad0f7221 */ /* 0x000fe20000010100 */
[----:B------:R-:W-:-:S03]  /*3a550*/  SHF.L.U32 R35, R102, 0x10, RZ ;  /* 0x0000001066237819 */ /* 0x000fc600000006ff */
[----:B------:R-:W-:Y:S01]  /*3a560*/  FMUL.FTZ R14, R156, R15 ;  /* 0x0000000f9c0e7220 */ /* 0x000fe20000410000 */
[----:B------:R-:W-:Y:S02]  /*3a570*/  IMAD.U32 R15, R190, 0x10000, RZ ;  /* 0x00010000be0f7824 */ /* 0x000fe400078e00ff */
[----:B------:R-:W-:Y:S01]  /*3a580*/  FMUL.FTZ R16, R156, R17 ;  /* 0x000000119c107220 */ /* 0x000fe20000410000 */
[----:B------:R-:W-:Y:S01]  /*3a590*/  SHF.L.U32 R17, R248, 0x10, RZ ;  /* 0x00000010f8117819 */ /* 0x000fe200000006ff */
[----:B------:R-:W-:Y:S01]  /*3a5a0*/  FFMA.FTZ R14, R14, R15, R35 ;  /* 0x0000000f0e0e7223 */ /* 0x000fe20000010023 */
[----:B------:R-:W-:-:S04]  /*3a5b0*/  IMAD.U32 R15, R247, 0x10000, RZ ;  /* 0x00010000f70f7824 */ /* 0x000fc800078e00ff */
[----:B------:R-:W-:Y:S01]  /*3a5c0*/  FFMA.FTZ R16, R16, R15, R17 ;  /* 0x0000000f10107223 */ /* 0x000fe20000010011 */
[----:B------:R-:W-:Y:S01]  /*3a5d0*/  FADD.FTZ R15, -R173, R18 ;  /* 0x00000012ad0f7221 */ /* 0x000fe20000010100 */
[----:B------:R-:W-:Y:S01]  /*3a5e0*/  SHF.L.U32 R34, R103, 0x10, RZ ;  /* 0x0000001067227819 */ /* 0x000fe200000006ff */
[----:B------:R-:W-:Y:S02]  /*3a5f0*/  IMAD.U32 R18, R191, 0x10000, RZ ;  /* 0x00010000bf127824 */ /* 0x000fe400078e00ff */
[C---:B------:R-:W-:Y:S01]  /*3a600*/  FMUL.FTZ R15, R156.reuse, R15 ;  /* 0x0000000f9c0f7220 */ /* 0x040fe20000410000 */
[----:B------:R-:W-:-:S03]  /*3a610*/  FMUL.FTZ R17, R156, R19 ;  /* 0x000000139c117220 */ /* 0x000fc60000410000 */
[----:B------:R-:W-:Y:S01]  /*3a620*/  FFMA.FTZ R15, R15, R18, R34 ;  /* 0x000000120f0f7223 */ /* 0x000fe20000010022 */
[----:B------:R-:W-:Y:S01]  /*3a630*/  SHF.L.U32 R34, R250, 0x10, RZ ;  /* 0x00000010fa227819 */ /* 0x000fe200000006ff */
[----:B------:R-:W-:Y:S02]  /*3a640*/  IMAD.U32 R18, R249, 0x10000, RZ ;  /* 0x00010000f9127824 */ /* 0x000fe400078e00ff */
[----:B------:R-:W-:Y:S01]  /*3a650*/  FADD.FTZ R19, -R173, R20 ;  /* 0x00000014ad137221 */ /* 0x000fe20000010100 */
[----:B------:R-:W-:Y:S01]  /*3a660*/  SHF.L.U32 R35, R96, 0x10, RZ ;  /* 0x0000001060237819 */ /* 0x000fe200000006ff */
[----:B------:R-:W-:Y:S02]  /*3a670*/  FFMA.FTZ R17, R17, R18, R34 ;  /* 0x0000001211117223 */ /* 0x000fe40000010022 */
[----:B------:R-:W-:Y:S01]  /*3a680*/  FMUL.FTZ R18, R156, R19 ;  /* 0x000000139c127220 */ /* 0x000fe20000410000 */
[----:B------:R-:W-:Y:S01]  /*3a690*/  IMAD.U32 R19, R128, 0x10000, RZ ;  /* 0x0001000080137824 */ /* 0x000fe200078e00ff */
[----:B------:R-:W-:Y:S01]  /*3a6a0*/  SHF.L.U32 R34, R252, 0x10, RZ ;  /* 0x00000010fc227819 */ /* 0x000fe200000006ff */
[----:B------:R-:W-:-:S02]  /*3a6b0*/  IMAD.U32 R20, R251, 0x10000, RZ ;  /* 0x00010000fb147824 */ /* 0x000fc400078e00ff */
[----:B------:R-:W-:Y:S01]  /*3a6c0*/  FFMA.FTZ R18, R18, R19, R35 ;  /* 0x0000001312127223 */ /* 0x000fe20000010023 */
[C---:B------:R-:W-:Y:S01]  /*3a6d0*/  FMUL.FTZ R19, R156.reuse, R21 ;  /* 0x000000159c137220 */ /* 0x040fe20000410000 */
[----:B------:R-:W-:Y:S01]  /*3a6e0*/  FADD.FTZ R21, -R173, R22 ;  /* 0x00000016ad157221 */ /* 0x000fe20000010100 */
[----:B------:R-:W-:Y:S02]  /*3a6f0*/  SHF.L.U32 R35, R97, 0x10, RZ ;  /* 0x0000001061237819 */ /* 0x000fe400000006ff */
[----:B------:R-:W-:Y:S01]  /*3a700*/  FFMA.FTZ R19, R19, R20, R34 ;  /* 0x0000001413137223 */ /* 0x000fe20000010022 */
[----:B------:R-:W-:Y:S01]  /*3a710*/  FMUL.FTZ R20, R156, R21 ;  /* 0x000000159c147220 */ /* 0x000fe20000410000 */
[----:B------:R-:W-:Y:S01]  /*3a720*/  IMAD.U32 R21, R129, 0x10000, RZ ;  /* 0x0001000081157824 */ /* 0x000fe200078e00ff */
[----:B--2---:R-:W-:Y:S01]  /*3a730*/  SHF.L.U32 R34, R183, 0x10, RZ ;  /* 0x00000010b7227819 */ /* 0x004fe200000006ff */
[----:B---3--:R-:W-:Y:S02]  /*3a740*/  IMAD.U32 R22, R185, 0x10000, RZ ;  /* 0x00010000b9167824 */ /* 0x008fe400078e00ff */
[----:B------:R-:W-:Y:S01]  /*3a750*/  FFMA.FTZ R20, R20, R21, R35 ;  /* 0x0000001514147223 */ /* 0x000fe20000010023 */
[----:B------:R-:W-:Y:S01]  /*3a760*/  FMUL.FTZ R21, R156, R23 ;  /* 0x000000179c157220 */ /* 0x000fe20000410000 */
[----:B------:R-:W2:Y:S01]  /*3a770*/  LDL R35, [R1+0x1c] ;  /* 0x00001c0001237983 */ /* 0x000ea20000100800 */
[----:B------:R-:W-:-:S02]  /*3a780*/  FADD.FTZ R23, -R173, R24 ;  /* 0x00000018ad177221 */ /* 0x000fc40000010100 */
[----:B------:R-:W-:Y:S01]  /*3a790*/  FFMA.FTZ R21, R21, R22, R34 ;  /* 0x0000001615157223 */ /* 0x000fe20000010022 */
[----:B------:R-:W-:Y:S01]  /*3a7a0*/  SHF.L.U32 R22, R98, 0x10, RZ ;  /* 0x0000001062167819 */ /* 0x000fe200000006ff */
[----:B------:R-:W-:Y:S01]  /*3a7b0*/  FMUL.FTZ R23, R156, R23 ;  /* 0x000000179c177220 */ /* 0x000fe20000410000 */
[----:B------:R-:W-:Y:S01]  /*3a7c0*/  IMAD.U32 R24, R130, 0x10000, RZ ;  /* 0x0001000082187824 */ /* 0x000fe200078e00ff */
[----:B----4-:R-:W-:Y:S01]  /*3a7d0*/  SHF.L.U32 R34, R180, 0x10, RZ ;  /* 0x00000010b4227819 */ /* 0x010fe200000006ff */
[----:B------:R-:W-:Y:S02]  /*3a7e0*/  FMUL.FTZ R25, R156, R25 ;  /* 0x000000199c197220 */ /* 0x000fe40000410000 */
[----:B------:R-:W-:Y:S01]  /*3a7f0*/  FFMA.FTZ R24, R23, R24, R22 ;  /* 0x0000001817187223 */ /* 0x000fe20000010016 */
[----:B------:R-:W-:Y:S02]  /*3a800*/  IMAD.U32 R22, R182, 0x10000, RZ ;  /* 0x00010000b6167824 */ /* 0x000fe400078e00ff */
[----:B------:R-:W-:-:S02]  /*3a810*/  FADD.FTZ R23, -R173, R26 ;  /* 0x0000001aad177221 */ /* 0x000fc40000010100 */
[----:B------:R-:W-:Y:S01]  /*3a820*/  FFMA.FTZ R25, R25, R22, R34 ;  /* 0x0000001619197223 */ /* 0x000fe20000010022 */
[----:B------:R-:W-:Y:S01]  /*3a830*/  SHF.L.U32 R22, R99, 0x10, RZ ;  /* 0x0000001063167819 */ /* 0x000fe200000006ff */
[----:B------:R-:W-:Y:S01]  /*3a840*/  FMUL.FTZ R23, R156, R23 ;  /* 0x000000179c177220 */ /* 0x000fe20000410000 */
[----:B------:R-:W-:Y:S01]  /*3a850*/  SHF.L.U32 R26, R174, 0x10, RZ ;  /* 0x00000010ae1a7819 */ /* 0x000fe200000006ff */
[----:B------:R-:W-:Y:S02]  /*3a860*/  FMUL.FTZ R27, R156, R27 ;  /* 0x0000001b9c1b7220 */ /* 0x000fe40000410000 */
[----:B------:R-:W-:Y:S01]  /*3a870*/  FFMA.FTZ R146, R23, R146, R22 ;  /* 0x0000009217927223 */ /* 0x000fe20000010016 */
[----:B------:R-:W-:Y:S02]  /*3a880*/  IMAD.U32 R22, R175, 0x10000, RZ ;  /* 0x00010000af167824 */ /* 0x000fe400078e00ff */
[C---:B------:R-:W-:Y:S01]  /*3a890*/  FADD.FTZ R23, -R173.reuse, R36 ;  /* 0x00000024ad177221 */ /* 0x040fe20000010100 */
[----:B------:R-:W-:Y:S01]  /*3a8a0*/  FADD.FTZ R37, -R173, R37 ;  /* 0x00000025ad257221 */ /* 0x000fe20000010100 */
[----:B------:R-:W-:-:S02]  /*3a8b0*/  FFMA.FTZ R147, R27, R22, R26 ;  /* 0x000000161b937223 */ /* 0x000fc4000001001a */
[----:B------:R-:W-:Y:S01]  /*3a8c0*/  FMUL.FTZ R22, R156, R23 ;  /* 0x000000179c167220 */ /* 0x000fe20000410000 */
[----:B------:R-:W-:Y:S01]  /*3a8d0*/  SHF.L.U32 R27, R92, 0x10, RZ ;  /* 0x000000105c1b7819 */ /* 0x000fe200000006ff */
[----:B------:R-:W-:-:S04]  /*3a8e0*/  IMAD.U32 R23, R124, 0x10000, RZ ;  /* 0x000100007c177824 */ /* 0x000fc800078e00ff */
[----:B------:R-:W-:Y:S01]  /*3a8f0*/  FFMA.FTZ R22, R22, R23, R27 ;  /* 0x0000001716167223 */ /* 0x000fe2000001001b */
[----:B------:R-:W-:Y:S02]  /*3a900*/  FMUL.FTZ R23, R156, R37 ;  /* 0x000000259c177220 */ /* 0x000fe40000410000 */
[----:B------:R-:W3:Y:S01]  /*3a910*/  LDL R37, [R1+0x34] ;  /* 0x0000340001257983 */ /* 0x000ee20000100800 */
[----:B------:R-:W-:-:S03]  /*3a920*/  IMAD.U32 R26, R153, 0x10000, RZ ;  /* 0x00010000991a7824 */ /* 0x000fc600078e00ff */
[----:B------:R-:W4:Y:S01]  /*3a930*/  LDL R153, [R1+0x30] ;  /* 0x0000300001997983 */ /* 0x000f220000100800 */
[C---:B------:R-:W-:Y:S01]  /*3a940*/  FADD.FTZ R27, -R173.reuse, R38 ;  /* 0x00000026ad1b7221 */ /* 0x040fe20000010100 */
[C---:B------:R-:W-:Y:S01]  /*3a950*/  FADD.FTZ R39, -R173.reuse, R39 ;  /* 0x00000027ad277221 */ /* 0x040fe20000010100 */
[----:B------:R-:W-:-:S04]  /*3a960*/  FADD.FTZ R137, -R173, R137 ;  /* 0x00000089ad897221 */ /* 0x000fc80000010100 */
[----:B------:R-:W-:Y:S01]  /*3a970*/  FMUL.FTZ R137, R156, R137 ;  /* 0x000000899c897220 */ /* 0x000fe20000410000 */
[----:B------:R-:W-:-:S04]  /*3a980*/  FADD.FTZ R139, -R173, R139 ;  /* 0x0000008bad8b7221 */ /* 0x000fc80000010100 */
[----:B------:R-:W-:Y:S01]  /*3a990*/  FMUL.FTZ R139, R156, R139 ;  /* 0x0000008b9c8b7220 */ /* 0x000fe20000410000 */
[C---:B------:R-:W-:Y:S01]  /*3a9a0*/  FADD.FTZ R159, -R173.reuse, R159 ;  /* 0x0000009fad9f7221 */ /* 0x040fe20000010100 */
[C---:B------:R-:W-:Y:S01]  /*3a9b0*/  FADD.FTZ R157, -R173.reuse, R157 ;  /* 0x0000009dad9d7221 */ /* 0x040fe20000010100 */
[C---:B------:R-:W-:Y:S01]  /*3a9c0*/  FADD.FTZ R161, -R173.reuse, R161 ;  /* 0x000000a1ada17221 */ /* 0x040fe20000010100 */
[----:B------:R-:W-:Y:S01]  /*3a9d0*/  FADD.FTZ R163, -R173, R163 ;  /* 0x000000a3ada37221 */ /* 0x000fe20000010100 */
[----:B------:R-:W-:Y:S02]  /*3a9e0*/  SHF.L.U32 R36, R149, 0x10, RZ ;  /* 0x0000001095247819 */ /* 0x000fe400000006ff */
[----:B------:R-:W-:Y:S02]  /*3a9f0*/  F2FP.BF16.F32.PACK_AB R13, R33, R13 ;  /* 0x0000000d210d723e */ /* 0x000fe400000010ff */
[----:B------:R-:W-:Y:S01]  /*3aa00*/  F2FP.BF16.F32.PACK_AB R15, R17, R15 ;  /* 0x0000000f110f723e */ /* 0x000fe200000010ff */
[----:B------:R-:W-:Y:S01]  /*3aa10*/  VIADD R17, R172, 0x40 ;  /* 0x00000040ac117836 */ /* 0x000fe20000000000 */
[----:B------:R-:W-:-:S02]  /*3aa20*/  SHF.L.U32 R33, R115, 0x10, RZ ;  /* 0x0000001073217819 */ /* 0x000fc400000006ff */
[----:B--2---:R-:W-:Y:S02]  /*3aa30*/  SHF.L.U32 R34, R35, 0x10, RZ ;  /* 0x0000001023227819 */ /* 0x004fe400000006ff */
[----:B------:R-:W-:-:S03]  /*3aa40*/  SHF.L.U32 R35, R93, 0x10, RZ ;  /* 0x000000105d237819 */ /* 0x000fc600000006ff */
[----:B------:R-:W-:Y:S01]  /*3aa50*/  FFMA.FTZ R23, R23, R26, R34 ;  /* 0x0000001a17177223 */ /* 0x000fe20000010022 */
[----:B------:R-:W-:Y:S01]  /*3aa60*/  FMUL.FTZ R26, R156, R27 ;  /* 0x0000001b9c1a7220 */ /* 0x000fe20000410000 */
[----:B------:R-:W-:Y:S02]  /*3aa70*/  IMAD.U32 R27, R125, 0x10000, RZ ;  /* 0x000100007d1b7824 */ /* 0x000fe400078e00ff */
[----:B------:R-:W-:Y:S02]  /*3aa80*/  IMAD.U32 R34, R158, 0x10000, RZ ;  /* 0x000100009e227824 */ /* 0x000fe400078e00ff */
[----:B------:R-:W-:Y:S01]  /*3aa90*/  FFMA.FTZ R26, R26, R27, R35 ;  /* 0x0000001b1a1a7223 */ /* 0x000fe20000010023 */
[----:B------:R-:W-:Y:S01]  /*3aaa0*/  FMUL.FTZ R27, R156, R39 ;  /* 0x000000279c1b7220 */ /* 0x000fe20000410000 */
[----:B------:R-:W-:-:S03]  /*3aab0*/  FADD.FTZ R35, -R173, R136 ;  /* 0x00000088ad237221 */ /* 0x000fc60000010100 */
[----:B------:R-:W-:Y:S01]  /*3aac0*/  FFMA.FTZ R27, R27, R34, R36 ;  /* 0x000000221b1b7223 */ /* 0x000fe20000010024 */
[----:B------:R-:W-:Y:S01]  /*3aad0*/  SHF.L.U32 R36, R94, 0x10, RZ ;  /* 0x000000105e247819 */ /* 0x000fe200000006ff */
[----:B------:R-:W-:Y:S01]  /*3aae0*/  FMUL.FTZ R35, R156, R35 ;  /* 0x000000239c237220 */ /* 0x000fe20000410000 */
[----:B------:R-:W-:-:S04]  /*3aaf0*/  IMAD.U32 R34, R126, 0x10000, RZ ;  /* 0x000100007e227824 */ /* 0x000fc800078e00ff */
[----:B------:R-:W-:Y:S01]  /*3ab00*/  FFMA.FTZ R149, R35, R34, R36 ;  /* 0x0000002223957223 */ /* 0x000fe20000010024 */
[----:B------:R-:W-:Y:S01]  /*3ab10*/  SHF.L.U32 R36, R151, 0x10, RZ ;  /* 0x0000001097247819 */ /* 0x000fe200000006ff */
        /* <DEDUP_REMOVED lines=8> */
[----:B------:R-:W-:Y:S01]  /*3aba0*/  FADD.FTZ R35, -R173, R148 ;  /* 0x00000094ad237221 */ /* 0x000fe20000010100 */
[----:B------:R-:W-:-:S03]  /*3abb0*/  IMAD.U32 R136, R120, 0x10000, RZ ;  /* 0x0001000078887824 */ /* 0x000fc600078e00ff */
[----:B------:R-:W-:Y:S01]  /*3abc0*/  FMUL.FTZ R35, R156, R35 ;  /* 0x000000239c237220 */ /* 0x000fe20000410000 */
[----:B------:R-:W-:Y:S01]  /*3abd0*/  SHF.L.U32 R36, R89, 0x10, RZ ;  /* 0x0000001059247819 */ /* 0x000fe200000006ff */
[----:B----4-:R-:W-:-:S04]  /*3abe0*/  IMAD.U32 R158, R153, 0x10000, RZ ;  /* 0x00010000999e7824 */ /* 0x010fc800078e00ff */
[----:B------:R-:W-:Y:S01]  /*3abf0*/  FFMA.FTZ R158, R139, R158, R34 ;  /* 0x0000009e8b9e7223 */ /* 0x000fe20000010022 */
[----:B------:R-:W-:-:S05]  /*3ac00*/  SHF.L.U32 R34, R88, 0x10, RZ ;  /* 0x0000001058227819 */ /* 0x000fca00000006ff */
[----:B------:R-:W-:Y:S01]  /*3ac10*/  FFMA.FTZ R136, R35, R136, R34 ;  /* 0x0000008823887223 */ /* 0x000fe20000010022 */
[----:B------:R-:W-:Y:S01]  /*3ac20*/  FADD.FTZ R35, -R173, R150 ;  /* 0x00000096ad237221 */ /* 0x000fe20000010100 */
[----:B------:R-:W-:-:S03]  /*3ac30*/  IMAD.U32 R34, R121, 0x10000, RZ ;  /* 0x0001000079227824 */ /* 0x000fc600078e00ff */
        /* <DEDUP_REMOVED lines=22> */
[----:B------:R-:W-:Y:S01]  /*3ada0*/  FFMA.FTZ R137, R137, R34, R36 ;  /* 0x0000002289897223 */ /* 0x000fe20000010024 */
[----:B------:R-:W-:Y:S01]  /*3adb0*/  SHF.L.U32 R36, R87, 0x10, RZ ;  /* 0x0000001057247819 */ /* 0x000fe200000006ff */
[----:B------:R-:W-:Y:S01]  /*3adc0*/  FMUL.FTZ R157, R156, R163 ;  /* 0x000000a39c9d7220 */ /* 0x000fe20000410000 */
[----:B------:R-:W-:Y:S02]  /*3add0*/  IMAD.U32 R34, R119, 0x10000, RZ ;  /* 0x0001000077227824 */ /* 0x000fe400078e00ff */
[----:B------:R-:W-:Y:S01]  /*3ade0*/  FFMA.FTZ R152, R152, R35, R37 ;  /* 0x0000002398987223 */ /* 0x000fe20000010025 */
[----:B------:R-:W-:Y:S01]  /*3adf0*/  FADD.FTZ R35, -R173, R166 ;  /* 0x000000a6ad237221 */ /* 0x000fe20000010100 */
[----:B------:R-:W-:Y:S01]  /*3ae00*/  FFMA.FTZ R157, R157, R34, R36 ;  /* 0x000000229d9d7223 */ /* 0x000fe20000010024 */
[----:B------:R-:W-:-:S02]  /*3ae10*/  SHF.L.U32 R34, R80, 0x10, RZ ;  /* 0x0000001050227819 */ /* 0x000fc400000006ff */
[----:B------:R-:W-:Y:S01]  /*3ae20*/  FMUL.FTZ R35, R156, R35 ;  /* 0x000000239c237220 */ /* 0x000fe20000410000 */
[----:B------:R-:W-:-:S04]  /*3ae30*/  IMAD.U32 R138, R112, 0x10000, RZ ;  /* 0x00010000708a7824 */ /* 0x000fc800078e00ff */
[----:B------:R-:W-:Y:S01]  /*3ae40*/  FFMA.FTZ R138, R35, R138, R34 ;  /* 0x0000008a238a7223 */ /* 0x000fe20000010022 */
[----:B------:R-:W-:Y:S01]  /*3ae50*/  FADD.FTZ R35, -R173, R168 ;  /* 0x000000a8ad237221 */ /* 0x000fe20000010100 */
[----:B------:R-:W-:Y:S01]  /*3ae60*/  SHF.L.U32 R34, R81, 0x10, RZ ;  /* 0x0000001051227819 */ /* 0x000fe200000006ff */
[----:B------:R-:W-:Y:S02]  /*3ae70*/  IMAD.U32 R150, R113, 0x10000, RZ ;  /* 0x0001000071967824 */ /* 0x000fe400078e00ff */
[----:B------:R-:W-:-:S04]  /*3ae80*/  FMUL.FTZ R35, R156, R35 ;  /* 0x000000239c237220 */ /* 0x000fc80000410000 */
[----:B------:R-:W-:Y:S01]  /*3ae90*/  FFMA.FTZ R150, R35, R150, R34 ;  /* 0x0000009623967223 */ /* 0x000fe20000010022 */
[C---:B------:R-:W-:Y:S01]  /*3aea0*/  FADD.FTZ R35, -R173.reuse, R170 ;  /* 0x000000aaad237221 */ /* 0x040fe20000010100 */
[----:B------:R-:W-:Y:S01]  /*3aeb0*/  SHF.L.U32 R36, R82, 0x10, RZ ;  /* 0x0000001052247819 */ /* 0x000fe200000006ff */
[----:B------:R-:W-:Y:S02]  /*3aec0*/  IMAD.U32 R34, R114, 0x10000, RZ ;  /* 0x0001000072227824 */ /* 0x000fe400078e00ff */
[----:B------:R-:W-:Y:S01]  /*3aed0*/  FADD.FTZ R173, -R173, R178 ;  /* 0x000000b2adad7221 */ /* 0x000fe20000010100 */
[----:B------:R-:W-:-:S03]  /*3aee0*/  FMUL.FTZ R35, R156, R35 ;  /* 0x000000239c237220 */ /* 0x000fc60000410000 */
[----:B------:R-:W-:Y:S01]  /*3aef0*/  FMUL.FTZ R156, R156, R173 ;  /* 0x000000ad9c9c7220 */ /* 0x000fe20000410000 */
[----:B------:R-:W-:Y:S01]  /*3af00*/  FFMA.FTZ R159, R35, R34, R36 ;  /* 0x00000022239f7223 */ /* 0x000fe20000010024 */
[----:B------:R-:W-:Y:S01]  /*3af10*/  IMAD.U32 R35, R83, 0x10000, RZ ;  /* 0x0001000053237824 */ /* 0x000fe200078e00ff */
[----:B------:R-:W-:Y:S01]  /*3af20*/  F2FP.BF16.F32.PACK_AB R14, R16, R14 ;  /* 0x0000000e100e723e */ /* 0x000fe200000010ff */
[----:B------:R-:W-:Y:S01]  /*3af30*/  IMAD.WIDE.U32 R16, R17, 0x10, R142 ;  /* 0x0000001011107825 */ /* 0x000fe200078e008e */
[----:B------:R-:W-:-:S03]  /*3af40*/  F2FP.BF16.F32.PACK_AB R12, R32, R12 ;  /* 0x0000000c200c723e */ /* 0x000fc600000010ff */
[----:B------:R-:W-:Y:S01]  /*3af50*/  FFMA.FTZ R156, R156, R33, R35 ;  /* 0x000000219c9c7223 */ /* 0x000fe20000010023 */
[C---:B------:R-:W-:Y:S01]  /*3af60*/  IADD3 R33, PT, PT, R172.reuse, 0x60, RZ ;  /* 0x00000060ac217810 */ /* 0x040fe20007ffe0ff */
[C---:B------:R-:W-:Y:S01]  /*3af70*/  VIADD R39, R172.reuse, 0x80 ;  /* 0x00000080ac277836 */ /* 0x040fe20000000000 */
[C---:B------:R-:W-:Y:S01]  /*3af80*/  IADD3 R37, PT, PT, R172.reuse, 0xa0, RZ ;  /* 0x000000a0ac257810 */ /* 0x040fe20007ffe0ff */
[----:B------:R0:W-:Y:S01]  /*3af90*/  STG.E.128 desc[UR6][R16.64], R12 ;  /* 0x0000000c10007986 */ /* 0x0001e2000c101d06 */
[C---:B------:R-:W-:Y:S01]  /*3afa0*/  VIADD R35, R172.reuse, 0xc0 ;  /* 0x000000c0ac237836 */ /* 0x040fe20000000000 */
[----:B------:R-:W-:Y:S01]  /*3afb0*/  IADD3 R161, PT, PT, R172, 0xe0, RZ ;  /* 0x000000e0aca17810 */ /* 0x000fe20007ffe0ff */
[----:B------:R-:W-:-:S04]  /*3afc0*/  IMAD.WIDE.U32 R32, R33, 0x10, R142 ;  /* 0x0000001021207825 */ /* 0x000fc800078e008e */
[----:B------:R-:W-:-:S04]  /*3afd0*/  IMAD.WIDE.U32 R38, R39, 0x10, R142 ;  /* 0x0000001027267825 */ /* 0x000fc800078e008e */
[----:B------:R-:W-:-:S04]  /*3afe0*/  IMAD.WIDE.U32 R36, R37, 0x10, R142 ;  /* 0x0000001025247825 */ /* 0x000fc800078e008e */
[----:B------:R-:W-:Y:S01]  /*3aff0*/  IMAD.WIDE.U32 R34, R35, 0x10, R142 ;  /* 0x0000001023227825 */ /* 0x000fe200078e008e */
[----:B0-----:R-:W-:Y:S02]  /*3b000*/  F2FP.BF16.F32.PACK_AB R15, R147, R146 ;  /* 0x00000092930f723e */ /* 0x001fe400000010ff */
[----:B------:R-:W-:Y:S02]  /*3b010*/  F2FP.BF16.F32.PACK_AB R14, R25, R24 ;  /* 0x00000018190e723e */ /* 0x000fe400000010ff */
[----:B------:R-:W-:Y:S02]  /*3b020*/  F2FP.BF16.F32.PACK_AB R13, R21, R20 ;  /* 0x00000014150d723e */ /* 0x000fe400000010ff */
[----:B------:R-:W-:Y:S02]  /*3b030*/  F2FP.BF16.F32.PACK_AB R12, R19, R18 ;  /* 0x00000012130c723e */ /* 0x000fe400000010ff */
[----:B------:R-:W-:Y:S02]  /*3b040*/  F2FP.BF16.F32.PACK_AB R19, R158, R155 ;  /* 0x0000009b9e13723e */ /* 0x000fe400000010ff */
[----:B------:R-:W-:-:S02]  /*3b050*/  F2FP.BF16.F32.PACK_AB R18, R151, R149 ;  /* 0x000000959712723e */ /* 0x000fc400000010ff */
[----:B------:R-:W-:Y:S02]  /*3b060*/  F2FP.BF16.F32.PACK_AB R17, R27, R26 ;  /* 0x0000001a1b11723e */ /* 0x000fe400000010ff */
[----:B------:R-:W-:Y:S02]  /*3b070*/  F2FP.BF16.F32.PACK_AB R16, R23, R22 ;  /* 0x000000161710723e */ /* 0x000fe400000010ff */
        /* <DEDUP_REMOVED lines=14> */
[----:B------:R0:W-:Y:S04]  /*3b160*/  STG.E.128 desc[UR6][R38.64], R16 ;  /* 0x0000001026007986 */ /* 0x0001e8000c101d06 */
[----:B------:R0:W-:Y:S04]  /*3b170*/  STG.E.128 desc[UR6][R36.64], R20 ;  /* 0x0000001424007986 */ /* 0x0001e8000c101d06 */
[----:B------:R0:W-:Y:S04]  /*3b180*/  STG.E.128 desc[UR6][R34.64], R24 ;  /* 0x0000001822007986 */ /* 0x0001e8000c101d06 */
[----:B------:R0:W-:Y:S02]  /*3b190*/  STG.E.128 desc[UR6][R142.64], R28 ;  /* 0x0000001c8e007986 */ /* 0x0001e4000c101d06 */
.L_x_7092:
[----:B------:R-:W-:Y:S05]  /*3b1a0*/  BSYNC.RECONVERGENT B0 ;  /* 0x0000000000007941 */ /* 0x000fea0003800200 */
.L_x_7091:
[----:B0-----:R-:W0:Y:S02]  /*3b1b0*/  LDC.64 R12, c[0x0][0x380] ;  /* 0x0000e000ff0c7b82 */ /* 0x001e240000000a00 */
[----:B0-----:R-:W-:-:S05]  /*3b1c0*/  IMAD R2, R12, 0x4, R2 ;  /* 0x000000040c027824 */ /* 0x001fca00078e0202 */
[----:B------:R-:W-:-:S13]  /*3b1d0*/  ISETP.GE.AND P0, PT, R2, R13, PT ;  /* 0x0000000d0200720c */ /* 0x000fda0003f06270 */
[----:B------:R-:W-:Y:S05]  /*3b1e0*/  @!P0 BRA `(.L_x_7093) ;  /* 0xfffffc5c00a88947 */ /* 0x000fea000383ffff */
[----:B------:R-:W-:Y:S05]  /*3b1f0*/  EXIT ;  /* 0x000000000000794d */ /* 0x000fea0003800000 */
.L_x_7090:
        /* <DEDUP_REMOVED lines=8> */
.L_x_7095:
[----:B------:R-:W-:Y:S05]  /*3b280*/  BSYNC B0 ;  /* 0x0000000000007941 */ /* 0x000fea0003800000 */
.L_x_7094:
        /* <DEDUP_REMOVED lines=8> */
.L_x_7096:
[----:B------:R-:W-:Y:S02]  /*3b310*/  IMAD.MOV.U32 R135, RZ, RZ, 0x4 ;  /* 0x00000004ff877424 */ /* 0x000fe400078e00ff */
[----:B------:R-:W-:Y:S01]  /*3b320*/  FADD.FTZ R132, R132, R133 ;  /* 0x0000008584847221 */ /* 0x000fe20000010000 */
[----:B------:R-:W-:-:S04]  /*3b330*/  MOV R133, 0xffffffff ;  /* 0xffffffff00857802 */ /* 0x000fc80000000f00 */
[----:B------:R-:W-:-:S07]  /*3b340*/  MOV R172, R132 ;  /* 0x0000008400ac7202 */ /* 0x000fce0000000f00 */
[----:B------:R-:W-:Y:S05]  /*3b350*/  WARPSYNC.COLLECTIVE R133, `(.L_x_7097) ;  /* 0x0000000085087348 */ /* 0x000fea0003c00000 */
[----:B------:R0:W1:Y:S02]  /*3b360*/  SHFL.BFLY P1, R133, R172, R135, R134 ;  /* 0x0c000087ac857389 */ /* 0x0000640000020086 */
[----:B01----:R-:W-:Y:S05]  /*3b370*/  ENDCOLLECTIVE ;  /* 0x000000000000791b */ /* 0x003fea0003800000 */
.L_x_7097:
[----:B------:R-:W-:Y:S02]  /*3b380*/  HFMA2 R135, -RZ, RZ, 0, 4.76837158203125e-07 ;  /* 0x00000008ff877431 */ /* 0x000fe400000001ff */
[----:B------:R-:W-:Y:S01]  /*3b390*/  FADD.FTZ R132, R132, R133 ;  /* 0x0000008584847221 */ /* 0x000fe20000010000 */
[----:B------:R-:W-:-:S03]  /*3b3a0*/  IMAD.MOV.U32 R133, RZ, RZ, -0x1 ;  /* 0xffffffffff857424 */ /* 0x000fc600078e00ff */
[----:B------:R-:W-:-:S07]  /*3b3b0*/  IMAD.MOV.U32 R172, RZ, RZ, R132 ;  /* 0x000000ffffac7224 */ /* 0x000fce00078e0084 */
[----:B------:R-:W-:Y:S05]  /*3b3c0*/  WARPSYNC.COLLECTIVE R133, `(.L_x_7098) ;  /* 0x0000000085087348 */ /* 0x000fea0003c00000 */
[----:B------:R0:W1:Y:S02]  /*3b3d0*/  SHFL.BFLY P1, R133, R172, R135, R134 ;  /* 0x0c000087ac857389 */ /* 0x0000640000020086 */
[----:B01----:R-:W-:Y:S05]  /*3b3e0*/  ENDCOLLECTIVE ;  /* 0x000000000000791b */ /* 0x003fea0003800000 */
.L_x_7098:
[----:B------:R-:W-:Y:S02]  /*3b3f0*/  IMAD.MOV.U32 R135, RZ, RZ, 0x10 ;  /* 0x00000010ff877424 */ /* 0x000fe400078e00ff */
[----:B------:R-:W-:Y:S01]  /*3b400*/  FADD.FTZ R132, R132, R133 ;  /* 0x0000008584847221 */ /* 0x000fe20000010000 */
[----:B------:R-:W-:-:S04]  /*3b410*/  MOV R133, 0xffffffff ;  /* 0xffffffff00857802 */ /* 0x000fc80000000f00 */
[----:B------:R-:W-:-:S07]  /*3b420*/  MOV R172, R132 ;  /* 0x0000008400ac7202 */ /* 0x000fce0000000f00 */
[----:B------:R-:W-:Y:S05]  /*3b430*/  WARPSYNC.COLLECTIVE R133, `(.L_x_7099) ;  /* 0x0000000085087348 */ /* 0x000fea0003c00000 */
[----:B------:R0:W1:Y:S02]  /*3b440*/  SHFL.BFLY P1, R133, R172, R135, R134 ;  /* 0x0c000087ac857389 */ /* 0x0000640000020086 */
[----:B01----:R-:W-:Y:S05]  /*3b450*/  ENDCOLLECTIVE ;  /* 0x000000000000791b */ /* 0x003fea0003800000 */
.L_x_7099:
        /* <DEDUP_REMOVED lines=138> */
.L_x_7100:
[----:B------:R-:W-:Y:S02]  /*3bd00*/  HFMA2 R135, -RZ, RZ, 0, 1.1920928955078125e-07 ;  /* 0x00000002ff877431 */ /* 0x000fe400000001ff */
[----:B------:R-:W-:Y:S01]  /*3bd10*/  FADD.FTZ R156, R156, R133 ;  /* 0x000000859c9c7221 */ /* 0x000fe20000010000 */
[----:B------:R-:W-:-:S03]  /*3bd20*/  IMAD.MOV.U32 R133, RZ, RZ, -0x1 ;  /* 0xffffffffff857424 */ /* 0x000fc600078e00ff */
[----:B------:R-:W-:-:S07]  /*3bd30*/  IMAD.MOV.U32 R172, RZ, RZ, R156 ;  /* 0x000000ffffac7224 */ /* 0x000fce00078e009c */
[----:B------:R-:W-:Y:S05]  /*3bd40*/  WARPSYNC.COLLECTIVE R133, `(.L_x_7101) ;  /* 0x0000000085087348 */ /* 0x000fea0003c00000 */
[----:B------:R0:W1:Y:S02]  /*3bd50*/  SHFL.BFLY P1, R133, R172, R135, R134 ;  /* 0x0c000087ac857389 */ /* 0x0000640000020086 */
[----:B01----:R-:W-:Y:S05]  /*3bd60*/  ENDCOLLECTIVE ;  /* 0x000000000000791b */ /* 0x003fea0003800000 */
.L_x_7101:
[----:B------:R-:W-:Y:S02]  /*3bd70*/  IMAD.MOV.U32 R135, RZ, RZ, 0x4 ;  /* 0x00000004ff877424 */ /* 0x000fe400078e00ff */
[----:B------:R-:W-:Y:S01]  /*3bd80*/  FADD.FTZ R156, R156, R133 ;  /* 0x000000859c9c7221 */ /* 0x000fe20000010000 */
[----:B------:R-:W-:-:S04]  /*3bd90*/  MOV R133, 0xffffffff ;  /* 0xffffffff00857802 */ /* 0x000fc80000000f00 */
[----:B------:R-:W-:-:S07]  /*3bda0*/  MOV R172, R156 ;  /* 0x0000009c00ac7202 */ /* 0x000fce0000000f00 */
[----:B------:R-:W-:Y:S05]  /*3bdb0*/  WARPSYNC.COLLECTIVE R133, `(.L_x_7102) ;  /* 0x0000000085087348 */ /* 0x000fea0003c00000 */
[----:B------:R0:W1:Y:S02]  /*3bdc0*/  SHFL.BFLY P1, R133, R172, R135, R134 ;  /* 0x0c000087ac857389 */ /* 0x0000640000020086 */
[----:B01----:R-:W-:Y:S05]  /*3bdd0*/  ENDCOLLECTIVE ;  /* 0x000000000000791b */ /* 0x003fea0003800000 */
.L_x_7102:
[----:B------:R-:W-:Y:S02]  /*3bde0*/  HFMA2 R135, -RZ, RZ, 0, 4.76837158203125e-07 ;  /* 0x00000008ff877431 */ /* 0x000fe400000001ff */
[----:B------:R-:W-:Y:S01]  /*3bdf0*/  FADD.FTZ R156, R156, R133 ;  /* 0x000000859c9c7221 */ /* 0x000fe20000010000 */
[----:B------:R-:W-:-:S03]  /*3be00*/  IMAD.MOV.U32 R133, RZ, RZ, -0x1 ;  /* 0xffffffffff857424 */ /* 0x000fc600078e00ff */
[----:B------:R-:W-:-:S07]  /*3be10*/  IMAD.MOV.U32 R172, RZ, RZ, R156 ;  /* 0x000000ffffac7224 */ /* 0x000fce00078e009c */
[----:B------:R-:W-:Y:S05]  /*3be20*/  WARPSYNC.COLLECTIVE R133, `(.L_x_7103) ;  /* 0x0000000085087348 */ /* 0x000fea0003c00000 */
[----:B------:R0:W1:Y:S02]  /*3be30*/  SHFL.BFLY P1, R133, R172, R135, R134 ;  /* 0x0c000087ac857389 */ /* 0x0000640000020086 */
[----:B01----:R-:W-:Y:S05]  /*3be40*/  ENDCOLLECTIVE ;  /* 0x000000000000791b */ /* 0x003fea0003800000 */
.L_x_7103:
[----:B------:R-:W-:Y:S02]  /*3be50*/  IMAD.MOV.U32 R135, RZ, RZ, 0x10 ;  /* 0x00000010ff877424 */ /* 0x000fe400078e00ff */
[----:B------:R-:W-:Y:S01]  /*3be60*/  FADD.FTZ R156, R156, R133 ;  /* 0x000000859c9c7221 */ /* 0x000fe20000010000 */
[----:B------:R-:W-:-:S04]  /*3be70*/  MOV R133, 0xffffffff ;  /* 0xffffffff00857802 */ /* 0x000fc80000000f00 */
[----:B------:R-:W-:-:S07]  /*3be80*/  MOV R172, R156 ;  /* 0x0000009c00ac7202 */ /* 0x000fce0000000f00 */
[----:B------:R-:W-:Y:S05]  /*3be90*/  WARPSYNC.COLLECTIVE R133, `(.L_x_7104) ;  /* 0x0000000085087348 */ /* 0x000fea0003c00000 */
[----:B------:R0:W1:Y:S02]  /*3bea0*/  SHFL.BFLY P1, R133, R172, R135, R134 ;  /* 0x0c000087ac857389 */ /* 0x0000640000020086 */
[----:B01----:R-:W-:Y:S05]  /*3beb0*/  ENDCOLLECTIVE ;  /* 0x000000000000791b */ /* 0x003fea0003800000 */
.L_x_7104:
[----:B------:R-:W-:Y:S05]  /*3bec0*/  BRA `(.L_x_7105) ;  /* 0xffffffd400dc7947 */ /* 0x000fea000383ffff */
.L_x_7106:
        /* <DEDUP_REMOVED lines=11> */
.L_x_71435:


//--------------------- .text._ZN10layer_norm13ln_fwd_kernelINS_13Kernel_traitsI6__halfS2_S2_S2_fjLj2048ELj1ELj4ELj1ELj16ENS_18Kernel_traits_baseILj2048ES2_S2_S2_S2_fjLj128EEEEELb0ELb0ELb0ELb0EEEvNS_9FwdParamsE --------------------------
	.section	.text._ZN10layer_norm13ln_fwd_kernelINS_13Kernel_traitsI6__halfS2_S2_S2_fjLj2048ELj1ELj4ELj1ELj16ENS_18Kernel_traits_baseILj2048ES2_S2_S2_S2_fjLj128EEEEELb0ELb0ELb0ELb0EEEvNS_9FwdParamsE,"ax",@progbits
	.align	128
        .global         _ZN10layer_norm13ln_fwd_kernelINS_13Kernel_traitsI6__halfS2_S2_S2_fjLj2048ELj1ELj4ELj1ELj16ENS_18Kernel_traits_baseILj2048ES2_S2_S2_S2_fjLj128EEEEELb0ELb0ELb0ELb0EEEvNS_9FwdParamsE
        .type           _ZN10layer_norm13ln_fwd_kernelINS_13Kernel_traitsI6__halfS2_S2_S2_fjLj2048ELj1ELj4ELj1ELj16ENS_18Kernel_traits_baseILj2048ES2_S2_S2_S2_fjLj128EEEEELb0ELb0ELb0ELb0EEEvNS_9FwdParamsE,@function
        .size           _ZN10layer_norm13ln_fwd_kernelINS_13Kernel_traitsI6__halfS2_S2_S2_fjLj2048ELj1ELj4ELj1ELj16ENS_18Kernel_traits_baseILj2048ES2_S2_S2_S2_fjLj128EEEEELb0ELb0ELb0ELb0EEEvNS_9FwdParamsE,(.L_x_71436 - _ZN10layer_norm13ln_fwd_kernelINS_13Kernel_traitsI6__halfS2_S2_S2_fjLj2048ELj1ELj4ELj1ELj16ENS_18Kernel_traits_baseILj2048ES2_S2_S2_S2_fjLj128EEEEELb0ELb0ELb0ELb0EEEvNS_9FwdParamsE)
        .other          _ZN10layer_norm13ln_fwd_kernelINS_13Kernel_traitsI6__halfS2_S2_S2_fjLj2048ELj1ELj4ELj1ELj16ENS_18Kernel_traits_baseILj2048ES2_S2_S2_S2_fjLj128EEEEELb0ELb0ELb0ELb0EEEvNS_9FwdParamsE,@"STO_CUDA_ENTRY STV_DEFAULT"
_ZN10layer_norm13ln_fwd_kernelINS_13Kernel_traitsI6__halfS2_S2_S2_fjLj2048ELj1ELj4ELj1ELj16ENS_18Kernel_traits_baseILj2048ES2_S2_S2_S2_fjLj128EEEEELb0ELb0ELb0ELb0EEEvNS_9FwdParamsE:
.text._ZN10layer_norm13ln_fwd_kernelINS_13Kernel_traitsI6__halfS2_S2_S2_fjLj2048ELj1ELj4ELj1ELj16ENS_18Kernel_traits_baseILj2048ES2_S2_S2_S2_fjLj128EEEEELb0ELb0ELb0ELb0EEEvNS_9FwdParamsE:
[----:B------:R-:W-:Y:S01]  /*0000*/  LDC R1, c[0x0][0x37c] ;  /* 0x0000df00ff017b82 */ /* 0x000fe20000000800 */
[----:B------:R-:W0:Y:S07]  /*0010*/  S2R R31, SR_TID.X ;  /* 0x00000000001f7919 */ /* 0x000e2e0000002100 */
[----:B------:R-:W1:Y:S01]  /*0020*/  LDC R3, c[0x0][0x388] ;  /* 0x0000e200ff037b82 */ /* 0x000e620000000800 */
[----:B------:R-:W2:Y:S01]  /*0030*/  LDCU.64 UR8, c[0x0][0x438] ;  /* 0x00008700ff0877ac */ /* 0x000ea20008000a00 */
[----:B------:R-:W-:Y:S01]  /*0040*/  BSSY.RECONVERGENT B0, `(.L_x_7107) ;  /* 0x000009c000007945 */ /* 0x000fe20003800200 */
[----:B------:R-:W3:Y:S05]  /*0050*/  LDCU.64 UR6, c[0x0][0x358] ;  /* 0x00006b00ff0677ac */ /* 0x000eea0008000a00 */
[----:B------:R-:W4:Y:S01]  /*0060*/  S2UR UR4, SR_CTAID.X ;  /* 0x00000000000479c3 */ /* 0x000f220000002500 */
[----:B--2---:R-:W-:-:S04]  /*0070*/  UISETP.NE.U32.AND UP0, UPT, UR8, URZ, UPT ;  /* 0x000000ff0800728c */ /* 0x004fc8000bf05070 */
[----:B------:R-:W-:Y:S01]  /*0080*/  UISETP.NE.AND.EX UP0, UPT, UR9, URZ, UPT, UP0 ;  /* 0x000000ff0900728c */ /* 0x000fe2000bf05300 */
[----:B-1----:R-:W-:-:S04]  /*0090*/  SHF.R.S32.HI R0, RZ, 0x1f, R3 ;  /* 0x0000001fff007819 */ /* 0x002fc80000011403 */
        /* <DEDUP_REMOVED lines=73> */
.L_x_7108:
        /* <DEDUP_REMOVED lines=20> */
[C---:B--2---:R-:W-:Y:S01]  /*0670*/  @P4 IMAD.WIDE.U32 R6, R31.reuse, 0x10, R6 ;  /* 0x000000101f064825 */ /* 0x044fe200078e0006 */
[----:B------:R-:W-:-:S04]  /*0680*/  @P4 IADD3 R31, PT, PT, R31, 0x20, RZ ;  /* 0x000000201f1f4810 */ /* 0x000fc80007ffe0ff */
        /* <DEDUP_REMOVED lines=16> */
[----:B------:R-:W-:Y:S02]  /*0790*/  HFMA2 R70, -RZ, RZ, 0, 0 ;  /* 0x00000000ff467431 */ /* 0x000fe400000001ff */
[----:B------:R-:W-:Y:S01]  /*07a0*/  HFMA2 R86, -RZ, RZ, 0, 0 ;  /* 0x00000000ff567431 */ /* 0x000fe200000001ff */
[----:B------:R-:W-:Y:S02]  /*07b0*/  CS2R R36, SRZ ;  /* 0x0000000000247805 */ /* 0x000fe4000001ff00 */
[----:B------:R-:W-:-:S02]  /*07c0*/  MOV R46, RZ ;  /* 0x000000ff002e7202 */ /* 0x000fc40000000f00 */
[----:B------:R-:W-:Y:S02]  /*07d0*/  CS2R R44, SRZ ;  /* 0x00000000002c7805 */ /* 0x000fe4000001ff00 */
[----:B------:R-:W-:Y:S02]  /*07e0*/  CS2R R52, SRZ ;  /* 0x0000000000347805 */ /* 0x000fe4000001ff00 */
[----:B------:R-:W-:Y:S02]  /*07f0*/  MOV R62, RZ ;  /* 0x000000ff003e7202 */ /* 0x000fe40000000f00 */
[----:B------:R-:W-:Y:S02]  /*0800*/  CS2R R60, SRZ ;  /* 0x00000000003c7805 */ /* 0x000fe4000001ff00 */
[----:B------:R-:W-:Y:S02]  /*0810*/  CS2R R68, SRZ ;  /* 0x0000000000447805 */ /* 0x000fe4000001ff00 */
[----:B------:R-:W-:-:S02]  /*0820*/  MOV R78, RZ ;  /* 0x000000ff004e7202 */ /* 0x000fc40000000f00 */
[----:B------:R-:W-:Y:S02]  /*0830*/  CS2R R76, SRZ ;  /* 0x00000000004c7805 */ /* 0x000fe4000001ff00 */
[----:B------:R-:W-:Y:S02]  /*0840*/  CS2R R84, SRZ ;  /* 0x0000000000547805 */ /* 0x000fe4000001ff00 */
[----:B------:R-:W-:Y:S02]  /*0850*/  @P5 MOV R79, RZ ;  /* 0x000000ff004f5202 */ /* 0x000fe40000000f00 */
[----:B------:R-:W-:Y:S02]  /*0860*/  @P4 MOV R71, RZ ;  /* 0x000000ff00474202 */ /* 0x000fe40000000f00 */
[----:B------:R-:W-:Y:S02]  /*0870*/  @P3 MOV R63, RZ ;  /* 0x000000ff003f3202 */ /* 0x000fe40000000f00 */
[----:B------:R-:W-:-:S02]  /*0880*/  @P2 MOV R55, RZ ;  /* 0x000000ff00372202 */ /* 0x000fc40000000f00 */
[----:B------:R-:W-:Y:S02]  /*0890*/  @P1 MOV R47, RZ ;  /* 0x000000ff002f1202 */ /* 0x000fe40000000f00 */
[----:B------:R-:W-:Y:S02]  /*08a0*/  @P0 MOV R39, RZ ;  /* 0x000000ff00270202 */ /* 0x000fe40000000f00 */
        /* <DEDUP_REMOVED lines=20> */
[----:B------:R-:W-:-:S07]  /*09f0*/  CS2R R84, SRZ ;  /* 0x0000000000547805 */ /* 0x000fce000001ff00 */
.L_x_7109:
[----:B------:R-:W-:Y:S05]  /*0a00*/  BSYNC.RECONVERGENT B0 ;  /* 0x0000000000007941 */ /* 0x000fea0003800200 */
.L_x_7107:
[----:B------:R-:W0:Y:S02]  /*0a10*/  LDCU UR4, c[0x0][0x384] ;  /* 0x00007080ff0477ac */ /* 0x000e240008000800 */
[----:B0-----:R-:W-:-:S13]  /*0a20*/  ISETP.GE.AND P0, PT, R0, UR4, PT ;  /* 0x0000000400007c0c */ /* 0x001fda000bf06270 */
[----:B------:R-:W-:Y:S05]  /*0a30*/  @P0 EXIT ;  /* 0x000000000000094d */ /* 0x000fea0003800000 */
[----:B------:R-:W0:Y:S01]  /*0a40*/  LDCU.64 UR4, c[0x0][0x3e0] ;  /* 0x00007c00ff0477ac */ /* 0x000e220008000a00 */
[----:B------:R-:W1:Y:S01]  /*0a50*/  LDCU UR8, c[0x0][0x388] ;  /* 0x00007100ff0877ac */ /* 0x000e620008000800 */
[----:B0-----:R-:W-:Y:S01]  /*0a60*/  UISETP.NE.U32.AND UP0, UPT, UR4, URZ, UPT ;  /* 0x000000ff0400728c */ /* 0x001fe2000bf05070 */
[----:B------:R-:W0:Y:S03]  /*0a70*/  LDCU.U8 UR4, c[0x0][0x410] ;  /* 0x00008200ff0477ac */ /* 0x000e260008000000 */
[----:B------:R-:W-:Y:S01]  /*0a80*/  UISETP.NE.AND.EX UP0, UPT, UR5, URZ, UPT, UP0 ;  /* 0x000000ff0500728c */ /* 0x000fe2000bf05300 */
[----:B------:R-:W2:Y:S05]  /*0a90*/  LDCU UR5, c[0x0][0x448] ;  /* 0x00008900ff0577ac */ /* 0x000eaa0008000800 */
[----:B-1----:R-:W-:-:S13]  /*0aa0*/  PLOP3.LUT P5, PT, PT, PT, UP0, 0x80, 0x8 ;  /* 0x000000000008781c */ /* 0x002fda0003faf008 */
.L_x_7167:
[----:B------:R-:W1:Y:S01]  /*0ab0*/  @P5 LDC.64 R92, c[0x0][0x3e0] ;  /* 0x0000f800ff5c5b82 */ /* 0x000e620000000a00 */
[----:B------:R-:W3:Y:S07]  /*0ac0*/  S2R R144, SR_TID.X ;  /* 0x0000000000907919 */ /* 0x000eee0000002100 */
[----:B------:R-:W4:Y:S08]  /*0ad0*/  LDC.64 R104, c[0x0][0x3a0] ;  /* 0x0000e800ff687b82 */ /* 0x000f300000000a00 */
[----:B------:R-:W4:Y:S01]  /*0ae0*/  LDC.64 R102, c[0x0][0x3e0] ;  /* 0x0000f800ff667b82 */ /* 0x000f220000000a00 */
[----:B-1----:R-:W-:-:S06]  /*0af0*/  @P5 IMAD.WIDE R92, R0, 0x2, R92 ;  /* 0x00000002005c5825 */ /* 0x002fcc00078e025c */
[----:B------:R-:W2:Y:S01]  /*0b00*/  @P5 LDG.E.U16 R92, desc[UR6][R92.64] ;  /* 0x000000065c5c5981 */ /* 0x000ea2000c1e1500 */
[----:B------:R-:W-:Y:S01]  /*0b10*/  IMAD R94, R0, UR8, RZ ;  /* 0x00000008005e7c24 */ /* 0x000fe2000f8e02ff */
[----:B------:R-:W-:Y:S01]  /*0b20*/  ISETP.GE.U32.AND P4, PT, R98, 0x20, PT ;  /* 0x000000206200780c */ /* 0x000fe20003f86070 */
[----:B------:R-:W-:Y:S01]  /*0b30*/  HFMA2 R145, -RZ, RZ, 1.875, 0 ;  /* 0x3f800000ff917431 */ /* 0x000fe200000001ff */
[----:B------:R-:W-:Y:S02]  /*0b40*/  BSSY.RECONVERGENT B0, `(.L_x_7110) ;  /* 0x000005c000007945 */ /* 0x000fe40003800200 */
[----:B------:R-:W-:-:S04]  /*0b50*/  SHF.R.S32.HI R95, RZ, 0x1f, R94 ;  /* 0x0000001fff5f7819 */ /* 0x000fc8000001145e */
[----:B------:R-:W-:Y:S02]  /*0b60*/  LEA.HI R95, R95, R94, RZ, 0x3 ;  /* 0x0000005e5f5f7211 */ /* 0x000fe400078f18ff */
[----:B---3--:R-:W-:Y:S02]  /*0b70*/  LOP3.LUT R94, R144, 0x1f, RZ, 0xc0, !PT ;  /* 0x0000001f905e7812 */ /* 0x008fe400078ec0ff */
[----:B----4-:R-:W-:Y:S02]  /*0b80*/  LOP3.LUT P0, RZ, R104, R102, RZ, 0xfc, !PT ;  /* 0x0000006668ff7212 */ /* 0x010fe4000780fcff */
[----:B------:R-:W-:Y:S02]  /*0b90*/  LEA.HI.SX32 R99, R95, R94, 0x1d ;  /* 0x0000005e5f637211 */ /* 0x000fe400078feaff */
[----:B------:R-:W-:Y:S02]  /*0ba0*/  LOP3.LUT P0, RZ, R105, R103, RZ, 0xfc, P0 ;  /* 0x0000006769ff7212 */ /* 0x000fe4000000fcff */
[----:B------:R-:W-:Y:S01]  /*0bb0*/  MOV R146, R99 ;  /* 0x0000006300927202 */ /* 0x000fe20000000f00 */
[----:B--2---:R-:W-:Y:S01]  /*0bc0*/  @P5 HADD2.F32 R145, -RZ, R92.H0_H0 ;  /* 0x2000005cff915230 */ /* 0x004fe20000004100 */
[----:B------:R-:W-:Y:S09]  /*0bd0*/  @!P4 BRA `(.L_x_7111) ;  /* 0x000000040048c947 */ /* 0x000ff20003800000 */
[----:B------:R-:W1:Y:S02]  /*0be0*/  LDC.64 R2, c[0x0][0x390] ;  /* 0x0000e400ff027b82 */ /* 0x000e640000000a00 */
[----:B-1----:R-:W-:-:S05]  /*0bf0*/  IMAD.WIDE.U32 R2, R99, 0x10, R2 ;  /* 0x0000001063027825 */ /* 0x002fca00078e0002 */
[----:B------:R1:W5:Y:S01]  /*0c00*/  LDG.E.128 R4, desc[UR6][R2.64] ;  /* 0x0000000602047981 */ /* 0x000362000c1e1d00 */
[----:B------:R-:W-:-:S04]  /*0c10*/  ISETP.NE.U32.AND P1, PT, R104, RZ, PT ;  /* 0x000000ff6800720c */ /* 0x000fc80003f25070 */
[----:B------:R-:W-:-:S13]  /*0c20*/  ISETP.NE.AND.EX P1, PT, R105, RZ, PT, P1 ;  /* 0x000000ff6900720c */ /* 0x000fda0003f25310 */
[----:B-1----:R-:W-:Y:S05]  /*0c30*/  @!P1 BRA `(.L_x_7112) ;  /* 0x0000000000809947 */ /* 0x002fea0003800000 */
[----:B------:R-:W1:Y:S02]  /*0c40*/  LDC.64 R2, c[0x0][0x3a0] ;  /* 0x0000e800ff027b82 */ /* 0x000e640000000a00 */
[----:B-1----:R-:W-:-:S05]  /*0c50*/  IMAD.WIDE.U32 R2, R99, 0x10, R2 ;  /* 0x0000001063027825 */ /* 0x002fca00078e0002 */
[----:B------:R-:W2:Y:S01]  /*0c60*/  LDG.E.128 R24, desc[UR6][R2.64] ;  /* 0x0000000602187981 */ /* 0x000ea2000c1e1d00 */
[--C-:B-----5:R-:W-:Y:S02]  /*0c70*/  HADD2.F32 R8, -RZ, R4.reuse.H0_H0 ;  /* 0x20000004ff087230 */ /* 0x120fe40000004100 */
[----:B------:R-:W-:Y:S02]  /*0c80*/  HADD2.F32 R92, -RZ, R4.H1_H1 ;  /* 0x30000004ff5c7230 */ /* 0x000fe40000004100 */
[--C-:B------:R-:W-:Y:S02]  /*0c90*/  HADD2.F32 R4, -RZ, R5.reuse.H0_H0 ;  /* 0x20000005ff047230 */ /* 0x100fe40000004100 */
[----:B------:R-:W-:Y:S02]  /*0ca0*/  HADD2.F32 R94, -RZ, R5.H1_H1 ;  /* 0x30000005ff5e7230 */ /* 0x000fe40000004100 */
[--C-:B------:R-:W-:Y:S02]  /*0cb0*/  HADD2.F32 R146, -RZ, R6.reuse.H0_H0 ;  /* 0x20000006ff927230 */ /* 0x100fe40000004100 */
[----:B------:R-:W-:-:S02]  /*0cc0*/  HADD2.F32 R148, -RZ, R6.H1_H1 ;  /* 0x30000006ff947230 */ /* 0x000fc40000004100 */
[--C-:B------:R-:W-:Y:S02]  /*0cd0*/  HADD2.F32 R6, -RZ, R7.reuse.H0_H0 ;  /* 0x20000007ff067230 */ /* 0x100fe40000004100 */
[----:B------:R-:W-:Y:S02]  /*0ce0*/  HADD2.F32 R150, -RZ, R7.H1_H1 ;  /* 0x30000007ff967230 */ /* 0x000fe40000004100 */
[----:B--2---:R-:W-:Y:S02]  /*0cf0*/  HADD2.F32 R5, -RZ, R24.H0_H0 ;  /* 0x20000018ff057230 */ /* 0x004fe40000004100 */
[----:B------:R-:W-:Y:S02]  /*0d00*/  HADD2.F32 R3, -RZ, R25.H0_H0 ;  /* 0x20000019ff037230 */ /* 0x000fe40000004100 */
[----:B------:R-:W-:Y:S02]  /*0d10*/  HADD2.F32 R7, -RZ, R26.H0_H0 ;  /* 0x2000001aff077230 */ /* 0x000fe40000004100 */
[----:B------:R-:W-:Y:S01]  /*0d20*/  FFMA.FTZ R2, R8, R145, R5 ;  /* 0x0000009108027223 */ /* 0x000fe20000010005 */
[----:B------:R-:W-:-:S02]  /*0d30*/  HADD2.F32 R95, -RZ, R27.H0_H0 ;  /* 0x2000001bff5f7230 */ /* 0x000fc40000004100 */
[-C--:B------:R-:W-:Y:S01]  /*0d40*/  FFMA.FTZ R3, R4, R145.reuse, R3 ;  /* 0x0000009104037223 */ /* 0x080fe20000010003 */
[----:B------:R-:W-:Y:S02]  /*0d50*/  HADD2.F32 R9, -RZ, R24.H1_H1 ;  /* 0x30000018ff097230 */ /* 0x000fe40000004100 */
[-C--:B------:R-:W-:Y:S01]  /*0d60*/  FFMA.FTZ R4, R146, R145.reuse, R7 ;  /* 0x0000009192047223 */ /* 0x080fe20000010007 */
[----:B------:R-:W-:Y:S02]  /*0d70*/  HADD2.F32 R25, -RZ, R25.H1_H1 ;  /* 0x30000019ff197230 */ /* 0x000fe40000004100 */
[-C--:B------:R-:W-:Y:S01]  /*0d80*/  FFMA.FTZ R5, R6, R145.reuse, R95 ;  /* 0x0000009106057223 */ /* 0x080fe2000001005f */
[----:B------:R-:W-:Y:S02]  /*0d90*/  HADD2.F32 R93, -RZ, R26.H1_H1 ;  /* 0x3000001aff5d7230 */ /* 0x000fe40000004100 */
[----:B------:R-:W-:Y:S01]  /*0da0*/  FFMA.FTZ R9, R92, R145, R9 ;  /* 0x000000915c097223 */ /* 0x000fe20000010009 */
[----:B------:R-:W-:-:S02]  /*0db0*/  HADD2.F32 R27, -RZ, R27.H1_H1 ;  /* 0x3000001bff1b7230 */ /* 0x000fc40000004100 */
[-C--:B------:R-:W-:Y:S01]  /*0dc0*/  FFMA.FTZ R8, R94, R145.reuse, R25 ;  /* 0x000000915e087223 */ /* 0x080fe20000010019 */
[-C--:B------:R-:W-:Y:S01]  /*0dd0*/  FFMA.FTZ R7, R148, R145.reuse, R93 ;  /* 0x0000009194077223 */ /* 0x080fe2000001005d */
[----:B------:R-:W-:Y:S01]  /*0de0*/  F2FP.F16.F32.PACK_AB R24, R9, R2 ;  /* 0x000000020918723e */ /* 0x000fe200000000ff */
[----:B------:R-:W-:Y:S02]  /*0df0*/  FFMA.FTZ R6, R150, R145, R27 ;  /* 0x0000009196067223 */ /* 0x000fe4000001001b */
[----:B------:R-:W-:Y:S02]  /*0e00*/  F2FP.F16.F32.PACK_AB R25, R8, R3 ;  /* 0x000000030819723e */ /* 0x000fe400000000ff */
[----:B------:R-:W-:Y:S02]  /*0e10*/  F2FP.F16.F32.PACK_AB R26, R7, R4 ;  /* 0x00000004071a723e */ /* 0x000fe400000000ff */
[----:B------:R-:W-:Y:S01]  /*0e20*/  F2FP.F16.F32.PACK_AB R27, R6, R5 ;  /* 0x00000005061b723e */ /* 0x000fe200000000ff */
[----:B------:R-:W-:Y:S06]  /*0e30*/  BRA `(.L_x_7113) ;  /* 0x0000000000a07947 */ /* 0x000fec0003800000 */
.L_x_7112:
[----:B------:R-:W-:-:S04]  /*0e40*/  ISETP.NE.U32.AND P5, PT, R102, RZ, PT ;  /* 0x000000ff6600720c */ /* 0x000fc80003fa5070 */
[----:B------:R-:W-:-:S13]  /*0e50*/  ISETP.NE.AND.EX P5, PT, R103, RZ, PT, P5 ;  /* 0x000000ff6700720c */ /* 0x000fda0003fa5350 */
[----:B------:R-:W-:Y:S05]  /*0e60*/  @!P5 BRA `(.L_x_7114) ;  /* 0x000000000054d947 */ /* 0x000fea0003800000 */
[--C-:B-----5:R-:W-:Y:S02]  /*0e70*/  HADD2.F32 R2, -RZ, R4.reuse.H0_H0 ;  /* 0x20000004ff027230 */ /* 0x120fe40000004100 */
[----:B------:R-:W-:Y:S02]  /*0e80*/  HADD2.F32 R24, -RZ, R4.H1_H1 ;  /* 0x30000004ff187230 */ /* 0x000fe40000004100 */
[--C-:B------:R-:W-:Y:S02]  /*0e90*/  HADD2.F32 R26, -RZ, R6.reuse.H0_H0 ;  /* 0x20000006ff1a7230 */ /* 0x100fe40000004100 */
[-C--:B------:R-:W-:Y:S01]  /*0ea0*/  FMUL.FTZ R2, R2, R145.reuse ;  /* 0x0000009102027220 */ /* 0x080fe20000410000 */
[----:B------:R-:W-:Y:S02]  /*0eb0*/  HADD2.F32 R92, -RZ, R6.H1_H1 ;  /* 0x30000006ff5c7230 */ /* 0x000fe40000004100 */
[----:B------:R-:W-:Y:S01]  /*0ec0*/  FMUL.FTZ R9, R24, R145 ;  /* 0x0000009118097220 */ /* 0x000fe20000410000 */
[----:B------:R-:W-:-:S02]  /*0ed0*/  HADD2.F32 R4, -RZ, R5.H0_H0 ;  /* 0x20000005ff047230 */ /* 0x000fc40000004100 */
[----:B------:R-:W-:Y:S02]  /*0ee0*/  HADD2.F32 R6, -RZ, R7.H0_H0 ;  /* 0x20000007ff067230 */ /* 0x000fe40000004100 */
[----:B------:R-:W-:Y:S02]  /*0ef0*/  HADD2.F32 R8, -RZ, R5.H1_H1 ;  /* 0x30000005ff087230 */ /* 0x000fe40000004100 */
[-C--:B------:R-:W-:Y:S01]  /*0f00*/  FMUL.FTZ R3, R4, R145.reuse ;  /* 0x0000009104037220 */ /* 0x080fe20000410000 */
[----:B------:R-:W-:Y:S02]  /*0f10*/  HADD2.F32 R94, -RZ, R7.H1_H1 ;  /* 0x30000007ff5e7230 */ /* 0x000fe40000004100 */
[-C--:B------:R-:W-:Y:S01]  /*0f20*/  FMUL.FTZ R5, R6, R145.reuse ;  /* 0x0000009106057220 */ /* 0x080fe20000410000 */
[-C--:B------:R-:W-:Y:S01]  /*0f30*/  FMUL.FTZ R4, R26, R145.reuse ;  /* 0x000000911a047220 */ /* 0x080fe20000410000 */
[-C--:B------:R-:W-:Y:S01]  /*0f40*/  FMUL.FTZ R7, R92, R145.reuse ;  /* 0x000000915c077220 */ /* 0x080fe20000410000 */
[-C--:B------:R-:W-:Y:S01]  /*0f50*/  FMUL.FTZ R8, R8, R145.reuse ;  /* 0x0000009108087220 */ /* 0x080fe20000410000 */
[----:B------:R-:W-:Y:S01]  /*0f60*/  FMUL.FTZ R6, R94, R145 ;  /* 0x000000915e067220 */ /* 0x000fe20000410000 */
[----:B------:R-:W-:-:S02]  /*0f70*/  F2FP.F16.F32.PACK_AB R24, R9, R2 ;  /* 0x000000020918723e */ /* 0x000fc400000000ff */
[----:B------:R-:W-:Y:S02]  /*0f80*/  F2FP.F16.F32.PACK_AB R26, R7, R4 ;  /* 0x00000004071a723e */ /* 0x000fe400000000ff */
[----:B------:R-:W-:Y:S02]  /*0f90*/  F2FP.F16.F32.PACK_AB R27, R6, R5 ;  /* 0x00000005061b723e */ /* 0x000fe400000000ff */
[----:B------:R-:W-:Y:S01]  /*0fa0*/  F2FP.F16.F32.PACK_AB R25, R8, R3 ;  /* 0x000000030819723e */ /* 0x000fe200000000ff */
[----:B------:R-:W-:Y:S06]  /*0fb0*/  BRA `(.L_x_7113) ;  /* 0x0000000000407947 */ /* 0x000fec0003800000 */
.L_x_7114:
[----:B-----5:R-:W-:Y:S02]  /*0fc0*/  HADD2.F32 R2, -RZ, R4.H0_H0 ;  /* 0x20000004ff027230 */ /* 0x020fe40000004100 */
[----:B------:R-:W-:Y:S02]  /*0fd0*/  HADD2.F32 R94, -RZ, R6.H0_H0 ;  /* 0x20000006ff5e7230 */ /* 0x000fe40000004100 */
[----:B------:R-:W-:Y:S02]  /*0fe0*/  HADD2.F32 R4, -RZ, R4.H1_H1 ;  /* 0x30000004ff047230 */ /* 0x000fe40000004100 */
[-C--:B------:R-:W-:Y:S01]  /*0ff0*/  FMUL.FTZ R2, R2, R145.reuse ;  /* 0x0000009102027220 */ /* 0x080fe20000410000 */
[--C-:B------:R-:W-:Y:S02]  /*1000*/  HADD2.F32 R8, -RZ, R5.reuse.H0_H0 ;  /* 0x20000005ff087230 */ /* 0x100fe40000004100 */
[----:B------:R-:W-:Y:S02]  /*1010*/  HADD2.F32 R6, -RZ, R6.H1_H1 ;  /* 0x30000006ff067230 */ /* 0x000fe40000004100 */
[----:B------:R-:W-:Y:S01]  /*1020*/  FMUL.FTZ R9, R4, R145 ;  /* 0x0000009104097220 */ /* 0x000fe20000410000 */
[----:B------:R-:W-:-:S02]  /*1030*/  HADD2.F32 R92, -RZ, R5.H1_H1 ;  /* 0x30000005ff5c7230 */ /* 0x000fc40000004100 */
[-C--:B------:R-:W-:Y:S01]  /*1040*/  FMUL.FTZ R3, R8, R145.reuse ;  /* 0x0000009108037220 */ /* 0x080fe20000410000 */
[--C-:B------:R-:W-:Y:S02]  /*1050*/  HADD2.F32 R146, -RZ, R7.reuse.H0_H0 ;  /* 0x20000007ff927230 */ /* 0x100fe40000004100 */
[-C--:B------:R-:W-:Y:S01]  /*1060*/  FMUL.FTZ R4, R94, R145.reuse ;  /* 0x000000915e047220 */ /* 0x080fe20000410000 */
[----:B------:R-:W-:Y:S02]  /*1070*/  HADD2.F32 R148, -RZ, R7.H1_H1 ;  /* 0x30000007ff947230 */ /* 0x000fe40000004100 */
[-C--:B------:R-:W-:Y:S01]  /*1080*/  FMUL.FTZ R7, R6, R145.reuse ;  /* 0x0000009106077220 */ /* 0x080fe20000410000 */
[-C--:B------:R-:W-:Y:S01]  /*1090*/  FMUL.FTZ R8, R92, R145.reuse ;  /* 0x000000915c087220 */ /* 0x080fe20000410000 */
[-C--:B------:R-:W-:Y:S01]  /*10a0*/  FMUL.FTZ R5, R146, R145.reuse ;  /* 0x0000009192057220 */ /* 0x080fe20000410000 */
[----:B------:R-:W-:-:S07]  /*10b0*/  FMUL.FTZ R6, R148, R145 ;  /* 0x0000009194067220 */ /* 0x000fce0000410000 */
.L_x_7113:
[----:B------:R-:W1:Y:S01]  /*10c0*/  @P0 LDC.64 R92, c[0x0][0x3a8] ;  /* 0x0000ea00ff5c0b82 */ /* 0x000e620000000a00 */
[C---:B------:R-:W-:Y:S01]  /*10d0*/  IADD3 R146, PT, PT, R99.reuse, 0x20, RZ ;  /* 0x0000002063927810 */ /* 0x040fe20007ffe0ff */
[----:B-1----:R-:W-:-:S05]  /*10e0*/  @P0 IMAD.WIDE.U32 R92, R99, 0x10, R92 ;  /* 0x00000010635c0825 */ /* 0x002fca00078e005c */
[----:B------:R1:W-:Y:S02]  /*10f0*/  @P0 STG.E.128 desc[UR6][R92.64], R24 ;  /* 0x000000185c000986 */ /* 0x0003e4000c101d06 */
.L_x_7111:
[----:B0-----:R-:W-:Y:S05]  /*1100*/  BSYNC.RECONVERGENT B0 ;  /* 0x0000000000007941 */ /* 0x001fea0003800200 */
.L_x_7110:
[----:B------:R-:W-:Y:S01]  /*1110*/  ISETP.GE.U32.AND P1, PT, R98, 0x40, PT ;  /* 0x000000406200780c */ /* 0x000fe20003f26070 */
[----:B------:R-:W-:Y:S03]  /*1120*/  BSSY.RECONVERGENT B0, `(.L_x_7115) ;  /* 0x0000055000007945 */ /* 0x000fe60003800200 */
[----:B-1----:R-:W-:-:S09]  /*1130*/  P2R R92, PR, RZ, 0x2 ;  /* 0x00000002ff5c7803 */ /* 0x002fd20000000000 */
[----:B------:R-:W-:Y:S05]  /*1140*/  @!P1 BRA `(.L_x_7116) ;  /* 0x0000000400489947 */ /* 0x000fea0003800000 */
[----:B------:R-:W0:Y:S02]  /*1150*/  LDC.64 R10, c[0x0][0x390] ;  /* 0x0000e400ff0a7b82 */ /* 0x000e240000000a00 */
[----:B0-----:R-:W-:-:S05]  /*1160*/  IMAD.WIDE.U32 R10, R146, 0x10, R10 ;  /* 0x00000010920a7825 */ /* 0x001fca00078e000a */
[----:B------:R0:W5:Y:S01]  /*1170*/  LDG.E.128 R12, desc[UR6][R10.64] ;  /* 0x000000060a0c7981 */ /* 0x000162000c1e1d00 */
[----:B------:R-:W-:-:S04]  /*1180*/  ISETP.NE.U32.AND P1, PT, R104, RZ, PT ;  /* 0x000000ff6800720c */ /* 0x000fc80003f25070 */
[----:B------:R-:W-:-:S13]  /*1190*/  ISETP.NE.AND.EX P1, PT, R105, RZ, PT, P1 ;  /* 0x000000ff6900720c */ /* 0x000fda0003f25310 */
[----:B0-----:R-:W-:Y:S05]  /*11a0*/  @!P1 BRA `(.L_x_7117) ;  /* 0x0000000000809947 */ /* 0x001fea0003800000 */
[----:B------:R-:W0:Y:S02]  /*11b0*/  LDC.64 R10, c[0x0][0x3a0] ;  /* 0x0000e800ff0a7b82 */ /* 0x000e240000000a00 */
[----:B0-----:R-:W-:-:S05]  /*11c0*/  IMAD.WIDE.U32 R10, R146, 0x10, R10 ;  /* 0x00000010920a7825 */ /* 0x001fca00078e000a */
        /* <DEDUP_REMOVED lines=30> */
.L_x_7117:
[----:B------:R-:W-:-:S04]  /*13b0*/  ISETP.NE.U32.AND P1, PT, R102, RZ, PT ;  /* 0x000000ff6600720c */ /* 0x000fc80003f25070 */
[----:B------:R-:W-:-:S13]  /*13c0*/  ISETP.NE.AND.EX P1, PT, R103, RZ, PT, P1 ;  /* 0x000000ff6700720c */ /* 0x000fda0003f25310 */
[----:B------:R-:W-:Y:S05]  /*13d0*/  @P1 BRA `(.L_x_7119) ;  /* 0x0000000000441947 */ /* 0x000fea0003800000 */
        /* <DEDUP_REMOVED lines=15> */
[----:B------:R-:W-:Y:S01]  /*14d0*/  FMUL.FTZ R14, R150, R145 ;  /* 0x00000091960e7220 */ /* 0x000fe20000410000 */
[----:B------:R-:W-:Y:S06]  /*14e0*/  BRA `(.L_x_7118) ;  /* 0x0000000000507947 */ /* 0x000fec0003800000 */
.L_x_7119:
        /* <DEDUP_REMOVED lines=19> */
[----:B------:R-:W-:-:S07]  /*1620*/  F2FP.F16.F32.PACK_AB R25, R16, R11 ;  /* 0x0000000b1019723e */ /* 0x000fce00000000ff */
.L_x_7118:
[----:B------:R-:W0:Y:S02]  /*1630*/  @P0 LDC.64 R92, c[0x0][0x3a8] ;  /* 0x0000ea00ff5c0b82 */ /* 0x000e240000000a00 */
[C---:B0-----:R-:W-:Y:S01]  /*1640*/  @P0 IMAD.WIDE.U32 R92, R146.reuse, 0x10, R92 ;  /* 0x00000010925c0825 */ /* 0x041fe200078e005c */
[----:B------:R-:W-:-:S04]  /*1650*/  IADD3 R146, PT, PT, R146, 0x20, RZ ;  /* 0x0000002092927810 */ /* 0x000fc80007ffe0ff */
[----:B------:R0:W-:Y:S03]  /*1660*/  @P0 STG.E.128 desc[UR6][R92.64], R24 ;  /* 0x000000185c000986 */ /* 0x0001e6000c101d06 */
.L_x_7116:
[----:B------:R-:W-:Y:S05]  /*1670*/  BSYNC.RECONVERGENT B0 ;  /* 0x0000000000007941 */ /* 0x000fea0003800200 */
.L_x_7115:
[----:B------:R-:W-:Y:S01]  /*1680*/  ISETP.GE.U32.AND P1, PT, R98, 0x60, PT ;  /* 0x000000606200780c */ /* 0x000fe20003f26070 */
[----:B------:R-:W-:Y:S03]  /*1690*/  BSSY.RECONVERGENT B0, `(.L_x_7120) ;  /* 0x0000055000007945 */ /* 0x000fe60003800200 */
[----:B0-----:R-:W-:-:S09]  /*16a0*/  P2R R92, PR, RZ, 0x2 ;  /* 0x00000002ff5c7803 */ /* 0x001fd20000000000 */
[----:B------:R-:W-:Y:S05]  /*16b0*/  @!P1 BRA `(.L_x_7121) ;  /* 0x0000000400489947 */ /* 0x000fea0003800000 */
        /* <DEDUP_REMOVED lines=38> */
.L_x_7122:
[----:B------:R-:W-:-:S04]  /*1920*/  ISETP.NE.U32.AND P1, PT, R102, RZ, PT ;  /* 0x000000ff6600720c */ /* 0x000fc80003f25070 */
[----:B------:R-:W-:-:S13]  /*1930*/  ISETP.NE.AND.EX P1, PT, R103, RZ, PT, P1 ;  /* 0x000000ff6700720c */ /* 0x000fda0003f25310 */
[----:B------:R-:W-:Y:S05]  /*1940*/  @P1 BRA `(.L_x_7124) ;  /* 0x0000000000441947 */ /* 0x000fea0003800000 */
[----:B-----5:R-:W-:Y:S02]  /*1950*/  HADD2.F32 R18, -RZ, R20.H0_H0 ;  /* 0x20000014ff127230 */ /* 0x020fe40000004100 */
[----:B------:R-:W-:Y:S02]  /*1960*/  HADD2.F32 R94, -RZ, R22.H0_H0 ;  /* 0x20000016ff5e7230 */ /* 0x000fe40000004100 */
[----:B------:R-:W-:Y:S02]  /*1970*/  HADD2.F32 R20, -RZ, R20.H1_H1 ;  /* 0x30000014ff147230 */ /* 0x000fe40000004100 */
[-C--:B------:R-:W-:Y:S01]  /*1980*/  FMUL.FTZ R18, R18, R145.reuse ;  /* 0x0000009112127220 */ /* 0x080fe20000410000 */
[----:B------:R-:W-:Y:S02]  /*1990*/  HADD2.F32 R22, -RZ, R22.H1_H1 ;  /* 0x30000016ff167230 */ /* 0x000fe40000004100 */
[--C-:B------:R-:W-:Y:S02]  /*19a0*/  HADD2.F32 R92, -RZ, R21.reuse.H0_H0 ;  /* 0x20000015ff5c7230 */ /* 0x100fe40000004100 */
        /* <DEDUP_REMOVED lines=11> */
.L_x_7124:
        /* <DEDUP_REMOVED lines=20> */
.L_x_7123:
[----:B------:R-:W0:Y:S02]  /*1ba0*/  @P0 LDC.64 R92, c[0x0][0x3a8] ;  /* 0x0000ea00ff5c0b82 */ /* 0x000e240000000a00 */
[C---:B0-----:R-:W-:Y:S01]  /*1bb0*/  @P0 IMAD.WIDE.U32 R92, R146.reuse, 0x10, R92 ;  /* 0x00000010925c0825 */ /* 0x041fe200078e005c */
[----:B------:R-:W-:-:S04]  /*1bc0*/  IADD3 R146, PT, PT, R146, 0x20, RZ ;  /* 0x0000002092927810 */ /* 0x000fc80007ffe0ff */
[----:B------:R0:W-:Y:S03]  /*1bd0*/  @P0 STG.E.128 desc[UR6][R92.64], R24 ;  /* 0x000000185c000986 */ /* 0x0001e6000c101d06 */
.L_x_7121:
[----:B------:R-:W-:Y:S05]  /*1be0*/  BSYNC.RECONVERGENT B0 ;  /* 0x0000000000007941 */ /* 0x000fea0003800200 */
.L_x_7120:
        /* <DEDUP_REMOVED lines=15> */
[----:B------:R-:W-:Y:S02]  /*1ce0*/  HADD2.F32 R100, -RZ, R92.H0_H0 ;  /* 0x2000005cff647230 */ /* 0x000fe40000004100 */
[--C-:B------:R-:W-:Y:S02]  /*1cf0*/  HADD2.F32 R106, -RZ, R93.reuse.H0_H0 ;  /* 0x2000005dff6a7230 */ /* 0x100fe40000004100 */
[----:B------:R-:W-:Y:S02]  /*1d00*/  HADD2.F32 R148, -RZ, R93.H1_H1 ;  /* 0x3000005dff947230 */ /* 0x000fe40000004100 */
[----:B------:R-:W-:-:S02]  /*1d10*/  HADD2.F32 R108, -RZ, R94.H0_H0 ;  /* 0x2000005eff6c7230 */ /* 0x000fc40000004100 */
[----:B------:R-:W-:Y:S02]  /*1d20*/  HADD2.F32 R92, -RZ, R92.H1_H1 ;  /* 0x3000005cff5c7230 */ /* 0x000fe40000004100 */
        /* <DEDUP_REMOVED lines=22> */
.L_x_7127:
[----:B------:R-:W-:-:S04]  /*1e90*/  ISETP.NE.U32.AND P1, PT, R102, RZ, PT ;  /* 0x000000ff6600720c */ /* 0x000fc80003f25070 */
[----:B------:R-:W-:-:S13]  /*1ea0*/  ISETP.NE.AND.EX P1, PT, R103, RZ, PT, P1 ;  /* 0x000000ff6700720c */ /* 0x000fda0003f25310 */
[----:B------:R-:W-:Y:S05]  /*1eb0*/  @P1 BRA `(.L_x_7129) ;  /* 0x0000000000441947 */ /* 0x000fea0003800000 */
[--C-:B-----5:R-:W-:Y:S02]  /*1ec0*/  HADD2.F32 R108, -RZ, R93.reuse.H1_H1 ;  /* 0x3000005dff6c7230 */ /* 0x120fe40000004100 */
[----:B------:R-:W-:Y:S02]  /*1ed0*/  HADD2.F32 R100, -RZ, R92.H0_H0 ;  /* 0x2000005cff647230 */ /* 0x000fe40000004100 */
[----:B------:R-:W-:Y:S02]  /*1ee0*/  HADD2.F32 R110, -RZ, R94.H0_H0 ;  /* 0x2000005eff6e7230 */ /* 0x000fe40000004100 */
[-C--:B------:R-:W-:Y:S01]  /*1ef0*/  FMUL.FTZ R107, R108, R145.reuse ;  /* 0x000000916c6b7220 */ /* 0x080fe20000410000 */
[----:B------:R-:W-:Y:S02]  /*1f00*/  HADD2.F32 R92, -RZ, R92.H1_H1 ;  /* 0x3000005cff5c7230 */ /* 0x000fe40000004100 */
[----:B------:R-:W-:Y:S01]  /*1f10*/  FMUL.FTZ R100, R100, R145 ;  /* 0x0000009164647220 */ /* 0x000fe20000410000 */
[----:B------:R-:W-:-:S02]  /*1f20*/  HADD2.F32 R106, -RZ, R93.H0_H0 ;  /* 0x2000005dff6a7230 */ /* 0x000fc40000004100 */
[-C--:B------:R-:W-:Y:S01]  /*1f30*/  FMUL.FTZ R108, R110, R145.reuse ;  /* 0x000000916e6c7220 */ /* 0x080fe20000410000 */
[----:B------:R-:W-:Y:S02]  /*1f40*/  HADD2.F32 R94, -RZ, R94.H1_H1 ;  /* 0x3000005eff5e7230 */ /* 0x000fe40000004100 */
[-C--:B------:R-:W-:Y:S01]  /*1f50*/  FMUL.FTZ R101, R92, R145.reuse ;  /* 0x000000915c657220 */ /* 0x080fe20000410000 */
[--C-:B------:R-:W-:Y:S02]  /*1f60*/  HADD2.F32 R148, -RZ, R95.reuse.H0_H0 ;  /* 0x2000005fff947230 */ /* 0x100fe40000004100 */
[-C--:B------:R-:W-:Y:S01]  /*1f70*/  FMUL.FTZ R106, R106, R145.reuse ;  /* 0x000000916a6a7220 */ /* 0x080fe20000410000 */
[----:B------:R-:W-:Y:S02]  /*1f80*/  HADD2.F32 R150, -RZ, R95.H1_H1 ;  /* 0x3000005fff967230 */ /* 0x000fe40000004100 */
[-C--:B------:R-:W-:Y:S01]  /*1f90*/  FMUL.FTZ R109, R94, R145.reuse ;  /* 0x000000915e6d7220 */ /* 0x080fe20000410000 */
[----:B------:R-:W-:-:S02]  /*1fa0*/  FMUL.FTZ R110, R148, R145 ;  /* 0x00000091946e7220 */ /* 0x000fc40000410000 */
[----:B------:R-:W-:Y:S01]  /*1fb0*/  FMUL.FTZ R111, R150, R145 ;  /* 0x00000091966f7220 */ /* 0x000fe20000410000 */
[----:B------:R-:W-:Y:S06]  /*1fc0*/  BRA `(.L_x_7128) ;  /* 0x0000000000507947 */ /* 0x000fec0003800000 */
.L_x_7129:
[----:B-----5:R-:W-:Y:S02]  /*1fd0*/  HADD2.F32 R100, -RZ, R92.H0_H0 ;  /* 0x2000005cff647230 */ /* 0x020fe40000004100 */
[----:B------:R-:W-:Y:S02]  /*1fe0*/  HADD2.F32 R108, -RZ, R94.H0_H0 ;  /* 0x2000005eff6c7230 */ /* 0x000fe40000004100 */
[----:B------:R-:W-:Y:S02]  /*1ff0*/  HADD2.F32 R92, -RZ, R92.H1_H1 ;  /* 0x3000005cff5c7230 */ /* 0x000fe40000004100 */
[-C--:B------:R-:W-:Y:S01]  /*2000*/  FMUL.FTZ R100, R100, R145.reuse ;  /* 0x0000009164647220 */ /* 0x080fe20000410000 */
[--C-:B------:R-:W-:Y:S02]  /*2010*/  HADD2.F32 R106, -RZ, R93.reuse.H0_H0 ;  /* 0x2000005dff6a7230 */ /* 0x100fe40000004100 */
[----:B------:R-:W-:Y:S01]  /*2020*/  FMUL.FTZ R108, R108, R145 ;  /* 0x000000916c6c7220 */ /* 0x000fe20000410000 */
[----:B------:R-:W-:-:S02]  /*2030*/  HADD2.F32 R24, -RZ, R93.H1_H1 ;  /* 0x3000005dff187230 */ /* 0x000fc40000004100 */
[-C--:B------:R-:W-:Y:S01]  /*2040*/  FMUL.FTZ R101, R92, R145.reuse ;  /* 0x000000915c657220 */ /* 0x080fe20000410000 */
[----:B------:R-:W-:Y:S02]  /*2050*/  HADD2.F32 R94, -RZ, R94.H1_H1 ;  /* 0x3000005eff5e7230 */ /* 0x000fe40000004100 */
[-C--:B------:R-:W-:Y:S01]  /*2060*/  FMUL.FTZ R106, R106, R145.reuse ;  /* 0x000000916a6a7220 */ /* 0x080fe20000410000 */
[--C-:B------:R-:W-:Y:S02]  /*2070*/  HADD2.F32 R110, -RZ, R95.reuse.H0_H0 ;  /* 0x2000005fff6e7230 */ /* 0x100fe40000004100 */
[-C--:B------:R-:W-:Y:S01]  /*2080*/  FMUL.FTZ R107, R24, R145.reuse ;  /* 0x00000091186b7220 */ /* 0x080fe20000410000 */
[----:B------:R-:W-:Y:S02]  /*2090*/  HADD2.F32 R26, -RZ, R95.H1_H1 ;  /* 0x3000005fff1a7230 */ /* 0x000fe40000004100 */
[-C--:B------:R-:W-:Y:S01]  /*20a0*/  FMUL.FTZ R109, R94, R145.reuse ;  /* 0x000000915e6d7220 */ /* 0x080fe20000410000 */
[----:B------:R-:W-:Y:S01]  /*20b0*/  F2FP.F16.F32.PACK_AB R24, R101, R100 ;  /* 0x000000646518723e */ /* 0x000fe200000000ff */
[-C--:B------:R-:W-:Y:S01]  /*20c0*/  FMUL.FTZ R110, R110, R145.reuse ;  /* 0x000000916e6e7220 */ /* 0x080fe20000410000 */
[----:B------:R-:W-:Y:S01]  /*20d0*/  F2FP.F16.F32.PACK_AB R25, R107, R106 ;  /* 0x0000006a6b19723e */ /* 0x000fe200000000ff */
[----:B------:R-:W-:Y:S01]  /*20e0*/  FMUL.FTZ R111, R26, R145 ;  /* 0x000000911a6f7220 */ /* 0x000fe20000410000 */
[----:B------:R-:W-:-:S04]  /*20f0*/  F2FP.F16.F32.PACK_AB R26, R109, R108 ;  /* 0x0000006c6d1a723e */ /* 0x000fc800000000ff */
[----:B------:R-:W-:-:S07]  /*2100*/  F2FP.F16.F32.PACK_AB R27, R111, R110 ;  /* 0x0000006e6f1b723e */ /* 0x000fce00000000ff */
.L_x_7128:
[----:B------:R-:W0:Y:S02]  /*2110*/  @P0 LDC.64 R92, c[0x0][0x3a8] ;  /* 0x0000ea00ff5c0b82 */ /* 0x000e240000000a00 */
[C---:B0-----:R-:W-:Y:S01]  /*2120*/  @P0 IMAD.WIDE.U32 R92, R146.reuse, 0x10, R92 ;  /* 0x00000010925c0825 */ /* 0x041fe200078e005c */
[----:B------:R-:W-:-:S04]  /*2130*/  IADD3 R146, PT, PT, R146, 0x20, RZ ;  /* 0x0000002092927810 */ /* 0x000fc80007ffe0ff */
[----:B------:R0:W-:Y:S03]  /*2140*/  @P0 STG.E.128 desc[UR6][R92.64], R24 ;  /* 0x000000185c000986 */ /* 0x0001e6000c101d06 */
.L_x_7126:
[----:B------:R-:W-:Y:S05]  /*2150*/  BSYNC.RECONVERGENT B0 ;  /* 0x0000000000007941 */ /* 0x000fea0003800200 */
.L_x_7125:
        /* <DEDUP_REMOVED lines=42> */
.L_x_7132:
        /* <DEDUP_REMOVED lines=20> */
.L_x_7134:
        /* <DEDUP_REMOVED lines=20> */
.L_x_7133:
[----:B------:R-:W0:Y:S02]  /*2680*/  @P0 LDC.64 R92, c[0x0][0x3a8] ;  /* 0x0000ea00ff5c0b82 */ /* 0x000e240000000a00 */
[C---:B0-----:R-:W-:Y:S01]  /*2690*/  @P0 IMAD.WIDE.U32 R92, R146.reuse, 0x10, R92 ;  /* 0x00000010925c0825 */ /* 0x041fe200078e005c */
[----:B------:R-:W-:-:S04]  /*26a0*/  IADD3 R146, PT, PT, R146, 0x20, RZ ;  /* 0x0000002092927810 */ /* 0x000fc80007ffe0ff */
[----:B------:R0:W-:Y:S03]  /*26b0*/  @P0 STG.E.128 desc[UR6][R92.64], R24 ;  /* 0x000000185c000986 */ /* 0x0001e6000c101d06 */
.L_x_7131:
[----:B------:R-:W-:Y:S05]  /*26c0*/  BSYNC.RECONVERGENT B0 ;  /* 0x0000000000007941 */ /* 0x000fea0003800200 */
.L_x_7130:
        /* <DEDUP_REMOVED lines=42> */
.L_x_7137:
        /* <DEDUP_REMOVED lines=20> */
.L_x_7139:
        /* <DEDUP_REMOVED lines=20> */
.L_x_7138:
[----:B------:R-:W0:Y:S02]  /*2bf0*/  @P0 LDC.64 R92, c[0x0][0x3a8] ;  /* 0x0000ea00ff5c0b82 */ /* 0x000e240000000a00 */
[C---:B0-----:R-:W-:Y:S01]  /*2c00*/  @P0 IMAD.WIDE.U32 R92, R146.reuse, 0x10, R92 ;  /* 0x00000010925c0825 */ /* 0x041fe200078e005c */
[----:B------:R-:W-:-:S04]  /*2c10*/  IADD3 R146, PT, PT, R146, 0x20, RZ ;  /* 0x0000002092927810 */ /* 0x000fc80007ffe0ff */
[----:B------:R0:W-:Y:S03]  /*2c20*/  @P0 STG.E.128 desc[UR6][R92.64], R24 ;  /* 0x000000185c000986 */ /* 0x0001e6000c101d06 */
.L_x_7136:
[----:B------:R-:W-:Y:S05]  /*2c30*/  BSYNC.RECONVERGENT B0 ;  /* 0x0000000000007941 */ /* 0x000fea0003800200 */
.L_x_7135:
        /* <DEDUP_REMOVED lines=42> */
.L_x_7142:
        /* <DEDUP_REMOVED lines=20> */
.L_x_7144:
        /* <DEDUP_REMOVED lines=20> */
.L_x_7143:
[----:B------:R-:W0:Y:S02]  /*3160*/  @P0 LDC.64 R92, c[0x0][0x3a8] ;  /* 0x0000ea00ff5c0b82 */ /* 0x000e240000000a00 */
[C---:B0-----:R-:W-:Y:S01]  /*3170*/  @P0 IMAD.WIDE.U32 R92, R146.reuse, 0x10, R92 ;  /* 0x00000010925c0825 */ /* 0x041fe200078e005c */
[----:B------:R-:W-:-:S04]  /*3180*/  IADD3 R146, PT, PT, R146, 0x20, RZ ;  /* 0x0000002092927810 */ /* 0x000fc80007ffe0ff */
[----:B------:R0:W-:Y:S03]  /*3190*/  @P0 STG.E.128 desc[UR6][R92.64], R24 ;  /* 0x000000185c000986 */ /* 0x0001e6000c101d06 */
.L_x_7141:
[----:B------:R-:W-:Y:S05]  /*31a0*/  BSYNC.RECONVERGENT B0 ;  /* 0x0000000000007941 */ /* 0x000fea0003800200 */
.L_x_7140:
        /* <DEDUP_REMOVED lines=17> */
[----:B------:R-:W-:Y:S02]  /*32c0*/  HADD2.F32 R136, -RZ, R92.H0_H0 ;  /* 0x2000005cff887230 */ /* 0x000fe40000004100 */
[----:B------:R-:W-:-:S02]  /*32d0*/  HADD2.F32 R140, -RZ, R94.H0_H0 ;  /* 0x2000005eff8c7230 */ /* 0x000fc40000004100 */
[----:B------:R-:W-:Y:S02]  /*32e0*/  HADD2.F32 R92, -RZ, R92.H1_H1 ;  /* 0x3000005cff5c7230 */ /* 0x000fe40000004100 */
[----:B------:R-:W-:Y:S02]  /*32f0*/  HADD2.F32 R94, -RZ, R94.H1_H1 ;  /* 0x3000005eff5e7230 */ /* 0x000fe40000004100 */
[--C-:B--2---:R-:W-:Y:S02]  /*3300*/  HADD2.F32 R103, -RZ, R27.reuse.H0_H0 ;  /* 0x2000001bff677230 */ /* 0x104fe40000004100 */
[----:B------:R-:W-:Y:S02]  /*3310*/  HADD2.F32 R143, -RZ, R27.H1_H1 ;  /* 0x3000001bff8f7230 */ /* 0x000fe40000004100 */
        /* <DEDUP_REMOVED lines=8> */
[--C-:B------:R-:W-:Y:S02]  /*33a0*/  HADD2.F32 R95, -RZ, R26.reuse.H0_H0 ;  /* 0x2000001aff5f7230 */ /* 0x100fe40000004100 */
[----:B------:R-:W-:Y:S01]  /*33b0*/  FFMA.FTZ R137, R92, R145, R137 ;  /* 0x000000915c897223 */ /* 0x000fe20000010089 */
[----:B------:R-:W-:-:S02]  /*33c0*/  HADD2.F32 R141, -RZ, R26.H1_H1 ;  /* 0x3000001aff8d7230 */ /* 0x000fc40000004100 */
[-C--:B------:R-:W-:Y:S01]  /*33d0*/  FFMA.FTZ R139, R102, R145.reuse, R25 ;  /* 0x00000091668b7223 */ /* 0x080fe20000010019 */
[----:B------:R-:W-:Y:S01]  /*33e0*/  F2FP.F16.F32.PACK_AB R27, R143, R142 ;  /* 0x0000008e8f1b723e */ /* 0x000fe200000000ff */
[-C--:B------:R-:W-:Y:S01]  /*33f0*/  FFMA.FTZ R140, R140, R145.reuse, R95 ;  /* 0x000000918c8c7223 */ /* 0x080fe2000001005f */
[----:B------:R-:W-:Y:S01]  /*3400*/  F2FP.F16.F32.PACK_AB R24, R137, R136 ;  /* 0x000000888918723e */ /* 0x000fe200000000ff */
[----:B------:R-:W-:Y:S01]  /*3410*/  FFMA.FTZ R141, R94, R145, R141 ;  /* 0x000000915e8d7223 */ /* 0x000fe2000001008d */
[----:B------:R-:W-:-:S04]  /*3420*/  F2FP.F16.F32.PACK_AB R25, R139, R138 ;  /* 0x0000008a8b19723e */ /* 0x000fc800000000ff */
[----:B------:R-:W-:Y:S01]  /*3430*/  F2FP.F16.F32.PACK_AB R26, R141, R140 ;  /* 0x0000008c8d1a723e */ /* 0x000fe200000000ff */
[----:B------:R-:W-:Y:S06]  /*3440*/  BRA `(.L_x_7148) ;  /* 0x0000000000a07947 */ /* 0x000fec0003800000 */
.L_x_7147:
[----:B------:R-:W-:-:S04]  /*3450*/  ISETP.NE.U32.AND P1, PT, R102, RZ, PT ;  /* 0x000000ff6600720c */ /* 0x000fc80003f25070 */
[----:B------:R-:W-:-:S13]  /*3460*/  ISETP.NE.AND.EX P1, PT, R103, RZ, PT, P1 ;  /* 0x000000ff6700720c */ /* 0x000fda0003f25310 */
[----:B------:R-:W-:Y:S05]  /*3470*/  @P1 BRA `(.L_x_7149) ;  /* 0x0000000000441947 */ /* 0x000fea0003800000 */
[----:B-----5:R-:W-:Y:S02]  /*3480*/  HADD2.F32 R136, -RZ, R92.H0_H0 ;  /* 0x2000005cff887230 */ /* 0x020fe40000004100 */
[----:B------:R-:W-:Y:S02]  /*3490*/  HADD2.F32 R140, -RZ, R94.H0_H0 ;  /* 0x2000005eff8c7230 */ /* 0x000fe40000004100 */
[--C-:B------:R-:W-:Y:S02]  /*34a0*/  HADD2.F32 R142, -RZ, R95.reuse.H0_H0 ;  /* 0x2000005fff8e7230 */ /* 0x100fe40000004100 */
[-C--:B------:R-:W-:Y:S01]  /*34b0*/  FMUL.FTZ R136, R136, R145.reuse ;  /* 0x0000009188887220 */ /* 0x080fe20000410000 */
        /* <DEDUP_REMOVED lines=8> */
[----:B------:R-:W-:Y:S02]  /*3540*/  HADD2.F32 R94, -RZ, R94.H1_H1 ;  /* 0x3000005eff5e7230 */ /* 0x000fe40000004100 */
[-C--:B------:R-:W-:Y:S01]  /*3550*/  FMUL.FTZ R138, R138, R145.reuse ;  /* 0x000000918a8a7220 */ /* 0x080fe20000410000 */
[----:B------:R-:W-:-:S02]  /*3560*/  FMUL.FTZ R139, R102, R145 ;  /* 0x00000091668b7220 */ /* 0x000fc40000410000 */
[----:B------:R-:W-:Y:S01]  /*3570*/  FMUL.FTZ R141, R94, R145 ;  /* 0x000000915e8d7220 */ /* 0x000fe20000410000 */
[----:B------:R-:W-:Y:S06]  /*3580*/  BRA `(.L_x_7148) ;  /* 0x0000000000507947 */ /* 0x000fec0003800000 */
.L_x_7149:
        /* <DEDUP_REMOVED lines=14> */
[----:B------:R-:W-:Y:S01]  /*3670*/  F2FP.F16.F32.PACK_AB R27, R143, R142 ;  /* 0x0000008e8f1b723e */ /* 0x000fe200000000ff */
[-C--:B------:R-:W-:Y:S01]  /*3680*/  FMUL.FTZ R139, R24, R145.reuse ;  /* 0x00000091188b7220 */ /* 0x080fe20000410000 */
[----:B------:R-:W-:Y:S01]  /*3690*/  F2FP.F16.F32.PACK_AB R24, R137, R136 ;  /* 0x000000888918723e */ /* 0x000fe200000000ff */
[----:B------:R-:W-:-:S03]  /*36a0*/  FMUL.FTZ R141, R94, R145 ;  /* 0x000000915e8d7220 */ /* 0x000fc60000410000 */
[----:B------:R-:W-:Y:S02]  /*36b0*/  F2FP.F16.F32.PACK_AB R25, R139, R138 ;  /* 0x0000008a8b19723e */ /* 0x000fe400000000ff */
[----:B------:R-:W-:-:S07]  /*36c0*/  F2FP.F16.F32.PACK_AB R26, R141, R140 ;  /* 0x0000008c8d1a723e */ /* 0x000fce00000000ff */
.L_x_7148:
[----:B------:R-:W0:Y:S02]  /*36d0*/  @P0 LDC.64 R92, c[0x0][0x3a8] ;  /* 0x0000ea00ff5c0b82 */ /* 0x000e240000000a00 */
[----:B0-----:R-:W-:-:S05]  /*36e0*/  @P0 IMAD.WIDE.U32 R92, R146, 0x10, R92 ;  /* 0x00000010925c0825 */ /* 0x001fca00078e005c */
[----:B------:R0:W-:Y:S02]  /*36f0*/  @P0 STG.E.128 desc[UR6][R92.64], R24 ;  /* 0x000000185c000986 */ /* 0x0001e4000c101d06 */
.L_x_7146:
[----:B------:R-:W-:Y:S05]  /*3700*/  BSYNC.RECONVERGENT B0 ;  /* 0x0000000000007941 */ /* 0x000fea0003800200 */
.L_x_7145:
[----:B0-----:R-:W-:Y:S01]  /*3710*/  FADD.FTZ R92, RZ, R2 ;  /* 0x00000002ff5c7221 */ /* 0x001fe20000010000 */
[C---:B------:R-:W-:Y:S01]  /*3720*/  ISETP.GT.U32.AND P3, PT, R98.reuse, 0x3f, PT ;  /* 0x0000003f6200780c */ /* 0x040fe20003f64070 */
[----:B------:R-:W-:Y:S01]  /*3730*/  UMOV UR9, 0xffffffff ;  /* 0xffffffff00097882 */ /* 0x000fe20000000000 */
[C---:B------:R-:W-:Y:S01]  /*3740*/  ISETP.GT.U32.AND P2, PT, R98.reuse, 0x5f, PT ;  /* 0x0000005f6200780c */ /* 0x040fe20003f44070 */
[----:B------:R-:W-:Y:S01]  /*3750*/  FADD.FTZ R92, R9, R92 ;  /* 0x0000005c095c7221 */ /* 0x000fe20000010000 */
[C---:B------:R-:W-:Y:S02]  /*3760*/  ISETP.GT.U32.AND P1, PT, R98.reuse, 0x7f, PT ;  /* 0x0000007f6200780c */ /* 0x040fe40003f24070 */
[C---:B------:R-:W-:Y:S01]  /*3770*/  ISETP.GT.U32.AND P0, PT, R98.reuse, 0x9f, PT ;  /* 0x0000009f6200780c */ /* 0x040fe20003f04070 */
[----:B------:R-:W-:Y:S01]  /*3780*/  FADD.FTZ R93, R3, R92 ;  /* 0x0000005c035d7221 */ /* 0x000fe20000010000 */
[----:B------:R-:W-:-:S03]  /*3790*/  ISETP.GT.U32.AND P6, PT, R98, 0xbf, PT ;  /* 0x000000bf6200780c */ /* 0x000fc60003fc4070 */
[----:B------:R-:W-:Y:S01]  /*37a0*/  FADD.FTZ R93, R8, R93 ;  /* 0x0000005d085d7221 */ /* 0x000fe20000010000 */
[----:B------:R-:W-:-:S03]  /*37b0*/  P2R R94, PR, RZ, 0x40 ;  /* 0x00000040ff5e7803 */ /* 0x000fc60000000000 */
[----:B------:R-:W-:-:S04]  /*37c0*/  FADD.FTZ R92, R4, R93 ;  /* 0x0000005d045c7221 */ /* 0x000fc80000010000 */
[----:B------:R-:W-:-:S04]  /*37d0*/  FADD.FTZ R92, R7, R92 ;  /* 0x0000005c075c7221 */ /* 0x000fc80000010000 */
[----:B------:R-:W-:-:S04]  /*37e0*/  FADD.FTZ R93, R5, R92 ;  /* 0x0000005c055d7221 */ /* 0x000fc80000010000 */
        /* <DEDUP_REMOVED lines=43> */
[----:B------:R-:W-:Y:S01]  /*3aa0*/  FADD.FTZ R92, R128, R93 ;  /* 0x0000005d805c7221 */ /* 0x000fe20000010000 */
[----:B------:R-:W-:-:S03]  /*3ab0*/  P2R R94, PR, RZ, 0x40 ;  /* 0x00000040ff5e7803 */ /* 0x000fc60000000000 */
        /* <DEDUP_REMOVED lines=17> */
[----:B------:R-:W-:-:S04]  /*3bd0*/  LOP3.LUT P6, RZ, R144, 0x1f, RZ, 0xc0, !PT ;  /* 0x0000001f90ff7812 */ /* 0x000fc800078cc0ff */
[----:B------:R-:W-:Y:S01]  /*3be0*/  P2R R92, PR, RZ, 0x40 ;  /* 0x00000040ff5c7803 */ /* 0x000fe20000000000 */
[----:B------:R-:W-:Y:S08]  /*3bf0*/  BRA.DIV UR9, `(.L_x_7150) ;  /* 0x00000026092c7947 */ /* 0x000ff0000b800000 */
        /* <DEDUP_REMOVED lines=153> */
.L_x_7179:
        /* <DEDUP_REMOVED lines=9> */
[----:B------:R-:W1:Y:S04]  /*4620*/  @!P1 LDC.64 R94, c[0x0][0x3c0] ;  /* 0x0000f000ff5e9b82 */ /* 0x000e680000000a00 */
[----:B------:R-:W2:Y:S04]  /*4630*/  MUFU.RSQ R102, R102 ;  /* 0x0000006600667308 */ /* 0x000ea80000001400 */
[----:B------:R-:W3:Y:S01]  /*4640*/  @!P1 LDC.64 R92, c[0x0][0x3c8] ;  /* 0x0000f200ff5c9b82 */ /* 0x000ee20000000a00 */
[----:B-1----:R-:W-:-:S05]  /*4650*/  @!P1 IMAD.WIDE R94, R0, 0x4, R94 ;  /* 0x00000004005e9825 */ /* 0x002fca00078e025e */
[----:B------:R1:W-:Y:S01]  /*4660*/  @!P1 STG.E desc[UR6][R94.64], R105 ;  /* 0x000000695e009986 */ /* 0x0003e2000c101906 */
[----:B---3--:R-:W-:-:S05]  /*4670*/  @!P1 IMAD.WIDE R92, R0, 0x4, R92 ;  /* 0x00000004005c9825 */ /* 0x008fca00078e025c */
[----:B--2---:R1:W-:Y:S01]  /*4680*/  @!P1 STG.E desc[UR6][R92.64], R102 ;  /* 0x000000665c009986 */ /* 0x0043e2000c101906 */
[----:B------:R-:W-:Y:S05]  /*4690*/  @!P4 BRA `(.L_x_7152) ;  /* 0x0000000000c0c947 */ /* 0x000fea0003800000 */
[--C-:B-1----:R-:W-:Y:S01]  /*46a0*/  FADD.FTZ R93, R2, -R103.reuse ;  /* 0x80000067025d7221 */ /* 0x102fe20000010000 */
[--C-:B------:R-:W-:Y:S01]  /*46b0*/  FADD.FTZ R145, R3, -R103.reuse ;  /* 0x8000006703917221 */ /* 0x100fe20000010000 */
[----:B-----5:R-:W-:Y:S02]  /*46c0*/  HADD2.F32 R95, -RZ, R88.H0_H0 ;  /* 0x20000058ff5f7230 */ /* 0x020fe40000004100 */
[----:B------:R-:W-:Y:S01]  /*46d0*/  FADD.FTZ R149, R7, -R103 ;  /* 0x8000006707957221 */ /* 0x000fe20000010000 */
[----:B------:R-:W-:Y:S02]  /*46e0*/  HADD2.F32 R105, -RZ, R84.H0_H0 ;  /* 0x20000054ff697230 */ /* 0x000fe40000004100 */
[C---:B------:R-:W-:Y:S01]  /*46f0*/  FMUL.FTZ R92, R102.reuse, R93 ;  /* 0x0000005d665c7220 */ /* 0x040fe20000410000 */
[----:B------:R-:W-:Y:S02]  /*4700*/  HADD2.F32 R94, -RZ, R89.H0_H0 ;  /* 0x20000059ff5e7230 */ /* 0x000fe40000004100 */
[----:B------:R-:W-:Y:S01]  /*4710*/  FMUL.FTZ R93, R102, R145 ;  /* 0x00000091665d7220 */ /* 0x000fe20000410000 */
[----:B0-----:R-:W-:-:S02]  /*4720*/  HADD2.F32 R104, -RZ, R85.H0_H0 ;  /* 0x20000055ff687230 */ /* 0x001fc40000004100 */
[----:B------:R-:W-:Y:S01]  /*4730*/  FADD.FTZ R147, R4, -R103 ;  /* 0x8000006704937221 */ /* 0x000fe20000010000 */
[----:B------:R-:W-:Y:S02]  /*4740*/  HADD2.F32 R148, -RZ, R90.H1_H1 ;  /* 0x3000005aff947230 */ /* 0x000fe40000004100 */
[----:B------:R-:W-:Y:S01]  /*4750*/  FMUL.FTZ R149, R102, R149 ;  /* 0x0000009566957220 */ /* 0x000fe20000410000 */
[----:B------:R-:W-:Y:S02]  /*4760*/  HADD2.F32 R150, -RZ, R86.H1_H1 ;  /* 0x30000056ff967230 */ /* 0x000fe40000004100 */
[----:B------:R-:W-:Y:S01]  /*4770*/  FFMA.FTZ R92, R92, R95, R105 ;  /* 0x0000005f5c5c7223 */ /* 0x000fe20000010069 */
[----:B------:R-:W-:Y:S02]  /*4780*/  HADD2.F32 R144, -RZ, R90.H0_H0 ;  /* 0x2000005aff907230 */ /* 0x000fe40000004100 */
[----:B------:R-:W-:Y:S01]  /*4790*/  FFMA.FTZ R93, R93, R94, R104 ;  /* 0x0000005e5d5d7223 */ /* 0x000fe20000010068 */
[----:B------:R-:W-:-:S02]  /*47a0*/  HADD2.F32 R146, -RZ, R86.H0_H0 ;  /* 0x20000056ff927230 */ /* 0x000fc40000004100 */
[----:B------:R-:W-:Y:S01]  /*47b0*/  FMUL.FTZ R147, R102, R147 ;  /* 0x0000009366937220 */ /* 0x000fe20000410000 */
[----:B------:R-:W0:Y:S01]  /*47c0*/  LDC.64 R104, c[0x0][0x428] ;  /* 0x00010a00ff687b82 */ /* 0x000e220000000a00 */
[--C-:B------:R-:W-:Y:S01]  /*47d0*/  FADD.FTZ R145, R6, -R103.reuse ;  /* 0x8000006706917221 */ /* 0x100fe20000010000 */
[----:B------:R-:W-:Y:S01]  /*47e0*/  FADD.FTZ R95, R5, -R103 ;  /* 0x80000067055f7221 */ /* 0x000fe20000010000 */
[----:B------:R-:W-:Y:S01]  /*47f0*/  FFMA.FTZ R149, R149, R148, R150 ;  /* 0x0000009495957223 */ /* 0x000fe20000010096 */
[----:B------:R-:W-:Y:S01]  /*4800*/  FFMA.FTZ R94, R147, R144, R146 ;  /* 0x00000090935e7223 */ /* 0x000fe20000010092 */
[----:B------:R-:W-:Y:S02]  /*4810*/  HADD2.F32 R148, -RZ, R91.H1_H1 ;  /* 0x3000005bff947230 */ /* 0x000fe40000004100 */
[C---:B------:R-:W-:Y:S01]  /*4820*/  FMUL.FTZ R145, R102.reuse, R145 ;  /* 0x0000009166917220 */ /* 0x040fe20000410000 */
[----:B------:R-:W-:Y:S02]  /*4830*/  HADD2.F32 R150, -RZ, R87.H1_H1 ;  /* 0x30000057ff967230 */ /* 0x000fe40000004100 */
[----:B------:R-:W-:Y:S01]  /*4840*/  FMUL.FTZ R95, R102, R95 ;  /* 0x0000005f665f7220 */ /* 0x000fe20000410000 */
[----:B------:R-:W-:Y:S01]  /*4850*/  HADD2.F32 R144, -RZ, R91.H0_H0 ;  /* 0x2000005bff907230 */ /* 0x000fe20000004100 */
[----:B------:R-:W-:Y:S01]  /*4860*/  F2FP.F16.F32.PACK_AB R94, R149, R94 ;  /* 0x0000005e955e723e */ /* 0x000fe200000000ff */
[----:B------:R-:W-:-:S02]  /*4870*/  HADD2.F32 R146, -RZ, R87.H0_H0 ;  /* 0x20000057ff927230 */ /* 0x000fc40000004100 */
[----:B------:R-:W-:Y:S01]  /*4880*/  FFMA.FTZ R152, R145, R148, R150 ;  /* 0x0000009491987223 */ /* 0x000fe20000010096 */
[--C-:B------:R-:W-:Y:S01]  /*4890*/  FADD.FTZ R145, R8, -R103.reuse ;  /* 0x8000006708917221 */ /* 0x100fe20000010000 */
[----:B------:R-:W-:Y:S02]  /*48a0*/  HADD2.F32 R148, -RZ, R89.H1_H1 ;  /* 0x30000059ff947230 */ /* 0x000fe40000004100 */
[----:B------:R-:W-:Y:S01]  /*48b0*/  FFMA.FTZ R147, R95, R144, R146 ;  /* 0x000000905f937223 */ /* 0x000fe20000010092 */
[----:B------:R-:W-:Y:S01]  /*48c0*/  FADD.FTZ R95, R9, -R103 ;  /* 0x80000067095f7221 */ /* 0x000fe20000010000 */
[----:B------:R-:W-:Y:S02]  /*48d0*/  HADD2.F32 R150, -RZ, R85.H1_H1 ;  /* 0x30000055ff967230 */ /* 0x000fe40000004100 */
[C---:B------:R-:W-:Y:S01]  /*48e0*/  FMUL.FTZ R145, R102.reuse, R145 ;  /* 0x0000009166917220 */ /* 0x040fe20000410000 */
[----:B------:R-:W-:Y:S02]  /*48f0*/  HADD2.F32 R144, -RZ, R88.H1_H1 ;  /* 0x30000058ff907230 */ /* 0x000fe40000004100 */
[----:B------:R-:W-:Y:S01]  /*4900*/  FMUL.FTZ R95, R102, R95 ;  /* 0x0000005f665f7220 */ /* 0x000fe20000410000 */
[----:B------:R-:W-:-:S02]  /*4910*/  HADD2.F32 R146, -RZ, R84.H1_H1 ;  /* 0x30000054ff927230 */ /* 0x000fc40000004100 */
[----:B------:R-:W-:Y:S01]  /*4920*/  FFMA.FTZ R148, R145, R148, R150 ;  /* 0x0000009491947223 */ /* 0x000fe20000010096 */
[C---:B0-----:R-:W-:Y:S01]  /*4930*/  IMAD.WIDE.U32 R104, R99.reuse, 0x10, R104 ;  /* 0x0000001063687825 */ /* 0x041fe200078e0068 */
[----:B------:R-:W-:-:S03]  /*4940*/  IADD3 R99, PT, PT, R99, 0x20, RZ ;  /* 0x0000002063637810 */ /* 0x000fc60007ffe0ff */
[----:B------:R-:W-:Y:S01]  /*4950*/  FFMA.FTZ R145, R95, R144, R146 ;  /* 0x000000905f917223 */ /* 0x000fe20000010092 */
[----:B------:R-:W-:Y:S02]  /*4960*/  F2FP.F16.F32.PACK_AB R95, R152, R147 ;  /* 0x00000093985f723e */ /* 0x000fe400000000ff */
[----:B------:R-:W-:Y:S02]  /*4970*/  F2FP.F16.F32.PACK_AB R93, R148, R93 ;  /* 0x0000005d945d723e */ /* 0x000fe400000000ff */
[----:B------:R-:W-:-:S05]  /*4980*/  F2FP.F16.F32.PACK_AB R92, R145, R92 ;  /* 0x0000005c915c723e */ /* 0x000fca00000000ff */
[----:B------:R2:W-:Y:S02]  /*4990*/  STG.E.128 desc[UR6][R104.64], R92 ;  /* 0x0000005c68007986 */ /* 0x0005e4000c101d06 */
.L_x_7152:
[----:B------:R-:W-:Y:S05]  /*49a0*/  BSYNC.RECONVERGENT B0 ;  /* 0x0000000000007941 */ /* 0x000fea0003800200 */
.L_x_7151:
[----:B------:R-:W-:Y:S01]  /*49b0*/  ISETP.GE.U32.AND P0, PT, R98, 0x40, PT ;  /* 0x000000406200780c */ /* 0x000fe20003f06070 */
[----:B------:R-:W-:-:S12]  /*49c0*/  BSSY.RECONVERGENT B0, `(.L_x_7153) ;  /* 0x0000032000007945 */ /* 0x000fd80003800200 */
[----:B------:R-:W-:Y:S05]  /*49d0*/  @!P0 BRA `(.L_x_7154) ;  /* 0x0000000000c08947 */ /* 0x000fea0003800000 */
[--C-:B-12---:R-:W-:Y:S01]  /*49e0*/  FADD.FTZ R93, R10, -R103.reuse ;  /* 0x800000670a5d7221 */ /* 0x106fe20000010000 */
        /* <DEDUP_REMOVED lines=47> */
.L_x_7154:
[----:B------:R-:W-:Y:S05]  /*4ce0*/  BSYNC.RECONVERGENT B0 ;  /* 0x0000000000007941 */ /* 0x000fea0003800200 */
.L_x_7153:
[----:B------:R-:W-:Y:S01]  /*4cf0*/  ISETP.GE.U32.AND P0, PT, R98, 0x60, PT ;  /* 0x000000606200780c */ /* 0x000fe20003f06070 */
[----:B------:R-:W-:-:S12]  /*4d00*/  BSSY.RECONVERGENT B0, `(.L_x_7155) ;  /* 0x0000032000007945 */ /* 0x000fd80003800200 */
[----:B------:R-:W-:Y:S05]  /*4d10*/  @!P0 BRA `(.L_x_7156) ;  /* 0x0000000000c08947 */ /* 0x000fea0003800000 */
[--C-:B-123--:R-:W-:Y:S01]  /*4d20*/  FADD.FTZ R93, R18, -R103.reuse ;  /* 0x80000067125d7221 */ /* 0x10efe20000010000 */
        /* <DEDUP_REMOVED lines=47> */
.L_x_7156:
[----:B------:R-:W-:Y:S05]  /*5020*/  BSYNC.RECONVERGENT B0 ;  /* 0x0000000000007941 */ /* 0x000fea0003800200 */
.L_x_7155:
[----:B------:R-:W-:Y:S01]  /*5030*/  ISETP.GE.U32.AND P0, PT, R98, 0x80, PT ;  /* 0x000000806200780c */ /* 0x000fe20003f06070 */
[----:B------:R-:W-:-:S12]  /*5040*/  BSSY.RECONVERGENT B0, `(.L_x_7157) ;  /* 0x0000032000007945 */ /* 0x000fd80003800200 */
[----:B------:R-:W-:Y:S05]  /*5050*/  @!P0 BRA `(.L_x_7158) ;  /* 0x0000000000c08947 */ /* 0x000fea0003800000 */
[--C-:B-1234-:R-:W-:Y:S01]  /*5060*/  FADD.FTZ R93, R100, -R103.reuse ;  /* 0x80000067645d7221 */ /* 0x11efe20000010000 */
        /* <DEDUP_REMOVED lines=47> */
.L_x_7158:
[----:B------:R-:W-:Y:S05]  /*5360*/  BSYNC.RECONVERGENT B0 ;  /* 0x0000000000007941 */ /* 0x000fea0003800200 */
.L_x_7157:
[----:B------:R-:W-:Y:S01]  /*5370*/  ISETP.GE.U32.AND P0, PT, R98, 0xa0, PT ;  /* 0x000000a06200780c */ /* 0x000fe20003f06070 */
[----:B------:R-:W-:-:S12]  /*5380*/  BSSY.RECONVERGENT B0, `(.L_x_7159) ;  /* 0x0000032000007945 */ /* 0x000fd80003800200 */
[----:B------:R-:W-:Y:S05]  /*5390*/  @!P0 BRA `(.L_x_7160) ;  /* 0x0000000000c08947 */ /* 0x000fea0003800000 */
[--C-:B01234-:R-:W-:Y:S01]  /*53a0*/  FADD.FTZ R93, R112, -R103.reuse ;  /* 0x80000067705d7221 */ /* 0x11ffe20000010000 */
[--C-:B------:R-:W-:Y:S01]  /*53b0*/  FADD.FTZ R145, R114, -R103.reuse ;  /* 0x8000006772917221 */ /* 0x100fe20000010000 */
[----:B-----5:R-:W-:Y:S02]  /*53c0*/  HADD2.F32 R95, -RZ, R56.H0_H0 ;  /* 0x20000038ff5f7230 */ /* 0x020fe40000004100 */
[----:B------:R-:W-:Y:S01]  /*53d0*/  FADD.FTZ R149, R117, -R103 ;  /* 0x8000006775957221 */ /* 0x000fe20000010000 */
[----:B------:R-:W-:Y:S02]  /*53e0*/  HADD2.F32 R105, -RZ, R52.H0_H0 ;  /* 0x20000034ff697230 */ /* 0x000fe40000004100 */
[C---:B------:R-:W-:Y:S01]  /*53f0*/  FMUL.FTZ R92, R102.reuse, R93 ;  /* 0x0000005d665c7220 */ /* 0x040fe20000410000 */
[----:B------:R-:W-:Y:S02]  /*5400*/  HADD2.F32 R94, -RZ, R57.H0_H0 ;  /* 0x20000039ff5e7230 */ /* 0x000fe40000004100 */
[----:B------:R-:W-:Y:S01]  /*5410*/  FMUL.FTZ R93, R102, R145 ;  /* 0x00000091665d7220 */ /* 0x000fe20000410000 */
[----:B------:R-:W-:-:S02]  /*5420*/  HADD2.F32 R104, -RZ, R53.H0_H0 ;  /* 0x20000035ff687230 */ /* 0x000fc40000004100 */
        /* <DEDUP_REMOVED lines=39> */
.L_x_7160:
[----:B------:R-:W-:Y:S05]  /*56a0*/  BSYNC.RECONVERGENT B0 ;  /* 0x0000000000007941 */ /* 0x000fea0003800200 */
.L_x_7159:
        /* <DEDUP_REMOVED lines=51> */
.L_x_7162:
[----:B------:R-:W-:Y:S05]  /*59e0*/  BSYNC.RECONVERGENT B0 ;  /* 0x0000000000007941 */ /* 0x000fea0003800200 */
.L_x_7161:
        /* <DEDUP_REMOVED lines=51> */
.L_x_7164:
[----:B------:R-:W-:Y:S05]  /*5d20*/  BSYNC.RECONVERGENT B0 ;  /* 0x0000000000007941 */ /* 0x000fea0003800200 */
.L_x_7163:
[----:B------:R-:W-:Y:S01]  /*5d30*/  ISETP.GE.U32.AND P0, PT, R98, 0x100, PT ;  /* 0x000001006200780c */ /* 0x000fe20003f06070 */
[----:B------:R-:W-:-:S12]  /*5d40*/  BSSY.RECONVERGENT B0, `(.L_x_7165) ;  /* 0x0000031000007945 */ /* 0x000fd80003800200 */
[----:B------:R-:W-:Y:S05]  /*5d50*/  @!P0 BRA `(.L_x_7166) ;  /* 0x0000000000bc8947 */ /* 0x000fea0003800000 */
[--C-:B01234-:R-:W-:Y:S01]  /*5d60*/  FADD.FTZ R93, R136, -R103.reuse ;  /* 0x80000067885d7221 */ /* 0x11ffe20000010000 */
[----:B-----5:R-:W-:Y:S02]  /*5d70*/  HADD2.F32 R104, -RZ, R32.H0_H0 ;  /* 0x20000020ff687230 */ /* 0x020fe40000004100 */
[--C-:B------:R-:W-:Y:S01]  /*5d80*/  FADD.FTZ R95, R138, -R103.reuse ;  /* 0x800000678a5f7221 */ /* 0x100fe20000010000 */
[----:B------:R-:W-:Y:S02]  /*5d90*/  HADD2.F32 R92, -RZ, R28.H0_H0 ;  /* 0x2000001cff5c7230 */ /* 0x000fe40000004100 */
[----:B------:R-:W-:Y:S01]  /*5da0*/  FMUL.FTZ R93, R102, R93 ;  /* 0x0000005d665d7220 */ /* 0x000fe20000410000 */
[----:B------:R-:W-:Y:S01]  /*5db0*/  FADD.FTZ R105, R140, -R103 ;  /* 0x800000678c697221 */ /* 0x000fe20000010000 */
[----:B------:R-:W-:Y:S02]  /*5dc0*/  HADD2.F32 R94, -RZ, R33.H0_H0 ;  /* 0x20000021ff5e7230 */ /* 0x000fe40000004100 */
[----:B------:R-:W-:Y:S01]  /*5dd0*/  FMUL.FTZ R95, R102, R95 ;  /* 0x0000005f665f7220 */ /* 0x000fe20000410000 */
[----:B------:R-:W-:-:S02]  /*5de0*/  HADD2.F32 R144, -RZ, R29.H0_H0 ;  /* 0x2000001dff907230 */ /* 0x000fc40000004100 */
[----:B------:R-:W-:Y:S01]  /*5df0*/  FMUL.FTZ R145, R102, R105 ;  /* 0x0000006966917220 */ /* 0x000fe20000410000 */
[----:B------:R-:W-:Y:S02]  /*5e00*/  HADD2.F32 R146, -RZ, R34.H0_H0 ;  /* 0x20000022ff927230 */ /* 0x000fe40000004100 */
[----:B------:R-:W-:Y:S01]  /*5e10*/  FFMA.FTZ R104, R93, R104, R92 ;  /* 0x000000685d687223 */ /* 0x000fe2000001005c */
[----:B------:R-:W-:Y:S01]  /*5e20*/  HADD2.F32 R148, -RZ, R30.H0_H0 ;  /* 0x2000001eff947230 */ /* 0x000fe20000004100 */
[----:B------:R-:W0:Y:S01]  /*5e30*/  LDC.64 R92, c[0x0][0x428] ;  /* 0x00010a00ff5c7b82 */ /* 0x000e220000000a00 */
[----:B------:R-:W-:Y:S01]  /*5e40*/  FFMA.FTZ R105, R95, R94, R144 ;  /* 0x0000005e5f697223 */ /* 0x000fe20000010090 */
[--C-:B------:R-:W-:Y:S01]  /*5e50*/  FADD.FTZ R95, R137, -R103.reuse ;  /* 0x80000067895f7221 */ /* 0x100fe20000010000 */
[--C-:B------:R-:W-:Y:S01]  /*5e60*/  FADD.FTZ R147, R141, -R103.reuse ;  /* 0x800000678d937221 */ /* 0x100fe20000010000 */
[----:B------:R-:W-:Y:S01]  /*5e70*/  FFMA.FTZ R94, R145, R146, R148 ;  /* 0x00000092915e7223 */ /* 0x000fe20000010094 */
[--C-:B------:R-:W-:Y:S01]  /*5e80*/  FADD.FTZ R145, R139, -R103.reuse ;  /* 0x800000678b917221 */ /* 0x100fe20000010000 */
[--C-:B------:R-:W-:Y:S01]  /*5e90*/  FADD.FTZ R149, R142, -R103.reuse ;  /* 0x800000678e957221 */ /* 0x100fe20000010000 */
[----:B------:R-:W-:Y:S01]  /*5ea0*/  FADD.FTZ R103, R143, -R103 ;  /* 0x800000678f677221 */ /* 0x000fe20000010000 */
[----:B------:R-:W-:-:S02]  /*5eb0*/  HADD2.F32 R144, -RZ, R35.H0_H0 ;  /* 0x20000023ff907230 */ /* 0x000fc40000004100 */
[C---:B------:R-:W-:Y:S01]  /*5ec0*/  FMUL.FTZ R95, R102.reuse, R95 ;  /* 0x0000005f665f7220 */ /* 0x040fe20000410000 */
[----:B------:R-:W-:Y:S02]  /*5ed0*/  HADD2.F32 R146, -RZ, R31.H0_H0 ;  /* 0x2000001fff927230 */ /* 0x000fe40000004100 */
[C---:B------:R-:W-:Y:S01]  /*5ee0*/  FMUL.FTZ R149, R102.reuse, R149 ;  /* 0x0000009566957220 */ /* 0x040fe20000410000 */
[----:B------:R-:W-:Y:S02]  /*5ef0*/  HADD2.F32 R148, -RZ, R35.H1_H1 ;  /* 0x30000023ff947230 */ /* 0x000fe40000004100 */
[C---:B------:R-:W-:Y:S01]  /*5f00*/  FMUL.FTZ R103, R102.reuse, R103 ;  /* 0x0000006766677220 */ /* 0x040fe20000410000 */
[----:B------:R-:W-:Y:S02]  /*5f10*/  HADD2.F32 R150, -RZ, R31.H1_H1 ;  /* 0x3000001fff967230 */ /* 0x000fe40000004100 */
[----:B------:R-:W-:Y:S01]  /*5f20*/  FFMA.FTZ R149, R149, R144, R146 ;  /* 0x0000009095957223 */ /* 0x000fe20000010092 */
[C---:B------:R-:W-:Y:S01]  /*5f30*/  FMUL.FTZ R145, R102.reuse, R145 ;  /* 0x0000009166917220 */ /* 0x040fe20000410000 */
[----:B------:R-:W-:Y:S01]  /*5f40*/  FMUL.FTZ R147, R102, R147 ;  /* 0x0000009366937220 */ /* 0x000fe20000410000 */
[----:B------:R-:W-:-:S02]  /*5f50*/  HADD2.F32 R146, -RZ, R33.H1_H1 ;  /* 0x30000021ff927230 */ /* 0x000fc40000004100 */
[----:B------:R-:W-:Y:S01]  /*5f60*/  FFMA.FTZ R154, R103, R148, R150 ;  /* 0x00000094679a7223 */ /* 0x000fe20000010096 */
[----:B------:R-:W-:Y:S02]  /*5f70*/  HADD2.F32 R148, -RZ, R29.H1_H1 ;  /* 0x3000001dff947230 */ /* 0x000fe40000004100 */
[----:B------:R-:W-:Y:S02]  /*5f80*/  HADD2.F32 R102, -RZ, R32.H1_H1 ;  /* 0x30000020ff667230 */ /* 0x000fe40000004100 */
[----:B------:R-:W-:Y:S02]  /*5f90*/  HADD2.F32 R150, -RZ, R34.H1_H1 ;  /* 0x30000022ff967230 */ /* 0x000fe40000004100 */
[----:B------:R-:W-:Y:S01]  /*5fa0*/  FFMA.FTZ R146, R145, R146, R148 ;  /* 0x0000009291927223 */ /* 0x000fe20000010094 */
[----:B------:R-:W-:Y:S02]  /*5fb0*/  HADD2.F32 R152, -RZ, R30.H1_H1 ;  /* 0x3000001eff987230 */ /* 0x000fe40000004100 */
[----:B------:R-:W-:-:S03]  /*5fc0*/  HADD2.F32 R144, -RZ, R28.H1_H1 ;  /* 0x3000001cff907230 */ /* 0x000fc60000004100 */
[----:B------:R-:W-:Y:S02]  /*5fd0*/  FFMA.FTZ R147, R147, R150, R152 ;  /* 0x0000009693937223 */ /* 0x000fe40000010098 */
[----:B------:R-:W-:Y:S01]  /*5fe0*/  FFMA.FTZ R145, R95, R102, R144 ;  /* 0x000000665f917223 */ /* 0x000fe20000010090 */
[----:B0-----:R-:W-:Y:S01]  /*5ff0*/  IMAD.WIDE.U32 R102, R99, 0x10, R92 ;  /* 0x0000001063667825 */ /* 0x001fe200078e005c */
[----:B------:R-:W-:Y:S02]  /*6000*/  F2FP.F16.F32.PACK_AB R95, R154, R149 ;  /* 0x000000959a5f723e */ /* 0x000fe400000000ff */
[----:B------:R-:W-:Y:S02]  /*6010*/  F2FP.F16.F32.PACK_AB R94, R147, R94 ;  /* 0x0000005e935e723e */ /* 0x000fe400000000ff */
[----:B------:R-:W-:Y:S02]  /*6020*/  F2FP.F16.F32.PACK_AB R93, R146, R105 ;  /* 0x00000069925d723e */ /* 0x000fe400000000ff */
[----:B------:R-:W-:-:S05]  /*6030*/  F2FP.F16.F32.PACK_AB R92, R145, R104 ;  /* 0x00000068915c723e */ /* 0x000fca00000000ff */
[----:B------:R0:W-:Y:S02]  /*6040*/  STG.E.128 desc[UR6][R102.64], R92 ;  /* 0x0000005c66007986 */ /* 0x0001e4000c101d06 */
.L_x_7166:
[----:B------:R-:W-:Y:S05]  /*6050*/  BSYNC.RECONVERGENT B0 ;  /* 0x0000000000007941 */ /* 0x000fea0003800200 */
.L_x_7165:
[----:B01234-:R-:W0:Y:S02]  /*6060*/  LDC.64 R92, c[0x0][0x380] ;  /* 0x0000e000ff5c7b82 */ /* 0x01fe240000000a00 */
[----:B0-----:R-:W-:-:S04]  /*6070*/  LEA R0, R92, R0, 0x2 ;  /* 0x000000005c007211 */ /* 0x001fc800078e10ff */
[----:B------:R-:W-:-:S13]  /*6080*/  ISETP.GE.AND P0, PT, R0, R93, PT ;  /* 0x0000005d0000720c */ /* 0x000fda0003f06270 */
[----:B------:R-:W-:Y:S05]  /*6090*/  @!P0 BRA `(.L_x_7167) ;  /* 0xffffffa800848947 */ /* 0x000fea000383ffff */
[----:B------:R-:W-:Y:S05]  /*60a0*/  EXIT ;  /* 0x000000000000794d */ /* 0x000fea0003800000 */
.L_x_7150:
[----:B------:R-:W-:Y:S01]  /*60b0*/  HFMA2 R148, -RZ, RZ, 0, 5.9604644775390625e-08 ;  /* 0x00000001ff947431 */ /* 0x000fe200000001ff */
[----:B------:R-:W-:Y:S01]  /*60c0*/  BSSY B0, `(.L_x_7168) ;  /* 0x0000007000007945 */ /* 0x000fe20003800000 */
[----:B------:R-:W-:Y:S02]  /*60d0*/  MOV R147, R93 ;  /* 0x0000005d00937202 */ /* 0x000fe40000000f00 */
[----:B------:R-:W-:Y:S02]  /*60e0*/  MOV R149, 0x1f ;  /* 0x0000001f00957802 */ /* 0x000fe40000000f00 */
[----:B------:R-:W-:-:S07]  /*60f0*/  MOV R146, 0xffffffff ;  /* 0xffffffff00927802 */ /* 0x000fce0000000f00 */
[----:B-----5:R-:W-:Y:S05]  /*6100*/  WARPSYNC.COLLECTIVE R146, `(.L_x_7169) ;  /* 0x0000000092087348 */ /* 0x020fea0003c00000 */
[----:B------:R0:W1:Y:S02]  /*6110*/  SHFL.BFLY P6, R145, R147, R148, R149 ;  /* 0x0c00009493917389 */ /* 0x00006400000c0095 */
[----:B01---5:R-:W-:Y:S05]  /*6120*/  ENDCOLLECTIVE ;  /* 0x000000000000791b */ /* 0x023fea0003800000 */
.L_x_7169:
[----:B------:R-:W-:Y:S05]  /*6130*/  BSYNC B0 ;  /* 0x0000000000007941 */ /* 0x000fea0003800000 */
.L_x_7168:
        /* <DEDUP_REMOVED lines=10> */
.L_x_7170:
[----:B------:R-:W-:Y:S01]  /*61e0*/  HFMA2 R148, -RZ, RZ, 0, 2.384185791015625e-07 ;  /* 0x00000004ff947431 */ /* 0x000fe200000001ff */
[----:B------:R-:W-:-:S05]  /*61f0*/  MOV R95, R145 ;  /* 0x00000091005f7202 */ /* 0x000fca0000000f00 */
[----:B------:R-:W-:-:S05]  /*6200*/  FADD.FTZ R95, R94, R95 ;  /* 0x0000005f5e5f7221 */ /* 0x000fca0000010000 */
[----:B------:R-:W-:-:S07]  /*6210*/  MOV R147, R95 ;  /* 0x0000005f00937202 */ /* 0x000fce0000000f00 */
[----:B------:R-:W-:Y:S05]  /*6220*/  WARPSYNC.COLLECTIVE R146, `(.L_x_7171) ;  /* 0x0000000092087348 */ /* 0x000fea0003c00000 */
[----:B------:R0:W1:Y:S02]  /*6230*/  SHFL.BFLY P6, R145, R147, R148, R149 ;  /* 0x0c00009493917389 */ /* 0x00006400000c0095 */
[----:B01----:R-:W-:Y:S05]  /*6240*/  ENDCOLLECTIVE ;  /* 0x000000000000791b */ /* 0x003fea0003800000 */
.L_x_7171:
[----:B------:R-:W-:Y:S01]  /*6250*/  HFMA2 R148, -RZ, RZ, 0, 4.76837158203125e-07 ;  /* 0x00000008ff947431 */ /* 0x000fe200000001ff */
[----:B------:R-:W-:-:S05]  /*6260*/  MOV R92, R145 ;  /* 0x00000091005c7202 */ /* 0x000fca0000000f00 */
[----:B------:R-:W-:-:S05]  /*6270*/  FADD.FTZ R103, R95, R92 ;  /* 0x0000005c5f677221 */ /* 0x000fca0000010000 */
[----:B------:R-:W-:-:S07]  /*6280*/  MOV R147, R103 ;  /* 0x0000006700937202 */ /* 0x000fce0000000f00 */
[----:B------:R-:W-:Y:S05]  /*6290*/  WARPSYNC.COLLECTIVE R146, `(.L_x_7172) ;  /* 0x0000000092087348 */ /* 0x000fea0003c00000 */
[----:B------:R0:W1:Y:S02]  /*62a0*/  SHFL.BFLY P6, R145, R147, R148, R149 ;  /* 0x0c00009493917389 */ /* 0x00006400000c0095 */
[----:B01----:R-:W-:Y:S05]  /*62b0*/  ENDCOLLECTIVE ;  /* 0x000000000000791b */ /* 0x003fea0003800000 */
.L_x_7172:
[----:B------:R-:W-:Y:S01]  /*62c0*/  HFMA2 R148, -RZ, RZ, 0, 9.5367431640625e-07 ;  /* 0x00000010ff947431 */ /* 0x000fe200000001ff */
[----:B------:R-:W-:-:S05]  /*62d0*/  MOV R92, R145 ;  /* 0x00000091005c7202 */ /* 0x000fca0000000f00 */
[----:B------:R-:W-:-:S05]  /*62e0*/  FADD.FTZ R104, R103, R92 ;  /* 0x0000005c67687221 */ /* 0x000fca0000010000 */
[----:B------:R-:W-:-:S07]  /*62f0*/  MOV R147, R104 ;  /* 0x0000006800937202 */ /* 0x000fce0000000f00 */
[----:B------:R-:W-:Y:S05]  /*6300*/  WARPSYNC.COLLECTIVE R146, `(.L_x_7173) ;  /* 0x0000000092087348 */ /* 0x000fea0003c00000 */
[----:B------:R0:W1:Y:S02]  /*6310*/  SHFL.BFLY P6, R145, R147, R148, R149 ;  /* 0x0c00009493917389 */ /* 0x00006400000c0095 */
[----:B01----:R-:W-:Y:S05]  /*6320*/  ENDCOLLECTIVE ;  /* 0x000000000000791b */ /* 0x003fea0003800000 */
.L_x_7173:
        /* <DEDUP_REMOVED lines=140> */
.L_x_7174:
[----:B------:R-:W-:Y:S01]  /*6bf0*/  HFMA2 R148, -RZ, RZ, 0, 1.1920928955078125e-07 ;  /* 0x00000002ff947431 */ /* 0x000fe200000001ff */
[----:B------:R-:W-:-:S05]  /*6c00*/  MOV R93, R145 ;  /* 0x00000091005d7202 */ /* 0x000fca0000000f00 */
[----:B------:R-:W-:-:S05]  /*6c10*/  FADD.FTZ R93, R92, R93 ;  /* 0x0000005d5c5d7221 */ /* 0x000fca0000010000 */
[----:B------:R-:W-:-:S07]  /*6c20*/  MOV R147, R93 ;  /* 0x0000005d00937202 */ /* 0x000fce0000000f00 */
[----:B------:R-:W-:Y:S05]  /*6c30*/  WARPSYNC.COLLECTIVE R146, `(.L_x_7175) ;  /* 0x0000000092087348 */ /* 0x000fea0003c00000 */
[----:B------:R0:W1:Y:S02]  /*6c40*/  SHFL.BFLY P6, R145, R147, R148, R149 ;  /* 0x0c00009493917389 */ /* 0x00006400000c0095 */
[----:B01----:R-:W-:Y:S05]  /*6c50*/  ENDCOLLECTIVE ;  /* 0x000000000000791b */ /* 0x003fea0003800000 */
.L_x_7175:
[----:B------:R-:W-:Y:S01]  /*6c60*/  HFMA2 R148, -RZ, RZ, 0, 2.384185791015625e-07 ;  /* 0x00000004ff947431 */ /* 0x000fe200000001ff */
[----:B------:R-:W-:-:S05]  /*6c70*/  MOV R94, R145 ;  /* 0x00000091005e7202 */ /* 0x000fca0000000f00 */
[----:B------:R-:W-:-:S05]  /*6c80*/  FADD.FTZ R94, R93, R94 ;  /* 0x0000005e5d5e7221 */ /* 0x000fca0000010000 */
[----:B------:R-:W-:-:S07]  /*6c90*/  MOV R147, R94 ;  /* 0x0000005e00937202 */ /* 0x000fce0000000f00 */
[----:B------:R-:W-:Y:S05]  /*6ca0*/  WARPSYNC.COLLECTIVE R146, `(.L_x_7176) ;  /* 0x0000000092087348 */ /* 0x000fea0003c00000 */
[----:B------:R0:W1:Y:S02]  /*6cb0*/  SHFL.BFLY P6, R145, R147, R148, R149 ;  /* 0x0c00009493917389 */ /* 0x00006400000c0095 */
[----:B01----:R-:W-:Y:S05]  /*6cc0*/  ENDCOLLECTIVE ;  /* 0x000000000000791b */ /* 0x003fea0003800000 */
.L_x_7176:
[----:B------:R-:W-:Y:S01]  /*6cd0*/  HFMA2 R148, -RZ, RZ, 0, 4.76837158203125e-07 ;  /* 0x00000008ff947431 */ /* 0x000fe200000001ff */
[----:B------:R-:W-:-:S05]  /*6ce0*/  MOV R95, R145 ;  /* 0x00000091005f7202 */ /* 0x000fca0000000f00 */
[----:B------:R-:W-:-:S05]  /*6cf0*/  FADD.FTZ R95, R94, R95 ;  /* 0x0000005f5e5f7221 */ /* 0x000fca0000010000 */
[----:B------:R-:W-:-:S07]  /*6d00*/  MOV R147, R95 ;  /* 0x0000005f00937202 */ /* 0x000fce0000000f00 */
[----:B------:R-:W-:Y:S05]  /*6d10*/  WARPSYNC.COLLECTIVE R146, `(.L_x_7177) ;  /* 0x0000000092087348 */ /* 0x000fea0003c00000 */
[----:B------:R0:W1:Y:S02]  /*6d20*/  SHFL.BFLY P6, R145, R147, R148, R149 ;  /* 0x0c00009493917389 */ /* 0x00006400000c0095 */
[----:B01----:R-:W-:Y:S05]  /*6d30*/  ENDCOLLECTIVE ;  /* 0x000000000000791b */ /* 0x003fea0003800000 */
.L_x_7177:
[----:B------:R-:W-:Y:S01]  /*6d40*/  HFMA2 R148, -RZ, RZ, 0, 9.5367431640625e-07 ;  /* 0x00000010ff947431 */ /* 0x000fe200000001ff */
[----:B------:R-:W-:-:S05]  /*6d50*/  MOV R104, R145 ;  /* 0x0000009100687202 */ /* 0x000fca0000000f00 */
[----:B------:R-:W-:-:S05]  /*6d60*/  FADD.FTZ R104, R95, R104 ;  /* 0x000000685f687221 */ /* 0x000fca0000010000 */
[----:B------:R-:W-:-:S07]  /*6d70*/  MOV R147, R104 ;  /* 0x0000006800937202 */ /* 0x000fce0000000f00 */
[----:B------:R-:W-:Y:S05]  /*6d80*/  WARPSYNC.COLLECTIVE R146, `(.L_x_7178) ;  /* 0x0000000092087348 */ /* 0x000fea0003c00000 */
[----:B------:R0:W1:Y:S02]  /*6d90*/  SHFL.BFLY P6, R145, R147, R148, R149 ;  /* 0x0c00009493917389 */ /* 0x00006400000c0095 */
[----:B01----:R-:W-:Y:S05]  /*6da0*/  ENDCOLLECTIVE ;  /* 0x000000000000791b */ /* 0x003fea0003800000 */
.L_x_7178:
[----:B------:R-:W-:Y:S05]  /*6db0*/  BRA `(.L_x_7179) ;  /* 0xffffffd400f47947 */ /* 0x000fea000383ffff */
.L_x_7180:
        /* <DEDUP_REMOVED lines=12> */
.L_x_71436:


//--------------------- .text._ZN10layer_norm13ln_fwd_kernelINS_13Kernel_traitsI6__halfS2_S2_S2_fjLj2048ELj1ELj4ELj1ELj16ENS_18Kernel_traits_baseILj2048ES2_S2_S2_S2_fjLj128EEEEELb0ELb0ELb0ELb1EEEvNS_9FwdParamsE --------------------------
	.section	.text._ZN10layer_norm13ln_fwd_kernelINS_13Kernel_traitsI6__halfS2_S2_S2_fjLj2048ELj1ELj4ELj1ELj16ENS_18Kernel_traits_baseILj2048ES2_S2_S2_S2_fjLj128EEEEELb0ELb0ELb0ELb1EEEvNS_9FwdParamsE,"ax",@progbits
	.align	128
        .global         _ZN10layer_norm13ln_fwd_kernelINS_13Kernel_traitsI6__halfS2_S2_S2_fjLj2048ELj1ELj4ELj1ELj16ENS_18Kernel_traits_baseILj2048ES2_S2_S2_S2_fjLj128EEEEELb0ELb0ELb0ELb1EEEvNS_9FwdParamsE
        .type           _ZN10layer_norm13ln_fwd_kernelINS_13Kernel_traitsI6__halfS2_S2_S2_fjLj2048ELj1ELj4ELj1ELj16ENS_18Kernel_traits_baseILj2048ES2_S2_S2_S2_fjLj128EEEEELb0ELb0ELb0ELb1EEEvNS_9FwdParamsE,@function
        .size           _ZN10layer_norm13ln_fwd_kernelINS_13Kernel_traitsI6__halfS2_S2_S2_fjLj2048ELj1ELj4ELj1ELj16ENS_18Kernel_traits_baseILj2048ES2_S2_S2_S2_fjLj128EEEEELb0ELb0ELb0ELb1EEEvNS_9FwdParamsE,(.L_x_71437 - _ZN10layer_norm13ln_fwd_kernelINS_13Kernel_traitsI6__halfS2_S2_S2_fjLj2048ELj1ELj4ELj1ELj16ENS_18Kernel_traits_baseILj2048ES2_S2_S2_S2_fjLj128EEEEELb0ELb0ELb0ELb1EEEvNS_9FwdParamsE)
        .other          _ZN10layer_norm13ln_fwd_kernelINS_13Kernel_traitsI6__halfS2_S2_S2_fjLj2048ELj1ELj4ELj1ELj16ENS_18Kernel_traits_baseILj2048ES2_S2_S2_S2_fjLj128EEEEELb0ELb0ELb0ELb1EEEvNS_9FwdParamsE,@"STO_CUDA_ENTRY STV_DEFAULT"
_ZN10layer_norm13ln_fwd_kernelINS_13Kernel_traitsI6__halfS2_S2_S2_fjLj2048ELj1ELj4ELj1ELj16ENS_18Kernel_traits_baseILj2048ES2_S2_S2_S2_fjLj128EEEEELb0ELb0ELb0ELb1EEEvNS_9FwdParamsE:
.text._ZN10layer_norm13ln_fwd_kernelINS_13Kernel_traitsI6__halfS2_S2_S2_fjLj2048ELj1ELj4ELj1ELj16ENS_18Kernel_traits_baseILj2048ES2_S2_S2_S2_fjLj128EEEEELb0ELb0ELb0ELb1EEEvNS_9FwdParamsE:
        /* <DEDUP_REMOVED lines=37> */
.L_x_7181:
        /* <DEDUP_REMOVED lines=26> */
.L_x_7182:
[----:B------:R-:W1:Y:S02]  /*03f0*/  LDCU UR4, c[0x0][0x384] ;  /* 0x00007080ff0477ac */ /* 0x000e640008000800 */
[----:B-1----:R-:W-:-:S13]  /*0400*/  ISETP.GE.AND P1, PT, R103, UR4, PT ;  /* 0x0000000467007c0c */ /* 0x002fda000bf26270 */
[----:B------:R-:W-:Y:S05]  /*0410*/  @P1 EXIT ;  /* 0x000000000000194d */ /* 0x000fea0003800000 */
[----:B------:R-:W-:Y:S01]  /*0420*/  ISETP.NE.U32.AND P1, PT, R8, RZ, PT ;  /* 0x000000ff0800720c */ /* 0x000fe20003f25070 */
[----:B------:R-:W1:Y:S03]  /*0430*/  LDCU UR4, c[0x0][0x388] ;  /* 0x00007100ff0477ac */ /* 0x000e660008000800 */
[----:B------:R-:W-:Y:S01]  /*0440*/  ISETP.NE.AND.EX P1, PT, R9, RZ, PT, P1 ;  /* 0x000000ff0900720c */ /* 0x000fe20003f25310 */
[----:B------:R-:W2:Y:S01]  /*0450*/  LDCU.U8 UR5, c[0x0][0x410] ;  /* 0x00008200ff0577ac */ /* 0x000ea20008000000 */
[----:B------:R-:W3:Y:S01]  /*0460*/  LDCU UR8, c[0x0][0x448] ;  /* 0x00008900ff0877ac */ /* 0x000ee20008000800 */
[----:B------:R-:W4:Y:S01]  /*0470*/  LDCU.64 UR12, c[0x0][0x3e0] ;  /* 0x00007c00ff0c77ac */ /* 0x000f220008000a00 */
[----:B------:R-:W0:Y:S09]  /*0480*/  LDCU.64 UR10, c[0x0][0x3a0] ;  /* 0x00007400ff0a77ac */ /* 0x000e320008000a00 */
.L_x_7208:
[----:B------:R-:W2:Y:S01]  /*0490*/  S2R R102, SR_TID.X ;  /* 0x0000000000667919 */ /* 0x000ea20000002100 */
[----:B0--3--:R-:W0:Y:S01]  /*04a0*/  @P1 LDC.64 R2, c[0x0][0x3e0] ;  /* 0x0000f800ff021b82 */ /* 0x009e220000000a00 */
[----:B-1----:R-:W-:-:S05]  /*04b0*/  IMAD R0, R103, UR4, RZ ;  /* 0x0000000467007c24 */ /* 0x002fca000f8e02ff */
[----:B------:R-:W-:Y:S02]  /*04c0*/  SHF.R.S32.HI R5, RZ, 0x1f, R0 ;  /* 0x0000001fff057819 */ /* 0x000fe40000011400 */
[----:B------:R-:W1:Y:S02]  /*04d0*/  LDC.64 R140, c[0x0][0x390] ;  /* 0x0000e400ff8c7b82 */ /* 0x000e640000000a00 */
[----:B------:R-:W-:Y:S01]  /*04e0*/  LEA.HI R5, R5, R0, RZ, 0x3 ;  /* 0x0000000005057211 */ /* 0x000fe200078f18ff */
[----:B0-----:R-:W-:-:S06]  /*04f0*/  @P1 IMAD.WIDE R2, R103, 0x2, R2 ;  /* 0x0000000267021825 */ /* 0x001fcc00078e0202 */
[----:B------:R-:W3:Y:S01]  /*0500*/  @P1 LDG.E.U16 R2, desc[UR6][R2.64] ;  /* 0x0000000602021981 */ /* 0x000ee2000c1e1500 */
[----:B--2---:R-:W-:-:S04]  /*0510*/  LOP3.LUT R0, R102, 0x1f, RZ, 0xc0, !PT ;  /* 0x0000001f66007812 */ /* 0x004fc800078ec0ff */
[----:B------:R-:W-:-:S05]  /*0520*/  LEA.HI.SX32 R101, R5, R0, 0x1d ;  /* 0x0000000005657211 */ /* 0x000fca00078feaff */
[----:B-1----:R-:W-:-:S06]  /*0530*/  IMAD.WIDE.U32 R4, R101, 0x10, R140 ;  /* 0x0000001065047825 */ /* 0x002fcc00078e008c */
[----:B-----5:R-:W5:Y:S01]  /*0540*/  LDG.E.128 R4, desc[UR6][R4.64] ;  /* 0x0000000604047981 */ /* 0x020f62000c1e1d00 */
[----:B------:R-:W-:-:S04]  /*0550*/  UISETP.NE.U32.AND UP0, UPT, UR10, URZ, UPT ;  /* 0x000000ff0a00728c */ /* 0x000fc8000bf05070 */
[----:B------:R-:W-:Y:S01]  /*0560*/  UISETP.NE.AND.EX UP0, UPT, UR11, URZ, UPT, UP0 ;  /* 0x000000ff0b00728c */ /* 0x000fe2000bf05300 */
[----:B------:R-:W-:Y:S02]  /*0570*/  HFMA2 R100, -RZ, RZ, 1.875, 0 ;  /* 0x3f800000ff647431 */ /* 0x000fe400000001ff */
[----:B---3--:R-:W-:-:S06]  /*0580*/  @P1 HADD2.F32 R100, -RZ, R2.H0_H0 ;  /* 0x20000002ff641230 */ /* 0x008fcc0000004100 */
[----:B------:R-:W-:Y:S05]  /*0590*/  BRA.U !UP0, `(.L_x_7183) ;  /* 0x0000000108807547 */ /* 0x000fea000b800000 */
[----:B------:R-:W0:Y:S02]  /*05a0*/  LDC.64 R2, c[0x0][0x3a0] ;  /* 0x0000e800ff027b82 */ /* 0x000e240000000a00 */
[----:B0-----:R-:W-:-:S05]  /*05b0*/  IMAD.WIDE.U32 R2, R101, 0x10, R2 ;  /* 0x0000001065027825 */ /* 0x001fca00078e0002 */
        /* <DEDUP_REMOVED lines=11> */
[----:B------:R-:W-:Y:S02]  /*0670*/  HADD2.F32 R8, -RZ, R8.H1_H1 ;  /* 0x30000008ff087230 */ /* 0x000fe40000004100 */
        /* <DEDUP_REMOVED lines=12> */
[----:B------:R-:W-:Y:S01]  /*0740*/  FFMA.FTZ R96, R19, R100, R96 ;  /* 0x0000006413607223 */ /* 0x000fe20000010060 */
[----:B------:R-:W-:Y:S01]  /*0750*/  F2FP.F16.F32.PACK_AB R25, R21, R98 ;  /* 0x000000621519723e */ /* 0x000fe200000000ff */
[----:B------:R-:W-:Y:S01]  /*0760*/  FFMA.FTZ R23, R7, R100, R6 ;  /* 0x0000006407177223 */ /* 0x000fe20000010006 */
[----:B------:R-:W-:-:S04]  /*0770*/  F2FP.F16.F32.PACK_AB R26, R22, R97 ;  /* 0x00000061161a723e */ /* 0x000fc800000000ff */
[----:B------:R-:W-:Y:S01]  /*0780*/  F2FP.F16.F32.PACK_AB R27, R23, R96 ;  /* 0x00000060171b723e */ /* 0x000fe200000000ff */
[----:B------:R-:W-:Y:S06]  /*0790*/  BRA `(.L_x_7184) ;  /* 0x0000000000987947 */ /* 0x000fec0003800000 */
.L_x_7183:
[----:B------:R-:W-:Y:S05]  /*07a0*/  @!P1 BRA `(.L_x_7185) ;  /* 0x0000000000549947 */ /* 0x000fea0003800000 */
        /* <DEDUP_REMOVED lines=15> */
[----:B------:R-:W-:Y:S01]  /*08a0*/  FMUL.FTZ R22, R11, R100 ;  /* 0x000000640b167220 */ /* 0x000fe20000410000 */
[----:B------:R-:W-:Y:S01]  /*08b0*/  F2FP.F16.F32.PACK_AB R25, R21, R98 ;  /* 0x000000621519723e */ /* 0x000fe200000000ff */
[----:B------:R-:W-:-:S03]  /*08c0*/  FMUL.FTZ R23, R7, R100 ;  /* 0x0000006407177220 */ /* 0x000fc60000410000 */
[----:B------:R-:W-:Y:S02]  /*08d0*/  F2FP.F16.F32.PACK_AB R26, R22, R97 ;  /* 0x00000061161a723e */ /* 0x000fe400000000ff */
[----:B------:R-:W-:Y:S01]  /*08e0*/  F2FP.F16.F32.PACK_AB R27, R23, R96 ;  /* 0x00000060171b723e */ /* 0x000fe200000000ff */
[----:B------:R-:W-:Y:S06]  /*08f0*/  BRA `(.L_x_7184) ;  /* 0x0000000000407947 */ /* 0x000fec0003800000 */
.L_x_7185:
        /* <DEDUP_REMOVED lines=15> */
[----:B------:R-:W-:-:S07]  /*09f0*/  FMUL.FTZ R23, R7, R100 ;  /* 0x0000006407177220 */ /* 0x000fce0000410000 */
.L_x_7184:
[----:B------:R-:W0:Y:S01]  /*0a00*/  @P0 LDC.64 R2, c[0x0][0x3a8] ;  /* 0x0000ea00ff020b82 */ /* 0x000e220000000a00 */
[----:B------:R-:W-:-:S05]  /*0a10*/  IADD3 R19, PT, PT, R101, 0x20, RZ ;  /* 0x0000002065137810 */ /* 0x000fca0007ffe0ff */
[----:B------:R-:W-:-:S04]  /*0a20*/  IMAD.WIDE.U32 R8, R19, 0x10, R140 ;  /* 0x0000001013087825 */ /* 0x000fc800078e008c */
[----:B0-----:R-:W-:-:S05]  /*0a30*/  @P0 IMAD.WIDE.U32 R2, R101, 0x10, R2 ;  /* 0x0000001065020825 */ /* 0x001fca00078e0002 */
[----:B------:R0:W-:Y:S04]  /*0a40*/  @P0 STG.E.128 desc[UR6][R2.64], R24 ;  /* 0x0000001802000986 */ /* 0x0001e8000c101d06 */
[----:B------:R-:W5:Y:S01]  /*0a50*/  LDG.E.128 R8, desc[UR6][R8.64] ;  /* 0x0000000608087981 */ /* 0x000f62000c1e1d00 */
[----:B------:R-:W-:Y:S05]  /*0a60*/  BRA.U !UP0, `(.L_x_7186) ;  /* 0x0000000108807547 */ /* 0x000fea000b800000 */
[----:B------:R-:W1:Y:S02]  /*0a70*/  LDC.64 R4, c[0x0][0x3a0] ;  /* 0x0000e800ff047b82 */ /* 0x000e640000000a00 */
[----:B-1----:R-:W-:-:S06]  /*0a80*/  IMAD.WIDE.U32 R4, R19, 0x10, R4 ;  /* 0x0000001013047825 */ /* 0x002fcc00078e0004 */
[----:B------:R-:W2:Y:S01]  /*0a90*/  LDG.E.128 R4, desc[UR6][R4.64] ;  /* 0x0000000604047981 */ /* 0x000ea2000c1e1d00 */
[----:B-----5:R-:W-:Y:S02]  /*0aa0*/  HADD2.F32 R15, -RZ, R11.H0_H0 ;  /* 0x2000000bff0f7230 */ /* 0x020fe40000004100 */
[----:B------:R-:W-:Y:S02]  /*0ab0*/  HADD2.F32 R17, -RZ, R9.H0_H0 ;  /* 0x20000009ff117230 */ /* 0x000fe40000004100 */
[----:B------:R-:W-:Y:S02]  /*0ac0*/  HADD2.F32 R13, -RZ, R10.H0_H0 ;  /* 0x2000000aff0d7230 */ /* 0x000fe40000004100 */
[----:B------:R-:W-:Y:S02]  /*0ad0*/  HADD2.F32 R11, -RZ, R11.H1_H1 ;  /* 0x3000000bff0b7230 */ /* 0x000fe40000004100 */
[--C-:B0-----:R-:W-:Y:S02]  /*0ae0*/  HADD2.F32 R3, -RZ, R8.reuse.H0_H0 ;  /* 0x20000008ff037230 */ /* 0x101fe40000004100 */
[----:B------:R-:W-:-:S02]  /*0af0*/  HADD2.F32 R25, -RZ, R8.H1_H1 ;  /* 0x30000008ff197230 */ /* 0x000fc40000004100 */
[----:B------:R-:W-:Y:S02]  /*0b00*/  HADD2.F32 R9, -RZ, R9.H1_H1 ;  /* 0x30000009ff097230 */ /* 0x000fe40000004100 */
[----:B------:R-:W-:Y:S02]  /*0b10*/  HADD2.F32 R27, -RZ, R10.H1_H1 ;  /* 0x3000000aff1b7230 */ /* 0x000fe40000004100 */
[--C-:B--2---:R-:W-:Y:S02]  /*0b20*/  HADD2.F32 R18, -RZ, R4.reuse.H0_H0 ;  /* 0x20000004ff127230 */ /* 0x104fe40000004100 */
[----:B------:R-:W-:Y:S02]  /*0b30*/  HADD2.F32 R0, -RZ, R4.H1_H1 ;  /* 0x30000004ff007230 */ /* 0x000fe40000004100 */
[----:B------:R-:W-:Y:S02]  /*0b40*/  HADD2.F32 R16, -RZ, R6.H0_H0 ;  /* 0x20000006ff107230 */ /* 0x000fe40000004100 */
[----:B------:R-:W-:Y:S01]  /*0b50*/  FFMA.FTZ R18, R3, R100, R18 ;  /* 0x0000006403127223 */ /* 0x000fe20000010012 */
[----:B------:R-:W-:-:S02]  /*0b60*/  HADD2.F32 R14, -RZ, R7.H1_H1 ;  /* 0x30000007ff0e7230 */ /* 0x000fc40000004100 */
[--C-:B------:R-:W-:Y:S02]  /*0b70*/  HADD2.F32 R2, -RZ, R5.reuse.H0_H0 ;  /* 0x20000005ff027230 */ /* 0x100fe40000004100 */
[-C--:B------:R-:W-:Y:S01]  /*0b80*/  FFMA.FTZ R16, R13, R100.reuse, R16 ;  /* 0x000000640d107223 */ /* 0x080fe20000010010 */
[----:B------:R-:W-:Y:S02]  /*0b90*/  HADD2.F32 R12, -RZ, R5.H1_H1 ;  /* 0x30000005ff0c7230 */ /* 0x000fe40000004100 */
[-C--:B------:R-:W-:Y:S01]  /*0ba0*/  FFMA.FTZ R14, R11, R100.reuse, R14 ;  /* 0x000000640b0e7223 */ /* 0x080fe2000001000e */
[----:B------:R-:W-:Y:S02]  /*0bb0*/  HADD2.F32 R6, -RZ, R6.H1_H1 ;  /* 0x30000006ff067230 */ /* 0x000fe40000004100 */
[-C--:B------:R-:W-:Y:S01]  /*0bc0*/  FFMA.FTZ R17, R17, R100.reuse, R2 ;  /* 0x0000006411117223 */ /* 0x080fe20000010002 */
[----:B------:R-:W-:Y:S02]  /*0bd0*/  HADD2.F32 R4, -RZ, R7.H0_H0 ;  /* 0x20000007ff047230 */ /* 0x000fe40000004100 */
[-C--:B------:R-:W-:Y:S01]  /*0be0*/  FFMA.FTZ R12, R9, R100.reuse, R12 ;  /* 0x00000064090c7223 */ /* 0x080fe2000001000c */
[-C--:B------:R-:W-:Y:S01]  /*0bf0*/  FFMA.FTZ R11, R25, R100.reuse, R0 ;  /* 0x00000064190b7223 */ /* 0x080fe20000010000 */
[-C--:B------:R-:W-:Y:S01]  /*0c00*/  FFMA.FTZ R13, R27, R100.reuse, R6 ;  /* 0x000000641b0d7223 */ /* 0x080fe20000010006 */
[----:B------:R-:W-:-:S02]  /*0c10*/  FFMA.FTZ R15, R15, R100, R4 ;  /* 0x000000640f0f7223 */ /* 0x000fc40000010004 */
[----:B------:R-:W-:Y:S02]  /*0c20*/  F2FP.F16.F32.PACK_AB R25, R12, R17 ;  /* 0x000000110c19723e */ /* 0x000fe400000000ff */
[----:B------:R-:W-:Y:S02]  /*0c30*/  F2FP.F16.F32.PACK_AB R26, R13, R16 ;  /* 0x000000100d1a723e */ /* 0x000fe400000000ff */
[----:B------:R-:W-:Y:S02]  /*0c40*/  F2FP.F16.F32.PACK_AB R27, R14, R15 ;  /* 0x0000000f0e1b723e */ /* 0x000fe400000000ff */
[----:B------:R-:W-:Y:S01]  /*0c50*/  F2FP.F16.F32.PACK_AB R24, R11, R18 ;  /* 0x000000120b18723e */ /* 0x000fe200000000ff */
[----:B------:R-:W-:Y:S06]  /*0c60*/  BRA `(.L_x_7187) ;  /* 0x0000000000a07947 */ /* 0x000fec0003800000 */
.L_x_7186:
[----:B----4-:R-:W-:-:S04]  /*0c70*/  UISETP.NE.U32.AND UP1, UPT, UR12, URZ, UPT ;  /* 0x000000ff0c00728c */ /* 0x010fc8000bf25070 */
[----:B------:R-:W-:-:S09]  /*0c80*/  UISETP.NE.AND.EX UP1, UPT, UR13, URZ, UPT, UP1 ;  /* 0x000000ff0d00728c */ /* 0x000fd2000bf25310 */
[----:B------:R-:W-:Y:S05]  /*0c90*/  BRA.U UP1, `(.L_x_7188) ;  /* 0x0000000101447547 */ /* 0x000fea000b800000 */
[--C-:B-----5:R-:W-:Y:S02]  /*0ca0*/  HADD2.F32 R17, -RZ, R9.reuse.H0_H0 ;  /* 0x20000009ff117230 */ /* 0x120fe40000004100 */
[--C-:B0-----:R-:W-:Y:S02]  /*0cb0*/  HADD2.F32 R3, -RZ, R8.reuse.H0_H0 ;  /* 0x20000008ff037230 */ /* 0x101fe40000004100 */
[----:B------:R-:W-:Y:S02]  /*0cc0*/  HADD2.F32 R5, -RZ, R8.H1_H1 ;  /* 0x30000008ff057230 */ /* 0x000fe40000004100 */
[-C--:B------:R-:W-:Y:S01]  /*0cd0*/  FMUL.FTZ R17, R17, R100.reuse ;  /* 0x0000006411117220 */ /* 0x080fe20000410000 */
[----:B------:R-:W-:Y:S02]  /*0ce0*/  HADD2.F32 R9, -RZ, R9.H1_H1 ;  /* 0x30000009ff097230 */ /* 0x000fe40000004100 */
[----:B------:R-:W-:Y:S01]  /*0cf0*/  FMUL.FTZ R18, R3, R100 ;  /* 0x0000006403127220 */ /* 0x000fe20000410000 */
[----:B------:R-:W-:-:S02]  /*0d00*/  HADD2.F32 R7, -RZ, R10.H0_H0 ;  /* 0x2000000aff077230 */ /* 0x000fc40000004100 */
[----:B------:R-:W-:Y:S02]  /*0d10*/  HADD2.F32 R13, -RZ, R10.H1_H1 ;  /* 0x3000000aff0d7230 */ /* 0x000fe40000004100 */
        /* <DEDUP_REMOVED lines=9> */
.L_x_7188:
[----:B-----5:R-:W-:Y:S02]  /*0db0*/  HADD2.F32 R15, -RZ, R11.H0_H0 ;  /* 0x2000000bff0f7230 */ /* 0x020fe40000004100 */
[----:B------:R-:W-:Y:S02]  /*0dc0*/  HADD2.F32 R17, -RZ, R9.H0_H0 ;  /* 0x20000009ff117230 */ /* 0x000fe40000004100 */
[----:B------:R-:W-:Y:S02]  /*0dd0*/  HADD2.F32 R11, -RZ, R11.H1_H1 ;  /* 0x3000000bff0b7230 */ /* 0x000fe40000004100 */
[-C--:B------:R-:W-:Y:S01]  /*0de0*/  FMUL.FTZ R15, R15, R100.reuse ;  /* 0x000000640f0f7220 */ /* 0x080fe20000410000 */
[--C-:B0-----:R-:W-:Y:S02]  /*0df0*/  HADD2.F32 R3, -RZ, R8.reuse.H0_H0 ;  /* 0x20000008ff037230 */ /* 0x101fe40000004100 */
        /* <DEDUP_REMOVED lines=10> */
[----:B------:R-:W-:Y:S01]  /*0ea0*/  FMUL.FTZ R16, R7, R100 ;  /* 0x0000006407107220 */ /* 0x000fe20000410000 */
[----:B------:R-:W-:Y:S01]  /*0eb0*/  F2FP.F16.F32.PACK_AB R24, R11, R18 ;  /* 0x000000120b18723e */ /* 0x000fe200000000ff */
[----:B------:R-:W-:Y:S01]  /*0ec0*/  FMUL.FTZ R13, R13, R100 ;  /* 0x000000640d0d7220 */ /* 0x000fe20000410000 */
[----:B------:R-:W-:-:S04]  /*0ed0*/  F2FP.F16.F32.PACK_AB R25, R12, R17 ;  /* 0x000000110c19723e */ /* 0x000fc800000000ff */
[----:B------:R-:W-:-:S07]  /*0ee0*/  F2FP.F16.F32.PACK_AB R26, R13, R16 ;  /* 0x000000100d1a723e */ /* 0x000fce00000000ff */
.L_x_7187:
        /* <DEDUP_REMOVED lines=39> */
.L_x_7189:
[----:B----4-:R-:W-:-:S04]  /*1160*/  UISETP.NE.U32.AND UP1, UPT, UR12, URZ, UPT ;  /* 0x000000ff0c00728c */ /* 0x010fc8000bf25070 */
[----:B------:R-:W-:-:S09]  /*1170*/  UISETP.NE.AND.EX UP1, UPT, UR13, URZ, UPT, UP1 ;  /* 0x000000ff0d00728c */ /* 0x000fd2000bf25310 */
[----:B------:R-:W-:Y:S05]  /*1180*/  BRA.U UP1, `(.L_x_7191) ;  /* 0x0000000101447547 */ /* 0x000fea000b800000 */
[--C-:B0----5:R-:W-:Y:S02]  /*1190*/  HADD2.F32 R3, -RZ, R4.reuse.H1_H1 ;  /* 0x30000004ff037230 */ /* 0x121fe40000004100 */
[--C-:B------:R-:W-:Y:S02]  /*11a0*/  HADD2.F32 R93, -RZ, R5.reuse.H0_H0 ;  /* 0x20000005ff5d7230 */ /* 0x100fe40000004100 */
[----:B------:R-:W-:Y:S02]  /*11b0*/  HADD2.F32 R5, -RZ, R5.H1_H1 ;  /* 0x30000005ff057230 */ /* 0x000fe40000004100 */
[-C--:B------:R-:W-:Y:S01]  /*11c0*/  FMUL.FTZ R2, R3, R100.reuse ;  /* 0x0000006403027220 */ /* 0x080fe20000410000 */
[----:B------:R-:W-:Y:S02]  /*11d0*/  HADD2.F32 R9, -RZ, R4.H0_H0 ;  /* 0x20000004ff097230 */ /* 0x000fe40000004100 */
[----:B------:R-:W-:Y:S01]  /*11e0*/  FMUL.FTZ R8, R93, R100 ;  /* 0x000000645d087220 */ /* 0x000fe20000410000 */
[----:B------:R-:W-:-:S02]  /*11f0*/  HADD2.F32 R95, -RZ, R6.H0_H0 ;  /* 0x20000006ff5f7230 */ /* 0x000fc40000004100 */
[-C--:B------:R-:W-:Y:S01]  /*1200*/  FMUL.FTZ R3, R5, R100.reuse ;  /* 0x0000006405037220 */ /* 0x080fe20000410000 */
[----:B------:R-:W-:Y:S02]  /*1210*/  HADD2.F32 R105, -RZ, R6.H1_H1 ;  /* 0x30000006ff697230 */ /* 0x000fe40000004100 */
[-C--:B------:R-:W-:Y:S01]  /*1220*/  FMUL.FTZ R9, R9, R100.reuse ;  /* 0x0000006409097220 */ /* 0x080fe20000410000 */
[--C-:B------:R-:W-:Y:S02]  /*1230*/  HADD2.F32 R107, -RZ, R7.reuse.H0_H0 ;  /* 0x20000007ff6b7230 */ /* 0x100fe40000004100 */
[----:B------:R-:W-:Y:S02]  /*1240*/  HADD2.F32 R109, -RZ, R7.H1_H1 ;  /* 0x30000007ff6d7230 */ /* 0x000fe40000004100 */
[-C--:B------:R-:W-:Y:S01]  /*1250*/  FMUL.FTZ R7, R95, R100.reuse ;  /* 0x000000645f077220 */ /* 0x080fe20000410000 */
[-C--:B------:R-:W-:Y:S01]  /*1260*/  FMUL.FTZ R4, R105, R100.reuse ;  /* 0x0000006469047220 */ /* 0x080fe20000410000 */
[-C--:B------:R-:W-:Y:S01]  /*1270*/  FMUL.FTZ R6, R107, R100.reuse ;  /* 0x000000646b067220 */ /* 0x080fe20000410000 */
[----:B------:R-:W-:Y:S01]  /*1280*/  FMUL.FTZ R5, R109, R100 ;  /* 0x000000646d057220 */ /* 0x000fe20000410000 */
[----:B------:R-:W-:Y:S06]  /*1290*/  BRA `(.L_x_7190) ;  /* 0x0000000000507947 */ /* 0x000fec0003800000 */
.L_x_7191:
[--C-:B0----5:R-:W-:Y:S02]  /*12a0*/  HADD2.F32 R3, -RZ, R5.reuse.H0_H0 ;  /* 0x20000005ff037230 */ /* 0x121fe40000004100 */
[----:B------:R-:W-:Y:S02]  /*12b0*/  HADD2.F32 R27, -RZ, R5.H1_H1 ;  /* 0x30000005ff1b7230 */ /* 0x000fe40000004100 */
[----:B------:R-:W-:Y:S02]  /*12c0*/  HADD2.F32 R5, -RZ, R6.H0_H0 ;  /* 0x20000006ff057230 */ /* 0x000fe40000004100 */
[-C--:B------:R-:W-:Y:S01]  /*12d0*/  FMUL.FTZ R8, R3, R100.reuse ;  /* 0x0000006403087220 */ /* 0x080fe20000410000 */
[--C-:B------:R-:W-:Y:S02]  /*12e0*/  HADD2.F32 R9, -RZ, R4.reuse.H0_H0 ;  /* 0x20000004ff097230 */ /* 0x100fe40000004100 */
[----:B------:R-:W-:Y:S01]  /*12f0*/  FMUL.FTZ R3, R27, R100 ;  /* 0x000000641b037220 */ /* 0x000fe20000410000 */
[----:B------:R-:W-:-:S02]  /*1300*/  HADD2.F32 R25, -RZ, R4.H1_H1 ;  /* 0x30000004ff197230 */ /* 0x000fc40000004100 */
[----:B------:R-:W-:Y:S02]  /*1310*/  HADD2.F32 R93, -RZ, R6.H1_H1 ;  /* 0x30000006ff5d7230 */ /* 0x000fe40000004100 */
[-C--:B------:R-:W-:Y:S01]  /*1320*/  FMUL.FTZ R9, R9, R100.reuse ;  /* 0x0000006409097220 */ /* 0x080fe20000410000 */
[--C-:B------:R-:W-:Y:S02]  /*1330*/  HADD2.F32 R95, -RZ, R7.reuse.H0_H0 ;  /* 0x20000007ff5f7230 */ /* 0x100fe40000004100 */
[-C--:B------:R-:W-:Y:S01]  /*1340*/  FMUL.FTZ R2, R25, R100.reuse ;  /* 0x0000006419027220 */ /* 0x080fe20000410000 */
[----:B------:R-:W-:Y:S02]  /*1350*/  HADD2.F32 R105, -RZ, R7.H1_H1 ;  /* 0x30000007ff697230 */ /* 0x000fe40000004100 */
[-C--:B------:R-:W-:Y:S01]  /*1360*/  FMUL.FTZ R7, R5, R100.reuse ;  /* 0x0000006405077220 */ /* 0x080fe20000410000 */
[-C--:B------:R-:W-:Y:S01]  /*1370*/  FMUL.FTZ R4, R93, R100.reuse ;  /* 0x000000645d047220 */ /* 0x080fe20000410000 */
[----:B------:R-:W-:Y:S01]  /*1380*/  FMUL.FTZ R6, R95, R100 ;  /* 0x000000645f067220 */ /* 0x000fe20000410000 */
[----:B------:R-:W-:Y:S01]  /*1390*/  F2FP.F16.F32.PACK_AB R25, R3, R8 ;  /* 0x000000080319723e */ /* 0x000fe200000000ff */
[----:B------:R-:W-:Y:S01]  /*13a0*/  FMUL.FTZ R5, R105, R100 ;  /* 0x0000006469057220 */ /* 0x000fe20000410000 */
[----:B------:R-:W-:-:S02]  /*13b0*/  F2FP.F16.F32.PACK_AB R24, R2, R9 ;  /* 0x000000090218723e */ /* 0x000fc400000000ff */
[----:B------:R-:W-:Y:S02]  /*13c0*/  F2FP.F16.F32.PACK_AB R26, R4, R7 ;  /* 0x00000007041a723e */ /* 0x000fe400000000ff */
[----:B------:R-:W-:-:S07]  /*13d0*/  F2FP.F16.F32.PACK_AB R27, R5, R6 ;  /* 0x00000006051b723e */ /* 0x000fce00000000ff */
.L_x_7190:
        /* <DEDUP_REMOVED lines=31> */
[----:B------:R-:W-:Y:S01]  /*15d0*/  FFMA.FTZ R107, R115, R100, R26 ;  /* 0x00000064736b7223 */ /* 0x000fe2000001001a */
[----:B------:R-:W-:Y:S01]  /*15e0*/  F2FP.F16.F32.PACK_AB R24, R105, R112 ;  /* 0x000000706918723e */ /* 0x000fe200000000ff */
[-C--:B------:R-:W-:Y:S01]  /*15f0*/  FFMA.FTZ R109, R109, R100.reuse, R94 ;  /* 0x000000646d6d7223 */ /* 0x080fe2000001005e */
[----:B------:R-:W-:Y:S01]  /*1600*/  F2FP.F16.F32.PACK_AB R25, R106, R111 ;  /* 0x0000006f6a19723e */ /* 0x000fe200000000ff */
[----:B------:R-:W-:Y:S01]  /*1610*/  FFMA.FTZ R108, R95, R100, R108 ;  /* 0x000000645f6c7223 */ /* 0x000fe2000001006c */
[----:B------:R-:W-:-:S04]  /*1620*/  F2FP.F16.F32.PACK_AB R26, R107, R110 ;  /* 0x0000006e6b1a723e */ /* 0x000fc800000000ff */
[----:B------:R-:W-:Y:S01]  /*1630*/  F2FP.F16.F32.PACK_AB R27, R108, R109 ;  /* 0x0000006d6c1b723e */ /* 0x000fe200000000ff */
[----:B------:R-:W-:Y:S06]  /*1640*/  BRA `(.L_x_7193) ;  /* 0x0000000000a07947 */ /* 0x000fec0003800000 */
.L_x_7192:
[----:B----4-:R-:W-:-:S04]  /*1650*/  UISETP.NE.U32.AND UP1, UPT, UR12, URZ, UPT ;  /* 0x000000ff0c00728c */ /* 0x010fc8000bf25070 */
[----:B------:R-:W-:-:S09]  /*1660*/  UISETP.NE.AND.EX UP1, UPT, UR13, URZ, UPT, UP1 ;  /* 0x000000ff0d00728c */ /* 0x000fd2000bf25310 */
[----:B------:R-:W-:Y:S05]  /*1670*/  BRA.U UP1, `(.L_x_7194) ;  /* 0x0000000101447547 */ /* 0x000fea000b800000 */
[--C-:B0----5:R-:W-:Y:S02]  /*1680*/  HADD2.F32 R105, -RZ, R92.reuse.H0_H0 ;  /* 0x2000005cff697230 */ /* 0x121fe40000004100 */
[----:B------:R-:W-:Y:S02]  /*1690*/  HADD2.F32 R107, -RZ, R92.H1_H1 ;  /* 0x3000005cff6b7230 */ /* 0x000fe40000004100 */
[----:B------:R-:W-:Y:S02]  /*16a0*/  HADD2.F32 R111, -RZ, R93.H0_H0 ;  /* 0x2000005dff6f7230 */ /* 0x000fe40000004100 */
[-C--:B------:R-:W-:Y:S01]  /*16b0*/  FMUL.FTZ R112, R105, R100.reuse ;  /* 0x0000006469707220 */ /* 0x080fe20000410000 */
[----:B------:R-:W-:Y:S02]  /*16c0*/  HADD2.F32 R109, -RZ, R94.H0_H0 ;  /* 0x2000005eff6d7230 */ /* 0x000fe40000004100 */
[----:B------:R-:W-:Y:S01]  /*16d0*/  FMUL.FTZ R105, R107, R100 ;  /* 0x000000646b697220 */ /* 0x000fe20000410000 */
[----:B------:R-:W-:-:S02]  /*16e0*/  HADD2.F32 R115, -RZ, R95.H0_H0 ;  /* 0x2000005fff737230 */ /* 0x000fc40000004100 */
[-C--:B------:R-:W-:Y:S01]  /*16f0*/  FMUL.FTZ R111, R111, R100.reuse ;  /* 0x000000646f6f7220 */ /* 0x080fe20000410000 */
[----:B------:R-:W-:Y:S02]  /*1700*/  HADD2.F32 R93, -RZ, R93.H1_H1 ;  /* 0x3000005dff5d7230 */ /* 0x000fe40000004100 */
        /* <DEDUP_REMOVED lines=8> */
.L_x_7194:
[----:B-----5:R-:W-:Y:S02]  /*1790*/  HADD2.F32 R111, -RZ, R93.H0_H0 ;  /* 0x2000005dff6f7230 */ /* 0x020fe40000004100 */
[----:B------:R-:W-:Y:S02]  /*17a0*/  HADD2.F32 R109, -RZ, R95.H0_H0 ;  /* 0x2000005fff6d7230 */ /* 0x000fe40000004100 */
[--C-:B0-----:R-:W-:Y:S02]  /*17b0*/  HADD2.F32 R25, -RZ, R92.reuse.H0_H0 ;  /* 0x2000005cff197230 */ /* 0x101fe40000004100 */
        /* <DEDUP_REMOVED lines=10> */
[----:B------:R-:W-:Y:S01]  /*1860*/  FMUL.FTZ R110, R27, R100 ;  /* 0x000000641b6e7220 */ /* 0x000fe20000410000 */
[----:B------:R-:W-:Y:S01]  /*1870*/  F2FP.F16.F32.PACK_AB R24, R105, R112 ;  /* 0x000000706918723e */ /* 0x000fe200000000ff */
[-C--:B------:R-:W-:Y:S01]  /*1880*/  FMUL.FTZ R107, R107, R100.reuse ;  /* 0x000000646b6b7220 */ /* 0x080fe20000410000 */
[----:B------:R-:W-:Y:S01]  /*1890*/  F2FP.F16.F32.PACK_AB R25, R106, R111 ;  /* 0x0000006f6a19723e */ /* 0x000fe200000000ff */
[----:B------:R-:W-:-:S03]  /*18a0*/  FMUL.FTZ R108, R95, R100 ;  /* 0x000000645f6c7220 */ /* 0x000fc60000410000 */
[----:B------:R-:W-:Y:S02]  /*18b0*/  F2FP.F16.F32.PACK_AB R26, R107, R110 ;  /* 0x0000006e6b1a723e */ /* 0x000fe400000000ff */
[----:B------:R-:W-:-:S07]  /*18c0*/  F2FP.F16.F32.PACK_AB R27, R108, R109 ;  /* 0x0000006d6c1b723e */ /* 0x000fce00000000ff */
.L_x_7193:
        /* <DEDUP_REMOVED lines=18> */
[----:B--2---:R-:W-:Y:S02]  /*19f0*/  HADD2.F32 R118, -RZ, R27.H0_H0 ;  /* 0x2000001bff767230 */ /* 0x004fe40000004100 */
[--C-:B------:R-:W-:Y:S02]  /*1a00*/  HADD2.F32 R92, -RZ, R24.reuse.H0_H0 ;  /* 0x20000018ff5c7230 */ /* 0x100fe40000004100 */
[----:B------:R-:W-:Y:S02]  /*1a10*/  HADD2.F32 R114, -RZ, R24.H1_H1 ;  /* 0x30000018ff727230 */ /* 0x000fe40000004100 */
[----:B------:R-:W-:Y:S01]  /*1a20*/  FFMA.FTZ R118, R117, R100, R118 ;  /* 0x0000006475767223 */ /* 0x000fe20000010076 */
[----:B------:R-:W-:-:S02]  /*1a30*/  HADD2.F32 R120, -RZ, R25.H0_H0 ;  /* 0x20000019ff787230 */ /* 0x000fc40000004100 */
[-C--:B------:R-:W-:Y:S01]  /*1a40*/  FFMA.FTZ R121, R121, R100.reuse, R92 ;  /* 0x0000006479797223 */ /* 0x080fe2000001005c */
[--C-:B------:R-:W-:Y:S02]  /*1a50*/  HADD2.F32 R94, -RZ, R26.reuse.H0_H0 ;  /* 0x2000001aff5e7230 */ /* 0x100fe40000004100 */
        /* <DEDUP_REMOVED lines=14> */
.L_x_7195:
[----:B----4-:R-:W-:-:S04]  /*1b40*/  UISETP.NE.U32.AND UP1, UPT, UR12, URZ, UPT ;  /* 0x000000ff0c00728c */ /* 0x010fc8000bf25070 */
[----:B------:R-:W-:-:S09]  /*1b50*/  UISETP.NE.AND.EX UP1, UPT, UR13, URZ, UPT, UP1 ;  /* 0x000000ff0d00728c */ /* 0x000fd2000bf25310 */
[----:B------:R-:W-:Y:S05]  /*1b60*/  BRA.U UP1, `(.L_x_7197) ;  /* 0x0000000101447547 */ /* 0x000fea000b800000 */
[----:B0----5:R-:W-:Y:S02]  /*1b70*/  HADD2.F32 R115, -RZ, R93.H0_H0 ;  /* 0x2000005dff737230 */ /* 0x021fe40000004100 */
[----:B------:R-:W-:Y:S02]  /*1b80*/  HADD2.F32 R117, -RZ, R94.H1_H1 ;  /* 0x3000005eff757230 */ /* 0x000fe40000004100 */
[----:B------:R-:W-:Y:S02]  /*1b90*/  HADD2.F32 R123, -RZ, R95.H0_H0 ;  /* 0x2000005fff7b7230 */ /* 0x000fe40000004100 */
[-C--:B------:R-:W-:Y:S01]  /*1ba0*/  FMUL.FTZ R120, R115, R100.reuse ;  /* 0x0000006473787220 */ /* 0x080fe20000410000 */
[--C-:B------:R-:W-:Y:S02]  /*1bb0*/  HADD2.F32 R121, -RZ, R92.reuse.H0_H0 ;  /* 0x2000005cff797230 */ /* 0x100fe40000004100 */
[----:B------:R-:W-:Y:S01]  /*1bc0*/  FMUL.FTZ R116, R117, R100 ;  /* 0x0000006475747220 */ /* 0x000fe20000410000 */
[----:B------:R-:W-:-:S02]  /*1bd0*/  HADD2.F32 R113, -RZ, R92.H1_H1 ;  /* 0x3000005cff717230 */ /* 0x000fc40000004100 */
[-C--:B------:R-:W-:Y:S01]  /*1be0*/  FMUL.FTZ R118, R123, R100.reuse ;  /* 0x000000647b767220 */ /* 0x080fe20000410000 */
[----:B------:R-:W-:Y:S02]  /*1bf0*/  HADD2.F32 R93, -RZ, R93.H1_H1 ;  /* 0x3000005dff5d7230 */ /* 0x000fe40000004100 */
[-C--:B------:R-:W-:Y:S01]  /*1c00*/  FMUL.FTZ R121, R121, R100.reuse ;  /* 0x0000006479797220 */ /* 0x080fe20000410000 */
[----:B------:R-:W-:Y:S02]  /*1c10*/  HADD2.F32 R119, -RZ, R94.H0_H0 ;  /* 0x2000005eff777230 */ /* 0x000fe40000004100 */
[-C--:B------:R-:W-:Y:S01]  /*1c20*/  FMUL.FTZ R114, R113, R100.reuse ;  /* 0x0000006471727220 */ /* 0x080fe20000410000 */
[----:B------:R-:W-:Y:S02]  /*1c30*/  HADD2.F32 R95, -RZ, R95.H1_H1 ;  /* 0x3000005fff5f7230 */ /* 0x000fe40000004100 */
[-C--:B------:R-:W-:Y:S01]  /*1c40*/  FMUL.FTZ R115, R93, R100.reuse ;  /* 0x000000645d737220 */ /* 0x080fe20000410000 */
[----:B------:R-:W-:-:S02]  /*1c50*/  FMUL.FTZ R119, R119, R100 ;  /* 0x0000006477777220 */ /* 0x000fc40000410000 */
[----:B------:R-:W-:Y:S01]  /*1c60*/  FMUL.FTZ R117, R95, R100 ;  /* 0x000000645f757220 */ /* 0x000fe20000410000 */
[----:B------:R-:W-:Y:S06]  /*1c70*/  BRA `(.L_x_7196) ;  /* 0x0000000000507947 */ /* 0x000fec0003800000 */
.L_x_7197:
[----:B0----5:R-:W-:Y:S02]  /*1c80*/  HADD2.F32 R27, -RZ, R93.H0_H0 ;  /* 0x2000005dff1b7230 */ /* 0x021fe40000004100 */
        /* <DEDUP_REMOVED lines=18> */
[----:B------:R-:W-:-:S07]  /*1db0*/  F2FP.F16.F32.PACK_AB R27, R117, R118 ;  /* 0x00000076751b723e */ /* 0x000fce00000000ff */
.L_x_7196:
        /* <DEDUP_REMOVED lines=39> */
.L_x_7198:
[----:B----4-:R-:W-:-:S04]  /*2030*/  UISETP.NE.U32.AND UP1, UPT, UR12, URZ, UPT ;  /* 0x000000ff0c00728c */ /* 0x010fc8000bf25070 */
[----:B------:R-:W-:-:S09]  /*2040*/  UISETP.NE.AND.EX UP1, UPT, UR13, URZ, UPT, UP1 ;  /* 0x000000ff0d00728c */ /* 0x000fd2000bf25310 */
[----:B------:R-:W-:Y:S05]  /*2050*/  BRA.U UP1, `(.L_x_7200) ;  /* 0x0000000101447547 */ /* 0x000fea000b800000 */
[--C-:B0----5:R-:W-:Y:S02]  /*2060*/  HADD2.F32 R123, -RZ, R92.reuse.H1_H1 ;  /* 0x3000005cff7b7230 */ /* 0x121fe40000004100 */
[----:B------:R-:W-:Y:S02]  /*2070*/  HADD2.F32 R125, -RZ, R93.H0_H0 ;  /* 0x2000005dff7d7230 */ /* 0x000fe40000004100 */
[----:B------:R-:W-:Y:S02]  /*2080*/  HADD2.F32 R133, -RZ, R95.H0_H0 ;  /* 0x2000005fff857230 */ /* 0x000fe40000004100 */
[-C--:B------:R-:W-:Y:S01]  /*2090*/  FMUL.FTZ R124, R123, R100.reuse ;  /* 0x000000647b7c7220 */ /* 0x080fe20000410000 */
[----:B------:R-:W-:Y:S02]  /*20a0*/  HADD2.F32 R129, -RZ, R92.H0_H0 ;  /* 0x2000005cff817230 */ /* 0x000fe40000004100 */
        /* <DEDUP_REMOVED lines=12> */
.L_x_7200:
        /* <DEDUP_REMOVED lines=14> */
[-C--:B------:R-:W-:Y:S01]  /*2250*/  FMUL.FTZ R127, R127, R100.reuse ;  /* 0x000000647f7f7220 */ /* 0x080fe20000410000 */
[----:B------:R-:W-:Y:S01]  /*2260*/  F2FP.F16.F32.PACK_AB R24, R124, R129 ;  /* 0x000000817c18723e */ /* 0x000fe200000000ff */
[----:B------:R-:W-:-:S02]  /*2270*/  FMUL.FTZ R123, R95, R100 ;  /* 0x000000645f7b7220 */ /* 0x000fc40000410000 */
[----:B------:R-:W-:Y:S02]  /*2280*/  F2FP.F16.F32.PACK_AB R25, R125, R128 ;  /* 0x000000807d19723e */ /* 0x000fe400000000ff */
[----:B------:R-:W-:Y:S02]  /*2290*/  F2FP.F16.F32.PACK_AB R26, R130, R127 ;  /* 0x0000007f821a723e */ /* 0x000fe400000000ff */
[----:B------:R-:W-:-:S07]  /*22a0*/  F2FP.F16.F32.PACK_AB R27, R123, R122 ;  /* 0x0000007a7b1b723e */ /* 0x000fce00000000ff */
.L_x_7199:
        /* <DEDUP_REMOVED lines=31> */
[----:B------:R-:W-:Y:S01]  /*24a0*/  FFMA.FTZ R136, R93, R100, R136 ;  /* 0x000000645d887223 */ /* 0x000fe20000010088 */
[----:B------:R-:W-:Y:S01]  /*24b0*/  F2FP.F16.F32.PACK_AB R24, R131, R134 ;  /* 0x000000868318723e */ /* 0x000fe200000000ff */
[-C--:B------:R-:W-:Y:S01]  /*24c0*/  FFMA.FTZ R133, R143, R100.reuse, R26 ;  /* 0x000000648f857223 */ /* 0x080fe2000001001a */
[----:B------:R-:W-:Y:S02]  /*24d0*/  FFMA.FTZ R135, R95, R100, R94 ;  /* 0x000000645f877223 */ /* 0x000fe4000001005e */
[----:B------:R-:W-:Y:S02]  /*24e0*/  F2FP.F16.F32.PACK_AB R25, R136, R137 ;  /* 0x000000898819723e */ /* 0x000fe400000000ff */
[----:B------:R-:W-:Y:S02]  /*24f0*/  F2FP.F16.F32.PACK_AB R26, R133, R138 ;  /* 0x0000008a851a723e */ /* 0x000fe400000000ff */
[----:B------:R-:W-:Y:S01]  /*2500*/  F2FP.F16.F32.PACK_AB R27, R135, R132 ;  /* 0x00000084871b723e */ /* 0x000fe200000000ff */
[----:B------:R-:W-:Y:S06]  /*2510*/  BRA `(.L_x_7202) ;  /* 0x0000000000a07947 */ /* 0x000fec0003800000 */
.L_x_7201:
[----:B----4-:R-:W-:-:S04]  /*2520*/  UISETP.NE.U32.AND UP1, UPT, UR12, URZ, UPT ;  /* 0x000000ff0c00728c */ /* 0x010fc8000bf25070 */
[----:B------:R-:W-:-:S09]  /*2530*/  UISETP.NE.AND.EX UP1, UPT, UR13, URZ, UPT, UP1 ;  /* 0x000000ff0d00728c */ /* 0x000fd2000bf25310 */
[----:B------:R-:W-:Y:S05]  /*2540*/  BRA.U UP1, `(.L_x_7203) ;  /* 0x0000000101447547 */ /* 0x000fea000b800000 */
[--C-:B-----5:R-:W-:Y:S02]  /*2550*/  HADD2.F32 R131, -RZ, R92.reuse.H0_H0 ;  /* 0x2000005cff837230 */ /* 0x120fe40000004100 */
[----:B0-----:R-:W-:Y:S02]  /*2560*/  HADD2.F32 R133, -RZ, R92.H1_H1 ;  /* 0x3000005cff857230 */ /* 0x001fe40000004100 */
        /* <DEDUP_REMOVED lines=15> */
.L_x_7203:
        /* <DEDUP_REMOVED lines=20> */
.L_x_7202:
[----:B------:R-:W0:Y:S01]  /*27a0*/  @P0 LDC.64 R92, c[0x0][0x3a8] ;  /* 0x0000ea00ff5c0b82 */ /* 0x000e220000000a00 */
[----:B------:R-:W-:Y:S01]  /*27b0*/  IADD3 R139, PT, PT, R101, 0xe0, RZ ;  /* 0x000000e0658b7810 */ /* 0x000fe20007ffe0ff */
[----:B0-----:R-:W-:-:S04]  /*27c0*/  @P0 IMAD.WIDE.U32 R142, R126, 0x10, R92 ;  /* 0x000000107e8e0825 */ /* 0x001fc800078e005c */
[----:B------:R-:W-:Y:S01]  /*27d0*/  IMAD.WIDE.U32 R92, R139, 0x10, R140 ;  /* 0x000000108b5c7825 */ /* 0x000fe200078e008c */
[----:B------:R0:W-:Y:S05]  /*27e0*/  @P0 STG.E.128 desc[UR6][R142.64], R24 ;  /* 0x000000188e000986 */ /* 0x0001ea000c101d06 */
        /* <DEDUP_REMOVED lines=27> */
[----:B------:R-:W-:Y:S01]  /*29a0*/  FFMA.FTZ R141, R145, R100, R144 ;  /* 0x00000064918d7223 */ /* 0x000fe20000010090 */
[----:B------:R-:W-:Y:S01]  /*29b0*/  F2FP.F16.F32.PACK_AB R27, R93, R142 ;  /* 0x0000008e5d1b723e */ /* 0x000fe200000000ff */
[----:B------:R-:W-:Y:S02]  /*29c0*/  FFMA.FTZ R94, R149, R100, R26 ;  /* 0x00000064955e7223 */ /* 0x000fe4000001001a */
[----:B------:R-:W-:Y:S02]  /*29d0*/  F2FP.F16.F32.PACK_AB R24, R143, R140 ;  /* 0x0000008c8f18723e */ /* 0x000fe400000000ff */
[----:B------:R-:W-:Y:S02]  /*29e0*/  F2FP.F16.F32.PACK_AB R25, R141, R92 ;  /* 0x0000005c8d19723e */ /* 0x000fe400000000ff */
[----:B------:R-:W-:Y:S01]  /*29f0*/  F2FP.F16.F32.PACK_AB R26, R94, R95 ;  /* 0x0000005f5e1a723e */ /* 0x000fe200000000ff */
[----:B------:R-:W-:Y:S06]  /*2a00*/  BRA `(.L_x_7205) ;  /* 0x0000000000a07947 */ /* 0x000fec0003800000 */
.L_x_7204:
[----:B----4-:R-:W-:-:S04]  /*2a10*/  UISETP.NE.U32.AND UP0, UPT, UR12, URZ, UPT ;  /* 0x000000ff0c00728c */ /* 0x010fc8000bf05070 */
[----:B------:R-:W-:-:S09]  /*2a20*/  UISETP.NE.AND.EX UP0, UPT, UR13, URZ, UPT, UP0 ;  /* 0x000000ff0d00728c */ /* 0x000fd2000bf05300 */
[----:B------:R-:W-:Y:S05]  /*2a30*/  BRA.U UP0, `(.L_x_7206) ;  /* 0x0000000100447547 */ /* 0x000fea000b800000 */
[--C-:B-----5:R-:W-:Y:S02]  /*2a40*/  HADD2.F32 R151, -RZ, R95.reuse.H0_H0 ;  /* 0x2000005fff977230 */ /* 0x120fe40000004100 */
[----:B------:R-:W-:Y:S02]  /*2a50*/  HADD2.F32 R153, -RZ, R95.H1_H1 ;  /* 0x3000005fff997230 */ /* 0x000fe40000004100 */
[--C-:B------:R-:W-:Y:S02]  /*2a60*/  HADD2.F32 R95, -RZ, R92.reuse.H0_H0 ;  /* 0x2000005cff5f7230 */ /* 0x100fe40000004100 */
[-C--:B0-----:R-:W-:Y:S01]  /*2a70*/  FMUL.FTZ R142, R151, R100.reuse ;  /* 0x00000064978e7220 */ /* 0x081fe20000410000 */
        /* <DEDUP_REMOVED lines=13> */
.L_x_7206:
[--C-:B-----5:R-:W-:Y:S02]  /*2b50*/  HADD2.F32 R147, -RZ, R95.reuse.H0_H0 ;  /* 0x2000005fff937230 */ /* 0x120fe40000004100 */
[----:B------:R-:W-:Y:S02]  /*2b60*/  HADD2.F32 R149, -RZ, R95.H1_H1 ;  /* 0x3000005fff957230 */ /* 0x000fe40000004100 */
[--C-:B0-----:R-:W-:Y:S02]  /*2b70*/  HADD2.F32 R25, -RZ, R92.reuse.H0_H0 ;  /* 0x2000005cff197230 */ /* 0x101fe40000004100 */
        /* <DEDUP_REMOVED lines=17> */
.L_x_7205:
        /* <DEDUP_REMOVED lines=219> */
.L_x_7220:
[----:B------:R-:W-:Y:S01]  /*3a40*/  FMUL.FTZ R100, R102, R102 ;  /* 0x0000006666647220 */ /* 0x000fe20000410000 */
[----:B------:R-:W-:Y:S01]  /*3a50*/  ISETP.NE.AND P3, PT, RZ, UR5, PT ;  /* 0x00000005ff007c0c */ /* 0x000fe2000bf65270 */
[----:B-1----:R-:W-:Y:S01]  /*3a60*/  FADD.FTZ R149, R148, R149 ;  /* 0x0000009594957221 */ /* 0x002fe20000010000 */
[----:B------:R-:W-:Y:S02]  /*3a70*/  HADD2.F32 R153, -RZ, R89.H0_H0 ;  /* 0x20000059ff997230 */ /* 0x000fe40000004100 */
[----:B------:R-:W-:Y:S01]  /*3a80*/  FSEL R145, R100, RZ, P3 ;  /* 0x000000ff64917208 */ /* 0x000fe20001800000 */
[----:B------:R-:W-:Y:S01]  /*3a90*/  FFMA.FTZ R144, R149, R144, UR8 ;  /* 0x0000000895907e23 */ /* 0x000fe20008010090 */
[----:B------:R-:W-:Y:S01]  /*3aa0*/  FSEL R100, R102, RZ, !P3 ;  /* 0x000000ff66647208 */ /* 0x000fe20005800000 */
[----:B------:R-:W-:Y:S02]  /*3ab0*/  HADD2.F32 R155, -RZ, R57.H0_H0 ;  /* 0x20000039ff9b7230 */ /* 0x000fe40000004100 */
[----:B------:R-:W-:Y:S01]  /*3ac0*/  FADD.FTZ R144, R144, R145 ;  /* 0x0000009190907221 */ /* 0x000fe20000010000 */
[----:B------:R-:W-:-:S02]  /*3ad0*/  HADD2.F32 R146, -RZ, R88.H0_H0 ;  /* 0x20000058ff927230 */ /* 0x000fc40000004100 */
[C---:B------:R-:W-:Y:S01]  /*3ae0*/  FADD.FTZ R145, -R100.reuse, R20 ;  /* 0x0000001464917221 */ /* 0x040fe20000010100 */
[C---:B------:R-:W-:Y:S01]  /*3af0*/  FADD.FTZ R151, -R100.reuse, R98 ;  /* 0x0000006264977221 */ /* 0x040fe20000010100 */
[C---:B------:R-:W-:Y:S01]  /*3b00*/  FADD.FTZ R99, -R100.reuse, R99 ;  /* 0x0000006364637221 */ /* 0x040fe20000010100 */
[----:B0-----:R-:W-:Y:S01]  /*3b10*/  HADD2.F32 R148, -RZ, R56.H0_H0 ;  /* 0x20000038ff947230 */ /* 0x001fe20000004100 */
[----:B------:R-:W0:Y:S01]  /*3b20*/  MUFU.RSQ R144, R144 ;  /* 0x0000009000907308 */ /* 0x000e220000001400 */
[----:B------:R-:W-:Y:S02]  /*3b30*/  HADD2.F32 R147, -RZ, R88.H1_H1 ;  /* 0x30000058ff937230 */ /* 0x000fe40000004100 */
[C---:B------:R-:W-:Y:S01]  /*3b40*/  FADD.FTZ R21, -R100.reuse, R21 ;  /* 0x0000001564157221 */ /* 0x040fe20000010100 */
[----:B------:R-:W-:Y:S02]  /*3b50*/  HADD2.F32 R149, -RZ, R56.H1_H1 ;  /* 0x30000038ff957230 */ /* 0x000fe40000004100 */
[C---:B------:R-:W-:Y:S01]  /*3b60*/  FADD.FTZ R97, -R100.reuse, R97 ;  /* 0x0000006164617221 */ /* 0x040fe20000010100 */
[C---:B------:R-:W-:Y:S01]  /*3b70*/  FADD.FTZ R23, -R100.reuse, R23 ;  /* 0x0000001764177221 */ /* 0x040fe20000010100 */
[C---:B------:R-:W-:Y:S01]  /*3b80*/  FADD.FTZ R17, -R100.reuse, R17 ;  /* 0x0000001164117221 */ /* 0x040fe20000010100 */
[C---:B------:R-:W-:Y:S01]  /*3b90*/  FADD.FTZ R11, -R100.reuse, R11 ;  /* 0x0000000b640b7221 */ /* 0x040fe20000010100 */
[----:B------:R-:W-:Y:S01]  /*3ba0*/  FADD.FTZ R13, -R100, R13 ;  /* 0x0000000d640d7221 */ /* 0x000fe20000010100 */
[----:B------:R-:W-:-:S02]  /*3bb0*/  HADD2.F32 R150, -RZ, R84.H1_H1 ;  /* 0x30000054ff967230 */ /* 0x000fc40000004100 */
[C---:B------:R-:W-:Y:S01]  /*3bc0*/  FADD.FTZ R15, -R100.reuse, R15 ;  /* 0x0000000f640f7221 */ /* 0x040fe20000010100 */
[----:B------:R-:W-:Y:S02]  /*3bd0*/  HADD2.F32 R152, -RZ, R52.H1_H1 ;  /* 0x30000034ff987230 */ /* 0x000fe40000004100 */
[C---:B------:R-:W-:Y:S01]  /*3be0*/  FADD.FTZ R9, -R100.reuse, R9 ;  /* 0x0000000964097221 */ /* 0x040fe20000010100 */
[C---:B------:R-:W-:Y:S01]  /*3bf0*/  FADD.FTZ R7, -R100.reuse, R7 ;  /* 0x0000000764077221 */ /* 0x040fe20000010100 */
[C---:B------:R-:W-:Y:S01]  /*3c00*/  FADD.FTZ R3, -R100.reuse, R3 ;  /* 0x0000000364037221 */ /* 0x040fe20000010100 */
[----:B------:R-:W-:Y:S01]  /*3c10*/  FADD.FTZ R5, -R100, R5 ;  /* 0x0000000564057221 */ /* 0x000fe20000010100 */
[----:B------:R-:W-:Y:S02]  /*3c20*/  HADD2.F32 R154, -RZ, R76.H0_H0 ;  /* 0x2000004cff9a7230 */ /* 0x000fe40000004100 */
[C---:B0-----:R-:W-:Y:S01]  /*3c30*/  FMUL.FTZ R20, R144.reuse, R145 ;  /* 0x0000009190147220 */ /* 0x041fe20000410000 */
[----:B------:R-:W-:Y:S01]  /*3c40*/  FMUL.FTZ R98, R144, R151 ;  /* 0x0000009790627220 */ /* 0x000fe20000410000 */
[C---:B------:R-:W-:Y:S01]  /*3c50*/  FADD.FTZ R145, -R100.reuse, R22 ;  /* 0x0000001664917221 */ /* 0x040fe20000010100 */
[----:B------:R-:W-:Y:S01]  /*3c60*/  FADD.FTZ R151, -R100, R96 ;  /* 0x0000006064977221 */ /* 0x000fe20000010100 */
[----:B------:R-:W-:Y:S01]  /*3c70*/  FMUL.FTZ R99, R144, R99 ;  /* 0x0000006390637220 */ /* 0x000fe20000410000 */
[----:B------:R-:W-:Y:S01]  /*3c80*/  FFMA.FTZ R98, R98, R153, R155 ;  /* 0x0000009962627223 */ /* 0x000fe2000001009b */
[----:B------:R-:W-:Y:S01]  /*3c90*/  FMUL.FTZ R22, R144, R145 ;  /* 0x0000009190167220 */ /* 0x000fe20000410000 */
[----:B------:R-:W-:-:S02]  /*3ca0*/  HADD2.F32 R153, -RZ, R91.H0_H0 ;  /* 0x2000005bff997230 */ /* 0x000fc40000004100 */
[C---:B------:R-:W-:Y:S01]  /*3cb0*/  FMUL.FTZ R96, R144.reuse, R151 ;  /* 0x0000009790607220 */ /* 0x040fe20000410000 */
[----:B------:R-:W-:Y:S02]  /*3cc0*/  HADD2.F32 R145, -RZ, R59.H0_H0 ;  /* 0x2000003bff917230 */ /* 0x000fe40000004100 */
[----:B------:R-:W-:Y:S01]  /*3cd0*/  FFMA.FTZ R99, R99, R146, R148 ;  /* 0x0000009263637223 */ /* 0x000fe20000010094 */
[----:B------:R-:W-:Y:S02]  /*3ce0*/  HADD2.F32 R146, -RZ, R89.H1_H1 ;  /* 0x30000059ff927230 */ /* 0x000fe40000004100 */
[----:B------:R-:W-:Y:S01]  /*3cf0*/  FMUL.FTZ R21, R144, R21 ;  /* 0x0000001590157220 */ /* 0x000fe20000410000 */
[----:B------:R-:W-:Y:S02]  /*3d00*/  HADD2.F32 R148, -RZ, R57.H1_H1 ;  /* 0x30000039ff947230 */ /* 0x000fe40000004100 */
[----:B------:R-:W-:Y:S01]  /*3d10*/  FFMA.FTZ R96, R96, R153, R145 ;  /* 0x0000009960607223 */ /* 0x000fe20000010091 */
[----:B------:R-:W-:Y:S01]  /*3d20*/  FADD.FTZ R145, -R100, R18 ;  /* 0x0000001264917221 */ /* 0x000fe20000010100 */
[----:B------:R-:W-:Y:S01]  /*3d30*/  FFMA.FTZ R20, R20, R147, R149 ;  /* 0x0000009314147223 */ /* 0x000fe20000010095 */
[----:B------:R-:W-:-:S02]  /*3d40*/  HADD2.F32 R147, -RZ, R90.H1_H1 ;  /* 0x3000005aff937230 */ /* 0x000fc40000004100 */
[----:B------:R-:W-:Y:S01]  /*3d50*/  FFMA.FTZ R21, R21, R146, R148 ;  /* 0x0000009215157223 */ /* 0x000fe20000010094 */
[----:B------:R-:W-:Y:S01]  /*3d60*/  FMUL.FTZ R18, R144, R145 ;  /* 0x0000009190127220 */ /* 0x000fe20000410000 */
[----:B------:R-:W-:Y:S02]  /*3d70*/  HADD2.F32 R149, -RZ, R58.H1_H1 ;  /* 0x3000003aff957230 */ /* 0x000fe40000004100 */
[C---:B------:R-:W-:Y:S01]  /*3d80*/  FADD.FTZ R145, -R100.reuse, R12 ;  /* 0x0000000c64917221 */ /* 0x040fe20000010100 */
[----:B------:R-:W-:Y:S01]  /*3d90*/  FADD.FTZ R151, -R100, R16 ;  /* 0x0000001064977221 */ /* 0x000fe20000010100 */
[----:B------:R-:W-:Y:S02]  /*3da0*/  HADD2.F32 R146, -RZ, R90.H0_H0 ;  /* 0x2000005aff927230 */ /* 0x000fe40000004100 */
[C---:B------:R-:W-:Y:S01]  /*3db0*/  FMUL.FTZ R97, R144.reuse, R97 ;  /* 0x0000006190617220 */ /* 0x040fe20000410000 */
[----:B------:R-:W-:Y:S02]  /*3dc0*/  HADD2.F32 R148, -RZ, R58.H0_H0 ;  /* 0x2000003aff947230 */ /* 0x000fe40000004100 */
[----:B------:R-:W-:Y:S01]  /*3dd0*/  FMUL.FTZ R12, R144, R145 ;  /* 0x00000091900c7220 */ /* 0x000fe20000410000 */
[----:B------:R-:W-:Y:S01]  /*3de0*/  FFMA.FTZ R22, R22, R147, R149 ;  /* 0x0000009316167223 */ /* 0x000fe20000010095 */
[----:B------:R-:W-:-:S02]  /*3df0*/  HADD2.F32 R153, -RZ, R86.H0_H0 ;  /* 0x20000056ff997230 */ /* 0x000fc40000004100 */
[C---:B------:R-:W-:Y:S01]  /*3e00*/  FMUL.FTZ R16, R144.reuse, R151 ;  /* 0x0000009790107220 */ /* 0x040fe20000410000 */
[----:B------:R-:W-:Y:S02]  /*3e10*/  HADD2.F32 R145, -RZ, R54.H0_H0 ;  /* 0x20000036ff917230 */ /* 0x000fe40000004100 */
[----:B------:R-:W-:Y:S01]  /*3e20*/  FFMA.FTZ R97, R97, R146, R148 ;  /* 0x0000009261617223 */ /* 0x000fe20000010094 */
[----:B------:R-:W-:Y:S02]  /*3e30*/  HADD2.F32 R147, -RZ, R84.H0_H0 ;  /* 0x20000054ff937230 */ /* 0x000fe40000004100 */
[----:B------:R-:W-:Y:S01]  /*3e40*/  FMUL.FTZ R23, R144, R23 ;  /* 0x0000001790177220 */ /* 0x000fe20000410000 */
[----:B------:R-:W-:Y:S02]  /*3e50*/  HADD2.F32 R149, -RZ, R52.H0_H0 ;  /* 0x20000034ff957230 */ /* 0x000fe40000004100 */
[----:B------:R-:W-:Y:S01]  /*3e60*/  FFMA.FTZ R16, R16, R153, R145 ;  /* 0x0000009910107223 */ /* 0x000fe20000010091 */
[----:B------:R-:W-:-:S02]  /*3e70*/  HADD2.F32 R146, -RZ, R91.H1_H1 ;  /* 0x3000005bff927230 */ /* 0x000fc40000004100 */
[----:B------:R-:W-:Y:S01]  /*3e80*/  FADD.FTZ R145, -R100, R14 ;  /* 0x0000000e64917221 */ /* 0x000fe20000010100 */
[----:B------:R-:W-:Y:S02]  /*3e90*/  HADD2.F32 R148, -RZ, R59.H1_H1 ;  /* 0x3000003bff947230 */ /* 0x000fe40000004100 */
[----:B------:R-:W-:Y:S01]  /*3ea0*/  FFMA.FTZ R18, R18, R147, R149 ;  /* 0x0000009312127223 */ /* 0x000fe20000010095 */
[----:B------:R-:W-:Y:S02]  /*3eb0*/  HADD2.F32 R147, -RZ, R85.H1_H1 ;  /* 0x30000055ff937230 */ /* 0x000fe40000004100 */
[----:B------:R-:W-:Y:S01]  /*3ec0*/  FMUL.FTZ R14, R144, R145 ;  /* 0x00000091900e7220 */ /* 0x000fe20000410000 */
[----:B------:R-:W-:Y:S02]  /*3ed0*/  HADD2.F32 R149, -RZ, R53.H1_H1 ;  /* 0x30000035ff957230 */ /* 0x000fe40000004100 */
[----:B------:R-:W-:Y:S01]  /*3ee0*/  FFMA.FTZ R23, R23, R146, R148 ;  /* 0x0000009217177223 */ /* 0x000fe20000010094 */
[----:B------:R-:W-:-:S02]  /*3ef0*/  HADD2.F32 R146, -RZ, R85.H0_H0 ;  /* 0x20000055ff927230 */ /* 0x000fc40000004100 */
[----:B------:R-:W-:Y:S01]  /*3f00*/  FMUL.FTZ R17, R144, R17 ;  /* 0x0000001190117220 */ /* 0x000fe20000410000 */
[----:B------:R-:W-:Y:S02]  /*3f10*/  HADD2.F32 R148, -RZ, R53.H0_H0 ;  /* 0x20000035ff947230 */ /* 0x000fe40000004100 */
[----:B------:R-:W-:Y:S01]  /*3f20*/  FADD.FTZ R145, -R100, R2 ;  /* 0x0000000264917221 */ /* 0x000fe20000010100 */
[----:B------:R-:W-:Y:S01]  /*3f30*/  FFMA.FTZ R12, R12, R147, R149 ;  /* 0x000000930c0c7223 */ /* 0x000fe20000010095 */
[----:B------:R-:W-:Y:S02]  /*3f40*/  HADD2.F32 R147, -RZ, R87.H1_H1 ;  /* 0x30000057ff937230 */ /* 0x000fe40000004100 */
[----:B------:R-:W-:Y:S01]  /*3f50*/  FADD.FTZ R151, -R100, R8 ;  /* 0x0000000864977221 */ /* 0x000fe20000010100 */
[----:B------:R-:W-:Y:S02]  /*3f60*/  HADD2.F32 R149, -RZ, R55.H1_H1 ;  /* 0x30000037ff957230 */ /* 0x000fe40000004100 */
[----:B------:R-:W-:Y:S01]  /*3f70*/  FFMA.FTZ R17, R17, R146, R148 ;  /* 0x0000009211117223 */ /* 0x000fe20000010094 */
[C---:B------:R-:W-:Y:S01]  /*3f80*/  FMUL.FTZ R2, R144.reuse, R145 ;  /* 0x0000009190027220 */ /* 0x040fe20000410000 */
[----:B------:R-:W-:Y:S01]  /*3f90*/  FMUL.FTZ R11, R144, R11 ;  /* 0x0000000b900b7220 */ /* 0x000fe20000410000 */
[----:B------:R-:W-:-:S02]  /*3fa0*/  HADD2.F32 R146, -RZ, R86.H1_H1 ;  /* 0x30000056ff927230 */ /* 0x000fc40000004100 */
[C---:B------:R-:W-:Y:S01]  /*3fb0*/  FMUL.FTZ R13, R144.reuse, R13 ;  /* 0x0000000d900d7220 */ /* 0x040fe20000410000 */
[----:B------:R-:W-:Y:S02]  /*3fc0*/  HADD2.F32 R148, -RZ, R54.H1_H1 ;  /* 0x30000036ff947230 */ /* 0x000fe40000004100 */
[----:B------:R-:W-:Y:S01]  /*3fd0*/  FMUL.FTZ R8, R144, R151 ;  /* 0x0000009790087220 */ /* 0x000fe20000410000 */
[----:B------:R-:W-:Y:S02]  /*3fe0*/  HADD2.F32 R153, -RZ, R81.H0_H0 ;  /* 0x20000051ff997230 */ /* 0x000fe40000004100 */
[----:B------:R-:W-:Y:S01]  /*3ff0*/  FFMA.FTZ R14, R14, R147, R149 ;  /* 0x000000930e0e7223 */ /* 0x000fe20000010095 */
[----:B------:R-:W-:Y:S02]  /*4000*/  HADD2.F32 R145, -RZ, R49.H0_H0 ;  /* 0x20000031ff917230 */ /* 0x000fe40000004100 */
[----:B------:R-:W-:Y:S01]  /*4010*/  FFMA.FTZ R11, R11, R150, R152 ;  /* 0x000000960b0b7223 */ /* 0x000fe20000010098 */
[----:B------:R-:W-:-:S02]  /*4020*/  HADD2.F32 R147, -RZ, R80.H1_H1 ;  /* 0x30000050ff937230 */ /* 0x000fc40000004100 */
[----:B------:R-:W-:Y:S01]  /*4030*/  FFMA.FTZ R13, R13, R146, R148 ;  /* 0x000000920d0d7223 */ /* 0x000fe20000010094 */
[----:B------:R-:W-:Y:S02]  /*4040*/  HADD2.F32 R149, -RZ, R48.H1_H1 ;  /* 0x30000030ff957230 */ /* 0x000fe40000004100 */
[----:B------:R-:W-:Y:S01]  /*4050*/  FFMA.FTZ R8, R8, R153, R145 ;  /* 0x0000009908087223 */ /* 0x000fe20000010091 */
[----:B------:R-:W-:Y:S02]  /*4060*/  HADD2.F32 R150, -RZ, R87.H0_H0 ;  /* 0x20000057ff967230 */ /* 0x000fe40000004100 */
[----:B------:R-:W-:Y:S01]  /*4070*/  FMUL.FTZ R15, R144, R15 ;  /* 0x0000000f900f7220 */ /* 0x000fe20000410000 */
[----:B------:R-:W-:Y:S02]  /*4080*/  HADD2.F32 R152, -RZ, R55.H0_H0 ;  /* 0x20000037ff987230 */ /* 0x000fe40000004100 */
[----:B------:R-:W-:Y:S01]  /*4090*/  FADD.FTZ R145, -R100, R4 ;  /* 0x0000000464917221 */ /* 0x000fe20000010100 */
[----:B------:R-:W-:-:S02]  /*40a0*/  HADD2.F32 R146, -RZ, R80.H0_H0 ;  /* 0x20000050ff927230 */ /* 0x000fc40000004100 */
[----:B------:R-:W-:Y:S01]  /*40b0*/  FMUL.FTZ R9, R144, R9 ;  /* 0x0000000990097220 */ /* 0x000fe20000410000 */
[----:B------:R-:W-:Y:S02]  /*40c0*/  HADD2.F32 R148, -RZ, R48.H0_H0 ;  /* 0x20000030ff947230 */ /* 0x000fe40000004100 */
[----:B------:R-:W-:Y:S01]  /*40d0*/  FFMA.FTZ R2, R2, R147, R149 ;  /* 0x0000009302027223 */ /* 0x000fe20000010095 */
[----:B------:R-:W-:Y:S02]  /*40e0*/  HADD2.F32 R147, -RZ, R82.H1_H1 ;  /* 0x30000052ff937230 */ /* 0x000fe40000004100 */
[----:B------:R-:W-:Y:S01]  /*40f0*/  FFMA.FTZ R15, R15, R150, R152 ;  /* 0x000000960f0f7223 */ /* 0x000fe20000010098 */
[----:B------:R-:W-:Y:S02]  /*4100*/  HADD2.F32 R149, -RZ, R50.H1_H1 ;  /* 0x30000032ff957230 */ /* 0x000fe40000004100 */
[----:B------:R-:W-:Y:S01]  /*4110*/  FMUL.FTZ R4, R144, R145 ;  /* 0x0000009190047220 */ /* 0x000fe20000410000 */
[----:B------:R-:W-:Y:S01]  /*4120*/  FFMA.FTZ R9, R9, R146, R148 ;  /* 0x0000009209097223 */ /* 0x000fe20000010094 */
[----:B------:R-:W-:-:S02]  /*4130*/  HADD2.F32 R150, -RZ, R82.H0_H0 ;  /* 0x20000052ff967230 */ /* 0x000fc40000004100 */
[C---:B------:R-:W-:Y:S01]  /*4140*/  FMUL.FTZ R7, R144.reuse, R7 ;  /* 0x0000000790077220 */ /* 0x040fe20000410000 */
[----:B------:R-:W-:Y:S02]  /*4150*/  HADD2.F32 R152, -RZ, R50.H0_H0 ;  /* 0x20000032ff987230 */ /* 0x000fe40000004100 */
[----:B------:R-:W-:Y:S01]  /*4160*/  FMUL.FTZ R3, R144, R3 ;  /* 0x0000000390037220 */ /* 0x000fe20000410000 */
[----:B------:R-:W-:Y:S02]  /*4170*/  HADD2.F32 R146, -RZ, R81.H1_H1 ;  /* 0x30000051ff927230 */ /* 0x000fe40000004100 */
[----:B------:R-:W-:Y:S01]  /*4180*/  FFMA.FTZ R4, R4, R147, R149 ;  /* 0x0000009304047223 */ /* 0x000fe20000010095 */
[----:B------:R-:W-:Y:S02]  /*4190*/  HADD2.F32 R148, -RZ, R49.H1_H1 ;  /* 0x30000031ff947230 */ /* 0x000fe40000004100 */
[C---:B------:R-:W-:Y:S01]  /*41a0*/  FADD.FTZ R145, -R100.reuse, R6 ;  /* 0x0000000664917221 */ /* 0x040fe20000010100 */
[----:B------:R-:W-:Y:S01]  /*41b0*/  FADD.FTZ R147, -R100, R112 ;  /* 0x0000007064937221 */ /* 0x000fe20000010100 */
[----:B------:R-:W-:Y:S01]  /*41c0*/  FFMA.FTZ R7, R7, R150, R152 ;  /* 0x0000009607077223 */ /* 0x000fe20000010098 */
[----:B------:R-:W-:-:S02]  /*41d0*/  HADD2.F32 R150, -RZ, R83.H1_H1 ;  /* 0x30000053ff967230 */ /* 0x000fc40000004100 */
[----:B------:R-:W-:Y:S01]  /*41e0*/  FFMA.FTZ R3, R3, R146, R148 ;  /* 0x0000009203037223 */ /* 0x000fe20000010094 */
[----:B------:R-:W-:Y:S02]  /*41f0*/  HADD2.F32 R152, -RZ, R51.H1_H1 ;  /* 0x30000033ff987230 */ /* 0x000fe40000004100 */
[C---:B------:R-:W-:Y:S01]  /*4200*/  FMUL.FTZ R5, R144.reuse, R5 ;  /* 0x0000000590057220 */ /* 0x040fe20000410000 */
[----:B------:R-:W-:Y:S02]  /*4210*/  HADD2.F32 R146, -RZ, R83.H0_H0 ;  /* 0x20000053ff927230 */ /* 0x000fe40000004100 */
[C---:B------:R-:W-:Y:S01]  /*4220*/  FMUL.FTZ R145, R144.reuse, R145 ;  /* 0x0000009190917220 */ /* 0x040fe20000410000 */
[----:B------:R-:W-:Y:S02]  /*4230*/  HADD2.F32 R148, -RZ, R51.H0_H0 ;  /* 0x20000033ff947230 */ /* 0x000fe40000004100 */
[----:B------:R-:W-:Y:S01]  /*4240*/  FMUL.FTZ R147, R144, R147 ;  /* 0x0000009390937220 */ /* 0x000fe20000410000 */
[----:B------:R-:W-:-:S02]  /*4250*/  HADD2.F32 R112, -RZ, R44.H0_H0 ;  /* 0x2000002cff707230 */ /* 0x000fc40000004100 */
[C---:B------:R-:W-:Y:S01]  /*4260*/  FADD.FTZ R105, -R100.reuse, R105 ;  /* 0x0000006964697221 */ /* 0x040fe20000010100 */
[----:B------:R-:W-:Y:S01]  /*4270*/  FFMA.FTZ R6, R5, R150, R152 ;  /* 0x0000009605067223 */ /* 0x000fe20000010098 */
[C---:B------:R-:W-:Y:S01]  /*4280*/  FADD.FTZ R111, -R100.reuse, R111 ;  /* 0x0000006f646f7221 */ /* 0x040fe20000010100 */
[----:B------:R-:W-:Y:S01]  /*4290*/  FFMA.FTZ R145, R145, R146, R148 ;  /* 0x0000009291917223 */ /* 0x000fe20000010094 */
[----:B------:R-:W-:Y:S01]  /*42a0*/  FFMA.FTZ R5, R147, R154, R112 ;  /* 0x0000009a93057223 */ /* 0x000fe20000010070 */
[----:B------:R-:W-:Y:S02]  /*42b0*/  HADD2.F32 R112, -RZ, R76.H1_H1 ;  /* 0x3000004cff707230 */ /* 0x000fe40000004100 */
[----:B------:R-:W-:Y:S01]  /*42c0*/  FADD.FTZ R147, -R100, R106 ;  /* 0x0000006a64937221 */ /* 0x000fe20000010100 */
[----:B------:R-:W-:Y:S02]  /*42d0*/  HADD2.F32 R146, -RZ, R44.H1_H1 ;  /* 0x3000002cff927230 */ /* 0x000fe40000004100 */
[----:B------:R-:W-:Y:S01]  /*42e0*/  FMUL.FTZ R105, R144, R105 ;  /* 0x0000006990697220 */ /* 0x000fe20000410000 */
[----:B------:R-:W-:-:S02]  /*42f0*/  HADD2.F32 R148, -RZ, R77.H0_H0 ;  /* 0x2000004dff947230 */ /* 0x000fc40000004100 */
[C---:B------:R-:W-:Y:S01]  /*4300*/  FMUL.FTZ R111, R144.reuse, R111 ;  /* 0x0000006f906f7220 */ /* 0x040fe20000410000 */
[----:B------:R-:W-:Y:S02]  /*4310*/  HADD2.F32 R150, -RZ, R45.H0_H0 ;  /* 0x2000002dff967230 */ /* 0x000fe40000004100 */
[----:B------:R-:W-:Y:S01]  /*4320*/  FMUL.FTZ R147, R144, R147 ;  /* 0x0000009390937220 */ /* 0x000fe20000410000 */
[----:B------:R-:W-:Y:S02]  /*4330*/  HADD2.F32 R152, -RZ, R77.H1_H1 ;  /* 0x3000004dff987230 */ /* 0x000fe40000004100 */
[----:B------:R-:W-:Y:S01]  /*4340*/  FFMA.FTZ R106, R105, R112, R146 ;  /* 0x00000070696a7223 */ /* 0x000fe20000010092 */
[----:B------:R-:W-:Y:S02]  /*4350*/  HADD2.F32 R154, -RZ, R45.H1_H1 ;  /* 0x3000002dff9a7230 */ /* 0x000fe40000004100 */
[----:B------:R-:W-:Y:S01]  /*4360*/  FFMA.FTZ R112, R111, R148, R150 ;  /* 0x000000946f707223 */ /* 0x000fe20000010096 */
[C---:B------:R-:W-:Y:S01]  /*4370*/  FADD.FTZ R107, -R100.reuse, R107 ;  /* 0x0000006b646b7221 */ /* 0x040fe20000010100 */
[C---:B------:R-:W-:Y:S01]  /*4380*/  FADD.FTZ R111, -R100.reuse, R110 ;  /* 0x0000006e646f7221 */ /* 0x040fe20000010100 */
[----:B------:R-:W-:Y:S01]  /*4390*/  FADD.FTZ R109, -R100, R109 ;  /* 0x0000006d646d7221 */ /* 0x000fe20000010100 */
[----:B------:R-:W-:Y:S01]  /*43a0*/  FFMA.FTZ R105, R147, R152, R154 ;  /* 0x0000009893697223 */ /* 0x000fe2000001009a */
[----:B------:R-:W-:-:S02]  /*43b0*/  HADD2.F32 R146, -RZ, R78.H1_H1 ;  /* 0x3000004eff927230 */ /* 0x000fc40000004100 */
[C---:B------:R-:W-:Y:S01]  /*43c0*/  FMUL.FTZ R107, R144.reuse, R107 ;  /* 0x0000006b906b7220 */ /* 0x040fe20000410000 */
[----:B------:R-:W-:Y:S02]  /*43d0*/  HADD2.F32 R148, -RZ, R46.H1_H1 ;  /* 0x3000002eff947230 */ /* 0x000fe40000004100 */
[C---:B------:R-:W-:Y:S01]  /*43e0*/  FMUL.FTZ R110, R144.reuse, R111 ;  /* 0x0000006f906e7220 */ /* 0x040fe20000410000 */
[----:B------:R-:W-:Y:S02]  /*43f0*/  HADD2.F32 R147, -RZ, R78.H0_H0 ;  /* 0x2000004eff937230 */ /* 0x000fe40000004100 */
[----:B------:R-:W-:Y:S01]  /*4400*/  FMUL.FTZ R109, R144, R109 ;  /* 0x0000006d906d7220 */ /* 0x000fe20000410000 */
[----:B------:R-:W-:Y:S02]  /*4410*/  HADD2.F32 R149, -RZ, R46.H0_H0 ;  /* 0x2000002eff957230 */ /* 0x000fe40000004100 */
[----:B------:R-:W-:Y:S01]  /*4420*/  FADD.FTZ R111, -R100, R108 ;  /* 0x0000006c646f7221 */ /* 0x000fe20000010100 */
[----:B------:R-:W-:-:S02]  /*4430*/  HADD2.F32 R150, -RZ, R79.H0_H0 ;  /* 0x2000004fff967230 */ /* 0x000fc40000004100 */
[----:B------:R-:W-:Y:S01]  /*4440*/  FADD.FTZ R121, -R100, R121 ;  /* 0x0000007964797221 */ /* 0x000fe20000010100 */
[----:B------:R-:W-:Y:S02]  /*4450*/  HADD2.F32 R152, -RZ, R47.H0_H0 ;  /* 0x2000002fff987230 */ /* 0x000fe40000004100 */
[----:B------:R-:W-:Y:S01]  /*4460*/  FFMA.FTZ R107, R107, R146, R148 ;  /* 0x000000926b6b7223 */ /* 0x000fe20000010094 */
[----:B------:R-:W-:Y:S01]  /*4470*/  FFMA.FTZ R110, R110, R147, R149 ;  /* 0x000000936e6e7223 */ /* 0x000fe20000010095 */
[----:B------:R-:W-:Y:S02]  /*4480*/  HADD2.F32 R146, -RZ, R79.H1_H1 ;  /* 0x3000004fff927230 */ /* 0x000fe40000004100 */
[----:B------:R-:W-:Y:S01]  /*4490*/  FADD.FTZ R147, -R100, R114 ;  /* 0x0000007264937221 */ /* 0x000fe20000010100 */
[----:B------:R-:W-:Y:S01]  /*44a0*/  FFMA.FTZ R109, R109, R150, R152 ;  /* 0x000000966d6d7223 */ /* 0x000fe20000010098 */
        /* <DEDUP_REMOVED lines=10> */
[----:B------:R-:W-:Y:S01]  /*4550*/  FADD.FTZ R121, -R100, R120 ;  /* 0x0000007864797221 */ /* 0x000fe20000010100 */
[----:B------:R-:W-:-:S02]  /*4560*/  HADD2.F32 R147, -RZ, R73.H0_H0 ;  /* 0x20000049ff937230 */ /* 0x000fc40000004100 */
[----:B------:R-:W-:Y:S01]  /*4570*/  FADD.FTZ R115, -R100, R115 ;  /* 0x0000007364737221 */ /* 0x000fe20000010100 */
[----:B------:R-:W-:Y:S01]  /*4580*/  FFMA.FTZ R108, R108, R149, R151 ;  /* 0x000000956c6c7223 */ /* 0x000fe20000010097 */
[----:B------:R-:W-:Y:S02]  /*4590*/  HADD2.F32 R149, -RZ, R41.H0_H0 ;  /* 0x20000029ff957230 */ /* 0x000fe40000004100 */
[----:B------:R-:W-:Y:S01]  /*45a0*/  FMUL.FTZ R120, R144, R121 ;  /* 0x0000007990787220 */ /* 0x000fe20000410000 */
[C---:B------:R-:W-:Y:S01]  /*45b0*/  FADD.FTZ R121, -R100.reuse, R116 ;  /* 0x0000007464797221 */ /* 0x040fe20000010100 */
[----:B------:R-:W-:Y:S01]  /*45c0*/  FADD.FTZ R151, -R100, R118 ;  /* 0x0000007664977221 */ /* 0x000fe20000010100 */
[----:B------:R-:W-:Y:S02]  /*45d0*/  HADD2.F32 R153, -RZ, R75.H0_H0 ;  /* 0x2000004bff997230 */ /* 0x000fe40000004100 */
[----:B------:R-:W-:Y:S01]  /*45e0*/  FFMA.FTZ R120, R120, R147, R149 ;  /* 0x0000009378787223 */ /* 0x000fe20000010095 */
[----:B------:R-:W-:-:S02]  /*45f0*/  HADD2.F32 R147, -RZ, R74.H1_H1 ;  /* 0x3000004aff937230 */ /* 0x000fc40000004100 */
[C---:B------:R-:W-:Y:S01]  /*4600*/  FMUL.FTZ R116, R144.reuse, R121 ;  /* 0x0000007990747220 */ /* 0x040fe20000410000 */
[----:B------:R-:W-:Y:S02]  /*4610*/  HADD2.F32 R149, -RZ, R42.H1_H1 ;  /* 0x3000002aff957230 */ /* 0x000fe40000004100 */
[----:B------:R-:W-:Y:S01]  /*4620*/  FMUL.FTZ R118, R144, R151 ;  /* 0x0000009790767220 */ /* 0x000fe20000410000 */
[----:B------:R-:W-:Y:S02]  /*4630*/  HADD2.F32 R155, -RZ, R43.H0_H0 ;  /* 0x2000002bff9b7230 */ /* 0x000fe40000004100 */
[----:B------:R-:W-:Y:S01]  /*4640*/  FADD.FTZ R129, -R100, R129 ;  /* 0x0000008164817221 */ /* 0x000fe20000010100 */
[----:B------:R-:W-:Y:S02]  /*4650*/  HADD2.F32 R146, -RZ, R73.H1_H1 ;  /* 0x30000049ff927230 */ /* 0x000fe40000004100 */
[----:B------:R-:W-:Y:S01]  /*4660*/  FMUL.FTZ R115, R144, R115 ;  /* 0x0000007390737220 */ /* 0x000fe20000410000 */
[----:B------:R-:W-:-:S02]  /*4670*/  HADD2.F32 R148, -RZ, R41.H1_H1 ;  /* 0x30000029ff947230 */ /* 0x000fc40000004100 */
[----:B------:R-:W-:Y:S01]  /*4680*/  FFMA.FTZ R116, R116, R147, R149 ;  /* 0x0000009374747223 */ /* 0x000fe20000010095 */
[C---:B------:R-:W-:Y:S01]  /*4690*/  FADD.FTZ R151, -R100.reuse, R128 ;  /* 0x0000008064977221 */ /* 0x040fe20000010100 */
[C---:B------:R-:W-:Y:S01]  /*46a0*/  FADD.FTZ R117, -R100.reuse, R117 ;  /* 0x0000007564757221 */ /* 0x040fe20000010100 */
[C---:B------:R-:W-:Y:S01]  /*46b0*/  FADD.FTZ R149, -R100.reuse, R124 ;  /* 0x0000007c64957221 */ /* 0x040fe20000010100 */
[----:B------:R-:W-:Y:S01]  /*46c0*/  FADD.FTZ R119, -R100, R119 ;  /* 0x0000007764777221 */ /* 0x000fe20000010100 */
[----:B------:R-:W-:Y:S01]  /*46d0*/  FFMA.FTZ R118, R118, R153, R155 ;  /* 0x0000009976767223 */ /* 0x000fe2000001009b */
[C---:B------:R-:W-:Y:S01]  /*46e0*/  FMUL.FTZ R124, R144.reuse, R129 ;  /* 0x00000081907c7220 */ /* 0x040fe20000410000 */
[----:B------:R-:W-:Y:S01]  /*46f0*/  FFMA.FTZ R115, R115, R146, R148 ;  /* 0x0000009273737223 */ /* 0x000fe20000010094 */
[----:B------:R-:W-:Y:S02]  /*4700*/  HADD2.F32 R153, -RZ, R69.H0_H0 ;  /* 0x20000045ff997230 */ /* 0x000fe40000004100 */
[----:B------:R-:W-:Y:S01]  /*4710*/  FMUL.FTZ R128, R144, R151 ;  /* 0x0000009790807220 */ /* 0x000fe20000410000 */
[----:B------:R-:W-:-:S02]  /*4720*/  HADD2.F32 R129, -RZ, R37.H0_H0 ;  /* 0x20000025ff817230 */ /* 0x000fc40000004100 */
[C---:B------:R-:W-:Y:S01]  /*4730*/  FMUL.FTZ R117, R144.reuse, R117 ;  /* 0x0000007590757220 */ /* 0x040fe20000410000 */
[----:B------:R-:W-:Y:S02]  /*4740*/  HADD2.F32 R146, -RZ, R75.H1_H1 ;  /* 0x3000004bff927230 */ /* 0x000fe40000004100 */
[----:B------:R-:W-:Y:S01]  /*4750*/  FMUL.FTZ R119, R144, R119 ;  /* 0x0000007790777220 */ /* 0x000fe20000410000 */
[----:B------:R-:W-:Y:S02]  /*4760*/  HADD2.F32 R148, -RZ, R43.H1_H1 ;  /* 0x3000002bff947230 */ /* 0x000fe40000004100 */
[----:B------:R-:W-:Y:S01]  /*4770*/  FFMA.FTZ R128, R128, R153, R129 ;  /* 0x0000009980807223 */ /* 0x000fe20000010081 */
[----:B------:R-:W-:Y:S02]  /*4780*/  HADD2.F32 R150, -RZ, R74.H0_H0 ;  /* 0x2000004aff967230 */ /* 0x000fe40000004100 */
[----:B------:R-:W-:Y:S01]  /*4790*/  FADD.FTZ R127, -R100, R127 ;  /* 0x0000007f647f7221 */ /* 0x000fe20000010100 */
[----:B------:R-:W-:-:S02]  /*47a0*/  HADD2.F32 R152, -RZ, R42.H0_H0 ;  /* 0x2000002aff987230 */ /* 0x000fc40000004100 */
[----:B------:R-:W-:Y:S01]  /*47b0*/  FFMA.FTZ R117, R117, R146, R148 ;  /* 0x0000009275757223 */ /* 0x000fe20000010094 */
[----:B------:R-:W-:Y:S02]  /*47c0*/  HADD2.F32 R121, -RZ, R68.H0_H0 ;  /* 0x20000044ff797230 */ /* 0x000fe40000004100 */
[----:B------:R-:W-:Y:S01]  /*47d0*/  FADD.FTZ R129, -R100, R130 ;  /* 0x0000008264817221 */ /* 0x000fe20000010100 */
[----:B------:R-:W-:Y:S02]  /*47e0*/  HADD2.F32 R147, -RZ, R36.H0_H0 ;  /* 0x20000024ff937230 */ /* 0x000fe40000004100 */
[----:B------:R-:W-:Y:S01]  /*47f0*/  FFMA.FTZ R119, R119, R150, R152 ;  /* 0x0000009677777223 */ /* 0x000fe20000010098 */
[----:B------:R-:W-:Y:S02]  /*4800*/  HADD2.F32 R146, -RZ, R68.H1_H1 ;  /* 0x30000044ff927230 */ /* 0x000fe40000004100 */
[----:B------:R-:W-:Y:S01]  /*4810*/  FMUL.FTZ R149, R144, R149 ;  /* 0x0000009590957220 */ /* 0x000fe20000410000 */
[----:B------:R-:W-:-:S02]  /*4820*/  HADD2.F32 R148, -RZ, R36.H1_H1 ;  /* 0x30000024ff947230 */ /* 0x000fc40000004100 */
[----:B------:R-:W-:Y:S01]  /*4830*/  FMUL.FTZ R127, R144, R127 ;  /* 0x0000007f907f7220 */ /* 0x000fe20000410000 */
[----:B------:R-:W-:Y:S02]  /*4840*/  HADD2.F32 R150, -RZ, R70.H0_H0 ;  /* 0x20000046ff967230 */ /* 0x000fe40000004100 */
[----:B------:R-:W-:Y:S01]  /*4850*/  FADD.FTZ R125, -R100, R125 ;  /* 0x0000007d647d7221 */ /* 0x000fe20000010100 */
[----:B------:R-:W-:Y:S02]  /*4860*/  HADD2.F32 R152, -RZ, R38.H0_H0 ;  /* 0x20000026ff987230 */ /* 0x000fe40000004100 */
[----:B------:R-:W-:Y:S01]  /*4870*/  FMUL.FTZ R129, R144, R129 ;  /* 0x0000008190817220 */ /* 0x000fe20000410000 */
[----:B------:R-:W-:Y:S02]  /*4880*/  HADD2.F32 R154, -RZ, R70.H1_H1 ;  /* 0x30000046ff9a7230 */ /* 0x000fe40000004100 */
[----:B------:R-:W-:Y:S01]  /*4890*/  FFMA.FTZ R124, R124, R121, R147 ;  /* 0x000000797c7c7223 */ /* 0x000fe20000010093 */
[----:B------:R-:W-:-:S02]  /*48a0*/  HADD2.F32 R156, -RZ, R38.H1_H1 ;  /* 0x30000026ff9c7230 */ /* 0x000fc40000004100 */
[----:B------:R-:W-:Y:S01]  /*48b0*/  FFMA.FTZ R121, R149, R146, R148 ;  /* 0x0000009295797223 */ /* 0x000fe20000010094 */
[----:B------:R-:W-:Y:S02]  /*48c0*/  HADD2.F32 R146, -RZ, R69.H1_H1 ;  /* 0x30000045ff927230 */ /* 0x000fe40000004100 */
[----:B------:R-:W-:Y:S01]  /*48d0*/  FFMA.FTZ R130, R127, R150, R152 ;  /* 0x000000967f827223 */ /* 0x000fe20000010098 */
[----:B------:R-:W-:Y:S02]  /*48e0*/  HADD2.F32 R148, -RZ, R37.H1_H1 ;  /* 0x30000025ff947230 */ /* 0x000fe40000004100 */
[----:B------:R-:W-:Y:S01]  /*48f0*/  FMUL.FTZ R125, R144, R125 ;  /* 0x0000007d907d7220 */ /* 0x000fe20000410000 */
[----:B------:R-:W-:Y:S01]  /*4900*/  FFMA.FTZ R127, R129, R154, R156 ;  /* 0x0000009a817f7223 */ /* 0x000fe2000001009c */
[C---:B------:R-:W-:Y:S01]  /*4910*/  FADD.FTZ R129, -R100.reuse, R122 ;  /* 0x0000007a64817221 */ /* 0x040fe20000010100 */
[C---:B------:R-:W-:Y:S01]  /*4920*/  FADD.FTZ R123, -R100.reuse, R123 ;  /* 0x0000007b647b7221 */ /* 0x040fe20000010100 */
[----:B------:R-:W-:Y:S01]  /*4930*/  FADD.FTZ R151, -R100, R134 ;  /* 0x0000008664977221 */ /* 0x000fe20000010100 */
[----:B------:R-:W-:Y:S01]  /*4940*/  FFMA.FTZ R125, R125, R146, R148 ;  /* 0x000000927d7d7223 */ /* 0x000fe20000010094 */
[----:B------:R-:W-:-:S02]  /*4950*/  HADD2.F32 R147, -RZ, R71.H0_H0 ;  /* 0x20000047ff937230 */ /* 0x000fc40000004100 */
[C---:B------:R-:W-:Y:S01]  /*4960*/  FMUL.FTZ R122, R144.reuse, R129 ;  /* 0x00000081907a7220 */ /* 0x040fe20000410000 */
[----:B------:R-:W-:Y:S02]  /*4970*/  HADD2.F32 R149, -RZ, R39.H0_H0 ;  /* 0x20000027ff957230 */ /* 0x000fe40000004100 */
[C---:B------:R-:W-:Y:S01]  /*4980*/  FMUL.FTZ R123, R144.reuse, R123 ;  /* 0x0000007b907b7220 */ /* 0x040fe20000410000 */
[----:B------:R-:W-:Y:S02]  /*4990*/  HADD2.F32 R146, -RZ, R71.H1_H1 ;  /* 0x30000047ff927230 */ /* 0x000fe40000004100 */
[----:B------:R-:W-:Y:S01]  /*49a0*/  FMUL.FTZ R129, R144, R151 ;  /* 0x0000009790817220 */ /* 0x000fe20000410000 */
[----:B------:R-:W-:Y:S02]  /*49b0*/  HADD2.F32 R148, -RZ, R39.H1_H1 ;  /* 0x30000027ff947230 */ /* 0x000fe40000004100 */
[----:B------:R-:W-:Y:S01]  /*49c0*/  FADD.FTZ R131, -R100, R131 ;  /* 0x0000008364837221 */ /* 0x000fe20000010100 */
[----:B------:R-:W-:-:S02]  /*49d0*/  HADD2.F32 R150, -RZ, R64.H0_H0 ;  /* 0x20000040ff967230 */ /* 0x000fc40000004100 */
[C---:B------:R-:W-:Y:S01]  /*49e0*/  FADD.FTZ R137, -R100.reuse, R137 ;  /* 0x0000008964897221 */ /* 0x040fe20000010100 */
[--C-:B------:R-:W-:Y:S02]  /*49f0*/  HADD2.F32 R134, -RZ, R32.reuse.H0_H0 ;  /* 0x20000020ff867230 */ /* 0x100fe40000004100 */
[----:B------:R-:W-:Y:S01]  /*4a00*/  FADD.FTZ R151, -R100, R136 ;  /* 0x0000008864977221 */ /* 0x000fe20000010100 */
[----:B------:R-:W-:Y:S01]  /*4a10*/  FFMA.FTZ R122, R122, R147, R149 ;  /* 0x000000937a7a7223 */ /* 0x000fe20000010095 */
[----:B------:R-:W-:Y:S01]  /*4a20*/  FFMA.FTZ R123, R123, R146, R148 ;  /* 0x000000927b7b7223 */ /* 0x000fe20000010094 */
[----:B------:R-:W-:Y:S02]  /*4a30*/  HADD2.F32 R146, -RZ, R32.H1_H1 ;  /* 0x30000020ff927230 */ /* 0x000fe40000004100 */
        /* <DEDUP_REMOVED lines=8> */
[C---:B------:R-:W-:Y:S01]  /*4ac0*/  FADD.FTZ R137, -R100.reuse, R138 ;  /* 0x0000008a64897221 */ /* 0x040fe20000010100 */
[----:B------:R-:W-:Y:S02]  /*4ad0*/  HADD2.F32 R150, -RZ, R33.H1_H1 ;  /* 0x30000021ff967230 */ /* 0x000fe40000004100 */
[----:B------:R-:W-:Y:S01]  /*4ae0*/  FADD.FTZ R153, -R100, R132 ;  /* 0x0000008464997221 */ /* 0x000fe20000010100 */
[----:B------:R-:W-:Y:S01]  /*4af0*/  FFMA.FTZ R134, R131, R134, R146 ;  /* 0x0000008683867223 */ /* 0x000fe20000010092 */
[----:B------:R-:W-:Y:S01]  /*4b00*/  FFMA.FTZ R136, R136, R147, R149 ;  /* 0x0000009388887223 */ /* 0x000fe20000010095 */
[----:B------:R-:W-:Y:S01]  /*4b10*/  FADD.FTZ R147, -R100, R133 ;  /* 0x0000008564937221 */ /* 0x000fe20000010100 */
[----:B------:R-:W-:Y:S01]  /*4b20*/  FFMA.FTZ R131, R151, R148, R150 ;  /* 0x0000009497837223 */ /* 0x000fe20000010096 */
[----:B------:R-:W-:-:S02]  /*4b30*/  HADD2.F32 R146, -RZ, R66.H0_H0 ;  /* 0x20000042ff927230 */ /* 0x000fc40000004100 */
[C---:B------:R-:W-:Y:S01]  /*4b40*/  FMUL.FTZ R133, R144.reuse, R137 ;  /* 0x0000008990857220 */ /* 0x040fe20000410000 */
[----:B------:R-:W-:Y:S02]  /*4b50*/  HADD2.F32 R148, -RZ, R34.H0_H0 ;  /* 0x20000022ff947230 */ /* 0x000fe40000004100 */
[----:B------:R-:W-:Y:S01]  /*4b60*/  FMUL.FTZ R137, R144, R153 ;  /* 0x0000009990897220 */ /* 0x000fe20000410000 */
[----:B------:R-:W-:Y:S02]  /*4b70*/  HADD2.F32 R138, -RZ, R67.H0_H0 ;  /* 0x20000043ff8a7230 */ /* 0x000fe40000004100 */
[C---:B------:R-:W-:Y:S01]  /*4b80*/  FADD.FTZ R135, -R100.reuse, R135 ;  /* 0x0000008764877221 */ /* 0x040fe20000010100 */
[--C-:B------:R-:W-:Y:S02]  /*4b90*/  HADD2.F32 R150, -RZ, R35.reuse.H0_H0 ;  /* 0x20000023ff967230 */ /* 0x100fe40000004100 */
[----:B------:R-:W-:Y:S01]  /*4ba0*/  FADD.FTZ R143, -R100, R143 ;  /* 0x0000008f648f7221 */ /* 0x000fe20000010100 */
[----:B------:R-:W-:Y:S01]  /*4bb0*/  FFMA.FTZ R133, R133, R146, R148 ;  /* 0x0000009285857223 */ /* 0x000fe20000010094 */
[----:B------:R-:W-:-:S02]  /*4bc0*/  HADD2.F32 R146, -RZ, R35.H1_H1 ;  /* 0x30000023ff927230 */ /* 0x000fc40000004100 */
[C---:B------:R-:W-:Y:S01]  /*4bd0*/  FMUL.FTZ R135, R144.reuse, R135 ;  /* 0x0000008790877220 */ /* 0x040fe20000410000 */
[----:B------:R-:W-:Y:S01]  /*4be0*/  FFMA.FTZ R137, R137, R138, R150 ;  /* 0x0000008a89897223 */ /* 0x000fe20000010096 */
[----:B------:R-:W-:Y:S02]  /*4bf0*/  HADD2.F32 R138, -RZ, R67.H1_H1 ;  /* 0x30000043ff8a7230 */ /* 0x000fe40000004100 */
[C---:B------:R-:W-:Y:S01]  /*4c00*/  FMUL.FTZ R132, R144.reuse, R147 ;  /* 0x0000009390847220 */ /* 0x040fe20000410000 */
[----:B------:R-:W-:Y:S02]  /*4c10*/  HADD2.F32 R148, -RZ, R60.H1_H1 ;  /* 0x3000003cff947230 */ /* 0x000fe40000004100 */
[----:B------:R-:W-:Y:S01]  /*4c20*/  FMUL.FTZ R143, R144, R143 ;  /* 0x0000008f908f7220 */ /* 0x000fe20000410000 */
[----:B------:R-:W-:Y:S02]  /*4c30*/  HADD2.F32 R150, -RZ, R28.H1_H1 ;  /* 0x3000001cff967230 */ /* 0x000fe40000004100 */
[----:B------:R-:W-:Y:S01]  /*4c40*/  FADD.FTZ R147, -R100, R140 ;  /* 0x0000008c64937221 */ /* 0x000fe20000010100 */
[----:B------:R-:W-:Y:S01]  /*4c50*/  FFMA.FTZ R138, R135, R138, R146 ;  /* 0x0000008a878a7223 */ /* 0x000fe20000010092 */
[----:B------:R-:W-:-:S02]  /*4c60*/  HADD2.F32 R149, -RZ, R66.H1_H1 ;  /* 0x30000042ff957230 */ /* 0x000fc40000004100 */
[----:B------:R-:W-:Y:S01]  /*4c70*/  FADD.FTZ R95, -R100, R95 ;  /* 0x0000005f645f7221 */ /* 0x000fe20000010100 */
[----:B------:R-:W-:Y:S01]  /*4c80*/  FFMA.FTZ R135, R143, R148, R150 ;  /* 0x000000948f877223 */ /* 0x000fe20000010096 */
[----:B------:R-:W-:Y:S01]  /*4c90*/  FMUL.FTZ R140, R144, R147 ;  /* 0x00000093908c7220 */ /* 0x000fe20000410000 */
[C---:B------:R-:W-:Y:S01]  /*4ca0*/  FADD.FTZ R143, -R100.reuse, R92 ;  /* 0x0000005c648f7221 */ /* 0x040fe20000010100 */
[----:B------:R-:W-:Y:S01]  /*4cb0*/  FADD.FTZ R147, -R100, R141 ;  /* 0x0000008d64937221 */ /* 0x000fe20000010100 */
[----:B------:R-:W-:Y:S02]  /*4cc0*/  HADD2.F32 R151, -RZ, R34.H1_H1 ;  /* 0x30000022ff977230 */ /* 0x000fe40000004100 */
[C---:B------:R-:W-:Y:S01]  /*4cd0*/  FMUL.FTZ R95, R144.reuse, R95 ;  /* 0x0000005f905f7220 */ /* 0x040fe20000410000 */
[----:B------:R-:W-:Y:S02]  /*4ce0*/  HADD2.F32 R92, -RZ, R61.H0_H0 ;  /* 0x2000003dff5c7230 */ /* 0x000fe40000004100 */
[----:B------:R-:W-:Y:S01]  /*4cf0*/  FMUL.FTZ R141, R144, R143 ;  /* 0x0000008f908d7220 */ /* 0x000fe20000410000 */
[----:B------:R-:W-:-:S02]  /*4d00*/  HADD2.F32 R146, -RZ, R29.H0_H0 ;  /* 0x2000001dff927230 */ /* 0x000fc40000004100 */
[----:B------:R-:W-:Y:S01]  /*4d10*/  FMUL.FTZ R147, R144, R147 ;  /* 0x0000009390937220 */ /* 0x000fe20000410000 */
[----:B------:R-:W-:Y:S02]  /*4d20*/  HADD2.F32 R148, -RZ, R61.H1_H1 ;  /* 0x3000003dff947230 */ /* 0x000fe40000004100 */
[----:B------:R-:W-:Y:S01]  /*4d30*/  FFMA.FTZ R132, R132, R149, R151 ;  /* 0x0000009584847223 */ /* 0x000fe20000010097 */
[----:B------:R-:W-:Y:S02]  /*4d40*/  HADD2.F32 R152, -RZ, R29.H1_H1 ;  /* 0x3000001dff987230 */ /* 0x000fe40000004100 */
[----:B------:R-:W-:Y:S01]  /*4d50*/  FFMA.FTZ R141, R141, R92, R146 ;  /* 0x0000005c8d8d7223 */ /* 0x000fe20000010092 */
[----:B------:R-:W-:Y:S01]  /*4d60*/  HADD2.F32 R149, -RZ, R60.H0_H0 ;  /* 0x2000003cff957230 */ /* 0x000fe20000004100 */
[----:B------:R-:W-:Y:S01]  /*4d70*/  F2FP.F16.F32.PACK_AB R21, R21, R98 ;  /* 0x000000621515723e */ /* 0x000fe200000000ff */
[----:B------:R-:W-:Y:S02]  /*4d80*/  HADD2.F32 R151, -RZ, R28.H0_H0 ;  /* 0x2000001cff977230 */ /* 0x000fe40000004100 */
[----:B------:R-:W-:Y:S01]  /*4d90*/  FFMA.FTZ R146, R147, R148, R152 ;  /* 0x0000009493927223 */ /* 0x000fe20000010098 */
[----:B------:R-:W-:Y:S01]  /*4da0*/  HADD2.F32 R92, -RZ, R62.H0_H0 ;  /* 0x2000003eff5c7230 */ /* 0x000fe20000004100 */
[----:B------:R-:W0:Y:S01]  /*4db0*/  @!P2 LDC.64 R152, c[0x0][0x3c8] ;  /* 0x0000f200ff98ab82 */ /* 0x000e220000000a00 */
[----:B------:R-:W-:-:S02]  /*4dc0*/  HADD2.F32 R148, -RZ, R30.H0_H0 ;  /* 0x2000001eff947230 */ /* 0x000fc40000004100 */
[----:B------:R-:W-:Y:S01]  /*4dd0*/  FFMA.FTZ R140, R140, R149, R151 ;  /* 0x000000958c8c7223 */ /* 0x000fe20000010097 */
[----:B------:R-:W-:Y:S01]  /*4de0*/  FADD.FTZ R147, -R100, R94 ;  /* 0x0000005e64937221 */ /* 0x000fe20000010100 */
[----:B------:R-:W-:Y:S01]  /*4df0*/  F2FP.F16.F32.PACK_AB R20, R20, R99 ;  /* 0x000000631414723e */ /* 0x000fe200000000ff */
[----:B------:R-:W-:Y:S02]  /*4e00*/  HADD2.F32 R94, -RZ, R30.H1_H1 ;  /* 0x3000001eff5e7230 */ /* 0x000fe40000004100 */
[----:B------:R-:W-:Y:S01]  /*4e10*/  FFMA.FTZ R143, R95, R92, R148 ;  /* 0x0000005c5f8f7223 */ /* 0x000fe20000010094 */
[----:B------:R-:W-:Y:S01]  /*4e20*/  HADD2.F32 R92, -RZ, R62.H1_H1 ;  /* 0x3000003eff5c7230 */ /* 0x000fe20000004100 */
[----:B------:R-:W1:Y:S01]  /*4e30*/  @!P2 LDC.64 R150, c[0x0][0x3c0] ;  /* 0x0000f000ff96ab82 */ /* 0x000e620000000a00 */
[----:B------:R-:W-:Y:S01]  /*4e40*/  F2FP.F16.F32.PACK_AB R23, R23, R96 ;  /* 0x000000601717723e */ /* 0x000fe200000000ff */
[----:B------:R-:W-:Y:S01]  /*4e50*/  FMUL.FTZ R147, R144, R147 ;  /* 0x0000009390937220 */ /* 0x000fe20000410000 */
[----:B------:R-:W-:Y:S01]  /*4e60*/  F2FP.F16.F32.PACK_AB R22, R22, R97 ;  /* 0x000000611616723e */ /* 0x000fe200000000ff */
[C---:B------:R-:W-:Y:S01]  /*4e70*/  FADD.FTZ R95, -R100.reuse, R142 ;  /* 0x0000008e645f7221 */ /* 0x040fe20000010100 */
[----:B------:R-:W-:Y:S01]  /*4e80*/  FADD.FTZ R93, -R100, R93 ;  /* 0x0000005d645d7221 */ /* 0x000fe20000010100 */
[----:B------:R-:W-:Y:S01]  /*4e90*/  FFMA.FTZ R142, R147, R92, R94 ;  /* 0x0000005c938e7223 */ /* 0x000fe2000001005e */
[----:B------:R-:W-:Y:S01]  /*4ea0*/  HADD2.F32 R92, -RZ, R63.H0_H0 ;  /* 0x2000003fff5c7230 */ /* 0x000fe20000004100 */
[----:B------:R-:W2:Y:S01]  /*4eb0*/  LDC.64 R148, c[0x0][0x428] ;  /* 0x00010a00ff947b82 */ /* 0x000ea20000000a00 */
[----:B------:R-:W-:-:S02]  /*4ec0*/  HADD2.F32 R94, -RZ, R31.H0_H0 ;  /* 0x2000001fff5e7230 */ /* 0x000fc40000004100 */
[C---:B------:R-:W-:Y:S01]  /*4ed0*/  FMUL.FTZ R95, R144.reuse, R95 ;  /* 0x0000005f905f7220 */ /* 0x040fe20000410000 */
[----:B------:R-:W-:Y:S02]  /*4ee0*/  HADD2.F32 R100, -RZ, R63.H1_H1 ;  /* 0x3000003fff647230 */ /* 0x000fe40000004100 */
[----:B------:R-:W-:Y:S01]  /*4ef0*/  FMUL.FTZ R93, R144, R93 ;  /* 0x0000005d905d7220 */ /* 0x000fe20000410000 */
[----:B------:R-:W-:Y:S01]  /*4f00*/  F2FP.F16.F32.PACK_AB R15, R14, R15 ;  /* 0x0000000f0e0f723e */ /* 0x000fe200000000ff */
[----:B------:R-:W-:Y:S01]  /*4f10*/  FFMA.FTZ R147, R95, R92, R94 ;  /* 0x0000005c5f937223 */ /* 0x000fe2000001005e */
[----:B------:R-:W-:Y:S01]  /*4f20*/  HADD2.F32 R92, -RZ, R31.H1_H1 ;  /* 0x3000001fff5c7230 */ /* 0x000fe20000004100 */
[----:B------:R-:W-:Y:S01]  /*4f30*/  F2FP.F16.F32.PACK_AB R14, R13, R16 ;  /* 0x000000100d0e723e */ /* 0x000fe200000000ff */
[----:B0-----:R-:W-:Y:S01]  /*4f40*/  @!P2 IMAD.WIDE R152, R103, 0x4, R152 ;  /* 0x000000046798a825 */ /* 0x001fe200078e0298 */
[----:B------:R-:W-:Y:S02]  /*4f50*/  F2FP.F16.F32.PACK_AB R13, R12, R17 ;  /* 0x000000110c0d723e */ /* 0x000fe400000000ff */
[----:B------:R-:W-:Y:S01]  /*4f60*/  F2FP.F16.F32.PACK_AB R95, R6, R145 ;  /* 0x00000091065f723e */ /* 0x000fe200000000ff */
[----:B------:R-:W-:Y:S01]  /*4f70*/  FFMA.FTZ R100, R93, R100, R92 ;  /* 0x000000645d647223 */ /* 0x000fe2000001005c */
[----:B------:R-:W-:Y:S01]  /*4f80*/  F2FP.F16.F32.PACK_AB R12, R11, R18 ;  /* 0x000000120b0c723e */ /* 0x000fe200000000ff */
[----:B-1----:R-:W-:Y:S01]  /*4f90*/  @!P2 IMAD.WIDE R150, R103, 0x4, R150 ;  /* 0x000000046796a825 */ /* 0x002fe200078e0296 */
[----:B------:R-:W-:-:S02]  /*4fa0*/  F2FP.F16.F32.PACK_AB R94, R4, R7 ;  /* 0x00000007045e723e */ /* 0x000fc400000000ff */
[----:B------:R-:W-:Y:S02]  /*4fb0*/  F2FP.F16.F32.PACK_AB R93, R3, R8 ;  /* 0x00000008035d723e */ /* 0x000fe400000000ff */
[----:B------:R0:W-:Y:S01]  /*4fc0*/  @!P2 STG.E desc[UR6][R150.64], R102 ;  /* 0x000000669600a986 */ /* 0x0001e2000c101906 */
[----:B------:R-:W-:Y:S01]  /*4fd0*/  F2FP.F16.F32.PACK_AB R92, R2, R9 ;  /* 0x00000009025c723e */ /* 0x000fe200000000ff */
[--C-:B--2---:R-:W-:Y:S02]  /*4fe0*/  IMAD.WIDE.U32 R98, R101, 0x10, R148.reuse ;  /* 0x0000001065627825 */ /* 0x104fe400078e0094 */
[----:B------:R1:W-:Y:S01]  /*4ff0*/  @!P2 STG.E desc[UR6][R152.64], R144 ;  /* 0x000000909800a986 */ /* 0x0003e2000c101906 */
[----:B------:R-:W-:Y:S01]  /*5000*/  F2FP.F16.F32.PACK_AB R11, R114, R109 ;  /* 0x0000006d720b723e */ /* 0x000fe200000000ff */
[----:B------:R-:W-:Y:S02]  /*5010*/  IMAD.WIDE.U32 R2, R0, 0x10, R148 ;  /* 0x0000001000027825 */ /* 0x000fe400078e0094 */
[----:B------:R2:W-:Y:S01]  /*5020*/  STG.E.128 desc[UR6][R98.64], R20 ;  /* 0x0000001462007986 */ /* 0x0005e2000c101d06 */
[----:B------:R-:W-:-:S02]  /*5030*/  F2FP.F16.F32.PACK_AB R9, R105, R112 ;  /* 0x000000706909723e */ /* 0x000fc400000000ff */
[----:B------:R-:W-:Y:S01]  /*5040*/  F2FP.F16.F32.PACK_AB R8, R106, R5 ;  /* 0x000000056a08723e */ /* 0x000fe200000000ff */
[--C-:B0-----:R-:W-:Y:S01]  /*5050*/  IMAD.WIDE.U32 R150, R10, 0x10, R148.reuse ;  /* 0x000000100a967825 */ /* 0x101fe200078e0094 */
[----:B------:R-:W-:Y:S02]  /*5060*/  F2FP.F16.F32.PACK_AB R10, R107, R110 ;  /* 0x0000006e6b0a723e */ /* 0x000fe400000000ff */
[----:B------:R-:W-:Y:S01]  /*5070*/  F2FP.F16.F32.PACK_AB R7, R117, R118 ;  /* 0x000000767507723e */ /* 0x000fe200000000ff */
[--C-:B-1----:R-:W-:Y:S01]  /*5080*/  IMAD.WIDE.U32 R144, R19, 0x10, R148.reuse ;  /* 0x0000001013907825 */ /* 0x102fe200078e0094 */
[----:B------:R-:W-:Y:S02]  /*5090*/  F2FP.F16.F32.PACK_AB R6, R116, R119 ;  /* 0x000000777406723e */ /* 0x000fe400000000ff */
[----:B------:R-:W-:Y:S01]  /*50a0*/  F2FP.F16.F32.PACK_AB R5, R115, R120 ;  /* 0x000000787305723e */ /* 0x000fe200000000ff */
[----:B------:R-:W-:Y:S01]  /*50b0*/  IMAD.WIDE.U32 R16, R104, 0x10, R148 ;  /* 0x0000001068107825 */ /* 0x000fe200078e0094 */
[----:B------:R0:W-:Y:S01]  /*50c0*/  STG.E.128 desc[UR6][R144.64], R12 ;  /* 0x0000000c90007986 */ /* 0x0001e2000c101d06 */
[----:B------:R-:W-:-:S02]  /*50d0*/  F2FP.F16.F32.PACK_AB R4, R108, R111 ;  /* 0x0000006f6c04723e */ /* 0x000fc400000000ff */
[--C-:B------:R-:W-:Y:S01]  /*50e0*/  IMAD.WIDE.U32 R18, R113, 0x10, R148.reuse ;  /* 0x0000001071127825 */ /* 0x100fe200078e0094 */
[----:B------:R1:W-:Y:S01]  /*50f0*/  STG.E.128 desc[UR6][R150.64], R92 ;  /* 0x0000005c96007986 */ /* 0x0003e2000c101d06 */
[----:B--2---:R-:W2:Y:S01]  /*5100*/  LDC.64 R98, c[0x0][0x380] ;  /* 0x0000e000ff627b82 */ /* 0x004ea20000000a00 */
[----:B------:R-:W-:Y:S01]  /*5110*/  F2FP.F16.F32.PACK_AB R23, R138, R137 ;  /* 0x000000898a17723e */ /* 0x000fe200000000ff */
[--C-:B------:R-:W-:Y:S01]  /*5120*/  IMAD.WIDE.U32 R96, R126, 0x10, R148.reuse ;  /* 0x000000107e607825 */ /* 0x100fe200078e0094 */
[----:B------:R-:W-:Y:S01]  /*5130*/  F2FP.F16.F32.PACK_AB R22, R132, R133 ;  /* 0x000000858416723e */ /* 0x000fe200000000ff */
[----:B------:R3:W-:Y:S01]  /*5140*/  STG.E.128 desc[UR6][R2.64], R8 ;  /* 0x0000000802007986 */ /* 0x0007e2000c101d06 */
[----:B------:R-:W-:Y:S01]  /*5150*/  F2FP.F16.F32.PACK_AB R21, R131, R136 ;  /* 0x000000888315723e */ /* 0x000fe200000000ff */
[----:B------:R-:W-:Y:S01]  /*5160*/  IMAD.WIDE.U32 R148, R139, 0x10, R148 ;  /* 0x000000108b947825 */ /* 0x000fe200078e0094 */
[----:B------:R-:W-:Y:S01]  /*5170*/  F2FP.F16.F32.PACK_AB R20, R134, R129 ;  /* 0x000000818614723e */ /* 0x000fe200000000ff */
[----:B------:R3:W-:Y:S01]  /*5180*/  STG.E.128 desc[UR6][R16.64], R4 ;  /* 0x0000000410007986 */ /* 0x0007e2000c101d06 */
[----:B0-----:R-:W-:-:S02]  /*5190*/  F2FP.F16.F32.PACK_AB R15, R123, R122 ;  /* 0x0000007a7b0f723e */ /* 0x001fc400000000ff */
[----:B------:R-:W-:Y:S02]  /*51a0*/  F2FP.F16.F32.PACK_AB R14, R127, R130 ;  /* 0x000000827f0e723e */ /* 0x000fe400000000ff */
[----:B------:R-:W-:Y:S02]  /*51b0*/  F2FP.F16.F32.PACK_AB R13, R125, R128 ;  /* 0x000000807d0d723e */ /* 0x000fe400000000ff */
[----:B------:R-:W-:Y:S02]  /*51c0*/  F2FP.F16.F32.PACK_AB R12, R121, R124 ;  /* 0x0000007c790c723e */ /* 0x000fe400000000ff */
[----:B-1----:R-:W-:Y:S02]  /*51d0*/  F2FP.F16.F32.PACK_AB R95, R100, R147 ;  /* 0x00000093645f723e */ /* 0x002fe400000000ff */
[----:B------:R-:W-:Y:S01]  /*51e0*/  F2FP.F16.F32.PACK_AB R94, R142, R143 ;  /* 0x0000008f8e5e723e */ /* 0x000fe200000000ff */
[----:B------:R3:W-:Y:S01]  /*51f0*/  STG.E.128 desc[UR6][R18.64], R12 ;  /* 0x0000000c12007986 */ /* 0x0007e2000c101d06 */
[----:B------:R-:W-:-:S02]  /*5200*/  F2FP.F16.F32.PACK_AB R93, R146, R141 ;  /* 0x0000008d925d723e */ /* 0x000fc400000000ff */
[----:B------:R-:W-:Y:S01]  /*5210*/  F2FP.F16.F32.PACK_AB R92, R135, R140 ;  /* 0x0000008c875c723e */ /* 0x000fe200000000ff */
[----:B------:R3:W-:Y:S01]  /*5220*/  STG.E.128 desc[UR6][R96.64], R20 ;  /* 0x0000001460007986 */ /* 0x0007e2000c101d06 */
[----:B--2---:R-:W-:-:S03]  /*5230*/  LEA R103, R98, R103, 0x2 ;  /* 0x0000006762677211 */ /* 0x004fc600078e10ff */
[----:B------:R3:W-:Y:S01]  /*5240*/  STG.E.128 desc[UR6][R148.64], R92 ;  /* 0x0000005c94007986 */ /* 0x0007e2000c101d06 */
[----:B------:R-:W-:-:S13]  /*5250*/  ISETP.GE.AND P2, PT, R103, R99, PT ;  /* 0x000000636700720c */ /* 0x000fda0003f46270 */
[----:B------:R-:W-:Y:S05]  /*5260*/  @!P2 BRA `(.L_x_7208) ;  /* 0xffffffb00088a947 */ /* 0x000fea000383ffff */
[----:B----4-:R-:W-:Y:S05]  /*5270*/  EXIT ;  /* 0x000000000000794d */ /* 0x010fea0003800000 */
.L_x_7207:
[----:B------:R-:W-:Y:S01]  /*5280*/  HFMA2 R152, -RZ, RZ, 0, 5.9604644775390625e-08 ;  /* 0x00000001ff987431 */ /* 0x000fe200000001ff */
[----:B------:R-:W-:Y:S01]  /*5290*/  BSSY B0, `(.L_x_7209) ;  /* 0x0000007000007945 */ /* 0x000fe20003800000 */
[----:B------:R-:W-:Y:S02]  /*52a0*/  MOV R151, R100 ;  /* 0x0000006400977202 */ /* 0x000fe40000000f00 */
[----:B------:R-:W-:Y:S02]  /*52b0*/  MOV R153, 0x1f ;  /* 0x0000001f00997802 */ /* 0x000fe40000000f00 */
[----:B------:R-:W-:-:S07]  /*52c0*/  MOV R150, 0xffffffff ;  /* 0xffffffff00967802 */ /* 0x000fce0000000f00 */
[----:B----4-:R-:W-:Y:S05]  /*52d0*/  WARPSYNC.COLLECTIVE R150, `(.L_x_7210) ;  /* 0x0000000096087348 */ /* 0x010fea0003c00000 */
[----:B------:R0:W1:Y:S02]  /*52e0*/  SHFL.BFLY P3, R149, R151, R152, R153 ;  /* 0x0c00009897957389 */ /* 0x0000640000060099 */
[----:B01--4-:R-:W-:Y:S05]  /*52f0*/  ENDCOLLECTIVE ;  /* 0x000000000000791b */ /* 0x013fea0003800000 */
.L_x_7210:
[----:B------:R-:W-:Y:S05]  /*5300*/  BSYNC B0 ;  /* 0x0000000000007941 */ /* 0x000fea0003800000 */
.L_x_7209:
        /* <DEDUP_REMOVED lines=10> */
.L_x_7211:
[----:B------:R-:W-:Y:S01]  /*53b0*/  HFMA2 R152, -RZ, RZ, 0, 2.384185791015625e-07 ;  /* 0x00000004ff987431 */ /* 0x000fe200000001ff */
[----:B------:R-:W-:-:S05]  /*53c0*/  MOV R102, R149 ;  /* 0x0000009500667202 */ /* 0x000fca0000000f00 */
[----:B------:R-:W-:-:S05]  /*53d0*/  FADD.FTZ R146, R145, R102 ;  /* 0x0000006691927221 */ /* 0x000fca0000010000 */
[----:B------:R-:W-:-:S07]  /*53e0*/  MOV R151, R146 ;  /* 0x0000009200977202 */ /* 0x000fce0000000f00 */
[----:B------:R-:W-:Y:S05]  /*53f0*/  WARPSYNC.COLLECTIVE R150, `(.L_x_7212) ;  /* 0x0000000096087348 */ /* 0x000fea0003c00000 */
[----:B------:R0:W1:Y:S02]  /*5400*/  SHFL.BFLY P3, R149, R151, R152, R153 ;  /* 0x0c00009897957389 */ /* 0x0000640000060099 */
[----:B01----:R-:W-:Y:S05]  /*5410*/  ENDCOLLECTIVE ;  /* 0x000000000000791b */ /* 0x003fea0003800000 */
.L_x_7212:
[----:B------:R-:W-:Y:S01]  /*5420*/  HFMA2 R152, -RZ, RZ, 0, 4.76837158203125e-07 ;  /* 0x00000008ff987431 */ /* 0x000fe200000001ff */
[----:B------:R-:W-:-:S05]  /*5430*/  MOV R147, R149 ;  /* 0x0000009500937202 */ /* 0x000fca0000000f00 */
[----:B------:R-:W-:-:S05]  /*5440*/  FADD.FTZ R147, R146, R147 ;  /* 0x0000009392937221 */ /* 0x000fca0000010000 */
[----:B------:R-:W-:-:S07]  /*5450*/  MOV R151, R147 ;  /* 0x0000009300977202 */ /* 0x000fce0000000f00 */
[----:B------:R-:W-:Y:S05]  /*5460*/  WARPSYNC.COLLECTIVE R150, `(.L_x_7213) ;  /* 0x0000000096087348 */ /* 0x000fea0003c00000 */
[----:B------:R0:W1:Y:S02]  /*5470*/  SHFL.BFLY P3, R149, R151, R152, R153 ;  /* 0x0c00009897957389 */ /* 0x0000640000060099 */
[----:B01----:R-:W-:Y:S05]  /*5480*/  ENDCOLLECTIVE ;  /* 0x000000000000791b */ /* 0x003fea0003800000 */
.L_x_7213:
[----:B------:R-:W-:Y:S01]  /*5490*/  HFMA2 R152, -RZ, RZ, 0, 9.5367431640625e-07 ;  /* 0x00000010ff987431 */ /* 0x000fe200000001ff */
[----:B------:R-:W-:-:S05]  /*54a0*/  MOV R102, R149 ;  /* 0x0000009500667202 */ /* 0x000fca0000000f00 */
[----:B------:R-:W-:-:S05]  /*54b0*/  FADD.FTZ R148, R147, R102 ;  /* 0x0000006693947221 */ /* 0x000fca0000010000 */
[----:B------:R-:W-:-:S07]  /*54c0*/  MOV R151, R148 ;  /* 0x0000009400977202 */ /* 0x000fce0000000f00 */
[----:B------:R-:W-:Y:S05]  /*54d0*/  WARPSYNC.COLLECTIVE R150, `(.L_x_7214) ;  /* 0x0000000096087348 */ /* 0x000fea0003c00000 */
[----:B------:R0:W1:Y:S02]  /*54e0*/  SHFL.BFLY P3, R149, R151, R152, R153 ;  /* 0x0c00009897957389 */ /* 0x0000640000060099 */
[----:B01----:R-:W-:Y:S05]  /*54f0*/  ENDCOLLECTIVE ;  /* 0x000000000000791b */ /* 0x003fea0003800000 */
.L_x_7214:
[----:B------:R-:W-:Y:S02]  /*5500*/  HFMA2 R152, -RZ, RZ, 0, 5.9604644775390625e-08 ;  /* 0x00000001ff987431 */ /* 0x000fe400000001ff */
        /* <DEDUP_REMOVED lines=134> */
.L_x_7215:
[----:B------:R-:W-:Y:S01]  /*5d70*/  HFMA2 R152, -RZ, RZ, 0, 1.1920928955078125e-07 ;  /* 0x00000002ff987431 */ /* 0x000fe200000001ff */
[----:B------:R-:W-:-:S05]  /*5d80*/  MOV R145, R149 ;  /* 0x0000009500917202 */ /* 0x000fca0000000f00 */
[----:B------:R-:W-:-:S05]  /*5d90*/  FADD.FTZ R145, R100, R145 ;  /* 0x0000009164917221 */ /* 0x000fca0000010000 */
[----:B------:R-:W-:-:S07]  /*5da0*/  MOV R151, R145 ;  /* 0x0000009100977202 */ /* 0x000fce0000000f00 */
[----:B------:R-:W-:Y:S05]  /*5db0*/  WARPSYNC.COLLECTIVE R150, `(.L_x_7216) ;  /* 0x0000000096087348 */ /* 0x000fea0003c00000 */
[----:B------:R0:W1:Y:S02]  /*5dc0*/  SHFL.BFLY P3, R149, R151, R152, R153 ;  /* 0x0c00009897957389 */ /* 0x0000640000060099 */
[----:B01----:R-:W-:Y:S05]  /*5dd0*/  ENDCOLLECTIVE ;  /* 0x000000000000791b */ /* 0x003fea0003800000 */
.L_x_7216:
[----:B------:R-:W-:Y:S01]  /*5de0*/  HFMA2 R152, -RZ, RZ, 0, 2.384185791015625e-07 ;  /* 0x00000004ff987431 */ /* 0x000fe200000001ff */
[----:B------:R-:W-:-:S05]  /*5df0*/  MOV R146, R149 ;  /* 0x0000009500927202 */ /* 0x000fca0000000f00 */
[----:B------:R-:W-:-:S05]  /*5e00*/  FADD.FTZ R146, R145, R146 ;  /* 0x0000009291927221 */ /* 0x000fca0000010000 */
[----:B------:R-:W-:-:S07]  /*5e10*/  MOV R151, R146 ;  /* 0x0000009200977202 */ /* 0x000fce0000000f00 */
[----:B------:R-:W-:Y:S05]  /*5e20*/  WARPSYNC.COLLECTIVE R150, `(.L_x_7217) ;  /* 0x0000000096087348 */ /* 0x000fea0003c00000 */
[----:B------:R0:W1:Y:S02]  /*5e30*/  SHFL.BFLY P3, R149, R151, R152, R153 ;  /* 0x0c00009897957389 */ /* 0x0000640000060099 */
[----:B01----:R-:W-:Y:S05]  /*5e40*/  ENDCOLLECTIVE ;  /* 0x000000000000791b */ /* 0x003fea0003800000 */
.L_x_7217:
[----:B------:R-:W-:Y:S01]  /*5e50*/  HFMA2 R152, -RZ, RZ, 0, 4.76837158203125e-07 ;  /* 0x00000008ff987431 */ /* 0x000fe200000001ff */
[----:B------:R-:W-:-:S05]  /*5e60*/  MOV R147, R149 ;  /* 0x0000009500937202 */ /* 0x000fca0000000f00 */
[----:B------:R-:W-:-:S05]  /*5e70*/  FADD.FTZ R147, R146, R147 ;  /* 0x0000009392937221 */ /* 0x000fca0000010000 */
[----:B------:R-:W-:-:S07]  /*5e80*/  MOV R151, R147 ;  /* 0x0000009300977202 */ /* 0x000fce0000000f00 */
[----:B------:R-:W-:Y:S05]  /*5e90*/  WARPSYNC.COLLECTIVE R150, `(.L_x_7218) ;  /* 0x0000000096087348 */ /* 0x000fea0003c00000 */
[----:B------:R0:W1:Y:S02]  /*5ea0*/  SHFL.BFLY P3, R149, R151, R152, R153 ;  /* 0x0c00009897957389 */ /* 0x0000640000060099 */
[----:B01----:R-:W-:Y:S05]  /*5eb0*/  ENDCOLLECTIVE ;  /* 0x000000000000791b */ /* 0x003fea0003800000 */
.L_x_7218:
[----:B------:R-:W-:Y:S01]  /*5ec0*/  HFMA2 R152, -RZ, RZ, 0, 9.5367431640625e-07 ;  /* 0x00000010ff987431 */ /* 0x000fe200000001ff */
[----:B------:R-:W-:-:S05]  /*5ed0*/  MOV R148, R149 ;  /* 0x0000009500947202 */ /* 0x000fca0000000f00 */
[----:B------:R-:W-:-:S05]  /*5ee0*/  FADD.FTZ R148, R147, R148 ;  /* 0x0000009493947221 */ /* 0x000fca0000010000 */
[----:B------:R-:W-:-:S07]  /*5ef0*/  MOV R151, R148 ;  /* 0x0000009400977202 */ /* 0x000fce0000000f00 */
[----:B------:R-:W-:Y:S05]  /*5f00*/  WARPSYNC.COLLECTIVE R150, `(.L_x_7219) ;  /* 0x0000000096087348 */ /* 0x000fea0003c00000 */
[----:B------:R0:W1:Y:S02]  /*5f10*/  SHFL.BFLY P3, R149, R151, R152, R153 ;  /* 0x0c00009897957389 */ /* 0x0000640000060099 */
[----:B01----:R-:W-:Y:S05]  /*5f20*/  ENDCOLLECTIVE ;  /* 0x000000000000791b */ /* 0x003fea0003800000 */
.L_x_7219:
[----:B------:R-:W-:Y:S05]  /*5f30*/  BRA `(.L_x_7220) ;  /* 0xffffffd800c07947 */ /* 0x000fea000383ffff */
.L_x_7221:
        /* <DEDUP_REMOVED lines=12> */
.L_x_71437:


//--------------------- .text._ZN10layer_norm13ln_fwd_kernelINS_13Kernel_traitsI6__halfS2_S2_S2_fjLj2048ELj1ELj4ELj1ELj16ENS_18Kernel_traits_baseILj2048ES2_S2_S2_S2_fjLj128EEEEELb0ELb0ELb1ELb0EEEvNS_9FwdParamsE --------------------------
	.section	.text._ZN10layer_norm13ln_fwd_kernelINS_13Kernel_traitsI6__halfS2_S2_S2_fjLj2048ELj1ELj4ELj1ELj16ENS_18Kernel_traits_baseILj2048ES2_S2_S2_S2_fjLj128EEEEELb0ELb0ELb1ELb0EEEvNS_9FwdParamsE,"ax",@progbits
	.align	128
        .global         _ZN10layer_norm13ln_fwd_kernelINS_13Kernel_traitsI6__halfS2_S2_S2_fjLj2048ELj1ELj4ELj1ELj16ENS_18Kernel_traits_baseILj2048ES2_S2_S2_S2_fjLj128EEEEELb0ELb0ELb1ELb0EEEvNS_9FwdParamsE
        .type           _ZN10layer_norm13ln_fwd_kernelINS_13Kernel_traitsI6__halfS2_S2_S2_fjLj2048ELj1ELj4ELj1ELj16ENS_18Kernel_traits_baseILj2048ES2_S2_S2_S2_fjLj128EEEEELb0ELb0ELb1ELb0EEEvNS_9FwdParamsE,@function
        .size           _ZN10layer_norm13ln_fwd_kernelINS_13Kernel_traitsI6__halfS2_S2_S2_fjLj2048ELj1ELj4ELj1ELj16ENS_18Kernel_traits_baseILj2048ES2_S2_S2_S2_fjLj128EEEEELb0ELb0ELb1ELb0EEEvNS_9FwdParamsE,(.L_x_71438 - _ZN10layer_norm13ln_fwd_kernelINS_13Kernel_traitsI6__halfS2_S2_S2_fjLj2048ELj1ELj4ELj1ELj16ENS_18Kernel_traits_baseILj2048ES2_S2_S2_S2_fjLj128EEEEELb0ELb0ELb1ELb0EEEvNS_9FwdParamsE)
        .other          _ZN10layer_norm13ln_fwd_kernelINS_13Kernel_traitsI6__halfS2_S2_S2_fjLj2048ELj1ELj4ELj1ELj16ENS_18Kernel_traits_baseILj2048ES2_S2_S2_S2_fjLj128EEEEELb0ELb0ELb1ELb0EEEvNS_9FwdParamsE,@"STO_CUDA_ENTRY STV_DEFAULT"
_ZN10layer_norm13ln_fwd_kernelINS_13Kernel_traitsI6__halfS2_S2_S2_fjLj2048ELj1ELj4ELj1ELj16ENS_18Kernel_traits_baseILj2048ES2_S2_S2_S2_fjLj128EEEEELb0ELb0ELb1ELb0EEEvNS_9FwdParamsE:
.text._ZN10layer_norm13ln_fwd_kernelINS_13Kernel_traitsI6__halfS2_S2_S2_fjLj2048ELj1ELj4ELj1ELj16ENS_18Kernel_traits_baseILj2048ES2_S2_S2_S2_fjLj128EEEEELb0ELb0ELb1ELb0EEEvNS_9FwdParamsE:
        /* <DEDUP_REMOVED lines=79> */
[----:B0-----:R-:W-:-:S04]  /*04f0*/  IMAD.WIDE.U32 R32, R35, 0x10, R32 ;  /* 0x0000001023207825 */ /* 0x001fc800078e0020 */
[----:B-1----:R-:W-:Y:S02]  /*0500*/  IMAD.WIDE.U32 R28, R35, 0x10, R28 ;  /* 0x00000010231c7825 */ /* 0x002fe400078e001c */
[----:B------:R-:W5:Y:S04]  /*0510*/  LDG.E.128 R32, desc[UR6][R32.64] ;  /* 0x0000000620207981 */ /* 0x000f68000c1e1d00 */
[----:B------:R-:W5:Y:S01]  /*0520*/  LD.E.128 R28, desc[UR6][R28.64] ;  /* 0x000000061c1c7980 */ /* 0x000f62000c101d00 */
[----:B------:R-:W-:Y:S05]  /*0530*/  BRA `(.L_x_7224) ;  /* 0x0000000400347947 */ /* 0x000fea0003800000 */
.L_x_7223:
        /* <DEDUP_REMOVED lines=77> */
.L_x_7224:
[----:B------:R-:W-:Y:S05]  /*0a10*/  BSYNC.RECONVERGENT B0 ;  /* 0x0000000000007941 */ /* 0x000fea0003800200 */
.L_x_7222:
[----:B------:R-:W0:Y:S01]  /*0a20*/  LDCU UR4, c[0x0][0x384] ;  /* 0x00007080ff0477ac */ /* 0x000e220008000800 */
[----:B------:R-:W1:Y:S01]  /*0a30*/  LDCU.U8 UR5, c[0x0][0x410] ;  /* 0x00008200ff0577ac */ /* 0x000e620008000000 */
[----:B------:R-:W2:Y:S01]  /*0a40*/  LDCU UR10, c[0x0][0x448] ;  /* 0x00008900ff0a77ac */ /* 0x000ea20008000800 */
[----:B------:R-:W3:Y:S01]  /*0a50*/  LDCU.64 UR8, c[0x0][0x3a0] ;  /* 0x00007400ff0877ac */ /* 0x000ee20008000a00 */
[----:B0-----:R-:W-:-:S13]  /*0a60*/  ISETP.GE.AND P0, PT, R3, UR4, PT ;  /* 0x0000000403007c0c */ /* 0x001fda000bf06270 */
[----:B-123--:R-:W-:Y:S05]  /*0a70*/  @P0 EXIT ;  /* 0x000000000000094d */ /* 0x00efea0003800000 */
.L_x_7290:
[----:B------:R-:W0:Y:S08]  /*0a80*/  LDC.64 R92, c[0x0][0x3f0] ;  /* 0x0000fc00ff5c7b82 */ /* 0x000e300000000a00 */
[----:B------:R-:W1:Y:S01]  /*0a90*/  LDC R140, c[0x0][0x388] ;  /* 0x0000e200ff8c7b82 */ /* 0x000e620000000800 */
[----:B0-----:R-:W-:-:S07]  /*0aa0*/  IMAD.WIDE R94, R3, 0x4, R92 ;  /* 0x00000004035e7825 */ /* 0x001fce00078e025c */
[----:B------:R-:W0:Y:S01]  /*0ab0*/  LDC.64 R92, c[0x0][0x3f8] ;  /* 0x0000fe00ff5c7b82 */ /* 0x000e220000000a00 */
[----:B------:R-:W2:Y:S01]  /*0ac0*/  LDG.E R143, desc[UR6][R94.64] ;  /* 0x000000065e8f7981 */ /* 0x000ea2000c1e1900 */
[----:B0-----:R-:W-:-:S05]  /*0ad0*/  IMAD.WIDE R92, R3, 0x4, R92 ;  /* 0x00000004035c7825 */ /* 0x001fca00078e025c */
[----:B-----5:R0:W5:Y:S01]  /*0ae0*/  LDG.E R141, desc[UR6][R92.64] ;  /* 0x000000065c8d7981 */ /* 0x020162000c1e1900 */
[----:B-1----:R-:W-:Y:S01]  /*0af0*/  IMAD R142, R3, R140, RZ ;  /* 0x0000008c038e7224 */ /* 0x002fe200078e02ff */
[----:B------:R-:W-:Y:S01]  /*0b00*/  ISETP.GE.U32.AND P5, PT, R2, 0x20, PT ;  /* 0x000000200200780c */ /* 0x000fe20003fa6070 */
[----:B------:R-:W-:Y:S03]  /*0b10*/  BSSY.RECONVERGENT B0, `(.L_x_7225) ;  /* 0x0000079000007945 */ /* 0x000fe60003800200 */
[----:B------:R-:W-:-:S04]  /*0b20*/  SHF.R.S32.HI R145, RZ, 0x1f, R142 ;  /* 0x0000001fff917819 */ /* 0x000fc8000001148e */
[----:B------:R-:W-:-:S04]  /*0b30*/  LEA.HI R145, R145, R142, RZ, 0x3 ;  /* 0x0000008e91917211 */ /* 0x000fc800078f18ff */
[----:B------:R-:W-:Y:S01]  /*0b40*/  LEA.HI.SX32 R142, R145, R0, 0x1d ;  /* 0x00000000918e7211 */ /* 0x000fe200078feaff */
[----:B------:R-:W-:Y:S01]  /*0b50*/  HFMA2 R145, -RZ, RZ, 0, 0 ;  /* 0x00000000ff917431 */ /* 0x000fe200000001ff */
[----:B--2---:R-:W-:-:S13]  /*0b60*/  ISETP.GE.AND P0, PT, R143, 0x1, PT ;  /* 0x000000018f00780c */ /* 0x004fda0003f06270 */
[----:B------:R-:W1:Y:S01]  /*0b70*/  @P0 S2R R144, SR_TID.X ;  /* 0x0000000000900919 */ /* 0x000e620000002100 */
[----:B------:R-:W-:-:S05]  /*0b80*/  @P0 IADD3 R147, PT, PT, R143, -0x1, RZ ;  /* 0xffffffff8f930810 */ /* 0x000fca0007ffe0ff */
[----:B------:R-:W-:-:S05]  /*0b90*/  @P0 IMAD R147, R147, R140, RZ ;  /* 0x0000008c93930224 */ /* 0x000fca00078e02ff */
[----:B------:R-:W-:-:S04]  /*0ba0*/  @P0 SHF.R.S32.HI R94, RZ, 0x1f, R147 ;  /* 0x0000001fff5e0819 */ /* 0x000fc80000011493 */
[----:B------:R-:W-:Y:S02]  /*0bb0*/  @P0 LEA.HI R147, R94, R147, RZ, 0x3 ;  /* 0x000000935e930211 */ /* 0x000fe400078f18ff */
[----:B-1----:R-:W-:-:S04]  /*0bc0*/  @P0 LOP3.LUT R0, R144, 0x1f, RZ, 0xc0, !PT ;  /* 0x0000001f90000812 */ /* 0x002fc800078ec0ff */
[----:B------:R-:W-:Y:S01]  /*0bd0*/  @P0 LEA.HI.SX32 R145, R147, R0, 0x1d ;  /* 0x0000000093910211 */ /* 0x000fe200078feaff */
[----:B0-----:R-:W-:Y:S06]  /*0be0*/  @!P5 BRA `(.L_x_7226) ;  /* 0x0000000400acd947 */ /* 0x001fec0003800000 */
[----:B------:R-:W-:Y:S04]  /*0bf0*/  BSSY.RECONVERGENT B1, `(.L_x_7227) ;  /* 0x0000005000017945 */ /* 0x000fe80003800200 */
[----:B------:R-:W-:Y:S05]  /*0c00*/  @!P0 BRA `(.L_x_7228) ;  /* 0x00000000000c8947 */ /* 0x000fea0003800000 */
[----:B------:R-:W0:Y:S02]  /*0c10*/  LDC.64 R24, c[0x0][0x390] ;  /* 0x0000e400ff187b82 */ /* 0x000e240000000a00 */
[----:B0-----:R-:W-:-:S06]  /*0c20*/  IMAD.WIDE.U32 R24, R145, 0x10, R24 ;  /* 0x0000001091187825 */ /* 0x001fcc00078e0018 */
[----:B------:R-:W5:Y:S02]  /*0c30*/  LDG.E.128 R24, desc[UR6][R24.64] ;  /* 0x0000000618187981 */ /* 0x000f64000c1e1d00 */
.L_x_7228:
[----:B------:R-:W-:Y:S05]  /*0c40*/  BSYNC.RECONVERGENT B1 ;  /* 0x0000000000017941 */ /* 0x000fea0003800200 */
.L_x_7227:
        /* <DEDUP_REMOVED lines=8> */
[----:B-----5:R-:W-:Y:S02]  /*0cd0*/  @P1 HADD2.F32 R11, -RZ, R24.H1_H1 ;  /* 0x30000018ff0b1230 */ /* 0x020fe40000004100 */
[----:B------:R-:W-:-:S05]  /*0ce0*/  @P1 HADD2.F32 R100, -RZ, R25.H0_H0 ;  /* 0x20000019ff641230 */ /* 0x000fca0000004100 */
[----:B------:R-:W1:Y:S08]  /*0cf0*/  @P1 LDC R115, c[0x0][0x40c] ;  /* 0x00010300ff731b82 */ /* 0x000e700000000800 */
[----:B------:R-:W3:Y:S08]  /*0d00*/  @P1 LDC R116, c[0x0][0x40c] ;  /* 0x00010300ff741b82 */ /* 0x000ef00000000800 */
[----:B------:R-:W4:Y:S08]  /*0d10*/  @P1 LDC R146, c[0x0][0x40c] ;  /* 0x00010300ff921b82 */ /* 0x000f300000000800 */
[----:B------:R-:W4:Y:S08]  /*0d20*/  @P1 LDC R147, c[0x0][0x40c] ;  /* 0x00010300ff931b82 */ /* 0x000f300000000800 */
[----:B------:R-:W4:Y:S08]  /*0d30*/  @P1 LDC R148, c[0x0][0x40c] ;  /* 0x00010300ff941b82 */ /* 0x000f300000000800 */
[----:B------:R-:W4:Y:S08]  /*0d40*/  @P1 LDC R144, c[0x0][0x40c] ;  /* 0x00010300ff901b82 */ /* 0x000f300000000800 */
[----:B------:R-:W4:Y:S01]  /*0d50*/  @P1 LDC R149, c[0x0][0x40c] ;  /* 0x00010300ff951b82 */ /* 0x000f220000000800 */
[----:B--2---:R-:W-:-:S02]  /*0d60*/  HADD2.F32 R4, -RZ, R92.H1_H1 ;  /* 0x3000005cff047230 */ /* 0x004fc40000004100 */
[----:B------:R-:W-:Y:S02]  /*0d70*/  HADD2.F32 R99, -RZ, R93.H0_H0 ;  /* 0x2000005dff637230 */ /* 0x000fe40000004100 */
[----:B------:R-:W-:Y:S02]  /*0d80*/  HADD2.F32 R117, -RZ, R95.H1_H1 ;  /* 0x3000005fff757230 */ /* 0x000fe40000004100 */
[----:B0-----:R-:W-:Y:S01]  /*0d90*/  @P1 FFMA.FTZ R4, R11, R12, R4 ;  /* 0x0000000c0b041223 */ /* 0x001fe20000010004 */
[----:B------:R-:W-:Y:S01]  /*0da0*/  HADD2.F32 R12, -RZ, R93.H1_H1 ;  /* 0x3000005dff0c7230 */ /* 0x000fe20000004100 */
[----:B------:R-:W-:Y:S01]  /*0db0*/  @!P1 MOV R11, R99 ;  /* 0x00000063000b9202 */ /* 0x000fe20000000f00 */
[----:B------:R-:W-:Y:S02]  /*0dc0*/  @P1 HADD2.F32 R93, -RZ, R25.H1_H1 ;  /* 0x30000019ff5d1230 */ /* 0x000fe40000004100 */
[----:B-1----:R-:W-:Y:S01]  /*0dd0*/  @P1 FFMA.FTZ R11, R100, R115, R99 ;  /* 0x00000073640b1223 */ /* 0x002fe20000010063 */
[----:B------:R-:W-:-:S02]  /*0de0*/  HADD2.F32 R99, -RZ, R94.H0_H0 ;  /* 0x2000005eff637230 */ /* 0x000fc40000004100 */
[----:B------:R-:W-:Y:S02]  /*0df0*/  HADD2.F32 R100, -RZ, R94.H1_H1 ;  /* 0x3000005eff647230 */ /* 0x000fe40000004100 */
[----:B---3--:R-:W-:Y:S01]  /*0e00*/  @P1 FFMA.FTZ R12, R93, R116, R12 ;  /* 0x000000745d0c1223 */ /* 0x008fe2000001000c */
[--C-:B------:R-:W-:Y:S02]  /*0e10*/  @P1 HADD2.F32 R94, -RZ, R26.reuse.H0_H0 ;  /* 0x2000001aff5e1230 */ /* 0x100fe40000004100 */
[----:B------:R-:W-:Y:S02]  /*0e20*/  @P1 HADD2.F32 R93, -RZ, R26.H1_H1 ;  /* 0x3000001aff5d1230 */ /* 0x000fe40000004100 */
[----:B------:R-:W-:Y:S02]  /*0e30*/  HADD2.F32 R115, -RZ, R92.H0_H0 ;  /* 0x2000005cff737230 */ /* 0x000fe40000004100 */
[----:B----4-:R-:W-:Y:S01]  /*0e40*/  @P1 FFMA.FTZ R99, R94, R146, R99 ;  /* 0x000000925e631223 */ /* 0x010fe20000010063 */
[----:B------:R-:W-:-:S02]  /*0e50*/  HADD2.F32 R116, -RZ, R95.H0_H0 ;  /* 0x2000005fff747230 */ /* 0x000fc40000004100 */
[----:B------:R-:W-:Y:S01]  /*0e60*/  @P1 FFMA.FTZ R100, R93, R147, R100 ;  /* 0x000000935d641223 */ /* 0x000fe20000010064 */
[--C-:B------:R-:W-:Y:S02]  /*0e70*/  @P1 HADD2.F32 R93, -RZ, R27.reuse.H0_H0 ;  /* 0x2000001bff5d1230 */ /* 0x100fe40000004100 */
[----:B------:R-:W-:Y:S01]  /*0e80*/  @P1 HADD2.F32 R92, -RZ, R24.H0_H0 ;  /* 0x20000018ff5c1230 */ /* 0x000fe20000004100 */
[----:B------:R-:W-:Y:S01]  /*0e90*/  F2FP.F16.F32.PACK_AB R146, RZ, R99 ;  /* 0x00000063ff92723e */ /* 0x000fe200000000ff */
[----:B------:R-:W-:Y:S02]  /*0ea0*/  @P1 HADD2.F32 R94, -RZ, R27.H1_H1 ;  /* 0x3000001bff5e1230 */ /* 0x000fe40000004100 */
[----:B------:R-:W-:Y:S01]  /*0eb0*/  @P1 FFMA.FTZ R116, R93, R148, R116 ;  /* 0x000000945d741223 */ /* 0x000fe20000010074 */
[----:B------:R-:W-:Y:S01]  /*0ec0*/  F2FP.F16.F32.PACK_AB R93, RZ, R11 ;  /* 0x0000000bff5d723e */ /* 0x000fe200000000ff */
[----:B------:R-:W-:Y:S01]  /*0ed0*/  @P1 FFMA.FTZ R115, R92, R144, R115 ;  /* 0x000000905c731223 */ /* 0x000fe20000010073 */
[----:B------:R-:W-:Y:S01]  /*0ee0*/  F2FP.F16.F32.PACK_AB R144, RZ, R4 ;  /* 0x00000004ff90723e */ /* 0x000fe200000000ff */
[----:B------:R-:W-:Y:S01]  /*0ef0*/  @P1 FFMA.FTZ R117, R94, R149, R117 ;  /* 0x000000955e751223 */ /* 0x000fe20000010075 */
[----:B------:R-:W-:-:S02]  /*0f00*/  F2FP.F16.F32.PACK_AB R94, RZ, R12 ;  /* 0x0000000cff5e723e */ /* 0x000fc400000000ff */
[----:B------:R-:W-:Y:S02]  /*0f10*/  F2FP.F16.F32.PACK_AB R147, RZ, R100 ;  /* 0x00000064ff93723e */ /* 0x000fe400000000ff */
[----:B------:R-:W-:Y:S02]  /*0f20*/  F2FP.F16.F32.PACK_AB R148, RZ, R116 ;  /* 0x00000074ff94723e */ /* 0x000fe400000000ff */
[----:B------:R-:W-:Y:S02]  /*0f30*/  F2FP.F16.F32.PACK_AB R92, RZ, R115 ;  /* 0x00000073ff5c723e */ /* 0x000fe400000000ff */
[----:B------:R-:W-:Y:S02]  /*0f40*/  F2FP.F16.F32.PACK_AB R95, RZ, R117 ;  /* 0x00000075ff5f723e */ /* 0x000fe400000000ff */
[----:B------:R-:W-:Y:S02]  /*0f50*/  PRMT R93, R93, 0x5410, R94 ;  /* 0x000054105d5d7816 */ /* 0x000fe4000000005e */
[----:B------:R-:W-:-:S02]  /*0f60*/  PRMT R94, R146, 0x5410, R147 ;  /* 0x00005410925e7816 */ /* 0x000fc40000000093 */
[----:B------:R-:W-:Y:S02]  /*0f70*/  PRMT R92, R92, 0x5410, R144 ;  /* 0x000054105c5c7816 */ /* 0x000fe40000000090 */
[----:B------:R-:W-:Y:S01]  /*0f80*/  PRMT R95, R148, 0x5410, R95 ;  /* 0x00005410945f7816 */ /* 0x000fe2000000005f */
[----:B------:R-:W-:Y:S06]  /*0f90*/  BRA `(.L_x_7230) ;  /* 0x0000000000ac7947 */ /* 0x000fec0003800000 */
.L_x_7229:
[----:B------:R-:W0:Y:S01]  /*0fa0*/  @P0 LDC R95, c[0x0][0x40c] ;  /* 0x00010300ff5f0b82 */ /* 0x000e220000000800 */
[----:B------:R-:W-:Y:S02]  /*0fb0*/  HFMA2 R11, -RZ, RZ, 0, 0 ;  /* 0x00000000ff0b7431 */ /* 0x000fe400000001ff */
[--C-:B-----5:R-:W-:Y:S02]  /*0fc0*/  @P0 HADD2.F32 R92, -RZ, R24.reuse.H1_H1 ;  /* 0x30000018ff5c0230 */ /* 0x120fe40000004100 */
[----:B------:R-:W-:Y:S02]  /*0fd0*/  HFMA2 R115, -RZ, RZ, 0, 0 ;  /* 0x00000000ff737431 */ /* 0x000fe400000001ff */
[----:B------:R-:W-:Y:S01]  /*0fe0*/  @P0 HADD2.F32 R94, -RZ, R25.H0_H0 ;  /* 0x20000019ff5e0230 */ /* 0x000fe20000004100 */
[----:B------:R-:W-:Y:S01]  /*0ff0*/  MOV R4, RZ ;  /* 0x000000ff00047202 */ /* 0x000fe20000000f00 */
[----:B------:R-:W-:Y:S01]  /*1000*/  @P0 HADD2.F32 R12, -RZ, R24.H0_H0 ;  /* 0x20000018ff0c0230 */ /* 0x000fe20000004100 */
[----:B------:R-:W-:Y:S01]  /*1010*/  CS2R R116, SRZ ;  /* 0x0000000000747805 */ /* 0x000fe2000001ff00 */
[----:B------:R-:W1:Y:S01]  /*1020*/  @P0 LDC R99, c[0x0][0x40c] ;  /* 0x00010300ff630b82 */ /* 0x000e620000000800 */
[----:B------:R-:W-:Y:S01]  /*1030*/  @P0 HADD2.F32 R148, -RZ, R27.H1_H1 ;  /* 0x3000001bff940230 */ /* 0x000fe20000004100 */
[----:B------:R-:W-:-:S06]  /*1040*/  MOV R100, RZ ;  /* 0x000000ff00647202 */ /* 0x000fcc0000000f00 */
[----:B------:R-:W2:Y:S08]  /*1050*/  @P0 LDC R93, c[0x0][0x40c] ;  /* 0x00010300ff5d0b82 */ /* 0x000eb00000000800 */
[----:B------:R-:W3:Y:S01]  /*1060*/  @P0 LDC R147, c[0x0][0x40c] ;  /* 0x00010300ff930b82 */ /* 0x000ee20000000800 */
[----:B0-----:R-:W-:Y:S01]  /*1070*/  @P0 FMUL.FTZ R4, R92, R95 ;  /* 0x0000005f5c040220 */ /* 0x001fe20000410000 */
[----:B------:R-:W-:-:S02]  /*1080*/  @P0 HADD2.F32 R92, -RZ, R25.H1_H1 ;  /* 0x30000019ff5c0230 */ /* 0x000fc40000004100 */
[----:B------:R-:W-:-:S04]  /*1090*/  @P0 HADD2.F32 R95, -RZ, R27.H0_H0 ;  /* 0x2000001bff5f0230 */ /* 0x000fc80000004100 */
[----:B------:R-:W0:Y:S01]  /*10a0*/  @P0 LDC R144, c[0x0][0x40c] ;  /* 0x00010300ff900b82 */ /* 0x000e220000000800 */
[----:B-1----:R-:W-:Y:S01]  /*10b0*/  @P0 FMUL.FTZ R11, R94, R99 ;  /* 0x000000635e0b0220 */ /* 0x002fe20000410000 */
[----:B------:R-:W-:Y:S02]  /*10c0*/  HFMA2 R99, -RZ, RZ, 0, 0 ;  /* 0x00000000ff637431 */ /* 0x000fe400000001ff */
[----:B------:R-:W-:-:S04]  /*10d0*/  @P0 HADD2.F32 R94, -RZ, R26.H1_H1 ;  /* 0x3000001aff5e0230 */ /* 0x000fc80000004100 */
[----:B------:R-:W1:Y:S01]  /*10e0*/  @P0 LDC R149, c[0x0][0x40c] ;  /* 0x00010300ff950b82 */ /* 0x000e620000000800 */
[----:B--2---:R-:W-:Y:S01]  /*10f0*/  @P0 FMUL.FTZ R115, R12, R93 ;  /* 0x0000005d0c730220 */ /* 0x004fe20000410000 */
[----:B------:R-:W-:Y:S01]  /*1100*/  @P0 HADD2.F32 R93, -RZ, R26.H0_H0 ;  /* 0x2000001aff5d0230 */ /* 0x000fe20000004100 */
[----:B------:R-:W-:-:S05]  /*1110*/  MOV R12, RZ ;  /* 0x000000ff000c7202 */ /* 0x000fca0000000f00 */
[----:B------:R-:W2:Y:S01]  /*1120*/  @P0 LDC R146, c[0x0][0x40c] ;  /* 0x00010300ff920b82 */ /* 0x000ea20000000800 */
[----:B---3--:R-:W-:Y:S01]  /*1130*/  @P0 FMUL.FTZ R12, R92, R147 ;  /* 0x000000935c0c0220 */ /* 0x008fe20000410000 */
[----:B------:R-:W-:-:S06]  /*1140*/  F2FP.F16.F32.PACK_AB R92, RZ, R115 ;  /* 0x00000073ff5c723e */ /* 0x000fcc00000000ff */
[----:B------:R-:W3:Y:S01]  /*1150*/  @P0 LDC R151, c[0x0][0x40c] ;  /* 0x00010300ff970b82 */ /* 0x000ee20000000800 */
[----:B0-----:R-:W-:Y:S01]  /*1160*/  @P0 FMUL.FTZ R99, R93, R144 ;  /* 0x000000905d630220 */ /* 0x001fe20000410000 */
[----:B------:R-:W-:-:S04]  /*1170*/  F2FP.F16.F32.PACK_AB R93, RZ, R4 ;  /* 0x00000004ff5d723e */ /* 0x000fc800000000ff */
[----:B------:R-:W-:Y:S01]  /*1180*/  F2FP.F16.F32.PACK_AB R144, RZ, R99 ;  /* 0x00000063ff90723e */ /* 0x000fe200000000ff */
[----:B-1----:R-:W-:Y:S01]  /*1190*/  @P0 FMUL.FTZ R100, R94, R149 ;  /* 0x000000955e640220 */ /* 0x002fe20000410000 */
[----:B------:R-:W-:Y:S02]  /*11a0*/  F2FP.F16.F32.PACK_AB R94, RZ, R11 ;  /* 0x0000000bff5e723e */ /* 0x000fe400000000ff */
[----:B------:R-:W-:Y:S01]  /*11b0*/  PRMT R92, R92, 0x5410, R93 ;  /* 0x000054105c5c7816 */ /* 0x000fe2000000005d */
[----:B--2---:R-:W-:Y:S01]  /*11c0*/  @P0 FMUL.FTZ R116, R95, R146 ;  /* 0x000000925f740220 */ /* 0x004fe20000410000 */
[----:B------:R-:W-:Y:S02]  /*11d0*/  F2FP.F16.F32.PACK_AB R95, RZ, R12 ;  /* 0x0000000cff5f723e */ /* 0x000fe400000000ff */
[----:B------:R-:W-:Y:S02]  /*11e0*/  F2FP.F16.F32.PACK_AB R146, RZ, R100 ;  /* 0x00000064ff92723e */ /* 0x000fe400000000ff */
[----:B------:R-:W-:-:S02]  /*11f0*/  F2FP.F16.F32.PACK_AB R147, RZ, R116 ;  /* 0x00000074ff93723e */ /* 0x000fc400000000ff */
[----:B------:R-:W-:Y:S01]  /*1200*/  PRMT R93, R94, 0x5410, R95 ;  /* 0x000054105e5d7816 */ /* 0x000fe2000000005f */
[----:B---3--:R-:W-:Y:S01]  /*1210*/  @P0 FMUL.FTZ R117, R148, R151 ;  /* 0x0000009794750220 */ /* 0x008fe20000410000 */
[----:B------:R-:W-:-:S04]  /*1220*/  PRMT R94, R144, 0x5410, R146 ;  /* 0x00005410905e7816 */ /* 0x000fc80000000092 */
[----:B------:R-:W-:-:S04]  /*1230*/  F2FP.F16.F32.PACK_AB R148, RZ, R117 ;  /* 0x00000075ff94723e */ /* 0x000fc800000000ff */
[----:B------:R-:W-:-:S07]  /*1240*/  PRMT R95, R147, 0x5410, R148 ;  /* 0x00005410935f7816 */ /* 0x000fce0000000094 */
.L_x_7230:
[----:B------:R-:W0:Y:S01]  /*1250*/  LDC.64 R146, c[0x0][0x3a8] ;  /* 0x0000ea00ff927b82 */ /* 0x000e220000000a00 */
[----:B------:R-:W-:Y:S01]  /*1260*/  IADD3 R145, PT, PT, R145, 0x20, RZ ;  /* 0x0000002091917810 */ /* 0x000fe20007ffe0ff */
[C---:B0-----:R-:W-:Y:S01]  /*1270*/  IMAD.WIDE.U32 R146, R142.reuse, 0x10, R146 ;  /* 0x000000108e927825 */ /* 0x041fe200078e0092 */
[----:B------:R-:W-:-:S04]  /*1280*/  IADD3 R142, PT, PT, R142, 0x20, RZ ;  /* 0x000000208e8e7810 */ /* 0x000fc80007ffe0ff */
[----:B------:R0:W-:Y:S03]  /*1290*/  STG.E.128 desc[UR6][R146.64], R92 ;  /* 0x0000005c92007986 */ /* 0x0001e6000c101d06 */
.L_x_7226:
[----:B------:R-:W-:Y:S05]  /*12a0*/  BSYNC.RECONVERGENT B0 ;  /* 0x0000000000007941 */ /* 0x000fea0003800200 */
.L_x_7225:
[----:B------:R-:W-:Y:S01]  /*12b0*/  ISETP.GE.U32.AND P1, PT, R2, 0x40, PT ;  /* 0x000000400200780c */ /* 0x000fe20003f26070 */
[----:B------:R-:W-:Y:S03]  /*12c0*/  BSSY.RECONVERGENT B0, `(.L_x_7231) ;  /* 0x000006d000007945 */ /* 0x000fe60003800200 */
[----:B------:R-:W-:-:S09]  /*12d0*/  P2R R144, PR, RZ, 0x2 ;  /* 0x00000002ff907803 */ /* 0x000fd20000000000 */
[----:B------:R-:W-:Y:S05]  /*12e0*/  @!P1 BRA `(.L_x_7232) ;  /* 0x0000000400a89947 */ /* 0x000fea0003800000 */
[----:B------:R-:W-:Y:S04]  /*12f0*/  BSSY.RECONVERGENT B1, `(.L_x_7233) ;  /* 0x0000005000017945 */ /* 0x000fe80003800200 */
[----:B------:R-:W-:Y:S05]  /*1300*/  @!P0 BRA `(.L_x_7234) ;  /* 0x00000000000c8947 */ /* 0x000fea0003800000 */
[----:B------:R-:W1:Y:S02]  /*1310*/  LDC.64 R24, c[0x0][0x390] ;  /* 0x0000e400ff187b82 */ /* 0x000e640000000a00 */
[----:B-1----:R-:W-:-:S06]  /*1320*/  IMAD.WIDE.U32 R24, R145, 0x10, R24 ;  /* 0x0000001091187825 */ /* 0x002fcc00078e0018 */
[----:B------:R-:W5:Y:S02]  /*1330*/  LDG.E.128 R24, desc[UR6][R24.64] ;  /* 0x0000000618187981 */ /* 0x000f64000c1e1d00 */
.L_x_7234:
[----:B------:R-:W-:Y:S05]  /*1340*/  BSYNC.RECONVERGENT B1 ;  /* 0x0000000000017941 */ /* 0x000fea0003800200 */
.L_x_7233:
        /* <DEDUP_REMOVED lines=21> */
[----:B------:R-:W-:Y:S02]  /*14a0*/  HADD2.F32 R14, -RZ, R93.H1_H1 ;  /* 0x3000005dff0e7230 */ /* 0x000fe40000004100 */
[----:B-1----:R-:W-:Y:S01]  /*14b0*/  @P1 FFMA.FTZ R13, R102, R118, R13 ;  /* 0x00000076660d1223 */ /* 0x002fe2000001000d */
[----:B------:R-:W-:Y:S02]  /*14c0*/  @P1 HADD2.F32 R93, -RZ, R25.H1_H1 ;  /* 0x30000019ff5d1230 */ /* 0x000fe40000004100 */
[----:B------:R-:W-:-:S02]  /*14d0*/  HADD2.F32 R102, -RZ, R94.H1_H1 ;  /* 0x3000005eff667230 */ /* 0x000fc40000004100 */
[----:B------:R-:W-:Y:S02]  /*14e0*/  HADD2.F32 R101, -RZ, R94.H0_H0 ;  /* 0x2000005eff657230 */ /* 0x000fe40000004100 */
[----:B---3--:R-:W-:Y:S01]  /*14f0*/  @P1 FFMA.FTZ R14, R93, R119, R14 ;  /* 0x000000775d0e1223 */ /* 0x008fe2000001000e */
[----:B------:R-:W-:Y:S02]  /*1500*/  @P1 HADD2.F32 R93, -RZ, R26.H1_H1 ;  /* 0x3000001aff5d1230 */ /* 0x000fe40000004100 */
[----:B------:R-:W-:Y:S02]  /*1510*/  HADD2.F32 R118, -RZ, R92.H0_H0 ;  /* 0x2000005cff767230 */ /* 0x000fe40000004100 */
[----:B------:R-:W-:Y:S02]  /*1520*/  HADD2.F32 R119, -RZ, R95.H0_H0 ;  /* 0x2000005fff777230 */ /* 0x000fe40000004100 */
[----:B----4-:R-:W-:Y:S01]  /*1530*/  @P1 FFMA.FTZ R102, R93, R148, R102 ;  /* 0x000000945d661223 */ /* 0x010fe20000010066 */
[----:B------:R-:W-:-:S02]  /*1540*/  @P1 HADD2.F32 R94, -RZ, R26.H0_H0 ;  /* 0x2000001aff5e1230 */ /* 0x000fc40000004100 */
[--C-:B------:R-:W-:Y:S02]  /*1550*/  @P1 HADD2.F32 R92, -RZ, R27.reuse.H0_H0 ;  /* 0x2000001bff5c1230 */ /* 0x100fe40000004100 */
[----:B------:R-:W-:Y:S02]  /*1560*/  @P1 HADD2.F32 R93, -RZ, R24.H0_H0 ;  /* 0x20000018ff5d1230 */ /* 0x000fe40000004100 */
[----:B------:R-:W-:Y:S01]  /*1570*/  @P1 FFMA.FTZ R101, R94, R147, R101 ;  /* 0x000000935e651223 */ /* 0x000fe20000010065 */
        /* <DEDUP_REMOVED lines=11> */
[----:B------:R-:W-:Y:S02]  /*1630*/  F2FP.F16.F32.PACK_AB R95, RZ, R120 ;  /* 0x00000078ff5f723e */ /* 0x000fe400000000ff */
[----:B------:R-:W-:-:S02]  /*1640*/  PRMT R93, R93, 0x5410, R94 ;  /* 0x000054105d5d7816 */ /* 0x000fc4000000005e */
[----:B------:R-:W-:Y:S02]  /*1650*/  PRMT R94, R147, 0x5410, R148 ;  /* 0x00005410935e7816 */ /* 0x000fe40000000094 */
[----:B------:R-:W-:Y:S02]  /*1660*/  PRMT R92, R92, 0x5410, R146 ;  /* 0x000054105c5c7816 */ /* 0x000fe40000000092 */
[----:B------:R-:W-:Y:S01]  /*1670*/  PRMT R95, R149, 0x5410, R95 ;  /* 0x00005410955f7816 */ /* 0x000fe2000000005f */
[----:B------:R-:W-:Y:S06]  /*1680*/  BRA `(.L_x_7236) ;  /* 0x0000000000ac7947 */ /* 0x000fec0003800000 */
.L_x_7235:
[----:B0-----:R-:W0:Y:S01]  /*1690*/  @P0 LDC R93, c[0x0][0x40c] ;  /* 0x00010300ff5d0b82 */ /* 0x001e220000000800 */
[--C-:B-----5:R-:W-:Y:S02]  /*16a0*/  @P0 HADD2.F32 R14, -RZ, R24.reuse.H0_H0 ;  /* 0x20000018ff0e0230 */ /* 0x120fe40000004100 */
[----:B------:R-:W-:Y:S02]  /*16b0*/  HFMA2 R5, -RZ, RZ, 0, 0 ;  /* 0x00000000ff057431 */ /* 0x000fe400000001ff */
[----:B------:R-:W-:Y:S01]  /*16c0*/  @P0 HADD2.F32 R92, -RZ, R24.H1_H1 ;  /* 0x30000018ff5c0230 */ /* 0x000fe20000004100 */
[----:B------:R-:W-:Y:S01]  /*16d0*/  CS2R R118, SRZ ;  /* 0x0000000000767805 */ /* 0x000fe2000001ff00 */
[----:B------:R-:W-:Y:S01]  /*16e0*/  @P0 HADD2.F32 R94, -RZ, R25.H0_H0 ;  /* 0x20000019ff5e0230 */ /* 0x000fe20000004100 */
[----:B------:R-:W-:Y:S01]  /*16f0*/  MOV R13, RZ ;  /* 0x000000ff000d7202 */ /* 0x000fe20000000f00 */
[----:B------:R-:W-:Y:S01]  /*1700*/  HFMA2 R102, -RZ, RZ, 0, 0 ;  /* 0x00000000ff667431 */ /* 0x000fe200000001ff */
[----:B------:R-:W1:Y:S01]  /*1710*/  @P0 LDC R95, c[0x0][0x40c] ;  /* 0x00010300ff5f0b82 */ /* 0x000e620000000800 */
[----:B------:R-:W-:Y:S01]  /*1720*/  @P0 HADD2.F32 R150, -RZ, R27.H1_H1 ;  /* 0x3000001bff960230 */ /* 0x000fe20000004100 */
[----:B------:R-:W-:-:S06]  /*1730*/  MOV R120, RZ ;  /* 0x000000ff00787202 */ /* 0x000fcc0000000f00 */
[----:B------:R-:W2:Y:S08]  /*1740*/  @P0 LDC R101, c[0x0][0x40c] ;  /* 0x00010300ff650b82 */ /* 0x000eb00000000800 */
[----:B------:R-:W3:Y:S01]  /*1750*/  @P0 LDC R147, c[0x0][0x40c] ;  /* 0x00010300ff930b82 */ /* 0x000ee20000000800 */
[----:B0-----:R-:W-:Y:S01]  /*1760*/  @P0 FMUL.FTZ R118, R14, R93 ;  /* 0x0000005d0e760220 */ /* 0x001fe20000410000 */
[----:B------:R-:W-:-:S02]  /*1770*/  HFMA2 R14, -RZ, RZ, 0, 0 ;  /* 0x00000000ff0e7431 */ /* 0x000fc400000001ff */
[----:B------:R-:W-:-:S04]  /*1780*/  @P0 HADD2.F32 R93, -RZ, R26.H0_H0 ;  /* 0x2000001aff5d0230 */ /* 0x000fc80000004100 */
[----:B------:R-:W0:Y:S01]  /*1790*/  @P0 LDC R146, c[0x0][0x40c] ;  /* 0x00010300ff920b82 */ /* 0x000e220000000800 */
[----:B-1----:R-:W-:Y:S01]  /*17a0*/  @P0 FMUL.FTZ R5, R92, R95 ;  /* 0x0000005f5c050220 */ /* 0x002fe20000410000 */
[----:B------:R-:W-:Y:S02]  /*17b0*/  @P0 HADD2.F32 R92, -RZ, R25.H1_H1 ;  /* 0x30000019ff5c0230 */ /* 0x000fe40000004100 */
[----:B------:R-:W-:-:S04]  /*17c0*/  @P0 HADD2.F32 R95, -RZ, R27.H0_H0 ;  /* 0x2000001bff5f0230 */ /* 0x000fc80000004100 */
[----:B------:R-:W1:Y:S01]  /*17d0*/  @P0 LDC R149, c[0x0][0x40c] ;  /* 0x00010300ff950b82 */ /* 0x000e620000000800 */
[----:B--2---:R-:W-:Y:S01]  /*17e0*/  @P0 FMUL.FTZ R13, R94, R101 ;  /* 0x000000655e0d0220 */ /* 0x004fe20000410000 */
[----:B------:R-:W-:Y:S01]  /*17f0*/  @P0 HADD2.F32 R94, -RZ, R26.H1_H1 ;  /* 0x3000001aff5e0230 */ /* 0x000fe20000004100 */
        /* <DEDUP_REMOVED lines=10> */
[----:B------:R-:W-:Y:S02]  /*18a0*/  PRMT R92, R92, 0x5410, R93 ;  /* 0x000054105c5c7816 */ /* 0x000fe4000000005d */
[----:B------:R-:W-:Y:S01]  /*18b0*/  F2FP.F16.F32.PACK_AB R147, RZ, R102 ;  /* 0x00000066ff93723e */ /* 0x000fe200000000ff */
[----:B--2---:R-:W-:Y:S01]  /*18c0*/  @P0 FMUL.FTZ R119, R95, R148 ;  /* 0x000000945f770220 */ /* 0x004fe20000410000 */
[----:B------:R-:W-:-:S04]  /*18d0*/  F2FP.F16.F32.PACK_AB R95, RZ, R14 ;  /* 0x0000000eff5f723e */ /* 0x000fc800000000ff */
[----:B------:R-:W-:Y:S02]  /*18e0*/  F2FP.F16.F32.PACK_AB R148, RZ, R119 ;  /* 0x00000077ff94723e */ /* 0x000fe400000000ff */
[----:B------:R-:W-:Y:S01]  /*18f0*/  PRMT R93, R94, 0x5410, R95 ;  /* 0x000054105e5d7816 */ /* 0x000fe2000000005f */
[----:B---3--:R-:W-:Y:S01]  /*1900*/  @P0 FMUL.FTZ R120, R150, R151 ;  /* 0x0000009796780220 */ /* 0x008fe20000410000 */
[----:B------:R-:W-:-:S04]  /*1910*/  PRMT R94, R146, 0x5410, R147 ;  /* 0x00005410925e7816 */ /* 0x000fc80000000093 */
[----:B------:R-:W-:-:S04]  /*1920*/  F2FP.F16.F32.PACK_AB R149, RZ, R120 ;  /* 0x00000078ff95723e */ /* 0x000fc800000000ff */
[----:B------:R-:W-:-:S07]  /*1930*/  PRMT R95, R148, 0x5410, R149 ;  /* 0x00005410945f7816 */ /* 0x000fce0000000095 */
.L_x_7236:
[----:B------:R-:W0:Y:S01]  /*1940*/  LDC.64 R146, c[0x0][0x3a8] ;  /* 0x0000ea00ff927b82 */ /* 0x000e220000000a00 */
[----:B------:R-:W-:Y:S01]  /*1950*/  IADD3 R145, PT, PT, R145, 0x20, RZ ;  /* 0x0000002091917810 */ /* 0x000fe20007ffe0ff */
[C---:B0-----:R-:W-:Y:S01]  /*1960*/  IMAD.WIDE.U32 R146, R142.reuse, 0x10, R146 ;  /* 0x000000108e927825 */ /* 0x041fe200078e0092 */
[----:B------:R-:W-:-:S04]  /*1970*/  IADD3 R142, PT, PT, R142, 0x20, RZ ;  /* 0x000000208e8e7810 */ /* 0x000fc80007ffe0ff */
[----:B------:R1:W-:Y:S03]  /*1980*/  STG.E.128 desc[UR6][R146.64], R92 ;  /* 0x0000005c92007986 */ /* 0x0003e6000c101d06 */
.L_x_7232:
[----:B------:R-:W-:Y:S05]  /*1990*/  BSYNC.RECONVERGENT B0 ;  /* 0x0000000000007941 */ /* 0x000fea0003800200 */
.L_x_7231:
[----:B------:R-:W-:Y:S01]  /*19a0*/  ISETP.GE.U32.AND P1, PT, R2, 0x60, PT ;  /* 0x000000600200780c */ /* 0x000fe20003f26070 */
[----:B------:R-:W-:Y:S03]  /*19b0*/  BSSY.RECONVERGENT B0, `(.L_x_7237) ;  /* 0x000006d000007945 */ /* 0x000fe60003800200 */
[----:B01----:R-:W-:-:S09]  /*19c0*/  P2R R146, PR, RZ, 0x2 ;  /* 0x00000002ff927803 */ /* 0x003fd20000000000 */
[----:B------:R-:W-:Y:S05]  /*19d0*/  @!P1 BRA `(.L_x_7238) ;  /* 0x0000000400a89947 */ /* 0x000fea0003800000 */
[----:B------:R-:W-:Y:S04]  /*19e0*/  BSSY.RECONVERGENT B1, `(.L_x_7239) ;  /* 0x0000005000017945 */ /* 0x000fe80003800200 */
[----:B------:R-:W-:Y:S05]  /*19f0*/  @!P0 BRA `(.L_x_7240) ;  /* 0x00000000000c8947 */ /* 0x000fea0003800000 */
[----:B------:R-:W0:Y:S02]  /*1a00*/  LDC.64 R24, c[0x0][0x390] ;  /* 0x0000e400ff187b82 */ /* 0x000e240000000a00 */
[----:B0-----:R-:W-:-:S06]  /*1a10*/  IMAD.WIDE.U32 R24, R145, 0x10, R24 ;  /* 0x0000001091187825 */ /* 0x001fcc00078e0018 */
[----:B------:R-:W5:Y:S02]  /*1a20*/  LDG.E.128 R24, desc[UR6][R24.64] ;  /* 0x0000000618187981 */ /* 0x000f64000c1e1d00 */
.L_x_7240:
[----:B------:R-:W-:Y:S05]  /*1a30*/  BSYNC.RECONVERGENT B1 ;  /* 0x0000000000017941 */ /* 0x000fea0003800200 */
.L_x_7239:
        /* <DEDUP_REMOVED lines=9> */
[--C-:B------:R-:W-:Y:S02]  /*1ad0*/  @P1 HADD2.F32 R104, -RZ, R25.reuse.H0_H0 ;  /* 0x20000019ff681230 */ /* 0x100fe40000004100 */
[----:B------:R-:W-:Y:S02]  /*1ae0*/  @P1 HADD2.F32 R123, -RZ, R25.H1_H1 ;  /* 0x30000019ff7b1230 */ /* 0x000fe40000004100 */
[----:B------:R-:W-:Y:S01]  /*1af0*/  @P1 HADD2.F32 R151, -RZ, R26.H1_H1 ;  /* 0x3000001aff971230 */ /* 0x000fe20000004100 */
[----:B------:R-:W1:Y:S08]  /*1b00*/  @P1 LDC R121, c[0x0][0x40c] ;  /* 0x00010300ff791b82 */ /* 0x000e700000000800 */
[----:B------:R-:W3:Y:S08]  /*1b10*/  @P1 LDC R122, c[0x0][0x40c] ;  /* 0x00010300ff7a1b82 */ /* 0x000ef00000000800 */
[----:B------:R-:W4:Y:S08]  /*1b20*/  @P1 LDC R149, c[0x0][0x40c] ;  /* 0x00010300ff951b82 */ /* 0x000f300000000800 */
[----:B------:R-:W4:Y:S08]  /*1b30*/  @P1 LDC R150, c[0x0][0x40c] ;  /* 0x00010300ff961b82 */ /* 0x000f300000000800 */
[----:B------:R-:W4:Y:S08]  /*1b40*/  @P1 LDC R148, c[0x0][0x40c] ;  /* 0x00010300ff941b82 */ /* 0x000f300000000800 */
[----:B------:R-:W4:Y:S01]  /*1b50*/  @P1 LDC R147, c[0x0][0x40c] ;  /* 0x00010300ff931b82 */ /* 0x000f220000000800 */
[----:B--2---:R-:W-:-:S02]  /*1b60*/  HADD2.F32 R6, -RZ, R92.H1_H1 ;  /* 0x3000005cff067230 */ /* 0x004fc40000004100 */
[----:B------:R-:W-:-:S03]  /*1b70*/  HADD2.F32 R15, -RZ, R93.H0_H0 ;  /* 0x2000005dff0f7230 */ /* 0x000fc60000004100 */
[----:B0-----:R-:W-:Y:S01]  /*1b80*/  @P1 FFMA.FTZ R6, R103, R16, R6 ;  /* 0x0000001067061223 */ /* 0x001fe20000010006 */
[----:B------:R-:W-:Y:S02]  /*1b90*/  HADD2.F32 R16, -RZ, R93.H1_H1 ;  /* 0x3000005dff107230 */ /* 0x000fe40000004100 */
[----:B-1----:R-:W-:Y:S01]  /*1ba0*/  @P1 FFMA.FTZ R15, R104, R121, R15 ;  /* 0x00000079680f1223 */ /* 0x002fe2000001000f */
[----:B------:R-:W0:Y:S01]  /*1bb0*/  @P1 LDC R93, c[0x0][0x40c] ;  /* 0x00010300ff5d1b82 */ /* 0x000e220000000800 */
[--C-:B------:R-:W-:Y:S02]  /*1bc0*/  HADD2.F32 R103, -RZ, R94.reuse.H0_H0 ;  /* 0x2000005eff677230 */ /* 0x100fe40000004100 */
[----:B------:R-:W-:Y:S02]  /*1bd0*/  HADD2.F32 R104, -RZ, R94.H1_H1 ;  /* 0x3000005eff687230 */ /* 0x000fe40000004100 */
[----:B---3--:R-:W-:Y:S01]  /*1be0*/  @P1 FFMA.FTZ R16, R123, R122, R16 ;  /* 0x0000007a7b101223 */ /* 0x008fe20000010010 */
[----:B------:R-:W-:-:S02]  /*1bf0*/  @P1 HADD2.F32 R94, -RZ, R26.H0_H0 ;  /* 0x2000001aff5e1230 */ /* 0x000fc40000004100 */
[----:B------:R-:W-:Y:S02]  /*1c00*/  HADD2.F32 R121, -RZ, R92.H0_H0 ;  /* 0x2000005cff797230 */ /* 0x000fe40000004100 */
[----:B----4-:R-:W-:Y:S01]  /*1c10*/  @P1 FFMA.FTZ R104, R151, R150, R104 ;  /* 0x0000009697681223 */ /* 0x010fe20000010068 */
[--C-:B------:R-:W-:Y:S02]  /*1c20*/  HADD2.F32 R122, -RZ, R95.reuse.H0_H0 ;  /* 0x2000005fff7a7230 */ /* 0x100fe40000004100 */
[----:B------:R-:W-:Y:S01]  /*1c30*/  @P1 FFMA.FTZ R103, R94, R149, R103 ;  /* 0x000000955e671223 */ /* 0x000fe20000010067 */
[----:B------:R-:W-:Y:S02]  /*1c40*/  HADD2.F32 R123, -RZ, R95.H1_H1 ;  /* 0x3000005fff7b7230 */ /* 0x000fe40000004100 */
[----:B------:R-:W-:Y:S01]  /*1c50*/  @P1 HADD2.F32 R95, -RZ, R27.H0_H0 ;  /* 0x2000001bff5f1230 */ /* 0x000fe20000004100 */
[----:B------:R-:W-:Y:S01]  /*1c60*/  F2FP.F16.F32.PACK_AB R149, RZ, R104 ;  /* 0x00000068ff95723e */ /* 0x000fe200000000ff */
[----:B------:R-:W-:-:S02]  /*1c70*/  @P1 HADD2.F32 R92, -RZ, R24.H0_H0 ;  /* 0x20000018ff5c1230 */ /* 0x000fc40000004100 */
[----:B------:R-:W-:-:S03]  /*1c80*/  @P1 HADD2.F32 R94, -RZ, R27.H1_H1 ;  /* 0x3000001bff5e1230 */ /* 0x000fc60000004100 */
[----:B------:R-:W-:Y:S01]  /*1c90*/  @P1 FFMA.FTZ R121, R92, R148, R121 ;  /* 0x000000945c791223 */ /* 0x000fe20000010079 */
[----:B------:R-:W-:Y:S01]  /*1ca0*/  F2FP.F16.F32.PACK_AB R148, RZ, R103 ;  /* 0x00000067ff94723e */ /* 0x000fe200000000ff */
[----:B------:R-:W-:Y:S01]  /*1cb0*/  @P1 FFMA.FTZ R123, R94, R147, R123 ;  /* 0x000000935e7b1223 */ /* 0x000fe2000001007b */
[----:B------:R-:W-:Y:S01]  /*1cc0*/  F2FP.F16.F32.PACK_AB R94, RZ, R16 ;  /* 0x00000010ff5e723e */ /* 0x000fe200000000ff */
[----:B0-----:R-:W-:Y:S01]  /*1cd0*/  @P1 FFMA.FTZ R122, R95, R93, R122 ;  /* 0x0000005d5f7a1223 */ /* 0x001fe2000001007a */
[----:B------:R-:W-:Y:S02]  /*1ce0*/  F2FP.F16.F32.PACK_AB R93, RZ, R15 ;  /* 0x0000000fff5d723e */ /* 0x000fe400000000ff */
[----:B------:R-:W-:Y:S02]  /*1cf0*/  F2FP.F16.F32.PACK_AB R147, RZ, R6 ;  /* 0x00000006ff93723e */ /* 0x000fe400000000ff */
[----:B------:R-:W-:Y:S02]  /*1d00*/  F2FP.F16.F32.PACK_AB R150, RZ, R122 ;  /* 0x0000007aff96723e */ /* 0x000fe400000000ff */
[----:B------:R-:W-:-:S02]  /*1d10*/  F2FP.F16.F32.PACK_AB R92, RZ, R121 ;  /* 0x00000079ff5c723e */ /* 0x000fc400000000ff */
[----:B------:R-:W-:Y:S02]  /*1d20*/  F2FP.F16.F32.PACK_AB R95, RZ, R123 ;  /* 0x0000007bff5f723e */ /* 0x000fe400000000ff */
[----:B------:R-:W-:Y:S02]  /*1d30*/  PRMT R93, R93, 0x5410, R94 ;  /* 0x000054105d5d7816 */ /* 0x000fe4000000005e */
[----:B------:R-:W-:Y:S02]  /*1d40*/  PRMT R94, R148, 0x5410, R149 ;  /* 0x00005410945e7816 */ /* 0x000fe40000000095 */
[----:B------:R-:W-:Y:S02]  /*1d50*/  PRMT R92, R92, 0x5410, R147 ;  /* 0x000054105c5c7816 */ /* 0x000fe40000000093 */
[----:B------:R-:W-:Y:S01]  /*1d60*/  PRMT R95, R150, 0x5410, R95 ;  /* 0x00005410965f7816 */ /* 0x000fe2000000005f */
[----:B------:R-:W-:Y:S06]  /*1d70*/  BRA `(.L_x_7242) ;  /* 0x0000000000ac7947 */ /* 0x000fec0003800000 */
.L_x_7241:
        /* <DEDUP_REMOVED lines=43> */
.L_x_7242:
[----:B------:R-:W0:Y:S01]  /*2030*/  LDC.64 R148, c[0x0][0x3a8] ;  /* 0x0000ea00ff947b82 */ /* 0x000e220000000a00 */
[----:B------:R-:W-:Y:S01]  /*2040*/  IADD3 R145, PT, PT, R145, 0x20, RZ ;  /* 0x0000002091917810 */ /* 0x000fe20007ffe0ff */
[C---:B0-----:R-:W-:Y:S01]  /*2050*/  IMAD.WIDE.U32 R148, R142.reuse, 0x10, R148 ;  /* 0x000000108e947825 */ /* 0x041fe200078e0094 */
[----:B------:R-:W-:-:S04]  /*2060*/  IADD3 R142, PT, PT, R142, 0x20, RZ ;  /* 0x000000208e8e7810 */ /* 0x000fc80007ffe0ff */
[----:B------:R0:W-:Y:S03]  /*2070*/  STG.E.128 desc[UR6][R148.64], R92 ;  /* 0x0000005c94007986 */ /* 0x0001e6000c101d06 */
.L_x_7238:
[----:B------:R-:W-:Y:S05]  /*2080*/  BSYNC.RECONVERGENT B0 ;  /* 0x0000000000007941 */ /* 0x000fea0003800200 */
.L_x_7237:
        /* <DEDUP_REMOVED lines=9> */
.L_x_7246:
[----:B------:R-:W-:Y:S05]  /*2120*/  BSYNC.RECONVERGENT B1 ;  /* 0x0000000000017941 */ /* 0x000fea0003800200 */
.L_x_7245:
        /* <DEDUP_REMOVED lines=24> */
[--C-:B------:R-:W-:Y:S02]  /*22b0*/  HADD2.F32 R106, -RZ, R94.reuse.H1_H1 ;  /* 0x3000005eff6a7230 */ /* 0x100fe40000004100 */
[----:B---3--:R-:W-:Y:S01]  /*22c0*/  @P1 FFMA.FTZ R18, R125, R126, R18 ;  /* 0x0000007e7d121223 */ /* 0x008fe20000010012 */
[----:B------:R-:W-:Y:S02]  /*22d0*/  HADD2.F32 R105, -RZ, R94.H0_H0 ;  /* 0x2000005eff697230 */ /* 0x000fe40000004100 */
[----:B------:R-:W-:-:S02]  /*22e0*/  HADD2.F32 R124, -RZ, R92.H0_H0 ;  /* 0x2000005cff7c7230 */ /* 0x000fc40000004100 */
[----:B----4-:R-:W-:Y:S01]  /*22f0*/  @P1 FFMA.FTZ R106, R151, R152, R106 ;  /* 0x00000098976a1223 */ /* 0x010fe2000001006a */
[--C-:B------:R-:W-:Y:S02]  /*2300*/  HADD2.F32 R125, -RZ, R95.reuse.H0_H0 ;  /* 0x2000005fff7d7230 */ /* 0x100fe40000004100 */
[----:B------:R-:W-:Y:S02]  /*2310*/  HADD2.F32 R126, -RZ, R95.H1_H1 ;  /* 0x3000005fff7e7230 */ /* 0x000fe40000004100 */
[----:B------:R-:W-:Y:S02]  /*2320*/  @P1 HADD2.F32 R94, -RZ, R26.H0_H0 ;  /* 0x2000001aff5e1230 */ /* 0x000fe40000004100 */
[--C-:B------:R-:W-:Y:S02]  /*2330*/  @P1 HADD2.F32 R92, -RZ, R27.reuse.H0_H0 ;  /* 0x2000001bff5c1230 */ /* 0x100fe40000004100 */
[----:B------:R-:W-:Y:S02]  /*2340*/  @P1 HADD2.F32 R95, -RZ, R24.H0_H0 ;  /* 0x20000018ff5f1230 */ /* 0x000fe40000004100 */
[----:B------:R-:W-:Y:S01]  /*2350*/  @P1 FFMA.FTZ R105, R94, R150, R105 ;  /* 0x000000965e691223 */ /* 0x000fe20000010069 */
[----:B------:R-:W-:Y:S01]  /*2360*/  @P1 HADD2.F32 R151, -RZ, R27.H1_H1 ;  /* 0x3000001bff971230 */ /* 0x000fe20000004100 */
[----:B------:R-:W-:Y:S01]  /*2370*/  F2FP.F16.F32.PACK_AB R94, RZ, R18 ;  /* 0x00000012ff5e723e */ /* 0x000fe200000000ff */
[----:B------:R-:W-:-:S02]  /*2380*/  @P1 FFMA.FTZ R124, R95, R149, R124 ;  /* 0x000000955f7c1223 */ /* 0x000fc4000001007c */
[----:B------:R-:W-:Y:S01]  /*2390*/  F2FP.F16.F32.PACK_AB R149, RZ, R105 ;  /* 0x00000069ff95723e */ /* 0x000fe200000000ff */
[----:B------:R-:W-:Y:S01]  /*23a0*/  @P1 FFMA.FTZ R126, R151, R148, R126 ;  /* 0x00000094977e1223 */ /* 0x000fe2000001007e */
[----:B0-----:R-:W-:Y:S01]  /*23b0*/  @P1 FFMA.FTZ R125, R92, R93, R125 ;  /* 0x0000005d5c7d1223 */ /* 0x001fe2000001007d */
[----:B------:R-:W-:Y:S02]  /*23c0*/  F2FP.F16.F32.PACK_AB R93, RZ, R17 ;  /* 0x00000011ff5d723e */ /* 0x000fe400000000ff */
        /* <DEDUP_REMOVED lines=10> */
.L_x_7247:
        /* <DEDUP_REMOVED lines=43> */
.L_x_7248:
[----:B------:R-:W0:Y:S01]  /*2720*/  LDC.64 R148, c[0x0][0x3a8] ;  /* 0x0000ea00ff947b82 */ /* 0x000e220000000a00 */
[----:B------:R-:W-:Y:S01]  /*2730*/  IADD3 R145, PT, PT, R145, 0x20, RZ ;  /* 0x0000002091917810 */ /* 0x000fe20007ffe0ff */
[C---:B0-----:R-:W-:Y:S01]  /*2740*/  IMAD.WIDE.U32 R148, R142.reuse, 0x10, R148 ;  /* 0x000000108e947825 */ /* 0x041fe200078e0094 */
[----:B------:R-:W-:-:S04]  /*2750*/  IADD3 R142, PT, PT, R142, 0x20, RZ ;  /* 0x000000208e8e7810 */ /* 0x000fc80007ffe0ff */
[----:B------:R1:W-:Y:S03]  /*2760*/  STG.E.128 desc[UR6][R148.64], R92 ;  /* 0x0000005c94007986 */ /* 0x0003e6000c101d06 */
.L_x_7244:
[----:B------:R-:W-:Y:S05]  /*2770*/  BSYNC.RECONVERGENT B0 ;  /* 0x0000000000007941 */ /* 0x000fea0003800200 */
.L_x_7243:
        /* <DEDUP_REMOVED lines=9> */
.L_x_7252:
[----:B------:R-:W-:Y:S05]  /*2810*/  BSYNC.RECONVERGENT B1 ;  /* 0x0000000000017941 */ /* 0x000fea0003800200 */
.L_x_7251:
        /* <DEDUP_REMOVED lines=10> */
[----:B------:R-:W-:-:S03]  /*28c0*/  @P1 HADD2.F32 R151, -RZ, R25.H1_H1 ;  /* 0x30000019ff971230 */ /* 0x000fc60000004100 */
[----:B------:R-:W1:Y:S08]  /*28d0*/  @P1 LDC R129, c[0x0][0x40c] ;  /* 0x00010300ff811b82 */ /* 0x000e700000000800 */
[----:B------:R-:W3:Y:S08]  /*28e0*/  @P1 LDC R152, c[0x0][0x40c] ;  /* 0x00010300ff981b82 */ /* 0x000ef00000000800 */
[----:B------:R-:W4:Y:S08]  /*28f0*/  @P1 LDC R127, c[0x0][0x40c] ;  /* 0x00010300ff7f1b82 */ /* 0x000f300000000800 */
[----:B------:R-:W4:Y:S08]  /*2900*/  @P1 LDC R128, c[0x0][0x40c] ;  /* 0x00010300ff801b82 */ /* 0x000f300000000800 */
[----:B------:R-:W4:Y:S08]  /*2910*/  @P1 LDC R149, c[0x0][0x40c] ;  /* 0x00010300ff951b82 */ /* 0x000f300000000800 */
[----:B------:R-:W4:Y:S01]  /*2920*/  @P1 LDC R150, c[0x0][0x40c] ;  /* 0x00010300ff961b82 */ /* 0x000f220000000800 */
[----:B--2---:R-:W-:-:S02]  /*2930*/  HADD2.F32 R8, -RZ, R92.H1_H1 ;  /* 0x3000005cff087230 */ /* 0x004fc40000004100 */
[--C-:B------:R-:W-:Y:S02]  /*2940*/  HADD2.F32 R19, -RZ, R93.reuse.H0_H0 ;  /* 0x2000005dff137230 */ /* 0x100fe40000004100 */
[----:B------:R-:W-:Y:S02]  /*2950*/  HADD2.F32 R92, -RZ, R92.H0_H0 ;  /* 0x2000005cff5c7230 */ /* 0x000fe40000004100 */
[----:B0-----:R-:W-:Y:S01]  /*2960*/  @P1 FFMA.FTZ R8, R107, R20, R8 ;  /* 0x000000146b081223 */ /* 0x001fe20000010008 */
[----:B------:R-:W-:Y:S02]  /*2970*/  HADD2.F32 R20, -RZ, R93.H1_H1 ;  /* 0x3000005dff147230 */ /* 0x000fe40000004100 */
[----:B-1----:R-:W-:Y:S01]  /*2980*/  @P1 FFMA.FTZ R19, R108, R129, R19 ;  /* 0x000000816c131223 */ /* 0x002fe20000010013 */
[----:B------:R-:W0:Y:S01]  /*2990*/  @P1 LDC R93, c[0x0][0x40c] ;  /* 0x00010300ff5d1b82 */ /* 0x000e220000000800 */
[--C-:B------:R-:W-:Y:S02]  /*29a0*/  HADD2.F32 R107, -RZ, R94.reuse.H0_H0 ;  /* 0x2000005eff6b7230 */ /* 0x100fe40000004100 */
[----:B---3--:R-:W-:Y:S01]  /*29b0*/  @P1 FFMA.FTZ R20, R151, R152, R20 ;  /* 0x0000009897141223 */ /* 0x008fe20000010014 */
[----:B------:R-:W-:-:S02]  /*29c0*/  HADD2.F32 R108, -RZ, R94.H1_H1 ;  /* 0x3000005eff6c7230 */ /* 0x000fc40000004100 */
[--C-:B------:R-:W-:Y:S02]  /*29d0*/  @P1 HADD2.F32 R152, -RZ, R26.reuse.H0_H0 ;  /* 0x2000001aff981230 */ /* 0x100fe40000004100 */
[----:B------:R-:W-:Y:S02]  /*29e0*/  @P1 HADD2.F32 R151, -RZ, R26.H1_H1 ;  /* 0x3000001aff971230 */ /* 0x000fe40000004100 */
[--C-:B------:R-:W-:Y:S02]  /*29f0*/  HADD2.F32 R94, -RZ, R95.reuse.H0_H0 ;  /* 0x2000005fff5e7230 */ /* 0x100fe40000004100 */
[----:B----4-:R-:W-:Y:S01]  /*2a00*/  @P1 FFMA.FTZ R107, R152, R127, R107 ;  /* 0x0000007f986b1223 */ /* 0x010fe2000001006b */
[----:B------:R-:W-:Y:S02]  /*2a10*/  HADD2.F32 R129, -RZ, R95.H1_H1 ;  /* 0x3000005fff817230 */ /* 0x000fe40000004100 */
[----:B------:R-:W-:Y:S01]  /*2a20*/  @P1 FFMA.FTZ R108, R151, R128, R108 ;  /* 0x00000080976c1223 */ /* 0x000fe2000001006c */
[--C-:B------:R-:W-:Y:S01]  /*2a30*/  @P1 HADD2.F32 R151, -RZ, R27.reuse.H0_H0 ;  /* 0x2000001bff971230 */ /* 0x100fe20000004100 */
[----:B------:R-:W-:Y:S01]  /*2a40*/  @!P1 MOV R128, R94 ;  /* 0x0000005e00809202 */ /* 0x000fe20000000f00 */
[----:B------:R-:W-:Y:S01]  /*2a50*/  @P1 HADD2.F32 R95, -RZ, R24.H0_H0 ;  /* 0x20000018ff5f1230 */ /* 0x000fe20000004100 */
[----:B------:R-:W-:Y:S01]  /*2a60*/  @!P1 MOV R127, R92 ;  /* 0x0000005c007f9202 */ /* 0x000fe20000000f00 */
[----:B------:R-:W-:-:S02]  /*2a70*/  @P1 HADD2.F32 R152, -RZ, R27.H1_H1 ;  /* 0x3000001bff981230 */ /* 0x000fc40000004100 */
[----:B------:R-:W-:Y:S01]  /*2a80*/  @P1 FFMA.FTZ R128, R151, R149, R94 ;  /* 0x0000009597801223 */ /* 0x000fe2000001005e */
[----:B------:R-:W-:Y:S02]  /*2a90*/  F2FP.F16.F32.PACK_AB R94, RZ, R20 ;  /* 0x00000014ff5e723e */ /* 0x000fe400000000ff */
[----:B------:R-:W-:Y:S01]  /*2aa0*/  F2FP.F16.F32.PACK_AB R149, RZ, R8 ;  /* 0x00000008ff95723e */ /* 0x000fe200000000ff */
[----:B------:R-:W-:Y:S01]  /*2ab0*/  @P1 FFMA.FTZ R129, R152, R150, R129 ;  /* 0x0000009698811223 */ /* 0x000fe20000010081 */
[----:B0-----:R-:W-:Y:S01]  /*2ac0*/  @P1 FFMA.FTZ R127, R95, R93, R92 ;  /* 0x0000005d5f7f1223 */ /* 0x001fe2000001005c */
[----:B------:R-:W-:Y:S02]  /*2ad0*/  F2FP.F16.F32.PACK_AB R93, RZ, R19 ;  /* 0x00000013ff5d723e */ /* 0x000fe400000000ff */
[----:B------:R-:W-:Y:S02]  /*2ae0*/  F2FP.F16.F32.PACK_AB R150, RZ, R107 ;  /* 0x0000006bff96723e */ /* 0x000fe400000000ff */
[----:B------:R-:W-:-:S02]  /*2af0*/  F2FP.F16.F32.PACK_AB R151, RZ, R108 ;  /* 0x0000006cff97723e */ /* 0x000fc400000000ff */
[----:B------:R-:W-:Y:S02]  /*2b00*/  F2FP.F16.F32.PACK_AB R152, RZ, R128 ;  /* 0x00000080ff98723e */ /* 0x000fe400000000ff */
[----:B------:R-:W-:Y:S02]  /*2b10*/  F2FP.F16.F32.PACK_AB R92, RZ, R127 ;  /* 0x0000007fff5c723e */ /* 0x000fe400000000ff */
[----:B------:R-:W-:Y:S02]  /*2b20*/  F2FP.F16.F32.PACK_AB R95, RZ, R129 ;  /* 0x00000081ff5f723e */ /* 0x000fe400000000ff */
[----:B------:R-:W-:Y:S02]  /*2b30*/  PRMT R93, R93, 0x5410, R94 ;  /* 0x000054105d5d7816 */ /* 0x000fe4000000005e */
[----:B------:R-:W-:Y:S02]  /*2b40*/  PRMT R94, R150, 0x5410, R151 ;  /* 0x00005410965e7816 */ /* 0x000fe40000000097 */
[----:B------:R-:W-:-:S02]  /*2b50*/  PRMT R92, R92, 0x5410, R149 ;  /* 0x000054105c5c7816 */ /* 0x000fc40000000095 */
[----:B------:R-:W-:Y:S01]  /*2b60*/  PRMT R95, R152, 0x5410, R95 ;  /* 0x00005410985f7816 */ /* 0x000fe2000000005f */
[----:B------:R-:W-:Y:S06]  /*2b70*/  BRA `(.L_x_7254) ;  /* 0x0000000000ac7947 */ /* 0x000fec0003800000 */
.L_x_7253:
        /* <DEDUP_REMOVED lines=43> */
.L_x_7254:
[----:B------:R-:W0:Y:S01]  /*2e30*/  LDC.64 R150, c[0x0][0x3a8] ;  /* 0x0000ea00ff967b82 */ /* 0x000e220000000a00 */
[----:B------:R-:W-:Y:S01]  /*2e40*/  IADD3 R145, PT, PT, R145, 0x20, RZ ;  /* 0x0000002091917810 */ /* 0x000fe20007ffe0ff */
[C---:B0-----:R-:W-:Y:S01]  /*2e50*/  IMAD.WIDE.U32 R150, R142.reuse, 0x10, R150 ;  /* 0x000000108e967825 */ /* 0x041fe200078e0096 */
[----:B------:R-:W-:-:S04]  /*2e60*/  IADD3 R142, PT, PT, R142, 0x20, RZ ;  /* 0x000000208e8e7810 */ /* 0x000fc80007ffe0ff */
[----:B------:R0:W-:Y:S03]  /*2e70*/  STG.E.128 desc[UR6][R150.64], R92 ;  /* 0x0000005c96007986 */ /* 0x0001e6000c101d06 */
.L_x_7250:
[----:B------:R-:W-:Y:S05]  /*2e80*/  BSYNC.RECONVERGENT B0 ;  /* 0x0000000000007941 */ /* 0x000fea0003800200 */
.L_x_7249:
        /* <DEDUP_REMOVED lines=9> */
.L_x_7258:
[----:B------:R-:W-:Y:S05]  /*2f20*/  BSYNC.RECONVERGENT B1 ;  /* 0x0000000000017941 */ /* 0x000fea0003800200 */
.L_x_7257:
        /* <DEDUP_REMOVED lines=26> */
[----:B------:R-:W-:-:S02]  /*30d0*/  HADD2.F32 R110, -RZ, R94.H1_H1 ;  /* 0x3000005eff6e7230 */ /* 0x000fc40000004100 */
[----:B---3--:R-:W-:Y:S01]  /*30e0*/  @P1 FFMA.FTZ R22, R153, R152, R22 ;  /* 0x0000009899161223 */ /* 0x008fe20000010016 */
[----:B------:R-:W-:Y:S02]  /*30f0*/  @P1 HADD2.F32 R94, -RZ, R26.H0_H0 ;  /* 0x2000001aff5e1230 */ /* 0x000fe40000004100 */
        /* <DEDUP_REMOVED lines=13> */
[----:B------:R-:W-:Y:S02]  /*31d0*/  F2FP.F16.F32.PACK_AB R151, RZ, R109 ;  /* 0x0000006dff97723e */ /* 0x000fe400000000ff */
[----:B------:R-:W-:Y:S01]  /*31e0*/  F2FP.F16.F32.PACK_AB R152, RZ, R110 ;  /* 0x0000006eff98723e */ /* 0x000fe200000000ff */
[----:B0-----:R-:W-:Y:S01]  /*31f0*/  @P1 FFMA.FTZ R130, R95, R93, R92 ;  /* 0x0000005d5f821223 */ /* 0x001fe2000001005c */
[----:B------:R-:W-:Y:S02]  /*3200*/  F2FP.F16.F32.PACK_AB R93, RZ, R21 ;  /* 0x00000015ff5d723e */ /* 0x000fe400000000ff */
[----:B------:R-:W-:-:S02]  /*3210*/  F2FP.F16.F32.PACK_AB R153, RZ, R131 ;  /* 0x00000083ff99723e */ /* 0x000fc400000000ff */
[----:B------:R-:W-:Y:S02]  /*3220*/  F2FP.F16.F32.PACK_AB R92, RZ, R130 ;  /* 0x00000082ff5c723e */ /* 0x000fe400000000ff */
[----:B------:R-:W-:Y:S02]  /*3230*/  F2FP.F16.F32.PACK_AB R95, RZ, R132 ;  /* 0x00000084ff5f723e */ /* 0x000fe400000000ff */
[----:B------:R-:W-:Y:S02]  /*3240*/  PRMT R93, R93, 0x5410, R94 ;  /* 0x000054105d5d7816 */ /* 0x000fe4000000005e */
[----:B------:R-:W-:Y:S02]  /*3250*/  PRMT R94, R151, 0x5410, R152 ;  /* 0x00005410975e7816 */ /* 0x000fe40000000098 */
[----:B------:R-:W-:Y:S02]  /*3260*/  PRMT R92, R92, 0x5410, R150 ;  /* 0x000054105c5c7816 */ /* 0x000fe40000000096 */
[----:B------:R-:W-:Y:S01]  /*3270*/  PRMT R95, R153, 0x5410, R95 ;  /* 0x00005410995f7816 */ /* 0x000fe2000000005f */
[----:B------:R-:W-:Y:S06]  /*3280*/  BRA `(.L_x_7260) ;  /* 0x0000000000ac7947 */ /* 0x000fec0003800000 */
.L_x_7259:
        /* <DEDUP_REMOVED lines=43> */
.L_x_7260:
[----:B------:R-:W0:Y:S01]  /*3540*/  LDC.64 R150, c[0x0][0x3a8] ;  /* 0x0000ea00ff967b82 */ /* 0x000e220000000a00 */
[----:B------:R-:W-:Y:S01]  /*3550*/  IADD3 R145, PT, PT, R145, 0x20, RZ ;  /* 0x0000002091917810 */ /* 0x000fe20007ffe0ff */
[C---:B0-----:R-:W-:Y:S01]  /*3560*/  IMAD.WIDE.U32 R150, R142.reuse, 0x10, R150 ;  /* 0x000000108e967825 */ /* 0x041fe200078e0096 */
[----:B------:R-:W-:-:S04]  /*3570*/  IADD3 R142, PT, PT, R142, 0x20, RZ ;  /* 0x000000208e8e7810 */ /* 0x000fc80007ffe0ff */
[----:B------:R1:W-:Y:S03]  /*3580*/  STG.E.128 desc[UR6][R150.64], R92 ;  /* 0x0000005c96007986 */ /* 0x0003e6000c101d06 */
.L_x_7256:
[----:B------:R-:W-:Y:S05]  /*3590*/  BSYNC.RECONVERGENT B0 ;  /* 0x0000000000007941 */ /* 0x000fea0003800200 */
.L_x_7255:
        /* <DEDUP_REMOVED lines=9> */
.L_x_7264:
[----:B------:R-:W-:Y:S05]  /*3630*/  BSYNC.RECONVERGENT B1 ;  /* 0x0000000000017941 */ /* 0x000fea0003800200 */
.L_x_7263:
        /* <DEDUP_REMOVED lines=37> */
[----:B------:R-:W-:-:S03]  /*3890*/  @P1 HADD2.F32 R154, -RZ, R27.H1_H1 ;  /* 0x3000001bff9a1230 */ /* 0x000fc60000004100 */
[----:B------:R-:W-:Y:S01]  /*38a0*/  @P1 FFMA.FTZ R133, R95, R151, R92 ;  /* 0x000000975f851223 */ /* 0x000fe2000001005c */
[----:B------:R-:W-:Y:S01]  /*38b0*/  F2FP.F16.F32.PACK_AB R151, RZ, R10 ;  /* 0x0000000aff97723e */ /* 0x000fe200000000ff */
[----:B------:R-:W-:Y:S01]  /*38c0*/  @P1 FFMA.FTZ R135, R154, R152, R135 ;  /* 0x000000989a871223 */ /* 0x000fe20000010087 */
[----:B0-----:R-:W-:Y:S01]  /*38d0*/  @P1 FFMA.FTZ R134, R153, R93, R94 ;  /* 0x0000005d99861223 */ /* 0x001fe2000001005e */
[----:B------:R-:W-:Y:S02]  /*38e0*/  F2FP.F16.F32.PACK_AB R93, RZ, R23 ;  /* 0x00000017ff5d723e */ /* 0x000fe400000000ff */
        /* <DEDUP_REMOVED lines=11> */
.L_x_7265:
[----:B------:R-:W0:Y:S01]  /*39a0*/  @P0 LDC R93, c[0x0][0x40c] ;  /* 0x00010300ff5d0b82 */ /* 0x000e220000000800 */
[----:B------:R-:W-:Y:S02]  /*39b0*/  HFMA2 R133, -RZ, RZ, 0, 0 ;  /* 0x00000000ff857431 */ /* 0x000fe400000001ff */
[--C-:B-----5:R-:W-:Y:S02]  /*39c0*/  @P0 HADD2.F32 R92, -RZ, R24.reuse.H0_H0 ;  /* 0x20000018ff5c0230 */ /* 0x120fe40000004100 */
[----:B------:R-:W-:Y:S02]  /*39d0*/  HFMA2 R23, -RZ, RZ, 0, 0 ;  /* 0x00000000ff177431 */ /* 0x000fe400000001ff */
[----:B------:R-:W-:Y:S01]  /*39e0*/  @P0 HADD2.F32 R96, -RZ, R25.H0_H0 ;  /* 0x20000019ff600230 */ /* 0x000fe20000004100 */
[----:B------:R-:W-:Y:S01]  /*39f0*/  MOV R10, RZ ;  /* 0x000000ff000a7202 */ /* 0x000fe20000000f00 */
[----:B------:R-:W-:Y:S01]  /*3a00*/  @P0 HADD2.F32 R94, -RZ, R24.H1_H1 ;  /* 0x30000018ff5e0230 */ /* 0x000fe20000004100 */
        /* <DEDUP_REMOVED lines=11> */
[----:B------:R-:W-:Y:S01]  /*3ac0*/  HFMA2 R111, -RZ, RZ, 0, 0 ;  /* 0x00000000ff6f7431 */ /* 0x000fe200000001ff */
[----:B------:R-:W-:-:S05]  /*3ad0*/  MOV R96, RZ ;  /* 0x000000ff00607202 */ /* 0x000fca0000000f00 */
[----:B------:R-:W1:Y:S01]  /*3ae0*/  @P0 LDC R153, c[0x0][0x40c] ;  /* 0x00010300ff990b82 */ /* 0x000e620000000800 */
[----:B--2---:R-:W-:Y:S01]  /*3af0*/  @P0 FMUL.FTZ R10, R94, R95 ;  /* 0x0000005f5e0a0220 */ /* 0x004fe20000410000 */
[----:B------:R-:W-:Y:S02]  /*3b00*/  @P0 HADD2.F32 R94, -RZ, R26.H1_H1 ;  /* 0x3000001aff5e0230 */ /* 0x000fe40000004100 */
[----:B------:R-:W-:-:S04]  /*3b10*/  @P0 HADD2.F32 R95, -RZ, R27.H0_H0 ;  /* 0x2000001bff5f0230 */ /* 0x000fc80000004100 */
        /* <DEDUP_REMOVED lines=19> */
.L_x_7266:
[----:B------:R-:W0:Y:S01]  /*3c50*/  LDC.64 R152, c[0x0][0x3a8] ;  /* 0x0000ea00ff987b82 */ /* 0x000e220000000a00 */
[----:B------:R-:W-:Y:S01]  /*3c60*/  IADD3 R145, PT, PT, R145, 0x20, RZ ;  /* 0x0000002091917810 */ /* 0x000fe20007ffe0ff */
[C---:B0-----:R-:W-:Y:S01]  /*3c70*/  IMAD.WIDE.U32 R152, R142.reuse, 0x10, R152 ;  /* 0x000000108e987825 */ /* 0x041fe200078e0098 */
[----:B------:R-:W-:-:S04]  /*3c80*/  IADD3 R142, PT, PT, R142, 0x20, RZ ;  /* 0x000000208e8e7810 */ /* 0x000fc80007ffe0ff */
[----:B------:R0:W-:Y:S03]  /*3c90*/  STG.E.128 desc[UR6][R152.64], R92 ;  /* 0x0000005c98007986 */ /* 0x0001e6000c101d06 */
.L_x_7262:
[----:B------:R-:W-:Y:S05]  /*3ca0*/  BSYNC.RECONVERGENT B0 ;  /* 0x0000000000007941 */ /* 0x000fea0003800200 */
.L_x_7261:
        /* <DEDUP_REMOVED lines=9> */
.L_x_7270:
[----:B------:R-:W-:Y:S05]  /*3d40*/  BSYNC.RECONVERGENT B1 ;  /* 0x0000000000017941 */ /* 0x000fea0003800200 */
.L_x_7269:
        /* <DEDUP_REMOVED lines=8> */
[--C-:B-----5:R-:W-:Y:S02]  /*3dd0*/  @P0 HADD2.F32 R114, -RZ, R25.reuse.H0_H0 ;  /* 0x20000019ff720230 */ /* 0x120fe40000004100 */
[----:B------:R-:W-:Y:S02]  /*3de0*/  @P0 HADD2.F32 R137, -RZ, R25.H1_H1 ;  /* 0x30000019ff890230 */ /* 0x000fe40000004100 */
[----:B------:R-:W-:-:S03]  /*3df0*/  @P0 HADD2.F32 R155, -RZ, R26.H1_H1 ;  /* 0x3000001aff9b0230 */ /* 0x000fc60000004100 */
[----:B------:R-:W1:Y:S08]  /*3e00*/  @P0 LDC R136, c[0x0][0x40c] ;  /* 0x00010300ff880b82 */ /* 0x000e700000000800 */
[----:B------:R-:W3:Y:S08]  /*3e10*/  @P0 LDC R153, c[0x0][0x40c] ;  /* 0x00010300ff990b82 */ /* 0x000ef00000000800 */
[----:B------:R-:W4:Y:S08]  /*3e20*/  @P0 LDC R154, c[0x0][0x40c] ;  /* 0x00010300ff9a0b82 */ /* 0x000f300000000800 */
[----:B------:R-:W3:Y:S08]  /*3e30*/  @P0 LDC R152, c[0x0][0x40c] ;  /* 0x00010300ff980b82 */ /* 0x000ef00000000800 */
[----:B------:R-:W3:Y:S08]  /*3e40*/  @P0 LDC R145, c[0x0][0x40c] ;  /* 0x00010300ff910b82 */ /* 0x000ef00000000800 */
[----:B------:R-:W3:Y:S01]  /*3e50*/  @P0 LDC R143, c[0x0][0x40c] ;  /* 0x00010300ff8f0b82 */ /* 0x000ee20000000800 */
[----:B--2---:R-:W-:-:S02]  /*3e60*/  HADD2.F32 R97, -RZ, R93.H0_H0 ;  /* 0x2000005dff617230 */ /* 0x004fc40000004100 */
[----:B------:R-:W-:-:S05]  /*3e70*/  HADD2.F32 R98, -RZ, R93.H1_H1 ;  /* 0x3000005dff627230 */ /* 0x000fca0000004100 */
[----:B------:R-:W2:Y:S01]  /*3e80*/  @P0 LDC R93, c[0x0][0x40c] ;  /* 0x00010300ff5d0b82 */ /* 0x000ea20000000800 */
[----:B0-----:R-:W-:Y:S01]  /*3e90*/  @P0 FFMA.FTZ R97, R114, R113, R97 ;  /* 0x0000007172610223 */ /* 0x001fe20000010061 */
[--C-:B------:R-:W-:Y:S02]  /*3ea0*/  HADD2.F32 R113, -RZ, R94.reuse.H0_H0 ;  /* 0x2000005eff717230 */ /* 0x100fe40000004100 */
[----:B-1----:R-:W-:Y:S01]  /*3eb0*/  @P0 FFMA.FTZ R98, R137, R136, R98 ;  /* 0x0000008889620223 */ /* 0x002fe20000010062 */
[----:B------:R-:W-:Y:S02]  /*3ec0*/  HADD2.F32 R114, -RZ, R94.H1_H1 ;  /* 0x3000005eff727230 */ /* 0x000fe40000004100 */
[----:B------:R-:W-:Y:S02]  /*3ed0*/  @P0 HADD2.F32 R94, -RZ, R26.H0_H0 ;  /* 0x2000001aff5e0230 */ /* 0x000fe40000004100 */
[--C-:B------:R-:W-:Y:S02]  /*3ee0*/  HADD2.F32 R138, -RZ, R95.reuse.H0_H0 ;  /* 0x2000005fff8a7230 */ /* 0x100fe40000004100 */
[----:B----4-:R-:W-:Y:S01]  /*3ef0*/  @P0 FFMA.FTZ R114, R155, R154, R114 ;  /* 0x0000009a9b720223 */ /* 0x010fe20000010072 */
[----:B------:R-:W-:-:S02]  /*3f00*/  HADD2.F32 R139, -RZ, R95.H1_H1 ;  /* 0x3000005fff8b7230 */ /* 0x000fc40000004100 */
[----:B---3--:R-:W-:Y:S01]  /*3f10*/  @P0 FFMA.FTZ R113, R94, R153, R113 ;  /* 0x000000995e710223 */ /* 0x008fe20000010071 */
[--C-:B------:R-:W-:Y:S02]  /*3f20*/  HADD2.F32 R136, -RZ, R92.reuse.H0_H0 ;  /* 0x2000005cff887230 */ /* 0x100fe40000004100 */
[----:B------:R-:W-:Y:S02]  /*3f30*/  HADD2.F32 R137, -RZ, R92.H1_H1 ;  /* 0x3000005cff897230 */ /* 0x000fe40000004100 */
[--C-:B------:R-:W-:Y:S02]  /*3f40*/  @P0 HADD2.F32 R153, -RZ, R27.reuse.H0_H0 ;  /* 0x2000001bff990230 */ /* 0x100fe40000004100 */
[--C-:B------:R-:W-:Y:S02]  /*3f50*/  @P0 HADD2.F32 R92, -RZ, R24.reuse.H1_H1 ;  /* 0x30000018ff5c0230 */ /* 0x100fe40000004100 */
[----:B------:R-:W-:Y:S02]  /*3f60*/  @P0 HADD2.F32 R95, -RZ, R24.H0_H0 ;  /* 0x20000018ff5f0230 */ /* 0x000fe40000004100 */
[----:B------:R-:W-:-:S02]  /*3f70*/  @P0 HADD2.F32 R94, -RZ, R27.H1_H1 ;  /* 0x3000001bff5e0230 */ /* 0x000fc40000004100 */
[----:B------:R-:W-:Y:S01]  /*3f80*/  @P0 FFMA.FTZ R137, R92, R152, R137 ;  /* 0x000000985c890223 */ /* 0x000fe20000010089 */
[----:B--2---:R-:W-:Y:S01]  /*3f90*/  @P0 FFMA.FTZ R138, R153, R93, R138 ;  /* 0x0000005d998a0223 */ /* 0x004fe2000001008a */
[----:B------:R-:W-:Y:S01]  /*3fa0*/  @P0 FFMA.FTZ R136, R95, R145, R136 ;  /* 0x000000915f880223 */ /* 0x000fe20000010088 */
[----:B------:R-:W-:Y:S01]  /*3fb0*/  F2FP.F16.F32.PACK_AB R93, RZ, R97 ;  /* 0x00000061ff5d723e */ /* 0x000fe200000000ff */
[----:B------:R-:W-:Y:S01]  /*3fc0*/  @P0 FFMA.FTZ R139, R94, R143, R139 ;  /* 0x0000008f5e8b0223 */ /* 0x000fe2000001008b */
        /* <DEDUP_REMOVED lines=12> */
.L_x_7271:
[----:B0-----:R-:W0:Y:S01]  /*4090*/  @P0 LDC R93, c[0x0][0x40c] ;  /* 0x00010300ff5d0b82 */ /* 0x001e220000000800 */
[----:B------:R-:W-:Y:S02]  /*40a0*/  HFMA2 R97, -RZ, RZ, 0, 0 ;  /* 0x00000000ff617431 */ /* 0x000fe400000001ff */
[--C-:B-----5:R-:W-:Y:S01]  /*40b0*/  @P0 HADD2.F32 R92, -RZ, R24.reuse.H0_H0 ;  /* 0x20000018ff5c0230 */ /* 0x120fe20000004100 */
[----:B------:R-:W-:Y:S01]  /*40c0*/  CS2R R136, SRZ ;  /* 0x0000000000887805 */ /* 0x000fe2000001ff00 */
[----:B------:R-:W-:Y:S01]  /*40d0*/  @P0 HADD2.F32 R98, -RZ, R25.H0_H0 ;  /* 0x20000019ff620230 */ /* 0x000fe20000004100 */
[----:B------:R-:W-:Y:S01]  /*40e0*/  CS2R R138, SRZ ;  /* 0x00000000008a7805 */ /* 0x000fe2000001ff00 */
[----:B------:R-:W-:Y:S01]  /*40f0*/  @P0 HADD2.F32 R94, -RZ, R24.H1_H1 ;  /* 0x30000018ff5e0230 */ /* 0x000fe20000004100 */
[----:B------:R-:W-:Y:S01]  /*4100*/  MOV R114, RZ ;  /* 0x000000ff00727202 */ /* 0x000fe20000000f00 */
[----:B------:R-:W1:Y:S01]  /*4110*/  @P0 LDC R113, c[0x0][0x40c] ;  /* 0x00010300ff710b82 */ /* 0x000e620000000800 */
[----:B------:R-:W-:-:S07]  /*4120*/  @P0 HADD2.F32 R153, -RZ, R27.H1_H1 ;  /* 0x3000001bff990230 */ /* 0x000fce0000004100 */
        /* <DEDUP_REMOVED lines=32> */
.L_x_7272:
[----:B------:R-:W0:Y:S02]  /*4330*/  LDC.64 R152, c[0x0][0x3a8] ;  /* 0x0000ea00ff987b82 */ /* 0x000e240000000a00 */
[----:B0-----:R-:W-:-:S05]  /*4340*/  IMAD.WIDE.U32 R152, R142, 0x10, R152 ;  /* 0x000000108e987825 */ /* 0x001fca00078e0098 */
[----:B------:R1:W-:Y:S02]  /*4350*/  STG.E.128 desc[UR6][R152.64], R92 ;  /* 0x0000005c98007986 */ /* 0x0003e4000c101d06 */
.L_x_7268:
[----:B------:R-:W-:Y:S05]  /*4360*/  BSYNC.RECONVERGENT B0 ;  /* 0x0000000000007941 */ /* 0x000fea0003800200 */
.L_x_7267:
[----:B01----:R-:W-:Y:S01]  /*4370*/  FADD.FTZ R93, RZ, R115 ;  /* 0x00000073ff5d7221 */ /* 0x003fe20000010000 */
        /* <DEDUP_REMOVED lines=10> */
[----:B------:R-:W-:-:S03]  /*4420*/  FADD.FTZ R92, R12, R93 ;  /* 0x0000005d0c5c7221 */ /* 0x000fc60000010000 */
[----:B------:R-:W-:Y:S01]  /*4430*/  P2R R143, PR, RZ, 0x40 ;  /* 0x00000040ff8f7803 */ /* 0x000fe20000000000 */
        /* <DEDUP_REMOVED lines=63> */
[----:B0-----:R-:W-:-:S04]  /*4830*/  LOP3.LUT P6, RZ, R145, 0x1f, RZ, 0xc0, !PT ;  /* 0x0000001f91ff7812 */ /* 0x001fc800078cc0ff */
[----:B------:R-:W-:Y:S01]  /*4840*/  P2R R92, PR, RZ, 0x40 ;  /* 0x00000040ff5c7803 */ /* 0x000fe20000000000 */
[----:B------:R-:W-:Y:S08]  /*4850*/  BRA.DIV UR4, `(.L_x_7273) ;  /* 0x0000002604487947 */ /* 0x000ff0000b800000 */
[----:B------:R-:W0:Y:S01]  /*4860*/  SHFL.BFLY PT, R92, R93, 0x1, 0x1f ;  /* 0x0c201f005d5c7f89 */ /* 0x000e2200000e0000 */
[----:B------:R-:W-:Y:S02]  /*4870*/  ISETP.NE.AND P6, PT, R142, RZ, PT ;  /* 0x000000ff8e00720c */ /* 0x000fe40003fc5270 */
        /* <DEDUP_REMOVED lines=47> */
[----:B------:R-:W-:Y:S02]  /*4b70*/  ISETP.NE.AND P4, PT, R143, RZ, PT ;  /* 0x000000ff8f00720c */ /* 0x000fe40003f85270 */
        /* <DEDUP_REMOVED lines=102> */
.L_x_7302:
        /* <DEDUP_REMOVED lines=26> */
[--C-:B0-----:R-:W-:Y:S01]  /*5380*/  FADD.FTZ R152, R12, -R142.reuse ;  /* 0x8000008e0c987221 */ /* 0x101fe20000010000 */
[--C-:B------:R-:W-:Y:S01]  /*5390*/  FADD.FTZ R92, R115, -R142.reuse ;  /* 0x8000008e735c7221 */ /* 0x100fe20000010000 */
[----:B------:R-:W-:Y:S02]  /*53a0*/  HADD2.F32 R153, -RZ, R89.H1_H1 ;  /* 0x30000059ff997230 */ /* 0x000fe40000004100 */
[--C-:B------:R-:W-:Y:S01]  /*53b0*/  FADD.FTZ R154, R99, -R142.reuse ;  /* 0x8000008e639a7221 */ /* 0x100fe20000010000 */
[----:B------:R-:W-:Y:S02]  /*53c0*/  HADD2.F32 R155, -RZ, R85.H1_H1 ;  /* 0x30000055ff9b7230 */ /* 0x000fe40000004100 */
[----:B------:R-:W-:Y:S01]  /*53d0*/  FADD.FTZ R94, R11, -R142 ;  /* 0x8000008e0b5e7221 */ /* 0x000fe20000010000 */
[C---:B------:R-:W-:Y:S01]  /*53e0*/  FMUL.FTZ R152, R143.reuse, R152 ;  /* 0x000000988f987220 */ /* 0x040fe20000410000 */
[----:B------:R-:W-:Y:S02]  /*53f0*/  HADD2.F32 R93, -RZ, R88.H0_H0 ;  /* 0x20000058ff5d7230 */ /* 0x000fe40000004100 */
[----:B------:R-:W-:Y:S01]  /*5400*/  FMUL.FTZ R92, R143, R92 ;  /* 0x0000005c8f5c7220 */ /* 0x000fe20000410000 */
[----:B------:R-:W-:-:S02]  /*5410*/  HADD2.F32 R95, -RZ, R84.H0_H0 ;  /* 0x20000054ff5f7230 */ /* 0x000fc40000004100 */
[C---:B------:R-:W-:Y:S01]  /*5420*/  FMUL.FTZ R156, R143.reuse, R154 ;  /* 0x0000009a8f9c7220 */ /* 0x040fe20000410000 */
[----:B------:R-:W-:Y:S02]  /*5430*/  HADD2.F32 R141, -RZ, R89.H0_H0 ;  /* 0x20000059ff8d7230 */ /* 0x000fe40000004100 */
[----:B------:R-:W-:Y:S01]  /*5440*/  FMUL.FTZ R94, R143, R94 ;  /* 0x0000005e8f5e7220 */ /* 0x000fe20000410000 */
[----:B------:R-:W-:Y:S02]  /*5450*/  HADD2.F32 R145, -RZ, R85.H0_H0 ;  /* 0x20000055ff917230 */ /* 0x000fe40000004100 */
[----:B------:R-:W-:Y:S01]  /*5460*/  FFMA.FTZ R154, R152, R153, R155 ;  /* 0x00000099989a7223 */ /* 0x000fe2000001009b */
[----:B------:R-:W-:Y:S02]  /*5470*/  HADD2.F32 R157, -RZ, R90.H0_H0 ;  /* 0x2000005aff9d7230 */ /* 0x000fe40000004100 */
[----:B------:R-:W-:Y:S01]  /*5480*/  FADD.FTZ R152, R100, -R142 ;  /* 0x8000008e64987221 */ /* 0x000fe20000010000 */
[----:B------:R-:W-:-:S02]  /*5490*/  HADD2.F32 R159, -RZ, R86.H0_H0 ;  /* 0x20000056ff9f7230 */ /* 0x000fc40000004100 */
[----:B------:R-:W-:Y:S01]  /*54a0*/  FFMA.FTZ R92, R92, R93, R95 ;  /* 0x0000005d5c5c7223 */ /* 0x000fe2000001005f */
[----:B------:R-:W-:Y:S01]  /*54b0*/  FFMA.FTZ R93, R94, R141, R145 ;  /* 0x0000008d5e5d7223 */ /* 0x000fe20000010091 */
[----:B------:R-:W-:Y:S02]  /*54c0*/  HADD2.F32 R158, -RZ, R86.H1_H1 ;  /* 0x30000056ff9e7230 */ /* 0x000fe40000004100 */
[----:B------:R-:W-:Y:S01]  /*54d0*/  FMUL.FTZ R141, R143, R152 ;  /* 0x000000988f8d7220 */ /* 0x000fe20000410000 */
[----:B------:R-:W-:Y:S01]  /*54e0*/  FFMA.FTZ R94, R156, R157, R159 ;  /* 0x0000009d9c5e7223 */ /* 0x000fe2000001009f */
[----:B------:R-:W-:Y:S02]  /*54f0*/  HADD2.F32 R156, -RZ, R90.H1_H1 ;  /* 0x3000005aff9c7230 */ /* 0x000fe40000004100 */
[----:B------:R-:W-:Y:S01]  /*5500*/  FADD.FTZ R160, R116, -R142 ;  /* 0x8000008e74a07221 */ /* 0x000fe20000010000 */
[----:B------:R-:W0:Y:S01]  /*5510*/  LDC.64 R152, c[0x0][0x428] ;  /* 0x00010a00ff987b82 */ /* 0x000e220000000a00 */
[----:B------:R-:W-:Y:S01]  /*5520*/  HADD2.F32 R95, -RZ, R91.H0_H0 ;  /* 0x2000005bff5f7230 */ /* 0x000fe20000004100 */
[----:B------:R-:W-:Y:S01]  /*5530*/  F2FP.F16.F32.PACK_AB R93, R154, R93 ;  /* 0x0000005d9a5d723e */ /* 0x000fe200000000ff */
[----:B------:R-:W-:-:S02]  /*5540*/  HADD2.F32 R145, -RZ, R87.H0_H0 ;  /* 0x20000057ff917230 */ /* 0x000fc40000004100 */
[----:B------:R-:W-:Y:S01]  /*5550*/  FMUL.FTZ R160, R143, R160 ;  /* 0x000000a08fa07220 */ /* 0x000fe20000410000 */
[----:B------:R-:W-:Y:S01]  /*5560*/  FFMA.FTZ R141, R141, R156, R158 ;  /* 0x0000009c8d8d7223 */ /* 0x000fe2000001009e */
[--C-:B------:R-:W-:Y:S01]  /*5570*/  FADD.FTZ R156, R117, -R142.reuse ;  /* 0x8000008e759c7221 */ /* 0x100fe20000010000 */
[----:B------:R-:W-:Y:S02]  /*5580*/  HADD2.F32 R158, -RZ, R91.H1_H1 ;  /* 0x3000005bff9e7230 */ /* 0x000fe40000004100 */
[----:B------:R-:W-:Y:S01]  /*5590*/  FFMA.FTZ R160, R160, R95, R145 ;  /* 0x0000005fa0a07223 */ /* 0x000fe20000010091 */
[----:B------:R-:W-:Y:S02]  /*55a0*/  HADD2.F32 R162, -RZ, R87.H1_H1 ;  /* 0x30000057ffa27230 */ /* 0x000fe40000004100 */
[----:B------:R-:W-:Y:S01]  /*55b0*/  FMUL.FTZ R95, R143, R156 ;  /* 0x0000009c8f5f7220 */ /* 0x000fe20000410000 */
[----:B------:R-:W-:Y:S01]  /*55c0*/  FADD.FTZ R156, R4, -R142 ;  /* 0x8000008e049c7221 */ /* 0x000fe20000010000 */
[----:B------:R-:W-:Y:S01]  /*55d0*/  HADD2.F32 R145, -RZ, R84.H1_H1 ;  /* 0x30000054ff917230 */ /* 0x000fe20000004100 */
[----:B------:R-:W-:Y:S01]  /*55e0*/  F2FP.F16.F32.PACK_AB R94, R141, R94 ;  /* 0x0000005e8d5e723e */ /* 0x000fe200000000ff */
[----:B------:R-:W-:Y:S01]  /*55f0*/  FFMA.FTZ R155, R95, R158, R162 ;  /* 0x0000009e5f9b7223 */ /* 0x000fe200000100a2 */
[----:B------:R-:W-:-:S02]  /*5600*/  HADD2.F32 R95, -RZ, R88.H1_H1 ;  /* 0x30000058ff5f7230 */ /* 0x000fc40000004100 */
[----:B------:R-:W-:-:S04]  /*5610*/  FMUL.FTZ R156, R143, R156 ;  /* 0x0000009c8f9c7220 */ /* 0x000fc80000410000 */
[----:B------:R-:W-:Y:S01]  /*5620*/  FFMA.FTZ R145, R156, R95, R145 ;  /* 0x0000005f9c917223 */ /* 0x000fe20000010091 */
[----:B------:R-:W-:Y:S01]  /*5630*/  F2FP.F16.F32.PACK_AB R95, R155, R160 ;  /* 0x000000a09b5f723e */ /* 0x000fe200000000ff */
[----:B0-----:R-:W-:-:S03]  /*5640*/  IMAD.WIDE.U32 R152, R140, 0x10, R152 ;  /* 0x000000108c987825 */ /* 0x001fc600078e0098 */
[----:B------:R-:W-:Y:S02]  /*5650*/  F2FP.F16.F32.PACK_AB R92, R145, R92 ;  /* 0x0000005c915c723e */ /* 0x000fe400000000ff */
[----:B------:R-:W-:-:S03]  /*5660*/  IADD3 R140, PT, PT, R140, 0x20, RZ ;  /* 0x000000208c8c7810 */ /* 0x000fc60007ffe0ff */
[----:B------:R1:W-:Y:S04]  /*5670*/  STG.E.128 desc[UR6][R152.64], R92 ;  /* 0x0000005c98007986 */ /* 0x0003e8000c101d06 */
.L_x_7277:
[----:B------:R-:W-:Y:S05]  /*5680*/  BSYNC.RECONVERGENT B1 ;  /* 0x0000000000017941 */ /* 0x000fea0003800200 */
.L_x_7276:
[----:B------:R-:W-:Y:S01]  /*5690*/  ISETP.NE.AND P0, PT, R144, RZ, PT ;  /* 0x000000ff9000720c */ /* 0x000fe20003f05270 */
[----:B------:R-:W-:-:S12]  /*56a0*/  BSSY.RECONVERGENT B1, `(.L_x_7278) ;  /* 0x0000032000017945 */ /* 0x000fd80003800200 */
[----:B------:R-:W-:Y:S05]  /*56b0*/  @!P0 BRA `(.L_x_7279) ;  /* 0x0000000000c08947 */ /* 0x000fea0003800000 */
[--C-:B------:R-:W-:Y:S01]  /*56c0*/  FADD.FTZ R144, R14, -R142.reuse ;  /* 0x8000008e0e907221 */ /* 0x100fe20000010000 */
[--C-:B-1----:R-:W-:Y:S01]  /*56d0*/  FADD.FTZ R92, R118, -R142.reuse ;  /* 0x8000008e765c7221 */ /* 0x102fe20000010000 */
[----:B------:R-:W-:Y:S02]  /*56e0*/  HADD2.F32 R153, -RZ, R81.H1_H1 ;  /* 0x30000051ff997230 */ /* 0x000fe40000004100 */
[--C-:B0-----:R-:W-:Y:S01]  /*56f0*/  FADD.FTZ R152, R101, -R142.reuse ;  /* 0x8000008e65987221 */ /* 0x101fe20000010000 */
        /* <DEDUP_REMOVED lines=44> */
.L_x_7279:
[----:B------:R-:W-:Y:S05]  /*59c0*/  BSYNC.RECONVERGENT B1 ;  /* 0x0000000000017941 */ /* 0x000fea0003800200 */
.L_x_7278:
[----:B------:R-:W-:Y:S01]  /*59d0*/  ISETP.NE.AND P0, PT, R146, RZ, PT ;  /* 0x000000ff9200720c */ /* 0x000fe20003f05270 */
[----:B------:R-:W-:-:S12]  /*59e0*/  BSSY.RECONVERGENT B1, `(.L_x_7280) ;  /* 0x0000032000017945 */ /* 0x000fd80003800200 */
[----:B------:R-:W-:Y:S05]  /*59f0*/  @!P0 BRA `(.L_x_7281) ;  /* 0x0000000000c08947 */ /* 0x000fea0003800000 */
[--C-:B--2---:R-:W-:Y:S01]  /*5a00*/  FADD.FTZ R144, R16, -R142.reuse ;  /* 0x8000008e10907221 */ /* 0x104fe20000010000 */
[--C-:B-1----:R-:W-:Y:S01]  /*5a10*/  FADD.FTZ R92, R121, -R142.reuse ;  /* 0x8000008e795c7221 */ /* 0x102fe20000010000 */
        /* <DEDUP_REMOVED lines=8> */
[C---:B0-----:R-:W-:Y:S01]  /*5aa0*/  FMUL.FTZ R152, R143.reuse, R146 ;  /* 0x000000928f987220 */ /* 0x041fe20000410000 */
        /* <DEDUP_REMOVED lines=10> */
[----:B------:R-:W-:Y:S01]  /*5b50*/  FADD.FTZ R156, R122, -R142 ;  /* 0x8000008e7a9c7221 */ /* 0x000fe20000010000 */
[----:B------:R-:W-:Y:S01]  /*5b60*/  FFMA.FTZ R94, R152, R157, R159 ;  /* 0x0000009d985e7223 */ /* 0x000fe2000001009f */
[----:B------:R-:W-:Y:S02]  /*5b70*/  HADD2.F32 R152, -RZ, R74.H1_H1 ;  /* 0x3000004aff987230 */ /* 0x000fe40000004100 */
[----:B------:R-:W-:Y:S01]  /*5b80*/  FMUL.FTZ R95, R143, R144 ;  /* 0x000000908f5f7220 */ /* 0x000fe20000410000 */
[----:B------:R-:W-:Y:S01]  /*5b90*/  HADD2.F32 R141, -RZ, R75.H0_H0 ;  /* 0x2000004bff8d7230 */ /* 0x000fe20000004100 */
[----:B------:R-:W0:Y:S01]  /*5ba0*/  LDC.64 R144, c[0x0][0x428] ;  /* 0x00010a00ff907b82 */ /* 0x000e220000000a00 */
        /* <DEDUP_REMOVED lines=13> */
[----:B------:R-:W-:Y:S01]  /*5c80*/  FMUL.FTZ R152, R143, R152 ;  /* 0x000000988f987220 */ /* 0x000fe20000410000 */
[----:B------:R-:W-:-:S03]  /*5c90*/  F2FP.F16.F32.PACK_AB R93, R146, R93 ;  /* 0x0000005d925d723e */ /* 0x000fc600000000ff */
[----:B------:R-:W-:Y:S01]  /*5ca0*/  FFMA.FTZ R141, R152, R95, R141 ;  /* 0x0000005f988d7223 */ /* 0x000fe2000001008d */
[----:B------:R-:W-:-:S04]  /*5cb0*/  F2FP.F16.F32.PACK_AB R95, R154, R155 ;  /* 0x0000009b9a5f723e */ /* 0x000fc800000000ff */
[----:B------:R-:W-:Y:S01]  /*5cc0*/  F2FP.F16.F32.PACK_AB R92, R141, R92 ;  /* 0x0000005c8d5c723e */ /* 0x000fe200000000ff */
[C---:B0-----:R-:W-:Y:S01]  /*5cd0*/  IMAD.WIDE.U32 R144, R140.reuse, 0x10, R144 ;  /* 0x000000108c907825 */ /* 0x041fe200078e0090 */
[----:B------:R-:W-:-:S04]  /*5ce0*/  IADD3 R140, PT, PT, R140, 0x20, RZ ;  /* 0x000000208c8c7810 */ /* 0x000fc80007ffe0ff */
[----:B------:R3:W-:Y:S03]  /*5cf0*/  STG.E.128 desc[UR6][R144.64], R92 ;  /* 0x0000005c90007986 */ /* 0x0007e6000c101d06 */
.L_x_7281:
[----:B------:R-:W-:Y:S05]  /*5d00*/  BSYNC.RECONVERGENT B1 ;  /* 0x0000000000017941 */ /* 0x000fea0003800200 */
.L_x_7280:
[----:B------:R-:W-:Y:S01]  /*5d10*/  ISETP.NE.AND P0, PT, R147, RZ, PT ;  /* 0x000000ff9300720c */ /* 0x000fe20003f05270 */
[----:B------:R-:W-:-:S12]  /*5d20*/  BSSY.RECONVERGENT B1, `(.L_x_7282) ;  /* 0x0000032000017945 */ /* 0x000fd80003800200 */
[----:B------:R-:W-:Y:S05]  /*5d30*/  @!P0 BRA `(.L_x_7283) ;  /* 0x0000000000c08947 */ /* 0x000fea0003800000 */
[--C-:B--23--:R-:W-:Y:S01]  /*5d40*/  FADD.FTZ R144, R18, -R142.reuse ;  /* 0x8000008e12907221 */ /* 0x10cfe20000010000 */
        /* <DEDUP_REMOVED lines=47> */
.L_x_7283:
[----:B------:R-:W-:Y:S05]  /*6040*/  BSYNC.RECONVERGENT B1 ;  /* 0x0000000000017941 */ /* 0x000fea0003800200 */
.L_x_7282:
[----:B------:R-:W-:Y:S01]  /*6050*/  ISETP.NE.AND P0, PT, R148, RZ, PT ;  /* 0x000000ff9400720c */ /* 0x000fe20003f05270 */
[----:B------:R-:W-:-:S12]  /*6060*/  BSSY.RECONVERGENT B1, `(.L_x_7284) ;  /* 0x0000032000017945 */ /* 0x000fd80003800200 */
[----:B------:R-:W-:Y:S05]  /*6070*/  @!P0 BRA `(.L_x_7285) ;  /* 0x0000000000c08947 */ /* 0x000fea0003800000 */
[--C-:B--234-:R-:W-:Y:S01]  /*6080*/  FADD.FTZ R144, R20, -R142.reuse ;  /* 0x8000008e14907221 */ /* 0x11cfe20000010000 */
        /* <DEDUP_REMOVED lines=19> */
[----:B0-----:R-:W-:Y:S02]  /*61c0*/  HADD2.F32 R152, -RZ, R54.H1_H1 ;  /* 0x30000036ff987230 */ /* 0x001fe40000004100 */
        /* <DEDUP_REMOVED lines=27> */
.L_x_7285:
[----:B------:R-:W-:Y:S05]  /*6380*/  BSYNC.RECONVERGENT B1 ;  /* 0x0000000000017941 */ /* 0x000fea0003800200 */
.L_x_7284:
[----:B------:R-:W-:Y:S01]  /*6390*/  ISETP.NE.AND P0, PT, R149, RZ, PT ;  /* 0x000000ff9500720c */ /* 0x000fe20003f05270 */
[----:B------:R-:W-:-:S12]  /*63a0*/  BSSY.RECONVERGENT B1, `(.L_x_7286) ;  /* 0x0000032000017945 */ /* 0x000fd80003800200 */
[----:B------:R-:W-:Y:S05]  /*63b0*/  @!P0 BRA `(.L_x_7287) ;  /* 0x0000000000c08947 */ /* 0x000fea0003800000 */
[--C-:B0-234-:R-:W-:Y:S01]  /*63c0*/  FADD.FTZ R144, R22, -R142.reuse ;  /* 0x8000008e16907221 */ /* 0x11dfe20000010000 */
        /* <DEDUP_REMOVED lines=47> */
.L_x_7287:
[----:B------:R-:W-:Y:S05]  /*66c0*/  BSYNC.RECONVERGENT B1 ;  /* 0x0000000000017941 */ /* 0x000fea0003800200 */
.L_x_7286:
        /* <DEDUP_REMOVED lines=51> */
.L_x_7289:
[----:B------:R-:W-:Y:S05]  /*6a00*/  BSYNC.RECONVERGENT B1 ;  /* 0x0000000000017941 */ /* 0x000fea0003800200 */
.L_x_7288:
[----:B------:R-:W-:-:S13]  /*6a10*/  ISETP.NE.AND P0, PT, R151, RZ, PT ;  /* 0x000000ff9700720c */ /* 0x000fda0003f05270 */
[----:B------:R-:W-:Y:S05]  /*6a20*/  @!P0 BRA `(.L_x_7275) ;  /* 0x0000000000bc8947 */ /* 0x000fea0003800000 */
[--C-:B01234-:R-:W-:Y:S01]  /*6a30*/  FADD.FTZ R94, R97, -R142.reuse ;  /* 0x8000008e615e7221 */ /* 0x11ffe20000010000 */
[--C-:B------:R-:W-:Y:S01]  /*6a40*/  FADD.FTZ R92, R136, -R142.reuse ;  /* 0x8000008e885c7221 */ /* 0x100fe20000010000 */
[----:B------:R-:W-:Y:S01]  /*6a50*/  FADD.FTZ R144, R113, -R142 ;  /* 0x8000008e71907221 */ /* 0x000fe20000010000 */
[----:B------:R-:W-:Y:S02]  /*6a60*/  HADD2.F32 R145, -RZ, R33.H0_H0 ;  /* 0x20000021ff917230 */ /* 0x000fe40000004100 */
[C---:B------:R-:W-:Y:S01]  /*6a70*/  FMUL.FTZ R94, R143.reuse, R94 ;  /* 0x0000005e8f5e7220 */ /* 0x040fe20000410000 */
[----:B------:R-:W-:Y:S02]  /*6a80*/  HADD2.F32 R141, -RZ, R29.H0_H0 ;  /* 0x2000001dff8d7230 */ /* 0x000fe40000004100 */
[C---:B------:R-:W-:Y:S01]  /*6a90*/  FMUL.FTZ R92, R143.reuse, R92 ;  /* 0x0000005c8f5c7220 */ /* 0x040fe20000410000 */
[----:B------:R-:W-:Y:S02]  /*6aa0*/  HADD2.F32 R147, -RZ, R34.H0_H0 ;  /* 0x20000022ff937230 */ /* 0x000fe40000004100 */
[----:B------:R-:W-:Y:S01]  /*6ab0*/  FMUL.FTZ R146, R143, R144 ;  /* 0x000000908f927220 */ /* 0x000fe20000410000 */
[----:B------:R-:W-:-:S02]  /*6ac0*/  HADD2.F32 R149, -RZ, R30.H0_H0 ;  /* 0x2000001eff957230 */ /* 0x000fc40000004100 */
[----:B------:R-:W-:Y:S01]  /*6ad0*/  FFMA.FTZ R145, R94, R145, R141 ;  /* 0x000000915e917223 */ /* 0x000fe2000001008d */
[----:B------:R-:W-:Y:S02]  /*6ae0*/  HADD2.F32 R93, -RZ, R32.H0_H0 ;  /* 0x20000020ff5d7230 */ /* 0x000fe40000004100 */
[--C-:B------:R-:W-:Y:S01]  /*6af0*/  FADD.FTZ R148, R138, -R142.reuse ;  /* 0x8000008e8a947221 */ /* 0x100fe20000010000 */
[----:B------:R-:W-:Y:S02]  /*6b00*/  HADD2.F32 R95, -RZ, R28.H0_H0 ;  /* 0x2000001cff5f7230 */ /* 0x000fe40000004100 */
[----:B------:R-:W-:Y:S01]  /*6b10*/  FFMA.FTZ R94, R146, R147, R149 ;  /* 0x00000093925e7223 */ /* 0x000fe20000010095 */
[----:B------:R-:W-:Y:S01]  /*6b20*/  FADD.FTZ R146, R114, -R142 ;  /* 0x8000008e72927221 */ /* 0x000fe20000010000 */
[----:B------:R-:W-:Y:S02]  /*6b30*/  HADD2.F32 R147, -RZ, R34.H1_H1 ;  /* 0x30000022ff937230 */ /* 0x000fe40000004100 */
[----:B------:R-:W-:Y:S01]  /*6b40*/  FMUL.FTZ R148, R143, R148 ;  /* 0x000000948f947220 */ /* 0x000fe20000410000 */
[----:B------:R-:W-:Y:S01]  /*6b50*/  FFMA.FTZ R144, R92, R93, R95 ;  /* 0x0000005d5c907223 */ /* 0x000fe2000001005f */
[----:B------:R-:W-:Y:S01]  /*6b60*/  HADD2.F32 R95, -RZ, R30.H1_H1 ;  /* 0x3000001eff5f7230 */ /* 0x000fe20000004100 */
[----:B------:R-:W0:Y:S01]  /*6b70*/  LDC.64 R92, c[0x0][0x428] ;  /* 0x00010a00ff5c7b82 */ /* 0x000e220000000a00 */
[----:B------:R-:W-:-:S02]  /*6b80*/  HADD2.F32 R141, -RZ, R35.H0_H0 ;  /* 0x20000023ff8d7230 */ /* 0x000fc40000004100 */
[----:B------:R-:W-:Y:S01]  /*6b90*/  FMUL.FTZ R146, R143, R146 ;  /* 0x000000928f927220 */ /* 0x000fe20000410000 */
[----:B------:R-:W-:Y:S02]  /*6ba0*/  HADD2.F32 R149, -RZ, R31.H0_H0 ;  /* 0x2000001fff957230 */ /* 0x000fe40000004100 */
[--C-:B------:R-:W-:Y:S01]  /*6bb0*/  FADD.FTZ R150, R139, -R142.reuse ;  /* 0x8000008e8b967221 */ /* 0x100fe20000010000 */
[----:B------:R-:W-:Y:S01]  /*6bc0*/  FFMA.FTZ R147, R146, R147, R95 ;  /* 0x0000009392937223 */ /* 0x000fe2000001005f */
[--C-:B------:R-:W-:Y:S01]  /*6bd0*/  FADD.FTZ R146, R137, -R142.reuse ;  /* 0x8000008e89927221 */ /* 0x100fe20000010000 */
[----:B------:R-:W-:Y:S01]  /*6be0*/  FFMA.FTZ R148, R148, R141, R149 ;  /* 0x0000008d94947223 */ /* 0x000fe20000010095 */
[----:B------:R-:W-:Y:S01]  /*6bf0*/  FADD.FTZ R142, R98, -R142 ;  /* 0x8000008e628e7221 */ /* 0x000fe20000010000 */
[----:B------:R-:W-:Y:S02]  /*6c00*/  HADD2.F32 R95, -RZ, R35.H1_H1 ;  /* 0x30000023ff5f7230 */ /* 0x000fe40000004100 */
[----:B------:R-:W-:Y:S01]  /*6c10*/  FMUL.FTZ R150, R143, R150 ;  /* 0x000000968f967220 */ /* 0x000fe20000410000 */
[----:B------:R-:W-:-:S02]  /*6c20*/  HADD2.F32 R141, -RZ, R31.H1_H1 ;  /* 0x3000001fff8d7230 */ /* 0x000fc40000004100 */
[C---:B------:R-:W-:Y:S01]  /*6c30*/  FMUL.FTZ R146, R143.reuse, R146 ;  /* 0x000000928f927220 */ /* 0x040fe20000410000 */
[----:B------:R-:W-:Y:S01]  /*6c40*/  FMUL.FTZ R142, R143, R142 ;  /* 0x0000008e8f8e7220 */ /* 0x000fe20000410000 */
[----:B------:R-:W-:Y:S01]  /*6c50*/  HADD2.F32 R143, -RZ, R33.H1_H1 ;  /* 0x30000021ff8f7230 */ /* 0x000fe20000004100 */
[----:B------:R-:W-:Y:S01]  /*6c60*/  F2FP.F16.F32.PACK_AB R94, R147, R94 ;  /* 0x0000005e935e723e */ /* 0x000fe200000000ff */
[----:B------:R-:W-:Y:S01]  /*6c70*/  FFMA.FTZ R151, R150, R95, R141 ;  /* 0x0000005f96977223 */ /* 0x000fe2000001008d */
[----:B------:R-:W-:Y:S02]  /*6c80*/  HADD2.F32 R149, -RZ, R29.H1_H1 ;  /* 0x3000001dff957230 */ /* 0x000fe40000004100 */
[----:B------:R-:W-:Y:S02]  /*6c90*/  HADD2.F32 R95, -RZ, R32.H1_H1 ;  /* 0x30000020ff5f7230 */ /* 0x000fe40000004100 */
[----:B------:R-:W-:Y:S02]  /*6ca0*/  HADD2.F32 R141, -RZ, R28.H1_H1 ;  /* 0x3000001cff8d7230 */ /* 0x000fe40000004100 */
[----:B------:R-:W-:-:S03]  /*6cb0*/  FFMA.FTZ R142, R142, R143, R149 ;  /* 0x0000008f8e8e7223 */ /* 0x000fc60000010095 */
[----:B------:R-:W-:Y:S01]  /*6cc0*/  FFMA.FTZ R143, R146, R95, R141 ;  /* 0x0000005f928f7223 */ /* 0x000fe2000001008d */
[----:B0-----:R-:W-:Y:S01]  /*6cd0*/  IMAD.WIDE.U32 R140, R140, 0x10, R92 ;  /* 0x000000108c8c7825 */ /* 0x001fe200078e005c */
[----:B------:R-:W-:Y:S02]  /*6ce0*/  F2FP.F16.F32.PACK_AB R95, R151, R148 ;  /* 0x00000094975f723e */ /* 0x000fe400000000ff */
[----:B------:R-:W-:Y:S02]  /*6cf0*/  F2FP.F16.F32.PACK_AB R93, R142, R145 ;  /* 0x000000918e5d723e */ /* 0x000fe400000000ff */
[----:B------:R-:W-:-:S05]  /*6d00*/  F2FP.F16.F32.PACK_AB R92, R143, R144 ;  /* 0x000000908f5c723e */ /* 0x000fca00000000ff */
[----:B------:R0:W-:Y:S02]  /*6d10*/  STG.E.128 desc[UR6][R140.64], R92 ;  /* 0x0000005c8c007986 */ /* 0x0001e4000c101d06 */
.L_x_7275:
[----:B------:R-:W-:Y:S05]  /*6d20*/  BSYNC.RECONVERGENT B0 ;  /* 0x0000000000007941 */ /* 0x000fea0003800200 */
.L_x_7274:
[----:B01234-:R-:W0:Y:S02]  /*6d30*/  LDC.64 R92, c[0x0][0x380] ;  /* 0x0000e000ff5c7b82 */ /* 0x01fe240000000a00 */
[----:B0-----:R-:W-:-:S04]  /*6d40*/  LEA R3, R92, R3, 0x2 ;  /* 0x000000035c037211 */ /* 0x001fc800078e10ff */
[----:B------:R-:W-:-:S13]  /*6d50*/  ISETP.GE.AND P0, PT, R3, R93, PT ;  /* 0x0000005d0300720c */ /* 0x000fda0003f06270 */
[----:B------:R-:W-:Y:S05]  /*6d60*/  @!P0 BRA `(.L_x_7290) ;  /* 0xffffff9c00448947 */ /* 0x000fea000383ffff */
[----:B------:R-:W-:Y:S05]  /*6d70*/  EXIT ;  /* 0x000000000000794d */ /* 0x000fea0003800000 */
.L_x_7273:
        /* <DEDUP_REMOVED lines=8> */
.L_x_7292:
[----:B------:R-:W-:Y:S05]  /*6e00*/  BSYNC B0 ;  /* 0x0000000000007941 */ /* 0x000fea0003800000 */
.L_x_7291:
[----:B------:R-:W-:Y:S01]  /*6e10*/  MOV R92, R156 ;  /* 0x0000009c005c7202 */ /* 0x000fe20000000f00 */
[----:B------:R-:W-:Y:S01]  /*6e20*/  HFMA2 R157, -RZ, RZ, 0, 1.1920928955078125e-07 ;  /* 0x00000002ff9d7431 */ /* 0x000fe200000001ff */
[----:B------:R-:W-:Y:S02]  /*6e30*/  MOV R160, 0x1f ;  /* 0x0000001f00a07802 */ /* 0x000fe40000000f00 */
[----:B------:R-:W-:Y:S01]  /*6e40*/  MOV R155, 0xffffffff ;  /* 0xffffffff009b7802 */ /* 0x000fe20000000f00 */
[----:B------:R-:W-:-:S05]  /*6e50*/  FADD.FTZ R94, R93, R92 ;  /* 0x0000005c5d5e7221 */ /* 0x000fca0000010000 */
[----:B------:R-:W-:-:S07]  /*6e60*/  MOV R158, R94 ;  /* 0x0000005e009e7202 */ /* 0x000fce0000000f00 */
[----:B------:R-:W-:Y:S05]  /*6e70*/  WARPSYNC.COLLECTIVE R155, `(.L_x_7293) ;  /* 0x000000009b087348 */ /* 0x000fea0003c00000 */
[----:B------:R0:W1:Y:S02]  /*6e80*/  SHFL.BFLY P6, R156, R158, R157, R160 ;  /* 0x0c00009d9e9c7389 */ /* 0x00006400000c00a0 */
[----:B01----:R-:W-:Y:S05]  /*6e90*/  ENDCOLLECTIVE ;  /* 0x000000000000791b */ /* 0x003fea0003800000 */
.L_x_7293:
[----:B------:R-:W-:Y:S01]  /*6ea0*/  HFMA2 R157, -RZ, RZ, 0, 2.384185791015625e-07 ;  /* 0x00000004ff9d7431 */ /* 0x000fe200000001ff */
[----:B------:R-:W-:-:S05]  /*6eb0*/  MOV R95, R156 ;  /* 0x0000009c005f7202 */ /* 0x000fca0000000f00 */
[----:B------:R-:W-:-:S05]  /*6ec0*/  FADD.FTZ R95, R94, R95 ;  /* 0x0000005f5e5f7221 */ /* 0x000fca0000010000 */
[----:B------:R-:W-:-:S07]  /*6ed0*/  MOV R158, R95 ;  /* 0x0000005f009e7202 */ /* 0x000fce0000000f00 */
[----:B------:R-:W-:Y:S05]  /*6ee0*/  WARPSYNC.COLLECTIVE R155, `(.L_x_7294) ;  /* 0x000000009b087348 */ /* 0x000fea0003c00000 */
[----:B------:R0:W1:Y:S02]  /*6ef0*/  SHFL.BFLY P6, R156, R158, R157, R160 ;  /* 0x0c00009d9e9c7389 */ /* 0x00006400000c00a0 */
[----:B01----:R-:W-:Y:S05]  /*6f00*/  ENDCOLLECTIVE ;  /* 0x000000000000791b */ /* 0x003fea0003800000 */
.L_x_7294:
[----:B------:R-:W-:Y:S01]  /*6f10*/  HFMA2 R157, -RZ, RZ, 0, 4.76837158203125e-07 ;  /* 0x00000008ff9d7431 */ /* 0x000fe200000001ff */
[----:B------:R-:W-:-:S05]  /*6f20*/  MOV R92, R156 ;  /* 0x0000009c005c7202 */ /* 0x000fca0000000f00 */
[----:B------:R-:W-:-:S05]  /*6f30*/  FADD.FTZ R152, R95, R92 ;  /* 0x0000005c5f987221 */ /* 0x000fca0000010000 */
[----:B------:R-:W-:-:S07]  /*6f40*/  MOV R158, R152 ;  /* 0x00000098009e7202 */ /* 0x000fce0000000f00 */
[----:B------:R-:W-:Y:S05]  /*6f50*/  WARPSYNC.COLLECTIVE R155, `(.L_x_7295) ;  /* 0x000000009b087348 */ /* 0x000fea0003c00000 */
[----:B------:R0:W1:Y:S02]  /*6f60*/  SHFL.BFLY P6, R156, R158, R157, R160 ;  /* 0x0c00009d9e9c7389 */ /* 0x00006400000c00a0 */
[----:B01----:R-:W-:Y:S05]  /*6f70*/  ENDCOLLECTIVE ;  /* 0x000000000000791b */ /* 0x003fea0003800000 */
.L_x_7295:
[----:B------:R-:W-:Y:S01]  /*6f80*/  HFMA2 R157, -RZ, RZ, 0, 9.5367431640625e-07 ;  /* 0x00000010ff9d7431 */ /* 0x000fe200000001ff */
[----:B------:R-:W-:-:S05]  /*6f90*/  MOV R153, R156 ;  /* 0x0000009c00997202 */ /* 0x000fca0000000f00 */
[----:B------:R-:W-:-:S05]  /*6fa0*/  FADD.FTZ R154, R152, R153 ;  /* 0x00000099989a7221 */ /* 0x000fca0000010000 */
[----:B------:R-:W-:-:S07]  /*6fb0*/  MOV R158, R154 ;  /* 0x0000009a009e7202 */ /* 0x000fce0000000f00 */
[----:B------:R-:W-:Y:S05]  /*6fc0*/  WARPSYNC.COLLECTIVE R155, `(.L_x_7296) ;  /* 0x000000009b087348 */ /* 0x000fea0003c00000 */
[----:B------:R0:W1:Y:S02]  /*6fd0*/  SHFL.BFLY P6, R156, R158, R157, R160 ;  /* 0x0c00009d9e9c7389 */ /* 0x00006400000c00a0 */
[----:B01----:R-:W-:Y:S05]  /*6fe0*/  ENDCOLLECTIVE ;  /* 0x000000000000791b */ /* 0x003fea0003800000 */
.L_x_7296:
[----:B------:R-:W-:Y:S01]  /*6ff0*/  HFMA2 R157, -RZ, RZ, 0, 5.9604644775390625e-08 ;  /* 0x00000001ff9d7431 */ /* 0x000fe200000001ff */
[----:B------:R-:W-:Y:S02]  /*7000*/  ISETP.NE.AND P6, PT, R142, RZ, PT ;  /* 0x000000ff8e00720c */ /* 0x000fe40003fc5270 */
[----:B------:R-:W0:Y:S01]  /*7010*/  LDC R142, c[0x0][0x400] ;  /* 0x00010000ff8e7b82 */ /* 0x000e220000000800 */
[----:B------:R-:W-:-:S05]  /*7020*/  MOV R153, R156 ;  /* 0x0000009c00997202 */ /* 0x000fca0000000f00 */
[----:B------:R-:W-:-:S04]  /*7030*/  FADD.FTZ R153, R154, R153 ;  /* 0x000000999a997221 */ /* 0x000fc80000010000 */
[----:B0-----:R-:W-:-:S04]  /*7040*/  FMUL.FTZ R153, R153, R142 ;  /* 0x0000008e99997220 */ /* 0x001fc80000410000 */
        /* <DEDUP_REMOVED lines=35> */
[----:B------:R-:W-:Y:S02]  /*7280*/  ISETP.NE.AND P4, PT, R143, RZ, PT ;  /* 0x000000ff8f00720c */ /* 0x000fe40003f85270 */
        /* <DEDUP_REMOVED lines=98> */
.L_x_7297:
[----:B------:R-:W-:Y:S01]  /*78b0*/  HFMA2 R157, -RZ, RZ, 0, 1.1920928955078125e-07 ;  /* 0x00000002ff9d7431 */ /* 0x000fe200000001ff */
[----:B------:R-:W-:-:S05]  /*78c0*/  MOV R93, R156 ;  /* 0x0000009c005d7202 */ /* 0x000fca0000000f00 */
[----:B------:R-:W-:-:S05]  /*78d0*/  FADD.FTZ R93, R92, R93 ;  /* 0x0000005d5c5d7221 */ /* 0x000fca0000010000 */
[----:B------:R-:W-:-:S07]  /*78e0*/  MOV R158, R93 ;  /* 0x0000005d009e7202 */ /* 0x000fce0000000f00 */
[----:B------:R-:W-:Y:S05]  /*78f0*/  WARPSYNC.COLLECTIVE R155, `(.L_x_7298) ;  /* 0x000000009b087348 */ /* 0x000fea0003c00000 */
[----:B------:R0:W1:Y:S02]  /*7900*/  SHFL.BFLY P6, R156, R158, R157, R160 ;  /* 0x0c00009d9e9c7389 */ /* 0x00006400000c00a0 */
[----:B01----:R-:W-:Y:S05]  /*7910*/  ENDCOLLECTIVE ;  /* 0x000000000000791b */ /* 0x003fea0003800000 */
.L_x_7298:
[----:B------:R-:W-:Y:S01]  /*7920*/  HFMA2 R157, -RZ, RZ, 0, 2.384185791015625e-07 ;  /* 0x00000004ff9d7431 */ /* 0x000fe200000001ff */
[----:B------:R-:W-:-:S05]  /*7930*/  MOV R94, R156 ;  /* 0x0000009c005e7202 */ /* 0x000fca0000000f00 */
[----:B------:R-:W-:-:S05]  /*7940*/  FADD.FTZ R94, R93, R94 ;  /* 0x0000005e5d5e7221 */ /* 0x000fca0000010000 */
[----:B------:R-:W-:-:S07]  /*7950*/  MOV R158, R94 ;  /* 0x0000005e009e7202 */ /* 0x000fce0000000f00 */
[----:B------:R-:W-:Y:S05]  /*7960*/  WARPSYNC.COLLECTIVE R155, `(.L_x_7299) ;  /* 0x000000009b087348 */ /* 0x000fea0003c00000 */
[----:B------:R0:W1:Y:S02]  /*7970*/  SHFL.BFLY P6, R156, R158, R157, R160 ;  /* 0x0c00009d9e9c7389 */ /* 0x00006400000c00a0 */
[----:B01----:R-:W-:Y:S05]  /*7980*/  ENDCOLLECTIVE ;  /* 0x000000000000791b */ /* 0x003fea0003800000 */
.L_x_7299:
[----:B------:R-:W-:Y:S01]  /*7990*/  HFMA2 R157, -RZ, RZ, 0, 4.76837158203125e-07 ;  /* 0x00000008ff9d7431 */ /* 0x000fe200000001ff */
[----:B------:R-:W-:-:S05]  /*79a0*/  MOV R95, R156 ;  /* 0x0000009c005f7202 */ /* 0x000fca0000000f00 */
[----:B------:R-:W-:-:S05]  /*79b0*/  FADD.FTZ R95, R94, R95 ;  /* 0x0000005f5e5f7221 */ /* 0x000fca0000010000 */
[----:B------:R-:W-:-:S07]  /*79c0*/  MOV R158, R95 ;  /* 0x0000005f009e7202 */ /* 0x000fce0000000f00 */
[----:B------:R-:W-:Y:S05]  /*79d0*/  WARPSYNC.COLLECTIVE R155, `(.L_x_7300) ;  /* 0x000000009b087348 */ /* 0x000fea0003c00000 */
[----:B------:R0:W1:Y:S02]  /*79e0*/  SHFL.BFLY P6, R156, R158, R157, R160 ;  /* 0x0c00009d9e9c7389 */ /* 0x00006400000c00a0 */
[----:B01----:R-:W-:Y:S05]  /*79f0*/  ENDCOLLECTIVE ;  /* 0x000000000000791b */ /* 0x003fea0003800000 */
.L_x_7300:
[----:B------:R-:W-:Y:S01]  /*7a00*/  HFMA2 R157, -RZ, RZ, 0, 9.5367431640625e-07 ;  /* 0x00000010ff9d7431 */ /* 0x000fe200000001ff */
[----:B------:R-:W-:-:S05]  /*7a10*/  MOV R152, R156 ;  /* 0x0000009c00987202 */ /* 0x000fca0000000f00 */
[----:B------:R-:W-:-:S05]  /*7a20*/  FADD.FTZ R152, R95, R152 ;  /* 0x000000985f987221 */ /* 0x000fca0000010000 */
[----:B------:R-:W-:-:S07]  /*7a30*/  MOV R158, R152 ;  /* 0x00000098009e7202 */ /* 0x000fce0000000f00 */
[----:B------:R-:W-:Y:S05]  /*7a40*/  WARPSYNC.COLLECTIVE R155, `(.L_x_7301) ;  /* 0x000000009b087348 */ /* 0x000fea0003c00000 */
[----:B------:R0:W1:Y:S02]  /*7a50*/  SHFL.BFLY P6, R156, R158, R157, R160 ;  /* 0x0c00009d9e9c7389 */ /* 0x00006400000c00a0 */
[----:B01----:R-:W-:Y:S05]  /*7a60*/  ENDCOLLECTIVE ;  /* 0x000000000000791b */ /* 0x003fea0003800000 */
.L_x_7301:
[----:B------:R-:W-:Y:S01]  /*7a70*/  MOV R143, R156 ;  /* 0x0000009c008f7202 */ /* 0x000fe20000000f00 */
[----:B------:R-:W-:Y:S06]  /*7a80*/  BRA `(.L_x_7302) ;  /* 0xffffffd400d47947 */ /* 0x000fec000383ffff */
.L_x_7303:
        /* <DEDUP_REMOVED lines=15> */
.L_x_71438:


//--------------------- .text._ZN10layer_norm13ln_fwd_kernelINS_13Kernel_traitsI6__halfS2_S2_S2_fjLj2048ELj1ELj4ELj1ELj16ENS_18Kernel_traits_baseILj2048ES2_S2_S2_S2_fjLj128EEEEELb0ELb0ELb1ELb1EEEvNS_9FwdParamsE --------------------------
	.section	.text._ZN10layer_norm13ln_fwd_kernelINS_13Kernel_traitsI6__halfS2_S2_S2_fjLj2048ELj1ELj4ELj1ELj16ENS_18Kernel_traits_baseILj2048ES2_S2_S2_S2_fjLj128EEEEELb0ELb0ELb1ELb1EEEvNS_9FwdParamsE,"ax",@progbits
	.align	128
        .global         _ZN10layer_norm13ln_fwd_kernelINS_13Kernel_traitsI6__halfS2_S2_S2_fjLj2048ELj1ELj4ELj1ELj16ENS_18Kernel_traits_baseILj2048ES2_S2_S2_S2_fjLj128EEEEELb0ELb0ELb1ELb1EEEvNS_9FwdParamsE
        .type           _ZN10layer_norm13ln_fwd_kernelINS_13Kernel_traitsI6__halfS2_S2_S2_fjLj2048ELj1ELj4ELj1ELj16ENS_18Kernel_traits_baseILj2048ES2_S2_S2_S2_fjLj128EEEEELb0ELb0ELb1ELb1EEEvNS_9FwdParamsE,@function
        .size           _ZN10layer_norm13ln_fwd_kernelINS_13Kernel_traitsI6__halfS2_S2_S2_fjLj2048ELj1ELj4ELj1ELj16ENS_18Kernel_traits_baseILj2048ES2_S2_S2_S2_fjLj128EEEEELb0ELb0ELb1ELb1EEEvNS_9FwdParamsE,(.L_x_71439 - _ZN10layer_norm13ln_fwd_kernelINS_13Kernel_traitsI6__halfS2_S2_S2_fjLj2048ELj1ELj4ELj1ELj16ENS_18Kernel_traits_baseILj2048ES2_S2_S2_S2_fjLj128EEEEELb0ELb0ELb1ELb1EEEvNS_9FwdParamsE)
        .other          _ZN10layer_norm13ln_fwd_kernelINS_13Kernel_traitsI6__halfS2_S2_S2_fjLj2048ELj1ELj4ELj1ELj16ENS_18Kernel_traits_baseILj2048ES2_S2_S2_S2_fjLj128EEEEELb0ELb0ELb1ELb1EEEvNS_9FwdParamsE,@"STO_CUDA_ENTRY STV_DEFAULT"
_ZN10layer_norm13ln_fwd_kernelINS_13Kernel_traitsI6__halfS2_S2_S2_fjLj2048ELj1ELj4ELj1ELj16ENS_18Kernel_traits_baseILj2048ES2_S2_S2_S2_fjLj128EEEEELb0ELb0ELb1ELb1EEEvNS_9FwdParamsE:
.text._ZN10layer_norm13ln_fwd_kernelINS_13Kernel_traitsI6__halfS2_S2_S2_fjLj2048ELj1ELj4ELj1ELj16ENS_18Kernel_traits_baseILj2048ES2_S2_S2_S2_fjLj128EEEEELb0ELb0ELb1ELb1EEEvNS_9FwdParamsE:
        /* <DEDUP_REMOVED lines=33> */
.L_x_7304:
        /* <DEDUP_REMOVED lines=26> */
.L_x_7305:
[----:B------:R-:W1:Y:S01]  /*03b0*/  LDCU UR4, c[0x0][0x384] ;  /* 0x00007080ff0477ac */ /* 0x000e620008000800 */
[----:B------:R-:W2:Y:S01]  /*03c0*/  LDCU.U8 UR5, c[0x0][0x410] ;  /* 0x00008200ff0577ac */ /* 0x000ea20008000000 */
[----:B------:R-:W3:Y:S01]  /*03d0*/  LDCU UR10, c[0x0][0x448] ;  /* 0x00008900ff0a77ac */ /* 0x000ee20008000800 */
[----:B------:R-:W4:Y:S01]  /*03e0*/  LDCU.64 UR8, c[0x0][0x3a0] ;  /* 0x00007400ff0877ac */ /* 0x000f220008000a00 */
[----:B-1----:R-:W-:-:S13]  /*03f0*/  ISETP.GE.AND P0, PT, R2, UR4, PT ;  /* 0x0000000402007c0c */ /* 0x002fda000bf06270 */
[----:B--234-:R-:W-:Y:S05]  /*0400*/  @P0 EXIT ;  /* 0x000000000000094d */ /* 0x01cfea0003800000 */
.L_x_7325:
[----:B------:R-:W1:Y:S08]  /*0410*/  LDC.64 R98, c[0x0][0x3f0] ;  /* 0x0000fc00ff627b82 */ /* 0x000e700000000a00 */
[----:B------:R-:W2:Y:S08]  /*0420*/  LDC R3, c[0x0][0x388] ;  /* 0x0000e200ff037b82 */ /* 0x000eb00000000800 */
[----:B0-----:R-:W0:Y:S01]  /*0430*/  LDC.64 R4, c[0x0][0x3f8] ;  /* 0x0000fe00ff047b82 */ /* 0x001e220000000a00 */
[----:B-1----:R-:W-:-:S06]  /*0440*/  IMAD.WIDE R98, R2, 0x4, R98 ;  /* 0x0000000402627825 */ /* 0x002fcc00078e0262 */
[----:B------:R-:W3:Y:S01]  /*0450*/  LDG.E R98, desc[UR6][R98.64] ;  /* 0x0000000662627981 */ /* 0x000ee2000c1e1900 */
[----:B------:R-:W-:Y:S02]  /*0460*/  HFMA2 R104, -RZ, RZ, 0, 0 ;  /* 0x00000000ff687431 */ /* 0x000fe400000001ff */
[----:B0-----:R-:W-:-:S06]  /*0470*/  IMAD.WIDE R4, R2, 0x4, R4 ;  /* 0x0000000402047825 */ /* 0x001fcc00078e0204 */
[----:B-----5:R0:W5:Y:S01]  /*0480*/  LDG.E R4, desc[UR6][R4.64] ;  /* 0x0000000604047981 */ /* 0x020162000c1e1900 */
[----:B---3--:R-:W-:-:S13]  /*0490*/  ISETP.GE.AND P0, PT, R98, 0x1, PT ;  /* 0x000000016200780c */ /* 0x008fda0003f06270 */
[----:B------:R-:W1:Y:S01]  /*04a0*/  @P0 LDC.64 R6, c[0x0][0x390] ;  /* 0x0000e400ff060b82 */ /* 0x000e620000000a00 */
[----:B------:R-:W-:-:S05]  /*04b0*/  @P0 IADD3 R8, PT, PT, R98, -0x1, RZ ;  /* 0xffffffff62080810 */ /* 0x000fca0007ffe0ff */
[----:B--2---:R-:W-:-:S05]  /*04c0*/  @P0 IMAD R8, R8, R3, RZ ;  /* 0x0000000308080224 */ /* 0x004fca00078e02ff */
[----:B------:R-:W-:-:S04]  /*04d0*/  @P0 SHF.R.S32.HI R9, RZ, 0x1f, R8 ;  /* 0x0000001fff090819 */ /* 0x000fc80000011408 */
[----:B------:R-:W-:-:S04]  /*04e0*/  @P0 LEA.HI R9, R9, R8, RZ, 0x3 ;  /* 0x0000000809090211 */ /* 0x000fc800078f18ff */
[----:B------:R-:W-:-:S05]  /*04f0*/  @P0 LEA.HI.SX32 R104, R9, R0, 0x1d ;  /* 0x0000000009680211 */ /* 0x000fca00078feaff */
[----:B-1----:R-:W-:-:S05]  /*0500*/  @P0 IMAD.WIDE.U32 R6, R104, 0x10, R6 ;  /* 0x0000001068060825 */ /* 0x002fca00078e0006 */
[----:B------:R0:W5:Y:S01]  /*0510*/  @P0 LDG.E.128 R24, desc[UR6][R6.64] ;  /* 0x0000000606180981 */ /* 0x000162000c1e1d00 */
[----:B------:R-:W-:Y:S01]  /*0520*/  UISETP.NE.U32.AND UP0, UPT, UR8, URZ, UPT ;  /* 0x000000ff0800728c */ /* 0x000fe2000bf05070 */
[----:B------:R-:W-:-:S03]  /*0530*/  IMAD R8, R2, R3, RZ ;  /* 0x0000000302087224 */ /* 0x000fc600078e02ff */
[----:B------:R-:W-:Y:S02]  /*0540*/  UISETP.NE.AND.EX UP0, UPT, UR9, URZ, UPT, UP0 ;  /* 0x000000ff0900728c */ /* 0x000fe4000bf05300 */
[----:B------:R-:W-:-:S04]  /*0550*/  SHF.R.S32.HI R9, RZ, 0x1f, R8 ;  /* 0x0000001fff097819 */ /* 0x000fc80000011408 */
[----:B------:R-:W-:-:S04]  /*0560*/  LEA.HI R9, R9, R8, RZ, 0x3 ;  /* 0x0000000809097211 */ /* 0x000fc800078f18ff */
[----:B------:R-:W-:Y:S01]  /*0570*/  LEA.HI.SX32 R105, R9, R0, 0x1d ;  /* 0x0000000009697211 */ /* 0x000fe200078feaff */
[----:B0-----:R-:W-:Y:S06]  /*0580*/  BRA.U !UP0, `(.L_x_7306) ;  /* 0x0000000108cc7547 */ /* 0x001fec000b800000 */
        /* <DEDUP_REMOVED lines=16> */
[--C-:B------:R-:W-:Y:S02]  /*0690*/  HADD2.F32 R6, -RZ, R9.reuse.H0_H0 ;  /* 0x20000009ff067230 */ /* 0x100fe40000004100 */
[----:B------:R-:W-:Y:S02]  /*06a0*/  HADD2.F32 R7, -RZ, R9.H1_H1 ;  /* 0x30000009ff077230 */ /* 0x000fe40000004100 */
[----:B0-----:R-:W-:Y:S01]  /*06b0*/  @P1 FFMA.FTZ R5, R12, R15, R5 ;  /* 0x0000000f0c051223 */ /* 0x001fe20000010005 */
[----:B------:R-:W-:Y:S02]  /*06c0*/  HADD2.F32 R14, -RZ, R8.H0_H0 ;  /* 0x20000008ff0e7230 */ /* 0x000fe40000004100 */
[----:B-1----:R-:W-:Y:S01]  /*06d0*/  @P1 FFMA.FTZ R6, R13, R17, R6 ;  /* 0x000000110d061223 */ /* 0x002fe20000010006 */
[--C-:B------:R-:W-:Y:S02]  /*06e0*/  HADD2.F32 R8, -RZ, R10.reuse.H0_H0 ;  /* 0x2000000aff087230 */ /* 0x100fe40000004100 */
[----:B---3--:R-:W-:Y:S01]  /*06f0*/  @P1 FFMA.FTZ R7, R16, R19, R7 ;  /* 0x0000001310071223 */ /* 0x008fe20000010007 */
[----:B------:R-:W-:-:S02]  /*0700*/  HADD2.F32 R9, -RZ, R10.H1_H1 ;  /* 0x3000000aff097230 */ /* 0x000fc40000004100 */
[--C-:B------:R-:W-:Y:S02]  /*0710*/  HADD2.F32 R18, -RZ, R11.reuse.H1_H1 ;  /* 0x3000000bff127230 */ /* 0x100fe40000004100 */
[----:B------:R-:W-:Y:S01]  /*0720*/  HADD2.F32 R10, -RZ, R11.H0_H0 ;  /* 0x2000000bff0a7230 */ /* 0x000fe20000004100 */
[----:B------:R-:W-:Y:S01]  /*0730*/  @!P1 MOV R11, R14 ;  /* 0x0000000e000b9202 */ /* 0x000fe20000000f00 */
[--C-:B------:R-:W-:Y:S01]  /*0740*/  @P1 HADD2.F32 R15, -RZ, R26.reuse.H0_H0 ;  /* 0x2000001aff0f1230 */ /* 0x100fe20000004100 */
[----:B------:R-:W-:Y:S01]  /*0750*/  @!P1 MOV R12, R18 ;  /* 0x00000012000c9202 */ /* 0x000fe20000000f00 */
[----:B------:R-:W-:Y:S02]  /*0760*/  @P1 HADD2.F32 R16, -RZ, R26.H1_H1 ;  /* 0x3000001aff101230 */ /* 0x000fe40000004100 */
[----:B------:R-:W-:Y:S02]  /*0770*/  @P1 HADD2.F32 R17, -RZ, R27.H0_H0 ;  /* 0x2000001bff111230 */ /* 0x000fe40000004100 */
[----:B----4-:R-:W-:Y:S01]  /*0780*/  @P1 FFMA.FTZ R8, R15, R21, R8 ;  /* 0x000000150f081223 */ /* 0x010fe20000010008 */
[----:B------:R-:W-:-:S02]  /*0790*/  @P1 HADD2.F32 R13, -RZ, R24.H0_H0 ;  /* 0x20000018ff0d1230 */ /* 0x000fc40000004100 */
[----:B------:R-:W-:Y:S01]  /*07a0*/  @P1 FFMA.FTZ R9, R16, R22, R9 ;  /* 0x0000001610091223 */ /* 0x000fe20000010009 */
[----:B------:R-:W-:Y:S02]  /*07b0*/  @P1 HADD2.F32 R19, -RZ, R27.H1_H1 ;  /* 0x3000001bff131230 */ /* 0x000fe40000004100 */
[----:B------:R-:W-:Y:S01]  /*07c0*/  @P1 FFMA.FTZ R10, R17, R23, R10 ;  /* 0x00000017110a1223 */ /* 0x000fe2000001000a */
[----:B------:R-:W-:Y:S01]  /*07d0*/  F2FP.F16.F32.PACK_AB R17, RZ, R6 ;  /* 0x00000006ff11723e */ /* 0x000fe200000000ff */
[----:B------:R-:W-:Y:S01]  /*07e0*/  @P1 FFMA.FTZ R11, R13, R20, R14 ;  /* 0x000000140d0b1223 */ /* 0x000fe2000001000e */
[----:B------:R-:W-:Y:S01]  /*07f0*/  F2FP.F16.F32.PACK_AB R13, RZ, R5 ;  /* 0x00000005ff0d723e */ /* 0x000fe200000000ff */
[----:B------:R-:W-:Y:S01]  /*0800*/  @P1 FFMA.FTZ R12, R19, R92, R18 ;  /* 0x0000005c130c1223 */ /* 0x000fe20000010012 */
[----:B------:R-:W-:Y:S02]  /*0810*/  F2FP.F16.F32.PACK_AB R14, RZ, R7 ;  /* 0x00000007ff0e723e */ /* 0x000fe400000000ff */
        /* <DEDUP_REMOVED lines=10> */
.L_x_7306:
[----:B------:R-:W0:Y:S01]  /*08c0*/  @P0 LDC R13, c[0x0][0x40c] ;  /* 0x00010300ff0d0b82 */ /* 0x000e220000000800 */
[----:B-----5:R-:W-:Y:S01]  /*08d0*/  @P0 HADD2.F32 R12, -RZ, R25.H0_H0 ;  /* 0x20000019ff0c0230 */ /* 0x020fe20000004100 */
[----:B------:R-:W-:Y:S01]  /*08e0*/  MOV R6, RZ ;  /* 0x000000ff00067202 */ /* 0x000fe20000000f00 */
[--C-:B------:R-:W-:Y:S01]  /*08f0*/  @P0 HADD2.F32 R7, -RZ, R24.reuse.H0_H0 ;  /* 0x20000018ff070230 */ /* 0x100fe20000004100 */
[----:B------:R-:W-:Y:S01]  /*0900*/  MOV R11, RZ ;  /* 0x000000ff000b7202 */ /* 0x000fe20000000f00 */
[----:B------:R-:W-:Y:S01]  /*0910*/  @P0 HADD2.F32 R9, -RZ, R24.H1_H1 ;  /* 0x30000018ff090230 */ /* 0x000fe20000004100 */
[----:B------:R-:W-:Y:S01]  /*0920*/  MOV R5, RZ ;  /* 0x000000ff00057202 */ /* 0x000fe20000000f00 */
[--C-:B------:R-:W-:Y:S01]  /*0930*/  @P0 HADD2.F32 R15, -RZ, R26.reuse.H0_H0 ;  /* 0x2000001aff0f0230 */ /* 0x100fe20000004100 */
[----:B------:R-:W1:Y:S01]  /*0940*/  @P0 LDC R8, c[0x0][0x40c] ;  /* 0x00010300ff080b82 */ /* 0x000e620000000800 */
[----:B------:R-:W-:Y:S02]  /*0950*/  @P0 HADD2.F32 R17, -RZ, R26.H1_H1 ;  /* 0x3000001aff110230 */ /* 0x000fe40000004100 */
[----:B------:R-:W-:-:S02]  /*0960*/  @P0 HADD2.F32 R19, -RZ, R27.H0_H0 ;  /* 0x2000001bff130230 */ /* 0x000fc40000004100 */
[----:B------:R-:W-:-:S03]  /*0970*/  @P0 HADD2.F32 R21, -RZ, R27.H1_H1 ;  /* 0x3000001bff150230 */ /* 0x000fc60000004100 */
[----:B------:R-:W2:Y:S08]  /*0980*/  @P0 LDC R10, c[0x0][0x40c] ;  /* 0x00010300ff0a0b82 */ /* 0x000eb00000000800 */
[----:B------:R-:W3:Y:S01]  /*0990*/  @P0 LDC R14, c[0x0][0x40c] ;  /* 0x00010300ff0e0b82 */ /* 0x000ee20000000800 */
[----:B0-----:R-:W-:Y:S01]  /*09a0*/  @P0 FMUL.FTZ R6, R12, R13 ;  /* 0x0000000d0c060220 */ /* 0x001fe20000410000 */
[----:B------:R-:W-:Y:S01]  /*09b0*/  @P0 HADD2.F32 R13, -RZ, R25.H1_H1 ;  /* 0x30000019ff0d0230 */ /* 0x000fe20000004100 */
[----:B------:R-:W-:-:S05]  /*09c0*/  MOV R12, RZ ;  /* 0x000000ff000c7202 */ /* 0x000fca0000000f00 */
[----:B------:R-:W0:Y:S01]  /*09d0*/  @P0 LDC R16, c[0x0][0x40c] ;  /* 0x00010300ff100b82 */ /* 0x000e220000000800 */
[----:B-1----:R-:W-:Y:S01]  /*09e0*/  @P0 FMUL.FTZ R11, R7, R8 ;  /* 0x00000008070b0220 */ /* 0x002fe20000410000 */
[----:B------:R-:W-:-:S06]  /*09f0*/  MOV R7, RZ ;  /* 0x000000ff00077202 */ /* 0x000fcc0000000f00 */
[----:B------:R-:W1:Y:S01]  /*0a00*/  @P0 LDC R18, c[0x0][0x40c] ;  /* 0x00010300ff120b82 */ /* 0x000e620000000800 */
[----:B--2---:R-:W-:Y:S01]  /*0a10*/  @P0 FMUL.FTZ R5, R9, R10 ;  /* 0x0000000a09050220 */ /* 0x004fe20000410000 */
[----:B------:R-:W-:Y:S02]  /*0a20*/  CS2R R8, SRZ ;  /* 0x0000000000087805 */ /* 0x000fe4000001ff00 */
[----:B------:R-:W-:-:S04]  /*0a30*/  MOV R10, RZ ;  /* 0x000000ff000a7202 */ /* 0x000fc80000000f00 */
[----:B------:R-:W2:Y:S01]  /*0a40*/  @P0 LDC R20, c[0x0][0x40c] ;  /* 0x00010300ff140b82 */ /* 0x000ea20000000800 */
[----:B---3--:R-:W-:Y:S01]  /*0a50*/  @P0 FMUL.FTZ R7, R13, R14 ;  /* 0x0000000e0d070220 */ /* 0x008fe20000410000 */
[----:B------:R-:W-:-:S04]  /*0a60*/  F2FP.F16.F32.PACK_AB R13, RZ, R5 ;  /* 0x00000005ff0d723e */ /* 0x000fc800000000ff */
[----:B------:R-:W-:Y:S02]  /*0a70*/  F2FP.F16.F32.PACK_AB R14, RZ, R7 ;  /* 0x00000007ff0e723e */ /* 0x000fe400000000ff */
[----:B------:R-:W3:Y:S01]  /*0a80*/  @P0 LDC R22, c[0x0][0x40c] ;  /* 0x00010300ff160b82 */ /* 0x000ee20000000800 */
[----:B0-----:R-:W-:Y:S01]  /*0a90*/  @P0 FMUL.FTZ R8, R15, R16 ;  /* 0x000000100f080220 */ /* 0x001fe20000410000 */
[----:B------:R-:W-:-:S04]  /*0aa0*/  F2FP.F16.F32.PACK_AB R16, RZ, R11 ;  /* 0x0000000bff10723e */ /* 0x000fc800000000ff */
[----:B------:R-:W-:Y:S01]  /*0ab0*/  PRMT R16, R16, 0x5410, R13 ;  /* 0x0000541010107816 */ /* 0x000fe2000000000d */
[----:B-1----:R-:W-:Y:S01]  /*0ac0*/  @P0 FMUL.FTZ R9, R17, R18 ;  /* 0x0000001211090220 */ /* 0x002fe20000410000 */
[----:B------:R-:W-:Y:S02]  /*0ad0*/  F2FP.F16.F32.PACK_AB R17, RZ, R6 ;  /* 0x00000006ff11723e */ /* 0x000fe400000000ff */
[----:B------:R-:W-:Y:S02]  /*0ae0*/  F2FP.F16.F32.PACK_AB R18, RZ, R8 ;  /* 0x00000008ff12723e */ /* 0x000fe400000000ff */
[----:B------:R-:W-:Y:S02]  /*0af0*/  F2FP.F16.F32.PACK_AB R15, RZ, R9 ;  /* 0x00000009ff0f723e */ /* 0x000fe400000000ff */
[----:B------:R-:W-:Y:S01]  /*0b00*/  PRMT R17, R17, 0x5410, R14 ;  /* 0x0000541011117816 */ /* 0x000fe2000000000e */
[----:B--2---:R-:W-:Y:S01]  /*0b10*/  @P0 FMUL.FTZ R10, R19, R20 ;  /* 0x00000014130a0220 */ /* 0x004fe20000410000 */
[----:B------:R-:W-:-:S04]  /*0b20*/  PRMT R18, R18, 0x5410, R15 ;  /* 0x0000541012127816 */ /* 0x000fc8000000000f */
[----:B------:R-:W-:Y:S01]  /*0b30*/  F2FP.F16.F32.PACK_AB R19, RZ, R10 ;  /* 0x0000000aff13723e */ /* 0x000fe200000000ff */
[----:B---3--:R-:W-:-:S05]  /*0b40*/  @P0 FMUL.FTZ R12, R21, R22 ;  /* 0x00000016150c0220 */ /* 0x008fca0000410000 */
[----:B------:R-:W-:-:S04]  /*0b50*/  F2FP.F16.F32.PACK_AB R20, RZ, R12 ;  /* 0x0000000cff14723e */ /* 0x000fc800000000ff */
[----:B------:R-:W-:-:S07]  /*0b60*/  PRMT R19, R19, 0x5410, R20 ;  /* 0x0000541013137816 */ /* 0x000fce0000000014 */
.L_x_7307:
        /* <DEDUP_REMOVED lines=9> */
[----:B------:R-:W-:-:S05]  /*0c00*/  IADD3 R13, PT, PT, R105, 0x20, RZ ;  /* 0x00000020690d7810 */ /* 0x000fca0007ffe0ff */
        /* <DEDUP_REMOVED lines=24> */
[--C-:B------:R-:W-:Y:S02]  /*0d90*/  HADD2.F32 R18, -RZ, R19.reuse.H0_H0 ;  /* 0x20000013ff127230 */ /* 0x100fe40000004100 */
[----:B------:R-:W-:Y:S01]  /*0da0*/  HADD2.F32 R20, -RZ, R19.H1_H1 ;  /* 0x30000013ff147230 */ /* 0x000fe20000004100 */
[----:B------:R-:W-:Y:S01]  /*0db0*/  @!P1 MOV R19, R21 ;  /* 0x0000001500139202 */ /* 0x000fe20000000f00 */
[--C-:B------:R-:W-:Y:S02]  /*0dc0*/  @P1 HADD2.F32 R93, -RZ, R26.reuse.H0_H0 ;  /* 0x2000001aff5d1230 */ /* 0x100fe40000004100 */
[----:B------:R-:W-:Y:S02]  /*0dd0*/  @P1 HADD2.F32 R92, -RZ, R26.H1_H1 ;  /* 0x3000001aff5c1230 */ /* 0x000fe40000004100 */
[----:B----4-:R-:W-:Y:S01]  /*0de0*/  @P1 FFMA.FTZ R20, R103, R106, R20 ;  /* 0x0000006a67141223 */ /* 0x010fe20000010014 */
[----:B------:R-:W-:Y:S02]  /*0df0*/  @P1 HADD2.F32 R95, -RZ, R27.H0_H0 ;  /* 0x2000001bff5f1230 */ /* 0x000fe40000004100 */
[----:B------:R-:W-:Y:S01]  /*0e00*/  @P1 FFMA.FTZ R16, R93, R99, R16 ;  /* 0x000000635d101223 */ /* 0x000fe20000010010 */
[----:B------:R-:W-:-:S02]  /*0e10*/  @P1 HADD2.F32 R22, -RZ, R24.H0_H0 ;  /* 0x20000018ff161230 */ /* 0x000fc40000004100 */
[----:B------:R-:W-:Y:S01]  /*0e20*/  @P1 FFMA.FTZ R17, R92, R101, R17 ;  /* 0x000000655c111223 */ /* 0x000fe20000010011 */
[----:B------:R-:W-:Y:S01]  /*0e30*/  F2FP.F16.F32.PACK_AB R93, RZ, R14 ;  /* 0x0000000eff5d723e */ /* 0x000fe200000000ff */
        /* <DEDUP_REMOVED lines=14> */
.L_x_7308:
[----:B0-----:R-:W0:Y:S01]  /*0f20*/  @P0 LDC R18, c[0x0][0x40c] ;  /* 0x00010300ff120b82 */ /* 0x001e220000000800 */
[--C-:B-----5:R-:W-:Y:S02]  /*0f30*/  @P0 HADD2.F32 R17, -RZ, R24.reuse.H1_H1 ;  /* 0x30000018ff110230 */ /* 0x120fe40000004100 */
[----:B------:R-:W-:Y:S02]  /*0f40*/  HFMA2 R14, -RZ, RZ, 0, 0 ;  /* 0x00000000ff0e7431 */ /* 0x000fe400000001ff */
[----:B------:R-:W-:Y:S02]  /*0f50*/  @P0 HADD2.F32 R20, -RZ, R25.H0_H0 ;  /* 0x20000019ff140230 */ /* 0x000fe40000004100 */
[----:B------:R-:W-:Y:S02]  /*0f60*/  HFMA2 R19, -RZ, RZ, 0, 0 ;  /* 0x00000000ff137431 */ /* 0x000fe400000001ff */
[----:B------:R-:W-:Y:S01]  /*0f70*/  @P0 HADD2.F32 R15, -RZ, R24.H0_H0 ;  /* 0x20000018ff0f0230 */ /* 0x000fe20000004100 */
[----:B------:R-:W-:Y:S01]  /*0f80*/  MOV R13, RZ ;  /* 0x000000ff000d7202 */ /* 0x000fe20000000f00 */
[--C-:B------:R-:W-:Y:S01]  /*0f90*/  @P0 HADD2.F32 R23, -RZ, R26.reuse.H0_H0 ;  /* 0x2000001aff170230 */ /* 0x100fe20000004100 */
[----:B------:R-:W1:Y:S01]  /*0fa0*/  @P0 LDC R21, c[0x0][0x40c] ;  /* 0x00010300ff150b82 */ /* 0x000e620000000800 */
[----:B------:R-:W-:-:S02]  /*0fb0*/  @P0 HADD2.F32 R93, -RZ, R26.H1_H1 ;  /* 0x3000001aff5d0230 */ /* 0x000fc40000004100 */
[--C-:B------:R-:W-:Y:S02]  /*0fc0*/  @P0 HADD2.F32 R95, -RZ, R27.reuse.H0_H0 ;  /* 0x2000001bff5f0230 */ /* 0x100fe40000004100 */
[----:B------:R-:W-:-:S03]  /*0fd0*/  @P0 HADD2.F32 R99, -RZ, R27.H1_H1 ;  /* 0x3000001bff630230 */ /* 0x000fc60000004100 */
[----:B------:R-:W2:Y:S08]  /*0fe0*/  @P0 LDC R16, c[0x0][0x40c] ;  /* 0x00010300ff100b82 */ /* 0x000eb00000000800 */
[----:B------:R-:W3:Y:S01]  /*0ff0*/  @P0 LDC R22, c[0x0][0x40c] ;  /* 0x00010300ff160b82 */ /* 0x000ee20000000800 */
[----:B0-----:R-:W-:Y:S01]  /*1000*/  @P0 FMUL.FTZ R13, R17, R18 ;  /* 0x00000012110d0220 */ /* 0x001fe20000410000 */
[----:B------:R-:W-:-:S06]  /*1010*/  HFMA2 R18, -RZ, RZ, 0, 0 ;  /* 0x00000000ff127431 */ /* 0x000fcc00000001ff */
[----:B------:R-:W0:Y:S01]  /*1020*/  @P0 LDC R92, c[0x0][0x40c] ;  /* 0x00010300ff5c0b82 */ /* 0x000e220000000800 */
[----:B-1----:R-:W-:Y:S01]  /*1030*/  @P0 FMUL.FTZ R14, R20, R21 ;  /* 0x00000015140e0220 */ /* 0x002fe20000410000 */
[----:B------:R-:W-:Y:S01]  /*1040*/  @P0 HADD2.F32 R21, -RZ, R25.H1_H1 ;  /* 0x30000019ff150230 */ /* 0x000fe20000004100 */
[----:B------:R-:W-:-:S05]  /*1050*/  MOV R20, RZ ;  /* 0x000000ff00147202 */ /* 0x000fca0000000f00 */
        /* <DEDUP_REMOVED lines=23> */
.L_x_7309:
        /* <DEDUP_REMOVED lines=26> */
[--C-:B------:R-:W-:Y:S02]  /*1370*/  HADD2.F32 R22, -RZ, R93.reuse.H0_H0 ;  /* 0x2000005dff167230 */ /* 0x100fe40000004100 */
[----:B0-----:R-:W-:Y:S01]  /*1380*/  @P1 FFMA.FTZ R21, R108, R107, R21 ;  /* 0x0000006b6c151223 */ /* 0x001fe20000010015 */
[----:B------:R-:W-:Y:S02]  /*1390*/  HADD2.F32 R23, -RZ, R93.H1_H1 ;  /* 0x3000005dff177230 */ /* 0x000fe40000004100 */
[--C-:B------:R-:W-:Y:S02]  /*13a0*/  HADD2.F32 R99, -RZ, R94.reuse.H0_H0 ;  /* 0x2000005eff637230 */ /* 0x100fe40000004100 */
[----:B-1----:R-:W-:Y:S01]  /*13b0*/  @P1 FFMA.FTZ R22, R109, R110, R22 ;  /* 0x0000006e6d161223 */ /* 0x002fe20000010016 */
[----:B------:R-:W-:-:S02]  /*13c0*/  HADD2.F32 R100, -RZ, R94.H1_H1 ;  /* 0x3000005eff647230 */ /* 0x000fc40000004100 */
[----:B---3--:R-:W-:Y:S01]  /*13d0*/  @P1 FFMA.FTZ R23, R112, R111, R23 ;  /* 0x0000006f70171223 */ /* 0x008fe20000010017 */
[--C-:B------:R-:W-:Y:S02]  /*13e0*/  HADD2.F32 R101, -RZ, R95.reuse.H0_H0 ;  /* 0x2000005fff657230 */ /* 0x100fe40000004100 */
[----:B------:R-:W-:Y:S02]  /*13f0*/  HADD2.F32 R103, -RZ, R95.H1_H1 ;  /* 0x3000005fff677230 */ /* 0x000fe40000004100 */
[--C-:B------:R-:W-:Y:S02]  /*1400*/  @P1 HADD2.F32 R92, -RZ, R26.reuse.H0_H0 ;  /* 0x2000001aff5c1230 */ /* 0x100fe40000004100 */
        /* <DEDUP_REMOVED lines=22> */
.L_x_7310:
[----:B-1----:R-:W0:Y:S01]  /*1570*/  @P0 LDC R92, c[0x0][0x40c] ;  /* 0x00010300ff5c0b82 */ /* 0x002e220000000800 */
[--C-:B-----5:R-:W-:Y:S02]  /*1580*/  @P0 HADD2.F32 R23, -RZ, R24.reuse.H0_H0 ;  /* 0x20000018ff170230 */ /* 0x120fe40000004100 */
[----:B------:R-:W-:Y:S02]  /*1590*/  HFMA2 R21, -RZ, RZ, 0, 0 ;  /* 0x00000000ff157431 */ /* 0x000fe400000001ff */
[----:B------:R-:W-:Y:S01]  /*15a0*/  @P0 HADD2.F32 R93, -RZ, R24.H1_H1 ;  /* 0x30000018ff5d0230 */ /* 0x000fe20000004100 */
[----:B------:R-:W-:Y:S01]  /*15b0*/  CS2R R102, SRZ ;  /* 0x0000000000667805 */ /* 0x000fe2000001ff00 */
[----:B------:R-:W-:Y:S01]  /*15c0*/  @P0 HADD2.F32 R95, -RZ, R25.H0_H0 ;  /* 0x20000019ff5f0230 */ /* 0x000fe20000004100 */
[----:B------:R-:W-:Y:S01]  /*15d0*/  MOV R22, RZ ;  /* 0x000000ff00167202 */ /* 0x000fe20000000f00 */
[----:B------:R-:W-:Y:S01]  /*15e0*/  @P0 HADD2.F32 R110, -RZ, R27.H1_H1 ;  /* 0x3000001bff6e0230 */ /* 0x000fe20000004100 */
[----:B------:R-:W1:Y:S01]  /*15f0*/  @P0 LDC R94, c[0x0][0x40c] ;  /* 0x00010300ff5e0b82 */ /* 0x000e620000000800 */
[----:B------:R-:W-:-:S07]  /*1600*/  MOV R99, RZ ;  /* 0x000000ff00637202 */ /* 0x000fce0000000f00 */
[----:B------:R-:W2:Y:S08]  /*1610*/  @P0 LDC R100, c[0x0][0x40c] ;  /* 0x00010300ff640b82 */ /* 0x000eb00000000800 */
[----:B------:R-:W3:Y:S01]  /*1620*/  @P0 LDC R107, c[0x0][0x40c] ;  /* 0x00010300ff6b0b82 */ /* 0x000ee20000000800 */
[----:B0-----:R-:W-:Y:S01]  /*1630*/  @P0 FMUL.FTZ R102, R23, R92 ;  /* 0x0000005c17660220 */ /* 0x001fe20000410000 */
[----:B------:R-:W-:-:S02]  /*1640*/  HFMA2 R23, -RZ, RZ, 0, 0 ;  /* 0x00000000ff177431 */ /* 0x000fc400000001ff */
[----:B------:R-:W-:-:S04]  /*1650*/  @P0 HADD2.F32 R92, -RZ, R25.H1_H1 ;  /* 0x30000019ff5c0230 */ /* 0x000fc80000004100 */
[----:B------:R-:W0:Y:S01]  /*1660*/  @P0 LDC R106, c[0x0][0x40c] ;  /* 0x00010300ff6a0b82 */ /* 0x000e220000000800 */
[----:B-1----:R-:W-:Y:S01]  /*1670*/  @P0 FMUL.FTZ R21, R93, R94 ;  /* 0x0000005e5d150220 */ /* 0x002fe20000410000 */
[--C-:B------:R-:W-:Y:S02]  /*1680*/  @P0 HADD2.F32 R93, -RZ, R26.reuse.H0_H0 ;  /* 0x2000001aff5d0230 */ /* 0x100fe40000004100 */
[----:B------:R-:W-:-:S04]  /*1690*/  @P0 HADD2.F32 R94, -RZ, R26.H1_H1 ;  /* 0x3000001aff5e0230 */ /* 0x000fc80000004100 */
[----:B------:R-:W1:Y:S01]  /*16a0*/  @P0 LDC R109, c[0x0][0x40c] ;  /* 0x00010300ff6d0b82 */ /* 0x000e620000000800 */
[----:B--2---:R-:W-:Y:S01]  /*16b0*/  @P0 FMUL.FTZ R22, R95, R100 ;  /* 0x000000645f160220 */ /* 0x004fe20000410000 */
[----:B------:R-:W-:Y:S01]  /*16c0*/  @P0 HADD2.F32 R95, -RZ, R27.H0_H0 ;  /* 0x2000001bff5f0230 */ /* 0x000fe20000004100 */
[----:B------:R-:W-:-:S05]  /*16d0*/  CS2R R100, SRZ ;  /* 0x0000000000647805 */ /* 0x000fca000001ff00 */
        /* <DEDUP_REMOVED lines=19> */
.L_x_7311:
        /* <DEDUP_REMOVED lines=58> */
.L_x_7312:
[----:B-1----:R-:W0:Y:S01]  /*1bb0*/  @P0 LDC R109, c[0x0][0x40c] ;  /* 0x00010300ff6d0b82 */ /* 0x002e220000000800 */
[----:B-----5:R-:W-:Y:S02]  /*1bc0*/  @P0 HADD2.F32 R106, -RZ, R25.H0_H0 ;  /* 0x20000019ff6a0230 */ /* 0x020fe40000004100 */
[----:B------:R-:W-:Y:S02]  /*1bd0*/  HFMA2 R108, -RZ, RZ, 0, 0 ;  /* 0x00000000ff6c7431 */ /* 0x000fe400000001ff */
[--C-:B------:R-:W-:Y:S01]  /*1be0*/  @P0 HADD2.F32 R92, -RZ, R24.reuse.H0_H0 ;  /* 0x20000018ff5c0230 */ /* 0x100fe20000004100 */
[----:B------:R-:W-:Y:S01]  /*1bf0*/  CS2R R110, SRZ ;  /* 0x00000000006e7805 */ /* 0x000fe2000001ff00 */
[----:B------:R-:W-:Y:S01]  /*1c00*/  @P0 HADD2.F32 R94, -RZ, R24.H1_H1 ;  /* 0x30000018ff5e0230 */ /* 0x000fe20000004100 */
[----:B------:R-:W-:Y:S01]  /*1c10*/  MOV R107, RZ ;  /* 0x000000ff006b7202 */ /* 0x000fe20000000f00 */
[----:B------:R-:W-:Y:S01]  /*1c20*/  @P0 HADD2.F32 R118, -RZ, R27.H1_H1 ;  /* 0x3000001bff760230 */ /* 0x000fe20000004100 */
[----:B------:R-:W1:Y:S01]  /*1c30*/  @P0 LDC R93, c[0x0][0x40c] ;  /* 0x00010300ff5d0b82 */ /* 0x000e620000000800 */
[----:B------:R-:W-:-:S07]  /*1c40*/  CS2R R112, SRZ ;  /* 0x0000000000707805 */ /* 0x000fce000001ff00 */
[----:B------:R-:W2:Y:S08]  /*1c50*/  @P0 LDC R95, c[0x0][0x40c] ;  /* 0x00010300ff5f0b82 */ /* 0x000eb00000000800 */
[----:B------:R-:W3:Y:S01]  /*1c60*/  @P0 LDC R115, c[0x0][0x40c] ;  /* 0x00010300ff730b82 */ /* 0x000ee20000000800 */
[----:B0-----:R-:W-:Y:S01]  /*1c70*/  @P0 FMUL.FTZ R107, R106, R109 ;  /* 0x0000006d6a6b0220 */ /* 0x001fe20000410000 */
[----:B------:R-:W-:Y:S01]  /*1c80*/  HFMA2 R106, -RZ, RZ, 0, 0 ;  /* 0x00000000ff6a7431 */ /* 0x000fe200000001ff */
[----:B------:R-:W-:-:S05]  /*1c90*/  MOV R109, RZ ;  /* 0x000000ff006d7202 */ /* 0x000fca0000000f00 */
[----:B------:R-:W0:Y:S01]  /*1ca0*/  @P0 LDC R114, c[0x0][0x40c] ;  /* 0x00010300ff720b82 */ /* 0x000e220000000800 */
[----:B-1----:R-:W-:Y:S01]  /*1cb0*/  @P0 FMUL.FTZ R110, R92, R93 ;  /* 0x0000005d5c6e0220 */ /* 0x002fe20000410000 */
[----:B------:R-:W-:Y:S02]  /*1cc0*/  @P0 HADD2.F32 R92, -RZ, R25.H1_H1 ;  /* 0x30000019ff5c0230 */ /* 0x000fe40000004100 */
[----:B------:R-:W-:-:S04]  /*1cd0*/  @P0 HADD2.F32 R93, -RZ, R26.H0_H0 ;  /* 0x2000001aff5d0230 */ /* 0x000fc80000004100 */
        /* <DEDUP_REMOVED lines=23> */
.L_x_7313:
        /* <DEDUP_REMOVED lines=58> */
.L_x_7314:
        /* <DEDUP_REMOVED lines=42> */
.L_x_7315:
        /* <DEDUP_REMOVED lines=58> */
.L_x_7316:
[----:B-1----:R-:W0:Y:S01]  /*2830*/  @P0 LDC R93, c[0x0][0x40c] ;  /* 0x00010300ff5d0b82 */ /* 0x002e220000000800 */
[--C-:B-----5:R-:W-:Y:S01]  /*2840*/  @P0 HADD2.F32 R92, -RZ, R24.reuse.H0_H0 ;  /* 0x20000018ff5c0230 */ /* 0x120fe20000004100 */
[----:B------:R-:W-:Y:S01]  /*2850*/  CS2R R132, SRZ ;  /* 0x0000000000847805 */ /* 0x000fe2000001ff00 */
[----:B------:R-:W-:Y:S01]  /*2860*/  @P0 HADD2.F32 R94, -RZ, R24.H1_H1 ;  /* 0x30000018ff5e0230 */ /* 0x000fe20000004100 */
[----:B------:R-:W-:Y:S01]  /*2870*/  CS2R R128, SRZ ;  /* 0x0000000000807805 */ /* 0x000fe2000001ff00 */
[--C-:B------:R-:W-:Y:S01]  /*2880*/  @P0 HADD2.F32 R118, -RZ, R25.reuse.H0_H0 ;  /* 0x20000019ff760230 */ /* 0x100fe20000004100 */
[----:B------:R-:W-:Y:S02]  /*2890*/  CS2R R126, SRZ ;  /* 0x00000000007e7805 */ /* 0x000fe4000001ff00 */
[----:B------:R-:W-:Y:S01]  /*28a0*/  CS2R R130, SRZ ;  /* 0x0000000000827805 */ /* 0x000fe2000001ff00 */
[----:B------:R-:W1:Y:S08]  /*28b0*/  @P0 LDC R95, c[0x0][0x40c] ;  /* 0x00010300ff5f0b82 */ /* 0x000e700000000800 */
[----:B------:R-:W2:Y:S08]  /*28c0*/  @P0 LDC R119, c[0x0][0x40c] ;  /* 0x00010300ff770b82 */ /* 0x000eb00000000800 */
[----:B------:R-:W3:Y:S01]  /*28d0*/  @P0 LDC R121, c[0x0][0x40c] ;  /* 0x00010300ff790b82 */ /* 0x000ee20000000800 */
[----:B0-----:R-:W-:Y:S01]  /*28e0*/  @P0 FMUL.FTZ R132, R92, R93 ;  /* 0x0000005d5c840220 */ /* 0x001fe20000410000 */
[----:B------:R-:W-:-:S02]  /*28f0*/  @P0 HADD2.F32 R92, -RZ, R25.H1_H1 ;  /* 0x30000019ff5c0230 */ /* 0x000fc40000004100 */
[----:B------:R-:W-:-:S04]  /*2900*/  @P0 HADD2.F32 R93, -RZ, R26.H0_H0 ;  /* 0x2000001aff5d0230 */ /* 0x000fc80000004100 */
[----:B------:R-:W0:Y:S01]  /*2910*/  @P0 LDC R120, c[0x0][0x40c] ;  /* 0x00010300ff780b82 */ /* 0x000e220000000800 */
[----:B-1----:R-:W-:Y:S01]  /*2920*/  @P0 FMUL.FTZ R128, R94, R95 ;  /* 0x0000005f5e800220 */ /* 0x002fe20000410000 */
[----:B------:R-:W-:Y:S02]  /*2930*/  @P0 HADD2.F32 R94, -RZ, R26.H1_H1 ;  /* 0x3000001aff5e0230 */ /* 0x000fe40000004100 */
[----:B------:R-:W-:-:S04]  /*2940*/  @P0 HADD2.F32 R95, -RZ, R27.H0_H0 ;  /* 0x2000001bff5f0230 */ /* 0x000fc80000004100 */
[----:B------:R-:W1:Y:S01]  /*2950*/  @P0 LDC R135, c[0x0][0x40c] ;  /* 0x00010300ff870b82 */ /* 0x000e620000000800 */
[----:B--2---:R-:W-:Y:S01]  /*2960*/  @P0 FMUL.FTZ R127, R118, R119 ;  /* 0x00000077767f0220 */ /* 0x004fe20000410000 */
[----:B------:R-:W-:-:S06]  /*2970*/  @P0 HADD2.F32 R118, -RZ, R27.H1_H1 ;  /* 0x3000001bff760230 */ /* 0x000fcc0000004100 */
[----:B------:R-:W2:Y:S01]  /*2980*/  @P0 LDC R134, c[0x0][0x40c] ;  /* 0x00010300ff860b82 */ /* 0x000ea20000000800 */
[----:B---3--:R-:W-:Y:S01]  /*2990*/  @P0 FMUL.FTZ R126, R92, R121 ;  /* 0x000000795c7e0220 */ /* 0x008fe20000410000 */
[----:B------:R-:W-:-:S06]  /*29a0*/  F2FP.F16.F32.PACK_AB R92, RZ, R132 ;  /* 0x00000084ff5c723e */ /* 0x000fcc00000000ff */
[----:B------:R-:W3:Y:S01]  /*29b0*/  @P0 LDC R137, c[0x0][0x40c] ;  /* 0x00010300ff890b82 */ /* 0x000ee20000000800 */
[----:B0-----:R-:W-:Y:S01]  /*29c0*/  @P0 FMUL.FTZ R129, R93, R120 ;  /* 0x000000785d810220 */ /* 0x001fe20000410000 */
[----:B------:R-:W-:-:S04]  /*29d0*/  F2FP.F16.F32.PACK_AB R93, RZ, R128 ;  /* 0x00000080ff5d723e */ /* 0x000fc800000000ff */
[----:B------:R-:W-:Y:S01]  /*29e0*/  PRMT R92, R92, 0x5410, R93 ;  /* 0x000054105c5c7816 */ /* 0x000fe2000000005d */
[----:B-1----:R-:W-:Y:S01]  /*29f0*/  @P0 FMUL.FTZ R130, R94, R135 ;  /* 0x000000875e820220 */ /* 0x002fe20000410000 */
[----:B------:R-:W-:-:S04]  /*2a00*/  F2FP.F16.F32.PACK_AB R94, RZ, R127 ;  /* 0x0000007fff5e723e */ /* 0x000fc800000000ff */
[----:B------:R-:W-:Y:S01]  /*2a10*/  F2FP.F16.F32.PACK_AB R119, RZ, R130 ;  /* 0x00000082ff77723e */ /* 0x000fe200000000ff */
[----:B--2---:R-:W-:Y:S01]  /*2a20*/  @P0 FMUL.FTZ R131, R95, R134 ;  /* 0x000000865f830220 */ /* 0x004fe20000410000 */
[----:B------:R-:W-:-:S04]  /*2a30*/  F2FP.F16.F32.PACK_AB R95, RZ, R126 ;  /* 0x0000007eff5f723e */ /* 0x000fc800000000ff */
[----:B------:R-:W-:Y:S02]  /*2a40*/  F2FP.F16.F32.PACK_AB R120, RZ, R131 ;  /* 0x00000083ff78723e */ /* 0x000fe400000000ff */
[----:B------:R-:W-:Y:S01]  /*2a50*/  PRMT R93, R94, 0x5410, R95 ;  /* 0x000054105e5d7816 */ /* 0x000fe2000000005f */
[----:B---3--:R-:W-:Y:S01]  /*2a60*/  @P0 FMUL.FTZ R133, R118, R137 ;  /* 0x0000008976850220 */ /* 0x008fe20000410000 */
[----:B------:R-:W-:-:S04]  /*2a70*/  F2FP.F16.F32.PACK_AB R118, RZ, R129 ;  /* 0x00000081ff76723e */ /* 0x000fc800000000ff */
[----:B------:R-:W-:Y:S02]  /*2a80*/  F2FP.F16.F32.PACK_AB R121, RZ, R133 ;  /* 0x00000085ff79723e */ /* 0x000fe400000000ff */
[----:B------:R-:W-:Y:S02]  /*2a90*/  PRMT R94, R118, 0x5410, R119 ;  /* 0x00005410765e7816 */ /* 0x000fe40000000077 */
[----:B------:R-:W-:-:S07]  /*2aa0*/  PRMT R95, R120, 0x5410, R121 ;  /* 0x00005410785f7816 */ /* 0x000fce0000000079 */
.L_x_7317:
        /* <DEDUP_REMOVED lines=58> */
.L_x_7318:
        /* <DEDUP_REMOVED lines=40> */
.L_x_7319:
[----:B------:R-:W0:Y:S01]  /*30d0*/  @P0 LDC.64 R118, c[0x0][0x390] ;  /* 0x0000e400ff760b82 */ /* 0x000e220000000a00 */
[----:B------:R-:W-:Y:S02]  /*30e0*/  IADD3 R121, PT, PT, R105, 0xc0, RZ ;  /* 0x000000c069797810 */ /* 0x000fe40007ffe0ff */
[----:B------:R-:W-:-:S03]  /*30f0*/  @P0 IADD3 R143, PT, PT, R104, 0xe0, RZ ;  /* 0x000000e0688f0810 */ /* 0x000fc60007ffe0ff */
[----:B------:R-:W-:-:S05]  /*3100*/  IMAD.WIDE.U32 R120, R121, 0x10, R96 ;  /* 0x0000001079787825 */ /* 0x000fca00078e0060 */
[----:B------:R1:W-:Y:S01]  /*3110*/  STG.E.128 desc[UR6][R120.64], R92 ;  /* 0x0000005c78007986 */ /* 0x0003e2000c101d06 */
[----:B0-----:R-:W-:-:S05]  /*3120*/  @P0 IMAD.WIDE.U32 R118, R143, 0x10, R118 ;  /* 0x000000108f760825 */ /* 0x001fca00078e0076 */
[----:B------:R1:W5:Y:S01]  /*3130*/  @P0 LDG.E.128 R24, desc[UR6][R118.64] ;  /* 0x0000000676180981 */ /* 0x000362000c1e1d00 */
[----:B------:R-:W-:Y:S01]  /*3140*/  IADD3 R145, PT, PT, R105, 0xe0, RZ ;  /* 0x000000e069917810 */ /* 0x000fe20007ffe0ff */
[----:B------:R-:W-:Y:S06]  /*3150*/  BRA.U !UP0, `(.L_x_7320) ;  /* 0x0000000108c47547 */ /* 0x000fec000b800000 */
[----:B-1----:R-:W0:Y:S02]  /*3160*/  LDC.64 R92, c[0x0][0x3a0] ;  /* 0x0000e800ff5c7b82 */ /* 0x002e240000000a00 */
[----:B0-----:R-:W-:-:S06]  /*3170*/  IMAD.WIDE.U32 R92, R145, 0x10, R92 ;  /* 0x00000010915c7825 */ /* 0x001fcc00078e005c */
[----:B------:R-:W2:Y:S01]  /*3180*/  LDG.E.128 R92, desc[UR6][R92.64] ;  /* 0x000000065c5c7981 */ /* 0x000ea2000c1e1d00 */
[----:B------:R-:W-:-:S13]  /*3190*/  ISETP.GT.AND P0, PT, R98, RZ, PT ;  /* 0x000000ff6200720c */ /* 0x000fda0003f04270 */
[----:B------:R-:W0:Y:S01]  /*31a0*/  @P0 LDC R118, c[0x0][0x40c] ;  /* 0x00010300ff760b82 */ /* 0x000e220000000800 */
[----:B-----5:R-:W-:Y:S02]  /*31b0*/  @P0 HADD2.F32 R105, -RZ, R25.H0_H0 ;  /* 0x20000019ff690230 */ /* 0x020fe40000004100 */
        /* <DEDUP_REMOVED lines=8> */
[----:B--2---:R-:W-:-:S02]  /*3240*/  HADD2.F32 R98, -RZ, R93.H0_H0 ;  /* 0x2000005dff627230 */ /* 0x004fc40000004100 */
[----:B------:R-:W-:Y:S02]  /*3250*/  HADD2.F32 R104, -RZ, R93.H1_H1 ;  /* 0x3000005dff687230 */ /* 0x000fe40000004100 */
[----:B------:R-:W-:Y:S02]  /*3260*/  @P0 HADD2.F32 R93, -RZ, R25.H1_H1 ;  /* 0x30000019ff5d0230 */ /* 0x000fe40000004100 */
[----:B0-----:R-:W-:Y:S01]  /*3270*/  @P0 FFMA.FTZ R98, R105, R118, R98 ;  /* 0x0000007669620223 */ /* 0x001fe20000010062 */
[----:B------:R-:W-:Y:S02]  /*3280*/  HADD2.F32 R105, -RZ, R94.H0_H0 ;  /* 0x2000005eff697230 */ /* 0x000fe40000004100 */
[----:B------:R-:W-:Y:S02]  /*3290*/  HADD2.F32 R118, -RZ, R95.H0_H0 ;  /* 0x2000005fff767230 */ /* 0x000fe40000004100 */
[----:B-1----:R-:W-:Y:S01]  /*32a0*/  @P0 FFMA.FTZ R104, R93, R119, R104 ;  /* 0x000000775d680223 */ /* 0x002fe20000010068 */
[----:B------:R-:W-:-:S02]  /*32b0*/  @P0 HADD2.F32 R93, -RZ, R27.H0_H0 ;  /* 0x2000001bff5d0230 */ /* 0x000fc40000004100 */
[----:B---3--:R-:W-:Y:S01]  /*32c0*/  @P0 FFMA.FTZ R105, R120, R121, R105 ;  /* 0x0000007978690223 */ /* 0x008fe20000010069 */
[----:B------:R-:W-:Y:S02]  /*32d0*/  HADD2.F32 R119, -RZ, R94.H1_H1 ;  /* 0x3000005eff777230 */ /* 0x000fe40000004100 */
[----:B------:R-:W-:Y:S02]  /*32e0*/  HADD2.F32 R120, -RZ, R95.H1_H1 ;  /* 0x3000005fff787230 */ /* 0x000fe40000004100 */
[----:B----4-:R-:W-:Y:S01]  /*32f0*/  @P0 FFMA.FTZ R118, R93, R147, R118 ;  /* 0x000000935d760223 */ /* 0x010fe20000010076 */
[--C-:B------:R-:W-:Y:S02]  /*3300*/  HADD2.F32 R142, -RZ, R92.reuse.H0_H0 ;  /* 0x2000005cff8e7230 */ /* 0x100fe40000004100 */
[----:B------:R-:W-:Y:S02]  /*3310*/  HADD2.F32 R121, -RZ, R92.H1_H1 ;  /* 0x3000005cff797230 */ /* 0x000fe40000004100 */
[----:B------:R-:W-:Y:S01]  /*3320*/  @P0 HADD2.F32 R94, -RZ, R26.H1_H1 ;  /* 0x3000001aff5e0230 */ /* 0x000fe20000004100 */
[----:B------:R-:W-:Y:S01]  /*3330*/  F2FP.F16.F32.PACK_AB R147, RZ, R118 ;  /* 0x00000076ff93723e */ /* 0x000fe200000000ff */
[----:B------:R-:W-:-:S02]  /*3340*/  @P0 HADD2.F32 R92, -RZ, R24.H1_H1 ;  /* 0x30000018ff5c0230 */ /* 0x000fc40000004100 */
        /* <DEDUP_REMOVED lines=18> */
.L_x_7320:
[----:B-1----:R-:W0:Y:S01]  /*3470*/  @P0 LDC R93, c[0x0][0x40c] ;  /* 0x00010300ff5d0b82 */ /* 0x002e220000000800 */
[----:B------:R-:W-:Y:S02]  /*3480*/  HFMA2 R142, -RZ, RZ, 0, 0 ;  /* 0x00000000ff8e7431 */ /* 0x000fe400000001ff */
[--C-:B-----5:R-:W-:Y:S01]  /*3490*/  @P0 HADD2.F32 R92, -RZ, R24.reuse.H0_H0 ;  /* 0x20000018ff5c0230 */ /* 0x120fe20000004100 */
[----:B------:R-:W-:Y:S01]  /*34a0*/  CS2R R120, SRZ ;  /* 0x0000000000787805 */ /* 0x000fe2000001ff00 */
[----:B------:R-:W-:Y:S01]  /*34b0*/  @P0 HADD2.F32 R94, -RZ, R24.H1_H1 ;  /* 0x30000018ff5e0230 */ /* 0x000fe20000004100 */
[----:B------:R-:W-:Y:S01]  /*34c0*/  MOV R98, RZ ;  /* 0x000000ff00627202 */ /* 0x000fe20000000f00 */
[----:B------:R-:W-:Y:S01]  /*34d0*/  @P0 HADD2.F32 R104, -RZ, R25.H0_H0 ;  /* 0x20000019ff680230 */ /* 0x000fe20000004100 */
[----:B------:R-:W-:Y:S01]  /*34e0*/  CS2R R118, SRZ ;  /* 0x0000000000767805 */ /* 0x000fe2000001ff00 */
        /* <DEDUP_REMOVED lines=13> */
[----:B------:R-:W-:-:S06]  /*35c0*/  CS2R R104, SRZ ;  /* 0x0000000000687805 */ /* 0x000fcc000001ff00 */
        /* <DEDUP_REMOVED lines=19> */
.L_x_7321:
        /* <DEDUP_REMOVED lines=219> */
.L_x_7337:
        /* <DEDUP_REMOVED lines=16> */
[----:B------:R-:W-:Y:S01]  /*45b0*/  IADD3 R4, PT, PT, R4, -0x1, RZ ;  /* 0xffffffff04047810 */ /* 0x000fe20007ffe0ff */
[----:B------:R-:W-:Y:S01]  /*45c0*/  HADD2.F32 R93, -RZ, R52.H1_H1 ;  /* 0x30000034ff5d7230 */ /* 0x000fe20000004100 */
[----:B------:R-:W-:Y:S01]  /*45d0*/  FSEL R0, R145, RZ, !P0 ;  /* 0x000000ff91007208 */ /* 0x000fe20004000000 */
[----:B------:R-:W-:Y:S02]  /*45e0*/  HADD2.F32 R95, -RZ, R85.H0_H0 ;  /* 0x20000055ff5f7230 */ /* 0x000fe40000004100 */
        /* <DEDUP_REMOVED lines=65> */
[----:B------:R-:W-:-:S02]  /*4a00*/  HADD2.F32 R120, -RZ, R88.H0_H0 ;  /* 0x20000058ff787230 */ /* 0x000fc40000004100 */
[C---:B------:R-:W-:Y:S01]  /*4a10*/  FMUL.FTZ R4, R97.reuse, R4 ;  /* 0x0000000461047220 */ /* 0x040fe20000410000 */
[--C-:B------:R-:W-:Y:S02]  /*4a20*/  HADD2.F32 R5, -RZ, R56.reuse.H0_H0 ;  /* 0x20000038ff057230 */ /* 0x100fe40000004100 */
[C---:B------:R-:W-:Y:S01]  /*4a30*/  FMUL.FTZ R92, R97.reuse, R92 ;  /* 0x0000005c615c7220 */ /* 0x040fe20000410000 */
[----:B------:R-:W-:Y:S02]  /*4a40*/  HADD2.F32 R7, -RZ, R56.H1_H1 ;  /* 0x30000038ff077230 */ /* 0x000fe40000004100 */
[----:B------:R-:W-:Y:S01]  /*4a50*/  FMUL.FTZ R6, R97, R6 ;  /* 0x0000000661067220 */ /* 0x000fe20000410000 */
[----:B------:R-:W-:Y:S02]  /*4a60*/  HADD2.F32 R9, -RZ, R89.H0_H0 ;  /* 0x20000059ff097230 */ /* 0x000fe40000004100 */
[----:B------:R-:W-:Y:S01]  /*4a70*/  FFMA.FTZ R4, R4, R120, R5 ;  /* 0x0000007804047223 */ /* 0x000fe20000010005 */
[----:B------:R-:W-:-:S02]  /*4a80*/  HADD2.F32 R5, -RZ, R88.H1_H1 ;  /* 0x30000058ff057230 */ /* 0x000fc40000004100 */
[C---:B------:R-:W-:Y:S01]  /*4a90*/  FMUL.FTZ R94, R97.reuse, R94 ;  /* 0x0000005e615e7220 */ /* 0x040fe20000410000 */
[----:B------:R-:W-:Y:S02]  /*4aa0*/  HADD2.F32 R11, -RZ, R57.H0_H0 ;  /* 0x20000039ff0b7230 */ /* 0x000fe40000004100 */
[C---:B------:R-:W-:Y:S01]  /*4ab0*/  FMUL.FTZ R8, R97.reuse, R8 ;  /* 0x0000000861087220 */ /* 0x040fe20000410000 */
[----:B------:R-:W-:Y:S02]  /*4ac0*/  HADD2.F32 R13, -RZ, R89.H1_H1 ;  /* 0x30000059ff0d7230 */ /* 0x000fe40000004100 */
[----:B------:R-:W-:Y:S01]  /*4ad0*/  FMUL.FTZ R96, R97, R96 ;  /* 0x0000006061607220 */ /* 0x000fe20000410000 */
[----:B------:R-:W-:Y:S02]  /*4ae0*/  HADD2.F32 R15, -RZ, R57.H1_H1 ;  /* 0x30000039ff0f7230 */ /* 0x000fe40000004100 */
[----:B------:R-:W-:Y:S01]  /*4af0*/  FFMA.FTZ R5, R92, R5, R7 ;  /* 0x000000055c057223 */ /* 0x000fe20000010007 */
[----:B------:R-:W-:-:S02]  /*4b00*/  HADD2.F32 R17, -RZ, R90.H0_H0 ;  /* 0x2000005aff117230 */ /* 0x000fc40000004100 */
[----:B------:R-:W-:Y:S01]  /*4b10*/  FFMA.FTZ R6, R6, R9, R11 ;  /* 0x0000000906067223 */ /* 0x000fe2000001000b */
[----:B------:R-:W-:Y:S02]  /*4b20*/  HADD2.F32 R19, -RZ, R58.H0_H0 ;  /* 0x2000003aff137230 */ /* 0x000fe40000004100 */
[----:B------:R-:W-:Y:S01]  /*4b30*/  FFMA.FTZ R7, R94, R13, R15 ;  /* 0x0000000d5e077223 */ /* 0x000fe2000001000f */
[----:B------:R-:W-:Y:S02]  /*4b40*/  HADD2.F32 R21, -RZ, R90.H1_H1 ;  /* 0x3000005aff157230 */ /* 0x000fe40000004100 */
[----:B------:R-:W-:Y:S01]  /*4b50*/  FMUL.FTZ R10, R97, R10 ;  /* 0x0000000a610a7220 */ /* 0x000fe20000410000 */
[----:B------:R-:W-:Y:S02]  /*4b60*/  HADD2.F32 R23, -RZ, R58.H1_H1 ;  /* 0x3000003aff177230 */ /* 0x000fe40000004100 */
[----:B------:R-:W-:Y:S01]  /*4b70*/  FFMA.FTZ R8, R8, R17, R19 ;  /* 0x0000001108087223 */ /* 0x000fe20000010013 */
[----:B------:R-:W-:-:S02]  /*4b80*/  HADD2.F32 R11, -RZ, R91.H0_H0 ;  /* 0x2000005bff0b7230 */ /* 0x000fc40000004100 */
[C---:B------:R-:W-:Y:S01]  /*4b90*/  FMUL.FTZ R12, R97.reuse, R12 ;  /* 0x0000000c610c7220 */ /* 0x040fe20000410000 */
[----:B------:R-:W-:Y:S02]  /*4ba0*/  HADD2.F32 R13, -RZ, R59.H0_H0 ;  /* 0x2000003bff0d7230 */ /* 0x000fe40000004100 */
[----:B------:R-:W-:Y:S01]  /*4bb0*/  FFMA.FTZ R9, R96, R21, R23 ;  /* 0x0000001560097223 */ /* 0x000fe20000010017 */
[----:B------:R-:W-:Y:S02]  /*4bc0*/  HADD2.F32 R15, -RZ, R91.H1_H1 ;  /* 0x3000005bff0f7230 */ /* 0x000fe40000004100 */
[C---:B------:R-:W-:Y:S01]  /*4bd0*/  FMUL.FTZ R144, R97.reuse, R144 ;  /* 0x0000009061907220 */ /* 0x040fe20000410000 */
[----:B------:R-:W-:Y:S02]  /*4be0*/  HADD2.F32 R17, -RZ, R59.H1_H1 ;  /* 0x3000003bff117230 */ /* 0x000fe40000004100 */
[----:B------:R-:W-:Y:S01]  /*4bf0*/  FMUL.FTZ R146, R97, R146 ;  /* 0x0000009261927220 */ /* 0x000fe20000410000 */
[----:B------:R-:W-:-:S02]  /*4c00*/  HADD2.F32 R19, -RZ, R84.H0_H0 ;  /* 0x20000054ff137230 */ /* 0x000fc40000004100 */
[----:B------:R-:W-:Y:S01]  /*4c10*/  FMUL.FTZ R14, R97, R14 ;  /* 0x0000000e610e7220 */ /* 0x000fe20000410000 */
[----:B------:R-:W-:Y:S02]  /*4c20*/  HADD2.F32 R21, -RZ, R52.H0_H0 ;  /* 0x20000034ff157230 */ /* 0x000fe40000004100 */
[----:B------:R-:W-:Y:S01]  /*4c30*/  FFMA.FTZ R10, R10, R11, R13 ;  /* 0x0000000b0a0a7223 */ /* 0x000fe2000001000d */
[----:B------:R-:W-:Y:S02]  /*4c40*/  HADD2.F32 R23, -RZ, R84.H1_H1 ;  /* 0x30000054ff177230 */ /* 0x000fe40000004100 */
[----:B------:R-:W-:Y:S01]  /*4c50*/  FFMA.FTZ R11, R12, R15, R17 ;  /* 0x0000000f0c0b7223 */ /* 0x000fe20000010011 */
[----:B------:R-:W-:Y:S02]  /*4c60*/  HADD2.F32 R99, -RZ, R53.H0_H0 ;  /* 0x20000035ff637230 */ /* 0x000fe40000004100 */
[----:B------:R-:W-:Y:S01]  /*4c70*/  FFMA.FTZ R144, R144, R19, R21 ;  /* 0x0000001390907223 */ /* 0x000fe20000010015 */
[----:B------:R-:W-:-:S02]  /*4c80*/  HADD2.F32 R15, -RZ, R85.H1_H1 ;  /* 0x30000055ff0f7230 */ /* 0x000fc40000004100 */
[----:B------:R-:W-:Y:S01]  /*4c90*/  FFMA.FTZ R13, R146, R23, R93 ;  /* 0x00000017920d7223 */ /* 0x000fe2000001005d */
[----:B------:R-:W-:Y:S02]  /*4ca0*/  HADD2.F32 R17, -RZ, R53.H1_H1 ;  /* 0x30000035ff117230 */ /* 0x000fe40000004100 */
[C---:B------:R-:W-:Y:S01]  /*4cb0*/  FMUL.FTZ R148, R97.reuse, R148 ;  /* 0x0000009461947220 */ /* 0x040fe20000410000 */
[----:B------:R-:W-:Y:S01]  /*4cc0*/  FFMA.FTZ R14, R14, R95, R99 ;  /* 0x0000005f0e0e7223 */ /* 0x000fe20000010063 */
[----:B------:R-:W-:Y:S02]  /*4cd0*/  HADD2.F32 R19, -RZ, R86.H0_H0 ;  /* 0x20000056ff137230 */ /* 0x000fe40000004100 */
[C---:B------:R-:W-:Y:S01]  /*4ce0*/  FMUL.FTZ R16, R97.reuse, R16 ;  /* 0x0000001061107220 */ /* 0x040fe20000410000 */
[----:B------:R-:W-:Y:S02]  /*4cf0*/  HADD2.F32 R21, -RZ, R54.H0_H0 ;  /* 0x20000036ff157230 */ /* 0x000fe40000004100 */
        /* <DEDUP_REMOVED lines=16> */
[----:B------:R-:W-:Y:S01]  /*4e00*/  FFMA.FTZ R19, R20, R101, R103 ;  /* 0x0000006514137223 */ /* 0x000fe20000010067 */
[----:B------:R-:W-:-:S02]  /*4e10*/  HADD2.F32 R93, -RZ, R80.H1_H1 ;  /* 0x30000050ff5d7230 */ /* 0x000fc40000004100 */
[C---:B------:R-:W-:Y:S01]  /*4e20*/  FMUL.FTZ R152, R97.reuse, R152 ;  /* 0x0000009861987220 */ /* 0x040fe20000410000 */
[----:B------:R-:W-:Y:S02]  /*4e30*/  HADD2.F32 R95, -RZ, R48.H1_H1 ;  /* 0x30000030ff5f7230 */ /* 0x000fe40000004100 */
[C---:B------:R-:W-:Y:S01]  /*4e40*/  FMUL.FTZ R22, R97.reuse, R22 ;  /* 0x0000001661167220 */ /* 0x040fe20000410000 */
[----:B------:R-:W-:Y:S02]  /*4e50*/  HADD2.F32 R99, -RZ, R81.H0_H0 ;  /* 0x20000051ff637230 */ /* 0x000fe40000004100 */
[C---:B------:R-:W-:Y:S01]  /*4e60*/  FMUL.FTZ R154, R97.reuse, R154 ;  /* 0x0000009a619a7220 */ /* 0x040fe20000410000 */
[----:B------:R-:W-:Y:S02]  /*4e70*/  HADD2.F32 R101, -RZ, R49.H0_H0 ;  /* 0x20000031ff657230 */ /* 0x000fe40000004100 */
[----:B------:R-:W-:Y:S01]  /*4e80*/  FMUL.FTZ R156, R97, R156 ;  /* 0x0000009c619c7220 */ /* 0x000fe20000410000 */
[----:B------:R-:W-:-:S02]  /*4e90*/  HADD2.F32 R103, -RZ, R81.H1_H1 ;  /* 0x30000051ff677230 */ /* 0x000fc40000004100 */
[----:B------:R-:W-:Y:S01]  /*4ea0*/  FFMA.FTZ R102, R102, R21, R23 ;  /* 0x0000001566667223 */ /* 0x000fe20000010017 */
[----:B------:R-:W-:Y:S02]  /*4eb0*/  HADD2.F32 R107, -RZ, R49.H1_H1 ;  /* 0x30000031ff6b7230 */ /* 0x000fe40000004100 */
[----:B------:R-:W-:Y:S01]  /*4ec0*/  FFMA.FTZ R21, R152, R93, R95 ;  /* 0x0000005d98157223 */ /* 0x000fe2000001005f */
[----:B------:R-:W-:Y:S02]  /*4ed0*/  HADD2.F32 R113, -RZ, R82.H0_H0 ;  /* 0x20000052ff717230 */ /* 0x000fe40000004100 */
[----:B------:R-:W-:Y:S01]  /*4ee0*/  FFMA.FTZ R22, R22, R99, R101 ;  /* 0x0000006316167223 */ /* 0x000fe20000010065 */
[----:B------:R-:W-:Y:S02]  /*4ef0*/  HADD2.F32 R145, -RZ, R50.H0_H0 ;  /* 0x20000032ff917230 */ /* 0x000fe40000004100 */
[----:B------:R-:W-:Y:S01]  /*4f00*/  FFMA.FTZ R23, R154, R103, R107 ;  /* 0x000000679a177223 */ /* 0x000fe2000001006b */
[----:B------:R-:W-:-:S02]  /*4f10*/  HADD2.F32 R93, -RZ, R82.H1_H1 ;  /* 0x30000052ff5d7230 */ /* 0x000fc40000004100 */
[C---:B------:R-:W-:Y:S01]  /*4f20*/  FMUL.FTZ R100, R97.reuse, R100 ;  /* 0x0000006461647220 */ /* 0x040fe20000410000 */
[----:B------:R-:W-:Y:S02]  /*4f30*/  HADD2.F32 R95, -RZ, R50.H1_H1 ;  /* 0x30000032ff5f7230 */ /* 0x000fe40000004100 */
        /* <DEDUP_REMOVED lines=54> */
[----:B------:R-:W-:-:S02]  /*52a0*/  HADD2.F32 R0, -RZ, R79.H0_H0 ;  /* 0x2000004fff007230 */ /* 0x000fc40000004100 */
[----:B------:R-:W-:Y:S01]  /*52b0*/  FFMA.FTZ R110, R110, R113, R145 ;  /* 0x000000716e6e7223 */ /* 0x000fe20000010091 */
[----:B------:R-:W-:Y:S02]  /*52c0*/  HADD2.F32 R12, -RZ, R47.H0_H0 ;  /* 0x2000002fff0c7230 */ /* 0x000fe40000004100 */
[----:B------:R-:W-:Y:S01]  /*52d0*/  FFMA.FTZ R99, R108, R147, R149 ;  /* 0x000000936c637223 */ /* 0x000fe20000010095 */
[----:B------:R-:W-:Y:S01]  /*52e0*/  HADD2.F32 R101, -RZ, R77.H0_H0 ;  /* 0x2000004dff657230 */ /* 0x000fe20000004100 */
[----:B------:R-:W-:Y:S01]  /*52f0*/  F2FP.F16.F32.PACK_AB R11, R11, R10 ;  /* 0x0000000a0b0b723e */ /* 0x000fe200000000ff */
[----:B------:R-:W-:Y:S02]  /*5300*/  HADD2.F32 R103, -RZ, R45.H0_H0 ;  /* 0x2000002dff677230 */ /* 0x000fe40000004100 */
[----:B------:R-:W-:Y:S01]  /*5310*/  FFMA.FTZ R111, R111, R0, R12 ;  /* 0x000000006f6f7223 */ /* 0x000fe2000001000c */
[----:B------:R-:W-:Y:S01]  /*5320*/  HADD2.F32 R107, -RZ, R77.H1_H1 ;  /* 0x3000004dff6b7230 */ /* 0x000fe20000004100 */
[----:B------:R-:W-:Y:S01]  /*5330*/  F2FP.F16.F32.PACK_AB R10, R9, R8 ;  /* 0x00000008090a723e */ /* 0x000fe200000000ff */
[----:B------:R-:W-:-:S02]  /*5340*/  HADD2.F32 R113, -RZ, R45.H1_H1 ;  /* 0x3000002dff717230 */ /* 0x000fc40000004100 */
[----:B------:R-:W-:Y:S01]  /*5350*/  FFMA.FTZ R162, R162, R101, R103 ;  /* 0x00000065a2a27223 */ /* 0x000fe20000010067 */
[----:B------:R-:W-:Y:S01]  /*5360*/  HADD2.F32 R145, -RZ, R78.H0_H0 ;  /* 0x2000004eff917230 */ /* 0x000fe20000004100 */
[----:B------:R-:W-:Y:S01]  /*5370*/  F2FP.F16.F32.PACK_AB R9, R7, R6 ;  /* 0x000000060709723e */ /* 0x000fe200000000ff */
[----:B------:R-:W-:Y:S02]  /*5380*/  HADD2.F32 R147, -RZ, R46.H0_H0 ;  /* 0x2000002eff937230 */ /* 0x000fe40000004100 */
[----:B------:R-:W-:Y:S01]  /*5390*/  FFMA.FTZ R101, R106, R107, R113 ;  /* 0x0000006b6a657223 */ /* 0x000fe20000010071 */
[----:B------:R-:W-:Y:S01]  /*53a0*/  HADD2.F32 R12, -RZ, R79.H1_H1 ;  /* 0x3000004fff0c7230 */ /* 0x000fe20000004100 */
[----:B------:R-:W-:Y:S01]  /*53b0*/  F2FP.F16.F32.PACK_AB R19, R19, R18 ;  /* 0x000000121313723e */ /* 0x000fe200000000ff */
[----:B------:R-:W-:Y:S02]  /*53c0*/  HADD2.F32 R0, -RZ, R47.H1_H1 ;  /* 0x3000002fff007230 */ /* 0x000fe40000004100 */
[----:B------:R-:W-:Y:S01]  /*53d0*/  FFMA.FTZ R164, R164, R145, R147 ;  /* 0x00000091a4a47223 */ /* 0x000fe20000010093 */
[----:B------:R-:W-:Y:S01]  /*53e0*/  HADD2.F32 R20, -RZ, R73.H0_H0 ;  /* 0x20000049ff147230 */ /* 0x000fe20000004100 */
[----:B------:R-:W-:Y:S01]  /*53f0*/  F2FP.F16.F32.PACK_AB R18, R17, R16 ;  /* 0x000000101112723e */ /* 0x000fe200000000ff */
[----:B------:R-:W-:-:S02]  /*5400*/  HADD2.F32 R92, -RZ, R41.H0_H0 ;  /* 0x20000029ff5c7230 */ /* 0x000fc40000004100 */
        /* <DEDUP_REMOVED lines=17> */
[----:B------:R-:W-:Y:S02]  /*5520*/  HADD2.F32 R96, -RZ, R75.H1_H1 ;  /* 0x3000004bff607230 */ /* 0x000fe40000004100 */
[----:B------:R-:W-:Y:S02]  /*5530*/  HADD2.F32 R100, -RZ, R43.H1_H1 ;  /* 0x3000002bff647230 */ /* 0x000fe40000004100 */
[----:B------:R-:W-:Y:S01]  /*5540*/  FFMA.FTZ R123, R123, R92, R94 ;  /* 0x0000005c7b7b7223 */ /* 0x000fe2000001005e */
[----:B------:R-:W-:-:S02]  /*5550*/  HADD2.F32 R107, -RZ, R74.H1_H1 ;  /* 0x3000004aff6b7230 */ /* 0x000fc40000004100 */
[----:B------:R-:W-:Y:S02]  /*5560*/  HADD2.F32 R113, -RZ, R42.H1_H1 ;  /* 0x3000002aff717230 */ /* 0x000fe40000004100 */
[----:B------:R-:W-:Y:S01]  /*5570*/  FFMA.FTZ R20, R117, R96, R100 ;  /* 0x0000006075147223 */ /* 0x000fe20000010064 */
[----:B------:R-:W-:Y:S02]  /*5580*/  HADD2.F32 R145, -RZ, R68.H0_H0 ;  /* 0x20000044ff917230 */ /* 0x000fe40000004100 */
[----:B------:R-:W-:Y:S02]  /*5590*/  HADD2.F32 R147, -RZ, R36.H0_H0 ;  /* 0x20000024ff937230 */ /* 0x000fe40000004100 */
[----:B------:R-:W-:Y:S01]  /*55a0*/  FFMA.FTZ R124, R124, R107, R113 ;  /* 0x0000006b7c7c7223 */ /* 0x000fe20000010071 */
[----:B------:R-:W-:Y:S02]  /*55b0*/  HADD2.F32 R94, -RZ, R70.H0_H0 ;  /* 0x20000046ff5e7230 */ /* 0x000fe40000004100 */
[----:B------:R-:W-:-:S02]  /*55c0*/  HADD2.F32 R96, -RZ, R38.H0_H0 ;  /* 0x20000026ff607230 */ /* 0x000fc40000004100 */
[----:B------:R-:W-:Y:S01]  /*55d0*/  FFMA.FTZ R132, R132, R145, R147 ;  /* 0x0000009184847223 */ /* 0x000fe20000010093 */
[----:B------:R-:W-:Y:S02]  /*55e0*/  HADD2.F32 R113, -RZ, R68.H1_H1 ;  /* 0x30000044ff717230 */ /* 0x000fe40000004100 */
[----:B------:R-:W-:Y:S02]  /*55f0*/  HADD2.F32 R107, -RZ, R36.H1_H1 ;  /* 0x30000024ff6b7230 */ /* 0x000fe40000004100 */
[----:B------:R-:W-:Y:S01]  /*5600*/  FFMA.FTZ R129, R129, R94, R96 ;  /* 0x0000005e81817223 */ /* 0x000fe20000010060 */
[----:B------:R-:W-:Y:S02]  /*5610*/  HADD2.F32 R117, -RZ, R69.H1_H1 ;  /* 0x30000045ff757230 */ /* 0x000fe40000004100 */
[----:B------:R-:W-:Y:S02]  /*5620*/  HADD2.F32 R145, -RZ, R37.H1_H1 ;  /* 0x30000025ff917230 */ /* 0x000fe40000004100 */
[----:B------:R-:W-:Y:S01]  /*5630*/  FFMA.FTZ R113, R128, R113, R107 ;  /* 0x0000007180717223 */ /* 0x000fe2000001006b */
[----:B------:R-:W-:-:S02]  /*5640*/  HADD2.F32 R149, -RZ, R78.H1_H1 ;  /* 0x3000004eff957230 */ /* 0x000fc40000004100 */
[----:B------:R-:W-:Y:S02]  /*5650*/  HADD2.F32 R151, -RZ, R46.H1_H1 ;  /* 0x3000002eff977230 */ /* 0x000fe40000004100 */
[----:B------:R-:W-:Y:S01]  /*5660*/  FFMA.FTZ R126, R126, R117, R145 ;  /* 0x000000757e7e7223 */ /* 0x000fe20000010091 */
[----:B------:R-:W-:Y:S01]  /*5670*/  HADD2.F32 R96, -RZ, R71.H1_H1 ;  /* 0x30000047ff607230 */ /* 0x000fe20000004100 */
[----:B------:R-:W-:Y:S01]  /*5680*/  F2FP.F16.F32.PACK_AB R128, R113, R132 ;  /* 0x000000847180723e */ /* 0x000fe200000000ff */
[----:B------:R-:W-:Y:S02]  /*5690*/  HADD2.F32 R94, -RZ, R39.H1_H1 ;  /* 0x30000027ff5e7230 */ /* 0x000fe40000004100 */
[----:B------:R-:W-:Y:S01]  /*56a0*/  FFMA.FTZ R103, R112, R149, R151 ;  /* 0x0000009570677223 */ /* 0x000fe20000010097 */
[----:B------:R-:W-:Y:S02]  /*56b0*/  HADD2.F32 R100, -RZ, R65.H0_H0 ;  /* 0x20000041ff647230 */ /* 0x000fe40000004100 */
[----:B------:R-:W-:-:S02]  /*56c0*/  HADD2.F32 R106, -RZ, R33.H0_H0 ;  /* 0x20000021ff6a7230 */ /* 0x000fc40000004100 */
[----:B------:R-:W-:Y:S01]  /*56d0*/  FFMA.FTZ R96, R133, R96, R94 ;  /* 0x0000006085607223 */ /* 0x000fe2000001005e */
[----:B------:R-:W-:Y:S02]  /*56e0*/  HADD2.F32 R107, -RZ, R64.H0_H0 ;  /* 0x20000040ff6b7230 */ /* 0x000fe40000004100 */
[----:B------:R-:W-:Y:S02]  /*56f0*/  HADD2.F32 R117, -RZ, R32.H0_H0 ;  /* 0x20000020ff757230 */ /* 0x000fe40000004100 */
[----:B------:R-:W-:Y:S01]  /*5700*/  FFMA.FTZ R135, R135, R100, R106 ;  /* 0x0000006487877223 */ /* 0x000fe2000001006a */
[----:B------:R-:W-:Y:S02]  /*5710*/  HADD2.F32 R0, -RZ, R69.H0_H0 ;  /* 0x20000045ff007230 */ /* 0x000fe40000004100 */
[----:B------:R-:W-:Y:S02]  /*5720*/  HADD2.F32 R92, -RZ, R37.H0_H0 ;  /* 0x20000025ff5c7230 */ /* 0x000fe40000004100 */
[----:B------:R-:W-:Y:S01]  /*5730*/  FFMA.FTZ R138, R138, R107, R117 ;  /* 0x0000006b8a8a7223 */ /* 0x000fe20000010075 */
[----:B------:R-:W-:-:S02]  /*5740*/  HADD2.F32 R149, -RZ, R73.H1_H1 ;  /* 0x30000049ff957230 */ /* 0x000fc40000004100 */
[----:B------:R-:W-:Y:S02]  /*5750*/  HADD2.F32 R151, -RZ, R41.H1_H1 ;  /* 0x30000029ff977230 */ /* 0x000fe40000004100 */
[----:B------:R-:W-:Y:S01]  /*5760*/  FFMA.FTZ R127, R127, R0, R92 ;  /* 0x000000007f7f7223 */ /* 0x000fe2000001005c */
[----:B------:R-:W-:Y:S02]  /*5770*/  HADD2.F32 R94, -RZ, R67.H0_H0 ;  /* 0x20000043ff5e7230 */ /* 0x000fe40000004100 */
[----:B------:R-:W-:Y:S02]  /*5780*/  HADD2.F32 R100, -RZ, R35.H0_H0 ;  /* 0x20000023ff647230 */ /* 0x000fe40000004100 */
[----:B------:R-:W-:Y:S01]  /*5790*/  FFMA.FTZ R114, R114, R149, R151 ;  /* 0x0000009572727223 */ /* 0x000fe20000010097 */
[----:B------:R-:W-:Y:S02]  /*57a0*/  HADD2.F32 R107, -RZ, R65.H1_H1 ;  /* 0x30000041ff6b7230 */ /* 0x000fe40000004100 */
[----:B------:R-:W-:-:S02]  /*57b0*/  HADD2.F32 R133, -RZ, R33.H1_H1 ;  /* 0x30000021ff857230 */ /* 0x000fc40000004100 */
[----:B------:R-:W-:Y:S01]  /*57c0*/  FFMA.FTZ R139, R139, R94, R100 ;  /* 0x0000005e8b8b7223 */ /* 0x000fe20000010064 */
[----:B------:R-:W-:Y:S02]  /*57d0*/  HADD2.F32 R106, -RZ, R67.H1_H1 ;  /* 0x30000043ff6a7230 */ /* 0x000fe40000004100 */
[----:B------:R-:W-:Y:S02]  /*57e0*/  HADD2.F32 R108, -RZ, R35.H1_H1 ;  /* 0x30000023ff6c7230 */ /* 0x000fe40000004100 */
[----:B------:R-:W-:Y:S01]  /*57f0*/  FFMA.FTZ R134, R134, R107, R133 ;  /* 0x0000006b86867223 */ /* 0x000fe20000010085 */
[----:B------:R-:W-:Y:S02]  /*5800*/  HADD2.F32 R0, -RZ, R71.H0_H0 ;  /* 0x20000047ff007230 */ /* 0x000fe40000004100 */
[----:B------:R-:W-:Y:S02]  /*5810*/  HADD2.F32 R92, -RZ, R39.H0_H0 ;  /* 0x20000027ff5c7230 */ /* 0x000fe40000004100 */
[----:B------:R-:W-:Y:S01]  /*5820*/  FFMA.FTZ R100, R137, R106, R108 ;  /* 0x0000006a89647223 */ /* 0x000fe2000001006c */
[----:B------:R-:W-:Y:S01]  /*5830*/  HADD2.F32 R147, -RZ, R70.H1_H1 ;  /* 0x30000046ff937230 */ /* 0x000fe20000004100 */
[----:B------:R-:W0:Y:S01]  /*5840*/  LDC.64 R106, c[0x0][0x428] ;  /* 0x00010a00ff6a7b82 */ /* 0x000e220000000a00 */
[----:B------:R-:W-:-:S02]  /*5850*/  HADD2.F32 R149, -RZ, R38.H1_H1 ;  /* 0x30000026ff957230 */ /* 0x000fc40000004100 */
[----:B------:R-:W-:Y:S01]  /*5860*/  FFMA.FTZ R131, R131, R0, R92 ;  /* 0x0000000083837223 */ /* 0x000fe2000001005c */
[----:B------:R-:W-:Y:S02]  /*5870*/  HADD2.F32 R0, -RZ, R66.H0_H0 ;  /* 0x20000042ff007230 */ /* 0x000fe40000004100 */
[----:B------:R-:W-:Y:S02]  /*5880*/  HADD2.F32 R92, -RZ, R34.H0_H0 ;  /* 0x20000022ff5c7230 */ /* 0x000fe40000004100 */
[----:B------:R-:W-:Y:S01]  /*5890*/  FFMA.FTZ R130, R130, R147, R149 ;  /* 0x0000009382827223 */ /* 0x000fe20000010095 */
[----:B------:R-:W-:Y:S01]  /*58a0*/  HADD2.F32 R145, -RZ, R64.H1_H1 ;  /* 0x30000040ff917230 */ /* 0x000fe20000004100 */
[----:B------:R-:W-:Y:S01]  /*58b0*/  F2FP.F16.F32.PACK_AB R131, R96, R131 ;  /* 0x000000836083723e */ /* 0x000fe200000000ff */
[----:B------:R-:W-:Y:S02]  /*58c0*/  HADD2.F32 R147, -RZ, R32.H1_H1 ;  /* 0x30000020ff937230 */ /* 0x000fe40000004100 */
[----:B------:R-:W-:Y:S01]  /*58d0*/  FFMA.FTZ R141, R141, R0, R92 ;  /* 0x000000008d8d7223 */ /* 0x000fe2000001005c */
[----:B------:R-:W-:Y:S01]  /*58e0*/  HADD2.F32 R92, -RZ, R60.H1_H1 ;  /* 0x3000003cff5c7230 */ /* 0x000fe20000004100 */
[----:B------:R-:W-:Y:S01]  /*58f0*/  SHF.R.S32.HI R0, RZ, 0x1f, R3 ;  /* 0x0000001fff007819 */ /* 0x000fe20000011403 */
[----:B------:R-:W-:-:S02]  /*5900*/  HADD2.F32 R94, -RZ, R28.H1_H1 ;  /* 0x3000001cff5e7230 */ /* 0x000fc40000004100 */
[----:B------:R-:W-:Y:S01]  /*5910*/  FFMA.FTZ R117, R136, R145, R147 ;  /* 0x0000009188757223 */ /* 0x000fe20000010093 */
[----:B------:R-:W-:Y:S01]  /*5920*/  HADD2.F32 R145, -RZ, R66.H1_H1 ;  /* 0x30000042ff917230 */ /* 0x000fe20000004100 */
[----:B------:R-:W-:Y:S01]  /*5930*/  LEA.HI R3, R0, R3, RZ, 0x3 ;  /* 0x0000000300037211 */ /* 0x000fe200078f18ff */
[----:B------:R-:W-:Y:S02]  /*5940*/  HADD2.F32 R147, -RZ, R34.H1_H1 ;  /* 0x30000022ff937230 */ /* 0x000fe40000004100 */
[----:B------:R-:W-:Y:S01]  /*5950*/  FFMA.FTZ R121, R121, R92, R94 ;  /* 0x0000005c79797223 */ /* 0x000fe2000001005e */
[----:B------:R-:W-:Y:S01]  /*5960*/  HADD2.F32 R133, -RZ, R60.H0_H0 ;  /* 0x2000003cff857230 */ /* 0x000fe20000004100 */
[----:B------:R-:W-:Y:S01]  /*5970*/  LOP3.LUT R0, R143, 0x1f, RZ, 0xc0, !PT ;  /* 0x0000001f8f007812 */ /* 0x000fe200078ec0ff */
[----:B------:R-:W-:Y:S02]  /*5980*/  HADD2.F32 R137, -RZ, R28.H0_H0 ;  /* 0x2000001cff897230 */ /* 0x000fe40000004100 */
[----:B------:R-:W-:Y:S01]  /*5990*/  FFMA.FTZ R140, R140, R145, R147 ;  /* 0x000000918c8c7223 */ /* 0x000fe20000010093 */
[----:B------:R-:W-:Y:S01]  /*59a0*/  HADD2.F32 R108, -RZ, R62.H1_H1 ;  /* 0x3000003eff6c7230 */ /* 0x000fe20000004100 */
[----:B------:R-:W-:Y:S01]  /*59b0*/  LEA.HI.SX32 R7, R3, R0, 0x1d ;  /* 0x0000000003077211 */ /* 0x000fe200078feaff */
[----:B------:R-:W-:-:S02]  /*59c0*/  HADD2.F32 R94, -RZ, R30.H1_H1 ;  /* 0x3000001eff5e7230 */ /* 0x000fc40000004100 */
[----:B------:R-:W-:Y:S01]  /*59d0*/  FFMA.FTZ R142, R142, R133, R137 ;  /* 0x000000858e8e7223 */ /* 0x000fe20000010089 */
[----:B------:R-:W-:Y:S01]  /*59e0*/  HADD2.F32 R145, -RZ, R61.H0_H0 ;  /* 0x2000003dff917230 */ /* 0x000fe20000004100 */
[----:B------:R-:W-:Y:S01]  /*59f0*/  IADD3 R15, PT, PT, R7, 0xc0, RZ ;  /* 0x000000c0070f7810 */ /* 0x000fe20007ffe0ff */
        /* <DEDUP_REMOVED lines=11> */
[----:B------:R-:W-:Y:S01]  /*5ab0*/  IADD3 R147, PT, PT, R7, 0x20, RZ ;  /* 0x0000002007937810 */ /* 0x000fe20007ffe0ff */
[----:B------:R-:W-:Y:S02]  /*5ac0*/  HADD2.F32 R143, -RZ, R31.H0_H0 ;  /* 0x2000001fff8f7230 */ /* 0x000fe40000004100 */
[----:B------:R-:W-:Y:S01]  /*5ad0*/  FFMA.FTZ R3, R105, R6, R92 ;  /* 0x0000000669037223 */ /* 0x000fe2000001005c */
[----:B------:R-:W-:Y:S01]  /*5ae0*/  HADD2.F32 R104, -RZ, R63.H1_H1 ;  /* 0x3000003fff687230 */ /* 0x000fe20000004100 */
[C---:B------:R-:W-:Y:S01]  /*5af0*/  IADD3 R145, PT, PT, R7.reuse, 0x40, RZ ;  /* 0x0000004007917810 */ /* 0x040fe20007ffe0ff */
[----:B------:R-:W-:Y:S02]  /*5b00*/  HADD2.F32 R112, -RZ, R31.H1_H1 ;  /* 0x3000001fff707230 */ /* 0x000fe40000004100 */
[----:B------:R-:W-:Y:S01]  /*5b10*/  FFMA.FTZ R118, R118, R137, R143 ;  /* 0x0000008976767223 */ /* 0x000fe2000001008f */
[C---:B0-----:R-:W-:Y:S01]  /*5b20*/  IMAD.WIDE.U32 R4, R7.reuse, 0x10, R106 ;  /* 0x0000001007047825 */ /* 0x041fe200078e006a */
[----:B------:R-:W-:-:S02]  /*5b30*/  IADD3 R137, PT, PT, R7, 0x60, RZ ;  /* 0x0000006007897810 */ /* 0x000fc40007ffe0ff */
[----:B------:R-:W-:Y:S01]  /*5b40*/  IADD3 R105, PT, PT, R7, 0x80, RZ ;  /* 0x0000008007697810 */ /* 0x000fe20007ffe0ff */
[----:B------:R-:W-:Y:S01]  /*5b50*/  FFMA.FTZ R97, R97, R104, R112 ;  /* 0x0000006861617223 */ /* 0x000fe20000010070 */
[----:B------:R-:W-:Y:S01]  /*5b60*/  IADD3 R23, PT, PT, R7, 0xa0, RZ ;  /* 0x000000a007177810 */ /* 0x000fe20007ffe0ff */
[--C-:B------:R-:W-:Y:S01]  /*5b70*/  IMAD.WIDE.U32 R146, R147, 0x10, R106.reuse ;  /* 0x0000001093927825 */ /* 0x100fe200078e006a */
[----:B------:R-:W-:Y:S01]  /*5b80*/  IADD3 R7, PT, PT, R7, 0xe0, RZ ;  /* 0x000000e007077810 */ /* 0x000fe20007ffe0ff */
[----:B------:R0:W-:Y:S01]  /*5b90*/  STG.E.128 desc[UR6][R4.64], R8 ;  /* 0x0000000804007986 */ /* 0x0001e2000c101d06 */
[----:B------:R-:W-:Y:S01]  /*5ba0*/  F2FP.F16.F32.PACK_AB R92, R21, R102 ;  /* 0x00000066155c723e */ /* 0x000fe200000000ff */
[--C-:B------:R-:W-:Y:S01]  /*5bb0*/  IMAD.WIDE.U32 R144, R145, 0x10, R106.reuse ;  /* 0x0000001091907825 */ /* 0x100fe200078e006a */
[----:B------:R-:W-:Y:S01]  /*5bc0*/  F2FP.F16.F32.PACK_AB R6, R103, R164 ;  /* 0x000000a46706723e */ /* 0x000fe200000000ff */
[----:B------:R1:W-:Y:S01]  /*5bd0*/  STG.E.128 desc[UR6][R146.64], R16 ;  /* 0x0000001092007986 */ /* 0x0003e2000c101d06 */
[----:B------:R-:W-:Y:S01]  /*5be0*/  F2FP.F16.F32.PACK_AB R130, R130, R129 ;  /* 0x000000818282723e */ /* 0x000fe200000000ff */
[--C-:B------:R-:W-:Y:S01]  /*5bf0*/  IMAD.WIDE.U32 R136, R137, 0x10, R106.reuse ;  /* 0x0000001089887825 */ /* 0x100fe200078e006a */
[----:B------:R-:W-:Y:S01]  /*5c00*/  F2FP.F16.F32.PACK_AB R129, R126, R127 ;  /* 0x0000007f7e81723e */ /* 0x000fe200000000ff */
[----:B------:R2:W-:Y:S01]  /*5c10*/  STG.E.128 desc[UR6][R144.64], R92 ;  /* 0x0000005c90007986 */ /* 0x0005e2000c101d06 */
[----:B------:R-:W-:Y:S01]  /*5c20*/  F2FP.F16.F32.PACK_AB R133, R133, R98 ;  /* 0x000000628585723e */ /* 0x000fe200000000ff */
[----:B------:R-:W-:Y:S01]  /*5c30*/  IMAD.WIDE.U32 R104, R105, 0x10, R106 ;  /* 0x0000001069687825 */ /* 0x000fe200078e006a */
[----:B------:R-:W-:-:S03]  /*5c40*/  F2FP.F16.F32.PACK_AB R132, R121, R142 ;  /* 0x0000008e7984723e */ /* 0x000fc600000000ff */
[----:B------:R-:W-:-:S04]  /*5c50*/  IMAD.WIDE.U32 R22, R23, 0x10, R106 ;  /* 0x0000001017167825 */ /* 0x000fc800078e006a */
[--C-:B------:R-:W-:Y:S01]  /*5c60*/  IMAD.WIDE.U32 R14, R15, 0x10, R106.reuse ;  /* 0x000000100f0e7825 */ /* 0x100fe200078e006a */
[----:B0-----:R-:W-:Y:S02]  /*5c70*/  F2FP.F16.F32.PACK_AB R5, R101, R162 ;  /* 0x000000a26505723e */ /* 0x001fe400000000ff */
[----:B------:R-:W-:Y:S01]  /*5c80*/  F2FP.F16.F32.PACK_AB R4, R99, R110 ;  /* 0x0000006e6304723e */ /* 0x000fe200000000ff */
[----:B------:R-:W-:Y:S01]  /*5c90*/  IMAD.WIDE.U32 R106, R7, 0x10, R106 ;  /* 0x00000010076a7825 */ /* 0x000fe200078e006a */
[----:B------:R-:W-:Y:S02]  /*5ca0*/  F2FP.F16.F32.PACK_AB R7, R12, R111 ;  /* 0x0000006f0c07723e */ /* 0x000fe400000000ff */
[----:B------:R-:W-:Y:S02]  /*5cb0*/  F2FP.F16.F32.PACK_AB R11, R20, R123 ;  /* 0x0000007b140b723e */ /* 0x000fe400000000ff */
[----:B------:R-:W-:Y:S01]  /*5cc0*/  F2FP.F16.F32.PACK_AB R10, R124, R125 ;  /* 0x0000007d7c0a723e */ /* 0x000fe200000000ff */
[----:B------:R2:W-:Y:S01]  /*5cd0*/  STG.E.128 desc[UR6][R136.64], R4 ;  /* 0x0000000488007986 */ /* 0x0005e2000c101d06 */
[----:B------:R-:W-:-:S02]  /*5ce0*/  F2FP.F16.F32.PACK_AB R9, R114, R115 ;  /* 0x000000737209723e */ /* 0x000fc400000000ff */
[----:B------:R-:W-:Y:S02]  /*5cf0*/  F2FP.F16.F32.PACK_AB R8, R109, R122 ;  /* 0x0000007a6d08723e */ /* 0x000fe400000000ff */
[----:B-1----:R-:W-:Y:S02]  /*5d00*/  F2FP.F16.F32.PACK_AB R19, R100, R139 ;  /* 0x0000008b6413723e */ /* 0x002fe400000000ff */
[----:B------:R-:W-:Y:S01]  /*5d10*/  F2FP.F16.F32.PACK_AB R18, R140, R141 ;  /* 0x0000008d8c12723e */ /* 0x000fe200000000ff */
[----:B------:R2:W-:Y:S01]  /*5d20*/  STG.E.128 desc[UR6][R104.64], R8 ;  /* 0x0000000868007986 */ /* 0x0005e2000c101d06 */
[----:B------:R-:W-:Y:S02]  /*5d30*/  F2FP.F16.F32.PACK_AB R17, R134, R135 ;  /* 0x000000878611723e */ /* 0x000fe400000000ff */
[----:B------:R-:W-:Y:S01]  /*5d40*/  F2FP.F16.F32.PACK_AB R16, R117, R138 ;  /* 0x0000008a7510723e */ /* 0x000fe200000000ff */
[----:B------:R2:W-:Y:S01]  /*5d50*/  STG.E.128 desc[UR6][R22.64], R128 ;  /* 0x0000008016007986 */ /* 0x0005e2000c101d06 */
[----:B------:R-:W-:-:S02]  /*5d60*/  F2FP.F16.F32.PACK_AB R135, R97, R118 ;  /* 0x000000766187723e */ /* 0x000fc400000000ff */
[----:B------:R-:W-:Y:S01]  /*5d70*/  F2FP.F16.F32.PACK_AB R134, R108, R3 ;  /* 0x000000036c86723e */ /* 0x000fe200000000ff */
[----:B------:R2:W-:Y:S04]  /*5d80*/  STG.E.128 desc[UR6][R14.64], R16 ;  /* 0x000000100e007986 */ /* 0x0005e8000c101d06 */
[----:B------:R2:W-:Y:S02]  /*5d90*/  STG.E.128 desc[UR6][R106.64], R132 ;  /* 0x000000846a007986 */ /* 0x0005e4000c101d06 */
.L_x_7324:
[----:B------:R-:W-:Y:S05]  /*5da0*/  BSYNC.RECONVERGENT B0 ;  /* 0x0000000000007941 */ /* 0x000fea0003800200 */
.L_x_7323:
[----:B--2---:R-:W1:Y:S02]  /*5db0*/  LDC.64 R4, c[0x0][0x380] ;  /* 0x0000e000ff047b82 */ /* 0x004e640000000a00 */
[----:B-1----:R-:W-:-:S04]  /*5dc0*/  LEA R2, R4, R2, 0x2 ;  /* 0x0000000204027211 */ /* 0x002fc800078e10ff */
[----:B------:R-:W-:-:S13]  /*5dd0*/  ISETP.GE.AND P0, PT, R2, R5, PT ;  /* 0x000000050200720c */ /* 0x000fda0003f06270 */
[----:B------:R-:W-:Y:S05]  /*5de0*/  @!P0 BRA `(.L_x_7325) ;  /* 0xffffffa400888947 */ /* 0x000fea000383ffff */
[----:B------:R-:W-:Y:S05]  /*5df0*/  EXIT ;  /* 0x000000000000794d */ /* 0x000fea0003800000 */
.L_x_7322:
        /* <DEDUP_REMOVED lines=8> */
.L_x_7327:
[----:B------:R-:W-:Y:S05]  /*5e80*/  BSYNC B0 ;  /* 0x0000000000007941 */ /* 0x000fea0003800000 */
.L_x_7326:
        /* <DEDUP_REMOVED lines=10> */
.L_x_7328:
[----:B------:R-:W-:Y:S01]  /*5f30*/  HFMA2 R148, -RZ, RZ, 0, 2.384185791015625e-07 ;  /* 0x00000004ff947431 */ /* 0x000fe200000001ff */
[----:B------:R-:W-:-:S05]  /*5f40*/  MOV R92, R147 ;  /* 0x00000093005c7202 */ /* 0x000fca0000000f00 */
[----:B------:R-:W-:-:S05]  /*5f50*/  FADD.FTZ R94, R93, R92 ;  /* 0x0000005c5d5e7221 */ /* 0x000fca0000010000 */
[----:B------:R-:W-:-:S07]  /*5f60*/  MOV R149, R94 ;  /* 0x0000005e00957202 */ /* 0x000fce0000000f00 */
[----:B------:R-:W-:Y:S05]  /*5f70*/  WARPSYNC.COLLECTIVE R146, `(.L_x_7329) ;  /* 0x0000000092087348 */ /* 0x000fea0003c00000 */
[----:B------:R0:W1:Y:S02]  /*5f80*/  SHFL.BFLY P0, R147, R149, R148, R151 ;  /* 0x0c00009495937389 */ /* 0x0000640000000097 */
[----:B01----:R-:W-:Y:S05]  /*5f90*/  ENDCOLLECTIVE ;  /* 0x000000000000791b */ /* 0x003fea0003800000 */
.L_x_7329:
[----:B------:R-:W-:Y:S01]  /*5fa0*/  HFMA2 R148, -RZ, RZ, 0, 4.76837158203125e-07 ;  /* 0x00000008ff947431 */ /* 0x000fe200000001ff */
[----:B------:R-:W-:-:S05]  /*5fb0*/  MOV R95, R147 ;  /* 0x00000093005f7202 */ /* 0x000fca0000000f00 */
[----:B------:R-:W-:-:S05]  /*5fc0*/  FADD.FTZ R95, R94, R95 ;  /* 0x0000005f5e5f7221 */ /* 0x000fca0000010000 */
[----:B------:R-:W-:-:S07]  /*5fd0*/  MOV R149, R95 ;  /* 0x0000005f00957202 */ /* 0x000fce0000000f00 */
[----:B------:R-:W-:Y:S05]  /*5fe0*/  WARPSYNC.COLLECTIVE R146, `(.L_x_7330) ;  /* 0x0000000092087348 */ /* 0x000fea0003c00000 */
[----:B------:R0:W1:Y:S02]  /*5ff0*/  SHFL.BFLY P0, R147, R149, R148, R151 ;  /* 0x0c00009495937389 */ /* 0x0000640000000097 */
[----:B01----:R-:W-:Y:S05]  /*6000*/  ENDCOLLECTIVE ;  /* 0x000000000000791b */ /* 0x003fea0003800000 */
.L_x_7330:
[----:B------:R-:W-:Y:S01]  /*6010*/  HFMA2 R148, -RZ, RZ, 0, 9.5367431640625e-07 ;  /* 0x00000010ff947431 */ /* 0x000fe200000001ff */
[----:B------:R-:W-:-:S05]  /*6020*/  MOV R92, R147 ;  /* 0x00000093005c7202 */ /* 0x000fca0000000f00 */
[----:B------:R-:W-:-:S05]  /*6030*/  FADD.FTZ R97, R95, R92 ;  /* 0x0000005c5f617221 */ /* 0x000fca0000010000 */
[----:B------:R-:W-:-:S07]  /*6040*/  MOV R149, R97 ;  /* 0x0000006100957202 */ /* 0x000fce0000000f00 */
[----:B------:R-:W-:Y:S05]  /*6050*/  WARPSYNC.COLLECTIVE R146, `(.L_x_7331) ;  /* 0x0000000092087348 */ /* 0x000fea0003c00000 */
[----:B------:R0:W1:Y:S02]  /*6060*/  SHFL.BFLY P0, R147, R149, R148, R151 ;  /* 0x0c00009495937389 */ /* 0x0000640000000097 */
[----:B01----:R-:W-:Y:S05]  /*6070*/  ENDCOLLECTIVE ;  /* 0x000000000000791b */ /* 0x003fea0003800000 */
.L_x_7331:
        /* <DEDUP_REMOVED lines=136> */
.L_x_7332:
[----:B------:R-:W-:Y:S01]  /*6900*/  HFMA2 R148, -RZ, RZ, 0, 1.1920928955078125e-07 ;  /* 0x00000002ff947431 */ /* 0x000fe200000001ff */
[----:B------:R-:W-:-:S05]  /*6910*/  MOV R93, R147 ;  /* 0x00000093005d7202 */ /* 0x000fca0000000f00 */
[----:B------:R-:W-:-:S05]  /*6920*/  FADD.FTZ R93, R92, R93 ;  /* 0x0000005d5c5d7221 */ /* 0x000fca0000010000 */
[----:B------:R-:W-:-:S07]  /*6930*/  MOV R149, R93 ;  /* 0x0000005d00957202 */ /* 0x000fce0000000f00 */
[----:B------:R-:W-:Y:S05]  /*6940*/  WARPSYNC.COLLECTIVE R146, `(.L_x_7333) ;  /* 0x0000000092087348 */ /* 0x000fea0003c00000 */
[----:B------:R0:W1:Y:S02]  /*6950*/  SHFL.BFLY P0, R147, R149, R148, R151 ;  /* 0x0c00009495937389 */ /* 0x0000640000000097 */
[----:B01----:R-:W-:Y:S05]  /*6960*/  ENDCOLLECTIVE ;  /* 0x000000000000791b */ /* 0x003fea0003800000 */
.L_x_7333:
[----:B------:R-:W-:Y:S01]  /*6970*/  HFMA2 R148, -RZ, RZ, 0, 2.384185791015625e-07 ;  /* 0x00000004ff947431 */ /* 0x000fe200000001ff */
[----:B------:R-:W-:-:S05]  /*6980*/  MOV R94, R147 ;  /* 0x00000093005e7202 */ /* 0x000fca0000000f00 */
[----:B------:R-:W-:-:S05]  /*6990*/  FADD.FTZ R94, R93, R94 ;  /* 0x0000005e5d5e7221 */ /* 0x000fca0000010000 */
[----:B------:R-:W-:-:S07]  /*69a0*/  MOV R149, R94 ;  /* 0x0000005e00957202 */ /* 0x000fce0000000f00 */
[----:B------:R-:W-:Y:S05]  /*69b0*/  WARPSYNC.COLLECTIVE R146, `(.L_x_7334) ;  /* 0x0000000092087348 */ /* 0x000fea0003c00000 */
[----:B------:R0:W1:Y:S02]  /*69c0*/  SHFL.BFLY P0, R147, R149, R148, R151 ;  /* 0x0c00009495937389 */ /* 0x0000640000000097 */
[----:B01----:R-:W-:Y:S05]  /*69d0*/  ENDCOLLECTIVE ;  /* 0x000000000000791b */ /* 0x003fea0003800000 */
.L_x_7334:
[----:B------:R-:W-:Y:S01]  /*69e0*/  HFMA2 R148, -RZ, RZ, 0, 4.76837158203125e-07 ;  /* 0x00000008ff947431 */ /* 0x000fe200000001ff */
[----:B------:R-:W-:-:S05]  /*69f0*/  MOV R95, R147 ;  /* 0x00000093005f7202 */ /* 0x000fca0000000f00 */
[----:B------:R-:W-:-:S05]  /*6a00*/  FADD.FTZ R95, R94, R95 ;  /* 0x0000005f5e5f7221 */ /* 0x000fca0000010000 */
[----:B------:R-:W-:-:S07]  /*6a10*/  MOV R149, R95 ;  /* 0x0000005f00957202 */ /* 0x000fce0000000f00 */
[----:B------:R-:W-:Y:S05]  /*6a20*/  WARPSYNC.COLLECTIVE R146, `(.L_x_7335) ;  /* 0x0000000092087348 */ /* 0x000fea0003c00000 */
[----:B------:R0:W1:Y:S02]  /*6a30*/  SHFL.BFLY P0, R147, R149, R148, R151 ;  /* 0x0c00009495937389 */ /* 0x0000640000000097 */
[----:B01----:R-:W-:Y:S05]  /*6a40*/  ENDCOLLECTIVE ;  /* 0x000000000000791b */ /* 0x003fea0003800000 */
.L_x_7335:
[----:B------:R-:W-:Y:S01]  /*6a50*/  HFMA2 R148, -RZ, RZ, 0, 9.5367431640625e-07 ;  /* 0x00000010ff947431 */ /* 0x000fe200000001ff */
[----:B------:R-:W-:-:S05]  /*6a60*/  MOV R144, R147 ;  /* 0x0000009300907202 */ /* 0x000fca0000000f00 */
[----:B------:R-:W-:-:S05]  /*6a70*/  FADD.FTZ R144, R95, R144 ;  /* 0x000000905f907221 */ /* 0x000fca0000010000 */
[----:B------:R-:W-:-:S07]  /*6a80*/  MOV R149, R144 ;  /* 0x0000009000957202 */ /* 0x000fce0000000f00 */
[----:B------:R-:W-:Y:S05]  /*6a90*/  WARPSYNC.COLLECTIVE R146, `(.L_x_7336) ;  /* 0x0000000092087348 */ /* 0x000fea0003c00000 */
[----:B------:R0:W1:Y:S02]  /*6aa0*/  SHFL.BFLY P0, R147, R149, R148, R151 ;  /* 0x0c00009495937389 */ /* 0x0000640000000097 */
[----:B01----:R-:W-:Y:S05]  /*6ab0*/  ENDCOLLECTIVE ;  /* 0x000000000000791b */ /* 0x003fea0003800000 */
.L_x_7336:
[----:B------:R-:W-:Y:S01]  /*6ac0*/  MOV R97, R147 ;  /* 0x0000009300617202 */ /* 0x000fe20000000f00 */
[----:B------:R-:W-:Y:S06]  /*6ad0*/  BRA `(.L_x_7337) ;  /* 0xffffffd800747947 */ /* 0x000fec000383ffff */
.L_x_7338:
        /* <DEDUP_REMOVED lines=10> */
.L_x_71439:


//--------------------- .text._ZN10layer_norm13ln_fwd_kernelINS_13Kernel_traitsI6__halfS2_S2_S2_fjLj2048ELj1ELj4ELj1ELj16ENS_18Kernel_traits_baseILj2048ES2_S2_S2_S2_fjLj128EEEEELb0ELb1ELb0ELb0EEEvNS_9FwdParamsE --------------------------
	.section	.text._ZN10layer_norm13ln_fwd_kernelINS_13Kernel_traitsI6__halfS2_S2_S2_fjLj2048ELj1ELj4ELj1ELj16ENS_18Kernel_traits_baseILj2048ES2_S2_S2_S2_fjLj128EEEEELb0ELb1ELb0ELb0EEEvNS_9FwdParamsE,"ax",@progbits
	.align	128
        .global         _ZN10layer_norm13ln_fwd_kernelINS_13Kernel_traitsI6__halfS2_S2_S2_fjLj2048ELj1ELj4ELj1ELj16ENS_18Kernel_traits_baseILj2048ES2_S2_S2_S2_fjLj128EEEEELb0ELb1ELb0ELb0EEEvNS_9FwdParamsE
        .type           _ZN10layer_norm13ln_fwd_kernelINS_13Kernel_traitsI6__halfS2_S2_S2_fjLj2048ELj1ELj4ELj1ELj16ENS_18Kernel_traits_baseILj2048ES2_S2_S2_S2_fjLj128EEEEELb0ELb1ELb0ELb0EEEvNS_9FwdParamsE,@function
        .size           _ZN10layer_norm13ln_fwd_kernelINS_13Kernel_traitsI6__halfS2_S2_S2_fjLj2048ELj1ELj4ELj1ELj16ENS_18Kernel_traits_baseILj2048ES2_S2_S2_S2_fjLj128EEEEELb0ELb1ELb0ELb0EEEvNS_9FwdParamsE,(.L_x_71440 - _ZN10layer_norm13ln_fwd_kernelINS_13Kernel_traitsI6__halfS2_S2_S2_fjLj2048ELj1ELj4ELj1ELj16ENS_18Kernel_traits_baseILj2048ES2_S2_S2_S2_fjLj128EEEEELb0ELb1ELb0ELb0EEEvNS_9FwdParamsE)
        .other          _ZN10layer_norm13ln_fwd_kernelINS_13Kernel_traitsI6__halfS2_S2_S2_fjLj2048ELj1ELj4ELj1ELj16ENS_18Kernel_traits_baseILj2048ES2_S2_S2_S2_fjLj128EEEEELb0ELb1ELb0ELb0EEEvNS_9FwdParamsE,@"STO_CUDA_ENTRY STV_DEFAULT"
_ZN10layer_norm13ln_fwd_kernelINS_13Kernel_traitsI6__halfS2_S2_S2_fjLj2048ELj1ELj4ELj1ELj16ENS_18Kernel_traits_baseILj2048ES2_S2_S2_S2_fjLj128EEEEELb0ELb1ELb0ELb0EEEvNS_9FwdParamsE:
.text._ZN10layer_norm13ln_fwd_kernelINS_13Kernel_traitsI6__halfS2_S2_S2_fjLj2048ELj1ELj4ELj1ELj16ENS_18Kernel_traits_baseILj2048ES2_S2_S2_S2_fjLj128EEEEELb0ELb1ELb0ELb0EEEvNS_9FwdParamsE:
        /* <DEDUP_REMOVED lines=107> */
.L_x_7340:
        /* <DEDUP_REMOVED lines=60> */
[----:B------:R-:W-:Y:S01]  /*0a70*/  HFMA2 R134, -RZ, RZ, 0, 0 ;  /* 0x00000000ff867431 */ /* 0x000fe200000001ff */
[----:B------:R-:W-:Y:S02]  /*0a80*/  CS2R R60, SRZ ;  /* 0x00000000003c7805 */ /* 0x000fe4000001ff00 */
[----:B------:R-:W-:Y:S02]  /*0a90*/  MOV R74, RZ ;  /* 0x000000ff004a7202 */ /* 0x000fe40000000f00 */
[----:B------:R-:W-:Y:S02]  /*0aa0*/  CS2R R72, SRZ ;  /* 0x0000000000487805 */ /* 0x000fe4000001ff00 */
[----:B------:R-:W-:-:S02]  /*0ab0*/  CS2R R84, SRZ ;  /* 0x0000000000547805 */ /* 0x000fc4000001ff00 */
[----:B------:R-:W-:Y:S02]  /*0ac0*/  MOV R98, RZ ;  /* 0x000000ff00627202 */ /* 0x000fe40000000f00 */
[----:B------:R-:W-:Y:S02]  /*0ad0*/  CS2R R96, SRZ ;  /* 0x0000000000607805 */ /* 0x000fe4000001ff00 */
[----:B------:R-:W-:Y:S02]  /*0ae0*/  CS2R R108, SRZ ;  /* 0x00000000006c7805 */ /* 0x000fe4000001ff00 */
[----:B------:R-:W-:Y:S02]  /*0af0*/  MOV R122, RZ ;  /* 0x000000ff007a7202 */ /* 0x000fe40000000f00 */
[----:B------:R-:W-:Y:S02]  /*0b00*/  CS2R R120, SRZ ;  /* 0x0000000000787805 */ /* 0x000fe4000001ff00 */
        /* <DEDUP_REMOVED lines=31> */
.L_x_7341:
[----:B------:R-:W-:Y:S05]  /*0d00*/  BSYNC.RECONVERGENT B0 ;  /* 0x0000000000007941 */ /* 0x000fea0003800200 */
.L_x_7339:
[----:B------:R-:W0:Y:S02]  /*0d10*/  LDCU UR4, c[0x0][0x384] ;  /* 0x00007080ff0477ac */ /* 0x000e240008000800 */
[----:B0-----:R-:W-:-:S13]  /*0d20*/  ISETP.GE.AND P0, PT, R0, UR4, PT ;  /* 0x0000000400007c0c */ /* 0x001fda000bf06270 */
[----:B------:R-:W-:Y:S05]  /*0d30*/  @P0 EXIT ;  /* 0x000000000000094d */ /* 0x000fea0003800000 */
[----:B------:R-:W0:Y:S01]  /*0d40*/  LDCU.64 UR4, c[0x0][0x3e0] ;  /* 0x00007c00ff0477ac */ /* 0x000e220008000a00 */
[----:B------:R-:W1:Y:S01]  /*0d50*/  LDCU UR12, c[0x0][0x388] ;  /* 0x00007100ff0c77ac */ /* 0x000e620008000800 */
[----:B------:R-:W2:Y:S01]  /*0d60*/  LDCU.U8 UR10, c[0x0][0x410] ;  /* 0x00008200ff0a77ac */ /* 0x000ea20008000000 */
[----:B------:R-:W3:Y:S01]  /*0d70*/  LDCU UR11, c[0x0][0x448] ;  /* 0x00008900ff0b77ac */ /* 0x000ee20008000800 */
[----:B------:R-:W4:Y:S01]  /*0d80*/  LDCU.64 UR8, c[0x0][0x3a0] ;  /* 0x00007400ff0877ac */ /* 0x000f220008000a00 */
[----:B0-----:R-:W-:-:S04]  /*0d90*/  ISETP.NE.U32.AND P5, PT, RZ, UR4, PT ;  /* 0x00000004ff007c0c */ /* 0x001fc8000bfa5070 */
[----:B-1234-:R-:W-:-:S13]  /*0da0*/  ISETP.NE.AND.EX P5, PT, RZ, UR5, PT, P5 ;  /* 0x00000005ff007c0c */ /* 0x01efda000bfa5350 */
.L_x_7391:
[----:B------:R-:W0:Y:S02]  /*0db0*/  @P5 LDC.64 R140, c[0x0][0x3e0] ;  /* 0x0000f800ff8c5b82 */ /* 0x000e240000000a00 */
[----:B0-----:R-:W-:-:S06]  /*0dc0*/  @P5 IMAD.WIDE R140, R0, 0x2, R140 ;  /* 0x00000002008c5825 */ /* 0x001fcc00078e028c */
[----:B------:R-:W2:Y:S01]  /*0dd0*/  @P5 LDG.E.U16 R140, desc[UR6][R140.64] ;  /* 0x000000068c8c5981 */ /* 0x000ea2000c1e1500 */
[----:B------:R-:W-:Y:S01]  /*0de0*/  IMAD R142, R0, UR12, RZ ;  /* 0x0000000c008e7c24 */ /* 0x000fe2000f8e02ff */
[----:B------:R-:W-:Y:S01]  /*0df0*/  ISETP.GE.U32.AND P4, PT, R2, 0x20, PT ;  /* 0x000000200200780c */ /* 0x000fe20003f86070 */
[----:B------:R-:W-:Y:S01]  /*0e00*/  HFMA2 R173, -RZ, RZ, 1.875, 0 ;  /* 0x3f800000ffad7431 */ /* 0x000fe200000001ff */
[----:B------:R-:W0:Y:S01]  /*0e10*/  S2R R172, SR_TID.X ;  /* 0x0000000000ac7919 */ /* 0x000e220000002100 */
[----:B------:R-:W-:Y:S01]  /*0e20*/  BSSY.RECONVERGENT B0, `(.L_x_7342) ;  /* 0x0000066000007945 */ /* 0x000fe20003800200 */
[----:B------:R-:W-:-:S04]  /*0e30*/  SHF.R.S32.HI R143, RZ, 0x1f, R142 ;  /* 0x0000001fff8f7819 */ /* 0x000fc8000001148e */
[----:B------:R-:W-:Y:S02]  /*0e40*/  LEA.HI R143, R143, R142, RZ, 0x3 ;  /* 0x0000008e8f8f7211 */ /* 0x000fe400078f18ff */
[----:B0-----:R-:W-:-:S04]  /*0e50*/  LOP3.LUT R174, R172, 0x1f, RZ, 0xc0, !PT ;  /* 0x0000001facae7812 */ /* 0x001fc800078ec0ff */
[----:B------:R-:W-:-:S04]  /*0e60*/  LEA.HI.SX32 R171, R143, R174, 0x1d ;  /* 0x000000ae8fab7211 */ /* 0x000fc800078feaff */
[----:B------:R-:W-:Y:S01]  /*0e70*/  MOV R174, R171 ;  /* 0x000000ab00ae7202 */ /* 0x000fe20000000f00 */
[----:B--2---:R-:W-:Y:S01]  /*0e80*/  @P5 HADD2.F32 R173, -RZ, R140.H0_H0 ;  /* 0x2000008cffad5230 */ /* 0x004fe20000004100 */
        /* <DEDUP_REMOVED lines=10> */
[----:B-----5:R-:W-:Y:S02]  /*0f30*/  HADD2.F32 R160, -RZ, R142.H0_H0 ;  /* 0x2000008effa07230 */ /* 0x020fe40000004100 */
[----:B------:R-:W-:Y:S02]  /*0f40*/  HADD2.F32 R156, -RZ, R140.H0_H0 ;  /* 0x2000008cff9c7230 */ /* 0x000fe40000004100 */
[----:B------:R-:W-:Y:S02]  /*0f50*/  HADD2.F32 R158, -RZ, R141.H0_H0 ;  /* 0x2000008dff9e7230 */ /* 0x000fe40000004100 */
[-C--:B------:R-:W-:Y:S01]  /*0f60*/  FMUL.FTZ R160, R160, R173.reuse ;  /* 0x000000ada0a07220 */ /* 0x080fe20000410000 */
[----:B------:R-:W-:Y:S02]  /*0f70*/  HADD2.F32 R162, -RZ, R143.H0_H0 ;  /* 0x2000008fffa27230 */ /* 0x000fe40000004100 */
[----:B------:R-:W-:Y:S01]  /*0f80*/  FMUL.FTZ R156, R156, R173 ;  /* 0x000000ad9c9c7220 */ /* 0x000fe20000410000 */
[----:B------:R-:W-:-:S02]  /*0f90*/  HADD2.F32 R174, -RZ, R141.H1_H1 ;  /* 0x3000008dffae7230 */ /* 0x000fc40000004100 */
[-C--:B------:R-:W-:Y:S01]  /*0fa0*/  FMUL.FTZ R158, R158, R173.reuse ;  /* 0x000000ad9e9e7220 */ /* 0x080fe20000410000 */
[----:B------:R-:W-:Y:S02]  /*0fb0*/  HADD2.F32 R180, -RZ, R143.H1_H1 ;  /* 0x3000008fffb47230 */ /* 0x000fe40000004100 */
[-C--:B------:R-:W-:Y:S01]  /*0fc0*/  FMUL.FTZ R175, R162, R173.reuse ;  /* 0x000000ada2af7220 */ /* 0x080fe20000410000 */
[----:B------:R-:W-:Y:S02]  /*0fd0*/  HADD2.F32 R161, -RZ, R130.H0_H0 ;  /* 0x20000082ffa17230 */ /* 0x000fe40000004100 */
[-C--:B------:R-:W-:Y:S01]  /*0fe0*/  FMUL.FTZ R174, R174, R173.reuse ;  /* 0x000000adaeae7220 */ /* 0x080fe20000410000 */
[----:B------:R-:W-:Y:S02]  /*0ff0*/  HADD2.F32 R163, -RZ, R128.H0_H0 ;  /* 0x20000080ffa37230 */ /* 0x000fe40000004100 */
[----:B------:R-:W-:Y:S01]  /*1000*/  FMUL.FTZ R180, R180, R173 ;  /* 0x000000adb4b47220 */ /* 0x000fe20000410000 */
[----:B------:R-:W-:-:S02]  /*1010*/  HADD2.F32 R143, -RZ, R129.H0_H0 ;  /* 0x20000081ff8f7230 */ /* 0x000fc40000004100 */
[----:B------:R-:W-:Y:S02]  /*1020*/  HADD2.F32 R176, -RZ, R131.H0_H0 ;  /* 0x20000083ffb07230 */ /* 0x000fe40000004100 */
[----:B------:R-:W-:Y:S02]  /*1030*/  HADD2.F32 R140, -RZ, R140.H1_H1 ;  /* 0x3000008cff8c7230 */ /* 0x000fe40000004100 */
[----:B------:R-:W-:Y:S02]  /*1040*/  HADD2.F32 R142, -RZ, R142.H1_H1 ;  /* 0x3000008eff8e7230 */ /* 0x000fe40000004100 */
[----:B------:R-:W-:Y:S02]  /*1050*/  HADD2.F32 R177, -RZ, R130.H1_H1 ;  /* 0x30000082ffb17230 */ /* 0x000fe40000004100 */
[-C--:B------:R-:W-:Y:S01]  /*1060*/  FMUL.FTZ R140, R140, R173.reuse ;  /* 0x000000ad8c8c7220 */ /* 0x080fe20000410000 */
[----:B------:R-:W-:Y:S01]  /*1070*/  FMUL.FTZ R142, R142, R173 ;  /* 0x000000ad8e8e7220 */ /* 0x000fe20000410000 */
[----:B--2---:R-:W-:-:S02]  /*1080*/  HADD2.F32 R159, -RZ, R42.H0_H0 ;  /* 0x2000002aff9f7230 */ /* 0x004fc40000004100 */
[----:B------:R-:W-:Y:S02]  /*1090*/  HADD2.F32 R141, -RZ, R40.H0_H0 ;  /* 0x20000028ff8d7230 */ /* 0x000fe40000004100 */
[----:B------:R-:W-:Y:S02]  /*10a0*/  HADD2.F32 R157, -RZ, R41.H0_H0 ;  /* 0x20000029ff9d7230 */ /* 0x000fe40000004100 */
[----:B------:R-:W-:Y:S01]  /*10b0*/  FFMA.FTZ R161, R160, R161, R159 ;  /* 0x000000a1a0a17223 */ /* 0x000fe2000001009f */
[----:B------:R-:W-:Y:S02]  /*10c0*/  HADD2.F32 R178, -RZ, R43.H0_H0 ;  /* 0x2000002bffb27230 */ /* 0x000fe40000004100 */
[----:B------:R-:W-:Y:S01]  /*10d0*/  FFMA.FTZ R163, R156, R163, R141 ;  /* 0x000000a39ca37223 */ /* 0x000fe2000001008d */
[----:B------:R-:W-:Y:S02]  /*10e0*/  HADD2.F32 R141, -RZ, R128.H1_H1 ;  /* 0x30000080ff8d7230 */ /* 0x000fe40000004100 */
[----:B------:R-:W-:Y:S01]  /*10f0*/  FFMA.FTZ R162, R158, R143, R157 ;  /* 0x0000008f9ea27223 */ /* 0x000fe2000001009d */
[----:B------:R-:W-:-:S02]  /*1100*/  HADD2.F32 R157, -RZ, R129.H1_H1 ;  /* 0x30000081ff9d7230 */ /* 0x000fc40000004100 */
[----:B------:R-:W-:Y:S01]  /*1110*/  FFMA.FTZ R160, R175, R176, R178 ;  /* 0x000000b0afa07223 */ /* 0x000fe200000100b2 */
[----:B------:R-:W-:Y:S02]  /*1120*/  HADD2.F32 R159, -RZ, R131.H1_H1 ;  /* 0x30000083ff9f7230 */ /* 0x000fe40000004100 */
[----:B------:R-:W-:Y:S02]  /*1130*/  HADD2.F32 R181, -RZ, R43.H1_H1 ;  /* 0x3000002bffb57230 */ /* 0x000fe40000004100 */
[----:B------:R-:W-:Y:S02]  /*1140*/  HADD2.F32 R179, -RZ, R42.H1_H1 ;  /* 0x3000002affb37230 */ /* 0x000fe40000004100 */
[----:B------:R-:W-:Y:S02]  /*1150*/  HADD2.F32 R175, -RZ, R41.H1_H1 ;  /* 0x30000029ffaf7230 */ /* 0x000fe40000004100 */
[----:B------:R-:W-:Y:S01]  /*1160*/  FFMA.FTZ R159, R180, R159, R181 ;  /* 0x0000009fb49f7223 */ /* 0x000fe200000100b5 */
[----:B------:R-:W-:-:S02]  /*1170*/  HADD2.F32 R143, -RZ, R40.H1_H1 ;  /* 0x30000028ff8f7230 */ /* 0x000fc40000004100 */
[----:B------:R-:W-:Y:S01]  /*1180*/  FFMA.FTZ R158, R142, R177, R179 ;  /* 0x000000b18e9e7223 */ /* 0x000fe200000100b3 */
[----:B------:R-:W-:Y:S02]  /*1190*/  FFMA.FTZ R157, R174, R157, R175 ;  /* 0x0000009dae9d7223 */ /* 0x000fe400000100af */
[----:B------:R-:W-:Y:S01]  /*11a0*/  FFMA.FTZ R156, R140, R141, R143 ;  /* 0x0000008d8c9c7223 */ /* 0x000fe2000001008f */
[----:B------:R-:W-:Y:S02]  /*11b0*/  F2FP.F16.F32.PACK_AB R143, R159, R160 ;  /* 0x000000a09f8f723e */ /* 0x000fe400000000ff */
[----:B------:R-:W-:Y:S02]  /*11c0*/  F2FP.F16.F32.PACK_AB R142, R158, R161 ;  /* 0x000000a19e8e723e */ /* 0x000fe400000000ff */
[----:B------:R-:W-:Y:S02]  /*11d0*/  F2FP.F16.F32.PACK_AB R141, R157, R162 ;  /* 0x000000a29d8d723e */ /* 0x000fe400000000ff */
[----:B------:R-:W-:Y:S01]  /*11e0*/  F2FP.F16.F32.PACK_AB R140, R156, R163 ;  /* 0x000000a39c8c723e */ /* 0x000fe200000000ff */
[----:B------:R-:W-:Y:S06]  /*11f0*/  BRA `(.L_x_7345) ;  /* 0x0000000000907947 */ /* 0x000fec0003800000 */
.L_x_7344:
[----:B-----5:R-:W-:Y:S02]  /*1200*/  HADD2.F32 R160, -RZ, R142.H0_H0 ;  /* 0x2000008effa07230 */ /* 0x020fe40000004100 */
[----:B------:R-:W-:Y:S02]  /*1210*/  HADD2.F32 R158, -RZ, R141.H0_H0 ;  /* 0x2000008dff9e7230 */ /* 0x000fe40000004100 */
[----:B------:R-:W-:Y:S02]  /*1220*/  HADD2.F32 R162, -RZ, R143.H0_H0 ;  /* 0x2000008fffa27230 */ /* 0x000fe40000004100 */
[-C--:B------:R-:W-:Y:S01]  /*1230*/  FMUL.FTZ R160, R160, R173.reuse ;  /* 0x000000ada0a07220 */ /* 0x080fe20000410000 */
[----:B------:R-:W-:Y:S02]  /*1240*/  HADD2.F32 R174, -RZ, R141.H1_H1 ;  /* 0x3000008dffae7230 */ /* 0x000fe40000004100 */
[----:B------:R-:W-:Y:S01]  /*1250*/  FMUL.FTZ R158, R158, R173 ;  /* 0x000000ad9e9e7220 */ /* 0x000fe20000410000 */
[----:B------:R-:W-:-:S02]  /*1260*/  HADD2.F32 R161, -RZ, R130.H0_H0 ;  /* 0x20000082ffa17230 */ /* 0x000fc40000004100 */
[----:B------:R-:W-:Y:S02]  /*1270*/  HADD2.F32 R178, -RZ, R143.H1_H1 ;  /* 0x3000008fffb27230 */ /* 0x000fe40000004100 */
[----:B------:R-:W-:Y:S01]  /*1280*/  FMUL.FTZ R143, R162, R173 ;  /* 0x000000ada28f7220 */ /* 0x000fe20000410000 */
[----:B------:R-:W-:Y:S02]  /*1290*/  HADD2.F32 R141, -RZ, R129.H0_H0 ;  /* 0x20000081ff8d7230 */ /* 0x000fe40000004100 */
[----:B------:R-:W-:Y:S01]  /*12a0*/  FMUL.FTZ R161, R160, R161 ;  /* 0x000000a1a0a17220 */ /* 0x000fe20000410000 */
[----:B------:R-:W-:Y:S02]  /*12b0*/  HADD2.F32 R176, -RZ, R131.H0_H0 ;  /* 0x20000083ffb07230 */ /* 0x000fe40000004100 */
[----:B------:R-:W-:Y:S01]  /*12c0*/  FMUL.FTZ R178, R178, R173 ;  /* 0x000000adb2b27220 */ /* 0x000fe20000410000 */
[--C-:B------:R-:W-:Y:S02]  /*12d0*/  HADD2.F32 R156, -RZ, R140.reuse.H0_H0 ;  /* 0x2000008cff9c7230 */ /* 0x100fe40000004100 */
[----:B------:R-:W-:Y:S01]  /*12e0*/  FMUL.FTZ R162, R158, R141 ;  /* 0x0000008d9ea27220 */ /* 0x000fe20000410000 */
[----:B------:R-:W-:-:S02]  /*12f0*/  HADD2.F32 R140, -RZ, R140.H1_H1 ;  /* 0x3000008cff8c7230 */ /* 0x000fc40000004100 */
[----:B------:R-:W-:Y:S01]  /*1300*/  FMUL.FTZ R160, R143, R176 ;  /* 0x000000b08fa07220 */ /* 0x000fe20000410000 */
[----:B------:R-:W-:Y:S02]  /*1310*/  HADD2.F32 R142, -RZ, R142.H1_H1 ;  /* 0x3000008eff8e7230 */ /* 0x000fe40000004100 */
[-C--:B------:R-:W-:Y:S01]  /*1320*/  FMUL.FTZ R156, R156, R173.reuse ;  /* 0x000000ad9c9c7220 */ /* 0x080fe20000410000 */
[--C-:B------:R-:W-:Y:S02]  /*1330*/  HADD2.F32 R163, -RZ, R128.reuse.H0_H0 ;  /* 0x20000080ffa37230 */ /* 0x100fe40000004100 */
[-C--:B------:R-:W-:Y:S01]  /*1340*/  FMUL.FTZ R174, R174, R173.reuse ;  /* 0x000000adaeae7220 */ /* 0x080fe20000410000 */
[----:B------:R-:W-:Y:S02]  /*1350*/  HADD2.F32 R141, -RZ, R128.H1_H1 ;  /* 0x30000080ff8d7230 */ /* 0x000fe40000004100 */
[----:B------:R-:W-:Y:S01]  /*1360*/  FMUL.FTZ R142, R142, R173 ;  /* 0x000000ad8e8e7220 */ /* 0x000fe20000410000 */
[----:B------:R-:W-:-:S02]  /*1370*/  HADD2.F32 R157, -RZ, R129.H1_H1 ;  /* 0x30000081ff9d7230 */ /* 0x000fc40000004100 */
[----:B------:R-:W-:Y:S01]  /*1380*/  FMUL.FTZ R140, R140, R173 ;  /* 0x000000ad8c8c7220 */ /* 0x000fe20000410000 */
[----:B------:R-:W-:Y:S02]  /*1390*/  HADD2.F32 R143, -RZ, R130.H1_H1 ;  /* 0x30000082ff8f7230 */ /* 0x000fe40000004100 */
[----:B------:R-:W-:Y:S01]  /*13a0*/  FMUL.FTZ R163, R156, R163 ;  /* 0x000000a39ca37220 */ /* 0x000fe20000410000 */
[----:B------:R-:W-:Y:S02]  /*13b0*/  HADD2.F32 R159, -RZ, R131.H1_H1 ;  /* 0x30000083ff9f7230 */ /* 0x000fe40000004100 */
[----:B------:R-:W-:Y:S01]  /*13c0*/  FMUL.FTZ R157, R174, R157 ;  /* 0x0000009dae9d7220 */ /* 0x000fe20000410000 */
[----:B------:R-:W-:Y:S01]  /*13d0*/  FMUL.FTZ R156, R140, R141 ;  /* 0x0000008d8c9c7220 */ /* 0x000fe20000410000 */
[----:B------:R-:W-:Y:S01]  /*13e0*/  FMUL.FTZ R158, R142, R143 ;  /* 0x0000008f8e9e7220 */ /* 0x000fe20000410000 */
[----:B------:R-:W-:Y:S02]  /*13f0*/  FMUL.FTZ R159, R178, R159 ;  /* 0x0000009fb29f7220 */ /* 0x000fe40000410000 */
[----:B------:R-:W-:-:S02]  /*1400*/  F2FP.F16.F32.PACK_AB R141, R157, R162 ;  /* 0x000000a29d8d723e */ /* 0x000fc400000000ff */
[----:B------:R-:W-:Y:S02]  /*1410*/  F2FP.F16.F32.PACK_AB R142, R158, R161 ;  /* 0x000000a19e8e723e */ /* 0x000fe400000000ff */
[----:B------:R-:W-:Y:S02]  /*1420*/  F2FP.F16.F32.PACK_AB R143, R159, R160 ;  /* 0x000000a09f8f723e */ /* 0x000fe400000000ff */
[----:B------:R-:W-:-:S07]  /*1430*/  F2FP.F16.F32.PACK_AB R140, R156, R163 ;  /* 0x000000a39c8c723e */ /* 0x000fce00000000ff */
.L_x_7345:
[----:B------:R-:W0:Y:S01]  /*1440*/  LDC.64 R176, c[0x0][0x3a8] ;  /* 0x0000ea00ffb07b82 */ /* 0x000e220000000a00 */
[C---:B------:R-:W-:Y:S01]  /*1450*/  IADD3 R174, PT, PT, R171.reuse, 0x20, RZ ;  /* 0x00000020abae7810 */ /* 0x040fe20007ffe0ff */
[----:B0-----:R-:W-:-:S05]  /*1460*/  IMAD.WIDE.U32 R176, R171, 0x10, R176 ;  /* 0x00000010abb07825 */ /* 0x001fca00078e00b0 */
[----:B------:R0:W-:Y:S02]  /*1470*/  STG.E.128 desc[UR6][R176.64], R140 ;  /* 0x0000008cb0007986 */ /* 0x0001e4000c101d06 */
.L_x_7343:
[----:B------:R-:W-:Y:S05]  /*1480*/  BSYNC.RECONVERGENT B0 ;  /* 0x0000000000007941 */ /* 0x000fea0003800200 */
.L_x_7342:
[----:B------:R-:W-:Y:S01]  /*1490*/  ISETP.GE.U32.AND P0, PT, R2, 0x40, PT ;  /* 0x000000400200780c */ /* 0x000fe20003f06070 */
[----:B------:R-:W-:Y:S03]  /*14a0*/  BSSY.RECONVERGENT B0, `(.L_x_7346) ;  /* 0x0000061000007945 */ /* 0x000fe60003800200 */
[----:B0-----:R-:W-:-:S09]  /*14b0*/  P2R R140, PR, RZ, 0x1 ;  /* 0x00000001ff8c7803 */ /* 0x001fd20000000000 */
[----:B------:R-:W-:Y:S05]  /*14c0*/  @!P0 BRA `(.L_x_7347) ;  /* 0x0000000400788947 */ /* 0x000fea0003800000 */
[----:B------:R-:W-:Y:S01]  /*14d0*/  ISETP.NE.U32.AND P0, PT, RZ, UR8, PT ;  /* 0x00000008ff007c0c */ /* 0x000fe2000bf05070 */
[----:B------:R-:W0:Y:S03]  /*14e0*/  LDC.64 R140, c[0x0][0x390] ;  /* 0x0000e400ff8c7b82 */ /* 0x000e260000000a00 */
[----:B------:R-:W-:-:S13]  /*14f0*/  ISETP.NE.AND.EX P0, PT, RZ, UR9, PT, P0 ;  /* 0x00000009ff007c0c */ /* 0x000fda000bf05300 */
[----:B------:R-:W1:Y:S01]  /*1500*/  @P0 LDC.64 R148, c[0x0][0x3a0] ;  /* 0x0000e800ff940b82 */ /* 0x000e620000000a00 */
[----:B0-----:R-:W-:-:S06]  /*1510*/  IMAD.WIDE.U32 R140, R174, 0x10, R140 ;  /* 0x00000010ae8c7825 */ /* 0x001fcc00078e008c */
[----:B------:R-:W5:Y:S01]  /*1520*/  LDG.E.128 R140, desc[UR6][R140.64] ;  /* 0x000000068c8c7981 */ /* 0x000f62000c1e1d00 */
[----:B-1----:R-:W-:-:S05]  /*1530*/  @P0 IMAD.WIDE.U32 R148, R174, 0x10, R148 ;  /* 0x00000010ae940825 */ /* 0x002fca00078e0094 */
[----:B------:R0:W5:Y:S01]  /*1540*/  @P0 LDG.E.128 R40, desc[UR6][R148.64] ;  /* 0x0000000694280981 */ /* 0x000162000c1e1d00 */
[----:B------:R-:W-:Y:S05]  /*1550*/  @!P0 BRA `(.L_x_7348) ;  /* 0x0000000000b48947 */ /* 0x000fea0003800000 */
[----:B-----5:R-:W-:Y:S02]  /*1560*/  HADD2.F32 R152, -RZ, R142.H0_H0 ;  /* 0x2000008eff987230 */ /* 0x020fe40000004100 */
[----:B0-----:R-:W-:Y:S02]  /*1570*/  HADD2.F32 R148, -RZ, R140.H0_H0 ;  /* 0x2000008cff947230 */ /* 0x001fe40000004100 */
        /* <DEDUP_REMOVED lines=25> */
[-C--:B------:R-:W-:Y:S01]  /*1710*/  FMUL.FTZ R140, R140, R173.reuse ;  /* 0x000000ad8c8c7220 */ /* 0x080fe20000410000 */
[----:B------:R-:W-:Y:S02]  /*1720*/  HADD2.F32 R143, -RZ, R40.H1_H1 ;  /* 0x30000028ff8f7230 */ /* 0x000fe40000004100 */
[----:B------:R-:W-:Y:S01]  /*1730*/  FMUL.FTZ R142, R142, R173 ;  /* 0x000000ad8e8e7220 */ /* 0x000fe20000410000 */
[----:B------:R-:W-:-:S02]  /*1740*/  HADD2.F32 R149, -RZ, R117.H1_H1 ;  /* 0x30000075ff957230 */ /* 0x000fc40000004100 */
[----:B------:R-:W-:Y:S02]  /*1750*/  HADD2.F32 R175, -RZ, R41.H1_H1 ;  /* 0x30000029ffaf7230 */ /* 0x000fe40000004100 */
[----:B------:R-:W-:Y:S01]  /*1760*/  FFMA.FTZ R148, R140, R141, R143 ;  /* 0x0000008d8c947223 */ /* 0x000fe2000001008f */
[----:B------:R-:W-:Y:S02]  /*1770*/  HADD2.F32 R177, -RZ, R118.H1_H1 ;  /* 0x30000076ffb17230 */ /* 0x000fe40000004100 */
[----:B------:R-:W-:Y:S02]  /*1780*/  HADD2.F32 R179, -RZ, R42.H1_H1 ;  /* 0x3000002affb37230 */ /* 0x000fe40000004100 */
[----:B------:R-:W-:Y:S01]  /*1790*/  FFMA.FTZ R149, R176, R149, R175 ;  /* 0x00000095b0957223 */ /* 0x000fe200000100af */
[----:B------:R-:W-:Y:S01]  /*17a0*/  HADD2.F32 R151, -RZ, R119.H1_H1 ;  /* 0x30000077ff977230 */ /* 0x000fe20000004100 */
[----:B------:R-:W-:Y:S01]  /*17b0*/  F2FP.F16.F32.PACK_AB R140, R148, R155 ;  /* 0x0000009b948c723e */ /* 0x000fe200000000ff */
[----:B------:R-:W-:-:S02]  /*17c0*/  HADD2.F32 R181, -RZ, R43.H1_H1 ;  /* 0x3000002bffb57230 */ /* 0x000fc40000004100 */
[----:B------:R-:W-:Y:S01]  /*17d0*/  FFMA.FTZ R150, R142, R177, R179 ;  /* 0x000000b18e967223 */ /* 0x000fe200000100b3 */
[----:B------:R-:W-:Y:S02]  /*17e0*/  F2FP.F16.F32.PACK_AB R141, R149, R154 ;  /* 0x0000009a958d723e */ /* 0x000fe400000000ff */
[----:B------:R-:W-:Y:S02]  /*17f0*/  FFMA.FTZ R151, R182, R151, R181 ;  /* 0x00000097b6977223 */ /* 0x000fe400000100b5 */
[----:B------:R-:W-:-:S03]  /*1800*/  F2FP.F16.F32.PACK_AB R142, R150, R153 ;  /* 0x00000099968e723e */ /* 0x000fc600000000ff */
[----:B------:R-:W-:Y:S01]  /*1810*/  F2FP.F16.F32.PACK_AB R143, R151, R152 ;  /* 0x00000098978f723e */ /* 0x000fe200000000ff */
[----:B------:R-:W-:Y:S06]  /*1820*/  BRA `(.L_x_7349) ;  /* 0x0000000000907947 */ /* 0x000fec0003800000 */
.L_x_7348:
        /* <DEDUP_REMOVED lines=13> */
[--C-:B0-----:R-:W-:Y:S02]  /*1900*/  HADD2.F32 R148, -RZ, R140.reuse.H0_H0 ;  /* 0x2000008cff947230 */ /* 0x101fe40000004100 */
        /* <DEDUP_REMOVED lines=22> */
.L_x_7349:
[----:B------:R-:W0:Y:S02]  /*1a70*/  LDC.64 R176, c[0x0][0x3a8] ;  /* 0x0000ea00ffb07b82 */ /* 0x000e240000000a00 */
[C---:B0-----:R-:W-:Y:S01]  /*1a80*/  IMAD.WIDE.U32 R176, R174.reuse, 0x10, R176 ;  /* 0x00000010aeb07825 */ /* 0x041fe200078e00b0 */
[----:B------:R-:W-:-:S04]  /*1a90*/  IADD3 R174, PT, PT, R174, 0x20, RZ ;  /* 0x00000020aeae7810 */ /* 0x000fc80007ffe0ff */
[----:B------:R0:W-:Y:S03]  /*1aa0*/  STG.E.128 desc[UR6][R176.64], R140 ;  /* 0x0000008cb0007986 */ /* 0x0001e6000c101d06 */
.L_x_7347:
[----:B------:R-:W-:Y:S05]  /*1ab0*/  BSYNC.RECONVERGENT B0 ;  /* 0x0000000000007941 */ /* 0x000fea0003800200 */
.L_x_7346:
        /* <DEDUP_REMOVED lines=8> */
[----:B0-----:R-:W-:-:S04]  /*1b40*/  IMAD.WIDE.U32 R36, R174, 0x10, R36 ;  /* 0x00000010ae247825 */ /* 0x001fc800078e0024 */
[----:B-1----:R-:W-:Y:S02]  /*1b50*/  @P0 IMAD.WIDE.U32 R140, R174, 0x10, R38 ;  /* 0x00000010ae8c0825 */ /* 0x002fe400078e0026 */
[----:B------:R-:W5:Y:S04]  /*1b60*/  LDG.E.128 R36, desc[UR6][R36.64] ;  /* 0x0000000624247981 */ /* 0x000f68000c1e1d00 */
[----:B------:R0:W5:Y:S01]  /*1b70*/  @P0 LDG.E.128 R40, desc[UR6][R140.64] ;  /* 0x000000068c280981 */ /* 0x000162000c1e1d00 */
[----:B------:R-:W-:Y:S05]  /*1b80*/  @!P0 BRA `(.L_x_7352) ;  /* 0x0000000000b48947 */ /* 0x000fea0003800000 */
[----:B0----5:R-:W-:Y:S02]  /*1b90*/  HADD2.F32 R140, -RZ, R36.H0_H0 ;  /* 0x20000024ff8c7230 */ /* 0x021fe40000004100 */
        /* <DEDUP_REMOVED lines=44> */
.L_x_7352:
        /* <DEDUP_REMOVED lines=8> */
[----:B------:R-:W-:Y:S02]  /*1ee0*/  HADD2.F32 R35, -RZ, R104.H0_H0 ;  /* 0x20000068ff237230 */ /* 0x000fe40000004100 */
[----:B------:R-:W-:Y:S02]  /*1ef0*/  HADD2.F32 R145, -RZ, R105.H0_H0 ;  /* 0x20000069ff917230 */ /* 0x000fe40000004100 */
[----:B------:R-:W-:Y:S01]  /*1f00*/  FMUL.FTZ R176, R176, R173 ;  /* 0x000000adb0b07220 */ /* 0x000fe20000410000 */
[----:B------:R-:W-:Y:S02]  /*1f10*/  HADD2.F32 R37, -RZ, R106.H0_H0 ;  /* 0x2000006aff257230 */ /* 0x000fe40000004100 */
[----:B------:R-:W-:Y:S02]  /*1f20*/  HADD2.F32 R36, -RZ, R36.H1_H1 ;  /* 0x30000024ff247230 */ /* 0x000fe40000004100 */
[----:B------:R-:W-:Y:S01]  /*1f30*/  FMUL.FTZ R145, R142, R145 ;  /* 0x000000918e917220 */ /* 0x000fe20000410000 */
[----:B------:R-:W-:-:S02]  /*1f40*/  HADD2.F32 R38, -RZ, R38.H1_H1 ;  /* 0x30000026ff267230 */ /* 0x000fc40000004100 */
[----:B------:R-:W-:Y:S01]  /*1f50*/  FMUL.FTZ R144, R144, R37 ;  /* 0x0000002590907220 */ /* 0x000fe20000410000 */
[----:B------:R-:W-:Y:S02]  /*1f60*/  HADD2.F32 R180, -RZ, R39.H1_H1 ;  /* 0x30000027ffb47230 */ /* 0x000fe40000004100 */
[----:B------:R-:W-:Y:S01]  /*1f70*/  FMUL.FTZ R39, R146, R173 ;  /* 0x000000ad92277220 */ /* 0x000fe20000410000 */
[----:B------:R-:W-:Y:S01]  /*1f80*/  FMUL.FTZ R146, R140, R35 ;  /* 0x000000238c927220 */ /* 0x000fe20000410000 */
[----:B------:R-:W-:Y:S02]  /*1f90*/  HADD2.F32 R178, -RZ, R107.H0_H0 ;  /* 0x2000006bffb27230 */ /* 0x000fe40000004100 */
        /* <DEDUP_REMOVED lines=16> */
.L_x_7353:
[----:B------:R-:W0:Y:S02]  /*20a0*/  LDC.64 R176, c[0x0][0x3a8] ;  /* 0x0000ea00ffb07b82 */ /* 0x000e240000000a00 */
[C---:B0-----:R-:W-:Y:S01]  /*20b0*/  IMAD.WIDE.U32 R176, R174.reuse, 0x10, R176 ;  /* 0x00000010aeb07825 */ /* 0x041fe200078e00b0 */
[----:B------:R-:W-:-:S04]  /*20c0*/  IADD3 R174, PT, PT, R174, 0x20, RZ ;  /* 0x00000020aeae7810 */ /* 0x000fc80007ffe0ff */
[----:B------:R0:W-:Y:S03]  /*20d0*/  STG.E.128 desc[UR6][R176.64], R140 ;  /* 0x0000008cb0007986 */ /* 0x0001e6000c101d06 */
.L_x_7351:
[----:B------:R-:W-:Y:S05]  /*20e0*/  BSYNC.RECONVERGENT B0 ;  /* 0x0000000000007941 */ /* 0x000fea0003800200 */
.L_x_7350:
        /* <DEDUP_REMOVED lines=33> */
[----:B------:R-:W-:Y:S02]  /*2300*/  HADD2.F32 R28, -RZ, R28.H1_H1 ;  /* 0x3000001cff1c7230 */ /* 0x000fe40000004100 */
[----:B------:R-:W-:-:S02]  /*2310*/  HADD2.F32 R176, -RZ, R30.H1_H1 ;  /* 0x3000001effb07230 */ /* 0x000fc40000004100 */
[----:B------:R-:W-:Y:S01]  /*2320*/  FFMA.FTZ R31, R178, R31, R175 ;  /* 0x0000001fb21f7223 */ /* 0x000fe200000100af */
[----:B------:R-:W-:Y:S02]  /*2330*/  HADD2.F32 R30, -RZ, R93.H0_H0 ;  /* 0x2000005dff1e7230 */ /* 0x000fe40000004100 */
[-C--:B------:R-:W-:Y:S01]  /*2340*/  FMUL.FTZ R27, R28, R173.reuse ;  /* 0x000000ad1c1b7220 */ /* 0x080fe20000410000 */
[----:B------:R-:W-:Y:S02]  /*2350*/  HADD2.F32 R182, -RZ, R41.H0_H0 ;  /* 0x20000029ffb67230 */ /* 0x000fe40000004100 */
[----:B------:R-:W-:Y:S01]  /*2360*/  FMUL.FTZ R176, R176, R173 ;  /* 0x000000adb0b07220 */ /* 0x000fe20000410000 */
[----:B------:R-:W-:Y:S02]  /*2370*/  HADD2.F32 R140, -RZ, R92.H1_H1 ;  /* 0x3000005cff8c7230 */ /* 0x000fe40000004100 */
[----:B------:R-:W-:Y:S02]  /*2380*/  HADD2.F32 R178, -RZ, R40.H1_H1 ;  /* 0x30000028ffb27230 */ /* 0x000fe40000004100 */
[----:B------:R-:W-:Y:S01]  /*2390*/  FFMA.FTZ R33, R33, R30, R182 ;  /* 0x0000001e21217223 */ /* 0x000fe200000100b6 */
        /* <DEDUP_REMOVED lines=15> */
.L_x_7356:
[----:B0----5:R-:W-:Y:S02]  /*2490*/  HADD2.F32 R32, -RZ, R28.H0_H0 ;  /* 0x2000001cff207230 */ /* 0x021fe40000004100 */
[----:B------:R-:W-:Y:S02]  /*24a0*/  HADD2.F32 R140, -RZ, R30.H0_H0 ;  /* 0x2000001eff8c7230 */ /* 0x000fe40000004100 */
[--C-:B------:R-:W-:Y:S02]  /*24b0*/  HADD2.F32 R34, -RZ, R29.reuse.H0_H0 ;  /* 0x2000001dff227230 */ /* 0x100fe40000004100 */
[-C--:B------:R-:W-:Y:S01]  /*24c0*/  FMUL.FTZ R32, R32, R173.reuse ;  /* 0x000000ad20207220 */ /* 0x080fe20000410000 */
[----:B------:R-:W-:Y:S02]  /*24d0*/  HADD2.F32 R142, -RZ, R29.H1_H1 ;  /* 0x3000001dff8e7230 */ /* 0x000fe40000004100 */
[----:B------:R-:W-:Y:S01]  /*24e0*/  FMUL.FTZ R140, R140, R173 ;  /* 0x000000ad8c8c7220 */ /* 0x000fe20000410000 */
[----:B------:R-:W-:-:S02]  /*24f0*/  HADD2.F32 R27, -RZ, R92.H0_H0 ;  /* 0x2000005cff1b7230 */ /* 0x000fc40000004100 */
[-C--:B------:R-:W-:Y:S01]  /*2500*/  FMUL.FTZ R33, R34, R173.reuse ;  /* 0x000000ad22217220 */ /* 0x080fe20000410000 */
[----:B------:R-:W-:Y:S02]  /*2510*/  HADD2.F32 R29, -RZ, R94.H0_H0 ;  /* 0x2000005eff1d7230 */ /* 0x000fe40000004100 */
[----:B------:R-:W-:Y:S01]  /*2520*/  FMUL.FTZ R142, R142, R173 ;  /* 0x000000ad8e8e7220 */ /* 0x000fe20000410000 */
[----:B------:R-:W-:Y:S02]  /*2530*/  HADD2.F32 R28, -RZ, R28.H1_H1 ;  /* 0x3000001cff1c7230 */ /* 0x000fe40000004100 */
[----:B------:R-:W-:Y:S01]  /*2540*/  FMUL.FTZ R34, R32, R27 ;  /* 0x0000001b20227220 */ /* 0x000fe20000410000 */
[----:B------:R-:W-:Y:S02]  /*2550*/  HADD2.F32 R176, -RZ, R30.H1_H1 ;  /* 0x3000001effb07230 */ /* 0x000fe40000004100 */
[----:B------:R-:W-:Y:S01]  /*2560*/  FMUL.FTZ R32, R140, R29 ;  /* 0x0000001d8c207220 */ /* 0x000fe20000410000 */
[----:B------:R-:W-:-:S02]  /*2570*/  HADD2.F32 R178, -RZ, R31.H0_H0 ;  /* 0x2000001fffb27230 */ /* 0x000fc40000004100 */
[-C--:B------:R-:W-:Y:S01]  /*2580*/  FMUL.FTZ R27, R28, R173.reuse ;  /* 0x000000ad1c1b7220 */ /* 0x080fe20000410000 */
[----:B------:R-:W-:Y:S02]  /*2590*/  HADD2.F32 R180, -RZ, R31.H1_H1 ;  /* 0x3000001fffb47230 */ /* 0x000fe40000004100 */
[-C--:B------:R-:W-:Y:S01]  /*25a0*/  FMUL.FTZ R176, R176, R173.reuse ;  /* 0x000000adb0b07220 */ /* 0x080fe20000410000 */
[----:B------:R-:W-:Y:S02]  /*25b0*/  HADD2.F32 R30, -RZ, R93.H0_H0 ;  /* 0x2000005dff1e7230 */ /* 0x000fe40000004100 */
[-C--:B------:R-:W-:Y:S01]  /*25c0*/  FMUL.FTZ R178, R178, R173.reuse ;  /* 0x000000adb2b27220 */ /* 0x080fe20000410000 */
[----:B------:R-:W-:Y:S02]  /*25d0*/  HADD2.F32 R31, -RZ, R95.H0_H0 ;  /* 0x2000005fff1f7230 */ /* 0x000fe40000004100 */
[----:B------:R-:W-:Y:S01]  /*25e0*/  FMUL.FTZ R180, R180, R173 ;  /* 0x000000adb4b47220 */ /* 0x000fe20000410000 */
[----:B------:R-:W-:-:S02]  /*25f0*/  HADD2.F32 R140, -RZ, R92.H1_H1 ;  /* 0x3000005cff8c7230 */ /* 0x000fc40000004100 */
[----:B------:R-:W-:Y:S01]  /*2600*/  FMUL.FTZ R33, R33, R30 ;  /* 0x0000001e21217220 */ /* 0x000fe20000410000 */
[----:B------:R-:W-:Y:S02]  /*2610*/  HADD2.F32 R141, -RZ, R93.H1_H1 ;  /* 0x3000005dff8d7230 */ /* 0x000fe40000004100 */
[----:B------:R-:W-:Y:S01]  /*2620*/  FMUL.FTZ R31, R178, R31 ;  /* 0x0000001fb21f7220 */ /* 0x000fe20000410000 */
[----:B------:R-:W-:Y:S02]  /*2630*/  HADD2.F32 R29, -RZ, R94.H1_H1 ;  /* 0x3000005eff1d7230 */ /* 0x000fe40000004100 */
[----:B------:R-:W-:Y:S01]  /*2640*/  FMUL.FTZ R27, R27, R140 ;  /* 0x0000008c1b1b7220 */ /* 0x000fe20000410000 */
[----:B------:R-:W-:Y:S02]  /*2650*/  HADD2.F32 R143, -RZ, R95.H1_H1 ;  /* 0x3000005fff8f7230 */ /* 0x000fe40000004100 */
[----:B------:R-:W-:Y:S01]  /*2660*/  FMUL.FTZ R28, R142, R141 ;  /* 0x0000008d8e1c7220 */ /* 0x000fe20000410000 */
[----:B------:R-:W-:Y:S01]  /*2670*/  FMUL.FTZ R29, R176, R29 ;  /* 0x0000001db01d7220 */ /* 0x000fe20000410000 */
[----:B------:R-:W-:Y:S01]  /*2680*/  F2FP.F16.F32.PACK_AB R140, R27, R34 ;  /* 0x000000221b8c723e */ /* 0x000fe200000000ff */
[----:B------:R-:W-:-:S02]  /*2690*/  FMUL.FTZ R30, R180, R143 ;  /* 0x0000008fb41e7220 */ /* 0x000fc40000410000 */
[----:B------:R-:W-:Y:S02]  /*26a0*/  F2FP.F16.F32.PACK_AB R141, R28, R33 ;  /* 0x000000211c8d723e */ /* 0x000fe400000000ff */
[----:B------:R-:W-:Y:S02]  /*26b0*/  F2FP.F16.F32.PACK_AB R142, R29, R32 ;  /* 0x000000201d8e723e */ /* 0x000fe400000000ff */
[----:B------:R-:W-:-:S07]  /*26c0*/  F2FP.F16.F32.PACK_AB R143, R30, R31 ;  /* 0x0000001f1e8f723e */ /* 0x000fce00000000ff */
.L_x_7357:
[----:B------:R-:W0:Y:S02]  /*26d0*/  LDC.64 R176, c[0x0][0x3a8] ;  /* 0x0000ea00ffb07b82 */ /* 0x000e240000000a00 */
[C---:B0-----:R-:W-:Y:S01]  /*26e0*/  IMAD.WIDE.U32 R176, R174.reuse, 0x10, R176 ;  /* 0x00000010aeb07825 */ /* 0x041fe200078e00b0 */
[----:B------:R-:W-:-:S04]  /*26f0*/  IADD3 R174, PT, PT, R174, 0x20, RZ ;  /* 0x00000020aeae7810 */ /* 0x000fc80007ffe0ff */
[----:B------:R0:W-:Y:S03]  /*2700*/  STG.E.128 desc[UR6][R176.64], R140 ;  /* 0x0000008cb0007986 */ /* 0x0001e6000c101d06 */
.L_x_7355:
[----:B------:R-:W-:Y:S05]  /*2710*/  BSYNC.RECONVERGENT B0 ;  /* 0x0000000000007941 */ /* 0x000fea0003800200 */
.L_x_7354:
        /* <DEDUP_REMOVED lines=58> */
.L_x_7360:
        /* <DEDUP_REMOVED lines=36> */
.L_x_7361:
[----:B------:R-:W0:Y:S02]  /*2d00*/  LDC.64 R176, c[0x0][0x3a8] ;  /* 0x0000ea00ffb07b82 */ /* 0x000e240000000a00 */
[C---:B0-----:R-:W-:Y:S01]  /*2d10*/  IMAD.WIDE.U32 R176, R174.reuse, 0x10, R176 ;  /* 0x00000010aeb07825 */ /* 0x041fe200078e00b0 */
[----:B------:R-:W-:-:S04]  /*2d20*/  IADD3 R174, PT, PT, R174, 0x20, RZ ;  /* 0x00000020aeae7810 */ /* 0x000fc80007ffe0ff */
[----:B------:R0:W-:Y:S03]  /*2d30*/  STG.E.128 desc[UR6][R176.64], R140 ;  /* 0x0000008cb0007986 */ /* 0x0001e6000c101d06 */
.L_x_7359:
[----:B------:R-:W-:Y:S05]  /*2d40*/  BSYNC.RECONVERGENT B0 ;  /* 0x0000000000007941 */ /* 0x000fea0003800200 */
.L_x_7358:
        /* <DEDUP_REMOVED lines=58> */
.L_x_7364:
        /* <DEDUP_REMOVED lines=36> */
.L_x_7365:
[----:B------:R-:W0:Y:S02]  /*3330*/  LDC.64 R176, c[0x0][0x3a8] ;  /* 0x0000ea00ffb07b82 */ /* 0x000e240000000a00 */
[C---:B0-----:R-:W-:Y:S01]  /*3340*/  IMAD.WIDE.U32 R176, R174.reuse, 0x10, R176 ;  /* 0x00000010aeb07825 */ /* 0x041fe200078e00b0 */
[----:B------:R-:W-:-:S04]  /*3350*/  IADD3 R174, PT, PT, R174, 0x20, RZ ;  /* 0x00000020aeae7810 */ /* 0x000fc80007ffe0ff */
[----:B------:R0:W-:Y:S03]  /*3360*/  STG.E.128 desc[UR6][R176.64], R140 ;  /* 0x0000008cb0007986 */ /* 0x0001e6000c101d06 */
.L_x_7363:
[----:B------:R-:W-:Y:S05]  /*3370*/  BSYNC.RECONVERGENT B0 ;  /* 0x0000000000007941 */ /* 0x000fea0003800200 */
.L_x_7362:
        /* <DEDUP_REMOVED lines=58> */
.L_x_7368:
        /* <DEDUP_REMOVED lines=36> */
.L_x_7369:
[----:B------:R-:W0:Y:S02]  /*3960*/  LDC.64 R176, c[0x0][0x3a8] ;  /* 0x0000ea00ffb07b82 */ /* 0x000e240000000a00 */
[C---:B0-----:R-:W-:Y:S01]  /*3970*/  IMAD.WIDE.U32 R176, R174.reuse, 0x10, R176 ;  /* 0x00000010aeb07825 */ /* 0x041fe200078e00b0 */
[----:B------:R-:W-:-:S04]  /*3980*/  IADD3 R174, PT, PT, R174, 0x20, RZ ;  /* 0x00000020aeae7810 */ /* 0x000fc80007ffe0ff */
[----:B------:R0:W-:Y:S03]  /*3990*/  STG.E.128 desc[UR6][R176.64], R140 ;  /* 0x0000008cb0007986 */ /* 0x0001e6000c101d06 */
.L_x_7367:
[----:B------:R-:W-:Y:S05]  /*39a0*/  BSYNC.RECONVERGENT B0 ;  /* 0x0000000000007941 */ /* 0x000fea0003800200 */
.L_x_7366:
        /* <DEDUP_REMOVED lines=13> */
[----:B0----5:R-:W-:Y:S02]  /*3a80*/  HADD2.F32 R164, -RZ, R140.H0_H0 ;  /* 0x2000008cffa47230 */ /* 0x021fe40000004100 */
[--C-:B------:R-:W-:Y:S02]  /*3a90*/  HADD2.F32 R166, -RZ, R141.reuse.H0_H0 ;  /* 0x2000008dffa67230 */ /* 0x100fe40000004100 */
[----:B------:R-:W-:Y:S02]  /*3aa0*/  HADD2.F32 R170, -RZ, R142.H0_H0 ;  /* 0x2000008effaa7230 */ /* 0x000fe40000004100 */
[-C--:B------:R-:W-:Y:S01]  /*3ab0*/  FMUL.FTZ R164, R164, R173.reuse ;  /* 0x000000ada4a47220 */ /* 0x080fe20000410000 */
[----:B------:R-:W-:Y:S02]  /*3ac0*/  HADD2.F32 R168, -RZ, R141.H1_H1 ;  /* 0x3000008dffa87230 */ /* 0x000fe40000004100 */
[----:B------:R-:W-:Y:S01]  /*3ad0*/  FMUL.FTZ R166, R166, R173 ;  /* 0x000000ada6a67220 */ /* 0x000fe20000410000 */
[----:B------:R-:W-:-:S02]  /*3ae0*/  HADD2.F32 R178, -RZ, R143.H0_H0 ;  /* 0x2000008fffb27230 */ /* 0x000fc40000004100 */
[-C--:B------:R-:W-:Y:S01]  /*3af0*/  FMUL.FTZ R170, R170, R173.reuse ;  /* 0x000000adaaaa7220 */ /* 0x080fe20000410000 */
[----:B------:R-:W-:Y:S02]  /*3b00*/  HADD2.F32 R180, -RZ, R143.H1_H1 ;  /* 0x3000008fffb47230 */ /* 0x000fe40000004100 */
[----:B------:R-:W-:Y:S02]  /*3b10*/  HADD2.F32 R140, -RZ, R140.H1_H1 ;  /* 0x3000008cff8c7230 */ /* 0x000fe40000004100 */
[-C--:B------:R-:W-:Y:S01]  /*3b20*/  FMUL.FTZ R178, R178, R173.reuse ;  /* 0x000000adb2b27220 */ /* 0x080fe20000410000 */
[----:B------:R-:W-:Y:S02]  /*3b30*/  HADD2.F32 R176, -RZ, R142.H1_H1 ;  /* 0x3000008effb07230 */ /* 0x000fe40000004100 */
[-C--:B------:R-:W-:Y:S01]  /*3b40*/  FMUL.FTZ R142, R168, R173.reuse ;  /* 0x000000ada88e7220 */ /* 0x080fe20000410000 */
[----:B------:R-:W-:Y:S02]  /*3b50*/  HADD2.F32 R147, -RZ, R44.H0_H0 ;  /* 0x2000002cff937230 */ /* 0x000fe40000004100 */
[----:B------:R-:W-:Y:S01]  /*3b60*/  FMUL.FTZ R140, R140, R173 ;  /* 0x000000ad8c8c7220 */ /* 0x000fe20000410000 */
[----:B------:R-:W-:-:S02]  /*3b70*/  HADD2.F32 R141, -RZ, R40.H0_H0 ;  /* 0x20000028ff8d7230 */ /* 0x000fc40000004100 */
[-C--:B------:R-:W-:Y:S01]  /*3b80*/  FMUL.FTZ R176, R176, R173.reuse ;  /* 0x000000adb0b07220 */ /* 0x080fe20000410000 */
[----:B------:R-:W-:Y:S02]  /*3b90*/  HADD2.F32 R165, -RZ, R45.H0_H0 ;  /* 0x2000002dffa57230 */ /* 0x000fe40000004100 */
[----:B------:R-:W-:Y:S01]  /*3ba0*/  FMUL.FTZ R180, R180, R173 ;  /* 0x000000adb4b47220 */ /* 0x000fe20000410000 */
        /* <DEDUP_REMOVED lines=8> */
[----:B------:R-:W-:Y:S02]  /*3c30*/  HADD2.F32 R173, -RZ, R46.H1_H1 ;  /* 0x3000002effad7230 */ /* 0x000fe40000004100 */
[----:B------:R-:W-:Y:S02]  /*3c40*/  HADD2.F32 R169, -RZ, R47.H0_H0 ;  /* 0x2000002fffa97230 */ /* 0x000fe40000004100 */
[----:B------:R-:W-:Y:S02]  /*3c50*/  HADD2.F32 R183, -RZ, R43.H0_H0 ;  /* 0x2000002bffb77230 */ /* 0x000fe40000004100 */
[----:B------:R-:W-:Y:S02]  /*3c60*/  HADD2.F32 R175, -RZ, R47.H1_H1 ;  /* 0x3000002fffaf7230 */ /* 0x000fe40000004100 */
[----:B------:R-:W-:-:S02]  /*3c70*/  HADD2.F32 R185, -RZ, R43.H1_H1 ;  /* 0x3000002bffb97230 */ /* 0x000fc40000004100 */
[----:B------:R-:W-:Y:S01]  /*3c80*/  FFMA.FTZ R169, R178, R169, R183 ;  /* 0x000000a9b2a97223 */ /* 0x000fe200000100b7 */
[----:B------:R-:W-:Y:S02]  /*3c90*/  HADD2.F32 R181, -RZ, R42.H1_H1 ;  /* 0x3000002affb57230 */ /* 0x000fe40000004100 */
[----:B------:R-:W-:Y:S02]  /*3ca0*/  HADD2.F32 R179, -RZ, R41.H1_H1 ;  /* 0x30000029ffb37230 */ /* 0x000fe40000004100 */
[----:B------:R-:W-:Y:S01]  /*3cb0*/  FFMA.FTZ R170, R180, R175, R185 ;  /* 0x000000afb4aa7223 */ /* 0x000fe200000100b9 */
[----:B------:R-:W-:Y:S02]  /*3cc0*/  HADD2.F32 R177, -RZ, R40.H1_H1 ;  /* 0x30000028ffb17230 */ /* 0x000fe40000004100 */
[----:B------:R-:W-:Y:S01]  /*3cd0*/  FFMA.FTZ R168, R176, R173, R181 ;  /* 0x000000adb0a87223 */ /* 0x000fe200000100b5 */
[----:B------:R-:W-:Y:S01]  /*3ce0*/  FFMA.FTZ R166, R142, R143, R179 ;  /* 0x0000008f8ea67223 */ /* 0x000fe200000100b3 */
[----:B------:R-:W-:Y:S01]  /*3cf0*/  F2FP.F16.F32.PACK_AB R143, R170, R169 ;  /* 0x000000a9aa8f723e */ /* 0x000fe200000000ff */
[----:B------:R-:W-:-:S02]  /*3d00*/  FFMA.FTZ R164, R140, R141, R177 ;  /* 0x0000008d8ca47223 */ /* 0x000fc400000100b1 */
[----:B------:R-:W-:Y:S02]  /*3d10*/  F2FP.F16.F32.PACK_AB R142, R168, R167 ;  /* 0x000000a7a88e723e */ /* 0x000fe400000000ff */
[----:B------:R-:W-:Y:S02]  /*3d20*/  F2FP.F16.F32.PACK_AB R141, R166, R165 ;  /* 0x000000a5a68d723e */ /* 0x000fe400000000ff */
[----:B------:R-:W-:Y:S01]  /*3d30*/  F2FP.F16.F32.PACK_AB R140, R164, R147 ;  /* 0x00000093a48c723e */ /* 0x000fe200000000ff */
[----:B------:R-:W-:Y:S06]  /*3d40*/  BRA `(.L_x_7373) ;  /* 0x0000000000907947 */ /* 0x000fec0003800000 */
.L_x_7372:
[--C-:B0----5:R-:W-:Y:S02]  /*3d50*/  HADD2.F32 R164, -RZ, R140.reuse.H0_H0 ;  /* 0x2000008cffa47230 */ /* 0x121fe40000004100 */
[----:B------:R-:W-:Y:S02]  /*3d60*/  HADD2.F32 R140, -RZ, R140.H1_H1 ;  /* 0x3000008cff8c7230 */ /* 0x000fe40000004100 */
[--C-:B------:R-:W-:Y:S02]  /*3d70*/  HADD2.F32 R166, -RZ, R141.reuse.H0_H0 ;  /* 0x2000008dffa67230 */ /* 0x100fe40000004100 */
        /* <DEDUP_REMOVED lines=33> */
.L_x_7373:
[----:B------:R-:W0:Y:S02]  /*3f90*/  LDC.64 R176, c[0x0][0x3a8] ;  /* 0x0000ea00ffb07b82 */ /* 0x000e240000000a00 */
[----:B0-----:R-:W-:-:S05]  /*3fa0*/  IMAD.WIDE.U32 R174, R174, 0x10, R176 ;  /* 0x00000010aeae7825 */ /* 0x001fca00078e00b0 */
[----:B------:R0:W-:Y:S02]  /*3fb0*/  STG.E.128 desc[UR6][R174.64], R140 ;  /* 0x0000008cae007986 */ /* 0x0001e4000c101d06 */
.L_x_7371:
[----:B------:R-:W-:Y:S05]  /*3fc0*/  BSYNC.RECONVERGENT B0 ;  /* 0x0000000000007941 */ /* 0x000fea0003800200 */
.L_x_7370:
[----:B0-----:R-:W-:Y:S01]  /*3fd0*/  FADD.FTZ R141, RZ, R163 ;  /* 0x000000a3ff8d7221 */ /* 0x001fe20000010000 */
[C---:B------:R-:W-:Y:S01]  /*3fe0*/  ISETP.GT.U32.AND P3, PT, R2.reuse, 0x3f, PT ;  /* 0x0000003f0200780c */ /* 0x040fe20003f64070 */
[----:B------:R-:W-:Y:S01]  /*3ff0*/  UMOV UR4, 0xffffffff ;  /* 0xffffffff00047882 */ /* 0x000fe20000000000 */
[----:B------:R-:W-:Y:S01]  /*4000*/  ISETP.GT.U32.AND P2, PT, R2, 0x5f, PT ;  /* 0x0000005f0200780c */ /* 0x000fe20003f44070 */
[----:B------:R-:W-:Y:S01]  /*4010*/  FADD.FTZ R141, R156, R141 ;  /* 0x0000008d9c8d7221 */ /* 0x000fe20000010000 */
[C---:B------:R-:W-:Y:S02]  /*4020*/  ISETP.GT.U32.AND P1, PT, R2.reuse, 0x7f, PT ;  /* 0x0000007f0200780c */ /* 0x040fe40003f24070 */
[----:B------:R-:W-:Y:S01]  /*4030*/  ISETP.GT.U32.AND P0, PT, R2, 0x9f, PT ;  /* 0x0000009f0200780c */ /* 0x000fe20003f04070 */
[----:B------:R-:W-:Y:S01]  /*4040*/  FADD.FTZ R140, R162, R141 ;  /* 0x0000008da28c7221 */ /* 0x000fe20000010000 */
[----:B------:R-:W-:-:S03]  /*4050*/  ISETP.GT.U32.AND P6, PT, R2, 0xbf, PT ;  /* 0x000000bf0200780c */ /* 0x000fc60003fc4070 */
[----:B------:R-:W-:-:S04]  /*4060*/  FADD.FTZ R140, R157, R140 ;  /* 0x0000008c9d8c7221 */ /* 0x000fc80000010000 */
        /* <DEDUP_REMOVED lines=43> */
[----:B------:R-:W-:Y:S01]  /*4320*/  FADD.FTZ R143, R15, R140 ;  /* 0x0000008c0f8f7221 */ /* 0x000fe20000010000 */
[----:B------:R-:W-:-:S03]  /*4330*/  P2R R140, PR, RZ, 0x40 ;  /* 0x00000040ff8c7803 */ /* 0x000fc60000000000 */
[----:B------:R-:W-:Y:S01]  /*4340*/  @P6 FADD.FTZ R141, R14, R143 ;  /* 0x0000008f0e8d6221 */ /* 0x000fe20000010000 */
[----:B------:R-:W-:-:S03]  /*4350*/  ISETP.GT.U32.AND P6, PT, R2, 0xdf, PT ;  /* 0x000000df0200780c */ /* 0x000fc60003fc4070 */
        /* <DEDUP_REMOVED lines=175> */
.L_x_7403:
[----:B------:R-:W-:Y:S01]  /*4e50*/  LOP3.LUT P1, RZ, R172, 0x1f, RZ, 0xc0, !PT ;  /* 0x0000001facff7812 */ /* 0x000fe2000782c0ff */
[----:B------:R-:W-:Y:S01]  /*4e60*/  FMUL.FTZ R140, R141, R141 ;  /* 0x0000008d8d8c7220 */ /* 0x000fe20000410000 */
[----:B-1----:R-:W-:Y:S01]  /*4e70*/  FADD.FTZ R177, R175, R178 ;  /* 0x000000b2afb17221 */ /* 0x002fe20000010000 */
[----:B------:R-:W-:Y:S01]  /*4e80*/  ISETP.NE.AND P0, PT, RZ, UR10, PT ;  /* 0x0000000aff007c0c */ /* 0x000fe2000bf05270 */
[----:B------:R-:W-:Y:S02]  /*4e90*/  BSSY.RECONVERGENT B0, `(.L_x_7375) ;  /* 0x000003d000007945 */ /* 0x000fe40003800200 */
[----:B------:R-:W-:Y:S01]  /*4ea0*/  FFMA.FTZ R142, R177, R142, UR11 ;  /* 0x0000000bb18e7e23 */ /* 0x000fe2000801008e */
[----:B------:R-:W-:Y:S02]  /*4eb0*/  FSEL R143, R140, RZ, P0 ;  /* 0x000000ff8c8f7208 */ /* 0x000fe40000000000 */
[----:B------:R-:W-:-:S03]  /*4ec0*/  FSEL R176, R141, RZ, !P0 ;  /* 0x000000ff8db07208 */ /* 0x000fc60004000000 */
[----:B------:R-:W-:Y:S01]  /*4ed0*/  FADD.FTZ R142, R142, R143 ;  /* 0x0000008f8e8e7221 */ /* 0x000fe20000010000 */
[----:B0-----:R-:W0:Y:S03]  /*4ee0*/  @!P1 LDC.64 R174, c[0x0][0x3c0] ;  /* 0x0000f000ffae9b82 */ /* 0x001e260000000a00 */
[----:B------:R-:W1:Y:S05]  /*4ef0*/  MUFU.RSQ R177, R142 ;  /* 0x0000008e00b17308 */ /* 0x000e6a0000001400 */
[----:B------:R-:W2:Y:S01]  /*4f00*/  @!P1 LDC.64 R172, c[0x0][0x3c8] ;  /* 0x0000f200ffac9b82 */ /* 0x000ea20000000a00 */
[----:B0-----:R-:W-:-:S05]  /*4f10*/  @!P1 IMAD.WIDE R174, R0, 0x4, R174 ;  /* 0x0000000400ae9825 */ /* 0x001fca00078e02ae */
[----:B------:R0:W-:Y:S01]  /*4f20*/  @!P1 STG.E desc[UR6][R174.64], R141 ;  /* 0x0000008dae009986 */ /* 0x0001e2000c101906 */
[----:B--2---:R-:W-:-:S05]  /*4f30*/  @!P1 IMAD.WIDE R172, R0, 0x4, R172 ;  /* 0x0000000400ac9825 */ /* 0x004fca00078e02ac */
[----:B-1----:R0:W-:Y:S01]  /*4f40*/  @!P1 STG.E desc[UR6][R172.64], R177 ;  /* 0x000000b1ac009986 */ /* 0x0021e2000c101906 */
[----:B------:R-:W-:Y:S05]  /*4f50*/  @!P4 BRA `(.L_x_7376) ;  /* 0x0000000000c0c947 */ /* 0x000fea0003800000 */
[--C-:B0-----:R-:W-:Y:S01]  /*4f60*/  FADD.FTZ R172, R161, -R176.reuse ;  /* 0x800000b0a1ac7221 */ /* 0x101fe20000010000 */
        /* <DEDUP_REMOVED lines=8> */
[----:B------:R-:W-:Y:S01]  /*4ff0*/  FMUL.FTZ R178, R177, R174 ;  /* 0x000000aeb1b27220 */ /* 0x000fe20000410000 */
[----:B------:R-:W-:Y:S02]  /*5000*/  HADD2.F32 R183, -RZ, R139.H0_H0 ;  /* 0x2000008bffb77230 */ /* 0x000fe40000004100 */
[----:B------:R-:W-:Y:S01]  /*5010*/  FFMA.FTZ R174, R142, R173, R175 ;  /* 0x000000ad8eae7223 */ /* 0x000fe200000100af */
[----:B------:R-:W-:Y:S02]  /*5020*/  HADD2.F32 R185, -RZ, R135.H0_H0 ;  /* 0x20000087ffb97230 */ /* 0x000fe40000004100 */
[----:B------:R-:W-:Y:S01]  /*5030*/  FFMA.FTZ R181, R172, R179, R181 ;  /* 0x000000b3acb57223 */ /* 0x000fe200000100b5 */
[----:B------:R-:W-:Y:S01]  /*5040*/  FADD.FTZ R140, R163, -R176 ;  /* 0x800000b0a38c7221 */ /* 0x000fe20000010000 */
[----:B------:R-:W0:Y:S01]  /*5050*/  LDC.64 R172, c[0x0][0x428] ;  /* 0x00010a00ffac7b82 */ /* 0x000e220000000a00 */
[----:B------:R-:W-:Y:S02]  /*5060*/  HADD2.F32 R141, -RZ, R136.H0_H0 ;  /* 0x20000088ff8d7230 */ /* 0x000fe40000004100 */
[----:B------:R-:W-:Y:S01]  /*5070*/  FFMA.FTZ R182, R178, R183, R185 ;  /* 0x000000b7b2b67223 */ /* 0x000fe200000100b9 */
[----:B------:R-:W-:-:S02]  /*5080*/  HADD2.F32 R143, -RZ, R132.H0_H0 ;  /* 0x20000084ff8f7230 */ /* 0x000fc40000004100 */
[----:B------:R-:W-:Y:S01]  /*5090*/  FMUL.FTZ R140, R177, R140 ;  /* 0x0000008cb18c7220 */ /* 0x000fe20000410000 */
[--C-:B------:R-:W-:Y:S01]  /*50a0*/  FADD.FTZ R178, R157, -R176.reuse ;  /* 0x800000b09db27221 */ /* 0x100fe20000010000 */
[--C-:B------:R-:W-:Y:S01]  /*50b0*/  FADD.FTZ R142, R156, -R176.reuse ;  /* 0x800000b09c8e7221 */ /* 0x100fe20000010000 */
[--C-:B------:R-:W-:Y:S01]  /*50c0*/  FADD.FTZ R180, R158, -R176.reuse ;  /* 0x800000b09eb47221 */ /* 0x100fe20000010000 */
[----:B------:R-:W-:Y:S01]  /*50d0*/  FADD.FTZ R184, R159, -R176 ;  /* 0x800000b09fb87221 */ /* 0x000fe20000010000 */
[----:B------:R-:W-:Y:S01]  /*50e0*/  FFMA.FTZ R140, R140, R141, R143 ;  /* 0x0000008d8c8c7223 */ /* 0x000fe2000001008f */
[----:B------:R-:W-:Y:S02]  /*50f0*/  HADD2.F32 R175, -RZ, R137.H1_H1 ;  /* 0x30000089ffaf7230 */ /* 0x000fe40000004100 */
[C---:B------:R-:W-:Y:S01]  /*5100*/  FMUL.FTZ R178, R177.reuse, R178 ;  /* 0x000000b2b1b27220 */ /* 0x040fe20000410000 */
[----:B------:R-:W-:Y:S02]  /*5110*/  HADD2.F32 R179, -RZ, R133.H1_H1 ;  /* 0x30000085ffb37230 */ /* 0x000fe40000004100 */
[----:B------:R-:W-:Y:S01]  /*5120*/  FMUL.FTZ R184, R177, R184 ;  /* 0x000000b8b1b87220 */ /* 0x000fe20000410000 */
[----:B------:R-:W-:-:S02]  /*5130*/  HADD2.F32 R141, -RZ, R136.H1_H1 ;  /* 0x30000088ff8d7230 */ /* 0x000fc40000004100 */
[C---:B------:R-:W-:Y:S01]  /*5140*/  FMUL.FTZ R180, R177.reuse, R180 ;  /* 0x000000b4b1b47220 */ /* 0x040fe20000410000 */
[----:B------:R-:W-:Y:S02]  /*5150*/  HADD2.F32 R143, -RZ, R132.H1_H1 ;  /* 0x30000084ff8f7230 */ /* 0x000fe40000004100 */
[----:B------:R-:W-:Y:S01]  /*5160*/  FMUL.FTZ R142, R177, R142 ;  /* 0x0000008eb18e7220 */ /* 0x000fe20000410000 */
[----:B------:R-:W-:Y:S02]  /*5170*/  HADD2.F32 R183, -RZ, R138.H1_H1 ;  /* 0x3000008affb77230 */ /* 0x000fe40000004100 */
[----:B------:R-:W-:Y:S01]  /*5180*/  FFMA.FTZ R179, R178, R175, R179 ;  /* 0x000000afb2b37223 */ /* 0x000fe200000100b3 */
[----:B------:R-:W-:Y:S02]  /*5190*/  HADD2.F32 R185, -RZ, R134.H1_H1 ;  /* 0x30000086ffb97230 */ /* 0x000fe40000004100 */
[----:B------:R-:W-:Y:S01]  /*51a0*/  FFMA.FTZ R175, R142, R141, R143 ;  /* 0x0000008d8eaf7223 */ /* 0x000fe2000001008f */
[----:B------:R-:W-:-:S02]  /*51b0*/  HADD2.F32 R187, -RZ, R139.H1_H1 ;  /* 0x3000008bffbb7230 */ /* 0x000fc40000004100 */
[----:B------:R-:W-:Y:S02]  /*51c0*/  HADD2.F32 R189, -RZ, R135.H1_H1 ;  /* 0x30000087ffbd7230 */ /* 0x000fe40000004100 */
[----:B------:R-:W-:Y:S01]  /*51d0*/  FFMA.FTZ R180, R180, R183, R185 ;  /* 0x000000b7b4b47223 */ /* 0x000fe200000100b9 */
[----:B------:R-:W-:Y:S01]  /*51e0*/  F2FP.F16.F32.PACK_AB R141, R179, R174 ;  /* 0x000000aeb38d723e */ /* 0x000fe200000000ff */
[----:B0-----:R-:W-:Y:S01]  /*51f0*/  IMAD.WIDE.U32 R172, R171, 0x10, R172 ;  /* 0x00000010abac7825 */ /* 0x001fe200078e00ac */
[----:B------:R-:W-:-:S03]  /*5200*/  F2FP.F16.F32.PACK_AB R140, R175, R140 ;  /* 0x0000008caf8c723e */ /* 0x000fc600000000ff */
[----:B------:R-:W-:Y:S01]  /*5210*/  FFMA.FTZ R187, R184, R187, R189 ;  /* 0x000000bbb8bb7223 */ /* 0x000fe200000100bd */
[----:B------:R-:W-:Y:S02]  /*5220*/  F2FP.F16.F32.PACK_AB R142, R180, R181 ;  /* 0x000000b5b48e723e */ /* 0x000fe400000000ff */
[----:B------:R-:W-:Y:S02]  /*5230*/  IADD3 R171, PT, PT, R171, 0x20, RZ ;  /* 0x00000020abab7810 */ /* 0x000fe40007ffe0ff */
[----:B------:R-:W-:-:S05]  /*5240*/  F2FP.F16.F32.PACK_AB R143, R187, R182 ;  /* 0x000000b6bb8f723e */ /* 0x000fca00000000ff */
[----:B------:R1:W-:Y:S02]  /*5250*/  STG.E.128 desc[UR6][R172.64], R140 ;  /* 0x0000008cac007986 */ /* 0x0003e4000c101d06 */
.L_x_7376:
[----:B------:R-:W-:Y:S05]  /*5260*/  BSYNC.RECONVERGENT B0 ;  /* 0x0000000000007941 */ /* 0x000fea0003800200 */
.L_x_7375:
[----:B------:R-:W-:Y:S01]  /*5270*/  ISETP.GE.U32.AND P0, PT, R2, 0x40, PT ;  /* 0x000000400200780c */ /* 0x000fe20003f06070 */
[----:B------:R-:W-:-:S12]  /*5280*/  BSSY.RECONVERGENT B0, `(.L_x_7377) ;  /* 0x0000032000007945 */ /* 0x000fd80003800200 */
[----:B------:R-:W-:Y:S05]  /*5290*/  @!P0 BRA `(.L_x_7378) ;  /* 0x0000000000c08947 */ /* 0x000fea0003800000 */
[--C-:B01----:R-:W-:Y:S01]  /*52a0*/  FADD.FTZ R172, R153, -R176.reuse ;  /* 0x800000b099ac7221 */ /* 0x103fe20000010000 */
        /* <DEDUP_REMOVED lines=47> */
.L_x_7378:
[----:B------:R-:W-:Y:S05]  /*55a0*/  BSYNC.RECONVERGENT B0 ;  /* 0x0000000000007941 */ /* 0x000fea0003800200 */
.L_x_7377:
[----:B------:R-:W-:Y:S01]  /*55b0*/  ISETP.GE.U32.AND P0, PT, R2, 0x60, PT ;  /* 0x000000600200780c */ /* 0x000fe20003f06070 */
[----:B------:R-:W-:-:S12]  /*55c0*/  BSSY.RECONVERGENT B0, `(.L_x_7379) ;  /* 0x0000032000007945 */ /* 0x000fd80003800200 */
[----:B------:R-:W-:Y:S05]  /*55d0*/  @!P0 BRA `(.L_x_7380) ;  /* 0x0000000000c08947 */ /* 0x000fea0003800000 */
[--C-:B012---:R-:W-:Y:S01]  /*55e0*/  FADD.FTZ R172, R144, -R176.reuse ;  /* 0x800000b090ac7221 */ /* 0x107fe20000010000 */
        /* <DEDUP_REMOVED lines=47> */
.L_x_7380:
[----:B------:R-:W-:Y:S05]  /*58e0*/  BSYNC.RECONVERGENT B0 ;  /* 0x0000000000007941 */ /* 0x000fea0003800200 */
.L_x_7379:
[----:B------:R-:W-:Y:S01]  /*58f0*/  ISETP.GE.U32.AND P0, PT, R2, 0x80, PT ;  /* 0x000000800200780c */ /* 0x000fe20003f06070 */
[----:B------:R-:W-:-:S12]  /*5900*/  BSSY.RECONVERGENT B0, `(.L_x_7381) ;  /* 0x0000032000007945 */ /* 0x000fd80003800200 */
[----:B------:R-:W-:Y:S05]  /*5910*/  @!P0 BRA `(.L_x_7382) ;  /* 0x0000000000c08947 */ /* 0x000fea0003800000 */
[--C-:B0123--:R-:W-:Y:S01]  /*5920*/  FADD.FTZ R172, R32, -R176.reuse ;  /* 0x800000b020ac7221 */ /* 0x10ffe20000010000 */
        /* <DEDUP_REMOVED lines=47> */
.L_x_7382:
[----:B------:R-:W-:Y:S05]  /*5c20*/  BSYNC.RECONVERGENT B0 ;  /* 0x0000000000007941 */ /* 0x000fea0003800200 */
.L_x_7381:
        /* <DEDUP_REMOVED lines=51> */
.L_x_7384:
[----:B------:R-:W-:Y:S05]  /*5f60*/  BSYNC.RECONVERGENT B0 ;  /* 0x0000000000007941 */ /* 0x000fea0003800200 */
.L_x_7383:
        /* <DEDUP_REMOVED lines=51> */
.L_x_7386:
[----:B------:R-:W-:Y:S05]  /*62a0*/  BSYNC.RECONVERGENT B0 ;  /* 0x0000000000007941 */ /* 0x000fea0003800200 */
.L_x_7385:
        /* <DEDUP_REMOVED lines=51> */
.L_x_7388:
[----:B------:R-:W-:Y:S05]  /*65e0*/  BSYNC.RECONVERGENT B0 ;  /* 0x0000000000007941 */ /* 0x000fea0003800200 */
.L_x_7387:
        /* <DEDUP_REMOVED lines=12> */
[----:B-----5:R-:W-:Y:S02]  /*66b0*/  HADD2.F32 R143, -RZ, R52.H0_H0 ;  /* 0x20000034ff8f7230 */ /* 0x020fe40000004100 */
[----:B------:R-:W-:Y:S01]  /*66c0*/  FMUL.FTZ R142, R177, R142 ;  /* 0x0000008eb18e7220 */ /* 0x000fe20000410000 */
[----:B------:R-:W-:-:S02]  /*66d0*/  HADD2.F32 R173, -RZ, R48.H0_H0 ;  /* 0x20000030ffad7230 */ /* 0x000fc40000004100 */
[C---:B------:R-:W-:Y:S01]  /*66e0*/  FMUL.FTZ R175, R177.reuse, R174 ;  /* 0x000000aeb1af7220 */ /* 0x040fe20000410000 */
[----:B------:R-:W-:Y:S02]  /*66f0*/  HADD2.F32 R176, -RZ, R53.H0_H0 ;  /* 0x20000035ffb07230 */ /* 0x000fe40000004100 */
[C---:B------:R-:W-:Y:S01]  /*6700*/  FMUL.FTZ R182, R177.reuse, R182 ;  /* 0x000000b6b1b67220 */ /* 0x040fe20000410000 */
[----:B------:R-:W-:Y:S02]  /*6710*/  HADD2.F32 R178, -RZ, R49.H0_H0 ;  /* 0x20000031ffb27230 */ /* 0x000fe40000004100 */
[C---:B------:R-:W-:Y:S01]  /*6720*/  FMUL.FTZ R172, R177.reuse, R172 ;  /* 0x000000acb1ac7220 */ /* 0x040fe20000410000 */
[----:B------:R-:W-:Y:S02]  /*6730*/  HADD2.F32 R179, -RZ, R54.H0_H0 ;  /* 0x20000036ffb37230 */ /* 0x000fe40000004100 */
[----:B------:R-:W-:Y:S01]  /*6740*/  FMUL.FTZ R180, R177, R180 ;  /* 0x000000b4b1b47220 */ /* 0x000fe20000410000 */
[----:B------:R-:W-:-:S02]  /*6750*/  HADD2.F32 R181, -RZ, R50.H0_H0 ;  /* 0x20000032ffb57230 */ /* 0x000fc40000004100 */
[C---:B------:R-:W-:Y:S01]  /*6760*/  FMUL.FTZ R184, R177.reuse, R184 ;  /* 0x000000b8b1b87220 */ /* 0x040fe20000410000 */
[C---:B------:R-:W-:Y:S01]  /*6770*/  FMUL.FTZ R186, R177.reuse, R186 ;  /* 0x000000bab1ba7220 */ /* 0x040fe20000410000 */
[----:B------:R-:W-:Y:S01]  /*6780*/  FMUL.FTZ R188, R177, R188 ;  /* 0x000000bcb1bc7220 */ /* 0x000fe20000410000 */
[----:B------:R-:W-:Y:S01]  /*6790*/  FFMA.FTZ R174, R142, R143, R173 ;  /* 0x0000008f8eae7223 */ /* 0x000fe200000100ad */
[----:B------:R-:W-:Y:S01]  /*67a0*/  FFMA.FTZ R176, R175, R176, R178 ;  /* 0x000000b0afb07223 */ /* 0x000fe200000100b2 */
[----:B------:R-:W-:Y:S01]  /*67b0*/  FFMA.FTZ R142, R182, R179, R181 ;  /* 0x000000b3b68e7223 */ /* 0x000fe200000100b5 */
[----:B------:R-:W-:Y:S02]  /*67c0*/  HADD2.F32 R175, -RZ, R53.H1_H1 ;  /* 0x30000035ffaf7230 */ /* 0x000fe40000004100 */
[----:B------:R-:W-:Y:S02]  /*67d0*/  HADD2.F32 R177, -RZ, R49.H1_H1 ;  /* 0x30000031ffb17230 */ /* 0x000fe40000004100 */
[----:B------:R-:W-:-:S02]  /*67e0*/  HADD2.F32 R143, -RZ, R52.H1_H1 ;  /* 0x30000034ff8f7230 */ /* 0x000fc40000004100 */
[----:B------:R-:W-:Y:S02]  /*67f0*/  HADD2.F32 R179, -RZ, R54.H1_H1 ;  /* 0x30000036ffb37230 */ /* 0x000fe40000004100 */
[----:B------:R-:W-:Y:S01]  /*6800*/  FFMA.FTZ R177, R180, R175, R177 ;  /* 0x000000afb4b17223 */ /* 0x000fe200000100b1 */
[----:B------:R-:W-:Y:S02]  /*6810*/  HADD2.F32 R183, -RZ, R55.H0_H0 ;  /* 0x20000037ffb77230 */ /* 0x000fe40000004100 */
[----:B------:R-:W-:Y:S02]  /*6820*/  HADD2.F32 R185, -RZ, R51.H0_H0 ;  /* 0x20000033ffb97230 */ /* 0x000fe40000004100 */
[----:B------:R-:W-:Y:S02]  /*6830*/  HADD2.F32 R187, -RZ, R55.H1_H1 ;  /* 0x30000037ffbb7230 */ /* 0x000fe40000004100 */
[----:B------:R-:W-:Y:S02]  /*6840*/  HADD2.F32 R189, -RZ, R51.H1_H1 ;  /* 0x30000033ffbd7230 */ /* 0x000fe40000004100 */
[----:B------:R-:W-:Y:S01]  /*6850*/  FFMA.FTZ R183, R186, R183, R185 ;  /* 0x000000b7bab77223 */ /* 0x000fe200000100b9 */
[----:B------:R-:W-:-:S02]  /*6860*/  HADD2.F32 R181, -RZ, R50.H1_H1 ;  /* 0x30000032ffb57230 */ /* 0x000fc40000004100 */
[----:B------:R-:W-:Y:S02]  /*6870*/  HADD2.F32 R173, -RZ, R48.H1_H1 ;  /* 0x30000030ffad7230 */ /* 0x000fe40000004100 */
[----:B------:R-:W-:Y:S01]  /*6880*/  FFMA.FTZ R188, R188, R187, R189 ;  /* 0x000000bbbcbc7223 */ /* 0x000fe200000100bd */
[----:B------:R-:W-:Y:S02]  /*6890*/  FFMA.FTZ R179, R184, R179, R181 ;  /* 0x000000b3b8b37223 */ /* 0x000fe400000100b5 */
[----:B------:R-:W-:Y:S01]  /*68a0*/  FFMA.FTZ R175, R172, R143, R173 ;  /* 0x0000008facaf7223 */ /* 0x000fe200000100ad */
[----:B0-----:R-:W-:Y:S01]  /*68b0*/  IMAD.WIDE.U32 R172, R171, 0x10, R140 ;  /* 0x00000010abac7825 */ /* 0x001fe200078e008c */
[----:B------:R-:W-:Y:S02]  /*68c0*/  F2FP.F16.F32.PACK_AB R143, R188, R183 ;  /* 0x000000b7bc8f723e */ /* 0x000fe400000000ff */
[----:B------:R-:W-:Y:S02]  /*68d0*/  F2FP.F16.F32.PACK_AB R142, R179, R142 ;  /* 0x0000008eb38e723e */ /* 0x000fe400000000ff */
[----:B------:R-:W-:-:S02]  /*68e0*/  F2FP.F16.F32.PACK_AB R141, R177, R176 ;  /* 0x000000b0b18d723e */ /* 0x000fc400000000ff */
[----:B------:R-:W-:-:S05]  /*68f0*/  F2FP.F16.F32.PACK_AB R140, R175, R174 ;  /* 0x000000aeaf8c723e */ /* 0x000fca00000000ff */
[----:B------:R0:W-:Y:S02]  /*6900*/  STG.E.128 desc[UR6][R172.64], R140 ;  /* 0x0000008cac007986 */ /* 0x0001e4000c101d06 */
.L_x_7390:
[----:B------:R-:W-:Y:S05]  /*6910*/  BSYNC.RECONVERGENT B0 ;  /* 0x0000000000007941 */ /* 0x000fea0003800200 */
.L_x_7389:
[----:B01234-:R-:W0:Y:S02]  /*6920*/  LDC.64 R140, c[0x0][0x380] ;  /* 0x0000e000ff8c7b82 */ /* 0x01fe240000000a00 */
[----:B0-----:R-:W-:-:S04]  /*6930*/  LEA R0, R140, R0, 0x2 ;  /* 0x000000008c007211 */ /* 0x001fc800078e10ff */
[----:B------:R-:W-:-:S13]  /*6940*/  ISETP.GE.AND P0, PT, R0, R141, PT ;  /* 0x0000008d0000720c */ /* 0x000fda0003f06270 */
[----:B------:R-:W-:Y:S05]  /*6950*/  @!P0 BRA `(.L_x_7391) ;  /* 0xffffffa400148947 */ /* 0x000fea000383ffff */
[----:B------:R-:W-:Y:S05]  /*6960*/  EXIT ;  /* 0x000000000000794d */ /* 0x000fea0003800000 */
.L_x_7374:
        /* <DEDUP_REMOVED lines=8> */
.L_x_7393:
[----:B------:R-:W-:Y:S05]  /*69f0*/  BSYNC B0 ;  /* 0x0000000000007941 */ /* 0x000fea0003800000 */
.L_x_7392:
        /* <DEDUP_REMOVED lines=10> */
.L_x_7394:
[----:B------:R-:W-:Y:S01]  /*6aa0*/  HFMA2 R179, -RZ, RZ, 0, 2.384185791015625e-07 ;  /* 0x00000004ffb37431 */ /* 0x000fe200000001ff */
[----:B------:R-:W-:-:S05]  /*6ab0*/  MOV R140, R176 ;  /* 0x000000b0008c7202 */ /* 0x000fca0000000f00 */
[----:B------:R-:W-:-:S05]  /*6ac0*/  FADD.FTZ R173, R143, R140 ;  /* 0x0000008c8fad7221 */ /* 0x000fca0000010000 */
[----:B------:R-:W-:-:S07]  /*6ad0*/  MOV R180, R173 ;  /* 0x000000ad00b47202 */ /* 0x000fce0000000f00 */
[----:B------:R-:W-:Y:S05]  /*6ae0*/  WARPSYNC.COLLECTIVE R177, `(.L_x_7395) ;  /* 0x00000000b1087348 */ /* 0x000fea0003c00000 */
[----:B------:R0:W1:Y:S02]  /*6af0*/  SHFL.BFLY P6, R176, R180, R179, R182 ;  /* 0x0c0000b3b4b07389 */ /* 0x00006400000c00b6 */
[----:B01----:R-:W-:Y:S05]  /*6b00*/  ENDCOLLECTIVE ;  /* 0x000000000000791b */ /* 0x003fea0003800000 */
.L_x_7395:
[----:B------:R-:W-:Y:S01]  /*6b10*/  HFMA2 R179, -RZ, RZ, 0, 4.76837158203125e-07 ;  /* 0x00000008ffb37431 */ /* 0x000fe200000001ff */
[----:B------:R-:W-:-:S05]  /*6b20*/  MOV R140, R176 ;  /* 0x000000b0008c7202 */ /* 0x000fca0000000f00 */
[----:B------:R-:W-:-:S05]  /*6b30*/  FADD.FTZ R174, R173, R140 ;  /* 0x0000008cadae7221 */ /* 0x000fca0000010000 */
[----:B------:R-:W-:-:S07]  /*6b40*/  MOV R180, R174 ;  /* 0x000000ae00b47202 */ /* 0x000fce0000000f00 */
[----:B------:R-:W-:Y:S05]  /*6b50*/  WARPSYNC.COLLECTIVE R177, `(.L_x_7396) ;  /* 0x00000000b1087348 */ /* 0x000fea0003c00000 */
[----:B------:R0:W1:Y:S02]  /*6b60*/  SHFL.BFLY P6, R176, R180, R179, R182 ;  /* 0x0c0000b3b4b07389 */ /* 0x00006400000c00b6 */
[----:B01----:R-:W-:Y:S05]  /*6b70*/  ENDCOLLECTIVE ;  /* 0x000000000000791b */ /* 0x003fea0003800000 */
.L_x_7396:
[----:B------:R-:W-:Y:S01]  /*6b80*/  HFMA2 R179, -RZ, RZ, 0, 9.5367431640625e-07 ;  /* 0x00000010ffb37431 */ /* 0x000fe200000001ff */
[----:B------:R-:W-:-:S05]  /*6b90*/  MOV R175, R176 ;  /* 0x000000b000af7202 */ /* 0x000fca0000000f00 */
[----:B------:R-:W-:-:S05]  /*6ba0*/  FADD.FTZ R175, R174, R175 ;  /* 0x000000afaeaf7221 */ /* 0x000fca0000010000 */
[----:B------:R-:W-:-:S07]  /*6bb0*/  MOV R180, R175 ;  /* 0x000000af00b47202 */ /* 0x000fce0000000f00 */
[----:B------:R-:W-:Y:S05]  /*6bc0*/  WARPSYNC.COLLECTIVE R177, `(.L_x_7397) ;  /* 0x00000000b1087348 */ /* 0x000fea0003c00000 */
[----:B------:R0:W1:Y:S02]  /*6bd0*/  SHFL.BFLY P6, R176, R180, R179, R182 ;  /* 0x0c0000b3b4b07389 */ /* 0x00006400000c00b6 */
[----:B01----:R-:W-:Y:S05]  /*6be0*/  ENDCOLLECTIVE ;  /* 0x000000000000791b */ /* 0x003fea0003800000 */
.L_x_7397:
[----:B------:R-:W-:Y:S01]  /*6bf0*/  HFMA2 R179, -RZ, RZ, 0, 5.9604644775390625e-08 ;  /* 0x00000001ffb37431 */ /* 0x000fe200000001ff */
[----:B------:R-:W-:Y:S02]  /*6c00*/  MOV R140, R176 ;  /* 0x000000b0008c7202 */ /* 0x000fe40000000f00 */
[----:B------:R-:W-:-:S03]  /*6c10*/  ISETP.GT.U32.AND P6, PT, R2, 0xbf, PT ;  /* 0x000000bf0200780c */ /* 0x000fc60003fc4070 */
[----:B------:R-:W-:-:S04]  /*6c20*/  FADD.FTZ R141, R175, R140 ;  /* 0x0000008caf8d7221 */ /* 0x000fc80000010000 */
[----:B------:R-:W-:-:S04]  /*6c30*/  FMUL.FTZ R141, R141, R142 ;  /* 0x0000008e8d8d7220 */ /* 0x000fc80000410000 */
        /* <DEDUP_REMOVED lines=131> */
[----:B------:R-:W-:-:S07]  /*7470*/  MOV R180, R140 ;  /* 0x0000008c00b47202 */ /* 0x000fce0000000f00 */
[----:B------:R-:W-:Y:S05]  /*7480*/  WARPSYNC.COLLECTIVE R177, `(.L_x_7398) ;  /* 0x00000000b1087348 */ /* 0x000fea0003c00000 */
[----:B------:R0:W1:Y:S02]  /*7490*/  SHFL.BFLY P6, R176, R180, R179, R182 ;  /* 0x0c0000b3b4b07389 */ /* 0x00006400000c00b6 */
[----:B01----:R-:W-:Y:S05]  /*74a0*/  ENDCOLLECTIVE ;  /* 0x000000000000791b */ /* 0x003fea0003800000 */
.L_x_7398:
[----:B------:R-:W-:Y:S01]  /*74b0*/  HFMA2 R179, -RZ, RZ, 0, 1.1920928955078125e-07 ;  /* 0x00000002ffb37431 */ /* 0x000fe200000001ff */
[----:B------:R-:W-:-:S05]  /*74c0*/  MOV R143, R176 ;  /* 0x000000b0008f7202 */ /* 0x000fca0000000f00 */
[----:B------:R-:W-:-:S05]  /*74d0*/  FADD.FTZ R143, R140, R143 ;  /* 0x0000008f8c8f7221 */ /* 0x000fca0000010000 */
[----:B------:R-:W-:-:S07]  /*74e0*/  MOV R180, R143 ;  /* 0x0000008f00b47202 */ /* 0x000fce0000000f00 */
[----:B------:R-:W-:Y:S05]  /*74f0*/  WARPSYNC.COLLECTIVE R177, `(.L_x_7399) ;  /* 0x00000000b1087348 */ /* 0x000fea0003c00000 */
[----:B------:R0:W1:Y:S02]  /*7500*/  SHFL.BFLY P6, R176, R180, R179, R182 ;  /* 0x0c0000b3b4b07389 */ /* 0x00006400000c00b6 */
[----:B01----:R-:W-:Y:S05]  /*7510*/  ENDCOLLECTIVE ;  /* 0x000000000000791b */ /* 0x003fea0003800000 */
.L_x_7399:
[----:B------:R-:W-:Y:S01]  /*7520*/  HFMA2 R179, -RZ, RZ, 0, 2.384185791015625e-07 ;  /* 0x00000004ffb37431 */ /* 0x000fe200000001ff */
[----:B------:R-:W-:-:S05]  /*7530*/  MOV R174, R176 ;  /* 0x000000b000ae7202 */ /* 0x000fca0000000f00 */
[----:B------:R-:W-:-:S05]  /*7540*/  FADD.FTZ R174, R143, R174 ;  /* 0x000000ae8fae7221 */ /* 0x000fca0000010000 */
[----:B------:R-:W-:-:S07]  /*7550*/  MOV R180, R174 ;  /* 0x000000ae00b47202 */ /* 0x000fce0000000f00 */
[----:B------:R-:W-:Y:S05]  /*7560*/  WARPSYNC.COLLECTIVE R177, `(.L_x_7400) ;  /* 0x00000000b1087348 */ /* 0x000fea0003c00000 */
[----:B------:R0:W1:Y:S02]  /*7570*/  SHFL.BFLY P6, R176, R180, R179, R182 ;  /* 0x0c0000b3b4b07389 */ /* 0x00006400000c00b6 */
[----:B01----:R-:W-:Y:S05]  /*7580*/  ENDCOLLECTIVE ;  /* 0x000000000000791b */ /* 0x003fea0003800000 */
.L_x_7400:
[----:B------:R-:W-:Y:S01]  /*7590*/  HFMA2 R179, -RZ, RZ, 0, 4.76837158203125e-07 ;  /* 0x00000008ffb37431 */ /* 0x000fe200000001ff */
[----:B------:R-:W-:-:S05]  /*75a0*/  MOV R173, R176 ;  /* 0x000000b000ad7202 */ /* 0x000fca0000000f00 */
[----:B------:R-:W-:-:S05]  /*75b0*/  FADD.FTZ R173, R174, R173 ;  /* 0x000000adaead7221 */ /* 0x000fca0000010000 */
[----:B------:R-:W-:-:S07]  /*75c0*/  MOV R180, R173 ;  /* 0x000000ad00b47202 */ /* 0x000fce0000000f00 */
[----:B------:R-:W-:Y:S05]  /*75d0*/  WARPSYNC.COLLECTIVE R177, `(.L_x_7401) ;  /* 0x00000000b1087348 */ /* 0x000fea0003c00000 */
[----:B------:R0:W1:Y:S02]  /*75e0*/  SHFL.BFLY P6, R176, R180, R179, R182 ;  /* 0x0c0000b3b4b07389 */ /* 0x00006400000c00b6 */
[----:B01----:R-:W-:Y:S05]  /*75f0*/  ENDCOLLECTIVE ;  /* 0x000000000000791b */ /* 0x003fea0003800000 */
.L_x_7401:
[----:B------:R-:W-:Y:S02]  /*7600*/  HFMA2 R179, -RZ, RZ, 0, 9.5367431640625e-07 ;  /* 0x00000010ffb37431 */ /* 0x000fe400000001ff */
[----:B------:R-:W-:-:S05]  /*7610*/  FADD.FTZ R175, R173, R176 ;  /* 0x000000b0adaf7221 */ /* 0x000fca0000010000 */
[----:B------:R-:W-:-:S07]  /*7620*/  MOV R180, R175 ;  /* 0x000000af00b47202 */ /* 0x000fce0000000f00 */
[----:B------:R-:W-:Y:S05]  /*7630*/  WARPSYNC.COLLECTIVE R177, `(.L_x_7402) ;  /* 0x00000000b1087348 */ /* 0x000fea0003c00000 */
[----:B------:R0:W1:Y:S02]  /*7640*/  SHFL.BFLY P6, R176, R180, R179, R182 ;  /* 0x0c0000b3b4b07389 */ /* 0x00006400000c00b6 */
[----:B01----:R-:W-:Y:S05]  /*7650*/  ENDCOLLECTIVE ;  /* 0x000000000000791b */ /* 0x003fea0003800000 */
.L_x_7402:
[----:B------:R-:W-:Y:S01]  /*7660*/  MOV R178, R176 ;  /* 0x000000b000b27202 */ /* 0x000fe20000000f00 */
[----:B------:R-:W-:Y:S06]  /*7670*/  BRA `(.L_x_7403) ;  /* 0xffffffd400f47947 */ /* 0x000fec000383ffff */
.L_x_7404:
        /* <DEDUP_REMOVED lines=16> */
.L_x_71440:


//--------------------- .text._ZN10layer_norm13ln_fwd_kernelINS_13Kernel_traitsI6__halfS2_S2_S2_fjLj2048ELj1ELj4ELj1ELj16ENS_18Kernel_traits_baseILj2048ES2_S2_S2_S2_fjLj128EEEEELb0ELb1ELb0ELb1EEEvNS_9FwdParamsE --------------------------
	.section	.text._ZN10layer_norm13ln_fwd_kernelINS_13Kernel_traitsI6__halfS2_S2_S2_fjLj2048ELj1ELj4ELj1ELj16ENS_18Kernel_traits_baseILj2048ES2_S2_S2_S2_fjLj128EEEEELb0ELb1ELb0ELb1EEEvNS_9FwdParamsE,"ax",@progbits
	.align	128
        .global         _ZN10layer_norm13ln_fwd_kernelINS_13Kernel_traitsI6__halfS2_S2_S2_fjLj2048ELj1ELj4ELj1ELj16ENS_18Kernel_traits_baseILj2048ES2_S2_S2_S2_fjLj128EEEEELb0ELb1ELb0ELb1EEEvNS_9FwdParamsE
        .type           _ZN10layer_norm13ln_fwd_kernelINS_13Kernel_traitsI6__halfS2_S2_S2_fjLj2048ELj1ELj4ELj1ELj16ENS_18Kernel_traits_baseILj2048ES2_S2_S2_S2_fjLj128EEEEELb0ELb1ELb0ELb1EEEvNS_9FwdParamsE,@function
        .size           _ZN10layer_norm13ln_fwd_kernelINS_13Kernel_traitsI6__halfS2_S2_S2_fjLj2048ELj1ELj4ELj1ELj16ENS_18Kernel_traits_baseILj2048ES2_S2_S2_S2_fjLj128EEEEELb0ELb1ELb0ELb1EEEvNS_9FwdParamsE,(.L_x_71441 - _ZN10layer_norm13ln_fwd_kernelINS_13Kernel_traitsI6__halfS2_S2_S2_fjLj2048ELj1ELj4ELj1ELj16ENS_18Kernel_traits_baseILj2048ES2_S2_S2_S2_fjLj128EEEEELb0ELb1ELb0ELb1EEEvNS_9FwdParamsE)
        .other          _ZN10layer_norm13ln_fwd_kernelINS_13Kernel_traitsI6__halfS2_S2_S2_fjLj2048ELj1ELj4ELj1ELj16ENS_18Kernel_traits_baseILj2048ES2_S2_S2_S2_fjLj128EEEEELb0ELb1ELb0ELb1EEEvNS_9FwdParamsE,@"STO_CUDA_ENTRY STV_DEFAULT"
_ZN10layer_norm13ln_fwd_kernelINS_13Kernel_traitsI6__halfS2_S2_S2_fjLj2048ELj1ELj4ELj1ELj16ENS_18Kernel_traits_baseILj2048ES2_S2_S2_S2_fjLj128EEEEELb0ELb1ELb0ELb1EEEvNS_9FwdParamsE:
.text._ZN10layer_norm13ln_fwd_kernelINS_13Kernel_traitsI6__halfS2_S2_S2_fjLj2048ELj1ELj4ELj1ELj16ENS_18Kernel_traits_baseILj2048ES2_S2_S2_S2_fjLj128EEEEELb0ELb1ELb0ELb1EEEvNS_9FwdParamsE:
[----:B------:R-:W-:Y:S01]  /*0000*/  LDC R1, c[0x0][0x37c] ;  /* 0x0000df00ff017b82 */ /* 0x000fe20000000800 */
[----:B------:R-:W0:Y:S01]  /*0010*/  LDCU.64 UR4, c[0x0][0x438] ;  /* 0x00008700ff0477ac */ /* 0x000e220008000a00 */
[----:B------:R-:W1:Y:S01]  /*0020*/  S2R R0, SR_TID.X ;  /* 0x0000000000007919 */ /* 0x000e620000002100 */
[----:B------:R-:W2:Y:S01]  /*0030*/  LDCU.64 UR6, c[0x0][0x358] ;  /* 0x00006b00ff0677ac */ /* 0x000ea20008000a00 */
[----:B0-----:R-:W-:-:S04]  /*0040*/  UISETP.NE.U32.AND UP0, UPT, UR4, URZ, UPT ;  /* 0x000000ff0400728c */ /* 0x001fc8000bf05070 */
[----:B------:R-:W-:Y:S01]  /*0050*/  UISETP.NE.AND.EX UP0, UPT, UR5, URZ, UPT, UP0 ;  /* 0x000000ff0500728c */ /* 0x000fe2000bf05300 */
[----:B-1----:R-:W-:-:S08]  /*0060*/  LOP3.LUT R3, R0, 0x1f, RZ, 0xc0, !PT ;  /* 0x0000001f00037812 */ /* 0x002fd000078ec0ff */
[----:B--2---:R-:W-:Y:S05]  /*0070*/  BRA.U !UP0, `(.L_x_7405) ;  /* 0x00000001087c7547 */ /* 0x004fea000b800000 */
        /* <DEDUP_REMOVED lines=31> */
.L_x_7405:
[----:B------:R-:W0:Y:S08]  /*0270*/  LDC.64 R4, c[0x0][0x3d0] ;  /* 0x0000f400ff047b82 */ /* 0x000e300000000a00 */
[----:B------:R-:W1:Y:S01]  /*0280*/  LDC.64 R6, c[0x0][0x3e8] ;  /* 0x0000fa00ff067b82 */ /* 0x000e620000000a00 */
        /* <DEDUP_REMOVED lines=9> */
[----:B------:R-:W-:Y:S01]  /*0320*/  CS2R R56, SRZ ;  /* 0x0000000000387805 */ /* 0x000fe2000001ff00 */
[C---:B0-----:R-:W-:Y:S01]  /*0330*/  IMAD.WIDE.U32 R36, R3.reuse, 0x10, R4 ;  /* 0x0000001003247825 */ /* 0x041fe200078e0004 */
[----:B------:R-:W-:Y:S02]  /*0340*/  CS2R R62, SRZ ;  /* 0x00000000003e7805 */ /* 0x000fe4000001ff00 */
[----:B------:R-:W-:Y:S02]  /*0350*/  CS2R R60, SRZ ;  /* 0x00000000003c7805 */ /* 0x000fe4000001ff00 */
[----:B------:R-:W-:Y:S02]  /*0360*/  CS2R R66, SRZ ;  /* 0x0000000000427805 */ /* 0x000fe4000001ff00 */
[----:B------:R-:W-:Y:S01]  /*0370*/  CS2R R64, SRZ ;  /* 0x0000000000407805 */ /* 0x000fe2000001ff00 */
[----:B------:R-:W5:Y:S01]  /*0380*/  LDG.E.128 R128, desc[UR6][R36.64] ;  /* 0x0000000624807981 */ /* 0x000f62000c1e1d00 */
[----:B-1----:R-:W-:-:S03]  /*0390*/  IMAD.WIDE.U32 R44, R3, 0x10, R6 ;  /* 0x00000010032c7825 */ /* 0x002fc600078e0006 */
[----:B------:R-:W5:Y:S04]  /*03a0*/  LDG.E.128 R92, desc[UR6][R36.64+0x200] ;  /* 0x00020006245c7981 */ /* 0x000f68000c1e1d00 */
[----:B------:R-:W5:Y:S04]  /*03b0*/  LDG.E.128 R88, desc[UR6][R36.64+0x400] ;  /* 0x0004000624587981 */ /* 0x000f68000c1e1d00 */
[----:B------:R-:W5:Y:S04]  /*03c0*/  LDG.E.128 R84, desc[UR6][R36.64+0x600] ;  /* 0x0006000624547981 */ /* 0x000f68000c1e1d00 */
[----:B------:R-:W5:Y:S04]  /*03d0*/  LDG.E.128 R80, desc[UR6][R36.64+0x800] ;  /* 0x0008000624507981 */ /* 0x000f68000c1e1d00 */
[----:B------:R-:W5:Y:S04]  /*03e0*/  LDG.E.128 R76, desc[UR6][R36.64+0xa00] ;  /* 0x000a0006244c7981 */ /* 0x000f68000c1e1d00 */
[----:B------:R-:W5:Y:S04]  /*03f0*/  LDG.E.128 R72, desc[UR6][R36.64+0xc00] ;  /* 0x000c000624487981 */ /* 0x000f68000c1e1d00 */
[----:B------:R0:W5:Y:S04]  /*0400*/  LDG.E.128 R68, desc[UR6][R36.64+0xe00] ;  /* 0x000e000624447981 */ /* 0x000168000c1e1d00 */
[----:B------:R-:W5:Y:S04]  /*0410*/  LDG.E.128 R32, desc[UR6][R44.64] ;  /* 0x000000062c207981 */ /* 0x000f68000c1e1d00 */
[----:B------:R-:W5:Y:S01]  /*0420*/  LDG.E.128 R28, desc[UR6][R44.64+0x200] ;  /* 0x000200062c1c7981 */ /* 0x000f62000c1e1d00 */
[----:B0-----:R-:W-:-:S03]  /*0430*/  CS2R R36, SRZ ;  /* 0x0000000000247805 */ /* 0x001fc6000001ff00 */
[----:B------:R-:W5:Y:S04]  /*0440*/  LDG.E.128 R24, desc[UR6][R44.64+0x400] ;  /* 0x000400062c187981 */ /* 0x000f68000c1e1d00 */
[----:B------:R-:W5:Y:S04]  /*0450*/  LDG.E.128 R20, desc[UR6][R44.64+0x600] ;  /* 0x000600062c147981 */ /* 0x000f68000c1e1d00 */
[----:B------:R-:W5:Y:S04]  /*0460*/  LDG.E.128 R16, desc[UR6][R44.64+0x800] ;  /* 0x000800062c107981 */ /* 0x000f68000c1e1d00 */
[----:B------:R-:W5:Y:S04]  /*0470*/  LDG.E.128 R12, desc[UR6][R44.64+0xa00] ;  /* 0x000a00062c0c7981 */ /* 0x000f68000c1e1d00 */
[----:B------:R-:W5:Y:S04]  /*0480*/  LDG.E.128 R8, desc[UR6][R44.64+0xc00] ;  /* 0x000c00062c087981 */ /* 0x000f68000c1e1d00 */
[----:B------:R0:W5:Y:S02]  /*0490*/  LDG.E.128 R4, desc[UR6][R44.64+0xe00] ;  /* 0x000e00062c047981 */ /* 0x000164000c1e1d00 */
[----:B0-----:R-:W-:-:S07]  /*04a0*/  CS2R R44, SRZ ;  /* 0x00000000002c7805 */ /* 0x001fce000001ff00 */
.L_x_7406:
[----:B------:R-:W1:Y:S01]  /*04b0*/  S2UR UR4, SR_CTAID.X ;  /* 0x00000000000479c3 */ /* 0x000e620000002500 */
[----:B------:R-:W2:Y:S01]  /*04c0*/  LDCU UR5, c[0x0][0x384] ;  /* 0x00007080ff0577ac */ /* 0x000ea20008000800 */
[----:B------:R-:W-:Y:S01]  /*04d0*/  SHF.R.U32.HI R0, RZ, 0x5, R0 ;  /* 0x00000005ff007819 */ /* 0x000fe20000011600 */
[----:B-1----:R-:W-:-:S06]  /*04e0*/  USHF.L.U32 UR4, UR4, 0x2, URZ ;  /* 0x0000000204047899 */ /* 0x002fcc00080006ff */
[----:B------:R-:W-:-:S04]  /*04f0*/  LOP3.LUT R2, R0, UR4, RZ, 0xfc, !PT ;  /* 0x0000000400027c12 */ /* 0x000fc8000f8efcff */
[----:B--2---:R-:W-:-:S13]  /*0500*/  ISETP.GE.AND P0, PT, R2, UR5, PT ;  /* 0x0000000502007c0c */ /* 0x004fda000bf06270 */
[----:B------:R-:W-:Y:S05]  /*0510*/  @P0 EXIT ;  /* 0x000000000000094d */ /* 0x000fea0003800000 */
[----:B------:R-:W1:Y:S02]  /*0520*/  LDCU.64 UR4, c[0x0][0x3e0] ;  /* 0x00007c00ff0477ac */ /* 0x000e640008000a00 */
[----:B-1----:R-:W-:-:S04]  /*0530*/  UISETP.NE.U32.AND UP0, UPT, UR4, URZ, UPT ;  /* 0x000000ff0400728c */ /* 0x002fc8000bf05070 */
[----:B------:R-:W-:-:S09]  /*0540*/  UISETP.NE.AND.EX UP0, UPT, UR5, URZ, UPT, UP0 ;  /* 0x000000ff0500728c */ /* 0x000fd2000bf05300 */
[----:B------:R-:W-:Y:S05]  /*0550*/  BRA.U UP0, `(.L_x_7407) ;  /* 0x0000004d000c7547 */ /* 0x000fea000b800000 */
[----:B------:R-:W1:Y:S01]  /*0560*/  LDCU.64 UR4, c[0x0][0x3a0] ;  /* 0x00007400ff0477ac */ /* 0x000e620008000a00 */
[----:B------:R-:W2:Y:S01]  /*0570*/  LDCU UR8, c[0x0][0x388] ;  /* 0x00007100ff0877ac */ /* 0x000ea20008000800 */
[----:B------:R-:W3:Y:S01]  /*0580*/  LDCU.64 UR10, c[0x0][0x3a0] ;  /* 0x00007400ff0a77ac */ /* 0x000ee20008000a00 */
[----:B-1----:R-:W-:Y:S01]  /*0590*/  UISETP.NE.U32.AND UP0, UPT, UR4, URZ, UPT ;  /* 0x000000ff0400728c */ /* 0x002fe2000bf05070 */
[----:B------:R-:W1:Y:S03]  /*05a0*/  LDCU.U8 UR4, c[0x0][0x410] ;  /* 0x00008200ff0477ac */ /* 0x000e660008000000 */
[----:B------:R-:W-:Y:S01]  /*05b0*/  UISETP.NE.AND.EX UP0, UPT, UR5, URZ, UPT, UP0 ;  /* 0x000000ff0500728c */ /* 0x000fe2000bf05300 */
[----:B------:R-:W4:Y:S05]  /*05c0*/  LDCU UR5, c[0x0][0x448] ;  /* 0x00008900ff0577ac */ /* 0x000f2a0008000800 */
[----:B--23--:R-:W-:-:S13]  /*05d0*/  PLOP3.LUT P1, PT, PT, PT, UP0, 0x80, 0x8 ;  /* 0x000000000008781c */ /* 0x00cfda0003f2f008 */
.L_x_7428:
[----:B--2---:R-:W2:Y:S01]  /*05e0*/  LDC.64 R110, c[0x0][0x390] ;  /* 0x0000e400ff6e7b82 */ /* 0x004ea20000000a00 */
[----:B------:R-:W-:-:S05]  /*05f0*/  IMAD R0, R2, UR8, RZ ;  /* 0x0000000802007c24 */ /* 0x000fca000f8e02ff */
[----:B------:R-:W-:-:S04]  /*0600*/  SHF.R.S32.HI R101, RZ, 0x1f, R0 ;  /* 0x0000001fff657819 */ /* 0x000fc80000011400 */
[----:B------:R-:W-:-:S04]  /*0610*/  LEA.HI R0, R101, R0, RZ, 0x3 ;  /* 0x0000000065007211 */ /* 0x000fc800078f18ff */
[----:B------:R-:W-:-:S05]  /*0620*/  LEA.HI.SX32 R117, R0, R3, 0x1d ;  /* 0x0000000300757211 */ /* 0x000fca00078feaff */
[----:B--2---:R-:W-:-:S06]  /*0630*/  IMAD.WIDE.U32 R100, R117, 0x10, R110 ;  /* 0x0000001075647825 */ /* 0x004fcc00078e006e */
[----:B-----5:R-:W5:Y:S01]  /*0640*/  LDG.E.128 R100, desc[UR6][R100.64] ;  /* 0x0000000664647981 */ /* 0x020f62000c1e1d00 */
[----:B------:R-:W-:Y:S04]  /*0650*/  BSSY.RECONVERGENT B0, `(.L_x_7408) ;  /* 0x0000046000007945 */ /* 0x000fe80003800200 */
[----:B------:R-:W-:Y:S05]  /*0660*/  @!P1 BRA `(.L_x_7409) ;  /* 0x0000000000a09947 */ /* 0x000fea0003800000 */
        /* <DEDUP_REMOVED lines=10> */
[--C-:B------:R-:W-:Y:S02]  /*0710*/  HADD2.F32 R112, -RZ, R103.reuse.H0_H0 ;  /* 0x20000067ff707230 */ /* 0x100fe40000004100 */
[----:B------:R-:W-:Y:S02]  /*0720*/  HADD2.F32 R133, -RZ, R103.H1_H1 ;  /* 0x30000067ff857230 */ /* 0x000fe40000004100 */
[----:B------:R-:W-:Y:S02]  /*0730*/  HADD2.F32 R102, -RZ, R33.H0_H0 ;  /* 0x20000021ff667230 */ /* 0x000fe40000004100 */
[----:B------:R-:W-:Y:S02]  /*0740*/  HADD2.F32 R106, -RZ, R34.H0_H0 ;  /* 0x20000022ff6a7230 */ /* 0x000fe40000004100 */
[----:B------:R-:W-:-:S02]  /*0750*/  HADD2.F32 R101, -RZ, R32.H1_H1 ;  /* 0x30000020ff657230 */ /* 0x000fc40000004100 */
[----:B------:R-:W-:Y:S02]  /*0760*/  HADD2.F32 R105, -RZ, R33.H1_H1 ;  /* 0x30000021ff697230 */ /* 0x000fe40000004100 */
[----:B------:R-:W-:Y:S02]  /*0770*/  HADD2.F32 R109, -RZ, R34.H1_H1 ;  /* 0x30000022ff6d7230 */ /* 0x000fe40000004100 */
[----:B------:R-:W-:Y:S02]  /*0780*/  HADD2.F32 R115, -RZ, R35.H0_H0 ;  /* 0x20000023ff737230 */ /* 0x000fe40000004100 */
[----:B--2---:R-:W-:Y:S02]  /*0790*/  HADD2.F32 R100, -RZ, R96.H0_H0 ;  /* 0x20000060ff647230 */ /* 0x004fe40000004100 */
[----:B------:R-:W-:Y:S02]  /*07a0*/  HADD2.F32 R104, -RZ, R97.H0_H0 ;  /* 0x20000061ff687230 */ /* 0x000fe40000004100 */
[----:B------:R-:W-:-:S02]  /*07b0*/  HADD2.F32 R108, -RZ, R98.H0_H0 ;  /* 0x20000062ff6c7230 */ /* 0x000fc40000004100 */
[----:B------:R-:W-:Y:S01]  /*07c0*/  FFMA.FTZ R135, R135, R0, R100 ;  /* 0x0000000087877223 */ /* 0x000fe20000010064 */
[----:B------:R-:W-:Y:S02]  /*07d0*/  HADD2.F32 R0, -RZ, R35.H1_H1 ;  /* 0x30000023ff007230 */ /* 0x000fe40000004100 */
[----:B------:R-:W-:Y:S01]  /*07e0*/  FFMA.FTZ R137, R137, R102, R104 ;  /* 0x0000006689897223 */ /* 0x000fe20000010068 */
[--C-:B------:R-:W-:Y:S02]  /*07f0*/  HADD2.F32 R119, -RZ, R99.reuse.H0_H0 ;  /* 0x20000063ff777230 */ /* 0x100fe40000004100 */
[----:B------:R-:W-:Y:S01]  /*0800*/  FFMA.FTZ R139, R139, R106, R108 ;  /* 0x0000006a8b8b7223 */ /* 0x000fe2000001006c */
[----:B------:R-:W-:Y:S02]  /*0810*/  HADD2.F32 R100, -RZ, R99.H1_H1 ;  /* 0x30000063ff647230 */ /* 0x000fe40000004100 */
[----:B------:R-:W-:Y:S02]  /*0820*/  HADD2.F32 R113, -RZ, R98.H1_H1 ;  /* 0x30000062ff717230 */ /* 0x000fe40000004100 */
[----:B------:R-:W-:Y:S01]  /*0830*/  FFMA.FTZ R112, R112, R115, R119 ;  /* 0x0000007370707223 */ /* 0x000fe20000010077 */
[----:B------:R-:W-:-:S02]  /*0840*/  HADD2.F32 R107, -RZ, R97.H1_H1 ;  /* 0x30000061ff6b7230 */ /* 0x000fc40000004100 */
[----:B------:R-:W-:Y:S01]  /*0850*/  FFMA.FTZ R133, R133, R0, R100 ;  /* 0x0000000085857223 */ /* 0x000fe20000010064 */
[----:B------:R-:W-:Y:S02]  /*0860*/  HADD2.F32 R103, -RZ, R96.H1_H1 ;  /* 0x30000060ff677230 */ /* 0x000fe40000004100 */
[----:B------:R-:W-:Y:S01]  /*0870*/  FFMA.FTZ R114, R114, R109, R113 ;  /* 0x0000006d72727223 */ /* 0x000fe20000010071 */
[----:B------:R-:W-:Y:S01]  /*0880*/  FFMA.FTZ R116, R116, R105, R107 ;  /* 0x0000006974747223 */ /* 0x000fe2000001006b */
[----:B------:R-:W-:Y:S01]  /*0890*/  F2FP.F16.F32.PACK_AB R123, R133, R112 ;  /* 0x00000070857b723e */ /* 0x000fe200000000ff */
[----:B------:R-:W-:Y:S02]  /*08a0*/  FFMA.FTZ R118, R118, R101, R103 ;  /* 0x0000006576767223 */ /* 0x000fe40000010067 */
[----:B------:R-:W-:Y:S02]  /*08b0*/  F2FP.F16.F32.PACK_AB R122, R114, R139 ;  /* 0x0000008b727a723e */ /* 0x000fe400000000ff */
[----:B------:R-:W-:-:S02]  /*08c0*/  F2FP.F16.F32.PACK_AB R121, R116, R137 ;  /* 0x000000897479723e */ /* 0x000fc400000000ff */
[----:B------:R-:W-:Y:S01]  /*08d0*/  F2FP.F16.F32.PACK_AB R120, R118, R135 ;  /* 0x000000877678723e */ /* 0x000fe200000000ff */
[----:B------:R-:W-:Y:S06]  /*08e0*/  BRA `(.L_x_7410) ;  /* 0x0000000000707947 */ /* 0x000fec0003800000 */
.L_x_7409:
[----:B-----5:R-:W-:Y:S02]  /*08f0*/  HADD2.F32 R135, -RZ, R100.H0_H0 ;  /* 0x20000064ff877230 */ /* 0x020fe40000004100 */
[----:B------:R-:W-:Y:S02]  /*0900*/  HADD2.F32 R0, -RZ, R32.H0_H0 ;  /* 0x20000020ff007230 */ /* 0x000fe40000004100 */
[--C-:B------:R-:W-:Y:S02]  /*0910*/  HADD2.F32 R137, -RZ, R101.reuse.H0_H0 ;  /* 0x20000065ff897230 */ /* 0x100fe40000004100 */
[----:B------:R-:W-:Y:S02]  /*0920*/  HADD2.F32 R116, -RZ, R101.H1_H1 ;  /* 0x30000065ff747230 */ /* 0x000fe40000004100 */
[----:B------:R-:W-:Y:S01]  /*0930*/  FMUL.FTZ R135, R135, R0 ;  /* 0x0000000087877220 */ /* 0x000fe20000410000 */
[--C-:B------:R-:W-:Y:S02]  /*0940*/  HADD2.F32 R139, -RZ, R102.reuse.H0_H0 ;  /* 0x20000066ff8b7230 */ /* 0x100fe40000004100 */
[----:B------:R-:W-:-:S02]  /*0950*/  HADD2.F32 R114, -RZ, R102.H1_H1 ;  /* 0x30000066ff727230 */ /* 0x000fc40000004100 */
[--C-:B------:R-:W-:Y:S02]  /*0960*/  HADD2.F32 R112, -RZ, R103.reuse.H0_H0 ;  /* 0x20000067ff707230 */ /* 0x100fe40000004100 */
[----:B------:R-:W-:Y:S02]  /*0970*/  HADD2.F32 R133, -RZ, R103.H1_H1 ;  /* 0x30000067ff857230 */ /* 0x000fe40000004100 */
[----:B------:R-:W-:Y:S02]  /*0980*/  HADD2.F32 R100, -RZ, R100.H1_H1 ;  /* 0x30000064ff647230 */ /* 0x000fe40000004100 */
[----:B------:R-:W-:Y:S02]  /*0990*/  HADD2.F32 R102, -RZ, R33.H0_H0 ;  /* 0x20000021ff667230 */ /* 0x000fe40000004100 */
[----:B------:R-:W-:Y:S02]  /*09a0*/  HADD2.F32 R104, -RZ, R34.H0_H0 ;  /* 0x20000022ff687230 */ /* 0x000fe40000004100 */
[----:B------:R-:W-:-:S02]  /*09b0*/  HADD2.F32 R107, -RZ, R35.H0_H0 ;  /* 0x20000023ff6b7230 */ /* 0x000fc40000004100 */
[----:B------:R-:W-:Y:S01]  /*09c0*/  FMUL.FTZ R137, R137, R102 ;  /* 0x0000006689897220 */ /* 0x000fe20000410000 */
[----:B------:R-:W-:Y:S02]  /*09d0*/  HADD2.F32 R0, -RZ, R35.H1_H1 ;  /* 0x30000023ff007230 */ /* 0x000fe40000004100 */
[----:B------:R-:W-:Y:S01]  /*09e0*/  FMUL.FTZ R139, R139, R104 ;  /* 0x000000688b8b7220 */ /* 0x000fe20000410000 */
[----:B------:R-:W-:Y:S02]  /*09f0*/  HADD2.F32 R105, -RZ, R34.H1_H1 ;  /* 0x30000022ff697230 */ /* 0x000fe40000004100 */
[----:B------:R-:W-:Y:S01]  /*0a00*/  FMUL.FTZ R112, R112, R107 ;  /* 0x0000006b70707220 */ /* 0x000fe20000410000 */
[----:B------:R-:W-:Y:S02]  /*0a10*/  HADD2.F32 R103, -RZ, R33.H1_H1 ;  /* 0x30000021ff677230 */ /* 0x000fe40000004100 */
[----:B------:R-:W-:Y:S01]  /*0a20*/  FMUL.FTZ R133, R133, R0 ;  /* 0x0000000085857220 */ /* 0x000fe20000410000 */
[----:B------:R-:W-:-:S02]  /*0a30*/  HADD2.F32 R101, -RZ, R32.H1_H1 ;  /* 0x30000020ff657230 */ /* 0x000fc40000004100 */
[----:B------:R-:W-:Y:S01]  /*0a40*/  FMUL.FTZ R114, R114, R105 ;  /* 0x0000006972727220 */ /* 0x000fe20000410000 */
[----:B------:R-:W-:Y:S01]  /*0a50*/  FMUL.FTZ R116, R116, R103 ;  /* 0x0000006774747220 */ /* 0x000fe20000410000 */
[----:B------:R-:W-:Y:S01]  /*0a60*/  F2FP.F16.F32.PACK_AB R123, R133, R112 ;  /* 0x00000070857b723e */ /* 0x000fe200000000ff */
[----:B------:R-:W-:Y:S02]  /*0a70*/  FMUL.FTZ R118, R100, R101 ;  /* 0x0000006564767220 */ /* 0x000fe40000410000 */
[----:B------:R-:W-:Y:S02]  /*0a80*/  F2FP.F16.F32.PACK_AB R122, R114, R139 ;  /* 0x0000008b727a723e */ /* 0x000fe400000000ff */
[----:B------:R-:W-:Y:S02]  /*0a90*/  F2FP.F16.F32.PACK_AB R121, R116, R137 ;  /* 0x000000897479723e */ /* 0x000fe400000000ff */
[----:B------:R-:W-:-:S07]  /*0aa0*/  F2FP.F16.F32.PACK_AB R120, R118, R135 ;  /* 0x000000877678723e */ /* 0x000fce00000000ff */
.L_x_7410:
[----:B-1--4-:R-:W-:Y:S05]  /*0ab0*/  BSYNC.RECONVERGENT B0 ;  /* 0x0000000000007941 */ /* 0x012fea0003800200 */
.L_x_7408:
[----:B------:R-:W1:Y:S01]  /*0ac0*/  LDC.64 R108, c[0x0][0x3a8] ;  /* 0x0000ea00ff6c7b82 */ /* 0x000e620000000a00 */
[----:B------:R-:W-:-:S05]  /*0ad0*/  IADD3 R115, PT, PT, R117, 0x20, RZ ;  /* 0x0000002075737810 */ /* 0x000fca0007ffe0ff */
[----:B------:R-:W-:Y:S02]  /*0ae0*/  IMAD.WIDE.U32 R100, R115, 0x10, R110 ;  /* 0x0000001073647825 */ /* 0x000fe400078e006e */
[----:B------:R-:W2:Y:S02]  /*0af0*/  @P1 LDC.64 R106, c[0x0][0x3a0] ;  /* 0x0000e800ff6a1b82 */ /* 0x000ea40000000a00 */
[----:B-1----:R-:W-:-:S05]  /*0b00*/  IMAD.WIDE.U32 R104, R117, 0x10, R108 ;  /* 0x0000001075687825 */ /* 0x002fca00078e006c */
[----:B------:R1:W-:Y:S01]  /*0b10*/  STG.E.128 desc[UR6][R104.64], R120 ;  /* 0x0000007868007986 */ /* 0x0003e2000c101d06 */
[----:B--2---:R-:W-:-:S03]  /*0b20*/  @P1 IMAD.WIDE.U32 R106, R115, 0x10, R106 ;  /* 0x00000010736a1825 */ /* 0x004fc600078e006a */
[----:B------:R-:W5:Y:S04]  /*0b30*/  LDG.E.128 R100, desc[UR6][R100.64] ;  /* 0x0000000664647981 */ /* 0x000f68000c1e1d00 */
[----:B0-----:R1:W5:Y:S01]  /*0b40*/  @P1 LDG.E.128 R96, desc[UR6][R106.64] ;  /* 0x000000066a601981 */ /* 0x001362000c1e1d00 */
[----:B------:R-:W-:Y:S04]  /*0b50*/  BSSY.RECONVERGENT B0, `(.L_x_7411) ;  /* 0x0000043000007945 */ /* 0x000fe80003800200 */
[----:B------:R-:W-:Y:S05]  /*0b60*/  @!P1 BRA `(.L_x_7412) ;  /* 0x0000000000949947 */ /* 0x000fea0003800000 */
[--C-:B-----5:R-:W-:Y:S02]  /*0b70*/  HADD2.F32 R126, -RZ, R101.reuse.H0_H0 ;  /* 0x20000065ff7e7230 */ /* 0x120fe40000004100 */
[----:B------:R-:W-:Y:S02]  /*0b80*/  HADD2.F32 R147, -RZ, R101.H1_H1 ;  /* 0x30000065ff937230 */ /* 0x000fe40000004100 */
[----:B------:R-:W-:Y:S02]  /*0b90*/  HADD2.F32 R136, -RZ, R100.H0_H0 ;  /* 0x20000064ff887230 */ /* 0x000fe40000004100 */
[----:B------:R-:W-:Y:S02]  /*0ba0*/  HADD2.F32 R101, -RZ, R28.H0_H0 ;  /* 0x2000001cff657230 */ /* 0x000fe40000004100 */
[----:B-1----:R-:W-:Y:S02]  /*0bb0*/  HADD2.F32 R105, -RZ, R96.H0_H0 ;  /* 0x20000060ff697230 */ /* 0x002fe40000004100 */
[----:B------:R-:W-:-:S02]  /*0bc0*/  HADD2.F32 R122, -RZ, R102.H0_H0 ;  /* 0x20000066ff7a7230 */ /* 0x000fc40000004100 */
[----:B------:R-:W-:Y:S02]  /*0bd0*/  HADD2.F32 R143, -RZ, R102.H1_H1 ;  /* 0x30000066ff8f7230 */ /* 0x000fe40000004100 */
[----:B------:R-:W-:Y:S01]  /*0be0*/  FFMA.FTZ R136, R136, R101, R105 ;  /* 0x0000006588887223 */ /* 0x000fe20000010069 */
[--C-:B------:R-:W-:Y:S02]  /*0bf0*/  HADD2.F32 R120, -RZ, R103.reuse.H0_H0 ;  /* 0x20000067ff787230 */ /* 0x100fe40000004100 */
[----:B------:R-:W-:Y:S02]  /*0c00*/  HADD2.F32 R141, -RZ, R103.H1_H1 ;  /* 0x30000067ff8d7230 */ /* 0x000fe40000004100 */
[----:B------:R-:W-:Y:S02]  /*0c10*/  HADD2.F32 R100, -RZ, R100.H1_H1 ;  /* 0x30000064ff647230 */ /* 0x000fe40000004100 */
[----:B------:R-:W-:Y:S02]  /*0c20*/  HADD2.F32 R107, -RZ, R29.H0_H0 ;  /* 0x2000001dff6b7230 */ /* 0x000fe40000004100 */
[----:B------:R-:W-:-:S02]  /*0c30*/  HADD2.F32 R113, -RZ, R97.H0_H0 ;  /* 0x20000061ff717230 */ /* 0x000fc40000004100 */
[----:B------:R-:W-:Y:S02]  /*0c40*/  HADD2.F32 R119, -RZ, R30.H0_H0 ;  /* 0x2000001eff777230 */ /* 0x000fe40000004100 */
[----:B------:R-:W-:Y:S02]  /*0c50*/  HADD2.F32 R121, -RZ, R98.H0_H0 ;  /* 0x20000062ff797230 */ /* 0x000fe40000004100 */
[----:B------:R-:W-:Y:S01]  /*0c60*/  FFMA.FTZ R126, R126, R107, R113 ;  /* 0x0000006b7e7e7223 */ /* 0x000fe20000010071 */
[----:B------:R-:W-:Y:S02]  /*0c70*/  HADD2.F32 R153, -RZ, R28.H1_H1 ;  /* 0x3000001cff997230 */ /* 0x000fe40000004100 */
[----:B------:R-:W-:Y:S02]  /*0c80*/  HADD2.F32 R0, -RZ, R29.H1_H1 ;  /* 0x3000001dff007230 */ /* 0x000fe40000004100 */
[----:B------:R-:W-:Y:S01]  /*0c90*/  FFMA.FTZ R122, R122, R119, R121 ;  /* 0x000000777a7a7223 */ /* 0x000fe20000010079 */
[----:B------:R-:W-:-:S02]  /*0ca0*/  HADD2.F32 R104, -RZ, R30.H1_H1 ;  /* 0x3000001eff687230 */ /* 0x000fc40000004100 */
[----:B------:R-:W-:Y:S02]  /*0cb0*/  HADD2.F32 R103, -RZ, R31.H0_H0 ;  /* 0x2000001fff677230 */ /* 0x000fe40000004100 */
[----:B------:R-:W-:Y:S02]  /*0cc0*/  HADD2.F32 R105, -RZ, R99.H0_H0 ;  /* 0x20000063ff697230 */ /* 0x000fe40000004100 */
[----:B------:R-:W-:Y:S02]  /*0cd0*/  HADD2.F32 R124, -RZ, R31.H1_H1 ;  /* 0x3000001fff7c7230 */ /* 0x000fe40000004100 */
[----:B------:R-:W-:Y:S02]  /*0ce0*/  HADD2.F32 R132, -RZ, R99.H1_H1 ;  /* 0x30000063ff847230 */ /* 0x000fe40000004100 */
[----:B------:R-:W-:Y:S01]  /*0cf0*/  FFMA.FTZ R120, R120, R103, R105 ;  /* 0x0000006778787223 */ /* 0x000fe20000010069 */
[----:B------:R-:W-:Y:S02]  /*0d00*/  HADD2.F32 R106, -RZ, R98.H1_H1 ;  /* 0x30000062ff6a7230 */ /* 0x000fe40000004100 */
        /* <DEDUP_REMOVED lines=11> */
.L_x_7412:
[--C-:B-----5:R-:W-:Y:S02]  /*0dc0*/  HADD2.F32 R126, -RZ, R101.reuse.H0_H0 ;  /* 0x20000065ff7e7230 */ /* 0x120fe40000004100 */
[----:B------:R-:W-:Y:S02]  /*0dd0*/  HADD2.F32 R147, -RZ, R101.H1_H1 ;  /* 0x30000065ff937230 */ /* 0x000fe40000004100 */
[----:B------:R-:W-:Y:S02]  /*0de0*/  HADD2.F32 R136, -RZ, R100.H0_H0 ;  /* 0x20000064ff887230 */ /* 0x000fe40000004100 */
[----:B------:R-:W-:Y:S02]  /*0df0*/  HADD2.F32 R101, -RZ, R28.H0_H0 ;  /* 0x2000001cff657230 */ /* 0x000fe40000004100 */
[----:B-1----:R-:W-:Y:S02]  /*0e00*/  HADD2.F32 R122, -RZ, R102.H0_H0 ;  /* 0x20000066ff7a7230 */ /* 0x002fe40000004100 */
[----:B------:R-:W-:-:S02]  /*0e10*/  HADD2.F32 R120, -RZ, R103.H0_H0 ;  /* 0x20000067ff787230 */ /* 0x000fc40000004100 */
[----:B------:R-:W-:Y:S01]  /*0e20*/  FMUL.FTZ R136, R136, R101 ;  /* 0x0000006588887220 */ /* 0x000fe20000410000 */
[----:B------:R-:W-:Y:S02]  /*0e30*/  HADD2.F32 R100, -RZ, R100.H1_H1 ;  /* 0x30000064ff647230 */ /* 0x000fe40000004100 */
[----:B------:R-:W-:Y:S02]  /*0e40*/  HADD2.F32 R102, -RZ, R102.H1_H1 ;  /* 0x30000066ff667230 */ /* 0x000fe40000004100 */
[----:B------:R-:W-:Y:S02]  /*0e50*/  HADD2.F32 R105, -RZ, R29.H0_H0 ;  /* 0x2000001dff697230 */ /* 0x000fe40000004100 */
[----:B------:R-:W-:Y:S02]  /*0e60*/  HADD2.F32 R107, -RZ, R30.H0_H0 ;  /* 0x2000001eff6b7230 */ /* 0x000fe40000004100 */
[----:B------:R-:W-:Y:S02]  /*0e70*/  HADD2.F32 R103, -RZ, R103.H1_H1 ;  /* 0x30000067ff677230 */ /* 0x000fe40000004100 */
[----:B------:R-:W-:Y:S01]  /*0e80*/  FMUL.FTZ R126, R126, R105 ;  /* 0x000000697e7e7220 */ /* 0x000fe20000410000 */
[----:B------:R-:W-:-:S02]  /*0e90*/  HADD2.F32 R101, -RZ, R31.H0_H0 ;  /* 0x2000001fff657230 */ /* 0x000fc40000004100 */
[----:B------:R-:W-:Y:S01]  /*0ea0*/  FMUL.FTZ R122, R122, R107 ;  /* 0x0000006b7a7a7220 */ /* 0x000fe20000410000 */
[----:B------:R-:W-:Y:S02]  /*0eb0*/  HADD2.F32 R104, -RZ, R31.H1_H1 ;  /* 0x3000001fff687230 */ /* 0x000fe40000004100 */
        /* <DEDUP_REMOVED lines=12> */
.L_x_7413:
[----:B------:R-:W-:Y:S05]  /*0f80*/  BSYNC.RECONVERGENT B0 ;  /* 0x0000000000007941 */ /* 0x000fea0003800200 */
.L_x_7411:
[----:B------:R-:W0:Y:S01]  /*0f90*/  @P1 LDC.64 R106, c[0x0][0x3a0] ;  /* 0x0000e800ff6a1b82 */ /* 0x000e220000000a00 */
[----:B------:R-:W-:Y:S01]  /*0fa0*/  IADD3 R121, PT, PT, R117, 0x40, RZ ;  /* 0x0000004075797810 */ /* 0x000fe20007ffe0ff */
[----:B------:R-:W-:-:S04]  /*0fb0*/  IMAD.WIDE.U32 R104, R115, 0x10, R108 ;  /* 0x0000001073687825 */ /* 0x000fc800078e006c */
[C---:B------:R-:W-:Y:S01]  /*0fc0*/  IMAD.WIDE.U32 R100, R121.reuse, 0x10, R110 ;  /* 0x0000001079647825 */ /* 0x040fe200078e006e */
[----:B------:R1:W-:Y:S05]  /*0fd0*/  STG.E.128 desc[UR6][R104.64], R148 ;  /* 0x0000009468007986 */ /* 0x0003ea000c101d06 */
[----:B------:R-:W5:Y:S01]  /*0fe0*/  LDG.E.128 R100, desc[UR6][R100.64] ;  /* 0x0000000664647981 */ /* 0x000f62000c1e1d00 */
[----:B0-----:R-:W-:-:S05]  /*0ff0*/  @P1 IMAD.WIDE.U32 R106, R121, 0x10, R106 ;  /* 0x00000010796a1825 */ /* 0x001fca00078e006a */
[----:B------:R1:W5:Y:S01]  /*1000*/  @P1 LDG.E.128 R96, desc[UR6][R106.64] ;  /* 0x000000066a601981 */ /* 0x000362000c1e1d00 */
[----:B------:R-:W-:Y:S04]  /*1010*/  BSSY.RECONVERGENT B0, `(.L_x_7414) ;  /* 0x0000043000007945 */ /* 0x000fe80003800200 */
[----:B------:R-:W-:Y:S05]  /*1020*/  @!P1 BRA `(.L_x_7415) ;  /* 0x0000000000949947 */ /* 0x000fea0003800000 */
[--C-:B-----5:R-:W-:Y:S02]  /*1030*/  HADD2.F32 R138, -RZ, R101.reuse.H0_H0 ;  /* 0x20000065ff8a7230 */ /* 0x120fe40000004100 */
[----:B------:R-:W-:Y:S02]  /*1040*/  HADD2.F32 R155, -RZ, R101.H1_H1 ;  /* 0x30000065ff9b7230 */ /* 0x000fe40000004100 */
[----:B------:R-:W-:Y:S02]  /*1050*/  HADD2.F32 R142, -RZ, R100.H0_H0 ;  /* 0x20000064ff8e7230 */ /* 0x000fe40000004100 */
[----:B------:R-:W-:Y:S02]  /*1060*/  HADD2.F32 R132, -RZ, R102.H0_H0 ;  /* 0x20000066ff847230 */ /* 0x000fe40000004100 */
[----:B------:R-:W-:Y:S02]  /*1070*/  HADD2.F32 R101, -RZ, R24.H0_H0 ;  /* 0x20000018ff657230 */ /* 0x000fe40000004100 */
[----:B------:R-:W-:-:S02]  /*1080*/  HADD2.F32 R113, -RZ, R96.H0_H0 ;  /* 0x20000060ff717230 */ /* 0x000fc40000004100 */
[----:B-1----:R-:W-:Y:S02]  /*1090*/  HADD2.F32 R105, -RZ, R25.H0_H0 ;  /* 0x20000019ff697230 */ /* 0x002fe40000004100 */
[----:B------:R-:W-:Y:S02]  /*10a0*/  HADD2.F32 R119, -RZ, R97.H0_H0 ;  /* 0x20000061ff777230 */ /* 0x000fe40000004100 */
[----:B------:R-:W-:Y:S01]  /*10b0*/  FFMA.FTZ R142, R142, R101, R113 ;  /* 0x000000658e8e7223 */ /* 0x000fe20000010071 */
[----:B------:R-:W-:Y:S02]  /*10c0*/  HADD2.F32 R107, -RZ, R26.H0_H0 ;  /* 0x2000001aff6b7230 */ /* 0x000fe40000004100 */
[----:B------:R-:W-:Y:S02]  /*10d0*/  HADD2.F32 R123, -RZ, R98.H0_H0 ;  /* 0x20000062ff7b7230 */ /* 0x000fe40000004100 */
[----:B------:R-:W-:Y:S01]  /*10e0*/  FFMA.FTZ R138, R138, R105, R119 ;  /* 0x000000698a8a7223 */ /* 0x000fe20000010077 */
[----:B------:R-:W-:-:S02]  /*10f0*/  HADD2.F32 R124, -RZ, R103.H0_H0 ;  /* 0x20000067ff7c7230 */ /* 0x000fc40000004100 */
[----:B------:R-:W-:Y:S02]  /*1100*/  HADD2.F32 R100, -RZ, R100.H1_H1 ;  /* 0x30000064ff647230 */ /* 0x000fe40000004100 */
[----:B------:R-:W-:Y:S01]  /*1110*/  FFMA.FTZ R132, R132, R107, R123 ;  /* 0x0000006b84847223 */ /* 0x000fe2000001007b */
[----:B------:R-:W-:Y:S02]  /*1120*/  HADD2.F32 R102, -RZ, R102.H1_H1 ;  /* 0x30000066ff667230 */ /* 0x000fe40000004100 */
[----:B------:R-:W-:Y:S02]  /*1130*/  HADD2.F32 R103, -RZ, R103.H1_H1 ;  /* 0x30000067ff677230 */ /* 0x000fe40000004100 */
[----:B------:R-:W-:Y:S02]  /*1140*/  HADD2.F32 R159, -RZ, R24.H1_H1 ;  /* 0x30000018ff9f7230 */ /* 0x000fe40000004100 */
[----:B------:R-:W-:Y:S02]  /*1150*/  HADD2.F32 R0, -RZ, R25.H1_H1 ;  /* 0x30000019ff007230 */ /* 0x000fe40000004100 */
        /* <DEDUP_REMOVED lines=18> */
.L_x_7415:
[--C-:B-----5:R-:W-:Y:S02]  /*1280*/  HADD2.F32 R138, -RZ, R101.reuse.H0_H0 ;  /* 0x20000065ff8a7230 */ /* 0x120fe40000004100 */
[----:B------:R-:W-:Y:S02]  /*1290*/  HADD2.F32 R155, -RZ, R101.H1_H1 ;  /* 0x30000065ff9b7230 */ /* 0x000fe40000004100 */
[----:B------:R-:W-:Y:S02]  /*12a0*/  HADD2.F32 R142, -RZ, R100.H0_H0 ;  /* 0x20000064ff8e7230 */ /* 0x000fe40000004100 */
[----:B------:R-:W-:Y:S02]  /*12b0*/  HADD2.F32 R101, -RZ, R24.H0_H0 ;  /* 0x20000018ff657230 */ /* 0x000fe40000004100 */
[----:B------:R-:W-:Y:S02]  /*12c0*/  HADD2.F32 R132, -RZ, R102.H0_H0 ;  /* 0x20000066ff847230 */ /* 0x000fe40000004100 */
[----:B------:R-:W-:-:S02]  /*12d0*/  HADD2.F32 R124, -RZ, R103.H0_H0 ;  /* 0x20000067ff7c7230 */ /* 0x000fc40000004100 */
[----:B------:R-:W-:Y:S01]  /*12e0*/  FMUL.FTZ R142, R142, R101 ;  /* 0x000000658e8e7220 */ /* 0x000fe20000410000 */
[----:B------:R-:W-:Y:S02]  /*12f0*/  HADD2.F32 R100, -RZ, R100.H1_H1 ;  /* 0x30000064ff647230 */ /* 0x000fe40000004100 */
[----:B------:R-:W-:Y:S02]  /*1300*/  HADD2.F32 R102, -RZ, R102.H1_H1 ;  /* 0x30000066ff667230 */ /* 0x000fe40000004100 */
[----:B-1----:R-:W-:Y:S02]  /*1310*/  HADD2.F32 R105, -RZ, R25.H0_H0 ;  /* 0x20000019ff697230 */ /* 0x002fe40000004100 */
        /* <DEDUP_REMOVED lines=18> */
.L_x_7416:
[----:B------:R-:W-:Y:S05]  /*1440*/  BSYNC.RECONVERGENT B0 ;  /* 0x0000000000007941 */ /* 0x000fea0003800200 */
.L_x_7414:
[----:B------:R-:W-:Y:S01]  /*1450*/  UISETP.NE.U32.AND UP0, UPT, UR10, URZ, UPT ;  /* 0x000000ff0a00728c */ /* 0x000fe2000bf05070 */
[----:B------:R-:W-:Y:S01]  /*1460*/  IADD3 R119, PT, PT, R117, 0x60, RZ ;  /* 0x0000006075777810 */ /* 0x000fe20007ffe0ff */
[----:B------:R-:W-:Y:S02]  /*1470*/  IMAD.WIDE.U32 R104, R121, 0x10, R108 ;  /* 0x0000001079687825 */ /* 0x000fe400078e006c */
[----:B------:R-:W-:Y:S02]  /*1480*/  UISETP.NE.AND.EX UP0, UPT, UR11, URZ, UPT, UP0 ;  /* 0x000000ff0b00728c */ /* 0x000fe4000bf05300 */
[----:B------:R-:W-:Y:S01]  /*1490*/  IMAD.WIDE.U32 R100, R119, 0x10, R110 ;  /* 0x0000001077647825 */ /* 0x000fe200078e006e */
[----:B------:R0:W-:Y:S03]  /*14a0*/  STG.E.128 desc[UR6][R104.64], R160 ;  /* 0x000000a068007986 */ /* 0x0001e6000c101d06 */
[----:B------:R-:W-:-:S02]  /*14b0*/  PLOP3.LUT P1, PT, PT, PT, UP0, 0x80, 0x8 ;  /* 0x000000000008781c */ /* 0x000fc40003f2f008 */
[----:B------:R-:W5:Y:S11]  /*14c0*/  LDG.E.128 R100, desc[UR6][R100.64] ;  /* 0x0000000664647981 */ /* 0x000f76000c1e1d00 */
[----:B------:R-:W1:Y:S02]  /*14d0*/  @P1 LDC.64 R106, c[0x0][0x3a0] ;  /* 0x0000e800ff6a1b82 */ /* 0x000e640000000a00 */
[----:B-1----:R-:W-:-:S05]  /*14e0*/  @P1 IMAD.WIDE.U32 R106, R119, 0x10, R106 ;  /* 0x00000010776a1825 */ /* 0x002fca00078e006a */
[----:B------:R0:W5:Y:S01]  /*14f0*/  @P1 LDG.E.128 R96, desc[UR6][R106.64] ;  /* 0x000000066a601981 */ /* 0x000162000c1e1d00 */
[----:B------:R-:W-:Y:S05]  /*1500*/  @!P1 BRA `(.L_x_7417) ;  /* 0x0000000000949947 */ /* 0x000fea0003800000 */
[--C-:B-----5:R-:W-:Y:S02]  /*1510*/  HADD2.F32 R144, -RZ, R101.reuse.H0_H0 ;  /* 0x20000065ff907230 */ /* 0x120fe40000004100 */
[----:B0-----:R-:W-:Y:S02]  /*1520*/  HADD2.F32 R161, -RZ, R101.H1_H1 ;  /* 0x30000065ffa17230 */ /* 0x001fe40000004100 */
[----:B------:R-:W-:Y:S02]  /*1530*/  HADD2.F32 R146, -RZ, R100.H0_H0 ;  /* 0x20000064ff927230 */ /* 0x000fe40000004100 */
[----:B------:R-:W-:Y:S02]  /*1540*/  HADD2.F32 R140, -RZ, R102.H0_H0 ;  /* 0x20000066ff8c7230 */ /* 0x000fe40000004100 */
[----:B------:R-:W-:Y:S02]  /*1550*/  HADD2.F32 R101, -RZ, R20.H0_H0 ;  /* 0x20000014ff657230 */ /* 0x000fe40000004100 */
[----:B------:R-:W-:-:S02]  /*1560*/  HADD2.F32 R113, -RZ, R96.H0_H0 ;  /* 0x20000060ff717230 */ /* 0x000fc40000004100 */
[----:B------:R-:W-:Y:S02]  /*1570*/  HADD2.F32 R105, -RZ, R21.H0_H0 ;  /* 0x20000015ff697230 */ /* 0x000fe40000004100 */
        /* <DEDUP_REMOVED lines=30> */
.L_x_7417:
[--C-:B-----5:R-:W-:Y:S02]  /*1760*/  HADD2.F32 R144, -RZ, R101.reuse.H0_H0 ;  /* 0x20000065ff907230 */ /* 0x120fe40000004100 */
[----:B0-----:R-:W-:Y:S02]  /*1770*/  HADD2.F32 R161, -RZ, R101.H1_H1 ;  /* 0x30000065ffa17230 */ /* 0x001fe40000004100 */
[----:B------:R-:W-:Y:S02]  /*1780*/  HADD2.F32 R146, -RZ, R100.H0_H0 ;  /* 0x20000064ff927230 */ /* 0x000fe40000004100 */
[----:B------:R-:W-:Y:S02]  /*1790*/  HADD2.F32 R101, -RZ, R20.H0_H0 ;  /* 0x20000014ff657230 */ /* 0x000fe40000004100 */
[----:B------:R-:W-:Y:S02]  /*17a0*/  HADD2.F32 R140, -RZ, R102.H0_H0 ;  /* 0x20000066ff8c7230 */ /* 0x000fe40000004100 */
        /* <DEDUP_REMOVED lines=23> */
.L_x_7418:
        /* <DEDUP_REMOVED lines=8> */
[----:B------:R-:W-:Y:S05]  /*19a0*/  @!P1 BRA `(.L_x_7419) ;  /* 0x0000000000949947 */ /* 0x000fea0003800000 */
[----:B-----5:R-:W-:Y:S02]  /*19b0*/  HADD2.F32 R156, -RZ, R104.H0_H0 ;  /* 0x20000068ff9c7230 */ /* 0x020fe40000004100 */
[----:B------:R-:W-:Y:S02]  /*19c0*/  HADD2.F32 R152, -RZ, R105.H0_H0 ;  /* 0x20000069ff987230 */ /* 0x000fe40000004100 */
[----:B------:R-:W-:Y:S02]  /*19d0*/  HADD2.F32 R150, -RZ, R106.H0_H0 ;  /* 0x2000006aff967230 */ /* 0x000fe40000004100 */
[----:B-1----:R-:W-:Y:S02]  /*19e0*/  HADD2.F32 R101, -RZ, R16.H0_H0 ;  /* 0x20000010ff657230 */ /* 0x002fe40000004100 */
[----:B------:R-:W-:Y:S02]  /*19f0*/  HADD2.F32 R125, -RZ, R96.H0_H0 ;  /* 0x20000060ff7d7230 */ /* 0x000fe40000004100 */
[----:B------:R-:W-:-:S02]  /*1a00*/  HADD2.F32 R103, -RZ, R17.H0_H0 ;  /* 0x20000011ff677230 */ /* 0x000fc40000004100 */
[----:B------:R-:W-:Y:S02]  /*1a10*/  HADD2.F32 R127, -RZ, R97.H0_H0 ;  /* 0x20000061ff7f7230 */ /* 0x000fe40000004100 */
[----:B------:R-:W-:Y:S01]  /*1a20*/  FFMA.FTZ R156, R156, R101, R125 ;  /* 0x000000659c9c7223 */ /* 0x000fe2000001007d */
[----:B------:R-:W-:Y:S02]  /*1a30*/  HADD2.F32 R123, -RZ, R18.H0_H0 ;  /* 0x20000012ff7b7230 */ /* 0x000fe40000004100 */
[----:B------:R-:W-:Y:S02]  /*1a40*/  HADD2.F32 R165, -RZ, R98.H0_H0 ;  /* 0x20000062ffa57230 */ /* 0x000fe40000004100 */
[----:B------:R-:W-:Y:S01]  /*1a50*/  FFMA.FTZ R152, R152, R103, R127 ;  /* 0x0000006798987223 */ /* 0x000fe2000001007f */
[----:B------:R-:W-:Y:S02]  /*1a60*/  HADD2.F32 R148, -RZ, R107.H0_H0 ;  /* 0x2000006bff947230 */ /* 0x000fe40000004100 */
[----:B------:R-:W-:-:S02]  /*1a70*/  HADD2.F32 R104, -RZ, R104.H1_H1 ;  /* 0x30000068ff687230 */ /* 0x000fc40000004100 */
[----:B------:R-:W-:Y:S01]  /*1a80*/  FFMA.FTZ R150, R150, R123, R165 ;  /* 0x0000007b96967223 */ /* 0x000fe200000100a5 */
[----:B------:R-:W-:Y:S02]  /*1a90*/  HADD2.F32 R105, -RZ, R105.H1_H1 ;  /* 0x30000069ff697230 */ /* 0x000fe40000004100 */
        /* <DEDUP_REMOVED lines=15> */
[----:B------:R-:W-:Y:S02]  /*1b90*/  FFMA.FTZ R169, R105, R0, R102 ;  /* 0x0000000069a97223 */ /* 0x000fe40000010066 */
[----:B------:R-:W-:Y:S01]  /*1ba0*/  FFMA.FTZ R171, R104, R171, R103 ;  /* 0x000000ab68ab7223 */ /* 0x000fe20000010067 */
[----:B------:R-:W-:Y:S02]  /*1bb0*/  F2FP.F16.F32.PACK_AB R103, R165, R148 ;  /* 0x00000094a567723e */ /* 0x000fe400000000ff */
[----:B------:R-:W-:Y:S02]  /*1bc0*/  F2FP.F16.F32.PACK_AB R102, R167, R150 ;  /* 0x00000096a766723e */ /* 0x000fe400000000ff */
[----:B------:R-:W-:-:S02]  /*1bd0*/  F2FP.F16.F32.PACK_AB R101, R169, R152 ;  /* 0x00000098a965723e */ /* 0x000fc400000000ff */
[----:B------:R-:W-:Y:S01]  /*1be0*/  F2FP.F16.F32.PACK_AB R100, R171, R156 ;  /* 0x0000009cab64723e */ /* 0x000fe200000000ff */
[----:B------:R-:W-:Y:S06]  /*1bf0*/  BRA `(.L_x_7420) ;  /* 0x0000000000707947 */ /* 0x000fec0003800000 */
.L_x_7419:
[----:B-----5:R-:W-:Y:S02]  /*1c00*/  HADD2.F32 R156, -RZ, R104.H0_H0 ;  /* 0x20000068ff9c7230 */ /* 0x020fe40000004100 */
[----:B-1----:R-:W-:Y:S02]  /*1c10*/  HADD2.F32 R101, -RZ, R16.H0_H0 ;  /* 0x20000010ff657230 */ /* 0x002fe40000004100 */
[----:B------:R-:W-:Y:S02]  /*1c20*/  HADD2.F32 R152, -RZ, R105.H0_H0 ;  /* 0x20000069ff987230 */ /* 0x000fe40000004100 */
[----:B------:R-:W-:Y:S02]  /*1c30*/  HADD2.F32 R150, -RZ, R106.H0_H0 ;  /* 0x2000006aff967230 */ /* 0x000fe40000004100 */
[----:B------:R-:W-:Y:S01]  /*1c40*/  FMUL.FTZ R156, R156, R101 ;  /* 0x000000659c9c7220 */ /* 0x000fe20000410000 */
[----:B------:R-:W-:Y:S02]  /*1c50*/  HADD2.F32 R148, -RZ, R107.H0_H0 ;  /* 0x2000006bff947230 */ /* 0x000fe40000004100 */
[----:B------:R-:W-:-:S02]  /*1c60*/  HADD2.F32 R104, -RZ, R104.H1_H1 ;  /* 0x30000068ff687230 */ /* 0x000fc40000004100 */
        /* <DEDUP_REMOVED lines=21> */
.L_x_7420:
        /* <DEDUP_REMOVED lines=11> */
[----:B-1----:R-:W-:Y:S02]  /*1e70*/  HADD2.F32 R101, -RZ, R12.H0_H0 ;  /* 0x2000000cff657230 */ /* 0x002fe40000004100 */
[----:B------:R-:W-:Y:S02]  /*1e80*/  HADD2.F32 R127, -RZ, R96.H0_H0 ;  /* 0x20000060ff7f7230 */ /* 0x000fe40000004100 */
        /* <DEDUP_REMOVED lines=33> */
.L_x_7421:
[----:B-----5:R-:W-:Y:S02]  /*20a0*/  HADD2.F32 R164, -RZ, R104.H0_H0 ;  /* 0x20000068ffa47230 */ /* 0x020fe40000004100 */
[----:B------:R-:W-:Y:S02]  /*20b0*/  HADD2.F32 R160, -RZ, R105.H0_H0 ;  /* 0x20000069ffa07230 */ /* 0x000fe40000004100 */
[----:B------:R-:W-:Y:S02]  /*20c0*/  HADD2.F32 R158, -RZ, R106.H0_H0 ;  /* 0x2000006aff9e7230 */ /* 0x000fe40000004100 */
[----:B-1----:R-:W-:Y:S02]  /*20d0*/  HADD2.F32 R173, -RZ, R107.H0_H0 ;  /* 0x2000006bffad7230 */ /* 0x002fe40000004100 */
[----:B------:R-:W-:Y:S02]  /*20e0*/  HADD2.F32 R104, -RZ, R104.H1_H1 ;  /* 0x30000068ff687230 */ /* 0x000fe40000004100 */
[----:B------:R-:W-:-:S02]  /*20f0*/  HADD2.F32 R105, -RZ, R105.H1_H1 ;  /* 0x30000069ff697230 */ /* 0x000fc40000004100 */
[----:B------:R-:W-:Y:S02]  /*2100*/  HADD2.F32 R106, -RZ, R106.H1_H1 ;  /* 0x3000006aff6a7230 */ /* 0x000fe40000004100 */
[----:B------:R-:W-:Y:S02]  /*2110*/  HADD2.F32 R101, -RZ, R12.H0_H0 ;  /* 0x2000000cff657230 */ /* 0x000fe40000004100 */
[----:B------:R-:W-:Y:S02]  /*2120*/  HADD2.F32 R103, -RZ, R13.H0_H0 ;  /* 0x2000000dff677230 */ /* 0x000fe40000004100 */
[----:B------:R-:W-:Y:S02]  /*2130*/  HADD2.F32 R125, -RZ, R14.H0_H0 ;  /* 0x2000000eff7d7230 */ /* 0x000fe40000004100 */
[----:B------:R-:W-:Y:S01]  /*2140*/  FMUL.FTZ R164, R164, R101 ;  /* 0x00000065a4a47220 */ /* 0x000fe20000410000 */
        /* <DEDUP_REMOVED lines=17> */
.L_x_7422:
        /* <DEDUP_REMOVED lines=12> */
[----:B------:R-:W-:Y:S02]  /*2320*/  HADD2.F32 R162, -RZ, R96.H0_H0 ;  /* 0x20000060ffa27230 */ /* 0x000fe40000004100 */
[----:B-1----:R-:W-:Y:S02]  /*2330*/  HADD2.F32 R100, -RZ, R9.H0_H0 ;  /* 0x20000009ff647230 */ /* 0x002fe40000004100 */
[----:B------:R-:W-:-:S02]  /*2340*/  HADD2.F32 R166, -RZ, R97.H0_H0 ;  /* 0x20000061ffa67230 */ /* 0x000fc40000004100 */
[----:B------:R-:W-:Y:S01]  /*2350*/  FFMA.FTZ R187, R187, R0, R162 ;  /* 0x00000000bbbb7223 */ /* 0x000fe200000100a2 */
[----:B------:R-:W-:Y:S02]  /*2360*/  HADD2.F32 R183, -RZ, R106.H0_H0 ;  /* 0x2000006affb77230 */ /* 0x000fe40000004100 */
[----:B------:R-:W-:Y:S02]  /*2370*/  HADD2.F32 R102, -RZ, R10.H0_H0 ;  /* 0x2000000aff667230 */ /* 0x000fe40000004100 */
[----:B------:R-:W-:Y:S01]  /*2380*/  FFMA.FTZ R185, R185, R100, R166 ;  /* 0x00000064b9b97223 */ /* 0x000fe200000100a6 */
[----:B------:R-:W-:Y:S02]  /*2390*/  HADD2.F32 R168, -RZ, R98.H0_H0 ;  /* 0x20000062ffa87230 */ /* 0x000fe40000004100 */
[--C-:B------:R-:W-:Y:S02]  /*23a0*/  HADD2.F32 R181, -RZ, R107.reuse.H0_H0 ;  /* 0x2000006bffb57230 */ /* 0x100fe40000004100 */
        /* <DEDUP_REMOVED lines=8> */
[----:B------:R-:W-:Y:S02]  /*2430*/  HADD2.F32 R101, -RZ, R8.H1_H1 ;  /* 0x30000008ff657230 */ /* 0x000fe40000004100 */
[----:B------:R-:W-:Y:S02]  /*2440*/  HADD2.F32 R168, -RZ, R9.H1_H1 ;  /* 0x30000009ffa87230 */ /* 0x000fe40000004100 */
[----:B------:R-:W-:Y:S02]  /*2450*/  HADD2.F32 R103, -RZ, R10.H1_H1 ;  /* 0x3000000aff677230 */ /* 0x000fe40000004100 */
[----:B------:R-:W-:Y:S02]  /*2460*/  HADD2.F32 R0, -RZ, R11.H0_H0 ;  /* 0x2000000bff007230 */ /* 0x000fe40000004100 */
[----:B------:R-:W-:Y:S02]  /*2470*/  HADD2.F32 R102, -RZ, R99.H0_H0 ;  /* 0x20000063ff667230 */ /* 0x000fe40000004100 */
[----:B------:R-:W-:-:S02]  /*2480*/  HADD2.F32 R189, -RZ, R98.H1_H1 ;  /* 0x30000062ffbd7230 */ /* 0x000fc40000004100 */
[----:B------:R-:W-:Y:S02]  /*2490*/  HADD2.F32 R100, -RZ, R97.H1_H1 ;  /* 0x30000061ff647230 */ /* 0x000fe40000004100 */
[----:B------:R-:W-:Y:S01]  /*24a0*/  FFMA.FTZ R181, R181, R0, R102 ;  /* 0x00000000b5b57223 */ /* 0x000fe20000010066 */
[----:B------:R-:W-:Y:S02]  /*24b0*/  HADD2.F32 R127, -RZ, R96.H1_H1 ;  /* 0x30000060ff7f7230 */ /* 0x000fe40000004100 */
[----:B------:R-:W-:Y:S01]  /*24c0*/  FFMA.FTZ R166, R106, R103, R189 ;  /* 0x000000676aa67223 */ /* 0x000fe200000100bd */
[----:B------:R-:W-:Y:S01]  /*24d0*/  FFMA.FTZ R168, R105, R168, R100 ;  /* 0x000000a869a87223 */ /* 0x000fe20000010064 */
[----:B------:R-:W-:Y:S01]  /*24e0*/  F2FP.F16.F32.PACK_AB R103, R162, R181 ;  /* 0x000000b5a267723e */ /* 0x000fe200000000ff */
[----:B------:R-:W-:Y:S02]  /*24f0*/  FFMA.FTZ R170, R104, R101, R127 ;  /* 0x0000006568aa7223 */ /* 0x000fe4000001007f */
[----:B------:R-:W-:-:S02]  /*2500*/  F2FP.F16.F32.PACK_AB R102, R166, R183 ;  /* 0x000000b7a666723e */ /* 0x000fc400000000ff */
[----:B------:R-:W-:Y:S02]  /*2510*/  F2FP.F16.F32.PACK_AB R101, R168, R185 ;  /* 0x000000b9a865723e */ /* 0x000fe400000000ff */
[----:B------:R-:W-:Y:S01]  /*2520*/  F2FP.F16.F32.PACK_AB R100, R170, R187 ;  /* 0x000000bbaa64723e */ /* 0x000fe200000000ff */
[----:B------:R-:W-:Y:S06]  /*2530*/  BRA `(.L_x_7424) ;  /* 0x0000000000707947 */ /* 0x000fec0003800000 */
.L_x_7423:
[----:B-----5:R-:W-:Y:S02]  /*2540*/  HADD2.F32 R187, -RZ, R104.H0_H0 ;  /* 0x20000068ffbb7230 */ /* 0x020fe40000004100 */
[----:B------:R-:W-:Y:S02]  /*2550*/  HADD2.F32 R0, -RZ, R8.H0_H0 ;  /* 0x20000008ff007230 */ /* 0x000fe40000004100 */
[----:B------:R-:W-:Y:S02]  /*2560*/  HADD2.F32 R185, -RZ, R105.H0_H0 ;  /* 0x20000069ffb97230 */ /* 0x000fe40000004100 */
[----:B-1----:R-:W-:Y:S02]  /*2570*/  HADD2.F32 R183, -RZ, R106.H0_H0 ;  /* 0x2000006affb77230 */ /* 0x002fe40000004100 */
        /* <DEDUP_REMOVED lines=24> */
.L_x_7424:
        /* <DEDUP_REMOVED lines=9> */
[--C-:B-----5:R-:W-:Y:S02]  /*2790*/  HADD2.F32 R172, -RZ, R105.reuse.H0_H0 ;  /* 0x20000069ffac7230 */ /* 0x120fe40000004100 */
[----:B------:R-:W-:Y:S02]  /*27a0*/  HADD2.F32 R111, -RZ, R105.H1_H1 ;  /* 0x30000069ff6f7230 */ /* 0x000fe40000004100 */
[----:B------:R-:W-:Y:S02]  /*27b0*/  HADD2.F32 R174, -RZ, R104.H0_H0 ;  /* 0x20000068ffae7230 */ /* 0x000fe40000004100 */
[----:B------:R-:W-:Y:S02]  /*27c0*/  HADD2.F32 R110, -RZ, R106.H0_H0 ;  /* 0x2000006aff6e7230 */ /* 0x000fe40000004100 */
[----:B-1----:R-:W-:Y:S02]  /*27d0*/  HADD2.F32 R101, -RZ, R4.H0_H0 ;  /* 0x20000004ff657230 */ /* 0x002fe40000004100 */
[----:B------:R-:W-:-:S02]  /*27e0*/  HADD2.F32 R189, -RZ, R96.H0_H0 ;  /* 0x20000060ffbd7230 */ /* 0x000fc40000004100 */
[----:B------:R-:W-:Y:S02]  /*27f0*/  HADD2.F32 R103, -RZ, R5.H0_H0 ;  /* 0x20000005ff677230 */ /* 0x000fe40000004100 */
[----:B------:R-:W-:Y:S02]  /*2800*/  HADD2.F32 R191, -RZ, R97.H0_H0 ;  /* 0x20000061ffbf7230 */ /* 0x000fe40000004100 */
[----:B------:R-:W-:Y:S01]  /*2810*/  FFMA.FTZ R174, R174, R101, R189 ;  /* 0x00000065aeae7223 */ /* 0x000fe200000100bd */
[----:B------:R-:W-:Y:S02]  /*2820*/  HADD2.F32 R105, -RZ, R6.H0_H0 ;  /* 0x20000006ff697230 */ /* 0x000fe40000004100 */
[----:B------:R-:W-:Y:S02]  /*2830*/  HADD2.F32 R193, -RZ, R98.H0_H0 ;  /* 0x20000062ffc17230 */ /* 0x000fe40000004100 */
[----:B------:R-:W-:Y:S01]  /*2840*/  FFMA.FTZ R172, R172, R103, R191 ;  /* 0x00000067acac7223 */ /* 0x000fe200000100bf */
[----:B------:R-:W-:-:S02]  /*2850*/  HADD2.F32 R100, -RZ, R106.H1_H1 ;  /* 0x3000006aff647230 */ /* 0x000fc40000004100 */
[--C-:B------:R-:W-:Y:S02]  /*2860*/  HADD2.F32 R106, -RZ, R107.reuse.H0_H0 ;  /* 0x2000006bff6a7230 */ /* 0x100fe40000004100 */
        /* <DEDUP_REMOVED lines=23> */
.L_x_7425:
[--C-:B-----5:R-:W-:Y:S02]  /*29e0*/  HADD2.F32 R172, -RZ, R105.reuse.H0_H0 ;  /* 0x20000069ffac7230 */ /* 0x120fe40000004100 */
[----:B------:R-:W-:Y:S02]  /*29f0*/  HADD2.F32 R111, -RZ, R105.H1_H1 ;  /* 0x30000069ff6f7230 */ /* 0x000fe40000004100 */
[----:B------:R-:W-:Y:S02]  /*2a00*/  HADD2.F32 R174, -RZ, R104.H0_H0 ;  /* 0x20000068ffae7230 */ /* 0x000fe40000004100 */
[----:B------:R-:W-:Y:S02]  /*2a10*/  HADD2.F32 R110, -RZ, R106.H0_H0 ;  /* 0x2000006aff6e7230 */ /* 0x000fe40000004100 */
[----:B-1----:R-:W-:Y:S02]  /*2a20*/  HADD2.F32 R101, -RZ, R4.H0_H0 ;  /* 0x20000004ff657230 */ /* 0x002fe40000004100 */
[----:B------:R-:W-:-:S02]  /*2a30*/  HADD2.F32 R105, -RZ, R6.H0_H0 ;  /* 0x20000006ff697230 */ /* 0x000fc40000004100 */
[----:B------:R-:W-:Y:S02]  /*2a40*/  HADD2.F32 R100, -RZ, R106.H1_H1 ;  /* 0x3000006aff647230 */ /* 0x000fe40000004100 */
[----:B------:R-:W-:Y:S01]  /*2a50*/  FMUL.FTZ R174, R174, R101 ;  /* 0x00000065aeae7220 */ /* 0x000fe20000410000 */
[--C-:B------:R-:W-:Y:S02]  /*2a60*/  HADD2.F32 R106, -RZ, R107.reuse.H0_H0 ;  /* 0x2000006bff6a7230 */ /* 0x100fe40000004100 */
[----:B------:R-:W-:Y:S01]  /*2a70*/  FMUL.FTZ R110, R110, R105 ;  /* 0x000000696e6e7220 */ /* 0x000fe20000410000 */
[----:B------:R-:W-:Y:S02]  /*2a80*/  HADD2.F32 R102, -RZ, R107.H1_H1 ;  /* 0x3000006bff667230 */ /* 0x000fe40000004100 */
[----:B------:R-:W-:Y:S02]  /*2a90*/  HADD2.F32 R104, -RZ, R104.H1_H1 ;  /* 0x30000068ff687230 */ /* 0x000fe40000004100 */
[----:B------:R-:W-:-:S02]  /*2aa0*/  HADD2.F32 R103, -RZ, R5.H0_H0 ;  /* 0x20000005ff677230 */ /* 0x000fc40000004100 */
[--C-:B------:R-:W-:Y:S02]  /*2ab0*/  HADD2.F32 R101, -RZ, R7.reuse.H0_H0 ;  /* 0x20000007ff657230 */ /* 0x100fe40000004100 */
        /* <DEDUP_REMOVED lines=14> */
.L_x_7426:
[----:B------:R-:W-:Y:S01]  /*2ba0*/  FADD.FTZ R191, RZ, R135 ;  /* 0x00000087ffbf7221 */ /* 0x000fe20000010000 */
[----:B------:R-:W0:Y:S01]  /*2bb0*/  S2R R104, SR_TID.X ;  /* 0x0000000000687919 */ /* 0x000e220000002100 */
        /* <DEDUP_REMOVED lines=67> */
[----:B-1----:R-:W-:Y:S06]  /*2ff0*/  BRA.DIV UR9, `(.L_x_7427) ;  /* 0x0000007609807947 */ /* 0x002fec000b800000 */
        /* <DEDUP_REMOVED lines=149> */
.L_x_7461:
[----:B------:R-:W-:Y:S01]  /*3950*/  FMUL.FTZ R0, R100, R100 ;  /* 0x0000006464007220 */ /* 0x000fe20000410000 */
[----:B------:R-:W-:Y:S01]  /*3960*/  ISETP.NE.AND P0, PT, RZ, UR4, PT ;  /* 0x00000004ff007c0c */ /* 0x000fe2000bf05270 */
[----:B-1----:R-:W-:Y:S01]  /*3970*/  FADD.FTZ R191, R180, R191 ;  /* 0x000000bfb4bf7221 */ /* 0x002fe20000010000 */
[----:B------:R-:W-:Y:S02]  /*3980*/  HADD2.F32 R241, -RZ, R128.H0_H0 ;  /* 0x20000080fff17230 */ /* 0x000fe40000004100 */
[----:B------:R-:W-:Y:S01]  /*3990*/  FSEL R101, R0, RZ, P0 ;  /* 0x000000ff00657208 */ /* 0x000fe20000000000 */
[----:B------:R-:W-:Y:S01]  /*39a0*/  FFMA.FTZ R108, R191, R108, UR5 ;  /* 0x00000005bf6c7e23 */ /* 0x000fe2000801006c */
[----:B------:R-:W-:Y:S01]  /*39b0*/  FSEL R102, R100, RZ, !P0 ;  /* 0x000000ff64667208 */ /* 0x000fe20004000000 */
[--C-:B------:R-:W-:Y:S02]  /*39c0*/  HADD2.F32 R243, -RZ, R64.reuse.H0_H0 ;  /* 0x20000040fff37230 */ /* 0x100fe40000004100 */
[----:B------:R-:W-:Y:S01]  /*39d0*/  FADD.FTZ R0, R108, R101 ;  /* 0x000000656c007221 */ /* 0x000fe20000010000 */
[----:B------:R-:W-:-:S02]  /*39e0*/  HADD2.F32 R104, -RZ, R64.H1_H1 ;  /* 0x30000040ff687230 */ /* 0x000fc40000004100 */
[C---:B------:R-:W-:Y:S01]  /*39f0*/  FADD.FTZ R109, -R102.reuse, R135 ;  /* 0x00000087666d7221 */ /* 0x040fe20000010100 */
[C---:B------:R-:W-:Y:S01]  /*3a00*/  FADD.FTZ R247, -R102.reuse, R137 ;  /* 0x0000008966f77221 */ /* 0x040fe20000010100 */
[C---:B------:R-:W-:Y:S01]  /*3a10*/  FADD.FTZ R249, -R102.reuse, R116 ;  /* 0x0000007466f97221 */ /* 0x040fe20000010100 */
[C---:B------:R-:W-:Y:S01]  /*3a20*/  FADD.FTZ R251, -R102.reuse, R139 ;  /* 0x0000008b66fb7221 */ /* 0x040fe20000010100 */
[----:B------:R-:W1:Y:S01]  /*3a30*/  MUFU.RSQ R0, R0 ;  /* 0x0000000000007308 */ /* 0x000e620000001400 */
[C---:B------:R-:W-:Y:S01]  /*3a40*/  FADD.FTZ R211, -R102.reuse, R133 ;  /* 0x0000008566d37221 */ /* 0x040fe20000010100 */
[C---:B------:R-:W-:Y:S01]  /*3a50*/  FADD.FTZ R137, -R102.reuse, R105 ;  /* 0x0000006966897221 */ /* 0x040fe20000010100 */
[C---:B------:R-:W-:Y:S01]  /*3a60*/  FADD.FTZ R199, -R102.reuse, R112 ;  /* 0x0000007066c77221 */ /* 0x040fe20000010100 */
[C---:B------:R-:W-:Y:S01]  /*3a70*/  FADD.FTZ R133, -R102.reuse, R110 ;  /* 0x0000006e66857221 */ /* 0x040fe20000010100 */
[----:B------:R-:W-:Y:S02]  /*3a80*/  HADD2.F32 R105, -RZ, R129.H0_H0 ;  /* 0x20000081ff697230 */ /* 0x000fe40000004100 */
[C---:B------:R-:W-:Y:S01]  /*3a90*/  FADD.FTZ R245, -R102.reuse, R118 ;  /* 0x0000007666f57221 */ /* 0x040fe20000010100 */
[----:B------:R-:W-:Y:S01]  /*3aa0*/  FADD.FTZ R103, -R102, R114 ;  /* 0x0000007266677221 */ /* 0x000fe20000010100 */
[----:B------:R-:W-:-:S02]  /*3ab0*/  HADD2.F32 R112, -RZ, R65.H1_H1 ;  /* 0x30000041ff707230 */ /* 0x000fc40000004100 */
[C---:B------:R-:W-:Y:S01]  /*3ac0*/  FADD.FTZ R207, -R102.reuse, R147 ;  /* 0x0000009366cf7221 */ /* 0x040fe20000010100 */
[C---:B------:R-:W-:Y:S01]  /*3ad0*/  FADD.FTZ R209, -R102.reuse, R141 ;  /* 0x0000008d66d17221 */ /* 0x040fe20000010100 */
[C---:B------:R-:W-:Y:S01]  /*3ae0*/  FADD.FTZ R203, -R102.reuse, R155 ;  /* 0x0000009b66cb7221 */ /* 0x040fe20000010100 */
[C---:B------:R-:W-:Y:S01]  /*3af0*/  FADD.FTZ R205, -R102.reuse, R145 ;  /* 0x0000009166cd7221 */ /* 0x040fe20000010100 */
[C---:B------:R-:W-:Y:S01]  /*3b00*/  FADD.FTZ R201, -R102.reuse, R161 ;  /* 0x000000a166c97221 */ /* 0x040fe20000010100 */
[C---:B------:R-:W-:Y:S01]  /*3b10*/  FADD.FTZ R235, -R102.reuse, R187 ;  /* 0x000000bb66eb7221 */ /* 0x040fe20000010100 */
[----:B------:R-:W-:Y:S01]  /*3b20*/  FADD.FTZ R237, -R102, R183 ;  /* 0x000000b766ed7221 */ /* 0x000fe20000010100 */
[----:B------:R-:W-:Y:S02]  /*3b30*/  HADD2.F32 R114, -RZ, R130.H0_H0 ;  /* 0x20000082ff727230 */ /* 0x000fe40000004100 */
[----:B-1----:R-:W-:Y:S01]  /*3b40*/  FMUL.FTZ R108, R0, R109 ;  /* 0x0000006d006c7220 */ /* 0x002fe20000410000 */
[----:B------:R-:W-:Y:S01]  /*3b50*/  FADD.FTZ R109, -R102, R106 ;  /* 0x0000006a666d7221 */ /* 0x000fe20000010100 */
[----:B------:R-:W-:-:S02]  /*3b60*/  HADD2.F32 R106, -RZ, R129.H1_H1 ;  /* 0x30000081ff6a7230 */ /* 0x000fc40000004100 */
[----:B------:R-:W-:Y:S01]  /*3b70*/  FMUL.FTZ R110, R0, R247 ;  /* 0x000000f7006e7220 */ /* 0x000fe20000410000 */
[----:B------:R-:W-:Y:S01]  /*3b80*/  FFMA.FTZ R108, R108, R241, R243 ;  /* 0x000000f16c6c7223 */ /* 0x000fe200000100f3 */
[----:B------:R-:W-:Y:S02]  /*3b90*/  HADD2.F32 R243, -RZ, R65.H0_H0 ;  /* 0x20000041fff37230 */ /* 0x000fe40000004100 */
[----:B------:R-:W-:Y:S01]  /*3ba0*/  FMUL.FTZ R249, R0, R249 ;  /* 0x000000f900f97220 */ /* 0x000fe20000410000 */
[----:B------:R-:W-:Y:S02]  /*3bb0*/  HADD2.F32 R116, -RZ, R66.H0_H0 ;  /* 0x20000042ff747230 */ /* 0x000fe40000004100 */
        /* <DEDUP_REMOVED lines=46> */
[----:B------:R-:W-:Y:S01]  /*3ea0*/  FMUL.FTZ R251, R0, R251 ;  /* 0x000000fb00fb7220 */ /* 0x000fe20000410000 */
[----:B------:R-:W-:-:S02]  /*3eb0*/  HADD2.F32 R102, -RZ, R128.H1_H1 ;  /* 0x30000080ff667230 */ /* 0x000fc40000004100 */
[----:B------:R-:W-:Y:S01]  /*3ec0*/  FMUL.FTZ R241, R0, R245 ;  /* 0x000000f500f17220 */ /* 0x000fe20000410000 */
[----:B------:R-:W-:Y:S01]  /*3ed0*/  FFMA.FTZ R110, R110, R105, R243 ;  /* 0x000000696e6e7223 */ /* 0x000fe200000100f3 */
        /* <DEDUP_REMOVED lines=9> */
[C---:B------:R-:W-:Y:S01]  /*3f70*/  FMUL.FTZ R103, R0.reuse, R103 ;  /* 0x0000006700677220 */ /* 0x040fe20000410000 */
        /* <DEDUP_REMOVED lines=13> */
[----:B------:R-:W-:-:S02]  /*4050*/  HADD2.F32 R102, -RZ, R92.H1_H1 ;  /* 0x3000005cff667230 */ /* 0x000fc40000004100 */
[----:B------:R-:W-:Y:S01]  /*4060*/  FMUL.FTZ R229, R0, R229 ;  /* 0x000000e500e57220 */ /* 0x000fe20000410000 */
[----:B------:R-:W-:Y:S02]  /*4070*/  HADD2.F32 R104, -RZ, R60.H1_H1 ;  /* 0x3000003cff687230 */ /* 0x000fe40000004100 */
[----:B------:R-:W-:Y:S01]  /*4080*/  FFMA.FTZ R114, R114, R105, R245 ;  /* 0x0000006972727223 */ /* 0x000fe200000100f5 */
[----:B------:R-:W-:Y:S02]  /*4090*/  HADD2.F32 R122, -RZ, R94.H0_H0 ;  /* 0x2000005eff7a7230 */ /* 0x000fe40000004100 */
[----:B------:R-:W-:Y:S01]  /*40a0*/  FFMA.FTZ R195, R195, R118, R120 ;  /* 0x00000076c3c37223 */ /* 0x000fe20000010078 */
[----:B------:R-:W-:Y:S02]  /*40b0*/  HADD2.F32 R124, -RZ, R62.H0_H0 ;  /* 0x2000003eff7c7230 */ /* 0x000fe40000004100 */
        /* <DEDUP_REMOVED lines=36> */
[----:B------:R-:W-:Y:S01]  /*4300*/  FMUL.FTZ R227, R0, R227 ;  /* 0x000000e300e37220 */ /* 0x000fe20000410000 */
[----:B------:R-:W-:Y:S02]  /*4310*/  HADD2.F32 R126, -RZ, R91.H1_H1 ;  /* 0x3000005bff7e7230 */ /* 0x000fe40000004100 */
[----:B------:R-:W-:Y:S01]  /*4320*/  FFMA.FTZ R124, R124, R103, R105 ;  /* 0x000000677c7c7223 */ /* 0x000fe20000010069 */
[----:B------:R-:W-:Y:S02]  /*4330*/  HADD2.F32 R132, -RZ, R59.H1_H1 ;  /* 0x3000003bff847230 */ /* 0x000fe40000004100 */
[----:B------:R-:W-:Y:S01]  /*4340*/  FMUL.FTZ R140, R0, R193 ;  /* 0x000000c1008c7220 */ /* 0x000fe20000410000 */
[----:B------:R-:W-:-:S02]  /*4350*/  HADD2.F32 R134, -RZ, R84.H0_H0 ;  /* 0x20000054ff867230 */ /* 0x000fc40000004100 */
[----:B------:R-:W-:Y:S01]  /*4360*/  FFMA.FTZ R193, R149, R102, R104 ;  /* 0x0000006695c17223 */ /* 0x000fe20000010068 */
[----:B------:R-:W-:Y:S02]  /*4370*/  HADD2.F32 R138, -RZ, R52.H0_H0 ;  /* 0x20000034ff8a7230 */ /* 0x000fe40000004100 */
        /* <DEDUP_REMOVED lines=21> */
[----:B------:R-:W-:-:S02]  /*44d0*/  HADD2.F32 R163, -RZ, R87.H1_H1 ;  /* 0x30000057ffa37230 */ /* 0x000fc40000004100 */
[C---:B------:R-:W-:Y:S01]  /*44e0*/  FMUL.FTZ R146, R0.reuse, R161 ;  /* 0x000000a100927220 */ /* 0x040fe20000410000 */
        /* <DEDUP_REMOVED lines=39> */
[----:B------:R-:W-:Y:S01]  /*4760*/  FMUL.FTZ R158, R0, R215 ;  /* 0x000000d7009e7220 */ /* 0x000fe20000410000 */
[----:B------:R-:W-:Y:S02]  /*4770*/  HADD2.F32 R134, -RZ, R45.H1_H1 ;  /* 0x3000002dff867230 */ /* 0x000fe40000004100 */
[----:B------:R-:W-:Y:S01]  /*4780*/  FFMA.FTZ R152, R152, R103, R105 ;  /* 0x0000006798987223 */ /* 0x000fe20000010069 */
        /* <DEDUP_REMOVED lines=60> */
[----:B0-----:R-:W-:Y:S01]  /*4b50*/  HADD2.F32 R180, -RZ, R70.H0_H0 ;  /* 0x20000046ffb47230 */ /* 0x001fe20000004100 */
[----:B------:R-:W0:Y:S01]  /*4b60*/  @!P2 LDC.64 R104, c[0x0][0x3c0] ;  /* 0x0000f000ff68ab82 */ /* 0x000e220000000a00 */
[----:B------:R-:W-:-:S02]  /*4b70*/  HADD2.F32 R182, -RZ, R38.H0_H0 ;  /* 0x20000026ffb67230 */ /* 0x000fc40000004100 */
[----:B------:R-:W-:Y:S01]  /*4b80*/  FFMA.FTZ R179, R179, R132, R134 ;  /* 0x00000084b3b37223 */ /* 0x000fe20000010086 */
[----:B------:R-:W-:Y:S02]  /*4b90*/  HADD2.F32 R176, -RZ, R69.H1_H1 ;  /* 0x30000045ffb07230 */ /* 0x000fe40000004100 */
[C---:B------:R-:W-:Y:S01]  /*4ba0*/  FMUL.FTZ R111, R0.reuse, R111 ;  /* 0x0000006f006f7220 */ /* 0x040fe20000410000 */
[----:B------:R-:W-:Y:S02]  /*4bb0*/  HADD2.F32 R178, -RZ, R37.H1_H1 ;  /* 0x30000025ffb27230 */ /* 0x000fe40000004100 */
[----:B------:R-:W-:Y:S01]  /*4bc0*/  FFMA.FTZ R180, R133, R180, R182 ;  /* 0x000000b485b47223 */ /* 0x000fe200000100b6 */
[----:B------:R-:W-:Y:S01]  /*4bd0*/  HADD2.F32 R135, -RZ, R68.H0_H0 ;  /* 0x20000044ff877230 */ /* 0x000fe20000004100 */
[----:B------:R-:W1:Y:S01]  /*4be0*/  @!P2 LDC.64 R102, c[0x0][0x3c8] ;  /* 0x0000f200ff66ab82 */ /* 0x000e620000000a00 */
[----:B------:R-:W-:Y:S02]  /*4bf0*/  HADD2.F32 R175, -RZ, R36.H0_H0 ;  /* 0x20000024ffaf7230 */ /* 0x000fe40000004100 */
[----:B------:R-:W-:Y:S01]  /*4c00*/  FMUL.FTZ R170, R0, R239 ;  /* 0x000000ef00aa7220 */ /* 0x000fe20000410000 */
[----:B------:R-:W-:-:S02]  /*4c10*/  HADD2.F32 R172, -RZ, R69.H0_H0 ;  /* 0x20000045ffac7230 */ /* 0x000fc40000004100 */
[----:B------:R-:W-:Y:S01]  /*4c20*/  FFMA.FTZ R181, R111, R176, R178 ;  /* 0x000000b06fb57223 */ /* 0x000fe200000100b2 */
[----:B------:R-:W-:Y:S02]  /*4c30*/  HADD2.F32 R174, -RZ, R37.H0_H0 ;  /* 0x20000025ffae7230 */ /* 0x000fe40000004100 */
[C---:B------:R-:W-:Y:S01]  /*4c40*/  FMUL.FTZ R101, R0.reuse, R101 ;  /* 0x0000006500657220 */ /* 0x040fe20000410000 */
[----:B------:R-:W-:Y:S01]  /*4c50*/  HADD2.F32 R182, -RZ, R71.H0_H0 ;  /* 0x20000047ffb67230 */ /* 0x000fe20000004100 */
[----:B------:R-:W2:Y:S01]  /*4c60*/  LDC.64 R132, c[0x0][0x428] ;  /* 0x00010a00ff847b82 */ /* 0x000ea20000000a00 */
[----:B------:R-:W-:Y:S02]  /*4c70*/  HADD2.F32 R184, -RZ, R39.H0_H0 ;  /* 0x20000027ffb87230 */ /* 0x000fe40000004100 */
[C---:B------:R-:W-:Y:S01]  /*4c80*/  FMUL.FTZ R109, R0.reuse, R109 ;  /* 0x0000006d006d7220 */ /* 0x040fe20000410000 */
[----:B------:R-:W-:Y:S02]  /*4c90*/  HADD2.F32 R176, -RZ, R70.H1_H1 ;  /* 0x30000046ffb07230 */ /* 0x000fe40000004100 */
[----:B------:R-:W-:Y:S01]  /*4ca0*/  FMUL.FTZ R107, R0, R107 ;  /* 0x0000006b006b7220 */ /* 0x000fe20000410000 */
[----:B------:R-:W-:-:S02]  /*4cb0*/  HADD2.F32 R178, -RZ, R38.H1_H1 ;  /* 0x30000026ffb27230 */ /* 0x000fc40000004100 */
[----:B------:R-:W-:Y:S01]  /*4cc0*/  FFMA.FTZ R170, R170, R135, R175 ;  /* 0x00000087aaaa7223 */ /* 0x000fe200000100af */
[----:B------:R-:W-:Y:S01]  /*4cd0*/  FFMA.FTZ R172, R101, R172, R174 ;  /* 0x000000ac65ac7223 */ /* 0x000fe200000100ae */
[----:B0-----:R-:W-:-:S04]  /*4ce0*/  @!P2 IMAD.WIDE R134, R2, 0x4, R104 ;  /* 0x000000040286a825 */ /* 0x001fc800078e0268 */
[----:B------:R-:W-:Y:S01]  /*4cf0*/  FFMA.FTZ R182, R109, R182, R184 ;  /* 0x000000b66db67223 */ /* 0x000fe200000100b8 */
[----:B------:R-:W-:Y:S01]  /*4d00*/  FFMA.FTZ R183, R107, R176, R178 ;  /* 0x000000b06bb77223 */ /* 0x000fe200000100b2 */
[----:B------:R-:W-:Y:S01]  /*4d10*/  F2FP.F16.F32.PACK_AB R109, R195, R116 ;  /* 0x00000074c36d723e */ /* 0x000fe200000000ff */
[----:B------:R-:W-:Y:S02]  /*4d20*/  HADD2.F32 R207, -RZ, R90.H0_H0 ;  /* 0x2000005affcf7230 */ /* 0x000fe40000004100 */
[----:B------:R-:W-:Y:S01]  /*4d30*/  FMUL.FTZ R136, R0, R225 ;  /* 0x000000e100887220 */ /* 0x000fe20000410000 */
[----:B------:R-:W-:Y:S01]  /*4d40*/  HADD2.F32 R209, -RZ, R58.H0_H0 ;  /* 0x2000003affd17230 */ /* 0x000fe20000004100 */
[----:B------:R-:W-:Y:S01]  /*4d50*/  F2FP.F16.F32.PACK_AB R107, R211, R114 ;  /* 0x00000072d36b723e */ /* 0x000fe200000000ff */
[----:B-1----:R-:W-:Y:S01]  /*4d60*/  @!P2 IMAD.WIDE R174, R2, 0x4, R102 ;  /* 0x0000000402aea825 */ /* 0x002fe200078e0266 */
[----:B------:R-:W-:Y:S01]  /*4d70*/  F2FP.F16.F32.PACK_AB R106, R199, R106 ;  /* 0x0000006ac76a723e */ /* 0x000fe200000000ff */
[----:B------:R0:W-:Y:S01]  /*4d80*/  @!P2 STG.E desc[UR6][R134.64], R100 ;  /* 0x000000648600a986 */ /* 0x0001e2000c101906 */
[----:B------:R-:W-:Y:S01]  /*4d90*/  F2FP.F16.F32.PACK_AB R105, R243, R110 ;  /* 0x0000006ef369723e */ /* 0x000fe200000000ff */
[----:B------:R-:W-:Y:S01]  /*4da0*/  FFMA.FTZ R136, R136, R207, R209 ;  /* 0x000000cf88887223 */ /* 0x000fe200000100d1 */
[----:B------:R-:W-:Y:S01]  /*4db0*/  F2FP.F16.F32.PACK_AB R104, R241, R108 ;  /* 0x0000006cf168723e */ /* 0x000fe200000000ff */
[----:B------:R-:W-:Y:S01]  /*4dc0*/  @!P2 STG.E desc[UR6][R174.64], R0 ;  /* 0x00000000ae00a986 */ /* 0x000fe2000c101906 */
[----:B------:R-:W-:-:S02]  /*4dd0*/  HADD2.F32 R205, -RZ, R86.H0_H0 ;  /* 0x20000056ffcd7230 */ /* 0x000fc40000004100 */
[----:B------:R-:W-:Y:S01]  /*4de0*/  FMUL.FTZ R142, R0, R221 ;  /* 0x000000dd008e7220 */ /* 0x000fe20000410000 */
[----:B--2---:R-:W-:-:S04]  /*4df0*/  IMAD.WIDE.U32 R116, R117, 0x10, R132 ;  /* 0x0000001075747825 */ /* 0x004fc800078e0084 */
[C---:B------:R-:W-:Y:S01]  /*4e00*/  FMUL.FTZ R144, R0.reuse, R223 ;  /* 0x000000df00907220 */ /* 0x040fe20000410000 */
[----:B------:R-:W-:Y:S01]  /*4e10*/  FMUL.FTZ R137, R0, R137 ;  /* 0x0000008900897220 */ /* 0x000fe20000410000 */
[----:B------:R-:W-:Y:S01]  /*4e20*/  F2FP.F16.F32.PACK_AB R111, R197, R122 ;  /* 0x0000007ac56f723e */ /* 0x000fe200000000ff */
[----:B------:R-:W-:Y:S01]  /*4e30*/  HADD2.F32 R207, -RZ, R54.H0_H0 ;  /* 0x20000036ffcf7230 */ /* 0x000fe20000004100 */
[----:B------:R1:W-:Y:S01]  /*4e40*/  STG.E.128 desc[UR6][R116.64], R104 ;  /* 0x0000006874007986 */ /* 0x0003e2000c101d06 */
[----:B------:R-:W-:Y:S01]  /*4e50*/  HADD2.F32 R186, -RZ, R71.H1_H1 ;  /* 0x30000047ffba7230 */ /* 0x000fe20000004100 */
[----:B------:R-:W-:Y:S01]  /*4e60*/  F2FP.F16.F32.PACK_AB R110, R143, R118 ;  /* 0x000000768f6e723e */ /* 0x000fe200000000ff */
[----:B------:R-:W-:Y:S02]  /*4e70*/  HADD2.F32 R188, -RZ, R39.H1_H1 ;  /* 0x30000027ffbc7230 */ /* 0x000fe40000004100 */
[----:B------:R-:W-:Y:S01]  /*4e80*/  FFMA.FTZ R142, R142, R205, R207 ;  /* 0x000000cd8e8e7223 */ /* 0x000fe200000100cf */
[----:B------:R-:W-:Y:S01]  /*4e90*/  HADD2.F32 R205, -RZ, R80.H0_H0 ;  /* 0x20000050ffcd7230 */ /* 0x000fe20000004100 */
[----:B------:R-:W-:Y:S01]  /*4ea0*/  F2FP.F16.F32.PACK_AB R108, R153, R112 ;  /* 0x00000070996c723e */ /* 0x000fe200000000ff */
[----:B------:R-:W-:Y:S01]  /*4eb0*/  HADD2.F32 R207, -RZ, R48.H0_H0 ;  /* 0x20000030ffcf7230 */ /* 0x000fe20000004100 */
[----:B0-----:R-:W-:Y:S01]  /*4ec0*/  F2FP.F16.F32.PACK_AB R100, R159, R120 ;  /* 0x000000789f64723e */ /* 0x001fe200000000ff */
[----:B------:R-:W-:-:S04]  /*4ed0*/  IMAD.WIDE.U32 R134, R115, 0x10, R132 ;  /* 0x0000001073867825 */ /* 0x000fc800078e0084 */
[----:B------:R-:W-:Y:S01]  /*4ee0*/  FFMA.FTZ R185, R137, R186, R188 ;  /* 0x000000ba89b97223 */ /* 0x000fe200000100bc */
[----:B------:R-:W-:Y:S01]  /*4ef0*/  F2FP.F16.F32.PACK_AB R103, R203, R140 ;  /* 0x0000008ccb67723e */ /* 0x000fe200000000ff */
[----:B------:R-:W-:Y:S01]  /*4f00*/  FFMA.FTZ R144, R144, R205, R207 ;  /* 0x000000cd90907223 */ /* 0x000fe200000100cf */
[----:B------:R-:W-:Y:S01]  /*4f10*/  F2FP.F16.F32.PACK_AB R102, R193, R136 ;  /* 0x00000088c166723e */ /* 0x000fe200000000ff */
[--C-:B------:R-:W-:Y:S01]  /*4f20*/  IMAD.WIDE.U32 R120, R121, 0x10, R132.reuse ;  /* 0x0000001079787825 */ /* 0x100fe200078e0084 */
[----:B------:R-:W-:Y:S01]  /*4f30*/  F2FP.F16.F32.PACK_AB R101, R191, R124 ;  /* 0x0000007cbf65723e */ /* 0x000fe200000000ff */
[----:B------:R-:W-:Y:S01]  /*4f40*/  STG.E.128 desc[UR6][R134.64], R108 ;  /* 0x0000006c86007986 */ /* 0x000fe2000c101d06 */
[----:B------:R-:W-:Y:S01]  /*4f50*/  F2FP.F16.F32.PACK_AB R112, R149, R126 ;  /* 0x0000007e9570723e */ /* 0x000fe200000000ff */
[----:B-1----:R-:W0:Y:S01]  /*4f60*/  LDC.64 R104, c[0x0][0x380] ;  /* 0x0000e000ff687b82 */ /* 0x002e220000000a00 */
[--C-:B------:R-:W-:Y:S01]  /*4f70*/  IMAD.WIDE.U32 R136, R113, 0x10, R132.reuse ;  /* 0x0000001071887825 */ /* 0x100fe200078e0084 */
[----:B------:R-:W-:Y:S01]  /*4f80*/  F2FP.F16.F32.PACK_AB R115, R157, R146 ;  /* 0x000000929d73723e */ /* 0x000fe200000000ff */
[----:B------:R1:W-:Y:S01]  /*4f90*/  STG.E.128 desc[UR6][R120.64], R100 ;  /* 0x0000006478007986 */ /* 0x0003e2000c101d06 */
[----:B------:R-:W-:Y:S01]  /*4fa0*/  F2FP.F16.F32.PACK_AB R114, R151, R142 ;  /* 0x0000008e9772723e */ /* 0x000fe200000000ff */
[----:B------:R-:W-:Y:S01]  /*4fb0*/  IMAD.WIDE.U32 R118, R119, 0x10, R132 ;  /* 0x0000001077767825 */ /* 0x000fe200078e0084 */
[----:B------:R-:W-:-:S02]  /*4fc0*/  F2FP.F16.F32.PACK_AB R113, R155, R138 ;  /* 0x0000008a9b71723e */ /* 0x000fc400000000ff */
[----:B------:R-:W-:Y:S01]  /*4fd0*/  F2FP.F16.F32.PACK_AB R149, R161, R148 ;  /* 0x00000094a195723e */ /* 0x000fe200000000ff */
[--C-:B------:R-:W-:Y:S01]  /*4fe0*/  IMAD.WIDE.U32 R122, R123, 0x10, R132.reuse ;  /* 0x000000107b7a7825 */ /* 0x100fe200078e0084 */
[----:B------:R-:W-:Y:S01]  /*4ff0*/  F2FP.F16.F32.PACK_AB R151, R163, R152 ;  /* 0x00000098a397723e */ /* 0x000fe200000000ff */
[----:B------:R2:W-:Y:S01]  /*5000*/  STG.E.128 desc[UR6][R118.64], R112 ;  /* 0x0000007076007986 */ /* 0x0005e2000c101d06 */
[----:B------:R-:W-:Y:S01]  /*5010*/  F2FP.F16.F32.PACK_AB R150, R147, R150 ;  /* 0x000000969396723e */ /* 0x000fe200000000ff */
[--C-:B------:R-:W-:Y:S01]  /*5020*/  IMAD.WIDE.U32 R124, R125, 0x10, R132.reuse ;  /* 0x000000107d7c7825 */ /* 0x100fe200078e0084 */
[----:B------:R-:W-:Y:S02]  /*5030*/  F2FP.F16.F32.PACK_AB R148, R145, R144 ;  /* 0x000000909194723e */ /* 0x000fe400000000ff */
[----:B------:R-:W-:Y:S01]  /*5040*/  F2FP.F16.F32.PACK_AB R157, R165, R156 ;  /* 0x0000009ca59d723e */ /* 0x000fe200000000ff */
[----:B------:R-:W-:Y:S01]  /*5050*/  IMAD.WIDE.U32 R132, R127, 0x10, R132 ;  /* 0x000000107f847825 */ /* 0x000fe200078e0084 */
[----:B------:R-:W-:Y:S01]  /*5060*/  F2FP.F16.F32.PACK_AB R159, R169, R160 ;  /* 0x000000a0a99f723e */ /* 0x000fe200000000ff */
[----:B------:R2:W-:Y:S01]  /*5070*/  STG.E.128 desc[UR6][R136.64], R148 ;  /* 0x0000009488007986 */ /* 0x0005e2000c101d06 */
[----:B------:R-:W-:-:S02]  /*5080*/  F2FP.F16.F32.PACK_AB R158, R167, R158 ;  /* 0x0000009ea79e723e */ /* 0x000fc400000000ff */
[----:B------:R-:W-:Y:S02]  /*5090*/  F2FP.F16.F32.PACK_AB R156, R141, R154 ;  /* 0x0000009a8d9c723e */ /* 0x000fe400000000ff */
[----:B------:R-:W-:Y:S02]  /*50a0*/  F2FP.F16.F32.PACK_AB R165, R173, R164 ;  /* 0x000000a4ada5723e */ /* 0x000fe400000000ff */
[----:B------:R-:W-:Y:S01]  /*50b0*/  F2FP.F16.F32.PACK_AB R167, R177, R168 ;  /* 0x000000a8b1a7723e */ /* 0x000fe200000000ff */
[----:B------:R2:W-:Y:S01]  /*50c0*/  STG.E.128 desc[UR6][R122.64], R156 ;  /* 0x0000009c7a007986 */ /* 0x0005e2000c101d06 */
[----:B------:R-:W-:Y:S02]  /*50d0*/  F2FP.F16.F32.PACK_AB R166, R139, R166 ;  /* 0x000000a68ba6723e */ /* 0x000fe400000000ff */
[----:B------:R-:W-:Y:S02]  /*50e0*/  F2FP.F16.F32.PACK_AB R164, R171, R162 ;  /* 0x000000a2aba4723e */ /* 0x000fe400000000ff */
[----:B-1----:R-:W-:-:S02]  /*50f0*/  F2FP.F16.F32.PACK_AB R103, R185, R182 ;  /* 0x000000b6b967723e */ /* 0x002fc400000000ff */
[----:B------:R-:W-:Y:S01]  /*5100*/  F2FP.F16.F32.PACK_AB R102, R183, R180 ;  /* 0x000000b4b766723e */ /* 0x000fe200000000ff */
[----:B------:R2:W-:Y:S01]  /*5110*/  STG.E.128 desc[UR6][R124.64], R164 ;  /* 0x000000a47c007986 */ /* 0x0005e2000c101d06 */
[----:B------:R-:W-:Y:S02]  /*5120*/  F2FP.F16.F32.PACK_AB R101, R181, R172 ;  /* 0x000000acb565723e */ /* 0x000fe400000000ff */
[----:B------:R-:W-:Y:S02]  /*5130*/  F2FP.F16.F32.PACK_AB R100, R179, R170 ;  /* 0x000000aab364723e */ /* 0x000fe400000000ff */
[----:B0-----:R-:W-:-:S03]  /*5140*/  LEA R2, R104, R2, 0x2 ;  /* 0x0000000268027211 */ /* 0x001fc600078e10ff */
[----:B------:R2:W-:Y:S01]  /*5150*/  STG.E.128 desc[UR6][R132.64], R100 ;  /* 0x0000006484007986 */ /* 0x0005e2000c101d06 */
[----:B------:R-:W-:-:S13]  /*5160*/  ISETP.GE.AND P0, PT, R2, R105, PT ;  /* 0x000000690200720c */ /* 0x000fda0003f06270 */
[----:B------:R-:W-:Y:S05]  /*5170*/  @!P0 BRA `(.L_x_7428) ;  /* 0xffffffb400188947 */ /* 0x000fea000383ffff */
[----:B------:R-:W-:Y:S05]  /*5180*/  EXIT ;  /* 0x000000000000794d */ /* 0x000fea0003800000 */
.L_x_7407:
[----:B------:R-:W1:Y:S01]  /*5190*/  LDCU.64 UR4, c[0x0][0x3a0] ;  /* 0x00007400ff0477ac */ /* 0x000e620008000a00 */
[----:B------:R-:W2:Y:S01]  /*51a0*/  LDCU UR8, c[0x0][0x388] ;  /* 0x00007100ff0877ac */ /* 0x000ea20008000800 */
[----:B------:R-:W3:Y:S01]  /*51b0*/  LDCU.U8 UR9, c[0x0][0x410] ;  /* 0x00008200ff0977ac */ /* 0x000ee20008000000 */
[----:B------:R-:W4:Y:S01]  /*51c0*/  LDCU UR10, c[0x0][0x448] ;  /* 0x00008900ff0a77ac */ /* 0x000f220008000800 */
[----:B-1----:R-:W-:-:S04]  /*51d0*/  UISETP.NE.U32.AND UP0, UPT, UR4, URZ, UPT ;  /* 0x000000ff0400728c */ /* 0x002fc8000bf05070 */
[----:B------:R-:W-:Y:S01]  /*51e0*/  UISETP.NE.AND.EX UP0, UPT, UR5, URZ, UPT, UP0 ;  /* 0x000000ff0500728c */ /* 0x000fe2000bf05300 */
[----:B------:R-:W1:Y:S05]  /*51f0*/  LDCU.64 UR4, c[0x0][0x3a0] ;  /* 0x00007400ff0477ac */ /* 0x000e6a0008000a00 */
[----:B--234-:R-:W-:-:S13]  /*5200*/  PLOP3.LUT P1, PT, PT, PT, UP0, 0x80, 0x8 ;  /* 0x000000000008781c */ /* 0x01cfda0003f2f008 */
.L_x_7449:
[----:B---3--:R-:W2:Y:S01]  /*5210*/  LDC.64 R100, c[0x0][0x3e0] ;  /* 0x0000f800ff647b82 */ /* 0x008ea20000000a00 */
[----:B------:R-:W-:-:S05]  /*5220*/  IMAD R0, R2, UR8, RZ ;  /* 0x0000000802007c24 */ /* 0x000fca000f8e02ff */
[----:B------:R-:W-:Y:S02]  /*5230*/  SHF.R.S32.HI R103, RZ, 0x1f, R0 ;  /* 0x0000001fff677819 */ /* 0x000fe40000011400 */
[----:B------:R-:W3:Y:S02]  /*5240*/  LDC.64 R110, c[0x0][0x390] ;  /* 0x0000e400ff6e7b82 */ /* 0x000ee40000000a00 */
[----:B------:R-:W-:-:S04]  /*5250*/  LEA.HI R0, R103, R0, RZ, 0x3 ;  /* 0x0000000067007211 */ /* 0x000fc800078f18ff */
[----:B------:R-:W-:Y:S01]  /*5260*/  LEA.HI.SX32 R119, R0, R3, 0x1d ;  /* 0x0000000300777211 */ /* 0x000fe200078feaff */
[----:B--2---:R-:W-:-:S05]  /*5270*/  IMAD.WIDE R100, R2, 0x2, R100 ;  /* 0x0000000202647825 */ /* 0x004fca00078e0264 */
[----:B------:R-:W2:Y:S01]  /*5280*/  LDG.E.U16 R0, desc[UR6][R100.64] ;  /* 0x0000000664007981 */ /* 0x000ea2000c1e1500 */
[----:B---3--:R-:W-:-:S05]  /*5290*/  IMAD.WIDE.U32 R102, R119, 0x10, R110 ;  /* 0x0000001077667825 */ /* 0x008fca00078e006e */
[----:B-----5:R3:W5:Y:S01]  /*52a0*/  LDG.E.128 R120, desc[UR6][R102.64] ;  /* 0x0000000666787981 */ /* 0x020762000c1e1d00 */
[----:B------:R-:W-:Y:S01]  /*52b0*/  BSSY.RECONVERGENT B0, `(.L_x_7429) ;  /* 0x0000057000007945 */ /* 0x000fe20003800200 */
[----:B--2---:R-:W-:-:S03]  /*52c0*/  HADD2.F32 R0, -RZ, R0.H0_H0 ;  /* 0x20000000ff007230 */ /* 0x004fc60000004100 */
[----:B---3--:R-:W-:Y:S05]  /*52d0*/  @!P1 BRA `(.L_x_7430) ;  /* 0x0000000000c09947 */ /* 0x008fea0003800000 */
[----:B0-----:R-:W0:Y:S02]  /*52e0*/  LDC.64 R96, c[0x0][0x3a0] ;  /* 0x0000e800ff607b82 */ /* 0x001e240000000a00 */
[----:B0-----:R-:W-:-:S06]  /*52f0*/  IMAD.WIDE.U32 R96, R119, 0x10, R96 ;  /* 0x0000001077607825 */ /* 0x001fcc00078e0060 */
[----:B------:R-:W2:Y:S01]  /*5300*/  LDG.E.128 R96, desc[UR6][R96.64] ;  /* 0x0000000660607981 */ /* 0x000ea2000c1e1d00 */
[----:B-----5:R-:W-:Y:S02]  /*5310*/  HADD2.F32 R101, -RZ, R120.H0_H0 ;  /* 0x20000078ff657230 */ /* 0x020fe40000004100 */
[----:B------:R-:W-:Y:S02]  /*5320*/  HADD2.F32 R105, -RZ, R121.H0_H0 ;  /* 0x20000079ff697230 */ /* 0x000fe40000004100 */
[----:B------:R-:W-:Y:S02]  /*5330*/  HADD2.F32 R109, -RZ, R122.H0_H0 ;  /* 0x2000007aff6d7230 */ /* 0x000fe40000004100 */
        /* <DEDUP_REMOVED lines=8> */
[----:B------:R-:W-:Y:S02]  /*53c0*/  HADD2.F32 R139, -RZ, R35.H0_H0 ;  /* 0x20000023ff8b7230 */ /* 0x000fe40000004100 */
[----:B------:R-:W-:Y:S02]  /*53d0*/  HADD2.F32 R103, -RZ, R120.H1_H1 ;  /* 0x30000078ff677230 */ /* 0x000fe40000004100 */
[----:B------:R-:W-:-:S02]  /*53e0*/  HADD2.F32 R107, -RZ, R121.H1_H1 ;  /* 0x30000079ff6b7230 */ /* 0x000fc40000004100 */
[----:B------:R-:W-:Y:S02]  /*53f0*/  HADD2.F32 R113, -RZ, R122.H1_H1 ;  /* 0x3000007aff717230 */ /* 0x000fe40000004100 */
[C---:B------:R-:W-:Y:S01]  /*5400*/  FMUL.FTZ R103, R0.reuse, R103 ;  /* 0x0000006700677220 */ /* 0x040fe20000410000 */
[----:B------:R-:W-:Y:S02]  /*5410*/  HADD2.F32 R117, -RZ, R123.H1_H1 ;  /* 0x3000007bff757230 */ /* 0x000fe40000004100 */
[C---:B------:R-:W-:Y:S01]  /*5420*/  FMUL.FTZ R107, R0.reuse, R107 ;  /* 0x0000006b006b7220 */ /* 0x040fe20000410000 */
[C---:B------:R-:W-:Y:S02]  /*5430*/  FMUL.FTZ R113, R0.reuse, R113 ;  /* 0x0000007100717220 */ /* 0x040fe40000410000 */
[----:B------:R-:W-:Y:S01]  /*5440*/  FMUL.FTZ R117, R0, R117 ;  /* 0x0000007500757220 */ /* 0x000fe20000410000 */
[----:B--2---:R-:W-:Y:S02]  /*5450*/  HADD2.F32 R100, -RZ, R96.H0_H0 ;  /* 0x20000060ff647230 */ /* 0x004fe40000004100 */
[----:B------:R-:W-:-:S02]  /*5460*/  HADD2.F32 R102, -RZ, R97.H0_H0 ;  /* 0x20000061ff667230 */ /* 0x000fc40000004100 */
[----:B------:R-:W-:Y:S02]  /*5470*/  HADD2.F32 R104, -RZ, R98.H0_H0 ;  /* 0x20000062ff687230 */ /* 0x000fe40000004100 */
[----:B------:R-:W-:Y:S01]  /*5480*/  FFMA.FTZ R145, R145, R101, R100 ;  /* 0x0000006591917223 */ /* 0x000fe20000010064 */
[----:B------:R-:W-:Y:S02]  /*5490*/  HADD2.F32 R106, -RZ, R99.H0_H0 ;  /* 0x20000063ff6a7230 */ /* 0x000fe40000004100 */
[----:B------:R-:W-:Y:S01]  /*54a0*/  FFMA.FTZ R147, R147, R105, R102 ;  /* 0x0000006993937223 */ /* 0x000fe20000010066 */
[----:B------:R-:W-:Y:S02]  /*54b0*/  HADD2.F32 R101, -RZ, R32.H1_H1 ;  /* 0x30000020ff657230 */ /* 0x000fe40000004100 */
[----:B------:R-:W-:Y:S01]  /*54c0*/  FFMA.FTZ R149, R149, R109, R104 ;  /* 0x0000006d95957223 */ /* 0x000fe20000010068 */
[----:B------:R-:W-:Y:S02]  /*54d0*/  HADD2.F32 R105, -RZ, R33.H1_H1 ;  /* 0x30000021ff697230 */ /* 0x000fe40000004100 */
[----:B------:R-:W-:Y:S01]  /*54e0*/  FFMA.FTZ R139, R139, R115, R106 ;  /* 0x000000738b8b7223 */ /* 0x000fe2000001006a */
[----:B------:R-:W-:-:S02]  /*54f0*/  HADD2.F32 R109, -RZ, R34.H1_H1 ;  /* 0x30000022ff6d7230 */ /* 0x000fc40000004100 */
[----:B------:R-:W-:Y:S02]  /*5500*/  HADD2.F32 R115, -RZ, R35.H1_H1 ;  /* 0x30000023ff737230 */ /* 0x000fe40000004100 */
[----:B------:R-:W-:Y:S02]  /*5510*/  HADD2.F32 R114, -RZ, R99.H1_H1 ;  /* 0x30000063ff727230 */ /* 0x000fe40000004100 */
        /* <DEDUP_REMOVED lines=12> */
.L_x_7430:
[----:B-----5:R-:W-:Y:S02]  /*55e0*/  HADD2.F32 R105, -RZ, R121.H0_H0 ;  /* 0x20000079ff697230 */ /* 0x020fe40000004100 */
[----:B------:R-:W-:Y:S02]  /*55f0*/  HADD2.F32 R113, -RZ, R123.H0_H0 ;  /* 0x2000007bff717230 */ /* 0x000fe40000004100 */
[--C-:B------:R-:W-:Y:S02]  /*5600*/  HADD2.F32 R101, -RZ, R120.reuse.H0_H0 ;  /* 0x20000078ff657230 */ /* 0x100fe40000004100 */
[C---:B------:R-:W-:Y:S01]  /*5610*/  FMUL.FTZ R105, R0.reuse, R105 ;  /* 0x0000006900697220 */ /* 0x040fe20000410000 */
[----:B------:R-:W-:Y:S02]  /*5620*/  HADD2.F32 R103, -RZ, R120.H1_H1 ;  /* 0x30000078ff677230 */ /* 0x000fe40000004100 */
[----:B------:R-:W-:Y:S01]  /*5630*/  FMUL.FTZ R113, R0, R113 ;  /* 0x0000007100717220 */ /* 0x000fe20000410000 */
[----:B------:R-:W-:-:S02]  /*5640*/  HADD2.F32 R121, -RZ, R121.H1_H1 ;  /* 0x30000079ff797230 */ /* 0x000fc40000004100 */
[C---:B------:R-:W-:Y:S01]  /*5650*/  FMUL.FTZ R101, R0.reuse, R101 ;  /* 0x0000006500657220 */ /* 0x040fe20000410000 */
[--C-:B------:R-:W-:Y:S02]  /*5660*/  HADD2.F32 R107, -RZ, R122.reuse.H0_H0 ;  /* 0x2000007aff6b7230 */ /* 0x100fe40000004100 */
[C---:B------:R-:W-:Y:S01]  /*5670*/  FMUL.FTZ R103, R0.reuse, R103 ;  /* 0x0000006700677220 */ /* 0x040fe20000410000 */
[----:B------:R-:W-:Y:S02]  /*5680*/  HADD2.F32 R109, -RZ, R122.H1_H1 ;  /* 0x3000007aff6d7230 */ /* 0x000fe40000004100 */
[C---:B------:R-:W-:Y:S01]  /*5690*/  FMUL.FTZ R121, R0.reuse, R121 ;  /* 0x0000007900797220 */ /* 0x040fe20000410000 */
[----:B------:R-:W-:Y:S02]  /*56a0*/  HADD2.F32 R123, -RZ, R123.H1_H1 ;  /* 0x3000007bff7b7230 */ /* 0x000fe40000004100 */
[----:B------:R-:W-:Y:S01]  /*56b0*/  FMUL.FTZ R107, R0, R107 ;  /* 0x0000006b006b7220 */ /* 0x000fe20000410000 */
[----:B------:R-:W-:-:S02]  /*56c0*/  HADD2.F32 R100, -RZ, R32.H0_H0 ;  /* 0x20000020ff647230 */ /* 0x000fc40000004100 */
[C---:B------:R-:W-:Y:S01]  /*56d0*/  FMUL.FTZ R109, R0.reuse, R109 ;  /* 0x0000006d006d7220 */ /* 0x040fe20000410000 */
[----:B------:R-:W-:Y:S02]  /*56e0*/  HADD2.F32 R102, -RZ, R33.H0_H0 ;  /* 0x20000021ff667230 */ /* 0x000fe40000004100 */
[----:B------:R-:W-:Y:S01]  /*56f0*/  FMUL.FTZ R123, R0, R123 ;  /* 0x0000007b007b7220 */ /* 0x000fe20000410000 */
[----:B------:R-:W-:Y:S02]  /*5700*/  HADD2.F32 R104, -RZ, R34.H0_H0 ;  /* 0x20000022ff687230 */ /* 0x000fe40000004100 */
[----:B------:R-:W-:Y:S01]  /*5710*/  FMUL.FTZ R145, R100, R101 ;  /* 0x0000006564917220 */ /* 0x000fe20000410000 */
        /* <DEDUP_REMOVED lines=16> */
.L_x_7431:
[----:B-1----:R-:W-:Y:S05]  /*5820*/  BSYNC.RECONVERGENT B0 ;  /* 0x0000000000007941 */ /* 0x002fea0003800200 */
.L_x_7429:
[----:B------:R-:W1:Y:S01]  /*5830*/  LDC.64 R108, c[0x0][0x3a8] ;  /* 0x0000ea00ff6c7b82 */ /* 0x000e620000000a00 */
[----:B------:R-:W-:-:S05]  /*5840*/  IADD3 R117, PT, PT, R119, 0x20, RZ ;  /* 0x0000002077757810 */ /* 0x000fca0007ffe0ff */
[----:B------:R-:W-:Y:S02]  /*5850*/  IMAD.WIDE.U32 R102, R117, 0x10, R110 ;  /* 0x0000001075667825 */ /* 0x000fe400078e006e */
[----:B------:R-:W2:Y:S02]  /*5860*/  @P1 LDC.64 R104, c[0x0][0x3a0] ;  /* 0x0000e800ff681b82 */ /* 0x000ea40000000a00 */
[----:B-1----:R-:W-:-:S05]  /*5870*/  IMAD.WIDE.U32 R100, R119, 0x10, R108 ;  /* 0x0000001077647825 */ /* 0x002fca00078e006c */
[----:B------:R1:W-:Y:S01]  /*5880*/  STG.E.128 desc[UR6][R100.64], R132 ;  /* 0x0000008464007986 */ /* 0x0003e2000c101d06 */
[----:B--2---:R-:W-:-:S03]  /*5890*/  @P1 IMAD.WIDE.U32 R104, R117, 0x10, R104 ;  /* 0x0000001075681825 */ /* 0x004fc600078e0068 */
[----:B------:R1:W5:Y:S04]  /*58a0*/  LDG.E.128 R140, desc[UR6][R102.64] ;  /* 0x00000006668c7981 */ /* 0x000368000c1e1d00 */
[----:B0-----:R1:W5:Y:S01]  /*58b0*/  @P1 LDG.E.128 R96, desc[UR6][R104.64] ;  /* 0x0000000668601981 */ /* 0x001362000c1e1d00 */
[----:B------:R-:W-:Y:S04]  /*58c0*/  BSSY.RECONVERGENT B0, `(.L_x_7432) ;  /* 0x0000053000007945 */ /* 0x000fe80003800200 */
[----:B------:R-:W-:Y:S05]  /*58d0*/  @!P1 BRA `(.L_x_7433) ;  /* 0x0000000000b49947 */ /* 0x000fea0003800000 */
[----:B-1---5:R-:W-:Y:S02]  /*58e0*/  HADD2.F32 R101, -RZ, R140.H0_H0 ;  /* 0x2000008cff657230 */ /* 0x022fe40000004100 */
[----:B------:R-:W-:Y:S02]  /*58f0*/  HADD2.F32 R105, -RZ, R141.H0_H0 ;  /* 0x2000008dff697230 */ /* 0x000fe40000004100 */
[----:B------:R-:W-:Y:S02]  /*5900*/  HADD2.F32 R113, -RZ, R142.H0_H0 ;  /* 0x2000008eff717230 */ /* 0x000fe40000004100 */
[C---:B------:R-:W-:Y:S01]  /*5910*/  FMUL.FTZ R101, R0.reuse, R101 ;  /* 0x0000006500657220 */ /* 0x040fe20000410000 */
[----:B------:R-:W-:Y:S02]  /*5920*/  HADD2.F32 R121, -RZ, R143.H0_H0 ;  /* 0x2000008fff797230 */ /* 0x000fe40000004100 */
[----:B------:R-:W-:Y:S01]  /*5930*/  FMUL.FTZ R105, R0, R105 ;  /* 0x0000006900697220 */ /* 0x000fe20000410000 */
[----:B------:R-:W-:-:S02]  /*5940*/  HADD2.F32 R107, -RZ, R141.H1_H1 ;  /* 0x3000008dff6b7230 */ /* 0x000fc40000004100 */
[C---:B------:R-:W-:Y:S01]  /*5950*/  FMUL.FTZ R113, R0.reuse, R113 ;  /* 0x0000007100717220 */ /* 0x040fe20000410000 */
[----:B------:R-:W-:Y:S02]  /*5960*/  HADD2.F32 R155, -RZ, R28.H0_H0 ;  /* 0x2000001cff9b7230 */ /* 0x000fe40000004100 */
[C---:B------:R-:W-:Y:S01]  /*5970*/  FMUL.FTZ R121, R0.reuse, R121 ;  /* 0x0000007900797220 */ /* 0x040fe20000410000 */
[----:B------:R-:W-:Y:S02]  /*5980*/  HADD2.F32 R100, -RZ, R96.H0_H0 ;  /* 0x20000060ff647230 */ /* 0x000fe40000004100 */
[----:B------:R-:W-:Y:S01]  /*5990*/  FMUL.FTZ R107, R0, R107 ;  /* 0x0000006b006b7220 */ /* 0x000fe20000410000 */
[----:B------:R-:W-:Y:S02]  /*59a0*/  HADD2.F32 R151, -RZ, R29.H0_H0 ;  /* 0x2000001dff977230 */ /* 0x000fe40000004100 */
[----:B------:R-:W-:Y:S02]  /*59b0*/  HADD2.F32 R102, -RZ, R97.H0_H0 ;  /* 0x20000061ff667230 */ /* 0x000fe40000004100 */
[----:B------:R-:W-:Y:S01]  /*59c0*/  FFMA.FTZ R155, R155, R101, R100 ;  /* 0x000000659b9b7223 */ /* 0x000fe20000010064 */
        /* <DEDUP_REMOVED lines=10> */
[C---:B------:R-:W-:Y:S01]  /*5a70*/  FMUL.FTZ R103, R0.reuse, R103 ;  /* 0x0000006700677220 */ /* 0x040fe20000410000 */
[----:B------:R-:W-:Y:S02]  /*5a80*/  HADD2.F32 R101, -RZ, R28.H1_H1 ;  /* 0x3000001cff657230 */ /* 0x000fe40000004100 */
[C---:B------:R-:W-:Y:S01]  /*5a90*/  FMUL.FTZ R115, R0.reuse, R115 ;  /* 0x0000007300737220 */ /* 0x040fe20000410000 */
        /* <DEDUP_REMOVED lines=17> */
.L_x_7433:
[----:B-----5:R-:W-:Y:S02]  /*5bb0*/  HADD2.F32 R121, -RZ, R143.H0_H0 ;  /* 0x2000008fff797230 */ /* 0x020fe40000004100 */
[--C-:B-1----:R-:W-:Y:S02]  /*5bc0*/  HADD2.F32 R101, -RZ, R140.reuse.H0_H0 ;  /* 0x2000008cff657230 */ /* 0x102fe40000004100 */
[----:B------:R-:W-:Y:S02]  /*5bd0*/  HADD2.F32 R103, -RZ, R140.H1_H1 ;  /* 0x3000008cff677230 */ /* 0x000fe40000004100 */
[C---:B------:R-:W-:Y:S01]  /*5be0*/  FMUL.FTZ R121, R0.reuse, R121 ;  /* 0x0000007900797220 */ /* 0x040fe20000410000 */
[--C-:B------:R-:W-:Y:S02]  /*5bf0*/  HADD2.F32 R105, -RZ, R141.reuse.H0_H0 ;  /* 0x2000008dff697230 */ /* 0x100fe40000004100 */
        /* <DEDUP_REMOVED lines=31> */
.L_x_7434:
[----:B------:R-:W-:Y:S05]  /*5df0*/  BSYNC.RECONVERGENT B0 ;  /* 0x0000000000007941 */ /* 0x000fea0003800200 */
.L_x_7432:
        /* <DEDUP_REMOVED lines=55> */
.L_x_7436:
[----:B-----5:R-:W-:Y:S02]  /*6170*/  HADD2.F32 R113, -RZ, R101.H0_H0 ;  /* 0x20000065ff717230 */ /* 0x020fe40000004100 */
[----:B------:R-:W-:Y:S02]  /*6180*/  HADD2.F32 R125, -RZ, R103.H0_H0 ;  /* 0x20000067ff7d7230 */ /* 0x000fe40000004100 */
[--C-:B-1----:R-:W-:Y:S02]  /*6190*/  HADD2.F32 R105, -RZ, R100.reuse.H0_H0 ;  /* 0x20000064ff697230 */ /* 0x102fe40000004100 */
        /* <DEDUP_REMOVED lines=33> */
.L_x_7437:
[----:B------:R-:W-:Y:S05]  /*63b0*/  BSYNC.RECONVERGENT B0 ;  /* 0x0000000000007941 */ /* 0x000fea0003800200 */
.L_x_7435:
        /* <DEDUP_REMOVED lines=12> */
[----:B0----5:R-:W-:Y:S02]  /*6480*/  HADD2.F32 R101, -RZ, R104.H0_H0 ;  /* 0x20000068ff657230 */ /* 0x021fe40000004100 */
        /* <DEDUP_REMOVED lines=44> */
.L_x_7438:
[----:B-----5:R-:W-:Y:S02]  /*6750*/  HADD2.F32 R121, -RZ, R105.H0_H0 ;  /* 0x20000069ff797230 */ /* 0x020fe40000004100 */
[----:B------:R-:W-:Y:S02]  /*6760*/  HADD2.F32 R127, -RZ, R107.H0_H0 ;  /* 0x2000006bff7f7230 */ /* 0x000fe40000004100 */
[--C-:B0-----:R-:W-:Y:S02]  /*6770*/  HADD2.F32 R101, -RZ, R104.reuse.H0_H0 ;  /* 0x20000068ff657230 */ /* 0x101fe40000004100 */
        /* <DEDUP_REMOVED lines=33> */
.L_x_7439:
        /* <DEDUP_REMOVED lines=54> */
.L_x_7440:
        /* <DEDUP_REMOVED lines=36> */
.L_x_7441:
        /* <DEDUP_REMOVED lines=21> */
[----:B------:R-:W-:Y:S01]  /*7080*/  FFMA.FTZ R181, R100, R101, R181 ;  /* 0x0000006564b57223 */ /* 0x000fe200000100b5 */
[----:B------:R-:W-:Y:S02]  /*7090*/  HADD2.F32 R158, -RZ, R14.H0_H0 ;  /* 0x2000000eff9e7230 */ /* 0x000fe40000004100 */
[----:B------:R-:W-:-:S02]  /*70a0*/  HADD2.F32 R177, -RZ, R98.H0_H0 ;  /* 0x20000062ffb17230 */ /* 0x000fc40000004100 */
[----:B------:R-:W-:Y:S01]  /*70b0*/  FFMA.FTZ R179, R102, R125, R179 ;  /* 0x0000007d66b37223 */ /* 0x000fe200000100b3 */
[----:B------:R-:W-:Y:S02]  /*70c0*/  HADD2.F32 R156, -RZ, R15.H0_H0 ;  /* 0x2000000fff9c7230 */ /* 0x000fe40000004100 */
[----:B------:R-:W-:Y:S02]  /*70d0*/  HADD2.F32 R183, -RZ, R99.H0_H0 ;  /* 0x20000063ffb77230 */ /* 0x000fe40000004100 */
[----:B------:R-:W-:Y:S01]  /*70e0*/  FFMA.FTZ R158, R158, R127, R177 ;  /* 0x0000007f9e9e7223 */ /* 0x000fe200000100b1 */
[----:B------:R-:W-:Y:S02]  /*70f0*/  HADD2.F32 R103, -RZ, R104.H1_H1 ;  /* 0x30000068ff677230 */ /* 0x000fe40000004100 */
[----:B------:R-:W-:Y:S02]  /*7100*/  HADD2.F32 R105, -RZ, R105.H1_H1 ;  /* 0x30000069ff697230 */ /* 0x000fe40000004100 */
[----:B------:R-:W-:Y:S01]  /*7110*/  FFMA.FTZ R156, R156, R135, R183 ;  /* 0x000000879c9c7223 */ /* 0x000fe200000100b7 */
[----:B------:R-:W-:-:S02]  /*7120*/  HADD2.F32 R133, -RZ, R106.H1_H1 ;  /* 0x3000006aff857230 */ /* 0x000fc40000004100 */
[C---:B------:R-:W-:Y:S01]  /*7130*/  FMUL.FTZ R103, R0.reuse, R103 ;  /* 0x0000006700677220 */ /* 0x040fe20000410000 */
        /* <DEDUP_REMOVED lines=12> */
[----:B------:R-:W-:Y:S02]  /*7200*/  HADD2.F32 R102, -RZ, R15.H1_H1 ;  /* 0x3000000fff667230 */ /* 0x000fe40000004100 */
[----:B------:R-:W-:-:S02]  /*7210*/  HADD2.F32 R135, -RZ, R99.H1_H1 ;  /* 0x30000063ff877230 */ /* 0x000fc40000004100 */
[----:B------:R-:W-:Y:S01]  /*7220*/  FFMA.FTZ R177, R100, R177, R127 ;  /* 0x000000b164b17223 */ /* 0x000fe2000001007f */
[----:B------:R-:W-:Y:S02]  /*7230*/  F2FP.F16.F32.PACK_AB R101, R160, R179 ;  /* 0x000000b3a065723e */ /* 0x000fe400000000ff */
[----:B------:R-:W-:Y:S01]  /*7240*/  F2FP.F16.F32.PACK_AB R100, R162, R181 ;  /* 0x000000b5a264723e */ /* 0x000fe200000000ff */
[----:B------:R-:W-:Y:S01]  /*7250*/  FFMA.FTZ R133, R102, R107, R135 ;  /* 0x0000006b66857223 */ /* 0x000fe20000010087 */
[----:B------:R-:W-:-:S04]  /*7260*/  F2FP.F16.F32.PACK_AB R102, R177, R158 ;  /* 0x0000009eb166723e */ /* 0x000fc800000000ff */
[----:B------:R-:W-:Y:S01]  /*7270*/  F2FP.F16.F32.PACK_AB R103, R133, R156 ;  /* 0x0000009c8567723e */ /* 0x000fe200000000ff */
[----:B------:R-:W-:Y:S06]  /*7280*/  BRA `(.L_x_7443) ;  /* 0x0000000000907947 */ /* 0x000fec0003800000 */
.L_x_7442:
[----:B-1---5:R-:W-:Y:S02]  /*7290*/  HADD2.F32 R101, -RZ, R104.H0_H0 ;  /* 0x20000068ff657230 */ /* 0x022fe40000004100 */
[----:B------:R-:W-:Y:S02]  /*72a0*/  HADD2.F32 R125, -RZ, R105.H0_H0 ;  /* 0x20000069ff7d7230 */ /* 0x000fe40000004100 */
[----:B------:R-:W-:Y:S02]  /*72b0*/  HADD2.F32 R100, -RZ, R12.H0_H0 ;  /* 0x2000000cff647230 */ /* 0x000fe40000004100 */
[C---:B------:R-:W-:Y:S01]  /*72c0*/  FMUL.FTZ R101, R0.reuse, R101 ;  /* 0x0000006500657220 */ /* 0x040fe20000410000 */
[----:B------:R-:W-:Y:S02]  /*72d0*/  HADD2.F32 R102, -RZ, R13.H0_H0 ;  /* 0x2000000dff667230 */ /* 0x000fe40000004100 */
[----:B------:R-:W-:Y:S01]  /*72e0*/  FMUL.FTZ R125, R0, R125 ;  /* 0x0000007d007d7220 */ /* 0x000fe20000410000 */
[----:B------:R-:W-:-:S02]  /*72f0*/  HADD2.F32 R135, -RZ, R107.H0_H0 ;  /* 0x2000006bff877230 */ /* 0x000fc40000004100 */
[----:B------:R-:W-:Y:S01]  /*7300*/  FMUL.FTZ R181, R100, R101 ;  /* 0x0000006564b57220 */ /* 0x000fe20000410000 */
[----:B------:R-:W-:Y:S02]  /*7310*/  HADD2.F32 R103, -RZ, R104.H1_H1 ;  /* 0x30000068ff677230 */ /* 0x000fe40000004100 */
[----:B------:R-:W-:Y:S01]  /*7320*/  FMUL.FTZ R179, R102, R125 ;  /* 0x0000007d66b37220 */ /* 0x000fe20000410000 */
[----:B------:R-:W-:Y:S02]  /*7330*/  HADD2.F32 R105, -RZ, R105.H1_H1 ;  /* 0x30000069ff697230 */ /* 0x000fe40000004100 */
[C---:B------:R-:W-:Y:S01]  /*7340*/  FMUL.FTZ R135, R0.reuse, R135 ;  /* 0x0000008700877220 */ /* 0x040fe20000410000 */
[--C-:B------:R-:W-:Y:S02]  /*7350*/  HADD2.F32 R127, -RZ, R106.reuse.H0_H0 ;  /* 0x2000006aff7f7230 */ /* 0x100fe40000004100 */
        /* <DEDUP_REMOVED lines=23> */
.L_x_7443:
        /* <DEDUP_REMOVED lines=36> */
[----:B------:R-:W-:Y:S02]  /*7710*/  HADD2.F32 R100, -RZ, R8.H1_H1 ;  /* 0x30000008ff647230 */ /* 0x000fe40000004100 */
[----:B------:R-:W-:Y:S02]  /*7720*/  HADD2.F32 R187, -RZ, R96.H1_H1 ;  /* 0x30000060ffbb7230 */ /* 0x000fe40000004100 */
[----:B------:R-:W-:Y:S01]  /*7730*/  FFMA.FTZ R168, R168, R127, R189 ;  /* 0x0000007fa8a87223 */ /* 0x000fe200000100bd */
[----:B------:R-:W-:Y:S02]  /*7740*/  HADD2.F32 R102, -RZ, R9.H1_H1 ;  /* 0x30000009ff667230 */ /* 0x000fe40000004100 */
[----:B------:R-:W-:-:S02]  /*7750*/  HADD2.F32 R185, -RZ, R97.H1_H1 ;  /* 0x30000061ffb97230 */ /* 0x000fc40000004100 */
[----:B------:R-:W-:Y:S01]  /*7760*/  FFMA.FTZ R187, R100, R103, R187 ;  /* 0x0000006764bb7223 */ /* 0x000fe200000100bb */
[----:B------:R-:W-:Y:S02]  /*7770*/  HADD2.F32 R104, -RZ, R10.H1_H1 ;  /* 0x3000000aff687230 */ /* 0x000fe40000004100 */
[----:B------:R-:W-:Y:S02]  /*7780*/  HADD2.F32 R101, -RZ, R98.H1_H1 ;  /* 0x30000062ff657230 */ /* 0x000fe40000004100 */
[----:B------:R-:W-:Y:S01]  /*7790*/  FFMA.FTZ R185, R102, R105, R185 ;  /* 0x0000006966b97223 */ /* 0x000fe200000100b9 */
[----:B------:R-:W-:Y:S01]  /*77a0*/  HADD2.F32 R106, -RZ, R11.H1_H1 ;  /* 0x3000000bff6a7230 */ /* 0x000fe20000004100 */
[----:B------:R-:W-:Y:S01]  /*77b0*/  F2FP.F16.F32.PACK_AB R100, R187, R170 ;  /* 0x000000aabb64723e */ /* 0x000fe200000000ff */
[----:B------:R-:W-:Y:S02]  /*77c0*/  HADD2.F32 R135, -RZ, R99.H1_H1 ;  /* 0x30000063ff877230 */ /* 0x000fe40000004100 */
[----:B------:R-:W-:Y:S01]  /*77d0*/  FFMA.FTZ R183, R104, R183, R101 ;  /* 0x000000b768b77223 */ /* 0x000fe20000010065 */
[----:B------:R-:W-:-:S02]  /*77e0*/  F2FP.F16.F32.PACK_AB R101, R185, R168 ;  /* 0x000000a8b965723e */ /* 0x000fc400000000ff */
[----:B------:R-:W-:Y:S02]  /*77f0*/  FFMA.FTZ R135, R106, R107, R135 ;  /* 0x0000006b6a877223 */ /* 0x000fe40000010087 */
[----:B------:R-:W-:-:S03]  /*7800*/  F2FP.F16.F32.PACK_AB R102, R183, R166 ;  /* 0x000000a6b766723e */ /* 0x000fc600000000ff */
[----:B------:R-:W-:Y:S01]  /*7810*/  F2FP.F16.F32.PACK_AB R103, R135, R164 ;  /* 0x000000a48767723e */ /* 0x000fe200000000ff */
[----:B------:R-:W-:Y:S06]  /*7820*/  BRA `(.L_x_7445) ;  /* 0x0000000000907947 */ /* 0x000fec0003800000 */
.L_x_7444:
[----:B-----5:R-:W-:Y:S02]  /*7830*/  HADD2.F32 R127, -RZ, R105.H0_H0 ;  /* 0x20000069ff7f7230 */ /* 0x020fe40000004100 */
[----:B------:R-:W-:Y:S02]  /*7840*/  HADD2.F32 R135, -RZ, R106.H0_H0 ;  /* 0x2000006aff877230 */ /* 0x000fe40000004100 */
[----:B-1----:R-:W-:Y:S02]  /*7850*/  HADD2.F32 R185, -RZ, R107.H0_H0 ;  /* 0x2000006bffb97230 */ /* 0x002fe40000004100 */
[C---:B------:R-:W-:Y:S01]  /*7860*/  FMUL.FTZ R127, R0.reuse, R127 ;  /* 0x0000007f007f7220 */ /* 0x040fe20000410000 */
[--C-:B------:R-:W-:Y:S02]  /*7870*/  HADD2.F32 R101, -RZ, R104.reuse.H0_H0 ;  /* 0x20000068ff657230 */ /* 0x100fe40000004100 */
[----:B------:R-:W-:Y:S01]  /*7880*/  FMUL.FTZ R135, R0, R135 ;  /* 0x0000008700877220 */ /* 0x000fe20000410000 */
        /* <DEDUP_REMOVED lines=12> */
[--C-:B------:R-:W-:Y:S02]  /*7950*/  HADD2.F32 R170, -RZ, R8.reuse.H0_H0 ;  /* 0x20000008ffaa7230 */ /* 0x100fe40000004100 */
        /* <DEDUP_REMOVED lines=17> */
.L_x_7445:
        /* <DEDUP_REMOVED lines=10> */
[--C-:B------:R-:W-:Y:S02]  /*7b10*/  HADD2.F32 R111, -RZ, R105.reuse.H0_H0 ;  /* 0x20000069ff6f7230 */ /* 0x100fe40000004100 */
[----:B------:R-:W-:Y:S02]  /*7b20*/  HADD2.F32 R189, -RZ, R106.H0_H0 ;  /* 0x2000006affbd7230 */ /* 0x000fe40000004100 */
[C---:B------:R-:W-:Y:S01]  /*7b30*/  FMUL.FTZ R101, R0.reuse, R101 ;  /* 0x0000006500657220 */ /* 0x040fe20000410000 */
[----:B------:R-:W-:Y:S02]  /*7b40*/  HADD2.F32 R103, -RZ, R104.H1_H1 ;  /* 0x30000068ff677230 */ /* 0x000fe40000004100 */
[----:B------:R-:W-:Y:S01]  /*7b50*/  FMUL.FTZ R111, R0, R111 ;  /* 0x0000006f006f7220 */ /* 0x000fe20000410000 */
[----:B------:R-:W-:-:S02]  /*7b60*/  HADD2.F32 R105, -RZ, R105.H1_H1 ;  /* 0x30000069ff697230 */ /* 0x000fc40000004100 */
[----:B------:R-:W-:Y:S02]  /*7b70*/  HADD2.F32 R191, -RZ, R106.H1_H1 ;  /* 0x3000006affbf7230 */ /* 0x000fe40000004100 */
[C---:B------:R-:W-:Y:S01]  /*7b80*/  FMUL.FTZ R103, R0.reuse, R103 ;  /* 0x0000006700677220 */ /* 0x040fe20000410000 */
[--C-:B------:R-:W-:Y:S02]  /*7b90*/  HADD2.F32 R193, -RZ, R107.reuse.H0_H0 ;  /* 0x2000006bffc17230 */ /* 0x100fe40000004100 */
[C---:B------:R-:W-:Y:S01]  /*7ba0*/  FMUL.FTZ R172, R0.reuse, R105 ;  /* 0x0000006900ac7220 */ /* 0x040fe20000410000 */
[----:B------:R-:W-:Y:S02]  /*7bb0*/  HADD2.F32 R195, -RZ, R107.H1_H1 ;  /* 0x3000006bffc37230 */ /* 0x000fe40000004100 */
        /* <DEDUP_REMOVED lines=10> */
[----:B------:R-:W-:Y:S02]  /*7c60*/  HADD2.F32 R201, -RZ, R98.H0_H0 ;  /* 0x20000062ffc97230 */ /* 0x000fe40000004100 */
[----:B------:R-:W-:Y:S01]  /*7c70*/  FFMA.FTZ R111, R102, R111, R199 ;  /* 0x0000006f666f7223 */ /* 0x000fe200000100c7 */
[----:B------:R-:W-:-:S02]  /*7c80*/  HADD2.F32 R106, -RZ, R7.H0_H0 ;  /* 0x20000007ff6a7230 */ /* 0x000fc40000004100 */
[----:B------:R-:W-:Y:S02]  /*7c90*/  HADD2.F32 R105, -RZ, R99.H0_H0 ;  /* 0x20000063ff697230 */ /* 0x000fe40000004100 */
[----:B------:R-:W-:Y:S01]  /*7ca0*/  FFMA.FTZ R107, R104, R107, R201 ;  /* 0x0000006b686b7223 */ /* 0x000fe200000100c9 */
[----:B------:R-:W-:Y:S02]  /*7cb0*/  HADD2.F32 R174, -RZ, R4.H1_H1 ;  /* 0x30000004ffae7230 */ /* 0x000fe40000004100 */
[----:B------:R-:W-:Y:S02]  /*7cc0*/  HADD2.F32 R197, -RZ, R5.H1_H1 ;  /* 0x30000005ffc57230 */ /* 0x000fe40000004100 */
[----:B------:R-:W-:Y:S01]  /*7cd0*/  FFMA.FTZ R106, R106, R193, R105 ;  /* 0x000000c16a6a7223 */ /* 0x000fe20000010069 */
[----:B------:R-:W-:Y:S02]  /*7ce0*/  HADD2.F32 R110, -RZ, R6.H1_H1 ;  /* 0x30000006ff6e7230 */ /* 0x000fe40000004100 */
[----:B------:R-:W-:-:S02]  /*7cf0*/  HADD2.F32 R100, -RZ, R7.H1_H1 ;  /* 0x30000007ff647230 */ /* 0x000fc40000004100 */
[----:B------:R-:W-:Y:S02]  /*7d00*/  HADD2.F32 R201, -RZ, R99.H1_H1 ;  /* 0x30000063ffc97230 */ /* 0x000fe40000004100 */
[----:B------:R-:W-:Y:S02]  /*7d10*/  HADD2.F32 R199, -RZ, R98.H1_H1 ;  /* 0x30000062ffc77230 */ /* 0x000fe40000004100 */
[----:B------:R-:W-:Y:S02]  /*7d20*/  HADD2.F32 R0, -RZ, R97.H1_H1 ;  /* 0x30000061ff007230 */ /* 0x000fe40000004100 */
[----:B------:R-:W-:Y:S01]  /*7d30*/  FFMA.FTZ R105, R100, R195, R201 ;  /* 0x000000c364697223 */ /* 0x000fe200000100c9 */
[----:B------:R-:W-:Y:S02]  /*7d40*/  HADD2.F32 R101, -RZ, R96.H1_H1 ;  /* 0x30000060ff657230 */ /* 0x000fe40000004100 */
[----:B------:R-:W-:Y:S01]  /*7d50*/  FFMA.FTZ R110, R110, R191, R199 ;  /* 0x000000bf6e6e7223 */ /* 0x000fe200000100c7 */
[----:B------:R-:W-:-:S02]  /*7d60*/  FFMA.FTZ R172, R197, R172, R0 ;  /* 0x000000acc5ac7223 */ /* 0x000fc40000010000 */
[----:B------:R-:W-:Y:S01]  /*7d70*/  FFMA.FTZ R174, R174, R103, R101 ;  /* 0x00000067aeae7223 */ /* 0x000fe20000010065 */
[----:B------:R-:W-:Y:S02]  /*7d80*/  F2FP.F16.F32.PACK_AB R103, R105, R106 ;  /* 0x0000006a6967723e */ /* 0x000fe400000000ff */
[----:B------:R-:W-:Y:S02]  /*7d90*/  F2FP.F16.F32.PACK_AB R102, R110, R107 ;  /* 0x0000006b6e66723e */ /* 0x000fe400000000ff */
[----:B------:R-:W-:Y:S02]  /*7da0*/  F2FP.F16.F32.PACK_AB R101, R172, R111 ;  /* 0x0000006fac65723e */ /* 0x000fe400000000ff */
[----:B------:R-:W-:Y:S01]  /*7db0*/  F2FP.F16.F32.PACK_AB R100, R174, R189 ;  /* 0x000000bdae64723e */ /* 0x000fe200000000ff */
[----:B------:R-:W-:Y:S06]  /*7dc0*/  BRA `(.L_x_7447) ;  /* 0x0000000000907947 */ /* 0x000fec0003800000 */
.L_x_7446:
        /* <DEDUP_REMOVED lines=14> */
[C---:B------:R-:W-:Y:S01]  /*7eb0*/  FMUL.FTZ R191, R0.reuse, R191 ;  /* 0x000000bf00bf7220 */ /* 0x040fe20000410000 */
[C---:B------:R-:W-:Y:S01]  /*7ec0*/  FMUL.FTZ R193, R0.reuse, R193 ;  /* 0x000000c100c17220 */ /* 0x040fe20000410000 */
[----:B------:R-:W-:Y:S01]  /*7ed0*/  FMUL.FTZ R195, R0, R195 ;  /* 0x000000c300c37220 */ /* 0x000fe20000410000 */
[----:B------:R-:W-:-:S02]  /*7ee0*/  HADD2.F32 R102, -RZ, R5.H0_H0 ;  /* 0x20000005ff667230 */ /* 0x000fc40000004100 */
[----:B------:R-:W-:Y:S01]  /*7ef0*/  FMUL.FTZ R189, R100, R101 ;  /* 0x0000006564bd7220 */ /* 0x000fe20000410000 */
[--C-:B------:R-:W-:Y:S02]  /*7f00*/  HADD2.F32 R104, -RZ, R6.reuse.H0_H0 ;  /* 0x20000006ff687230 */ /* 0x100fe40000004100 */
[--C-:B------:R-:W-:Y:S02]  /*7f10*/  HADD2.F32 R106, -RZ, R7.reuse.H0_H0 ;  /* 0x20000007ff6a7230 */ /* 0x100fe40000004100 */
[----:B------:R-:W-:Y:S01]  /*7f20*/  FMUL.FTZ R111, R102, R111 ;  /* 0x0000006f666f7220 */ /* 0x000fe20000410000 */
[----:B------:R-:W-:Y:S02]  /*7f30*/  HADD2.F32 R0, -RZ, R7.H1_H1 ;  /* 0x30000007ff007230 */ /* 0x000fe40000004100 */
[----:B------:R-:W-:Y:S01]  /*7f40*/  FMUL.FTZ R107, R104, R107 ;  /* 0x0000006b686b7220 */ /* 0x000fe20000410000 */
[----:B------:R-:W-:Y:S02]  /*7f50*/  HADD2.F32 R110, -RZ, R6.H1_H1 ;  /* 0x30000006ff6e7230 */ /* 0x000fe40000004100 */
[----:B------:R-:W-:Y:S01]  /*7f60*/  FMUL.FTZ R106, R106, R193 ;  /* 0x000000c16a6a7220 */ /* 0x000fe20000410000 */
[----:B------:R-:W-:-:S02]  /*7f70*/  HADD2.F32 R101, -RZ, R5.H1_H1 ;  /* 0x30000005ff657230 */ /* 0x000fc40000004100 */
[----:B------:R-:W-:Y:S01]  /*7f80*/  FMUL.FTZ R105, R0, R195 ;  /* 0x000000c300697220 */ /* 0x000fe20000410000 */
[----:B------:R-:W-:Y:S02]  /*7f90*/  HADD2.F32 R174, -RZ, R4.H1_H1 ;  /* 0x30000004ffae7230 */ /* 0x000fe40000004100 */
[----:B------:R-:W-:Y:S01]  /*7fa0*/  FMUL.FTZ R110, R110, R191 ;  /* 0x000000bf6e6e7220 */ /* 0x000fe20000410000 */
[----:B------:R-:W-:Y:S02]  /*7fb0*/  FMUL.FTZ R172, R101, R172 ;  /* 0x000000ac65ac7220 */ /* 0x000fe40000410000 */
[----:B------:R-:W-:Y:S01]  /*7fc0*/  FMUL.FTZ R174, R174, R103 ;  /* 0x00000067aeae7220 */ /* 0x000fe20000410000 */
[----:B------:R-:W-:Y:S02]  /*7fd0*/  F2FP.F16.F32.PACK_AB R103, R105, R106 ;  /* 0x0000006a6967723e */ /* 0x000fe400000000ff */
[----:B------:R-:W-:Y:S02]  /*7fe0*/  F2FP.F16.F32.PACK_AB R102, R110, R107 ;  /* 0x0000006b6e66723e */ /* 0x000fe400000000ff */
[----:B------:R-:W-:-:S02]  /*7ff0*/  F2FP.F16.F32.PACK_AB R101, R172, R111 ;  /* 0x0000006fac65723e */ /* 0x000fc400000000ff */
[----:B------:R-:W-:-:S07]  /*8000*/  F2FP.F16.F32.PACK_AB R100, R174, R189 ;  /* 0x000000bdae64723e */ /* 0x000fce00000000ff */
.L_x_7447:
        /* <DEDUP_REMOVED lines=219> */
.L_x_7473:
        /* <DEDUP_REMOVED lines=248> */
[----:B------:R-:W-:Y:S01]  /*9d40*/  FFMA.FTZ R171, R104, R171, R175 ;  /* 0x000000ab68ab7223 */ /* 0x000fe200000100af */
[----:B------:R-:W-:Y:S02]  /*9d50*/  HADD2.F32 R173, -RZ, R77.H0_H0 ;  /* 0x2000004dffad7230 */ /* 0x000fe40000004100 */
[----:B------:R-:W-:Y:S01]  /*9d60*/  FMUL.FTZ R159, R0, R159 ;  /* 0x0000009f009f7220 */ /* 0x000fe20000410000 */
[----:B------:R-:W-:Y:S02]  /*9d70*/  HADD2.F32 R102, -RZ, R45.H0_H0 ;  /* 0x2000002dff667230 */ /* 0x000fe40000004100 */
        /* <DEDUP_REMOVED lines=9> */
[----:B------:R-:W-:-:S02]  /*9e10*/  HADD2.F32 R132, -RZ, R72.H0_H0 ;  /* 0x20000048ff847230 */ /* 0x000fc40000004100 */
[----:B------:R-:W-:Y:S01]  /*9e20*/  FMUL.FTZ R173, R0, R177 ;  /* 0x000000b100ad7220 */ /* 0x000fe20000410000 */
        /* <DEDUP_REMOVED lines=34> */
[----:B------:R-:W-:Y:S01]  /*a050*/  HADD2.F32 R102, -RZ, R74.H1_H1 ;  /* 0x3000004aff667230 */ /* 0x000fe20000004100 */
[----:B------:R-:W1:Y:S01]  /*a060*/  @!P2 LDC.64 R104, c[0x0][0x3c0] ;  /* 0x0000f000ff68ab82 */ /* 0x000e620000000a00 */
[----:B------:R-:W-:Y:S02]  /*a070*/  HADD2.F32 R103, -RZ, R42.H1_H1 ;  /* 0x3000002aff677230 */ /* 0x000fe40000004100 */
[----:B------:R-:W-:Y:S01]  /*a080*/  FFMA.FTZ R170, R181, R170, R134 ;  /* 0x000000aab5aa7223 */ /* 0x000fe20000010086 */
[----:B------:R-:W-:Y:S02]  /*a090*/  HADD2.F32 R174, -RZ, R69.H0_H0 ;  /* 0x20000045ffae7230 */ /* 0x000fe40000004100 */
[----:B------:R-:W-:Y:S01]  /*a0a0*/  FMUL.FTZ R133, R0, R133 ;  /* 0x0000008500857220 */ /* 0x000fe20000410000 */
[----:B------:R-:W-:-:S02]  /*a0b0*/  HADD2.F32 R181, -RZ, R37.H0_H0 ;  /* 0x20000025ffb57230 */ /* 0x000fc40000004100 */
[----:B------:R-:W-:Y:S01]  /*a0c0*/  FMUL.FTZ R132, R0, R137 ;  /* 0x0000008900847220 */ /* 0x000fe20000410000 */
[----:B------:R-:W-:Y:S02]  /*a0d0*/  HADD2.F32 R185, -RZ, R70.H0_H0 ;  /* 0x20000046ffb97230 */ /* 0x000fe40000004100 */
[----:B------:R-:W-:Y:S01]  /*a0e0*/  FFMA.FTZ R167, R102, R183, R103 ;  /* 0x000000b766a77223 */ /* 0x000fe20000010067 */
[----:B------:R-:W-:Y:S01]  /*a0f0*/  HADD2.F32 R134, -RZ, R68.H1_H1 ;  /* 0x30000044ff867230 */ /* 0x000fe20000004100 */
[----:B------:R-:W2:Y:S01]  /*a100*/  @!P2 LDC.64 R102, c[0x0][0x3c8] ;  /* 0x0000f200ff66ab82 */ /* 0x000ea20000000a00 */
[----:B------:R-:W-:Y:S01]  /*a110*/  FFMA.FTZ R174, R174, R133, R181 ;  /* 0x00000085aeae7223 */ /* 0x000fe200000100b5 */
[----:B------:R-:W-:Y:S01]  /*a120*/  FFMA.FTZ R182, R185, R132, R182 ;  /* 0x00000084b9b67223 */ /* 0x000fe200000100b6 */
[----:B------:R-:W-:Y:S02]  /*a130*/  HADD2.F32 R163, -RZ, R36.H1_H1 ;  /* 0x30000024ffa37230 */ /* 0x000fe40000004100 */
[----:B------:R-:W-:Y:S01]  /*a140*/  FMUL.FTZ R109, R0, R109 ;  /* 0x0000006d006d7220 */ /* 0x000fe20000410000 */
[----:B------:R-:W-:-:S02]  /*a150*/  HADD2.F32 R162, -RZ, R69.H1_H1 ;  /* 0x30000045ffa27230 */ /* 0x000fc40000004100 */
[----:B------:R-:W-:Y:S01]  /*a160*/  FMUL.FTZ R135, R0, R135 ;  /* 0x0000008700877220 */ /* 0x000fe20000410000 */
[----:B------:R-:W-:Y:S01]  /*a170*/  HADD2.F32 R183, -RZ, R37.H1_H1 ;  /* 0x30000025ffb77230 */ /* 0x000fe20000004100 */
[----:B------:R-:W3:Y:S01]  /*a180*/  LDC.64 R132, c[0x0][0x428] ;  /* 0x00010a00ff847b82 */ /* 0x000ee20000000a00 */
[----:B------:R-:W-:Y:S01]  /*a190*/  FFMA.FTZ R137, R134, R109, R163 ;  /* 0x0000006d86897223 */ /* 0x000fe200000100a3 */
[----:B------:R-:W-:Y:S02]  /*a1a0*/  HADD2.F32 R176, -RZ, R70.H1_H1 ;  /* 0x30000046ffb07230 */ /* 0x000fe40000004100 */
[----:B------:R-:W-:Y:S01]  /*a1b0*/  FMUL.FTZ R107, R0, R107 ;  /* 0x0000006b006b7220 */ /* 0x000fe20000410000 */
[----:B------:R-:W-:Y:S01]  /*a1c0*/  FFMA.FTZ R183, R162, R135, R183 ;  /* 0x00000087a2b77223 */ /* 0x000fe200000100b7 */
[----:B------:R-:W-:Y:S01]  /*a1d0*/  HADD2.F32 R185, -RZ, R38.H1_H1 ;  /* 0x30000026ffb97230 */ /* 0x000fe20000004100 */
[----:B------:R-:W-:Y:S01]  /*a1e0*/  F2FP.F16.F32.PACK_AB R106, R229, R106 ;  /* 0x0000006ae56a723e */ /* 0x000fe200000000ff */
[----:B-1----:R-:W-:Y:S01]  /*a1f0*/  @!P2 IMAD.WIDE R134, R2, 0x4, R104 ;  /* 0x000000040286a825 */ /* 0x002fe200078e0268 */
[----:B------:R-:W-:-:S03]  /*a200*/  F2FP.F16.F32.PACK_AB R105, R227, R110 ;  /* 0x0000006ee369723e */ /* 0x000fc600000000ff */
[----:B------:R-:W-:Y:S01]  /*a210*/  FMUL.FTZ R111, R0, R111 ;  /* 0x0000006f006f7220 */ /* 0x000fe20000410000 */
[----:B------:R-:W-:Y:S01]  /*a220*/  FFMA.FTZ R185, R176, R107, R185 ;  /* 0x0000006bb0b97223 */ /* 0x000fe200000100b9 */
[----:B------:R-:W-:Y:S01]  /*a230*/  F2FP.F16.F32.PACK_AB R107, R233, R114 ;  /* 0x00000072e96b723e */ /* 0x000fe200000000ff */
[----:B------:R3:W-:Y:S01]  /*a240*/  @!P2 STG.E desc[UR6][R134.64], R100 ;  /* 0x000000648600a986 */ /* 0x0007e2000c101906 */
[----:B------:R-:W-:Y:S01]  /*a250*/  F2FP.F16.F32.PACK_AB R104, R108, R101 ;  /* 0x000000656c68723e */ /* 0x000fe200000000ff */
[----:B------:R-:W-:Y:S02]  /*a260*/  HADD2.F32 R184, -RZ, R71.H0_H0 ;  /* 0x20000047ffb87230 */ /* 0x000fe40000004100 */
[----:B------:R-:W-:Y:S01]  /*a270*/  FMUL.FTZ R139, R0, R139 ;  /* 0x0000008b008b7220 */ /* 0x000fe20000410000 */
[----:B--2---:R-:W-:Y:S01]  /*a280*/  @!P2 IMAD.WIDE R162, R2, 0x4, R102 ;  /* 0x0000000402a2a825 */ /* 0x004fe200078e0266 */
[----:B------:R-:W-:Y:S02]  /*a290*/  F2FP.F16.F32.PACK_AB R110, R155, R120 ;  /* 0x000000789b6e723e */ /* 0x000fe400000000ff */
[----:B------:R-:W-:Y:S01]  /*a2a0*/  F2FP.F16.F32.PACK_AB R108, R231, R112 ;  /* 0x00000070e76c723e */ /* 0x000fe200000000ff */
[----:B------:R-:W-:Y:S01]  /*a2b0*/  HADD2.F32 R109, -RZ, R39.H0_H0 ;  /* 0x20000027ff6d7230 */ /* 0x000fe20000004100 */
[----:B------:R1:W-:Y:S01]  /*a2c0*/  @!P2 STG.E desc[UR6][R162.64], R0 ;  /* 0x00000000a200a986 */ /* 0x0003e2000c101906 */
[----:B------:R-:W-:Y:S01]  /*a2d0*/  HADD2.F32 R178, -RZ, R71.H1_H1 ;  /* 0x30000047ffb27230 */ /* 0x000fe20000004100 */
[----:B------:R-:W-:Y:S01]  /*a2e0*/  F2FP.F16.F32.PACK_AB R101, R199, R138 ;  /* 0x0000008ac765723e */ /* 0x000fe200000000ff */
[----:B---3--:R-:W-:-:S04]  /*a2f0*/  IMAD.WIDE.U32 R134, R119, 0x10, R132 ;  /* 0x0000001077867825 */ /* 0x008fc800078e0084 */
[----:B------:R-:W-:Y:S01]  /*a300*/  FFMA.FTZ R184, R184, R111, R109 ;  /* 0x0000006fb8b87223 */ /* 0x000fe2000001006d */
[----:B------:R-:W-:Y:S01]  /*a310*/  F2FP.F16.F32.PACK_AB R109, R235, R116 ;  /* 0x00000074eb6d723e */ /* 0x000fe200000000ff */
[----:B------:R-:W-:Y:S01]  /*a320*/  HADD2.F32 R187, -RZ, R39.H1_H1 ;  /* 0x30000027ffbb7230 */ /* 0x000fe20000004100 */
[----:B------:R2:W-:Y:S01]  /*a330*/  STG.E.128 desc[UR6][R134.64], R104 ;  /* 0x0000006886007986 */ /* 0x0005e2000c101d06 */
[----:B------:R-:W-:Y:S01]  /*a340*/  F2FP.F16.F32.PACK_AB R111, R191, R126 ;  /* 0x0000007ebf6f723e */ /* 0x000fe200000000ff */
[----:B------:R-:W-:Y:S01]  /*a350*/  IMAD.WIDE.U32 R116, R117, 0x10, R132 ;  /* 0x0000001075747825 */ /* 0x000fe200078e0084 */
[----:B------:R-:W-:-:S03]  /*a360*/  F2FP.F16.F32.PACK_AB R103, R201, R148 ;  /* 0x00000094c967723e */ /* 0x000fc600000000ff */
[----:B------:R-:W-:Y:S01]  /*a370*/  FFMA.FTZ R187, R178, R139, R187 ;  /* 0x0000008bb2bb7223 */ /* 0x000fe200000100bb */
[----:B------:R-:W-:Y:S01]  /*a380*/  F2FP.F16.F32.PACK_AB R102, R153, R142 ;  /* 0x0000008e9966723e */ /* 0x000fe200000000ff */
[--C-:B------:R-:W-:Y:S01]  /*a390*/  IMAD.WIDE.U32 R138, R115, 0x10, R132.reuse ;  /* 0x00000010738a7825 */ /* 0x100fe200078e0084 */
[----:B------:R-:W-:Y:S01]  /*a3a0*/  F2FP.F16.F32.PACK_AB R100, R157, R122 ;  /* 0x0000007a9d64723e */ /* 0x000fe200000000ff */
[----:B------:R3:W-:Y:S01]  /*a3b0*/  STG.E.128 desc[UR6][R116.64], R108 ;  /* 0x0000006c74007986 */ /* 0x0007e2000c101d06 */
[----:B------:R-:W-:Y:S01]  /*a3c0*/  F2FP.F16.F32.PACK_AB R115, R151, R144 ;  /* 0x000000909773723e */ /* 0x000fe200000000ff */
[--C-:B-1----:R-:W-:Y:S01]  /*a3d0*/  IMAD.WIDE.U32 R162, R113, 0x10, R132.reuse ;  /* 0x0000001071a27825 */ /* 0x102fe200078e0084 */
[----:B------:R-:W-:Y:S01]  /*a3e0*/  F2FP.F16.F32.PACK_AB R114, R147, R136 ;  /* 0x000000889372723e */ /* 0x000fe200000000ff */
[----:B------:R3:W-:Y:S01]  /*a3f0*/  STG.E.128 desc[UR6][R138.64], R100 ;  /* 0x000000648a007986 */ /* 0x0007e2000c101d06 */
[----:B------:R-:W-:Y:S01]  /*a400*/  F2FP.F16.F32.PACK_AB R113, R149, R124 ;  /* 0x0000007c9571723e */ /* 0x000fe200000000ff */
[----:B------:R-:W-:Y:S01]  /*a410*/  IMAD.WIDE.U32 R120, R121, 0x10, R132 ;  /* 0x0000001079787825 */ /* 0x000fe200078e0084 */
[----:B------:R-:W-:-:S02]  /*a420*/  F2FP.F16.F32.PACK_AB R112, R145, R118 ;  /* 0x000000769170723e */ /* 0x000fc400000000ff */
[----:B------:R-:W-:Y:S01]  /*a430*/  F2FP.F16.F32.PACK_AB R151, R169, R154 ;  /* 0x0000009aa997723e */ /* 0x000fe200000000ff */
[----:B--2---:R-:W1:Y:S01]  /*a440*/  LDC.64 R104, c[0x0][0x380] ;  /* 0x0000e000ff687b82 */ /* 0x004e620000000a00 */
[----:B------:R-:W-:Y:S01]  /*a450*/  F2FP.F16.F32.PACK_AB R150, R165, R150 ;  /* 0x00000096a596723e */ /* 0x000fe200000000ff */
[--C-:B------:R-:W-:Y:S01]  /*a460*/  IMAD.WIDE.U32 R122, R123, 0x10, R132.reuse ;  /* 0x000000107b7a7825 */ /* 0x100fe200078e0084 */
[----:B------:R-:W-:Y:S01]  /*a470*/  F2FP.F16.F32.PACK_AB R149, R161, R146 ;  /* 0x00000092a195723e */ /* 0x000fe200000000ff */
[----:B------:R3:W-:Y:S01]  /*a480*/  STG.E.128 desc[UR6][R162.64], R112 ;  /* 0x00000070a2007986 */ /* 0x0007e2000c101d06 */
[----:B------:R-:W-:Y:S01]  /*a490*/  F2FP.F16.F32.PACK_AB R148, R141, R140 ;  /* 0x0000008c8d94723e */ /* 0x000fe200000000ff */
[--C-:B0-----:R-:W-:Y:S01]  /*a4a0*/  IMAD.WIDE.U32 R180, R125, 0x10, R132.reuse ;  /* 0x000000107db47825 */ /* 0x101fe200078e0084 */
[----:B------:R-:W-:Y:S02]  /*a4b0*/  F2FP.F16.F32.PACK_AB R155, R175, R160 ;  /* 0x000000a0af9b723e */ /* 0x000fe400000000ff */
[----:B------:R-:W-:Y:S01]  /*a4c0*/  F2FP.F16.F32.PACK_AB R154, R173, R158 ;  /* 0x0000009ead9a723e */ /* 0x000fe200000000ff */
[----:B------:R-:W-:Y:S01]  /*a4d0*/  IMAD.WIDE.U32 R132, R127, 0x10, R132 ;  /* 0x000000107f847825 */ /* 0x000fe200078e0084 */
[----:B------:R-:W-:Y:S01]  /*a4e0*/  F2FP.F16.F32.PACK_AB R153, R171, R156 ;  /* 0x0000009cab99723e */ /* 0x000fe200000000ff */
[----:B------:R3:W-:Y:S01]  /*a4f0*/  STG.E.128 desc[UR6][R120.64], R148 ;  /* 0x0000009478007986 */ /* 0x0007e2000c101d06 */
[----:B------:R-:W-:-:S02]  /*a500*/  F2FP.F16.F32.PACK_AB R152, R152, R143 ;  /* 0x0000008f9898723e */ /* 0x000fc400000000ff */
[----:B------:R-:W-:Y:S02]  /*a510*/  F2FP.F16.F32.PACK_AB R179, R179, R172 ;  /* 0x000000acb3b3723e */ /* 0x000fe400000000ff */
[----:B------:R-:W-:Y:S01]  /*a520*/  F2FP.F16.F32.PACK_AB R178, R167, R168 ;  /* 0x000000a8a7b2723e */ /* 0x000fe200000000ff */
[----:B------:R3:W-:Y:S01]  /*a530*/  STG.E.128 desc[UR6][R122.64], R152 ;  /* 0x000000987a007986 */ /* 0x0007e2000c101d06 */
[----:B------:R-:W-:Y:S02]  /*a540*/  F2FP.F16.F32.PACK_AB R177, R177, R166 ;  /* 0x000000a6b1b1723e */ /* 0x000fe400000000ff */
[----:B------:R-:W-:Y:S02]  /*a550*/  F2FP.F16.F32.PACK_AB R176, R164, R159 ;  /* 0x0000009fa4b0723e */ /* 0x000fe400000000ff */
[----:B------:R-:W-:Y:S02]  /*a560*/  F2FP.F16.F32.PACK_AB R187, R187, R184 ;  /* 0x000000b8bbbb723e */ /* 0x000fe400000000ff */
[----:B------:R-:W-:Y:S01]  /*a570*/  F2FP.F16.F32.PACK_AB R186, R185, R182 ;  /* 0x000000b6b9ba723e */ /* 0x000fe200000000ff */
[----:B------:R3:W-:Y:S01]  /*a580*/  STG.E.128 desc[UR6][R180.64], R176 ;  /* 0x000000b0b4007986 */ /* 0x0007e2000c101d06 */
[----:B------:R-:W-:-:S02]  /*a590*/  F2FP.F16.F32.PACK_AB R185, R183, R174 ;  /* 0x000000aeb7b9723e */ /* 0x000fc400000000ff */
[----:B------:R-:W-:Y:S02]  /*a5a0*/  F2FP.F16.F32.PACK_AB R184, R137, R170 ;  /* 0x000000aa89b8723e */ /* 0x000fe400000000ff */
[----:B-1----:R-:W-:-:S03]  /*a5b0*/  LEA R2, R104, R2, 0x2 ;  /* 0x0000000268027211 */ /* 0x002fc600078e10ff */
[----:B------:R3:W-:Y:S01]  /*a5c0*/  STG.E.128 desc[UR6][R132.64], R184 ;  /* 0x000000b884007986 */ /* 0x0007e2000c101d06 */
[----:B------:R-:W-:-:S13]  /*a5d0*/  ISETP.GE.AND P0, PT, R2, R105, PT ;  /* 0x000000690200720c */ /* 0x000fda0003f06270 */
[----:B------:R-:W-:Y:S05]  /*a5e0*/  @!P0 BRA `(.L_x_7449) ;  /* 0xffffffac00088947 */ /* 0x000fea000383ffff */
[----:B------:R-:W-:Y:S05]  /*a5f0*/  EXIT ;  /* 0x000000000000794d */ /* 0x000fea0003800000 */
.L_x_7427:
[----:B------:R-:W-:Y:S01]  /*a600*/  HFMA2 R103, -RZ, RZ, 0, 5.9604644775390625e-08 ;  /* 0x00000001ff677431 */ /* 0x000fe200000001ff */
[----:B------:R-:W-:Y:S01]  /*a610*/  BSSY B0, `(.L_x_7450) ;  /* 0x0000006000007945 */ /* 0x000fe20003800000 */
[----:B------:R-:W-:Y:S02]  /*a620*/  MOV R102, 0x1f ;  /* 0x0000001f00667802 */ /* 0x000fe40000000f00 */
[----:B------:R-:W-:-:S07]  /*a630*/  MOV R101, 0xffffffff ;  /* 0xffffffff00657802 */ /* 0x000fce0000000f00 */
[----:B------:R-:W-:Y:S05]  /*a640*/  WARPSYNC.COLLECTIVE R101, `(.L_x_7451) ;  /* 0x0000000065087348 */ /* 0x000fea0003c00000 */
[----:B------:R0:W1:Y:S02]  /*a650*/  SHFL.BFLY P0, R0, R104, R103, R102 ;  /* 0x0c00006768007389 */ /* 0x0000640000000066 */
[----:B01----:R-:W-:Y:S05]  /*a660*/  ENDCOLLECTIVE ;  /* 0x000000000000791b */ /* 0x003fea0003800000 */
.L_x_7451:
[----:B------:R-:W-:Y:S05]  /*a670*/  BSYNC B0 ;  /* 0x0000000000007941 */ /* 0x000fea0003800000 */
.L_x_7450:
        /* <DEDUP_REMOVED lines=8> */
.L_x_7452:
[----:B------:R-:W-:Y:S02]  /*a700*/  HFMA2 R103, -RZ, RZ, 0, 2.384185791015625e-07 ;  /* 0x00000004ff677431 */ /* 0x000fe400000001ff */
[----:B------:R-:W-:-:S05]  /*a710*/  FADD.FTZ R109, R104, R0 ;  /* 0x00000000686d7221 */ /* 0x000fca0000010000 */
[----:B------:R-:W-:-:S07]  /*a720*/  MOV R104, R109 ;  /* 0x0000006d00687202 */ /* 0x000fce0000000f00 */
[----:B------:R-:W-:Y:S05]  /*a730*/  WARPSYNC.COLLECTIVE R101, `(.L_x_7453) ;  /* 0x0000000065087348 */ /* 0x000fea0003c00000 */
[----:B------:R0:W1:Y:S02]  /*a740*/  SHFL.BFLY P0, R0, R104, R103, R102 ;  /* 0x0c00006768007389 */ /* 0x0000640000000066 */
[----:B01----:R-:W-:Y:S05]  /*a750*/  ENDCOLLECTIVE ;  /* 0x000000000000791b */ /* 0x003fea0003800000 */
.L_x_7453:
[----:B------:R-:W-:Y:S02]  /*a760*/  HFMA2 R103, -RZ, RZ, 0, 4.76837158203125e-07 ;  /* 0x00000008ff677431 */ /* 0x000fe400000001ff */
[----:B------:R-:W-:-:S05]  /*a770*/  FADD.FTZ R176, R109, R0 ;  /* 0x000000006db07221 */ /* 0x000fca0000010000 */
[----:B------:R-:W-:-:S07]  /*a780*/  MOV R104, R176 ;  /* 0x000000b000687202 */ /* 0x000fce0000000f00 */
[----:B------:R-:W-:Y:S05]  /*a790*/  WARPSYNC.COLLECTIVE R101, `(.L_x_7454) ;  /* 0x0000000065087348 */ /* 0x000fea0003c00000 */
[----:B------:R0:W1:Y:S02]  /*a7a0*/  SHFL.BFLY P0, R0, R104, R103, R102 ;  /* 0x0c00006768007389 */ /* 0x0000640000000066 */
[----:B01----:R-:W-:Y:S05]  /*a7b0*/  ENDCOLLECTIVE ;  /* 0x000000000000791b */ /* 0x003fea0003800000 */
.L_x_7454:
[----:B------:R-:W-:Y:S02]  /*a7c0*/  HFMA2 R103, -RZ, RZ, 0, 9.5367431640625e-07 ;  /* 0x00000010ff677431 */ /* 0x000fe400000001ff */
[----:B------:R-:W-:-:S05]  /*a7d0*/  FADD.FTZ R178, R176, R0 ;  /* 0x00000000b0b27221 */ /* 0x000fca0000010000 */
[----:B------:R-:W-:-:S07]  /*a7e0*/  MOV R104, R178 ;  /* 0x000000b200687202 */ /* 0x000fce0000000f00 */
[----:B------:R-:W-:Y:S05]  /*a7f0*/  WARPSYNC.COLLECTIVE R101, `(.L_x_7455) ;  /* 0x0000000065087348 */ /* 0x000fea0003c00000 */
[----:B------:R0:W1:Y:S02]  /*a800*/  SHFL.BFLY P0, R0, R104, R103, R102 ;  /* 0x0c00006768007389 */ /* 0x0000640000000066 */
[----:B01----:R-:W-:Y:S05]  /*a810*/  ENDCOLLECTIVE ;  /* 0x000000000000791b */ /* 0x003fea0003800000 */
.L_x_7455:
[----:B------:R-:W-:-:S04]  /*a820*/  FADD.FTZ R109, R178, R0 ;  /* 0x00000000b26d7221 */ /* 0x000fc80000010000 */
[----:B------:R-:W-:-:S04]  /*a830*/  FMUL.FTZ R100, R109, R108 ;  /* 0x0000006c6d647220 */ /* 0x000fc80000410000 */
[C---:B------:R-:W-:Y:S01]  /*a840*/  FADD.FTZ R0, -R100.reuse, R135 ;  /* 0x0000008764007221 */ /* 0x040fe20000010100 */
[C---:B------:R-:W-:Y:S01]  /*a850*/  FADD.FTZ R109, -R100.reuse, R118 ;  /* 0x00000076646d7221 */ /* 0x040fe20000010100 */
[C---:B------:R-:W-:Y:S01]  /*a860*/  FADD.FTZ R191, -R100.reuse, R137 ;  /* 0x0000008964bf7221 */ /* 0x040fe20000010100 */
[----:B------:R-:W-:Y:S01]  /*a870*/  FADD.FTZ R101, -R100, R139 ;  /* 0x0000008b64657221 */ /* 0x000fe20000010100 */
[----:B------:R-:W-:Y:S01]  /*a880*/  FFMA.FTZ R0, R0, R0, RZ ;  /* 0x0000000000007223 */ /* 0x000fe200000100ff */
[----:B------:R-:W-:-:S03]  /*a890*/  FADD.FTZ R103, -R100, R114 ;  /* 0x0000007264677221 */ /* 0x000fc60000010100 */
[----:B------:R-:W-:Y:S01]  /*a8a0*/  FFMA.FTZ R0, R109, R109, R0 ;  /* 0x0000006d6d007223 */ /* 0x000fe20000010000 */
[----:B------:R-:W-:-:S03]  /*a8b0*/  FADD.FTZ R109, -R100, R116 ;  /* 0x00000074646d7221 */ /* 0x000fc60000010100 */
[----:B------:R-:W-:-:S04]  /*a8c0*/  FFMA.FTZ R0, R191, R191, R0 ;  /* 0x000000bfbf007223 */ /* 0x000fc80000010000 */
        /* <DEDUP_REMOVED lines=118> */
[----:B------:R-:W-:-:S03]  /*b030*/  MOV R101, 0xffffffff ;  /* 0xffffffff00657802 */ /* 0x000fc60000000f00 */
[----:B------:R-:W-:Y:S01]  /*b040*/  FFMA.FTZ R104, R103, R103, R0 ;  /* 0x0000006767687223 */ /* 0x000fe20000010000 */
[----:B------:R-:W-:-:S07]  /*b050*/  MOV R103, 0x1 ;  /* 0x0000000100677802 */ /* 0x000fce0000000f00 */
[----:B------:R-:W-:Y:S05]  /*b060*/  WARPSYNC.COLLECTIVE R101, `(.L_x_7456) ;  /* 0x0000000065087348 */ /* 0x000fea0003c00000 */
[----:B------:R0:W1:Y:S02]  /*b070*/  SHFL.BFLY P0, R0, R104, R103, R102 ;  /* 0x0c00006768007389 */ /* 0x0000640000000066 */
[----:B01----:R-:W-:Y:S05]  /*b080*/  ENDCOLLECTIVE ;  /* 0x000000000000791b */ /* 0x003fea0003800000 */
.L_x_7456:
[----:B------:R-:W-:Y:S02]  /*b090*/  HFMA2 R103, -RZ, RZ, 0, 1.1920928955078125e-07 ;  /* 0x00000002ff677431 */ /* 0x000fe400000001ff */
[----:B------:R-:W-:-:S05]  /*b0a0*/  FADD.FTZ R109, R104, R0 ;  /* 0x00000000686d7221 */ /* 0x000fca0000010000 */
[----:B------:R-:W-:-:S07]  /*b0b0*/  MOV R104, R109 ;  /* 0x0000006d00687202 */ /* 0x000fce0000000f00 */
[----:B------:R-:W-:Y:S05]  /*b0c0*/  WARPSYNC.COLLECTIVE R101, `(.L_x_7457) ;  /* 0x0000000065087348 */ /* 0x000fea0003c00000 */
[----:B------:R0:W1:Y:S02]  /*b0d0*/  SHFL.BFLY P0, R0, R104, R103, R102 ;  /* 0x0c00006768007389 */ /* 0x0000640000000066 */
[----:B01----:R-:W-:Y:S05]  /*b0e0*/  ENDCOLLECTIVE ;  /* 0x000000000000791b */ /* 0x003fea0003800000 */
.L_x_7457:
[----:B------:R-:W-:Y:S02]  /*b0f0*/  HFMA2 R103, -RZ, RZ, 0, 2.384185791015625e-07 ;  /* 0x00000004ff677431 */ /* 0x000fe400000001ff */
[----:B------:R-:W-:-:S05]  /*b100*/  FADD.FTZ R176, R109, R0 ;  /* 0x000000006db07221 */ /* 0x000fca0000010000 */
[----:B------:R-:W-:-:S07]  /*b110*/  MOV R104, R176 ;  /* 0x000000b000687202 */ /* 0x000fce0000000f00 */
[----:B------:R-:W-:Y:S05]  /*b120*/  WARPSYNC.COLLECTIVE R101, `(.L_x_7458) ;  /* 0x0000000065087348 */ /* 0x000fea0003c00000 */
[----:B------:R0:W1:Y:S02]  /*b130*/  SHFL.BFLY P0, R0, R104, R103, R102 ;  /* 0x0c00006768007389 */ /* 0x0000640000000066 */
[----:B01----:R-:W-:Y:S05]  /*b140*/  ENDCOLLECTIVE ;  /* 0x000000000000791b */ /* 0x003fea0003800000 */
.L_x_7458:
[----:B------:R-:W-:Y:S02]  /*b150*/  HFMA2 R103, -RZ, RZ, 0, 4.76837158203125e-07 ;  /* 0x00000008ff677431 */ /* 0x000fe400000001ff */
[----:B------:R-:W-:-:S05]  /*b160*/  FADD.FTZ R178, R176, R0 ;  /* 0x00000000b0b27221 */ /* 0x000fca0000010000 */
[----:B------:R-:W-:-:S07]  /*b170*/  MOV R104, R178 ;  /* 0x000000b200687202 */ /* 0x000fce0000000f00 */
[----:B------:R-:W-:Y:S05]  /*b180*/  WARPSYNC.COLLECTIVE R101, `(.L_x_7459) ;  /* 0x0000000065087348 */ /* 0x000fea0003c00000 */
[----:B------:R0:W1:Y:S02]  /*b190*/  SHFL.BFLY P0, R0, R104, R103, R102 ;  /* 0x0c00006768007389 */ /* 0x0000640000000066 */
[----:B01----:R-:W-:Y:S05]  /*b1a0*/  ENDCOLLECTIVE ;  /* 0x000000000000791b */ /* 0x003fea0003800000 */
.L_x_7459:
[----:B------:R-:W-:Y:S02]  /*b1b0*/  HFMA2 R103, -RZ, RZ, 0, 9.5367431640625e-07 ;  /* 0x00000010ff677431 */ /* 0x000fe400000001ff */
[----:B------:R-:W-:-:S05]  /*b1c0*/  FADD.FTZ R180, R178, R0 ;  /* 0x00000000b2b47221 */ /* 0x000fca0000010000 */
[----:B------:R-:W-:-:S07]  /*b1d0*/  MOV R104, R180 ;  /* 0x000000b400687202 */ /* 0x000fce0000000f00 */
[----:B------:R-:W-:Y:S05]  /*b1e0*/  WARPSYNC.COLLECTIVE R101, `(.L_x_7460) ;  /* 0x0000000065087348 */ /* 0x000fea0003c00000 */
[----:B------:R0:W1:Y:S02]  /*b1f0*/  SHFL.BFLY P0, R0, R104, R103, R102 ;  /* 0x0c00006768007389 */ /* 0x0000640000000066 */
[----:B01----:R-:W-:Y:S05]  /*b200*/  ENDCOLLECTIVE ;  /* 0x000000000000791b */ /* 0x003fea0003800000 */
.L_x_7460:
[----:B------:R-:W-:Y:S01]  /*b210*/  MOV R191, R0 ;  /* 0x0000000000bf7202 */ /* 0x000fe20000000f00 */
[----:B------:R-:W-:Y:S06]  /*b220*/  BRA `(.L_x_7461) ;  /* 0xffffff8400c87947 */ /* 0x000fec000383ffff */
.L_x_7448:
[----:B------:R-:W-:Y:S01]  /*b230*/  HFMA2 R103, -RZ, RZ, 0, 5.9604644775390625e-08 ;  /* 0x00000001ff677431 */ /* 0x000fe200000001ff */
[----:B------:R-:W-:Y:S01]  /*b240*/  BSSY B0, `(.L_x_7462) ;  /* 0x0000006000007945 */ /* 0x000fe20003800000 */
[----:B------:R-:W-:Y:S02]  /*b250*/  MOV R102, 0x1f ;  /* 0x0000001f00667802 */ /* 0x000fe40000000f00 */
[----:B------:R-:W-:-:S07]  /*b260*/  MOV R101, 0xffffffff ;  /* 0xffffffff00657802 */ /* 0x000fce0000000f00 */
[----:B------:R-:W-:Y:S05]  /*b270*/  WARPSYNC.COLLECTIVE R101, `(.L_x_7463) ;  /* 0x0000000065087348 */ /* 0x000fea0003c00000 */
[----:B------:R0:W1:Y:S02]  /*b280*/  SHFL.BFLY P0, R0, R104, R103, R102 ;  /* 0x0c00006768007389 */ /* 0x0000640000000066 */
[----:B01----:R-:W-:Y:S05]  /*b290*/  ENDCOLLECTIVE ;  /* 0x000000000000791b */ /* 0x003fea0003800000 */
.L_x_7463:
[----:B------:R-:W-:Y:S05]  /*b2a0*/  BSYNC B0 ;  /* 0x0000000000007941 */ /* 0x000fea0003800000 */
.L_x_7462:
        /* <DEDUP_REMOVED lines=8> */
.L_x_7464:
[----:B------:R-:W-:Y:S02]  /*b330*/  HFMA2 R103, -RZ, RZ, 0, 2.384185791015625e-07 ;  /* 0x00000004ff677431 */ /* 0x000fe400000001ff */
[----:B------:R-:W-:-:S05]  /*b340*/  FADD.FTZ R109, R104, R0 ;  /* 0x00000000686d7221 */ /* 0x000fca0000010000 */
[----:B------:R-:W-:-:S07]  /*b350*/  MOV R104, R109 ;  /* 0x0000006d00687202 */ /* 0x000fce0000000f00 */
[----:B------:R-:W-:Y:S05]  /*b360*/  WARPSYNC.COLLECTIVE R101, `(.L_x_7465) ;  /* 0x0000000065087348 */ /* 0x000fea0003c00000 */
[----:B------:R0:W1:Y:S02]  /*b370*/  SHFL.BFLY P0, R0, R104, R103, R102 ;  /* 0x0c00006768007389 */ /* 0x0000640000000066 */
[----:B01----:R-:W-:Y:S05]  /*b380*/  ENDCOLLECTIVE ;  /* 0x000000000000791b */ /* 0x003fea0003800000 */
.L_x_7465:
[----:B------:R-:W-:Y:S02]  /*b390*/  HFMA2 R103, -RZ, RZ, 0, 4.76837158203125e-07 ;  /* 0x00000008ff677431 */ /* 0x000fe400000001ff */
[----:B------:R-:W-:-:S05]  /*b3a0*/  FADD.FTZ R176, R109, R0 ;  /* 0x000000006db07221 */ /* 0x000fca0000010000 */
[----:B------:R-:W-:-:S07]  /*b3b0*/  MOV R104, R176 ;  /* 0x000000b000687202 */ /* 0x000fce0000000f00 */
[----:B------:R-:W-:Y:S05]  /*b3c0*/  WARPSYNC.COLLECTIVE R101, `(.L_x_7466) ;  /* 0x0000000065087348 */ /* 0x000fea0003c00000 */
[----:B------:R0:W1:Y:S02]  /*b3d0*/  SHFL.BFLY P0, R0, R104, R103, R102 ;  /* 0x0c00006768007389 */ /* 0x0000640000000066 */
[----:B01----:R-:W-:Y:S05]  /*b3e0*/  ENDCOLLECTIVE ;  /* 0x000000000000791b */ /* 0x003fea0003800000 */
.L_x_7466:
[----:B------:R-:W-:Y:S02]  /*b3f0*/  HFMA2 R103, -RZ, RZ, 0, 9.5367431640625e-07 ;  /* 0x00000010ff677431 */ /* 0x000fe400000001ff */
[----:B------:R-:W-:-:S05]  /*b400*/  FADD.FTZ R178, R176, R0 ;  /* 0x00000000b0b27221 */ /* 0x000fca0000010000 */
[----:B------:R-:W-:-:S07]  /*b410*/  MOV R104, R178 ;  /* 0x000000b200687202 */ /* 0x000fce0000000f00 */
[----:B------:R-:W-:Y:S05]  /*b420*/  WARPSYNC.COLLECTIVE R101, `(.L_x_7467) ;  /* 0x0000000065087348 */ /* 0x000fea0003c00000 */
[----:B------:R0:W1:Y:S02]  /*b430*/  SHFL.BFLY P0, R0, R104, R103, R102 ;  /* 0x0c00006768007389 */ /* 0x0000640000000066 */
[----:B01----:R-:W-:Y:S05]  /*b440*/  ENDCOLLECTIVE ;  /* 0x000000000000791b */ /* 0x003fea0003800000 */
.L_x_7467:
        /* <DEDUP_REMOVED lines=135> */
.L_x_7468:
[----:B------:R-:W-:Y:S02]  /*bcc0*/  HFMA2 R103, -RZ, RZ, 0, 1.1920928955078125e-07 ;  /* 0x00000002ff677431 */ /* 0x000fe400000001ff */
[----:B------:R-:W-:-:S05]  /*bcd0*/  FADD.FTZ R109, R104, R0 ;  /* 0x00000000686d7221 */ /* 0x000fca0000010000 */
[----:B------:R-:W-:-:S07]  /*bce0*/  MOV R104, R109 ;  /* 0x0000006d00687202 */ /* 0x000fce0000000f00 */
[----:B------:R-:W-:Y:S05]  /*bcf0*/  WARPSYNC.COLLECTIVE R101, `(.L_x_7469) ;  /* 0x0000000065087348 */ /* 0x000fea0003c00000 */
[----:B------:R0:W1:Y:S02]  /*bd00*/  SHFL.BFLY P0, R0, R104, R103, R102 ;  /* 0x0c00006768007389 */ /* 0x0000640000000066 */
[----:B01----:R-:W-:Y:S05]  /*bd10*/  ENDCOLLECTIVE ;  /* 0x000000000000791b */ /* 0x003fea0003800000 */
.L_x_7469:
[----:B------:R-:W-:Y:S02]  /*bd20*/  HFMA2 R103, -RZ, RZ, 0, 2.384185791015625e-07 ;  /* 0x00000004ff677431 */ /* 0x000fe400000001ff */
[----:B------:R-:W-:-:S05]  /*bd30*/  FADD.FTZ R176, R109, R0 ;  /* 0x000000006db07221 */ /* 0x000fca0000010000 */
[----:B------:R-:W-:-:S07]  /*bd40*/  MOV R104, R176 ;  /* 0x000000b000687202 */ /* 0x000fce0000000f00 */
[----:B------:R-:W-:Y:S05]  /*bd50*/  WARPSYNC.COLLECTIVE R101, `(.L_x_7470) ;  /* 0x0000000065087348 */ /* 0x000fea0003c00000 */
[----:B------:R0:W1:Y:S02]  /*bd60*/  SHFL.BFLY P0, R0, R104, R103, R102 ;  /* 0x0c00006768007389 */ /* 0x0000640000000066 */
[----:B01----:R-:W-:Y:S05]  /*bd70*/  ENDCOLLECTIVE ;  /* 0x000000000000791b */ /* 0x003fea0003800000 */
.L_x_7470:
[----:B------:R-:W-:Y:S02]  /*bd80*/  HFMA2 R103, -RZ, RZ, 0, 4.76837158203125e-07 ;  /* 0x00000008ff677431 */ /* 0x000fe400000001ff */
[----:B------:R-:W-:-:S05]  /*bd90*/  FADD.FTZ R178, R176, R0 ;  /* 0x00000000b0b27221 */ /* 0x000fca0000010000 */
[----:B------:R-:W-:-:S07]  /*bda0*/  MOV R104, R178 ;  /* 0x000000b200687202 */ /* 0x000fce0000000f00 */
[----:B------:R-:W-:Y:S05]  /*bdb0*/  WARPSYNC.COLLECTIVE R101, `(.L_x_7471) ;  /* 0x0000000065087348 */ /* 0x000fea0003c00000 */
[----:B------:R0:W1:Y:S02]  /*bdc0*/  SHFL.BFLY P0, R0, R104, R103, R102 ;  /* 0x0c00006768007389 */ /* 0x0000640000000066 */
[----:B01----:R-:W-:Y:S05]  /*bdd0*/  ENDCOLLECTIVE ;  /* 0x000000000000791b */ /* 0x003fea0003800000 */
.L_x_7471:
[----:B------:R-:W-:Y:S02]  /*bde0*/  HFMA2 R103, -RZ, RZ, 0, 9.5367431640625e-07 ;  /* 0x00000010ff677431 */ /* 0x000fe400000001ff */
[----:B------:R-:W-:-:S05]  /*bdf0*/  FADD.FTZ R180, R178, R0 ;  /* 0x00000000b2b47221 */ /* 0x000fca0000010000 */
[----:B------:R-:W-:-:S07]  /*be00*/  MOV R104, R180 ;  /* 0x000000b400687202 */ /* 0x000fce0000000f00 */
[----:B------:R-:W-:Y:S05]  /*be10*/  WARPSYNC.COLLECTIVE R101, `(.L_x_7472) ;  /* 0x0000000065087348 */ /* 0x000fea0003c00000 */
[----:B------:R0:W1:Y:S02]  /*be20*/  SHFL.BFLY P0, R0, R104, R103, R102 ;  /* 0x0c00006768007389 */ /* 0x0000640000000066 */
[----:B01----:R-:W-:Y:S05]  /*be30*/  ENDCOLLECTIVE ;  /* 0x000000000000791b */ /* 0x003fea0003800000 */
.L_x_7472:
[----:B------:R-:W-:Y:S05]  /*be40*/  BRA `(.L_x_7473) ;  /* 0xffffffcc00dc7947 */ /* 0x000fea000383ffff */
.L_x_7474:
        /* <DEDUP_REMOVED lines=11> */
.L_x_71441:


//--------------------- .text._ZN10layer_norm13ln_fwd_kernelINS_13Kernel_traitsI6__halfS2_S2_S2_fjLj2048ELj1ELj4ELj1ELj16ENS_18Kernel_traits_baseILj2048ES2_S2_S2_S2_fjLj128EEEEELb0ELb1ELb1ELb0EEEvNS_9FwdParamsE --------------------------
	.section	.text._ZN10layer_norm13ln_fwd_kernelINS_13Kernel_traitsI6__halfS2_S2_S2_fjLj2048ELj1ELj4ELj1ELj16ENS_18Kernel_traits_baseILj2048ES2_S2_S2_S2_fjLj128EEEEELb0ELb1ELb1ELb0EEEvNS_9FwdParamsE,"ax",@progbits
	.align	128
        .global         _ZN10layer_norm13ln_fwd_kernelINS_13Kernel_traitsI6__halfS2_S2_S2_fjLj2048ELj1ELj4ELj1ELj16ENS_18Kernel_traits_baseILj2048ES2_S2_S2_S2_fjLj128EEEEELb0ELb1ELb1ELb0EEEvNS_9FwdParamsE
        .type           _ZN10layer_norm13ln_fwd_kernelINS_13Kernel_traitsI6__halfS2_S2_S2_fjLj2048ELj1ELj4ELj1ELj16ENS_18Kernel_traits_baseILj2048ES2_S2_S2_S2_fjLj128EEEEELb0ELb1ELb1ELb0EEEvNS_9FwdParamsE,@function
        .size           _ZN10layer_norm13ln_fwd_kernelINS_13Kernel_traitsI6__halfS2_S2_S2_fjLj2048ELj1ELj4ELj1ELj16ENS_18Kernel_traits_baseILj2048ES2_S2_S2_S2_fjLj128EEEEELb0ELb1ELb1ELb0EEEvNS_9FwdParamsE,(.L_x_71442 - _ZN10layer_norm13ln_fwd_kernelINS_13Kernel_traitsI6__halfS2_S2_S2_fjLj2048ELj1ELj4ELj1ELj16ENS_18Kernel_traits_baseILj2048ES2_S2_S2_S2_fjLj128EEEEELb0ELb1ELb1ELb0EEEvNS_9FwdParamsE)
        .other          _ZN10layer_norm13ln_fwd_kernelINS_13Kernel_traitsI6__halfS2_S2_S2_fjLj2048ELj1ELj4ELj1ELj16ENS_18Kernel_traits_baseILj2048ES2_S2_S2_S2_fjLj128EEEEELb0ELb1ELb1ELb0EEEvNS_9FwdParamsE,@"STO_CUDA_ENTRY STV_DEFAULT"
_ZN10layer_norm13ln_fwd_kernelINS_13Kernel_traitsI6__halfS2_S2_S2_fjLj2048ELj1ELj4ELj1ELj16ENS_18Kernel_traits_baseILj2048ES2_S2_S2_S2_fjLj128EEEEELb0ELb1ELb1ELb0EEEvNS_9FwdParamsE:
.text._ZN10layer_norm13ln_fwd_kernelINS_13Kernel_traitsI6__halfS2_S2_S2_fjLj2048ELj1ELj4ELj1ELj16ENS_18Kernel_traits_baseILj2048ES2_S2_S2_S2_fjLj128EEEEELb0ELb1ELb1ELb0EEEvNS_9FwdParamsE:
        /* <DEDUP_REMOVED lines=108> */
.L_x_7476:
        /* <DEDUP_REMOVED lines=13> */
[----:B------:R-:W5:Y:S02]  /*0790*/  @P6 LDG.E.128 R124, desc[UR6][R4.64] ;  /* 0x00000006047c6981 */ /* 0x000f64000c1e1d00 */
[----:B------:R-:W0:Y:S01]  /*07a0*/  @P4 LDC.64 R12, c[0x0][0x3d0] ;  /* 0x0000f400ff0c4b82 */ /* 0x000e220000000a00 */
[C---:B-1----:R-:W-:Y:S01]  /*07b0*/  @P6 IMAD.WIDE.U32 R6, R109.reuse, 0x10, R6 ;  /* 0x000000106d066825 */ /* 0x042fe200078e0006 */
[----:B------:R-:W-:-:S04]  /*07c0*/  @P6 LOP3.LUT R109, R109, 0x20, RZ, 0xfc, !PT ;  /* 0x000000206d6d6812 */ /* 0x000fc800078efcff */
[----:B------:R-:W5:Y:S02]  /*07d0*/  @P6 LDG.E.128 R96, desc[UR6][R6.64] ;  /* 0x0000000606606981 */ /* 0x000f64000c1e1d00 */
[----:B------:R-:W1:Y:S01]  /*07e0*/  @P4 LDC.64 R14, c[0x0][0x3e8] ;  /* 0x0000fa00ff0e4b82 */ /* 0x000e620000000a00 */
[----:B--2---:R-:W-:-:S05]  /*07f0*/  @P5 IMAD.WIDE.U32 R8, R109, 0x10, R8 ;  /* 0x000000106d085825 */ /* 0x004fca00078e0008 */
[----:B------:R-:W5:Y:S02]  /*0800*/  @P5 LDG.E.128 R92, desc[UR6][R8.64] ;  /* 0x00000006085c5981 */ /* 0x000f64000c1e1d00 */
[----:B------:R-:W2:Y:S01]  /*0810*/  @P3 LDC.64 R16, c[0x0][0x3d0] ;  /* 0x0000f400ff103b82 */ /* 0x000ea20000000a00 */
[C---:B---3--:R-:W-:Y:S01]  /*0820*/  @P5 IMAD.WIDE.U32 R10, R109.reuse, 0x10, R10 ;  /* 0x000000106d0a5825 */ /* 0x048fe200078e000a */
[----:B------:R-:W-:-:S04]  /*0830*/  @P5 IADD3 R109, PT, PT, R109, 0x20, RZ ;  /* 0x000000206d6d5810 */ /* 0x000fc80007ffe0ff */
[----:B------:R-:W5:Y:S02]  /*0840*/  @P5 LDG.E.128 R84, desc[UR6][R10.64] ;  /* 0x000000060a545981 */ /* 0x000f64000c1e1d00 */
[----:B------:R-:W3:Y:S01]  /*0850*/  @P3 LDC.64 R18, c[0x0][0x3e8] ;  /* 0x0000fa00ff123b82 */ /* 0x000ee20000000a00 */
[----:B0-----:R-:W-:-:S05]  /*0860*/  @P4 IMAD.WIDE.U32 R12, R109, 0x10, R12 ;  /* 0x000000106d0c4825 */ /* 0x001fca00078e000c */
[----:B------:R-:W5:Y:S02]  /*0870*/  @P4 LDG.E.128 R80, desc[UR6][R12.64] ;  /* 0x000000060c504981 */ /* 0x000f64000c1e1d00 */
[----:B------:R-:W0:Y:S01]  /*0880*/  @P2 LDC.64 R20, c[0x0][0x3d0] ;  /* 0x0000f400ff142b82 */ /* 0x000e220000000a00 */
[C---:B-1----:R-:W-:Y:S01]  /*0890*/  @P4 IMAD.WIDE.U32 R14, R109.reuse, 0x10, R14 ;  /* 0x000000106d0e4825 */ /* 0x042fe200078e000e */
[----:B------:R-:W-:-:S04]  /*08a0*/  @P4 IADD3 R109, PT, PT, R109, 0x20, RZ ;  /* 0x000000206d6d4810 */ /* 0x000fc80007ffe0ff */
[----:B------:R-:W5:Y:S02]  /*08b0*/  @P4 LDG.E.128 R72, desc[UR6][R14.64] ;  /* 0x000000060e484981 */ /* 0x000f64000c1e1d00 */
[----:B------:R-:W1:Y:S01]  /*08c0*/  @P2 LDC.64 R22, c[0x0][0x3e8] ;  /* 0x0000fa00ff162b82 */ /* 0x000e620000000a00 */
[----:B--2---:R-:W-:-:S05]  /*08d0*/  @P3 IMAD.WIDE.U32 R16, R109, 0x10, R16 ;  /* 0x000000106d103825 */ /* 0x004fca00078e0010 */
[----:B------:R-:W5:Y:S01]  /*08e0*/  @P3 LDG.E.128 R68, desc[UR6][R16.64] ;  /* 0x0000000610443981 */ /* 0x000f62000c1e1d00 */
[C---:B---3--:R-:W-:Y:S01]  /*08f0*/  @P3 IMAD.WIDE.U32 R18, R109.reuse, 0x10, R18 ;  /* 0x000000106d123825 */ /* 0x048fe200078e0012 */
[----:B------:R-:W-:Y:S01]  /*0900*/  @P3 IADD3 R109, PT, PT, R109, 0x20, RZ ;  /* 0x000000206d6d3810 */ /* 0x000fe20007ffe0ff */
[----:B------:R-:W2:Y:S03]  /*0910*/  @P1 LDC.64 R28, c[0x0][0x3d0] ;  /* 0x0000f400ff1c1b82 */ /* 0x000ea60000000a00 */
[----:B------:R-:W5:Y:S01]  /*0920*/  @P3 LDG.E.128 R60, desc[UR6][R18.64] ;  /* 0x00000006123c3981 */ /* 0x000f62000c1e1d00 */
[----:B0-----:R-:W-:-:S04]  /*0930*/  @P2 IMAD.WIDE.U32 R20, R109, 0x10, R20 ;  /* 0x000000106d142825 */ /* 0x001fc800078e0014 */
[----:B------:R-:W0:Y:S01]  /*0940*/  @P1 LDC.64 R40, c[0x0][0x3e8] ;  /* 0x0000fa00ff281b82 */ /* 0x000e220000000a00 */
[----:B------:R-:W5:Y:S01]  /*0950*/  @P2 LDG.E.128 R56, desc[UR6][R20.64] ;  /* 0x0000000614382981 */ /* 0x000f62000c1e1d00 */
[----:B-1----:R-:W-:-:S06]  /*0960*/  @P2 IMAD.WIDE.U32 R22, R109, 0x10, R22 ;  /* 0x000000106d162825 */ /* 0x002fcc00078e0016 */
[----:B------:R-:W1:Y:S01]  /*0970*/  @P0 LDC.64 R76, c[0x0][0x3d0] ;  /* 0x0000f400ff4c0b82 */ /* 0x000e620000000a00 */
[----:B------:R-:W5:Y:S07]  /*0980*/  @P2 LDG.E.128 R48, desc[UR6][R22.64] ;  /* 0x0000000616302981 */ /* 0x000f6e000c1e1d00 */
[----:B------:R-:W3:Y:S01]  /*0990*/  @P0 LDC.64 R88, c[0x0][0x3e8] ;  /* 0x0000fa00ff580b82 */ /* 0x000ee20000000a00 */
[----:B------:R-:W-:Y:S02]  /*09a0*/  @P2 IADD3 R109, PT, PT, R109, 0x20, RZ ;  /* 0x000000206d6d2810 */ /* 0x000fe40007ffe0ff */
[----:B------:R-:W-:-:S03]  /*09b0*/  ISETP.GE.U32.AND P6, PT, R3, 0x100, PT ;  /* 0x000001000300780c */ /* 0x000fc60003fc6070 */
[----:B--2---:R-:W-:-:S04]  /*09c0*/  @P1 IMAD.WIDE.U32 R52, R109, 0x10, R28 ;  /* 0x000000106d341825 */ /* 0x004fc800078e001c */
[C---:B0-----:R-:W-:Y:S01]  /*09d0*/  @P1 IMAD.WIDE.U32 R64, R109.reuse, 0x10, R40 ;  /* 0x000000106d401825 */ /* 0x041fe200078e0028 */
[----:B------:R-:W-:-:S03]  /*09e0*/  @P1 IADD3 R109, PT, PT, R109, 0x20, RZ ;  /* 0x000000206d6d1810 */ /* 0x000fc60007ffe0ff */
[----:B------:R-:W-:Y:S01]  /*09f0*/  HFMA2 R30, -RZ, RZ, 0, 0 ;  /* 0x00000000ff1e7431 */ /* 0x000fe200000001ff */
[----:B------:R0:W5:Y:S01]  /*0a00*/  @P1 LDG.E.128 R44, desc[UR6][R52.64] ;  /* 0x00000006342c1981 */ /* 0x000162000c1e1d00 */
[----:B-1----:R-:W-:-:S04]  /*0a10*/  @P0 IMAD.WIDE.U32 R76, R109, 0x10, R76 ;  /* 0x000000106d4c0825 */ /* 0x002fc800078e004c */
[----:B------:R-:W-:Y:S01]  /*0a20*/  HFMA2 R54, -RZ, RZ, 0, 0 ;  /* 0x00000000ff367431 */ /* 0x000fe200000001ff */
[----:B------:R1:W5:Y:S01]  /*0a30*/  @P1 LDG.E.128 R36, desc[UR6][R64.64] ;  /* 0x0000000640241981 */ /* 0x000362000c1e1d00 */
[----:B------:R-:W-:Y:S02]  /*0a40*/  HFMA2 R78, -RZ, RZ, 0, 0 ;  /* 0x00000000ff4e7431 */ /* 0x000fe400000001ff */
[----:B------:R-:W-:Y:S01]  /*0a50*/  HFMA2 R102, -RZ, RZ, 0, 0 ;  /* 0x00000000ff667431 */ /* 0x000fe200000001ff */
[----:B------:R2:W5:Y:S01]  /*0a60*/  @P0 LDG.E.128 R32, desc[UR6][R76.64] ;  /* 0x000000064c200981 */ /* 0x000562000c1e1d00 */
[----:B---3--:R-:W-:Y:S01]  /*0a70*/  @P0 IMAD.WIDE.U32 R88, R109, 0x10, R88 ;  /* 0x000000106d580825 */ /* 0x008fe200078e0058 */
[----:B------:R-:W-:Y:S02]  /*0a80*/  CS2R R28, SRZ ;  /* 0x00000000001c7805 */ /* 0x000fe4000001ff00 */
[----:B------:R-:W-:Y:S02]  /*0a90*/  MOV R42, RZ ;  /* 0x000000ff002a7202 */ /* 0x000fe40000000f00 */
[----:B------:R-:W-:-:S02]  /*0aa0*/  CS2R R40, SRZ ;  /* 0x0000000000287805 */ /* 0x000fc4000001ff00 */
[----:B0-----:R-:W-:Y:S01]  /*0ab0*/  CS2R R52, SRZ ;  /* 0x0000000000347805 */ /* 0x001fe2000001ff00 */
[----:B------:R0:W5:Y:S01]  /*0ac0*/  @P0 LDG.E.128 R24, desc[UR6][R88.64] ;  /* 0x0000000658180981 */ /* 0x000162000c1e1d00 */
[----:B------:R-:W-:Y:S02]  /*0ad0*/  MOV R66, RZ ;  /* 0x000000ff00427202 */ /* 0x000fe40000000f00 */
[----:B-1----:R-:W-:Y:S02]  /*0ae0*/  CS2R R64, SRZ ;  /* 0x0000000000407805 */ /* 0x002fe4000001ff00 */
[----:B--2---:R-:W-:Y:S02]  /*0af0*/  CS2R R76, SRZ ;  /* 0x00000000004c7805 */ /* 0x004fe4000001ff00 */
[----:B------:R-:W-:Y:S02]  /*0b00*/  MOV R90, RZ ;  /* 0x000000ff005a7202 */ /* 0x000fe40000000f00 */
[----:B------:R-:W-:-:S02]  /*0b10*/  CS2R R100, SRZ ;  /* 0x0000000000647805 */ /* 0x000fc4000001ff00 */
[----:B------:R-:W-:Y:S02]  /*0b20*/  @P5 MOV R91, RZ ;  /* 0x000000ff005b5202 */ /* 0x000fe40000000f00 */
[----:B------:R-:W-:Y:S02]  /*0b30*/  @P4 MOV R79, RZ ;  /* 0x000000ff004f4202 */ /* 0x000fe40000000f00 */
[----:B0-----:R-:W-:Y:S02]  /*0b40*/  CS2R R88, SRZ ;  /* 0x0000000000587805 */ /* 0x001fe4000001ff00 */
[----:B------:R-:W-:Y:S02]  /*0b50*/  @P3 MOV R67, RZ ;  /* 0x000000ff00433202 */ /* 0x000fe40000000f00 */
[----:B------:R-:W-:Y:S02]  /*0b60*/  @P2 MOV R55, RZ ;  /* 0x000000ff00372202 */ /* 0x000fe40000000f00 */
[----:B------:R-:W-:-:S02]  /*0b70*/  @P1 MOV R43, RZ ;  /* 0x000000ff002b1202 */ /* 0x000fc40000000f00 */
[----:B------:R-:W-:Y:S02]  /*0b80*/  @P0 MOV R31, RZ ;  /* 0x000000ff001f0202 */ /* 0x000fe40000000f00 */
[----:B------:R-:W-:Y:S01]  /*0b90*/  @P0 IADD3 R109, PT, PT, R109, 0x20, RZ ;  /* 0x000000206d6d0810 */ /* 0x000fe20007ffe0ff */
[----:B------:R-:W-:Y:S06]  /*0ba0*/  @!P6 BRA `(.L_x_7477) ;  /* 0x000000000058e947 */ /* 0x000fec0003800000 */
        /* <DEDUP_REMOVED lines=22> */
.L_x_7477:
[----:B------:R-:W-:Y:S05]  /*0d10*/  BSYNC.RECONVERGENT B0 ;  /* 0x0000000000007941 */ /* 0x000fea0003800200 */
.L_x_7475:
[----:B------:R-:W0:Y:S01]  /*0d20*/  LDCU UR4, c[0x0][0x384] ;  /* 0x00007080ff0477ac */ /* 0x000e220008000800 */
[----:B------:R-:W1:Y:S01]  /*0d30*/  LDCU.U8 UR5, c[0x0][0x410] ;  /* 0x00008200ff0577ac */ /* 0x000e620008000000 */
[----:B------:R-:W2:Y:S01]  /*0d40*/  LDCU UR10, c[0x0][0x448] ;  /* 0x00008900ff0a77ac */ /* 0x000ea20008000800 */
[----:B------:R-:W3:Y:S01]  /*0d50*/  LDCU.64 UR8, c[0x0][0x3a0] ;  /* 0x00007400ff0877ac */ /* 0x000ee20008000a00 */
[----:B0-----:R-:W-:-:S13]  /*0d60*/  ISETP.GE.AND P0, PT, R108, UR4, PT ;  /* 0x000000046c007c0c */ /* 0x001fda000bf06270 */
[----:B-123--:R-:W-:Y:S05]  /*0d70*/  @P0 EXIT ;  /* 0x000000000000094d */ /* 0x00efea0003800000 */
.L_x_7529:
[----:B------:R-:W0:Y:S08]  /*0d80*/  LDC.64 R104, c[0x0][0x3f0] ;  /* 0x0000fc00ff687b82 */ /* 0x000e300000000a00 */
[----:B------:R-:W1:Y:S08]  /*0d90*/  LDC.64 R180, c[0x0][0x3f8] ;  /* 0x0000fe00ffb47b82 */ /* 0x000e700000000a00 */
[----:B------:R-:W2:Y:S01]  /*0da0*/  LDC R177, c[0x0][0x388] ;  /* 0x0000e200ffb17b82 */ /* 0x000ea20000000800 */
[----:B0-----:R-:W-:-:S05]  /*0db0*/  IMAD.WIDE R104, R108, 0x4, R104 ;  /* 0x000000046c687825 */ /* 0x001fca00078e0268 */
[----:B------:R-:W3:Y:S01]  /*0dc0*/  LDG.E R0, desc[UR6][R104.64] ;  /* 0x0000000668007981 */ /* 0x000ee2000c1e1900 */
[----:B-1----:R-:W-:-:S06]  /*0dd0*/  IMAD.WIDE R180, R108, 0x4, R180 ;  /* 0x000000046cb47825 */ /* 0x002fcc00078e02b4 */
[----:B-----5:R0:W5:Y:S01]  /*0de0*/  LDG.E R180, desc[UR6][R180.64] ;  /* 0x00000006b4b47981 */ /* 0x020162000c1e1900 */
[----:B------:R-:W-:Y:S01]  /*0df0*/  ISETP.GE.U32.AND P5, PT, R3, 0x20, PT ;  /* 0x000000200300780c */ /* 0x000fe20003fa6070 */
[----:B--2---:R-:W-:Y:S02]  /*0e00*/  IMAD R106, R108, R177, RZ ;  /* 0x000000b16c6a7224 */ /* 0x004fe400078e02ff */
[----:B------:R-:W-:Y:S01]  /*0e10*/  HFMA2 R188, -RZ, RZ, 0, 0 ;  /* 0x00000000ffbc7431 */ /* 0x000fe200000001ff */
[----:B------:R-:W-:Y:S02]  /*0e20*/  BSSY.RECONVERGENT B0, `(.L_x_7478) ;  /* 0x000009f000007945 */ /* 0x000fe40003800200 */
[----:B------:R-:W-:-:S04]  /*0e30*/  SHF.R.S32.HI R107, RZ, 0x1f, R106 ;  /* 0x0000001fff6b7819 */ /* 0x000fc8000001146a */
[----:B------:R-:W-:-:S04]  /*0e40*/  LEA.HI R107, R107, R106, RZ, 0x3 ;  /* 0x0000006a6b6b7211 */ /* 0x000fc800078f18ff */
[----:B------:R-:W-:Y:S02]  /*0e50*/  LEA.HI.SX32 R189, R107, R2, 0x1d ;  /* 0x000000026bbd7211 */ /* 0x000fe400078feaff */
[----:B---3--:R-:W-:-:S13]  /*0e60*/  ISETP.GE.AND P0, PT, R0, 0x1, PT ;  /* 0x000000010000780c */ /* 0x008fda0003f06270 */
        /* <DEDUP_REMOVED lines=13> */
.L_x_7481:
[----:B------:R-:W-:Y:S05]  /*0f40*/  BSYNC.RECONVERGENT B1 ;  /* 0x0000000000017941 */ /* 0x000fea0003800200 */
.L_x_7480:
        /* <DEDUP_REMOVED lines=8> */
[--C-:B-----5:R-:W-:Y:S02]  /*0fd0*/  @P1 HADD2.F32 R104, -RZ, R8.reuse.H0_H0 ;  /* 0x20000008ff681230 */ /* 0x120fe40000004100 */
[----:B------:R-:W-:Y:S02]  /*0fe0*/  @P1 HADD2.F32 R105, -RZ, R8.H1_H1 ;  /* 0x30000008ff691230 */ /* 0x000fe40000004100 */
[--C-:B------:R-:W-:Y:S02]  /*0ff0*/  @P1 HADD2.F32 R112, -RZ, R9.reuse.H1_H1 ;  /* 0x30000009ff701230 */ /* 0x100fe40000004100 */
[----:B------:R-:W-:Y:S01]  /*1000*/  @P1 HADD2.F32 R111, -RZ, R9.H0_H0 ;  /* 0x20000009ff6f1230 */ /* 0x000fe20000004100 */
[----:B------:R-:W1:Y:S01]  /*1010*/  @P1 LDC R106, c[0x0][0x40c] ;  /* 0x00010300ff6a1b82 */ /* 0x000e620000000800 */
[----:B------:R-:W-:-:S07]  /*1020*/  @P1 HADD2.F32 R182, -RZ, R99.H1_H1 ;  /* 0x30000063ffb61230 */ /* 0x000fce0000004100 */
[----:B------:R-:W3:Y:S08]  /*1030*/  @P1 LDC R179, c[0x0][0x40c] ;  /* 0x00010300ffb31b82 */ /* 0x000ef00000000800 */
[----:B------:R-:W4:Y:S01]  /*1040*/  @P1 LDC R114, c[0x0][0x40c] ;  /* 0x00010300ff721b82 */ /* 0x000f220000000800 */
[----:B0-----:R-:W-:Y:S01]  /*1050*/  @P1 FMUL.FTZ R104, R104, R107 ;  /* 0x0000006b68681220 */ /* 0x001fe20000410000 */
[----:B------:R-:W-:-:S06]  /*1060*/  @P1 HADD2.F32 R107, -RZ, R96.H1_H1 ;  /* 0x30000060ff6b1230 */ /* 0x000fcc0000004100 */
[----:B------:R-:W0:Y:S01]  /*1070*/  @P1 LDC R183, c[0x0][0x40c] ;  /* 0x00010300ffb71b82 */ /* 0x000e220000000800 */
[----:B-1----:R-:W-:Y:S01]  /*1080*/  @P1 FMUL.FTZ R106, R105, R106 ;  /* 0x0000006a696a1220 */ /* 0x002fe20000410000 */
[----:B------:R-:W-:-:S06]  /*1090*/  @P1 HADD2.F32 R105, -RZ, R96.H0_H0 ;  /* 0x20000060ff691230 */ /* 0x000fcc0000004100 */
[----:B------:R-:W1:Y:S08]  /*10a0*/  @P1 LDC R116, c[0x0][0x40c] ;  /* 0x00010300ff741b82 */ /* 0x000e700000000800 */
[----:B------:R-:W1:Y:S08]  /*10b0*/  @P1 LDC R178, c[0x0][0x40c] ;  /* 0x00010300ffb21b82 */ /* 0x000e700000000800 */
[----:B------:R-:W1:Y:S01]  /*10c0*/  @P1 LDC R184, c[0x0][0x40c] ;  /* 0x00010300ffb81b82 */ /* 0x000e620000000800 */
[----:B--2---:R-:W-:-:S02]  /*10d0*/  @P1 HADD2.F32 R115, -RZ, R4.H1_H1 ;  /* 0x30000004ff731230 */ /* 0x004fc40000004100 */
[--C-:B------:R-:W-:Y:S02]  /*10e0*/  @P1 HADD2.F32 R113, -RZ, R4.reuse.H0_H0 ;  /* 0x20000004ff711230 */ /* 0x100fe40000004100 */
[--C-:B------:R-:W-:Y:S02]  /*10f0*/  @!P1 HADD2.F32 R110, -RZ, R4.reuse.H1_H1 ;  /* 0x30000004ff6e9230 */ /* 0x100fe40000004100 */
[----:B------:R-:W-:Y:S01]  /*1100*/  @P1 FFMA.FTZ R110, R106, R107, R115 ;  /* 0x0000006b6a6e1223 */ /* 0x000fe20000010073 */
[----:B------:R-:W-:Y:S02]  /*1110*/  @P1 HADD2.F32 R107, -RZ, R97.H1_H1 ;  /* 0x30000061ff6b1230 */ /* 0x000fe40000004100 */
[----:B---3--:R-:W-:Y:S01]  /*1120*/  @P1 FMUL.FTZ R106, R112, R179 ;  /* 0x000000b3706a1220 */ /* 0x008fe20000410000 */
[----:B------:R-:W-:Y:S02]  /*1130*/  @P1 HADD2.F32 R181, -RZ, R5.H1_H1 ;  /* 0x30000005ffb51230 */ /* 0x000fe40000004100 */
[----:B------:R-:W-:-:S02]  /*1140*/  @!P1 HADD2.F32 R109, -RZ, R4.H0_H0 ;  /* 0x20000004ff6d9230 */ /* 0x000fc40000004100 */
[----:B------:R-:W-:Y:S01]  /*1150*/  @P1 FFMA.FTZ R109, R104, R105, R113 ;  /* 0x00000069686d1223 */ /* 0x000fe20000010071 */
[----:B----4-:R-:W-:Y:S01]  /*1160*/  @P1 FMUL.FTZ R104, R111, R114 ;  /* 0x000000726f681220 */ /* 0x010fe20000410000 */
[----:B------:R-:W-:Y:S02]  /*1170*/  @P1 HADD2.F32 R105, -RZ, R97.H0_H0 ;  /* 0x20000061ff691230 */ /* 0x000fe40000004100 */
[--C-:B------:R-:W-:Y:S02]  /*1180*/  @P1 HADD2.F32 R179, -RZ, R5.reuse.H0_H0 ;  /* 0x20000005ffb31230 */ /* 0x100fe40000004100 */
[----:B------:R-:W-:Y:S02]  /*1190*/  @!P1 HADD2.F32 R112, -RZ, R5.H1_H1 ;  /* 0x30000005ff709230 */ /* 0x000fe40000004100 */
[----:B------:R-:W-:Y:S01]  /*11a0*/  @P1 FFMA.FTZ R112, R106, R107, R181 ;  /* 0x0000006b6a701223 */ /* 0x000fe200000100b5 */
[--C-:B------:R-:W-:Y:S02]  /*11b0*/  @P1 HADD2.F32 R114, -RZ, R10.reuse.H1_H1 ;  /* 0x3000000aff721230 */ /* 0x100fe40000004100 */
[----:B------:R-:W-:-:S02]  /*11c0*/  @P1 HADD2.F32 R113, -RZ, R10.H0_H0 ;  /* 0x2000000aff711230 */ /* 0x000fc40000004100 */
[--C-:B------:R-:W-:Y:S02]  /*11d0*/  @P1 HADD2.F32 R115, -RZ, R11.reuse.H0_H0 ;  /* 0x2000000bff731230 */ /* 0x100fe40000004100 */
[----:B0-----:R-:W-:Y:S01]  /*11e0*/  @P1 FMUL.FTZ R106, R114, R183 ;  /* 0x000000b7726a1220 */ /* 0x001fe20000410000 */
[----:B------:R-:W-:Y:S02]  /*11f0*/  @P1 HADD2.F32 R181, -RZ, R11.H1_H1 ;  /* 0x3000000bffb51230 */ /* 0x000fe40000004100 */
[----:B------:R-:W-:Y:S02]  /*1200*/  @!P1 HADD2.F32 R111, -RZ, R5.H0_H0 ;  /* 0x20000005ff6f9230 */ /* 0x000fe40000004100 */
[----:B------:R-:W-:Y:S01]  /*1210*/  @P1 FFMA.FTZ R111, R104, R105, R179 ;  /* 0x00000069686f1223 */ /* 0x000fe200000100b3 */
[--C-:B------:R-:W-:Y:S02]  /*1220*/  @P1 HADD2.F32 R105, -RZ, R98.reuse.H0_H0 ;  /* 0x20000062ff691230 */ /* 0x100fe40000004100 */
[----:B-1----:R-:W-:Y:S01]  /*1230*/  @P1 FMUL.FTZ R104, R113, R116 ;  /* 0x0000007471681220 */ /* 0x002fe20000410000 */
[----:B------:R-:W-:-:S02]  /*1240*/  @P1 HADD2.F32 R107, -RZ, R98.H1_H1 ;  /* 0x30000062ff6b1230 */ /* 0x000fc40000004100 */
[----:B------:R-:W-:Y:S01]  /*1250*/  @P1 FMUL.FTZ R178, R115, R178 ;  /* 0x000000b273b21220 */ /* 0x000fe20000410000 */
[----:B------:R-:W-:Y:S02]  /*1260*/  @P1 HADD2.F32 R179, -RZ, R99.H0_H0 ;  /* 0x20000063ffb31230 */ /* 0x000fe40000004100 */
[----:B------:R-:W-:Y:S01]  /*1270*/  @P1 FMUL.FTZ R181, R181, R184 ;  /* 0x000000b8b5b51220 */ /* 0x000fe20000410000 */
[--C-:B------:R-:W-:Y:S02]  /*1280*/  @P1 HADD2.F32 R183, -RZ, R6.reuse.H0_H0 ;  /* 0x20000006ffb71230 */ /* 0x100fe40000004100 */
[----:B------:R-:W-:Y:S02]  /*1290*/  @P1 HADD2.F32 R185, -RZ, R6.H1_H1 ;  /* 0x30000006ffb91230 */ /* 0x000fe40000004100 */
[--C-:B------:R-:W-:Y:S02]  /*12a0*/  @P1 HADD2.F32 R187, -RZ, R7.reuse.H0_H0 ;  /* 0x20000007ffbb1230 */ /* 0x100fe40000004100 */
[----:B------:R-:W-:-:S02]  /*12b0*/  @P1 HADD2.F32 R186, -RZ, R7.H1_H1 ;  /* 0x30000007ffba1230 */ /* 0x000fc40000004100 */
[--C-:B------:R-:W-:Y:S02]  /*12c0*/  @!P1 HADD2.F32 R113, -RZ, R6.reuse.H0_H0 ;  /* 0x20000006ff719230 */ /* 0x100fe40000004100 */
[----:B------:R-:W-:Y:S01]  /*12d0*/  @P1 FFMA.FTZ R113, R104, R105, R183 ;  /* 0x0000006968711223 */ /* 0x000fe200000100b7 */
[----:B------:R-:W-:Y:S02]  /*12e0*/  @!P1 HADD2.F32 R114, -RZ, R6.H1_H1 ;  /* 0x30000006ff729230 */ /* 0x000fe40000004100 */
[----:B------:R-:W-:Y:S01]  /*12f0*/  @P1 FFMA.FTZ R114, R106, R107, R185 ;  /* 0x0000006b6a721223 */ /* 0x000fe200000100b9 */
[--C-:B------:R-:W-:Y:S02]  /*1300*/  @!P1 HADD2.F32 R115, -RZ, R7.reuse.H0_H0 ;  /* 0x20000007ff739230 */ /* 0x100fe40000004100 */
[----:B------:R-:W-:Y:S01]  /*1310*/  @P1 FFMA.FTZ R115, R178, R179, R187 ;  /* 0x000000b3b2731223 */ /* 0x000fe200000100bb */
[----:B------:R-:W-:Y:S02]  /*1320*/  @!P1 HADD2.F32 R116, -RZ, R7.H1_H1 ;  /* 0x30000007ff749230 */ /* 0x000fe40000004100 */
[----:B------:R-:W-:Y:S01]  /*1330*/  @P1 FFMA.FTZ R116, R181, R182, R186 ;  /* 0x000000b6b5741223 */ /* 0x000fe200000100ba */
[----:B------:R-:W-:-:S02]  /*1340*/  F2FP.F16.F32.PACK_AB R104, RZ, R109 ;  /* 0x0000006dff68723e */ /* 0x000fc400000000ff */
[----:B------:R-:W-:Y:S02]  /*1350*/  F2FP.F16.F32.PACK_AB R105, RZ, R110 ;  /* 0x0000006eff69723e */ /* 0x000fe400000000ff */
        /* <DEDUP_REMOVED lines=11> */
.L_x_7482:
[----:B------:R-:W0:Y:S01]  /*1410*/  @P0 LDC R105, c[0x0][0x40c] ;  /* 0x00010300ff690b82 */ /* 0x000e220000000800 */
[--C-:B-----5:R-:W-:Y:S02]  /*1420*/  @P0 HADD2.F32 R104, -RZ, R8.reuse.H0_H0 ;  /* 0x20000008ff680230 */ /* 0x120fe40000004100 */
[----:B------:R-:W-:Y:S02]  /*1430*/  HFMA2 R110, -RZ, RZ, 0, 0 ;  /* 0x00000000ff6e7431 */ /* 0x000fe400000001ff */
[----:B------:R-:W-:Y:S01]  /*1440*/  @P0 HADD2.F32 R106, -RZ, R8.H1_H1 ;  /* 0x30000008ff6a0230 */ /* 0x000fe20000004100 */
[----:B------:R-:W-:Y:S01]  /*1450*/  MOV R109, RZ ;  /* 0x000000ff006d7202 */ /* 0x000fe20000000f00 */
[----:B------:R-:W-:Y:S02]  /*1460*/  @P0 HADD2.F32 R111, -RZ, R96.H1_H1 ;  /* 0x30000060ff6f0230 */ /* 0x000fe40000004100 */
[----:B------:R-:W-:Y:S01]  /*1470*/  @P0 HADD2.F32 R113, -RZ, R9.H1_H1 ;  /* 0x30000009ff710230 */ /* 0x000fe20000004100 */
[----:B------:R-:W1:Y:S01]  /*1480*/  @P0 LDC R107, c[0x0][0x40c] ;  /* 0x00010300ff6b0b82 */ /* 0x000e620000000800 */
[----:B------:R-:W-:-:S02]  /*1490*/  @P0 HADD2.F32 R178, -RZ, R11.H0_H0 ;  /* 0x2000000bffb20230 */ /* 0x000fc40000004100 */
[----:B------:R-:W-:Y:S02]  /*14a0*/  @P0 HADD2.F32 R181, -RZ, R11.H1_H1 ;  /* 0x3000000bffb50230 */ /* 0x000fe40000004100 */
[----:B------:R-:W-:-:S03]  /*14b0*/  @P0 HADD2.F32 R184, -RZ, R99.H1_H1 ;  /* 0x30000063ffb80230 */ /* 0x000fc60000004100 */
[----:B------:R-:W2:Y:S08]  /*14c0*/  @P0 LDC R112, c[0x0][0x40c] ;  /* 0x00010300ff700b82 */ /* 0x000eb00000000800 */
[----:B------:R-:W3:Y:S01]  /*14d0*/  @P0 LDC R114, c[0x0][0x40c] ;  /* 0x00010300ff720b82 */ /* 0x000ee20000000800 */
[----:B0-----:R-:W-:Y:S01]  /*14e0*/  @P0 FMUL.FTZ R104, R104, R105 ;  /* 0x0000006968680220 */ /* 0x001fe20000410000 */
[----:B------:R-:W-:-:S05]  /*14f0*/  @P0 HADD2.F32 R105, -RZ, R96.H0_H0 ;  /* 0x20000060ff690230 */ /* 0x000fca0000004100 */
[----:B------:R-:W-:Y:S01]  /*1500*/  @P0 FMUL.FTZ R109, R104, R105 ;  /* 0x00000069686d0220 */ /* 0x000fe20000410000 */
[----:B------:R-:W0:Y:S01]  /*1510*/  @P0 LDC R116, c[0x0][0x40c] ;  /* 0x00010300ff740b82 */ /* 0x000e220000000800 */
[----:B-1----:R-:W-:Y:S01]  /*1520*/  @P0 FMUL.FTZ R106, R106, R107 ;  /* 0x0000006b6a6a0220 */ /* 0x002fe20000410000 */
[----:B------:R-:W-:Y:S02]  /*1530*/  @P0 HADD2.F32 R107, -RZ, R9.H0_H0 ;  /* 0x20000009ff6b0230 */ /* 0x000fe40000004100 */
[----:B------:R-:W-:Y:S02]  /*1540*/  @P0 HADD2.F32 R105, -RZ, R10.H0_H0 ;  /* 0x2000000aff690230 */ /* 0x000fe40000004100 */
[----:B------:R-:W-:Y:S01]  /*1550*/  @P0 FMUL.FTZ R110, R106, R111 ;  /* 0x0000006f6a6e0220 */ /* 0x000fe20000410000 */
[----:B------:R-:W-:Y:S01]  /*1560*/  @P0 HADD2.F32 R104, -RZ, R97.H0_H0 ;  /* 0x20000061ff680230 */ /* 0x000fe20000004100 */
[----:B------:R-:W-:Y:S01]  /*1570*/  MOV R111, RZ ;  /* 0x000000ff006f7202 */ /* 0x000fe20000000f00 */
[----:B------:R-:W1:Y:S01]  /*1580*/  @P0 LDC R179, c[0x0][0x40c] ;  /* 0x00010300ffb30b82 */ /* 0x000e620000000800 */
[----:B--2---:R-:W-:Y:S01]  /*1590*/  @P0 FMUL.FTZ R107, R107, R112 ;  /* 0x000000706b6b0220 */ /* 0x004fe20000410000 */
[----:B------:R-:W-:-:S02]  /*15a0*/  HFMA2 R112, -RZ, RZ, 0, 0 ;  /* 0x00000000ff707431 */ /* 0x000fc400000001ff */
[----:B------:R-:W-:Y:S02]  /*15b0*/  @P0 HADD2.F32 R106, -RZ, R97.H1_H1 ;  /* 0x30000061ff6a0230 */ /* 0x000fe40000004100 */
[----:B------:R-:W-:Y:S01]  /*15c0*/  @P0 FMUL.FTZ R111, R107, R104 ;  /* 0x000000686b6f0220 */ /* 0x000fe20000410000 */
[----:B------:R-:W-:Y:S01]  /*15d0*/  @P0 HADD2.F32 R104, -RZ, R98.H0_H0 ;  /* 0x20000062ff680230 */ /* 0x000fe20000004100 */
[----:B------:R-:W2:Y:S01]  /*15e0*/  @P0 LDC R115, c[0x0][0x40c] ;  /* 0x00010300ff730b82 */ /* 0x000ea20000000800 */
[----:B---3--:R-:W-:Y:S01]  /*15f0*/  @P0 FMUL.FTZ R113, R113, R114 ;  /* 0x0000007271710220 */ /* 0x008fe20000410000 */
[----:B------:R-:W-:Y:S02]  /*1600*/  @P0 HADD2.F32 R114, -RZ, R10.H1_H1 ;  /* 0x3000000aff720230 */ /* 0x000fe40000004100 */
[----:B------:R-:W-:Y:S02]  /*1610*/  @P0 HADD2.F32 R107, -RZ, R98.H1_H1 ;  /* 0x30000062ff6b0230 */ /* 0x000fe40000004100 */
[----:B------:R-:W-:Y:S01]  /*1620*/  @P0 FMUL.FTZ R112, R113, R106 ;  /* 0x0000006a71700220 */ /* 0x000fe20000410000 */
[----:B------:R-:W-:Y:S01]  /*1630*/  MOV R113, RZ ;  /* 0x000000ff00717202 */ /* 0x000fe20000000f00 */
[----:B------:R-:W3:Y:S01]  /*1640*/  @P0 LDC R182, c[0x0][0x40c] ;  /* 0x00010300ffb60b82 */ /* 0x000ee20000000800 */
[----:B0-----:R-:W-:Y:S01]  /*1650*/  @P0 FMUL.FTZ R105, R105, R116 ;  /* 0x0000007469690220 */ /* 0x001fe20000410000 */
[----:B------:R-:W-:-:S03]  /*1660*/  HFMA2 R116, -RZ, RZ, 0, 0 ;  /* 0x00000000ff747431 */ /* 0x000fc600000001ff */
[----:B------:R-:W-:Y:S01]  /*1670*/  @P0 FMUL.FTZ R113, R105, R104 ;  /* 0x0000006869710220 */ /* 0x000fe20000410000 */
[----:B------:R-:W-:Y:S01]  /*1680*/  F2FP.F16.F32.PACK_AB R104, RZ, R109 ;  /* 0x0000006dff68723e */ /* 0x000fe200000000ff */
[----:B-1----:R-:W-:Y:S01]  /*1690*/  @P0 FMUL.FTZ R178, R178, R179 ;  /* 0x000000b3b2b20220 */ /* 0x002fe20000410000 */
[----:B------:R-:W-:Y:S01]  /*16a0*/  @P0 HADD2.F32 R179, -RZ, R99.H0_H0 ;  /* 0x20000063ffb30230 */ /* 0x000fe20000004100 */
[----:B------:R-:W-:-:S04]  /*16b0*/  F2FP.F16.F32.PACK_AB R105, RZ, R110 ;  /* 0x0000006eff69723e */ /* 0x000fc800000000ff */
[----:B------:R-:W-:Y:S01]  /*16c0*/  PRMT R104, R104, 0x5410, R105 ;  /* 0x0000541068687816 */ /* 0x000fe20000000069 */
[----:B--2---:R-:W-:Y:S01]  /*16d0*/  @P0 FMUL.FTZ R106, R114, R115 ;  /* 0x00000073726a0220 */ /* 0x004fe20000410000 */
[----:B------:R-:W-:Y:S02]  /*16e0*/  CS2R R114, SRZ ;  /* 0x0000000000727805 */ /* 0x000fe4000001ff00 */
[----:B------:R-:W-:Y:S01]  /*16f0*/  @P0 FMUL.FTZ R115, R178, R179 ;  /* 0x000000b3b2730220 */ /* 0x000fe20000410000 */
[----:B------:R-:W-:Y:S01]  /*1700*/  @P0 FMUL.FTZ R114, R106, R107 ;  /* 0x0000006b6a720220 */ /* 0x000fe20000410000 */
[----:B------:R-:W-:Y:S02]  /*1710*/  F2FP.F16.F32.PACK_AB R106, RZ, R111 ;  /* 0x0000006fff6a723e */ /* 0x000fe400000000ff */
[----:B------:R-:W-:Y:S01]  /*1720*/  F2FP.F16.F32.PACK_AB R107, RZ, R112 ;  /* 0x00000070ff6b723e */ /* 0x000fe200000000ff */
[----:B---3--:R-:W-:Y:S01]  /*1730*/  @P0 FMUL.FTZ R181, R181, R182 ;  /* 0x000000b6b5b50220 */ /* 0x008fe20000410000 */
[----:B------:R-:W-:-:S02]  /*1740*/  F2FP.F16.F32.PACK_AB R178, RZ, R113 ;  /* 0x00000071ffb2723e */ /* 0x000fc400000000ff */
[----:B------:R-:W-:Y:S01]  /*1750*/  F2FP.F16.F32.PACK_AB R179, RZ, R114 ;  /* 0x00000072ffb3723e */ /* 0x000fe200000000ff */
[----:B------:R-:W-:Y:S01]  /*1760*/  @P0 FMUL.FTZ R116, R181, R184 ;  /* 0x000000b8b5740220 */ /* 0x000fe20000410000 */
[----:B------:R-:W-:Y:S02]  /*1770*/  F2FP.F16.F32.PACK_AB R181, RZ, R115 ;  /* 0x00000073ffb5723e */ /* 0x000fe400000000ff */
[----:B------:R-:W-:Y:S02]  /*1780*/  PRMT R105, R106, 0x5410, R107 ;  /* 0x000054106a697816 */ /* 0x000fe4000000006b */
[----:B------:R-:W-:Y:S02]  /*1790*/  F2FP.F16.F32.PACK_AB R182, RZ, R116 ;  /* 0x00000074ffb6723e */ /* 0x000fe400000000ff */
[----:B------:R-:W-:Y:S02]  /*17a0*/  PRMT R106, R178, 0x5410, R179 ;  /* 0x00005410b26a7816 */ /* 0x000fe400000000b3 */
[----:B------:R-:W-:-:S07]  /*17b0*/  PRMT R107, R181, 0x5410, R182 ;  /* 0x00005410b56b7816 */ /* 0x000fce00000000b6 */
.L_x_7483:
[----:B------:R-:W0:Y:S01]  /*17c0*/  LDC.64 R178, c[0x0][0x3a8] ;  /* 0x0000ea00ffb27b82 */ /* 0x000e220000000a00 */
[----:B------:R-:W-:Y:S01]  /*17d0*/  IADD3 R188, PT, PT, R188, 0x20, RZ ;  /* 0x00000020bcbc7810 */ /* 0x000fe20007ffe0ff */
[C---:B0-----:R-:W-:Y:S01]  /*17e0*/  IMAD.WIDE.U32 R178, R189.reuse, 0x10, R178 ;  /* 0x00000010bdb27825 */ /* 0x041fe200078e00b2 */
[----:B------:R-:W-:-:S04]  /*17f0*/  IADD3 R189, PT, PT, R189, 0x20, RZ ;  /* 0x00000020bdbd7810 */ /* 0x000fc80007ffe0ff */
[----:B------:R0:W-:Y:S03]  /*1800*/  STG.E.128 desc[UR6][R178.64], R104 ;  /* 0x00000068b2007986 */ /* 0x0001e6000c101d06 */
.L_x_7479:
[----:B------:R-:W-:Y:S05]  /*1810*/  BSYNC.RECONVERGENT B0 ;  /* 0x0000000000007941 */ /* 0x000fea0003800200 */
.L_x_7478:
[----:B------:R-:W-:Y:S01]  /*1820*/  ISETP.GE.U32.AND P1, PT, R3, 0x40, PT ;  /* 0x000000400300780c */ /* 0x000fe20003f26070 */
[----:B------:R-:W-:Y:S03]  /*1830*/  BSSY.RECONVERGENT B0, `(.L_x_7484) ;  /* 0x000008a000007945 */ /* 0x000fe60003800200 */
[----:B------:R-:W-:-:S09]  /*1840*/  P2R R185, PR, RZ, 0x2 ;  /* 0x00000002ffb97803 */ /* 0x000fd20000000000 */
[----:B------:R-:W-:Y:S05]  /*1850*/  @!P1 BRA `(.L_x_7485) ;  /* 0x00000008001c9947 */ /* 0x000fea0003800000 */
[----:B------:R-:W-:Y:S01]  /*1860*/  ISETP.NE.U32.AND P1, PT, RZ, UR8, PT ;  /* 0x00000008ff007c0c */ /* 0x000fe2000bf25070 */
[----:B0-----:R-:W0:Y:S03]  /*1870*/  @P0 LDC.64 R104, c[0x0][0x390] ;  /* 0x0000e400ff680b82 */ /* 0x001e260000000a00 */
[----:B------:R-:W-:-:S13]  /*1880*/  ISETP.NE.AND.EX P1, PT, RZ, UR9, PT, P1 ;  /* 0x00000009ff007c0c */ /* 0x000fda000bf25310 */
[----:B------:R-:W1:Y:S01]  /*1890*/  @P1 LDC.64 R106, c[0x0][0x3a0] ;  /* 0x0000e800ff6a1b82 */ /* 0x000e620000000a00 */
[----:B0-----:R-:W-:-:S05]  /*18a0*/  @P0 IMAD.WIDE.U32 R104, R188, 0x10, R104 ;  /* 0x00000010bc680825 */ /* 0x001fca00078e0068 */
[----:B------:R0:W5:Y:S01]  /*18b0*/  @P0 LDG.E.128 R8, desc[UR6][R104.64] ;  /* 0x0000000668080981 */ /* 0x000162000c1e1d00 */
[----:B-1----:R-:W-:-:S05]  /*18c0*/  @P1 IMAD.WIDE.U32 R106, R189, 0x10, R106 ;  /* 0x00000010bd6a1825 */ /* 0x002fca00078e006a */
[----:B------:R0:W5:Y:S01]  /*18d0*/  @P1 LDG.E.128 R4, desc[UR6][R106.64] ;  /* 0x000000066a041981 */ /* 0x000162000c1e1d00 */
[----:B------:R-:W-:Y:S05]  /*18e0*/  @!P1 BRA `(.L_x_7486) ;  /* 0x0000000000f89947 */ /* 0x000fea0003800000 */
[----:B------:R-:W-:Y:S01]  /*18f0*/  ISETP.GT.AND P1, PT, R0, RZ, PT ;  /* 0x000000ff0000720c */ /* 0x000fe20003f24270 */
[----:B-----5:R-:W-:Y:S02]  /*1900*/  HADD2.F32 R117, -RZ, R4.H0_H0 ;  /* 0x20000004ff757230 */ /* 0x020fe40000004100 */
[----:B------:R-:W-:-:S10]  /*1910*/  HADD2.F32 R119, -RZ, R5.H0_H0 ;  /* 0x20000005ff777230 */ /* 0x000fd40000004100 */
[----:B0-----:R-:W0:Y:S01]  /*1920*/  @P1 LDC R105, c[0x0][0x40c] ;  /* 0x00010300ff691b82 */ /* 0x001e220000000800 */
[--C-:B------:R-:W-:Y:S02]  /*1930*/  @P1 HADD2.F32 R104, -RZ, R8.reuse.H0_H0 ;  /* 0x20000008ff681230 */ /* 0x100fe40000004100 */
[----:B------:R-:W-:Y:S02]  /*1940*/  @P1 HADD2.F32 R120, -RZ, R9.H0_H0 ;  /* 0x20000009ff781230 */ /* 0x000fe40000004100 */
[----:B------:R-:W-:-:S03]  /*1950*/  @P1 HADD2.F32 R107, -RZ, R8.H1_H1 ;  /* 0x30000008ff6b1230 */ /* 0x000fc60000004100 */
[----:B------:R-:W1:Y:S08]  /*1960*/  @P1 LDC R123, c[0x0][0x40c] ;  /* 0x00010300ff7b1b82 */ /* 0x000e700000000800 */
[----:B------:R-:W2:Y:S08]  /*1970*/  @P1 LDC R121, c[0x0][0x40c] ;  /* 0x00010300ff791b82 */ /* 0x000eb00000000800 */
[----:B------:R-:W3:Y:S01]  /*1980*/  @P1 LDC R118, c[0x0][0x40c] ;  /* 0x00010300ff761b82 */ /* 0x000ee20000000800 */
[----:B0-----:R-:W-:Y:S01]  /*1990*/  @P1 FMUL.FTZ R106, R104, R105 ;  /* 0x00000069686a1220 */ /* 0x001fe20000410000 */
[----:B------:R-:W-:-:S02]  /*19a0*/  @P1 HADD2.F32 R104, -RZ, R84.H0_H0 ;  /* 0x20000054ff681230 */ /* 0x000fc40000004100 */
[----:B------:R-:W-:-:S03]  /*19b0*/  @P1 HADD2.F32 R105, -RZ, R84.H1_H1 ;  /* 0x30000054ff691230 */ /* 0x000fc60000004100 */
[----:B------:R-:W-:Y:S01]  /*19c0*/  @P1 FFMA.FTZ R117, R106, R104, R117 ;  /* 0x000000686a751223 */ /* 0x000fe20000010075 */
[----:B------:R-:W0:Y:S01]  /*19d0*/  @P1 LDC R181, c[0x0][0x40c] ;  /* 0x00010300ffb51b82 */ /* 0x000e220000000800 */
[----:B------:R-:W-:-:S05]  /*19e0*/  @P1 HADD2.F32 R104, -RZ, R9.H1_H1 ;  /* 0x30000009ff681230 */ /* 0x000fca0000004100 */
[----:B-1----:R-:W-:Y:S01]  /*19f0*/  @P1 FMUL.FTZ R123, R104, R123 ;  /* 0x0000007b687b1220 */ /* 0x002fe20000410000 */
[----:B------:R-:W-:Y:S01]  /*1a00*/  @P1 HADD2.F32 R104, -RZ, R85.H0_H0 ;  /* 0x20000055ff681230 */ /* 0x000fe20000004100 */
[----:B------:R-:W1:Y:S01]  /*1a10*/  @P1 LDC R122, c[0x0][0x40c] ;  /* 0x00010300ff7a1b82 */ /* 0x000e620000000800 */
[----:B--2---:R-:W-:Y:S01]  /*1a20*/  @P1 FMUL.FTZ R106, R120, R121 ;  /* 0x00000079786a1220 */ /* 0x004fe20000410000 */
[----:B------:R-:W-:Y:S02]  /*1a30*/  HADD2.F32 R120, -RZ, R5.H1_H1 ;  /* 0x30000005ff787230 */ /* 0x000fe40000004100 */
[----:B------:R-:W-:Y:S02]  /*1a40*/  @P1 HADD2.F32 R121, -RZ, R10.H1_H1 ;  /* 0x3000000aff791230 */ /* 0x000fe40000004100 */
[----:B------:R-:W-:Y:S01]  /*1a50*/  @P1 FFMA.FTZ R119, R106, R104, R119 ;  /* 0x000000686a771223 */ /* 0x000fe20000010077 */
[----:B------:R-:W-:Y:S01]  /*1a60*/  @P1 HADD2.F32 R104, -RZ, R11.H0_H0 ;  /* 0x2000000bff681230 */ /* 0x000fe20000004100 */
[----:B------:R-:W2:Y:S01]  /*1a70*/  @P1 LDC R128, c[0x0][0x40c] ;  /* 0x00010300ff801b82 */ /* 0x000ea20000000800 */
[----:B---3--:R-:W-:Y:S01]  /*1a80*/  @P1 FMUL.FTZ R107, R107, R118 ;  /* 0x000000766b6b1220 */ /* 0x008fe20000410000 */
[----:B------:R-:W-:-:S02]  /*1a90*/  HADD2.F32 R118, -RZ, R4.H1_H1 ;  /* 0x30000004ff767230 */ /* 0x000fc40000004100 */
[----:B------:R-:W-:-:S03]  /*1aa0*/  @P1 HADD2.F32 R106, -RZ, R87.H0_H0 ;  /* 0x20000057ff6a1230 */ /* 0x000fc60000004100 */
[----:B------:R-:W-:Y:S01]  /*1ab0*/  @P1 FFMA.FTZ R118, R107, R105, R118 ;  /* 0x000000696b761223 */ /* 0x000fe20000010076 */
[----:B------:R-:W3:Y:S01]  /*1ac0*/  @P1 LDC R184, c[0x0][0x40c] ;  /* 0x00010300ffb81b82 */ /* 0x000ee20000000800 */
[----:B------:R-:W-:Y:S02]  /*1ad0*/  @P1 HADD2.F32 R105, -RZ, R85.H1_H1 ;  /* 0x30000055ff691230 */ /* 0x000fe40000004100 */
[----:B0-----:R-:W-:Y:S01]  /*1ae0*/  @P1 FMUL.FTZ R182, R104, R181 ;  /* 0x000000b568b61220 */ /* 0x001fe20000410000 */
[----:B------:R-:W-:Y:S02]  /*1af0*/  @P1 HADD2.F32 R107, -RZ, R10.H0_H0 ;  /* 0x2000000aff6b1230 */ /* 0x000fe40000004100 */
[----:B------:R-:W-:Y:S02]  /*1b00*/  @P1 HADD2.F32 R181, -RZ, R11.H1_H1 ;  /* 0x3000000bffb51230 */ /* 0x000fe40000004100 */
[----:B------:R-:W-:Y:S01]  /*1b10*/  @P1 FFMA.FTZ R120, R123, R105, R120 ;  /* 0x000000697b781223 */ /* 0x000fe20000010078 */
[----:B------:R-:W-:-:S02]  /*1b20*/  HADD2.F32 R123, -RZ, R7.H0_H0 ;  /* 0x20000007ff7b7230 */ /* 0x000fc40000004100 */
[----:B-1----:R-:W-:Y:S01]  /*1b30*/  @P1 FMUL.FTZ R178, R107, R122 ;  /* 0x0000007a6bb21220 */ /* 0x002fe20000410000 */
[----:B------:R-:W-:Y:S02]  /*1b40*/  HADD2.F32 R122, -RZ, R6.H1_H1 ;  /* 0x30000006ff7a7230 */ /* 0x000fe40000004100 */
[--C-:B------:R-:W-:Y:S02]  /*1b50*/  @P1 HADD2.F32 R104, -RZ, R86.reuse.H0_H0 ;  /* 0x20000056ff681230 */ /* 0x100fe40000004100 */
[----:B------:R-:W-:Y:S01]  /*1b60*/  @P1 FFMA.FTZ R123, R182, R106, R123 ;  /* 0x0000006ab67b1223 */ /* 0x000fe2000001007b */
[----:B------:R-:W-:Y:S01]  /*1b70*/  @P1 HADD2.F32 R105, -RZ, R86.H1_H1 ;  /* 0x30000056ff691230 */ /* 0x000fe20000004100 */
[----:B------:R-:W-:Y:S01]  /*1b80*/  F2FP.F16.F32.PACK_AB R106, RZ, R119 ;  /* 0x00000077ff6a723e */ /* 0x000fe200000000ff */
[----:B------:R-:W-:Y:S02]  /*1b90*/  @P1 HADD2.F32 R107, -RZ, R87.H1_H1 ;  /* 0x30000057ff6b1230 */ /* 0x000fe40000004100 */
[----:B--2---:R-:W-:Y:S01]  /*1ba0*/  @P1 FMUL.FTZ R179, R121, R128 ;  /* 0x0000008079b31220 */ /* 0x004fe20000410000 */
[----:B------:R-:W-:Y:S01]  /*1bb0*/  HADD2.F32 R121, -RZ, R6.H0_H0 ;  /* 0x20000006ff797230 */ /* 0x000fe20000004100 */
[----:B------:R-:W-:Y:S01]  /*1bc0*/  F2FP.F16.F32.PACK_AB R182, RZ, R123 ;  /* 0x0000007bffb6723e */ /* 0x000fe200000000ff */
[----:B------:R-:W-:-:S02]  /*1bd0*/  HADD2.F32 R128, -RZ, R7.H1_H1 ;  /* 0x30000007ff807230 */ /* 0x000fc40000004100 */
[----:B------:R-:W-:Y:S01]  /*1be0*/  @P1 FFMA.FTZ R122, R179, R105, R122 ;  /* 0x00000069b37a1223 */ /* 0x000fe2000001007a */
[----:B------:R-:W-:Y:S01]  /*1bf0*/  F2FP.F16.F32.PACK_AB R105, RZ, R118 ;  /* 0x00000076ff69723e */ /* 0x000fe200000000ff */
[----:B------:R-:W-:Y:S01]  /*1c00*/  @P1 FFMA.FTZ R121, R178, R104, R121 ;  /* 0x00000068b2791223 */ /* 0x000fe20000010079 */
[----:B------:R-:W-:Y:S01]  /*1c10*/  F2FP.F16.F32.PACK_AB R104, RZ, R117 ;  /* 0x00000075ff68723e */ /* 0x000fe200000000ff */
[----:B---3--:R-:W-:Y:S01]  /*1c20*/  @P1 FMUL.FTZ R181, R181, R184 ;  /* 0x000000b8b5b51220 */ /* 0x008fe20000410000 */
[----:B------:R-:W-:Y:S02]  /*1c30*/  F2FP.F16.F32.PACK_AB R178, RZ, R120 ;  /* 0x00000078ffb2723e */ /* 0x000fe400000000ff */
[----:B------:R-:W-:Y:S01]  /*1c40*/  F2FP.F16.F32.PACK_AB R179, RZ, R121 ;  /* 0x00000079ffb3723e */ /* 0x000fe200000000ff */
[----:B------:R-:W-:Y:S01]  /*1c50*/  @P1 FFMA.FTZ R128, R181, R107, R128 ;  /* 0x0000006bb5801223 */ /* 0x000fe20000010080 */
[----:B------:R-:W-:Y:S02]  /*1c60*/  F2FP.F16.F32.PACK_AB R181, RZ, R122 ;  /* 0x0000007affb5723e */ /* 0x000fe400000000ff */
[----:B------:R-:W-:-:S02]  /*1c70*/  PRMT R104, R104, 0x5410, R105 ;  /* 0x0000541068687816 */ /* 0x000fc40000000069 */
[----:B------:R-:W-:Y:S02]  /*1c80*/  F2FP.F16.F32.PACK_AB R107, RZ, R128 ;  /* 0x00000080ff6b723e */ /* 0x000fe400000000ff */
[----:B------:R-:W-:Y:S02]  /*1c90*/  PRMT R105, R106, 0x5410, R178 ;  /* 0x000054106a697816 */ /* 0x000fe400000000b2 */
[----:B------:R-:W-:Y:S02]  /*1ca0*/  PRMT R106, R179, 0x5410, R181 ;  /* 0x00005410b36a7816 */ /* 0x000fe400000000b5 */
[----:B------:R-:W-:Y:S01]  /*1cb0*/  PRMT R107, R182, 0x5410, R107 ;  /* 0x00005410b66b7816 */ /* 0x000fe2000000006b */
[----:B------:R-:W-:Y:S06]  /*1cc0*/  BRA `(.L_x_7487) ;  /* 0x0000000000ec7947 */ /* 0x000fec0003800000 */
.L_x_7486:
[----:B0-----:R-:W0:Y:S01]  /*1cd0*/  @P0 LDC R105, c[0x0][0x40c] ;  /* 0x00010300ff690b82 */ /* 0x001e220000000800 */
        /* <DEDUP_REMOVED lines=58> */
.L_x_7487:
[----:B------:R-:W0:Y:S01]  /*2080*/  LDC.64 R178, c[0x0][0x3a8] ;  /* 0x0000ea00ffb27b82 */ /* 0x000e220000000a00 */
[----:B------:R-:W-:Y:S01]  /*2090*/  IADD3 R188, PT, PT, R188, 0x20, RZ ;  /* 0x00000020bcbc7810 */ /* 0x000fe20007ffe0ff */
[C---:B0-----:R-:W-:Y:S01]  /*20a0*/  IMAD.WIDE.U32 R178, R189.reuse, 0x10, R178 ;  /* 0x00000010bdb27825 */ /* 0x041fe200078e00b2 */
[----:B------:R-:W-:-:S04]  /*20b0*/  IADD3 R189, PT, PT, R189, 0x20, RZ ;  /* 0x00000020bdbd7810 */ /* 0x000fc80007ffe0ff */
[----:B------:R1:W-:Y:S03]  /*20c0*/  STG.E.128 desc[UR6][R178.64], R104 ;  /* 0x00000068b2007986 */ /* 0x0003e6000c101d06 */
.L_x_7485:
[----:B------:R-:W-:Y:S05]  /*20d0*/  BSYNC.RECONVERGENT B0 ;  /* 0x0000000000007941 */ /* 0x000fea0003800200 */
.L_x_7484:
[----:B------:R-:W-:Y:S01]  /*20e0*/  ISETP.GE.U32.AND P1, PT, R3, 0x60, PT ;  /* 0x000000600300780c */ /* 0x000fe20003f26070 */
[----:B------:R-:W-:Y:S03]  /*20f0*/  BSSY.RECONVERGENT B0, `(.L_x_7488) ;  /* 0x000008a000007945 */ /* 0x000fe60003800200 */
[----:B------:R-:W-:-:S09]  /*2100*/  P2R R184, PR, RZ, 0x2 ;  /* 0x00000002ffb87803 */ /* 0x000fd20000000000 */
[----:B------:R-:W-:Y:S05]  /*2110*/  @!P1 BRA `(.L_x_7489) ;  /* 0x00000008001c9947 */ /* 0x000fea0003800000 */
[----:B------:R-:W-:Y:S01]  /*2120*/  ISETP.NE.U32.AND P1, PT, RZ, UR8, PT ;  /* 0x00000008ff007c0c */ /* 0x000fe2000bf25070 */
[----:B01----:R-:W0:Y:S03]  /*2130*/  @P0 LDC.64 R104, c[0x0][0x390] ;  /* 0x0000e400ff680b82 */ /* 0x003e260000000a00 */
        /* <DEDUP_REMOVED lines=69> */
.L_x_7490:
        /* <DEDUP_REMOVED lines=59> */
.L_x_7491:
[----:B------:R-:W0:Y:S01]  /*2940*/  LDC.64 R178, c[0x0][0x3a8] ;  /* 0x0000ea00ffb27b82 */ /* 0x000e220000000a00 */
[----:B------:R-:W-:Y:S01]  /*2950*/  IADD3 R188, PT, PT, R188, 0x20, RZ ;  /* 0x00000020bcbc7810 */ /* 0x000fe20007ffe0ff */
[C---:B0-----:R-:W-:Y:S01]  /*2960*/  IMAD.WIDE.U32 R178, R189.reuse, 0x10, R178 ;  /* 0x00000010bdb27825 */ /* 0x041fe200078e00b2 */
[----:B------:R-:W-:-:S04]  /*2970*/  IADD3 R189, PT, PT, R189, 0x20, RZ ;  /* 0x00000020bdbd7810 */ /* 0x000fc80007ffe0ff */
[----:B------:R2:W-:Y:S03]  /*2980*/  STG.E.128 desc[UR6][R178.64], R104 ;  /* 0x00000068b2007986 */ /* 0x0005e6000c101d06 */
.L_x_7489:
[----:B------:R-:W-:Y:S05]  /*2990*/  BSYNC.RECONVERGENT B0 ;  /* 0x0000000000007941 */ /* 0x000fea0003800200 */
.L_x_7488:
[----:B------:R-:W-:Y:S01]  /*29a0*/  ISETP.GE.U32.AND P1, PT, R3, 0x80, PT ;  /* 0x000000800300780c */ /* 0x000fe20003f26070 */
[----:B------:R-:W-:Y:S03]  /*29b0*/  BSSY.RECONVERGENT B0, `(.L_x_7492) ;  /* 0x000008a000007945 */ /* 0x000fe60003800200 */
[----:B------:R-:W-:-:S09]  /*29c0*/  P2R R183, PR, RZ, 0x2 ;  /* 0x00000002ffb77803 */ /* 0x000fd20000000000 */
[----:B------:R-:W-:Y:S05]  /*29d0*/  @!P1 BRA `(.L_x_7493) ;  /* 0x00000008001c9947 */ /* 0x000fea0003800000 */
[----:B------:R-:W-:Y:S01]  /*29e0*/  ISETP.NE.U32.AND P1, PT, RZ, UR8, PT ;  /* 0x00000008ff007c0c */ /* 0x000fe2000bf25070 */
[----:B012---:R-:W0:Y:S03]  /*29f0*/  @P0 LDC.64 R104, c[0x0][0x390] ;  /* 0x0000e400ff680b82 */ /* 0x007e260000000a00 */
        /* <DEDUP_REMOVED lines=69> */
.L_x_7494:
        /* <DEDUP_REMOVED lines=59> */
.L_x_7495:
[----:B------:R-:W0:Y:S01]  /*3200*/  LDC.64 R178, c[0x0][0x3a8] ;  /* 0x0000ea00ffb27b82 */ /* 0x000e220000000a00 */
[----:B------:R-:W-:Y:S01]  /*3210*/  IADD3 R188, PT, PT, R188, 0x20, RZ ;  /* 0x00000020bcbc7810 */ /* 0x000fe20007ffe0ff */
[C---:B0-----:R-:W-:Y:S01]  /*3220*/  IMAD.WIDE.U32 R178, R189.reuse, 0x10, R178 ;  /* 0x00000010bdb27825 */ /* 0x041fe200078e00b2 */
[----:B------:R-:W-:-:S04]  /*3230*/  IADD3 R189, PT, PT, R189, 0x20, RZ ;  /* 0x00000020bdbd7810 */ /* 0x000fc80007ffe0ff */
[----:B------:R3:W-:Y:S03]  /*3240*/  STG.E.128 desc[UR6][R178.64], R104 ;  /* 0x00000068b2007986 */ /* 0x0007e6000c101d06 */
.L_x_7493:
[----:B------:R-:W-:Y:S05]  /*3250*/  BSYNC.RECONVERGENT B0 ;  /* 0x0000000000007941 */ /* 0x000fea0003800200 */
.L_x_7492:
[----:B------:R-:W-:Y:S01]  /*3260*/  ISETP.GE.U32.AND P1, PT, R3, 0xa0, PT ;  /* 0x000000a00300780c */ /* 0x000fe20003f26070 */
[----:B------:R-:W-:Y:S03]  /*3270*/  BSSY.RECONVERGENT B0, `(.L_x_7496) ;  /* 0x000008a000007945 */ /* 0x000fe60003800200 */
[----:B------:R-:W-:-:S09]  /*3280*/  P2R R182, PR, RZ, 0x2 ;  /* 0x00000002ffb67803 */ /* 0x000fd20000000000 */
[----:B------:R-:W-:Y:S05]  /*3290*/  @!P1 BRA `(.L_x_7497) ;  /* 0x00000008001c9947 */ /* 0x000fea0003800000 */
[----:B------:R-:W-:Y:S01]  /*32a0*/  ISETP.NE.U32.AND P1, PT, RZ, UR8, PT ;  /* 0x00000008ff007c0c */ /* 0x000fe2000bf25070 */
[----:B0123--:R-:W0:Y:S03]  /*32b0*/  @P0 LDC.64 R104, c[0x0][0x390] ;  /* 0x0000e400ff680b82 */ /* 0x00fe260000000a00 */
        /* <DEDUP_REMOVED lines=69> */
.L_x_7498:
        /* <DEDUP_REMOVED lines=59> */
.L_x_7499:
[----:B------:R-:W0:Y:S01]  /*3ac0*/  LDC.64 R178, c[0x0][0x3a8] ;  /* 0x0000ea00ffb27b82 */ /* 0x000e220000000a00 */
[----:B------:R-:W-:Y:S01]  /*3ad0*/  IADD3 R188, PT, PT, R188, 0x20, RZ ;  /* 0x00000020bcbc7810 */ /* 0x000fe20007ffe0ff */
[C---:B0-----:R-:W-:Y:S01]  /*3ae0*/  IMAD.WIDE.U32 R178, R189.reuse, 0x10, R178 ;  /* 0x00000010bdb27825 */ /* 0x041fe200078e00b2 */
[----:B------:R-:W-:-:S04]  /*3af0*/  IADD3 R189, PT, PT, R189, 0x20, RZ ;  /* 0x00000020bdbd7810 */ /* 0x000fc80007ffe0ff */
[----:B------:R4:W-:Y:S03]  /*3b00*/  STG.E.128 desc[UR6][R178.64], R104 ;  /* 0x00000068b2007986 */ /* 0x0009e6000c101d06 */
.L_x_7497:
[----:B------:R-:W-:Y:S05]  /*3b10*/  BSYNC.RECONVERGENT B0 ;  /* 0x0000000000007941 */ /* 0x000fea0003800200 */
.L_x_7496:
[----:B------:R-:W-:Y:S01]  /*3b20*/  ISETP.GE.U32.AND P1, PT, R3, 0xc0, PT ;  /* 0x000000c00300780c */ /* 0x000fe20003f26070 */
[----:B------:R-:W-:Y:S03]  /*3b30*/  BSSY.RECONVERGENT B0, `(.L_x_7500) ;  /* 0x000008a000007945 */ /* 0x000fe60003800200 */
[----:B------:R-:W-:-:S09]  /*3b40*/  P2R R181, PR, RZ, 0x2 ;  /* 0x00000002ffb57803 */ /* 0x000fd20000000000 */
[----:B------:R-:W-:Y:S05]  /*3b50*/  @!P1 BRA `(.L_x_7501) ;  /* 0x00000008001c9947 */ /* 0x000fea0003800000 */
[----:B------:R-:W-:Y:S01]  /*3b60*/  ISETP.NE.U32.AND P1, PT, RZ, UR8, PT ;  /* 0x00000008ff007c0c */ /* 0x000fe2000bf25070 */
[----:B01234-:R-:W0:Y:S03]  /*3b70*/  @P0 LDC.64 R104, c[0x0][0x390] ;  /* 0x0000e400ff680b82 */ /* 0x01fe260000000a00 */
        /* <DEDUP_REMOVED lines=51> */
[----:B------:R-:W-:-:S02]  /*3eb0*/  HADD2.F32 R157, -RZ, R6.H0_H0 ;  /* 0x20000006ff9d7230 */ /* 0x000fc40000004100 */
[----:B------:R-:W-:Y:S02]  /*3ec0*/  HADD2.F32 R160, -RZ, R7.H1_H1 ;  /* 0x30000007ffa07230 */ /* 0x000fe40000004100 */
        /* <DEDUP_REMOVED lines=16> */
.L_x_7502:
        /* <DEDUP_REMOVED lines=59> */
.L_x_7503:
[----:B------:R-:W0:Y:S01]  /*4380*/  LDC.64 R178, c[0x0][0x3a8] ;  /* 0x0000ea00ffb27b82 */ /* 0x000e220000000a00 */
[----:B------:R-:W-:Y:S01]  /*4390*/  IADD3 R188, PT, PT, R188, 0x20, RZ ;  /* 0x00000020bcbc7810 */ /* 0x000fe20007ffe0ff */
[C---:B0-----:R-:W-:Y:S01]  /*43a0*/  IMAD.WIDE.U32 R178, R189.reuse, 0x10, R178 ;  /* 0x00000010bdb27825 */ /* 0x041fe200078e00b2 */
[----:B------:R-:W-:-:S04]  /*43b0*/  IADD3 R189, PT, PT, R189, 0x20, RZ ;  /* 0x00000020bdbd7810 */ /* 0x000fc80007ffe0ff */
[----:B------:R0:W-:Y:S03]  /*43c0*/  STG.E.128 desc[UR6][R178.64], R104 ;  /* 0x00000068b2007986 */ /* 0x0001e6000c101d06 */
.L_x_7501:
[----:B------:R-:W-:Y:S05]  /*43d0*/  BSYNC.RECONVERGENT B0 ;  /* 0x0000000000007941 */ /* 0x000fea0003800200 */
.L_x_7500:
        /* <DEDUP_REMOVED lines=75> */
.L_x_7506:
        /* <DEDUP_REMOVED lines=59> */
.L_x_7507:
[----:B------:R-:W0:Y:S01]  /*4c40*/  LDC.64 R178, c[0x0][0x3a8] ;  /* 0x0000ea00ffb27b82 */ /* 0x000e220000000a00 */
[----:B------:R-:W-:Y:S01]  /*4c50*/  IADD3 R188, PT, PT, R188, 0x20, RZ ;  /* 0x00000020bcbc7810 */ /* 0x000fe20007ffe0ff */
[C---:B0-----:R-:W-:Y:S01]  /*4c60*/  IMAD.WIDE.U32 R178, R189.reuse, 0x10, R178 ;  /* 0x00000010bdb27825 */ /* 0x041fe200078e00b2 */
[----:B------:R-:W-:-:S04]  /*4c70*/  IADD3 R189, PT, PT, R189, 0x20, RZ ;  /* 0x00000020bdbd7810 */ /* 0x000fc80007ffe0ff */
[----:B------:R0:W-:Y:S03]  /*4c80*/  STG.E.128 desc[UR6][R178.64], R104 ;  /* 0x00000068b2007986 */ /* 0x0001e6000c101d06 */
.L_x_7505:
[----:B------:R-:W-:Y:S05]  /*4c90*/  BSYNC.RECONVERGENT B0 ;  /* 0x0000000000007941 */ /* 0x000fea0003800200 */
.L_x_7504:
        /* <DEDUP_REMOVED lines=14> */
[--C-:B-----5:R-:W-:Y:S02]  /*4d80*/  HADD2.F32 R169, -RZ, R4.reuse.H0_H0 ;  /* 0x20000004ffa97230 */ /* 0x120fe40000004100 */
[----:B------:R-:W-:Y:S02]  /*4d90*/  HADD2.F32 R170, -RZ, R4.H1_H1 ;  /* 0x30000004ffaa7230 */ /* 0x000fe40000004100 */
[----:B------:R-:W-:-:S08]  /*4da0*/  HADD2.F32 R171, -RZ, R5.H0_H0 ;  /* 0x20000005ffab7230 */ /* 0x000fd00000004100 */
[----:B0-----:R-:W0:Y:S01]  /*4db0*/  @P0 LDC R105, c[0x0][0x40c] ;  /* 0x00010300ff690b82 */ /* 0x001e220000000800 */
[--C-:B------:R-:W-:Y:S02]  /*4dc0*/  @P0 HADD2.F32 R0, -RZ, R8.reuse.H0_H0 ;  /* 0x20000008ff000230 */ /* 0x100fe40000004100 */
[----:B------:R-:W-:Y:S02]  /*4dd0*/  @P0 HADD2.F32 R104, -RZ, R8.H1_H1 ;  /* 0x30000008ff680230 */ /* 0x000fe40000004100 */
[----:B------:R-:W-:-:S03]  /*4de0*/  @P0 HADD2.F32 R179, -RZ, R11.H1_H1 ;  /* 0x3000000bffb30230 */ /* 0x000fc60000004100 */
[----:B------:R-:W1:Y:S08]  /*4df0*/  @P0 LDC R107, c[0x0][0x40c] ;  /* 0x00010300ff6b0b82 */ /* 0x000e700000000800 */
[----:B------:R-:W2:Y:S08]  /*4e00*/  @P0 LDC R173, c[0x0][0x40c] ;  /* 0x00010300ffad0b82 */ /* 0x000eb00000000800 */
[----:B------:R-:W3:Y:S01]  /*4e10*/  @P0 LDC R172, c[0x0][0x40c] ;  /* 0x00010300ffac0b82 */ /* 0x000ee20000000800 */
[----:B0-----:R-:W-:Y:S01]  /*4e20*/  @P0 FMUL.FTZ R106, R0, R105 ;  /* 0x00000069006a0220 */ /* 0x001fe20000410000 */
[----:B------:R-:W-:-:S02]  /*4e30*/  @P0 HADD2.F32 R0, -RZ, R12.H0_H0 ;  /* 0x2000000cff000230 */ /* 0x000fc40000004100 */
[----:B------:R-:W-:-:S03]  /*4e40*/  @P0 HADD2.F32 R105, -RZ, R9.H0_H0 ;  /* 0x20000009ff690230 */ /* 0x000fc60000004100 */
[----:B------:R-:W-:Y:S01]  /*4e50*/  @P0 FFMA.FTZ R169, R106, R0, R169 ;  /* 0x000000006aa90223 */ /* 0x000fe200000100a9 */
[----:B------:R-:W0:Y:S01]  /*4e60*/  @P0 LDC R174, c[0x0][0x40c] ;  /* 0x00010300ffae0b82 */ /* 0x000e220000000800 */
[----:B------:R-:W-:Y:S02]  /*4e70*/  @P0 HADD2.F32 R0, -RZ, R9.H1_H1 ;  /* 0x30000009ff000230 */ /* 0x000fe40000004100 */
[----:B-1----:R-:W-:Y:S01]  /*4e80*/  @P0 FMUL.FTZ R107, R104, R107 ;  /* 0x0000006b686b0220 */ /* 0x002fe20000410000 */
[----:B------:R-:W-:-:S04]  /*4e90*/  @P0 HADD2.F32 R104, -RZ, R12.H1_H1 ;  /* 0x3000000cff680230 */ /* 0x000fc80000004100 */
[----:B------:R-:W1:Y:S01]  /*4ea0*/  @P0 LDC R176, c[0x0][0x40c] ;  /* 0x00010300ffb00b82 */ /* 0x000e620000000800 */
[----:B--2---:R-:W-:Y:S01]  /*4eb0*/  @P0 FMUL.FTZ R173, R0, R173 ;  /* 0x000000ad00ad0220 */ /* 0x004fe20000410000 */
[--C-:B------:R-:W-:Y:S02]  /*4ec0*/  @P0 HADD2.F32 R0, -RZ, R13.reuse.H0_H0 ;  /* 0x2000000dff000230 */ /* 0x100fe40000004100 */
[----:B------:R-:W-:Y:S01]  /*4ed0*/  @P0 FFMA.FTZ R170, R107, R104, R170 ;  /* 0x000000686baa0223 */ /* 0x000fe200000100aa */
[----:B------:R-:W-:Y:S02]  /*4ee0*/  @P0 HADD2.F32 R104, -RZ, R13.H1_H1 ;  /* 0x3000000dff680230 */ /* 0x000fe40000004100 */
[----:B------:R-:W-:Y:S01]  /*4ef0*/  @P0 HADD2.F32 R107, -RZ, R10.H1_H1 ;  /* 0x3000000aff6b0230 */ /* 0x000fe20000004100 */
[----:B------:R-:W2:Y:S01]  /*4f00*/  @P0 LDC R175, c[0x0][0x40c] ;  /* 0x00010300ffaf0b82 */ /* 0x000ea20000000800 */
[----:B---3--:R-:W-:Y:S01]  /*4f10*/  @P0 FMUL.FTZ R106, R105, R172 ;  /* 0x000000ac696a0220 */ /* 0x008fe20000410000 */
[----:B------:R-:W-:-:S02]  /*4f20*/  HADD2.F32 R172, -RZ, R5.H1_H1 ;  /* 0x30000005ffac7230 */ /* 0x000fc40000004100 */
[----:B------:R-:W-:Y:S02]  /*4f30*/  @P0 HADD2.F32 R105, -RZ, R10.H0_H0 ;  /* 0x2000000aff690230 */ /* 0x000fe40000004100 */
[----:B------:R-:W-:Y:S01]  /*4f40*/  @P0 FFMA.FTZ R171, R106, R0, R171 ;  /* 0x000000006aab0223 */ /* 0x000fe200000100ab */
[----:B------:R-:W-:Y:S02]  /*4f50*/  @P0 HADD2.F32 R0, -RZ, R11.H0_H0 ;  /* 0x2000000bff000230 */ /* 0x000fe40000004100 */
[----:B------:R-:W-:Y:S01]  /*4f60*/  @P0 FFMA.FTZ R172, R173, R104, R172 ;  /* 0x00000068adac0223 */ /* 0x000fe200000100ac */
[----:B------:R-:W3:Y:S01]  /*4f70*/  @P0 LDC R190, c[0x0][0x40c] ;  /* 0x00010300ffbe0b82 */ /* 0x000ee20000000800 */
[----:B0-----:R-:W-:Y:S01]  /*4f80*/  @P0 FMUL.FTZ R178, R105, R174 ;  /* 0x000000ae69b20220 */ /* 0x001fe20000410000 */
[--C-:B------:R-:W-:Y:S02]  /*4f90*/  HADD2.F32 R173, -RZ, R6.reuse.H0_H0 ;  /* 0x20000006ffad7230 */ /* 0x100fe40000004100 */
[----:B------:R-:W-:-:S02]  /*4fa0*/  HADD2.F32 R174, -RZ, R6.H1_H1 ;  /* 0x30000006ffae7230 */ /* 0x000fc40000004100 */
[----:B------:R-:W-:Y:S02]  /*4fb0*/  @P0 HADD2.F32 R104, -RZ, R14.H1_H1 ;  /* 0x3000000eff680230 */ /* 0x000fe40000004100 */
[----:B-1----:R-:W-:Y:S01]  /*4fc0*/  @P0 FMUL.FTZ R107, R107, R176 ;  /* 0x000000b06b6b0220 */ /* 0x002fe20000410000 */
[----:B------:R-:W-:Y:S02]  /*4fd0*/  HADD2.F32 R176, -RZ, R7.H1_H1 ;  /* 0x30000007ffb07230 */ /* 0x000fe40000004100 */
[--C-:B------:R-:W-:Y:S02]  /*4fe0*/  @P0 HADD2.F32 R105, -RZ, R15.reuse.H0_H0 ;  /* 0x2000000fff690230 */ /* 0x100fe40000004100 */
[----:B------:R-:W-:Y:S01]  /*4ff0*/  @P0 FFMA.FTZ R174, R107, R104, R174 ;  /* 0x000000686bae0223 */ /* 0x000fe200000100ae */
[----:B------:R-:W-:Y:S01]  /*5000*/  @P0 HADD2.F32 R106, -RZ, R15.H1_H1 ;  /* 0x3000000fff6a0230 */ /* 0x000fe20000004100 */
[----:B------:R-:W-:Y:S01]  /*5010*/  F2FP.F16.F32.PACK_AB R104, RZ, R169 ;  /* 0x000000a9ff68723e */ /* 0x000fe200000000ff */
[----:B--2---:R-:W-:Y:S01]  /*5020*/  @P0 FMUL.FTZ R188, R0, R175 ;  /* 0x000000af00bc0220 */ /* 0x004fe20000410000 */
[----:B------:R-:W-:-:S02]  /*5030*/  HADD2.F32 R175, -RZ, R7.H0_H0 ;  /* 0x20000007ffaf7230 */ /* 0x000fc40000004100 */
[----:B------:R-:W-:-:S03]  /*5040*/  @P0 HADD2.F32 R0, -RZ, R14.H0_H0 ;  /* 0x2000000eff000230 */ /* 0x000fc60000004100 */
[----:B------:R-:W-:Y:S01]  /*5050*/  @P0 FFMA.FTZ R175, R188, R105, R175 ;  /* 0x00000069bcaf0223 */ /* 0x000fe200000100af */
[----:B------:R-:W-:Y:S01]  /*5060*/  F2FP.F16.F32.PACK_AB R105, RZ, R171 ;  /* 0x000000abff69723e */ /* 0x000fe200000000ff */
[----:B---3--:R-:W-:Y:S01]  /*5070*/  @P0 FMUL.FTZ R179, R179, R190 ;  /* 0x000000beb3b30220 */ /* 0x008fe20000410000 */
[----:B------:R-:W-:Y:S01]  /*5080*/  @P0 FFMA.FTZ R173, R178, R0, R173 ;  /* 0x00000000b2ad0223 */ /* 0x000fe200000100ad */
[----:B------:R-:W-:Y:S02]  /*5090*/  F2FP.F16.F32.PACK_AB R0, RZ, R170 ;  /* 0x000000aaff00723e */ /* 0x000fe400000000ff */
[----:B------:R-:W-:Y:S01]  /*50a0*/  @P0 FFMA.FTZ R176, R179, R106, R176 ;  /* 0x0000006ab3b00223 */ /* 0x000fe200000100b0 */
        /* <DEDUP_REMOVED lines=10> */
.L_x_7510:
[----:B0-----:R-:W0:Y:S01]  /*5150*/  @P0 LDC R107, c[0x0][0x40c] ;  /* 0x00010300ff6b0b82 */ /* 0x001e220000000800 */
[--C-:B-----5:R-:W-:Y:S02]  /*5160*/  @P0 HADD2.F32 R104, -RZ, R8.reuse.H1_H1 ;  /* 0x30000008ff680230 */ /* 0x120fe40000004100 */
[----:B------:R-:W-:Y:S02]  /*5170*/  HFMA2 R170, -RZ, RZ, 0, 0 ;  /* 0x00000000ffaa7431 */ /* 0x000fe400000001ff */
[----:B------:R-:W-:Y:S01]  /*5180*/  @P0 HADD2.F32 R0, -RZ, R8.H0_H0 ;  /* 0x20000008ff000230 */ /* 0x000fe20000004100 */
[----:B------:R-:W-:Y:S01]  /*5190*/  MOV R169, RZ ;  /* 0x000000ff00a97202 */ /* 0x000fe20000000f00 */
[----:B------:R-:W-:Y:S02]  /*51a0*/  @P0 HADD2.F32 R171, -RZ, R12.H1_H1 ;  /* 0x3000000cffab0230 */ /* 0x000fe40000004100 */
[----:B------:R-:W-:Y:S01]  /*51b0*/  @P0 HADD2.F32 R106, -RZ, R9.H0_H0 ;  /* 0x20000009ff6a0230 */ /* 0x000fe20000004100 */
[----:B------:R-:W1:Y:S01]  /*51c0*/  @P0 LDC R105, c[0x0][0x40c] ;  /* 0x00010300ff690b82 */ /* 0x000e620000000800 */
[----:B------:R-:W-:-:S02]  /*51d0*/  @P0 HADD2.F32 R176, -RZ, R11.H0_H0 ;  /* 0x2000000bffb00230 */ /* 0x000fc40000004100 */
[----:B------:R-:W-:Y:S02]  /*51e0*/  @P0 HADD2.F32 R178, -RZ, R11.H1_H1 ;  /* 0x3000000bffb20230 */ /* 0x000fe40000004100 */
[----:B------:R-:W-:-:S03]  /*51f0*/  @P0 HADD2.F32 R193, -RZ, R15.H1_H1 ;  /* 0x3000000fffc10230 */ /* 0x000fc60000004100 */
[----:B------:R-:W2:Y:S08]  /*5200*/  @P0 LDC R172, c[0x0][0x40c] ;  /* 0x00010300ffac0b82 */ /* 0x000eb00000000800 */
[----:B------:R-:W3:Y:S01]  /*5210*/  @P0 LDC R173, c[0x0][0x40c] ;  /* 0x00010300ffad0b82 */ /* 0x000ee20000000800 */
[----:B0-----:R-:W-:Y:S01]  /*5220*/  @P0 FMUL.FTZ R104, R104, R107 ;  /* 0x0000006b68680220 */ /* 0x001fe20000410000 */
[----:B------:R-:W-:-:S03]  /*5230*/  @P0 HADD2.F32 R107, -RZ, R9.H1_H1 ;  /* 0x30000009ff6b0230 */ /* 0x000fc60000004100 */
[----:B------:R-:W-:Y:S01]  /*5240*/  @P0 FMUL.FTZ R170, R104, R171 ;  /* 0x000000ab68aa0220 */ /* 0x000fe20000410000 */
[----:B------:R-:W-:Y:S01]  /*5250*/  @P0 HADD2.F32 R104, -RZ, R10.H0_H0 ;  /* 0x2000000aff680230 */ /* 0x000fe20000004100 */
[----:B------:R-:W-:Y:S01]  /*5260*/  MOV R171, RZ ;  /* 0x000000ff00ab7202 */ /* 0x000fe20000000f00 */
[----:B------:R-:W0:Y:S01]  /*5270*/  @P0 LDC R179, c[0x0][0x40c] ;  /* 0x00010300ffb30b82 */ /* 0x000e220000000800 */
[----:B-1----:R-:W-:Y:S01]  /*5280*/  @P0 FMUL.FTZ R0, R0, R105 ;  /* 0x0000006900000220 */ /* 0x002fe20000410000 */
[----:B------:R-:W-:-:S05]  /*5290*/  @P0 HADD2.F32 R105, -RZ, R12.H0_H0 ;  /* 0x2000000cff690230 */ /* 0x000fca0000004100 */
[----:B------:R-:W-:Y:S01]  /*52a0*/  @P0 FMUL.FTZ R169, R0, R105 ;  /* 0x0000006900a90220 */ /* 0x000fe20000410000 */
[----:B------:R-:W1:Y:S01]  /*52b0*/  @P0 LDC R175, c[0x0][0x40c] ;  /* 0x00010300ffaf0b82 */ /* 0x000e620000000800 */
[----:B--2---:R-:W-:Y:S01]  /*52c0*/  @P0 FMUL.FTZ R107, R107, R172 ;  /* 0x000000ac6b6b0220 */ /* 0x004fe20000410000 */
[----:B------:R-:W-:Y:S02]  /*52d0*/  HFMA2 R172, -RZ, RZ, 0, 0 ;  /* 0x00000000ffac7431 */ /* 0x000fe400000001ff */
[--C-:B------:R-:W-:Y:S02]  /*52e0*/  @P0 HADD2.F32 R105, -RZ, R13.reuse.H0_H0 ;  /* 0x2000000dff690230 */ /* 0x100fe40000004100 */
[----:B------:R-:W-:Y:S02]  /*52f0*/  @P0 HADD2.F32 R0, -RZ, R13.H1_H1 ;  /* 0x3000000dff000230 */ /* 0x000fe40000004100 */
[----:B------:R-:W2:Y:S01]  /*5300*/  @P0 LDC R174, c[0x0][0x40c] ;  /* 0x00010300ffae0b82 */ /* 0x000ea20000000800 */
[----:B---3--:R-:W-:Y:S01]  /*5310*/  @P0 FMUL.FTZ R106, R106, R173 ;  /* 0x000000ad6a6a0220 */ /* 0x008fe20000410000 */
[----:B------:R-:W-:-:S02]  /*5320*/  @P0 HADD2.F32 R173, -RZ, R10.H1_H1 ;  /* 0x3000000affad0230 */ /* 0x000fc40000004100 */
[----:B------:R-:W-:Y:S01]  /*5330*/  @P0 FMUL.FTZ R172, R107, R0 ;  /* 0x000000006bac0220 */ /* 0x000fe20000410000 */
[--C-:B------:R-:W-:Y:S02]  /*5340*/  @P0 HADD2.F32 R107, -RZ, R14.reuse.H1_H1 ;  /* 0x3000000eff6b0230 */ /* 0x100fe40000004100 */
[----:B------:R-:W-:Y:S01]  /*5350*/  @P0 FMUL.FTZ R171, R106, R105 ;  /* 0x000000696aab0220 */ /* 0x000fe20000410000 */
[----:B------:R-:W-:Y:S01]  /*5360*/  @P0 HADD2.F32 R105, -RZ, R14.H0_H0 ;  /* 0x2000000eff690230 */ /* 0x000fe20000004100 */
[----:B------:R-:W3:Y:S01]  /*5370*/  @P0 LDC R191, c[0x0][0x40c] ;  /* 0x00010300ffbf0b82 */ /* 0x000ee20000000800 */
[----:B0-----:R-:W-:Y:S01]  /*5380*/  @P0 FMUL.FTZ R179, R176, R179 ;  /* 0x000000b3b0b30220 */ /* 0x001fe20000410000 */
[----:B------:R-:W-:Y:S02]  /*5390*/  HFMA2 R176, -RZ, RZ, 0, 0 ;  /* 0x00000000ffb07431 */ /* 0x000fe400000001ff */
[----:B------:R-:W-:Y:S02]  /*53a0*/  @P0 HADD2.F32 R106, -RZ, R15.H0_H0 ;  /* 0x2000000fff6a0230 */ /* 0x000fe40000004100 */
[----:B-1----:R-:W-:Y:S01]  /*53b0*/  @P0 FMUL.FTZ R104, R104, R175 ;  /* 0x000000af68680220 */ /* 0x002fe20000410000 */
[----:B--2---:R-:W-:Y:S01]  /*53c0*/  @P0 FMUL.FTZ R0, R173, R174 ;  /* 0x000000aead000220 */ /* 0x004fe20000410000 */
[----:B------:R-:W-:-:S02]  /*53d0*/  CS2R R174, SRZ ;  /* 0x0000000000ae7805 */ /* 0x000fc4000001ff00 */
[----:B------:R-:W-:Y:S01]  /*53e0*/  MOV R173, RZ ;  /* 0x000000ff00ad7202 */ /* 0x000fe20000000f00 */
[----:B------:R-:W-:Y:S01]  /*53f0*/  @P0 FMUL.FTZ R173, R104, R105 ;  /* 0x0000006968ad0220 */ /* 0x000fe20000410000 */
[----:B------:R-:W-:Y:S01]  /*5400*/  @P0 FMUL.FTZ R174, R0, R107 ;  /* 0x0000006b00ae0220 */ /* 0x000fe20000410000 */
[----:B------:R-:W-:Y:S01]  /*5410*/  @P0 FMUL.FTZ R175, R179, R106 ;  /* 0x0000006ab3af0220 */ /* 0x000fe20000410000 */
[----:B------:R-:W-:Y:S01]  /*5420*/  F2FP.F16.F32.PACK_AB R105, RZ, R171 ;  /* 0x000000abff69723e */ /* 0x000fe200000000ff */
[----:B---3--:R-:W-:Y:S01]  /*5430*/  @P0 FMUL.FTZ R178, R178, R191 ;  /* 0x000000bfb2b20220 */ /* 0x008fe20000410000 */
[----:B------:R-:W-:Y:S02]  /*5440*/  F2FP.F16.F32.PACK_AB R106, RZ, R172 ;  /* 0x000000acff6a723e */ /* 0x000fe400000000ff */
[----:B------:R-:W-:Y:S01]  /*5450*/  F2FP.F16.F32.PACK_AB R107, RZ, R173 ;  /* 0x000000adff6b723e */ /* 0x000fe200000000ff */
[----:B------:R-:W-:Y:S01]  /*5460*/  @P0 FMUL.FTZ R176, R178, R193 ;  /* 0x000000c1b2b00220 */ /* 0x000fe20000410000 */
        /* <DEDUP_REMOVED lines=8> */
[----:B------:R-:W-:-:S07]  /*54f0*/  PRMT R107, R179, 0x5410, R188 ;  /* 0x00005410b36b7816 */ /* 0x000fce00000000bc */
.L_x_7511:
[----:B------:R-:W0:Y:S02]  /*5500*/  LDC.64 R178, c[0x0][0x3a8] ;  /* 0x0000ea00ffb27b82 */ /* 0x000e240000000a00 */
[----:B0-----:R-:W-:-:S05]  /*5510*/  IMAD.WIDE.U32 R178, R189, 0x10, R178 ;  /* 0x00000010bdb27825 */ /* 0x001fca00078e00b2 */
[----:B------:R0:W-:Y:S02]  /*5520*/  STG.E.128 desc[UR6][R178.64], R104 ;  /* 0x00000068b2007986 */ /* 0x0001e4000c101d06 */
.L_x_7509:
[----:B------:R-:W-:Y:S05]  /*5530*/  BSYNC.RECONVERGENT B0 ;  /* 0x0000000000007941 */ /* 0x000fea0003800200 */
.L_x_7508:
        /* <DEDUP_REMOVED lines=80> */
[----:B------:R-:W-:Y:S01]  /*5a40*/  ISETP.NE.AND P6, PT, R179, RZ, PT ;  /* 0x000000ffb300720c */ /* 0x000fe20003fc5270 */
        /* <DEDUP_REMOVED lines=150> */
.L_x_7541:
[----:B------:R-:W-:Y:S01]  /*63b0*/  LOP3.LUT P1, RZ, R178, 0x1f, RZ, 0xc0, !PT ;  /* 0x0000001fb2ff7812 */ /* 0x000fe2000782c0ff */
[----:B------:R-:W-:Y:S01]  /*63c0*/  FMUL.FTZ R0, R179, R179 ;  /* 0x000000b3b3007220 */ /* 0x000fe20000410000 */
[----:B------:R-:W-:Y:S01]  /*63d0*/  ISETP.NE.AND P0, PT, RZ, UR5, PT ;  /* 0x00000005ff007c0c */ /* 0x000fe2000bf05270 */
[----:B-1----:R-:W-:Y:S01]  /*63e0*/  FADD.FTZ R191, R106, R189 ;  /* 0x000000bd6abf7221 */ /* 0x002fe20000010000 */
[----:B------:R-:W-:Y:S02]  /*63f0*/  BSSY.RECONVERGENT B0, `(.L_x_7513) ;  /* 0x00001b0000007945 */ /* 0x000fe40003800200 */
[----:B------:R-:W-:Y:S01]  /*6400*/  FSEL R189, R0, RZ, P0 ;  /* 0x000000ff00bd7208 */ /* 0x000fe20000000000 */
[----:B------:R-:W-:-:S04]  /*6410*/  FFMA.FTZ R188, R191, R188, UR10 ;  /* 0x0000000abfbc7e23 */ /* 0x000fc800080100bc */
[----:B------:R-:W-:Y:S02]  /*6420*/  FADD.FTZ R189, R188, R189 ;  /* 0x000000bdbcbd7221 */ /* 0x000fe40000010000 */
[----:B0-----:R-:W0:Y:S04]  /*6430*/  @!P1 LDC.64 R106, c[0x0][0x3c0] ;  /* 0x0000f000ff6a9b82 */ /* 0x001e280000000a00 */
[----:B------:R-:W1:Y:S04]  /*6440*/  MUFU.RSQ R189, R189 ;  /* 0x000000bd00bd7308 */ /* 0x000e680000001400 */
[----:B------:R-:W2:Y:S01]  /*6450*/  @!P1 LDC.64 R104, c[0x0][0x3c8] ;  /* 0x0000f200ff689b82 */ /* 0x000ea20000000a00 */
[----:B0-----:R-:W-:-:S05]  /*6460*/  @!P1 IMAD.WIDE R106, R108, 0x4, R106 ;  /* 0x000000046c6a9825 */ /* 0x001fca00078e026a */
[----:B------:R0:W-:Y:S01]  /*6470*/  @!P1 STG.E desc[UR6][R106.64], R179 ;  /* 0x000000b36a009986 */ /* 0x0001e2000c101906 */
[----:B--2---:R-:W-:-:S05]  /*6480*/  @!P1 IMAD.WIDE R104, R108, 0x4, R104 ;  /* 0x000000046c689825 */ /* 0x004fca00078e0268 */
[----:B-1----:R0:W-:Y:S01]  /*6490*/  @!P1 STG.E desc[UR6][R104.64], R189 ;  /* 0x000000bd68009986 */ /* 0x0021e2000c101906 */
[----:B-----5:R-:W-:-:S13]  /*64a0*/  ISETP.GE.AND P1, PT, R180, 0x1, PT ;  /* 0x00000001b400780c */ /* 0x020fda0003f26270 */
[----:B0-----:R-:W-:Y:S05]  /*64b0*/  @!P1 BRA `(.L_x_7514) ;  /* 0x00000018008c9947 */ /* 0x001fea0003800000 */
        /* <DEDUP_REMOVED lines=11> */
[----:B------:R-:W-:Y:S02]  /*6570*/  HADD2.F32 R179, -RZ, R125.H0_H0 ;  /* 0x2000007dffb37230 */ /* 0x000fe40000004100 */
        /* <DEDUP_REMOVED lines=16> */
[C---:B------:R-:W-:Y:S01]  /*6680*/  FMUL.FTZ R104, R189.reuse, R104 ;  /* 0x00000068bd687220 */ /* 0x040fe20000410000 */
        /* <DEDUP_REMOVED lines=28> */
.L_x_7516:
[----:B------:R-:W-:Y:S05]  /*6850*/  BSYNC.RECONVERGENT B1 ;  /* 0x0000000000017941 */ /* 0x000fea0003800200 */
.L_x_7515:
[----:B------:R-:W-:Y:S01]  /*6860*/  ISETP.NE.AND P0, PT, R185, RZ, PT ;  /* 0x000000ffb900720c */ /* 0x000fe20003f05270 */
[----:B------:R-:W-:-:S12]  /*6870*/  BSSY.RECONVERGENT B1, `(.L_x_7517) ;  /* 0x0000032000017945 */ /* 0x000fd80003800200 */
[----:B------:R-:W-:Y:S05]  /*6880*/  @!P0 BRA `(.L_x_7518) ;  /* 0x0000000000c08947 */ /* 0x000fea0003800000 */
[--C-:B0-----:R-:W-:Y:S01]  /*6890*/  FADD.FTZ R178, R121, -R0.reuse ;  /* 0x8000000079b27221 */ /* 0x101fe20000010000 */
        /* <DEDUP_REMOVED lines=47> */
.L_x_7518:
[----:B------:R-:W-:Y:S05]  /*6b90*/  BSYNC.RECONVERGENT B1 ;  /* 0x0000000000017941 */ /* 0x000fea0003800200 */
.L_x_7517:
[----:B------:R-:W-:Y:S01]  /*6ba0*/  ISETP.NE.AND P0, PT, R184, RZ, PT ;  /* 0x000000ffb800720c */ /* 0x000fe20003f05270 */
[----:B------:R-:W-:-:S12]  /*6bb0*/  BSSY.RECONVERGENT B1, `(.L_x_7519) ;  /* 0x0000032000017945 */ /* 0x000fd80003800200 */
[----:B------:R-:W-:Y:S05]  /*6bc0*/  @!P0 BRA `(.L_x_7520) ;  /* 0x0000000000c08947 */ /* 0x000fea0003800000 */
[--C-:B01----:R-:W-:Y:S01]  /*6bd0*/  FADD.FTZ R178, R133, -R0.reuse ;  /* 0x8000000085b27221 */ /* 0x103fe20000010000 */
        /* <DEDUP_REMOVED lines=47> */
.L_x_7520:
[----:B------:R-:W-:Y:S05]  /*6ed0*/  BSYNC.RECONVERGENT B1 ;  /* 0x0000000000017941 */ /* 0x000fea0003800200 */
.L_x_7519:
[----:B------:R-:W-:Y:S01]  /*6ee0*/  ISETP.NE.AND P0, PT, R183, RZ, PT ;  /* 0x000000ffb700720c */ /* 0x000fe20003f05270 */
[----:B------:R-:W-:-:S12]  /*6ef0*/  BSSY.RECONVERGENT B1, `(.L_x_7521) ;  /* 0x0000032000017945 */ /* 0x000fd80003800200 */
[----:B------:R-:W-:Y:S05]  /*6f00*/  @!P0 BRA `(.L_x_7522) ;  /* 0x0000000000c08947 */ /* 0x000fea0003800000 */
[--C-:B012---:R-:W-:Y:S01]  /*6f10*/  FADD.FTZ R178, R141, -R0.reuse ;  /* 0x800000008db27221 */ /* 0x107fe20000010000 */
        /* <DEDUP_REMOVED lines=47> */
.L_x_7522:
[----:B------:R-:W-:Y:S05]  /*7210*/  BSYNC.RECONVERGENT B1 ;  /* 0x0000000000017941 */ /* 0x000fea0003800200 */
.L_x_7521:
[----:B------:R-:W-:Y:S01]  /*7220*/  ISETP.NE.AND P0, PT, R182, RZ, PT ;  /* 0x000000ffb600720c */ /* 0x000fe20003f05270 */
[----:B------:R-:W-:-:S12]  /*7230*/  BSSY.RECONVERGENT B1, `(.L_x_7523) ;  /* 0x0000032000017945 */ /* 0x000fd80003800200 */
[----:B------:R-:W-:Y:S05]  /*7240*/  @!P0 BRA `(.L_x_7524) ;  /* 0x0000000000c08947 */ /* 0x000fea0003800000 */
[--C-:B0123--:R-:W-:Y:S01]  /*7250*/  FADD.FTZ R178, R149, -R0.reuse ;  /* 0x8000000095b27221 */ /* 0x10ffe20000010000 */
        /* <DEDUP_REMOVED lines=47> */
.L_x_7524:
[----:B------:R-:W-:Y:S05]  /*7550*/  BSYNC.RECONVERGENT B1 ;  /* 0x0000000000017941 */ /* 0x000fea0003800200 */
.L_x_7523:
[----:B------:R-:W-:Y:S01]  /*7560*/  ISETP.NE.AND P0, PT, R181, RZ, PT ;  /* 0x000000ffb500720c */ /* 0x000fe20003f05270 */
[----:B------:R-:W-:-:S12]  /*7570*/  BSSY.RECONVERGENT B1, `(.L_x_7525) ;  /* 0x0000032000017945 */ /* 0x000fd80003800200 */
[----:B------:R-:W-:Y:S05]  /*7580*/  @!P0 BRA `(.L_x_7526) ;  /* 0x0000000000c08947 */ /* 0x000fea0003800000 */
[--C-:B01234-:R-:W-:Y:S01]  /*7590*/  FADD.FTZ R178, R157, -R0.reuse ;  /* 0x800000009db27221 */ /* 0x11ffe20000010000 */
        /* <DEDUP_REMOVED lines=47> */
.L_x_7526:
[----:B------:R-:W-:Y:S05]  /*7890*/  BSYNC.RECONVERGENT B1 ;  /* 0x0000000000017941 */ /* 0x000fea0003800200 */
.L_x_7525:
        /* <DEDUP_REMOVED lines=51> */
.L_x_7528:
[----:B------:R-:W-:Y:S05]  /*7bd0*/  BSYNC.RECONVERGENT B1 ;  /* 0x0000000000017941 */ /* 0x000fea0003800200 */
.L_x_7527:
[----:B------:R-:W-:-:S13]  /*7be0*/  ISETP.NE.AND P0, PT, R187, RZ, PT ;  /* 0x000000ffbb00720c */ /* 0x000fda0003f05270 */
        /* <DEDUP_REMOVED lines=10> */
[----:B------:R-:W-:Y:S02]  /*7c90*/  HADD2.F32 R107, -RZ, R20.H0_H0 ;  /* 0x20000014ff6b7230 */ /* 0x000fe40000004100 */
[----:B------:R-:W-:Y:S01]  /*7ca0*/  FMUL.FTZ R106, R189, R106 ;  /* 0x0000006abd6a7220 */ /* 0x000fe20000410000 */
[----:B------:R-:W-:-:S02]  /*7cb0*/  HADD2.F32 R179, -RZ, R16.H0_H0 ;  /* 0x20000010ffb37230 */ /* 0x000fc40000004100 */
[C---:B------:R-:W-:Y:S01]  /*7cc0*/  FMUL.FTZ R180, R189.reuse, R180 ;  /* 0x000000b4bdb47220 */ /* 0x040fe20000410000 */
[----:B------:R-:W-:Y:S02]  /*7cd0*/  HADD2.F32 R181, -RZ, R21.H0_H0 ;  /* 0x20000015ffb57230 */ /* 0x000fe40000004100 */
[C---:B------:R-:W-:Y:S01]  /*7ce0*/  FMUL.FTZ R184, R189.reuse, R184 ;  /* 0x000000b8bdb87220 */ /* 0x040fe20000410000 */
[----:B------:R-:W-:Y:S02]  /*7cf0*/  HADD2.F32 R183, -RZ, R17.H0_H0 ;  /* 0x20000011ffb77230 */ /* 0x000fe40000004100 */
[----:B------:R-:W-:Y:S01]  /*7d00*/  FMUL.FTZ R190, R189, R0 ;  /* 0x00000000bdbe7220 */ /* 0x000fe20000410000 */
[----:B------:R-:W-:Y:S02]  /*7d10*/  HADD2.F32 R185, -RZ, R22.H0_H0 ;  /* 0x20000016ffb97230 */ /* 0x000fe40000004100 */
[----:B------:R-:W-:Y:S01]  /*7d20*/  FFMA.FTZ R0, R106, R107, R179 ;  /* 0x0000006b6a007223 */ /* 0x000fe200000100b3 */
[----:B------:R-:W-:-:S02]  /*7d30*/  HADD2.F32 R187, -RZ, R18.H0_H0 ;  /* 0x20000012ffbb7230 */ /* 0x000fc40000004100 */
[----:B------:R-:W-:Y:S01]  /*7d40*/  FFMA.FTZ R180, R180, R181, R183 ;  /* 0x000000b5b4b47223 */ /* 0x000fe200000100b7 */
[C---:B------:R-:W-:Y:S01]  /*7d50*/  FMUL.FTZ R178, R189.reuse, R178 ;  /* 0x000000b2bdb27220 */ /* 0x040fe20000410000 */
[C---:B------:R-:W-:Y:S01]  /*7d60*/  FMUL.FTZ R182, R189.reuse, R182 ;  /* 0x000000b6bdb67220 */ /* 0x040fe20000410000 */
[C---:B------:R-:W-:Y:S01]  /*7d70*/  FMUL.FTZ R186, R189.reuse, R186 ;  /* 0x000000babdba7220 */ /* 0x040fe20000410000 */
[----:B------:R-:W-:Y:S01]  /*7d80*/  FMUL.FTZ R188, R189, R188 ;  /* 0x000000bcbdbc7220 */ /* 0x000fe20000410000 */
        /* <DEDUP_REMOVED lines=22> */
.L_x_7514:
[----:B------:R-:W-:Y:S05]  /*7ef0*/  BSYNC.RECONVERGENT B0 ;  /* 0x0000000000007941 */ /* 0x000fea0003800200 */
.L_x_7513:
[----:B01234-:R-:W0:Y:S02]  /*7f00*/  LDC.64 R104, c[0x0][0x380] ;  /* 0x0000e000ff687b82 */ /* 0x01fe240000000a00 */
[----:B0-----:R-:W-:-:S04]  /*7f10*/  LEA R108, R104, R108, 0x2 ;  /* 0x0000006c686c7211 */ /* 0x001fc800078e10ff */
[----:B------:R-:W-:-:S13]  /*7f20*/  ISETP.GE.AND P0, PT, R108, R105, PT ;  /* 0x000000696c00720c */ /* 0x000fda0003f06270 */
[----:B------:R-:W-:Y:S05]  /*7f30*/  @!P0 BRA `(.L_x_7529) ;  /* 0xffffff8c00908947 */ /* 0x000fea000383ffff */
[----:B------:R-:W-:Y:S05]  /*7f40*/  EXIT ;  /* 0x000000000000794d */ /* 0x000fea0003800000 */
.L_x_7512:
        /* <DEDUP_REMOVED lines=8> */
.L_x_7531:
[----:B------:R-:W-:Y:S05]  /*7fd0*/  BSYNC B0 ;  /* 0x0000000000007941 */ /* 0x000fea0003800000 */
.L_x_7530:
        /* <DEDUP_REMOVED lines=10> */
.L_x_7532:
[----:B------:R-:W-:Y:S01]  /*8080*/  HFMA2 R193, -RZ, RZ, 0, 2.384185791015625e-07 ;  /* 0x00000004ffc17431 */ /* 0x000fe200000001ff */
[----:B------:R-:W-:-:S05]  /*8090*/  MOV R104, R189 ;  /* 0x000000bd00687202 */ /* 0x000fca0000000f00 */
[----:B------:R-:W-:-:S05]  /*80a0*/  FADD.FTZ R104, R105, R104 ;  /* 0x0000006869687221 */ /* 0x000fca0000010000 */
[----:B------:R-:W-:-:S07]  /*80b0*/  MOV R192, R104 ;  /* 0x0000006800c07202 */ /* 0x000fce0000000f00 */
[----:B------:R-:W-:Y:S05]  /*80c0*/  WARPSYNC.COLLECTIVE R191, `(.L_x_7533) ;  /* 0x00000000bf087348 */ /* 0x000fea0003c00000 */
[----:B------:R0:W1:Y:S02]  /*80d0*/  SHFL.BFLY P6, R189, R192, R193, R194 ;  /* 0x0c0000c1c0bd7389 */ /* 0x00006400000c00c2 */
[----:B01----:R-:W-:Y:S05]  /*80e0*/  ENDCOLLECTIVE ;  /* 0x000000000000791b */ /* 0x003fea0003800000 */
.L_x_7533:
[----:B------:R-:W-:Y:S01]  /*80f0*/  HFMA2 R193, -RZ, RZ, 0, 4.76837158203125e-07 ;  /* 0x00000008ffc17431 */ /* 0x000fe200000001ff */
[----:B------:R-:W-:-:S05]  /*8100*/  MOV R107, R189 ;  /* 0x000000bd006b7202 */ /* 0x000fca0000000f00 */
[----:B------:R-:W-:-:S05]  /*8110*/  FADD.FTZ R107, R104, R107 ;  /* 0x0000006b686b7221 */ /* 0x000fca0000010000 */
[----:B------:R-:W-:-:S07]  /*8120*/  MOV R192, R107 ;  /* 0x0000006b00c07202 */ /* 0x000fce0000000f00 */
[----:B------:R-:W-:Y:S05]  /*8130*/  WARPSYNC.COLLECTIVE R191, `(.L_x_7534) ;  /* 0x00000000bf087348 */ /* 0x000fea0003c00000 */
[----:B------:R0:W1:Y:S02]  /*8140*/  SHFL.BFLY P6, R189, R192, R193, R194 ;  /* 0x0c0000c1c0bd7389 */ /* 0x00006400000c00c2 */
[----:B01----:R-:W-:Y:S05]  /*8150*/  ENDCOLLECTIVE ;  /* 0x000000000000791b */ /* 0x003fea0003800000 */
.L_x_7534:
[----:B------:R-:W-:Y:S01]  /*8160*/  HFMA2 R193, -RZ, RZ, 0, 9.5367431640625e-07 ;  /* 0x00000010ffc17431 */ /* 0x000fe200000001ff */
[----:B------:R-:W-:-:S05]  /*8170*/  MOV R106, R189 ;  /* 0x000000bd006a7202 */ /* 0x000fca0000000f00 */
[----:B------:R-:W-:-:S05]  /*8180*/  FADD.FTZ R106, R107, R106 ;  /* 0x0000006a6b6a7221 */ /* 0x000fca0000010000 */
[----:B------:R-:W-:-:S07]  /*8190*/  MOV R192, R106 ;  /* 0x0000006a00c07202 */ /* 0x000fce0000000f00 */
[----:B------:R-:W-:Y:S05]  /*81a0*/  WARPSYNC.COLLECTIVE R191, `(.L_x_7535) ;  /* 0x00000000bf087348 */ /* 0x000fea0003c00000 */
[----:B------:R0:W1:Y:S02]  /*81b0*/  SHFL.BFLY P6, R189, R192, R193, R194 ;  /* 0x0c0000c1c0bd7389 */ /* 0x00006400000c00c2 */
[----:B01----:R-:W-:Y:S05]  /*81c0*/  ENDCOLLECTIVE ;  /* 0x000000000000791b */ /* 0x003fea0003800000 */
.L_x_7535:
[----:B------:R-:W-:Y:S01]  /*81d0*/  HFMA2 R193, -RZ, RZ, 0, 5.9604644775390625e-08 ;  /* 0x00000001ffc17431 */ /* 0x000fe200000001ff */
[----:B------:R-:W-:Y:S02]  /*81e0*/  ISETP.NE.AND P6, PT, R179, RZ, PT ;  /* 0x000000ffb300720c */ /* 0x000fe40003fc5270 */
[----:B------:R-:W-:-:S05]  /*81f0*/  MOV R179, R189 ;  /* 0x000000bd00b37202 */ /* 0x000fca0000000f00 */
        /* <DEDUP_REMOVED lines=136> */
.L_x_7536:
[----:B------:R-:W-:Y:S01]  /*8a80*/  HFMA2 R193, -RZ, RZ, 0, 1.1920928955078125e-07 ;  /* 0x00000002ffc17431 */ /* 0x000fe200000001ff */
[----:B------:R-:W-:-:S05]  /*8a90*/  MOV R105, R189 ;  /* 0x000000bd00697202 */ /* 0x000fca0000000f00 */
[----:B------:R-:W-:-:S05]  /*8aa0*/  FADD.FTZ R105, R0, R105 ;  /* 0x0000006900697221 */ /* 0x000fca0000010000 */
[----:B------:R-:W-:-:S07]  /*8ab0*/  MOV R192, R105 ;  /* 0x0000006900c07202 */ /* 0x000fce0000000f00 */
[----:B------:R-:W-:Y:S05]  /*8ac0*/  WARPSYNC.COLLECTIVE R191, `(.L_x_7537) ;  /* 0x00000000bf087348 */ /* 0x000fea0003c00000 */
[----:B------:R0:W1:Y:S02]  /*8ad0*/  SHFL.BFLY P6, R189, R192, R193, R194 ;  /* 0x0c0000c1c0bd7389 */ /* 0x00006400000c00c2 */
[----:B01----:R-:W-:Y:S05]  /*8ae0*/  ENDCOLLECTIVE ;  /* 0x000000000000791b */ /* 0x003fea0003800000 */
.L_x_7537:
[----:B------:R-:W-:Y:S01]  /*8af0*/  HFMA2 R193, -RZ, RZ, 0, 2.384185791015625e-07 ;  /* 0x00000004ffc17431 */ /* 0x000fe200000001ff */
[----:B------:R-:W-:-:S05]  /*8b00*/  MOV R104, R189 ;  /* 0x000000bd00687202 */ /* 0x000fca0000000f00 */
[----:B------:R-:W-:-:S05]  /*8b10*/  FADD.FTZ R104, R105, R104 ;  /* 0x0000006869687221 */ /* 0x000fca0000010000 */
[----:B------:R-:W-:-:S07]  /*8b20*/  MOV R192, R104 ;  /* 0x0000006800c07202 */ /* 0x000fce0000000f00 */
[----:B------:R-:W-:Y:S05]  /*8b30*/  WARPSYNC.COLLECTIVE R191, `(.L_x_7538) ;  /* 0x00000000bf087348 */ /* 0x000fea0003c00000 */
[----:B------:R0:W1:Y:S02]  /*8b40*/  SHFL.BFLY P6, R189, R192, R193, R194 ;  /* 0x0c0000c1c0bd7389 */ /* 0x00006400000c00c2 */
[----:B01----:R-:W-:Y:S05]  /*8b50*/  ENDCOLLECTIVE ;  /* 0x000000000000791b */ /* 0x003fea0003800000 */
.L_x_7538:
[----:B------:R-:W-:Y:S01]  /*8b60*/  HFMA2 R193, -RZ, RZ, 0, 4.76837158203125e-07 ;  /* 0x00000008ffc17431 */ /* 0x000fe200000001ff */
[----:B------:R-:W-:-:S05]  /*8b70*/  MOV R107, R189 ;  /* 0x000000bd006b7202 */ /* 0x000fca0000000f00 */
[----:B------:R-:W-:-:S05]  /*8b80*/  FADD.FTZ R107, R104, R107 ;  /* 0x0000006b686b7221 */ /* 0x000fca0000010000 */
[----:B------:R-:W-:-:S07]  /*8b90*/  MOV R192, R107 ;  /* 0x0000006b00c07202 */ /* 0x000fce0000000f00 */
[----:B------:R-:W-:Y:S05]  /*8ba0*/  WARPSYNC.COLLECTIVE R191, `(.L_x_7539) ;  /* 0x00000000bf087348 */ /* 0x000fea0003c00000 */
[----:B------:R0:W1:Y:S02]  /*8bb0*/  SHFL.BFLY P6, R189, R192, R193, R194 ;  /* 0x0c0000c1c0bd7389 */ /* 0x00006400000c00c2 */
[----:B01----:R-:W-:Y:S05]  /*8bc0*/  ENDCOLLECTIVE ;  /* 0x000000000000791b */ /* 0x003fea0003800000 */
.L_x_7539:
[----:B------:R-:W-:Y:S01]  /*8bd0*/  HFMA2 R193, -RZ, RZ, 0, 9.5367431640625e-07 ;  /* 0x00000010ffc17431 */ /* 0x000fe200000001ff */
[----:B------:R-:W-:-:S05]  /*8be0*/  MOV R106, R189 ;  /* 0x000000bd006a7202 */ /* 0x000fca0000000f00 */
[----:B------:R-:W-:-:S05]  /*8bf0*/  FADD.FTZ R106, R107, R106 ;  /* 0x0000006a6b6a7221 */ /* 0x000fca0000010000 */
[----:B------:R-:W-:-:S07]  /*8c00*/  MOV R192, R106 ;  /* 0x0000006a00c07202 */ /* 0x000fce0000000f00 */
[----:B------:R-:W-:Y:S05]  /*8c10*/  WARPSYNC.COLLECTIVE R191, `(.L_x_7540) ;  /* 0x00000000bf087348 */ /* 0x000fea0003c00000 */
[----:B------:R0:W1:Y:S02]  /*8c20*/  SHFL.BFLY P6, R189, R192, R193, R194 ;  /* 0x0c0000c1c0bd7389 */ /* 0x00006400000c00c2 */
[----:B01----:R-:W-:Y:S05]  /*8c30*/  ENDCOLLECTIVE ;  /* 0x000000000000791b */ /* 0x003fea0003800000 */
.L_x_7540:
[----:B------:R-:W-:Y:S05]  /*8c40*/  BRA `(.L_x_7541) ;  /* 0xffffffd400d87947 */ /* 0x000fea000383ffff */
.L_x_7542:
        /* <DEDUP_REMOVED lines=11> */
.L_x_71442:


//--------------------- .text._ZN10layer_norm13ln_fwd_kernelINS_13Kernel_traitsI6__halfS2_S2_S2_fjLj2048ELj1ELj4ELj1ELj16ENS_18Kernel_traits_baseILj2048ES2_S2_S2_S2_fjLj128EEEEELb0ELb1ELb1ELb1EEEvNS_9FwdParamsE --------------------------
	.section	.text._ZN10layer_norm13ln_fwd_kernelINS_13Kernel_traitsI6__halfS2_S2_S2_fjLj2048ELj1ELj4ELj1ELj16ENS_18Kernel_traits_baseILj2048ES2_S2_S2_S2_fjLj128EEEEELb0ELb1ELb1ELb1EEEvNS_9FwdParamsE,"ax",@progbits
	.align	128
        .global         _ZN10layer_norm13ln_fwd_kernelINS_13Kernel_traitsI6__halfS2_S2_S2_fjLj2048ELj1ELj4ELj1ELj16ENS_18Kernel_traits_baseILj2048ES2_S2_S2_S2_fjLj128EEEEELb0ELb1ELb1ELb1EEEvNS_9FwdParamsE
        .type           _ZN10layer_norm13ln_fwd_kernelINS_13Kernel_traitsI6__halfS2_S2_S2_fjLj2048ELj1ELj4ELj1ELj16ENS_18Kernel_traits_baseILj2048ES2_S2_S2_S2_fjLj128EEEEELb0ELb1ELb1ELb1EEEvNS_9FwdParamsE,@function
        .size           _ZN10layer_norm13ln_fwd_kernelINS_13Kernel_traitsI6__halfS2_S2_S2_fjLj2048ELj1ELj4ELj1ELj16ENS_18Kernel_traits_baseILj2048ES2_S2_S2_S2_fjLj128EEEEELb0ELb1ELb1ELb1EEEvNS_9FwdParamsE,(.L_x_71443 - _ZN10layer_norm13ln_fwd_kernelINS_13Kernel_traitsI6__halfS2_S2_S2_fjLj2048ELj1ELj4ELj1ELj16ENS_18Kernel_traits_baseILj2048ES2_S2_S2_S2_fjLj128EEEEELb0ELb1ELb1ELb1EEEvNS_9FwdParamsE)
        .other          _ZN10layer_norm13ln_fwd_kernelINS_13Kernel_traitsI6__halfS2_S2_S2_fjLj2048ELj1ELj4ELj1ELj16ENS_18Kernel_traits_baseILj2048ES2_S2_S2_S2_fjLj128EEEEELb0ELb1ELb1ELb1EEEvNS_9FwdParamsE,@"STO_CUDA_ENTRY STV_DEFAULT"
_ZN10layer_norm13ln_fwd_kernelINS_13Kernel_traitsI6__halfS2_S2_S2_fjLj2048ELj1ELj4ELj1ELj16ENS_18Kernel_traits_baseILj2048ES2_S2_S2_S2_fjLj128EEEEELb0ELb1ELb1ELb1EEEvNS_9FwdParamsE:
.text._ZN10layer_norm13ln_fwd_kernelINS_13Kernel_traitsI6__halfS2_S2_S2_fjLj2048ELj1ELj4ELj1ELj16ENS_18Kernel_traits_baseILj2048ES2_S2_S2_S2_fjLj128EEEEELb0ELb1ELb1ELb1EEEvNS_9FwdParamsE:
        /* <DEDUP_REMOVED lines=43> */
.L_x_7543:
[----:B------:R-:W0:Y:S08]  /*02b0*/  LDC.64 R2, c[0x0][0x3d0] ;  /* 0x0000f400ff027b82 */ /* 0x000e300000000a00 */
[----:B------:R-:W1:Y:S01]  /*02c0*/  LDC.64 R4, c[0x0][0x3e8] ;  /* 0x0000fa00ff047b82 */ /* 0x000e620000000a00 */
[----:B0-----:R-:W-:-:S05]  /*02d0*/  IMAD.WIDE.U32 R2, R110, 0x10, R2 ;  /* 0x000000106e027825 */ /* 0x001fca00078e0002 */
        /* <DEDUP_REMOVED lines=8> */
[----:B------:R-:W5:Y:S01]  /*0360*/  LDG.E.128 R28, desc[UR6][R2.64+0xe00] ;  /* 0x000e0006021c7981 */ /* 0x000f62000c1e1d00 */
[----:B------:R-:W-:-:S02]  /*0370*/  CS2R R62, SRZ ;  /* 0x00000000003e7805 */ /* 0x000fc4000001ff00 */
[----:B------:R-:W-:Y:S02]  /*0380*/  CS2R R60, SRZ ;  /* 0x00000000003c7805 */ /* 0x000fe4000001ff00 */
[----:B------:R-:W-:Y:S01]  /*0390*/  CS2R R58, SRZ ;  /* 0x00000000003a7805 */ /* 0x000fe2000001ff00 */
[----:B------:R-:W5:Y:S01]  /*03a0*/  LDG.E.128 R64, desc[UR6][R32.64] ;  /* 0x0000000620407981 */ /* 0x000f62000c1e1d00 */
[----:B------:R-:W-:Y:S02]  /*03b0*/  CS2R R56, SRZ ;  /* 0x0000000000387805 */ /* 0x000fe4000001ff00 */
[----:B------:R-:W-:Y:S02]  /*03c0*/  CS2R R54, SRZ ;  /* 0x0000000000367805 */ /* 0x000fe4000001ff00 */
[----:B------:R-:W-:Y:S01]  /*03d0*/  CS2R R52, SRZ ;  /* 0x0000000000347805 */ /* 0x000fe2000001ff00 */
        /* <DEDUP_REMOVED lines=12> */
[----:B------:R-:W5:Y:S04]  /*04a0*/  LDG.E.128 R80, desc[UR6][R32.64+0x800] ;  /* 0x0008000620507981 */ /* 0x000f68000c1e1d00 */
[----:B------:R-:W5:Y:S04]  /*04b0*/  LDG.E.128 R84, desc[UR6][R32.64+0xa00] ;  /* 0x000a000620547981 */ /* 0x000f68000c1e1d00 */
[----:B------:R-:W5:Y:S04]  /*04c0*/  LDG.E.128 R88, desc[UR6][R32.64+0xc00] ;  /* 0x000c000620587981 */ /* 0x000f68000c1e1d00 */
[----:B------:R0:W5:Y:S02]  /*04d0*/  LDG.E.128 R92, desc[UR6][R32.64+0xe00] ;  /* 0x000e0006205c7981 */ /* 0x000164000c1e1d00 */
[----:B0-----:R-:W-:-:S07]  /*04e0*/  CS2R R32, SRZ ;  /* 0x0000000000207805 */ /* 0x001fce000001ff00 */
.L_x_7544:
[----:B------:R-:W1:Y:S01]  /*04f0*/  LDCU UR4, c[0x0][0x384] ;  /* 0x00007080ff0477ac */ /* 0x000e620008000800 */
[----:B------:R-:W2:Y:S01]  /*0500*/  LDCU.U8 UR5, c[0x0][0x410] ;  /* 0x00008200ff0577ac */ /* 0x000ea20008000000 */
[----:B------:R-:W3:Y:S01]  /*0510*/  LDCU UR10, c[0x0][0x448] ;  /* 0x00008900ff0a77ac */ /* 0x000ee20008000800 */
[----:B------:R-:W4:Y:S01]  /*0520*/  LDCU.64 UR8, c[0x0][0x3a0] ;  /* 0x00007400ff0877ac */ /* 0x000f220008000a00 */
[----:B-1----:R-:W-:-:S13]  /*0530*/  ISETP.GE.AND P0, PT, R109, UR4, PT ;  /* 0x000000046d007c0c */ /* 0x002fda000bf06270 */
[----:B--234-:R-:W-:Y:S05]  /*0540*/  @P0 EXIT ;  /* 0x000000000000094d */ /* 0x01cfea0003800000 */
.L_x_7564:
[----:B0-----:R-:W0:Y:S08]  /*0550*/  LDC.64 R2, c[0x0][0x3f0] ;  /* 0x0000fc00ff027b82 */ /* 0x001e300000000a00 */
[----:B------:R-:W1:Y:S08]  /*0560*/  LDC R112, c[0x0][0x388] ;  /* 0x0000e200ff707b82 */ /* 0x000e700000000800 */
[----:B------:R-:W2:Y:S01]  /*0570*/  LDC.64 R104, c[0x0][0x3f8] ;  /* 0x0000fe00ff687b82 */ /* 0x000ea20000000a00 */
[----:B0-----:R-:W-:-:S05]  /*0580*/  IMAD.WIDE R2, R109, 0x4, R2 ;  /* 0x000000046d027825 */ /* 0x001fca00078e0202 */
[----:B------:R2:W3:Y:S02]  /*0590*/  LDG.E R0, desc[UR6][R2.64] ;  /* 0x0000000602007981 */ /* 0x0004e4000c1e1900 */
[----:B--2---:R-:W-:Y:S01]  /*05a0*/  IMAD.WIDE R2, R109, 0x4, R104 ;  /* 0x000000046d027825 */ /* 0x004fe200078e0268 */
[----:B---3--:R-:W-:-:S13]  /*05b0*/  ISETP.GE.AND P1, PT, R0, 0x1, PT ;  /* 0x000000010000780c */ /* 0x008fda0003f26270 */
[----:B------:R-:W-:Y:S01]  /*05c0*/  @P1 IADD3 R111, PT, PT, R0, -0x1, RZ ;  /* 0xffffffff006f1810 */ /* 0x000fe20007ffe0ff */
[----:B------:R-:W0:Y:S04]  /*05d0*/  @P1 LDC.64 R106, c[0x0][0x390] ;  /* 0x0000e400ff6a1b82 */ /* 0x000e280000000a00 */
[----:B-1----:R-:W-:-:S05]  /*05e0*/  @P1 IMAD R111, R111, R112, RZ ;  /* 0x000000706f6f1224 */ /* 0x002fca00078e02ff */
[----:B------:R-:W-:-:S04]  /*05f0*/  @P1 SHF.R.S32.HI R108, RZ, 0x1f, R111 ;  /* 0x0000001fff6c1819 */ /* 0x000fc8000001146f */
[----:B------:R-:W-:Y:S01]  /*0600*/  @P1 LEA.HI R111, R108, R111, RZ, 0x3 ;  /* 0x0000006f6c6f1211 */ /* 0x000fe200078f18ff */
[----:B------:R-:W-:-:S03]  /*0610*/  HFMA2 R108, -RZ, RZ, 0, 0 ;  /* 0x00000000ff6c7431 */ /* 0x000fc600000001ff */
[----:B------:R-:W-:Y:S02]  /*0620*/  @P1 LEA.HI.SX32 R108, R111, R110, 0x1d ;  /* 0x0000006e6f6c1211 */ /* 0x000fe400078feaff */
[----:B-----5:R1:W5:Y:S03]  /*0630*/  LDG.E R111, desc[UR6][R2.64] ;  /* 0x00000006026f7981 */ /* 0x020366000c1e1900 */
[----:B0-----:R-:W-:-:S05]  /*0640*/  @P1 IMAD.WIDE.U32 R104, R108, 0x10, R106 ;  /* 0x000000106c681825 */ /* 0x001fca00078e006a */
[----:B------:R1:W5:Y:S01]  /*0650*/  @P1 LDG.E.128 R96, desc[UR6][R104.64] ;  /* 0x0000000668601981 */ /* 0x000362000c1e1d00 */
[----:B------:R-:W-:Y:S01]  /*0660*/  ISETP.NE.U32.AND P0, PT, RZ, UR8, PT ;  /* 0x00000008ff007c0c */ /* 0x000fe2000bf05070 */
[----:B------:R-:W-:-:S03]  /*0670*/  IMAD R106, R109, R112, RZ ;  /* 0x000000706d6a7224 */ /* 0x000fc600078e02ff */
[----:B------:R-:W-:Y:S02]  /*0680*/  ISETP.NE.AND.EX P0, PT, RZ, UR9, PT, P0 ;  /* 0x00000009ff007c0c */ /* 0x000fe4000bf05300 */
[----:B------:R-:W-:-:S04]  /*0690*/  SHF.R.S32.HI R107, RZ, 0x1f, R106 ;  /* 0x0000001fff6b7819 */ /* 0x000fc8000001146a */
[----:B------:R-:W-:-:S04]  /*06a0*/  LEA.HI R107, R107, R106, RZ, 0x3 ;  /* 0x0000006a6b6b7211 */ /* 0x000fc800078f18ff */
[----:B------:R-:W-:-:S03]  /*06b0*/  LEA.HI.SX32 R141, R107, R110, 0x1d ;  /* 0x0000006e6b8d7211 */ /* 0x000fc600078feaff */
[----:B-1----:R-:W-:Y:S05]  /*06c0*/  @!P0 BRA `(.L_x_7545) ;  /* 0x0000000400248947 */ /* 0x002fea0003800000 */
[----:B------:R-:W0:Y:S02]  /*06d0*/  LDC.64 R100, c[0x0][0x3a0] ;  /* 0x0000e800ff647b82 */ /* 0x000e240000000a00 */
[----:B0-----:R-:W-:-:S06]  /*06e0*/  IMAD.WIDE.U32 R100, R141, 0x10, R100 ;  /* 0x000000108d647825 */ /* 0x001fcc00078e0064 */
[----:B------:R-:W2:Y:S01]  /*06f0*/  LDG.E.128 R100, desc[UR6][R100.64] ;  /* 0x0000000664647981 */ /* 0x000ea2000c1e1d00 */
[----:B------:R-:W-:-:S13]  /*0700*/  ISETP.GT.AND P2, PT, R0, RZ, PT ;  /* 0x000000ff0000720c */ /* 0x000fda0003f44270 */
[----:B------:R-:W0:Y:S01]  /*0710*/  @P2 LDC R105, c[0x0][0x40c] ;  /* 0x00010300ff692b82 */ /* 0x000e220000000800 */
[--C-:B-----5:R-:W-:Y:S02]  /*0720*/  @P2 HADD2.F32 R2, -RZ, R96.reuse.H0_H0 ;  /* 0x20000060ff022230 */ /* 0x120fe40000004100 */
[----:B------:R-:W-:Y:S02]  /*0730*/  @P2 HADD2.F32 R3, -RZ, R96.H1_H1 ;  /* 0x30000060ff032230 */ /* 0x000fe40000004100 */
[--C-:B------:R-:W-:Y:S02]  /*0740*/  @P2 HADD2.F32 R106, -RZ, R97.reuse.H0_H0 ;  /* 0x20000061ff6a2230 */ /* 0x100fe40000004100 */
[----:B------:R-:W-:Y:S01]  /*0750*/  @P2 HADD2.F32 R107, -RZ, R97.H1_H1 ;  /* 0x30000061ff6b2230 */ /* 0x000fe20000004100 */
[----:B------:R-:W1:Y:S08]  /*0760*/  @P2 LDC R104, c[0x0][0x40c] ;  /* 0x00010300ff682b82 */ /* 0x000e700000000800 */
[----:B------:R-:W3:Y:S08]  /*0770*/  @P2 LDC R119, c[0x0][0x40c] ;  /* 0x00010300ff772b82 */ /* 0x000ef00000000800 */
[----:B------:R-:W4:Y:S01]  /*0780*/  @P2 LDC R116, c[0x0][0x40c] ;  /* 0x00010300ff742b82 */ /* 0x000f220000000800 */
[----:B0-----:R-:W-:Y:S01]  /*0790*/  @P2 FMUL.FTZ R2, R2, R105 ;  /* 0x0000006902022220 */ /* 0x001fe20000410000 */
[----:B------:R-:W-:-:S06]  /*07a0*/  @P2 HADD2.F32 R105, -RZ, R64.H1_H1 ;  /* 0x30000040ff692230 */ /* 0x000fcc0000004100 */
[----:B------:R-:W0:Y:S01]  /*07b0*/  @P2 LDC R121, c[0x0][0x40c] ;  /* 0x00010300ff792b82 */ /* 0x000e220000000800 */
[----:B-1----:R-:W-:Y:S01]  /*07c0*/  @P2 FMUL.FTZ R104, R3, R104 ;  /* 0x0000006803682220 */ /* 0x002fe20000410000 */
[----:B------:R-:W-:-:S06]  /*07d0*/  @P2 HADD2.F32 R3, -RZ, R64.H0_H0 ;  /* 0x20000040ff032230 */ /* 0x000fcc0000004100 */
[----:B------:R-:W1:Y:S01]  /*07e0*/  @P2 LDC R122, c[0x0][0x40c] ;  /* 0x00010300ff7a2b82 */ /* 0x000e620000000800 */
[----:B---3--:R-:W-:-:S07]  /*07f0*/  @P2 FMUL.FTZ R106, R106, R119 ;  /* 0x000000776a6a2220 */ /* 0x008fce0000410000 */
[----:B------:R-:W3:Y:S01]  /*0800*/  @P2 LDC R120, c[0x0][0x40c] ;  /* 0x00010300ff782b82 */ /* 0x000ee20000000800 */
[----:B----4-:R-:W-:-:S07]  /*0810*/  @P2 FMUL.FTZ R107, R107, R116 ;  /* 0x000000746b6b2220 */ /* 0x010fce0000410000 */
[----:B------:R-:W4:Y:S01]  /*0820*/  @P2 LDC R126, c[0x0][0x40c] ;  /* 0x00010300ff7e2b82 */ /* 0x000f220000000800 */
[--C-:B--2---:R-:W-:Y:S02]  /*0830*/  @P2 HADD2.F32 R117, -RZ, R100.reuse.H1_H1 ;  /* 0x30000064ff752230 */ /* 0x104fe40000004100 */
[--C-:B------:R-:W-:Y:S02]  /*0840*/  @P2 HADD2.F32 R115, -RZ, R100.reuse.H0_H0 ;  /* 0x20000064ff732230 */ /* 0x100fe40000004100 */
[----:B------:R-:W-:Y:S02]  /*0850*/  @!P2 HADD2.F32 R114, -RZ, R100.H1_H1 ;  /* 0x30000064ff72a230 */ /* 0x000fe40000004100 */
[----:B------:R-:W-:Y:S01]  /*0860*/  @P2 FFMA.FTZ R114, R104, R105, R117 ;  /* 0x0000006968722223 */ /* 0x000fe20000010075 */
[----:B------:R-:W-:Y:S02]  /*0870*/  @P2 HADD2.F32 R104, -RZ, R98.H0_H0 ;  /* 0x20000062ff682230 */ /* 0x000fe40000004100 */
[----:B------:R-:W-:-:S02]  /*0880*/  @!P2 HADD2.F32 R113, -RZ, R100.H0_H0 ;  /* 0x20000064ff71a230 */ /* 0x000fc40000004100 */
[----:B------:R-:W-:Y:S01]  /*0890*/  @P2 FFMA.FTZ R113, R2, R3, R115 ;  /* 0x0000000302712223 */ /* 0x000fe20000010073 */
[----:B------:R-:W-:Y:S02]  /*08a0*/  @P2 HADD2.F32 R3, -RZ, R65.H0_H0 ;  /* 0x20000041ff032230 */ /* 0x000fe40000004100 */
[----:B0-----:R-:W-:Y:S01]  /*08b0*/  @P2 FMUL.FTZ R104, R104, R121 ;  /* 0x0000007968682220 */ /* 0x001fe20000410000 */
[----:B------:R-:W-:Y:S02]  /*08c0*/  @P2 HADD2.F32 R119, -RZ, R101.H0_H0 ;  /* 0x20000065ff772230 */ /* 0x000fe40000004100 */
[----:B------:R-:W-:Y:S02]  /*08d0*/  @P2 HADD2.F32 R2, -RZ, R65.H1_H1 ;  /* 0x30000041ff022230 */ /* 0x000fe40000004100 */
[----:B------:R-:W-:Y:S02]  /*08e0*/  @P2 HADD2.F32 R118, -RZ, R101.H1_H1 ;  /* 0x30000065ff762230 */ /* 0x000fe40000004100 */
[----:B------:R-:W-:-:S02]  /*08f0*/  @P2 HADD2.F32 R117, -RZ, R99.H0_H0 ;  /* 0x20000063ff752230 */ /* 0x000fc40000004100 */
[----:B------:R-:W-:Y:S02]  /*0900*/  @P2 HADD2.F32 R105, -RZ, R98.H1_H1 ;  /* 0x30000062ff692230 */ /* 0x000fe40000004100 */
[----:B------:R-:W-:Y:S02]  /*0910*/  @P2 HADD2.F32 R121, -RZ, R99.H1_H1 ;  /* 0x30000063ff792230 */ /* 0x000fe40000004100 */
[--C-:B------:R-:W-:Y:S02]  /*0920*/  @!P2 HADD2.F32 R115, -RZ, R101.reuse.H0_H0 ;  /* 0x20000065ff73a230 */ /* 0x100fe40000004100 */
[----:B------:R-:W-:Y:S01]  /*0930*/  @P2 FFMA.FTZ R115, R106, R3, R119 ;  /* 0x000000036a732223 */ /* 0x000fe20000010077 */
[----:B------:R-:W-:Y:S02]  /*0940*/  @!P2 HADD2.F32 R116, -RZ, R101.H1_H1 ;  /* 0x30000065ff74a230 */ /* 0x000fe40000004100 */
[----:B------:R-:W-:Y:S01]  /*0950*/  @P2 FFMA.FTZ R116, R107, R2, R118 ;  /* 0x000000026b742223 */ /* 0x000fe20000010076 */
[----:B-1----:R-:W-:Y:S01]  /*0960*/  @P2 FMUL.FTZ R106, R117, R122 ;  /* 0x0000007a756a2220 */ /* 0x002fe20000410000 */
[----:B------:R-:W-:-:S02]  /*0970*/  @P2 HADD2.F32 R3, -RZ, R66.H0_H0 ;  /* 0x20000042ff032230 */ /* 0x000fc40000004100 */
[----:B---3--:R-:W-:Y:S01]  /*0980*/  @P2 FMUL.FTZ R105, R105, R120 ;  /* 0x0000007869692220 */ /* 0x008fe20000410000 */
[----:B------:R-:W-:Y:S02]  /*0990*/  @P2 HADD2.F32 R2, -RZ, R66.H1_H1 ;  /* 0x30000042ff022230 */ /* 0x000fe40000004100 */
[----:B----4-:R-:W-:Y:S01]  /*09a0*/  @P2 FMUL.FTZ R121, R121, R126 ;  /* 0x0000007e79792220 */ /* 0x010fe20000410000 */
[--C-:B------:R-:W-:Y:S02]  /*09b0*/  @P2 HADD2.F32 R107, -RZ, R67.reuse.H0_H0 ;  /* 0x20000043ff6b2230 */ /* 0x100fe40000004100 */
[----:B------:R-:W-:Y:S02]  /*09c0*/  @P2 HADD2.F32 R122, -RZ, R67.H1_H1 ;  /* 0x30000043ff7a2230 */ /* 0x000fe40000004100 */
[--C-:B------:R-:W-:Y:S02]  /*09d0*/  @P2 HADD2.F32 R123, -RZ, R102.reuse.H0_H0 ;  /* 0x20000066ff7b2230 */ /* 0x100fe40000004100 */
[----:B------:R-:W-:-:S02]  /*09e0*/  @P2 HADD2.F32 R124, -RZ, R102.H1_H1 ;  /* 0x30000066ff7c2230 */ /* 0x000fc40000004100 */
[--C-:B------:R-:W-:Y:S02]  /*09f0*/  @P2 HADD2.F32 R125, -RZ, R103.reuse.H0_H0 ;  /* 0x20000067ff7d2230 */ /* 0x100fe40000004100 */
[--C-:B------:R-:W-:Y:S02]  /*0a00*/  @P2 HADD2.F32 R128, -RZ, R103.reuse.H1_H1 ;  /* 0x30000067ff802230 */ /* 0x100fe40000004100 */
[--C-:B------:R-:W-:Y:S02]  /*0a10*/  @!P2 HADD2.F32 R117, -RZ, R102.reuse.H0_H0 ;  /* 0x20000066ff75a230 */ /* 0x100fe40000004100 */
[----:B------:R-:W-:Y:S01]  /*0a20*/  @P2 FFMA.FTZ R117, R104, R3, R123 ;  /* 0x0000000368752223 */ /* 0x000fe2000001007b */
[----:B------:R-:W-:Y:S02]  /*0a30*/  @!P2 HADD2.F32 R118, -RZ, R102.H1_H1 ;  /* 0x30000066ff76a230 */ /* 0x000fe40000004100 */
[----:B------:R-:W-:Y:S01]  /*0a40*/  @P2 FFMA.FTZ R118, R105, R2, R124 ;  /* 0x0000000269762223 */ /* 0x000fe2000001007c */
[----:B------:R-:W-:-:S02]  /*0a50*/  @!P2 HADD2.F32 R119, -RZ, R103.H0_H0 ;  /* 0x20000067ff77a230 */ /* 0x000fc40000004100 */
[----:B------:R-:W-:Y:S01]  /*0a60*/  @P2 FFMA.FTZ R119, R106, R107, R125 ;  /* 0x0000006b6a772223 */ /* 0x000fe2000001007d */
[----:B------:R-:W-:Y:S02]  /*0a70*/  @!P2 HADD2.F32 R120, -RZ, R103.H1_H1 ;  /* 0x30000067ff78a230 */ /* 0x000fe40000004100 */
        /* <DEDUP_REMOVED lines=14> */
.L_x_7545:
[----:B------:R-:W0:Y:S01]  /*0b60*/  @P1 LDC R3, c[0x0][0x40c] ;  /* 0x00010300ff031b82 */ /* 0x000e220000000800 */
[--C-:B-----5:R-:W-:Y:S01]  /*0b70*/  @P1 HADD2.F32 R2, -RZ, R96.reuse.H0_H0 ;  /* 0x20000060ff021230 */ /* 0x120fe20000004100 */
[----:B------:R-:W-:Y:S01]  /*0b80*/  MOV R113, RZ ;  /* 0x000000ff00717202 */ /* 0x000fe20000000f00 */
[----:B------:R-:W-:Y:S01]  /*0b90*/  @P1 HADD2.F32 R104, -RZ, R96.H1_H1 ;  /* 0x30000060ff681230 */ /* 0x000fe20000004100 */
[----:B------:R-:W-:Y:S01]  /*0ba0*/  MOV R114, RZ ;  /* 0x000000ff00727202 */ /* 0x000fe20000000f00 */
[----:B------:R-:W-:Y:S02]  /*0bb0*/  @P1 HADD2.F32 R107, -RZ, R64.H1_H1 ;  /* 0x30000040ff6b1230 */ /* 0x000fe40000004100 */
[----:B------:R-:W-:Y:S01]  /*0bc0*/  @P1 HADD2.F32 R115, -RZ, R97.H1_H1 ;  /* 0x30000061ff731230 */ /* 0x000fe20000004100 */
[----:B------:R-:W1:Y:S01]  /*0bd0*/  @P1 LDC R105, c[0x0][0x40c] ;  /* 0x00010300ff691b82 */ /* 0x000e620000000800 */
[--C-:B------:R-:W-:Y:S02]  /*0be0*/  @P1 HADD2.F32 R119, -RZ, R99.reuse.H0_H0 ;  /* 0x20000063ff771230 */ /* 0x100fe40000004100 */
[----:B------:R-:W-:-:S02]  /*0bf0*/  @P1 HADD2.F32 R121, -RZ, R99.H1_H1 ;  /* 0x30000063ff791230 */ /* 0x000fc40000004100 */
        /* <DEDUP_REMOVED lines=9> */
[--C-:B------:R-:W-:Y:S02]  /*0c90*/  @P1 HADD2.F32 R2, -RZ, R65.reuse.H0_H0 ;  /* 0x20000041ff021230 */ /* 0x100fe40000004100 */
[----:B------:R-:W-:Y:S01]  /*0ca0*/  @P1 FMUL.FTZ R114, R104, R107 ;  /* 0x0000006b68721220 */ /* 0x000fe20000410000 */
[----:B------:R-:W-:Y:S01]  /*0cb0*/  @P1 HADD2.F32 R104, -RZ, R65.H1_H1 ;  /* 0x30000041ff681230 */ /* 0x000fe20000004100 */
[----:B------:R-:W1:Y:S01]  /*0cc0*/  @P1 LDC R118, c[0x0][0x40c] ;  /* 0x00010300ff761b82 */ /* 0x000e620000000800 */
[----:B--2---:R-:W-:Y:S01]  /*0cd0*/  @P1 FMUL.FTZ R105, R105, R106 ;  /* 0x0000006a69691220 */ /* 0x004fe20000410000 */
[----:B------:R-:W-:-:S02]  /*0ce0*/  @P1 HADD2.F32 R106, -RZ, R98.H0_H0 ;  /* 0x20000062ff6a1230 */ /* 0x000fc40000004100 */
[----:B------:R-:W-:-:S04]  /*0cf0*/  @P1 HADD2.F32 R107, -RZ, R98.H1_H1 ;  /* 0x30000062ff6b1230 */ /* 0x000fc80000004100 */
[----:B------:R-:W2:Y:S01]  /*0d00*/  @P1 LDC R120, c[0x0][0x40c] ;  /* 0x00010300ff781b82 */ /* 0x000ea20000000800 */
[----:B---3--:R-:W-:Y:S01]  /*0d10*/  @P1 FMUL.FTZ R3, R115, R116 ;  /* 0x0000007473031220 */ /* 0x008fe20000410000 */
[----:B------:R-:W-:Y:S01]  /*0d20*/  MOV R115, RZ ;  /* 0x000000ff00737202 */ /* 0x000fe20000000f00 */
[----:B------:R-:W-:Y:S01]  /*0d30*/  @P1 FMUL.FTZ R115, R105, R2 ;  /* 0x0000000269731220 */ /* 0x000fe20000410000 */
[----:B------:R-:W-:Y:S01]  /*0d40*/  MOV R116, RZ ;  /* 0x000000ff00747202 */ /* 0x000fe20000000f00 */
[----:B------:R-:W-:Y:S01]  /*0d50*/  @P1 FMUL.FTZ R116, R3, R104 ;  /* 0x0000006803741220 */ /* 0x000fe20000410000 */
[--C-:B------:R-:W-:Y:S02]  /*0d60*/  @P1 HADD2.F32 R3, -RZ, R66.reuse.H0_H0 ;  /* 0x20000042ff031230 */ /* 0x100fe40000004100 */
[----:B------:R-:W3:Y:S01]  /*0d70*/  @P1 LDC R122, c[0x0][0x40c] ;  /* 0x00010300ff7a1b82 */ /* 0x000ee20000000800 */
[----:B------:R-:W-:Y:S02]  /*0d80*/  @P1 HADD2.F32 R2, -RZ, R66.H1_H1 ;  /* 0x30000042ff021230 */ /* 0x000fe40000004100 */
[----:B0-----:R-:W-:Y:S01]  /*0d90*/  @P1 FMUL.FTZ R106, R106, R117 ;  /* 0x000000756a6a1220 */ /* 0x001fe20000410000 */
[----:B------:R-:W-:Y:S01]  /*0da0*/  @P1 HADD2.F32 R105, -RZ, R67.H0_H0 ;  /* 0x20000043ff691230 */ /* 0x000fe20000004100 */
[----:B------:R-:W-:-:S02]  /*0db0*/  MOV R117, RZ ;  /* 0x000000ff00757202 */ /* 0x000fc40000000f00 */
[----:B------:R-:W-:Y:S01]  /*0dc0*/  @P1 FMUL.FTZ R117, R106, R3 ;  /* 0x000000036a751220 */ /* 0x000fe20000410000 */
[----:B------:R-:W-:Y:S01]  /*0dd0*/  F2FP.F16.F32.PACK_AB R125, RZ, R115 ;  /* 0x00000073ff7d723e */ /* 0x000fe200000000ff */
[----:B-1----:R-:W-:Y:S01]  /*0de0*/  @P1 FMUL.FTZ R107, R107, R118 ;  /* 0x000000766b6b1220 */ /* 0x002fe20000410000 */
[----:B------:R-:W-:Y:S02]  /*0df0*/  F2FP.F16.F32.PACK_AB R3, RZ, R116 ;  /* 0x00000074ff03723e */ /* 0x000fe400000000ff */
[----:B------:R-:W-:Y:S02]  /*0e00*/  F2FP.F16.F32.PACK_AB R126, RZ, R117 ;  /* 0x00000075ff7e723e */ /* 0x000fe400000000ff */
[----:B------:R-:W-:Y:S01]  /*0e10*/  PRMT R125, R125, 0x5410, R3 ;  /* 0x000054107d7d7816 */ /* 0x000fe20000000003 */
[----:B--2---:R-:W-:Y:S01]  /*0e20*/  @P1 FMUL.FTZ R104, R119, R120 ;  /* 0x0000007877681220 */ /* 0x004fe20000410000 */
[----:B------:R-:W-:Y:S02]  /*0e30*/  CS2R R118, SRZ ;  /* 0x0000000000767805 */ /* 0x000fe4000001ff00 */
[----:B------:R-:W-:Y:S01]  /*0e40*/  MOV R120, RZ ;  /* 0x000000ff00787202 */ /* 0x000fe20000000f00 */
[----:B------:R-:W-:Y:S01]  /*0e50*/  @P1 FMUL.FTZ R118, R107, R2 ;  /* 0x000000026b761220 */ /* 0x000fe20000410000 */
[----:B------:R-:W-:Y:S01]  /*0e60*/  @P1 FMUL.FTZ R119, R104, R105 ;  /* 0x0000006968771220 */ /* 0x000fe20000410000 */
[----:B------:R-:W-:Y:S01]  /*0e70*/  F2FP.F16.F32.PACK_AB R2, RZ, R114 ;  /* 0x00000072ff02723e */ /* 0x000fe200000000ff */
[----:B---3--:R-:W-:-:S02]  /*0e80*/  @P1 FMUL.FTZ R121, R121, R122 ;  /* 0x0000007a79791220 */ /* 0x008fc40000410000 */
[----:B------:R-:W-:Y:S02]  /*0e90*/  F2FP.F16.F32.PACK_AB R104, RZ, R118 ;  /* 0x00000076ff68723e */ /* 0x000fe400000000ff */
[----:B------:R-:W-:Y:S01]  /*0ea0*/  F2FP.F16.F32.PACK_AB R127, RZ, R119 ;  /* 0x00000077ff7f723e */ /* 0x000fe200000000ff */
[----:B------:R-:W-:Y:S01]  /*0eb0*/  @P1 FMUL.FTZ R120, R121, R124 ;  /* 0x0000007c79781220 */ /* 0x000fe20000410000 */
[----:B------:R-:W-:Y:S02]  /*0ec0*/  F2FP.F16.F32.PACK_AB R124, RZ, R113 ;  /* 0x00000071ff7c723e */ /* 0x000fe400000000ff */
[----:B------:R-:W-:Y:S02]  /*0ed0*/  PRMT R126, R126, 0x5410, R104 ;  /* 0x000054107e7e7816 */ /* 0x000fe40000000068 */
[----:B------:R-:W-:Y:S02]  /*0ee0*/  F2FP.F16.F32.PACK_AB R105, RZ, R120 ;  /* 0x00000078ff69723e */ /* 0x000fe400000000ff */
[----:B------:R-:W-:-:S02]  /*0ef0*/  PRMT R124, R124, 0x5410, R2 ;  /* 0x000054107c7c7816 */ /* 0x000fc40000000002 */
[----:B------:R-:W-:-:S07]  /*0f00*/  PRMT R127, R127, 0x5410, R105 ;  /* 0x000054107f7f7816 */ /* 0x000fce0000000069 */
.L_x_7546:
[----:B------:R-:W0:Y:S01]  /*0f10*/  LDC.64 R2, c[0x0][0x3a8] ;  /* 0x0000ea00ff027b82 */ /* 0x000e220000000a00 */
[----:B------:R-:W-:Y:S02]  /*0f20*/  @P1 IADD3 R121, PT, PT, R108, 0x20, RZ ;  /* 0x000000206c791810 */ /* 0x000fe40007ffe0ff */
[----:B------:R-:W-:-:S05]  /*0f30*/  @P0 IADD3 R129, PT, PT, R141, 0x20, RZ ;  /* 0x000000208d810810 */ /* 0x000fca0007ffe0ff */
[----:B------:R-:W1:Y:S08]  /*0f40*/  @P1 LDC.64 R106, c[0x0][0x390] ;  /* 0x0000e400ff6a1b82 */ /* 0x000e700000000a00 */
[----:B------:R-:W2:Y:S01]  /*0f50*/  @P0 LDC.64 R122, c[0x0][0x3a0] ;  /* 0x0000e800ff7a0b82 */ /* 0x000ea20000000a00 */
[----:B0-----:R-:W-:-:S05]  /*0f60*/  IMAD.WIDE.U32 R104, R141, 0x10, R2 ;  /* 0x000000108d687825 */ /* 0x001fca00078e0002 */
[----:B------:R0:W-:Y:S01]  /*0f70*/  STG.E.128 desc[UR6][R104.64], R124 ;  /* 0x0000007c68007986 */ /* 0x0001e2000c101d06 */
[----:B-1----:R-:W-:-:S05]  /*0f80*/  @P1 IMAD.WIDE.U32 R106, R121, 0x10, R106 ;  /* 0x00000010796a1825 */ /* 0x002fca00078e006a */
[----:B------:R0:W5:Y:S01]  /*0f90*/  @P1 LDG.E.128 R96, desc[UR6][R106.64] ;  /* 0x000000066a601981 */ /* 0x000162000c1e1d00 */
[----:B--2---:R-:W-:-:S05]  /*0fa0*/  @P0 IMAD.WIDE.U32 R122, R129, 0x10, R122 ;  /* 0x00000010817a0825 */ /* 0x004fca00078e007a */
[----:B------:R0:W5:Y:S01]  /*0fb0*/  @P0 LDG.E.128 R100, desc[UR6][R122.64] ;  /* 0x000000067a640981 */ /* 0x000162000c1e1d00 */
[----:B------:R-:W-:Y:S05]  /*0fc0*/  @!P0 BRA `(.L_x_7547) ;  /* 0x0000000000f88947 */ /* 0x000fea0003800000 */
[----:B------:R-:W-:Y:S01]  /*0fd0*/  ISETP.GT.AND P2, PT, R0, RZ, PT ;  /* 0x000000ff0000720c */ /* 0x000fe20003f44270 */
[----:B-----5:R-:W-:Y:S02]  /*0fe0*/  HADD2.F32 R121, -RZ, R100.H0_H0 ;  /* 0x20000064ff797230 */ /* 0x020fe40000004100 */
[----:B0-----:R-:W-:-:S10]  /*0ff0*/  HADD2.F32 R123, -RZ, R101.H0_H0 ;  /* 0x20000065ff7b7230 */ /* 0x001fd40000004100 */
[----:B------:R-:W0:Y:S01]  /*1000*/  @P2 LDC R105, c[0x0][0x40c] ;  /* 0x00010300ff692b82 */ /* 0x000e220000000800 */
        /* <DEDUP_REMOVED lines=58> */
.L_x_7547:
        /* <DEDUP_REMOVED lines=59> */
.L_x_7548:
        /* <DEDUP_REMOVED lines=10> */
[----:B------:R2:W5:Y:S01]  /*1800*/  @P0 LDG.E.128 R100, desc[UR6][R138.64] ;  /* 0x000000068a640981 */ /* 0x000562000c1e1d00 */
[----:B------:R-:W-:Y:S05]  /*1810*/  @!P0 BRA `(.L_x_7549) ;  /* 0x0000000000f88947 */ /* 0x000fea0003800000 */
[----:B------:R-:W-:Y:S01]  /*1820*/  ISETP.GT.AND P2, PT, R0, RZ, PT ;  /* 0x000000ff0000720c */ /* 0x000fe20003f44270 */
[----:B-----5:R-:W-:Y:S02]  /*1830*/  HADD2.F32 R129, -RZ, R100.H0_H0 ;  /* 0x20000064ff817230 */ /* 0x020fe40000004100 */
[----:B--2---:R-:W-:-:S10]  /*1840*/  HADD2.F32 R131, -RZ, R101.H0_H0 ;  /* 0x20000065ff837230 */ /* 0x004fd40000004100 */
        /* <DEDUP_REMOVED lines=59> */
.L_x_7549:
[----:B--2---:R-:W0:Y:S01]  /*1c00*/  @P1 LDC R105, c[0x0][0x40c] ;  /* 0x00010300ff691b82 */ /* 0x004e220000000800 */
        /* <DEDUP_REMOVED lines=58> */
.L_x_7550:
        /* <DEDUP_REMOVED lines=13> */
[----:B--2--5:R-:W-:Y:S02]  /*2080*/  HADD2.F32 R142, -RZ, R100.H0_H0 ;  /* 0x20000064ff8e7230 */ /* 0x024fe40000004100 */
[----:B------:R-:W-:-:S10]  /*2090*/  HADD2.F32 R144, -RZ, R101.H0_H0 ;  /* 0x20000065ff907230 */ /* 0x000fd40000004100 */
[----:B------:R-:W0:Y:S01]  /*20a0*/  @P2 LDC R105, c[0x0][0x40c] ;  /* 0x00010300ff692b82 */ /* 0x000e220000000800 */
[--C-:B------:R-:W-:Y:S02]  /*20b0*/  @P2 HADD2.F32 R104, -RZ, R96.reuse.H0_H0 ;  /* 0x20000060ff682230 */ /* 0x100fe40000004100 */
[----:B------:R-:W-:Y:S02]  /*20c0*/  @P2 HADD2.F32 R106, -RZ, R96.H1_H1 ;  /* 0x30000060ff6a2230 */ /* 0x000fe40000004100 */
[----:B------:R-:W-:Y:S02]  /*20d0*/  @P2 HADD2.F32 R145, -RZ, R97.H0_H0 ;  /* 0x20000061ff912230 */ /* 0x000fe40000004100 */
[----:B------:R-:W-:Y:S01]  /*20e0*/  @P2 HADD2.F32 R152, -RZ, R99.H1_H1 ;  /* 0x30000063ff982230 */ /* 0x000fe20000004100 */
        /* <DEDUP_REMOVED lines=8> */
[----:B-1----:R-:W-:Y:S01]  /*2170*/  @P2 FMUL.FTZ R106, R106, R143 ;  /* 0x0000008f6a6a2220 */ /* 0x002fe20000410000 */
[----:B------:R-:W-:Y:S02]  /*2180*/  HADD2.F32 R143, -RZ, R100.H1_H1 ;  /* 0x30000064ff8f7230 */ /* 0x000fe40000004100 */
[----:B------:R-:W-:-:S03]  /*2190*/  @P2 HADD2.F32 R104, -RZ, R97.H1_H1 ;  /* 0x30000061ff682230 */ /* 0x000fc60000004100 */
[----:B------:R-:W-:Y:S01]  /*21a0*/  @P2 FFMA.FTZ R143, R106, R105, R143 ;  /* 0x000000696a8f2223 */ /* 0x000fe2000001008f */
[----:B------:R-:W1:Y:S01]  /*21b0*/  @P2 LDC R148, c[0x0][0x40c] ;  /* 0x00010300ff942b82 */ /* 0x000e620000000800 */
[----:B--2---:R-:W-:Y:S01]  /*21c0*/  @P2 FMUL.FTZ R106, R104, R147 ;  /* 0x00000093686a2220 */ /* 0x004fe20000410000 */
[--C-:B------:R-:W-:Y:S02]  /*21d0*/  @P2 HADD2.F32 R104, -RZ, R77.reuse.H0_H0 ;  /* 0x2000004dff682230 */ /* 0x100fe40000004100 */
[----:B------:R-:W-:Y:S02]  /*21e0*/  @P2 HADD2.F32 R105, -RZ, R77.H1_H1 ;  /* 0x3000004dff692230 */ /* 0x000fe40000004100 */
[----:B------:R-:W-:Y:S02]  /*21f0*/  @P2 HADD2.F32 R147, -RZ, R98.H1_H1 ;  /* 0x30000062ff932230 */ /* 0x000fe40000004100 */
        /* <DEDUP_REMOVED lines=9> */
[----:B------:R-:W-:Y:S02]  /*2290*/  HADD2.F32 R146, -RZ, R102.H0_H0 ;  /* 0x20000066ff927230 */ /* 0x000fe40000004100 */
[----:B------:R-:W-:-:S02]  /*22a0*/  HADD2.F32 R149, -RZ, R103.H1_H1 ;  /* 0x30000067ff957230 */ /* 0x000fc40000004100 */
[----:B------:R-:W-:Y:S02]  /*22b0*/  @P2 HADD2.F32 R105, -RZ, R78.H1_H1 ;  /* 0x3000004eff692230 */ /* 0x000fe40000004100 */
[----:B-1----:R-:W-:Y:S01]  /*22c0*/  @P2 FMUL.FTZ R150, R147, R148 ;  /* 0x0000009493962220 */ /* 0x002fe20000410000 */
[----:B------:R-:W-:Y:S02]  /*22d0*/  HADD2.F32 R147, -RZ, R102.H1_H1 ;  /* 0x30000066ff937230 */ /* 0x000fe40000004100 */
[----:B------:R-:W-:Y:S02]  /*22e0*/  HADD2.F32 R148, -RZ, R103.H0_H0 ;  /* 0x20000067ff947230 */ /* 0x000fe40000004100 */
[--C-:B------:R-:W-:Y:S02]  /*22f0*/  @P2 HADD2.F32 R106, -RZ, R79.reuse.H0_H0 ;  /* 0x2000004fff6a2230 */ /* 0x100fe40000004100 */
[----:B------:R-:W-:Y:S01]  /*2300*/  @P2 FFMA.FTZ R147, R150, R105, R147 ;  /* 0x0000006996932223 */ /* 0x000fe20000010093 */
[----:B------:R-:W-:-:S02]  /*2310*/  @P2 HADD2.F32 R107, -RZ, R79.H1_H1 ;  /* 0x3000004fff6b2230 */ /* 0x000fc40000004100 */
[----:B--2---:R-:W-:Y:S01]  /*2320*/  @P2 FMUL.FTZ R153, R104, R153 ;  /* 0x0000009968992220 */ /* 0x004fe20000410000 */
[----:B------:R-:W-:Y:S01]  /*2330*/  @P2 HADD2.F32 R104, -RZ, R78.H0_H0 ;  /* 0x2000004eff682230 */ /* 0x000fe20000004100 */
[----:B------:R-:W-:Y:S02]  /*2340*/  F2FP.F16.F32.PACK_AB R105, RZ, R143 ;  /* 0x0000008fff69723e */ /* 0x000fe400000000ff */
        /* <DEDUP_REMOVED lines=16> */
.L_x_7551:
[----:B--2---:R-:W0:Y:S01]  /*2450*/  @P1 LDC R105, c[0x0][0x40c] ;  /* 0x00010300ff691b82 */ /* 0x004e220000000800 */
[--C-:B-----5:R-:W-:Y:S01]  /*2460*/  @P1 HADD2.F32 R104, -RZ, R96.reuse.H0_H0 ;  /* 0x20000060ff681230 */ /* 0x120fe20000004100 */
[----:B------:R-:W-:Y:S01]  /*2470*/  CS2R R142, SRZ ;  /* 0x00000000008e7805 */ /* 0x000fe2000001ff00 */
[----:B------:R-:W-:Y:S02]  /*2480*/  @P1 HADD2.F32 R106, -RZ, R96.H1_H1 ;  /* 0x30000060ff6a1230 */ /* 0x000fe40000004100 */
        /* <DEDUP_REMOVED lines=19> */
[----:B------:R-:W-:Y:S01]  /*25c0*/  @P1 HADD2.F32 R106, -RZ, R98.H0_H0 ;  /* 0x20000062ff6a1230 */ /* 0x000fe20000004100 */
[----:B------:R-:W-:-:S02]  /*25d0*/  CS2R R144, SRZ ;  /* 0x0000000000907805 */ /* 0x000fc4000001ff00 */
[----:B------:R-:W-:Y:S01]  /*25e0*/  @P1 FMUL.FTZ R144, R107, R104 ;  /* 0x000000686b901220 */ /* 0x000fe20000410000 */
[----:B------:R-:W-:Y:S02]  /*25f0*/  @P1 HADD2.F32 R107, -RZ, R78.H1_H1 ;  /* 0x3000004eff6b1230 */ /* 0x000fe40000004100 */
[----:B------:R-:W2:Y:S01]  /*2600*/  @P1 LDC R148, c[0x0][0x40c] ;  /* 0x00010300ff941b82 */ /* 0x000ea20000000800 */
[----:B---3--:R-:W-:Y:S01]  /*2610*/  @P1 FMUL.FTZ R146, R146, R147 ;  /* 0x0000009392921220 */ /* 0x008fe20000410000 */
[----:B------:R-:W-:-:S03]  /*2620*/  @P1 HADD2.F32 R147, -RZ, R98.H1_H1 ;  /* 0x30000062ff931230 */ /* 0x000fc60000004100 */
[----:B------:R-:W-:Y:S01]  /*2630*/  @P1 FMUL.FTZ R145, R146, R105 ;  /* 0x0000006992911220 */ /* 0x000fe20000410000 */
[----:B------:R-:W-:Y:S02]  /*2640*/  @P1 HADD2.F32 R105, -RZ, R78.H0_H0 ;  /* 0x2000004eff691230 */ /* 0x000fe40000004100 */
[----:B------:R-:W3:Y:S01]  /*2650*/  @P1 LDC R153, c[0x0][0x40c] ;  /* 0x00010300ff991b82 */ /* 0x000ee20000000800 */
[----:B0-----:R-:W-:Y:S01]  /*2660*/  @P1 FMUL.FTZ R150, R150, R151 ;  /* 0x0000009796961220 */ /* 0x001fe20000410000 */
[----:B------:R-:W-:Y:S02]  /*2670*/  @P1 HADD2.F32 R151, -RZ, R79.H0_H0 ;  /* 0x2000004fff971230 */ /* 0x000fe40000004100 */
[----:B-1----:R-:W-:Y:S01]  /*2680*/  @P1 FMUL.FTZ R106, R106, R149 ;  /* 0x000000956a6a1220 */ /* 0x002fe20000410000 */
[----:B--2---:R-:W-:Y:S01]  /*2690*/  @P1 FMUL.FTZ R104, R147, R148 ;  /* 0x0000009493681220 */ /* 0x004fe20000410000 */
[----:B------:R-:W-:Y:S02]  /*26a0*/  CS2R R146, SRZ ;  /* 0x0000000000927805 */ /* 0x000fe4000001ff00 */
[----:B------:R-:W-:Y:S01]  /*26b0*/  CS2R R148, SRZ ;  /* 0x0000000000947805 */ /* 0x000fe2000001ff00 */
[----:B------:R-:W-:Y:S01]  /*26c0*/  @P1 FMUL.FTZ R146, R106, R105 ;  /* 0x000000696a921220 */ /* 0x000fe20000410000 */
[----:B------:R-:W-:Y:S01]  /*26d0*/  @P1 FMUL.FTZ R147, R104, R107 ;  /* 0x0000006b68931220 */ /* 0x000fe20000410000 */
[----:B------:R-:W-:Y:S01]  /*26e0*/  @P1 FMUL.FTZ R148, R150, R151 ;  /* 0x0000009796941220 */ /* 0x000fe20000410000 */
[----:B------:R-:W-:Y:S01]  /*26f0*/  F2FP.F16.F32.PACK_AB R104, RZ, R142 ;  /* 0x0000008eff68723e */ /* 0x000fe200000000ff */
[----:B---3--:R-:W-:Y:S01]  /*2700*/  @P1 FMUL.FTZ R152, R152, R153 ;  /* 0x0000009998981220 */ /* 0x008fe20000410000 */
[----:B------:R-:W-:-:S02]  /*2710*/  F2FP.F16.F32.PACK_AB R105, RZ, R143 ;  /* 0x0000008fff69723e */ /* 0x000fc400000000ff */
[----:B------:R-:W-:Y:S01]  /*2720*/  F2FP.F16.F32.PACK_AB R106, RZ, R144 ;  /* 0x00000090ff6a723e */ /* 0x000fe200000000ff */
[----:B------:R-:W-:Y:S01]  /*2730*/  @P1 FMUL.FTZ R149, R152, R155 ;  /* 0x0000009b98951220 */ /* 0x000fe20000410000 */
[----:B------:R-:W-:Y:S02]  /*2740*/  F2FP.F16.F32.PACK_AB R107, RZ, R145 ;  /* 0x00000091ff6b723e */ /* 0x000fe400000000ff */
[----:B------:R-:W-:Y:S02]  /*2750*/  F2FP.F16.F32.PACK_AB R150, RZ, R146 ;  /* 0x00000092ff96723e */ /* 0x000fe400000000ff */
[----:B------:R-:W-:Y:S02]  /*2760*/  F2FP.F16.F32.PACK_AB R151, RZ, R147 ;  /* 0x00000093ff97723e */ /* 0x000fe400000000ff */
[----:B------:R-:W-:Y:S02]  /*2770*/  F2FP.F16.F32.PACK_AB R152, RZ, R148 ;  /* 0x00000094ff98723e */ /* 0x000fe400000000ff */
[----:B------:R-:W-:-:S02]  /*2780*/  F2FP.F16.F32.PACK_AB R153, RZ, R149 ;  /* 0x00000095ff99723e */ /* 0x000fc400000000ff */
[----:B------:R-:W-:Y:S02]  /*2790*/  PRMT R104, R104, 0x5410, R105 ;  /* 0x0000541068687816 */ /* 0x000fe40000000069 */
[----:B------:R-:W-:Y:S02]  /*27a0*/  PRMT R105, R106, 0x5410, R107 ;  /* 0x000054106a697816 */ /* 0x000fe4000000006b */
[----:B------:R-:W-:Y:S02]  /*27b0*/  PRMT R106, R150, 0x5410, R151 ;  /* 0x00005410966a7816 */ /* 0x000fe40000000097 */
[----:B------:R-:W-:-:S07]  /*27c0*/  PRMT R107, R152, 0x5410, R153 ;  /* 0x00005410986b7816 */ /* 0x000fce0000000099 */
.L_x_7552:
        /* <DEDUP_REMOVED lines=74> */
.L_x_7553:
        /* <DEDUP_REMOVED lines=56> */
.L_x_7554:
        /* <DEDUP_REMOVED lines=74> */
.L_x_7555:
        /* <DEDUP_REMOVED lines=56> */
.L_x_7556:
        /* <DEDUP_REMOVED lines=74> */
.L_x_7557:
        /* <DEDUP_REMOVED lines=56> */
.L_x_7558:
[----:B------:R-:W0:Y:S01]  /*4030*/  @P1 LDC.64 R178, c[0x0][0x390] ;  /* 0x0000e400ffb21b82 */ /* 0x000e220000000a00 */
[C---:B------:R-:W-:Y:S02]  /*4040*/  IADD3 R177, PT, PT, R141.reuse, 0xc0, RZ ;  /* 0x000000c08db17810 */ /* 0x040fe40007ffe0ff */
[----:B------:R-:W-:Y:S02]  /*4050*/  @P1 IADD3 R183, PT, PT, R108, 0xe0, RZ ;  /* 0x000000e06cb71810 */ /* 0x000fe40007ffe0ff */
[----:B------:R-:W-:Y:S01]  /*4060*/  IADD3 R175, PT, PT, R141, 0xe0, RZ ;  /* 0x000000e08daf7810 */ /* 0x000fe20007ffe0ff */
        /* <DEDUP_REMOVED lines=11> */
[--C-:B--2---:R-:W-:Y:S02]  /*4120*/  HADD2.F32 R176, -RZ, R101.reuse.H0_H0 ;  /* 0x20000065ffb07230 */ /* 0x104fe40000004100 */
[----:B------:R-:W-:Y:S02]  /*4130*/  HADD2.F32 R177, -RZ, R101.H1_H1 ;  /* 0x30000065ffb17230 */ /* 0x000fe40000004100 */
[----:B------:R-:W-:-:S04]  /*4140*/  HADD2.F32 R180, -RZ, R103.H0_H0 ;  /* 0x20000067ffb47230 */ /* 0x000fc80000004100 */
[----:B------:R-:W0:Y:S01]  /*4150*/  @P0 LDC R105, c[0x0][0x40c] ;  /* 0x00010300ff690b82 */ /* 0x000e220000000800 */
        /* <DEDUP_REMOVED lines=19> */
[--C-:B------:R-:W-:Y:S01]  /*4290*/  @P0 HADD2.F32 R107, -RZ, R98.reuse.H0_H0 ;  /* 0x20000062ff6b0230 */ /* 0x100fe20000004100 */
[----:B------:R-:W2:Y:S01]  /*42a0*/  @P0 LDC R183, c[0x0][0x40c] ;  /* 0x00010300ffb70b82 */ /* 0x000ea20000000800 */
[----:B---3--:R-:W-:Y:S01]  /*42b0*/  @P0 FMUL.FTZ R105, R105, R108 ;  /* 0x0000006c69690220 */ /* 0x008fe20000410000 */
[----:B------:R-:W-:-:S02]  /*42c0*/  @P0 HADD2.F32 R108, -RZ, R98.H1_H1 ;  /* 0x30000062ff6c0230 */ /* 0x000fc40000004100 */
[----:B------:R-:W-:Y:S01]  /*42d0*/  @P0 FFMA.FTZ R177, R106, R104, R177 ;  /* 0x000000686ab10223 */ /* 0x000fe200000100b1 */
[--C-:B------:R-:W-:Y:S02]  /*42e0*/  HADD2.F32 R179, -RZ, R102.reuse.H1_H1 ;  /* 0x30000066ffb37230 */ /* 0x100fe40000004100 */
[----:B------:R-:W-:Y:S01]  /*42f0*/  @P0 FFMA.FTZ R176, R105, R0, R176 ;  /* 0x0000000069b00223 */ /* 0x000fe200000100b0 */
[----:B------:R-:W-:Y:S01]  /*4300*/  @P0 HADD2.F32 R0, -RZ, R99.H0_H0 ;  /* 0x20000063ff000230 */ /* 0x000fe20000004100 */
[----:B------:R-:W3:Y:S01]  /*4310*/  @P0 LDC R185, c[0x0][0x40c] ;  /* 0x00010300ffb90b82 */ /* 0x000ee20000000800 */
[----:B0-----:R-:W-:Y:S01]  /*4320*/  @P0 FMUL.FTZ R107, R107, R178 ;  /* 0x000000b26b6b0220 */ /* 0x001fe20000410000 */
[----:B------:R-:W-:Y:S02]  /*4330*/  HADD2.F32 R178, -RZ, R102.H0_H0 ;  /* 0x20000066ffb27230 */ /* 0x000fe40000004100 */
[----:B------:R-:W-:Y:S02]  /*4340*/  @P0 HADD2.F32 R104, -RZ, R94.H1_H1 ;  /* 0x3000005eff680230 */ /* 0x000fe40000004100 */
[----:B------:R-:W-:-:S02]  /*4350*/  @P0 HADD2.F32 R105, -RZ, R95.H0_H0 ;  /* 0x2000005fff690230 */ /* 0x000fc40000004100 */
[----:B-1----:R-:W-:Y:S01]  /*4360*/  @P0 FMUL.FTZ R108, R108, R181 ;  /* 0x000000b56c6c0220 */ /* 0x002fe20000410000 */
[----:B------:R-:W-:Y:S02]  /*4370*/  HADD2.F32 R181, -RZ, R103.H1_H1 ;  /* 0x30000067ffb57230 */ /* 0x000fe40000004100 */
[----:B------:R-:W-:Y:S02]  /*4380*/  @P0 HADD2.F32 R106, -RZ, R95.H1_H1 ;  /* 0x3000005fff6a0230 */ /* 0x000fe40000004100 */
[----:B------:R-:W-:Y:S01]  /*4390*/  @P0 FFMA.FTZ R179, R108, R104, R179 ;  /* 0x000000686cb30223 */ /* 0x000fe200000100b3 */
[----:B------:R-:W-:Y:S01]  /*43a0*/  F2FP.F16.F32.PACK_AB R104, RZ, R141 ;  /* 0x0000008dff68723e */ /* 0x000fe200000000ff */
[----:B--2---:R-:W-:Y:S01]  /*43b0*/  @P0 FMUL.FTZ R183, R0, R183 ;  /* 0x000000b700b70220 */ /* 0x004fe20000410000 */
[----:B------:R-:W-:-:S03]  /*43c0*/  @P0 HADD2.F32 R0, -RZ, R94.H0_H0 ;  /* 0x2000005eff000230 */ /* 0x000fc60000004100 */
        /* <DEDUP_REMOVED lines=16> */
.L_x_7559:
[----:B--2---:R-:W0:Y:S01]  /*44d0*/  @P1 LDC R105, c[0x0][0x40c] ;  /* 0x00010300ff691b82 */ /* 0x004e220000000800 */
[--C-:B-----5:R-:W-:Y:S02]  /*44e0*/  @P1 HADD2.F32 R0, -RZ, R96.reuse.H0_H0 ;  /* 0x20000060ff001230 */ /* 0x120fe40000004100 */
[----:B------:R-:W-:Y:S02]  /*44f0*/  HFMA2 R174, -RZ, RZ, 0, 0 ;  /* 0x00000000ffae7431 */ /* 0x000fe400000001ff */
[----:B------:R-:W-:Y:S01]  /*4500*/  @P1 HADD2.F32 R104, -RZ, R96.H1_H1 ;  /* 0x30000060ff681230 */ /* 0x000fe20000004100 */
[----:B------:R-:W-:Y:S01]  /*4510*/  MOV R141, RZ ;  /* 0x000000ff008d7202 */ /* 0x000fe20000000f00 */
[----:B------:R-:W-:Y:S02]  /*4520*/  @P1 HADD2.F32 R106, -RZ, R97.H0_H0 ;  /* 0x20000061ff6a1230 */ /* 0x000fe40000004100 */
[----:B------:R-:W-:Y:S01]  /*4530*/  @P1 HADD2.F32 R177, -RZ, R92.H1_H1 ;  /* 0x3000005cffb11230 */ /* 0x000fe20000004100 */
[----:B------:R-:W1:Y:S01]  /*4540*/  @P1 LDC R107, c[0x0][0x40c] ;  /* 0x00010300ff6b1b82 */ /* 0x000e620000000800 */
[----:B------:R-:W-:-:S07]  /*4550*/  @P1 HADD2.F32 R178, -RZ, R99.H0_H0 ;  /* 0x20000063ffb21230 */ /* 0x000fce0000004100 */
[----:B------:R-:W2:Y:S08]  /*4560*/  @P1 LDC R179, c[0x0][0x40c] ;  /* 0x00010300ffb31b82 */ /* 0x000eb00000000800 */
[----:B------:R-:W3:Y:S01]  /*4570*/  @P1 LDC R108, c[0x0][0x40c] ;  /* 0x00010300ff6c1b82 */ /* 0x000ee20000000800 */
[----:B0-----:R-:W-:Y:S01]  /*4580*/  @P1 FMUL.FTZ R0, R0, R105 ;  /* 0x0000006900001220 */ /* 0x001fe20000410000 */
[----:B------:R-:W-:-:S05]  /*4590*/  @P1 HADD2.F32 R105, -RZ, R92.H0_H0 ;  /* 0x2000005cff691230 */ /* 0x000fca0000004100 */
[----:B------:R-:W-:Y:S01]  /*45a0*/  @P1 FMUL.FTZ R141, R0, R105 ;  /* 0x00000069008d1220 */ /* 0x000fe20000410000 */
[----:B------:R-:W0:Y:S01]  /*45b0*/  @P1 LDC R183, c[0x0][0x40c] ;  /* 0x00010300ffb71b82 */ /* 0x000e220000000800 */
[----:B-1----:R-:W-:Y:S01]  /*45c0*/  @P1 FMUL.FTZ R104, R104, R107 ;  /* 0x0000006b68681220 */ /* 0x002fe20000410000 */
[----:B------:R-:W-:Y:S02]  /*45d0*/  @P1 HADD2.F32 R107, -RZ, R97.H1_H1 ;  /* 0x30000061ff6b1230 */ /* 0x000fe40000004100 */
[--C-:B------:R-:W-:Y:S02]  /*45e0*/  @P1 HADD2.F32 R105, -RZ, R93.reuse.H0_H0 ;  /* 0x2000005dff691230 */ /* 0x100fe40000004100 */
[----:B------:R-:W-:Y:S01]  /*45f0*/  @P1 FMUL.FTZ R174, R104, R177 ;  /* 0x000000b168ae1220 */ /* 0x000fe20000410000 */
[----:B------:R-:W-:Y:S01]  /*4600*/  CS2R R176, SRZ ;  /* 0x0000000000b07805 */ /* 0x000fe2000001ff00 */
[----:B------:R-:W-:Y:S01]  /*4610*/  @P1 HADD2.F32 R0, -RZ, R93.H1_H1 ;  /* 0x3000005dff001230 */ /* 0x000fe20000004100 */
[----:B------:R-:W1:Y:S01]  /*4620*/  @P1 LDC R181, c[0x0][0x40c] ;  /* 0x00010300ffb51b82 */ /* 0x000e620000000800 */
[----:B--2---:R-:W-:Y:S01]  /*4630*/  @P1 FMUL.FTZ R106, R106, R179 ;  /* 0x000000b36a6a1220 */ /* 0x004fe20000410000 */
[----:B------:R-:W-:-:S03]  /*4640*/  @P1 HADD2.F32 R104, -RZ, R98.H0_H0 ;  /* 0x20000062ff681230 */ /* 0x000fc60000004100 */
[----:B------:R-:W-:Y:S01]  /*4650*/  @P1 FMUL.FTZ R176, R106, R105 ;  /* 0x000000696ab01220 */ /* 0x000fe20000410000 */
[----:B------:R-:W-:Y:S02]  /*4660*/  @P1 HADD2.F32 R106, -RZ, R99.H1_H1 ;  /* 0x30000063ff6a1230 */ /* 0x000fe40000004100 */
[----:B------:R-:W2:Y:S01]  /*4670*/  @P1 LDC R185, c[0x0][0x40c] ;  /* 0x00010300ffb91b82 */ /* 0x000ea20000000800 */
[----:B---3--:R-:W-:Y:S01]  /*4680*/  @P1 FMUL.FTZ R107, R107, R108 ;  /* 0x0000006c6b6b1220 */ /* 0x008fe20000410000 */
[----:B------:R-:W-:Y:S02]  /*4690*/  @P1 HADD2.F32 R108, -RZ, R98.H1_H1 ;  /* 0x30000062ff6c1230 */ /* 0x000fe40000004100 */
[--C-:B------:R-:W-:Y:S02]  /*46a0*/  @P1 HADD2.F32 R105, -RZ, R94.reuse.H0_H0 ;  /* 0x2000005eff691230 */ /* 0x100fe40000004100 */
[----:B------:R-:W-:Y:S01]  /*46b0*/  @P1 FMUL.FTZ R177, R107, R0 ;  /* 0x000000006bb11220 */ /* 0x000fe20000410000 */
[----:B------:R-:W-:Y:S01]  /*46c0*/  @P1 HADD2.F32 R107, -RZ, R94.H1_H1 ;  /* 0x3000005eff6b1230 */ /* 0x000fe20000004100 */
[----:B------:R-:W3:Y:S01]  /*46d0*/  @P1 LDC R187, c[0x0][0x40c] ;  /* 0x00010300ffbb1b82 */ /* 0x000ee20000000800 */
[----:B0-----:R-:W-:Y:S01]  /*46e0*/  @P1 FMUL.FTZ R108, R108, R183 ;  /* 0x000000b76c6c1220 */ /* 0x001fe20000410000 */
[----:B------:R-:W-:-:S02]  /*46f0*/  @P1 HADD2.F32 R0, -RZ, R95.H0_H0 ;  /* 0x2000005fff001230 */ /* 0x000fc40000004100 */
[----:B------:R-:W-:Y:S02]  /*4700*/  @P1 HADD2.F32 R183, -RZ, R95.H1_H1 ;  /* 0x3000005fffb71230 */ /* 0x000fe40000004100 */
[----:B-1----:R-:W-:Y:S01]  /*4710*/  @P1 FMUL.FTZ R104, R104, R181 ;  /* 0x000000b568681220 */ /* 0x002fe20000410000 */
[----:B------:R-:W-:Y:S01]  /*4720*/  CS2R R180, SRZ ;  /* 0x0000000000b47805 */ /* 0x000fe2000001ff00 */
[----:B--2---:R-:W-:Y:S01]  /*4730*/  @P1 FMUL.FTZ R185, R178, R185 ;  /* 0x000000b9b2b91220 */ /* 0x004fe20000410000 */
[----:B------:R-:W-:Y:S02]  /*4740*/  CS2R R178, SRZ ;  /* 0x0000000000b27805 */ /* 0x000fe4000001ff00 */
        /* <DEDUP_REMOVED lines=17> */
.L_x_7560:
        /* <DEDUP_REMOVED lines=219> */
.L_x_7576:
[----:B------:R-:W-:Y:S01]  /*5610*/  FMUL.FTZ R0, R107, R107 ;  /* 0x0000006b6b007220 */ /* 0x000fe20000410000 */
[----:B------:R-:W-:Y:S01]  /*5620*/  ISETP.NE.AND P1, PT, RZ, UR5, PT ;  /* 0x00000005ff007c0c */ /* 0x000fe2000bf25270 */
[----:B-1----:R-:W-:Y:S01]  /*5630*/  FADD.FTZ R183, R104, R175 ;  /* 0x000000af68b77221 */ /* 0x002fe20000010000 */
[----:B------:R-:W1:Y:S01]  /*5640*/  @!P0 LDC.64 R2, c[0x0][0x3c8] ;  /* 0x0000f200ff028b82 */ /* 0x000e620000000a00 */
[----:B------:R-:W-:Y:S01]  /*5650*/  BSSY.RECONVERGENT B0, `(.L_x_7562) ;  /* 0x000018b000007945 */ /* 0x000fe20003800200 */
[----:B------:R-:W-:Y:S01]  /*5660*/  FSEL R175, R0, RZ, P1 ;  /* 0x000000ff00af7208 */ /* 0x000fe20000800000 */
[----:B------:R-:W-:-:S04]  /*5670*/  FFMA.FTZ R106, R183, R106, UR10 ;  /* 0x0000000ab76a7e23 */ /* 0x000fc8000801006a */
[----:B------:R-:W-:Y:S01]  /*5680*/  FADD.FTZ R106, R106, R175 ;  /* 0x000000af6a6a7221 */ /* 0x000fe20000010000 */
[----:B0-----:R-:W0:Y:S05]  /*5690*/  @!P0 LDC.64 R104, c[0x0][0x3c0] ;  /* 0x0000f000ff688b82 */ /* 0x001e2a0000000a00 */
[----:B------:R-:W2:Y:S01]  /*56a0*/  MUFU.RSQ R106, R106 ;  /* 0x0000006a006a7308 */ /* 0x000ea20000001400 */
[----:B-1----:R-:W-:-:S04]  /*56b0*/  @!P0 IMAD.WIDE R2, R109, 0x4, R2 ;  /* 0x000000046d028825 */ /* 0x002fc800078e0202 */
[----:B0-----:R-:W-:-:S05]  /*56c0*/  @!P0 IMAD.WIDE R104, R109, 0x4, R104 ;  /* 0x000000046d688825 */ /* 0x001fca00078e0268 */
[----:B------:R0:W-:Y:S04]  /*56d0*/  @!P0 STG.E desc[UR6][R104.64], R107 ;  /* 0x0000006b68008986 */ /* 0x0001e8000c101906 */
[----:B--2---:R0:W-:Y:S01]  /*56e0*/  @!P0 STG.E desc[UR6][R2.64], R106 ;  /* 0x0000006a02008986 */ /* 0x0041e2000c101906 */
[----:B------:R-:W-:-:S13]  /*56f0*/  ISETP.GE.AND P0, PT, R111, 0x1, PT ;  /* 0x000000016f00780c */ /* 0x000fda0003f06270 */
[----:B0-----:R-:W-:Y:S05]  /*5700*/  @!P0 BRA `(.L_x_7563) ;  /* 0x0000001400fc8947 */ /* 0x001fea0003800000 */
[----:B------:R-:W-:Y:S01]  /*5710*/  FSEL R107, R107, RZ, !P1 ;  /* 0x000000ff6b6b7208 */ /* 0x000fe20004800000 */
[----:B------:R-:W-:Y:S01]  /*5720*/  HADD2.F32 R182, -RZ, R134.H1_H1 ;  /* 0x30000086ffb67230 */ /* 0x000fe20000004100 */
[----:B------:R-:W-:Y:S01]  /*5730*/  IADD3 R111, PT, PT, R111, -0x1, RZ ;  /* 0xffffffff6f6f7810 */ /* 0x000fe20007ffe0ff */
[----:B------:R-:W-:Y:S02]  /*5740*/  HADD2.F32 R184, -RZ, R34.H1_H1 ;  /* 0x30000022ffb87230 */ /* 0x000fe40000004100 */
[C---:B------:R-:W-:Y:S01]  /*5750*/  FADD.FTZ R113, -R107.reuse, R113 ;  /* 0x000000716b717221 */ /* 0x040fe20000010100 */
[----:B------:R-:W-:Y:S01]  /*5760*/  FADD.FTZ R119, -R107, R119 ;  /* 0x000000776b777221 */ /* 0x000fe20000010100 */
[----:B------:R-:W-:Y:S02]  /*5770*/  IMAD R0, R111, R112, RZ ;  /* 0x000000706f007224 */ /* 0x000fe400078e02ff */
[C---:B------:R-:W-:Y:S01]  /*5780*/  FADD.FTZ R111, -R107.reuse, R117 ;  /* 0x000000756b6f7221 */ /* 0x040fe20000010100 */
[C---:B------:R-:W-:Y:S01]  /*5790*/  FADD.FTZ R187, -R107.reuse, R121 ;  /* 0x000000796bbb7221 */ /* 0x040fe20000010100 */
[C---:B------:R-:W-:Y:S01]  /*57a0*/  FADD.FTZ R115, -R107.reuse, R115 ;  /* 0x000000736b737221 */ /* 0x040fe20000010100 */
[----:B------:R-:W-:Y:S01]  /*57b0*/  FADD.FTZ R2, -R107, R169 ;  /* 0x000000a96b027221 */ /* 0x000fe20000010100 */
[----:B------:R-:W-:-:S02]  /*57c0*/  HADD2.F32 R117, -RZ, R132.H0_H0 ;  /* 0x20000084ff757230 */ /* 0x000fc40000004100 */
[C---:B------:R-:W-:Y:S01]  /*57d0*/  FADD.FTZ R3, -R107.reuse, R114 ;  /* 0x000000726b037221 */ /* 0x040fe20000010100 */
        /* <DEDUP_REMOVED lines=123> */
[----:B------:R-:W-:-:S02]  /*5f90*/  HADD2.F32 R117, -RZ, R132.H1_H1 ;  /* 0x30000084ff757230 */ /* 0x000fc40000004100 */
[----:B------:R-:W-:Y:S02]  /*5fa0*/  HADD2.F32 R121, -RZ, R32.H1_H1 ;  /* 0x30000020ff797230 */ /* 0x000fe40000004100 */
[----:B------:R-:W-:Y:S02]  /*5fb0*/  HADD2.F32 R106, -RZ, R133.H0_H0 ;  /* 0x20000085ff6a7230 */ /* 0x000fe40000004100 */
[----:B------:R-:W-:Y:S02]  /*5fc0*/  HADD2.F32 R172, -RZ, R33.H0_H0 ;  /* 0x20000021ffac7230 */ /* 0x000fe40000004100 */
[----:B------:R-:W-:Y:S01]  /*5fd0*/  FFMA.FTZ R117, R126, R117, R121 ;  /* 0x000000757e757223 */ /* 0x000fe20000010079 */
[----:B------:R-:W-:Y:S02]  /*5fe0*/  HADD2.F32 R174, -RZ, R133.H1_H1 ;  /* 0x30000085ffae7230 */ /* 0x000fe40000004100 */
[----:B------:R-:W-:Y:S02]  /*5ff0*/  HADD2.F32 R176, -RZ, R33.H1_H1 ;  /* 0x30000021ffb07230 */ /* 0x000fe40000004100 */
[----:B------:R-:W-:Y:S01]  /*6000*/  FFMA.FTZ R121, R137, R106, R172 ;  /* 0x0000006a89797223 */ /* 0x000fe200000100ac */
[----:B------:R-:W-:-:S02]  /*6010*/  HADD2.F32 R178, -RZ, R134.H0_H0 ;  /* 0x20000086ffb27230 */ /* 0x000fc40000004100 */
[----:B------:R-:W-:Y:S01]  /*6020*/  FFMA.FTZ R137, R183, R182, R184 ;  /* 0x000000b6b7897223 */ /* 0x000fe200000100b8 */
        /* <DEDUP_REMOVED lines=36> */
[----:B------:R-:W-:Y:S02]  /*6270*/  HADD2.F32 R176, -RZ, R9.H0_H0 ;  /* 0x20000009ffb07230 */ /* 0x000fe40000004100 */
[----:B------:R-:W-:-:S02]  /*6280*/  HADD2.F32 R178, -RZ, R41.H0_H0 ;  /* 0x20000029ffb27230 */ /* 0x000fc40000004100 */
[----:B------:R-:W-:Y:S01]  /*6290*/  FFMA.FTZ R168, R168, R173, R175 ;  /* 0x000000ada8a87223 */ /* 0x000fe200000100af */
[----:B------:R-:W-:Y:S02]  /*62a0*/  HADD2.F32 R177, -RZ, R9.H1_H1 ;  /* 0x30000009ffb17230 */ /* 0x000fe40000004100 */
[----:B------:R-:W-:Y:S02]  /*62b0*/  HADD2.F32 R179, -RZ, R41.H1_H1 ;  /* 0x30000029ffb37230 */ /* 0x000fe40000004100 */
        /* <DEDUP_REMOVED lines=29> */
[----:B------:R-:W-:Y:S02]  /*6490*/  HADD2.F32 R176, -RZ, R46.H0_H0 ;  /* 0x2000002effb07230 */ /* 0x000fe40000004100 */
[----:B------:R-:W-:Y:S01]  /*64a0*/  FFMA.FTZ R159, R156, R175, R177 ;  /* 0x000000af9c9f7223 */ /* 0x000fe200000100b1 */
[----:B------:R-:W-:Y:S02]  /*64b0*/  HADD2.F32 R179, -RZ, R14.H1_H1 ;  /* 0x3000000effb37230 */ /* 0x000fe40000004100 */
[----:B------:R-:W-:Y:S02]  /*64c0*/  HADD2.F32 R181, -RZ, R46.H1_H1 ;  /* 0x3000002effb57230 */ /* 0x000fe40000004100 */
        /* <DEDUP_REMOVED lines=70> */
[----:B------:R-:W-:Y:S01]  /*6930*/  HADD2.F32 R179, -RZ, R26.H1_H1 ;  /* 0x3000001affb37230 */ /* 0x000fe20000004100 */
[----:B------:R-:W0:Y:S01]  /*6940*/  LDC.64 R2, c[0x0][0x428] ;  /* 0x00010a00ff027b82 */ /* 0x000e220000000a00 */
[----:B------:R-:W-:Y:S02]  /*6950*/  HADD2.F32 R181, -RZ, R58.H1_H1 ;  /* 0x3000003affb57230 */ /* 0x000fe40000004100 */
[----:B------:R-:W-:Y:S01]  /*6960*/  FFMA.FTZ R174, R118, R175, R177 ;  /* 0x000000af76ae7223 */ /* 0x000fe200000100b1 */
[----:B------:R-:W-:Y:S01]  /*6970*/  HADD2.F32 R118, -RZ, R60.H0_H0 ;  /* 0x2000003cff767230 */ /* 0x000fe20000004100 */
[----:B------:R-:W-:Y:S01]  /*6980*/  F2FP.F16.F32.PACK_AB R183, R183, R178 ;  /* 0x000000b2b7b7723e */ /* 0x000fe200000000ff */
[----:B------:R-:W-:Y:S02]  /*6990*/  HADD2.F32 R180, -RZ, R17.H1_H1 ;  /* 0x30000011ffb47230 */ /* 0x000fe40000004100 */
[----:B------:R-:W-:Y:S01]  /*69a0*/  FFMA.FTZ R175, R116, R179, R181 ;  /* 0x000000b374af7223 */ /* 0x000fe200000100b5 */
[----:B------:R-:W-:Y:S01]  /*69b0*/  HADD2.F32 R116, -RZ, R28.H0_H0 ;  /* 0x2000001cff747230 */ /* 0x000fe20000004100 */
[----:B------:R-:W-:Y:S01]  /*69c0*/  F2FP.F16.F32.PACK_AB R181, R173, R120 ;  /* 0x00000078adb5723e */ /* 0x000fe200000000ff */
[----:B------:R-:W-:-:S02]  /*69d0*/  HADD2.F32 R182, -RZ, R49.H1_H1 ;  /* 0x30000031ffb67230 */ /* 0x000fc40000004100 */
[----:B------:R-:W-:Y:S02]  /*69e0*/  HADD2.F32 R119, -RZ, R28.H1_H1 ;  /* 0x3000001cff777230 */ /* 0x000fe40000004100 */
[----:B------:R-:W-:Y:S01]  /*69f0*/  FFMA.FTZ R179, R115, R116, R118 ;  /* 0x0000007473b37223 */ /* 0x000fe20000010076 */
[----:B------:R-:W-:Y:S01]  /*6a00*/  HADD2.F32 R177, -RZ, R60.H1_H1 ;  /* 0x3000003cffb17230 */ /* 0x000fe20000004100 */
[----:B------:R-:W-:Y:S01]  /*6a10*/  SHF.R.S32.HI R115, RZ, 0x1f, R0 ;  /* 0x0000001fff737819 */ /* 0x000fe20000011400 */
[----:B------:R-:W-:Y:S02]  /*6a20*/  HADD2.F32 R142, -RZ, R29.H0_H0 ;  /* 0x2000001dff8e7230 */ /* 0x000fe40000004100 */
[----:B------:R-:W-:Y:S01]  /*6a30*/  FFMA.FTZ R145, R145, R180, R182 ;  /* 0x000000b491917223 */ /* 0x000fe200000100b6 */
[----:B------:R-:W-:Y:S02]  /*6a40*/  HADD2.F32 R176, -RZ, R61.H0_H0 ;  /* 0x2000003dffb07230 */ /* 0x000fe40000004100 */
[----:B------:R-:W-:Y:S01]  /*6a50*/  FFMA.FTZ R184, R104, R119, R177 ;  /* 0x0000007768b87223 */ /* 0x000fe200000100b1 */
[----:B------:R-:W-:Y:S01]  /*6a60*/  HADD2.F32 R180, -RZ, R22.H1_H1 ;  /* 0x30000016ffb47230 */ /* 0x000fe20000004100 */
[----:B------:R-:W-:Y:S01]  /*6a70*/  F2FP.F16.F32.PACK_AB R104, R117, R110 ;  /* 0x0000006e7568723e */ /* 0x000fe200000000ff */
[----:B------:R-:W-:Y:S01]  /*6a80*/  HADD2.F32 R182, -RZ, R54.H1_H1 ;  /* 0x30000036ffb67230 */ /* 0x000fe20000004100 */
[----:B------:R-:W-:Y:S01]  /*6a90*/  LEA.HI R115, R115, R0, RZ, 0x3 ;  /* 0x0000000073737211 */ /* 0x000fe200078f18ff */
[----:B------:R-:W-:Y:S01]  /*6aa0*/  FFMA.FTZ R185, R105, R142, R176 ;  /* 0x0000008e69b97223 */ /* 0x000fe200000100b0 */
[----:B------:R-:W-:Y:S01]  /*6ab0*/  LOP3.LUT R110, R108, 0x1f, RZ, 0xc0, !PT ;  /* 0x0000001f6c6e7812 */ /* 0x000fe200078ec0ff */
[----:B------:R-:W-:Y:S01]  /*6ac0*/  HADD2.F32 R108, -RZ, R30.H1_H1 ;  /* 0x3000001eff6c7230 */ /* 0x000fe20000004100 */
[----:B------:R-:W-:Y:S01]  /*6ad0*/  F2FP.F16.F32.PACK_AB R105, R126, R121 ;  /* 0x000000797e69723e */ /* 0x000fe200000000ff */
[----:B------:R-:W-:Y:S01]  /*6ae0*/  FFMA.FTZ R127, R127, R180, R182 ;  /* 0x000000b47f7f7223 */ /* 0x000fe200000100b6 */
[----:B------:R-:W-:Y:S01]  /*6af0*/  HADD2.F32 R116, -RZ, R62.H1_H1 ;  /* 0x3000003eff747230 */ /* 0x000fe20000004100 */
[----:B------:R-:W-:Y:S01]  /*6b00*/  LEA.HI.SX32 R121, R115, R110, 0x1d ;  /* 0x0000006e73797211 */ /* 0x000fe200078feaff */
[----:B------:R-:W-:-:S02]  /*6b10*/  HADD2.F32 R180, -RZ, R29.H1_H1 ;  /* 0x3000001dffb47230 */ /* 0x000fc40000004100 */
[----:B------:R-:W-:Y:S02]  /*6b20*/  HADD2.F32 R182, -RZ, R61.H1_H1 ;  /* 0x3000003dffb67230 */ /* 0x000fe40000004100 */
        /* <DEDUP_REMOVED lines=13> */
[C---:B------:R-:W-:Y:S01]  /*6c00*/  IADD3 R137, PT, PT, R121.reuse, 0x20, RZ ;  /* 0x0000002079897810 */ /* 0x040fe20007ffe0ff */
[----:B0-----:R-:W-:Y:S01]  /*6c10*/  IMAD.WIDE.U32 R142, R121, 0x10, R2 ;  /* 0x00000010798e7825 */ /* 0x001fe200078e0002 */
[----:B------:R-:W-:-:S03]  /*6c20*/  F2FP.F16.F32.PACK_AB R115, R167, R166 ;  /* 0x000000a6a773723e */ /* 0x000fc600000000ff */
[----:B------:R-:W-:Y:S01]  /*6c30*/  FFMA.FTZ R111, R111, R118, R126 ;  /* 0x000000766f6f7223 */ /* 0x000fe2000001007e */
[C---:B------:R-:W-:Y:S02]  /*6c40*/  IADD3 R161, PT, PT, R121.reuse, 0x40, RZ ;  /* 0x0000004079a17810 */ /* 0x040fe40007ffe0ff */
[----:B------:R-:W-:Y:S01]  /*6c50*/  F2FP.F16.F32.PACK_AB R117, R170, R169 ;  /* 0x000000a9aa75723e */ /* 0x000fe200000000ff */
[----:B------:R0:W-:Y:S01]  /*6c60*/  STG.E.128 desc[UR6][R142.64], R104 ;  /* 0x000000688e007986 */ /* 0x0001e2000c101d06 */
[C---:B------:R-:W-:Y:S02]  /*6c70*/  IADD3 R167, PT, PT, R121.reuse, 0x60, RZ ;  /* 0x0000006079a77810 */ /* 0x040fe40007ffe0ff */
[----:B------:R-:W-:Y:S02]  /*6c80*/  F2FP.F16.F32.PACK_AB R118, R172, R171 ;  /* 0x000000abac76723e */ /* 0x000fe400000000ff */
[----:B------:R-:W-:Y:S01]  /*6c90*/  IADD3 R169, PT, PT, R121, 0x80, RZ ;  /* 0x0000008079a97810 */ /* 0x000fe20007ffe0ff */
[----:B------:R-:W-:Y:S01]  /*6ca0*/  IMAD.WIDE.U32 R166, R167, 0x10, R2 ;  /* 0x00000010a7a67825 */ /* 0x000fe200078e0002 */
[----:B------:R-:W-:-:S02]  /*6cb0*/  F2FP.F16.F32.PACK_AB R112, R141, R136 ;  /* 0x000000888d70723e */ /* 0x000fc400000000ff */
[----:B------:R-:W-:Y:S01]  /*6cc0*/  IADD3 R171, PT, PT, R121, 0xa0, RZ ;  /* 0x000000a079ab7810 */ /* 0x000fe20007ffe0ff */
[--C-:B------:R-:W-:Y:S01]  /*6cd0*/  IMAD.WIDE.U32 R136, R137, 0x10, R2.reuse ;  /* 0x0000001089887825 */ /* 0x100fe200078e0002 */
[----:B------:R-:W-:Y:S02]  /*6ce0*/  F2FP.F16.F32.PACK_AB R114, R160, R157 ;  /* 0x0000009da072723e */ /* 0x000fe400000000ff */
[----:B------:R-:W-:Y:S01]  /*6cf0*/  IADD3 R177, PT, PT, R121, 0xc0, RZ ;  /* 0x000000c079b17810 */ /* 0x000fe20007ffe0ff */
[--C-:B------:R-:W-:Y:S01]  /*6d00*/  IMAD.WIDE.U32 R160, R161, 0x10, R2.reuse ;  /* 0x00000010a1a07825 */ /* 0x100fe200078e0002 */
[----:B------:R-:W-:Y:S01]  /*6d10*/  F2FP.F16.F32.PACK_AB R116, R168, R165 ;  /* 0x000000a5a874723e */ /* 0x000fe200000000ff */
[----:B------:R1:W-:Y:S01]  /*6d20*/  STG.E.128 desc[UR6][R136.64], R112 ;  /* 0x0000007088007986 */ /* 0x0003e2000c101d06 */
[----:B------:R-:W-:Y:S01]  /*6d30*/  IADD3 R121, PT, PT, R121, 0xe0, RZ ;  /* 0x000000e079797810 */ /* 0x000fe20007ffe0ff */
[--C-:B------:R-:W-:Y:S01]  /*6d40*/  IMAD.WIDE.U32 R168, R169, 0x10, R2.reuse ;  /* 0x00000010a9a87825 */ /* 0x100fe200078e0002 */
[----:B0-----:R-:W-:Y:S01]  /*6d50*/  F2FP.F16.F32.PACK_AB R107, R156, R153 ;  /* 0x000000999c6b723e */ /* 0x001fe200000000ff */
[----:B------:R0:W-:Y:S01]  /*6d60*/  STG.E.128 desc[UR6][R160.64], R116 ;  /* 0x00000074a0007986 */ /* 0x0001e2000c101d06 */
[----:B------:R-:W-:Y:S01]  /*6d70*/  F2FP.F16.F32.PACK_AB R106, R154, R155 ;  /* 0x0000009b9a6a723e */ /* 0x000fe200000000ff */
[----:B------:R-:W-:Y:S01]  /*6d80*/  IMAD.WIDE.U32 R170, R171, 0x10, R2 ;  /* 0x00000010abaa7825 */ /* 0x000fe200078e0002 */
[----:B------:R-:W-:-:S02]  /*6d90*/  F2FP.F16.F32.PACK_AB R105, R159, R158 ;  /* 0x0000009e9f69723e */ /* 0x000fc400000000ff */
[----:B------:R-:W-:Y:S01]  /*6da0*/  F2FP.F16.F32.PACK_AB R104, R164, R163 ;  /* 0x000000a3a468723e */ /* 0x000fe200000000ff */
[--C-:B------:R-:W-:Y:S01]  /*6db0*/  IMAD.WIDE.U32 R176, R177, 0x10, R2.reuse ;  /* 0x00000010b1b07825 */ /* 0x100fe200078e0002 */
[----:B------:R-:W-:Y:S02]  /*6dc0*/  F2FP.F16.F32.PACK_AB R143, R139, R140 ;  /* 0x0000008c8b8f723e */ /* 0x000fe400000000ff */
[----:B------:R-:W-:Y:S01]  /*6dd0*/  F2FP.F16.F32.PACK_AB R142, R151, R144 ;  /* 0x00000090978e723e */ /* 0x000fe200000000ff */
[----:B------:R-:W-:Y:S01]  /*6de0*/  IMAD.WIDE.U32 R2, R121, 0x10, R2 ;  /* 0x0000001079027825 */ /* 0x000fe200078e0002 */
[----:B------:R-:W-:Y:S01]  /*6df0*/  F2FP.F16.F32.PACK_AB R141, R145, R146 ;  /* 0x00000092918d723e */ /* 0x000fe200000000ff */
[----:B------:R0:W-:Y:S01]  /*6e00*/  STG.E.128 desc[UR6][R166.64], R104 ;  /* 0x00000068a6007986 */ /* 0x0001e2000c101d06 */
[----:B------:R-:W-:Y:S02]  /*6e10*/  F2FP.F16.F32.PACK_AB R140, R149, R150 ;  /* 0x00000096958c723e */ /* 0x000fe400000000ff */
[----:B------:R-:W-:-:S02]  /*6e20*/  F2FP.F16.F32.PACK_AB R147, R124, R125 ;  /* 0x0000007d7c93723e */ /* 0x000fc400000000ff */
[----:B------:R-:W-:Y:S01]  /*6e30*/  F2FP.F16.F32.PACK_AB R146, R127, R128 ;  /* 0x000000807f92723e */ /* 0x000fe200000000ff */
[----:B------:R0:W-:Y:S01]  /*6e40*/  STG.E.128 desc[UR6][R168.64], R140 ;  /* 0x0000008ca8007986 */ /* 0x0001e2000c101d06 */
[----:B------:R-:W-:Y:S02]  /*6e50*/  F2FP.F16.F32.PACK_AB R145, R129, R130 ;  /* 0x000000828191723e */ /* 0x000fe400000000ff */
[----:B------:R-:W-:Y:S02]  /*6e60*/  F2FP.F16.F32.PACK_AB R144, R131, R138 ;  /* 0x0000008a8390723e */ /* 0x000fe400000000ff */
[----:B------:R-:W-:Y:S02]  /*6e70*/  F2FP.F16.F32.PACK_AB R182, R175, R174 ;  /* 0x000000aeafb6723e */ /* 0x000fe400000000ff */
[----:B------:R-:W-:Y:S01]  /*6e80*/  F2FP.F16.F32.PACK_AB R180, R122, R123 ;  /* 0x0000007b7ab4723e */ /* 0x000fe200000000ff */
[----:B------:R0:W-:Y:S01]  /*6e90*/  STG.E.128 desc[UR6][R170.64], R144 ;  /* 0x00000090aa007986 */ /* 0x0001e2000c101d06 */
[----:B-1----:R-:W-:-:S02]  /*6ea0*/  F2FP.F16.F32.PACK_AB R115, R108, R111 ;  /* 0x0000006f6c73723e */ /* 0x002fc400000000ff */
[----:B------:R-:W-:Y:S01]  /*6eb0*/  F2FP.F16.F32.PACK_AB R114, R187, R0 ;  /* 0x00000000bb72723e */ /* 0x000fe200000000ff */
[----:B------:R0:W-:Y:S01]  /*6ec0*/  STG.E.128 desc[UR6][R176.64], R180 ;  /* 0x000000b4b0007986 */ /* 0x0001e2000c101d06 */
[----:B------:R-:W-:Y:S02]  /*6ed0*/  F2FP.F16.F32.PACK_AB R113, R186, R185 ;  /* 0x000000b9ba71723e */ /* 0x000fe400000000ff */
[----:B------:R-:W-:-:S05]  /*6ee0*/  F2FP.F16.F32.PACK_AB R112, R184, R179 ;  /* 0x000000b3b870723e */ /* 0x000fca00000000ff */
[----:B------:R0:W-:Y:S02]  /*6ef0*/  STG.E.128 desc[UR6][R2.64], R112 ;  /* 0x0000007002007986 */ /* 0x0001e4000c101d06 */
.L_x_7563:
[----:B------:R-:W-:Y:S05]  /*6f00*/  BSYNC.RECONVERGENT B0 ;  /* 0x0000000000007941 */ /* 0x000fea0003800200 */
.L_x_7562:
[----:B0-----:R-:W0:Y:S02]  /*6f10*/  LDC.64 R2, c[0x0][0x380] ;  /* 0x0000e000ff027b82 */ /* 0x001e240000000a00 */
[----:B0-----:R-:W-:-:S04]  /*6f20*/  LEA R109, R2, R109, 0x2 ;  /* 0x0000006d026d7211 */ /* 0x001fc800078e10ff */
[----:B------:R-:W-:-:S13]  /*6f30*/  ISETP.GE.AND P0, PT, R109, R3, PT ;  /* 0x000000036d00720c */ /* 0x000fda0003f06270 */
[----:B------:R-:W-:Y:S05]  /*6f40*/  @!P0 BRA `(.L_x_7564) ;  /* 0xffffff9400808947 */ /* 0x000fea000383ffff */
[----:B------:R-:W-:Y:S05]  /*6f50*/  EXIT ;  /* 0x000000000000794d */ /* 0x000fea0003800000 */
.L_x_7561:
        /* <DEDUP_REMOVED lines=8> */
.L_x_7566:
[----:B------:R-:W-:Y:S05]  /*6fe0*/  BSYNC B0 ;  /* 0x0000000000007941 */ /* 0x000fea0003800000 */
.L_x_7565:
        /* <DEDUP_REMOVED lines=10> */
.L_x_7567:
[----:B------:R-:W-:Y:S01]  /*7090*/  HFMA2 R184, -RZ, RZ, 0, 2.384185791015625e-07 ;  /* 0x00000004ffb87431 */ /* 0x000fe200000001ff */
[----:B------:R-:W-:-:S05]  /*70a0*/  MOV R2, R175 ;  /* 0x000000af00027202 */ /* 0x000fca0000000f00 */
[----:B------:R-:W-:-:S05]  /*70b0*/  FADD.FTZ R2, R3, R2 ;  /* 0x0000000203027221 */ /* 0x000fca0000010000 */
[----:B------:R-:W-:-:S07]  /*70c0*/  MOV R183, R2 ;  /* 0x0000000200b77202 */ /* 0x000fce0000000f00 */
[----:B------:R-:W-:Y:S05]  /*70d0*/  WARPSYNC.COLLECTIVE R182, `(.L_x_7568) ;  /* 0x00000000b6087348 */ /* 0x000fea0003c00000 */
[----:B------:R0:W1:Y:S02]  /*70e0*/  SHFL.BFLY P1, R175, R183, R184, R185 ;  /* 0x0c0000b8b7af7389 */ /* 0x00006400000200b9 */
[----:B01----:R-:W-:Y:S05]  /*70f0*/  ENDCOLLECTIVE ;  /* 0x000000000000791b */ /* 0x003fea0003800000 */
.L_x_7568:
[----:B------:R-:W-:Y:S01]  /*7100*/  HFMA2 R184, -RZ, RZ, 0, 4.76837158203125e-07 ;  /* 0x00000008ffb87431 */ /* 0x000fe200000001ff */
[----:B------:R-:W-:-:S05]  /*7110*/  MOV R105, R175 ;  /* 0x000000af00697202 */ /* 0x000fca0000000f00 */
[----:B------:R-:W-:-:S05]  /*7120*/  FADD.FTZ R105, R2, R105 ;  /* 0x0000006902697221 */ /* 0x000fca0000010000 */
[----:B------:R-:W-:-:S07]  /*7130*/  MOV R183, R105 ;  /* 0x0000006900b77202 */ /* 0x000fce0000000f00 */
[----:B------:R-:W-:Y:S05]  /*7140*/  WARPSYNC.COLLECTIVE R182, `(.L_x_7569) ;  /* 0x00000000b6087348 */ /* 0x000fea0003c00000 */
[----:B------:R0:W1:Y:S02]  /*7150*/  SHFL.BFLY P1, R175, R183, R184, R185 ;  /* 0x0c0000b8b7af7389 */ /* 0x00006400000200b9 */
[----:B01----:R-:W-:Y:S05]  /*7160*/  ENDCOLLECTIVE ;  /* 0x000000000000791b */ /* 0x003fea0003800000 */
.L_x_7569:
[----:B------:R-:W-:Y:S01]  /*7170*/  HFMA2 R184, -RZ, RZ, 0, 9.5367431640625e-07 ;  /* 0x00000010ffb87431 */ /* 0x000fe200000001ff */
[----:B------:R-:W-:-:S05]  /*7180*/  MOV R104, R175 ;  /* 0x000000af00687202 */ /* 0x000fca0000000f00 */
[----:B------:R-:W-:-:S05]  /*7190*/  FADD.FTZ R104, R105, R104 ;  /* 0x0000006869687221 */ /* 0x000fca0000010000 */
[----:B------:R-:W-:-:S07]  /*71a0*/  MOV R183, R104 ;  /* 0x0000006800b77202 */ /* 0x000fce0000000f00 */
[----:B------:R-:W-:Y:S05]  /*71b0*/  WARPSYNC.COLLECTIVE R182, `(.L_x_7570) ;  /* 0x00000000b6087348 */ /* 0x000fea0003c00000 */
[----:B------:R0:W1:Y:S02]  /*71c0*/  SHFL.BFLY P1, R175, R183, R184, R185 ;  /* 0x0c0000b8b7af7389 */ /* 0x00006400000200b9 */
[----:B01----:R-:W-:Y:S05]  /*71d0*/  ENDCOLLECTIVE ;  /* 0x000000000000791b */ /* 0x003fea0003800000 */
.L_x_7570:
[----:B------:R-:W-:Y:S01]  /*71e0*/  HFMA2 R184, -RZ, RZ, 0, 5.9604644775390625e-08 ;  /* 0x00000001ffb87431 */ /* 0x000fe200000001ff */
[----:B------:R-:W-:-:S05]  /*71f0*/  MOV R107, R175 ;  /* 0x000000af006b7202 */ /* 0x000fca0000000f00 */
[----:B------:R-:W-:-:S04]  /*7200*/  FADD.FTZ R107, R104, R107 ;  /* 0x0000006b686b7221 */ /* 0x000fc80000010000 */
[----:B------:R-:W-:-:S04]  /*7210*/  FMUL.FTZ R107, R107, R106 ;  /* 0x0000006a6b6b7220 */ /* 0x000fc80000410000 */
        /* <DEDUP_REMOVED lines=128> */
[----:B------:R-:W-:-:S07]  /*7a20*/  MOV R183, R0 ;  /* 0x0000000000b77202 */ /* 0x000fce0000000f00 */
[----:B------:R-:W-:Y:S05]  /*7a30*/  WARPSYNC.COLLECTIVE R182, `(.L_x_7571) ;  /* 0x00000000b6087348 */ /* 0x000fea0003c00000 */
[----:B------:R0:W1:Y:S02]  /*7a40*/  SHFL.BFLY P1, R175, R183, R184, R185 ;  /* 0x0c0000b8b7af7389 */ /* 0x00006400000200b9 */
[----:B01----:R-:W-:Y:S05]  /*7a50*/  ENDCOLLECTIVE ;  /* 0x000000000000791b */ /* 0x003fea0003800000 */
.L_x_7571:
[----:B------:R-:W-:Y:S01]  /*7a60*/  HFMA2 R184, -RZ, RZ, 0, 1.1920928955078125e-07 ;  /* 0x00000002ffb87431 */ /* 0x000fe200000001ff */
[----:B------:R-:W-:-:S05]  /*7a70*/  MOV R3, R175 ;  /* 0x000000af00037202 */ /* 0x000fca0000000f00 */
[----:B------:R-:W-:-:S05]  /*7a80*/  FADD.FTZ R3, R0, R3 ;  /* 0x0000000300037221 */ /* 0x000fca0000010000 */
[----:B------:R-:W-:-:S07]  /*7a90*/  MOV R183, R3 ;  /* 0x0000000300b77202 */ /* 0x000fce0000000f00 */
[----:B------:R-:W-:Y:S05]  /*7aa0*/  WARPSYNC.COLLECTIVE R182, `(.L_x_7572) ;  /* 0x00000000b6087348 */ /* 0x000fea0003c00000 */
[----:B------:R0:W1:Y:S02]  /*7ab0*/  SHFL.BFLY P1, R175, R183, R184, R185 ;  /* 0x0c0000b8b7af7389 */ /* 0x00006400000200b9 */
[----:B01----:R-:W-:Y:S05]  /*7ac0*/  ENDCOLLECTIVE ;  /* 0x000000000000791b */ /* 0x003fea0003800000 */
.L_x_7572:
[----:B------:R-:W-:Y:S01]  /*7ad0*/  HFMA2 R184, -RZ, RZ, 0, 2.384185791015625e-07 ;  /* 0x00000004ffb87431 */ /* 0x000fe200000001ff */
[----:B------:R-:W-:-:S05]  /*7ae0*/  MOV R2, R175 ;  /* 0x000000af00027202 */ /* 0x000fca0000000f00 */
[----:B------:R-:W-:-:S05]  /*7af0*/  FADD.FTZ R2, R3, R2 ;  /* 0x0000000203027221 */ /* 0x000fca0000010000 */
[----:B------:R-:W-:-:S07]  /*7b00*/  MOV R183, R2 ;  /* 0x0000000200b77202 */ /* 0x000fce0000000f00 */
[----:B------:R-:W-:Y:S05]  /*7b10*/  WARPSYNC.COLLECTIVE R182, `(.L_x_7573) ;  /* 0x00000000b6087348 */ /* 0x000fea0003c00000 */
[----:B------:R0:W1:Y:S02]  /*7b20*/  SHFL.BFLY P1, R175, R183, R184, R185 ;  /* 0x0c0000b8b7af7389 */ /* 0x00006400000200b9 */
[----:B01----:R-:W-:Y:S05]  /*7b30*/  ENDCOLLECTIVE ;  /* 0x000000000000791b */ /* 0x003fea0003800000 */
.L_x_7573:
[----:B------:R-:W-:Y:S01]  /*7b40*/  HFMA2 R184, -RZ, RZ, 0, 4.76837158203125e-07 ;  /* 0x00000008ffb87431 */ /* 0x000fe200000001ff */
[----:B------:R-:W-:-:S05]  /*7b50*/  MOV R105, R175 ;  /* 0x000000af00697202 */ /* 0x000fca0000000f00 */
[----:B------:R-:W-:-:S05]  /*7b60*/  FADD.FTZ R105, R2, R105 ;  /* 0x0000006902697221 */ /* 0x000fca0000010000 */
[----:B------:R-:W-:-:S07]  /*7b70*/  MOV R183, R105 ;  /* 0x0000006900b77202 */ /* 0x000fce0000000f00 */
[----:B------:R-:W-:Y:S05]  /*7b80*/  WARPSYNC.COLLECTIVE R182, `(.L_x_7574) ;  /* 0x00000000b6087348 */ /* 0x000fea0003c00000 */
[----:B------:R0:W1:Y:S02]  /*7b90*/  SHFL.BFLY P1, R175, R183, R184, R185 ;  /* 0x0c0000b8b7af7389 */ /* 0x00006400000200b9 */
[----:B01----:R-:W-:Y:S05]  /*7ba0*/  ENDCOLLECTIVE ;  /* 0x000000000000791b */ /* 0x003fea0003800000 */
.L_x_7574:
[----:B------:R-:W-:Y:S01]  /*7bb0*/  HFMA2 R184, -RZ, RZ, 0, 9.5367431640625e-07 ;  /* 0x00000010ffb87431 */ /* 0x000fe200000001ff */
[----:B------:R-:W-:-:S05]  /*7bc0*/  MOV R104, R175 ;  /* 0x000000af00687202 */ /* 0x000fca0000000f00 */
[----:B------:R-:W-:-:S05]  /*7bd0*/  FADD.FTZ R104, R105, R104 ;  /* 0x0000006869687221 */ /* 0x000fca0000010000 */
[----:B------:R-:W-:-:S07]  /*7be0*/  MOV R183, R104 ;  /* 0x0000006800b77202 */ /* 0x000fce0000000f00 */
[----:B------:R-:W-:Y:S05]  /*7bf0*/  WARPSYNC.COLLECTIVE R182, `(.L_x_7575) ;  /* 0x00000000b6087348 */ /* 0x000fea0003c00000 */
[----:B------:R0:W1:Y:S02]  /*7c00*/  SHFL.BFLY P1, R175, R183, R184, R185 ;  /* 0x0c0000b8b7af7389 */ /* 0x00006400000200b9 */
[----:B01----:R-:W-:Y:S05]  /*7c10*/  ENDCOLLECTIVE ;  /* 0x000000000000791b */ /* 0x003fea0003800000 */
.L_x_7575:
[----:B------:R-:W-:Y:S05]  /*7c20*/  BRA `(.L_x_7576) ;  /* 0xffffffd800787947 */ /* 0x000fea000383ffff */
.L_x_7577:
        /* <DEDUP_REMOVED lines=13> */
.L_x_71443:


//--------------------- .text._ZN10layer_norm13ln_fwd_kernelINS_13Kernel_traitsI6__halfS2_S2_S2_fjLj2048ELj1ELj4ELj1ELj16ENS_18Kernel_traits_baseILj2048ES2_S2_S2_S2_fjLj128EEEEELb1ELb0ELb0ELb0EEEvNS_9FwdParamsE --------------------------
	.section	.text._ZN10layer_norm13ln_fwd_kernelINS_13Kernel_traitsI6__halfS2_S2_S2_fjLj2048ELj1ELj4ELj1ELj16ENS_18Kernel_traits_baseILj2048ES2_S2_S2_S2_fjLj128EEEEELb1ELb0ELb0ELb0EEEvNS_9FwdParamsE,"ax",@progbits
	.align	128
        .global         _ZN10layer_norm13ln_fwd_kernelINS_13Kernel_traitsI6__halfS2_S2_S2_fjLj2048ELj1ELj4ELj1ELj16ENS_18Kernel_traits_baseILj2048ES2_S2_S2_S2_fjLj128EEEEELb1ELb0ELb0ELb0EEEvNS_9FwdParamsE
        .type           _ZN10layer_norm13ln_fwd_kernelINS_13Kernel_traitsI6__halfS2_S2_S2_fjLj2048ELj1ELj4ELj1ELj16ENS_18Kernel_traits_baseILj2048ES2_S2_S2_S2_fjLj128EEEEELb1ELb0ELb0ELb0EEEvNS_9FwdParamsE,@function
        .size           _ZN10layer_norm13ln_fwd_kernelINS_13Kernel_traitsI6__halfS2_S2_S2_fjLj2048ELj1ELj4ELj1ELj16ENS_18Kernel_traits_baseILj2048ES2_S2_S2_S2_fjLj128EEEEELb1ELb0ELb0ELb0EEEvNS_9FwdParamsE,(.L_x_71444 - _ZN10layer_norm13ln_fwd_kernelINS_13Kernel_traitsI6__halfS2_S2_S2_fjLj2048ELj1ELj4ELj1ELj16ENS_18Kernel_traits_baseILj2048ES2_S2_S2_S2_fjLj128EEEEELb1ELb0ELb0ELb0EEEvNS_9FwdParamsE)
        .other          _ZN10layer_norm13ln_fwd_kernelINS_13Kernel_traitsI6__halfS2_S2_S2_fjLj2048ELj1ELj4ELj1ELj16ENS_18Kernel_traits_baseILj2048ES2_S2_S2_S2_fjLj128EEEEELb1ELb0ELb0ELb0EEEvNS_9FwdParamsE,@"STO_CUDA_ENTRY STV_DEFAULT"
_ZN10layer_norm13ln_fwd_kernelINS_13Kernel_traitsI6__halfS2_S2_S2_fjLj2048ELj1ELj4ELj1ELj16ENS_18Kernel_traits_baseILj2048ES2_S2_S2_S2_fjLj128EEEEELb1ELb0ELb0ELb0EEEvNS_9FwdParamsE:
.text._ZN10layer_norm13ln_fwd_kernelINS_13Kernel_traitsI6__halfS2_S2_S2_fjLj2048ELj1ELj4ELj1ELj16ENS_18Kernel_traits_baseILj2048ES2_S2_S2_S2_fjLj128EEEEELb1ELb0ELb0ELb0EEEvNS_9FwdParamsE:
[----:B------:R-:W-:Y:S01]  /*0000*/  LDC R1, c[0x0][0x37c] ;  /* 0x0000df00ff017b82 */ /* 0x000fe20000000800 */
[----:B------:R-:W0:Y:S07]  /*0010*/  LDCU.U8 UR4, c[0x0][0x464] ;  /* 0x00008c80ff0477ac */ /* 0x000e2e0008000000 */
[----:B------:R-:W1:Y:S01]  /*0020*/  LDC R8, c[0x0][0x458] ;  /* 0x00011600ff087b82 */ /* 0x000e620000000800 */
[----:B------:R-:W2:Y:S01]  /*0030*/  LDCU.64 UR6, c[0x0][0x450] ;  /* 0x00008a00ff0677ac */ /* 0x000ea20008000a00 */
[----:B------:R-:W3:Y:S06]  /*0040*/  LDCU.64 UR8, c[0x0][0x358] ;  /* 0x00006b00ff0877ac */ /* 0x000eec0008000a00 */
[----:B------:R-:W1:Y:S01]  /*0050*/  LDC R9, c[0x0][0x45c] ;  /* 0x00011700ff097b82 */ /* 0x000e620000000800 */
[----:B------:R-:W4:Y:S01]  /*0060*/  S2R R14, SR_TID.X ;  /* 0x00000000000e7919 */ /* 0x000f220000002100 */
[----:B------:R-:W5:Y:S06]  /*0070*/  LDCU.64 UR10, c[0x0][0x438] ;  /* 0x00008700ff0a77ac */ /* 0x000f6c0008000a00 */
[----:B------:R-:W4:Y:S01]  /*0080*/  LDC R11, c[0x0][0x388] ;  /* 0x0000e200ff0b7b82 */ /* 0x000f220000000800 */
[----:B0-----:R-:W-:Y:S01]  /*0090*/  ISETP.NE.AND P0, PT, RZ, UR4, PT ;  /* 0x00000004ff007c0c */ /* 0x001fe2000bf05270 */
[----:B--2---:R-:W-:-:S02]  /*00a0*/  IMAD.U32 R2, RZ, RZ, UR6 ;  /* 0x00000006ff027e24 */ /* 0x004fc4000f8e00ff */
[----:B------:R-:W-:-:S10]  /*00b0*/  IMAD.U32 R3, RZ, RZ, UR7 ;  /* 0x00000007ff037e24 */ /* 0x000fd4000f8e00ff */
[----:B---3--:R-:W2:Y:S01]  /*00c0*/  @P0 LDG.E.64 R2, desc[UR8][R2.64] ;  /* 0x0000000802020981 */ /* 0x008ea2000c1e1b00 */
[----:B------:R-:W0:Y:S03]  /*00d0*/  @P0 LDC R7, c[0x0][0x460] ;  /* 0x00011800ff070b82 */ /* 0x000e260000000800 */
[----:B-1----:R-:W0:Y:S01]  /*00e0*/  @P0 LDG.E.64 R4, desc[UR8][R8.64] ;  /* 0x0000000808040981 */ /* 0x002e22000c1e1b00 */
[----:B-----5:R-:W-:Y:S01]  /*00f0*/  UISETP.NE.U32.AND UP0, UPT, UR10, URZ, UPT ;  /* 0x000000ff0a00728c */ /* 0x020fe2000bf05070 */
[----:B------:R-:W-:Y:S03]  /*0100*/  BSSY.RECONVERGENT B0, `(.L_x_7578) ;  /* 0x00000b6000007945 */ /* 0x000fe60003800200 */
[----:B------:R-:W1:Y:S01]  /*0110*/  S2UR UR5, SR_CTAID.X ;  /* 0x00000000000579c3 */ /* 0x000e620000002500 */
[----:B------:R-:W-:Y:S01]  /*0120*/  UISETP.NE.AND.EX UP0, UPT, UR11, URZ, UPT, UP0 ;  /* 0x000000ff0b00728c */ /* 0x000fe2000bf05300 */
[----:B----4-:R-:W-:-:S02]  /*0130*/  SHF.R.S32.HI R0, RZ, 0x1f, R11 ;  /* 0x0000001fff007819 */ /* 0x010fc4000001140b */
[----:B------:R-:W-:Y:S02]  /*0140*/  SHF.R.U32.HI R13, RZ, 0x5, R14 ;  /* 0x00000005ff0d7819 */ /* 0x000fe4000001160e */
[----:B------:R-:W-:Y:S02]  /*0150*/  LEA.HI R0, R0, R11, RZ, 0x3 ;  /* 0x0000000b00007211 */ /* 0x000fe400078f18ff */
[----:B------:R-:W3:Y:S01]  /*0160*/  LDC R15, c[0x0][0x360] ;  /* 0x0000d800ff0f7b82 */ /* 0x000ee20000000800 */
[----:B-1----:R-:W-:-:S06]  /*0170*/  USHF.L.U32 UR4, UR5, 0x2, URZ ;  /* 0x0000000205047899 */ /* 0x002fcc00080006ff */
[----:B------:R-:W-:Y:S01]  /*0180*/  LOP3.LUT R13, R13, UR4, RZ, 0xfc, !PT ;  /* 0x000000040d0d7c12 */ /* 0x000fe2000f8efcff */
[----:B---3--:R-:W-:Y:S01]  /*0190*/  IMAD R15, R15, UR5, R14 ;  /* 0x000000050f0f7c24 */ /* 0x008fe2000f8e020e */
[----:B--2---:R-:W-:Y:S02]  /*01a0*/  @P0 R2UR UR6, R2 ;  /* 0x00000000020602ca */ /* 0x004fe400000e0000 */
[----:B------:R-:W-:Y:S02]  /*01b0*/  @P0 R2UR UR7, R3 ;  /* 0x00000000030702ca */ /* 0x000fe400000e0000 */
[----:B0-----:R-:W-:Y:S02]  /*01c0*/  @P0 IADD3 R8, P1, PT, R4, R7, RZ ;  /* 0x0000000704080210 */ /* 0x001fe40007f3e0ff */
[----:B------:R-:W-:Y:S02]  /*01d0*/  LOP3.LUT R3, R14, 0x1f, RZ, 0xc, !PT ;  /* 0x0000001f0e037812 */ /* 0x000fe400078e0cff */
[----:B------:R-:W-:-:S02]  /*01e0*/  @P0 IADD3.X R9, PT, PT, RZ, R5, RZ, P1, !PT ;  /* 0x00000005ff090210 */ /* 0x000fc40000ffe4ff */
[----:B------:R-:W-:Y:S02]  /*01f0*/  LEA.HI.SX32 R16, R0, R3, 0x1d ;  /* 0x0000000300107211 */ /* 0x000fe400078feaff */
[----:B------:R-:W-:Y:S01]  /*0200*/  LOP3.LUT R14, R14, 0x1f, RZ, 0xc0, !PT ;  /* 0x0000001f0e0e7812 */ /* 0x000fe200078ec0ff */
[----:B------:R-:W-:Y:S01]  /*0210*/  UIADD3 UR15, UPT, UPT, UR6, -0x61c88647, URZ ;  /* 0x9e3779b9060f7890 */ /* 0x000fe2000fffe0ff */
[--C-:B------:R-:W-:Y:S01]  /*0220*/  SHF.R.U64 R12, R8, 0x2, R9.reuse ;  /* 0x00000002080c7819 */ /* 0x100fe20000001209 */
[----:B------:R-:W-:Y:S01]  /*0230*/  UIADD3 UR16, UPT, UPT, UR7, -0x4498517b, URZ ;  /* 0xbb67ae8507107890 */ /* 0x000fe2000fffe0ff */
[----:B------:R-:W-:Y:S01]  /*0240*/  SHF.R.U32.HI R11, RZ, 0x2, R9 ;  /* 0x00000002ff0b7819 */ /* 0x000fe20000011609 */
[----:B------:R-:W-:Y:S02]  /*0250*/  UIADD3 UR17, UPT, UPT, UR6, 0x3c6ef372, URZ ;  /* 0x3c6ef37206117890 */ /* 0x000fe4000fffe0ff */
        /* <DEDUP_REMOVED lines=61> */
[----:B------:R-:W-:Y:S01]  /*0630*/  @P6 IADD3 R9, PT, PT, R9, 0x20, RZ ;  /* 0x0000002009096810 */ /* 0x000fe20007ffe0ff */
[----:B------:R2:W5:Y:S04]  /*0640*/  @P6 LDG.E.128 R44, desc[UR8][R88.64] ;  /* 0x00000008582c6981 */ /* 0x000568000c1e1d00 */
[C---:B0-----:R-:W-:Y:S01]  /*0650*/  @P0 IMAD.WIDE.U32 R92, R9.reuse, 0x10, R92 ;  /* 0x00000010095c0825 */ /* 0x041fe200078e005c */
[----:B------:R2:W5:Y:S03]  /*0660*/  @P6 LD.E.128 R40, desc[UR8][R90.64] ;  /* 0x000000085a286980 */ /* 0x000566000c101d00 */
[----:B------:R-:W-:Y:S01]  /*0670*/  @P0 IMAD.WIDE.U32 R94, R9, 0x10, R94 ;  /* 0x00000010095e0825 */ /* 0x000fe200078e005e */
[----:B------:R2:W5:Y:S04]  /*0680*/  @P0 LDG.E.128 R36, desc[UR8][R92.64] ;  /* 0x000000085c240981 */ /* 0x000568000c1e1d00 */
[----:B------:R2:W5:Y:S01]  /*0690*/  @P0 LD.E.128 R32, desc[UR8][R94.64] ;  /* 0x000000085e200980 */ /* 0x000562000c101d00 */
[----:B---3--:R-:W-:-:S05]  /*06a0*/  @P1 IMAD.WIDE.U32 R2, R14, 0x10, R2 ;  /* 0x000000100e021825 */ /* 0x008fca00078e0002 */
[----:B------:R2:W5:Y:S01]  /*06b0*/  @P1 LDG.E.128 R84, desc[UR8][R2.64] ;  /* 0x0000000802541981 */ /* 0x000562000c1e1d00 */
[----:B----4-:R-:W-:-:S05]  /*06c0*/  @P1 IMAD.WIDE.U32 R4, R14, 0x10, R4 ;  /* 0x000000100e041825 */ /* 0x010fca00078e0004 */
[----:B------:R2:W5:Y:S01]  /*06d0*/  @P1 LD.E.128 R80, desc[UR8][R4.64] ;  /* 0x0000000804501980 */ /* 0x000562000c101d00 */
[----:B------:R-:W-:Y:S01]  /*06e0*/  ISETP.GE.U32.AND P1, PT, R16, 0x100, PT ;  /* 0x000001001000780c */ /* 0x000fe20003f26070 */
[----:B------:R-:W-:-:S12]  /*06f0*/  @P0 VIADD R9, R9, 0x20 ;  /* 0x0000002009090836 */ /* 0x000fd80000000000 */
        /* <DEDUP_REMOVED lines=8> */
.L_x_7579:
        /* <DEDUP_REMOVED lines=13> */
[C---:B0-----:R-:W-:Y:S01]  /*0850*/  @P5 IMAD.WIDE.U32 R2, R9.reuse, 0x10, R2 ;  /* 0x0000001009025825 */ /* 0x041fe200078e0002 */
[----:B------:R-:W-:-:S04]  /*0860*/  @P5 IADD3 R9, PT, PT, R9, 0x20, RZ ;  /* 0x0000002009095810 */ /* 0x000fc80007ffe0ff */
[----:B------:R0:W5:Y:S02]  /*0870*/  @P5 LDG.E.128 R76, desc[UR8][R2.64] ;  /* 0x00000008024c5981 */ /* 0x000164000c1e1d00 */
[----:B------:R-:W4:Y:S01]  /*0880*/  @P1 LDC.64 R22, c[0x0][0x3d0] ;  /* 0x0000f400ff161b82 */ /* 0x000f220000000a00 */
[----:B-1----:R-:W-:-:S04]  /*0890*/  @P4 IMAD.WIDE.U32 R6, R9, 0x10, R6 ;  /* 0x0000001009064825 */ /* 0x002fc800078e0006 */
[----:B------:R-:W-:Y:S01]  /*08a0*/  @P4 VIADD R9, R9, 0x20 ;  /* 0x0000002009094836 */ /* 0x000fe20000000000 */
        /* <DEDUP_REMOVED lines=9> */
[----:B----4-:R-:W-:-:S04]  /*0940*/  @P1 IMAD.WIDE.U32 R22, R9, 0x10, R22 ;  /* 0x0000001009161825 */ /* 0x010fc800078e0016 */
[----:B------:R-:W-:Y:S01]  /*0950*/  @P1 VIADD R9, R9, 0x20 ;  /* 0x0000002009091836 */ /* 0x000fe20000000000 */
[----:B------:R0:W5:Y:S03]  /*0960*/  @P1 LDG.E.128 R44, desc[UR8][R22.64] ;  /* 0x00000008162c1981 */ /* 0x000166000c1e1d00 */
[----:B-1----:R-:W-:-:S05]  /*0970*/  @P0 IMAD.WIDE.U32 R24, R9, 0x10, R24 ;  /* 0x0000001009180825 */ /* 0x002fca00078e0018 */
[----:B------:R0:W5:Y:S01]  /*0980*/  @P0 LDG.E.128 R36, desc[UR8][R24.64] ;  /* 0x0000000818240981 */ /* 0x000162000c1e1d00 */
[----:B--2---:R-:W-:-:S04]  /*0990*/  @P6 IMAD.WIDE.U32 R4, R14, 0x10, R4 ;  /* 0x000000100e046825 */ /* 0x004fc800078e0004 */
[----:B------:R-:W-:Y:S01]  /*09a0*/  @P6 IMAD.MOV.U32 R83, RZ, RZ, RZ ;  /* 0x000000ffff536224 */ /* 0x000fe200078e00ff */
        /* <DEDUP_REMOVED lines=43> */
.L_x_7580:
[----:B------:R-:W-:Y:S05]  /*0c60*/  BSYNC.RECONVERGENT B0 ;  /* 0x0000000000007941 */ /* 0x000fea0003800200 */
.L_x_7578:
[----:B------:R-:W0:Y:S02]  /*0c70*/  LDCU UR4, c[0x0][0x384] ;  /* 0x00007080ff0477ac */ /* 0x000e240008000800 */
[----:B0-----:R-:W-:-:S13]  /*0c80*/  ISETP.GE.AND P0, PT, R13, UR4, PT ;  /* 0x000000040d007c0c */ /* 0x001fda000bf06270 */
[----:B------:R-:W-:Y:S05]  /*0c90*/  @P0 EXIT ;  /* 0x000000000000094d */ /* 0x000fea0003800000 */
[----:B------:R-:W-:Y:S01]  /*0ca0*/  IMAD.HI.U32 R0, R15, -0x326172a9, RZ ;  /* 0xcd9e8d570f007827 */ /* 0x000fe200078e00ff */
[----:B------:R-:W0:Y:S01]  /*0cb0*/  LDCU.64 UR10, c[0x0][0x3e0] ;  /* 0x00007c00ff0a77ac */ /* 0x000e220008000a00 */
[----:B------:R-:W-:Y:S01]  /*0cc0*/  BSSY B0, `(.L_x_7581) ;  /* 0x0002ce9000007945 */ /* 0x000fe20003800000 */
[----:B------:R-:W-:Y:S01]  /*0cd0*/  LOP3.LUT R8, R8, 0x3, RZ, 0xc0, !PT ;  /* 0x0000000308087812 */ /* 0x000fe200078ec0ff */
[C---:B------:R-:W-:Y:S01]  /*0ce0*/  IMAD.HI.U32 R2, R12.reuse, -0x2daee0ad, RZ ;  /* 0xd2511f530c027827 */ /* 0x040fe200078e00ff */
[----:B------:R-:W-:Y:S01]  /*0cf0*/  LOP3.LUT R0, R11, UR6, R0, 0x96, !PT ;  /* 0x000000060b007c12 */ /* 0x000fe2000f8e9600 */
[----:B------:R-:W1:Y:S02]  /*0d00*/  LDCU.U8 UR4, c[0x0][0x410] ;  /* 0x00008200ff0477ac */ /* 0x000e640008000000 */
[----:B------:R-:W-:Y:S01]  /*0d10*/  IMAD R6, R12, -0x2daee0ad, RZ ;  /* 0xd2511f530c067824 */ /* 0x000fe200078e02ff */
[----:B------:R-:W-:Y:S01]  /*0d20*/  LOP3.LUT R2, R2, UR7, RZ, 0x3c, !PT ;  /* 0x0000000702027c12 */ /* 0x000fe2000f8e3cff */
[----:B------:R-:W-:Y:S01]  /*0d30*/  IMAD.HI.U32 R5, R0, -0x2daee0ad, RZ ;  /* 0xd2511f5300057827 */ /* 0x000fe200078e00ff */
[----:B------:R-:W2:Y:S03]  /*0d40*/  LDCU UR33, c[0x0][0x388] ;  /* 0x00007100ff2177ac */ /* 0x000ea60008000800 */
[----:B------:R-:W-:Y:S01]  /*0d50*/  IMAD R4, R15, -0x326172a9, RZ ;  /* 0xcd9e8d570f047824 */ /* 0x000fe200078e02ff */
[----:B------:R-:W-:Y:S01]  /*0d60*/  LOP3.LUT R5, R6, UR16, R5, 0x96, !PT ;  /* 0x0000001006057c12 */ /* 0x000fe2000f8e9605 */
[C---:B------:R-:W-:Y:S01]  /*0d70*/  IMAD.HI.U32 R3, R2.reuse, -0x326172a9, RZ ;  /* 0xcd9e8d5702037827 */ /* 0x040fe200078e00ff */
[----:B------:R-:W3:Y:S03]  /*0d80*/  LDCU UR14, c[0x0][0x448] ;  /* 0x00008900ff0e77ac */ /* 0x000ee60008000800 */
[----:B------:R-:W-:Y:S01]  /*0d90*/  IMAD R7, R2, -0x326172a9, RZ ;  /* 0xcd9e8d5702077824 */ /* 0x000fe200078e02ff */
[----:B------:R-:W-:Y:S01]  /*0da0*/  LOP3.LUT R3, R4, UR15, R3, 0x96, !PT ;  /* 0x0000000f04037c12 */ /* 0x000fe2000f8e9603 */
[----:B------:R-:W-:Y:S01]  /*0db0*/  IMAD R9, R0, -0x2daee0ad, RZ ;  /* 0xd2511f5300097824 */ /* 0x000fe200078e02ff */
[----:B0-----:R-:W-:Y:S01]  /*0dc0*/  UISETP.NE.U32.AND UP0, UPT, UR10, URZ, UPT ;  /* 0x000000ff0a00728c */ /* 0x001fe2000bf05070 */
[----:B------:R-:W-:Y:S01]  /*0dd0*/  IMAD.HI.U32 R2, R5, -0x326172a9, RZ ;  /* 0xcd9e8d5705027827 */ /* 0x000fe200078e00ff */
[----:B------:R-:W0:Y:S03]  /*0de0*/  LDCU.64 UR12, c[0x0][0x3a0] ;  /* 0x00007400ff0c77ac */ /* 0x000e260008000a00 */
[----:B------:R-:W-:Y:S01]  /*0df0*/  IMAD.HI.U32 R0, R3, -0x2daee0ad, RZ ;  /* 0xd2511f5303007827 */ /* 0x000fe200078e00ff */
[----:B------:R-:W-:Y:S01]  /*0e00*/  LOP3.LUT R2, R7, UR17, R2, 0x96, !PT ;  /* 0x0000001107027c12 */ /* 0x000fe2000f8e9602 */
[----:B------:R-:W-:-:S02]  /*0e10*/  UISETP.NE.AND.EX UP0, UPT, UR11, URZ, UPT, UP0 ;  /* 0x000000ff0b00728c */ /* 0x000fc4000bf05300 */
[----:B------:R-:W-:Y:S01]  /*0e20*/  IMAD R7, R3, -0x2daee0ad, RZ ;  /* 0xd2511f5303077824 */ /* 0x000fe200078e02ff */
[----:B------:R-:W-:Y:S01]  /*0e30*/  LOP3.LUT R0, R9, UR18, R0, 0x96, !PT ;  /* 0x0000001209007c12 */ /* 0x000fe2000f8e9600 */
[----:B------:R-:W-:Y:S01]  /*0e40*/  IMAD.HI.U32 R6, R2, -0x2daee0ad, RZ ;  /* 0xd2511f5302067827 */ /* 0x000fe200078e00ff */
[----:B-1----:R-:W-:-:S03]  /*0e50*/  UISETP.NE.AND UP2, UPT, UR4, URZ, UPT ;  /* 0x000000ff0400728c */ /* 0x002fc6000bf45270 */
[----:B------:R-:W-:Y:S01]  /*0e60*/  IMAD R4, R5, -0x326172a9, RZ ;  /* 0xcd9e8d5705047824 */ /* 0x000fe200078e02ff */
[----:B------:R-:W-:Y:S01]  /*0e70*/  LOP3.LUT R6, R7, UR20, R6, 0x96, !PT ;  /* 0x0000001407067c12 */ /* 0x000fe2000f8e9606 */
[----:B------:R-:W-:-:S04]  /*0e80*/  IMAD.HI.U32 R3, R0, -0x326172a9, RZ ;  /* 0xcd9e8d5700037827 */ /* 0x000fc800078e00ff */
[----:B------:R-:W-:Y:S01]  /*0e90*/  IMAD R5, R0, -0x326172a9, RZ ;  /* 0xcd9e8d5700057824 */ /* 0x000fe200078e02ff */
[----:B------:R-:W-:Y:S01]  /*0ea0*/  LOP3.LUT R3, R4, UR19, R3, 0x96, !PT ;  /* 0x0000001304037c12 */ /* 0x000fe2000f8e9603 */
[----:B------:R-:W-:Y:S02]  /*0eb0*/  IMAD R7, R2, -0x2daee0ad, RZ ;  /* 0xd2511f5302077824 */ /* 0x000fe400078e02ff */
[----:B------:R-:W-:-:S04]  /*0ec0*/  IMAD.HI.U32 R0, R6, -0x326172a9, RZ ;  /* 0xcd9e8d5706007827 */ /* 0x000fc800078e00ff */
[----:B------:R-:W-:Y:S01]  /*0ed0*/  IMAD.HI.U32 R2, R3, -0x2daee0ad, RZ ;  /* 0xd2511f5303027827 */ /* 0x000fe200078e00ff */
[----:B------:R-:W-:-:S03]  /*0ee0*/  LOP3.LUT R0, R5, UR21, R0, 0x96, !PT ;  /* 0x0000001505007c12 */ /* 0x000fc6000f8e9600 */
[----:B------:R-:W-:Y:S01]  /*0ef0*/  IMAD R5, R3, -0x2daee0ad, RZ ;  /* 0xd2511f5303057824 */ /* 0x000fe200078e02ff */
[----:B------:R-:W-:Y:S01]  /*0f00*/  LOP3.LUT R2, R7, UR22, R2, 0x96, !PT ;  /* 0x0000001607027c12 */ /* 0x000fe2000f8e9602 */
[----:B------:R-:W-:-:S04]  /*0f10*/  IMAD.HI.U32 R4, R0, -0x2daee0ad, RZ ;  /* 0xd2511f5300047827 */ /* 0x000fc800078e00ff */
        /* <DEDUP_REMOVED lines=21> */
[----:B------:R-:W-:Y:S02]  /*1070*/  HFMA2 R7, -RZ, RZ, 0, 0 ;  /* 0x00000000ff077431 */ /* 0x000fe400000001ff */
        /* <DEDUP_REMOVED lines=8> */
[----:B0-23--:R-:W-:-:S07]  /*1100*/  IMAD R6, R2, -0x326172a9, RZ ;  /* 0xcd9e8d5702067824 */ /* 0x00dfce00078e02ff */
.L_x_8270:
[----:B------:R-:W0:Y:S01]  /*1110*/  @UP0 LDCU.64 UR4, c[0x0][0x3e0] ;  /* 0x00007c00ff0407ac */ /* 0x000e220008000a00 */
[----:B------:R-:W-:Y:S01]  /*1120*/  PLOP3.LUT P0, PT, PT, PT, UP0, 0x80, 0x8 ;  /* 0x000000000008781c */ /* 0x000fe20003f0f008 */
[----:B------:R-:W-:Y:S01]  /*1130*/  IMAD.MOV.U32 R88, RZ, RZ, 0x2 ;  /* 0x00000002ff587424 */ /* 0x000fe200078e00ff */
        /* <DEDUP_REMOVED lines=14> */
[----:B--2---:R-:W-:Y:S01]  /*1220*/  @P0 HADD2.F32 R151, -RZ, R88.H0_H0 ;  /* 0x20000058ff970230 */ /* 0x004fe20000004100 */
[----:B------:R-:W-:Y:S06]  /*1230*/  @!P2 BRA `(.L_x_7583) ;  /* 0x0000005000f4a947 */ /* 0x000fec0003800000 */
[----:B------:R-:W0:Y:S02]  /*1240*/  LDC.64 R22, c[0x0][0x390] ;  /* 0x0000e400ff167b82 */ /* 0x000e240000000a00 */
[----:B0-----:R-:W-:-:S05]  /*1250*/  IMAD.WIDE.U32 R22, R125, 0x10, R22 ;  /* 0x000000107d167825 */ /* 0x001fca00078e0016 */
[----:B------:R0:W5:Y:S01]  /*1260*/  LDG.E.128 R92, desc[UR8][R22.64] ;  /* 0x00000008165c7981 */ /* 0x000162000c1e1d00 */
[----:B------:R-:W-:-:S04]  /*1270*/  UISETP.NE.U32.AND UP1, UPT, UR12, URZ, UPT ;  /* 0x000000ff0c00728c */ /* 0x000fc8000bf25070 */
[----:B------:R-:W-:-:S09]  /*1280*/  UISETP.NE.AND.EX UP1, UPT, UR13, URZ, UPT, UP1 ;  /* 0x000000ff0d00728c */ /* 0x000fd2000bf25310 */
[----:B0-----:R-:W-:Y:S05]  /*1290*/  BRA.U !UP1, `(.L_x_7584) ;  /* 0x0000002909747547 */ /* 0x001fea000b800000 */
[----:B------:R-:W0:Y:S02]  /*12a0*/  LDC.64 R22, c[0x0][0x3a0] ;  /* 0x0000e800ff167b82 */ /* 0x000e240000000a00 */
[----:B0-----:R-:W-:-:S05]  /*12b0*/  IMAD.WIDE.U32 R22, R125, 0x10, R22 ;  /* 0x000000107d167825 */ /* 0x001fca00078e0016 */
[----:B------:R0:W5:Y:S01]  /*12c0*/  LDG.E.128 R88, desc[UR8][R22.64] ;  /* 0x0000000816587981 */ /* 0x000162000c1e1d00 */
[----:B------:R-:W-:Y:S01]  /*12d0*/  ISETP.NE.AND P0, PT, R8, 0x1, PT ;  /* 0x000000010800780c */ /* 0x000fe20003f05270 */
[----:B------:R-:W-:Y:S01]  /*12e0*/  BSSY.RECONVERGENT B2, `(.L_x_7585) ;  /* 0x000004b000027945 */ /* 0x000fe20003800200 */
[----:B------:R-:W-:Y:S01]  /*12f0*/  IMAD.MOV.U32 R109, RZ, RZ, 0x2 ;  /* 0x00000002ff6d7424 */ /* 0x000fe200078e00ff */
[----:B------:R-:W-:Y:S01]  /*1300*/  MOV R152, R150 ;  /* 0x0000009600987202 */ /* 0x000fe20000000f00 */
[----:B------:R-:W-:-:S09]  /*1310*/  IMAD.MOV.U32 R4, RZ, RZ, R6 ;  /* 0x000000ffff047224 */ /* 0x000fd200078e0006 */
[----:B0-----:R-:W-:Y:S05]  /*1320*/  @!P0 BRA `(.L_x_7586) ;  /* 0x0000000400188947 */ /* 0x001fea0003800000 */
[----:B------:R-:W-:-:S05]  /*1330*/  IMAD.MOV.U32 R23, RZ, RZ, 0x2 ;  /* 0x00000002ff177424 */ /* 0x000fca00078e00ff */
[----:B------:R-:W-:-:S05]  /*1340*/  VIADDMNMX.U32 R4, R8, 0xfffffffe, R23, PT ;  /* 0xfffffffe08047846 */ /* 0x000fca0003800017 */
[----:B------:R-:W-:-:S04]  /*1350*/  IMAD.SHL.U32 R4, R4, 0x4, RZ ;  /* 0x0000000404047824 */ /* 0x000fc800078e00ff */
[----:B------:R-:W0:Y:S02]  /*1360*/  LDC R22, c[0x2][R4] ;  /* 0x0080000004167b82 */ /* 0x000e240000000800 */
[----:B0-----:R-:W-:-:S04]  /*1370*/  SHF.R.S32.HI R23, RZ, 0x1f, R22 ;  /* 0x0000001fff177819 */ /* 0x001fc80000011416 */
.L_x_71276:
[----:B------:R-:W-:Y:S05]  /*1380*/  BRX R22 -0x1390                                        (*"BRANCH_TARGETS .L_x_71277,.L_x_71278,.L_x_71279"*) ;  /* 0xffffffec161c7949 */ /* 0x000fea000383ffff */
.L_x_71279:
[----:B------:R-:W-:Y:S01]  /*1390*/  IADD3 R109, PT, PT, R8, 0x1, RZ ;  /* 0x00000001086d7810 */ /* 0x000fe20007ffe0ff */
[----:B------:R-:W-:Y:S02]  /*13a0*/  IMAD.MOV.U32 R152, RZ, RZ, R150 ;  /* 0x000000ffff987224 */ /* 0x000fe400078e0096 */
[----:B------:R-:W-:Y:S01]  /*13b0*/  IMAD.MOV.U32 R4, RZ, RZ, R9 ;  /* 0x000000ffff047224 */ /* 0x000fe200078e0009 */
[----:B------:R-:W-:Y:S06]  /*13c0*/  BRA `(.L_x_7586) ;  /* 0x0000000000f07947 */ /* 0x000fec0003800000 */
.L_x_71277:
[----:B------:R-:W-:Y:S01]  /*13d0*/  MOV R152, R150 ;  /* 0x0000009600987202 */ /* 0x000fe20000000f00 */
[----:B------:R-:W-:Y:S02]  /*13e0*/  IMAD.MOV.U32 R109, RZ, RZ, 0x3 ;  /* 0x00000003ff6d7424 */ /* 0x000fe400078e00ff */
[----:B------:R-:W-:Y:S01]  /*13f0*/  IMAD.MOV.U32 R4, RZ, RZ, R10 ;  /* 0x000000ffff047224 */ /* 0x000fe200078e000a */
[----:B------:R-:W-:Y:S06]  /*1400*/  BRA `(.L_x_7586) ;  /* 0x0000000000e07947 */ /* 0x000fec0003800000 */
.L_x_71278:
        /* <DEDUP_REMOVED lines=13> */
.L_x_7588:
[----:B------:R-:W-:Y:S05]  /*14e0*/  BSYNC.RECONVERGENT B3 ;  /* 0x0000000000037941 */ /* 0x000fea0003800200 */
.L_x_7587:
        /* <DEDUP_REMOVED lines=42> */
.L_x_7586:
[----:B------:R-:W-:Y:S05]  /*1790*/  BSYNC.RECONVERGENT B2 ;  /* 0x0000000000027941 */ /* 0x000fea0003800200 */
.L_x_7585:
[----:B------:R-:W0:Y:S01]  /*17a0*/  LDC R153, c[0x0][0x408] ;  /* 0x00010200ff997b82 */ /* 0x000e220000000800 */
[----:B------:R-:W-:Y:S01]  /*17b0*/  I2FP.F32.U32 R23, R4 ;  /* 0x0000000400177245 */ /* 0x000fe20000201000 */
[----:B-----5:R-:W-:Y:S01]  /*17c0*/  HADD2.F32 R4, -RZ, R92.H0_H0 ;  /* 0x2000005cff047230 */ /* 0x020fe20000004100 */
[----:B------:R-:W-:Y:S01]  /*17d0*/  ISETP.NE.AND P1, PT, R109, 0x1, PT ;  /* 0x000000016d00780c */ /* 0x000fe20003f25270 */
[----:B------:R-:W-:Y:S01]  /*17e0*/  IMAD.MOV.U32 R142, RZ, RZ, 0x2f800000 ;  /* 0x2f800000ff8e7424 */ /* 0x000fe200078e00ff */
[----:B------:R-:W-:Y:S01]  /*17f0*/  LOP3.LUT R5, R5, 0xfffffffd, RZ, 0xc0, !PT ;  /* 0xfffffffd05057812 */ /* 0x000fe200078ec0ff */
[----:B------:R-:W-:Y:S01]  /*1800*/  BSSY.RECONVERGENT B2, `(.L_x_7589) ;  /* 0x000004f000027945 */ /* 0x000fe20003800200 */
[----:B------:R-:W-:Y:S01]  /*1810*/  FMUL.FTZ R4, R4, R151 ;  /* 0x0000009704047220 */ /* 0x000fe20000410000 */
[----:B------:R-:W1:Y:S01]  /*1820*/  LDC R150, c[0x0][0x404] ;  /* 0x00010100ff967b82 */ /* 0x000e620000000800 */
[----:B------:R-:W-:Y:S01]  /*1830*/  FFMA.FTZ R23, R23, R142, 1.1641532182693481445e-10 ;  /* 0x2f00000017177423 */ /* 0x000fe2000001008e */
[----:B------:R-:W-:Y:S01]  /*1840*/  IMAD.MOV.U32 R22, RZ, RZ, 0x2 ;  /* 0x00000002ff167424 */ /* 0x000fe200078e00ff */
[----:B------:R-:W-:Y:S01]  /*1850*/  MOV R8, R6 ;  /* 0x0000000600087202 */ /* 0x000fe20000000f00 */
[----:B0-----:R-:W-:-:S02]  /*1860*/  FMUL.FTZ R4, R4, R153 ;  /* 0x0000009904047220 */ /* 0x001fc40000410000 */
[----:B-1----:R-:W-:Y:S01]  /*1870*/  FSETP.GTU.FTZ.AND P0, PT, R23, R150, PT ;  /* 0x000000961700720b */ /* 0x002fe20003f1c000 */
[----:B------:R-:W-:-:S03]  /*1880*/  HADD2.F32 R23, -RZ, R88.H0_H0 ;  /* 0x20000058ff177230 */ /* 0x000fc60000004100 */
        /* <DEDUP_REMOVED lines=13> */
.L_x_7591:
        /* <DEDUP_REMOVED lines=13> */
.L_x_7593:
[----:B------:R-:W-:Y:S05]  /*1a30*/  BSYNC.RECONVERGENT B3 ;  /* 0x0000000000037941 */ /* 0x000fea0003800200 */
.L_x_7592:
        /* <DEDUP_REMOVED lines=43> */
.L_x_7590:
[----:B------:R-:W-:Y:S05]  /*1cf0*/  BSYNC.RECONVERGENT B2 ;  /* 0x0000000000027941 */ /* 0x000fea0003800200 */
.L_x_7589:
[----:B------:R-:W-:Y:S01]  /*1d00*/  I2FP.F32.U32 R23, R8 ;  /* 0x0000000800177245 */ /* 0x000fe20000201000 */
[----:B------:R-:W-:Y:S01]  /*1d10*/  HADD2.F32 R92, -RZ, R92.H1_H1 ;  /* 0x3000005cff5c7230 */ /* 0x000fe20000004100 */
[----:B------:R-:W-:Y:S01]  /*1d20*/  ISETP.NE.AND P1, PT, R22, 0x1, PT ;  /* 0x000000011600780c */ /* 0x000fe20003f25270 */
[----:B------:R-:W-:Y:S01]  /*1d30*/  HADD2.F32 R88, -RZ, R88.H1_H1 ;  /* 0x30000058ff587230 */ /* 0x000fe20000004100 */
        /* <DEDUP_REMOVED lines=19> */
.L_x_7596:
        /* <DEDUP_REMOVED lines=13> */
.L_x_7598:
[----:B------:R-:W-:Y:S05]  /*1f40*/  BSYNC.RECONVERGENT B3 ;  /* 0x0000000000037941 */ /* 0x000fea0003800200 */
.L_x_7597:
        /* <DEDUP_REMOVED lines=43> */
.L_x_7595:
[----:B------:R-:W-:Y:S05]  /*2200*/  BSYNC.RECONVERGENT B2 ;  /* 0x0000000000027941 */ /* 0x000fea0003800200 */
.L_x_7594:
[----:B------:R-:W-:Y:S01]  /*2210*/  I2FP.F32.U32 R109, R8 ;  /* 0x00000008006d7245 */ /* 0x000fe20000201000 */
[----:B------:R-:W-:Y:S01]  /*2220*/  HADD2.F32 R8, -RZ, R93.H0_H0 ;  /* 0x2000005dff087230 */ /* 0x000fe20000004100 */
[----:B------:R-:W-:Y:S01]  /*2230*/  ISETP.NE.AND P2, PT, R88, 0x1, PT ;  /* 0x000000015800780c */ /* 0x000fe20003f45270 */
[----:B------:R-:W-:Y:S01]  /*2240*/  BSSY.RECONVERGENT B2, `(.L_x_7599) ;  /* 0x000004d000027945 */ /* 0x000fe20003800200 */
[----:B------:R-:W-:Y:S02]  /*2250*/  HFMA2 R92, -RZ, RZ, 0, 1.1920928955078125e-07 ;  /* 0x00000002ff5c7431 */ /* 0x000fe400000001ff */
[----:B------:R-:W-:Y:S01]  /*2260*/  FFMA.FTZ R109, R109, R142, 1.1641532182693481445e-10 ;  /* 0x2f0000006d6d7423 */ /* 0x000fe2000001008e */
[----:B------:R-:W-:-:S04]  /*2270*/  FMUL.FTZ R8, R8, R151 ;  /* 0x0000009708087220 */ /* 0x000fc80000410000 */
[----:B------:R-:W-:Y:S01]  /*2280*/  FMUL.FTZ R8, R8, R153 ;  /* 0x0000009908087220 */ /* 0x000fe20000410000 */
[----:B------:R-:W-:Y:S01]  /*2290*/  FSETP.GTU.FTZ.AND P1, PT, R109, R150, PT ;  /* 0x000000966d00720b */ /* 0x000fe20003f3c000 */
[----:B------:R-:W-:-:S03]  /*22a0*/  HADD2.F32 R109, -RZ, R89.H0_H0 ;  /* 0x20000059ff6d7230 */ /* 0x000fc60000004100 */
        /* <DEDUP_REMOVED lines=13> */
.L_x_7601:
        /* <DEDUP_REMOVED lines=13> */
.L_x_7603:
[----:B------:R-:W-:Y:S05]  /*2450*/  BSYNC.RECONVERGENT B3 ;  /* 0x0000000000037941 */ /* 0x000fea0003800200 */
.L_x_7602:
[----:B------:R-:W-:Y:S01]  /*2460*/  LOP3.LUT R126, R7, UR7, R9, 0x96, !PT ;  /* 0x00000007077e7c12 */ /* 0x000fe2000f8e9609 */
[----:B------:R-:W-:-:S04]  /*2470*/  IMAD.WIDE.U32 R154, R15, -0x326172a9, RZ ;  /* 0xcd9e8d570f9a7825 */ /* 0x000fc800078e00ff */
[----:B------:R-:W-:Y:S01]  /*2480*/  IMAD.WIDE.U32 R126, R126, -0x326172a9, RZ ;  /* 0xcd9e8d577e7e7825 */ /* 0x000fe200078e00ff */
[----:B------:R-:W-:-:S03]  /*2490*/  LOP3.LUT R155, R11, UR6, R155, 0x96, !PT ;  /* 0x000000060b9b7c12 */ /* 0x000fc6000f8e969b */
[----:B------:R-:W-:Y:S01]  /*24a0*/  IMAD.MOV.U32 R92, RZ, RZ, RZ ;  /* 0x000000ffff5c7224 */ /* 0x000fe200078e00ff */
[----:B------:R-:W-:Y:S01]  /*24b0*/  LOP3.LUT R9, R154, UR15, R127, 0x96, !PT ;  /* 0x0000000f9a097c12 */ /* 0x000fe2000f8e967f */
[----:B------:R-:W-:-:S05]  /*24c0*/  IMAD.WIDE.U32 R154, R155, -0x2daee0ad, RZ ;  /* 0xd2511f539b9a7825 */ /* 0x000fca00078e00ff */
        /* <DEDUP_REMOVED lines=29> */
[----:B------:R-:W-:-:S04]  /*26a0*/  IMAD.WIDE.U32 R126, R127, -0x326172a9, RZ ;  /* 0xcd9e8d577f7e7825 */ /* 0x000fc800078e00ff */
[----:B------:R-:W-:Y:S01]  /*26b0*/  IMAD.MOV.U32 R6, RZ, RZ, R126 ;  /* 0x000000ffff067224 */ /* 0x000fe200078e007e */
[----:B------:R-:W-:Y:S01]  /*26c0*/  LOP3.LUT R9, R154, UR31, R127, 0x96, !PT ;  /* 0x0000001f9a097c12 */ /* 0x000fe2000f8e967f */
[----:B------:R-:W-:-:S05]  /*26d0*/  IMAD.WIDE.U32 R126, R10, -0x2daee0ad, RZ ;  /* 0xd2511f530a7e7825 */ /* 0x000fca00078e00ff */
[----:B------:R-:W-:Y:S01]  /*26e0*/  LOP3.LUT R10, R8, UR32, R127, 0x96, !PT ;  /* 0x00000020080a7c12 */ /* 0x000fe2000f8e967f */
[----:B------:R-:W-:Y:S01]  /*26f0*/  IMAD.MOV.U32 R8, RZ, RZ, R152 ;  /* 0x000000ffff087224 */ /* 0x000fe200078e0098 */
[----:B------:R-:W-:-:S07]  /*2700*/  MOV R152, R126 ;  /* 0x0000007e00987202 */ /* 0x000fce0000000f00 */
.L_x_7600:
[----:B------:R-:W-:Y:S05]  /*2710*/  BSYNC.RECONVERGENT B2 ;  /* 0x0000000000027941 */ /* 0x000fea0003800200 */
.L_x_7599:
[----:B------:R-:W-:Y:S01]  /*2720*/  I2FP.F32.U32 R109, R8 ;  /* 0x00000008006d7245 */ /* 0x000fe20000201000 */
[----:B------:R-:W-:Y:S01]  /*2730*/  HADD2.F32 R8, -RZ, R93.H1_H1 ;  /* 0x3000005dff087230 */ /* 0x000fe20000004100 */
[----:B------:R-:W-:Y:S01]  /*2740*/  ISETP.NE.AND P3, PT, R92, 0x1, PT ;  /* 0x000000015c00780c */ /* 0x000fe20003f65270 */
[----:B------:R-:W-:Y:S01]  /*2750*/  BSSY.RECONVERGENT B2, `(.L_x_7604) ;  /* 0x000004d000027945 */ /* 0x000fe20003800200 */
[----:B------:R-:W-:Y:S02]  /*2760*/  IMAD.MOV.U32 R88, RZ, RZ, 0x2 ;  /* 0x00000002ff587424 */ /* 0x000fe400078e00ff */
[----:B------:R-:W-:Y:S01]  /*2770*/  FFMA.FTZ R109, R109, R142, 1.1641532182693481445e-10 ;  /* 0x2f0000006d6d7423 */ /* 0x000fe2000001008e */
[----:B------:R-:W-:-:S04]  /*2780*/  FMUL.FTZ R8, R8, R151 ;  /* 0x0000009708087220 */ /* 0x000fc80000410000 */
[----:B------:R-:W-:Y:S01]  /*2790*/  FMUL.FTZ R8, R8, R153 ;  /* 0x0000009908087220 */ /* 0x000fe20000410000 */
[----:B------:R-:W-:Y:S01]  /*27a0*/  FSETP.GTU.FTZ.AND P2, PT, R109, R150, PT ;  /* 0x000000966d00720b */ /* 0x000fe20003f5c000 */
[----:B------:R-:W-:-:S03]  /*27b0*/  HADD2.F32 R109, -RZ, R89.H1_H1 ;  /* 0x30000059ff6d7230 */ /* 0x000fc60000004100 */
        /* <DEDUP_REMOVED lines=13> */
.L_x_7606:
        /* <DEDUP_REMOVED lines=13> */
.L_x_7608:
[----:B------:R-:W-:Y:S05]  /*2960*/  BSYNC.RECONVERGENT B3 ;  /* 0x0000000000037941 */ /* 0x000fea0003800200 */
.L_x_7607:
[----:B------:R-:W-:Y:S01]  /*2970*/  LOP3.LUT R88, R7, UR7, R9, 0x96, !PT ;  /* 0x0000000707587c12 */ /* 0x000fe2000f8e9609 */
[----:B------:R-:W-:-:S04]  /*2980*/  IMAD.WIDE.U32 R92, R15, -0x326172a9, RZ ;  /* 0xcd9e8d570f5c7825 */ /* 0x000fc800078e00ff */
[----:B------:R-:W-:Y:S01]  /*2990*/  IMAD.WIDE.U32 R88, R88, -0x326172a9, RZ ;  /* 0xcd9e8d5758587825 */ /* 0x000fe200078e00ff */
[----:B------:R-:W-:-:S04]  /*29a0*/  LOP3.LUT R93, R11, UR6, R93, 0x96, !PT ;  /* 0x000000060b5d7c12 */ /* 0x000fc8000f8e965d */
        /* <DEDUP_REMOVED lines=32> */
[----:B------:R-:W-:Y:S02]  /*2bb0*/  LOP3.LUT R9, R92, UR31, R89, 0x96, !PT ;  /* 0x0000001f5c097c12 */ /* 0x000fe4000f8e9659 */
[----:B------:R-:W-:Y:S01]  /*2bc0*/  MOV R6, R88 ;  /* 0x0000005800067202 */ /* 0x000fe20000000f00 */
[----:B------:R-:W-:-:S05]  /*2bd0*/  IMAD.WIDE.U32 R88, R10, -0x2daee0ad, RZ ;  /* 0xd2511f530a587825 */ /* 0x000fca00078e00ff */
[----:B------:R-:W-:Y:S01]  /*2be0*/  LOP3.LUT R10, R8, UR32, R89, 0x96, !PT ;  /* 0x00000020080a7c12 */ /* 0x000fe2000f8e9659 */
[----:B------:R-:W-:Y:S02]  /*2bf0*/  IMAD.MOV.U32 R8, RZ, RZ, R152 ;  /* 0x000000ffff087224 */ /* 0x000fe400078e0098 */
[----:B------:R-:W-:Y:S02]  /*2c00*/  IMAD.MOV.U32 R152, RZ, RZ, R88 ;  /* 0x000000ffff987224 */ /* 0x000fe400078e0058 */
[----:B------:R-:W-:-:S07]  /*2c10*/  HFMA2 R88, -RZ, RZ, 0, 0 ;  /* 0x00000000ff587431 */ /* 0x000fce00000001ff */
.L_x_7605:
[----:B------:R-:W-:Y:S05]  /*2c20*/  BSYNC.RECONVERGENT B2 ;  /* 0x0000000000027941 */ /* 0x000fea0003800200 */
.L_x_7604:
[----:B------:R-:W-:Y:S01]  /*2c30*/  I2FP.F32.U32 R89, R8 ;  /* 0x0000000800597245 */ /* 0x000fe20000201000 */
[----:B------:R-:W-:Y:S01]  /*2c40*/  HADD2.F32 R8, -RZ, R94.H0_H0 ;  /* 0x2000005eff087230 */ /* 0x000fe20000004100 */
[----:B------:R-:W-:Y:S01]  /*2c50*/  ISETP.NE.AND P4, PT, R88, 0x1, PT ;  /* 0x000000015800780c */ /* 0x000fe20003f85270 */
[----:B------:R-:W-:Y:S01]  /*2c60*/  BSSY.RECONVERGENT B2, `(.L_x_7609) ;  /* 0x000004d000027945 */ /* 0x000fe20003800200 */
[----:B------:R-:W-:Y:S02]  /*2c70*/  IMAD.MOV.U32 R92, RZ, RZ, 0x2 ;  /* 0x00000002ff5c7424 */ /* 0x000fe400078e00ff */
        /* <DEDUP_REMOVED lines=18> */
.L_x_7611:
        /* <DEDUP_REMOVED lines=13> */
.L_x_7613:
[----:B------:R-:W-:Y:S05]  /*2e70*/  BSYNC.RECONVERGENT B3 ;  /* 0x0000000000037941 */ /* 0x000fea0003800200 */
.L_x_7612:
        /* <DEDUP_REMOVED lines=38> */
[----:B------:R-:W-:-:S04]  /*30e0*/  IMAD.WIDE.U32 R88, R10, -0x2daee0ad, RZ ;  /* 0xd2511f530a587825 */ /* 0x000fc800078e00ff */
[----:B------:R-:W-:Y:S01]  /*30f0*/  IMAD.MOV.U32 R92, RZ, RZ, RZ ;  /* 0x000000ffff5c7224 */ /* 0x000fe200078e00ff */
[----:B------:R-:W-:Y:S02]  /*3100*/  LOP3.LUT R10, R8, UR32, R89, 0x96, !PT ;  /* 0x00000020080a7c12 */ /* 0x000fe4000f8e9659 */
[----:B------:R-:W-:Y:S01]  /*3110*/  MOV R8, R152 ;  /* 0x0000009800087202 */ /* 0x000fe20000000f00 */
[----:B------:R-:W-:-:S07]  /*3120*/  IMAD.MOV.U32 R152, RZ, RZ, R88 ;  /* 0x000000ffff987224 */ /* 0x000fce00078e0058 */
.L_x_7610:
[----:B------:R-:W-:Y:S05]  /*3130*/  BSYNC.RECONVERGENT B2 ;  /* 0x0000000000027941 */ /* 0x000fea0003800200 */
.L_x_7609:
[----:B------:R-:W-:Y:S01]  /*3140*/  I2FP.F32.U32 R89, R8 ;  /* 0x0000000800597245 */ /* 0x000fe20000201000 */
[----:B------:R-:W-:Y:S01]  /*3150*/  HADD2.F32 R94, -RZ, R94.H1_H1 ;  /* 0x3000005eff5e7230 */ /* 0x000fe20000004100 */
        /* <DEDUP_REMOVED lines=8> */
[----:B------:R-:W-:-:S03]  /*31e0*/  HADD2.F32 R89, -RZ, R90.H1_H1 ;  /* 0x3000005aff597230 */ /* 0x000fc60000004100 */
        /* <DEDUP_REMOVED lines=12> */
.L_x_7616:
        /* <DEDUP_REMOVED lines=13> */
.L_x_7618:
[----:B------:R-:W-:Y:S05]  /*3380*/  BSYNC.RECONVERGENT B3 ;  /* 0x0000000000037941 */ /* 0x000fea0003800200 */
.L_x_7617:
        /* <DEDUP_REMOVED lines=41> */
[----:B------:R-:W-:Y:S01]  /*3620*/  MOV R152, R88 ;  /* 0x0000005800987202 */ /* 0x000fe20000000f00 */
[----:B------:R-:W-:-:S07]  /*3630*/  IMAD.MOV.U32 R88, RZ, RZ, RZ ;  /* 0x000000ffff587224 */ /* 0x000fce00078e00ff */
.L_x_7615:
[----:B------:R-:W-:Y:S05]  /*3640*/  BSYNC.RECONVERGENT B2 ;  /* 0x0000000000027941 */ /* 0x000fea0003800200 */
.L_x_7614:
[----:B------:R-:W-:Y:S01]  /*3650*/  I2FP.F32.U32 R89, R8 ;  /* 0x0000000800597245 */ /* 0x000fe20000201000 */
[----:B------:R-:W-:Y:S01]  /*3660*/  HADD2.F32 R8, -RZ, R95.H0_H0 ;  /* 0x2000005fff087230 */ /* 0x000fe20000004100 */
[----:B------:R-:W-:Y:S01]  /*3670*/  ISETP.NE.AND P6, PT, R88, 0x1, PT ;  /* 0x000000015800780c */ /* 0x000fe20003fc5270 */
[----:B------:R-:W-:Y:S01]  /*3680*/  HADD2.F32 R127, -RZ, R91.H0_H0 ;  /* 0x2000005bff7f7230 */ /* 0x000fe20000004100 */
[----:B------:R-:W-:Y:S01]  /*3690*/  BSSY.RECONVERGENT B2, `(.L_x_7619) ;  /* 0x000004e000027945 */ /* 0x000fe20003800200 */
[----:B------:R-:W-:Y:S01]  /*36a0*/  FFMA.FTZ R89, R89, R142, 1.1641532182693481445e-10 ;  /* 0x2f00000059597423 */ /* 0x000fe2000001008e */
[----:B------:R-:W-:-:S04]  /*36b0*/  FMUL.FTZ R8, R8, R151 ;  /* 0x0000009708087220 */ /* 0x000fc80000410000 */
[----:B------:R-:W-:Y:S01]  /*36c0*/  FMUL.FTZ R8, R8, R153 ;  /* 0x0000009908087220 */ /* 0x000fe20000410000 */
[----:B------:R-:W-:Y:S02]  /*36d0*/  FSETP.GTU.FTZ.AND P5, PT, R89, R150, PT ;  /* 0x000000965900720b */ /* 0x000fe40003fbc000 */
[----:B------:R-:W-:Y:S02]  /*36e0*/  MOV R89, R6 ;  /* 0x0000000600597202 */ /* 0x000fe40000000f00 */
        /* <DEDUP_REMOVED lines=13> */
.L_x_7621:
        /* <DEDUP_REMOVED lines=15> */
.L_x_7623:
[----:B------:R-:W-:Y:S05]  /*38b0*/  BSYNC.RECONVERGENT B3 ;  /* 0x0000000000037941 */ /* 0x000fea0003800200 */
.L_x_7622:
        /* <DEDUP_REMOVED lines=40> */
[----:B------:R-:W-:Y:S02]  /*3b40*/  HFMA2 R8, -RZ, RZ, 0, 0 ;  /* 0x00000000ff087431 */ /* 0x000fe400000001ff */
[----:B------:R-:W-:Y:S02]  /*3b50*/  IMAD.MOV.U32 R89, RZ, RZ, R152 ;  /* 0x000000ffff597224 */ /* 0x000fe400078e0098 */
[----:B------:R-:W-:-:S07]  /*3b60*/  IMAD.MOV.U32 R152, RZ, RZ, R88 ;  /* 0x000000ffff987224 */ /* 0x000fce00078e0058 */
.L_x_7620:
[----:B------:R-:W-:Y:S05]  /*3b70*/  BSYNC.RECONVERGENT B2 ;  /* 0x0000000000027941 */ /* 0x000fea0003800200 */
.L_x_7619:
[----:B------:R-:W-:Y:S01]  /*3b80*/  I2FP.F32.U32 R89, R89 ;  /* 0x0000005900597245 */ /* 0x000fe20000201000 */
[----:B------:R-:W-:Y:S01]  /*3b90*/  HADD2.F32 R88, -RZ, R95.H1_H1 ;  /* 0x3000005fff587230 */ /* 0x000fe20000004100 */
[----:B------:R-:W-:Y:S01]  /*3ba0*/  F2FP.F16.F32.PACK_AB R90, R126, R110 ;  /* 0x0000006e7e5a723e */ /* 0x000fe200000000ff */
[----:B------:R-:W-:Y:S02]  /*3bb0*/  HADD2.F32 R91, -RZ, R91.H1_H1 ;  /* 0x3000005bff5b7230 */ /* 0x000fe40000004100 */
[----:B------:R-:W-:Y:S01]  /*3bc0*/  FFMA.FTZ R89, R89, R142, 1.1641532182693481445e-10 ;  /* 0x2f00000059597423 */ /* 0x000fe2000001008e */
[----:B------:R-:W-:-:S04]  /*3bd0*/  FMUL.FTZ R88, R88, R151 ;  /* 0x0000009758587220 */ /* 0x000fc80000410000 */
[----:B------:R-:W-:Y:S01]  /*3be0*/  FMUL.FTZ R88, R88, R153 ;  /* 0x0000009958587220 */ /* 0x000fe20000410000 */
[----:B------:R-:W-:Y:S02]  /*3bf0*/  FSETP.GTU.FTZ.AND P6, PT, R89, R150, PT ;  /* 0x000000965900720b */ /* 0x000fe40003fdc000 */
[----:B------:R-:W-:Y:S02]  /*3c00*/  F2FP.F16.F32.PACK_AB R89, R109, R22 ;  /* 0x000000166d59723e */ /* 0x000fe400000000ff */
[----:B------:R-:W-:Y:S02]  /*3c10*/  FSEL R88, R88, RZ, !P6 ;  /* 0x000000ff58587208 */ /* 0x000fe40007000000 */
[----:B------:R-:W-:-:S03]  /*3c20*/  PLOP3.LUT P6, PT, P6, PT, PT, 0x8, 0x80 ;  /* 0x000000000080781c */ /* 0x000fc600037ce170 */
[----:B------:R-:W-:Y:S01]  /*3c30*/  FADD.FTZ R142, R88, R91 ;  /* 0x0000005b588e7221 */ /* 0x000fe20000010000 */
[----:B------:R-:W-:-:S04]  /*3c40*/  F2FP.F16.F32.PACK_AB R88, R23, R4 ;  /* 0x000000041758723e */ /* 0x000fc800000000ff */
[----:B------:R-:W-:Y:S01]  /*3c50*/  F2FP.F16.F32.PACK_AB R91, R142, R127 ;  /* 0x0000007f8e5b723e */ /* 0x000fe200000000ff */
[----:B------:R-:W-:Y:S06]  /*3c60*/  BRA `(.L_x_7624) ;  /* 0x0000002800147947 */ /* 0x000fec0003800000 */
.L_x_7584:
        /* <DEDUP_REMOVED lines=16> */
.L_x_7627:
        /* <DEDUP_REMOVED lines=13> */
.L_x_7629:
[----:B------:R-:W-:Y:S05]  /*3e40*/  BSYNC.RECONVERGENT B3 ;  /* 0x0000000000037941 */ /* 0x000fea0003800200 */
.L_x_7628:
        /* <DEDUP_REMOVED lines=42> */
.L_x_7626:
[----:B------:R-:W-:Y:S05]  /*40f0*/  BSYNC.RECONVERGENT B2 ;  /* 0x0000000000027941 */ /* 0x000fea0003800200 */
.L_x_7625:
[----:B------:R-:W0:Y:S01]  /*4100*/  LDC R153, c[0x0][0x404] ;  /* 0x00010100ff997b82 */ /* 0x000e220000000800 */
[----:B------:R-:W-:Y:S01]  /*4110*/  I2FP.F32.U32 R23, R4 ;  /* 0x0000000400177245 */ /* 0x000fe20000201000 */
[----:B------:R-:W-:Y:S01]  /*4120*/  IMAD.MOV.U32 R142, RZ, RZ, 0x2f800000 ;  /* 0x2f800000ff8e7424 */ /* 0x000fe200078e00ff */
[----:B------:R-:W-:Y:S01]  /*4130*/  ISETP.NE.AND P1, PT, R22, 0x1, PT ;  /* 0x000000011600780c */ /* 0x000fe20003f25270 */
[----:B-----5:R-:W-:Y:S01]  /*4140*/  HADD2.F32 R8, -RZ, R92.H0_H0 ;  /* 0x2000005cff087230 */ /* 0x020fe20000004100 */
[----:B------:R-:W-:Y:S01]  /*4150*/  LOP3.LUT R5, R5, 0xfffffffd, RZ, 0xc0, !PT ;  /* 0xfffffffd05057812 */ /* 0x000fe200078ec0ff */
[----:B------:R-:W-:Y:S01]  /*4160*/  FFMA.FTZ R4, R23, R142, 1.1641532182693481445e-10 ;  /* 0x2f00000017047423 */ /* 0x000fe2000001008e */
[----:B------:R-:W-:Y:S01]  /*4170*/  BSSY.RECONVERGENT B2, `(.L_x_7630) ;  /* 0x000004c000027945 */ /* 0x000fe20003800200 */
[----:B------:R-:W1:Y:S01]  /*4180*/  LDC R150, c[0x0][0x408] ;  /* 0x00010200ff967b82 */ /* 0x000e620000000800 */
[----:B------:R-:W-:Y:S01]  /*4190*/  FMUL.FTZ R23, R8, R151 ;  /* 0x0000009708177220 */ /* 0x000fe20000410000 */
[----:B------:R-:W-:-:S02]  /*41a0*/  HFMA2 R88, -RZ, RZ, 0, 1.1920928955078125e-07 ;  /* 0x00000002ff587431 */ /* 0x000fc400000001ff */
[----:B------:R-:W-:Y:S01]  /*41b0*/  IMAD.MOV.U32 R8, RZ, RZ, R6 ;  /* 0x000000ffff087224 */ /* 0x000fe200078e0006 */
[----:B0-----:R-:W-:-:S04]  /*41c0*/  FSETP.GTU.FTZ.AND P0, PT, R4, R153, PT ;  /* 0x000000990400720b */ /* 0x001fc80003f1c000 */
[----:B------:R-:W-:Y:S01]  /*41d0*/  PLOP3.LUT P2, PT, P0, PT, PT, 0x8, 0x80 ;  /* 0x000000000080781c */ /* 0x000fe2000074e170 */
[----:B-1----:R-:W-:-:S05]  /*41e0*/  FMUL.FTZ R4, R23, R150 ;  /* 0x0000009617047220 */ /* 0x002fca0000410000 */
[----:B------:R-:W-:-:S07]  /*41f0*/  FSEL R4, R4, RZ, !P0 ;  /* 0x000000ff04047208 */ /* 0x000fce0004000000 */
        /* <DEDUP_REMOVED lines=10> */
.L_x_7632:
        /* <DEDUP_REMOVED lines=13> */
.L_x_7634:
[----:B------:R-:W-:Y:S05]  /*4370*/  BSYNC.RECONVERGENT B3 ;  /* 0x0000000000037941 */ /* 0x000fea0003800200 */
.L_x_7633:
        /* <DEDUP_REMOVED lines=43> */
.L_x_7631:
[----:B------:R-:W-:Y:S05]  /*4630*/  BSYNC.RECONVERGENT B2 ;  /* 0x0000000000027941 */ /* 0x000fea0003800200 */
.L_x_7630:
        /* <DEDUP_REMOVED lines=21> */
.L_x_7637:
        /* <DEDUP_REMOVED lines=13> */
.L_x_7639:
[----:B------:R-:W-:Y:S05]  /*4860*/  BSYNC.RECONVERGENT B3 ;  /* 0x0000000000037941 */ /* 0x000fea0003800200 */
.L_x_7638:
        /* <DEDUP_REMOVED lines=39> */
[----:B------:R-:W-:Y:S02]  /*4ae0*/  LOP3.LUT R9, R126, UR31, R91, 0x96, !PT ;  /* 0x0000001f7e097c12 */ /* 0x000fe4000f8e965b */
[----:B------:R-:W-:Y:S01]  /*4af0*/  LOP3.LUT R10, R8, UR32, R89, 0x96, !PT ;  /* 0x00000020080a7c12 */ /* 0x000fe2000f8e9659 */
[----:B------:R-:W-:Y:S02]  /*4b00*/  IMAD.MOV.U32 R8, RZ, RZ, R152 ;  /* 0x000000ffff087224 */ /* 0x000fe400078e0098 */
[----:B------:R-:W-:-:S07]  /*4b10*/  IMAD.MOV.U32 R152, RZ, RZ, R88 ;  /* 0x000000ffff987224 */ /* 0x000fce00078e0058 */
.L_x_7636:
[----:B------:R-:W-:Y:S05]  /*4b20*/  BSYNC.RECONVERGENT B2 ;  /* 0x0000000000027941 */ /* 0x000fea0003800200 */
.L_x_7635:
        /* <DEDUP_REMOVED lines=9> */
[----:B------:R-:W-:-:S03]  /*4bc0*/  IMAD.MOV.U32 R8, RZ, RZ, R6 ;  /* 0x000000ffff087224 */ /* 0x000fc600078e0006 */
        /* <DEDUP_REMOVED lines=11> */
.L_x_7642:
        /* <DEDUP_REMOVED lines=13> */
.L_x_7644:
[----:B------:R-:W-:Y:S05]  /*4d50*/  BSYNC.RECONVERGENT B3 ;  /* 0x0000000000037941 */ /* 0x000fea0003800200 */
.L_x_7643:
        /* <DEDUP_REMOVED lines=43> */
.L_x_7641:
[----:B------:R-:W-:Y:S05]  /*5010*/  BSYNC.RECONVERGENT B2 ;  /* 0x0000000000027941 */ /* 0x000fea0003800200 */
.L_x_7640:
[----:B------:R-:W-:Y:S01]  /*5020*/  I2FP.F32.U32 R89, R8 ;  /* 0x0000000800597245 */ /* 0x000fe20000201000 */
[----:B------:R-:W-:Y:S01]  /*5030*/  HADD2.F32 R88, -RZ, R93.H1_H1 ;  /* 0x3000005dff587230 */ /* 0x000fe20000004100 */
        /* <DEDUP_REMOVED lines=19> */
.L_x_7647:
        /* <DEDUP_REMOVED lines=13> */
.L_x_7649:
[----:B------:R-:W-:Y:S05]  /*5240*/  BSYNC.RECONVERGENT B3 ;  /* 0x0000000000037941 */ /* 0x000fea0003800200 */
.L_x_7648:
        /* <DEDUP_REMOVED lines=43> */
.L_x_7646:
[----:B------:R-:W-:Y:S05]  /*5500*/  BSYNC.RECONVERGENT B2 ;  /* 0x0000000000027941 */ /* 0x000fea0003800200 */
.L_x_7645:
[----:B------:R-:W-:Y:S01]  /*5510*/  I2FP.F32.U32 R89, R8 ;  /* 0x0000000800597245 */ /* 0x000fe20000201000 */
[----:B------:R-:W-:Y:S01]  /*5520*/  HADD2.F32 R88, -RZ, R94.H0_H0 ;  /* 0x2000005eff587230 */ /* 0x000fe20000004100 */
[----:B------:R-:W-:Y:S01]  /*5530*/  ISETP.NE.AND P4, PT, R90, 0x1, PT ;  /* 0x000000015a00780c */ /* 0x000fe20003f85270 */
[----:B------:R-:W-:Y:S02]  /*5540*/  BSSY.RECONVERGENT B2, `(.L_x_7650) ;  /* 0x000004b000027945 */ /* 0x000fe40003800200 */
        /* <DEDUP_REMOVED lines=17> */
.L_x_7652:
        /* <DEDUP_REMOVED lines=13> */
.L_x_7654:
[----:B------:R-:W-:Y:S05]  /*5730*/  BSYNC.RECONVERGENT B3 ;  /* 0x0000000000037941 */ /* 0x000fea0003800200 */
.L_x_7653:
        /* <DEDUP_REMOVED lines=43> */
.L_x_7651:
[----:B------:R-:W-:Y:S05]  /*59f0*/  BSYNC.RECONVERGENT B2 ;  /* 0x0000000000027941 */ /* 0x000fea0003800200 */
.L_x_7650:
        /* <DEDUP_REMOVED lines=21> */
.L_x_7657:
        /* <DEDUP_REMOVED lines=13> */
.L_x_7659:
[----:B------:R-:W-:Y:S05]  /*5c20*/  BSYNC.RECONVERGENT B3 ;  /* 0x0000000000037941 */ /* 0x000fea0003800200 */
.L_x_7658:
        /* <DEDUP_REMOVED lines=43> */
.L_x_7656:
[----:B------:R-:W-:Y:S05]  /*5ee0*/  BSYNC.RECONVERGENT B2 ;  /* 0x0000000000027941 */ /* 0x000fea0003800200 */
.L_x_7655:
[----:B------:R-:W-:Y:S01]  /*5ef0*/  I2FP.F32.U32 R89, R8 ;  /* 0x0000000800597245 */ /* 0x000fe20000201000 */
[----:B------:R-:W-:Y:S01]  /*5f00*/  HADD2.F32 R88, -RZ, R95.H0_H0 ;  /* 0x2000005fff587230 */ /* 0x000fe20000004100 */
[----:B------:R-:W-:Y:S01]  /*5f10*/  ISETP.NE.AND P6, PT, R90, 0x1, PT ;  /* 0x000000015a00780c */ /* 0x000fe20003fc5270 */
[----:B------:R-:W-:Y:S02]  /*5f20*/  BSSY.RECONVERGENT B2, `(.L_x_7660) ;  /* 0x000004d000027945 */ /* 0x000fe40003800200 */
[----:B------:R-:W-:Y:S01]  /*5f30*/  FFMA.FTZ R8, R89, R142, 1.1641532182693481445e-10 ;  /* 0x2f00000059087423 */ /* 0x000fe2000001008e */
[----:B------:R-:W-:-:S04]  /*5f40*/  FMUL.FTZ R89, R88, R151 ;  /* 0x0000009758597220 */ /* 0x000fc80000410000 */
[----:B------:R-:W-:Y:S01]  /*5f50*/  FMUL.FTZ R89, R89, R150 ;  /* 0x0000009659597220 */ /* 0x000fe20000410000 */
[----:B------:R-:W-:Y:S01]  /*5f60*/  FSETP.GTU.FTZ.AND P5, PT, R8, R153, PT ;  /* 0x000000990800720b */ /* 0x000fe20003fbc000 */
[----:B------:R-:W-:-:S03]  /*5f70*/  HFMA2 R8, -RZ, RZ, 0, 1.1920928955078125e-07 ;  /* 0x00000002ff087431 */ /* 0x000fc600000001ff */
        /* <DEDUP_REMOVED lines=12> */
.L_x_7662:
        /* <DEDUP_REMOVED lines=15> */
.L_x_7664:
[----:B------:R-:W-:Y:S05]  /*6130*/  BSYNC.RECONVERGENT B3 ;  /* 0x0000000000037941 */ /* 0x000fea0003800200 */
.L_x_7663:
        /* <DEDUP_REMOVED lines=43> */
.L_x_7661:
[----:B------:R-:W-:Y:S05]  /*63f0*/  BSYNC.RECONVERGENT B2 ;  /* 0x0000000000027941 */ /* 0x000fea0003800200 */
.L_x_7660:
[----:B------:R-:W-:Y:S01]  /*6400*/  I2FP.F32.U32 R89, R89 ;  /* 0x0000005900597245 */ /* 0x000fe20000201000 */
[----:B------:R-:W-:Y:S01]  /*6410*/  HADD2.F32 R88, -RZ, R95.H1_H1 ;  /* 0x3000005fff587230 */ /* 0x000fe20000004100 */
[----:B------:R-:W-:-:S03]  /*6420*/  F2FP.F16.F32.PACK_AB R90, R126, R110 ;  /* 0x0000006e7e5a723e */ /* 0x000fc600000000ff */
[----:B------:R-:W-:Y:S01]  /*6430*/  FFMA.FTZ R142, R89, R142, 1.1641532182693481445e-10 ;  /* 0x2f000000598e7423 */ /* 0x000fe2000001008e */
[----:B------:R-:W-:Y:S01]  /*6440*/  FMUL.FTZ R89, R88, R151 ;  /* 0x0000009758597220 */ /* 0x000fe20000410000 */
[----:B------:R-:W-:-:S03]  /*6450*/  F2FP.F16.F32.PACK_AB R88, R23, R4 ;  /* 0x000000041758723e */ /* 0x000fc600000000ff */
[----:B------:R-:W-:Y:S01]  /*6460*/  FMUL.FTZ R89, R89, R150 ;  /* 0x0000009659597220 */ /* 0x000fe20000410000 */
[----:B------:R-:W-:-:S04]  /*6470*/  FSETP.GTU.FTZ.AND P6, PT, R142, R153, PT ;  /* 0x000000998e00720b */ /* 0x000fc80003fdc000 */
[----:B------:R-:W-:Y:S02]  /*6480*/  FSEL R142, R89, RZ, !P6 ;  /* 0x000000ff598e7208 */ /* 0x000fe40007000000 */
[----:B------:R-:W-:Y:S02]  /*6490*/  PLOP3.LUT P6, PT, P6, PT, PT, 0x8, 0x80 ;  /* 0x000000000080781c */ /* 0x000fe400037ce170 */
[----:B------:R-:W-:Y:S02]  /*64a0*/  F2FP.F16.F32.PACK_AB R89, R109, R22 ;  /* 0x000000166d59723e */ /* 0x000fe400000000ff */
[----:B------:R-:W-:-:S09]  /*64b0*/  F2FP.F16.F32.PACK_AB R91, R142, R127 ;  /* 0x0000007f8e5b723e */ /* 0x000fd200000000ff */
.L_x_7624:
        /* <DEDUP_REMOVED lines=18> */
[C---:B------:R-:W-:Y:S01]  /*65e0*/  IADD3 R152, PT, PT, R125.reuse, 0x20, RZ ;  /* 0x000000207d987810 */ /* 0x040fe20007ffe0ff */
[----:B-1----:R-:W-:-:S05]  /*65f0*/  IMAD.WIDE.U32 R92, R125, 0x8, R92 ;  /* 0x000000087d5c7825 */ /* 0x002fca00078e005c */
[----:B------:R0:W-:Y:S02]  /*6600*/  STG.E.64 desc[UR8][R92.64], R154 ;  /* 0x0000009a5c007986 */ /* 0x0001e4000c101b08 */
.L_x_7583:
[----:B------:R-:W-:Y:S05]  /*6610*/  BSYNC.RECONVERGENT B1 ;  /* 0x0000000000017941 */ /* 0x000fea0003800200 */
.L_x_7582:
        /* <DEDUP_REMOVED lines=30> */
.L_x_7670:
        /* <DEDUP_REMOVED lines=13> */
.L_x_7672:
[----:B------:R-:W-:Y:S05]  /*68d0*/  BSYNC.RECONVERGENT B3 ;  /* 0x0000000000037941 */ /* 0x000fea0003800200 */
.L_x_7671:
        /* <DEDUP_REMOVED lines=42> */
.L_x_7669:
[----:B------:R-:W-:Y:S05]  /*6b80*/  BSYNC.RECONVERGENT B2 ;  /* 0x0000000000027941 */ /* 0x000fea0003800200 */
.L_x_7668:
        /* <DEDUP_REMOVED lines=10> */
[----:B------:R-:W-:-:S02]  /*6c30*/  HADD2.F32 R8, -RZ, R92.H0_H0 ;  /* 0x2000005cff087230 */ /* 0x000fc40000004100 */
[----:B0-----:R-:W-:Y:S02]  /*6c40*/  FMUL.FTZ R96, R96, R153 ;  /* 0x0000009960607220 */ /* 0x001fe40000410000 */
[----:B-1----:R-:W-:-:S04]  /*6c50*/  FSETP.GTU.FTZ.AND P0, PT, R3, R150, PT ;  /* 0x000000960300720b */ /* 0x002fc80003f1c000 */
[----:B------:R-:W-:Y:S01]  /*6c60*/  FSEL R3, R96, RZ, !P0 ;  /* 0x000000ff60037208 */ /* 0x000fe20004000000 */
[----:B------:R-:W-:Y:S01]  /*6c70*/  HFMA2 R96, -RZ, RZ, 0, 1.1920928955078125e-07 ;  /* 0x00000002ff607431 */ /* 0x000fe200000001ff */
        /* <DEDUP_REMOVED lines=13> */
.L_x_7675:
        /* <DEDUP_REMOVED lines=13> */
.L_x_7677:
[----:B------:R-:W-:Y:S05]  /*6e20*/  BSYNC.RECONVERGENT B3 ;  /* 0x0000000000037941 */ /* 0x000fea0003800200 */
.L_x_7676:
        /* <DEDUP_REMOVED lines=43> */
.L_x_7674:
[----:B------:R-:W-:Y:S05]  /*70e0*/  BSYNC.RECONVERGENT B2 ;  /* 0x0000000000027941 */ /* 0x000fea0003800200 */
.L_x_7673:
[----:B------:R-:W-:Y:S01]  /*70f0*/  I2FP.F32.U32 R8, R8 ;  /* 0x0000000800087245 */ /* 0x000fe20000201000 */
[----:B------:R-:W-:Y:S01]  /*7100*/  HADD2.F32 R88, -RZ, R88.H1_H1 ;  /* 0x30000058ff587230 */ /* 0x000fe20000004100 */
[----:B------:R-:W-:Y:S01]  /*7110*/  ISETP.NE.AND P1, PT, R96, 0x1, PT ;  /* 0x000000016000780c */ /* 0x000fe20003f25270 */
[----:B------:R-:W-:Y:S01]  /*7120*/  HADD2.F32 R92, -RZ, R92.H1_H1 ;  /* 0x3000005cff5c7230 */ /* 0x000fe20000004100 */
[----:B------:R-:W-:Y:S01]  /*7130*/  BSSY.RECONVERGENT B2, `(.L_x_7678) ;  /* 0x000004c000027945 */ /* 0x000fe20003800200 */
[----:B------:R-:W-:Y:S01]  /*7140*/  FFMA.FTZ R21, R8, R143, 1.1641532182693481445e-10 ;  /* 0x2f00000008157423 */ /* 0x000fe2000001008f */
[----:B------:R-:W-:Y:S01]  /*7150*/  FMUL.FTZ R88, R88, R151 ;  /* 0x0000009758587220 */ /* 0x000fe20000410000 */
[----:B------:R-:W-:-:S03]  /*7160*/  MOV R8, R6 ;  /* 0x0000000600087202 */ /* 0x000fc60000000f00 */
        /* <DEDUP_REMOVED lines=15> */
.L_x_7680:
        /* <DEDUP_REMOVED lines=13> */
.L_x_7682:
[----:B------:R-:W-:Y:S05]  /*7330*/  BSYNC.RECONVERGENT B3 ;  /* 0x0000000000037941 */ /* 0x000fea0003800200 */
.L_x_7681:
[----:B------:R-:W-:Y:S01]  /*7340*/  LOP3.LUT R156, R7, UR7, R9, 0x96, !PT ;  /* 0x00000007079c7c12 */ /* 0x000fe2000f8e9609 */
[----:B------:R-:W-:-:S04]  /*7350*/  IMAD.WIDE.U32 R128, R15, -0x326172a9, RZ ;  /* 0xcd9e8d570f807825 */ /* 0x000fc800078e00ff */
[----:B------:R-:W-:Y:S02]  /*7360*/  HFMA2 R92, -RZ, RZ, 0, 0 ;  /* 0x00000000ff5c7431 */ /* 0x000fe400000001ff */
        /* <DEDUP_REMOVED lines=35> */
[----:B------:R-:W-:Y:S01]  /*75a0*/  IMAD.WIDE.U32 R128, R129, -0x2daee0ad, RZ ;  /* 0xd2511f5381807825 */ /* 0x000fe200078e00ff */
[----:B------:R-:W-:-:S04]  /*75b0*/  MOV R6, R156 ;  /* 0x0000009c00067202 */ /* 0x000fc80000000f00 */
[----:B------:R-:W-:Y:S01]  /*75c0*/  LOP3.LUT R10, R8, UR32, R129, 0x96, !PT ;  /* 0x00000020080a7c12 */ /* 0x000fe2000f8e9681 */
[----:B------:R-:W-:Y:S02]  /*75d0*/  IMAD.MOV.U32 R8, RZ, RZ, R154 ;  /* 0x000000ffff087224 */ /* 0x000fe400078e009a */
[----:B------:R-:W-:-:S07]  /*75e0*/  IMAD.MOV.U32 R154, RZ, RZ, R128 ;  /* 0x000000ffff9a7224 */ /* 0x000fce00078e0080 */
.L_x_7679:
[----:B------:R-:W-:Y:S05]  /*75f0*/  BSYNC.RECONVERGENT B2 ;  /* 0x0000000000027941 */ /* 0x000fea0003800200 */
.L_x_7678:
[----:B------:R-:W-:Y:S01]  /*7600*/  I2FP.F32.U32 R8, R8 ;  /* 0x0000000800087245 */ /* 0x000fe20000201000 */
[----:B------:R-:W-:Y:S01]  /*7610*/  HADD2.F32 R88, -RZ, R89.H0_H0 ;  /* 0x20000059ff587230 */ /* 0x000fe20000004100 */
[----:B------:R-:W-:Y:S01]  /*7620*/  ISETP.NE.AND P2, PT, R92, 0x1, PT ;  /* 0x000000015c00780c */ /* 0x000fe20003f45270 */
[----:B------:R-:W-:Y:S01]  /*7630*/  BSSY.RECONVERGENT B2, `(.L_x_7683) ;  /* 0x000004d000027945 */ /* 0x000fe20003800200 */
[----:B------:R-:W-:Y:S02]  /*7640*/  IMAD.MOV.U32 R112, RZ, RZ, 0x2 ;  /* 0x00000002ff707424 */ /* 0x000fe400078e00ff */
[----:B------:R-:W-:Y:S01]  /*7650*/  FFMA.FTZ R111, R8, R143, 1.1641532182693481445e-10 ;  /* 0x2f000000086f7423 */ /* 0x000fe2000001008f */
[----:B------:R-:W-:Y:S01]  /*7660*/  FMUL.FTZ R88, R88, R151 ;  /* 0x0000009758587220 */ /* 0x000fe20000410000 */
[----:B------:R-:W-:-:S03]  /*7670*/  IMAD.MOV.U32 R8, RZ, RZ, R6 ;  /* 0x000000ffff087224 */ /* 0x000fc600078e0006 */
[----:B------:R-:W-:Y:S01]  /*7680*/  FMUL.FTZ R88, R88, R153 ;  /* 0x0000009958587220 */ /* 0x000fe20000410000 */
[----:B------:R-:W-:Y:S01]  /*7690*/  FSETP.GTU.FTZ.AND P1, PT, R111, R150, PT ;  /* 0x000000966f00720b */ /* 0x000fe20003f3c000 */
[----:B------:R-:W-:-:S03]  /*76a0*/  HADD2.F32 R111, -RZ, R93.H0_H0 ;  /* 0x2000005dff6f7230 */ /* 0x000fc60000004100 */
        /* <DEDUP_REMOVED lines=12> */
.L_x_7685:
        /* <DEDUP_REMOVED lines=13> */
.L_x_7687:
[----:B------:R-:W-:Y:S05]  /*7840*/  BSYNC.RECONVERGENT B3 ;  /* 0x0000000000037941 */ /* 0x000fea0003800200 */
.L_x_7686:
        /* <DEDUP_REMOVED lines=40> */
[----:B------:R-:W-:Y:S02]  /*7ad0*/  LOP3.LUT R10, R8, UR32, R129, 0x96, !PT ;  /* 0x00000020080a7c12 */ /* 0x000fe4000f8e9681 */
[----:B------:R-:W-:Y:S01]  /*7ae0*/  MOV R8, R154 ;  /* 0x0000009a00087202 */ /* 0x000fe20000000f00 */
[----:B------:R-:W-:-:S07]  /*7af0*/  IMAD.MOV.U32 R154, RZ, RZ, R128 ;  /* 0x000000ffff9a7224 */ /* 0x000fce00078e0080 */
.L_x_7684:
[----:B------:R-:W-:Y:S05]  /*7b00*/  BSYNC.RECONVERGENT B2 ;  /* 0x0000000000027941 */ /* 0x000fea0003800200 */
.L_x_7683:
[----:B------:R-:W-:Y:S01]  /*7b10*/  I2FP.F32.U32 R8, R8 ;  /* 0x0000000800087245 */ /* 0x000fe20000201000 */
[----:B------:R-:W-:Y:S01]  /*7b20*/  HADD2.F32 R88, -RZ, R89.H1_H1 ;  /* 0x30000059ff587230 */ /* 0x000fe20000004100 */
[----:B------:R-:W-:Y:S01]  /*7b30*/  ISETP.NE.AND P3, PT, R112, 0x1, PT ;  /* 0x000000017000780c */ /* 0x000fe20003f65270 */
[----:B------:R-:W-:Y:S01]  /*7b40*/  HADD2.F32 R111, -RZ, R93.H1_H1 ;  /* 0x3000005dff6f7230 */ /* 0x000fe20000004100 */
        /* <DEDUP_REMOVED lines=19> */
.L_x_7690:
        /* <DEDUP_REMOVED lines=13> */
.L_x_7692:
[----:B------:R-:W-:Y:S05]  /*7d50*/  BSYNC.RECONVERGENT B3 ;  /* 0x0000000000037941 */ /* 0x000fea0003800200 */
.L_x_7691:
        /* <DEDUP_REMOVED lines=40> */
[----:B------:R-:W-:Y:S01]  /*7fe0*/  LOP3.LUT R10, R8, UR32, R89, 0x96, !PT ;  /* 0x00000020080a7c12 */ /* 0x000fe2000f8e9659 */
[----:B------:R-:W-:Y:S01]  /*7ff0*/  IMAD.MOV.U32 R8, RZ, RZ, R154 ;  /* 0x000000ffff087224 */ /* 0x000fe200078e009a */
[----:B------:R-:W-:-:S07]  /*8000*/  MOV R154, R88 ;  /* 0x00000058009a7202 */ /* 0x000fce0000000f00 */
.L_x_7689:
[----:B------:R-:W-:Y:S05]  /*8010*/  BSYNC.RECONVERGENT B2 ;  /* 0x0000000000027941 */ /* 0x000fea0003800200 */
.L_x_7688:
[----:B------:R-:W-:Y:S01]  /*8020*/  I2FP.F32.U32 R8, R8 ;  /* 0x0000000800087245 */ /* 0x000fe20000201000 */
[----:B------:R-:W-:Y:S01]  /*8030*/  HADD2.F32 R88, -RZ, R90.H0_H0 ;  /* 0x2000005aff587230 */ /* 0x000fe20000004100 */
[----:B------:R-:W-:Y:S01]  /*8040*/  ISETP.NE.AND P4, PT, R92, 0x1, PT ;  /* 0x000000015c00780c */ /* 0x000fe20003f85270 */
[----:B------:R-:W-:Y:S02]  /*8050*/  BSSY.RECONVERGENT B2, `(.L_x_7693) ;  /* 0x000004d000027945 */ /* 0x000fe40003800200 */
[----:B------:R-:W-:Y:S01]  /*8060*/  FFMA.FTZ R89, R8, R143, 1.1641532182693481445e-10 ;  /* 0x2f00000008597423 */ /* 0x000fe2000001008f */
[----:B------:R-:W-:Y:S01]  /*8070*/  FMUL.FTZ R88, R88, R151 ;  /* 0x0000009758587220 */ /* 0x000fe20000410000 */
[----:B------:R-:W-:-:S03]  /*8080*/  MOV R8, R6 ;  /* 0x0000000600087202 */ /* 0x000fc60000000f00 */
[----:B------:R-:W-:Y:S01]  /*8090*/  FMUL.FTZ R88, R88, R153 ;  /* 0x0000009958587220 */ /* 0x000fe20000410000 */
[----:B------:R-:W-:Y:S01]  /*80a0*/  FSETP.GTU.FTZ.AND P3, PT, R89, R150, PT ;  /* 0x000000965900720b */ /* 0x000fe20003f7c000 */
[----:B------:R-:W-:-:S03]  /*80b0*/  HADD2.F32 R89, -RZ, R94.H0_H0 ;  /* 0x2000005eff597230 */ /* 0x000fc60000004100 */
        /* <DEDUP_REMOVED lines=13> */
.L_x_7695:
        /* <DEDUP_REMOVED lines=13> */
.L_x_7697:
[----:B------:R-:W-:Y:S05]  /*8260*/  BSYNC.RECONVERGENT B3 ;  /* 0x0000000000037941 */ /* 0x000fea0003800200 */
.L_x_7696:
        /* <DEDUP_REMOVED lines=43> */
.L_x_7694:
[----:B------:R-:W-:Y:S05]  /*8520*/  BSYNC.RECONVERGENT B2 ;  /* 0x0000000000027941 */ /* 0x000fea0003800200 */
.L_x_7693:
        /* <DEDUP_REMOVED lines=23> */
.L_x_7700:
        /* <DEDUP_REMOVED lines=13> */
.L_x_7702:
[----:B------:R-:W-:Y:S05]  /*8770*/  BSYNC.RECONVERGENT B3 ;  /* 0x0000000000037941 */ /* 0x000fea0003800200 */
.L_x_7701:
        /* <DEDUP_REMOVED lines=43> */
.L_x_7699:
[----:B------:R-:W-:Y:S05]  /*8a30*/  BSYNC.RECONVERGENT B2 ;  /* 0x0000000000027941 */ /* 0x000fea0003800200 */
.L_x_7698:
[----:B------:R-:W-:Y:S01]  /*8a40*/  I2FP.F32.U32 R8, R8 ;  /* 0x0000000800087245 */ /* 0x000fe20000201000 */
[----:B------:R-:W-:Y:S01]  /*8a50*/  HADD2.F32 R88, -RZ, R91.H0_H0 ;  /* 0x2000005bff587230 */ /* 0x000fe20000004100 */
[----:B------:R-:W-:Y:S01]  /*8a60*/  ISETP.NE.AND P6, PT, R90, 0x1, PT ;  /* 0x000000015a00780c */ /* 0x000fe20003fc5270 */
[----:B------:R-:W-:Y:S01]  /*8a70*/  HADD2.F32 R129, -RZ, R95.H0_H0 ;  /* 0x2000005fff817230 */ /* 0x000fe20000004100 */
[----:B------:R-:W-:Y:S01]  /*8a80*/  BSSY.RECONVERGENT B2, `(.L_x_7703) ;  /* 0x000004e000027945 */ /* 0x000fe20003800200 */
[----:B------:R-:W-:Y:S01]  /*8a90*/  FFMA.FTZ R89, R8, R143, 1.1641532182693481445e-10 ;  /* 0x2f00000008597423 */ /* 0x000fe2000001008f */
[----:B------:R-:W-:Y:S01]  /*8aa0*/  FMUL.FTZ R88, R88, R151 ;  /* 0x0000009758587220 */ /* 0x000fe20000410000 */
[----:B------:R-:W-:-:S03]  /*8ab0*/  HFMA2 R8, -RZ, RZ, 0, 1.1920928955078125e-07 ;  /* 0x00000002ff087431 */ /* 0x000fc600000001ff */
        /* <DEDUP_REMOVED lines=15> */
.L_x_7705:
        /* <DEDUP_REMOVED lines=15> */
.L_x_7707:
[----:B------:R-:W-:Y:S05]  /*8ca0*/  BSYNC.RECONVERGENT B3 ;  /* 0x0000000000037941 */ /* 0x000fea0003800200 */
.L_x_7706:
        /* <DEDUP_REMOVED lines=43> */
.L_x_7704:
[----:B------:R-:W-:Y:S05]  /*8f60*/  BSYNC.RECONVERGENT B2 ;  /* 0x0000000000027941 */ /* 0x000fea0003800200 */
.L_x_7703:
[----:B------:R-:W-:Y:S01]  /*8f70*/  I2FP.F32.U32 R88, R89 ;  /* 0x0000005900587245 */ /* 0x000fe20000201000 */
[----:B------:R-:W-:Y:S01]  /*8f80*/  HADD2.F32 R90, -RZ, R91.H1_H1 ;  /* 0x3000005bff5a7230 */ /* 0x000fe20000004100 */
[----:B------:R-:W-:Y:S01]  /*8f90*/  F2FP.F16.F32.PACK_AB R89, R111, R96 ;  /* 0x000000606f59723e */ /* 0x000fe200000000ff */
[----:B------:R-:W-:Y:S02]  /*8fa0*/  HADD2.F32 R95, -RZ, R95.H1_H1 ;  /* 0x3000005fff5f7230 */ /* 0x000fe40000004100 */
[----:B------:R-:W-:Y:S01]  /*8fb0*/  FFMA.FTZ R143, R88, R143, 1.1641532182693481445e-10 ;  /* 0x2f000000588f7423 */ /* 0x000fe2000001008f */
[----:B------:R-:W-:Y:S01]  /*8fc0*/  FMUL.FTZ R90, R90, R151 ;  /* 0x000000975a5a7220 */ /* 0x000fe20000410000 */
[----:B------:R-:W-:-:S03]  /*8fd0*/  F2FP.F16.F32.PACK_AB R88, R21, R3 ;  /* 0x000000031558723e */ /* 0x000fc600000000ff */
[----:B------:R-:W-:Y:S01]  /*8fe0*/  FMUL.FTZ R90, R90, R153 ;  /* 0x000000995a5a7220 */ /* 0x000fe20000410000 */
[----:B------:R-:W-:-:S04]  /*8ff0*/  FSETP.GTU.FTZ.AND P6, PT, R143, R150, PT ;  /* 0x000000968f00720b */ /* 0x000fc80003fdc000 */
[----:B------:R-:W-:Y:S02]  /*9000*/  FSEL R90, R90, RZ, !P6 ;  /* 0x000000ff5a5a7208 */ /* 0x000fe40007000000 */
[----:B------:R-:W-:-:S03]  /*9010*/  PLOP3.LUT P6, PT, P6, PT, PT, 0x8, 0x80 ;  /* 0x000000000080781c */ /* 0x000fc600037ce170 */
[----:B------:R-:W-:Y:S01]  /*9020*/  FADD.FTZ R143, R90, R95 ;  /* 0x0000005f5a8f7221 */ /* 0x000fe20000010000 */
[----:B------:R-:W-:-:S04]  /*9030*/  F2FP.F16.F32.PACK_AB R90, R128, R112 ;  /* 0x00000070805a723e */ /* 0x000fc800000000ff */
[----:B------:R-:W-:Y:S01]  /*9040*/  F2FP.F16.F32.PACK_AB R91, R143, R129 ;  /* 0x000000818f5b723e */ /* 0x000fe200000000ff */
[----:B------:R-:W-:Y:S06]  /*9050*/  BRA `(.L_x_7708) ;  /* 0x0000002800147947 */ /* 0x000fec0003800000 */
.L_x_7667:
        /* <DEDUP_REMOVED lines=16> */
.L_x_7711:
        /* <DEDUP_REMOVED lines=13> */
.L_x_7713:
[----:B------:R-:W-:Y:S05]  /*9230*/  BSYNC.RECONVERGENT B3 ;  /* 0x0000000000037941 */ /* 0x000fea0003800200 */
.L_x_7712:
        /* <DEDUP_REMOVED lines=42> */
.L_x_7710:
[----:B------:R-:W-:Y:S05]  /*94e0*/  BSYNC.RECONVERGENT B2 ;  /* 0x0000000000027941 */ /* 0x000fea0003800200 */
.L_x_7709:
[----:B------:R-:W0:Y:S01]  /*94f0*/  LDC R143, c[0x0][0x404] ;  /* 0x00010100ff8f7b82 */ /* 0x000e220000000800 */
[----:B------:R-:W-:Y:S01]  /*9500*/  HFMA2 R94, -RZ, RZ, 0.1171875, 0 ;  /* 0x2f800000ff5e7431 */ /* 0x000fe200000001ff */
[----:B------:R-:W-:Y:S01]  /*9510*/  I2FP.F32.U32 R3, R3 ;  /* 0x0000000300037245 */ /* 0x000fe20000201000 */
[----:B-----5:R-:W-:Y:S01]  /*9520*/  HADD2.F32 R92, -RZ, R88.H0_H0 ;  /* 0x20000058ff5c7230 */ /* 0x020fe20000004100 */
[----:B------:R-:W-:Y:S01]  /*9530*/  ISETP.NE.AND P1, PT, R21, 0x1, PT ;  /* 0x000000011500780c */ /* 0x000fe20003f25270 */
[----:B------:R-:W-:Y:S01]  /*9540*/  BSSY.RECONVERGENT B2, `(.L_x_7714) ;  /* 0x000004e000027945 */ /* 0x000fe20003800200 */
[----:B------:R-:W-:Y:S02]  /*9550*/  LOP3.LUT R5, R5, 0xfffffffd, RZ, 0xc0, !PT ;  /* 0xfffffffd05057812 */ /* 0x000fe400078ec0ff */
[----:B------:R-:W1:Y:S01]  /*9560*/  LDC R95, c[0x0][0x408] ;  /* 0x00010200ff5f7b82 */ /* 0x000e620000000800 */
[----:B------:R-:W-:Y:S01]  /*9570*/  FMUL.FTZ R92, R92, R151 ;  /* 0x000000975c5c7220 */ /* 0x000fe20000410000 */
[----:B------:R-:W-:-:S05]  /*9580*/  FFMA.FTZ R8, R3, R94, 1.1641532182693481445e-10 ;  /* 0x2f00000003087423 */ /* 0x000fca000001005e */
[----:B0-----:R-:W-:Y:S01]  /*9590*/  FSETP.GTU.FTZ.AND P0, PT, R8, R143, PT ;  /* 0x0000008f0800720b */ /* 0x001fe20003f1c000 */
[----:B------:R-:W-:-:S03]  /*95a0*/  IMAD.MOV.U32 R8, RZ, RZ, R6 ;  /* 0x000000ffff087224 */ /* 0x000fc600078e0006 */
[----:B------:R-:W-:Y:S01]  /*95b0*/  PLOP3.LUT P2, PT, P0, PT, PT, 0x8, 0x80 ;  /* 0x000000000080781c */ /* 0x000fe2000074e170 */
[----:B-1----:R-:W-:Y:S01]  /*95c0*/  FMUL.FTZ R3, R92, R95 ;  /* 0x0000005f5c037220 */ /* 0x002fe20000410000 */
[----:B------:R-:W-:-:S04]  /*95d0*/  IMAD.MOV.U32 R92, RZ, RZ, 0x2 ;  /* 0x00000002ff5c7424 */ /* 0x000fc800078e00ff */
[----:B------:R-:W-:-:S07]  /*95e0*/  FSEL R3, R3, RZ, !P0 ;  /* 0x000000ff03037208 */ /* 0x000fce0004000000 */
        /* <DEDUP_REMOVED lines=10> */
.L_x_7716:
        /* <DEDUP_REMOVED lines=13> */
.L_x_7718:
[----:B------:R-:W-:Y:S05]  /*9760*/  BSYNC.RECONVERGENT B3 ;  /* 0x0000000000037941 */ /* 0x000fea0003800200 */
.L_x_7717:
        /* <DEDUP_REMOVED lines=43> */
.L_x_7715:
[----:B------:R-:W-:Y:S05]  /*9a20*/  BSYNC.RECONVERGENT B2 ;  /* 0x0000000000027941 */ /* 0x000fea0003800200 */
.L_x_7714:
[----:B------:R-:W-:Y:S01]  /*9a30*/  ISETP.NE.AND P2, PT, R92, 0x1, PT ;  /* 0x000000015c00780c */ /* 0x000fe20003f45270 */
[----:B------:R-:W-:Y:S01]  /*9a40*/  HADD2.F32 R88, -RZ, R88.H1_H1 ;  /* 0x30000058ff587230 */ /* 0x000fe20000004100 */
[----:B------:R-:W-:Y:S01]  /*9a50*/  I2FP.F32.U32 R21, R8 ;  /* 0x0000000800157245 */ /* 0x000fe20000201000 */
[----:B------:R-:W-:Y:S01]  /*9a60*/  BSSY.RECONVERGENT B2, `(.L_x_7719) ;  /* 0x000004b000027945 */ /* 0x000fe20003800200 */
[----:B------:R-:W-:Y:S02]  /*9a70*/  HFMA2 R111, -RZ, RZ, 0, 1.1920928955078125e-07 ;  /* 0x00000002ff6f7431 */ /* 0x000fe400000001ff */
[----:B------:R-:W-:Y:S01]  /*9a80*/  FMUL.FTZ R88, R88, R151 ;  /* 0x0000009758587220 */ /* 0x000fe20000410000 */
[----:B------:R-:W-:-:S03]  /*9a90*/  FFMA.FTZ R8, R21, R94, 1.1641532182693481445e-10 ;  /* 0x2f00000015087423 */ /* 0x000fc6000001005e */
[----:B------:R-:W-:Y:S02]  /*9aa0*/  FMUL.FTZ R21, R88, R95 ;  /* 0x0000005f58157220 */ /* 0x000fe40000410000 */
        /* <DEDUP_REMOVED lines=13> */
.L_x_7721:
        /* <DEDUP_REMOVED lines=13> */
.L_x_7723:
[----:B------:R-:W-:Y:S05]  /*9c50*/  BSYNC.RECONVERGENT B3 ;  /* 0x0000000000037941 */ /* 0x000fea0003800200 */
.L_x_7722:
        /* <DEDUP_REMOVED lines=43> */
.L_x_7720:
[----:B------:R-:W-:Y:S05]  /*9f10*/  BSYNC.RECONVERGENT B2 ;  /* 0x0000000000027941 */ /* 0x000fea0003800200 */
.L_x_7719:
[----:B------:R-:W-:Y:S01]  /*9f20*/  ISETP.NE.AND P3, PT, R111, 0x1, PT ;  /* 0x000000016f00780c */ /* 0x000fe20003f65270 */
[----:B------:R-:W-:Y:S01]  /*9f30*/  HADD2.F32 R88, -RZ, R89.H0_H0 ;  /* 0x20000059ff587230 */ /* 0x000fe20000004100 */
[----:B------:R-:W-:Y:S01]  /*9f40*/  I2FP.F32.U32 R93, R8 ;  /* 0x00000008005d7245 */ /* 0x000fe20000201000 */
[----:B------:R-:W-:Y:S01]  /*9f50*/  BSSY.RECONVERGENT B2, `(.L_x_7724) ;  /* 0x000004b000027945 */ /* 0x000fe20003800200 */
[----:B------:R-:W-:Y:S02]  /*9f60*/  IMAD.MOV.U32 R92, RZ, RZ, 0x2 ;  /* 0x00000002ff5c7424 */ /* 0x000fe400078e00ff */
[----:B------:R-:W-:Y:S01]  /*9f70*/  FMUL.FTZ R88, R88, R151 ;  /* 0x0000009758587220 */ /* 0x000fe20000410000 */
[----:B------:R-:W-:-:S03]  /*9f80*/  FFMA.FTZ R8, R93, R94, 1.1641532182693481445e-10 ;  /* 0x2f0000005d087423 */ /* 0x000fc6000001005e */
[----:B------:R-:W-:Y:S02]  /*9f90*/  FMUL.FTZ R88, R88, R95 ;  /* 0x0000005f58587220 */ /* 0x000fe40000410000 */
        /* <DEDUP_REMOVED lines=13> */
.L_x_7726:
        /* <DEDUP_REMOVED lines=13> */
.L_x_7728:
[----:B------:R-:W-:Y:S05]  /*a140*/  BSYNC.RECONVERGENT B3 ;  /* 0x0000000000037941 */ /* 0x000fea0003800200 */
.L_x_7727:
        /* <DEDUP_REMOVED lines=43> */
.L_x_7725:
[----:B------:R-:W-:Y:S05]  /*a400*/  BSYNC.RECONVERGENT B2 ;  /* 0x0000000000027941 */ /* 0x000fea0003800200 */
.L_x_7724:
[----:B------:R-:W-:Y:S01]  /*a410*/  I2FP.F32.U32 R93, R8 ;  /* 0x00000008005d7245 */ /* 0x000fe20000201000 */
[----:B------:R-:W-:Y:S01]  /*a420*/  HADD2.F32 R88, -RZ, R89.H1_H1 ;  /* 0x30000059ff587230 */ /* 0x000fe20000004100 */
[----:B------:R-:W-:Y:S01]  /*a430*/  ISETP.NE.AND P3, PT, R92, 0x1, PT ;  /* 0x000000015c00780c */ /* 0x000fe20003f65270 */
[----:B------:R-:W-:Y:S02]  /*a440*/  BSSY.RECONVERGENT B2, `(.L_x_7729) ;  /* 0x000004b000027945 */ /* 0x000fe40003800200 */
[----:B------:R-:W-:Y:S01]  /*a450*/  FFMA.FTZ R8, R93, R94, 1.1641532182693481445e-10 ;  /* 0x2f0000005d087423 */ /* 0x000fe2000001005e */
[----:B------:R-:W-:Y:S01]  /*a460*/  FMUL.FTZ R88, R88, R151 ;  /* 0x0000009758587220 */ /* 0x000fe20000410000 */
[----:B------:R-:W-:-:S03]  /*a470*/  IMAD.MOV.U32 R93, RZ, RZ, 0x2 ;  /* 0x00000002ff5d7424 */ /* 0x000fc600078e00ff */
        /* <DEDUP_REMOVED lines=14> */
.L_x_7731:
        /* <DEDUP_REMOVED lines=13> */
.L_x_7733:
[----:B------:R-:W-:Y:S05]  /*a630*/  BSYNC.RECONVERGENT B3 ;  /* 0x0000000000037941 */ /* 0x000fea0003800200 */
.L_x_7732:
        /* <DEDUP_REMOVED lines=43> */
.L_x_7730:
[----:B------:R-:W-:Y:S05]  /*a8f0*/  BSYNC.RECONVERGENT B2 ;  /* 0x0000000000027941 */ /* 0x000fea0003800200 */
.L_x_7729:
        /* <DEDUP_REMOVED lines=21> */
.L_x_7736:
        /* <DEDUP_REMOVED lines=13> */
.L_x_7738:
[----:B------:R-:W-:Y:S05]  /*ab20*/  BSYNC.RECONVERGENT B3 ;  /* 0x0000000000037941 */ /* 0x000fea0003800200 */
.L_x_7737:
        /* <DEDUP_REMOVED lines=43> */
.L_x_7735:
[----:B------:R-:W-:Y:S05]  /*ade0*/  BSYNC.RECONVERGENT B2 ;  /* 0x0000000000027941 */ /* 0x000fea0003800200 */
.L_x_7734:
[----:B------:R-:W-:Y:S01]  /*adf0*/  I2FP.F32.U32 R89, R8 ;  /* 0x0000000800597245 */ /* 0x000fe20000201000 */
[----:B------:R-:W-:Y:S01]  /*ae00*/  HADD2.F32 R90, -RZ, R90.H1_H1 ;  /* 0x3000005aff5a7230 */ /* 0x000fe20000004100 */
[----:B------:R-:W-:Y:S01]  /*ae10*/  ISETP.NE.AND P5, PT, R88, 0x1, PT ;  /* 0x000000015800780c */ /* 0x000fe20003fa5270 */
[----:B------:R-:W-:Y:S02]  /*ae20*/  BSSY.RECONVERGENT B2, `(.L_x_7739) ;  /* 0x000004b000027945 */ /* 0x000fe40003800200 */
        /* <DEDUP_REMOVED lines=17> */
.L_x_7741:
        /* <DEDUP_REMOVED lines=13> */
.L_x_7743:
[----:B------:R-:W-:Y:S05]  /*b010*/  BSYNC.RECONVERGENT B3 ;  /* 0x0000000000037941 */ /* 0x000fea0003800200 */
.L_x_7742:
        /* <DEDUP_REMOVED lines=42> */
[----:B------:R-:W-:-:S07]  /*b2c0*/  IMAD.MOV.U32 R154, RZ, RZ, R88 ;  /* 0x000000ffff9a7224 */ /* 0x000fce00078e0058 */
.L_x_7740:
[----:B------:R-:W-:Y:S05]  /*b2d0*/  BSYNC.RECONVERGENT B2 ;  /* 0x0000000000027941 */ /* 0x000fea0003800200 */
.L_x_7739:
[----:B------:R-:W-:Y:S01]  /*b2e0*/  I2FP.F32.U32 R89, R8 ;  /* 0x0000000800597245 */ /* 0x000fe20000201000 */
[----:B------:R-:W-:Y:S01]  /*b2f0*/  HADD2.F32 R88, -RZ, R91.H0_H0 ;  /* 0x2000005bff587230 */ /* 0x000fe20000004100 */
[----:B------:R-:W-:Y:S01]  /*b300*/  ISETP.NE.AND P6, PT, R90, 0x1, PT ;  /* 0x000000015a00780c */ /* 0x000fe20003fc5270 */
[----:B------:R-:W-:Y:S02]  /*b310*/  BSSY.RECONVERGENT B2, `(.L_x_7744) ;  /* 0x000004d000027945 */ /* 0x000fe40003800200 */
[----:B------:R-:W-:Y:S01]  /*b320*/  FFMA.FTZ R8, R89, R94, 1.1641532182693481445e-10 ;  /* 0x2f00000059087423 */ /* 0x000fe2000001005e */
[----:B------:R-:W-:Y:S01]  /*b330*/  FMUL.FTZ R88, R88, R151 ;  /* 0x0000009758587220 */ /* 0x000fe20000410000 */
[----:B------:R-:W-:-:S03]  /*b340*/  IMAD.MOV.U32 R89, RZ, RZ, R6 ;  /* 0x000000ffff597224 */ /* 0x000fc600078e0006 */
        /* <DEDUP_REMOVED lines=14> */
.L_x_7746:
        /* <DEDUP_REMOVED lines=15> */
.L_x_7748:
[----:B------:R-:W-:Y:S05]  /*b520*/  BSYNC.RECONVERGENT B3 ;  /* 0x0000000000037941 */ /* 0x000fea0003800200 */
.L_x_7747:
        /* <DEDUP_REMOVED lines=40> */
[----:B------:R-:W-:Y:S01]  /*b7b0*/  IMAD.MOV.U32 R8, RZ, RZ, RZ ;  /* 0x000000ffff087224 */ /* 0x000fe200078e00ff */
[----:B------:R-:W-:Y:S01]  /*b7c0*/  MOV R89, R154 ;  /* 0x0000009a00597202 */ /* 0x000fe20000000f00 */
[----:B------:R-:W-:-:S07]  /*b7d0*/  IMAD.MOV.U32 R154, RZ, RZ, R88 ;  /* 0x000000ffff9a7224 */ /* 0x000fce00078e0058 */
.L_x_7745:
[----:B------:R-:W-:Y:S05]  /*b7e0*/  BSYNC.RECONVERGENT B2 ;  /* 0x0000000000027941 */ /* 0x000fea0003800200 */
.L_x_7744:
        /* <DEDUP_REMOVED lines=12> */
.L_x_7708:
        /* <DEDUP_REMOVED lines=21> */
.L_x_7666:
[----:B------:R-:W-:Y:S05]  /*ba00*/  BSYNC.RECONVERGENT B1 ;  /* 0x0000000000017941 */ /* 0x000fea0003800200 */
.L_x_7665:
        /* <DEDUP_REMOVED lines=30> */
.L_x_7754:
        /* <DEDUP_REMOVED lines=13> */
.L_x_7756:
[----:B------:R-:W-:Y:S05]  /*bcc0*/  BSYNC.RECONVERGENT B3 ;  /* 0x0000000000037941 */ /* 0x000fea0003800200 */
.L_x_7755:
        /* <DEDUP_REMOVED lines=42> */
.L_x_7753:
[----:B------:R-:W-:Y:S05]  /*bf70*/  BSYNC.RECONVERGENT B2 ;  /* 0x0000000000027941 */ /* 0x000fea0003800200 */
.L_x_7752:
[----:B------:R-:W0:Y:S01]  /*bf80*/  LDC R153, c[0x0][0x408] ;  /* 0x00010200ff997b82 */ /* 0x000e220000000800 */
[----:B------:R-:W-:Y:S01]  /*bf90*/  HFMA2 R144, -RZ, RZ, 0.1171875, 0 ;  /* 0x2f800000ff907431 */ /* 0x000fe200000001ff */
[----:B------:R-:W-:Y:S01]  /*bfa0*/  I2FP.F32.U32 R113, R2 ;  /* 0x0000000200717245 */ /* 0x000fe20000201000 */
[----:B-----5:R-:W-:Y:S01]  /*bfb0*/  HADD2.F32 R2, -RZ, R88.H0_H0 ;  /* 0x20000058ff027230 */ /* 0x020fe20000004100 */
[----:B------:R-:W-:Y:S01]  /*bfc0*/  ISETP.NE.AND P1, PT, R97, 0x1, PT ;  /* 0x000000016100780c */ /* 0x000fe20003f25270 */
[----:B------:R-:W-:Y:S01]  /*bfd0*/  BSSY.RECONVERGENT B2, `(.L_x_7757) ;  /* 0x0000050000027945 */ /* 0x000fe20003800200 */
[----:B------:R-:W-:Y:S01]  /*bfe0*/  LOP3.LUT R5, R5, 0xfffffffd, RZ, 0xc0, !PT ;  /* 0xfffffffd05057812 */ /* 0x000fe200078ec0ff */
[----:B------:R-:W-:Y:S01]  /*bff0*/  IMAD.MOV.U32 R98, RZ, RZ, 0x2 ;  /* 0x00000002ff627424 */ /* 0x000fe200078e00ff */
[----:B------:R-:W1:Y:S01]  /*c000*/  LDC R150, c[0x0][0x404] ;  /* 0x00010100ff967b82 */ /* 0x000e620000000800 */
[----:B------:R-:W-:Y:S01]  /*c010*/  FMUL.FTZ R2, R2, R151 ;  /* 0x0000009702027220 */ /* 0x000fe20000410000 */
[----:B------:R-:W-:-:S02]  /*c020*/  IMAD.MOV.U32 R8, RZ, RZ, R6 ;  /* 0x000000ffff087224 */ /* 0x000fc400078e0006 */
[----:B------:R-:W-:Y:S01]  /*c030*/  FFMA.FTZ R113, R113, R144, 1.1641532182693481445e-10 ;  /* 0x2f00000071717423 */ /* 0x000fe20000010090 */
[----:B0-----:R-:W-:-:S04]  /*c040*/  FMUL.FTZ R2, R2, R153 ;  /* 0x0000009902027220 */ /* 0x001fc80000410000 */
        /* <DEDUP_REMOVED lines=15> */
.L_x_7759:
        /* <DEDUP_REMOVED lines=13> */
.L_x_7761:
[----:B------:R-:W-:Y:S05]  /*c210*/  BSYNC.RECONVERGENT B3 ;  /* 0x0000000000037941 */ /* 0x000fea0003800200 */
.L_x_7760:
        /* <DEDUP_REMOVED lines=43> */
.L_x_7758:
[----:B------:R-:W-:Y:S05]  /*c4d0*/  BSYNC.RECONVERGENT B2 ;  /* 0x0000000000027941 */ /* 0x000fea0003800200 */
.L_x_7757:
[----:B------:R-:W-:Y:S01]  /*c4e0*/  I2FP.F32.U32 R97, R8 ;  /* 0x0000000800617245 */ /* 0x000fe20000201000 */
[----:B------:R-:W-:Y:S01]  /*c4f0*/  HADD2.F32 R88, -RZ, R88.H1_H1 ;  /* 0x30000058ff587230 */ /* 0x000fe20000004100 */
[----:B------:R-:W-:Y:S01]  /*c500*/  ISETP.NE.AND P1, PT, R98, 0x1, PT ;  /* 0x000000016200780c */ /* 0x000fe20003f25270 */
[----:B------:R-:W-:Y:S01]  /*c510*/  BSSY.RECONVERGENT B2, `(.L_x_7762) ;  /* 0x000004d000027945 */ /* 0x000fe20003800200 */
[----:B------:R-:W-:Y:S02]  /*c520*/  IMAD.MOV.U32 R8, RZ, RZ, R6 ;  /* 0x000000ffff087224 */ /* 0x000fe400078e0006 */
        /* <DEDUP_REMOVED lines=18> */
.L_x_7764:
        /* <DEDUP_REMOVED lines=13> */
.L_x_7766:
[----:B------:R-:W-:Y:S05]  /*c720*/  BSYNC.RECONVERGENT B3 ;  /* 0x0000000000037941 */ /* 0x000fea0003800200 */
.L_x_7765:
        /* <DEDUP_REMOVED lines=43> */
.L_x_7763:
[----:B------:R-:W-:Y:S05]  /*c9e0*/  BSYNC.RECONVERGENT B2 ;  /* 0x0000000000027941 */ /* 0x000fea0003800200 */
.L_x_7762:
        /* <DEDUP_REMOVED lines=23> */
.L_x_7769:
        /* <DEDUP_REMOVED lines=13> */
.L_x_7771:
[----:B------:R-:W-:Y:S05]  /*cc30*/  BSYNC.RECONVERGENT B3 ;  /* 0x0000000000037941 */ /* 0x000fea0003800200 */
.L_x_7770:
        /* <DEDUP_REMOVED lines=43> */
.L_x_7768:
[----:B------:R-:W-:Y:S05]  /*cef0*/  BSYNC.RECONVERGENT B2 ;  /* 0x0000000000027941 */ /* 0x000fea0003800200 */
.L_x_7767:
        /* <DEDUP_REMOVED lines=23> */
.L_x_7774:
        /* <DEDUP_REMOVED lines=13> */
.L_x_7776:
[----:B------:R-:W-:Y:S05]  /*d140*/  BSYNC.RECONVERGENT B3 ;  /* 0x0000000000037941 */ /* 0x000fea0003800200 */
.L_x_7775:
        /* <DEDUP_REMOVED lines=41> */
[----:B------:R-:W-:Y:S02]  /*d3e0*/  IMAD.MOV.U32 R154, RZ, RZ, R88 ;  /* 0x000000ffff9a7224 */ /* 0x000fe400078e0058 */
[----:B------:R-:W-:-:S07]  /*d3f0*/  IMAD.MOV.U32 R88, RZ, RZ, RZ ;  /* 0x000000ffff587224 */ /* 0x000fce00078e00ff */
.L_x_7773:
[----:B------:R-:W-:Y:S05]  /*d400*/  BSYNC.RECONVERGENT B2 ;  /* 0x0000000000027941 */ /* 0x000fea0003800200 */
.L_x_7772:
        /* <DEDUP_REMOVED lines=23> */
.L_x_7779:
        /* <DEDUP_REMOVED lines=13> */
.L_x_7781:
[----:B------:R-:W-:Y:S05]  /*d650*/  BSYNC.RECONVERGENT B3 ;  /* 0x0000000000037941 */ /* 0x000fea0003800200 */
.L_x_7780:
        /* <DEDUP_REMOVED lines=43> */
.L_x_7778:
[----:B------:R-:W-:Y:S05]  /*d910*/  BSYNC.RECONVERGENT B2 ;  /* 0x0000000000027941 */ /* 0x000fea0003800200 */
.L_x_7777:
[----:B------:R-:W-:Y:S01]  /*d920*/  I2FP.F32.U32 R89, R8 ;  /* 0x0000000800597245 */ /* 0x000fe20000201000 */
[----:B------:R-:W-:Y:S01]  /*d930*/  HADD2.F32 R90, -RZ, R90.H1_H1 ;  /* 0x3000005aff5a7230 */ /* 0x000fe20000004100 */
[----:B------:R-:W-:Y:S01]  /*d940*/  ISETP.NE.AND P5, PT, R92, 0x1, PT ;  /* 0x000000015c00780c */ /* 0x000fe20003fa5270 */
[----:B------:R-:W-:Y:S01]  /*d950*/  HADD2.F32 R93, -RZ, R94.H1_H1 ;  /* 0x3000005eff5d7230 */ /* 0x000fe20000004100 */
[----:B------:R-:W-:Y:S01]  /*d960*/  BSSY.RECONVERGENT B2, `(.L_x_7782) ;  /* 0x000004c000027945 */ /* 0x000fe20003800200 */
        /* <DEDUP_REMOVED lines=18> */
.L_x_7784:
        /* <DEDUP_REMOVED lines=13> */
.L_x_7786:
[----:B------:R-:W-:Y:S05]  /*db60*/  BSYNC.RECONVERGENT B3 ;  /* 0x0000000000037941 */ /* 0x000fea0003800200 */
.L_x_7785:
        /* <DEDUP_REMOVED lines=43> */
.L_x_7783:
[----:B------:R-:W-:Y:S05]  /*de20*/  BSYNC.RECONVERGENT B2 ;  /* 0x0000000000027941 */ /* 0x000fea0003800200 */
.L_x_7782:
        /* <DEDUP_REMOVED lines=8> */
[----:B------:R-:W-:Y:S01]  /*deb0*/  FSETP.GTU.FTZ.AND P5, PT, R89, R150, PT ;  /* 0x000000965900720b */ /* 0x000fe20003fbc000 */
[----:B------:R-:W-:-:S03]  /*dec0*/  IMAD.MOV.U32 R89, RZ, RZ, R6 ;  /* 0x000000ffff597224 */ /* 0x000fc600078e0006 */
        /* <DEDUP_REMOVED lines=13> */
.L_x_7789:
        /* <DEDUP_REMOVED lines=15> */
.L_x_7791:
[----:B------:R-:W-:Y:S05]  /*e090*/  BSYNC.RECONVERGENT B3 ;  /* 0x0000000000037941 */ /* 0x000fea0003800200 */
.L_x_7790:
        /* <DEDUP_REMOVED lines=43> */
.L_x_7788:
[----:B------:R-:W-:Y:S05]  /*e350*/  BSYNC.RECONVERGENT B2 ;  /* 0x0000000000027941 */ /* 0x000fea0003800200 */
.L_x_7787:
        /* <DEDUP_REMOVED lines=15> */
.L_x_7751:
        /* <DEDUP_REMOVED lines=16> */
.L_x_7795:
        /* <DEDUP_REMOVED lines=13> */
.L_x_7797:
[----:B------:R-:W-:Y:S05]  /*e620*/  BSYNC.RECONVERGENT B3 ;  /* 0x0000000000037941 */ /* 0x000fea0003800200 */
.L_x_7796:
        /* <DEDUP_REMOVED lines=41> */
[----:B------:R-:W-:-:S07]  /*e8c0*/  LOP3.LUT R10, R8, UR32, R155, 0x96, !PT ;  /* 0x00000020080a7c12 */ /* 0x000fce000f8e969b */
.L_x_7794:
[----:B------:R-:W-:Y:S05]  /*e8d0*/  BSYNC.RECONVERGENT B2 ;  /* 0x0000000000027941 */ /* 0x000fea0003800200 */
.L_x_7793:
        /* <DEDUP_REMOVED lines=10> */
[----:B------:R-:W-:Y:S01]  /*e980*/  IMAD.MOV.U32 R98, RZ, RZ, 0x2 ;  /* 0x00000002ff627424 */ /* 0x000fe200078e00ff */
[----:B------:R-:W-:-:S02]  /*e990*/  MOV R8, R6 ;  /* 0x0000000600087202 */ /* 0x000fc40000000f00 */
        /* <DEDUP_REMOVED lines=14> */
.L_x_7800:
        /* <DEDUP_REMOVED lines=13> */
.L_x_7802:
[----:B------:R-:W-:Y:S05]  /*eb50*/  BSYNC.RECONVERGENT B3 ;  /* 0x0000000000037941 */ /* 0x000fea0003800200 */
.L_x_7801:
        /* <DEDUP_REMOVED lines=43> */
.L_x_7799:
[----:B------:R-:W-:Y:S05]  /*ee10*/  BSYNC.RECONVERGENT B2 ;  /* 0x0000000000027941 */ /* 0x000fea0003800200 */
.L_x_7798:
        /* <DEDUP_REMOVED lines=21> */
.L_x_7805:
        /* <DEDUP_REMOVED lines=13> */
.L_x_7807:
[----:B------:R-:W-:Y:S05]  /*f040*/  BSYNC.RECONVERGENT B3 ;  /* 0x0000000000037941 */ /* 0x000fea0003800200 */
.L_x_7806:
        /* <DEDUP_REMOVED lines=43> */
.L_x_7804:
[----:B------:R-:W-:Y:S05]  /*f300*/  BSYNC.RECONVERGENT B2 ;  /* 0x0000000000027941 */ /* 0x000fea0003800200 */
.L_x_7803:
        /* <DEDUP_REMOVED lines=21> */
.L_x_7810:
        /* <DEDUP_REMOVED lines=13> */
.L_x_7812:
[----:B------:R-:W-:Y:S05]  /*f530*/  BSYNC.RECONVERGENT B3 ;  /* 0x0000000000037941 */ /* 0x000fea0003800200 */
.L_x_7811:
        /* <DEDUP_REMOVED lines=43> */
.L_x_7809:
[----:B------:R-:W-:Y:S05]  /*f7f0*/  BSYNC.RECONVERGENT B2 ;  /* 0x0000000000027941 */ /* 0x000fea0003800200 */
.L_x_7808:
        /* <DEDUP_REMOVED lines=21> */
.L_x_7815:
        /* <DEDUP_REMOVED lines=13> */
.L_x_7817:
[----:B------:R-:W-:Y:S05]  /*fa20*/  BSYNC.RECONVERGENT B3 ;  /* 0x0000000000037941 */ /* 0x000fea0003800200 */
.L_x_7816:
        /* <DEDUP_REMOVED lines=40> */
[----:B------:R-:W-:Y:S01]  /*fcb0*/  IMAD.MOV.U32 R8, RZ, RZ, R154 ;  /* 0x000000ffff087224 */ /* 0x000fe200078e009a */
[----:B------:R-:W-:Y:S01]  /*fcc0*/  MOV R154, R88 ;  /* 0x00000058009a7202 */ /* 0x000fe20000000f00 */
[----:B------:R-:W-:-:S07]  /*fcd0*/  IMAD.MOV.U32 R88, RZ, RZ, RZ ;  /* 0x000000ffff587224 */ /* 0x000fce00078e00ff */
.L_x_7814:
[----:B------:R-:W-:Y:S05]  /*fce0*/  BSYNC.RECONVERGENT B2 ;  /* 0x0000000000027941 */ /* 0x000fea0003800200 */
.L_x_7813:
        /* <DEDUP_REMOVED lines=21> */
.L_x_7820:
        /* <DEDUP_REMOVED lines=13> */
.L_x_7822:
[----:B------:R-:W-:Y:S05]  /*ff10*/  BSYNC.RECONVERGENT B3 ;  /* 0x0000000000037941 */ /* 0x000fea0003800200 */
.L_x_7821:
        /* <DEDUP_REMOVED lines=39> */
[----:B------:R-:W-:Y:S01]  /*10190*/  HFMA2 R92, -RZ, RZ, 0, 0 ;  /* 0x00000000ff5c7431 */ /* 0x000fe200000001ff */
[----:B------:R-:W-:Y:S02]  /*101a0*/  LOP3.LUT R10, R8, UR32, R89, 0x96, !PT ;  /* 0x00000020080a7c12 */ /* 0x000fe4000f8e9659 */
[----:B------:R-:W-:Y:S01]  /*101b0*/  MOV R8, R154 ;  /* 0x0000009a00087202 */ /* 0x000fe20000000f00 */
[----:B------:R-:W-:-:S07]  /*101c0*/  IMAD.MOV.U32 R154, RZ, RZ, R88 ;  /* 0x000000ffff9a7224 */ /* 0x000fce00078e0058 */
.L_x_7819:
[----:B------:R-:W-:Y:S05]  /*101d0*/  BSYNC.RECONVERGENT B2 ;  /* 0x0000000000027941 */ /* 0x000fea0003800200 */
.L_x_7818:
[----:B------:R-:W-:Y:S01]  /*101e0*/  I2FP.F32.U32 R89, R8 ;  /* 0x0000000800597245 */ /* 0x000fe20000201000 */
[----:B------:R-:W-:Y:S01]  /*101f0*/  HADD2.F32 R90, -RZ, R90.H1_H1 ;  /* 0x3000005aff5a7230 */ /* 0x000fe20000004100 */
[----:B------:R-:W-:Y:S01]  /*10200*/  ISETP.NE.AND P5, PT, R92, 0x1, PT ;  /* 0x000000015c00780c */ /* 0x000fe20003fa5270 */
[----:B------:R-:W-:Y:S01]  /*10210*/  BSSY.RECONVERGENT B2, `(.L_x_7823) ;  /* 0x000004b000027945 */ /* 0x000fe20003800200 */
[----:B------:R-:W-:Y:S02]  /*10220*/  IMAD.MOV.U32 R88, RZ, RZ, 0x2 ;  /* 0x00000002ff587424 */ /* 0x000fe400078e00ff */
[----:B------:R-:W-:Y:S01]  /*10230*/  FFMA.FTZ R89, R89, R94, 1.1641532182693481445e-10 ;  /* 0x2f00000059597423 */ /* 0x000fe2000001005e */
[----:B------:R-:W-:Y:S01]  /*10240*/  FMUL.FTZ R90, R90, R151 ;  /* 0x000000975a5a7220 */ /* 0x000fe20000410000 */
[----:B------:R-:W-:-:S03]  /*10250*/  MOV R8, R6 ;  /* 0x0000000600087202 */ /* 0x000fc60000000f00 */
[----:B------:R-:W-:Y:S01]  /*10260*/  FMUL.FTZ R90, R90, R95 ;  /* 0x0000005f5a5a7220 */ /* 0x000fe20000410000 */
[----:B------:R-:W-:-:S04]  /*10270*/  FSETP.GTU.FTZ.AND P4, PT, R89, R144, PT ;  /* 0x000000905900720b */ /* 0x000fc80003f9c000 */
        /* <DEDUP_REMOVED lines=11> */
.L_x_7825:
        /* <DEDUP_REMOVED lines=13> */
.L_x_7827:
[----:B------:R-:W-:Y:S05]  /*10400*/  BSYNC.RECONVERGENT B3 ;  /* 0x0000000000037941 */ /* 0x000fea0003800200 */
.L_x_7826:
        /* <DEDUP_REMOVED lines=40> */
[----:B------:R-:W-:Y:S01]  /*10690*/  IMAD.MOV.U32 R8, RZ, RZ, R154 ;  /* 0x000000ffff087224 */ /* 0x000fe200078e009a */
[----:B------:R-:W-:Y:S01]  /*106a0*/  MOV R154, R88 ;  /* 0x00000058009a7202 */ /* 0x000fe20000000f00 */
[----:B------:R-:W-:-:S07]  /*106b0*/  IMAD.MOV.U32 R88, RZ, RZ, RZ ;  /* 0x000000ffff587224 */ /* 0x000fce00078e00ff */
.L_x_7824:
[----:B------:R-:W-:Y:S05]  /*106c0*/  BSYNC.RECONVERGENT B2 ;  /* 0x0000000000027941 */ /* 0x000fea0003800200 */
.L_x_7823:
        /* <DEDUP_REMOVED lines=21> */
.L_x_7830:
        /* <DEDUP_REMOVED lines=12> */
[----:B------:R-:W-:Y:S02]  /*108e0*/  @P0 IADD3 R10, PT, PT, R7, RZ, RZ ;  /* 0x000000ff070a0210 */ /* 0x000fe40007ffe0ff */
[----:B------:R-:W-:-:S03]  /*108f0*/  ISETP.NE.AND P0, PT, R6, RZ, PT ;  /* 0x000000ff0600720c */ /* 0x000fc60003f05270 */
[----:B------:R-:W-:-:S10]  /*10900*/  @!P6 IMAD.MOV.U32 R7, RZ, RZ, R10 ;  /* 0x000000ffff07e224 */ /* 0x000fd400078e000a */
.L_x_7832:
[----:B------:R-:W-:Y:S05]  /*10910*/  BSYNC.RECONVERGENT B3 ;  /* 0x0000000000037941 */ /* 0x000fea0003800200 */
.L_x_7831:
        /* <DEDUP_REMOVED lines=40> */
[----:B------:R-:W-:Y:S01]  /*10ba0*/  HFMA2 R8, -RZ, RZ, 0, 0 ;  /* 0x00000000ff087431 */ /* 0x000fe200000001ff */
[----:B------:R-:W-:Y:S01]  /*10bb0*/  MOV R89, R154 ;  /* 0x0000009a00597202 */ /* 0x000fe20000000f00 */
[----:B------:R-:W-:-:S07]  /*10bc0*/  IMAD.MOV.U32 R154, RZ, RZ, R88 ;  /* 0x000000ffff9a7224 */ /* 0x000fce00078e0058 */
.L_x_7829:
[----:B------:R-:W-:Y:S05]  /*10bd0*/  BSYNC.RECONVERGENT B2 ;  /* 0x0000000000027941 */ /* 0x000fea0003800200 */
.L_x_7828:
[----:B------:R-:W-:Y:S01]  /*10be0*/  I2FP.F32.U32 R89, R89 ;  /* 0x0000005900597245 */ /* 0x000fe20000201000 */
[----:B------:R-:W-:Y:S01]  /*10bf0*/  HADD2.F32 R88, -RZ, R91.H1_H1 ;  /* 0x3000005bff587230 */ /* 0x000fe20000004100 */
[----:B------:R-:W-:-:S03]  /*10c00*/  F2FP.F16.F32.PACK_AB R90, R130, R114 ;  /* 0x00000072825a723e */ /* 0x000fc600000000ff */
[----:B------:R-:W-:Y:S01]  /*10c10*/  FFMA.FTZ R89, R89, R94, 1.1641532182693481445e-10 ;  /* 0x2f00000059597423 */ /* 0x000fe2000001005e */
[----:B------:R-:W-:-:S04]  /*10c20*/  FMUL.FTZ R88, R88, R151 ;  /* 0x0000009758587220 */ /* 0x000fc80000410000 */
[----:B------:R-:W-:Y:S01]  /*10c30*/  FMUL.FTZ R88, R88, R95 ;  /* 0x0000005f58587220 */ /* 0x000fe20000410000 */
[----:B------:R-:W-:Y:S02]  /*10c40*/  FSETP.GTU.FTZ.AND P6, PT, R89, R144, PT ;  /* 0x000000905900720b */ /* 0x000fe40003fdc000 */
[----:B------:R-:W-:Y:S02]  /*10c50*/  F2FP.F16.F32.PACK_AB R89, R113, R98 ;  /* 0x000000627159723e */ /* 0x000fe400000000ff */
[----:B------:R-:W-:Y:S02]  /*10c60*/  FSEL R144, R88, RZ, !P6 ;  /* 0x000000ff58907208 */ /* 0x000fe40007000000 */
[----:B------:R-:W-:Y:S02]  /*10c70*/  PLOP3.LUT P6, PT, P6, PT, PT, 0x8, 0x80 ;  /* 0x000000000080781c */ /* 0x000fe400037ce170 */
[----:B------:R-:W-:Y:S02]  /*10c80*/  F2FP.F16.F32.PACK_AB R88, R97, R2 ;  /* 0x000000026158723e */ /* 0x000fe400000000ff */
[----:B------:R-:W-:-:S09]  /*10c90*/  F2FP.F16.F32.PACK_AB R91, R144, R131 ;  /* 0x00000083905b723e */ /* 0x000fd200000000ff */
.L_x_7792:
        /* <DEDUP_REMOVED lines=21> */
.L_x_7750:
[----:B------:R-:W-:Y:S05]  /*10df0*/  BSYNC.RECONVERGENT B1 ;  /* 0x0000000000017941 */ /* 0x000fea0003800200 */
.L_x_7749:
        /* <DEDUP_REMOVED lines=30> */
.L_x_7838:
        /* <DEDUP_REMOVED lines=13> */
.L_x_7840:
[----:B------:R-:W-:Y:S05]  /*110b0*/  BSYNC.RECONVERGENT B3 ;  /* 0x0000000000037941 */ /* 0x000fea0003800200 */
.L_x_7839:
        /* <DEDUP_REMOVED lines=42> */
.L_x_7837:
[----:B------:R-:W-:Y:S05]  /*11360*/  BSYNC.RECONVERGENT B2 ;  /* 0x0000000000027941 */ /* 0x000fea0003800200 */
.L_x_7836:
        /* <DEDUP_REMOVED lines=10> */
[----:B------:R-:W-:-:S03]  /*11410*/  FFMA.FTZ R115, R0, R145, 1.1641532182693481445e-10 ;  /* 0x2f00000000737423 */ /* 0x000fc60000010091 */
[----:B0-----:R-:W-:Y:S02]  /*11420*/  FMUL.FTZ R8, R8, R153 ;  /* 0x0000009908087220 */ /* 0x001fe40000410000 */
[----:B-1----:R-:W-:Y:S01]  /*11430*/  FSETP.GTU.FTZ.AND P0, PT, R115, R150, PT ;  /* 0x000000967300720b */ /* 0x002fe20003f1c000 */
[----:B------:R-:W-:-:S03]  /*11440*/  HADD2.F32 R115, -RZ, R92.H0_H0 ;  /* 0x2000005cff737230 */ /* 0x000fc60000004100 */
[----:B------:R-:W-:Y:S02]  /*11450*/  FSEL R0, R8, RZ, !P0 ;  /* 0x000000ff08007208 */ /* 0x000fe40004000000 */
[----:B------:R-:W-:Y:S02]  /*11460*/  PLOP3.LUT P0, PT, P0, PT, PT, 0x8, 0x80 ;  /* 0x000000000080781c */ /* 0x000fe4000070e170 */
[----:B------:R-:W-:Y:S01]  /*11470*/  MOV R8, R6 ;  /* 0x0000000600087202 */ /* 0x000fe20000000f00 */
        /* <DEDUP_REMOVED lines=11> */
.L_x_7843:
        /* <DEDUP_REMOVED lines=13> */
.L_x_7845:
[----:B------:R-:W-:Y:S05]  /*11600*/  BSYNC.RECONVERGENT B3 ;  /* 0x0000000000037941 */ /* 0x000fea0003800200 */
.L_x_7844:
        /* <DEDUP_REMOVED lines=42> */
[----:B------:R-:W-:-:S07]  /*118b0*/  MOV R154, R132 ;  /* 0x00000084009a7202 */ /* 0x000fce0000000f00 */
.L_x_7842:
[----:B------:R-:W-:Y:S05]  /*118c0*/  BSYNC.RECONVERGENT B2 ;  /* 0x0000000000027941 */ /* 0x000fea0003800200 */
.L_x_7841:
[----:B------:R-:W-:Y:S01]  /*118d0*/  I2FP.F32.U32 R8, R8 ;  /* 0x0000000800087245 */ /* 0x000fe20000201000 */
[----:B------:R-:W-:Y:S01]  /*118e0*/  HADD2.F32 R88, -RZ, R88.H1_H1 ;  /* 0x30000058ff587230 */ /* 0x000fe20000004100 */
[----:B------:R-:W-:Y:S01]  /*118f0*/  ISETP.NE.AND P1, PT, R100, 0x1, PT ;  /* 0x000000016400780c */ /* 0x000fe20003f25270 */
[----:B------:R-:W-:Y:S02]  /*11900*/  BSSY.RECONVERGENT B2, `(.L_x_7846) ;  /* 0x000004d000027945 */ /* 0x000fe40003800200 */
[----:B------:R-:W-:Y:S01]  /*11910*/  FFMA.FTZ R99, R8, R145, 1.1641532182693481445e-10 ;  /* 0x2f00000008637423 */ /* 0x000fe20000010091 */
[----:B------:R-:W-:Y:S01]  /*11920*/  FMUL.FTZ R88, R88, R151 ;  /* 0x0000009758587220 */ /* 0x000fe20000410000 */
[----:B------:R-:W-:-:S03]  /*11930*/  IMAD.MOV.U32 R8, RZ, RZ, R6 ;  /* 0x000000ffff087224 */ /* 0x000fc600078e0006 */
[----:B------:R-:W-:Y:S01]  /*11940*/  FMUL.FTZ R88, R88, R153 ;  /* 0x0000009958587220 */ /* 0x000fe20000410000 */
[----:B------:R-:W-:Y:S01]  /*11950*/  FSETP.GTU.FTZ.AND P0, PT, R99, R150, PT ;  /* 0x000000966300720b */ /* 0x000fe20003f1c000 */
[----:B------:R-:W-:Y:S02]  /*11960*/  HADD2.F32 R99, -RZ, R92.H1_H1 ;  /* 0x3000005cff637230 */ /* 0x000fe40000004100 */
[----:B------:R-:W-:Y:S01]  /*11970*/  HFMA2 R92, -RZ, RZ, 0, 1.1920928955078125e-07 ;  /* 0x00000002ff5c7431 */ /* 0x000fe200000001ff */
        /* <DEDUP_REMOVED lines=12> */
.L_x_7848:
        /* <DEDUP_REMOVED lines=13> */
.L_x_7850:
[----:B------:R-:W-:Y:S05]  /*11b10*/  BSYNC.RECONVERGENT B3 ;  /* 0x0000000000037941 */ /* 0x000fea0003800200 */
.L_x_7849:
        /* <DEDUP_REMOVED lines=43> */
.L_x_7847:
[----:B------:R-:W-:Y:S05]  /*11dd0*/  BSYNC.RECONVERGENT B2 ;  /* 0x0000000000027941 */ /* 0x000fea0003800200 */
.L_x_7846:
[----:B------:R-:W-:Y:S01]  /*11de0*/  I2FP.F32.U32 R8, R8 ;  /* 0x0000000800087245 */ /* 0x000fe20000201000 */
[----:B------:R-:W-:Y:S01]  /*11df0*/  HADD2.F32 R88, -RZ, R89.H0_H0 ;  /* 0x20000059ff587230 */ /* 0x000fe20000004100 */
[----:B------:R-:W-:Y:S01]  /*11e00*/  ISETP.NE.AND P2, PT, R92, 0x1, PT ;  /* 0x000000015c00780c */ /* 0x000fe20003f45270 */
[----:B------:R-:W-:Y:S01]  /*11e10*/  BSSY.RECONVERGENT B2, `(.L_x_7851) ;  /* 0x000004d000027945 */ /* 0x000fe20003800200 */
[----:B------:R-:W-:Y:S02]  /*11e20*/  IMAD.MOV.U32 R116, RZ, RZ, 0x2 ;  /* 0x00000002ff747424 */ /* 0x000fe400078e00ff */
        /* <DEDUP_REMOVED lines=18> */
.L_x_7853:
        /* <DEDUP_REMOVED lines=13> */
.L_x_7855:
[----:B------:R-:W-:Y:S05]  /*12020*/  BSYNC.RECONVERGENT B3 ;  /* 0x0000000000037941 */ /* 0x000fea0003800200 */
.L_x_7854:
        /* <DEDUP_REMOVED lines=42> */
[----:B------:R-:W-:-:S07]  /*122d0*/  MOV R154, R132 ;  /* 0x00000084009a7202 */ /* 0x000fce0000000f00 */
.L_x_7852:
[----:B------:R-:W-:Y:S05]  /*122e0*/  BSYNC.RECONVERGENT B2 ;  /* 0x0000000000027941 */ /* 0x000fea0003800200 */
.L_x_7851:
        /* <DEDUP_REMOVED lines=23> */
.L_x_7858:
        /* <DEDUP_REMOVED lines=13> */
.L_x_7860:
[----:B------:R-:W-:Y:S05]  /*12530*/  BSYNC.RECONVERGENT B3 ;  /* 0x0000000000037941 */ /* 0x000fea0003800200 */
.L_x_7859:
        /* <DEDUP_REMOVED lines=43> */
.L_x_7857:
[----:B------:R-:W-:Y:S05]  /*127f0*/  BSYNC.RECONVERGENT B2 ;  /* 0x0000000000027941 */ /* 0x000fea0003800200 */
.L_x_7856:
        /* <DEDUP_REMOVED lines=23> */
.L_x_7863:
        /* <DEDUP_REMOVED lines=13> */
.L_x_7865:
[----:B------:R-:W-:Y:S05]  /*12a40*/  BSYNC.RECONVERGENT B3 ;  /* 0x0000000000037941 */ /* 0x000fea0003800200 */
.L_x_7864:
        /* <DEDUP_REMOVED lines=43> */
.L_x_7862:
[----:B------:R-:W-:Y:S05]  /*12d00*/  BSYNC.RECONVERGENT B2 ;  /* 0x0000000000027941 */ /* 0x000fea0003800200 */
.L_x_7861:
        /* <DEDUP_REMOVED lines=23> */
.L_x_7868:
        /* <DEDUP_REMOVED lines=13> */
.L_x_7870:
[----:B------:R-:W-:Y:S05]  /*12f50*/  BSYNC.RECONVERGENT B3 ;  /* 0x0000000000037941 */ /* 0x000fea0003800200 */
.L_x_7869:
        /* <DEDUP_REMOVED lines=43> */
.L_x_7867:
[----:B------:R-:W-:Y:S05]  /*13210*/  BSYNC.RECONVERGENT B2 ;  /* 0x0000000000027941 */ /* 0x000fea0003800200 */
.L_x_7866:
[----:B------:R-:W-:Y:S01]  /*13220*/  I2FP.F32.U32 R8, R8 ;  /* 0x0000000800087245 */ /* 0x000fe20000201000 */
[----:B------:R-:W-:Y:S01]  /*13230*/  HADD2.F32 R88, -RZ, R91.H0_H0 ;  /* 0x2000005bff587230 */ /* 0x000fe20000004100 */
[----:B------:R-:W-:Y:S01]  /*13240*/  ISETP.NE.AND P6, PT, R90, 0x1, PT ;  /* 0x000000015a00780c */ /* 0x000fe20003fc5270 */
[----:B------:R-:W-:Y:S01]  /*13250*/  HADD2.F32 R133, -RZ, R95.H0_H0 ;  /* 0x2000005fff857230 */ /* 0x000fe20000004100 */
[----:B------:R-:W-:Y:S01]  /*13260*/  BSSY.RECONVERGENT B2, `(.L_x_7871) ;  /* 0x000004e000027945 */ /* 0x000fe20003800200 */
[----:B------:R-:W-:Y:S01]  /*13270*/  FFMA.FTZ R89, R8, R145, 1.1641532182693481445e-10 ;  /* 0x2f00000008597423 */ /* 0x000fe20000010091 */
[----:B------:R-:W-:Y:S01]  /*13280*/  FMUL.FTZ R88, R88, R151 ;  /* 0x0000009758587220 */ /* 0x000fe20000410000 */
[----:B------:R-:W-:-:S03]  /*13290*/  IMAD.MOV.U32 R8, RZ, RZ, 0x2 ;  /* 0x00000002ff087424 */ /* 0x000fc600078e00ff */
[----:B------:R-:W-:Y:S01]  /*132a0*/  FMUL.FTZ R88, R88, R153 ;  /* 0x0000009958587220 */ /* 0x000fe20000410000 */
[----:B------:R-:W-:Y:S02]  /*132b0*/  FSETP.GTU.FTZ.AND P5, PT, R89, R150, PT ;  /* 0x000000965900720b */ /* 0x000fe40003fbc000 */
        /* <DEDUP_REMOVED lines=13> */
.L_x_7873:
        /* <DEDUP_REMOVED lines=15> */
.L_x_7875:
[----:B------:R-:W-:Y:S05]  /*13480*/  BSYNC.RECONVERGENT B3 ;  /* 0x0000000000037941 */ /* 0x000fea0003800200 */
.L_x_7874:
        /* <DEDUP_REMOVED lines=43> */
.L_x_7872:
[----:B------:R-:W-:Y:S05]  /*13740*/  BSYNC.RECONVERGENT B2 ;  /* 0x0000000000027941 */ /* 0x000fea0003800200 */
.L_x_7871:
        /* <DEDUP_REMOVED lines=15> */
.L_x_7835:
        /* <DEDUP_REMOVED lines=16> */
.L_x_7879:
        /* <DEDUP_REMOVED lines=13> */
.L_x_7881:
[----:B------:R-:W-:Y:S05]  /*13a10*/  BSYNC.RECONVERGENT B3 ;  /* 0x0000000000037941 */ /* 0x000fea0003800200 */
.L_x_7880:
        /* <DEDUP_REMOVED lines=41> */
[----:B------:R-:W-:-:S07]  /*13cb0*/  LOP3.LUT R10, R8, UR32, R155, 0x96, !PT ;  /* 0x00000020080a7c12 */ /* 0x000fce000f8e969b */
.L_x_7878:
[----:B------:R-:W-:Y:S05]  /*13cc0*/  BSYNC.RECONVERGENT B2 ;  /* 0x0000000000027941 */ /* 0x000fea0003800200 */
.L_x_7877:
        /* <DEDUP_REMOVED lines=10> */
[----:B------:R-:W-:Y:S01]  /*13d70*/  HFMA2 R100, -RZ, RZ, 0, 1.1920928955078125e-07 ;  /* 0x00000002ff647431 */ /* 0x000fe200000001ff */
[----:B0-----:R-:W-:-:S04]  /*13d80*/  FSETP.GTU.FTZ.AND P0, PT, R0, R145, PT ;  /* 0x000000910000720b */ /* 0x001fc80003f1c000 */
[----:B------:R-:W-:Y:S01]  /*13d90*/  PLOP3.LUT P2, PT, P0, PT, PT, 0x8, 0x80 ;  /* 0x000000000080781c */ /* 0x000fe2000074e170 */
[----:B-1----:R-:W-:Y:S01]  /*13da0*/  FMUL.FTZ R0, R8, R95 ;  /* 0x0000005f08007220 */ /* 0x002fe20000410000 */
[----:B------:R-:W-:-:S04]  /*13db0*/  IMAD.MOV.U32 R8, RZ, RZ, R6 ;  /* 0x000000ffff087224 */ /* 0x000fc800078e0006 */
        /* <DEDUP_REMOVED lines=11> */
.L_x_7884:
        /* <DEDUP_REMOVED lines=13> */
.L_x_7886:
[----:B------:R-:W-:Y:S05]  /*13f40*/  BSYNC.RECONVERGENT B3 ;  /* 0x0000000000037941 */ /* 0x000fea0003800200 */
.L_x_7885:
        /* <DEDUP_REMOVED lines=43> */
.L_x_7883:
[----:B------:R-:W-:Y:S05]  /*14200*/  BSYNC.RECONVERGENT B2 ;  /* 0x0000000000027941 */ /* 0x000fea0003800200 */
.L_x_7882:
        /* <DEDUP_REMOVED lines=21> */
.L_x_7889:
        /* <DEDUP_REMOVED lines=13> */
.L_x_7891:
[----:B------:R-:W-:Y:S05]  /*14430*/  BSYNC.RECONVERGENT B3 ;  /* 0x0000000000037941 */ /* 0x000fea0003800200 */
.L_x_7890:
        /* <DEDUP_REMOVED lines=43> */
.L_x_7888:
[----:B------:R-:W-:Y:S05]  /*146f0*/  BSYNC.RECONVERGENT B2 ;  /* 0x0000000000027941 */ /* 0x000fea0003800200 */
.L_x_7887:
        /* <DEDUP_REMOVED lines=21> */
.L_x_7894:
        /* <DEDUP_REMOVED lines=13> */
.L_x_7896:
[----:B------:R-:W-:Y:S05]  /*14920*/  BSYNC.RECONVERGENT B3 ;  /* 0x0000000000037941 */ /* 0x000fea0003800200 */
.L_x_7895:
        /* <DEDUP_REMOVED lines=43> */
.L_x_7893:
[----:B------:R-:W-:Y:S05]  /*14be0*/  BSYNC.RECONVERGENT B2 ;  /* 0x0000000000027941 */ /* 0x000fea0003800200 */
.L_x_7892:
        /* <DEDUP_REMOVED lines=21> */
.L_x_7899:
        /* <DEDUP_REMOVED lines=13> */
.L_x_7901:
[----:B------:R-:W-:Y:S05]  /*14e10*/  BSYNC.RECONVERGENT B3 ;  /* 0x0000000000037941 */ /* 0x000fea0003800200 */
.L_x_7900:
        /* <DEDUP_REMOVED lines=38> */
[----:B------:R-:W-:-:S03]  /*15080*/  MOV R6, R92 ;  /* 0x0000005c00067202 */ /* 0x000fc60000000f00 */
[----:B------:R-:W-:Y:S01]  /*15090*/  IMAD.MOV.U32 R92, RZ, RZ, RZ ;  /* 0x000000ffff5c7224 */ /* 0x000fe200078e00ff */
[----:B------:R-:W-:Y:S01]  /*150a0*/  LOP3.LUT R10, R8, UR32, R89, 0x96, !PT ;  /* 0x00000020080a7c12 */ /* 0x000fe2000f8e9659 */
[----:B------:R-:W-:Y:S01]  /*150b0*/  IMAD.MOV.U32 R8, RZ, RZ, R154 ;  /* 0x000000ffff087224 */ /* 0x000fe200078e009a */
[----:B------:R-:W-:-:S07]  /*150c0*/  MOV R154, R88 ;  /* 0x00000058009a7202 */ /* 0x000fce0000000f00 */
.L_x_7898:
[----:B------:R-:W-:Y:S05]  /*150d0*/  BSYNC.RECONVERGENT B2 ;  /* 0x0000000000027941 */ /* 0x000fea0003800200 */
.L_x_7897:
        /* <DEDUP_REMOVED lines=21> */
.L_x_7904:
        /* <DEDUP_REMOVED lines=13> */
.L_x_7906:
[----:B------:R-:W-:Y:S05]  /*15300*/  BSYNC.RECONVERGENT B3 ;  /* 0x0000000000037941 */ /* 0x000fea0003800200 */
.L_x_7905:
        /* <DEDUP_REMOVED lines=42> */
[----:B------:R-:W-:-:S07]  /*155b0*/  HFMA2 R88, -RZ, RZ, 0, 0 ;  /* 0x00000000ff587431 */ /* 0x000fce00000001ff */
.L_x_7903:
[----:B------:R-:W-:Y:S05]  /*155c0*/  BSYNC.RECONVERGENT B2 ;  /* 0x0000000000027941 */ /* 0x000fea0003800200 */
.L_x_7902:
        /* <DEDUP_REMOVED lines=21> */
.L_x_7909:
        /* <DEDUP_REMOVED lines=13> */
.L_x_7911:
[----:B------:R-:W-:Y:S05]  /*157f0*/  BSYNC.RECONVERGENT B3 ;  /* 0x0000000000037941 */ /* 0x000fea0003800200 */
.L_x_7910:
        /* <DEDUP_REMOVED lines=43> */
.L_x_7908:
[----:B------:R-:W-:Y:S05]  /*15ab0*/  BSYNC.RECONVERGENT B2 ;  /* 0x0000000000027941 */ /* 0x000fea0003800200 */
.L_x_7907:
        /* <DEDUP_REMOVED lines=21> */
.L_x_7914:
        /* <DEDUP_REMOVED lines=15> */
.L_x_7916:
[----:B------:R-:W-:Y:S05]  /*15d00*/  BSYNC.RECONVERGENT B3 ;  /* 0x0000000000037941 */ /* 0x000fea0003800200 */
.L_x_7915:
        /* <DEDUP_REMOVED lines=43> */
.L_x_7913:
[----:B------:R-:W-:Y:S05]  /*15fc0*/  BSYNC.RECONVERGENT B2 ;  /* 0x0000000000027941 */ /* 0x000fea0003800200 */
.L_x_7912:
        /* <DEDUP_REMOVED lines=12> */
.L_x_7876:
        /* <DEDUP_REMOVED lines=21> */
.L_x_7834:
[----:B------:R-:W-:Y:S05]  /*161e0*/  BSYNC.RECONVERGENT B1 ;  /* 0x0000000000017941 */ /* 0x000fea0003800200 */
.L_x_7833:
        /* <DEDUP_REMOVED lines=30> */
.L_x_7922:
        /* <DEDUP_REMOVED lines=13> */
.L_x_7924:
[----:B------:R-:W-:Y:S05]  /*164a0*/  BSYNC.RECONVERGENT B3 ;  /* 0x0000000000037941 */ /* 0x000fea0003800200 */
.L_x_7923:
        /* <DEDUP_REMOVED lines=42> */
.L_x_7921:
[----:B------:R-:W-:Y:S05]  /*16750*/  BSYNC.RECONVERGENT B2 ;  /* 0x0000000000027941 */ /* 0x000fea0003800200 */
.L_x_7920:
        /* <DEDUP_REMOVED lines=28> */
.L_x_7927:
        /* <DEDUP_REMOVED lines=13> */
.L_x_7929:
[----:B------:R-:W-:Y:S05]  /*169f0*/  BSYNC.RECONVERGENT B3 ;  /* 0x0000000000037941 */ /* 0x000fea0003800200 */
.L_x_7928:
        /* <DEDUP_REMOVED lines=43> */
.L_x_7926:
[----:B------:R-:W-:Y:S05]  /*16cb0*/  BSYNC.RECONVERGENT B2 ;  /* 0x0000000000027941 */ /* 0x000fea0003800200 */
.L_x_7925:
        /* <DEDUP_REMOVED lines=23> */
.L_x_7932:
        /* <DEDUP_REMOVED lines=13> */
.L_x_7934:
[----:B------:R-:W-:Y:S05]  /*16f00*/  BSYNC.RECONVERGENT B3 ;  /* 0x0000000000037941 */ /* 0x000fea0003800200 */
.L_x_7933:
        /* <DEDUP_REMOVED lines=43> */
.L_x_7931:
[----:B------:R-:W-:Y:S05]  /*171c0*/  BSYNC.RECONVERGENT B2 ;  /* 0x0000000000027941 */ /* 0x000fea0003800200 */
.L_x_7930:
        /* <DEDUP_REMOVED lines=23> */
.L_x_7937:
        /* <DEDUP_REMOVED lines=13> */
.L_x_7939:
[----:B------:R-:W-:Y:S05]  /*17410*/  BSYNC.RECONVERGENT B3 ;  /* 0x0000000000037941 */ /* 0x000fea0003800200 */
.L_x_7938:
        /* <DEDUP_REMOVED lines=43> */
.L_x_7936:
[----:B------:R-:W-:Y:S05]  /*176d0*/  BSYNC.RECONVERGENT B2 ;  /* 0x0000000000027941 */ /* 0x000fea0003800200 */
.L_x_7935:
[----:B------:R-:W-:Y:S01]  /*176e0*/  I2FP.F32.U32 R117, R8 ;  /* 0x0000000800757245 */ /* 0x000fe20000201000 */
[----:B------:R-:W-:Y:S01]  /*176f0*/  HADD2.F32 R8, -RZ, R89.H1_H1 ;  /* 0x30000059ff087230 */ /* 0x000fe20000004100 */
[----:B------:R-:W-:Y:S01]  /*17700*/  ISETP.NE.AND P3, PT, R92, 0x1, PT ;  /* 0x000000015c00780c */ /* 0x000fe20003f65270 */
[----:B------:R-:W-:Y:S01]  /*17710*/  HADD2.F32 R93, -RZ, R93.H1_H1 ;  /* 0x3000005dff5d7230 */ /* 0x000fe20000004100 */
[----:B------:R-:W-:Y:S01]  /*17720*/  BSSY.RECONVERGENT B2, `(.L_x_7940) ;  /* 0x000004c000027945 */ /* 0x000fe20003800200 */
[----:B------:R-:W-:Y:S01]  /*17730*/  FFMA.FTZ R117, R117, R146, 1.1641532182693481445e-10 ;  /* 0x2f00000075757423 */ /* 0x000fe20000010092 */
[----:B------:R-:W-:Y:S01]  /*17740*/  FMUL.FTZ R8, R8, R151 ;  /* 0x0000009708087220 */ /* 0x000fe20000410000 */
[----:B------:R-:W-:-:S03]  /*17750*/  HFMA2 R88, -RZ, RZ, 0, 1.1920928955078125e-07 ;  /* 0x00000002ff587431 */ /* 0x000fc600000001ff */
        /* <DEDUP_REMOVED lines=15> */
.L_x_7942:
        /* <DEDUP_REMOVED lines=13> */
.L_x_7944:
[----:B------:R-:W-:Y:S05]  /*17920*/  BSYNC.RECONVERGENT B3 ;  /* 0x0000000000037941 */ /* 0x000fea0003800200 */
.L_x_7943:
        /* <DEDUP_REMOVED lines=43> */
.L_x_7941:
[----:B------:R-:W-:Y:S05]  /*17be0*/  BSYNC.RECONVERGENT B2 ;  /* 0x0000000000027941 */ /* 0x000fea0003800200 */
.L_x_7940:
        /* <DEDUP_REMOVED lines=23> */
.L_x_7947:
        /* <DEDUP_REMOVED lines=13> */
.L_x_7949:
[----:B------:R-:W-:Y:S05]  /*17e30*/  BSYNC.RECONVERGENT B3 ;  /* 0x0000000000037941 */ /* 0x000fea0003800200 */
.L_x_7948:
        /* <DEDUP_REMOVED lines=37> */
[----:B------:R-:W-:Y:S01]  /*18090*/  IMAD.MOV.U32 R92, RZ, RZ, RZ ;  /* 0x000000ffff5c7224 */ /* 0x000fe200078e00ff */
[----:B------:R-:W-:Y:S01]  /*180a0*/  MOV R6, R88 ;  /* 0x0000005800067202 */ /* 0x000fe20000000f00 */
[----:B------:R-:W-:-:S05]  /*180b0*/  IMAD.WIDE.U32 R88, R10, -0x2daee0ad, RZ ;  /* 0xd2511f530a587825 */ /* 0x000fca00078e00ff */
[----:B------:R-:W-:Y:S01]  /*180c0*/  LOP3.LUT R10, R8, UR32, R89, 0x96, !PT ;  /* 0x00000020080a7c12 */ /* 0x000fe2000f8e9659 */
[----:B------:R-:W-:Y:S01]  /*180d0*/  IMAD.MOV.U32 R8, RZ, RZ, R154 ;  /* 0x000000ffff087224 */ /* 0x000fe200078e009a */
[----:B------:R-:W-:-:S07]  /*180e0*/  MOV R154, R88 ;  /* 0x00000058009a7202 */ /* 0x000fce0000000f00 */
.L_x_7946:
[----:B------:R-:W-:Y:S05]  /*180f0*/  BSYNC.RECONVERGENT B2 ;  /* 0x0000000000027941 */ /* 0x000fea0003800200 */
.L_x_7945:
        /* <DEDUP_REMOVED lines=23> */
.L_x_7952:
        /* <DEDUP_REMOVED lines=13> */
.L_x_7954:
[----:B------:R-:W-:Y:S05]  /*18340*/  BSYNC.RECONVERGENT B3 ;  /* 0x0000000000037941 */ /* 0x000fea0003800200 */
.L_x_7953:
        /* <DEDUP_REMOVED lines=43> */
.L_x_7951:
[----:B------:R-:W-:Y:S05]  /*18600*/  BSYNC.RECONVERGENT B2 ;  /* 0x0000000000027941 */ /* 0x000fea0003800200 */
.L_x_7950:
        /* <DEDUP_REMOVED lines=23> */
.L_x_7957:
        /* <DEDUP_REMOVED lines=15> */
.L_x_7959:
[----:B------:R-:W-:Y:S05]  /*18870*/  BSYNC.RECONVERGENT B3 ;  /* 0x0000000000037941 */ /* 0x000fea0003800200 */
.L_x_7958:
        /* <DEDUP_REMOVED lines=43> */
.L_x_7956:
[----:B------:R-:W-:Y:S05]  /*18b30*/  BSYNC.RECONVERGENT B2 ;  /* 0x0000000000027941 */ /* 0x000fea0003800200 */
.L_x_7955:
        /* <DEDUP_REMOVED lines=15> */
.L_x_7919:
        /* <DEDUP_REMOVED lines=16> */
.L_x_7963:
        /* <DEDUP_REMOVED lines=13> */
.L_x_7965:
[----:B------:R-:W-:Y:S05]  /*18e00*/  BSYNC.RECONVERGENT B3 ;  /* 0x0000000000037941 */ /* 0x000fea0003800200 */
.L_x_7964:
        /* <DEDUP_REMOVED lines=40> */
[----:B------:R-:W-:Y:S02]  /*19090*/  MOV R6, R92 ;  /* 0x0000005c00067202 */ /* 0x000fe40000000f00 */
[----:B------:R-:W-:-:S07]  /*190a0*/  LOP3.LUT R10, R8, UR32, R155, 0x96, !PT ;  /* 0x00000020080a7c12 */ /* 0x000fce000f8e969b */
.L_x_7962:
[----:B------:R-:W-:Y:S05]  /*190b0*/  BSYNC.RECONVERGENT B2 ;  /* 0x0000000000027941 */ /* 0x000fea0003800200 */
.L_x_7961:
        /* <DEDUP_REMOVED lines=10> */
[----:B------:R-:W-:-:S03]  /*19160*/  HFMA2 R92, -RZ, RZ, 0, 1.1920928955078125e-07 ;  /* 0x00000002ff5c7431 */ /* 0x000fc600000001ff */
        /* <DEDUP_REMOVED lines=15> */
.L_x_7968:
        /* <DEDUP_REMOVED lines=13> */
.L_x_7970:
[----:B------:R-:W-:Y:S05]  /*19330*/  BSYNC.RECONVERGENT B3 ;  /* 0x0000000000037941 */ /* 0x000fea0003800200 */
.L_x_7969:
        /* <DEDUP_REMOVED lines=43> */
.L_x_7967:
[----:B------:R-:W-:Y:S05]  /*195f0*/  BSYNC.RECONVERGENT B2 ;  /* 0x0000000000027941 */ /* 0x000fea0003800200 */
.L_x_7966:
        /* <DEDUP_REMOVED lines=21> */
.L_x_7973:
        /* <DEDUP_REMOVED lines=13> */
.L_x_7975:
[----:B------:R-:W-:Y:S05]  /*19820*/  BSYNC.RECONVERGENT B3 ;  /* 0x0000000000037941 */ /* 0x000fea0003800200 */
.L_x_7974:
        /* <DEDUP_REMOVED lines=43> */
.L_x_7972:
[----:B------:R-:W-:Y:S05]  /*19ae0*/  BSYNC.RECONVERGENT B2 ;  /* 0x0000000000027941 */ /* 0x000fea0003800200 */
.L_x_7971:
        /* <DEDUP_REMOVED lines=21> */
.L_x_7978:
        /* <DEDUP_REMOVED lines=13> */
.L_x_7980:
[----:B------:R-:W-:Y:S05]  /*19d10*/  BSYNC.RECONVERGENT B3 ;  /* 0x0000000000037941 */ /* 0x000fea0003800200 */
.L_x_7979:
        /* <DEDUP_REMOVED lines=43> */
.L_x_7977:
[----:B------:R-:W-:Y:S05]  /*19fd0*/  BSYNC.RECONVERGENT B2 ;  /* 0x0000000000027941 */ /* 0x000fea0003800200 */
.L_x_7976:
        /* <DEDUP_REMOVED lines=21> */
.L_x_7983:
        /* <DEDUP_REMOVED lines=13> */
.L_x_7985:
[----:B------:R-:W-:Y:S05]  /*1a200*/  BSYNC.RECONVERGENT B3 ;  /* 0x0000000000037941 */ /* 0x000fea0003800200 */
.L_x_7984:
        /* <DEDUP_REMOVED lines=43> */
.L_x_7982:
[----:B------:R-:W-:Y:S05]  /*1a4c0*/  BSYNC.RECONVERGENT B2 ;  /* 0x0000000000027941 */ /* 0x000fea0003800200 */
.L_x_7981:
[----:B------:R-:W-:Y:S01]  /*1a4d0*/  I2FP.F32.U32 R89, R8 ;  /* 0x0000000800597245 */ /* 0x000fe20000201000 */
[----:B------:R-:W-:Y:S01]  /*1a4e0*/  HADD2.F32 R88, -RZ, R90.H0_H0 ;  /* 0x2000005aff587230 */ /* 0x000fe20000004100 */
[----:B------:R-:W-:Y:S01]  /*1a4f0*/  ISETP.NE.AND P4, PT, R93, 0x1, PT ;  /* 0x000000015d00780c */ /* 0x000fe20003f85270 */
[----:B------:R-:W-:Y:S02]  /*1a500*/  BSSY.RECONVERGENT B2, `(.L_x_7986) ;  /* 0x000004b000027945 */ /* 0x000fe40003800200 */
[----:B------:R-:W-:Y:S01]  /*1a510*/  FFMA.FTZ R8, R89, R94, 1.1641532182693481445e-10 ;  /* 0x2f00000059087423 */ /* 0x000fe2000001005e */
[----:B------:R-:W-:Y:S01]  /*1a520*/  FMUL.FTZ R89, R88, R151 ;  /* 0x0000009758597220 */ /* 0x000fe20000410000 */
[----:B------:R-:W-:-:S03]  /*1a530*/  HFMA2 R88, -RZ, RZ, 0, 1.1920928955078125e-07 ;  /* 0x00000002ff587431 */ /* 0x000fc600000001ff */
        /* <DEDUP_REMOVED lines=14> */
.L_x_7988:
        /* <DEDUP_REMOVED lines=13> */
.L_x_7990:
[----:B------:R-:W-:Y:S05]  /*1a6f0*/  BSYNC.RECONVERGENT B3 ;  /* 0x0000000000037941 */ /* 0x000fea0003800200 */
.L_x_7989:
        /* <DEDUP_REMOVED lines=43> */
.L_x_7987:
[----:B------:R-:W-:Y:S05]  /*1a9b0*/  BSYNC.RECONVERGENT B2 ;  /* 0x0000000000027941 */ /* 0x000fea0003800200 */
.L_x_7986:
        /* <DEDUP_REMOVED lines=21> */
.L_x_7993:
        /* <DEDUP_REMOVED lines=13> */
.L_x_7995:
[----:B------:R-:W-:Y:S05]  /*1abe0*/  BSYNC.RECONVERGENT B3 ;  /* 0x0000000000037941 */ /* 0x000fea0003800200 */
.L_x_7994:
        /* <DEDUP_REMOVED lines=43> */
.L_x_7992:
[----:B------:R-:W-:Y:S05]  /*1aea0*/  BSYNC.RECONVERGENT B2 ;  /* 0x0000000000027941 */ /* 0x000fea0003800200 */
.L_x_7991:
        /* <DEDUP_REMOVED lines=21> */
.L_x_7998:
        /* <DEDUP_REMOVED lines=15> */
.L_x_8000:
[----:B------:R-:W-:Y:S05]  /*1b0f0*/  BSYNC.RECONVERGENT B3 ;  /* 0x0000000000037941 */ /* 0x000fea0003800200 */
.L_x_7999:
        /* <DEDUP_REMOVED lines=43> */
.L_x_7997:
[----:B------:R-:W-:Y:S05]  /*1b3b0*/  BSYNC.RECONVERGENT B2 ;  /* 0x0000000000027941 */ /* 0x000fea0003800200 */
.L_x_7996:
        /* <DEDUP_REMOVED lines=12> */
.L_x_7960:
        /* <DEDUP_REMOVED lines=21> */
.L_x_7918:
[----:B------:R-:W-:Y:S05]  /*1b5d0*/  BSYNC.RECONVERGENT B1 ;  /* 0x0000000000017941 */ /* 0x000fea0003800200 */
.L_x_7917:
        /* <DEDUP_REMOVED lines=30> */
.L_x_8006:
        /* <DEDUP_REMOVED lines=13> */
.L_x_8008:
[----:B------:R-:W-:Y:S05]  /*1b890*/  BSYNC.RECONVERGENT B3 ;  /* 0x0000000000037941 */ /* 0x000fea0003800200 */
.L_x_8007:
        /* <DEDUP_REMOVED lines=42> */
.L_x_8005:
[----:B------:R-:W-:Y:S05]  /*1bb40*/  BSYNC.RECONVERGENT B2 ;  /* 0x0000000000027941 */ /* 0x000fea0003800200 */
.L_x_8004:
[----:B------:R-:W0:Y:S01]  /*1bb50*/  LDC R153, c[0x0][0x408] ;  /* 0x00010200ff997b82 */ /* 0x000e220000000800 */
[----:B------:R-:W-:Y:S01]  /*1bb60*/  HFMA2 R147, -RZ, RZ, 0.1171875, 0 ;  /* 0x2f800000ff937431 */ /* 0x000fe200000001ff */
[----:B------:R-:W-:Y:S01]  /*1bb70*/  I2FP.F32.U32 R8, R18 ;  /* 0x0000001200087245 */ /* 0x000fe20000201000 */
[----:B-----5:R-:W-:Y:S01]  /*1bb80*/  HADD2.F32 R18, -RZ, R88.H0_H0 ;  /* 0x20000058ff127230 */ /* 0x020fe20000004100 */
[----:B------:R-:W-:Y:S01]  /*1bb90*/  LOP3.LUT R5, R5, 0xfffffffd, RZ, 0xc0, !PT ;  /* 0xfffffffd05057812 */ /* 0x000fe200078ec0ff */
[----:B------:R-:W-:Y:S01]  /*1bba0*/  BSSY.RECONVERGENT B2, `(.L_x_8009) ;  /* 0x0000050000027945 */ /* 0x000fe20003800200 */
[----:B------:R-:W-:Y:S02]  /*1bbb0*/  IMAD.MOV.U32 R104, RZ, RZ, 0x2 ;  /* 0x00000002ff687424 */ /* 0x000fe400078e00ff */
[----:B------:R-:W1:Y:S01]  /*1bbc0*/  LDC R150, c[0x0][0x404] ;  /* 0x00010100ff967b82 */ /* 0x000e620000000800 */
[----:B------:R-:W-:Y:S01]  /*1bbd0*/  FMUL.FTZ R18, R18, R151 ;  /* 0x0000009712127220 */ /* 0x000fe20000410000 */
[----:B------:R-:W-:Y:S01]  /*1bbe0*/  FFMA.FTZ R119, R8, R147, 1.1641532182693481445e-10 ;  /* 0x2f00000008777423 */ /* 0x000fe20000010093 */
[----:B------:R-:W-:-:S02]  /*1bbf0*/  MOV R8, R6 ;  /* 0x0000000600087202 */ /* 0x000fc40000000f00 */
[----:B0-----:R-:W-:Y:S02]  /*1bc00*/  FMUL.FTZ R18, R18, R153 ;  /* 0x0000009912127220 */ /* 0x001fe40000410000 */
[----:B-1----:R-:W-:Y:S01]  /*1bc10*/  FSETP.GTU.FTZ.AND P0, PT, R119, R150, PT ;  /* 0x000000967700720b */ /* 0x002fe20003f1c000 */
[----:B------:R-:W-:-:S03]  /*1bc20*/  HADD2.F32 R119, -RZ, R92.H0_H0 ;  /* 0x2000005cff777230 */ /* 0x000fc60000004100 */
        /* <DEDUP_REMOVED lines=14> */
.L_x_8011:
        /* <DEDUP_REMOVED lines=13> */
.L_x_8013:
[----:B------:R-:W-:Y:S05]  /*1bde0*/  BSYNC.RECONVERGENT B3 ;  /* 0x0000000000037941 */ /* 0x000fea0003800200 */
.L_x_8012:
        /* <DEDUP_REMOVED lines=43> */
.L_x_8010:
[----:B------:R-:W-:Y:S05]  /*1c0a0*/  BSYNC.RECONVERGENT B2 ;  /* 0x0000000000027941 */ /* 0x000fea0003800200 */
.L_x_8009:
        /* <DEDUP_REMOVED lines=23> */
.L_x_8016:
        /* <DEDUP_REMOVED lines=13> */
.L_x_8018:
[----:B------:R-:W-:Y:S05]  /*1c2f0*/  BSYNC.RECONVERGENT B3 ;  /* 0x0000000000037941 */ /* 0x000fea0003800200 */
.L_x_8017:
        /* <DEDUP_REMOVED lines=43> */
.L_x_8015:
[----:B------:R-:W-:Y:S05]  /*1c5b0*/  BSYNC.RECONVERGENT B2 ;  /* 0x0000000000027941 */ /* 0x000fea0003800200 */
.L_x_8014:
        /* <DEDUP_REMOVED lines=23> */
.L_x_8021:
        /* <DEDUP_REMOVED lines=13> */
.L_x_8023:
[----:B------:R-:W-:Y:S05]  /*1c800*/  BSYNC.RECONVERGENT B3 ;  /* 0x0000000000037941 */ /* 0x000fea0003800200 */
.L_x_8022:
        /* <DEDUP_REMOVED lines=43> */
.L_x_8020:
[----:B------:R-:W-:Y:S05]  /*1cac0*/  BSYNC.RECONVERGENT B2 ;  /* 0x0000000000027941 */ /* 0x000fea0003800200 */
.L_x_8019:
        /* <DEDUP_REMOVED lines=23> */
.L_x_8026:
        /* <DEDUP_REMOVED lines=13> */
.L_x_8028:
[----:B------:R-:W-:Y:S05]  /*1cd10*/  BSYNC.RECONVERGENT B3 ;  /* 0x0000000000037941 */ /* 0x000fea0003800200 */
.L_x_8027:
        /* <DEDUP_REMOVED lines=43> */
.L_x_8025:
[----:B------:R-:W-:Y:S05]  /*1cfd0*/  BSYNC.RECONVERGENT B2 ;  /* 0x0000000000027941 */ /* 0x000fea0003800200 */
.L_x_8024:
        /* <DEDUP_REMOVED lines=23> */
.L_x_8031:
        /* <DEDUP_REMOVED lines=13> */
.L_x_8033:
[----:B------:R-:W-:Y:S05]  /*1d220*/  BSYNC.RECONVERGENT B3 ;  /* 0x0000000000037941 */ /* 0x000fea0003800200 */
.L_x_8032:
        /* <DEDUP_REMOVED lines=43> */
.L_x_8030:
[----:B------:R-:W-:Y:S05]  /*1d4e0*/  BSYNC.RECONVERGENT B2 ;  /* 0x0000000000027941 */ /* 0x000fea0003800200 */
.L_x_8029:
        /* <DEDUP_REMOVED lines=23> */
.L_x_8036:
        /* <DEDUP_REMOVED lines=13> */
.L_x_8038:
[----:B------:R-:W-:Y:S05]  /*1d730*/  BSYNC.RECONVERGENT B3 ;  /* 0x0000000000037941 */ /* 0x000fea0003800200 */
.L_x_8037:
        /* <DEDUP_REMOVED lines=43> */
.L_x_8035:
[----:B------:R-:W-:Y:S05]  /*1d9f0*/  BSYNC.RECONVERGENT B2 ;  /* 0x0000000000027941 */ /* 0x000fea0003800200 */
.L_x_8034:
        /* <DEDUP_REMOVED lines=23> */
.L_x_8041:
        /* <DEDUP_REMOVED lines=15> */
.L_x_8043:
[----:B------:R-:W-:Y:S05]  /*1dc60*/  BSYNC.RECONVERGENT B3 ;  /* 0x0000000000037941 */ /* 0x000fea0003800200 */
.L_x_8042:
        /* <DEDUP_REMOVED lines=43> */
.L_x_8040:
[----:B------:R-:W-:Y:S05]  /*1df20*/  BSYNC.RECONVERGENT B2 ;  /* 0x0000000000027941 */ /* 0x000fea0003800200 */
.L_x_8039:
        /* <DEDUP_REMOVED lines=15> */
.L_x_8003:
        /* <DEDUP_REMOVED lines=16> */
.L_x_8047:
        /* <DEDUP_REMOVED lines=13> */
.L_x_8049:
[----:B------:R-:W-:Y:S05]  /*1e1f0*/  BSYNC.RECONVERGENT B3 ;  /* 0x0000000000037941 */ /* 0x000fea0003800200 */
.L_x_8048:
        /* <DEDUP_REMOVED lines=42> */
.L_x_8046:
[----:B------:R-:W-:Y:S05]  /*1e4a0*/  BSYNC.RECONVERGENT B2 ;  /* 0x0000000000027941 */ /* 0x000fea0003800200 */
.L_x_8045:
[----:B------:R-:W0:Y:S01]  /*1e4b0*/  LDC R147, c[0x0][0x408] ;  /* 0x00010200ff937b82 */ /* 0x000e220000000800 */
[----:B------:R-:W-:Y:S01]  /*1e4c0*/  I2FP.F32.U32 R93, R18 ;  /* 0x00000012005d7245 */ /* 0x000fe20000201000 */
[----:B-----5:R-:W-:Y:S01]  /*1e4d0*/  HADD2.F32 R18, -RZ, R88.H0_H0 ;  /* 0x20000058ff127230 */ /* 0x020fe20000004100 */
[----:B------:R-:W-:Y:S01]  /*1e4e0*/  LOP3.LUT R5, R5, 0xfffffffd, RZ, 0xc0, !PT ;  /* 0xfffffffd05057812 */ /* 0x000fe200078ec0ff */
[----:B------:R-:W-:Y:S01]  /*1e4f0*/  IMAD.MOV.U32 R94, RZ, RZ, 0x2f800000 ;  /* 0x2f800000ff5e7424 */ /* 0x000fe200078e00ff */
[----:B------:R-:W-:Y:S01]  /*1e500*/  BSSY.RECONVERGENT B2, `(.L_x_8050) ;  /* 0x000004e000027945 */ /* 0x000fe20003800200 */
[----:B------:R-:W-:Y:S01]  /*1e510*/  MOV R104, 0x2 ;  /* 0x0000000200687802 */ /* 0x000fe20000000f00 */
[----:B------:R-:W-:Y:S01]  /*1e520*/  FMUL.FTZ R18, R18, R151 ;  /* 0x0000009712127220 */ /* 0x000fe20000410000 */
[----:B------:R-:W1:Y:S01]  /*1e530*/  LDC R95, c[0x0][0x404] ;  /* 0x00010100ff5f7b82 */ /* 0x000e620000000800 */
[----:B------:R-:W-:Y:S02]  /*1e540*/  FFMA.FTZ R8, R93, R94, 1.1641532182693481445e-10 ;  /* 0x2f0000005d087423 */ /* 0x000fe4000001005e */
[----:B0-----:R-:W-:-:S03]  /*1e550*/  FMUL.FTZ R18, R18, R147 ;  /* 0x0000009312127220 */ /* 0x001fc60000410000 */
        /* <DEDUP_REMOVED lines=15> */
.L_x_8052:
        /* <DEDUP_REMOVED lines=13> */
.L_x_8054:
[----:B------:R-:W-:Y:S05]  /*1e720*/  BSYNC.RECONVERGENT B3 ;  /* 0x0000000000037941 */ /* 0x000fea0003800200 */
.L_x_8053:
        /* <DEDUP_REMOVED lines=43> */
.L_x_8051:
[----:B------:R-:W-:Y:S05]  /*1e9e0*/  BSYNC.RECONVERGENT B2 ;  /* 0x0000000000027941 */ /* 0x000fea0003800200 */
.L_x_8050:
        /* <DEDUP_REMOVED lines=21> */
.L_x_8057:
        /* <DEDUP_REMOVED lines=13> */
.L_x_8059:
[----:B------:R-:W-:Y:S05]  /*1ec10*/  BSYNC.RECONVERGENT B3 ;  /* 0x0000000000037941 */ /* 0x000fea0003800200 */
.L_x_8058:
        /* <DEDUP_REMOVED lines=43> */
.L_x_8056:
[----:B------:R-:W-:Y:S05]  /*1eed0*/  BSYNC.RECONVERGENT B2 ;  /* 0x0000000000027941 */ /* 0x000fea0003800200 */
.L_x_8055:
        /* <DEDUP_REMOVED lines=21> */
.L_x_8062:
        /* <DEDUP_REMOVED lines=13> */
.L_x_8064:
[----:B------:R-:W-:Y:S05]  /*1f100*/  BSYNC.RECONVERGENT B3 ;  /* 0x0000000000037941 */ /* 0x000fea0003800200 */
.L_x_8063:
        /* <DEDUP_REMOVED lines=43> */
.L_x_8061:
[----:B------:R-:W-:Y:S05]  /*1f3c0*/  BSYNC.RECONVERGENT B2 ;  /* 0x0000000000027941 */ /* 0x000fea0003800200 */
.L_x_8060:
        /* <DEDUP_REMOVED lines=21> */
.L_x_8067:
        /* <DEDUP_REMOVED lines=13> */
.L_x_8069:
[----:B------:R-:W-:Y:S05]  /*1f5f0*/  BSYNC.RECONVERGENT B3 ;  /* 0x0000000000037941 */ /* 0x000fea0003800200 */
.L_x_8068:
        /* <DEDUP_REMOVED lines=43> */
.L_x_8066:
[----:B------:R-:W-:Y:S05]  /*1f8b0*/  BSYNC.RECONVERGENT B2 ;  /* 0x0000000000027941 */ /* 0x000fea0003800200 */
.L_x_8065:
        /* <DEDUP_REMOVED lines=21> */
.L_x_8072:
        /* <DEDUP_REMOVED lines=13> */
.L_x_8074:
[----:B------:R-:W-:Y:S05]  /*1fae0*/  BSYNC.RECONVERGENT B3 ;  /* 0x0000000000037941 */ /* 0x000fea0003800200 */
.L_x_8073:
        /* <DEDUP_REMOVED lines=43> */
.L_x_8071:
[----:B------:R-:W-:Y:S05]  /*1fda0*/  BSYNC.RECONVERGENT B2 ;  /* 0x0000000000027941 */ /* 0x000fea0003800200 */
.L_x_8070:
        /* <DEDUP_REMOVED lines=21> */
.L_x_8077:
        /* <DEDUP_REMOVED lines=13> */
.L_x_8079:
[----:B------:R-:W-:Y:S05]  /*1ffd0*/  BSYNC.RECONVERGENT B3 ;  /* 0x0000000000037941 */ /* 0x000fea0003800200 */
.L_x_8078:
        /* <DEDUP_REMOVED lines=43> */
.L_x_8076:
[----:B------:R-:W-:Y:S05]  /*20290*/  BSYNC.RECONVERGENT B2 ;  /* 0x0000000000027941 */ /* 0x000fea0003800200 */
.L_x_8075:
        /* <DEDUP_REMOVED lines=21> */
.L_x_8082:
        /* <DEDUP_REMOVED lines=15> */
.L_x_8084:
[----:B------:R-:W-:Y:S05]  /*204e0*/  BSYNC.RECONVERGENT B3 ;  /* 0x0000000000037941 */ /* 0x000fea0003800200 */
.L_x_8083:
        /* <DEDUP_REMOVED lines=43> */
.L_x_8081:
[----:B------:R-:W-:Y:S05]  /*207a0*/  BSYNC.RECONVERGENT B2 ;  /* 0x0000000000027941 */ /* 0x000fea0003800200 */
.L_x_8080:
        /* <DEDUP_REMOVED lines=12> */
.L_x_8044:
        /* <DEDUP_REMOVED lines=9> */
[----:B------:R-:W-:Y:S02]  /*20900*/  SEL R156, RZ, 0x1, !P3 ;  /* 0x00000001ff9c7807 */ /* 0x000fe40005800000 */
[----:B------:R-:W-:Y:S02]  /*20910*/  LOP3.LUT R157, R157, R159, R158, 0xfe, !PT ;  /* 0x0000009f9d9d7212 */ /* 0x000fe400078efe9e */
[----:B------:R-:W-:Y:S02]  /*20920*/  LOP3.LUT R150, R150, R155, R153, 0xfe, !PT ;  /* 0x0000009b96967212 */ /* 0x000fe400078efe99 */
        /* <DEDUP_REMOVED lines=9> */
.L_x_8002:
[----:B------:R-:W-:Y:S05]  /*209c0*/  BSYNC.RECONVERGENT B1 ;  /* 0x0000000000017941 */ /* 0x000fea0003800200 */
.L_x_8001:
        /* <DEDUP_REMOVED lines=30> */
.L_x_8090:
        /* <DEDUP_REMOVED lines=13> */
.L_x_8092:
[----:B------:R-:W-:Y:S05]  /*20c80*/  BSYNC.RECONVERGENT B3 ;  /* 0x0000000000037941 */ /* 0x000fea0003800200 */
.L_x_8091:
        /* <DEDUP_REMOVED lines=42> */
.L_x_8089:
[----:B------:R-:W-:Y:S05]  /*20f30*/  BSYNC.RECONVERGENT B2 ;  /* 0x0000000000027941 */ /* 0x000fea0003800200 */
.L_x_8088:
[----:B------:R-:W0:Y:S01]  /*20f40*/  LDC R153, c[0x0][0x408] ;  /* 0x00010200ff997b82 */ /* 0x000e220000000800 */
[----:B------:R-:W-:Y:S01]  /*20f50*/  HFMA2 R148, -RZ, RZ, 0.1171875, 0 ;  /* 0x2f800000ff947431 */ /* 0x000fe200000001ff */
[----:B------:R-:W-:Y:S01]  /*20f60*/  I2FP.F32.U32 R19, R19 ;  /* 0x0000001300137245 */ /* 0x000fe20000201000 */
[----:B-----5:R-:W-:Y:S01]  /*20f70*/  HADD2.F32 R8, -RZ, R88.H0_H0 ;  /* 0x20000058ff087230 */ /* 0x020fe20000004100 */
[----:B------:R-:W-:Y:S01]  /*20f80*/  LOP3.LUT R5, R5, 0xfffffffd, RZ, 0xc0, !PT ;  /* 0xfffffffd05057812 */ /* 0x000fe200078ec0ff */
[----:B------:R-:W-:Y:S01]  /*20f90*/  HADD2.F32 R121, -RZ, R92.H0_H0 ;  /* 0x2000005cff797230 */ /* 0x000fe20000004100 */
[----:B------:R-:W-:Y:S01]  /*20fa0*/  BSSY.RECONVERGENT B2, `(.L_x_8093) ;  /* 0x000004f000027945 */ /* 0x000fe20003800200 */
[----:B------:R-:W-:Y:S01]  /*20fb0*/  IMAD.MOV.U32 R106, RZ, RZ, 0x2 ;  /* 0x00000002ff6a7424 */ /* 0x000fe200078e00ff */
[----:B------:R-:W1:Y:S01]  /*20fc0*/  LDC R150, c[0x0][0x404] ;  /* 0x00010100ff967b82 */ /* 0x000e620000000800 */
[----:B------:R-:W-:Y:S01]  /*20fd0*/  FMUL.FTZ R8, R8, R151 ;  /* 0x0000009708087220 */ /* 0x000fe20000410000 */
[----:B------:R-:W-:-:S03]  /*20fe0*/  FFMA.FTZ R19, R19, R148, 1.1641532182693481445e-10 ;  /* 0x2f00000013137423 */ /* 0x000fc60000010094 */
[----:B0-----:R-:W-:Y:S02]  /*20ff0*/  FMUL.FTZ R8, R8, R153 ;  /* 0x0000009908087220 */ /* 0x001fe40000410000 */
[----:B-1----:R-:W-:-:S04]  /*21000*/  FSETP.GTU.FTZ.AND P0, PT, R19, R150, PT ;  /* 0x000000961300720b */ /* 0x002fc80003f1c000 */
[----:B------:R-:W-:Y:S02]  /*21010*/  FSEL R8, R8, RZ, !P0 ;  /* 0x000000ff08087208 */ /* 0x000fe40004000000 */
[----:B------:R-:W-:Y:S02]  /*21020*/  PLOP3.LUT P1, PT, P0, PT, PT, 0x8, 0x80 ;  /* 0x000000000080781c */ /* 0x000fe4000072e170 */
[----:B------:R-:W-:Y:S01]  /*21030*/  ISETP.NE.AND P0, PT, R105, 0x1, PT ;  /* 0x000000016900780c */ /* 0x000fe20003f05270 */
[----:B------:R-:W-:Y:S01]  /*21040*/  FADD.FTZ R19, R8, R121 ;  /* 0x0000007908137221 */ /* 0x000fe20000010000 */
[----:B------:R-:W-:-:S09]  /*21050*/  MOV R8, R6 ;  /* 0x0000000600087202 */ /* 0x000fd20000000f00 */
        /* <DEDUP_REMOVED lines=10> */
.L_x_8095:
        /* <DEDUP_REMOVED lines=13> */
.L_x_8097:
[----:B------:R-:W-:Y:S05]  /*211d0*/  BSYNC.RECONVERGENT B3 ;  /* 0x0000000000037941 */ /* 0x000fea0003800200 */
.L_x_8096:
        /* <DEDUP_REMOVED lines=43> */
.L_x_8094:
[----:B------:R-:W-:Y:S05]  /*21490*/  BSYNC.RECONVERGENT B2 ;  /* 0x0000000000027941 */ /* 0x000fea0003800200 */
.L_x_8093:
        /* <DEDUP_REMOVED lines=23> */
.L_x_8100:
        /* <DEDUP_REMOVED lines=13> */
.L_x_8102:
[----:B------:R-:W-:Y:S05]  /*216e0*/  BSYNC.RECONVERGENT B3 ;  /* 0x0000000000037941 */ /* 0x000fea0003800200 */
.L_x_8101:
        /* <DEDUP_REMOVED lines=43> */
.L_x_8099:
[----:B------:R-:W-:Y:S05]  /*219a0*/  BSYNC.RECONVERGENT B2 ;  /* 0x0000000000027941 */ /* 0x000fea0003800200 */
.L_x_8098:
        /* <DEDUP_REMOVED lines=23> */
.L_x_8105:
        /* <DEDUP_REMOVED lines=13> */
.L_x_8107:
[----:B------:R-:W-:Y:S05]  /*21bf0*/  BSYNC.RECONVERGENT B3 ;  /* 0x0000000000037941 */ /* 0x000fea0003800200 */
.L_x_8106:
        /* <DEDUP_REMOVED lines=43> */
.L_x_8104:
[----:B------:R-:W-:Y:S05]  /*21eb0*/  BSYNC.RECONVERGENT B2 ;  /* 0x0000000000027941 */ /* 0x000fea0003800200 */
.L_x_8103:
        /* <DEDUP_REMOVED lines=23> */
.L_x_8110:
        /* <DEDUP_REMOVED lines=13> */
.L_x_8112:
[----:B------:R-:W-:Y:S05]  /*22100*/  BSYNC.RECONVERGENT B3 ;  /* 0x0000000000037941 */ /* 0x000fea0003800200 */
.L_x_8111:
        /* <DEDUP_REMOVED lines=43> */
.L_x_8109:
[----:B------:R-:W-:Y:S05]  /*223c0*/  BSYNC.RECONVERGENT B2 ;  /* 0x0000000000027941 */ /* 0x000fea0003800200 */
.L_x_8108:
        /* <DEDUP_REMOVED lines=23> */
.L_x_8115:
        /* <DEDUP_REMOVED lines=13> */
.L_x_8117:
[----:B------:R-:W-:Y:S05]  /*22610*/  BSYNC.RECONVERGENT B3 ;  /* 0x0000000000037941 */ /* 0x000fea0003800200 */
.L_x_8116:
        /* <DEDUP_REMOVED lines=43> */
.L_x_8114:
[----:B------:R-:W-:Y:S05]  /*228d0*/  BSYNC.RECONVERGENT B2 ;  /* 0x0000000000027941 */ /* 0x000fea0003800200 */
.L_x_8113:
        /* <DEDUP_REMOVED lines=23> */
.L_x_8120:
        /* <DEDUP_REMOVED lines=13> */
.L_x_8122:
[----:B------:R-:W-:Y:S05]  /*22b20*/  BSYNC.RECONVERGENT B3 ;  /* 0x0000000000037941 */ /* 0x000fea0003800200 */
.L_x_8121:
        /* <DEDUP_REMOVED lines=43> */
.L_x_8119:
[----:B------:R-:W-:Y:S05]  /*22de0*/  BSYNC.RECONVERGENT B2 ;  /* 0x0000000000027941 */ /* 0x000fea0003800200 */
.L_x_8118:
        /* <DEDUP_REMOVED lines=23> */
.L_x_8125:
        /* <DEDUP_REMOVED lines=15> */
.L_x_8127:
[----:B------:R-:W-:Y:S05]  /*23050*/  BSYNC.RECONVERGENT B3 ;  /* 0x0000000000037941 */ /* 0x000fea0003800200 */
.L_x_8126:
        /* <DEDUP_REMOVED lines=43> */
.L_x_8124:
[----:B------:R-:W-:Y:S05]  /*23310*/  BSYNC.RECONVERGENT B2 ;  /* 0x0000000000027941 */ /* 0x000fea0003800200 */
.L_x_8123:
        /* <DEDUP_REMOVED lines=15> */
.L_x_8087:
        /* <DEDUP_REMOVED lines=16> */
.L_x_8131:
        /* <DEDUP_REMOVED lines=13> */
.L_x_8133:
[----:B------:R-:W-:Y:S05]  /*235e0*/  BSYNC.RECONVERGENT B3 ;  /* 0x0000000000037941 */ /* 0x000fea0003800200 */
.L_x_8132:
        /* <DEDUP_REMOVED lines=42> */
.L_x_8130:
[----:B------:R-:W-:Y:S05]  /*23890*/  BSYNC.RECONVERGENT B2 ;  /* 0x0000000000027941 */ /* 0x000fea0003800200 */
.L_x_8129:
[----:B------:R-:W0:Y:S01]  /*238a0*/  LDC R148, c[0x0][0x408] ;  /* 0x00010200ff947b82 */ /* 0x000e220000000800 */
[----:B------:R-:W-:Y:S01]  /*238b0*/  I2FP.F32.U32 R19, R19 ;  /* 0x0000001300137245 */ /* 0x000fe20000201000 */
[----:B------:R-:W-:Y:S01]  /*238c0*/  IMAD.MOV.U32 R94, RZ, RZ, 0x2f800000 ;  /* 0x2f800000ff5e7424 */ /* 0x000fe200078e00ff */
[----:B------:R-:W-:Y:S01]  /*238d0*/  LOP3.LUT R5, R5, 0xfffffffd, RZ, 0xc0, !PT ;  /* 0xfffffffd05057812 */ /* 0x000fe200078ec0ff */
[----:B-----5:R-:W-:Y:S01]  /*238e0*/  HADD2.F32 R92, -RZ, R88.H0_H0 ;  /* 0x20000058ff5c7230 */ /* 0x020fe20000004100 */
[----:B------:R-:W-:Y:S01]  /*238f0*/  BSSY.RECONVERGENT B2, `(.L_x_8134) ;  /* 0x000004e000027945 */ /* 0x000fe20003800200 */
[----:B------:R-:W-:Y:S02]  /*23900*/  FFMA.FTZ R8, R19, R94, 1.1641532182693481445e-10 ;  /* 0x2f00000013087423 */ /* 0x000fe4000001005e */
[----:B------:R-:W1:Y:S01]  /*23910*/  LDC R95, c[0x0][0x404] ;  /* 0x00010100ff5f7b82 */ /* 0x000e620000000800 */
[----:B------:R-:W-:Y:S01]  /*23920*/  FMUL.FTZ R19, R92, R151 ;  /* 0x000000975c137220 */ /* 0x000fe20000410000 */
[----:B------:R-:W-:-:S03]  /*23930*/  MOV R92, 0x2 ;  /* 0x00000002005c7802 */ /* 0x000fc60000000f00 */
        /* <DEDUP_REMOVED lines=16> */
.L_x_8136:
        /* <DEDUP_REMOVED lines=13> */
.L_x_8138:
[----:B------:R-:W-:Y:S05]  /*23b10*/  BSYNC.RECONVERGENT B3 ;  /* 0x0000000000037941 */ /* 0x000fea0003800200 */
.L_x_8137:
        /* <DEDUP_REMOVED lines=43> */
.L_x_8135:
[----:B------:R-:W-:Y:S05]  /*23dd0*/  BSYNC.RECONVERGENT B2 ;  /* 0x0000000000027941 */ /* 0x000fea0003800200 */
.L_x_8134:
        /* <DEDUP_REMOVED lines=21> */
.L_x_8141:
        /* <DEDUP_REMOVED lines=13> */
.L_x_8143:
[----:B------:R-:W-:Y:S05]  /*24000*/  BSYNC.RECONVERGENT B3 ;  /* 0x0000000000037941 */ /* 0x000fea0003800200 */
.L_x_8142:
        /* <DEDUP_REMOVED lines=43> */
.L_x_8140:
[----:B------:R-:W-:Y:S05]  /*242c0*/  BSYNC.RECONVERGENT B2 ;  /* 0x0000000000027941 */ /* 0x000fea0003800200 */
.L_x_8139:
        /* <DEDUP_REMOVED lines=21> */
.L_x_8146:
        /* <DEDUP_REMOVED lines=13> */
.L_x_8148:
[----:B------:R-:W-:Y:S05]  /*244f0*/  BSYNC.RECONVERGENT B3 ;  /* 0x0000000000037941 */ /* 0x000fea0003800200 */
.L_x_8147:
        /* <DEDUP_REMOVED lines=43> */
.L_x_8145:
[----:B------:R-:W-:Y:S05]  /*247b0*/  BSYNC.RECONVERGENT B2 ;  /* 0x0000000000027941 */ /* 0x000fea0003800200 */
.L_x_8144:
        /* <DEDUP_REMOVED lines=21> */
.L_x_8151:
        /* <DEDUP_REMOVED lines=13> */
.L_x_8153:
[----:B------:R-:W-:Y:S05]  /*249e0*/  BSYNC.RECONVERGENT B3 ;  /* 0x0000000000037941 */ /* 0x000fea0003800200 */
.L_x_8152:
        /* <DEDUP_REMOVED lines=43> */
.L_x_8150:
[----:B------:R-:W-:Y:S05]  /*24ca0*/  BSYNC.RECONVERGENT B2 ;  /* 0x0000000000027941 */ /* 0x000fea0003800200 */
.L_x_8149:
        /* <DEDUP_REMOVED lines=21> */
.L_x_8156:
        /* <DEDUP_REMOVED lines=13> */
.L_x_8158:
[----:B------:R-:W-:Y:S05]  /*24ed0*/  BSYNC.RECONVERGENT B3 ;  /* 0x0000000000037941 */ /* 0x000fea0003800200 */
.L_x_8157:
        /* <DEDUP_REMOVED lines=43> */
.L_x_8155:
[----:B------:R-:W-:Y:S05]  /*25190*/  BSYNC.RECONVERGENT B2 ;  /* 0x0000000000027941 */ /* 0x000fea0003800200 */
.L_x_8154:
        /* <DEDUP_REMOVED lines=21> */
.L_x_8161:
        /* <DEDUP_REMOVED lines=13> */
.L_x_8163:
[----:B------:R-:W-:Y:S05]  /*253c0*/  BSYNC.RECONVERGENT B3 ;  /* 0x0000000000037941 */ /* 0x000fea0003800200 */
.L_x_8162:
        /* <DEDUP_REMOVED lines=43> */
.L_x_8160:
[----:B------:R-:W-:Y:S05]  /*25680*/  BSYNC.RECONVERGENT B2 ;  /* 0x0000000000027941 */ /* 0x000fea0003800200 */
.L_x_8159:
        /* <DEDUP_REMOVED lines=21> */
.L_x_8166:
        /* <DEDUP_REMOVED lines=15> */
.L_x_8168:
[----:B------:R-:W-:Y:S05]  /*258d0*/  BSYNC.RECONVERGENT B3 ;  /* 0x0000000000037941 */ /* 0x000fea0003800200 */
.L_x_8167:
        /* <DEDUP_REMOVED lines=43> */
.L_x_8165:
[----:B------:R-:W-:Y:S05]  /*25b90*/  BSYNC.RECONVERGENT B2 ;  /* 0x0000000000027941 */ /* 0x000fea0003800200 */
.L_x_8164:
        /* <DEDUP_REMOVED lines=12> */
.L_x_8128:
        /* <DEDUP_REMOVED lines=21> */
.L_x_8086:
[----:B------:R-:W-:Y:S05]  /*25db0*/  BSYNC.RECONVERGENT B1 ;  /* 0x0000000000017941 */ /* 0x000fea0003800200 */
.L_x_8085:
        /* <DEDUP_REMOVED lines=30> */
.L_x_8174:
        /* <DEDUP_REMOVED lines=13> */
.L_x_8176:
[----:B------:R-:W-:Y:S05]  /*26070*/  BSYNC.RECONVERGENT B3 ;  /* 0x0000000000037941 */ /* 0x000fea0003800200 */
.L_x_8175:
        /* <DEDUP_REMOVED lines=42> */
.L_x_8173:
[----:B------:R-:W-:Y:S05]  /*26320*/  BSYNC.RECONVERGENT B2 ;  /* 0x0000000000027941 */ /* 0x000fea0003800200 */
.L_x_8172:
        /* <DEDUP_REMOVED lines=10> */
[----:B------:R-:W-:Y:S01]  /*263d0*/  FFMA.FTZ R123, R8, R149, 1.1641532182693481445e-10 ;  /* 0x2f000000087b7423 */ /* 0x000fe20000010095 */
[----:B------:R-:W-:-:S02]  /*263e0*/  MOV R8, R6 ;  /* 0x0000000600087202 */ /* 0x000fc40000000f00 */
[----:B0-----:R-:W-:Y:S02]  /*263f0*/  FMUL.FTZ R20, R20, R153 ;  /* 0x0000009914147220 */ /* 0x001fe40000410000 */
[----:B-1----:R-:W-:-:S04]  /*26400*/  FSETP.GTU.FTZ.AND P0, PT, R123, R150, PT ;  /* 0x000000967b00720b */ /* 0x002fc80003f1c000 */
        /* <DEDUP_REMOVED lines=14> */
.L_x_8179:
        /* <DEDUP_REMOVED lines=13> */
.L_x_8181:
[----:B------:R-:W-:Y:S05]  /*265c0*/  BSYNC.RECONVERGENT B3 ;  /* 0x0000000000037941 */ /* 0x000fea0003800200 */
.L_x_8180:
        /* <DEDUP_REMOVED lines=43> */
.L_x_8178:
[----:B------:R-:W-:Y:S05]  /*26880*/  BSYNC.RECONVERGENT B2 ;  /* 0x0000000000027941 */ /* 0x000fea0003800200 */
.L_x_8177:
        /* <DEDUP_REMOVED lines=23> */
.L_x_8184:
        /* <DEDUP_REMOVED lines=13> */
.L_x_8186:
[----:B------:R-:W-:Y:S05]  /*26ad0*/  BSYNC.RECONVERGENT B3 ;  /* 0x0000000000037941 */ /* 0x000fea0003800200 */
.L_x_8185:
        /* <DEDUP_REMOVED lines=43> */
.L_x_8183:
[----:B------:R-:W-:Y:S05]  /*26d90*/  BSYNC.RECONVERGENT B2 ;  /* 0x0000000000027941 */ /* 0x000fea0003800200 */
.L_x_8182:
        /* <DEDUP_REMOVED lines=23> */
.L_x_8189:
        /* <DEDUP_REMOVED lines=13> */
.L_x_8191:
[----:B------:R-:W-:Y:S05]  /*26fe0*/  BSYNC.RECONVERGENT B3 ;  /* 0x0000000000037941 */ /* 0x000fea0003800200 */
.L_x_8190:
        /* <DEDUP_REMOVED lines=43> */
.L_x_8188:
[----:B------:R-:W-:Y:S05]  /*272a0*/  BSYNC.RECONVERGENT B2 ;  /* 0x0000000000027941 */ /* 0x000fea0003800200 */
.L_x_8187:
        /* <DEDUP_REMOVED lines=23> */
.L_x_8194:
        /* <DEDUP_REMOVED lines=13> */
.L_x_8196:
[----:B------:R-:W-:Y:S05]  /*274f0*/  BSYNC.RECONVERGENT B3 ;  /* 0x0000000000037941 */ /* 0x000fea0003800200 */
.L_x_8195:
        /* <DEDUP_REMOVED lines=43> */
.L_x_8193:
[----:B------:R-:W-:Y:S05]  /*277b0*/  BSYNC.RECONVERGENT B2 ;  /* 0x0000000000027941 */ /* 0x000fea0003800200 */
.L_x_8192:
        /* <DEDUP_REMOVED lines=23> */
.L_x_8199:
        /* <DEDUP_REMOVED lines=13> */
.L_x_8201:
[----:B------:R-:W-:Y:S05]  /*27a00*/  BSYNC.RECONVERGENT B3 ;  /* 0x0000000000037941 */ /* 0x000fea0003800200 */
.L_x_8200:
        /* <DEDUP_REMOVED lines=43> */
.L_x_8198:
[----:B------:R-:W-:Y:S05]  /*27cc0*/  BSYNC.RECONVERGENT B2 ;  /* 0x0000000000027941 */ /* 0x000fea0003800200 */
.L_x_8197:
        /* <DEDUP_REMOVED lines=23> */
.L_x_8204:
        /* <DEDUP_REMOVED lines=13> */
.L_x_8206:
[----:B------:R-:W-:Y:S05]  /*27f10*/  BSYNC.RECONVERGENT B3 ;  /* 0x0000000000037941 */ /* 0x000fea0003800200 */
.L_x_8205:
        /* <DEDUP_REMOVED lines=43> */
.L_x_8203:
[----:B------:R-:W-:Y:S05]  /*281d0*/  BSYNC.RECONVERGENT B2 ;  /* 0x0000000000027941 */ /* 0x000fea0003800200 */
.L_x_8202:
        /* <DEDUP_REMOVED lines=23> */
.L_x_8209:
        /* <DEDUP_REMOVED lines=15> */
.L_x_8211:
[----:B------:R-:W-:Y:S05]  /*28440*/  BSYNC.RECONVERGENT B3 ;  /* 0x0000000000037941 */ /* 0x000fea0003800200 */
.L_x_8210:
        /* <DEDUP_REMOVED lines=43> */
.L_x_8208:
[----:B------:R-:W-:Y:S05]  /*28700*/  BSYNC.RECONVERGENT B2 ;  /* 0x0000000000027941 */ /* 0x000fea0003800200 */
.L_x_8207:
[----:B------:R-:W-:Y:S01]  /*28710*/  HADD2.F32 R90, -RZ, R91.H1_H1 ;  /* 0x3000005bff5a7230 */ /* 0x000fe20000004100 */
[----:B------:R-:W-:Y:S01]  /*28720*/  I2FP.F32.U32 R88, R89 ;  /* 0x0000005900587245 */ /* 0x000fe20000201000 */
[----:B------:R-:W-:Y:S01]  /*28730*/  HADD2.F32 R95, -RZ, R95.H1_H1 ;  /* 0x3000005fff5f7230 */ /* 0x000fe20000004100 */
[----:B------:R-:W-:Y:S02]  /*28740*/  F2FP.F16.F32.PACK_AB R89, R123, R108 ;  /* 0x0000006c7b59723e */ /* 0x000fe400000000ff */
[----:B------:R-:W-:Y:S01]  /*28750*/  FMUL.FTZ R90, R90, R151 ;  /* 0x000000975a5a7220 */ /* 0x000fe20000410000 */
[----:B------:R-:W-:Y:S01]  /*28760*/  FFMA.FTZ R149, R88, R149, 1.1641532182693481445e-10 ;  /* 0x2f00000058957423 */ /* 0x000fe20000010095 */
[----:B------:R-:W-:Y:S02]  /*28770*/  F2FP.F16.F32.PACK_AB R88, R107, R20 ;  /* 0x000000146b58723e */ /* 0x000fe400000000ff */
[----:B------:R-:W-:Y:S02]  /*28780*/  FMUL.FTZ R90, R90, R153 ;  /* 0x000000995a5a7220 */ /* 0x000fe40000410000 */
[----:B------:R-:W-:-:S04]  /*28790*/  FSETP.GTU.FTZ.AND P6, PT, R149, R150, PT ;  /* 0x000000969500720b */ /* 0x000fc80003fdc000 */
[----:B------:R-:W-:Y:S02]  /*287a0*/  FSEL R90, R90, RZ, !P6 ;  /* 0x000000ff5a5a7208 */ /* 0x000fe40007000000 */
[----:B------:R-:W-:-:S03]  /*287b0*/  PLOP3.LUT P6, PT, P6, PT, PT, 0x8, 0x80 ;  /* 0x000000000080781c */ /* 0x000fc600037ce170 */
[----:B------:R-:W-:Y:S01]  /*287c0*/  FADD.FTZ R149, R90, R95 ;  /* 0x0000005f5a957221 */ /* 0x000fe20000010000 */
[----:B------:R-:W-:-:S04]  /*287d0*/  F2FP.F16.F32.PACK_AB R90, R140, R124 ;  /* 0x0000007c8c5a723e */ /* 0x000fc800000000ff */
[----:B------:R-:W-:Y:S01]  /*287e0*/  F2FP.F16.F32.PACK_AB R91, R149, R141 ;  /* 0x0000008d955b723e */ /* 0x000fe200000000ff */
[----:B------:R-:W-:Y:S06]  /*287f0*/  BRA `(.L_x_8212) ;  /* 0x0000002800147947 */ /* 0x000fec0003800000 */
.L_x_8171:
        /* <DEDUP_REMOVED lines=16> */
.L_x_8215:
        /* <DEDUP_REMOVED lines=13> */
.L_x_8217:
[----:B------:R-:W-:Y:S05]  /*289d0*/  BSYNC.RECONVERGENT B3 ;  /* 0x0000000000037941 */ /* 0x000fea0003800200 */
.L_x_8216:
        /* <DEDUP_REMOVED lines=42> */
.L_x_8214:
[----:B------:R-:W-:Y:S05]  /*28c80*/  BSYNC.RECONVERGENT B2 ;  /* 0x0000000000027941 */ /* 0x000fea0003800200 */
.L_x_8213:
        /* <DEDUP_REMOVED lines=26> */
.L_x_8220:
        /* <DEDUP_REMOVED lines=13> */
.L_x_8222:
[----:B------:R-:W-:Y:S05]  /*28f00*/  BSYNC.RECONVERGENT B3 ;  /* 0x0000000000037941 */ /* 0x000fea0003800200 */
.L_x_8221:
        /* <DEDUP_REMOVED lines=43> */
.L_x_8219:
[----:B------:R-:W-:Y:S05]  /*291c0*/  BSYNC.RECONVERGENT B2 ;  /* 0x0000000000027941 */ /* 0x000fea0003800200 */
.L_x_8218:
        /* <DEDUP_REMOVED lines=21> */
.L_x_8225:
        /* <DEDUP_REMOVED lines=13> */
.L_x_8227:
[----:B------:R-:W-:Y:S05]  /*293f0*/  BSYNC.RECONVERGENT B3 ;  /* 0x0000000000037941 */ /* 0x000fea0003800200 */
.L_x_8226:
        /* <DEDUP_REMOVED lines=43> */
.L_x_8224:
[----:B------:R-:W-:Y:S05]  /*296b0*/  BSYNC.RECONVERGENT B2 ;  /* 0x0000000000027941 */ /* 0x000fea0003800200 */
.L_x_8223:
        /* <DEDUP_REMOVED lines=21> */
.L_x_8230:
        /* <DEDUP_REMOVED lines=13> */
.L_x_8232:
[----:B------:R-:W-:Y:S05]  /*298e0*/  BSYNC.RECONVERGENT B3 ;  /* 0x0000000000037941 */ /* 0x000fea0003800200 */
.L_x_8231:
        /* <DEDUP_REMOVED lines=43> */
.L_x_8229:
[----:B------:R-:W-:Y:S05]  /*29ba0*/  BSYNC.RECONVERGENT B2 ;  /* 0x0000000000027941 */ /* 0x000fea0003800200 */
.L_x_8228:
        /* <DEDUP_REMOVED lines=21> */
.L_x_8235:
        /* <DEDUP_REMOVED lines=13> */
.L_x_8237:
[----:B------:R-:W-:Y:S05]  /*29dd0*/  BSYNC.RECONVERGENT B3 ;  /* 0x0000000000037941 */ /* 0x000fea0003800200 */
.L_x_8236:
        /* <DEDUP_REMOVED lines=43> */
.L_x_8234:
[----:B------:R-:W-:Y:S05]  /*2a090*/  BSYNC.RECONVERGENT B2 ;  /* 0x0000000000027941 */ /* 0x000fea0003800200 */
.L_x_8233:
        /* <DEDUP_REMOVED lines=21> */
.L_x_8240:
        /* <DEDUP_REMOVED lines=13> */
.L_x_8242:
[----:B------:R-:W-:Y:S05]  /*2a2c0*/  BSYNC.RECONVERGENT B3 ;  /* 0x0000000000037941 */ /* 0x000fea0003800200 */
.L_x_8241:
        /* <DEDUP_REMOVED lines=43> */
.L_x_8239:
[----:B------:R-:W-:Y:S05]  /*2a580*/  BSYNC.RECONVERGENT B2 ;  /* 0x0000000000027941 */ /* 0x000fea0003800200 */
.L_x_8238:
        /* <DEDUP_REMOVED lines=21> */
.L_x_8245:
        /* <DEDUP_REMOVED lines=13> */
.L_x_8247:
[----:B------:R-:W-:Y:S05]  /*2a7b0*/  BSYNC.RECONVERGENT B3 ;  /* 0x0000000000037941 */ /* 0x000fea0003800200 */
.L_x_8246:
        /* <DEDUP_REMOVED lines=43> */
.L_x_8244:
[----:B------:R-:W-:Y:S05]  /*2aa70*/  BSYNC.RECONVERGENT B2 ;  /* 0x0000000000027941 */ /* 0x000fea0003800200 */
.L_x_8243:
        /* <DEDUP_REMOVED lines=21> */
.L_x_8250:
        /* <DEDUP_REMOVED lines=15> */
.L_x_8252:
[----:B------:R-:W-:Y:S05]  /*2acc0*/  BSYNC.RECONVERGENT B3 ;  /* 0x0000000000037941 */ /* 0x000fea0003800200 */
.L_x_8251:
        /* <DEDUP_REMOVED lines=43> */
.L_x_8249:
[----:B------:R-:W-:Y:S05]  /*2af80*/  BSYNC.RECONVERGENT B2 ;  /* 0x0000000000027941 */ /* 0x000fea0003800200 */
.L_x_8248:
        /* <DEDUP_REMOVED lines=12> */
.L_x_8212:
[----:B------:R-:W0:Y:S01]  /*2b050*/  LDC.64 R94, c[0x0][0x3a8] ;  /* 0x0000ea00ff5e7b82 */ /* 0x000e220000000a00 */
[----:B------:R-:W-:Y:S02]  /*2b060*/  SEL R159, RZ, 0x1000000, !P6 ;  /* 0x01000000ff9f7807 */ /* 0x000fe40007000000 */
[----:B------:R-:W-:Y:S02]  /*2b070*/  SEL R158, RZ, 0x10000, !P5 ;  /* 0x00010000ff9e7807 */ /* 0x000fe40006800000 */
[----:B------:R-:W-:Y:S02]  /*2b080*/  SEL R157, RZ, 0x100, !P4 ;  /* 0x00000100ff9d7807 */ /* 0x000fe40006000000 */
[----:B------:R-:W-:Y:S01]  /*2b090*/  LOP3.LUT P6, RZ, R5, 0x2, RZ, 0xc0, !PT ;  /* 0x0000000205ff7812 */ /* 0x000fe200078cc0ff */
[----:B------:R-:W1:Y:S01]  /*2b0a0*/  LDC.64 R92, c[0x0][0x3b0] ;  /* 0x0000ec00ff5c7b82 */ /* 0x000e620000000a00 */
[----:B------:R-:W-:Y:S02]  /*2b0b0*/  SEL R155, RZ, 0x1000000, !P2 ;  /* 0x01000000ff9b7807 */ /* 0x000fe40005000000 */
[----:B------:R-:W-:-:S02]  /*2b0c0*/  SEL R153, RZ, 0x10000, !P1 ;  /* 0x00010000ff997807 */ /* 0x000fc40004800000 */
[----:B------:R-:W-:Y:S02]  /*2b0d0*/  SEL R150, RZ, 0x100, !P0 ;  /* 0x00000100ff967807 */ /* 0x000fe40004000000 */
[----:B------:R-:W-:Y:S02]  /*2b0e0*/  SEL R156, RZ, 0x1, !P3 ;  /* 0x00000001ff9c7807 */ /* 0x000fe40005800000 */
[----:B------:R-:W-:Y:S02]  /*2b0f0*/  LOP3.LUT R157, R157, R159, R158, 0xfe, !PT ;  /* 0x0000009f9d9d7212 */ /* 0x000fe400078efe9e */
[----:B------:R-:W-:Y:S02]  /*2b100*/  SEL R151, RZ, 0x1, !P6 ;  /* 0x00000001ff977807 */ /* 0x000fe40007000000 */
        /* <DEDUP_REMOVED lines=8> */
.L_x_8170:
[----:B------:R-:W-:Y:S05]  /*2b190*/  BSYNC.RECONVERGENT B1 ;  /* 0x0000000000017941 */ /* 0x000fea0003800200 */
.L_x_8169:
        /* <DEDUP_REMOVED lines=233> */
.L_x_8282:
[----:B------:R-:W-:Y:S01]  /*2c030*/  FMUL.FTZ R88, R95, R95 ;  /* 0x0000005f5f587220 */ /* 0x000fe20000410000 */
[----:B------:R-:W-:Y:S01]  /*2c040*/  PLOP3.LUT P0, PT, PT, PT, UP2, 0x40, 0x4 ;  /* 0x000000000004781c */ /* 0x000fe20003f0e828 */
[----:B-1----:R-:W-:Y:S01]  /*2c050*/  FADD.FTZ R151, R94, R151 ;  /* 0x000000975e977221 */ /* 0x002fe20000010000 */
[----:B------:R-:W1:Y:S01]  /*2c060*/  @!P5 LDC.64 R90, c[0x0][0x3c0] ;  /* 0x0000f000ff5adb82 */ /* 0x000e620000000a00 */
[----:B------:R-:W-:Y:S01]  /*2c070*/  ISETP.GE.U32.AND P1, PT, R16, 0x20, PT ;  /* 0x000000201000780c */ /* 0x000fe20003f26070 */
[----:B------:R-:W-:Y:S01]  /*2c080*/  BSSY.RECONVERGENT B1, `(.L_x_8254) ;  /* 0x000003d000017945 */ /* 0x000fe20003800200 */
[----:B------:R-:W-:Y:S01]  /*2c090*/  FSEL R153, R88, RZ, !P0 ;  /* 0x000000ff58997208 */ /* 0x000fe20004000000 */
[----:B------:R-:W-:Y:S01]  /*2c0a0*/  FFMA.FTZ R92, R151, R92, UR14 ;  /* 0x0000000e975c7e23 */ /* 0x000fe2000801005c */
[----:B------:R-:W-:-:S03]  /*2c0b0*/  PLOP3.LUT P0, PT, PT, PT, UP2, 0x40, 0x4 ;  /* 0x000000000004781c */ /* 0x000fc60003f0e828 */
[----:B------:R-:W2:Y:S01]  /*2c0c0*/  @!P5 LDC.64 R88, c[0x0][0x3c8] ;  /* 0x0000f200ff58db82 */ /* 0x000ea20000000a00 */
[----:B------:R-:W-:Y:S01]  /*2c0d0*/  FADD.FTZ R92, R92, R153 ;  /* 0x000000995c5c7221 */ /* 0x000fe20000010000 */
[----:B------:R-:W-:-:S05]  /*2c0e0*/  FSEL R93, R95, RZ, P0 ;  /* 0x000000ff5f5d7208 */ /* 0x000fca0000000000 */
[----:B------:R-:W3:Y:S01]  /*2c0f0*/  MUFU.RSQ R92, R92 ;  /* 0x0000005c005c7308 */ /* 0x000ee20000001400 */
[----:B-1----:R-:W-:-:S05]  /*2c100*/  @!P5 IMAD.WIDE R90, R13, 0x4, R90 ;  /* 0x000000040d5ad825 */ /* 0x002fca00078e025a */
[----:B------:R1:W-:Y:S01]  /*2c110*/  @!P5 STG.E desc[UR8][R90.64], R95 ;  /* 0x0000005f5a00d986 */ /* 0x0003e2000c101908 */
[----:B--2---:R-:W-:-:S05]  /*2c120*/  @!P5 IMAD.WIDE R88, R13, 0x4, R88 ;  /* 0x000000040d58d825 */ /* 0x004fca00078e0258 */
[----:B---3--:R1:W-:Y:S01]  /*2c130*/  @!P5 STG.E desc[UR8][R88.64], R92 ;  /* 0x0000005c5800d986 */ /* 0x0083e2000c101908 */
[----:B------:R-:W-:Y:S05]  /*2c140*/  @!P1 BRA `(.L_x_8255) ;  /* 0x0000000000c09947 */ /* 0x000fea0003800000 */
[--C-:B-1----:R-:W-:Y:S01]  /*2c150*/  FADD.FTZ R89, R4, -R93.reuse ;  /* 0x8000005d04597221 */ /* 0x102fe20000010000 */
[----:B-----5:R-:W-:Y:S02]  /*2c160*/  HADD2.F32 R91, -RZ, R84.H0_H0 ;  /* 0x20000054ff5b7230 */ /* 0x020fe40000004100 */
[----:B------:R-:W-:Y:S02]  /*2c170*/  HADD2.F32 R95, -RZ, R80.H0_H0 ;  /* 0x20000050ff5f7230 */ /* 0x000fe40000004100 */
[----:B------:R-:W-:Y:S01]  /*2c180*/  FMUL.FTZ R88, R92, R89 ;  /* 0x000000595c587220 */ /* 0x000fe20000410000 */
[----:B------:R-:W-:Y:S01]  /*2c190*/  FADD.FTZ R89, R22, -R93 ;  /* 0x8000005d16597221 */ /* 0x000fe20000010000 */
[----:B------:R-:W-:Y:S02]  /*2c1a0*/  HADD2.F32 R90, -RZ, R85.H0_H0 ;  /* 0x20000055ff5a7230 */ /* 0x000fe40000004100 */
[----:B------:R-:W-:Y:S01]  /*2c1b0*/  FFMA.FTZ R88, R88, R91, R95 ;  /* 0x0000005b58587223 */ /* 0x000fe2000001005f */
[----:B------:R-:W-:Y:S01]  /*2c1c0*/  FADD.FTZ R91, R109, -R93 ;  /* 0x8000005d6d5b7221 */ /* 0x000fe20000010000 */
[----:B0-----:R-:W-:-:S02]  /*2c1d0*/  HADD2.F32 R94, -RZ, R81.H0_H0 ;  /* 0x20000051ff5e7230 */ /* 0x001fc40000004100 */
[C---:B------:R-:W-:Y:S01]  /*2c1e0*/  FMUL.FTZ R89, R92.reuse, R89 ;  /* 0x000000595c597220 */ /* 0x040fe20000410000 */
[----:B------:R-:W-:Y:S02]  /*2c1f0*/  HADD2.F32 R152, -RZ, R85.H1_H1 ;  /* 0x30000055ff987230 */ /* 0x000fe40000004100 */
[----:B------:R-:W-:Y:S01]  /*2c200*/  FMUL.FTZ R91, R92, R91 ;  /* 0x0000005b5c5b7220 */ /* 0x000fe20000410000 */
[----:B------:R-:W-:Y:S02]  /*2c210*/  HADD2.F32 R154, -RZ, R81.H1_H1 ;  /* 0x30000051ff9a7230 */ /* 0x000fe40000004100 */
[----:B------:R-:W-:Y:S01]  /*2c220*/  FADD.FTZ R95, R110, -R93 ;  /* 0x8000005d6e5f7221 */ /* 0x000fe20000010000 */
[----:B------:R-:W-:Y:S01]  /*2c230*/  FFMA.FTZ R89, R89, R90, R94 ;  /* 0x0000005a59597223 */ /* 0x000fe2000001005e */
[----:B------:R-:W-:Y:S02]  /*2c240*/  HADD2.F32 R151, -RZ, R82.H0_H0 ;  /* 0x20000052ff977230 */ /* 0x000fe40000004100 */
[----:B------:R-:W-:Y:S01]  /*2c250*/  FFMA.FTZ R152, R91, R152, R154 ;  /* 0x000000985b987223 */ /* 0x000fe2000001009a */
[----:B------:R-:W-:Y:S01]  /*2c260*/  FMUL.FTZ R90, R92, R95 ;  /* 0x0000005f5c5a7220 */ /* 0x000fe20000410000 */
[----:B------:R-:W-:-:S02]  /*2c270*/  HADD2.F32 R91, -RZ, R86.H0_H0 ;  /* 0x20000056ff5b7230 */ /* 0x000fc40000004100 */
[----:B------:R-:W-:Y:S01]  /*2c280*/  FADD.FTZ R95, R126, -R93 ;  /* 0x8000005d7e5f7221 */ /* 0x000fe20000010000 */
[----:B------:R-:W-:Y:S01]  /*2c290*/  HADD2.F32 R94, -RZ, R86.H1_H1 ;  /* 0x30000056ff5e7230 */ /* 0x000fe20000004100 */
[----:B------:R-:W-:Y:S01]  /*2c2a0*/  F2FP.F16.F32.PACK_AB R89, R152, R89 ;  /* 0x000000599859723e */ /* 0x000fe200000000ff */
[----:B------:R-:W-:Y:S02]  /*2c2b0*/  HADD2.F32 R154, -RZ, R82.H1_H1 ;  /* 0x30000052ff9a7230 */ /* 0x000fe40000004100 */
[----:B------:R-:W-:Y:S01]  /*2c2c0*/  FMUL.FTZ R95, R92, R95 ;  /* 0x0000005f5c5f7220 */ /* 0x000fe20000410000 */
[----:B------:R-:W-:Y:S01]  /*2c2d0*/  FFMA.FTZ R90, R90, R91, R151 ;  /* 0x0000005b5a5a7223 */ /* 0x000fe20000010097 */
[----:B------:R-:W-:Y:S01]  /*2c2e0*/  FADD.FTZ R91, R127, -R93 ;  /* 0x8000005d7f5b7221 */ /* 0x000fe20000010000 */
[----:B------:R-:W-:Y:S02]  /*2c2f0*/  HADD2.F32 R156, -RZ, R80.H1_H1 ;  /* 0x30000050ff9c7230 */ /* 0x000fe40000004100 */
[----:B------:R-:W-:Y:S01]  /*2c300*/  FFMA.FTZ R151, R95, R94, R154 ;  /* 0x0000005e5f977223 */ /* 0x000fe2000001009a */
[----:B------:R-:W-:-:S02]  /*2c310*/  HADD2.F32 R94, -RZ, R87.H0_H0 ;  /* 0x20000057ff5e7230 */ /* 0x000fc40000004100 */
[----:B------:R-:W-:Y:S01]  /*2c320*/  FMUL.FTZ R91, R92, R91 ;  /* 0x0000005b5c5b7220 */ /* 0x000fe20000410000 */
[----:B------:R-:W-:Y:S01]  /*2c330*/  HADD2.F32 R154, -RZ, R83.H0_H0 ;  /* 0x20000053ff9a7230 */ /* 0x000fe20000004100 */
[----:B------:R-:W-:-:S04]  /*2c340*/  F2FP.F16.F32.PACK_AB R90, R151, R90 ;  /* 0x0000005a975a723e */ /* 0x000fc800000000ff */
[----:B------:R-:W-:Y:S01]  /*2c350*/  FFMA.FTZ R155, R91, R94, R154 ;  /* 0x0000005e5b9b7223 */ /* 0x000fe2000001009a */
[----:B------:R-:W-:Y:S01]  /*2c360*/  FADD.FTZ R91, R142, -R93 ;  /* 0x8000005d8e5b7221 */ /* 0x000fe20000010000 */
[----:B------:R-:W-:Y:S02]  /*2c370*/  HADD2.F32 R94, -RZ, R87.H1_H1 ;  /* 0x30000057ff5e7230 */ /* 0x000fe40000004100 */
[----:B------:R-:W-:Y:S02]  /*2c380*/  HADD2.F32 R154, -RZ, R83.H1_H1 ;  /* 0x30000053ff9a7230 */ /* 0x000fe40000004100 */
[----:B------:R-:W-:-:S04]  /*2c390*/  FMUL.FTZ R91, R92, R91 ;  /* 0x0000005b5c5b7220 */ /* 0x000fc80000410000 */
[----:B------:R-:W-:Y:S01]  /*2c3a0*/  FFMA.FTZ R158, R91, R94, R154 ;  /* 0x0000005e5b9e7223 */ /* 0x000fe2000001009a */
[----:B------:R-:W-:Y:S01]  /*2c3b0*/  FADD.FTZ R91, R23, -R93 ;  /* 0x8000005d175b7221 */ /* 0x000fe20000010000 */
[----:B------:R-:W0:Y:S01]  /*2c3c0*/  LDC.64 R94, c[0x0][0x428] ;  /* 0x00010a00ff5e7b82 */ /* 0x000e220000000a00 */
[----:B------:R-:W-:Y:S02]  /*2c3d0*/  HADD2.F32 R154, -RZ, R84.H1_H1 ;  /* 0x30000054ff9a7230 */ /* 0x000fe40000004100 */
[----:B------:R-:W-:-:S04]  /*2c3e0*/  FMUL.FTZ R91, R92, R91 ;  /* 0x0000005b5c5b7220 */ /* 0x000fc80000410000 */
[----:B------:R-:W-:Y:S01]  /*2c3f0*/  FFMA.FTZ R153, R91, R154, R156 ;  /* 0x0000009a5b997223 */ /* 0x000fe2000001009c */
[----:B------:R-:W-:-:S04]  /*2c400*/  F2FP.F16.F32.PACK_AB R91, R158, R155 ;  /* 0x0000009b9e5b723e */ /* 0x000fc800000000ff */
[----:B------:R-:W-:Y:S01]  /*2c410*/  F2FP.F16.F32.PACK_AB R88, R153, R88 ;  /* 0x000000589958723e */ /* 0x000fe200000000ff */
[C---:B0-----:R-:W-:Y:S01]  /*2c420*/  IMAD.WIDE.U32 R94, R125.reuse, 0x10, R94 ;  /* 0x000000107d5e7825 */ /* 0x041fe200078e005e */
[----:B------:R-:W-:-:S04]  /*2c430*/  IADD3 R125, PT, PT, R125, 0x20, RZ ;  /* 0x000000207d7d7810 */ /* 0x000fc80007ffe0ff */
[----:B------:R2:W-:Y:S03]  /*2c440*/  STG.E.128 desc[UR8][R94.64], R88 ;  /* 0x000000585e007986 */ /* 0x0005e6000c101d08 */
.L_x_8255:
[----:B------:R-:W-:Y:S05]  /*2c450*/  BSYNC.RECONVERGENT B1 ;  /* 0x0000000000017941 */ /* 0x000fea0003800200 */
.L_x_8254:
[----:B------:R-:W-:Y:S01]  /*2c460*/  ISETP.GE.U32.AND P0, PT, R16, 0x40, PT ;  /* 0x000000401000780c */ /* 0x000fe20003f06070 */
[----:B------:R-:W-:-:S12]  /*2c470*/  BSSY.RECONVERGENT B1, `(.L_x_8256) ;  /* 0x0000032000017945 */ /* 0x000fd80003800200 */
[----:B------:R-:W-:Y:S05]  /*2c480*/  @!P0 BRA `(.L_x_8257) ;  /* 0x0000000000c08947 */ /* 0x000fea0003800000 */
[--C-:B-12---:R-:W-:Y:S01]  /*2c490*/  FADD.FTZ R89, R3, -R93.reuse ;  /* 0x8000005d03597221 */ /* 0x106fe20000010000 */
        /* <DEDUP_REMOVED lines=44> */
[----:B0-----:R-:W-:-:S04]  /*2c760*/  IMAD.WIDE.U32 R94, R125, 0x10, R94 ;  /* 0x000000107d5e7825 */ /* 0x001fc800078e005e */
[----:B------:R-:W-:Y:S01]  /*2c770*/  VIADD R125, R125, 0x20 ;  /* 0x000000207d7d7836 */ /* 0x000fe20000000000 */
[----:B------:R3:W-:Y:S06]  /*2c780*/  STG.E.128 desc[UR8][R94.64], R88 ;  /* 0x000000585e007986 */ /* 0x0007ec000c101d08 */
.L_x_8257:
[----:B------:R-:W-:Y:S05]  /*2c790*/  BSYNC.RECONVERGENT B1 ;  /* 0x0000000000017941 */ /* 0x000fea0003800200 */
.L_x_8256:
[----:B------:R-:W-:Y:S01]  /*2c7a0*/  ISETP.GE.U32.AND P0, PT, R16, 0x60, PT ;  /* 0x000000601000780c */ /* 0x000fe20003f06070 */
[----:B------:R-:W-:-:S12]  /*2c7b0*/  BSSY.RECONVERGENT B1, `(.L_x_8258) ;  /* 0x0000032000017945 */ /* 0x000fd80003800200 */
[----:B------:R-:W-:Y:S05]  /*2c7c0*/  @!P0 BRA `(.L_x_8259) ;  /* 0x0000000000c08947 */ /* 0x000fea0003800000 */
[--C-:B-123--:R-:W-:Y:S01]  /*2c7d0*/  FADD.FTZ R89, R2, -R93.reuse ;  /* 0x8000005d02597221 */ /* 0x10efe20000010000 */
        /* <DEDUP_REMOVED lines=47> */
.L_x_8259:
[----:B------:R-:W-:Y:S05]  /*2cad0*/  BSYNC.RECONVERGENT B1 ;  /* 0x0000000000017941 */ /* 0x000fea0003800200 */
.L_x_8258:
[----:B------:R-:W-:Y:S01]  /*2cae0*/  ISETP.GE.U32.AND P0, PT, R16, 0x80, PT ;  /* 0x000000801000780c */ /* 0x000fe20003f06070 */
[----:B------:R-:W-:-:S12]  /*2caf0*/  BSSY.RECONVERGENT B1, `(.L_x_8260) ;  /* 0x0000032000017945 */ /* 0x000fd80003800200 */
[----:B------:R-:W-:Y:S05]  /*2cb00*/  @!P0 BRA `(.L_x_8261) ;  /* 0x0000000000c08947 */ /* 0x000fea0003800000 */
[--C-:B-1234-:R-:W-:Y:S01]  /*2cb10*/  FADD.FTZ R89, R0, -R93.reuse ;  /* 0x8000005d00597221 */ /* 0x11efe20000010000 */
        /* <DEDUP_REMOVED lines=47> */
.L_x_8261:
[----:B------:R-:W-:Y:S05]  /*2ce10*/  BSYNC.RECONVERGENT B1 ;  /* 0x0000000000017941 */ /* 0x000fea0003800200 */
.L_x_8260:
[----:B------:R-:W-:Y:S01]  /*2ce20*/  ISETP.GE.U32.AND P0, PT, R16, 0xa0, PT ;  /* 0x000000a01000780c */ /* 0x000fe20003f06070 */
[----:B------:R-:W-:-:S12]  /*2ce30*/  BSSY.RECONVERGENT B1, `(.L_x_8262) ;  /* 0x0000032000017945 */ /* 0x000fd80003800200 */
[----:B------:R-:W-:Y:S05]  /*2ce40*/  @!P0 BRA `(.L_x_8263) ;  /* 0x0000000000c08947 */ /* 0x000fea0003800000 */
[--C-:B01234-:R-:W-:Y:S01]  /*2ce50*/  FADD.FTZ R89, R17, -R93.reuse ;  /* 0x8000005d11597221 */ /* 0x11ffe20000010000 */
[----:B-----5:R-:W-:Y:S02]  /*2ce60*/  HADD2.F32 R91, -RZ, R52.H0_H0 ;  /* 0x20000034ff5b7230 */ /* 0x020fe40000004100 */
[----:B------:R-:W-:Y:S02]  /*2ce70*/  HADD2.F32 R95, -RZ, R48.H0_H0 ;  /* 0x20000030ff5f7230 */ /* 0x000fe40000004100 */
[----:B------:R-:W-:Y:S01]  /*2ce80*/  FMUL.FTZ R88, R92, R89 ;  /* 0x000000595c587220 */ /* 0x000fe20000410000 */
[----:B------:R-:W-:Y:S01]  /*2ce90*/  FADD.FTZ R89, R102, -R93 ;  /* 0x8000005d66597221 */ /* 0x000fe20000010000 */
[----:B------:R-:W-:Y:S02]  /*2cea0*/  HADD2.F32 R90, -RZ, R53.H0_H0 ;  /* 0x20000035ff5a7230 */ /* 0x000fe40000004100 */
[----:B------:R-:W-:Y:S01]  /*2ceb0*/  FFMA.FTZ R88, R88, R91, R95 ;  /* 0x0000005b58587223 */ /* 0x000fe2000001005f */
[----:B------:R-:W-:Y:S01]  /*2cec0*/  FADD.FTZ R91, R117, -R93 ;  /* 0x8000005d755b7221 */ /* 0x000fe20000010000 */
[----:B------:R-:W-:-:S02]  /*2ced0*/  HADD2.F32 R94, -RZ, R49.H0_H0 ;  /* 0x20000031ff5e7230 */ /* 0x000fc40000004100 */
        /* <DEDUP_REMOVED lines=39> */
.L_x_8263:
[----:B------:R-:W-:Y:S05]  /*2d150*/  BSYNC.RECONVERGENT B1 ;  /* 0x0000000000017941 */ /* 0x000fea0003800200 */
.L_x_8262:
        /* <DEDUP_REMOVED lines=51> */
.L_x_8265:
[----:B------:R-:W-:Y:S05]  /*2d490*/  BSYNC.RECONVERGENT B1 ;  /* 0x0000000000017941 */ /* 0x000fea0003800200 */
.L_x_8264:
        /* <DEDUP_REMOVED lines=51> */
.L_x_8267:
[----:B------:R-:W-:Y:S05]  /*2d7d0*/  BSYNC.RECONVERGENT B1 ;  /* 0x0000000000017941 */ /* 0x000fea0003800200 */
.L_x_8266:
[----:B------:R-:W-:Y:S01]  /*2d7e0*/  ISETP.GE.U32.AND P0, PT, R16, 0x100, PT ;  /* 0x000001001000780c */ /* 0x000fe20003f06070 */
[----:B------:R-:W-:-:S12]  /*2d7f0*/  BSSY.RECONVERGENT B1, `(.L_x_8268) ;  /* 0x0000031000017945 */ /* 0x000fd80003800200 */
[----:B------:R-:W-:Y:S05]  /*2d800*/  @!P0 BRA `(.L_x_8269) ;  /* 0x0000000000bc8947 */ /* 0x000fea0003800000 */
[--C-:B01234-:R-:W-:Y:S01]  /*2d810*/  FADD.FTZ R89, R20, -R93.reuse ;  /* 0x8000005d14597221 */ /* 0x11ffe20000010000 */
[----:B-----5:R-:W-:Y:S02]  /*2d820*/  HADD2.F32 R94, -RZ, R28.H0_H0 ;  /* 0x2000001cff5e7230 */ /* 0x020fe40000004100 */
[----:B------:R-:W-:Y:S01]  /*2d830*/  FADD.FTZ R91, R108, -R93 ;  /* 0x8000005d6c5b7221 */ /* 0x000fe20000010000 */
[----:B------:R-:W-:Y:S02]  /*2d840*/  HADD2.F32 R88, -RZ, R24.H0_H0 ;  /* 0x20000018ff587230 */ /* 0x000fe40000004100 */
[C---:B------:R-:W-:Y:S01]  /*2d850*/  FMUL.FTZ R89, R92.reuse, R89 ;  /* 0x000000595c597220 */ /* 0x040fe20000410000 */
[--C-:B------:R-:W-:Y:S02]  /*2d860*/  HADD2.F32 R90, -RZ, R29.reuse.H0_H0 ;  /* 0x2000001dff5a7230 */ /* 0x100fe40000004100 */
[----:B------:R-:W-:Y:S01]  /*2d870*/  FMUL.FTZ R91, R92, R91 ;  /* 0x0000005b5c5b7220 */ /* 0x000fe20000410000 */
[----:B------:R-:W-:-:S02]  /*2d880*/  HADD2.F32 R152, -RZ, R29.H1_H1 ;  /* 0x3000001dff987230 */ /* 0x000fc40000004100 */
[----:B------:R-:W-:Y:S01]  /*2d890*/  FFMA.FTZ R94, R89, R94, R88 ;  /* 0x0000005e595e7223 */ /* 0x000fe20000010058 */
[--C-:B------:R-:W-:Y:S02]  /*2d8a0*/  HADD2.F32 R88, -RZ, R25.reuse.H0_H0 ;  /* 0x20000019ff587230 */ /* 0x100fe40000004100 */
[--C-:B------:R-:W-:Y:S01]  /*2d8b0*/  FADD.FTZ R89, R123, -R93.reuse ;  /* 0x8000005d7b597221 */ /* 0x100fe20000010000 */
[----:B------:R-:W-:Y:S02]  /*2d8c0*/  HADD2.F32 R154, -RZ, R25.H1_H1 ;  /* 0x30000019ff9a7230 */ /* 0x000fe40000004100 */
[----:B------:R-:W-:Y:S02]  /*2d8d0*/  HADD2.F32 R151, -RZ, R26.H0_H0 ;  /* 0x2000001aff977230 */ /* 0x000fe40000004100 */
[----:B------:R-:W-:Y:S01]  /*2d8e0*/  FFMA.FTZ R95, R91, R90, R88 ;  /* 0x0000005a5b5f7223 */ /* 0x000fe20000010058 */
[----:B------:R-:W-:Y:S01]  /*2d8f0*/  FMUL.FTZ R89, R92, R89 ;  /* 0x000000595c597220 */ /* 0x000fe20000410000 */
[----:B------:R-:W-:Y:S01]  /*2d900*/  FADD.FTZ R91, R124, -R93 ;  /* 0x8000005d7c5b7221 */ /* 0x000fe20000010000 */
[----:B------:R-:W-:-:S02]  /*2d910*/  HADD2.F32 R88, -RZ, R30.H1_H1 ;  /* 0x3000001eff587230 */ /* 0x000fc40000004100 */
[----:B------:R-:W-:Y:S01]  /*2d920*/  FFMA.FTZ R152, R89, R152, R154 ;  /* 0x0000009859987223 */ /* 0x000fe2000001009a */
[----:B------:R-:W-:Y:S01]  /*2d930*/  FMUL.FTZ R90, R92, R91 ;  /* 0x0000005b5c5a7220 */ /* 0x000fe20000410000 */
[----:B------:R-:W-:Y:S02]  /*2d940*/  HADD2.F32 R89, -RZ, R30.H0_H0 ;  /* 0x2000001eff597230 */ /* 0x000fe40000004100 */
[----:B------:R-:W-:Y:S01]  /*2d950*/  FADD.FTZ R91, R140, -R93 ;  /* 0x8000005d8c5b7221 */ /* 0x000fe20000010000 */
[----:B------:R-:W-:Y:S02]  /*2d960*/  HADD2.F32 R154, -RZ, R26.H1_H1 ;  /* 0x3000001aff9a7230 */ /* 0x000fe40000004100 */
[----:B------:R-:W-:Y:S02]  /*2d970*/  HADD2.F32 R156, -RZ, R27.H1_H1 ;  /* 0x3000001bff9c7230 */ /* 0x000fe40000004100 */
[----:B------:R-:W-:Y:S01]  /*2d980*/  FMUL.FTZ R91, R92, R91 ;  /* 0x0000005b5c5b7220 */ /* 0x000fe20000410000 */
[----:B------:R-:W-:Y:S01]  /*2d990*/  FFMA.FTZ R90, R90, R89, R151 ;  /* 0x000000595a5a7223 */ /* 0x000fe20000010097 */
[----:B------:R-:W-:-:S02]  /*2d9a0*/  FADD.FTZ R89, R141, -R93 ;  /* 0x8000005d8d597221 */ /* 0x000fc40000010000 */
[----:B------:R-:W-:Y:S01]  /*2d9b0*/  FFMA.FTZ R151, R91, R88, R154 ;  /* 0x000000585b977223 */ /* 0x000fe2000001009a */
[----:B------:R-:W-:Y:S02]  /*2d9c0*/  HADD2.F32 R88, -RZ, R31.H0_H0 ;  /* 0x2000001fff587230 */ /* 0x000fe40000004100 */
[----:B------:R-:W-:Y:S01]  /*2d9d0*/  FMUL.FTZ R89, R92, R89 ;  /* 0x000000595c597220 */ /* 0x000fe20000410000 */
[----:B------:R-:W-:Y:S01]  /*2d9e0*/  HADD2.F32 R154, -RZ, R27.H0_H0 ;  /* 0x2000001bff9a7230 */ /* 0x000fe20000004100 */
[----:B------:R-:W-:-:S04]  /*2d9f0*/  F2FP.F16.F32.PACK_AB R90, R151, R90 ;  /* 0x0000005a975a723e */ /* 0x000fc800000000ff */
[----:B------:R-:W-:Y:S01]  /*2da00*/  FFMA.FTZ R91, R89, R88, R154 ;  /* 0x00000058595b7223 */ /* 0x000fe2000001009a */
[--C-:B------:R-:W-:Y:S01]  /*2da10*/  FADD.FTZ R89, R149, -R93.reuse ;  /* 0x8000005d95597221 */ /* 0x100fe20000010000 */
[----:B------:R-:W-:Y:S02]  /*2da20*/  HADD2.F32 R154, -RZ, R31.H1_H1 ;  /* 0x3000001fff9a7230 */ /* 0x000fe40000004100 */
[----:B------:R-:W-:Y:S01]  /*2da30*/  FADD.FTZ R93, R107, -R93 ;  /* 0x8000005d6b5d7221 */ /* 0x000fe20000010000 */
[C---:B------:R-:W-:Y:S02]  /*2da40*/  FMUL.FTZ R153, R92.reuse, R89 ;  /* 0x000000595c997220 */ /* 0x040fe40000410000 */
[----:B------:R-:W0:Y:S01]  /*2da50*/  LDC.64 R88, c[0x0][0x428] ;  /* 0x00010a00ff587b82 */ /* 0x000e220000000a00 */
[----:B------:R-:W-:Y:S01]  /*2da60*/  FMUL.FTZ R93, R92, R93 ;  /* 0x0000005d5c5d7220 */ /* 0x000fe20000410000 */
[----:B------:R-:W-:Y:S01]  /*2da70*/  FFMA.FTZ R156, R153, R154, R156 ;  /* 0x0000009a999c7223 */ /* 0x000fe2000001009c */
[----:B------:R-:W-:-:S02]  /*2da80*/  HADD2.F32 R92, -RZ, R28.H1_H1 ;  /* 0x3000001cff5c7230 */ /* 0x000fc40000004100 */
[----:B------:R-:W-:Y:S02]  /*2da90*/  HADD2.F32 R154, -RZ, R24.H1_H1 ;  /* 0x30000018ff9a7230 */ /* 0x000fe40000004100 */
[----:B------:R-:W-:-:S03]  /*2daa0*/  F2FP.F16.F32.PACK_AB R91, R156, R91 ;  /* 0x0000005b9c5b723e */ /* 0x000fc600000000ff */
[----:B------:R-:W-:Y:S01]  /*2dab0*/  FFMA.FTZ R153, R93, R92, R154 ;  /* 0x0000005c5d997223 */ /* 0x000fe2000001009a */
[----:B0-----:R-:W-:Y:S01]  /*2dac0*/  IMAD.WIDE.U32 R92, R125, 0x10, R88 ;  /* 0x000000107d5c7825 */ /* 0x001fe200078e0058 */
[----:B------:R-:W-:-:S03]  /*2dad0*/  F2FP.F16.F32.PACK_AB R89, R152, R95 ;  /* 0x0000005f9859723e */ /* 0x000fc600000000ff */
[----:B------:R-:W-:-:S05]  /*2dae0*/  F2FP.F16.F32.PACK_AB R88, R153, R94 ;  /* 0x0000005e9958723e */ /* 0x000fca00000000ff */
[----:B------:R0:W-:Y:S02]  /*2daf0*/  STG.E.128 desc[UR8][R92.64], R88 ;  /* 0x000000585c007986 */ /* 0x0001e4000c101d08 */
.L_x_8269:
[----:B------:R-:W-:Y:S05]  /*2db00*/  BSYNC.RECONVERGENT B1 ;  /* 0x0000000000017941 */ /* 0x000fea0003800200 */
.L_x_8268:
[----:B01234-:R-:W0:Y:S02]  /*2db10*/  LDC.64 R88, c[0x0][0x380] ;  /* 0x0000e000ff587b82 */ /* 0x01fe240000000a00 */
[----:B0-----:R-:W-:-:S05]  /*2db20*/  IMAD R13, R88, 0x4, R13 ;  /* 0x00000004580d7824 */ /* 0x001fca00078e020d */
[----:B------:R-:W-:-:S13]  /*2db30*/  ISETP.GE.AND P0, PT, R13, R89, PT ;  /* 0x000000590d00720c */ /* 0x000fda0003f06270 */
[----:B------:R-:W-:Y:S05]  /*2db40*/  @!P0 BRA `(.L_x_8270) ;  /* 0xfffffd3400708947 */ /* 0x000fea000383ffff */
[----:B------:R-:W-:Y:S05]  /*2db50*/  BSYNC B0 ;  /* 0x0000000000007941 */ /* 0x000fea0003800000 */
.L_x_7581:
[----:B------:R-:W-:Y:S05]  /*2db60*/  EXIT ;  /* 0x000000000000794d */ /* 0x000fea0003800000 */
.L_x_8253:
        /* <DEDUP_REMOVED lines=8> */
.L_x_8272:
[----:B------:R-:W-:Y:S05]  /*2dbf0*/  BSYNC B1 ;  /* 0x0000000000017941 */ /* 0x000fea0003800000 */
.L_x_8271:
        /* <DEDUP_REMOVED lines=10> */
.L_x_8273:
[----:B------:R-:W-:Y:S02]  /*2dca0*/  IMAD.MOV.U32 R154, RZ, RZ, 0x4 ;  /* 0x00000004ff9a7424 */ /* 0x000fe400078e00ff */
[----:B------:R-:W-:-:S04]  /*2dcb0*/  IMAD.MOV.U32 R91, RZ, RZ, R151 ;  /* 0x000000ffff5b7224 */ /* 0x000fc800078e0097 */
[----:B------:R-:W-:-:S05]  /*2dcc0*/  FADD.FTZ R91, R90, R91 ;  /* 0x0000005b5a5b7221 */ /* 0x000fca0000010000 */
[----:B------:R-:W-:-:S07]  /*2dcd0*/  MOV R153, R91 ;  /* 0x0000005b00997202 */ /* 0x000fce0000000f00 */
[----:B------:R-:W-:Y:S05]  /*2dce0*/  WARPSYNC.COLLECTIVE R152, `(.L_x_8274) ;  /* 0x0000000098087348 */ /* 0x000fea0003c00000 */
[----:B------:R0:W1:Y:S02]  /*2dcf0*/  SHFL.BFLY P6, R151, R153, R154, R155 ;  /* 0x0c00009a99977389 */ /* 0x00006400000c009b */
[----:B01----:R-:W-:Y:S05]  /*2dd00*/  ENDCOLLECTIVE ;  /* 0x000000000000791b */ /* 0x003fea0003800000 */
.L_x_8274:
[----:B------:R-:W-:Y:S01]  /*2dd10*/  HFMA2 R154, -RZ, RZ, 0, 4.76837158203125e-07 ;  /* 0x00000008ff9a7431 */ /* 0x000fe200000001ff */
[----:B------:R-:W-:-:S05]  /*2dd20*/  MOV R88, R151 ;  /* 0x0000009700587202 */ /* 0x000fca0000000f00 */
[----:B------:R-:W-:-:S04]  /*2dd30*/  FADD.FTZ R93, R91, R88 ;  /* 0x000000585b5d7221 */ /* 0x000fc80000010000 */
[----:B------:R-:W-:-:S07]  /*2dd40*/  IMAD.MOV.U32 R153, RZ, RZ, R93 ;  /* 0x000000ffff997224 */ /* 0x000fce00078e005d */
[----:B------:R-:W-:Y:S05]  /*2dd50*/  WARPSYNC.COLLECTIVE R152, `(.L_x_8275) ;  /* 0x0000000098087348 */ /* 0x000fea0003c00000 */
[----:B------:R0:W1:Y:S02]  /*2dd60*/  SHFL.BFLY P6, R151, R153, R154, R155 ;  /* 0x0c00009a99977389 */ /* 0x00006400000c009b */
[----:B01----:R-:W-:Y:S05]  /*2dd70*/  ENDCOLLECTIVE ;  /* 0x000000000000791b */ /* 0x003fea0003800000 */
.L_x_8275:
[----:B------:R-:W-:Y:S02]  /*2dd80*/  IMAD.MOV.U32 R154, RZ, RZ, 0x10 ;  /* 0x00000010ff9a7424 */ /* 0x000fe400078e00ff */
[----:B------:R-:W-:-:S04]  /*2dd90*/  IMAD.MOV.U32 R88, RZ, RZ, R151 ;  /* 0x000000ffff587224 */ /* 0x000fc800078e0097 */
[----:B------:R-:W-:-:S05]  /*2dda0*/  FADD.FTZ R94, R93, R88 ;  /* 0x000000585d5e7221 */ /* 0x000fca0000010000 */
[----:B------:R-:W-:-:S07]  /*2ddb0*/  MOV R153, R94 ;  /* 0x0000005e00997202 */ /* 0x000fce0000000f00 */
[----:B------:R-:W-:Y:S05]  /*2ddc0*/  WARPSYNC.COLLECTIVE R152, `(.L_x_8276) ;  /* 0x0000000098087348 */ /* 0x000fea0003c00000 */
[----:B------:R0:W1:Y:S02]  /*2ddd0*/  SHFL.BFLY P6, R151, R153, R154, R155 ;  /* 0x0c00009a99977389 */ /* 0x00006400000c009b */
[----:B01----:R-:W-:Y:S05]  /*2dde0*/  ENDCOLLECTIVE ;  /* 0x000000000000791b */ /* 0x003fea0003800000 */
.L_x_8276:
        /* <DEDUP_REMOVED lines=140> */
.L_x_8277:
[----:B------:R-:W-:Y:S02]  /*2e6b0*/  IMAD.MOV.U32 R154, RZ, RZ, 0x2 ;  /* 0x00000002ff9a7424 */ /* 0x000fe400078e00ff */
[----:B------:R-:W-:-:S04]  /*2e6c0*/  IMAD.MOV.U32 R89, RZ, RZ, R151 ;  /* 0x000000ffff597224 */ /* 0x000fc800078e0097 */
[----:B------:R-:W-:-:S05]  /*2e6d0*/  FADD.FTZ R89, R88, R89 ;  /* 0x0000005958597221 */ /* 0x000fca0000010000 */
[----:B------:R-:W-:-:S07]  /*2e6e0*/  MOV R153, R89 ;  /* 0x0000005900997202 */ /* 0x000fce0000000f00 */
[----:B------:R-:W-:Y:S05]  /*2e6f0*/  WARPSYNC.COLLECTIVE R152, `(.L_x_8278) ;  /* 0x0000000098087348 */ /* 0x000fea0003c00000 */
[----:B------:R0:W1:Y:S02]  /*2e700*/  SHFL.BFLY P6, R151, R153, R154, R155 ;  /* 0x0c00009a99977389 */ /* 0x00006400000c009b */
[----:B01----:R-:W-:Y:S05]  /*2e710*/  ENDCOLLECTIVE ;  /* 0x000000000000791b */ /* 0x003fea0003800000 */
.L_x_8278:
[----:B------:R-:W-:Y:S01]  /*2e720*/  HFMA2 R154, -RZ, RZ, 0, 2.384185791015625e-07 ;  /* 0x00000004ff9a7431 */ /* 0x000fe200000001ff */
[----:B------:R-:W-:-:S05]  /*2e730*/  MOV R90, R151 ;  /* 0x00000097005a7202 */ /* 0x000fca0000000f00 */
[----:B------:R-:W-:-:S04]  /*2e740*/  FADD.FTZ R90, R89, R90 ;  /* 0x0000005a595a7221 */ /* 0x000fc80000010000 */
[----:B------:R-:W-:-:S07]  /*2e750*/  IMAD.MOV.U32 R153, RZ, RZ, R90 ;  /* 0x000000ffff997224 */ /* 0x000fce00078e005a */
[----:B------:R-:W-:Y:S05]  /*2e760*/  WARPSYNC.COLLECTIVE R152, `(.L_x_8279) ;  /* 0x0000000098087348 */ /* 0x000fea0003c00000 */
[----:B------:R0:W1:Y:S02]  /*2e770*/  SHFL.BFLY P6, R151, R153, R154, R155 ;  /* 0x0c00009a99977389 */ /* 0x00006400000c009b */
[----:B01----:R-:W-:Y:S05]  /*2e780*/  ENDCOLLECTIVE ;  /* 0x000000000000791b */ /* 0x003fea0003800000 */
.L_x_8279:
[----:B------:R-:W-:Y:S02]  /*2e790*/  IMAD.MOV.U32 R154, RZ, RZ, 0x8 ;  /* 0x00000008ff9a7424 */ /* 0x000fe400078e00ff */
[----:B------:R-:W-:-:S04]  /*2e7a0*/  IMAD.MOV.U32 R91, RZ, RZ, R151 ;  /* 0x000000ffff5b7224 */ /* 0x000fc800078e0097 */
[----:B------:R-:W-:-:S05]  /*2e7b0*/  FADD.FTZ R91, R90, R91 ;  /* 0x0000005b5a5b7221 */ /* 0x000fca0000010000 */
[----:B------:R-:W-:-:S07]  /*2e7c0*/  MOV R153, R91 ;  /* 0x0000005b00997202 */ /* 0x000fce0000000f00 */
[----:B------:R-:W-:Y:S05]  /*2e7d0*/  WARPSYNC.COLLECTIVE R152, `(.L_x_8280) ;  /* 0x0000000098087348 */ /* 0x000fea0003c00000 */
[----:B------:R0:W1:Y:S02]  /*2e7e0*/  SHFL.BFLY P6, R151, R153, R154, R155 ;  /* 0x0c00009a99977389 */ /* 0x00006400000c009b */
[----:B01----:R-:W-:Y:S05]  /*2e7f0*/  ENDCOLLECTIVE ;  /* 0x000000000000791b */ /* 0x003fea0003800000 */
.L_x_8280:
[----:B------:R-:W-:Y:S01]  /*2e800*/  HFMA2 R154, -RZ, RZ, 0, 9.5367431640625e-07 ;  /* 0x00000010ff9a7431 */ /* 0x000fe200000001ff */
[----:B------:R-:W-:-:S05]  /*2e810*/  MOV R94, R151 ;  /* 0x00000097005e7202 */ /* 0x000fca0000000f00 */
[----:B------:R-:W-:-:S04]  /*2e820*/  FADD.FTZ R94, R91, R94 ;  /* 0x0000005e5b5e7221 */ /* 0x000fc80000010000 */
[----:B------:R-:W-:-:S07]  /*2e830*/  IMAD.MOV.U32 R153, RZ, RZ, R94 ;  /* 0x000000ffff997224 */ /* 0x000fce00078e005e */
[----:B------:R-:W-:Y:S05]  /*2e840*/  WARPSYNC.COLLECTIVE R152, `(.L_x_8281) ;  /* 0x0000000098087348 */ /* 0x000fea0003c00000 */
[----:B------:R0:W1:Y:S02]  /*2e850*/  SHFL.BFLY P6, R151, R153, R154, R155 ;  /* 0x0c00009a99977389 */ /* 0x00006400000c009b */
[----:B01----:R-:W-:Y:S05]  /*2e860*/  ENDCOLLECTIVE ;  /* 0x000000000000791b */ /* 0x003fea0003800000 */
.L_x_8281:
[----:B------:R-:W-:Y:S05]  /*2e870*/  BRA `(.L_x_8282) ;  /* 0xffffffd400ec7947 */ /* 0x000fea000383ffff */
.L_x_8283:
        /* <DEDUP_REMOVED lines=16> */
.L_x_71444:


//--------------------- .text._ZN10layer_norm13ln_fwd_kernelINS_13Kernel_traitsI6__halfS2_S2_S2_fjLj2048ELj1ELj4ELj1ELj16ENS_18Kernel_traits_baseILj2048ES2_S2_S2_S2_fjLj128EEEEELb1ELb0ELb0ELb1EEEvNS_9FwdParamsE --------------------------
	.section	.text._ZN10layer_norm13ln_fwd_kernelINS_13Kernel_traitsI6__halfS2_S2_S2_fjLj2048ELj1ELj4ELj1ELj16ENS_18Kernel_traits_baseILj2048ES2_S2_S2_S2_fjLj128EEEEELb1ELb0ELb0ELb1EEEvNS_9FwdParamsE,"ax",@progbits
	.align	128
        .global         _ZN10layer_norm13ln_fwd_kernelINS_13Kernel_traitsI6__halfS2_S2_S2_fjLj2048ELj1ELj4ELj1ELj16ENS_18Kernel_traits_baseILj2048ES2_S2_S2_S2_fjLj128EEEEELb1ELb0ELb0ELb1EEEvNS_9FwdParamsE
        .type           _ZN10layer_norm13ln_fwd_kernelINS_13Kernel_traitsI6__halfS2_S2_S2_fjLj2048ELj1ELj4ELj1ELj16ENS_18Kernel_traits_baseILj2048ES2_S2_S2_S2_fjLj128EEEEELb1ELb0ELb0ELb1EEEvNS_9FwdParamsE,@function
        .size           _ZN10layer_norm13ln_fwd_kernelINS_13Kernel_traitsI6__halfS2_S2_S2_fjLj2048ELj1ELj4ELj1ELj16ENS_18Kernel_traits_baseILj2048ES2_S2_S2_S2_fjLj128EEEEELb1ELb0ELb0ELb1EEEvNS_9FwdParamsE,(.L_x_71445 - _ZN10layer_norm13ln_fwd_kernelINS_13Kernel_traitsI6__halfS2_S2_S2_fjLj2048ELj1ELj4ELj1ELj16ENS_18Kernel_traits_baseILj2048ES2_S2_S2_S2_fjLj128EEEEELb1ELb0ELb0ELb1EEEvNS_9FwdParamsE)
        .other          _ZN10layer_norm13ln_fwd_kernelINS_13Kernel_traitsI6__halfS2_S2_S2_fjLj2048ELj1ELj4ELj1ELj16ENS_18Kernel_traits_baseILj2048ES2_S2_S2_S2_fjLj128EEEEELb1ELb0ELb0ELb1EEEvNS_9FwdParamsE,@"STO_CUDA_ENTRY STV_DEFAULT"
_ZN10layer_norm13ln_fwd_kernelINS_13Kernel_traitsI6__halfS2_S2_S2_fjLj2048ELj1ELj4ELj1ELj16ENS_18Kernel_traits_baseILj2048ES2_S2_S2_S2_fjLj128EEEEELb1ELb0ELb0ELb1EEEvNS_9FwdParamsE:
.text._ZN10layer_norm13ln_fwd_kernelINS_13Kernel_traitsI6__halfS2_S2_S2_fjLj2048ELj1ELj4ELj1ELj16ENS_18Kernel_traits_baseILj2048ES2_S2_S2_S2_fjLj128EEEEELb1ELb0ELb0ELb1EEEvNS_9FwdParamsE:
[----:B------:R-:W-:Y:S01]  /*0000*/  LDC R1, c[0x0][0x37c] ;  /* 0x0000df00ff017b82 */ /* 0x000fe20000000800 */
[----:B------:R-:W0:Y:S01]  /*0010*/  LDCU.U8 UR4, c[0x0][0x464] ;  /* 0x00008c80ff0477ac */ /* 0x000e220008000000 */
[----:B------:R-:W1:Y:S06]  /*0020*/  LDCU.64 UR6, c[0x0][0x450] ;  /* 0x00008a00ff0677ac */ /* 0x000e6c0008000a00 */
[----:B------:R-:W2:Y:S01]  /*0030*/  LDC R124, c[0x0][0x458] ;  /* 0x00011600ff7c7b82 */ /* 0x000ea20000000800 */
[----:B------:R-:W3:Y:S01]  /*0040*/  LDCU.64 UR8, c[0x0][0x358] ;  /* 0x00006b00ff0877ac */ /* 0x000ee20008000a00 */
[----:B------:R-:W4:Y:S06]  /*0050*/  LDCU.64 UR10, c[0x0][0x438] ;  /* 0x00008700ff0a77ac */ /* 0x000f2c0008000a00 */
[----:B------:R-:W5:Y:S01]  /*0060*/  LDC R125, c[0x0][0x45c] ;  /* 0x00011700ff7d7b82 */ /* 0x000f620000000800 */
[----:B0-----:R-:W-:Y:S01]  /*0070*/  ISETP.NE.AND P0, PT, RZ, UR4, PT ;  /* 0x00000004ff007c0c */ /* 0x001fe2000bf05270 */
[----:B-1----:R-:W-:-:S02]  /*0080*/  IMAD.U32 R2, RZ, RZ, UR6 ;  /* 0x00000006ff027e24 */ /* 0x002fc4000f8e00ff */
[----:B------:R-:W-:-:S10]  /*0090*/  IMAD.U32 R3, RZ, RZ, UR7 ;  /* 0x00000007ff037e24 */ /* 0x000fd4000f8e00ff */
[----:B---3--:R-:W3:Y:S01]  /*00a0*/  @P0 LDG.E.64 R2, desc[UR8][R2.64] ;  /* 0x0000000802020981 */ /* 0x008ee2000c1e1b00 */
[----:B--2---:R-:W-:Y:S01]  /*00b0*/  @P0 MOV R4, R124 ;  /* 0x0000007c00040202 */ /* 0x004fe20000000f00 */
[----:B------:R-:W0:Y:S01]  /*00c0*/  @P0 LDC R7, c[0x0][0x460] ;  /* 0x00011800ff070b82 */ /* 0x000e220000000800 */
[----:B-----5:R-:W-:-:S06]  /*00d0*/  @P0 IMAD.MOV.U32 R5, RZ, RZ, R125 ;  /* 0x000000ffff050224 */ /* 0x020fcc00078e007d */
[----:B------:R-:W0:Y:S01]  /*00e0*/  @P0 LDG.E.64 R4, desc[UR8][R4.64] ;  /* 0x0000000804040981 */ /* 0x000e22000c1e1b00 */
[----:B------:R-:W1:Y:S01]  /*00f0*/  S2UR UR5, SR_CTAID.X ;  /* 0x00000000000579c3 */ /* 0x000e620000002500 */
[----:B----4-:R-:W-:Y:S01]  /*0100*/  UISETP.NE.U32.AND UP0, UPT, UR10, URZ, UPT ;  /* 0x000000ff0a00728c */ /* 0x010fe2000bf05070 */
[----:B------:R-:W2:Y:S03]  /*0110*/  S2R R6, SR_TID.X ;  /* 0x0000000000067919 */ /* 0x000ea60000002100 */
[----:B------:R-:W-:Y:S02]  /*0120*/  UISETP.NE.AND.EX UP0, UPT, UR11, URZ, UPT, UP0 ;  /* 0x000000ff0b00728c */ /* 0x000fe4000bf05300 */
[----:B-1----:R-:W-:Y:S01]  /*0130*/  USHF.L.U32 UR4, UR5, 0x2, URZ ;  /* 0x0000000205047899 */ /* 0x002fe200080006ff */
[----:B--2---:R-:W-:Y:S02]  /*0140*/  SHF.R.U32.HI R159, RZ, 0x5, R6 ;  /* 0x00000005ff9f7819 */ /* 0x004fe40000011606 */
[----:B------:R-:W-:-:S03]  /*0150*/  LOP3.LUT R8, R6, 0x1f, RZ, 0xc0, !PT ;  /* 0x0000001f06087812 */ /* 0x000fc600078ec0ff */
[----:B------:R-:W-:Y:S02]  /*0160*/  LOP3.LUT R159, R159, UR4, RZ, 0xfc, !PT ;  /* 0x000000049f9f7c12 */ /* 0x000fe4000f8efcff */
[----:B---3--:R-:W-:Y:S02]  /*0170*/  @P0 R2UR UR7, R3 ;  /* 0x00000000030702ca */ /* 0x008fe400000e0000 */
[----:B------:R-:W1:Y:S01]  /*0180*/  LDC R3, c[0x0][0x360] ;  /* 0x0000d800ff037b82 */ /* 0x000e620000000800 */
[----:B------:R-:W-:Y:S02]  /*0190*/  @P0 R2UR UR6, R2 ;  /* 0x00000000020602ca */ /* 0x000fe400000e0000 */
[----:B0-----:R-:W-:-:S08]  /*01a0*/  @P0 IADD3 R124, P1, PT, R4, R7, RZ ;  /* 0x00000007047c0210 */ /* 0x001fd00007f3e0ff */
[----:B------:R-:W-:Y:S02]  /*01b0*/  UIADD3 UR17, UPT, UPT, UR7, -0x4498517b, URZ ;  /* 0xbb67ae8507117890 */ /* 0x000fe4000fffe0ff */
[----:B------:R-:W-:Y:S01]  /*01c0*/  UIADD3 UR19, UPT, UPT, UR7, 0x76cf5d0a, URZ ;  /* 0x76cf5d0a07137890 */ /* 0x000fe2000fffe0ff */
[----:B------:R-:W-:Y:S01]  /*01d0*/  @P0 IMAD.X R125, RZ, RZ, R5, P1 ;  /* 0x000000ffff7d0224 */ /* 0x000fe200008e0605 */
[----:B------:R-:W-:Y:S02]  /*01e0*/  UIADD3 UR16, UPT, UPT, UR6, -0x61c88647, URZ ;  /* 0x9e3779b906107890 */ /* 0x000fe4000fffe0ff */
[----:B------:R-:W-:Y:S02]  /*01f0*/  UIADD3 UR18, UPT, UPT, UR6, 0x3c6ef372, URZ ;  /* 0x3c6ef37206127890 */ /* 0x000fe4000fffe0ff */
[--C-:B------:R-:W-:Y:S01]  /*0200*/  SHF.R.U64 R2, R124, 0x2, R125.reuse ;  /* 0x000000027c027819 */ /* 0x100fe2000000127d */
[----:B------:R-:W-:Y:S01]  /*0210*/  UIADD3 UR20, UPT, UPT, UR6, -0x255992d5, URZ ;  /* 0xdaa66d2b06147890 */ /* 0x000fe2000fffe0ff */
[----:B------:R-:W-:Y:S01]  /*0220*/  SHF.R.U32.HI R12, RZ, 0x2, R125 ;  /* 0x00000002ff0c7819 */ /* 0x000fe2000001167d */
[----:B------:R-:W-:Y:S01]  /*0230*/  UIADD3 UR21, UPT, UPT, UR7, 0x32370b8f, URZ ;  /* 0x32370b8f07157890 */ /* 0x000fe2000fffe0ff */
[----:B-1----:R-:W-:Y:S01]  /*0240*/  IMAD R0, R3, UR5, R6 ;  /* 0x0000000503007c24 */ /* 0x002fe2000f8e0206 */
[----:B------:R-:W-:-:S02]  /*0250*/  UIADD3 UR22, UPT, UPT, UR6, 0x78dde6e4, URZ ;  /* 0x78dde6e406167890 */ /* 0x000fc4000fffe0ff */
[----:B------:R-:W-:Y:S02]  /*0260*/  UIADD3 UR23, UPT, UPT, UR7, -0x126145ec, URZ ;  /* 0xed9eba1407177890 */ /* 0x000fe4000fffe0ff */
[----:B------:R-:W-:Y:S02]  /*0270*/  UIADD3 UR24, UPT, UPT, UR6, 0x1715609d, URZ ;  /* 0x1715609d06187890 */ /* 0x000fe4000fffe0ff */
[----:B------:R-:W-:Y:S02]  /*0280*/  UIADD3 UR25, UPT, UPT, UR7, -0x56f99767, URZ ;  /* 0xa906689907197890 */ /* 0x000fe4000fffe0ff */
[----:B------:R-:W-:Y:S02]  /*0290*/  UIADD3 UR26, UPT, UPT, UR6, -0x4ab325aa, URZ ;  /* 0xb54cda56061a7890 */ /* 0x000fe4000fffe0ff */
[----:B------:R-:W-:Y:S02]  /*02a0*/  UIADD3 UR27, UPT, UPT, UR7, 0x646e171e, URZ ;  /* 0x646e171e071b7890 */ /* 0x000fe4000fffe0ff */
[----:B------:R-:W-:-:S02]  /*02b0*/  UIADD3 UR28, UPT, UPT, UR6, 0x5384540f, URZ ;  /* 0x5384540f061c7890 */ /* 0x000fc4000fffe0ff */
        /* <DEDUP_REMOVED lines=27> */
.L_x_8284:
        /* <DEDUP_REMOVED lines=26> */
.L_x_8285:
        /* <DEDUP_REMOVED lines=9> */
[----:B------:R-:W0:Y:S02]  /*06a0*/  LDCU.U8 UR4, c[0x0][0x410] ;  /* 0x00008200ff0477ac */ /* 0x000e240008000000 */
[----:B------:R-:W-:Y:S01]  /*06b0*/  IMAD R6, R0, -0x326172a9, RZ ;  /* 0xcd9e8d5700067824 */ /* 0x000fe200078e02ff */
[----:B------:R-:W-:Y:S01]  /*06c0*/  LOP3.LUT R4, R4, UR7, RZ, 0x3c, !PT ;  /* 0x0000000704047c12 */ /* 0x000fe2000f8e3cff */
[----:B------:R-:W-:Y:S01]  /*06d0*/  IMAD R8, R2, -0x2daee0ad, RZ ;  /* 0xd2511f5302087824 */ /* 0x000fe200078e02ff */
[----:B------:R-:W2:Y:S01]  /*06e0*/  LDCU UR34, c[0x0][0x404] ;  /* 0x00008080ff2277ac */ /* 0x000ea20008000800 */
[----:B------:R-:W-:Y:S01]  /*06f0*/  IMAD.HI.U32 R7, R3, -0x2daee0ad, RZ ;  /* 0xd2511f5303077827 */ /* 0x000fe200078e00ff */
[----:B------:R-:W3:Y:S03]  /*0700*/  LDCU UR35, c[0x0][0x408] ;  /* 0x00008100ff2377ac */ /* 0x000ee60008000800 */
[----:B------:R-:W-:Y:S01]  /*0710*/  IMAD.HI.U32 R5, R4, -0x326172a9, RZ ;  /* 0xcd9e8d5704057827 */ /* 0x000fe200078e00ff */
[----:B------:R-:W-:Y:S01]  /*0720*/  LOP3.LUT R7, R8, UR17, R7, 0x96, !PT ;  /* 0x0000001108077c12 */ /* 0x000fe2000f8e9607 */
[----:B-1----:R-:W-:-:S02]  /*0730*/  UISETP.NE.U32.AND UP0, UPT, UR10, URZ, UPT ;  /* 0x000000ff0a00728c */ /* 0x002fc4000bf05070 */
[----:B------:R-:W-:Y:S01]  /*0740*/  IMAD R9, R3, -0x2daee0ad, RZ ;  /* 0xd2511f5303097824 */ /* 0x000fe200078e02ff */
[----:B------:R-:W-:Y:S01]  /*0750*/  LOP3.LUT R5, R6, UR16, R5, 0x96, !PT ;  /* 0x0000001006057c12 */ /* 0x000fe2000f8e9605 */
[----:B------:R-:W-:Y:S01]  /*0760*/  IMAD R4, R4, -0x326172a9, RZ ;  /* 0xcd9e8d5704047824 */ /* 0x000fe200078e02ff */
[----:B------:R-:W1:Y:S01]  /*0770*/  LDCU UR14, c[0x0][0x388] ;  /* 0x00007100ff0e77ac */ /* 0x000e620008000800 */
[----:B------:R-:W-:Y:S01]  /*0780*/  IMAD.HI.U32 R3, R7, -0x326172a9, RZ ;  /* 0xcd9e8d5707037827 */ /* 0x000fe200078e00ff */
[----:B------:R-:W4:Y:S03]  /*0790*/  LDCU UR15, c[0x0][0x448] ;  /* 0x00008900ff0f77ac */ /* 0x000f260008000800 */
[C---:B------:R-:W-:Y:S01]  /*07a0*/  IMAD.HI.U32 R6, R5.reuse, -0x2daee0ad, RZ ;  /* 0xd2511f5305067827 */ /* 0x040fe200078e00ff */
[----:B------:R-:W-:Y:S01]  /*07b0*/  LOP3.LUT R3, R4, UR18, R3, 0x96, !PT ;  /* 0x0000001204037c12 */ /* 0x000fe2000f8e9603 */
[----:B------:R-:W1:Y:S02]  /*07c0*/  LDCU.64 UR12, c[0x0][0x3a0] ;  /* 0x00007400ff0c77ac */ /* 0x000e640008000a00 */
[----:B------:R-:W-:Y:S01]  /*07d0*/  IMAD R8, R5, -0x2daee0ad, RZ ;  /* 0xd2511f5305087824 */ /* 0x000fe200078e02ff */
[----:B------:R-:W-:Y:S01]  /*07e0*/  LOP3.LUT R6, R9, UR19, R6, 0x96, !PT ;  /* 0x0000001309067c12 */ /* 0x000fe2000f8e9606 */
[----:B------:R-:W-:Y:S01]  /*07f0*/  IMAD R7, R7, -0x326172a9, RZ ;  /* 0xcd9e8d5707077824 */ /* 0x000fe200078e02ff */
[----:B------:R-:W-:Y:S01]  /*0800*/  UISETP.NE.AND.EX UP0, UPT, UR11, URZ, UPT, UP0 ;  /* 0x000000ff0b00728c */ /* 0x000fe2000bf05300 */
[----:B------:R-:W-:Y:S01]  /*0810*/  IMAD.HI.U32 R5, R3, -0x2daee0ad, RZ ;  /* 0xd2511f5303057827 */ /* 0x000fe200078e00ff */
[----:B0-----:R-:W-:-:S03]  /*0820*/  UISETP.NE.AND UP1, UPT, UR4, URZ, UPT ;  /* 0x000000ff0400728c */ /* 0x001fc6000bf25270 */
[----:B------:R-:W-:Y:S01]  /*0830*/  IMAD.HI.U32 R4, R6, -0x326172a9, RZ ;  /* 0xcd9e8d5706047827 */ /* 0x000fe200078e00ff */
[----:B------:R-:W-:-:S03]  /*0840*/  LOP3.LUT R5, R8, UR21, R5, 0x96, !PT ;  /* 0x0000001508057c12 */ /* 0x000fc6000f8e9605 */
        /* <DEDUP_REMOVED lines=36> */
[----:B------:R-:W-:Y:S01]  /*0a90*/  IMAD.MOV.U32 R4, RZ, RZ, RZ ;  /* 0x000000ffff047224 */ /* 0x000fe200078e00ff */
[----:B------:R-:W-:Y:S01]  /*0aa0*/  LOP3.LUT R20, R3, UR32, R20, 0x96, !PT ;  /* 0x0000002003147c12 */ /* 0x000fe2000f8e9614 */
[----:B------:R-:W-:Y:S01]  /*0ab0*/  IMAD R113, R8, -0x2daee0ad, RZ ;  /* 0xd2511f5308717824 */ /* 0x000fe200078e02ff */
[----:B------:R-:W-:Y:S01]  /*0ac0*/  MOV R3, R12 ;  /* 0x0000000c00037202 */ /* 0x000fe20000000f00 */
[----:B-1234-:R-:W-:-:S07]  /*0ad0*/  IMAD R22, R5, -0x326172a9, RZ ;  /* 0xcd9e8d5705167824 */ /* 0x01efce00078e02ff */
.L_x_8943:
[----:B------:R-:W0:Y:S01]  /*0ae0*/  S2R R153, SR_TID.X ;  /* 0x0000000000997919 */ /* 0x000e220000002100 */
        /* <DEDUP_REMOVED lines=14> */
[----:B-----5:R-:W5:Y:S01]  /*0bd0*/  LDG.E.128 R12, desc[UR8][R12.64] ;  /* 0x000000080c0c7981 */ /* 0x020f62000c1e1d00 */
[----:B------:R-:W-:Y:S02]  /*0be0*/  ISETP.NE.U32.AND P0, PT, RZ, UR12, PT ;  /* 0x0000000cff007c0c */ /* 0x000fe4000bf05070 */
[----:B------:R-:W-:Y:S02]  /*0bf0*/  PLOP3.LUT P1, PT, PT, PT, UP0, 0x80, 0x8 ;  /* 0x000000000008781c */ /* 0x000fe40003f2f008 */
[----:B------:R-:W-:Y:S02]  /*0c00*/  ISETP.NE.AND.EX P2, PT, RZ, UR13, PT, P0 ;  /* 0x0000000dff007c0c */ /* 0x000fe4000bf45300 */
[----:B------:R-:W-:Y:S01]  /*0c10*/  LOP3.LUT R6, R6, 0xfffffffb, RZ, 0xc0, !PT ;  /* 0xfffffffb06067812 */ /* 0x000fe200078ec0ff */
[----:B------:R-:W-:Y:S02]  /*0c20*/  IMAD.MOV.U32 R16, RZ, RZ, 0x3f800000 ;  /* 0x3f800000ff107424 */ /* 0x000fe400078e00ff */
[----:B------:R-:W-:-:S08]  /*0c30*/  IMAD.MOV.U32 R144, RZ, RZ, 0x2f800000 ;  /* 0x2f800000ff907424 */ /* 0x000fd000078e00ff */
[----:B------:R-:W-:Y:S01]  /*0c40*/  @P2 LOP3.LUT R6, R6, 0x4, RZ, 0xfc, !PT ;  /* 0x0000000406062812 */ /* 0x000fe200078efcff */
[----:B---3--:R-:W-:Y:S01]  /*0c50*/  @P1 HADD2.F32 R16, -RZ, R8.H0_H0 ;  /* 0x20000008ff101230 */ /* 0x008fe20000004100 */
[----:B------:R-:W-:Y:S06]  /*0c60*/  @!P2 BRA `(.L_x_8287) ;  /* 0x000000280050a947 */ /* 0x000fec0003800000 */
        /* <DEDUP_REMOVED lines=9> */
[----:B------:R-:W-:-:S04]  /*0d00*/  MOV R7, 0x2 ;  /* 0x0000000200077802 */ /* 0x000fc80000000f00 */
[----:B------:R-:W-:-:S05]  /*0d10*/  VIADDMNMX.U32 R7, R124, 0xfffffffe, R7, PT ;  /* 0xfffffffe7c077846 */ /* 0x000fca0003800007 */
[----:B------:R-:W-:-:S04]  /*0d20*/  IMAD.SHL.U32 R7, R7, 0x4, RZ ;  /* 0x0000000407077824 */ /* 0x000fc800078e00ff */
[----:B------:R-:W0:Y:S02]  /*0d30*/  LDC R8, c[0x2][R7] ;  /* 0x0080000007087b82 */ /* 0x000e240000000800 */
[----:B0-----:R-:W-:-:S04]  /*0d40*/  SHF.R.S32.HI R9, RZ, 0x1f, R8 ;  /* 0x0000001fff097819 */ /* 0x001fc80000011408 */
.L_x_71280:
[----:B------:R-:W-:Y:S05]  /*0d50*/  BRX R8 -0xd60                                          (*"BRANCH_TARGETS .L_x_71281,.L_x_71282,.L_x_71283"*) ;  /* 0xfffffff008a87949 */ /* 0x000fea000383ffff */
.L_x_71283:
[----:B------:R-:W-:Y:S01]  /*0d60*/  VIADD R8, R124, 0x1 ;  /* 0x000000017c087836 */ /* 0x000fe20000000000 */
[----:B------:R-:W-:Y:S01]  /*0d70*/  MOV R96, R113 ;  /* 0x0000007100607202 */ /* 0x000fe20000000f00 */
[----:B------:R-:W-:Y:S01]  /*0d80*/  IMAD.MOV.U32 R7, RZ, RZ, R20 ;  /* 0x000000ffff077224 */ /* 0x000fe200078e0014 */
[----:B------:R-:W-:Y:S06]  /*0d90*/  BRA `(.L_x_8289) ;  /* 0x0000000000ec7947 */ /* 0x000fec0003800000 */
.L_x_71281:
[----:B------:R-:W-:Y:S02]  /*0da0*/  HFMA2 R8, -RZ, RZ, 0, 1.78813934326171875e-07 ;  /* 0x00000003ff087431 */ /* 0x000fe400000001ff */
[----:B------:R-:W-:Y:S02]  /*0db0*/  IMAD.MOV.U32 R96, RZ, RZ, R113 ;  /* 0x000000ffff607224 */ /* 0x000fe400078e0071 */
[----:B------:R-:W-:Y:S01]  /*0dc0*/  IMAD.MOV.U32 R7, RZ, RZ, R21 ;  /* 0x000000ffff077224 */ /* 0x000fe200078e0015 */
[----:B------:R-:W-:Y:S06]  /*0dd0*/  BRA `(.L_x_8289) ;  /* 0x0000000000dc7947 */ /* 0x000fec0003800000 */
.L_x_71282:
        /* <DEDUP_REMOVED lines=13> */
.L_x_8291:
[----:B------:R-:W-:Y:S05]  /*0eb0*/  BSYNC.RECONVERGENT B2 ;  /* 0x0000000000027941 */ /* 0x000fea0003800200 */
.L_x_8290:
        /* <DEDUP_REMOVED lines=40> */
[----:B------:R-:W-:-:S07]  /*1140*/  IMAD.MOV.U32 R8, RZ, RZ, RZ ;  /* 0x000000ffff087224 */ /* 0x000fce00078e00ff */
.L_x_8289:
[----:B------:R-:W-:Y:S05]  /*1150*/  BSYNC.RECONVERGENT B1 ;  /* 0x0000000000017941 */ /* 0x000fea0003800200 */
.L_x_8288:
[----:B------:R-:W-:Y:S01]  /*1160*/  I2FP.F32.U32 R7, R7 ;  /* 0x0000000700077245 */ /* 0x000fe20000201000 */
[----:B-----5:R-:W-:Y:S01]  /*1170*/  HADD2.F32 R9, -RZ, R12.H0_H0 ;  /* 0x2000000cff097230 */ /* 0x020fe20000004100 */
[----:B------:R-:W-:Y:S01]  /*1180*/  MOV R18, UR34 ;  /* 0x0000002200127c02 */ /* 0x000fe20008000f00 */
[----:B------:R-:W-:Y:S01]  /*1190*/  IMAD.U32 R17, RZ, RZ, UR35 ;  /* 0x00000023ff117e24 */ /* 0x000fe2000f8e00ff */
[----:B------:R-:W-:Y:S01]  /*11a0*/  ISETP.NE.AND P1, PT, R8, 0x1, PT ;  /* 0x000000010800780c */ /* 0x000fe20003f25270 */
[----:B------:R-:W-:Y:S01]  /*11b0*/  FFMA.FTZ R7, R7, R144, 1.1641532182693481445e-10 ;  /* 0x2f00000007077423 */ /* 0x000fe20000010090 */
[----:B------:R-:W-:Y:S01]  /*11c0*/  FMUL.FTZ R10, R9, R16 ;  /* 0x00000010090a7220 */ /* 0x000fe20000410000 */
[----:B------:R-:W-:Y:S01]  /*11d0*/  HADD2.F32 R92, -RZ, R88.H0_H0 ;  /* 0x20000058ff5c7230 */ /* 0x000fe20000004100 */
[----:B------:R-:W-:Y:S01]  /*11e0*/  LOP3.LUT R6, R6, 0xfffffffd, RZ, 0xc0, !PT ;  /* 0xfffffffd06067812 */ /* 0x000fe200078ec0ff */
[----:B------:R-:W-:Y:S01]  /*11f0*/  BSSY.RECONVERGENT B1, `(.L_x_8292) ;  /* 0x000004a000017945 */ /* 0x000fe20003800200 */
[----:B------:R-:W-:Y:S01]  /*1200*/  FMUL.FTZ R10, R10, R17 ;  /* 0x000000110a0a7220 */ /* 0x000fe20000410000 */
[----:B------:R-:W-:Y:S01]  /*1210*/  FSETP.GTU.FTZ.AND P0, PT, R7, R18, PT ;  /* 0x000000120700720b */ /* 0x000fe20003f1c000 */
[----:B------:R-:W-:-:S03]  /*1220*/  IMAD.MOV.U32 R9, RZ, RZ, R22 ;  /* 0x000000ffff097224 */ /* 0x000fc600078e0016 */
[----:B------:R-:W-:Y:S01]  /*1230*/  FSEL R7, R10, RZ, !P0 ;  /* 0x000000ff0a077208 */ /* 0x000fe20004000000 */
[----:B------:R-:W-:Y:S01]  /*1240*/  IMAD.MOV.U32 R10, RZ, RZ, 0x2 ;  /* 0x00000002ff0a7424 */ /* 0x000fe200078e00ff */
        /* <DEDUP_REMOVED lines=12> */
.L_x_8294:
        /* <DEDUP_REMOVED lines=13> */
.L_x_8296:
[----:B------:R-:W-:Y:S05]  /*13e0*/  BSYNC.RECONVERGENT B2 ;  /* 0x0000000000027941 */ /* 0x000fea0003800200 */
.L_x_8295:
        /* <DEDUP_REMOVED lines=40> */
[----:B------:R-:W-:Y:S02]  /*1670*/  LOP3.LUT R21, R8, UR33, R93, 0x96, !PT ;  /* 0x0000002108157c12 */ /* 0x000fe4000f8e965d */
[----:B------:R-:W-:-:S07]  /*1680*/  MOV R96, R92 ;  /* 0x0000005c00607202 */ /* 0x000fce0000000f00 */
.L_x_8293:
[----:B------:R-:W-:Y:S05]  /*1690*/  BSYNC.RECONVERGENT B1 ;  /* 0x0000000000017941 */ /* 0x000fea0003800200 */
.L_x_8292:
[----:B------:R-:W-:Y:S01]  /*16a0*/  I2FP.F32.U32 R9, R9 ;  /* 0x0000000900097245 */ /* 0x000fe20000201000 */
[----:B------:R-:W-:Y:S01]  /*16b0*/  HADD2.F32 R11, -RZ, R12.H1_H1 ;  /* 0x3000000cff0b7230 */ /* 0x000fe20000004100 */
[----:B------:R-:W-:Y:S01]  /*16c0*/  ISETP.NE.AND P1, PT, R10, 0x1, PT ;  /* 0x000000010a00780c */ /* 0x000fe20003f25270 */
[----:B------:R-:W-:Y:S01]  /*16d0*/  HADD2.F32 R123, -RZ, R88.H1_H1 ;  /* 0x30000058ff7b7230 */ /* 0x000fe20000004100 */
[----:B------:R-:W-:Y:S01]  /*16e0*/  BSSY.RECONVERGENT B1, `(.L_x_8297) ;  /* 0x000004b000017945 */ /* 0x000fe20003800200 */
        /* <DEDUP_REMOVED lines=18> */
.L_x_8299:
        /* <DEDUP_REMOVED lines=13> */
.L_x_8301:
[----:B------:R-:W-:Y:S05]  /*18e0*/  BSYNC.RECONVERGENT B2 ;  /* 0x0000000000027941 */ /* 0x000fea0003800200 */
.L_x_8300:
        /* <DEDUP_REMOVED lines=39> */
[----:B------:R-:W-:Y:S02]  /*1b60*/  LOP3.LUT R21, R8, UR33, R93, 0x96, !PT ;  /* 0x0000002108157c12 */ /* 0x000fe4000f8e965d */
[----:B------:R-:W-:Y:S01]  /*1b70*/  MOV R8, R96 ;  /* 0x0000006000087202 */ /* 0x000fe20000000f00 */
[----:B------:R-:W-:-:S07]  /*1b80*/  IMAD.MOV.U32 R96, RZ, RZ, R92 ;  /* 0x000000ffff607224 */ /* 0x000fce00078e005c */
.L_x_8298:
[----:B------:R-:W-:Y:S05]  /*1b90*/  BSYNC.RECONVERGENT B1 ;  /* 0x0000000000017941 */ /* 0x000fea0003800200 */
.L_x_8297:
        /* <DEDUP_REMOVED lines=23> */
.L_x_8304:
        /* <DEDUP_REMOVED lines=13> */
.L_x_8306:
[----:B------:R-:W-:Y:S05]  /*1de0*/  BSYNC.RECONVERGENT B2 ;  /* 0x0000000000027941 */ /* 0x000fea0003800200 */
.L_x_8305:
        /* <DEDUP_REMOVED lines=40> */
[----:B------:R-:W-:Y:S02]  /*2070*/  IMAD.MOV.U32 R8, RZ, RZ, R96 ;  /* 0x000000ffff087224 */ /* 0x000fe400078e0060 */
[----:B------:R-:W-:-:S07]  /*2080*/  IMAD.MOV.U32 R96, RZ, RZ, R92 ;  /* 0x000000ffff607224 */ /* 0x000fce00078e005c */
.L_x_8303:
[----:B------:R-:W-:Y:S05]  /*2090*/  BSYNC.RECONVERGENT B1 ;  /* 0x0000000000017941 */ /* 0x000fea0003800200 */
.L_x_8302:
        /* <DEDUP_REMOVED lines=23> */
.L_x_8309:
        /* <DEDUP_REMOVED lines=13> */
.L_x_8311:
[----:B------:R-:W-:Y:S05]  /*22e0*/  BSYNC.RECONVERGENT B2 ;  /* 0x0000000000027941 */ /* 0x000fea0003800200 */
.L_x_8310:
        /* <DEDUP_REMOVED lines=40> */
[----:B------:R-:W-:Y:S02]  /*2570*/  LOP3.LUT R21, R10, UR33, R89, 0x96, !PT ;  /* 0x000000210a157c12 */ /* 0x000fe4000f8e9659 */
[----:B------:R-:W-:-:S07]  /*2580*/  MOV R96, R88 ;  /* 0x0000005800607202 */ /* 0x000fce0000000f00 */
.L_x_8308:
[----:B------:R-:W-:Y:S05]  /*2590*/  BSYNC.RECONVERGENT B1 ;  /* 0x0000000000017941 */ /* 0x000fea0003800200 */
.L_x_8307:
        /* <DEDUP_REMOVED lines=8> */
[----:B------:R-:W-:-:S04]  /*2620*/  FSETP.GTU.FTZ.AND P3, PT, R9, R18, PT ;  /* 0x000000120900720b */ /* 0x000fc80003f7c000 */
[----:B------:R-:W-:Y:S02]  /*2630*/  FSEL R9, R10, RZ, !P3 ;  /* 0x000000ff0a097208 */ /* 0x000fe40005800000 */
[----:B------:R-:W-:Y:S02]  /*2640*/  PLOP3.LUT P3, PT, P3, PT, PT, 0x8, 0x80 ;  /* 0x000000000080781c */ /* 0x000fe40001f6e170 */
[----:B------:R-:W-:Y:S01]  /*2650*/  MOV R10, R22 ;  /* 0x00000016000a7202 */ /* 0x000fe20000000f00 */
        /* <DEDUP_REMOVED lines=11> */
.L_x_8314:
        /* <DEDUP_REMOVED lines=13> */
.L_x_8316:
[----:B------:R-:W-:Y:S05]  /*27e0*/  BSYNC.RECONVERGENT B2 ;  /* 0x0000000000027941 */ /* 0x000fea0003800200 */
.L_x_8315:
        /* <DEDUP_REMOVED lines=40> */
[----:B------:R-:W-:Y:S01]  /*2a70*/  MOV R10, R96 ;  /* 0x00000060000a7202 */ /* 0x000fe20000000f00 */
[----:B------:R-:W-:-:S07]  /*2a80*/  IMAD.MOV.U32 R96, RZ, RZ, R88 ;  /* 0x000000ffff607224 */ /* 0x000fce00078e0058 */
.L_x_8313:
[----:B------:R-:W-:Y:S05]  /*2a90*/  BSYNC.RECONVERGENT B1 ;  /* 0x0000000000017941 */ /* 0x000fea0003800200 */
.L_x_8312:
        /* <DEDUP_REMOVED lines=23> */
.L_x_8319:
        /* <DEDUP_REMOVED lines=13> */
.L_x_8321:
[----:B------:R-:W-:Y:S05]  /*2ce0*/  BSYNC.RECONVERGENT B2 ;  /* 0x0000000000027941 */ /* 0x000fea0003800200 */
.L_x_8320:
        /* <DEDUP_REMOVED lines=42> */
.L_x_8318:
[----:B------:R-:W-:Y:S05]  /*2f90*/  BSYNC.RECONVERGENT B1 ;  /* 0x0000000000017941 */ /* 0x000fea0003800200 */
.L_x_8317:
        /* <DEDUP_REMOVED lines=9> */
[----:B------:R-:W-:-:S04]  /*3030*/  FSETP.GTU.FTZ.AND P5, PT, R11, R18, PT ;  /* 0x000000120b00720b */ /* 0x000fc80003fbc000 */
[----:B------:R-:W-:Y:S01]  /*3040*/  FSEL R11, R12, RZ, !P5 ;  /* 0x000000ff0c0b7208 */ /* 0x000fe20006800000 */
[----:B------:R-:W-:Y:S01]  /*3050*/  IMAD.MOV.U32 R12, RZ, RZ, R22 ;  /* 0x000000ffff0c7224 */ /* 0x000fe200078e0016 */
        /* <DEDUP_REMOVED lines=11> */
.L_x_8324:
        /* <DEDUP_REMOVED lines=15> */
.L_x_8326:
[----:B------:R-:W-:Y:S05]  /*3200*/  BSYNC.RECONVERGENT B2 ;  /* 0x0000000000027941 */ /* 0x000fea0003800200 */
.L_x_8325:
        /* <DEDUP_REMOVED lines=40> */
[----:B------:R-:W-:Y:S01]  /*3490*/  IMAD.MOV.U32 R12, RZ, RZ, R96 ;  /* 0x000000ffff0c7224 */ /* 0x000fe200078e0060 */
[----:B------:R-:W-:-:S07]  /*34a0*/  MOV R96, R88 ;  /* 0x0000005800607202 */ /* 0x000fce0000000f00 */
.L_x_8323:
[----:B------:R-:W-:Y:S05]  /*34b0*/  BSYNC.RECONVERGENT B1 ;  /* 0x0000000000017941 */ /* 0x000fea0003800200 */
.L_x_8322:
[----:B------:R-:W-:Y:S01]  /*34c0*/  I2FP.F32.U32 R13, R12 ;  /* 0x0000000c000d7245 */ /* 0x000fe20000201000 */
[----:B------:R-:W-:Y:S01]  /*34d0*/  HADD2.F32 R15, -RZ, R15.H1_H1 ;  /* 0x3000000fff0f7230 */ /* 0x000fe20000004100 */
[----:B------:R-:W-:Y:S01]  /*34e0*/  F2FP.F16.F32.PACK_AB R90, R10, R9 ;  /* 0x000000090a5a723e */ /* 0x000fe200000000ff */
[----:B------:R-:W-:Y:S01]  /*34f0*/  HADD2.F32 R91, -RZ, R91.H1_H1 ;  /* 0x3000005bff5b7230 */ /* 0x000fe20000004100 */
[----:B------:R-:W-:Y:S01]  /*3500*/  F2FP.F16.F32.PACK_AB R89, R8, R122 ;  /* 0x0000007a0859723e */ /* 0x000fe200000000ff */
[----:B------:R-:W-:Y:S01]  /*3510*/  FFMA.FTZ R13, R13, R144, 1.1641532182693481445e-10 ;  /* 0x2f0000000d0d7423 */ /* 0x000fe20000010090 */
[----:B------:R-:W-:Y:S01]  /*3520*/  FMUL.FTZ R12, R15, R16 ;  /* 0x000000100f0c7220 */ /* 0x000fe20000410000 */
[----:B------:R-:W-:-:S03]  /*3530*/  F2FP.F16.F32.PACK_AB R88, R123, R7 ;  /* 0x000000077b58723e */ /* 0x000fc600000000ff */
[----:B------:R-:W-:Y:S01]  /*3540*/  FMUL.FTZ R12, R12, R17 ;  /* 0x000000110c0c7220 */ /* 0x000fe20000410000 */
[----:B------:R-:W-:-:S04]  /*3550*/  FSETP.GTU.FTZ.AND P6, PT, R13, R18, PT ;  /* 0x000000120d00720b */ /* 0x000fc80003fdc000 */
[----:B------:R-:W-:Y:S02]  /*3560*/  FSEL R12, R12, RZ, !P6 ;  /* 0x000000ff0c0c7208 */ /* 0x000fe40007000000 */
[----:B------:R-:W-:-:S03]  /*3570*/  PLOP3.LUT P6, PT, P6, PT, PT, 0x8, 0x80 ;  /* 0x000000000080781c */ /* 0x000fc600037ce170 */
[----:B------:R-:W-:-:S05]  /*3580*/  FADD.FTZ R12, R12, R91 ;  /* 0x0000005b0c0c7221 */ /* 0x000fca0000010000 */
[----:B------:R-:W-:Y:S01]  /*3590*/  F2FP.F16.F32.PACK_AB R91, R12, R11 ;  /* 0x0000000b0c5b723e */ /* 0x000fe200000000ff */
[----:B------:R-:W-:Y:S06]  /*35a0*/  BRA `(.L_x_8327) ;  /* 0x0000002400f07947 */ /* 0x000fec0003800000 */
.L_x_8287:
        /* <DEDUP_REMOVED lines=16> */
.L_x_8330:
        /* <DEDUP_REMOVED lines=13> */
.L_x_8332:
[----:B------:R-:W-:Y:S05]  /*3780*/  BSYNC.RECONVERGENT B2 ;  /* 0x0000000000027941 */ /* 0x000fea0003800200 */
.L_x_8331:
        /* <DEDUP_REMOVED lines=40> */
[----:B------:R-:W-:-:S07]  /*3a10*/  LOP3.LUT R21, R8, UR33, R97, 0x96, !PT ;  /* 0x0000002108157c12 */ /* 0x000fce000f8e9661 */
.L_x_8329:
[----:B------:R-:W-:Y:S05]  /*3a20*/  BSYNC.RECONVERGENT B1 ;  /* 0x0000000000017941 */ /* 0x000fea0003800200 */
.L_x_8328:
[----:B------:R-:W-:Y:S01]  /*3a30*/  I2FP.F32.U32 R7, R7 ;  /* 0x0000000700077245 */ /* 0x000fe20000201000 */
[----:B------:R-:W-:Y:S01]  /*3a40*/  IMAD.U32 R18, RZ, RZ, UR34 ;  /* 0x00000022ff127e24 */ /* 0x000fe2000f8e00ff */
[----:B------:R-:W-:Y:S01]  /*3a50*/  ISETP.NE.AND P1, PT, R10, 0x1, PT ;  /* 0x000000010a00780c */ /* 0x000fe20003f25270 */
[----:B-----5:R-:W-:Y:S01]  /*3a60*/  HADD2.F32 R9, -RZ, R12.H0_H0 ;  /* 0x2000000cff097230 */ /* 0x020fe20000004100 */
[----:B------:R-:W-:Y:S01]  /*3a70*/  MOV R17, UR35 ;  /* 0x0000002300117c02 */ /* 0x000fe20008000f00 */
[----:B------:R-:W-:Y:S01]  /*3a80*/  FFMA.FTZ R7, R7, R144, 1.1641532182693481445e-10 ;  /* 0x2f00000007077423 */ /* 0x000fe20000010090 */
[----:B------:R-:W-:Y:S01]  /*3a90*/  LOP3.LUT R6, R6, 0xfffffffd, RZ, 0xc0, !PT ;  /* 0xfffffffd06067812 */ /* 0x000fe200078ec0ff */
[----:B------:R-:W-:Y:S01]  /*3aa0*/  BSSY.RECONVERGENT B1, `(.L_x_8333) ;  /* 0x000004a000017945 */ /* 0x000fe20003800200 */
[----:B------:R-:W-:Y:S01]  /*3ab0*/  FMUL.FTZ R8, R9, R16 ;  /* 0x0000001009087220 */ /* 0x000fe20000410000 */
[----:B------:R-:W-:Y:S01]  /*3ac0*/  IMAD.MOV.U32 R19, RZ, RZ, 0x2 ;  /* 0x00000002ff137424 */ /* 0x000fe200078e00ff */
[----:B------:R-:W-:-:S02]  /*3ad0*/  FSETP.GTU.FTZ.AND P0, PT, R7, R18, PT ;  /* 0x000000120700720b */ /* 0x000fc40003f1c000 */
[----:B------:R-:W-:Y:S01]  /*3ae0*/  FMUL.FTZ R7, R8, R17 ;  /* 0x0000001108077220 */ /* 0x000fe20000410000 */
[----:B------:R-:W-:Y:S01]  /*3af0*/  IMAD.MOV.U32 R8, RZ, RZ, R22 ;  /* 0x000000ffff087224 */ /* 0x000fe200078e0016 */
[----:B------:R-:W-:-:S03]  /*3b00*/  PLOP3.LUT P2, PT, P0, PT, PT, 0x8, 0x80 ;  /* 0x000000000080781c */ /* 0x000fc6000074e170 */
[----:B------:R-:W-:-:S10]  /*3b10*/  FSEL R7, R7, RZ, !P0 ;  /* 0x000000ff07077208 */ /* 0x000fd40004000000 */
        /* <DEDUP_REMOVED lines=10> */
.L_x_8335:
        /* <DEDUP_REMOVED lines=13> */
.L_x_8337:
[----:B------:R-:W-:Y:S05]  /*3c90*/  BSYNC.RECONVERGENT B2 ;  /* 0x0000000000027941 */ /* 0x000fea0003800200 */
.L_x_8336:
        /* <DEDUP_REMOVED lines=40> */
[----:B------:R-:W-:Y:S01]  /*3f20*/  IMAD.MOV.U32 R8, RZ, RZ, R96 ;  /* 0x000000ffff087224 */ /* 0x000fe200078e0060 */
[----:B------:R-:W-:-:S07]  /*3f30*/  MOV R96, R88 ;  /* 0x0000005800607202 */ /* 0x000fce0000000f00 */
.L_x_8334:
[----:B------:R-:W-:Y:S05]  /*3f40*/  BSYNC.RECONVERGENT B1 ;  /* 0x0000000000017941 */ /* 0x000fea0003800200 */
.L_x_8333:
        /* <DEDUP_REMOVED lines=21> */
.L_x_8340:
        /* <DEDUP_REMOVED lines=13> */
.L_x_8342:
[----:B------:R-:W-:Y:S05]  /*4170*/  BSYNC.RECONVERGENT B2 ;  /* 0x0000000000027941 */ /* 0x000fea0003800200 */
.L_x_8341:
        /* <DEDUP_REMOVED lines=42> */
.L_x_8339:
[----:B------:R-:W-:Y:S05]  /*4420*/  BSYNC.RECONVERGENT B1 ;  /* 0x0000000000017941 */ /* 0x000fea0003800200 */
.L_x_8338:
        /* <DEDUP_REMOVED lines=21> */
.L_x_8345:
        /* <DEDUP_REMOVED lines=13> */
.L_x_8347:
[----:B------:R-:W-:Y:S05]  /*4650*/  BSYNC.RECONVERGENT B2 ;  /* 0x0000000000027941 */ /* 0x000fea0003800200 */
.L_x_8346:
        /* <DEDUP_REMOVED lines=38> */
[----:B------:R-:W-:-:S04]  /*48c0*/  LOP3.LUT R20, R10, UR32, R23, 0x96, !PT ;  /* 0x000000200a147c12 */ /* 0x000fc8000f8e9617 */
[----:B------:R-:W-:Y:S01]  /*48d0*/  LOP3.LUT R21, R8, UR33, R89, 0x96, !PT ;  /* 0x0000002108157c12 */ /* 0x000fe2000f8e9659 */
[----:B------:R-:W-:Y:S02]  /*48e0*/  IMAD.MOV.U32 R8, RZ, RZ, R96 ;  /* 0x000000ffff087224 */ /* 0x000fe400078e0060 */
[----:B------:R-:W-:-:S07]  /*48f0*/  IMAD.MOV.U32 R96, RZ, RZ, R88 ;  /* 0x000000ffff607224 */ /* 0x000fce00078e0058 */
.L_x_8344:
[----:B------:R-:W-:Y:S05]  /*4900*/  BSYNC.RECONVERGENT B1 ;  /* 0x0000000000017941 */ /* 0x000fea0003800200 */
.L_x_8343:
[----:B------:R-:W-:Y:S01]  /*4910*/  ISETP.NE.AND P4, PT, R11, 0x1, PT ;  /* 0x000000010b00780c */ /* 0x000fe20003f85270 */
[----:B------:R-:W-:Y:S01]  /*4920*/  HADD2.F32 R13, -RZ, R13.H1_H1 ;  /* 0x3000000dff0d7230 */ /* 0x000fe20000004100 */
[----:B------:R-:W-:Y:S01]  /*4930*/  I2FP.F32.U32 R9, R8 ;  /* 0x0000000800097245 */ /* 0x000fe20000201000 */
[----:B------:R-:W-:Y:S01]  /*4940*/  BSSY.RECONVERGENT B1, `(.L_x_8348) ;  /* 0x000004a000017945 */ /* 0x000fe20003800200 */
[----:B------:R-:W-:Y:S02]  /*4950*/  IMAD.MOV.U32 R12, RZ, RZ, 0x2 ;  /* 0x00000002ff0c7424 */ /* 0x000fe400078e00ff */
        /* <DEDUP_REMOVED lines=16> */
.L_x_8350:
        /* <DEDUP_REMOVED lines=13> */
.L_x_8352:
[----:B------:R-:W-:Y:S05]  /*4b30*/  BSYNC.RECONVERGENT B2 ;  /* 0x0000000000027941 */ /* 0x000fea0003800200 */
.L_x_8351:
        /* <DEDUP_REMOVED lines=42> */
.L_x_8349:
[----:B------:R-:W-:Y:S05]  /*4de0*/  BSYNC.RECONVERGENT B1 ;  /* 0x0000000000017941 */ /* 0x000fea0003800200 */
.L_x_8348:
        /* <DEDUP_REMOVED lines=21> */
.L_x_8355:
        /* <DEDUP_REMOVED lines=13> */
.L_x_8357:
[----:B------:R-:W-:Y:S05]  /*5010*/  BSYNC.RECONVERGENT B2 ;  /* 0x0000000000027941 */ /* 0x000fea0003800200 */
.L_x_8356:
        /* <DEDUP_REMOVED lines=42> */
.L_x_8354:
[----:B------:R-:W-:Y:S05]  /*52c0*/  BSYNC.RECONVERGENT B1 ;  /* 0x0000000000017941 */ /* 0x000fea0003800200 */
.L_x_8353:
        /* <DEDUP_REMOVED lines=21> */
.L_x_8360:
        /* <DEDUP_REMOVED lines=13> */
.L_x_8362:
[----:B------:R-:W-:Y:S05]  /*54f0*/  BSYNC.RECONVERGENT B2 ;  /* 0x0000000000027941 */ /* 0x000fea0003800200 */
.L_x_8361:
        /* <DEDUP_REMOVED lines=42> */
.L_x_8359:
[----:B------:R-:W-:Y:S05]  /*57a0*/  BSYNC.RECONVERGENT B1 ;  /* 0x0000000000017941 */ /* 0x000fea0003800200 */
.L_x_8358:
        /* <DEDUP_REMOVED lines=21> */
.L_x_8365:
        /* <DEDUP_REMOVED lines=15> */
.L_x_8367:
[----:B------:R-:W-:Y:S05]  /*59f0*/  BSYNC.RECONVERGENT B2 ;  /* 0x0000000000027941 */ /* 0x000fea0003800200 */
.L_x_8366:
        /* <DEDUP_REMOVED lines=42> */
.L_x_8364:
[----:B------:R-:W-:Y:S05]  /*5ca0*/  BSYNC.RECONVERGENT B1 ;  /* 0x0000000000017941 */ /* 0x000fea0003800200 */
.L_x_8363:
[----:B------:R-:W-:Y:S01]  /*5cb0*/  I2FP.F32.U32 R13, R12 ;  /* 0x0000000c000d7245 */ /* 0x000fe20000201000 */
[----:B------:R-:W-:Y:S01]  /*5cc0*/  HADD2.F32 R15, -RZ, R15.H1_H1 ;  /* 0x3000000fff0f7230 */ /* 0x000fe20000004100 */
[----:B------:R-:W-:Y:S02]  /*5cd0*/  F2FP.F16.F32.PACK_AB R90, R10, R9 ;  /* 0x000000090a5a723e */ /* 0x000fe400000000ff */
[----:B------:R-:W-:Y:S01]  /*5ce0*/  F2FP.F16.F32.PACK_AB R89, R8, R122 ;  /* 0x0000007a0859723e */ /* 0x000fe200000000ff */
[----:B------:R-:W-:Y:S01]  /*5cf0*/  FFMA.FTZ R13, R13, R144, 1.1641532182693481445e-10 ;  /* 0x2f0000000d0d7423 */ /* 0x000fe20000010090 */
[----:B------:R-:W-:Y:S01]  /*5d00*/  FMUL.FTZ R12, R15, R16 ;  /* 0x000000100f0c7220 */ /* 0x000fe20000410000 */
[----:B------:R-:W-:-:S03]  /*5d10*/  F2FP.F16.F32.PACK_AB R88, R123, R7 ;  /* 0x000000077b58723e */ /* 0x000fc600000000ff */
[----:B------:R-:W-:Y:S01]  /*5d20*/  FMUL.FTZ R12, R12, R17 ;  /* 0x000000110c0c7220 */ /* 0x000fe20000410000 */
[----:B------:R-:W-:-:S04]  /*5d30*/  FSETP.GTU.FTZ.AND P6, PT, R13, R18, PT ;  /* 0x000000120d00720b */ /* 0x000fc80003fdc000 */
[----:B------:R-:W-:Y:S02]  /*5d40*/  FSEL R12, R12, RZ, !P6 ;  /* 0x000000ff0c0c7208 */ /* 0x000fe40007000000 */
[----:B------:R-:W-:Y:S02]  /*5d50*/  PLOP3.LUT P6, PT, P6, PT, PT, 0x8, 0x80 ;  /* 0x000000000080781c */ /* 0x000fe400037ce170 */
[----:B------:R-:W-:-:S11]  /*5d60*/  F2FP.F16.F32.PACK_AB R91, R12, R11 ;  /* 0x0000000b0c5b723e */ /* 0x000fd600000000ff */
.L_x_8327:
[----:B------:R-:W0:Y:S01]  /*5d70*/  LDC.64 R154, c[0x0][0x3a8] ;  /* 0x0000ea00ff9a7b82 */ /* 0x000e220000000a00 */
[----:B------:R-:W-:Y:S01]  /*5d80*/  SEL R19, RZ, 0x1000000, !P6 ;  /* 0x01000000ff137807 */ /* 0x000fe20007000000 */
[----:B------:R-:W-:Y:S01]  /*5d90*/  VIADD R165, R5, 0x20 ;  /* 0x0000002005a57836 */ /* 0x000fe20000000000 */
[----:B------:R-:W-:Y:S02]  /*5da0*/  SEL R92, RZ, 0x10000, !P5 ;  /* 0x00010000ff5c7807 */ /* 0x000fe40006800000 */
[----:B------:R-:W-:Y:S02]  /*5db0*/  SEL R101, RZ, 0x100, !P4 ;  /* 0x00000100ff657807 */ /* 0x000fe40006000000 */
[----:B------:R-:W-:Y:S01]  /*5dc0*/  LOP3.LUT P5, RZ, R6, 0x2, RZ, 0xc0, !PT ;  /* 0x0000000206ff7812 */ /* 0x000fe200078ac0ff */
[----:B------:R-:W1:Y:S01]  /*5dd0*/  LDC.64 R156, c[0x0][0x3b0] ;  /* 0x0000ec00ff9c7b82 */ /* 0x000e620000000a00 */
[----:B------:R-:W-:Y:S02]  /*5de0*/  SEL R15, RZ, 0x1000000, !P2 ;  /* 0x01000000ff0f7807 */ /* 0x000fe40005000000 */
        /* <DEDUP_REMOVED lines=9> */
[----:B------:R-:W-:Y:S01]  /*5e80*/  LOP3.LUT P6, RZ, R6, 0x4, RZ, 0xc0, !PT ;  /* 0x0000000406ff7812 */ /* 0x000fe200078cc0ff */
        /* <DEDUP_REMOVED lines=25> */
.L_x_8371:
        /* <DEDUP_REMOVED lines=13> */
.L_x_8373:
[----:B------:R-:W-:Y:S05]  /*60f0*/  BSYNC.RECONVERGENT B2 ;  /* 0x0000000000027941 */ /* 0x000fea0003800200 */
.L_x_8372:
        /* <DEDUP_REMOVED lines=41> */
[----:B------:R-:W-:-:S07]  /*6390*/  IMAD.MOV.U32 R14, RZ, RZ, R98 ;  /* 0x000000ffff0e7224 */ /* 0x000fce00078e0062 */
.L_x_8370:
[----:B------:R-:W-:Y:S05]  /*63a0*/  BSYNC.RECONVERGENT B1 ;  /* 0x0000000000017941 */ /* 0x000fea0003800200 */
.L_x_8369:
[----:B------:R-:W-:Y:S01]  /*63b0*/  I2FP.F32.U32 R15, R15 ;  /* 0x0000000f000f7245 */ /* 0x000fe20000201000 */
[----:B-----5:R-:W-:Y:S01]  /*63c0*/  HADD2.F32 R19, -RZ, R92.H0_H0 ;  /* 0x2000005cff137230 */ /* 0x020fe20000004100 */
[----:B------:R-:W-:Y:S01]  /*63d0*/  ISETP.NE.AND P1, PT, R13, 0x1, PT ;  /* 0x000000010d00780c */ /* 0x000fe20003f25270 */
[----:B------:R-:W-:Y:S01]  /*63e0*/  BSSY.RECONVERGENT B1, `(.L_x_8374) ;  /* 0x000004e000017945 */ /* 0x000fe20003800200 */
[----:B------:R-:W-:Y:S01]  /*63f0*/  LOP3.LUT R6, R6, 0xfffffffd, RZ, 0xc0, !PT ;  /* 0xfffffffd06067812 */ /* 0x000fe200078ec0ff */
[----:B------:R-:W-:Y:S01]  /*6400*/  FFMA.FTZ R15, R15, R144, 1.1641532182693481445e-10 ;  /* 0x2f0000000f0f7423 */ /* 0x000fe20000010090 */
[----:B------:R-:W-:Y:S01]  /*6410*/  FMUL.FTZ R96, R19, R16 ;  /* 0x0000001013607220 */ /* 0x000fe20000410000 */
[----:B------:R-:W-:-:S03]  /*6420*/  IMAD.MOV.U32 R19, RZ, RZ, 0x2 ;  /* 0x00000002ff137424 */ /* 0x000fc600078e00ff */
[----:B------:R-:W-:Y:S01]  /*6430*/  FMUL.FTZ R96, R96, R17 ;  /* 0x0000001160607220 */ /* 0x000fe20000410000 */
[----:B------:R-:W-:Y:S01]  /*6440*/  FSETP.GTU.FTZ.AND P0, PT, R15, R18, PT ;  /* 0x000000120f00720b */ /* 0x000fe20003f1c000 */
[----:B------:R-:W-:-:S03]  /*6450*/  HADD2.F32 R15, -RZ, R88.H0_H0 ;  /* 0x20000058ff0f7230 */ /* 0x000fc60000004100 */
        /* <DEDUP_REMOVED lines=14> */
.L_x_8376:
        /* <DEDUP_REMOVED lines=13> */
.L_x_8378:
[----:B------:R-:W-:Y:S05]  /*6610*/  BSYNC.RECONVERGENT B2 ;  /* 0x0000000000027941 */ /* 0x000fea0003800200 */
.L_x_8377:
        /* <DEDUP_REMOVED lines=41> */
[----:B------:R-:W-:-:S07]  /*68b0*/  MOV R14, R96 ;  /* 0x00000060000e7202 */ /* 0x000fce0000000f00 */
.L_x_8375:
[----:B------:R-:W-:Y:S05]  /*68c0*/  BSYNC.RECONVERGENT B1 ;  /* 0x0000000000017941 */ /* 0x000fea0003800200 */
.L_x_8374:
        /* <DEDUP_REMOVED lines=23> */
.L_x_8381:
        /* <DEDUP_REMOVED lines=13> */
.L_x_8383:
[----:B------:R-:W-:Y:S05]  /*6b10*/  BSYNC.RECONVERGENT B2 ;  /* 0x0000000000027941 */ /* 0x000fea0003800200 */
.L_x_8382:
        /* <DEDUP_REMOVED lines=42> */
.L_x_8380:
[----:B------:R-:W-:Y:S05]  /*6dc0*/  BSYNC.RECONVERGENT B1 ;  /* 0x0000000000017941 */ /* 0x000fea0003800200 */
.L_x_8379:
        /* <DEDUP_REMOVED lines=23> */
.L_x_8386:
        /* <DEDUP_REMOVED lines=13> */
.L_x_8388:
[----:B------:R-:W-:Y:S05]  /*7010*/  BSYNC.RECONVERGENT B2 ;  /* 0x0000000000027941 */ /* 0x000fea0003800200 */
.L_x_8387:
        /* <DEDUP_REMOVED lines=42> */
.L_x_8385:
[----:B------:R-:W-:Y:S05]  /*72c0*/  BSYNC.RECONVERGENT B1 ;  /* 0x0000000000017941 */ /* 0x000fea0003800200 */
.L_x_8384:
        /* <DEDUP_REMOVED lines=23> */
.L_x_8391:
        /* <DEDUP_REMOVED lines=13> */
.L_x_8393:
[----:B------:R-:W-:Y:S05]  /*7510*/  BSYNC.RECONVERGENT B2 ;  /* 0x0000000000027941 */ /* 0x000fea0003800200 */
.L_x_8392:
        /* <DEDUP_REMOVED lines=42> */
.L_x_8390:
[----:B------:R-:W-:Y:S05]  /*77c0*/  BSYNC.RECONVERGENT B1 ;  /* 0x0000000000017941 */ /* 0x000fea0003800200 */
.L_x_8389:
        /* <DEDUP_REMOVED lines=23> */
.L_x_8396:
        /* <DEDUP_REMOVED lines=13> */
.L_x_8398:
[----:B------:R-:W-:Y:S05]  /*7a10*/  BSYNC.RECONVERGENT B2 ;  /* 0x0000000000027941 */ /* 0x000fea0003800200 */
.L_x_8397:
        /* <DEDUP_REMOVED lines=42> */
.L_x_8395:
[----:B------:R-:W-:Y:S05]  /*7cc0*/  BSYNC.RECONVERGENT B1 ;  /* 0x0000000000017941 */ /* 0x000fea0003800200 */
.L_x_8394:
        /* <DEDUP_REMOVED lines=23> */
.L_x_8401:
        /* <DEDUP_REMOVED lines=13> */
.L_x_8403:
[----:B------:R-:W-:Y:S05]  /*7f10*/  BSYNC.RECONVERGENT B2 ;  /* 0x0000000000027941 */ /* 0x000fea0003800200 */
.L_x_8402:
        /* <DEDUP_REMOVED lines=42> */
.L_x_8400:
[----:B------:R-:W-:Y:S05]  /*81c0*/  BSYNC.RECONVERGENT B1 ;  /* 0x0000000000017941 */ /* 0x000fea0003800200 */
.L_x_8399:
        /* <DEDUP_REMOVED lines=23> */
.L_x_8406:
        /* <DEDUP_REMOVED lines=15> */
.L_x_8408:
[----:B------:R-:W-:Y:S05]  /*8430*/  BSYNC.RECONVERGENT B2 ;  /* 0x0000000000027941 */ /* 0x000fea0003800200 */
.L_x_8407:
        /* <DEDUP_REMOVED lines=43> */
.L_x_8405:
[----:B------:R-:W-:Y:S05]  /*86f0*/  BSYNC.RECONVERGENT B1 ;  /* 0x0000000000017941 */ /* 0x000fea0003800200 */
.L_x_8404:
[----:B------:R-:W-:Y:S01]  /*8700*/  I2FP.F32.U32 R13, R13 ;  /* 0x0000000d000d7245 */ /* 0x000fe20000201000 */
[----:B------:R-:W-:Y:S01]  /*8710*/  HADD2.F32 R95, -RZ, R95.H1_H1 ;  /* 0x3000005fff5f7230 */ /* 0x000fe20000004100 */
[----:B------:R-:W-:Y:S01]  /*8720*/  F2FP.F16.F32.PACK_AB R90, R126, R150 ;  /* 0x000000967e5a723e */ /* 0x000fe200000000ff */
[----:B------:R-:W-:Y:S01]  /*8730*/  HADD2.F32 R91, -RZ, R91.H1_H1 ;  /* 0x3000005bff5b7230 */ /* 0x000fe20000004100 */
[----:B------:R-:W-:Y:S01]  /*8740*/  F2FP.F16.F32.PACK_AB R89, R127, R151 ;  /* 0x000000977f59723e */ /* 0x000fe200000000ff */
[----:B------:R-:W-:Y:S01]  /*8750*/  FFMA.FTZ R13, R13, R144, 1.1641532182693481445e-10 ;  /* 0x2f0000000d0d7423 */ /* 0x000fe20000010090 */
[----:B------:R-:W-:-:S04]  /*8760*/  FMUL.FTZ R88, R95, R16 ;  /* 0x000000105f587220 */ /* 0x000fc80000410000 */
        /* <DEDUP_REMOVED lines=8> */
.L_x_8368:
[----:B------:R-:W-:Y:S01]  /*87f0*/  ISETP.NE.AND P0, PT, R23, 0x1, PT ;  /* 0x000000011700780c */ /* 0x000fe20003f05270 */
[----:B------:R-:W-:Y:S01]  /*8800*/  BSSY.RECONVERGENT B1, `(.L_x_8410) ;  /* 0x0000047000017945 */ /* 0x000fe20003800200 */
[----:B------:R-:W-:Y:S02]  /*8810*/  HFMA2 R19, -RZ, RZ, 0, 1.1920928955078125e-07 ;  /* 0x00000002ff137431 */ /* 0x000fe400000001ff */
[----:B------:R-:W-:Y:S02]  /*8820*/  IMAD.MOV.U32 R13, RZ, RZ, R22 ;  /* 0x000000ffff0d7224 */ /* 0x000fe400078e0016 */
[----:B0-----:R-:W-:-:S07]  /*8830*/  IMAD.MOV.U32 R14, RZ, RZ, R96 ;  /* 0x000000ffff0e7224 */ /* 0x001fce00078e0060 */
        /* <DEDUP_REMOVED lines=11> */
.L_x_8412:
        /* <DEDUP_REMOVED lines=13> */
.L_x_8414:
[----:B------:R-:W-:Y:S05]  /*89c0*/  BSYNC.RECONVERGENT B2 ;  /* 0x0000000000027941 */ /* 0x000fea0003800200 */
.L_x_8413:
        /* <DEDUP_REMOVED lines=41> */
[----:B------:R-:W-:-:S07]  /*8c60*/  IMAD.MOV.U32 R14, RZ, RZ, R88 ;  /* 0x000000ffff0e7224 */ /* 0x000fce00078e0058 */
.L_x_8411:
[----:B------:R-:W-:Y:S05]  /*8c70*/  BSYNC.RECONVERGENT B1 ;  /* 0x0000000000017941 */ /* 0x000fea0003800200 */
.L_x_8410:
        /* <DEDUP_REMOVED lines=8> */
[----:B------:R-:W-:Y:S01]  /*8d00*/  FSETP.GTU.FTZ.AND P0, PT, R13, R18, PT ;  /* 0x000000120d00720b */ /* 0x000fe20003f1c000 */
[----:B------:R-:W-:Y:S01]  /*8d10*/  FMUL.FTZ R88, R88, R17 ;  /* 0x0000001158587220 */ /* 0x000fe20000410000 */
[----:B------:R-:W-:Y:S02]  /*8d20*/  IMAD.MOV.U32 R13, RZ, RZ, R22 ;  /* 0x000000ffff0d7224 */ /* 0x000fe400078e0016 */
[----:B------:R-:W-:Y:S02]  /*8d30*/  PLOP3.LUT P2, PT, P0, PT, PT, 0x8, 0x80 ;  /* 0x000000000080781c */ /* 0x000fe4000074e170 */
[----:B------:R-:W-:-:S11]  /*8d40*/  FSEL R152, R88, RZ, !P0 ;  /* 0x000000ff58987208 */ /* 0x000fd60004000000 */
        /* <DEDUP_REMOVED lines=10> */
.L_x_8417:
        /* <DEDUP_REMOVED lines=13> */
.L_x_8419:
[----:B------:R-:W-:Y:S05]  /*8ec0*/  BSYNC.RECONVERGENT B2 ;  /* 0x0000000000027941 */ /* 0x000fea0003800200 */
.L_x_8418:
        /* <DEDUP_REMOVED lines=42> */
.L_x_8416:
[----:B------:R-:W-:Y:S05]  /*9170*/  BSYNC.RECONVERGENT B1 ;  /* 0x0000000000017941 */ /* 0x000fea0003800200 */
.L_x_8415:
        /* <DEDUP_REMOVED lines=21> */
.L_x_8422:
        /* <DEDUP_REMOVED lines=13> */
.L_x_8424:
[----:B------:R-:W-:Y:S05]  /*93a0*/  BSYNC.RECONVERGENT B2 ;  /* 0x0000000000027941 */ /* 0x000fea0003800200 */
.L_x_8423:
        /* <DEDUP_REMOVED lines=42> */
.L_x_8421:
[----:B------:R-:W-:Y:S05]  /*9650*/  BSYNC.RECONVERGENT B1 ;  /* 0x0000000000017941 */ /* 0x000fea0003800200 */
.L_x_8420:
[----:B------:R-:W-:Y:S01]  /*9660*/  ISETP.NE.AND P3, PT, R19, 0x1, PT ;  /* 0x000000011300780c */ /* 0x000fe20003f65270 */
[----:B------:R-:W-:Y:S01]  /*9670*/  HADD2.F32 R15, -RZ, R93.H0_H0 ;  /* 0x2000005dff0f7230 */ /* 0x000fe20000004100 */
[----:B------:R-:W-:Y:S01]  /*9680*/  I2FP.F32.U32 R13, R13 ;  /* 0x0000000d000d7245 */ /* 0x000fe20000201000 */
[----:B------:R-:W-:Y:S03]  /*9690*/  BSSY.RECONVERGENT B1, `(.L_x_8425) ;  /* 0x000004a000017945 */ /* 0x000fe60003800200 */
[----:B------:R-:W-:Y:S01]  /*96a0*/  FMUL.FTZ R88, R15, R16 ;  /* 0x000000100f587220 */ /* 0x000fe20000410000 */
[----:B------:R-:W-:Y:S01]  /*96b0*/  FFMA.FTZ R13, R13, R144, 1.1641532182693481445e-10 ;  /* 0x2f0000000d0d7423 */ /* 0x000fe20000010090 */
[----:B------:R-:W-:Y:S02]  /*96c0*/  HFMA2 R15, -RZ, RZ, 0, 1.1920928955078125e-07 ;  /* 0x00000002ff0f7431 */ /* 0x000fe400000001ff */
[----:B------:R-:W-:-:S02]  /*96d0*/  FMUL.FTZ R88, R88, R17 ;  /* 0x0000001158587220 */ /* 0x000fc40000410000 */
        /* <DEDUP_REMOVED lines=13> */
.L_x_8427:
        /* <DEDUP_REMOVED lines=13> */
.L_x_8429:
[----:B------:R-:W-:Y:S05]  /*9880*/  BSYNC.RECONVERGENT B2 ;  /* 0x0000000000027941 */ /* 0x000fea0003800200 */
.L_x_8428:
        /* <DEDUP_REMOVED lines=42> */
.L_x_8426:
[----:B------:R-:W-:Y:S05]  /*9b30*/  BSYNC.RECONVERGENT B1 ;  /* 0x0000000000017941 */ /* 0x000fea0003800200 */
.L_x_8425:
        /* <DEDUP_REMOVED lines=21> */
.L_x_8432:
        /* <DEDUP_REMOVED lines=13> */
.L_x_8434:
[----:B------:R-:W-:Y:S05]  /*9d60*/  BSYNC.RECONVERGENT B2 ;  /* 0x0000000000027941 */ /* 0x000fea0003800200 */
.L_x_8433:
        /* <DEDUP_REMOVED lines=42> */
.L_x_8431:
[----:B------:R-:W-:Y:S05]  /*a010*/  BSYNC.RECONVERGENT B1 ;  /* 0x0000000000017941 */ /* 0x000fea0003800200 */
.L_x_8430:
        /* <DEDUP_REMOVED lines=21> */
.L_x_8437:
        /* <DEDUP_REMOVED lines=13> */
.L_x_8439:
[----:B------:R-:W-:Y:S05]  /*a240*/  BSYNC.RECONVERGENT B2 ;  /* 0x0000000000027941 */ /* 0x000fea0003800200 */
.L_x_8438:
        /* <DEDUP_REMOVED lines=42> */
.L_x_8436:
[----:B------:R-:W-:Y:S05]  /*a4f0*/  BSYNC.RECONVERGENT B1 ;  /* 0x0000000000017941 */ /* 0x000fea0003800200 */
.L_x_8435:
        /* <DEDUP_REMOVED lines=21> */
.L_x_8442:
        /* <DEDUP_REMOVED lines=13> */
.L_x_8444:
[----:B------:R-:W-:Y:S05]  /*a720*/  BSYNC.RECONVERGENT B2 ;  /* 0x0000000000027941 */ /* 0x000fea0003800200 */
.L_x_8443:
        /* <DEDUP_REMOVED lines=42> */
.L_x_8441:
[----:B------:R-:W-:Y:S05]  /*a9d0*/  BSYNC.RECONVERGENT B1 ;  /* 0x0000000000017941 */ /* 0x000fea0003800200 */
.L_x_8440:
        /* <DEDUP_REMOVED lines=21> */
.L_x_8447:
        /* <DEDUP_REMOVED lines=15> */
.L_x_8449:
[----:B------:R-:W-:Y:S05]  /*ac20*/  BSYNC.RECONVERGENT B2 ;  /* 0x0000000000027941 */ /* 0x000fea0003800200 */
.L_x_8448:
        /* <DEDUP_REMOVED lines=42> */
.L_x_8446:
[----:B------:R-:W-:Y:S05]  /*aed0*/  BSYNC.RECONVERGENT B1 ;  /* 0x0000000000017941 */ /* 0x000fea0003800200 */
.L_x_8445:
[----:B------:R-:W-:Y:S01]  /*aee0*/  I2FP.F32.U32 R13, R13 ;  /* 0x0000000d000d7245 */ /* 0x000fe20000201000 */
[----:B------:R-:W-:Y:S01]  /*aef0*/  HADD2.F32 R95, -RZ, R95.H1_H1 ;  /* 0x3000005fff5f7230 */ /* 0x000fe20000004100 */
[----:B------:R-:W-:Y:S02]  /*af00*/  F2FP.F16.F32.PACK_AB R90, R126, R150 ;  /* 0x000000967e5a723e */ /* 0x000fe400000000ff */
[----:B------:R-:W-:Y:S01]  /*af10*/  F2FP.F16.F32.PACK_AB R89, R127, R151 ;  /* 0x000000977f59723e */ /* 0x000fe200000000ff */
[----:B------:R-:W-:Y:S01]  /*af20*/  FFMA.FTZ R13, R13, R144, 1.1641532182693481445e-10 ;  /* 0x2f0000000d0d7423 */ /* 0x000fe20000010090 */
[----:B------:R-:W-:-:S04]  /*af30*/  FMUL.FTZ R88, R95, R16 ;  /* 0x000000105f587220 */ /* 0x000fc80000410000 */
[----:B------:R-:W-:Y:S01]  /*af40*/  FMUL.FTZ R88, R88, R17 ;  /* 0x0000001158587220 */ /* 0x000fe20000410000 */
[----:B------:R-:W-:-:S04]  /*af50*/  FSETP.GTU.FTZ.AND P6, PT, R13, R18, PT ;  /* 0x000000120d00720b */ /* 0x000fc80003fdc000 */
[----:B------:R-:W-:Y:S02]  /*af60*/  FSEL R13, R88, RZ, !P6 ;  /* 0x000000ff580d7208 */ /* 0x000fe40007000000 */
[----:B------:R-:W-:Y:S02]  /*af70*/  PLOP3.LUT P6, PT, P6, PT, PT, 0x8, 0x80 ;  /* 0x000000000080781c */ /* 0x000fe400037ce170 */
[----:B------:R-:W-:Y:S02]  /*af80*/  F2FP.F16.F32.PACK_AB R88, R148, R152 ;  /* 0x000000989458723e */ /* 0x000fe400000000ff */
[----:B------:R-:W-:-:S09]  /*af90*/  F2FP.F16.F32.PACK_AB R91, R13, R149 ;  /* 0x000000950d5b723e */ /* 0x000fd200000000ff */
.L_x_8409:
[----:B------:R-:W-:Y:S01]  /*afa0*/  SEL R23, RZ, 0x1000000, !P6 ;  /* 0x01000000ff177807 */ /* 0x000fe20007000000 */
[----:B------:R-:W-:Y:S01]  /*afb0*/  VIADD R164, R5, 0x40 ;  /* 0x0000004005a47836 */ /* 0x000fe20000000000 */
[----:B------:R-:W-:Y:S02]  /*afc0*/  SEL R94, RZ, 0x10000, !P5 ;  /* 0x00010000ff5e7807 */ /* 0x000fe40006800000 */
[----:B------:R-:W-:Y:S01]  /*afd0*/  SEL R99, RZ, 0x100, !P4 ;  /* 0x00000100ff637807 */ /* 0x000fe20006000000 */
[----:B------:R-:W-:Y:S01]  /*afe0*/  IMAD.WIDE.U32 R96, R164, 0x10, R120 ;  /* 0x00000010a4607825 */ /* 0x000fe200078e0078 */
[----:B------:R-:W-:Y:S02]  /*aff0*/  LOP3.LUT P5, RZ, R6, 0x2, RZ, 0xc0, !PT ;  /* 0x0000000206ff7812 */ /* 0x000fe400078ac0ff */
[----:B------:R-:W-:Y:S02]  /*b000*/  SEL R19, RZ, 0x1000000, !P2 ;  /* 0x01000000ff137807 */ /* 0x000fe40005000000 */
[----:B------:R-:W-:-:S02]  /*b010*/  SEL R92, RZ, 0x10000, !P1 ;  /* 0x00010000ff5c7807 */ /* 0x000fc40004800000 */
[----:B------:R-:W-:Y:S02]  /*b020*/  SEL R15, RZ, 0x100, !P0 ;  /* 0x00000100ff0f7807 */ /* 0x000fe40004000000 */
[----:B------:R-:W-:Y:S02]  /*b030*/  LOP3.LUT R99, R99, R23, R94, 0xfe, !PT ;  /* 0x0000001763637212 */ /* 0x000fe400078efe5e */
[----:B------:R-:W-:Y:S02]  /*b040*/  SEL R98, RZ, 0x1, !P3 ;  /* 0x00000001ff627807 */ /* 0x000fe40005800000 */
[----:B------:R-:W-:Y:S01]  /*b050*/  LOP3.LUT R15, R15, R19, R92, 0xfe, !PT ;  /* 0x000000130f0f7212 */ /* 0x000fe200078efe5c */
[----:B------:R-:W-:Y:S01]  /*b060*/  IMAD.WIDE.U32 R92, R165, 0x10, R154 ;  /* 0x00000010a55c7825 */ /* 0x000fe200078e009a */
[----:B------:R-:W-:Y:S02]  /*b070*/  SEL R94, RZ, 0x1, !P5 ;  /* 0x00000001ff5e7807 */ /* 0x000fe40006800000 */
[----:B------:R-:W-:-:S02]  /*b080*/  LOP3.LUT R99, R99, R98, RZ, 0xfc, !PT ;  /* 0x0000006263637212 */ /* 0x000fc400078efcff */
[----:B------:R-:W-:Y:S01]  /*b090*/  LOP3.LUT R98, R15, R94, RZ, 0xfc, !PT ;  /* 0x0000005e0f627212 */ /* 0x000fe200078efcff */
[----:B------:R-:W-:Y:S01]  /*b0a0*/  IMAD.WIDE.U32 R94, R165, 0x8, R156 ;  /* 0x00000008a55e7825 */ /* 0x000fe200078e009c */
[----:B------:R0:W-:Y:S01]  /*b0b0*/  STG.E.128 desc[UR8][R92.64], R88 ;  /* 0x000000585c007986 */ /* 0x0001e2000c101d08 */
[----:B------:R-:W-:-:S03]  /*b0c0*/  LOP3.LUT P6, RZ, R6, 0x4, RZ, 0xc0, !PT ;  /* 0x0000000406ff7812 */ /* 0x000fc600078cc0ff */
[----:B------:R1:W-:Y:S04]  /*b0d0*/  STG.E.64 desc[UR8][R94.64], R98 ;  /* 0x000000625e007986 */ /* 0x0003e8000c101b08 */
[----:B0-----:R1:W5:Y:S06]  /*b0e0*/  LDG.E.128 R88, desc[UR8][R96.64] ;  /* 0x0000000860587981 */ /* 0x00136c000c1e1d00 */
[----:B------:R-:W-:Y:S05]  /*b0f0*/  @!P6 BRA `(.L_x_8450) ;  /* 0x00000028006ce947 */ /* 0x000fea0003800000 */
[----:B------:R-:W0:Y:S02]  /*b100*/  LDC.64 R92, c[0x0][0x3a0] ;  /* 0x0000e800ff5c7b82 */ /* 0x000e240000000a00 */
[----:B0-----:R-:W-:-:S06]  /*b110*/  IMAD.WIDE.U32 R92, R164, 0x10, R92 ;  /* 0x00000010a45c7825 */ /* 0x001fcc00078e005c */
[----:B-1----:R-:W5:Y:S01]  /*b120*/  LDG.E.128 R92, desc[UR8][R92.64] ;  /* 0x000000085c5c7981 */ /* 0x002f62000c1e1d00 */
        /* <DEDUP_REMOVED lines=16> */
.L_x_8453:
        /* <DEDUP_REMOVED lines=13> */
.L_x_8455:
[----:B------:R-:W-:Y:S05]  /*b300*/  BSYNC.RECONVERGENT B2 ;  /* 0x0000000000027941 */ /* 0x000fea0003800200 */
.L_x_8454:
        /* <DEDUP_REMOVED lines=41> */
[----:B------:R-:W-:-:S07]  /*b5a0*/  LOP3.LUT R21, R100, UR33, R97, 0x96, !PT ;  /* 0x0000002164157c12 */ /* 0x000fce000f8e9661 */
.L_x_8452:
[----:B------:R-:W-:Y:S05]  /*b5b0*/  BSYNC.RECONVERGENT B1 ;  /* 0x0000000000017941 */ /* 0x000fea0003800200 */
.L_x_8451:
        /* <DEDUP_REMOVED lines=14> */
[----:B------:R-:W-:-:S04]  /*b6a0*/  IMAD.MOV.U32 R14, RZ, RZ, R22 ;  /* 0x000000ffff0e7224 */ /* 0x000fc800078e0016 */
        /* <DEDUP_REMOVED lines=11> */
.L_x_8458:
        /* <DEDUP_REMOVED lines=13> */
.L_x_8460:
[----:B------:R-:W-:Y:S05]  /*b830*/  BSYNC.RECONVERGENT B2 ;  /* 0x0000000000027941 */ /* 0x000fea0003800200 */
.L_x_8459:
        /* <DEDUP_REMOVED lines=42> */
.L_x_8457:
[----:B------:R-:W-:Y:S05]  /*bae0*/  BSYNC.RECONVERGENT B1 ;  /* 0x0000000000017941 */ /* 0x000fea0003800200 */
.L_x_8456:
[----:B------:R-:W-:Y:S01]  /*baf0*/  I2FP.F32.U32 R23, R14 ;  /* 0x0000000e00177245 */ /* 0x000fe20000201000 */
[----:B------:R-:W-:Y:S01]  /*bb00*/  HADD2.F32 R97, -RZ, R88.H1_H1 ;  /* 0x30000058ff617230 */ /* 0x000fe20000004100 */
[----:B------:R-:W-:Y:S01]  /*bb10*/  ISETP.NE.AND P1, PT, R96, 0x1, PT ;  /* 0x000000016000780c */ /* 0x000fe20003f25270 */
[----:B------:R-:W-:Y:S02]  /*bb20*/  BSSY.RECONVERGENT B1, `(.L_x_8461) ;  /* 0x000004e000017945 */ /* 0x000fe40003800200 */
[----:B------:R-:W-:Y:S01]  /*bb30*/  FFMA.FTZ R23, R23, R144, 1.1641532182693481445e-10 ;  /* 0x2f00000017177423 */ /* 0x000fe20000010090 */
[----:B------:R-:W-:-:S04]  /*bb40*/  FMUL.FTZ R14, R97, R16 ;  /* 0x00000010610e7220 */ /* 0x000fc80000410000 */
[----:B------:R-:W-:Y:S01]  /*bb50*/  FMUL.FTZ R14, R14, R17 ;  /* 0x000000110e0e7220 */ /* 0x000fe20000410000 */
[----:B------:R-:W-:Y:S01]  /*bb60*/  FSETP.GTU.FTZ.AND P0, PT, R23, R18, PT ;  /* 0x000000121700720b */ /* 0x000fe20003f1c000 */
[----:B------:R-:W-:Y:S02]  /*bb70*/  HADD2.F32 R23, -RZ, R92.H1_H1 ;  /* 0x3000005cff177230 */ /* 0x000fe40000004100 */
[----:B------:R-:W-:Y:S01]  /*bb80*/  HFMA2 R92, -RZ, RZ, 0, 1.1920928955078125e-07 ;  /* 0x00000002ff5c7431 */ /* 0x000fe200000001ff */
[----:B------:R-:W-:Y:S02]  /*bb90*/  FSEL R14, R14, RZ, !P0 ;  /* 0x000000ff0e0e7208 */ /* 0x000fe40004000000 */
[----:B------:R-:W-:-:S03]  /*bba0*/  PLOP3.LUT P0, PT, P0, PT, PT, 0x8, 0x80 ;  /* 0x000000000080781c */ /* 0x000fc6000070e170 */
[----:B------:R-:W-:Y:S01]  /*bbb0*/  FADD.FTZ R23, R14, R23 ;  /* 0x000000170e177221 */ /* 0x000fe20000010000 */
        /* <DEDUP_REMOVED lines=11> */
.L_x_8463:
        /* <DEDUP_REMOVED lines=13> */
.L_x_8465:
[----:B------:R-:W-:Y:S05]  /*bd40*/  BSYNC.RECONVERGENT B2 ;  /* 0x0000000000027941 */ /* 0x000fea0003800200 */
.L_x_8464:
        /* <DEDUP_REMOVED lines=43> */
.L_x_8462:
[----:B------:R-:W-:Y:S05]  /*c000*/  BSYNC.RECONVERGENT B1 ;  /* 0x0000000000017941 */ /* 0x000fea0003800200 */
.L_x_8461:
        /* <DEDUP_REMOVED lines=24> */
.L_x_8468:
        /* <DEDUP_REMOVED lines=13> */
.L_x_8470:
[----:B------:R-:W-:Y:S05]  /*c260*/  BSYNC.RECONVERGENT B2 ;  /* 0x0000000000027941 */ /* 0x000fea0003800200 */
.L_x_8469:
        /* <DEDUP_REMOVED lines=43> */
.L_x_8467:
[----:B------:R-:W-:Y:S05]  /*c520*/  BSYNC.RECONVERGENT B1 ;  /* 0x0000000000017941 */ /* 0x000fea0003800200 */
.L_x_8466:
[----:B------:R-:W-:Y:S01]  /*c530*/  I2FP.F32.U32 R97, R14 ;  /* 0x0000000e00617245 */ /* 0x000fe20000201000 */
[----:B------:R-:W-:Y:S01]  /*c540*/  HADD2.F32 R89, -RZ, R89.H1_H1 ;  /* 0x30000059ff597230 */ /* 0x000fe20000004100 */
[----:B------:R-:W-:Y:S01]  /*c550*/  ISETP.NE.AND P3, PT, R96, 0x1, PT ;  /* 0x000000016000780c */ /* 0x000fe20003f65270 */
[----:B------:R-:W-:Y:S01]  /*c560*/  BSSY.RECONVERGENT B1, `(.L_x_8471) ;  /* 0x000004e000017945 */ /* 0x000fe20003800200 */
[----:B------:R-:W-:Y:S02]  /*c570*/  HFMA2 R98, -RZ, RZ, 0, 1.1920928955078125e-07 ;  /* 0x00000002ff627431 */ /* 0x000fe400000001ff */
[----:B------:R-:W-:Y:S01]  /*c580*/  FFMA.FTZ R97, R97, R144, 1.1641532182693481445e-10 ;  /* 0x2f00000061617423 */ /* 0x000fe20000010090 */
[----:B------:R-:W-:Y:S01]  /*c590*/  FMUL.FTZ R14, R89, R16 ;  /* 0x00000010590e7220 */ /* 0x000fe20000410000 */
[----:B------:R-:W-:-:S03]  /*c5a0*/  HADD2.F32 R89, -RZ, R93.H1_H1 ;  /* 0x3000005dff597230 */ /* 0x000fc60000004100 */
[----:B------:R-:W-:Y:S01]  /*c5b0*/  FMUL.FTZ R14, R14, R17 ;  /* 0x000000110e0e7220 */ /* 0x000fe20000410000 */
[----:B------:R-:W-:-:S04]  /*c5c0*/  FSETP.GTU.FTZ.AND P2, PT, R97, R18, PT ;  /* 0x000000126100720b */ /* 0x000fc80003f5c000 */
        /* <DEDUP_REMOVED lines=14> */
.L_x_8473:
        /* <DEDUP_REMOVED lines=13> */
.L_x_8475:
[----:B------:R-:W-:Y:S05]  /*c780*/  BSYNC.RECONVERGENT B2 ;  /* 0x0000000000027941 */ /* 0x000fea0003800200 */
.L_x_8474:
        /* <DEDUP_REMOVED lines=43> */
.L_x_8472:
[----:B------:R-:W-:Y:S05]  /*ca40*/  BSYNC.RECONVERGENT B1 ;  /* 0x0000000000017941 */ /* 0x000fea0003800200 */
.L_x_8471:
        /* <DEDUP_REMOVED lines=24> */
.L_x_8478:
        /* <DEDUP_REMOVED lines=13> */
.L_x_8480:
[----:B------:R-:W-:Y:S05]  /*cca0*/  BSYNC.RECONVERGENT B2 ;  /* 0x0000000000027941 */ /* 0x000fea0003800200 */
.L_x_8479:
        /* <DEDUP_REMOVED lines=43> */
.L_x_8477:
[----:B------:R-:W-:Y:S05]  /*cf60*/  BSYNC.RECONVERGENT B1 ;  /* 0x0000000000017941 */ /* 0x000fea0003800200 */
.L_x_8476:
        /* <DEDUP_REMOVED lines=24> */
.L_x_8483:
        /* <DEDUP_REMOVED lines=13> */
.L_x_8485:
[----:B------:R-:W-:Y:S05]  /*d1c0*/  BSYNC.RECONVERGENT B2 ;  /* 0x0000000000027941 */ /* 0x000fea0003800200 */
.L_x_8484:
        /* <DEDUP_REMOVED lines=43> */
.L_x_8482:
[----:B------:R-:W-:Y:S05]  /*d480*/  BSYNC.RECONVERGENT B1 ;  /* 0x0000000000017941 */ /* 0x000fea0003800200 */
.L_x_8481:
[----:B------:R-:W-:Y:S01]  /*d490*/  I2FP.F32.U32 R93, R14 ;  /* 0x0000000e005d7245 */ /* 0x000fe20000201000 */
[----:B------:R-:W-:Y:S01]  /*d4a0*/  HADD2.F32 R97, -RZ, R91.H0_H0 ;  /* 0x2000005bff617230 */ /* 0x000fe20000004100 */
[----:B------:R-:W-:Y:S01]  /*d4b0*/  ISETP.NE.AND P6, PT, R94, 0x1, PT ;  /* 0x000000015e00780c */ /* 0x000fe20003fc5270 */
[----:B------:R-:W-:Y:S01]  /*d4c0*/  BSSY.RECONVERGENT B1, `(.L_x_8486) ;  /* 0x000004f000017945 */ /* 0x000fe20003800200 */
[----:B------:R-:W-:Y:S02]  /*d4d0*/  IMAD.MOV.U32 R100, RZ, RZ, 0x2 ;  /* 0x00000002ff647424 */ /* 0x000fe400078e00ff */
[----:B------:R-:W-:Y:S01]  /*d4e0*/  FFMA.FTZ R93, R93, R144, 1.1641532182693481445e-10 ;  /* 0x2f0000005d5d7423 */ /* 0x000fe20000010090 */
[----:B------:R-:W-:Y:S01]  /*d4f0*/  FMUL.FTZ R14, R97, R16 ;  /* 0x00000010610e7220 */ /* 0x000fe20000410000 */
[----:B------:R-:W-:-:S03]  /*d500*/  HADD2.F32 R97, -RZ, R95.H0_H0 ;  /* 0x2000005fff617230 */ /* 0x000fc60000004100 */
        /* <DEDUP_REMOVED lines=15> */
.L_x_8488:
        /* <DEDUP_REMOVED lines=15> */
.L_x_8490:
[----:B------:R-:W-:Y:S05]  /*d6f0*/  BSYNC.RECONVERGENT B2 ;  /* 0x0000000000027941 */ /* 0x000fea0003800200 */
.L_x_8489:
        /* <DEDUP_REMOVED lines=43> */
.L_x_8487:
[----:B------:R-:W-:Y:S05]  /*d9b0*/  BSYNC.RECONVERGENT B1 ;  /* 0x0000000000017941 */ /* 0x000fea0003800200 */
.L_x_8486:
        /* <DEDUP_REMOVED lines=15> */
.L_x_8450:
        /* <DEDUP_REMOVED lines=16> */
.L_x_8494:
        /* <DEDUP_REMOVED lines=13> */
.L_x_8496:
[----:B------:R-:W-:Y:S05]  /*dc80*/  BSYNC.RECONVERGENT B2 ;  /* 0x0000000000027941 */ /* 0x000fea0003800200 */
.L_x_8495:
[----:B------:R-:W-:Y:S01]  /*dc90*/  IMAD.WIDE.U32 R22, R0, -0x326172a9, RZ ;  /* 0xcd9e8d5700167825 */ /* 0x000fe200078e00ff */
[----:B-1----:R-:W-:-:S03]  /*dca0*/  LOP3.LUT R94, R4, UR7, R21, 0x96, !PT ;  /* 0x00000007045e7c12 */ /* 0x002fc6000f8e9615 */
        /* <DEDUP_REMOVED lines=38> */
[----:B------:R-:W-:Y:S01]  /*df10*/  HFMA2 R92, -RZ, RZ, 0, 0 ;  /* 0x00000000ff5c7431 */ /* 0x000fe200000001ff */
[----:B------:R-:W-:-:S07]  /*df20*/  LOP3.LUT R21, R96, UR33, R93, 0x96, !PT ;  /* 0x0000002160157c12 */ /* 0x000fce000f8e965d */
.L_x_8493:
[----:B------:R-:W-:Y:S05]  /*df30*/  BSYNC.RECONVERGENT B1 ;  /* 0x0000000000017941 */ /* 0x000fea0003800200 */
.L_x_8492:
[----:B------:R-:W-:Y:S01]  /*df40*/  I2FP.F32.U32 R19, R19 ;  /* 0x0000001300137245 */ /* 0x000fe20000201000 */
[----:B-----5:R-:W-:Y:S01]  /*df50*/  HADD2.F32 R23, -RZ, R88.H0_H0 ;  /* 0x20000058ff177230 */ /* 0x020fe20000004100 */
[----:B------:R-:W-:Y:S01]  /*df60*/  ISETP.NE.AND P1, PT, R92, 0x1, PT ;  /* 0x000000015c00780c */ /* 0x000fe20003f25270 */
[----:B------:R-:W-:Y:S01]  /*df70*/  BSSY.RECONVERGENT B1, `(.L_x_8497) ;  /* 0x000004d000017945 */ /* 0x000fe20003800200 */
[----:B------:R-:W-:Y:S01]  /*df80*/  LOP3.LUT R6, R6, 0xfffffffd, RZ, 0xc0, !PT ;  /* 0xfffffffd06067812 */ /* 0x000fe200078ec0ff */
[----:B------:R-:W-:Y:S01]  /*df90*/  FFMA.FTZ R19, R19, R144, 1.1641532182693481445e-10 ;  /* 0x2f00000013137423 */ /* 0x000fe20000010090 */
[----:B------:R-:W-:Y:S01]  /*dfa0*/  FMUL.FTZ R14, R23, R16 ;  /* 0x00000010170e7220 */ /* 0x000fe20000410000 */
[----:B-1----:R-:W-:-:S03]  /*dfb0*/  IMAD.MOV.U32 R94, RZ, RZ, 0x2 ;  /* 0x00000002ff5e7424 */ /* 0x002fc600078e00ff */
[----:B------:R-:W-:Y:S01]  /*dfc0*/  FSETP.GTU.FTZ.AND P0, PT, R19, R18, PT ;  /* 0x000000121300720b */ /* 0x000fe20003f1c000 */
[----:B------:R-:W-:-:S03]  /*dfd0*/  FMUL.FTZ R14, R14, R17 ;  /* 0x000000110e0e7220 */ /* 0x000fc60000410000 */
[----:B------:R-:W-:Y:S02]  /*dfe0*/  PLOP3.LUT P2, PT, P0, PT, PT, 0x8, 0x80 ;  /* 0x000000000080781c */ /* 0x000fe4000074e170 */
[----:B------:R-:W-:Y:S02]  /*dff0*/  FSEL R19, R14, RZ, !P0 ;  /* 0x000000ff0e137208 */ /* 0x000fe40004000000 */
[----:B------:R-:W-:-:S03]  /*e000*/  MOV R14, R22 ;  /* 0x00000016000e7202 */ /* 0x000fc60000000f00 */
        /* <DEDUP_REMOVED lines=11> */
.L_x_8499:
        /* <DEDUP_REMOVED lines=13> */
.L_x_8501:
[----:B------:R-:W-:Y:S05]  /*e190*/  BSYNC.RECONVERGENT B2 ;  /* 0x0000000000027941 */ /* 0x000fea0003800200 */
.L_x_8500:
        /* <DEDUP_REMOVED lines=42> */
.L_x_8498:
[----:B------:R-:W-:Y:S05]  /*e440*/  BSYNC.RECONVERGENT B1 ;  /* 0x0000000000017941 */ /* 0x000fea0003800200 */
.L_x_8497:
        /* <DEDUP_REMOVED lines=11> */
[----:B------:R-:W-:Y:S02]  /*e500*/  PLOP3.LUT P0, PT, P1, PT, PT, 0x8, 0x80 ;  /* 0x000000000080781c */ /* 0x000fe40000f0e170 */
[----:B------:R-:W-:Y:S01]  /*e510*/  MOV R129, R96 ;  /* 0x0000006000817202 */ /* 0x000fe20000000f00 */
[----:B------:R-:W-:Y:S10]  /*e520*/  @!P2 BRA `(.L_x_8503) ;  /* 0x000000040000a947 */ /* 0x000ff40003800000 */
        /* <DEDUP_REMOVED lines=8> */
.L_x_8504:
        /* <DEDUP_REMOVED lines=13> */
.L_x_8506:
[----:B------:R-:W-:Y:S05]  /*e680*/  BSYNC.RECONVERGENT B2 ;  /* 0x0000000000027941 */ /* 0x000fea0003800200 */
.L_x_8505:
        /* <DEDUP_REMOVED lines=42> */
.L_x_8503:
[----:B------:R-:W-:Y:S05]  /*e930*/  BSYNC.RECONVERGENT B1 ;  /* 0x0000000000017941 */ /* 0x000fea0003800200 */
.L_x_8502:
        /* <DEDUP_REMOVED lines=12> */
[----:B------:R-:W-:Y:S01]  /*ea00*/  IMAD.MOV.U32 R147, RZ, RZ, R97 ;  /* 0x000000ffff937224 */ /* 0x000fe200078e0061 */
        /* <DEDUP_REMOVED lines=9> */
.L_x_8509:
        /* <DEDUP_REMOVED lines=13> */
.L_x_8511:
[----:B------:R-:W-:Y:S05]  /*eb70*/  BSYNC.RECONVERGENT B2 ;  /* 0x0000000000027941 */ /* 0x000fea0003800200 */
.L_x_8510:
        /* <DEDUP_REMOVED lines=43> */
.L_x_8508:
[----:B------:R-:W-:Y:S05]  /*ee30*/  BSYNC.RECONVERGENT B1 ;  /* 0x0000000000017941 */ /* 0x000fea0003800200 */
.L_x_8507:
        /* <DEDUP_REMOVED lines=22> */
.L_x_8514:
        /* <DEDUP_REMOVED lines=13> */
.L_x_8516:
[----:B------:R-:W-:Y:S05]  /*f070*/  BSYNC.RECONVERGENT B2 ;  /* 0x0000000000027941 */ /* 0x000fea0003800200 */
.L_x_8515:
        /* <DEDUP_REMOVED lines=40> */
[----:B------:R-:W-:Y:S01]  /*f300*/  IMAD.MOV.U32 R88, RZ, RZ, RZ ;  /* 0x000000ffff587224 */ /* 0x000fe200078e00ff */
[----:B------:R-:W-:-:S07]  /*f310*/  MOV R15, R92 ;  /* 0x0000005c000f7202 */ /* 0x000fce0000000f00 */
.L_x_8513:
[----:B------:R-:W-:Y:S05]  /*f320*/  BSYNC.RECONVERGENT B1 ;  /* 0x0000000000017941 */ /* 0x000fea0003800200 */
.L_x_8512:
        /* <DEDUP_REMOVED lines=22> */
.L_x_8519:
        /* <DEDUP_REMOVED lines=13> */
.L_x_8521:
[----:B------:R-:W-:Y:S05]  /*f560*/  BSYNC.RECONVERGENT B2 ;  /* 0x0000000000027941 */ /* 0x000fea0003800200 */
.L_x_8520:
        /* <DEDUP_REMOVED lines=42> */
.L_x_8518:
[----:B------:R-:W-:Y:S05]  /*f810*/  BSYNC.RECONVERGENT B1 ;  /* 0x0000000000017941 */ /* 0x000fea0003800200 */
.L_x_8517:
        /* <DEDUP_REMOVED lines=12> */
[----:B------:R-:W-:Y:S01]  /*f8e0*/  IMAD.MOV.U32 R130, RZ, RZ, R90 ;  /* 0x000000ffff827224 */ /* 0x000fe200078e005a */
[----:B------:R-:W-:Y:S11]  /*f8f0*/  @!P5 BRA `(.L_x_8523) ;  /* 0x000000040000d947 */ /* 0x000ff60003800000 */
        /* <DEDUP_REMOVED lines=8> */
.L_x_8524:
        /* <DEDUP_REMOVED lines=13> */
.L_x_8526:
[----:B------:R-:W-:Y:S05]  /*fa50*/  BSYNC.RECONVERGENT B2 ;  /* 0x0000000000027941 */ /* 0x000fea0003800200 */
.L_x_8525:
        /* <DEDUP_REMOVED lines=42> */
.L_x_8523:
[----:B------:R-:W-:Y:S05]  /*fd00*/  BSYNC.RECONVERGENT B1 ;  /* 0x0000000000017941 */ /* 0x000fea0003800200 */
.L_x_8522:
        /* <DEDUP_REMOVED lines=21> */
.L_x_8529:
        /* <DEDUP_REMOVED lines=15> */
.L_x_8531:
[----:B------:R-:W-:Y:S05]  /*ff50*/  BSYNC.RECONVERGENT B2 ;  /* 0x0000000000027941 */ /* 0x000fea0003800200 */
.L_x_8530:
        /* <DEDUP_REMOVED lines=42> */
.L_x_8528:
[----:B------:R-:W-:Y:S05]  /*10200*/  BSYNC.RECONVERGENT B1 ;  /* 0x0000000000017941 */ /* 0x000fea0003800200 */
.L_x_8527:
        /* <DEDUP_REMOVED lines=12> */
.L_x_8491:
[----:B------:R-:W-:Y:S01]  /*102d0*/  SEL R95, RZ, 0x1000000, !P6 ;  /* 0x01000000ff5f7807 */ /* 0x000fe20007000000 */
[----:B------:R-:W-:Y:S01]  /*102e0*/  IMAD.WIDE.U32 R96, R164, 0x8, R156 ;  /* 0x00000008a4607825 */ /* 0x000fe200078e009c */
[----:B------:R-:W-:Y:S02]  /*102f0*/  SEL R93, RZ, 0x10000, !P5 ;  /* 0x00010000ff5d7807 */ /* 0x000fe40006800000 */
[----:B------:R-:W-:Y:S02]  /*10300*/  SEL R94, RZ, 0x100, !P4 ;  /* 0x00000100ff5e7807 */ /* 0x000fe40006000000 */
[----:B------:R-:W-:Y:S02]  /*10310*/  SEL R23, RZ, 0x1000000, !P2 ;  /* 0x01000000ff177807 */ /* 0x000fe40005000000 */
[----:B------:R-:W-:Y:S02]  /*10320*/  SEL R92, RZ, 0x10000, !P1 ;  /* 0x00010000ff5c7807 */ /* 0x000fe40004800000 */
[----:B------:R-:W-:-:S02]  /*10330*/  SEL R19, RZ, 0x100, !P0 ;  /* 0x00000100ff137807 */ /* 0x000fc40004000000 */
[----:B------:R-:W-:Y:S02]  /*10340*/  LOP3.LUT P5, RZ, R6, 0x2, RZ, 0xc0, !PT ;  /* 0x0000000206ff7812 */ /* 0x000fe400078ac0ff */
[----:B------:R-:W-:Y:S02]  /*10350*/  LOP3.LUT R94, R94, R95, R93, 0xfe, !PT ;  /* 0x0000005f5e5e7212 */ /* 0x000fe400078efe5d */
[----:B------:R-:W-:Y:S02]  /*10360*/  SEL R93, RZ, 0x1, !P3 ;  /* 0x00000001ff5d7807 */ /* 0x000fe40005800000 */
[----:B------:R-:W-:Y:S02]  /*10370*/  LOP3.LUT R19, R19, R23, R92, 0xfe, !PT ;  /* 0x0000001713137212 */ /* 0x000fe400078efe5c */
[----:B------:R-:W-:Y:S02]  /*10380*/  SEL R92, RZ, 0x1, !P5 ;  /* 0x00000001ff5c7807 */ /* 0x000fe40006800000 */
[----:B------:R-:W-:-:S02]  /*10390*/  IADD3 R163, PT, PT, R5, 0x60, RZ ;  /* 0x0000006005a37810 */ /* 0x000fc40007ffe0ff */
[----:B------:R-:W-:Y:S01]  /*103a0*/  LOP3.LUT R93, R94, R93, RZ, 0xfc, !PT ;  /* 0x0000005d5e5d7212 */ /* 0x000fe200078efcff */
[----:B------:R-:W-:Y:S01]  /*103b0*/  IMAD.WIDE.U32 R94, R164, 0x10, R154 ;  /* 0x00000010a45e7825 */ /* 0x000fe200078e009a */
[----:B------:R-:W-:Y:S02]  /*103c0*/  LOP3.LUT R92, R19, R92, RZ, 0xfc, !PT ;  /* 0x0000005c135c7212 */ /* 0x000fe400078efcff */
[----:B------:R-:W-:Y:S01]  /*103d0*/  LOP3.LUT P6, RZ, R6, 0x4, RZ, 0xc0, !PT ;  /* 0x0000000406ff7812 */ /* 0x000fe200078cc0ff */
[----:B------:R-:W-:Y:S01]  /*103e0*/  IMAD.WIDE.U32 R98, R163, 0x10, R120 ;  /* 0x00000010a3627825 */ /* 0x000fe200078e0078 */
[----:B------:R0:W-:Y:S04]  /*103f0*/  STG.E.128 desc[UR8][R94.64], R88 ;  /* 0x000000585e007986 */ /* 0x0001e8000c101d08 */
[----:B------:R1:W-:Y:S04]  /*10400*/  STG.E.64 desc[UR8][R96.64], R92 ;  /* 0x0000005c60007986 */ /* 0x0003e8000c101b08 */
[----:B0-----:R1:W5:Y:S03]  /*10410*/  LDG.E.128 R88, desc[UR8][R98.64] ;  /* 0x0000000862587981 */ /* 0x001366000c1e1d00 */
[----:B------:R-:W-:Y:S05]  /*10420*/  @!P6 BRA `(.L_x_8532) ;  /* 0x000000280074e947 */ /* 0x000fea0003800000 */
[----:B-1----:R-:W0:Y:S02]  /*10430*/  LDC.64 R92, c[0x0][0x3a0] ;  /* 0x0000e800ff5c7b82 */ /* 0x002e240000000a00 */
        /* <DEDUP_REMOVED lines=18> */
.L_x_8535:
        /* <DEDUP_REMOVED lines=13> */
.L_x_8537:
[----:B------:R-:W-:Y:S05]  /*10630*/  BSYNC.RECONVERGENT B2 ;  /* 0x0000000000027941 */ /* 0x000fea0003800200 */
.L_x_8536:
        /* <DEDUP_REMOVED lines=42> */
.L_x_8534:
[----:B------:R-:W-:Y:S05]  /*108e0*/  BSYNC.RECONVERGENT B1 ;  /* 0x0000000000017941 */ /* 0x000fea0003800200 */
.L_x_8533:
[----:B------:R-:W-:Y:S01]  /*108f0*/  I2FP.F32.U32 R15, R23 ;  /* 0x00000017000f7245 */ /* 0x000fe20000201000 */
[----:B-----5:R-:W-:Y:S01]  /*10900*/  HADD2.F32 R23, -RZ, R88.H0_H0 ;  /* 0x20000058ff177230 */ /* 0x020fe20000004100 */
[----:B------:R-:W-:Y:S01]  /*10910*/  ISETP.NE.AND P1, PT, R96, 0x1, PT ;  /* 0x000000016000780c */ /* 0x000fe20003f25270 */
[----:B------:R-:W-:Y:S01]  /*10920*/  HADD2.F32 R100, -RZ, R92.H0_H0 ;  /* 0x2000005cff647230 */ /* 0x000fe20000004100 */
[----:B------:R-:W-:Y:S01]  /*10930*/  LOP3.LUT R6, R6, 0xfffffffd, RZ, 0xc0, !PT ;  /* 0xfffffffd06067812 */ /* 0x000fe200078ec0ff */
[----:B------:R-:W-:Y:S01]  /*10940*/  FFMA.FTZ R15, R15, R144, 1.1641532182693481445e-10 ;  /* 0x2f0000000f0f7423 */ /* 0x000fe20000010090 */
[----:B------:R-:W-:Y:S01]  /*10950*/  FMUL.FTZ R98, R23, R16 ;  /* 0x0000001017627220 */ /* 0x000fe20000410000 */
[----:B------:R-:W-:Y:S03]  /*10960*/  BSSY.RECONVERGENT B1, `(.L_x_8538) ;  /* 0x000004c000017945 */ /* 0x000fe60003800200 */
[----:B------:R-:W-:Y:S01]  /*10970*/  FMUL.FTZ R98, R98, R17 ;  /* 0x0000001162627220 */ /* 0x000fe20000410000 */
[----:B------:R-:W-:Y:S01]  /*10980*/  FSETP.GTU.FTZ.AND P0, PT, R15, R18, PT ;  /* 0x000000120f00720b */ /* 0x000fe20003f1c000 */
[----:B------:R-:W-:-:S03]  /*10990*/  IMAD.MOV.U32 R15, RZ, RZ, R22 ;  /* 0x000000ffff0f7224 */ /* 0x000fc600078e0016 */
[----:B------:R-:W-:Y:S01]  /*109a0*/  FSEL R23, R98, RZ, !P0 ;  /* 0x000000ff62177208 */ /* 0x000fe20004000000 */
[----:B------:R-:W-:Y:S01]  /*109b0*/  HFMA2 R98, -RZ, RZ, 0, 1.1920928955078125e-07 ;  /* 0x00000002ff627431 */ /* 0x000fe200000001ff */
[----:B------:R-:W-:-:S03]  /*109c0*/  PLOP3.LUT P0, PT, P0, PT, PT, 0x8, 0x80 ;  /* 0x000000000080781c */ /* 0x000fc6000070e170 */
[----:B------:R-:W-:-:S05]  /*109d0*/  FADD.FTZ R23, R23, R100 ;  /* 0x0000006417177221 */ /* 0x000fca0000010000 */
        /* <DEDUP_REMOVED lines=11> */
.L_x_8540:
        /* <DEDUP_REMOVED lines=13> */
.L_x_8542:
[----:B------:R-:W-:Y:S05]  /*10b60*/  BSYNC.RECONVERGENT B2 ;  /* 0x0000000000027941 */ /* 0x000fea0003800200 */
.L_x_8541:
        /* <DEDUP_REMOVED lines=43> */
.L_x_8539:
[----:B------:R-:W-:Y:S05]  /*10e20*/  BSYNC.RECONVERGENT B1 ;  /* 0x0000000000017941 */ /* 0x000fea0003800200 */
.L_x_8538:
        /* <DEDUP_REMOVED lines=24> */
.L_x_8545:
        /* <DEDUP_REMOVED lines=13> */
.L_x_8547:
[----:B------:R-:W-:Y:S05]  /*11080*/  BSYNC.RECONVERGENT B2 ;  /* 0x0000000000027941 */ /* 0x000fea0003800200 */
.L_x_8546:
        /* <DEDUP_REMOVED lines=43> */
.L_x_8544:
[----:B------:R-:W-:Y:S05]  /*11340*/  BSYNC.RECONVERGENT B1 ;  /* 0x0000000000017941 */ /* 0x000fea0003800200 */
.L_x_8543:
        /* <DEDUP_REMOVED lines=9> */
[----:B------:R-:W-:-:S03]  /*113e0*/  HADD2.F32 R15, -RZ, R93.H0_H0 ;  /* 0x2000005dff0f7230 */ /* 0x000fc60000004100 */
        /* <DEDUP_REMOVED lines=14> */
.L_x_8550:
        /* <DEDUP_REMOVED lines=13> */
.L_x_8552:
[----:B------:R-:W-:Y:S05]  /*115a0*/  BSYNC.RECONVERGENT B2 ;  /* 0x0000000000027941 */ /* 0x000fea0003800200 */
.L_x_8551:
        /* <DEDUP_REMOVED lines=43> */
.L_x_8549:
[----:B------:R-:W-:Y:S05]  /*11860*/  BSYNC.RECONVERGENT B1 ;  /* 0x0000000000017941 */ /* 0x000fea0003800200 */
.L_x_8548:
        /* <DEDUP_REMOVED lines=13> */
[----:B------:R-:W-:-:S05]  /*11940*/  FADD.FTZ R89, R89, R98 ;  /* 0x0000006259597221 */ /* 0x000fca0000010000 */
        /* <DEDUP_REMOVED lines=10> */
.L_x_8555:
        /* <DEDUP_REMOVED lines=13> */
.L_x_8557:
[----:B------:R-:W-:Y:S05]  /*11ac0*/  BSYNC.RECONVERGENT B2 ;  /* 0x0000000000027941 */ /* 0x000fea0003800200 */
.L_x_8556:
        /* <DEDUP_REMOVED lines=41> */
[----:B------:R-:W-:Y:S02]  /*11d60*/  LOP3.LUT R21, R98, UR33, R97, 0x96, !PT ;  /* 0x0000002162157c12 */ /* 0x000fe4000f8e9661 */
[----:B------:R-:W-:-:S07]  /*11d70*/  MOV R19, R96 ;  /* 0x0000006000137202 */ /* 0x000fce0000000f00 */
.L_x_8554:
[----:B------:R-:W-:Y:S05]  /*11d80*/  BSYNC.RECONVERGENT B1 ;  /* 0x0000000000017941 */ /* 0x000fea0003800200 */
.L_x_8553:
        /* <DEDUP_REMOVED lines=10> */
[----:B------:R-:W-:Y:S01]  /*11e30*/  FSEL R93, R96, RZ, !P3 ;  /* 0x000000ff605d7208 */ /* 0x000fe20005800000 */
[----:B------:R-:W-:Y:S01]  /*11e40*/  HFMA2 R96, -RZ, RZ, 0, 1.1920928955078125e-07 ;  /* 0x00000002ff607431 */ /* 0x000fe200000001ff */
        /* <DEDUP_REMOVED lines=12> */
.L_x_8560:
        /* <DEDUP_REMOVED lines=13> */
.L_x_8562:
[----:B------:R-:W-:Y:S05]  /*11fe0*/  BSYNC.RECONVERGENT B2 ;  /* 0x0000000000027941 */ /* 0x000fea0003800200 */
.L_x_8561:
        /* <DEDUP_REMOVED lines=43> */
.L_x_8559:
[----:B------:R-:W-:Y:S05]  /*122a0*/  BSYNC.RECONVERGENT B1 ;  /* 0x0000000000017941 */ /* 0x000fea0003800200 */
.L_x_8558:
        /* <DEDUP_REMOVED lines=24> */
.L_x_8565:
        /* <DEDUP_REMOVED lines=13> */
.L_x_8567:
[----:B------:R-:W-:Y:S05]  /*12500*/  BSYNC.RECONVERGENT B2 ;  /* 0x0000000000027941 */ /* 0x000fea0003800200 */
.L_x_8566:
        /* <DEDUP_REMOVED lines=43> */
.L_x_8564:
[----:B------:R-:W-:Y:S05]  /*127c0*/  BSYNC.RECONVERGENT B1 ;  /* 0x0000000000017941 */ /* 0x000fea0003800200 */
.L_x_8563:
[----:B------:R-:W-:Y:S01]  /*127d0*/  I2FP.F32.U32 R15, R15 ;  /* 0x0000000f000f7245 */ /* 0x000fe20000201000 */
[----:B------:R-:W-:Y:S01]  /*127e0*/  HADD2.F32 R97, -RZ, R91.H0_H0 ;  /* 0x2000005bff617230 */ /* 0x000fe20000004100 */
[----:B------:R-:W-:Y:S01]  /*127f0*/  ISETP.NE.AND P6, PT, R98, 0x1, PT ;  /* 0x000000016200780c */ /* 0x000fe20003fc5270 */
[----:B------:R-:W-:Y:S01]  /*12800*/  BSSY.RECONVERGENT B1, `(.L_x_8568) ;  /* 0x0000050000017945 */ /* 0x000fe20003800200 */
[----:B------:R-:W-:Y:S02]  /*12810*/  HFMA2 R101, -RZ, RZ, 0, 1.1920928955078125e-07 ;  /* 0x00000002ff657431 */ /* 0x000fe400000001ff */
[----:B------:R-:W-:Y:S01]  /*12820*/  FFMA.FTZ R15, R15, R144, 1.1641532182693481445e-10 ;  /* 0x2f0000000f0f7423 */ /* 0x000fe20000010090 */
[----:B------:R-:W-:Y:S01]  /*12830*/  FMUL.FTZ R94, R97, R16 ;  /* 0x00000010615e7220 */ /* 0x000fe20000410000 */
[----:B------:R-:W-:-:S03]  /*12840*/  HADD2.F32 R97, -RZ, R95.H0_H0 ;  /* 0x2000005fff617230 */ /* 0x000fc60000004100 */
        /* <DEDUP_REMOVED lines=16> */
.L_x_8570:
        /* <DEDUP_REMOVED lines=15> */
.L_x_8572:
[----:B------:R-:W-:Y:S05]  /*12a40*/  BSYNC.RECONVERGENT B2 ;  /* 0x0000000000027941 */ /* 0x000fea0003800200 */
.L_x_8571:
        /* <DEDUP_REMOVED lines=41> */
[----:B------:R-:W-:Y:S02]  /*12ce0*/  LOP3.LUT R21, R98, UR33, R97, 0x96, !PT ;  /* 0x0000002162157c12 */ /* 0x000fe4000f8e9661 */
[----:B------:R-:W-:-:S07]  /*12cf0*/  MOV R19, R96 ;  /* 0x0000006000137202 */ /* 0x000fce0000000f00 */
.L_x_8569:
[----:B------:R-:W-:Y:S05]  /*12d00*/  BSYNC.RECONVERGENT B1 ;  /* 0x0000000000017941 */ /* 0x000fea0003800200 */
.L_x_8568:
        /* <DEDUP_REMOVED lines=15> */
.L_x_8532:
[----:B------:R-:W-:Y:S01]  /*12e00*/  ISETP.NE.AND P0, PT, R100, 0x1, PT ;  /* 0x000000016400780c */ /* 0x000fe20003f05270 */
[----:B------:R-:W-:Y:S01]  /*12e10*/  BSSY.RECONVERGENT B1, `(.L_x_8574) ;  /* 0x0000047000017945 */ /* 0x000fe20003800200 */
[----:B-1----:R-:W-:Y:S02]  /*12e20*/  HFMA2 R93, -RZ, RZ, 0, 1.1920928955078125e-07 ;  /* 0x00000002ff5d7431 */ /* 0x002fe400000001ff */
        /* <DEDUP_REMOVED lines=13> */
.L_x_8576:
        /* <DEDUP_REMOVED lines=13> */
.L_x_8578:
[----:B------:R-:W-:Y:S05]  /*12fd0*/  BSYNC.RECONVERGENT B2 ;  /* 0x0000000000027941 */ /* 0x000fea0003800200 */
.L_x_8577:
        /* <DEDUP_REMOVED lines=41> */
[----:B------:R-:W-:-:S07]  /*13270*/  MOV R19, R94 ;  /* 0x0000005e00137202 */ /* 0x000fce0000000f00 */
.L_x_8575:
[----:B------:R-:W-:Y:S05]  /*13280*/  BSYNC.RECONVERGENT B1 ;  /* 0x0000000000017941 */ /* 0x000fea0003800200 */
.L_x_8574:
[----:B------:R-:W-:Y:S01]  /*13290*/  I2FP.F32.U32 R15, R23 ;  /* 0x00000017000f7245 */ /* 0x000fe20000201000 */
[----:B-----5:R-:W-:Y:S01]  /*132a0*/  HADD2.F32 R23, -RZ, R88.H0_H0 ;  /* 0x20000058ff177230 */ /* 0x020fe20000004100 */
[----:B------:R-:W-:Y:S01]  /*132b0*/  ISETP.NE.AND P1, PT, R93, 0x1, PT ;  /* 0x000000015d00780c */ /* 0x000fe20003f25270 */
[----:B------:R-:W-:Y:S01]  /*132c0*/  BSSY.RECONVERGENT B1, `(.L_x_8579) ;  /* 0x000004e000017945 */ /* 0x000fe20003800200 */
[----:B------:R-:W-:Y:S01]  /*132d0*/  LOP3.LUT R6, R6, 0xfffffffd, RZ, 0xc0, !PT ;  /* 0xfffffffd06067812 */ /* 0x000fe200078ec0ff */
[----:B------:R-:W-:Y:S01]  /*132e0*/  FFMA.FTZ R15, R15, R144, 1.1641532182693481445e-10 ;  /* 0x2f0000000f0f7423 */ /* 0x000fe20000010090 */
[----:B------:R-:W-:-:S04]  /*132f0*/  FMUL.FTZ R92, R23, R16 ;  /* 0x00000010175c7220 */ /* 0x000fc80000410000 */
[----:B------:R-:W-:Y:S01]  /*13300*/  FSETP.GTU.FTZ.AND P0, PT, R15, R18, PT ;  /* 0x000000120f00720b */ /* 0x000fe20003f1c000 */
[----:B------:R-:W-:Y:S01]  /*13310*/  FMUL.FTZ R23, R92, R17 ;  /* 0x000000115c177220 */ /* 0x000fe20000410000 */
[----:B------:R-:W-:Y:S01]  /*13320*/  IMAD.MOV.U32 R92, RZ, RZ, 0x2 ;  /* 0x00000002ff5c7424 */ /* 0x000fe200078e00ff */
[----:B------:R-:W-:Y:S02]  /*13330*/  MOV R15, R22 ;  /* 0x00000016000f7202 */ /* 0x000fe40000000f00 */
[----:B------:R-:W-:Y:S02]  /*13340*/  PLOP3.LUT P2, PT, P0, PT, PT, 0x8, 0x80 ;  /* 0x000000000080781c */ /* 0x000fe4000074e170 */
[----:B------:R-:W-:-:S05]  /*13350*/  FSEL R23, R23, RZ, !P0 ;  /* 0x000000ff17177208 */ /* 0x000fca0004000000 */
        /* <DEDUP_REMOVED lines=11> */
.L_x_8581:
        /* <DEDUP_REMOVED lines=13> */
.L_x_8583:
[----:B------:R-:W-:Y:S05]  /*134e0*/  BSYNC.RECONVERGENT B2 ;  /* 0x0000000000027941 */ /* 0x000fea0003800200 */
.L_x_8582:
        /* <DEDUP_REMOVED lines=43> */
.L_x_8580:
[----:B------:R-:W-:Y:S05]  /*137a0*/  BSYNC.RECONVERGENT B1 ;  /* 0x0000000000017941 */ /* 0x000fea0003800200 */
.L_x_8579:
        /* <DEDUP_REMOVED lines=11> */
[----:B------:R-:W-:-:S03]  /*13860*/  PLOP3.LUT P0, PT, P1, PT, PT, 0x8, 0x80 ;  /* 0x000000000080781c */ /* 0x000fc60000f0e170 */
        /* <DEDUP_REMOVED lines=10> */
.L_x_8586:
        /* <DEDUP_REMOVED lines=13> */
.L_x_8588:
[----:B------:R-:W-:Y:S05]  /*139e0*/  BSYNC.RECONVERGENT B2 ;  /* 0x0000000000027941 */ /* 0x000fea0003800200 */
.L_x_8587:
        /* <DEDUP_REMOVED lines=43> */
.L_x_8585:
[----:B------:R-:W-:Y:S05]  /*13ca0*/  BSYNC.RECONVERGENT B1 ;  /* 0x0000000000017941 */ /* 0x000fea0003800200 */
.L_x_8584:
        /* <DEDUP_REMOVED lines=22> */
.L_x_8591:
        /* <DEDUP_REMOVED lines=13> */
.L_x_8593:
[----:B------:R-:W-:Y:S05]  /*13ee0*/  BSYNC.RECONVERGENT B2 ;  /* 0x0000000000027941 */ /* 0x000fea0003800200 */
.L_x_8592:
        /* <DEDUP_REMOVED lines=43> */
.L_x_8590:
[----:B------:R-:W-:Y:S05]  /*141a0*/  BSYNC.RECONVERGENT B1 ;  /* 0x0000000000017941 */ /* 0x000fea0003800200 */
.L_x_8589:
        /* <DEDUP_REMOVED lines=22> */
.L_x_8596:
        /* <DEDUP_REMOVED lines=13> */
.L_x_8598:
[----:B------:R-:W-:Y:S05]  /*143e0*/  BSYNC.RECONVERGENT B2 ;  /* 0x0000000000027941 */ /* 0x000fea0003800200 */
.L_x_8597:
        /* <DEDUP_REMOVED lines=43> */
.L_x_8595:
[----:B------:R-:W-:Y:S05]  /*146a0*/  BSYNC.RECONVERGENT B1 ;  /* 0x0000000000017941 */ /* 0x000fea0003800200 */
.L_x_8594:
        /* <DEDUP_REMOVED lines=8> */
[----:B------:R-:W-:Y:S01]  /*14730*/  IMAD.MOV.U32 R94, RZ, RZ, 0x2 ;  /* 0x00000002ff5e7424 */ /* 0x000fe200078e00ff */
        /* <DEDUP_REMOVED lines=13> */
.L_x_8601:
        /* <DEDUP_REMOVED lines=13> */
.L_x_8603:
[----:B------:R-:W-:Y:S05]  /*148e0*/  BSYNC.RECONVERGENT B2 ;  /* 0x0000000000027941 */ /* 0x000fea0003800200 */
.L_x_8602:
        /* <DEDUP_REMOVED lines=43> */
.L_x_8600:
[----:B------:R-:W-:Y:S05]  /*14ba0*/  BSYNC.RECONVERGENT B1 ;  /* 0x0000000000017941 */ /* 0x000fea0003800200 */
.L_x_8599:
        /* <DEDUP_REMOVED lines=22> */
.L_x_8606:
        /* <DEDUP_REMOVED lines=13> */
.L_x_8608:
[----:B------:R-:W-:Y:S05]  /*14de0*/  BSYNC.RECONVERGENT B2 ;  /* 0x0000000000027941 */ /* 0x000fea0003800200 */
.L_x_8607:
        /* <DEDUP_REMOVED lines=43> */
.L_x_8605:
[----:B------:R-:W-:Y:S05]  /*150a0*/  BSYNC.RECONVERGENT B1 ;  /* 0x0000000000017941 */ /* 0x000fea0003800200 */
.L_x_8604:
        /* <DEDUP_REMOVED lines=22> */
.L_x_8611:
        /* <DEDUP_REMOVED lines=15> */
.L_x_8613:
[----:B------:R-:W-:Y:S05]  /*15300*/  BSYNC.RECONVERGENT B2 ;  /* 0x0000000000027941 */ /* 0x000fea0003800200 */
.L_x_8612:
        /* <DEDUP_REMOVED lines=43> */
.L_x_8610:
[----:B------:R-:W-:Y:S05]  /*155c0*/  BSYNC.RECONVERGENT B1 ;  /* 0x0000000000017941 */ /* 0x000fea0003800200 */
.L_x_8609:
        /* <DEDUP_REMOVED lines=12> */
.L_x_8573:
[----:B------:R-:W-:Y:S01]  /*15690*/  SEL R96, RZ, 0x1000000, !P6 ;  /* 0x01000000ff607807 */ /* 0x000fe20007000000 */
[----:B------:R-:W-:Y:S01]  /*156a0*/  VIADD R162, R5, 0x80 ;  /* 0x0000008005a27836 */ /* 0x000fe20000000000 */
[----:B------:R-:W-:Y:S02]  /*156b0*/  SEL R94, RZ, 0x10000, !P5 ;  /* 0x00010000ff5e7807 */ /* 0x000fe40006800000 */
[----:B------:R-:W-:Y:S01]  /*156c0*/  SEL R95, RZ, 0x100, !P4 ;  /* 0x00000100ff5f7807 */ /* 0x000fe20006000000 */
[----:B------:R-:W-:Y:S01]  /*156d0*/  IMAD.WIDE.U32 R98, R162, 0x10, R120 ;  /* 0x00000010a2627825 */ /* 0x000fe200078e0078 */
[----:B------:R-:W-:Y:S02]  /*156e0*/  SEL R93, RZ, 0x1000000, !P2 ;  /* 0x01000000ff5d7807 */ /* 0x000fe40005000000 */
[----:B------:R-:W-:Y:S02]  /*156f0*/  SEL R92, RZ, 0x10000, !P1 ;  /* 0x00010000ff5c7807 */ /* 0x000fe40004800000 */
[----:B------:R-:W-:-:S02]  /*15700*/  SEL R23, RZ, 0x100, !P0 ;  /* 0x00000100ff177807 */ /* 0x000fc40004000000 */
[----:B------:R-:W-:Y:S02]  /*15710*/  LOP3.LUT P5, RZ, R6, 0x2, RZ, 0xc0, !PT ;  /* 0x0000000206ff7812 */ /* 0x000fe400078ac0ff */
[----:B------:R-:W-:Y:S01]  /*15720*/  LOP3.LUT R95, R95, R96, R94, 0xfe, !PT ;  /* 0x000000605f5f7212 */ /* 0x000fe200078efe5e */
[----:B------:R-:W-:Y:S01]  /*15730*/  IMAD.WIDE.U32 R96, R163, 0x8, R156 ;  /* 0x00000008a3607825 */ /* 0x000fe200078e009c */
[----:B------:R-:W-:Y:S02]  /*15740*/  SEL R94, RZ, 0x1, !P3 ;  /* 0x00000001ff5e7807 */ /* 0x000fe40005800000 */
[----:B------:R-:W-:Y:S02]  /*15750*/  LOP3.LUT R23, R23, R93, R92, 0xfe, !PT ;  /* 0x0000005d17177212 */ /* 0x000fe400078efe5c */
[----:B------:R-:W-:Y:S02]  /*15760*/  SEL R92, RZ, 0x1, !P5 ;  /* 0x00000001ff5c7807 */ /* 0x000fe40006800000 */
[----:B------:R-:W-:Y:S01]  /*15770*/  LOP3.LUT R93, R95, R94, RZ, 0xfc, !PT ;  /* 0x0000005e5f5d7212 */ /* 0x000fe200078efcff */
[----:B------:R-:W-:Y:S01]  /*15780*/  IMAD.WIDE.U32 R94, R163, 0x10, R154 ;  /* 0x00000010a35e7825 */ /* 0x000fe200078e009a */
[----:B------:R-:W-:-:S02]  /*15790*/  LOP3.LUT R92, R23, R92, RZ, 0xfc, !PT ;  /* 0x0000005c175c7212 */ /* 0x000fc400078efcff */
[----:B------:R-:W-:Y:S02]  /*157a0*/  LOP3.LUT P6, RZ, R6, 0x4, RZ, 0xc0, !PT ;  /* 0x0000000406ff7812 */ /* 0x000fe400078cc0ff */
[----:B------:R-:W-:Y:S04]  /*157b0*/  STG.E.128 desc[UR8][R94.64], R88 ;  /* 0x000000585e007986 */ /* 0x000fe8000c101d08 */
[----:B------:R0:W-:Y:S04]  /*157c0*/  STG.E.64 desc[UR8][R96.64], R92 ;  /* 0x0000005c60007986 */ /* 0x0001e8000c101b08 */
[----:B0-----:R0:W5:Y:S03]  /*157d0*/  LDG.E.128 R92, desc[UR8][R98.64] ;  /* 0x00000008625c7981 */ /* 0x001166000c1e1d00 */
[----:B------:R-:W-:Y:S05]  /*157e0*/  @!P6 BRA `(.L_x_8614) ;  /* 0x000000280058e947 */ /* 0x000fea0003800000 */
[----:B------:R-:W1:Y:S02]  /*157f0*/  LDC.64 R88, c[0x0][0x3a0] ;  /* 0x0000e800ff587b82 */ /* 0x000e640000000a00 */
[----:B-1----:R-:W-:-:S06]  /*15800*/  IMAD.WIDE.U32 R88, R162, 0x10, R88 ;  /* 0x00000010a2587825 */ /* 0x002fcc00078e0058 */
        /* <DEDUP_REMOVED lines=17> */
.L_x_8617:
        /* <DEDUP_REMOVED lines=13> */
.L_x_8619:
[----:B------:R-:W-:Y:S05]  /*159f0*/  BSYNC.RECONVERGENT B2 ;  /* 0x0000000000027941 */ /* 0x000fea0003800200 */
.L_x_8618:
[----:B0-----:R-:W-:Y:S01]  /*15a00*/  IMAD.WIDE.U32 R98, R0, -0x326172a9, RZ ;  /* 0xcd9e8d5700627825 */ /* 0x001fe200078e00ff */
        /* <DEDUP_REMOVED lines=38> */
[----:B------:R-:W-:Y:S02]  /*15c70*/  LOP3.LUT R21, R98, UR33, R97, 0x96, !PT ;  /* 0x0000002162157c12 */ /* 0x000fe4000f8e9661 */
[----:B------:R-:W-:Y:S01]  /*15c80*/  MOV R97, R96 ;  /* 0x0000006000617202 */ /* 0x000fe20000000f00 */
[----:B------:R-:W-:-:S07]  /*15c90*/  IMAD.MOV.U32 R96, RZ, RZ, R19 ;  /* 0x000000ffff607224 */ /* 0x000fce00078e0013 */
.L_x_8616:
[----:B------:R-:W-:Y:S05]  /*15ca0*/  BSYNC.RECONVERGENT B1 ;  /* 0x0000000000017941 */ /* 0x000fea0003800200 */
.L_x_8615:
[----:B------:R-:W-:Y:S01]  /*15cb0*/  I2FP.F32.U32 R19, R96 ;  /* 0x0000006000137245 */ /* 0x000fe20000201000 */
[----:B0----5:R-:W-:Y:S01]  /*15cc0*/  HADD2.F32 R99, -RZ, R92.H0_H0 ;  /* 0x2000005cff637230 */ /* 0x021fe20000004100 */
[----:B------:R-:W-:Y:S01]  /*15cd0*/  ISETP.NE.AND P1, PT, R23, 0x1, PT ;  /* 0x000000011700780c */ /* 0x000fe20003f25270 */
[----:B------:R-:W-:Y:S01]  /*15ce0*/  BSSY.RECONVERGENT B1, `(.L_x_8620) ;  /* 0x000004f000017945 */ /* 0x000fe20003800200 */
[----:B------:R-:W-:Y:S01]  /*15cf0*/  LOP3.LUT R6, R6, 0xfffffffd, RZ, 0xc0, !PT ;  /* 0xfffffffd06067812 */ /* 0x000fe200078ec0ff */
        /* <DEDUP_REMOVED lines=8> */
[----:B------:R-:W-:Y:S01]  /*15d80*/  IMAD.MOV.U32 R96, RZ, RZ, 0x2 ;  /* 0x00000002ff607424 */ /* 0x000fe200078e00ff */
[----:B------:R-:W-:Y:S02]  /*15d90*/  MOV R19, R22 ;  /* 0x0000001600137202 */ /* 0x000fe40000000f00 */
        /* <DEDUP_REMOVED lines=11> */
.L_x_8622:
        /* <DEDUP_REMOVED lines=13> */
.L_x_8624:
[----:B------:R-:W-:Y:S05]  /*15f20*/  BSYNC.RECONVERGENT B2 ;  /* 0x0000000000027941 */ /* 0x000fea0003800200 */
.L_x_8623:
        /* <DEDUP_REMOVED lines=42> */
.L_x_8621:
[----:B------:R-:W-:Y:S05]  /*161d0*/  BSYNC.RECONVERGENT B1 ;  /* 0x0000000000017941 */ /* 0x000fea0003800200 */
.L_x_8620:
        /* <DEDUP_REMOVED lines=24> */
.L_x_8627:
        /* <DEDUP_REMOVED lines=13> */
.L_x_8629:
[----:B------:R-:W-:Y:S05]  /*16430*/  BSYNC.RECONVERGENT B2 ;  /* 0x0000000000027941 */ /* 0x000fea0003800200 */
.L_x_8628:
        /* <DEDUP_REMOVED lines=42> */
.L_x_8626:
[----:B------:R-:W-:Y:S05]  /*166e0*/  BSYNC.RECONVERGENT B1 ;  /* 0x0000000000017941 */ /* 0x000fea0003800200 */
.L_x_8625:
        /* <DEDUP_REMOVED lines=13> */
[----:B------:R-:W-:-:S03]  /*167c0*/  MOV R19, R22 ;  /* 0x0000001600137202 */ /* 0x000fc60000000f00 */
[----:B------:R-:W-:Y:S01]  /*167d0*/  IMAD.MOV.U32 R142, RZ, RZ, R92 ;  /* 0x000000ffff8e7224 */ /* 0x000fe200078e005c */
        /* <DEDUP_REMOVED lines=9> */
.L_x_8632:
        /* <DEDUP_REMOVED lines=13> */
.L_x_8634:
[----:B------:R-:W-:Y:S05]  /*16940*/  BSYNC.RECONVERGENT B2 ;  /* 0x0000000000027941 */ /* 0x000fea0003800200 */
.L_x_8633:
        /* <DEDUP_REMOVED lines=42> */
.L_x_8631:
[----:B------:R-:W-:Y:S05]  /*16bf0*/  BSYNC.RECONVERGENT B1 ;  /* 0x0000000000017941 */ /* 0x000fea0003800200 */
.L_x_8630:
        /* <DEDUP_REMOVED lines=23> */
.L_x_8637:
        /* <DEDUP_REMOVED lines=13> */
.L_x_8639:
[----:B------:R-:W-:Y:S05]  /*16e40*/  BSYNC.RECONVERGENT B2 ;  /* 0x0000000000027941 */ /* 0x000fea0003800200 */
.L_x_8638:
        /* <DEDUP_REMOVED lines=42> */
.L_x_8636:
[----:B------:R-:W-:Y:S05]  /*170f0*/  BSYNC.RECONVERGENT B1 ;  /* 0x0000000000017941 */ /* 0x000fea0003800200 */
.L_x_8635:
        /* <DEDUP_REMOVED lines=24> */
.L_x_8642:
        /* <DEDUP_REMOVED lines=13> */
.L_x_8644:
[----:B------:R-:W-:Y:S05]  /*17350*/  BSYNC.RECONVERGENT B2 ;  /* 0x0000000000027941 */ /* 0x000fea0003800200 */
.L_x_8643:
        /* <DEDUP_REMOVED lines=42> */
.L_x_8641:
[----:B------:R-:W-:Y:S05]  /*17600*/  BSYNC.RECONVERGENT B1 ;  /* 0x0000000000017941 */ /* 0x000fea0003800200 */
.L_x_8640:
[----:B------:R-:W-:Y:S01]  /*17610*/  I2FP.F32.U32 R23, R23 ;  /* 0x0000001700177245 */ /* 0x000fe20000201000 */
[----:B------:R-:W-:Y:S01]  /*17620*/  HADD2.F32 R93, -RZ, R94.H1_H1 ;  /* 0x3000005eff5d7230 */ /* 0x000fe20000004100 */
[----:B------:R-:W-:Y:S01]  /*17630*/  ISETP.NE.AND P5, PT, R96, 0x1, PT ;  /* 0x000000016000780c */ /* 0x000fe20003fa5270 */
[----:B------:R-:W-:Y:S01]  /*17640*/  HADD2.F32 R90, -RZ, R90.H1_H1 ;  /* 0x3000005aff5a7230 */ /* 0x000fe20000004100 */
[----:B------:R-:W-:Y:S01]  /*17650*/  BSSY.RECONVERGENT B1, `(.L_x_8645) ;  /* 0x000004c000017945 */ /* 0x000fe20003800200 */
[----:B------:R-:W-:Y:S01]  /*17660*/  FFMA.FTZ R23, R23, R144, 1.1641532182693481445e-10 ;  /* 0x2f00000017177423 */ /* 0x000fe20000010090 */
[----:B------:R-:W-:-:S04]  /*17670*/  FMUL.FTZ R94, R93, R16 ;  /* 0x000000105d5e7220 */ /* 0x000fc80000410000 */
[----:B------:R-:W-:Y:S01]  /*17680*/  FMUL.FTZ R94, R94, R17 ;  /* 0x000000115e5e7220 */ /* 0x000fe20000410000 */
[----:B------:R-:W-:-:S04]  /*17690*/  FSETP.GTU.FTZ.AND P4, PT, R23, R18, PT ;  /* 0x000000121700720b */ /* 0x000fc80003f9c000 */
[----:B------:R-:W-:Y:S01]  /*176a0*/  FSEL R23, R94, RZ, !P4 ;  /* 0x000000ff5e177208 */ /* 0x000fe20006000000 */
[----:B------:R-:W-:Y:S01]  /*176b0*/  IMAD.MOV.U32 R94, RZ, RZ, 0x2 ;  /* 0x00000002ff5e7424 */ /* 0x000fe200078e00ff */
        /* <DEDUP_REMOVED lines=12> */
.L_x_8647:
        /* <DEDUP_REMOVED lines=13> */
.L_x_8649:
[----:B------:R-:W-:Y:S05]  /*17850*/  BSYNC.RECONVERGENT B2 ;  /* 0x0000000000027941 */ /* 0x000fea0003800200 */
.L_x_8648:
        /* <DEDUP_REMOVED lines=43> */
.L_x_8646:
[----:B------:R-:W-:Y:S05]  /*17b10*/  BSYNC.RECONVERGENT B1 ;  /* 0x0000000000017941 */ /* 0x000fea0003800200 */
.L_x_8645:
        /* <DEDUP_REMOVED lines=24> */
.L_x_8652:
        /* <DEDUP_REMOVED lines=15> */
.L_x_8654:
[----:B------:R-:W-:Y:S05]  /*17d90*/  BSYNC.RECONVERGENT B2 ;  /* 0x0000000000027941 */ /* 0x000fea0003800200 */
.L_x_8653:
        /* <DEDUP_REMOVED lines=43> */
.L_x_8651:
[----:B------:R-:W-:Y:S05]  /*18050*/  BSYNC.RECONVERGENT B1 ;  /* 0x0000000000017941 */ /* 0x000fea0003800200 */
.L_x_8650:
[----:B------:R-:W-:Y:S01]  /*18060*/  I2FP.F32.U32 R99, R90 ;  /* 0x0000005a00637245 */ /* 0x000fe20000201000 */
[----:B------:R-:W-:Y:S01]  /*18070*/  HADD2.F32 R95, -RZ, R95.H1_H1 ;  /* 0x3000005fff5f7230 */ /* 0x000fe20000004100 */
[----:B------:R-:W-:Y:S01]  /*18080*/  F2FP.F16.F32.PACK_AB R88, R88, R98 ;  /* 0x000000625858723e */ /* 0x000fe200000000ff */
[----:B------:R-:W-:Y:S02]  /*18090*/  HADD2.F32 R91, -RZ, R91.H1_H1 ;  /* 0x3000005bff5b7230 */ /* 0x000fe40000004100 */
[----:B------:R-:W-:Y:S01]  /*180a0*/  FFMA.FTZ R99, R99, R144, 1.1641532182693481445e-10 ;  /* 0x2f00000063637423 */ /* 0x000fe20000010090 */
[----:B------:R-:W-:-:S04]  /*180b0*/  FMUL.FTZ R90, R95, R16 ;  /* 0x000000105f5a7220 */ /* 0x000fc80000410000 */
[----:B------:R-:W-:Y:S01]  /*180c0*/  FMUL.FTZ R90, R90, R17 ;  /* 0x000000115a5a7220 */ /* 0x000fe20000410000 */
[----:B------:R-:W-:-:S04]  /*180d0*/  FSETP.GTU.FTZ.AND P6, PT, R99, R18, PT ;  /* 0x000000126300720b */ /* 0x000fc80003fdc000 */
[----:B------:R-:W-:Y:S02]  /*180e0*/  FSEL R90, R90, RZ, !P6 ;  /* 0x000000ff5a5a7208 */ /* 0x000fe40007000000 */
[----:B------:R-:W-:-:S03]  /*180f0*/  PLOP3.LUT P6, PT, P6, PT, PT, 0x8, 0x80 ;  /* 0x000000000080781c */ /* 0x000fc600037ce170 */
[----:B------:R-:W-:Y:S01]  /*18100*/  FADD.FTZ R96, R90, R91 ;  /* 0x0000005b5a607221 */ /* 0x000fe20000010000 */
[----:B------:R-:W-:Y:S02]  /*18110*/  F2FP.F16.F32.PACK_AB R90, R23, R89 ;  /* 0x00000059175a723e */ /* 0x000fe400000000ff */
[----:B------:R-:W-:Y:S02]  /*18120*/  F2FP.F16.F32.PACK_AB R89, R19, R92 ;  /* 0x0000005c1359723e */ /* 0x000fe400000000ff */
[----:B------:R-:W-:Y:S01]  /*18130*/  F2FP.F16.F32.PACK_AB R91, R96, R93 ;  /* 0x0000005d605b723e */ /* 0x000fe200000000ff */
[----:B------:R-:W-:Y:S06]  /*18140*/  BRA `(.L_x_8655) ;  /* 0x0000002800087947 */ /* 0x000fec0003800000 */
.L_x_8614:
        /* <DEDUP_REMOVED lines=16> */
.L_x_8658:
        /* <DEDUP_REMOVED lines=13> */
.L_x_8660:
[----:B------:R-:W-:Y:S05]  /*18320*/  BSYNC.RECONVERGENT B2 ;  /* 0x0000000000027941 */ /* 0x000fea0003800200 */
.L_x_8659:
        /* <DEDUP_REMOVED lines=41> */
[----:B------:R-:W-:-:S07]  /*185c0*/  MOV R97, R88 ;  /* 0x0000005800617202 */ /* 0x000fce0000000f00 */
.L_x_8657:
[----:B------:R-:W-:Y:S05]  /*185d0*/  BSYNC.RECONVERGENT B1 ;  /* 0x0000000000017941 */ /* 0x000fea0003800200 */
.L_x_8656:
        /* <DEDUP_REMOVED lines=24> */
.L_x_8663:
        /* <DEDUP_REMOVED lines=13> */
.L_x_8665:
[----:B------:R-:W-:Y:S05]  /*18830*/  BSYNC.RECONVERGENT B2 ;  /* 0x0000000000027941 */ /* 0x000fea0003800200 */
.L_x_8664:
[----:B0-----:R-:W-:Y:S01]  /*18840*/  IMAD.WIDE.U32 R98, R0, -0x326172a9, RZ ;  /* 0xcd9e8d5700627825 */ /* 0x001fe200078e00ff */
        /* <DEDUP_REMOVED lines=41> */
.L_x_8662:
[----:B------:R-:W-:Y:S05]  /*18ae0*/  BSYNC.RECONVERGENT B1 ;  /* 0x0000000000017941 */ /* 0x000fea0003800200 */
.L_x_8661:
        /* <DEDUP_REMOVED lines=22> */
.L_x_8668:
        /* <DEDUP_REMOVED lines=13> */
.L_x_8670:
[----:B------:R-:W-:Y:S05]  /*18d20*/  BSYNC.RECONVERGENT B2 ;  /* 0x0000000000027941 */ /* 0x000fea0003800200 */
.L_x_8669:
[----:B------:R-:W-:Y:S01]  /*18d30*/  IMAD.WIDE.U32 R100, R0, -0x326172a9, RZ ;  /* 0xcd9e8d5700647825 */ /* 0x000fe200078e00ff */
[----:B------:R-:W-:-:S03]  /*18d40*/  LOP3.LUT R22, R4, UR7, R21, 0x96, !PT ;  /* 0x0000000704167c12 */ /* 0x000fc6000f8e9615 */
[----:B------:R-:W-:Y:S01]  /*18d50*/  HFMA2 R92, -RZ, RZ, 0, 0 ;  /* 0x00000000ff5c7431 */ /* 0x000fe200000001ff */
[----:B------:R-:W-:Y:S02]  /*18d60*/  MOV R19, R97 ;  /* 0x0000006100137202 */ /* 0x000fe40000000f00 */
[----:B0-----:R-:W-:Y:S01]  /*18d70*/  LOP3.LUT R98, R3, UR6, R101, 0x96, !PT ;  /* 0x0000000603627c12 */ /* 0x001fe2000f8e9665 */
        /* <DEDUP_REMOVED lines=37> */
.L_x_8667:
[----:B------:R-:W-:Y:S05]  /*18fd0*/  BSYNC.RECONVERGENT B1 ;  /* 0x0000000000017941 */ /* 0x000fea0003800200 */
.L_x_8666:
        /* <DEDUP_REMOVED lines=22> */
.L_x_8673:
        /* <DEDUP_REMOVED lines=13> */
.L_x_8675:
[----:B------:R-:W-:Y:S05]  /*19210*/  BSYNC.RECONVERGENT B2 ;  /* 0x0000000000027941 */ /* 0x000fea0003800200 */
.L_x_8674:
[----:B------:R-:W-:Y:S01]  /*19220*/  IMAD.WIDE.U32 R100, R0, -0x326172a9, RZ ;  /* 0xcd9e8d5700647825 */ /* 0x000fe200078e00ff */
[----:B------:R-:W-:-:S03]  /*19230*/  LOP3.LUT R22, R4, UR7, R21, 0x96, !PT ;  /* 0x0000000704167c12 */ /* 0x000fc6000f8e9615 */
[----:B------:R-:W-:Y:S01]  /*19240*/  IMAD.MOV.U32 R19, RZ, RZ, R97 ;  /* 0x000000ffff137224 */ /* 0x000fe200078e0061 */
[----:B0-----:R-:W-:Y:S01]  /*19250*/  LOP3.LUT R98, R3, UR6, R101, 0x96, !PT ;  /* 0x0000000603627c12 */ /* 0x001fe2000f8e9665 */
        /* <DEDUP_REMOVED lines=38> */
.L_x_8672:
[----:B------:R-:W-:Y:S05]  /*194c0*/  BSYNC.RECONVERGENT B1 ;  /* 0x0000000000017941 */ /* 0x000fea0003800200 */
.L_x_8671:
        /* <DEDUP_REMOVED lines=21> */
.L_x_8678:
        /* <DEDUP_REMOVED lines=13> */
.L_x_8680:
[----:B------:R-:W-:Y:S05]  /*196f0*/  BSYNC.RECONVERGENT B2 ;  /* 0x0000000000027941 */ /* 0x000fea0003800200 */
.L_x_8679:
        /* <DEDUP_REMOVED lines=42> */
.L_x_8677:
[----:B------:R-:W-:Y:S05]  /*199a0*/  BSYNC.RECONVERGENT B1 ;  /* 0x0000000000017941 */ /* 0x000fea0003800200 */
.L_x_8676:
        /* <DEDUP_REMOVED lines=22> */
.L_x_8683:
        /* <DEDUP_REMOVED lines=13> */
.L_x_8685:
[----:B------:R-:W-:Y:S05]  /*19be0*/  BSYNC.RECONVERGENT B2 ;  /* 0x0000000000027941 */ /* 0x000fea0003800200 */
.L_x_8684:
[----:B0-----:R-:W-:Y:S01]  /*19bf0*/  IMAD.WIDE.U32 R98, R0, -0x326172a9, RZ ;  /* 0xcd9e8d5700627825 */ /* 0x001fe200078e00ff */
        /* <DEDUP_REMOVED lines=41> */
.L_x_8682:
[----:B------:R-:W-:Y:S05]  /*19e90*/  BSYNC.RECONVERGENT B1 ;  /* 0x0000000000017941 */ /* 0x000fea0003800200 */
.L_x_8681:
[----:B------:R-:W-:Y:S01]  /*19ea0*/  I2FP.F32.U32 R23, R23 ;  /* 0x0000001700177245 */ /* 0x000fe20000201000 */
[----:B------:R-:W-:Y:S01]  /*19eb0*/  HADD2.F32 R93, -RZ, R94.H1_H1 ;  /* 0x3000005eff5d7230 */ /* 0x000fe20000004100 */
[----:B------:R-:W-:Y:S01]  /*19ec0*/  ISETP.NE.AND P5, PT, R96, 0x1, PT ;  /* 0x000000016000780c */ /* 0x000fe20003fa5270 */
[----:B------:R-:W-:Y:S01]  /*19ed0*/  BSSY.RECONVERGENT B1, `(.L_x_8686) ;  /* 0x000004b000017945 */ /* 0x000fe20003800200 */
[----:B0-----:R-:W-:Y:S02]  /*19ee0*/  IMAD.MOV.U32 R98, RZ, RZ, 0x2 ;  /* 0x00000002ff627424 */ /* 0x001fe400078e00ff */
        /* <DEDUP_REMOVED lines=16> */
.L_x_8688:
        /* <DEDUP_REMOVED lines=13> */
.L_x_8690:
[----:B------:R-:W-:Y:S05]  /*1a0c0*/  BSYNC.RECONVERGENT B2 ;  /* 0x0000000000027941 */ /* 0x000fea0003800200 */
.L_x_8689:
        /* <DEDUP_REMOVED lines=43> */
.L_x_8687:
[----:B------:R-:W-:Y:S05]  /*1a380*/  BSYNC.RECONVERGENT B1 ;  /* 0x0000000000017941 */ /* 0x000fea0003800200 */
.L_x_8686:
        /* <DEDUP_REMOVED lines=22> */
.L_x_8693:
        /* <DEDUP_REMOVED lines=15> */
.L_x_8695:
[----:B------:R-:W-:Y:S05]  /*1a5e0*/  BSYNC.RECONVERGENT B2 ;  /* 0x0000000000027941 */ /* 0x000fea0003800200 */
.L_x_8694:
        /* <DEDUP_REMOVED lines=43> */
.L_x_8692:
[----:B------:R-:W-:Y:S05]  /*1a8a0*/  BSYNC.RECONVERGENT B1 ;  /* 0x0000000000017941 */ /* 0x000fea0003800200 */
.L_x_8691:
        /* <DEDUP_REMOVED lines=12> */
.L_x_8655:
[----:B------:R-:W-:Y:S02]  /*1a970*/  SEL R99, RZ, 0x1000000, !P6 ;  /* 0x01000000ff637807 */ /* 0x000fe40007000000 */
[----:B------:R-:W-:Y:S02]  /*1a980*/  SEL R95, RZ, 0x10000, !P5 ;  /* 0x00010000ff5f7807 */ /* 0x000fe40006800000 */
[----:B------:R-:W-:Y:S02]  /*1a990*/  SEL R98, RZ, 0x100, !P4 ;  /* 0x00000100ff627807 */ /* 0x000fe40006000000 */
[----:B------:R-:W-:Y:S02]  /*1a9a0*/  LOP3.LUT P5, RZ, R6, 0x2, RZ, 0xc0, !PT ;  /* 0x0000000206ff7812 */ /* 0x000fe400078ac0ff */
[----:B------:R-:W-:Y:S02]  /*1a9b0*/  SEL R94, RZ, 0x1000000, !P2 ;  /* 0x01000000ff5e7807 */ /* 0x000fe40005000000 */
[----:B------:R-:W-:-:S02]  /*1a9c0*/  SEL R93, RZ, 0x10000, !P1 ;  /* 0x00010000ff5d7807 */ /* 0x000fc40004800000 */
[----:B------:R-:W-:Y:S02]  /*1a9d0*/  SEL R92, RZ, 0x100, !P0 ;  /* 0x00000100ff5c7807 */ /* 0x000fe40004000000 */
        /* <DEDUP_REMOVED lines=10> */
[----:B------:R0:W-:Y:S03]  /*1aa80*/  STG.E.128 desc[UR8][R94.64], R88 ;  /* 0x000000585e007986 */ /* 0x0001e6000c101d08 */
[----:B------:R-:W-:Y:S01]  /*1aa90*/  IMAD.WIDE.U32 R100, R161, 0x10, R120 ;  /* 0x00000010a1647825 */ /* 0x000fe200078e0078 */
        /* <DEDUP_REMOVED lines=22> */
.L_x_8699:
        /* <DEDUP_REMOVED lines=13> */
.L_x_8701:
[----:B------:R-:W-:Y:S05]  /*1acd0*/  BSYNC.RECONVERGENT B2 ;  /* 0x0000000000027941 */ /* 0x000fea0003800200 */
.L_x_8700:
        /* <DEDUP_REMOVED lines=43> */
.L_x_8698:
[----:B------:R-:W-:Y:S05]  /*1af90*/  BSYNC.RECONVERGENT B1 ;  /* 0x0000000000017941 */ /* 0x000fea0003800200 */
.L_x_8697:
[----:B------:R-:W-:Y:S01]  /*1afa0*/  I2FP.F32.U32 R97, R99 ;  /* 0x0000006300617245 */ /* 0x000fe20000201000 */
[----:B-----5:R-:W-:Y:S01]  /*1afb0*/  HADD2.F32 R99, -RZ, R88.H0_H0 ;  /* 0x20000058ff637230 */ /* 0x020fe20000004100 */
[----:B------:R-:W-:Y:S01]  /*1afc0*/  ISETP.NE.AND P1, PT, R98, 0x1, PT ;  /* 0x000000016200780c */ /* 0x000fe20003f25270 */
[----:B------:R-:W-:Y:S01]  /*1afd0*/  HADD2.F32 R102, -RZ, R92.H0_H0 ;  /* 0x2000005cff667230 */ /* 0x000fe20000004100 */
[----:B------:R-:W-:Y:S01]  /*1afe0*/  LOP3.LUT R6, R6, 0xfffffffd, RZ, 0xc0, !PT ;  /* 0xfffffffd06067812 */ /* 0x000fe200078ec0ff */
[----:B------:R-:W-:Y:S01]  /*1aff0*/  FFMA.FTZ R97, R97, R144, 1.1641532182693481445e-10 ;  /* 0x2f00000061617423 */ /* 0x000fe20000010090 */
[----:B------:R-:W-:Y:S01]  /*1b000*/  FMUL.FTZ R100, R99, R16 ;  /* 0x0000001063647220 */ /* 0x000fe20000410000 */
[----:B------:R-:W-:Y:S01]  /*1b010*/  BSSY.RECONVERGENT B1, `(.L_x_8702) ;  /* 0x000004b000017945 */ /* 0x000fe20003800200 */
[----:B------:R-:W-:Y:S02]  /*1b020*/  MOV R99, R22 ;  /* 0x0000001600637202 */ /* 0x000fe40000000f00 */
[----:B------:R-:W-:Y:S01]  /*1b030*/  FMUL.FTZ R100, R100, R17 ;  /* 0x0000001164647220 */ /* 0x000fe20000410000 */
[----:B------:R-:W-:-:S04]  /*1b040*/  FSETP.GTU.FTZ.AND P0, PT, R97, R18, PT ;  /* 0x000000126100720b */ /* 0x000fc80003f1c000 */
        /* <DEDUP_REMOVED lines=14> */
.L_x_8704:
        /* <DEDUP_REMOVED lines=13> */
.L_x_8706:
[----:B------:R-:W-:Y:S05]  /*1b200*/  BSYNC.RECONVERGENT B2 ;  /* 0x0000000000027941 */ /* 0x000fea0003800200 */
.L_x_8705:
        /* <DEDUP_REMOVED lines=43> */
.L_x_8703:
[----:B------:R-:W-:Y:S05]  /*1b4c0*/  BSYNC.RECONVERGENT B1 ;  /* 0x0000000000017941 */ /* 0x000fea0003800200 */
.L_x_8702:
        /* <DEDUP_REMOVED lines=9> */
[----:B------:R-:W-:Y:S02]  /*1b560*/  HADD2.F32 R99, -RZ, R92.H1_H1 ;  /* 0x3000005cff637230 */ /* 0x000fe40000004100 */
[----:B------:R-:W-:Y:S01]  /*1b570*/  IMAD.MOV.U32 R92, RZ, RZ, R22 ;  /* 0x000000ffff5c7224 */ /* 0x000fe200078e0016 */
        /* <DEDUP_REMOVED lines=13> */
.L_x_8709:
        /* <DEDUP_REMOVED lines=13> */
.L_x_8711:
[----:B------:R-:W-:Y:S05]  /*1b720*/  BSYNC.RECONVERGENT B2 ;  /* 0x0000000000027941 */ /* 0x000fea0003800200 */
.L_x_8710:
        /* <DEDUP_REMOVED lines=43> */
.L_x_8708:
[----:B------:R-:W-:Y:S05]  /*1b9e0*/  BSYNC.RECONVERGENT B1 ;  /* 0x0000000000017941 */ /* 0x000fea0003800200 */
.L_x_8707:
[----:B------:R-:W-:Y:S01]  /*1b9f0*/  I2FP.F32.U32 R99, R92 ;  /* 0x0000005c00637245 */ /* 0x000fe20000201000 */
[----:B------:R-:W-:Y:S01]  /*1ba00*/  HADD2.F32 R101, -RZ, R89.H0_H0 ;  /* 0x20000059ff657230 */ /* 0x000fe20000004100 */
        /* <DEDUP_REMOVED lines=22> */
.L_x_8714:
        /* <DEDUP_REMOVED lines=13> */
.L_x_8716:
[----:B------:R-:W-:Y:S05]  /*1bc40*/  BSYNC.RECONVERGENT B2 ;  /* 0x0000000000027941 */ /* 0x000fea0003800200 */
.L_x_8715:
        /* <DEDUP_REMOVED lines=43> */
.L_x_8713:
[----:B------:R-:W-:Y:S05]  /*1bf00*/  BSYNC.RECONVERGENT B1 ;  /* 0x0000000000017941 */ /* 0x000fea0003800200 */
.L_x_8712:
        /* <DEDUP_REMOVED lines=24> */
.L_x_8719:
        /* <DEDUP_REMOVED lines=13> */
.L_x_8721:
[----:B------:R-:W-:Y:S05]  /*1c160*/  BSYNC.RECONVERGENT B2 ;  /* 0x0000000000027941 */ /* 0x000fea0003800200 */
.L_x_8720:
        /* <DEDUP_REMOVED lines=43> */
.L_x_8718:
[----:B------:R-:W-:Y:S05]  /*1c420*/  BSYNC.RECONVERGENT B1 ;  /* 0x0000000000017941 */ /* 0x000fea0003800200 */
.L_x_8717:
[----:B------:R-:W-:Y:S01]  /*1c430*/  I2FP.F32.U32 R93, R93 ;  /* 0x0000005d005d7245 */ /* 0x000fe20000201000 */
[----:B------:R-:W-:Y:S01]  /*1c440*/  HADD2.F32 R101, -RZ, R90.H0_H0 ;  /* 0x2000005aff657230 */ /* 0x000fe20000004100 */
[----:B------:R-:W-:Y:S01]  /*1c450*/  ISETP.NE.AND P4, PT, R106, 0x1, PT ;  /* 0x000000016a00780c */ /* 0x000fe20003f85270 */
[----:B------:R-:W-:Y:S01]  /*1c460*/  HADD2.F32 R104, -RZ, R94.H0_H0 ;  /* 0x2000005eff687230 */ /* 0x000fe20000004100 */
        /* <DEDUP_REMOVED lines=9> */
[----:B------:R-:W-:-:S04]  /*1c500*/  HFMA2 R104, -RZ, RZ, 0, 1.1920928955078125e-07 ;  /* 0x00000002ff687431 */ /* 0x000fc800000001ff */
        /* <DEDUP_REMOVED lines=10> */
.L_x_8724:
        /* <DEDUP_REMOVED lines=13> */
.L_x_8726:
[----:B------:R-:W-:Y:S05]  /*1c680*/  BSYNC.RECONVERGENT B2 ;  /* 0x0000000000027941 */ /* 0x000fea0003800200 */
.L_x_8725:
        /* <DEDUP_REMOVED lines=43> */
.L_x_8723:
[----:B------:R-:W-:Y:S05]  /*1c940*/  BSYNC.RECONVERGENT B1 ;  /* 0x0000000000017941 */ /* 0x000fea0003800200 */
.L_x_8722:
        /* <DEDUP_REMOVED lines=24> */
.L_x_8729:
        /* <DEDUP_REMOVED lines=13> */
.L_x_8731:
[----:B------:R-:W-:Y:S05]  /*1cba0*/  BSYNC.RECONVERGENT B2 ;  /* 0x0000000000027941 */ /* 0x000fea0003800200 */
.L_x_8730:
        /* <DEDUP_REMOVED lines=43> */
.L_x_8728:
[----:B------:R-:W-:Y:S05]  /*1ce60*/  BSYNC.RECONVERGENT B1 ;  /* 0x0000000000017941 */ /* 0x000fea0003800200 */
.L_x_8727:
[----:B------:R-:W-:Y:S01]  /*1ce70*/  I2FP.F32.U32 R103, R94 ;  /* 0x0000005e00677245 */ /* 0x000fe20000201000 */
[----:B------:R-:W-:Y:S01]  /*1ce80*/  HADD2.F32 R107, -RZ, R91.H0_H0 ;  /* 0x2000005bff6b7230 */ /* 0x000fe20000004100 */
[----:B------:R-:W-:Y:S01]  /*1ce90*/  ISETP.NE.AND P6, PT, R106, 0x1, PT ;  /* 0x000000016a00780c */ /* 0x000fe20003fc5270 */
[----:B------:R-:W-:Y:S01]  /*1cea0*/  BSSY.RECONVERGENT B1, `(.L_x_8732) ;  /* 0x0000050000017945 */ /* 0x000fe20003800200 */
[----:B------:R-:W-:Y:S02]  /*1ceb0*/  HFMA2 R110, -RZ, RZ, 0, 1.1920928955078125e-07 ;  /* 0x00000002ff6e7431 */ /* 0x000fe400000001ff */
[----:B------:R-:W-:Y:S01]  /*1cec0*/  FFMA.FTZ R103, R103, R144, 1.1641532182693481445e-10 ;  /* 0x2f00000067677423 */ /* 0x000fe20000010090 */
[----:B------:R-:W-:Y:S01]  /*1ced0*/  FMUL.FTZ R94, R107, R16 ;  /* 0x000000106b5e7220 */ /* 0x000fe20000410000 */
[----:B------:R-:W-:Y:S02]  /*1cee0*/  HADD2.F32 R107, -RZ, R95.H0_H0 ;  /* 0x2000005fff6b7230 */ /* 0x000fe40000004100 */
[----:B------:R-:W-:-:S02]  /*1cef0*/  IMAD.MOV.U32 R104, RZ, RZ, R22 ;  /* 0x000000ffff687224 */ /* 0x000fc400078e0016 */
        /* <DEDUP_REMOVED lines=15> */
.L_x_8734:
        /* <DEDUP_REMOVED lines=15> */
.L_x_8736:
[----:B------:R-:W-:Y:S05]  /*1d0e0*/  BSYNC.RECONVERGENT B2 ;  /* 0x0000000000027941 */ /* 0x000fea0003800200 */
.L_x_8735:
        /* <DEDUP_REMOVED lines=43> */
.L_x_8733:
[----:B------:R-:W-:Y:S05]  /*1d3a0*/  BSYNC.RECONVERGENT B1 ;  /* 0x0000000000017941 */ /* 0x000fea0003800200 */
.L_x_8732:
        /* <DEDUP_REMOVED lines=15> */
.L_x_8696:
[----:B------:R-:W-:Y:S01]  /*1d4a0*/  ISETP.NE.AND P0, PT, R102, 0x1, PT ;  /* 0x000000016600780c */ /* 0x000fe20003f05270 */
[----:B------:R-:W-:Y:S01]  /*1d4b0*/  BSSY.RECONVERGENT B1, `(.L_x_8738) ;  /* 0x0000048000017945 */ /* 0x000fe20003800200 */
[----:B------:R-:W-:Y:S02]  /*1d4c0*/  HFMA2 R94, -RZ, RZ, 0, 1.1920928955078125e-07 ;  /* 0x00000002ff5e7431 */ /* 0x000fe400000001ff */
[----:B-1----:R-:W-:Y:S01]  /*1d4d0*/  IMAD.MOV.U32 R92, RZ, RZ, R22 ;  /* 0x000000ffff5c7224 */ /* 0x002fe200078e0016 */
        /* <DEDUP_REMOVED lines=12> */
.L_x_8740:
        /* <DEDUP_REMOVED lines=13> */
.L_x_8742:
[----:B------:R-:W-:Y:S05]  /*1d670*/  BSYNC.RECONVERGENT B2 ;  /* 0x0000000000027941 */ /* 0x000fea0003800200 */
.L_x_8741:
        /* <DEDUP_REMOVED lines=43> */
.L_x_8739:
[----:B------:R-:W-:Y:S05]  /*1d930*/  BSYNC.RECONVERGENT B1 ;  /* 0x0000000000017941 */ /* 0x000fea0003800200 */
.L_x_8738:
[----:B------:R-:W-:Y:S01]  /*1d940*/  I2FP.F32.U32 R93, R92 ;  /* 0x0000005c005d7245 */ /* 0x000fe20000201000 */
[----:B-----5:R-:W-:Y:S01]  /*1d950*/  HADD2.F32 R95, -RZ, R88.H0_H0 ;  /* 0x20000058ff5f7230 */ /* 0x020fe20000004100 */
[----:B------:R-:W-:Y:S01]  /*1d960*/  ISETP.NE.AND P1, PT, R94, 0x1, PT ;  /* 0x000000015e00780c */ /* 0x000fe20003f25270 */
[----:B------:R-:W-:Y:S01]  /*1d970*/  BSSY.RECONVERGENT B1, `(.L_x_8743) ;  /* 0x000004e000017945 */ /* 0x000fe20003800200 */
[----:B------:R-:W-:Y:S01]  /*1d980*/  LOP3.LUT R6, R6, 0xfffffffd, RZ, 0xc0, !PT ;  /* 0xfffffffd06067812 */ /* 0x000fe200078ec0ff */
[----:B------:R-:W-:Y:S01]  /*1d990*/  FFMA.FTZ R93, R93, R144, 1.1641532182693481445e-10 ;  /* 0x2f0000005d5d7423 */ /* 0x000fe20000010090 */
[----:B------:R-:W-:Y:S01]  /*1d9a0*/  FMUL.FTZ R92, R95, R16 ;  /* 0x000000105f5c7220 */ /* 0x000fe20000410000 */
[----:B------:R-:W-:-:S03]  /*1d9b0*/  HFMA2 R99, -RZ, RZ, 0, 1.1920928955078125e-07 ;  /* 0x00000002ff637431 */ /* 0x000fc600000001ff */
[----:B------:R-:W-:Y:S01]  /*1d9c0*/  FSETP.GTU.FTZ.AND P0, PT, R93, R18, PT ;  /* 0x000000125d00720b */ /* 0x000fe20003f1c000 */
[----:B------:R-:W-:Y:S01]  /*1d9d0*/  FMUL.FTZ R92, R92, R17 ;  /* 0x000000115c5c7220 */ /* 0x000fe20000410000 */
[----:B------:R-:W-:Y:S02]  /*1d9e0*/  IMAD.MOV.U32 R93, RZ, RZ, R22 ;  /* 0x000000ffff5d7224 */ /* 0x000fe400078e0016 */
[----:B------:R-:W-:Y:S02]  /*1d9f0*/  PLOP3.LUT P2, PT, P0, PT, PT, 0x8, 0x80 ;  /* 0x000000000080781c */ /* 0x000fe4000074e170 */
[----:B------:R-:W-:-:S04]  /*1da00*/  FSEL R92, R92, RZ, !P0 ;  /* 0x000000ff5c5c7208 */ /* 0x000fc80004000000 */
[----:B------:R-:W-:-:S07]  /*1da10*/  MOV R97, R92 ;  /* 0x0000005c00617202 */ /* 0x000fce0000000f00 */
        /* <DEDUP_REMOVED lines=10> */
.L_x_8745:
        /* <DEDUP_REMOVED lines=13> */
.L_x_8747:
[----:B------:R-:W-:Y:S05]  /*1db90*/  BSYNC.RECONVERGENT B2 ;  /* 0x0000000000027941 */ /* 0x000fea0003800200 */
.L_x_8746:
        /* <DEDUP_REMOVED lines=43> */
.L_x_8744:
[----:B------:R-:W-:Y:S05]  /*1de50*/  BSYNC.RECONVERGENT B1 ;  /* 0x0000000000017941 */ /* 0x000fea0003800200 */
.L_x_8743:
        /* <DEDUP_REMOVED lines=22> */
.L_x_8750:
        /* <DEDUP_REMOVED lines=13> */
.L_x_8752:
[----:B------:R-:W-:Y:S05]  /*1e090*/  BSYNC.RECONVERGENT B2 ;  /* 0x0000000000027941 */ /* 0x000fea0003800200 */
.L_x_8751:
        /* <DEDUP_REMOVED lines=43> */
.L_x_8749:
[----:B------:R-:W-:Y:S05]  /*1e350*/  BSYNC.RECONVERGENT B1 ;  /* 0x0000000000017941 */ /* 0x000fea0003800200 */
.L_x_8748:
        /* <DEDUP_REMOVED lines=11> */
[----:B------:R-:W-:-:S04]  /*1e410*/  FSEL R93, R93, RZ, !P2 ;  /* 0x000000ff5d5d7208 */ /* 0x000fc80005000000 */
        /* <DEDUP_REMOVED lines=10> */
.L_x_8755:
        /* <DEDUP_REMOVED lines=13> */
.L_x_8757:
[----:B------:R-:W-:Y:S05]  /*1e590*/  BSYNC.RECONVERGENT B2 ;  /* 0x0000000000027941 */ /* 0x000fea0003800200 */
.L_x_8756:
        /* <DEDUP_REMOVED lines=43> */
.L_x_8754:
[----:B------:R-:W-:Y:S05]  /*1e850*/  BSYNC.RECONVERGENT B1 ;  /* 0x0000000000017941 */ /* 0x000fea0003800200 */
.L_x_8753:
        /* <DEDUP_REMOVED lines=22> */
.L_x_8760:
        /* <DEDUP_REMOVED lines=13> */
.L_x_8762:
[----:B------:R-:W-:Y:S05]  /*1ea90*/  BSYNC.RECONVERGENT B2 ;  /* 0x0000000000027941 */ /* 0x000fea0003800200 */
.L_x_8761:
        /* <DEDUP_REMOVED lines=43> */
.L_x_8759:
[----:B------:R-:W-:Y:S05]  /*1ed50*/  BSYNC.RECONVERGENT B1 ;  /* 0x0000000000017941 */ /* 0x000fea0003800200 */
.L_x_8758:
        /* <DEDUP_REMOVED lines=22> */
.L_x_8765:
        /* <DEDUP_REMOVED lines=13> */
.L_x_8767:
[----:B------:R-:W-:Y:S05]  /*1ef90*/  BSYNC.RECONVERGENT B2 ;  /* 0x0000000000027941 */ /* 0x000fea0003800200 */
.L_x_8766:
        /* <DEDUP_REMOVED lines=43> */
.L_x_8764:
[----:B------:R-:W-:Y:S05]  /*1f250*/  BSYNC.RECONVERGENT B1 ;  /* 0x0000000000017941 */ /* 0x000fea0003800200 */
.L_x_8763:
        /* <DEDUP_REMOVED lines=22> */
.L_x_8770:
        /* <DEDUP_REMOVED lines=13> */
.L_x_8772:
[----:B------:R-:W-:Y:S05]  /*1f490*/  BSYNC.RECONVERGENT B2 ;  /* 0x0000000000027941 */ /* 0x000fea0003800200 */
.L_x_8771:
        /* <DEDUP_REMOVED lines=43> */
.L_x_8769:
[----:B------:R-:W-:Y:S05]  /*1f750*/  BSYNC.RECONVERGENT B1 ;  /* 0x0000000000017941 */ /* 0x000fea0003800200 */
.L_x_8768:
        /* <DEDUP_REMOVED lines=22> */
.L_x_8775:
        /* <DEDUP_REMOVED lines=15> */
.L_x_8777:
[----:B------:R-:W-:Y:S05]  /*1f9b0*/  BSYNC.RECONVERGENT B2 ;  /* 0x0000000000027941 */ /* 0x000fea0003800200 */
.L_x_8776:
        /* <DEDUP_REMOVED lines=43> */
.L_x_8774:
[----:B------:R-:W-:Y:S05]  /*1fc70*/  BSYNC.RECONVERGENT B1 ;  /* 0x0000000000017941 */ /* 0x000fea0003800200 */
.L_x_8773:
        /* <DEDUP_REMOVED lines=12> */
.L_x_8737:
        /* <DEDUP_REMOVED lines=13> */
[C---:B------:R-:W-:Y:S01]  /*1fe10*/  IMAD.WIDE.U32 R94, R161.reuse, 0x10, R154 ;  /* 0x00000010a15e7825 */ /* 0x040fe200078e009a */
        /* <DEDUP_REMOVED lines=27> */
.L_x_8781:
        /* <DEDUP_REMOVED lines=13> */
.L_x_8783:
[----:B------:R-:W-:Y:S05]  /*200a0*/  BSYNC.RECONVERGENT B2 ;  /* 0x0000000000027941 */ /* 0x000fea0003800200 */
.L_x_8782:
        /* <DEDUP_REMOVED lines=42> */
.L_x_8780:
[----:B------:R-:W-:Y:S05]  /*20350*/  BSYNC.RECONVERGENT B1 ;  /* 0x0000000000017941 */ /* 0x000fea0003800200 */
.L_x_8779:
        /* <DEDUP_REMOVED lines=8> */
[----:B------:R-:W-:Y:S02]  /*203e0*/  IMAD.MOV.U32 R107, RZ, RZ, R22 ;  /* 0x000000ffff6b7224 */ /* 0x000fe400078e0016 */
[----:B------:R-:W-:Y:S01]  /*203f0*/  FMUL.FTZ R108, R108, R17 ;  /* 0x000000116c6c7220 */ /* 0x000fe20000410000 */
[----:B------:R-:W-:-:S04]  /*20400*/  FSETP.GTU.FTZ.AND P0, PT, R105, R18, PT ;  /* 0x000000126900720b */ /* 0x000fc80003f1c000 */
[----:B------:R-:W-:Y:S01]  /*20410*/  FSEL R105, R108, RZ, !P0 ;  /* 0x000000ff6c697208 */ /* 0x000fe20004000000 */
[----:B------:R-:W-:Y:S01]  /*20420*/  HFMA2 R108, -RZ, RZ, 0, 1.1920928955078125e-07 ;  /* 0x00000002ff6c7431 */ /* 0x000fe200000001ff */
        /* <DEDUP_REMOVED lines=12> */
.L_x_8786:
        /* <DEDUP_REMOVED lines=13> */
.L_x_8788:
[----:B------:R-:W-:Y:S05]  /*205c0*/  BSYNC.RECONVERGENT B2 ;  /* 0x0000000000027941 */ /* 0x000fea0003800200 */
.L_x_8787:
        /* <DEDUP_REMOVED lines=43> */
.L_x_8785:
[----:B------:R-:W-:Y:S05]  /*20880*/  BSYNC.RECONVERGENT B1 ;  /* 0x0000000000017941 */ /* 0x000fea0003800200 */
.L_x_8784:
        /* <DEDUP_REMOVED lines=9> */
[----:B------:R-:W-:Y:S01]  /*20920*/  HADD2.F32 R107, -RZ, R92.H1_H1 ;  /* 0x3000005cff6b7230 */ /* 0x000fe20000004100 */
[----:B------:R-:W-:Y:S02]  /*20930*/  MOV R92, R22 ;  /* 0x00000016005c7202 */ /* 0x000fe40000000f00 */
[----:B------:R-:W-:Y:S02]  /*20940*/  FSEL R88, R88, RZ, !P0 ;  /* 0x000000ff58587208 */ /* 0x000fe40004000000 */
[----:B------:R-:W-:-:S03]  /*20950*/  PLOP3.LUT P0, PT, P0, PT, PT, 0x8, 0x80 ;  /* 0x000000000080781c */ /* 0x000fc6000070e170 */
[----:B------:R-:W-:-:S04]  /*20960*/  FADD.FTZ R88, R88, R107 ;  /* 0x0000006b58587221 */ /* 0x000fc80000010000 */
        /* <DEDUP_REMOVED lines=10> */
.L_x_8791:
        /* <DEDUP_REMOVED lines=13> */
.L_x_8793:
[----:B------:R-:W-:Y:S05]  /*20ae0*/  BSYNC.RECONVERGENT B2 ;  /* 0x0000000000027941 */ /* 0x000fea0003800200 */
.L_x_8792:
        /* <DEDUP_REMOVED lines=43> */
.L_x_8790:
[----:B------:R-:W-:Y:S05]  /*20da0*/  BSYNC.RECONVERGENT B1 ;  /* 0x0000000000017941 */ /* 0x000fea0003800200 */
.L_x_8789:
        /* <DEDUP_REMOVED lines=24> */
.L_x_8796:
        /* <DEDUP_REMOVED lines=13> */
.L_x_8798:
[----:B------:R-:W-:Y:S05]  /*21000*/  BSYNC.RECONVERGENT B2 ;  /* 0x0000000000027941 */ /* 0x000fea0003800200 */
.L_x_8797:
        /* <DEDUP_REMOVED lines=43> */
.L_x_8795:
[----:B------:R-:W-:Y:S05]  /*212c0*/  BSYNC.RECONVERGENT B1 ;  /* 0x0000000000017941 */ /* 0x000fea0003800200 */
.L_x_8794:
        /* <DEDUP_REMOVED lines=24> */
.L_x_8801:
        /* <DEDUP_REMOVED lines=13> */
.L_x_8803:
[----:B------:R-:W-:Y:S05]  /*21520*/  BSYNC.RECONVERGENT B2 ;  /* 0x0000000000027941 */ /* 0x000fea0003800200 */
.L_x_8802:
        /* <DEDUP_REMOVED lines=43> */
.L_x_8800:
[----:B------:R-:W-:Y:S05]  /*217e0*/  BSYNC.RECONVERGENT B1 ;  /* 0x0000000000017941 */ /* 0x000fea0003800200 */
.L_x_8799:
[----:B------:R-:W-:Y:S01]  /*217f0*/  I2FP.F32.U32 R93, R93 ;  /* 0x0000005d005d7245 */ /* 0x000fe20000201000 */
[----:B------:R-:W-:Y:S01]  /*21800*/  HADD2.F32 R111, -RZ, R90.H0_H0 ;  /* 0x2000005aff6f7230 */ /* 0x000fe20000004100 */
[----:B------:R-:W-:Y:S01]  /*21810*/  ISETP.NE.AND P4, PT, R113, 0x1, PT ;  /* 0x000000017100780c */ /* 0x000fe20003f85270 */
[----:B------:R-:W-:Y:S01]  /*21820*/  HADD2.F32 R110, -RZ, R94.H0_H0 ;  /* 0x2000005eff6e7230 */ /* 0x000fe20000004100 */
        /* <DEDUP_REMOVED lines=20> */
.L_x_8806:
        /* <DEDUP_REMOVED lines=13> */
.L_x_8808:
[----:B------:R-:W-:Y:S05]  /*21a40*/  BSYNC.RECONVERGENT B2 ;  /* 0x0000000000027941 */ /* 0x000fea0003800200 */
.L_x_8807:
        /* <DEDUP_REMOVED lines=43> */
.L_x_8805:
[----:B------:R-:W-:Y:S05]  /*21d00*/  BSYNC.RECONVERGENT B1 ;  /* 0x0000000000017941 */ /* 0x000fea0003800200 */
.L_x_8804:
        /* <DEDUP_REMOVED lines=24> */
.L_x_8811:
        /* <DEDUP_REMOVED lines=13> */
.L_x_8813:
[----:B------:R-:W-:Y:S05]  /*21f60*/  BSYNC.RECONVERGENT B2 ;  /* 0x0000000000027941 */ /* 0x000fea0003800200 */
.L_x_8812:
        /* <DEDUP_REMOVED lines=43> */
.L_x_8810:
[----:B------:R-:W-:Y:S05]  /*22220*/  BSYNC.RECONVERGENT B1 ;  /* 0x0000000000017941 */ /* 0x000fea0003800200 */
.L_x_8809:
        /* <DEDUP_REMOVED lines=24> */
.L_x_8816:
        /* <DEDUP_REMOVED lines=15> */
.L_x_8818:
[----:B------:R-:W-:Y:S05]  /*224a0*/  BSYNC.RECONVERGENT B2 ;  /* 0x0000000000027941 */ /* 0x000fea0003800200 */
.L_x_8817:
        /* <DEDUP_REMOVED lines=43> */
.L_x_8815:
[----:B------:R-:W-:Y:S05]  /*22760*/  BSYNC.RECONVERGENT B1 ;  /* 0x0000000000017941 */ /* 0x000fea0003800200 */
.L_x_8814:
        /* <DEDUP_REMOVED lines=15> */
.L_x_8778:
[----:B------:R-:W-:Y:S01]  /*22860*/  ISETP.NE.AND P0, PT, R110, 0x1, PT ;  /* 0x000000016e00780c */ /* 0x000fe20003f05270 */
[----:B------:R-:W-:Y:S01]  /*22870*/  BSSY.RECONVERGENT B1, `(.L_x_8820) ;  /* 0x0000047000017945 */ /* 0x000fe20003800200 */
[----:B------:R-:W-:Y:S01]  /*22880*/  IMAD.MOV.U32 R94, RZ, RZ, 0x2 ;  /* 0x00000002ff5e7424 */ /* 0x000fe200078e00ff */
[----:B-1----:R-:W-:Y:S01]  /*22890*/  MOV R92, R22 ;  /* 0x00000016005c7202 */ /* 0x002fe20000000f00 */
        /* <DEDUP_REMOVED lines=12> */
.L_x_8822:
        /* <DEDUP_REMOVED lines=13> */
.L_x_8824:
[----:B------:R-:W-:Y:S05]  /*22a30*/  BSYNC.RECONVERGENT B2 ;  /* 0x0000000000027941 */ /* 0x000fea0003800200 */
.L_x_8823:
        /* <DEDUP_REMOVED lines=42> */
.L_x_8821:
[----:B------:R-:W-:Y:S05]  /*22ce0*/  BSYNC.RECONVERGENT B1 ;  /* 0x0000000000017941 */ /* 0x000fea0003800200 */
.L_x_8820:
        /* <DEDUP_REMOVED lines=24> */
.L_x_8827:
        /* <DEDUP_REMOVED lines=13> */
.L_x_8829:
[----:B------:R-:W-:Y:S05]  /*22f40*/  BSYNC.RECONVERGENT B2 ;  /* 0x0000000000027941 */ /* 0x000fea0003800200 */
.L_x_8828:
        /* <DEDUP_REMOVED lines=43> */
.L_x_8826:
[----:B------:R-:W-:Y:S05]  /*23200*/  BSYNC.RECONVERGENT B1 ;  /* 0x0000000000017941 */ /* 0x000fea0003800200 */
.L_x_8825:
        /* <DEDUP_REMOVED lines=22> */
.L_x_8832:
        /* <DEDUP_REMOVED lines=13> */
.L_x_8834:
[----:B------:R-:W-:Y:S05]  /*23440*/  BSYNC.RECONVERGENT B2 ;  /* 0x0000000000027941 */ /* 0x000fea0003800200 */
.L_x_8833:
        /* <DEDUP_REMOVED lines=43> */
.L_x_8831:
[----:B------:R-:W-:Y:S05]  /*23700*/  BSYNC.RECONVERGENT B1 ;  /* 0x0000000000017941 */ /* 0x000fea0003800200 */
.L_x_8830:
        /* <DEDUP_REMOVED lines=22> */
.L_x_8837:
        /* <DEDUP_REMOVED lines=13> */
.L_x_8839:
[----:B------:R-:W-:Y:S05]  /*23940*/  BSYNC.RECONVERGENT B2 ;  /* 0x0000000000027941 */ /* 0x000fea0003800200 */
.L_x_8838:
        /* <DEDUP_REMOVED lines=41> */
[----:B------:R-:W-:Y:S01]  /*23be0*/  IMAD.MOV.U32 R95, RZ, RZ, R114 ;  /* 0x000000ffff5f7224 */ /* 0x000fe200078e0072 */
[----:B------:R-:W-:-:S07]  /*23bf0*/  MOV R114, R94 ;  /* 0x0000005e00727202 */ /* 0x000fce0000000f00 */
.L_x_8836:
[----:B------:R-:W-:Y:S05]  /*23c00*/  BSYNC.RECONVERGENT B1 ;  /* 0x0000000000017941 */ /* 0x000fea0003800200 */
.L_x_8835:
        /* <DEDUP_REMOVED lines=22> */
.L_x_8842:
        /* <DEDUP_REMOVED lines=13> */
.L_x_8844:
[----:B------:R-:W-:Y:S05]  /*23e40*/  BSYNC.RECONVERGENT B2 ;  /* 0x0000000000027941 */ /* 0x000fea0003800200 */
.L_x_8843:
        /* <DEDUP_REMOVED lines=43> */
.L_x_8841:
[----:B------:R-:W-:Y:S05]  /*24100*/  BSYNC.RECONVERGENT B1 ;  /* 0x0000000000017941 */ /* 0x000fea0003800200 */
.L_x_8840:
        /* <DEDUP_REMOVED lines=22> */
.L_x_8847:
        /* <DEDUP_REMOVED lines=13> */
.L_x_8849:
[----:B------:R-:W-:Y:S05]  /*24340*/  BSYNC.RECONVERGENT B2 ;  /* 0x0000000000027941 */ /* 0x000fea0003800200 */
.L_x_8848:
        /* <DEDUP_REMOVED lines=43> */
.L_x_8846:
[----:B------:R-:W-:Y:S05]  /*24600*/  BSYNC.RECONVERGENT B1 ;  /* 0x0000000000017941 */ /* 0x000fea0003800200 */
.L_x_8845:
        /* <DEDUP_REMOVED lines=22> */
.L_x_8852:
        /* <DEDUP_REMOVED lines=13> */
.L_x_8854:
[----:B------:R-:W-:Y:S05]  /*24840*/  BSYNC.RECONVERGENT B2 ;  /* 0x0000000000027941 */ /* 0x000fea0003800200 */
.L_x_8853:
        /* <DEDUP_REMOVED lines=43> */
.L_x_8851:
[----:B------:R-:W-:Y:S05]  /*24b00*/  BSYNC.RECONVERGENT B1 ;  /* 0x0000000000017941 */ /* 0x000fea0003800200 */
.L_x_8850:
        /* <DEDUP_REMOVED lines=22> */
.L_x_8857:
        /* <DEDUP_REMOVED lines=15> */
.L_x_8859:
[----:B------:R-:W-:Y:S05]  /*24d60*/  BSYNC.RECONVERGENT B2 ;  /* 0x0000000000027941 */ /* 0x000fea0003800200 */
.L_x_8858:
        /* <DEDUP_REMOVED lines=43> */
.L_x_8856:
[----:B------:R-:W-:Y:S05]  /*25020*/  BSYNC.RECONVERGENT B1 ;  /* 0x0000000000017941 */ /* 0x000fea0003800200 */
.L_x_8855:
        /* <DEDUP_REMOVED lines=12> */
.L_x_8819:
        /* <DEDUP_REMOVED lines=41> */
.L_x_8863:
        /* <DEDUP_REMOVED lines=13> */
.L_x_8865:
[----:B------:R-:W-:Y:S05]  /*25450*/  BSYNC.RECONVERGENT B2 ;  /* 0x0000000000027941 */ /* 0x000fea0003800200 */
.L_x_8864:
        /* <DEDUP_REMOVED lines=43> */
.L_x_8862:
[----:B------:R-:W-:Y:S05]  /*25710*/  BSYNC.RECONVERGENT B1 ;  /* 0x0000000000017941 */ /* 0x000fea0003800200 */
.L_x_8861:
        /* <DEDUP_REMOVED lines=25> */
.L_x_8868:
        /* <DEDUP_REMOVED lines=13> */
.L_x_8870:
[----:B------:R-:W-:Y:S05]  /*25980*/  BSYNC.RECONVERGENT B2 ;  /* 0x0000000000027941 */ /* 0x000fea0003800200 */
.L_x_8869:
        /* <DEDUP_REMOVED lines=43> */
.L_x_8867:
[----:B------:R-:W-:Y:S05]  /*25c40*/  BSYNC.RECONVERGENT B1 ;  /* 0x0000000000017941 */ /* 0x000fea0003800200 */
.L_x_8866:
        /* <DEDUP_REMOVED lines=23> */
.L_x_8873:
        /* <DEDUP_REMOVED lines=13> */
.L_x_8875:
[----:B------:R-:W-:Y:S05]  /*25e90*/  BSYNC.RECONVERGENT B2 ;  /* 0x0000000000027941 */ /* 0x000fea0003800200 */
.L_x_8874:
        /* <DEDUP_REMOVED lines=43> */
.L_x_8872:
[----:B------:R-:W-:Y:S05]  /*26150*/  BSYNC.RECONVERGENT B1 ;  /* 0x0000000000017941 */ /* 0x000fea0003800200 */
.L_x_8871:
        /* <DEDUP_REMOVED lines=23> */
.L_x_8878:
        /* <DEDUP_REMOVED lines=13> */
.L_x_8880:
[----:B------:R-:W-:Y:S05]  /*263a0*/  BSYNC.RECONVERGENT B2 ;  /* 0x0000000000027941 */ /* 0x000fea0003800200 */
.L_x_8879:
        /* <DEDUP_REMOVED lines=43> */
.L_x_8877:
[----:B------:R-:W-:Y:S05]  /*26660*/  BSYNC.RECONVERGENT B1 ;  /* 0x0000000000017941 */ /* 0x000fea0003800200 */
.L_x_8876:
        /* <DEDUP_REMOVED lines=23> */
.L_x_8883:
        /* <DEDUP_REMOVED lines=13> */
.L_x_8885:
[----:B------:R-:W-:Y:S05]  /*268b0*/  BSYNC.RECONVERGENT B2 ;  /* 0x0000000000027941 */ /* 0x000fea0003800200 */
.L_x_8884:
        /* <DEDUP_REMOVED lines=43> */
.L_x_8882:
[----:B------:R-:W-:Y:S05]  /*26b70*/  BSYNC.RECONVERGENT B1 ;  /* 0x0000000000017941 */ /* 0x000fea0003800200 */
.L_x_8881:
        /* <DEDUP_REMOVED lines=23> */
.L_x_8888:
        /* <DEDUP_REMOVED lines=13> */
.L_x_8890:
[----:B------:R-:W-:Y:S05]  /*26dc0*/  BSYNC.RECONVERGENT B2 ;  /* 0x0000000000027941 */ /* 0x000fea0003800200 */
.L_x_8889:
        /* <DEDUP_REMOVED lines=43> */
.L_x_8887:
[----:B------:R-:W-:Y:S05]  /*27080*/  BSYNC.RECONVERGENT B1 ;  /* 0x0000000000017941 */ /* 0x000fea0003800200 */
.L_x_8886:
        /* <DEDUP_REMOVED lines=24> */
.L_x_8893:
        /* <DEDUP_REMOVED lines=13> */
.L_x_8895:
[----:B------:R-:W-:Y:S05]  /*272e0*/  BSYNC.RECONVERGENT B2 ;  /* 0x0000000000027941 */ /* 0x000fea0003800200 */
.L_x_8894:
        /* <DEDUP_REMOVED lines=43> */
.L_x_8892:
[----:B------:R-:W-:Y:S05]  /*275a0*/  BSYNC.RECONVERGENT B1 ;  /* 0x0000000000017941 */ /* 0x000fea0003800200 */
.L_x_8891:
        /* <DEDUP_REMOVED lines=23> */
.L_x_8898:
        /* <DEDUP_REMOVED lines=15> */
.L_x_8900:
[----:B------:R-:W-:Y:S05]  /*27810*/  BSYNC.RECONVERGENT B2 ;  /* 0x0000000000027941 */ /* 0x000fea0003800200 */
.L_x_8899:
        /* <DEDUP_REMOVED lines=43> */
.L_x_8897:
[----:B------:R-:W-:Y:S05]  /*27ad0*/  BSYNC.RECONVERGENT B1 ;  /* 0x0000000000017941 */ /* 0x000fea0003800200 */
.L_x_8896:
        /* <DEDUP_REMOVED lines=8> */
[----:B------:R-:W-:Y:S02]  /*27b60*/  FSETP.GTU.FTZ.AND P6, PT, R89, R18, PT ;  /* 0x000000125900720b */ /* 0x000fe40003fdc000 */
[----:B------:R-:W-:Y:S02]  /*27b70*/  F2FP.F16.F32.PACK_AB R89, R93, R115 ;  /* 0x000000735d59723e */ /* 0x000fe400000000ff */
[----:B------:R-:W-:Y:S02]  /*27b80*/  FSEL R16, R16, RZ, !P6 ;  /* 0x000000ff10107208 */ /* 0x000fe40007000000 */
[----:B------:R-:W-:-:S03]  /*27b90*/  PLOP3.LUT P6, PT, P6, PT, PT, 0x8, 0x80 ;  /* 0x000000000080781c */ /* 0x000fc600037ce170 */
[----:B------:R-:W-:-:S05]  /*27ba0*/  FADD.FTZ R18, R16, R95 ;  /* 0x0000005f10127221 */ /* 0x000fca0000010000 */
[----:B------:R-:W-:Y:S01]  /*27bb0*/  F2FP.F16.F32.PACK_AB R91, R18, R117 ;  /* 0x00000075125b723e */ /* 0x000fe200000000ff */
[----:B------:R-:W-:Y:S06]  /*27bc0*/  BRA `(.L_x_8901) ;  /* 0x0000002800147947 */ /* 0x000fec0003800000 */
.L_x_8860:
        /* <DEDUP_REMOVED lines=16> */
.L_x_8904:
        /* <DEDUP_REMOVED lines=13> */
.L_x_8906:
[----:B------:R-:W-:Y:S05]  /*27da0*/  BSYNC.RECONVERGENT B2 ;  /* 0x0000000000027941 */ /* 0x000fea0003800200 */
.L_x_8905:
        /* <DEDUP_REMOVED lines=43> */
.L_x_8903:
[----:B------:R-:W-:Y:S05]  /*28060*/  BSYNC.RECONVERGENT B1 ;  /* 0x0000000000017941 */ /* 0x000fea0003800200 */
.L_x_8902:
        /* <DEDUP_REMOVED lines=12> */
[----:B------:R-:W-:-:S11]  /*28130*/  FSEL R114, R92, RZ, !P0 ;  /* 0x000000ff5c727208 */ /* 0x000fd60004000000 */
        /* <DEDUP_REMOVED lines=10> */
.L_x_8909:
        /* <DEDUP_REMOVED lines=13> */
.L_x_8911:
[----:B------:R-:W-:Y:S05]  /*282b0*/  BSYNC.RECONVERGENT B2 ;  /* 0x0000000000027941 */ /* 0x000fea0003800200 */
.L_x_8910:
        /* <DEDUP_REMOVED lines=43> */
.L_x_8908:
[----:B------:R-:W-:Y:S05]  /*28570*/  BSYNC.RECONVERGENT B1 ;  /* 0x0000000000017941 */ /* 0x000fea0003800200 */
.L_x_8907:
        /* <DEDUP_REMOVED lines=21> */
.L_x_8914:
        /* <DEDUP_REMOVED lines=13> */
.L_x_8916:
[----:B------:R-:W-:Y:S05]  /*287a0*/  BSYNC.RECONVERGENT B2 ;  /* 0x0000000000027941 */ /* 0x000fea0003800200 */
.L_x_8915:
        /* <DEDUP_REMOVED lines=43> */
.L_x_8913:
[----:B------:R-:W-:Y:S05]  /*28a60*/  BSYNC.RECONVERGENT B1 ;  /* 0x0000000000017941 */ /* 0x000fea0003800200 */
.L_x_8912:
        /* <DEDUP_REMOVED lines=21> */
.L_x_8919:
        /* <DEDUP_REMOVED lines=13> */
.L_x_8921:
[----:B------:R-:W-:Y:S05]  /*28c90*/  BSYNC.RECONVERGENT B2 ;  /* 0x0000000000027941 */ /* 0x000fea0003800200 */
.L_x_8920:
        /* <DEDUP_REMOVED lines=43> */
.L_x_8918:
[----:B------:R-:W-:Y:S05]  /*28f50*/  BSYNC.RECONVERGENT B1 ;  /* 0x0000000000017941 */ /* 0x000fea0003800200 */
.L_x_8917:
        /* <DEDUP_REMOVED lines=21> */
.L_x_8924:
        /* <DEDUP_REMOVED lines=13> */
.L_x_8926:
[----:B------:R-:W-:Y:S05]  /*29180*/  BSYNC.RECONVERGENT B2 ;  /* 0x0000000000027941 */ /* 0x000fea0003800200 */
.L_x_8925:
        /* <DEDUP_REMOVED lines=43> */
.L_x_8923:
[----:B------:R-:W-:Y:S05]  /*29440*/  BSYNC.RECONVERGENT B1 ;  /* 0x0000000000017941 */ /* 0x000fea0003800200 */
.L_x_8922:
[----:B------:R-:W-:Y:S01]  /*29450*/  ISETP.NE.AND P5, PT, R88, 0x1, PT ;  /* 0x000000015800780c */ /* 0x000fe20003fa5270 */
[----:B------:R-:W-:Y:S01]  /*29460*/  HADD2.F32 R95, -RZ, R90.H0_H0 ;  /* 0x2000005aff5f7230 */ /* 0x000fe20000004100 */
[----:B------:R-:W-:Y:S01]  /*29470*/  I2FP.F32.U32 R89, R89 ;  /* 0x0000005900597245 */ /* 0x000fe20000201000 */
[----:B------:R-:W-:Y:S03]  /*29480*/  BSSY.RECONVERGENT B1, `(.L_x_8927) ;  /* 0x000004b000017945 */ /* 0x000fe60003800200 */
[----:B------:R-:W-:Y:S01]  /*29490*/  FMUL.FTZ R94, R95, R16 ;  /* 0x000000105f5e7220 */ /* 0x000fe20000410000 */
[----:B------:R-:W-:Y:S01]  /*294a0*/  FFMA.FTZ R89, R89, R144, 1.1641532182693481445e-10 ;  /* 0x2f00000059597423 */ /* 0x000fe20000010090 */
[----:B------:R-:W-:Y:S02]  /*294b0*/  IMAD.MOV.U32 R95, RZ, RZ, 0x2 ;  /* 0x00000002ff5f7424 */ /* 0x000fe400078e00ff */
[----:B------:R-:W-:-:S02]  /*294c0*/  FMUL.FTZ R94, R94, R17 ;  /* 0x000000115e5e7220 */ /* 0x000fc40000410000 */
        /* <DEDUP_REMOVED lines=13> */
.L_x_8929:
        /* <DEDUP_REMOVED lines=13> */
.L_x_8931:
[----:B------:R-:W-:Y:S05]  /*29670*/  BSYNC.RECONVERGENT B2 ;  /* 0x0000000000027941 */ /* 0x000fea0003800200 */
.L_x_8930:
        /* <DEDUP_REMOVED lines=43> */
.L_x_8928:
[----:B------:R-:W-:Y:S05]  /*29930*/  BSYNC.RECONVERGENT B1 ;  /* 0x0000000000017941 */ /* 0x000fea0003800200 */
.L_x_8927:
        /* <DEDUP_REMOVED lines=22> */
.L_x_8934:
        /* <DEDUP_REMOVED lines=13> */
.L_x_8936:
[----:B------:R-:W-:Y:S05]  /*29b70*/  BSYNC.RECONVERGENT B2 ;  /* 0x0000000000027941 */ /* 0x000fea0003800200 */
.L_x_8935:
        /* <DEDUP_REMOVED lines=43> */
.L_x_8933:
[----:B------:R-:W-:Y:S05]  /*29e30*/  BSYNC.RECONVERGENT B1 ;  /* 0x0000000000017941 */ /* 0x000fea0003800200 */
.L_x_8932:
        /* <DEDUP_REMOVED lines=22> */
.L_x_8939:
        /* <DEDUP_REMOVED lines=15> */
.L_x_8941:
[----:B------:R-:W-:Y:S05]  /*2a090*/  BSYNC.RECONVERGENT B2 ;  /* 0x0000000000027941 */ /* 0x000fea0003800200 */
.L_x_8940:
        /* <DEDUP_REMOVED lines=43> */
.L_x_8938:
[----:B------:R-:W-:Y:S05]  /*2a350*/  BSYNC.RECONVERGENT B1 ;  /* 0x0000000000017941 */ /* 0x000fea0003800200 */
.L_x_8937:
[----:B------:R-:W-:Y:S01]  /*2a360*/  I2FP.F32.U32 R89, R89 ;  /* 0x0000005900597245 */ /* 0x000fe20000201000 */
[----:B------:R-:W-:Y:S01]  /*2a370*/  HADD2.F32 R91, -RZ, R91.H1_H1 ;  /* 0x3000005bff5b7230 */ /* 0x000fe20000004100 */
[----:B------:R-:W-:Y:S02]  /*2a380*/  F2FP.F16.F32.PACK_AB R90, R90, R116 ;  /* 0x000000745a5a723e */ /* 0x000fe400000000ff */
[----:B------:R-:W-:Y:S01]  /*2a390*/  F2FP.F16.F32.PACK_AB R88, R92, R114 ;  /* 0x000000725c58723e */ /* 0x000fe200000000ff */
[----:B------:R-:W-:Y:S01]  /*2a3a0*/  FFMA.FTZ R89, R89, R144, 1.1641532182693481445e-10 ;  /* 0x2f00000059597423 */ /* 0x000fe20000010090 */
[----:B------:R-:W-:-:S04]  /*2a3b0*/  FMUL.FTZ R16, R91, R16 ;  /* 0x000000105b107220 */ /* 0x000fc80000410000 */
[----:B------:R-:W-:Y:S01]  /*2a3c0*/  FMUL.FTZ R16, R16, R17 ;  /* 0x0000001110107220 */ /* 0x000fe20000410000 */
[----:B------:R-:W-:Y:S02]  /*2a3d0*/  FSETP.GTU.FTZ.AND P6, PT, R89, R18, PT ;  /* 0x000000125900720b */ /* 0x000fe40003fdc000 */
[----:B------:R-:W-:Y:S02]  /*2a3e0*/  F2FP.F16.F32.PACK_AB R89, R93, R115 ;  /* 0x000000735d59723e */ /* 0x000fe400000000ff */
[----:B------:R-:W-:Y:S02]  /*2a3f0*/  FSEL R18, R16, RZ, !P6 ;  /* 0x000000ff10127208 */ /* 0x000fe40007000000 */
[----:B------:R-:W-:Y:S02]  /*2a400*/  PLOP3.LUT P6, PT, P6, PT, PT, 0x8, 0x80 ;  /* 0x000000000080781c */ /* 0x000fe400037ce170 */
[----:B------:R-:W-:-:S11]  /*2a410*/  F2FP.F16.F32.PACK_AB R91, R18, R95 ;  /* 0x0000005f125b723e */ /* 0x000fd600000000ff */
.L_x_8901:
[----:B------:R-:W-:Y:S01]  /*2a420*/  FADD.FTZ R118, RZ, R7 ;  /* 0x00000007ff767221 */ /* 0x000fe20000010000 */
[----:B------:R-:W-:Y:S01]  /*2a430*/  SEL R16, RZ, 0x1000000, !P6 ;  /* 0x01000000ff107807 */ /* 0x000fe20007000000 */
[----:B------:R-:W-:Y:S01]  /*2a440*/  UMOV UR4, 0xffffffff ;  /* 0xffffffff00047882 */ /* 0x000fe20000000000 */
[----:B------:R-:W-:Y:S01]  /*2a450*/  SEL R120, RZ, 0x10000, !P5 ;  /* 0x00010000ff787807 */ /* 0x000fe20006800000 */
[----:B------:R-:W-:Y:S01]  /*2a460*/  FADD.FTZ R17, R118, R123 ;  /* 0x0000007b76117221 */ /* 0x000fe20000010000 */
[----:B------:R-:W-:Y:S02]  /*2a470*/  SEL R125, RZ, 0x100, !P4 ;  /* 0x00000100ff7d7807 */ /* 0x000fe40006000000 */
[----:B------:R-:W-:Y:S01]  /*2a480*/  SEL R95, RZ, 0x100, !P0 ;  /* 0x00000100ff5f7807 */ /* 0x000fe20004000000 */
[----:B------:R-:W-:Y:S01]  /*2a490*/  FADD.FTZ R17, R17, R122 ;  /* 0x0000007a11117221 */ /* 0x000fe20000010000 */
[----:B------:R-:W-:Y:S02]  /*2a4a0*/  LOP3.LUT P6, RZ, R6, 0x2, RZ, 0xc0, !PT ;  /* 0x0000000206ff7812 */ /* 0x000fe400078cc0ff */
[----:B------:R-:W-:Y:S01]  /*2a4b0*/  LOP3.LUT R125, R125, R16, R120, 0xfe, !PT ;  /* 0x000000107d7d7212 */ /* 0x000fe200078efe78 */
[----:B------:R-:W-:Y:S01]  /*2a4c0*/  FADD.FTZ R118, R17, R8 ;  /* 0x0000000811767221 */ /* 0x000fe20000010000 */
[----:B------:R-:W-:-:S02]  /*2a4d0*/  SEL R120, RZ, 0x1, !P3 ;  /* 0x00000001ff787807 */ /* 0x000fc40005800000 */
[----:B------:R-:W-:Y:S01]  /*2a4e0*/  ISETP.NE.AND P0, PT, R153, RZ, PT ;  /* 0x000000ff9900720c */ /* 0x000fe20003f05270 */
        /* <DEDUP_REMOVED lines=50> */
[----:B------:R-:W-:-:S03]  /*2a810*/  SEL R17, RZ, 0x1000000, !P2 ;  /* 0x01000000ff117807 */ /* 0x000fc60005000000 */
[----:B------:R-:W-:Y:S01]  /*2a820*/  FADD.FTZ R119, R118, R111 ;  /* 0x0000006f76777221 */ /* 0x000fe20000010000 */
[----:B------:R-:W-:-:S03]  /*2a830*/  SEL R118, RZ, 0x10000, !P1 ;  /* 0x00010000ff767807 */ /* 0x000fc60004800000 */
[----:B------:R-:W-:Y:S01]  /*2a840*/  FADD.FTZ R119, R119, R112 ;  /* 0x0000007077777221 */ /* 0x000fe20000010000 */
[----:B------:R-:W-:Y:S02]  /*2a850*/  LOP3.LUT R16, R95, R17, R118, 0xfe, !PT ;  /* 0x000000115f107212 */ /* 0x000fe400078efe76 */
[----:B------:R-:W-:Y:S01]  /*2a860*/  SEL R95, RZ, 0x1, !P6 ;  /* 0x00000001ff5f7807 */ /* 0x000fe20007000000 */
[----:B------:R-:W-:Y:S01]  /*2a870*/  FADD.FTZ R121, R119, R114 ;  /* 0x0000007277797221 */ /* 0x000fe20000010000 */
[----:B------:R-:W-:Y:S01]  /*2a880*/  LOP3.LUT R17, R125, R120, RZ, 0xfc, !PT ;  /* 0x000000787d117212 */ /* 0x000fe200078efcff */
[----:B------:R-:W-:Y:S01]  /*2a890*/  IMAD.WIDE.U32 R118, R158, 0x10, R154 ;  /* 0x000000109e767825 */ /* 0x000fe200078e009a */
[----:B------:R-:W-:-:S03]  /*2a8a0*/  LOP3.LUT R16, R16, R95, RZ, 0xfc, !PT ;  /* 0x0000005f10107212 */ /* 0x000fc600078efcff */
[----:B------:R-:W-:Y:S01]  /*2a8b0*/  FADD.FTZ R144, R121, R92 ;  /* 0x0000005c79907221 */ /* 0x000fe20000010000 */
[----:B------:R-:W-:Y:S01]  /*2a8c0*/  IMAD.WIDE.U32 R120, R158, 0x8, R156 ;  /* 0x000000089e787825 */ /* 0x000fe200078e009c */
[----:B------:R0:W-:Y:S03]  /*2a8d0*/  STG.E.128 desc[UR8][R118.64], R88 ;  /* 0x0000005876007986 */ /* 0x0001e6000c101d08 */
[----:B------:R-:W-:Y:S01]  /*2a8e0*/  FADD.FTZ R144, R144, R115 ;  /* 0x0000007390907221 */ /* 0x000fe20000010000 */
[----:B------:R0:W-:Y:S03]  /*2a8f0*/  STG.E.64 desc[UR8][R120.64], R16 ;  /* 0x0000001078007986 */ /* 0x0001e6000c101b08 */
        /* <DEDUP_REMOVED lines=155> */
.L_x_8955:
[----:B------:R-:W-:Y:S01]  /*2b2b0*/  FMUL.FTZ R16, R17, R17 ;  /* 0x0000001111107220 */ /* 0x000fe20000410000 */
[----:B------:R-:W-:Y:S01]  /*2b2c0*/  PLOP3.LUT P1, PT, PT, PT, UP1, 0x40, 0x4 ;  /* 0x000000000004781c */ /* 0x000fe20003f2e818 */
[----:B-1----:R-:W-:Y:S01]  /*2b2d0*/  FADD.FTZ R95, R118, R95 ;  /* 0x0000005f765f7221 */ /* 0x002fe20000010000 */
[----:B------:R-:W-:Y:S01]  /*2b2e0*/  PLOP3.LUT P2, PT, PT, PT, UP1, 0x40, 0x4 ;  /* 0x000000000004781c */ /* 0x000fe20003f4e818 */
[----:B------:R-:W-:Y:S01]  /*2b2f0*/  HADD2.F32 R153, -RZ, R82.H0_H0 ;  /* 0x20000052ff997230 */ /* 0x000fe20000004100 */
[----:B------:R-:W-:Y:S01]  /*2b300*/  FSEL R91, R16, RZ, !P1 ;  /* 0x000000ff105b7208 */ /* 0x000fe20004800000 */
[----:B------:R-:W-:Y:S01]  /*2b310*/  FFMA.FTZ R144, R95, R88, UR15 ;  /* 0x0000000f5f907e23 */ /* 0x000fe20008010058 */
[----:B------:R-:W-:Y:S01]  /*2b320*/  FSEL R89, R17, RZ, P2 ;  /* 0x000000ff11597208 */ /* 0x000fe20001000000 */
[----:B------:R-:W-:Y:S02]  /*2b330*/  HADD2.F32 R88, -RZ, R84.H0_H0 ;  /* 0x20000054ff587230 */ /* 0x000fe40000004100 */
[----:B------:R-:W-:Y:S01]  /*2b340*/  FADD.FTZ R144, R144, R91 ;  /* 0x0000005b90907221 */ /* 0x000fe20000010000 */
[----:B------:R-:W-:-:S02]  /*2b350*/  HADD2.F32 R16, -RZ, R52.H0_H0 ;  /* 0x20000034ff107230 */ /* 0x000fc40000004100 */
        /* <DEDUP_REMOVED lines=22> */
[----:B------:R-:W-:Y:S01]  /*2b4c0*/  FADD.FTZ R150, -R89, R94 ;  /* 0x0000005e59967221 */ /* 0x000fe20000010100 */
[----:B------:R-:W-:-:S02]  /*2b4d0*/  HADD2.F32 R23, -RZ, R53.H0_H0 ;  /* 0x20000035ff177230 */ /* 0x000fc40000004100 */
[----:B------:R-:W-:Y:S01]  /*2b4e0*/  FADD.FTZ R9, -R89, R9 ;  /* 0x0000000959097221 */ /* 0x000fe20000010100 */
[----:B-1----:R-:W-:Y:S01]  /*2b4f0*/  FMUL.FTZ R7, R19, R7 ;  /* 0x0000000713077220 */ /* 0x002fe20000410000 */
[C---:B------:R-:W-:Y:S01]  /*2b500*/  FADD.FTZ R10, -R89.reuse, R10 ;  /* 0x0000000a590a7221 */ /* 0x040fe20000010100 */
[C---:B------:R-:W-:Y:S01]  /*2b510*/  FADD.FTZ R11, -R89.reuse, R11 ;  /* 0x0000000b590b7221 */ /* 0x040fe20000010100 */
[----:B------:R-:W-:Y:S01]  /*2b520*/  FADD.FTZ R121, -R89, R152 ;  /* 0x0000009859797221 */ /* 0x000fe20000010100 */
[----:B------:R-:W-:Y:S01]  /*2b530*/  FFMA.FTZ R156, R7, R88, R16 ;  /* 0x00000058079c7223 */ /* 0x000fe20000010010 */
[--C-:B------:R-:W-:Y:S02]  /*2b540*/  HADD2.F32 R7, -RZ, R85.reuse.H0_H0 ;  /* 0x20000055ff077230 */ /* 0x100fe40000004100 */
        /* <DEDUP_REMOVED lines=47> */
[----:B------:R-:W-:Y:S01]  /*2b840*/  FFMA.FTZ R8, R122, R7, R23 ;  /* 0x000000077a087223 */ /* 0x000fe20000010017 */
[----:B------:R-:W-:Y:S02]  /*2b850*/  HADD2.F32 R148, -RZ, R54.H0_H0 ;  /* 0x20000036ff947230 */ /* 0x000fe40000004100 */
[----:B------:R-:W-:Y:S01]  /*2b860*/  FFMA.FTZ R7, R89, R94, R98 ;  /* 0x0000005e59077223 */ /* 0x000fe20000010062 */
        /* <DEDUP_REMOVED lines=45> */
[----:B------:R-:W-:-:S02]  /*2bb40*/  HADD2.F32 R95, -RZ, R51.H0_H0 ;  /* 0x20000033ff5f7230 */ /* 0x000fc40000004100 */
[----:B------:R-:W-:Y:S01]  /*2bb50*/  FFMA.FTZ R122, R122, R119, R121 ;  /* 0x000000777a7a7223 */ /* 0x000fe20000010079 */
[----:B------:R-:W-:Y:S02]  /*2bb60*/  HADD2.F32 R94, -RZ, R76.H1_H1 ;  /* 0x3000004cff5e7230 */ /* 0x000fe40000004100 */
[----:B------:R-:W-:Y:S01]  /*2bb70*/  FFMA.FTZ R89, R118, R153, R155 ;  /* 0x0000009976597223 */ /* 0x000fe2000001009b */
[----:B------:R-:W-:Y:S02]  /*2bb80*/  HADD2.F32 R98, -RZ, R44.H1_H1 ;  /* 0x3000002cff627230 */ /* 0x000fe40000004100 */
[----:B------:R-:W-:Y:S01]  /*2bb90*/  FFMA.FTZ R123, R120, R123, R95 ;  /* 0x0000007b787b7223 */ /* 0x000fe2000001005f */
        /* <DEDUP_REMOVED lines=8> */
[----:B------:R-:W-:Y:S02]  /*2bc20*/  HADD2.F32 R120, -RZ, R77.H1_H1 ;  /* 0x3000004dff787230 */ /* 0x000fe40000004100 */
[----:B------:R-:W-:Y:S01]  /*2bc30*/  FFMA.FTZ R13, R125, R94, R98 ;  /* 0x0000005e7d0d7223 */ /* 0x000fe20000010062 */
[----:B------:R-:W-:-:S02]  /*2bc40*/  HADD2.F32 R152, -RZ, R45.H1_H1 ;  /* 0x3000002dff987230 */ /* 0x000fc40000004100 */
[----:B------:R-:W-:Y:S01]  /*2bc50*/  FFMA.FTZ R98, R128, R121, R127 ;  /* 0x0000007980627223 */ /* 0x000fe2000001007f */
[----:B------:R-:W-:Y:S01]  /*2bc60*/  FFMA.FTZ R95, R95, R102, R118 ;  /* 0x000000665f5f7223 */ /* 0x000fe20000010076 */
[----:B------:R-:W-:Y:S02]  /*2bc70*/  HADD2.F32 R125, -RZ, R79.H0_H0 ;  /* 0x2000004fff7d7230 */ /* 0x000fe40000004100 */
[----:B------:R-:W-:Y:S01]  /*2bc80*/  FMUL.FTZ R130, R19, R130 ;  /* 0x0000008213827220 */ /* 0x000fe20000410000 */
[----:B------:R-:W-:Y:S01]  /*2bc90*/  FFMA.FTZ R94, R119, R120, R152 ;  /* 0x00000078775e7223 */ /* 0x000fe20000010098 */
[----:B------:R-:W-:Y:S02]  /*2bca0*/  HADD2.F32 R127, -RZ, R47.H0_H0 ;  /* 0x2000002fff7f7230 */ /* 0x000fe40000004100 */
[C---:B------:R-:W-:Y:S01]  /*2bcb0*/  FMUL.FTZ R126, R19.reuse, R126 ;  /* 0x0000007e137e7220 */ /* 0x040fe20000410000 */
[----:B------:R-:W-:Y:S02]  /*2bcc0*/  HADD2.F32 R119, -RZ, R78.H1_H1 ;  /* 0x3000004eff777230 */ /* 0x000fe40000004100 */
[----:B------:R-:W-:Y:S01]  /*2bcd0*/  FMUL.FTZ R102, R19, R136 ;  /* 0x0000008813667220 */ /* 0x000fe20000410000 */
[----:B------:R-:W-:-:S02]  /*2bce0*/  HADD2.F32 R121, -RZ, R46.H1_H1 ;  /* 0x3000002eff797230 */ /* 0x000fc40000004100 */
[C---:B------:R-:W-:Y:S01]  /*2bcf0*/  FMUL.FTZ R137, R19.reuse, R137 ;  /* 0x0000008913897220 */ /* 0x040fe20000410000 */
[----:B------:R-:W-:Y:S02]  /*2bd00*/  HADD2.F32 R129, -RZ, R79.H1_H1 ;  /* 0x3000004fff817230 */ /* 0x000fe40000004100 */
[----:B------:R-:W-:Y:S01]  /*2bd10*/  FFMA.FTZ R136, R130, R125, R127 ;  /* 0x0000007d82887223 */ /* 0x000fe2000001007f */
[----:B------:R-:W-:Y:S02]  /*2bd20*/  HADD2.F32 R131, -RZ, R47.H1_H1 ;  /* 0x3000002fff837230 */ /* 0x000fe40000004100 */
[----:B------:R-:W-:Y:S01]  /*2bd30*/  FFMA.FTZ R126, R126, R119, R121 ;  /* 0x000000777e7e7223 */ /* 0x000fe20000010079 */
[----:B------:R-:W-:Y:S02]  /*2bd40*/  HADD2.F32 R118, -RZ, R72.H0_H0 ;  /* 0x20000048ff767230 */ /* 0x000fe40000004100 */
[----:B------:R-:W-:Y:S01]  /*2bd50*/  FMUL.FTZ R139, R19, R139 ;  /* 0x0000008b138b7220 */ /* 0x000fe20000410000 */
[----:B------:R-:W-:-:S02]  /*2bd60*/  HADD2.F32 R120, -RZ, R40.H0_H0 ;  /* 0x20000028ff787230 */ /* 0x000fc40000004100 */
[----:B------:R-:W-:Y:S01]  /*2bd70*/  FFMA.FTZ R127, R102, R129, R131 ;  /* 0x00000081667f7223 */ /* 0x000fe20000010083 */
[----:B------:R-:W-:Y:S02]  /*2bd80*/  HADD2.F32 R102, -RZ, R72.H1_H1 ;  /* 0x30000048ff667230 */ /* 0x000fe40000004100 */
[----:B------:R-:W-:Y:S01]  /*2bd90*/  FMUL.FTZ R14, R19, R14 ;  /* 0x0000000e130e7220 */ /* 0x000fe20000410000 */
[----:B------:R-:W-:Y:S02]  /*2bda0*/  HADD2.F32 R119, -RZ, R73.H1_H1 ;  /* 0x30000049ff777230 */ /* 0x000fe40000004100 */
[----:B------:R-:W-:Y:S01]  /*2bdb0*/  FFMA.FTZ R157, R137, R118, R120 ;  /* 0x00000076899d7223 */ /* 0x000fe20000010078 */
[----:B------:R-:W-:Y:S02]  /*2bdc0*/  HADD2.F32 R118, -RZ, R40.H1_H1 ;  /* 0x30000028ff767230 */ /* 0x000fe40000004100 */
[----:B------:R-:W-:Y:S01]  /*2bdd0*/  FMUL.FTZ R132, R19, R132 ;  /* 0x0000008413847220 */ /* 0x000fe20000410000 */
[----:B------:R-:W-:-:S02]  /*2bde0*/  HADD2.F32 R121, -RZ, R41.H1_H1 ;  /* 0x30000029ff797230 */ /* 0x000fc40000004100 */
[----:B------:R-:W-:Y:S01]  /*2bdf0*/  FMUL.FTZ R133, R19, R133 ;  /* 0x0000008513857220 */ /* 0x000fe20000410000 */
[----:B------:R-:W-:Y:S02]  /*2be00*/  HADD2.F32 R151, -RZ, R74.H0_H0 ;  /* 0x2000004aff977230 */ /* 0x000fe40000004100 */
[----:B------:R-:W-:Y:S01]  /*2be10*/  FFMA.FTZ R155, R139, R102, R118 ;  /* 0x000000668b9b7223 */ /* 0x000fe20000010076 */
[----:B------:R-:W-:Y:S02]  /*2be20*/  HADD2.F32 R125, -RZ, R42.H0_H0 ;  /* 0x2000002aff7d7230 */ /* 0x000fe40000004100 */
[----:B------:R-:W-:Y:S01]  /*2be30*/  FFMA.FTZ R152, R14, R119, R121 ;  /* 0x000000770e987223 */ /* 0x000fe20000010079 */
[----:B------:R-:W-:Y:S02]  /*2be40*/  HADD2.F32 R120, -RZ, R73.H0_H0 ;  /* 0x20000049ff787230 */ /* 0x000fe40000004100 */
[----:B------:R-:W-:Y:S01]  /*2be50*/  FMUL.FTZ R14, R19, R135 ;  /* 0x00000087130e7220 */ /* 0x000fe20000410000 */
[----:B------:R-:W-:-:S02]  /*2be60*/  HADD2.F32 R128, -RZ, R41.H0_H0 ;  /* 0x20000029ff807230 */ /* 0x000fc40000004100 */
[----:B------:R-:W-:Y:S01]  /*2be70*/  FFMA.FTZ R151, R132, R151, R125 ;  /* 0x0000009784977223 */ /* 0x000fe2000001007d */
[----:B------:R-:W-:Y:S02]  /*2be80*/  HADD2.F32 R119, -RZ, R74.H1_H1 ;  /* 0x3000004aff777230 */ /* 0x000fe40000004100 */
[C---:B------:R-:W-:Y:S01]  /*2be90*/  FMUL.FTZ R134, R19.reuse, R134 ;  /* 0x0000008613867220 */ /* 0x040fe20000410000 */
[----:B------:R-:W-:Y:S02]  /*2bea0*/  HADD2.F32 R121, -RZ, R42.H1_H1 ;  /* 0x3000002aff797230 */ /* 0x000fe40000004100 */
[----:B------:R-:W-:Y:S01]  /*2beb0*/  FMUL.FTZ R138, R19, R138 ;  /* 0x0000008a138a7220 */ /* 0x000fe20000410000 */
[----:B------:R-:W-:Y:S02]  /*2bec0*/  HADD2.F32 R125, -RZ, R75.H0_H0 ;  /* 0x2000004bff7d7230 */ /* 0x000fe40000004100 */
[----:B------:R-:W-:Y:S01]  /*2bed0*/  FFMA.FTZ R153, R133, R120, R128 ;  /* 0x0000007885997223 */ /* 0x000fe20000010080 */
[----:B------:R-:W-:-:S02]  /*2bee0*/  HADD2.F32 R129, -RZ, R43.H0_H0 ;  /* 0x2000002bff817230 */ /* 0x000fc40000004100 */
[C---:B------:R-:W-:Y:S01]  /*2bef0*/  FMUL.FTZ R102, R19.reuse, R15 ;  /* 0x0000000f13667220 */ /* 0x040fe20000410000 */
[----:B------:R-:W-:Y:S02]  /*2bf00*/  HADD2.F32 R137, -RZ, R68.H0_H0 ;  /* 0x20000044ff897230 */ /* 0x000fe40000004100 */
[----:B------:R-:W-:Y:S01]  /*2bf10*/  FFMA.FTZ R14, R14, R119, R121 ;  /* 0x000000770e0e7223 */ /* 0x000fe20000010079 */
[----:B------:R-:W-:Y:S02]  /*2bf20*/  HADD2.F32 R139, -RZ, R36.H0_H0 ;  /* 0x20000024ff8b7230 */ /* 0x000fe40000004100 */
[----:B------:R-:W-:Y:S01]  /*2bf30*/  FFMA.FTZ R15, R134, R125, R129 ;  /* 0x0000007d860f7223 */ /* 0x000fe20000010081 */
[----:B------:R-:W-:Y:S02]  /*2bf40*/  HADD2.F32 R118, -RZ, R68.H1_H1 ;  /* 0x30000044ff767230 */ /* 0x000fe40000004100 */
[----:B------:R-:W-:Y:S01]  /*2bf50*/  FMUL.FTZ R143, R19, R143 ;  /* 0x0000008f138f7220 */ /* 0x000fe20000410000 */
[----:B------:R-:W-:-:S02]  /*2bf60*/  HADD2.F32 R120, -RZ, R36.H1_H1 ;  /* 0x30000024ff787230 */ /* 0x000fc40000004100 */
[----:B------:R-:W-:Y:S01]  /*2bf70*/  FFMA.FTZ R154, R138, R137, R139 ;  /* 0x000000898a9a7223 */ /* 0x000fe2000001008b */
[----:B------:R-:W-:Y:S02]  /*2bf80*/  HADD2.F32 R128, -RZ, R69.H1_H1 ;  /* 0x30000045ff807230 */ /* 0x000fe40000004100 */
[C---:B------:R-:W-:Y:S01]  /*2bf90*/  FMUL.FTZ R137, R19.reuse, R141 ;  /* 0x0000008d13897220 */ /* 0x040fe20000410000 */
[----:B------:R-:W-:Y:S02]  /*2bfa0*/  HADD2.F32 R130, -RZ, R37.H1_H1 ;  /* 0x30000025ff827230 */ /* 0x000fe40000004100 */
[C---:B------:R-:W-:Y:S01]  /*2bfb0*/  FMUL.FTZ R138, R19.reuse, R142 ;  /* 0x0000008e138a7220 */ /* 0x040fe20000410000 */
[----:B------:R-:W-:Y:S02]  /*2bfc0*/  HADD2.F32 R119, -RZ, R69.H0_H0 ;  /* 0x20000045ff777230 */ /* 0x000fe40000004100 */
[----:B------:R-:W-:Y:S01]  /*2bfd0*/  FMUL.FTZ R134, R19, R140 ;  /* 0x0000008c13867220 */ /* 0x000fe20000410000 */
[----:B------:R-:W-:-:S02]  /*2bfe0*/  HADD2.F32 R121, -RZ, R37.H0_H0 ;  /* 0x20000025ff797230 */ /* 0x000fc40000004100 */
[----:B------:R-:W-:Y:S01]  /*2bff0*/  FFMA.FTZ R141, R143, R118, R120 ;  /* 0x000000768f8d7223 */ /* 0x000fe20000010078 */
        /* <DEDUP_REMOVED lines=15> */
[----:B------:R-:W-:Y:S01]  /*2c0f0*/  FMUL.FTZ R140, R19, R97 ;  /* 0x00000061138c7220 */ /* 0x000fe20000410000 */
        /* <DEDUP_REMOVED lines=8> */
[----:B------:R-:W-:Y:S02]  /*2c180*/  HADD2.F32 R119, -RZ, R65.H1_H1 ;  /* 0x30000041ff777230 */ /* 0x000fe40000004100 */
[C---:B------:R-:W-:Y:S01]  /*2c190*/  FMUL.FTZ R135, R19.reuse, R145 ;  /* 0x0000009113877220 */ /* 0x040fe20000410000 */
[----:B------:R-:W-:Y:S02]  /*2c1a0*/  HADD2.F32 R121, -RZ, R33.H1_H1 ;  /* 0x30000021ff797230 */ /* 0x000fe40000004100 */
[----:B------:R-:W-:Y:S01]  /*2c1b0*/  FMUL.FTZ R101, R19, R101 ;  /* 0x0000006513657220 */ /* 0x000fe20000410000 */
[----:B------:R-:W-:Y:S02]  /*2c1c0*/  HADD2.F32 R120, -RZ, R64.H1_H1 ;  /* 0x30000040ff787230 */ /* 0x000fe40000004100 */
[----:B------:R-:W-:Y:S01]  /*2c1d0*/  FFMA.FTZ R102, R102, R131, R133 ;  /* 0x0000008366667223 */ /* 0x000fe20000010085 */
[----:B------:R-:W-:-:S02]  /*2c1e0*/  HADD2.F32 R128, -RZ, R32.H1_H1 ;  /* 0x30000020ff807230 */ /* 0x000fc40000004100 */
        /* <DEDUP_REMOVED lines=49> */
[----:B------:R-:W-:Y:S01]  /*2c500*/  HADD2.F32 R143, -RZ, R56.H0_H0 ;  /* 0x20000038ff8f7230 */ /* 0x000fe20000004100 */
[----:B------:R-:W0:Y:S01]  /*2c510*/  @!P0 LDC.64 R104, c[0x0][0x3c0] ;  /* 0x0000f000ff688b82 */ /* 0x000e220000000a00 */
[----:B------:R-:W-:Y:S02]  /*2c520*/  HADD2.F32 R145, -RZ, R24.H0_H0 ;  /* 0x20000018ff917230 */ /* 0x000fe40000004100 */
[----:B------:R-:W-:Y:S01]  /*2c530*/  FFMA.FTZ R120, R125, R128, R130 ;  /* 0x000000807d787223 */ /* 0x000fe20000010082 */
[----:B------:R-:W-:Y:S02]  /*2c540*/  HADD2.F32 R130, -RZ, R25.H0_H0 ;  /* 0x20000019ff827230 */ /* 0x000fe40000004100 */
[C---:B------:R-:W-:Y:S01]  /*2c550*/  FMUL.FTZ R115, R19.reuse, R115 ;  /* 0x0000007313737220 */ /* 0x040fe20000410000 */
[----:B------:R-:W-:Y:S01]  /*2c560*/  FMUL.FTZ R147, R19, R93 ;  /* 0x0000005d13937220 */ /* 0x000fe20000410000 */
[----:B------:R-:W-:Y:S01]  /*2c570*/  FFMA.FTZ R110, R114, R143, R145 ;  /* 0x0000008f726e7223 */ /* 0x000fe20000010091 */
[----:B------:R-:W-:Y:S01]  /*2c580*/  HADD2.F32 R143, -RZ, R57.H0_H0 ;  /* 0x20000039ff8f7230 */ /* 0x000fe20000004100 */
[----:B------:R-:W1:Y:S01]  /*2c590*/  @!P0 LDC.64 R106, c[0x0][0x3c8] ;  /* 0x0000f200ff6a8b82 */ /* 0x000e620000000a00 */
[----:B------:R-:W-:-:S02]  /*2c5a0*/  HADD2.F32 R125, -RZ, R63.H1_H1 ;  /* 0x3000003fff7d7230 */ /* 0x000fc40000004100 */
[----:B------:R-:W-:Y:S01]  /*2c5b0*/  FMUL.FTZ R112, R19, R112 ;  /* 0x0000007013707220 */ /* 0x000fe20000410000 */
[----:B------:R-:W-:Y:S02]  /*2c5c0*/  HADD2.F32 R131, -RZ, R31.H1_H1 ;  /* 0x3000001fff837230 */ /* 0x000fe40000004100 */
[----:B------:R-:W-:Y:S01]  /*2c5d0*/  FFMA.FTZ R93, R115, R143, R130 ;  /* 0x0000008f735d7223 */ /* 0x000fe20000010082 */
[----:B------:R-:W-:Y:S02]  /*2c5e0*/  HADD2.F32 R132, -RZ, R56.H1_H1 ;  /* 0x30000038ff847230 */ /* 0x000fe40000004100 */
[----:B------:R-:W-:Y:S01]  /*2c5f0*/  FMUL.FTZ R92, R19, R92 ;  /* 0x0000005c135c7220 */ /* 0x000fe20000410000 */
[----:B------:R-:W-:Y:S01]  /*2c600*/  HADD2.F32 R145, -RZ, R24.H1_H1 ;  /* 0x30000018ff917230 */ /* 0x000fe20000004100 */
[----:B------:R-:W2:Y:S01]  /*2c610*/  LDC.64 R142, c[0x0][0x428] ;  /* 0x00010a00ff8e7b82 */ /* 0x000ea20000000a00 */
[----:B------:R-:W-:Y:S01]  /*2c620*/  FFMA.FTZ R128, R112, R125, R131 ;  /* 0x0000007d70807223 */ /* 0x000fe20000010083 */
[----:B------:R-:W-:-:S02]  /*2c630*/  HADD2.F32 R114, -RZ, R58.H0_H0 ;  /* 0x2000003aff727230 */ /* 0x000fc40000004100 */
[C---:B------:R-:W-:Y:S01]  /*2c640*/  FMUL.FTZ R116, R19.reuse, R116 ;  /* 0x0000007413747220 */ /* 0x040fe20000410000 */
[----:B------:R-:W-:Y:S02]  /*2c650*/  HADD2.F32 R125, -RZ, R26.H0_H0 ;  /* 0x2000001aff7d7230 */ /* 0x000fe40000004100 */
[----:B------:R-:W-:Y:S01]  /*2c660*/  FFMA.FTZ R92, R92, R132, R145 ;  /* 0x000000845c5c7223 */ /* 0x000fe20000010091 */
[----:B------:R-:W-:Y:S02]  /*2c670*/  HADD2.F32 R132, -RZ, R59.H1_H1 ;  /* 0x3000003bff847230 */ /* 0x000fe40000004100 */
[----:B------:R-:W-:Y:S01]  /*2c680*/  FMUL.FTZ R18, R19, R18 ;  /* 0x0000001213127220 */ /* 0x000fe20000410000 */
[----:B0-----:R-:W-:-:S04]  /*2c690*/  @!P0 IMAD.WIDE R104, R159, 0x4, R104 ;  /* 0x000000049f688825 */ /* 0x001fc800078e0268 */
[----:B------:R-:W-:Y:S01]  /*2c6a0*/  FFMA.FTZ R125, R116, R114, R125 ;  /* 0x00000072747d7223 */ /* 0x000fe2000001007d */
[----:B------:R-:W-:Y:S01]  /*2c6b0*/  F2FP.F16.F32.PACK_AB R11, R16, R11 ;  /* 0x0000000b100b723e */ /* 0x000fe200000000ff */
[C---:B------:R-:W-:Y:S01]  /*2c6c0*/  FMUL.FTZ R150, R19.reuse, R150 ;  /* 0x0000009613967220 */ /* 0x040fe20000410000 */
[----:B------:R-:W-:Y:S01]  /*2c6d0*/  HADD2.F32 R114, -RZ, R27.H1_H1 ;  /* 0x3000001bff727230 */ /* 0x000fe20000004100 */
[----:B------:R0:W-:Y:S01]  /*2c6e0*/  @!P0 STG.E desc[UR8][R104.64], R17 ;  /* 0x0000001168008986 */ /* 0x0001e2000c101908 */
[----:B------:R-:W-:Y:S01]  /*2c6f0*/  F2FP.F16.F32.PACK_AB R10, R10, R9 ;  /* 0x000000090a0a723e */ /* 0x000fe200000000ff */
[----:B------:R-:W-:Y:S01]  /*2c700*/  FMUL.FTZ R117, R19, R117 ;  /* 0x0000007513757220 */ /* 0x000fe20000410000 */
[----:B-1----:R-:W-:-:S04]  /*2c710*/  @!P0 IMAD.WIDE R106, R159, 0x4, R106 ;  /* 0x000000049f6a8825 */ /* 0x002fc800078e026a */
[----:B------:R-:W-:Y:S01]  /*2c720*/  FFMA.FTZ R132, R18, R132, R114 ;  /* 0x0000008412847223 */ /* 0x000fe20000010072 */
[----:B------:R-:W-:Y:S02]  /*2c730*/  F2FP.F16.F32.PACK_AB R9, R7, R8 ;  /* 0x000000080709723e */ /* 0x000fe400000000ff */
[----:B------:R-:W-:Y:S01]  /*2c740*/  F2FP.F16.F32.PACK_AB R16, R12, R148 ;  /* 0x000000940c10723e */ /* 0x000fe200000000ff */
[----:B------:R1:W-:Y:S01]  /*2c750*/  @!P0 STG.E desc[UR8][R106.64], R19 ;  /* 0x000000136a008986 */ /* 0x0003e2000c101908 */
[----:B------:R-:W-:Y:S01]  /*2c760*/  F2FP.F16.F32.PACK_AB R8, R149, R156 ;  /* 0x0000009c9508723e */ /* 0x000fe200000000ff */
[----:B------:R-:W-:Y:S01]  /*2c770*/  HADD2.F32 R131, -RZ, R57.H1_H1 ;  /* 0x30000039ff837230 */ /* 0x000fe20000004100 */
[----:B------:R-:W-:Y:S01]  /*2c780*/  F2FP.F16.F32.PACK_AB R18, R91, R89 ;  /* 0x000000595b12723e */ /* 0x000fe200000000ff */
[----:B------:R-:W-:Y:S01]  /*2c790*/  HADD2.F32 R112, -RZ, R25.H1_H1 ;  /* 0x30000019ff707230 */ /* 0x000fe20000004100 */
[----:B0-----:R-:W-:Y:S01]  /*2c7a0*/  F2FP.F16.F32.PACK_AB R104, R13, R90 ;  /* 0x0000005a0d68723e */ /* 0x001fe200000000ff */
[----:B--2---:R-:W-:Y:S01]  /*2c7b0*/  IMAD.WIDE.U32 R12, R5, 0x10, R142 ;  /* 0x00000010050c7825 */ /* 0x004fe200078e008e */
[----:B------:R-:W-:-:S02]  /*2c7c0*/  F2FP.F16.F32.PACK_AB R17, R23, R88 ;  /* 0x000000581711723e */ /* 0x000fc400000000ff */
[----:B------:R-:W-:Y:S01]  /*2c7d0*/  F2FP.F16.F32.PACK_AB R105, R94, R95 ;  /* 0x0000005f5e69723e */ /* 0x000fe200000000ff */
[----:B------:R-:W-:Y:S01]  /*2c7e0*/  IMAD.WIDE.U32 R88, R165, 0x10, R142 ;  /* 0x00000010a5587825 */ /* 0x000fe200078e008e */
[----:B------:R0:W-:Y:S01]  /*2c7f0*/  STG.E.128 desc[UR8][R12.64], R8 ;  /* 0x000000080c007986 */ /* 0x0001e2000c101d08 */
[----:B-1----:R-:W-:Y:S02]  /*2c800*/  F2FP.F16.F32.PACK_AB R19, R122, R123 ;  /* 0x0000007b7a13723e */ /* 0x002fe400000000ff */
[----:B------:R-:W-:Y:S01]  /*2c810*/  FFMA.FTZ R112, R147, R131, R112 ;  /* 0x0000008393707223 */ /* 0x000fe20000010070 */
[----:B------:R-:W-:Y:S01]  /*2c820*/  F2FP.F16.F32.PACK_AB R107, R127, R136 ;  /* 0x000000887f6b723e */ /* 0x000fe200000000ff */
[----:B------:R-:W-:Y:S01]  /*2c830*/  IMAD.WIDE.U32 R90, R164, 0x10, R142 ;  /* 0x00000010a45a7825 */ /* 0x000fe200078e008e */
[----:B------:R-:W-:Y:S01]  /*2c840*/  F2FP.F16.F32.PACK_AB R106, R126, R98 ;  /* 0x000000627e6a723e */ /* 0x000fe200000000ff */
[----:B------:R1:W-:Y:S01]  /*2c850*/  STG.E.128 desc[UR8][R88.64], R16 ;  /* 0x0000001058007986 */ /* 0x0003e2000c101d08 */
[----:B------:R-:W-:Y:S01]  /*2c860*/  F2FP.F16.F32.PACK_AB R15, R102, R15 ;  /* 0x0000000f660f723e */ /* 0x000fe200000000ff */
[----:B------:R-:W-:Y:S01]  /*2c870*/  HADD2.F32 R116, -RZ, R58.H1_H1 ;  /* 0x3000003aff747230 */ /* 0x000fe20000004100 */
[----:B------:R-:W-:Y:S01]  /*2c880*/  F2FP.F16.F32.PACK_AB R14, R14, R151 ;  /* 0x000000970e0e723e */ /* 0x000fe200000000ff */
[----:B------:R2:W-:Y:S01]  /*2c890*/  STG.E.128 desc[UR8][R90.64], R104 ;  /* 0x000000685a007986 */ /* 0x0005e2000c101d08 */
[----:B------:R-:W-:Y:S01]  /*2c8a0*/  HADD2.F32 R130, -RZ, R26.H1_H1 ;  /* 0x3000001aff827230 */ /* 0x000fe20000004100 */
[----:B------:R-:W-:Y:S01]  /*2c8b0*/  F2FP.F16.F32.PACK_AB R102, R101, R100 ;  /* 0x000000646566723e */ /* 0x000fe200000000ff */
[----:B------:R-:W-:Y:S01]  /*2c8c0*/  HADD2.F32 R131, -RZ, R59.H0_H0 ;  /* 0x2000003bff837230 */ /* 0x000fe20000004100 */
[----:B------:R-:W-:Y:S01]  /*2c8d0*/  F2FP.F16.F32.PACK_AB R103, R119, R103 ;  /* 0x000000677767723e */ /* 0x000fe200000000ff */
[----:B------:R-:W-:-:S02]  /*2c8e0*/  HADD2.F32 R115, -RZ, R27.H0_H0 ;  /* 0x2000001bff737230 */ /* 0x000fc40000004100 */
[----:B------:R-:W-:Y:S01]  /*2c8f0*/  FFMA.FTZ R130, R150, R116, R130 ;  /* 0x0000007496827223 */ /* 0x000fe20000010082 */
[----:B------:R-:W-:Y:S01]  /*2c900*/  IMAD.WIDE.U32 R126, R163, 0x10, R142 ;  /* 0x00000010a37e7825 */ /* 0x000fe200078e008e */
[----:B0-----:R-:W-:-:S03]  /*2c910*/  F2FP.F16.F32.PACK_AB R13, R152, R153 ;  /* 0x00000099980d723e */ /* 0x001fc600000000ff */
[----:B------:R-:W-:Y:S01]  /*2c920*/  FFMA.FTZ R131, R117, R131, R115 ;  /* 0x0000008375837223 */ /* 0x000fe20000010073 */
[----:B------:R-:W-:Y:S01]  /*2c930*/  F2FP.F16.F32.PACK_AB R12, R155, R157 ;  /* 0x0000009d9b0c723e */ /* 0x000fe200000000ff */
[--C-:B------:R-:W-:Y:S01]  /*2c940*/  IMAD.WIDE.U32 R122, R162, 0x10, R142.reuse ;  /* 0x00000010a27a7825 */ /* 0x100fe200078e008e */
[----:B------:R-:W-:Y:S02]  /*2c950*/  F2FP.F16.F32.PACK_AB R101, R99, R133 ;  /* 0x000000856365723e */ /* 0x000fe400000000ff */
[----:B-1----:R-:W-:Y:S01]  /*2c960*/  F2FP.F16.F32.PACK_AB R89, R137, R138 ;  /* 0x0000008a8959723e */ /* 0x002fe200000000ff */
[--C-:B------:R-:W-:Y:S01]  /*2c970*/  IMAD.WIDE.U32 R116, R161, 0x10, R142.reuse ;  /* 0x00000010a1747825 */ /* 0x100fe200078e008e */
[----:B------:R-:W-:Y:S01]  /*2c980*/  F2FP.F16.F32.PACK_AB R88, R141, R154 ;  /* 0x0000009a8d58723e */ /* 0x000fe200000000ff */
[----:B------:R0:W-:Y:S01]  /*2c990*/  STG.E.128 desc[UR8][R126.64], R12 ;  /* 0x0000000c7e007986 */ /* 0x0001e2000c101d08 */
[----:B--2---:R-:W-:Y:S01]  /*2c9a0*/  F2FP.F16.F32.PACK_AB R91, R118, R97 ;  /* 0x00000061765b723e */ /* 0x004fe200000000ff */
[----:B------:R-:W-:Y:S01]  /*2c9b0*/  IMAD.WIDE.U32 R114, R160, 0x10, R142 ;  /* 0x00000010a0727825 */ /* 0x000fe200078e008e */
[----:B------:R-:W-:-:S02]  /*2c9c0*/  F2FP.F16.F32.PACK_AB R90, R96, R134 ;  /* 0x00000086605a723e */ /* 0x000fc400000000ff */
[----:B------:R-:W1:Y:S01]  /*2c9d0*/  LDC.64 R96, c[0x0][0x380] ;  /* 0x0000e000ff607b82 */ /* 0x000e620000000a00 */
[----:B------:R-:W-:Y:S01]  /*2c9e0*/  F2FP.F16.F32.PACK_AB R100, R135, R140 ;  /* 0x0000008c8764723e */ /* 0x000fe200000000ff */
[----:B------:R-:W-:Y:S01]  /*2c9f0*/  IMAD.WIDE.U32 R94, R158, 0x10, R142 ;  /* 0x000000109e5e7825 */ /* 0x000fe200078e008e */
[----:B------:R-:W-:Y:S01]  /*2ca00*/  F2FP.F16.F32.PACK_AB R11, R128, R129 ;  /* 0x00000081800b723e */ /* 0x000fe200000000ff */
[----:B------:R0:W-:Y:S01]  /*2ca10*/  STG.E.128 desc[UR8][R122.64], R88 ;  /* 0x000000587a007986 */ /* 0x0001e2000c101d08 */
[----:B------:R-:W-:Y:S02]  /*2ca20*/  F2FP.F16.F32.PACK_AB R10, R111, R121 ;  /* 0x000000796f0a723e */ /* 0x000fe400000000ff */
[----:B------:R-:W-:Y:S01]  /*2ca30*/  F2FP.F16.F32.PACK_AB R9, R120, R109 ;  /* 0x0000006d7809723e */ /* 0x000fe200000000ff */
[----:B------:R0:W-:Y:S01]  /*2ca40*/  STG.E.128 desc[UR8][R116.64], R100 ;  /* 0x0000006474007986 */ /* 0x0001e2000c101d08 */
[----:B------:R-:W-:Y:S02]  /*2ca50*/  F2FP.F16.F32.PACK_AB R8, R108, R139 ;  /* 0x0000008b6c08723e */ /* 0x000fe400000000ff */
[----:B------:R-:W-:-:S02]  /*2ca60*/  F2FP.F16.F32.PACK_AB R19, R132, R131 ;  /* 0x000000838413723e */ /* 0x000fc400000000ff */
[----:B------:R-:W-:Y:S01]  /*2ca70*/  F2FP.F16.F32.PACK_AB R18, R130, R125 ;  /* 0x0000007d8212723e */ /* 0x000fe200000000ff */
[----:B------:R0:W-:Y:S01]  /*2ca80*/  STG.E.128 desc[UR8][R114.64], R8 ;  /* 0x0000000872007986 */ /* 0x0001e2000c101d08 */
[----:B------:R-:W-:Y:S02]  /*2ca90*/  F2FP.F16.F32.PACK_AB R17, R112, R93 ;  /* 0x0000005d7011723e */ /* 0x000fe400000000ff */
[----:B------:R-:W-:-:S05]  /*2caa0*/  F2FP.F16.F32.PACK_AB R16, R92, R110 ;  /* 0x0000006e5c10723e */ /* 0x000fca00000000ff */
[----:B------:R0:W-:Y:S01]  /*2cab0*/  STG.E.128 desc[UR8][R94.64], R16 ;  /* 0x000000105e007986 */ /* 0x0001e2000c101d08 */
[----:B-1----:R-:W-:-:S04]  /*2cac0*/  LEA R159, R96, R159, 0x2 ;  /* 0x0000009f609f7211 */ /* 0x002fc800078e10ff */
[----:B------:R-:W-:-:S13]  /*2cad0*/  ISETP.GE.AND P0, PT, R159, R97, PT ;  /* 0x000000619f00720c */ /* 0x000fda0003f06270 */
[----:B0-----:R-:W-:Y:S05]  /*2cae0*/  @!P0 BRA `(.L_x_8943) ;  /* 0xfffffd3c00fc8947 */ /* 0x001fea000383ffff */
[----:B------:R-:W-:Y:S05]  /*2caf0*/  BSYNC B0 ;  /* 0x0000000000007941 */ /* 0x000fea0003800000 */
.L_x_8286:
[----:B------:R-:W-:Y:S05]  /*2cb00*/  EXIT ;  /* 0x000000000000794d */ /* 0x000fea0003800000 */
.L_x_8942:
[----:B------:R-:W-:Y:S01]  /*2cb10*/  HFMA2 R121, -RZ, RZ, 0, 5.9604644775390625e-08 ;  /* 0x00000001ff797431 */ /* 0x000fe200000001ff */
[----:B------:R-:W-:Y:S01]  /*2cb20*/  BSSY B1, `(.L_x_8944) ;  /* 0x0000007000017945 */ /* 0x000fe20003800000 */
[----:B------:R-:W-:Y:S01]  /*2cb30*/  IMAD.MOV.U32 R144, RZ, RZ, R95 ;  /* 0x000000ffff907224 */ /* 0x000fe200078e005f */
[----:B------:R-:W-:Y:S01]  /*2cb40*/  MOV R119, 0xffffffff ;  /* 0xffffffff00777802 */ /* 0x000fe20000000f00 */
[----:B------:R-:W-:-:S07]  /*2cb50*/  IMAD.MOV.U32 R154, RZ, RZ, 0x1f ;  /* 0x0000001fff9a7424 */ /* 0x000fce00078e00ff */
[----:B------:R-:W-:Y:S05]  /*2cb60*/  WARPSYNC.COLLECTIVE R119, `(.L_x_8945) ;  /* 0x0000000077087348 */ /* 0x000fea0003c00000 */
[----:B------:R0:W1:Y:S02]  /*2cb70*/  SHFL.BFLY P1, R120, R144, R121, R154 ;  /* 0x0c00007990787389 */ /* 0x000064000002009a */
[----:B01----:R-:W-:Y:S05]  /*2cb80*/  ENDCOLLECTIVE ;  /* 0x000000000000791b */ /* 0x003fea0003800000 */
.L_x_8945:
[----:B------:R-:W-:Y:S05]  /*2cb90*/  BSYNC B1 ;  /* 0x0000000000017941 */ /* 0x000fea0003800000 */
.L_x_8944:
        /* <DEDUP_REMOVED lines=10> */
.L_x_8946:
[----:B------:R-:W-:Y:S01]  /*2cc40*/  HFMA2 R121, -RZ, RZ, 0, 2.384185791015625e-07 ;  /* 0x00000004ff797431 */ /* 0x000fe200000001ff */
[----:B------:R-:W-:-:S05]  /*2cc50*/  MOV R16, R120 ;  /* 0x0000007800107202 */ /* 0x000fca0000000f00 */
[----:B------:R-:W-:-:S04]  /*2cc60*/  FADD.FTZ R90, R89, R16 ;  /* 0x00000010595a7221 */ /* 0x000fc80000010000 */
[----:B------:R-:W-:-:S07]  /*2cc70*/  IMAD.MOV.U32 R144, RZ, RZ, R90 ;  /* 0x000000ffff907224 */ /* 0x000fce00078e005a */
[----:B------:R-:W-:Y:S05]  /*2cc80*/  WARPSYNC.COLLECTIVE R119, `(.L_x_8947) ;  /* 0x0000000077087348 */ /* 0x000fea0003c00000 */
[----:B------:R0:W1:Y:S02]  /*2cc90*/  SHFL.BFLY P1, R120, R144, R121, R154 ;  /* 0x0c00007990787389 */ /* 0x000064000002009a */
[----:B01----:R-:W-:Y:S05]  /*2cca0*/  ENDCOLLECTIVE ;  /* 0x000000000000791b */ /* 0x003fea0003800000 */
.L_x_8947:
[----:B------:R-:W-:Y:S02]  /*2ccb0*/  IMAD.MOV.U32 R121, RZ, RZ, 0x8 ;  /* 0x00000008ff797424 */ /* 0x000fe400078e00ff */
[----:B------:R-:W-:-:S04]  /*2ccc0*/  IMAD.MOV.U32 R17, RZ, RZ, R120 ;  /* 0x000000ffff117224 */ /* 0x000fc800078e0078 */
[----:B------:R-:W-:-:S05]  /*2ccd0*/  FADD.FTZ R91, R90, R17 ;  /* 0x000000115a5b7221 */ /* 0x000fca0000010000 */
[----:B------:R-:W-:-:S07]  /*2cce0*/  MOV R144, R91 ;  /* 0x0000005b00907202 */ /* 0x000fce0000000f00 */
[----:B------:R-:W-:Y:S05]  /*2ccf0*/  WARPSYNC.COLLECTIVE R119, `(.L_x_8948) ;  /* 0x0000000077087348 */ /* 0x000fea0003c00000 */
[----:B------:R0:W1:Y:S02]  /*2cd00*/  SHFL.BFLY P1, R120, R144, R121, R154 ;  /* 0x0c00007990787389 */ /* 0x000064000002009a */
[----:B01----:R-:W-:Y:S05]  /*2cd10*/  ENDCOLLECTIVE ;  /* 0x000000000000791b */ /* 0x003fea0003800000 */
.L_x_8948:
[----:B------:R-:W-:Y:S01]  /*2cd20*/  HFMA2 R121, -RZ, RZ, 0, 9.5367431640625e-07 ;  /* 0x00000010ff797431 */ /* 0x000fe200000001ff */
[----:B------:R-:W-:-:S05]  /*2cd30*/  MOV R16, R120 ;  /* 0x0000007800107202 */ /* 0x000fca0000000f00 */
[----:B------:R-:W-:-:S04]  /*2cd40*/  FADD.FTZ R118, R91, R16 ;  /* 0x000000105b767221 */ /* 0x000fc80000010000 */
[----:B------:R-:W-:-:S07]  /*2cd50*/  IMAD.MOV.U32 R144, RZ, RZ, R118 ;  /* 0x000000ffff907224 */ /* 0x000fce00078e0076 */
[----:B------:R-:W-:Y:S05]  /*2cd60*/  WARPSYNC.COLLECTIVE R119, `(.L_x_8949) ;  /* 0x0000000077087348 */ /* 0x000fea0003c00000 */
[----:B------:R0:W1:Y:S02]  /*2cd70*/  SHFL.BFLY P1, R120, R144, R121, R154 ;  /* 0x0c00007990787389 */ /* 0x000064000002009a */
[----:B01----:R-:W-:Y:S05]  /*2cd80*/  ENDCOLLECTIVE ;  /* 0x000000000000791b */ /* 0x003fea0003800000 */
.L_x_8949:
[----:B------:R-:W-:Y:S02]  /*2cd90*/  IMAD.MOV.U32 R121, RZ, RZ, 0x1 ;  /* 0x00000001ff797424 */ /* 0x000fe400078e00ff */
[----:B------:R-:W-:-:S04]  /*2cda0*/  IMAD.MOV.U32 R17, RZ, RZ, R120 ;  /* 0x000000ffff117224 */ /* 0x000fc800078e0078 */
        /* <DEDUP_REMOVED lines=134> */
.L_x_8950:
[----:B------:R-:W-:Y:S01]  /*2d610*/  HFMA2 R121, -RZ, RZ, 0, 1.1920928955078125e-07 ;  /* 0x00000002ff797431 */ /* 0x000fe200000001ff */
[----:B------:R-:W-:-:S05]  /*2d620*/  MOV R89, R120 ;  /* 0x0000007800597202 */ /* 0x000fca0000000f00 */
[----:B------:R-:W-:-:S04]  /*2d630*/  FADD.FTZ R89, R16, R89 ;  /* 0x0000005910597221 */ /* 0x000fc80000010000 */
[----:B------:R-:W-:-:S07]  /*2d640*/  IMAD.MOV.U32 R144, RZ, RZ, R89 ;  /* 0x000000ffff907224 */ /* 0x000fce00078e0059 */
[----:B------:R-:W-:Y:S05]  /*2d650*/  WARPSYNC.COLLECTIVE R119, `(.L_x_8951) ;  /* 0x0000000077087348 */ /* 0x000fea0003c00000 */
[----:B------:R0:W1:Y:S02]  /*2d660*/  SHFL.BFLY P1, R120, R144, R121, R154 ;  /* 0x0c00007990787389 */ /* 0x000064000002009a */
[----:B01----:R-:W-:Y:S05]  /*2d670*/  ENDCOLLECTIVE ;  /* 0x000000000000791b */ /* 0x003fea0003800000 */
.L_x_8951:
[----:B------:R-:W-:Y:S02]  /*2d680*/  IMAD.MOV.U32 R121, RZ, RZ, 0x4 ;  /* 0x00000004ff797424 */ /* 0x000fe400078e00ff */
[----:B------:R-:W-:-:S04]  /*2d690*/  IMAD.MOV.U32 R90, RZ, RZ, R120 ;  /* 0x000000ffff5a7224 */ /* 0x000fc800078e0078 */
[----:B------:R-:W-:-:S05]  /*2d6a0*/  FADD.FTZ R90, R89, R90 ;  /* 0x0000005a595a7221 */ /* 0x000fca0000010000 */
[----:B------:R-:W-:-:S07]  /*2d6b0*/  MOV R144, R90 ;  /* 0x0000005a00907202 */ /* 0x000fce0000000f00 */
[----:B------:R-:W-:Y:S05]  /*2d6c0*/  WARPSYNC.COLLECTIVE R119, `(.L_x_8952) ;  /* 0x0000000077087348 */ /* 0x000fea0003c00000 */
[----:B------:R0:W1:Y:S02]  /*2d6d0*/  SHFL.BFLY P1, R120, R144, R121, R154 ;  /* 0x0c00007990787389 */ /* 0x000064000002009a */
[----:B01----:R-:W-:Y:S05]  /*2d6e0*/  ENDCOLLECTIVE ;  /* 0x000000000000791b */ /* 0x003fea0003800000 */
.L_x_8952:
[----:B------:R-:W-:Y:S01]  /*2d6f0*/  HFMA2 R121, -RZ, RZ, 0, 4.76837158203125e-07 ;  /* 0x00000008ff797431 */ /* 0x000fe200000001ff */
[----:B------:R-:W-:-:S05]  /*2d700*/  MOV R91, R120 ;  /* 0x00000078005b7202 */ /* 0x000fca0000000f00 */
[----:B------:R-:W-:-:S04]  /*2d710*/  FADD.FTZ R91, R90, R91 ;  /* 0x0000005b5a5b7221 */ /* 0x000fc80000010000 */
[----:B------:R-:W-:-:S07]  /*2d720*/  IMAD.MOV.U32 R144, RZ, RZ, R91 ;  /* 0x000000ffff907224 */ /* 0x000fce00078e005b */
[----:B------:R-:W-:Y:S05]  /*2d730*/  WARPSYNC.COLLECTIVE R119, `(.L_x_8953) ;  /* 0x0000000077087348 */ /* 0x000fea0003c00000 */
[----:B------:R0:W1:Y:S02]  /*2d740*/  SHFL.BFLY P1, R120, R144, R121, R154 ;  /* 0x0c00007990787389 */ /* 0x000064000002009a */
[----:B01----:R-:W-:Y:S05]  /*2d750*/  ENDCOLLECTIVE ;  /* 0x000000000000791b */ /* 0x003fea0003800000 */
.L_x_8953:
[----:B------:R-:W-:Y:S02]  /*2d760*/  IMAD.MOV.U32 R121, RZ, RZ, 0x10 ;  /* 0x00000010ff797424 */ /* 0x000fe400078e00ff */
[----:B------:R-:W-:-:S04]  /*2d770*/  IMAD.MOV.U32 R118, RZ, RZ, R120 ;  /* 0x000000ffff767224 */ /* 0x000fc800078e0078 */
[----:B------:R-:W-:-:S05]  /*2d780*/  FADD.FTZ R118, R91, R118 ;  /* 0x000000765b767221 */ /* 0x000fca0000010000 */
[----:B------:R-:W-:-:S07]  /*2d790*/  MOV R144, R118 ;  /* 0x0000007600907202 */ /* 0x000fce0000000f00 */
[----:B------:R-:W-:Y:S05]  /*2d7a0*/  WARPSYNC.COLLECTIVE R119, `(.L_x_8954) ;  /* 0x0000000077087348 */ /* 0x000fea0003c00000 */
[----:B------:R0:W1:Y:S02]  /*2d7b0*/  SHFL.BFLY P1, R120, R144, R121, R154 ;  /* 0x0c00007990787389 */ /* 0x000064000002009a */
[----:B01----:R-:W-:Y:S05]  /*2d7c0*/  ENDCOLLECTIVE ;  /* 0x000000000000791b */ /* 0x003fea0003800000 */
.L_x_8954:
[----:B------:R-:W-:Y:S01]  /*2d7d0*/  MOV R95, R120 ;  /* 0x00000078005f7202 */ /* 0x000fe20000000f00 */
[----:B------:R-:W-:Y:S06]  /*2d7e0*/  BRA `(.L_x_8955) ;  /* 0xffffffd800b07947 */ /* 0x000fec000383ffff */
.L_x_8956:
        /* <DEDUP_REMOVED lines=9> */
.L_x_71445:


//--------------------- .text._ZN10layer_norm13ln_fwd_kernelINS_13Kernel_traitsI6__halfS2_S2_S2_fjLj2048ELj1ELj4ELj1ELj16ENS_18Kernel_traits_baseILj2048ES2_S2_S2_S2_fjLj128EEEEELb1ELb0ELb1ELb0EEEvNS_9FwdParamsE --------------------------
	.section	.text._ZN10layer_norm13ln_fwd_kernelINS_13Kernel_traitsI6__halfS2_S2_S2_fjLj2048ELj1ELj4ELj1ELj16ENS_18Kernel_traits_baseILj2048ES2_S2_S2_S2_fjLj128EEEEELb1ELb0ELb1ELb0EEEvNS_9FwdParamsE,"ax",@progbits
	.align	128
        .global         _ZN10layer_norm13ln_fwd_kernelINS_13Kernel_traitsI6__halfS2_S2_S2_fjLj2048ELj1ELj4ELj1ELj16ENS_18Kernel_traits_baseILj2048ES2_S2_S2_S2_fjLj128EEEEELb1ELb0ELb1ELb0EEEvNS_9FwdParamsE
        .type           _ZN10layer_norm13ln_fwd_kernelINS_13Kernel_traitsI6__halfS2_S2_S2_fjLj2048ELj1ELj4ELj1ELj16ENS_18Kernel_traits_baseILj2048ES2_S2_S2_S2_fjLj128EEEEELb1ELb0ELb1ELb0EEEvNS_9FwdParamsE,@function
        .size           _ZN10layer_norm13ln_fwd_kernelINS_13Kernel_traitsI6__halfS2_S2_S2_fjLj2048ELj1ELj4ELj1ELj16ENS_18Kernel_traits_baseILj2048ES2_S2_S2_S2_fjLj128EEEEELb1ELb0ELb1ELb0EEEvNS_9FwdParamsE,(.L_x_71446 - _ZN10layer_norm13ln_fwd_kernelINS_13Kernel_traitsI6__halfS2_S2_S2_fjLj2048ELj1ELj4ELj1ELj16ENS_18Kernel_traits_baseILj2048ES2_S2_S2_S2_fjLj128EEEEELb1ELb0ELb1ELb0EEEvNS_9FwdParamsE)
        .other          _ZN10layer_norm13ln_fwd_kernelINS_13Kernel_traitsI6__halfS2_S2_S2_fjLj2048ELj1ELj4ELj1ELj16ENS_18Kernel_traits_baseILj2048ES2_S2_S2_S2_fjLj128EEEEELb1ELb0ELb1ELb0EEEvNS_9FwdParamsE,@"STO_CUDA_ENTRY STV_DEFAULT"
_ZN10layer_norm13ln_fwd_kernelINS_13Kernel_traitsI6__halfS2_S2_S2_fjLj2048ELj1ELj4ELj1ELj16ENS_18Kernel_traits_baseILj2048ES2_S2_S2_S2_fjLj128EEEEELb1ELb0ELb1ELb0EEEvNS_9FwdParamsE:
.text._ZN10layer_norm13ln_fwd_kernelINS_13Kernel_traitsI6__halfS2_S2_S2_fjLj2048ELj1ELj4ELj1ELj16ENS_18Kernel_traits_baseILj2048ES2_S2_S2_S2_fjLj128EEEEELb1ELb0ELb1ELb0EEEvNS_9FwdParamsE:
[----:B------:R-:W-:Y:S01]  /*0000*/  LDC R1, c[0x0][0x37c] ;  /* 0x0000df00ff017b82 */ /* 0x000fe20000000800 */
[----:B------:R-:W0:Y:S01]  /*0010*/  LDCU.U8 UR4, c[0x0][0x464] ;  /* 0x00008c80ff0477ac */ /* 0x000e220008000000 */
[----:B------:R-:W1:Y:S01]  /*0020*/  LDCU.64 UR6, c[0x0][0x450] ;  /* 0x00008a00ff0677ac */ /* 0x000e620008000a00 */
[----:B------:R-:W2:Y:S05]  /*0030*/  LDCU.64 UR8, c[0x0][0x358] ;  /* 0x00006b00ff0877ac */ /* 0x000eaa0008000a00 */
[----:B------:R-:W3:Y:S08]  /*0040*/  LDC R34, c[0x0][0x458] ;  /* 0x00011600ff227b82 */ /* 0x000ef00000000800 */
[----:B------:R-:W4:Y:S01]  /*0050*/  LDC R9, c[0x0][0x45c] ;  /* 0x00011700ff097b82 */ /* 0x000f220000000800 */
[----:B0-----:R-:W-:Y:S01]  /*0060*/  ISETP.NE.AND P0, PT, RZ, UR4, PT ;  /* 0x00000004ff007c0c */ /* 0x001fe2000bf05270 */
[----:B------:R-:W0:Y:S01]  /*0070*/  LDCU.64 UR10, c[0x0][0x438] ;  /* 0x00008700ff0a77ac */ /* 0x000e220008000a00 */
[----:B-1----:R-:W-:-:S02]  /*0080*/  IMAD.U32 R2, RZ, RZ, UR6 ;  /* 0x00000006ff027e24 */ /* 0x002fc4000f8e00ff */
[----:B------:R-:W-:Y:S01]  /*0090*/  IMAD.U32 R3, RZ, RZ, UR7 ;  /* 0x00000007ff037e24 */ /* 0x000fe2000f8e00ff */
[----:B------:R-:W1:Y:S02]  /*00a0*/  S2R R6, SR_TID.X ;  /* 0x0000000000067919 */ /* 0x000e640000002100 */
[----:B------:R-:W5:Y:S06]  /*00b0*/  LDC R11, c[0x0][0x388] ;  /* 0x0000e200ff0b7b82 */ /* 0x000f6c0000000800 */
[----:B--2---:R-:W2:Y:S01]  /*00c0*/  @P0 LDG.E.64 R2, desc[UR8][R2.64] ;  /* 0x0000000802020981 */ /* 0x004ea2000c1e1b00 */
[----:B---3--:R-:W-:Y:S01]  /*00d0*/  @P0 MOV R4, R34 ;  /* 0x0000002200040202 */ /* 0x008fe20000000f00 */
[----:B------:R-:W3:Y:S01]  /*00e0*/  @P0 LDC R7, c[0x0][0x460] ;  /* 0x00011800ff070b82 */ /* 0x000ee20000000800 */
[----:B----4-:R-:W-:-:S06]  /*00f0*/  @P0 IMAD.MOV.U32 R5, RZ, RZ, R9 ;  /* 0x000000ffff050224 */ /* 0x010fcc00078e0009 */
[----:B------:R-:W3:Y:S01]  /*0100*/  @P0 LDG.E.64 R4, desc[UR8][R4.64] ;  /* 0x0000000804040981 */ /* 0x000ee2000c1e1b00 */
[----:B------:R-:W4:Y:S01]  /*0110*/  S2UR UR5, SR_CTAID.X ;  /* 0x00000000000579c3 */ /* 0x000f220000002500 */
[----:B0-----:R-:W-:Y:S01]  /*0120*/  UISETP.NE.U32.AND UP0, UPT, UR10, URZ, UPT ;  /* 0x000000ff0a00728c */ /* 0x001fe2000bf05070 */
[----:B-----5:R-:W-:Y:S01]  /*0130*/  SHF.R.S32.HI R0, RZ, 0x1f, R11 ;  /* 0x0000001fff007819 */ /* 0x020fe2000001140b */
[----:B------:R-:W-:Y:S02]  /*0140*/  BSSY.RECONVERGENT B0, `(.L_x_8957) ;  /* 0x00000b2000007945 */ /* 0x000fe40003800200 */
[----:B------:R-:W-:Y:S01]  /*0150*/  UISETP.NE.AND.EX UP0, UPT, UR11, URZ, UPT, UP0 ;  /* 0x000000ff0b00728c */ /* 0x000fe2000bf05300 */
[----:B-1----:R-:W-:Y:S01]  /*0160*/  LOP3.LUT R35, R6, 0x1f, RZ, 0xc0, !PT ;  /* 0x0000001f06237812 */ /* 0x002fe200078ec0ff */
[----:B----4-:R-:W-:Y:S01]  /*0170*/  USHF.L.U32 UR4, UR5, 0x2, URZ ;  /* 0x0000000205047899 */ /* 0x010fe200080006ff */
[----:B--2---:R-:W-:Y:S02]  /*0180*/  @P0 R2UR UR7, R3 ;  /* 0x00000000030702ca */ /* 0x004fe400000e0000 */
[----:B------:R-:W0:Y:S01]  /*0190*/  LDC R3, c[0x0][0x360] ;  /* 0x0000d800ff037b82 */ /* 0x000e220000000800 */
[----:B------:R-:W-:-:S02]  /*01a0*/  @P0 R2UR UR6, R2 ;  /* 0x00000000020602ca */ /* 0x000fc400000e0000 */
[----:B------:R-:W-:-:S08]  /*01b0*/  LEA.HI R2, R0, R11, RZ, 0x3 ;  /* 0x0000000b00027211 */ /* 0x000fd000078f18ff */
[----:B------:R-:W-:Y:S02]  /*01c0*/  UIADD3 UR16, UPT, UPT, UR7, -0x4498517b, URZ ;  /* 0xbb67ae8507107890 */ /* 0x000fe4000fffe0ff */
[----:B------:R-:W-:Y:S01]  /*01d0*/  UIADD3 UR18, UPT, UPT, UR7, 0x76cf5d0a, URZ ;  /* 0x76cf5d0a07127890 */ /* 0x000fe2000fffe0ff */
[----:B---3--:R-:W-:Y:S01]  /*01e0*/  @P0 IADD3 R34, P1, PT, R4, R7, RZ ;  /* 0x0000000704220210 */ /* 0x008fe20007f3e0ff */
[----:B------:R-:W-:Y:S01]  /*01f0*/  UIADD3 UR15, UPT, UPT, UR6, -0x61c88647, URZ ;  /* 0x9e3779b9060f7890 */ /* 0x000fe2000fffe0ff */
[----:B------:R-:W-:Y:S01]  /*0200*/  LOP3.LUT R7, R35, 0x1f, RZ, 0x3c, !PT ;  /* 0x0000001f23077812 */ /* 0x000fe200078e3cff */
[----:B------:R-:W-:Y:S02]  /*0210*/  UIADD3 UR17, UPT, UPT, UR6, 0x3c6ef372, URZ ;  /* 0x3c6ef37206117890 */ /* 0x000fe4000fffe0ff */
[----:B------:R-:W-:Y:S01]  /*0220*/  @P0 IMAD.X R9, RZ, RZ, R5, P1 ;  /* 0x000000ffff090224 */ /* 0x000fe200008e0605 */
[----:B------:R-:W-:Y:S01]  /*0230*/  LEA.HI.SX32 R2, R2, R7, 0x1d ;  /* 0x0000000702027211 */ /* 0x000fe200078feaff */
[----:B------:R-:W-:-:S02]  /*0240*/  UIADD3 UR19, UPT, UPT, UR6, -0x255992d5, URZ ;  /* 0xdaa66d2b06137890 */ /* 0x000fc4000fffe0ff */
[----:B------:R-:W-:Y:S01]  /*0250*/  UIADD3 UR20, UPT, UPT, UR7, 0x32370b8f, URZ ;  /* 0x32370b8f07147890 */ /* 0x000fe2000fffe0ff */
[--C-:B0-----:R-:W-:Y:S01]  /*0260*/  IMAD R0, R3, UR5, R6.reuse ;  /* 0x0000000503007c24 */ /* 0x101fe2000f8e0206 */
[----:B------:R-:W-:Y:S01]  /*0270*/  SHF.R.U32.HI R3, RZ, 0x5, R6 ;  /* 0x00000005ff037819 */ /* 0x000fe20000011606 */
[----:B------:R-:W-:Y:S01]  /*0280*/  UIADD3 UR21, UPT, UPT, UR6, 0x78dde6e4, URZ ;  /* 0x78dde6e406157890 */ /* 0x000fe2000fffe0ff */
[--C-:B------:R-:W-:Y:S01]  /*0290*/  SHF.R.U64 R4, R34, 0x2, R9.reuse ;  /* 0x0000000222047819 */ /* 0x100fe20000001209 */
[----:B------:R-:W-:Y:S01]  /*02a0*/  UIADD3 UR22, UPT, UPT, UR7, -0x126145ec, URZ ;  /* 0xed9eba1407167890 */ /* 0x000fe2000fffe0ff */
[----:B------:R-:W-:Y:S01]  /*02b0*/  LOP3.LUT R3, R3, UR4, RZ, 0xfc, !PT ;  /* 0x0000000403037c12 */ /* 0x000fe2000f8efcff */
[----:B------:R-:W-:Y:S01]  /*02c0*/  UIADD3 UR23, UPT, UPT, UR6, 0x1715609d, URZ ;  /* 0x1715609d06177890 */ /* 0x000fe2000fffe0ff */
[----:B------:R-:W-:Y:S01]  /*02d0*/  SHF.R.U32.HI R36, RZ, 0x2, R9 ;  /* 0x00000002ff247819 */ /* 0x000fe20000011609 */
        /* <DEDUP_REMOVED lines=75> */
.L_x_8958:
        /* <DEDUP_REMOVED lines=77> */
.L_x_8959:
[----:B------:R-:W-:Y:S05]  /*0c60*/  BSYNC.RECONVERGENT B0 ;  /* 0x0000000000007941 */ /* 0x000fea0003800200 */
.L_x_8957:
[----:B------:R-:W0:Y:S02]  /*0c70*/  LDCU UR4, c[0x0][0x384] ;  /* 0x00007080ff0477ac */ /* 0x000e240008000800 */
[----:B0-----:R-:W-:-:S13]  /*0c80*/  ISETP.GE.AND P0, PT, R3, UR4, PT ;  /* 0x0000000403007c0c */ /* 0x001fda000bf06270 */
[----:B------:R-:W-:Y:S05]  /*0c90*/  @P0 EXIT ;  /* 0x000000000000094d */ /* 0x000fea0003800000 */
[----:B------:R-:W-:Y:S01]  /*0ca0*/  IMAD.HI.U32 R5, R0, -0x326172a9, RZ ;  /* 0xcd9e8d5700057827 */ /* 0x000fe200078e00ff */
[----:B------:R-:W-:Y:S01]  /*0cb0*/  BSSY B0, `(.L_x_8960) ;  /* 0x0003144000007945 */ /* 0x000fe20003800000 */
[----:B------:R-:W0:Y:S02]  /*0cc0*/  LDCU UR10, c[0x0][0x404] ;  /* 0x00008080ff0a77ac */ /* 0x000e240008000800 */
[----:B------:R-:W-:Y:S01]  /*0cd0*/  IMAD.HI.U32 R6, R4, -0x2daee0ad, RZ ;  /* 0xd2511f5304067827 */ /* 0x000fe200078e00ff */
[----:B------:R-:W-:Y:S01]  /*0ce0*/  LOP3.LUT R5, R36, UR6, R5, 0x96, !PT ;  /* 0x0000000624057c12 */ /* 0x000fe2000f8e9605 */
[----:B------:R-:W1:Y:S02]  /*0cf0*/  LDCU.U8 UR11, c[0x0][0x410] ;  /* 0x00008200ff0b77ac */ /* 0x000e640008000000 */
[----:B------:R-:W-:Y:S01]  /*0d00*/  IMAD R10, R4, -0x2daee0ad, RZ ;  /* 0xd2511f53040a7824 */ /* 0x000fe200078e02ff */
[----:B------:R-:W-:Y:S01]  /*0d10*/  LOP3.LUT R6, R6, UR7, RZ, 0x3c, !PT ;  /* 0x0000000706067c12 */ /* 0x000fe2000f8e3cff */
[C---:B------:R-:W-:Y:S01]  /*0d20*/  IMAD.HI.U32 R9, R5.reuse, -0x2daee0ad, RZ ;  /* 0xd2511f5305097827 */ /* 0x040fe200078e00ff */
[----:B------:R-:W2:Y:S03]  /*0d30*/  LDCU UR14, c[0x0][0x448] ;  /* 0x00008900ff0e77ac */ /* 0x000ea60008000800 */
[----:B------:R-:W-:Y:S01]  /*0d40*/  IMAD R8, R0, -0x326172a9, RZ ;  /* 0xcd9e8d5700087824 */ /* 0x000fe200078e02ff */
[----:B------:R-:W-:Y:S01]  /*0d50*/  LOP3.LUT R9, R10, UR16, R9, 0x96, !PT ;  /* 0x000000100a097c12 */ /* 0x000fe2000f8e9609 */
[----:B------:R-:W-:Y:S01]  /*0d60*/  IMAD.HI.U32 R7, R6, -0x326172a9, RZ ;  /* 0xcd9e8d5706077827 */ /* 0x000fe200078e00ff */
[----:B------:R-:W3:Y:S03]  /*0d70*/  LDCU.64 UR12, c[0x0][0x408] ;  /* 0x00008100ff0c77ac */ /* 0x000ee60008000a00 */
[----:B------:R-:W-:Y:S01]  /*0d80*/  IMAD R11, R5, -0x2daee0ad, RZ ;  /* 0xd2511f53050b7824 */ /* 0x000fe200078e02ff */
[----:B------:R-:W-:Y:S01]  /*0d90*/  LOP3.LUT R7, R8, UR15, R7, 0x96, !PT ;  /* 0x0000000f08077c12 */ /* 0x000fe2000f8e9607 */
[----:B------:R-:W-:Y:S01]  /*0da0*/  IMAD R6, R6, -0x326172a9, RZ ;  /* 0xcd9e8d5706067824 */ /* 0x000fe200078e02ff */
[----:B------:R-:W4:Y:S01]  /*0db0*/  LDCU.64 UR4, c[0x0][0x3a0] ;  /* 0x00007400ff0477ac */ /* 0x000f220008000a00 */
        /* <DEDUP_REMOVED lines=47> */
[----:B------:R-:W-:Y:S01]  /*10b0*/  IMAD.MOV.U32 R9, RZ, RZ, RZ ;  /* 0x000000ffff097224 */ /* 0x000fe200078e00ff */
[----:B------:R-:W-:Y:S01]  /*10c0*/  LOP3.LUT R7, R34, 0x3, RZ, 0xc0, !PT ;  /* 0x0000000322077812 */ /* 0x000fe200078ec0ff */
[----:B------:R-:W-:Y:S01]  /*10d0*/  IMAD R10, R12, -0x326172a9, RZ ;  /* 0xcd9e8d570c0a7824 */ /* 0x000fe200078e02ff */
[----:B01234-:R-:W-:-:S07]  /*10e0*/  MOV R8, R36 ;  /* 0x0000002400087202 */ /* 0x01ffce0000000f00 */
.L_x_9936:
[----:B------:R-:W0:Y:S08]  /*10f0*/  LDC.64 R170, c[0x0][0x3f0] ;  /* 0x0000fc00ffaa7b82 */ /* 0x000e300000000a00 */
[----:B------:R-:W1:Y:S08]  /*1100*/  LDC.64 R116, c[0x0][0x3f8] ;  /* 0x0000fe00ff747b82 */ /* 0x000e700000000a00 */
[----:B------:R-:W2:Y:S01]  /*1110*/  LDC R158, c[0x0][0x388] ;  /* 0x0000e200ff9e7b82 */ /* 0x000ea20000000800 */
[----:B0-----:R-:W-:-:S06]  /*1120*/  IMAD.WIDE R170, R3, 0x4, R170 ;  /* 0x0000000403aa7825 */ /* 0x001fcc00078e02aa */
[----:B------:R-:W3:Y:S01]  /*1130*/  LDG.E R170, desc[UR8][R170.64] ;  /* 0x00000008aaaa7981 */ /* 0x000ee2000c1e1900 */
[----:B-1----:R-:W-:-:S05]  /*1140*/  IMAD.WIDE R116, R3, 0x4, R116 ;  /* 0x0000000403747825 */ /* 0x002fca00078e0274 */
[----:B-----5:R0:W5:Y:S01]  /*1150*/  LDG.E R155, desc[UR8][R116.64] ;  /* 0x00000008749b7981 */ /* 0x020162000c1e1900 */
[----:B------:R-:W-:Y:S01]  /*1160*/  ISETP.GE.U32.AND P4, PT, R2, 0x20, PT ;  /* 0x000000200200780c */ /* 0x000fe20003f86070 */
[----:B------:R-:W-:Y:S01]  /*1170*/  BSSY.RECONVERGENT B1, `(.L_x_8961) ;  /* 0x00005d4000017945 */ /* 0x000fe20003800200 */
[----:B--2---:R-:W-:Y:S01]  /*1180*/  IMAD R118, R3, R158, RZ ;  /* 0x0000009e03767224 */ /* 0x004fe200078e02ff */
[----:B------:R-:W1:Y:S02]  /*1190*/  S2R R157, SR_TID.X ;  /* 0x00000000009d7919 */ /* 0x000e640000002100 */
[----:B-1----:R-:W-:Y:S02]  /*11a0*/  LOP3.LUT R165, R157, 0x1f, RZ, 0xc0, !PT ;  /* 0x0000001f9da57812 */ /* 0x002fe400078ec0ff */
[----:B---3--:R-:W-:-:S13]  /*11b0*/  ISETP.GE.AND P0, PT, R170, 0x1, PT ;  /* 0x00000001aa00780c */ /* 0x008fda0003f06270 */
[----:B------:R-:W-:-:S04]  /*11c0*/  @P0 VIADD R119, R170, 0xffffffff ;  /* 0xffffffffaa770836 */ /* 0x000fc80000000000 */
[----:B------:R-:W-:Y:S01]  /*11d0*/  @P0 IMAD R159, R119, R158, RZ ;  /* 0x0000009e779f0224 */ /* 0x000fe200078e02ff */
[----:B------:R-:W-:-:S04]  /*11e0*/  SHF.R.S32.HI R119, RZ, 0x1f, R118 ;  /* 0x0000001fff777819 */ /* 0x000fc80000011476 */
[----:B------:R-:W-:Y:S02]  /*11f0*/  LEA.HI R119, R119, R118, RZ, 0x3 ;  /* 0x0000007677777211 */ /* 0x000fe400078f18ff */
[----:B------:R-:W-:-:S04]  /*1200*/  @P0 SHF.R.S32.HI R118, RZ, 0x1f, R159 ;  /* 0x0000001fff760819 */ /* 0x000fc8000001149f */
[----:B------:R-:W-:Y:S01]  /*1210*/  @P0 LEA.HI R118, R118, R159, RZ, 0x3 ;  /* 0x0000009f76760211 */ /* 0x000fe200078f18ff */
[----:B------:R-:W-:-:S03]  /*1220*/  HFMA2 R159, -RZ, RZ, 0, 0 ;  /* 0x00000000ff9f7431 */ /* 0x000fc600000001ff */
[-C--:B------:R-:W-:Y:S02]  /*1230*/  @P0 LEA.HI.SX32 R159, R118, R165.reuse, 0x1d ;  /* 0x000000a5769f0211 */ /* 0x080fe400078feaff */
[----:B------:R-:W-:Y:S01]  /*1240*/  LEA.HI.SX32 R165, R119, R165, 0x1d ;  /* 0x000000a577a57211 */ /* 0x000fe200078feaff */
[----:B0-----:R-:W-:Y:S06]  /*1250*/  @!P4 BRA `(.L_x_8962) ;  /* 0x0000005c0014c947 */ /* 0x001fec0003800000 */
[----:B------:R-:W-:Y:S04]  /*1260*/  BSSY.RECONVERGENT B2, `(.L_x_8963) ;  /* 0x0000005000027945 */ /* 0x000fe80003800200 */
[----:B------:R-:W-:Y:S05]  /*1270*/  @!P0 BRA `(.L_x_8964) ;  /* 0x00000000000c8947 */ /* 0x000fea0003800000 */
[----:B------:R-:W0:Y:S02]  /*1280*/  LDC.64 R48, c[0x0][0x390] ;  /* 0x0000e400ff307b82 */ /* 0x000e240000000a00 */
[----:B0-----:R-:W-:-:S06]  /*1290*/  IMAD.WIDE.U32 R48, R159, 0x10, R48 ;  /* 0x000000109f307825 */ /* 0x001fcc00078e0030 */
[----:B------:R-:W5:Y:S02]  /*12a0*/  LDG.E.128 R48, desc[UR8][R48.64] ;  /* 0x0000000830307981 */ /* 0x000f64000c1e1d00 */
.L_x_8964:
[----:B------:R-:W-:Y:S05]  /*12b0*/  BSYNC.RECONVERGENT B2 ;  /* 0x0000000000027941 */ /* 0x000fea0003800200 */
.L_x_8963:
        /* <DEDUP_REMOVED lines=9> */
[----:B------:R-:W-:Y:S02]  /*1350*/  @!P1 IMAD.MOV.U32 R15, RZ, RZ, R7 ;  /* 0x000000ffff0f9224 */ /* 0x000fe400078e0007 */
[----:B--2---:R-:W-:Y:S01]  /*1360*/  @!P1 HADD2.F32 R11, -RZ, R116.H0_H0 ;  /* 0x20000074ff0b9230 */ /* 0x004fe20000004100 */
        /* <DEDUP_REMOVED lines=17> */
.L_x_8970:
        /* <DEDUP_REMOVED lines=13> */
.L_x_8972:
[----:B------:R-:W-:Y:S05]  /*1550*/  BSYNC.RECONVERGENT B4 ;  /* 0x0000000000047941 */ /* 0x000fea0003800200 */
.L_x_8971:
        /* <DEDUP_REMOVED lines=39> */
[----:B------:R-:W-:Y:S01]  /*17d0*/  IMAD.MOV.U32 R17, RZ, RZ, R12 ;  /* 0x000000ffff117224 */ /* 0x000fe200078e000c */
[----:B------:R-:W-:Y:S01]  /*17e0*/  LOP3.LUT R5, R160, UR32, R13, 0x96, !PT ;  /* 0x00000020a0057c12 */ /* 0x000fe2000f8e960d */
[----:B------:R-:W-:-:S07]  /*17f0*/  IMAD.MOV.U32 R11, RZ, RZ, R156 ;  /* 0x000000ffff0b7224 */ /* 0x000fce00078e009c */
.L_x_8969:
[----:B------:R-:W-:Y:S05]  /*1800*/  BSYNC.RECONVERGENT B3 ;  /* 0x0000000000037941 */ /* 0x000fea0003800200 */
.L_x_8968:
[----:B------:R-:W-:Y:S01]  /*1810*/  I2FP.F32.U32 R7, R11 ;  /* 0x0000000b00077245 */ /* 0x000fe20000201000 */
[----:B-----5:R-:W-:Y:S02]  /*1820*/  HADD2.F32 R11, -RZ, R48.H0_H0 ;  /* 0x20000030ff0b7230 */ /* 0x020fe40000004100 */
[----:B------:R-:W-:-:S03]  /*1830*/  IMAD.MOV.U32 R12, RZ, RZ, 0x2f800000 ;  /* 0x2f800000ff0c7424 */ /* 0x000fc600078e00ff */
[----:B------:R-:W-:Y:S01]  /*1840*/  FMUL.FTZ R11, R11, UR13 ;  /* 0x0000000d0b0b7c20 */ /* 0x000fe20008410000 */
[----:B------:R-:W-:Y:S01]  /*1850*/  FFMA.FTZ R7, R7, R12, 1.1641532182693481445e-10 ;  /* 0x2f00000007077423 */ /* 0x000fe2000001000c */
[----:B------:R-:W-:Y:S02]  /*1860*/  HADD2.F32 R12, -RZ, R116.H0_H0 ;  /* 0x20000074ff0c7230 */ /* 0x000fe40000004100 */
[----:B------:R-:W-:Y:S02]  /*1870*/  FMUL.FTZ R11, R11, UR12 ;  /* 0x0000000c0b0b7c20 */ /* 0x000fe40008410000 */
[----:B------:R-:W-:-:S04]  /*1880*/  FSETP.GTU.FTZ.AND P2, PT, R7, UR10, PT ;  /* 0x0000000a07007c0b */ /* 0x000fc8000bf5c000 */
[----:B------:R-:W-:-:S05]  /*1890*/  FSEL R11, R11, RZ, !P2 ;  /* 0x000000ff0b0b7208 */ /* 0x000fca0005000000 */
[----:B------:R-:W-:Y:S01]  /*18a0*/  FADD.FTZ R11, R12, R11 ;  /* 0x0000000b0c0b7221 */ /* 0x000fe20000010000 */
[----:B------:R-:W-:-:S07]  /*18b0*/  SEL R12, RZ, 0x1, P2 ;  /* 0x00000001ff0c7807 */ /* 0x000fce0001000000 */
.L_x_8967:
[----:B------:R-:W-:Y:S05]  /*18c0*/  BSYNC.RECONVERGENT B2 ;  /* 0x0000000000027941 */ /* 0x000fea0003800200 */
.L_x_8966:
[----:B------:R-:W-:Y:S01]  /*18d0*/  BSSY.RECONVERGENT B2, `(.L_x_8973) ;  /* 0x000005b000027945 */ /* 0x000fe20003800200 */
[----:B------:R-:W-:Y:S01]  /*18e0*/  F2FP.F16.F32.PACK_AB R156, RZ, R11 ;  /* 0x0000000bff9c723e */ /* 0x000fe200000000ff */
[----:B------:R-:W-:Y:S01]  /*18f0*/  @!P1 HADD2.F32 R13, -RZ, R116.H1_H1 ;  /* 0x30000074ff0d9230 */ /* 0x000fe20000004100 */
        /* <DEDUP_REMOVED lines=19> */
.L_x_8977:
        /* <DEDUP_REMOVED lines=13> */
.L_x_8979:
[----:B------:R-:W-:Y:S05]  /*1b00*/  BSYNC.RECONVERGENT B4 ;  /* 0x0000000000047941 */ /* 0x000fea0003800200 */
.L_x_8978:
[----:B------:R-:W-:Y:S01]  /*1b10*/  LOP3.LUT R160, R9, UR7, R7, 0x96, !PT ;  /* 0x0000000709a07c12 */ /* 0x000fe2000f8e9607 */
[----:B------:R-:W-:-:S04]  /*1b20*/  IMAD.WIDE.U32 R14, R0, -0x326172a9, RZ ;  /* 0xcd9e8d57000e7825 */ /* 0x000fc800078e00ff */
[----:B------:R-:W-:Y:S01]  /*1b30*/  IMAD.WIDE.U32 R160, R160, -0x326172a9, RZ ;  /* 0xcd9e8d57a0a07825 */ /* 0x000fe200078e00ff */
[----:B------:R-:W-:-:S03]  /*1b40*/  LOP3.LUT R15, R8, UR6, R15, 0x96, !PT ;  /* 0x00000006080f7c12 */ /* 0x000fc6000f8e960f */
[----:B------:R-:W-:Y:S01]  /*1b50*/  IMAD.MOV.U32 R13, RZ, RZ, R17 ;  /* 0x000000ffff0d7224 */ /* 0x000fe200078e0011 */
        /* <DEDUP_REMOVED lines=35> */
[----:B------:R-:W-:Y:S01]  /*1d90*/  IMAD.MOV.U32 R7, RZ, RZ, RZ ;  /* 0x000000ffff077224 */ /* 0x000fe200078e00ff */
[----:B------:R-:W-:Y:S02]  /*1da0*/  LOP3.LUT R5, R162, UR32, R15, 0x96, !PT ;  /* 0x00000020a2057c12 */ /* 0x000fe4000f8e960f */
[----:B------:R-:W-:-:S07]  /*1db0*/  MOV R123, R14 ;  /* 0x0000000e007b7202 */ /* 0x000fce0000000f00 */
.L_x_8976:
[----:B------:R-:W-:Y:S05]  /*1dc0*/  BSYNC.RECONVERGENT B3 ;  /* 0x0000000000037941 */ /* 0x000fea0003800200 */
.L_x_8975:
[----:B------:R-:W-:Y:S01]  /*1dd0*/  HFMA2 R14, -RZ, RZ, 0.1171875, 0 ;  /* 0x2f800000ff0e7431 */ /* 0x000fe200000001ff */
[----:B------:R-:W-:-:S05]  /*1de0*/  I2FP.F32.U32 R13, R13 ;  /* 0x0000000d000d7245 */ /* 0x000fca0000201000 */
[----:B------:R-:W-:Y:S01]  /*1df0*/  FFMA.FTZ R13, R13, R14, 1.1641532182693481445e-10 ;  /* 0x2f0000000d0d7423 */ /* 0x000fe2000001000e */
[----:B-----5:R-:W-:-:S04]  /*1e00*/  HADD2.F32 R14, -RZ, R48.H1_H1 ;  /* 0x30000030ff0e7230 */ /* 0x020fc80000004100 */
[----:B------:R-:W-:Y:S01]  /*1e10*/  FSETP.GTU.FTZ.AND P2, PT, R13, UR10, PT ;  /* 0x0000000a0d007c0b */ /* 0x000fe2000bf5c000 */
[----:B------:R-:W-:Y:S01]  /*1e20*/  FMUL.FTZ R14, R14, UR13 ;  /* 0x0000000d0e0e7c20 */ /* 0x000fe20008410000 */
[----:B------:R-:W-:-:S03]  /*1e30*/  HADD2.F32 R13, -RZ, R116.H1_H1 ;  /* 0x30000074ff0d7230 */ /* 0x000fc60000004100 */
[----:B------:R-:W-:-:S05]  /*1e40*/  FMUL.FTZ R14, R14, UR12 ;  /* 0x0000000c0e0e7c20 */ /* 0x000fca0008410000 */
[----:B------:R-:W-:-:S05]  /*1e50*/  FSEL R14, R14, RZ, !P2 ;  /* 0x000000ff0e0e7208 */ /* 0x000fca0005000000 */
[----:B------:R-:W-:Y:S01]  /*1e60*/  FADD.FTZ R13, R13, R14 ;  /* 0x0000000e0d0d7221 */ /* 0x000fe20000010000 */
[----:B------:R-:W-:-:S07]  /*1e70*/  SEL R14, RZ, 0x1, P2 ;  /* 0x00000001ff0e7807 */ /* 0x000fce0001000000 */
.L_x_8974:
[----:B------:R-:W-:Y:S05]  /*1e80*/  BSYNC.RECONVERGENT B2 ;  /* 0x0000000000027941 */ /* 0x000fea0003800200 */
.L_x_8973:
[----:B------:R-:W-:Y:S01]  /*1e90*/  BSSY.RECONVERGENT B2, `(.L_x_8980) ;  /* 0x000005b000027945 */ /* 0x000fe20003800200 */
[----:B------:R-:W-:Y:S01]  /*1ea0*/  F2FP.F16.F32.PACK_AB R166, RZ, R13 ;  /* 0x0000000dffa6723e */ /* 0x000fe200000000ff */
[----:B------:R-:W-:Y:S02]  /*1eb0*/  @!P1 HADD2.F32 R15, -RZ, R117.H0_H0 ;  /* 0x20000075ff0f9230 */ /* 0x000fe40000004100 */
        /* <DEDUP_REMOVED lines=19> */
.L_x_8984:
        /* <DEDUP_REMOVED lines=13> */
.L_x_8986:
[----:B------:R-:W-:Y:S05]  /*20c0*/  BSYNC.RECONVERGENT B4 ;  /* 0x0000000000047941 */ /* 0x000fea0003800200 */
.L_x_8985:
[----:B------:R-:W-:Y:S01]  /*20d0*/  LOP3.LUT R6, R9, UR7, R17, 0x96, !PT ;  /* 0x0000000709067c12 */ /* 0x000fe2000f8e9611 */
[----:B------:R-:W-:Y:S01]  /*20e0*/  IMAD.WIDE.U32 R160, R0, -0x326172a9, RZ ;  /* 0xcd9e8d5700a07825 */ /* 0x000fe200078e00ff */
[----:B------:R-:W-:-:S03]  /*20f0*/  MOV R15, R123 ;  /* 0x0000007b000f7202 */ /* 0x000fc60000000f00 */
        /* <DEDUP_REMOVED lines=34> */
[----:B------:R-:W-:-:S03]  /*2320*/  LOP3.LUT R161, R6, UR29, R161, 0x96, !PT ;  /* 0x0000001d06a17c12 */ /* 0x000fc6000f8e96a1 */
[----:B------:R-:W-:Y:S01]  /*2330*/  IMAD.MOV.U32 R10, RZ, RZ, R162 ;  /* 0x000000ffff0a7224 */ /* 0x000fe200078e00a2 */
[----:B------:R-:W-:Y:S01]  /*2340*/  LOP3.LUT R6, R160, UR31, R163, 0x96, !PT ;  /* 0x0000001fa0067c12 */ /* 0x000fe2000f8e96a3 */
[----:B------:R-:W-:-:S04]  /*2350*/  IMAD.WIDE.U32 R160, R161, -0x2daee0ad, RZ ;  /* 0xd2511f53a1a07825 */ /* 0x000fc800078e00ff */
[----:B------:R-:W-:Y:S01]  /*2360*/  IMAD.MOV.U32 R116, RZ, RZ, R160 ;  /* 0x000000ffff747224 */ /* 0x000fe200078e00a0 */
[----:B------:R-:W-:-:S07]  /*2370*/  LOP3.LUT R5, R16, UR32, R161, 0x96, !PT ;  /* 0x0000002010057c12 */ /* 0x000fce000f8e96a1 */
.L_x_8983:
[----:B------:R-:W-:Y:S05]  /*2380*/  BSYNC.RECONVERGENT B3 ;  /* 0x0000000000037941 */ /* 0x000fea0003800200 */
.L_x_8982:
        /* <DEDUP_REMOVED lines=11> */
.L_x_8981:
[----:B------:R-:W-:Y:S05]  /*2440*/  BSYNC.RECONVERGENT B2 ;  /* 0x0000000000027941 */ /* 0x000fea0003800200 */
.L_x_8980:
        /* <DEDUP_REMOVED lines=22> */
.L_x_8991:
        /* <DEDUP_REMOVED lines=13> */
.L_x_8993:
[----:B------:R-:W-:Y:S05]  /*2680*/  BSYNC.RECONVERGENT B4 ;  /* 0x0000000000047941 */ /* 0x000fea0003800200 */
.L_x_8992:
        /* <DEDUP_REMOVED lines=31> */
[----:B------:R-:W-:Y:S01]  /*2880*/  HFMA2 R7, -RZ, RZ, 0, 0 ;  /* 0x00000000ff077431 */ /* 0x000fe200000001ff */
[----:B------:R-:W-:Y:S01]  /*2890*/  LOP3.LUT R163, R160, UR28, R163, 0x96, !PT ;  /* 0x0000001ca0a37c12 */ /* 0x000fe2000f8e96a3 */
[----:B------:R-:W-:-:S05]  /*28a0*/  IMAD.WIDE.U32 R160, R161, -0x2daee0ad, RZ ;  /* 0xd2511f53a1a07825 */ /* 0x000fca00078e00ff */
[----:B------:R-:W-:Y:S01]  /*28b0*/  LOP3.LUT R168, R162, UR30, R161, 0x96, !PT ;  /* 0x0000001ea2a87c12 */ /* 0x000fe2000f8e96a1 */
[----:B------:R-:W-:-:S04]  /*28c0*/  IMAD.WIDE.U32 R162, R163, -0x326172a9, RZ ;  /* 0xcd9e8d57a3a27825 */ /* 0x000fc800078e00ff */
[----:B------:R-:W-:Y:S01]  /*28d0*/  IMAD.WIDE.U32 R168, R168, -0x326172a9, RZ ;  /* 0xcd9e8d57a8a87825 */ /* 0x000fe200078e00ff */
[----:B------:R-:W-:-:S04]  /*28e0*/  LOP3.LUT R163, R6, UR29, R163, 0x96, !PT ;  /* 0x0000001d06a37c12 */ /* 0x000fc8000f8e96a3 */
[----:B------:R-:W-:Y:S01]  /*28f0*/  LOP3.LUT R6, R162, UR31, R169, 0x96, !PT ;  /* 0x0000001fa2067c12 */ /* 0x000fe2000f8e96a9 */
[----:B------:R-:W-:Y:S01]  /*2900*/  IMAD.WIDE.U32 R162, R163, -0x2daee0ad, RZ ;  /* 0xd2511f53a3a27825 */ /* 0x000fe200078e00ff */
[----:B------:R-:W-:-:S03]  /*2910*/  MOV R10, R168 ;  /* 0x000000a8000a7202 */ /* 0x000fc60000000f00 */
[----:B------:R-:W-:Y:S01]  /*2920*/  IMAD.MOV.U32 R139, RZ, RZ, R162 ;  /* 0x000000ffff8b7224 */ /* 0x000fe200078e00a2 */
[----:B------:R-:W-:-:S07]  /*2930*/  LOP3.LUT R5, R160, UR32, R163, 0x96, !PT ;  /* 0x00000020a0057c12 */ /* 0x000fce000f8e96a3 */
.L_x_8990:
[----:B------:R-:W-:Y:S05]  /*2940*/  BSYNC.RECONVERGENT B3 ;  /* 0x0000000000037941 */ /* 0x000fea0003800200 */
.L_x_8989:
[----:B------:R-:W-:Y:S01]  /*2950*/  I2FP.F32.U32 R17, R17 ;  /* 0x0000001100117245 */ /* 0x000fe20000201000 */
[----:B------:R-:W-:-:S04]  /*2960*/  IMAD.MOV.U32 R18, RZ, RZ, 0x2f800000 ;  /* 0x2f800000ff127424 */ /* 0x000fc800078e00ff */
        /* <DEDUP_REMOVED lines=9> */
.L_x_8988:
[----:B------:R-:W-:Y:S05]  /*2a00*/  BSYNC.RECONVERGENT B2 ;  /* 0x0000000000027941 */ /* 0x000fea0003800200 */
.L_x_8987:
[----:B------:R-:W-:Y:S01]  /*2a10*/  BSSY.RECONVERGENT B2, `(.L_x_8994) ;  /* 0x000005b000027945 */ /* 0x000fe20003800200 */
[----:B------:R-:W-:Y:S01]  /*2a20*/  F2FP.F16.F32.PACK_AB R168, RZ, R17 ;  /* 0x00000011ffa8723e */ /* 0x000fe200000000ff */
[----:B------:R-:W-:Y:S01]  /*2a30*/  @!P1 HADD2.F32 R123, -RZ, R118.H0_H0 ;  /* 0x20000076ff7b9230 */ /* 0x000fe20000004100 */
        /* <DEDUP_REMOVED lines=19> */
.L_x_8998:
        /* <DEDUP_REMOVED lines=13> */
.L_x_9000:
[----:B------:R-:W-:Y:S05]  /*2c40*/  BSYNC.RECONVERGENT B4 ;  /* 0x0000000000047941 */ /* 0x000fea0003800200 */
.L_x_8999:
        /* <DEDUP_REMOVED lines=41> */
[----:B------:R-:W-:Y:S01]  /*2ee0*/  IMAD.MOV.U32 R116, RZ, RZ, RZ ;  /* 0x000000ffff747224 */ /* 0x000fe200078e00ff */
[----:B------:R-:W-:-:S07]  /*2ef0*/  MOV R140, R160 ;  /* 0x000000a0008c7202 */ /* 0x000fce0000000f00 */
.L_x_8997:
[----:B------:R-:W-:Y:S05]  /*2f00*/  BSYNC.RECONVERGENT B3 ;  /* 0x0000000000037941 */ /* 0x000fea0003800200 */
.L_x_8996:
[----:B------:R-:W-:Y:S01]  /*2f10*/  HFMA2 R124, -RZ, RZ, 0.1171875, 0 ;  /* 0x2f800000ff7c7431 */ /* 0x000fe200000001ff */
[----:B------:R-:W-:Y:S01]  /*2f20*/  I2FP.F32.U32 R7, R19 ;  /* 0x0000001300077245 */ /* 0x000fe20000201000 */
[----:B-----5:R-:W-:-:S05]  /*2f30*/  HADD2.F32 R19, -RZ, R50.H0_H0 ;  /* 0x20000032ff137230 */ /* 0x020fca0000004100 */
[----:B------:R-:W-:Y:S01]  /*2f40*/  FMUL.FTZ R19, R19, UR13 ;  /* 0x0000000d13137c20 */ /* 0x000fe20008410000 */
[----:B------:R-:W-:-:S03]  /*2f50*/  FFMA.FTZ R7, R7, R124, 1.1641532182693481445e-10 ;  /* 0x2f00000007077423 */ /* 0x000fc6000001007c */
[----:B------:R-:W-:Y:S01]  /*2f60*/  FMUL.FTZ R19, R19, UR12 ;  /* 0x0000000c13137c20 */ /* 0x000fe20008410000 */
[----:B------:R-:W-:Y:S01]  /*2f70*/  HADD2.F32 R124, -RZ, R118.H0_H0 ;  /* 0x20000076ff7c7230 */ /* 0x000fe20000004100 */
[----:B------:R-:W-:-:S04]  /*2f80*/  FSETP.GTU.FTZ.AND P2, PT, R7, UR10, PT ;  /* 0x0000000a07007c0b */ /* 0x000fc8000bf5c000 */
[----:B------:R-:W-:-:S05]  /*2f90*/  FSEL R19, R19, RZ, !P2 ;  /* 0x000000ff13137208 */ /* 0x000fca0005000000 */
[----:B------:R-:W-:Y:S01]  /*2fa0*/  FADD.FTZ R123, R124, R19 ;  /* 0x000000137c7b7221 */ /* 0x000fe20000010000 */
[----:B------:R-:W-:-:S07]  /*2fb0*/  SEL R19, RZ, 0x1, P2 ;  /* 0x00000001ff137807 */ /* 0x000fce0001000000 */
.L_x_8995:
[----:B------:R-:W-:Y:S05]  /*2fc0*/  BSYNC.RECONVERGENT B2 ;  /* 0x0000000000027941 */ /* 0x000fea0003800200 */
.L_x_8994:
[----:B------:R-:W-:Y:S01]  /*2fd0*/  BSSY.RECONVERGENT B2, `(.L_x_9001) ;  /* 0x000005b000027945 */ /* 0x000fe20003800200 */
[----:B------:R-:W-:Y:S01]  /*2fe0*/  F2FP.F16.F32.PACK_AB R169, RZ, R123 ;  /* 0x0000007bffa9723e */ /* 0x000fe200000000ff */
[----:B------:R-:W-:Y:S02]  /*2ff0*/  @!P1 HADD2.F32 R124, -RZ, R118.H1_H1 ;  /* 0x30000076ff7c9230 */ /* 0x000fe40000004100 */
        /* <DEDUP_REMOVED lines=19> */
.L_x_9005:
        /* <DEDUP_REMOVED lines=13> */
.L_x_9007:
[----:B------:R-:W-:Y:S05]  /*3200*/  BSYNC.RECONVERGENT B4 ;  /* 0x0000000000047941 */ /* 0x000fea0003800200 */
.L_x_9006:
[----:B------:R-:W-:Y:S01]  /*3210*/  LOP3.LUT R6, R9, UR7, R117, 0x96, !PT ;  /* 0x0000000709067c12 */ /* 0x000fe2000f8e9675 */
[----:B------:R-:W-:Y:S01]  /*3220*/  IMAD.WIDE.U32 R160, R0, -0x326172a9, RZ ;  /* 0xcd9e8d5700a07825 */ /* 0x000fe200078e00ff */
[----:B------:R-:W-:-:S03]  /*3230*/  MOV R20, R140 ;  /* 0x0000008c00147202 */ /* 0x000fc60000000f00 */
        /* <DEDUP_REMOVED lines=8> */
[----:B------:R-:W-:-:S05]  /*32c0*/  LOP3.LUT R6, R6, UR17, R161, 0x96, !PT ;  /* 0x0000001106067c12 */ /* 0x000fca000f8e96a1 */
        /* <DEDUP_REMOVED lines=22> */
[----:B------:R-:W-:-:S05]  /*3430*/  IMAD.WIDE.U32 R6, R6, -0x326172a9, RZ ;  /* 0xcd9e8d5706067825 */ /* 0x000fca00078e00ff */
[----:B------:R-:W-:Y:S01]  /*3440*/  LOP3.LUT R160, R162, UR29, R7, 0x96, !PT ;  /* 0x0000001da2a07c12 */ /* 0x000fe2000f8e9607 */
[----:B------:R-:W-:-:S04]  /*3450*/  IMAD.MOV.U32 R7, RZ, RZ, RZ ;  /* 0x000000ffff077224 */ /* 0x000fc800078e00ff */
[----:B------:R-:W-:-:S04]  /*3460*/  IMAD.WIDE.U32 R160, R160, -0x2daee0ad, RZ ;  /* 0xd2511f53a0a07825 */ /* 0x000fc800078e00ff */
[----:B------:R-:W-:Y:S01]  /*3470*/  IMAD.MOV.U32 R164, RZ, RZ, R160 ;  /* 0x000000ffffa47224 */ /* 0x000fe200078e00a0 */
[----:B------:R-:W-:Y:S01]  /*3480*/  LOP3.LUT R5, R116, UR32, R161, 0x96, !PT ;  /* 0x0000002074057c12 */ /* 0x000fe2000f8e96a1 */
[----:B------:R-:W-:-:S04]  /*3490*/  IMAD.WIDE.U32 R116, R117, -0x326172a9, RZ ;  /* 0xcd9e8d5775747825 */ /* 0x000fc800078e00ff */
[----:B------:R-:W-:Y:S01]  /*34a0*/  IMAD.MOV.U32 R10, RZ, RZ, R116 ;  /* 0x000000ffff0a7224 */ /* 0x000fe200078e0074 */
[----:B------:R-:W-:-:S07]  /*34b0*/  LOP3.LUT R6, R6, UR31, R117, 0x96, !PT ;  /* 0x0000001f06067c12 */ /* 0x000fce000f8e9675 */
.L_x_9004:
[----:B------:R-:W-:Y:S05]  /*34c0*/  BSYNC.RECONVERGENT B3 ;  /* 0x0000000000037941 */ /* 0x000fea0003800200 */
.L_x_9003:
[----:B------:R-:W-:Y:S01]  /*34d0*/  I2FP.F32.U32 R20, R20 ;  /* 0x0000001400147245 */ /* 0x000fe20000201000 */
[----:B-----5:R-:W-:Y:S02]  /*34e0*/  HADD2.F32 R116, -RZ, R50.H1_H1 ;  /* 0x30000032ff747230 */ /* 0x020fe40000004100 */
[----:B------:R-:W-:-:S03]  /*34f0*/  IMAD.MOV.U32 R117, RZ, RZ, 0x2f800000 ;  /* 0x2f800000ff757424 */ /* 0x000fc600078e00ff */
[----:B------:R-:W-:Y:S01]  /*3500*/  FMUL.FTZ R116, R116, UR13 ;  /* 0x0000000d74747c20 */ /* 0x000fe20008410000 */
[----:B------:R-:W-:Y:S01]  /*3510*/  FFMA.FTZ R20, R20, R117, 1.1641532182693481445e-10 ;  /* 0x2f00000014147423 */ /* 0x000fe20000010075 */
[----:B------:R-:W-:Y:S02]  /*3520*/  HADD2.F32 R117, -RZ, R118.H1_H1 ;  /* 0x30000076ff757230 */ /* 0x000fe40000004100 */
[----:B------:R-:W-:Y:S02]  /*3530*/  FMUL.FTZ R116, R116, UR12 ;  /* 0x0000000c74747c20 */ /* 0x000fe40008410000 */
[----:B------:R-:W-:-:S04]  /*3540*/  FSETP.GTU.FTZ.AND P2, PT, R20, UR10, PT ;  /* 0x0000000a14007c0b */ /* 0x000fc8000bf5c000 */
[----:B------:R-:W-:Y:S02]  /*3550*/  FSEL R116, R116, RZ, !P2 ;  /* 0x000000ff74747208 */ /* 0x000fe40005000000 */
[----:B------:R-:W-:-:S03]  /*3560*/  SEL R20, RZ, 0x1, P2 ;  /* 0x00000001ff147807 */ /* 0x000fc60001000000 */
[----:B------:R-:W-:-:S07]  /*3570*/  FADD.FTZ R124, R117, R116 ;  /* 0x00000074757c7221 */ /* 0x000fce0000010000 */
.L_x_9002:
[----:B------:R-:W-:Y:S05]  /*3580*/  BSYNC.RECONVERGENT B2 ;  /* 0x0000000000027941 */ /* 0x000fea0003800200 */
.L_x_9001:
        /* <DEDUP_REMOVED lines=22> */
.L_x_9012:
        /* <DEDUP_REMOVED lines=13> */
.L_x_9014:
[----:B------:R-:W-:Y:S05]  /*37c0*/  BSYNC.RECONVERGENT B4 ;  /* 0x0000000000047941 */ /* 0x000fea0003800200 */
.L_x_9013:
        /* <DEDUP_REMOVED lines=37> */
[----:B------:R-:W-:Y:S02]  /*3a20*/  LOP3.LUT R5, R160, UR32, R117, 0x96, !PT ;  /* 0x00000020a0057c12 */ /* 0x000fe4000f8e9675 */
[----:B------:R-:W-:Y:S01]  /*3a30*/  MOV R171, R116 ;  /* 0x0000007400ab7202 */ /* 0x000fe20000000f00 */
[----:B------:R-:W-:-:S04]  /*3a40*/  IMAD.WIDE.U32 R116, R10, -0x326172a9, RZ ;  /* 0xcd9e8d570a747825 */ /* 0x000fc800078e00ff */
[----:B------:R-:W-:Y:S02]  /*3a50*/  IMAD.MOV.U32 R10, RZ, RZ, R116 ;  /* 0x000000ffff0a7224 */ /* 0x000fe400078e0074 */
[----:B------:R-:W-:Y:S01]  /*3a60*/  HFMA2 R116, -RZ, RZ, 0, 0 ;  /* 0x00000000ff747431 */ /* 0x000fe200000001ff */
[----:B------:R-:W-:-:S07]  /*3a70*/  LOP3.LUT R6, R6, UR31, R117, 0x96, !PT ;  /* 0x0000001f06067c12 */ /* 0x000fce000f8e9675 */
.L_x_9011:
[----:B------:R-:W-:Y:S05]  /*3a80*/  BSYNC.RECONVERGENT B3 ;  /* 0x0000000000037941 */ /* 0x000fea0003800200 */
.L_x_9010:
        /* <DEDUP_REMOVED lines=11> */
.L_x_9009:
[----:B------:R-:W-:Y:S05]  /*3b40*/  BSYNC.RECONVERGENT B2 ;  /* 0x0000000000027941 */ /* 0x000fea0003800200 */
.L_x_9008:
        /* <DEDUP_REMOVED lines=22> */
.L_x_9019:
        /* <DEDUP_REMOVED lines=13> */
.L_x_9021:
[----:B------:R-:W-:Y:S05]  /*3d80*/  BSYNC.RECONVERGENT B4 ;  /* 0x0000000000047941 */ /* 0x000fea0003800200 */
.L_x_9020:
        /* <DEDUP_REMOVED lines=40> */
[----:B------:R-:W-:-:S05]  /*4010*/  IMAD.WIDE.U32 R116, R117, -0x326172a9, RZ ;  /* 0xcd9e8d5775747825 */ /* 0x000fca00078e00ff */
[----:B------:R-:W-:Y:S02]  /*4020*/  LOP3.LUT R6, R6, UR31, R117, 0x96, !PT ;  /* 0x0000001f06067c12 */ /* 0x000fe4000f8e9675 */
[----:B------:R-:W-:-:S07]  /*4030*/  MOV R10, R116 ;  /* 0x00000074000a7202 */ /* 0x000fce0000000f00 */
.L_x_9018:
[----:B------:R-:W-:Y:S05]  /*4040*/  BSYNC.RECONVERGENT B3 ;  /* 0x0000000000037941 */ /* 0x000fea0003800200 */
.L_x_9017:
[----:B------:R-:W-:Y:S01]  /*4050*/  HFMA2 R117, -RZ, RZ, 0.1171875, 0 ;  /* 0x2f800000ff757431 */ /* 0x000fe200000001ff */
[----:B------:R-:W-:Y:S01]  /*4060*/  I2FP.F32.U32 R22, R22 ;  /* 0x0000001600167245 */ /* 0x000fe20000201000 */
[----:B------:R-:W-:-:S04]  /*4070*/  HADD2.F32 R119, -RZ, R119.H1_H1 ;  /* 0x30000077ff777230 */ /* 0x000fc80000004100 */
[----:B------:R-:W-:-:S05]  /*4080*/  FFMA.FTZ R22, R22, R117, 1.1641532182693481445e-10 ;  /* 0x2f00000016167423 */ /* 0x000fca0000010075 */
[----:B------:R-:W-:Y:S01]  /*4090*/  FSETP.GTU.FTZ.AND P1, PT, R22, UR10, PT ;  /* 0x0000000a16007c0b */ /* 0x000fe2000bf3c000 */
[----:B-----5:R-:W-:-:S05]  /*40a0*/  HADD2.F32 R22, -RZ, R51.H1_H1 ;  /* 0x30000033ff167230 */ /* 0x020fca0000004100 */
[----:B------:R-:W-:-:S04]  /*40b0*/  FMUL.FTZ R22, R22, UR13 ;  /* 0x0000000d16167c20 */ /* 0x000fc80008410000 */
[----:B------:R-:W-:-:S05]  /*40c0*/  FMUL.FTZ R22, R22, UR12 ;  /* 0x0000000c16167c20 */ /* 0x000fca0008410000 */
[----:B------:R-:W-:-:S05]  /*40d0*/  FSEL R22, R22, RZ, !P1 ;  /* 0x000000ff16167208 */ /* 0x000fca0004800000 */
[----:B------:R-:W-:Y:S01]  /*40e0*/  FADD.FTZ R140, R119, R22 ;  /* 0x00000016778c7221 */ /* 0x000fe20000010000 */
[----:B------:R-:W-:-:S07]  /*40f0*/  SEL R22, RZ, 0x1, P1 ;  /* 0x00000001ff167807 */ /* 0x000fce0000800000 */
.L_x_9016:
[----:B------:R-:W-:Y:S05]  /*4100*/  BSYNC.RECONVERGENT B2 ;  /* 0x0000000000027941 */ /* 0x000fea0003800200 */
.L_x_9015:
[----:B------:R-:W-:Y:S02]  /*4110*/  F2FP.F16.F32.PACK_AB R119, RZ, R140 ;  /* 0x0000008cff77723e */ /* 0x000fe400000000ff */
[----:B------:R-:W-:Y:S02]  /*4120*/  PRMT R118, R169, 0x5410, R118 ;  /* 0x00005410a9767816 */ /* 0x000fe40000000076 */
[----:B------:R-:W-:Y:S02]  /*4130*/  PRMT R117, R167, 0x5410, R168 ;  /* 0x00005410a7757816 */ /* 0x000fe400000000a8 */
[----:B------:R-:W-:Y:S02]  /*4140*/  PRMT R116, R156, 0x5410, R166 ;  /* 0x000054109c747816 */ /* 0x000fe400000000a6 */
[----:B------:R-:W-:Y:S01]  /*4150*/  PRMT R119, R172, 0x5410, R119 ;  /* 0x00005410ac777816 */ /* 0x000fe20000000077 */
[----:B------:R-:W-:Y:S06]  /*4160*/  BRA `(.L_x_9022) ;  /* 0x0000002800dc7947 */ /* 0x000fec0003800000 */
.L_x_8965:
        /* <DEDUP_REMOVED lines=21> */
.L_x_9027:
        /* <DEDUP_REMOVED lines=13> */
.L_x_9029:
[----:B------:R-:W-:Y:S05]  /*4390*/  BSYNC.RECONVERGENT B4 ;  /* 0x0000000000047941 */ /* 0x000fea0003800200 */
.L_x_9028:
        /* <DEDUP_REMOVED lines=42> */
.L_x_9026:
[----:B------:R-:W-:Y:S05]  /*4640*/  BSYNC.RECONVERGENT B3 ;  /* 0x0000000000037941 */ /* 0x000fea0003800200 */
.L_x_9025:
[----:B------:R-:W-:Y:S01]  /*4650*/  I2FP.F32.U32 R7, R11 ;  /* 0x0000000b00077245 */ /* 0x000fe20000201000 */
[----:B-----5:R-:W-:Y:S02]  /*4660*/  HADD2.F32 R11, -RZ, R48.H0_H0 ;  /* 0x20000030ff0b7230 */ /* 0x020fe40000004100 */
[----:B------:R-:W-:-:S03]  /*4670*/  IMAD.MOV.U32 R12, RZ, RZ, 0x2f800000 ;  /* 0x2f800000ff0c7424 */ /* 0x000fc600078e00ff */
[----:B------:R-:W-:Y:S01]  /*4680*/  FMUL.FTZ R11, R11, UR13 ;  /* 0x0000000d0b0b7c20 */ /* 0x000fe20008410000 */
[----:B------:R-:W-:-:S03]  /*4690*/  FFMA.FTZ R7, R7, R12, 1.1641532182693481445e-10 ;  /* 0x2f00000007077423 */ /* 0x000fc6000001000c */
[----:B------:R-:W-:Y:S02]  /*46a0*/  FMUL.FTZ R11, R11, UR12 ;  /* 0x0000000c0b0b7c20 */ /* 0x000fe40008410000 */
[----:B------:R-:W-:-:S04]  /*46b0*/  FSETP.GTU.FTZ.AND P1, PT, R7, UR10, PT ;  /* 0x0000000a07007c0b */ /* 0x000fc8000bf3c000 */
[----:B------:R-:W-:Y:S02]  /*46c0*/  SEL R12, RZ, 0x1, P1 ;  /* 0x00000001ff0c7807 */ /* 0x000fe40000800000 */
[----:B------:R-:W-:-:S07]  /*46d0*/  FSEL R11, R11, RZ, !P1 ;  /* 0x000000ff0b0b7208 */ /* 0x000fce0004800000 */
.L_x_9024:
[----:B------:R-:W-:Y:S05]  /*46e0*/  BSYNC.RECONVERGENT B2 ;  /* 0x0000000000027941 */ /* 0x000fea0003800200 */
.L_x_9023:
[----:B------:R-:W-:Y:S01]  /*46f0*/  BSSY.RECONVERGENT B2, `(.L_x_9030) ;  /* 0x0000055000027945 */ /* 0x000fe20003800200 */
[----:B------:R-:W-:Y:S01]  /*4700*/  HFMA2 R13, -RZ, RZ, 0, 0 ;  /* 0x00000000ff0d7431 */ /* 0x000fe200000001ff */
[----:B------:R-:W-:Y:S01]  /*4710*/  F2FP.F16.F32.PACK_AB R156, RZ, R11 ;  /* 0x0000000bff9c723e */ /* 0x000fe200000000ff */
[----:B------:R-:W-:Y:S01]  /*4720*/  IMAD.MOV.U32 R7, RZ, RZ, R15 ;  /* 0x000000ffff077224 */ /* 0x000fe200078e000f */
        /* <DEDUP_REMOVED lines=14> */
.L_x_9034:
        /* <DEDUP_REMOVED lines=13> */
.L_x_9036:
[----:B------:R-:W-:Y:S05]  /*48e0*/  BSYNC.RECONVERGENT B4 ;  /* 0x0000000000047941 */ /* 0x000fea0003800200 */
.L_x_9035:
        /* <DEDUP_REMOVED lines=40> */
[----:B------:R-:W-:-:S04]  /*4b70*/  IMAD.WIDE.U32 R14, R116, -0x2daee0ad, RZ ;  /* 0xd2511f53740e7825 */ /* 0x000fc800078e00ff */
[----:B------:R-:W-:Y:S01]  /*4b80*/  IMAD.MOV.U32 R164, RZ, RZ, R14 ;  /* 0x000000ffffa47224 */ /* 0x000fe200078e000e */
[----:B------:R-:W-:-:S07]  /*4b90*/  LOP3.LUT R5, R118, UR32, R15, 0x96, !PT ;  /* 0x0000002076057c12 */ /* 0x000fce000f8e960f */
.L_x_9033:
[----:B------:R-:W-:Y:S05]  /*4ba0*/  BSYNC.RECONVERGENT B3 ;  /* 0x0000000000037941 */ /* 0x000fea0003800200 */
.L_x_9032:
[----:B------:R-:W-:Y:S01]  /*4bb0*/  I2FP.F32.U32 R13, R13 ;  /* 0x0000000d000d7245 */ /* 0x000fe20000201000 */
[----:B------:R-:W-:-:S04]  /*4bc0*/  IMAD.MOV.U32 R14, RZ, RZ, 0x2f800000 ;  /* 0x2f800000ff0e7424 */ /* 0x000fc800078e00ff */
[----:B------:R-:W-:-:S05]  /*4bd0*/  FFMA.FTZ R13, R13, R14, 1.1641532182693481445e-10 ;  /* 0x2f0000000d0d7423 */ /* 0x000fca000001000e */
[----:B------:R-:W-:Y:S01]  /*4be0*/  FSETP.GTU.FTZ.AND P1, PT, R13, UR10, PT ;  /* 0x0000000a0d007c0b */ /* 0x000fe2000bf3c000 */
[----:B-----5:R-:W-:-:S03]  /*4bf0*/  HADD2.F32 R13, -RZ, R48.H1_H1 ;  /* 0x30000030ff0d7230 */ /* 0x020fc60000004100 */
[----:B------:R-:W-:Y:S02]  /*4c00*/  SEL R14, RZ, 0x1, P1 ;  /* 0x00000001ff0e7807 */ /* 0x000fe40000800000 */
[----:B------:R-:W-:-:S04]  /*4c10*/  FMUL.FTZ R13, R13, UR13 ;  /* 0x0000000d0d0d7c20 */ /* 0x000fc80008410000 */
[----:B------:R-:W-:-:S05]  /*4c20*/  FMUL.FTZ R13, R13, UR12 ;  /* 0x0000000c0d0d7c20 */ /* 0x000fca0008410000 */
[----:B------:R-:W-:-:S07]  /*4c30*/  FSEL R13, R13, RZ, !P1 ;  /* 0x000000ff0d0d7208 */ /* 0x000fce0004800000 */
.L_x_9031:
[----:B------:R-:W-:Y:S05]  /*4c40*/  BSYNC.RECONVERGENT B2 ;  /* 0x0000000000027941 */ /* 0x000fea0003800200 */
.L_x_9030:
[----:B------:R-:W-:Y:S01]  /*4c50*/  BSSY.RECONVERGENT B2, `(.L_x_9037) ;  /* 0x0000055000027945 */ /* 0x000fe20003800200 */
[----:B------:R-:W-:Y:S01]  /*4c60*/  F2FP.F16.F32.PACK_AB R166, RZ, R13 ;  /* 0x0000000dffa6723e */ /* 0x000fe200000000ff */
        /* <DEDUP_REMOVED lines=16> */
.L_x_9041:
        /* <DEDUP_REMOVED lines=13> */
.L_x_9043:
[----:B------:R-:W-:Y:S05]  /*4e40*/  BSYNC.RECONVERGENT B4 ;  /* 0x0000000000047941 */ /* 0x000fea0003800200 */
.L_x_9042:
        /* <DEDUP_REMOVED lines=41> */
[----:B------:R-:W-:Y:S01]  /*50e0*/  LOP3.LUT R5, R118, UR32, R17, 0x96, !PT ;  /* 0x0000002076057c12 */ /* 0x000fe2000f8e9611 */
[----:B------:R-:W-:-:S07]  /*50f0*/  IMAD.MOV.U32 R116, RZ, RZ, RZ ;  /* 0x000000ffff747224 */ /* 0x000fce00078e00ff */
.L_x_9040:
[----:B------:R-:W-:Y:S05]  /*5100*/  BSYNC.RECONVERGENT B3 ;  /* 0x0000000000037941 */ /* 0x000fea0003800200 */
.L_x_9039:
[----:B------:R-:W-:Y:S01]  /*5110*/  HFMA2 R16, -RZ, RZ, 0.1171875, 0 ;  /* 0x2f800000ff107431 */ /* 0x000fe200000001ff */
[----:B------:R-:W-:-:S05]  /*5120*/  I2FP.F32.U32 R7, R15 ;  /* 0x0000000f00077245 */ /* 0x000fca0000201000 */
[----:B------:R-:W-:-:S05]  /*5130*/  FFMA.FTZ R7, R7, R16, 1.1641532182693481445e-10 ;  /* 0x2f00000007077423 */ /* 0x000fca0000010010 */
[----:B------:R-:W-:Y:S01]  /*5140*/  FSETP.GTU.FTZ.AND P1, PT, R7, UR10, PT ;  /* 0x0000000a07007c0b */ /* 0x000fe2000bf3c000 */
[----:B-----5:R-:W-:-:S03]  /*5150*/  HADD2.F32 R7, -RZ, R49.H0_H0 ;  /* 0x20000031ff077230 */ /* 0x020fc60000004100 */
[----:B------:R-:W-:Y:S02]  /*5160*/  SEL R16, RZ, 0x1, P1 ;  /* 0x00000001ff107807 */ /* 0x000fe40000800000 */
[----:B------:R-:W-:-:S04]  /*5170*/  FMUL.FTZ R7, R7, UR13 ;  /* 0x0000000d07077c20 */ /* 0x000fc80008410000 */
[----:B------:R-:W-:-:S05]  /*5180*/  FMUL.FTZ R7, R7, UR12 ;  /* 0x0000000c07077c20 */ /* 0x000fca0008410000 */
[----:B------:R-:W-:-:S07]  /*5190*/  FSEL R15, R7, RZ, !P1 ;  /* 0x000000ff070f7208 */ /* 0x000fce0004800000 */
.L_x_9038:
[----:B------:R-:W-:Y:S05]  /*51a0*/  BSYNC.RECONVERGENT B2 ;  /* 0x0000000000027941 */ /* 0x000fea0003800200 */
.L_x_9037:
[----:B------:R-:W-:Y:S01]  /*51b0*/  BSSY.RECONVERGENT B2, `(.L_x_9044) ;  /* 0x0000055000027945 */ /* 0x000fe20003800200 */
[----:B------:R-:W-:Y:S01]  /*51c0*/  F2FP.F16.F32.PACK_AB R167, RZ, R15 ;  /* 0x0000000fffa7723e */ /* 0x000fe200000000ff */
        /* <DEDUP_REMOVED lines=16> */
.L_x_9048:
        /* <DEDUP_REMOVED lines=13> */
.L_x_9050:
[----:B------:R-:W-:Y:S05]  /*53a0*/  BSYNC.RECONVERGENT B4 ;  /* 0x0000000000047941 */ /* 0x000fea0003800200 */
.L_x_9049:
        /* <DEDUP_REMOVED lines=31> */
[----:B------:R-:W-:Y:S01]  /*55a0*/  IMAD.MOV.U32 R7, RZ, RZ, RZ ;  /* 0x000000ffff077224 */ /* 0x000fe200078e00ff */
        /* <DEDUP_REMOVED lines=9> */
[----:B------:R-:W-:Y:S02]  /*5640*/  LOP3.LUT R5, R116, UR32, R119, 0x96, !PT ;  /* 0x0000002074057c12 */ /* 0x000fe4000f8e9677 */
[----:B------:R-:W-:-:S07]  /*5650*/  MOV R164, R118 ;  /* 0x0000007600a47202 */ /* 0x000fce0000000f00 */
.L_x_9047:
[----:B------:R-:W-:Y:S05]  /*5660*/  BSYNC.RECONVERGENT B3 ;  /* 0x0000000000037941 */ /* 0x000fea0003800200 */
.L_x_9046:
        /* <DEDUP_REMOVED lines=9> */
.L_x_9045:
[----:B------:R-:W-:Y:S05]  /*5700*/  BSYNC.RECONVERGENT B2 ;  /* 0x0000000000027941 */ /* 0x000fea0003800200 */
.L_x_9044:
        /* <DEDUP_REMOVED lines=18> */
.L_x_9055:
        /* <DEDUP_REMOVED lines=13> */
.L_x_9057:
[----:B------:R-:W-:Y:S05]  /*5900*/  BSYNC.RECONVERGENT B4 ;  /* 0x0000000000047941 */ /* 0x000fea0003800200 */
.L_x_9056:
        /* <DEDUP_REMOVED lines=41> */
[----:B------:R-:W-:Y:S01]  /*5ba0*/  LOP3.LUT R5, R116, UR32, R119, 0x96, !PT ;  /* 0x0000002074057c12 */ /* 0x000fe2000f8e9677 */
[----:B------:R-:W-:-:S07]  /*5bb0*/  HFMA2 R116, -RZ, RZ, 0, 0 ;  /* 0x00000000ff747431 */ /* 0x000fce00000001ff */
.L_x_9054:
[----:B------:R-:W-:Y:S05]  /*5bc0*/  BSYNC.RECONVERGENT B3 ;  /* 0x0000000000037941 */ /* 0x000fea0003800200 */
.L_x_9053:
[----:B------:R-:W-:Y:S01]  /*5bd0*/  I2FP.F32.U32 R7, R19 ;  /* 0x0000001300077245 */ /* 0x000fe20000201000 */
[----:B------:R-:W-:-:S04]  /*5be0*/  IMAD.MOV.U32 R118, RZ, RZ, 0x2f800000 ;  /* 0x2f800000ff767424 */ /* 0x000fc800078e00ff */
[----:B------:R-:W-:-:S05]  /*5bf0*/  FFMA.FTZ R7, R7, R118, 1.1641532182693481445e-10 ;  /* 0x2f00000007077423 */ /* 0x000fca0000010076 */
[----:B------:R-:W-:Y:S01]  /*5c00*/  FSETP.GTU.FTZ.AND P1, PT, R7, UR10, PT ;  /* 0x0000000a07007c0b */ /* 0x000fe2000bf3c000 */
[----:B-----5:R-:W-:-:S03]  /*5c10*/  HADD2.F32 R7, -RZ, R50.H0_H0 ;  /* 0x20000032ff077230 */ /* 0x020fc60000004100 */
[----:B------:R-:W-:Y:S02]  /*5c20*/  SEL R19, RZ, 0x1, P1 ;  /* 0x00000001ff137807 */ /* 0x000fe40000800000 */
[----:B------:R-:W-:-:S04]  /*5c30*/  FMUL.FTZ R7, R7, UR13 ;  /* 0x0000000d07077c20 */ /* 0x000fc80008410000 */
[----:B------:R-:W-:-:S05]  /*5c40*/  FMUL.FTZ R7, R7, UR12 ;  /* 0x0000000c07077c20 */ /* 0x000fca0008410000 */
[----:B------:R-:W-:-:S07]  /*5c50*/  FSEL R123, R7, RZ, !P1 ;  /* 0x000000ff077b7208 */ /* 0x000fce0004800000 */
.L_x_9052:
[----:B------:R-:W-:Y:S05]  /*5c60*/  BSYNC.RECONVERGENT B2 ;  /* 0x0000000000027941 */ /* 0x000fea0003800200 */
.L_x_9051:
        /* <DEDUP_REMOVED lines=18> */
.L_x_9062:
        /* <DEDUP_REMOVED lines=13> */
.L_x_9064:
[----:B------:R-:W-:Y:S05]  /*5e60*/  BSYNC.RECONVERGENT B4 ;  /* 0x0000000000047941 */ /* 0x000fea0003800200 */
.L_x_9063:
        /* <DEDUP_REMOVED lines=37> */
[----:B------:R-:W-:Y:S01]  /*60c0*/  IMAD.MOV.U32 R10, RZ, RZ, R118 ;  /* 0x000000ffff0a7224 */ /* 0x000fe200078e0076 */
[----:B------:R-:W-:Y:S01]  /*60d0*/  LOP3.LUT R6, R6, UR31, R119, 0x96, !PT ;  /* 0x0000001f06067c12 */ /* 0x000fe2000f8e9677 */
[----:B------:R-:W-:-:S04]  /*60e0*/  IMAD.WIDE.U32 R118, R5, -0x2daee0ad, RZ ;  /* 0xd2511f5305767825 */ /* 0x000fc800078e00ff */
[----:B------:R-:W-:Y:S01]  /*60f0*/  IMAD.MOV.U32 R164, RZ, RZ, R118 ;  /* 0x000000ffffa47224 */ /* 0x000fe200078e0076 */
[----:B------:R-:W-:Y:S01]  /*6100*/  LOP3.LUT R5, R116, UR32, R119, 0x96, !PT ;  /* 0x0000002074057c12 */ /* 0x000fe2000f8e9677 */
[----:B------:R-:W-:-:S07]  /*6110*/  IMAD.MOV.U32 R7, RZ, RZ, RZ ;  /* 0x000000ffff077224 */ /* 0x000fce00078e00ff */
.L_x_9061:
[----:B------:R-:W-:Y:S05]  /*6120*/  BSYNC.RECONVERGENT B3 ;  /* 0x0000000000037941 */ /* 0x000fea0003800200 */
.L_x_9060:
[----:B------:R-:W-:Y:S01]  /*6130*/  HFMA2 R117, -RZ, RZ, 0.1171875, 0 ;  /* 0x2f800000ff757431 */ /* 0x000fe200000001ff */
[----:B------:R-:W-:-:S05]  /*6140*/  I2FP.F32.U32 R20, R20 ;  /* 0x0000001400147245 */ /* 0x000fca0000201000 */
[----:B------:R-:W-:-:S05]  /*6150*/  FFMA.FTZ R20, R20, R117, 1.1641532182693481445e-10 ;  /* 0x2f00000014147423 */ /* 0x000fca0000010075 */
[----:B------:R-:W-:Y:S01]  /*6160*/  FSETP.GTU.FTZ.AND P1, PT, R20, UR10, PT ;  /* 0x0000000a14007c0b */ /* 0x000fe2000bf3c000 */
[----:B-----5:R-:W-:-:S05]  /*6170*/  HADD2.F32 R20, -RZ, R50.H1_H1 ;  /* 0x30000032ff147230 */ /* 0x020fca0000004100 */
[----:B------:R-:W-:-:S04]  /*6180*/  FMUL.FTZ R20, R20, UR13 ;  /* 0x0000000d14147c20 */ /* 0x000fc80008410000 */
[----:B------:R-:W-:Y:S01]  /*6190*/  FMUL.FTZ R124, R20, UR12 ;  /* 0x0000000c147c7c20 */ /* 0x000fe20008410000 */
[----:B------:R-:W-:-:S04]  /*61a0*/  SEL R20, RZ, 0x1, P1 ;  /* 0x00000001ff147807 */ /* 0x000fc80000800000 */
[----:B------:R-:W-:-:S07]  /*61b0*/  FSEL R124, R124, RZ, !P1 ;  /* 0x000000ff7c7c7208 */ /* 0x000fce0004800000 */
.L_x_9059:
[----:B------:R-:W-:Y:S05]  /*61c0*/  BSYNC.RECONVERGENT B2 ;  /* 0x0000000000027941 */ /* 0x000fea0003800200 */
.L_x_9058:
        /* <DEDUP_REMOVED lines=18> */
.L_x_9069:
        /* <DEDUP_REMOVED lines=13> */
.L_x_9071:
[----:B------:R-:W-:Y:S05]  /*63c0*/  BSYNC.RECONVERGENT B4 ;  /* 0x0000000000047941 */ /* 0x000fea0003800200 */
.L_x_9070:
        /* <DEDUP_REMOVED lines=39> */
[----:B------:R-:W-:-:S03]  /*6640*/  IMAD.WIDE.U32 R116, R116, -0x2daee0ad, RZ ;  /* 0xd2511f5374747825 */ /* 0x000fc600078e00ff */
[----:B------:R-:W-:Y:S01]  /*6650*/  MOV R164, R116 ;  /* 0x0000007400a47202 */ /* 0x000fe20000000f00 */
[----:B------:R-:W-:Y:S01]  /*6660*/  IMAD.MOV.U32 R116, RZ, RZ, RZ ;  /* 0x000000ffff747224 */ /* 0x000fe200078e00ff */
[----:B------:R-:W-:-:S07]  /*6670*/  LOP3.LUT R5, R162, UR32, R117, 0x96, !PT ;  /* 0x00000020a2057c12 */ /* 0x000fce000f8e9675 */
.L_x_9068:
[----:B------:R-:W-:Y:S05]  /*6680*/  BSYNC.RECONVERGENT B3 ;  /* 0x0000000000037941 */ /* 0x000fea0003800200 */
.L_x_9067:
        /* <DEDUP_REMOVED lines=9> */
.L_x_9066:
[----:B------:R-:W-:Y:S05]  /*6720*/  BSYNC.RECONVERGENT B2 ;  /* 0x0000000000027941 */ /* 0x000fea0003800200 */
.L_x_9065:
        /* <DEDUP_REMOVED lines=18> */
.L_x_9076:
        /* <DEDUP_REMOVED lines=13> */
.L_x_9078:
[----:B------:R-:W-:Y:S05]  /*6920*/  BSYNC.RECONVERGENT B4 ;  /* 0x0000000000047941 */ /* 0x000fea0003800200 */
.L_x_9077:
        /* <DEDUP_REMOVED lines=36> */
[----:B------:R-:W-:-:S04]  /*6b70*/  HFMA2 R7, -RZ, RZ, 0, 0 ;  /* 0x00000000ff077431 */ /* 0x000fc800000001ff */
[----:B------:R-:W-:-:S04]  /*6b80*/  IMAD.WIDE.U32 R118, R118, -0x2daee0ad, RZ ;  /* 0xd2511f5376767825 */ /* 0x000fc800078e00ff */
[----:B------:R-:W-:Y:S01]  /*6b90*/  IMAD.MOV.U32 R164, RZ, RZ, R118 ;  /* 0x000000ffffa47224 */ /* 0x000fe200078e0076 */
[----:B------:R-:W-:Y:S01]  /*6ba0*/  LOP3.LUT R5, R116, UR32, R119, 0x96, !PT ;  /* 0x0000002074057c12 */ /* 0x000fe2000f8e9677 */
[----:B------:R-:W-:-:S04]  /*6bb0*/  IMAD.WIDE.U32 R116, R117, -0x326172a9, RZ ;  /* 0xcd9e8d5775747825 */ /* 0x000fc800078e00ff */
[----:B------:R-:W-:Y:S01]  /*6bc0*/  IMAD.MOV.U32 R10, RZ, RZ, R116 ;  /* 0x000000ffff0a7224 */ /* 0x000fe200078e0074 */
[----:B------:R-:W-:-:S07]  /*6bd0*/  LOP3.LUT R6, R6, UR31, R117, 0x96, !PT ;  /* 0x0000001f06067c12 */ /* 0x000fce000f8e9675 */
.L_x_9075:
[----:B------:R-:W-:Y:S05]  /*6be0*/  BSYNC.RECONVERGENT B3 ;  /* 0x0000000000037941 */ /* 0x000fea0003800200 */
.L_x_9074:
[----:B------:R-:W-:Y:S01]  /*6bf0*/  I2FP.F32.U32 R22, R22 ;  /* 0x0000001600167245 */ /* 0x000fe20000201000 */
[----:B------:R-:W-:-:S04]  /*6c00*/  IMAD.MOV.U32 R117, RZ, RZ, 0x2f800000 ;  /* 0x2f800000ff757424 */ /* 0x000fc800078e00ff */
[----:B------:R-:W-:-:S05]  /*6c10*/  FFMA.FTZ R22, R22, R117, 1.1641532182693481445e-10 ;  /* 0x2f00000016167423 */ /* 0x000fca0000010075 */
[----:B------:R-:W-:Y:S01]  /*6c20*/  FSETP.GTU.FTZ.AND P1, PT, R22, UR10, PT ;  /* 0x0000000a16007c0b */ /* 0x000fe2000bf3c000 */
[----:B-----5:R-:W-:-:S05]  /*6c30*/  HADD2.F32 R22, -RZ, R51.H1_H1 ;  /* 0x30000033ff167230 */ /* 0x020fca0000004100 */
[----:B------:R-:W-:-:S04]  /*6c40*/  FMUL.FTZ R22, R22, UR13 ;  /* 0x0000000d16167c20 */ /* 0x000fc80008410000 */
[----:B------:R-:W-:Y:S01]  /*6c50*/  FMUL.FTZ R140, R22, UR12 ;  /* 0x0000000c168c7c20 */ /* 0x000fe20008410000 */
[----:B------:R-:W-:-:S04]  /*6c60*/  SEL R22, RZ, 0x1, P1 ;  /* 0x00000001ff167807 */ /* 0x000fc80000800000 */
[----:B------:R-:W-:-:S07]  /*6c70*/  FSEL R140, R140, RZ, !P1 ;  /* 0x000000ff8c8c7208 */ /* 0x000fce0004800000 */
.L_x_9073:
[----:B------:R-:W-:Y:S05]  /*6c80*/  BSYNC.RECONVERGENT B2 ;  /* 0x0000000000027941 */ /* 0x000fea0003800200 */
.L_x_9072:
[----:B------:R-:W-:Y:S02]  /*6c90*/  F2FP.F16.F32.PACK_AB R119, RZ, R140 ;  /* 0x0000008cff77723e */ /* 0x000fe400000000ff */
[----:B------:R-:W-:Y:S02]  /*6ca0*/  PRMT R118, R169, 0x5410, R171 ;  /* 0x00005410a9767816 */ /* 0x000fe400000000ab */
[----:B------:R-:W-:Y:S02]  /*6cb0*/  PRMT R117, R167, 0x5410, R168 ;  /* 0x00005410a7757816 */ /* 0x000fe400000000a8 */
[----:B------:R-:W-:Y:S02]  /*6cc0*/  PRMT R116, R156, 0x5410, R166 ;  /* 0x000054109c747816 */ /* 0x000fe400000000a6 */
[----:B------:R-:W-:-:S07]  /*6cd0*/  PRMT R119, R162, 0x5410, R119 ;  /* 0x00005410a2777816 */ /* 0x000fce0000000077 */
.L_x_9022:
        /* <DEDUP_REMOVED lines=9> */
[----:B------:R-:W-:Y:S01]  /*6d70*/  LOP3.LUT R116, R22, 0xffff, RZ, 0xc0, !PT ;  /* 0x0000ffff16747812 */ /* 0x000fe200078ec0ff */
[----:B------:R-:W-:-:S03]  /*6d80*/  IMAD.WIDE.U32 R160, R160, 0x1000000, RZ ;  /* 0x01000000a0a07825 */ /* 0x000fc600078e00ff */
[----:B------:R-:W-:Y:S02]  /*6d90*/  PRMT R117, R117, 0x4210, R116 ;  /* 0x0000421075757816 */ /* 0x000fe40000000074 */
[----:B------:R-:W-:-:S04]  /*6da0*/  PRMT R116, R20, 0x7104, RZ ;  /* 0x0000710414747816 */ /* 0x000fc800000000ff */
[----:B------:R-:W-:Y:S02]  /*6db0*/  LOP3.LUT R118, R117, 0xff00, R116, 0xf8, !PT ;  /* 0x0000ff0075767812 */ /* 0x000fe400078ef874 */
[----:B------:R-:W-:Y:S02]  /*6dc0*/  LOP3.LUT R116, R16, 0xff, RZ, 0xc0, !PT ;  /* 0x000000ff10747812 */ /* 0x000fe400078ec0ff */
[----:B------:R-:W-:Y:S02]  /*6dd0*/  LOP3.LUT R119, R118, 0xff, R19, 0xf8, !PT ;  /* 0x000000ff76777812 */ /* 0x000fe400078ef813 */
[----:B------:R-:W-:Y:S01]  /*6de0*/  LOP3.LUT R118, R14, 0xff, RZ, 0xc0, !PT ;  /* 0x000000ff0e767812 */ /* 0x000fe200078ec0ff */
[----:B------:R-:W-:-:S05]  /*6df0*/  IMAD.WIDE.U32 R116, R116, 0x10000, RZ ;  /* 0x0001000074747825 */ /* 0x000fca00078e00ff */
[----:B------:R-:W-:Y:S01]  /*6e00*/  LOP3.LUT R117, R117, R119, R161, 0xfe, !PT ;  /* 0x0000007775757212 */ /* 0x000fe200078efea1 */
[----:B------:R-:W-:-:S03]  /*6e10*/  IMAD.WIDE.U32 R118, R118, 0x100, RZ ;  /* 0x0000010076767825 */ /* 0x000fc600078e00ff */
[----:B------:R-:W-:Y:S02]  /*6e20*/  LOP3.LUT R161, R118, R160, R116, 0xfe, !PT ;  /* 0x000000a076a17212 */ /* 0x000fe400078efe74 */
[----:B------:R-:W-:Y:S02]  /*6e30*/  LOP3.LUT R119, R117, R119, RZ, 0xfc, !PT ;  /* 0x0000007775777212 */ /* 0x000fe400078efcff */
[----:B------:R-:W0:Y:S01]  /*6e40*/  LDC.64 R116, c[0x0][0x3b0] ;  /* 0x0000ec00ff747b82 */ /* 0x000e220000000a00 */
[----:B------:R-:W-:Y:S01]  /*6e50*/  LOP3.LUT R118, R161, 0xff, R12, 0xf8, !PT ;  /* 0x000000ffa1767812 */ /* 0x000fe200078ef80c */
[----:B0-----:R-:W-:-:S05]  /*6e60*/  IMAD.WIDE.U32 R116, R159, 0x8, R116 ;  /* 0x000000089f747825 */ /* 0x001fca00078e0074 */
[----:B------:R1:W-:Y:S02]  /*6e70*/  STG.E.64 desc[UR8][R116.64], R118 ;  /* 0x0000007674007986 */ /* 0x0003e4000c101b08 */
.L_x_9080:
[----:B------:R-:W-:Y:S05]  /*6e80*/  BSYNC.RECONVERGENT B2 ;  /* 0x0000000000027941 */ /* 0x000fea0003800200 */
.L_x_9079:
[----:B------:R-:W-:Y:S02]  /*6e90*/  VIADD R165, R165, 0x20 ;  /* 0x00000020a5a57836 */ /* 0x000fe40000000000 */
[----:B------:R-:W-:-:S07]  /*6ea0*/  VIADD R159, R159, 0x20 ;  /* 0x000000209f9f7836 */ /* 0x000fce0000000000 */
.L_x_8962:
[----:B------:R-:W-:Y:S05]  /*6eb0*/  BSYNC.RECONVERGENT B1 ;  /* 0x0000000000017941 */ /* 0x000fea0003800200 */
.L_x_8961:
[----:B------:R-:W-:Y:S01]  /*6ec0*/  ISETP.GE.U32.AND P1, PT, R2, 0x40, PT ;  /* 0x000000400200780c */ /* 0x000fe20003f26070 */
[----:B------:R-:W-:Y:S03]  /*6ed0*/  BSSY.RECONVERGENT B1, `(.L_x_9081) ;  /* 0x00005c9000017945 */ /* 0x000fe60003800200 */
[----:B0-----:R-:W-:-:S09]  /*6ee0*/  P2R R160, PR, RZ, 0x2 ;  /* 0x00000002ffa07803 */ /* 0x001fd20000000000 */
[----:B------:R-:W-:Y:S05]  /*6ef0*/  @!P1 BRA `(.L_x_9082) ;  /* 0x0000005c00189947 */ /* 0x000fea0003800000 */
[----:B------:R-:W-:Y:S04]  /*6f00*/  BSSY.RECONVERGENT B2, `(.L_x_9083) ;  /* 0x0000005000027945 */ /* 0x000fe80003800200 */
[----:B------:R-:W-:Y:S05]  /*6f10*/  @!P0 BRA `(.L_x_9084) ;  /* 0x00000000000c8947 */ /* 0x000fea0003800000 */
[----:B------:R-:W0:Y:S02]  /*6f20*/  LDC.64 R24, c[0x0][0x390] ;  /* 0x0000e400ff187b82 */ /* 0x000e240000000a00 */
[----:B0-----:R-:W-:-:S05]  /*6f30*/  IMAD.WIDE.U32 R24, R159, 0x10, R24 ;  /* 0x000000109f187825 */ /* 0x001fca00078e0018 */
[----:B-----5:R0:W5:Y:S02]  /*6f40*/  LDG.E.128 R48, desc[UR8][R24.64] ;  /* 0x0000000818307981 */ /* 0x020164000c1e1d00 */
.L_x_9084:
[----:B------:R-:W-:Y:S05]  /*6f50*/  BSYNC.RECONVERGENT B2 ;  /* 0x0000000000027941 */ /* 0x000fea0003800200 */
.L_x_9083:
[----:B------:R-:W-:-:S04]  /*6f60*/  UISETP.NE.U32.AND UP0, UPT, UR4, URZ, UPT ;  /* 0x000000ff0400728c */ /* 0x000fc8000bf05070 */
[----:B------:R-:W-:-:S09]  /*6f70*/  UISETP.NE.AND.EX UP0, UPT, UR5, URZ, UPT, UP0 ;  /* 0x000000ff0500728c */ /* 0x000fd2000bf05300 */
[----:B------:R-:W-:Y:S05]  /*6f80*/  BRA.U !UP0, `(.L_x_9085) ;  /* 0x0000002d08a47547 */ /* 0x000fea000b800000 */
[----:B0-----:R-:W0:Y:S02]  /*6f90*/  LDC.64 R24, c[0x0][0x3a0] ;  /* 0x0000e800ff187b82 */ /* 0x001e240000000a00 */
[----:B0-----:R-:W-:-:S05]  /*6fa0*/  IMAD.WIDE.U32 R24, R165, 0x10, R24 ;  /* 0x00000010a5187825 */ /* 0x001fca00078e0018 */
[----:B-1----:R-:W2:Y:S01]  /*6fb0*/  LDG.E.128 R116, desc[UR8][R24.64] ;  /* 0x0000000818747981 */ /* 0x002ea2000c1e1d00 */
[----:B------:R-:W-:Y:S01]  /*6fc0*/  ISETP.GT.AND P1, PT, R170, RZ, PT ;  /* 0x000000ffaa00720c */ /* 0x000fe20003f24270 */
[----:B------:R-:W-:-:S12]  /*6fd0*/  BSSY.RECONVERGENT B2, `(.L_x_9086) ;  /* 0x000005a000027945 */ /* 0x000fd80003800200 */
[----:B------:R-:W-:Y:S01]  /*6fe0*/  @!P1 MOV R26, R156 ;  /* 0x0000009c001a9202 */ /* 0x000fe20000000f00 */
[----:B------:R-:W-:Y:S02]  /*6ff0*/  @!P1 IMAD.MOV.U32 R125, RZ, RZ, R7 ;  /* 0x000000ffff7d9224 */ /* 0x000fe400078e0007 */
[----:B--2---:R-:W-:Y:S01]  /*7000*/  @!P1 HADD2.F32 R23, -RZ, R116.H0_H0 ;  /* 0x20000074ff179230 */ /* 0x004fe20000004100 */
        /* <DEDUP_REMOVED lines=17> */
.L_x_9090:
        /* <DEDUP_REMOVED lines=13> */
.L_x_9092:
[----:B------:R-:W-:Y:S05]  /*71f0*/  BSYNC.RECONVERGENT B4 ;  /* 0x0000000000047941 */ /* 0x000fea0003800200 */
.L_x_9091:
[----:B------:R-:W-:Y:S01]  /*7200*/  LOP3.LUT R162, R9, UR7, R7, 0x96, !PT ;  /* 0x0000000709a27c12 */ /* 0x000fe2000f8e9607 */
[----:B------:R-:W-:-:S04]  /*7210*/  IMAD.WIDE.U32 R24, R0, -0x326172a9, RZ ;  /* 0xcd9e8d5700187825 */ /* 0x000fc800078e00ff */
[----:B------:R-:W-:Y:S02]  /*7220*/  HFMA2 R125, -RZ, RZ, 0, 0 ;  /* 0x00000000ff7d7431 */ /* 0x000fe400000001ff */
        /* <DEDUP_REMOVED lines=37> */
[----:B------:R-:W-:-:S04]  /*7480*/  IMAD.WIDE.U32 R24, R162, -0x2daee0ad, RZ ;  /* 0xd2511f53a2187825 */ /* 0x000fc800078e00ff */
[----:B------:R-:W-:Y:S01]  /*7490*/  IMAD.MOV.U32 R26, RZ, RZ, R24 ;  /* 0x000000ffff1a7224 */ /* 0x000fe200078e0018 */
[----:B------:R-:W-:-:S07]  /*74a0*/  LOP3.LUT R5, R166, UR32, R25, 0x96, !PT ;  /* 0x00000020a6057c12 */ /* 0x000fce000f8e9619 */
.L_x_9089:
[----:B------:R-:W-:Y:S05]  /*74b0*/  BSYNC.RECONVERGENT B3 ;  /* 0x0000000000037941 */ /* 0x000fea0003800200 */
.L_x_9088:
[----:B------:R-:W-:Y:S01]  /*74c0*/  I2FP.F32.U32 R7, R12 ;  /* 0x0000000c00077245 */ /* 0x000fe20000201000 */
[----:B------:R-:W-:-:S04]  /*74d0*/  IMAD.MOV.U32 R12, RZ, RZ, 0x2f800000 ;  /* 0x2f800000ff0c7424 */ /* 0x000fc800078e00ff */
[----:B------:R-:W-:Y:S01]  /*74e0*/  FFMA.FTZ R7, R7, R12, 1.1641532182693481445e-10 ;  /* 0x2f00000007077423 */ /* 0x000fe2000001000c */
[----:B-----5:R-:W-:-:S04]  /*74f0*/  HADD2.F32 R12, -RZ, R48.H0_H0 ;  /* 0x20000030ff0c7230 */ /* 0x020fc80000004100 */
[----:B------:R-:W-:Y:S01]  /*7500*/  FSETP.GTU.FTZ.AND P2, PT, R7, UR10, PT ;  /* 0x0000000a07007c0b */ /* 0x000fe2000bf5c000 */
[----:B------:R-:W-:-:S04]  /*7510*/  FMUL.FTZ R12, R12, UR13 ;  /* 0x0000000d0c0c7c20 */ /* 0x000fc80008410000 */
[----:B------:R-:W-:-:S05]  /*7520*/  FMUL.FTZ R12, R12, UR12 ;  /* 0x0000000c0c0c7c20 */ /* 0x000fca0008410000 */
[----:B------:R-:W-:Y:S01]  /*7530*/  FSEL R23, R12, RZ, !P2 ;  /* 0x000000ff0c177208 */ /* 0x000fe20005000000 */
[----:B------:R-:W-:-:S05]  /*7540*/  HADD2.F32 R12, -RZ, R116.H0_H0 ;  /* 0x20000074ff0c7230 */ /* 0x000fca0000004100 */
[----:B------:R-:W-:Y:S01]  /*7550*/  FADD.FTZ R23, R12, R23 ;  /* 0x000000170c177221 */ /* 0x000fe20000010000 */
[----:B------:R-:W-:-:S07]  /*7560*/  SEL R12, RZ, 0x1, P2 ;  /* 0x00000001ff0c7807 */ /* 0x000fce0001000000 */
.L_x_9087:
[----:B------:R-:W-:Y:S05]  /*7570*/  BSYNC.RECONVERGENT B2 ;  /* 0x0000000000027941 */ /* 0x000fea0003800200 */
.L_x_9086:
        /* <DEDUP_REMOVED lines=22> */
.L_x_9097:
        /* <DEDUP_REMOVED lines=13> */
.L_x_9099:
[----:B------:R-:W-:Y:S05]  /*77b0*/  BSYNC.RECONVERGENT B4 ;  /* 0x0000000000047941 */ /* 0x000fea0003800200 */
.L_x_9098:
        /* <DEDUP_REMOVED lines=43> */
.L_x_9096:
[----:B------:R-:W-:Y:S05]  /*7a70*/  BSYNC.RECONVERGENT B3 ;  /* 0x0000000000037941 */ /* 0x000fea0003800200 */
.L_x_9095:
[----:B------:R-:W-:Y:S01]  /*7a80*/  HFMA2 R25, -RZ, RZ, 0.1171875, 0 ;  /* 0x2f800000ff197431 */ /* 0x000fe200000001ff */
[----:B------:R-:W-:Y:S01]  /*7a90*/  I2FP.F32.U32 R14, R14 ;  /* 0x0000000e000e7245 */ /* 0x000fe20000201000 */
[----:B-----5:R-:W-:-:S05]  /*7aa0*/  HADD2.F32 R24, -RZ, R48.H1_H1 ;  /* 0x30000030ff187230 */ /* 0x020fca0000004100 */
[----:B------:R-:W-:Y:S01]  /*7ab0*/  FMUL.FTZ R24, R24, UR13 ;  /* 0x0000000d18187c20 */ /* 0x000fe20008410000 */
[----:B------:R-:W-:-:S03]  /*7ac0*/  FFMA.FTZ R14, R14, R25, 1.1641532182693481445e-10 ;  /* 0x2f0000000e0e7423 */ /* 0x000fc60000010019 */
[----:B------:R-:W-:Y:S01]  /*7ad0*/  FMUL.FTZ R24, R24, UR12 ;  /* 0x0000000c18187c20 */ /* 0x000fe20008410000 */
[----:B------:R-:W-:Y:S01]  /*7ae0*/  HADD2.F32 R25, -RZ, R116.H1_H1 ;  /* 0x30000074ff197230 */ /* 0x000fe20000004100 */
[----:B------:R-:W-:-:S04]  /*7af0*/  FSETP.GTU.FTZ.AND P2, PT, R14, UR10, PT ;  /* 0x0000000a0e007c0b */ /* 0x000fc8000bf5c000 */
[----:B------:R-:W-:Y:S02]  /*7b00*/  FSEL R24, R24, RZ, !P2 ;  /* 0x000000ff18187208 */ /* 0x000fe40005000000 */
[----:B------:R-:W-:-:S03]  /*7b10*/  SEL R14, RZ, 0x1, P2 ;  /* 0x00000001ff0e7807 */ /* 0x000fc60001000000 */
[----:B------:R-:W-:-:S07]  /*7b20*/  FADD.FTZ R24, R25, R24 ;  /* 0x0000001819187221 */ /* 0x000fce0000010000 */
.L_x_9094:
[----:B------:R-:W-:Y:S05]  /*7b30*/  BSYNC.RECONVERGENT B2 ;  /* 0x0000000000027941 */ /* 0x000fea0003800200 */
.L_x_9093:
        /* <DEDUP_REMOVED lines=22> */
.L_x_9104:
        /* <DEDUP_REMOVED lines=13> */
.L_x_9106:
[----:B------:R-:W-:Y:S05]  /*7d70*/  BSYNC.RECONVERGENT B4 ;  /* 0x0000000000047941 */ /* 0x000fea0003800200 */
.L_x_9105:
        /* <DEDUP_REMOVED lines=43> */
.L_x_9103:
[----:B------:R-:W-:Y:S05]  /*8030*/  BSYNC.RECONVERGENT B3 ;  /* 0x0000000000037941 */ /* 0x000fea0003800200 */
.L_x_9102:
        /* <DEDUP_REMOVED lines=11> */
.L_x_9101:
[----:B------:R-:W-:Y:S05]  /*80f0*/  BSYNC.RECONVERGENT B2 ;  /* 0x0000000000027941 */ /* 0x000fea0003800200 */
.L_x_9100:
        /* <DEDUP_REMOVED lines=22> */
.L_x_9111:
        /* <DEDUP_REMOVED lines=13> */
.L_x_9113:
[----:B------:R-:W-:Y:S05]  /*8330*/  BSYNC.RECONVERGENT B4 ;  /* 0x0000000000047941 */ /* 0x000fea0003800200 */
.L_x_9112:
        /* <DEDUP_REMOVED lines=43> */
.L_x_9110:
[----:B------:R-:W-:Y:S05]  /*85f0*/  BSYNC.RECONVERGENT B3 ;  /* 0x0000000000037941 */ /* 0x000fea0003800200 */
.L_x_9109:
[----:B------:R-:W-:Y:S01]  /*8600*/  I2FP.F32.U32 R18, R18 ;  /* 0x0000001200127245 */ /* 0x000fe20000201000 */
[----:B-----5:R-:W-:Y:S02]  /*8610*/  HADD2.F32 R26, -RZ, R49.H1_H1 ;  /* 0x30000031ff1a7230 */ /* 0x020fe40000004100 */
[----:B------:R-:W-:Y:S02]  /*8620*/  IMAD.MOV.U32 R125, RZ, RZ, 0x2f800000 ;  /* 0x2f800000ff7d7424 */ /* 0x000fe400078e00ff */
[----:B------:R-:W-:Y:S02]  /*8630*/  HADD2.F32 R117, -RZ, R117.H1_H1 ;  /* 0x30000075ff757230 */ /* 0x000fe40000004100 */
[----:B------:R-:W-:Y:S01]  /*8640*/  FMUL.FTZ R26, R26, UR13 ;  /* 0x0000000d1a1a7c20 */ /* 0x000fe20008410000 */
[----:B------:R-:W-:-:S03]  /*8650*/  FFMA.FTZ R18, R18, R125, 1.1641532182693481445e-10 ;  /* 0x2f00000012127423 */ /* 0x000fc6000001007d */
[----:B------:R-:W-:Y:S02]  /*8660*/  FMUL.FTZ R26, R26, UR12 ;  /* 0x0000000c1a1a7c20 */ /* 0x000fe40008410000 */
[----:B------:R-:W-:-:S04]  /*8670*/  FSETP.GTU.FTZ.AND P2, PT, R18, UR10, PT ;  /* 0x0000000a12007c0b */ /* 0x000fc8000bf5c000 */
[----:B------:R-:W-:Y:S02]  /*8680*/  FSEL R26, R26, RZ, !P2 ;  /* 0x000000ff1a1a7208 */ /* 0x000fe40005000000 */
[----:B------:R-:W-:-:S03]  /*8690*/  SEL R18, RZ, 0x1, P2 ;  /* 0x00000001ff127807 */ /* 0x000fc60001000000 */
[----:B------:R-:W-:-:S07]  /*86a0*/  FADD.FTZ R26, R117, R26 ;  /* 0x0000001a751a7221 */ /* 0x000fce0000010000 */
.L_x_9108:
[----:B------:R-:W-:Y:S05]  /*86b0*/  BSYNC.RECONVERGENT B2 ;  /* 0x0000000000027941 */ /* 0x000fea0003800200 */
.L_x_9107:
        /* <DEDUP_REMOVED lines=22> */
.L_x_9118:
        /* <DEDUP_REMOVED lines=13> */
.L_x_9120:
[----:B------:R-:W-:Y:S05]  /*88f0*/  BSYNC.RECONVERGENT B4 ;  /* 0x0000000000047941 */ /* 0x000fea0003800200 */
.L_x_9119:
        /* <DEDUP_REMOVED lines=43> */
.L_x_9117:
[----:B------:R-:W-:Y:S05]  /*8bb0*/  BSYNC.RECONVERGENT B3 ;  /* 0x0000000000037941 */ /* 0x000fea0003800200 */
.L_x_9116:
        /* <DEDUP_REMOVED lines=8> */
[----:B------:R-:W-:Y:S02]  /*8c40*/  FSEL R125, R19, RZ, !P2 ;  /* 0x000000ff137d7208 */ /* 0x000fe40005000000 */
[----:B------:R-:W-:-:S03]  /*8c50*/  SEL R19, RZ, 0x1, P2 ;  /* 0x00000001ff137807 */ /* 0x000fc60001000000 */
[----:B------:R-:W-:-:S07]  /*8c60*/  FADD.FTZ R125, R126, R125 ;  /* 0x0000007d7e7d7221 */ /* 0x000fce0000010000 */
.L_x_9115:
[----:B------:R-:W-:Y:S05]  /*8c70*/  BSYNC.RECONVERGENT B2 ;  /* 0x0000000000027941 */ /* 0x000fea0003800200 */
.L_x_9114:
        /* <DEDUP_REMOVED lines=22> */
.L_x_9125:
        /* <DEDUP_REMOVED lines=13> */
.L_x_9127:
[----:B------:R-:W-:Y:S05]  /*8eb0*/  BSYNC.RECONVERGENT B4 ;  /* 0x0000000000047941 */ /* 0x000fea0003800200 */
.L_x_9126:
[----:B------:R-:W-:Y:S01]  /*8ec0*/  LOP3.LUT R116, R9, UR7, R7, 0x96, !PT ;  /* 0x0000000709747c12 */ /* 0x000fe2000f8e9607 */
[----:B------:R-:W-:Y:S01]  /*8ed0*/  IMAD.WIDE.U32 R162, R0, -0x326172a9, RZ ;  /* 0xcd9e8d5700a27825 */ /* 0x000fe200078e00ff */
[----:B------:R-:W-:-:S03]  /*8ee0*/  MOV R20, R141 ;  /* 0x0000008d00147202 */ /* 0x000fc60000000f00 */
        /* <DEDUP_REMOVED lines=10> */
[----:B------:R-:W-:-:S05]  /*8f90*/  IMAD.WIDE.U32 R162, R162, -0x2daee0ad, RZ ;  /* 0xd2511f53a2a27825 */ /* 0x000fca00078e00ff */
[----:B------:R-:W-:Y:S02]  /*8fa0*/  LOP3.LUT R7, R166, UR20, R163, 0x96, !PT ;  /* 0x00000014a6077c12 */ /* 0x000fe4000f8e96a3 */
[----:B------:R-:W-:-:S03]  /*8fb0*/  LOP3.LUT R166, R6, UR19, R117, 0x96, !PT ;  /* 0x0000001306a67c12 */ /* 0x000fc6000f8e9675 */
        /* <DEDUP_REMOVED lines=17> */
[----:B------:R-:W-:Y:S01]  /*90d0*/  IMAD.WIDE.U32 R166, R166, -0x2daee0ad, RZ ;  /* 0xd2511f53a6a67825 */ /* 0x000fe200078e00ff */
[----:B------:R-:W-:-:S03]  /*90e0*/  LOP3.LUT R116, R116, UR29, R7, 0x96, !PT ;  /* 0x0000001d74747c12 */ /* 0x000fc6000f8e9607 */
[----:B------:R-:W-:Y:S01]  /*90f0*/  IMAD.MOV.U32 R7, RZ, RZ, RZ ;  /* 0x000000ffff077224 */ /* 0x000fe200078e00ff */
[----:B------:R-:W-:Y:S01]  /*9100*/  LOP3.LUT R162, R162, UR30, R167, 0x96, !PT ;  /* 0x0000001ea2a27c12 */ /* 0x000fe2000f8e96a7 */
[----:B------:R-:W-:-:S04]  /*9110*/  IMAD.WIDE.U32 R116, R116, -0x2daee0ad, RZ ;  /* 0xd2511f5374747825 */ /* 0x000fc800078e00ff */
[----:B------:R-:W-:Y:S01]  /*9120*/  IMAD.MOV.U32 R142, RZ, RZ, R116 ;  /* 0x000000ffff8e7224 */ /* 0x000fe200078e0074 */
[----:B------:R-:W-:Y:S01]  /*9130*/  LOP3.LUT R5, R166, UR32, R117, 0x96, !PT ;  /* 0x00000020a6057c12 */ /* 0x000fe2000f8e9675 */
[----:B------:R-:W-:-:S04]  /*9140*/  IMAD.WIDE.U32 R116, R162, -0x326172a9, RZ ;  /* 0xcd9e8d57a2747825 */ /* 0x000fc800078e00ff */
[----:B------:R-:W-:Y:S01]  /*9150*/  IMAD.MOV.U32 R10, RZ, RZ, R116 ;  /* 0x000000ffff0a7224 */ /* 0x000fe200078e0074 */
[----:B------:R-:W-:-:S07]  /*9160*/  LOP3.LUT R6, R6, UR31, R117, 0x96, !PT ;  /* 0x0000001f06067c12 */ /* 0x000fce000f8e9675 */
.L_x_9124:
[----:B------:R-:W-:Y:S05]  /*9170*/  BSYNC.RECONVERGENT B3 ;  /* 0x0000000000037941 */ /* 0x000fea0003800200 */
.L_x_9123:
        /* <DEDUP_REMOVED lines=11> */
.L_x_9122:
[----:B------:R-:W-:Y:S05]  /*9230*/  BSYNC.RECONVERGENT B2 ;  /* 0x0000000000027941 */ /* 0x000fea0003800200 */
.L_x_9121:
        /* <DEDUP_REMOVED lines=22> */
.L_x_9132:
        /* <DEDUP_REMOVED lines=13> */
.L_x_9134:
[----:B------:R-:W-:Y:S05]  /*9470*/  BSYNC.RECONVERGENT B4 ;  /* 0x0000000000047941 */ /* 0x000fea0003800200 */
.L_x_9133:
        /* <DEDUP_REMOVED lines=35> */
[----:B------:R-:W-:-:S05]  /*96b0*/  LOP3.LUT R162, R166, UR29, R7, 0x96, !PT ;  /* 0x0000001da6a27c12 */ /* 0x000fca000f8e9607 */
[----:B------:R-:W-:-:S05]  /*96c0*/  IMAD.WIDE.U32 R162, R162, -0x2daee0ad, RZ ;  /* 0xd2511f53a2a27825 */ /* 0x000fca00078e00ff */
[----:B------:R-:W-:Y:S01]  /*96d0*/  LOP3.LUT R5, R116, UR32, R163, 0x96, !PT ;  /* 0x0000002074057c12 */ /* 0x000fe2000f8e96a3 */
[----:B------:R-:W-:Y:S01]  /*96e0*/  IMAD.WIDE.U32 R116, R117, -0x326172a9, RZ ;  /* 0xcd9e8d5775747825 */ /* 0x000fe200078e00ff */
[----:B------:R-:W-:-:S03]  /*96f0*/  MOV R171, R162 ;  /* 0x000000a200ab7202 */ /* 0x000fc60000000f00 */
[----:B------:R-:W-:Y:S02]  /*9700*/  IMAD.MOV.U32 R10, RZ, RZ, R116 ;  /* 0x000000ffff0a7224 */ /* 0x000fe400078e0074 */
[----:B------:R-:W-:Y:S01]  /*9710*/  HFMA2 R116, -RZ, RZ, 0, 0 ;  /* 0x00000000ff747431 */ /* 0x000fe200000001ff */
[----:B------:R-:W-:-:S07]  /*9720*/  LOP3.LUT R6, R6, UR31, R117, 0x96, !PT ;  /* 0x0000001f06067c12 */ /* 0x000fce000f8e9675 */
.L_x_9131:
[----:B------:R-:W-:Y:S05]  /*9730*/  BSYNC.RECONVERGENT B3 ;  /* 0x0000000000037941 */ /* 0x000fea0003800200 */
.L_x_9130:
        /* <DEDUP_REMOVED lines=8> */
[----:B------:R-:W-:Y:S02]  /*97c0*/  FSEL R141, R21, RZ, !P2 ;  /* 0x000000ff158d7208 */ /* 0x000fe40005000000 */
[----:B------:R-:W-:-:S03]  /*97d0*/  SEL R21, RZ, 0x1, P2 ;  /* 0x00000001ff157807 */ /* 0x000fc60001000000 */
[----:B------:R-:W-:-:S07]  /*97e0*/  FADD.FTZ R141, R142, R141 ;  /* 0x0000008d8e8d7221 */ /* 0x000fce0000010000 */
.L_x_9129:
[----:B------:R-:W-:Y:S05]  /*97f0*/  BSYNC.RECONVERGENT B2 ;  /* 0x0000000000027941 */ /* 0x000fea0003800200 */
.L_x_9128:
        /* <DEDUP_REMOVED lines=22> */
.L_x_9139:
        /* <DEDUP_REMOVED lines=13> */
.L_x_9141:
[----:B------:R-:W-:Y:S05]  /*9a30*/  BSYNC.RECONVERGENT B4 ;  /* 0x0000000000047941 */ /* 0x000fea0003800200 */
.L_x_9140:
        /* <DEDUP_REMOVED lines=43> */
.L_x_9138:
[----:B------:R-:W-:Y:S05]  /*9cf0*/  BSYNC.RECONVERGENT B3 ;  /* 0x0000000000037941 */ /* 0x000fea0003800200 */
.L_x_9137:
        /* <DEDUP_REMOVED lines=8> */
[----:B------:R-:W-:Y:S02]  /*9d80*/  FSEL R142, R22, RZ, !P1 ;  /* 0x000000ff168e7208 */ /* 0x000fe40004800000 */
[----:B------:R-:W-:-:S03]  /*9d90*/  SEL R22, RZ, 0x1, P1 ;  /* 0x00000001ff167807 */ /* 0x000fc60000800000 */
[----:B------:R-:W-:-:S07]  /*9da0*/  FADD.FTZ R142, R119, R142 ;  /* 0x0000008e778e7221 */ /* 0x000fce0000010000 */
.L_x_9136:
[----:B------:R-:W-:Y:S05]  /*9db0*/  BSYNC.RECONVERGENT B2 ;  /* 0x0000000000027941 */ /* 0x000fea0003800200 */
.L_x_9135:
[----:B------:R-:W-:Y:S02]  /*9dc0*/  F2FP.F16.F32.PACK_AB R119, RZ, R142 ;  /* 0x0000008eff77723e */ /* 0x000fe400000000ff */
[----:B------:R-:W-:Y:S02]  /*9dd0*/  PRMT R118, R169, 0x5410, R118 ;  /* 0x00005410a9767816 */ /* 0x000fe40000000076 */
[----:B------:R-:W-:Y:S02]  /*9de0*/  PRMT R117, R164, 0x5410, R168 ;  /* 0x00005410a4757816 */ /* 0x000fe400000000a8 */
[----:B------:R-:W-:Y:S02]  /*9df0*/  PRMT R116, R156, 0x5410, R161 ;  /* 0x000054109c747816 */ /* 0x000fe400000000a1 */
[----:B------:R-:W-:Y:S01]  /*9e00*/  PRMT R119, R172, 0x5410, R119 ;  /* 0x00005410ac777816 */ /* 0x000fe20000000077 */
[----:B------:R-:W-:Y:S06]  /*9e10*/  BRA `(.L_x_9142) ;  /* 0x0000002800dc7947 */ /* 0x000fec0003800000 */
.L_x_9085:
[----:B------:R-:W-:Y:S01]  /*9e20*/  BSSY.RECONVERGENT B2, `(.L_x_9143) ;  /* 0x0000057000027945 */ /* 0x000fe20003800200 */
[----:B------:R-:W-:Y:S01]  /*9e30*/  IMAD.MOV.U32 R23, RZ, RZ, RZ ;  /* 0x000000ffff177224 */ /* 0x000fe200078e00ff */
[----:B0-----:R-:W-:Y:S01]  /*9e40*/  MOV R25, R7 ;  /* 0x0000000700197202 */ /* 0x001fe20000000f00 */
        /* <DEDUP_REMOVED lines=18> */
.L_x_9147:
        /* <DEDUP_REMOVED lines=13> */
.L_x_9149:
[----:B------:R-:W-:Y:S05]  /*a040*/  BSYNC.RECONVERGENT B4 ;  /* 0x0000000000047941 */ /* 0x000fea0003800200 */
.L_x_9148:
[----:B-1----:R-:W-:Y:S01]  /*a050*/  LOP3.LUT R116, R9, UR7, R7, 0x96, !PT ;  /* 0x0000000709747c12 */ /* 0x002fe2000f8e9607 */
        /* <DEDUP_REMOVED lines=40> */
[----:B------:R-:W-:-:S07]  /*a2e0*/  LOP3.LUT R5, R118, UR32, R167, 0x96, !PT ;  /* 0x0000002076057c12 */ /* 0x000fce000f8e96a7 */
.L_x_9146:
[----:B------:R-:W-:Y:S05]  /*a2f0*/  BSYNC.RECONVERGENT B3 ;  /* 0x0000000000037941 */ /* 0x000fea0003800200 */
.L_x_9145:
[----:B------:R-:W-:Y:S01]  /*a300*/  I2FP.F32.U32 R7, R12 ;  /* 0x0000000c00077245 */ /* 0x000fe20000201000 */
[----:B------:R-:W-:-:S04]  /*a310*/  IMAD.MOV.U32 R12, RZ, RZ, 0x2f800000 ;  /* 0x2f800000ff0c7424 */ /* 0x000fc800078e00ff */
[----:B------:R-:W-:Y:S01]  /*a320*/  FFMA.FTZ R7, R7, R12, 1.1641532182693481445e-10 ;  /* 0x2f00000007077423 */ /* 0x000fe2000001000c */
[----:B-----5:R-:W-:-:S04]  /*a330*/  HADD2.F32 R12, -RZ, R48.H0_H0 ;  /* 0x20000030ff0c7230 */ /* 0x020fc80000004100 */
[----:B------:R-:W-:Y:S01]  /*a340*/  FSETP.GTU.FTZ.AND P1, PT, R7, UR10, PT ;  /* 0x0000000a07007c0b */ /* 0x000fe2000bf3c000 */
[----:B------:R-:W-:-:S04]  /*a350*/  FMUL.FTZ R12, R12, UR13 ;  /* 0x0000000d0c0c7c20 */ /* 0x000fc80008410000 */
[----:B------:R-:W-:Y:S01]  /*a360*/  FMUL.FTZ R23, R12, UR12 ;  /* 0x0000000c0c177c20 */ /* 0x000fe20008410000 */
[----:B------:R-:W-:-:S04]  /*a370*/  SEL R12, RZ, 0x1, P1 ;  /* 0x00000001ff0c7807 */ /* 0x000fc80000800000 */
[----:B------:R-:W-:-:S07]  /*a380*/  FSEL R23, R23, RZ, !P1 ;  /* 0x000000ff17177208 */ /* 0x000fce0004800000 */
.L_x_9144:
[----:B------:R-:W-:Y:S05]  /*a390*/  BSYNC.RECONVERGENT B2 ;  /* 0x0000000000027941 */ /* 0x000fea0003800200 */
.L_x_9143:
        /* <DEDUP_REMOVED lines=18> */
.L_x_9154:
        /* <DEDUP_REMOVED lines=13> */
.L_x_9156:
[----:B------:R-:W-:Y:S05]  /*a590*/  BSYNC.RECONVERGENT B4 ;  /* 0x0000000000047941 */ /* 0x000fea0003800200 */
.L_x_9155:
[----:B-1----:R-:W-:Y:S01]  /*a5a0*/  LOP3.LUT R116, R9, UR7, R7, 0x96, !PT ;  /* 0x0000000709747c12 */ /* 0x002fe2000f8e9607 */
        /* <DEDUP_REMOVED lines=42> */
.L_x_9153:
[----:B------:R-:W-:Y:S05]  /*a850*/  BSYNC.RECONVERGENT B3 ;  /* 0x0000000000037941 */ /* 0x000fea0003800200 */
.L_x_9152:
        /* <DEDUP_REMOVED lines=9> */
.L_x_9151:
[----:B------:R-:W-:Y:S05]  /*a8f0*/  BSYNC.RECONVERGENT B2 ;  /* 0x0000000000027941 */ /* 0x000fea0003800200 */
.L_x_9150:
[----:B------:R-:W-:Y:S01]  /*a900*/  BSSY.RECONVERGENT B2, `(.L_x_9157) ;  /* 0x0000055000027945 */ /* 0x000fe20003800200 */
[----:B------:R-:W-:Y:S01]  /*a910*/  F2FP.F16.F32.PACK_AB R161, RZ, R24 ;  /* 0x00000018ffa1723e */ /* 0x000fe200000000ff */
        /* <DEDUP_REMOVED lines=16> */
.L_x_9161:
        /* <DEDUP_REMOVED lines=13> */
.L_x_9163:
[----:B------:R-:W-:Y:S05]  /*aaf0*/  BSYNC.RECONVERGENT B4 ;  /* 0x0000000000047941 */ /* 0x000fea0003800200 */
.L_x_9162:
        /* <DEDUP_REMOVED lines=43> */
.L_x_9160:
[----:B------:R-:W-:Y:S05]  /*adb0*/  BSYNC.RECONVERGENT B3 ;  /* 0x0000000000037941 */ /* 0x000fea0003800200 */
.L_x_9159:
[----:B------:R-:W-:Y:S01]  /*adc0*/  I2FP.F32.U32 R7, R16 ;  /* 0x0000001000077245 */ /* 0x000fe20000201000 */
[----:B------:R-:W-:-:S05]  /*add0*/  HFMA2 R16, -RZ, RZ, 0.1171875, 0 ;  /* 0x2f800000ff107431 */ /* 0x000fca00000001ff */
[----:B------:R-:W-:-:S05]  /*ade0*/  FFMA.FTZ R7, R7, R16, 1.1641532182693481445e-10 ;  /* 0x2f00000007077423 */ /* 0x000fca0000010010 */
[----:B------:R-:W-:Y:S01]  /*adf0*/  FSETP.GTU.FTZ.AND P1, PT, R7, UR10, PT ;  /* 0x0000000a07007c0b */ /* 0x000fe2000bf3c000 */
[----:B-----5:R-:W-:-:S03]  /*ae00*/  HADD2.F32 R7, -RZ, R49.H0_H0 ;  /* 0x20000031ff077230 */ /* 0x020fc60000004100 */
[----:B------:R-:W-:Y:S02]  /*ae10*/  SEL R16, RZ, 0x1, P1 ;  /* 0x00000001ff107807 */ /* 0x000fe40000800000 */
[----:B------:R-:W-:-:S04]  /*ae20*/  FMUL.FTZ R7, R7, UR13 ;  /* 0x0000000d07077c20 */ /* 0x000fc80008410000 */
[----:B------:R-:W-:-:S05]  /*ae30*/  FMUL.FTZ R7, R7, UR12 ;  /* 0x0000000c07077c20 */ /* 0x000fca0008410000 */
[----:B------:R-:W-:-:S07]  /*ae40*/  FSEL R25, R7, RZ, !P1 ;  /* 0x000000ff07197208 */ /* 0x000fce0004800000 */
.L_x_9158:
[----:B------:R-:W-:Y:S05]  /*ae50*/  BSYNC.RECONVERGENT B2 ;  /* 0x0000000000027941 */ /* 0x000fea0003800200 */
.L_x_9157:
        /* <DEDUP_REMOVED lines=18> */
.L_x_9168:
        /* <DEDUP_REMOVED lines=13> */
.L_x_9170:
[----:B------:R-:W-:Y:S05]  /*b050*/  BSYNC.RECONVERGENT B4 ;  /* 0x0000000000047941 */ /* 0x000fea0003800200 */
.L_x_9169:
        /* <DEDUP_REMOVED lines=43> */
.L_x_9167:
[----:B------:R-:W-:Y:S05]  /*b310*/  BSYNC.RECONVERGENT B3 ;  /* 0x0000000000037941 */ /* 0x000fea0003800200 */
.L_x_9166:
        /* <DEDUP_REMOVED lines=9> */
.L_x_9165:
[----:B------:R-:W-:Y:S05]  /*b3b0*/  BSYNC.RECONVERGENT B2 ;  /* 0x0000000000027941 */ /* 0x000fea0003800200 */
.L_x_9164:
        /* <DEDUP_REMOVED lines=18> */
.L_x_9175:
        /* <DEDUP_REMOVED lines=13> */
.L_x_9177:
[----:B------:R-:W-:Y:S05]  /*b5b0*/  BSYNC.RECONVERGENT B4 ;  /* 0x0000000000047941 */ /* 0x000fea0003800200 */
.L_x_9176:
        /* <DEDUP_REMOVED lines=43> */
.L_x_9174:
[----:B------:R-:W-:Y:S05]  /*b870*/  BSYNC.RECONVERGENT B3 ;  /* 0x0000000000037941 */ /* 0x000fea0003800200 */
.L_x_9173:
        /* <DEDUP_REMOVED lines=9> */
.L_x_9172:
[----:B------:R-:W-:Y:S05]  /*b910*/  BSYNC.RECONVERGENT B2 ;  /* 0x0000000000027941 */ /* 0x000fea0003800200 */
.L_x_9171:
        /* <DEDUP_REMOVED lines=18> */
.L_x_9182:
        /* <DEDUP_REMOVED lines=13> */
.L_x_9184:
[----:B------:R-:W-:Y:S05]  /*bb10*/  BSYNC.RECONVERGENT B4 ;  /* 0x0000000000047941 */ /* 0x000fea0003800200 */
.L_x_9183:
        /* <DEDUP_REMOVED lines=40> */
[----:B------:R-:W-:-:S04]  /*bda0*/  IMAD.WIDE.U32 R116, R117, -0x2daee0ad, RZ ;  /* 0xd2511f5375747825 */ /* 0x000fc800078e00ff */
[----:B------:R-:W-:Y:S01]  /*bdb0*/  IMAD.MOV.U32 R166, RZ, RZ, R116 ;  /* 0x000000ffffa67224 */ /* 0x000fe200078e0074 */
[----:B------:R-:W-:-:S07]  /*bdc0*/  LOP3.LUT R5, R118, UR32, R117, 0x96, !PT ;  /* 0x0000002076057c12 */ /* 0x000fce000f8e9675 */
.L_x_9181:
[----:B------:R-:W-:Y:S05]  /*bdd0*/  BSYNC.RECONVERGENT B3 ;  /* 0x0000000000037941 */ /* 0x000fea0003800200 */
.L_x_9180:
        /* <DEDUP_REMOVED lines=9> */
.L_x_9179:
[----:B------:R-:W-:Y:S05]  /*be70*/  BSYNC.RECONVERGENT B2 ;  /* 0x0000000000027941 */ /* 0x000fea0003800200 */
.L_x_9178:
        /* <DEDUP_REMOVED lines=18> */
.L_x_9189:
        /* <DEDUP_REMOVED lines=13> */
.L_x_9191:
[----:B------:R-:W-:Y:S05]  /*c070*/  BSYNC.RECONVERGENT B4 ;  /* 0x0000000000047941 */ /* 0x000fea0003800200 */
.L_x_9190:
        /* <DEDUP_REMOVED lines=40> */
[----:B------:R-:W-:Y:S02]  /*c300*/  IMAD.MOV.U32 R166, RZ, RZ, R116 ;  /* 0x000000ffffa67224 */ /* 0x000fe400078e0074 */
[----:B------:R-:W-:Y:S01]  /*c310*/  HFMA2 R116, -RZ, RZ, 0, 0 ;  /* 0x00000000ff747431 */ /* 0x000fe200000001ff */
[----:B------:R-:W-:-:S07]  /*c320*/  LOP3.LUT R5, R168, UR32, R117, 0x96, !PT ;  /* 0x00000020a8057c12 */ /* 0x000fce000f8e9675 */
.L_x_9188:
[----:B------:R-:W-:Y:S05]  /*c330*/  BSYNC.RECONVERGENT B3 ;  /* 0x0000000000037941 */ /* 0x000fea0003800200 */
.L_x_9187:
        /* <DEDUP_REMOVED lines=9> */
.L_x_9186:
[----:B------:R-:W-:Y:S05]  /*c3d0*/  BSYNC.RECONVERGENT B2 ;  /* 0x0000000000027941 */ /* 0x000fea0003800200 */
.L_x_9185:
[----:B------:R-:W-:Y:S01]  /*c3e0*/  BSSY.RECONVERGENT B2, `(.L_x_9192) ;  /* 0x0000055000027945 */ /* 0x000fe20003800200 */
[----:B------:R-:W-:Y:S01]  /*c3f0*/  F2FP.F16.F32.PACK_AB R168, RZ, R141 ;  /* 0x0000008dffa8723e */ /* 0x000fe200000000ff */
        /* <DEDUP_REMOVED lines=16> */
.L_x_9196:
        /* <DEDUP_REMOVED lines=13> */
.L_x_9198:
[----:B------:R-:W-:Y:S05]  /*c5d0*/  BSYNC.RECONVERGENT B4 ;  /* 0x0000000000047941 */ /* 0x000fea0003800200 */
.L_x_9197:
        /* <DEDUP_REMOVED lines=37> */
[----:B------:R-:W-:-:S05]  /*c830*/  IMAD.WIDE.U32 R118, R118, -0x2daee0ad, RZ ;  /* 0xd2511f5376767825 */ /* 0x000fca00078e00ff */
[----:B------:R-:W-:Y:S01]  /*c840*/  LOP3.LUT R5, R116, UR32, R119, 0x96, !PT ;  /* 0x0000002074057c12 */ /* 0x000fe2000f8e9677 */
[----:B------:R-:W-:Y:S01]  /*c850*/  IMAD.WIDE.U32 R116, R117, -0x326172a9, RZ ;  /* 0xcd9e8d5775747825 */ /* 0x000fe200078e00ff */
[----:B------:R-:W-:-:S03]  /*c860*/  MOV R166, R118 ;  /* 0x0000007600a67202 */ /* 0x000fc60000000f00 */
[----:B------:R-:W-:Y:S01]  /*c870*/  IMAD.MOV.U32 R10, RZ, RZ, R116 ;  /* 0x000000ffff0a7224 */ /* 0x000fe200078e0074 */
[----:B------:R-:W-:-:S07]  /*c880*/  LOP3.LUT R6, R6, UR31, R117, 0x96, !PT ;  /* 0x0000001f06067c12 */ /* 0x000fce000f8e9675 */
.L_x_9195:
[----:B------:R-:W-:Y:S05]  /*c890*/  BSYNC.RECONVERGENT B3 ;  /* 0x0000000000037941 */ /* 0x000fea0003800200 */
.L_x_9194:
        /* <DEDUP_REMOVED lines=9> */
.L_x_9193:
[----:B------:R-:W-:Y:S05]  /*c930*/  BSYNC.RECONVERGENT B2 ;  /* 0x0000000000027941 */ /* 0x000fea0003800200 */
.L_x_9192:
[----:B------:R-:W-:Y:S02]  /*c940*/  F2FP.F16.F32.PACK_AB R119, RZ, R142 ;  /* 0x0000008eff77723e */ /* 0x000fe400000000ff */
[----:B------:R-:W-:Y:S02]  /*c950*/  PRMT R118, R171, 0x5410, R172 ;  /* 0x00005410ab767816 */ /* 0x000fe400000000ac */
[----:B------:R-:W-:Y:S02]  /*c960*/  PRMT R117, R164, 0x5410, R167 ;  /* 0x00005410a4757816 */ /* 0x000fe400000000a7 */
[----:B------:R-:W-:Y:S02]  /*c970*/  PRMT R116, R156, 0x5410, R161 ;  /* 0x000054109c747816 */ /* 0x000fe400000000a1 */
[----:B------:R-:W-:-:S07]  /*c980*/  PRMT R119, R168, 0x5410, R119 ;  /* 0x00005410a8777816 */ /* 0x000fce0000000077 */
.L_x_9142:
        /* <DEDUP_REMOVED lines=8> */
[----:B------:R-:W-:Y:S02]  /*ca10*/  LOP3.LUT R118, R16, 0xff, RZ, 0xc0, !PT ;  /* 0x000000ff10767812 */ /* 0x000fe400078ec0ff */
[----:B------:R-:W-:Y:S01]  /*ca20*/  LOP3.LUT R117, R116, 0xff0000, RZ, 0xc0, !PT ;  /* 0x00ff000074757812 */ /* 0x000fe200078ec0ff */
[----:B------:R-:W-:Y:S01]  /*ca30*/  IMAD.WIDE.U32 R162, R162, 0x1000000, RZ ;  /* 0x01000000a2a27825 */ /* 0x000fe200078e00ff */
[----:B------:R-:W-:-:S03]  /*ca40*/  LOP3.LUT R116, R22, 0xffff, RZ, 0xc0, !PT ;  /* 0x0000ffff16747812 */ /* 0x000fc600078ec0ff */
[----:B------:R-:W-:Y:S01]  /*ca50*/  IMAD.WIDE.U32 R118, R118, 0x10000, RZ ;  /* 0x0001000076767825 */ /* 0x000fe200078e00ff */
[----:B------:R-:W-:Y:S02]  /*ca60*/  PRMT R116, R117, 0x4210, R116 ;  /* 0x0000421075747816 */ /* 0x000fe40000000074 */
[----:B------:R-:W-:-:S04]  /*ca70*/  PRMT R117, R20, 0x7104, RZ ;  /* 0x0000710414757816 */ /* 0x000fc800000000ff */
[----:B------:R-:W-:-:S04]  /*ca80*/  LOP3.LUT R116, R116, 0xff00, R117, 0xf8, !PT ;  /* 0x0000ff0074747812 */ /* 0x000fc800078ef875 */
[----:B------:R-:W-:Y:S02]  /*ca90*/  LOP3.LUT R117, R116, 0xff, R19, 0xf8, !PT ;  /* 0x000000ff74757812 */ /* 0x000fe400078ef813 */
[----:B------:R-:W-:Y:S02]  /*caa0*/  LOP3.LUT R116, R14, 0xff, RZ, 0xc0, !PT ;  /* 0x000000ff0e747812 */ /* 0x000fe400078ec0ff */
[----:B------:R-:W-:-:S03]  /*cab0*/  LOP3.LUT R119, R119, R117, R163, 0xfe, !PT ;  /* 0x0000007577777212 */ /* 0x000fc600078efea3 */
[----:B------:R-:W-:-:S03]  /*cac0*/  IMAD.WIDE.U32 R116, R116, 0x100, RZ ;  /* 0x0000010074747825 */ /* 0x000fc600078e00ff */
[----:B------:R-:W-:Y:S02]  /*cad0*/  LOP3.LUT R163, R116, R162, R118, 0xfe, !PT ;  /* 0x000000a274a37212 */ /* 0x000fe400078efe76 */
[----:B------:R-:W-:Y:S02]  /*cae0*/  LOP3.LUT R117, R119, R117, RZ, 0xfc, !PT ;  /* 0x0000007577757212 */ /* 0x000fe400078efcff */
[----:B------:R-:W0:Y:S01]  /*caf0*/  LDC.64 R118, c[0x0][0x3b0] ;  /* 0x0000ec00ff767b82 */ /* 0x000e220000000a00 */
[----:B------:R-:W-:Y:S01]  /*cb00*/  LOP3.LUT R116, R163, 0xff, R12, 0xf8, !PT ;  /* 0x000000ffa3747812 */ /* 0x000fe200078ef80c */
[----:B0-----:R-:W-:-:S05]  /*cb10*/  IMAD.WIDE.U32 R118, R159, 0x8, R118 ;  /* 0x000000089f767825 */ /* 0x001fca00078e0076 */
[----:B------:R1:W-:Y:S02]  /*cb20*/  STG.E.64 desc[UR8][R118.64], R116 ;  /* 0x0000007476007986 */ /* 0x0003e4000c101b08 */
.L_x_9200:
[----:B------:R-:W-:Y:S05]  /*cb30*/  BSYNC.RECONVERGENT B2 ;  /* 0x0000000000027941 */ /* 0x000fea0003800200 */
.L_x_9199:
[----:B------:R-:W-:Y:S01]  /*cb40*/  IADD3 R165, PT, PT, R165, 0x20, RZ ;  /* 0x00000020a5a57810 */ /* 0x000fe20007ffe0ff */
[----:B------:R-:W-:-:S07]  /*cb50*/  VIADD R159, R159, 0x20 ;  /* 0x000000209f9f7836 */ /* 0x000fce0000000000 */
.L_x_9082:
[----:B------:R-:W-:Y:S05]  /*cb60*/  BSYNC.RECONVERGENT B1 ;  /* 0x0000000000017941 */ /* 0x000fea0003800200 */
.L_x_9081:
[----:B------:R-:W-:Y:S01]  /*cb70*/  ISETP.GE.U32.AND P1, PT, R2, 0x60, PT ;  /* 0x000000600200780c */ /* 0x000fe20003f26070 */
[----:B------:R-:W-:Y:S03]  /*cb80*/  BSSY.RECONVERGENT B1, `(.L_x_9201) ;  /* 0x00005c9000017945 */ /* 0x000fe60003800200 */
[----:B------:R-:W-:-:S09]  /*cb90*/  P2R R161, PR, RZ, 0x2 ;  /* 0x00000002ffa17803 */ /* 0x000fd20000000000 */
[----:B------:R-:W-:Y:S05]  /*cba0*/  @!P1 BRA `(.L_x_9202) ;  /* 0x0000005c00189947 */ /* 0x000fea0003800000 */
[----:B------:R-:W-:Y:S04]  /*cbb0*/  BSSY.RECONVERGENT B2, `(.L_x_9203) ;  /* 0x0000005000027945 */ /* 0x000fe80003800200 */
[----:B------:R-:W-:Y:S05]  /*cbc0*/  @!P0 BRA `(.L_x_9204) ;  /* 0x00000000000c8947 */ /* 0x000fea0003800000 */
[----:B------:R-:W2:Y:S02]  /*cbd0*/  LDC.64 R28, c[0x0][0x390] ;  /* 0x0000e400ff1c7b82 */ /* 0x000ea40000000a00 */
[----:B--2---:R-:W-:-:S05]  /*cbe0*/  IMAD.WIDE.U32 R28, R159, 0x10, R28 ;  /* 0x000000109f1c7825 */ /* 0x004fca00078e001c */
[----:B-----5:R2:W5:Y:S02]  /*cbf0*/  LDG.E.128 R48, desc[UR8][R28.64] ;  /* 0x000000081c307981 */ /* 0x020564000c1e1d00 */
.L_x_9204:
[----:B------:R-:W-:Y:S05]  /*cc00*/  BSYNC.RECONVERGENT B2 ;  /* 0x0000000000027941 */ /* 0x000fea0003800200 */
.L_x_9203:
[----:B------:R-:W-:-:S04]  /*cc10*/  UISETP.NE.U32.AND UP0, UPT, UR4, URZ, UPT ;  /* 0x000000ff0400728c */ /* 0x000fc8000bf05070 */
[----:B------:R-:W-:-:S09]  /*cc20*/  UISETP.NE.AND.EX UP0, UPT, UR5, URZ, UPT, UP0 ;  /* 0x000000ff0500728c */ /* 0x000fd2000bf05300 */
[----:B------:R-:W-:Y:S05]  /*cc30*/  BRA.U !UP0, `(.L_x_9205) ;  /* 0x0000002d08a47547 */ /* 0x000fea000b800000 */
[----:B--2---:R-:W2:Y:S02]  /*cc40*/  LDC.64 R28, c[0x0][0x3a0] ;  /* 0x0000e800ff1c7b82 */ /* 0x004ea40000000a00 */
[----:B--2---:R-:W-:-:S05]  /*cc50*/  IMAD.WIDE.U32 R28, R165, 0x10, R28 ;  /* 0x00000010a51c7825 */ /* 0x004fca00078e001c */
[----:B01----:R-:W2:Y:S01]  /*cc60*/  LDG.E.128 R116, desc[UR8][R28.64] ;  /* 0x000000081c747981 */ /* 0x003ea2000c1e1d00 */
        /* <DEDUP_REMOVED lines=22> */
.L_x_9210:
        /* <DEDUP_REMOVED lines=13> */
.L_x_9212:
[----:B------:R-:W-:Y:S05]  /*cea0*/  BSYNC.RECONVERGENT B4 ;  /* 0x0000000000047941 */ /* 0x000fea0003800200 */
.L_x_9211:
        /* <DEDUP_REMOVED lines=43> */
.L_x_9209:
[----:B------:R-:W-:Y:S05]  /*d160*/  BSYNC.RECONVERGENT B3 ;  /* 0x0000000000037941 */ /* 0x000fea0003800200 */
.L_x_9208:
[----:B------:R-:W-:Y:S01]  /*d170*/  I2FP.F32.U32 R7, R12 ;  /* 0x0000000c00077245 */ /* 0x000fe20000201000 */
[----:B------:R-:W-:-:S05]  /*d180*/  HFMA2 R12, -RZ, RZ, 0.1171875, 0 ;  /* 0x2f800000ff0c7431 */ /* 0x000fca00000001ff */
        /* <DEDUP_REMOVED lines=9> */
.L_x_9207:
[----:B------:R-:W-:Y:S05]  /*d220*/  BSYNC.RECONVERGENT B2 ;  /* 0x0000000000027941 */ /* 0x000fea0003800200 */
.L_x_9206:
        /* <DEDUP_REMOVED lines=22> */
.L_x_9217:
        /* <DEDUP_REMOVED lines=13> */
.L_x_9219:
[----:B------:R-:W-:Y:S05]  /*d460*/  BSYNC.RECONVERGENT B4 ;  /* 0x0000000000047941 */ /* 0x000fea0003800200 */
.L_x_9218:
        /* <DEDUP_REMOVED lines=43> */
.L_x_9216:
[----:B------:R-:W-:Y:S05]  /*d720*/  BSYNC.RECONVERGENT B3 ;  /* 0x0000000000037941 */ /* 0x000fea0003800200 */
.L_x_9215:
        /* <DEDUP_REMOVED lines=11> */
.L_x_9214:
[----:B------:R-:W-:Y:S05]  /*d7e0*/  BSYNC.RECONVERGENT B2 ;  /* 0x0000000000027941 */ /* 0x000fea0003800200 */
.L_x_9213:
        /* <DEDUP_REMOVED lines=22> */
.L_x_9224:
        /* <DEDUP_REMOVED lines=13> */
.L_x_9226:
[----:B------:R-:W-:Y:S05]  /*da20*/  BSYNC.RECONVERGENT B4 ;  /* 0x0000000000047941 */ /* 0x000fea0003800200 */
.L_x_9225:
        /* <DEDUP_REMOVED lines=43> */
.L_x_9223:
[----:B------:R-:W-:Y:S05]  /*dce0*/  BSYNC.RECONVERGENT B3 ;  /* 0x0000000000037941 */ /* 0x000fea0003800200 */
.L_x_9222:
        /* <DEDUP_REMOVED lines=11> */
.L_x_9221:
[----:B------:R-:W-:Y:S05]  /*dda0*/  BSYNC.RECONVERGENT B2 ;  /* 0x0000000000027941 */ /* 0x000fea0003800200 */
.L_x_9220:
        /* <DEDUP_REMOVED lines=22> */
.L_x_9231:
        /* <DEDUP_REMOVED lines=13> */
.L_x_9233:
[----:B------:R-:W-:Y:S05]  /*dfe0*/  BSYNC.RECONVERGENT B4 ;  /* 0x0000000000047941 */ /* 0x000fea0003800200 */
.L_x_9232:
        /* <DEDUP_REMOVED lines=43> */
.L_x_9230:
[----:B------:R-:W-:Y:S05]  /*e2a0*/  BSYNC.RECONVERGENT B3 ;  /* 0x0000000000037941 */ /* 0x000fea0003800200 */
.L_x_9229:
        /* <DEDUP_REMOVED lines=11> */
.L_x_9228:
[----:B------:R-:W-:Y:S05]  /*e360*/  BSYNC.RECONVERGENT B2 ;  /* 0x0000000000027941 */ /* 0x000fea0003800200 */
.L_x_9227:
        /* <DEDUP_REMOVED lines=22> */
.L_x_9238:
        /* <DEDUP_REMOVED lines=13> */
.L_x_9240:
[----:B------:R-:W-:Y:S05]  /*e5a0*/  BSYNC.RECONVERGENT B4 ;  /* 0x0000000000047941 */ /* 0x000fea0003800200 */
.L_x_9239:
        /* <DEDUP_REMOVED lines=42> */
[----:B------:R-:W-:-:S07]  /*e850*/  IMAD.MOV.U32 R116, RZ, RZ, RZ ;  /* 0x000000ffff747224 */ /* 0x000fce00078e00ff */
.L_x_9237:
[----:B------:R-:W-:Y:S05]  /*e860*/  BSYNC.RECONVERGENT B3 ;  /* 0x0000000000037941 */ /* 0x000fea0003800200 */
.L_x_9236:
        /* <DEDUP_REMOVED lines=11> */
.L_x_9235:
[----:B------:R-:W-:Y:S05]  /*e920*/  BSYNC.RECONVERGENT B2 ;  /* 0x0000000000027941 */ /* 0x000fea0003800200 */
.L_x_9234:
        /* <DEDUP_REMOVED lines=22> */
.L_x_9245:
        /* <DEDUP_REMOVED lines=13> */
.L_x_9247:
[----:B------:R-:W-:Y:S05]  /*eb60*/  BSYNC.RECONVERGENT B4 ;  /* 0x0000000000047941 */ /* 0x000fea0003800200 */
.L_x_9246:
        /* <DEDUP_REMOVED lines=35> */
[----:B------:R-:W-:Y:S01]  /*eda0*/  LOP3.LUT R116, R116, UR29, R7, 0x96, !PT ;  /* 0x0000001d74747c12 */ /* 0x000fe2000f8e9607 */
[----:B------:R-:W-:-:S04]  /*edb0*/  HFMA2 R7, -RZ, RZ, 0, 0 ;  /* 0x00000000ff077431 */ /* 0x000fc800000001ff */
[----:B------:R-:W-:-:S04]  /*edc0*/  IMAD.WIDE.U32 R116, R116, -0x2daee0ad, RZ ;  /* 0xd2511f5374747825 */ /* 0x000fc800078e00ff */
[----:B------:R-:W-:Y:S01]  /*edd0*/  IMAD.MOV.U32 R144, RZ, RZ, R116 ;  /* 0x000000ffff907224 */ /* 0x000fe200078e0074 */
[----:B------:R-:W-:Y:S01]  /*ede0*/  LOP3.LUT R5, R162, UR32, R117, 0x96, !PT ;  /* 0x00000020a2057c12 */ /* 0x000fe2000f8e9675 */
[----:B------:R-:W-:-:S05]  /*edf0*/  IMAD.WIDE.U32 R116, R10, -0x326172a9, RZ ;  /* 0xcd9e8d570a747825 */ /* 0x000fca00078e00ff */
[----:B------:R-:W-:Y:S02]  /*ee00*/  LOP3.LUT R6, R6, UR31, R117, 0x96, !PT ;  /* 0x0000001f06067c12 */ /* 0x000fe4000f8e9675 */
[----:B------:R-:W-:-:S07]  /*ee10*/  MOV R10, R116 ;  /* 0x00000074000a7202 */ /* 0x000fce0000000f00 */
.L_x_9244:
[----:B------:R-:W-:Y:S05]  /*ee20*/  BSYNC.RECONVERGENT B3 ;  /* 0x0000000000037941 */ /* 0x000fea0003800200 */
.L_x_9243:
        /* <DEDUP_REMOVED lines=11> */
.L_x_9242:
[----:B------:R-:W-:Y:S05]  /*eee0*/  BSYNC.RECONVERGENT B2 ;  /* 0x0000000000027941 */ /* 0x000fea0003800200 */
.L_x_9241:
        /* <DEDUP_REMOVED lines=22> */
.L_x_9252:
        /* <DEDUP_REMOVED lines=13> */
.L_x_9254:
[----:B------:R-:W-:Y:S05]  /*f120*/  BSYNC.RECONVERGENT B4 ;  /* 0x0000000000047941 */ /* 0x000fea0003800200 */
.L_x_9253:
        /* <DEDUP_REMOVED lines=40> */
[----:B------:R-:W-:Y:S01]  /*f3b0*/  IMAD.MOV.U32 R10, RZ, RZ, R116 ;  /* 0x000000ffff0a7224 */ /* 0x000fe200078e0074 */
[----:B------:R-:W-:Y:S01]  /*f3c0*/  LOP3.LUT R6, R6, UR31, R117, 0x96, !PT ;  /* 0x0000001f06067c12 */ /* 0x000fe2000f8e9675 */
[----:B------:R-:W-:-:S07]  /*f3d0*/  IMAD.MOV.U32 R116, RZ, RZ, RZ ;  /* 0x000000ffff747224 */ /* 0x000fce00078e00ff */
.L_x_9251:
[----:B------:R-:W-:Y:S05]  /*f3e0*/  BSYNC.RECONVERGENT B3 ;  /* 0x0000000000037941 */ /* 0x000fea0003800200 */
.L_x_9250:
        /* <DEDUP_REMOVED lines=11> */
.L_x_9249:
[----:B------:R-:W-:Y:S05]  /*f4a0*/  BSYNC.RECONVERGENT B2 ;  /* 0x0000000000027941 */ /* 0x000fea0003800200 */
.L_x_9248:
        /* <DEDUP_REMOVED lines=22> */
.L_x_9259:
        /* <DEDUP_REMOVED lines=13> */
.L_x_9261:
[----:B------:R-:W-:Y:S05]  /*f6e0*/  BSYNC.RECONVERGENT B4 ;  /* 0x0000000000047941 */ /* 0x000fea0003800200 */
.L_x_9260:
        /* <DEDUP_REMOVED lines=43> */
.L_x_9258:
[----:B------:R-:W-:Y:S05]  /*f9a0*/  BSYNC.RECONVERGENT B3 ;  /* 0x0000000000037941 */ /* 0x000fea0003800200 */
.L_x_9257:
[----:B------:R-:W-:Y:S01]  /*f9b0*/  I2FP.F32.U32 R22, R22 ;  /* 0x0000001600167245 */ /* 0x000fe20000201000 */
[----:B------:R-:W-:Y:S02]  /*f9c0*/  IMAD.MOV.U32 R117, RZ, RZ, 0x2f800000 ;  /* 0x2f800000ff757424 */ /* 0x000fe400078e00ff */
[----:B------:R-:W-:Y:S02]  /*f9d0*/  HADD2.F32 R119, -RZ, R119.H1_H1 ;  /* 0x30000077ff777230 */ /* 0x000fe40000004100 */
        /* <DEDUP_REMOVED lines=8> */
.L_x_9256:
[----:B------:R-:W-:Y:S05]  /*fa60*/  BSYNC.RECONVERGENT B2 ;  /* 0x0000000000027941 */ /* 0x000fea0003800200 */
.L_x_9255:
[----:B------:R-:W-:Y:S02]  /*fa70*/  F2FP.F16.F32.PACK_AB R119, RZ, R144 ;  /* 0x00000090ff77723e */ /* 0x000fe400000000ff */
[----:B------:R-:W-:Y:S02]  /*fa80*/  PRMT R118, R171, 0x5410, R118 ;  /* 0x00005410ab767816 */ /* 0x000fe40000000076 */
[----:B------:R-:W-:Y:S02]  /*fa90*/  PRMT R117, R168, 0x5410, R169 ;  /* 0x00005410a8757816 */ /* 0x000fe400000000a9 */
[----:B------:R-:W-:Y:S02]  /*faa0*/  PRMT R116, R156, 0x5410, R164 ;  /* 0x000054109c747816 */ /* 0x000fe400000000a4 */
[----:B------:R-:W-:Y:S01]  /*fab0*/  PRMT R119, R173, 0x5410, R119 ;  /* 0x00005410ad777816 */ /* 0x000fe20000000077 */
[----:B------:R-:W-:Y:S06]  /*fac0*/  BRA `(.L_x_9262) ;  /* 0x0000002800dc7947 */ /* 0x000fec0003800000 */
.L_x_9205:
[----:B------:R-:W-:Y:S01]  /*fad0*/  BSSY.RECONVERGENT B2, `(.L_x_9263) ;  /* 0x0000057000027945 */ /* 0x000fe20003800200 */
[----:B------:R-:W-:Y:S01]  /*fae0*/  MOV R27, RZ ;  /* 0x000000ff001b7202 */ /* 0x000fe20000000f00 */
[----:B------:R-:W-:Y:S01]  /*faf0*/  IMAD.MOV.U32 R166, RZ, RZ, R156 ;  /* 0x000000ffffa67224 */ /* 0x000fe200078e009c */
[----:B--2---:R-:W-:Y:S01]  /*fb00*/  MOV R29, R7 ;  /* 0x00000007001d7202 */ /* 0x004fe20000000f00 */
        /* <DEDUP_REMOVED lines=17> */
.L_x_9267:
        /* <DEDUP_REMOVED lines=13> */
.L_x_9269:
[----:B------:R-:W-:Y:S05]  /*fcf0*/  BSYNC.RECONVERGENT B4 ;  /* 0x0000000000047941 */ /* 0x000fea0003800200 */
.L_x_9268:
[----:B01----:R-:W-:Y:S01]  /*fd00*/  LOP3.LUT R116, R9, UR7, R7, 0x96, !PT ;  /* 0x0000000709747c12 */ /* 0x003fe2000f8e9607 */
        /* <DEDUP_REMOVED lines=41> */
.L_x_9266:
[----:B------:R-:W-:Y:S05]  /*ffa0*/  BSYNC.RECONVERGENT B3 ;  /* 0x0000000000037941 */ /* 0x000fea0003800200 */
.L_x_9265:
[----:B------:R-:W-:Y:S01]  /*ffb0*/  I2FP.F32.U32 R7, R12 ;  /* 0x0000000c00077245 */ /* 0x000fe20000201000 */
[----:B------:R-:W-:-:S05]  /*ffc0*/  HFMA2 R12, -RZ, RZ, 0.1171875, 0 ;  /* 0x2f800000ff0c7431 */ /* 0x000fca00000001ff */
[----:B------:R-:W-:Y:S01]  /*ffd0*/  FFMA.FTZ R7, R7, R12, 1.1641532182693481445e-10 ;  /* 0x2f00000007077423 */ /* 0x000fe2000001000c */
[----:B-----5:R-:W-:-:S04]  /*ffe0*/  HADD2.F32 R12, -RZ, R48.H0_H0 ;  /* 0x20000030ff0c7230 */ /* 0x020fc80000004100 */
[----:B------:R-:W-:Y:S01]  /*fff0*/  FSETP.GTU.FTZ.AND P1, PT, R7, UR10, PT ;  /* 0x0000000a07007c0b */ /* 0x000fe2000bf3c000 */
[----:B------:R-:W-:-:S04]  /*10000*/  FMUL.FTZ R12, R12, UR13 ;  /* 0x0000000d0c0c7c20 */ /* 0x000fc80008410000 */
[----:B------:R-:W-:Y:S01]  /*10010*/  FMUL.FTZ R27, R12, UR12 ;  /* 0x0000000c0c1b7c20 */ /* 0x000fe20008410000 */
[----:B------:R-:W-:-:S04]  /*10020*/  SEL R12, RZ, 0x1, P1 ;  /* 0x00000001ff0c7807 */ /* 0x000fc80000800000 */
[----:B------:R-:W-:-:S07]  /*10030*/  FSEL R27, R27, RZ, !P1 ;  /* 0x000000ff1b1b7208 */ /* 0x000fce0004800000 */
.L_x_9264:
[----:B------:R-:W-:Y:S05]  /*10040*/  BSYNC.RECONVERGENT B2 ;  /* 0x0000000000027941 */ /* 0x000fea0003800200 */
.L_x_9263:
[----:B------:R-:W-:Y:S01]  /*10050*/  BSSY.RECONVERGENT B2, `(.L_x_9270) ;  /* 0x0000055000027945 */ /* 0x000fe20003800200 */
[----:B------:R-:W-:Y:S01]  /*10060*/  F2FP.F16.F32.PACK_AB R156, RZ, R27 ;  /* 0x0000001bff9c723e */ /* 0x000fe200000000ff */
        /* <DEDUP_REMOVED lines=16> */
.L_x_9274:
        /* <DEDUP_REMOVED lines=13> */
.L_x_9276:
[----:B------:R-:W-:Y:S05]  /*10240*/  BSYNC.RECONVERGENT B4 ;  /* 0x0000000000047941 */ /* 0x000fea0003800200 */
.L_x_9275:
[----:B01----:R-:W-:Y:S01]  /*10250*/  LOP3.LUT R116, R9, UR7, R7, 0x96, !PT ;  /* 0x0000000709747c12 */ /* 0x003fe2000f8e9607 */
        /* <DEDUP_REMOVED lines=39> */
[----:B------:R-:W-:-:S05]  /*104d0*/  IMAD.WIDE.U32 R28, R116, -0x2daee0ad, RZ ;  /* 0xd2511f53741c7825 */ /* 0x000fca00078e00ff */
[----:B------:R-:W-:Y:S02]  /*104e0*/  LOP3.LUT R5, R118, UR32, R29, 0x96, !PT ;  /* 0x0000002076057c12 */ /* 0x000fe4000f8e961d */
[----:B------:R-:W-:-:S07]  /*104f0*/  MOV R166, R28 ;  /* 0x0000001c00a67202 */ /* 0x000fce0000000f00 */
.L_x_9273:
[----:B------:R-:W-:Y:S05]  /*10500*/  BSYNC.RECONVERGENT B3 ;  /* 0x0000000000037941 */ /* 0x000fea0003800200 */
.L_x_9272:
        /* <DEDUP_REMOVED lines=9> */
.L_x_9271:
[----:B------:R-:W-:Y:S05]  /*105a0*/  BSYNC.RECONVERGENT B2 ;  /* 0x0000000000027941 */ /* 0x000fea0003800200 */
.L_x_9270:
[----:B------:R-:W-:Y:S01]  /*105b0*/  BSSY.RECONVERGENT B2, `(.L_x_9277) ;  /* 0x0000055000027945 */ /* 0x000fe20003800200 */
[----:B------:R-:W-:Y:S01]  /*105c0*/  F2FP.F16.F32.PACK_AB R164, RZ, R28 ;  /* 0x0000001cffa4723e */ /* 0x000fe200000000ff */
[----:B------:R-:W-:Y:S01]  /*105d0*/  IMAD.MOV.U32 R29, RZ, RZ, RZ ;  /* 0x000000ffff1d7224 */ /* 0x000fe200078e00ff */
[----:B01----:R-:W-:Y:S01]  /*105e0*/  MOV R116, R7 ;  /* 0x0000000700747202 */ /* 0x003fe20000000f00 */
        /* <DEDUP_REMOVED lines=14> */
.L_x_9281:
        /* <DEDUP_REMOVED lines=13> */
.L_x_9283:
[----:B------:R-:W-:Y:S05]  /*107a0*/  BSYNC.RECONVERGENT B4 ;  /* 0x0000000000047941 */ /* 0x000fea0003800200 */
.L_x_9282:
        /* <DEDUP_REMOVED lines=39> */
[----:B------:R-:W-:-:S04]  /*10a20*/  MOV R10, R162 ;  /* 0x000000a2000a7202 */ /* 0x000fc80000000f00 */
[----:B------:R-:W-:Y:S01]  /*10a30*/  LOP3.LUT R5, R116, UR32, R119, 0x96, !PT ;  /* 0x0000002074057c12 */ /* 0x000fe2000f8e9677 */
[----:B------:R-:W-:Y:S01]  /*10a40*/  IMAD.MOV.U32 R116, RZ, RZ, RZ ;  /* 0x000000ffff747224 */ /* 0x000fe200078e00ff */
[----:B------:R-:W-:-:S07]  /*10a50*/  MOV R166, R118 ;  /* 0x0000007600a67202 */ /* 0x000fce0000000f00 */
.L_x_9280:
[----:B------:R-:W-:Y:S05]  /*10a60*/  BSYNC.RECONVERGENT B3 ;  /* 0x0000000000037941 */ /* 0x000fea0003800200 */
.L_x_9279:
        /* <DEDUP_REMOVED lines=9> */
.L_x_9278:
[----:B------:R-:W-:Y:S05]  /*10b00*/  BSYNC.RECONVERGENT B2 ;  /* 0x0000000000027941 */ /* 0x000fea0003800200 */
.L_x_9277:
        /* <DEDUP_REMOVED lines=18> */
.L_x_9288:
        /* <DEDUP_REMOVED lines=13> */
.L_x_9290:
[----:B------:R-:W-:Y:S05]  /*10d00*/  BSYNC.RECONVERGENT B4 ;  /* 0x0000000000047941 */ /* 0x000fea0003800200 */
.L_x_9289:
        /* <DEDUP_REMOVED lines=41> */
[----:B------:R-:W-:Y:S02]  /*10fa0*/  LOP3.LUT R5, R116, UR32, R119, 0x96, !PT ;  /* 0x0000002074057c12 */ /* 0x000fe4000f8e9677 */
[----:B------:R-:W-:-:S07]  /*10fb0*/  MOV R166, R118 ;  /* 0x0000007600a67202 */ /* 0x000fce0000000f00 */
.L_x_9287:
[----:B------:R-:W-:Y:S05]  /*10fc0*/  BSYNC.RECONVERGENT B3 ;  /* 0x0000000000037941 */ /* 0x000fea0003800200 */
.L_x_9286:
        /* <DEDUP_REMOVED lines=9> */
.L_x_9285:
[----:B------:R-:W-:Y:S05]  /*11060*/  BSYNC.RECONVERGENT B2 ;  /* 0x0000000000027941 */ /* 0x000fea0003800200 */
.L_x_9284:
        /* <DEDUP_REMOVED lines=18> */
.L_x_9295:
        /* <DEDUP_REMOVED lines=13> */
.L_x_9297:
[----:B------:R-:W-:Y:S05]  /*11260*/  BSYNC.RECONVERGENT B4 ;  /* 0x0000000000047941 */ /* 0x000fea0003800200 */
.L_x_9296:
        /* <DEDUP_REMOVED lines=41> */
[----:B------:R-:W-:Y:S01]  /*11500*/  IMAD.MOV.U32 R116, RZ, RZ, RZ ;  /* 0x000000ffff747224 */ /* 0x000fe200078e00ff */
[----:B------:R-:W-:-:S07]  /*11510*/  MOV R166, R118 ;  /* 0x0000007600a67202 */ /* 0x000fce0000000f00 */
.L_x_9294:
[----:B------:R-:W-:Y:S05]  /*11520*/  BSYNC.RECONVERGENT B3 ;  /* 0x0000000000037941 */ /* 0x000fea0003800200 */
.L_x_9293:
        /* <DEDUP_REMOVED lines=9> */
.L_x_9292:
[----:B------:R-:W-:Y:S05]  /*115c0*/  BSYNC.RECONVERGENT B2 ;  /* 0x0000000000027941 */ /* 0x000fea0003800200 */
.L_x_9291:
        /* <DEDUP_REMOVED lines=18> */
.L_x_9302:
        /* <DEDUP_REMOVED lines=13> */
.L_x_9304:
[----:B------:R-:W-:Y:S05]  /*117c0*/  BSYNC.RECONVERGENT B4 ;  /* 0x0000000000047941 */ /* 0x000fea0003800200 */
.L_x_9303:
        /* <DEDUP_REMOVED lines=38> */
[----:B------:R-:W-:Y:S02]  /*11a30*/  LOP3.LUT R6, R6, UR31, R117, 0x96, !PT ;  /* 0x0000001f06067c12 */ /* 0x000fe4000f8e9675 */
[----:B------:R-:W-:Y:S01]  /*11a40*/  MOV R10, R116 ;  /* 0x00000074000a7202 */ /* 0x000fe20000000f00 */
[----:B------:R-:W-:-:S05]  /*11a50*/  IMAD.WIDE.U32 R116, R5, -0x2daee0ad, RZ ;  /* 0xd2511f5305747825 */ /* 0x000fca00078e00ff */
[----:B------:R-:W-:Y:S02]  /*11a60*/  LOP3.LUT R5, R118, UR32, R117, 0x96, !PT ;  /* 0x0000002076057c12 */ /* 0x000fe4000f8e9675 */
[----:B------:R-:W-:-:S07]  /*11a70*/  MOV R166, R116 ;  /* 0x0000007400a67202 */ /* 0x000fce0000000f00 */
.L_x_9301:
[----:B------:R-:W-:Y:S05]  /*11a80*/  BSYNC.RECONVERGENT B3 ;  /* 0x0000000000037941 */ /* 0x000fea0003800200 */
.L_x_9300:
        /* <DEDUP_REMOVED lines=9> */
.L_x_9299:
[----:B------:R-:W-:Y:S05]  /*11b20*/  BSYNC.RECONVERGENT B2 ;  /* 0x0000000000027941 */ /* 0x000fea0003800200 */
.L_x_9298:
        /* <DEDUP_REMOVED lines=18> */
.L_x_9309:
        /* <DEDUP_REMOVED lines=13> */
.L_x_9311:
[----:B------:R-:W-:Y:S05]  /*11d20*/  BSYNC.RECONVERGENT B4 ;  /* 0x0000000000047941 */ /* 0x000fea0003800200 */
.L_x_9310:
        /* <DEDUP_REMOVED lines=39> */
[----:B------:R-:W-:Y:S02]  /*11fa0*/  MOV R10, R118 ;  /* 0x00000076000a7202 */ /* 0x000fe40000000f00 */
[----:B------:R-:W-:Y:S01]  /*11fb0*/  MOV R166, R116 ;  /* 0x0000007400a67202 */ /* 0x000fe20000000f00 */
[----:B------:R-:W-:Y:S01]  /*11fc0*/  IMAD.MOV.U32 R116, RZ, RZ, RZ ;  /* 0x000000ffff747224 */ /* 0x000fe200078e00ff */
[----:B------:R-:W-:-:S07]  /*11fd0*/  LOP3.LUT R5, R168, UR32, R117, 0x96, !PT ;  /* 0x00000020a8057c12 */ /* 0x000fce000f8e9675 */
.L_x_9308:
[----:B------:R-:W-:Y:S05]  /*11fe0*/  BSYNC.RECONVERGENT B3 ;  /* 0x0000000000037941 */ /* 0x000fea0003800200 */
.L_x_9307:
        /* <DEDUP_REMOVED lines=9> */
.L_x_9306:
[----:B------:R-:W-:Y:S05]  /*12080*/  BSYNC.RECONVERGENT B2 ;  /* 0x0000000000027941 */ /* 0x000fea0003800200 */
.L_x_9305:
        /* <DEDUP_REMOVED lines=18> */
.L_x_9316:
        /* <DEDUP_REMOVED lines=13> */
.L_x_9318:
[----:B------:R-:W-:Y:S05]  /*12280*/  BSYNC.RECONVERGENT B4 ;  /* 0x0000000000047941 */ /* 0x000fea0003800200 */
.L_x_9317:
        /* <DEDUP_REMOVED lines=43> */
.L_x_9315:
[----:B------:R-:W-:Y:S05]  /*12540*/  BSYNC.RECONVERGENT B3 ;  /* 0x0000000000037941 */ /* 0x000fea0003800200 */
.L_x_9314:
        /* <DEDUP_REMOVED lines=9> */
.L_x_9313:
[----:B------:R-:W-:Y:S05]  /*125e0*/  BSYNC.RECONVERGENT B2 ;  /* 0x0000000000027941 */ /* 0x000fea0003800200 */
.L_x_9312:
[----:B------:R-:W-:Y:S02]  /*125f0*/  F2FP.F16.F32.PACK_AB R119, RZ, R144 ;  /* 0x00000090ff77723e */ /* 0x000fe400000000ff */
[----:B------:R-:W-:Y:S02]  /*12600*/  PRMT R118, R172, 0x5410, R173 ;  /* 0x00005410ac767816 */ /* 0x000fe400000000ad */
[----:B------:R-:W-:Y:S02]  /*12610*/  PRMT R117, R167, 0x5410, R171 ;  /* 0x00005410a7757816 */ /* 0x000fe400000000ab */
[----:B------:R-:W-:Y:S02]  /*12620*/  PRMT R116, R156, 0x5410, R164 ;  /* 0x000054109c747816 */ /* 0x000fe400000000a4 */
[----:B------:R-:W-:-:S07]  /*12630*/  PRMT R119, R168, 0x5410, R119 ;  /* 0x00005410a8777816 */ /* 0x000fce0000000077 */
.L_x_9262:
        /* <DEDUP_REMOVED lines=26> */
.L_x_9320:
[----:B------:R-:W-:Y:S05]  /*127e0*/  BSYNC.RECONVERGENT B2 ;  /* 0x0000000000027941 */ /* 0x000fea0003800200 */
.L_x_9319:
[----:B------:R-:W-:Y:S01]  /*127f0*/  VIADD R165, R165, 0x20 ;  /* 0x00000020a5a57836 */ /* 0x000fe20000000000 */
[----:B------:R-:W-:-:S07]  /*12800*/  IADD3 R159, PT, PT, R159, 0x20, RZ ;  /* 0x000000209f9f7810 */ /* 0x000fce0007ffe0ff */
.L_x_9202:
[----:B------:R-:W-:Y:S05]  /*12810*/  BSYNC.RECONVERGENT B1 ;  /* 0x0000000000017941 */ /* 0x000fea0003800200 */
.L_x_9201:
        /* <DEDUP_REMOVED lines=9> */
.L_x_9324:
[----:B------:R-:W-:Y:S05]  /*128b0*/  BSYNC.RECONVERGENT B2 ;  /* 0x0000000000027941 */ /* 0x000fea0003800200 */
.L_x_9323:
        /* <DEDUP_REMOVED lines=8> */
[----:B------:R-:W-:Y:S01]  /*12940*/  @!P1 IMAD.MOV.U32 R34, RZ, RZ, R156 ;  /* 0x000000ffff229224 */ /* 0x000fe200078e009c */
[----:B------:R-:W-:Y:S01]  /*12950*/  @!P1 MOV R129, R7 ;  /* 0x0000000700819202 */ /* 0x000fe20000000f00 */
        /* <DEDUP_REMOVED lines=18> */
.L_x_9330:
        /* <DEDUP_REMOVED lines=13> */
.L_x_9332:
[----:B------:R-:W-:Y:S05]  /*12b50*/  BSYNC.RECONVERGENT B4 ;  /* 0x0000000000047941 */ /* 0x000fea0003800200 */
.L_x_9331:
        /* <DEDUP_REMOVED lines=43> */
.L_x_9329:
[----:B------:R-:W-:Y:S05]  /*12e10*/  BSYNC.RECONVERGENT B3 ;  /* 0x0000000000037941 */ /* 0x000fea0003800200 */
.L_x_9328:
        /* <DEDUP_REMOVED lines=11> */
.L_x_9327:
[----:B------:R-:W-:Y:S05]  /*12ed0*/  BSYNC.RECONVERGENT B2 ;  /* 0x0000000000027941 */ /* 0x000fea0003800200 */
.L_x_9326:
        /* <DEDUP_REMOVED lines=22> */
.L_x_9337:
        /* <DEDUP_REMOVED lines=13> */
.L_x_9339:
[----:B------:R-:W-:Y:S05]  /*13110*/  BSYNC.RECONVERGENT B4 ;  /* 0x0000000000047941 */ /* 0x000fea0003800200 */
.L_x_9338:
        /* <DEDUP_REMOVED lines=43> */
.L_x_9336:
[----:B------:R-:W-:Y:S05]  /*133d0*/  BSYNC.RECONVERGENT B3 ;  /* 0x0000000000037941 */ /* 0x000fea0003800200 */
.L_x_9335:
        /* <DEDUP_REMOVED lines=11> */
.L_x_9334:
[----:B------:R-:W-:Y:S05]  /*13490*/  BSYNC.RECONVERGENT B2 ;  /* 0x0000000000027941 */ /* 0x000fea0003800200 */
.L_x_9333:
        /* <DEDUP_REMOVED lines=22> */
.L_x_9344:
        /* <DEDUP_REMOVED lines=13> */
.L_x_9346:
[----:B------:R-:W-:Y:S05]  /*136d0*/  BSYNC.RECONVERGENT B4 ;  /* 0x0000000000047941 */ /* 0x000fea0003800200 */
.L_x_9345:
        /* <DEDUP_REMOVED lines=43> */
.L_x_9343:
[----:B------:R-:W-:Y:S05]  /*13990*/  BSYNC.RECONVERGENT B3 ;  /* 0x0000000000037941 */ /* 0x000fea0003800200 */
.L_x_9342:
        /* <DEDUP_REMOVED lines=11> */
.L_x_9341:
[----:B------:R-:W-:Y:S05]  /*13a50*/  BSYNC.RECONVERGENT B2 ;  /* 0x0000000000027941 */ /* 0x000fea0003800200 */
.L_x_9340:
        /* <DEDUP_REMOVED lines=22> */
.L_x_9351:
        /* <DEDUP_REMOVED lines=13> */
.L_x_9353:
[----:B------:R-:W-:Y:S05]  /*13c90*/  BSYNC.RECONVERGENT B4 ;  /* 0x0000000000047941 */ /* 0x000fea0003800200 */
.L_x_9352:
        /* <DEDUP_REMOVED lines=43> */
.L_x_9350:
[----:B------:R-:W-:Y:S05]  /*13f50*/  BSYNC.RECONVERGENT B3 ;  /* 0x0000000000037941 */ /* 0x000fea0003800200 */
.L_x_9349:
[----:B------:R-:W-:Y:S01]  /*13f60*/  HFMA2 R129, -RZ, RZ, 0.1171875, 0 ;  /* 0x2f800000ff817431 */ /* 0x000fe200000001ff */
[----:B------:R-:W-:Y:S01]  /*13f70*/  I2FP.F32.U32 R18, R18 ;  /* 0x0000001200127245 */ /* 0x000fe20000201000 */
[----:B-----5:R-:W-:Y:S02]  /*13f80*/  HADD2.F32 R34, -RZ, R49.H1_H1 ;  /* 0x30000031ff227230 */ /* 0x020fe40000004100 */
[----:B------:R-:W-:-:S03]  /*13f90*/  HADD2.F32 R117, -RZ, R117.H1_H1 ;  /* 0x30000075ff757230 */ /* 0x000fc60000004100 */
[----:B------:R-:W-:Y:S01]  /*13fa0*/  FMUL.FTZ R34, R34, UR13 ;  /* 0x0000000d22227c20 */ /* 0x000fe20008410000 */
[----:B------:R-:W-:-:S03]  /*13fb0*/  FFMA.FTZ R18, R18, R129, 1.1641532182693481445e-10 ;  /* 0x2f00000012127423 */ /* 0x000fc60000010081 */
[----:B------:R-:W-:Y:S02]  /*13fc0*/  FMUL.FTZ R34, R34, UR12 ;  /* 0x0000000c22227c20 */ /* 0x000fe40008410000 */
[----:B------:R-:W-:-:S04]  /*13fd0*/  FSETP.GTU.FTZ.AND P2, PT, R18, UR10, PT ;  /* 0x0000000a12007c0b */ /* 0x000fc8000bf5c000 */
[----:B------:R-:W-:Y:S02]  /*13fe0*/  FSEL R34, R34, RZ, !P2 ;  /* 0x000000ff22227208 */ /* 0x000fe40005000000 */
[----:B------:R-:W-:-:S03]  /*13ff0*/  SEL R18, RZ, 0x1, P2 ;  /* 0x00000001ff127807 */ /* 0x000fc60001000000 */
[----:B------:R-:W-:-:S07]  /*14000*/  FADD.FTZ R34, R117, R34 ;  /* 0x0000002275227221 */ /* 0x000fce0000010000 */
.L_x_9348:
[----:B------:R-:W-:Y:S05]  /*14010*/  BSYNC.RECONVERGENT B2 ;  /* 0x0000000000027941 */ /* 0x000fea0003800200 */
.L_x_9347:
        /* <DEDUP_REMOVED lines=22> */
.L_x_9358:
        /* <DEDUP_REMOVED lines=13> */
.L_x_9360:
[----:B------:R-:W-:Y:S05]  /*14250*/  BSYNC.RECONVERGENT B4 ;  /* 0x0000000000047941 */ /* 0x000fea0003800200 */
.L_x_9359:
        /* <DEDUP_REMOVED lines=39> */
[----:B------:R-:W-:-:S03]  /*144d0*/  IMAD.WIDE.U32 R116, R5, -0x2daee0ad, RZ ;  /* 0xd2511f5305747825 */ /* 0x000fc600078e00ff */
[----:B------:R-:W-:Y:S01]  /*144e0*/  MOV R145, R116 ;  /* 0x0000007400917202 */ /* 0x000fe20000000f00 */
[----:B------:R-:W-:Y:S01]  /*144f0*/  HFMA2 R116, -RZ, RZ, 0, 0 ;  /* 0x00000000ff747431 */ /* 0x000fe200000001ff */
[----:B------:R-:W-:-:S07]  /*14500*/  LOP3.LUT R5, R166, UR32, R117, 0x96, !PT ;  /* 0x00000020a6057c12 */ /* 0x000fce000f8e9675 */
.L_x_9357:
[----:B------:R-:W-:Y:S05]  /*14510*/  BSYNC.RECONVERGENT B3 ;  /* 0x0000000000037941 */ /* 0x000fea0003800200 */
.L_x_9356:
        /* <DEDUP_REMOVED lines=11> */
.L_x_9355:
[----:B------:R-:W-:Y:S05]  /*145d0*/  BSYNC.RECONVERGENT B2 ;  /* 0x0000000000027941 */ /* 0x000fea0003800200 */
.L_x_9354:
        /* <DEDUP_REMOVED lines=22> */
.L_x_9365:
        /* <DEDUP_REMOVED lines=13> */
.L_x_9367:
[----:B------:R-:W-:Y:S05]  /*14810*/  BSYNC.RECONVERGENT B4 ;  /* 0x0000000000047941 */ /* 0x000fea0003800200 */
.L_x_9366:
        /* <DEDUP_REMOVED lines=36> */
[----:B------:R-:W-:-:S04]  /*14a60*/  IMAD.MOV.U32 R7, RZ, RZ, RZ ;  /* 0x000000ffff077224 */ /* 0x000fc800078e00ff */
[----:B------:R-:W-:-:S05]  /*14a70*/  IMAD.WIDE.U32 R116, R116, -0x2daee0ad, RZ ;  /* 0xd2511f5374747825 */ /* 0x000fca00078e00ff */
[----:B------:R-:W-:Y:S02]  /*14a80*/  LOP3.LUT R5, R166, UR32, R117, 0x96, !PT ;  /* 0x00000020a6057c12 */ /* 0x000fe4000f8e9675 */
[----:B------:R-:W-:Y:S01]  /*14a90*/  MOV R146, R116 ;  /* 0x0000007400927202 */ /* 0x000fe20000000f00 */
[----:B------:R-:W-:-:S04]  /*14aa0*/  IMAD.WIDE.U32 R116, R10, -0x326172a9, RZ ;  /* 0xcd9e8d570a747825 */ /* 0x000fc800078e00ff */
[----:B------:R-:W-:Y:S01]  /*14ab0*/  IMAD.MOV.U32 R10, RZ, RZ, R116 ;  /* 0x000000ffff0a7224 */ /* 0x000fe200078e0074 */
[----:B------:R-:W-:-:S07]  /*14ac0*/  LOP3.LUT R6, R6, UR31, R117, 0x96, !PT ;  /* 0x0000001f06067c12 */ /* 0x000fce000f8e9675 */
.L_x_9364:
[----:B------:R-:W-:Y:S05]  /*14ad0*/  BSYNC.RECONVERGENT B3 ;  /* 0x0000000000037941 */ /* 0x000fea0003800200 */
.L_x_9363:
        /* <DEDUP_REMOVED lines=11> */
.L_x_9362:
[----:B------:R-:W-:Y:S05]  /*14b90*/  BSYNC.RECONVERGENT B2 ;  /* 0x0000000000027941 */ /* 0x000fea0003800200 */
.L_x_9361:
        /* <DEDUP_REMOVED lines=22> */
.L_x_9372:
        /* <DEDUP_REMOVED lines=13> */
.L_x_9374:
[----:B------:R-:W-:Y:S05]  /*14dd0*/  BSYNC.RECONVERGENT B4 ;  /* 0x0000000000047941 */ /* 0x000fea0003800200 */
.L_x_9373:
        /* <DEDUP_REMOVED lines=36> */
[----:B------:R-:W-:-:S04]  /*15020*/  IMAD.WIDE.U32 R116, R116, -0x2daee0ad, RZ ;  /* 0xd2511f5374747825 */ /* 0x000fc800078e00ff */
[----:B------:R-:W-:Y:S01]  /*15030*/  IMAD.MOV.U32 R171, RZ, RZ, R116 ;  /* 0x000000ffffab7224 */ /* 0x000fe200078e0074 */
[----:B------:R-:W-:Y:S01]  /*15040*/  LOP3.LUT R5, R166, UR32, R117, 0x96, !PT ;  /* 0x00000020a6057c12 */ /* 0x000fe2000f8e9675 */
[----:B------:R-:W-:-:S03]  /*15050*/  IMAD.WIDE.U32 R116, R10, -0x326172a9, RZ ;  /* 0xcd9e8d570a747825 */ /* 0x000fc600078e00ff */
[----:B------:R-:W-:Y:S01]  /*15060*/  MOV R10, R116 ;  /* 0x00000074000a7202 */ /* 0x000fe20000000f00 */
[----:B------:R-:W-:Y:S01]  /*15070*/  HFMA2 R116, -RZ, RZ, 0, 0 ;  /* 0x00000000ff747431 */ /* 0x000fe200000001ff */
[----:B------:R-:W-:-:S07]  /*15080*/  LOP3.LUT R6, R6, UR31, R117, 0x96, !PT ;  /* 0x0000001f06067c12 */ /* 0x000fce000f8e9675 */
.L_x_9371:
[----:B------:R-:W-:Y:S05]  /*15090*/  BSYNC.RECONVERGENT B3 ;  /* 0x0000000000037941 */ /* 0x000fea0003800200 */
.L_x_9370:
        /* <DEDUP_REMOVED lines=11> */
.L_x_9369:
[----:B------:R-:W-:Y:S05]  /*15150*/  BSYNC.RECONVERGENT B2 ;  /* 0x0000000000027941 */ /* 0x000fea0003800200 */
.L_x_9368:
        /* <DEDUP_REMOVED lines=22> */
.L_x_9379:
        /* <DEDUP_REMOVED lines=13> */
.L_x_9381:
[----:B------:R-:W-:Y:S05]  /*15390*/  BSYNC.RECONVERGENT B4 ;  /* 0x0000000000047941 */ /* 0x000fea0003800200 */
.L_x_9380:
        /* <DEDUP_REMOVED lines=37> */
[----:B------:R-:W-:-:S05]  /*155f0*/  IMAD.WIDE.U32 R166, R166, -0x2daee0ad, RZ ;  /* 0xd2511f53a6a67825 */ /* 0x000fca00078e00ff */
[----:B------:R-:W-:Y:S01]  /*15600*/  LOP3.LUT R5, R116, UR32, R167, 0x96, !PT ;  /* 0x0000002074057c12 */ /* 0x000fe2000f8e96a7 */
[----:B------:R-:W-:-:S05]  /*15610*/  IMAD.WIDE.U32 R116, R117, -0x326172a9, RZ ;  /* 0xcd9e8d5775747825 */ /* 0x000fca00078e00ff */
[----:B------:R-:W-:Y:S02]  /*15620*/  LOP3.LUT R6, R6, UR31, R117, 0x96, !PT ;  /* 0x0000001f06067c12 */ /* 0x000fe4000f8e9675 */
[----:B------:R-:W-:-:S07]  /*15630*/  MOV R10, R116 ;  /* 0x00000074000a7202 */ /* 0x000fce0000000f00 */
.L_x_9378:
[----:B------:R-:W-:Y:S05]  /*15640*/  BSYNC.RECONVERGENT B3 ;  /* 0x0000000000037941 */ /* 0x000fea0003800200 */
.L_x_9377:
        /* <DEDUP_REMOVED lines=11> */
.L_x_9376:
[----:B------:R-:W-:Y:S05]  /*15700*/  BSYNC.RECONVERGENT B2 ;  /* 0x0000000000027941 */ /* 0x000fea0003800200 */
.L_x_9375:
[----:B------:R-:W-:Y:S02]  /*15710*/  F2FP.F16.F32.PACK_AB R119, RZ, R146 ;  /* 0x00000092ff77723e */ /* 0x000fe400000000ff */
[----:B------:R-:W-:Y:S02]  /*15720*/  PRMT R118, R169, 0x5410, R118 ;  /* 0x00005410a9767816 */ /* 0x000fe40000000076 */
[----:B------:R-:W-:Y:S02]  /*15730*/  PRMT R117, R163, 0x5410, R168 ;  /* 0x00005410a3757816 */ /* 0x000fe400000000a8 */
[----:B------:R-:W-:Y:S02]  /*15740*/  PRMT R116, R156, 0x5410, R162 ;  /* 0x000054109c747816 */ /* 0x000fe400000000a2 */
[----:B------:R-:W-:Y:S01]  /*15750*/  PRMT R119, R172, 0x5410, R119 ;  /* 0x00005410ac777816 */ /* 0x000fe20000000077 */
[----:B------:R-:W-:Y:S06]  /*15760*/  BRA `(.L_x_9382) ;  /* 0x0000002800dc7947 */ /* 0x000fec0003800000 */
.L_x_9325:
        /* <DEDUP_REMOVED lines=21> */
.L_x_9387:
        /* <DEDUP_REMOVED lines=13> */
.L_x_9389:
[----:B------:R-:W-:Y:S05]  /*15990*/  BSYNC.RECONVERGENT B4 ;  /* 0x0000000000047941 */ /* 0x000fea0003800200 */
.L_x_9388:
        /* <DEDUP_REMOVED lines=42> */
.L_x_9386:
[----:B------:R-:W-:Y:S05]  /*15c40*/  BSYNC.RECONVERGENT B3 ;  /* 0x0000000000037941 */ /* 0x000fea0003800200 */
.L_x_9385:
        /* <DEDUP_REMOVED lines=9> */
.L_x_9384:
[----:B------:R-:W-:Y:S05]  /*15ce0*/  BSYNC.RECONVERGENT B2 ;  /* 0x0000000000027941 */ /* 0x000fea0003800200 */
.L_x_9383:
[----:B------:R-:W-:Y:S01]  /*15cf0*/  BSSY.RECONVERGENT B2, `(.L_x_9390) ;  /* 0x0000055000027945 */ /* 0x000fe20003800200 */
[----:B01----:R-:W-:Y:S01]  /*15d00*/  F2FP.F16.F32.PACK_AB R116, RZ, R31 ;  /* 0x0000001fff74723e */ /* 0x003fe200000000ff */
        /* <DEDUP_REMOVED lines=16> */
.L_x_9394:
        /* <DEDUP_REMOVED lines=13> */
.L_x_9396:
[----:B------:R-:W-:Y:S05]  /*15ee0*/  BSYNC.RECONVERGENT B4 ;  /* 0x0000000000047941 */ /* 0x000fea0003800200 */
.L_x_9395:
        /* <DEDUP_REMOVED lines=43> */
.L_x_9393:
[----:B------:R-:W-:Y:S05]  /*161a0*/  BSYNC.RECONVERGENT B3 ;  /* 0x0000000000037941 */ /* 0x000fea0003800200 */
.L_x_9392:
        /* <DEDUP_REMOVED lines=9> */
.L_x_9391:
[----:B------:R-:W-:Y:S05]  /*16240*/  BSYNC.RECONVERGENT B2 ;  /* 0x0000000000027941 */ /* 0x000fea0003800200 */
.L_x_9390:
        /* <DEDUP_REMOVED lines=18> */
.L_x_9401:
        /* <DEDUP_REMOVED lines=13> */
.L_x_9403:
[----:B------:R-:W-:Y:S05]  /*16440*/  BSYNC.RECONVERGENT B4 ;  /* 0x0000000000047941 */ /* 0x000fea0003800200 */
.L_x_9402:
        /* <DEDUP_REMOVED lines=43> */
.L_x_9400:
[----:B------:R-:W-:Y:S05]  /*16700*/  BSYNC.RECONVERGENT B3 ;  /* 0x0000000000037941 */ /* 0x000fea0003800200 */
.L_x_9399:
        /* <DEDUP_REMOVED lines=9> */
.L_x_9398:
[----:B------:R-:W-:Y:S05]  /*167a0*/  BSYNC.RECONVERGENT B2 ;  /* 0x0000000000027941 */ /* 0x000fea0003800200 */
.L_x_9397:
        /* <DEDUP_REMOVED lines=18> */
.L_x_9408:
        /* <DEDUP_REMOVED lines=13> */
.L_x_9410:
[----:B------:R-:W-:Y:S05]  /*169a0*/  BSYNC.RECONVERGENT B4 ;  /* 0x0000000000047941 */ /* 0x000fea0003800200 */
.L_x_9409:
        /* <DEDUP_REMOVED lines=43> */
.L_x_9407:
[----:B------:R-:W-:Y:S05]  /*16c60*/  BSYNC.RECONVERGENT B3 ;  /* 0x0000000000037941 */ /* 0x000fea0003800200 */
.L_x_9406:
        /* <DEDUP_REMOVED lines=9> */
.L_x_9405:
[----:B------:R-:W-:Y:S05]  /*16d00*/  BSYNC.RECONVERGENT B2 ;  /* 0x0000000000027941 */ /* 0x000fea0003800200 */
.L_x_9404:
        /* <DEDUP_REMOVED lines=18> */
.L_x_9415:
        /* <DEDUP_REMOVED lines=13> */
.L_x_9417:
[----:B------:R-:W-:Y:S05]  /*16f00*/  BSYNC.RECONVERGENT B4 ;  /* 0x0000000000047941 */ /* 0x000fea0003800200 */
.L_x_9416:
        /* <DEDUP_REMOVED lines=39> */
[----:B------:R-:W-:Y:S01]  /*17180*/  IMAD.WIDE.U32 R162, R163, -0x2daee0ad, RZ ;  /* 0xd2511f53a3a27825 */ /* 0x000fe200078e00ff */
[----:B------:R-:W-:-:S04]  /*17190*/  MOV R10, R172 ;  /* 0x000000ac000a7202 */ /* 0x000fc80000000f00 */
[----:B------:R-:W-:Y:S02]  /*171a0*/  LOP3.LUT R5, R168, UR32, R163, 0x96, !PT ;  /* 0x00000020a8057c12 */ /* 0x000fe4000f8e96a3 */
[----:B------:R-:W-:-:S07]  /*171b0*/  MOV R166, R162 ;  /* 0x000000a200a67202 */ /* 0x000fce0000000f00 */
.L_x_9414:
[----:B------:R-:W-:Y:S05]  /*171c0*/  BSYNC.RECONVERGENT B3 ;  /* 0x0000000000037941 */ /* 0x000fea0003800200 */
.L_x_9413:
        /* <DEDUP_REMOVED lines=9> */
.L_x_9412:
[----:B------:R-:W-:Y:S05]  /*17260*/  BSYNC.RECONVERGENT B2 ;  /* 0x0000000000027941 */ /* 0x000fea0003800200 */
.L_x_9411:
        /* <DEDUP_REMOVED lines=18> */
.L_x_9422:
        /* <DEDUP_REMOVED lines=13> */
.L_x_9424:
[----:B------:R-:W-:Y:S05]  /*17460*/  BSYNC.RECONVERGENT B4 ;  /* 0x0000000000047941 */ /* 0x000fea0003800200 */
.L_x_9423:
        /* <DEDUP_REMOVED lines=43> */
.L_x_9421:
[----:B------:R-:W-:Y:S05]  /*17720*/  BSYNC.RECONVERGENT B3 ;  /* 0x0000000000037941 */ /* 0x000fea0003800200 */
.L_x_9420:
        /* <DEDUP_REMOVED lines=9> */
.L_x_9419:
[----:B------:R-:W-:Y:S05]  /*177c0*/  BSYNC.RECONVERGENT B2 ;  /* 0x0000000000027941 */ /* 0x000fea0003800200 */
.L_x_9418:
        /* <DEDUP_REMOVED lines=18> */
.L_x_9429:
        /* <DEDUP_REMOVED lines=13> */
.L_x_9431:
[----:B------:R-:W-:Y:S05]  /*179c0*/  BSYNC.RECONVERGENT B4 ;  /* 0x0000000000047941 */ /* 0x000fea0003800200 */
.L_x_9430:
        /* <DEDUP_REMOVED lines=38> */
[----:B------:R-:W-:Y:S01]  /*17c30*/  IMAD.WIDE.U32 R168, R169, -0x326172a9, RZ ;  /* 0xcd9e8d57a9a87825 */ /* 0x000fe200078e00ff */
[----:B------:R-:W-:-:S03]  /*17c40*/  MOV R166, R162 ;  /* 0x000000a200a67202 */ /* 0x000fc60000000f00 */
[----:B------:R-:W-:Y:S01]  /*17c50*/  IMAD.MOV.U32 R162, RZ, RZ, RZ ;  /* 0x000000ffffa27224 */ /* 0x000fe200078e00ff */
[----:B------:R-:W-:Y:S02]  /*17c60*/  LOP3.LUT R6, R6, UR31, R169, 0x96, !PT ;  /* 0x0000001f06067c12 */ /* 0x000fe4000f8e96a9 */
[----:B------:R-:W-:-:S07]  /*17c70*/  MOV R10, R168 ;  /* 0x000000a8000a7202 */ /* 0x000fce0000000f00 */
.L_x_9428:
[----:B------:R-:W-:Y:S05]  /*17c80*/  BSYNC.RECONVERGENT B3 ;  /* 0x0000000000037941 */ /* 0x000fea0003800200 */
.L_x_9427:
        /* <DEDUP_REMOVED lines=9> */
.L_x_9426:
[----:B------:R-:W-:Y:S05]  /*17d20*/  BSYNC.RECONVERGENT B2 ;  /* 0x0000000000027941 */ /* 0x000fea0003800200 */
.L_x_9425:
        /* <DEDUP_REMOVED lines=18> */
.L_x_9436:
        /* <DEDUP_REMOVED lines=13> */
.L_x_9438:
[----:B------:R-:W-:Y:S05]  /*17f20*/  BSYNC.RECONVERGENT B4 ;  /* 0x0000000000047941 */ /* 0x000fea0003800200 */
.L_x_9437:
        /* <DEDUP_REMOVED lines=43> */
.L_x_9435:
[----:B------:R-:W-:Y:S05]  /*181e0*/  BSYNC.RECONVERGENT B3 ;  /* 0x0000000000037941 */ /* 0x000fea0003800200 */
.L_x_9434:
        /* <DEDUP_REMOVED lines=9> */
.L_x_9433:
[----:B------:R-:W-:Y:S05]  /*18280*/  BSYNC.RECONVERGENT B2 ;  /* 0x0000000000027941 */ /* 0x000fea0003800200 */
.L_x_9432:
[----:B------:R-:W-:Y:S02]  /*18290*/  F2FP.F16.F32.PACK_AB R162, RZ, R146 ;  /* 0x00000092ffa2723e */ /* 0x000fe400000000ff */
[----:B------:R-:W-:Y:S02]  /*182a0*/  PRMT R116, R116, 0x5410, R119 ;  /* 0x0000541074747816 */ /* 0x000fe40000000077 */
[----:B------:R-:W-:Y:S02]  /*182b0*/  PRMT R118, R118, 0x5410, R167 ;  /* 0x0000541076767816 */ /* 0x000fe400000000a7 */
[----:B------:R-:W-:Y:S02]  /*182c0*/  PRMT R117, R156, 0x5410, R117 ;  /* 0x000054109c757816 */ /* 0x000fe40000000075 */
[----:B------:R-:W-:-:S07]  /*182d0*/  PRMT R119, R171, 0x5410, R162 ;  /* 0x00005410ab777816 */ /* 0x000fce00000000a2 */
.L_x_9382:
        /* <DEDUP_REMOVED lines=26> */
.L_x_9440:
[----:B------:R-:W-:Y:S05]  /*18480*/  BSYNC.RECONVERGENT B2 ;  /* 0x0000000000027941 */ /* 0x000fea0003800200 */
.L_x_9439:
[----:B------:R-:W-:Y:S01]  /*18490*/  VIADD R165, R165, 0x20 ;  /* 0x00000020a5a57836 */ /* 0x000fe20000000000 */
[----:B------:R-:W-:-:S07]  /*184a0*/  IADD3 R159, PT, PT, R159, 0x20, RZ ;  /* 0x000000209f9f7810 */ /* 0x000fce0007ffe0ff */
.L_x_9322:
[----:B------:R-:W-:Y:S05]  /*184b0*/  BSYNC.RECONVERGENT B1 ;  /* 0x0000000000017941 */ /* 0x000fea0003800200 */
.L_x_9321:
        /* <DEDUP_REMOVED lines=9> */
.L_x_9444:
[----:B------:R-:W-:Y:S05]  /*18550*/  BSYNC.RECONVERGENT B2 ;  /* 0x0000000000027941 */ /* 0x000fea0003800200 */
.L_x_9443:
        /* <DEDUP_REMOVED lines=28> */
.L_x_9450:
        /* <DEDUP_REMOVED lines=13> */
.L_x_9452:
[----:B------:R-:W-:Y:S05]  /*187f0*/  BSYNC.RECONVERGENT B4 ;  /* 0x0000000000047941 */ /* 0x000fea0003800200 */
.L_x_9451:
        /* <DEDUP_REMOVED lines=43> */
.L_x_9449:
[----:B------:R-:W-:Y:S05]  /*18ab0*/  BSYNC.RECONVERGENT B3 ;  /* 0x0000000000037941 */ /* 0x000fea0003800200 */
.L_x_9448:
[----:B------:R-:W-:Y:S01]  /*18ac0*/  I2FP.F32.U32 R7, R12 ;  /* 0x0000000c00077245 */ /* 0x000fe20000201000 */
[----:B-----5:R-:W-:Y:S02]  /*18ad0*/  HADD2.F32 R35, -RZ, R48.H0_H0 ;  /* 0x20000030ff237230 */ /* 0x020fe40000004100 */
[----:B------:R-:W-:Y:S02]  /*18ae0*/  IMAD.MOV.U32 R12, RZ, RZ, 0x2f800000 ;  /* 0x2f800000ff0c7424 */ /* 0x000fe400078e00ff */
[----:B------:R-:W-:Y:S02]  /*18af0*/  HADD2.F32 R36, -RZ, R116.H0_H0 ;  /* 0x20000074ff247230 */ /* 0x000fe40000004100 */
[----:B------:R-:W-:Y:S01]  /*18b00*/  FMUL.FTZ R35, R35, UR13 ;  /* 0x0000000d23237c20 */ /* 0x000fe20008410000 */
[----:B------:R-:W-:-:S03]  /*18b10*/  FFMA.FTZ R7, R7, R12, 1.1641532182693481445e-10 ;  /* 0x2f00000007077423 */ /* 0x000fc6000001000c */
[----:B------:R-:W-:Y:S02]  /*18b20*/  FMUL.FTZ R35, R35, UR12 ;  /* 0x0000000c23237c20 */ /* 0x000fe40008410000 */
[----:B------:R-:W-:-:S04]  /*18b30*/  FSETP.GTU.FTZ.AND P2, PT, R7, UR10, PT ;  /* 0x0000000a07007c0b */ /* 0x000fc8000bf5c000 */
[----:B------:R-:W-:Y:S02]  /*18b40*/  FSEL R35, R35, RZ, !P2 ;  /* 0x000000ff23237208 */ /* 0x000fe40005000000 */
[----:B------:R-:W-:-:S03]  /*18b50*/  SEL R12, RZ, 0x1, P2 ;  /* 0x00000001ff0c7807 */ /* 0x000fc60001000000 */
[----:B------:R-:W-:-:S07]  /*18b60*/  FADD.FTZ R35, R36, R35 ;  /* 0x0000002324237221 */ /* 0x000fce0000010000 */
.L_x_9447:
[----:B------:R-:W-:Y:S05]  /*18b70*/  BSYNC.RECONVERGENT B2 ;  /* 0x0000000000027941 */ /* 0x000fea0003800200 */
.L_x_9446:
        /* <DEDUP_REMOVED lines=22> */
.L_x_9457:
        /* <DEDUP_REMOVED lines=13> */
.L_x_9459:
[----:B------:R-:W-:Y:S05]  /*18db0*/  BSYNC.RECONVERGENT B4 ;  /* 0x0000000000047941 */ /* 0x000fea0003800200 */
.L_x_9458:
        /* <DEDUP_REMOVED lines=43> */
.L_x_9456:
[----:B------:R-:W-:Y:S05]  /*19070*/  BSYNC.RECONVERGENT B3 ;  /* 0x0000000000037941 */ /* 0x000fea0003800200 */
.L_x_9455:
        /* <DEDUP_REMOVED lines=11> */
.L_x_9454:
[----:B------:R-:W-:Y:S05]  /*19130*/  BSYNC.RECONVERGENT B2 ;  /* 0x0000000000027941 */ /* 0x000fea0003800200 */
.L_x_9453:
        /* <DEDUP_REMOVED lines=22> */
.L_x_9464:
        /* <DEDUP_REMOVED lines=13> */
.L_x_9466:
[----:B------:R-:W-:Y:S05]  /*19370*/  BSYNC.RECONVERGENT B4 ;  /* 0x0000000000047941 */ /* 0x000fea0003800200 */
.L_x_9465:
        /* <DEDUP_REMOVED lines=43> */
.L_x_9463:
[----:B------:R-:W-:Y:S05]  /*19630*/  BSYNC.RECONVERGENT B3 ;  /* 0x0000000000037941 */ /* 0x000fea0003800200 */
.L_x_9462:
        /* <DEDUP_REMOVED lines=11> */
.L_x_9461:
[----:B------:R-:W-:Y:S05]  /*196f0*/  BSYNC.RECONVERGENT B2 ;  /* 0x0000000000027941 */ /* 0x000fea0003800200 */
.L_x_9460:
        /* <DEDUP_REMOVED lines=22> */
.L_x_9471:
        /* <DEDUP_REMOVED lines=13> */
.L_x_9473:
[----:B------:R-:W-:Y:S05]  /*19930*/  BSYNC.RECONVERGENT B4 ;  /* 0x0000000000047941 */ /* 0x000fea0003800200 */
.L_x_9472:
        /* <DEDUP_REMOVED lines=37> */
[----:B------:R-:W-:Y:S01]  /*19b90*/  IMAD.MOV.U32 R7, RZ, RZ, RZ ;  /* 0x000000ffff077224 */ /* 0x000fe200078e00ff */
[----:B------:R-:W-:Y:S02]  /*19ba0*/  LOP3.LUT R6, R6, UR31, R163, 0x96, !PT ;  /* 0x0000001f06067c12 */ /* 0x000fe4000f8e96a3 */
[----:B------:R-:W-:Y:S01]  /*19bb0*/  MOV R10, R162 ;  /* 0x000000a2000a7202 */ /* 0x000fe20000000f00 */
[----:B------:R-:W-:-:S04]  /*19bc0*/  IMAD.WIDE.U32 R162, R5, -0x2daee0ad, RZ ;  /* 0xd2511f5305a27825 */ /* 0x000fc800078e00ff */
[----:B------:R-:W-:Y:S01]  /*19bd0*/  IMAD.MOV.U32 R132, RZ, RZ, R162 ;  /* 0x000000ffff847224 */ /* 0x000fe200078e00a2 */
[----:B------:R-:W-:-:S07]  /*19be0*/  LOP3.LUT R5, R168, UR32, R163, 0x96, !PT ;  /* 0x00000020a8057c12 */ /* 0x000fce000f8e96a3 */
.L_x_9470:
[----:B------:R-:W-:Y:S05]  /*19bf0*/  BSYNC.RECONVERGENT B3 ;  /* 0x0000000000037941 */ /* 0x000fea0003800200 */
.L_x_9469:
        /* <DEDUP_REMOVED lines=11> */
.L_x_9468:
[----:B------:R-:W-:Y:S05]  /*19cb0*/  BSYNC.RECONVERGENT B2 ;  /* 0x0000000000027941 */ /* 0x000fea0003800200 */
.L_x_9467:
        /* <DEDUP_REMOVED lines=22> */
.L_x_9478:
        /* <DEDUP_REMOVED lines=13> */
.L_x_9480:
[----:B------:R-:W-:Y:S05]  /*19ef0*/  BSYNC.RECONVERGENT B4 ;  /* 0x0000000000047941 */ /* 0x000fea0003800200 */
.L_x_9479:
        /* <DEDUP_REMOVED lines=43> */
.L_x_9477:
[----:B------:R-:W-:Y:S05]  /*1a1b0*/  BSYNC.RECONVERGENT B3 ;  /* 0x0000000000037941 */ /* 0x000fea0003800200 */
.L_x_9476:
        /* <DEDUP_REMOVED lines=11> */
.L_x_9475:
[----:B------:R-:W-:Y:S05]  /*1a270*/  BSYNC.RECONVERGENT B2 ;  /* 0x0000000000027941 */ /* 0x000fea0003800200 */
.L_x_9474:
        /* <DEDUP_REMOVED lines=22> */
.L_x_9485:
        /* <DEDUP_REMOVED lines=13> */
.L_x_9487:
[----:B------:R-:W-:Y:S05]  /*1a4b0*/  BSYNC.RECONVERGENT B4 ;  /* 0x0000000000047941 */ /* 0x000fea0003800200 */
.L_x_9486:
        /* <DEDUP_REMOVED lines=43> */
.L_x_9484:
[----:B------:R-:W-:Y:S05]  /*1a770*/  BSYNC.RECONVERGENT B3 ;  /* 0x0000000000037941 */ /* 0x000fea0003800200 */
.L_x_9483:
        /* <DEDUP_REMOVED lines=11> */
.L_x_9482:
[----:B------:R-:W-:Y:S05]  /*1a830*/  BSYNC.RECONVERGENT B2 ;  /* 0x0000000000027941 */ /* 0x000fea0003800200 */
.L_x_9481:
        /* <DEDUP_REMOVED lines=22> */
.L_x_9492:
        /* <DEDUP_REMOVED lines=13> */
.L_x_9494:
[----:B------:R-:W-:Y:S05]  /*1aa70*/  BSYNC.RECONVERGENT B4 ;  /* 0x0000000000047941 */ /* 0x000fea0003800200 */
.L_x_9493:
        /* <DEDUP_REMOVED lines=43> */
.L_x_9491:
[----:B------:R-:W-:Y:S05]  /*1ad30*/  BSYNC.RECONVERGENT B3 ;  /* 0x0000000000037941 */ /* 0x000fea0003800200 */
.L_x_9490:
        /* <DEDUP_REMOVED lines=11> */
.L_x_9489:
[----:B------:R-:W-:Y:S05]  /*1adf0*/  BSYNC.RECONVERGENT B2 ;  /* 0x0000000000027941 */ /* 0x000fea0003800200 */
.L_x_9488:
        /* <DEDUP_REMOVED lines=22> */
.L_x_9499:
        /* <DEDUP_REMOVED lines=13> */
.L_x_9501:
[----:B------:R-:W-:Y:S05]  /*1b030*/  BSYNC.RECONVERGENT B4 ;  /* 0x0000000000047941 */ /* 0x000fea0003800200 */
.L_x_9500:
        /* <DEDUP_REMOVED lines=42> */
.L_x_9498:
[----:B------:R-:W-:Y:S05]  /*1b2e0*/  BSYNC.RECONVERGENT B3 ;  /* 0x0000000000037941 */ /* 0x000fea0003800200 */
.L_x_9497:
        /* <DEDUP_REMOVED lines=11> */
.L_x_9496:
[----:B------:R-:W-:Y:S05]  /*1b3a0*/  BSYNC.RECONVERGENT B2 ;  /* 0x0000000000027941 */ /* 0x000fea0003800200 */
.L_x_9495:
[----:B------:R-:W-:Y:S02]  /*1b3b0*/  F2FP.F16.F32.PACK_AB R119, RZ, R148 ;  /* 0x00000094ff77723e */ /* 0x000fe400000000ff */
[----:B------:R-:W-:Y:S02]  /*1b3c0*/  PRMT R118, R173, 0x5410, R118 ;  /* 0x00005410ad767816 */ /* 0x000fe40000000076 */
[----:B------:R-:W-:Y:S02]  /*1b3d0*/  PRMT R117, R171, 0x5410, R172 ;  /* 0x00005410ab757816 */ /* 0x000fe400000000ac */
[----:B------:R-:W-:Y:S02]  /*1b3e0*/  PRMT R116, R156, 0x5410, R167 ;  /* 0x000054109c747816 */ /* 0x000fe400000000a7 */
[----:B------:R-:W-:Y:S01]  /*1b3f0*/  PRMT R119, R175, 0x5410, R119 ;  /* 0x00005410af777816 */ /* 0x000fe20000000077 */
[----:B------:R-:W-:Y:S06]  /*1b400*/  BRA `(.L_x_9502) ;  /* 0x0000002800dc7947 */ /* 0x000fec0003800000 */
.L_x_9445:
        /* <DEDUP_REMOVED lines=21> */
.L_x_9507:
        /* <DEDUP_REMOVED lines=13> */
.L_x_9509:
[----:B------:R-:W-:Y:S05]  /*1b630*/  BSYNC.RECONVERGENT B4 ;  /* 0x0000000000047941 */ /* 0x000fea0003800200 */
.L_x_9508:
        /* <DEDUP_REMOVED lines=42> */
.L_x_9506:
[----:B------:R-:W-:Y:S05]  /*1b8e0*/  BSYNC.RECONVERGENT B3 ;  /* 0x0000000000037941 */ /* 0x000fea0003800200 */
.L_x_9505:
[----:B------:R-:W-:Y:S01]  /*1b8f0*/  I2FP.F32.U32 R7, R12 ;  /* 0x0000000c00077245 */ /* 0x000fe20000201000 */
[----:B------:R-:W-:Y:S02]  /*1b900*/  HFMA2 R12, -RZ, RZ, 0.1171875, 0 ;  /* 0x2f800000ff0c7431 */ /* 0x000fe400000001ff */
[----:B-----5:R-:W-:-:S05]  /*1b910*/  HADD2.F32 R35, -RZ, R48.H0_H0 ;  /* 0x20000030ff237230 */ /* 0x020fca0000004100 */
[----:B------:R-:W-:Y:S01]  /*1b920*/  FMUL.FTZ R35, R35, UR13 ;  /* 0x0000000d23237c20 */ /* 0x000fe20008410000 */
[----:B------:R-:W-:-:S03]  /*1b930*/  FFMA.FTZ R7, R7, R12, 1.1641532182693481445e-10 ;  /* 0x2f00000007077423 */ /* 0x000fc6000001000c */
[----:B------:R-:W-:Y:S02]  /*1b940*/  FMUL.FTZ R35, R35, UR12 ;  /* 0x0000000c23237c20 */ /* 0x000fe40008410000 */
[----:B------:R-:W-:-:S04]  /*1b950*/  FSETP.GTU.FTZ.AND P1, PT, R7, UR10, PT ;  /* 0x0000000a07007c0b */ /* 0x000fc8000bf3c000 */
[----:B------:R-:W-:Y:S02]  /*1b960*/  FSEL R35, R35, RZ, !P1 ;  /* 0x000000ff23237208 */ /* 0x000fe40004800000 */
[----:B------:R-:W-:-:S07]  /*1b970*/  SEL R12, RZ, 0x1, P1 ;  /* 0x00000001ff0c7807 */ /* 0x000fce0000800000 */
.L_x_9504:
[----:B------:R-:W-:Y:S05]  /*1b980*/  BSYNC.RECONVERGENT B2 ;  /* 0x0000000000027941 */ /* 0x000fea0003800200 */
.L_x_9503:
        /* <DEDUP_REMOVED lines=18> */
.L_x_9514:
        /* <DEDUP_REMOVED lines=13> */
.L_x_9516:
[----:B------:R-:W-:Y:S05]  /*1bb80*/  BSYNC.RECONVERGENT B4 ;  /* 0x0000000000047941 */ /* 0x000fea0003800200 */
.L_x_9515:
[----:B------:R-:W-:Y:S01]  /*1bb90*/  LOP3.LUT R6, R9, UR7, R37, 0x96, !PT ;  /* 0x0000000709067c12 */ /* 0x000fe2000f8e9625 */
[----:B01----:R-:W-:-:S04]  /*1bba0*/  IMAD.WIDE.U32 R116, R0, -0x326172a9, RZ ;  /* 0xcd9e8d5700747825 */ /* 0x003fc800078e00ff */
        /* <DEDUP_REMOVED lines=41> */
.L_x_9513:
[----:B------:R-:W-:Y:S05]  /*1be40*/  BSYNC.RECONVERGENT B3 ;  /* 0x0000000000037941 */ /* 0x000fea0003800200 */
.L_x_9512:
[----:B------:R-:W-:Y:S01]  /*1be50*/  HFMA2 R37, -RZ, RZ, 0.1171875, 0 ;  /* 0x2f800000ff257431 */ /* 0x000fe200000001ff */
[----:B------:R-:W-:Y:S01]  /*1be60*/  I2FP.F32.U32 R14, R14 ;  /* 0x0000000e000e7245 */ /* 0x000fe20000201000 */
[----:B-----5:R-:W-:-:S05]  /*1be70*/  HADD2.F32 R36, -RZ, R48.H1_H1 ;  /* 0x30000030ff247230 */ /* 0x020fca0000004100 */
[----:B------:R-:W-:Y:S01]  /*1be80*/  FMUL.FTZ R36, R36, UR13 ;  /* 0x0000000d24247c20 */ /* 0x000fe20008410000 */
[----:B------:R-:W-:-:S03]  /*1be90*/  FFMA.FTZ R14, R14, R37, 1.1641532182693481445e-10 ;  /* 0x2f0000000e0e7423 */ /* 0x000fc60000010025 */
[----:B------:R-:W-:Y:S02]  /*1bea0*/  FMUL.FTZ R36, R36, UR12 ;  /* 0x0000000c24247c20 */ /* 0x000fe40008410000 */
[----:B------:R-:W-:-:S04]  /*1beb0*/  FSETP.GTU.FTZ.AND P1, PT, R14, UR10, PT ;  /* 0x0000000a0e007c0b */ /* 0x000fc8000bf3c000 */
[----:B------:R-:W-:Y:S02]  /*1bec0*/  FSEL R36, R36, RZ, !P1 ;  /* 0x000000ff24247208 */ /* 0x000fe40004800000 */
[----:B------:R-:W-:-:S07]  /*1bed0*/  SEL R14, RZ, 0x1, P1 ;  /* 0x00000001ff0e7807 */ /* 0x000fce0000800000 */
.L_x_9511:
[----:B------:R-:W-:Y:S05]  /*1bee0*/  BSYNC.RECONVERGENT B2 ;  /* 0x0000000000027941 */ /* 0x000fea0003800200 */
.L_x_9510:
        /* <DEDUP_REMOVED lines=18> */
.L_x_9521:
        /* <DEDUP_REMOVED lines=13> */
.L_x_9523:
[----:B------:R-:W-:Y:S05]  /*1c0e0*/  BSYNC.RECONVERGENT B4 ;  /* 0x0000000000047941 */ /* 0x000fea0003800200 */
.L_x_9522:
        /* <DEDUP_REMOVED lines=43> */
.L_x_9520:
[----:B------:R-:W-:Y:S05]  /*1c3a0*/  BSYNC.RECONVERGENT B3 ;  /* 0x0000000000037941 */ /* 0x000fea0003800200 */
.L_x_9519:
[----:B------:R-:W-:Y:S01]  /*1c3b0*/  I2FP.F32.U32 R7, R16 ;  /* 0x0000001000077245 */ /* 0x000fe20000201000 */
[----:B------:R-:W-:-:S05]  /*1c3c0*/  HFMA2 R16, -RZ, RZ, 0.1171875, 0 ;  /* 0x2f800000ff107431 */ /* 0x000fca00000001ff */
[----:B------:R-:W-:Y:S01]  /*1c3d0*/  FFMA.FTZ R7, R7, R16, 1.1641532182693481445e-10 ;  /* 0x2f00000007077423 */ /* 0x000fe20000010010 */
[----:B-----5:R-:W-:-:S04]  /*1c3e0*/  HADD2.F32 R16, -RZ, R49.H0_H0 ;  /* 0x20000031ff107230 */ /* 0x020fc80000004100 */
[----:B------:R-:W-:Y:S01]  /*1c3f0*/  FSETP.GTU.FTZ.AND P1, PT, R7, UR10, PT ;  /* 0x0000000a07007c0b */ /* 0x000fe2000bf3c000 */
[----:B------:R-:W-:-:S04]  /*1c400*/  FMUL.FTZ R16, R16, UR13 ;  /* 0x0000000d10107c20 */ /* 0x000fc80008410000 */
[----:B------:R-:W-:-:S05]  /*1c410*/  FMUL.FTZ R16, R16, UR12 ;  /* 0x0000000c10107c20 */ /* 0x000fca0008410000 */
[----:B------:R-:W-:Y:S02]  /*1c420*/  FSEL R37, R16, RZ, !P1 ;  /* 0x000000ff10257208 */ /* 0x000fe40004800000 */
[----:B------:R-:W-:-:S07]  /*1c430*/  SEL R16, RZ, 0x1, P1 ;  /* 0x00000001ff107807 */ /* 0x000fce0000800000 */
.L_x_9518:
[----:B------:R-:W-:Y:S05]  /*1c440*/  BSYNC.RECONVERGENT B2 ;  /* 0x0000000000027941 */ /* 0x000fea0003800200 */
.L_x_9517:
        /* <DEDUP_REMOVED lines=18> */
.L_x_9528:
        /* <DEDUP_REMOVED lines=13> */
.L_x_9530:
[----:B------:R-:W-:Y:S05]  /*1c640*/  BSYNC.RECONVERGENT B4 ;  /* 0x0000000000047941 */ /* 0x000fea0003800200 */
.L_x_9529:
        /* <DEDUP_REMOVED lines=43> */
.L_x_9527:
[----:B------:R-:W-:Y:S05]  /*1c900*/  BSYNC.RECONVERGENT B3 ;  /* 0x0000000000037941 */ /* 0x000fea0003800200 */
.L_x_9526:
        /* <DEDUP_REMOVED lines=9> */
.L_x_9525:
[----:B------:R-:W-:Y:S05]  /*1c9a0*/  BSYNC.RECONVERGENT B2 ;  /* 0x0000000000027941 */ /* 0x000fea0003800200 */
.L_x_9524:
        /* <DEDUP_REMOVED lines=18> */
.L_x_9535:
        /* <DEDUP_REMOVED lines=13> */
.L_x_9537:
[----:B------:R-:W-:Y:S05]  /*1cba0*/  BSYNC.RECONVERGENT B4 ;  /* 0x0000000000047941 */ /* 0x000fea0003800200 */
.L_x_9536:
        /* <DEDUP_REMOVED lines=39> */
[----:B------:R-:W-:-:S03]  /*1ce20*/  IMAD.WIDE.U32 R118, R5, -0x2daee0ad, RZ ;  /* 0xd2511f5305767825 */ /* 0x000fc600078e00ff */
[----:B------:R-:W-:Y:S01]  /*1ce30*/  MOV R168, R118 ;  /* 0x0000007600a87202 */ /* 0x000fe20000000f00 */
[----:B------:R-:W-:Y:S01]  /*1ce40*/  IMAD.MOV.U32 R118, RZ, RZ, RZ ;  /* 0x000000ffff767224 */ /* 0x000fe200078e00ff */
[----:B------:R-:W-:-:S07]  /*1ce50*/  LOP3.LUT R5, R162, UR32, R119, 0x96, !PT ;  /* 0x00000020a2057c12 */ /* 0x000fce000f8e9677 */
.L_x_9534:
[----:B------:R-:W-:Y:S05]  /*1ce60*/  BSYNC.RECONVERGENT B3 ;  /* 0x0000000000037941 */ /* 0x000fea0003800200 */
.L_x_9533:
[----:B------:R-:W-:Y:S01]  /*1ce70*/  HFMA2 R132, -RZ, RZ, 0.1171875, 0 ;  /* 0x2f800000ff847431 */ /* 0x000fe200000001ff */
[----:B------:R-:W-:Y:S01]  /*1ce80*/  I2FP.F32.U32 R7, R19 ;  /* 0x0000001300077245 */ /* 0x000fe20000201000 */
[----:B-----5:R-:W-:-:S05]  /*1ce90*/  HADD2.F32 R19, -RZ, R50.H0_H0 ;  /* 0x20000032ff137230 */ /* 0x020fca0000004100 */
[----:B------:R-:W-:Y:S01]  /*1cea0*/  FMUL.FTZ R19, R19, UR13 ;  /* 0x0000000d13137c20 */ /* 0x000fe20008410000 */
[----:B------:R-:W-:-:S03]  /*1ceb0*/  FFMA.FTZ R7, R7, R132, 1.1641532182693481445e-10 ;  /* 0x2f00000007077423 */ /* 0x000fc60000010084 */
[----:B------:R-:W-:Y:S02]  /*1cec0*/  FMUL.FTZ R19, R19, UR12 ;  /* 0x0000000c13137c20 */ /* 0x000fe40008410000 */
[----:B------:R-:W-:-:S04]  /*1ced0*/  FSETP.GTU.FTZ.AND P1, PT, R7, UR10, PT ;  /* 0x0000000a07007c0b */ /* 0x000fc8000bf3c000 */
[----:B------:R-:W-:Y:S02]  /*1cee0*/  FSEL R131, R19, RZ, !P1 ;  /* 0x000000ff13837208 */ /* 0x000fe40004800000 */
[----:B------:R-:W-:-:S07]  /*1cef0*/  SEL R19, RZ, 0x1, P1 ;  /* 0x00000001ff137807 */ /* 0x000fce0000800000 */
.L_x_9532:
[----:B------:R-:W-:Y:S05]  /*1cf00*/  BSYNC.RECONVERGENT B2 ;  /* 0x0000000000027941 */ /* 0x000fea0003800200 */
.L_x_9531:
        /* <DEDUP_REMOVED lines=18> */
.L_x_9542:
        /* <DEDUP_REMOVED lines=13> */
.L_x_9544:
[----:B------:R-:W-:Y:S05]  /*1d100*/  BSYNC.RECONVERGENT B4 ;  /* 0x0000000000047941 */ /* 0x000fea0003800200 */
.L_x_9543:
        /* <DEDUP_REMOVED lines=43> */
.L_x_9541:
[----:B------:R-:W-:Y:S05]  /*1d3c0*/  BSYNC.RECONVERGENT B3 ;  /* 0x0000000000037941 */ /* 0x000fea0003800200 */
.L_x_9540:
        /* <DEDUP_REMOVED lines=9> */
.L_x_9539:
[----:B------:R-:W-:Y:S05]  /*1d460*/  BSYNC.RECONVERGENT B2 ;  /* 0x0000000000027941 */ /* 0x000fea0003800200 */
.L_x_9538:
        /* <DEDUP_REMOVED lines=18> */
.L_x_9549:
        /* <DEDUP_REMOVED lines=13> */
.L_x_9551:
[----:B------:R-:W-:Y:S05]  /*1d660*/  BSYNC.RECONVERGENT B4 ;  /* 0x0000000000047941 */ /* 0x000fea0003800200 */
.L_x_9550:
        /* <DEDUP_REMOVED lines=43> */
.L_x_9548:
[----:B------:R-:W-:Y:S05]  /*1d920*/  BSYNC.RECONVERGENT B3 ;  /* 0x0000000000037941 */ /* 0x000fea0003800200 */
.L_x_9547:
        /* <DEDUP_REMOVED lines=9> */
.L_x_9546:
[----:B------:R-:W-:Y:S05]  /*1d9c0*/  BSYNC.RECONVERGENT B2 ;  /* 0x0000000000027941 */ /* 0x000fea0003800200 */
.L_x_9545:
        /* <DEDUP_REMOVED lines=18> */
.L_x_9556:
        /* <DEDUP_REMOVED lines=13> */
.L_x_9558:
[----:B------:R-:W-:Y:S05]  /*1dbc0*/  BSYNC.RECONVERGENT B4 ;  /* 0x0000000000047941 */ /* 0x000fea0003800200 */
.L_x_9557:
        /* <DEDUP_REMOVED lines=43> */
.L_x_9555:
[----:B------:R-:W-:Y:S05]  /*1de80*/  BSYNC.RECONVERGENT B3 ;  /* 0x0000000000037941 */ /* 0x000fea0003800200 */
.L_x_9554:
[----:B------:R-:W-:Y:S01]  /*1de90*/  HFMA2 R119, -RZ, RZ, 0.1171875, 0 ;  /* 0x2f800000ff777431 */ /* 0x000fe200000001ff */
[----:B------:R-:W-:-:S05]  /*1dea0*/  I2FP.F32.U32 R22, R22 ;  /* 0x0000001600167245 */ /* 0x000fca0000201000 */
[----:B------:R-:W-:-:S05]  /*1deb0*/  FFMA.FTZ R22, R22, R119, 1.1641532182693481445e-10 ;  /* 0x2f00000016167423 */ /* 0x000fca0000010077 */
[----:B------:R-:W-:Y:S01]  /*1dec0*/  FSETP.GTU.FTZ.AND P1, PT, R22, UR10, PT ;  /* 0x0000000a16007c0b */ /* 0x000fe2000bf3c000 */
[----:B-----5:R-:W-:-:S05]  /*1ded0*/  HADD2.F32 R22, -RZ, R51.H1_H1 ;  /* 0x30000033ff167230 */ /* 0x020fca0000004100 */
[----:B------:R-:W-:-:S04]  /*1dee0*/  FMUL.FTZ R22, R22, UR13 ;  /* 0x0000000d16167c20 */ /* 0x000fc80008410000 */
[----:B------:R-:W-:-:S05]  /*1def0*/  FMUL.FTZ R22, R22, UR12 ;  /* 0x0000000c16167c20 */ /* 0x000fca0008410000 */
[----:B------:R-:W-:Y:S02]  /*1df00*/  FSEL R148, R22, RZ, !P1 ;  /* 0x000000ff16947208 */ /* 0x000fe40004800000 */
[----:B------:R-:W-:-:S07]  /*1df10*/  SEL R22, RZ, 0x1, P1 ;  /* 0x00000001ff167807 */ /* 0x000fce0000800000 */
.L_x_9553:
[----:B------:R-:W-:Y:S05]  /*1df20*/  BSYNC.RECONVERGENT B2 ;  /* 0x0000000000027941 */ /* 0x000fea0003800200 */
.L_x_9552:
[----:B------:R-:W-:Y:S02]  /*1df30*/  F2FP.F16.F32.PACK_AB R119, RZ, R148 ;  /* 0x00000094ff77723e */ /* 0x000fe400000000ff */
[----:B------:R-:W-:Y:S02]  /*1df40*/  PRMT R118, R169, 0x5410, R171 ;  /* 0x00005410a9767816 */ /* 0x000fe400000000ab */
[----:B------:R-:W-:Y:S02]  /*1df50*/  PRMT R117, R117, 0x5410, R167 ;  /* 0x0000541075757816 */ /* 0x000fe400000000a7 */
[----:B------:R-:W-:Y:S02]  /*1df60*/  PRMT R116, R156, 0x5410, R116 ;  /* 0x000054109c747816 */ /* 0x000fe40000000074 */
[----:B------:R-:W-:-:S07]  /*1df70*/  PRMT R119, R172, 0x5410, R119 ;  /* 0x00005410ac777816 */ /* 0x000fce0000000077 */
.L_x_9502:
        /* <DEDUP_REMOVED lines=26> */
.L_x_9560:
[----:B------:R-:W-:Y:S05]  /*1e120*/  BSYNC.RECONVERGENT B2 ;  /* 0x0000000000027941 */ /* 0x000fea0003800200 */
.L_x_9559:
[----:B------:R-:W-:Y:S01]  /*1e130*/  VIADD R165, R165, 0x20 ;  /* 0x00000020a5a57836 */ /* 0x000fe20000000000 */
[----:B------:R-:W-:-:S07]  /*1e140*/  IADD3 R159, PT, PT, R159, 0x20, RZ ;  /* 0x000000209f9f7810 */ /* 0x000fce0007ffe0ff */
.L_x_9442:
[----:B------:R-:W-:Y:S05]  /*1e150*/  BSYNC.RECONVERGENT B1 ;  /* 0x0000000000017941 */ /* 0x000fea0003800200 */
.L_x_9441:
[----:B------:R-:W-:Y:S01]  /*1e160*/  ISETP.GE.U32.AND P1, PT, R2, 0xc0, PT ;  /* 0x000000c00200780c */ /* 0x000fe20003f26070 */
[----:B------:R-:W-:Y:S03]  /*1e170*/  BSSY.RECONVERGENT B1, `(.L_x_9561) ;  /* 0x00005c8000017945 */ /* 0x000fe60003800200 */
[----:B------:R-:W-:-:S09]  /*1e180*/  P2R R167, PR, RZ, 0x2 ;  /* 0x00000002ffa77803 */ /* 0x000fd20000000000 */
[----:B------:R-:W-:Y:S05]  /*1e190*/  @!P1 BRA `(.L_x_9562) ;  /* 0x0000005c00149947 */ /* 0x000fea0003800000 */
[----:B------:R-:W-:Y:S04]  /*1e1a0*/  BSSY.RECONVERGENT B2, `(.L_x_9563) ;  /* 0x0000005000027945 */ /* 0x000fe80003800200 */
[----:B------:R-:W-:Y:S05]  /*1e1b0*/  @!P0 BRA `(.L_x_9564) ;  /* 0x00000000000c8947 */ /* 0x000fea0003800000 */
[----:B-----5:R-:W2:Y:S02]  /*1e1c0*/  LDC.64 R48, c[0x0][0x390] ;  /* 0x0000e400ff307b82 */ /* 0x020ea40000000a00 */
[----:B--2---:R-:W-:-:S06]  /*1e1d0*/  IMAD.WIDE.U32 R48, R159, 0x10, R48 ;  /* 0x000000109f307825 */ /* 0x004fcc00078e0030 */
[----:B------:R-:W5:Y:S02]  /*1e1e0*/  LDG.E.128 R48, desc[UR8][R48.64] ;  /* 0x0000000830307981 */ /* 0x000f64000c1e1d00 */
.L_x_9564:
[----:B------:R-:W-:Y:S05]  /*1e1f0*/  BSYNC.RECONVERGENT B2 ;  /* 0x0000000000027941 */ /* 0x000fea0003800200 */
.L_x_9563:
        /* <DEDUP_REMOVED lines=28> */
.L_x_9570:
        /* <DEDUP_REMOVED lines=13> */
.L_x_9572:
[----:B------:R-:W-:Y:S05]  /*1e490*/  BSYNC.RECONVERGENT B4 ;  /* 0x0000000000047941 */ /* 0x000fea0003800200 */
.L_x_9571:
        /* <DEDUP_REMOVED lines=43> */
.L_x_9569:
[----:B------:R-:W-:Y:S05]  /*1e750*/  BSYNC.RECONVERGENT B3 ;  /* 0x0000000000037941 */ /* 0x000fea0003800200 */
.L_x_9568:
        /* <DEDUP_REMOVED lines=11> */
.L_x_9567:
[----:B------:R-:W-:Y:S05]  /*1e810*/  BSYNC.RECONVERGENT B2 ;  /* 0x0000000000027941 */ /* 0x000fea0003800200 */
.L_x_9566:
        /* <DEDUP_REMOVED lines=22> */
.L_x_9577:
        /* <DEDUP_REMOVED lines=13> */
.L_x_9579:
[----:B------:R-:W-:Y:S05]  /*1ea50*/  BSYNC.RECONVERGENT B4 ;  /* 0x0000000000047941 */ /* 0x000fea0003800200 */
.L_x_9578:
        /* <DEDUP_REMOVED lines=43> */
.L_x_9576:
[----:B------:R-:W-:Y:S05]  /*1ed10*/  BSYNC.RECONVERGENT B3 ;  /* 0x0000000000037941 */ /* 0x000fea0003800200 */
.L_x_9575:
        /* <DEDUP_REMOVED lines=11> */
.L_x_9574:
[----:B------:R-:W-:Y:S05]  /*1edd0*/  BSYNC.RECONVERGENT B2 ;  /* 0x0000000000027941 */ /* 0x000fea0003800200 */
.L_x_9573:
        /* <DEDUP_REMOVED lines=22> */
.L_x_9584:
        /* <DEDUP_REMOVED lines=13> */
.L_x_9586:
[----:B------:R-:W-:Y:S05]  /*1f010*/  BSYNC.RECONVERGENT B4 ;  /* 0x0000000000047941 */ /* 0x000fea0003800200 */
.L_x_9585:
        /* <DEDUP_REMOVED lines=43> */
.L_x_9583:
[----:B------:R-:W-:Y:S05]  /*1f2d0*/  BSYNC.RECONVERGENT B3 ;  /* 0x0000000000037941 */ /* 0x000fea0003800200 */
.L_x_9582:
        /* <DEDUP_REMOVED lines=11> */
.L_x_9581:
[----:B------:R-:W-:Y:S05]  /*1f390*/  BSYNC.RECONVERGENT B2 ;  /* 0x0000000000027941 */ /* 0x000fea0003800200 */
.L_x_9580:
        /* <DEDUP_REMOVED lines=22> */
.L_x_9591:
        /* <DEDUP_REMOVED lines=13> */
.L_x_9593:
[----:B------:R-:W-:Y:S05]  /*1f5d0*/  BSYNC.RECONVERGENT B4 ;  /* 0x0000000000047941 */ /* 0x000fea0003800200 */
.L_x_9592:
        /* <DEDUP_REMOVED lines=43> */
.L_x_9590:
[----:B------:R-:W-:Y:S05]  /*1f890*/  BSYNC.RECONVERGENT B3 ;  /* 0x0000000000037941 */ /* 0x000fea0003800200 */
.L_x_9589:
        /* <DEDUP_REMOVED lines=11> */
.L_x_9588:
[----:B------:R-:W-:Y:S05]  /*1f950*/  BSYNC.RECONVERGENT B2 ;  /* 0x0000000000027941 */ /* 0x000fea0003800200 */
.L_x_9587:
        /* <DEDUP_REMOVED lines=22> */
.L_x_9598:
        /* <DEDUP_REMOVED lines=13> */
.L_x_9600:
[----:B------:R-:W-:Y:S05]  /*1fb90*/  BSYNC.RECONVERGENT B4 ;  /* 0x0000000000047941 */ /* 0x000fea0003800200 */
.L_x_9599:
        /* <DEDUP_REMOVED lines=43> */
.L_x_9597:
[----:B------:R-:W-:Y:S05]  /*1fe50*/  BSYNC.RECONVERGENT B3 ;  /* 0x0000000000037941 */ /* 0x000fea0003800200 */
.L_x_9596:
        /* <DEDUP_REMOVED lines=11> */
.L_x_9595:
[----:B------:R-:W-:Y:S05]  /*1ff10*/  BSYNC.RECONVERGENT B2 ;  /* 0x0000000000027941 */ /* 0x000fea0003800200 */
.L_x_9594:
        /* <DEDUP_REMOVED lines=22> */
.L_x_9605:
        /* <DEDUP_REMOVED lines=13> */
.L_x_9607:
[----:B------:R-:W-:Y:S05]  /*20150*/  BSYNC.RECONVERGENT B4 ;  /* 0x0000000000047941 */ /* 0x000fea0003800200 */
.L_x_9606:
        /* <DEDUP_REMOVED lines=43> */
.L_x_9604:
[----:B------:R-:W-:Y:S05]  /*20410*/  BSYNC.RECONVERGENT B3 ;  /* 0x0000000000037941 */ /* 0x000fea0003800200 */
.L_x_9603:
        /* <DEDUP_REMOVED lines=11> */
.L_x_9602:
[----:B------:R-:W-:Y:S05]  /*204d0*/  BSYNC.RECONVERGENT B2 ;  /* 0x0000000000027941 */ /* 0x000fea0003800200 */
.L_x_9601:
        /* <DEDUP_REMOVED lines=22> */
.L_x_9612:
        /* <DEDUP_REMOVED lines=13> */
.L_x_9614:
[----:B------:R-:W-:Y:S05]  /*20710*/  BSYNC.RECONVERGENT B4 ;  /* 0x0000000000047941 */ /* 0x000fea0003800200 */
.L_x_9613:
        /* <DEDUP_REMOVED lines=43> */
.L_x_9611:
[----:B------:R-:W-:Y:S05]  /*209d0*/  BSYNC.RECONVERGENT B3 ;  /* 0x0000000000037941 */ /* 0x000fea0003800200 */
.L_x_9610:
        /* <DEDUP_REMOVED lines=11> */
.L_x_9609:
[----:B------:R-:W-:Y:S05]  /*20a90*/  BSYNC.RECONVERGENT B2 ;  /* 0x0000000000027941 */ /* 0x000fea0003800200 */
.L_x_9608:
        /* <DEDUP_REMOVED lines=22> */
.L_x_9619:
        /* <DEDUP_REMOVED lines=13> */
.L_x_9621:
[----:B------:R-:W-:Y:S05]  /*20cd0*/  BSYNC.RECONVERGENT B4 ;  /* 0x0000000000047941 */ /* 0x000fea0003800200 */
.L_x_9620:
        /* <DEDUP_REMOVED lines=42> */
.L_x_9618:
[----:B------:R-:W-:Y:S05]  /*20f80*/  BSYNC.RECONVERGENT B3 ;  /* 0x0000000000037941 */ /* 0x000fea0003800200 */
.L_x_9617:
        /* <DEDUP_REMOVED lines=11> */
.L_x_9616:
[----:B------:R-:W-:Y:S05]  /*21040*/  BSYNC.RECONVERGENT B2 ;  /* 0x0000000000027941 */ /* 0x000fea0003800200 */
.L_x_9615:
[----:B------:R-:W-:Y:S02]  /*21050*/  F2FP.F16.F32.PACK_AB R119, RZ, R150 ;  /* 0x00000096ff77723e */ /* 0x000fe400000000ff */
[----:B------:R-:W-:Y:S02]  /*21060*/  PRMT R118, R174, 0x5410, R118 ;  /* 0x00005410ae767816 */ /* 0x000fe40000000076 */
[----:B------:R-:W-:Y:S02]  /*21070*/  PRMT R117, R172, 0x5410, R173 ;  /* 0x00005410ac757816 */ /* 0x000fe400000000ad */
[----:B------:R-:W-:Y:S02]  /*21080*/  PRMT R116, R156, 0x5410, R171 ;  /* 0x000054109c747816 */ /* 0x000fe400000000ab */
[----:B------:R-:W-:Y:S01]  /*21090*/  PRMT R119, R176, 0x5410, R119 ;  /* 0x00005410b0777816 */ /* 0x000fe20000000077 */
[----:B------:R-:W-:Y:S06]  /*210a0*/  BRA `(.L_x_9622) ;  /* 0x0000002800dc7947 */ /* 0x000fec0003800000 */
.L_x_9565:
[----:B------:R-:W-:Y:S01]  /*210b0*/  BSSY.RECONVERGENT B2, `(.L_x_9623) ;  /* 0x0000057000027945 */ /* 0x000fe20003800200 */
[----:B------:R-:W-:Y:S01]  /*210c0*/  MOV R39, RZ ;  /* 0x000000ff00277202 */ /* 0x000fe20000000f00 */
        /* <DEDUP_REMOVED lines=19> */
.L_x_9627:
        /* <DEDUP_REMOVED lines=13> */
.L_x_9629:
[----:B------:R-:W-:Y:S05]  /*212d0*/  BSYNC.RECONVERGENT B4 ;  /* 0x0000000000047941 */ /* 0x000fea0003800200 */
.L_x_9628:
[----:B01----:R-:W-:Y:S01]  /*212e0*/  LOP3.LUT R118, R9, UR7, R7, 0x96, !PT ;  /* 0x0000000709767c12 */ /* 0x003fe2000f8e9607 */
        /* <DEDUP_REMOVED lines=40> */
[----:B------:R-:W-:-:S07]  /*21570*/  LOP3.LUT R5, R116, UR32, R169, 0x96, !PT ;  /* 0x0000002074057c12 */ /* 0x000fce000f8e96a9 */
.L_x_9626:
[----:B------:R-:W-:Y:S05]  /*21580*/  BSYNC.RECONVERGENT B3 ;  /* 0x0000000000037941 */ /* 0x000fea0003800200 */
.L_x_9625:
[----:B------:R-:W-:Y:S01]  /*21590*/  I2FP.F32.U32 R7, R12 ;  /* 0x0000000c00077245 */ /* 0x000fe20000201000 */
[----:B------:R-:W-:Y:S02]  /*215a0*/  HFMA2 R12, -RZ, RZ, 0.1171875, 0 ;  /* 0x2f800000ff0c7431 */ /* 0x000fe400000001ff */
[----:B-----5:R-:W-:-:S05]  /*215b0*/  HADD2.F32 R39, -RZ, R48.H0_H0 ;  /* 0x20000030ff277230 */ /* 0x020fca0000004100 */
[----:B------:R-:W-:Y:S01]  /*215c0*/  FMUL.FTZ R39, R39, UR13 ;  /* 0x0000000d27277c20 */ /* 0x000fe20008410000 */
[----:B------:R-:W-:-:S03]  /*215d0*/  FFMA.FTZ R7, R7, R12, 1.1641532182693481445e-10 ;  /* 0x2f00000007077423 */ /* 0x000fc6000001000c */
[----:B------:R-:W-:Y:S02]  /*215e0*/  FMUL.FTZ R39, R39, UR12 ;  /* 0x0000000c27277c20 */ /* 0x000fe40008410000 */
[----:B------:R-:W-:-:S04]  /*215f0*/  FSETP.GTU.FTZ.AND P1, PT, R7, UR10, PT ;  /* 0x0000000a07007c0b */ /* 0x000fc8000bf3c000 */
[----:B------:R-:W-:Y:S02]  /*21600*/  SEL R12, RZ, 0x1, P1 ;  /* 0x00000001ff0c7807 */ /* 0x000fe40000800000 */
[----:B------:R-:W-:-:S07]  /*21610*/  FSEL R39, R39, RZ, !P1 ;  /* 0x000000ff27277208 */ /* 0x000fce0004800000 */
.L_x_9624:
[----:B------:R-:W-:Y:S05]  /*21620*/  BSYNC.RECONVERGENT B2 ;  /* 0x0000000000027941 */ /* 0x000fea0003800200 */
.L_x_9623:
[----:B------:R-:W-:Y:S01]  /*21630*/  BSSY.RECONVERGENT B2, `(.L_x_9630) ;  /* 0x0000055000027945 */ /* 0x000fe20003800200 */
[----:B0-----:R-:W-:Y:S01]  /*21640*/  F2FP.F16.F32.PACK_AB R162, RZ, R39 ;  /* 0x00000027ffa2723e */ /* 0x001fe200000000ff */
        /* <DEDUP_REMOVED lines=16> */
.L_x_9634:
[----:B------:R-:W-:Y:S01]  /*21750*/  VIADD R4, R4, 0x1 ;  /* 0x0000000104047836 */ /* 0x000fe20000000000 */
[----:B------:R-:W-:Y:S03]  /*21760*/  BSSY.RECONVERGENT B4, `(.L_x_9635) ;  /* 0x000000c000047945 */ /* 0x000fe60003800200 */
[C---:B-1----:R-:W-:Y:S01]  /*21770*/  IMAD.WIDE.U32 R116, R4.reuse, -0x2daee0ad, RZ ;  /* 0xd2511f5304747825 */ /* 0x042fe200078e00ff */
        /* <DEDUP_REMOVED lines=10> */
.L_x_9636:
[----:B------:R-:W-:Y:S05]  /*21820*/  BSYNC.RECONVERGENT B4 ;  /* 0x0000000000047941 */ /* 0x000fea0003800200 */
.L_x_9635:
        /* <DEDUP_REMOVED lines=43> */
.L_x_9633:
[----:B------:R-:W-:Y:S05]  /*21ae0*/  BSYNC.RECONVERGENT B3 ;  /* 0x0000000000037941 */ /* 0x000fea0003800200 */
.L_x_9632:
[----:B------:R-:W-:Y:S01]  /*21af0*/  HFMA2 R45, -RZ, RZ, 0.1171875, 0 ;  /* 0x2f800000ff2d7431 */ /* 0x000fe200000001ff */
[----:B------:R-:W-:Y:S01]  /*21b00*/  I2FP.F32.U32 R14, R14 ;  /* 0x0000000e000e7245 */ /* 0x000fe20000201000 */
[----:B-----5:R-:W-:-:S05]  /*21b10*/  HADD2.F32 R40, -RZ, R48.H1_H1 ;  /* 0x30000030ff287230 */ /* 0x020fca0000004100 */
[----:B------:R-:W-:Y:S01]  /*21b20*/  FMUL.FTZ R40, R40, UR13 ;  /* 0x0000000d28287c20 */ /* 0x000fe20008410000 */
[----:B------:R-:W-:-:S03]  /*21b30*/  FFMA.FTZ R14, R14, R45, 1.1641532182693481445e-10 ;  /* 0x2f0000000e0e7423 */ /* 0x000fc6000001002d */
[----:B------:R-:W-:Y:S02]  /*21b40*/  FMUL.FTZ R40, R40, UR12 ;  /* 0x0000000c28287c20 */ /* 0x000fe40008410000 */
[----:B------:R-:W-:-:S04]  /*21b50*/  FSETP.GTU.FTZ.AND P1, PT, R14, UR10, PT ;  /* 0x0000000a0e007c0b */ /* 0x000fc8000bf3c000 */
[----:B------:R-:W-:Y:S02]  /*21b60*/  SEL R14, RZ, 0x1, P1 ;  /* 0x00000001ff0e7807 */ /* 0x000fe40000800000 */
[----:B------:R-:W-:-:S07]  /*21b70*/  FSEL R40, R40, RZ, !P1 ;  /* 0x000000ff28287208 */ /* 0x000fce0004800000 */
.L_x_9631:
[----:B------:R-:W-:Y:S05]  /*21b80*/  BSYNC.RECONVERGENT B2 ;  /* 0x0000000000027941 */ /* 0x000fea0003800200 */
.L_x_9630:
[----:B------:R-:W-:Y:S01]  /*21b90*/  BSSY.RECONVERGENT B2, `(.L_x_9637) ;  /* 0x0000055000027945 */ /* 0x000fe20003800200 */
[----:B------:R-:W-:Y:S01]  /*21ba0*/  F2FP.F16.F32.PACK_AB R156, RZ, R40 ;  /* 0x00000028ff9c723e */ /* 0x000fe200000000ff */
[----:B------:R-:W-:Y:S01]  /*21bb0*/  IMAD.MOV.U32 R45, RZ, RZ, RZ ;  /* 0x000000ffff2d7224 */ /* 0x000fe200078e00ff */
[----:B-1----:R-:W-:Y:S01]  /*21bc0*/  MOV R116, R7 ;  /* 0x0000000700747202 */ /* 0x002fe20000000f00 */
        /* <DEDUP_REMOVED lines=14> */
.L_x_9641:
        /* <DEDUP_REMOVED lines=13> */
.L_x_9643:
[----:B------:R-:W-:Y:S05]  /*21d80*/  BSYNC.RECONVERGENT B4 ;  /* 0x0000000000047941 */ /* 0x000fea0003800200 */
.L_x_9642:
        /* <DEDUP_REMOVED lines=43> */
.L_x_9640:
[----:B------:R-:W-:Y:S05]  /*22040*/  BSYNC.RECONVERGENT B3 ;  /* 0x0000000000037941 */ /* 0x000fea0003800200 */
.L_x_9639:
        /* <DEDUP_REMOVED lines=9> */
.L_x_9638:
[----:B------:R-:W-:Y:S05]  /*220e0*/  BSYNC.RECONVERGENT B2 ;  /* 0x0000000000027941 */ /* 0x000fea0003800200 */
.L_x_9637:
        /* <DEDUP_REMOVED lines=18> */
.L_x_9648:
        /* <DEDUP_REMOVED lines=13> */
.L_x_9650:
[----:B------:R-:W-:Y:S05]  /*222e0*/  BSYNC.RECONVERGENT B4 ;  /* 0x0000000000047941 */ /* 0x000fea0003800200 */
.L_x_9649:
        /* <DEDUP_REMOVED lines=43> */
.L_x_9647:
[----:B------:R-:W-:Y:S05]  /*225a0*/  BSYNC.RECONVERGENT B3 ;  /* 0x0000000000037941 */ /* 0x000fea0003800200 */
.L_x_9646:
        /* <DEDUP_REMOVED lines=9> */
.L_x_9645:
[----:B------:R-:W-:Y:S05]  /*22640*/  BSYNC.RECONVERGENT B2 ;  /* 0x0000000000027941 */ /* 0x000fea0003800200 */
.L_x_9644:
        /* <DEDUP_REMOVED lines=18> */
.L_x_9655:
        /* <DEDUP_REMOVED lines=13> */
.L_x_9657:
[----:B------:R-:W-:Y:S05]  /*22840*/  BSYNC.RECONVERGENT B4 ;  /* 0x0000000000047941 */ /* 0x000fea0003800200 */
.L_x_9656:
        /* <DEDUP_REMOVED lines=43> */
.L_x_9654:
[----:B------:R-:W-:Y:S05]  /*22b00*/  BSYNC.RECONVERGENT B3 ;  /* 0x0000000000037941 */ /* 0x000fea0003800200 */
.L_x_9653:
[----:B------:R-:W-:Y:S01]  /*22b10*/  HFMA2 R118, -RZ, RZ, 0.1171875, 0 ;  /* 0x2f800000ff767431 */ /* 0x000fe200000001ff */
[----:B------:R-:W-:Y:S01]  /*22b20*/  I2FP.F32.U32 R7, R19 ;  /* 0x0000001300077245 */ /* 0x000fe20000201000 */
[----:B-----5:R-:W-:-:S05]  /*22b30*/  HADD2.F32 R19, -RZ, R50.H0_H0 ;  /* 0x20000032ff137230 */ /* 0x020fca0000004100 */
[----:B------:R-:W-:Y:S01]  /*22b40*/  FMUL.FTZ R19, R19, UR13 ;  /* 0x0000000d13137c20 */ /* 0x000fe20008410000 */
[----:B------:R-:W-:-:S03]  /*22b50*/  FFMA.FTZ R7, R7, R118, 1.1641532182693481445e-10 ;  /* 0x2f00000007077423 */ /* 0x000fc60000010076 */
[----:B------:R-:W-:Y:S02]  /*22b60*/  FMUL.FTZ R133, R19, UR12 ;  /* 0x0000000c13857c20 */ /* 0x000fe40008410000 */
[----:B------:R-:W-:-:S04]  /*22b70*/  FSETP.GTU.FTZ.AND P1, PT, R7, UR10, PT ;  /* 0x0000000a07007c0b */ /* 0x000fc8000bf3c000 */
[----:B------:R-:W-:Y:S02]  /*22b80*/  SEL R19, RZ, 0x1, P1 ;  /* 0x00000001ff137807 */ /* 0x000fe40000800000 */
[----:B------:R-:W-:-:S07]  /*22b90*/  FSEL R133, R133, RZ, !P1 ;  /* 0x000000ff85857208 */ /* 0x000fce0004800000 */
.L_x_9652:
[----:B------:R-:W-:Y:S05]  /*22ba0*/  BSYNC.RECONVERGENT B2 ;  /* 0x0000000000027941 */ /* 0x000fea0003800200 */
.L_x_9651:
        /* <DEDUP_REMOVED lines=18> */
.L_x_9662:
        /* <DEDUP_REMOVED lines=13> */
.L_x_9664:
[----:B------:R-:W-:Y:S05]  /*22da0*/  BSYNC.RECONVERGENT B4 ;  /* 0x0000000000047941 */ /* 0x000fea0003800200 */
.L_x_9663:
        /* <DEDUP_REMOVED lines=43> */
.L_x_9661:
[----:B------:R-:W-:Y:S05]  /*23060*/  BSYNC.RECONVERGENT B3 ;  /* 0x0000000000037941 */ /* 0x000fea0003800200 */
.L_x_9660:
        /* <DEDUP_REMOVED lines=9> */
.L_x_9659:
[----:B------:R-:W-:Y:S05]  /*23100*/  BSYNC.RECONVERGENT B2 ;  /* 0x0000000000027941 */ /* 0x000fea0003800200 */
.L_x_9658:
        /* <DEDUP_REMOVED lines=18> */
.L_x_9669:
        /* <DEDUP_REMOVED lines=13> */
.L_x_9671:
[----:B------:R-:W-:Y:S05]  /*23300*/  BSYNC.RECONVERGENT B4 ;  /* 0x0000000000047941 */ /* 0x000fea0003800200 */
.L_x_9670:
        /* <DEDUP_REMOVED lines=43> */
.L_x_9668:
[----:B------:R-:W-:Y:S05]  /*235c0*/  BSYNC.RECONVERGENT B3 ;  /* 0x0000000000037941 */ /* 0x000fea0003800200 */
.L_x_9667:
        /* <DEDUP_REMOVED lines=9> */
.L_x_9666:
[----:B------:R-:W-:Y:S05]  /*23660*/  BSYNC.RECONVERGENT B2 ;  /* 0x0000000000027941 */ /* 0x000fea0003800200 */
.L_x_9665:
        /* <DEDUP_REMOVED lines=18> */
.L_x_9676:
        /* <DEDUP_REMOVED lines=13> */
.L_x_9678:
[----:B------:R-:W-:Y:S05]  /*23860*/  BSYNC.RECONVERGENT B4 ;  /* 0x0000000000047941 */ /* 0x000fea0003800200 */
.L_x_9677:
        /* <DEDUP_REMOVED lines=43> */
.L_x_9675:
[----:B------:R-:W-:Y:S05]  /*23b20*/  BSYNC.RECONVERGENT B3 ;  /* 0x0000000000037941 */ /* 0x000fea0003800200 */
.L_x_9674:
        /* <DEDUP_REMOVED lines=9> */
.L_x_9673:
[----:B------:R-:W-:Y:S05]  /*23bc0*/  BSYNC.RECONVERGENT B2 ;  /* 0x0000000000027941 */ /* 0x000fea0003800200 */
.L_x_9672:
[----:B------:R-:W-:Y:S02]  /*23bd0*/  F2FP.F16.F32.PACK_AB R119, RZ, R150 ;  /* 0x00000096ff77723e */ /* 0x000fe400000000ff */
[----:B------:R-:W-:Y:S02]  /*23be0*/  PRMT R118, R171, 0x5410, R172 ;  /* 0x00005410ab767816 */ /* 0x000fe400000000ac */
[----:B------:R-:W-:Y:S02]  /*23bf0*/  PRMT R117, R169, 0x5410, R163 ;  /* 0x00005410a9757816 */ /* 0x000fe400000000a3 */
[----:B------:R-:W-:Y:S02]  /*23c00*/  PRMT R116, R162, 0x5410, R156 ;  /* 0x00005410a2747816 */ /* 0x000fe4000000009c */
[----:B------:R-:W-:-:S07]  /*23c10*/  PRMT R119, R173, 0x5410, R119 ;  /* 0x00005410ad777816 */ /* 0x000fce0000000077 */
.L_x_9622:
        /* <DEDUP_REMOVED lines=26> */
.L_x_9680:
[----:B------:R-:W-:Y:S05]  /*23dc0*/  BSYNC.RECONVERGENT B2 ;  /* 0x0000000000027941 */ /* 0x000fea0003800200 */
.L_x_9679:
[----:B------:R-:W-:Y:S01]  /*23dd0*/  VIADD R165, R165, 0x20 ;  /* 0x00000020a5a57836 */ /* 0x000fe20000000000 */
[----:B------:R-:W-:-:S07]  /*23de0*/  IADD3 R159, PT, PT, R159, 0x20, RZ ;  /* 0x000000209f9f7810 */ /* 0x000fce0007ffe0ff */
.L_x_9562:
[----:B------:R-:W-:Y:S05]  /*23df0*/  BSYNC.RECONVERGENT B1 ;  /* 0x0000000000017941 */ /* 0x000fea0003800200 */
.L_x_9561:
        /* <DEDUP_REMOVED lines=9> */
.L_x_9684:
[----:B------:R-:W-:Y:S05]  /*23e90*/  BSYNC.RECONVERGENT B2 ;  /* 0x0000000000027941 */ /* 0x000fea0003800200 */
.L_x_9683:
        /* <DEDUP_REMOVED lines=28> */
.L_x_9690:
        /* <DEDUP_REMOVED lines=13> */
.L_x_9692:
[----:B------:R-:W-:Y:S05]  /*24130*/  BSYNC.RECONVERGENT B4 ;  /* 0x0000000000047941 */ /* 0x000fea0003800200 */
.L_x_9691:
        /* <DEDUP_REMOVED lines=43> */
.L_x_9689:
[----:B------:R-:W-:Y:S05]  /*243f0*/  BSYNC.RECONVERGENT B3 ;  /* 0x0000000000037941 */ /* 0x000fea0003800200 */
.L_x_9688:
        /* <DEDUP_REMOVED lines=11> */
.L_x_9687:
[----:B------:R-:W-:Y:S05]  /*244b0*/  BSYNC.RECONVERGENT B2 ;  /* 0x0000000000027941 */ /* 0x000fea0003800200 */
.L_x_9686:
        /* <DEDUP_REMOVED lines=22> */
.L_x_9697:
        /* <DEDUP_REMOVED lines=13> */
.L_x_9699:
[----:B------:R-:W-:Y:S05]  /*246f0*/  BSYNC.RECONVERGENT B4 ;  /* 0x0000000000047941 */ /* 0x000fea0003800200 */
.L_x_9698:
        /* <DEDUP_REMOVED lines=43> */
.L_x_9696:
[----:B------:R-:W-:Y:S05]  /*249b0*/  BSYNC.RECONVERGENT B3 ;  /* 0x0000000000037941 */ /* 0x000fea0003800200 */
.L_x_9695:
        /* <DEDUP_REMOVED lines=11> */
.L_x_9694:
[----:B------:R-:W-:Y:S05]  /*24a70*/  BSYNC.RECONVERGENT B2 ;  /* 0x0000000000027941 */ /* 0x000fea0003800200 */
.L_x_9693:
        /* <DEDUP_REMOVED lines=22> */
.L_x_9704:
        /* <DEDUP_REMOVED lines=13> */
.L_x_9706:
[----:B------:R-:W-:Y:S05]  /*24cb0*/  BSYNC.RECONVERGENT B4 ;  /* 0x0000000000047941 */ /* 0x000fea0003800200 */
.L_x_9705:
        /* <DEDUP_REMOVED lines=40> */
[----:B------:R-:W-:-:S05]  /*24f40*/  IMAD.WIDE.U32 R162, R5, -0x2daee0ad, RZ ;  /* 0xd2511f5305a27825 */ /* 0x000fca00078e00ff */
[----:B------:R-:W-:Y:S02]  /*24f50*/  LOP3.LUT R5, R172, UR32, R163, 0x96, !PT ;  /* 0x00000020ac057c12 */ /* 0x000fe4000f8e96a3 */
[----:B------:R-:W-:-:S07]  /*24f60*/  MOV R116, R162 ;  /* 0x000000a200747202 */ /* 0x000fce0000000f00 */
.L_x_9703:
[----:B------:R-:W-:Y:S05]  /*24f70*/  BSYNC.RECONVERGENT B3 ;  /* 0x0000000000037941 */ /* 0x000fea0003800200 */
.L_x_9702:
        /* <DEDUP_REMOVED lines=11> */
.L_x_9701:
[----:B------:R-:W-:Y:S05]  /*25030*/  BSYNC.RECONVERGENT B2 ;  /* 0x0000000000027941 */ /* 0x000fea0003800200 */
.L_x_9700:
        /* <DEDUP_REMOVED lines=22> */
.L_x_9711:
        /* <DEDUP_REMOVED lines=13> */
.L_x_9713:
[----:B------:R-:W-:Y:S05]  /*25270*/  BSYNC.RECONVERGENT B4 ;  /* 0x0000000000047941 */ /* 0x000fea0003800200 */
.L_x_9712:
        /* <DEDUP_REMOVED lines=43> */
.L_x_9710:
[----:B------:R-:W-:Y:S05]  /*25530*/  BSYNC.RECONVERGENT B3 ;  /* 0x0000000000037941 */ /* 0x000fea0003800200 */
.L_x_9709:
        /* <DEDUP_REMOVED lines=11> */
.L_x_9708:
[----:B------:R-:W-:Y:S05]  /*255f0*/  BSYNC.RECONVERGENT B2 ;  /* 0x0000000000027941 */ /* 0x000fea0003800200 */
.L_x_9707:
        /* <DEDUP_REMOVED lines=22> */
.L_x_9718:
        /* <DEDUP_REMOVED lines=13> */
.L_x_9720:
[----:B------:R-:W-:Y:S05]  /*25830*/  BSYNC.RECONVERGENT B4 ;  /* 0x0000000000047941 */ /* 0x000fea0003800200 */
.L_x_9719:
        /* <DEDUP_REMOVED lines=43> */
.L_x_9717:
[----:B------:R-:W-:Y:S05]  /*25af0*/  BSYNC.RECONVERGENT B3 ;  /* 0x0000000000037941 */ /* 0x000fea0003800200 */
.L_x_9716:
        /* <DEDUP_REMOVED lines=11> */
.L_x_9715:
[----:B------:R-:W-:Y:S05]  /*25bb0*/  BSYNC.RECONVERGENT B2 ;  /* 0x0000000000027941 */ /* 0x000fea0003800200 */
.L_x_9714:
        /* <DEDUP_REMOVED lines=22> */
.L_x_9725:
        /* <DEDUP_REMOVED lines=13> */
.L_x_9727:
[----:B------:R-:W-:Y:S05]  /*25df0*/  BSYNC.RECONVERGENT B4 ;  /* 0x0000000000047941 */ /* 0x000fea0003800200 */
.L_x_9726:
        /* <DEDUP_REMOVED lines=43> */
.L_x_9724:
[----:B------:R-:W-:Y:S05]  /*260b0*/  BSYNC.RECONVERGENT B3 ;  /* 0x0000000000037941 */ /* 0x000fea0003800200 */
.L_x_9723:
        /* <DEDUP_REMOVED lines=11> */
.L_x_9722:
[----:B------:R-:W-:Y:S05]  /*26170*/  BSYNC.RECONVERGENT B2 ;  /* 0x0000000000027941 */ /* 0x000fea0003800200 */
.L_x_9721:
        /* <DEDUP_REMOVED lines=22> */
.L_x_9732:
        /* <DEDUP_REMOVED lines=13> */
.L_x_9734:
[----:B------:R-:W-:Y:S05]  /*263b0*/  BSYNC.RECONVERGENT B4 ;  /* 0x0000000000047941 */ /* 0x000fea0003800200 */
.L_x_9733:
        /* <DEDUP_REMOVED lines=43> */
.L_x_9731:
[----:B------:R-:W-:Y:S05]  /*26670*/  BSYNC.RECONVERGENT B3 ;  /* 0x0000000000037941 */ /* 0x000fea0003800200 */
.L_x_9730:
        /* <DEDUP_REMOVED lines=11> */
.L_x_9729:
[----:B------:R-:W-:Y:S05]  /*26730*/  BSYNC.RECONVERGENT B2 ;  /* 0x0000000000027941 */ /* 0x000fea0003800200 */
.L_x_9728:
        /* <DEDUP_REMOVED lines=22> */
.L_x_9739:
        /* <DEDUP_REMOVED lines=13> */
.L_x_9741:
[----:B------:R-:W-:Y:S05]  /*26970*/  BSYNC.RECONVERGENT B4 ;  /* 0x0000000000047941 */ /* 0x000fea0003800200 */
.L_x_9740:
        /* <DEDUP_REMOVED lines=42> */
.L_x_9738:
[----:B------:R-:W-:Y:S05]  /*26c20*/  BSYNC.RECONVERGENT B3 ;  /* 0x0000000000037941 */ /* 0x000fea0003800200 */
.L_x_9737:
        /* <DEDUP_REMOVED lines=11> */
.L_x_9736:
[----:B------:R-:W-:Y:S05]  /*26ce0*/  BSYNC.RECONVERGENT B2 ;  /* 0x0000000000027941 */ /* 0x000fea0003800200 */
.L_x_9735:
[----:B------:R-:W-:Y:S02]  /*26cf0*/  F2FP.F16.F32.PACK_AB R119, RZ, R152 ;  /* 0x00000098ff77723e */ /* 0x000fe400000000ff */
[----:B------:R-:W-:Y:S02]  /*26d00*/  PRMT R118, R175, 0x5410, R118 ;  /* 0x00005410af767816 */ /* 0x000fe40000000076 */
[----:B------:R-:W-:Y:S02]  /*26d10*/  PRMT R117, R171, 0x5410, R174 ;  /* 0x00005410ab757816 */ /* 0x000fe400000000ae */
[----:B------:R-:W-:Y:S02]  /*26d20*/  PRMT R116, R156, 0x5410, R169 ;  /* 0x000054109c747816 */ /* 0x000fe400000000a9 */
[----:B------:R-:W-:Y:S01]  /*26d30*/  PRMT R119, R177, 0x5410, R119 ;  /* 0x00005410b1777816 */ /* 0x000fe20000000077 */
[----:B------:R-:W-:Y:S06]  /*26d40*/  BRA `(.L_x_9742) ;  /* 0x0000002800dc7947 */ /* 0x000fec0003800000 */
.L_x_9685:
        /* <DEDUP_REMOVED lines=21> */
.L_x_9747:
[----:B------:R-:W-:Y:S01]  /*26ea0*/  IADD3 R4, PT, PT, R4, 0x1, RZ ;  /* 0x0000000104047810 */ /* 0x000fe20007ffe0ff */
[----:B------:R-:W-:Y:S03]  /*26eb0*/  BSSY.RECONVERGENT B4, `(.L_x_9748) ;  /* 0x000000c000047945 */ /* 0x000fe60003800200 */
[C---:B------:R-:W-:Y:S01]  /*26ec0*/  ISETP.NE.AND P1, PT, R4.reuse, RZ, PT ;  /* 0x000000ff0400720c */ /* 0x040fe20003f25270 */
[----:B01----:R-:W-:-:S12]  /*26ed0*/  IMAD.WIDE.U32 R116, R4, -0x2daee0ad, RZ ;  /* 0xd2511f5304747825 */ /* 0x003fd800078e00ff */
        /* <DEDUP_REMOVED lines=9> */
.L_x_9749:
[----:B------:R-:W-:Y:S05]  /*26f70*/  BSYNC.RECONVERGENT B4 ;  /* 0x0000000000047941 */ /* 0x000fea0003800200 */
.L_x_9748:
        /* <DEDUP_REMOVED lines=42> */
.L_x_9746:
[----:B------:R-:W-:Y:S05]  /*27220*/  BSYNC.RECONVERGENT B3 ;  /* 0x0000000000037941 */ /* 0x000fea0003800200 */
.L_x_9745:
        /* <DEDUP_REMOVED lines=9> */
.L_x_9744:
[----:B------:R-:W-:Y:S05]  /*272c0*/  BSYNC.RECONVERGENT B2 ;  /* 0x0000000000027941 */ /* 0x000fea0003800200 */
.L_x_9743:
        /* <DEDUP_REMOVED lines=18> */
.L_x_9754:
        /* <DEDUP_REMOVED lines=13> */
.L_x_9756:
[----:B------:R-:W-:Y:S05]  /*274c0*/  BSYNC.RECONVERGENT B4 ;  /* 0x0000000000047941 */ /* 0x000fea0003800200 */
.L_x_9755:
        /* <DEDUP_REMOVED lines=43> */
.L_x_9753:
[----:B------:R-:W-:Y:S05]  /*27780*/  BSYNC.RECONVERGENT B3 ;  /* 0x0000000000037941 */ /* 0x000fea0003800200 */
.L_x_9752:
        /* <DEDUP_REMOVED lines=9> */
.L_x_9751:
[----:B------:R-:W-:Y:S05]  /*27820*/  BSYNC.RECONVERGENT B2 ;  /* 0x0000000000027941 */ /* 0x000fea0003800200 */
.L_x_9750:
        /* <DEDUP_REMOVED lines=18> */
.L_x_9761:
        /* <DEDUP_REMOVED lines=13> */
.L_x_9763:
[----:B------:R-:W-:Y:S05]  /*27a20*/  BSYNC.RECONVERGENT B4 ;  /* 0x0000000000047941 */ /* 0x000fea0003800200 */
.L_x_9762:
        /* <DEDUP_REMOVED lines=43> */
.L_x_9760:
[----:B------:R-:W-:Y:S05]  /*27ce0*/  BSYNC.RECONVERGENT B3 ;  /* 0x0000000000037941 */ /* 0x000fea0003800200 */
.L_x_9759:
        /* <DEDUP_REMOVED lines=9> */
.L_x_9758:
[----:B------:R-:W-:Y:S05]  /*27d80*/  BSYNC.RECONVERGENT B2 ;  /* 0x0000000000027941 */ /* 0x000fea0003800200 */
.L_x_9757:
        /* <DEDUP_REMOVED lines=18> */
.L_x_9768:
        /* <DEDUP_REMOVED lines=13> */
.L_x_9770:
[----:B------:R-:W-:Y:S05]  /*27f80*/  BSYNC.RECONVERGENT B4 ;  /* 0x0000000000047941 */ /* 0x000fea0003800200 */
.L_x_9769:
        /* <DEDUP_REMOVED lines=43> */
.L_x_9767:
[----:B------:R-:W-:Y:S05]  /*28240*/  BSYNC.RECONVERGENT B3 ;  /* 0x0000000000037941 */ /* 0x000fea0003800200 */
.L_x_9766:
        /* <DEDUP_REMOVED lines=9> */
.L_x_9765:
[----:B------:R-:W-:Y:S05]  /*282e0*/  BSYNC.RECONVERGENT B2 ;  /* 0x0000000000027941 */ /* 0x000fea0003800200 */
.L_x_9764:
        /* <DEDUP_REMOVED lines=18> */
.L_x_9775:
        /* <DEDUP_REMOVED lines=13> */
.L_x_9777:
[----:B------:R-:W-:Y:S05]  /*284e0*/  BSYNC.RECONVERGENT B4 ;  /* 0x0000000000047941 */ /* 0x000fea0003800200 */
.L_x_9776:
        /* <DEDUP_REMOVED lines=43> */
.L_x_9774:
[----:B------:R-:W-:Y:S05]  /*287a0*/  BSYNC.RECONVERGENT B3 ;  /* 0x0000000000037941 */ /* 0x000fea0003800200 */
.L_x_9773:
        /* <DEDUP_REMOVED lines=9> */
.L_x_9772:
[----:B------:R-:W-:Y:S05]  /*28840*/  BSYNC.RECONVERGENT B2 ;  /* 0x0000000000027941 */ /* 0x000fea0003800200 */
.L_x_9771:
        /* <DEDUP_REMOVED lines=18> */
.L_x_9782:
        /* <DEDUP_REMOVED lines=13> */
.L_x_9784:
[----:B------:R-:W-:Y:S05]  /*28a40*/  BSYNC.RECONVERGENT B4 ;  /* 0x0000000000047941 */ /* 0x000fea0003800200 */
.L_x_9783:
        /* <DEDUP_REMOVED lines=43> */
.L_x_9781:
[----:B------:R-:W-:Y:S05]  /*28d00*/  BSYNC.RECONVERGENT B3 ;  /* 0x0000000000037941 */ /* 0x000fea0003800200 */
.L_x_9780:
        /* <DEDUP_REMOVED lines=9> */
.L_x_9779:
[----:B------:R-:W-:Y:S05]  /*28da0*/  BSYNC.RECONVERGENT B2 ;  /* 0x0000000000027941 */ /* 0x000fea0003800200 */
.L_x_9778:
        /* <DEDUP_REMOVED lines=18> */
.L_x_9789:
        /* <DEDUP_REMOVED lines=13> */
.L_x_9791:
[----:B------:R-:W-:Y:S05]  /*28fa0*/  BSYNC.RECONVERGENT B4 ;  /* 0x0000000000047941 */ /* 0x000fea0003800200 */
.L_x_9790:
        /* <DEDUP_REMOVED lines=43> */
.L_x_9788:
[----:B------:R-:W-:Y:S05]  /*29260*/  BSYNC.RECONVERGENT B3 ;  /* 0x0000000000037941 */ /* 0x000fea0003800200 */
.L_x_9787:
        /* <DEDUP_REMOVED lines=9> */
.L_x_9786:
[----:B------:R-:W-:Y:S05]  /*29300*/  BSYNC.RECONVERGENT B2 ;  /* 0x0000000000027941 */ /* 0x000fea0003800200 */
.L_x_9785:
        /* <DEDUP_REMOVED lines=18> */
.L_x_9796:
        /* <DEDUP_REMOVED lines=13> */
.L_x_9798:
[----:B------:R-:W-:Y:S05]  /*29500*/  BSYNC.RECONVERGENT B4 ;  /* 0x0000000000047941 */ /* 0x000fea0003800200 */
.L_x_9797:
        /* <DEDUP_REMOVED lines=43> */
.L_x_9795:
[----:B------:R-:W-:Y:S05]  /*297c0*/  BSYNC.RECONVERGENT B3 ;  /* 0x0000000000037941 */ /* 0x000fea0003800200 */
.L_x_9794:
        /* <DEDUP_REMOVED lines=9> */
.L_x_9793:
[----:B------:R-:W-:Y:S05]  /*29860*/  BSYNC.RECONVERGENT B2 ;  /* 0x0000000000027941 */ /* 0x000fea0003800200 */
.L_x_9792:
[----:B------:R-:W-:Y:S02]  /*29870*/  F2FP.F16.F32.PACK_AB R119, RZ, R152 ;  /* 0x00000098ff77723e */ /* 0x000fe400000000ff */
[----:B------:R-:W-:Y:S02]  /*29880*/  PRMT R118, R171, 0x5410, R173 ;  /* 0x00005410ab767816 */ /* 0x000fe400000000ad */
[----:B------:R-:W-:Y:S02]  /*29890*/  PRMT R117, R163, 0x5410, R169 ;  /* 0x00005410a3757816 */ /* 0x000fe400000000a9 */
[----:B------:R-:W-:Y:S02]  /*298a0*/  PRMT R116, R162, 0x5410, R156 ;  /* 0x00005410a2747816 */ /* 0x000fe4000000009c */
[----:B------:R-:W-:-:S07]  /*298b0*/  PRMT R119, R174, 0x5410, R119 ;  /* 0x00005410ae777816 */ /* 0x000fce0000000077 */
.L_x_9742:
        /* <DEDUP_REMOVED lines=13> */
[----:B------:R-:W-:-:S04]  /*29990*/  PRMT R117, R20, 0x7104, RZ ;  /* 0x0000710414757816 */ /* 0x000fc800000000ff */
[----:B------:R-:W-:Y:S02]  /*299a0*/  LOP3.LUT R116, R116, 0xff00, R117, 0xf8, !PT ;  /* 0x0000ff0074747812 */ /* 0x000fe400078ef875 */
[----:B------:R-:W-:Y:S02]  /*299b0*/  LOP3.LUT R117, R18, 0xff, RZ, 0xc0, !PT ;  /* 0x000000ff12757812 */ /* 0x000fe400078ec0ff */
[----:B------:R-:W-:-:S03]  /*299c0*/  LOP3.LUT R163, R116, 0xff, R19, 0xf8, !PT ;  /* 0x000000ff74a37812 */ /* 0x000fc600078ef813 */
        /* <DEDUP_REMOVED lines=9> */
.L_x_9800:
[----:B------:R-:W-:Y:S05]  /*29a60*/  BSYNC.RECONVERGENT B2 ;  /* 0x0000000000027941 */ /* 0x000fea0003800200 */
.L_x_9799:
[----:B------:R-:W-:Y:S01]  /*29a70*/  VIADD R165, R165, 0x20 ;  /* 0x00000020a5a57836 */ /* 0x000fe20000000000 */
[----:B------:R-:W-:-:S07]  /*29a80*/  IADD3 R159, PT, PT, R159, 0x20, RZ ;  /* 0x000000209f9f7810 */ /* 0x000fce0007ffe0ff */
.L_x_9682:
[----:B------:R-:W-:Y:S05]  /*29a90*/  BSYNC.RECONVERGENT B1 ;  /* 0x0000000000017941 */ /* 0x000fea0003800200 */
.L_x_9681:
        /* <DEDUP_REMOVED lines=9> */
.L_x_9804:
[----:B------:R-:W-:Y:S05]  /*29b30*/  BSYNC.RECONVERGENT B2 ;  /* 0x0000000000027941 */ /* 0x000fea0003800200 */
.L_x_9803:
        /* <DEDUP_REMOVED lines=28> */
.L_x_9810:
        /* <DEDUP_REMOVED lines=13> */
.L_x_9812:
[----:B------:R-:W-:Y:S05]  /*29dd0*/  BSYNC.RECONVERGENT B4 ;  /* 0x0000000000047941 */ /* 0x000fea0003800200 */
.L_x_9811:
        /* <DEDUP_REMOVED lines=43> */
.L_x_9809:
[----:B------:R-:W-:Y:S05]  /*2a090*/  BSYNC.RECONVERGENT B3 ;  /* 0x0000000000037941 */ /* 0x000fea0003800200 */
.L_x_9808:
        /* <DEDUP_REMOVED lines=11> */
.L_x_9807:
[----:B------:R-:W-:Y:S05]  /*2a150*/  BSYNC.RECONVERGENT B2 ;  /* 0x0000000000027941 */ /* 0x000fea0003800200 */
.L_x_9806:
        /* <DEDUP_REMOVED lines=22> */
.L_x_9817:
        /* <DEDUP_REMOVED lines=13> */
.L_x_9819:
[----:B------:R-:W-:Y:S05]  /*2a390*/  BSYNC.RECONVERGENT B4 ;  /* 0x0000000000047941 */ /* 0x000fea0003800200 */
.L_x_9818:
        /* <DEDUP_REMOVED lines=43> */
.L_x_9816:
[----:B------:R-:W-:Y:S05]  /*2a650*/  BSYNC.RECONVERGENT B3 ;  /* 0x0000000000037941 */ /* 0x000fea0003800200 */
.L_x_9815:
        /* <DEDUP_REMOVED lines=11> */
.L_x_9814:
[----:B------:R-:W-:Y:S05]  /*2a710*/  BSYNC.RECONVERGENT B2 ;  /* 0x0000000000027941 */ /* 0x000fea0003800200 */
.L_x_9813:
        /* <DEDUP_REMOVED lines=22> */
.L_x_9824:
        /* <DEDUP_REMOVED lines=13> */
.L_x_9826:
[----:B------:R-:W-:Y:S05]  /*2a950*/  BSYNC.RECONVERGENT B4 ;  /* 0x0000000000047941 */ /* 0x000fea0003800200 */
.L_x_9825:
        /* <DEDUP_REMOVED lines=43> */
.L_x_9823:
[----:B------:R-:W-:Y:S05]  /*2ac10*/  BSYNC.RECONVERGENT B3 ;  /* 0x0000000000037941 */ /* 0x000fea0003800200 */
.L_x_9822:
        /* <DEDUP_REMOVED lines=11> */
.L_x_9821:
[----:B------:R-:W-:Y:S05]  /*2acd0*/  BSYNC.RECONVERGENT B2 ;  /* 0x0000000000027941 */ /* 0x000fea0003800200 */
.L_x_9820:
        /* <DEDUP_REMOVED lines=22> */
.L_x_9831:
        /* <DEDUP_REMOVED lines=13> */
.L_x_9833:
[----:B------:R-:W-:Y:S05]  /*2af10*/  BSYNC.RECONVERGENT B4 ;  /* 0x0000000000047941 */ /* 0x000fea0003800200 */
.L_x_9832:
        /* <DEDUP_REMOVED lines=43> */
.L_x_9830:
[----:B------:R-:W-:Y:S05]  /*2b1d0*/  BSYNC.RECONVERGENT B3 ;  /* 0x0000000000037941 */ /* 0x000fea0003800200 */
.L_x_9829:
        /* <DEDUP_REMOVED lines=11> */
.L_x_9828:
[----:B------:R-:W-:Y:S05]  /*2b290*/  BSYNC.RECONVERGENT B2 ;  /* 0x0000000000027941 */ /* 0x000fea0003800200 */
.L_x_9827:
        /* <DEDUP_REMOVED lines=22> */
.L_x_9838:
        /* <DEDUP_REMOVED lines=13> */
.L_x_9840:
[----:B------:R-:W-:Y:S05]  /*2b4d0*/  BSYNC.RECONVERGENT B4 ;  /* 0x0000000000047941 */ /* 0x000fea0003800200 */
.L_x_9839:
        /* <DEDUP_REMOVED lines=43> */
.L_x_9837:
[----:B------:R-:W-:Y:S05]  /*2b790*/  BSYNC.RECONVERGENT B3 ;  /* 0x0000000000037941 */ /* 0x000fea0003800200 */
.L_x_9836:
        /* <DEDUP_REMOVED lines=11> */
.L_x_9835:
[----:B------:R-:W-:Y:S05]  /*2b850*/  BSYNC.RECONVERGENT B2 ;  /* 0x0000000000027941 */ /* 0x000fea0003800200 */
.L_x_9834:
        /* <DEDUP_REMOVED lines=22> */
.L_x_9845:
        /* <DEDUP_REMOVED lines=13> */
.L_x_9847:
[----:B------:R-:W-:Y:S05]  /*2ba90*/  BSYNC.RECONVERGENT B4 ;  /* 0x0000000000047941 */ /* 0x000fea0003800200 */
.L_x_9846:
        /* <DEDUP_REMOVED lines=43> */
.L_x_9844:
[----:B------:R-:W-:Y:S05]  /*2bd50*/  BSYNC.RECONVERGENT B3 ;  /* 0x0000000000037941 */ /* 0x000fea0003800200 */
.L_x_9843:
        /* <DEDUP_REMOVED lines=11> */
.L_x_9842:
[----:B------:R-:W-:Y:S05]  /*2be10*/  BSYNC.RECONVERGENT B2 ;  /* 0x0000000000027941 */ /* 0x000fea0003800200 */
.L_x_9841:
        /* <DEDUP_REMOVED lines=22> */
.L_x_9852:
        /* <DEDUP_REMOVED lines=13> */
.L_x_9854:
[----:B------:R-:W-:Y:S05]  /*2c050*/  BSYNC.RECONVERGENT B4 ;  /* 0x0000000000047941 */ /* 0x000fea0003800200 */
.L_x_9853:
        /* <DEDUP_REMOVED lines=40> */
[----:B------:R-:W-:Y:S02]  /*2c2e0*/  HFMA2 R116, -RZ, RZ, 0, 0 ;  /* 0x00000000ff747431 */ /* 0x000fe400000001ff */
[----:B------:R-:W-:Y:S01]  /*2c2f0*/  IMAD.MOV.U32 R10, RZ, RZ, R162 ;  /* 0x000000ffff0a7224 */ /* 0x000fe200078e00a2 */
[----:B------:R-:W-:-:S07]  /*2c300*/  LOP3.LUT R6, R6, UR31, R163, 0x96, !PT ;  /* 0x0000001f06067c12 */ /* 0x000fce000f8e96a3 */
.L_x_9851:
[----:B------:R-:W-:Y:S05]  /*2c310*/  BSYNC.RECONVERGENT B3 ;  /* 0x0000000000037941 */ /* 0x000fea0003800200 */
.L_x_9850:
        /* <DEDUP_REMOVED lines=11> */
.L_x_9849:
[----:B------:R-:W-:Y:S05]  /*2c3d0*/  BSYNC.RECONVERGENT B2 ;  /* 0x0000000000027941 */ /* 0x000fea0003800200 */
.L_x_9848:
        /* <DEDUP_REMOVED lines=22> */
.L_x_9859:
        /* <DEDUP_REMOVED lines=13> */
.L_x_9861:
[----:B------:R-:W-:Y:S05]  /*2c610*/  BSYNC.RECONVERGENT B4 ;  /* 0x0000000000047941 */ /* 0x000fea0003800200 */
.L_x_9860:
        /* <DEDUP_REMOVED lines=43> */
.L_x_9858:
[----:B------:R-:W-:Y:S05]  /*2c8d0*/  BSYNC.RECONVERGENT B3 ;  /* 0x0000000000037941 */ /* 0x000fea0003800200 */
.L_x_9857:
        /* <DEDUP_REMOVED lines=11> */
.L_x_9856:
[----:B------:R-:W-:Y:S05]  /*2c990*/  BSYNC.RECONVERGENT B2 ;  /* 0x0000000000027941 */ /* 0x000fea0003800200 */
.L_x_9855:
[----:B------:R-:W-:Y:S02]  /*2c9a0*/  F2FP.F16.F32.PACK_AB R119, RZ, R154 ;  /* 0x0000009aff77723e */ /* 0x000fe400000000ff */
[----:B------:R-:W-:Y:S02]  /*2c9b0*/  PRMT R118, R174, 0x5410, R118 ;  /* 0x00005410ae767816 */ /* 0x000fe40000000076 */
[----:B------:R-:W-:Y:S02]  /*2c9c0*/  PRMT R117, R172, 0x5410, R173 ;  /* 0x00005410ac757816 */ /* 0x000fe400000000ad */
[----:B------:R-:W-:Y:S02]  /*2c9d0*/  PRMT R116, R170, 0x5410, R171 ;  /* 0x00005410aa747816 */ /* 0x000fe400000000ab */
[----:B------:R-:W-:Y:S01]  /*2c9e0*/  PRMT R119, R176, 0x5410, R119 ;  /* 0x00005410b0777816 */ /* 0x000fe20000000077 */
[----:B------:R-:W-:Y:S06]  /*2c9f0*/  BRA `(.L_x_9862) ;  /* 0x0000002800e07947 */ /* 0x000fec0003800000 */
.L_x_9805:
        /* <DEDUP_REMOVED lines=21> */
.L_x_9867:
        /* <DEDUP_REMOVED lines=13> */
.L_x_9869:
[----:B------:R-:W-:Y:S05]  /*2cc20*/  BSYNC.RECONVERGENT B4 ;  /* 0x0000000000047941 */ /* 0x000fea0003800200 */
.L_x_9868:
        /* <DEDUP_REMOVED lines=42> */
.L_x_9866:
[----:B------:R-:W-:Y:S05]  /*2ced0*/  BSYNC.RECONVERGENT B3 ;  /* 0x0000000000037941 */ /* 0x000fea0003800200 */
.L_x_9865:
        /* <DEDUP_REMOVED lines=9> */
.L_x_9864:
[----:B------:R-:W-:Y:S05]  /*2cf70*/  BSYNC.RECONVERGENT B2 ;  /* 0x0000000000027941 */ /* 0x000fea0003800200 */
.L_x_9863:
        /* <DEDUP_REMOVED lines=18> */
.L_x_9874:
        /* <DEDUP_REMOVED lines=13> */
.L_x_9876:
[----:B------:R-:W-:Y:S05]  /*2d170*/  BSYNC.RECONVERGENT B4 ;  /* 0x0000000000047941 */ /* 0x000fea0003800200 */
.L_x_9875:
        /* <DEDUP_REMOVED lines=43> */
.L_x_9873:
[----:B------:R-:W-:Y:S05]  /*2d430*/  BSYNC.RECONVERGENT B3 ;  /* 0x0000000000037941 */ /* 0x000fea0003800200 */
.L_x_9872:
[----:B------:R-:W-:Y:S01]  /*2d440*/  I2FP.F32.U32 R14, R14 ;  /* 0x0000000e000e7245 */ /* 0x000fe20000201000 */
[----:B-----5:R-:W-:Y:S02]  /*2d450*/  HADD2.F32 R44, -RZ, R48.H1_H1 ;  /* 0x30000030ff2c7230 */ /* 0x020fe40000004100 */
[----:B------:R-:W-:-:S03]  /*2d460*/  IMAD.MOV.U32 R117, RZ, RZ, 0x2f800000 ;  /* 0x2f800000ff757424 */ /* 0x000fc600078e00ff */
[----:B------:R-:W-:Y:S01]  /*2d470*/  FMUL.FTZ R44, R44, UR13 ;  /* 0x0000000d2c2c7c20 */ /* 0x000fe20008410000 */
[----:B------:R-:W-:-:S03]  /*2d480*/  FFMA.FTZ R14, R14, R117, 1.1641532182693481445e-10 ;  /* 0x2f0000000e0e7423 */ /* 0x000fc60000010075 */
[----:B------:R-:W-:Y:S02]  /*2d490*/  FMUL.FTZ R44, R44, UR12 ;  /* 0x0000000c2c2c7c20 */ /* 0x000fe40008410000 */
[----:B------:R-:W-:-:S04]  /*2d4a0*/  FSETP.GTU.FTZ.AND P1, PT, R14, UR10, PT ;  /* 0x0000000a0e007c0b */ /* 0x000fc8000bf3c000 */
[----:B------:R-:W-:Y:S02]  /*2d4b0*/  SEL R14, RZ, 0x1, P1 ;  /* 0x00000001ff0e7807 */ /* 0x000fe40000800000 */
[----:B------:R-:W-:-:S07]  /*2d4c0*/  FSEL R44, R44, RZ, !P1 ;  /* 0x000000ff2c2c7208 */ /* 0x000fce0004800000 */
.L_x_9871:
[----:B------:R-:W-:Y:S05]  /*2d4d0*/  BSYNC.RECONVERGENT B2 ;  /* 0x0000000000027941 */ /* 0x000fea0003800200 */
.L_x_9870:
        /* <DEDUP_REMOVED lines=18> */
.L_x_9881:
        /* <DEDUP_REMOVED lines=13> */
.L_x_9883:
[----:B------:R-:W-:Y:S05]  /*2d6d0*/  BSYNC.RECONVERGENT B4 ;  /* 0x0000000000047941 */ /* 0x000fea0003800200 */
.L_x_9882:
        /* <DEDUP_REMOVED lines=42> */
[----:B------:R-:W-:-:S07]  /*2d980*/  HFMA2 R116, -RZ, RZ, 0, 0 ;  /* 0x00000000ff747431 */ /* 0x000fce00000001ff */
.L_x_9880:
[----:B------:R-:W-:Y:S05]  /*2d990*/  BSYNC.RECONVERGENT B3 ;  /* 0x0000000000037941 */ /* 0x000fea0003800200 */
.L_x_9879:
        /* <DEDUP_REMOVED lines=9> */
.L_x_9878:
[----:B------:R-:W-:Y:S05]  /*2da30*/  BSYNC.RECONVERGENT B2 ;  /* 0x0000000000027941 */ /* 0x000fea0003800200 */
.L_x_9877:
        /* <DEDUP_REMOVED lines=18> */
.L_x_9888:
        /* <DEDUP_REMOVED lines=13> */
.L_x_9890:
[----:B------:R-:W-:Y:S05]  /*2dc30*/  BSYNC.RECONVERGENT B4 ;  /* 0x0000000000047941 */ /* 0x000fea0003800200 */
.L_x_9889:
        /* <DEDUP_REMOVED lines=37> */
[----:B------:R-:W-:Y:S02]  /*2de90*/  HFMA2 R7, -RZ, RZ, 0, 0 ;  /* 0x00000000ff077431 */ /* 0x000fe400000001ff */
[----:B------:R-:W-:Y:S01]  /*2dea0*/  IMAD.MOV.U32 R10, RZ, RZ, R116 ;  /* 0x000000ffff0a7224 */ /* 0x000fe200078e0074 */
[----:B------:R-:W-:Y:S01]  /*2deb0*/  LOP3.LUT R6, R6, UR31, R117, 0x96, !PT ;  /* 0x0000001f06067c12 */ /* 0x000fe2000f8e9675 */
[----:B------:R-:W-:-:S04]  /*2dec0*/  IMAD.WIDE.U32 R116, R5, -0x2daee0ad, RZ ;  /* 0xd2511f5305747825 */ /* 0x000fc800078e00ff */
[----:B------:R-:W-:Y:S01]  /*2ded0*/  IMAD.MOV.U32 R172, RZ, RZ, R116 ;  /* 0x000000ffffac7224 */ /* 0x000fe200078e0074 */
[----:B------:R-:W-:-:S07]  /*2dee0*/  LOP3.LUT R5, R118, UR32, R117, 0x96, !PT ;  /* 0x0000002076057c12 */ /* 0x000fce000f8e9675 */
.L_x_9887:
[----:B------:R-:W-:Y:S05]  /*2def0*/  BSYNC.RECONVERGENT B3 ;  /* 0x0000000000037941 */ /* 0x000fea0003800200 */
.L_x_9886:
        /* <DEDUP_REMOVED lines=9> */
.L_x_9885:
[----:B------:R-:W-:Y:S05]  /*2df90*/  BSYNC.RECONVERGENT B2 ;  /* 0x0000000000027941 */ /* 0x000fea0003800200 */
.L_x_9884:
        /* <DEDUP_REMOVED lines=18> */
.L_x_9895:
        /* <DEDUP_REMOVED lines=13> */
.L_x_9897:
[----:B------:R-:W-:Y:S05]  /*2e190*/  BSYNC.RECONVERGENT B4 ;  /* 0x0000000000047941 */ /* 0x000fea0003800200 */
.L_x_9896:
        /* <DEDUP_REMOVED lines=40> */
[----:B------:R-:W-:Y:S02]  /*2e420*/  IMAD.MOV.U32 R172, RZ, RZ, R116 ;  /* 0x000000ffffac7224 */ /* 0x000fe400078e0074 */
[----:B------:R-:W-:Y:S01]  /*2e430*/  HFMA2 R116, -RZ, RZ, 0, 0 ;  /* 0x00000000ff747431 */ /* 0x000fe200000001ff */
[----:B------:R-:W-:-:S07]  /*2e440*/  LOP3.LUT R5, R118, UR32, R117, 0x96, !PT ;  /* 0x0000002076057c12 */ /* 0x000fce000f8e9675 */
.L_x_9894:
[----:B------:R-:W-:Y:S05]  /*2e450*/  BSYNC.RECONVERGENT B3 ;  /* 0x0000000000037941 */ /* 0x000fea0003800200 */
.L_x_9893:
        /* <DEDUP_REMOVED lines=9> */
.L_x_9892:
[----:B------:R-:W-:Y:S05]  /*2e4f0*/  BSYNC.RECONVERGENT B2 ;  /* 0x0000000000027941 */ /* 0x000fea0003800200 */
.L_x_9891:
        /* <DEDUP_REMOVED lines=18> */
.L_x_9902:
        /* <DEDUP_REMOVED lines=13> */
.L_x_9904:
[----:B------:R-:W-:Y:S05]  /*2e6f0*/  BSYNC.RECONVERGENT B4 ;  /* 0x0000000000047941 */ /* 0x000fea0003800200 */
.L_x_9903:
        /* <DEDUP_REMOVED lines=43> */
.L_x_9901:
[----:B------:R-:W-:Y:S05]  /*2e9b0*/  BSYNC.RECONVERGENT B3 ;  /* 0x0000000000037941 */ /* 0x000fea0003800200 */
.L_x_9900:
        /* <DEDUP_REMOVED lines=9> */
.L_x_9899:
[----:B------:R-:W-:Y:S05]  /*2ea50*/  BSYNC.RECONVERGENT B2 ;  /* 0x0000000000027941 */ /* 0x000fea0003800200 */
.L_x_9898:
        /* <DEDUP_REMOVED lines=18> */
.L_x_9909:
        /* <DEDUP_REMOVED lines=13> */
.L_x_9911:
[----:B------:R-:W-:Y:S05]  /*2ec50*/  BSYNC.RECONVERGENT B4 ;  /* 0x0000000000047941 */ /* 0x000fea0003800200 */
.L_x_9910:
        /* <DEDUP_REMOVED lines=43> */
.L_x_9908:
[----:B------:R-:W-:Y:S05]  /*2ef10*/  BSYNC.RECONVERGENT B3 ;  /* 0x0000000000037941 */ /* 0x000fea0003800200 */
.L_x_9907:
        /* <DEDUP_REMOVED lines=9> */
.L_x_9906:
[----:B------:R-:W-:Y:S05]  /*2efb0*/  BSYNC.RECONVERGENT B2 ;  /* 0x0000000000027941 */ /* 0x000fea0003800200 */
.L_x_9905:
        /* <DEDUP_REMOVED lines=18> */
.L_x_9916:
        /* <DEDUP_REMOVED lines=13> */
.L_x_9918:
[----:B------:R-:W-:Y:S05]  /*2f1b0*/  BSYNC.RECONVERGENT B4 ;  /* 0x0000000000047941 */ /* 0x000fea0003800200 */
.L_x_9917:
        /* <DEDUP_REMOVED lines=38> */
[----:B------:R-:W-:Y:S02]  /*2f420*/  LOP3.LUT R5, R118, UR32, R117, 0x96, !PT ;  /* 0x0000002076057c12 */ /* 0x000fe4000f8e9675 */
[----:B------:R-:W-:Y:S01]  /*2f430*/  MOV R172, R116 ;  /* 0x0000007400ac7202 */ /* 0x000fe20000000f00 */
[----:B------:R-:W-:-:S04]  /*2f440*/  IMAD.WIDE.U32 R116, R10, -0x326172a9, RZ ;  /* 0xcd9e8d570a747825 */ /* 0x000fc800078e00ff */
[----:B------:R-:W-:Y:S01]  /*2f450*/  IMAD.MOV.U32 R10, RZ, RZ, R116 ;  /* 0x000000ffff0a7224 */ /* 0x000fe200078e0074 */
[----:B------:R-:W-:-:S07]  /*2f460*/  LOP3.LUT R6, R6, UR31, R117, 0x96, !PT ;  /* 0x0000001f06067c12 */ /* 0x000fce000f8e9675 */
.L_x_9915:
[----:B------:R-:W-:Y:S05]  /*2f470*/  BSYNC.RECONVERGENT B3 ;  /* 0x0000000000037941 */ /* 0x000fea0003800200 */
.L_x_9914:
        /* <DEDUP_REMOVED lines=9> */
.L_x_9913:
[----:B------:R-:W-:Y:S05]  /*2f510*/  BSYNC.RECONVERGENT B2 ;  /* 0x0000000000027941 */ /* 0x000fea0003800200 */
.L_x_9912:
[----:B------:R-:W-:Y:S02]  /*2f520*/  F2FP.F16.F32.PACK_AB R119, RZ, R154 ;  /* 0x0000009aff77723e */ /* 0x000fe400000000ff */
[----:B------:R-:W-:Y:S02]  /*2f530*/  MOV R156, R172 ;  /* 0x000000ac009c7202 */ /* 0x000fe40000000f00 */
[----:B------:R-:W-:Y:S02]  /*2f540*/  PRMT R118, R173, 0x5410, R174 ;  /* 0x00005410ad767816 */ /* 0x000fe400000000ae */
[----:B------:R-:W-:Y:S02]  /*2f550*/  PRMT R117, R171, 0x5410, R170 ;  /* 0x00005410ab757816 */ /* 0x000fe400000000aa */
[----:B------:R-:W-:Y:S02]  /*2f560*/  PRMT R116, R162, 0x5410, R163 ;  /* 0x00005410a2747816 */ /* 0x000fe400000000a3 */
[----:B------:R-:W-:-:S07]  /*2f570*/  PRMT R119, R175, 0x5410, R119 ;  /* 0x00005410af777816 */ /* 0x000fce0000000077 */
.L_x_9862:
[----:B------:R-:W0:Y:S02]  /*2f580*/  LDC.64 R162, c[0x0][0x3a8] ;  /* 0x0000ea00ffa27b82 */ /* 0x000e240000000a00 */
[----:B0-----:R-:W-:-:S05]  /*2f590*/  IMAD.WIDE.U32 R162, R165, 0x10, R162 ;  /* 0x00000010a5a27825 */ /* 0x001fca00078e00a2 */
[----:B------:R2:W-:Y:S01]  /*2f5a0*/  STG.E.128 desc[UR8][R162.64], R116 ;  /* 0x00000074a2007986 */ /* 0x0005e2000c101d08 */
[----:B------:R-:W-:Y:S05]  /*2f5b0*/  @!P0 BRA `(.L_x_9802) ;  /* 0x0000000000508947 */ /* 0x000fea0003800000 */
[----:B--2---:R-:W-:Y:S01]  /*2f5c0*/  IMAD.U32 R116, R21, 0x10000, RZ ;  /* 0x0001000015747824 */ /* 0x004fe200078e00ff */
        /* <DEDUP_REMOVED lines=8> */
[----:B------:R-:W-:Y:S02]  /*2f650*/  LOP3.LUT R116, R116, 0xff00, R117, 0xf8, !PT ;  /* 0x0000ff0074747812 */ /* 0x000fe400078ef875 */
[----:B------:R-:W-:Y:S02]  /*2f660*/  LOP3.LUT R117, R18, 0xff, RZ, 0xc0, !PT ;  /* 0x000000ff12757812 */ /* 0x000fe400078ec0ff */
        /* <DEDUP_REMOVED lines=9> */
.L_x_9802:
[----:B------:R-:W-:Y:S05]  /*2f700*/  BSYNC.RECONVERGENT B1 ;  /* 0x0000000000017941 */ /* 0x000fea0003800200 */
.L_x_9801:
[----:B0123--:R-:W-:Y:S01]  /*2f710*/  FADD.FTZ R116, RZ, R11 ;  /* 0x0000000bff747221 */ /* 0x00ffe20000010000 */
        /* <DEDUP_REMOVED lines=78> */
[----:B------:R-:W-:Y:S01]  /*2fc00*/  ISETP.NE.AND P6, PT, R176, RZ, PT ;  /* 0x000000ffb000720c */ /* 0x000fe20003fc5270 */
[----:B0-----:R-:W-:-:S05]  /*2fc10*/  FADD.FTZ R118, R116, R117 ;  /* 0x0000007574767221 */ /* 0x001fca0000010000 */
[----:B------:R-:W0:Y:S02]  /*2fc20*/  SHFL.BFLY PT, R117, R118, 0x2, 0x1f ;  /* 0x0c401f0076757f89 */ /* 0x000e2400000e0000 */
[----:B0-----:R-:W-:Y:S02]  /*2fc30*/  FADD.FTZ R119, R118, R117 ;  /* 0x0000007576777221 */ /* 0x001fe40000010000 */
[----:B------:R-:W0:Y:S03]  /*2fc40*/  LDC R117, c[0x0][0x400] ;  /* 0x00010000ff757b82 */ /* 0x000e260000000800 */
[----:B------:R-:W1:Y:S02]  /*2fc50*/  SHFL.BFLY PT, R162, R119, 0x4, 0x1f ;  /* 0x0c801f0077a27f89 */ /* 0x000e6400000e0000 */
[----:B-1----:R-:W-:-:S05]  /*2fc60*/  FADD.FTZ R159, R119, R162 ;  /* 0x000000a2779f7221 */ /* 0x002fca0000010000 */
[----:B------:R-:W1:Y:S02]  /*2fc70*/  SHFL.BFLY PT, R162, R159, 0x8, 0x1f ;  /* 0x0d001f009fa27f89 */ /* 0x000e6400000e0000 */
[----:B-1----:R-:W-:-:S05]  /*2fc80*/  FADD.FTZ R163, R159, R162 ;  /* 0x000000a29fa37221 */ /* 0x002fca0000010000 */
[----:B------:R-:W1:Y:S02]  /*2fc90*/  SHFL.BFLY PT, R162, R163, 0x10, 0x1f ;  /* 0x0e001f00a3a27f89 */ /* 0x000e6400000e0000 */
[----:B-1----:R-:W-:-:S04]  /*2fca0*/  FADD.FTZ R162, R163, R162 ;  /* 0x000000a2a3a27221 */ /* 0x002fc80000010000 */
[----:B0-----:R-:W-:-:S04]  /*2fcb0*/  FMUL.FTZ R162, R162, R117 ;  /* 0x00000075a2a27220 */ /* 0x001fc80000410000 */
[--C-:B------:R-:W-:Y:S01]  /*2fcc0*/  FADD.FTZ R116, R11, -R162.reuse ;  /* 0x800000a20b747221 */ /* 0x100fe20000010000 */
[--C-:B------:R-:W-:Y:S01]  /*2fcd0*/  FADD.FTZ R165, R13, -R162.reuse ;  /* 0x800000a20da57221 */ /* 0x100fe20000010000 */
[--C-:B------:R-:W-:Y:S01]  /*2fce0*/  FADD.FTZ R119, R15, -R162.reuse ;  /* 0x800000a20f777221 */ /* 0x100fe20000010000 */
[----:B------:R-:W-:Y:S01]  /*2fcf0*/  FADD.FTZ R118, R24, -R162 ;  /* 0x800000a218767221 */ /* 0x000fe20000010000 */
[----:B------:R-:W-:-:S04]  /*2fd00*/  FFMA.FTZ R116, R116, R116, RZ ;  /* 0x0000007474747223 */ /* 0x000fc800000100ff */
        /* <DEDUP_REMOVED lines=135> */
.L_x_9948:
[----:B------:R-:W-:Y:S01]  /*30580*/  FMUL.FTZ R116, R162, R162 ;  /* 0x000000a2a2747220 */ /* 0x000fe20000410000 */
[----:B01----:R-:W-:Y:S01]  /*30590*/  FADD.FTZ R170, R170, R163 ;  /* 0x000000a3aaaa7221 */ /* 0x003fe20000010000 */
[----:B------:R-:W-:Y:S01]  /*305a0*/  ISETP.NE.AND P0, PT, RZ, UR11, PT ;  /* 0x0000000bff007c0c */ /* 0x000fe2000bf05270 */
[----:B------:R-:W0:Y:S01]  /*305b0*/  @!P5 LDC.64 R118, c[0x0][0x3c0] ;  /* 0x0000f000ff76db82 */ /* 0x000e220000000a00 */
[----:B-----5:R-:W-:Y:S01]  /*305c0*/  ISETP.GE.AND P1, PT, R155, 0x1, PT ;  /* 0x000000019b00780c */ /* 0x020fe20003f26270 */
[----:B------:R-:W-:Y:S01]  /*305d0*/  FFMA.FTZ R117, R170, R117, UR14 ;  /* 0x0000000eaa757e23 */ /* 0x000fe20008010075 */
[----:B------:R-:W-:Y:S01]  /*305e0*/  FSEL R116, R116, RZ, P0 ;  /* 0x000000ff74747208 */ /* 0x000fe20000000000 */
[----:B------:R-:W-:Y:S04]  /*305f0*/  BSSY.RECONVERGENT B1, `(.L_x_9920) ;  /* 0x00001ab000017945 */ /* 0x000fe80003800200 */
[----:B------:R-:W-:-:S02]  /*30600*/  FADD.FTZ R163, R117, R116 ;  /* 0x0000007475a37221 */ /* 0x000fc40000010000 */
[----:B------:R-:W1:Y:S04]  /*30610*/  @!P5 LDC.64 R116, c[0x0][0x3c8] ;  /* 0x0000f200ff74db82 */ /* 0x000e680000000a00 */
        /* <DEDUP_REMOVED lines=15> */
[----:B------:R-:W-:Y:S02]  /*30710*/  HADD2.F32 R117, -RZ, R112.H0_H0 ;  /* 0x20000070ff757230 */ /* 0x000fe40000004100 */
[--C-:B------:R-:W-:Y:S01]  /*30720*/  FADD.FTZ R118, R13, -R162.reuse ;  /* 0x800000a20d767221 */ /* 0x100fe20000010000 */
[----:B------:R-:W-:Y:S02]  /*30730*/  HADD2.F32 R119, -RZ, R108.H0_H0 ;  /* 0x2000006cff777230 */ /* 0x000fe40000004100 */
[C---:B------:R-:W-:Y:S01]  /*30740*/  FMUL.FTZ R116, R163.reuse, R116 ;  /* 0x00000074a3747220 */ /* 0x040fe20000410000 */
[----:B------:R-:W-:Y:S02]  /*30750*/  HADD2.F32 R159, -RZ, R109.H1_H1 ;  /* 0x3000006dff9f7230 */ /* 0x000fe40000004100 */
[----:B------:R-:W-:Y:S01]  /*30760*/  FMUL.FTZ R118, R163, R118 ;  /* 0x00000076a3767220 */ /* 0x000fe20000410000 */
[----:B------:R-:W-:Y:S01]  /*30770*/  FADD.FTZ R170, R124, -R162 ;  /* 0x800000a27caa7221 */ /* 0x000fe20000010000 */
[----:B------:R-:W-:Y:S01]  /*30780*/  FFMA.FTZ R116, R116, R117, R119 ;  /* 0x0000007574747223 */ /* 0x000fe20000010077 */
[----:B------:R-:W-:-:S02]  /*30790*/  HADD2.F32 R117, -RZ, R112.H1_H1 ;  /* 0x30000070ff757230 */ /* 0x000fc40000004100 */
[----:B------:R-:W-:Y:S02]  /*307a0*/  HADD2.F32 R119, -RZ, R108.H1_H1 ;  /* 0x3000006cff777230 */ /* 0x000fe40000004100 */
[----:B------:R-:W-:Y:S01]  /*307b0*/  FMUL.FTZ R170, R163, R170 ;  /* 0x000000aaa3aa7220 */ /* 0x000fe20000410000 */
[--C-:B------:R-:W-:Y:S02]  /*307c0*/  HADD2.F32 R165, -RZ, R111.reuse.H0_H0 ;  /* 0x2000006fffa57230 */ /* 0x100fe40000004100 */
[----:B------:R-:W-:Y:S02]  /*307d0*/  HADD2.F32 R171, -RZ, R111.H1_H1 ;  /* 0x3000006fffab7230 */ /* 0x000fe40000004100 */
[----:B------:R-:W-:Y:S01]  /*307e0*/  FFMA.FTZ R155, R118, R117, R119 ;  /* 0x00000075769b7223 */ /* 0x000fe20000010077 */
[----:B------:R-:W-:Y:S01]  /*307f0*/  FADD.FTZ R118, R15, -R162 ;  /* 0x800000a20f767221 */ /* 0x000fe20000010000 */
[----:B------:R-:W-:Y:S02]  /*30800*/  HADD2.F32 R117, -RZ, R113.H0_H0 ;  /* 0x20000071ff757230 */ /* 0x000fe40000004100 */
[----:B------:R-:W-:-:S02]  /*30810*/  HADD2.F32 R119, -RZ, R109.H0_H0 ;  /* 0x2000006dff777230 */ /* 0x000fc40000004100 */
[----:B------:R-:W-:Y:S01]  /*30820*/  FMUL.FTZ R118, R163, R118 ;  /* 0x00000076a3767220 */ /* 0x000fe20000410000 */
[----:B------:R-:W-:-:S03]  /*30830*/  F2FP.F16.F32.PACK_AB R116, R155, R116 ;  /* 0x000000749b74723e */ /* 0x000fc600000000ff */
[----:B------:R-:W-:Y:S01]  /*30840*/  FFMA.FTZ R117, R118, R117, R119 ;  /* 0x0000007576757223 */ /* 0x000fe20000010077 */
[----:B------:R-:W-:Y:S01]  /*30850*/  FADD.FTZ R118, R17, -R162 ;  /* 0x800000a211767221 */ /* 0x000fe20000010000 */
[----:B------:R-:W-:-:S03]  /*30860*/  HADD2.F32 R119, -RZ, R113.H1_H1 ;  /* 0x30000071ff777230 */ /* 0x000fc60000004100 */
[----:B------:R-:W-:-:S04]  /*30870*/  FMUL.FTZ R118, R163, R118 ;  /* 0x00000076a3767220 */ /* 0x000fc80000410000 */
[----:B------:R-:W-:Y:S01]  /*30880*/  FFMA.FTZ R158, R118, R119, R159 ;  /* 0x00000077769e7223 */ /* 0x000fe2000001009f */
[----:B------:R-:W-:Y:S01]  /*30890*/  FADD.FTZ R118, R123, -R162 ;  /* 0x800000a27b767221 */ /* 0x000fe20000010000 */
[----:B------:R-:W-:Y:S02]  /*308a0*/  HADD2.F32 R119, -RZ, R114.H0_H0 ;  /* 0x20000072ff777230 */ /* 0x000fe40000004100 */
[----:B------:R-:W-:Y:S02]  /*308b0*/  HADD2.F32 R159, -RZ, R110.H0_H0 ;  /* 0x2000006eff9f7230 */ /* 0x000fe40000004100 */
[----:B------:R-:W-:Y:S01]  /*308c0*/  FMUL.FTZ R118, R163, R118 ;  /* 0x00000076a3767220 */ /* 0x000fe20000410000 */
[----:B------:R-:W-:-:S03]  /*308d0*/  F2FP.F16.F32.PACK_AB R117, R158, R117 ;  /* 0x000000759e75723e */ /* 0x000fc600000000ff */
[----:B------:R-:W-:Y:S01]  /*308e0*/  FFMA.FTZ R118, R118, R119, R159 ;  /* 0x0000007776767223 */ /* 0x000fe2000001009f */
[----:B------:R-:W-:Y:S02]  /*308f0*/  HADD2.F32 R119, -RZ, R114.H1_H1 ;  /* 0x30000072ff777230 */ /* 0x000fe40000004100 */
[----:B------:R-:W-:-:S05]  /*30900*/  HADD2.F32 R159, -RZ, R110.H1_H1 ;  /* 0x3000006eff9f7230 */ /* 0x000fca0000004100 */
[----:B------:R-:W-:Y:S01]  /*30910*/  FFMA.FTZ R159, R170, R119, R159 ;  /* 0x00000077aa9f7223 */ /* 0x000fe2000001009f */
[----:B------:R-:W-:Y:S01]  /*30920*/  FADD.FTZ R170, R139, -R162 ;  /* 0x800000a28baa7221 */ /* 0x000fe20000010000 */
[----:B------:R-:W-:-:S03]  /*30930*/  HADD2.F32 R119, -RZ, R115.H0_H0 ;  /* 0x20000073ff777230 */ /* 0x000fc60000004100 */
[----:B------:R-:W-:Y:S01]  /*30940*/  F2FP.F16.F32.PACK_AB R118, R159, R118 ;  /* 0x000000769f76723e */ /* 0x000fe200000000ff */
[----:B------:R-:W-:Y:S01]  /*30950*/  FMUL.FTZ R170, R163, R170 ;  /* 0x000000aaa3aa7220 */ /* 0x000fe20000410000 */
[----:B------:R-:W0:Y:S03]  /*30960*/  LDC.64 R158, c[0x0][0x428] ;  /* 0x00010a00ff9e7b82 */ /* 0x000e260000000a00 */
[----:B------:R-:W-:Y:S01]  /*30970*/  FFMA.FTZ R119, R170, R119, R165 ;  /* 0x00000077aa777223 */ /* 0x000fe200000100a5 */
[----:B------:R-:W-:Y:S01]  /*30980*/  FADD.FTZ R170, R140, -R162 ;  /* 0x800000a28caa7221 */ /* 0x000fe20000010000 */
[----:B------:R-:W-:-:S03]  /*30990*/  HADD2.F32 R165, -RZ, R115.H1_H1 ;  /* 0x30000073ffa57230 */ /* 0x000fc60000004100 */
[----:B------:R-:W-:-:S04]  /*309a0*/  FMUL.FTZ R170, R163, R170 ;  /* 0x000000aaa3aa7220 */ /* 0x000fc80000410000 */
[----:B------:R-:W-:-:S05]  /*309b0*/  FFMA.FTZ R170, R170, R165, R171 ;  /* 0x000000a5aaaa7223 */ /* 0x000fca00000100ab */
[----:B------:R-:W-:Y:S01]  /*309c0*/  F2FP.F16.F32.PACK_AB R119, R170, R119 ;  /* 0x00000077aa77723e */ /* 0x000fe200000000ff */
[----:B0-----:R-:W-:-:S04]  /*309d0*/  IMAD.WIDE.U32 R158, R157, 0x10, R158 ;  /* 0x000000109d9e7825 */ /* 0x001fc800078e009e */
[----:B------:R-:W-:Y:S01]  /*309e0*/  VIADD R157, R157, 0x20 ;  /* 0x000000209d9d7836 */ /* 0x000fe20000000000 */
[----:B------:R0:W-:Y:S06]  /*309f0*/  STG.E.128 desc[UR8][R158.64], R116 ;  /* 0x000000749e007986 */ /* 0x0001ec000c101d08 */
.L_x_9923:
[----:B------:R-:W-:Y:S05]  /*30a00*/  BSYNC.RECONVERGENT B2 ;  /* 0x0000000000027941 */ /* 0x000fea0003800200 */
.L_x_9922:
[----:B------:R-:W-:Y:S01]  /*30a10*/  ISETP.NE.AND P0, PT, R160, RZ, PT ;  /* 0x000000ffa000720c */ /* 0x000fe20003f05270 */
[----:B------:R-:W-:-:S12]  /*30a20*/  BSSY.RECONVERGENT B2, `(.L_x_9924) ;  /* 0x0000032000027945 */ /* 0x000fd80003800200 */
[----:B------:R-:W-:Y:S05]  /*30a30*/  @!P0 BRA `(.L_x_9925) ;  /* 0x0000000000c08947 */ /* 0x000fea0003800000 */
[--C-:B0-----:R-:W-:Y:S01]  /*30a40*/  FADD.FTZ R116, R23, -R162.reuse ;  /* 0x800000a217747221 */ /* 0x101fe20000010000 */
        /* <DEDUP_REMOVED lines=44> */
[C---:B0-----:R-:W-:Y:S01]  /*30d10*/  IMAD.WIDE.U32 R158, R157.reuse, 0x10, R158 ;  /* 0x000000109d9e7825 */ /* 0x041fe200078e009e */
[----:B------:R-:W-:-:S04]  /*30d20*/  IADD3 R157, PT, PT, R157, 0x20, RZ ;  /* 0x000000209d9d7810 */ /* 0x000fc80007ffe0ff */
[----:B------:R1:W-:Y:S03]  /*30d30*/  STG.E.128 desc[UR8][R158.64], R116 ;  /* 0x000000749e007986 */ /* 0x0003e6000c101d08 */
.L_x_9925:
[----:B------:R-:W-:Y:S05]  /*30d40*/  BSYNC.RECONVERGENT B2 ;  /* 0x0000000000027941 */ /* 0x000fea0003800200 */
.L_x_9924:
[----:B------:R-:W-:Y:S01]  /*30d50*/  ISETP.NE.AND P0, PT, R161, RZ, PT ;  /* 0x000000ffa100720c */ /* 0x000fe20003f05270 */
[----:B------:R-:W-:-:S12]  /*30d60*/  BSSY.RECONVERGENT B2, `(.L_x_9926) ;  /* 0x0000032000027945 */ /* 0x000fd80003800200 */
[----:B------:R-:W-:Y:S05]  /*30d70*/  @!P0 BRA `(.L_x_9927) ;  /* 0x0000000000c08947 */ /* 0x000fea0003800000 */
[--C-:B01----:R-:W-:Y:S01]  /*30d80*/  FADD.FTZ R116, R27, -R162.reuse ;  /* 0x800000a21b747221 */ /* 0x103fe20000010000 */
        /* <DEDUP_REMOVED lines=47> */
.L_x_9927:
[----:B------:R-:W-:Y:S05]  /*31080*/  BSYNC.RECONVERGENT B2 ;  /* 0x0000000000027941 */ /* 0x000fea0003800200 */
.L_x_9926:
[----:B------:R-:W-:Y:S01]  /*31090*/  ISETP.NE.AND P0, PT, R164, RZ, PT ;  /* 0x000000ffa400720c */ /* 0x000fe20003f05270 */
[----:B------:R-:W-:-:S12]  /*310a0*/  BSSY.RECONVERGENT B2, `(.L_x_9928) ;  /* 0x0000032000027945 */ /* 0x000fd80003800200 */
[----:B------:R-:W-:Y:S05]  /*310b0*/  @!P0 BRA `(.L_x_9929) ;  /* 0x0000000000c08947 */ /* 0x000fea0003800000 */
[--C-:B012---:R-:W-:Y:S01]  /*310c0*/  FADD.FTZ R116, R31, -R162.reuse ;  /* 0x800000a21f747221 */ /* 0x107fe20000010000 */
        /* <DEDUP_REMOVED lines=47> */
.L_x_9929:
[----:B------:R-:W-:Y:S05]  /*313c0*/  BSYNC.RECONVERGENT B2 ;  /* 0x0000000000027941 */ /* 0x000fea0003800200 */
.L_x_9928:
[----:B------:R-:W-:Y:S01]  /*313d0*/  ISETP.NE.AND P0, PT, R166, RZ, PT ;  /* 0x000000ffa600720c */ /* 0x000fe20003f05270 */
[----:B------:R-:W-:-:S12]  /*313e0*/  BSSY.RECONVERGENT B2, `(.L_x_9930) ;  /* 0x0000032000027945 */ /* 0x000fd80003800200 */
[----:B------:R-:W-:Y:S05]  /*313f0*/  @!P0 BRA `(.L_x_9931) ;  /* 0x0000000000c08947 */ /* 0x000fea0003800000 */
[--C-:B0123--:R-:W-:Y:S01]  /*31400*/  FADD.FTZ R116, R35, -R162.reuse ;  /* 0x800000a223747221 */ /* 0x10ffe20000010000 */
        /* <DEDUP_REMOVED lines=47> */
.L_x_9931:
[----:B------:R-:W-:Y:S05]  /*31700*/  BSYNC.RECONVERGENT B2 ;  /* 0x0000000000027941 */ /* 0x000fea0003800200 */
.L_x_9930:
[----:B------:R-:W-:Y:S01]  /*31710*/  ISETP.NE.AND P0, PT, R167, RZ, PT ;  /* 0x000000ffa700720c */ /* 0x000fe20003f05270 */
[----:B------:R-:W-:-:S12]  /*31720*/  BSSY.RECONVERGENT B2, `(.L_x_9932) ;  /* 0x0000032000027945 */ /* 0x000fd80003800200 */
[----:B------:R-:W-:Y:S05]  /*31730*/  @!P0 BRA `(.L_x_9933) ;  /* 0x0000000000c08947 */ /* 0x000fea0003800000 */
[--C-:B01234-:R-:W-:Y:S01]  /*31740*/  FADD.FTZ R116, R39, -R162.reuse ;  /* 0x800000a227747221 */ /* 0x11ffe20000010000 */
        /* <DEDUP_REMOVED lines=47> */
.L_x_9933:
[----:B------:R-:W-:Y:S05]  /*31a40*/  BSYNC.RECONVERGENT B2 ;  /* 0x0000000000027941 */ /* 0x000fea0003800200 */
.L_x_9932:
        /* <DEDUP_REMOVED lines=51> */
.L_x_9935:
[----:B------:R-:W-:Y:S05]  /*31d80*/  BSYNC.RECONVERGENT B2 ;  /* 0x0000000000027941 */ /* 0x000fea0003800200 */
.L_x_9934:
[----:B------:R-:W-:-:S13]  /*31d90*/  ISETP.NE.AND P0, PT, R169, RZ, PT ;  /* 0x000000ffa900720c */ /* 0x000fda0003f05270 */
        /* <DEDUP_REMOVED lines=13> */
[----:B------:R-:W-:Y:S02]  /*31e70*/  HADD2.F32 R161, -RZ, R55.H0_H0 ;  /* 0x20000037ffa17230 */ /* 0x000fe40000004100 */
[----:B------:R-:W-:Y:S01]  /*31e80*/  FFMA.FTZ R155, R118, R117, R119 ;  /* 0x00000075769b7223 */ /* 0x000fe20000010077 */
[----:B------:R-:W-:Y:S01]  /*31e90*/  FADD.FTZ R118, R121, -R162 ;  /* 0x800000a279767221 */ /* 0x000fe20000010000 */
[----:B------:R-:W-:Y:S02]  /*31ea0*/  HADD2.F32 R117, -RZ, R57.H0_H0 ;  /* 0x20000039ff757230 */ /* 0x000fe40000004100 */
[----:B------:R-:W-:Y:S02]  /*31eb0*/  HADD2.F32 R119, -RZ, R53.H0_H0 ;  /* 0x20000035ff777230 */ /* 0x000fe40000004100 */
        /* <DEDUP_REMOVED lines=16> */
[--C-:B------:R-:W-:Y:S01]  /*31fc0*/  FADD.FTZ R158, R153, -R162.reuse ;  /* 0x800000a2999e7221 */ /* 0x100fe20000010000 */
[----:B------:R-:W-:Y:S02]  /*31fd0*/  HADD2.F32 R119, -RZ, R59.H0_H0 ;  /* 0x2000003bff777230 */ /* 0x000fe40000004100 */
[----:B------:R-:W-:Y:S01]  /*31fe0*/  FADD.FTZ R162, R154, -R162 ;  /* 0x800000a29aa27221 */ /* 0x000fe20000010000 */
[----:B------:R-:W-:Y:S01]  /*31ff0*/  FMUL.FTZ R158, R163, R158 ;  /* 0x0000009ea39e7220 */ /* 0x000fe20000410000 */
[----:B------:R-:W-:Y:S02]  /*32000*/  F2FP.F16.F32.PACK_AB R118, R159, R118 ;  /* 0x000000769f76723e */ /* 0x000fe400000000ff */
[----:B------:R-:W-:Y:S01]  /*32010*/  FMUL.FTZ R162, R163, R162 ;  /* 0x000000a2a3a27220 */ /* 0x000fe20000410000 */
[----:B------:R-:W-:Y:S02]  /*32020*/  HADD2.F32 R163, -RZ, R55.H1_H1 ;  /* 0x30000037ffa37230 */ /* 0x000fe40000004100 */
[----:B------:R-:W-:Y:S01]  /*32030*/  FFMA.FTZ R119, R158, R119, R161 ;  /* 0x000000779e777223 */ /* 0x000fe200000100a1 */
[----:B------:R-:W-:Y:S01]  /*32040*/  HADD2.F32 R161, -RZ, R59.H1_H1 ;  /* 0x3000003bffa17230 */ /* 0x000fe20000004100 */
[----:B------:R-:W0:Y:S04]  /*32050*/  LDC.64 R158, c[0x0][0x428] ;  /* 0x00010a00ff9e7b82 */ /* 0x000e280000000a00 */
[----:B------:R-:W-:-:S05]  /*32060*/  FFMA.FTZ R162, R162, R161, R163 ;  /* 0x000000a1a2a27223 */ /* 0x000fca00000100a3 */
[----:B------:R-:W-:Y:S01]  /*32070*/  F2FP.F16.F32.PACK_AB R119, R162, R119 ;  /* 0x00000077a277723e */ /* 0x000fe200000000ff */
[----:B0-----:R-:W-:-:S05]  /*32080*/  IMAD.WIDE.U32 R158, R157, 0x10, R158 ;  /* 0x000000109d9e7825 */ /* 0x001fca00078e009e */
[----:B------:R0:W-:Y:S02]  /*32090*/  STG.E.128 desc[UR8][R158.64], R116 ;  /* 0x000000749e007986 */ /* 0x0001e4000c101d08 */
.L_x_9921:
[----:B------:R-:W-:Y:S05]  /*320a0*/  BSYNC.RECONVERGENT B1 ;  /* 0x0000000000017941 */ /* 0x000fea0003800200 */
.L_x_9920:
[----:B01234-:R-:W0:Y:S02]  /*320b0*/  LDC.64 R116, c[0x0][0x380] ;  /* 0x0000e000ff747b82 */ /* 0x01fe240000000a00 */
[----:B0-----:R-:W-:-:S04]  /*320c0*/  LEA R3, R116, R3, 0x2 ;  /* 0x0000000374037211 */ /* 0x001fc800078e10ff */
[----:B------:R-:W-:-:S13]  /*320d0*/  ISETP.GE.AND P0, PT, R3, R117, PT ;  /* 0x000000750300720c */ /* 0x000fda0003f06270 */
[----:B------:R-:W-:Y:S05]  /*320e0*/  @!P0 BRA `(.L_x_9936) ;  /* 0xfffffcf000008947 */ /* 0x000fea000383ffff */
[----:B------:R-:W-:Y:S05]  /*320f0*/  BSYNC B0 ;  /* 0x0000000000007941 */ /* 0x000fea0003800000 */
.L_x_8960:
[----:B------:R-:W-:Y:S05]  /*32100*/  EXIT ;  /* 0x000000000000794d */ /* 0x000fea0003800000 */
.L_x_9919:
        /* <DEDUP_REMOVED lines=8> */
.L_x_9938:
[----:B------:R-:W-:Y:S05]  /*32190*/  BSYNC B1 ;  /* 0x0000000000017941 */ /* 0x000fea0003800000 */
.L_x_9937:
[----:B------:R-:W-:Y:S02]  /*321a0*/  IMAD.MOV.U32 R117, RZ, RZ, R171 ;  /* 0x000000ffff757224 */ /* 0x000fe400078e00ab */
[----:B------:R-:W-:Y:S02]  /*321b0*/  HFMA2 R175, -RZ, RZ, 0, 1.847743988037109375e-06 ;  /* 0x0000001fffaf7431 */ /* 0x000fe400000001ff */
[----:B------:R-:W-:Y:S02]  /*321c0*/  IMAD.MOV.U32 R174, RZ, RZ, 0x2 ;  /* 0x00000002ffae7424 */ /* 0x000fe400078e00ff */
[----:B------:R-:W-:Y:S01]  /*321d0*/  FADD.FTZ R118, R116, R117 ;  /* 0x0000007574767221 */ /* 0x000fe20000010000 */
[----:B------:R-:W-:-:S04]  /*321e0*/  IMAD.MOV.U32 R165, RZ, RZ, -0x1 ;  /* 0xffffffffffa57424 */ /* 0x000fc800078e00ff */
[----:B------:R-:W-:-:S07]  /*321f0*/  MOV R172, R118 ;  /* 0x0000007600ac7202 */ /* 0x000fce0000000f00 */
[----:B------:R-:W-:Y:S05]  /*32200*/  WARPSYNC.COLLECTIVE R165, `(.L_x_9939) ;  /* 0x00000000a5087348 */ /* 0x000fea0003c00000 */
[----:B------:R0:W1:Y:S02]  /*32210*/  SHFL.BFLY P6, R171, R172, R174, R175 ;  /* 0x0c0000aeacab7389 */ /* 0x00006400000c00af */
[----:B01----:R-:W-:Y:S05]  /*32220*/  ENDCOLLECTIVE ;  /* 0x000000000000791b */ /* 0x003fea0003800000 */
.L_x_9939:
[----:B------:R-:W-:Y:S01]  /*32230*/  HFMA2 R174, -RZ, RZ, 0, 2.384185791015625e-07 ;  /* 0x00000004ffae7431 */ /* 0x000fe200000001ff */
[----:B------:R-:W-:-:S05]  /*32240*/  MOV R117, R171 ;  /* 0x000000ab00757202 */ /* 0x000fca0000000f00 */
[----:B------:R-:W-:Y:S02]  /*32250*/  FADD.FTZ R119, R118, R117 ;  /* 0x0000007576777221 */ /* 0x000fe40000010000 */
[----:B------:R-:W0:Y:S02]  /*32260*/  LDC R117, c[0x0][0x400] ;  /* 0x00010000ff757b82 */ /* 0x000e240000000800 */
[----:B------:R-:W-:-:S07]  /*32270*/  IMAD.MOV.U32 R172, RZ, RZ, R119 ;  /* 0x000000ffffac7224 */ /* 0x000fce00078e0077 */
[----:B0-----:R-:W-:Y:S05]  /*32280*/  WARPSYNC.COLLECTIVE R165, `(.L_x_9940) ;  /* 0x00000000a5087348 */ /* 0x001fea0003c00000 */
[----:B------:R1:W2:Y:S02]  /*32290*/  SHFL.BFLY P6, R171, R172, R174, R175 ;  /* 0x0c0000aeacab7389 */ /* 0x0002a400000c00af */
[----:B012---:R-:W-:Y:S05]  /*322a0*/  ENDCOLLECTIVE ;  /* 0x000000000000791b */ /* 0x007fea0003800000 */
.L_x_9940:
[----:B------:R-:W-:Y:S02]  /*322b0*/  IMAD.MOV.U32 R174, RZ, RZ, 0x8 ;  /* 0x00000008ffae7424 */ /* 0x000fe400078e00ff */
[----:B------:R-:W-:-:S04]  /*322c0*/  IMAD.MOV.U32 R162, RZ, RZ, R171 ;  /* 0x000000ffffa27224 */ /* 0x000fc800078e00ab */
[----:B------:R-:W-:-:S05]  /*322d0*/  FADD.FTZ R159, R119, R162 ;  /* 0x000000a2779f7221 */ /* 0x000fca0000010000 */
[----:B------:R-:W-:-:S07]  /*322e0*/  MOV R172, R159 ;  /* 0x0000009f00ac7202 */ /* 0x000fce0000000f00 */
[----:B------:R-:W-:Y:S05]  /*322f0*/  WARPSYNC.COLLECTIVE R165, `(.L_x_9941) ;  /* 0x00000000a5087348 */ /* 0x000fea0003c00000 */
[----:B------:R0:W1:Y:S02]  /*32300*/  SHFL.BFLY P6, R171, R172, R174, R175 ;  /* 0x0c0000aeacab7389 */ /* 0x00006400000c00af */
[----:B01----:R-:W-:Y:S05]  /*32310*/  ENDCOLLECTIVE ;  /* 0x000000000000791b */ /* 0x003fea0003800000 */
.L_x_9941:
[----:B------:R-:W-:Y:S01]  /*32320*/  HFMA2 R174, -RZ, RZ, 0, 9.5367431640625e-07 ;  /* 0x00000010ffae7431 */ /* 0x000fe200000001ff */
[----:B------:R-:W-:-:S05]  /*32330*/  MOV R162, R171 ;  /* 0x000000ab00a27202 */ /* 0x000fca0000000f00 */
[----:B------:R-:W-:-:S04]  /*32340*/  FADD.FTZ R163, R159, R162 ;  /* 0x000000a29fa37221 */ /* 0x000fc80000010000 */
[----:B------:R-:W-:-:S07]  /*32350*/  IMAD.MOV.U32 R172, RZ, RZ, R163 ;  /* 0x000000ffffac7224 */ /* 0x000fce00078e00a3 */
[----:B------:R-:W-:Y:S05]  /*32360*/  WARPSYNC.COLLECTIVE R165, `(.L_x_9942) ;  /* 0x00000000a5087348 */ /* 0x000fea0003c00000 */
[----:B------:R0:W1:Y:S02]  /*32370*/  SHFL.BFLY P6, R171, R172, R174, R175 ;  /* 0x0c0000aeacab7389 */ /* 0x00006400000c00af */
[----:B01----:R-:W-:Y:S05]  /*32380*/  ENDCOLLECTIVE ;  /* 0x000000000000791b */ /* 0x003fea0003800000 */
.L_x_9942:
[----:B------:R-:W-:Y:S02]  /*32390*/  IMAD.MOV.U32 R174, RZ, RZ, 0x1 ;  /* 0x00000001ffae7424 */ /* 0x000fe400078e00ff */
[----:B------:R-:W-:Y:S01]  /*323a0*/  IMAD.MOV.U32 R162, RZ, RZ, R171 ;  /* 0x000000ffffa27224 */ /* 0x000fe200078e00ab */
[----:B------:R-:W-:-:S03]  /*323b0*/  ISETP.NE.AND P6, PT, R176, RZ, PT ;  /* 0x000000ffb000720c */ /* 0x000fc60003fc5270 */
        /* <DEDUP_REMOVED lines=137> */
.L_x_9943:
[----:B------:R-:W-:Y:S01]  /*32c50*/  HFMA2 R174, -RZ, RZ, 0, 1.1920928955078125e-07 ;  /* 0x00000002ffae7431 */ /* 0x000fe200000001ff */
[----:B------:R-:W-:-:S05]  /*32c60*/  MOV R119, R171 ;  /* 0x000000ab00777202 */ /* 0x000fca0000000f00 */
[----:B------:R-:W-:-:S04]  /*32c70*/  FADD.FTZ R119, R116, R119 ;  /* 0x0000007774777221 */ /* 0x000fc80000010000 */
[----:B------:R-:W-:-:S07]  /*32c80*/  IMAD.MOV.U32 R172, RZ, RZ, R119 ;  /* 0x000000ffffac7224 */ /* 0x000fce00078e0077 */
[----:B------:R-:W-:Y:S05]  /*32c90*/  WARPSYNC.COLLECTIVE R165, `(.L_x_9944) ;  /* 0x00000000a5087348 */ /* 0x000fea0003c00000 */
[----:B------:R0:W1:Y:S02]  /*32ca0*/  SHFL.BFLY P6, R171, R172, R174, R175 ;  /* 0x0c0000aeacab7389 */ /* 0x00006400000c00af */
[----:B01----:R-:W-:Y:S05]  /*32cb0*/  ENDCOLLECTIVE ;  /* 0x000000000000791b */ /* 0x003fea0003800000 */
.L_x_9944:
[----:B------:R-:W-:Y:S02]  /*32cc0*/  IMAD.MOV.U32 R174, RZ, RZ, 0x4 ;  /* 0x00000004ffae7424 */ /* 0x000fe400078e00ff */
[----:B------:R-:W-:-:S04]  /*32cd0*/  IMAD.MOV.U32 R118, RZ, RZ, R171 ;  /* 0x000000ffff767224 */ /* 0x000fc800078e00ab */
[----:B------:R-:W-:-:S05]  /*32ce0*/  FADD.FTZ R118, R119, R118 ;  /* 0x0000007677767221 */ /* 0x000fca0000010000 */
[----:B------:R-:W-:-:S07]  /*32cf0*/  MOV R172, R118 ;  /* 0x0000007600ac7202 */ /* 0x000fce0000000f00 */
[----:B------:R-:W-:Y:S05]  /*32d00*/  WARPSYNC.COLLECTIVE R165, `(.L_x_9945) ;  /* 0x00000000a5087348 */ /* 0x000fea0003c00000 */
[----:B------:R0:W1:Y:S02]  /*32d10*/  SHFL.BFLY P6, R171, R172, R174, R175 ;  /* 0x0c0000aeacab7389 */ /* 0x00006400000c00af */
[----:B01----:R-:W-:Y:S05]  /*32d20*/  ENDCOLLECTIVE ;  /* 0x000000000000791b */ /* 0x003fea0003800000 */
.L_x_9945:
[----:B------:R-:W-:Y:S01]  /*32d30*/  HFMA2 R174, -RZ, RZ, 0, 4.76837158203125e-07 ;  /* 0x00000008ffae7431 */ /* 0x000fe200000001ff */
[----:B------:R-:W-:-:S05]  /*32d40*/  MOV R159, R171 ;  /* 0x000000ab009f7202 */ /* 0x000fca0000000f00 */
[----:B------:R-:W-:-:S04]  /*32d50*/  FADD.FTZ R159, R118, R159 ;  /* 0x0000009f769f7221 */ /* 0x000fc80000010000 */
[----:B------:R-:W-:-:S07]  /*32d60*/  IMAD.MOV.U32 R172, RZ, RZ, R159 ;  /* 0x000000ffffac7224 */ /* 0x000fce00078e009f */
[----:B------:R-:W-:Y:S05]  /*32d70*/  WARPSYNC.COLLECTIVE R165, `(.L_x_9946) ;  /* 0x00000000a5087348 */ /* 0x000fea0003c00000 */
[----:B------:R0:W1:Y:S02]  /*32d80*/  SHFL.BFLY P6, R171, R172, R174, R175 ;  /* 0x0c0000aeacab7389 */ /* 0x00006400000c00af */
[----:B01----:R-:W-:Y:S05]  /*32d90*/  ENDCOLLECTIVE ;  /* 0x000000000000791b */ /* 0x003fea0003800000 */
.L_x_9946:
[----:B------:R-:W-:Y:S02]  /*32da0*/  IMAD.MOV.U32 R174, RZ, RZ, 0x10 ;  /* 0x00000010ffae7424 */ /* 0x000fe400078e00ff */
[----:B------:R-:W-:-:S04]  /*32db0*/  IMAD.MOV.U32 R170, RZ, RZ, R171 ;  /* 0x000000ffffaa7224 */ /* 0x000fc800078e00ab */
[----:B------:R-:W-:-:S05]  /*32dc0*/  FADD.FTZ R170, R159, R170 ;  /* 0x000000aa9faa7221 */ /* 0x000fca0000010000 */
[----:B------:R-:W-:-:S07]  /*32dd0*/  MOV R172, R170 ;  /* 0x000000aa00ac7202 */ /* 0x000fce0000000f00 */
[----:B------:R-:W-:Y:S05]  /*32de0*/  WARPSYNC.COLLECTIVE R165, `(.L_x_9947) ;  /* 0x00000000a5087348 */ /* 0x000fea0003c00000 */
[----:B------:R0:W1:Y:S02]  /*32df0*/  SHFL.BFLY P6, R171, R172, R174, R175 ;  /* 0x0c0000aeacab7389 */ /* 0x00006400000c00af */
[----:B01----:R-:W-:Y:S05]  /*32e00*/  ENDCOLLECTIVE ;  /* 0x000000000000791b */ /* 0x003fea0003800000 */
.L_x_9947:
[----:B------:R-:W-:Y:S01]  /*32e10*/  MOV R163, R171 ;  /* 0x000000ab00a37202 */ /* 0x000fe20000000f00 */
[----:B------:R-:W-:Y:S06]  /*32e20*/  BRA `(.L_x_9948) ;  /* 0xffffffd400d47947 */ /* 0x000fec000383ffff */
.L_x_9949:
        /* <DEDUP_REMOVED lines=13> */
.L_x_71446:


//--------------------- .text._ZN10layer_norm13ln_fwd_kernelINS_13Kernel_traitsI6__halfS2_S2_S2_fjLj2048ELj1ELj4ELj1ELj16ENS_18Kernel_traits_baseILj2048ES2_S2_S2_S2_fjLj128EEEEELb1ELb0ELb1ELb1EEEvNS_9FwdParamsE --------------------------
	.section	.text._ZN10layer_norm13ln_fwd_kernelINS_13Kernel_traitsI6__halfS2_S2_S2_fjLj2048ELj1ELj4ELj1ELj16ENS_18Kernel_traits_baseILj2048ES2_S2_S2_S2_fjLj128EEEEELb1ELb0ELb1ELb1EEEvNS_9FwdParamsE,"ax",@progbits
	.align	128
        .global         _ZN10layer_norm13ln_fwd_kernelINS_13Kernel_traitsI6__halfS2_S2_S2_fjLj2048ELj1ELj4ELj1ELj16ENS_18Kernel_traits_baseILj2048ES2_S2_S2_S2_fjLj128EEEEELb1ELb0ELb1ELb1EEEvNS_9FwdParamsE
        .type           _ZN10layer_norm13ln_fwd_kernelINS_13Kernel_traitsI6__halfS2_S2_S2_fjLj2048ELj1ELj4ELj1ELj16ENS_18Kernel_traits_baseILj2048ES2_S2_S2_S2_fjLj128EEEEELb1ELb0ELb1ELb1EEEvNS_9FwdParamsE,@function
        .size           _ZN10layer_norm13ln_fwd_kernelINS_13Kernel_traitsI6__halfS2_S2_S2_fjLj2048ELj1ELj4ELj1ELj16ENS_18Kernel_traits_baseILj2048ES2_S2_S2_S2_fjLj128EEEEELb1ELb0ELb1ELb1EEEvNS_9FwdParamsE,(.L_x_71447 - _ZN10layer_norm13ln_fwd_kernelINS_13Kernel_traitsI6__halfS2_S2_S2_fjLj2048ELj1ELj4ELj1ELj16ENS_18Kernel_traits_baseILj2048ES2_S2_S2_S2_fjLj128EEEEELb1ELb0ELb1ELb1EEEvNS_9FwdParamsE)
        .other          _ZN10layer_norm13ln_fwd_kernelINS_13Kernel_traitsI6__halfS2_S2_S2_fjLj2048ELj1ELj4ELj1ELj16ENS_18Kernel_traits_baseILj2048ES2_S2_S2_S2_fjLj128EEEEELb1ELb0ELb1ELb1EEEvNS_9FwdParamsE,@"STO_CUDA_ENTRY STV_DEFAULT"
_ZN10layer_norm13ln_fwd_kernelINS_13Kernel_traitsI6__halfS2_S2_S2_fjLj2048ELj1ELj4ELj1ELj16ENS_18Kernel_traits_baseILj2048ES2_S2_S2_S2_fjLj128EEEEELb1ELb0ELb1ELb1EEEvNS_9FwdParamsE:
.text._ZN10layer_norm13ln_fwd_kernelINS_13Kernel_traitsI6__halfS2_S2_S2_fjLj2048ELj1ELj4ELj1ELj16ENS_18Kernel_traits_baseILj2048ES2_S2_S2_S2_fjLj128EEEEELb1ELb0ELb1ELb1EEEvNS_9FwdParamsE:
[----:B------:R-:W0:Y:S01]  /*0000*/  LDC R1, c[0x0][0x37c] ;  /* 0x0000df00ff017b82 */ /* 0x000e220000000800 */
[----:B------:R-:W1:Y:S01]  /*0010*/  LDCU.U8 UR4, c[0x0][0x464] ;  /* 0x00008c80ff0477ac */ /* 0x000e620008000000 */
[----:B0-----:R-:W-:Y:S01]  /*0020*/  VIADD R1, R1, 0xfffffff0 ;  /* 0xfffffff001017836 */ /* 0x001fe20000000000 */
[----:B------:R-:W0:Y:S01]  /*0030*/  LDCU.64 UR6, c[0x0][0x450] ;  /* 0x00008a00ff0677ac */ /* 0x000e220008000a00 */
[----:B------:R-:W2:Y:S04]  /*0040*/  LDCU.64 UR8, c[0x0][0x358] ;  /* 0x00006b00ff0877ac */ /* 0x000ea80008000a00 */
[----:B------:R-:W3:Y:S01]  /*0050*/  LDC R99, c[0x0][0x458] ;  /* 0x00011600ff637b82 */ /* 0x000ee20000000800 */
[----:B------:R-:W4:Y:S07]  /*0060*/  LDCU.64 UR10, c[0x0][0x438] ;  /* 0x00008700ff0a77ac */ /* 0x000f2e0008000a00 */
[----:B------:R-:W5:Y:S01]  /*0070*/  LDC R8, c[0x0][0x45c] ;  /* 0x00011700ff087b82 */ /* 0x000f620000000800 */
[----:B-1----:R-:W-:Y:S01]  /*0080*/  ISETP.NE.AND P0, PT, RZ, UR4, PT ;  /* 0x00000004ff007c0c */ /* 0x002fe2000bf05270 */
[----:B0-----:R-:W-:Y:S01]  /*0090*/  IMAD.U32 R2, RZ, RZ, UR6 ;  /* 0x00000006ff027e24 */ /* 0x001fe2000f8e00ff */
[----:B------:R-:W-:-:S11]  /*00a0*/  MOV R3, UR7 ;  /* 0x0000000700037c02 */ /* 0x000fd60008000f00 */
[----:B--2---:R-:W2:Y:S01]  /*00b0*/  @P0 LDG.E.64 R2, desc[UR8][R2.64] ;  /* 0x0000000802020981 */ /* 0x004ea2000c1e1b00 */
[----:B------:R-:W0:Y:S01]  /*00c0*/  @P0 LDC R7, c[0x0][0x460] ;  /* 0x00011800ff070b82 */ /* 0x000e220000000800 */
[----:B---3--:R-:W-:Y:S02]  /*00d0*/  @P0 IMAD.MOV.U32 R4, RZ, RZ, R99 ;  /* 0x000000ffff040224 */ /* 0x008fe400078e0063 */
[----:B-----5:R-:W-:-:S06]  /*00e0*/  @P0 IMAD.MOV.U32 R5, RZ, RZ, R8 ;  /* 0x000000ffff050224 */ /* 0x020fcc00078e0008 */
[----:B------:R-:W0:Y:S01]  /*00f0*/  @P0 LDG.E.64 R4, desc[UR8][R4.64] ;  /* 0x0000000804040981 */ /* 0x000e22000c1e1b00 */
[----:B------:R-:W1:Y:S01]  /*0100*/  S2UR UR5, SR_CTAID.X ;  /* 0x00000000000579c3 */ /* 0x000e620000002500 */
[----:B----4-:R-:W-:Y:S01]  /*0110*/  UISETP.NE.U32.AND UP0, UPT, UR10, URZ, UPT ;  /* 0x000000ff0a00728c */ /* 0x010fe2000bf05070 */
[----:B------:R-:W3:Y:S03]  /*0120*/  S2R R6, SR_TID.X ;  /* 0x0000000000067919 */ /* 0x000ee60000002100 */
[----:B------:R-:W-:Y:S02]  /*0130*/  UISETP.NE.AND.EX UP0, UPT, UR11, URZ, UPT, UP0 ;  /* 0x000000ff0b00728c */ /* 0x000fe4000bf05300 */
[----:B-1----:R-:W-:Y:S01]  /*0140*/  USHF.L.U32 UR4, UR5, 0x2, URZ ;  /* 0x0000000205047899 */ /* 0x002fe200080006ff */
[----:B---3--:R-:W-:Y:S02]  /*0150*/  SHF.R.U32.HI R134, RZ, 0x5, R6 ;  /* 0x00000005ff867819 */ /* 0x008fe40000011606 */
[----:B------:R-:W-:-:S03]  /*0160*/  LOP3.LUT R9, R6, 0x1f, RZ, 0xc0, !PT ;  /* 0x0000001f06097812 */ /* 0x000fc600078ec0ff */
[----:B------:R-:W-:Y:S02]  /*0170*/  LOP3.LUT R134, R134, UR4, RZ, 0xfc, !PT ;  /* 0x0000000486867c12 */ /* 0x000fe4000f8efcff */
[----:B--2---:R-:W-:Y:S02]  /*0180*/  @P0 R2UR UR7, R3 ;  /* 0x00000000030702ca */ /* 0x004fe400000e0000 */
[----:B------:R-:W1:Y:S01]  /*0190*/  LDC R3, c[0x0][0x360] ;  /* 0x0000d800ff037b82 */ /* 0x000e620000000800 */
[----:B------:R-:W-:-:S10]  /*01a0*/  @P0 R2UR UR6, R2 ;  /* 0x00000000020602ca */ /* 0x000fd400000e0000 */
[----:B------:R-:W-:Y:S02]  /*01b0*/  UIADD3 UR16, UPT, UPT, UR7, -0x4498517b, URZ ;  /* 0xbb67ae8507107890 */ /* 0x000fe4000fffe0ff */
[----:B------:R-:W-:Y:S01]  /*01c0*/  UIADD3 UR18, UPT, UPT, UR7, 0x76cf5d0a, URZ ;  /* 0x76cf5d0a07127890 */ /* 0x000fe2000fffe0ff */
[----:B0-----:R-:W-:Y:S01]  /*01d0*/  @P0 IADD3 R99, P1, PT, R4, R7, RZ ;  /* 0x0000000704630210 */ /* 0x001fe20007f3e0ff */
[----:B------:R-:W-:Y:S02]  /*01e0*/  UIADD3 UR15, UPT, UPT, UR6, -0x61c88647, URZ ;  /* 0x9e3779b9060f7890 */ /* 0x000fe4000fffe0ff */
[----:B------:R-:W-:Y:S01]  /*01f0*/  UIADD3 UR17, UPT, UPT, UR6, 0x3c6ef372, URZ ;  /* 0x3c6ef37206117890 */ /* 0x000fe2000fffe0ff */
[----:B------:R-:W-:Y:S01]  /*0200*/  @P0 IADD3.X R8, PT, PT, RZ, R5, RZ, P1, !PT ;  /* 0x00000005ff080210 */ /* 0x000fe20000ffe4ff */
[----:B------:R-:W-:Y:S02]  /*0210*/  UIADD3 UR19, UPT, UPT, UR6, -0x255992d5, URZ ;  /* 0xdaa66d2b06137890 */ /* 0x000fe4000fffe0ff */
[----:B------:R-:W-:Y:S01]  /*0220*/  UIADD3 UR20, UPT, UPT, UR7, 0x32370b8f, URZ ;  /* 0x32370b8f07147890 */ /* 0x000fe2000fffe0ff */
[----:B------:R-:W-:Y:S01]  /*0230*/  SHF.R.U64 R2, R99, 0x2, R8 ;  /* 0x0000000263027819 */ /* 0x000fe20000001208 */
[----:B------:R-:W-:Y:S01]  /*0240*/  UIADD3 UR21, UPT, UPT, UR6, 0x78dde6e4, URZ ;  /* 0x78dde6e406157890 */ /* 0x000fe2000fffe0ff */
[----:B-1----:R-:W-:Y:S01]  /*0250*/  IMAD R0, R3, UR5, R6 ;  /* 0x0000000503007c24 */ /* 0x002fe2000f8e0206 */
[----:B------:R-:W-:Y:S01]  /*0260*/  SHF.R.U32.HI R12, RZ, 0x2, R8 ;  /* 0x00000002ff0c7819 */ /* 0x000fe20000011608 */
[----:B------:R-:W-:-:S02]  /*0270*/  UIADD3 UR22, UPT, UPT, UR7, -0x126145ec, URZ ;  /* 0xed9eba1407167890 */ /* 0x000fc4000fffe0ff */
[----:B------:R-:W-:Y:S02]  /*0280*/  UIADD3 UR23, UPT, UPT, UR6, 0x1715609d, URZ ;  /* 0x1715609d06177890 */ /* 0x000fe4000fffe0ff */
[----:B------:R-:W-:Y:S02]  /*0290*/  UIADD3 UR24, UPT, UPT, UR7, -0x56f99767, URZ ;  /* 0xa906689907187890 */ /* 0x000fe4000fffe0ff */
[----:B------:R-:W-:Y:S02]  /*02a0*/  UIADD3 UR25, UPT, UPT, UR6, -0x4ab325aa, URZ ;  /* 0xb54cda5606197890 */ /* 0x000fe4000fffe0ff */
[----:B------:R-:W-:Y:S02]  /*02b0*/  UIADD3 UR26, UPT, UPT, UR7, 0x646e171e, URZ ;  /* 0x646e171e071a7890 */ /* 0x000fe4000fffe0ff */
[----:B------:R-:W-:Y:S02]  /*02c0*/  UIADD3 UR27, UPT, UPT, UR6, 0x5384540f, URZ ;  /* 0x5384540f061b7890 */ /* 0x000fe4000fffe0ff */
[----:B------:R-:W-:-:S02]  /*02d0*/  UIADD3 UR28, UPT, UPT, UR7, 0x1fd5c5a3, URZ ;  /* 0x1fd5c5a3071c7890 */ /* 0x000fc4000fffe0ff */
        /* <DEDUP_REMOVED lines=11> */
[----:B------:R-:W3:Y:S04]  /*0390*/  LDG.E.128 R8, desc[UR8][R4.64] ;  /* 0x0000000804087981 */ /* 0x000ee8000c1e1d00 */
        /* <DEDUP_REMOVED lines=13> */
[----:B---3--:R2:W-:Y:S04]  /*0470*/  STL.64 [R1], R8 ;  /* 0x0000000801007387 */ /* 0x0085e80000100a00 */
[----:B------:R2:W-:Y:S01]  /*0480*/  STL.64 [R1+0x8], R10 ;  /* 0x0000080a01007387 */ /* 0x0005e20000100a00 */
[----:B------:R-:W-:Y:S05]  /*0490*/  BRA `(.L_x_9951) ;  /* 0x0000000000707947 */ /* 0x000fea0003800000 */
.L_x_9950:
[----:B------:R-:W0:Y:S02]  /*04a0*/  LDC.64 R4, c[0x0][0x3d0] ;  /* 0x0000f400ff047b82 */ /* 0x000e240000000a00 */
[----:B0-----:R-:W-:-:S05]  /*04b0*/  IMAD.WIDE.U32 R4, R9, 0x10, R4 ;  /* 0x0000001009047825 */ /* 0x001fca00078e0004 */
[----:B------:R-:W2:Y:S04]  /*04c0*/  LDG.E.128 R8, desc[UR8][R4.64] ;  /* 0x0000000804087981 */ /* 0x000ea8000c1e1d00 */
        /* <DEDUP_REMOVED lines=22> */
[----:B------:R-:W-:Y:S01]  /*0630*/  CS2R R48, SRZ ;  /* 0x0000000000307805 */ /* 0x000fe2000001ff00 */
[----:B--2---:R0:W-:Y:S04]  /*0640*/  STL.64 [R1], R8 ;  /* 0x0000000801007387 */ /* 0x0041e80000100a00 */
[----:B------:R0:W-:Y:S02]  /*0650*/  STL.64 [R1+0x8], R10 ;  /* 0x0000080a01007387 */ /* 0x0001e40000100a00 */
.L_x_9951:
[----:B------:R-:W1:Y:S02]  /*0660*/  LDCU UR4, c[0x0][0x384] ;  /* 0x00007080ff0477ac */ /* 0x000e640008000800 */
[----:B-1----:R-:W-:-:S13]  /*0670*/  ISETP.GE.AND P0, PT, R134, UR4, PT ;  /* 0x0000000486007c0c */ /* 0x002fda000bf06270 */
[----:B------:R-:W-:Y:S05]  /*0680*/  @P0 EXIT ;  /* 0x000000000000094d */ /* 0x000fea0003800000 */
[----:B------:R-:W-:Y:S01]  /*0690*/  IMAD.HI.U32 R3, R0, -0x326172a9, RZ ;  /* 0xcd9e8d5700037827 */ /* 0x000fe200078e00ff */
[----:B------:R-:W-:Y:S01]  /*06a0*/  BSSY B0, `(.L_x_9952) ;  /* 0x00030af000007945 */ /* 0x000fe20003800000 */
[----:B------:R-:W-:Y:S01]  /*06b0*/  LOP3.LUT R99, R99, 0x3, RZ, 0xc0, !PT ;  /* 0x0000000363637812 */ /* 0x000fe200078ec0ff */
[----:B------:R-:W1:Y:S01]  /*06c0*/  LDCU UR10, c[0x0][0x404] ;  /* 0x00008080ff0a77ac */ /* 0x000e620008000800 */
[----:B0-2---:R-:W-:Y:S01]  /*06d0*/  IMAD.HI.U32 R4, R2, -0x2daee0ad, RZ ;  /* 0xd2511f5302047827 */ /* 0x005fe200078e00ff */
[----:B------:R-:W-:Y:S01]  /*06e0*/  LOP3.LUT R3, R12, UR6, R3, 0x96, !PT ;  /* 0x000000060c037c12 */ /* 0x000fe2000f8e9603 */
[----:B------:R-:W0:Y:S02]  /*06f0*/  LDCU.U8 UR11, c[0x0][0x410] ;  /* 0x00008200ff0b77ac */ /* 0x000e240008000000 */
[----:B------:R-:W-:Y:S01]  /*0700*/  IMAD R6, R0, -0x326172a9, RZ ;  /* 0xcd9e8d5700067824 */ /* 0x000fe200078e02ff */
[----:B------:R-:W-:Y:S01]  /*0710*/  LOP3.LUT R4, R4, UR7, RZ, 0x3c, !PT ;  /* 0x0000000704047c12 */ /* 0x000fe2000f8e3cff */
[----:B------:R-:W-:Y:S01]  /*0720*/  IMAD R8, R2, -0x2daee0ad, RZ ;  /* 0xd2511f5302087824 */ /* 0x000fe200078e02ff */
[----:B------:R-:W2:Y:S01]  /*0730*/  LDCU UR14, c[0x0][0x448] ;  /* 0x00008900ff0e77ac */ /* 0x000ea20008000800 */
[C---:B------:R-:W-:Y:S01]  /*0740*/  IMAD.HI.U32 R7, R3.reuse, -0x2daee0ad, RZ ;  /* 0xd2511f5303077827 */ /* 0x040fe200078e00ff */
[----:B------:R-:W3:Y:S03]  /*0750*/  LDCU.64 UR12, c[0x0][0x408] ;  /* 0x00008100ff0c77ac */ /* 0x000ee60008000a00 */
[----:B------:R-:W-:Y:S01]  /*0760*/  IMAD.HI.U32 R5, R4, -0x326172a9, RZ ;  /* 0xcd9e8d5704057827 */ /* 0x000fe200078e00ff */
[----:B------:R-:W-:Y:S01]  /*0770*/  LOP3.LUT R7, R8, UR16, R7, 0x96, !PT ;  /* 0x0000001008077c12 */ /* 0x000fe2000f8e9607 */
[----:B------:R-:W4:Y:S02]  /*0780*/  LDCU.64 UR4, c[0x0][0x3a0] ;  /* 0x00007400ff0477ac */ /* 0x000f240008000a00 */
[----:B------:R-:W-:Y:S01]  /*0790*/  IMAD R9, R3, -0x2daee0ad, RZ ;  /* 0xd2511f5303097824 */ /* 0x000fe200078e02ff */
[----:B------:R-:W-:Y:S01]  /*07a0*/  LOP3.LUT R5, R6, UR15, R5, 0x96, !PT ;  /* 0x0000000f06057c12 */ /* 0x000fe2000f8e9605 */
[----:B------:R-:W-:-:S02]  /*07b0*/  IMAD R4, R4, -0x326172a9, RZ ;  /* 0xcd9e8d5704047824 */ /* 0x000fc400078e02ff */
        /* <DEDUP_REMOVED lines=47> */
[----:B------:R-:W-:Y:S02]  /*0ab0*/  IMAD.MOV.U32 R3, RZ, RZ, R12 ;  /* 0x000000ffff037224 */ /* 0x000fe400078e000c */
[----:B------:R-:W-:Y:S02]  /*0ac0*/  IMAD R94, R8, -0x2daee0ad, RZ ;  /* 0xd2511f53085e7824 */ /* 0x000fe400078e02ff */
[----:B01234-:R-:W-:-:S07]  /*0ad0*/  IMAD R98, R5, -0x326172a9, RZ ;  /* 0xcd9e8d5705627824 */ /* 0x01ffce00078e02ff */
.L_x_10898:
[----:B0-----:R-:W0:Y:S08]  /*0ae0*/  LDC.64 R12, c[0x0][0x3f0] ;  /* 0x0000fc00ff0c7b82 */ /* 0x001e300000000a00 */
[----:B------:R-:W1:Y:S08]  /*0af0*/  LDC R20, c[0x0][0x388] ;  /* 0x0000e200ff147b82 */ /* 0x000e700000000800 */
[----:B------:R-:W2:Y:S01]  /*0b00*/  LDC.64 R14, c[0x0][0x3f8] ;  /* 0x0000fe00ff0e7b82 */ /* 0x000ea20000000a00 */
[----:B0-----:R-:W-:-:S05]  /*0b10*/  IMAD.WIDE R12, R134, 0x4, R12 ;  /* 0x00000004860c7825 */ /* 0x001fca00078e020c */
[----:B------:R2:W3:Y:S01]  /*0b20*/  LDG.E R87, desc[UR8][R12.64] ;  /* 0x000000080c577981 */ /* 0x0004e2000c1e1900 */
[----:B------:R-:W-:Y:S01]  /*0b30*/  IMAD.MOV.U32 R88, RZ, RZ, RZ ;  /* 0x000000ffff587224 */ /* 0x000fe200078e00ff */
[----:B------:R-:W0:Y:S01]  /*0b40*/  S2R R19, SR_TID.X ;  /* 0x0000000000137919 */ /* 0x000e220000002100 */
[----:B--2---:R-:W-:-:S05]  /*0b50*/  IMAD.WIDE R12, R134, 0x4, R14 ;  /* 0x00000004860c7825 */ /* 0x004fca00078e020e */
[----:B-----5:R2:W5:Y:S01]  /*0b60*/  LDG.E R135, desc[UR8][R12.64] ;  /* 0x000000080c877981 */ /* 0x020562000c1e1900 */
[----:B0-----:R-:W-:Y:S02]  /*0b70*/  LOP3.LUT R19, R19, 0x1f, RZ, 0xc0, !PT ;  /* 0x0000001f13137812 */ /* 0x001fe400078ec0ff */
[----:B---3--:R-:W-:-:S13]  /*0b80*/  ISETP.GE.AND P1, PT, R87, 0x1, PT ;  /* 0x000000015700780c */ /* 0x008fda0003f26270 */
[----:B------:R-:W0:Y:S01]  /*0b90*/  @P1 LDC.64 R16, c[0x0][0x390] ;  /* 0x0000e400ff101b82 */ /* 0x000e220000000a00 */
[----:B------:R-:W-:-:S05]  /*0ba0*/  @P1 IADD3 R11, PT, PT, R87, -0x1, RZ ;  /* 0xffffffff570b1810 */ /* 0x000fca0007ffe0ff */
[----:B-1----:R-:W-:-:S05]  /*0bb0*/  @P1 IMAD R11, R11, R20, RZ ;  /* 0x000000140b0b1224 */ /* 0x002fca00078e02ff */
[----:B------:R-:W-:-:S04]  /*0bc0*/  @P1 SHF.R.S32.HI R18, RZ, 0x1f, R11 ;  /* 0x0000001fff121819 */ /* 0x000fc8000001140b */
[----:B------:R-:W-:-:S04]  /*0bd0*/  @P1 LEA.HI R18, R18, R11, RZ, 0x3 ;  /* 0x0000000b12121211 */ /* 0x000fc800078f18ff */
[----:B------:R-:W-:-:S05]  /*0be0*/  @P1 LEA.HI.SX32 R88, R18, R19, 0x1d ;  /* 0x0000001312581211 */ /* 0x000fca00078feaff */
        /* <DEDUP_REMOVED lines=8> */
[----:B--2---:R-:W-:Y:S05]  /*0c70*/  @!P0 BRA `(.L_x_9953) ;  /* 0x0000002c00808947 */ /* 0x004fea0003800000 */
[----:B------:R-:W0:Y:S02]  /*0c80*/  LDC.64 R12, c[0x0][0x3a0] ;  /* 0x0000e800ff0c7b82 */ /* 0x000e240000000a00 */
        /* <DEDUP_REMOVED lines=24> */
.L_x_9958:
        /* <DEDUP_REMOVED lines=13> */
.L_x_9960:
[----:B------:R-:W-:Y:S05]  /*0ee0*/  BSYNC.RECONVERGENT B3 ;  /* 0x0000000000037941 */ /* 0x000fea0003800200 */
.L_x_9959:
        /* <DEDUP_REMOVED lines=41> */
[----:B------:R-:W-:-:S07]  /*1180*/  IMAD.MOV.U32 R16, RZ, RZ, R18 ;  /* 0x000000ffff107224 */ /* 0x000fce00078e0012 */
.L_x_9957:
[----:B------:R-:W-:Y:S05]  /*1190*/  BSYNC.RECONVERGENT B2 ;  /* 0x0000000000027941 */ /* 0x000fea0003800200 */
.L_x_9956:
        /* <DEDUP_REMOVED lines=11> */
.L_x_9955:
[----:B------:R-:W-:Y:S05]  /*1250*/  BSYNC.RECONVERGENT B1 ;  /* 0x0000000000017941 */ /* 0x000fea0003800200 */
.L_x_9954:
        /* <DEDUP_REMOVED lines=22> */
.L_x_9965:
        /* <DEDUP_REMOVED lines=13> */
.L_x_9967:
[----:B------:R-:W-:Y:S05]  /*1490*/  BSYNC.RECONVERGENT B3 ;  /* 0x0000000000037941 */ /* 0x000fea0003800200 */
.L_x_9966:
        /* <DEDUP_REMOVED lines=40> */
[----:B------:R-:W-:Y:S02]  /*1720*/  LOP3.LUT R33, R18, UR32, R21, 0x96, !PT ;  /* 0x0000002012217c12 */ /* 0x000fe4000f8e9615 */
[----:B------:R-:W-:-:S07]  /*1730*/  MOV R18, R20 ;  /* 0x0000001400127202 */ /* 0x000fce0000000f00 */
.L_x_9964:
[----:B------:R-:W-:Y:S05]  /*1740*/  BSYNC.RECONVERGENT B2 ;  /* 0x0000000000027941 */ /* 0x000fea0003800200 */
.L_x_9963:
        /* <DEDUP_REMOVED lines=11> */
.L_x_9962:
[----:B------:R-:W-:Y:S05]  /*1800*/  BSYNC.RECONVERGENT B1 ;  /* 0x0000000000017941 */ /* 0x000fea0003800200 */
.L_x_9961:
        /* <DEDUP_REMOVED lines=22> */
.L_x_9972:
        /* <DEDUP_REMOVED lines=13> */
.L_x_9974:
[----:B------:R-:W-:Y:S05]  /*1a40*/  BSYNC.RECONVERGENT B3 ;  /* 0x0000000000037941 */ /* 0x000fea0003800200 */
.L_x_9973:
        /* <DEDUP_REMOVED lines=40> */
[----:B------:R-:W-:-:S07]  /*1cd0*/  LOP3.LUT R33, R16, UR32, R21, 0x96, !PT ;  /* 0x0000002010217c12 */ /* 0x000fce000f8e9615 */
.L_x_9971:
[----:B------:R-:W-:Y:S05]  /*1ce0*/  BSYNC.RECONVERGENT B2 ;  /* 0x0000000000027941 */ /* 0x000fea0003800200 */
.L_x_9970:
[----:B------:R-:W-:Y:S01]  /*1cf0*/  HFMA2 R18, -RZ, RZ, 0.1171875, 0 ;  /* 0x2f800000ff127431 */ /* 0x000fe200000001ff */
[----:B------:R-:W-:Y:S01]  /*1d00*/  I2FP.F32.U32 R7, R7 ;  /* 0x0000000700077245 */ /* 0x000fe20000201000 */
[----:B-----5:R-:W-:Y:S02]  /*1d10*/  HADD2.F32 R16, -RZ, R41.H0_H0 ;  /* 0x20000029ff107230 */ /* 0x020fe40000004100 */
[----:B------:R-:W-:-:S03]  /*1d20*/  HADD2.F32 R27, -RZ, R13.H0_H0 ;  /* 0x2000000dff1b7230 */ /* 0x000fc60000004100 */
[----:B------:R-:W-:Y:S01]  /*1d30*/  FMUL.FTZ R16, R16, UR13 ;  /* 0x0000000d10107c20 */ /* 0x000fe20008410000 */
[----:B------:R-:W-:-:S03]  /*1d40*/  FFMA.FTZ R7, R7, R18, 1.1641532182693481445e-10 ;  /* 0x2f00000007077423 */ /* 0x000fc60000010012 */
[----:B------:R-:W-:Y:S02]  /*1d50*/  FMUL.FTZ R16, R16, UR12 ;  /* 0x0000000c10107c20 */ /* 0x000fe40008410000 */
[----:B------:R-:W-:-:S04]  /*1d60*/  FSETP.GTU.FTZ.AND P3, PT, R7, UR10, PT ;  /* 0x0000000a07007c0b */ /* 0x000fc8000bf7c000 */
[----:B------:R-:W-:Y:S02]  /*1d70*/  FSEL R16, R16, RZ, !P3 ;  /* 0x000000ff10107208 */ /* 0x000fe40005800000 */
[----:B------:R-:W-:-:S03]  /*1d80*/  SEL R7, RZ, 0x1, P3 ;  /* 0x00000001ff077807 */ /* 0x000fc60001800000 */
[----:B------:R-:W-:-:S07]  /*1d90*/  FADD.FTZ R27, R27, R16 ;  /* 0x000000101b1b7221 */ /* 0x000fce0000010000 */
.L_x_9969:
[----:B------:R-:W-:Y:S05]  /*1da0*/  BSYNC.RECONVERGENT B1 ;  /* 0x0000000000017941 */ /* 0x000fea0003800200 */
.L_x_9968:
        /* <DEDUP_REMOVED lines=22> */
.L_x_9979:
        /* <DEDUP_REMOVED lines=13> */
.L_x_9981:
[----:B------:R-:W-:Y:S05]  /*1fe0*/  BSYNC.RECONVERGENT B3 ;  /* 0x0000000000037941 */ /* 0x000fea0003800200 */
.L_x_9980:
        /* <DEDUP_REMOVED lines=41> */
[----:B------:R-:W-:-:S07]  /*2280*/  IMAD.MOV.U32 R18, RZ, RZ, R22 ;  /* 0x000000ffff127224 */ /* 0x000fce00078e0016 */
.L_x_9978:
[----:B------:R-:W-:Y:S05]  /*2290*/  BSYNC.RECONVERGENT B2 ;  /* 0x0000000000027941 */ /* 0x000fea0003800200 */
.L_x_9977:
        /* <DEDUP_REMOVED lines=11> */
.L_x_9976:
[----:B------:R-:W-:Y:S05]  /*2350*/  BSYNC.RECONVERGENT B1 ;  /* 0x0000000000017941 */ /* 0x000fea0003800200 */
.L_x_9975:
        /* <DEDUP_REMOVED lines=22> */
.L_x_9986:
        /* <DEDUP_REMOVED lines=13> */
.L_x_9988:
[----:B------:R-:W-:Y:S05]  /*2590*/  BSYNC.RECONVERGENT B3 ;  /* 0x0000000000037941 */ /* 0x000fea0003800200 */
.L_x_9987:
        /* <DEDUP_REMOVED lines=42> */
.L_x_9985:
[----:B------:R-:W-:Y:S05]  /*2840*/  BSYNC.RECONVERGENT B2 ;  /* 0x0000000000027941 */ /* 0x000fea0003800200 */
.L_x_9984:
        /* <DEDUP_REMOVED lines=11> */
.L_x_9983:
[----:B------:R-:W-:Y:S05]  /*2900*/  BSYNC.RECONVERGENT B1 ;  /* 0x0000000000017941 */ /* 0x000fea0003800200 */
.L_x_9982:
        /* <DEDUP_REMOVED lines=22> */
.L_x_9993:
        /* <DEDUP_REMOVED lines=13> */
.L_x_9995:
[----:B------:R-:W-:Y:S05]  /*2b40*/  BSYNC.RECONVERGENT B3 ;  /* 0x0000000000037941 */ /* 0x000fea0003800200 */
.L_x_9994:
        /* <DEDUP_REMOVED lines=42> */
.L_x_9992:
[----:B------:R-:W-:Y:S05]  /*2df0*/  BSYNC.RECONVERGENT B2 ;  /* 0x0000000000027941 */ /* 0x000fea0003800200 */
.L_x_9991:
        /* <DEDUP_REMOVED lines=11> */
.L_x_9990:
[----:B------:R-:W-:Y:S05]  /*2eb0*/  BSYNC.RECONVERGENT B1 ;  /* 0x0000000000017941 */ /* 0x000fea0003800200 */
.L_x_9989:
        /* <DEDUP_REMOVED lines=22> */
.L_x_10000:
        /* <DEDUP_REMOVED lines=13> */
.L_x_10002:
[----:B------:R-:W-:Y:S05]  /*30f0*/  BSYNC.RECONVERGENT B3 ;  /* 0x0000000000037941 */ /* 0x000fea0003800200 */
.L_x_10001:
        /* <DEDUP_REMOVED lines=41> */
[----:B------:R-:W-:-:S07]  /*3390*/  IMAD.MOV.U32 R20, RZ, RZ, R18 ;  /* 0x000000ffff147224 */ /* 0x000fce00078e0012 */
.L_x_9999:
[----:B------:R-:W-:Y:S05]  /*33a0*/  BSYNC.RECONVERGENT B2 ;  /* 0x0000000000027941 */ /* 0x000fea0003800200 */
.L_x_9998:
[----:B------:R-:W-:Y:S01]  /*33b0*/  I2FP.F32.U32 R18, R20 ;  /* 0x0000001400127245 */ /* 0x000fe20000201000 */
[----:B-----5:R-:W-:Y:S02]  /*33c0*/  HADD2.F32 R19, -RZ, R43.H0_H0 ;  /* 0x2000002bff137230 */ /* 0x020fe40000004100 */
[----:B------:R-:W-:-:S03]  /*33d0*/  IMAD.MOV.U32 R21, RZ, RZ, 0x2f800000 ;  /* 0x2f800000ff157424 */ /* 0x000fc600078e00ff */
[----:B------:R-:W-:Y:S01]  /*33e0*/  FMUL.FTZ R19, R19, UR13 ;  /* 0x0000000d13137c20 */ /* 0x000fe20008410000 */
[----:B------:R-:W-:-:S03]  /*33f0*/  FFMA.FTZ R18, R18, R21, 1.1641532182693481445e-10 ;  /* 0x2f00000012127423 */ /* 0x000fc60000010015 */
[----:B------:R-:W-:Y:S02]  /*3400*/  FMUL.FTZ R19, R19, UR12 ;  /* 0x0000000c13137c20 */ /* 0x000fe40008410000 */
[----:B------:R-:W-:Y:S01]  /*3410*/  FSETP.GTU.FTZ.AND P3, PT, R18, UR10, PT ;  /* 0x0000000a12007c0b */ /* 0x000fe2000bf7c000 */
[----:B------:R-:W-:-:S03]  /*3420*/  HADD2.F32 R18, -RZ, R15.H0_H0 ;  /* 0x2000000fff127230 */ /* 0x000fc60000004100 */
[----:B------:R-:W-:Y:S02]  /*3430*/  FSEL R19, R19, RZ, !P3 ;  /* 0x000000ff13137208 */ /* 0x000fe40005800000 */
[----:B------:R-:W-:-:S03]  /*3440*/  SEL R35, RZ, 0x1, P3 ;  /* 0x00000001ff237807 */ /* 0x000fc60001800000 */
[----:B------:R-:W-:-:S07]  /*3450*/  FADD.FTZ R31, R18, R19 ;  /* 0x00000013121f7221 */ /* 0x000fce0000010000 */
.L_x_9997:
[----:B------:R-:W-:Y:S05]  /*3460*/  BSYNC.RECONVERGENT B1 ;  /* 0x0000000000017941 */ /* 0x000fea0003800200 */
.L_x_9996:
        /* <DEDUP_REMOVED lines=22> */
.L_x_10007:
        /* <DEDUP_REMOVED lines=13> */
.L_x_10009:
[----:B------:R-:W-:Y:S05]  /*36a0*/  BSYNC.RECONVERGENT B3 ;  /* 0x0000000000037941 */ /* 0x000fea0003800200 */
.L_x_10008:
        /* <DEDUP_REMOVED lines=42> */
.L_x_10006:
[----:B------:R-:W-:Y:S05]  /*3950*/  BSYNC.RECONVERGENT B2 ;  /* 0x0000000000027941 */ /* 0x000fea0003800200 */
.L_x_10005:
        /* <DEDUP_REMOVED lines=11> */
.L_x_10004:
[----:B------:R-:W-:Y:S05]  /*3a10*/  BSYNC.RECONVERGENT B1 ;  /* 0x0000000000017941 */ /* 0x000fea0003800200 */
.L_x_10003:
[----:B------:R-:W-:Y:S02]  /*3a20*/  F2FP.F16.F32.PACK_AB R15, RZ, R32 ;  /* 0x00000020ff0f723e */ /* 0x000fe400000000ff */
[----:B------:R-:W-:Y:S02]  /*3a30*/  PRMT R14, R17, 0x5410, R14 ;  /* 0x00005410110e7816 */ /* 0x000fe4000000000e */
[----:B------:R-:W-:Y:S02]  /*3a40*/  PRMT R13, R16, 0x5410, R13 ;  /* 0x00005410100d7816 */ /* 0x000fe4000000000d */
[----:B------:R-:W-:Y:S02]  /*3a50*/  PRMT R12, R11, 0x5410, R12 ;  /* 0x000054100b0c7816 */ /* 0x000fe4000000000c */
[----:B------:R-:W-:Y:S01]  /*3a60*/  PRMT R15, R18, 0x5410, R15 ;  /* 0x00005410120f7816 */ /* 0x000fe2000000000f */
[----:B------:R-:W-:Y:S06]  /*3a70*/  BRA `(.L_x_10010) ;  /* 0x0000002800bc7947 */ /* 0x000fec0003800000 */
.L_x_9953:
[----:B------:R-:W-:Y:S01]  /*3a80*/  BSSY.RECONVERGENT B1, `(.L_x_10011) ;  /* 0x0000056000017945 */ /* 0x000fe20003800200 */
[----:B------:R-:W-:Y:S02]  /*3a90*/  HFMA2 R25, -RZ, RZ, 0, 0 ;  /* 0x00000000ff197431 */ /* 0x000fe400000001ff */
        /* <DEDUP_REMOVED lines=19> */
.L_x_10015:
        /* <DEDUP_REMOVED lines=13> */
.L_x_10017:
[----:B------:R-:W-:Y:S05]  /*3ca0*/  BSYNC.RECONVERGENT B3 ;  /* 0x0000000000037941 */ /* 0x000fea0003800200 */
.L_x_10016:
        /* <DEDUP_REMOVED lines=40> */
[----:B------:R-:W-:-:S07]  /*3f30*/  LOP3.LUT R33, R12, UR32, R21, 0x96, !PT ;  /* 0x000000200c217c12 */ /* 0x000fce000f8e9615 */
.L_x_10014:
[----:B------:R-:W-:Y:S05]  /*3f40*/  BSYNC.RECONVERGENT B2 ;  /* 0x0000000000027941 */ /* 0x000fea0003800200 */
.L_x_10013:
        /* <DEDUP_REMOVED lines=9> */
.L_x_10012:
[----:B------:R-:W-:Y:S05]  /*3fe0*/  BSYNC.RECONVERGENT B1 ;  /* 0x0000000000017941 */ /* 0x000fea0003800200 */
.L_x_10011:
        /* <DEDUP_REMOVED lines=18> */
.L_x_10022:
        /* <DEDUP_REMOVED lines=13> */
.L_x_10024:
[----:B------:R-:W-:Y:S05]  /*41e0*/  BSYNC.RECONVERGENT B3 ;  /* 0x0000000000037941 */ /* 0x000fea0003800200 */
.L_x_10023:
        /* <DEDUP_REMOVED lines=42> */
.L_x_10021:
[----:B------:R-:W-:Y:S05]  /*4490*/  BSYNC.RECONVERGENT B2 ;  /* 0x0000000000027941 */ /* 0x000fea0003800200 */
.L_x_10020:
        /* <DEDUP_REMOVED lines=9> */
.L_x_10019:
[----:B------:R-:W-:Y:S05]  /*4530*/  BSYNC.RECONVERGENT B1 ;  /* 0x0000000000017941 */ /* 0x000fea0003800200 */
.L_x_10018:
        /* <DEDUP_REMOVED lines=18> */
.L_x_10029:
        /* <DEDUP_REMOVED lines=13> */
.L_x_10031:
[----:B------:R-:W-:Y:S05]  /*4730*/  BSYNC.RECONVERGENT B3 ;  /* 0x0000000000037941 */ /* 0x000fea0003800200 */
.L_x_10030:
        /* <DEDUP_REMOVED lines=42> */
.L_x_10028:
[----:B------:R-:W-:Y:S05]  /*49e0*/  BSYNC.RECONVERGENT B2 ;  /* 0x0000000000027941 */ /* 0x000fea0003800200 */
.L_x_10027:
        /* <DEDUP_REMOVED lines=9> */
.L_x_10026:
[----:B------:R-:W-:Y:S05]  /*4a80*/  BSYNC.RECONVERGENT B1 ;  /* 0x0000000000017941 */ /* 0x000fea0003800200 */
.L_x_10025:
        /* <DEDUP_REMOVED lines=18> */
.L_x_10036:
        /* <DEDUP_REMOVED lines=13> */
.L_x_10038:
[----:B------:R-:W-:Y:S05]  /*4c80*/  BSYNC.RECONVERGENT B3 ;  /* 0x0000000000037941 */ /* 0x000fea0003800200 */
.L_x_10037:
        /* <DEDUP_REMOVED lines=42> */
.L_x_10035:
[----:B------:R-:W-:Y:S05]  /*4f30*/  BSYNC.RECONVERGENT B2 ;  /* 0x0000000000027941 */ /* 0x000fea0003800200 */
.L_x_10034:
        /* <DEDUP_REMOVED lines=9> */
.L_x_10033:
[----:B------:R-:W-:Y:S05]  /*4fd0*/  BSYNC.RECONVERGENT B1 ;  /* 0x0000000000017941 */ /* 0x000fea0003800200 */
.L_x_10032:
        /* <DEDUP_REMOVED lines=18> */
.L_x_10043:
        /* <DEDUP_REMOVED lines=13> */
.L_x_10045:
[----:B------:R-:W-:Y:S05]  /*51d0*/  BSYNC.RECONVERGENT B3 ;  /* 0x0000000000037941 */ /* 0x000fea0003800200 */
.L_x_10044:
        /* <DEDUP_REMOVED lines=42> */
.L_x_10042:
[----:B------:R-:W-:Y:S05]  /*5480*/  BSYNC.RECONVERGENT B2 ;  /* 0x0000000000027941 */ /* 0x000fea0003800200 */
.L_x_10041:
        /* <DEDUP_REMOVED lines=9> */
.L_x_10040:
[----:B------:R-:W-:Y:S05]  /*5520*/  BSYNC.RECONVERGENT B1 ;  /* 0x0000000000017941 */ /* 0x000fea0003800200 */
.L_x_10039:
        /* <DEDUP_REMOVED lines=18> */
.L_x_10050:
        /* <DEDUP_REMOVED lines=13> */
.L_x_10052:
[----:B------:R-:W-:Y:S05]  /*5720*/  BSYNC.RECONVERGENT B3 ;  /* 0x0000000000037941 */ /* 0x000fea0003800200 */
.L_x_10051:
        /* <DEDUP_REMOVED lines=42> */
.L_x_10049:
[----:B------:R-:W-:Y:S05]  /*59d0*/  BSYNC.RECONVERGENT B2 ;  /* 0x0000000000027941 */ /* 0x000fea0003800200 */
.L_x_10048:
        /* <DEDUP_REMOVED lines=9> */
.L_x_10047:
[----:B------:R-:W-:Y:S05]  /*5a70*/  BSYNC.RECONVERGENT B1 ;  /* 0x0000000000017941 */ /* 0x000fea0003800200 */
.L_x_10046:
        /* <DEDUP_REMOVED lines=18> */
.L_x_10057:
        /* <DEDUP_REMOVED lines=13> */
.L_x_10059:
[----:B------:R-:W-:Y:S05]  /*5c70*/  BSYNC.RECONVERGENT B3 ;  /* 0x0000000000037941 */ /* 0x000fea0003800200 */
.L_x_10058:
        /* <DEDUP_REMOVED lines=42> */
.L_x_10056:
[----:B------:R-:W-:Y:S05]  /*5f20*/  BSYNC.RECONVERGENT B2 ;  /* 0x0000000000027941 */ /* 0x000fea0003800200 */
.L_x_10055:
        /* <DEDUP_REMOVED lines=9> */
.L_x_10054:
[----:B------:R-:W-:Y:S05]  /*5fc0*/  BSYNC.RECONVERGENT B1 ;  /* 0x0000000000017941 */ /* 0x000fea0003800200 */
.L_x_10053:
        /* <DEDUP_REMOVED lines=18> */
.L_x_10064:
        /* <DEDUP_REMOVED lines=13> */
.L_x_10066:
[----:B------:R-:W-:Y:S05]  /*61c0*/  BSYNC.RECONVERGENT B3 ;  /* 0x0000000000037941 */ /* 0x000fea0003800200 */
.L_x_10065:
        /* <DEDUP_REMOVED lines=40> */
[----:B------:R-:W-:Y:S02]  /*6450*/  IMAD.MOV.U32 R18, RZ, RZ, R20 ;  /* 0x000000ffff127224 */ /* 0x000fe400078e0014 */
[----:B------:R-:W-:-:S07]  /*6460*/  IMAD.MOV.U32 R20, RZ, RZ, R32 ;  /* 0x000000ffff147224 */ /* 0x000fce00078e0020 */
.L_x_10063:
[----:B------:R-:W-:Y:S05]  /*6470*/  BSYNC.RECONVERGENT B2 ;  /* 0x0000000000027941 */ /* 0x000fea0003800200 */
.L_x_10062:
        /* <DEDUP_REMOVED lines=9> */
.L_x_10061:
[----:B------:R-:W-:Y:S05]  /*6510*/  BSYNC.RECONVERGENT B1 ;  /* 0x0000000000017941 */ /* 0x000fea0003800200 */
.L_x_10060:
[----:B------:R-:W-:Y:S02]  /*6520*/  F2FP.F16.F32.PACK_AB R18, RZ, R32 ;  /* 0x00000020ff12723e */ /* 0x000fe400000000ff */
[----:B------:R-:W-:Y:S02]  /*6530*/  PRMT R13, R13, 0x5410, R15 ;  /* 0x000054100d0d7816 */ /* 0x000fe4000000000f */
[----:B------:R-:W-:Y:S02]  /*6540*/  PRMT R14, R14, 0x5410, R16 ;  /* 0x000054100e0e7816 */ /* 0x000fe40000000010 */
[----:B------:R-:W-:Y:S02]  /*6550*/  PRMT R12, R12, 0x5410, R11 ;  /* 0x000054100c0c7816 */ /* 0x000fe4000000000b */
[----:B------:R-:W-:-:S07]  /*6560*/  PRMT R15, R17, 0x5410, R18 ;  /* 0x00005410110f7816 */ /* 0x000fce0000000012 */
.L_x_10010:
[----:B------:R-:W0:Y:S01]  /*6570*/  LDC.64 R164, c[0x0][0x3a8] ;  /* 0x0000ea00ffa47b82 */ /* 0x000e220000000a00 */
[----:B------:R-:W-:Y:S01]  /*6580*/  BSSY.RECONVERGENT B1, `(.L_x_10067) ;  /* 0x0000019000017945 */ /* 0x000fe20003800200 */
[----:B------:R-:W-:Y:S02]  /*6590*/  VIADD R24, R88, 0x20 ;  /* 0x0000002058187836 */ /* 0x000fe40000000000 */
        /* <DEDUP_REMOVED lines=18> */
[----:B0-----:R-:W-:Y:S01]  /*66c0*/  IMAD.WIDE.U32 R12, R88, 0x8, R12 ;  /* 0x00000008580c7825 */ /* 0x001fe200078e000c */
[----:B------:R-:W-:Y:S02]  /*66d0*/  LOP3.LUT R14, R18, R14, R16, 0xfe, !PT ;  /* 0x0000000e120e7212 */ /* 0x000fe400078efe10 */
[----:B------:R-:W-:Y:S02]  /*66e0*/  LOP3.LUT R15, R15, R19, RZ, 0xfc, !PT ;  /* 0x000000130f0f7212 */ /* 0x000fe400078efcff */
[----:B------:R-:W-:-:S05]  /*66f0*/  LOP3.LUT R14, R14, 0xff, R5, 0xf8, !PT ;  /* 0x000000ff0e0e7812 */ /* 0x000fca00078ef805 */
[----:B------:R1:W-:Y:S02]  /*6700*/  STG.E.64 desc[UR8][R12.64], R14 ;  /* 0x0000000e0c007986 */ /* 0x0003e4000c101b08 */
.L_x_10068:
[----:B------:R-:W-:Y:S05]  /*6710*/  BSYNC.RECONVERGENT B1 ;  /* 0x0000000000017941 */ /* 0x000fea0003800200 */
.L_x_10067:
[----:B------:R-:W-:Y:S04]  /*6720*/  BSSY.RECONVERGENT B1, `(.L_x_10069) ;  /* 0x0000005000017945 */ /* 0x000fe80003800200 */
[----:B------:R-:W-:Y:S05]  /*6730*/  @!P1 BRA `(.L_x_10070) ;  /* 0x00000000000c9947 */ /* 0x000fea0003800000 */
[----:B-----5:R-:W2:Y:S02]  /*6740*/  LDC.64 R40, c[0x0][0x390] ;  /* 0x0000e400ff287b82 */ /* 0x020ea40000000a00 */
[----:B--2---:R-:W-:-:S06]  /*6750*/  IMAD.WIDE.U32 R40, R24, 0x10, R40 ;  /* 0x0000001018287825 */ /* 0x004fcc00078e0028 */
[----:B------:R-:W5:Y:S02]  /*6760*/  LDG.E.128 R40, desc[UR8][R40.64] ;  /* 0x0000000828287981 */ /* 0x000f64000c1e1d00 */
.L_x_10070:
[----:B------:R-:W-:Y:S05]  /*6770*/  BSYNC.RECONVERGENT B1 ;  /* 0x0000000000017941 */ /* 0x000fea0003800200 */
.L_x_10069:
[----:B------:R-:W-:Y:S01]  /*6780*/  VIADD R55, R89, 0x20 ;  /* 0x0000002059377836 */ /* 0x000fe20000000000 */
[----:B------:R-:W-:Y:S06]  /*6790*/  @!P0 BRA `(.L_x_10071) ;  /* 0x0000002c00808947 */ /* 0x000fec0003800000 */
[----:B0-----:R-:W0:Y:S02]  /*67a0*/  LDC.64 R16, c[0x0][0x3a0] ;  /* 0x0000e800ff107b82 */ /* 0x001e240000000a00 */
[----:B0-----:R-:W-:-:S06]  /*67b0*/  IMAD.WIDE.U32 R16, R55, 0x10, R16 ;  /* 0x0000001037107825 */ /* 0x001fcc00078e0010 */
[----:B------:R-:W2:Y:S01]  /*67c0*/  LDG.E.128 R16, desc[UR8][R16.64] ;  /* 0x0000000810107981 */ /* 0x000ea2000c1e1d00 */
[----:B------:R-:W-:Y:S01]  /*67d0*/  ISETP.GT.AND P2, PT, R87, RZ, PT ;  /* 0x000000ff5700720c */ /* 0x000fe20003f44270 */
[----:B------:R-:W-:-:S12]  /*67e0*/  BSSY.RECONVERGENT B1, `(.L_x_10072) ;  /* 0x0000059000017945 */ /* 0x000fd80003800200 */
[----:B-1----:R-:W-:Y:S01]  /*67f0*/  @!P2 IMAD.MOV.U32 R14, RZ, RZ, R20 ;  /* 0x000000ffff0ea224 */ /* 0x002fe200078e0014 */
        /* <DEDUP_REMOVED lines=19> */
.L_x_10076:
        /* <DEDUP_REMOVED lines=13> */
.L_x_10078:
[----:B------:R-:W-:Y:S05]  /*6a00*/  BSYNC.RECONVERGENT B3 ;  /* 0x0000000000037941 */ /* 0x000fea0003800200 */
.L_x_10077:
        /* <DEDUP_REMOVED lines=42> */
.L_x_10075:
[----:B------:R-:W-:Y:S05]  /*6cb0*/  BSYNC.RECONVERGENT B2 ;  /* 0x0000000000027941 */ /* 0x000fea0003800200 */
.L_x_10074:
        /* <DEDUP_REMOVED lines=11> */
.L_x_10073:
[----:B------:R-:W-:Y:S05]  /*6d70*/  BSYNC.RECONVERGENT B1 ;  /* 0x0000000000017941 */ /* 0x000fea0003800200 */
.L_x_10072:
        /* <DEDUP_REMOVED lines=22> */
.L_x_10083:
        /* <DEDUP_REMOVED lines=13> */
.L_x_10085:
[----:B------:R-:W-:Y:S05]  /*6fb0*/  BSYNC.RECONVERGENT B3 ;  /* 0x0000000000037941 */ /* 0x000fea0003800200 */
.L_x_10084:
        /* <DEDUP_REMOVED lines=42> */
.L_x_10082:
[----:B------:R-:W-:Y:S05]  /*7260*/  BSYNC.RECONVERGENT B2 ;  /* 0x0000000000027941 */ /* 0x000fea0003800200 */
.L_x_10081:
        /* <DEDUP_REMOVED lines=11> */
.L_x_10080:
[----:B------:R-:W-:Y:S05]  /*7320*/  BSYNC.RECONVERGENT B1 ;  /* 0x0000000000017941 */ /* 0x000fea0003800200 */
.L_x_10079:
        /* <DEDUP_REMOVED lines=22> */
.L_x_10090:
        /* <DEDUP_REMOVED lines=13> */
.L_x_10092:
[----:B------:R-:W-:Y:S05]  /*7560*/  BSYNC.RECONVERGENT B3 ;  /* 0x0000000000037941 */ /* 0x000fea0003800200 */
.L_x_10091:
        /* <DEDUP_REMOVED lines=42> */
.L_x_10089:
[----:B------:R-:W-:Y:S05]  /*7810*/  BSYNC.RECONVERGENT B2 ;  /* 0x0000000000027941 */ /* 0x000fea0003800200 */
.L_x_10088:
        /* <DEDUP_REMOVED lines=11> */
.L_x_10087:
[----:B------:R-:W-:Y:S05]  /*78d0*/  BSYNC.RECONVERGENT B1 ;  /* 0x0000000000017941 */ /* 0x000fea0003800200 */
.L_x_10086:
        /* <DEDUP_REMOVED lines=22> */
.L_x_10097:
        /* <DEDUP_REMOVED lines=13> */
.L_x_10099:
[----:B------:R-:W-:Y:S05]  /*7b10*/  BSYNC.RECONVERGENT B3 ;  /* 0x0000000000037941 */ /* 0x000fea0003800200 */
.L_x_10098:
        /* <DEDUP_REMOVED lines=42> */
.L_x_10096:
[----:B------:R-:W-:Y:S05]  /*7dc0*/  BSYNC.RECONVERGENT B2 ;  /* 0x0000000000027941 */ /* 0x000fea0003800200 */
.L_x_10095:
        /* <DEDUP_REMOVED lines=11> */
.L_x_10094:
[----:B------:R-:W-:Y:S05]  /*7e80*/  BSYNC.RECONVERGENT B1 ;  /* 0x0000000000017941 */ /* 0x000fea0003800200 */
.L_x_10093:
        /* <DEDUP_REMOVED lines=22> */
.L_x_10104:
        /* <DEDUP_REMOVED lines=13> */
.L_x_10106:
[----:B------:R-:W-:Y:S05]  /*80c0*/  BSYNC.RECONVERGENT B3 ;  /* 0x0000000000037941 */ /* 0x000fea0003800200 */
.L_x_10105:
        /* <DEDUP_REMOVED lines=42> */
.L_x_10103:
[----:B------:R-:W-:Y:S05]  /*8370*/  BSYNC.RECONVERGENT B2 ;  /* 0x0000000000027941 */ /* 0x000fea0003800200 */
.L_x_10102:
        /* <DEDUP_REMOVED lines=11> */
.L_x_10101:
[----:B------:R-:W-:Y:S05]  /*8430*/  BSYNC.RECONVERGENT B1 ;  /* 0x0000000000017941 */ /* 0x000fea0003800200 */
.L_x_10100:
        /* <DEDUP_REMOVED lines=22> */
.L_x_10111:
        /* <DEDUP_REMOVED lines=13> */
.L_x_10113:
[----:B------:R-:W-:Y:S05]  /*8670*/  BSYNC.RECONVERGENT B3 ;  /* 0x0000000000037941 */ /* 0x000fea0003800200 */
.L_x_10112:
        /* <DEDUP_REMOVED lines=41> */
.L_x_10110:
[----:B------:R-:W-:Y:S05]  /*8910*/  BSYNC.RECONVERGENT B2 ;  /* 0x0000000000027941 */ /* 0x000fea0003800200 */
.L_x_10109:
        /* <DEDUP_REMOVED lines=11> */
.L_x_10108:
[----:B------:R-:W-:Y:S05]  /*89d0*/  BSYNC.RECONVERGENT B1 ;  /* 0x0000000000017941 */ /* 0x000fea0003800200 */
.L_x_10107:
        /* <DEDUP_REMOVED lines=22> */
.L_x_10118:
        /* <DEDUP_REMOVED lines=13> */
.L_x_10120:
[----:B------:R-:W-:Y:S05]  /*8c10*/  BSYNC.RECONVERGENT B3 ;  /* 0x0000000000037941 */ /* 0x000fea0003800200 */
.L_x_10119:
        /* <DEDUP_REMOVED lines=42> */
.L_x_10117:
[----:B------:R-:W-:Y:S05]  /*8ec0*/  BSYNC.RECONVERGENT B2 ;  /* 0x0000000000027941 */ /* 0x000fea0003800200 */
.L_x_10116:
        /* <DEDUP_REMOVED lines=11> */
.L_x_10115:
[----:B------:R-:W-:Y:S05]  /*8f80*/  BSYNC.RECONVERGENT B1 ;  /* 0x0000000000017941 */ /* 0x000fea0003800200 */
.L_x_10114:
        /* <DEDUP_REMOVED lines=22> */
.L_x_10125:
        /* <DEDUP_REMOVED lines=13> */
.L_x_10127:
[----:B------:R-:W-:Y:S05]  /*91c0*/  BSYNC.RECONVERGENT B3 ;  /* 0x0000000000037941 */ /* 0x000fea0003800200 */
.L_x_10126:
        /* <DEDUP_REMOVED lines=42> */
.L_x_10124:
[----:B------:R-:W-:Y:S05]  /*9470*/  BSYNC.RECONVERGENT B2 ;  /* 0x0000000000027941 */ /* 0x000fea0003800200 */
.L_x_10123:
        /* <DEDUP_REMOVED lines=11> */
.L_x_10122:
[----:B------:R-:W-:Y:S05]  /*9530*/  BSYNC.RECONVERGENT B1 ;  /* 0x0000000000017941 */ /* 0x000fea0003800200 */
.L_x_10121:
[----:B------:R-:W-:Y:S02]  /*9540*/  F2FP.F16.F32.PACK_AB R23, RZ, R18 ;  /* 0x00000012ff17723e */ /* 0x000fe400000000ff */
[----:B------:R-:W-:Y:S02]  /*9550*/  PRMT R22, R59, 0x5410, R60 ;  /* 0x000054103b167816 */ /* 0x000fe4000000003c */
[----:B------:R-:W-:Y:S02]  /*9560*/  PRMT R21, R57, 0x5410, R58 ;  /* 0x0000541039157816 */ /* 0x000fe4000000003a */
[----:B------:R-:W-:Y:S02]  /*9570*/  PRMT R20, R54, 0x5410, R56 ;  /* 0x0000541036147816 */ /* 0x000fe40000000038 */
[----:B------:R-:W-:Y:S01]  /*9580*/  PRMT R23, R62, 0x5410, R23 ;  /* 0x000054103e177816 */ /* 0x000fe20000000017 */
[----:B------:R-:W-:Y:S06]  /*9590*/  BRA `(.L_x_10128) ;  /* 0x0000002800bc7947 */ /* 0x000fec0003800000 */
.L_x_10071:
[----:B------:R-:W-:Y:S01]  /*95a0*/  BSSY.RECONVERGENT B1, `(.L_x_10129) ;  /* 0x0000056000017945 */ /* 0x000fe20003800200 */
[----:B------:R-:W-:Y:S02]  /*95b0*/  HFMA2 R11, -RZ, RZ, 0, 0 ;  /* 0x00000000ff0b7431 */ /* 0x000fe400000001ff */
[----:B------:R-:W-:Y:S02]  /*95c0*/  IMAD.MOV.U32 R38, RZ, RZ, R20 ;  /* 0x000000ffff267224 */ /* 0x000fe400078e0014 */
[----:B01----:R-:W-:Y:S01]  /*95d0*/  IMAD.MOV.U32 R13, RZ, RZ, R21 ;  /* 0x000000ffff0d7224 */ /* 0x003fe200078e0015 */
        /* <DEDUP_REMOVED lines=17> */
.L_x_10133:
        /* <DEDUP_REMOVED lines=13> */
.L_x_10135:
[----:B------:R-:W-:Y:S05]  /*97c0*/  BSYNC.RECONVERGENT B3 ;  /* 0x0000000000037941 */ /* 0x000fea0003800200 */
.L_x_10134:
        /* <DEDUP_REMOVED lines=41> */
.L_x_10132:
[----:B------:R-:W-:Y:S05]  /*9a60*/  BSYNC.RECONVERGENT B2 ;  /* 0x0000000000027941 */ /* 0x000fea0003800200 */
.L_x_10131:
        /* <DEDUP_REMOVED lines=9> */
.L_x_10130:
[----:B------:R-:W-:Y:S05]  /*9b00*/  BSYNC.RECONVERGENT B1 ;  /* 0x0000000000017941 */ /* 0x000fea0003800200 */
.L_x_10129:
        /* <DEDUP_REMOVED lines=18> */
.L_x_10140:
        /* <DEDUP_REMOVED lines=13> */
.L_x_10142:
[----:B------:R-:W-:Y:S05]  /*9d00*/  BSYNC.RECONVERGENT B3 ;  /* 0x0000000000037941 */ /* 0x000fea0003800200 */
.L_x_10141:
        /* <DEDUP_REMOVED lines=42> */
.L_x_10139:
[----:B------:R-:W-:Y:S05]  /*9fb0*/  BSYNC.RECONVERGENT B2 ;  /* 0x0000000000027941 */ /* 0x000fea0003800200 */
.L_x_10138:
        /* <DEDUP_REMOVED lines=9> */
.L_x_10137:
[----:B------:R-:W-:Y:S05]  /*a050*/  BSYNC.RECONVERGENT B1 ;  /* 0x0000000000017941 */ /* 0x000fea0003800200 */
.L_x_10136:
        /* <DEDUP_REMOVED lines=18> */
.L_x_10147:
        /* <DEDUP_REMOVED lines=13> */
.L_x_10149:
[----:B------:R-:W-:Y:S05]  /*a250*/  BSYNC.RECONVERGENT B3 ;  /* 0x0000000000037941 */ /* 0x000fea0003800200 */
.L_x_10148:
        /* <DEDUP_REMOVED lines=42> */
.L_x_10146:
[----:B------:R-:W-:Y:S05]  /*a500*/  BSYNC.RECONVERGENT B2 ;  /* 0x0000000000027941 */ /* 0x000fea0003800200 */
.L_x_10145:
        /* <DEDUP_REMOVED lines=9> */
.L_x_10144:
[----:B------:R-:W-:Y:S05]  /*a5a0*/  BSYNC.RECONVERGENT B1 ;  /* 0x0000000000017941 */ /* 0x000fea0003800200 */
.L_x_10143:
        /* <DEDUP_REMOVED lines=18> */
.L_x_10154:
        /* <DEDUP_REMOVED lines=13> */
.L_x_10156:
[----:B------:R-:W-:Y:S05]  /*a7a0*/  BSYNC.RECONVERGENT B3 ;  /* 0x0000000000037941 */ /* 0x000fea0003800200 */
.L_x_10155:
        /* <DEDUP_REMOVED lines=42> */
.L_x_10153:
[----:B------:R-:W-:Y:S05]  /*aa50*/  BSYNC.RECONVERGENT B2 ;  /* 0x0000000000027941 */ /* 0x000fea0003800200 */
.L_x_10152:
        /* <DEDUP_REMOVED lines=9> */
.L_x_10151:
[----:B------:R-:W-:Y:S05]  /*aaf0*/  BSYNC.RECONVERGENT B1 ;  /* 0x0000000000017941 */ /* 0x000fea0003800200 */
.L_x_10150:
        /* <DEDUP_REMOVED lines=18> */
.L_x_10161:
        /* <DEDUP_REMOVED lines=13> */
.L_x_10163:
[----:B------:R-:W-:Y:S05]  /*acf0*/  BSYNC.RECONVERGENT B3 ;  /* 0x0000000000037941 */ /* 0x000fea0003800200 */
.L_x_10162:
        /* <DEDUP_REMOVED lines=42> */
.L_x_10160:
[----:B------:R-:W-:Y:S05]  /*afa0*/  BSYNC.RECONVERGENT B2 ;  /* 0x0000000000027941 */ /* 0x000fea0003800200 */
.L_x_10159:
        /* <DEDUP_REMOVED lines=9> */
.L_x_10158:
[----:B------:R-:W-:Y:S05]  /*b040*/  BSYNC.RECONVERGENT B1 ;  /* 0x0000000000017941 */ /* 0x000fea0003800200 */
.L_x_10157:
        /* <DEDUP_REMOVED lines=18> */
.L_x_10168:
        /* <DEDUP_REMOVED lines=13> */
.L_x_10170:
[----:B------:R-:W-:Y:S05]  /*b240*/  BSYNC.RECONVERGENT B3 ;  /* 0x0000000000037941 */ /* 0x000fea0003800200 */
.L_x_10169:
        /* <DEDUP_REMOVED lines=42> */
.L_x_10167:
[----:B------:R-:W-:Y:S05]  /*b4f0*/  BSYNC.RECONVERGENT B2 ;  /* 0x0000000000027941 */ /* 0x000fea0003800200 */
.L_x_10166:
        /* <DEDUP_REMOVED lines=9> */
.L_x_10165:
[----:B------:R-:W-:Y:S05]  /*b590*/  BSYNC.RECONVERGENT B1 ;  /* 0x0000000000017941 */ /* 0x000fea0003800200 */
.L_x_10164:
        /* <DEDUP_REMOVED lines=18> */
.L_x_10175:
        /* <DEDUP_REMOVED lines=13> */
.L_x_10177:
[----:B------:R-:W-:Y:S05]  /*b790*/  BSYNC.RECONVERGENT B3 ;  /* 0x0000000000037941 */ /* 0x000fea0003800200 */
.L_x_10176:
        /* <DEDUP_REMOVED lines=42> */
.L_x_10174:
[----:B------:R-:W-:Y:S05]  /*ba40*/  BSYNC.RECONVERGENT B2 ;  /* 0x0000000000027941 */ /* 0x000fea0003800200 */
.L_x_10173:
        /* <DEDUP_REMOVED lines=9> */
.L_x_10172:
[----:B------:R-:W-:Y:S05]  /*bae0*/  BSYNC.RECONVERGENT B1 ;  /* 0x0000000000017941 */ /* 0x000fea0003800200 */
.L_x_10171:
        /* <DEDUP_REMOVED lines=18> */
.L_x_10182:
        /* <DEDUP_REMOVED lines=13> */
.L_x_10184:
[----:B------:R-:W-:Y:S05]  /*bce0*/  BSYNC.RECONVERGENT B3 ;  /* 0x0000000000037941 */ /* 0x000fea0003800200 */
.L_x_10183:
        /* <DEDUP_REMOVED lines=39> */
[----:B------:R-:W-:Y:S02]  /*bf60*/  LOP3.LUT R33, R18, UR32, R21, 0x96, !PT ;  /* 0x0000002012217c12 */ /* 0x000fe4000f8e9615 */
[----:B------:R-:W-:Y:S01]  /*bf70*/  MOV R18, R38 ;  /* 0x0000002600127202 */ /* 0x000fe20000000f00 */
[----:B------:R-:W-:-:S07]  /*bf80*/  IMAD.MOV.U32 R38, RZ, RZ, R20 ;  /* 0x000000ffff267224 */ /* 0x000fce00078e0014 */
.L_x_10181:
[----:B------:R-:W-:Y:S05]  /*bf90*/  BSYNC.RECONVERGENT B2 ;  /* 0x0000000000027941 */ /* 0x000fea0003800200 */
.L_x_10180:
        /* <DEDUP_REMOVED lines=9> */
.L_x_10179:
[----:B------:R-:W-:Y:S05]  /*c030*/  BSYNC.RECONVERGENT B1 ;  /* 0x0000000000017941 */ /* 0x000fea0003800200 */
.L_x_10178:
[----:B------:R-:W-:Y:S02]  /*c040*/  F2FP.F16.F32.PACK_AB R23, RZ, R18 ;  /* 0x00000012ff17723e */ /* 0x000fe400000000ff */
[----:B------:R-:W-:Y:S02]  /*c050*/  PRMT R22, R58, 0x5410, R59 ;  /* 0x000054103a167816 */ /* 0x000fe4000000003b */
[----:B------:R-:W-:Y:S02]  /*c060*/  PRMT R21, R56, 0x5410, R57 ;  /* 0x0000541038157816 */ /* 0x000fe40000000039 */
[----:B------:R-:W-:Y:S02]  /*c070*/  PRMT R20, R39, 0x5410, R54 ;  /* 0x0000541027147816 */ /* 0x000fe40000000036 */
[----:B------:R-:W-:-:S07]  /*c080*/  PRMT R23, R60, 0x5410, R23 ;  /* 0x000054103c177816 */ /* 0x000fce0000000017 */
.L_x_10128:
[----:B------:R-:W-:Y:S01]  /*c090*/  IMAD.WIDE.U32 R52, R55, 0x10, R164 ;  /* 0x0000001037347825 */ /* 0x000fe200078e00a4 */
[----:B------:R-:W-:Y:S01]  /*c0a0*/  BSSY.RECONVERGENT B1, `(.L_x_10185) ;  /* 0x0000018000017945 */ /* 0x000fe20003800200 */
[----:B------:R-:W-:-:S03]  /*c0b0*/  IADD3 R39, PT, PT, R88, 0x40, RZ ;  /* 0x0000004058277810 */ /* 0x000fc60007ffe0ff */
        /* <DEDUP_REMOVED lines=22> */
.L_x_10186:
[----:B------:R-:W-:Y:S05]  /*c220*/  BSYNC.RECONVERGENT B1 ;  /* 0x0000000000017941 */ /* 0x000fea0003800200 */
.L_x_10185:
[----:B------:R-:W-:Y:S04]  /*c230*/  BSSY.RECONVERGENT B1, `(.L_x_10187) ;  /* 0x0000005000017945 */ /* 0x000fe80003800200 */
[----:B------:R-:W-:Y:S05]  /*c240*/  @!P1 BRA `(.L_x_10188) ;  /* 0x00000000000c9947 */ /* 0x000fea0003800000 */
[----:B-----5:R-:W2:Y:S02]  /*c250*/  LDC.64 R40, c[0x0][0x390] ;  /* 0x0000e400ff287b82 */ /* 0x020ea40000000a00 */
[----:B--2---:R-:W-:-:S06]  /*c260*/  IMAD.WIDE.U32 R40, R39, 0x10, R40 ;  /* 0x0000001027287825 */ /* 0x004fcc00078e0028 */
[----:B------:R-:W5:Y:S02]  /*c270*/  LDG.E.128 R40, desc[UR8][R40.64] ;  /* 0x0000000828287981 */ /* 0x000f64000c1e1d00 */
.L_x_10188:
[----:B------:R-:W-:Y:S05]  /*c280*/  BSYNC.RECONVERGENT B1 ;  /* 0x0000000000017941 */ /* 0x000fea0003800200 */
.L_x_10187:
[----:B------:R-:W-:Y:S01]  /*c290*/  IADD3 R57, PT, PT, R89, 0x40, RZ ;  /* 0x0000004059397810 */ /* 0x000fe20007ffe0ff */
[----:B------:R-:W-:Y:S06]  /*c2a0*/  @!P0 BRA `(.L_x_10189) ;  /* 0x0000002c008c8947 */ /* 0x000fec0003800000 */
[----:B0-----:R-:W0:Y:S02]  /*c2b0*/  LDC.64 R52, c[0x0][0x3a0] ;  /* 0x0000e800ff347b82 */ /* 0x001e240000000a00 */
[----:B0-----:R-:W-:-:S06]  /*c2c0*/  IMAD.WIDE.U32 R52, R57, 0x10, R52 ;  /* 0x0000001039347825 */ /* 0x001fcc00078e0034 */
[----:B------:R-:W2:Y:S01]  /*c2d0*/  LDG.E.128 R52, desc[UR8][R52.64] ;  /* 0x0000000834347981 */ /* 0x000ea2000c1e1d00 */
[----:B------:R-:W-:Y:S01]  /*c2e0*/  ISETP.GT.AND P2, PT, R87, RZ, PT ;  /* 0x000000ff5700720c */ /* 0x000fe20003f44270 */
[----:B------:R-:W-:-:S12]  /*c2f0*/  BSSY.RECONVERGENT B1, `(.L_x_10190) ;  /* 0x0000059000017945 */ /* 0x000fd80003800200 */
[----:B------:R-:W-:Y:S01]  /*c300*/  @!P2 IMAD.MOV.U32 R24, RZ, RZ, R38 ;  /* 0x000000ffff18a224 */ /* 0x000fe200078e0026 */
[----:B-1----:R-:W-:Y:S01]  /*c310*/  @!P2 MOV R21, R37 ;  /* 0x000000250015a202 */ /* 0x002fe20000000f00 */
        /* <DEDUP_REMOVED lines=18> */
.L_x_10194:
        /* <DEDUP_REMOVED lines=13> */
.L_x_10196:
[----:B------:R-:W-:Y:S05]  /*c510*/  BSYNC.RECONVERGENT B3 ;  /* 0x0000000000037941 */ /* 0x000fea0003800200 */
.L_x_10195:
        /* <DEDUP_REMOVED lines=42> */
.L_x_10193:
[----:B------:R-:W-:Y:S05]  /*c7c0*/  BSYNC.RECONVERGENT B2 ;  /* 0x0000000000027941 */ /* 0x000fea0003800200 */
.L_x_10192:
        /* <DEDUP_REMOVED lines=11> */
.L_x_10191:
[----:B------:R-:W-:Y:S05]  /*c880*/  BSYNC.RECONVERGENT B1 ;  /* 0x0000000000017941 */ /* 0x000fea0003800200 */
.L_x_10190:
        /* <DEDUP_REMOVED lines=22> */
.L_x_10201:
        /* <DEDUP_REMOVED lines=13> */
.L_x_10203:
[----:B------:R-:W-:Y:S05]  /*cac0*/  BSYNC.RECONVERGENT B3 ;  /* 0x0000000000037941 */ /* 0x000fea0003800200 */
.L_x_10202:
        /* <DEDUP_REMOVED lines=42> */
.L_x_10200:
[----:B------:R-:W-:Y:S05]  /*cd70*/  BSYNC.RECONVERGENT B2 ;  /* 0x0000000000027941 */ /* 0x000fea0003800200 */
.L_x_10199:
        /* <DEDUP_REMOVED lines=11> */
.L_x_10198:
[----:B------:R-:W-:Y:S05]  /*ce30*/  BSYNC.RECONVERGENT B1 ;  /* 0x0000000000017941 */ /* 0x000fea0003800200 */
.L_x_10197:
        /* <DEDUP_REMOVED lines=22> */
.L_x_10208:
        /* <DEDUP_REMOVED lines=13> */
.L_x_10210:
[----:B------:R-:W-:Y:S05]  /*d070*/  BSYNC.RECONVERGENT B3 ;  /* 0x0000000000037941 */ /* 0x000fea0003800200 */
.L_x_10209:
        /* <DEDUP_REMOVED lines=42> */
.L_x_10207:
[----:B------:R-:W-:Y:S05]  /*d320*/  BSYNC.RECONVERGENT B2 ;  /* 0x0000000000027941 */ /* 0x000fea0003800200 */
.L_x_10206:
        /* <DEDUP_REMOVED lines=11> */
.L_x_10205:
[----:B------:R-:W-:Y:S05]  /*d3e0*/  BSYNC.RECONVERGENT B1 ;  /* 0x0000000000017941 */ /* 0x000fea0003800200 */
.L_x_10204:
        /* <DEDUP_REMOVED lines=22> */
.L_x_10215:
        /* <DEDUP_REMOVED lines=13> */
.L_x_10217:
[----:B------:R-:W-:Y:S05]  /*d620*/  BSYNC.RECONVERGENT B3 ;  /* 0x0000000000037941 */ /* 0x000fea0003800200 */
.L_x_10216:
        /* <DEDUP_REMOVED lines=42> */
.L_x_10214:
[----:B------:R-:W-:Y:S05]  /*d8d0*/  BSYNC.RECONVERGENT B2 ;  /* 0x0000000000027941 */ /* 0x000fea0003800200 */
.L_x_10213:
        /* <DEDUP_REMOVED lines=11> */
.L_x_10212:
[----:B------:R-:W-:Y:S05]  /*d990*/  BSYNC.RECONVERGENT B1 ;  /* 0x0000000000017941 */ /* 0x000fea0003800200 */
.L_x_10211:
        /* <DEDUP_REMOVED lines=22> */
.L_x_10222:
        /* <DEDUP_REMOVED lines=13> */
.L_x_10224:
[----:B------:R-:W-:Y:S05]  /*dbd0*/  BSYNC.RECONVERGENT B3 ;  /* 0x0000000000037941 */ /* 0x000fea0003800200 */
.L_x_10223:
        /* <DEDUP_REMOVED lines=42> */
.L_x_10221:
[----:B------:R-:W-:Y:S05]  /*de80*/  BSYNC.RECONVERGENT B2 ;  /* 0x0000000000027941 */ /* 0x000fea0003800200 */
.L_x_10220:
        /* <DEDUP_REMOVED lines=11> */
.L_x_10219:
[----:B------:R-:W-:Y:S05]  /*df40*/  BSYNC.RECONVERGENT B1 ;  /* 0x0000000000017941 */ /* 0x000fea0003800200 */
.L_x_10218:
        /* <DEDUP_REMOVED lines=22> */
.L_x_10229:
        /* <DEDUP_REMOVED lines=13> */
.L_x_10231:
[----:B------:R-:W-:Y:S05]  /*e180*/  BSYNC.RECONVERGENT B3 ;  /* 0x0000000000037941 */ /* 0x000fea0003800200 */
.L_x_10230:
        /* <DEDUP_REMOVED lines=42> */
.L_x_10228:
[----:B------:R-:W-:Y:S05]  /*e430*/  BSYNC.RECONVERGENT B2 ;  /* 0x0000000000027941 */ /* 0x000fea0003800200 */
.L_x_10227:
        /* <DEDUP_REMOVED lines=11> */
.L_x_10226:
[----:B------:R-:W-:Y:S05]  /*e4f0*/  BSYNC.RECONVERGENT B1 ;  /* 0x0000000000017941 */ /* 0x000fea0003800200 */
.L_x_10225:
        /* <DEDUP_REMOVED lines=22> */
.L_x_10236:
        /* <DEDUP_REMOVED lines=13> */
.L_x_10238:
[----:B------:R-:W-:Y:S05]  /*e730*/  BSYNC.RECONVERGENT B3 ;  /* 0x0000000000037941 */ /* 0x000fea0003800200 */
.L_x_10237:
        /* <DEDUP_REMOVED lines=43> */
.L_x_10235:
[----:B------:R-:W-:Y:S05]  /*e9f0*/  BSYNC.RECONVERGENT B2 ;  /* 0x0000000000027941 */ /* 0x000fea0003800200 */
.L_x_10234:
        /* <DEDUP_REMOVED lines=11> */
.L_x_10233:
[----:B------:R-:W-:Y:S05]  /*eab0*/  BSYNC.RECONVERGENT B1 ;  /* 0x0000000000017941 */ /* 0x000fea0003800200 */
.L_x_10232:
        /* <DEDUP_REMOVED lines=22> */
.L_x_10243:
        /* <DEDUP_REMOVED lines=13> */
.L_x_10245:
[----:B------:R-:W-:Y:S05]  /*ecf0*/  BSYNC.RECONVERGENT B3 ;  /* 0x0000000000037941 */ /* 0x000fea0003800200 */
.L_x_10244:
        /* <DEDUP_REMOVED lines=42> */
[----:B------:R-:W-:-:S07]  /*efa0*/  IMAD.MOV.U32 R66, RZ, RZ, RZ ;  /* 0x000000ffff427224 */ /* 0x000fce00078e00ff */
.L_x_10242:
[----:B------:R-:W-:Y:S05]  /*efb0*/  BSYNC.RECONVERGENT B2 ;  /* 0x0000000000027941 */ /* 0x000fea0003800200 */
.L_x_10241:
        /* <DEDUP_REMOVED lines=11> */
.L_x_10240:
[----:B------:R-:W-:Y:S05]  /*f070*/  BSYNC.RECONVERGENT B1 ;  /* 0x0000000000017941 */ /* 0x000fea0003800200 */
.L_x_10239:
[----:B------:R-:W-:Y:S02]  /*f080*/  F2FP.F16.F32.PACK_AB R55, RZ, R38 ;  /* 0x00000026ff37723e */ /* 0x000fe400000000ff */
[----:B------:R-:W-:Y:S02]  /*f090*/  PRMT R54, R60, 0x5410, R54 ;  /* 0x000054103c367816 */ /* 0x000fe40000000036 */
[----:B------:R-:W-:Y:S02]  /*f0a0*/  PRMT R53, R59, 0x5410, R53 ;  /* 0x000054103b357816 */ /* 0x000fe40000000035 */
[----:B------:R-:W-:Y:S02]  /*f0b0*/  PRMT R52, R58, 0x5410, R52 ;  /* 0x000054103a347816 */ /* 0x000fe40000000034 */
[----:B------:R-:W-:Y:S01]  /*f0c0*/  PRMT R55, R61, 0x5410, R55 ;  /* 0x000054103d377816 */ /* 0x000fe20000000037 */
[----:B------:R-:W-:Y:S06]  /*f0d0*/  BRA `(.L_x_10246) ;  /* 0x0000002800c87947 */ /* 0x000fec0003800000 */
.L_x_10189:
        /* <DEDUP_REMOVED lines=21> */
.L_x_10251:
        /* <DEDUP_REMOVED lines=13> */
.L_x_10253:
[----:B------:R-:W-:Y:S05]  /*f300*/  BSYNC.RECONVERGENT B3 ;  /* 0x0000000000037941 */ /* 0x000fea0003800200 */
.L_x_10252:
        /* <DEDUP_REMOVED lines=40> */
[----:B------:R-:W-:Y:S02]  /*f590*/  LOP3.LUT R33, R20, UR32, R53, 0x96, !PT ;  /* 0x0000002014217c12 */ /* 0x000fe4000f8e9635 */
[----:B------:R-:W-:-:S07]  /*f5a0*/  MOV R56, R52 ;  /* 0x0000003400387202 */ /* 0x000fce0000000f00 */
.L_x_10250:
[----:B------:R-:W-:Y:S05]  /*f5b0*/  BSYNC.RECONVERGENT B2 ;  /* 0x0000000000027941 */ /* 0x000fea0003800200 */
.L_x_10249:
        /* <DEDUP_REMOVED lines=9> */
.L_x_10248:
[----:B------:R-:W-:Y:S05]  /*f650*/  BSYNC.RECONVERGENT B1 ;  /* 0x0000000000017941 */ /* 0x000fea0003800200 */
.L_x_10247:
        /* <DEDUP_REMOVED lines=18> */
.L_x_10258:
        /* <DEDUP_REMOVED lines=13> */
.L_x_10260:
[----:B------:R-:W-:Y:S05]  /*f850*/  BSYNC.RECONVERGENT B3 ;  /* 0x0000000000037941 */ /* 0x000fea0003800200 */
.L_x_10259:
        /* <DEDUP_REMOVED lines=42> */
.L_x_10257:
[----:B------:R-:W-:Y:S05]  /*fb00*/  BSYNC.RECONVERGENT B2 ;  /* 0x0000000000027941 */ /* 0x000fea0003800200 */
.L_x_10256:
        /* <DEDUP_REMOVED lines=9> */
.L_x_10255:
[----:B------:R-:W-:Y:S05]  /*fba0*/  BSYNC.RECONVERGENT B1 ;  /* 0x0000000000017941 */ /* 0x000fea0003800200 */
.L_x_10254:
        /* <DEDUP_REMOVED lines=18> */
.L_x_10265:
        /* <DEDUP_REMOVED lines=13> */
.L_x_10267:
[----:B------:R-:W-:Y:S05]  /*fda0*/  BSYNC.RECONVERGENT B3 ;  /* 0x0000000000037941 */ /* 0x000fea0003800200 */
.L_x_10266:
        /* <DEDUP_REMOVED lines=42> */
.L_x_10264:
[----:B------:R-:W-:Y:S05]  /*10050*/  BSYNC.RECONVERGENT B2 ;  /* 0x0000000000027941 */ /* 0x000fea0003800200 */
.L_x_10263:
        /* <DEDUP_REMOVED lines=9> */
.L_x_10262:
[----:B------:R-:W-:Y:S05]  /*100f0*/  BSYNC.RECONVERGENT B1 ;  /* 0x0000000000017941 */ /* 0x000fea0003800200 */
.L_x_10261:
        /* <DEDUP_REMOVED lines=18> */
.L_x_10272:
        /* <DEDUP_REMOVED lines=13> */
.L_x_10274:
[----:B------:R-:W-:Y:S05]  /*102f0*/  BSYNC.RECONVERGENT B3 ;  /* 0x0000000000037941 */ /* 0x000fea0003800200 */
.L_x_10273:
        /* <DEDUP_REMOVED lines=42> */
.L_x_10271:
[----:B------:R-:W-:Y:S05]  /*105a0*/  BSYNC.RECONVERGENT B2 ;  /* 0x0000000000027941 */ /* 0x000fea0003800200 */
.L_x_10270:
        /* <DEDUP_REMOVED lines=9> */
.L_x_10269:
[----:B------:R-:W-:Y:S05]  /*10640*/  BSYNC.RECONVERGENT B1 ;  /* 0x0000000000017941 */ /* 0x000fea0003800200 */
.L_x_10268:
        /* <DEDUP_REMOVED lines=18> */
.L_x_10279:
        /* <DEDUP_REMOVED lines=13> */
.L_x_10281:
[----:B------:R-:W-:Y:S05]  /*10840*/  BSYNC.RECONVERGENT B3 ;  /* 0x0000000000037941 */ /* 0x000fea0003800200 */
.L_x_10280:
        /* <DEDUP_REMOVED lines=42> */
.L_x_10278:
[----:B------:R-:W-:Y:S05]  /*10af0*/  BSYNC.RECONVERGENT B2 ;  /* 0x0000000000027941 */ /* 0x000fea0003800200 */
.L_x_10277:
        /* <DEDUP_REMOVED lines=9> */
.L_x_10276:
[----:B------:R-:W-:Y:S05]  /*10b90*/  BSYNC.RECONVERGENT B1 ;  /* 0x0000000000017941 */ /* 0x000fea0003800200 */
.L_x_10275:
        /* <DEDUP_REMOVED lines=18> */
.L_x_10286:
        /* <DEDUP_REMOVED lines=13> */
.L_x_10288:
[----:B------:R-:W-:Y:S05]  /*10d90*/  BSYNC.RECONVERGENT B3 ;  /* 0x0000000000037941 */ /* 0x000fea0003800200 */
.L_x_10287:
        /* <DEDUP_REMOVED lines=42> */
.L_x_10285:
[----:B------:R-:W-:Y:S05]  /*11040*/  BSYNC.RECONVERGENT B2 ;  /* 0x0000000000027941 */ /* 0x000fea0003800200 */
.L_x_10284:
        /* <DEDUP_REMOVED lines=9> */
.L_x_10283:
[----:B------:R-:W-:Y:S05]  /*110e0*/  BSYNC.RECONVERGENT B1 ;  /* 0x0000000000017941 */ /* 0x000fea0003800200 */
.L_x_10282:
        /* <DEDUP_REMOVED lines=18> */
.L_x_10293:
        /* <DEDUP_REMOVED lines=13> */
.L_x_10295:
[----:B------:R-:W-:Y:S05]  /*112e0*/  BSYNC.RECONVERGENT B3 ;  /* 0x0000000000037941 */ /* 0x000fea0003800200 */
.L_x_10294:
        /* <DEDUP_REMOVED lines=43> */
.L_x_10292:
[----:B------:R-:W-:Y:S05]  /*115a0*/  BSYNC.RECONVERGENT B2 ;  /* 0x0000000000027941 */ /* 0x000fea0003800200 */
.L_x_10291:
        /* <DEDUP_REMOVED lines=9> */
.L_x_10290:
[----:B------:R-:W-:Y:S05]  /*11640*/  BSYNC.RECONVERGENT B1 ;  /* 0x0000000000017941 */ /* 0x000fea0003800200 */
.L_x_10289:
        /* <DEDUP_REMOVED lines=18> */
.L_x_10300:
        /* <DEDUP_REMOVED lines=13> */
.L_x_10302:
[----:B------:R-:W-:Y:S05]  /*11840*/  BSYNC.RECONVERGENT B3 ;  /* 0x0000000000037941 */ /* 0x000fea0003800200 */
.L_x_10301:
        /* <DEDUP_REMOVED lines=43> */
.L_x_10299:
[----:B------:R-:W-:Y:S05]  /*11b00*/  BSYNC.RECONVERGENT B2 ;  /* 0x0000000000027941 */ /* 0x000fea0003800200 */
.L_x_10298:
        /* <DEDUP_REMOVED lines=9> */
.L_x_10297:
[----:B------:R-:W-:Y:S05]  /*11ba0*/  BSYNC.RECONVERGENT B1 ;  /* 0x0000000000017941 */ /* 0x000fea0003800200 */
.L_x_10296:
[----:B------:R-:W-:Y:S02]  /*11bb0*/  F2FP.F16.F32.PACK_AB R60, RZ, R38 ;  /* 0x00000026ff3c723e */ /* 0x000fe400000000ff */
[----:B------:R-:W-:Y:S02]  /*11bc0*/  PRMT R52, R52, 0x5410, R55 ;  /* 0x0000541034347816 */ /* 0x000fe40000000037 */
[----:B------:R-:W-:Y:S02]  /*11bd0*/  PRMT R54, R54, 0x5410, R59 ;  /* 0x0000541036367816 */ /* 0x000fe4000000003b */
[----:B------:R-:W-:Y:S02]  /*11be0*/  PRMT R53, R53, 0x5410, R58 ;  /* 0x0000541035357816 */ /* 0x000fe4000000003a */
[----:B------:R-:W-:-:S07]  /*11bf0*/  PRMT R55, R68, 0x5410, R60 ;  /* 0x0000541044377816 */ /* 0x000fce000000003c */
.L_x_10246:
[----:B------:R-:W-:Y:S01]  /*11c00*/  IMAD.WIDE.U32 R58, R57, 0x10, R164 ;  /* 0x00000010393a7825 */ /* 0x000fe200078e00a4 */
[----:B------:R-:W-:Y:S03]  /*11c10*/  BSSY.RECONVERGENT B1, `(.L_x_10303) ;  /* 0x0000018000017945 */ /* 0x000fe60003800200 */
[----:B------:R-:W-:Y:S01]  /*11c20*/  VIADD R63, R88, 0x60 ;  /* 0x00000060583f7836 */ /* 0x000fe20000000000 */
        /* <DEDUP_REMOVED lines=22> */
.L_x_10304:
[----:B------:R-:W-:Y:S05]  /*11d90*/  BSYNC.RECONVERGENT B1 ;  /* 0x0000000000017941 */ /* 0x000fea0003800200 */
.L_x_10303:
[----:B------:R-:W-:Y:S04]  /*11da0*/  BSSY.RECONVERGENT B1, `(.L_x_10305) ;  /* 0x0000005000017945 */ /* 0x000fe80003800200 */
[----:B------:R-:W-:Y:S05]  /*11db0*/  @!P1 BRA `(.L_x_10306) ;  /* 0x00000000000c9947 */ /* 0x000fea0003800000 */
[----:B-----5:R-:W2:Y:S02]  /*11dc0*/  LDC.64 R40, c[0x0][0x390] ;  /* 0x0000e400ff287b82 */ /* 0x020ea40000000a00 */
[----:B--2---:R-:W-:-:S06]  /*11dd0*/  IMAD.WIDE.U32 R40, R63, 0x10, R40 ;  /* 0x000000103f287825 */ /* 0x004fcc00078e0028 */
[----:B------:R-:W5:Y:S02]  /*11de0*/  LDG.E.128 R40, desc[UR8][R40.64] ;  /* 0x0000000828287981 */ /* 0x000f64000c1e1d00 */
.L_x_10306:
[----:B------:R-:W-:Y:S05]  /*11df0*/  BSYNC.RECONVERGENT B1 ;  /* 0x0000000000017941 */ /* 0x000fea0003800200 */
.L_x_10305:
[----:B------:R-:W-:Y:S01]  /*11e00*/  VIADD R65, R89, 0x60 ;  /* 0x0000006059417836 */ /* 0x000fe20000000000 */
        /* <DEDUP_REMOVED lines=26> */
.L_x_10312:
        /* <DEDUP_REMOVED lines=13> */
.L_x_10314:
[----:B------:R-:W-:Y:S05]  /*12080*/  BSYNC.RECONVERGENT B3 ;  /* 0x0000000000037941 */ /* 0x000fea0003800200 */
.L_x_10313:
        /* <DEDUP_REMOVED lines=42> */
.L_x_10311:
[----:B------:R-:W-:Y:S05]  /*12330*/  BSYNC.RECONVERGENT B2 ;  /* 0x0000000000027941 */ /* 0x000fea0003800200 */
.L_x_10310:
        /* <DEDUP_REMOVED lines=11> */
.L_x_10309:
[----:B------:R-:W-:Y:S05]  /*123f0*/  BSYNC.RECONVERGENT B1 ;  /* 0x0000000000017941 */ /* 0x000fea0003800200 */
.L_x_10308:
        /* <DEDUP_REMOVED lines=22> */
.L_x_10319:
        /* <DEDUP_REMOVED lines=13> */
.L_x_10321:
[----:B------:R-:W-:Y:S05]  /*12630*/  BSYNC.RECONVERGENT B3 ;  /* 0x0000000000037941 */ /* 0x000fea0003800200 */
.L_x_10320:
        /* <DEDUP_REMOVED lines=40> */
[----:B------:R-:W-:Y:S01]  /*128c0*/  HFMA2 R58, -RZ, RZ, 0, 0 ;  /* 0x00000000ff3a7431 */ /* 0x000fe200000001ff */
[----:B------:R-:W-:-:S07]  /*128d0*/  MOV R64, R56 ;  /* 0x0000003800407202 */ /* 0x000fce0000000f00 */
.L_x_10318:
[----:B------:R-:W-:Y:S05]  /*128e0*/  BSYNC.RECONVERGENT B2 ;  /* 0x0000000000027941 */ /* 0x000fea0003800200 */
.L_x_10317:
        /* <DEDUP_REMOVED lines=11> */
.L_x_10316:
[----:B------:R-:W-:Y:S05]  /*129a0*/  BSYNC.RECONVERGENT B1 ;  /* 0x0000000000017941 */ /* 0x000fea0003800200 */
.L_x_10315:
        /* <DEDUP_REMOVED lines=22> */
.L_x_10326:
        /* <DEDUP_REMOVED lines=13> */
.L_x_10328:
[----:B------:R-:W-:Y:S05]  /*12be0*/  BSYNC.RECONVERGENT B3 ;  /* 0x0000000000037941 */ /* 0x000fea0003800200 */
.L_x_10327:
        /* <DEDUP_REMOVED lines=43> */
.L_x_10325:
[----:B------:R-:W-:Y:S05]  /*12ea0*/  BSYNC.RECONVERGENT B2 ;  /* 0x0000000000027941 */ /* 0x000fea0003800200 */
.L_x_10324:
        /* <DEDUP_REMOVED lines=11> */
.L_x_10323:
[----:B------:R-:W-:Y:S05]  /*12f60*/  BSYNC.RECONVERGENT B1 ;  /* 0x0000000000017941 */ /* 0x000fea0003800200 */
.L_x_10322:
        /* <DEDUP_REMOVED lines=22> */
.L_x_10333:
        /* <DEDUP_REMOVED lines=13> */
.L_x_10335:
[----:B------:R-:W-:Y:S05]  /*131a0*/  BSYNC.RECONVERGENT B3 ;  /* 0x0000000000037941 */ /* 0x000fea0003800200 */
.L_x_10334:
        /* <DEDUP_REMOVED lines=43> */
.L_x_10332:
[----:B------:R-:W-:Y:S05]  /*13460*/  BSYNC.RECONVERGENT B2 ;  /* 0x0000000000027941 */ /* 0x000fea0003800200 */
.L_x_10331:
        /* <DEDUP_REMOVED lines=11> */
.L_x_10330:
[----:B------:R-:W-:Y:S05]  /*13520*/  BSYNC.RECONVERGENT B1 ;  /* 0x0000000000017941 */ /* 0x000fea0003800200 */
.L_x_10329:
        /* <DEDUP_REMOVED lines=22> */
.L_x_10340:
        /* <DEDUP_REMOVED lines=13> */
.L_x_10342:
[----:B------:R-:W-:Y:S05]  /*13760*/  BSYNC.RECONVERGENT B3 ;  /* 0x0000000000037941 */ /* 0x000fea0003800200 */
.L_x_10341:
        /* <DEDUP_REMOVED lines=43> */
.L_x_10339:
[----:B------:R-:W-:Y:S05]  /*13a20*/  BSYNC.RECONVERGENT B2 ;  /* 0x0000000000027941 */ /* 0x000fea0003800200 */
.L_x_10338:
        /* <DEDUP_REMOVED lines=11> */
.L_x_10337:
[----:B------:R-:W-:Y:S05]  /*13ae0*/  BSYNC.RECONVERGENT B1 ;  /* 0x0000000000017941 */ /* 0x000fea0003800200 */
.L_x_10336:
        /* <DEDUP_REMOVED lines=22> */
.L_x_10347:
        /* <DEDUP_REMOVED lines=13> */
.L_x_10349:
[----:B------:R-:W-:Y:S05]  /*13d20*/  BSYNC.RECONVERGENT B3 ;  /* 0x0000000000037941 */ /* 0x000fea0003800200 */
.L_x_10348:
        /* <DEDUP_REMOVED lines=43> */
.L_x_10346:
[----:B------:R-:W-:Y:S05]  /*13fe0*/  BSYNC.RECONVERGENT B2 ;  /* 0x0000000000027941 */ /* 0x000fea0003800200 */
.L_x_10345:
        /* <DEDUP_REMOVED lines=11> */
.L_x_10344:
[----:B------:R-:W-:Y:S05]  /*140a0*/  BSYNC.RECONVERGENT B1 ;  /* 0x0000000000017941 */ /* 0x000fea0003800200 */
.L_x_10343:
        /* <DEDUP_REMOVED lines=22> */
.L_x_10354:
        /* <DEDUP_REMOVED lines=13> */
.L_x_10356:
[----:B------:R-:W-:Y:S05]  /*142e0*/  BSYNC.RECONVERGENT B3 ;  /* 0x0000000000037941 */ /* 0x000fea0003800200 */
.L_x_10355:
        /* <DEDUP_REMOVED lines=43> */
.L_x_10353:
[----:B------:R-:W-:Y:S05]  /*145a0*/  BSYNC.RECONVERGENT B2 ;  /* 0x0000000000027941 */ /* 0x000fea0003800200 */
.L_x_10352:
        /* <DEDUP_REMOVED lines=11> */
.L_x_10351:
[----:B------:R-:W-:Y:S05]  /*14660*/  BSYNC.RECONVERGENT B1 ;  /* 0x0000000000017941 */ /* 0x000fea0003800200 */
.L_x_10350:
        /* <DEDUP_REMOVED lines=22> */
.L_x_10361:
        /* <DEDUP_REMOVED lines=13> */
.L_x_10363:
[----:B------:R-:W-:Y:S05]  /*148a0*/  BSYNC.RECONVERGENT B3 ;  /* 0x0000000000037941 */ /* 0x000fea0003800200 */
.L_x_10362:
        /* <DEDUP_REMOVED lines=41> */
[----:B------:R-:W-:Y:S02]  /*14b40*/  LOP3.LUT R33, R72, UR32, R71, 0x96, !PT ;  /* 0x0000002048217c12 */ /* 0x000fe4000f8e9647 */
[----:B------:R-:W-:-:S07]  /*14b50*/  MOV R64, R70 ;  /* 0x0000004600407202 */ /* 0x000fce0000000f00 */
.L_x_10360:
[----:B------:R-:W-:Y:S05]  /*14b60*/  BSYNC.RECONVERGENT B2 ;  /* 0x0000000000027941 */ /* 0x000fea0003800200 */
.L_x_10359:
[----:B------:R-:W-:Y:S01]  /*14b70*/  I2FP.F32.U32 R34, R34 ;  /* 0x0000002200227245 */ /* 0x000fe20000201000 */
[----:B-----5:R-:W-:Y:S02]  /*14b80*/  HADD2.F32 R70, -RZ, R43.H1_H1 ;  /* 0x3000002bff467230 */ /* 0x020fe40000004100 */
[----:B------:R-:W-:-:S03]  /*14b90*/  IMAD.MOV.U32 R61, RZ, RZ, 0x2f800000 ;  /* 0x2f800000ff3d7424 */ /* 0x000fc600078e00ff */
        /* <DEDUP_REMOVED lines=8> */
.L_x_10358:
[----:B------:R-:W-:Y:S05]  /*14c20*/  BSYNC.RECONVERGENT B1 ;  /* 0x0000000000017941 */ /* 0x000fea0003800200 */
.L_x_10357:
[----:B------:R-:W-:Y:S02]  /*14c30*/  F2FP.F16.F32.PACK_AB R55, RZ, R61 ;  /* 0x0000003dff37723e */ /* 0x000fe400000000ff */
[----:B------:R-:W-:Y:S02]  /*14c40*/  PRMT R54, R68, 0x5410, R54 ;  /* 0x0000541044367816 */ /* 0x000fe40000000036 */
[----:B------:R-:W-:Y:S02]  /*14c50*/  PRMT R53, R67, 0x5410, R53 ;  /* 0x0000541043357816 */ /* 0x000fe40000000035 */
[----:B------:R-:W-:Y:S02]  /*14c60*/  PRMT R52, R66, 0x5410, R52 ;  /* 0x0000541042347816 */ /* 0x000fe40000000034 */
[----:B------:R-:W-:Y:S01]  /*14c70*/  PRMT R55, R69, 0x5410, R55 ;  /* 0x0000541045377816 */ /* 0x000fe20000000037 */
[----:B------:R-:W-:Y:S06]  /*14c80*/  BRA `(.L_x_10364) ;  /* 0x0000002800d87947 */ /* 0x000fec0003800000 */
.L_x_10307:
[----:B------:R-:W-:Y:S01]  /*14c90*/  BSSY.RECONVERGENT B1, `(.L_x_10365) ;  /* 0x0000057000017945 */ /* 0x000fe20003800200 */
[----:B------:R-:W-:Y:S01]  /*14ca0*/  MOV R39, RZ ;  /* 0x000000ff00277202 */ /* 0x000fe20000000f00 */
[----:B------:R-:W-:Y:S01]  /*14cb0*/  IMAD.MOV.U32 R64, RZ, RZ, R56 ;  /* 0x000000ffff407224 */ /* 0x000fe200078e0038 */
[----:B01----:R-:W-:Y:S01]  /*14cc0*/  MOV R53, R66 ;  /* 0x0000004200357202 */ /* 0x003fe20000000f00 */
        /* <DEDUP_REMOVED lines=17> */
.L_x_10369:
        /* <DEDUP_REMOVED lines=13> */
.L_x_10371:
[----:B------:R-:W-:Y:S05]  /*14eb0*/  BSYNC.RECONVERGENT B3 ;  /* 0x0000000000037941 */ /* 0x000fea0003800200 */
.L_x_10370:
        /* <DEDUP_REMOVED lines=42> */
.L_x_10368:
[----:B------:R-:W-:Y:S05]  /*15160*/  BSYNC.RECONVERGENT B2 ;  /* 0x0000000000027941 */ /* 0x000fea0003800200 */
.L_x_10367:
        /* <DEDUP_REMOVED lines=9> */
.L_x_10366:
[----:B------:R-:W-:Y:S05]  /*15200*/  BSYNC.RECONVERGENT B1 ;  /* 0x0000000000017941 */ /* 0x000fea0003800200 */
.L_x_10365:
        /* <DEDUP_REMOVED lines=18> */
.L_x_10376:
        /* <DEDUP_REMOVED lines=13> */
.L_x_10378:
[----:B------:R-:W-:Y:S05]  /*15400*/  BSYNC.RECONVERGENT B3 ;  /* 0x0000000000037941 */ /* 0x000fea0003800200 */
.L_x_10377:
        /* <DEDUP_REMOVED lines=42> */
.L_x_10375:
[----:B------:R-:W-:Y:S05]  /*156b0*/  BSYNC.RECONVERGENT B2 ;  /* 0x0000000000027941 */ /* 0x000fea0003800200 */
.L_x_10374:
        /* <DEDUP_REMOVED lines=9> */
.L_x_10373:
[----:B------:R-:W-:Y:S05]  /*15750*/  BSYNC.RECONVERGENT B1 ;  /* 0x0000000000017941 */ /* 0x000fea0003800200 */
.L_x_10372:
        /* <DEDUP_REMOVED lines=18> */
.L_x_10383:
        /* <DEDUP_REMOVED lines=13> */
.L_x_10385:
[----:B------:R-:W-:Y:S05]  /*15950*/  BSYNC.RECONVERGENT B3 ;  /* 0x0000000000037941 */ /* 0x000fea0003800200 */
.L_x_10384:
        /* <DEDUP_REMOVED lines=43> */
.L_x_10382:
[----:B------:R-:W-:Y:S05]  /*15c10*/  BSYNC.RECONVERGENT B2 ;  /* 0x0000000000027941 */ /* 0x000fea0003800200 */
.L_x_10381:
        /* <DEDUP_REMOVED lines=9> */
.L_x_10380:
[----:B------:R-:W-:Y:S05]  /*15cb0*/  BSYNC.RECONVERGENT B1 ;  /* 0x0000000000017941 */ /* 0x000fea0003800200 */
.L_x_10379:
        /* <DEDUP_REMOVED lines=18> */
.L_x_10390:
        /* <DEDUP_REMOVED lines=13> */
.L_x_10392:
[----:B------:R-:W-:Y:S05]  /*15eb0*/  BSYNC.RECONVERGENT B3 ;  /* 0x0000000000037941 */ /* 0x000fea0003800200 */
.L_x_10391:
        /* <DEDUP_REMOVED lines=43> */
.L_x_10389:
[----:B------:R-:W-:Y:S05]  /*16170*/  BSYNC.RECONVERGENT B2 ;  /* 0x0000000000027941 */ /* 0x000fea0003800200 */
.L_x_10388:
        /* <DEDUP_REMOVED lines=9> */
.L_x_10387:
[----:B------:R-:W-:Y:S05]  /*16210*/  BSYNC.RECONVERGENT B1 ;  /* 0x0000000000017941 */ /* 0x000fea0003800200 */
.L_x_10386:
        /* <DEDUP_REMOVED lines=18> */
.L_x_10397:
        /* <DEDUP_REMOVED lines=13> */
.L_x_10399:
[----:B------:R-:W-:Y:S05]  /*16410*/  BSYNC.RECONVERGENT B3 ;  /* 0x0000000000037941 */ /* 0x000fea0003800200 */
.L_x_10398:
        /* <DEDUP_REMOVED lines=43> */
.L_x_10396:
[----:B------:R-:W-:Y:S05]  /*166d0*/  BSYNC.RECONVERGENT B2 ;  /* 0x0000000000027941 */ /* 0x000fea0003800200 */
.L_x_10395:
        /* <DEDUP_REMOVED lines=9> */
.L_x_10394:
[----:B------:R-:W-:Y:S05]  /*16770*/  BSYNC.RECONVERGENT B1 ;  /* 0x0000000000017941 */ /* 0x000fea0003800200 */
.L_x_10393:
        /* <DEDUP_REMOVED lines=18> */
.L_x_10404:
        /* <DEDUP_REMOVED lines=13> */
.L_x_10406:
[----:B------:R-:W-:Y:S05]  /*16970*/  BSYNC.RECONVERGENT B3 ;  /* 0x0000000000037941 */ /* 0x000fea0003800200 */
.L_x_10405:
        /* <DEDUP_REMOVED lines=43> */
.L_x_10403:
[----:B------:R-:W-:Y:S05]  /*16c30*/  BSYNC.RECONVERGENT B2 ;  /* 0x0000000000027941 */ /* 0x000fea0003800200 */
.L_x_10402:
        /* <DEDUP_REMOVED lines=9> */
.L_x_10401:
[----:B------:R-:W-:Y:S05]  /*16cd0*/  BSYNC.RECONVERGENT B1 ;  /* 0x0000000000017941 */ /* 0x000fea0003800200 */
.L_x_10400:
        /* <DEDUP_REMOVED lines=18> */
.L_x_10411:
        /* <DEDUP_REMOVED lines=13> */
.L_x_10413:
[----:B------:R-:W-:Y:S05]  /*16ed0*/  BSYNC.RECONVERGENT B3 ;  /* 0x0000000000037941 */ /* 0x000fea0003800200 */
.L_x_10412:
        /* <DEDUP_REMOVED lines=43> */
.L_x_10410:
[----:B------:R-:W-:Y:S05]  /*17190*/  BSYNC.RECONVERGENT B2 ;  /* 0x0000000000027941 */ /* 0x000fea0003800200 */
.L_x_10409:
        /* <DEDUP_REMOVED lines=9> */
.L_x_10408:
[----:B------:R-:W-:Y:S05]  /*17230*/  BSYNC.RECONVERGENT B1 ;  /* 0x0000000000017941 */ /* 0x000fea0003800200 */
.L_x_10407:
        /* <DEDUP_REMOVED lines=18> */
.L_x_10418:
        /* <DEDUP_REMOVED lines=13> */
.L_x_10420:
[----:B------:R-:W-:Y:S05]  /*17430*/  BSYNC.RECONVERGENT B3 ;  /* 0x0000000000037941 */ /* 0x000fea0003800200 */
.L_x_10419:
        /* <DEDUP_REMOVED lines=43> */
.L_x_10417:
[----:B------:R-:W-:Y:S05]  /*176f0*/  BSYNC.RECONVERGENT B2 ;  /* 0x0000000000027941 */ /* 0x000fea0003800200 */
.L_x_10416:
        /* <DEDUP_REMOVED lines=9> */
.L_x_10415:
[----:B------:R-:W-:Y:S05]  /*17790*/  BSYNC.RECONVERGENT B1 ;  /* 0x0000000000017941 */ /* 0x000fea0003800200 */
.L_x_10414:
[----:B------:R-:W-:Y:S02]  /*177a0*/  F2FP.F16.F32.PACK_AB R68, RZ, R61 ;  /* 0x0000003dff44723e */ /* 0x000fe400000000ff */
[----:B------:R-:W-:Y:S02]  /*177b0*/  PRMT R52, R52, 0x5410, R55 ;  /* 0x0000541034347816 */ /* 0x000fe40000000037 */
[----:B------:R-:W-:Y:S02]  /*177c0*/  PRMT R54, R54, 0x5410, R67 ;  /* 0x0000541036367816 */ /* 0x000fe40000000043 */
[----:B------:R-:W-:Y:S02]  /*177d0*/  PRMT R53, R53, 0x5410, R66 ;  /* 0x0000541035357816 */ /* 0x000fe40000000042 */
[----:B------:R-:W-:-:S07]  /*177e0*/  PRMT R55, R76, 0x5410, R68 ;  /* 0x000054104c377816 */ /* 0x000fce0000000044 */
.L_x_10364:
        /* <DEDUP_REMOVED lines=20> */
[----:B------:R-:W-:Y:S01]  /*17930*/  LOP3.LUT R52, R66, R52, R54, 0xfe, !PT ;  /* 0x0000003442347212 */ /* 0x000fe200078efe36 */
[----:B0-----:R-:W-:Y:S01]  /*17940*/  IMAD.WIDE.U32 R54, R63, 0x8, R68 ;  /* 0x000000083f367825 */ /* 0x001fe200078e0044 */
[----:B------:R-:W-:Y:S02]  /*17950*/  LOP3.LUT R53, R65, R67, RZ, 0xfc, !PT ;  /* 0x0000004341357212 */ /* 0x000fe400078efcff */
[----:B------:R-:W-:-:S05]  /*17960*/  LOP3.LUT R52, R52, 0xff, R5, 0xf8, !PT ;  /* 0x000000ff34347812 */ /* 0x000fca00078ef805 */
[----:B------:R1:W-:Y:S02]  /*17970*/  STG.E.64 desc[UR8][R54.64], R52 ;  /* 0x0000003436007986 */ /* 0x0003e4000c101b08 */
.L_x_10422:
[----:B------:R-:W-:Y:S05]  /*17980*/  BSYNC.RECONVERGENT B1 ;  /* 0x0000000000017941 */ /* 0x000fea0003800200 */
.L_x_10421:
[----:B------:R-:W-:Y:S04]  /*17990*/  BSSY.RECONVERGENT B1, `(.L_x_10423) ;  /* 0x0000005000017945 */ /* 0x000fe80003800200 */
[----:B------:R-:W-:Y:S05]  /*179a0*/  @!P1 BRA `(.L_x_10424) ;  /* 0x00000000000c9947 */ /* 0x000fea0003800000 */
[----:B-----5:R-:W2:Y:S02]  /*179b0*/  LDC.64 R40, c[0x0][0x390] ;  /* 0x0000e400ff287b82 */ /* 0x020ea40000000a00 */
[----:B--2---:R-:W-:-:S06]  /*179c0*/  IMAD.WIDE.U32 R40, R71, 0x10, R40 ;  /* 0x0000001047287825 */ /* 0x004fcc00078e0028 */
[----:B------:R-:W5:Y:S02]  /*179d0*/  LDG.E.128 R40, desc[UR8][R40.64] ;  /* 0x0000000828287981 */ /* 0x000f64000c1e1d00 */
.L_x_10424:
[----:B------:R-:W-:Y:S05]  /*179e0*/  BSYNC.RECONVERGENT B1 ;  /* 0x0000000000017941 */ /* 0x000fea0003800200 */
.L_x_10423:
        /* <DEDUP_REMOVED lines=27> */
.L_x_10430:
        /* <DEDUP_REMOVED lines=13> */
.L_x_10432:
[----:B------:R-:W-:Y:S05]  /*17c70*/  BSYNC.RECONVERGENT B3 ;  /* 0x0000000000037941 */ /* 0x000fea0003800200 */
.L_x_10431:
        /* <DEDUP_REMOVED lines=43> */
.L_x_10429:
[----:B------:R-:W-:Y:S05]  /*17f30*/  BSYNC.RECONVERGENT B2 ;  /* 0x0000000000027941 */ /* 0x000fea0003800200 */
.L_x_10428:
        /* <DEDUP_REMOVED lines=11> */
.L_x_10427:
[----:B------:R-:W-:Y:S05]  /*17ff0*/  BSYNC.RECONVERGENT B1 ;  /* 0x0000000000017941 */ /* 0x000fea0003800200 */
.L_x_10426:
        /* <DEDUP_REMOVED lines=22> */
.L_x_10437:
        /* <DEDUP_REMOVED lines=13> */
.L_x_10439:
[----:B------:R-:W-:Y:S05]  /*18230*/  BSYNC.RECONVERGENT B3 ;  /* 0x0000000000037941 */ /* 0x000fea0003800200 */
.L_x_10438:
        /* <DEDUP_REMOVED lines=43> */
.L_x_10436:
[----:B------:R-:W-:Y:S05]  /*184f0*/  BSYNC.RECONVERGENT B2 ;  /* 0x0000000000027941 */ /* 0x000fea0003800200 */
.L_x_10435:
        /* <DEDUP_REMOVED lines=11> */
.L_x_10434:
[----:B------:R-:W-:Y:S05]  /*185b0*/  BSYNC.RECONVERGENT B1 ;  /* 0x0000000000017941 */ /* 0x000fea0003800200 */
.L_x_10433:
        /* <DEDUP_REMOVED lines=22> */
.L_x_10444:
        /* <DEDUP_REMOVED lines=13> */
.L_x_10446:
[----:B------:R-:W-:Y:S05]  /*187f0*/  BSYNC.RECONVERGENT B3 ;  /* 0x0000000000037941 */ /* 0x000fea0003800200 */
.L_x_10445:
        /* <DEDUP_REMOVED lines=43> */
.L_x_10443:
[----:B------:R-:W-:Y:S05]  /*18ab0*/  BSYNC.RECONVERGENT B2 ;  /* 0x0000000000027941 */ /* 0x000fea0003800200 */
.L_x_10442:
        /* <DEDUP_REMOVED lines=11> */
.L_x_10441:
[----:B------:R-:W-:Y:S05]  /*18b70*/  BSYNC.RECONVERGENT B1 ;  /* 0x0000000000017941 */ /* 0x000fea0003800200 */
.L_x_10440:
        /* <DEDUP_REMOVED lines=22> */
.L_x_10451:
        /* <DEDUP_REMOVED lines=13> */
.L_x_10453:
[----:B------:R-:W-:Y:S05]  /*18db0*/  BSYNC.RECONVERGENT B3 ;  /* 0x0000000000037941 */ /* 0x000fea0003800200 */
.L_x_10452:
        /* <DEDUP_REMOVED lines=43> */
.L_x_10450:
[----:B------:R-:W-:Y:S05]  /*19070*/  BSYNC.RECONVERGENT B2 ;  /* 0x0000000000027941 */ /* 0x000fea0003800200 */
.L_x_10449:
        /* <DEDUP_REMOVED lines=11> */
.L_x_10448:
[----:B------:R-:W-:Y:S05]  /*19130*/  BSYNC.RECONVERGENT B1 ;  /* 0x0000000000017941 */ /* 0x000fea0003800200 */
.L_x_10447:
        /* <DEDUP_REMOVED lines=22> */
.L_x_10458:
        /* <DEDUP_REMOVED lines=13> */
.L_x_10460:
[----:B------:R-:W-:Y:S05]  /*19370*/  BSYNC.RECONVERGENT B3 ;  /* 0x0000000000037941 */ /* 0x000fea0003800200 */
.L_x_10459:
        /* <DEDUP_REMOVED lines=43> */
.L_x_10457:
[----:B------:R-:W-:Y:S05]  /*19630*/  BSYNC.RECONVERGENT B2 ;  /* 0x0000000000027941 */ /* 0x000fea0003800200 */
.L_x_10456:
        /* <DEDUP_REMOVED lines=11> */
.L_x_10455:
[----:B------:R-:W-:Y:S05]  /*196f0*/  BSYNC.RECONVERGENT B1 ;  /* 0x0000000000017941 */ /* 0x000fea0003800200 */
.L_x_10454:
        /* <DEDUP_REMOVED lines=22> */
.L_x_10465:
        /* <DEDUP_REMOVED lines=13> */
.L_x_10467:
[----:B------:R-:W-:Y:S05]  /*19930*/  BSYNC.RECONVERGENT B3 ;  /* 0x0000000000037941 */ /* 0x000fea0003800200 */
.L_x_10466:
        /* <DEDUP_REMOVED lines=43> */
.L_x_10464:
[----:B------:R-:W-:Y:S05]  /*19bf0*/  BSYNC.RECONVERGENT B2 ;  /* 0x0000000000027941 */ /* 0x000fea0003800200 */
.L_x_10463:
        /* <DEDUP_REMOVED lines=11> */
.L_x_10462:
[----:B------:R-:W-:Y:S05]  /*19cb0*/  BSYNC.RECONVERGENT B1 ;  /* 0x0000000000017941 */ /* 0x000fea0003800200 */
.L_x_10461:
        /* <DEDUP_REMOVED lines=22> */
.L_x_10472:
        /* <DEDUP_REMOVED lines=13> */
.L_x_10474:
[----:B------:R-:W-:Y:S05]  /*19ef0*/  BSYNC.RECONVERGENT B3 ;  /* 0x0000000000037941 */ /* 0x000fea0003800200 */
.L_x_10473:
        /* <DEDUP_REMOVED lines=43> */
.L_x_10471:
[----:B------:R-:W-:Y:S05]  /*1a1b0*/  BSYNC.RECONVERGENT B2 ;  /* 0x0000000000027941 */ /* 0x000fea0003800200 */
.L_x_10470:
        /* <DEDUP_REMOVED lines=11> */
.L_x_10469:
[----:B------:R-:W-:Y:S05]  /*1a270*/  BSYNC.RECONVERGENT B1 ;  /* 0x0000000000017941 */ /* 0x000fea0003800200 */
.L_x_10468:
        /* <DEDUP_REMOVED lines=22> */
.L_x_10479:
        /* <DEDUP_REMOVED lines=13> */
.L_x_10481:
[----:B------:R-:W-:Y:S05]  /*1a4b0*/  BSYNC.RECONVERGENT B3 ;  /* 0x0000000000037941 */ /* 0x000fea0003800200 */
.L_x_10480:
        /* <DEDUP_REMOVED lines=43> */
.L_x_10478:
[----:B------:R-:W-:Y:S05]  /*1a770*/  BSYNC.RECONVERGENT B2 ;  /* 0x0000000000027941 */ /* 0x000fea0003800200 */
.L_x_10477:
        /* <DEDUP_REMOVED lines=11> */
.L_x_10476:
[----:B------:R-:W-:Y:S05]  /*1a830*/  BSYNC.RECONVERGENT B1 ;  /* 0x0000000000017941 */ /* 0x000fea0003800200 */
.L_x_10475:
[----:B------:R-:W-:Y:S02]  /*1a840*/  F2FP.F16.F32.PACK_AB R55, RZ, R69 ;  /* 0x00000045ff37723e */ /* 0x000fe400000000ff */
[----:B------:R-:W-:Y:S02]  /*1a850*/  PRMT R54, R76, 0x5410, R54 ;  /* 0x000054104c367816 */ /* 0x000fe40000000036 */
[----:B------:R-:W-:Y:S02]  /*1a860*/  PRMT R53, R75, 0x5410, R53 ;  /* 0x000054104b357816 */ /* 0x000fe40000000035 */
[----:B------:R-:W-:Y:S02]  /*1a870*/  PRMT R52, R74, 0x5410, R52 ;  /* 0x000054104a347816 */ /* 0x000fe40000000034 */
[----:B------:R-:W-:Y:S01]  /*1a880*/  PRMT R55, R77, 0x5410, R55 ;  /* 0x000054104d377816 */ /* 0x000fe20000000037 */
[----:B------:R-:W-:Y:S06]  /*1a890*/  BRA `(.L_x_10482) ;  /* 0x0000002800e07947 */ /* 0x000fec0003800000 */
.L_x_10425:
        /* <DEDUP_REMOVED lines=21> */
.L_x_10487:
        /* <DEDUP_REMOVED lines=13> */
.L_x_10489:
[----:B------:R-:W-:Y:S05]  /*1aac0*/  BSYNC.RECONVERGENT B3 ;  /* 0x0000000000037941 */ /* 0x000fea0003800200 */
.L_x_10488:
        /* <DEDUP_REMOVED lines=43> */
.L_x_10486:
[----:B------:R-:W-:Y:S05]  /*1ad80*/  BSYNC.RECONVERGENT B2 ;  /* 0x0000000000027941 */ /* 0x000fea0003800200 */
.L_x_10485:
        /* <DEDUP_REMOVED lines=9> */
.L_x_10484:
[----:B------:R-:W-:Y:S05]  /*1ae20*/  BSYNC.RECONVERGENT B1 ;  /* 0x0000000000017941 */ /* 0x000fea0003800200 */
.L_x_10483:
        /* <DEDUP_REMOVED lines=18> */
.L_x_10494:
        /* <DEDUP_REMOVED lines=13> */
.L_x_10496:
[----:B------:R-:W-:Y:S05]  /*1b020*/  BSYNC.RECONVERGENT B3 ;  /* 0x0000000000037941 */ /* 0x000fea0003800200 */
.L_x_10495:
        /* <DEDUP_REMOVED lines=43> */
.L_x_10493:
[----:B------:R-:W-:Y:S05]  /*1b2e0*/  BSYNC.RECONVERGENT B2 ;  /* 0x0000000000027941 */ /* 0x000fea0003800200 */
.L_x_10492:
        /* <DEDUP_REMOVED lines=9> */
.L_x_10491:
[----:B------:R-:W-:Y:S05]  /*1b380*/  BSYNC.RECONVERGENT B1 ;  /* 0x0000000000017941 */ /* 0x000fea0003800200 */
.L_x_10490:
        /* <DEDUP_REMOVED lines=18> */
.L_x_10501:
        /* <DEDUP_REMOVED lines=13> */
.L_x_10503:
[----:B------:R-:W-:Y:S05]  /*1b580*/  BSYNC.RECONVERGENT B3 ;  /* 0x0000000000037941 */ /* 0x000fea0003800200 */
.L_x_10502:
        /* <DEDUP_REMOVED lines=43> */
.L_x_10500:
[----:B------:R-:W-:Y:S05]  /*1b840*/  BSYNC.RECONVERGENT B2 ;  /* 0x0000000000027941 */ /* 0x000fea0003800200 */
.L_x_10499:
        /* <DEDUP_REMOVED lines=9> */
.L_x_10498:
[----:B------:R-:W-:Y:S05]  /*1b8e0*/  BSYNC.RECONVERGENT B1 ;  /* 0x0000000000017941 */ /* 0x000fea0003800200 */
.L_x_10497:
        /* <DEDUP_REMOVED lines=18> */
.L_x_10508:
        /* <DEDUP_REMOVED lines=13> */
.L_x_10510:
[----:B------:R-:W-:Y:S05]  /*1bae0*/  BSYNC.RECONVERGENT B3 ;  /* 0x0000000000037941 */ /* 0x000fea0003800200 */
.L_x_10509:
        /* <DEDUP_REMOVED lines=43> */
.L_x_10507:
[----:B------:R-:W-:Y:S05]  /*1bda0*/  BSYNC.RECONVERGENT B2 ;  /* 0x0000000000027941 */ /* 0x000fea0003800200 */
.L_x_10506:
        /* <DEDUP_REMOVED lines=9> */
.L_x_10505:
[----:B------:R-:W-:Y:S05]  /*1be40*/  BSYNC.RECONVERGENT B1 ;  /* 0x0000000000017941 */ /* 0x000fea0003800200 */
.L_x_10504:
        /* <DEDUP_REMOVED lines=18> */
.L_x_10515:
        /* <DEDUP_REMOVED lines=13> */
.L_x_10517:
[----:B------:R-:W-:Y:S05]  /*1c040*/  BSYNC.RECONVERGENT B3 ;  /* 0x0000000000037941 */ /* 0x000fea0003800200 */
.L_x_10516:
        /* <DEDUP_REMOVED lines=43> */
.L_x_10514:
[----:B------:R-:W-:Y:S05]  /*1c300*/  BSYNC.RECONVERGENT B2 ;  /* 0x0000000000027941 */ /* 0x000fea0003800200 */
.L_x_10513:
        /* <DEDUP_REMOVED lines=9> */
.L_x_10512:
[----:B------:R-:W-:Y:S05]  /*1c3a0*/  BSYNC.RECONVERGENT B1 ;  /* 0x0000000000017941 */ /* 0x000fea0003800200 */
.L_x_10511:
        /* <DEDUP_REMOVED lines=18> */
.L_x_10522:
        /* <DEDUP_REMOVED lines=13> */
.L_x_10524:
[----:B------:R-:W-:Y:S05]  /*1c5a0*/  BSYNC.RECONVERGENT B3 ;  /* 0x0000000000037941 */ /* 0x000fea0003800200 */
.L_x_10523:
        /* <DEDUP_REMOVED lines=43> */
.L_x_10521:
[----:B------:R-:W-:Y:S05]  /*1c860*/  BSYNC.RECONVERGENT B2 ;  /* 0x0000000000027941 */ /* 0x000fea0003800200 */
.L_x_10520:
        /* <DEDUP_REMOVED lines=9> */
.L_x_10519:
[----:B------:R-:W-:Y:S05]  /*1c900*/  BSYNC.RECONVERGENT B1 ;  /* 0x0000000000017941 */ /* 0x000fea0003800200 */
.L_x_10518:
        /* <DEDUP_REMOVED lines=18> */
.L_x_10529:
        /* <DEDUP_REMOVED lines=13> */
.L_x_10531:
[----:B------:R-:W-:Y:S05]  /*1cb00*/  BSYNC.RECONVERGENT B3 ;  /* 0x0000000000037941 */ /* 0x000fea0003800200 */
.L_x_10530:
        /* <DEDUP_REMOVED lines=43> */
.L_x_10528:
[----:B------:R-:W-:Y:S05]  /*1cdc0*/  BSYNC.RECONVERGENT B2 ;  /* 0x0000000000027941 */ /* 0x000fea0003800200 */
.L_x_10527:
        /* <DEDUP_REMOVED lines=9> */
.L_x_10526:
[----:B------:R-:W-:Y:S05]  /*1ce60*/  BSYNC.RECONVERGENT B1 ;  /* 0x0000000000017941 */ /* 0x000fea0003800200 */
.L_x_10525:
        /* <DEDUP_REMOVED lines=18> */
.L_x_10536:
        /* <DEDUP_REMOVED lines=13> */
.L_x_10538:
[----:B------:R-:W-:Y:S05]  /*1d060*/  BSYNC.RECONVERGENT B3 ;  /* 0x0000000000037941 */ /* 0x000fea0003800200 */
.L_x_10537:
        /* <DEDUP_REMOVED lines=43> */
.L_x_10535:
[----:B------:R-:W-:Y:S05]  /*1d320*/  BSYNC.RECONVERGENT B2 ;  /* 0x0000000000027941 */ /* 0x000fea0003800200 */
.L_x_10534:
        /* <DEDUP_REMOVED lines=9> */
.L_x_10533:
[----:B------:R-:W-:Y:S05]  /*1d3c0*/  BSYNC.RECONVERGENT B1 ;  /* 0x0000000000017941 */ /* 0x000fea0003800200 */
.L_x_10532:
[----:B------:R-:W-:Y:S02]  /*1d3d0*/  F2FP.F16.F32.PACK_AB R76, RZ, R69 ;  /* 0x00000045ff4c723e */ /* 0x000fe400000000ff */
[----:B------:R-:W-:Y:S02]  /*1d3e0*/  PRMT R52, R52, 0x5410, R55 ;  /* 0x0000541034347816 */ /* 0x000fe40000000037 */
[----:B------:R-:W-:Y:S02]  /*1d3f0*/  PRMT R54, R54, 0x5410, R75 ;  /* 0x0000541036367816 */ /* 0x000fe4000000004b */
[----:B------:R-:W-:Y:S02]  /*1d400*/  PRMT R53, R53, 0x5410, R74 ;  /* 0x0000541035357816 */ /* 0x000fe4000000004a */
[----:B------:R-:W-:-:S07]  /*1d410*/  PRMT R55, R84, 0x5410, R76 ;  /* 0x0000541054377816 */ /* 0x000fce000000004c */
.L_x_10482:
        /* <DEDUP_REMOVED lines=24> */
.L_x_10540:
[----:B------:R-:W-:Y:S05]  /*1d5a0*/  BSYNC.RECONVERGENT B1 ;  /* 0x0000000000017941 */ /* 0x000fea0003800200 */
.L_x_10539:
[----:B------:R-:W-:Y:S04]  /*1d5b0*/  BSSY.RECONVERGENT B1, `(.L_x_10541) ;  /* 0x0000006000017945 */ /* 0x000fe80003800200 */
[----:B------:R-:W-:Y:S05]  /*1d5c0*/  @!P1 BRA `(.L_x_10542) ;  /* 0x0000000000109947 */ /* 0x000fea0003800000 */
[----:B-----5:R-:W2:Y:S01]  /*1d5d0*/  LDC.64 R40, c[0x0][0x390] ;  /* 0x0000e400ff287b82 */ /* 0x020ea20000000a00 */
[----:B------:R-:W-:-:S05]  /*1d5e0*/  IADD3 R43, PT, PT, R88, 0xa0, RZ ;  /* 0x000000a0582b7810 */ /* 0x000fca0007ffe0ff */
[----:B--2---:R-:W-:-:S06]  /*1d5f0*/  IMAD.WIDE.U32 R40, R43, 0x10, R40 ;  /* 0x000000102b287825 */ /* 0x004fcc00078e0028 */
[----:B------:R-:W5:Y:S02]  /*1d600*/  LDG.E.128 R40, desc[UR8][R40.64] ;  /* 0x0000000828287981 */ /* 0x000f64000c1e1d00 */
.L_x_10542:
[----:B------:R-:W-:Y:S05]  /*1d610*/  BSYNC.RECONVERGENT B1 ;  /* 0x0000000000017941 */ /* 0x000fea0003800200 */
.L_x_10541:
        /* <DEDUP_REMOVED lines=27> */
.L_x_10548:
        /* <DEDUP_REMOVED lines=13> */
.L_x_10550:
[----:B------:R-:W-:Y:S05]  /*1d8a0*/  BSYNC.RECONVERGENT B3 ;  /* 0x0000000000037941 */ /* 0x000fea0003800200 */
.L_x_10549:
        /* <DEDUP_REMOVED lines=43> */
.L_x_10547:
[----:B------:R-:W-:Y:S05]  /*1db60*/  BSYNC.RECONVERGENT B2 ;  /* 0x0000000000027941 */ /* 0x000fea0003800200 */
.L_x_10546:
        /* <DEDUP_REMOVED lines=11> */
.L_x_10545:
[----:B------:R-:W-:Y:S05]  /*1dc20*/  BSYNC.RECONVERGENT B1 ;  /* 0x0000000000017941 */ /* 0x000fea0003800200 */
.L_x_10544:
        /* <DEDUP_REMOVED lines=22> */
.L_x_10555:
        /* <DEDUP_REMOVED lines=13> */
.L_x_10557:
[----:B------:R-:W-:Y:S05]  /*1de60*/  BSYNC.RECONVERGENT B3 ;  /* 0x0000000000037941 */ /* 0x000fea0003800200 */
.L_x_10556:
        /* <DEDUP_REMOVED lines=43> */
.L_x_10554:
[----:B------:R-:W-:Y:S05]  /*1e120*/  BSYNC.RECONVERGENT B2 ;  /* 0x0000000000027941 */ /* 0x000fea0003800200 */
.L_x_10553:
        /* <DEDUP_REMOVED lines=11> */
.L_x_10552:
[----:B------:R-:W-:Y:S05]  /*1e1e0*/  BSYNC.RECONVERGENT B1 ;  /* 0x0000000000017941 */ /* 0x000fea0003800200 */
.L_x_10551:
        /* <DEDUP_REMOVED lines=22> */
.L_x_10562:
        /* <DEDUP_REMOVED lines=13> */
.L_x_10564:
[----:B------:R-:W-:Y:S05]  /*1e420*/  BSYNC.RECONVERGENT B3 ;  /* 0x0000000000037941 */ /* 0x000fea0003800200 */
.L_x_10563:
        /* <DEDUP_REMOVED lines=43> */
.L_x_10561:
[----:B------:R-:W-:Y:S05]  /*1e6e0*/  BSYNC.RECONVERGENT B2 ;  /* 0x0000000000027941 */ /* 0x000fea0003800200 */
.L_x_10560:
        /* <DEDUP_REMOVED lines=11> */
.L_x_10559:
[----:B------:R-:W-:Y:S05]  /*1e7a0*/  BSYNC.RECONVERGENT B1 ;  /* 0x0000000000017941 */ /* 0x000fea0003800200 */
.L_x_10558:
        /* <DEDUP_REMOVED lines=22> */
.L_x_10569:
        /* <DEDUP_REMOVED lines=13> */
.L_x_10571:
[----:B------:R-:W-:Y:S05]  /*1e9e0*/  BSYNC.RECONVERGENT B3 ;  /* 0x0000000000037941 */ /* 0x000fea0003800200 */
.L_x_10570:
        /* <DEDUP_REMOVED lines=43> */
.L_x_10568:
[----:B------:R-:W-:Y:S05]  /*1eca0*/  BSYNC.RECONVERGENT B2 ;  /* 0x0000000000027941 */ /* 0x000fea0003800200 */
.L_x_10567:
        /* <DEDUP_REMOVED lines=11> */
.L_x_10566:
[----:B------:R-:W-:Y:S05]  /*1ed60*/  BSYNC.RECONVERGENT B1 ;  /* 0x0000000000017941 */ /* 0x000fea0003800200 */
.L_x_10565:
        /* <DEDUP_REMOVED lines=22> */
.L_x_10576:
        /* <DEDUP_REMOVED lines=13> */
.L_x_10578:
[----:B------:R-:W-:Y:S05]  /*1efa0*/  BSYNC.RECONVERGENT B3 ;  /* 0x0000000000037941 */ /* 0x000fea0003800200 */
.L_x_10577:
        /* <DEDUP_REMOVED lines=43> */
.L_x_10575:
[----:B------:R-:W-:Y:S05]  /*1f260*/  BSYNC.RECONVERGENT B2 ;  /* 0x0000000000027941 */ /* 0x000fea0003800200 */
.L_x_10574:
        /* <DEDUP_REMOVED lines=11> */
.L_x_10573:
[----:B------:R-:W-:Y:S05]  /*1f320*/  BSYNC.RECONVERGENT B1 ;  /* 0x0000000000017941 */ /* 0x000fea0003800200 */
.L_x_10572:
        /* <DEDUP_REMOVED lines=22> */
.L_x_10583:
        /* <DEDUP_REMOVED lines=13> */
.L_x_10585:
[----:B------:R-:W-:Y:S05]  /*1f560*/  BSYNC.RECONVERGENT B3 ;  /* 0x0000000000037941 */ /* 0x000fea0003800200 */
.L_x_10584:
        /* <DEDUP_REMOVED lines=43> */
.L_x_10582:
[----:B------:R-:W-:Y:S05]  /*1f820*/  BSYNC.RECONVERGENT B2 ;  /* 0x0000000000027941 */ /* 0x000fea0003800200 */
.L_x_10581:
        /* <DEDUP_REMOVED lines=11> */
.L_x_10580:
[----:B------:R-:W-:Y:S05]  /*1f8e0*/  BSYNC.RECONVERGENT B1 ;  /* 0x0000000000017941 */ /* 0x000fea0003800200 */
.L_x_10579:
        /* <DEDUP_REMOVED lines=22> */
.L_x_10590:
        /* <DEDUP_REMOVED lines=13> */
.L_x_10592:
[----:B------:R-:W-:Y:S05]  /*1fb20*/  BSYNC.RECONVERGENT B3 ;  /* 0x0000000000037941 */ /* 0x000fea0003800200 */
.L_x_10591:
        /* <DEDUP_REMOVED lines=40> */
[----:B------:R-:W-:Y:S01]  /*1fdb0*/  MOV R98, R90 ;  /* 0x0000005a00627202 */ /* 0x000fe20000000f00 */
[----:B------:R-:W-:Y:S01]  /*1fdc0*/  IMAD.MOV.U32 R86, RZ, RZ, R78 ;  /* 0x000000ffff567224 */ /* 0x000fe200078e004e */
[----:B------:R-:W-:-:S07]  /*1fdd0*/  LOP3.LUT R33, R84, UR32, R79, 0x96, !PT ;  /* 0x0000002054217c12 */ /* 0x000fce000f8e964f */
.L_x_10589:
[----:B------:R-:W-:Y:S05]  /*1fde0*/  BSYNC.RECONVERGENT B2 ;  /* 0x0000000000027941 */ /* 0x000fea0003800200 */
.L_x_10588:
        /* <DEDUP_REMOVED lines=11> */
.L_x_10587:
[----:B------:R-:W-:Y:S05]  /*1fea0*/  BSYNC.RECONVERGENT B1 ;  /* 0x0000000000017941 */ /* 0x000fea0003800200 */
.L_x_10586:
        /* <DEDUP_REMOVED lines=22> */
.L_x_10597:
        /* <DEDUP_REMOVED lines=13> */
.L_x_10599:
[----:B------:R-:W-:Y:S05]  /*200e0*/  BSYNC.RECONVERGENT B3 ;  /* 0x0000000000037941 */ /* 0x000fea0003800200 */
.L_x_10598:
        /* <DEDUP_REMOVED lines=43> */
.L_x_10596:
[----:B------:R-:W-:Y:S05]  /*203a0*/  BSYNC.RECONVERGENT B2 ;  /* 0x0000000000027941 */ /* 0x000fea0003800200 */
.L_x_10595:
        /* <DEDUP_REMOVED lines=11> */
.L_x_10594:
[----:B------:R-:W-:Y:S05]  /*20460*/  BSYNC.RECONVERGENT B1 ;  /* 0x0000000000017941 */ /* 0x000fea0003800200 */
.L_x_10593:
[----:B------:R-:W-:Y:S02]  /*20470*/  F2FP.F16.F32.PACK_AB R55, RZ, R78 ;  /* 0x0000004eff37723e */ /* 0x000fe400000000ff */
[----:B------:R-:W-:Y:S02]  /*20480*/  PRMT R54, R82, 0x5410, R54 ;  /* 0x0000541052367816 */ /* 0x000fe40000000036 */
[----:B------:R-:W-:Y:S02]  /*20490*/  PRMT R53, R81, 0x5410, R53 ;  /* 0x0000541051357816 */ /* 0x000fe40000000035 */
[----:B------:R-:W-:Y:S02]  /*204a0*/  PRMT R52, R80, 0x5410, R52 ;  /* 0x0000541050347816 */ /* 0x000fe40000000034 */
[----:B------:R-:W-:Y:S01]  /*204b0*/  PRMT R55, R83, 0x5410, R55 ;  /* 0x0000541053377816 */ /* 0x000fe20000000037 */
[----:B------:R-:W-:Y:S06]  /*204c0*/  BRA `(.L_x_10600) ;  /* 0x0000002800e07947 */ /* 0x000fec0003800000 */
.L_x_10543:
        /* <DEDUP_REMOVED lines=21> */
.L_x_10605:
        /* <DEDUP_REMOVED lines=13> */
.L_x_10607:
[----:B------:R-:W-:Y:S05]  /*206f0*/  BSYNC.RECONVERGENT B3 ;  /* 0x0000000000037941 */ /* 0x000fea0003800200 */
.L_x_10606:
        /* <DEDUP_REMOVED lines=43> */
.L_x_10604:
[----:B------:R-:W-:Y:S05]  /*209b0*/  BSYNC.RECONVERGENT B2 ;  /* 0x0000000000027941 */ /* 0x000fea0003800200 */
.L_x_10603:
        /* <DEDUP_REMOVED lines=9> */
.L_x_10602:
[----:B------:R-:W-:Y:S05]  /*20a50*/  BSYNC.RECONVERGENT B1 ;  /* 0x0000000000017941 */ /* 0x000fea0003800200 */
.L_x_10601:
        /* <DEDUP_REMOVED lines=18> */
.L_x_10612:
        /* <DEDUP_REMOVED lines=13> */
.L_x_10614:
[----:B------:R-:W-:Y:S05]  /*20c50*/  BSYNC.RECONVERGENT B3 ;  /* 0x0000000000037941 */ /* 0x000fea0003800200 */
.L_x_10613:
        /* <DEDUP_REMOVED lines=43> */
.L_x_10611:
[----:B------:R-:W-:Y:S05]  /*20f10*/  BSYNC.RECONVERGENT B2 ;  /* 0x0000000000027941 */ /* 0x000fea0003800200 */
.L_x_10610:
        /* <DEDUP_REMOVED lines=9> */
.L_x_10609:
[----:B------:R-:W-:Y:S05]  /*20fb0*/  BSYNC.RECONVERGENT B1 ;  /* 0x0000000000017941 */ /* 0x000fea0003800200 */
.L_x_10608:
        /* <DEDUP_REMOVED lines=18> */
.L_x_10619:
        /* <DEDUP_REMOVED lines=13> */
.L_x_10621:
[----:B------:R-:W-:Y:S05]  /*211b0*/  BSYNC.RECONVERGENT B3 ;  /* 0x0000000000037941 */ /* 0x000fea0003800200 */
.L_x_10620:
        /* <DEDUP_REMOVED lines=43> */
.L_x_10618:
[----:B------:R-:W-:Y:S05]  /*21470*/  BSYNC.RECONVERGENT B2 ;  /* 0x0000000000027941 */ /* 0x000fea0003800200 */
.L_x_10617:
        /* <DEDUP_REMOVED lines=9> */
.L_x_10616:
[----:B------:R-:W-:Y:S05]  /*21510*/  BSYNC.RECONVERGENT B1 ;  /* 0x0000000000017941 */ /* 0x000fea0003800200 */
.L_x_10615:
        /* <DEDUP_REMOVED lines=18> */
.L_x_10626:
        /* <DEDUP_REMOVED lines=13> */
.L_x_10628:
[----:B------:R-:W-:Y:S05]  /*21710*/  BSYNC.RECONVERGENT B3 ;  /* 0x0000000000037941 */ /* 0x000fea0003800200 */
.L_x_10627:
        /* <DEDUP_REMOVED lines=43> */
.L_x_10625:
[----:B------:R-:W-:Y:S05]  /*219d0*/  BSYNC.RECONVERGENT B2 ;  /* 0x0000000000027941 */ /* 0x000fea0003800200 */
.L_x_10624:
        /* <DEDUP_REMOVED lines=9> */
.L_x_10623:
[----:B------:R-:W-:Y:S05]  /*21a70*/  BSYNC.RECONVERGENT B1 ;  /* 0x0000000000017941 */ /* 0x000fea0003800200 */
.L_x_10622:
        /* <DEDUP_REMOVED lines=18> */
.L_x_10633:
        /* <DEDUP_REMOVED lines=13> */
.L_x_10635:
[----:B------:R-:W-:Y:S05]  /*21c70*/  BSYNC.RECONVERGENT B3 ;  /* 0x0000000000037941 */ /* 0x000fea0003800200 */
.L_x_10634:
        /* <DEDUP_REMOVED lines=43> */
.L_x_10632:
[----:B------:R-:W-:Y:S05]  /*21f30*/  BSYNC.RECONVERGENT B2 ;  /* 0x0000000000027941 */ /* 0x000fea0003800200 */
.L_x_10631:
        /* <DEDUP_REMOVED lines=9> */
.L_x_10630:
[----:B------:R-:W-:Y:S05]  /*21fd0*/  BSYNC.RECONVERGENT B1 ;  /* 0x0000000000017941 */ /* 0x000fea0003800200 */
.L_x_10629:
        /* <DEDUP_REMOVED lines=18> */
.L_x_10640:
        /* <DEDUP_REMOVED lines=13> */
.L_x_10642:
[----:B------:R-:W-:Y:S05]  /*221d0*/  BSYNC.RECONVERGENT B3 ;  /* 0x0000000000037941 */ /* 0x000fea0003800200 */
.L_x_10641:
        /* <DEDUP_REMOVED lines=43> */
.L_x_10639:
[----:B------:R-:W-:Y:S05]  /*22490*/  BSYNC.RECONVERGENT B2 ;  /* 0x0000000000027941 */ /* 0x000fea0003800200 */
.L_x_10638:
        /* <DEDUP_REMOVED lines=9> */
.L_x_10637:
[----:B------:R-:W-:Y:S05]  /*22530*/  BSYNC.RECONVERGENT B1 ;  /* 0x0000000000017941 */ /* 0x000fea0003800200 */
.L_x_10636:
        /* <DEDUP_REMOVED lines=18> */
.L_x_10647:
        /* <DEDUP_REMOVED lines=13> */
.L_x_10649:
[----:B------:R-:W-:Y:S05]  /*22730*/  BSYNC.RECONVERGENT B3 ;  /* 0x0000000000037941 */ /* 0x000fea0003800200 */
.L_x_10648:
        /* <DEDUP_REMOVED lines=43> */
.L_x_10646:
[----:B------:R-:W-:Y:S05]  /*229f0*/  BSYNC.RECONVERGENT B2 ;  /* 0x0000000000027941 */ /* 0x000fea0003800200 */
.L_x_10645:
        /* <DEDUP_REMOVED lines=9> */
.L_x_10644:
[----:B------:R-:W-:Y:S05]  /*22a90*/  BSYNC.RECONVERGENT B1 ;  /* 0x0000000000017941 */ /* 0x000fea0003800200 */
.L_x_10643:
        /* <DEDUP_REMOVED lines=18> */
.L_x_10654:
        /* <DEDUP_REMOVED lines=13> */
.L_x_10656:
[----:B------:R-:W-:Y:S05]  /*22c90*/  BSYNC.RECONVERGENT B3 ;  /* 0x0000000000037941 */ /* 0x000fea0003800200 */
.L_x_10655:
        /* <DEDUP_REMOVED lines=43> */
.L_x_10653:
[----:B------:R-:W-:Y:S05]  /*22f50*/  BSYNC.RECONVERGENT B2 ;  /* 0x0000000000027941 */ /* 0x000fea0003800200 */
.L_x_10652:
        /* <DEDUP_REMOVED lines=9> */
.L_x_10651:
[----:B------:R-:W-:Y:S05]  /*22ff0*/  BSYNC.RECONVERGENT B1 ;  /* 0x0000000000017941 */ /* 0x000fea0003800200 */
.L_x_10650:
[----:B------:R-:W-:Y:S02]  /*23000*/  F2FP.F16.F32.PACK_AB R82, RZ, R78 ;  /* 0x0000004eff52723e */ /* 0x000fe400000000ff */
[----:B------:R-:W-:Y:S02]  /*23010*/  PRMT R52, R52, 0x5410, R55 ;  /* 0x0000541034347816 */ /* 0x000fe40000000037 */
[----:B------:R-:W-:Y:S02]  /*23020*/  PRMT R54, R54, 0x5410, R81 ;  /* 0x0000541036367816 */ /* 0x000fe40000000051 */
[----:B------:R-:W-:Y:S02]  /*23030*/  PRMT R53, R53, 0x5410, R80 ;  /* 0x0000541035357816 */ /* 0x000fe40000000050 */
[----:B------:R-:W-:-:S07]  /*23040*/  PRMT R55, R86, 0x5410, R82 ;  /* 0x0000541056377816 */ /* 0x000fce0000000052 */
.L_x_10600:
[----:B------:R-:W-:Y:S01]  /*23050*/  IADD3 R81, PT, PT, R89, 0xa0, RZ ;  /* 0x000000a059517810 */ /* 0x000fe20007ffe0ff */
[----:B------:R-:W-:Y:S04]  /*23060*/  BSSY.RECONVERGENT B1, `(.L_x_10657) ;  /* 0x0000019000017945 */ /* 0x000fe80003800200 */
[----:B------:R-:W-:-:S05]  /*23070*/  IMAD.WIDE.U32 R80, R81, 0x10, R164 ;  /* 0x0000001051507825 */ /* 0x000fca00078e00a4 */
[----:B------:R0:W-:Y:S01]  /*23080*/  STG.E.128 desc[UR8][R80.64], R52 ;  /* 0x0000003450007986 */ /* 0x0001e2000c101d08 */
[----:B------:R-:W-:Y:S05]  /*23090*/  @!P1 BRA `(.L_x_10658) ;  /* 0x0000000000549947 */ /* 0x000fea0003800000 */
[----:B0-----:R-:W-:Y:S01]  /*230a0*/  IMAD.U32 R53, R35, 0x10000, RZ ;  /* 0x0001000023357824 */ /* 0x001fe200078e00ff */
[----:B------:R-:W-:Y:S01]  /*230b0*/  LOP3.LUT R52, R34, 0xffff, RZ, 0xc0, !PT ;  /* 0x0000ffff22347812 */ /* 0x000fe200078ec0ff */
[----:B------:R-:W0:Y:S01]  /*230c0*/  LDC.64 R82, c[0x0][0x3b0] ;  /* 0x0000ec00ff527b82 */ /* 0x000e220000000a00 */
        /* <DEDUP_REMOVED lines=12> */
[----:B------:R-:W-:Y:S02]  /*23190*/  IADD3 R55, PT, PT, R88, 0xa0, RZ ;  /* 0x000000a058377810 */ /* 0x000fe40007ffe0ff */
[----:B------:R-:W-:Y:S02]  /*231a0*/  LOP3.LUT R52, R80, R52, R54, 0xfe, !PT ;  /* 0x0000003450347212 */ /* 0x000fe400078efe36 */
[----:B------:R-:W-:Y:S01]  /*231b0*/  LOP3.LUT R53, R85, R81, RZ, 0xfc, !PT ;  /* 0x0000005155357212 */ /* 0x000fe200078efcff */
[----:B0-----:R-:W-:Y:S01]  /*231c0*/  IMAD.WIDE.U32 R54, R55, 0x8, R82 ;  /* 0x0000000837367825 */ /* 0x001fe200078e0052 */
[----:B------:R-:W-:-:S05]  /*231d0*/  LOP3.LUT R52, R52, 0xff, R5, 0xf8, !PT ;  /* 0x000000ff34347812 */ /* 0x000fca00078ef805 */
[----:B------:R1:W-:Y:S02]  /*231e0*/  STG.E.64 desc[UR8][R54.64], R52 ;  /* 0x0000003436007986 */ /* 0x0003e4000c101b08 */
.L_x_10658:
[----:B------:R-:W-:Y:S05]  /*231f0*/  BSYNC.RECONVERGENT B1 ;  /* 0x0000000000017941 */ /* 0x000fea0003800200 */
.L_x_10657:
[----:B------:R-:W-:Y:S04]  /*23200*/  BSSY.RECONVERGENT B1, `(.L_x_10659) ;  /* 0x0000006000017945 */ /* 0x000fe80003800200 */
[----:B------:R-:W-:Y:S05]  /*23210*/  @!P1 BRA `(.L_x_10660) ;  /* 0x0000000000109947 */ /* 0x000fea0003800000 */
[----:B-----5:R-:W2:Y:S01]  /*23220*/  LDC.64 R40, c[0x0][0x390] ;  /* 0x0000e400ff287b82 */ /* 0x020ea20000000a00 */
[----:B------:R-:W-:-:S04]  /*23230*/  VIADD R43, R88, 0xc0 ;  /* 0x000000c0582b7836 */ /* 0x000fc80000000000 */
[----:B--2---:R-:W-:-:S06]  /*23240*/  IMAD.WIDE.U32 R40, R43, 0x10, R40 ;  /* 0x000000102b287825 */ /* 0x004fcc00078e0028 */
[----:B------:R-:W5:Y:S02]  /*23250*/  LDG.E.128 R40, desc[UR8][R40.64] ;  /* 0x0000000828287981 */ /* 0x000f64000c1e1d00 */
.L_x_10660:
[----:B------:R-:W-:Y:S05]  /*23260*/  BSYNC.RECONVERGENT B1 ;  /* 0x0000000000017941 */ /* 0x000fea0003800200 */
.L_x_10659:
[----:B------:R-:W-:Y:S05]  /*23270*/  @!P0 BRA `(.L_x_10661) ;  /* 0x0000002c00a88947 */ /* 0x000fea0003800000 */
[----:B01----:R-:W0:Y:S01]  /*23280*/  LDC.64 R52, c[0x0][0x3a0] ;  /* 0x0000e800ff347b82 */ /* 0x003e220000000a00 */
[----:B------:R-:W-:-:S05]  /*23290*/  IADD3 R55, PT, PT, R89, 0xc0, RZ ;  /* 0x000000c059377810 */ /* 0x000fca0007ffe0ff */
        /* <DEDUP_REMOVED lines=24> */
.L_x_10666:
        /* <DEDUP_REMOVED lines=13> */
.L_x_10668:
[----:B------:R-:W-:Y:S05]  /*234f0*/  BSYNC.RECONVERGENT B3 ;  /* 0x0000000000037941 */ /* 0x000fea0003800200 */
.L_x_10667:
        /* <DEDUP_REMOVED lines=43> */
.L_x_10665:
[----:B------:R-:W-:Y:S05]  /*237b0*/  BSYNC.RECONVERGENT B2 ;  /* 0x0000000000027941 */ /* 0x000fea0003800200 */
.L_x_10664:
        /* <DEDUP_REMOVED lines=11> */
.L_x_10663:
[----:B------:R-:W-:Y:S05]  /*23870*/  BSYNC.RECONVERGENT B1 ;  /* 0x0000000000017941 */ /* 0x000fea0003800200 */
.L_x_10662:
        /* <DEDUP_REMOVED lines=22> */
.L_x_10673:
        /* <DEDUP_REMOVED lines=13> */
.L_x_10675:
[----:B------:R-:W-:Y:S05]  /*23ab0*/  BSYNC.RECONVERGENT B3 ;  /* 0x0000000000037941 */ /* 0x000fea0003800200 */
.L_x_10674:
        /* <DEDUP_REMOVED lines=43> */
.L_x_10672:
[----:B------:R-:W-:Y:S05]  /*23d70*/  BSYNC.RECONVERGENT B2 ;  /* 0x0000000000027941 */ /* 0x000fea0003800200 */
.L_x_10671:
        /* <DEDUP_REMOVED lines=11> */
.L_x_10670:
[----:B------:R-:W-:Y:S05]  /*23e30*/  BSYNC.RECONVERGENT B1 ;  /* 0x0000000000017941 */ /* 0x000fea0003800200 */
.L_x_10669:
        /* <DEDUP_REMOVED lines=22> */
.L_x_10680:
        /* <DEDUP_REMOVED lines=13> */
.L_x_10682:
[----:B------:R-:W-:Y:S05]  /*24070*/  BSYNC.RECONVERGENT B3 ;  /* 0x0000000000037941 */ /* 0x000fea0003800200 */
.L_x_10681:
        /* <DEDUP_REMOVED lines=43> */
.L_x_10679:
[----:B------:R-:W-:Y:S05]  /*24330*/  BSYNC.RECONVERGENT B2 ;  /* 0x0000000000027941 */ /* 0x000fea0003800200 */
.L_x_10678:
        /* <DEDUP_REMOVED lines=11> */
.L_x_10677:
[----:B------:R-:W-:Y:S05]  /*243f0*/  BSYNC.RECONVERGENT B1 ;  /* 0x0000000000017941 */ /* 0x000fea0003800200 */
.L_x_10676:
        /* <DEDUP_REMOVED lines=22> */
.L_x_10687:
        /* <DEDUP_REMOVED lines=13> */
.L_x_10689:
[----:B------:R-:W-:Y:S05]  /*24630*/  BSYNC.RECONVERGENT B3 ;  /* 0x0000000000037941 */ /* 0x000fea0003800200 */
.L_x_10688:
        /* <DEDUP_REMOVED lines=38> */
[----:B------:R-:W-:Y:S01]  /*248a0*/  IMAD.WIDE.U32 R82, R8, -0x2daee0ad, RZ ;  /* 0xd2511f5308527825 */ /* 0x000fe200078e00ff */
[----:B------:R-:W-:-:S03]  /*248b0*/  MOV R8, R92 ;  /* 0x0000005c00087202 */ /* 0x000fc60000000f00 */
[----:B------:R-:W-:Y:S01]  /*248c0*/  IMAD.MOV.U32 R86, RZ, RZ, R82 ;  /* 0x000000ffff567224 */ /* 0x000fe200078e0052 */
[----:B------:R-:W-:Y:S01]  /*248d0*/  LOP3.LUT R33, R84, UR32, R83, 0x96, !PT ;  /* 0x0000002054217c12 */ /* 0x000fe2000f8e9653 */
[----:B------:R-:W-:-:S07]  /*248e0*/  IMAD.MOV.U32 R84, RZ, RZ, RZ ;  /* 0x000000ffff547224 */ /* 0x000fce00078e00ff */
.L_x_10686:
[----:B------:R-:W-:Y:S05]  /*248f0*/  BSYNC.RECONVERGENT B2 ;  /* 0x0000000000027941 */ /* 0x000fea0003800200 */
.L_x_10685:
        /* <DEDUP_REMOVED lines=11> */
.L_x_10684:
[----:B------:R-:W-:Y:S05]  /*249b0*/  BSYNC.RECONVERGENT B1 ;  /* 0x0000000000017941 */ /* 0x000fea0003800200 */
.L_x_10683:
        /* <DEDUP_REMOVED lines=22> */
.L_x_10694:
        /* <DEDUP_REMOVED lines=13> */
.L_x_10696:
[----:B------:R-:W-:Y:S05]  /*24bf0*/  BSYNC.RECONVERGENT B3 ;  /* 0x0000000000037941 */ /* 0x000fea0003800200 */
.L_x_10695:
        /* <DEDUP_REMOVED lines=41> */
[----:B------:R-:W-:Y:S01]  /*24e90*/  HFMA2 R85, -RZ, RZ, 0, 0 ;  /* 0x00000000ff557431 */ /* 0x000fe200000001ff */
[----:B------:R-:W-:-:S07]  /*24ea0*/  MOV R96, R84 ;  /* 0x0000005400607202 */ /* 0x000fce0000000f00 */
.L_x_10693:
[----:B------:R-:W-:Y:S05]  /*24eb0*/  BSYNC.RECONVERGENT B2 ;  /* 0x0000000000027941 */ /* 0x000fea0003800200 */
.L_x_10692:
        /* <DEDUP_REMOVED lines=11> */
.L_x_10691:
[----:B------:R-:W-:Y:S05]  /*24f70*/  BSYNC.RECONVERGENT B1 ;  /* 0x0000000000017941 */ /* 0x000fea0003800200 */
.L_x_10690:
        /* <DEDUP_REMOVED lines=22> */
.L_x_10701:
        /* <DEDUP_REMOVED lines=13> */
.L_x_10703:
[----:B------:R-:W-:Y:S05]  /*251b0*/  BSYNC.RECONVERGENT B3 ;  /* 0x0000000000037941 */ /* 0x000fea0003800200 */
.L_x_10702:
        /* <DEDUP_REMOVED lines=43> */
.L_x_10700:
[----:B------:R-:W-:Y:S05]  /*25470*/  BSYNC.RECONVERGENT B2 ;  /* 0x0000000000027941 */ /* 0x000fea0003800200 */
.L_x_10699:
        /* <DEDUP_REMOVED lines=11> */
.L_x_10698:
[----:B------:R-:W-:Y:S05]  /*25530*/  BSYNC.RECONVERGENT B1 ;  /* 0x0000000000017941 */ /* 0x000fea0003800200 */
.L_x_10697:
        /* <DEDUP_REMOVED lines=22> */
.L_x_10708:
        /* <DEDUP_REMOVED lines=13> */
.L_x_10710:
[----:B------:R-:W-:Y:S05]  /*25770*/  BSYNC.RECONVERGENT B3 ;  /* 0x0000000000037941 */ /* 0x000fea0003800200 */
.L_x_10709:
        /* <DEDUP_REMOVED lines=42> */
[----:B------:R-:W-:-:S07]  /*25a20*/  MOV R105, R90 ;  /* 0x0000005a00697202 */ /* 0x000fce0000000f00 */
.L_x_10707:
[----:B------:R-:W-:Y:S05]  /*25a30*/  BSYNC.RECONVERGENT B2 ;  /* 0x0000000000027941 */ /* 0x000fea0003800200 */
.L_x_10706:
        /* <DEDUP_REMOVED lines=11> */
.L_x_10705:
[----:B------:R-:W-:Y:S05]  /*25af0*/  BSYNC.RECONVERGENT B1 ;  /* 0x0000000000017941 */ /* 0x000fea0003800200 */
.L_x_10704:
        /* <DEDUP_REMOVED lines=22> */
.L_x_10715:
        /* <DEDUP_REMOVED lines=13> */
.L_x_10717:
[----:B------:R-:W-:Y:S05]  /*25d30*/  BSYNC.RECONVERGENT B3 ;  /* 0x0000000000037941 */ /* 0x000fea0003800200 */
.L_x_10716:
        /* <DEDUP_REMOVED lines=42> */
[----:B------:R-:W-:-:S07]  /*25fe0*/  IMAD.MOV.U32 R92, RZ, RZ, R90 ;  /* 0x000000ffff5c7224 */ /* 0x000fce00078e005a */
.L_x_10714:
[----:B------:R-:W-:Y:S05]  /*25ff0*/  BSYNC.RECONVERGENT B2 ;  /* 0x0000000000027941 */ /* 0x000fea0003800200 */
.L_x_10713:
        /* <DEDUP_REMOVED lines=11> */
.L_x_10712:
[----:B------:R-:W-:Y:S05]  /*260b0*/  BSYNC.RECONVERGENT B1 ;  /* 0x0000000000017941 */ /* 0x000fea0003800200 */
.L_x_10711:
[----:B------:R-:W-:Y:S02]  /*260c0*/  F2FP.F16.F32.PACK_AB R55, RZ, R86 ;  /* 0x00000056ff37723e */ /* 0x000fe400000000ff */
[----:B------:R-:W-:Y:S02]  /*260d0*/  PRMT R53, R52, 0x5410, R53 ;  /* 0x0000541034357816 */ /* 0x000fe40000000035 */
[----:B------:R-:W-:Y:S02]  /*260e0*/  PRMT R54, R94, 0x5410, R54 ;  /* 0x000054105e367816 */ /* 0x000fe40000000036 */
[----:B------:R-:W-:Y:S02]  /*260f0*/  PRMT R52, R99, 0x5410, R95 ;  /* 0x0000541063347816 */ /* 0x000fe4000000005f */
[----:B------:R-:W-:Y:S01]  /*26100*/  PRMT R55, R104, 0x5410, R55 ;  /* 0x0000541068377816 */ /* 0x000fe20000000037 */
[----:B------:R-:W-:Y:S06]  /*26110*/  BRA `(.L_x_10718) ;  /* 0x0000002800e07947 */ /* 0x000fec0003800000 */
.L_x_10661:
[----:B------:R-:W-:Y:S01]  /*26120*/  BSSY.RECONVERGENT B1, `(.L_x_10719) ;  /* 0x0000058000017945 */ /* 0x000fe20003800200 */
[----:B0-----:R-:W-:Y:S01]  /*26130*/  IMAD.MOV.U32 R80, RZ, RZ, RZ ;  /* 0x000000ffff507224 */ /* 0x001fe200078e00ff */
[----:B------:R-:W-:Y:S01]  /*26140*/  MOV R92, R79 ;  /* 0x0000004f005c7202 */ /* 0x000fe20000000f00 */
[----:B-1----:R-:W-:Y:S01]  /*26150*/  IMAD.MOV.U32 R52, RZ, RZ, R84 ;  /* 0x000000ffff347224 */ /* 0x002fe200078e0054 */
        /* <DEDUP_REMOVED lines=17> */
.L_x_10723:
        /* <DEDUP_REMOVED lines=13> */
.L_x_10725:
[----:B------:R-:W-:Y:S05]  /*26340*/  BSYNC.RECONVERGENT B3 ;  /* 0x0000000000037941 */ /* 0x000fea0003800200 */
.L_x_10724:
        /* <DEDUP_REMOVED lines=43> */
.L_x_10722:
[----:B------:R-:W-:Y:S05]  /*26600*/  BSYNC.RECONVERGENT B2 ;  /* 0x0000000000027941 */ /* 0x000fea0003800200 */
.L_x_10721:
        /* <DEDUP_REMOVED lines=9> */
.L_x_10720:
[----:B------:R-:W-:Y:S05]  /*266a0*/  BSYNC.RECONVERGENT B1 ;  /* 0x0000000000017941 */ /* 0x000fea0003800200 */
.L_x_10719:
        /* <DEDUP_REMOVED lines=18> */
.L_x_10730:
        /* <DEDUP_REMOVED lines=13> */
.L_x_10732:
[----:B------:R-:W-:Y:S05]  /*268a0*/  BSYNC.RECONVERGENT B3 ;  /* 0x0000000000037941 */ /* 0x000fea0003800200 */
.L_x_10731:
        /* <DEDUP_REMOVED lines=43> */
.L_x_10729:
[----:B------:R-:W-:Y:S05]  /*26b60*/  BSYNC.RECONVERGENT B2 ;  /* 0x0000000000027941 */ /* 0x000fea0003800200 */
.L_x_10728:
        /* <DEDUP_REMOVED lines=9> */
.L_x_10727:
[----:B------:R-:W-:Y:S05]  /*26c00*/  BSYNC.RECONVERGENT B1 ;  /* 0x0000000000017941 */ /* 0x000fea0003800200 */
.L_x_10726:
        /* <DEDUP_REMOVED lines=18> */
.L_x_10737:
        /* <DEDUP_REMOVED lines=13> */
.L_x_10739:
[----:B------:R-:W-:Y:S05]  /*26e00*/  BSYNC.RECONVERGENT B3 ;  /* 0x0000000000037941 */ /* 0x000fea0003800200 */
.L_x_10738:
        /* <DEDUP_REMOVED lines=43> */
.L_x_10736:
[----:B------:R-:W-:Y:S05]  /*270c0*/  BSYNC.RECONVERGENT B2 ;  /* 0x0000000000027941 */ /* 0x000fea0003800200 */
.L_x_10735:
        /* <DEDUP_REMOVED lines=9> */
.L_x_10734:
[----:B------:R-:W-:Y:S05]  /*27160*/  BSYNC.RECONVERGENT B1 ;  /* 0x0000000000017941 */ /* 0x000fea0003800200 */
.L_x_10733:
        /* <DEDUP_REMOVED lines=18> */
.L_x_10744:
        /* <DEDUP_REMOVED lines=13> */
.L_x_10746:
[----:B------:R-:W-:Y:S05]  /*27360*/  BSYNC.RECONVERGENT B3 ;  /* 0x0000000000037941 */ /* 0x000fea0003800200 */
.L_x_10745:
        /* <DEDUP_REMOVED lines=43> */
.L_x_10743:
[----:B------:R-:W-:Y:S05]  /*27620*/  BSYNC.RECONVERGENT B2 ;  /* 0x0000000000027941 */ /* 0x000fea0003800200 */
.L_x_10742:
        /* <DEDUP_REMOVED lines=9> */
.L_x_10741:
[----:B------:R-:W-:Y:S05]  /*276c0*/  BSYNC.RECONVERGENT B1 ;  /* 0x0000000000017941 */ /* 0x000fea0003800200 */
.L_x_10740:
        /* <DEDUP_REMOVED lines=18> */
.L_x_10751:
        /* <DEDUP_REMOVED lines=13> */
.L_x_10753:
[----:B------:R-:W-:Y:S05]  /*278c0*/  BSYNC.RECONVERGENT B3 ;  /* 0x0000000000037941 */ /* 0x000fea0003800200 */
.L_x_10752:
        /* <DEDUP_REMOVED lines=43> */
.L_x_10750:
[----:B------:R-:W-:Y:S05]  /*27b80*/  BSYNC.RECONVERGENT B2 ;  /* 0x0000000000027941 */ /* 0x000fea0003800200 */
.L_x_10749:
        /* <DEDUP_REMOVED lines=9> */
.L_x_10748:
[----:B------:R-:W-:Y:S05]  /*27c20*/  BSYNC.RECONVERGENT B1 ;  /* 0x0000000000017941 */ /* 0x000fea0003800200 */
.L_x_10747:
        /* <DEDUP_REMOVED lines=18> */
.L_x_10758:
        /* <DEDUP_REMOVED lines=13> */
.L_x_10760:
[----:B------:R-:W-:Y:S05]  /*27e20*/  BSYNC.RECONVERGENT B3 ;  /* 0x0000000000037941 */ /* 0x000fea0003800200 */
.L_x_10759:
        /* <DEDUP_REMOVED lines=38> */
[----:B------:R-:W-:-:S04]  /*28090*/  IMAD.WIDE.U32 R54, R10, -0x2daee0ad, RZ ;  /* 0xd2511f530a367825 */ /* 0x000fc800078e00ff */
[----:B------:R-:W-:Y:S01]  /*280a0*/  IMAD.MOV.U32 R10, RZ, RZ, R92 ;  /* 0x000000ffff0a7224 */ /* 0x000fe200078e005c */
[----:B------:R-:W-:Y:S01]  /*280b0*/  MOV R92, R54 ;  /* 0x00000036005c7202 */ /* 0x000fe20000000f00 */
[----:B------:R-:W-:Y:S01]  /*280c0*/  IMAD.MOV.U32 R54, RZ, RZ, RZ ;  /* 0x000000ffff367224 */ /* 0x000fe200078e00ff */
[----:B------:R-:W-:-:S07]  /*280d0*/  LOP3.LUT R33, R84, UR32, R55, 0x96, !PT ;  /* 0x0000002054217c12 */ /* 0x000fce000f8e9637 */
.L_x_10757:
[----:B------:R-:W-:Y:S05]  /*280e0*/  BSYNC.RECONVERGENT B2 ;  /* 0x0000000000027941 */ /* 0x000fea0003800200 */
.L_x_10756:
[----:B------:R-:W-:Y:S01]  /*280f0*/  HFMA2 R55, -RZ, RZ, 0.1171875, 0 ;  /* 0x2f800000ff377431 */ /* 0x000fe200000001ff */
[----:B------:R-:W-:-:S05]  /*28100*/  I2FP.F32.U32 R10, R10 ;  /* 0x0000000a000a7245 */ /* 0x000fca0000201000 */
[----:B------:R-:W-:Y:S01]  /*28110*/  FFMA.FTZ R10, R10, R55, 1.1641532182693481445e-10 ;  /* 0x2f0000000a0a7423 */ /* 0x000fe20000010037 */
[----:B-----5:R-:W-:-:S04]  /*28120*/  HADD2.F32 R55, -RZ, R42.H1_H1 ;  /* 0x3000002aff377230 */ /* 0x020fc80000004100 */
[----:B------:R-:W-:Y:S01]  /*28130*/  FSETP.GTU.FTZ.AND P2, PT, R10, UR10, PT ;  /* 0x0000000a0a007c0b */ /* 0x000fe2000bf5c000 */
[----:B------:R-:W-:-:S03]  /*28140*/  FMUL.FTZ R55, R55, UR13 ;  /* 0x0000000d37377c20 */ /* 0x000fc60008410000 */
[----:B------:R-:W-:Y:S01]  /*28150*/  SEL R10, RZ, 0x1, P2 ;  /* 0x00000001ff0a7807 */ /* 0x000fe20001000000 */
[----:B------:R-:W-:-:S05]  /*28160*/  FMUL.FTZ R55, R55, UR12 ;  /* 0x0000000c37377c20 */ /* 0x000fca0008410000 */
[----:B------:R-:W-:-:S07]  /*28170*/  FSEL R84, R55, RZ, !P2 ;  /* 0x000000ff37547208 */ /* 0x000fce0005000000 */
.L_x_10755:
[----:B------:R-:W-:Y:S05]  /*28180*/  BSYNC.RECONVERGENT B1 ;  /* 0x0000000000017941 */ /* 0x000fea0003800200 */
.L_x_10754:
        /* <DEDUP_REMOVED lines=18> */
.L_x_10765:
        /* <DEDUP_REMOVED lines=13> */
.L_x_10767:
[----:B------:R-:W-:Y:S05]  /*28380*/  BSYNC.RECONVERGENT B3 ;  /* 0x0000000000037941 */ /* 0x000fea0003800200 */
.L_x_10766:
        /* <DEDUP_REMOVED lines=43> */
.L_x_10764:
[----:B------:R-:W-:Y:S05]  /*28640*/  BSYNC.RECONVERGENT B2 ;  /* 0x0000000000027941 */ /* 0x000fea0003800200 */
.L_x_10763:
[----:B------:R-:W-:Y:S01]  /*28650*/  HFMA2 R54, -RZ, RZ, 0.1171875, 0 ;  /* 0x2f800000ff367431 */ /* 0x000fe200000001ff */
[----:B------:R-:W-:-:S05]  /*28660*/  I2FP.F32.U32 R35, R35 ;  /* 0x0000002300237245 */ /* 0x000fca0000201000 */
[----:B------:R-:W-:-:S05]  /*28670*/  FFMA.FTZ R35, R35, R54, 1.1641532182693481445e-10 ;  /* 0x2f00000023237423 */ /* 0x000fca0000010036 */
[----:B------:R-:W-:Y:S01]  /*28680*/  FSETP.GTU.FTZ.AND P2, PT, R35, UR10, PT ;  /* 0x0000000a23007c0b */ /* 0x000fe2000bf5c000 */
[----:B-----5:R-:W-:-:S05]  /*28690*/  HADD2.F32 R35, -RZ, R43.H0_H0 ;  /* 0x2000002bff237230 */ /* 0x020fca0000004100 */
[----:B------:R-:W-:-:S04]  /*286a0*/  FMUL.FTZ R35, R35, UR13 ;  /* 0x0000000d23237c20 */ /* 0x000fc80008410000 */
[----:B------:R-:W-:Y:S01]  /*286b0*/  FMUL.FTZ R85, R35, UR12 ;  /* 0x0000000c23557c20 */ /* 0x000fe20008410000 */
[----:B------:R-:W-:-:S04]  /*286c0*/  SEL R35, RZ, 0x1, P2 ;  /* 0x00000001ff237807 */ /* 0x000fc80001000000 */
[----:B------:R-:W-:-:S07]  /*286d0*/  FSEL R85, R85, RZ, !P2 ;  /* 0x000000ff55557208 */ /* 0x000fce0005000000 */
.L_x_10762:
[----:B------:R-:W-:Y:S05]  /*286e0*/  BSYNC.RECONVERGENT B1 ;  /* 0x0000000000017941 */ /* 0x000fea0003800200 */
.L_x_10761:
        /* <DEDUP_REMOVED lines=18> */
.L_x_10772:
        /* <DEDUP_REMOVED lines=13> */
.L_x_10774:
[----:B------:R-:W-:Y:S05]  /*288e0*/  BSYNC.RECONVERGENT B3 ;  /* 0x0000000000037941 */ /* 0x000fea0003800200 */
.L_x_10773:
        /* <DEDUP_REMOVED lines=41> */
[----:B------:R-:W-:Y:S02]  /*28b80*/  LOP3.LUT R33, R90, UR32, R55, 0x96, !PT ;  /* 0x000000205a217c12 */ /* 0x000fe4000f8e9637 */
[----:B------:R-:W-:-:S07]  /*28b90*/  MOV R92, R54 ;  /* 0x00000036005c7202 */ /* 0x000fce0000000f00 */
.L_x_10771:
[----:B------:R-:W-:Y:S05]  /*28ba0*/  BSYNC.RECONVERGENT B2 ;  /* 0x0000000000027941 */ /* 0x000fea0003800200 */
.L_x_10770:
        /* <DEDUP_REMOVED lines=9> */
.L_x_10769:
[----:B------:R-:W-:Y:S05]  /*28c40*/  BSYNC.RECONVERGENT B1 ;  /* 0x0000000000017941 */ /* 0x000fea0003800200 */
.L_x_10768:
[----:B------:R-:W-:Y:S02]  /*28c50*/  F2FP.F16.F32.PACK_AB R55, RZ, R86 ;  /* 0x00000056ff37723e */ /* 0x000fe400000000ff */
[----:B------:R-:W-:Y:S02]  /*28c60*/  PRMT R53, R53, 0x5410, R52 ;  /* 0x0000541035357816 */ /* 0x000fe40000000034 */
[----:B------:R-:W-:Y:S02]  /*28c70*/  PRMT R54, R93, 0x5410, R96 ;  /* 0x000054105d367816 */ /* 0x000fe40000000060 */
[----:B------:R-:W-:Y:S02]  /*28c80*/  PRMT R52, R99, 0x5410, R97 ;  /* 0x0000541063347816 */ /* 0x000fe40000000061 */
[----:B------:R-:W-:-:S07]  /*28c90*/  PRMT R55, R104, 0x5410, R55 ;  /* 0x0000541068377816 */ /* 0x000fce0000000037 */
.L_x_10718:
        /* <DEDUP_REMOVED lines=26> */
.L_x_10776:
[----:B------:R-:W-:Y:S05]  /*28e40*/  BSYNC.RECONVERGENT B1 ;  /* 0x0000000000017941 */ /* 0x000fea0003800200 */
.L_x_10775:
[----:B------:R-:W-:Y:S01]  /*28e50*/  BSSY.RECONVERGENT B1, `(.L_x_10777) ;  /* 0x0000006000017945 */ /* 0x000fe20003800200 */
[----:B------:R-:W-:-:S03]  /*28e60*/  IADD3 R133, PT, PT, R88, 0xe0, RZ ;  /* 0x000000e058857810 */ /* 0x000fc60007ffe0ff */
[----:B------:R-:W-:Y:S05]  /*28e70*/  @!P1 BRA `(.L_x_10778) ;  /* 0x00000000000c9947 */ /* 0x000fea0003800000 */
[----:B-----5:R-:W2:Y:S02]  /*28e80*/  LDC.64 R40, c[0x0][0x390] ;  /* 0x0000e400ff287b82 */ /* 0x020ea40000000a00 */
[----:B--2---:R-:W-:-:S06]  /*28e90*/  IMAD.WIDE.U32 R40, R133, 0x10, R40 ;  /* 0x0000001085287825 */ /* 0x004fcc00078e0028 */
[----:B------:R-:W5:Y:S02]  /*28ea0*/  LDG.E.128 R40, desc[UR8][R40.64] ;  /* 0x0000000828287981 */ /* 0x000f64000c1e1d00 */
.L_x_10778:
[----:B------:R-:W-:Y:S05]  /*28eb0*/  BSYNC.RECONVERGENT B1 ;  /* 0x0000000000017941 */ /* 0x000fea0003800200 */
.L_x_10777:
        /* <DEDUP_REMOVED lines=27> */
.L_x_10784:
        /* <DEDUP_REMOVED lines=13> */
.L_x_10786:
[----:B------:R-:W-:Y:S05]  /*29140*/  BSYNC.RECONVERGENT B3 ;  /* 0x0000000000037941 */ /* 0x000fea0003800200 */
.L_x_10785:
        /* <DEDUP_REMOVED lines=43> */
.L_x_10783:
[----:B------:R-:W-:Y:S05]  /*29400*/  BSYNC.RECONVERGENT B2 ;  /* 0x0000000000027941 */ /* 0x000fea0003800200 */
.L_x_10782:
        /* <DEDUP_REMOVED lines=11> */
.L_x_10781:
[----:B------:R-:W-:Y:S05]  /*294c0*/  BSYNC.RECONVERGENT B1 ;  /* 0x0000000000017941 */ /* 0x000fea0003800200 */
.L_x_10780:
        /* <DEDUP_REMOVED lines=22> */
.L_x_10791:
        /* <DEDUP_REMOVED lines=13> */
.L_x_10793:
[----:B------:R-:W-:Y:S05]  /*29700*/  BSYNC.RECONVERGENT B3 ;  /* 0x0000000000037941 */ /* 0x000fea0003800200 */
.L_x_10792:
        /* <DEDUP_REMOVED lines=43> */
.L_x_10790:
[----:B------:R-:W-:Y:S05]  /*299c0*/  BSYNC.RECONVERGENT B2 ;  /* 0x0000000000027941 */ /* 0x000fea0003800200 */
.L_x_10789:
        /* <DEDUP_REMOVED lines=11> */
.L_x_10788:
[----:B------:R-:W-:Y:S05]  /*29a80*/  BSYNC.RECONVERGENT B1 ;  /* 0x0000000000017941 */ /* 0x000fea0003800200 */
.L_x_10787:
        /* <DEDUP_REMOVED lines=22> */
.L_x_10798:
        /* <DEDUP_REMOVED lines=13> */
.L_x_10800:
[----:B------:R-:W-:Y:S05]  /*29cc0*/  BSYNC.RECONVERGENT B3 ;  /* 0x0000000000037941 */ /* 0x000fea0003800200 */
.L_x_10799:
        /* <DEDUP_REMOVED lines=43> */
.L_x_10797:
[----:B------:R-:W-:Y:S05]  /*29f80*/  BSYNC.RECONVERGENT B2 ;  /* 0x0000000000027941 */ /* 0x000fea0003800200 */
.L_x_10796:
        /* <DEDUP_REMOVED lines=11> */
.L_x_10795:
[----:B------:R-:W-:Y:S05]  /*2a040*/  BSYNC.RECONVERGENT B1 ;  /* 0x0000000000017941 */ /* 0x000fea0003800200 */
.L_x_10794:
        /* <DEDUP_REMOVED lines=22> */
.L_x_10805:
        /* <DEDUP_REMOVED lines=13> */
.L_x_10807:
[----:B------:R-:W-:Y:S05]  /*2a280*/  BSYNC.RECONVERGENT B3 ;  /* 0x0000000000037941 */ /* 0x000fea0003800200 */
.L_x_10806:
        /* <DEDUP_REMOVED lines=40> */
[----:B------:R-:W-:Y:S01]  /*2a510*/  MOV R96, R90 ;  /* 0x0000005a00607202 */ /* 0x000fe20000000f00 */
[----:B------:R-:W-:Y:S01]  /*2a520*/  HFMA2 R90, -RZ, RZ, 0, 0 ;  /* 0x00000000ff5a7431 */ /* 0x000fe200000001ff */
[----:B------:R-:W-:-:S07]  /*2a530*/  LOP3.LUT R33, R92, UR32, R91, 0x96, !PT ;  /* 0x000000205c217c12 */ /* 0x000fce000f8e965b */
.L_x_10804:
[----:B------:R-:W-:Y:S05]  /*2a540*/  BSYNC.RECONVERGENT B2 ;  /* 0x0000000000027941 */ /* 0x000fea0003800200 */
.L_x_10803:
        /* <DEDUP_REMOVED lines=11> */
.L_x_10802:
[----:B------:R-:W-:Y:S05]  /*2a600*/  BSYNC.RECONVERGENT B1 ;  /* 0x0000000000017941 */ /* 0x000fea0003800200 */
.L_x_10801:
        /* <DEDUP_REMOVED lines=22> */
.L_x_10812:
        /* <DEDUP_REMOVED lines=13> */
.L_x_10814:
[----:B------:R-:W-:Y:S05]  /*2a840*/  BSYNC.RECONVERGENT B3 ;  /* 0x0000000000037941 */ /* 0x000fea0003800200 */
.L_x_10813:
        /* <DEDUP_REMOVED lines=43> */
.L_x_10811:
[----:B------:R-:W-:Y:S05]  /*2ab00*/  BSYNC.RECONVERGENT B2 ;  /* 0x0000000000027941 */ /* 0x000fea0003800200 */
.L_x_10810:
        /* <DEDUP_REMOVED lines=11> */
.L_x_10809:
[----:B------:R-:W-:Y:S05]  /*2abc0*/  BSYNC.RECONVERGENT B1 ;  /* 0x0000000000017941 */ /* 0x000fea0003800200 */
.L_x_10808:
        /* <DEDUP_REMOVED lines=22> */
.L_x_10819:
        /* <DEDUP_REMOVED lines=13> */
.L_x_10821:
[----:B------:R-:W-:Y:S05]  /*2ae00*/  BSYNC.RECONVERGENT B3 ;  /* 0x0000000000037941 */ /* 0x000fea0003800200 */
.L_x_10820:
        /* <DEDUP_REMOVED lines=43> */
.L_x_10818:
[----:B------:R-:W-:Y:S05]  /*2b0c0*/  BSYNC.RECONVERGENT B2 ;  /* 0x0000000000027941 */ /* 0x000fea0003800200 */
.L_x_10817:
        /* <DEDUP_REMOVED lines=11> */
.L_x_10816:
[----:B------:R-:W-:Y:S05]  /*2b180*/  BSYNC.RECONVERGENT B1 ;  /* 0x0000000000017941 */ /* 0x000fea0003800200 */
.L_x_10815:
        /* <DEDUP_REMOVED lines=22> */
.L_x_10826:
        /* <DEDUP_REMOVED lines=13> */
.L_x_10828:
[----:B------:R-:W-:Y:S05]  /*2b3c0*/  BSYNC.RECONVERGENT B3 ;  /* 0x0000000000037941 */ /* 0x000fea0003800200 */
.L_x_10827:
        /* <DEDUP_REMOVED lines=43> */
.L_x_10825:
[----:B------:R-:W-:Y:S05]  /*2b680*/  BSYNC.RECONVERGENT B2 ;  /* 0x0000000000027941 */ /* 0x000fea0003800200 */
.L_x_10824:
        /* <DEDUP_REMOVED lines=11> */
.L_x_10823:
[----:B------:R-:W-:Y:S05]  /*2b740*/  BSYNC.RECONVERGENT B1 ;  /* 0x0000000000017941 */ /* 0x000fea0003800200 */
.L_x_10822:
        /* <DEDUP_REMOVED lines=22> */
.L_x_10833:
        /* <DEDUP_REMOVED lines=13> */
.L_x_10835:
[----:B------:R-:W-:Y:S05]  /*2b980*/  BSYNC.RECONVERGENT B3 ;  /* 0x0000000000037941 */ /* 0x000fea0003800200 */
.L_x_10834:
        /* <DEDUP_REMOVED lines=38> */
[----:B------:R-:W-:Y:S02]  /*2bbf0*/  IMAD.MOV.U32 R94, RZ, RZ, R52 ;  /* 0x000000ffff5e7224 */ /* 0x000fe400078e0034 */
[----:B------:R-:W-:-:S04]  /*2bc00*/  IMAD.WIDE.U32 R52, R34, -0x326172a9, RZ ;  /* 0xcd9e8d5722347825 */ /* 0x000fc800078e00ff */
[----:B------:R-:W-:Y:S01]  /*2bc10*/  IMAD.MOV.U32 R34, RZ, RZ, R113 ;  /* 0x000000ffff227224 */ /* 0x000fe200078e0071 */
[----:B------:R-:W-:Y:S02]  /*2bc20*/  LOP3.LUT R36, R90, UR31, R53, 0x96, !PT ;  /* 0x0000001f5a247c12 */ /* 0x000fe4000f8e9635 */
[----:B------:R-:W-:-:S07]  /*2bc30*/  MOV R98, R52 ;  /* 0x0000003400627202 */ /* 0x000fce0000000f00 */
.L_x_10832:
[----:B------:R-:W-:Y:S05]  /*2bc40*/  BSYNC.RECONVERGENT B2 ;  /* 0x0000000000027941 */ /* 0x000fea0003800200 */
.L_x_10831:
        /* <DEDUP_REMOVED lines=11> */
.L_x_10830:
[----:B------:R-:W-:Y:S05]  /*2bd00*/  BSYNC.RECONVERGENT B1 ;  /* 0x0000000000017941 */ /* 0x000fea0003800200 */
.L_x_10829:
[----:B------:R-:W-:Y:S02]  /*2bd10*/  F2FP.F16.F32.PACK_AB R55, RZ, R132 ;  /* 0x00000084ff37723e */ /* 0x000fe400000000ff */
[----:B------:R-:W-:Y:S02]  /*2bd20*/  PRMT R54, R104, 0x5410, R54 ;  /* 0x0000541068367816 */ /* 0x000fe40000000036 */
[----:B------:R-:W-:Y:S02]  /*2bd30*/  PRMT R53, R106, 0x5410, R105 ;  /* 0x000054106a357816 */ /* 0x000fe40000000069 */
[----:B------:R-:W-:Y:S02]  /*2bd40*/  PRMT R52, R112, 0x5410, R107 ;  /* 0x0000541070347816 */ /* 0x000fe4000000006b */
[----:B------:R-:W-:Y:S01]  /*2bd50*/  PRMT R55, R114, 0x5410, R55 ;  /* 0x0000541072377816 */ /* 0x000fe20000000037 */
[----:B------:R-:W-:Y:S06]  /*2bd60*/  BRA `(.L_x_10836) ;  /* 0x0000002800e07947 */ /* 0x000fec0003800000 */
.L_x_10779:
        /* <DEDUP_REMOVED lines=21> */
.L_x_10841:
        /* <DEDUP_REMOVED lines=13> */
.L_x_10843:
[----:B------:R-:W-:Y:S05]  /*2bf90*/  BSYNC.RECONVERGENT B3 ;  /* 0x0000000000037941 */ /* 0x000fea0003800200 */
.L_x_10842:
        /* <DEDUP_REMOVED lines=43> */
.L_x_10840:
[----:B------:R-:W-:Y:S05]  /*2c250*/  BSYNC.RECONVERGENT B2 ;  /* 0x0000000000027941 */ /* 0x000fea0003800200 */
.L_x_10839:
        /* <DEDUP_REMOVED lines=9> */
.L_x_10838:
[----:B------:R-:W-:Y:S05]  /*2c2f0*/  BSYNC.RECONVERGENT B1 ;  /* 0x0000000000017941 */ /* 0x000fea0003800200 */
.L_x_10837:
        /* <DEDUP_REMOVED lines=18> */
.L_x_10848:
        /* <DEDUP_REMOVED lines=13> */
.L_x_10850:
[----:B------:R-:W-:Y:S05]  /*2c4f0*/  BSYNC.RECONVERGENT B3 ;  /* 0x0000000000037941 */ /* 0x000fea0003800200 */
.L_x_10849:
        /* <DEDUP_REMOVED lines=38> */
[----:B------:R-:W-:Y:S01]  /*2c760*/  IMAD.WIDE.U32 R52, R6, -0x2daee0ad, RZ ;  /* 0xd2511f5306347825 */ /* 0x000fe200078e00ff */
[----:B------:R-:W-:-:S03]  /*2c770*/  MOV R6, R94 ;  /* 0x0000005e00067202 */ /* 0x000fc60000000f00 */
[----:B------:R-:W-:Y:S01]  /*2c780*/  IMAD.MOV.U32 R94, RZ, RZ, R52 ;  /* 0x000000ffff5e7224 */ /* 0x000fe200078e0034 */
[----:B------:R-:W-:Y:S01]  /*2c790*/  LOP3.LUT R33, R54, UR32, R53, 0x96, !PT ;  /* 0x0000002036217c12 */ /* 0x000fe2000f8e9635 */
[----:B------:R-:W-:-:S07]  /*2c7a0*/  HFMA2 R53, -RZ, RZ, 0, 0 ;  /* 0x00000000ff357431 */ /* 0x000fce00000001ff */
.L_x_10847:
[----:B------:R-:W-:Y:S05]  /*2c7b0*/  BSYNC.RECONVERGENT B2 ;  /* 0x0000000000027941 */ /* 0x000fea0003800200 */
.L_x_10846:
        /* <DEDUP_REMOVED lines=9> */
.L_x_10845:
[----:B------:R-:W-:Y:S05]  /*2c850*/  BSYNC.RECONVERGENT B1 ;  /* 0x0000000000017941 */ /* 0x000fea0003800200 */
.L_x_10844:
        /* <DEDUP_REMOVED lines=18> */
.L_x_10855:
        /* <DEDUP_REMOVED lines=13> */
.L_x_10857:
[----:B------:R-:W-:Y:S05]  /*2ca50*/  BSYNC.RECONVERGENT B3 ;  /* 0x0000000000037941 */ /* 0x000fea0003800200 */
.L_x_10856:
        /* <DEDUP_REMOVED lines=40> */
[----:B------:R-:W-:Y:S02]  /*2cce0*/  IMAD.MOV.U32 R94, RZ, RZ, R52 ;  /* 0x000000ffff5e7224 */ /* 0x000fe400078e0034 */
[----:B------:R-:W-:Y:S01]  /*2ccf0*/  HFMA2 R52, -RZ, RZ, 0, 0 ;  /* 0x00000000ff347431 */ /* 0x000fe200000001ff */
[----:B------:R-:W-:-:S07]  /*2cd00*/  LOP3.LUT R33, R54, UR32, R53, 0x96, !PT ;  /* 0x0000002036217c12 */ /* 0x000fce000f8e9635 */
.L_x_10854:
[----:B------:R-:W-:Y:S05]  /*2cd10*/  BSYNC.RECONVERGENT B2 ;  /* 0x0000000000027941 */ /* 0x000fea0003800200 */
.L_x_10853:
[----:B------:R-:W-:Y:S01]  /*2cd20*/  I2FP.F32.U32 R7, R7 ;  /* 0x0000000700077245 */ /* 0x000fe20000201000 */
[----:B------:R-:W-:-:S04]  /*2cd30*/  IMAD.MOV.U32 R54, RZ, RZ, 0x2f800000 ;  /* 0x2f800000ff367424 */ /* 0x000fc800078e00ff */
[----:B------:R-:W-:-:S05]  /*2cd40*/  FFMA.FTZ R7, R7, R54, 1.1641532182693481445e-10 ;  /* 0x2f00000007077423 */ /* 0x000fca0000010036 */
[----:B------:R-:W-:Y:S01]  /*2cd50*/  FSETP.GTU.FTZ.AND P0, PT, R7, UR10, PT ;  /* 0x0000000a07007c0b */ /* 0x000fe2000bf1c000 */
[----:B-----5:R-:W-:-:S05]  /*2cd60*/  HADD2.F32 R7, -RZ, R41.H0_H0 ;  /* 0x20000029ff077230 */ /* 0x020fca0000004100 */
[----:B------:R-:W-:-:S04]  /*2cd70*/  FMUL.FTZ R7, R7, UR13 ;  /* 0x0000000d07077c20 */ /* 0x000fc80008410000 */
[----:B------:R-:W-:Y:S01]  /*2cd80*/  FMUL.FTZ R89, R7, UR12 ;  /* 0x0000000c07597c20 */ /* 0x000fe20008410000 */
[----:B------:R-:W-:-:S04]  /*2cd90*/  SEL R7, RZ, 0x1, P0 ;  /* 0x00000001ff077807 */ /* 0x000fc80000000000 */
[----:B------:R-:W-:-:S07]  /*2cda0*/  FSEL R89, R89, RZ, !P0 ;  /* 0x000000ff59597208 */ /* 0x000fce0004000000 */
.L_x_10852:
[----:B------:R-:W-:Y:S05]  /*2cdb0*/  BSYNC.RECONVERGENT B1 ;  /* 0x0000000000017941 */ /* 0x000fea0003800200 */
.L_x_10851:
        /* <DEDUP_REMOVED lines=18> */
.L_x_10862:
        /* <DEDUP_REMOVED lines=13> */
.L_x_10864:
[----:B------:R-:W-:Y:S05]  /*2cfb0*/  BSYNC.RECONVERGENT B3 ;  /* 0x0000000000037941 */ /* 0x000fea0003800200 */
.L_x_10863:
        /* <DEDUP_REMOVED lines=43> */
.L_x_10861:
[----:B------:R-:W-:Y:S05]  /*2d270*/  BSYNC.RECONVERGENT B2 ;  /* 0x0000000000027941 */ /* 0x000fea0003800200 */
.L_x_10860:
        /* <DEDUP_REMOVED lines=9> */
.L_x_10859:
[----:B------:R-:W-:Y:S05]  /*2d310*/  BSYNC.RECONVERGENT B1 ;  /* 0x0000000000017941 */ /* 0x000fea0003800200 */
.L_x_10858:
        /* <DEDUP_REMOVED lines=18> */
.L_x_10869:
        /* <DEDUP_REMOVED lines=13> */
.L_x_10871:
[----:B------:R-:W-:Y:S05]  /*2d510*/  BSYNC.RECONVERGENT B3 ;  /* 0x0000000000037941 */ /* 0x000fea0003800200 */
.L_x_10870:
        /* <DEDUP_REMOVED lines=43> */
.L_x_10868:
[----:B------:R-:W-:Y:S05]  /*2d7d0*/  BSYNC.RECONVERGENT B2 ;  /* 0x0000000000027941 */ /* 0x000fea0003800200 */
.L_x_10867:
        /* <DEDUP_REMOVED lines=9> */
.L_x_10866:
[----:B------:R-:W-:Y:S05]  /*2d870*/  BSYNC.RECONVERGENT B1 ;  /* 0x0000000000017941 */ /* 0x000fea0003800200 */
.L_x_10865:
        /* <DEDUP_REMOVED lines=18> */
.L_x_10876:
        /* <DEDUP_REMOVED lines=13> */
.L_x_10878:
[----:B------:R-:W-:Y:S05]  /*2da70*/  BSYNC.RECONVERGENT B3 ;  /* 0x0000000000037941 */ /* 0x000fea0003800200 */
.L_x_10877:
        /* <DEDUP_REMOVED lines=43> */
.L_x_10875:
[----:B------:R-:W-:Y:S05]  /*2dd30*/  BSYNC.RECONVERGENT B2 ;  /* 0x0000000000027941 */ /* 0x000fea0003800200 */
.L_x_10874:
        /* <DEDUP_REMOVED lines=9> */
.L_x_10873:
[----:B------:R-:W-:Y:S05]  /*2ddd0*/  BSYNC.RECONVERGENT B1 ;  /* 0x0000000000017941 */ /* 0x000fea0003800200 */
.L_x_10872:
        /* <DEDUP_REMOVED lines=18> */
.L_x_10883:
        /* <DEDUP_REMOVED lines=13> */
.L_x_10885:
[----:B------:R-:W-:Y:S05]  /*2dfd0*/  BSYNC.RECONVERGENT B3 ;  /* 0x0000000000037941 */ /* 0x000fea0003800200 */
.L_x_10884:
        /* <DEDUP_REMOVED lines=40> */
[----:B------:R-:W-:Y:S02]  /*2e260*/  HFMA2 R52, -RZ, RZ, 0, 0 ;  /* 0x00000000ff347431 */ /* 0x000fe400000001ff */
[----:B------:R-:W-:Y:S01]  /*2e270*/  IMAD.MOV.U32 R98, RZ, RZ, R54 ;  /* 0x000000ffff627224 */ /* 0x000fe200078e0036 */
[----:B------:R-:W-:-:S07]  /*2e280*/  LOP3.LUT R36, R90, UR31, R55, 0x96, !PT ;  /* 0x0000001f5a247c12 */ /* 0x000fce000f8e9637 */
.L_x_10882:
[----:B------:R-:W-:Y:S05]  /*2e290*/  BSYNC.RECONVERGENT B2 ;  /* 0x0000000000027941 */ /* 0x000fea0003800200 */
.L_x_10881:
        /* <DEDUP_REMOVED lines=9> */
.L_x_10880:
[----:B------:R-:W-:Y:S05]  /*2e330*/  BSYNC.RECONVERGENT B1 ;  /* 0x0000000000017941 */ /* 0x000fea0003800200 */
.L_x_10879:
        /* <DEDUP_REMOVED lines=18> */
.L_x_10890:
        /* <DEDUP_REMOVED lines=13> */
.L_x_10892:
[----:B------:R-:W-:Y:S05]  /*2e530*/  BSYNC.RECONVERGENT B3 ;  /* 0x0000000000037941 */ /* 0x000fea0003800200 */
.L_x_10891:
        /* <DEDUP_REMOVED lines=41> */
[----:B------:R-:W-:Y:S01]  /*2e7d0*/  IMAD.MOV.U32 R98, RZ, RZ, R52 ;  /* 0x000000ffff627224 */ /* 0x000fe200078e0034 */
[----:B------:R-:W-:-:S07]  /*2e7e0*/  LOP3.LUT R36, R54, UR31, R53, 0x96, !PT ;  /* 0x0000001f36247c12 */ /* 0x000fce000f8e9635 */
.L_x_10889:
[----:B------:R-:W-:Y:S05]  /*2e7f0*/  BSYNC.RECONVERGENT B2 ;  /* 0x0000000000027941 */ /* 0x000fea0003800200 */
.L_x_10888:
        /* <DEDUP_REMOVED lines=9> */
.L_x_10887:
[----:B------:R-:W-:Y:S05]  /*2e890*/  BSYNC.RECONVERGENT B1 ;  /* 0x0000000000017941 */ /* 0x000fea0003800200 */
.L_x_10886:
[----:B------:R-:W-:Y:S02]  /*2e8a0*/  F2FP.F16.F32.PACK_AB R55, RZ, R132 ;  /* 0x00000084ff37723e */ /* 0x000fe400000000ff */
[----:B------:R-:W-:Y:S02]  /*2e8b0*/  PRMT R54, R104, 0x5410, R95 ;  /* 0x0000541068367816 */ /* 0x000fe4000000005f */
[----:B------:R-:W-:Y:S02]  /*2e8c0*/  PRMT R53, R106, 0x5410, R105 ;  /* 0x000054106a357816 */ /* 0x000fe40000000069 */
[----:B------:R-:W-:Y:S02]  /*2e8d0*/  PRMT R52, R112, 0x5410, R107 ;  /* 0x0000541070347816 */ /* 0x000fe4000000006b */
[----:B------:R-:W-:-:S07]  /*2e8e0*/  PRMT R55, R113, 0x5410, R55 ;  /* 0x0000541071377816 */ /* 0x000fce0000000037 */
.L_x_10836:
[----:B------:R-:W-:Y:S01]  /*2e8f0*/  IMAD.WIDE.U32 R90, R115, 0x10, R164 ;  /* 0x00000010735a7825 */ /* 0x000fe200078e00a4 */
[----:B------:R-:W-:Y:S04]  /*2e900*/  BSSY.RECONVERGENT B1, `(.L_x_10893) ;  /* 0x0000017000017945 */ /* 0x000fe80003800200 */
        /* <DEDUP_REMOVED lines=22> */
.L_x_10894:
[----:B------:R-:W-:Y:S05]  /*2ea70*/  BSYNC.RECONVERGENT B1 ;  /* 0x0000000000017941 */ /* 0x000fea0003800200 */
.L_x_10893:
[----:B01----:R-:W-:Y:S01]  /*2ea80*/  FADD.FTZ R53, RZ, R25 ;  /* 0x00000019ff357221 */ /* 0x003fe20000010000 */
[----:B------:R-:W0:Y:S01]  /*2ea90*/  S2R R91, SR_TID.X ;  /* 0x00000000005b7919 */ /* 0x000e220000002100 */
[----:B------:R-:W-:Y:S02]  /*2eaa0*/  UMOV UR33, 0xffffffff ;  /* 0xffffffff00217882 */ /* 0x000fe40000000000 */
        /* <DEDUP_REMOVED lines=214> */
.L_x_10910:
[----:B-1----:R-:W-:Y:S01]  /*2f810*/  FADD.FTZ R52, R112, R52 ;  /* 0x0000003470347221 */ /* 0x002fe20000010000 */
[----:B------:R-:W-:Y:S01]  /*2f820*/  ISETP.NE.AND P1, PT, RZ, UR11, PT ;  /* 0x0000000bff007c0c */ /* 0x000fe2000bf25270 */
[----:B------:R-:W1:Y:S01]  /*2f830*/  @!P0 LDC.64 R54, c[0x0][0x3c8] ;  /* 0x0000f200ff368b82 */ /* 0x000e620000000a00 */
[----:B------:R-:W-:Y:S01]  /*2f840*/  BSSY.RECONVERGENT B1, `(.L_x_10896) ;  /* 0x0000190000017945 */ /* 0x000fe20003800200 */
[----:B------:R-:W-:Y:S01]  /*2f850*/  FFMA.FTZ R53, R52, R53, UR14 ;  /* 0x0000000e34357e23 */ /* 0x000fe20008010035 */
[----:B------:R-:W-:-:S05]  /*2f860*/  FMUL.FTZ R52, R95, R95 ;  /* 0x0000005f5f347220 */ /* 0x000fca0000410000 */
[----:B------:R-:W-:-:S05]  /*2f870*/  FSEL R52, R52, RZ, P1 ;  /* 0x000000ff34347208 */ /* 0x000fca0000800000 */
[----:B------:R-:W-:Y:S02]  /*2f880*/  FADD.FTZ R90, R53, R52 ;  /* 0x00000034355a7221 */ /* 0x000fe40000010000 */
[----:B------:R-:W2:Y:S04]  /*2f890*/  @!P0 LDC.64 R52, c[0x0][0x3c0] ;  /* 0x0000f000ff348b82 */ /* 0x000ea80000000a00 */
[----:B------:R-:W3:Y:S01]  /*2f8a0*/  MUFU.RSQ R90, R90 ;  /* 0x0000005a005a7308 */ /* 0x000ee20000001400 */
[----:B--2---:R-:W-:-:S05]  /*2f8b0*/  @!P0 IMAD.WIDE R52, R134, 0x4, R52 ;  /* 0x0000000486348825 */ /* 0x004fca00078e0234 */
[----:B------:R1:W-:Y:S02]  /*2f8c0*/  @!P0 STG.E desc[UR8][R52.64], R95 ;  /* 0x0000005f34008986 */ /* 0x0003e4000c101908 */
[----:B-1----:R-:W-:-:S05]  /*2f8d0*/  @!P0 IMAD.WIDE R52, R134, 0x4, R54 ;  /* 0x0000000486348825 */ /* 0x002fca00078e0236 */
[----:B---3--:R1:W-:Y:S01]  /*2f8e0*/  @!P0 STG.E desc[UR8][R52.64], R90 ;  /* 0x0000005a34008986 */ /* 0x0083e2000c101908 */
[----:B-----5:R-:W-:-:S13]  /*2f8f0*/  ISETP.GE.AND P0, PT, R135, 0x1, PT ;  /* 0x000000018700780c */ /* 0x020fda0003f06270 */
[----:B-1----:R-:W-:Y:S05]  /*2f900*/  @!P0 BRA `(.L_x_10897) ;  /* 0x00000018000c8947 */ /* 0x002fea0003800000 */
[----:B------:R-:W2:Y:S04]  /*2f910*/  LDL R105, [R1] ;  /* 0x0000000001697983 */ /* 0x000ea80000100800 */
[----:B------:R-:W3:Y:S04]  /*2f920*/  LDL R113, [R1+0x4] ;  /* 0x0000040001717983 */ /* 0x000ee80000100800 */
[----:B------:R-:W4:Y:S04]  /*2f930*/  LDL R106, [R1+0x8] ;  /* 0x00000800016a7983 */ /* 0x000f280000100800 */
[----:B------:R-:W5:Y:S01]  /*2f940*/  LDL R107, [R1+0xc] ;  /* 0x00000c00016b7983 */ /* 0x000f620000100800 */
[----:B------:R-:W-:Y:S01]  /*2f950*/  FSEL R52, R95, RZ, !P1 ;  /* 0x000000ff5f347208 */ /* 0x000fe20004800000 */
[----:B------:R-:W-:-:S04]  /*2f960*/  HADD2.F32 R104, -RZ, R48.H0_H0 ;  /* 0x20000030ff687230 */ /* 0x000fc80000004100 */
[C---:B------:R-:W-:Y:S01]  /*2f970*/  FADD.FTZ R25, -R52.reuse, R25 ;  /* 0x0000001934197221 */ /* 0x040fe20000010100 */
[----:B------:R-:W-:-:S03]  /*2f980*/  FADD.FTZ R27, -R52, R27 ;  /* 0x0000001b341b7221 */ /* 0x000fc60000010100 */
[C---:B------:R-:W-:Y:S01]  /*2f990*/  FMUL.FTZ R25, R90.reuse, R25 ;  /* 0x000000195a197220 */ /* 0x040fe20000410000 */
[----:B------:R-:W-:Y:S01]  /*2f9a0*/  FMUL.FTZ R27, R90, R27 ;  /* 0x0000001b5a1b7220 */ /* 0x000fe20000410000 */
[----:B------:R-:W-:-:S04]  /*2f9b0*/  FADD.FTZ R29, -R52, R29 ;  /* 0x0000001d341d7221 */ /* 0x000fc80000010100 */
[----:B------:R-:W-:Y:S01]  /*2f9c0*/  FMUL.FTZ R29, R90, R29 ;  /* 0x0000001d5a1d7220 */ /* 0x000fe20000410000 */
[----:B------:R-:W-:Y:S01]  /*2f9d0*/  FADD.FTZ R31, -R52, R31 ;  /* 0x0000001f341f7221 */ /* 0x000fe20000010100 */
[----:B------:R-:W-:-:S03]  /*2f9e0*/  VIADD R135, R135, 0xffffffff ;  /* 0xffffffff87877836 */ /* 0x000fc60000000000 */
[----:B------:R-:W-:Y:S01]  /*2f9f0*/  FMUL.FTZ R31, R90, R31 ;  /* 0x0000001f5a1f7220 */ /* 0x000fe20000410000 */
[C---:B------:R-:W-:Y:S01]  /*2fa00*/  FADD.FTZ R13, -R52.reuse, R13 ;  /* 0x0000000d340d7221 */ /* 0x040fe20000010100 */
[----:B------:R-:W-:-:S03]  /*2fa10*/  FADD.FTZ R15, -R52, R15 ;  /* 0x0000000f340f7221 */ /* 0x000fc60000010100 */
[C---:B------:R-:W-:Y:S01]  /*2fa20*/  FMUL.FTZ R13, R90.reuse, R13 ;  /* 0x0000000d5a0d7220 */ /* 0x040fe20000410000 */
[----:B------:R-:W-:Y:S01]  /*2fa30*/  FMUL.FTZ R15, R90, R15 ;  /* 0x0000000f5a0f7220 */ /* 0x000fe20000410000 */
[----:B------:R-:W-:-:S04]  /*2fa40*/  FADD.FTZ R17, -R52, R17 ;  /* 0x0000001134117221 */ /* 0x000fc80000010100 */
[----:B------:R-:W-:Y:S01]  /*2fa50*/  FMUL.FTZ R17, R90, R17 ;  /* 0x000000115a117220 */ /* 0x000fe20000410000 */
        /* <DEDUP_REMOVED lines=10> */
[C---:B------:R-:W-:Y:S01]  /*2fb00*/  FADD.FTZ R59, -R52.reuse, R59 ;  /* 0x0000003b343b7221 */ /* 0x040fe20000010100 */
[C---:B------:R-:W-:Y:S01]  /*2fb10*/  FADD.FTZ R61, -R52.reuse, R61 ;  /* 0x0000003d343d7221 */ /* 0x040fe20000010100 */
[----:B------:R-:W-:Y:S02]  /*2fb20*/  HADD2.F32 R55, -RZ, R160.H1_H1 ;  /* 0x300000a0ff377230 */ /* 0x000fe40000004100 */
[C---:B------:R-:W-:Y:S01]  /*2fb30*/  FADD.FTZ R63, -R52.reuse, R63 ;  /* 0x0000003f343f7221 */ /* 0x040fe20000010100 */
[C---:B------:R-:W-:Y:S01]  /*2fb40*/  FADD.FTZ R65, -R52.reuse, R65 ;  /* 0x0000004134417221 */ /* 0x040fe20000010100 */
[C---:B------:R-:W-:Y:S01]  /*2fb50*/  FADD.FTZ R67, -R52.reuse, R67 ;  /* 0x0000004334437221 */ /* 0x040fe20000010100 */
[C---:B------:R-:W-:Y:S01]  /*2fb60*/  FADD.FTZ R69, -R52.reuse, R69 ;  /* 0x0000004534457221 */ /* 0x040fe20000010100 */
[C---:B------:R-:W-:Y:S01]  /*2fb70*/  FADD.FTZ R71, -R52.reuse, R71 ;  /* 0x0000004734477221 */ /* 0x040fe20000010100 */
[C---:B------:R-:W-:Y:S01]  /*2fb80*/  FADD.FTZ R73, -R52.reuse, R73 ;  /* 0x0000004934497221 */ /* 0x040fe20000010100 */
[----:B------:R-:W-:Y:S01]  /*2fb90*/  FADD.FTZ R75, -R52, R75 ;  /* 0x0000004b344b7221 */ /* 0x000fe20000010100 */
[----:B--2---:R-:W-:-:S05]  /*2fba0*/  HADD2.F32 R54, -RZ, R105.H0_H0 ;  /* 0x20000069ff367230 */ /* 0x004fca0000004100 */
[----:B------:R-:W-:Y:S01]  /*2fbb0*/  FFMA.FTZ R53, R25, R54, R104 ;  /* 0x0000003619357223 */ /* 0x000fe20000010068 */
[----:B---3--:R-:W-:Y:S02]  /*2fbc0*/  HADD2.F32 R54, -RZ, R113.H0_H0 ;  /* 0x20000071ff367230 */ /* 0x008fe40000004100 */
[----:B------:R-:W-:Y:S02]  /*2fbd0*/  HADD2.F32 R104, -RZ, R49.H0_H0 ;  /* 0x20000031ff687230 */ /* 0x000fe40000004100 */
[----:B------:R-:W-:Y:S01]  /*2fbe0*/  FADD.FTZ R25, -R52, R28 ;  /* 0x0000001c34197221 */ /* 0x000fe20000010100 */
[----:B------:R-:W-:Y:S02]  /*2fbf0*/  HADD2.F32 R28, -RZ, R113.H1_H1 ;  /* 0x30000071ff1c7230 */ /* 0x000fe40000004100 */
[----:B0-----:R-:W0:Y:S01]  /*2fc00*/  LDC.64 R112, c[0x0][0x428] ;  /* 0x00010a00ff707b82 */ /* 0x001e220000000a00 */
[----:B------:R-:W-:Y:S01]  /*2fc10*/  FFMA.FTZ R27, R27, R54, R104 ;  /* 0x000000361b1b7223 */ /* 0x000fe20000010068 */
[----:B------:R-:W-:-:S02]  /*2fc20*/  HADD2.F32 R54, -RZ, R49.H1_H1 ;  /* 0x30000031ff367230 */ /* 0x000fc40000004100 */
[----:B------:R-:W-:-:S04]  /*2fc30*/  FMUL.FTZ R25, R90, R25 ;  /* 0x000000195a197220 */ /* 0x000fc80000410000 */
[----:B------:R-:W-:Y:S01]  /*2fc40*/  FFMA.FTZ R28, R25, R28, R54 ;  /* 0x0000001c191c7223 */ /* 0x000fe20000010036 */
[----:B------:R-:W-:Y:S01]  /*2fc50*/  FADD.FTZ R25, -R52, R30 ;  /* 0x0000001e34197221 */ /* 0x000fe20000010100 */
[--C-:B----4-:R-:W-:Y:S02]  /*2fc60*/  HADD2.F32 R54, -RZ, R106.reuse.H0_H0 ;  /* 0x2000006aff367230 */ /* 0x110fe40000004100 */
[----:B------:R-:W-:Y:S02]  /*2fc70*/  HADD2.F32 R30, -RZ, R106.H1_H1 ;  /* 0x3000006aff1e7230 */ /* 0x000fe40000004100 */
[----:B------:R-:W1:Y:S01]  /*2fc80*/  LDC R106, c[0x0][0x388] ;  /* 0x0000e200ff6a7b82 */ /* 0x000e620000000800 */
[----:B------:R-:W-:Y:S02]  /*2fc90*/  HADD2.F32 R104, -RZ, R50.H0_H0 ;  /* 0x20000032ff687230 */ /* 0x000fe40000004100 */
[----:B------:R-:W-:-:S03]  /*2fca0*/  FMUL.FTZ R25, R90, R25 ;  /* 0x000000195a197220 */ /* 0x000fc60000410000 */
[----:B------:R-:W-:Y:S01]  /*2fcb0*/  FFMA.FTZ R29, R29, R54, R104 ;  /* 0x000000361d1d7223 */ /* 0x000fe20000010068 */
[----:B------:R-:W-:Y:S02]  /*2fcc0*/  HADD2.F32 R54, -RZ, R50.H1_H1 ;  /* 0x30000032ff367230 */ /* 0x000fe40000004100 */
[----:B------:R-:W-:-:S03]  /*2fcd0*/  HADD2.F32 R104, -RZ, R51.H0_H0 ;  /* 0x20000033ff687230 */ /* 0x000fc60000004100 */
[----:B------:R-:W-:Y:S01]  /*2fce0*/  FFMA.FTZ R30, R25, R30, R54 ;  /* 0x0000001e191e7223 */ /* 0x000fe20000010036 */
[--C-:B-----5:R-:W-:Y:S02]  /*2fcf0*/  HADD2.F32 R54, -RZ, R107.reuse.H0_H0 ;  /* 0x2000006bff367230 */ /* 0x120fe40000004100 */
[----:B------:R-:W-:Y:S01]  /*2fd00*/  FADD.FTZ R25, -R52, R32 ;  /* 0x0000002034197221 */ /* 0x000fe20000010100 */
[----:B------:R-:W-:Y:S02]  /*2fd10*/  HADD2.F32 R32, -RZ, R107.H1_H1 ;  /* 0x3000006bff207230 */ /* 0x000fe40000004100 */
[----:B------:R-:W-:Y:S01]  /*2fd20*/  FFMA.FTZ R31, R31, R54, R104 ;  /* 0x000000361f1f7223 */ /* 0x000fe20000010068 */
[----:B------:R-:W-:Y:S02]  /*2fd30*/  HADD2.F32 R54, -RZ, R51.H1_H1 ;  /* 0x30000033ff367230 */ /* 0x000fe40000004100 */
[----:B------:R-:W-:Y:S01]  /*2fd40*/  FMUL.FTZ R25, R90, R25 ;  /* 0x000000195a197220 */ /* 0x000fe20000410000 */
[----:B-1----:R-:W-:-:S03]  /*2fd50*/  IMAD R135, R135, R106, RZ ;  /* 0x0000006a87877224 */ /* 0x002fc600078e02ff */
[----:B------:R-:W-:Y:S01]  /*2fd60*/  FFMA.FTZ R32, R25, R32, R54 ;  /* 0x0000002019207223 */ /* 0x000fe20000010036 */
[----:B------:R-:W-:Y:S01]  /*2fd70*/  FADD.FTZ R25, -R52, R26 ;  /* 0x0000001a34197221 */ /* 0x000fe20000010100 */
[----:B------:R-:W-:Y:S01]  /*2fd80*/  HADD2.F32 R54, -RZ, R105.H1_H1 ;  /* 0x30000069ff367230 */ /* 0x000fe20000004100 */
[----:B------:R-:W-:Y:S01]  /*2fd90*/  SHF.R.S32.HI R26, RZ, 0x1f, R135 ;  /* 0x0000001fff1a7819 */ /* 0x000fe20000011487 */
[----:B------:R-:W-:Y:S02]  /*2fda0*/  HADD2.F32 R104, -RZ, R48.H1_H1 ;  /* 0x30000030ff687230 */ /* 0x000fe40000004100 */
[----:B------:R-:W-:Y:S01]  /*2fdb0*/  FMUL.FTZ R25, R90, R25 ;  /* 0x000000195a197220 */ /* 0x000fe20000410000 */
[----:B------:R-:W-:-:S03]  /*2fdc0*/  LEA.HI R26, R26, R135, RZ, 0x3 ;  /* 0x000000871a1a7211 */ /* 0x000fc600078f18ff */
[----:B------:R-:W-:Y:S01]  /*2fdd0*/  FFMA.FTZ R54, R25, R54, R104 ;  /* 0x0000003619367223 */ /* 0x000fe20000010068 */
[----:B------:R-:W-:Y:S02]  /*2fde0*/  LEA.HI.SX32 R25, R26, R91, 0x1d ;  /* 0x0000005b1a197211 */ /* 0x000fe400078feaff */
[----:B------:R-:W-:Y:S02]  /*2fdf0*/  F2FP.F16.F32.PACK_AB R30, R30, R29 ;  /* 0x0000001d1e1e723e */ /* 0x000fe400000000ff */
[----:B------:R-:W-:Y:S01]  /*2fe00*/  F2FP.F16.F32.PACK_AB R29, R28, R27 ;  /* 0x0000001b1c1d723e */ /* 0x000fe200000000ff */
[----:B0-----:R-:W-:Y:S01]  /*2fe10*/  IMAD.WIDE.U32 R26, R25, 0x10, R112 ;  /* 0x00000010191a7825 */ /* 0x001fe200078e0070 */
[----:B------:R-:W-:Y:S02]  /*2fe20*/  F2FP.F16.F32.PACK_AB R31, R32, R31 ;  /* 0x0000001f201f723e */ /* 0x000fe400000000ff */
[----:B------:R-:W-:-:S05]  /*2fe30*/  F2FP.F16.F32.PACK_AB R28, R54, R53 ;  /* 0x00000035361c723e */ /* 0x000fca00000000ff */
[----:B------:R0:W-:Y:S02]  /*2fe40*/  STG.E.128 desc[UR8][R26.64], R28 ;  /* 0x0000001c1a007986 */ /* 0x0001e4000c101d08 */
[----:B0-----:R-:W-:Y:S02]  /*2fe50*/  HADD2.F32 R26, -RZ, R161.H0_H0 ;  /* 0x200000a1ff1a7230 */ /* 0x001fe40000004100 */
[----:B------:R-:W-:Y:S02]  /*2fe60*/  HADD2.F32 R28, -RZ, R45.H0_H0 ;  /* 0x2000002dff1c7230 */ /* 0x000fe40000004100 */
[----:B------:R-:W-:-:S03]  /*2fe70*/  FADD.FTZ R27, -R52, R14 ;  /* 0x0000000e341b7221 */ /* 0x000fc60000010100 */
[----:B------:R-:W-:Y:S01]  /*2fe80*/  FFMA.FTZ R13, R13, R26, R28 ;  /* 0x0000001a0d0d7223 */ /* 0x000fe2000001001c */
[----:B------:R-:W-:Y:S02]  /*2fe90*/  HADD2.F32 R26, -RZ, R162.H0_H0 ;  /* 0x200000a2ff1a7230 */ /* 0x000fe40000004100 */
[----:B------:R-:W-:Y:S02]  /*2fea0*/  HADD2.F32 R28, -RZ, R46.H0_H0 ;  /* 0x2000002eff1c7230 */ /* 0x000fe40000004100 */
[----:B------:R-:W-:Y:S01]  /*2feb0*/  FMUL.FTZ R14, R90, R27 ;  /* 0x0000001b5a0e7220 */ /* 0x000fe20000410000 */
[----:B------:R-:W-:Y:S02]  /*2fec0*/  FADD.FTZ R27, -R52, R16 ;  /* 0x00000010341b7221 */ /* 0x000fe40000010100 */
[----:B------:R-:W-:Y:S01]  /*2fed0*/  FFMA.FTZ R15, R15, R26, R28 ;  /* 0x0000001a0f0f7223 */ /* 0x000fe2000001001c */
[----:B------:R-:W-:Y:S02]  /*2fee0*/  HADD2.F32 R26, -RZ, R163.H0_H0 ;  /* 0x200000a3ff1a7230 */ /* 0x000fe40000004100 */
[----:B------:R-:W-:-:S02]  /*2fef0*/  HADD2.F32 R28, -RZ, R47.H0_H0 ;  /* 0x2000002fff1c7230 */ /* 0x000fc40000004100 */
[----:B------:R-:W-:Y:S01]  /*2ff00*/  FMUL.FTZ R16, R90, R27 ;  /* 0x0000001b5a107220 */ /* 0x000fe20000410000 */
[----:B------:R-:W-:Y:S01]  /*2ff10*/  FADD.FTZ R27, -R52, R18 ;  /* 0x00000012341b7221 */ /* 0x000fe20000010100 */
[----:B------:R-:W-:Y:S02]  /*2ff20*/  HADD2.F32 R18, -RZ, R47.H1_H1 ;  /* 0x3000002fff127230 */ /* 0x000fe40000004100 */
[----:B------:R-:W-:Y:S01]  /*2ff30*/  FFMA.FTZ R26, R17, R26, R28 ;  /* 0x0000001a111a7223 */ /* 0x000fe2000001001c */
[----:B------:R-:W-:Y:S02]  /*2ff40*/  HADD2.F32 R28, -RZ, R163.H1_H1 ;  /* 0x300000a3ff1c7230 */ /* 0x000fe40000004100 */
[----:B------:R-:W-:Y:S01]  /*2ff50*/  FMUL.FTZ R27, R90, R27 ;  /* 0x0000001b5a1b7220 */ /* 0x000fe20000410000 */
[----:B------:R-:W-:Y:S02]  /*2ff60*/  HADD2.F32 R29, -RZ, R161.H1_H1 ;  /* 0x300000a1ff1d7230 */ /* 0x000fe40000004100 */
[----:B------:R-:W-:-:S02]  /*2ff70*/  HADD2.F32 R31, -RZ, R45.H1_H1 ;  /* 0x3000002dff1f7230 */ /* 0x000fc40000004100 */
[----:B------:R-:W-:Y:S01]  /*2ff80*/  FFMA.FTZ R28, R27, R28, R18 ;  /* 0x0000001c1b1c7223 */ /* 0x000fe20000010012 */
[----:B------:R-:W-:Y:S02]  /*2ff90*/  HADD2.F32 R18, -RZ, R156.H0_H0 ;  /* 0x2000009cff127230 */ /* 0x000fe40000004100 */
[----:B------:R-:W-:Y:S01]  /*2ffa0*/  FMUL.FTZ R17, R90, R19 ;  /* 0x000000135a117220 */ /* 0x000fe20000410000 */
[----:B------:R-:W-:Y:S02]  /*2ffb0*/  HADD2.F32 R30, -RZ, R100.H0_H0 ;  /* 0x20000064ff1e7230 */ /* 0x000fe40000004100 */
[----:B------:R-:W-:Y:S01]  /*2ffc0*/  FADD.FTZ R19, -R52, R20 ;  /* 0x0000001434137221 */ /* 0x000fe20000010100 */
[----:B------:R-:W-:Y:S01]  /*2ffd0*/  FFMA.FTZ R14, R14, R29, R31 ;  /* 0x0000001d0e0e7223 */ /* 0x000fe2000001001f */
[----:B------:R-:W-:Y:S02]  /*2ffe0*/  HADD2.F32 R29, -RZ, R162.H1_H1 ;  /* 0x300000a2ff1d7230 */ /* 0x000fe40000004100 */
[----:B------:R-:W-:-:S02]  /*2fff0*/  HADD2.F32 R31, -RZ, R46.H1_H1 ;  /* 0x3000002eff1f7230 */ /* 0x000fc40000004100 */
[----:B------:R-:W-:Y:S01]  /*30000*/  FFMA.FTZ R17, R17, R18, R30 ;  /* 0x0000001211117223 */ /* 0x000fe2000001001e */
[C---:B------:R-:W-:Y:S01]  /*30010*/  FMUL.FTZ R18, R90.reuse, R19 ;  /* 0x000000135a127220 */ /* 0x040fe20000410000 */
        /* <DEDUP_REMOVED lines=8> */
[----:B------:R-:W-:Y:S02]  /*300a0*/  HADD2.F32 R20, -RZ, R157.H1_H1 ;  /* 0x3000009dff147230 */ /* 0x000fe40000004100 */
[----:B------:R-:W-:Y:S01]  /*300b0*/  FMUL.FTZ R21, R90, R21 ;  /* 0x000000155a157220 */ /* 0x000fe20000410000 */
[----:B------:R-:W-:Y:S02]  /*300c0*/  HADD2.F32 R22, -RZ, R101.H1_H1 ;  /* 0x30000065ff167230 */ /* 0x000fe40000004100 */
[----:B------:R-:W-:-:S03]  /*300d0*/  FFMA.FTZ R18, R18, R27, R29 ;  /* 0x0000001b12127223 */ /* 0x000fc6000001001d */
[----:B------:R-:W-:Y:S01]  /*300e0*/  FFMA.FTZ R27, R21, R20, R22 ;  /* 0x00000014151b7223 */ /* 0x000fe20000010016 */
[----:B------:R-:W-:Y:S02]  /*300f0*/  HADD2.F32 R20, -RZ, R158.H0_H0 ;  /* 0x2000009eff147230 */ /* 0x000fe40000004100 */
[----:B------:R-:W-:Y:S02]  /*30100*/  HADD2.F32 R22, -RZ, R102.H0_H0 ;  /* 0x20000066ff167230 */ /* 0x000fe40000004100 */
[----:B------:R-:W-:-:S03]  /*30110*/  FADD.FTZ R21, -R52, R24 ;  /* 0x0000001834157221 */ /* 0x000fc60000010100 */
[----:B------:R-:W-:Y:S01]  /*30120*/  FFMA.FTZ R24, R23, R20, R22 ;  /* 0x0000001417187223 */ /* 0x000fe20000010016 */
[----:B------:R-:W-:Y:S02]  /*30130*/  HADD2.F32 R20, -RZ, R158.H1_H1 ;  /* 0x3000009eff147230 */ /* 0x000fe40000004100 */
[----:B------:R-:W-:Y:S01]  /*30140*/  FMUL.FTZ R21, R90, R21 ;  /* 0x000000155a157220 */ /* 0x000fe20000410000 */
[----:B------:R-:W-:-:S05]  /*30150*/  HADD2.F32 R22, -RZ, R102.H1_H1 ;  /* 0x30000066ff167230 */ /* 0x000fca0000004100 */
[----:B------:R-:W-:Y:S01]  /*30160*/  FFMA.FTZ R29, R21, R20, R22 ;  /* 0x00000014151d7223 */ /* 0x000fe20000010016 */
[----:B------:R-:W-:Y:S02]  /*30170*/  HADD2.F32 R20, -RZ, R159.H0_H0 ;  /* 0x2000009fff147230 */ /* 0x000fe40000004100 */
[----:B------:R-:W-:Y:S02]  /*30180*/  HADD2.F32 R22, -RZ, R103.H0_H0 ;  /* 0x20000067ff167230 */ /* 0x000fe40000004100 */
[----:B------:R-:W-:Y:S01]  /*30190*/  FADD.FTZ R21, -R52, R38 ;  /* 0x0000002634157221 */ /* 0x000fe20000010100 */
[----:B------:R-:W-:Y:S02]  /*301a0*/  HADD2.F32 R106, -RZ, R159.H1_H1 ;  /* 0x3000009fff6a7230 */ /* 0x000fe40000004100 */
[----:B------:R-:W-:Y:S01]  /*301b0*/  FFMA.FTZ R105, R37, R20, R22 ;  /* 0x0000001425697223 */ /* 0x000fe20000010016 */
[----:B------:R-:W-:Y:S02]  /*301c0*/  HADD2.F32 R20, -RZ, R103.H1_H1 ;  /* 0x30000067ff147230 */ /* 0x000fe40000004100 */
[----:B------:R-:W-:Y:S01]  /*301d0*/  FMUL.FTZ R21, R90, R21 ;  /* 0x000000155a157220 */ /* 0x000fe20000410000 */
[----:B------:R-:W-:-:S02]  /*301e0*/  HADD2.F32 R23, -RZ, R108.H0_H0 ;  /* 0x2000006cff177230 */ /* 0x000fc40000004100 */
[----:B------:R-:W-:Y:S01]  /*301f0*/  FADD.FTZ R31, -R52, R56 ;  /* 0x00000038341f7221 */ /* 0x000fe20000010100 */
[----:B------:R-:W-:Y:S01]  /*30200*/  FFMA.FTZ R106, R21, R106, R20 ;  /* 0x0000006a156a7223 */ /* 0x000fe20000010014 */
[----:B------:R-:W-:Y:S02]  /*30210*/  HADD2.F32 R21, -RZ, R152.H0_H0 ;  /* 0x20000098ff157230 */ /* 0x000fe40000004100 */
[C---:B------:R-:W-:Y:S01]  /*30220*/  FMUL.FTZ R30, R90.reuse, R39 ;  /* 0x000000275a1e7220 */ /* 0x040fe20000410000 */
[----:B------:R-:W-:Y:S02]  /*30230*/  HADD2.F32 R32, -RZ, R160.H0_H0 ;  /* 0x200000a0ff207230 */ /* 0x000fe40000004100 */
[----:B------:R-:W-:Y:S02]  /*30240*/  HADD2.F32 R54, -RZ, R44.H0_H0 ;  /* 0x2000002cff367230 */ /* 0x000fe40000004100 */
[----:B------:R-:W-:Y:S01]  /*30250*/  FMUL.FTZ R31, R90, R31 ;  /* 0x0000001f5a1f7220 */ /* 0x000fe20000410000 */
[----:B------:R-:W-:-:S02]  /*30260*/  HADD2.F32 R20, -RZ, R152.H1_H1 ;  /* 0x30000098ff147230 */ /* 0x000fc40000004100 */
[----:B------:R-:W-:Y:S02]  /*30270*/  HADD2.F32 R22, -RZ, R108.H1_H1 ;  /* 0x3000006cff167230 */ /* 0x000fe40000004100 */
[----:B------:R-:W-:Y:S01]  /*30280*/  FFMA.FTZ R30, R30, R21, R23 ;  /* 0x000000151e1e7223 */ /* 0x000fe20000010017 */
[----:B------:R-:W-:Y:S01]  /*30290*/  FFMA.FTZ R11, R11, R32, R54 ;  /* 0x000000200b0b7223 */ /* 0x000fe20000010036 */
[----:B------:R-:W-:Y:S02]  /*302a0*/  HADD2.F32 R21, -RZ, R153.H0_H0 ;  /* 0x20000099ff157230 */ /* 0x000fe40000004100 */
[----:B------:R-:W-:Y:S01]  /*302b0*/  FADD.FTZ R37, -R52, R58 ;  /* 0x0000003a34257221 */ /* 0x000fe20000010100 */
[----:B------:R-:W-:Y:S02]  /*302c0*/  HADD2.F32 R23, -RZ, R109.H0_H0 ;  /* 0x2000006dff177230 */ /* 0x000fe40000004100 */
[----:B------:R-:W-:Y:S01]  /*302d0*/  FMUL.FTZ R32, R90, R57 ;  /* 0x000000395a207220 */ /* 0x000fe20000410000 */
[----:B------:R-:W-:Y:S01]  /*302e0*/  FFMA.FTZ R31, R31, R20, R22 ;  /* 0x000000141f1f7223 */ /* 0x000fe20000010016 */
[----:B------:R-:W-:-:S02]  /*302f0*/  HADD2.F32 R20, -RZ, R153.H1_H1 ;  /* 0x30000099ff147230 */ /* 0x000fc40000004100 */
[----:B------:R-:W-:Y:S01]  /*30300*/  FMUL.FTZ R37, R90, R37 ;  /* 0x000000255a257220 */ /* 0x000fe20000410000 */
[----:B------:R-:W-:Y:S02]  /*30310*/  HADD2.F32 R22, -RZ, R109.H1_H1 ;  /* 0x3000006dff167230 */ /* 0x000fe40000004100 */
[----:B------:R-:W-:Y:S01]  /*30320*/  FFMA.FTZ R32, R32, R21, R23 ;  /* 0x0000001520207223 */ /* 0x000fe20000010017 */
[----:B------:R-:W-:Y:S01]  /*30330*/  FADD.FTZ R21, -R52, R60 ;  /* 0x0000003c34157221 */ /* 0x000fe20000010100 */
[----:B------:R-:W-:Y:S02]  /*30340*/  HADD2.F32 R38, -RZ, R154.H0_H0 ;  /* 0x2000009aff267230 */ /* 0x000fe40000004100 */
[----:B------:R-:W-:Y:S01]  /*30350*/  FFMA.FTZ R37, R37, R20, R22 ;  /* 0x0000001425257223 */ /* 0x000fe20000010016 */
[--C-:B------:R-:W-:Y:S02]  /*30360*/  HADD2.F32 R20, -RZ, R110.reuse.H0_H0 ;  /* 0x2000006eff147230 */ /* 0x100fe40000004100 */
[----:B------:R-:W-:Y:S01]  /*30370*/  FMUL.FTZ R21, R90, R21 ;  /* 0x000000155a157220 */ /* 0x000fe20000410000 */
[----:B------:R-:W-:-:S02]  /*30380*/  HADD2.F32 R22, -RZ, R110.H1_H1 ;  /* 0x3000006eff167230 */ /* 0x000fc40000004100 */
[----:B------:R-:W-:Y:S01]  /*30390*/  FMUL.FTZ R39, R90, R59 ;  /* 0x0000003b5a277220 */ /* 0x000fe20000410000 */
[----:B------:R-:W-:Y:S01]  /*303a0*/  FFMA.FTZ R38, R21, R38, R20 ;  /* 0x0000002615267223 */ /* 0x000fe20000010014 */
[----:B------:R-:W-:Y:S02]  /*303b0*/  HADD2.F32 R20, -RZ, R154.H1_H1 ;  /* 0x3000009aff147230 */ /* 0x000fe40000004100 */
[C---:B------:R-:W-:Y:S01]  /*303c0*/  FADD.FTZ R21, -R52.reuse, R62 ;  /* 0x0000003e34157221 */ /* 0x040fe20000010100 */
[----:B------:R-:W-:Y:S02]  /*303d0*/  FADD.FTZ R53, -R52, R12 ;  /* 0x0000000c34357221 */ /* 0x000fe40000010100 */
        /* <DEDUP_REMOVED lines=9> */
[----:B------:R-:W-:Y:S02]  /*30470*/  HADD2.F32 R21, -RZ, R155.H1_H1 ;  /* 0x3000009bff157230 */ /* 0x000fe40000004100 */
[----:B------:R-:W-:Y:S01]  /*30480*/  FFMA.FTZ R12, R12, R55, R91 ;  /* 0x000000370c0c7223 */ /* 0x000fe2000001005b */
[----:B------:R-:W-:Y:S01]  /*30490*/  FADD.FTZ R55, -R52, R64 ;  /* 0x0000004034377221 */ /* 0x000fe20000010100 */
[----:B------:R-:W-:Y:S01]  /*304a0*/  FMUL.FTZ R54, R90, R63 ;  /* 0x0000003f5a367220 */ /* 0x000fe20000410000 */
[----:B------:R-:W-:Y:S01]  /*304b0*/  FFMA.FTZ R58, R58, R21, R23 ;  /* 0x000000153a3a7223 */ /* 0x000fe20000010017 */
[----:B------:R-:W-:-:S02]  /*304c0*/  HADD2.F32 R21, -RZ, R148.H0_H0 ;  /* 0x20000094ff157230 */ /* 0x000fc40000004100 */
[----:B------:R-:W-:Y:S02]  /*304d0*/  HADD2.F32 R23, -RZ, R116.H0_H0 ;  /* 0x20000074ff177230 */ /* 0x000fe40000004100 */
[----:B------:R-:W-:Y:S01]  /*304e0*/  FMUL.FTZ R55, R90, R55 ;  /* 0x000000375a377220 */ /* 0x000fe20000410000 */
[----:B------:R-:W-:Y:S02]  /*304f0*/  HADD2.F32 R20, -RZ, R148.H1_H1 ;  /* 0x30000094ff147230 */ /* 0x000fe40000004100 */
[----:B------:R-:W-:Y:S02]  /*30500*/  HADD2.F32 R22, -RZ, R116.H1_H1 ;  /* 0x30000074ff167230 */ /* 0x000fe40000004100 */
[----:B------:R-:W-:Y:S01]  /*30510*/  FFMA.FTZ R54, R54, R21, R23 ;  /* 0x0000001536367223 */ /* 0x000fe20000010017 */
[----:B------:R-:W-:Y:S02]  /*30520*/  HADD2.F32 R21, -RZ, R149.H0_H0 ;  /* 0x20000095ff157230 */ /* 0x000fe40000004100 */
[----:B------:R-:W-:Y:S01]  /*30530*/  FADD.FTZ R57, -R52, R66 ;  /* 0x0000004234397221 */ /* 0x000fe20000010100 */
[----:B------:R-:W-:-:S02]  /*30540*/  HADD2.F32 R23, -RZ, R117.H0_H0 ;  /* 0x20000075ff177230 */ /* 0x000fc40000004100 */
[C---:B------:R-:W-:Y:S01]  /*30550*/  FMUL.FTZ R56, R90.reuse, R65 ;  /* 0x000000415a387220 */ /* 0x040fe20000410000 */
[----:B------:R-:W-:Y:S01]  /*30560*/  FFMA.FTZ R55, R55, R20, R22 ;  /* 0x0000001437377223 */ /* 0x000fe20000010016 */
[----:B------:R-:W-:Y:S02]  /*30570*/  HADD2.F32 R20, -RZ, R149.H1_H1 ;  /* 0x30000095ff147230 */ /* 0x000fe40000004100 */
[----:B------:R-:W-:Y:S01]  /*30580*/  FMUL.FTZ R57, R90, R57 ;  /* 0x000000395a397220 */ /* 0x000fe20000410000 */
[----:B------:R-:W-:Y:S02]  /*30590*/  HADD2.F32 R22, -RZ, R117.H1_H1 ;  /* 0x30000075ff167230 */ /* 0x000fe40000004100 */
[----:B------:R-:W-:Y:S01]  /*305a0*/  FFMA.FTZ R56, R56, R21, R23 ;  /* 0x0000001538387223 */ /* 0x000fe20000010017 */
[----:B------:R-:W-:Y:S02]  /*305b0*/  FADD.FTZ R21, -R52, R68 ;  /* 0x0000004434157221 */ /* 0x000fe40000010100 */
[----:B------:R-:W-:Y:S01]  /*305c0*/  FFMA.FTZ R57, R57, R20, R22 ;  /* 0x0000001439397223 */ /* 0x000fe20000010016 */
[----:B------:R-:W-:-:S02]  /*305d0*/  HADD2.F32 R20, -RZ, R150.H0_H0 ;  /* 0x20000096ff147230 */ /* 0x000fc40000004100 */
[----:B------:R-:W-:Y:S01]  /*305e0*/  FMUL.FTZ R21, R90, R21 ;  /* 0x000000155a157220 */ /* 0x000fe20000410000 */
[--C-:B------:R-:W-:Y:S02]  /*305f0*/  HADD2.F32 R22, -RZ, R118.reuse.H0_H0 ;  /* 0x20000076ff167230 */ /* 0x100fe40000004100 */
[----:B------:R-:W-:Y:S01]  /*30600*/  FADD.FTZ R61, -R52, R70 ;  /* 0x00000046343d7221 */ /* 0x000fe20000010100 */
[----:B------:R-:W-:Y:S02]  /*30610*/  HADD2.F32 R23, -RZ, R118.H1_H1 ;  /* 0x30000076ff177230 */ /* 0x000fe40000004100 */
[C---:B------:R-:W-:Y:S01]  /*30620*/  FMUL.FTZ R60, R90.reuse, R67 ;  /* 0x000000435a3c7220 */ /* 0x040fe20000410000 */
[----:B------:R-:W-:Y:S01]  /*30630*/  FFMA.FTZ R59, R21, R20, R22 ;  /* 0x00000014153b7223 */ /* 0x000fe20000010016 */
[----:B------:R-:W-:Y:S02]  /*30640*/  HADD2.F32 R21, -RZ, R150.H1_H1 ;  /* 0x30000096ff157230 */ /* 0x000fe40000004100 */
[----:B------:R-:W-:Y:S01]  /*30650*/  FMUL.FTZ R61, R90, R61 ;  /* 0x0000003d5a3d7220 */ /* 0x000fe20000410000 */
[----:B------:R-:W-:-:S02]  /*30660*/  HADD2.F32 R64, -RZ, R151.H0_H0 ;  /* 0x20000097ff407230 */ /* 0x000fc40000004100 */
[----:B------:R-:W-:Y:S02]  /*30670*/  HADD2.F32 R20, -RZ, R119.H0_H0 ;  /* 0x20000077ff147230 */ /* 0x000fe40000004100 */
        /* <DEDUP_REMOVED lines=8> */
[----:B------:R-:W-:Y:S01]  /*30700*/  FFMA.FTZ R66, R66, R21, R23 ;  /* 0x0000001542427223 */ /* 0x000fe20000010017 */
[----:B------:R-:W-:Y:S01]  /*30710*/  FADD.FTZ R21, -R52, R72 ;  /* 0x0000004834157221 */ /* 0x000fe20000010100 */
[----:B------:R-:W-:Y:S02]  /*30720*/  HADD2.F32 R62, -RZ, R144.H1_H1 ;  /* 0x30000090ff3e7230 */ /* 0x000fe40000004100 */
[----:B------:R-:W-:Y:S01]  /*30730*/  FFMA.FTZ R61, R61, R20, R22 ;  /* 0x000000143d3d7223 */ /* 0x000fe20000010016 */
[----:B------:R-:W-:Y:S02]  /*30740*/  HADD2.F32 R20, -RZ, R120.H1_H1 ;  /* 0x30000078ff147230 */ /* 0x000fe40000004100 */
[C---:B------:R-:W-:Y:S01]  /*30750*/  FMUL.FTZ R21, R90.reuse, R21 ;  /* 0x000000155a157220 */ /* 0x040fe20000410000 */
[----:B------:R-:W-:Y:S02]  /*30760*/  HADD2.F32 R22, -RZ, R121.H0_H0 ;  /* 0x20000079ff167230 */ /* 0x000fe40000004100 */
[----:B------:R-:W-:Y:S01]  /*30770*/  FMUL.FTZ R63, R90, R73 ;  /* 0x000000495a3f7220 */ /* 0x000fe20000410000 */
[----:B------:R-:W-:Y:S01]  /*30780*/  FFMA.FTZ R62, R21, R62, R20 ;  /* 0x0000003e153e7223 */ /* 0x000fe20000010014 */
[----:B------:R-:W-:-:S02]  /*30790*/  HADD2.F32 R20, -RZ, R145.H0_H0 ;  /* 0x20000091ff147230 */ /* 0x000fc40000004100 */
[----:B------:R-:W-:-:S03]  /*307a0*/  FADD.FTZ R21, -R52, R74 ;  /* 0x0000004a34157221 */ /* 0x000fc60000010100 */
[----:B------:R-:W-:Y:S01]  /*307b0*/  FFMA.FTZ R63, R63, R20, R22 ;  /* 0x000000143f3f7223 */ /* 0x000fe20000010016 */
[----:B------:R-:W-:Y:S02]  /*307c0*/  HADD2.F32 R20, -RZ, R145.H1_H1 ;  /* 0x30000091ff147230 */ /* 0x000fe40000004100 */
[C---:B------:R-:W-:Y:S01]  /*307d0*/  FMUL.FTZ R21, R90.reuse, R21 ;  /* 0x000000155a157220 */ /* 0x040fe20000410000 */
[----:B------:R-:W-:Y:S02]  /*307e0*/  HADD2.F32 R22, -RZ, R121.H1_H1 ;  /* 0x30000079ff167230 */ /* 0x000fe40000004100 */
[----:B------:R-:W-:-:S03]  /*307f0*/  FMUL.FTZ R69, R90, R75 ;  /* 0x0000004b5a457220 */ /* 0x000fc60000410000 */
[----:B------:R-:W-:Y:S01]  /*30800*/  FFMA.FTZ R65, R21, R20, R22 ;  /* 0x0000001415417223 */ /* 0x000fe20000010016 */
[----:B------:R-:W-:Y:S02]  /*30810*/  HADD2.F32 R20, -RZ, R146.H0_H0 ;  /* 0x20000092ff147230 */ /* 0x000fe40000004100 */
[----:B------:R-:W-:Y:S02]  /*30820*/  HADD2.F32 R22, -RZ, R122.H0_H0 ;  /* 0x2000007aff167230 */ /* 0x000fe40000004100 */
[----:B------:R-:W-:-:S03]  /*30830*/  FADD.FTZ R21, -R52, R76 ;  /* 0x0000004c34157221 */ /* 0x000fc60000010100 */
[----:B------:R-:W-:Y:S01]  /*30840*/  FFMA.FTZ R69, R69, R20, R22 ;  /* 0x0000001445457223 */ /* 0x000fe20000010016 */
[----:B------:R-:W-:Y:S02]  /*30850*/  HADD2.F32 R20, -RZ, R146.H1_H1 ;  /* 0x30000092ff147230 */ /* 0x000fe40000004100 */
[----:B------:R-:W-:Y:S01]  /*30860*/  FMUL.FTZ R21, R90, R21 ;  /* 0x000000155a157220 */ /* 0x000fe20000410000 */
[----:B------:R-:W-:Y:S02]  /*30870*/  HADD2.F32 R22, -RZ, R122.H1_H1 ;  /* 0x3000007aff167230 */ /* 0x000fe40000004100 */
[----:B------:R-:W-:-:S03]  /*30880*/  FADD.FTZ R77, -R52, R77 ;  /* 0x0000004d344d7221 */ /* 0x000fc60000010100 */
[----:B------:R-:W-:Y:S01]  /*30890*/  FFMA.FTZ R91, R21, R20, R22 ;  /* 0x00000014155b7223 */ /* 0x000fe20000010016 */
[----:B------:R-:W-:Y:S02]  /*308a0*/  HADD2.F32 R20, -RZ, R147.H0_H0 ;  /* 0x20000093ff147230 */ /* 0x000fe40000004100 */
[----:B------:R-:W-:Y:S01]  /*308b0*/  FMUL.FTZ R77, R90, R77 ;  /* 0x0000004d5a4d7220 */ /* 0x000fe20000410000 */
[----:B------:R-:W-:Y:S02]  /*308c0*/  HADD2.F32 R22, -RZ, R123.H0_H0 ;  /* 0x2000007bff167230 */ /* 0x000fe40000004100 */
[----:B------:R-:W-:Y:S01]  /*308d0*/  FADD.FTZ R21, -R52, R78 ;  /* 0x0000004e34157221 */ /* 0x000fe20000010100 */
[----:B------:R-:W-:Y:S02]  /*308e0*/  HADD2.F32 R104, -RZ, R147.H1_H1 ;  /* 0x30000093ff687230 */ /* 0x000fe40000004100 */
[----:B------:R-:W-:Y:S01]  /*308f0*/  FFMA.FTZ R95, R77, R20, R22 ;  /* 0x000000144d5f7223 */ /* 0x000fe20000010016 */
[----:B------:R-:W-:-:S02]  /*30900*/  HADD2.F32 R20, -RZ, R123.H1_H1 ;  /* 0x3000007bff147230 */ /* 0x000fc40000004100 */
[----:B------:R-:W-:Y:S01]  /*30910*/  FMUL.FTZ R21, R90, R21 ;  /* 0x000000155a157220 */ /* 0x000fe20000410000 */
[----:B------:R-:W-:Y:S01]  /*30920*/  FADD.FTZ R23, -R52, R80 ;  /* 0x0000005034177221 */ /* 0x000fe20000010100 */
[----:B------:R-:W-:Y:S02]  /*30930*/  HADD2.F32 R22, -RZ, R124.H0_H0 ;  /* 0x2000007cff167230 */ /* 0x000fe40000004100 */
[----:B------:R-:W-:Y:S01]  /*30940*/  FFMA.FTZ R104, R21, R104, R20 ;  /* 0x0000006815687223 */ /* 0x000fe20000010014 */
[--C-:B------:R-:W-:Y:S02]  /*30950*/  HADD2.F32 R20, -RZ, R140.reuse.H0_H0 ;  /* 0x2000008cff147230 */ /* 0x100fe40000004100 */
[----:B------:R-:W-:Y:S01]  /*30960*/  FMUL.FTZ R23, R90, R23 ;  /* 0x000000175a177220 */ /* 0x000fe20000410000 */
[C---:B------:R-:W-:Y:S01]  /*30970*/  FADD.FTZ R79, -R52.reuse, R79 ;  /* 0x0000004f344f7221 */ /* 0x040fe20000010100 */
[----:B------:R-:W-:Y:S01]  /*30980*/  FADD.FTZ R71, -R52, R82 ;  /* 0x0000005234477221 */ /* 0x000fe20000010100 */
[----:B------:R-:W-:-:S02]  /*30990*/  HADD2.F32 R21, -RZ, R140.H1_H1 ;  /* 0x3000008cff157230 */ /* 0x000fc40000004100 */
        /* <DEDUP_REMOVED lines=8> */
[----:B------:R-:W-:-:S02]  /*30a20*/  HADD2.F32 R21, -RZ, R141.H0_H0 ;  /* 0x2000008dff157230 */ /* 0x000fc40000004100 */
[----:B------:R-:W-:Y:S01]  /*30a30*/  FFMA.FTZ R79, R71, R20, R22 ;  /* 0x00000014474f7223 */ /* 0x000fe20000010016 */
[----:B------:R-:W-:Y:S02]  /*30a40*/  HADD2.F32 R23, -RZ, R125.H0_H0 ;  /* 0x2000007dff177230 */ /* 0x000fe40000004100 */
[----:B------:R-:W-:Y:S01]  /*30a50*/  FADD.FTZ R71, -R52, R84 ;  /* 0x0000005434477221 */ /* 0x000fe20000010100 */
[----:B------:R-:W-:Y:S01]  /*30a60*/  FMUL.FTZ R78, R90, R81 ;  /* 0x000000515a4e7220 */ /* 0x000fe20000410000 */
[----:B------:R-:W-:Y:S01]  /*30a70*/  FADD.FTZ R83, -R52, R83 ;  /* 0x0000005334537221 */ /* 0x000fe20000010100 */
[----:B------:R-:W-:Y:S02]  /*30a80*/  HADD2.F32 R20, -RZ, R142.H1_H1 ;  /* 0x3000008eff147230 */ /* 0x000fe40000004100 */
[----:B------:R-:W-:Y:S01]  /*30a90*/  FMUL.FTZ R71, R90, R71 ;  /* 0x000000475a477220 */ /* 0x000fe20000410000 */
[----:B------:R-:W-:Y:S02]  /*30aa0*/  HADD2.F32 R22, -RZ, R126.H1_H1 ;  /* 0x3000007eff167230 */ /* 0x000fe40000004100 */
[----:B------:R-:W-:Y:S01]  /*30ab0*/  FFMA.FTZ R78, R78, R21, R23 ;  /* 0x000000154e4e7223 */ /* 0x000fe20000010017 */
[----:B------:R-:W-:-:S02]  /*30ac0*/  HADD2.F32 R21, -RZ, R142.H0_H0 ;  /* 0x2000008eff157230 */ /* 0x000fc40000004100 */
[----:B------:R-:W-:Y:S01]  /*30ad0*/  FADD.FTZ R85, -R52, R85 ;  /* 0x0000005534557221 */ /* 0x000fe20000010100 */
[----:B------:R-:W-:Y:S02]  /*30ae0*/  HADD2.F32 R23, -RZ, R126.H0_H0 ;  /* 0x2000007eff177230 */ /* 0x000fe40000004100 */
[C---:B------:R-:W-:Y:S01]  /*30af0*/  FMUL.FTZ R82, R90.reuse, R83 ;  /* 0x000000535a527220 */ /* 0x040fe20000410000 */
[----:B------:R-:W-:Y:S01]  /*30b00*/  FFMA.FTZ R83, R71, R20, R22 ;  /* 0x0000001447537223 */ /* 0x000fe20000010016 */
[----:B------:R-:W-:Y:S02]  /*30b10*/  HADD2.F32 R20, -RZ, R143.H0_H0 ;  /* 0x2000008fff147230 */ /* 0x000fe40000004100 */
[----:B------:R-:W-:Y:S01]  /*30b20*/  FMUL.FTZ R85, R90, R85 ;  /* 0x000000555a557220 */ /* 0x000fe20000410000 */
[----:B------:R-:W-:Y:S02]  /*30b30*/  HADD2.F32 R22, -RZ, R127.H0_H0 ;  /* 0x2000007fff167230 */ /* 0x000fe40000004100 */
[----:B------:R-:W-:Y:S01]  /*30b40*/  FFMA.FTZ R82, R82, R21, R23 ;  /* 0x0000001552527223 */ /* 0x000fe20000010017 */
[----:B------:R-:W-:-:S02]  /*30b50*/  FADD.FTZ R21, -R52, R86 ;  /* 0x0000005634157221 */ /* 0x000fc40000010100 */
[----:B------:R-:W-:Y:S01]  /*30b60*/  FFMA.FTZ R86, R85, R20, R22 ;  /* 0x0000001455567223 */ /* 0x000fe20000010016 */
[----:B------:R-:W-:Y:S02]  /*30b70*/  HADD2.F32 R20, -RZ, R143.H1_H1 ;  /* 0x3000008fff147230 */ /* 0x000fe40000004100 */
[----:B------:R-:W-:Y:S01]  /*30b80*/  FMUL.FTZ R21, R90, R21 ;  /* 0x000000155a157220 */ /* 0x000fe20000410000 */
[----:B------:R-:W-:Y:S02]  /*30b90*/  HADD2.F32 R22, -RZ, R127.H1_H1 ;  /* 0x3000007fff167230 */ /* 0x000fe40000004100 */
[----:B------:R-:W-:Y:S01]  /*30ba0*/  FADD.FTZ R23, -R52, R87 ;  /* 0x0000005734177221 */ /* 0x000fe20000010100 */
[----:B------:R-:W-:Y:S02]  /*30bb0*/  HADD2.F32 R80, -RZ, R136.H0_H0 ;  /* 0x20000088ff507230 */ /* 0x000fe40000004100 */
[----:B------:R-:W-:Y:S01]  /*30bc0*/  FFMA.FTZ R87, R21, R20, R22 ;  /* 0x0000001415577223 */ /* 0x000fe20000010016 */
[----:B------:R-:W-:-:S02]  /*30bd0*/  HADD2.F32 R20, -RZ, R128.H0_H0 ;  /* 0x20000080ff147230 */ /* 0x000fc40000004100 */
[----:B------:R-:W-:Y:S01]  /*30be0*/  FMUL.FTZ R23, R90, R23 ;  /* 0x000000175a177220 */ /* 0x000fe20000410000 */
[----:B------:R-:W-:Y:S01]  /*30bf0*/  FADD.FTZ R21, -R52, R88 ;  /* 0x0000005834157221 */ /* 0x000fe20000010100 */
[----:B------:R-:W-:Y:S02]  /*30c00*/  HADD2.F32 R22, -RZ, R128.H1_H1 ;  /* 0x30000080ff167230 */ /* 0x000fe40000004100 */
[----:B------:R-:W-:Y:S01]  /*30c10*/  FFMA.FTZ R80, R23, R80, R20 ;  /* 0x0000005017507223 */ /* 0x000fe20000010014 */
[----:B------:R-:W-:Y:S02]  /*30c20*/  HADD2.F32 R20, -RZ, R136.H1_H1 ;  /* 0x30000088ff147230 */ /* 0x000fe40000004100 */
[----:B------:R-:W-:Y:S01]  /*30c30*/  FMUL.FTZ R21, R90, R21 ;  /* 0x000000155a157220 */ /* 0x000fe20000410000 */
[C---:B------:R-:W-:Y:S01]  /*30c40*/  FADD.FTZ R71, -R52.reuse, R92 ;  /* 0x0000005c34477221 */ /* 0x040fe20000010100 */
[----:B------:R-:W-:Y:S02]  /*30c50*/  FADD.FTZ R89, -R52, R89 ;  /* 0x0000005934597221 */ /* 0x000fe40000010100 */
[----:B------:R-:W-:Y:S01]  /*30c60*/  FFMA.FTZ R81, R21, R20, R22 ;  /* 0x0000001415517223 */ /* 0x000fe20000010016 */
[----:B------:R-:W-:-:S02]  /*30c70*/  HADD2.F32 R20, -RZ, R137.H1_H1 ;  /* 0x30000089ff147230 */ /* 0x000fc40000004100 */
[----:B------:R-:W-:Y:S01]  /*30c80*/  FMUL.FTZ R71, R90, R71 ;  /* 0x000000475a477220 */ /* 0x000fe20000410000 */
[----:B------:R-:W-:Y:S02]  /*30c90*/  HADD2.F32 R22, -RZ, R129.H1_H1 ;  /* 0x30000081ff167230 */ /* 0x000fe40000004100 */
[----:B------:R-:W-:Y:S01]  /*30ca0*/  FADD.FTZ R93, -R52, R93 ;  /* 0x0000005d345d7221 */ /* 0x000fe20000010100 */
[----:B------:R-:W-:Y:S02]  /*30cb0*/  HADD2.F32 R21, -RZ, R137.H0_H0 ;  /* 0x20000089ff157230 */ /* 0x000fe40000004100 */
[----:B------:R-:W-:Y:S01]  /*30cc0*/  FMUL.FTZ R84, R90, R89 ;  /* 0x000000595a547220 */ /* 0x000fe20000410000 */
[----:B------:R-:W-:Y:S02]  /*30cd0*/  HADD2.F32 R23, -RZ, R129.H0_H0 ;  /* 0x20000081ff177230 */ /* 0x000fe40000004100 */
[----:B------:R-:W-:Y:S01]  /*30ce0*/  FFMA.FTZ R85, R71, R20, R22 ;  /* 0x0000001447557223 */ /* 0x000fe20000010016 */
[----:B------:R-:W-:-:S02]  /*30cf0*/  HADD2.F32 R20, -RZ, R138.H0_H0 ;  /* 0x2000008aff147230 */ /* 0x000fc40000004100 */
[----:B------:R-:W-:Y:S01]  /*30d00*/  FMUL.FTZ R93, R90, R93 ;  /* 0x0000005d5a5d7220 */ /* 0x000fe20000410000 */
[----:B------:R-:W-:Y:S02]  /*30d10*/  HADD2.F32 R22, -RZ, R130.H0_H0 ;  /* 0x20000082ff167230 */ /* 0x000fe40000004100 */
[----:B------:R-:W-:Y:S01]  /*30d20*/  FFMA.FTZ R84, R84, R21, R23 ;  /* 0x0000001554547223 */ /* 0x000fe20000010017 */
[C---:B------:R-:W-:Y:S01]  /*30d30*/  FADD.FTZ R21, -R52.reuse, R96 ;  /* 0x0000006034157221 */ /* 0x040fe20000010100 */
[C---:B------:R-:W-:Y:S01]  /*30d40*/  FADD.FTZ R97, -R52.reuse, R97 ;  /* 0x0000006134617221 */ /* 0x040fe20000010100 */
[----:B------:R-:W-:Y:S01]  /*30d50*/  FADD.FTZ R23, -R52, R132 ;  /* 0x0000008434177221 */ /* 0x000fe20000010100 */
[----:B------:R-:W-:Y:S01]  /*30d60*/  FFMA.FTZ R52, R93, R20, R22 ;  /* 0x000000145d347223 */ /* 0x000fe20000010016 */
[----:B------:R-:W-:Y:S02]  /*30d70*/  HADD2.F32 R88, -RZ, R138.H1_H1 ;  /* 0x3000008aff587230 */ /* 0x000fe40000004100 */
[----:B------:R-:W-:Y:S01]  /*30d80*/  FMUL.FTZ R21, R90, R21 ;  /* 0x000000155a157220 */ /* 0x000fe20000410000 */
[----:B------:R-:W-:-:S02]  /*30d90*/  HADD2.F32 R20, -RZ, R130.H1_H1 ;  /* 0x30000082ff147230 */ /* 0x000fc40000004100 */
[C---:B------:R-:W-:Y:S01]  /*30da0*/  FMUL.FTZ R89, R90.reuse, R97 ;  /* 0x000000615a597220 */ /* 0x040fe20000410000 */
[----:B------:R-:W-:Y:S02]  /*30db0*/  HADD2.F32 R22, -RZ, R131.H0_H0 ;  /* 0x20000083ff167230 */ /* 0x000fe40000004100 */
[----:B------:R-:W-:Y:S01]  /*30dc0*/  FMUL.FTZ R90, R90, R23 ;  /* 0x000000175a5a7220 */ /* 0x000fe20000410000 */
[----:B------:R-:W-:Y:S01]  /*30dd0*/  FFMA.FTZ R88, R21, R88, R20 ;  /* 0x0000005815587223 */ /* 0x000fe20000010014 */
[--C-:B------:R-:W-:Y:S02]  /*30de0*/  HADD2.F32 R20, -RZ, R139.reuse.H0_H0 ;  /* 0x2000008bff147230 */ /* 0x100fe40000004100 */
[----:B------:R-:W-:Y:S02]  /*30df0*/  HADD2.F32 R21, -RZ, R139.H1_H1 ;  /* 0x3000008bff157230 */ /* 0x000fe40000004100 */
[----:B------:R-:W-:Y:S02]  /*30e00*/  HADD2.F32 R23, -RZ, R131.H1_H1 ;  /* 0x30000083ff177230 */ /* 0x000fe40000004100 */
[----:B------:R-:W-:Y:S01]  /*30e10*/  FFMA.FTZ R89, R89, R20, R22 ;  /* 0x0000001459597223 */ /* 0x000fe20000010016 */
[----:B------:R-:W-:-:S02]  /*30e20*/  F2FP.F16.F32.PACK_AB R20, R12, R11 ;  /* 0x0000000b0c14723e */ /* 0x000fc400000000ff */
[----:B------:R-:W-:Y:S01]  /*30e30*/  F2FP.F16.F32.PACK_AB R12, R18, R17 ;  /* 0x00000011120c723e */ /* 0x000fe200000000ff */
[----:B------:R-:W-:Y:S01]  /*30e40*/  FFMA.FTZ R90, R90, R21, R23 ;  /* 0x000000155a5a7223 */ /* 0x000fe20000010017 */
[----:B------:R-:W-:Y:S02]  /*30e50*/  F2FP.F16.F32.PACK_AB R21, R14, R13 ;  /* 0x0000000d0e15723e */ /* 0x000fe400000000ff */
[----:B------:R-:W-:Y:S02]  /*30e60*/  IADD3 R17, PT, PT, R25, 0x20, RZ ;  /* 0x0000002019117810 */ /* 0x000fe40007ffe0ff */
[----:B------:R-:W-:Y:S01]  /*30e70*/  F2FP.F16.F32.PACK_AB R13, R27, R19 ;  /* 0x000000131b0d723e */ /* 0x000fe200000000ff */
[----:B------:R-:W-:Y:S01]  /*30e80*/  VIADD R19, R25, 0x40 ;  /* 0x0000004019137836 */ /* 0x000fe20000000000 */
[----:B------:R-:W-:Y:S01]  /*30e90*/  F2FP.F16.F32.PACK_AB R22, R16, R15 ;  /* 0x0000000f1016723e */ /* 0x000fe200000000ff */
[----:B------:R-:W-:Y:S01]  /*30ea0*/  IMAD.WIDE.U32 R16, R17, 0x10, R112 ;  /* 0x0000001011107825 */ /* 0x000fe200078e0070 */
[----:B------:R-:W-:-:S02]  /*30eb0*/  F2FP.F16.F32.PACK_AB R23, R28, R26 ;  /* 0x0000001a1c17723e */ /* 0x000fc400000000ff */
[----:B------:R-:W-:Y:S01]  /*30ec0*/  F2FP.F16.F32.PACK_AB R15, R106, R105 ;  /* 0x000000696a0f723e */ /* 0x000fe200000000ff */
[--C-:B------:R-:W-:Y:S01]  /*30ed0*/  IMAD.WIDE.U32 R18, R19, 0x10, R112.reuse ;  /* 0x0000001013127825 */ /* 0x100fe200078e0070 */
[----:B------:R-:W-:Y:S02]  /*30ee0*/  F2FP.F16.F32.PACK_AB R14, R29, R24 ;  /* 0x000000181d0e723e */ /* 0x000fe400000000ff */
[C---:B------:R-:W-:Y:S01]  /*30ef0*/  IADD3 R29, PT, PT, R25.reuse, 0x60, RZ ;  /* 0x00000060191d7810 */ /* 0x040fe20007ffe0ff */
[C---:B------:R-:W-:Y:S01]  /*30f00*/  VIADD R71, R25.reuse, 0x80 ;  /* 0x0000008019477836 */ /* 0x040fe20000000000 */
[C---:B------:R-:W-:Y:S01]  /*30f10*/  IADD3 R73, PT, PT, R25.reuse, 0xa0, RZ ;  /* 0x000000a019497810 */ /* 0x040fe20007ffe0ff */
[----:B------:R0:W-:Y:S01]  /*30f20*/  STG.E.128 desc[UR8][R16.64], R20 ;  /* 0x0000001410007986 */ /* 0x0001e2000c101d08 */
[C---:B------:R-:W-:Y:S01]  /*30f30*/  VIADD R75, R25.reuse, 0xc0 ;  /* 0x000000c0194b7836 */ /* 0x040fe20000000000 */
[----:B------:R-:W-:Y:S01]  /*30f40*/  IADD3 R77, PT, PT, R25, 0xe0, RZ ;  /* 0x000000e0194d7810 */ /* 0x000fe20007ffe0ff */
[----:B------:R-:W-:Y:S01]  /*30f50*/  IMAD.WIDE.U32 R28, R29, 0x10, R112 ;  /* 0x000000101d1c7825 */ /* 0x000fe200078e0070 */
[----:B------:R1:W-:Y:S01]  /*30f60*/  STG.E.128 desc[UR8][R18.64], R12 ;  /* 0x0000000c12007986 */ /* 0x0003e2000c101d08 */
[----:B------:R-:W-:-:S02]  /*30f70*/  F2FP.F16.F32.PACK_AB R27, R66, R64 ;  /* 0x00000040421b723e */ /* 0x000fc400000000ff */
[--C-:B------:R-:W-:Y:S01]  /*30f80*/  IMAD.WIDE.U32 R70, R71, 0x10, R112.reuse ;  /* 0x0000001047467825 */ /* 0x100fe200078e0070 */
[----:B------:R-:W-:Y:S02]  /*30f90*/  F2FP.F16.F32.PACK_AB R26, R60, R59 ;  /* 0x0000003b3c1a723e */ /* 0x000fe400000000ff */
[----:B------:R-:W-:Y:S01]  /*30fa0*/  F2FP.F16.F32.PACK_AB R25, R57, R56 ;  /* 0x000000383919723e */ /* 0x000fe200000000ff */
[--C-:B------:R-:W-:Y:S01]  /*30fb0*/  IMAD.WIDE.U32 R72, R73, 0x10, R112.reuse ;  /* 0x0000001049487825 */ /* 0x100fe200078e0070 */
[----:B------:R-:W-:Y:S02]  /*30fc0*/  F2FP.F16.F32.PACK_AB R24, R55, R54 ;  /* 0x000000363718723e */ /* 0x000fe400000000ff */
[----:B------:R-:W-:Y:S01]  /*30fd0*/  F2FP.F16.F32.PACK_AB R54, R88, R52 ;  /* 0x000000345836723e */ /* 0x000fe200000000ff */
[----:B------:R-:W-:Y:S01]  /*30fe0*/  IMAD.WIDE.U32 R74, R75, 0x10, R112 ;  /* 0x000000104b4a7825 */ /* 0x000fe200078e0070 */
[----:B0-----:R-:W-:Y:S02]  /*30ff0*/  F2FP.F16.F32.PACK_AB R17, R37, R32 ;  /* 0x000000202511723e */ /* 0x001fe400000000ff */
[----:B------:R-:W-:-:S02]  /*31000*/  F2FP.F16.F32.PACK_AB R16, R31, R30 ;  /* 0x0000001e1f10723e */ /* 0x000fc400000000ff */
[----:B-1----:R-:W-:Y:S02]  /*31010*/  F2FP.F16.F32.PACK_AB R19, R58, R53 ;  /* 0x000000353a13723e */ /* 0x002fe400000000ff */
[----:B------:R-:W-:Y:S02]  /*31020*/  F2FP.F16.F32.PACK_AB R18, R39, R38 ;  /* 0x000000262712723e */ /* 0x000fe400000000ff */
[----:B------:R-:W-:Y:S02]  /*31030*/  F2FP.F16.F32.PACK_AB R15, R104, R95 ;  /* 0x0000005f680f723e */ /* 0x000fe400000000ff */
[----:B------:R-:W-:Y:S02]  /*31040*/  F2FP.F16.F32.PACK_AB R14, R91, R69 ;  /* 0x000000455b0e723e */ /* 0x000fe400000000ff */
[----:B------:R-:W-:Y:S02]  /*31050*/  F2FP.F16.F32.PACK_AB R13, R65, R63 ;  /* 0x0000003f410d723e */ /* 0x000fe400000000ff */
[----:B------:R-:W-:Y:S01]  /*31060*/  F2FP.F16.F32.PACK_AB R12, R62, R61 ;  /* 0x0000003d3e0c723e */ /* 0x000fe200000000ff */
[----:B------:R-:W-:Y:S01]  /*31070*/  IMAD.WIDE.U32 R76, R77, 0x10, R112 ;  /* 0x000000104d4c7825 */ /* 0x000fe200078e0070 */
[----:B------:R-:W-:-:S02]  /*31080*/  F2FP.F16.F32.PACK_AB R23, R87, R86 ;  /* 0x000000565717723e */ /* 0x000fc400000000ff */
[----:B------:R-:W-:Y:S02]  /*31090*/  F2FP.F16.F32.PACK_AB R22, R83, R82 ;  /* 0x000000525316723e */ /* 0x000fe400000000ff */
[----:B------:R-:W-:Y:S02]  /*310a0*/  F2FP.F16.F32.PACK_AB R21, R79, R78 ;  /* 0x0000004e4f15723e */ /* 0x000fe400000000ff */
[----:B------:R-:W-:Y:S01]  /*310b0*/  F2FP.F16.F32.PACK_AB R20, R68, R67 ;  /* 0x000000434414723e */ /* 0x000fe200000000ff */
[----:B------:R1:W-:Y:S01]  /*310c0*/  STG.E.128 desc[UR8][R28.64], R16 ;  /* 0x000000101c007986 */ /* 0x0003e2000c101d08 */
[----:B------:R-:W-:Y:S02]  /*310d0*/  F2FP.F16.F32.PACK_AB R55, R90, R89 ;  /* 0x000000595a37723e */ /* 0x000fe400000000ff */
[----:B------:R-:W-:Y:S02]  /*310e0*/  F2FP.F16.F32.PACK_AB R53, R85, R84 ;  /* 0x000000545535723e */ /* 0x000fe400000000ff */
[----:B------:R-:W-:Y:S01]  /*310f0*/  F2FP.F16.F32.PACK_AB R52, R81, R80 ;  /* 0x000000505134723e */ /* 0x000fe200000000ff */
[----:B------:R1:W-:Y:S04]  /*31100*/  STG.E.128 desc[UR8][R70.64], R24 ;  /* 0x0000001846007986 */ /* 0x0003e8000c101d08 */
[----:B------:R1:W-:Y:S04]  /*31110*/  STG.E.128 desc[UR8][R72.64], R12 ;  /* 0x0000000c48007986 */ /* 0x0003e8000c101d08 */
[----:B------:R1:W-:Y:S04]  /*31120*/  STG.E.128 desc[UR8][R74.64], R20 ;  /* 0x000000144a007986 */ /* 0x0003e8000c101d08 */
[----:B------:R1:W-:Y:S02]  /*31130*/  STG.E.128 desc[UR8][R76.64], R52 ;  /* 0x000000344c007986 */ /* 0x0003e4000c101d08 */
.L_x_10897:
[----:B------:R-:W-:Y:S05]  /*31140*/  BSYNC.RECONVERGENT B1 ;  /* 0x0000000000017941 */ /* 0x000fea0003800200 */
.L_x_10896:
[----:B-1----:R-:W1:Y:S02]  /*31150*/  LDC.64 R12, c[0x0][0x380] ;  /* 0x0000e000ff0c7b82 */ /* 0x002e640000000a00 */
[----:B-1----:R-:W-:-:S05]  /*31160*/  IMAD R134, R12, 0x4, R134 ;  /* 0x000000040c867824 */ /* 0x002fca00078e0286 */
[----:B------:R-:W-:-:S13]  /*31170*/  ISETP.GE.AND P0, PT, R134, R13, PT ;  /* 0x0000000d8600720c */ /* 0x000fda0003f06270 */
[----:B------:R-:W-:Y:S05]  /*31180*/  @!P0 BRA `(.L_x_10898) ;  /* 0xfffffcf800548947 */ /* 0x000fea000383ffff */
[----:B------:R-:W-:Y:S05]  /*31190*/  BSYNC B0 ;  /* 0x0000000000007941 */ /* 0x000fea0003800000 */
.L_x_9952:
[----:B------:R-:W-:Y:S05]  /*311a0*/  EXIT ;  /* 0x000000000000794d */ /* 0x000fea0003800000 */
.L_x_10895:
        /* <DEDUP_REMOVED lines=8> */
.L_x_10900:
[----:B------:R-:W-:Y:S05]  /*31230*/  BSYNC B1 ;  /* 0x0000000000017941 */ /* 0x000fea0003800000 */
.L_x_10899:
[----:B------:R-:W-:Y:S01]  /*31240*/  FADD.FTZ R104, R95, R52 ;  /* 0x000000345f687221 */ /* 0x000fe20000010000 */
[----:B------:R-:W-:Y:S01]  /*31250*/  MOV R90, 0x2 ;  /* 0x00000002005a7802 */ /* 0x000fe20000000f00 */
[----:B------:R-:W-:Y:S01]  /*31260*/  IMAD.MOV.U32 R55, RZ, RZ, 0x1f ;  /* 0x0000001fff377424 */ /* 0x000fe200078e00ff */
[----:B------:R-:W-:Y:S01]  /*31270*/  MOV R54, 0xffffffff ;  /* 0xffffffff00367802 */ /* 0x000fe20000000f00 */
[----:B------:R-:W0:Y:S06]  /*31280*/  LDC R53, c[0x0][0x400] ;  /* 0x00010000ff357b82 */ /* 0x000e2c0000000800 */
[----:B0-----:R-:W-:Y:S05]  /*31290*/  WARPSYNC.COLLECTIVE R54, `(.L_x_10901) ;  /* 0x0000000036087348 */ /* 0x001fea0003c00000 */
[----:B------:R1:W2:Y:S02]  /*312a0*/  SHFL.BFLY P1, R52, R104, R90, R55 ;  /* 0x0c00005a68347389 */ /* 0x0002a40000020037 */
[----:B012---:R-:W-:Y:S05]  /*312b0*/  ENDCOLLECTIVE ;  /* 0x000000000000791b */ /* 0x007fea0003800000 */
.L_x_10901:
[----:B------:R-:W-:Y:S02]  /*312c0*/  HFMA2 R90, -RZ, RZ, 0, 2.384185791015625e-07 ;  /* 0x00000004ff5a7431 */ /* 0x000fe400000001ff */
[----:B------:R-:W-:-:S04]  /*312d0*/  FADD.FTZ R105, R104, R52 ;  /* 0x0000003468697221 */ /* 0x000fc80000010000 */
[----:B------:R-:W-:-:S07]  /*312e0*/  IMAD.MOV.U32 R104, RZ, RZ, R105 ;  /* 0x000000ffff687224 */ /* 0x000fce00078e0069 */
[----:B------:R-:W-:Y:S05]  /*312f0*/  WARPSYNC.COLLECTIVE R54, `(.L_x_10902) ;  /* 0x0000000036087348 */ /* 0x000fea0003c00000 */
[----:B------:R0:W1:Y:S02]  /*31300*/  SHFL.BFLY P1, R52, R104, R90, R55 ;  /* 0x0c00005a68347389 */ /* 0x0000640000020037 */
[----:B01----:R-:W-:Y:S05]  /*31310*/  ENDCOLLECTIVE ;  /* 0x000000000000791b */ /* 0x003fea0003800000 */
.L_x_10902:
[----:B------:R-:W-:Y:S01]  /*31320*/  MOV R90, 0x8 ;  /* 0x00000008005a7802 */ /* 0x000fe20000000f00 */
[----:B------:R-:W-:-:S04]  /*31330*/  FADD.FTZ R106, R105, R52 ;  /* 0x00000034696a7221 */ /* 0x000fc80000010000 */
[----:B------:R-:W-:-:S07]  /*31340*/  IMAD.MOV.U32 R104, RZ, RZ, R106 ;  /* 0x000000ffff687224 */ /* 0x000fce00078e006a */
[----:B------:R-:W-:Y:S05]  /*31350*/  WARPSYNC.COLLECTIVE R54, `(.L_x_10903) ;  /* 0x0000000036087348 */ /* 0x000fea0003c00000 */
[----:B------:R0:W1:Y:S02]  /*31360*/  SHFL.BFLY P1, R52, R104, R90, R55 ;  /* 0x0c00005a68347389 */ /* 0x0000640000020037 */
[----:B01----:R-:W-:Y:S05]  /*31370*/  ENDCOLLECTIVE ;  /* 0x000000000000791b */ /* 0x003fea0003800000 */
.L_x_10903:
[----:B------:R-:W-:Y:S02]  /*31380*/  HFMA2 R90, -RZ, RZ, 0, 9.5367431640625e-07 ;  /* 0x00000010ff5a7431 */ /* 0x000fe400000001ff */
[----:B------:R-:W-:-:S04]  /*31390*/  FADD.FTZ R107, R106, R52 ;  /* 0x000000346a6b7221 */ /* 0x000fc80000010000 */
[----:B------:R-:W-:-:S07]  /*313a0*/  IMAD.MOV.U32 R104, RZ, RZ, R107 ;  /* 0x000000ffff687224 */ /* 0x000fce00078e006b */
[----:B------:R-:W-:Y:S05]  /*313b0*/  WARPSYNC.COLLECTIVE R54, `(.L_x_10904) ;  /* 0x0000000036087348 */ /* 0x000fea0003c00000 */
[----:B------:R0:W1:Y:S02]  /*313c0*/  SHFL.BFLY P1, R52, R104, R90, R55 ;  /* 0x0c00005a68347389 */ /* 0x0000640000020037 */
[----:B01----:R-:W-:Y:S05]  /*313d0*/  ENDCOLLECTIVE ;  /* 0x000000000000791b */ /* 0x003fea0003800000 */
.L_x_10904:
[----:B------:R-:W-:Y:S02]  /*313e0*/  IMAD.MOV.U32 R90, RZ, RZ, 0x1 ;  /* 0x00000001ff5a7424 */ /* 0x000fe400078e00ff */
        /* <DEDUP_REMOVED lines=8> */
[----:B------:R-:W-:-:S04]  /*31470*/  FFMA.FTZ R52, R105, R105, R52 ;  /* 0x0000006969347223 */ /* 0x000fc80000010034 */
        /* <DEDUP_REMOVED lines=125> */
.L_x_10905:
[----:B------:R-:W-:Y:S02]  /*31c50*/  HFMA2 R90, -RZ, RZ, 0, 1.1920928955078125e-07 ;  /* 0x00000002ff5a7431 */ /* 0x000fe400000001ff */
[----:B------:R-:W-:-:S04]  /*31c60*/  FADD.FTZ R105, R104, R52 ;  /* 0x0000003468697221 */ /* 0x000fc80000010000 */
[----:B------:R-:W-:-:S07]  /*31c70*/  IMAD.MOV.U32 R104, RZ, RZ, R105 ;  /* 0x000000ffff687224 */ /* 0x000fce00078e0069 */
[----:B------:R-:W-:Y:S05]  /*31c80*/  WARPSYNC.COLLECTIVE R54, `(.L_x_10906) ;  /* 0x0000000036087348 */ /* 0x000fea0003c00000 */
[----:B------:R0:W1:Y:S02]  /*31c90*/  SHFL.BFLY P1, R52, R104, R90, R55 ;  /* 0x0c00005a68347389 */ /* 0x0000640000020037 */
[----:B01----:R-:W-:Y:S05]  /*31ca0*/  ENDCOLLECTIVE ;  /* 0x000000000000791b */ /* 0x003fea0003800000 */
.L_x_10906:
[----:B------:R-:W-:Y:S01]  /*31cb0*/  MOV R90, 0x4 ;  /* 0x00000004005a7802 */ /* 0x000fe20000000f00 */
[----:B------:R-:W-:-:S04]  /*31cc0*/  FADD.FTZ R106, R105, R52 ;  /* 0x00000034696a7221 */ /* 0x000fc80000010000 */
[----:B------:R-:W-:-:S07]  /*31cd0*/  IMAD.MOV.U32 R104, RZ, RZ, R106 ;  /* 0x000000ffff687224 */ /* 0x000fce00078e006a */
[----:B------:R-:W-:Y:S05]  /*31ce0*/  WARPSYNC.COLLECTIVE R54, `(.L_x_10907) ;  /* 0x0000000036087348 */ /* 0x000fea0003c00000 */
[----:B------:R0:W1:Y:S02]  /*31cf0*/  SHFL.BFLY P1, R52, R104, R90, R55 ;  /* 0x0c00005a68347389 */ /* 0x0000640000020037 */
[----:B01----:R-:W-:Y:S05]  /*31d00*/  ENDCOLLECTIVE ;  /* 0x000000000000791b */ /* 0x003fea0003800000 */
.L_x_10907:
[----:B------:R-:W-:Y:S02]  /*31d10*/  HFMA2 R90, -RZ, RZ, 0, 4.76837158203125e-07 ;  /* 0x00000008ff5a7431 */ /* 0x000fe400000001ff */
[----:B------:R-:W-:-:S04]  /*31d20*/  FADD.FTZ R107, R106, R52 ;  /* 0x000000346a6b7221 */ /* 0x000fc80000010000 */
[----:B------:R-:W-:-:S07]  /*31d30*/  IMAD.MOV.U32 R104, RZ, RZ, R107 ;  /* 0x000000ffff687224 */ /* 0x000fce00078e006b */
[----:B------:R-:W-:Y:S05]  /*31d40*/  WARPSYNC.COLLECTIVE R54, `(.L_x_10908) ;  /* 0x0000000036087348 */ /* 0x000fea0003c00000 */
[----:B------:R0:W1:Y:S02]  /*31d50*/  SHFL.BFLY P1, R52, R104, R90, R55 ;  /* 0x0c00005a68347389 */ /* 0x0000640000020037 */
[----:B01----:R-:W-:Y:S05]  /*31d60*/  ENDCOLLECTIVE ;  /* 0x000000000000791b */ /* 0x003fea0003800000 */
.L_x_10908:
[----:B------:R-:W-:Y:S01]  /*31d70*/  MOV R90, 0x10 ;  /* 0x00000010005a7802 */ /* 0x000fe20000000f00 */
[----:B------:R-:W-:-:S04]  /*31d80*/  FADD.FTZ R112, R107, R52 ;  /* 0x000000346b707221 */ /* 0x000fc80000010000 */
[----:B------:R-:W-:-:S07]  /*31d90*/  IMAD.MOV.U32 R104, RZ, RZ, R112 ;  /* 0x000000ffff687224 */ /* 0x000fce00078e0070 */
[----:B------:R-:W-:Y:S05]  /*31da0*/  WARPSYNC.COLLECTIVE R54, `(.L_x_10909) ;  /* 0x0000000036087348 */ /* 0x000fea0003c00000 */
[----:B------:R0:W1:Y:S02]  /*31db0*/  SHFL.BFLY P1, R52, R104, R90, R55 ;  /* 0x0c00005a68347389 */ /* 0x0000640000020037 */
[----:B01----:R-:W-:Y:S05]  /*31dc0*/  ENDCOLLECTIVE ;  /* 0x000000000000791b */ /* 0x003fea0003800000 */
.L_x_10909:
[----:B------:R-:W-:Y:S05]  /*31dd0*/  BRA `(.L_x_10910) ;  /* 0xffffffd8008c7947 */ /* 0x000fea000383ffff */
.L_x_10911:
        /* <DEDUP_REMOVED lines=10> */
.L_x_71447:


//--------------------- .text._ZN10layer_norm13ln_fwd_kernelINS_13Kernel_traitsI6__halfS2_S2_S2_fjLj2048ELj1ELj4ELj1ELj16ENS_18Kernel_traits_baseILj2048ES2_S2_S2_S2_fjLj128EEEEELb1ELb1ELb0ELb0EEEvNS_9FwdParamsE --------------------------
	.section	.text._ZN10layer_norm13ln_fwd_kernelINS_13Kernel_traitsI6__halfS2_S2_S2_fjLj2048ELj1ELj4ELj1ELj16ENS_18Kernel_traits_baseILj2048ES2_S2_S2_S2_fjLj128EEEEELb1ELb1ELb0ELb0EEEvNS_9FwdParamsE,"ax",@progbits
	.align	128
        .global         _ZN10layer_norm13ln_fwd_kernelINS_13Kernel_traitsI6__halfS2_S2_S2_fjLj2048ELj1ELj4ELj1ELj16ENS_18Kernel_traits_baseILj2048ES2_S2_S2_S2_fjLj128EEEEELb1ELb1ELb0ELb0EEEvNS_9FwdParamsE
        .type           _ZN10layer_norm13ln_fwd_kernelINS_13Kernel_traitsI6__halfS2_S2_S2_fjLj2048ELj1ELj4ELj1ELj16ENS_18Kernel_traits_baseILj2048ES2_S2_S2_S2_fjLj128EEEEELb1ELb1ELb0ELb0EEEvNS_9FwdParamsE,@function
        .size           _ZN10layer_norm13ln_fwd_kernelINS_13Kernel_traitsI6__halfS2_S2_S2_fjLj2048ELj1ELj4ELj1ELj16ENS_18Kernel_traits_baseILj2048ES2_S2_S2_S2_fjLj128EEEEELb1ELb1ELb0ELb0EEEvNS_9FwdParamsE,(.L_x_71448 - _ZN10layer_norm13ln_fwd_kernelINS_13Kernel_traitsI6__halfS2_S2_S2_fjLj2048ELj1ELj4ELj1ELj16ENS_18Kernel_traits_baseILj2048ES2_S2_S2_S2_fjLj128EEEEELb1ELb1ELb0ELb0EEEvNS_9FwdParamsE)
        .other          _ZN10layer_norm13ln_fwd_kernelINS_13Kernel_traitsI6__halfS2_S2_S2_fjLj2048ELj1ELj4ELj1ELj16ENS_18Kernel_traits_baseILj2048ES2_S2_S2_S2_fjLj128EEEEELb1ELb1ELb0ELb0EEEvNS_9FwdParamsE,@"STO_CUDA_ENTRY STV_DEFAULT"
_ZN10layer_norm13ln_fwd_kernelINS_13Kernel_traitsI6__halfS2_S2_S2_fjLj2048ELj1ELj4ELj1ELj16ENS_18Kernel_traits_baseILj2048ES2_S2_S2_S2_fjLj128EEEEELb1ELb1ELb0ELb0EEEvNS_9FwdParamsE:
.text._ZN10layer_norm13ln_fwd_kernelINS_13Kernel_traitsI6__halfS2_S2_S2_fjLj2048ELj1ELj4ELj1ELj16ENS_18Kernel_traits_baseILj2048ES2_S2_S2_S2_fjLj128EEEEELb1ELb1ELb0ELb0EEEvNS_9FwdParamsE:
[----:B------:R-:W-:Y:S01]  /*0000*/  LDC R1, c[0x0][0x37c] ;  /* 0x0000df00ff017b82 */ /* 0x000fe20000000800 */
[----:B------:R-:W0:Y:S07]  /*0010*/  LDCU.U8 UR4, c[0x0][0x464] ;  /* 0x00008c80ff0477ac */ /* 0x000e2e0008000000 */
[----:B------:R-:W1:Y:S01]  /*0020*/  LDC R6, c[0x0][0x458] ;  /* 0x00011600ff067b82 */ /* 0x000e620000000800 */
[----:B------:R-:W2:Y:S07]  /*0030*/  LDCU.64 UR6, c[0x0][0x358] ;  /* 0x00006b00ff0677ac */ /* 0x000eae0008000a00 */
[----:B------:R-:W3:Y:S01]  /*0040*/  LDC R9, c[0x0][0x45c] ;  /* 0x00011700ff097b82 */ /* 0x000ee20000000800 */
[----:B------:R-:W4:Y:S01]  /*0050*/  S2R R11, SR_TID.X ;  /* 0x00000000000b7919 */ /* 0x000f220000002100 */
[----:B------:R-:W5:Y:S06]  /*0060*/  LDCU.64 UR8, c[0x0][0x438] ;  /* 0x00008700ff0877ac */ /* 0x000f6c0008000a00 */
[----:B------:R-:W4:Y:S01]  /*0070*/  LDC R7, c[0x0][0x388] ;  /* 0x0000e200ff077b82 */ /* 0x000f220000000800 */
[----:B0-----:R-:W-:Y:S01]  /*0080*/  ISETP.NE.AND P0, PT, RZ, UR4, PT ;  /* 0x00000004ff007c0c */ /* 0x001fe2000bf05270 */
[----:B------:R-:W0:-:S12]  /*0090*/  LDCU.64 UR4, c[0x0][0x450] ;  /* 0x00008a00ff0477ac */ /* 0x000e180008000a00 */
[----:B-1----:R-:W-:Y:S01]  /*00a0*/  @P0 IMAD.MOV.U32 R2, RZ, RZ, R6 ;  /* 0x000000ffff020224 */ /* 0x002fe200078e0006 */
[----:B------:R-:W1:Y:S01]  /*00b0*/  @P0 LDC R5, c[0x0][0x460] ;  /* 0x00011800ff050b82 */ /* 0x000e620000000800 */
[----:B---3--:R-:W-:-:S06]  /*00c0*/  @P0 IMAD.MOV.U32 R3, RZ, RZ, R9 ;  /* 0x000000ffff030224 */ /* 0x008fcc00078e0009 */
[----:B--2---:R-:W1:Y:S01]  /*00d0*/  @P0 LDG.E.64 R2, desc[UR6][R2.64] ;  /* 0x0000000602020981 */ /* 0x004e62000c1e1b00 */
[----:B0-----:R-:W-:Y:S01]  /*00e0*/  MOV R182, UR4 ;  /* 0x0000000400b67c02 */ /* 0x001fe20008000f00 */
[----:B------:R-:W-:-:S06]  /*00f0*/  IMAD.U32 R183, RZ, RZ, UR5 ;  /* 0x00000005ffb77e24 */ /* 0x000fcc000f8e00ff */
[----:B------:R-:W2:Y:S01]  /*0100*/  @P0 LDG.E.64 R182, desc[UR6][R182.64] ;  /* 0x00000006b6b60981 */ /* 0x000ea2000c1e1b00 */
[----:B------:R-:W0:Y:S01]  /*0110*/  S2UR UR5, SR_CTAID.X ;  /* 0x00000000000579c3 */ /* 0x000e220000002500 */
[----:B-----5:R-:W-:Y:S01]  /*0120*/  UISETP.NE.U32.AND UP0, UPT, UR8, URZ, UPT ;  /* 0x000000ff0800728c */ /* 0x020fe2000bf05070 */
[----:B----4-:R-:W-:Y:S01]  /*0130*/  SHF.R.S32.HI R0, RZ, 0x1f, R7 ;  /* 0x0000001fff007819 */ /* 0x010fe20000011407 */
[----:B------:R-:W-:Y:S02]  /*0140*/  BSSY.RECONVERGENT B0, `(.L_x_10912) ;  /* 0x00000d2000007945 */ /* 0x000fe40003800200 */
[----:B------:R-:W-:Y:S01]  /*0150*/  UISETP.NE.AND.EX UP0, UPT, UR9, URZ, UPT, UP0 ;  /* 0x000000ff0900728c */ /* 0x000fe2000bf05300 */
[----:B------:R-:W-:Y:S02]  /*0160*/  LEA.HI R0, R0, R7, RZ, 0x3 ;  /* 0x0000000700007211 */ /* 0x000fe400078f18ff */
[----:B------:R-:W3:Y:S01]  /*0170*/  LDC R4, c[0x0][0x360] ;  /* 0x0000d800ff047b82 */ /* 0x000ee20000000800 */
[----:B0-----:R-:W-:-:S02]  /*0180*/  USHF.L.U32 UR4, UR5, 0x2, URZ ;  /* 0x0000000205047899 */ /* 0x001fc400080006ff */
[--C-:B---3--:R-:W-:Y:S01]  /*0190*/  IMAD R13, R4, UR5, R11.reuse ;  /* 0x00000005040d7c24 */ /* 0x108fe2000f8e020b */
[----:B-1----:R-:W-:Y:S02]  /*01a0*/  @P0 IADD3 R6, P1, PT, R2, R5, RZ ;  /* 0x0000000502060210 */ /* 0x002fe40007f3e0ff */
[----:B------:R-:W-:Y:S02]  /*01b0*/  LOP3.LUT R5, R11, 0x1f, RZ, 0xc0, !PT ;  /* 0x0000001f0b057812 */ /* 0x000fe400078ec0ff */
[----:B------:R-:W-:Y:S01]  /*01c0*/  SHF.R.U32.HI R11, RZ, 0x5, R11 ;  /* 0x00000005ff0b7819 */ /* 0x000fe2000001160b */
[----:B------:R-:W-:Y:S01]  /*01d0*/  @P0 IMAD.X R9, RZ, RZ, R3, P1 ;  /* 0x000000ffff090224 */ /* 0x000fe200008e0603 */
[----:B------:R-:W-:Y:S02]  /*01e0*/  LOP3.LUT R7, R5, 0x1f, RZ, 0x3c, !PT ;  /* 0x0000001f05077812 */ /* 0x000fe400078e3cff */
[----:B------:R-:W-:Y:S01]  /*01f0*/  LOP3.LUT R11, R11, UR4, RZ, 0xfc, !PT ;  /* 0x000000040b0b7c12 */ /* 0x000fe2000f8efcff */
[----:B--2---:R-:W-:Y:S01]  /*0200*/  VIADD R2, R182, 0x1715609d ;  /* 0x1715609db6027836 */ /* 0x004fe20000000000 */
[----:B------:R-:W-:Y:S01]  /*0210*/  LEA.HI.SX32 R12, R0, R7, 0x1d ;  /* 0x00000007000c7211 */ /* 0x000fe200078feaff */
[----:B------:R-:W-:Y:S01]  /*0220*/  VIADD R3, R183, 0xa9066899 ;  /* 0xa9066899b7037836 */ /* 0x000fe20000000000 */
[----:B------:R-:W-:-:S02]  /*0230*/  SHF.R.U64 R10, R6, 0x2, R9 ;  /* 0x00000002060a7819 */ /* 0x000fc40000001209 */
[----:B------:R-:W-:Y:S02]  /*0240*/  IADD3 R0, PT, PT, R183, -0x4498517b, RZ ;  /* 0xbb67ae85b7007810 */ /* 0x000fe40007ffe0ff */
[----:B------:R-:W-:Y:S02]  /*0250*/  IADD3 R4, PT, PT, R182, -0xe443238, RZ ;  /* 0xf1bbcdc8b6047810 */ /* 0x000fe40007ffe0ff */
        /* <DEDUP_REMOVED lines=91> */
.L_x_10913:
        /* <DEDUP_REMOVED lines=100> */
[----:B------:R-:W-:-:S07]  /*0e50*/  CS2R R132, SRZ ;  /* 0x0000000000847805 */ /* 0x000fce000001ff00 */
.L_x_10914:
[----:B------:R-:W-:Y:S05]  /*0e60*/  BSYNC.RECONVERGENT B0 ;  /* 0x0000000000007941 */ /* 0x000fea0003800200 */
.L_x_10912:
[----:B------:R-:W0:Y:S02]  /*0e70*/  LDCU UR4, c[0x0][0x384] ;  /* 0x00007080ff0477ac */ /* 0x000e240008000800 */
[----:B0-----:R-:W-:-:S13]  /*0e80*/  ISETP.GE.AND P0, PT, R11, UR4, PT ;  /* 0x000000040b007c0c */ /* 0x001fda000bf06270 */
[----:B------:R-:W-:Y:S05]  /*0e90*/  @P0 EXIT ;  /* 0x000000000000094d */ /* 0x000fea0003800000 */
[----:B------:R-:W-:Y:S01]  /*0ea0*/  IMAD.HI.U32 R5, R13, -0x326172a9, RZ ;  /* 0xcd9e8d570d057827 */ /* 0x000fe200078e00ff */
[----:B------:R-:W0:Y:S01]  /*0eb0*/  LDCU.64 UR4, c[0x0][0x3e0] ;  /* 0x00007c00ff0477ac */ /* 0x000e220008000a00 */
[----:B------:R-:W-:Y:S02]  /*0ec0*/  LOP3.LUT R6, R6, 0x3, RZ, 0xc0, !PT ;  /* 0x0000000306067812 */ /* 0x000fe400078ec0ff */
[C---:B------:R-:W-:Y:S01]  /*0ed0*/  IMAD.HI.U32 R7, R10.reuse, -0x2daee0ad, RZ ;  /* 0xd2511f530a077827 */ /* 0x040fe200078e00ff */
[----:B------:R-:W-:Y:S01]  /*0ee0*/  LOP3.LUT R5, R9, R5, R182, 0x96, !PT ;  /* 0x0000000509057212 */ /* 0x000fe200078e96b6 */
[----:B------:R-:W1:Y:S02]  /*0ef0*/  LDCU UR12, c[0x0][0x388] ;  /* 0x00007100ff0c77ac */ /* 0x000e640008000800 */
[----:B------:R-:W-:Y:S01]  /*0f00*/  IMAD R16, R10, -0x2daee0ad, RZ ;  /* 0xd2511f530a107824 */ /* 0x000fe200078e02ff */
[----:B------:R-:W-:Y:S01]  /*0f10*/  LOP3.LUT R7, R7, R183, RZ, 0x3c, !PT ;  /* 0x000000b707077212 */ /* 0x000fe200078e3cff */
[----:B------:R-:W-:Y:S01]  /*0f20*/  IMAD.HI.U32 R17, R5, -0x2daee0ad, RZ ;  /* 0xd2511f5305117827 */ /* 0x000fe200078e00ff */
[----:B------:R-:W2:Y:S03]  /*0f30*/  LDCU.U8 UR10, c[0x0][0x410] ;  /* 0x00008200ff0a77ac */ /* 0x000ea60008000000 */
[----:B------:R-:W-:Y:S01]  /*0f40*/  IMAD R15, R13, -0x326172a9, RZ ;  /* 0xcd9e8d570d0f7824 */ /* 0x000fe200078e02ff */
[----:B------:R-:W-:Y:S01]  /*0f50*/  LOP3.LUT R0, R0, R16, R17, 0x96, !PT ;  /* 0x0000001000007212 */ /* 0x000fe200078e9611 */
[----:B------:R-:W-:Y:S01]  /*0f60*/  IMAD.HI.U32 R8, R7, -0x326172a9, RZ ;  /* 0xcd9e8d5707087827 */ /* 0x000fe200078e00ff */
[----:B------:R-:W-:Y:S01]  /*0f70*/  IADD3 R17, PT, PT, R183, 0x76cf5d0a, RZ ;  /* 0x76cf5d0ab7117810 */ /* 0x000fe20007ffe0ff */
[----:B------:R-:W3:Y:S01]  /*0f80*/  LDCU UR11, c[0x0][0x448] ;  /* 0x00008900ff0b77ac */ /* 0x000ee20008000800 */
[----:B0-----:R-:W-:Y:S01]  /*0f90*/  ISETP.NE.U32.AND P0, PT, RZ, UR4, PT ;  /* 0x00000004ff007c0c */ /* 0x001fe2000bf05070 */
[----:B------:R-:W-:-:S02]  /*0fa0*/  VIADD R14, R182, 0x9e3779b9 ;  /* 0x9e3779b9b60e7836 */ /* 0x000fc40000000000 */
[----:B------:R-:W-:Y:S01]  /*0fb0*/  IMAD R16, R5, -0x2daee0ad, RZ ;  /* 0xd2511f5305107824 */ /* 0x000fe200078e02ff */
[----:B------:R-:W-:Y:S01]  /*0fc0*/  ISETP.NE.AND.EX P0, PT, RZ, UR5, PT, P0 ;  /* 0x00000005ff007c0c */ /* 0x000fe2000bf05300 */
[----:B------:R-:W0:Y:S01]  /*0fd0*/  LDCU.64 UR8, c[0x0][0x3a0] ;  /* 0x00007400ff0877ac */ /* 0x000e220008000a00 */
[----:B------:R-:W-:Y:S01]  /*0fe0*/  LOP3.LUT R8, R14, R15, R8, 0x96, !PT ;  /* 0x0000000f0e087212 */ /* 0x000fe200078e9608 */
[----:B------:R-:W-:Y:S02]  /*0ff0*/  IMAD R14, R7, -0x326172a9, RZ ;  /* 0xcd9e8d57070e7824 */ /* 0x000fe400078e02ff */
[----:B------:R-:W-:Y:S02]  /*1000*/  VIADD R15, R182, 0x3c6ef372 ;  /* 0x3c6ef372b60f7836 */ /* 0x000fe40000000000 */
[----:B------:R-:W-:-:S04]  /*1010*/  IMAD.HI.U32 R7, R0, -0x326172a9, RZ ;  /* 0xcd9e8d5700077827 */ /* 0x000fc800078e00ff */
[----:B------:R-:W-:Y:S01]  /*1020*/  IMAD.HI.U32 R5, R8, -0x2daee0ad, RZ ;  /* 0xd2511f5308057827 */ /* 0x000fe200078e00ff */
[----:B------:R-:W-:-:S03]  /*1030*/  LOP3.LUT R7, R15, R14, R7, 0x96, !PT ;  /* 0x0000000e0f077212 */ /* 0x000fc600078e9607 */
[----:B------:R-:W-:Y:S01]  /*1040*/  IMAD R15, R0, -0x326172a9, RZ ;  /* 0xcd9e8d57000f7824 */ /* 0x000fe200078e02ff */
[----:B------:R-:W-:Y:S01]  /*1050*/  LOP3.LUT R5, R17, R16, R5, 0x96, !PT ;  /* 0x0000001011057212 */ /* 0x000fe200078e9605 */
[----:B------:R-:W-:Y:S02]  /*1060*/  VIADD R16, R183, 0x32370b8f ;  /* 0x32370b8fb7107836 */ /* 0x000fe40000000000 */
[----:B------:R-:W-:Y:S02]  /*1070*/  IMAD R17, R8, -0x2daee0ad, RZ ;  /* 0xd2511f5308117824 */ /* 0x000fe400078e02ff */
[----:B------:R-:W-:-:S04]  /*1080*/  IMAD.HI.U32 R14, R7, -0x2daee0ad, RZ ;  /* 0xd2511f53070e7827 */ /* 0x000fc800078e00ff */
[----:B------:R-:W-:Y:S01]  /*1090*/  IMAD.HI.U32 R0, R5, -0x326172a9, RZ ;  /* 0xcd9e8d5705007827 */ /* 0x000fe200078e00ff */
[----:B------:R-:W-:-:S03]  /*10a0*/  LOP3.LUT R14, R16, R17, R14, 0x96, !PT ;  /* 0x00000011100e7212 */ /* 0x000fc600078e960e */
[----:B------:R-:W-:Y:S02]  /*10b0*/  VIADD R8, R182, 0xdaa66d2b ;  /* 0xdaa66d2bb6087836 */ /* 0x000fe40000000000 */
[----:B------:R-:W-:Y:S02]  /*10c0*/  IMAD R16, R7, -0x2daee0ad, RZ ;  /* 0xd2511f5307107824 */ /* 0x000fe400078e02ff */
[----:B------:R-:W-:Y:S01]  /*10d0*/  VIADD R17, R183, 0xed9eba14 ;  /* 0xed9eba14b7117836 */ /* 0x000fe20000000000 */
[----:B------:R-:W-:Y:S01]  /*10e0*/  LOP3.LUT R0, R8, R15, R0, 0x96, !PT ;  /* 0x0000000f08007212 */ /* 0x000fe200078e9600 */
[----:B------:R-:W-:Y:S01]  /*10f0*/  IMAD R8, R5, -0x326172a9, RZ ;  /* 0xcd9e8d5705087824 */ /* 0x000fe200078e02ff */
[----:B------:R-:W-:Y:S01]  /*1100*/  IADD3 R15, PT, PT, R182, 0x78dde6e4, RZ ;  /* 0x78dde6e4b60f7810 */ /* 0x000fe20007ffe0ff */
[----:B------:R-:W-:-:S04]  /*1110*/  IMAD.HI.U32 R5, R14, -0x326172a9, RZ ;  /* 0xcd9e8d570e057827 */ /* 0x000fc800078e00ff */
[----:B------:R-:W-:Y:S01]  /*1120*/  IMAD.HI.U32 R7, R0, -0x2daee0ad, RZ ;  /* 0xd2511f5300077827 */ /* 0x000fe200078e00ff */
[----:B------:R-:W-:-:S03]  /*1130*/  LOP3.LUT R5, R15, R8, R5, 0x96, !PT ;  /* 0x000000080f057212 */ /* 0x000fc600078e9605 */
[----:B------:R-:W-:Y:S01]  /*1140*/  IMAD R8, R0, -0x2daee0ad, RZ ;  /* 0xd2511f5300087824 */ /* 0x000fe200078e02ff */
[----:B------:R-:W-:Y:S01]  /*1150*/  LOP3.LUT R7, R17, R16, R7, 0x96, !PT ;  /* 0x0000001011077212 */ /* 0x000fe200078e9607 */
[----:B------:R-:W-:-:S04]  /*1160*/  IMAD.HI.U32 R0, R5, -0x2daee0ad, RZ ;  /* 0xd2511f5305007827 */ /* 0x000fc800078e00ff */
[----:B------:R-:W-:Y:S01]  /*1170*/  IMAD R14, R14, -0x326172a9, RZ ;  /* 0xcd9e8d570e0e7824 */ /* 0x000fe200078e02ff */
[----:B------:R-:W-:Y:S01]  /*1180*/  LOP3.LUT R0, R3, R8, R0, 0x96, !PT ;  /* 0x0000000803007212 */ /* 0x000fe200078e9600 */
[----:B------:R-:W-:Y:S01]  /*1190*/  IMAD.HI.U32 R15, R7, -0x326172a9, RZ ;  /* 0xcd9e8d57070f7827 */ /* 0x000fe200078e00ff */
[----:B------:R-:W-:-:S03]  /*11a0*/  LOP3.LUT R3, R3, 0xffffff7f, RZ, 0xc0, !PT ;  /* 0xffffff7f03037812 */ /* 0x000fc600078ec0ff */
[----:B------:R-:W-:Y:S01]  /*11b0*/  IMAD R8, R7, -0x326172a9, RZ ;  /* 0xcd9e8d5707087824 */ /* 0x000fe200078e02ff */
[----:B------:R-:W-:Y:S01]  /*11c0*/  LOP3.LUT R2, R2, R14, R15, 0x96, !PT ;  /* 0x0000000e02027212 */ /* 0x000fe200078e960f */
[----:B------:R-:W-:Y:S01]  /*11d0*/  VIADD R14, R182, 0xb54cda56 ;  /* 0xb54cda56b60e7836 */ /* 0x000fe20000000000 */
[----:B------:R-:W-:Y:S01]  /*11e0*/  IADD3 R15, PT, PT, R183, 0x646e171e, RZ ;  /* 0x646e171eb70f7810 */ /* 0x000fe20007ffe0ff */
[----:B------:R-:W-:Y:S01]  /*11f0*/  IMAD.HI.U32 R7, R0, -0x326172a9, RZ ;  /* 0xcd9e8d5700077827 */ /* 0x000fe200078e00ff */
[----:B------:R-:W-:-:S03]  /*1200*/  @P0 LOP3.LUT R3, R3, 0x80, RZ, 0xfc, !PT ;  /* 0x0000008003030812 */ /* 0x000fc600078efcff */
[----:B------:R-:W-:Y:S01]  /*1210*/  IMAD R16, R5, -0x2daee0ad, RZ ;  /* 0xd2511f5305107824 */ /* 0x000fe200078e02ff */
[----:B------:R-:W-:Y:S01]  /*1220*/  LOP3.LUT R7, R14, R8, R7, 0x96, !PT ;  /* 0x000000080e077212 */ /* 0x000fe200078e9607 */
[----:B------:R-:W-:-:S04]  /*1230*/  IMAD.HI.U32 R5, R2, -0x2daee0ad, RZ ;  /* 0xd2511f5302057827 */ /* 0x000fc800078e00ff */
[----:B------:R-:W-:Y:S01]  /*1240*/  VIADD R14, R183, 0x1fd5c5a3 ;  /* 0x1fd5c5a3b70e7836 */ /* 0x000fe20000000000 */
[----:B------:R-:W-:Y:S01]  /*1250*/  LOP3.LUT R5, R15, R16, R5, 0x96, !PT ;  /* 0x000000100f057212 */ /* 0x000fe200078e9605 */
[----:B------:R-:W-:Y:S02]  /*1260*/  IMAD R17, R2, -0x2daee0ad, RZ ;  /* 0xd2511f5302117824 */ /* 0x000fe400078e02ff */
[----:B------:R-:W-:-:S04]  /*1270*/  IMAD.HI.U32 R8, R7, -0x2daee0ad, RZ ;  /* 0xd2511f5307087827 */ /* 0x000fc800078e00ff */
[----:B------:R-:W-:Y:S01]  /*1280*/  IMAD R15, R0, -0x326172a9, RZ ;  /* 0xcd9e8d57000f7824 */ /* 0x000fe200078e02ff */
[----:B------:R-:W-:Y:S01]  /*1290*/  LOP3.LUT R8, R14, R17, R8, 0x96, !PT ;  /* 0x000000110e087212 */ /* 0x000fe200078e9608 */
[----:B------:R-:W-:-:S04]  /*12a0*/  IMAD.HI.U32 R0, R5, -0x326172a9, RZ ;  /* 0xcd9e8d5705007827 */ /* 0x000fc800078e00ff */
[----:B------:R-:W-:Y:S02]  /*12b0*/  VIADD R2, R182, 0x5384540f ;  /* 0x5384540fb6027836 */ /* 0x000fe40000000000 */
[----:B------:R-:W-:-:S03]  /*12c0*/  IMAD R14, R7, -0x2daee0ad, RZ ;  /* 0xd2511f53070e7824 */ /* 0x000fc600078e02ff */
[----:B------:R-:W-:Y:S01]  /*12d0*/  LOP3.LUT R0, R2, R15, R0, 0x96, !PT ;  /* 0x0000000f02007212 */ /* 0x000fe200078e9600 */
[----:B------:R-:W-:Y:S01]  /*12e0*/  IMAD R2, R5, -0x326172a9, RZ ;  /* 0xcd9e8d5705027824 */ /* 0x000fe200078e02ff */
[----:B------:R-:W-:Y:S01]  /*12f0*/  IADD3 R15, PT, PT, R183, -0x24c28bd8, RZ ;  /* 0xdb3d7428b70f7810 */ /* 0x000fe20007ffe0ff */
[----:B------:R-:W-:-:S04]  /*1300*/  IMAD.HI.U32 R5, R8, -0x326172a9, RZ ;  /* 0xcd9e8d5708057827 */ /* 0x000fc800078e00ff */
[----:B------:R-:W-:Y:S01]  /*1310*/  IMAD.HI.U32 R7, R0, -0x2daee0ad, RZ ;  /* 0xd2511f5300077827 */ /* 0x000fe200078e00ff */
[----:B------:R-:W-:-:S03]  /*1320*/  LOP3.LUT R2, R4, R2, R5, 0x96, !PT ;  /* 0x0000000204027212 */ /* 0x000fc600078e9605 */
[----:B------:R-:W-:Y:S01]  /*1330*/  IMAD R5, R0, -0x2daee0ad, RZ ;  /* 0xd2511f5300057824 */ /* 0x000fe200078e02ff */
[----:B------:R-:W-:Y:S01]  /*1340*/  LOP3.LUT R14, R15, R14, R7, 0x96, !PT ;  /* 0x0000000e0f0e7212 */ /* 0x000fe200078e9607 */
[----:B------:R-:W-:Y:S02]  /*1350*/  IMAD R0, R8, -0x326172a9, RZ ;  /* 0xcd9e8d5708007824 */ /* 0x000fe400078e02ff */
[----:B------:R-:W-:Y:S02]  /*1360*/  VIADD R4, R183, 0x96a522ad ;  /* 0x96a522adb7047836 */ /* 0x000fe40000000000 */
[----:B------:R-:W-:-:S04]  /*1370*/  IMAD.HI.U32 R8, R2, -0x2daee0ad, RZ ;  /* 0xd2511f5302087827 */ /* 0x000fc800078e00ff */
[----:B------:R-:W-:Y:S01]  /*1380*/  IMAD.HI.U32 R7, R14, -0x326172a9, RZ ;  /* 0xcd9e8d570e077827 */ /* 0x000fe200078e00ff */
[----:B------:R-:W-:-:S03]  /*1390*/  LOP3.LUT R8, R4, R5, R8, 0x96, !PT ;  /* 0x0000000504087212 */ /* 0x000fc600078e9608 */
[----:B------:R-:W-:Y:S02]  /*13a0*/  HFMA2 R5, -RZ, RZ, 0, 0 ;  /* 0x00000000ff057431 */ /* 0x000fe400000001ff */
[----:B------:R-:W-:Y:S02]  /*13b0*/  VIADD R15, R182, 0x8ff34781 ;  /* 0x8ff34781b60f7836 */ /* 0x000fe40000000000 */
[----:B------:R-:W-:Y:S02]  /*13c0*/  IMAD R4, R14, -0x326172a9, RZ ;  /* 0xcd9e8d570e047824 */ /* 0x000fe400078e02ff */
[----:B------:R-:W-:Y:S01]  /*13d0*/  IMAD R184, R2, -0x2daee0ad, RZ ;  /* 0xd2511f5302b87824 */ /* 0x000fe200078e02ff */
[----:B0123--:R-:W-:-:S07]  /*13e0*/  LOP3.LUT R7, R15, R0, R7, 0x96, !PT ;  /* 0x000000000f077212 */ /* 0x00ffce00078e9607 */
.L_x_11603:
[----:B------:R-:W-:-:S13]  /*13f0*/  LOP3.LUT P1, RZ, R3, 0x80, RZ, 0xc0, !PT ;  /* 0x0000008003ff7812 */ /* 0x000fda000782c0ff */
[----:B------:R-:W0:Y:S02]  /*1400*/  @P1 LDC.64 R140, c[0x0][0x3e0] ;  /* 0x0000f800ff8c1b82 */ /* 0x000e240000000a00 */
[----:B0-----:R-:W-:-:S06]  /*1410*/  @P1 IMAD.WIDE R140, R11, 0x2, R140 ;  /* 0x000000020b8c1825 */ /* 0x001fcc00078e028c */
[----:B------:R-:W2:Y:S01]  /*1420*/  @P1 LDG.E.U16 R140, desc[UR6][R140.64] ;  /* 0x000000068c8c1981 */ /* 0x000ea2000c1e1500 */
[----:B------:R-:W-:Y:S01]  /*1430*/  IMAD R142, R11, UR12, RZ ;  /* 0x0000000c0b8e7c24 */ /* 0x000fe2000f8e02ff */
[----:B------:R-:W-:Y:S01]  /*1440*/  ISETP.GE.U32.AND P0, PT, R12, 0x20, PT ;  /* 0x000000200c00780c */ /* 0x000fe20003f06070 */
[----:B------:R-:W-:Y:S01]  /*1450*/  BSSY.RECONVERGENT B0, `(.L_x_10915) ;  /* 0x0000681000007945 */ /* 0x000fe20003800200 */
[----:B------:R-:W0:Y:S01]  /*1460*/  S2R R181, SR_TID.X ;  /* 0x0000000000b57919 */ /* 0x000e220000002100 */
[----:B------:R-:W-:Y:S01]  /*1470*/  LOP3.LUT R3, R3, 0xffffffef, RZ, 0xc0, !PT ;  /* 0xffffffef03037812 */ /* 0x000fe200078ec0ff */
[----:B------:R-:W-:Y:S01]  /*1480*/  IMAD.MOV.U32 R188, RZ, RZ, 0x3f800000 ;  /* 0x3f800000ffbc7424 */ /* 0x000fe200078e00ff */
[----:B------:R-:W-:-:S04]  /*1490*/  SHF.R.S32.HI R143, RZ, 0x1f, R142 ;  /* 0x0000001fff8f7819 */ /* 0x000fc8000001148e */
[----:B------:R-:W-:-:S04]  /*14a0*/  LEA.HI R143, R143, R142, RZ, 0x3 ;  /* 0x0000008e8f8f7211 */ /* 0x000fc800078f18ff */
[----:B------:R-:W-:Y:S02]  /*14b0*/  @P0 LOP3.LUT R3, R3, 0x10, RZ, 0xfc, !PT ;  /* 0x0000001003030812 */ /* 0x000fe400078efcff */
[----:B0-----:R-:W-:-:S04]  /*14c0*/  LOP3.LUT R180, R181, 0x1f, RZ, 0xc0, !PT ;  /* 0x0000001fb5b47812 */ /* 0x001fc800078ec0ff */
[----:B------:R-:W-:-:S05]  /*14d0*/  LEA.HI.SX32 R180, R143, R180, 0x1d ;  /* 0x000000b48fb47211 */ /* 0x000fca00078feaff */
[----:B------:R-:W-:Y:S02]  /*14e0*/  IMAD.MOV.U32 R189, RZ, RZ, R180 ;  /* 0x000000ffffbd7224 */ /* 0x000fe400078e00b4 */
        /* <DEDUP_REMOVED lines=22> */
.L_x_71284:
[----:B------:R-:W-:Y:S05]  /*1650*/  BRX R20 -0x1660                                        (*"BRANCH_TARGETS .L_x_71285,.L_x_71286,.L_x_71287"*) ;  /* 0xffffffe814687949 */ /* 0x000fea000383ffff */
.L_x_71287:
[----:B------:R-:W-:Y:S01]  /*1660*/  VIADD R20, R6, 0x1 ;  /* 0x0000000106147836 */ /* 0x000fe20000000000 */
[----:B------:R-:W-:Y:S01]  /*1670*/  MOV R186, R184 ;  /* 0x000000b800ba7202 */ /* 0x000fe20000000f00 */
[----:B------:R-:W-:Y:S01]  /*1680*/  IMAD.MOV.U32 R2, RZ, RZ, R7 ;  /* 0x000000ffff027224 */ /* 0x000fe200078e0007 */
[----:B------:R-:W-:Y:S06]  /*1690*/  BRA `(.L_x_10919) ;  /* 0x0000000400387947 */ /* 0x000fec0003800000 */
.L_x_71285:
[----:B------:R-:W-:Y:S01]  /*16a0*/  IMAD.MOV.U32 R186, RZ, RZ, R184 ;  /* 0x000000ffffba7224 */ /* 0x000fe200078e00b8 */
[----:B------:R-:W-:Y:S01]  /*16b0*/  MOV R20, 0x3 ;  /* 0x0000000300147802 */ /* 0x000fe20000000f00 */
[----:B------:R-:W-:Y:S01]  /*16c0*/  IMAD.MOV.U32 R2, RZ, RZ, R8 ;  /* 0x000000ffff027224 */ /* 0x000fe200078e0008 */
[----:B------:R-:W-:Y:S06]  /*16d0*/  BRA `(.L_x_10919) ;  /* 0x0000000400287947 */ /* 0x000fec0003800000 */
.L_x_71286:
        /* <DEDUP_REMOVED lines=13> */
.L_x_10921:
[----:B------:R-:W-:Y:S05]  /*17b0*/  BSYNC.RECONVERGENT B2 ;  /* 0x0000000000027941 */ /* 0x000fea0003800200 */
.L_x_10920:
[----:B------:R-:W-:Y:S01]  /*17c0*/  IMAD.WIDE.U32 R6, R13, -0x326172a9, RZ ;  /* 0xcd9e8d570d067825 */ /* 0x000fe200078e00ff */
[----:B------:R-:W-:-:S03]  /*17d0*/  LOP3.LUT R140, R5, R21, R183, 0x96, !PT ;  /* 0x00000015058c7212 */ /* 0x000fc600078e96b7 */
[----:B------:R-:W-:Y:S01]  /*17e0*/  VIADD R21, R183, 0xbb67ae85 ;  /* 0xbb67ae85b7157836 */ /* 0x000fe20000000000 */
[----:B------:R-:W-:Y:S01]  /*17f0*/  LOP3.LUT R142, R9, R7, R182, 0x96, !PT ;  /* 0x00000007098e7212 */ /* 0x000fe200078e96b6 */
[----:B------:R-:W-:Y:S01]  /*1800*/  IMAD.WIDE.U32 R140, R140, -0x326172a9, RZ ;  /* 0xcd9e8d578c8c7825 */ /* 0x000fe200078e00ff */
[----:B------:R-:W-:-:S03]  /*1810*/  IADD3 R7, PT, PT, R182, -0x61c88647, RZ ;  /* 0x9e3779b9b6077810 */ /* 0x000fc60007ffe0ff */
[----:B------:R-:W-:Y:S01]  /*1820*/  IMAD.WIDE.U32 R142, R142, -0x2daee0ad, RZ ;  /* 0xd2511f538e8e7825 */ /* 0x000fe200078e00ff */
[----:B------:R-:W-:-:S03]  /*1830*/  LOP3.LUT R6, R7, R6, R141, 0x96, !PT ;  /* 0x0000000607067212 */ /* 0x000fc600078e968d */
[----:B------:R-:W-:Y:S01]  /*1840*/  VIADD R141, R183, 0x76cf5d0a ;  /* 0x76cf5d0ab78d7836 */ /* 0x000fe20000000000 */
[----:B------:R-:W-:Y:S01]  /*1850*/  LOP3.LUT R20, R21, R20, R143, 0x96, !PT ;  /* 0x0000001415147212 */ /* 0x000fe200078e968f */
[----:B------:R-:W-:Y:S01]  /*1860*/  IMAD.WIDE.U32 R6, R6, -0x2daee0ad, RZ ;  /* 0xd2511f5306067825 */ /* 0x000fe200078e00ff */
[----:B------:R-:W-:-:S03]  /*1870*/  IADD3 R143, PT, PT, R182, 0x3c6ef372, RZ ;  /* 0x3c6ef372b68f7810 */ /* 0x000fc60007ffe0ff */
[----:B------:R-:W-:Y:S01]  /*1880*/  IMAD.WIDE.U32 R20, R20, -0x326172a9, RZ ;  /* 0xcd9e8d5714147825 */ /* 0x000fe200078e00ff */
[----:B------:R-:W-:-:S03]  /*1890*/  LOP3.LUT R141, R141, R142, R7, 0x96, !PT ;  /* 0x0000008e8d8d7212 */ /* 0x000fc600078e9607 */
[----:B------:R-:W-:Y:S01]  /*18a0*/  VIADD R7, R182, 0xdaa66d2b ;  /* 0xdaa66d2bb6077836 */ /* 0x000fe20000000000 */
[----:B------:R-:W-:Y:S01]  /*18b0*/  LOP3.LUT R142, R143, R140, R21, 0x96, !PT ;  /* 0x0000008c8f8e7212 */ /* 0x000fe200078e9615 */
[----:B------:R-:W-:-:S04]  /*18c0*/  IMAD.WIDE.U32 R140, R141, -0x326172a9, RZ ;  /* 0xcd9e8d578d8c7825 */ /* 0x000fc800078e00ff */
[----:B------:R-:W-:Y:S01]  /*18d0*/  IMAD.WIDE.U32 R142, R142, -0x2daee0ad, RZ ;  /* 0xd2511f538e8e7825 */ /* 0x000fe200078e00ff */
[----:B------:R-:W-:Y:S02]  /*18e0*/  LOP3.LUT R7, R7, R20, R141, 0x96, !PT ;  /* 0x0000001407077212 */ /* 0x000fe400078e968d */
[C---:B------:R-:W-:Y:S01]  /*18f0*/  IADD3 R141, PT, PT, R183.reuse, -0x126145ec, RZ ;  /* 0xed9eba14b78d7810 */ /* 0x040fe20007ffe0ff */
[----:B------:R-:W-:Y:S02]  /*1900*/  VIADD R21, R183, 0x32370b8f ;  /* 0x32370b8fb7157836 */ /* 0x000fe40000000000 */
[----:B------:R-:W-:-:S03]  /*1910*/  IMAD.MOV.U32 R2, RZ, RZ, R184 ;  /* 0x000000ffff027224 */ /* 0x000fc600078e00b8 */
[----:B------:R-:W-:Y:S01]  /*1920*/  LOP3.LUT R20, R21, R6, R143, 0x96, !PT ;  /* 0x0000000615147212 */ /* 0x000fe200078e968f */
[----:B------:R-:W-:-:S04]  /*1930*/  IMAD.WIDE.U32 R6, R7, -0x2daee0ad, RZ ;  /* 0xd2511f5307067825 */ /* 0x000fc800078e00ff */
[----:B------:R-:W-:Y:S01]  /*1940*/  IMAD.WIDE.U32 R20, R20, -0x326172a9, RZ ;  /* 0xcd9e8d5714147825 */ /* 0x000fe200078e00ff */
[----:B------:R-:W-:-:S03]  /*1950*/  LOP3.LUT R141, R141, R142, R7, 0x96, !PT ;  /* 0x0000008e8d8d7212 */ /* 0x000fc600078e9607 */
[C---:B------:R-:W-:Y:S02]  /*1960*/  VIADD R143, R182.reuse, 0x78dde6e4 ;  /* 0x78dde6e4b68f7836 */ /* 0x040fe40000000000 */
[----:B------:R-:W-:-:S03]  /*1970*/  VIADD R7, R182, 0x1715609d ;  /* 0x1715609db6077836 */ /* 0x000fc60000000000 */
[----:B------:R-:W-:Y:S01]  /*1980*/  LOP3.LUT R142, R143, R140, R21, 0x96, !PT ;  /* 0x0000008c8f8e7212 */ /* 0x000fe200078e9615 */
[----:B------:R-:W-:Y:S01]  /*1990*/  IMAD.WIDE.U32 R140, R141, -0x326172a9, RZ ;  /* 0xcd9e8d578d8c7825 */ /* 0x000fe200078e00ff */
[----:B------:R-:W-:-:S03]  /*19a0*/  IADD3 R21, PT, PT, R183, -0x56f99767, RZ ;  /* 0xa9066899b7157810 */ /* 0x000fc60007ffe0ff */
[----:B------:R-:W-:Y:S01]  /*19b0*/  IMAD.WIDE.U32 R142, R142, -0x2daee0ad, RZ ;  /* 0xd2511f538e8e7825 */ /* 0x000fe200078e00ff */
[----:B------:R-:W-:-:S03]  /*19c0*/  LOP3.LUT R7, R7, R20, R141, 0x96, !PT ;  /* 0x0000001407077212 */ /* 0x000fc600078e968d */
[----:B------:R-:W-:Y:S01]  /*19d0*/  VIADD R141, R183, 0x646e171e ;  /* 0x646e171eb78d7836 */ /* 0x000fe20000000000 */
[----:B------:R-:W-:Y:S01]  /*19e0*/  LOP3.LUT R20, R21, R6, R143, 0x96, !PT ;  /* 0x0000000615147212 */ /* 0x000fe200078e968f */
[----:B------:R-:W-:-:S04]  /*19f0*/  IMAD.WIDE.U32 R6, R7, -0x2daee0ad, RZ ;  /* 0xd2511f5307067825 */ /* 0x000fc800078e00ff */
[----:B------:R-:W-:Y:S01]  /*1a00*/  IMAD.WIDE.U32 R20, R20, -0x326172a9, RZ ;  /* 0xcd9e8d5714147825 */ /* 0x000fe200078e00ff */
[----:B------:R-:W-:Y:S02]  /*1a10*/  LOP3.LUT R141, R141, R142, R7, 0x96, !PT ;  /* 0x0000008e8d8d7212 */ /* 0x000fe400078e9607 */
[C---:B------:R-:W-:Y:S01]  /*1a20*/  IADD3 R7, PT, PT, R182.reuse, 0x5384540f, RZ ;  /* 0x5384540fb6077810 */ /* 0x040fe20007ffe0ff */
[----:B------:R-:W-:-:S05]  /*1a30*/  VIADD R143, R182, 0xb54cda56 ;  /* 0xb54cda56b68f7836 */ /* 0x000fca0000000000 */
        /* <DEDUP_REMOVED lines=16> */
[----:B------:R-:W-:Y:S01]  /*1b40*/  MOV R4, R140 ;  /* 0x0000008c00047202 */ /* 0x000fe20000000f00 */
[----:B------:R-:W-:Y:S02]  /*1b50*/  VIADD R21, R183, 0x96a522ad ;  /* 0x96a522adb7157836 */ /* 0x000fe40000000000 */
[----:B------:R-:W-:-:S03]  /*1b60*/  IMAD.MOV.U32 R20, RZ, RZ, RZ ;  /* 0x000000ffff147224 */ /* 0x000fc600078e00ff */
[----:B------:R-:W-:-:S07]  /*1b70*/  LOP3.LUT R8, R21, R6, R187, 0x96, !PT ;  /* 0x0000000615087212 */ /* 0x000fce00078e96bb */
.L_x_10919:
[----:B------:R-:W-:Y:S05]  /*1b80*/  BSYNC.RECONVERGENT B1 ;  /* 0x0000000000017941 */ /* 0x000fea0003800200 */
.L_x_10918:
[----:B------:R-:W0:Y:S01]  /*1b90*/  LDC R190, c[0x0][0x408] ;  /* 0x00010200ffbe7b82 */ /* 0x000e220000000800 */
[----:B------:R-:W-:Y:S01]  /*1ba0*/  HFMA2 R187, -RZ, RZ, 0.1171875, 0 ;  /* 0x2f800000ffbb7431 */ /* 0x000fe200000001ff */
[----:B------:R-:W-:Y:S01]  /*1bb0*/  I2FP.F32.U32 R2, R2 ;  /* 0x0000000200027245 */ /* 0x000fe20000201000 */
[----:B-----5:R-:W-:Y:S01]  /*1bc0*/  HADD2.F32 R21, -RZ, R36.H0_H0 ;  /* 0x20000024ff157230 */ /* 0x020fe20000004100 */
[----:B------:R-:W-:Y:S01]  /*1bd0*/  ISETP.NE.AND P1, PT, R20, 0x1, PT ;  /* 0x000000011400780c */ /* 0x000fe20003f25270 */
[----:B------:R-:W-:Y:S01]  /*1be0*/  HADD2.F32 R141, -RZ, R128.H0_H0 ;  /* 0x20000080ff8d7230 */ /* 0x000fe20000004100 */
[----:B------:R-:W-:Y:S01]  /*1bf0*/  LOP3.LUT R3, R3, 0xfffffffd, RZ, 0xc0, !PT ;  /* 0xfffffffd03037812 */ /* 0x000fe200078ec0ff */
[----:B------:R-:W-:Y:S01]  /*1c00*/  HADD2.F32 R143, -RZ, R40.H0_H0 ;  /* 0x20000028ff8f7230 */ /* 0x000fe20000004100 */
[----:B------:R-:W1:Y:S01]  /*1c10*/  LDC R189, c[0x0][0x404] ;  /* 0x00010100ffbd7b82 */ /* 0x000e620000000800 */
[----:B------:R-:W-:Y:S01]  /*1c20*/  FMUL.FTZ R21, R21, R188 ;  /* 0x000000bc15157220 */ /* 0x000fe20000410000 */
[----:B------:R-:W-:Y:S01]  /*1c30*/  BSSY.RECONVERGENT B1, `(.L_x_10922) ;  /* 0x000005e000017945 */ /* 0x000fe20003800200 */
[----:B------:R-:W-:Y:S01]  /*1c40*/  FFMA.FTZ R2, R2, R187, 1.1641532182693481445e-10 ;  /* 0x2f00000002027423 */ /* 0x000fe200000100bb */
[----:B------:R-:W-:-:S02]  /*1c50*/  IMAD.MOV.U32 R140, RZ, RZ, 0x2 ;  /* 0x00000002ff8c7424 */ /* 0x000fc400078e00ff */
[----:B------:R-:W-:Y:S02]  /*1c60*/  IMAD.MOV.U32 R6, RZ, RZ, R4 ;  /* 0x000000ffff067224 */ /* 0x000fe400078e0004 */
[----:B0-----:R-:W-:Y:S01]  /*1c70*/  FMUL.FTZ R21, R21, R190 ;  /* 0x000000be15157220 */ /* 0x001fe20000410000 */
[----:B-1----:R-:W-:-:S04]  /*1c80*/  FSETP.GTU.FTZ.AND P0, PT, R2, R189, PT ;  /* 0x000000bd0200720b */ /* 0x002fc80003f1c000 */
[----:B------:R-:W-:Y:S02]  /*1c90*/  FSEL R2, R21, RZ, !P0 ;  /* 0x000000ff15027208 */ /* 0x000fe40004000000 */
[----:B------:R-:W-:-:S03]  /*1ca0*/  PLOP3.LUT P0, PT, P0, PT, PT, 0x8, 0x80 ;  /* 0x000000000080781c */ /* 0x000fc6000070e170 */
[----:B------:R-:W-:-:S10]  /*1cb0*/  FFMA.FTZ R2, R2, R141, R143 ;  /* 0x0000008d02027223 */ /* 0x000fd4000001008f */
        /* <DEDUP_REMOVED lines=10> */
.L_x_10924:
        /* <DEDUP_REMOVED lines=13> */
.L_x_10926:
[----:B------:R-:W-:Y:S05]  /*1e30*/  BSYNC.RECONVERGENT B2 ;  /* 0x0000000000027941 */ /* 0x000fea0003800200 */
.L_x_10925:
[----:B------:R-:W-:Y:S01]  /*1e40*/  IMAD.WIDE.U32 R6, R13, -0x326172a9, RZ ;  /* 0xcd9e8d570d067825 */ /* 0x000fe200078e00ff */
[----:B------:R-:W-:Y:S02]  /*1e50*/  LOP3.LUT R20, R5, R143, R183, 0x96, !PT ;  /* 0x0000008f05147212 */ /* 0x000fe400078e96b7 */
[----:B------:R-:W-:Y:S02]  /*1e60*/  IADD3 R143, PT, PT, R183, -0x4498517b, RZ ;  /* 0xbb67ae85b78f7810 */ /* 0x000fe40007ffe0ff */
[----:B------:R-:W-:Y:S01]  /*1e70*/  LOP3.LUT R140, R9, R7, R182, 0x96, !PT ;  /* 0x00000007098c7212 */ /* 0x000fe200078e96b6 */
[----:B------:R-:W-:-:S04]  /*1e80*/  IMAD.WIDE.U32 R20, R20, -0x326172a9, RZ ;  /* 0xcd9e8d5714147825 */ /* 0x000fc800078e00ff */
[----:B------:R-:W-:Y:S02]  /*1e90*/  VIADD R7, R182, 0x9e3779b9 ;  /* 0x9e3779b9b6077836 */ /* 0x000fe40000000000 */
[----:B------:R-:W-:-:S03]  /*1ea0*/  IMAD.WIDE.U32 R140, R140, -0x2daee0ad, RZ ;  /* 0xd2511f538c8c7825 */ /* 0x000fc600078e00ff */
[----:B------:R-:W-:Y:S01]  /*1eb0*/  LOP3.LUT R7, R7, R6, R21, 0x96, !PT ;  /* 0x0000000607077212 */ /* 0x000fe200078e9615 */
[----:B------:R-:W-:Y:S01]  /*1ec0*/  VIADD R21, R182, 0x3c6ef372 ;  /* 0x3c6ef372b6157836 */ /* 0x000fe20000000000 */
[----:B------:R-:W-:Y:S01]  /*1ed0*/  LOP3.LUT R6, R143, R142, R141, 0x96, !PT ;  /* 0x0000008e8f067212 */ /* 0x000fe200078e968d */
[----:B------:R-:W-:Y:S02]  /*1ee0*/  VIADD R141, R183, 0x76cf5d0a ;  /* 0x76cf5d0ab78d7836 */ /* 0x000fe40000000000 */
[----:B------:R-:W-:-:S04]  /*1ef0*/  IMAD.WIDE.U32 R142, R7, -0x2daee0ad, RZ ;  /* 0xd2511f53078e7825 */ /* 0x000fc800078e00ff */
[----:B------:R-:W-:Y:S01]  /*1f00*/  IMAD.WIDE.U32 R6, R6, -0x326172a9, RZ ;  /* 0xcd9e8d5706067825 */ /* 0x000fe200078e00ff */
[----:B------:R-:W-:-:S03]  /*1f10*/  LOP3.LUT R141, R141, R140, R143, 0x96, !PT ;  /* 0x0000008c8d8d7212 */ /* 0x000fc600078e968f */
[----:B------:R-:W-:Y:S01]  /*1f20*/  VIADD R143, R183, 0x32370b8f ;  /* 0x32370b8fb78f7836 */ /* 0x000fe20000000000 */
[----:B------:R-:W-:Y:S01]  /*1f30*/  LOP3.LUT R140, R21, R20, R7, 0x96, !PT ;  /* 0x00000014158c7212 */ /* 0x000fe200078e9607 */
[----:B------:R-:W-:Y:S01]  /*1f40*/  IMAD.WIDE.U32 R20, R141, -0x326172a9, RZ ;  /* 0xcd9e8d578d147825 */ /* 0x000fe200078e00ff */
[----:B------:R-:W-:-:S03]  /*1f50*/  IADD3 R7, PT, PT, R182, -0x255992d5, RZ ;  /* 0xdaa66d2bb6077810 */ /* 0x000fc60007ffe0ff */
[----:B------:R-:W-:Y:S01]  /*1f60*/  IMAD.WIDE.U32 R140, R140, -0x2daee0ad, RZ ;  /* 0xd2511f538c8c7825 */ /* 0x000fe200078e00ff */
[----:B------:R-:W-:Y:S02]  /*1f70*/  LOP3.LUT R7, R7, R6, R21, 0x96, !PT ;  /* 0x0000000607077212 */ /* 0x000fe400078e9615 */
[----:B------:R-:W-:Y:S02]  /*1f80*/  IADD3 R21, PT, PT, R182, 0x78dde6e4, RZ ;  /* 0x78dde6e4b6157810 */ /* 0x000fe40007ffe0ff */
        /* <DEDUP_REMOVED lines=14> */
[----:B------:R-:W-:-:S03]  /*2070*/  IADD3 R141, PT, PT, R183, 0x646e171e, RZ ;  /* 0x646e171eb78d7810 */ /* 0x000fc60007ffe0ff */
[----:B------:R-:W-:Y:S01]  /*2080*/  IMAD.WIDE.U32 R6, R6, -0x326172a9, RZ ;  /* 0xcd9e8d5706067825 */ /* 0x000fe200078e00ff */
[----:B------:R-:W-:Y:S02]  /*2090*/  LOP3.LUT R141, R141, R140, R143, 0x96, !PT ;  /* 0x0000008c8d8d7212 */ /* 0x000fe400078e968f */
[----:B------:R-:W-:Y:S02]  /*20a0*/  IADD3 R143, PT, PT, R183, 0x1fd5c5a3, RZ ;  /* 0x1fd5c5a3b78f7810 */ /* 0x000fe40007ffe0ff */
[----:B------:R-:W-:Y:S01]  /*20b0*/  LOP3.LUT R140, R21, R20, R7, 0x96, !PT ;  /* 0x00000014158c7212 */ /* 0x000fe200078e9607 */
[----:B------:R-:W-:-:S04]  /*20c0*/  IMAD.WIDE.U32 R20, R141, -0x326172a9, RZ ;  /* 0xcd9e8d578d147825 */ /* 0x000fc800078e00ff */
[----:B------:R-:W-:-:S04]  /*20d0*/  IMAD.WIDE.U32 R140, R140, -0x2daee0ad, RZ ;  /* 0xd2511f538c8c7825 */ /* 0x000fc800078e00ff */
[----:B------:R-:W-:Y:S01]  /*20e0*/  VIADD R7, R182, 0x5384540f ;  /* 0x5384540fb6077836 */ /* 0x000fe20000000000 */
[----:B------:R-:W-:Y:S01]  /*20f0*/  LOP3.LUT R143, R143, R142, R141, 0x96, !PT ;  /* 0x0000008e8f8f7212 */ /* 0x000fe200078e968d */
[----:B------:R-:W-:-:S03]  /*2100*/  VIADD R141, R183, 0xdb3d7428 ;  /* 0xdb3d7428b78d7836 */ /* 0x000fc60000000000 */
[----:B------:R-:W-:Y:S01]  /*2110*/  LOP3.LUT R7, R7, R6, R21, 0x96, !PT ;  /* 0x0000000607077212 */ /* 0x000fe200078e9615 */
[----:B------:R-:W-:-:S04]  /*2120*/  IMAD.WIDE.U32 R142, R143, -0x326172a9, RZ ;  /* 0xcd9e8d578f8e7825 */ /* 0x000fc800078e00ff */
[----:B------:R-:W-:Y:S02]  /*2130*/  VIADD R21, R182, 0xf1bbcdc8 ;  /* 0xf1bbcdc8b6157836 */ /* 0x000fe40000000000 */
[----:B------:R-:W-:-:S03]  /*2140*/  IMAD.WIDE.U32 R6, R7, -0x2daee0ad, RZ ;  /* 0xd2511f5307067825 */ /* 0x000fc600078e00ff */
[----:B------:R-:W-:Y:S01]  /*2150*/  LOP3.LUT R21, R21, R20, R143, 0x96, !PT ;  /* 0x0000001415157212 */ /* 0x000fe200078e968f */
[----:B------:R-:W-:Y:S01]  /*2160*/  VIADD R143, R183, 0x96a522ad ;  /* 0x96a522adb78f7836 */ /* 0x000fe20000000000 */
[----:B------:R-:W-:Y:S02]  /*2170*/  LOP3.LUT R141, R141, R140, R7, 0x96, !PT ;  /* 0x0000008c8d8d7212 */ /* 0x000fe400078e9607 */
[----:B------:R-:W-:Y:S01]  /*2180*/  IADD3 R7, PT, PT, R182, -0x700cb87f, RZ ;  /* 0x8ff34781b6077810 */ /* 0x000fe20007ffe0ff */
[----:B------:R-:W-:-:S04]  /*2190*/  IMAD.WIDE.U32 R20, R21, -0x2daee0ad, RZ ;  /* 0xd2511f5315147825 */ /* 0x000fc800078e00ff */
[----:B------:R-:W-:Y:S01]  /*21a0*/  IMAD.WIDE.U32 R140, R141, -0x326172a9, RZ ;  /* 0xcd9e8d578d8c7825 */ /* 0x000fe200078e00ff */
[----:B------:R-:W-:Y:S02]  /*21b0*/  LOP3.LUT R8, R143, R6, R21, 0x96, !PT ;  /* 0x000000068f087212 */ /* 0x000fe400078e9615 */
[----:B------:R-:W-:Y:S01]  /*21c0*/  MOV R6, R186 ;  /* 0x000000ba00067202 */ /* 0x000fe20000000f00 */
[----:B------:R-:W-:Y:S01]  /*21d0*/  IMAD.MOV.U32 R4, RZ, RZ, R140 ;  /* 0x000000ffff047224 */ /* 0x000fe200078e008c */
[----:B------:R-:W-:Y:S01]  /*21e0*/  LOP3.LUT R7, R7, R142, R141, 0x96, !PT ;  /* 0x0000008e07077212 */ /* 0x000fe200078e968d */
[----:B------:R-:W-:Y:S02]  /*21f0*/  IMAD.MOV.U32 R186, RZ, RZ, R20 ;  /* 0x000000ffffba7224 */ /* 0x000fe400078e0014 */
[----:B------:R-:W-:-:S07]  /*2200*/  IMAD.MOV.U32 R140, RZ, RZ, RZ ;  /* 0x000000ffff8c7224 */ /* 0x000fce00078e00ff */
.L_x_10923:
[----:B------:R-:W-:Y:S05]  /*2210*/  BSYNC.RECONVERGENT B1 ;  /* 0x0000000000017941 */ /* 0x000fea0003800200 */
.L_x_10922:
        /* <DEDUP_REMOVED lines=10> */
[----:B------:R-:W-:-:S03]  /*22c0*/  HADD2.F32 R6, -RZ, R128.H1_H1 ;  /* 0x30000080ff067230 */ /* 0x000fc60000004100 */
[----:B------:R-:W-:Y:S02]  /*22d0*/  FSEL R21, R21, RZ, !P0 ;  /* 0x000000ff15157208 */ /* 0x000fe40004000000 */
        /* <DEDUP_REMOVED lines=12> */
.L_x_10929:
        /* <DEDUP_REMOVED lines=13> */
.L_x_10931:
[----:B------:R-:W-:Y:S05]  /*2470*/  BSYNC.RECONVERGENT B2 ;  /* 0x0000000000027941 */ /* 0x000fea0003800200 */
.L_x_10930:
[----:B------:R-:W-:Y:S01]  /*2480*/  IMAD.WIDE.U32 R6, R13, -0x326172a9, RZ ;  /* 0xcd9e8d570d067825 */ /* 0x000fe200078e00ff */
[----:B------:R-:W-:-:S03]  /*2490*/  LOP3.LUT R140, R5, R185, R183, 0x96, !PT ;  /* 0x000000b9058c7212 */ /* 0x000fc600078e96b7 */
[----:B------:R-:W-:Y:S01]  /*24a0*/  VIADD R185, R183, 0xbb67ae85 ;  /* 0xbb67ae85b7b97836 */ /* 0x000fe20000000000 */
[----:B------:R-:W-:Y:S01]  /*24b0*/  LOP3.LUT R142, R9, R7, R182, 0x96, !PT ;  /* 0x00000007098e7212 */ /* 0x000fe200078e96b6 */
[----:B------:R-:W-:-:S04]  /*24c0*/  IMAD.WIDE.U32 R140, R140, -0x326172a9, RZ ;  /* 0xcd9e8d578c8c7825 */ /* 0x000fc800078e00ff */
[----:B------:R-:W-:Y:S02]  /*24d0*/  VIADD R7, R182, 0x9e3779b9 ;  /* 0x9e3779b9b6077836 */ /* 0x000fe40000000000 */
[----:B------:R-:W-:-:S03]  /*24e0*/  IMAD.WIDE.U32 R142, R142, -0x2daee0ad, RZ ;  /* 0xd2511f538e8e7825 */ /* 0x000fc600078e00ff */
[----:B------:R-:W-:Y:S01]  /*24f0*/  LOP3.LUT R7, R7, R6, R141, 0x96, !PT ;  /* 0x0000000607077212 */ /* 0x000fe200078e968d */
[----:B------:R-:W-:Y:S01]  /*2500*/  VIADD R141, R182, 0x3c6ef372 ;  /* 0x3c6ef372b68d7836 */ /* 0x000fe20000000000 */
[----:B------:R-:W-:Y:S01]  /*2510*/  LOP3.LUT R6, R185, R184, R143, 0x96, !PT ;  /* 0x000000b8b9067212 */ /* 0x000fe200078e968f */
[----:B------:R-:W-:Y:S01]  /*2520*/  IMAD.MOV.U32 R36, RZ, RZ, RZ ;  /* 0x000000ffff247224 */ /* 0x000fe200078e00ff */
[----:B------:R-:W-:Y:S01]  /*2530*/  IADD3 R143, PT, PT, R183, 0x76cf5d0a, RZ ;  /* 0x76cf5d0ab78f7810 */ /* 0x000fe20007ffe0ff */
[----:B------:R-:W-:-:S04]  /*2540*/  IMAD.WIDE.U32 R184, R7, -0x2daee0ad, RZ ;  /* 0xd2511f5307b87825 */ /* 0x000fc800078e00ff */
        /* <DEDUP_REMOVED lines=44> */
[----:B------:R-:W-:Y:S01]  /*2810*/  IMAD.MOV.U32 R4, RZ, RZ, R142 ;  /* 0x000000ffff047224 */ /* 0x000fe200078e008e */
[----:B------:R-:W-:Y:S01]  /*2820*/  LOP3.LUT R8, R185, R6, R141, 0x96, !PT ;  /* 0x00000006b9087212 */ /* 0x000fe200078e968d */
[----:B------:R-:W-:Y:S01]  /*2830*/  IMAD.MOV.U32 R6, RZ, RZ, R186 ;  /* 0x000000ffff067224 */ /* 0x000fe200078e00ba */
[----:B------:R-:W-:-:S07]  /*2840*/  MOV R186, R140 ;  /* 0x0000008c00ba7202 */ /* 0x000fce0000000f00 */
.L_x_10928:
[----:B------:R-:W-:Y:S05]  /*2850*/  BSYNC.RECONVERGENT B1 ;  /* 0x0000000000017941 */ /* 0x000fea0003800200 */
.L_x_10927:
[----:B------:R-:W-:Y:S01]  /*2860*/  I2FP.F32.U32 R6, R6 ;  /* 0x0000000600067245 */ /* 0x000fe20000201000 */
[----:B------:R-:W-:Y:S01]  /*2870*/  HADD2.F32 R141, -RZ, R37.H0_H0 ;  /* 0x20000025ff8d7230 */ /* 0x000fe20000004100 */
[----:B------:R-:W-:Y:S01]  /*2880*/  ISETP.NE.AND P2, PT, R36, 0x1, PT ;  /* 0x000000012400780c */ /* 0x000fe20003f45270 */
[----:B------:R-:W-:Y:S01]  /*2890*/  HADD2.F32 R143, -RZ, R129.H0_H0 ;  /* 0x20000081ff8f7230 */ /* 0x000fe20000004100 */
[----:B------:R-:W-:Y:S01]  /*28a0*/  BSSY.RECONVERGENT B1, `(.L_x_10932) ;  /* 0x000005f000017945 */ /* 0x000fe20003800200 */
[----:B------:R-:W-:Y:S01]  /*28b0*/  FFMA.FTZ R6, R6, R187, 1.1641532182693481445e-10 ;  /* 0x2f00000006067423 */ /* 0x000fe200000100bb */
[----:B------:R-:W-:Y:S01]  /*28c0*/  FMUL.FTZ R141, R141, R188 ;  /* 0x000000bc8d8d7220 */ /* 0x000fe20000410000 */
[----:B------:R-:W-:Y:S02]  /*28d0*/  HADD2.F32 R185, -RZ, R41.H0_H0 ;  /* 0x20000029ffb97230 */ /* 0x000fe40000004100 */
[----:B------:R-:W-:Y:S02]  /*28e0*/  IMAD.MOV.U32 R140, RZ, RZ, 0x2 ;  /* 0x00000002ff8c7424 */ /* 0x000fe400078e00ff */
[----:B------:R-:W-:Y:S01]  /*28f0*/  FMUL.FTZ R141, R141, R190 ;  /* 0x000000be8d8d7220 */ /* 0x000fe20000410000 */
[----:B------:R-:W-:-:S02]  /*2900*/  FSETP.GTU.FTZ.AND P1, PT, R6, R189, PT ;  /* 0x000000bd0600720b */ /* 0x000fc40003f3c000 */
[----:B------:R-:W-:Y:S02]  /*2910*/  MOV R6, R4 ;  /* 0x0000000400067202 */ /* 0x000fe40000000f00 */
        /* <DEDUP_REMOVED lines=12> */
.L_x_10934:
        /* <DEDUP_REMOVED lines=13> */
.L_x_10936:
[----:B------:R-:W-:Y:S05]  /*2ab0*/  BSYNC.RECONVERGENT B2 ;  /* 0x0000000000027941 */ /* 0x000fea0003800200 */
.L_x_10935:
        /* <DEDUP_REMOVED lines=47> */
[----:B------:R-:W-:-:S04]  /*2db0*/  IMAD.WIDE.U32 R184, R185, -0x326172a9, RZ ;  /* 0xcd9e8d57b9b87825 */ /* 0x000fc800078e00ff */
[----:B------:R-:W-:Y:S01]  /*2dc0*/  VIADD R143, R183, 0xdb3d7428 ;  /* 0xdb3d7428b78f7836 */ /* 0x000fe20000000000 */
[----:B------:R-:W-:Y:S02]  /*2dd0*/  LOP3.LUT R141, R141, R140, R185, 0x96, !PT ;  /* 0x0000008c8d8d7212 */ /* 0x000fe400078e96b9 */
[----:B------:R-:W-:Y:S02]  /*2de0*/  IADD3 R185, PT, PT, R183, -0x695add53, RZ ;  /* 0x96a522adb7b97810 */ /* 0x000fe40007ffe0ff */
[----:B------:R-:W-:Y:S01]  /*2df0*/  LOP3.LUT R143, R143, R142, R7, 0x96, !PT ;  /* 0x0000008e8f8f7212 */ /* 0x000fe200078e9607 */
[----:B------:R-:W-:-:S04]  /*2e00*/  IMAD.WIDE.U32 R140, R141, -0x2daee0ad, RZ ;  /* 0xd2511f538d8c7825 */ /* 0x000fc800078e00ff */
[----:B------:R-:W-:Y:S01]  /*2e10*/  IMAD.WIDE.U32 R142, R143, -0x326172a9, RZ ;  /* 0xcd9e8d578f8e7825 */ /* 0x000fe200078e00ff */
[----:B------:R-:W-:Y:S02]  /*2e20*/  LOP3.LUT R8, R185, R6, R141, 0x96, !PT ;  /* 0x00000006b9087212 */ /* 0x000fe400078e968d */
[----:B------:R-:W-:Y:S01]  /*2e30*/  MOV R6, R186 ;  /* 0x000000ba00067202 */ /* 0x000fe20000000f00 */
[----:B------:R-:W-:Y:S02]  /*2e40*/  VIADD R7, R182, 0x8ff34781 ;  /* 0x8ff34781b6077836 */ /* 0x000fe40000000000 */
[----:B------:R-:W-:Y:S02]  /*2e50*/  IMAD.MOV.U32 R186, RZ, RZ, R140 ;  /* 0x000000ffffba7224 */ /* 0x000fe400078e008c */
[----:B------:R-:W-:Y:S02]  /*2e60*/  HFMA2 R140, -RZ, RZ, 0, 0 ;  /* 0x00000000ff8c7431 */ /* 0x000fe400000001ff */
[----:B------:R-:W-:Y:S01]  /*2e70*/  IMAD.MOV.U32 R4, RZ, RZ, R142 ;  /* 0x000000ffff047224 */ /* 0x000fe200078e008e */
[----:B------:R-:W-:-:S07]  /*2e80*/  LOP3.LUT R7, R7, R184, R143, 0x96, !PT ;  /* 0x000000b807077212 */ /* 0x000fce00078e968f */
.L_x_10933:
[----:B------:R-:W-:Y:S05]  /*2e90*/  BSYNC.RECONVERGENT B1 ;  /* 0x0000000000017941 */ /* 0x000fea0003800200 */
.L_x_10932:
        /* <DEDUP_REMOVED lines=10> */
[----:B------:R-:W-:-:S03]  /*2f40*/  HADD2.F32 R6, -RZ, R129.H1_H1 ;  /* 0x30000081ff067230 */ /* 0x000fc60000004100 */
        /* <DEDUP_REMOVED lines=13> */
.L_x_10939:
        /* <DEDUP_REMOVED lines=13> */
.L_x_10941:
[----:B------:R-:W-:Y:S05]  /*30f0*/  BSYNC.RECONVERGENT B2 ;  /* 0x0000000000027941 */ /* 0x000fea0003800200 */
.L_x_10940:
        /* <DEDUP_REMOVED lines=52> */
[----:B------:R-:W-:Y:S02]  /*3440*/  VIADD R185, R183, 0x96a522ad ;  /* 0x96a522adb7b97836 */ /* 0x000fe40000000000 */
[----:B------:R-:W-:-:S04]  /*3450*/  IMAD.WIDE.U32 R142, R143, -0x326172a9, RZ ;  /* 0xcd9e8d578f8e7825 */ /* 0x000fc800078e00ff */
[----:B------:R-:W-:Y:S01]  /*3460*/  IMAD.WIDE.U32 R140, R141, -0x2daee0ad, RZ ;  /* 0xd2511f538d8c7825 */ /* 0x000fe200078e00ff */
[----:B------:R-:W-:Y:S02]  /*3470*/  MOV R4, R142 ;  /* 0x0000008e00047202 */ /* 0x000fe40000000f00 */
[----:B------:R-:W-:Y:S01]  /*3480*/  LOP3.LUT R7, R7, R184, R143, 0x96, !PT ;  /* 0x000000b807077212 */ /* 0x000fe200078e968f */
[----:B------:R-:W-:Y:S01]  /*3490*/  IMAD.MOV.U32 R142, RZ, RZ, RZ ;  /* 0x000000ffff8e7224 */ /* 0x000fe200078e00ff */
[----:B------:R-:W-:Y:S01]  /*34a0*/  LOP3.LUT R8, R185, R6, R141, 0x96, !PT ;  /* 0x00000006b9087212 */ /* 0x000fe200078e968d */
[----:B------:R-:W-:Y:S01]  /*34b0*/  IMAD.MOV.U32 R6, RZ, RZ, R186 ;  /* 0x000000ffff067224 */ /* 0x000fe200078e00ba */
[----:B------:R-:W-:-:S07]  /*34c0*/  MOV R186, R140 ;  /* 0x0000008c00ba7202 */ /* 0x000fce0000000f00 */
.L_x_10938:
[----:B------:R-:W-:Y:S05]  /*34d0*/  BSYNC.RECONVERGENT B1 ;  /* 0x0000000000017941 */ /* 0x000fea0003800200 */
.L_x_10937:
        /* <DEDUP_REMOVED lines=8> */
[----:B------:R-:W-:Y:S02]  /*3560*/  HFMA2 R140, -RZ, RZ, 0, 1.1920928955078125e-07 ;  /* 0x00000002ff8c7431 */ /* 0x000fe400000001ff */
        /* <DEDUP_REMOVED lines=15> */
.L_x_10944:
        /* <DEDUP_REMOVED lines=13> */
.L_x_10946:
[----:B------:R-:W-:Y:S05]  /*3730*/  BSYNC.RECONVERGENT B2 ;  /* 0x0000000000027941 */ /* 0x000fea0003800200 */
.L_x_10945:
[----:B------:R-:W-:Y:S01]  /*3740*/  IMAD.WIDE.U32 R6, R13, -0x326172a9, RZ ;  /* 0xcd9e8d570d067825 */ /* 0x000fe200078e00ff */
[----:B------:R-:W-:Y:S02]  /*3750*/  LOP3.LUT R140, R5, R185, R183, 0x96, !PT ;  /* 0x000000b9058c7212 */ /* 0x000fe400078e96b7 */
[----:B------:R-:W-:Y:S02]  /*3760*/  IADD3 R185, PT, PT, R183, -0x4498517b, RZ ;  /* 0xbb67ae85b7b97810 */ /* 0x000fe40007ffe0ff */
[----:B------:R-:W-:Y:S01]  /*3770*/  LOP3.LUT R142, R9, R7, R182, 0x96, !PT ;  /* 0x00000007098e7212 */ /* 0x000fe200078e96b6 */
[----:B------:R-:W-:-:S04]  /*3780*/  IMAD.WIDE.U32 R140, R140, -0x326172a9, RZ ;  /* 0xcd9e8d578c8c7825 */ /* 0x000fc800078e00ff */
[----:B------:R-:W-:Y:S02]  /*3790*/  VIADD R7, R182, 0x9e3779b9 ;  /* 0x9e3779b9b6077836 */ /* 0x000fe40000000000 */
[----:B------:R-:W-:-:S03]  /*37a0*/  IMAD.WIDE.U32 R142, R142, -0x2daee0ad, RZ ;  /* 0xd2511f538e8e7825 */ /* 0x000fc600078e00ff */
[----:B------:R-:W-:Y:S02]  /*37b0*/  LOP3.LUT R7, R7, R6, R141, 0x96, !PT ;  /* 0x0000000607077212 */ /* 0x000fe400078e968d */
[----:B------:R-:W-:Y:S01]  /*37c0*/  LOP3.LUT R6, R185, R184, R143, 0x96, !PT ;  /* 0x000000b8b9067212 */ /* 0x000fe200078e968f */
[----:B------:R-:W-:Y:S01]  /*37d0*/  VIADD R143, R183, 0x76cf5d0a ;  /* 0x76cf5d0ab78f7836 */ /* 0x000fe20000000000 */
        /* <DEDUP_REMOVED lines=24> */
[----:B------:R-:W-:Y:S01]  /*3960*/  IADD3 R141, PT, PT, R182, -0x4ab325aa, RZ ;  /* 0xb54cda56b68d7810 */ /* 0x000fe20007ffe0ff */
[----:B------:R-:W-:-:S04]  /*3970*/  IMAD.WIDE.U32 R184, R7, -0x2daee0ad, RZ ;  /* 0xd2511f5307b87825 */ /* 0x000fc800078e00ff */
        /* <DEDUP_REMOVED lines=25> */
.L_x_10943:
[----:B------:R-:W-:Y:S05]  /*3b10*/  BSYNC.RECONVERGENT B1 ;  /* 0x0000000000017941 */ /* 0x000fea0003800200 */
.L_x_10942:
[----:B------:R-:W-:Y:S01]  /*3b20*/  I2FP.F32.U32 R6, R6 ;  /* 0x0000000600067245 */ /* 0x000fe20000201000 */
[----:B------:R-:W-:Y:S01]  /*3b30*/  HADD2.F32 R141, -RZ, R38.H1_H1 ;  /* 0x30000026ff8d7230 */ /* 0x000fe20000004100 */
[----:B------:R-:W-:Y:S01]  /*3b40*/  ISETP.NE.AND P5, PT, R140, 0x1, PT ;  /* 0x000000018c00780c */ /* 0x000fe20003fa5270 */
[----:B------:R-:W-:Y:S01]  /*3b50*/  HADD2.F32 R164, -RZ, R130.H1_H1 ;  /* 0x30000082ffa47230 */ /* 0x000fe20000004100 */
[----:B------:R-:W-:Y:S01]  /*3b60*/  BSSY.RECONVERGENT B1, `(.L_x_10947) ;  /* 0x000005f000017945 */ /* 0x000fe20003800200 */
[----:B------:R-:W-:Y:S01]  /*3b70*/  FFMA.FTZ R6, R6, R187, 1.1641532182693481445e-10 ;  /* 0x2f00000006067423 */ /* 0x000fe200000100bb */
[----:B------:R-:W-:Y:S01]  /*3b80*/  FMUL.FTZ R141, R141, R188 ;  /* 0x000000bc8d8d7220 */ /* 0x000fe20000410000 */
[----:B------:R-:W-:Y:S02]  /*3b90*/  HADD2.F32 R38, -RZ, R42.H1_H1 ;  /* 0x3000002aff267230 */ /* 0x000fe40000004100 */
        /* <DEDUP_REMOVED lines=16> */
.L_x_10949:
        /* <DEDUP_REMOVED lines=13> */
.L_x_10951:
[----:B------:R-:W-:Y:S05]  /*3d70*/  BSYNC.RECONVERGENT B2 ;  /* 0x0000000000027941 */ /* 0x000fea0003800200 */
.L_x_10950:
        /* <DEDUP_REMOVED lines=61> */
.L_x_10948:
[----:B------:R-:W-:Y:S05]  /*4150*/  BSYNC.RECONVERGENT B1 ;  /* 0x0000000000017941 */ /* 0x000fea0003800200 */
.L_x_10947:
[----:B------:R-:W-:Y:S01]  /*4160*/  I2FP.F32.U32 R6, R6 ;  /* 0x0000000600067245 */ /* 0x000fe20000201000 */
[----:B------:R-:W-:Y:S01]  /*4170*/  HADD2.F32 R141, -RZ, R39.H0_H0 ;  /* 0x20000027ff8d7230 */ /* 0x000fe20000004100 */
[----:B------:R-:W-:Y:S01]  /*4180*/  ISETP.NE.AND P6, PT, R142, 0x1, PT ;  /* 0x000000018e00780c */ /* 0x000fe20003fc5270 */
[----:B------:R-:W-:Y:S01]  /*4190*/  HADD2.F32 R143, -RZ, R131.H0_H0 ;  /* 0x20000083ff8f7230 */ /* 0x000fe20000004100 */
[----:B------:R-:W-:Y:S01]  /*41a0*/  BSSY.RECONVERGENT B1, `(.L_x_10952) ;  /* 0x0000061000017945 */ /* 0x000fe20003800200 */
[----:B------:R-:W-:Y:S01]  /*41b0*/  FFMA.FTZ R6, R6, R187, 1.1641532182693481445e-10 ;  /* 0x2f00000006067423 */ /* 0x000fe200000100bb */
[----:B------:R-:W-:Y:S01]  /*41c0*/  FMUL.FTZ R141, R141, R188 ;  /* 0x000000bc8d8d7220 */ /* 0x000fe20000410000 */
[----:B------:R-:W-:-:S03]  /*41d0*/  HADD2.F32 R185, -RZ, R43.H0_H0 ;  /* 0x2000002bffb97230 */ /* 0x000fc60000004100 */
[----:B------:R-:W-:Y:S01]  /*41e0*/  FMUL.FTZ R141, R141, R190 ;  /* 0x000000be8d8d7220 */ /* 0x000fe20000410000 */
[----:B------:R-:W-:Y:S01]  /*41f0*/  FSETP.GTU.FTZ.AND P5, PT, R6, R189, PT ;  /* 0x000000bd0600720b */ /* 0x000fe20003fbc000 */
[----:B------:R-:W-:-:S03]  /*4200*/  HFMA2 R6, -RZ, RZ, 0, 1.1920928955078125e-07 ;  /* 0x00000002ff067431 */ /* 0x000fc600000001ff */
[----:B------:R-:W-:Y:S01]  /*4210*/  FSEL R38, R141, RZ, !P5 ;  /* 0x000000ff8d267208 */ /* 0x000fe20006800000 */
[----:B------:R-:W-:Y:S01]  /*4220*/  IMAD.MOV.U32 R141, RZ, RZ, R4 ;  /* 0x000000ffff8d7224 */ /* 0x000fe200078e0004 */
        /* <DEDUP_REMOVED lines=11> */
.L_x_10954:
        /* <DEDUP_REMOVED lines=15> */
.L_x_10956:
[----:B------:R-:W-:Y:S05]  /*43d0*/  BSYNC.RECONVERGENT B2 ;  /* 0x0000000000027941 */ /* 0x000fea0003800200 */
.L_x_10955:
        /* <DEDUP_REMOVED lines=54> */
[----:B------:R-:W-:-:S03]  /*4740*/  LOP3.LUT R8, R185, R6, R141, 0x96, !PT ;  /* 0x00000006b9087212 */ /* 0x000fc600078e968d */
[----:B------:R-:W-:Y:S01]  /*4750*/  HFMA2 R6, -RZ, RZ, 0, 0 ;  /* 0x00000000ff067431 */ /* 0x000fe200000001ff */
[----:B------:R-:W-:Y:S01]  /*4760*/  MOV R141, R186 ;  /* 0x000000ba008d7202 */ /* 0x000fe20000000f00 */
[----:B------:R-:W-:Y:S02]  /*4770*/  VIADD R7, R182, 0x8ff34781 ;  /* 0x8ff34781b6077836 */ /* 0x000fe40000000000 */
[----:B------:R-:W-:Y:S02]  /*4780*/  IMAD.MOV.U32 R4, RZ, RZ, R142 ;  /* 0x000000ffff047224 */ /* 0x000fe400078e008e */
[----:B------:R-:W-:Y:S01]  /*4790*/  IMAD.MOV.U32 R186, RZ, RZ, R140 ;  /* 0x000000ffffba7224 */ /* 0x000fe200078e008c */
[----:B------:R-:W-:-:S07]  /*47a0*/  LOP3.LUT R7, R7, R184, R143, 0x96, !PT ;  /* 0x000000b807077212 */ /* 0x000fce00078e968f */
.L_x_10953:
[----:B------:R-:W-:Y:S05]  /*47b0*/  BSYNC.RECONVERGENT B1 ;  /* 0x0000000000017941 */ /* 0x000fea0003800200 */
.L_x_10952:
[----:B------:R-:W-:Y:S01]  /*47c0*/  HADD2.F32 R39, -RZ, R39.H1_H1 ;  /* 0x30000027ff277230 */ /* 0x000fe20000004100 */
[----:B------:R-:W-:Y:S01]  /*47d0*/  I2FP.F32.U32 R140, R141 ;  /* 0x0000008d008c7245 */ /* 0x000fe20000201000 */
[----:B------:R-:W-:Y:S01]  /*47e0*/  HADD2.F32 R142, -RZ, R131.H1_H1 ;  /* 0x30000083ff8e7230 */ /* 0x000fe20000004100 */
[----:B------:R-:W-:Y:S01]  /*47f0*/  F2FP.F16.F32.PACK_AB R141, R37, R20 ;  /* 0x00000014258d723e */ /* 0x000fe200000000ff */
[----:B------:R-:W-:Y:S02]  /*4800*/  HADD2.F32 R184, -RZ, R43.H1_H1 ;  /* 0x3000002bffb87230 */ /* 0x000fe40000004100 */
[----:B------:R-:W-:Y:S01]  /*4810*/  FMUL.FTZ R39, R39, R188 ;  /* 0x000000bc27277220 */ /* 0x000fe20000410000 */
[----:B------:R-:W-:-:S03]  /*4820*/  FFMA.FTZ R140, R140, R187, 1.1641532182693481445e-10 ;  /* 0x2f0000008c8c7423 */ /* 0x000fc600000100bb */
[----:B------:R-:W-:Y:S02]  /*4830*/  FMUL.FTZ R39, R39, R190 ;  /* 0x000000be27277220 */ /* 0x000fe40000410000 */
[----:B------:R-:W-:Y:S02]  /*4840*/  FSETP.GTU.FTZ.AND P6, PT, R140, R189, PT ;  /* 0x000000bd8c00720b */ /* 0x000fe40003fdc000 */
[----:B------:R-:W-:Y:S02]  /*4850*/  F2FP.F16.F32.PACK_AB R140, R21, R2 ;  /* 0x00000002158c723e */ /* 0x000fe400000000ff */
[----:B------:R-:W-:Y:S02]  /*4860*/  FSEL R39, R39, RZ, !P6 ;  /* 0x000000ff27277208 */ /* 0x000fe40007000000 */
[----:B------:R-:W-:-:S03]  /*4870*/  PLOP3.LUT P6, PT, P6, PT, PT, 0x8, 0x80 ;  /* 0x000000000080781c */ /* 0x000fc600037ce170 */
[----:B------:R-:W-:Y:S01]  /*4880*/  FFMA.FTZ R39, R39, R142, R184 ;  /* 0x0000008e27277223 */ /* 0x000fe200000100b8 */
[----:B------:R-:W-:-:S04]  /*4890*/  F2FP.F16.F32.PACK_AB R142, R164, R36 ;  /* 0x00000024a48e723e */ /* 0x000fc800000000ff */
[----:B------:R-:W-:Y:S01]  /*48a0*/  F2FP.F16.F32.PACK_AB R143, R39, R38 ;  /* 0x00000026278f723e */ /* 0x000fe200000000ff */
[----:B------:R-:W-:Y:S06]  /*48b0*/  BRA `(.L_x_10957) ;  /* 0x0000003000947947 */ /* 0x000fec0003800000 */
.L_x_10917:
        /* <DEDUP_REMOVED lines=16> */
.L_x_10960:
        /* <DEDUP_REMOVED lines=13> */
.L_x_10962:
[----:B------:R-:W-:Y:S05]  /*4a90*/  BSYNC.RECONVERGENT B2 ;  /* 0x0000000000027941 */ /* 0x000fea0003800200 */
.L_x_10961:
[----:B------:R-:W-:Y:S01]  /*4aa0*/  IMAD.WIDE.U32 R6, R13, -0x326172a9, RZ ;  /* 0xcd9e8d570d067825 */ /* 0x000fe200078e00ff */
[----:B------:R-:W-:Y:S02]  /*4ab0*/  LOP3.LUT R140, R5, R21, R183, 0x96, !PT ;  /* 0x00000015058c7212 */ /* 0x000fe400078e96b7 */
[----:B------:R-:W-:Y:S02]  /*4ac0*/  IADD3 R21, PT, PT, R183, -0x4498517b, RZ ;  /* 0xbb67ae85b7157810 */ /* 0x000fe40007ffe0ff */
[----:B------:R-:W-:Y:S01]  /*4ad0*/  LOP3.LUT R142, R9, R7, R182, 0x96, !PT ;  /* 0x00000007098e7212 */ /* 0x000fe200078e96b6 */
[----:B------:R-:W-:Y:S01]  /*4ae0*/  IMAD.WIDE.U32 R140, R140, -0x326172a9, RZ ;  /* 0xcd9e8d578c8c7825 */ /* 0x000fe200078e00ff */
[----:B------:R-:W-:-:S03]  /*4af0*/  MOV R2, R184 ;  /* 0x000000b800027202 */ /* 0x000fc60000000f00 */
        /* <DEDUP_REMOVED lines=34> */
[----:B------:R-:W-:Y:S02]  /*4d20*/  LOP3.LUT R142, R141, R140, R21, 0x96, !PT ;  /* 0x0000008c8d8e7212 */ /* 0x000fe400078e9615 */
        /* <DEDUP_REMOVED lines=15> */
[----:B------:R-:W-:-:S03]  /*4e20*/  LOP3.LUT R7, R7, R20, R141, 0x96, !PT ;  /* 0x0000001407077212 */ /* 0x000fc600078e968d */
[----:B------:R-:W-:Y:S01]  /*4e30*/  IMAD.MOV.U32 R4, RZ, RZ, R140 ;  /* 0x000000ffff047224 */ /* 0x000fe200078e008c */
[----:B------:R-:W-:Y:S01]  /*4e40*/  LOP3.LUT R8, R21, R6, R187, 0x96, !PT ;  /* 0x0000000615087212 */ /* 0x000fe200078e96bb */
[----:B------:R-:W-:-:S07]  /*4e50*/  IMAD.MOV.U32 R20, RZ, RZ, RZ ;  /* 0x000000ffff147224 */ /* 0x000fce00078e00ff */
.L_x_10959:
[----:B------:R-:W-:Y:S05]  /*4e60*/  BSYNC.RECONVERGENT B1 ;  /* 0x0000000000017941 */ /* 0x000fea0003800200 */
.L_x_10958:
[----:B------:R-:W0:Y:S01]  /*4e70*/  LDC R190, c[0x0][0x408] ;  /* 0x00010200ffbe7b82 */ /* 0x000e220000000800 */
[----:B------:R-:W-:Y:S01]  /*4e80*/  HFMA2 R187, -RZ, RZ, 0.1171875, 0 ;  /* 0x2f800000ffbb7431 */ /* 0x000fe200000001ff */
[----:B------:R-:W-:Y:S01]  /*4e90*/  I2FP.F32.U32 R2, R2 ;  /* 0x0000000200027245 */ /* 0x000fe20000201000 */
[----:B-----5:R-:W-:Y:S01]  /*4ea0*/  HADD2.F32 R21, -RZ, R36.H0_H0 ;  /* 0x20000024ff157230 */ /* 0x020fe20000004100 */
[----:B------:R-:W-:Y:S01]  /*4eb0*/  ISETP.NE.AND P1, PT, R20, 0x1, PT ;  /* 0x000000011400780c */ /* 0x000fe20003f25270 */
[----:B------:R-:W-:Y:S01]  /*4ec0*/  HADD2.F32 R141, -RZ, R128.H0_H0 ;  /* 0x20000080ff8d7230 */ /* 0x000fe20000004100 */
[----:B------:R-:W-:Y:S01]  /*4ed0*/  LOP3.LUT R3, R3, 0xfffffffd, RZ, 0xc0, !PT ;  /* 0xfffffffd03037812 */ /* 0x000fe200078ec0ff */
[----:B------:R-:W-:Y:S01]  /*4ee0*/  BSSY.RECONVERGENT B1, `(.L_x_10963) ;  /* 0x0000060000017945 */ /* 0x000fe20003800200 */
[----:B------:R-:W1:Y:S01]  /*4ef0*/  LDC R189, c[0x0][0x404] ;  /* 0x00010100ffbd7b82 */ /* 0x000e620000000800 */
[----:B------:R-:W-:Y:S01]  /*4f00*/  FMUL.FTZ R21, R21, R188 ;  /* 0x000000bc15157220 */ /* 0x000fe20000410000 */
[----:B------:R-:W-:-:S02]  /*4f10*/  IMAD.MOV.U32 R140, RZ, RZ, 0x2 ;  /* 0x00000002ff8c7424 */ /* 0x000fc400078e00ff */
[----:B------:R-:W-:Y:S01]  /*4f20*/  FFMA.FTZ R2, R2, R187, 1.1641532182693481445e-10 ;  /* 0x2f00000002027423 */ /* 0x000fe200000100bb */
[----:B------:R-:W-:Y:S01]  /*4f30*/  MOV R6, R4 ;  /* 0x0000000400067202 */ /* 0x000fe20000000f00 */
[----:B0-----:R-:W-:-:S03]  /*4f40*/  FMUL.FTZ R21, R21, R190 ;  /* 0x000000be15157220 */ /* 0x001fc60000410000 */
[----:B-1----:R-:W-:-:S04]  /*4f50*/  FSETP.GTU.FTZ.AND P0, PT, R2, R189, PT ;  /* 0x000000bd0200720b */ /* 0x002fc80003f1c000 */
[----:B------:R-:W-:Y:S02]  /*4f60*/  FSEL R2, R21, RZ, !P0 ;  /* 0x000000ff15027208 */ /* 0x000fe40004000000 */
[----:B------:R-:W-:-:S03]  /*4f70*/  PLOP3.LUT P0, PT, P0, PT, PT, 0x8, 0x80 ;  /* 0x000000000080781c */ /* 0x000fc6000070e170 */
[----:B------:R-:W-:-:S10]  /*4f80*/  FMUL.FTZ R2, R2, R141 ;  /* 0x0000008d02027220 */ /* 0x000fd40000410000 */
        /* <DEDUP_REMOVED lines=10> */
.L_x_10965:
        /* <DEDUP_REMOVED lines=13> */
.L_x_10967:
[----:B------:R-:W-:Y:S05]  /*5100*/  BSYNC.RECONVERGENT B2 ;  /* 0x0000000000027941 */ /* 0x000fea0003800200 */
.L_x_10966:
        /* <DEDUP_REMOVED lines=61> */
.L_x_10964:
[----:B------:R-:W-:Y:S05]  /*54e0*/  BSYNC.RECONVERGENT B1 ;  /* 0x0000000000017941 */ /* 0x000fea0003800200 */
.L_x_10963:
        /* <DEDUP_REMOVED lines=23> */
.L_x_10970:
        /* <DEDUP_REMOVED lines=13> */
.L_x_10972:
[----:B------:R-:W-:Y:S05]  /*5730*/  BSYNC.RECONVERGENT B2 ;  /* 0x0000000000027941 */ /* 0x000fea0003800200 */
.L_x_10971:
[----:B------:R-:W-:Y:S01]  /*5740*/  IMAD.WIDE.U32 R6, R13, -0x326172a9, RZ ;  /* 0xcd9e8d570d067825 */ /* 0x000fe200078e00ff */
[----:B------:R-:W-:-:S03]  /*5750*/  LOP3.LUT R140, R5, R185, R183, 0x96, !PT ;  /* 0x000000b9058c7212 */ /* 0x000fc600078e96b7 */
[----:B------:R-:W-:Y:S01]  /*5760*/  HFMA2 R36, -RZ, RZ, 0, 0 ;  /* 0x00000000ff247431 */ /* 0x000fe200000001ff */
        /* <DEDUP_REMOVED lines=56> */
[----:B------:R-:W-:Y:S01]  /*5af0*/  IMAD.MOV.U32 R186, RZ, RZ, R140 ;  /* 0x000000ffffba7224 */ /* 0x000fe200078e008c */
[----:B------:R-:W-:-:S07]  /*5b00*/  LOP3.LUT R7, R7, R184, R143, 0x96, !PT ;  /* 0x000000b807077212 */ /* 0x000fce00078e968f */
.L_x_10969:
[----:B------:R-:W-:Y:S05]  /*5b10*/  BSYNC.RECONVERGENT B1 ;  /* 0x0000000000017941 */ /* 0x000fea0003800200 */
.L_x_10968:
        /* <DEDUP_REMOVED lines=9> */
[----:B------:R-:W-:Y:S01]  /*5bb0*/  HADD2.F32 R141, -RZ, R129.H0_H0 ;  /* 0x20000081ff8d7230 */ /* 0x000fe20000004100 */
[----:B------:R-:W-:Y:S02]  /*5bc0*/  MOV R6, R4 ;  /* 0x0000000400067202 */ /* 0x000fe40000000f00 */
        /* <DEDUP_REMOVED lines=12> */
.L_x_10975:
        /* <DEDUP_REMOVED lines=13> */
.L_x_10977:
[----:B------:R-:W-:Y:S05]  /*5d60*/  BSYNC.RECONVERGENT B2 ;  /* 0x0000000000027941 */ /* 0x000fea0003800200 */
.L_x_10976:
        /* <DEDUP_REMOVED lines=55> */
[----:B------:R-:W-:Y:S02]  /*60e0*/  LOP3.LUT R7, R7, R184, R143, 0x96, !PT ;  /* 0x000000b807077212 */ /* 0x000fe400078e968f */
[----:B------:R-:W-:Y:S02]  /*60f0*/  MOV R4, R142 ;  /* 0x0000008e00047202 */ /* 0x000fe40000000f00 */
[----:B------:R-:W-:Y:S01]  /*6100*/  LOP3.LUT R8, R185, R6, R141, 0x96, !PT ;  /* 0x00000006b9087212 */ /* 0x000fe200078e968d */
[----:B------:R-:W-:Y:S01]  /*6110*/  IMAD.MOV.U32 R6, RZ, RZ, R186 ;  /* 0x000000ffff067224 */ /* 0x000fe200078e00ba */
[----:B------:R-:W-:Y:S01]  /*6120*/  MOV R186, R140 ;  /* 0x0000008c00ba7202 */ /* 0x000fe20000000f00 */
[----:B------:R-:W-:-:S07]  /*6130*/  IMAD.MOV.U32 R140, RZ, RZ, RZ ;  /* 0x000000ffff8c7224 */ /* 0x000fce00078e00ff */
.L_x_10974:
[----:B------:R-:W-:Y:S05]  /*6140*/  BSYNC.RECONVERGENT B1 ;  /* 0x0000000000017941 */ /* 0x000fea0003800200 */
.L_x_10973:
        /* <DEDUP_REMOVED lines=23> */
.L_x_10980:
        /* <DEDUP_REMOVED lines=13> */
.L_x_10982:
[----:B------:R-:W-:Y:S05]  /*6390*/  BSYNC.RECONVERGENT B2 ;  /* 0x0000000000027941 */ /* 0x000fea0003800200 */
.L_x_10981:
        /* <DEDUP_REMOVED lines=58> */
[----:B------:R-:W-:Y:S01]  /*6740*/  HFMA2 R142, -RZ, RZ, 0, 0 ;  /* 0x00000000ff8e7431 */ /* 0x000fe200000001ff */
[----:B------:R-:W-:Y:S01]  /*6750*/  MOV R6, R186 ;  /* 0x000000ba00067202 */ /* 0x000fe20000000f00 */
[----:B------:R-:W-:-:S07]  /*6760*/  IMAD.MOV.U32 R186, RZ, RZ, R140 ;  /* 0x000000ffffba7224 */ /* 0x000fce00078e008c */
.L_x_10979:
[----:B------:R-:W-:Y:S05]  /*6770*/  BSYNC.RECONVERGENT B1 ;  /* 0x0000000000017941 */ /* 0x000fea0003800200 */
.L_x_10978:
        /* <DEDUP_REMOVED lines=23> */
.L_x_10985:
        /* <DEDUP_REMOVED lines=13> */
.L_x_10987:
[----:B------:R-:W-:Y:S05]  /*69c0*/  BSYNC.RECONVERGENT B2 ;  /* 0x0000000000027941 */ /* 0x000fea0003800200 */
.L_x_10986:
        /* <DEDUP_REMOVED lines=61> */
.L_x_10984:
[----:B------:R-:W-:Y:S05]  /*6da0*/  BSYNC.RECONVERGENT B1 ;  /* 0x0000000000017941 */ /* 0x000fea0003800200 */
.L_x_10983:
        /* <DEDUP_REMOVED lines=23> */
.L_x_10990:
        /* <DEDUP_REMOVED lines=13> */
.L_x_10992:
[----:B------:R-:W-:Y:S05]  /*6ff0*/  BSYNC.RECONVERGENT B2 ;  /* 0x0000000000027941 */ /* 0x000fea0003800200 */
.L_x_10991:
        /* <DEDUP_REMOVED lines=61> */
.L_x_10989:
[----:B------:R-:W-:Y:S05]  /*73d0*/  BSYNC.RECONVERGENT B1 ;  /* 0x0000000000017941 */ /* 0x000fea0003800200 */
.L_x_10988:
        /* <DEDUP_REMOVED lines=23> */
.L_x_10995:
        /* <DEDUP_REMOVED lines=15> */
.L_x_10997:
[----:B------:R-:W-:Y:S05]  /*7640*/  BSYNC.RECONVERGENT B2 ;  /* 0x0000000000027941 */ /* 0x000fea0003800200 */
.L_x_10996:
        /* <DEDUP_REMOVED lines=61> */
.L_x_10994:
[----:B------:R-:W-:Y:S05]  /*7a20*/  BSYNC.RECONVERGENT B1 ;  /* 0x0000000000017941 */ /* 0x000fea0003800200 */
.L_x_10993:
        /* <DEDUP_REMOVED lines=11> */
[----:B------:R-:W-:Y:S01]  /*7ae0*/  FMUL.FTZ R39, R39, R142 ;  /* 0x0000008e27277220 */ /* 0x000fe20000410000 */
[----:B------:R-:W-:-:S04]  /*7af0*/  F2FP.F16.F32.PACK_AB R142, R164, R36 ;  /* 0x00000024a48e723e */ /* 0x000fc800000000ff */
[----:B------:R-:W-:-:S07]  /*7b00*/  F2FP.F16.F32.PACK_AB R143, R39, R38 ;  /* 0x00000026278f723e */ /* 0x000fce00000000ff */
.L_x_10957:
        /* <DEDUP_REMOVED lines=10> */
[----:B------:R-:W-:Y:S02]  /*7bb0*/  SEL R193, RZ, 0x1, !P3 ;  /* 0x00000001ffc17807 */ /* 0x000fe40005800000 */
[----:B------:R-:W-:Y:S01]  /*7bc0*/  LOP3.LUT R187, R187, R189, R192, 0xfe, !PT ;  /* 0x000000bdbbbb7212 */ /* 0x000fe200078efec0 */
[----:B------:R-:W-:Y:S01]  /*7bd0*/  VIADD R189, R180, 0x20 ;  /* 0x00000020b4bd7836 */ /* 0x000fe20000000000 */
[----:B------:R-:W-:Y:S02]  /*7be0*/  SEL R192, RZ, 0x1, !P6 ;  /* 0x00000001ffc07807 */ /* 0x000fe40007000000 */
[----:B------:R-:W-:Y:S01]  /*7bf0*/  LOP3.LUT R193, R194, R193, RZ, 0xfc, !PT ;  /* 0x000000c1c2c17212 */ /* 0x000fe200078efcff */
[----:B0-----:R-:W-:Y:S01]  /*7c00*/  IMAD.WIDE.U32 R190, R180, 0x10, R190 ;  /* 0x00000010b4be7825 */ /* 0x001fe200078e00be */
[----:B------:R-:W-:-:S04]  /*7c10*/  LOP3.LUT R192, R187, R192, RZ, 0xfc, !PT ;  /* 0x000000c0bbc07212 */ /* 0x000fc800078efcff */
[----:B------:R0:W-:Y:S01]  /*7c20*/  STG.E.128 desc[UR6][R190.64], R140 ;  /* 0x0000008cbe007986 */ /* 0x0001e2000c101d06 */
[----:B-1----:R-:W-:Y:S01]  /*7c30*/  IMAD.WIDE.U32 R194, R180, 0x8, R184 ;  /* 0x00000008b4c27825 */ /* 0x002fe200078e00b8 */
[----:B------:R-:W-:-:S04]  /*7c40*/  MOV R184, R186 ;  /* 0x000000ba00b87202 */ /* 0x000fc80000000f00 */
[----:B------:R0:W-:Y:S03]  /*7c50*/  STG.E.64 desc[UR6][R194.64], R192 ;  /* 0x000000c0c2007986 */ /* 0x0001e6000c101b06 */
.L_x_10916:
[----:B------:R-:W-:Y:S05]  /*7c60*/  BSYNC.RECONVERGENT B0 ;  /* 0x0000000000007941 */ /* 0x000fea0003800200 */
.L_x_10915:
        /* <DEDUP_REMOVED lines=16> */
[----:B0-----:R-:W-:Y:S02]  /*7d70*/  HFMA2 R22, -RZ, RZ, 0, 1.1920928955078125e-07 ;  /* 0x00000002ff167431 */ /* 0x001fe400000001ff */
        /* <DEDUP_REMOVED lines=13> */
.L_x_11003:
        /* <DEDUP_REMOVED lines=13> */
.L_x_11005:
[----:B------:R-:W-:Y:S05]  /*7f20*/  BSYNC.RECONVERGENT B2 ;  /* 0x0000000000027941 */ /* 0x000fea0003800200 */
.L_x_11004:
        /* <DEDUP_REMOVED lines=14> */
[----:B------:R-:W-:Y:S01]  /*8010*/  IADD3 R7, PT, PT, R182, -0x255992d5, RZ ;  /* 0xdaa66d2bb6077810 */ /* 0x000fe20007ffe0ff */
[----:B------:R-:W-:Y:S01]  /*8020*/  IMAD.MOV.U32 R0, RZ, RZ, R184 ;  /* 0x000000ffff007224 */ /* 0x000fe200078e00b8 */
[----:B------:R-:W-:Y:S01]  /*8030*/  LOP3.LUT R162, R23, R22, R145, 0x96, !PT ;  /* 0x0000001617a27212 */ /* 0x000fe200078e9691 */
[----:B------:R-:W-:-:S04]  /*8040*/  IMAD.WIDE.U32 R22, R163, -0x326172a9, RZ ;  /* 0xcd9e8d57a3167825 */ /* 0x000fc800078e00ff */
[----:B------:R-:W-:Y:S01]  /*8050*/  IMAD.WIDE.U32 R162, R162, -0x2daee0ad, RZ ;  /* 0xd2511f53a2a27825 */ /* 0x000fe200078e00ff */
[----:B------:R-:W-:-:S03]  /*8060*/  LOP3.LUT R7, R7, R144, R23, 0x96, !PT ;  /* 0x0000009007077212 */ /* 0x000fc600078e9617 */
[----:B------:R-:W-:Y:S02]  /*8070*/  VIADD R145, R183, 0x32370b8f ;  /* 0x32370b8fb7917836 */ /* 0x000fe40000000000 */
[----:B------:R-:W-:-:S03]  /*8080*/  VIADD R23, R182, 0x78dde6e4 ;  /* 0x78dde6e4b6177836 */ /* 0x000fc60000000000 */
        /* <DEDUP_REMOVED lines=33> */
[----:B------:R-:W-:-:S03]  /*82a0*/  MOV R4, R22 ;  /* 0x0000001600047202 */ /* 0x000fc60000000f00 */
[----:B------:R-:W-:Y:S01]  /*82b0*/  HFMA2 R22, -RZ, RZ, 0, 0 ;  /* 0x00000000ff167431 */ /* 0x000fe200000001ff */
[----:B------:R-:W-:Y:S01]  /*82c0*/  LOP3.LUT R7, R7, R144, R23, 0x96, !PT ;  /* 0x0000009007077212 */ /* 0x000fe200078e9617 */
[----:B------:R-:W-:-:S05]  /*82d0*/  VIADD R145, R183, 0x96a522ad ;  /* 0x96a522adb7917836 */ /* 0x000fca0000000000 */
[----:B------:R-:W-:-:S07]  /*82e0*/  LOP3.LUT R8, R145, R6, R191, 0x96, !PT ;  /* 0x0000000691087212 */ /* 0x000fce00078e96bf */
.L_x_11002:
[----:B------:R-:W-:Y:S05]  /*82f0*/  BSYNC.RECONVERGENT B1 ;  /* 0x0000000000017941 */ /* 0x000fea0003800200 */
.L_x_11001:
[----:B------:R-:W0:Y:S01]  /*8300*/  LDC R192, c[0x0][0x408] ;  /* 0x00010200ffc07b82 */ /* 0x000e220000000800 */
[----:B------:R-:W-:Y:S01]  /*8310*/  I2FP.F32.U32 R0, R0 ;  /* 0x0000000000007245 */ /* 0x000fe20000201000 */
[----:B-----5:R-:W-:Y:S01]  /*8320*/  HADD2.F32 R23, -RZ, R140.H0_H0 ;  /* 0x2000008cff177230 */ /* 0x020fe20000004100 */
[----:B------:R-:W-:Y:S01]  /*8330*/  ISETP.NE.AND P1, PT, R22, 0x1, PT ;  /* 0x000000011600780c */ /* 0x000fe20003f25270 */
[----:B------:R-:W-:Y:S01]  /*8340*/  IMAD.MOV.U32 R173, RZ, RZ, 0x2f800000 ;  /* 0x2f800000ffad7424 */ /* 0x000fe200078e00ff */
[----:B------:R-:W-:Y:S01]  /*8350*/  LOP3.LUT R3, R3, 0xfffffffd, RZ, 0xc0, !PT ;  /* 0xfffffffd03037812 */ /* 0x000fe200078ec0ff */
[----:B------:R-:W-:Y:S02]  /*8360*/  HADD2.F32 R145, -RZ, R116.H0_H0 ;  /* 0x20000074ff917230 */ /* 0x000fe40000004100 */
[----:B------:R-:W-:Y:S01]  /*8370*/  FMUL.FTZ R23, R23, R188 ;  /* 0x000000bc17177220 */ /* 0x000fe20000410000 */
[----:B------:R-:W1:Y:S01]  /*8380*/  LDC R191, c[0x0][0x404] ;  /* 0x00010100ffbf7b82 */ /* 0x000e620000000800 */
[----:B------:R-:W-:Y:S01]  /*8390*/  FFMA.FTZ R0, R0, R173, 1.1641532182693481445e-10 ;  /* 0x2f00000000007423 */ /* 0x000fe200000100ad */
[----:B------:R-:W-:Y:S01]  /*83a0*/  HADD2.F32 R163, -RZ, R40.H0_H0 ;  /* 0x20000028ffa37230 */ /* 0x000fe20000004100 */
[----:B------:R-:W-:Y:S01]  /*83b0*/  BSSY.RECONVERGENT B1, `(.L_x_11006) ;  /* 0x000005d000017945 */ /* 0x000fe20003800200 */
[----:B------:R-:W-:-:S02]  /*83c0*/  HFMA2 R144, -RZ, RZ, 0, 1.1920928955078125e-07 ;  /* 0x00000002ff907431 */ /* 0x000fc400000001ff */
        /* <DEDUP_REMOVED lines=16> */
.L_x_11008:
        /* <DEDUP_REMOVED lines=13> */
.L_x_11010:
[----:B------:R-:W-:Y:S05]  /*85a0*/  BSYNC.RECONVERGENT B2 ;  /* 0x0000000000027941 */ /* 0x000fea0003800200 */
.L_x_11009:
        /* <DEDUP_REMOVED lines=61> */
.L_x_11007:
[----:B------:R-:W-:Y:S05]  /*8980*/  BSYNC.RECONVERGENT B1 ;  /* 0x0000000000017941 */ /* 0x000fea0003800200 */
.L_x_11006:
[----:B------:R-:W-:Y:S01]  /*8990*/  I2FP.F32.U32 R6, R6 ;  /* 0x0000000600067245 */ /* 0x000fe20000201000 */
[----:B------:R-:W-:Y:S01]  /*89a0*/  HADD2.F32 R23, -RZ, R140.H1_H1 ;  /* 0x3000008cff177230 */ /* 0x000fe20000004100 */
[----:B------:R-:W-:Y:S01]  /*89b0*/  ISETP.NE.AND P1, PT, R144, 0x1, PT ;  /* 0x000000019000780c */ /* 0x000fe20003f25270 */
[----:B------:R-:W-:Y:S01]  /*89c0*/  HADD2.F32 R145, -RZ, R116.H1_H1 ;  /* 0x30000074ff917230 */ /* 0x000fe20000004100 */
[----:B------:R-:W-:Y:S01]  /*89d0*/  BSSY.RECONVERGENT B1, `(.L_x_11011) ;  /* 0x000005f000017945 */ /* 0x000fe20003800200 */
[----:B------:R-:W-:Y:S01]  /*89e0*/  FFMA.FTZ R6, R6, R173, 1.1641532182693481445e-10 ;  /* 0x2f00000006067423 */ /* 0x000fe200000100ad */
[----:B------:R-:W-:Y:S01]  /*89f0*/  FMUL.FTZ R23, R23, R188 ;  /* 0x000000bc17177220 */ /* 0x000fe20000410000 */
[----:B------:R-:W-:-:S03]  /*8a00*/  HADD2.F32 R163, -RZ, R40.H1_H1 ;  /* 0x30000028ffa37230 */ /* 0x000fc60000004100 */
[----:B------:R-:W-:Y:S01]  /*8a10*/  FMUL.FTZ R23, R23, R192 ;  /* 0x000000c017177220 */ /* 0x000fe20000410000 */
[----:B------:R-:W-:Y:S02]  /*8a20*/  FSETP.GTU.FTZ.AND P0, PT, R6, R191, PT ;  /* 0x000000bf0600720b */ /* 0x000fe40003f1c000 */
[----:B------:R-:W-:Y:S02]  /*8a30*/  MOV R6, R4 ;  /* 0x0000000400067202 */ /* 0x000fe40000000f00 */
        /* <DEDUP_REMOVED lines=13> */
.L_x_11013:
        /* <DEDUP_REMOVED lines=13> */
.L_x_11015:
[----:B------:R-:W-:Y:S05]  /*8be0*/  BSYNC.RECONVERGENT B2 ;  /* 0x0000000000027941 */ /* 0x000fea0003800200 */
.L_x_11014:
        /* <DEDUP_REMOVED lines=13> */
[----:B------:R-:W-:-:S05]  /*8cc0*/  VIADD R23, R182, 0x3c6ef372 ;  /* 0x3c6ef372b6177836 */ /* 0x000fca0000000000 */
[----:B------:R-:W-:Y:S01]  /*8cd0*/  LOP3.LUT R23, R23, R144, R7, 0x96, !PT ;  /* 0x0000009017177212 */ /* 0x000fe200078e9607 */
[----:B------:R-:W-:Y:S01]  /*8ce0*/  IMAD.WIDE.U32 R144, R145, -0x326172a9, RZ ;  /* 0xcd9e8d5791907825 */ /* 0x000fe200078e00ff */
[----:B------:R-:W-:-:S03]  /*8cf0*/  IADD3 R7, PT, PT, R182, -0x255992d5, RZ ;  /* 0xdaa66d2bb6077810 */ /* 0x000fc60007ffe0ff */
[----:B------:R-:W-:Y:S01]  /*8d00*/  IMAD.WIDE.U32 R162, R23, -0x2daee0ad, RZ ;  /* 0xd2511f5317a27825 */ /* 0x000fe200078e00ff */
[----:B------:R-:W-:Y:S02]  /*8d10*/  LOP3.LUT R7, R7, R6, R145, 0x96, !PT ;  /* 0x0000000607077212 */ /* 0x000fe400078e9691 */
[C---:B------:R-:W-:Y:S01]  /*8d20*/  IADD3 R145, PT, PT, R183.reuse, -0x126145ec, RZ ;  /* 0xed9eba14b7917810 */ /* 0x040fe20007ffe0ff */
[----:B------:R-:W-:-:S05]  /*8d30*/  VIADD R23, R183, 0x32370b8f ;  /* 0x32370b8fb7177836 */ /* 0x000fca0000000000 */
[----:B------:R-:W-:Y:S01]  /*8d40*/  LOP3.LUT R6, R23, R184, R163, 0x96, !PT ;  /* 0x000000b817067212 */ /* 0x000fe200078e96a3 */
[----:B------:R-:W-:-:S04]  /*8d50*/  IMAD.WIDE.U32 R184, R7, -0x2daee0ad, RZ ;  /* 0xd2511f5307b87825 */ /* 0x000fc800078e00ff */
[----:B------:R-:W-:Y:S01]  /*8d60*/  IMAD.WIDE.U32 R6, R6, -0x326172a9, RZ ;  /* 0xcd9e8d5706067825 */ /* 0x000fe200078e00ff */
[----:B------:R-:W-:-:S03]  /*8d70*/  LOP3.LUT R145, R145, R162, R185, 0x96, !PT ;  /* 0x000000a291917212 */ /* 0x000fc600078e96b9 */
[----:B------:R-:W-:-:S05]  /*8d80*/  VIADD R23, R182, 0x78dde6e4 ;  /* 0x78dde6e4b6177836 */ /* 0x000fca0000000000 */
[----:B------:R-:W-:Y:S01]  /*8d90*/  LOP3.LUT R23, R23, R144, R7, 0x96, !PT ;  /* 0x0000009017177212 */ /* 0x000fe200078e9607 */
[----:B------:R-:W-:Y:S01]  /*8da0*/  IMAD.WIDE.U32 R144, R145, -0x326172a9, RZ ;  /* 0xcd9e8d5791907825 */ /* 0x000fe200078e00ff */
[----:B------:R-:W-:-:S03]  /*8db0*/  IADD3 R7, PT, PT, R182, 0x1715609d, RZ ;  /* 0x1715609db6077810 */ /* 0x000fc60007ffe0ff */
        /* <DEDUP_REMOVED lines=14> */
[C---:B------:R-:W-:Y:S01]  /*8ea0*/  IADD3 R145, PT, PT, R183.reuse, -0x24c28bd8, RZ ;  /* 0xdb3d7428b7917810 */ /* 0x040fe20007ffe0ff */
[----:B------:R-:W-:Y:S02]  /*8eb0*/  VIADD R23, R183, 0x1fd5c5a3 ;  /* 0x1fd5c5a3b7177836 */ /* 0x000fe40000000000 */
[----:B------:R-:W-:-:S03]  /*8ec0*/  IMAD.WIDE.U32 R6, R7, -0x2daee0ad, RZ ;  /* 0xd2511f5307067825 */ /* 0x000fc600078e00ff */
[----:B------:R-:W-:Y:S01]  /*8ed0*/  LOP3.LUT R184, R23, R184, R163, 0x96, !PT ;  /* 0x000000b817b87212 */ /* 0x000fe200078e96a3 */
[C---:B------:R-:W-:Y:S01]  /*8ee0*/  VIADD R23, R182.reuse, 0xf1bbcdc8 ;  /* 0xf1bbcdc8b6177836 */ /* 0x040fe20000000000 */
[----:B------:R-:W-:Y:S02]  /*8ef0*/  LOP3.LUT R162, R145, R162, R7, 0x96, !PT ;  /* 0x000000a291a27212 */ /* 0x000fe400078e9607 */
[----:B------:R-:W-:Y:S01]  /*8f00*/  IADD3 R7, PT, PT, R182, -0x700cb87f, RZ ;  /* 0x8ff34781b6077810 */ /* 0x000fe20007ffe0ff */
[----:B------:R-:W-:-:S04]  /*8f10*/  IMAD.WIDE.U32 R184, R184, -0x326172a9, RZ ;  /* 0xcd9e8d57b8b87825 */ /* 0x000fc800078e00ff */
[----:B------:R-:W-:Y:S01]  /*8f20*/  IMAD.WIDE.U32 R162, R162, -0x326172a9, RZ ;  /* 0xcd9e8d57a2a27825 */ /* 0x000fe200078e00ff */
[----:B------:R-:W-:-:S03]  /*8f30*/  LOP3.LUT R144, R23, R144, R185, 0x96, !PT ;  /* 0x0000009017907212 */ /* 0x000fc600078e96b9 */
[----:B------:R-:W-:Y:S01]  /*8f40*/  VIADD R23, R183, 0x96a522ad ;  /* 0x96a522adb7177836 */ /* 0x000fe20000000000 */
[----:B------:R-:W-:Y:S01]  /*8f50*/  LOP3.LUT R7, R7, R184, R163, 0x96, !PT ;  /* 0x000000b807077212 */ /* 0x000fe200078e96a3 */
[----:B------:R-:W-:Y:S01]  /*8f60*/  IMAD.WIDE.U32 R144, R144, -0x2daee0ad, RZ ;  /* 0xd2511f5390907825 */ /* 0x000fe200078e00ff */
[----:B------:R-:W-:-:S04]  /*8f70*/  MOV R4, R162 ;  /* 0x000000a200047202 */ /* 0x000fc80000000f00 */
[----:B------:R-:W-:Y:S01]  /*8f80*/  LOP3.LUT R8, R23, R6, R145, 0x96, !PT ;  /* 0x0000000617087212 */ /* 0x000fe200078e9691 */
[----:B------:R-:W-:Y:S01]  /*8f90*/  IMAD.MOV.U32 R6, RZ, RZ, R190 ;  /* 0x000000ffff067224 */ /* 0x000fe200078e00be */
[----:B------:R-:W-:Y:S01]  /*8fa0*/  MOV R190, R144 ;  /* 0x0000009000be7202 */ /* 0x000fe20000000f00 */
[----:B------:R-:W-:-:S07]  /*8fb0*/  IMAD.MOV.U32 R145, RZ, RZ, RZ ;  /* 0x000000ffff917224 */ /* 0x000fce00078e00ff */
.L_x_11012:
[----:B------:R-:W-:Y:S05]  /*8fc0*/  BSYNC.RECONVERGENT B1 ;  /* 0x0000000000017941 */ /* 0x000fea0003800200 */
.L_x_11011:
        /* <DEDUP_REMOVED lines=9> */
[----:B------:R-:W-:-:S03]  /*9060*/  HADD2.F32 R6, -RZ, R117.H0_H0 ;  /* 0x20000075ff067230 */ /* 0x000fc60000004100 */
        /* <DEDUP_REMOVED lines=14> */
.L_x_11018:
        /* <DEDUP_REMOVED lines=13> */
.L_x_11020:
[----:B------:R-:W-:Y:S05]  /*9220*/  BSYNC.RECONVERGENT B2 ;  /* 0x0000000000027941 */ /* 0x000fea0003800200 */
.L_x_11019:
        /* <DEDUP_REMOVED lines=61> */
.L_x_11017:
[----:B------:R-:W-:Y:S05]  /*9600*/  BSYNC.RECONVERGENT B1 ;  /* 0x0000000000017941 */ /* 0x000fea0003800200 */
.L_x_11016:
        /* <DEDUP_REMOVED lines=24> */
.L_x_11023:
        /* <DEDUP_REMOVED lines=13> */
.L_x_11025:
[----:B------:R-:W-:Y:S05]  /*9860*/  BSYNC.RECONVERGENT B2 ;  /* 0x0000000000027941 */ /* 0x000fea0003800200 */
.L_x_11024:
        /* <DEDUP_REMOVED lines=13> */
[----:B------:R-:W-:-:S04]  /*9940*/  LOP3.LUT R145, R145, R162, R185, 0x96, !PT ;  /* 0x000000a291917212 */ /* 0x000fc800078e96b9 */
[----:B------:R-:W-:Y:S01]  /*9950*/  LOP3.LUT R162, R141, R140, R7, 0x96, !PT ;  /* 0x0000008c8da27212 */ /* 0x000fe200078e9607 */
[----:B------:R-:W-:Y:S01]  /*9960*/  IMAD.WIDE.U32 R140, R145, -0x326172a9, RZ ;  /* 0xcd9e8d57918c7825 */ /* 0x000fe200078e00ff */
[----:B------:R-:W-:-:S03]  /*9970*/  IADD3 R7, PT, PT, R182, -0x255992d5, RZ ;  /* 0xdaa66d2bb6077810 */ /* 0x000fc60007ffe0ff */
        /* <DEDUP_REMOVED lines=8> */
[----:B------:R-:W-:-:S04]  /*9a00*/  LOP3.LUT R145, R145, R162, R185, 0x96, !PT ;  /* 0x000000a291917212 */ /* 0x000fc800078e96b9 */
[----:B------:R-:W-:Y:S01]  /*9a10*/  LOP3.LUT R162, R141, R140, R7, 0x96, !PT ;  /* 0x0000008c8da27212 */ /* 0x000fe200078e9607 */
[----:B------:R-:W-:Y:S01]  /*9a20*/  IMAD.WIDE.U32 R140, R145, -0x326172a9, RZ ;  /* 0xcd9e8d57918c7825 */ /* 0x000fe200078e00ff */
[----:B------:R-:W-:-:S03]  /*9a30*/  IADD3 R7, PT, PT, R182, 0x1715609d, RZ ;  /* 0x1715609db6077810 */ /* 0x000fc60007ffe0ff */
        /* <DEDUP_REMOVED lines=15> */
[----:B------:R-:W-:Y:S02]  /*9b30*/  VIADD R141, R182, 0xf1bbcdc8 ;  /* 0xf1bbcdc8b68d7836 */ /* 0x000fe40000000000 */
[----:B------:R-:W-:Y:S01]  /*9b40*/  IMAD.WIDE.U32 R6, R7, -0x2daee0ad, RZ ;  /* 0xd2511f5307067825 */ /* 0x000fe200078e00ff */
[----:B------:R-:W-:Y:S02]  /*9b50*/  LOP3.LUT R184, R145, R184, R163, 0x96, !PT ;  /* 0x000000b891b87212 */ /* 0x000fe400078e96a3 */
[----:B------:R-:W-:-:S03]  /*9b60*/  IADD3 R145, PT, PT, R183, -0x24c28bd8, RZ ;  /* 0xdb3d7428b7917810 */ /* 0x000fc60007ffe0ff */
[----:B------:R-:W-:Y:S01]  /*9b70*/  IMAD.WIDE.U32 R184, R184, -0x326172a9, RZ ;  /* 0xcd9e8d57b8b87825 */ /* 0x000fe200078e00ff */
[----:B------:R-:W-:Y:S02]  /*9b80*/  LOP3.LUT R162, R145, R162, R7, 0x96, !PT ;  /* 0x000000a291a27212 */ /* 0x000fe400078e9607 */
[----:B------:R-:W-:Y:S01]  /*9b90*/  IADD3 R7, PT, PT, R182, -0x700cb87f, RZ ;  /* 0x8ff34781b6077810 */ /* 0x000fe20007ffe0ff */
[----:B------:R-:W-:Y:S01]  /*9ba0*/  VIADD R145, R183, 0x96a522ad ;  /* 0x96a522adb7917836 */ /* 0x000fe20000000000 */
[----:B------:R-:W-:Y:S01]  /*9bb0*/  LOP3.LUT R141, R141, R140, R185, 0x96, !PT ;  /* 0x0000008c8d8d7212 */ /* 0x000fe200078e96b9 */
[----:B------:R-:W-:-:S04]  /*9bc0*/  IMAD.WIDE.U32 R162, R162, -0x326172a9, RZ ;  /* 0xcd9e8d57a2a27825 */ /* 0x000fc800078e00ff */
[----:B------:R-:W-:Y:S01]  /*9bd0*/  IMAD.WIDE.U32 R140, R141, -0x2daee0ad, RZ ;  /* 0xd2511f538d8c7825 */ /* 0x000fe200078e00ff */
[----:B------:R-:W-:Y:S02]  /*9be0*/  LOP3.LUT R7, R7, R184, R163, 0x96, !PT ;  /* 0x000000b807077212 */ /* 0x000fe400078e96a3 */
[----:B------:R-:W-:Y:S01]  /*9bf0*/  MOV R4, R162 ;  /* 0x000000a200047202 */ /* 0x000fe20000000f00 */
[----:B------:R-:W-:Y:S01]  /*9c00*/  IMAD.MOV.U32 R163, RZ, RZ, RZ ;  /* 0x000000ffffa37224 */ /* 0x000fe200078e00ff */
[----:B------:R-:W-:Y:S01]  /*9c10*/  LOP3.LUT R8, R145, R6, R141, 0x96, !PT ;  /* 0x0000000691087212 */ /* 0x000fe200078e968d */
[----:B------:R-:W-:Y:S01]  /*9c20*/  IMAD.MOV.U32 R6, RZ, RZ, R190 ;  /* 0x000000ffff067224 */ /* 0x000fe200078e00be */
[----:B------:R-:W-:-:S07]  /*9c30*/  MOV R190, R140 ;  /* 0x0000008c00be7202 */ /* 0x000fce0000000f00 */
.L_x_11022:
[----:B------:R-:W-:Y:S05]  /*9c40*/  BSYNC.RECONVERGENT B1 ;  /* 0x0000000000017941 */ /* 0x000fea0003800200 */
.L_x_11021:
        /* <DEDUP_REMOVED lines=13> */
[----:B------:R-:W-:Y:S01]  /*9d20*/  FFMA.FTZ R145, R141, R140, R162 ;  /* 0x0000008c8d917223 */ /* 0x000fe200000100a2 */
        /* <DEDUP_REMOVED lines=10> */
.L_x_11028:
        /* <DEDUP_REMOVED lines=13> */
.L_x_11030:
[----:B------:R-:W-:Y:S05]  /*9ea0*/  BSYNC.RECONVERGENT B2 ;  /* 0x0000000000027941 */ /* 0x000fea0003800200 */
.L_x_11029:
        /* <DEDUP_REMOVED lines=61> */
.L_x_11027:
[----:B------:R-:W-:Y:S05]  /*a280*/  BSYNC.RECONVERGENT B1 ;  /* 0x0000000000017941 */ /* 0x000fea0003800200 */
.L_x_11026:
        /* <DEDUP_REMOVED lines=24> */
.L_x_11033:
        /* <DEDUP_REMOVED lines=13> */
.L_x_11035:
[----:B------:R-:W-:Y:S05]  /*a4e0*/  BSYNC.RECONVERGENT B2 ;  /* 0x0000000000027941 */ /* 0x000fea0003800200 */
.L_x_11034:
        /* <DEDUP_REMOVED lines=50> */
[----:B------:R-:W-:Y:S01]  /*a810*/  IADD3 R7, PT, PT, R182, -0x700cb87f, RZ ;  /* 0x8ff34781b6077810 */ /* 0x000fe20007ffe0ff */
[----:B------:R-:W-:Y:S01]  /*a820*/  IMAD.MOV.U32 R142, RZ, RZ, RZ ;  /* 0x000000ffff8e7224 */ /* 0x000fe200078e00ff */
        /* <DEDUP_REMOVED lines=8> */
[----:B------:R-:W-:-:S07]  /*a8b0*/  MOV R190, R140 ;  /* 0x0000008c00be7202 */ /* 0x000fce0000000f00 */
.L_x_11032:
[----:B------:R-:W-:Y:S05]  /*a8c0*/  BSYNC.RECONVERGENT B1 ;  /* 0x0000000000017941 */ /* 0x000fea0003800200 */
.L_x_11031:
        /* <DEDUP_REMOVED lines=24> */
.L_x_11038:
        /* <DEDUP_REMOVED lines=15> */
.L_x_11040:
[----:B------:R-:W-:Y:S05]  /*ab40*/  BSYNC.RECONVERGENT B2 ;  /* 0x0000000000027941 */ /* 0x000fea0003800200 */
.L_x_11039:
        /* <DEDUP_REMOVED lines=61> */
.L_x_11037:
[----:B------:R-:W-:Y:S05]  /*af20*/  BSYNC.RECONVERGENT B1 ;  /* 0x0000000000017941 */ /* 0x000fea0003800200 */
.L_x_11036:
        /* <DEDUP_REMOVED lines=16> */
.L_x_11000:
        /* <DEDUP_REMOVED lines=16> */
.L_x_11044:
        /* <DEDUP_REMOVED lines=13> */
.L_x_11046:
[----:B------:R-:W-:Y:S05]  /*b200*/  BSYNC.RECONVERGENT B2 ;  /* 0x0000000000027941 */ /* 0x000fea0003800200 */
.L_x_11045:
        /* <DEDUP_REMOVED lines=60> */
.L_x_11043:
[----:B------:R-:W-:Y:S05]  /*b5d0*/  BSYNC.RECONVERGENT B1 ;  /* 0x0000000000017941 */ /* 0x000fea0003800200 */
.L_x_11042:
        /* <DEDUP_REMOVED lines=28> */
.L_x_11049:
        /* <DEDUP_REMOVED lines=13> */
.L_x_11051:
[----:B------:R-:W-:Y:S05]  /*b870*/  BSYNC.RECONVERGENT B2 ;  /* 0x0000000000027941 */ /* 0x000fea0003800200 */
.L_x_11050:
        /* <DEDUP_REMOVED lines=61> */
.L_x_11048:
[----:B------:R-:W-:Y:S05]  /*bc50*/  BSYNC.RECONVERGENT B1 ;  /* 0x0000000000017941 */ /* 0x000fea0003800200 */
.L_x_11047:
        /* <DEDUP_REMOVED lines=23> */
.L_x_11054:
        /* <DEDUP_REMOVED lines=13> */
.L_x_11056:
[----:B------:R-:W-:Y:S05]  /*bea0*/  BSYNC.RECONVERGENT B2 ;  /* 0x0000000000027941 */ /* 0x000fea0003800200 */
.L_x_11055:
        /* <DEDUP_REMOVED lines=14> */
[----:B------:R-:W-:-:S04]  /*bf90*/  LOP3.LUT R145, R145, R162, R185, 0x96, !PT ;  /* 0x000000a291917212 */ /* 0x000fc800078e96b9 */
[----:B------:R-:W-:Y:S01]  /*bfa0*/  LOP3.LUT R23, R23, R144, R7, 0x96, !PT ;  /* 0x0000009017177212 */ /* 0x000fe200078e9607 */
[----:B------:R-:W-:-:S04]  /*bfb0*/  IMAD.WIDE.U32 R144, R145, -0x326172a9, RZ ;  /* 0xcd9e8d5791907825 */ /* 0x000fc800078e00ff */
[C---:B------:R-:W-:Y:S02]  /*bfc0*/  VIADD R7, R182.reuse, 0xdaa66d2b ;  /* 0xdaa66d2bb6077836 */ /* 0x040fe40000000000 */
[----:B------:R-:W-:Y:S01]  /*bfd0*/  IMAD.WIDE.U32 R162, R23, -0x2daee0ad, RZ ;  /* 0xd2511f5317a27825 */ /* 0x000fe200078e00ff */
[----:B------:R-:W-:Y:S02]  /*bfe0*/  IADD3 R23, PT, PT, R183, 0x32370b8f, RZ ;  /* 0x32370b8fb7177810 */ /* 0x000fe40007ffe0ff */
        /* <DEDUP_REMOVED lines=11> */
[----:B------:R-:W-:Y:S02]  /*c0a0*/  IADD3 R23, PT, PT, R183, -0x56f99767, RZ ;  /* 0xa9066899b7177810 */ /* 0x000fe40007ffe0ff */
[----:B------:R-:W-:Y:S01]  /*c0b0*/  LOP3.LUT R7, R7, R6, R145, 0x96, !PT ;  /* 0x0000000607077212 */ /* 0x000fe200078e9691 */
[----:B------:R-:W-:Y:S01]  /*c0c0*/  VIADD R145, R183, 0x646e171e ;  /* 0x646e171eb7917836 */ /* 0x000fe20000000000 */
[----:B------:R-:W-:Y:S02]  /*c0d0*/  LOP3.LUT R6, R23, R184, R163, 0x96, !PT ;  /* 0x000000b817067212 */ /* 0x000fe400078e96a3 */
[----:B------:R-:W-:Y:S01]  /*c0e0*/  IADD3 R23, PT, PT, R182, -0x4ab325aa, RZ ;  /* 0xb54cda56b6177810 */ /* 0x000fe20007ffe0ff */
[----:B------:R-:W-:-:S04]  /*c0f0*/  IMAD.WIDE.U32 R184, R7, -0x2daee0ad, RZ ;  /* 0xd2511f5307b87825 */ /* 0x000fc800078e00ff */
[----:B------:R-:W-:Y:S01]  /*c100*/  IMAD.WIDE.U32 R6, R6, -0x326172a9, RZ ;  /* 0xcd9e8d5706067825 */ /* 0x000fe200078e00ff */
[----:B------:R-:W-:-:S04]  /*c110*/  LOP3.LUT R145, R145, R162, R185, 0x96, !PT ;  /* 0x000000a291917212 */ /* 0x000fc800078e96b9 */
[----:B------:R-:W-:Y:S01]  /*c120*/  LOP3.LUT R23, R23, R144, R7, 0x96, !PT ;  /* 0x0000009017177212 */ /* 0x000fe200078e9607 */
[----:B------:R-:W-:-:S04]  /*c130*/  IMAD.WIDE.U32 R144, R145, -0x326172a9, RZ ;  /* 0xcd9e8d5791907825 */ /* 0x000fc800078e00ff */
[----:B------:R-:W-:Y:S01]  /*c140*/  IMAD.WIDE.U32 R162, R23, -0x2daee0ad, RZ ;  /* 0xd2511f5317a27825 */ /* 0x000fe200078e00ff */
[----:B------:R-:W-:-:S03]  /*c150*/  IADD3 R23, PT, PT, R183, 0x1fd5c5a3, RZ ;  /* 0x1fd5c5a3b7177810 */ /* 0x000fc60007ffe0ff */
[C---:B------:R-:W-:Y:S01]  /*c160*/  VIADD R7, R182.reuse, 0x5384540f ;  /* 0x5384540fb6077836 */ /* 0x040fe20000000000 */
[----:B------:R-:W-:Y:S02]  /*c170*/  LOP3.LUT R184, R23, R184, R163, 0x96, !PT ;  /* 0x000000b817b87212 */ /* 0x000fe400078e96a3 */
[----:B------:R-:W-:Y:S02]  /*c180*/  IADD3 R23, PT, PT, R182, -0xe443238, RZ ;  /* 0xf1bbcdc8b6177810 */ /* 0x000fe40007ffe0ff */
[----:B------:R-:W-:Y:S01]  /*c190*/  LOP3.LUT R7, R7, R6, R145, 0x96, !PT ;  /* 0x0000000607077212 */ /* 0x000fe200078e9691 */
[----:B------:R-:W-:-:S04]  /*c1a0*/  IMAD.WIDE.U32 R184, R184, -0x326172a9, RZ ;  /* 0xcd9e8d57b8b87825 */ /* 0x000fc800078e00ff */
[----:B------:R-:W-:Y:S01]  /*c1b0*/  IMAD.WIDE.U32 R6, R7, -0x2daee0ad, RZ ;  /* 0xd2511f5307067825 */ /* 0x000fe200078e00ff */
[----:B------:R-:W-:Y:S02]  /*c1c0*/  LOP3.LUT R144, R23, R144, R185, 0x96, !PT ;  /* 0x0000009017907212 */ /* 0x000fe400078e96b9 */
[C---:B------:R-:W-:Y:S01]  /*c1d0*/  IADD3 R23, PT, PT, R183.reuse, -0x695add53, RZ ;  /* 0x96a522adb7177810 */ /* 0x040fe20007ffe0ff */
[----:B------:R-:W-:-:S05]  /*c1e0*/  VIADD R145, R183, 0xdb3d7428 ;  /* 0xdb3d7428b7917836 */ /* 0x000fca0000000000 */
        /* <DEDUP_REMOVED lines=9> */
.L_x_11053:
[----:B------:R-:W-:Y:S05]  /*c280*/  BSYNC.RECONVERGENT B1 ;  /* 0x0000000000017941 */ /* 0x000fea0003800200 */
.L_x_11052:
        /* <DEDUP_REMOVED lines=23> */
.L_x_11059:
        /* <DEDUP_REMOVED lines=13> */
.L_x_11061:
[----:B------:R-:W-:Y:S05]  /*c4d0*/  BSYNC.RECONVERGENT B2 ;  /* 0x0000000000027941 */ /* 0x000fea0003800200 */
.L_x_11060:
        /* <DEDUP_REMOVED lines=61> */
.L_x_11058:
[----:B------:R-:W-:Y:S05]  /*c8b0*/  BSYNC.RECONVERGENT B1 ;  /* 0x0000000000017941 */ /* 0x000fea0003800200 */
.L_x_11057:
        /* <DEDUP_REMOVED lines=23> */
.L_x_11064:
        /* <DEDUP_REMOVED lines=13> */
.L_x_11066:
[----:B------:R-:W-:Y:S05]  /*cb00*/  BSYNC.RECONVERGENT B2 ;  /* 0x0000000000027941 */ /* 0x000fea0003800200 */
.L_x_11065:
        /* <DEDUP_REMOVED lines=13> */
[----:B------:R-:W-:-:S04]  /*cbe0*/  LOP3.LUT R145, R145, R162, R185, 0x96, !PT ;  /* 0x000000a291917212 */ /* 0x000fc800078e96b9 */
[----:B------:R-:W-:Y:S01]  /*cbf0*/  LOP3.LUT R162, R141, R140, R7, 0x96, !PT ;  /* 0x0000008c8da27212 */ /* 0x000fe200078e9607 */
[----:B------:R-:W-:Y:S01]  /*cc00*/  IMAD.WIDE.U32 R140, R145, -0x326172a9, RZ ;  /* 0xcd9e8d57918c7825 */ /* 0x000fe200078e00ff */
[----:B------:R-:W-:-:S03]  /*cc10*/  IADD3 R145, PT, PT, R183, 0x32370b8f, RZ ;  /* 0x32370b8fb7917810 */ /* 0x000fc60007ffe0ff */
        /* <DEDUP_REMOVED lines=11> */
[----:B------:R-:W-:-:S03]  /*ccd0*/  IADD3 R145, PT, PT, R183, -0x56f99767, RZ ;  /* 0xa9066899b7917810 */ /* 0x000fc60007ffe0ff */
        /* <DEDUP_REMOVED lines=21> */
[----:B------:R-:W-:Y:S01]  /*ce30*/  IADD3 R145, PT, PT, R183, -0x695add53, RZ ;  /* 0x96a522adb7917810 */ /* 0x000fe20007ffe0ff */
[----:B------:R-:W-:Y:S01]  /*ce40*/  VIADD R7, R182, 0x8ff34781 ;  /* 0x8ff34781b6077836 */ /* 0x000fe20000000000 */
[----:B------:R-:W-:Y:S01]  /*ce50*/  LOP3.LUT R141, R141, R140, R185, 0x96, !PT ;  /* 0x0000008c8d8d7212 */ /* 0x000fe200078e96b9 */
[----:B------:R-:W-:-:S04]  /*ce60*/  IMAD.WIDE.U32 R162, R162, -0x326172a9, RZ ;  /* 0xcd9e8d57a2a27825 */ /* 0x000fc800078e00ff */
[----:B------:R-:W-:Y:S01]  /*ce70*/  IMAD.WIDE.U32 R140, R141, -0x2daee0ad, RZ ;  /* 0xd2511f538d8c7825 */ /* 0x000fe200078e00ff */
[----:B------:R-:W-:-:S03]  /*ce80*/  LOP3.LUT R7, R7, R184, R163, 0x96, !PT ;  /* 0x000000b807077212 */ /* 0x000fc600078e96a3 */
[----:B------:R-:W-:Y:S02]  /*ce90*/  HFMA2 R163, -RZ, RZ, 0, 0 ;  /* 0x00000000ffa37431 */ /* 0x000fe400000001ff */
[----:B------:R-:W-:Y:S01]  /*cea0*/  IMAD.MOV.U32 R4, RZ, RZ, R162 ;  /* 0x000000ffff047224 */ /* 0x000fe200078e00a2 */
[----:B------:R-:W-:Y:S02]  /*ceb0*/  LOP3.LUT R8, R145, R6, R141, 0x96, !PT ;  /* 0x0000000691087212 */ /* 0x000fe400078e968d */
[----:B------:R-:W-:Y:S01]  /*cec0*/  MOV R6, R190 ;  /* 0x000000be00067202 */ /* 0x000fe20000000f00 */
[----:B------:R-:W-:-:S07]  /*ced0*/  IMAD.MOV.U32 R190, RZ, RZ, R140 ;  /* 0x000000ffffbe7224 */ /* 0x000fce00078e008c */
.L_x_11063:
[----:B------:R-:W-:Y:S05]  /*cee0*/  BSYNC.RECONVERGENT B1 ;  /* 0x0000000000017941 */ /* 0x000fea0003800200 */
.L_x_11062:
        /* <DEDUP_REMOVED lines=23> */
.L_x_11069:
        /* <DEDUP_REMOVED lines=13> */
.L_x_11071:
[----:B------:R-:W-:Y:S05]  /*d130*/  BSYNC.RECONVERGENT B2 ;  /* 0x0000000000027941 */ /* 0x000fea0003800200 */
.L_x_11070:
        /* <DEDUP_REMOVED lines=61> */
.L_x_11068:
[----:B------:R-:W-:Y:S05]  /*d510*/  BSYNC.RECONVERGENT B1 ;  /* 0x0000000000017941 */ /* 0x000fea0003800200 */
.L_x_11067:
        /* <DEDUP_REMOVED lines=12> */
[----:B------:R-:W-:Y:S01]  /*d5e0*/  FMUL.FTZ R163, R140, R163 ;  /* 0x000000a38ca37220 */ /* 0x000fe20000410000 */
        /* <DEDUP_REMOVED lines=10> */
.L_x_11074:
        /* <DEDUP_REMOVED lines=13> */
.L_x_11076:
[----:B------:R-:W-:Y:S05]  /*d760*/  BSYNC.RECONVERGENT B2 ;  /* 0x0000000000027941 */ /* 0x000fea0003800200 */
.L_x_11075:
        /* <DEDUP_REMOVED lines=61> */
.L_x_11073:
[----:B------:R-:W-:Y:S05]  /*db40*/  BSYNC.RECONVERGENT B1 ;  /* 0x0000000000017941 */ /* 0x000fea0003800200 */
.L_x_11072:
        /* <DEDUP_REMOVED lines=9> */
[----:B------:R-:W-:-:S03]  /*dbe0*/  IMAD.MOV.U32 R6, RZ, RZ, 0x2 ;  /* 0x00000002ff067424 */ /* 0x000fc600078e00ff */
[----:B------:R-:W-:Y:S02]  /*dbf0*/  FSEL R162, R141, RZ, !P5 ;  /* 0x000000ff8da27208 */ /* 0x000fe40006800000 */
[----:B------:R-:W-:Y:S02]  /*dc00*/  MOV R141, R4 ;  /* 0x00000004008d7202 */ /* 0x000fe40000000f00 */
[----:B------:R-:W-:Y:S01]  /*dc10*/  PLOP3.LUT P5, PT, P5, PT, PT, 0x8, 0x80 ;  /* 0x000000000080781c */ /* 0x000fe20002fae170 */
[----:B------:R-:W-:Y:S01]  /*dc20*/  FMUL.FTZ R162, R185, R162 ;  /* 0x000000a2b9a27220 */ /* 0x000fe20000410000 */
        /* <DEDUP_REMOVED lines=9> */
.L_x_11079:
        /* <DEDUP_REMOVED lines=15> */
.L_x_11081:
[----:B------:R-:W-:Y:S05]  /*ddb0*/  BSYNC.RECONVERGENT B2 ;  /* 0x0000000000027941 */ /* 0x000fea0003800200 */
.L_x_11080:
        /* <DEDUP_REMOVED lines=61> */
.L_x_11078:
[----:B------:R-:W-:Y:S05]  /*e190*/  BSYNC.RECONVERGENT B1 ;  /* 0x0000000000017941 */ /* 0x000fea0003800200 */
.L_x_11077:
        /* <DEDUP_REMOVED lines=14> */
.L_x_11041:
        /* <DEDUP_REMOVED lines=11> */
[----:B------:R-:W-:Y:S02]  /*e330*/  LOP3.LUT R191, R191, R193, R192, 0xfe, !PT ;  /* 0x000000c1bfbf7212 */ /* 0x000fe400078efec0 */
[----:B------:R-:W-:Y:S02]  /*e340*/  SEL R192, RZ, 0x1, !P6 ;  /* 0x00000001ffc07807 */ /* 0x000fe40007000000 */
[----:B------:R-:W-:Y:S01]  /*e350*/  LOP3.LUT R193, R195, R194, RZ, 0xfc, !PT ;  /* 0x000000c2c3c17212 */ /* 0x000fe200078efcff */
[----:B0-----:R-:W-:Y:S01]  /*e360*/  IMAD.WIDE.U32 R186, R189, 0x10, R186 ;  /* 0x00000010bdba7825 */ /* 0x001fe200078e00ba */
[----:B------:R-:W-:-:S04]  /*e370*/  LOP3.LUT R192, R191, R192, RZ, 0xfc, !PT ;  /* 0x000000c0bfc07212 */ /* 0x000fc800078efcff */
[----:B------:R2:W-:Y:S01]  /*e380*/  STG.E.128 desc[UR6][R186.64], R140 ;  /* 0x0000008cba007986 */ /* 0x0005e2000c101d06 */
[----:B-1----:R-:W-:Y:S01]  /*e390*/  IMAD.WIDE.U32 R194, R189, 0x8, R184 ;  /* 0x00000008bdc27825 */ /* 0x002fe200078e00b8 */
[----:B------:R-:W-:-:S03]  /*e3a0*/  MOV R184, R190 ;  /* 0x000000be00b87202 */ /* 0x000fc60000000f00 */
[----:B------:R-:W-:Y:S01]  /*e3b0*/  VIADD R189, R189, 0x20 ;  /* 0x00000020bdbd7836 */ /* 0x000fe20000000000 */
[----:B------:R2:W-:Y:S06]  /*e3c0*/  STG.E.64 desc[UR6][R194.64], R192 ;  /* 0x000000c0c2007986 */ /* 0x0005ec000c101b06 */
.L_x_10999:
[----:B------:R-:W-:Y:S05]  /*e3d0*/  BSYNC.RECONVERGENT B0 ;  /* 0x0000000000007941 */ /* 0x000fea0003800200 */
.L_x_10998:
[----:B------:R-:W-:Y:S01]  /*e3e0*/  ISETP.GE.U32.AND P0, PT, R12, 0x60, PT ;  /* 0x000000600c00780c */ /* 0x000fe20003f06070 */
[----:B------:R-:W-:Y:S01]  /*e3f0*/  BSSY.RECONVERGENT B0, `(.L_x_11082) ;  /* 0x0000675000007945 */ /* 0x000fe20003800200 */
[----:B------:R-:W-:-:S11]  /*e400*/  LOP3.LUT R3, R3, 0xfffffdff, RZ, 0xc0, !PT ;  /* 0xfffffdff03037812 */ /* 0x000fd600078ec0ff */
[----:B------:R-:W-:Y:S01]  /*e410*/  @P0 LOP3.LUT R3, R3, 0x200, RZ, 0xfc, !PT ;  /* 0x0000020003030812 */ /* 0x000fe200078efcff */
[----:B------:R-:W-:Y:S06]  /*e420*/  @!P0 BRA `(.L_x_11083) ;  /* 0x0000006400c48947 */ /* 0x000fec0003800000 */
[----:B------:R-:W-:Y:S01]  /*e430*/  ISETP.NE.U32.AND P0, PT, RZ, UR8, PT ;  /* 0x00000008ff007c0c */ /* 0x000fe2000bf05070 */
[----:B0-2---:R-:W0:Y:S03]  /*e440*/  LDC.64 R140, c[0x0][0x390] ;  /* 0x0000e400ff8c7b82 */ /* 0x005e260000000a00 */
        /* <DEDUP_REMOVED lines=23> */
.L_x_11087:
        /* <DEDUP_REMOVED lines=13> */
.L_x_11089:
[----:B------:R-:W-:Y:S05]  /*e690*/  BSYNC.RECONVERGENT B2 ;  /* 0x0000000000027941 */ /* 0x000fea0003800200 */
.L_x_11088:
        /* <DEDUP_REMOVED lines=60> */
.L_x_11086:
[----:B------:R-:W-:Y:S05]  /*ea60*/  BSYNC.RECONVERGENT B1 ;  /* 0x0000000000017941 */ /* 0x000fea0003800200 */
.L_x_11085:
        /* <DEDUP_REMOVED lines=13> */
[----:B0-----:R-:W-:Y:S01]  /*eb40*/  FMUL.FTZ R147, R147, R192 ;  /* 0x000000c093937220 */ /* 0x001fe20000410000 */
[----:B-1----:R-:W-:Y:S01]  /*eb50*/  FSETP.GTU.FTZ.AND P0, PT, R6, R191, PT ;  /* 0x000000bf0600720b */ /* 0x002fe20003f1c000 */
[----:B------:R-:W-:-:S03]  /*eb60*/  IMAD.MOV.U32 R6, RZ, RZ, R4 ;  /* 0x000000ffff067224 */ /* 0x000fc600078e0004 */
        /* <DEDUP_REMOVED lines=13> */
.L_x_11092:
        /* <DEDUP_REMOVED lines=13> */
.L_x_11094:
[----:B------:R-:W-:Y:S05]  /*ed10*/  BSYNC.RECONVERGENT B2 ;  /* 0x0000000000027941 */ /* 0x000fea0003800200 */
.L_x_11093:
        /* <DEDUP_REMOVED lines=61> */
.L_x_11091:
[----:B------:R-:W-:Y:S05]  /*f0f0*/  BSYNC.RECONVERGENT B1 ;  /* 0x0000000000017941 */ /* 0x000fea0003800200 */
.L_x_11090:
        /* <DEDUP_REMOVED lines=24> */
.L_x_11097:
        /* <DEDUP_REMOVED lines=13> */
.L_x_11099:
[----:B------:R-:W-:Y:S05]  /*f350*/  BSYNC.RECONVERGENT B2 ;  /* 0x0000000000027941 */ /* 0x000fea0003800200 */
.L_x_11098:
        /* <DEDUP_REMOVED lines=54> */
[----:B------:R-:W-:Y:S01]  /*f6c0*/  MOV R4, R160 ;  /* 0x000000a000047202 */ /* 0x000fe20000000f00 */
[----:B------:R-:W-:Y:S01]  /*f6d0*/  IMAD.WIDE.U32 R146, R146, -0x2daee0ad, RZ ;  /* 0xd2511f5392927825 */ /* 0x000fe200078e00ff */
[----:B------:R-:W-:-:S03]  /*f6e0*/  LOP3.LUT R7, R7, R184, R161, 0x96, !PT ;  /* 0x000000b807077212 */ /* 0x000fc600078e96a1 */
[----:B------:R-:W-:Y:S01]  /*f6f0*/  IMAD.MOV.U32 R160, RZ, RZ, RZ ;  /* 0x000000ffffa07224 */ /* 0x000fe200078e00ff */
[----:B------:R-:W-:Y:S01]  /*f700*/  LOP3.LUT R8, R25, R6, R147, 0x96, !PT ;  /* 0x0000000619087212 */ /* 0x000fe200078e9693 */
[----:B------:R-:W-:Y:S01]  /*f710*/  IMAD.MOV.U32 R6, RZ, RZ, R190 ;  /* 0x000000ffff067224 */ /* 0x000fe200078e00be */
[----:B------:R-:W-:-:S07]  /*f720*/  MOV R190, R146 ;  /* 0x0000009200be7202 */ /* 0x000fce0000000f00 */
.L_x_11096:
[----:B------:R-:W-:Y:S05]  /*f730*/  BSYNC.RECONVERGENT B1 ;  /* 0x0000000000017941 */ /* 0x000fea0003800200 */
.L_x_11095:
        /* <DEDUP_REMOVED lines=24> */
.L_x_11102:
        /* <DEDUP_REMOVED lines=13> */
.L_x_11104:
[----:B------:R-:W-:Y:S05]  /*f990*/  BSYNC.RECONVERGENT B2 ;  /* 0x0000000000027941 */ /* 0x000fea0003800200 */
.L_x_11103:
        /* <DEDUP_REMOVED lines=56> */
[----:B------:R-:W-:Y:S02]  /*fd20*/  HFMA2 R161, -RZ, RZ, 0, 0 ;  /* 0x00000000ffa17431 */ /* 0x000fe400000001ff */
[----:B------:R-:W-:Y:S01]  /*fd30*/  IMAD.MOV.U32 R4, RZ, RZ, R160 ;  /* 0x000000ffff047224 */ /* 0x000fe200078e00a0 */
[----:B------:R-:W-:Y:S02]  /*fd40*/  LOP3.LUT R8, R185, R6, R147, 0x96, !PT ;  /* 0x00000006b9087212 */ /* 0x000fe400078e9693 */
[----:B------:R-:W-:Y:S01]  /*fd50*/  MOV R6, R190 ;  /* 0x000000be00067202 */ /* 0x000fe20000000f00 */
[----:B------:R-:W-:-:S07]  /*fd60*/  IMAD.MOV.U32 R190, RZ, RZ, R146 ;  /* 0x000000ffffbe7224 */ /* 0x000fce00078e0092 */
.L_x_11101:
[----:B------:R-:W-:Y:S05]  /*fd70*/  BSYNC.RECONVERGENT B1 ;  /* 0x0000000000017941 */ /* 0x000fea0003800200 */
.L_x_11100:
        /* <DEDUP_REMOVED lines=24> */
.L_x_11107:
        /* <DEDUP_REMOVED lines=13> */
.L_x_11109:
[----:B------:R-:W-:Y:S05]  /*ffd0*/  BSYNC.RECONVERGENT B2 ;  /* 0x0000000000027941 */ /* 0x000fea0003800200 */
.L_x_11108:
        /* <DEDUP_REMOVED lines=61> */
.L_x_11106:
[----:B------:R-:W-:Y:S05]  /*103b0*/  BSYNC.RECONVERGENT B1 ;  /* 0x0000000000017941 */ /* 0x000fea0003800200 */
.L_x_11105:
        /* <DEDUP_REMOVED lines=24> */
.L_x_11112:
        /* <DEDUP_REMOVED lines=13> */
.L_x_11114:
[----:B------:R-:W-:Y:S05]  /*10610*/  BSYNC.RECONVERGENT B2 ;  /* 0x0000000000027941 */ /* 0x000fea0003800200 */
.L_x_11113:
        /* <DEDUP_REMOVED lines=61> */
.L_x_11111:
[----:B------:R-:W-:Y:S05]  /*109f0*/  BSYNC.RECONVERGENT B1 ;  /* 0x0000000000017941 */ /* 0x000fea0003800200 */
.L_x_11110:
        /* <DEDUP_REMOVED lines=24> */
.L_x_11117:
        /* <DEDUP_REMOVED lines=13> */
.L_x_11119:
[----:B------:R-:W-:Y:S05]  /*10c50*/  BSYNC.RECONVERGENT B2 ;  /* 0x0000000000027941 */ /* 0x000fea0003800200 */
.L_x_11118:
        /* <DEDUP_REMOVED lines=61> */
.L_x_11116:
[----:B------:R-:W-:Y:S05]  /*11030*/  BSYNC.RECONVERGENT B1 ;  /* 0x0000000000017941 */ /* 0x000fea0003800200 */
.L_x_11115:
        /* <DEDUP_REMOVED lines=24> */
.L_x_11122:
        /* <DEDUP_REMOVED lines=15> */
.L_x_11124:
[----:B------:R-:W-:Y:S05]  /*112b0*/  BSYNC.RECONVERGENT B2 ;  /* 0x0000000000027941 */ /* 0x000fea0003800200 */
.L_x_11123:
        /* <DEDUP_REMOVED lines=61> */
.L_x_11121:
[----:B------:R-:W-:Y:S05]  /*11690*/  BSYNC.RECONVERGENT B1 ;  /* 0x0000000000017941 */ /* 0x000fea0003800200 */
.L_x_11120:
[----:B------:R-:W-:Y:S01]  /*116a0*/  HADD2.F32 R143, -RZ, R143.H1_H1 ;  /* 0x3000008fff8f7230 */ /* 0x000fe20000004100 */
[----:B------:R-:W-:Y:S01]  /*116b0*/  I2FP.F32.U32 R141, R141 ;  /* 0x0000008d008d7245 */ /* 0x000fe20000201000 */
[----:B------:R-:W-:Y:S02]  /*116c0*/  HADD2.F32 R140, -RZ, R107.H1_H1 ;  /* 0x3000006bff8c7230 */ /* 0x000fe40000004100 */
[----:B------:R-:W-:Y:S02]  /*116d0*/  HADD2.F32 R142, -RZ, R43.H1_H1 ;  /* 0x3000002bff8e7230 */ /* 0x000fe40000004100 */
[----:B------:R-:W-:Y:S01]  /*116e0*/  FMUL.FTZ R143, R143, R188 ;  /* 0x000000bc8f8f7220 */ /* 0x000fe20000410000 */
[----:B------:R-:W-:Y:S01]  /*116f0*/  FFMA.FTZ R174, R141, R174, 1.1641532182693481445e-10 ;  /* 0x2f0000008dae7423 */ /* 0x000fe200000100ae */
[----:B------:R-:W-:Y:S02]  /*11700*/  F2FP.F16.F32.PACK_AB R141, R146, R25 ;  /* 0x00000019928d723e */ /* 0x000fe400000000ff */
[----:B------:R-:W-:-:S02]  /*11710*/  FMUL.FTZ R143, R143, R192 ;  /* 0x000000c08f8f7220 */ /* 0x000fc40000410000 */
[----:B------:R-:W-:-:S04]  /*11720*/  FSETP.GTU.FTZ.AND P6, PT, R174, R191, PT ;  /* 0x000000bfae00720b */ /* 0x000fc80003fdc000 */
[----:B------:R-:W-:Y:S02]  /*11730*/  FSEL R143, R143, RZ, !P6 ;  /* 0x000000ff8f8f7208 */ /* 0x000fe40007000000 */
[----:B------:R-:W-:-:S03]  /*11740*/  PLOP3.LUT P6, PT, P6, PT, PT, 0x8, 0x80 ;  /* 0x000000000080781c */ /* 0x000fc600037ce170 */
[----:B------:R-:W-:Y:S01]  /*11750*/  FFMA.FTZ R174, R143, R140, R142 ;  /* 0x0000008c8fae7223 */ /* 0x000fe2000001008e */
[----:B------:R-:W-:Y:S02]  /*11760*/  F2FP.F16.F32.PACK_AB R142, R161, R147 ;  /* 0x00000093a18e723e */ /* 0x000fe400000000ff */
[----:B------:R-:W-:Y:S02]  /*11770*/  F2FP.F16.F32.PACK_AB R140, R24, R14 ;  /* 0x0000000e188c723e */ /* 0x000fe400000000ff */
[----:B------:R-:W-:Y:S01]  /*11780*/  F2FP.F16.F32.PACK_AB R143, R174, R160 ;  /* 0x000000a0ae8f723e */ /* 0x000fe200000000ff */
[----:B------:R-:W-:Y:S06]  /*11790*/  BRA `(.L_x_11125) ;  /* 0x0000003000947947 */ /* 0x000fec0003800000 */
.L_x_11084:
        /* <DEDUP_REMOVED lines=16> */
.L_x_11128:
        /* <DEDUP_REMOVED lines=13> */
.L_x_11130:
[----:B------:R-:W-:Y:S05]  /*11970*/  BSYNC.RECONVERGENT B2 ;  /* 0x0000000000027941 */ /* 0x000fea0003800200 */
.L_x_11129:
        /* <DEDUP_REMOVED lines=60> */
.L_x_11127:
[----:B------:R-:W-:Y:S05]  /*11d40*/  BSYNC.RECONVERGENT B1 ;  /* 0x0000000000017941 */ /* 0x000fea0003800200 */
.L_x_11126:
        /* <DEDUP_REMOVED lines=10> */
[----:B------:R-:W-:Y:S01]  /*11df0*/  FFMA.FTZ R6, R25, R174, 1.1641532182693481445e-10 ;  /* 0x2f00000019067423 */ /* 0x000fe200000100ae */
[----:B------:R-:W-:-:S02]  /*11e00*/  HADD2.F32 R25, -RZ, R104.H0_H0 ;  /* 0x20000068ff197230 */ /* 0x000fc40000004100 */
[----:B0-----:R-:W-:Y:S02]  /*11e10*/  FMUL.FTZ R14, R147, R192 ;  /* 0x000000c0930e7220 */ /* 0x001fe40000410000 */
[----:B-1----:R-:W-:Y:S02]  /*11e20*/  FSETP.GTU.FTZ.AND P0, PT, R6, R191, PT ;  /* 0x000000bf0600720b */ /* 0x002fe40003f1c000 */
[----:B------:R-:W-:Y:S02]  /*11e30*/  MOV R6, R4 ;  /* 0x0000000400067202 */ /* 0x000fe40000000f00 */
        /* <DEDUP_REMOVED lines=13> */
.L_x_11133:
        /* <DEDUP_REMOVED lines=13> */
.L_x_11135:
[----:B------:R-:W-:Y:S05]  /*11fe0*/  BSYNC.RECONVERGENT B2 ;  /* 0x0000000000027941 */ /* 0x000fea0003800200 */
.L_x_11134:
        /* <DEDUP_REMOVED lines=61> */
.L_x_11132:
[----:B------:R-:W-:Y:S05]  /*123c0*/  BSYNC.RECONVERGENT B1 ;  /* 0x0000000000017941 */ /* 0x000fea0003800200 */
.L_x_11131:
        /* <DEDUP_REMOVED lines=23> */
.L_x_11138:
        /* <DEDUP_REMOVED lines=13> */
.L_x_11140:
[----:B------:R-:W-:Y:S05]  /*12610*/  BSYNC.RECONVERGENT B2 ;  /* 0x0000000000027941 */ /* 0x000fea0003800200 */
.L_x_11139:
        /* <DEDUP_REMOVED lines=61> */
.L_x_11137:
[----:B------:R-:W-:Y:S05]  /*129f0*/  BSYNC.RECONVERGENT B1 ;  /* 0x0000000000017941 */ /* 0x000fea0003800200 */
.L_x_11136:
        /* <DEDUP_REMOVED lines=23> */
.L_x_11143:
        /* <DEDUP_REMOVED lines=13> */
.L_x_11145:
[----:B------:R-:W-:Y:S05]  /*12c40*/  BSYNC.RECONVERGENT B2 ;  /* 0x0000000000027941 */ /* 0x000fea0003800200 */
.L_x_11144:
        /* <DEDUP_REMOVED lines=61> */
.L_x_11142:
[----:B------:R-:W-:Y:S05]  /*13020*/  BSYNC.RECONVERGENT B1 ;  /* 0x0000000000017941 */ /* 0x000fea0003800200 */
.L_x_11141:
        /* <DEDUP_REMOVED lines=23> */
.L_x_11148:
        /* <DEDUP_REMOVED lines=13> */
.L_x_11150:
[----:B------:R-:W-:Y:S05]  /*13270*/  BSYNC.RECONVERGENT B2 ;  /* 0x0000000000027941 */ /* 0x000fea0003800200 */
.L_x_11149:
        /* <DEDUP_REMOVED lines=61> */
.L_x_11147:
[----:B------:R-:W-:Y:S05]  /*13650*/  BSYNC.RECONVERGENT B1 ;  /* 0x0000000000017941 */ /* 0x000fea0003800200 */
.L_x_11146:
        /* <DEDUP_REMOVED lines=23> */
.L_x_11153:
        /* <DEDUP_REMOVED lines=13> */
.L_x_11155:
[----:B------:R-:W-:Y:S05]  /*138a0*/  BSYNC.RECONVERGENT B2 ;  /* 0x0000000000027941 */ /* 0x000fea0003800200 */
.L_x_11154:
        /* <DEDUP_REMOVED lines=61> */
.L_x_11152:
[----:B------:R-:W-:Y:S05]  /*13c80*/  BSYNC.RECONVERGENT B1 ;  /* 0x0000000000017941 */ /* 0x000fea0003800200 */
.L_x_11151:
        /* <DEDUP_REMOVED lines=23> */
.L_x_11158:
        /* <DEDUP_REMOVED lines=13> */
.L_x_11160:
[----:B------:R-:W-:Y:S05]  /*13ed0*/  BSYNC.RECONVERGENT B2 ;  /* 0x0000000000027941 */ /* 0x000fea0003800200 */
.L_x_11159:
        /* <DEDUP_REMOVED lines=61> */
.L_x_11157:
[----:B------:R-:W-:Y:S05]  /*142b0*/  BSYNC.RECONVERGENT B1 ;  /* 0x0000000000017941 */ /* 0x000fea0003800200 */
.L_x_11156:
[----:B------:R-:W-:Y:S01]  /*142c0*/  I2FP.F32.U32 R141, R6 ;  /* 0x00000006008d7245 */ /* 0x000fe20000201000 */
[----:B------:R-:W-:Y:S01]  /*142d0*/  HADD2.F32 R185, -RZ, R143.H0_H0 ;  /* 0x2000008fffb97230 */ /* 0x000fe20000004100 */
[----:B------:R-:W-:Y:S01]  /*142e0*/  ISETP.NE.AND P6, PT, R140, 0x1, PT ;  /* 0x000000018c00780c */ /* 0x000fe20003fc5270 */
[----:B------:R-:W-:Y:S02]  /*142f0*/  BSSY.RECONVERGENT B1, `(.L_x_11161) ;  /* 0x0000061000017945 */ /* 0x000fe40003800200 */
[----:B------:R-:W-:Y:S01]  /*14300*/  FFMA.FTZ R6, R141, R174, 1.1641532182693481445e-10 ;  /* 0x2f0000008d067423 */ /* 0x000fe200000100ae */
[----:B------:R-:W-:Y:S01]  /*14310*/  FMUL.FTZ R185, R185, R188 ;  /* 0x000000bcb9b97220 */ /* 0x000fe20000410000 */
[----:B------:R-:W-:-:S03]  /*14320*/  HADD2.F32 R141, -RZ, R107.H0_H0 ;  /* 0x2000006bff8d7230 */ /* 0x000fc60000004100 */
[----:B------:R-:W-:Y:S01]  /*14330*/  FMUL.FTZ R160, R185, R192 ;  /* 0x000000c0b9a07220 */ /* 0x000fe20000410000 */
[----:B------:R-:W-:Y:S01]  /*14340*/  FSETP.GTU.FTZ.AND P5, PT, R6, R191, PT ;  /* 0x000000bf0600720b */ /* 0x000fe20003fbc000 */
[----:B------:R-:W-:-:S03]  /*14350*/  IMAD.MOV.U32 R6, RZ, RZ, 0x2 ;  /* 0x00000002ff067424 */ /* 0x000fc600078e00ff */
        /* <DEDUP_REMOVED lines=13> */
.L_x_11163:
        /* <DEDUP_REMOVED lines=15> */
.L_x_11165:
[----:B------:R-:W-:Y:S05]  /*14520*/  BSYNC.RECONVERGENT B2 ;  /* 0x0000000000027941 */ /* 0x000fea0003800200 */
.L_x_11164:
        /* <DEDUP_REMOVED lines=61> */
.L_x_11162:
[----:B------:R-:W-:Y:S05]  /*14900*/  BSYNC.RECONVERGENT B1 ;  /* 0x0000000000017941 */ /* 0x000fea0003800200 */
.L_x_11161:
[----:B------:R-:W-:Y:S01]  /*14910*/  I2FP.F32.U32 R141, R141 ;  /* 0x0000008d008d7245 */ /* 0x000fe20000201000 */
[----:B------:R-:W-:Y:S01]  /*14920*/  HADD2.F32 R143, -RZ, R143.H1_H1 ;  /* 0x3000008fff8f7230 */ /* 0x000fe20000004100 */
[----:B------:R-:W-:Y:S02]  /*14930*/  F2FP.F16.F32.PACK_AB R142, R161, R147 ;  /* 0x00000093a18e723e */ /* 0x000fe400000000ff */
[----:B------:R-:W-:Y:S01]  /*14940*/  F2FP.F16.F32.PACK_AB R140, R24, R14 ;  /* 0x0000000e188c723e */ /* 0x000fe200000000ff */
[----:B------:R-:W-:Y:S01]  /*14950*/  FFMA.FTZ R174, R141, R174, 1.1641532182693481445e-10 ;  /* 0x2f0000008dae7423 */ /* 0x000fe200000100ae */
[----:B------:R-:W-:Y:S01]  /*14960*/  FMUL.FTZ R143, R143, R188 ;  /* 0x000000bc8f8f7220 */ /* 0x000fe20000410000 */
[----:B------:R-:W-:-:S03]  /*14970*/  HADD2.F32 R141, -RZ, R107.H1_H1 ;  /* 0x3000006bff8d7230 */ /* 0x000fc60000004100 */
[----:B------:R-:W-:Y:S01]  /*14980*/  FMUL.FTZ R143, R143, R192 ;  /* 0x000000c08f8f7220 */ /* 0x000fe20000410000 */
[----:B------:R-:W-:-:S04]  /*14990*/  FSETP.GTU.FTZ.AND P6, PT, R174, R191, PT ;  /* 0x000000bfae00720b */ /* 0x000fc80003fdc000 */
[----:B------:R-:W-:Y:S02]  /*149a0*/  FSEL R174, R143, RZ, !P6 ;  /* 0x000000ff8fae7208 */ /* 0x000fe40007000000 */
[----:B------:R-:W-:-:S03]  /*149b0*/  PLOP3.LUT P6, PT, P6, PT, PT, 0x8, 0x80 ;  /* 0x000000000080781c */ /* 0x000fc600037ce170 */
[----:B------:R-:W-:Y:S01]  /*149c0*/  FMUL.FTZ R174, R141, R174 ;  /* 0x000000ae8dae7220 */ /* 0x000fe20000410000 */
[----:B------:R-:W-:-:S04]  /*149d0*/  F2FP.F16.F32.PACK_AB R141, R146, R25 ;  /* 0x00000019928d723e */ /* 0x000fc800000000ff */
[----:B------:R-:W-:-:S07]  /*149e0*/  F2FP.F16.F32.PACK_AB R143, R174, R160 ;  /* 0x000000a0ae8f723e */ /* 0x000fce00000000ff */
.L_x_11125:
        /* <DEDUP_REMOVED lines=21> */
.L_x_11083:
[----:B------:R-:W-:Y:S05]  /*14b40*/  BSYNC.RECONVERGENT B0 ;  /* 0x0000000000007941 */ /* 0x000fea0003800200 */
.L_x_11082:
[----:B------:R-:W-:Y:S01]  /*14b50*/  ISETP.GE.U32.AND P0, PT, R12, 0x80, PT ;  /* 0x000000800c00780c */ /* 0x000fe20003f06070 */
[----:B------:R-:W-:Y:S01]  /*14b60*/  BSSY.RECONVERGENT B0, `(.L_x_11166) ;  /* 0x0000675000007945 */ /* 0x000fe20003800200 */
[----:B------:R-:W-:-:S11]  /*14b70*/  LOP3.LUT R3, R3, 0xfffffeff, RZ, 0xc0, !PT ;  /* 0xfffffeff03037812 */ /* 0x000fd600078ec0ff */
[----:B------:R-:W-:Y:S01]  /*14b80*/  @P0 LOP3.LUT R3, R3, 0x100, RZ, 0xfc, !PT ;  /* 0x0000010003030812 */ /* 0x000fe200078efcff */
[----:B------:R-:W-:Y:S06]  /*14b90*/  @!P0 BRA `(.L_x_11167) ;  /* 0x0000006400c48947 */ /* 0x000fec0003800000 */
[----:B------:R-:W-:Y:S01]  /*14ba0*/  ISETP.NE.U32.AND P0, PT, RZ, UR8, PT ;  /* 0x00000008ff007c0c */ /* 0x000fe2000bf05070 */
[----:B0-23--:R-:W0:Y:S03]  /*14bb0*/  LDC.64 R140, c[0x0][0x390] ;  /* 0x0000e400ff8c7b82 */ /* 0x00de260000000a00 */
        /* <DEDUP_REMOVED lines=23> */
.L_x_11171:
        /* <DEDUP_REMOVED lines=13> */
.L_x_11173:
[----:B------:R-:W-:Y:S05]  /*14e00*/  BSYNC.RECONVERGENT B2 ;  /* 0x0000000000027941 */ /* 0x000fea0003800200 */
.L_x_11172:
        /* <DEDUP_REMOVED lines=10> */
[----:B------:R-:W-:Y:S02]  /*14eb0*/  VIADD R15, R182, 0x3c6ef372 ;  /* 0x3c6ef372b60f7836 */ /* 0x000fe40000000000 */
[----:B------:R-:W-:-:S04]  /*14ec0*/  IMAD.WIDE.U32 R6, R7, -0x2daee0ad, RZ ;  /* 0xd2511f5307067825 */ /* 0x000fc800078e00ff */
[----:B------:R-:W-:Y:S01]  /*14ed0*/  IMAD.WIDE.U32 R148, R148, -0x326172a9, RZ ;  /* 0xcd9e8d5794947825 */ /* 0x000fe200078e00ff */
        /* <DEDUP_REMOVED lines=42> */
[----:B------:R-:W-:Y:S01]  /*15180*/  HFMA2 R27, -RZ, RZ, 0, 0 ;  /* 0x00000000ff1b7431 */ /* 0x000fe200000001ff */
[----:B------:R-:W-:Y:S01]  /*15190*/  MOV R4, R26 ;  /* 0x0000001a00047202 */ /* 0x000fe20000000f00 */
[----:B------:R-:W-:-:S05]  /*151a0*/  VIADD R15, R183, 0x96a522ad ;  /* 0x96a522adb70f7836 */ /* 0x000fca0000000000 */
[----:B------:R-:W-:Y:S01]  /*151b0*/  LOP3.LUT R8, R15, R6, R191, 0x96, !PT ;  /* 0x000000060f087212 */ /* 0x000fe200078e96bf */
[----:B------:R-:W-:-:S07]  /*151c0*/  IMAD.MOV.U32 R15, RZ, RZ, R184 ;  /* 0x000000ffff0f7224 */ /* 0x000fce00078e00b8 */
.L_x_11170:
[----:B------:R-:W-:Y:S05]  /*151d0*/  BSYNC.RECONVERGENT B1 ;  /* 0x0000000000017941 */ /* 0x000fea0003800200 */
.L_x_11169:
        /* <DEDUP_REMOVED lines=10> */
[----:B------:R-:W-:Y:S01]  /*15280*/  BSSY.RECONVERGENT B1, `(.L_x_11174) ;  /* 0x000005e000017945 */ /* 0x000fe20003800200 */
[----:B------:R-:W-:-:S02]  /*15290*/  HFMA2 R148, -RZ, RZ, 0, 1.1920928955078125e-07 ;  /* 0x00000002ff947431 */ /* 0x000fc400000001ff */
[----:B0-----:R-:W-:Y:S01]  /*152a0*/  FMUL.FTZ R15, R15, R192 ;  /* 0x000000c00f0f7220 */ /* 0x001fe20000410000 */
[----:B-1----:R-:W-:Y:S01]  /*152b0*/  FSETP.GTU.FTZ.AND P1, PT, R6, R191, PT ;  /* 0x000000bf0600720b */ /* 0x002fe20003f3c000 */
[----:B------:R-:W-:-:S03]  /*152c0*/  HADD2.F32 R6, -RZ, R92.H0_H0 ;  /* 0x2000005cff067230 */ /* 0x000fc60000004100 */
[----:B------:R-:W-:Y:S02]  /*152d0*/  FSEL R15, R15, RZ, !P1 ;  /* 0x000000ff0f0f7208 */ /* 0x000fe40004800000 */
        /* <DEDUP_REMOVED lines=13> */
.L_x_11176:
        /* <DEDUP_REMOVED lines=13> */
.L_x_11178:
[----:B------:R-:W-:Y:S05]  /*15480*/  BSYNC.RECONVERGENT B2 ;  /* 0x0000000000027941 */ /* 0x000fea0003800200 */
.L_x_11177:
        /* <DEDUP_REMOVED lines=61> */
.L_x_11175:
[----:B------:R-:W-:Y:S05]  /*15860*/  BSYNC.RECONVERGENT B1 ;  /* 0x0000000000017941 */ /* 0x000fea0003800200 */
.L_x_11174:
        /* <DEDUP_REMOVED lines=24> */
.L_x_11181:
        /* <DEDUP_REMOVED lines=13> */
.L_x_11183:
[----:B------:R-:W-:Y:S05]  /*15ac0*/  BSYNC.RECONVERGENT B2 ;  /* 0x0000000000027941 */ /* 0x000fea0003800200 */
.L_x_11182:
        /* <DEDUP_REMOVED lines=61> */
.L_x_11180:
[----:B------:R-:W-:Y:S05]  /*15ea0*/  BSYNC.RECONVERGENT B1 ;  /* 0x0000000000017941 */ /* 0x000fea0003800200 */
.L_x_11179:
        /* <DEDUP_REMOVED lines=24> */
.L_x_11186:
        /* <DEDUP_REMOVED lines=13> */
.L_x_11188:
[----:B------:R-:W-:Y:S05]  /*16100*/  BSYNC.RECONVERGENT B2 ;  /* 0x0000000000027941 */ /* 0x000fea0003800200 */
.L_x_11187:
        /* <DEDUP_REMOVED lines=61> */
.L_x_11185:
[----:B------:R-:W-:Y:S05]  /*164e0*/  BSYNC.RECONVERGENT B1 ;  /* 0x0000000000017941 */ /* 0x000fea0003800200 */
.L_x_11184:
        /* <DEDUP_REMOVED lines=24> */
.L_x_11191:
        /* <DEDUP_REMOVED lines=13> */
.L_x_11193:
[----:B------:R-:W-:Y:S05]  /*16740*/  BSYNC.RECONVERGENT B2 ;  /* 0x0000000000027941 */ /* 0x000fea0003800200 */
.L_x_11192:
        /* <DEDUP_REMOVED lines=61> */
.L_x_11190:
[----:B------:R-:W-:Y:S05]  /*16b20*/  BSYNC.RECONVERGENT B1 ;  /* 0x0000000000017941 */ /* 0x000fea0003800200 */
.L_x_11189:
        /* <DEDUP_REMOVED lines=24> */
.L_x_11196:
        /* <DEDUP_REMOVED lines=13> */
.L_x_11198:
[----:B------:R-:W-:Y:S05]  /*16d80*/  BSYNC.RECONVERGENT B2 ;  /* 0x0000000000027941 */ /* 0x000fea0003800200 */
.L_x_11197:
        /* <DEDUP_REMOVED lines=61> */
.L_x_11195:
[----:B------:R-:W-:Y:S05]  /*17160*/  BSYNC.RECONVERGENT B1 ;  /* 0x0000000000017941 */ /* 0x000fea0003800200 */
.L_x_11194:
        /* <DEDUP_REMOVED lines=24> */
.L_x_11201:
        /* <DEDUP_REMOVED lines=13> */
.L_x_11203:
[----:B------:R-:W-:Y:S05]  /*173c0*/  BSYNC.RECONVERGENT B2 ;  /* 0x0000000000027941 */ /* 0x000fea0003800200 */
.L_x_11202:
        /* <DEDUP_REMOVED lines=61> */
.L_x_11200:
[----:B------:R-:W-:Y:S05]  /*177a0*/  BSYNC.RECONVERGENT B1 ;  /* 0x0000000000017941 */ /* 0x000fea0003800200 */
.L_x_11199:
        /* <DEDUP_REMOVED lines=24> */
.L_x_11206:
        /* <DEDUP_REMOVED lines=15> */
.L_x_11208:
[----:B------:R-:W-:Y:S05]  /*17a20*/  BSYNC.RECONVERGENT B2 ;  /* 0x0000000000027941 */ /* 0x000fea0003800200 */
.L_x_11207:
        /* <DEDUP_REMOVED lines=61> */
.L_x_11205:
[----:B------:R-:W-:Y:S05]  /*17e00*/  BSYNC.RECONVERGENT B1 ;  /* 0x0000000000017941 */ /* 0x000fea0003800200 */
.L_x_11204:
        /* <DEDUP_REMOVED lines=16> */
.L_x_11168:
        /* <DEDUP_REMOVED lines=16> */
.L_x_11212:
        /* <DEDUP_REMOVED lines=13> */
.L_x_11214:
[----:B------:R-:W-:Y:S05]  /*180e0*/  BSYNC.RECONVERGENT B2 ;  /* 0x0000000000027941 */ /* 0x000fea0003800200 */
.L_x_11213:
[----:B------:R-:W-:Y:S01]  /*180f0*/  IMAD.WIDE.U32 R6, R13, -0x326172a9, RZ ;  /* 0xcd9e8d570d067825 */ /* 0x000fe200078e00ff */
[----:B------:R-:W-:Y:S02]  /*18100*/  LOP3.LUT R26, R5, R149, R183, 0x96, !PT ;  /* 0x00000095051a7212 */ /* 0x000fe400078e96b7 */
[----:B------:R-:W-:Y:S02]  /*18110*/  IADD3 R15, PT, PT, R183, -0x4498517b, RZ ;  /* 0xbb67ae85b70f7810 */ /* 0x000fe40007ffe0ff */
[----:B------:R-:W-:Y:S01]  /*18120*/  LOP3.LUT R158, R9, R7, R182, 0x96, !PT ;  /* 0x00000007099e7212 */ /* 0x000fe200078e96b6 */
[----:B------:R-:W-:-:S04]  /*18130*/  IMAD.WIDE.U32 R26, R26, -0x326172a9, RZ ;  /* 0xcd9e8d571a1a7825 */ /* 0x000fc800078e00ff */
[----:B------:R-:W-:-:S04]  /*18140*/  IMAD.WIDE.U32 R158, R158, -0x2daee0ad, RZ ;  /* 0xd2511f539e9e7825 */ /* 0x000fc800078e00ff */
[C---:B------:R-:W-:Y:S01]  /*18150*/  VIADD R7, R182.reuse, 0x9e3779b9 ;  /* 0x9e3779b9b6077836 */ /* 0x040fe20000000000 */
        /* <DEDUP_REMOVED lines=21> */
[----:B------:R-:W-:-:S03]  /*182b0*/  IADD3 R15, PT, PT, R183, -0x56f99767, RZ ;  /* 0xa9066899b70f7810 */ /* 0x000fc60007ffe0ff */
        /* <DEDUP_REMOVED lines=20> */
[----:B------:R-:W-:Y:S02]  /*18400*/  VIADD R27, R183, 0xdb3d7428 ;  /* 0xdb3d7428b71b7836 */ /* 0x000fe40000000000 */
[----:B------:R-:W-:Y:S01]  /*18410*/  IMAD.WIDE.U32 R190, R15, -0x2daee0ad, RZ ;  /* 0xd2511f530fbe7825 */ /* 0x000fe200078e00ff */
[----:B------:R-:W-:Y:S02]  /*18420*/  IADD3 R15, PT, PT, R183, -0x695add53, RZ ;  /* 0x96a522adb70f7810 */ /* 0x000fe40007ffe0ff */
[----:B------:R-:W-:Y:S01]  /*18430*/  LOP3.LUT R27, R27, R158, R7, 0x96, !PT ;  /* 0x0000009e1b1b7212 */ /* 0x000fe200078e9607 */
[----:B------:R-:W-:Y:S01]  /*18440*/  VIADD R7, R182, 0x8ff34781 ;  /* 0x8ff34781b6077836 */ /* 0x000fe20000000000 */
[----:B------:R-:W-:Y:S02]  /*18450*/  LOP3.LUT R8, R15, R6, R191, 0x96, !PT ;  /* 0x000000060f087212 */ /* 0x000fe400078e96bf */
[----:B------:R-:W-:Y:S01]  /*18460*/  MOV R15, R184 ;  /* 0x000000b8000f7202 */ /* 0x000fe20000000f00 */
[----:B------:R-:W-:-:S04]  /*18470*/  IMAD.WIDE.U32 R26, R27, -0x326172a9, RZ ;  /* 0xcd9e8d571b1a7825 */ /* 0x000fc800078e00ff */
[----:B------:R-:W-:Y:S01]  /*18480*/  IMAD.MOV.U32 R4, RZ, RZ, R26 ;  /* 0x000000ffff047224 */ /* 0x000fe200078e001a */
[----:B------:R-:W-:Y:S01]  /*18490*/  LOP3.LUT R7, R7, R148, R27, 0x96, !PT ;  /* 0x0000009407077212 */ /* 0x000fe200078e961b */
[----:B------:R-:W-:-:S07]  /*184a0*/  IMAD.MOV.U32 R26, RZ, RZ, RZ ;  /* 0x000000ffff1a7224 */ /* 0x000fce00078e00ff */
.L_x_11211:
[----:B------:R-:W-:Y:S05]  /*184b0*/  BSYNC.RECONVERGENT B1 ;  /* 0x0000000000017941 */ /* 0x000fea0003800200 */
.L_x_11210:
        /* <DEDUP_REMOVED lines=16> */
[----:B------:R-:W-:Y:S01]  /*185c0*/  FMUL.FTZ R15, R6, R15 ;  /* 0x0000000f060f7220 */ /* 0x000fe20000410000 */
        /* <DEDUP_REMOVED lines=11> */
.L_x_11217:
        /* <DEDUP_REMOVED lines=13> */
.L_x_11219:
[----:B------:R-:W-:Y:S05]  /*18750*/  BSYNC.RECONVERGENT B2 ;  /* 0x0000000000027941 */ /* 0x000fea0003800200 */
.L_x_11218:
        /* <DEDUP_REMOVED lines=61> */
.L_x_11216:
[----:B------:R-:W-:Y:S05]  /*18b30*/  BSYNC.RECONVERGENT B1 ;  /* 0x0000000000017941 */ /* 0x000fea0003800200 */
.L_x_11215:
        /* <DEDUP_REMOVED lines=23> */
.L_x_11222:
        /* <DEDUP_REMOVED lines=13> */
.L_x_11224:
[----:B------:R-:W-:Y:S05]  /*18d80*/  BSYNC.RECONVERGENT B2 ;  /* 0x0000000000027941 */ /* 0x000fea0003800200 */
.L_x_11223:
        /* <DEDUP_REMOVED lines=61> */
.L_x_11221:
[----:B------:R-:W-:Y:S05]  /*19160*/  BSYNC.RECONVERGENT B1 ;  /* 0x0000000000017941 */ /* 0x000fea0003800200 */
.L_x_11220:
        /* <DEDUP_REMOVED lines=23> */
.L_x_11227:
        /* <DEDUP_REMOVED lines=13> */
.L_x_11229:
[----:B------:R-:W-:Y:S05]  /*193b0*/  BSYNC.RECONVERGENT B2 ;  /* 0x0000000000027941 */ /* 0x000fea0003800200 */
.L_x_11228:
        /* <DEDUP_REMOVED lines=61> */
.L_x_11226:
[----:B------:R-:W-:Y:S05]  /*19790*/  BSYNC.RECONVERGENT B1 ;  /* 0x0000000000017941 */ /* 0x000fea0003800200 */
.L_x_11225:
        /* <DEDUP_REMOVED lines=23> */
.L_x_11232:
        /* <DEDUP_REMOVED lines=13> */
.L_x_11234:
[----:B------:R-:W-:Y:S05]  /*199e0*/  BSYNC.RECONVERGENT B2 ;  /* 0x0000000000027941 */ /* 0x000fea0003800200 */
.L_x_11233:
        /* <DEDUP_REMOVED lines=56> */
[----:B------:R-:W-:Y:S01]  /*19d70*/  IMAD.MOV.U32 R4, RZ, RZ, R158 ;  /* 0x000000ffff047224 */ /* 0x000fe200078e009e */
[----:B------:R-:W-:Y:S01]  /*19d80*/  LOP3.LUT R8, R149, R6, R141, 0x96, !PT ;  /* 0x0000000695087212 */ /* 0x000fe200078e968d */
[----:B------:R-:W-:Y:S01]  /*19d90*/  HFMA2 R158, -RZ, RZ, 0, 0 ;  /* 0x00000000ff9e7431 */ /* 0x000fe200000001ff */
[----:B------:R-:W-:Y:S01]  /*19da0*/  MOV R6, R190 ;  /* 0x000000be00067202 */ /* 0x000fe20000000f00 */
[----:B------:R-:W-:-:S07]  /*19db0*/  IMAD.MOV.U32 R190, RZ, RZ, R140 ;  /* 0x000000ffffbe7224 */ /* 0x000fce00078e008c */
.L_x_11231:
[----:B------:R-:W-:Y:S05]  /*19dc0*/  BSYNC.RECONVERGENT B1 ;  /* 0x0000000000017941 */ /* 0x000fea0003800200 */
.L_x_11230:
        /* <DEDUP_REMOVED lines=23> */
.L_x_11237:
        /* <DEDUP_REMOVED lines=13> */
.L_x_11239:
[----:B------:R-:W-:Y:S05]  /*1a010*/  BSYNC.RECONVERGENT B2 ;  /* 0x0000000000027941 */ /* 0x000fea0003800200 */
.L_x_11238:
        /* <DEDUP_REMOVED lines=61> */
.L_x_11236:
[----:B------:R-:W-:Y:S05]  /*1a3f0*/  BSYNC.RECONVERGENT B1 ;  /* 0x0000000000017941 */ /* 0x000fea0003800200 */
.L_x_11235:
        /* <DEDUP_REMOVED lines=23> */
.L_x_11242:
        /* <DEDUP_REMOVED lines=13> */
.L_x_11244:
[----:B------:R-:W-:Y:S05]  /*1a640*/  BSYNC.RECONVERGENT B2 ;  /* 0x0000000000027941 */ /* 0x000fea0003800200 */
.L_x_11243:
        /* <DEDUP_REMOVED lines=61> */
.L_x_11241:
[----:B------:R-:W-:Y:S05]  /*1aa20*/  BSYNC.RECONVERGENT B1 ;  /* 0x0000000000017941 */ /* 0x000fea0003800200 */
.L_x_11240:
        /* <DEDUP_REMOVED lines=23> */
.L_x_11247:
        /* <DEDUP_REMOVED lines=15> */
.L_x_11249:
[----:B------:R-:W-:Y:S05]  /*1ac90*/  BSYNC.RECONVERGENT B2 ;  /* 0x0000000000027941 */ /* 0x000fea0003800200 */
.L_x_11248:
        /* <DEDUP_REMOVED lines=61> */
.L_x_11246:
[----:B------:R-:W-:Y:S05]  /*1b070*/  BSYNC.RECONVERGENT B1 ;  /* 0x0000000000017941 */ /* 0x000fea0003800200 */
.L_x_11245:
        /* <DEDUP_REMOVED lines=14> */
.L_x_11209:
        /* <DEDUP_REMOVED lines=21> */
.L_x_11167:
[----:B------:R-:W-:Y:S05]  /*1b2b0*/  BSYNC.RECONVERGENT B0 ;  /* 0x0000000000007941 */ /* 0x000fea0003800200 */
.L_x_11166:
[----:B------:R-:W-:Y:S01]  /*1b2c0*/  ISETP.GE.U32.AND P0, PT, R12, 0xa0, PT ;  /* 0x000000a00c00780c */ /* 0x000fe20003f06070 */
[----:B------:R-:W-:Y:S01]  /*1b2d0*/  BSSY.RECONVERGENT B0, `(.L_x_11250) ;  /* 0x0000675000007945 */ /* 0x000fe20003800200 */
[----:B------:R-:W-:-:S11]  /*1b2e0*/  LOP3.LUT R3, R3, 0xffffffbf, RZ, 0xc0, !PT ;  /* 0xffffffbf03037812 */ /* 0x000fd600078ec0ff */
[----:B------:R-:W-:Y:S01]  /*1b2f0*/  @P0 LOP3.LUT R3, R3, 0x40, RZ, 0xfc, !PT ;  /* 0x0000004003030812 */ /* 0x000fe200078efcff */
[----:B------:R-:W-:Y:S06]  /*1b300*/  @!P0 BRA `(.L_x_11251) ;  /* 0x0000006400c48947 */ /* 0x000fec0003800000 */
[----:B------:R-:W-:Y:S01]  /*1b310*/  ISETP.NE.U32.AND P0, PT, RZ, UR8, PT ;  /* 0x00000008ff007c0c */ /* 0x000fe2000bf05070 */
[----:B0-234-:R-:W0:Y:S03]  /*1b320*/  LDC.64 R140, c[0x0][0x390] ;  /* 0x0000e400ff8c7b82 */ /* 0x01de260000000a00 */
        /* <DEDUP_REMOVED lines=23> */
.L_x_11255:
        /* <DEDUP_REMOVED lines=13> */
.L_x_11257:
[----:B------:R-:W-:Y:S05]  /*1b570*/  BSYNC.RECONVERGENT B2 ;  /* 0x0000000000027941 */ /* 0x000fea0003800200 */
.L_x_11256:
[----:B------:R-:W-:Y:S01]  /*1b580*/  IMAD.WIDE.U32 R6, R13, -0x326172a9, RZ ;  /* 0xcd9e8d570d067825 */ /* 0x000fe200078e00ff */
[----:B------:R-:W-:Y:S02]  /*1b590*/  LOP3.LUT R28, R5, R151, R183, 0x96, !PT ;  /* 0x00000097051c7212 */ /* 0x000fe400078e96b7 */
[C---:B------:R-:W-:Y:S01]  /*1b5a0*/  IADD3 R165, PT, PT, R183.reuse, 0x76cf5d0a, RZ ;  /* 0x76cf5d0ab7a57810 */ /* 0x040fe20007ffe0ff */
        /* <DEDUP_REMOVED lines=11> */
[----:B------:R-:W-:Y:S01]  /*1b660*/  IADD3 R7, PT, PT, R182, -0x255992d5, RZ ;  /* 0xdaa66d2bb6077810 */ /* 0x000fe20007ffe0ff */
[----:B------:R-:W-:Y:S01]  /*1b670*/  IMAD.MOV.U32 R16, RZ, RZ, R184 ;  /* 0x000000ffff107224 */ /* 0x000fe200078e00b8 */
        /* <DEDUP_REMOVED lines=8> */
[----:B------:R-:W-:-:S04]  /*1b700*/  IMAD.WIDE.U32 R6, R7, -0x2daee0ad, RZ ;  /* 0xd2511f5307067825 */ /* 0x000fc800078e00ff */
[----:B------:R-:W-:Y:S01]  /*1b710*/  IMAD.WIDE.U32 R150, R151, -0x326172a9, RZ ;  /* 0xcd9e8d5797967825 */ /* 0x000fe200078e00ff */
[----:B------:R-:W-:Y:S02]  /*1b720*/  LOP3.LUT R165, R165, R186, R7, 0x96, !PT ;  /* 0x000000baa5a57212 */ /* 0x000fe400078e9607 */
[----:B------:R-:W-:Y:S02]  /*1b730*/  IADD3 R7, PT, PT, R182, 0x1715609d, RZ ;  /* 0x1715609db6077810 */ /* 0x000fe40007ffe0ff */
        /* <DEDUP_REMOVED lines=32> */
.L_x_11254:
[----:B------:R-:W-:Y:S05]  /*1b940*/  BSYNC.RECONVERGENT B1 ;  /* 0x0000000000017941 */ /* 0x000fea0003800200 */
.L_x_11253:
[----:B------:R-:W0:Y:S01]  /*1b950*/  LDC R192, c[0x0][0x408] ;  /* 0x00010200ffc07b82 */ /* 0x000e220000000800 */
[----:B------:R-:W-:Y:S01]  /*1b960*/  I2FP.F32.U32 R29, R16 ;  /* 0x00000010001d7245 */ /* 0x000fe20000201000 */
[----:B-----5:R-:W-:Y:S01]  /*1b970*/  HADD2.F32 R151, -RZ, R140.H0_H0 ;  /* 0x2000008cff977230 */ /* 0x020fe20000004100 */
[----:B------:R-:W-:Y:S01]  /*1b980*/  LOP3.LUT R3, R3, 0xfffffffd, RZ, 0xc0, !PT ;  /* 0xfffffffd03037812 */ /* 0x000fe200078ec0ff */
[----:B------:R-:W-:Y:S01]  /*1b990*/  IMAD.MOV.U32 R176, RZ, RZ, 0x2f800000 ;  /* 0x2f800000ffb07424 */ /* 0x000fe200078e00ff */
[----:B------:R-:W-:Y:S01]  /*1b9a0*/  BSSY.RECONVERGENT B1, `(.L_x_11258) ;  /* 0x0000063000017945 */ /* 0x000fe20003800200 */
[----:B------:R-:W-:Y:S02]  /*1b9b0*/  HADD2.F32 R165, -RZ, R40.H0_H0 ;  /* 0x20000028ffa57230 */ /* 0x000fe40000004100 */
[----:B------:R-:W-:Y:S01]  /*1b9c0*/  FMUL.FTZ R151, R151, R188 ;  /* 0x000000bc97977220 */ /* 0x000fe20000410000 */
[----:B------:R-:W1:Y:S01]  /*1b9d0*/  LDC R191, c[0x0][0x404] ;  /* 0x00010100ffbf7b82 */ /* 0x000e620000000800 */
[----:B------:R-:W-:Y:S01]  /*1b9e0*/  FFMA.FTZ R6, R29, R176, 1.1641532182693481445e-10 ;  /* 0x2f0000001d067423 */ /* 0x000fe200000100b0 */
[----:B------:R-:W-:Y:S01]  /*1b9f0*/  HADD2.F32 R29, -RZ, R80.H0_H0 ;  /* 0x20000050ff1d7230 */ /* 0x000fe20000004100 */
[----:B------:R-:W-:Y:S01]  /*1ba00*/  MOV R150, 0x2 ;  /* 0x0000000200967802 */ /* 0x000fe20000000f00 */
[----:B0-----:R-:W-:-:S02]  /*1ba10*/  FMUL.FTZ R151, R151, R192 ;  /* 0x000000c097977220 */ /* 0x001fc40000410000 */
[----:B-1----:R-:W-:Y:S01]  /*1ba20*/  FSETP.GTU.FTZ.AND P0, PT, R6, R191, PT ;  /* 0x000000bf0600720b */ /* 0x002fe20003f1c000 */
[----:B------:R-:W-:-:S03]  /*1ba30*/  IMAD.MOV.U32 R6, RZ, RZ, R4 ;  /* 0x000000ffff067224 */ /* 0x000fc600078e0004 */
[----:B------:R-:W-:Y:S02]  /*1ba40*/  FSEL R16, R151, RZ, !P0 ;  /* 0x000000ff97107208 */ /* 0x000fe40004000000 */
[----:B------:R-:W-:Y:S02]  /*1ba50*/  PLOP3.LUT P1, PT, P0, PT, PT, 0x8, 0x80 ;  /* 0x000000000080781c */ /* 0x000fe4000072e170 */
[----:B------:R-:W-:Y:S01]  /*1ba60*/  ISETP.NE.AND P0, PT, R28, 0x1, PT ;  /* 0x000000011c00780c */ /* 0x000fe20003f05270 */
[----:B------:R-:W-:-:S10]  /*1ba70*/  FFMA.FTZ R16, R16, R29, R165 ;  /* 0x0000001d10107223 */ /* 0x000fd400000100a5 */
        /* <DEDUP_REMOVED lines=10> */
.L_x_11260:
        /* <DEDUP_REMOVED lines=13> */
.L_x_11262:
[----:B------:R-:W-:Y:S05]  /*1bbf0*/  BSYNC.RECONVERGENT B2 ;  /* 0x0000000000027941 */ /* 0x000fea0003800200 */
.L_x_11261:
        /* <DEDUP_REMOVED lines=11> */
[----:B------:R-:W-:Y:S01]  /*1bcb0*/  IMAD.WIDE.U32 R184, R7, -0x2daee0ad, RZ ;  /* 0xd2511f5307b87825 */ /* 0x000fe200078e00ff */
[----:B------:R-:W-:-:S03]  /*1bcc0*/  IADD3 R165, PT, PT, R183, 0x32370b8f, RZ ;  /* 0x32370b8fb7a57810 */ /* 0x000fc60007ffe0ff */
[----:B------:R-:W-:Y:S01]  /*1bcd0*/  IMAD.WIDE.U32 R6, R6, -0x326172a9, RZ ;  /* 0xcd9e8d5706067825 */ /* 0x000fe200078e00ff */
[----:B------:R-:W-:-:S04]  /*1bce0*/  LOP3.LUT R151, R151, R150, R185, 0x96, !PT ;  /* 0x0000009697977212 */ /* 0x000fc800078e96b9 */
        /* <DEDUP_REMOVED lines=9> */
[----:B------:R-:W-:-:S03]  /*1bd80*/  IADD3 R165, PT, PT, R183, -0x56f99767, RZ ;  /* 0xa9066899b7a57810 */ /* 0x000fc60007ffe0ff */
        /* <DEDUP_REMOVED lines=36> */
.L_x_11259:
[----:B------:R-:W-:Y:S05]  /*1bfd0*/  BSYNC.RECONVERGENT B1 ;  /* 0x0000000000017941 */ /* 0x000fea0003800200 */
.L_x_11258:
        /* <DEDUP_REMOVED lines=24> */
.L_x_11265:
        /* <DEDUP_REMOVED lines=13> */
.L_x_11267:
[----:B------:R-:W-:Y:S05]  /*1c230*/  BSYNC.RECONVERGENT B2 ;  /* 0x0000000000027941 */ /* 0x000fea0003800200 */
.L_x_11266:
        /* <DEDUP_REMOVED lines=8> */
[----:B------:R-:W-:Y:S01]  /*1c2c0*/  IADD3 R151, PT, PT, R183, 0x76cf5d0a, RZ ;  /* 0x76cf5d0ab7977810 */ /* 0x000fe20007ffe0ff */
[----:B------:R-:W-:Y:S01]  /*1c2d0*/  IMAD.MOV.U32 R165, RZ, RZ, RZ ;  /* 0x000000ffffa57224 */ /* 0x000fe200078e00ff */
        /* <DEDUP_REMOVED lines=50> */
[----:B------:R-:W-:-:S07]  /*1c600*/  MOV R190, R150 ;  /* 0x0000009600be7202 */ /* 0x000fce0000000f00 */
.L_x_11264:
[----:B------:R-:W-:Y:S05]  /*1c610*/  BSYNC.RECONVERGENT B1 ;  /* 0x0000000000017941 */ /* 0x000fea0003800200 */
.L_x_11263:
        /* <DEDUP_REMOVED lines=24> */
.L_x_11270:
        /* <DEDUP_REMOVED lines=13> */
.L_x_11272:
[----:B------:R-:W-:Y:S05]  /*1c870*/  BSYNC.RECONVERGENT B2 ;  /* 0x0000000000027941 */ /* 0x000fea0003800200 */
.L_x_11271:
        /* <DEDUP_REMOVED lines=53> */
[----:B------:R-:W-:-:S03]  /*1cbd0*/  IADD3 R165, PT, PT, R183, -0x695add53, RZ ;  /* 0x96a522adb7a57810 */ /* 0x000fc60007ffe0ff */
[----:B------:R-:W-:Y:S01]  /*1cbe0*/  IMAD.WIDE.U32 R184, R184, -0x326172a9, RZ ;  /* 0xcd9e8d57b8b87825 */ /* 0x000fe200078e00ff */
[----:B------:R-:W-:Y:S02]  /*1cbf0*/  LOP3.LUT R8, R165, R6, R151, 0x96, !PT ;  /* 0x00000006a5087212 */ /* 0x000fe400078e9697 */
[----:B------:R-:W-:Y:S01]  /*1cc00*/  MOV R6, R190 ;  /* 0x000000be00067202 */ /* 0x000fe20000000f00 */
[----:B------:R-:W-:Y:S02]  /*1cc10*/  VIADD R7, R182, 0x8ff34781 ;  /* 0x8ff34781b6077836 */ /* 0x000fe40000000000 */
[----:B------:R-:W-:Y:S02]  /*1cc20*/  IMAD.MOV.U32 R4, RZ, RZ, R184 ;  /* 0x000000ffff047224 */ /* 0x000fe400078e00b8 */
[----:B------:R-:W-:Y:S01]  /*1cc30*/  IMAD.MOV.U32 R190, RZ, RZ, R150 ;  /* 0x000000ffffbe7224 */ /* 0x000fe200078e0096 */
[----:B------:R-:W-:-:S07]  /*1cc40*/  LOP3.LUT R7, R7, R186, R185, 0x96, !PT ;  /* 0x000000ba07077212 */ /* 0x000fce00078e96b9 */
.L_x_11269:
[----:B------:R-:W-:Y:S05]  /*1cc50*/  BSYNC.RECONVERGENT B1 ;  /* 0x0000000000017941 */ /* 0x000fea0003800200 */
.L_x_11268:
        /* <DEDUP_REMOVED lines=24> */
.L_x_11275:
        /* <DEDUP_REMOVED lines=13> */
.L_x_11277:
[----:B------:R-:W-:Y:S05]  /*1ceb0*/  BSYNC.RECONVERGENT B2 ;  /* 0x0000000000027941 */ /* 0x000fea0003800200 */
.L_x_11276:
        /* <DEDUP_REMOVED lines=14> */
[----:B------:R-:W-:Y:S01]  /*1cfa0*/  IMAD.MOV.U32 R165, RZ, RZ, RZ ;  /* 0x000000ffffa57224 */ /* 0x000fe200078e00ff */
        /* <DEDUP_REMOVED lines=42> */
[----:B------:R-:W-:Y:S02]  /*1d250*/  MOV R4, R184 ;  /* 0x000000b800047202 */ /* 0x000fe40000000f00 */
[----:B------:R-:W-:Y:S01]  /*1d260*/  LOP3.LUT R8, R151, R6, R141, 0x96, !PT ;  /* 0x0000000697087212 */ /* 0x000fe200078e968d */
[----:B------:R-:W-:Y:S01]  /*1d270*/  IMAD.MOV.U32 R6, RZ, RZ, R190 ;  /* 0x000000ffff067224 */ /* 0x000fe200078e00be */
[----:B------:R-:W-:-:S07]  /*1d280*/  MOV R190, R140 ;  /* 0x0000008c00be7202 */ /* 0x000fce0000000f00 */
.L_x_11274:
[----:B------:R-:W-:Y:S05]  /*1d290*/  BSYNC.RECONVERGENT B1 ;  /* 0x0000000000017941 */ /* 0x000fea0003800200 */
.L_x_11273:
        /* <DEDUP_REMOVED lines=24> */
.L_x_11280:
        /* <DEDUP_REMOVED lines=13> */
.L_x_11282:
[----:B------:R-:W-:Y:S05]  /*1d4f0*/  BSYNC.RECONVERGENT B2 ;  /* 0x0000000000027941 */ /* 0x000fea0003800200 */
.L_x_11281:
        /* <DEDUP_REMOVED lines=61> */
.L_x_11279:
[----:B------:R-:W-:Y:S05]  /*1d8d0*/  BSYNC.RECONVERGENT B1 ;  /* 0x0000000000017941 */ /* 0x000fea0003800200 */
.L_x_11278:
        /* <DEDUP_REMOVED lines=24> */
.L_x_11285:
        /* <DEDUP_REMOVED lines=13> */
.L_x_11287:
[----:B------:R-:W-:Y:S05]  /*1db30*/  BSYNC.RECONVERGENT B2 ;  /* 0x0000000000027941 */ /* 0x000fea0003800200 */
.L_x_11286:
        /* <DEDUP_REMOVED lines=61> */
.L_x_11284:
[----:B------:R-:W-:Y:S05]  /*1df10*/  BSYNC.RECONVERGENT B1 ;  /* 0x0000000000017941 */ /* 0x000fea0003800200 */
.L_x_11283:
        /* <DEDUP_REMOVED lines=24> */
.L_x_11290:
        /* <DEDUP_REMOVED lines=15> */
.L_x_11292:
[----:B------:R-:W-:Y:S05]  /*1e190*/  BSYNC.RECONVERGENT B2 ;  /* 0x0000000000027941 */ /* 0x000fea0003800200 */
.L_x_11291:
        /* <DEDUP_REMOVED lines=61> */
.L_x_11289:
[----:B------:R-:W-:Y:S05]  /*1e570*/  BSYNC.RECONVERGENT B1 ;  /* 0x0000000000017941 */ /* 0x000fea0003800200 */
.L_x_11288:
        /* <DEDUP_REMOVED lines=16> */
.L_x_11252:
        /* <DEDUP_REMOVED lines=16> */
.L_x_11296:
        /* <DEDUP_REMOVED lines=13> */
.L_x_11298:
[----:B------:R-:W-:Y:S05]  /*1e850*/  BSYNC.RECONVERGENT B2 ;  /* 0x0000000000027941 */ /* 0x000fea0003800200 */
.L_x_11297:
[----:B------:R-:W-:Y:S01]  /*1e860*/  IMAD.WIDE.U32 R6, R13, -0x326172a9, RZ ;  /* 0xcd9e8d570d067825 */ /* 0x000fe200078e00ff */
[----:B------:R-:W-:Y:S02]  /*1e870*/  LOP3.LUT R28, R5, R151, R183, 0x96, !PT ;  /* 0x00000097051c7212 */ /* 0x000fe400078e96b7 */
[C---:B------:R-:W-:Y:S01]  /*1e880*/  IADD3 R151, PT, PT, R183.reuse, -0x4498517b, RZ ;  /* 0xbb67ae85b7977810 */ /* 0x040fe20007ffe0ff */
[----:B------:R-:W-:Y:S01]  /*1e890*/  VIADD R165, R183, 0x76cf5d0a ;  /* 0x76cf5d0ab7a57836 */ /* 0x000fe20000000000 */
[----:B------:R-:W-:Y:S01]  /*1e8a0*/  LOP3.LUT R186, R9, R7, R182, 0x96, !PT ;  /* 0x0000000709ba7212 */ /* 0x000fe200078e96b6 */
[----:B------:R-:W-:Y:S01]  /*1e8b0*/  IMAD.WIDE.U32 R28, R28, -0x326172a9, RZ ;  /* 0xcd9e8d571c1c7825 */ /* 0x000fe200078e00ff */
[----:B------:R-:W-:-:S03]  /*1e8c0*/  MOV R16, R184 ;  /* 0x000000b800107202 */ /* 0x000fc60000000f00 */
[----:B------:R-:W-:Y:S02]  /*1e8d0*/  VIADD R7, R182, 0x9e3779b9 ;  /* 0x9e3779b9b6077836 */ /* 0x000fe40000000000 */
[----:B------:R-:W-:-:S03]  /*1e8e0*/  IMAD.WIDE.U32 R186, R186, -0x2daee0ad, RZ ;  /* 0xd2511f53baba7825 */ /* 0x000fc600078e00ff */
[----:B------:R-:W-:Y:S02]  /*1e8f0*/  LOP3.LUT R7, R7, R6, R29, 0x96, !PT ;  /* 0x0000000607077212 */ /* 0x000fe400078e961d */
[----:B------:R-:W-:Y:S02]  /*1e900*/  LOP3.LUT R151, R151, R150, R187, 0x96, !PT ;  /* 0x0000009697977212 */ /* 0x000fe400078e96bb */
        /* <DEDUP_REMOVED lines=10> */
[----:B------:R-:W-:Y:S01]  /*1e9b0*/  IADD3 R29, PT, PT, R182, 0x78dde6e4, RZ ;  /* 0x78dde6e4b61d7810 */ /* 0x000fe20007ffe0ff */
[----:B------:R-:W-:Y:S01]  /*1e9c0*/  VIADD R165, R183, 0xed9eba14 ;  /* 0xed9eba14b7a57836 */ /* 0x000fe20000000000 */
[----:B------:R-:W-:Y:S01]  /*1e9d0*/  LOP3.LUT R151, R151, R6, R187, 0x96, !PT ;  /* 0x0000000697977212 */ /* 0x000fe200078e96bb */
        /* <DEDUP_REMOVED lines=35> */
[----:B------:R-:W-:-:S07]  /*1ec10*/  IMAD.MOV.U32 R28, RZ, RZ, RZ ;  /* 0x000000ffff1c7224 */ /* 0x000fce00078e00ff */
.L_x_11295:
[----:B------:R-:W-:Y:S05]  /*1ec20*/  BSYNC.RECONVERGENT B1 ;  /* 0x0000000000017941 */ /* 0x000fea0003800200 */
.L_x_11294:
        /* <DEDUP_REMOVED lines=15> */
[----:B------:R-:W-:Y:S02]  /*1ed20*/  PLOP3.LUT P1, PT, P0, PT, PT, 0x8, 0x80 ;  /* 0x000000000080781c */ /* 0x000fe4000072e170 */
[----:B------:R-:W-:Y:S01]  /*1ed30*/  ISETP.NE.AND P0, PT, R28, 0x1, PT ;  /* 0x000000011c00780c */ /* 0x000fe20003f05270 */
[----:B------:R-:W-:-:S10]  /*1ed40*/  FMUL.FTZ R16, R29, R16 ;  /* 0x000000101d107220 */ /* 0x000fd40000410000 */
        /* <DEDUP_REMOVED lines=10> */
.L_x_11301:
        /* <DEDUP_REMOVED lines=13> */
.L_x_11303:
[----:B------:R-:W-:Y:S05]  /*1eec0*/  BSYNC.RECONVERGENT B2 ;  /* 0x0000000000027941 */ /* 0x000fea0003800200 */
.L_x_11302:
        /* <DEDUP_REMOVED lines=61> */
.L_x_11300:
[----:B------:R-:W-:Y:S05]  /*1f2a0*/  BSYNC.RECONVERGENT B1 ;  /* 0x0000000000017941 */ /* 0x000fea0003800200 */
.L_x_11299:
        /* <DEDUP_REMOVED lines=23> */
.L_x_11306:
        /* <DEDUP_REMOVED lines=13> */
.L_x_11308:
[----:B------:R-:W-:Y:S05]  /*1f4f0*/  BSYNC.RECONVERGENT B2 ;  /* 0x0000000000027941 */ /* 0x000fea0003800200 */
.L_x_11307:
        /* <DEDUP_REMOVED lines=61> */
.L_x_11305:
[----:B------:R-:W-:Y:S05]  /*1f8d0*/  BSYNC.RECONVERGENT B1 ;  /* 0x0000000000017941 */ /* 0x000fea0003800200 */
.L_x_11304:
        /* <DEDUP_REMOVED lines=23> */
.L_x_11311:
        /* <DEDUP_REMOVED lines=13> */
.L_x_11313:
[----:B------:R-:W-:Y:S05]  /*1fb20*/  BSYNC.RECONVERGENT B2 ;  /* 0x0000000000027941 */ /* 0x000fea0003800200 */
.L_x_11312:
        /* <DEDUP_REMOVED lines=61> */
.L_x_11310:
[----:B------:R-:W-:Y:S05]  /*1ff00*/  BSYNC.RECONVERGENT B1 ;  /* 0x0000000000017941 */ /* 0x000fea0003800200 */
.L_x_11309:
        /* <DEDUP_REMOVED lines=23> */
.L_x_11316:
        /* <DEDUP_REMOVED lines=13> */
.L_x_11318:
[----:B------:R-:W-:Y:S05]  /*20150*/  BSYNC.RECONVERGENT B2 ;  /* 0x0000000000027941 */ /* 0x000fea0003800200 */
.L_x_11317:
        /* <DEDUP_REMOVED lines=61> */
.L_x_11315:
[----:B------:R-:W-:Y:S05]  /*20530*/  BSYNC.RECONVERGENT B1 ;  /* 0x0000000000017941 */ /* 0x000fea0003800200 */
.L_x_11314:
        /* <DEDUP_REMOVED lines=23> */
.L_x_11321:
        /* <DEDUP_REMOVED lines=13> */
.L_x_11323:
[----:B------:R-:W-:Y:S05]  /*20780*/  BSYNC.RECONVERGENT B2 ;  /* 0x0000000000027941 */ /* 0x000fea0003800200 */
.L_x_11322:
        /* <DEDUP_REMOVED lines=61> */
.L_x_11320:
[----:B------:R-:W-:Y:S05]  /*20b60*/  BSYNC.RECONVERGENT B1 ;  /* 0x0000000000017941 */ /* 0x000fea0003800200 */
.L_x_11319:
        /* <DEDUP_REMOVED lines=23> */
.L_x_11326:
        /* <DEDUP_REMOVED lines=13> */
.L_x_11328:
[----:B------:R-:W-:Y:S05]  /*20db0*/  BSYNC.RECONVERGENT B2 ;  /* 0x0000000000027941 */ /* 0x000fea0003800200 */
.L_x_11327:
        /* <DEDUP_REMOVED lines=61> */
.L_x_11325:
[----:B------:R-:W-:Y:S05]  /*21190*/  BSYNC.RECONVERGENT B1 ;  /* 0x0000000000017941 */ /* 0x000fea0003800200 */
.L_x_11324:
        /* <DEDUP_REMOVED lines=23> */
.L_x_11331:
        /* <DEDUP_REMOVED lines=15> */
.L_x_11333:
[----:B------:R-:W-:Y:S05]  /*21400*/  BSYNC.RECONVERGENT B2 ;  /* 0x0000000000027941 */ /* 0x000fea0003800200 */
.L_x_11332:
        /* <DEDUP_REMOVED lines=61> */
.L_x_11330:
[----:B------:R-:W-:Y:S05]  /*217e0*/  BSYNC.RECONVERGENT B1 ;  /* 0x0000000000017941 */ /* 0x000fea0003800200 */
.L_x_11329:
        /* <DEDUP_REMOVED lines=14> */
.L_x_11293:
        /* <DEDUP_REMOVED lines=21> */
.L_x_11251:
[----:B------:R-:W-:Y:S05]  /*21a20*/  BSYNC.RECONVERGENT B0 ;  /* 0x0000000000007941 */ /* 0x000fea0003800200 */
.L_x_11250:
        /* <DEDUP_REMOVED lines=30> */
.L_x_11339:
        /* <DEDUP_REMOVED lines=13> */
.L_x_11341:
[----:B------:R-:W-:Y:S05]  /*21ce0*/  BSYNC.RECONVERGENT B2 ;  /* 0x0000000000027941 */ /* 0x000fea0003800200 */
.L_x_11340:
        /* <DEDUP_REMOVED lines=60> */
.L_x_11338:
[----:B------:R-:W-:Y:S05]  /*220b0*/  BSYNC.RECONVERGENT B1 ;  /* 0x0000000000017941 */ /* 0x000fea0003800200 */
.L_x_11337:
        /* <DEDUP_REMOVED lines=10> */
[----:B------:R-:W-:-:S02]  /*22160*/  HADD2.F32 R152, -RZ, R40.H0_H0 ;  /* 0x20000028ff987230 */ /* 0x000fc40000004100 */
[----:B0-----:R-:W-:Y:S02]  /*22170*/  FMUL.FTZ R17, R17, R192 ;  /* 0x000000c011117220 */ /* 0x001fe40000410000 */
[----:B-1----:R-:W-:Y:S01]  /*22180*/  FSETP.GTU.FTZ.AND P0, PT, R6, R191, PT ;  /* 0x000000bf0600720b */ /* 0x002fe20003f1c000 */
[----:B------:R-:W-:-:S03]  /*22190*/  IMAD.MOV.U32 R6, RZ, RZ, R4 ;  /* 0x000000ffff067224 */ /* 0x000fc600078e0004 */
[----:B------:R-:W-:Y:S02]  /*221a0*/  FSEL R17, R17, RZ, !P0 ;  /* 0x000000ff11117208 */ /* 0x000fe40004000000 */
[----:B------:R-:W-:Y:S02]  /*221b0*/  PLOP3.LUT P1, PT, P0, PT, PT, 0x8, 0x80 ;  /* 0x000000000080781c */ /* 0x000fe4000072e170 */
[----:B------:R-:W-:Y:S01]  /*221c0*/  ISETP.NE.AND P0, PT, R31, 0x1, PT ;  /* 0x000000011f00780c */ /* 0x000fe20003f05270 */
[----:B------:R-:W-:Y:S01]  /*221d0*/  FFMA.FTZ R17, R17, R30, R152 ;  /* 0x0000001e11117223 */ /* 0x000fe20000010098 */
[----:B------:R-:W-:-:S09]  /*221e0*/  MOV R152, 0x2 ;  /* 0x0000000200987802 */ /* 0x000fd20000000f00 */
        /* <DEDUP_REMOVED lines=10> */
.L_x_11344:
        /* <DEDUP_REMOVED lines=13> */
.L_x_11346:
[----:B------:R-:W-:Y:S05]  /*22360*/  BSYNC.RECONVERGENT B2 ;  /* 0x0000000000027941 */ /* 0x000fea0003800200 */
.L_x_11345:
        /* <DEDUP_REMOVED lines=61> */
.L_x_11343:
[----:B------:R-:W-:Y:S05]  /*22740*/  BSYNC.RECONVERGENT B1 ;  /* 0x0000000000017941 */ /* 0x000fea0003800200 */
.L_x_11342:
        /* <DEDUP_REMOVED lines=24> */
.L_x_11349:
        /* <DEDUP_REMOVED lines=13> */
.L_x_11351:
[----:B------:R-:W-:Y:S05]  /*229a0*/  BSYNC.RECONVERGENT B2 ;  /* 0x0000000000027941 */ /* 0x000fea0003800200 */
.L_x_11350:
        /* <DEDUP_REMOVED lines=61> */
.L_x_11348:
[----:B------:R-:W-:Y:S05]  /*22d80*/  BSYNC.RECONVERGENT B1 ;  /* 0x0000000000017941 */ /* 0x000fea0003800200 */
.L_x_11347:
        /* <DEDUP_REMOVED lines=24> */
.L_x_11354:
        /* <DEDUP_REMOVED lines=13> */
.L_x_11356:
[----:B------:R-:W-:Y:S05]  /*22fe0*/  BSYNC.RECONVERGENT B2 ;  /* 0x0000000000027941 */ /* 0x000fea0003800200 */
.L_x_11355:
        /* <DEDUP_REMOVED lines=61> */
.L_x_11353:
[----:B------:R-:W-:Y:S05]  /*233c0*/  BSYNC.RECONVERGENT B1 ;  /* 0x0000000000017941 */ /* 0x000fea0003800200 */
.L_x_11352:
        /* <DEDUP_REMOVED lines=24> */
.L_x_11359:
        /* <DEDUP_REMOVED lines=13> */
.L_x_11361:
[----:B------:R-:W-:Y:S05]  /*23620*/  BSYNC.RECONVERGENT B2 ;  /* 0x0000000000027941 */ /* 0x000fea0003800200 */
.L_x_11360:
        /* <DEDUP_REMOVED lines=61> */
.L_x_11358:
[----:B------:R-:W-:Y:S05]  /*23a00*/  BSYNC.RECONVERGENT B1 ;  /* 0x0000000000017941 */ /* 0x000fea0003800200 */
.L_x_11357:
        /* <DEDUP_REMOVED lines=24> */
.L_x_11364:
        /* <DEDUP_REMOVED lines=13> */
.L_x_11366:
[----:B------:R-:W-:Y:S05]  /*23c60*/  BSYNC.RECONVERGENT B2 ;  /* 0x0000000000027941 */ /* 0x000fea0003800200 */
.L_x_11365:
        /* <DEDUP_REMOVED lines=61> */
.L_x_11363:
[----:B------:R-:W-:Y:S05]  /*24040*/  BSYNC.RECONVERGENT B1 ;  /* 0x0000000000017941 */ /* 0x000fea0003800200 */
.L_x_11362:
        /* <DEDUP_REMOVED lines=24> */
.L_x_11369:
        /* <DEDUP_REMOVED lines=13> */
.L_x_11371:
[----:B------:R-:W-:Y:S05]  /*242a0*/  BSYNC.RECONVERGENT B2 ;  /* 0x0000000000027941 */ /* 0x000fea0003800200 */
.L_x_11370:
        /* <DEDUP_REMOVED lines=61> */
.L_x_11368:
[----:B------:R-:W-:Y:S05]  /*24680*/  BSYNC.RECONVERGENT B1 ;  /* 0x0000000000017941 */ /* 0x000fea0003800200 */
.L_x_11367:
        /* <DEDUP_REMOVED lines=24> */
.L_x_11374:
        /* <DEDUP_REMOVED lines=15> */
.L_x_11376:
[----:B------:R-:W-:Y:S05]  /*24900*/  BSYNC.RECONVERGENT B2 ;  /* 0x0000000000027941 */ /* 0x000fea0003800200 */
.L_x_11375:
        /* <DEDUP_REMOVED lines=61> */
.L_x_11373:
[----:B------:R-:W-:Y:S05]  /*24ce0*/  BSYNC.RECONVERGENT B1 ;  /* 0x0000000000017941 */ /* 0x000fea0003800200 */
.L_x_11372:
        /* <DEDUP_REMOVED lines=16> */
.L_x_11336:
        /* <DEDUP_REMOVED lines=16> */
.L_x_11380:
        /* <DEDUP_REMOVED lines=13> */
.L_x_11382:
[----:B------:R-:W-:Y:S05]  /*24fc0*/  BSYNC.RECONVERGENT B2 ;  /* 0x0000000000027941 */ /* 0x000fea0003800200 */
.L_x_11381:
        /* <DEDUP_REMOVED lines=13> */
[----:B------:R-:W-:-:S03]  /*250a0*/  LOP3.LUT R31, R31, R186, R7, 0x96, !PT ;  /* 0x000000ba1f1f7212 */ /* 0x000fc600078e9607 */
[----:B------:R-:W-:Y:S01]  /*250b0*/  VIADD R7, R182, 0xdaa66d2b ;  /* 0xdaa66d2bb6077836 */ /* 0x000fe20000000000 */
[----:B------:R-:W-:Y:S01]  /*250c0*/  LOP3.LUT R17, R17, R30, R153, 0x96, !PT ;  /* 0x0000001e11117212 */ /* 0x000fe200078e9699 */
[----:B------:R-:W-:-:S04]  /*250d0*/  IMAD.WIDE.U32 R30, R31, -0x326172a9, RZ ;  /* 0xcd9e8d571f1e7825 */ /* 0x000fc800078e00ff */
[----:B------:R-:W-:Y:S01]  /*250e0*/  IMAD.WIDE.U32 R186, R17, -0x2daee0ad, RZ ;  /* 0xd2511f5311ba7825 */ /* 0x000fe200078e00ff */
[----:B------:R-:W-:Y:S02]  /*250f0*/  IADD3 R17, PT, PT, R183, 0x32370b8f, RZ ;  /* 0x32370b8fb7117810 */ /* 0x000fe40007ffe0ff */
[----:B------:R-:W-:Y:S01]  /*25100*/  LOP3.LUT R7, R7, R152, R31, 0x96, !PT ;  /* 0x0000009807077212 */ /* 0x000fe200078e961f */
[----:B------:R-:W-:Y:S01]  /*25110*/  VIADD R31, R183, 0xed9eba14 ;  /* 0xed9eba14b71f7836 */ /* 0x000fe20000000000 */
[----:B------:R-:W-:-:S03]  /*25120*/  LOP3.LUT R17, R17, R6, R187, 0x96, !PT ;  /* 0x0000000611117212 */ /* 0x000fc600078e96bb */
[----:B------:R-:W-:-:S04]  /*25130*/  IMAD.WIDE.U32 R6, R7, -0x2daee0ad, RZ ;  /* 0xd2511f5307067825 */ /* 0x000fc800078e00ff */
[----:B------:R-:W-:Y:S01]  /*25140*/  IMAD.WIDE.U32 R152, R17, -0x326172a9, RZ ;  /* 0xcd9e8d5711987825 */ /* 0x000fe200078e00ff */
[C---:B------:R-:W-:Y:S02]  /*25150*/  IADD3 R17, PT, PT, R182.reuse, 0x78dde6e4, RZ ;  /* 0x78dde6e4b6117810 */ /* 0x040fe40007ffe0ff */
[----:B------:R-:W-:Y:S01]  /*25160*/  LOP3.LUT R31, R31, R186, R7, 0x96, !PT ;  /* 0x000000ba1f1f7212 */ /* 0x000fe200078e9607 */
[----:B------:R-:W-:Y:S01]  /*25170*/  VIADD R7, R182, 0x1715609d ;  /* 0x1715609db6077836 */ /* 0x000fe20000000000 */
[----:B------:R-:W-:-:S03]  /*25180*/  LOP3.LUT R17, R17, R30, R153, 0x96, !PT ;  /* 0x0000001e11117212 */ /* 0x000fc600078e9699 */
[----:B------:R-:W-:-:S04]  /*25190*/  IMAD.WIDE.U32 R30, R31, -0x326172a9, RZ ;  /* 0xcd9e8d571f1e7825 */ /* 0x000fc800078e00ff */
[----:B------:R-:W-:Y:S01]  /*251a0*/  IMAD.WIDE.U32 R186, R17, -0x2daee0ad, RZ ;  /* 0xd2511f5311ba7825 */ /* 0x000fe200078e00ff */
[----:B------:R-:W-:Y:S02]  /*251b0*/  IADD3 R17, PT, PT, R183, -0x56f99767, RZ ;  /* 0xa9066899b7117810 */ /* 0x000fe40007ffe0ff */
[----:B------:R-:W-:Y:S01]  /*251c0*/  LOP3.LUT R7, R7, R152, R31, 0x96, !PT ;  /* 0x0000009807077212 */ /* 0x000fe200078e961f */
[----:B------:R-:W-:Y:S01]  /*251d0*/  VIADD R31, R183, 0x646e171e ;  /* 0x646e171eb71f7836 */ /* 0x000fe20000000000 */
[----:B------:R-:W-:-:S03]  /*251e0*/  LOP3.LUT R17, R17, R6, R187, 0x96, !PT ;  /* 0x0000000611117212 */ /* 0x000fc600078e96bb */
[----:B------:R-:W-:-:S04]  /*251f0*/  IMAD.WIDE.U32 R6, R7, -0x2daee0ad, RZ ;  /* 0xd2511f5307067825 */ /* 0x000fc800078e00ff */
[----:B------:R-:W-:Y:S01]  /*25200*/  IMAD.WIDE.U32 R152, R17, -0x326172a9, RZ ;  /* 0xcd9e8d5711987825 */ /* 0x000fe200078e00ff */
[C---:B------:R-:W-:Y:S02]  /*25210*/  IADD3 R17, PT, PT, R182.reuse, -0x4ab325aa, RZ ;  /* 0xb54cda56b6117810 */ /* 0x040fe40007ffe0ff */
[----:B------:R-:W-:Y:S01]  /*25220*/  LOP3.LUT R31, R31, R186, R7, 0x96, !PT ;  /* 0x000000ba1f1f7212 */ /* 0x000fe200078e9607 */
[----:B------:R-:W-:Y:S01]  /*25230*/  VIADD R7, R182, 0x5384540f ;  /* 0x5384540fb6077836 */ /* 0x000fe20000000000 */
[----:B------:R-:W-:-:S03]  /*25240*/  LOP3.LUT R17, R17, R30, R153, 0x96, !PT ;  /* 0x0000001e11117212 */ /* 0x000fc600078e9699 */
        /* <DEDUP_REMOVED lines=14> */
[----:B------:R-:W-:Y:S02]  /*25330*/  IADD3 R17, PT, PT, R183, -0x695add53, RZ ;  /* 0x96a522adb7117810 */ /* 0x000fe40007ffe0ff */
[----:B------:R-:W-:Y:S01]  /*25340*/  LOP3.LUT R7, R7, R152, R31, 0x96, !PT ;  /* 0x0000009807077212 */ /* 0x000fe200078e961f */
[----:B------:R-:W-:Y:S01]  /*25350*/  IMAD.MOV.U32 R4, RZ, RZ, R30 ;  /* 0x000000ffff047224 */ /* 0x000fe200078e001e */
[----:B------:R-:W-:Y:S01]  /*25360*/  LOP3.LUT R8, R17, R6, R191, 0x96, !PT ;  /* 0x0000000611087212 */ /* 0x000fe200078e96bf */
[----:B------:R-:W-:Y:S01]  /*25370*/  IMAD.MOV.U32 R31, RZ, RZ, RZ ;  /* 0x000000ffff1f7224 */ /* 0x000fe200078e00ff */
[----:B------:R-:W-:-:S07]  /*25380*/  MOV R17, R184 ;  /* 0x000000b800117202 */ /* 0x000fce0000000f00 */
.L_x_11379:
[----:B------:R-:W-:Y:S05]  /*25390*/  BSYNC.RECONVERGENT B1 ;  /* 0x0000000000017941 */ /* 0x000fea0003800200 */
.L_x_11378:
        /* <DEDUP_REMOVED lines=28> */
.L_x_11385:
        /* <DEDUP_REMOVED lines=13> */
.L_x_11387:
[----:B------:R-:W-:Y:S05]  /*25630*/  BSYNC.RECONVERGENT B2 ;  /* 0x0000000000027941 */ /* 0x000fea0003800200 */
.L_x_11386:
        /* <DEDUP_REMOVED lines=61> */
.L_x_11384:
[----:B------:R-:W-:Y:S05]  /*25a10*/  BSYNC.RECONVERGENT B1 ;  /* 0x0000000000017941 */ /* 0x000fea0003800200 */
.L_x_11383:
        /* <DEDUP_REMOVED lines=23> */
.L_x_11390:
        /* <DEDUP_REMOVED lines=13> */
.L_x_11392:
[----:B------:R-:W-:Y:S05]  /*25c60*/  BSYNC.RECONVERGENT B2 ;  /* 0x0000000000027941 */ /* 0x000fea0003800200 */
.L_x_11391:
        /* <DEDUP_REMOVED lines=61> */
.L_x_11389:
[----:B------:R-:W-:Y:S05]  /*26040*/  BSYNC.RECONVERGENT B1 ;  /* 0x0000000000017941 */ /* 0x000fea0003800200 */
.L_x_11388:
        /* <DEDUP_REMOVED lines=23> */
.L_x_11395:
        /* <DEDUP_REMOVED lines=13> */
.L_x_11397:
[----:B------:R-:W-:Y:S05]  /*26290*/  BSYNC.RECONVERGENT B2 ;  /* 0x0000000000027941 */ /* 0x000fea0003800200 */
.L_x_11396:
        /* <DEDUP_REMOVED lines=61> */
.L_x_11394:
[----:B------:R-:W-:Y:S05]  /*26670*/  BSYNC.RECONVERGENT B1 ;  /* 0x0000000000017941 */ /* 0x000fea0003800200 */
.L_x_11393:
        /* <DEDUP_REMOVED lines=23> */
.L_x_11400:
        /* <DEDUP_REMOVED lines=13> */
.L_x_11402:
[----:B------:R-:W-:Y:S05]  /*268c0*/  BSYNC.RECONVERGENT B2 ;  /* 0x0000000000027941 */ /* 0x000fea0003800200 */
.L_x_11401:
        /* <DEDUP_REMOVED lines=61> */
.L_x_11399:
[----:B------:R-:W-:Y:S05]  /*26ca0*/  BSYNC.RECONVERGENT B1 ;  /* 0x0000000000017941 */ /* 0x000fea0003800200 */
.L_x_11398:
        /* <DEDUP_REMOVED lines=23> */
.L_x_11405:
        /* <DEDUP_REMOVED lines=13> */
.L_x_11407:
[----:B------:R-:W-:Y:S05]  /*26ef0*/  BSYNC.RECONVERGENT B2 ;  /* 0x0000000000027941 */ /* 0x000fea0003800200 */
.L_x_11406:
        /* <DEDUP_REMOVED lines=61> */
.L_x_11404:
[----:B------:R-:W-:Y:S05]  /*272d0*/  BSYNC.RECONVERGENT B1 ;  /* 0x0000000000017941 */ /* 0x000fea0003800200 */
.L_x_11403:
        /* <DEDUP_REMOVED lines=23> */
.L_x_11410:
        /* <DEDUP_REMOVED lines=13> */
.L_x_11412:
[----:B------:R-:W-:Y:S05]  /*27520*/  BSYNC.RECONVERGENT B2 ;  /* 0x0000000000027941 */ /* 0x000fea0003800200 */
.L_x_11411:
        /* <DEDUP_REMOVED lines=61> */
.L_x_11409:
[----:B------:R-:W-:Y:S05]  /*27900*/  BSYNC.RECONVERGENT B1 ;  /* 0x0000000000017941 */ /* 0x000fea0003800200 */
.L_x_11408:
        /* <DEDUP_REMOVED lines=23> */
.L_x_11415:
        /* <DEDUP_REMOVED lines=15> */
.L_x_11417:
[----:B------:R-:W-:Y:S05]  /*27b70*/  BSYNC.RECONVERGENT B2 ;  /* 0x0000000000027941 */ /* 0x000fea0003800200 */
.L_x_11416:
        /* <DEDUP_REMOVED lines=61> */
.L_x_11414:
[----:B------:R-:W-:Y:S05]  /*27f50*/  BSYNC.RECONVERGENT B1 ;  /* 0x0000000000017941 */ /* 0x000fea0003800200 */
.L_x_11413:
        /* <DEDUP_REMOVED lines=14> */
.L_x_11377:
        /* <DEDUP_REMOVED lines=21> */
.L_x_11335:
[----:B------:R-:W-:Y:S05]  /*28190*/  BSYNC.RECONVERGENT B0 ;  /* 0x0000000000007941 */ /* 0x000fea0003800200 */
.L_x_11334:
        /* <DEDUP_REMOVED lines=30> */
.L_x_11423:
        /* <DEDUP_REMOVED lines=13> */
.L_x_11425:
[----:B------:R-:W-:Y:S05]  /*28450*/  BSYNC.RECONVERGENT B2 ;  /* 0x0000000000027941 */ /* 0x000fea0003800200 */
.L_x_11424:
        /* <DEDUP_REMOVED lines=60> */
.L_x_11422:
[----:B------:R-:W-:Y:S05]  /*28820*/  BSYNC.RECONVERGENT B1 ;  /* 0x0000000000017941 */ /* 0x000fea0003800200 */
.L_x_11421:
        /* <DEDUP_REMOVED lines=29> */
.L_x_11428:
        /* <DEDUP_REMOVED lines=13> */
.L_x_11430:
[----:B------:R-:W-:Y:S05]  /*28ad0*/  BSYNC.RECONVERGENT B2 ;  /* 0x0000000000027941 */ /* 0x000fea0003800200 */
.L_x_11429:
        /* <DEDUP_REMOVED lines=61> */
.L_x_11427:
[----:B------:R-:W-:Y:S05]  /*28eb0*/  BSYNC.RECONVERGENT B1 ;  /* 0x0000000000017941 */ /* 0x000fea0003800200 */
.L_x_11426:
        /* <DEDUP_REMOVED lines=24> */
.L_x_11433:
        /* <DEDUP_REMOVED lines=13> */
.L_x_11435:
[----:B------:R-:W-:Y:S05]  /*29110*/  BSYNC.RECONVERGENT B2 ;  /* 0x0000000000027941 */ /* 0x000fea0003800200 */
.L_x_11434:
        /* <DEDUP_REMOVED lines=61> */
.L_x_11432:
[----:B------:R-:W-:Y:S05]  /*294f0*/  BSYNC.RECONVERGENT B1 ;  /* 0x0000000000017941 */ /* 0x000fea0003800200 */
.L_x_11431:
        /* <DEDUP_REMOVED lines=24> */
.L_x_11438:
        /* <DEDUP_REMOVED lines=13> */
.L_x_11440:
[----:B------:R-:W-:Y:S05]  /*29750*/  BSYNC.RECONVERGENT B2 ;  /* 0x0000000000027941 */ /* 0x000fea0003800200 */
.L_x_11439:
        /* <DEDUP_REMOVED lines=61> */
.L_x_11437:
[----:B------:R-:W-:Y:S05]  /*29b30*/  BSYNC.RECONVERGENT B1 ;  /* 0x0000000000017941 */ /* 0x000fea0003800200 */
.L_x_11436:
        /* <DEDUP_REMOVED lines=24> */
.L_x_11443:
        /* <DEDUP_REMOVED lines=13> */
.L_x_11445:
[----:B------:R-:W-:Y:S05]  /*29d90*/  BSYNC.RECONVERGENT B2 ;  /* 0x0000000000027941 */ /* 0x000fea0003800200 */
.L_x_11444:
        /* <DEDUP_REMOVED lines=61> */
.L_x_11442:
[----:B------:R-:W-:Y:S05]  /*2a170*/  BSYNC.RECONVERGENT B1 ;  /* 0x0000000000017941 */ /* 0x000fea0003800200 */
.L_x_11441:
        /* <DEDUP_REMOVED lines=24> */
.L_x_11448:
        /* <DEDUP_REMOVED lines=13> */
.L_x_11450:
[----:B------:R-:W-:Y:S05]  /*2a3d0*/  BSYNC.RECONVERGENT B2 ;  /* 0x0000000000027941 */ /* 0x000fea0003800200 */
.L_x_11449:
        /* <DEDUP_REMOVED lines=61> */
.L_x_11447:
[----:B------:R-:W-:Y:S05]  /*2a7b0*/  BSYNC.RECONVERGENT B1 ;  /* 0x0000000000017941 */ /* 0x000fea0003800200 */
.L_x_11446:
        /* <DEDUP_REMOVED lines=24> */
.L_x_11453:
        /* <DEDUP_REMOVED lines=13> */
.L_x_11455:
[----:B------:R-:W-:Y:S05]  /*2aa10*/  BSYNC.RECONVERGENT B2 ;  /* 0x0000000000027941 */ /* 0x000fea0003800200 */
.L_x_11454:
        /* <DEDUP_REMOVED lines=61> */
.L_x_11452:
[----:B------:R-:W-:Y:S05]  /*2adf0*/  BSYNC.RECONVERGENT B1 ;  /* 0x0000000000017941 */ /* 0x000fea0003800200 */
.L_x_11451:
        /* <DEDUP_REMOVED lines=24> */
.L_x_11458:
        /* <DEDUP_REMOVED lines=15> */
.L_x_11460:
[----:B------:R-:W-:Y:S05]  /*2b070*/  BSYNC.RECONVERGENT B2 ;  /* 0x0000000000027941 */ /* 0x000fea0003800200 */
.L_x_11459:
        /* <DEDUP_REMOVED lines=61> */
.L_x_11457:
[----:B------:R-:W-:Y:S05]  /*2b450*/  BSYNC.RECONVERGENT B1 ;  /* 0x0000000000017941 */ /* 0x000fea0003800200 */
.L_x_11456:
        /* <DEDUP_REMOVED lines=16> */
.L_x_11420:
        /* <DEDUP_REMOVED lines=16> */
.L_x_11464:
        /* <DEDUP_REMOVED lines=13> */
.L_x_11466:
[----:B------:R-:W-:Y:S05]  /*2b730*/  BSYNC.RECONVERGENT B2 ;  /* 0x0000000000027941 */ /* 0x000fea0003800200 */
.L_x_11465:
        /* <DEDUP_REMOVED lines=60> */
.L_x_11463:
[----:B------:R-:W-:Y:S05]  /*2bb00*/  BSYNC.RECONVERGENT B1 ;  /* 0x0000000000017941 */ /* 0x000fea0003800200 */
.L_x_11462:
        /* <DEDUP_REMOVED lines=28> */
.L_x_11469:
        /* <DEDUP_REMOVED lines=13> */
.L_x_11471:
[----:B------:R-:W-:Y:S05]  /*2bda0*/  BSYNC.RECONVERGENT B2 ;  /* 0x0000000000027941 */ /* 0x000fea0003800200 */
.L_x_11470:
        /* <DEDUP_REMOVED lines=61> */
.L_x_11468:
[----:B------:R-:W-:Y:S05]  /*2c180*/  BSYNC.RECONVERGENT B1 ;  /* 0x0000000000017941 */ /* 0x000fea0003800200 */
.L_x_11467:
        /* <DEDUP_REMOVED lines=23> */
.L_x_11474:
        /* <DEDUP_REMOVED lines=13> */
.L_x_11476:
[----:B------:R-:W-:Y:S05]  /*2c3d0*/  BSYNC.RECONVERGENT B2 ;  /* 0x0000000000027941 */ /* 0x000fea0003800200 */
.L_x_11475:
        /* <DEDUP_REMOVED lines=61> */
.L_x_11473:
[----:B------:R-:W-:Y:S05]  /*2c7b0*/  BSYNC.RECONVERGENT B1 ;  /* 0x0000000000017941 */ /* 0x000fea0003800200 */
.L_x_11472:
        /* <DEDUP_REMOVED lines=23> */
.L_x_11479:
        /* <DEDUP_REMOVED lines=13> */
.L_x_11481:
[----:B------:R-:W-:Y:S05]  /*2ca00*/  BSYNC.RECONVERGENT B2 ;  /* 0x0000000000027941 */ /* 0x000fea0003800200 */
.L_x_11480:
        /* <DEDUP_REMOVED lines=61> */
.L_x_11478:
[----:B------:R-:W-:Y:S05]  /*2cde0*/  BSYNC.RECONVERGENT B1 ;  /* 0x0000000000017941 */ /* 0x000fea0003800200 */
.L_x_11477:
        /* <DEDUP_REMOVED lines=23> */
.L_x_11484:
        /* <DEDUP_REMOVED lines=13> */
.L_x_11486:
[----:B------:R-:W-:Y:S05]  /*2d030*/  BSYNC.RECONVERGENT B2 ;  /* 0x0000000000027941 */ /* 0x000fea0003800200 */
.L_x_11485:
        /* <DEDUP_REMOVED lines=61> */
.L_x_11483:
[----:B------:R-:W-:Y:S05]  /*2d410*/  BSYNC.RECONVERGENT B1 ;  /* 0x0000000000017941 */ /* 0x000fea0003800200 */
.L_x_11482:
        /* <DEDUP_REMOVED lines=23> */
.L_x_11489:
        /* <DEDUP_REMOVED lines=13> */
.L_x_11491:
[----:B------:R-:W-:Y:S05]  /*2d660*/  BSYNC.RECONVERGENT B2 ;  /* 0x0000000000027941 */ /* 0x000fea0003800200 */
.L_x_11490:
        /* <DEDUP_REMOVED lines=61> */
.L_x_11488:
[----:B------:R-:W-:Y:S05]  /*2da40*/  BSYNC.RECONVERGENT B1 ;  /* 0x0000000000017941 */ /* 0x000fea0003800200 */
.L_x_11487:
        /* <DEDUP_REMOVED lines=23> */
.L_x_11494:
        /* <DEDUP_REMOVED lines=13> */
.L_x_11496:
[----:B------:R-:W-:Y:S05]  /*2dc90*/  BSYNC.RECONVERGENT B2 ;  /* 0x0000000000027941 */ /* 0x000fea0003800200 */
.L_x_11495:
        /* <DEDUP_REMOVED lines=61> */
.L_x_11493:
[----:B------:R-:W-:Y:S05]  /*2e070*/  BSYNC.RECONVERGENT B1 ;  /* 0x0000000000017941 */ /* 0x000fea0003800200 */
.L_x_11492:
        /* <DEDUP_REMOVED lines=23> */
.L_x_11499:
        /* <DEDUP_REMOVED lines=15> */
.L_x_11501:
[----:B------:R-:W-:Y:S05]  /*2e2e0*/  BSYNC.RECONVERGENT B2 ;  /* 0x0000000000027941 */ /* 0x000fea0003800200 */
.L_x_11500:
        /* <DEDUP_REMOVED lines=61> */
.L_x_11498:
[----:B------:R-:W-:Y:S05]  /*2e6c0*/  BSYNC.RECONVERGENT B1 ;  /* 0x0000000000017941 */ /* 0x000fea0003800200 */
.L_x_11497:
        /* <DEDUP_REMOVED lines=14> */
.L_x_11461:
        /* <DEDUP_REMOVED lines=21> */
.L_x_11419:
[----:B------:R-:W-:Y:S05]  /*2e900*/  BSYNC.RECONVERGENT B0 ;  /* 0x0000000000007941 */ /* 0x000fea0003800200 */
.L_x_11418:
        /* <DEDUP_REMOVED lines=30> */
.L_x_11507:
        /* <DEDUP_REMOVED lines=13> */
.L_x_11509:
[----:B------:R-:W-:Y:S05]  /*2ebc0*/  BSYNC.RECONVERGENT B2 ;  /* 0x0000000000027941 */ /* 0x000fea0003800200 */
.L_x_11508:
        /* <DEDUP_REMOVED lines=60> */
.L_x_11506:
[----:B------:R-:W-:Y:S05]  /*2ef90*/  BSYNC.RECONVERGENT B1 ;  /* 0x0000000000017941 */ /* 0x000fea0003800200 */
.L_x_11505:
        /* <DEDUP_REMOVED lines=29> */
.L_x_11512:
        /* <DEDUP_REMOVED lines=13> */
.L_x_11514:
[----:B------:R-:W-:Y:S05]  /*2f240*/  BSYNC.RECONVERGENT B2 ;  /* 0x0000000000027941 */ /* 0x000fea0003800200 */
.L_x_11513:
        /* <DEDUP_REMOVED lines=61> */
.L_x_11511:
[----:B------:R-:W-:Y:S05]  /*2f620*/  BSYNC.RECONVERGENT B1 ;  /* 0x0000000000017941 */ /* 0x000fea0003800200 */
.L_x_11510:
        /* <DEDUP_REMOVED lines=24> */
.L_x_11517:
        /* <DEDUP_REMOVED lines=13> */
.L_x_11519:
[----:B------:R-:W-:Y:S05]  /*2f880*/  BSYNC.RECONVERGENT B2 ;  /* 0x0000000000027941 */ /* 0x000fea0003800200 */
.L_x_11518:
        /* <DEDUP_REMOVED lines=61> */
.L_x_11516:
[----:B------:R-:W-:Y:S05]  /*2fc60*/  BSYNC.RECONVERGENT B1 ;  /* 0x0000000000017941 */ /* 0x000fea0003800200 */
.L_x_11515:
        /* <DEDUP_REMOVED lines=24> */
.L_x_11522:
        /* <DEDUP_REMOVED lines=13> */
.L_x_11524:
[----:B------:R-:W-:Y:S05]  /*2fec0*/  BSYNC.RECONVERGENT B2 ;  /* 0x0000000000027941 */ /* 0x000fea0003800200 */
.L_x_11523:
        /* <DEDUP_REMOVED lines=61> */
.L_x_11521:
[----:B------:R-:W-:Y:S05]  /*302a0*/  BSYNC.RECONVERGENT B1 ;  /* 0x0000000000017941 */ /* 0x000fea0003800200 */
.L_x_11520:
        /* <DEDUP_REMOVED lines=24> */
.L_x_11527:
        /* <DEDUP_REMOVED lines=13> */
.L_x_11529:
[----:B------:R-:W-:Y:S05]  /*30500*/  BSYNC.RECONVERGENT B2 ;  /* 0x0000000000027941 */ /* 0x000fea0003800200 */
.L_x_11528:
        /* <DEDUP_REMOVED lines=61> */
.L_x_11526:
[----:B------:R-:W-:Y:S05]  /*308e0*/  BSYNC.RECONVERGENT B1 ;  /* 0x0000000000017941 */ /* 0x000fea0003800200 */
.L_x_11525:
        /* <DEDUP_REMOVED lines=24> */
.L_x_11532:
        /* <DEDUP_REMOVED lines=13> */
.L_x_11534:
[----:B------:R-:W-:Y:S05]  /*30b40*/  BSYNC.RECONVERGENT B2 ;  /* 0x0000000000027941 */ /* 0x000fea0003800200 */
.L_x_11533:
        /* <DEDUP_REMOVED lines=61> */
.L_x_11531:
[----:B------:R-:W-:Y:S05]  /*30f20*/  BSYNC.RECONVERGENT B1 ;  /* 0x0000000000017941 */ /* 0x000fea0003800200 */
.L_x_11530:
        /* <DEDUP_REMOVED lines=24> */
.L_x_11537:
        /* <DEDUP_REMOVED lines=13> */
.L_x_11539:
[----:B------:R-:W-:Y:S05]  /*31180*/  BSYNC.RECONVERGENT B2 ;  /* 0x0000000000027941 */ /* 0x000fea0003800200 */
.L_x_11538:
        /* <DEDUP_REMOVED lines=61> */
.L_x_11536:
[----:B------:R-:W-:Y:S05]  /*31560*/  BSYNC.RECONVERGENT B1 ;  /* 0x0000000000017941 */ /* 0x000fea0003800200 */
.L_x_11535:
        /* <DEDUP_REMOVED lines=24> */
.L_x_11542:
        /* <DEDUP_REMOVED lines=15> */
.L_x_11544:
[----:B------:R-:W-:Y:S05]  /*317e0*/  BSYNC.RECONVERGENT B2 ;  /* 0x0000000000027941 */ /* 0x000fea0003800200 */
.L_x_11543:
        /* <DEDUP_REMOVED lines=61> */
.L_x_11541:
[----:B------:R-:W-:Y:S05]  /*31bc0*/  BSYNC.RECONVERGENT B1 ;  /* 0x0000000000017941 */ /* 0x000fea0003800200 */
.L_x_11540:
        /* <DEDUP_REMOVED lines=16> */
.L_x_11504:
        /* <DEDUP_REMOVED lines=16> */
.L_x_11548:
        /* <DEDUP_REMOVED lines=13> */
.L_x_11550:
[----:B------:R-:W-:Y:S05]  /*31ea0*/  BSYNC.RECONVERGENT B2 ;  /* 0x0000000000027941 */ /* 0x000fea0003800200 */
.L_x_11549:
        /* <DEDUP_REMOVED lines=60> */
.L_x_11547:
[----:B------:R-:W-:Y:S05]  /*32270*/  BSYNC.RECONVERGENT B1 ;  /* 0x0000000000017941 */ /* 0x000fea0003800200 */
.L_x_11546:
        /* <DEDUP_REMOVED lines=28> */
.L_x_11553:
        /* <DEDUP_REMOVED lines=13> */
.L_x_11555:
[----:B------:R-:W-:Y:S05]  /*32510*/  BSYNC.RECONVERGENT B2 ;  /* 0x0000000000027941 */ /* 0x000fea0003800200 */
.L_x_11554:
        /* <DEDUP_REMOVED lines=61> */
.L_x_11552:
[----:B------:R-:W-:Y:S05]  /*328f0*/  BSYNC.RECONVERGENT B1 ;  /* 0x0000000000017941 */ /* 0x000fea0003800200 */
.L_x_11551:
        /* <DEDUP_REMOVED lines=23> */
.L_x_11558:
        /* <DEDUP_REMOVED lines=13> */
.L_x_11560:
[----:B------:R-:W-:Y:S05]  /*32b40*/  BSYNC.RECONVERGENT B2 ;  /* 0x0000000000027941 */ /* 0x000fea0003800200 */
.L_x_11559:
        /* <DEDUP_REMOVED lines=61> */
.L_x_11557:
[----:B------:R-:W-:Y:S05]  /*32f20*/  BSYNC.RECONVERGENT B1 ;  /* 0x0000000000017941 */ /* 0x000fea0003800200 */
.L_x_11556:
        /* <DEDUP_REMOVED lines=23> */
.L_x_11563:
        /* <DEDUP_REMOVED lines=13> */
.L_x_11565:
[----:B------:R-:W-:Y:S05]  /*33170*/  BSYNC.RECONVERGENT B2 ;  /* 0x0000000000027941 */ /* 0x000fea0003800200 */
.L_x_11564:
        /* <DEDUP_REMOVED lines=61> */
.L_x_11562:
[----:B------:R-:W-:Y:S05]  /*33550*/  BSYNC.RECONVERGENT B1 ;  /* 0x0000000000017941 */ /* 0x000fea0003800200 */
.L_x_11561:
        /* <DEDUP_REMOVED lines=23> */
.L_x_11568:
        /* <DEDUP_REMOVED lines=13> */
.L_x_11570:
[----:B------:R-:W-:Y:S05]  /*337a0*/  BSYNC.RECONVERGENT B2 ;  /* 0x0000000000027941 */ /* 0x000fea0003800200 */
.L_x_11569:
        /* <DEDUP_REMOVED lines=61> */
.L_x_11567:
[----:B------:R-:W-:Y:S05]  /*33b80*/  BSYNC.RECONVERGENT B1 ;  /* 0x0000000000017941 */ /* 0x000fea0003800200 */
.L_x_11566:
        /* <DEDUP_REMOVED lines=23> */
.L_x_11573:
        /* <DEDUP_REMOVED lines=13> */
.L_x_11575:
[----:B------:R-:W-:Y:S05]  /*33dd0*/  BSYNC.RECONVERGENT B2 ;  /* 0x0000000000027941 */ /* 0x000fea0003800200 */
.L_x_11574:
        /* <DEDUP_REMOVED lines=61> */
.L_x_11572:
[----:B------:R-:W-:Y:S05]  /*341b0*/  BSYNC.RECONVERGENT B1 ;  /* 0x0000000000017941 */ /* 0x000fea0003800200 */
.L_x_11571:
        /* <DEDUP_REMOVED lines=23> */
.L_x_11578:
        /* <DEDUP_REMOVED lines=13> */
.L_x_11580:
[----:B------:R-:W-:Y:S05]  /*34400*/  BSYNC.RECONVERGENT B2 ;  /* 0x0000000000027941 */ /* 0x000fea0003800200 */
.L_x_11579:
        /* <DEDUP_REMOVED lines=61> */
.L_x_11577:
[----:B------:R-:W-:Y:S05]  /*347e0*/  BSYNC.RECONVERGENT B1 ;  /* 0x0000000000017941 */ /* 0x000fea0003800200 */
.L_x_11576:
        /* <DEDUP_REMOVED lines=23> */
.L_x_11583:
        /* <DEDUP_REMOVED lines=15> */
.L_x_11585:
[----:B------:R-:W-:Y:S05]  /*34a50*/  BSYNC.RECONVERGENT B2 ;  /* 0x0000000000027941 */ /* 0x000fea0003800200 */
.L_x_11584:
        /* <DEDUP_REMOVED lines=61> */
.L_x_11582:
[----:B------:R-:W-:Y:S05]  /*34e30*/  BSYNC.RECONVERGENT B1 ;  /* 0x0000000000017941 */ /* 0x000fea0003800200 */
.L_x_11581:
        /* <DEDUP_REMOVED lines=14> */
.L_x_11545:
        /* <DEDUP_REMOVED lines=15> */
[----:B------:R-:W-:-:S04]  /*35010*/  LOP3.LUT R193, R195, R194, RZ, 0xfc, !PT ;  /* 0x000000c2c3c17212 */ /* 0x000fc800078efcff */
[----:B------:R0:W-:Y:S01]  /*35020*/  STG.E.128 desc[UR6][R186.64], R140 ;  /* 0x0000008cba007986 */ /* 0x0001e2000c101d06 */
[----:B-1----:R-:W-:Y:S01]  /*35030*/  IMAD.WIDE.U32 R188, R189, 0x8, R184 ;  /* 0x00000008bdbc7825 */ /* 0x002fe200078e00b8 */
[----:B------:R-:W-:-:S04]  /*35040*/  MOV R184, R190 ;  /* 0x000000be00b87202 */ /* 0x000fc80000000f00 */
[----:B------:R0:W-:Y:S03]  /*35050*/  STG.E.64 desc[UR6][R188.64], R192 ;  /* 0x000000c0bc007986 */ /* 0x0001e6000c101b06 */
.L_x_11503:
[----:B------:R-:W-:Y:S05]  /*35060*/  BSYNC.RECONVERGENT B0 ;  /* 0x0000000000007941 */ /* 0x000fea0003800200 */
.L_x_11502:
[----:B0-234-:R-:W-:Y:S01]  /*35070*/  FADD.FTZ R140, RZ, R2 ;  /* 0x00000002ff8c7221 */ /* 0x01dfe20000010000 */
[----:B------:R-:W-:Y:S01]  /*35080*/  LOP3.LUT P0, RZ, R3, 0x10, RZ, 0xc0, !PT ;  /* 0x0000001003ff7812 */ /* 0x000fe2000780c0ff */
[----:B------:R-:W-:Y:S01]  /*35090*/  UMOV UR4, 0xffffffff ;  /* 0xffffffff00047882 */ /* 0x000fe20000000000 */
[C---:B------:R-:W-:Y:S01]  /*350a0*/  ISETP.GT.U32.AND P5, PT, R12.reuse, 0x3f, PT ;  /* 0x0000003f0c00780c */ /* 0x040fe20003fa4070 */
[----:B------:R-:W-:Y:S01]  /*350b0*/  FADD.FTZ R141, R21, R140 ;  /* 0x0000008c158d7221 */ /* 0x000fe20000010000 */
[C---:B------:R-:W-:Y:S02]  /*350c0*/  ISETP.GT.U32.AND P4, PT, R12.reuse, 0x5f, PT ;  /* 0x0000005f0c00780c */ /* 0x040fe40003f84070 */
[----:B------:R-:W-:Y:S01]  /*350d0*/  ISETP.GT.U32.AND P3, PT, R12, 0x7f, PT ;  /* 0x0000007f0c00780c */ /* 0x000fe20003f64070 */
[----:B------:R-:W-:Y:S01]  /*350e0*/  FADD.FTZ R140, R20, R141 ;  /* 0x0000008d148c7221 */ /* 0x000fe20000010000 */
[C---:B------:R-:W-:Y:S02]  /*350f0*/  ISETP.GT.U32.AND P2, PT, R12.reuse, 0x9f, PT ;  /* 0x0000009f0c00780c */ /* 0x040fe40003f44070 */
[C---:B------:R-:W-:Y:S01]  /*35100*/  ISETP.GT.U32.AND P1, PT, R12.reuse, 0xbf, PT ;  /* 0x000000bf0c00780c */ /* 0x040fe20003f24070 */
[----:B------:R-:W-:Y:S01]  /*35110*/  FADD.FTZ R141, R37, R140 ;  /* 0x0000008c258d7221 */ /* 0x000fe20000010000 */
[----:B------:R-:W-:-:S02]  /*35120*/  ISETP.GT.U32.AND P6, PT, R12, 0xff, PT ;  /* 0x000000ff0c00780c */ /* 0x000fc40003fc4070 */
[----:B------:R-:W-:Y:S01]  /*35130*/  LOP3.LUT R3, R3, 0xfffffffe, RZ, 0xc0, !PT ;  /* 0xfffffffe03037812 */ /* 0x000fe200078ec0ff */
[----:B------:R-:W-:-:S04]  /*35140*/  FADD.FTZ R141, R36, R141 ;  /* 0x0000008d248d7221 */ /* 0x000fc80000010000 */
[----:B------:R-:W-:-:S04]  /*35150*/  FADD.FTZ R141, R164, R141 ;  /* 0x0000008da48d7221 */ /* 0x000fc80000010000 */
[----:B------:R-:W-:Y:S02]  /*35160*/  FADD.FTZ R140, R38, R141 ;  /* 0x0000008d268c7221 */ /* 0x000fe40000010000 */
[----:B------:R-:W-:Y:S02]  /*35170*/  @P6 LOP3.LUT R3, R3, 0x1, RZ, 0xfc, !PT ;  /* 0x0000000103036812 */ /* 0x000fe400078efcff */
[----:B------:R-:W-:Y:S02]  /*35180*/  FADD.FTZ R140, R39, R140 ;  /* 0x0000008c278c7221 */ /* 0x000fe40000010000 */
[----:B------:R-:W-:-:S03]  /*35190*/  LOP3.LUT R3, R3, 0xfffffffd, RZ, 0xc0, !PT ;  /* 0xfffffffd03037812 */ /* 0x000fc600078ec0ff */
        /* <DEDUP_REMOVED lines=94> */
[----:B------:R-:W-:-:S03]  /*35780*/  LOP3.LUT P6, RZ, R3, 0x1, RZ, 0xc0, !PT ;  /* 0x0000000103ff7812 */ /* 0x000fc600078cc0ff */
        /* <DEDUP_REMOVED lines=118> */
.L_x_11615:
[----:B------:R-:W-:Y:S01]  /*35ef0*/  LOP3.LUT P2, RZ, R181, 0x1f, RZ, 0xc0, !PT ;  /* 0x0000001fb5ff7812 */ /* 0x000fe2000784c0ff */
[----:B------:R-:W-:Y:S01]  /*35f00*/  FMUL.FTZ R140, R185, R185 ;  /* 0x000000b9b98c7220 */ /* 0x000fe20000410000 */
[----:B------:R-:W-:Y:S01]  /*35f10*/  ISETP.NE.AND P0, PT, RZ, UR10, PT ;  /* 0x0000000aff007c0c */ /* 0x000fe2000bf05270 */
[----:B-1----:R-:W-:Y:S01]  /*35f20*/  FADD.FTZ R187, R188, R187 ;  /* 0x000000bbbcbb7221 */ /* 0x002fe20000010000 */
[----:B------:R-:W-:Y:S01]  /*35f30*/  LOP3.LUT P1, RZ, R3, 0x10, RZ, 0xc0, !PT ;  /* 0x0000001003ff7812 */ /* 0x000fe2000782c0ff */
[----:B------:R-:W-:Y:S01]  /*35f40*/  BSSY.RECONVERGENT B0, `(.L_x_11587) ;  /* 0x000003d000007945 */ /* 0x000fe20003800200 */
        /* <DEDUP_REMOVED lines=12> */
[--C-:B------:R-:W-:Y:S01]  /*36010*/  FADD.FTZ R186, R36, -R181.reuse ;  /* 0x800000b524ba7221 */ /* 0x100fe20000010000 */
[--C-:B-1----:R-:W-:Y:S01]  /*36020*/  FADD.FTZ R142, R20, -R181.reuse ;  /* 0x800000b5148e7221 */ /* 0x102fe20000010000 */
[----:B-----5:R-:W-:Y:S02]  /*36030*/  HADD2.F32 R185, -RZ, R137.H0_H0 ;  /* 0x20000089ffb97230 */ /* 0x020fe40000004100 */
[----:B0-----:R-:W-:Y:S01]  /*36040*/  FADD.FTZ R188, R38, -R181 ;  /* 0x800000b526bc7221 */ /* 0x001fe20000010000 */
        /* <DEDUP_REMOVED lines=40> */
[----:B------:R-:W-:Y:S01]  /*362d0*/  F2FP.F16.F32.PACK_AB R142, R192, R193 ;  /* 0x000000c1c08e723e */ /* 0x000fe200000000ff */
[----:B------:R-:W-:-:S03]  /*362e0*/  VIADD R180, R180, 0x20 ;  /* 0x00000020b4b47836 */ /* 0x000fc60000000000 */
[----:B------:R-:W-:-:S05]  /*362f0*/  F2FP.F16.F32.PACK_AB R143, R199, R194 ;  /* 0x000000c2c78f723e */ /* 0x000fca00000000ff */
[----:B------:R2:W-:Y:S02]  /*36300*/  STG.E.128 desc[UR6][R186.64], R140 ;  /* 0x0000008cba007986 */ /* 0x0005e4000c101d06 */
.L_x_11588:
[----:B------:R-:W-:Y:S05]  /*36310*/  BSYNC.RECONVERGENT B0 ;  /* 0x0000000000007941 */ /* 0x000fea0003800200 */
.L_x_11587:
[----:B------:R-:W-:Y:S01]  /*36320*/  LOP3.LUT P0, RZ, R3, 0x400, RZ, 0xc0, !PT ;  /* 0x0000040003ff7812 */ /* 0x000fe2000780c0ff */
[----:B------:R-:W-:-:S12]  /*36330*/  BSSY.RECONVERGENT B0, `(.L_x_11589) ;  /* 0x0000032000007945 */ /* 0x000fd80003800200 */
[----:B------:R-:W-:Y:S05]  /*36340*/  @!P0 BRA `(.L_x_11590) ;  /* 0x0000000000c08947 */ /* 0x000fea0003800000 */
[--C-:B--2---:R-:W-:Y:S01]  /*36350*/  FADD.FTZ R186, R145, -R181.reuse ;  /* 0x800000b591ba7221 */ /* 0x104fe20000010000 */
        /* <DEDUP_REMOVED lines=47> */
.L_x_11590:
[----:B------:R-:W-:Y:S05]  /*36650*/  BSYNC.RECONVERGENT B0 ;  /* 0x0000000000007941 */ /* 0x000fea0003800200 */
.L_x_11589:
[----:B------:R-:W-:Y:S01]  /*36660*/  LOP3.LUT P0, RZ, R3, 0x200, RZ, 0xc0, !PT ;  /* 0x0000020003ff7812 */ /* 0x000fe2000780c0ff */
[----:B------:R-:W-:-:S12]  /*36670*/  BSSY.RECONVERGENT B0, `(.L_x_11591) ;  /* 0x0000032000007945 */ /* 0x000fd80003800200 */
[----:B------:R-:W-:Y:S05]  /*36680*/  @!P0 BRA `(.L_x_11592) ;  /* 0x0000000000c08947 */ /* 0x000fea0003800000 */
[--C-:B--23--:R-:W-:Y:S01]  /*36690*/  FADD.FTZ R186, R147, -R181.reuse ;  /* 0x800000b593ba7221 */ /* 0x10cfe20000010000 */
        /* <DEDUP_REMOVED lines=47> */
.L_x_11592:
[----:B------:R-:W-:Y:S05]  /*36990*/  BSYNC.RECONVERGENT B0 ;  /* 0x0000000000007941 */ /* 0x000fea0003800200 */
.L_x_11591:
[----:B------:R-:W-:Y:S01]  /*369a0*/  LOP3.LUT P0, RZ, R3, 0x100, RZ, 0xc0, !PT ;  /* 0x0000010003ff7812 */ /* 0x000fe2000780c0ff */
[----:B------:R-:W-:-:S12]  /*369b0*/  BSSY.RECONVERGENT B0, `(.L_x_11593) ;  /* 0x0000032000007945 */ /* 0x000fd80003800200 */
[----:B------:R-:W-:Y:S05]  /*369c0*/  @!P0 BRA `(.L_x_11594) ;  /* 0x0000000000c08947 */ /* 0x000fea0003800000 */
[--C-:B--234-:R-:W-:Y:S01]  /*369d0*/  FADD.FTZ R186, R149, -R181.reuse ;  /* 0x800000b595ba7221 */ /* 0x11cfe20000010000 */
        /* <DEDUP_REMOVED lines=47> */
.L_x_11594:
[----:B------:R-:W-:Y:S05]  /*36cd0*/  BSYNC.RECONVERGENT B0 ;  /* 0x0000000000007941 */ /* 0x000fea0003800200 */
.L_x_11593:
[----:B------:R-:W-:Y:S01]  /*36ce0*/  LOP3.LUT P0, RZ, R3, 0x40, RZ, 0xc0, !PT ;  /* 0x0000004003ff7812 */ /* 0x000fe2000780c0ff */
[----:B------:R-:W-:-:S12]  /*36cf0*/  BSSY.RECONVERGENT B0, `(.L_x_11595) ;  /* 0x0000032000007945 */ /* 0x000fd80003800200 */
[----:B------:R-:W-:Y:S05]  /*36d00*/  @!P0 BRA `(.L_x_11596) ;  /* 0x0000000000c08947 */ /* 0x000fea0003800000 */
[--C-:B0-234-:R-:W-:Y:S01]  /*36d10*/  FADD.FTZ R186, R151, -R181.reuse ;  /* 0x800000b597ba7221 */ /* 0x11dfe20000010000 */
[--C-:B-1----:R-:W-:Y:S01]  /*36d20*/  FADD.FTZ R142, R29, -R181.reuse ;  /* 0x800000b51d8e7221 */ /* 0x102fe20000010000 */
        /* <DEDUP_REMOVED lines=46> */
.L_x_11596:
[----:B------:R-:W-:Y:S05]  /*37010*/  BSYNC.RECONVERGENT B0 ;  /* 0x0000000000007941 */ /* 0x000fea0003800200 */
.L_x_11595:
        /* <DEDUP_REMOVED lines=51> */
.L_x_11598:
[----:B------:R-:W-:Y:S05]  /*37350*/  BSYNC.RECONVERGENT B0 ;  /* 0x0000000000007941 */ /* 0x000fea0003800200 */
.L_x_11597:
        /* <DEDUP_REMOVED lines=51> */
.L_x_11600:
[----:B------:R-:W-:Y:S05]  /*37690*/  BSYNC.RECONVERGENT B0 ;  /* 0x0000000000007941 */ /* 0x000fea0003800200 */
.L_x_11599:
[----:B------:R-:W-:Y:S01]  /*376a0*/  LOP3.LUT P0, RZ, R3, 0x4, RZ, 0xc0, !PT ;  /* 0x0000000403ff7812 */ /* 0x000fe2000780c0ff */
        /* <DEDUP_REMOVED lines=18> */
[----:B------:R-:W-:Y:S01]  /*377d0*/  FFMA.FTZ R185, R142, R143, R181 ;  /* 0x0000008f8eb97223 */ /* 0x000fe200000100b5 */
[----:B------:R-:W-:Y:S02]  /*377e0*/  HADD2.F32 R193, -RZ, R54.H0_H0 ;  /* 0x20000036ffc17230 */ /* 0x000fe40000004100 */
[----:B------:R-:W-:Y:S01]  /*377f0*/  FMUL.FTZ R186, R189, R186 ;  /* 0x000000babdba7220 */ /* 0x000fe20000410000 */
[----:B------:R-:W-:-:S02]  /*37800*/  HADD2.F32 R195, -RZ, R50.H0_H0 ;  /* 0x20000032ffc37230 */ /* 0x000fc40000004100 */
[C---:B------:R-:W-:Y:S01]  /*37810*/  FMUL.FTZ R190, R189.reuse, R190 ;  /* 0x000000bebdbe7220 */ /* 0x040fe20000410000 */
[C---:B------:R-:W-:Y:S01]  /*37820*/  FMUL.FTZ R194, R189.reuse, R194 ;  /* 0x000000c2bdc27220 */ /* 0x040fe20000410000 */
[C---:B------:R-:W-:Y:S01]  /*37830*/  FMUL.FTZ R196, R189.reuse, R196 ;  /* 0x000000c4bdc47220 */ /* 0x040fe20000410000 */
[----:B------:R-:W-:Y:S01]  /*37840*/  FMUL.FTZ R198, R189, R198 ;  /* 0x000000c6bdc67220 */ /* 0x000fe20000410000 */
[----:B------:R-:W-:Y:S01]  /*37850*/  FFMA.FTZ R187, R188, R187, R191 ;  /* 0x000000bbbcbb7223 */ /* 0x000fe200000100bf */
[----:B------:R-:W-:Y:S01]  /*37860*/  FFMA.FTZ R142, R192, R193, R195 ;  /* 0x000000c1c08e7223 */ /* 0x000fe200000100c3 */
        /* <DEDUP_REMOVED lines=15> */
[----:B0-----:R-:W-:Y:S01]  /*37960*/  IMAD.WIDE.U32 R180, R180, 0x10, R140 ;  /* 0x00000010b4b47825 */ /* 0x001fe200078e008c */
[----:B------:R-:W-:Y:S02]  /*37970*/  F2FP.F16.F32.PACK_AB R143, R201, R196 ;  /* 0x000000c4c98f723e */ /* 0x000fe400000000ff */
[----:B------:R-:W-:-:S02]  /*37980*/  F2FP.F16.F32.PACK_AB R142, R193, R142 ;  /* 0x0000008ec18e723e */ /* 0x000fc400000000ff */
[----:B------:R-:W-:Y:S02]  /*37990*/  F2FP.F16.F32.PACK_AB R141, R190, R187 ;  /* 0x000000bbbe8d723e */ /* 0x000fe400000000ff */
[----:B------:R-:W-:-:S05]  /*379a0*/  F2FP.F16.F32.PACK_AB R140, R186, R185 ;  /* 0x000000b9ba8c723e */ /* 0x000fca00000000ff */
[----:B------:R0:W-:Y:S02]  /*379b0*/  STG.E.128 desc[UR6][R180.64], R140 ;  /* 0x0000008cb4007986 */ /* 0x0001e4000c101d06 */
.L_x_11602:
[----:B------:R-:W-:Y:S05]  /*379c0*/  BSYNC.RECONVERGENT B0 ;  /* 0x0000000000007941 */ /* 0x000fea0003800200 */
.L_x_11601:
[----:B01234-:R-:W0:Y:S02]  /*379d0*/  LDC.64 R140, c[0x0][0x380] ;  /* 0x0000e000ff8c7b82 */ /* 0x01fe240000000a00 */
[----:B0-----:R-:W-:-:S04]  /*379e0*/  LEA R11, R140, R11, 0x2 ;  /* 0x0000000b8c0b7211 */ /* 0x001fc800078e10ff */
[----:B------:R-:W-:-:S13]  /*379f0*/  ISETP.GE.AND P0, PT, R11, R141, PT ;  /* 0x0000008d0b00720c */ /* 0x000fda0003f06270 */
[----:B------:R-:W-:Y:S05]  /*37a00*/  @!P0 BRA `(.L_x_11603) ;  /* 0xfffffc9800788947 */ /* 0x000fea000383ffff */
[----:B------:R-:W-:Y:S05]  /*37a10*/  EXIT ;  /* 0x000000000000794d */ /* 0x000fea0003800000 */
.L_x_11586:
        /* <DEDUP_REMOVED lines=8> */
.L_x_11605:
[----:B------:R-:W-:Y:S05]  /*37aa0*/  BSYNC B0 ;  /* 0x0000000000007941 */ /* 0x000fea0003800000 */
.L_x_11604:
        /* <DEDUP_REMOVED lines=10> */
.L_x_11606:
[----:B------:R-:W-:Y:S01]  /*37b50*/  HFMA2 R191, -RZ, RZ, 0, 2.384185791015625e-07 ;  /* 0x00000004ffbf7431 */ /* 0x000fe200000001ff */
[----:B------:R-:W-:-:S05]  /*37b60*/  MOV R143, R190 ;  /* 0x000000be008f7202 */ /* 0x000fca0000000f00 */
[----:B------:R-:W-:-:S04]  /*37b70*/  FADD.FTZ R143, R142, R143 ;  /* 0x0000008f8e8f7221 */ /* 0x000fc80000010000 */
[----:B------:R-:W-:-:S07]  /*37b80*/  IMAD.MOV.U32 R192, RZ, RZ, R143 ;  /* 0x000000ffffc07224 */ /* 0x000fce00078e008f */
[----:B------:R-:W-:Y:S05]  /*37b90*/  WARPSYNC.COLLECTIVE R189, `(.L_x_11607) ;  /* 0x00000000bd087348 */ /* 0x000fea0003c00000 */
[----:B------:R0:W1:Y:S02]  /*37ba0*/  SHFL.BFLY P6, R190, R192, R191, R194 ;  /* 0x0c0000bfc0be7389 */ /* 0x00006400000c00c2 */
[----:B01----:R-:W-:Y:S05]  /*37bb0*/  ENDCOLLECTIVE ;  /* 0x000000000000791b */ /* 0x003fea0003800000 */
.L_x_11607:
[----:B------:R-:W-:Y:S02]  /*37bc0*/  IMAD.MOV.U32 R191, RZ, RZ, 0x8 ;  /* 0x00000008ffbf7424 */ /* 0x000fe400078e00ff */
[----:B------:R-:W-:-:S04]  /*37bd0*/  IMAD.MOV.U32 R140, RZ, RZ, R190 ;  /* 0x000000ffff8c7224 */ /* 0x000fc800078e00be */
[----:B------:R-:W-:-:S05]  /*37be0*/  FADD.FTZ R187, R143, R140 ;  /* 0x0000008c8fbb7221 */ /* 0x000fca0000010000 */
[----:B------:R-:W-:-:S07]  /*37bf0*/  MOV R192, R187 ;  /* 0x000000bb00c07202 */ /* 0x000fce0000000f00 */
[----:B------:R-:W-:Y:S05]  /*37c00*/  WARPSYNC.COLLECTIVE R189, `(.L_x_11608) ;  /* 0x00000000bd087348 */ /* 0x000fea0003c00000 */
[----:B------:R0:W1:Y:S02]  /*37c10*/  SHFL.BFLY P6, R190, R192, R191, R194 ;  /* 0x0c0000bfc0be7389 */ /* 0x00006400000c00c2 */
[----:B01----:R-:W-:Y:S05]  /*37c20*/  ENDCOLLECTIVE ;  /* 0x000000000000791b */ /* 0x003fea0003800000 */
.L_x_11608:
[----:B------:R-:W-:Y:S01]  /*37c30*/  HFMA2 R191, -RZ, RZ, 0, 9.5367431640625e-07 ;  /* 0x00000010ffbf7431 */ /* 0x000fe200000001ff */
[----:B------:R-:W-:-:S05]  /*37c40*/  MOV R140, R190 ;  /* 0x000000be008c7202 */ /* 0x000fca0000000f00 */
[----:B------:R-:W-:-:S04]  /*37c50*/  FADD.FTZ R188, R187, R140 ;  /* 0x0000008cbbbc7221 */ /* 0x000fc80000010000 */
[----:B------:R-:W-:-:S07]  /*37c60*/  IMAD.MOV.U32 R192, RZ, RZ, R188 ;  /* 0x000000ffffc07224 */ /* 0x000fce00078e00bc */
[----:B------:R-:W-:Y:S05]  /*37c70*/  WARPSYNC.COLLECTIVE R189, `(.L_x_11609) ;  /* 0x00000000bd087348 */ /* 0x000fea0003c00000 */
[----:B------:R0:W1:Y:S02]  /*37c80*/  SHFL.BFLY P6, R190, R192, R191, R194 ;  /* 0x0c0000bfc0be7389 */ /* 0x00006400000c00c2 */
[----:B01----:R-:W-:Y:S05]  /*37c90*/  ENDCOLLECTIVE ;  /* 0x000000000000791b */ /* 0x003fea0003800000 */
.L_x_11609:
[----:B------:R-:W-:Y:S02]  /*37ca0*/  IMAD.MOV.U32 R191, RZ, RZ, 0x1 ;  /* 0x00000001ffbf7424 */ /* 0x000fe400078e00ff */
[----:B------:R-:W-:Y:S01]  /*37cb0*/  IMAD.MOV.U32 R185, RZ, RZ, R190 ;  /* 0x000000ffffb97224 */ /* 0x000fe200078e00be */
[----:B------:R-:W-:-:S03]  /*37cc0*/  LOP3.LUT P6, RZ, R3, 0x10, RZ, 0xc0, !PT ;  /* 0x0000001003ff7812 */ /* 0x000fc600078cc0ff */
        /* <DEDUP_REMOVED lines=136> */
.L_x_11610:
[----:B------:R-:W-:Y:S01]  /*38550*/  HFMA2 R191, -RZ, RZ, 0, 1.1920928955078125e-07 ;  /* 0x00000002ffbf7431 */ /* 0x000fe200000001ff */
[----:B------:R-:W-:-:S05]  /*38560*/  MOV R141, R190 ;  /* 0x000000be008d7202 */ /* 0x000fca0000000f00 */
[----:B------:R-:W-:-:S04]  /*38570*/  FADD.FTZ R141, R140, R141 ;  /* 0x0000008d8c8d7221 */ /* 0x000fc80000010000 */
[----:B------:R-:W-:-:S07]  /*38580*/  IMAD.MOV.U32 R192, RZ, RZ, R141 ;  /* 0x000000ffffc07224 */ /* 0x000fce00078e008d */
[----:B------:R-:W-:Y:S05]  /*38590*/  WARPSYNC.COLLECTIVE R189, `(.L_x_11611) ;  /* 0x00000000bd087348 */ /* 0x000fea0003c00000 */
[----:B------:R0:W1:Y:S02]  /*385a0*/  SHFL.BFLY P6, R190, R192, R191, R194 ;  /* 0x0c0000bfc0be7389 */ /* 0x00006400000c00c2 */
[----:B01----:R-:W-:Y:S05]  /*385b0*/  ENDCOLLECTIVE ;  /* 0x000000000000791b */ /* 0x003fea0003800000 */
.L_x_11611:
[----:B------:R-:W-:Y:S02]  /*385c0*/  IMAD.MOV.U32 R191, RZ, RZ, 0x4 ;  /* 0x00000004ffbf7424 */ /* 0x000fe400078e00ff */
[----:B------:R-:W-:-:S04]  /*385d0*/  IMAD.MOV.U32 R142, RZ, RZ, R190 ;  /* 0x000000ffff8e7224 */ /* 0x000fc800078e00be */
[----:B------:R-:W-:-:S05]  /*385e0*/  FADD.FTZ R142, R141, R142 ;  /* 0x0000008e8d8e7221 */ /* 0x000fca0000010000 */
[----:B------:R-:W-:-:S07]  /*385f0*/  MOV R192, R142 ;  /* 0x0000008e00c07202 */ /* 0x000fce0000000f00 */
[----:B------:R-:W-:Y:S05]  /*38600*/  WARPSYNC.COLLECTIVE R189, `(.L_x_11612) ;  /* 0x00000000bd087348 */ /* 0x000fea0003c00000 */
[----:B------:R0:W1:Y:S02]  /*38610*/  SHFL.BFLY P6, R190, R192, R191, R194 ;  /* 0x0c0000bfc0be7389 */ /* 0x00006400000c00c2 */
[----:B01----:R-:W-:Y:S05]  /*38620*/  ENDCOLLECTIVE ;  /* 0x000000000000791b */ /* 0x003fea0003800000 */
.L_x_11612:
[----:B------:R-:W-:Y:S01]  /*38630*/  HFMA2 R191, -RZ, RZ, 0, 4.76837158203125e-07 ;  /* 0x00000008ffbf7431 */ /* 0x000fe200000001ff */
[----:B------:R-:W-:-:S05]  /*38640*/  MOV R143, R190 ;  /* 0x000000be008f7202 */ /* 0x000fca0000000f00 */
[----:B------:R-:W-:-:S04]  /*38650*/  FADD.FTZ R143, R142, R143 ;  /* 0x0000008f8e8f7221 */ /* 0x000fc80000010000 */
[----:B------:R-:W-:-:S07]  /*38660*/  IMAD.MOV.U32 R192, RZ, RZ, R143 ;  /* 0x000000ffffc07224 */ /* 0x000fce00078e008f */
[----:B------:R-:W-:Y:S05]  /*38670*/  WARPSYNC.COLLECTIVE R189, `(.L_x_11613) ;  /* 0x00000000bd087348 */ /* 0x000fea0003c00000 */
[----:B------:R0:W1:Y:S02]  /*38680*/  SHFL.BFLY P6, R190, R192, R191, R194 ;  /* 0x0c0000bfc0be7389 */ /* 0x00006400000c00c2 */
[----:B01----:R-:W-:Y:S05]  /*38690*/  ENDCOLLECTIVE ;  /* 0x000000000000791b */ /* 0x003fea0003800000 */
.L_x_11613:
[----:B------:R-:W-:Y:S02]  /*386a0*/  IMAD.MOV.U32 R191, RZ, RZ, 0x10 ;  /* 0x00000010ffbf7424 */ /* 0x000fe400078e00ff */
[----:B------:R-:W-:-:S04]  /*386b0*/  IMAD.MOV.U32 R188, RZ, RZ, R190 ;  /* 0x000000ffffbc7224 */ /* 0x000fc800078e00be */
[----:B------:R-:W-:-:S05]  /*386c0*/  FADD.FTZ R188, R143, R188 ;  /* 0x000000bc8fbc7221 */ /* 0x000fca0000010000 */
[----:B------:R-:W-:-:S07]  /*386d0*/  MOV R192, R188 ;  /* 0x000000bc00c07202 */ /* 0x000fce0000000f00 */
[----:B------:R-:W-:Y:S05]  /*386e0*/  WARPSYNC.COLLECTIVE R189, `(.L_x_11614) ;  /* 0x00000000bd087348 */ /* 0x000fea0003c00000 */
[----:B------:R0:W1:Y:S02]  /*386f0*/  SHFL.BFLY P6, R190, R192, R191, R194 ;  /* 0x0c0000bfc0be7389 */ /* 0x00006400000c00c2 */
[----:B01----:R-:W-:Y:S05]  /*38700*/  ENDCOLLECTIVE ;  /* 0x000000000000791b */ /* 0x003fea0003800000 */
.L_x_11614:
[----:B------:R-:W-:Y:S01]  /*38710*/  MOV R187, R190 ;  /* 0x000000be00bb7202 */ /* 0x000fe20000000f00 */
[----:B------:R-:W-:Y:S06]  /*38720*/  BRA `(.L_x_11615) ;  /* 0xffffffd400f07947 */ /* 0x000fec000383ffff */
.L_x_11616:
        /* <DEDUP_REMOVED lines=13> */
.L_x_71448:


//--------------------- .text._ZN10layer_norm13ln_fwd_kernelINS_13Kernel_traitsI6__halfS2_S2_S2_fjLj2048ELj1ELj4ELj1ELj16ENS_18Kernel_traits_baseILj2048ES2_S2_S2_S2_fjLj128EEEEELb1ELb1ELb0ELb1EEEvNS_9FwdParamsE --------------------------
	.section	.text._ZN10layer_norm13ln_fwd_kernelINS_13Kernel_traitsI6__halfS2_S2_S2_fjLj2048ELj1ELj4ELj1ELj16ENS_18Kernel_traits_baseILj2048ES2_S2_S2_S2_fjLj128EEEEELb1ELb1ELb0ELb1EEEvNS_9FwdParamsE,"ax",@progbits
	.align	128
        .global         _ZN10layer_norm13ln_fwd_kernelINS_13Kernel_traitsI6__halfS2_S2_S2_fjLj2048ELj1ELj4ELj1ELj16ENS_18Kernel_traits_baseILj2048ES2_S2_S2_S2_fjLj128EEEEELb1ELb1ELb0ELb1EEEvNS_9FwdParamsE
        .type           _ZN10layer_norm13ln_fwd_kernelINS_13Kernel_traitsI6__halfS2_S2_S2_fjLj2048ELj1ELj4ELj1ELj16ENS_18Kernel_traits_baseILj2048ES2_S2_S2_S2_fjLj128EEEEELb1ELb1ELb0ELb1EEEvNS_9FwdParamsE,@function
        .size           _ZN10layer_norm13ln_fwd_kernelINS_13Kernel_traitsI6__halfS2_S2_S2_fjLj2048ELj1ELj4ELj1ELj16ENS_18Kernel_traits_baseILj2048ES2_S2_S2_S2_fjLj128EEEEELb1ELb1ELb0ELb1EEEvNS_9FwdParamsE,(.L_x_71449 - _ZN10layer_norm13ln_fwd_kernelINS_13Kernel_traitsI6__halfS2_S2_S2_fjLj2048ELj1ELj4ELj1ELj16ENS_18Kernel_traits_baseILj2048ES2_S2_S2_S2_fjLj128EEEEELb1ELb1ELb0ELb1EEEvNS_9FwdParamsE)
        .other          _ZN10layer_norm13ln_fwd_kernelINS_13Kernel_traitsI6__halfS2_S2_S2_fjLj2048ELj1ELj4ELj1ELj16ENS_18Kernel_traits_baseILj2048ES2_S2_S2_S2_fjLj128EEEEELb1ELb1ELb0ELb1EEEvNS_9FwdParamsE,@"STO_CUDA_ENTRY STV_DEFAULT"
_ZN10layer_norm13ln_fwd_kernelINS_13Kernel_traitsI6__halfS2_S2_S2_fjLj2048ELj1ELj4ELj1ELj16ENS_18Kernel_traits_baseILj2048ES2_S2_S2_S2_fjLj128EEEEELb1ELb1ELb0ELb1EEEvNS_9FwdParamsE:
.text._ZN10layer_norm13ln_fwd_kernelINS_13Kernel_traitsI6__halfS2_S2_S2_fjLj2048ELj1ELj4ELj1ELj16ENS_18Kernel_traits_baseILj2048ES2_S2_S2_S2_fjLj128EEEEELb1ELb1ELb0ELb1EEEvNS_9FwdParamsE:
[----:B------:R-:W-:Y:S01]  /*0000*/  LDC R1, c[0x0][0x37c] ;  /* 0x0000df00ff017b82 */ /* 0x000fe20000000800 */
[----:B------:R-:W0:Y:S07]  /*0010*/  LDCU.U8 UR4, c[0x0][0x464] ;  /* 0x00008c80ff0477ac */ /* 0x000e2e0008000000 */
[----:B------:R-:W1:Y:S01]  /*0020*/  LDC R140, c[0x0][0x458] ;  /* 0x00011600ff8c7b82 */ /* 0x000e620000000800 */
[----:B------:R-:W2:Y:S07]  /*0030*/  LDCU.64 UR6, c[0x0][0x358] ;  /* 0x00006b00ff0677ac */ /* 0x000eae0008000a00 */
[----:B------:R-:W3:Y:S01]  /*0040*/  LDC R141, c[0x0][0x45c] ;  /* 0x00011700ff8d7b82 */ /* 0x000ee20000000800 */
[----:B------:R-:W4:Y:S01]  /*0050*/  S2R R11, SR_TID.X ;  /* 0x00000000000b7919 */ /* 0x000f220000002100 */
[----:B------:R-:W5:Y:S01]  /*0060*/  LDCU.64 UR8, c[0x0][0x438] ;  /* 0x00008700ff0877ac */ /* 0x000f620008000a00 */
        /* <DEDUP_REMOVED lines=10> */
[----:B-----5:R-:W-:-:S04]  /*0110*/  UISETP.NE.U32.AND UP0, UPT, UR8, URZ, UPT ;  /* 0x000000ff0800728c */ /* 0x020fc8000bf05070 */
[----:B------:R-:W-:-:S03]  /*0120*/  UISETP.NE.AND.EX UP0, UPT, UR9, URZ, UPT, UP0 ;  /* 0x000000ff0900728c */ /* 0x000fc6000bf05300 */
[----:B------:R-:W4:Y:S01]  /*0130*/  LDC R0, c[0x0][0x360] ;  /* 0x0000d800ff007b82 */ /* 0x000f220000000800 */
[----:B0-----:R-:W-:Y:S02]  /*0140*/  USHF.L.U32 UR4, UR5, 0x2, URZ ;  /* 0x0000000205047899 */ /* 0x001fe400080006ff */
[--C-:B----4-:R-:W-:Y:S01]  /*0150*/  IMAD R0, R0, UR5, R11.reuse ;  /* 0x0000000500007c24 */ /* 0x110fe2000f8e020b */
[----:B-1----:R-:W-:Y:S02]  /*0160*/  @P0 IADD3 R140, P1, PT, R2, R5, RZ ;  /* 0x00000005028c0210 */ /* 0x002fe40007f3e0ff */
[----:B------:R-:W-:Y:S02]  /*0170*/  SHF.R.U32.HI R2, RZ, 0x5, R11 ;  /* 0x00000005ff027819 */ /* 0x000fe4000001160b */
[----:B------:R-:W-:Y:S01]  /*0180*/  LOP3.LUT R11, R11, 0x1f, RZ, 0xc0, !PT ;  /* 0x0000001f0b0b7812 */ /* 0x000fe200078ec0ff */
[----:B------:R-:W-:Y:S01]  /*0190*/  @P0 IMAD.X R141, RZ, RZ, R3, P1 ;  /* 0x000000ffff8d0224 */ /* 0x000fe200008e0603 */
[----:B------:R-:W-:-:S02]  /*01a0*/  LOP3.LUT R2, R2, UR4, RZ, 0xfc, !PT ;  /* 0x0000000402027c12 */ /* 0x000fc4000f8efcff */
[C---:B--2---:R-:W-:Y:S01]  /*01b0*/  IADD3 R12, PT, PT, R161.reuse, -0x4498517b, RZ ;  /* 0xbb67ae85a10c7810 */ /* 0x044fe20007ffe0ff */
[C---:B------:R-:W-:Y:S01]  /*01c0*/  VIADD R13, R161.reuse, 0x76cf5d0a ;  /* 0x76cf5d0aa10d7836 */ /* 0x040fe20000000000 */
[--C-:B------:R-:W-:Y:S01]  /*01d0*/  SHF.R.U64 R3, R140, 0x2, R141.reuse ;  /* 0x000000028c037819 */ /* 0x100fe2000000128d */
[C---:B------:R-:W-:Y:S01]  /*01e0*/  VIADD R14, R160.reuse, 0x5384540f ;  /* 0x5384540fa00e7836 */ /* 0x040fe20000000000 */
[----:B------:R-:W-:Y:S01]  /*01f0*/  IADD3 R15, PT, PT, R160, -0xe443238, RZ ;  /* 0xf1bbcdc8a00f7810 */ /* 0x000fe20007ffe0ff */
[----:B------:R-:W-:Y:S01]  /*0200*/  VIADD R16, R161, 0xdb3d7428 ;  /* 0xdb3d7428a1107836 */ /* 0x000fe20000000000 */
[----:B------:R-:W-:Y:S01]  /*0210*/  SHF.R.U32.HI R141, RZ, 0x2, R141 ;  /* 0x00000002ff8d7819 */ /* 0x000fe2000001168d */
[----:B------:R-:W-:Y:S06]  /*0220*/  BRA.U !UP0, `(.L_x_11617) ;  /* 0x00000001087c7547 */ /* 0x000fec000b800000 */
        /* <DEDUP_REMOVED lines=31> */
.L_x_11617:
        /* <DEDUP_REMOVED lines=36> */
.L_x_11618:
[----:B------:R-:W1:Y:S02]  /*0660*/  LDCU UR4, c[0x0][0x384] ;  /* 0x00007080ff0477ac */ /* 0x000e640008000800 */
[----:B-1----:R-:W-:-:S13]  /*0670*/  ISETP.GE.AND P0, PT, R2, UR4, PT ;  /* 0x0000000402007c0c */ /* 0x002fda000bf06270 */
[----:B------:R-:W-:Y:S05]  /*0680*/  @P0 EXIT ;  /* 0x000000000000094d */ /* 0x000fea0003800000 */
[----:B0-----:R-:W-:Y:S01]  /*0690*/  IMAD.HI.U32 R5, R0, -0x326172a9, RZ ;  /* 0xcd9e8d5700057827 */ /* 0x001fe200078e00ff */
[----:B------:R-:W0:Y:S01]  /*06a0*/  LDCU.64 UR4, c[0x0][0x3e0] ;  /* 0x00007c00ff0477ac */ /* 0x000e220008000a00 */
[----:B------:R-:W-:Y:S02]  /*06b0*/  LOP3.LUT R6, R6, 0xfffffff7, RZ, 0xc0, !PT ;  /* 0xfffffff706067812 */ /* 0x000fe400078ec0ff */
[----:B------:R-:W-:Y:S01]  /*06c0*/  IMAD.HI.U32 R7, R3, -0x2daee0ad, RZ ;  /* 0xd2511f5303077827 */ /* 0x000fe200078e00ff */
[----:B------:R-:W-:Y:S01]  /*06d0*/  LOP3.LUT R5, R141, R5, R160, 0x96, !PT ;  /* 0x000000058d057212 */ /* 0x000fe200078e96a0 */
[----:B------:R-:W1:Y:S01]  /*06e0*/  LDCU UR13, c[0x0][0x404] ;  /* 0x00008080ff0d77ac */ /* 0x000e620008000800 */
[----:B------:R-:W-:Y:S01]  /*06f0*/  LOP3.LUT R140, R140, 0x3, RZ, 0xc0, !PT ;  /* 0x000000038c8c7812 */ /* 0x000fe200078ec0ff */
[----:B------:R-:W-:Y:S01]  /*0700*/  IMAD R11, R3, -0x2daee0ad, RZ ;  /* 0xd2511f53030b7824 */ /* 0x000fe200078e02ff */
[----:B------:R-:W-:Y:S01]  /*0710*/  LOP3.LUT R7, R7, R161, RZ, 0x3c, !PT ;  /* 0x000000a107077212 */ /* 0x000fe200078e3cff */
[----:B------:R-:W-:Y:S01]  /*0720*/  IMAD.HI.U32 R10, R5, -0x2daee0ad, RZ ;  /* 0xd2511f53050a7827 */ /* 0x000fe200078e00ff */
[----:B------:R-:W2:Y:S03]  /*0730*/  LDCU UR14, c[0x0][0x408] ;  /* 0x00008100ff0e77ac */ /* 0x000ea60008000800 */
[----:B------:R-:W-:Y:S01]  /*0740*/  IMAD R9, R0, -0x326172a9, RZ ;  /* 0xcd9e8d5700097824 */ /* 0x000fe200078e02ff */
[----:B------:R-:W-:Y:S01]  /*0750*/  LOP3.LUT R10, R12, R11, R10, 0x96, !PT ;  /* 0x0000000b0c0a7212 */ /* 0x000fe200078e960a */
[----:B------:R-:W-:Y:S01]  /*0760*/  IMAD.HI.U32 R4, R7, -0x326172a9, RZ ;  /* 0xcd9e8d5707047827 */ /* 0x000fe200078e00ff */
[----:B------:R-:W3:Y:S01]  /*0770*/  LDCU UR10, c[0x0][0x388] ;  /* 0x00007100ff0a77ac */ /* 0x000ee20008000800 */
[----:B0-----:R-:W-:-:S02]  /*0780*/  ISETP.NE.U32.AND P0, PT, RZ, UR4, PT ;  /* 0x00000004ff007c0c */ /* 0x001fc4000bf05070 */
[----:B------:R-:W-:Y:S01]  /*0790*/  VIADD R8, R160, 0x9e3779b9 ;  /* 0x9e3779b9a0087836 */ /* 0x000fe20000000000 */
[----:B------:R-:W0:Y:S01]  /*07a0*/  LDCU.U8 UR11, c[0x0][0x410] ;  /* 0x00008200ff0b77ac */ /* 0x000e220008000000 */
[----:B------:R-:W-:Y:S01]  /*07b0*/  IMAD R12, R5, -0x2daee0ad, RZ ;  /* 0xd2511f53050c7824 */ /* 0x000fe200078e02ff */
[----:B------:R-:W-:Y:S02]  /*07c0*/  ISETP.NE.AND.EX P0, PT, RZ, UR5, PT, P0 ;  /* 0x00000005ff007c0c */ /* 0x000fe4000bf05300 */
[----:B------:R-:W-:Y:S01]  /*07d0*/  LOP3.LUT R4, R8, R9, R4, 0x96, !PT ;  /* 0x0000000908047212 */ /* 0x000fe200078e9604 */
[----:B------:R-:W-:Y:S01]  /*07e0*/  IMAD R8, R7, -0x326172a9, RZ ;  /* 0xcd9e8d5707087824 */ /* 0x000fe200078e02ff */
[----:B------:R-:W-:Y:S01]  /*07f0*/  IADD3 R9, PT, PT, R160, 0x3c6ef372, RZ ;  /* 0x3c6ef372a0097810 */ /* 0x000fe20007ffe0ff */
[----:B------:R-:W-:Y:S01]  /*0800*/  IMAD.HI.U32 R7, R10, -0x326172a9, RZ ;  /* 0xcd9e8d570a077827 */ /* 0x000fe200078e00ff */
[----:B------:R-:W4:Y:S03]  /*0810*/  LDCU UR12, c[0x0][0x448] ;  /* 0x00008900ff0c77ac */ /* 0x000f260008000800 */
[----:B------:R-:W-:Y:S01]  /*0820*/  IMAD.HI.U32 R5, R4, -0x2daee0ad, RZ ;  /* 0xd2511f5304057827 */ /* 0x000fe200078e00ff */
[----:B------:R-:W-:Y:S01]  /*0830*/  LOP3.LUT R7, R9, R8, R7, 0x96, !PT ;  /* 0x0000000809077212 */ /* 0x000fe200078e9607 */
[----:B------:R-:W0:Y:S02]  /*0840*/  LDCU.64 UR8, c[0x0][0x3a0] ;  /* 0x00007400ff0877ac */ /* 0x000e240008000a00 */
[----:B------:R-:W-:Y:S01]  /*0850*/  IMAD R9, R10, -0x326172a9, RZ ;  /* 0xcd9e8d570a097824 */ /* 0x000fe200078e02ff */
[----:B------:R-:W-:Y:S01]  /*0860*/  LOP3.LUT R5, R13, R12, R5, 0x96, !PT ;  /* 0x0000000c0d057212 */ /* 0x000fe200078e9605 */
[----:B------:R-:W-:Y:S01]  /*0870*/  IMAD R12, R4, -0x2daee0ad, RZ ;  /* 0xd2511f53040c7824 */ /* 0x000fe200078e02ff */
[----:B------:R-:W-:Y:S01]  /*0880*/  @P0 LOP3.LUT R6, R6, 0x8, RZ, 0xfc, !PT ;  /* 0x0000000806060812 */ /* 0x000fe200078efcff */
[----:B------:R-:W-:-:S02]  /*0890*/  VIADD R13, R161, 0x32370b8f ;  /* 0x32370b8fa10d7836 */ /* 0x000fc40000000000 */
        /* <DEDUP_REMOVED lines=11> */
[----:B------:R-:W-:Y:S02]  /*0950*/  LOP3.LUT R5, R9, R8, R5, 0x96, !PT ;  /* 0x0000000809057212 */ /* 0x000fe400078e9605 */
[----:B------:R-:W-:Y:S01]  /*0960*/  IADD3 R8, PT, PT, R160, 0x1715609d, RZ ;  /* 0x1715609da0087810 */ /* 0x000fe20007ffe0ff */
[----:B------:R-:W-:Y:S01]  /*0970*/  IMAD R11, R11, -0x326172a9, RZ ;  /* 0xcd9e8d570b0b7824 */ /* 0x000fe200078e02ff */
        /* <DEDUP_REMOVED lines=12> */
[----:B------:R-:W-:Y:S02]  /*0a40*/  LOP3.LUT R5, R10, R8, R5, 0x96, !PT ;  /* 0x000000080a057212 */ /* 0x000fe400078e9605 */
[C---:B------:R-:W-:Y:S01]  /*0a50*/  IADD3 R10, PT, PT, R161.reuse, 0x1fd5c5a3, RZ ;  /* 0x1fd5c5a3a10a7810 */ /* 0x040fe20007ffe0ff */
[----:B------:R-:W-:Y:S02]  /*0a60*/  VIADD R11, R161, 0x646e171e ;  /* 0x646e171ea10b7836 */ /* 0x000fe40000000000 */
[----:B------:R-:W-:Y:S02]  /*0a70*/  IMAD R9, R9, -0x326172a9, RZ ;  /* 0xcd9e8d5709097824 */ /* 0x000fe400078e02ff */
[----:B------:R-:W-:Y:S01]  /*0a80*/  IMAD.HI.U32 R8, R5, -0x2daee0ad, RZ ;  /* 0xd2511f5305087827 */ /* 0x000fe200078e00ff */
[----:B------:R-:W-:-:S03]  /*0a90*/  LOP3.LUT R7, R11, R12, R7, 0x96, !PT ;  /* 0x0000000c0b077212 */ /* 0x000fc600078e9607 */
[----:B------:R-:W-:Y:S02]  /*0aa0*/  IMAD R11, R4, -0x2daee0ad, RZ ;  /* 0xd2511f53040b7824 */ /* 0x000fe400078e02ff */
[----:B------:R-:W-:-:S03]  /*0ab0*/  IMAD.HI.U32 R4, R7, -0x326172a9, RZ ;  /* 0xcd9e8d5707047827 */ /* 0x000fc600078e00ff */
[----:B------:R-:W-:Y:S01]  /*0ac0*/  LOP3.LUT R8, R10, R11, R8, 0x96, !PT ;  /* 0x0000000b0a087212 */ /* 0x000fe200078e9608 */
[----:B------:R-:W-:Y:S01]  /*0ad0*/  IMAD R10, R7, -0x326172a9, RZ ;  /* 0xcd9e8d57070a7824 */ /* 0x000fe200078e02ff */
[----:B------:R-:W-:Y:S01]  /*0ae0*/  LOP3.LUT R4, R14, R9, R4, 0x96, !PT ;  /* 0x000000090e047212 */ /* 0x000fe200078e9604 */
[----:B------:R-:W-:Y:S02]  /*0af0*/  IMAD R12, R5, -0x2daee0ad, RZ ;  /* 0xd2511f53050c7824 */ /* 0x000fe400078e02ff */
[----:B------:R-:W-:-:S04]  /*0b00*/  IMAD.HI.U32 R5, R8, -0x326172a9, RZ ;  /* 0xcd9e8d5708057827 */ /* 0x000fc800078e00ff */
[----:B------:R-:W-:Y:S01]  /*0b10*/  IMAD.HI.U32 R7, R4, -0x2daee0ad, RZ ;  /* 0xd2511f5304077827 */ /* 0x000fe200078e00ff */
[----:B------:R-:W-:-:S03]  /*0b20*/  LOP3.LUT R10, R15, R10, R5, 0x96, !PT ;  /* 0x0000000a0f0a7212 */ /* 0x000fc600078e9605 */
[----:B------:R-:W-:Y:S01]  /*0b30*/  IMAD R5, R4, -0x2daee0ad, RZ ;  /* 0xd2511f5304057824 */ /* 0x000fe200078e02ff */
[----:B------:R-:W-:Y:S01]  /*0b40*/  LOP3.LUT R7, R16, R12, R7, 0x96, !PT ;  /* 0x0000000c10077212 */ /* 0x000fe200078e9607 */
[----:B------:R-:W-:Y:S02]  /*0b50*/  VIADD R9, R161, 0x96a522ad ;  /* 0x96a522ada1097836 */ /* 0x000fe40000000000 */
[----:B------:R-:W-:-:S04]  /*0b60*/  IMAD.HI.U32 R196, R10, -0x2daee0ad, RZ ;  /* 0xd2511f530ac47827 */ /* 0x000fc800078e00ff */
[----:B------:R-:W-:Y:S01]  /*0b70*/  IMAD R11, R8, -0x326172a9, RZ ;  /* 0xcd9e8d57080b7824 */ /* 0x000fe200078e02ff */
[----:B------:R-:W-:Y:S01]  /*0b80*/  LOP3.LUT R196, R9, R5, R196, 0x96, !PT ;  /* 0x0000000509c47212 */ /* 0x000fe200078e96c4 */
[----:B------:R-:W-:-:S04]  /*0b90*/  IMAD.HI.U32 R186, R7, -0x326172a9, RZ ;  /* 0xcd9e8d5707ba7827 */ /* 0x000fc800078e00ff */
[----:B------:R-:W-:Y:S02]  /*0ba0*/  VIADD R4, R160, 0x8ff34781 ;  /* 0x8ff34781a0047836 */ /* 0x000fe40000000000 */
[----:B------:R-:W-:Y:S02]  /*0bb0*/  IMAD.MOV.U32 R5, RZ, RZ, RZ ;  /* 0x000000ffff057224 */ /* 0x000fe400078e00ff */
[----:B------:R-:W-:Y:S01]  /*0bc0*/  IMAD R192, R7, -0x326172a9, RZ ;  /* 0xcd9e8d5707c07824 */ /* 0x000fe200078e02ff */
[----:B------:R-:W-:Y:S01]  /*0bd0*/  LOP3.LUT R186, R4, R11, R186, 0x96, !PT ;  /* 0x0000000b04ba7212 */ /* 0x000fe200078e96ba */
[----:B------:R-:W-:Y:S01]  /*0be0*/  IMAD R206, R10, -0x2daee0ad, RZ ;  /* 0xd2511f530ace7824 */ /* 0x000fe200078e02ff */
[----:B01234-:R-:W-:-:S07]  /*0bf0*/  MOV R4, R141 ;  /* 0x0000008d00047202 */ /* 0x01ffce0000000f00 */
.L_x_12275:
[----:B------:R-:W-:Y:S01]  /*0c00*/  LOP3.LUT P1, RZ, R6, 0x8, RZ, 0xc0, !PT ;  /* 0x0000000806ff7812 */ /* 0x000fe2000782c0ff */
[----:B0-----:R-:W0:Y:S01]  /*0c10*/  S2R R7, SR_TID.X ;  /* 0x0000000000077919 */ /* 0x001e220000002100 */
[----:B------:R-:W1:Y:S01]  /*0c20*/  LDC.64 R162, c[0x0][0x390] ;  /* 0x0000e400ffa27b82 */ /* 0x000e620000000a00 */
[----:B------:R-:W-:-:S10]  /*0c30*/  IMAD R8, R2, UR10, RZ ;  /* 0x0000000a02087c24 */ /* 0x000fd4000f8e02ff */
[----:B------:R-:W2:Y:S01]  /*0c40*/  @P1 LDC.64 R10, c[0x0][0x3e0] ;  /* 0x0000f800ff0a1b82 */ /* 0x000ea20000000a00 */
[----:B------:R-:W-:-:S04]  /*0c50*/  SHF.R.S32.HI R9, RZ, 0x1f, R8 ;  /* 0x0000001fff097819 */ /* 0x000fc80000011408 */
[----:B------:R-:W-:Y:S02]  /*0c60*/  LEA.HI R8, R9, R8, RZ, 0x3 ;  /* 0x0000000809087211 */ /* 0x000fe400078f18ff */
[----:B0-----:R-:W-:-:S04]  /*0c70*/  LOP3.LUT R9, R7, 0x1f, RZ, 0xc0, !PT ;  /* 0x0000001f07097812 */ /* 0x001fc800078ec0ff */
[----:B------:R-:W-:Y:S01]  /*0c80*/  LEA.HI.SX32 R8, R8, R9, 0x1d ;  /* 0x0000000908087211 */ /* 0x000fe200078feaff */
[----:B--2---:R-:W-:-:S04]  /*0c90*/  @P1 IMAD.WIDE R10, R2, 0x2, R10 ;  /* 0x00000002020a1825 */ /* 0x004fc800078e020a */
[----:B-1----:R-:W-:Y:S02]  /*0ca0*/  IMAD.WIDE.U32 R16, R8, 0x10, R162 ;  /* 0x0000001008107825 */ /* 0x002fe400078e00a2 */
[----:B------:R-:W2:Y:S04]  /*0cb0*/  @P1 LDG.E.U16 R10, desc[UR6][R10.64] ;  /* 0x000000060a0a1981 */ /* 0x000ea8000c1e1500 */
[----:B-----5:R-:W5:Y:S01]  /*0cc0*/  LDG.E.128 R16, desc[UR6][R16.64] ;  /* 0x0000000610107981 */ /* 0x020f62000c1e1d00 */
[----:B------:R-:W-:Y:S01]  /*0cd0*/  ISETP.NE.U32.AND P0, PT, RZ, UR8, PT ;  /* 0x00000008ff007c0c */ /* 0x000fe2000bf05070 */
[----:B------:R-:W-:Y:S01]  /*0ce0*/  IMAD.MOV.U32 R22, RZ, RZ, 0x3f800000 ;  /* 0x3f800000ff167424 */ /* 0x000fe200078e00ff */
[C---:B------:R-:W-:Y:S01]  /*0cf0*/  IADD3 R23, PT, PT, R161.reuse, 0x76cf5d0a, RZ ;  /* 0x76cf5d0aa1177810 */ /* 0x040fe20007ffe0ff */
[C---:B------:R-:W-:Y:S01]  /*0d00*/  VIADD R24, R161.reuse, 0xbb67ae85 ;  /* 0xbb67ae85a1187836 */ /* 0x040fe20000000000 */
[----:B------:R-:W-:Y:S01]  /*0d10*/  ISETP.NE.AND.EX P0, PT, RZ, UR9, PT, P0 ;  /* 0x00000009ff007c0c */ /* 0x000fe2000bf05300 */
[C---:B------:R-:W-:Y:S01]  /*0d20*/  VIADD R25, R160.reuse, 0x5384540f ;  /* 0x5384540fa0197836 */ /* 0x040fe20000000000 */
[C---:B------:R-:W-:Y:S01]  /*0d30*/  IADD3 R26, PT, PT, R161.reuse, -0x24c28bd8, RZ ;  /* 0xdb3d7428a11a7810 */ /* 0x040fe20007ffe0ff */
[C---:B------:R-:W-:Y:S01]  /*0d40*/  VIADD R27, R160.reuse, 0xf1bbcdc8 ;  /* 0xf1bbcdc8a01b7836 */ /* 0x040fe20000000000 */
[C---:B------:R-:W-:Y:S01]  /*0d50*/  IADD3 R29, PT, PT, R160.reuse, -0x61c88647, RZ ;  /* 0x9e3779b9a01d7810 */ /* 0x040fe20007ffe0ff */
[C---:B------:R-:W-:Y:S01]  /*0d60*/  VIADD R28, R161.reuse, 0x96a522ad ;  /* 0x96a522ada11c7836 */ /* 0x040fe20000000000 */
[----:B------:R-:W-:Y:S01]  /*0d70*/  IADD3 R32, PT, PT, R161, -0x56f99767, RZ ;  /* 0xa9066899a1207810 */ /* 0x000fe20007ffe0ff */
[----:B------:R-:W-:-:S02]  /*0d80*/  VIADD R30, R160, 0xb54cda56 ;  /* 0xb54cda56a01e7836 */ /* 0x000fc40000000000 */
[C---:B------:R-:W-:Y:S02]  /*0d90*/  VIADD R31, R161.reuse, 0xed9eba14 ;  /* 0xed9eba14a11f7836 */ /* 0x040fe40000000000 */
[----:B------:R-:W-:Y:S02]  /*0da0*/  VIADD R33, R161, 0x1fd5c5a3 ;  /* 0x1fd5c5a3a1217836 */ /* 0x000fe40000000000 */
[----:B------:R-:W-:Y:S02]  /*0db0*/  IMAD.MOV.U32 R34, RZ, RZ, 0x2f800000 ;  /* 0x2f800000ff227424 */ /* 0x000fe400078e00ff */
[----:B--2---:R-:W-:Y:S01]  /*0dc0*/  @P1 HADD2.F32 R22, -RZ, R10.H0_H0 ;  /* 0x2000000aff161230 */ /* 0x004fe20000004100 */
        /* <DEDUP_REMOVED lines=15> */
.L_x_71288:
[----:B------:R-:W-:Y:S05]  /*0ec0*/  BRX R10 -0xed0                                         (*"BRANCH_TARGETS .L_x_71289,.L_x_71290,.L_x_71291"*) ;  /* 0xfffffff00a4c7949 */ /* 0x000fea000383ffff */
.L_x_71291:
[----:B------:R-:W-:Y:S01]  /*0ed0*/  VIADD R10, R140, 0x1 ;  /* 0x000000018c0a7836 */ /* 0x000fe20000000000 */
[----:B------:R-:W-:Y:S01]  /*0ee0*/  MOV R20, R206 ;  /* 0x000000ce00147202 */ /* 0x000fe20000000f00 */
[----:B------:R-:W-:Y:S01]  /*0ef0*/  IMAD.MOV.U32 R9, RZ, RZ, R186 ;  /* 0x000000ffff097224 */ /* 0x000fe200078e00ba */
[----:B------:R-:W-:Y:S06]  /*0f00*/  BRA `(.L_x_11621) ;  /* 0x0000000400087947 */ /* 0x000fec0003800000 */
.L_x_71289:
[----:B------:R-:W-:Y:S02]  /*0f10*/  HFMA2 R10, -RZ, RZ, 0, 1.78813934326171875e-07 ;  /* 0x00000003ff0a7431 */ /* 0x000fe400000001ff */
[----:B------:R-:W-:Y:S02]  /*0f20*/  IMAD.MOV.U32 R20, RZ, RZ, R206 ;  /* 0x000000ffff147224 */ /* 0x000fe400078e00ce */
[----:B------:R-:W-:Y:S01]  /*0f30*/  IMAD.MOV.U32 R9, RZ, RZ, R196 ;  /* 0x000000ffff097224 */ /* 0x000fe200078e00c4 */
[----:B------:R-:W-:Y:S06]  /*0f40*/  BRA `(.L_x_11621) ;  /* 0x0000000000f87947 */ /* 0x000fec0003800000 */
.L_x_71290:
        /* <DEDUP_REMOVED lines=13> */
.L_x_11623:
[----:B------:R-:W-:Y:S05]  /*1020*/  BSYNC.RECONVERGENT B1 ;  /* 0x0000000000017941 */ /* 0x000fea0003800200 */
.L_x_11622:
[----:B------:R-:W-:Y:S01]  /*1030*/  IMAD.WIDE.U32 R12, R0, -0x326172a9, RZ ;  /* 0xcd9e8d57000c7825 */ /* 0x000fe200078e00ff */
[----:B------:R-:W-:Y:S02]  /*1040*/  LOP3.LUT R20, R5, R11, R161, 0x96, !PT ;  /* 0x0000000b05147212 */ /* 0x000fe400078e96a1 */
[----:B------:R-:W-:Y:S02]  /*1050*/  IADD3 R9, PT, PT, R160, 0x3c6ef372, RZ ;  /* 0x3c6ef372a0097810 */ /* 0x000fe40007ffe0ff */
        /* <DEDUP_REMOVED lines=8> */
[----:B------:R-:W-:Y:S01]  /*10e0*/  VIADD R11, R160, 0xdaa66d2b ;  /* 0xdaa66d2ba00b7836 */ /* 0x000fe20000000000 */
        /* <DEDUP_REMOVED lines=10> */
[C---:B------:R-:W-:Y:S01]  /*1190*/  VIADD R11, R160.reuse, 0x1715609d ;  /* 0x1715609da00b7836 */ /* 0x040fe20000000000 */
        /* <DEDUP_REMOVED lines=22> */
[----:B------:R-:W-:-:S03]  /*1300*/  LOP3.LUT R186, R9, R186, R193, 0x96, !PT ;  /* 0x000000ba09ba7212 */ /* 0x000fc600078e96c1 */
[----:B------:R-:W-:Y:S01]  /*1310*/  IMAD.MOV.U32 R9, RZ, RZ, R206 ;  /* 0x000000ffff097224 */ /* 0x000fe200078e00ce */
[----:B------:R-:W-:-:S07]  /*1320*/  LOP3.LUT R196, R28, R196, R21, 0x96, !PT ;  /* 0x000000c41cc47212 */ /* 0x000fce00078e9615 */
.L_x_11621:
[----:B------:R-:W-:Y:S05]  /*1330*/  BSYNC.RECONVERGENT B0 ;  /* 0x0000000000007941 */ /* 0x000fea0003800200 */
.L_x_11620:
        /* <DEDUP_REMOVED lines=8> */
[----:B------:R-:W-:Y:S01]  /*13c0*/  BSSY.RECONVERGENT B0, `(.L_x_11624) ;  /* 0x0000052000007945 */ /* 0x000fe20003800200 */
[----:B------:R-:W-:Y:S02]  /*13d0*/  HADD2.F32 R38, -RZ, R40.H0_H0 ;  /* 0x20000028ff267230 */ /* 0x000fe40000004100 */
[----:B------:R-:W-:Y:S01]  /*13e0*/  FMUL.FTZ R12, R12, R35 ;  /* 0x000000230c0c7220 */ /* 0x000fe20000410000 */
[----:B------:R-:W-:-:S02]  /*13f0*/  FSETP.GTU.FTZ.AND P1, PT, R9, R36, PT ;  /* 0x000000240900720b */ /* 0x000fc40003f3c000 */
[----:B------:R-:W-:Y:S02]  /*1400*/  MOV R11, R192 ;  /* 0x000000c0000b7202 */ /* 0x000fe40000000f00 */
[----:B------:R-:W-:Y:S01]  /*1410*/  FSEL R9, R12, RZ, !P1 ;  /* 0x000000ff0c097208 */ /* 0x000fe20004800000 */
[----:B------:R-:W-:Y:S01]  /*1420*/  IMAD.MOV.U32 R12, RZ, RZ, 0x2 ;  /* 0x00000002ff0c7424 */ /* 0x000fe200078e00ff */
[----:B------:R-:W-:-:S03]  /*1430*/  PLOP3.LUT P1, PT, P1, PT, PT, 0x8, 0x80 ;  /* 0x000000000080781c */ /* 0x000fc60000f2e170 */
[----:B------:R-:W-:Y:S01]  /*1440*/  FFMA.FTZ R9, R9, R14, R38 ;  /* 0x0000000e09097223 */ /* 0x000fe20000010026 */
        /* <DEDUP_REMOVED lines=10> */
.L_x_11626:
        /* <DEDUP_REMOVED lines=13> */
.L_x_11628:
[----:B------:R-:W-:Y:S05]  /*15c0*/  BSYNC.RECONVERGENT B1 ;  /* 0x0000000000017941 */ /* 0x000fea0003800200 */
.L_x_11627:
[----:B------:R-:W-:Y:S01]  /*15d0*/  IMAD.WIDE.U32 R12, R0, -0x326172a9, RZ ;  /* 0xcd9e8d57000c7825 */ /* 0x000fe200078e00ff */
[----:B------:R-:W-:-:S04]  /*15e0*/  LOP3.LUT R38, R5, R11, R161, 0x96, !PT ;  /* 0x0000000b05267212 */ /* 0x000fc800078e96a1 */
[----:B------:R-:W-:Y:S01]  /*15f0*/  LOP3.LUT R14, R4, R13, R160, 0x96, !PT ;  /* 0x0000000d040e7212 */ /* 0x000fe200078e96a0 */
[----:B------:R-:W-:-:S04]  /*1600*/  IMAD.WIDE.U32 R38, R38, -0x326172a9, RZ ;  /* 0xcd9e8d5726267825 */ /* 0x000fc800078e00ff */
[----:B------:R-:W-:Y:S01]  /*1610*/  IMAD.WIDE.U32 R14, R14, -0x2daee0ad, RZ ;  /* 0xd2511f530e0e7825 */ /* 0x000fe200078e00ff */
[----:B------:R-:W-:-:S04]  /*1620*/  LOP3.LUT R11, R29, R12, R39, 0x96, !PT ;  /* 0x0000000c1d0b7212 */ /* 0x000fc800078e9627 */
        /* <DEDUP_REMOVED lines=23> */
[----:B------:R-:W-:Y:S02]  /*17a0*/  VIADD R15, R161, 0x646e171e ;  /* 0x646e171ea10f7836 */ /* 0x000fe40000000000 */
[----:B------:R-:W-:-:S03]  /*17b0*/  IMAD.WIDE.U32 R12, R12, -0x326172a9, RZ ;  /* 0xcd9e8d570c0c7825 */ /* 0x000fc600078e00ff */
[----:B------:R-:W-:Y:S02]  /*17c0*/  LOP3.LUT R15, R15, R14, R11, 0x96, !PT ;  /* 0x0000000e0f0f7212 */ /* 0x000fe400078e960b */
[----:B------:R-:W-:Y:S02]  /*17d0*/  LOP3.LUT R14, R30, R38, R13, 0x96, !PT ;  /* 0x000000261e0e7212 */ /* 0x000fe400078e960d */
[----:B------:R-:W-:Y:S01]  /*17e0*/  IADD3 R13, PT, PT, R160, -0x700cb87f, RZ ;  /* 0x8ff34781a00d7810 */ /* 0x000fe20007ffe0ff */
        /* <DEDUP_REMOVED lines=13> */
[----:B------:R-:W-:Y:S02]  /*18c0*/  IMAD.MOV.U32 R11, RZ, RZ, R20 ;  /* 0x000000ffff0b7224 */ /* 0x000fe400078e0014 */
[----:B------:R-:W-:-:S07]  /*18d0*/  IMAD.MOV.U32 R20, RZ, RZ, R10 ;  /* 0x000000ffff147224 */ /* 0x000fce00078e000a */
.L_x_11625:
[----:B------:R-:W-:Y:S05]  /*18e0*/  BSYNC.RECONVERGENT B0 ;  /* 0x0000000000007941 */ /* 0x000fea0003800200 */
.L_x_11624:
[----:B------:R-:W-:Y:S01]  /*18f0*/  I2FP.F32.U32 R11, R11 ;  /* 0x0000000b000b7245 */ /* 0x000fe20000201000 */
[----:B------:R-:W-:Y:S01]  /*1900*/  HADD2.F32 R13, -RZ, R16.H1_H1 ;  /* 0x30000010ff0d7230 */ /* 0x000fe20000004100 */
[----:B------:R-:W-:Y:S01]  /*1910*/  ISETP.NE.AND P2, PT, R12, 0x1, PT ;  /* 0x000000010c00780c */ /* 0x000fe20003f45270 */
[----:B------:R-:W-:Y:S01]  /*1920*/  BSSY.RECONVERGENT B0, `(.L_x_11629) ;  /* 0x0000055000007945 */ /* 0x000fe20003800200 */
[----:B------:R-:W-:Y:S02]  /*1930*/  IMAD.MOV.U32 R15, RZ, RZ, 0x2 ;  /* 0x00000002ff0f7424 */ /* 0x000fe400078e00ff */
[----:B------:R-:W-:Y:S01]  /*1940*/  FFMA.FTZ R11, R11, R34, 1.1641532182693481445e-10 ;  /* 0x2f0000000b0b7423 */ /* 0x000fe20000010022 */
[----:B------:R-:W-:Y:S01]  /*1950*/  FMUL.FTZ R10, R13, R22 ;  /* 0x000000160d0a7220 */ /* 0x000fe20000410000 */
[----:B------:R-:W-:-:S03]  /*1960*/  HADD2.F32 R13, -RZ, R40.H1_H1 ;  /* 0x30000028ff0d7230 */ /* 0x000fc60000004100 */
[----:B------:R-:W-:Y:S01]  /*1970*/  FMUL.FTZ R10, R10, R35 ;  /* 0x000000230a0a7220 */ /* 0x000fe20000410000 */
[----:B------:R-:W-:Y:S01]  /*1980*/  FSETP.GTU.FTZ.AND P1, PT, R11, R36, PT ;  /* 0x000000240b00720b */ /* 0x000fe20003f3c000 */
[----:B------:R-:W-:-:S03]  /*1990*/  HADD2.F32 R11, -RZ, R72.H1_H1 ;  /* 0x30000048ff0b7230 */ /* 0x000fc60000004100 */
        /* <DEDUP_REMOVED lines=14> */
.L_x_11631:
        /* <DEDUP_REMOVED lines=13> */
.L_x_11633:
[----:B------:R-:W-:Y:S05]  /*1b50*/  BSYNC.RECONVERGENT B1 ;  /* 0x0000000000017941 */ /* 0x000fea0003800200 */
.L_x_11632:
        /* <DEDUP_REMOVED lines=15> */
[----:B------:R-:W-:-:S03]  /*1c50*/  LOP3.LUT R13, R13, R14, R141, 0x96, !PT ;  /* 0x0000000e0d0d7212 */ /* 0x000fc600078e968d */
        /* <DEDUP_REMOVED lines=29> */
[----:B------:R-:W-:Y:S02]  /*1e30*/  LOP3.LUT R186, R11, R186, R193, 0x96, !PT ;  /* 0x000000ba0bba7212 */ /* 0x000fe400078e96c1 */
[----:B------:R-:W-:Y:S01]  /*1e40*/  MOV R11, R20 ;  /* 0x00000014000b7202 */ /* 0x000fe20000000f00 */
[----:B------:R-:W-:Y:S01]  /*1e50*/  IMAD.MOV.U32 R20, RZ, RZ, R12 ;  /* 0x000000ffff147224 */ /* 0x000fe200078e000c */
[----:B------:R-:W-:-:S07]  /*1e60*/  LOP3.LUT R196, R28, R196, R13, 0x96, !PT ;  /* 0x000000c41cc47212 */ /* 0x000fce00078e960d */
.L_x_11630:
[----:B------:R-:W-:Y:S05]  /*1e70*/  BSYNC.RECONVERGENT B0 ;  /* 0x0000000000007941 */ /* 0x000fea0003800200 */
.L_x_11629:
        /* <DEDUP_REMOVED lines=8> */
[----:B------:R-:W-:Y:S02]  /*1f00*/  IMAD.MOV.U32 R13, RZ, RZ, R192 ;  /* 0x000000ffff0d7224 */ /* 0x000fe400078e00c0 */
[----:B------:R-:W-:Y:S01]  /*1f10*/  FMUL.FTZ R12, R12, R35 ;  /* 0x000000230c0c7220 */ /* 0x000fe20000410000 */
[----:B------:R-:W-:-:S04]  /*1f20*/  FSETP.GTU.FTZ.AND P1, PT, R11, R36, PT ;  /* 0x000000240b00720b */ /* 0x000fc80003f3c000 */
        /* <DEDUP_REMOVED lines=13> */
.L_x_11636:
        /* <DEDUP_REMOVED lines=13> */
.L_x_11638:
[----:B------:R-:W-:Y:S05]  /*20d0*/  BSYNC.RECONVERGENT B1 ;  /* 0x0000000000017941 */ /* 0x000fea0003800200 */
.L_x_11637:
        /* <DEDUP_REMOVED lines=14> */
[----:B------:R-:W-:-:S03]  /*21c0*/  IADD3 R15, PT, PT, R161, 0x32370b8f, RZ ;  /* 0x32370b8fa10f7810 */ /* 0x000fc60007ffe0ff */
        /* <DEDUP_REMOVED lines=31> */
[----:B------:R-:W-:Y:S01]  /*23c0*/  LOP3.LUT R196, R28, R196, R13, 0x96, !PT ;  /* 0x000000c41cc47212 */ /* 0x000fe200078e960d */
[----:B------:R-:W-:Y:S01]  /*23d0*/  IMAD.MOV.U32 R13, RZ, RZ, R20 ;  /* 0x000000ffff0d7224 */ /* 0x000fe200078e0014 */
[----:B------:R-:W-:-:S07]  /*23e0*/  MOV R20, R12 ;  /* 0x0000000c00147202 */ /* 0x000fce0000000f00 */
.L_x_11635:
[----:B------:R-:W-:Y:S05]  /*23f0*/  BSYNC.RECONVERGENT B0 ;  /* 0x0000000000007941 */ /* 0x000fea0003800200 */
.L_x_11634:
        /* <DEDUP_REMOVED lines=24> */
.L_x_11641:
        /* <DEDUP_REMOVED lines=13> */
.L_x_11643:
[----:B------:R-:W-:Y:S05]  /*2650*/  BSYNC.RECONVERGENT B1 ;  /* 0x0000000000017941 */ /* 0x000fea0003800200 */
.L_x_11642:
        /* <DEDUP_REMOVED lines=16> */
[----:B------:R-:W-:Y:S02]  /*2760*/  LOP3.LUT R15, R15, R16, R141, 0x96, !PT ;  /* 0x000000100f0f7212 */ /* 0x000fe400078e968d */
[----:B------:R-:W-:-:S03]  /*2770*/  LOP3.LUT R13, R13, R14, R39, 0x96, !PT ;  /* 0x0000000e0d0d7212 */ /* 0x000fc600078e9627 */
        /* <DEDUP_REMOVED lines=15> */
[----:B------:R-:W-:Y:S01]  /*2870*/  IMAD.WIDE.U32 R140, R13, -0x326172a9, RZ ;  /* 0xcd9e8d570d8c7825 */ /* 0x000fe200078e00ff */
[----:B------:R-:W-:-:S03]  /*2880*/  IADD3 R13, PT, PT, R160, -0x700cb87f, RZ ;  /* 0x8ff34781a00d7810 */ /* 0x000fc60007ffe0ff */
        /* <DEDUP_REMOVED lines=11> */
[----:B------:R-:W-:Y:S01]  /*2940*/  IMAD.MOV.U32 R13, RZ, RZ, R20 ;  /* 0x000000ffff0d7224 */ /* 0x000fe200078e0014 */
[----:B------:R-:W-:Y:S02]  /*2950*/  LOP3.LUT R196, R28, R196, R15, 0x96, !PT ;  /* 0x000000c41cc47212 */ /* 0x000fe400078e960f */
[----:B------:R-:W-:-:S07]  /*2960*/  MOV R20, R14 ;  /* 0x0000000e00147202 */ /* 0x000fce0000000f00 */
.L_x_11640:
[----:B------:R-:W-:Y:S05]  /*2970*/  BSYNC.RECONVERGENT B0 ;  /* 0x0000000000007941 */ /* 0x000fea0003800200 */
.L_x_11639:
        /* <DEDUP_REMOVED lines=24> */
.L_x_11646:
        /* <DEDUP_REMOVED lines=13> */
.L_x_11648:
[----:B------:R-:W-:Y:S05]  /*2bd0*/  BSYNC.RECONVERGENT B1 ;  /* 0x0000000000017941 */ /* 0x000fea0003800200 */
.L_x_11647:
        /* <DEDUP_REMOVED lines=36> */
[----:B------:R-:W-:Y:S02]  /*2e20*/  HFMA2 R16, -RZ, RZ, 0, 0 ;  /* 0x00000000ff107431 */ /* 0x000fe400000001ff */
        /* <DEDUP_REMOVED lines=9> */
[----:B------:R-:W-:Y:S02]  /*2ec0*/  LOP3.LUT R196, R28, R196, R15, 0x96, !PT ;  /* 0x000000c41cc47212 */ /* 0x000fe400078e960f */
[----:B------:R-:W-:Y:S01]  /*2ed0*/  MOV R15, R20 ;  /* 0x00000014000f7202 */ /* 0x000fe20000000f00 */
[----:B------:R-:W-:-:S07]  /*2ee0*/  IMAD.MOV.U32 R20, RZ, RZ, R14 ;  /* 0x000000ffff147224 */ /* 0x000fce00078e000e */
.L_x_11645:
[----:B------:R-:W-:Y:S05]  /*2ef0*/  BSYNC.RECONVERGENT B0 ;  /* 0x0000000000007941 */ /* 0x000fea0003800200 */
.L_x_11644:
        /* <DEDUP_REMOVED lines=24> */
.L_x_11651:
        /* <DEDUP_REMOVED lines=13> */
.L_x_11653:
[----:B------:R-:W-:Y:S05]  /*3150*/  BSYNC.RECONVERGENT B1 ;  /* 0x0000000000017941 */ /* 0x000fea0003800200 */
.L_x_11652:
[----:B------:R-:W-:Y:S01]  /*3160*/  IMAD.WIDE.U32 R38, R0, -0x326172a9, RZ ;  /* 0xcd9e8d5700267825 */ /* 0x000fe200078e00ff */
[----:B------:R-:W-:Y:S02]  /*3170*/  LOP3.LUT R142, R5, R17, R161, 0x96, !PT ;  /* 0x00000011058e7212 */ /* 0x000fe400078e96a1 */
[----:B------:R-:W-:Y:S01]  /*3180*/  IADD3 R15, PT, PT, R160, 0x3c6ef372, RZ ;  /* 0x3c6ef372a00f7810 */ /* 0x000fe20007ffe0ff */
        /* <DEDUP_REMOVED lines=46> */
.L_x_11650:
[----:B------:R-:W-:Y:S05]  /*3470*/  BSYNC.RECONVERGENT B0 ;  /* 0x0000000000007941 */ /* 0x000fea0003800200 */
.L_x_11649:
        /* <DEDUP_REMOVED lines=10> */
[----:B------:R-:W-:-:S04]  /*3520*/  FSETP.GTU.FTZ.AND P5, PT, R15, R36, PT ;  /* 0x000000240f00720b */ /* 0x000fc80003fbc000 */
        /* <DEDUP_REMOVED lines=13> */
.L_x_11656:
        /* <DEDUP_REMOVED lines=15> */
.L_x_11658:
[----:B------:R-:W-:Y:S05]  /*36f0*/  BSYNC.RECONVERGENT B1 ;  /* 0x0000000000017941 */ /* 0x000fea0003800200 */
.L_x_11657:
        /* <DEDUP_REMOVED lines=49> */
.L_x_11655:
[----:B------:R-:W-:Y:S05]  /*3a10*/  BSYNC.RECONVERGENT B0 ;  /* 0x0000000000007941 */ /* 0x000fea0003800200 */
.L_x_11654:
[----:B------:R-:W-:Y:S01]  /*3a20*/  I2FP.F32.U32 R17, R17 ;  /* 0x0000001100117245 */ /* 0x000fe20000201000 */
[----:B------:R-:W-:Y:S01]  /*3a30*/  HADD2.F32 R19, -RZ, R19.H1_H1 ;  /* 0x30000013ff137230 */ /* 0x000fe20000004100 */
[----:B------:R-:W-:Y:S01]  /*3a40*/  F2FP.F16.F32.PACK_AB R146, R14, R13 ;  /* 0x0000000d0e92723e */ /* 0x000fe200000000ff */
[----:B------:R-:W-:Y:S01]  /*3a50*/  HADD2.F32 R39, -RZ, R43.H1_H1 ;  /* 0x3000002bff277230 */ /* 0x000fe20000004100 */
[----:B------:R-:W-:Y:S01]  /*3a60*/  F2FP.F16.F32.PACK_AB R145, R12, R11 ;  /* 0x0000000b0c91723e */ /* 0x000fe200000000ff */
[----:B------:R-:W-:Y:S01]  /*3a70*/  FFMA.FTZ R17, R17, R34, 1.1641532182693481445e-10 ;  /* 0x2f00000011117423 */ /* 0x000fe20000010022 */
[----:B------:R-:W-:Y:S01]  /*3a80*/  FMUL.FTZ R16, R19, R22 ;  /* 0x0000001613107220 */ /* 0x000fe20000410000 */
[----:B------:R-:W-:Y:S01]  /*3a90*/  HADD2.F32 R19, -RZ, R75.H1_H1 ;  /* 0x3000004bff137230 */ /* 0x000fe20000004100 */
[----:B------:R-:W-:Y:S02]  /*3aa0*/  F2FP.F16.F32.PACK_AB R144, R10, R9 ;  /* 0x000000090a90723e */ /* 0x000fe400000000ff */
[----:B------:R-:W-:Y:S01]  /*3ab0*/  FMUL.FTZ R16, R16, R35 ;  /* 0x0000002310107220 */ /* 0x000fe20000410000 */
[----:B------:R-:W-:-:S04]  /*3ac0*/  FSETP.GTU.FTZ.AND P6, PT, R17, R36, PT ;  /* 0x000000241100720b */ /* 0x000fc80003fdc000 */
[----:B------:R-:W-:Y:S02]  /*3ad0*/  FSEL R16, R16, RZ, !P6 ;  /* 0x000000ff10107208 */ /* 0x000fe40007000000 */
[----:B------:R-:W-:-:S03]  /*3ae0*/  PLOP3.LUT P6, PT, P6, PT, PT, 0x8, 0x80 ;  /* 0x000000000080781c */ /* 0x000fc600037ce170 */
[----:B------:R-:W-:-:S05]  /*3af0*/  FFMA.FTZ R16, R16, R19, R39 ;  /* 0x0000001310107223 */ /* 0x000fca0000010027 */
[----:B------:R-:W-:Y:S01]  /*3b00*/  F2FP.F16.F32.PACK_AB R147, R16, R15 ;  /* 0x0000000f1093723e */ /* 0x000fe200000000ff */
[----:B------:R-:W-:Y:S06]  /*3b10*/  BRA `(.L_x_11659) ;  /* 0x0000002c00107947 */ /* 0x000fec0003800000 */
.L_x_11619:
        /* <DEDUP_REMOVED lines=16> */
.L_x_11662:
        /* <DEDUP_REMOVED lines=13> */
.L_x_11664:
[----:B------:R-:W-:Y:S05]  /*3cf0*/  BSYNC.RECONVERGENT B1 ;  /* 0x0000000000017941 */ /* 0x000fea0003800200 */
.L_x_11663:
        /* <DEDUP_REMOVED lines=46> */
[----:B------:R-:W-:Y:S02]  /*3fe0*/  MOV R9, R206 ;  /* 0x000000ce00097202 */ /* 0x000fe40000000f00 */
[----:B------:R-:W-:-:S07]  /*3ff0*/  LOP3.LUT R196, R28, R196, R21, 0x96, !PT ;  /* 0x000000c41cc47212 */ /* 0x000fce00078e9615 */
.L_x_11661:
[----:B------:R-:W-:Y:S05]  /*4000*/  BSYNC.RECONVERGENT B0 ;  /* 0x0000000000007941 */ /* 0x000fea0003800200 */
.L_x_11660:
        /* <DEDUP_REMOVED lines=9> */
[----:B------:R-:W-:Y:S02]  /*40a0*/  IMAD.MOV.U32 R11, RZ, RZ, R192 ;  /* 0x000000ffff0b7224 */ /* 0x000fe400078e00c0 */
[----:B------:R-:W-:Y:S01]  /*40b0*/  FMUL.FTZ R10, R10, R35 ;  /* 0x000000230a0a7220 */ /* 0x000fe20000410000 */
[----:B------:R-:W-:-:S04]  /*40c0*/  FSETP.GTU.FTZ.AND P1, PT, R9, R36, PT ;  /* 0x000000240900720b */ /* 0x000fc80003f3c000 */
[----:B------:R-:W-:Y:S02]  /*40d0*/  FSEL R9, R10, RZ, !P1 ;  /* 0x000000ff0a097208 */ /* 0x000fe40004800000 */
[----:B------:R-:W-:-:S03]  /*40e0*/  PLOP3.LUT P1, PT, P1, PT, PT, 0x8, 0x80 ;  /* 0x000000000080781c */ /* 0x000fc60000f2e170 */
[----:B------:R-:W-:Y:S01]  /*40f0*/  FMUL.FTZ R9, R9, R12 ;  /* 0x0000000c09097220 */ /* 0x000fe20000410000 */
[----:B------:R-:W-:Y:S01]  /*4100*/  HFMA2 R12, -RZ, RZ, 0, 1.1920928955078125e-07 ;  /* 0x00000002ff0c7431 */ /* 0x000fe200000001ff */
[----:B------:R-:W-:Y:S01]  /*4110*/  P2R R21, PR, RZ, 0x2 ;  /* 0x00000002ff157803 */ /* 0x000fe20000000000 */
[----:B------:R-:W-:Y:S07]  /*4120*/  @!P2 BRA `(.L_x_11666) ;  /* 0x00000004001ca947 */ /* 0x000fee0003800000 */
        /* <DEDUP_REMOVED lines=8> */
.L_x_11667:
        /* <DEDUP_REMOVED lines=13> */
.L_x_11669:
[----:B------:R-:W-:Y:S05]  /*4280*/  BSYNC.RECONVERGENT B1 ;  /* 0x0000000000017941 */ /* 0x000fea0003800200 */
.L_x_11668:
        /* <DEDUP_REMOVED lines=49> */
.L_x_11666:
[----:B------:R-:W-:Y:S05]  /*45a0*/  BSYNC.RECONVERGENT B0 ;  /* 0x0000000000007941 */ /* 0x000fea0003800200 */
.L_x_11665:
        /* <DEDUP_REMOVED lines=13> */
[----:B------:R-:W-:Y:S02]  /*4680*/  P2R R37, PR, RZ, 0x2 ;  /* 0x00000002ff257803 */ /* 0x000fe40000000000 */
        /* <DEDUP_REMOVED lines=10> */
.L_x_11672:
        /* <DEDUP_REMOVED lines=13> */
.L_x_11674:
[----:B------:R-:W-:Y:S05]  /*4800*/  BSYNC.RECONVERGENT B1 ;  /* 0x0000000000017941 */ /* 0x000fea0003800200 */
.L_x_11673:
        /* <DEDUP_REMOVED lines=49> */
.L_x_11671:
[----:B------:R-:W-:Y:S05]  /*4b20*/  BSYNC.RECONVERGENT B0 ;  /* 0x0000000000007941 */ /* 0x000fea0003800200 */
.L_x_11670:
        /* <DEDUP_REMOVED lines=23> */
.L_x_11677:
        /* <DEDUP_REMOVED lines=13> */
.L_x_11679:
[----:B------:R-:W-:Y:S05]  /*4d70*/  BSYNC.RECONVERGENT B1 ;  /* 0x0000000000017941 */ /* 0x000fea0003800200 */
.L_x_11678:
        /* <DEDUP_REMOVED lines=49> */
.L_x_11676:
[----:B------:R-:W-:Y:S05]  /*5090*/  BSYNC.RECONVERGENT B0 ;  /* 0x0000000000007941 */ /* 0x000fea0003800200 */
.L_x_11675:
        /* <DEDUP_REMOVED lines=23> */
.L_x_11682:
        /* <DEDUP_REMOVED lines=13> */
.L_x_11684:
[----:B------:R-:W-:Y:S05]  /*52e0*/  BSYNC.RECONVERGENT B1 ;  /* 0x0000000000017941 */ /* 0x000fea0003800200 */
.L_x_11683:
        /* <DEDUP_REMOVED lines=49> */
.L_x_11681:
[----:B------:R-:W-:Y:S05]  /*5600*/  BSYNC.RECONVERGENT B0 ;  /* 0x0000000000007941 */ /* 0x000fea0003800200 */
.L_x_11680:
        /* <DEDUP_REMOVED lines=23> */
.L_x_11687:
        /* <DEDUP_REMOVED lines=13> */
.L_x_11689:
[----:B------:R-:W-:Y:S05]  /*5850*/  BSYNC.RECONVERGENT B1 ;  /* 0x0000000000017941 */ /* 0x000fea0003800200 */
.L_x_11688:
        /* <DEDUP_REMOVED lines=49> */
.L_x_11686:
[----:B------:R-:W-:Y:S05]  /*5b70*/  BSYNC.RECONVERGENT B0 ;  /* 0x0000000000007941 */ /* 0x000fea0003800200 */
.L_x_11685:
        /* <DEDUP_REMOVED lines=23> */
.L_x_11692:
        /* <DEDUP_REMOVED lines=13> */
.L_x_11694:
[----:B------:R-:W-:Y:S05]  /*5dc0*/  BSYNC.RECONVERGENT B1 ;  /* 0x0000000000017941 */ /* 0x000fea0003800200 */
.L_x_11693:
        /* <DEDUP_REMOVED lines=49> */
.L_x_11691:
[----:B------:R-:W-:Y:S05]  /*60e0*/  BSYNC.RECONVERGENT B0 ;  /* 0x0000000000007941 */ /* 0x000fea0003800200 */
.L_x_11690:
[----:B------:R-:W-:Y:S01]  /*60f0*/  I2FP.F32.U32 R15, R15 ;  /* 0x0000000f000f7245 */ /* 0x000fe20000201000 */
[----:B------:R-:W-:Y:S01]  /*6100*/  HADD2.F32 R17, -RZ, R19.H0_H0 ;  /* 0x20000013ff117230 */ /* 0x000fe20000004100 */
[----:B------:R-:W-:Y:S01]  /*6110*/  ISETP.NE.AND P6, PT, R38, 0x1, PT ;  /* 0x000000012600780c */ /* 0x000fe20003fc5270 */
[----:B------:R-:W-:Y:S01]  /*6120*/  HADD2.F32 R18, -RZ, R75.H0_H0 ;  /* 0x2000004bff127230 */ /* 0x000fe20000004100 */
        /* <DEDUP_REMOVED lines=19> */
.L_x_11697:
        /* <DEDUP_REMOVED lines=15> */
.L_x_11699:
[----:B------:R-:W-:Y:S05]  /*6350*/  BSYNC.RECONVERGENT B1 ;  /* 0x0000000000017941 */ /* 0x000fea0003800200 */
.L_x_11698:
        /* <DEDUP_REMOVED lines=49> */
.L_x_11696:
[----:B------:R-:W-:Y:S05]  /*6670*/  BSYNC.RECONVERGENT B0 ;  /* 0x0000000000007941 */ /* 0x000fea0003800200 */
.L_x_11695:
[----:B------:R-:W-:Y:S01]  /*6680*/  I2FP.F32.U32 R17, R17 ;  /* 0x0000001100117245 */ /* 0x000fe20000201000 */
[----:B------:R-:W-:Y:S01]  /*6690*/  HADD2.F32 R19, -RZ, R19.H1_H1 ;  /* 0x30000013ff137230 */ /* 0x000fe20000004100 */
[----:B------:R-:W-:Y:S02]  /*66a0*/  F2FP.F16.F32.PACK_AB R146, R14, R13 ;  /* 0x0000000d0e92723e */ /* 0x000fe400000000ff */
        /* <DEDUP_REMOVED lines=9> */
[----:B------:R-:W-:-:S05]  /*6740*/  FMUL.FTZ R16, R16, R19 ;  /* 0x0000001310107220 */ /* 0x000fca0000410000 */
[----:B------:R-:W-:-:S07]  /*6750*/  F2FP.F16.F32.PACK_AB R147, R16, R15 ;  /* 0x0000000f1093723e */ /* 0x000fce00000000ff */
.L_x_11659:
[----:B------:R-:W0:Y:S01]  /*6760*/  LDC.64 R158, c[0x0][0x3a8] ;  /* 0x0000ea00ff9e7b82 */ /* 0x000e220000000a00 */
[----:B------:R-:W-:Y:S02]  /*6770*/  SEL R38, RZ, 0x10000, !P5 ;  /* 0x00010000ff267807 */ /* 0x000fe40006800000 */
[----:B------:R-:W-:Y:S02]  /*6780*/  ISETP.NE.AND P5, PT, R37, RZ, PT ;  /* 0x000000ff2500720c */ /* 0x000fe40003fa5270 */
[----:B------:R-:W-:Y:S02]  /*6790*/  SEL R19, RZ, 0x1000000, !P6 ;  /* 0x01000000ff137807 */ /* 0x000fe40007000000 */
[----:B------:R-:W-:Y:S01]  /*67a0*/  ISETP.NE.AND P6, PT, R21, RZ, PT ;  /* 0x000000ff1500720c */ /* 0x000fe20003fc5270 */
[----:B------:R-:W1:Y:S01]  /*67b0*/  LDC.64 R156, c[0x0][0x3b0] ;  /* 0x0000ec00ff9c7b82 */ /* 0x000e620000000a00 */
[----:B------:R-:W-:Y:S02]  /*67c0*/  SEL R151, RZ, 0x100, !P4 ;  /* 0x00000100ff977807 */ /* 0x000fe40006000000 */
[----:B------:R-:W-:-:S02]  /*67d0*/  SEL R17, RZ, 0x1000000, !P2 ;  /* 0x01000000ff117807 */ /* 0x000fc40005000000 */
[----:B------:R-:W-:Y:S02]  /*67e0*/  SEL R18, RZ, 0x10000, !P1 ;  /* 0x00010000ff127807 */ /* 0x000fe40004800000 */
[----:B------:R-:W-:Y:S01]  /*67f0*/  SEL R21, RZ, 0x100, !P5 ;  /* 0x00000100ff157807 */ /* 0x000fe20006800000 */
[----:B------:R-:W2:Y:S01]  /*6800*/  @P0 LDC.64 R148, c[0x0][0x3a0] ;  /* 0x0000e800ff940b82 */ /* 0x000ea20000000a00 */
[----:B------:R-:W-:Y:S02]  /*6810*/  LOP3.LUT R151, R151, R19, R38, 0xfe, !PT ;  /* 0x0000001397977212 */ /* 0x000fe400078efe26 */
[----:B------:R-:W-:Y:S02]  /*6820*/  SEL R150, RZ, 0x1, !P3 ;  /* 0x00000001ff967807 */ /* 0x000fe40005800000 */
[----:B------:R-:W-:Y:S01]  /*6830*/  LOP3.LUT R21, R21, R17, R18, 0xfe, !PT ;  /* 0x0000001115157212 */ /* 0x000fe200078efe12 */
[C---:B------:R-:W-:Y:S01]  /*6840*/  VIADD R17, R8.reuse, 0x20 ;  /* 0x0000002008117836 */ /* 0x040fe20000000000 */
[----:B------:R-:W-:Y:S01]  /*6850*/  SEL R38, RZ, 0x1, !P6 ;  /* 0x00000001ff267807 */ /* 0x000fe20007000000 */
[----:B0-----:R-:W-:Y:S01]  /*6860*/  IMAD.WIDE.U32 R18, R8, 0x10, R158 ;  /* 0x0000001008127825 */ /* 0x001fe200078e009e */
[----:B------:R-:W-:-:S02]  /*6870*/  LOP3.LUT R151, R151, R150, RZ, 0xfc, !PT ;  /* 0x0000009697977212 */ /* 0x000fc400078efcff */
[----:B------:R-:W-:Y:S01]  /*6880*/  LOP3.LUT R150, R21, R38, RZ, 0xfc, !PT ;  /* 0x0000002615967212 */ /* 0x000fe200078efcff */
[----:B------:R-:W-:Y:S01]  /*6890*/  IMAD.WIDE.U32 R140, R17, 0x10, R162 ;  /* 0x00000010118c7825 */ /* 0x000fe200078e00a2 */
[----:B------:R0:W-:Y:S03]  /*68a0*/  STG.E.128 desc[UR6][R18.64], R144 ;  /* 0x0000009012007986 */ /* 0x0001e6000c101d06 */
[----:B-1----:R-:W-:-:S05]  /*68b0*/  IMAD.WIDE.U32 R38, R8, 0x8, R156 ;  /* 0x0000000808267825 */ /* 0x002fca00078e009c */
[----:B------:R0:W-:Y:S01]  /*68c0*/  STG.E.64 desc[UR6][R38.64], R150 ;  /* 0x0000009626007986 */ /* 0x0001e2000c101b06 */
[----:B--2---:R-:W-:-:S03]  /*68d0*/  @P0 IMAD.WIDE.U32 R148, R17, 0x10, R148 ;  /* 0x0000001011940825 */ /* 0x004fc600078e0094 */
[----:B------:R-:W5:Y:S04]  /*68e0*/  LDG.E.128 R140, desc[UR6][R140.64] ;  /* 0x000000068c8c7981 */ /* 0x000f68000c1e1d00 */
[----:B------:R0:W5:Y:S01]  /*68f0*/  @P0 LDG.E.128 R40, desc[UR6][R148.64] ;  /* 0x0000000694280981 */ /* 0x000162000c1e1d00 */
[----:B------:R-:W-:Y:S05]  /*6900*/  @!P0 BRA `(.L_x_11700) ;  /* 0x0000002c00348947 */ /* 0x000fea0003800000 */
[----:B------:R-:W-:Y:S01]  /*6910*/  ISETP.NE.AND P1, PT, R152, 0x1, PT ;  /* 0x000000019800780c */ /* 0x000fe20003f25270 */
[----:B------:R-:W-:Y:S01]  /*6920*/  BSSY.RECONVERGENT B0, `(.L_x_11701) ;  /* 0x000004d000007945 */ /* 0x000fe20003800200 */
[----:B------:R-:W-:Y:S02]  /*6930*/  HFMA2 R37, -RZ, RZ, 0, 1.1920928955078125e-07 ;  /* 0x00000002ff257431 */ /* 0x000fe400000001ff */
[----:B0-----:R-:W-:Y:S01]  /*6940*/  IMAD.MOV.U32 R18, RZ, RZ, R192 ;  /* 0x000000ffff127224 */ /* 0x001fe200078e00c0 */
        /* <DEDUP_REMOVED lines=12> */
.L_x_11703:
        /* <DEDUP_REMOVED lines=13> */
.L_x_11705:
[----:B------:R-:W-:Y:S05]  /*6ae0*/  BSYNC.RECONVERGENT B1 ;  /* 0x0000000000017941 */ /* 0x000fea0003800200 */
.L_x_11704:
[----:B------:R-:W-:Y:S01]  /*6af0*/  IMAD.WIDE.U32 R38, R0, -0x326172a9, RZ ;  /* 0xcd9e8d5700267825 */ /* 0x000fe200078e00ff */
[----:B------:R-:W-:-:S03]  /*6b00*/  LOP3.LUT R146, R5, R19, R161, 0x96, !PT ;  /* 0x0000001305927212 */ /* 0x000fc600078e96a1 */
[----:B------:R-:W-:Y:S01]  /*6b10*/  HFMA2 R37, -RZ, RZ, 0, 0 ;  /* 0x00000000ff257431 */ /* 0x000fe200000001ff */
        /* <DEDUP_REMOVED lines=16> */
[----:B------:R-:W-:Y:S02]  /*6c20*/  VIADD R21, R160, 0x78dde6e4 ;  /* 0x78dde6e4a0157836 */ /* 0x000fe40000000000 */
[----:B------:R-:W-:-:S04]  /*6c30*/  IMAD.WIDE.U32 R18, R18, -0x2daee0ad, RZ ;  /* 0xd2511f5312127825 */ /* 0x000fc800078e00ff */
[----:B------:R-:W-:Y:S01]  /*6c40*/  IMAD.WIDE.U32 R146, R146, -0x326172a9, RZ ;  /* 0xcd9e8d5792927825 */ /* 0x000fe200078e00ff */
[----:B------:R-:W-:Y:S02]  /*6c50*/  LOP3.LUT R145, R31, R38, R19, 0x96, !PT ;  /* 0x000000261f917212 */ /* 0x000fe400078e9613 */
[----:B------:R-:W-:Y:S02]  /*6c60*/  IADD3 R19, PT, PT, R160, 0x1715609d, RZ ;  /* 0x1715609da0137810 */ /* 0x000fe40007ffe0ff */
        /* <DEDUP_REMOVED lines=23> */
[----:B------:R-:W-:-:S07]  /*6de0*/  LOP3.LUT R196, R28, R196, R151, 0x96, !PT ;  /* 0x000000c41cc47212 */ /* 0x000fce00078e9697 */
.L_x_11702:
[----:B------:R-:W-:Y:S05]  /*6df0*/  BSYNC.RECONVERGENT B0 ;  /* 0x0000000000007941 */ /* 0x000fea0003800200 */
.L_x_11701:
[----:B------:R-:W-:Y:S01]  /*6e00*/  I2FP.F32.U32 R19, R18 ;  /* 0x0000001200137245 */ /* 0x000fe20000201000 */
[----:B-----5:R-:W-:Y:S01]  /*6e10*/  HADD2.F32 R21, -RZ, R140.H0_H0 ;  /* 0x2000008cff157230 */ /* 0x020fe20000004100 */
[----:B------:R-:W-:Y:S01]  /*6e20*/  ISETP.NE.AND P2, PT, R37, 0x1, PT ;  /* 0x000000012500780c */ /* 0x000fe20003f45270 */
[----:B------:R-:W-:Y:S01]  /*6e30*/  BSSY.RECONVERGENT B0, `(.L_x_11706) ;  /* 0x0000056000007945 */ /* 0x000fe20003800200 */
[----:B------:R-:W-:Y:S01]  /*6e40*/  LOP3.LUT R6, R6, 0xfffffffb, RZ, 0xc0, !PT ;  /* 0xfffffffb06067812 */ /* 0x000fe200078ec0ff */
[----:B------:R-:W-:Y:S01]  /*6e50*/  FFMA.FTZ R19, R19, R34, 1.1641532182693481445e-10 ;  /* 0x2f00000013137423 */ /* 0x000fe20000010022 */
[----:B------:R-:W-:Y:S01]  /*6e60*/  FMUL.FTZ R18, R21, R22 ;  /* 0x0000001615127220 */ /* 0x000fe20000410000 */
[----:B------:R-:W-:Y:S02]  /*6e70*/  HADD2.F32 R21, -RZ, R40.H0_H0 ;  /* 0x20000028ff157230 */ /* 0x000fe40000004100 */
[----:B------:R-:W-:Y:S02]  /*6e80*/  IMAD.MOV.U32 R39, RZ, RZ, 0x2 ;  /* 0x00000002ff277424 */ /* 0x000fe400078e00ff */
[----:B------:R-:W-:Y:S01]  /*6e90*/  FMUL.FTZ R18, R18, R35 ;  /* 0x0000002312127220 */ /* 0x000fe20000410000 */
[----:B------:R-:W-:Y:S01]  /*6ea0*/  FSETP.GTU.FTZ.AND P1, PT, R19, R36, PT ;  /* 0x000000241300720b */ /* 0x000fe20003f3c000 */
[----:B------:R-:W-:-:S03]  /*6eb0*/  HADD2.F32 R19, -RZ, R68.H0_H0 ;  /* 0x20000044ff137230 */ /* 0x000fc60000004100 */
[----:B------:R-:W-:Y:S02]  /*6ec0*/  FSEL R18, R18, RZ, !P1 ;  /* 0x000000ff12127208 */ /* 0x000fe40004800000 */
        /* <DEDUP_REMOVED lines=13> */
.L_x_11708:
        /* <DEDUP_REMOVED lines=13> */
.L_x_11710:
[----:B------:R-:W-:Y:S05]  /*7070*/  BSYNC.RECONVERGENT B1 ;  /* 0x0000000000017941 */ /* 0x000fea0003800200 */
.L_x_11709:
        /* <DEDUP_REMOVED lines=49> */
.L_x_11707:
[----:B------:R-:W-:Y:S05]  /*7390*/  BSYNC.RECONVERGENT B0 ;  /* 0x0000000000007941 */ /* 0x000fea0003800200 */
.L_x_11706:
[----:B------:R-:W-:Y:S01]  /*73a0*/  I2FP.F32.U32 R19, R19 ;  /* 0x0000001300137245 */ /* 0x000fe20000201000 */
[----:B------:R-:W-:Y:S01]  /*73b0*/  HADD2.F32 R21, -RZ, R140.H1_H1 ;  /* 0x3000008cff157230 */ /* 0x000fe20000004100 */
[----:B------:R-:W-:Y:S01]  /*73c0*/  ISETP.NE.AND P2, PT, R39, 0x1, PT ;  /* 0x000000012700780c */ /* 0x000fe20003f45270 */
[----:B------:R-:W-:Y:S01]  /*73d0*/  HADD2.F32 R38, -RZ, R68.H1_H1 ;  /* 0x30000044ff267230 */ /* 0x000fe20000004100 */
[----:B------:R-:W-:Y:S01]  /*73e0*/  LOP3.LUT R6, R6, 0xfffffffd, RZ, 0xc0, !PT ;  /* 0xfffffffd06067812 */ /* 0x000fe200078ec0ff */
[----:B------:R-:W-:Y:S01]  /*73f0*/  FFMA.FTZ R19, R19, R34, 1.1641532182693481445e-10 ;  /* 0x2f00000013137423 */ /* 0x000fe20000010022 */
[----:B------:R-:W-:Y:S01]  /*7400*/  FMUL.FTZ R20, R21, R22 ;  /* 0x0000001615147220 */ /* 0x000fe20000410000 */
[----:B------:R-:W-:Y:S01]  /*7410*/  HADD2.F32 R140, -RZ, R40.H1_H1 ;  /* 0x30000028ff8c7230 */ /* 0x000fe20000004100 */
[----:B------:R-:W-:Y:S01]  /*7420*/  BSSY.RECONVERGENT B0, `(.L_x_11711) ;  /* 0x0000051000007945 */ /* 0x000fe20003800200 */
[----:B------:R-:W-:Y:S02]  /*7430*/  IMAD.MOV.U32 R21, RZ, RZ, R192 ;  /* 0x000000ffff157224 */ /* 0x000fe400078e00c0 */
[----:B------:R-:W-:Y:S01]  /*7440*/  FMUL.FTZ R20, R20, R35 ;  /* 0x0000002314147220 */ /* 0x000fe20000410000 */
[----:B------:R-:W-:-:S04]  /*7450*/  FSETP.GTU.FTZ.AND P1, PT, R19, R36, PT ;  /* 0x000000241300720b */ /* 0x000fc80003f3c000 */
[----:B------:R-:W-:Y:S02]  /*7460*/  FSEL R19, R20, RZ, !P1 ;  /* 0x000000ff14137208 */ /* 0x000fe40004800000 */
[----:B------:R-:W-:-:S03]  /*7470*/  PLOP3.LUT P1, PT, P1, PT, PT, 0x8, 0x80 ;  /* 0x000000000080781c */ /* 0x000fc60000f2e170 */
[----:B------:R-:W-:Y:S01]  /*7480*/  FFMA.FTZ R19, R19, R38, R140 ;  /* 0x0000002613137223 */ /* 0x000fe2000001008c */
        /* <DEDUP_REMOVED lines=11> */
.L_x_11713:
        /* <DEDUP_REMOVED lines=13> */
.L_x_11715:
[----:B------:R-:W-:Y:S05]  /*7610*/  BSYNC.RECONVERGENT B1 ;  /* 0x0000000000017941 */ /* 0x000fea0003800200 */
.L_x_11714:
        /* <DEDUP_REMOVED lines=49> */
.L_x_11712:
[----:B------:R-:W-:Y:S05]  /*7930*/  BSYNC.RECONVERGENT B0 ;  /* 0x0000000000007941 */ /* 0x000fea0003800200 */
.L_x_11711:
        /* <DEDUP_REMOVED lines=9> */
[----:B------:R-:W-:Y:S01]  /*79d0*/  FSETP.GTU.FTZ.AND P1, PT, R21, R36, PT ;  /* 0x000000241500720b */ /* 0x000fe20003f3c000 */
[----:B------:R-:W-:-:S03]  /*79e0*/  HADD2.F32 R21, -RZ, R69.H0_H0 ;  /* 0x20000045ff157230 */ /* 0x000fc60000004100 */
        /* <DEDUP_REMOVED lines=13> */
.L_x_11718:
        /* <DEDUP_REMOVED lines=13> */
.L_x_11720:
[----:B------:R-:W-:Y:S05]  /*7b90*/  BSYNC.RECONVERGENT B1 ;  /* 0x0000000000017941 */ /* 0x000fea0003800200 */
.L_x_11719:
[----:B------:R-:W-:Y:S01]  /*7ba0*/  IMAD.WIDE.U32 R144, R0, -0x326172a9, RZ ;  /* 0xcd9e8d5700907825 */ /* 0x000fe200078e00ff */
[----:B------:R-:W-:Y:S02]  /*7bb0*/  LOP3.LUT R148, R5, R39, R161, 0x96, !PT ;  /* 0x0000002705947212 */ /* 0x000fe400078e96a1 */
[C---:B------:R-:W-:Y:S01]  /*7bc0*/  IADD3 R21, PT, PT, R160.reuse, 0x3c6ef372, RZ ;  /* 0x3c6ef372a0157810 */ /* 0x040fe20007ffe0ff */
        /* <DEDUP_REMOVED lines=12> */
[----:B------:R-:W-:Y:S02]  /*7c90*/  IADD3 R21, PT, PT, R161, 0x32370b8f, RZ ;  /* 0x32370b8fa1157810 */ /* 0x000fe40007ffe0ff */
[----:B------:R-:W-:Y:S02]  /*7ca0*/  LOP3.LUT R37, R37, R144, R149, 0x96, !PT ;  /* 0x0000009025257212 */ /* 0x000fe400078e9695 */
[----:B------:R-:W-:-:S03]  /*7cb0*/  LOP3.LUT R21, R21, R38, R147, 0x96, !PT ;  /* 0x0000002615157212 */ /* 0x000fc600078e9693 */
[----:B------:R-:W-:Y:S01]  /*7cc0*/  IMAD.WIDE.U32 R38, R37, -0x2daee0ad, RZ ;  /* 0xd2511f5325267825 */ /* 0x000fe200078e00ff */
[----:B------:R-:W-:-:S03]  /*7cd0*/  IADD3 R37, PT, PT, R160, 0x1715609d, RZ ;  /* 0x1715609da0257810 */ /* 0x000fc60007ffe0ff */
[----:B------:R-:W-:Y:S01]  /*7ce0*/  IMAD.WIDE.U32 R144, R21, -0x326172a9, RZ ;  /* 0xcd9e8d5715907825 */ /* 0x000fe200078e00ff */
[----:B------:R-:W-:-:S03]  /*7cf0*/  LOP3.LUT R149, R31, R146, R39, 0x96, !PT ;  /* 0x000000921f957212 */ /* 0x000fc600078e9627 */
        /* <DEDUP_REMOVED lines=25> */
[----:B------:R-:W-:Y:S01]  /*7e90*/  IMAD.MOV.U32 R39, RZ, RZ, RZ ;  /* 0x000000ffff277224 */ /* 0x000fe200078e00ff */
[----:B------:R-:W-:-:S07]  /*7ea0*/  MOV R150, R38 ;  /* 0x0000002600967202 */ /* 0x000fce0000000f00 */
.L_x_11717:
[----:B------:R-:W-:Y:S05]  /*7eb0*/  BSYNC.RECONVERGENT B0 ;  /* 0x0000000000007941 */ /* 0x000fea0003800200 */
.L_x_11716:
        /* <DEDUP_REMOVED lines=8> */
[----:B------:R-:W-:Y:S02]  /*7f40*/  HFMA2 R141, -RZ, RZ, 0, 1.1920928955078125e-07 ;  /* 0x00000002ff8d7431 */ /* 0x000fe400000001ff */
[----:B------:R-:W-:-:S02]  /*7f50*/  IMAD.MOV.U32 R37, RZ, RZ, R192 ;  /* 0x000000ffff257224 */ /* 0x000fc400078e00c0 */
[----:B------:R-:W-:Y:S01]  /*7f60*/  FMUL.FTZ R38, R38, R35 ;  /* 0x0000002326267220 */ /* 0x000fe20000410000 */
[----:B------:R-:W-:-:S04]  /*7f70*/  FSETP.GTU.FTZ.AND P2, PT, R21, R36, PT ;  /* 0x000000241500720b */ /* 0x000fc80003f5c000 */
        /* <DEDUP_REMOVED lines=12> */
.L_x_11723:
        /* <DEDUP_REMOVED lines=13> */
.L_x_11725:
[----:B------:R-:W-:Y:S05]  /*8110*/  BSYNC.RECONVERGENT B1 ;  /* 0x0000000000017941 */ /* 0x000fea0003800200 */
.L_x_11724:
        /* <DEDUP_REMOVED lines=46> */
[----:B------:R-:W-:Y:S01]  /*8400*/  MOV R37, R150 ;  /* 0x0000009600257202 */ /* 0x000fe20000000f00 */
[----:B------:R-:W-:Y:S01]  /*8410*/  IMAD.MOV.U32 R150, RZ, RZ, R38 ;  /* 0x000000ffff967224 */ /* 0x000fe200078e0026 */
[----:B------:R-:W-:-:S07]  /*8420*/  LOP3.LUT R196, R28, R196, R39, 0x96, !PT ;  /* 0x000000c41cc47212 */ /* 0x000fce00078e9627 */
.L_x_11722:
[----:B------:R-:W-:Y:S05]  /*8430*/  BSYNC.RECONVERGENT B0 ;  /* 0x0000000000007941 */ /* 0x000fea0003800200 */
.L_x_11721:
[----:B------:R-:W-:Y:S01]  /*8440*/  I2FP.F32.U32 R37, R37 ;  /* 0x0000002500257245 */ /* 0x000fe20000201000 */
[----:B------:R-:W-:Y:S01]  /*8450*/  HADD2.F32 R39, -RZ, R142.H0_H0 ;  /* 0x2000008eff277230 */ /* 0x000fe20000004100 */
[----:B------:R-:W-:Y:S01]  /*8460*/  ISETP.NE.AND P4, PT, R141, 0x1, PT ;  /* 0x000000018d00780c */ /* 0x000fe20003f85270 */
[----:B------:R-:W-:Y:S01]  /*8470*/  HADD2.F32 R140, -RZ, R70.H0_H0 ;  /* 0x20000046ff8c7230 */ /* 0x000fe20000004100 */
[----:B------:R-:W-:Y:S01]  /*8480*/  BSSY.RECONVERGENT B0, `(.L_x_11726) ;  /* 0x0000053000007945 */ /* 0x000fe20003800200 */
[----:B------:R-:W-:Y:S01]  /*8490*/  FFMA.FTZ R37, R37, R34, 1.1641532182693481445e-10 ;  /* 0x2f00000025257423 */ /* 0x000fe20000010022 */
[----:B------:R-:W-:Y:S01]  /*84a0*/  FMUL.FTZ R38, R39, R22 ;  /* 0x0000001627267220 */ /* 0x000fe20000410000 */
[----:B------:R-:W-:Y:S01]  /*84b0*/  HADD2.F32 R144, -RZ, R42.H0_H0 ;  /* 0x2000002aff907230 */ /* 0x000fe20000004100 */
[----:B------:R-:W-:Y:S02]  /*84c0*/  MOV R39, R192 ;  /* 0x000000c000277202 */ /* 0x000fe40000000f00 */
[----:B------:R-:W-:Y:S01]  /*84d0*/  FMUL.FTZ R38, R38, R35 ;  /* 0x0000002326267220 */ /* 0x000fe20000410000 */
[----:B------:R-:W-:-:S04]  /*84e0*/  FSETP.GTU.FTZ.AND P3, PT, R37, R36, PT ;  /* 0x000000242500720b */ /* 0x000fc80003f7c000 */
        /* <DEDUP_REMOVED lines=13> */
.L_x_11728:
        /* <DEDUP_REMOVED lines=13> */
.L_x_11730:
[----:B------:R-:W-:Y:S05]  /*8690*/  BSYNC.RECONVERGENT B1 ;  /* 0x0000000000017941 */ /* 0x000fea0003800200 */
.L_x_11729:
        /* <DEDUP_REMOVED lines=47> */
[----:B------:R-:W-:Y:S01]  /*8990*/  IMAD.MOV.U32 R39, RZ, RZ, R150 ;  /* 0x000000ffff277224 */ /* 0x000fe200078e0096 */
[----:B------:R-:W-:-:S07]  /*89a0*/  MOV R150, R38 ;  /* 0x0000002600967202 */ /* 0x000fce0000000f00 */
.L_x_11727:
[----:B------:R-:W-:Y:S05]  /*89b0*/  BSYNC.RECONVERGENT B0 ;  /* 0x0000000000007941 */ /* 0x000fea0003800200 */
.L_x_11726:
        /* <DEDUP_REMOVED lines=24> */
.L_x_11733:
        /* <DEDUP_REMOVED lines=13> */
.L_x_11735:
[----:B------:R-:W-:Y:S05]  /*8c10*/  BSYNC.RECONVERGENT B1 ;  /* 0x0000000000017941 */ /* 0x000fea0003800200 */
.L_x_11734:
        /* <DEDUP_REMOVED lines=49> */
.L_x_11732:
[----:B------:R-:W-:Y:S05]  /*8f30*/  BSYNC.RECONVERGENT B0 ;  /* 0x0000000000007941 */ /* 0x000fea0003800200 */
.L_x_11731:
        /* <DEDUP_REMOVED lines=10> */
[----:B------:R-:W-:-:S04]  /*8fe0*/  FSETP.GTU.FTZ.AND P5, PT, R39, R36, PT ;  /* 0x000000242700720b */ /* 0x000fc80003fbc000 */
        /* <DEDUP_REMOVED lines=13> */
.L_x_11738:
        /* <DEDUP_REMOVED lines=15> */
.L_x_11740:
[----:B------:R-:W-:Y:S05]  /*91b0*/  BSYNC.RECONVERGENT B1 ;  /* 0x0000000000017941 */ /* 0x000fea0003800200 */
.L_x_11739:
        /* <DEDUP_REMOVED lines=49> */
.L_x_11737:
[----:B------:R-:W-:Y:S05]  /*94d0*/  BSYNC.RECONVERGENT B0 ;  /* 0x0000000000007941 */ /* 0x000fea0003800200 */
.L_x_11736:
[----:B------:R-:W-:Y:S01]  /*94e0*/  I2FP.F32.U32 R141, R141 ;  /* 0x0000008d008d7245 */ /* 0x000fe20000201000 */
[----:B------:R-:W-:Y:S01]  /*94f0*/  HADD2.F32 R143, -RZ, R143.H1_H1 ;  /* 0x3000008fff8f7230 */ /* 0x000fe20000004100 */
[----:B------:R-:W-:Y:S01]  /*9500*/  F2FP.F16.F32.PACK_AB R142, R38, R37 ;  /* 0x00000025268e723e */ /* 0x000fe200000000ff */
[----:B------:R-:W-:Y:S02]  /*9510*/  HADD2.F32 R145, -RZ, R43.H1_H1 ;  /* 0x3000002bff917230 */ /* 0x000fe40000004100 */
[----:B------:R-:W-:Y:S01]  /*9520*/  FFMA.FTZ R141, R141, R34, 1.1641532182693481445e-10 ;  /* 0x2f0000008d8d7423 */ /* 0x000fe20000010022 */
[----:B------:R-:W-:Y:S01]  /*9530*/  FMUL.FTZ R140, R143, R22 ;  /* 0x000000168f8c7220 */ /* 0x000fe20000410000 */
[----:B------:R-:W-:-:S03]  /*9540*/  HADD2.F32 R143, -RZ, R71.H1_H1 ;  /* 0x30000047ff8f7230 */ /* 0x000fc60000004100 */
[----:B------:R-:W-:Y:S01]  /*9550*/  FMUL.FTZ R140, R140, R35 ;  /* 0x000000238c8c7220 */ /* 0x000fe20000410000 */
        /* <DEDUP_REMOVED lines=8> */
.L_x_11700:
        /* <DEDUP_REMOVED lines=16> */
.L_x_11744:
        /* <DEDUP_REMOVED lines=13> */
.L_x_11746:
[----:B------:R-:W-:Y:S05]  /*97b0*/  BSYNC.RECONVERGENT B1 ;  /* 0x0000000000017941 */ /* 0x000fea0003800200 */
.L_x_11745:
        /* <DEDUP_REMOVED lines=48> */
.L_x_11743:
[----:B------:R-:W-:Y:S05]  /*9ac0*/  BSYNC.RECONVERGENT B0 ;  /* 0x0000000000007941 */ /* 0x000fea0003800200 */
.L_x_11742:
        /* <DEDUP_REMOVED lines=25> */
.L_x_11749:
        /* <DEDUP_REMOVED lines=13> */
.L_x_11751:
[----:B------:R-:W-:Y:S05]  /*9d30*/  BSYNC.RECONVERGENT B1 ;  /* 0x0000000000017941 */ /* 0x000fea0003800200 */
.L_x_11750:
        /* <DEDUP_REMOVED lines=49> */
.L_x_11748:
[----:B------:R-:W-:Y:S05]  /*a050*/  BSYNC.RECONVERGENT B0 ;  /* 0x0000000000007941 */ /* 0x000fea0003800200 */
.L_x_11747:
[----:B------:R-:W-:Y:S01]  /*a060*/  I2FP.F32.U32 R19, R19 ;  /* 0x0000001300137245 */ /* 0x000fe20000201000 */
[----:B------:R-:W-:Y:S01]  /*a070*/  HADD2.F32 R21, -RZ, R140.H1_H1 ;  /* 0x3000008cff157230 */ /* 0x000fe20000004100 */
[----:B------:R-:W-:Y:S01]  /*a080*/  ISETP.NE.AND P2, PT, R39, 0x1, PT ;  /* 0x000000012700780c */ /* 0x000fe20003f45270 */
[----:B------:R-:W-:Y:S01]  /*a090*/  HADD2.F32 R38, -RZ, R68.H1_H1 ;  /* 0x30000044ff267230 */ /* 0x000fe20000004100 */
[----:B------:R-:W-:Y:S01]  /*a0a0*/  LOP3.LUT R6, R6, 0xfffffffd, RZ, 0xc0, !PT ;  /* 0xfffffffd06067812 */ /* 0x000fe200078ec0ff */
[----:B------:R-:W-:Y:S01]  /*a0b0*/  FFMA.FTZ R19, R19, R34, 1.1641532182693481445e-10 ;  /* 0x2f00000013137423 */ /* 0x000fe20000010022 */
[----:B------:R-:W-:Y:S01]  /*a0c0*/  FMUL.FTZ R20, R21, R22 ;  /* 0x0000001615147220 */ /* 0x000fe20000410000 */
[----:B------:R-:W-:Y:S01]  /*a0d0*/  BSSY.RECONVERGENT B0, `(.L_x_11752) ;  /* 0x0000051000007945 */ /* 0x000fe20003800200 */
[----:B------:R-:W-:Y:S02]  /*a0e0*/  IMAD.MOV.U32 R21, RZ, RZ, R192 ;  /* 0x000000ffff157224 */ /* 0x000fe400078e00c0 */
[----:B------:R-:W-:Y:S01]  /*a0f0*/  FMUL.FTZ R20, R20, R35 ;  /* 0x0000002314147220 */ /* 0x000fe20000410000 */
[----:B------:R-:W-:-:S04]  /*a100*/  FSETP.GTU.FTZ.AND P1, PT, R19, R36, PT ;  /* 0x000000241300720b */ /* 0x000fc80003f3c000 */
[----:B------:R-:W-:Y:S02]  /*a110*/  FSEL R19, R20, RZ, !P1 ;  /* 0x000000ff14137208 */ /* 0x000fe40004800000 */
        /* <DEDUP_REMOVED lines=13> */
.L_x_11754:
        /* <DEDUP_REMOVED lines=13> */
.L_x_11756:
[----:B------:R-:W-:Y:S05]  /*a2c0*/  BSYNC.RECONVERGENT B1 ;  /* 0x0000000000017941 */ /* 0x000fea0003800200 */
.L_x_11755:
        /* <DEDUP_REMOVED lines=49> */
.L_x_11753:
[----:B------:R-:W-:Y:S05]  /*a5e0*/  BSYNC.RECONVERGENT B0 ;  /* 0x0000000000007941 */ /* 0x000fea0003800200 */
.L_x_11752:
        /* <DEDUP_REMOVED lines=23> */
.L_x_11759:
        /* <DEDUP_REMOVED lines=13> */
.L_x_11761:
[----:B------:R-:W-:Y:S05]  /*a830*/  BSYNC.RECONVERGENT B1 ;  /* 0x0000000000017941 */ /* 0x000fea0003800200 */
.L_x_11760:
        /* <DEDUP_REMOVED lines=49> */
.L_x_11758:
[----:B------:R-:W-:Y:S05]  /*ab50*/  BSYNC.RECONVERGENT B0 ;  /* 0x0000000000007941 */ /* 0x000fea0003800200 */
.L_x_11757:
        /* <DEDUP_REMOVED lines=23> */
.L_x_11764:
        /* <DEDUP_REMOVED lines=13> */
.L_x_11766:
[----:B------:R-:W-:Y:S05]  /*ada0*/  BSYNC.RECONVERGENT B1 ;  /* 0x0000000000017941 */ /* 0x000fea0003800200 */
.L_x_11765:
        /* <DEDUP_REMOVED lines=49> */
.L_x_11763:
[----:B------:R-:W-:Y:S05]  /*b0c0*/  BSYNC.RECONVERGENT B0 ;  /* 0x0000000000007941 */ /* 0x000fea0003800200 */
.L_x_11762:
[----:B------:R-:W-:Y:S01]  /*b0d0*/  I2FP.F32.U32 R37, R37 ;  /* 0x0000002500257245 */ /* 0x000fe20000201000 */
[----:B------:R-:W-:Y:S01]  /*b0e0*/  HADD2.F32 R39, -RZ, R142.H0_H0 ;  /* 0x2000008eff277230 */ /* 0x000fe20000004100 */
[----:B------:R-:W-:Y:S01]  /*b0f0*/  ISETP.NE.AND P4, PT, R141, 0x1, PT ;  /* 0x000000018d00780c */ /* 0x000fe20003f85270 */
[----:B------:R-:W-:Y:S01]  /*b100*/  HADD2.F32 R140, -RZ, R70.H0_H0 ;  /* 0x20000046ff8c7230 */ /* 0x000fe20000004100 */
        /* <DEDUP_REMOVED lines=19> */
.L_x_11769:
        /* <DEDUP_REMOVED lines=13> */
.L_x_11771:
[----:B------:R-:W-:Y:S05]  /*b310*/  BSYNC.RECONVERGENT B1 ;  /* 0x0000000000017941 */ /* 0x000fea0003800200 */
.L_x_11770:
        /* <DEDUP_REMOVED lines=49> */
.L_x_11768:
[----:B------:R-:W-:Y:S05]  /*b630*/  BSYNC.RECONVERGENT B0 ;  /* 0x0000000000007941 */ /* 0x000fea0003800200 */
.L_x_11767:
        /* <DEDUP_REMOVED lines=23> */
.L_x_11774:
        /* <DEDUP_REMOVED lines=13> */
.L_x_11776:
[----:B------:R-:W-:Y:S05]  /*b880*/  BSYNC.RECONVERGENT B1 ;  /* 0x0000000000017941 */ /* 0x000fea0003800200 */
.L_x_11775:
        /* <DEDUP_REMOVED lines=49> */
.L_x_11773:
[----:B------:R-:W-:Y:S05]  /*bba0*/  BSYNC.RECONVERGENT B0 ;  /* 0x0000000000007941 */ /* 0x000fea0003800200 */
.L_x_11772:
        /* <DEDUP_REMOVED lines=23> */
.L_x_11779:
        /* <DEDUP_REMOVED lines=15> */
.L_x_11781:
[----:B------:R-:W-:Y:S05]  /*be10*/  BSYNC.RECONVERGENT B1 ;  /* 0x0000000000017941 */ /* 0x000fea0003800200 */
.L_x_11780:
        /* <DEDUP_REMOVED lines=49> */
.L_x_11778:
[----:B------:R-:W-:Y:S05]  /*c130*/  BSYNC.RECONVERGENT B0 ;  /* 0x0000000000007941 */ /* 0x000fea0003800200 */
.L_x_11777:
[----:B------:R-:W-:Y:S01]  /*c140*/  I2FP.F32.U32 R141, R141 ;  /* 0x0000008d008d7245 */ /* 0x000fe20000201000 */
[----:B------:R-:W-:Y:S01]  /*c150*/  HADD2.F32 R143, -RZ, R143.H1_H1 ;  /* 0x3000008fff8f7230 */ /* 0x000fe20000004100 */
[----:B------:R-:W-:-:S03]  /*c160*/  F2FP.F16.F32.PACK_AB R142, R38, R37 ;  /* 0x00000025268e723e */ /* 0x000fc600000000ff */
[----:B------:R-:W-:Y:S01]  /*c170*/  FFMA.FTZ R141, R141, R34, 1.1641532182693481445e-10 ;  /* 0x2f0000008d8d7423 */ /* 0x000fe20000010022 */
[----:B------:R-:W-:Y:S01]  /*c180*/  FMUL.FTZ R140, R143, R22 ;  /* 0x000000168f8c7220 */ /* 0x000fe20000410000 */
[----:B------:R-:W-:-:S03]  /*c190*/  HADD2.F32 R143, -RZ, R71.H1_H1 ;  /* 0x30000047ff8f7230 */ /* 0x000fc60000004100 */
[----:B------:R-:W-:Y:S01]  /*c1a0*/  FMUL.FTZ R140, R140, R35 ;  /* 0x000000238c8c7220 */ /* 0x000fe20000410000 */
[----:B------:R-:W-:Y:S02]  /*c1b0*/  FSETP.GTU.FTZ.AND P6, PT, R141, R36, PT ;  /* 0x000000248d00720b */ /* 0x000fe40003fdc000 */
[----:B------:R-:W-:Y:S02]  /*c1c0*/  F2FP.F16.F32.PACK_AB R141, R21, R20 ;  /* 0x00000014158d723e */ /* 0x000fe400000000ff */
[----:B------:R-:W-:Y:S02]  /*c1d0*/  FSEL R148, R140, RZ, !P6 ;  /* 0x000000ff8c947208 */ /* 0x000fe40007000000 */
[----:B------:R-:W-:Y:S02]  /*c1e0*/  PLOP3.LUT P6, PT, P6, PT, PT, 0x8, 0x80 ;  /* 0x000000000080781c */ /* 0x000fe400037ce170 */
[----:B------:R-:W-:Y:S01]  /*c1f0*/  F2FP.F16.F32.PACK_AB R140, R19, R18 ;  /* 0x00000012138c723e */ /* 0x000fe200000000ff */
[----:B------:R-:W-:-:S05]  /*c200*/  FMUL.FTZ R148, R143, R148 ;  /* 0x000000948f947220 */ /* 0x000fca0000410000 */
[----:B------:R-:W-:-:S07]  /*c210*/  F2FP.F16.F32.PACK_AB R143, R148, R39 ;  /* 0x00000027948f723e */ /* 0x000fce00000000ff */
.L_x_11741:
[----:B------:R-:W0:Y:S01]  /*c220*/  @P0 LDC.64 R164, c[0x0][0x3a0] ;  /* 0x0000e800ffa40b82 */ /* 0x000e220000000a00 */
[----:B------:R-:W-:Y:S01]  /*c230*/  SEL R152, RZ, 0x10000, !P5 ;  /* 0x00010000ff987807 */ /* 0x000fe20006800000 */
[----:B------:R-:W-:Y:S01]  /*c240*/  IMAD.WIDE.U32 R154, R17, 0x8, R156 ;  /* 0x00000008119a7825 */ /* 0x000fe200078e009c */
[----:B------:R-:W-:Y:S02]  /*c250*/  LOP3.LUT P5, RZ, R6, 0x2, RZ, 0xc0, !PT ;  /* 0x0000000206ff7812 */ /* 0x000fe400078ac0ff */
[----:B------:R-:W-:Y:S02]  /*c260*/  SEL R147, RZ, 0x1000000, !P6 ;  /* 0x01000000ff937807 */ /* 0x000fe40007000000 */
[----:B------:R-:W-:Y:S02]  /*c270*/  SEL R167, RZ, 0x100, !P4 ;  /* 0x00000100ffa77807 */ /* 0x000fe40006000000 */
[----:B------:R-:W-:Y:S02]  /*c280*/  SEL R146, RZ, 0x1000000, !P2 ;  /* 0x01000000ff927807 */ /* 0x000fe40005000000 */
[----:B------:R-:W-:-:S02]  /*c290*/  SEL R145, RZ, 0x10000, !P1 ;  /* 0x00010000ff917807 */ /* 0x000fc40004800000 */
[----:B------:R-:W-:Y:S02]  /*c2a0*/  SEL R144, RZ, 0x100, !P5 ;  /* 0x00000100ff907807 */ /* 0x000fe40006800000 */
[----:B------:R-:W-:Y:S02]  /*c2b0*/  LOP3.LUT P6, RZ, R6, 0x4, RZ, 0xc0, !PT ;  /* 0x0000000406ff7812 */ /* 0x000fe400078cc0ff */
[----:B------:R-:W-:Y:S01]  /*c2c0*/  LOP3.LUT R167, R167, R147, R152, 0xfe, !PT ;  /* 0x00000093a7a77212 */ /* 0x000fe200078efe98 */
[----:B------:R-:W-:Y:S01]  /*c2d0*/  IMAD.WIDE.U32 R152, R17, 0x10, R158 ;  /* 0x0000001011987825 */ /* 0x000fe200078e009e */
[----:B------:R-:W-:Y:S02]  /*c2e0*/  SEL R166, RZ, 0x1, !P3 ;  /* 0x00000001ffa67807 */ /* 0x000fe40005800000 */
[----:B------:R-:W-:Y:S02]  /*c2f0*/  LOP3.LUT R144, R144, R146, R145, 0xfe, !PT ;  /* 0x0000009290907212 */ /* 0x000fe400078efe91 */
[----:B------:R-:W-:Y:S01]  /*c300*/  SEL R145, RZ, 0x1, !P6 ;  /* 0x00000001ff917807 */ /* 0x000fe20007000000 */
[----:B------:R1:W-:Y:S01]  /*c310*/  STG.E.128 desc[UR6][R152.64], R140 ;  /* 0x0000008c98007986 */ /* 0x0003e2000c101d06 */
[----:B------:R-:W-:-:S02]  /*c320*/  IADD3 R149, PT, PT, R8, 0x40, RZ ;  /* 0x0000004008957810 */ /* 0x000fc40007ffe0ff */
[----:B------:R-:W-:Y:S02]  /*c330*/  LOP3.LUT R167, R167, R166, RZ, 0xfc, !PT ;  /* 0x000000a6a7a77212 */ /* 0x000fe400078efcff */
[----:B------:R-:W-:Y:S01]  /*c340*/  LOP3.LUT R166, R144, R145, RZ, 0xfc, !PT ;  /* 0x0000009190a67212 */ /* 0x000fe200078efcff */
[----:B------:R-:W-:-:S04]  /*c350*/  IMAD.WIDE.U32 R144, R149, 0x10, R162 ;  /* 0x0000001095907825 */ /* 0x000fc800078e00a2 */
[----:B0-----:R-:W-:Y:S01]  /*c360*/  @P0 IMAD.WIDE.U32 R164, R149, 0x10, R164 ;  /* 0x0000001095a40825 */ /* 0x001fe200078e00a4 */
[----:B------:R1:W-:Y:S04]  /*c370*/  STG.E.64 desc[UR6][R154.64], R166 ;  /* 0x000000a69a007986 */ /* 0x0003e8000c101b06 */
[----:B------:R1:W5:Y:S04]  /*c380*/  @P0 LDG.E.128 R40, desc[UR6][R164.64] ;  /* 0x00000006a4280981 */ /* 0x000368000c1e1d00 */
[----:B------:R-:W5:Y:S01]  /*c390*/  LDG.E.128 R144, desc[UR6][R144.64] ;  /* 0x0000000690907981 */ /* 0x000f62000c1e1d00 */
        /* <DEDUP_REMOVED lines=17> */
.L_x_11785:
        /* <DEDUP_REMOVED lines=13> */
.L_x_11787:
[----:B------:R-:W-:Y:S05]  /*c580*/  BSYNC.RECONVERGENT B1 ;  /* 0x0000000000017941 */ /* 0x000fea0003800200 */
.L_x_11786:
        /* <DEDUP_REMOVED lines=16> */
[----:B------:R-:W-:Y:S01]  /*c690*/  IADD3 R151, PT, PT, R160, 0x78dde6e4, RZ ;  /* 0x78dde6e4a0977810 */ /* 0x000fe20007ffe0ff */
        /* <DEDUP_REMOVED lines=22> */
[----:B------:R-:W-:Y:S01]  /*c800*/  IMAD.WIDE.U32 R196, R196, -0x2daee0ad, RZ ;  /* 0xd2511f53c4c47825 */ /* 0x000fe200078e00ff */
[----:B------:R-:W-:-:S03]  /*c810*/  MOV R140, R150 ;  /* 0x00000096008c7202 */ /* 0x000fc60000000f00 */
[----:B------:R-:W-:Y:S01]  /*c820*/  IMAD.WIDE.U32 R186, R186, -0x326172a9, RZ ;  /* 0xcd9e8d57baba7825 */ /* 0x000fe200078e00ff */
[----:B------:R-:W-:-:S04]  /*c830*/  LOP3.LUT R192, R26, R152, R197, 0x96, !PT ;  /* 0x000000981ac07212 */ /* 0x000fc800078e96c5 */
[----:B------:R-:W-:Y:S01]  /*c840*/  LOP3.LUT R168, R27, R154, R187, 0x96, !PT ;  /* 0x0000009a1ba87212 */ /* 0x000fe200078e96bb */
[----:B------:R-:W-:-:S04]  /*c850*/  IMAD.WIDE.U32 R192, R192, -0x326172a9, RZ ;  /* 0xcd9e8d57c0c07825 */ /* 0x000fc800078e00ff */
[----:B------:R-:W-:Y:S01]  /*c860*/  IMAD.WIDE.U32 R168, R168, -0x2daee0ad, RZ ;  /* 0xd2511f53a8a87825 */ /* 0x000fe200078e00ff */
[----:B------:R-:W-:-:S04]  /*c870*/  LOP3.LUT R186, R141, R186, R193, 0x96, !PT ;  /* 0x000000ba8dba7212 */ /* 0x000fc800078e96c1 */
[----:B------:R-:W-:-:S07]  /*c880*/  LOP3.LUT R196, R28, R196, R169, 0x96, !PT ;  /* 0x000000c41cc47212 */ /* 0x000fce00078e96a9 */
.L_x_11784:
[----:B------:R-:W-:Y:S05]  /*c890*/  BSYNC.RECONVERGENT B0 ;  /* 0x0000000000007941 */ /* 0x000fea0003800200 */
.L_x_11783:
        /* <DEDUP_REMOVED lines=8> */
[----:B------:R-:W-:Y:S02]  /*c920*/  HFMA2 R152, -RZ, RZ, 0, 1.1920928955078125e-07 ;  /* 0x00000002ff987431 */ /* 0x000fe400000001ff */
[----:B------:R-:W-:Y:S01]  /*c930*/  FMUL.FTZ R140, R140, R35 ;  /* 0x000000238c8c7220 */ /* 0x000fe20000410000 */
[----:B------:R-:W-:Y:S01]  /*c940*/  FSETP.GTU.FTZ.AND P1, PT, R141, R36, PT ;  /* 0x000000248d00720b */ /* 0x000fe20003f3c000 */
        /* <DEDUP_REMOVED lines=15> */
.L_x_11790:
        /* <DEDUP_REMOVED lines=13> */
.L_x_11792:
[----:B------:R-:W-:Y:S05]  /*cb10*/  BSYNC.RECONVERGENT B1 ;  /* 0x0000000000017941 */ /* 0x000fea0003800200 */
.L_x_11791:
        /* <DEDUP_REMOVED lines=46> */
[----:B------:R-:W-:Y:S02]  /*ce00*/  LOP3.LUT R196, R28, R196, R141, 0x96, !PT ;  /* 0x000000c41cc47212 */ /* 0x000fe400078e968d */
[----:B------:R-:W-:Y:S01]  /*ce10*/  MOV R141, R168 ;  /* 0x000000a8008d7202 */ /* 0x000fe20000000f00 */
[----:B------:R-:W-:-:S07]  /*ce20*/  IMAD.MOV.U32 R168, RZ, RZ, R140 ;  /* 0x000000ffffa87224 */ /* 0x000fce00078e008c */
.L_x_11789:
[----:B------:R-:W-:Y:S05]  /*ce30*/  BSYNC.RECONVERGENT B0 ;  /* 0x0000000000007941 */ /* 0x000fea0003800200 */
.L_x_11788:
        /* <DEDUP_REMOVED lines=8> */
[----:B------:R-:W-:Y:S02]  /*cec0*/  IMAD.MOV.U32 R142, RZ, RZ, 0x2 ;  /* 0x00000002ff8e7424 */ /* 0x000fe400078e00ff */
[----:B------:R-:W-:Y:S01]  /*ced0*/  FMUL.FTZ R140, R140, R35 ;  /* 0x000000238c8c7220 */ /* 0x000fe20000410000 */
[----:B------:R-:W-:Y:S01]  /*cee0*/  FSETP.GTU.FTZ.AND P1, PT, R141, R36, PT ;  /* 0x000000248d00720b */ /* 0x000fe20003f3c000 */
[----:B------:R-:W-:-:S03]  /*cef0*/  HADD2.F32 R141, -RZ, R40.H1_H1 ;  /* 0x30000028ff8d7230 */ /* 0x000fc60000004100 */
        /* <DEDUP_REMOVED lines=14> */
.L_x_11795:
        /* <DEDUP_REMOVED lines=13> */
.L_x_11797:
[----:B------:R-:W-:Y:S05]  /*d0b0*/  BSYNC.RECONVERGENT B1 ;  /* 0x0000000000017941 */ /* 0x000fea0003800200 */
.L_x_11796:
        /* <DEDUP_REMOVED lines=49> */
.L_x_11794:
[----:B------:R-:W-:Y:S05]  /*d3d0*/  BSYNC.RECONVERGENT B0 ;  /* 0x0000000000007941 */ /* 0x000fea0003800200 */
.L_x_11793:
        /* <DEDUP_REMOVED lines=24> */
.L_x_11800:
        /* <DEDUP_REMOVED lines=13> */
.L_x_11802:
[----:B------:R-:W-:Y:S05]  /*d630*/  BSYNC.RECONVERGENT B1 ;  /* 0x0000000000017941 */ /* 0x000fea0003800200 */
.L_x_11801:
        /* <DEDUP_REMOVED lines=46> */
[----:B------:R-:W-:Y:S02]  /*d920*/  LOP3.LUT R196, R28, R196, R141, 0x96, !PT ;  /* 0x000000c41cc47212 */ /* 0x000fe400078e968d */
[----:B------:R-:W-:Y:S01]  /*d930*/  MOV R141, R168 ;  /* 0x000000a8008d7202 */ /* 0x000fe20000000f00 */
[----:B------:R-:W-:-:S07]  /*d940*/  IMAD.MOV.U32 R168, RZ, RZ, R140 ;  /* 0x000000ffffa87224 */ /* 0x000fce00078e008c */
.L_x_11799:
[----:B------:R-:W-:Y:S05]  /*d950*/  BSYNC.RECONVERGENT B0 ;  /* 0x0000000000007941 */ /* 0x000fea0003800200 */
.L_x_11798:
        /* <DEDUP_REMOVED lines=24> */
.L_x_11805:
        /* <DEDUP_REMOVED lines=13> */
.L_x_11807:
[----:B------:R-:W-:Y:S05]  /*dbb0*/  BSYNC.RECONVERGENT B1 ;  /* 0x0000000000017941 */ /* 0x000fea0003800200 */
.L_x_11806:
        /* <DEDUP_REMOVED lines=49> */
.L_x_11804:
[----:B------:R-:W-:Y:S05]  /*ded0*/  BSYNC.RECONVERGENT B0 ;  /* 0x0000000000007941 */ /* 0x000fea0003800200 */
.L_x_11803:
        /* <DEDUP_REMOVED lines=24> */
.L_x_11810:
        /* <DEDUP_REMOVED lines=13> */
.L_x_11812:
[----:B------:R-:W-:Y:S05]  /*e130*/  BSYNC.RECONVERGENT B1 ;  /* 0x0000000000017941 */ /* 0x000fea0003800200 */
.L_x_11811:
        /* <DEDUP_REMOVED lines=49> */
.L_x_11809:
[----:B------:R-:W-:Y:S05]  /*e450*/  BSYNC.RECONVERGENT B0 ;  /* 0x0000000000007941 */ /* 0x000fea0003800200 */
.L_x_11808:
        /* <DEDUP_REMOVED lines=24> */
.L_x_11815:
        /* <DEDUP_REMOVED lines=13> */
.L_x_11817:
[----:B------:R-:W-:Y:S05]  /*e6b0*/  BSYNC.RECONVERGENT B1 ;  /* 0x0000000000017941 */ /* 0x000fea0003800200 */
.L_x_11816:
        /* <DEDUP_REMOVED lines=49> */
.L_x_11814:
[----:B------:R-:W-:Y:S05]  /*e9d0*/  BSYNC.RECONVERGENT B0 ;  /* 0x0000000000007941 */ /* 0x000fea0003800200 */
.L_x_11813:
        /* <DEDUP_REMOVED lines=24> */
.L_x_11820:
        /* <DEDUP_REMOVED lines=15> */
.L_x_11822:
[----:B------:R-:W-:Y:S05]  /*ec50*/  BSYNC.RECONVERGENT B1 ;  /* 0x0000000000017941 */ /* 0x000fea0003800200 */
.L_x_11821:
        /* <DEDUP_REMOVED lines=49> */
.L_x_11819:
[----:B------:R-:W-:Y:S05]  /*ef70*/  BSYNC.RECONVERGENT B0 ;  /* 0x0000000000007941 */ /* 0x000fea0003800200 */
.L_x_11818:
        /* <DEDUP_REMOVED lines=16> */
.L_x_11782:
        /* <DEDUP_REMOVED lines=16> */
.L_x_11826:
        /* <DEDUP_REMOVED lines=13> */
.L_x_11828:
[----:B------:R-:W-:Y:S05]  /*f250*/  BSYNC.RECONVERGENT B1 ;  /* 0x0000000000017941 */ /* 0x000fea0003800200 */
.L_x_11827:
        /* <DEDUP_REMOVED lines=48> */
.L_x_11825:
[----:B------:R-:W-:Y:S05]  /*f560*/  BSYNC.RECONVERGENT B0 ;  /* 0x0000000000007941 */ /* 0x000fea0003800200 */
.L_x_11824:
        /* <DEDUP_REMOVED lines=25> */
.L_x_11831:
        /* <DEDUP_REMOVED lines=13> */
.L_x_11833:
[----:B------:R-:W-:Y:S05]  /*f7d0*/  BSYNC.RECONVERGENT B1 ;  /* 0x0000000000017941 */ /* 0x000fea0003800200 */
.L_x_11832:
        /* <DEDUP_REMOVED lines=49> */
.L_x_11830:
[----:B------:R-:W-:Y:S05]  /*faf0*/  BSYNC.RECONVERGENT B0 ;  /* 0x0000000000007941 */ /* 0x000fea0003800200 */
.L_x_11829:
[----:B------:R-:W-:Y:S01]  /*fb00*/  I2FP.F32.U32 R141, R141 ;  /* 0x0000008d008d7245 */ /* 0x000fe20000201000 */
[----:B------:R-:W-:Y:S01]  /*fb10*/  HADD2.F32 R143, -RZ, R144.H1_H1 ;  /* 0x30000090ff8f7230 */ /* 0x000fe20000004100 */
[----:B------:R-:W-:Y:S01]  /*fb20*/  ISETP.NE.AND P2, PT, R152, 0x1, PT ;  /* 0x000000019800780c */ /* 0x000fe20003f45270 */
[----:B------:R-:W-:Y:S01]  /*fb30*/  HADD2.F32 R142, -RZ, R64.H1_H1 ;  /* 0x30000040ff8e7230 */ /* 0x000fe20000004100 */
[----:B------:R-:W-:Y:S01]  /*fb40*/  LOP3.LUT R6, R6, 0xfffffffd, RZ, 0xc0, !PT ;  /* 0xfffffffd06067812 */ /* 0x000fe200078ec0ff */
[----:B------:R-:W-:Y:S01]  /*fb50*/  FFMA.FTZ R141, R141, R34, 1.1641532182693481445e-10 ;  /* 0x2f0000008d8d7423 */ /* 0x000fe20000010022 */
[----:B------:R-:W-:Y:S01]  /*fb60*/  FMUL.FTZ R140, R143, R22 ;  /* 0x000000168f8c7220 */ /* 0x000fe20000410000 */
[----:B------:R-:W-:Y:S03]  /*fb70*/  BSSY.RECONVERGENT B0, `(.L_x_11834) ;  /* 0x0000051000007945 */ /* 0x000fe60003800200 */
[----:B------:R-:W-:Y:S01]  /*fb80*/  FMUL.FTZ R140, R140, R35 ;  /* 0x000000238c8c7220 */ /* 0x000fe20000410000 */
[----:B------:R-:W-:-:S02]  /*fb90*/  FSETP.GTU.FTZ.AND P1, PT, R141, R36, PT ;  /* 0x000000248d00720b */ /* 0x000fc40003f3c000 */
[----:B------:R-:W-:Y:S02]  /*fba0*/  MOV R141, R192 ;  /* 0x000000c0008d7202 */ /* 0x000fe40000000f00 */
[----:B------:R-:W-:Y:S02]  /*fbb0*/  FSEL R151, R140, RZ, !P1 ;  /* 0x000000ff8c977208 */ /* 0x000fe40004800000 */
        /* <DEDUP_REMOVED lines=13> */
.L_x_11836:
        /* <DEDUP_REMOVED lines=13> */
.L_x_11838:
[----:B------:R-:W-:Y:S05]  /*fd60*/  BSYNC.RECONVERGENT B1 ;  /* 0x0000000000017941 */ /* 0x000fea0003800200 */
.L_x_11837:
        /* <DEDUP_REMOVED lines=49> */
.L_x_11835:
[----:B------:R-:W-:Y:S05]  /*10080*/  BSYNC.RECONVERGENT B0 ;  /* 0x0000000000007941 */ /* 0x000fea0003800200 */
.L_x_11834:
        /* <DEDUP_REMOVED lines=23> */
.L_x_11841:
        /* <DEDUP_REMOVED lines=13> */
.L_x_11843:
[----:B------:R-:W-:Y:S05]  /*102d0*/  BSYNC.RECONVERGENT B1 ;  /* 0x0000000000017941 */ /* 0x000fea0003800200 */
.L_x_11842:
        /* <DEDUP_REMOVED lines=49> */
.L_x_11840:
[----:B------:R-:W-:Y:S05]  /*105f0*/  BSYNC.RECONVERGENT B0 ;  /* 0x0000000000007941 */ /* 0x000fea0003800200 */
.L_x_11839:
        /* <DEDUP_REMOVED lines=23> */
.L_x_11846:
        /* <DEDUP_REMOVED lines=13> */
.L_x_11848:
[----:B------:R-:W-:Y:S05]  /*10840*/  BSYNC.RECONVERGENT B1 ;  /* 0x0000000000017941 */ /* 0x000fea0003800200 */
.L_x_11847:
        /* <DEDUP_REMOVED lines=49> */
.L_x_11845:
[----:B------:R-:W-:Y:S05]  /*10b60*/  BSYNC.RECONVERGENT B0 ;  /* 0x0000000000007941 */ /* 0x000fea0003800200 */
.L_x_11844:
        /* <DEDUP_REMOVED lines=23> */
.L_x_11851:
        /* <DEDUP_REMOVED lines=13> */
.L_x_11853:
[----:B------:R-:W-:Y:S05]  /*10db0*/  BSYNC.RECONVERGENT B1 ;  /* 0x0000000000017941 */ /* 0x000fea0003800200 */
.L_x_11852:
        /* <DEDUP_REMOVED lines=49> */
.L_x_11850:
[----:B------:R-:W-:Y:S05]  /*110d0*/  BSYNC.RECONVERGENT B0 ;  /* 0x0000000000007941 */ /* 0x000fea0003800200 */
.L_x_11849:
        /* <DEDUP_REMOVED lines=23> */
.L_x_11856:
        /* <DEDUP_REMOVED lines=13> */
.L_x_11858:
[----:B------:R-:W-:Y:S05]  /*11320*/  BSYNC.RECONVERGENT B1 ;  /* 0x0000000000017941 */ /* 0x000fea0003800200 */
.L_x_11857:
        /* <DEDUP_REMOVED lines=49> */
.L_x_11855:
[----:B------:R-:W-:Y:S05]  /*11640*/  BSYNC.RECONVERGENT B0 ;  /* 0x0000000000007941 */ /* 0x000fea0003800200 */
.L_x_11854:
        /* <DEDUP_REMOVED lines=23> */
.L_x_11861:
        /* <DEDUP_REMOVED lines=15> */
.L_x_11863:
[----:B------:R-:W-:Y:S05]  /*118b0*/  BSYNC.RECONVERGENT B1 ;  /* 0x0000000000017941 */ /* 0x000fea0003800200 */
.L_x_11862:
        /* <DEDUP_REMOVED lines=49> */
.L_x_11860:
[----:B------:R-:W-:Y:S05]  /*11bd0*/  BSYNC.RECONVERGENT B0 ;  /* 0x0000000000007941 */ /* 0x000fea0003800200 */
.L_x_11859:
        /* <DEDUP_REMOVED lines=14> */
.L_x_11823:
[----:B------:R-:W0:Y:S01]  /*11cc0*/  @P0 LDC.64 R174, c[0x0][0x3a0] ;  /* 0x0000e800ffae0b82 */ /* 0x000e220000000a00 */
[----:B------:R-:W-:Y:S01]  /*11cd0*/  SEL R170, RZ, 0x10000, !P5 ;  /* 0x00010000ffaa7807 */ /* 0x000fe20006800000 */
[----:B------:R-:W-:Y:S01]  /*11ce0*/  VIADD R165, R8, 0x60 ;  /* 0x0000006008a57836 */ /* 0x000fe20000000000 */
[----:B------:R-:W-:Y:S01]  /*11cf0*/  LOP3.LUT P5, RZ, R6, 0x2, RZ, 0xc0, !PT ;  /* 0x0000000206ff7812 */ /* 0x000fe200078ac0ff */
[----:B------:R-:W-:Y:S01]  /*11d00*/  IMAD.WIDE.U32 R172, R149, 0x8, R156 ;  /* 0x0000000895ac7825 */ /* 0x000fe200078e009c */
        /* <DEDUP_REMOVED lines=11> */
[----:B0-----:R-:W-:Y:S01]  /*11dc0*/  @P0 IMAD.WIDE.U32 R174, R165, 0x10, R174 ;  /* 0x00000010a5ae0825 */ /* 0x001fe200078e00ae */
[----:B------:R-:W-:Y:S01]  /*11dd0*/  LOP3.LUT R177, R177, R176, RZ, 0xfc, !PT ;  /* 0x000000b0b1b17212 */ /* 0x000fe200078efcff */
[----:B------:R0:W-:Y:S01]  /*11de0*/  STG.E.128 desc[UR6][R170.64], R140 ;  /* 0x0000008caa007986 */ /* 0x0001e2000c101d06 */
[----:B------:R-:W-:Y:S01]  /*11df0*/  LOP3.LUT R176, R144, R145, RZ, 0xfc, !PT ;  /* 0x0000009190b07212 */ /* 0x000fe200078efcff */
[----:B------:R-:W-:-:S04]  /*11e00*/  IMAD.WIDE.U32 R144, R165, 0x10, R162 ;  /* 0x00000010a5907825 */ /* 0x000fc800078e00a2 */
[----:B------:R0:W-:Y:S04]  /*11e10*/  STG.E.64 desc[UR6][R172.64], R176 ;  /* 0x000000b0ac007986 */ /* 0x0001e8000c101b06 */
[----:B------:R0:W5:Y:S04]  /*11e20*/  @P0 LDG.E.128 R40, desc[UR6][R174.64] ;  /* 0x00000006ae280981 */ /* 0x000168000c1e1d00 */
[----:B------:R-:W5:Y:S01]  /*11e30*/  LDG.E.128 R144, desc[UR6][R144.64] ;  /* 0x0000000690907981 */ /* 0x000f62000c1e1d00 */
        /* <DEDUP_REMOVED lines=17> */
.L_x_11867:
        /* <DEDUP_REMOVED lines=13> */
.L_x_11869:
[----:B------:R-:W-:Y:S05]  /*12020*/  BSYNC.RECONVERGENT B1 ;  /* 0x0000000000017941 */ /* 0x000fea0003800200 */
.L_x_11868:
        /* <DEDUP_REMOVED lines=48> */
.L_x_11866:
[----:B------:R-:W-:Y:S05]  /*12330*/  BSYNC.RECONVERGENT B0 ;  /* 0x0000000000007941 */ /* 0x000fea0003800200 */
.L_x_11865:
        /* <DEDUP_REMOVED lines=26> */
.L_x_11872:
        /* <DEDUP_REMOVED lines=13> */
.L_x_11874:
[----:B------:R-:W-:Y:S05]  /*125b0*/  BSYNC.RECONVERGENT B1 ;  /* 0x0000000000017941 */ /* 0x000fea0003800200 */
.L_x_11873:
        /* <DEDUP_REMOVED lines=49> */
.L_x_11871:
[----:B------:R-:W-:Y:S05]  /*128d0*/  BSYNC.RECONVERGENT B0 ;  /* 0x0000000000007941 */ /* 0x000fea0003800200 */
.L_x_11870:
[----:B------:R-:W-:Y:S01]  /*128e0*/  I2FP.F32.U32 R141, R141 ;  /* 0x0000008d008d7245 */ /* 0x000fe20000201000 */
[----:B------:R-:W-:Y:S01]  /*128f0*/  HADD2.F32 R143, -RZ, R144.H1_H1 ;  /* 0x30000090ff8f7230 */ /* 0x000fe20000004100 */
[----:B------:R-:W-:Y:S01]  /*12900*/  ISETP.NE.AND P2, PT, R169, 0x1, PT ;  /* 0x00000001a900780c */ /* 0x000fe20003f45270 */
[----:B------:R-:W-:Y:S01]  /*12910*/  BSSY.RECONVERGENT B0, `(.L_x_11875) ;  /* 0x0000056000007945 */ /* 0x000fe20003800200 */
[----:B------:R-:W-:Y:S01]  /*12920*/  LOP3.LUT R6, R6, 0xfffffffd, RZ, 0xc0, !PT ;  /* 0xfffffffd06067812 */ /* 0x000fe200078ec0ff */
[----:B------:R-:W-:Y:S01]  /*12930*/  FFMA.FTZ R141, R141, R34, 1.1641532182693481445e-10 ;  /* 0x2f0000008d8d7423 */ /* 0x000fe20000010022 */
[----:B------:R-:W-:Y:S01]  /*12940*/  FMUL.FTZ R140, R143, R22 ;  /* 0x000000168f8c7220 */ /* 0x000fe20000410000 */
[----:B------:R-:W-:Y:S02]  /*12950*/  HADD2.F32 R143, -RZ, R40.H1_H1 ;  /* 0x30000028ff8f7230 */ /* 0x000fe40000004100 */
[----:B------:R-:W-:Y:S02]  /*12960*/  HFMA2 R142, -RZ, RZ, 0, 1.1920928955078125e-07 ;  /* 0x00000002ff8e7431 */ /* 0x000fe400000001ff */
[----:B------:R-:W-:Y:S01]  /*12970*/  FMUL.FTZ R140, R140, R35 ;  /* 0x000000238c8c7220 */ /* 0x000fe20000410000 */
[----:B------:R-:W-:Y:S01]  /*12980*/  FSETP.GTU.FTZ.AND P1, PT, R141, R36, PT ;  /* 0x000000248d00720b */ /* 0x000fe20003f3c000 */
[----:B------:R-:W-:-:S03]  /*12990*/  HADD2.F32 R141, -RZ, R60.H1_H1 ;  /* 0x3000003cff8d7230 */ /* 0x000fc60000004100 */
        /* <DEDUP_REMOVED lines=14> */
.L_x_11877:
        /* <DEDUP_REMOVED lines=13> */
.L_x_11879:
[----:B------:R-:W-:Y:S05]  /*12b50*/  BSYNC.RECONVERGENT B1 ;  /* 0x0000000000017941 */ /* 0x000fea0003800200 */
.L_x_11878:
        /* <DEDUP_REMOVED lines=49> */
.L_x_11876:
[----:B------:R-:W-:Y:S05]  /*12e70*/  BSYNC.RECONVERGENT B0 ;  /* 0x0000000000007941 */ /* 0x000fea0003800200 */
.L_x_11875:
        /* <DEDUP_REMOVED lines=24> */
.L_x_11882:
        /* <DEDUP_REMOVED lines=13> */
.L_x_11884:
[----:B------:R-:W-:Y:S05]  /*130d0*/  BSYNC.RECONVERGENT B1 ;  /* 0x0000000000017941 */ /* 0x000fea0003800200 */
.L_x_11883:
[----:B------:R-:W-:Y:S01]  /*130e0*/  IMAD.WIDE.U32 R142, R0, -0x326172a9, RZ ;  /* 0xcd9e8d57008e7825 */ /* 0x000fe200078e00ff */
[----:B------:R-:W-:-:S03]  /*130f0*/  LOP3.LUT R172, R5, R141, R161, 0x96, !PT ;  /* 0x0000008d05ac7212 */ /* 0x000fc600078e96a1 */
[----:B------:R-:W-:Y:S01]  /*13100*/  IMAD.MOV.U32 R144, RZ, RZ, RZ ;  /* 0x000000ffff907224 */ /* 0x000fe200078e00ff */
        /* <DEDUP_REMOVED lines=30> */
[----:B------:R-:W-:-:S03]  /*132f0*/  LOP3.LUT R142, R30, R170, R173, 0x96, !PT ;  /* 0x000000aa1e8e7212 */ /* 0x000fc600078e96ad */
        /* <DEDUP_REMOVED lines=15> */
.L_x_11881:
[----:B------:R-:W-:Y:S05]  /*133f0*/  BSYNC.RECONVERGENT B0 ;  /* 0x0000000000007941 */ /* 0x000fea0003800200 */
.L_x_11880:
        /* <DEDUP_REMOVED lines=24> */
.L_x_11887:
        /* <DEDUP_REMOVED lines=13> */
.L_x_11889:
[----:B------:R-:W-:Y:S05]  /*13650*/  BSYNC.RECONVERGENT B1 ;  /* 0x0000000000017941 */ /* 0x000fea0003800200 */
.L_x_11888:
        /* <DEDUP_REMOVED lines=46> */
[----:B------:R-:W-:Y:S02]  /*13940*/  LOP3.LUT R196, R28, R196, R141, 0x96, !PT ;  /* 0x000000c41cc47212 */ /* 0x000fe400078e968d */
[----:B------:R-:W-:Y:S01]  /*13950*/  MOV R141, R176 ;  /* 0x000000b0008d7202 */ /* 0x000fe20000000f00 */
[----:B------:R-:W-:-:S07]  /*13960*/  IMAD.MOV.U32 R176, RZ, RZ, R140 ;  /* 0x000000ffffb07224 */ /* 0x000fce00078e008c */
.L_x_11886:
[----:B------:R-:W-:Y:S05]  /*13970*/  BSYNC.RECONVERGENT B0 ;  /* 0x0000000000007941 */ /* 0x000fea0003800200 */
.L_x_11885:
        /* <DEDUP_REMOVED lines=24> */
.L_x_11892:
        /* <DEDUP_REMOVED lines=13> */
.L_x_11894:
[----:B------:R-:W-:Y:S05]  /*13bd0*/  BSYNC.RECONVERGENT B1 ;  /* 0x0000000000017941 */ /* 0x000fea0003800200 */
.L_x_11893:
[----:B------:R-:W-:Y:S01]  /*13be0*/  IMAD.WIDE.U32 R144, R0, -0x326172a9, RZ ;  /* 0xcd9e8d5700907825 */ /* 0x000fe200078e00ff */
[----:B------:R-:W-:-:S04]  /*13bf0*/  LOP3.LUT R140, R5, R143, R161, 0x96, !PT ;  /* 0x0000008f058c7212 */ /* 0x000fc800078e96a1 */
        /* <DEDUP_REMOVED lines=47> */
.L_x_11891:
[----:B------:R-:W-:Y:S05]  /*13ef0*/  BSYNC.RECONVERGENT B0 ;  /* 0x0000000000007941 */ /* 0x000fea0003800200 */
.L_x_11890:
        /* <DEDUP_REMOVED lines=24> */
.L_x_11897:
        /* <DEDUP_REMOVED lines=13> */
.L_x_11899:
[----:B------:R-:W-:Y:S05]  /*14150*/  BSYNC.RECONVERGENT B1 ;  /* 0x0000000000017941 */ /* 0x000fea0003800200 */
.L_x_11898:
        /* <DEDUP_REMOVED lines=49> */
.L_x_11896:
[----:B------:R-:W-:Y:S05]  /*14470*/  BSYNC.RECONVERGENT B0 ;  /* 0x0000000000007941 */ /* 0x000fea0003800200 */
.L_x_11895:
        /* <DEDUP_REMOVED lines=24> */
.L_x_11902:
        /* <DEDUP_REMOVED lines=15> */
.L_x_11904:
[----:B------:R-:W-:Y:S05]  /*146f0*/  BSYNC.RECONVERGENT B1 ;  /* 0x0000000000017941 */ /* 0x000fea0003800200 */
.L_x_11903:
        /* <DEDUP_REMOVED lines=47> */
[----:B------:R-:W-:Y:S01]  /*149f0*/  IMAD.MOV.U32 R141, RZ, RZ, R176 ;  /* 0x000000ffff8d7224 */ /* 0x000fe200078e00b0 */
[----:B------:R-:W-:-:S07]  /*14a00*/  MOV R176, R140 ;  /* 0x0000008c00b07202 */ /* 0x000fce0000000f00 */
.L_x_11901:
[----:B------:R-:W-:Y:S05]  /*14a10*/  BSYNC.RECONVERGENT B0 ;  /* 0x0000000000007941 */ /* 0x000fea0003800200 */
.L_x_11900:
        /* <DEDUP_REMOVED lines=16> */
.L_x_11864:
        /* <DEDUP_REMOVED lines=16> */
.L_x_11908:
        /* <DEDUP_REMOVED lines=13> */
.L_x_11910:
[----:B------:R-:W-:Y:S05]  /*14cf0*/  BSYNC.RECONVERGENT B1 ;  /* 0x0000000000017941 */ /* 0x000fea0003800200 */
.L_x_11909:
        /* <DEDUP_REMOVED lines=48> */
.L_x_11907:
[----:B------:R-:W-:Y:S05]  /*15000*/  BSYNC.RECONVERGENT B0 ;  /* 0x0000000000007941 */ /* 0x000fea0003800200 */
.L_x_11906:
        /* <DEDUP_REMOVED lines=25> */
.L_x_11913:
        /* <DEDUP_REMOVED lines=13> */
.L_x_11915:
[----:B------:R-:W-:Y:S05]  /*15270*/  BSYNC.RECONVERGENT B1 ;  /* 0x0000000000017941 */ /* 0x000fea0003800200 */
.L_x_11914:
        /* <DEDUP_REMOVED lines=49> */
.L_x_11912:
[----:B------:R-:W-:Y:S05]  /*15590*/  BSYNC.RECONVERGENT B0 ;  /* 0x0000000000007941 */ /* 0x000fea0003800200 */
.L_x_11911:
[----:B------:R-:W-:Y:S01]  /*155a0*/  I2FP.F32.U32 R141, R141 ;  /* 0x0000008d008d7245 */ /* 0x000fe20000201000 */
[----:B------:R-:W-:Y:S01]  /*155b0*/  HADD2.F32 R143, -RZ, R144.H1_H1 ;  /* 0x30000090ff8f7230 */ /* 0x000fe20000004100 */
        /* <DEDUP_REMOVED lines=23> */
.L_x_11918:
        /* <DEDUP_REMOVED lines=13> */
.L_x_11920:
[----:B------:R-:W-:Y:S05]  /*15800*/  BSYNC.RECONVERGENT B1 ;  /* 0x0000000000017941 */ /* 0x000fea0003800200 */
.L_x_11919:
        /* <DEDUP_REMOVED lines=49> */
.L_x_11917:
[----:B------:R-:W-:Y:S05]  /*15b20*/  BSYNC.RECONVERGENT B0 ;  /* 0x0000000000007941 */ /* 0x000fea0003800200 */
.L_x_11916:
        /* <DEDUP_REMOVED lines=23> */
.L_x_11923:
        /* <DEDUP_REMOVED lines=13> */
.L_x_11925:
[----:B------:R-:W-:Y:S05]  /*15d70*/  BSYNC.RECONVERGENT B1 ;  /* 0x0000000000017941 */ /* 0x000fea0003800200 */
.L_x_11924:
[----:B------:R-:W-:Y:S01]  /*15d80*/  IMAD.WIDE.U32 R142, R0, -0x326172a9, RZ ;  /* 0xcd9e8d57008e7825 */ /* 0x000fe200078e00ff */
[----:B------:R-:W-:-:S04]  /*15d90*/  LOP3.LUT R172, R5, R141, R161, 0x96, !PT ;  /* 0x0000008d05ac7212 */ /* 0x000fc800078e96a1 */
        /* <DEDUP_REMOVED lines=47> */
.L_x_11922:
[----:B------:R-:W-:Y:S05]  /*16090*/  BSYNC.RECONVERGENT B0 ;  /* 0x0000000000007941 */ /* 0x000fea0003800200 */
.L_x_11921:
        /* <DEDUP_REMOVED lines=23> */
.L_x_11928:
        /* <DEDUP_REMOVED lines=13> */
.L_x_11930:
[----:B------:R-:W-:Y:S05]  /*162e0*/  BSYNC.RECONVERGENT B1 ;  /* 0x0000000000017941 */ /* 0x000fea0003800200 */
.L_x_11929:
        /* <DEDUP_REMOVED lines=43> */
[----:B------:R-:W-:Y:S02]  /*165a0*/  HFMA2 R144, -RZ, RZ, 0, 0 ;  /* 0x00000000ff907431 */ /* 0x000fe400000001ff */
[----:B------:R-:W-:Y:S01]  /*165b0*/  IMAD.WIDE.U32 R140, R140, -0x2daee0ad, RZ ;  /* 0xd2511f538c8c7825 */ /* 0x000fe200078e00ff */
[----:B------:R-:W-:-:S04]  /*165c0*/  LOP3.LUT R186, R143, R186, R193, 0x96, !PT ;  /* 0x000000ba8fba7212 */ /* 0x000fc800078e96c1 */
[----:B------:R-:W-:Y:S02]  /*165d0*/  LOP3.LUT R196, R28, R196, R141, 0x96, !PT ;  /* 0x000000c41cc47212 */ /* 0x000fe400078e968d */
[----:B------:R-:W-:Y:S01]  /*165e0*/  MOV R141, R176 ;  /* 0x000000b0008d7202 */ /* 0x000fe20000000f00 */
[----:B------:R-:W-:-:S07]  /*165f0*/  IMAD.MOV.U32 R176, RZ, RZ, R140 ;  /* 0x000000ffffb07224 */ /* 0x000fce00078e008c */
.L_x_11927:
[----:B------:R-:W-:Y:S05]  /*16600*/  BSYNC.RECONVERGENT B0 ;  /* 0x0000000000007941 */ /* 0x000fea0003800200 */
.L_x_11926:
        /* <DEDUP_REMOVED lines=23> */
.L_x_11933:
        /* <DEDUP_REMOVED lines=13> */
.L_x_11935:
[----:B------:R-:W-:Y:S05]  /*16850*/  BSYNC.RECONVERGENT B1 ;  /* 0x0000000000017941 */ /* 0x000fea0003800200 */
.L_x_11934:
        /* <DEDUP_REMOVED lines=49> */
.L_x_11932:
[----:B------:R-:W-:Y:S05]  /*16b70*/  BSYNC.RECONVERGENT B0 ;  /* 0x0000000000007941 */ /* 0x000fea0003800200 */
.L_x_11931:
        /* <DEDUP_REMOVED lines=23> */
.L_x_11938:
        /* <DEDUP_REMOVED lines=13> */
.L_x_11940:
[----:B------:R-:W-:Y:S05]  /*16dc0*/  BSYNC.RECONVERGENT B1 ;  /* 0x0000000000017941 */ /* 0x000fea0003800200 */
.L_x_11939:
        /* <DEDUP_REMOVED lines=49> */
.L_x_11937:
[----:B------:R-:W-:Y:S05]  /*170e0*/  BSYNC.RECONVERGENT B0 ;  /* 0x0000000000007941 */ /* 0x000fea0003800200 */
.L_x_11936:
        /* <DEDUP_REMOVED lines=23> */
.L_x_11943:
        /* <DEDUP_REMOVED lines=15> */
.L_x_11945:
[----:B------:R-:W-:Y:S05]  /*17350*/  BSYNC.RECONVERGENT B1 ;  /* 0x0000000000017941 */ /* 0x000fea0003800200 */
.L_x_11944:
        /* <DEDUP_REMOVED lines=49> */
.L_x_11942:
[----:B------:R-:W-:Y:S05]  /*17670*/  BSYNC.RECONVERGENT B0 ;  /* 0x0000000000007941 */ /* 0x000fea0003800200 */
.L_x_11941:
        /* <DEDUP_REMOVED lines=14> */
.L_x_11905:
[----:B------:R-:W0:Y:S01]  /*17760*/  @P0 LDC.64 R144, c[0x0][0x3a0] ;  /* 0x0000e800ff900b82 */ /* 0x000e220000000a00 */
[----:B------:R-:W-:Y:S01]  /*17770*/  SEL R178, RZ, 0x10000, !P5 ;  /* 0x00010000ffb27807 */ /* 0x000fe20006800000 */
[C---:B------:R-:W-:Y:S01]  /*17780*/  IMAD.WIDE.U32 R180, R165.reuse, 0x10, R158 ;  /* 0x00000010a5b47825 */ /* 0x040fe200078e009e */
[----:B------:R-:W-:Y:S02]  /*17790*/  LOP3.LUT P5, RZ, R6, 0x2, RZ, 0xc0, !PT ;  /* 0x0000000206ff7812 */ /* 0x000fe400078ac0ff */
[----:B------:R-:W-:Y:S01]  /*177a0*/  SEL R175, RZ, 0x1000000, !P2 ;  /* 0x01000000ffaf7807 */ /* 0x000fe20005000000 */
[----:B------:R-:W-:Y:S01]  /*177b0*/  IMAD.WIDE.U32 R182, R165, 0x8, R156 ;  /* 0x00000008a5b67825 */ /* 0x000fe200078e009c */
[----:B------:R-:W-:Y:S01]  /*177c0*/  SEL R147, RZ, 0x10000, !P1 ;  /* 0x00010000ff937807 */ /* 0x000fe20004800000 */
[----:B------:R1:W-:Y:S01]  /*177d0*/  STG.E.128 desc[UR6][R180.64], R140 ;  /* 0x0000008cb4007986 */ /* 0x0003e2000c101d06 */
[----:B------:R-:W-:Y:S02]  /*177e0*/  SEL R146, RZ, 0x100, !P5 ;  /* 0x00000100ff927807 */ /* 0x000fe40006800000 */
[----:B------:R-:W-:-:S02]  /*177f0*/  SEL R177, RZ, 0x1000000, !P6 ;  /* 0x01000000ffb17807 */ /* 0x000fc40007000000 */
[----:B------:R-:W-:Y:S02]  /*17800*/  SEL R179, RZ, 0x100, !P4 ;  /* 0x00000100ffb37807 */ /* 0x000fe40006000000 */
[----:B------:R-:W-:Y:S02]  /*17810*/  LOP3.LUT P6, RZ, R6, 0x4, RZ, 0xc0, !PT ;  /* 0x0000000406ff7812 */ /* 0x000fe400078cc0ff */
[----:B------:R-:W-:Y:S02]  /*17820*/  LOP3.LUT R146, R146, R175, R147, 0xfe, !PT ;  /* 0x000000af92927212 */ /* 0x000fe400078efe93 */
[----:B------:R-:W-:Y:S02]  /*17830*/  LOP3.LUT R179, R179, R177, R178, 0xfe, !PT ;  /* 0x000000b1b3b37212 */ /* 0x000fe400078efeb2 */
[----:B------:R-:W-:Y:S02]  /*17840*/  IADD3 R175, PT, PT, R8, 0x80, RZ ;  /* 0x0000008008af7810 */ /* 0x000fe40007ffe0ff */
[----:B------:R-:W-:-:S02]  /*17850*/  SEL R178, RZ, 0x1, !P3 ;  /* 0x00000001ffb27807 */ /* 0x000fc40005800000 */
[----:B------:R-:W-:Y:S01]  /*17860*/  SEL R147, RZ, 0x1, !P6 ;  /* 0x00000001ff937807 */ /* 0x000fe20007000000 */
[----:B0-----:R-:W-:Y:S01]  /*17870*/  @P0 IMAD.WIDE.U32 R184, R175, 0x10, R144 ;  /* 0x00000010afb80825 */ /* 0x001fe200078e0090 */
[----:B------:R-:W-:Y:S02]  /*17880*/  LOP3.LUT R179, R179, R178, RZ, 0xfc, !PT ;  /* 0x000000b2b3b37212 */ /* 0x000fe400078efcff */
        /* <DEDUP_REMOVED lines=22> */
.L_x_11949:
        /* <DEDUP_REMOVED lines=13> */
.L_x_11951:
[----:B------:R-:W-:Y:S05]  /*17ac0*/  BSYNC.RECONVERGENT B1 ;  /* 0x0000000000017941 */ /* 0x000fea0003800200 */
.L_x_11950:
        /* <DEDUP_REMOVED lines=47> */
[----:B------:R-:W-:-:S07]  /*17dc0*/  LOP3.LUT R196, R28, R196, R201, 0x96, !PT ;  /* 0x000000c41cc47212 */ /* 0x000fce00078e96c9 */
.L_x_11948:
[----:B------:R-:W-:Y:S05]  /*17dd0*/  BSYNC.RECONVERGENT B0 ;  /* 0x0000000000007941 */ /* 0x000fea0003800200 */
.L_x_11947:
        /* <DEDUP_REMOVED lines=26> */
.L_x_11954:
        /* <DEDUP_REMOVED lines=13> */
.L_x_11956:
[----:B------:R-:W-:Y:S05]  /*18050*/  BSYNC.RECONVERGENT B1 ;  /* 0x0000000000017941 */ /* 0x000fea0003800200 */
.L_x_11955:
[----:B------:R-:W-:Y:S01]  /*18060*/  IMAD.WIDE.U32 R180, R0, -0x326172a9, RZ ;  /* 0xcd9e8d5700b47825 */ /* 0x000fe200078e00ff */
[----:B------:R-:W-:Y:S02]  /*18070*/  LOP3.LUT R140, R5, R179, R161, 0x96, !PT ;  /* 0x000000b3058c7212 */ /* 0x000fe400078e96a1 */
[----:B------:R-:W-:Y:S02]  /*18080*/  IADD3 R177, PT, PT, R160, -0x255992d5, RZ ;  /* 0xdaa66d2ba0b17810 */ /* 0x000fe40007ffe0ff */
        /* <DEDUP_REMOVED lines=46> */
.L_x_11953:
[----:B------:R-:W-:Y:S05]  /*18370*/  BSYNC.RECONVERGENT B0 ;  /* 0x0000000000007941 */ /* 0x000fea0003800200 */
.L_x_11952:
        /* <DEDUP_REMOVED lines=26> */
.L_x_11959:
        /* <DEDUP_REMOVED lines=13> */
.L_x_11961:
[----:B------:R-:W-:Y:S05]  /*185f0*/  BSYNC.RECONVERGENT B1 ;  /* 0x0000000000017941 */ /* 0x000fea0003800200 */
.L_x_11960:
        /* <DEDUP_REMOVED lines=49> */
.L_x_11958:
[----:B------:R-:W-:Y:S05]  /*18910*/  BSYNC.RECONVERGENT B0 ;  /* 0x0000000000007941 */ /* 0x000fea0003800200 */
.L_x_11957:
        /* <DEDUP_REMOVED lines=24> */
.L_x_11964:
        /* <DEDUP_REMOVED lines=13> */
.L_x_11966:
[----:B------:R-:W-:Y:S05]  /*18b70*/  BSYNC.RECONVERGENT B1 ;  /* 0x0000000000017941 */ /* 0x000fea0003800200 */
.L_x_11965:
[----:B------:R-:W-:Y:S01]  /*18b80*/  IMAD.WIDE.U32 R180, R0, -0x326172a9, RZ ;  /* 0xcd9e8d5700b47825 */ /* 0x000fe200078e00ff */
[----:B------:R-:W-:-:S03]  /*18b90*/  LOP3.LUT R140, R5, R183, R161, 0x96, !PT ;  /* 0x000000b7058c7212 */ /* 0x000fc600078e96a1 */
[----:B------:R-:W-:Y:S01]  /*18ba0*/  HFMA2 R144, -RZ, RZ, 0, 0 ;  /* 0x00000000ff907431 */ /* 0x000fe200000001ff */
        /* <DEDUP_REMOVED lines=46> */
.L_x_11963:
[----:B------:R-:W-:Y:S05]  /*18e90*/  BSYNC.RECONVERGENT B0 ;  /* 0x0000000000007941 */ /* 0x000fea0003800200 */
.L_x_11962:
        /* <DEDUP_REMOVED lines=24> */
.L_x_11969:
        /* <DEDUP_REMOVED lines=13> */
.L_x_11971:
[----:B------:R-:W-:Y:S05]  /*190f0*/  BSYNC.RECONVERGENT B1 ;  /* 0x0000000000017941 */ /* 0x000fea0003800200 */
.L_x_11970:
[----:B------:R-:W-:Y:S01]  /*19100*/  IMAD.WIDE.U32 R144, R0, -0x326172a9, RZ ;  /* 0xcd9e8d5700907825 */ /* 0x000fe200078e00ff */
[----:B------:R-:W-:Y:S02]  /*19110*/  LOP3.LUT R140, R5, R183, R161, 0x96, !PT ;  /* 0x000000b7058c7212 */ /* 0x000fe400078e96a1 */
[----:B------:R-:W-:Y:S02]  /*19120*/  IADD3 R179, PT, PT, R161, 0x32370b8f, RZ ;  /* 0x32370b8fa1b37810 */ /* 0x000fe40007ffe0ff */
        /* <DEDUP_REMOVED lines=13> */
[----:B------:R-:W-:Y:S01]  /*19200*/  LOP3.LUT R145, R145, R144, R141, 0x96, !PT ;  /* 0x0000009091917212 */ /* 0x000fe200078e968d */
[----:B------:R-:W-:Y:S01]  /*19210*/  VIADD R141, R160, 0x78dde6e4 ;  /* 0x78dde6e4a08d7836 */ /* 0x000fe20000000000 */
[----:B------:R-:W-:-:S03]  /*19220*/  LOP3.LUT R144, R179, R182, R143, 0x96, !PT ;  /* 0x000000b6b3907212 */ /* 0x000fc600078e968f */
        /* <DEDUP_REMOVED lines=30> */
.L_x_11968:
[----:B------:R-:W-:Y:S05]  /*19410*/  BSYNC.RECONVERGENT B0 ;  /* 0x0000000000007941 */ /* 0x000fea0003800200 */
.L_x_11967:
        /* <DEDUP_REMOVED lines=24> */
.L_x_11974:
        /* <DEDUP_REMOVED lines=13> */
.L_x_11976:
[----:B------:R-:W-:Y:S05]  /*19670*/  BSYNC.RECONVERGENT B1 ;  /* 0x0000000000017941 */ /* 0x000fea0003800200 */
.L_x_11975:
        /* <DEDUP_REMOVED lines=28> */
[----:B------:R-:W-:Y:S01]  /*19840*/  IADD3 R141, PT, PT, R161, 0x646e171e, RZ ;  /* 0x646e171ea18d7810 */ /* 0x000fe20007ffe0ff */
        /* <DEDUP_REMOVED lines=20> */
.L_x_11973:
[----:B------:R-:W-:Y:S05]  /*19990*/  BSYNC.RECONVERGENT B0 ;  /* 0x0000000000007941 */ /* 0x000fea0003800200 */
.L_x_11972:
        /* <DEDUP_REMOVED lines=24> */
.L_x_11979:
        /* <DEDUP_REMOVED lines=13> */
.L_x_11981:
[----:B------:R-:W-:Y:S05]  /*19bf0*/  BSYNC.RECONVERGENT B1 ;  /* 0x0000000000017941 */ /* 0x000fea0003800200 */
.L_x_11980:
        /* <DEDUP_REMOVED lines=49> */
.L_x_11978:
[----:B------:R-:W-:Y:S05]  /*19f10*/  BSYNC.RECONVERGENT B0 ;  /* 0x0000000000007941 */ /* 0x000fea0003800200 */
.L_x_11977:
        /* <DEDUP_REMOVED lines=24> */
.L_x_11984:
        /* <DEDUP_REMOVED lines=15> */
.L_x_11986:
[----:B------:R-:W-:Y:S05]  /*1a190*/  BSYNC.RECONVERGENT B1 ;  /* 0x0000000000017941 */ /* 0x000fea0003800200 */
.L_x_11985:
        /* <DEDUP_REMOVED lines=49> */
.L_x_11983:
[----:B------:R-:W-:Y:S05]  /*1a4b0*/  BSYNC.RECONVERGENT B0 ;  /* 0x0000000000007941 */ /* 0x000fea0003800200 */
.L_x_11982:
        /* <DEDUP_REMOVED lines=16> */
.L_x_11946:
        /* <DEDUP_REMOVED lines=16> */
.L_x_11990:
        /* <DEDUP_REMOVED lines=13> */
.L_x_11992:
[----:B------:R-:W-:Y:S05]  /*1a790*/  BSYNC.RECONVERGENT B1 ;  /* 0x0000000000017941 */ /* 0x000fea0003800200 */
.L_x_11991:
        /* <DEDUP_REMOVED lines=48> */
.L_x_11989:
[----:B------:R-:W-:Y:S05]  /*1aaa0*/  BSYNC.RECONVERGENT B0 ;  /* 0x0000000000007941 */ /* 0x000fea0003800200 */
.L_x_11988:
        /* <DEDUP_REMOVED lines=25> */
.L_x_11995:
        /* <DEDUP_REMOVED lines=13> */
.L_x_11997:
[----:B------:R-:W-:Y:S05]  /*1ad10*/  BSYNC.RECONVERGENT B1 ;  /* 0x0000000000017941 */ /* 0x000fea0003800200 */
.L_x_11996:
        /* <DEDUP_REMOVED lines=49> */
.L_x_11994:
[----:B------:R-:W-:Y:S05]  /*1b030*/  BSYNC.RECONVERGENT B0 ;  /* 0x0000000000007941 */ /* 0x000fea0003800200 */
.L_x_11993:
[----:B------:R-:W-:Y:S01]  /*1b040*/  I2FP.F32.U32 R141, R141 ;  /* 0x0000008d008d7245 */ /* 0x000fe20000201000 */
[----:B------:R-:W-:Y:S01]  /*1b050*/  HADD2.F32 R143, -RZ, R144.H1_H1 ;  /* 0x30000090ff8f7230 */ /* 0x000fe20000004100 */
        /* <DEDUP_REMOVED lines=23> */
.L_x_12000:
        /* <DEDUP_REMOVED lines=13> */
.L_x_12002:
[----:B------:R-:W-:Y:S05]  /*1b2a0*/  BSYNC.RECONVERGENT B1 ;  /* 0x0000000000017941 */ /* 0x000fea0003800200 */
.L_x_12001:
        /* <DEDUP_REMOVED lines=49> */
.L_x_11999:
[----:B------:R-:W-:Y:S05]  /*1b5c0*/  BSYNC.RECONVERGENT B0 ;  /* 0x0000000000007941 */ /* 0x000fea0003800200 */
.L_x_11998:
        /* <DEDUP_REMOVED lines=23> */
.L_x_12005:
        /* <DEDUP_REMOVED lines=13> */
.L_x_12007:
[----:B------:R-:W-:Y:S05]  /*1b810*/  BSYNC.RECONVERGENT B1 ;  /* 0x0000000000017941 */ /* 0x000fea0003800200 */
.L_x_12006:
        /* <DEDUP_REMOVED lines=49> */
.L_x_12004:
[----:B------:R-:W-:Y:S05]  /*1bb30*/  BSYNC.RECONVERGENT B0 ;  /* 0x0000000000007941 */ /* 0x000fea0003800200 */
.L_x_12003:
        /* <DEDUP_REMOVED lines=23> */
.L_x_12010:
        /* <DEDUP_REMOVED lines=13> */
.L_x_12012:
[----:B------:R-:W-:Y:S05]  /*1bd80*/  BSYNC.RECONVERGENT B1 ;  /* 0x0000000000017941 */ /* 0x000fea0003800200 */
.L_x_12011:
        /* <DEDUP_REMOVED lines=49> */
.L_x_12009:
[----:B------:R-:W-:Y:S05]  /*1c0a0*/  BSYNC.RECONVERGENT B0 ;  /* 0x0000000000007941 */ /* 0x000fea0003800200 */
.L_x_12008:
        /* <DEDUP_REMOVED lines=23> */
.L_x_12015:
        /* <DEDUP_REMOVED lines=13> */
.L_x_12017:
[----:B------:R-:W-:Y:S05]  /*1c2f0*/  BSYNC.RECONVERGENT B1 ;  /* 0x0000000000017941 */ /* 0x000fea0003800200 */
.L_x_12016:
        /* <DEDUP_REMOVED lines=49> */
.L_x_12014:
[----:B------:R-:W-:Y:S05]  /*1c610*/  BSYNC.RECONVERGENT B0 ;  /* 0x0000000000007941 */ /* 0x000fea0003800200 */
.L_x_12013:
        /* <DEDUP_REMOVED lines=23> */
.L_x_12020:
        /* <DEDUP_REMOVED lines=13> */
.L_x_12022:
[----:B------:R-:W-:Y:S05]  /*1c860*/  BSYNC.RECONVERGENT B1 ;  /* 0x0000000000017941 */ /* 0x000fea0003800200 */
.L_x_12021:
        /* <DEDUP_REMOVED lines=49> */
.L_x_12019:
[----:B------:R-:W-:Y:S05]  /*1cb80*/  BSYNC.RECONVERGENT B0 ;  /* 0x0000000000007941 */ /* 0x000fea0003800200 */
.L_x_12018:
        /* <DEDUP_REMOVED lines=23> */
.L_x_12025:
        /* <DEDUP_REMOVED lines=15> */
.L_x_12027:
[----:B------:R-:W-:Y:S05]  /*1cdf0*/  BSYNC.RECONVERGENT B1 ;  /* 0x0000000000017941 */ /* 0x000fea0003800200 */
.L_x_12026:
        /* <DEDUP_REMOVED lines=49> */
.L_x_12024:
[----:B------:R-:W-:Y:S05]  /*1d110*/  BSYNC.RECONVERGENT B0 ;  /* 0x0000000000007941 */ /* 0x000fea0003800200 */
.L_x_12023:
[----:B------:R-:W-:Y:S01]  /*1d120*/  I2FP.F32.U32 R141, R141 ;  /* 0x0000008d008d7245 */ /* 0x000fe20000201000 */
[----:B------:R-:W-:Y:S02]  /*1d130*/  HADD2.F32 R147, -RZ, R147.H1_H1 ;  /* 0x30000093ff937230 */ /* 0x000fe40000004100 */
        /* <DEDUP_REMOVED lines=9> */
[----:B------:R-:W-:Y:S01]  /*1d1d0*/  FMUL.FTZ R183, R142, R183 ;  /* 0x000000b78eb77220 */ /* 0x000fe20000410000 */
[----:B------:R-:W-:-:S04]  /*1d1e0*/  F2FP.F16.F32.PACK_AB R142, R182, R179 ;  /* 0x000000b3b68e723e */ /* 0x000fc800000000ff */
[----:B------:R-:W-:-:S07]  /*1d1f0*/  F2FP.F16.F32.PACK_AB R143, R183, R181 ;  /* 0x000000b5b78f723e */ /* 0x000fce00000000ff */
.L_x_11987:
[----:B------:R-:W0:Y:S01]  /*1d200*/  @P0 LDC.64 R190, c[0x0][0x3a0] ;  /* 0x0000e800ffbe0b82 */ /* 0x000e220000000a00 */
[----:B------:R-:W-:Y:S01]  /*1d210*/  SEL R184, RZ, 0x10000, !P5 ;  /* 0x00010000ffb87807 */ /* 0x000fe20006800000 */
[----:B------:R-:W-:Y:S01]  /*1d220*/  VIADD R185, R8, 0xa0 ;  /* 0x000000a008b97836 */ /* 0x000fe20000000000 */
[----:B------:R-:W-:Y:S01]  /*1d230*/  LOP3.LUT P5, RZ, R6, 0x2, RZ, 0xc0, !PT ;  /* 0x0000000206ff7812 */ /* 0x000fe200078ac0ff */
[C---:B------:R-:W-:Y:S01]  /*1d240*/  IMAD.WIDE.U32 R198, R175.reuse, 0x10, R158 ;  /* 0x00000010afc67825 */ /* 0x040fe200078e009e */
[----:B------:R-:W-:Y:S02]  /*1d250*/  SEL R147, RZ, 0x1000000, !P6 ;  /* 0x01000000ff937807 */ /* 0x000fe40007000000 */
[----:B------:R-:W-:Y:S01]  /*1d260*/  SEL R189, RZ, 0x100, !P4 ;  /* 0x00000100ffbd7807 */ /* 0x000fe20006000000 */
[----:B------:R-:W-:Y:S01]  /*1d270*/  IMAD.WIDE.U32 R194, R175, 0x8, R156 ;  /* 0x00000008afc27825 */ /* 0x000fe200078e009c */
[----:B------:R-:W-:Y:S01]  /*1d280*/  SEL R146, RZ, 0x1000000, !P2 ;  /* 0x01000000ff927807 */ /* 0x000fe20005000000 */
[----:B------:R1:W-:Y:S01]  /*1d290*/  STG.E.128 desc[UR6][R198.64], R140 ;  /* 0x0000008cc6007986 */ /* 0x0003e2000c101d06 */
[----:B------:R-:W-:-:S02]  /*1d2a0*/  SEL R145, RZ, 0x10000, !P1 ;  /* 0x00010000ff917807 */ /* 0x000fc40004800000 */
[----:B------:R-:W-:Y:S02]  /*1d2b0*/  SEL R144, RZ, 0x100, !P5 ;  /* 0x00000100ff907807 */ /* 0x000fe40006800000 */
[----:B------:R-:W-:Y:S02]  /*1d2c0*/  LOP3.LUT P6, RZ, R6, 0x4, RZ, 0xc0, !PT ;  /* 0x0000000406ff7812 */ /* 0x000fe400078cc0ff */
[----:B------:R-:W-:Y:S02]  /*1d2d0*/  LOP3.LUT R189, R189, R147, R184, 0xfe, !PT ;  /* 0x00000093bdbd7212 */ /* 0x000fe400078efeb8 */
[----:B------:R-:W-:Y:S02]  /*1d2e0*/  SEL R188, RZ, 0x1, !P3 ;  /* 0x00000001ffbc7807 */ /* 0x000fe40005800000 */
[----:B------:R-:W-:Y:S02]  /*1d2f0*/  LOP3.LUT R144, R144, R146, R145, 0xfe, !PT ;  /* 0x0000009290907212 */ /* 0x000fe400078efe91 */
[----:B------:R-:W-:Y:S01]  /*1d300*/  SEL R145, RZ, 0x1, !P6 ;  /* 0x00000001ff917807 */ /* 0x000fe20007000000 */
[----:B0-----:R-:W-:Y:S01]  /*1d310*/  @P0 IMAD.WIDE.U32 R190, R185, 0x10, R190 ;  /* 0x00000010b9be0825 */ /* 0x001fe200078e00be */
[----:B------:R-:W-:-:S02]  /*1d320*/  LOP3.LUT R189, R189, R188, RZ, 0xfc, !PT ;  /* 0x000000bcbdbd7212 */ /* 0x000fc400078efcff */
        /* <DEDUP_REMOVED lines=22> */
.L_x_12031:
        /* <DEDUP_REMOVED lines=13> */
.L_x_12033:
[----:B------:R-:W-:Y:S05]  /*1d560*/  BSYNC.RECONVERGENT B1 ;  /* 0x0000000000017941 */ /* 0x000fea0003800200 */
.L_x_12032:
        /* <DEDUP_REMOVED lines=47> */
[----:B------:R-:W-:-:S07]  /*1d860*/  LOP3.LUT R196, R28, R196, R207, 0x96, !PT ;  /* 0x000000c41cc47212 */ /* 0x000fce00078e96cf */
.L_x_12030:
[----:B------:R-:W-:Y:S05]  /*1d870*/  BSYNC.RECONVERGENT B0 ;  /* 0x0000000000007941 */ /* 0x000fea0003800200 */
.L_x_12029:
        /* <DEDUP_REMOVED lines=26> */
.L_x_12036:
        /* <DEDUP_REMOVED lines=13> */
.L_x_12038:
[----:B------:R-:W-:Y:S05]  /*1daf0*/  BSYNC.RECONVERGENT B1 ;  /* 0x0000000000017941 */ /* 0x000fea0003800200 */
.L_x_12037:
        /* <DEDUP_REMOVED lines=49> */
.L_x_12035:
[----:B------:R-:W-:Y:S05]  /*1de10*/  BSYNC.RECONVERGENT B0 ;  /* 0x0000000000007941 */ /* 0x000fea0003800200 */
.L_x_12034:
        /* <DEDUP_REMOVED lines=26> */
.L_x_12041:
        /* <DEDUP_REMOVED lines=13> */
.L_x_12043:
[----:B------:R-:W-:Y:S05]  /*1e090*/  BSYNC.RECONVERGENT B1 ;  /* 0x0000000000017941 */ /* 0x000fea0003800200 */
.L_x_12042:
        /* <DEDUP_REMOVED lines=46> */
[----:B------:R-:W-:Y:S02]  /*1e380*/  LOP3.LUT R196, R28, R196, R141, 0x96, !PT ;  /* 0x000000c41cc47212 */ /* 0x000fe400078e968d */
[----:B------:R-:W-:Y:S01]  /*1e390*/  MOV R141, R206 ;  /* 0x000000ce008d7202 */ /* 0x000fe20000000f00 */
[----:B------:R-:W-:-:S07]  /*1e3a0*/  IMAD.MOV.U32 R206, RZ, RZ, R140 ;  /* 0x000000ffffce7224 */ /* 0x000fce00078e008c */
.L_x_12040:
[----:B------:R-:W-:Y:S05]  /*1e3b0*/  BSYNC.RECONVERGENT B0 ;  /* 0x0000000000007941 */ /* 0x000fea0003800200 */
.L_x_12039:
        /* <DEDUP_REMOVED lines=24> */
.L_x_12046:
        /* <DEDUP_REMOVED lines=13> */
.L_x_12048:
[----:B------:R-:W-:Y:S05]  /*1e610*/  BSYNC.RECONVERGENT B1 ;  /* 0x0000000000017941 */ /* 0x000fea0003800200 */
.L_x_12047:
[----:B------:R-:W-:Y:S01]  /*1e620*/  IMAD.WIDE.U32 R142, R0, -0x326172a9, RZ ;  /* 0xcd9e8d57008e7825 */ /* 0x000fe200078e00ff */
[----:B------:R-:W-:Y:S02]  /*1e630*/  LOP3.LUT R140, R5, R193, R161, 0x96, !PT ;  /* 0x000000c1058c7212 */ /* 0x000fe400078e96a1 */
[----:B------:R-:W-:Y:S01]  /*1e640*/  IADD3 R189, PT, PT, R161, 0x32370b8f, RZ ;  /* 0x32370b8fa1bd7810 */ /* 0x000fe20007ffe0ff */
[----:B------:R-:W-:Y:S01]  /*1e650*/  IMAD.MOV.U32 R144, RZ, RZ, RZ ;  /* 0x000000ffff907224 */ /* 0x000fe200078e00ff */
        /* <DEDUP_REMOVED lines=43> */
[----:B------:R-:W-:Y:S01]  /*1e910*/  IMAD.MOV.U32 R141, RZ, RZ, R206 ;  /* 0x000000ffff8d7224 */ /* 0x000fe200078e00ce */
[----:B------:R-:W-:-:S07]  /*1e920*/  MOV R206, R140 ;  /* 0x0000008c00ce7202 */ /* 0x000fce0000000f00 */
.L_x_12045:
[----:B------:R-:W-:Y:S05]  /*1e930*/  BSYNC.RECONVERGENT B0 ;  /* 0x0000000000007941 */ /* 0x000fea0003800200 */
.L_x_12044:
        /* <DEDUP_REMOVED lines=24> */
.L_x_12051:
        /* <DEDUP_REMOVED lines=13> */
.L_x_12053:
[----:B------:R-:W-:Y:S05]  /*1eb90*/  BSYNC.RECONVERGENT B1 ;  /* 0x0000000000017941 */ /* 0x000fea0003800200 */
.L_x_12052:
        /* <DEDUP_REMOVED lines=49> */
.L_x_12050:
[----:B------:R-:W-:Y:S05]  /*1eeb0*/  BSYNC.RECONVERGENT B0 ;  /* 0x0000000000007941 */ /* 0x000fea0003800200 */
.L_x_12049:
        /* <DEDUP_REMOVED lines=24> */
.L_x_12056:
        /* <DEDUP_REMOVED lines=13> */
.L_x_12058:
[----:B------:R-:W-:Y:S05]  /*1f110*/  BSYNC.RECONVERGENT B1 ;  /* 0x0000000000017941 */ /* 0x000fea0003800200 */
.L_x_12057:
        /* <DEDUP_REMOVED lines=49> */
.L_x_12055:
[----:B------:R-:W-:Y:S05]  /*1f430*/  BSYNC.RECONVERGENT B0 ;  /* 0x0000000000007941 */ /* 0x000fea0003800200 */
.L_x_12054:
        /* <DEDUP_REMOVED lines=24> */
.L_x_12061:
        /* <DEDUP_REMOVED lines=13> */
.L_x_12063:
[----:B------:R-:W-:Y:S05]  /*1f690*/  BSYNC.RECONVERGENT B1 ;  /* 0x0000000000017941 */ /* 0x000fea0003800200 */
.L_x_12062:
        /* <DEDUP_REMOVED lines=43> */
[----:B------:R-:W-:-:S03]  /*1f950*/  MOV R192, R142 ;  /* 0x0000008e00c07202 */ /* 0x000fc60000000f00 */
[----:B------:R-:W-:Y:S01]  /*1f960*/  VIADD R145, R160, 0x8ff34781 ;  /* 0x8ff34781a0917836 */ /* 0x000fe20000000000 */
[----:B------:R-:W-:Y:S01]  /*1f970*/  LOP3.LUT R196, R28, R196, R141, 0x96, !PT ;  /* 0x000000c41cc47212 */ /* 0x000fe200078e968d */
[----:B------:R-:W-:Y:S01]  /*1f980*/  IMAD.MOV.U32 R141, RZ, RZ, R206 ;  /* 0x000000ffff8d7224 */ /* 0x000fe200078e00ce */
[----:B------:R-:W-:Y:S01]  /*1f990*/  MOV R206, R140 ;  /* 0x0000008c00ce7202 */ /* 0x000fe20000000f00 */
[----:B------:R-:W-:Y:S01]  /*1f9a0*/  IMAD.MOV.U32 R142, RZ, RZ, RZ ;  /* 0x000000ffff8e7224 */ /* 0x000fe200078e00ff */
[----:B------:R-:W-:-:S07]  /*1f9b0*/  LOP3.LUT R186, R145, R144, R143, 0x96, !PT ;  /* 0x0000009091ba7212 */ /* 0x000fce00078e968f */
.L_x_12060:
[----:B------:R-:W-:Y:S05]  /*1f9c0*/  BSYNC.RECONVERGENT B0 ;  /* 0x0000000000007941 */ /* 0x000fea0003800200 */
.L_x_12059:
        /* <DEDUP_REMOVED lines=24> */
.L_x_12066:
        /* <DEDUP_REMOVED lines=15> */
.L_x_12068:
[----:B------:R-:W-:Y:S05]  /*1fc40*/  BSYNC.RECONVERGENT B1 ;  /* 0x0000000000017941 */ /* 0x000fea0003800200 */
.L_x_12067:
        /* <DEDUP_REMOVED lines=44> */
[----:B------:R-:W-:-:S03]  /*1ff10*/  MOV R192, R142 ;  /* 0x0000008e00c07202 */ /* 0x000fc60000000f00 */
[----:B------:R-:W-:Y:S01]  /*1ff20*/  VIADD R145, R160, 0x8ff34781 ;  /* 0x8ff34781a0917836 */ /* 0x000fe20000000000 */
[----:B------:R-:W-:Y:S01]  /*1ff30*/  LOP3.LUT R196, R28, R196, R141, 0x96, !PT ;  /* 0x000000c41cc47212 */ /* 0x000fe200078e968d */
[----:B------:R-:W-:Y:S01]  /*1ff40*/  IMAD.MOV.U32 R141, RZ, RZ, R206 ;  /* 0x000000ffff8d7224 */ /* 0x000fe200078e00ce */
[----:B------:R-:W-:Y:S02]  /*1ff50*/  MOV R206, R140 ;  /* 0x0000008c00ce7202 */ /* 0x000fe40000000f00 */
[----:B------:R-:W-:-:S07]  /*1ff60*/  LOP3.LUT R186, R145, R144, R143, 0x96, !PT ;  /* 0x0000009091ba7212 */ /* 0x000fce00078e968f */
.L_x_12065:
[----:B------:R-:W-:Y:S05]  /*1ff70*/  BSYNC.RECONVERGENT B0 ;  /* 0x0000000000007941 */ /* 0x000fea0003800200 */
.L_x_12064:
        /* <DEDUP_REMOVED lines=16> */
.L_x_12028:
        /* <DEDUP_REMOVED lines=16> */
.L_x_12072:
        /* <DEDUP_REMOVED lines=13> */
.L_x_12074:
[----:B------:R-:W-:Y:S05]  /*20250*/  BSYNC.RECONVERGENT B1 ;  /* 0x0000000000017941 */ /* 0x000fea0003800200 */
.L_x_12073:
        /* <DEDUP_REMOVED lines=48> */
.L_x_12071:
[----:B------:R-:W-:Y:S05]  /*20560*/  BSYNC.RECONVERGENT B0 ;  /* 0x0000000000007941 */ /* 0x000fea0003800200 */
.L_x_12070:
        /* <DEDUP_REMOVED lines=25> */
.L_x_12077:
        /* <DEDUP_REMOVED lines=13> */
.L_x_12079:
[----:B------:R-:W-:Y:S05]  /*207d0*/  BSYNC.RECONVERGENT B1 ;  /* 0x0000000000017941 */ /* 0x000fea0003800200 */
.L_x_12078:
        /* <DEDUP_REMOVED lines=49> */
.L_x_12076:
[----:B------:R-:W-:Y:S05]  /*20af0*/  BSYNC.RECONVERGENT B0 ;  /* 0x0000000000007941 */ /* 0x000fea0003800200 */
.L_x_12075:
        /* <DEDUP_REMOVED lines=9> */
[----:B------:R-:W-:Y:S01]  /*20b90*/  FSETP.GTU.FTZ.AND P1, PT, R141, R36, PT ;  /* 0x000000248d00720b */ /* 0x000fe20003f3c000 */
[----:B------:R-:W-:-:S03]  /*20ba0*/  IMAD.MOV.U32 R141, RZ, RZ, R192 ;  /* 0x000000ffff8d7224 */ /* 0x000fc600078e00c0 */
        /* <DEDUP_REMOVED lines=14> */
.L_x_12082:
        /* <DEDUP_REMOVED lines=13> */
.L_x_12084:
[----:B------:R-:W-:Y:S05]  /*20d60*/  BSYNC.RECONVERGENT B1 ;  /* 0x0000000000017941 */ /* 0x000fea0003800200 */
.L_x_12083:
        /* <DEDUP_REMOVED lines=49> */
.L_x_12081:
[----:B------:R-:W-:Y:S05]  /*21080*/  BSYNC.RECONVERGENT B0 ;  /* 0x0000000000007941 */ /* 0x000fea0003800200 */
.L_x_12080:
        /* <DEDUP_REMOVED lines=23> */
.L_x_12087:
        /* <DEDUP_REMOVED lines=13> */
.L_x_12089:
[----:B------:R-:W-:Y:S05]  /*212d0*/  BSYNC.RECONVERGENT B1 ;  /* 0x0000000000017941 */ /* 0x000fea0003800200 */
.L_x_12088:
        /* <DEDUP_REMOVED lines=47> */
[----:B------:R-:W-:Y:S01]  /*215d0*/  IMAD.MOV.U32 R141, RZ, RZ, R206 ;  /* 0x000000ffff8d7224 */ /* 0x000fe200078e00ce */
[----:B------:R-:W-:-:S07]  /*215e0*/  MOV R206, R140 ;  /* 0x0000008c00ce7202 */ /* 0x000fce0000000f00 */
.L_x_12086:
[----:B------:R-:W-:Y:S05]  /*215f0*/  BSYNC.RECONVERGENT B0 ;  /* 0x0000000000007941 */ /* 0x000fea0003800200 */
.L_x_12085:
        /* <DEDUP_REMOVED lines=23> */
.L_x_12092:
        /* <DEDUP_REMOVED lines=13> */
.L_x_12094:
[----:B------:R-:W-:Y:S05]  /*21840*/  BSYNC.RECONVERGENT B1 ;  /* 0x0000000000017941 */ /* 0x000fea0003800200 */
.L_x_12093:
        /* <DEDUP_REMOVED lines=43> */
[----:B------:R-:W-:-:S04]  /*21b00*/  IMAD.WIDE.U32 R140, R140, -0x2daee0ad, RZ ;  /* 0xd2511f538c8c7825 */ /* 0x000fc800078e00ff */
[----:B------:R-:W-:Y:S01]  /*21b10*/  VIADD R143, R160, 0x8ff34781 ;  /* 0x8ff34781a08f7836 */ /* 0x000fe20000000000 */
[----:B------:R-:W-:Y:S02]  /*21b20*/  LOP3.LUT R196, R28, R196, R141, 0x96, !PT ;  /* 0x000000c41cc47212 */ /* 0x000fe400078e968d */
[----:B------:R-:W-:Y:S01]  /*21b30*/  MOV R141, R206 ;  /* 0x000000ce008d7202 */ /* 0x000fe20000000f00 */
[----:B------:R-:W-:Y:S01]  /*21b40*/  IMAD.MOV.U32 R206, RZ, RZ, R140 ;  /* 0x000000ffffce7224 */ /* 0x000fe200078e008c */
[----:B------:R-:W-:-:S07]  /*21b50*/  LOP3.LUT R186, R143, R142, R193, 0x96, !PT ;  /* 0x0000008e8fba7212 */ /* 0x000fce00078e96c1 */
.L_x_12091:
[----:B------:R-:W-:Y:S05]  /*21b60*/  BSYNC.RECONVERGENT B0 ;  /* 0x0000000000007941 */ /* 0x000fea0003800200 */
.L_x_12090:
        /* <DEDUP_REMOVED lines=23> */
.L_x_12097:
        /* <DEDUP_REMOVED lines=13> */
.L_x_12099:
[----:B------:R-:W-:Y:S05]  /*21db0*/  BSYNC.RECONVERGENT B1 ;  /* 0x0000000000017941 */ /* 0x000fea0003800200 */
.L_x_12098:
        /* <DEDUP_REMOVED lines=49> */
.L_x_12096:
[----:B------:R-:W-:Y:S05]  /*220d0*/  BSYNC.RECONVERGENT B0 ;  /* 0x0000000000007941 */ /* 0x000fea0003800200 */
.L_x_12095:
        /* <DEDUP_REMOVED lines=23> */
.L_x_12102:
        /* <DEDUP_REMOVED lines=13> */
.L_x_12104:
[----:B------:R-:W-:Y:S05]  /*22320*/  BSYNC.RECONVERGENT B1 ;  /* 0x0000000000017941 */ /* 0x000fea0003800200 */
.L_x_12103:
        /* <DEDUP_REMOVED lines=48> */
[----:B------:R-:W-:Y:S01]  /*22630*/  LOP3.LUT R186, R145, R144, R143, 0x96, !PT ;  /* 0x0000009091ba7212 */ /* 0x000fe200078e968f */
[----:B------:R-:W-:-:S07]  /*22640*/  IMAD.MOV.U32 R144, RZ, RZ, RZ ;  /* 0x000000ffff907224 */ /* 0x000fce00078e00ff */
.L_x_12101:
[----:B------:R-:W-:Y:S05]  /*22650*/  BSYNC.RECONVERGENT B0 ;  /* 0x0000000000007941 */ /* 0x000fea0003800200 */
.L_x_12100:
        /* <DEDUP_REMOVED lines=23> */
.L_x_12107:
        /* <DEDUP_REMOVED lines=15> */
.L_x_12109:
[----:B------:R-:W-:Y:S05]  /*228c0*/  BSYNC.RECONVERGENT B1 ;  /* 0x0000000000017941 */ /* 0x000fea0003800200 */
.L_x_12108:
        /* <DEDUP_REMOVED lines=50> */
.L_x_12106:
[----:B------:R-:W-:Y:S05]  /*22bf0*/  BSYNC.RECONVERGENT B0 ;  /* 0x0000000000007941 */ /* 0x000fea0003800200 */
.L_x_12105:
        /* <DEDUP_REMOVED lines=14> */
.L_x_12069:
        /* <DEDUP_REMOVED lines=13> */
[----:B------:R-:W-:Y:S02]  /*22db0*/  SEL R198, RZ, 0x1, !P3 ;  /* 0x00000001ffc67807 */ /* 0x000fe40005800000 */
[----:B------:R-:W-:Y:S02]  /*22dc0*/  LOP3.LUT R144, R144, R146, R145, 0xfe, !PT ;  /* 0x0000009290907212 */ /* 0x000fe400078efe91 */
[----:B------:R-:W-:-:S02]  /*22dd0*/  SEL R145, RZ, 0x1, !P6 ;  /* 0x00000001ff917807 */ /* 0x000fc40007000000 */
[----:B------:R-:W-:Y:S02]  /*22de0*/  IADD3 R195, PT, PT, R8, 0xc0, RZ ;  /* 0x000000c008c37810 */ /* 0x000fe40007ffe0ff */
        /* <DEDUP_REMOVED lines=24> */
.L_x_12113:
        /* <DEDUP_REMOVED lines=13> */
.L_x_12115:
[----:B------:R-:W-:Y:S05]  /*23040*/  BSYNC.RECONVERGENT B1 ;  /* 0x0000000000017941 */ /* 0x000fea0003800200 */
.L_x_12114:
        /* <DEDUP_REMOVED lines=46> */
[----:B------:R-:W-:Y:S01]  /*23330*/  HFMA2 R142, -RZ, RZ, 0, 0 ;  /* 0x00000000ff8e7431 */ /* 0x000fe200000001ff */
[----:B------:R-:W-:Y:S01]  /*23340*/  LOP3.LUT R196, R28, R196, R215, 0x96, !PT ;  /* 0x000000c41cc47212 */ /* 0x000fe200078e96d7 */
[----:B------:R-:W-:-:S07]  /*23350*/  IMAD.MOV.U32 R140, RZ, RZ, R206 ;  /* 0x000000ffff8c7224 */ /* 0x000fce00078e00ce */
.L_x_12112:
[----:B------:R-:W-:Y:S05]  /*23360*/  BSYNC.RECONVERGENT B0 ;  /* 0x0000000000007941 */ /* 0x000fea0003800200 */
.L_x_12111:
        /* <DEDUP_REMOVED lines=26> */
.L_x_12118:
        /* <DEDUP_REMOVED lines=13> */
.L_x_12120:
[----:B------:R-:W-:Y:S05]  /*235e0*/  BSYNC.RECONVERGENT B1 ;  /* 0x0000000000017941 */ /* 0x000fea0003800200 */
.L_x_12119:
        /* <DEDUP_REMOVED lines=50> */
.L_x_12117:
[----:B------:R-:W-:Y:S05]  /*23910*/  BSYNC.RECONVERGENT B0 ;  /* 0x0000000000007941 */ /* 0x000fea0003800200 */
.L_x_12116:
        /* <DEDUP_REMOVED lines=26> */
.L_x_12123:
        /* <DEDUP_REMOVED lines=13> */
.L_x_12125:
[----:B------:R-:W-:Y:S05]  /*23b90*/  BSYNC.RECONVERGENT B1 ;  /* 0x0000000000017941 */ /* 0x000fea0003800200 */
.L_x_12124:
        /* <DEDUP_REMOVED lines=50> */
.L_x_12122:
[----:B------:R-:W-:Y:S05]  /*23ec0*/  BSYNC.RECONVERGENT B0 ;  /* 0x0000000000007941 */ /* 0x000fea0003800200 */
.L_x_12121:
        /* <DEDUP_REMOVED lines=24> */
.L_x_12128:
        /* <DEDUP_REMOVED lines=13> */
.L_x_12130:
[----:B------:R-:W-:Y:S05]  /*24120*/  BSYNC.RECONVERGENT B1 ;  /* 0x0000000000017941 */ /* 0x000fea0003800200 */
.L_x_12129:
        /* <DEDUP_REMOVED lines=50> */
.L_x_12127:
[----:B------:R-:W-:Y:S05]  /*24450*/  BSYNC.RECONVERGENT B0 ;  /* 0x0000000000007941 */ /* 0x000fea0003800200 */
.L_x_12126:
        /* <DEDUP_REMOVED lines=24> */
.L_x_12133:
        /* <DEDUP_REMOVED lines=13> */
.L_x_12135:
[----:B------:R-:W-:Y:S05]  /*246b0*/  BSYNC.RECONVERGENT B1 ;  /* 0x0000000000017941 */ /* 0x000fea0003800200 */
.L_x_12134:
        /* <DEDUP_REMOVED lines=50> */
.L_x_12132:
[----:B------:R-:W-:Y:S05]  /*249e0*/  BSYNC.RECONVERGENT B0 ;  /* 0x0000000000007941 */ /* 0x000fea0003800200 */
.L_x_12131:
        /* <DEDUP_REMOVED lines=24> */
.L_x_12138:
        /* <DEDUP_REMOVED lines=13> */
.L_x_12140:
[----:B------:R-:W-:Y:S05]  /*24c40*/  BSYNC.RECONVERGENT B1 ;  /* 0x0000000000017941 */ /* 0x000fea0003800200 */
.L_x_12139:
        /* <DEDUP_REMOVED lines=50> */
.L_x_12137:
[----:B------:R-:W-:Y:S05]  /*24f70*/  BSYNC.RECONVERGENT B0 ;  /* 0x0000000000007941 */ /* 0x000fea0003800200 */
.L_x_12136:
        /* <DEDUP_REMOVED lines=24> */
.L_x_12143:
        /* <DEDUP_REMOVED lines=13> */
.L_x_12145:
[----:B------:R-:W-:Y:S05]  /*251d0*/  BSYNC.RECONVERGENT B1 ;  /* 0x0000000000017941 */ /* 0x000fea0003800200 */
.L_x_12144:
        /* <DEDUP_REMOVED lines=50> */
.L_x_12142:
[----:B------:R-:W-:Y:S05]  /*25500*/  BSYNC.RECONVERGENT B0 ;  /* 0x0000000000007941 */ /* 0x000fea0003800200 */
.L_x_12141:
        /* <DEDUP_REMOVED lines=24> */
.L_x_12148:
        /* <DEDUP_REMOVED lines=15> */
.L_x_12150:
[----:B------:R-:W-:Y:S05]  /*25780*/  BSYNC.RECONVERGENT B1 ;  /* 0x0000000000017941 */ /* 0x000fea0003800200 */
.L_x_12149:
[----:B------:R-:W-:Y:S01]  /*25790*/  IMAD.WIDE.U32 R142, R0, -0x326172a9, RZ ;  /* 0xcd9e8d57008e7825 */ /* 0x000fe200078e00ff */
[----:B------:R-:W-:-:S03]  /*257a0*/  LOP3.LUT R140, R5, R205, R161, 0x96, !PT ;  /* 0x000000cd058c7212 */ /* 0x000fc600078e96a1 */
[----:B------:R-:W-:Y:S01]  /*257b0*/  HFMA2 R215, -RZ, RZ, 0, 0 ;  /* 0x00000000ffd77431 */ /* 0x000fe200000001ff */
        /* <DEDUP_REMOVED lines=44> */
[----:B------:R-:W-:Y:S02]  /*25a80*/  LOP3.LUT R196, R28, R142, R141, 0x96, !PT ;  /* 0x0000008e1cc47212 */ /* 0x000fe400078e968d */
[----:B------:R-:W-:Y:S01]  /*25a90*/  MOV R141, R214 ;  /* 0x000000d6008d7202 */ /* 0x000fe20000000f00 */
[----:B------:R-:W-:-:S07]  /*25aa0*/  IMAD.MOV.U32 R214, RZ, RZ, R140 ;  /* 0x000000ffffd67224 */ /* 0x000fce00078e008c */
.L_x_12147:
[----:B------:R-:W-:Y:S05]  /*25ab0*/  BSYNC.RECONVERGENT B0 ;  /* 0x0000000000007941 */ /* 0x000fea0003800200 */
.L_x_12146:
        /* <DEDUP_REMOVED lines=16> */
.L_x_12110:
        /* <DEDUP_REMOVED lines=16> */
.L_x_12154:
        /* <DEDUP_REMOVED lines=13> */
.L_x_12156:
[----:B------:R-:W-:Y:S05]  /*25d90*/  BSYNC.RECONVERGENT B1 ;  /* 0x0000000000017941 */ /* 0x000fea0003800200 */
.L_x_12155:
        /* <DEDUP_REMOVED lines=43> */
[----:B------:R-:W-:Y:S01]  /*26050*/  VIADD R143, R160, 0x8ff34781 ;  /* 0x8ff34781a08f7836 */ /* 0x000fe20000000000 */
[----:B------:R-:W-:Y:S01]  /*26060*/  MOV R192, R140 ;  /* 0x0000008c00c07202 */ /* 0x000fe20000000f00 */
[----:B------:R-:W-:-:S03]  /*26070*/  IMAD.WIDE.U32 R214, R214, -0x2daee0ad, RZ ;  /* 0xd2511f53d6d67825 */ /* 0x000fc600078e00ff */
[----:B------:R-:W-:Y:S01]  /*26080*/  LOP3.LUT R186, R143, R142, R141, 0x96, !PT ;  /* 0x0000008e8fba7212 */ /* 0x000fe200078e968d */
[----:B------:R-:W-:Y:S01]  /*26090*/  IMAD.MOV.U32 R140, RZ, RZ, R206 ;  /* 0x000000ffff8c7224 */ /* 0x000fe200078e00ce */
[----:B------:R-:W-:-:S07]  /*260a0*/  LOP3.LUT R196, R28, R196, R215, 0x96, !PT ;  /* 0x000000c41cc47212 */ /* 0x000fce00078e96d7 */
.L_x_12153:
[----:B------:R-:W-:Y:S05]  /*260b0*/  BSYNC.RECONVERGENT B0 ;  /* 0x0000000000007941 */ /* 0x000fea0003800200 */
.L_x_12152:
        /* <DEDUP_REMOVED lines=10> */
[----:B------:R-:W-:-:S02]  /*26160*/  FSETP.GTU.FTZ.AND P1, PT, R141, R36, PT ;  /* 0x000000248d00720b */ /* 0x000fc40003f3c000 */
        /* <DEDUP_REMOVED lines=14> */
.L_x_12159:
        /* <DEDUP_REMOVED lines=13> */
.L_x_12161:
[----:B------:R-:W-:Y:S05]  /*26320*/  BSYNC.RECONVERGENT B1 ;  /* 0x0000000000017941 */ /* 0x000fea0003800200 */
.L_x_12160:
        /* <DEDUP_REMOVED lines=50> */
.L_x_12158:
[----:B------:R-:W-:Y:S05]  /*26650*/  BSYNC.RECONVERGENT B0 ;  /* 0x0000000000007941 */ /* 0x000fea0003800200 */
.L_x_12157:
        /* <DEDUP_REMOVED lines=25> */
.L_x_12164:
        /* <DEDUP_REMOVED lines=13> */
.L_x_12166:
[----:B------:R-:W-:Y:S05]  /*268c0*/  BSYNC.RECONVERGENT B1 ;  /* 0x0000000000017941 */ /* 0x000fea0003800200 */
.L_x_12165:
        /* <DEDUP_REMOVED lines=50> */
.L_x_12163:
[----:B------:R-:W-:Y:S05]  /*26bf0*/  BSYNC.RECONVERGENT B0 ;  /* 0x0000000000007941 */ /* 0x000fea0003800200 */
.L_x_12162:
        /* <DEDUP_REMOVED lines=23> */
.L_x_12169:
        /* <DEDUP_REMOVED lines=13> */
.L_x_12171:
[----:B------:R-:W-:Y:S05]  /*26e40*/  BSYNC.RECONVERGENT B1 ;  /* 0x0000000000017941 */ /* 0x000fea0003800200 */
.L_x_12170:
        /* <DEDUP_REMOVED lines=50> */
.L_x_12168:
[----:B------:R-:W-:Y:S05]  /*27170*/  BSYNC.RECONVERGENT B0 ;  /* 0x0000000000007941 */ /* 0x000fea0003800200 */
.L_x_12167:
        /* <DEDUP_REMOVED lines=23> */
.L_x_12174:
        /* <DEDUP_REMOVED lines=13> */
.L_x_12176:
[----:B------:R-:W-:Y:S05]  /*273c0*/  BSYNC.RECONVERGENT B1 ;  /* 0x0000000000017941 */ /* 0x000fea0003800200 */
.L_x_12175:
        /* <DEDUP_REMOVED lines=50> */
.L_x_12173:
[----:B------:R-:W-:Y:S05]  /*276f0*/  BSYNC.RECONVERGENT B0 ;  /* 0x0000000000007941 */ /* 0x000fea0003800200 */
.L_x_12172:
        /* <DEDUP_REMOVED lines=23> */
.L_x_12179:
        /* <DEDUP_REMOVED lines=13> */
.L_x_12181:
[----:B------:R-:W-:Y:S05]  /*27940*/  BSYNC.RECONVERGENT B1 ;  /* 0x0000000000017941 */ /* 0x000fea0003800200 */
.L_x_12180:
        /* <DEDUP_REMOVED lines=50> */
.L_x_12178:
[----:B------:R-:W-:Y:S05]  /*27c70*/  BSYNC.RECONVERGENT B0 ;  /* 0x0000000000007941 */ /* 0x000fea0003800200 */
.L_x_12177:
        /* <DEDUP_REMOVED lines=23> */
.L_x_12184:
        /* <DEDUP_REMOVED lines=13> */
.L_x_12186:
[----:B------:R-:W-:Y:S05]  /*27ec0*/  BSYNC.RECONVERGENT B1 ;  /* 0x0000000000017941 */ /* 0x000fea0003800200 */
.L_x_12185:
        /* <DEDUP_REMOVED lines=50> */
.L_x_12183:
[----:B------:R-:W-:Y:S05]  /*281f0*/  BSYNC.RECONVERGENT B0 ;  /* 0x0000000000007941 */ /* 0x000fea0003800200 */
.L_x_12182:
        /* <DEDUP_REMOVED lines=23> */
.L_x_12189:
        /* <DEDUP_REMOVED lines=15> */
.L_x_12191:
[----:B------:R-:W-:Y:S05]  /*28460*/  BSYNC.RECONVERGENT B1 ;  /* 0x0000000000017941 */ /* 0x000fea0003800200 */
.L_x_12190:
        /* <DEDUP_REMOVED lines=50> */
.L_x_12188:
[----:B------:R-:W-:Y:S05]  /*28790*/  BSYNC.RECONVERGENT B0 ;  /* 0x0000000000007941 */ /* 0x000fea0003800200 */
.L_x_12187:
        /* <DEDUP_REMOVED lines=14> */
.L_x_12151:
[----:B------:R-:W0:Y:S01]  /*28880*/  @P0 LDC.64 R144, c[0x0][0x3a0] ;  /* 0x0000e800ff900b82 */ /* 0x000e220000000a00 */
[----:B------:R-:W-:Y:S01]  /*28890*/  SEL R206, RZ, 0x10000, !P5 ;  /* 0x00010000ffce7807 */ /* 0x000fe20006800000 */
[----:B------:R-:W-:Y:S01]  /*288a0*/  IMAD.WIDE.U32 R210, R195, 0x10, R158 ;  /* 0x00000010c3d27825 */ /* 0x000fe200078e009e */
[----:B------:R-:W-:Y:S02]  /*288b0*/  LOP3.LUT P5, RZ, R6, 0x2, RZ, 0xc0, !PT ;  /* 0x0000000206ff7812 */ /* 0x000fe400078ac0ff */
[----:B------:R-:W-:Y:S02]  /*288c0*/  SEL R208, RZ, 0x1000000, !P6 ;  /* 0x01000000ffd07807 */ /* 0x000fe40007000000 */
[----:B------:R-:W-:Y:S01]  /*288d0*/  SEL R207, RZ, 0x100, !P4 ;  /* 0x00000100ffcf7807 */ /* 0x000fe20006000000 */
[----:B------:R1:W-:Y:S01]  /*288e0*/  STG.E.128 desc[UR6][R210.64], R140 ;  /* 0x0000008cd2007986 */ /* 0x0003e2000c101d06 */
[----:B------:R-:W-:Y:S02]  /*288f0*/  SEL R205, RZ, 0x1000000, !P2 ;  /* 0x01000000ffcd7807 */ /* 0x000fe40005000000 */
[----:B------:R-:W-:-:S02]  /*28900*/  SEL R147, RZ, 0x10000, !P1 ;  /* 0x00010000ff937807 */ /* 0x000fc40004800000 */
[----:B------:R-:W-:Y:S02]  /*28910*/  SEL R146, RZ, 0x100, !P5 ;  /* 0x00000100ff927807 */ /* 0x000fe40006800000 */
[----:B------:R-:W-:Y:S02]  /*28920*/  LOP3.LUT P6, RZ, R6, 0x4, RZ, 0xc0, !PT ;  /* 0x0000000406ff7812 */ /* 0x000fe400078cc0ff */
[----:B------:R-:W-:Y:S01]  /*28930*/  LOP3.LUT R207, R207, R208, R206, 0xfe, !PT ;  /* 0x000000d0cfcf7212 */ /* 0x000fe200078efece */
[----:B------:R-:W-:Y:S01]  /*28940*/  IMAD.WIDE.U32 R208, R195, 0x8, R156 ;  /* 0x00000008c3d07825 */ /* 0x000fe200078e009c */
[----:B------:R-:W-:Y:S02]  /*28950*/  LOP3.LUT R146, R146, R205, R147, 0xfe, !PT ;  /* 0x000000cd92927212 */ /* 0x000fe400078efe93 */
[----:B------:R-:W-:Y:S01]  /*28960*/  SEL R206, RZ, 0x1, !P3 ;  /* 0x00000001ffce7807 */ /* 0x000fe20005800000 */
[----:B------:R-:W-:Y:S01]  /*28970*/  VIADD R205, R8, 0xe0 ;  /* 0x000000e008cd7836 */ /* 0x000fe20000000000 */
[----:B------:R-:W-:-:S02]  /*28980*/  SEL R147, RZ, 0x1, !P6 ;  /* 0x00000001ff937807 */ /* 0x000fc40007000000 */
[----:B------:R-:W-:Y:S01]  /*28990*/  LOP3.LUT R207, R207, R206, RZ, 0xfc, !PT ;  /* 0x000000cecfcf7212 */ /* 0x000fe200078efcff */
[----:B0-----:R-:W-:Y:S01]  /*289a0*/  @P0 IMAD.WIDE.U32 R212, R205, 0x10, R144 ;  /* 0x00000010cdd40825 */ /* 0x001fe200078e0090 */
[----:B------:R-:W-:-:S03]  /*289b0*/  LOP3.LUT R206, R146, R147, RZ, 0xfc, !PT ;  /* 0x0000009392ce7212 */ /* 0x000fc600078efcff */
[----:B------:R-:W-:Y:S02]  /*289c0*/  IMAD.WIDE.U32 R144, R205, 0x10, R162 ;  /* 0x00000010cd907825 */ /* 0x000fe400078e00a2 */
        /* <DEDUP_REMOVED lines=20> */
.L_x_12195:
        /* <DEDUP_REMOVED lines=13> */
.L_x_12197:
[----:B------:R-:W-:Y:S05]  /*28be0*/  BSYNC.RECONVERGENT B1 ;  /* 0x0000000000017941 */ /* 0x000fea0003800200 */
.L_x_12196:
        /* <DEDUP_REMOVED lines=49> */
.L_x_12194:
[----:B------:R-:W-:Y:S05]  /*28f00*/  BSYNC.RECONVERGENT B0 ;  /* 0x0000000000007941 */ /* 0x000fea0003800200 */
.L_x_12193:
        /* <DEDUP_REMOVED lines=26> */
.L_x_12200:
        /* <DEDUP_REMOVED lines=13> */
.L_x_12202:
[----:B------:R-:W-:Y:S05]  /*29180*/  BSYNC.RECONVERGENT B1 ;  /* 0x0000000000017941 */ /* 0x000fea0003800200 */
.L_x_12201:
        /* <DEDUP_REMOVED lines=50> */
.L_x_12199:
[----:B------:R-:W-:Y:S05]  /*294b0*/  BSYNC.RECONVERGENT B0 ;  /* 0x0000000000007941 */ /* 0x000fea0003800200 */
.L_x_12198:
        /* <DEDUP_REMOVED lines=24> */
.L_x_12205:
        /* <DEDUP_REMOVED lines=13> */
.L_x_12207:
[----:B------:R-:W-:Y:S05]  /*29710*/  BSYNC.RECONVERGENT B1 ;  /* 0x0000000000017941 */ /* 0x000fea0003800200 */
.L_x_12206:
        /* <DEDUP_REMOVED lines=50> */
.L_x_12204:
[----:B------:R-:W-:Y:S05]  /*29a40*/  BSYNC.RECONVERGENT B0 ;  /* 0x0000000000007941 */ /* 0x000fea0003800200 */
.L_x_12203:
        /* <DEDUP_REMOVED lines=24> */
.L_x_12210:
        /* <DEDUP_REMOVED lines=13> */
.L_x_12212:
[----:B------:R-:W-:Y:S05]  /*29ca0*/  BSYNC.RECONVERGENT B1 ;  /* 0x0000000000017941 */ /* 0x000fea0003800200 */
.L_x_12211:
        /* <DEDUP_REMOVED lines=50> */
.L_x_12209:
[----:B------:R-:W-:Y:S05]  /*29fd0*/  BSYNC.RECONVERGENT B0 ;  /* 0x0000000000007941 */ /* 0x000fea0003800200 */
.L_x_12208:
        /* <DEDUP_REMOVED lines=24> */
.L_x_12215:
        /* <DEDUP_REMOVED lines=13> */
.L_x_12217:
[----:B------:R-:W-:Y:S05]  /*2a230*/  BSYNC.RECONVERGENT B1 ;  /* 0x0000000000017941 */ /* 0x000fea0003800200 */
.L_x_12216:
        /* <DEDUP_REMOVED lines=50> */
.L_x_12214:
[----:B------:R-:W-:Y:S05]  /*2a560*/  BSYNC.RECONVERGENT B0 ;  /* 0x0000000000007941 */ /* 0x000fea0003800200 */
.L_x_12213:
        /* <DEDUP_REMOVED lines=24> */
.L_x_12220:
        /* <DEDUP_REMOVED lines=13> */
.L_x_12222:
[----:B------:R-:W-:Y:S05]  /*2a7c0*/  BSYNC.RECONVERGENT B1 ;  /* 0x0000000000017941 */ /* 0x000fea0003800200 */
.L_x_12221:
        /* <DEDUP_REMOVED lines=50> */
.L_x_12219:
[----:B------:R-:W-:Y:S05]  /*2aaf0*/  BSYNC.RECONVERGENT B0 ;  /* 0x0000000000007941 */ /* 0x000fea0003800200 */
.L_x_12218:
        /* <DEDUP_REMOVED lines=24> */
.L_x_12225:
        /* <DEDUP_REMOVED lines=13> */
.L_x_12227:
[----:B------:R-:W-:Y:S05]  /*2ad50*/  BSYNC.RECONVERGENT B1 ;  /* 0x0000000000017941 */ /* 0x000fea0003800200 */
.L_x_12226:
        /* <DEDUP_REMOVED lines=50> */
.L_x_12224:
[----:B------:R-:W-:Y:S05]  /*2b080*/  BSYNC.RECONVERGENT B0 ;  /* 0x0000000000007941 */ /* 0x000fea0003800200 */
.L_x_12223:
        /* <DEDUP_REMOVED lines=24> */
.L_x_12230:
        /* <DEDUP_REMOVED lines=15> */
.L_x_12232:
[----:B------:R-:W-:Y:S05]  /*2b300*/  BSYNC.RECONVERGENT B1 ;  /* 0x0000000000017941 */ /* 0x000fea0003800200 */
.L_x_12231:
        /* <DEDUP_REMOVED lines=45> */
[----:B------:R-:W-:Y:S02]  /*2b5e0*/  LOP3.LUT R186, R23, R32, R31, 0x96, !PT ;  /* 0x0000002017ba7212 */ /* 0x000fe400078e961f */
[----:B------:R-:W-:Y:S01]  /*2b5f0*/  MOV R192, R30 ;  /* 0x0000001e00c07202 */ /* 0x000fe20000000f00 */
[----:B------:R-:W-:Y:S01]  /*2b600*/  IMAD.MOV.U32 R140, RZ, RZ, RZ ;  /* 0x000000ffff8c7224 */ /* 0x000fe200078e00ff */
[----:B------:R-:W-:Y:S02]  /*2b610*/  LOP3.LUT R196, R28, R24, R27, 0x96, !PT ;  /* 0x000000181cc47212 */ /* 0x000fe400078e961b */
[----:B------:R-:W-:-:S07]  /*2b620*/  MOV R206, R26 ;  /* 0x0000001a00ce7202 */ /* 0x000fce0000000f00 */
.L_x_12229:
[----:B------:R-:W-:Y:S05]  /*2b630*/  BSYNC.RECONVERGENT B0 ;  /* 0x0000000000007941 */ /* 0x000fea0003800200 */
.L_x_12228:
[----:B------:R-:W-:Y:S01]  /*2b640*/  HADD2.F32 R147, -RZ, R147.H1_H1 ;  /* 0x30000093ff937230 */ /* 0x000fe20000004100 */
[----:B------:R-:W-:Y:S01]  /*2b650*/  I2FP.F32.U32 R23, R141 ;  /* 0x0000008d00177245 */ /* 0x000fe20000201000 */
[----:B------:R-:W-:Y:S01]  /*2b660*/  HADD2.F32 R25, -RZ, R47.H1_H1 ;  /* 0x3000002fff197230 */ /* 0x000fe20000004100 */
[----:B------:R-:W-:Y:S01]  /*2b670*/  F2FP.F16.F32.PACK_AB R26, R146, R210 ;  /* 0x000000d2921a723e */ /* 0x000fe200000000ff */
        /* <DEDUP_REMOVED lines=9> */
[----:B------:R-:W-:-:S04]  /*2b710*/  F2FP.F16.F32.PACK_AB R25, R211, R208 ;  /* 0x000000d0d319723e */ /* 0x000fc800000000ff */
[----:B------:R-:W-:Y:S01]  /*2b720*/  F2FP.F16.F32.PACK_AB R27, R28, R212 ;  /* 0x000000d41c1b723e */ /* 0x000fe200000000ff */
[----:B------:R-:W-:Y:S06]  /*2b730*/  BRA `(.L_x_12233) ;  /* 0x0000002c00287947 */ /* 0x000fec0003800000 */
.L_x_12192:
        /* <DEDUP_REMOVED lines=16> */
.L_x_12236:
        /* <DEDUP_REMOVED lines=13> */
.L_x_12238:
[----:B------:R-:W-:Y:S05]  /*2b910*/  BSYNC.RECONVERGENT B1 ;  /* 0x0000000000017941 */ /* 0x000fea0003800200 */
.L_x_12237:
        /* <DEDUP_REMOVED lines=49> */
.L_x_12235:
[----:B------:R-:W-:Y:S05]  /*2bc30*/  BSYNC.RECONVERGENT B0 ;  /* 0x0000000000007941 */ /* 0x000fea0003800200 */
.L_x_12234:
        /* <DEDUP_REMOVED lines=11> */
[----:B------:R-:W-:-:S03]  /*2bcf0*/  IMAD.MOV.U32 R141, RZ, RZ, R192 ;  /* 0x000000ffff8d7224 */ /* 0x000fc600078e00c0 */
        /* <DEDUP_REMOVED lines=13> */
.L_x_12241:
        /* <DEDUP_REMOVED lines=13> */
.L_x_12243:
[----:B------:R-:W-:Y:S05]  /*2bea0*/  BSYNC.RECONVERGENT B1 ;  /* 0x0000000000017941 */ /* 0x000fea0003800200 */
.L_x_12242:
        /* <DEDUP_REMOVED lines=50> */
.L_x_12240:
[----:B------:R-:W-:Y:S05]  /*2c1d0*/  BSYNC.RECONVERGENT B0 ;  /* 0x0000000000007941 */ /* 0x000fea0003800200 */
.L_x_12239:
        /* <DEDUP_REMOVED lines=23> */
.L_x_12246:
        /* <DEDUP_REMOVED lines=13> */
.L_x_12248:
[----:B------:R-:W-:Y:S05]  /*2c420*/  BSYNC.RECONVERGENT B1 ;  /* 0x0000000000017941 */ /* 0x000fea0003800200 */
.L_x_12247:
        /* <DEDUP_REMOVED lines=50> */
.L_x_12245:
[----:B------:R-:W-:Y:S05]  /*2c750*/  BSYNC.RECONVERGENT B0 ;  /* 0x0000000000007941 */ /* 0x000fea0003800200 */
.L_x_12244:
        /* <DEDUP_REMOVED lines=23> */
.L_x_12251:
        /* <DEDUP_REMOVED lines=13> */
.L_x_12253:
[----:B------:R-:W-:Y:S05]  /*2c9a0*/  BSYNC.RECONVERGENT B1 ;  /* 0x0000000000017941 */ /* 0x000fea0003800200 */
.L_x_12252:
        /* <DEDUP_REMOVED lines=50> */
.L_x_12250:
[----:B------:R-:W-:Y:S05]  /*2ccd0*/  BSYNC.RECONVERGENT B0 ;  /* 0x0000000000007941 */ /* 0x000fea0003800200 */
.L_x_12249:
        /* <DEDUP_REMOVED lines=23> */
.L_x_12256:
        /* <DEDUP_REMOVED lines=13> */
.L_x_12258:
[----:B------:R-:W-:Y:S05]  /*2cf20*/  BSYNC.RECONVERGENT B1 ;  /* 0x0000000000017941 */ /* 0x000fea0003800200 */
.L_x_12257:
        /* <DEDUP_REMOVED lines=50> */
.L_x_12255:
[----:B------:R-:W-:Y:S05]  /*2d250*/  BSYNC.RECONVERGENT B0 ;  /* 0x0000000000007941 */ /* 0x000fea0003800200 */
.L_x_12254:
        /* <DEDUP_REMOVED lines=23> */
.L_x_12261:
        /* <DEDUP_REMOVED lines=13> */
.L_x_12263:
[----:B------:R-:W-:Y:S05]  /*2d4a0*/  BSYNC.RECONVERGENT B1 ;  /* 0x0000000000017941 */ /* 0x000fea0003800200 */
.L_x_12262:
        /* <DEDUP_REMOVED lines=50> */
.L_x_12260:
[----:B------:R-:W-:Y:S05]  /*2d7d0*/  BSYNC.RECONVERGENT B0 ;  /* 0x0000000000007941 */ /* 0x000fea0003800200 */
.L_x_12259:
        /* <DEDUP_REMOVED lines=10> */
[----:B------:R-:W-:Y:S01]  /*2d880*/  FSEL R146, R140, RZ, !P4 ;  /* 0x000000ff8c927208 */ /* 0x000fe20006000000 */
[----:B------:R-:W-:Y:S01]  /*2d890*/  IMAD.MOV.U32 R140, RZ, RZ, R192 ;  /* 0x000000ffff8c7224 */ /* 0x000fe200078e00c0 */
        /* <DEDUP_REMOVED lines=11> */
.L_x_12266:
        /* <DEDUP_REMOVED lines=13> */
.L_x_12268:
[----:B------:R-:W-:Y:S05]  /*2da20*/  BSYNC.RECONVERGENT B1 ;  /* 0x0000000000017941 */ /* 0x000fea0003800200 */
.L_x_12267:
        /* <DEDUP_REMOVED lines=46> */
[----:B------:R-:W-:Y:S01]  /*2dd10*/  IMAD.MOV.U32 R140, RZ, RZ, R206 ;  /* 0x000000ffff8c7224 */ /* 0x000fe200078e00ce */
[----:B------:R-:W-:Y:S01]  /*2dd20*/  MOV R206, R142 ;  /* 0x0000008e00ce7202 */ /* 0x000fe20000000f00 */
[----:B------:R-:W-:Y:S01]  /*2dd30*/  IMAD.MOV.U32 R142, RZ, RZ, RZ ;  /* 0x000000ffff8e7224 */ /* 0x000fe200078e00ff */
[----:B------:R-:W-:-:S07]  /*2dd40*/  LOP3.LUT R196, R28, R144, R143, 0x96, !PT ;  /* 0x000000901cc47212 */ /* 0x000fce00078e968f */
.L_x_12265:
[----:B------:R-:W-:Y:S05]  /*2dd50*/  BSYNC.RECONVERGENT B0 ;  /* 0x0000000000007941 */ /* 0x000fea0003800200 */
.L_x_12264:
        /* <DEDUP_REMOVED lines=23> */
.L_x_12271:
        /* <DEDUP_REMOVED lines=15> */
.L_x_12273:
[----:B------:R-:W-:Y:S05]  /*2dfc0*/  BSYNC.RECONVERGENT B1 ;  /* 0x0000000000017941 */ /* 0x000fea0003800200 */
.L_x_12272:
        /* <DEDUP_REMOVED lines=50> */
.L_x_12270:
[----:B------:R-:W-:Y:S05]  /*2e2f0*/  BSYNC.RECONVERGENT B0 ;  /* 0x0000000000007941 */ /* 0x000fea0003800200 */
.L_x_12269:
        /* <DEDUP_REMOVED lines=11> */
[----:B------:R-:W-:Y:S01]  /*2e3b0*/  FMUL.FTZ R28, R25, R28 ;  /* 0x0000001c191c7220 */ /* 0x000fe20000410000 */
[----:B------:R-:W-:-:S04]  /*2e3c0*/  F2FP.F16.F32.PACK_AB R25, R211, R208 ;  /* 0x000000d0d319723e */ /* 0x000fc800000000ff */
[----:B------:R-:W-:-:S07]  /*2e3d0*/  F2FP.F16.F32.PACK_AB R27, R28, R212 ;  /* 0x000000d41c1b723e */ /* 0x000fce00000000ff */
.L_x_12233:
[----:B------:R-:W-:Y:S01]  /*2e3e0*/  FADD.FTZ R29, RZ, R9 ;  /* 0x00000009ff1d7221 */ /* 0x000fe20000010000 */
[----:B------:R-:W-:Y:S01]  /*2e3f0*/  SEL R23, RZ, 0x1000000, !P6 ;  /* 0x01000000ff177807 */ /* 0x000fe20007000000 */
[----:B------:R-:W-:Y:S01]  /*2e400*/  IMAD.WIDE.U32 R158, R205, 0x10, R158 ;  /* 0x00000010cd9e7825 */ /* 0x000fe200078e009e */
[----:B------:R-:W-:-:S03]  /*2e410*/  SEL R22, RZ, 0x10000, !P5 ;  /* 0x00010000ff167807 */ /* 0x000fc60006800000 */
[----:B------:R-:W-:Y:S01]  /*2e420*/  FADD.FTZ R30, R29, R10 ;  /* 0x0000000a1d1e7221 */ /* 0x000fe20000010000 */
[----:B------:R-:W-:Y:S01]  /*2e430*/  SEL R34, RZ, 0x100, !P4 ;  /* 0x00000100ff227807 */ /* 0x000fe20006000000 */
[----:B------:R-:W-:Y:S01]  /*2e440*/  IMAD.WIDE.U32 R156, R205, 0x8, R156 ;  /* 0x00000008cd9c7825 */ /* 0x000fe200078e009c */
[----:B------:R-:W-:-:S03]  /*2e450*/  SEL R33, RZ, 0x1000000, !P2 ;  /* 0x01000000ff217807 */ /* 0x000fc60005000000 */
[----:B------:R-:W-:Y:S01]  /*2e460*/  FADD.FTZ R29, R30, R11 ;  /* 0x0000000b1e1d7221 */ /* 0x000fe20000010000 */
[----:B------:R-:W-:Y:S01]  /*2e470*/  SEL R32, RZ, 0x10000, !P1 ;  /* 0x00010000ff207807 */ /* 0x000fe20004800000 */
[----:B------:R0:W-:Y:S01]  /*2e480*/  STG.E.128 desc[UR6][R158.64], R24 ;  /* 0x000000189e007986 */ /* 0x0001e2000c101d06 */
[----:B------:R-:W-:Y:S01]  /*2e490*/  SEL R31, RZ, 0x100, !P0 ;  /* 0x00000100ff1f7807 */ /* 0x000fe20004000000 */
[----:B------:R-:W-:Y:S01]  /*2e4a0*/  FADD.FTZ R30, R29, R12 ;  /* 0x0000000c1d1e7221 */ /* 0x000fe20000010000 */
[----:B------:R-:W-:Y:S01]  /*2e4b0*/  LOP3.LUT P6, RZ, R6, 0x2, RZ, 0xc0, !PT ;  /* 0x0000000206ff7812 */ /* 0x000fe200078cc0ff */
[----:B------:R-:W-:Y:S01]  /*2e4c0*/  UMOV UR4, 0xffffffff ;  /* 0xffffffff00047882 */ /* 0x000fe20000000000 */
[----:B------:R-:W-:Y:S01]  /*2e4d0*/  LOP3.LUT R34, R34, R23, R22, 0xfe, !PT ;  /* 0x0000001722227212 */ /* 0x000fe200078efe16 */
[----:B------:R-:W-:Y:S01]  /*2e4e0*/  FADD.FTZ R29, R30, R13 ;  /* 0x0000000d1e1d7221 */ /* 0x000fe20000010000 */
[----:B------:R-:W-:Y:S02]  /*2e4f0*/  LOP3.LUT R22, R31, R33, R32, 0xfe, !PT ;  /* 0x000000211f167212 */ /* 0x000fe400078efe20 */
[----:B------:R-:W-:Y:S01]  /*2e500*/  SEL R23, RZ, 0x1, !P3 ;  /* 0x00000001ff177807 */ /* 0x000fe20005800000 */
[----:B------:R-:W-:Y:S01]  /*2e510*/  FADD.FTZ R30, R29, R14 ;  /* 0x0000000e1d1e7221 */ /* 0x000fe20000010000 */
[----:B------:R-:W-:-:S02]  /*2e520*/  SEL R31, RZ, 0x1, !P6 ;  /* 0x00000001ff1f7807 */ /* 0x000fc40007000000 */
[----:B------:R-:W-:Y:S01]  /*2e530*/  LOP3.LUT R23, R34, R23, RZ, 0xfc, !PT ;  /* 0x0000001722177212 */ /* 0x000fe200078efcff */
[----:B------:R-:W-:Y:S01]  /*2e540*/  FADD.FTZ R29, R30, R15 ;  /* 0x0000000f1e1d7221 */ /* 0x000fe20000010000 */
[----:B------:R-:W-:Y:S02]  /*2e550*/  LOP3.LUT R22, R22, R31, RZ, 0xfc, !PT ;  /* 0x0000001f16167212 */ /* 0x000fe400078efcff */
[----:B------:R-:W-:Y:S01]  /*2e560*/  LOP3.LUT P0, RZ, R7, 0x1f, RZ, 0xc0, !PT ;  /* 0x0000001f07ff7812 */ /* 0x000fe2000780c0ff */
[----:B------:R-:W-:Y:S02]  /*2e570*/  FADD.FTZ R29, R29, R16 ;  /* 0x000000101d1d7221 */ /* 0x000fe40000010000 */
[----:B------:R0:W-:Y:S02]  /*2e580*/  STG.E.64 desc[UR6][R156.64], R22 ;  /* 0x000000169c007986 */ /* 0x0001e4000c101b06 */
        /* <DEDUP_REMOVED lines=56> */
[----:B0-----:R-:W-:Y:S06]  /*2e910*/  BRA.DIV UR4, `(.L_x_12274) ;  /* 0x0000002204647947 */ /* 0x001fec000b800000 */
[----:B------:R-:W0:Y:S02]  /*2e920*/  SHFL.BFLY PT, R22, R29, 0x1, 0x1f ;  /* 0x0c201f001d167f89 */ /* 0x000e2400000e0000 */
        /* <DEDUP_REMOVED lines=11> */
[C---:B------:R-:W-:Y:S01]  /*2e9e0*/  FADD.FTZ R7, -R25.reuse, R9 ;  /* 0x0000000919077221 */ /* 0x040fe20000010100 */
[C---:B------:R-:W-:Y:S01]  /*2e9f0*/  FADD.FTZ R30, -R25.reuse, R10 ;  /* 0x0000000a191e7221 */ /* 0x040fe20000010100 */
[C---:B------:R-:W-:Y:S01]  /*2ea00*/  FADD.FTZ R24, -R25.reuse, R11 ;  /* 0x0000000b19187221 */ /* 0x040fe20000010100 */
[----:B------:R-:W-:Y:S01]  /*2ea10*/  FADD.FTZ R26, -R25, R12 ;  /* 0x0000000c191a7221 */ /* 0x000fe20000010100 */
[----:B------:R-:W-:-:S04]  /*2ea20*/  FFMA.FTZ R7, R7, R7, RZ ;  /* 0x0000000707077223 */ /* 0x000fc800000100ff */
        /* <DEDUP_REMOVED lines=132> */
.L_x_12287:
[----:B------:R-:W-:Y:S01]  /*2f270*/  FMUL.FTZ R7, R25, R25 ;  /* 0x0000001919077220 */ /* 0x000fe20000410000 */
[----:B------:R-:W-:Y:S01]  /*2f280*/  ISETP.NE.AND P1, PT, RZ, UR11, PT ;  /* 0x0000000bff007c0c */ /* 0x000fe2000bf25270 */
[----:B01----:R-:W-:Y:S01]  /*2f290*/  FADD.FTZ R27, R27, R30 ;  /* 0x0000001e1b1b7221 */ /* 0x003fe20000010000 */
        /* <DEDUP_REMOVED lines=9> */
[----:B------:R-:W0:Y:S01]  /*2f330*/  MUFU.RSQ R9, R27 ;  /* 0x0000001b00097308 */ /* 0x000e220000001400 */
[C---:B------:R-:W-:Y:S01]  /*2f340*/  FADD.FTZ R30, -R23.reuse, R11 ;  /* 0x0000000b171e7221 */ /* 0x040fe20000010100 */
[C---:B------:R-:W-:Y:S01]  /*2f350*/  FADD.FTZ R222, -R23.reuse, R12 ;  /* 0x0000000c17de7221 */ /* 0x040fe20000010100 */
[C---:B------:R-:W-:Y:S01]  /*2f360*/  FADD.FTZ R246, -R23.reuse, R13 ;  /* 0x0000000d17f67221 */ /* 0x040fe20000010100 */
[C---:B------:R-:W-:Y:S01]  /*2f370*/  FADD.FTZ R32, -R23.reuse, R15 ;  /* 0x0000000f17207221 */ /* 0x040fe20000010100 */
[C---:B------:R-:W-:Y:S01]  /*2f380*/  FADD.FTZ R12, -R23.reuse, R19 ;  /* 0x00000013170c7221 */ /* 0x040fe20000010100 */
[C---:B------:R-:W-:Y:S01]  /*2f390*/  FADD.FTZ R34, -R23.reuse, R20 ;  /* 0x0000001417227221 */ /* 0x040fe20000010100 */
[----:B------:R-:W-:Y:S02]  /*2f3a0*/  HADD2.F32 R11, -RZ, R136.H1_H1 ;  /* 0x30000088ff0b7230 */ /* 0x000fe40000004100 */
[----:B------:R-:W-:Y:S01]  /*2f3b0*/  FADD.FTZ R14, -R23, R14 ;  /* 0x0000000e170e7221 */ /* 0x000fe20000010100 */
[----:B------:R-:W-:-:S02]  /*2f3c0*/  HADD2.F32 R13, -RZ, R104.H1_H1 ;  /* 0x30000068ff0d7230 */ /* 0x000fc40000004100 */
[C---:B------:R-:W-:Y:S01]  /*2f3d0*/  FADD.FTZ R224, -R23.reuse, R16 ;  /* 0x0000001017e07221 */ /* 0x040fe20000010100 */
[----:B------:R-:W-:Y:S02]  /*2f3e0*/  HADD2.F32 R15, -RZ, R137.H0_H0 ;  /* 0x20000089ff0f7230 */ /* 0x000fe40000004100 */
[C---:B------:R-:W-:Y:S01]  /*2f3f0*/  FADD.FTZ R244, -R23.reuse, R18 ;  /* 0x0000001217f47221 */ /* 0x040fe20000010100 */
[----:B------:R-:W-:Y:S02]  /*2f400*/  HADD2.F32 R19, -RZ, R105.H0_H0 ;  /* 0x20000069ff137230 */ /* 0x000fe40000004100 */
[C---:B------:R-:W-:Y:S01]  /*2f410*/  FADD.FTZ R220, -R23.reuse, R148 ;  /* 0x0000009417dc7221 */ /* 0x040fe20000010100 */
[C---:B------:R-:W-:Y:S01]  /*2f420*/  FADD.FTZ R242, -R23.reuse, R150 ;  /* 0x0000009617f27221 */ /* 0x040fe20000010100 */
[----:B------:R-:W-:Y:S01]  /*2f430*/  FADD.FTZ R236, -R23, R154 ;  /* 0x0000009a17ec7221 */ /* 0x000fe20000010100 */
[C---:B0-----:R-:W-:Y:S01]  /*2f440*/  FMUL.FTZ R252, R9.reuse, R252 ;  /* 0x000000fc09fc7220 */ /* 0x041fe20000410000 */
[----:B------:R-:W-:Y:S01]  /*2f450*/  FMUL.FTZ R20, R9, R24 ;  /* 0x0000001809147220 */ /* 0x000fe20000410000 */
[C---:B------:R-:W-:Y:S01]  /*2f460*/  FADD.FTZ R216, -R23.reuse, R166 ;  /* 0x000000a617d87221 */ /* 0x040fe20000010100 */
[----:B------:R-:W-:Y:S01]  /*2f470*/  FADD.FTZ R234, -R23, R176 ;  /* 0x000000b017ea7221 */ /* 0x000fe20000010100 */
[----:B------:R-:W-:Y:S01]  /*2f480*/  FFMA.FTZ R7, R252, R22, R7 ;  /* 0x00000016fc077223 */ /* 0x000fe20000010007 */
[----:B------:R-:W-:Y:S01]  /*2f490*/  FMUL.FTZ R22, R9, R30 ;  /* 0x0000001e09167220 */ /* 0x000fe20000410000 */
        /* <DEDUP_REMOVED lines=49> */
[----:B------:R-:W-:Y:S01]  /*2f7b0*/  FFMA.FTZ R20, R20, R11, R13 ;  /* 0x0000000b14147223 */ /* 0x000fe2000001000d */
[----:B------:R-:W-:Y:S02]  /*2f7c0*/  HADD2.F32 R23, -RZ, R105.H1_H1 ;  /* 0x30000069ff177230 */ /* 0x000fe40000004100 */
[----:B------:R-:W-:Y:S01]  /*2f7d0*/  FFMA.FTZ R22, R22, R15, R19 ;  /* 0x0000000f16167223 */ /* 0x000fe20000010013 */
[--C-:B------:R-:W-:Y:S02]  /*2f7e0*/  HADD2.F32 R27, -RZ, R138.reuse.H0_H0 ;  /* 0x2000008aff1b7230 */ /* 0x100fe40000004100 */
        /* <DEDUP_REMOVED lines=9> */
[----:B------:R-:W-:Y:S01]  /*2f880*/  FFMA.FTZ R23, R246, R27, R29 ;  /* 0x0000001bf6177223 */ /* 0x000fe2000001001d */
[----:B------:R-:W-:Y:S02]  /*2f890*/  HADD2.F32 R24, -RZ, R139.H0_H0 ;  /* 0x2000008bff187230 */ /* 0x000fe40000004100 */
[----:B------:R-:W-:Y:S01]  /*2f8a0*/  FFMA.FTZ R222, R14, R11, R13 ;  /* 0x0000000b0ede7223 */ /* 0x000fe2000001000d */
[----:B------:R-:W-:-:S02]  /*2f8b0*/  HADD2.F32 R30, -RZ, R107.H0_H0 ;  /* 0x2000006bff1e7230 */ /* 0x000fc40000004100 */
[----:B------:R-:W-:Y:S01]  /*2f8c0*/  FFMA.FTZ R224, R224, R15, R19 ;  /* 0x0000000fe0e07223 */ /* 0x000fe20000010013 */
[----:B------:R-:W-:Y:S02]  /*2f8d0*/  HADD2.F32 R29, -RZ, R132.H0_H0 ;  /* 0x20000084ff1d7230 */ /* 0x000fe40000004100 */
[C---:B------:R-:W-:Y:S01]  /*2f8e0*/  FMUL.FTZ R27, R9.reuse, R32 ;  /* 0x00000020091b7220 */ /* 0x040fe20000410000 */
[----:B------:R-:W-:Y:S02]  /*2f8f0*/  HADD2.F32 R31, -RZ, R100.H0_H0 ;  /* 0x20000064ff1f7230 */ /* 0x000fe40000004100 */
[C---:B------:R-:W-:Y:S01]  /*2f900*/  FMUL.FTZ R244, R9.reuse, R244 ;  /* 0x000000f409f47220 */ /* 0x040fe20000410000 */
[----:B------:R-:W-:Y:S02]  /*2f910*/  HADD2.F32 R145, -RZ, R132.H1_H1 ;  /* 0x30000084ff917230 */ /* 0x000fe40000004100 */
[----:B------:R-:W-:Y:S01]  /*2f920*/  FMUL.FTZ R12, R9, R12 ;  /* 0x0000000c090c7220 */ /* 0x000fe20000410000 */
[----:B------:R-:W-:-:S02]  /*2f930*/  HADD2.F32 R11, -RZ, R100.H1_H1 ;  /* 0x30000064ff0b7230 */ /* 0x000fc40000004100 */
[C---:B------:R-:W-:Y:S01]  /*2f940*/  FMUL.FTZ R34, R9.reuse, R34 ;  /* 0x0000002209227220 */ /* 0x040fe20000410000 */
[----:B------:R-:W-:Y:S02]  /*2f950*/  HADD2.F32 R147, -RZ, R133.H0_H0 ;  /* 0x20000085ff937230 */ /* 0x000fe40000004100 */
[----:B------:R-:W-:Y:S01]  /*2f960*/  FMUL.FTZ R218, R9, R218 ;  /* 0x000000da09da7220 */ /* 0x000fe20000410000 */
[----:B------:R-:W-:Y:S02]  /*2f970*/  HADD2.F32 R13, -RZ, R101.H0_H0 ;  /* 0x20000065ff0d7230 */ /* 0x000fe40000004100 */
[----:B------:R-:W-:Y:S01]  /*2f980*/  FFMA.FTZ R27, R27, R24, R30 ;  /* 0x000000181b1b7223 */ /* 0x000fe2000001001e */
[----:B------:R-:W-:Y:S02]  /*2f990*/  HADD2.F32 R15, -RZ, R133.H1_H1 ;  /* 0x30000085ff0f7230 */ /* 0x000fe40000004100 */
[----:B------:R-:W-:Y:S01]  /*2f9a0*/  FFMA.FTZ R24, R244, R29, R31 ;  /* 0x0000001df4187223 */ /* 0x000fe2000001001f */
[----:B------:R-:W-:-:S02]  /*2f9b0*/  HADD2.F32 R19, -RZ, R101.H1_H1 ;  /* 0x30000065ff137230 */ /* 0x000fc40000004100 */
[----:B------:R-:W-:Y:S01]  /*2f9c0*/  FFMA.FTZ R145, R12, R145, R11 ;  /* 0x000000910c917223 */ /* 0x000fe2000001000b */
[----:B------:R-:W-:Y:S01]  /*2f9d0*/  FFMA.FTZ R147, R34, R147, R13 ;  /* 0x0000009322937223 */ /* 0x000fe2000001000d */
[C---:B------:R-:W-:Y:S01]  /*2f9e0*/  FMUL.FTZ R151, R9.reuse, R240 ;  /* 0x000000f009977220 */ /* 0x040fe20000410000 */
[----:B------:R-:W-:Y:S02]  /*2f9f0*/  HADD2.F32 R11, -RZ, R134.H1_H1 ;  /* 0x30000086ff0b7230 */ /* 0x000fe40000004100 */
[----:B------:R-:W-:Y:S01]  /*2fa00*/  FFMA.FTZ R218, R218, R15, R19 ;  /* 0x0000000fdada7223 */ /* 0x000fe20000010013 */
[----:B------:R-:W-:Y:S02]  /*2fa10*/  HADD2.F32 R13, -RZ, R102.H1_H1 ;  /* 0x30000066ff0d7230 */ /* 0x000fe40000004100 */
[C---:B------:R-:W-:Y:S01]  /*2fa20*/  FMUL.FTZ R38, R9.reuse, R38 ;  /* 0x0000002609267220 */ /* 0x040fe20000410000 */
[----:B------:R-:W-:Y:S02]  /*2fa30*/  HADD2.F32 R155, -RZ, R135.H0_H0 ;  /* 0x20000087ff9b7230 */ /* 0x000fe40000004100 */
[----:B------:R-:W-:Y:S01]  /*2fa40*/  FMUL.FTZ R36, R9, R36 ;  /* 0x0000002409247220 */ /* 0x000fe20000410000 */
[----:B------:R-:W-:-:S02]  /*2fa50*/  HADD2.F32 R15, -RZ, R103.H0_H0 ;  /* 0x20000067ff0f7230 */ /* 0x000fc40000004100 */
        /* <DEDUP_REMOVED lines=20> */
[----:B------:R-:W-:Y:S01]  /*2fba0*/  FFMA.FTZ R214, R214, R15, R19 ;  /* 0x0000000fd6d67223 */ /* 0x000fe20000010013 */
        /* <DEDUP_REMOVED lines=29> */
[C---:B------:R-:W-:Y:S01]  /*2fd80*/  FMUL.FTZ R26, R9.reuse, R26 ;  /* 0x0000001a091a7220 */ /* 0x040fe20000410000 */
[----:B------:R-:W-:Y:S02]  /*2fd90*/  HADD2.F32 R11, -RZ, R94.H1_H1 ;  /* 0x3000005eff0b7230 */ /* 0x000fe40000004100 */
        /* <DEDUP_REMOVED lines=14> */
[----:B------:R-:W-:Y:S01]  /*2fe80*/  FMUL.FTZ R142, R9, R150 ;  /* 0x00000096098e7220 */ /* 0x000fe20000410000 */
        /* <DEDUP_REMOVED lines=22> */
[----:B------:R-:W-:Y:S02]  /*2fff0*/  HADD2.F32 R15, -RZ, R123.H0_H0 ;  /* 0x2000007bff0f7230 */ /* 0x000fe40000004100 */
[----:B------:R-:W-:Y:S01]  /*30000*/  FMUL.FTZ R148, R9, R148 ;  /* 0x0000009409947220 */ /* 0x000fe20000410000 */
        /* <DEDUP_REMOVED lines=70> */
[----:B------:R-:W-:Y:S02]  /*30470*/  HADD2.F32 R12, -RZ, R114.H1_H1 ;  /* 0x30000072ff0c7230 */ /* 0x000fe40000004100 */
[----:B------:R-:W-:Y:S01]  /*30480*/  FMUL.FTZ R172, R9, R250 ;  /* 0x000000fa09ac7220 */ /* 0x000fe20000410000 */
[----:B------:R-:W-:Y:S02]  /*30490*/  HADD2.F32 R14, -RZ, R82.H1_H1 ;  /* 0x30000052ff0e7230 */ /* 0x000fe40000004100 */
[----:B------:R-:W-:Y:S01]  /*304a0*/  FFMA.FTZ R189, R10, R189, R11 ;  /* 0x000000bd0abd7223 */ /* 0x000fe2000001000b */
[----:B------:R-:W-:Y:S01]  /*304b0*/  HADD2.F32 R15, -RZ, R108.H0_H0 ;  /* 0x2000006cff0f7230 */ /* 0x000fe20000004100 */
[----:B------:R-:W0:Y:S01]  /*304c0*/  LDC.64 R10, c[0x0][0x428] ;  /* 0x00010a00ff0a7b82 */ /* 0x000e220000000a00 */
[----:B------:R-:W-:Y:S02]  /*304d0*/  HADD2.F32 R19, -RZ, R76.H0_H0 ;  /* 0x2000004cff137230 */ /* 0x000fe40000004100 */
[----:B------:R-:W-:Y:S01]  /*304e0*/  FFMA.FTZ R183, R183, R12, R14 ;  /* 0x0000000cb7b77223 */ /* 0x000fe2000001000e */
[----:B------:R-:W-:-:S02]  /*304f0*/  HADD2.F32 R197, -RZ, R110.H0_H0 ;  /* 0x2000006effc57230 */ /* 0x000fc40000004100 */
[C---:B------:R-:W-:Y:S01]  /*30500*/  FMUL.FTZ R176, R9.reuse, R210 ;  /* 0x000000d209b07220 */ /* 0x040fe20000410000 */
[----:B------:R-:W-:Y:S02]  /*30510*/  HADD2.F32 R199, -RZ, R78.H0_H0 ;  /* 0x2000004effc77230 */ /* 0x000fe40000004100 */
[----:B------:R-:W-:Y:S01]  /*30520*/  FFMA.FTZ R172, R172, R15, R19 ;  /* 0x0000000facac7223 */ /* 0x000fe20000010013 */
[----:B------:R-:W-:Y:S01]  /*30530*/  HADD2.F32 R18, -RZ, R122.H0_H0 ;  /* 0x2000007aff127230 */ /* 0x000fe20000004100 */
[----:B------:R-:W1:Y:S01]  /*30540*/  @!P0 LDC.64 R14, c[0x0][0x3c0] ;  /* 0x0000f000ff0e8b82 */ /* 0x000e620000000a00 */
[----:B------:R-:W-:Y:S02]  /*30550*/  HADD2.F32 R26, -RZ, R90.H0_H0 ;  /* 0x2000005aff1a7230 */ /* 0x000fe40000004100 */
[----:B------:R-:W-:Y:S01]  /*30560*/  FFMA.FTZ R176, R176, R197, R199 ;  /* 0x000000c5b0b07223 */ /* 0x000fe200000100c7 */
[----:B------:R-:W-:Y:S02]  /*30570*/  HADD2.F32 R199, -RZ, R111.H0_H0 ;  /* 0x2000006fffc77230 */ /* 0x000fe40000004100 */
[----:B------:R-:W-:Y:S01]  /*30580*/  FMUL.FTZ R141, R9, R228 ;  /* 0x000000e4098d7220 */ /* 0x000fe20000410000 */
[----:B------:R-:W-:-:S02]  /*30590*/  HADD2.F32 R201, -RZ, R79.H0_H0 ;  /* 0x2000004fffc97230 */ /* 0x000fc40000004100 */
[----:B------:R-:W-:Y:S01]  /*305a0*/  FMUL.FTZ R212, R9, R212 ;  /* 0x000000d409d47220 */ /* 0x000fe20000410000 */
[----:B------:R-:W-:Y:S01]  /*305b0*/  HADD2.F32 R19, -RZ, R109.H0_H0 ;  /* 0x2000006dff137230 */ /* 0x000fe20000004100 */
[----:B------:R-:W2:Y:S01]  /*305c0*/  @!P0 LDC.64 R12, c[0x0][0x3c8] ;  /* 0x0000f200ff0c8b82 */ /* 0x000ea20000000a00 */
[----:B------:R-:W-:Y:S01]  /*305d0*/  FFMA.FTZ R141, R141, R18, R26 ;  /* 0x000000128d8d7223 */ /* 0x000fe2000001001a */
[----:B------:R-:W-:Y:S01]  /*305e0*/  FFMA.FTZ R212, R212, R199, R201 ;  /* 0x000000c7d4d47223 */ /* 0x000fe200000100c9 */
[----:B------:R-:W-:Y:S02]  /*305f0*/  HADD2.F32 R18, -RZ, R115.H1_H1 ;  /* 0x30000073ff127230 */ /* 0x000fe40000004100 */
[C---:B------:R-:W-:Y:S01]  /*30600*/  FMUL.FTZ R187, R9.reuse, R204 ;  /* 0x000000cc09bb7220 */ /* 0x040fe20000410000 */
[----:B------:R-:W-:Y:S02]  /*30610*/  HADD2.F32 R26, -RZ, R83.H1_H1 ;  /* 0x30000053ff1a7230 */ /* 0x000fe40000004100 */
[----:B------:R-:W-:Y:S01]  /*30620*/  FMUL.FTZ R174, R9, R208 ;  /* 0x000000d009ae7220 */ /* 0x000fe20000410000 */
[----:B------:R-:W-:-:S02]  /*30630*/  HADD2.F32 R29, -RZ, R77.H0_H0 ;  /* 0x2000004dff1d7230 */ /* 0x000fc40000004100 */
[----:B------:R-:W-:Y:S01]  /*30640*/  FMUL.FTZ R16, R9, R16 ;  /* 0x0000001009107220 */ /* 0x000fe20000410000 */
[----:B0-----:R-:W-:Y:S01]  /*30650*/  IMAD.WIDE.U32 R198, R8, 0x10, R10 ;  /* 0x0000001008c67825 */ /* 0x001fe200078e000a */
[----:B------:R-:W-:-:S03]  /*30660*/  F2FP.F16.F32.PACK_AB R8, R31, R30 ;  /* 0x0000001e1f08723e */ /* 0x000fc600000000ff */
[----:B------:R-:W-:Y:S01]  /*30670*/  FFMA.FTZ R187, R187, R18, R26 ;  /* 0x00000012bbbb7223 */ /* 0x000fe2000001001a */
[----:B------:R-:W0:Y:S01]  /*30680*/  LDC.64 R30, c[0x0][0x380] ;  /* 0x0000e000ff1e7b82 */ /* 0x000e220000000a00 */
[----:B------:R-:W-:Y:S02]  /*30690*/  HADD2.F32 R191, -RZ, R109.H1_H1 ;  /* 0x3000006dffbf7230 */ /* 0x000fe40000004100 */
[----:B------:R-:W-:Y:S01]  /*306a0*/  FFMA.FTZ R174, R174, R19, R29 ;  /* 0x00000013aeae7223 */ /* 0x000fe2000001001d */
[----:B------:R-:W-:Y:S02]  /*306b0*/  HADD2.F32 R193, -RZ, R77.H1_H1 ;  /* 0x3000004dffc17230 */ /* 0x000fe40000004100 */
[----:B------:R-:W-:Y:S01]  /*306c0*/  FMUL.FTZ R146, R9, R146 ;  /* 0x0000009209927220 */ /* 0x000fe20000410000 */
[----:B------:R-:W-:Y:S01]  /*306d0*/  HADD2.F32 R203, -RZ, R111.H1_H1 ;  /* 0x3000006fffcb7230 */ /* 0x000fe20000004100 */
[----:B------:R-:W-:Y:S01]  /*306e0*/  F2FP.F16.F32.PACK_AB R26, R164, R159 ;  /* 0x0000009fa41a723e */ /* 0x000fe200000000ff */
[----:B------:R-:W-:-:S02]  /*306f0*/  HADD2.F32 R207, -RZ, R79.H1_H1 ;  /* 0x3000004fffcf7230 */ /* 0x000fc40000004100 */
[----:B------:R-:W-:Y:S01]  /*30700*/  FFMA.FTZ R191, R16, R191, R193 ;  /* 0x000000bf10bf7223 */ /* 0x000fe200000100c1 */
[----:B-1----:R-:W-:-:S04]  /*30710*/  @!P0 IMAD.WIDE R18, R2, 0x4, R14 ;  /* 0x0000000402128825 */ /* 0x002fc800078e020e */
[----:B------:R-:W-:Y:S01]  /*30720*/  FMUL.FTZ R14, R9, R28 ;  /* 0x0000001c090e7220 */ /* 0x000fe20000410000 */
[----:B------:R-:W-:Y:S01]  /*30730*/  F2FP.F16.F32.PACK_AB R15, R224, R27 ;  /* 0x0000001be00f723e */ /* 0x000fe200000000ff */
[----:B--2---:R-:W-:-:S04]  /*30740*/  @!P0 IMAD.WIDE R28, R2, 0x4, R12 ;  /* 0x00000004021c8825 */ /* 0x004fc800078e020c */
[----:B------:R-:W-:Y:S01]  /*30750*/  FFMA.FTZ R207, R14, R203, R207 ;  /* 0x000000cb0ecf7223 */ /* 0x000fe200000100cf */
[----:B------:R-:W-:Y:S01]  /*30760*/  F2FP.F16.F32.PACK_AB R12, R20, R7 ;  /* 0x00000007140c723e */ /* 0x000fe200000000ff */
[----:B------:R1:W-:Y:S01]  /*30770*/  @!P0 STG.E desc[UR6][R18.64], R25 ;  /* 0x0000001912008986 */ /* 0x0003e2000c101906 */
[----:B------:R-:W-:Y:S01]  /*30780*/  HADD2.F32 R193, -RZ, R110.H1_H1 ;  /* 0x3000006effc17230 */ /* 0x000fe20000004100 */
[----:B------:R-:W-:Y:S01]  /*30790*/  F2FP.F16.F32.PACK_AB R14, R222, R23 ;  /* 0x00000017de0e723e */ /* 0x000fe200000000ff */
[----:B------:R-:W-:Y:S01]  /*307a0*/  HADD2.F32 R197, -RZ, R78.H1_H1 ;  /* 0x3000004effc57230 */ /* 0x000fe20000004100 */
[----:B------:R-:W-:Y:S01]  /*307b0*/  F2FP.F16.F32.PACK_AB R13, R21, R22 ;  /* 0x00000016150d723e */ /* 0x000fe200000000ff */
[----:B------:R2:W-:Y:S01]  /*307c0*/  @!P0 STG.E desc[UR6][R28.64], R9 ;  /* 0x000000091c008986 */ /* 0x0005e2000c101906 */
        /* <DEDUP_REMOVED lines=12> */
[----:B-1----:R-:W-:Y:S01]  /*30890*/  F2FP.F16.F32.PACK_AB R25, R214, R157 ;  /* 0x0000009dd619723e */ /* 0x002fe200000000ff */
[----:B--2---:R-:W-:Y:S01]  /*308a0*/  IMAD.WIDE.U32 R28, R165, 0x10, R10 ;  /* 0x00000010a51c7825 */ /* 0x004fe200078e000a */
        /* <DEDUP_REMOVED lines=8> */
[----:B0-----:R-:W-:Y:S01]  /*30930*/  LEA R2, R30, R2, 0x2 ;  /* 0x000000021e027211 */ /* 0x001fe200078e10ff */
[----:B------:R-:W-:Y:S01]  /*30940*/  IMAD.WIDE.U32 R184, R205, 0x10, R10 ;  /* 0x00000010cdb87825 */ /* 0x000fe200078e000a */
[----:B------:R-:W-:-:S02]  /*30950*/  F2FP.F16.F32.PACK_AB R11, R144, R143 ;  /* 0x0000008f900b723e */ /* 0x000fc400000000ff */
[----:B------:R-:W-:Y:S02]  /*30960*/  F2FP.F16.F32.PACK_AB R10, R39, R34 ;  /* 0x00000022270a723e */ /* 0x000fe400000000ff */
[----:B---3--:R-:W-:Y:S02]  /*30970*/  F2FP.F16.F32.PACK_AB R15, R177, R156 ;  /* 0x0000009cb10f723e */ /* 0x008fe400000000ff */
[----:B------:R-:W-:Y:S01]  /*30980*/  F2FP.F16.F32.PACK_AB R14, R173, R166 ;  /* 0x000000a6ad0e723e */ /* 0x000fe200000000ff */
[----:B------:R0:W-:Y:S01]  /*30990*/  STG.E.128 desc[UR6][R28.64], R8 ;  /* 0x000000081c007986 */ /* 0x0001e2000c101d06 */
[----:B------:R-:W-:Y:S02]  /*309a0*/  F2FP.F16.F32.PACK_AB R13, R171, R148 ;  /* 0x00000094ab0d723e */ /* 0x000fe400000000ff */
[----:B------:R-:W-:Y:S01]  /*309b0*/  F2FP.F16.F32.PACK_AB R12, R169, R38 ;  /* 0x00000026a90c723e */ /* 0x000fe200000000ff */
[----:B------:R0:W-:Y:S01]  /*309c0*/  STG.E.128 desc[UR6][R146.64], R16 ;  /* 0x0000001092007986 */ /* 0x0001e2000c101d06 */
[----:B----4-:R-:W-:-:S02]  /*309d0*/  F2FP.F16.F32.PACK_AB R23, R187, R170 ;  /* 0x000000aabb17723e */ /* 0x010fc400000000ff */
[----:B------:R-:W-:Y:S01]  /*309e0*/  F2FP.F16.F32.PACK_AB R22, R183, R168 ;  /* 0x000000a8b716723e */ /* 0x000fe200000000ff */
[----:B------:R0:W-:Y:S01]  /*309f0*/  STG.E.128 desc[UR6][R152.64], R12 ;  /* 0x0000000c98007986 */ /* 0x0001e2000c101d06 */
[----:B------:R-:W-:Y:S02]  /*30a00*/  F2FP.F16.F32.PACK_AB R21, R181, R158 ;  /* 0x0000009eb515723e */ /* 0x000fe400000000ff */
[----:B------:R-:W-:Y:S02]  /*30a10*/  F2FP.F16.F32.PACK_AB R20, R179, R162 ;  /* 0x000000a2b314723e */ /* 0x000fe400000000ff */
[----:B-1----:R-:W-:Y:S02]  /*30a20*/  F2FP.F16.F32.PACK_AB R27, R207, R212 ;  /* 0x000000d4cf1b723e */ /* 0x002fe400000000ff */
[----:B------:R-:W-:Y:S01]  /*30a30*/  F2FP.F16.F32.PACK_AB R26, R193, R176 ;  /* 0x000000b0c11a723e */ /* 0x000fe200000000ff */
[----:B------:R0:W-:Y:S01]  /*30a40*/  STG.E.128 desc[UR6][R164.64], R20 ;  /* 0x00000014a4007986 */ /* 0x0001e2000c101d06 */
[----:B------:R-:W-:-:S02]  /*30a50*/  F2FP.F16.F32.PACK_AB R25, R191, R174 ;  /* 0x000000aebf19723e */ /* 0x000fc400000000ff */
[----:B------:R-:W-:Y:S02]  /*30a60*/  F2FP.F16.F32.PACK_AB R24, R189, R172 ;  /* 0x000000acbd18723e */ /* 0x000fe400000000ff */
[----:B------:R-:W-:-:S03]  /*30a70*/  ISETP.GE.AND P0, PT, R2, R31, PT ;  /* 0x0000001f0200720c */ /* 0x000fc60003f06270 */
[----:B------:R0:W-:Y:S10]  /*30a80*/  STG.E.128 desc[UR6][R184.64], R24 ;  /* 0x00000018b8007986 */ /* 0x0001f4000c101d06 */
[----:B------:R-:W-:Y:S05]  /*30a90*/  @!P0 BRA `(.L_x_12275) ;  /* 0xfffffd0000588947 */ /* 0x000fea000383ffff */
[----:B------:R-:W-:Y:S05]  /*30aa0*/  EXIT ;  /* 0x000000000000794d */ /* 0x000fea0003800000 */
.L_x_12274:
        /* <DEDUP_REMOVED lines=8> */
.L_x_12277:
[----:B------:R-:W-:Y:S05]  /*30b30*/  BSYNC B0 ;  /* 0x0000000000007941 */ /* 0x000fea0003800000 */
.L_x_12276:
        /* <DEDUP_REMOVED lines=9> */
.L_x_12278:
        /* <DEDUP_REMOVED lines=8> */
.L_x_12279:
[----:B------:R-:W-:Y:S02]  /*30c50*/  IMAD.MOV.U32 R33, RZ, RZ, 0x8 ;  /* 0x00000008ff217424 */ /* 0x000fe400078e00ff */
[----:B------:R-:W-:-:S04]  /*30c60*/  IMAD.MOV.U32 R7, RZ, RZ, R30 ;  /* 0x000000ffff077224 */ /* 0x000fc800078e001e */
[----:B------:R-:W-:-:S05]  /*30c70*/  FADD.FTZ R26, R24, R7 ;  /* 0x00000007181a7221 */ /* 0x000fca0000010000 */
[----:B------:R-:W-:-:S07]  /*30c80*/  MOV R32, R26 ;  /* 0x0000001a00207202 */ /* 0x000fce0000000f00 */
[----:B------:R-:W-:Y:S05]  /*30c90*/  WARPSYNC.COLLECTIVE R31, `(.L_x_12280) ;  /* 0x000000001f087348 */ /* 0x000fea0003c00000 */
[----:B------:R0:W1:Y:S02]  /*30ca0*/  SHFL.BFLY P1, R30, R32, R33, R34 ;  /* 0x0c000021201e7389 */ /* 0x0000640000020022 */
[----:B01----:R-:W-:Y:S05]  /*30cb0*/  ENDCOLLECTIVE ;  /* 0x000000000000791b */ /* 0x003fea0003800000 */
.L_x_12280:
[----:B------:R-:W-:Y:S01]  /*30cc0*/  HFMA2 R33, -RZ, RZ, 0, 9.5367431640625e-07 ;  /* 0x00000010ff217431 */ /* 0x000fe200000001ff */
[----:B------:R-:W-:-:S05]  /*30cd0*/  MOV R7, R30 ;  /* 0x0000001e00077202 */ /* 0x000fca0000000f00 */
[----:B------:R-:W-:-:S04]  /*30ce0*/  FADD.FTZ R27, R26, R7 ;  /* 0x000000071a1b7221 */ /* 0x000fc80000010000 */
[----:B------:R-:W-:-:S07]  /*30cf0*/  IMAD.MOV.U32 R32, RZ, RZ, R27 ;  /* 0x000000ffff207224 */ /* 0x000fce00078e001b */
[----:B------:R-:W-:Y:S05]  /*30d00*/  WARPSYNC.COLLECTIVE R31, `(.L_x_12281) ;  /* 0x000000001f087348 */ /* 0x000fea0003c00000 */
[----:B------:R0:W1:Y:S02]  /*30d10*/  SHFL.BFLY P1, R30, R32, R33, R34 ;  /* 0x0c000021201e7389 */ /* 0x0000640000020022 */
[----:B01----:R-:W-:Y:S05]  /*30d20*/  ENDCOLLECTIVE ;  /* 0x000000000000791b */ /* 0x003fea0003800000 */
.L_x_12281:
        /* <DEDUP_REMOVED lines=130> */
[----:B------:R-:W-:-:S04]  /*31550*/  FFMA.FTZ R7, R24, R24, R7 ;  /* 0x0000001818077223 */ /* 0x000fc80000010007 */
[----:B------:R-:W-:-:S07]  /*31560*/  IMAD.MOV.U32 R32, RZ, RZ, R7 ;  /* 0x000000ffff207224 */ /* 0x000fce00078e0007 */
[----:B------:R-:W-:Y:S05]  /*31570*/  WARPSYNC.COLLECTIVE R31, `(.L_x_12282) ;  /* 0x000000001f087348 */ /* 0x000fea0003c00000 */
[----:B------:R0:W1:Y:S02]  /*31580*/  SHFL.BFLY P1, R30, R32, R33, R34 ;  /* 0x0c000021201e7389 */ /* 0x0000640000020022 */
[----:B01----:R-:W-:Y:S05]  /*31590*/  ENDCOLLECTIVE ;  /* 0x000000000000791b */ /* 0x003fea0003800000 */
.L_x_12282:
[----:B------:R-:W-:Y:S02]  /*315a0*/  IMAD.MOV.U32 R33, RZ, RZ, 0x2 ;  /* 0x00000002ff217424 */ /* 0x000fe400078e00ff */
[----:B------:R-:W-:-:S04]  /*315b0*/  IMAD.MOV.U32 R24, RZ, RZ, R30 ;  /* 0x000000ffff187224 */ /* 0x000fc800078e001e */
[----:B------:R-:W-:-:S05]  /*315c0*/  FADD.FTZ R24, R7, R24 ;  /* 0x0000001807187221 */ /* 0x000fca0000010000 */
[----:B------:R-:W-:-:S07]  /*315d0*/  MOV R32, R24 ;  /* 0x0000001800207202 */ /* 0x000fce0000000f00 */
[----:B------:R-:W-:Y:S05]  /*315e0*/  WARPSYNC.COLLECTIVE R31, `(.L_x_12283) ;  /* 0x000000001f087348 */ /* 0x000fea0003c00000 */
[----:B------:R0:W1:Y:S02]  /*315f0*/  SHFL.BFLY P1, R30, R32, R33, R34 ;  /* 0x0c000021201e7389 */ /* 0x0000640000020022 */
[----:B01----:R-:W-:Y:S05]  /*31600*/  ENDCOLLECTIVE ;  /* 0x000000000000791b */ /* 0x003fea0003800000 */
.L_x_12283:
[----:B------:R-:W-:Y:S01]  /*31610*/  HFMA2 R33, -RZ, RZ, 0, 2.384185791015625e-07 ;  /* 0x00000004ff217431 */ /* 0x000fe200000001ff */
[----:B------:R-:W-:-:S05]  /*31620*/  MOV R23, R30 ;  /* 0x0000001e00177202 */ /* 0x000fca0000000f00 */
[----:B------:R-:W-:-:S04]  /*31630*/  FADD.FTZ R23, R24, R23 ;  /* 0x0000001718177221 */ /* 0x000fc80000010000 */
[----:B------:R-:W-:-:S07]  /*31640*/  IMAD.MOV.U32 R32, RZ, RZ, R23 ;  /* 0x000000ffff207224 */ /* 0x000fce00078e0017 */
[----:B------:R-:W-:Y:S05]  /*31650*/  WARPSYNC.COLLECTIVE R31, `(.L_x_12284) ;  /* 0x000000001f087348 */ /* 0x000fea0003c00000 */
[----:B------:R0:W1:Y:S02]  /*31660*/  SHFL.BFLY P1, R30, R32, R33, R34 ;  /* 0x0c000021201e7389 */ /* 0x0000640000020022 */
[----:B01----:R-:W-:Y:S05]  /*31670*/  ENDCOLLECTIVE ;  /* 0x000000000000791b */ /* 0x003fea0003800000 */
.L_x_12284:
[----:B------:R-:W-:Y:S02]  /*31680*/  IMAD.MOV.U32 R33, RZ, RZ, 0x8 ;  /* 0x00000008ff217424 */ /* 0x000fe400078e00ff */
[----:B------:R-:W-:-:S04]  /*31690*/  IMAD.MOV.U32 R26, RZ, RZ, R30 ;  /* 0x000000ffff1a7224 */ /* 0x000fc800078e001e */
[----:B------:R-:W-:-:S05]  /*316a0*/  FADD.FTZ R26, R23, R26 ;  /* 0x0000001a171a7221 */ /* 0x000fca0000010000 */
[----:B------:R-:W-:-:S07]  /*316b0*/  MOV R32, R26 ;  /* 0x0000001a00207202 */ /* 0x000fce0000000f00 */
[----:B------:R-:W-:Y:S05]  /*316c0*/  WARPSYNC.COLLECTIVE R31, `(.L_x_12285) ;  /* 0x000000001f087348 */ /* 0x000fea0003c00000 */
[----:B------:R0:W1:Y:S02]  /*316d0*/  SHFL.BFLY P1, R30, R32, R33, R34 ;  /* 0x0c000021201e7389 */ /* 0x0000640000020022 */
[----:B01----:R-:W-:Y:S05]  /*316e0*/  ENDCOLLECTIVE ;  /* 0x000000000000791b */ /* 0x003fea0003800000 */
.L_x_12285:
[----:B------:R-:W-:Y:S01]  /*316f0*/  HFMA2 R33, -RZ, RZ, 0, 9.5367431640625e-07 ;  /* 0x00000010ff217431 */ /* 0x000fe200000001ff */
[----:B------:R-:W-:-:S05]  /*31700*/  MOV R27, R30 ;  /* 0x0000001e001b7202 */ /* 0x000fca0000000f00 */
[----:B------:R-:W-:-:S04]  /*31710*/  FADD.FTZ R27, R26, R27 ;  /* 0x0000001b1a1b7221 */ /* 0x000fc80000010000 */
[----:B------:R-:W-:-:S07]  /*31720*/  IMAD.MOV.U32 R32, RZ, RZ, R27 ;  /* 0x000000ffff207224 */ /* 0x000fce00078e001b */
[----:B------:R-:W-:Y:S05]  /*31730*/  WARPSYNC.COLLECTIVE R31, `(.L_x_12286) ;  /* 0x000000001f087348 */ /* 0x000fea0003c00000 */
[----:B------:R0:W1:Y:S02]  /*31740*/  SHFL.BFLY P1, R30, R32, R33, R34 ;  /* 0x0c000021201e7389 */ /* 0x0000640000020022 */
[----:B01----:R-:W-:Y:S05]  /*31750*/  ENDCOLLECTIVE ;  /* 0x000000000000791b */ /* 0x003fea0003800000 */
.L_x_12286:
[----:B------:R-:W-:Y:S05]  /*31760*/  BRA `(.L_x_12287) ;  /* 0xffffffd800c07947 */ /* 0x000fea000383ffff */
.L_x_12288:
        /* <DEDUP_REMOVED lines=9> */
.L_x_71449:


//--------------------- .text._ZN10layer_norm13ln_fwd_kernelINS_13Kernel_traitsI6__halfS2_S2_S2_fjLj2048ELj1ELj4ELj1ELj16ENS_18Kernel_traits_baseILj2048ES2_S2_S2_S2_fjLj128EEEEELb1ELb1ELb1ELb0EEEvNS_9FwdParamsE --------------------------
	.section	.text._ZN10layer_norm13ln_fwd_kernelINS_13Kernel_traitsI6__halfS2_S2_S2_fjLj2048ELj1ELj4ELj1ELj16ENS_18Kernel_traits_baseILj2048ES2_S2_S2_S2_fjLj128EEEEELb1ELb1ELb1ELb0EEEvNS_9FwdParamsE,"ax",@progbits
	.align	128
        .global         _ZN10layer_norm13ln_fwd_kernelINS_13Kernel_traitsI6__halfS2_S2_S2_fjLj2048ELj1ELj4ELj1ELj16ENS_18Kernel_traits_baseILj2048ES2_S2_S2_S2_fjLj128EEEEELb1ELb1ELb1ELb0EEEvNS_9FwdParamsE
        .type           _ZN10layer_norm13ln_fwd_kernelINS_13Kernel_traitsI6__halfS2_S2_S2_fjLj2048ELj1ELj4ELj1ELj16ENS_18Kernel_traits_baseILj2048ES2_S2_S2_S2_fjLj128EEEEELb1ELb1ELb1ELb0EEEvNS_9FwdParamsE,@function
        .size           _ZN10layer_norm13ln_fwd_kernelINS_13Kernel_traitsI6__halfS2_S2_S2_fjLj2048ELj1ELj4ELj1ELj16ENS_18Kernel_traits_baseILj2048ES2_S2_S2_S2_fjLj128EEEEELb1ELb1ELb1ELb0EEEvNS_9FwdParamsE,(.L_x_71450 - _ZN10layer_norm13ln_fwd_kernelINS_13Kernel_traitsI6__halfS2_S2_S2_fjLj2048ELj1ELj4ELj1ELj16ENS_18Kernel_traits_baseILj2048ES2_S2_S2_S2_fjLj128EEEEELb1ELb1ELb1ELb0EEEvNS_9FwdParamsE)
        .other          _ZN10layer_norm13ln_fwd_kernelINS_13Kernel_traitsI6__halfS2_S2_S2_fjLj2048ELj1ELj4ELj1ELj16ENS_18Kernel_traits_baseILj2048ES2_S2_S2_S2_fjLj128EEEEELb1ELb1ELb1ELb0EEEvNS_9FwdParamsE,@"STO_CUDA_ENTRY STV_DEFAULT"
_ZN10layer_norm13ln_fwd_kernelINS_13Kernel_traitsI6__halfS2_S2_S2_fjLj2048ELj1ELj4ELj1ELj16ENS_18Kernel_traits_baseILj2048ES2_S2_S2_S2_fjLj128EEEEELb1ELb1ELb1ELb0EEEvNS_9FwdParamsE:
.text._ZN10layer_norm13ln_fwd_kernelINS_13Kernel_traitsI6__halfS2_S2_S2_fjLj2048ELj1ELj4ELj1ELj16ENS_18Kernel_traits_baseILj2048ES2_S2_S2_S2_fjLj128EEEEELb1ELb1ELb1ELb0EEEvNS_9FwdParamsE:
        /* <DEDUP_REMOVED lines=20> */
[----:B------:R-:W-:Y:S01]  /*0140*/  BSSY.RECONVERGENT B0, `(.L_x_12289) ;  /* 0x00000d3000007945 */ /* 0x000fe20003800200 */
[----:B------:R-:W-:Y:S01]  /*0150*/  LOP3.LUT R6, R32, 0x1f, RZ, 0xc0, !PT ;  /* 0x0000001f20067812 */ /* 0x000fe200078ec0ff */
[----:B------:R-:W-:Y:S01]  /*0160*/  UISETP.NE.AND.EX UP0, UPT, UR9, URZ, UPT, UP0 ;  /* 0x000000ff0900728c */ /* 0x000fe2000bf05300 */
[----:B------:R-:W-:Y:S02]  /*0170*/  LEA.HI R0, R0, R9, RZ, 0x3 ;  /* 0x0000000900007211 */ /* 0x000fe400078f18ff */
[----:B------:R-:W3:Y:S01]  /*0180*/  LDC R5, c[0x0][0x360] ;  /* 0x0000d800ff057b82 */ /* 0x000ee20000000800 */
[----:B------:R-:W-:-:S04]  /*0190*/  LOP3.LUT R33, R6, 0x1f, RZ, 0x3c, !PT ;  /* 0x0000001f06217812 */ /* 0x000fc800078e3cff */
[----:B------:R-:W-:Y:S01]  /*01a0*/  LEA.HI.SX32 R33, R0, R33, 0x1d ;  /* 0x0000002100217211 */ /* 0x000fe200078feaff */
[----:B0-----:R-:W-:Y:S02]  /*01b0*/  USHF.L.U32 UR4, UR5, 0x2, URZ ;  /* 0x0000000205047899 */ /* 0x001fe400080006ff */
[--C-:B---3--:R-:W-:Y:S01]  /*01c0*/  IMAD R34, R5, UR5, R32.reuse ;  /* 0x0000000505227c24 */ /* 0x108fe2000f8e0220 */
[----:B------:R-:W-:-:S04]  /*01d0*/  SHF.R.U32.HI R32, RZ, 0x5, R32 ;  /* 0x00000005ff207819 */ /* 0x000fc80000011620 */
[----:B------:R-:W-:Y:S02]  /*01e0*/  LOP3.LUT R32, R32, UR4, RZ, 0xfc, !PT ;  /* 0x0000000420207c12 */ /* 0x000fe4000f8efcff */
[----:B-1----:R-:W-:-:S05]  /*01f0*/  @P0 IADD3 R28, P1, PT, R2, R7, RZ ;  /* 0x00000007021c0210 */ /* 0x002fca0007f3e0ff */
[----:B------:R-:W-:Y:S01]  /*0200*/  @P0 IMAD.X R29, RZ, RZ, R3, P1 ;  /* 0x000000ffff1d0224 */ /* 0x000fe200008e0603 */
[C---:B--2---:R-:W-:Y:S01]  /*0210*/  IADD3 R0, PT, PT, R192.reuse, -0x61c88647, RZ ;  /* 0x9e3779b9c0007810 */ /* 0x044fe20007ffe0ff */
[C---:B------:R-:W-:Y:S01]  /*0220*/  VIADD R2, R192.reuse, 0x3c6ef372 ;  /* 0x3c6ef372c0027836 */ /* 0x040fe20000000000 */
[----:B------:R-:W-:Y:S01]  /*0230*/  IADD3 R4, PT, PT, R193, -0x56f99767, RZ ;  /* 0xa9066899c1047810 */ /* 0x000fe20007ffe0ff */
[----:B------:R-:W-:Y:S01]  /*0240*/  VIADD R3, R192, 0xdaa66d2b ;  /* 0xdaa66d2bc0037836 */ /* 0x000fe20000000000 */
[--C-:B------:R-:W-:Y:S01]  /*0250*/  SHF.R.U64 R31, R28, 0x2, R29.reuse ;  /* 0x000000021c1f7819 */ /* 0x100fe2000000121d */
[----:B------:R-:W-:Y:S01]  /*0260*/  VIADD R5, R192, 0xf1bbcdc8 ;  /* 0xf1bbcdc8c0057836 */ /* 0x000fe20000000000 */
        /* <DEDUP_REMOVED lines=46> */
[----:B------:R-:W-:Y:S01]  /*0550*/  @P3 IADD3 R6, PT, PT, R6, 0x20, RZ ;  /* 0x0000002006063810 */ /* 0x000fe20007ffe0ff */
[----:B------:R0:W5:Y:S05]  /*0560*/  @P3 LD.E.128 R108, desc[UR6][R22.64] ;  /* 0x00000006166c3980 */ /* 0x00016a000c101d00 */
[----:B------:R-:W3:Y:S08]  /*0570*/  @P0 LDC.64 R52, c[0x0][0x438] ;  /* 0x00010e00ff340b82 */ /* 0x000ef00000000a00 */
[----:B--2---:R-:W2:Y:S01]  /*0580*/  @P0 LDC.64 R12, c[0x0][0x3e8] ;  /* 0x0000fa00ff0c0b82 */ /* 0x004ea20000000a00 */
[C---:B------:R-:W-:Y:S01]  /*0590*/  @P4 IMAD.WIDE.U32 R36, R6.reuse, 0x10, R36 ;  /* 0x0000001006244825 */ /* 0x040fe200078e0024 */
[----:B------:R0:W5:Y:S03]  /*05a0*/  @P3 LDG.E.128 R104, desc[UR6][R24.64] ;  /* 0x0000000618683981 */ /* 0x000166000c1e1d00 */
        /* <DEDUP_REMOVED lines=17> */
[----:B------:R-:W-:Y:S01]  /*06c0*/  @P6 IADD3 R6, PT, PT, R6, 0x20, RZ ;  /* 0x0000002006066810 */ /* 0x000fe20007ffe0ff */
[----:B------:R0:W5:Y:S04]  /*06d0*/  @P6 LD.E.128 R72, desc[UR6][R46.64] ;  /* 0x000000062e486980 */ /* 0x000168000c101d00 */
[C---:B------:R-:W-:Y:S01]  /*06e0*/  @P0 IMAD.WIDE.U32 R50, R6.reuse, 0x10, R50 ;  /* 0x0000001006320825 */ /* 0x040fe200078e0032 */
[----:B------:R0:W5:Y:S03]  /*06f0*/  @P6 LDG.E.128 R68, desc[UR6][R48.64] ;  /* 0x0000000630446981 */ /* 0x000166000c1e1d00 */
[C---:B------:R-:W-:Y:S01]  /*0700*/  @P0 IMAD.WIDE.U32 R52, R6.reuse, 0x10, R52 ;  /* 0x0000001006340825 */ /* 0x040fe200078e0034 */
[----:B------:R0:W5:Y:S03]  /*0710*/  @P0 LDG.E.128 R64, desc[UR6][R50.64] ;  /* 0x0000000632400981 */ /* 0x000166000c1e1d00 */
[C---:B--2---:R-:W-:Y:S01]  /*0720*/  @P0 IMAD.WIDE.U32 R12, R6.reuse, 0x10, R12 ;  /* 0x00000010060c0825 */ /* 0x044fe200078e000c */
        /* <DEDUP_REMOVED lines=15> */
.L_x_12290:
        /* <DEDUP_REMOVED lines=58> */
[----:B------:R-:W-:Y:S01]  /*0bc0*/  IMAD.MOV.U32 R62, RZ, RZ, RZ ;  /* 0x000000ffff3e7224 */ /* 0x000fe200078e00ff */
        /* <DEDUP_REMOVED lines=12> */
[----:B------:R-:W-:Y:S01]  /*0c90*/  @P5 MOV R123, RZ ;  /* 0x000000ff007b5202 */ /* 0x000fe20000000f00 */
[----:B------:R-:W-:Y:S01]  /*0ca0*/  @P4 IMAD.MOV.U32 R111, RZ, RZ, RZ ;  /* 0x000000ffff6f4224 */ /* 0x000fe200078e00ff */
[----:B------:R-:W-:Y:S01]  /*0cb0*/  @P2 MOV R87, RZ ;  /* 0x000000ff00572202 */ /* 0x000fe20000000f00 */
[----:B------:R-:W-:Y:S01]  /*0cc0*/  @P3 IMAD.MOV.U32 R99, RZ, RZ, RZ ;  /* 0x000000ffff633224 */ /* 0x000fe200078e00ff */
[----:B------:R-:W-:Y:S01]  /*0cd0*/  @P0 IADD3 R6, PT, PT, R6, 0x20, RZ ;  /* 0x0000002006060810 */ /* 0x000fe20007ffe0ff */
[----:B------:R-:W-:Y:S02]  /*0ce0*/  @P1 IMAD.MOV.U32 R75, RZ, RZ, RZ ;  /* 0x000000ffff4b1224 */ /* 0x000fe400078e00ff */
[----:B------:R-:W-:Y:S01]  /*0cf0*/  @P0 IMAD.MOV.U32 R63, RZ, RZ, RZ ;  /* 0x000000ffff3f0224 */ /* 0x000fe200078e00ff */
        /* <DEDUP_REMOVED lines=22> */
[----:B0-----:R-:W-:-:S07]  /*0e60*/  CS2R R132, SRZ ;  /* 0x0000000000847805 */ /* 0x001fce000001ff00 */
.L_x_12291:
[----:B------:R-:W-:Y:S05]  /*0e70*/  BSYNC.RECONVERGENT B0 ;  /* 0x0000000000007941 */ /* 0x000fea0003800200 */
.L_x_12289:
[----:B------:R-:W1:Y:S02]  /*0e80*/  LDCU UR4, c[0x0][0x384] ;  /* 0x00007080ff0477ac */ /* 0x000e640008000800 */
[----:B-1----:R-:W-:-:S13]  /*0e90*/  ISETP.GE.AND P0, PT, R32, UR4, PT ;  /* 0x0000000420007c0c */ /* 0x002fda000bf06270 */
[----:B------:R-:W-:Y:S05]  /*0ea0*/  @P0 EXIT ;  /* 0x000000000000094d */ /* 0x000fea0003800000 */
[----:B0-----:R-:W-:-:S04]  /*0eb0*/  IMAD.HI.U32 R6, R34, -0x326172a9, RZ ;  /* 0xcd9e8d5722067827 */ /* 0x001fc800078e00ff */
[----:B------:R-:W-:Y:S01]  /*0ec0*/  HFMA2 R25, -RZ, RZ, 0, 0 ;  /* 0x00000000ff197431 */ /* 0x000fe200000001ff */
[----:B------:R-:W-:Y:S01]  /*0ed0*/  LOP3.LUT R28, R28, 0x3, RZ, 0xc0, !PT ;  /* 0x000000031c1c7812 */ /* 0x000fe200078ec0ff */
[----:B------:R-:W0:Y:S01]  /*0ee0*/  LDCU UR8, c[0x0][0x404] ;  /* 0x00008080ff0877ac */ /* 0x000e220008000800 */
[----:B------:R-:W-:Y:S01]  /*0ef0*/  IMAD.HI.U32 R7, R31, -0x2daee0ad, RZ ;  /* 0xd2511f531f077827 */ /* 0x000fe200078e00ff */
[----:B------:R-:W-:Y:S01]  /*0f00*/  LOP3.LUT R6, R27, R6, R192, 0x96, !PT ;  /* 0x000000061b067212 */ /* 0x000fe200078e96c0 */
[----:B------:R-:W1:Y:S02]  /*0f10*/  LDCU.U8 UR9, c[0x0][0x410] ;  /* 0x00008200ff0977ac */ /* 0x000e640008000000 */
[----:B------:R-:W-:Y:S01]  /*0f20*/  IMAD R8, R34, -0x326172a9, RZ ;  /* 0xcd9e8d5722087824 */ /* 0x000fe200078e02ff */
[----:B------:R-:W-:Y:S01]  /*0f30*/  LOP3.LUT R7, R7, R193, RZ, 0x3c, !PT ;  /* 0x000000c107077212 */ /* 0x000fe200078e3cff */
[----:B------:R-:W-:Y:S01]  /*0f40*/  IMAD R11, R31, -0x2daee0ad, RZ ;  /* 0xd2511f531f0b7824 */ /* 0x000fe200078e02ff */
[----:B------:R-:W2:Y:S01]  /*0f50*/  LDCU UR12, c[0x0][0x448] ;  /* 0x00008900ff0c77ac */ /* 0x000ea20008000800 */
[----:B------:R-:W-:Y:S01]  /*0f60*/  IMAD.HI.U32 R10, R6, -0x2daee0ad, RZ ;  /* 0xd2511f53060a7827 */ /* 0x000fe200078e00ff */
[----:B------:R-:W3:Y:S03]  /*0f70*/  LDCU.64 UR10, c[0x0][0x408] ;  /* 0x00008100ff0a77ac */ /* 0x000ee60008000a00 */
[----:B------:R-:W-:-:S02]  /*0f80*/  VIADD R12, R193, 0xbb67ae85 ;  /* 0xbb67ae85c10c7836 */ /* 0x000fc40000000000 */
[C---:B------:R-:W-:Y:S01]  /*0f90*/  IMAD.HI.U32 R9, R7.reuse, -0x326172a9, RZ ;  /* 0xcd9e8d5707097827 */ /* 0x040fe200078e00ff */
[----:B------:R-:W4:Y:S02]  /*0fa0*/  LDCU.64 UR4, c[0x0][0x3a0] ;  /* 0x00007400ff0477ac */ /* 0x000f240008000a00 */
[----:B------:R-:W-:Y:S02]  /*0fb0*/  LOP3.LUT R10, R12, R11, R10, 0x96, !PT ;  /* 0x0000000b0c0a7212 */ /* 0x000fe400078e960a */
[----:B------:R-:W-:Y:S01]  /*0fc0*/  LOP3.LUT R0, R0, R8, R9, 0x96, !PT ;  /* 0x0000000800007212 */ /* 0x000fe200078e9609 */
[----:B------:R-:W-:Y:S01]  /*0fd0*/  IMAD R8, R7, -0x326172a9, RZ ;  /* 0xcd9e8d5707087824 */ /* 0x000fe200078e02ff */
[----:B------:R-:W-:Y:S01]  /*0fe0*/  IADD3 R11, PT, PT, R193, 0x76cf5d0a, RZ ;  /* 0x76cf5d0ac10b7810 */ /* 0x000fe20007ffe0ff */
        /* <DEDUP_REMOVED lines=11> */
[----:B------:R-:W-:Y:S01]  /*10a0*/  IMAD R9, R2, -0x2daee0ad, RZ ;  /* 0xd2511f5302097824 */ /* 0x000fe200078e02ff */
[----:B------:R-:W-:Y:S01]  /*10b0*/  LOP3.LUT R0, R3, R10, R0, 0x96, !PT ;  /* 0x0000000a03007212 */ /* 0x000fe200078e9600 */
[----:B------:R-:W-:Y:S01]  /*10c0*/  VIADD R8, R192, 0x78dde6e4 ;  /* 0x78dde6e4c0087836 */ /* 0x000fe20000000000 */
[----:B------:R-:W-:Y:S01]  /*10d0*/  IADD3 R10, PT, PT, R193, -0x126145ec, RZ ;  /* 0xed9eba14c10a7810 */ /* 0x000fe20007ffe0ff */
[----:B------:R-:W-:Y:S02]  /*10e0*/  IMAD R6, R6, -0x326172a9, RZ ;  /* 0xcd9e8d5706067824 */ /* 0x000fe400078e02ff */
        /* <DEDUP_REMOVED lines=9> */
[----:B------:R-:W-:-:S03]  /*1180*/  IADD3 R9, PT, PT, R193, 0x646e171e, RZ ;  /* 0x646e171ec1097810 */ /* 0x000fc60007ffe0ff */
[----:B------:R-:W-:Y:S02]  /*1190*/  VIADD R6, R192, 0x1715609d ;  /* 0x1715609dc0067836 */ /* 0x000fe40000000000 */
[----:B------:R-:W-:-:S03]  /*11a0*/  IMAD R8, R3, -0x2daee0ad, RZ ;  /* 0xd2511f5303087824 */ /* 0x000fc600078e02ff */
        /* <DEDUP_REMOVED lines=13> */
[----:B------:R-:W-:Y:S01]  /*1280*/  IADD3 R8, PT, PT, R193, -0x24c28bd8, RZ ;  /* 0xdb3d7428c1087810 */ /* 0x000fe20007ffe0ff */
[----:B------:R-:W-:Y:S02]  /*1290*/  VIADD R4, R192, 0x5384540f ;  /* 0x5384540fc0047836 */ /* 0x000fe40000000000 */
[----:B------:R-:W-:-:S03]  /*12a0*/  IMAD R3, R3, -0x326172a9, RZ ;  /* 0xcd9e8d5703037824 */ /* 0x000fc600078e02ff */
        /* <DEDUP_REMOVED lines=14> */
[----:B------:R-:W-:Y:S01]  /*1390*/  IMAD R198, R2, -0x2daee0ad, RZ ;  /* 0xd2511f5302c67824 */ /* 0x000fe200078e02ff */
[----:B01234-:R-:W-:-:S07]  /*13a0*/  LOP3.LUT R29, R0, R6, R29, 0x96, !PT ;  /* 0x00000006001d7212 */ /* 0x01ffce00078e961d */
.L_x_13253:
[----:B------:R-:W0:Y:S08]  /*13b0*/  LDC.64 R140, c[0x0][0x3f0] ;  /* 0x0000fc00ff8c7b82 */ /* 0x000e300000000a00 */
[----:B------:R-:W1:Y:S01]  /*13c0*/  LDC R201, c[0x0][0x388] ;  /* 0x0000e200ffc97b82 */ /* 0x000e620000000800 */
[----:B0-----:R-:W-:-:S07]  /*13d0*/  IMAD.WIDE R142, R32, 0x4, R140 ;  /* 0x00000004208e7825 */ /* 0x001fce00078e028c */
[----:B------:R-:W0:Y:S01]  /*13e0*/  LDC.64 R140, c[0x0][0x3f8] ;  /* 0x0000fe00ff8c7b82 */ /* 0x000e220000000a00 */
[----:B------:R-:W2:Y:S01]  /*13f0*/  LDG.E R205, desc[UR6][R142.64] ;  /* 0x000000068ecd7981 */ /* 0x000ea2000c1e1900 */
[----:B0-----:R-:W-:-:S05]  /*1400*/  IMAD.WIDE R140, R32, 0x4, R140 ;  /* 0x00000004208c7825 */ /* 0x001fca00078e028c */
[----:B-----5:R0:W5:Y:S01]  /*1410*/  LDG.E R199, desc[UR6][R140.64] ;  /* 0x000000068cc77981 */ /* 0x020162000c1e1900 */
[----:B------:R-:W-:Y:S01]  /*1420*/  ISETP.GE.U32.AND P5, PT, R33, 0x20, PT ;  /* 0x000000202100780c */ /* 0x000fe20003fa6070 */
[----:B------:R-:W-:Y:S01]  /*1430*/  BSSY.RECONVERGENT B0, `(.L_x_12292) ;  /* 0x000070c000007945 */ /* 0x000fe20003800200 */
[----:B------:R-:W-:Y:S01]  /*1440*/  IMAD.MOV.U32 R203, RZ, RZ, RZ ;  /* 0x000000ffffcb7224 */ /* 0x000fe200078e00ff */
[----:B------:R-:W3:Y:S02]  /*1450*/  S2R R200, SR_TID.X ;  /* 0x0000000000c87919 */ /* 0x000ee40000002100 */
[----:B---3--:R-:W-:Y:S02]  /*1460*/  LOP3.LUT R202, R200, 0x1f, RZ, 0xc0, !PT ;  /* 0x0000001fc8ca7812 */ /* 0x008fe400078ec0ff */
[----:B--2---:R-:W-:-:S13]  /*1470*/  ISETP.GE.AND P0, PT, R205, 0x1, PT ;  /* 0x00000001cd00780c */ /* 0x004fda0003f06270 */
[----:B------:R-:W-:-:S04]  /*1480*/  @P0 VIADD R194, R205, 0xffffffff ;  /* 0xffffffffcdc20836 */ /* 0x000fc80000000000 */
[-C--:B-1----:R-:W-:Y:S02]  /*1490*/  @P0 IMAD R195, R194, R201.reuse, RZ ;  /* 0x000000c9c2c30224 */ /* 0x082fe400078e02ff */
[----:B------:R-:W-:-:S03]  /*14a0*/  IMAD R194, R32, R201, RZ ;  /* 0x000000c920c27224 */ /* 0x000fc600078e02ff */
[----:B------:R-:W-:Y:S02]  /*14b0*/  @P0 SHF.R.S32.HI R196, RZ, 0x1f, R195 ;  /* 0x0000001fffc40819 */ /* 0x000fe400000114c3 */
[----:B------:R-:W-:Y:S02]  /*14c0*/  SHF.R.S32.HI R143, RZ, 0x1f, R194 ;  /* 0x0000001fff8f7819 */ /* 0x000fe400000114c2 */
[----:B------:R-:W-:Y:S02]  /*14d0*/  @P0 LEA.HI R195, R196, R195, RZ, 0x3 ;  /* 0x000000c3c4c30211 */ /* 0x000fe400078f18ff */
[----:B------:R-:W-:Y:S02]  /*14e0*/  LEA.HI R143, R143, R194, RZ, 0x3 ;  /* 0x000000c28f8f7211 */ /* 0x000fe400078f18ff */
        /* <DEDUP_REMOVED lines=8> */
.L_x_12295:
[----:B------:R-:W-:Y:S05]  /*1570*/  BSYNC.RECONVERGENT B1 ;  /* 0x0000000000017941 */ /* 0x000fea0003800200 */
.L_x_12294:
        /* <DEDUP_REMOVED lines=28> */
.L_x_12301:
        /* <DEDUP_REMOVED lines=13> */
.L_x_12303:
[----:B------:R-:W-:Y:S05]  /*1810*/  BSYNC.RECONVERGENT B3 ;  /* 0x0000000000037941 */ /* 0x000fea0003800200 */
.L_x_12302:
[----:B------:R-:W-:Y:S01]  /*1820*/  IMAD.WIDE.U32 R28, R34, -0x326172a9, RZ ;  /* 0xcd9e8d57221c7825 */ /* 0x000fe200078e00ff */
[----:B------:R-:W-:-:S03]  /*1830*/  LOP3.LUT R22, R25, R143, R193, 0x96, !PT ;  /* 0x0000008f19167212 */ /* 0x000fc600078e96c1 */
[----:B------:R-:W-:Y:S01]  /*1840*/  HFMA2 R14, -RZ, RZ, 0, 0 ;  /* 0x00000000ff0e7431 */ /* 0x000fe200000001ff */
[----:B------:R-:W-:Y:S01]  /*1850*/  IADD3 R143, PT, PT, R192, -0x61c88647, RZ ;  /* 0x9e3779b9c08f7810 */ /* 0x000fe20007ffe0ff */
[----:B------:R-:W-:Y:S01]  /*1860*/  IMAD.MOV.U32 R12, RZ, RZ, R198 ;  /* 0x000000ffff0c7224 */ /* 0x000fe200078e00c6 */
        /* <DEDUP_REMOVED lines=52> */
[----:B------:R-:W-:Y:S02]  /*1bb0*/  LOP3.LUT R29, R29, R142, R141, 0x96, !PT ;  /* 0x0000008e1d1d7212 */ /* 0x000fe400078e968d */
[----:B------:R-:W-:Y:S01]  /*1bc0*/  MOV R26, R140 ;  /* 0x0000008c001a7202 */ /* 0x000fe20000000f00 */
[----:B------:R-:W-:Y:S01]  /*1bd0*/  IMAD.MOV.U32 R10, RZ, RZ, R22 ;  /* 0x000000ffff0a7224 */ /* 0x000fe200078e0016 */
[----:B------:R-:W-:-:S07]  /*1be0*/  LOP3.LUT R30, R143, R28, R23, 0x96, !PT ;  /* 0x0000001c8f1e7212 */ /* 0x000fce00078e9617 */
.L_x_12300:
[----:B------:R-:W-:Y:S05]  /*1bf0*/  BSYNC.RECONVERGENT B2 ;  /* 0x0000000000027941 */ /* 0x000fea0003800200 */
.L_x_12299:
[----:B------:R-:W-:Y:S01]  /*1c00*/  I2FP.F32.U32 R12, R12 ;  /* 0x0000000c000c7245 */ /* 0x000fe20000201000 */
[----:B-----5:R-:W-:Y:S02]  /*1c10*/  HADD2.F32 R16, -RZ, R40.H0_H0 ;  /* 0x20000028ff107230 */ /* 0x020fe40000004100 */
[----:B------:R-:W-:Y:S02]  /*1c20*/  IMAD.MOV.U32 R23, RZ, RZ, 0x2f800000 ;  /* 0x2f800000ff177424 */ /* 0x000fe400078e00ff */
[----:B------:R-:W-:Y:S02]  /*1c30*/  HADD2.F32 R141, -RZ, R128.H0_H0 ;  /* 0x20000080ff8d7230 */ /* 0x000fe40000004100 */
[----:B------:R-:W-:Y:S01]  /*1c40*/  FMUL.FTZ R16, R16, UR11 ;  /* 0x0000000b10107c20 */ /* 0x000fe20008410000 */
[----:B------:R-:W-:Y:S01]  /*1c50*/  FFMA.FTZ R12, R12, R23, 1.1641532182693481445e-10 ;  /* 0x2f0000000c0c7423 */ /* 0x000fe20000010017 */
[----:B------:R-:W-:Y:S02]  /*1c60*/  HADD2.F32 R143, -RZ, R36.H0_H0 ;  /* 0x20000024ff8f7230 */ /* 0x000fe40000004100 */
[----:B------:R-:W-:-:S02]  /*1c70*/  FMUL.FTZ R16, R16, UR10 ;  /* 0x0000000a10107c20 */ /* 0x000fc40008410000 */
[----:B------:R-:W-:-:S04]  /*1c80*/  FSETP.GTU.FTZ.AND P2, PT, R12, UR8, PT ;  /* 0x000000080c007c0b */ /* 0x000fc8000bf5c000 */
[----:B------:R-:W-:Y:S02]  /*1c90*/  FSEL R16, R16, RZ, !P2 ;  /* 0x000000ff10107208 */ /* 0x000fe40005000000 */
[----:B------:R-:W-:-:S03]  /*1ca0*/  SEL R23, RZ, 0x1, P2 ;  /* 0x00000001ff177807 */ /* 0x000fc60001000000 */
[----:B------:R-:W-:-:S07]  /*1cb0*/  FFMA.FTZ R24, R16, R141, R143 ;  /* 0x0000008d10187223 */ /* 0x000fce000001008f */
.L_x_12298:
[----:B------:R-:W-:Y:S05]  /*1cc0*/  BSYNC.RECONVERGENT B1 ;  /* 0x0000000000017941 */ /* 0x000fea0003800200 */
.L_x_12297:
        /* <DEDUP_REMOVED lines=22> */
.L_x_12308:
        /* <DEDUP_REMOVED lines=13> */
.L_x_12310:
[----:B------:R-:W-:Y:S05]  /*1f00*/  BSYNC.RECONVERGENT B3 ;  /* 0x0000000000037941 */ /* 0x000fea0003800200 */
.L_x_12309:
[----:B------:R-:W-:Y:S01]  /*1f10*/  IMAD.WIDE.U32 R28, R34, -0x326172a9, RZ ;  /* 0xcd9e8d57221c7825 */ /* 0x000fe200078e00ff */
[----:B------:R-:W-:Y:S02]  /*1f20*/  LOP3.LUT R20, R25, R143, R193, 0x96, !PT ;  /* 0x0000008f19147212 */ /* 0x000fe400078e96c1 */
[----:B------:R-:W-:Y:S01]  /*1f30*/  IADD3 R143, PT, PT, R193, -0x4498517b, RZ ;  /* 0xbb67ae85c18f7810 */ /* 0x000fe20007ffe0ff */
[----:B------:R-:W-:Y:S01]  /*1f40*/  IMAD.MOV.U32 R18, RZ, RZ, R10 ;  /* 0x000000ffff127224 */ /* 0x000fe200078e000a */
        /* <DEDUP_REMOVED lines=54> */
[----:B------:R-:W-:Y:S01]  /*22b0*/  MOV R12, R20 ;  /* 0x00000014000c7202 */ /* 0x000fe20000000f00 */
[----:B------:R-:W-:-:S03]  /*22c0*/  IMAD.MOV.U32 R26, RZ, RZ, R140 ;  /* 0x000000ffff1a7224 */ /* 0x000fc600078e008c */
[----:B------:R-:W-:-:S07]  /*22d0*/  LOP3.LUT R30, R143, R28, R21, 0x96, !PT ;  /* 0x0000001c8f1e7212 */ /* 0x000fce00078e9615 */
.L_x_12307:
[----:B------:R-:W-:Y:S05]  /*22e0*/  BSYNC.RECONVERGENT B2 ;  /* 0x0000000000027941 */ /* 0x000fea0003800200 */
.L_x_12306:
[----:B------:R-:W-:Y:S01]  /*22f0*/  HFMA2 R21, -RZ, RZ, 0.1171875, 0 ;  /* 0x2f800000ff157431 */ /* 0x000fe200000001ff */
[----:B------:R-:W-:Y:S01]  /*2300*/  I2FP.F32.U32 R10, R18 ;  /* 0x00000012000a7245 */ /* 0x000fe20000201000 */
[----:B-----5:R-:W-:Y:S02]  /*2310*/  HADD2.F32 R14, -RZ, R40.H1_H1 ;  /* 0x30000028ff0e7230 */ /* 0x020fe40000004100 */
[----:B------:R-:W-:Y:S02]  /*2320*/  HADD2.F32 R141, -RZ, R128.H1_H1 ;  /* 0x30000080ff8d7230 */ /* 0x000fe40000004100 */
[----:B------:R-:W-:Y:S02]  /*2330*/  HADD2.F32 R143, -RZ, R36.H1_H1 ;  /* 0x30000024ff8f7230 */ /* 0x000fe40000004100 */
[----:B------:R-:W-:Y:S01]  /*2340*/  FMUL.FTZ R14, R14, UR11 ;  /* 0x0000000b0e0e7c20 */ /* 0x000fe20008410000 */
[----:B------:R-:W-:-:S03]  /*2350*/  FFMA.FTZ R10, R10, R21, 1.1641532182693481445e-10 ;  /* 0x2f0000000a0a7423 */ /* 0x000fc60000010015 */
[----:B------:R-:W-:Y:S02]  /*2360*/  FMUL.FTZ R14, R14, UR10 ;  /* 0x0000000a0e0e7c20 */ /* 0x000fe40008410000 */
[----:B------:R-:W-:-:S04]  /*2370*/  FSETP.GTU.FTZ.AND P2, PT, R10, UR8, PT ;  /* 0x000000080a007c0b */ /* 0x000fc8000bf5c000 */
[----:B------:R-:W-:Y:S02]  /*2380*/  FSEL R14, R14, RZ, !P2 ;  /* 0x000000ff0e0e7208 */ /* 0x000fe40005000000 */
[----:B------:R-:W-:-:S03]  /*2390*/  SEL R21, RZ, 0x1, P2 ;  /* 0x00000001ff157807 */ /* 0x000fc60001000000 */
[----:B------:R-:W-:-:S07]  /*23a0*/  FFMA.FTZ R22, R14, R141, R143 ;  /* 0x0000008d0e167223 */ /* 0x000fce000001008f */
.L_x_12305:
[----:B------:R-:W-:Y:S05]  /*23b0*/  BSYNC.RECONVERGENT B1 ;  /* 0x0000000000017941 */ /* 0x000fea0003800200 */
.L_x_12304:
        /* <DEDUP_REMOVED lines=18> */
[----:B------:R-:W-:Y:S01]  /*24e0*/  @!P2 IMAD.MOV.U32 R18, RZ, RZ, R30 ;  /* 0x000000ffff12a224 */ /* 0x000fe200078e001e */
[----:B------:R-:W-:Y:S01]  /*24f0*/  @P2 MOV R18, R29 ;  /* 0x0000001d00122202 */ /* 0x000fe20000000f00 */
[----:B------:R-:W-:Y:S01]  /*2500*/  @P2 IMAD.MOV.U32 R10, RZ, RZ, R12 ;  /* 0x000000ffff0a2224 */ /* 0x000fe200078e000c */
[----:B------:R-:W-:Y:S06]  /*2510*/  BRA `(.L_x_12314) ;  /* 0x00000004002c7947 */ /* 0x000fec0003800000 */
.L_x_12315:
        /* <DEDUP_REMOVED lines=13> */
.L_x_12317:
[----:B------:R-:W-:Y:S05]  /*25f0*/  BSYNC.RECONVERGENT B3 ;  /* 0x0000000000037941 */ /* 0x000fea0003800200 */
.L_x_12316:
        /* <DEDUP_REMOVED lines=53> */
[----:B------:R-:W-:-:S04]  /*2950*/  IMAD.WIDE.U32 R140, R141, -0x326172a9, RZ ;  /* 0xcd9e8d578d8c7825 */ /* 0x000fc800078e00ff */
[----:B------:R-:W-:Y:S01]  /*2960*/  IMAD.WIDE.U32 R18, R19, -0x2daee0ad, RZ ;  /* 0xd2511f5313127825 */ /* 0x000fe200078e00ff */
[----:B------:R-:W-:Y:S02]  /*2970*/  LOP3.LUT R29, R29, R142, R141, 0x96, !PT ;  /* 0x0000008e1d1d7212 */ /* 0x000fe400078e968d */
[----:B------:R-:W-:Y:S01]  /*2980*/  MOV R26, R140 ;  /* 0x0000008c001a7202 */ /* 0x000fe20000000f00 */
[----:B------:R-:W-:Y:S02]  /*2990*/  VIADD R143, R193, 0x96a522ad ;  /* 0x96a522adc18f7836 */ /* 0x000fe40000000000 */
[----:B------:R-:W-:Y:S01]  /*29a0*/  IMAD.MOV.U32 R10, RZ, RZ, R18 ;  /* 0x000000ffff0a7224 */ /* 0x000fe200078e0012 */
[----:B------:R-:W-:Y:S02]  /*29b0*/  MOV R18, R12 ;  /* 0x0000000c00127202 */ /* 0x000fe40000000f00 */
[----:B------:R-:W-:-:S07]  /*29c0*/  LOP3.LUT R30, R143, R28, R19, 0x96, !PT ;  /* 0x0000001c8f1e7212 */ /* 0x000fce00078e9613 */
.L_x_12314:
[----:B------:R-:W-:Y:S05]  /*29d0*/  BSYNC.RECONVERGENT B2 ;  /* 0x0000000000027941 */ /* 0x000fea0003800200 */
.L_x_12313:
[----:B------:R-:W-:Y:S01]  /*29e0*/  HFMA2 R19, -RZ, RZ, 0.1171875, 0 ;  /* 0x2f800000ff137431 */ /* 0x000fe200000001ff */
[----:B------:R-:W-:Y:S01]  /*29f0*/  I2FP.F32.U32 R12, R18 ;  /* 0x00000012000c7245 */ /* 0x000fe20000201000 */
[----:B-----5:R-:W-:Y:S02]  /*2a00*/  HADD2.F32 R16, -RZ, R41.H0_H0 ;  /* 0x20000029ff107230 */ /* 0x020fe40000004100 */
[----:B------:R-:W-:Y:S02]  /*2a10*/  HADD2.F32 R141, -RZ, R129.H0_H0 ;  /* 0x20000081ff8d7230 */ /* 0x000fe40000004100 */
[----:B------:R-:W-:Y:S02]  /*2a20*/  HADD2.F32 R143, -RZ, R37.H0_H0 ;  /* 0x20000025ff8f7230 */ /* 0x000fe40000004100 */
[----:B------:R-:W-:Y:S01]  /*2a30*/  FMUL.FTZ R16, R16, UR11 ;  /* 0x0000000b10107c20 */ /* 0x000fe20008410000 */
[----:B------:R-:W-:-:S03]  /*2a40*/  FFMA.FTZ R12, R12, R19, 1.1641532182693481445e-10 ;  /* 0x2f0000000c0c7423 */ /* 0x000fc60000010013 */
[----:B------:R-:W-:Y:S02]  /*2a50*/  FMUL.FTZ R16, R16, UR10 ;  /* 0x0000000a10107c20 */ /* 0x000fe40008410000 */
[----:B------:R-:W-:-:S04]  /*2a60*/  FSETP.GTU.FTZ.AND P2, PT, R12, UR8, PT ;  /* 0x000000080c007c0b */ /* 0x000fc8000bf5c000 */
[----:B------:R-:W-:Y:S02]  /*2a70*/  FSEL R16, R16, RZ, !P2 ;  /* 0x000000ff10107208 */ /* 0x000fe40005000000 */
[----:B------:R-:W-:-:S03]  /*2a80*/  SEL R19, RZ, 0x1, P2 ;  /* 0x00000001ff137807 */ /* 0x000fc60001000000 */
[----:B------:R-:W-:-:S07]  /*2a90*/  FFMA.FTZ R20, R16, R141, R143 ;  /* 0x0000008d10147223 */ /* 0x000fce000001008f */
.L_x_12312:
[----:B------:R-:W-:Y:S05]  /*2aa0*/  BSYNC.RECONVERGENT B1 ;  /* 0x0000000000017941 */ /* 0x000fea0003800200 */
.L_x_12311:
        /* <DEDUP_REMOVED lines=22> */
.L_x_12322:
        /* <DEDUP_REMOVED lines=13> */
.L_x_12324:
[----:B------:R-:W-:Y:S05]  /*2ce0*/  BSYNC.RECONVERGENT B3 ;  /* 0x0000000000037941 */ /* 0x000fea0003800200 */
.L_x_12323:
        /* <DEDUP_REMOVED lines=61> */
.L_x_12321:
[----:B------:R-:W-:Y:S05]  /*30c0*/  BSYNC.RECONVERGENT B2 ;  /* 0x0000000000027941 */ /* 0x000fea0003800200 */
.L_x_12320:
[----:B------:R-:W-:Y:S01]  /*30d0*/  I2FP.F32.U32 R10, R16 ;  /* 0x00000010000a7245 */ /* 0x000fe20000201000 */
[----:B-----5:R-:W-:Y:S02]  /*30e0*/  HADD2.F32 R14, -RZ, R41.H1_H1 ;  /* 0x30000029ff0e7230 */ /* 0x020fe40000004100 */
[----:B------:R-:W-:Y:S02]  /*30f0*/  IMAD.MOV.U32 R17, RZ, RZ, 0x2f800000 ;  /* 0x2f800000ff117424 */ /* 0x000fe400078e00ff */
[----:B------:R-:W-:Y:S02]  /*3100*/  HADD2.F32 R141, -RZ, R129.H1_H1 ;  /* 0x30000081ff8d7230 */ /* 0x000fe40000004100 */
[----:B------:R-:W-:Y:S01]  /*3110*/  FMUL.FTZ R14, R14, UR11 ;  /* 0x0000000b0e0e7c20 */ /* 0x000fe20008410000 */
[----:B------:R-:W-:Y:S01]  /*3120*/  FFMA.FTZ R10, R10, R17, 1.1641532182693481445e-10 ;  /* 0x2f0000000a0a7423 */ /* 0x000fe20000010011 */
[----:B------:R-:W-:Y:S02]  /*3130*/  HADD2.F32 R143, -RZ, R37.H1_H1 ;  /* 0x30000025ff8f7230 */ /* 0x000fe40000004100 */
[----:B------:R-:W-:-:S02]  /*3140*/  FMUL.FTZ R14, R14, UR10 ;  /* 0x0000000a0e0e7c20 */ /* 0x000fc40008410000 */
[----:B------:R-:W-:-:S04]  /*3150*/  FSETP.GTU.FTZ.AND P2, PT, R10, UR8, PT ;  /* 0x000000080a007c0b */ /* 0x000fc8000bf5c000 */
[----:B------:R-:W-:Y:S02]  /*3160*/  FSEL R14, R14, RZ, !P2 ;  /* 0x000000ff0e0e7208 */ /* 0x000fe40005000000 */
[----:B------:R-:W-:-:S03]  /*3170*/  SEL R17, RZ, 0x1, P2 ;  /* 0x00000001ff117807 */ /* 0x000fc60001000000 */
[----:B------:R-:W-:-:S07]  /*3180*/  FFMA.FTZ R18, R14, R141, R143 ;  /* 0x0000008d0e127223 */ /* 0x000fce000001008f */
.L_x_12319:
[----:B------:R-:W-:Y:S05]  /*3190*/  BSYNC.RECONVERGENT B1 ;  /* 0x0000000000017941 */ /* 0x000fea0003800200 */
.L_x_12318:
        /* <DEDUP_REMOVED lines=22> */
.L_x_12329:
        /* <DEDUP_REMOVED lines=13> */
.L_x_12331:
[----:B------:R-:W-:Y:S05]  /*33d0*/  BSYNC.RECONVERGENT B3 ;  /* 0x0000000000037941 */ /* 0x000fea0003800200 */
.L_x_12330:
        /* <DEDUP_REMOVED lines=54> */
[----:B------:R-:W-:Y:S02]  /*3740*/  MOV R26, R140 ;  /* 0x0000008c001a7202 */ /* 0x000fe40000000f00 */
[----:B------:R-:W-:Y:S01]  /*3750*/  LOP3.LUT R29, R29, R142, R141, 0x96, !PT ;  /* 0x0000008e1d1d7212 */ /* 0x000fe200078e968d */
[----:B------:R-:W-:Y:S02]  /*3760*/  VIADD R143, R193, 0x96a522ad ;  /* 0x96a522adc18f7836 */ /* 0x000fe40000000000 */
[----:B------:R-:W-:Y:S01]  /*3770*/  IMAD.MOV.U32 R10, RZ, RZ, R14 ;  /* 0x000000ffff0a7224 */ /* 0x000fe200078e000e */
[----:B------:R-:W-:Y:S01]  /*3780*/  MOV R14, R12 ;  /* 0x0000000c000e7202 */ /* 0x000fe20000000f00 */
[----:B------:R-:W-:Y:S01]  /*3790*/  IMAD.MOV.U32 R140, RZ, RZ, RZ ;  /* 0x000000ffff8c7224 */ /* 0x000fe200078e00ff */
[----:B------:R-:W-:-:S07]  /*37a0*/  LOP3.LUT R30, R143, R28, R15, 0x96, !PT ;  /* 0x0000001c8f1e7212 */ /* 0x000fce00078e960f */
.L_x_12328:
[----:B------:R-:W-:Y:S05]  /*37b0*/  BSYNC.RECONVERGENT B2 ;  /* 0x0000000000027941 */ /* 0x000fea0003800200 */
.L_x_12327:
        /* <DEDUP_REMOVED lines=12> */
.L_x_12326:
[----:B------:R-:W-:Y:S05]  /*3880*/  BSYNC.RECONVERGENT B1 ;  /* 0x0000000000017941 */ /* 0x000fea0003800200 */
.L_x_12325:
        /* <DEDUP_REMOVED lines=22> */
.L_x_12336:
        /* <DEDUP_REMOVED lines=13> */
.L_x_12338:
[----:B------:R-:W-:Y:S05]  /*3ac0*/  BSYNC.RECONVERGENT B3 ;  /* 0x0000000000037941 */ /* 0x000fea0003800200 */
.L_x_12337:
        /* <DEDUP_REMOVED lines=61> */
.L_x_12335:
[----:B------:R-:W-:Y:S05]  /*3ea0*/  BSYNC.RECONVERGENT B2 ;  /* 0x0000000000027941 */ /* 0x000fea0003800200 */
.L_x_12334:
        /* <DEDUP_REMOVED lines=12> */
.L_x_12333:
[----:B------:R-:W-:Y:S05]  /*3f70*/  BSYNC.RECONVERGENT B1 ;  /* 0x0000000000017941 */ /* 0x000fea0003800200 */
.L_x_12332:
        /* <DEDUP_REMOVED lines=22> */
.L_x_12343:
        /* <DEDUP_REMOVED lines=13> */
.L_x_12345:
[----:B------:R-:W-:Y:S05]  /*41b0*/  BSYNC.RECONVERGENT B3 ;  /* 0x0000000000037941 */ /* 0x000fea0003800200 */
.L_x_12344:
        /* <DEDUP_REMOVED lines=61> */
.L_x_12342:
[----:B------:R-:W-:Y:S05]  /*4590*/  BSYNC.RECONVERGENT B2 ;  /* 0x0000000000027941 */ /* 0x000fea0003800200 */
.L_x_12341:
[----:B------:R-:W-:Y:S01]  /*45a0*/  HFMA2 R141, -RZ, RZ, 0.1171875, 0 ;  /* 0x2f800000ff8d7431 */ /* 0x000fe200000001ff */
[----:B------:R-:W-:Y:S01]  /*45b0*/  I2FP.F32.U32 R10, R10 ;  /* 0x0000000a000a7245 */ /* 0x000fe20000201000 */
[----:B-----5:R-:W-:Y:S02]  /*45c0*/  HADD2.F32 R11, -RZ, R43.H0_H0 ;  /* 0x2000002bff0b7230 */ /* 0x020fe40000004100 */
[----:B------:R-:W-:-:S03]  /*45d0*/  HADD2.F32 R143, -RZ, R39.H0_H0 ;  /* 0x20000027ff8f7230 */ /* 0x000fc60000004100 */
[----:B------:R-:W-:Y:S01]  /*45e0*/  FMUL.FTZ R11, R11, UR11 ;  /* 0x0000000b0b0b7c20 */ /* 0x000fe20008410000 */
[----:B------:R-:W-:-:S03]  /*45f0*/  FFMA.FTZ R10, R10, R141, 1.1641532182693481445e-10 ;  /* 0x2f0000000a0a7423 */ /* 0x000fc6000001008d */
[----:B------:R-:W-:Y:S01]  /*4600*/  FMUL.FTZ R11, R11, UR10 ;  /* 0x0000000a0b0b7c20 */ /* 0x000fe20008410000 */
[----:B------:R-:W-:Y:S01]  /*4610*/  HADD2.F32 R141, -RZ, R131.H0_H0 ;  /* 0x20000083ff8d7230 */ /* 0x000fe20000004100 */
[----:B------:R-:W-:-:S04]  /*4620*/  FSETP.GTU.FTZ.AND P2, PT, R10, UR8, PT ;  /* 0x000000080a007c0b */ /* 0x000fc8000bf5c000 */
[----:B------:R-:W-:Y:S02]  /*4630*/  FSEL R12, R11, RZ, !P2 ;  /* 0x000000ff0b0c7208 */ /* 0x000fe40005000000 */
[----:B------:R-:W-:-:S03]  /*4640*/  SEL R11, RZ, 0x1, P2 ;  /* 0x00000001ff0b7807 */ /* 0x000fc60001000000 */
[----:B------:R-:W-:-:S07]  /*4650*/  FFMA.FTZ R12, R12, R141, R143 ;  /* 0x0000008d0c0c7223 */ /* 0x000fce000001008f */
.L_x_12340:
[----:B------:R-:W-:Y:S05]  /*4660*/  BSYNC.RECONVERGENT B1 ;  /* 0x0000000000017941 */ /* 0x000fea0003800200 */
.L_x_12339:
        /* <DEDUP_REMOVED lines=22> */
.L_x_12350:
        /* <DEDUP_REMOVED lines=13> */
.L_x_12352:
[----:B------:R-:W-:Y:S05]  /*48a0*/  BSYNC.RECONVERGENT B3 ;  /* 0x0000000000037941 */ /* 0x000fea0003800200 */
.L_x_12351:
        /* <DEDUP_REMOVED lines=16> */
[----:B------:R-:W-:Y:S02]  /*49b0*/  VIADD R29, R192, 0xdaa66d2b ;  /* 0xdaa66d2bc01d7836 */ /* 0x000fe40000000000 */
        /* <DEDUP_REMOVED lines=8> */
[----:B------:R-:W-:Y:S02]  /*4a40*/  LOP3.LUT R141, R141, R194, R143, 0x96, !PT ;  /* 0x000000c28d8d7212 */ /* 0x000fe400078e968f */
[----:B------:R-:W-:Y:S01]  /*4a50*/  LOP3.LUT R9, R9, R140, R29, 0x96, !PT ;  /* 0x0000008c09097212 */ /* 0x000fe200078e961d */
[----:B------:R-:W-:Y:S02]  /*4a60*/  VIADD R29, R192, 0x1715609d ;  /* 0x1715609dc01d7836 */ /* 0x000fe40000000000 */
        /* <DEDUP_REMOVED lines=9> */
[----:B------:R-:W-:Y:S02]  /*4b00*/  LOP3.LUT R141, R141, R194, R143, 0x96, !PT ;  /* 0x000000c28d8d7212 */ /* 0x000fe400078e968f */
[----:B------:R-:W-:Y:S01]  /*4b10*/  LOP3.LUT R9, R9, R140, R29, 0x96, !PT ;  /* 0x0000008c09097212 */ /* 0x000fe200078e961d */
[----:B------:R-:W-:Y:S02]  /*4b20*/  VIADD R29, R192, 0x5384540f ;  /* 0x5384540fc01d7836 */ /* 0x000fe40000000000 */
[----:B------:R-:W-:-:S04]  /*4b30*/  IMAD.WIDE.U32 R140, R141, -0x326172a9, RZ ;  /* 0xcd9e8d578d8c7825 */ /* 0x000fc800078e00ff */
[----:B------:R-:W-:Y:S01]  /*4b40*/  IMAD.WIDE.U32 R194, R9, -0x2daee0ad, RZ ;  /* 0xd2511f5309c27825 */ /* 0x000fe200078e00ff */
[----:B------:R-:W-:Y:S02]  /*4b50*/  IADD3 R9, PT, PT, R193, 0x1fd5c5a3, RZ ;  /* 0x1fd5c5a3c1097810 */ /* 0x000fe40007ffe0ff */
[----:B------:R-:W-:Y:S01]  /*4b60*/  LOP3.LUT R29, R29, R28, R141, 0x96, !PT ;  /* 0x0000001c1d1d7212 */ /* 0x000fe200078e968d */
[----:B------:R-:W-:Y:S01]  /*4b70*/  VIADD R141, R193, 0xdb3d7428 ;  /* 0xdb3d7428c18d7836 */ /* 0x000fe20000000000 */
[----:B------:R-:W-:Y:S02]  /*4b80*/  LOP3.LUT R142, R9, R142, R195, 0x96, !PT ;  /* 0x0000008e098e7212 */ /* 0x000fe400078e96c3 */
[----:B------:R-:W-:Y:S01]  /*4b90*/  IADD3 R9, PT, PT, R192, -0xe443238, RZ ;  /* 0xf1bbcdc8c0097810 */ /* 0x000fe20007ffe0ff */
[----:B------:R-:W-:-:S04]  /*4ba0*/  IMAD.WIDE.U32 R28, R29, -0x2daee0ad, RZ ;  /* 0xd2511f531d1c7825 */ /* 0x000fc800078e00ff */
[----:B------:R-:W-:Y:S01]  /*4bb0*/  IMAD.WIDE.U32 R142, R142, -0x326172a9, RZ ;  /* 0xcd9e8d578e8e7825 */ /* 0x000fe200078e00ff */
[----:B------:R-:W-:-:S03]  /*4bc0*/  LOP3.LUT R141, R141, R194, R29, 0x96, !PT ;  /* 0x000000c28d8d7212 */ /* 0x000fc600078e961d */
[----:B------:R-:W-:Y:S01]  /*4bd0*/  VIADD R29, R192, 0x8ff34781 ;  /* 0x8ff34781c01d7836 */ /* 0x000fe20000000000 */
[----:B------:R-:W-:Y:S01]  /*4be0*/  LOP3.LUT R9, R9, R140, R143, 0x96, !PT ;  /* 0x0000008c09097212 */ /* 0x000fe200078e968f */
        /* <DEDUP_REMOVED lines=8> */
.L_x_12349:
[----:B------:R-:W-:Y:S05]  /*4c70*/  BSYNC.RECONVERGENT B2 ;  /* 0x0000000000027941 */ /* 0x000fea0003800200 */
.L_x_12348:
        /* <DEDUP_REMOVED lines=12> */
.L_x_12347:
[----:B------:R-:W-:Y:S05]  /*4d40*/  BSYNC.RECONVERGENT B1 ;  /* 0x0000000000017941 */ /* 0x000fea0003800200 */
.L_x_12346:
[----:B------:R-:W-:Y:S02]  /*4d50*/  F2FP.F16.F32.PACK_AB R143, RZ, R10 ;  /* 0x0000000aff8f723e */ /* 0x000fe400000000ff */
[----:B------:R-:W-:Y:S02]  /*4d60*/  PRMT R142, R209, 0x5410, R210 ;  /* 0x00005410d18e7816 */ /* 0x000fe400000000d2 */
[----:B------:R-:W-:Y:S02]  /*4d70*/  PRMT R141, R208, 0x5410, R207 ;  /* 0x00005410d08d7816 */ /* 0x000fe400000000cf */
[----:B------:R-:W-:Y:S02]  /*4d80*/  PRMT R140, R206, 0x5410, R198 ;  /* 0x00005410ce8c7816 */ /* 0x000fe400000000c6 */
[----:B------:R-:W-:Y:S01]  /*4d90*/  PRMT R143, R212, 0x5410, R143 ;  /* 0x00005410d48f7816 */ /* 0x000fe2000000008f */
[----:B------:R-:W-:Y:S06]  /*4da0*/  BRA `(.L_x_12353) ;  /* 0x00000034005c7947 */ /* 0x000fec0003800000 */
.L_x_12296:
[----:B------:R-:W-:Y:S01]  /*4db0*/  BSSY.RECONVERGENT B1, `(.L_x_12354) ;  /* 0x000006b000017945 */ /* 0x000fe20003800200 */
[----:B------:R-:W-:Y:S01]  /*4dc0*/  IMAD.MOV.U32 R24, RZ, RZ, RZ ;  /* 0x000000ffff187224 */ /* 0x000fe200078e00ff */
[----:B------:R-:W-:Y:S01]  /*4dd0*/  MOV R196, R198 ;  /* 0x000000c600c47202 */ /* 0x000fe20000000f00 */
[----:B------:R-:W-:Y:S01]  /*4de0*/  IMAD.MOV.U32 R10, RZ, RZ, R28 ;  /* 0x000000ffff0a7224 */ /* 0x000fe200078e001c */
        /* <DEDUP_REMOVED lines=17> */
.L_x_12358:
        /* <DEDUP_REMOVED lines=13> */
.L_x_12360:
[----:B------:R-:W-:Y:S05]  /*4fd0*/  BSYNC.RECONVERGENT B3 ;  /* 0x0000000000037941 */ /* 0x000fea0003800200 */
.L_x_12359:
[----:B------:R-:W-:Y:S01]  /*4fe0*/  IMAD.WIDE.U32 R22, R34, -0x326172a9, RZ ;  /* 0xcd9e8d5722167825 */ /* 0x000fe200078e00ff */
[----:B------:R-:W-:-:S03]  /*4ff0*/  LOP3.LUT R28, R25, R141, R193, 0x96, !PT ;  /* 0x0000008d191c7212 */ /* 0x000fc600078e96c1 */
[----:B------:R-:W-:Y:S02]  /*5000*/  HFMA2 R10, -RZ, RZ, 0, 0 ;  /* 0x00000000ff0a7431 */ /* 0x000fe400000001ff */
        /* <DEDUP_REMOVED lines=49> */
[----:B------:R-:W-:Y:S01]  /*5320*/  IMAD.MOV.U32 R12, RZ, RZ, R198 ;  /* 0x000000ffff0c7224 */ /* 0x000fe200078e00c6 */
[----:B------:R-:W-:Y:S01]  /*5330*/  LOP3.LUT R196, R29, R28, R141, 0x96, !PT ;  /* 0x0000001c1dc47212 */ /* 0x000fe200078e968d */
[----:B------:R-:W-:-:S04]  /*5340*/  IMAD.WIDE.U32 R28, R143, -0x326172a9, RZ ;  /* 0xcd9e8d578f1c7825 */ /* 0x000fc800078e00ff */
[----:B------:R-:W-:Y:S01]  /*5350*/  IMAD.WIDE.U32 R196, R196, -0x2daee0ad, RZ ;  /* 0xd2511f53c4c47825 */ /* 0x000fe200078e00ff */
[----:B------:R-:W-:Y:S02]  /*5360*/  LOP3.LUT R29, R23, R140, R29, 0x96, !PT ;  /* 0x0000008c171d7212 */ /* 0x000fe400078e961d */
[----:B------:R-:W-:Y:S01]  /*5370*/  MOV R26, R28 ;  /* 0x0000001c001a7202 */ /* 0x000fe20000000f00 */
[----:B------:R-:W-:-:S05]  /*5380*/  VIADD R141, R193, 0x96a522ad ;  /* 0x96a522adc18d7836 */ /* 0x000fca0000000000 */
[----:B------:R-:W-:-:S07]  /*5390*/  LOP3.LUT R30, R141, R22, R197, 0x96, !PT ;  /* 0x000000168d1e7212 */ /* 0x000fce00078e96c5 */
.L_x_12357:
[----:B------:R-:W-:Y:S05]  /*53a0*/  BSYNC.RECONVERGENT B2 ;  /* 0x0000000000027941 */ /* 0x000fea0003800200 */
.L_x_12356:
        /* <DEDUP_REMOVED lines=10> */
[----:B------:R-:W-:-:S07]  /*5450*/  FMUL.FTZ R24, R24, R141 ;  /* 0x0000008d18187220 */ /* 0x000fce0000410000 */
.L_x_12355:
[----:B------:R-:W-:Y:S05]  /*5460*/  BSYNC.RECONVERGENT B1 ;  /* 0x0000000000017941 */ /* 0x000fea0003800200 */
.L_x_12354:
        /* <DEDUP_REMOVED lines=18> */
.L_x_12365:
        /* <DEDUP_REMOVED lines=13> */
.L_x_12367:
[----:B------:R-:W-:Y:S05]  /*5660*/  BSYNC.RECONVERGENT B3 ;  /* 0x0000000000037941 */ /* 0x000fea0003800200 */
.L_x_12366:
[----:B------:R-:W-:Y:S01]  /*5670*/  IMAD.WIDE.U32 R28, R34, -0x326172a9, RZ ;  /* 0xcd9e8d57221c7825 */ /* 0x000fe200078e00ff */
[----:B------:R-:W-:-:S03]  /*5680*/  LOP3.LUT R20, R25, R143, R193, 0x96, !PT ;  /* 0x0000008f19147212 */ /* 0x000fc600078e96c1 */
[----:B------:R-:W-:Y:S01]  /*5690*/  HFMA2 R12, -RZ, RZ, 0, 0 ;  /* 0x00000000ff0c7431 */ /* 0x000fe200000001ff */
        /* <DEDUP_REMOVED lines=57> */
[----:B------:R-:W-:-:S07]  /*5a30*/  IMAD.MOV.U32 R196, RZ, RZ, R20 ;  /* 0x000000ffffc47224 */ /* 0x000fce00078e0014 */
.L_x_12364:
[----:B------:R-:W-:Y:S05]  /*5a40*/  BSYNC.RECONVERGENT B2 ;  /* 0x0000000000027941 */ /* 0x000fea0003800200 */
.L_x_12363:
        /* <DEDUP_REMOVED lines=10> */
[----:B------:R-:W-:-:S07]  /*5af0*/  FMUL.FTZ R22, R22, R141 ;  /* 0x0000008d16167220 */ /* 0x000fce0000410000 */
.L_x_12362:
[----:B------:R-:W-:Y:S05]  /*5b00*/  BSYNC.RECONVERGENT B1 ;  /* 0x0000000000017941 */ /* 0x000fea0003800200 */
.L_x_12361:
        /* <DEDUP_REMOVED lines=18> */
.L_x_12372:
        /* <DEDUP_REMOVED lines=13> */
.L_x_12374:
[----:B------:R-:W-:Y:S05]  /*5d00*/  BSYNC.RECONVERGENT B3 ;  /* 0x0000000000037941 */ /* 0x000fea0003800200 */
.L_x_12373:
        /* <DEDUP_REMOVED lines=61> */
.L_x_12371:
[----:B------:R-:W-:Y:S05]  /*60e0*/  BSYNC.RECONVERGENT B2 ;  /* 0x0000000000027941 */ /* 0x000fea0003800200 */
.L_x_12370:
        /* <DEDUP_REMOVED lines=11> */
.L_x_12369:
[----:B------:R-:W-:Y:S05]  /*61a0*/  BSYNC.RECONVERGENT B1 ;  /* 0x0000000000017941 */ /* 0x000fea0003800200 */
.L_x_12368:
        /* <DEDUP_REMOVED lines=18> */
.L_x_12379:
        /* <DEDUP_REMOVED lines=13> */
.L_x_12381:
[----:B------:R-:W-:Y:S05]  /*63a0*/  BSYNC.RECONVERGENT B3 ;  /* 0x0000000000037941 */ /* 0x000fea0003800200 */
.L_x_12380:
        /* <DEDUP_REMOVED lines=61> */
.L_x_12378:
[----:B------:R-:W-:Y:S05]  /*6780*/  BSYNC.RECONVERGENT B2 ;  /* 0x0000000000027941 */ /* 0x000fea0003800200 */
.L_x_12377:
        /* <DEDUP_REMOVED lines=11> */
.L_x_12376:
[----:B------:R-:W-:Y:S05]  /*6840*/  BSYNC.RECONVERGENT B1 ;  /* 0x0000000000017941 */ /* 0x000fea0003800200 */
.L_x_12375:
        /* <DEDUP_REMOVED lines=18> */
.L_x_12386:
        /* <DEDUP_REMOVED lines=13> */
.L_x_12388:
[----:B------:R-:W-:Y:S05]  /*6a40*/  BSYNC.RECONVERGENT B3 ;  /* 0x0000000000037941 */ /* 0x000fea0003800200 */
.L_x_12387:
        /* <DEDUP_REMOVED lines=61> */
.L_x_12385:
[----:B------:R-:W-:Y:S05]  /*6e20*/  BSYNC.RECONVERGENT B2 ;  /* 0x0000000000027941 */ /* 0x000fea0003800200 */
.L_x_12384:
        /* <DEDUP_REMOVED lines=11> */
.L_x_12383:
[----:B------:R-:W-:Y:S05]  /*6ee0*/  BSYNC.RECONVERGENT B1 ;  /* 0x0000000000017941 */ /* 0x000fea0003800200 */
.L_x_12382:
        /* <DEDUP_REMOVED lines=18> */
.L_x_12393:
        /* <DEDUP_REMOVED lines=13> */
.L_x_12395:
[----:B------:R-:W-:Y:S05]  /*70e0*/  BSYNC.RECONVERGENT B3 ;  /* 0x0000000000037941 */ /* 0x000fea0003800200 */
.L_x_12394:
        /* <DEDUP_REMOVED lines=61> */
.L_x_12392:
[----:B------:R-:W-:Y:S05]  /*74c0*/  BSYNC.RECONVERGENT B2 ;  /* 0x0000000000027941 */ /* 0x000fea0003800200 */
.L_x_12391:
        /* <DEDUP_REMOVED lines=11> */
.L_x_12390:
[----:B------:R-:W-:Y:S05]  /*7580*/  BSYNC.RECONVERGENT B1 ;  /* 0x0000000000017941 */ /* 0x000fea0003800200 */
.L_x_12389:
        /* <DEDUP_REMOVED lines=18> */
.L_x_12400:
        /* <DEDUP_REMOVED lines=13> */
.L_x_12402:
[----:B------:R-:W-:Y:S05]  /*7780*/  BSYNC.RECONVERGENT B3 ;  /* 0x0000000000037941 */ /* 0x000fea0003800200 */
.L_x_12401:
        /* <DEDUP_REMOVED lines=61> */
.L_x_12399:
[----:B------:R-:W-:Y:S05]  /*7b60*/  BSYNC.RECONVERGENT B2 ;  /* 0x0000000000027941 */ /* 0x000fea0003800200 */
.L_x_12398:
        /* <DEDUP_REMOVED lines=11> */
.L_x_12397:
[----:B------:R-:W-:Y:S05]  /*7c20*/  BSYNC.RECONVERGENT B1 ;  /* 0x0000000000017941 */ /* 0x000fea0003800200 */
.L_x_12396:
        /* <DEDUP_REMOVED lines=18> */
.L_x_12407:
        /* <DEDUP_REMOVED lines=13> */
.L_x_12409:
[----:B------:R-:W-:Y:S05]  /*7e20*/  BSYNC.RECONVERGENT B3 ;  /* 0x0000000000037941 */ /* 0x000fea0003800200 */
.L_x_12408:
        /* <DEDUP_REMOVED lines=61> */
.L_x_12406:
[----:B------:R-:W-:Y:S05]  /*8200*/  BSYNC.RECONVERGENT B2 ;  /* 0x0000000000027941 */ /* 0x000fea0003800200 */
.L_x_12405:
        /* <DEDUP_REMOVED lines=11> */
.L_x_12404:
[----:B------:R-:W-:Y:S05]  /*82c0*/  BSYNC.RECONVERGENT B1 ;  /* 0x0000000000017941 */ /* 0x000fea0003800200 */
.L_x_12403:
[----:B------:R-:W-:Y:S02]  /*82d0*/  F2FP.F16.F32.PACK_AB R143, RZ, R10 ;  /* 0x0000000aff8f723e */ /* 0x000fe400000000ff */
[----:B------:R-:W-:Y:S02]  /*82e0*/  PRMT R142, R208, 0x5410, R209 ;  /* 0x00005410d08e7816 */ /* 0x000fe400000000d1 */
[----:B------:R-:W-:Y:S02]  /*82f0*/  PRMT R141, R207, 0x5410, R206 ;  /* 0x00005410cf8d7816 */ /* 0x000fe400000000ce */
[----:B------:R-:W-:Y:S02]  /*8300*/  PRMT R140, R198, 0x5410, R197 ;  /* 0x00005410c68c7816 */ /* 0x000fe400000000c5 */
[----:B------:R-:W-:-:S07]  /*8310*/  PRMT R143, R210, 0x5410, R143 ;  /* 0x00005410d28f7816 */ /* 0x000fce000000008f */
.L_x_12353:
        /* <DEDUP_REMOVED lines=26> */
.L_x_12411:
[----:B------:R-:W-:Y:S05]  /*84c0*/  BSYNC.RECONVERGENT B1 ;  /* 0x0000000000017941 */ /* 0x000fea0003800200 */
.L_x_12410:
[----:B------:R-:W-:Y:S01]  /*84d0*/  IADD3 R204, PT, PT, R204, 0x20, RZ ;  /* 0x00000020cccc7810 */ /* 0x000fe20007ffe0ff */
[----:B------:R-:W-:-:S07]  /*84e0*/  VIADD R203, R203, 0x20 ;  /* 0x00000020cbcb7836 */ /* 0x000fce0000000000 */
.L_x_12293:
[----:B------:R-:W-:Y:S05]  /*84f0*/  BSYNC.RECONVERGENT B0 ;  /* 0x0000000000007941 */ /* 0x000fea0003800200 */
.L_x_12292:
[----:B------:R-:W-:Y:S01]  /*8500*/  ISETP.GE.U32.AND P1, PT, R33, 0x40, PT ;  /* 0x000000402100780c */ /* 0x000fe20003f26070 */
[----:B------:R-:W-:Y:S01]  /*8510*/  BSSY.RECONVERGENT B0, `(.L_x_12412) ;  /* 0x00006fe000007945 */ /* 0x000fe20003800200 */
[----:B------:R-:W-:-:S11]  /*8520*/  LOP3.LUT R191, R191, 0xfffffdff, RZ, 0xc0, !PT ;  /* 0xfffffdffbfbf7812 */ /* 0x000fd600078ec0ff */
[----:B------:R-:W-:Y:S01]  /*8530*/  @P1 LOP3.LUT R191, R191, 0x200, RZ, 0xfc, !PT ;  /* 0x00000200bfbf1812 */ /* 0x000fe200078efcff */
[----:B------:R-:W-:Y:S06]  /*8540*/  @!P1 BRA `(.L_x_12413) ;  /* 0x0000006c00e89947 */ /* 0x000fec0003800000 */
[----:B------:R-:W-:Y:S01]  /*8550*/  ISETP.NE.U32.AND P1, PT, RZ, UR4, PT ;  /* 0x00000004ff007c0c */ /* 0x000fe2000bf25070 */
[----:B------:R-:W2:Y:S03]  /*8560*/  @P0 LDC.64 R4, c[0x0][0x390] ;  /* 0x0000e400ff040b82 */ /* 0x000ea60000000a00 */
[----:B------:R-:W-:-:S13]  /*8570*/  ISETP.NE.AND.EX P1, PT, RZ, UR5, PT, P1 ;  /* 0x00000005ff007c0c */ /* 0x000fda000bf25310 */
[----:B------:R-:W3:Y:S01]  /*8580*/  @P1 LDC.64 R2, c[0x0][0x3a0] ;  /* 0x0000e800ff021b82 */ /* 0x000ee20000000a00 */
[----:B--2---:R-:W-:-:S05]  /*8590*/  @P0 IMAD.WIDE.U32 R4, R203, 0x10, R4 ;  /* 0x00000010cb040825 */ /* 0x004fca00078e0004 */
[----:B-----5:R2:W5:Y:S01]  /*85a0*/  @P0 LDG.E.128 R40, desc[UR6][R4.64] ;  /* 0x0000000604280981 */ /* 0x020562000c1e1d00 */
[----:B---3--:R-:W-:-:S05]  /*85b0*/  @P1 IMAD.WIDE.U32 R2, R204, 0x10, R2 ;  /* 0x00000010cc021825 */ /* 0x008fca00078e0002 */
[----:B------:R2:W5:Y:S01]  /*85c0*/  @P1 LDG.E.128 R36, desc[UR6][R2.64] ;  /* 0x0000000602241981 */ /* 0x000562000c1e1d00 */
[----:B------:R-:W-:Y:S05]  /*85d0*/  @!P1 BRA `(.L_x_12414) ;  /* 0x0000003400f49947 */ /* 0x000fea0003800000 */
[----:B------:R-:W-:Y:S01]  /*85e0*/  ISETP.GT.AND P1, PT, R205, RZ, PT ;  /* 0x000000ffcd00720c */ /* 0x000fe20003f24270 */
[----:B------:R-:W-:-:S12]  /*85f0*/  BSSY.RECONVERGENT B1, `(.L_x_12415) ;  /* 0x000006d000017945 */ /* 0x000fd80003800200 */
[----:B-----5:R-:W-:Y:S01]  /*8600*/  @!P1 HADD2.F32 R8, -RZ, R36.H0_H0 ;  /* 0x20000024ff089230 */ /* 0x020fe20000004100 */
[----:B------:R-:W-:Y:S01]  /*8610*/  @!P1 MOV R0, R198 ;  /* 0x000000c600009202 */ /* 0x000fe20000000f00 */
[----:B--2---:R-:W-:Y:S01]  /*8620*/  @!P1 IMAD.MOV.U32 R2, RZ, RZ, R28 ;  /* 0x000000ffff029224 */ /* 0x004fe200078e001c */
        /* <DEDUP_REMOVED lines=17> */
.L_x_12419:
        /* <DEDUP_REMOVED lines=13> */
.L_x_12421:
[----:B------:R-:W-:Y:S05]  /*8810*/  BSYNC.RECONVERGENT B3 ;  /* 0x0000000000037941 */ /* 0x000fea0003800200 */
.L_x_12420:
        /* <DEDUP_REMOVED lines=56> */
[----:B------:R-:W-:Y:S01]  /*8ba0*/  MOV R26, R6 ;  /* 0x00000006001a7202 */ /* 0x000fe20000000f00 */
[----:B------:R-:W-:Y:S01]  /*8bb0*/  IMAD.MOV.U32 R0, RZ, RZ, R2 ;  /* 0x000000ffff007224 */ /* 0x000fe200078e0002 */
[----:B------:R-:W-:Y:S01]  /*8bc0*/  LOP3.LUT R30, R5, R4, R3, 0x96, !PT ;  /* 0x00000004051e7212 */ /* 0x000fe200078e9603 */
[----:B------:R-:W-:Y:S01]  /*8bd0*/  IMAD.MOV.U32 R2, RZ, RZ, RZ ;  /* 0x000000ffff027224 */ /* 0x000fe200078e00ff */
[----:B------:R-:W-:-:S07]  /*8be0*/  MOV R3, R198 ;  /* 0x000000c600037202 */ /* 0x000fce0000000f00 */
.L_x_12418:
[----:B------:R-:W-:Y:S05]  /*8bf0*/  BSYNC.RECONVERGENT B2 ;  /* 0x0000000000027941 */ /* 0x000fea0003800200 */
.L_x_12417:
[----:B------:R-:W-:Y:S01]  /*8c00*/  HFMA2 R4, -RZ, RZ, 0.1171875, 0 ;  /* 0x2f800000ff047431 */ /* 0x000fe200000001ff */
[----:B------:R-:W-:Y:S01]  /*8c10*/  I2FP.F32.U32 R3, R3 ;  /* 0x0000000300037245 */ /* 0x000fe20000201000 */
[----:B------:R-:W-:Y:S02]  /*8c20*/  HADD2.F32 R5, -RZ, R40.H0_H0 ;  /* 0x20000028ff057230 */ /* 0x000fe40000004100 */
[----:B------:R-:W-:-:S03]  /*8c30*/  HADD2.F32 R7, -RZ, R36.H0_H0 ;  /* 0x20000024ff077230 */ /* 0x000fc60000004100 */
[----:B------:R-:W-:Y:S01]  /*8c40*/  FMUL.FTZ R5, R5, UR11 ;  /* 0x0000000b05057c20 */ /* 0x000fe20008410000 */
[----:B------:R-:W-:-:S03]  /*8c50*/  FFMA.FTZ R3, R3, R4, 1.1641532182693481445e-10 ;  /* 0x2f00000003037423 */ /* 0x000fc60000010004 */
[----:B------:R-:W-:Y:S02]  /*8c60*/  FMUL.FTZ R5, R5, UR10 ;  /* 0x0000000a05057c20 */ /* 0x000fe40008410000 */
[----:B------:R-:W-:Y:S01]  /*8c70*/  FSETP.GTU.FTZ.AND P2, PT, R3, UR8, PT ;  /* 0x0000000803007c0b */ /* 0x000fe2000bf5c000 */
[----:B------:R-:W-:-:S03]  /*8c80*/  HADD2.F32 R3, -RZ, R116.H0_H0 ;  /* 0x20000074ff037230 */ /* 0x000fc60000004100 */
[----:B------:R-:W-:Y:S02]  /*8c90*/  FSEL R8, R5, RZ, !P2 ;  /* 0x000000ff05087208 */ /* 0x000fe40005000000 */
[----:B------:R-:W-:-:S03]  /*8ca0*/  SEL R23, RZ, 0x1, P2 ;  /* 0x00000001ff177807 */ /* 0x000fc60001000000 */
[----:B------:R-:W-:-:S07]  /*8cb0*/  FFMA.FTZ R8, R8, R3, R7 ;  /* 0x0000000308087223 */ /* 0x000fce0000010007 */
.L_x_12416:
[----:B------:R-:W-:Y:S05]  /*8cc0*/  BSYNC.RECONVERGENT B1 ;  /* 0x0000000000017941 */ /* 0x000fea0003800200 */
.L_x_12415:
[----:B------:R-:W-:Y:S01]  /*8cd0*/  BSSY.RECONVERGENT B1, `(.L_x_12422) ;  /* 0x000006e000017945 */ /* 0x000fe20003800200 */
[----:B------:R-:W-:Y:S01]  /*8ce0*/  F2FP.F16.F32.PACK_AB R206, RZ, R8 ;  /* 0x00000008ffce723e */ /* 0x000fe200000000ff */
[----:B------:R-:W-:Y:S01]  /*8cf0*/  @!P1 HADD2.F32 R7, -RZ, R36.H1_H1 ;  /* 0x30000024ff079230 */ /* 0x000fe20000004100 */
[----:B------:R-:W-:Y:S01]  /*8d00*/  @!P1 MOV R3, R2 ;  /* 0x0000000200039202 */ /* 0x000fe20000000f00 */
        /* <DEDUP_REMOVED lines=18> */
.L_x_12426:
        /* <DEDUP_REMOVED lines=13> */
.L_x_12428:
[----:B------:R-:W-:Y:S05]  /*8f00*/  BSYNC.RECONVERGENT B3 ;  /* 0x0000000000037941 */ /* 0x000fea0003800200 */
.L_x_12427:
        /* <DEDUP_REMOVED lines=56> */
[----:B------:R-:W-:Y:S01]  /*9290*/  HFMA2 R3, -RZ, RZ, 0, 0 ;  /* 0x00000000ff037431 */ /* 0x000fe200000001ff */
[----:B------:R-:W-:Y:S01]  /*92a0*/  MOV R142, R2 ;  /* 0x00000002008e7202 */ /* 0x000fe20000000f00 */
[----:B------:R-:W-:Y:S01]  /*92b0*/  IMAD.MOV.U32 R26, RZ, RZ, R6 ;  /* 0x000000ffff1a7224 */ /* 0x000fe200078e0006 */
[----:B------:R-:W-:Y:S01]  /*92c0*/  LOP3.LUT R29, R29, R28, R7, 0x96, !PT ;  /* 0x0000001c1d1d7212 */ /* 0x000fe200078e9607 */
[----:B------:R-:W-:-:S07]  /*92d0*/  IMAD.MOV.U32 R4, RZ, RZ, R0 ;  /* 0x000000ffff047224 */ /* 0x000fce00078e0000 */
.L_x_12425:
[----:B------:R-:W-:Y:S05]  /*92e0*/  BSYNC.RECONVERGENT B2 ;  /* 0x0000000000027941 */ /* 0x000fea0003800200 */
.L_x_12424:
[----:B------:R-:W-:Y:S01]  /*92f0*/  I2FP.F32.U32 R0, R4 ;  /* 0x0000000400007245 */ /* 0x000fe20000201000 */
[----:B------:R-:W-:Y:S02]  /*9300*/  HADD2.F32 R2, -RZ, R40.H1_H1 ;  /* 0x30000028ff027230 */ /* 0x000fe40000004100 */
[----:B------:R-:W-:Y:S02]  /*9310*/  IMAD.MOV.U32 R5, RZ, RZ, 0x2f800000 ;  /* 0x2f800000ff057424 */ /* 0x000fe400078e00ff */
[----:B------:R-:W-:Y:S02]  /*9320*/  HADD2.F32 R4, -RZ, R36.H1_H1 ;  /* 0x30000024ff047230 */ /* 0x000fe40000004100 */
[----:B------:R-:W-:Y:S01]  /*9330*/  FMUL.FTZ R2, R2, UR11 ;  /* 0x0000000b02027c20 */ /* 0x000fe20008410000 */
[----:B------:R-:W-:-:S03]  /*9340*/  FFMA.FTZ R0, R0, R5, 1.1641532182693481445e-10 ;  /* 0x2f00000000007423 */ /* 0x000fc60000010005 */
[----:B------:R-:W-:Y:S02]  /*9350*/  FMUL.FTZ R2, R2, UR10 ;  /* 0x0000000a02027c20 */ /* 0x000fe40008410000 */
[----:B------:R-:W-:Y:S01]  /*9360*/  FSETP.GTU.FTZ.AND P2, PT, R0, UR8, PT ;  /* 0x0000000800007c0b */ /* 0x000fe2000bf5c000 */
[----:B------:R-:W-:-:S03]  /*9370*/  HADD2.F32 R0, -RZ, R116.H1_H1 ;  /* 0x30000074ff007230 */ /* 0x000fc60000004100 */
[----:B------:R-:W-:Y:S02]  /*9380*/  FSEL R7, R2, RZ, !P2 ;  /* 0x000000ff02077208 */ /* 0x000fe40005000000 */
[----:B------:R-:W-:-:S03]  /*9390*/  SEL R21, RZ, 0x1, P2 ;  /* 0x00000001ff157807 */ /* 0x000fc60001000000 */
[----:B------:R-:W-:-:S07]  /*93a0*/  FFMA.FTZ R7, R7, R0, R4 ;  /* 0x0000000007077223 */ /* 0x000fce0000010004 */
.L_x_12423:
[----:B------:R-:W-:Y:S05]  /*93b0*/  BSYNC.RECONVERGENT B1 ;  /* 0x0000000000017941 */ /* 0x000fea0003800200 */
.L_x_12422:
        /* <DEDUP_REMOVED lines=22> */
.L_x_12433:
        /* <DEDUP_REMOVED lines=13> */
.L_x_12435:
[----:B------:R-:W-:Y:S05]  /*95f0*/  BSYNC.RECONVERGENT B3 ;  /* 0x0000000000037941 */ /* 0x000fea0003800200 */
.L_x_12434:
        /* <DEDUP_REMOVED lines=57> */
[----:B------:R-:W-:Y:S01]  /*9990*/  IMAD.MOV.U32 R0, RZ, RZ, R2 ;  /* 0x000000ffff007224 */ /* 0x000fe200078e0002 */
[----:B------:R-:W-:Y:S01]  /*99a0*/  LOP3.LUT R30, R19, R4, R3, 0x96, !PT ;  /* 0x00000004131e7212 */ /* 0x000fe200078e9603 */
[----:B------:R-:W-:Y:S01]  /*99b0*/  IMAD.MOV.U32 R2, RZ, RZ, RZ ;  /* 0x000000ffff027224 */ /* 0x000fe200078e00ff */
[----:B------:R-:W-:-:S07]  /*99c0*/  MOV R4, R142 ;  /* 0x0000008e00047202 */ /* 0x000fce0000000f00 */
.L_x_12432:
[----:B------:R-:W-:Y:S05]  /*99d0*/  BSYNC.RECONVERGENT B2 ;  /* 0x0000000000027941 */ /* 0x000fea0003800200 */
.L_x_12431:
[----:B------:R-:W-:Y:S01]  /*99e0*/  I2FP.F32.U32 R3, R4 ;  /* 0x0000000400037245 */ /* 0x000fe20000201000 */
[----:B------:R-:W-:Y:S02]  /*99f0*/  HFMA2 R4, -RZ, RZ, 0.1171875, 0 ;  /* 0x2f800000ff047431 */ /* 0x000fe400000001ff */
        /* <DEDUP_REMOVED lines=10> */
.L_x_12430:
[----:B------:R-:W-:Y:S05]  /*9aa0*/  BSYNC.RECONVERGENT B1 ;  /* 0x0000000000017941 */ /* 0x000fea0003800200 */
.L_x_12429:
        /* <DEDUP_REMOVED lines=22> */
.L_x_12440:
        /* <DEDUP_REMOVED lines=13> */
.L_x_12442:
[----:B------:R-:W-:Y:S05]  /*9ce0*/  BSYNC.RECONVERGENT B3 ;  /* 0x0000000000037941 */ /* 0x000fea0003800200 */
.L_x_12441:
        /* <DEDUP_REMOVED lines=61> */
.L_x_12439:
[----:B------:R-:W-:Y:S05]  /*a0c0*/  BSYNC.RECONVERGENT B2 ;  /* 0x0000000000027941 */ /* 0x000fea0003800200 */
.L_x_12438:
        /* <DEDUP_REMOVED lines=12> */
.L_x_12437:
[----:B------:R-:W-:Y:S05]  /*a190*/  BSYNC.RECONVERGENT B1 ;  /* 0x0000000000017941 */ /* 0x000fea0003800200 */
.L_x_12436:
        /* <DEDUP_REMOVED lines=22> */
.L_x_12447:
        /* <DEDUP_REMOVED lines=13> */
.L_x_12449:
[----:B------:R-:W-:Y:S05]  /*a3d0*/  BSYNC.RECONVERGENT B3 ;  /* 0x0000000000037941 */ /* 0x000fea0003800200 */
.L_x_12448:
[----:B------:R-:W-:Y:S01]  /*a3e0*/  IMAD.WIDE.U32 R28, R34, -0x326172a9, RZ ;  /* 0xcd9e8d57221c7825 */ /* 0x000fe200078e00ff */
[----:B------:R-:W-:Y:S02]  /*a3f0*/  LOP3.LUT R2, R25, R143, R193, 0x96, !PT ;  /* 0x0000008f19027212 */ /* 0x000fe400078e96c1 */
[----:B------:R-:W-:Y:S02]  /*a400*/  IADD3 R15, PT, PT, R192, -0x61c88647, RZ ;  /* 0x9e3779b9c00f7810 */ /* 0x000fe40007ffe0ff */
[----:B------:R-:W-:Y:S01]  /*a410*/  LOP3.LUT R140, R27, R29, R192, 0x96, !PT ;  /* 0x0000001d1b8c7212 */ /* 0x000fe200078e96c0 */
[----:B------:R-:W-:Y:S01]  /*a420*/  IMAD.WIDE.U32 R2, R2, -0x326172a9, RZ ;  /* 0xcd9e8d5702027825 */ /* 0x000fe200078e00ff */
[----:B------:R-:W-:-:S03]  /*a430*/  MOV R0, R194 ;  /* 0x000000c200007202 */ /* 0x000fc60000000f00 */
        /* <DEDUP_REMOVED lines=37> */
[----:B------:R-:W-:Y:S02]  /*a690*/  LOP3.LUT R28, R15, R28, R3, 0x96, !PT ;  /* 0x0000001c0f1c7212 */ /* 0x000fe400078e9603 */
[C---:B------:R-:W-:Y:S01]  /*a6a0*/  IADD3 R15, PT, PT, R193.reuse, -0x24c28bd8, RZ ;  /* 0xdb3d7428c10f7810 */ /* 0x040fe20007ffe0ff */
[----:B------:R-:W-:Y:S02]  /*a6b0*/  VIADD R29, R193, 0x1fd5c5a3 ;  /* 0x1fd5c5a3c11d7836 */ /* 0x000fe40000000000 */
[----:B------:R-:W-:-:S03]  /*a6c0*/  VIADD R3, R192, 0xf1bbcdc8 ;  /* 0xf1bbcdc8c0037836 */ /* 0x000fc60000000000 */
[----:B------:R-:W-:Y:S01]  /*a6d0*/  LOP3.LUT R142, R29, R142, R141, 0x96, !PT ;  /* 0x0000008e1d8e7212 */ /* 0x000fe200078e968d */
        /* <DEDUP_REMOVED lines=12> */
[----:B------:R-:W-:-:S07]  /*a7a0*/  IMAD.MOV.U32 R2, RZ, RZ, RZ ;  /* 0x000000ffff027224 */ /* 0x000fce00078e00ff */
.L_x_12446:
[----:B------:R-:W-:Y:S05]  /*a7b0*/  BSYNC.RECONVERGENT B2 ;  /* 0x0000000000027941 */ /* 0x000fea0003800200 */
.L_x_12445:
[----:B------:R-:W-:Y:S01]  /*a7c0*/  HFMA2 R3, -RZ, RZ, 0.1171875, 0 ;  /* 0x2f800000ff037431 */ /* 0x000fe200000001ff */
[----:B------:R-:W-:Y:S01]  /*a7d0*/  I2FP.F32.U32 R0, R0 ;  /* 0x0000000000007245 */ /* 0x000fe20000201000 */
[----:B------:R-:W-:Y:S02]  /*a7e0*/  HADD2.F32 R4, -RZ, R42.H0_H0 ;  /* 0x2000002aff047230 */ /* 0x000fe40000004100 */
        /* <DEDUP_REMOVED lines=9> */
.L_x_12444:
[----:B------:R-:W-:Y:S05]  /*a880*/  BSYNC.RECONVERGENT B1 ;  /* 0x0000000000017941 */ /* 0x000fea0003800200 */
.L_x_12443:
        /* <DEDUP_REMOVED lines=22> */
.L_x_12454:
        /* <DEDUP_REMOVED lines=13> */
.L_x_12456:
[----:B------:R-:W-:Y:S05]  /*aac0*/  BSYNC.RECONVERGENT B3 ;  /* 0x0000000000037941 */ /* 0x000fea0003800200 */
.L_x_12455:
        /* <DEDUP_REMOVED lines=27> */
[----:B------:R-:W-:Y:S01]  /*ac80*/  IADD3 R29, PT, PT, R193, -0x56f99767, RZ ;  /* 0xa9066899c11d7810 */ /* 0x000fe20007ffe0ff */
        /* <DEDUP_REMOVED lines=11> */
[----:B------:R-:W-:Y:S01]  /*ad40*/  IADD3 R29, PT, PT, R193, 0x1fd5c5a3, RZ ;  /* 0x1fd5c5a3c11d7810 */ /* 0x000fe20007ffe0ff */
[----:B------:R-:W-:-:S04]  /*ad50*/  IMAD.WIDE.U32 R2, R13, -0x326172a9, RZ ;  /* 0xcd9e8d570d027825 */ /* 0x000fc800078e00ff */
[----:B------:R-:W-:-:S04]  /*ad60*/  IMAD.WIDE.U32 R140, R140, -0x2daee0ad, RZ ;  /* 0xd2511f538c8c7825 */ /* 0x000fc800078e00ff */
[----:B------:R-:W-:Y:S01]  /*ad70*/  VIADD R13, R192, 0x5384540f ;  /* 0x5384540fc00d7836 */ /* 0x000fe20000000000 */
[----:B------:R-:W-:-:S04]  /*ad80*/  LOP3.LUT R142, R29, R142, R141, 0x96, !PT ;  /* 0x0000008e1d8e7212 */ /* 0x000fc800078e968d */
[----:B------:R-:W-:Y:S01]  /*ad90*/  LOP3.LUT R28, R13, R28, R3, 0x96, !PT ;  /* 0x0000001c0d1c7212 */ /* 0x000fe200078e9603 */
[----:B------:R-:W-:Y:S01]  /*ada0*/  IMAD.WIDE.U32 R142, R142, -0x326172a9, RZ ;  /* 0xcd9e8d578e8e7825 */ /* 0x000fe200078e00ff */
[----:B------:R-:W-:-:S03]  /*adb0*/  IADD3 R3, PT, PT, R192, -0xe443238, RZ ;  /* 0xf1bbcdc8c0037810 */ /* 0x000fc60007ffe0ff */
[----:B------:R-:W-:Y:S01]  /*adc0*/  IMAD.WIDE.U32 R28, R28, -0x2daee0ad, RZ ;  /* 0xd2511f531c1c7825 */ /* 0x000fe200078e00ff */
[----:B------:R-:W-:-:S03]  /*add0*/  LOP3.LUT R3, R3, R2, R143, 0x96, !PT ;  /* 0x0000000203037212 */ /* 0x000fc600078e968f */
[----:B------:R-:W-:Y:S02]  /*ade0*/  VIADD R13, R193, 0xdb3d7428 ;  /* 0xdb3d7428c10d7836 */ /* 0x000fe40000000000 */
[----:B------:R-:W-:-:S03]  /*adf0*/  IMAD.WIDE.U32 R2, R3, -0x2daee0ad, RZ ;  /* 0xd2511f5303027825 */ /* 0x000fc600078e00ff */
[----:B------:R-:W-:Y:S01]  /*ae00*/  LOP3.LUT R140, R13, R140, R29, 0x96, !PT ;  /* 0x0000008c0d8c7212 */ /* 0x000fe200078e961d */
[----:B------:R-:W-:Y:S01]  /*ae10*/  VIADD R29, R192, 0x8ff34781 ;  /* 0x8ff34781c01d7836 */ /* 0x000fe20000000000 */
[----:B------:R-:W-:Y:S02]  /*ae20*/  IADD3 R13, PT, PT, R193, -0x695add53, RZ ;  /* 0x96a522adc10d7810 */ /* 0x000fe40007ffe0ff */
[----:B------:R-:W-:Y:S01]  /*ae30*/  MOV R0, R2 ;  /* 0x0000000200007202 */ /* 0x000fe20000000f00 */
[----:B------:R-:W-:Y:S01]  /*ae40*/  IMAD.WIDE.U32 R140, R140, -0x326172a9, RZ ;  /* 0xcd9e8d578c8c7825 */ /* 0x000fe200078e00ff */
[----:B------:R-:W-:-:S03]  /*ae50*/  LOP3.LUT R30, R13, R28, R3, 0x96, !PT ;  /* 0x0000001c0d1e7212 */ /* 0x000fc600078e9603 */
[----:B------:R-:W-:Y:S02]  /*ae60*/  HFMA2 R28, -RZ, RZ, 0, 0 ;  /* 0x00000000ff1c7431 */ /* 0x000fe400000001ff */
[----:B------:R-:W-:Y:S01]  /*ae70*/  IMAD.MOV.U32 R26, RZ, RZ, R140 ;  /* 0x000000ffff1a7224 */ /* 0x000fe200078e008c */
[----:B------:R-:W-:Y:S01]  /*ae80*/  LOP3.LUT R29, R29, R142, R141, 0x96, !PT ;  /* 0x0000008e1d1d7212 */ /* 0x000fe200078e968d */
[----:B------:R-:W-:-:S07]  /*ae90*/  IMAD.MOV.U32 R3, RZ, RZ, R195 ;  /* 0x000000ffff037224 */ /* 0x000fce00078e00c3 */
.L_x_12453:
[----:B------:R-:W-:Y:S05]  /*aea0*/  BSYNC.RECONVERGENT B2 ;  /* 0x0000000000027941 */ /* 0x000fea0003800200 */
.L_x_12452:
        /* <DEDUP_REMOVED lines=12> */
.L_x_12451:
[----:B------:R-:W-:Y:S05]  /*af70*/  BSYNC.RECONVERGENT B1 ;  /* 0x0000000000017941 */ /* 0x000fea0003800200 */
.L_x_12450:
        /* <DEDUP_REMOVED lines=22> */
.L_x_12461:
        /* <DEDUP_REMOVED lines=13> */
.L_x_12463:
[----:B------:R-:W-:Y:S05]  /*b1b0*/  BSYNC.RECONVERGENT B3 ;  /* 0x0000000000037941 */ /* 0x000fea0003800200 */
.L_x_12462:
[----:B------:R-:W-:Y:S01]  /*b1c0*/  IMAD.WIDE.U32 R28, R34, -0x326172a9, RZ ;  /* 0xcd9e8d57221c7825 */ /* 0x000fe200078e00ff */
[----:B------:R-:W-:Y:S02]  /*b1d0*/  LOP3.LUT R140, R25, R195, R193, 0x96, !PT ;  /* 0x000000c3198c7212 */ /* 0x000fe400078e96c1 */
[----:B------:R-:W-:Y:S02]  /*b1e0*/  IADD3 R11, PT, PT, R192, -0x61c88647, RZ ;  /* 0x9e3779b9c00b7810 */ /* 0x000fe40007ffe0ff */
[----:B------:R-:W-:Y:S01]  /*b1f0*/  LOP3.LUT R142, R27, R29, R192, 0x96, !PT ;  /* 0x0000001d1b8e7212 */ /* 0x000fe200078e96c0 */
[----:B------:R-:W-:Y:S01]  /*b200*/  IMAD.WIDE.U32 R140, R140, -0x326172a9, RZ ;  /* 0xcd9e8d578c8c7825 */ /* 0x000fe200078e00ff */
[----:B------:R-:W-:-:S03]  /*b210*/  MOV R2, R0 ;  /* 0x0000000000027202 */ /* 0x000fc60000000f00 */
        /* <DEDUP_REMOVED lines=51> */
[----:B------:R-:W-:-:S03]  /*b550*/  MOV R26, R142 ;  /* 0x0000008e001a7202 */ /* 0x000fc60000000f00 */
[----:B------:R-:W-:Y:S01]  /*b560*/  IMAD.MOV.U32 R211, RZ, RZ, R140 ;  /* 0x000000ffffd37224 */ /* 0x000fe200078e008c */
[----:B------:R-:W-:Y:S01]  /*b570*/  LOP3.LUT R30, R11, R28, R141, 0x96, !PT ;  /* 0x0000001c0b1e7212 */ /* 0x000fe200078e968d */
[----:B------:R-:W-:-:S07]  /*b580*/  IMAD.MOV.U32 R140, RZ, RZ, RZ ;  /* 0x000000ffff8c7224 */ /* 0x000fce00078e00ff */
.L_x_12460:
[----:B------:R-:W-:Y:S05]  /*b590*/  BSYNC.RECONVERGENT B2 ;  /* 0x0000000000027941 */ /* 0x000fea0003800200 */
.L_x_12459:
[----:B------:R-:W-:Y:S01]  /*b5a0*/  HFMA2 R11, -RZ, RZ, 0.1171875, 0 ;  /* 0x2f800000ff0b7431 */ /* 0x000fe200000001ff */
[----:B------:R-:W-:Y:S01]  /*b5b0*/  I2FP.F32.U32 R0, R2 ;  /* 0x0000000200007245 */ /* 0x000fe20000201000 */
[----:B------:R-:W-:Y:S02]  /*b5c0*/  HADD2.F32 R2, -RZ, R43.H0_H0 ;  /* 0x2000002bff027230 */ /* 0x000fe40000004100 */
        /* <DEDUP_REMOVED lines=9> */
.L_x_12458:
[----:B------:R-:W-:Y:S05]  /*b660*/  BSYNC.RECONVERGENT B1 ;  /* 0x0000000000017941 */ /* 0x000fea0003800200 */
.L_x_12457:
        /* <DEDUP_REMOVED lines=22> */
.L_x_12468:
        /* <DEDUP_REMOVED lines=13> */
.L_x_12470:
[----:B------:R-:W-:Y:S05]  /*b8a0*/  BSYNC.RECONVERGENT B3 ;  /* 0x0000000000037941 */ /* 0x000fea0003800200 */
.L_x_12469:
[----:B------:R-:W-:Y:S01]  /*b8b0*/  IMAD.WIDE.U32 R28, R34, -0x326172a9, RZ ;  /* 0xcd9e8d57221c7825 */ /* 0x000fe200078e00ff */
[----:B------:R-:W-:Y:S02]  /*b8c0*/  LOP3.LUT R140, R25, R143, R193, 0x96, !PT ;  /* 0x0000008f198c7212 */ /* 0x000fe400078e96c1 */
[----:B------:R-:W-:Y:S01]  /*b8d0*/  MOV R0, R211 ;  /* 0x000000d300007202 */ /* 0x000fe20000000f00 */
        /* <DEDUP_REMOVED lines=56> */
[----:B------:R-:W-:-:S07]  /*bc60*/  IMAD.MOV.U32 R28, RZ, RZ, RZ ;  /* 0x000000ffff1c7224 */ /* 0x000fce00078e00ff */
.L_x_12467:
[----:B------:R-:W-:Y:S05]  /*bc70*/  BSYNC.RECONVERGENT B2 ;  /* 0x0000000000027941 */ /* 0x000fea0003800200 */
.L_x_12466:
[----:B------:R-:W-:Y:S01]  /*bc80*/  HFMA2 R9, -RZ, RZ, 0.1171875, 0 ;  /* 0x2f800000ff097431 */ /* 0x000fe200000001ff */
[----:B------:R-:W-:Y:S01]  /*bc90*/  I2FP.F32.U32 R0, R0 ;  /* 0x0000000000007245 */ /* 0x000fe20000201000 */
[----:B------:R-:W-:Y:S02]  /*bca0*/  HADD2.F32 R140, -RZ, R43.H1_H1 ;  /* 0x3000002bff8c7230 */ /* 0x000fe40000004100 */
        /* <DEDUP_REMOVED lines=9> */
.L_x_12465:
[----:B------:R-:W-:Y:S05]  /*bd40*/  BSYNC.RECONVERGENT B1 ;  /* 0x0000000000017941 */ /* 0x000fea0003800200 */
.L_x_12464:
[----:B------:R-:W-:Y:S02]  /*bd50*/  F2FP.F16.F32.PACK_AB R143, RZ, R0 ;  /* 0x00000000ff8f723e */ /* 0x000fe400000000ff */
[----:B------:R-:W-:Y:S02]  /*bd60*/  PRMT R142, R209, 0x5410, R210 ;  /* 0x00005410d18e7816 */ /* 0x000fe400000000d2 */
[----:B------:R-:W-:Y:S02]  /*bd70*/  PRMT R141, R208, 0x5410, R207 ;  /* 0x00005410d08d7816 */ /* 0x000fe400000000cf */
[----:B------:R-:W-:Y:S02]  /*bd80*/  PRMT R140, R206, 0x5410, R198 ;  /* 0x00005410ce8c7816 */ /* 0x000fe400000000c6 */
[----:B------:R-:W-:Y:S01]  /*bd90*/  PRMT R143, R212, 0x5410, R143 ;  /* 0x00005410d48f7816 */ /* 0x000fe2000000008f */
[----:B------:R-:W-:Y:S06]  /*bda0*/  BRA `(.L_x_12471) ;  /* 0x00000034005c7947 */ /* 0x000fec0003800000 */
.L_x_12414:
        /* <DEDUP_REMOVED lines=8> */
[----:B--2---:R-:W-:Y:S01]  /*be30*/  IMAD.MOV.U32 R2, RZ, RZ, R26 ;  /* 0x000000ffff027224 */ /* 0x004fe200078e001a */
        /* <DEDUP_REMOVED lines=12> */
.L_x_12476:
        /* <DEDUP_REMOVED lines=13> */
.L_x_12478:
[----:B------:R-:W-:Y:S05]  /*bfd0*/  BSYNC.RECONVERGENT B3 ;  /* 0x0000000000037941 */ /* 0x000fea0003800200 */
.L_x_12477:
[----:B------:R-:W-:Y:S01]  /*bfe0*/  IMAD.WIDE.U32 R2, R34, -0x326172a9, RZ ;  /* 0xcd9e8d5722027825 */ /* 0x000fe200078e00ff */
[----:B------:R-:W-:-:S03]  /*bff0*/  LOP3.LUT R4, R25, R7, R193, 0x96, !PT ;  /* 0x0000000719047212 */ /* 0x000fc600078e96c1 */
[----:B------:R-:W-:Y:S01]  /*c000*/  HFMA2 R0, -RZ, RZ, 0, 0 ;  /* 0x00000000ff007431 */ /* 0x000fe200000001ff */
        /* <DEDUP_REMOVED lines=15> */
[----:B------:R-:W-:Y:S02]  /*c100*/  IADD3 R3, PT, PT, R192, -0x255992d5, RZ ;  /* 0xdaa66d2bc0037810 */ /* 0x000fe40007ffe0ff */
[----:B------:R-:W-:Y:S01]  /*c110*/  IADD3 R23, PT, PT, R193, -0x126145ec, RZ ;  /* 0xed9eba14c1177810 */ /* 0x000fe20007ffe0ff */
        /* <DEDUP_REMOVED lines=10> */
[----:B------:R-:W-:Y:S02]  /*c1c0*/  IADD3 R3, PT, PT, R192, 0x1715609d, RZ ;  /* 0x1715609dc0037810 */ /* 0x000fe40007ffe0ff */
[----:B------:R-:W-:Y:S01]  /*c1d0*/  IADD3 R23, PT, PT, R193, 0x646e171e, RZ ;  /* 0x646e171ec1177810 */ /* 0x000fe20007ffe0ff */
        /* <DEDUP_REMOVED lines=11> */
[----:B------:R-:W-:Y:S01]  /*c290*/  IADD3 R23, PT, PT, R193, -0x24c28bd8, RZ ;  /* 0xdb3d7428c1177810 */ /* 0x000fe20007ffe0ff */
        /* <DEDUP_REMOVED lines=15> */
[----:B------:R-:W-:-:S07]  /*c390*/  IMAD.MOV.U32 R2, RZ, RZ, R198 ;  /* 0x000000ffff027224 */ /* 0x000fce00078e00c6 */
.L_x_12475:
[----:B------:R-:W-:Y:S05]  /*c3a0*/  BSYNC.RECONVERGENT B2 ;  /* 0x0000000000027941 */ /* 0x000fea0003800200 */
.L_x_12474:
        /* <DEDUP_REMOVED lines=10> */
[----:B------:R-:W-:-:S07]  /*c450*/  FMUL.FTZ R8, R3, R8 ;  /* 0x0000000803087220 */ /* 0x000fce0000410000 */
.L_x_12473:
[----:B------:R-:W-:Y:S05]  /*c460*/  BSYNC.RECONVERGENT B1 ;  /* 0x0000000000017941 */ /* 0x000fea0003800200 */
.L_x_12472:
[----:B------:R-:W-:Y:S01]  /*c470*/  BSSY.RECONVERGENT B1, `(.L_x_12479) ;  /* 0x0000069000017945 */ /* 0x000fe20003800200 */
[----:B------:R-:W-:Y:S01]  /*c480*/  F2FP.F16.F32.PACK_AB R198, RZ, R8 ;  /* 0x00000008ffc6723e */ /* 0x000fe200000000ff */
[----:B--2---:R-:W-:Y:S01]  /*c490*/  IMAD.MOV.U32 R2, RZ, RZ, R0 ;  /* 0x000000ffff027224 */ /* 0x004fe200078e0000 */
        /* <DEDUP_REMOVED lines=15> */
.L_x_12483:
        /* <DEDUP_REMOVED lines=13> */
.L_x_12485:
[----:B------:R-:W-:Y:S05]  /*c660*/  BSYNC.RECONVERGENT B3 ;  /* 0x0000000000037941 */ /* 0x000fea0003800200 */
.L_x_12484:
        /* <DEDUP_REMOVED lines=57> */
[----:B------:R-:W-:Y:S02]  /*ca00*/  IMAD.MOV.U32 R196, RZ, RZ, R2 ;  /* 0x000000ffffc47224 */ /* 0x000fe400078e0002 */
[----:B------:R-:W-:Y:S01]  /*ca10*/  HFMA2 R2, -RZ, RZ, 0, 0 ;  /* 0x00000000ff027431 */ /* 0x000fe200000001ff */
[----:B------:R-:W-:Y:S01]  /*ca20*/  LOP3.LUT R29, R29, R28, R7, 0x96, !PT ;  /* 0x0000001c1d1d7212 */ /* 0x000fe200078e9607 */
[----:B------:R-:W-:-:S07]  /*ca30*/  IMAD.MOV.U32 R26, RZ, RZ, R6 ;  /* 0x000000ffff1a7224 */ /* 0x000fce00078e0006 */
.L_x_12482:
[----:B------:R-:W-:Y:S05]  /*ca40*/  BSYNC.RECONVERGENT B2 ;  /* 0x0000000000027941 */ /* 0x000fea0003800200 */
.L_x_12481:
[----:B------:R-:W-:Y:S01]  /*ca50*/  I2FP.F32.U32 R0, R3 ;  /* 0x0000000300007245 */ /* 0x000fe20000201000 */
[----:B-----5:R-:W-:Y:S02]  /*ca60*/  HADD2.F32 R4, -RZ, R40.H1_H1 ;  /* 0x30000028ff047230 */ /* 0x020fe40000004100 */
[----:B------:R-:W-:-:S03]  /*ca70*/  IMAD.MOV.U32 R3, RZ, RZ, 0x2f800000 ;  /* 0x2f800000ff037424 */ /* 0x000fc600078e00ff */
[----:B------:R-:W-:Y:S01]  /*ca80*/  FMUL.FTZ R4, R4, UR11 ;  /* 0x0000000b04047c20 */ /* 0x000fe20008410000 */
[----:B------:R-:W-:-:S03]  /*ca90*/  FFMA.FTZ R0, R0, R3, 1.1641532182693481445e-10 ;  /* 0x2f00000000007423 */ /* 0x000fc60000010003 */
[----:B------:R-:W-:Y:S02]  /*caa0*/  FMUL.FTZ R4, R4, UR10 ;  /* 0x0000000a04047c20 */ /* 0x000fe40008410000 */
[----:B------:R-:W-:Y:S01]  /*cab0*/  FSETP.GTU.FTZ.AND P1, PT, R0, UR8, PT ;  /* 0x0000000800007c0b */ /* 0x000fe2000bf3c000 */
[----:B------:R-:W-:-:S03]  /*cac0*/  HADD2.F32 R0, -RZ, R116.H1_H1 ;  /* 0x30000074ff007230 */ /* 0x000fc60000004100 */
[----:B------:R-:W-:Y:S02]  /*cad0*/  FSEL R7, R4, RZ, !P1 ;  /* 0x000000ff04077208 */ /* 0x000fe40004800000 */
[----:B------:R-:W-:-:S03]  /*cae0*/  SEL R21, RZ, 0x1, P1 ;  /* 0x00000001ff157807 */ /* 0x000fc60000800000 */
[----:B------:R-:W-:-:S07]  /*caf0*/  FMUL.FTZ R7, R0, R7 ;  /* 0x0000000700077220 */ /* 0x000fce0000410000 */
.L_x_12480:
[----:B------:R-:W-:Y:S05]  /*cb00*/  BSYNC.RECONVERGENT B1 ;  /* 0x0000000000017941 */ /* 0x000fea0003800200 */
.L_x_12479:
        /* <DEDUP_REMOVED lines=18> */
.L_x_12490:
        /* <DEDUP_REMOVED lines=13> */
.L_x_12492:
[----:B------:R-:W-:Y:S05]  /*cd00*/  BSYNC.RECONVERGENT B3 ;  /* 0x0000000000037941 */ /* 0x000fea0003800200 */
.L_x_12491:
        /* <DEDUP_REMOVED lines=61> */
.L_x_12489:
[----:B------:R-:W-:Y:S05]  /*d0e0*/  BSYNC.RECONVERGENT B2 ;  /* 0x0000000000027941 */ /* 0x000fea0003800200 */
.L_x_12488:
        /* <DEDUP_REMOVED lines=11> */
.L_x_12487:
[----:B------:R-:W-:Y:S05]  /*d1a0*/  BSYNC.RECONVERGENT B1 ;  /* 0x0000000000017941 */ /* 0x000fea0003800200 */
.L_x_12486:
        /* <DEDUP_REMOVED lines=18> */
.L_x_12497:
        /* <DEDUP_REMOVED lines=13> */
.L_x_12499:
[----:B------:R-:W-:Y:S05]  /*d3a0*/  BSYNC.RECONVERGENT B3 ;  /* 0x0000000000037941 */ /* 0x000fea0003800200 */
.L_x_12498:
        /* <DEDUP_REMOVED lines=61> */
.L_x_12496:
[----:B------:R-:W-:Y:S05]  /*d780*/  BSYNC.RECONVERGENT B2 ;  /* 0x0000000000027941 */ /* 0x000fea0003800200 */
.L_x_12495:
        /* <DEDUP_REMOVED lines=11> */
.L_x_12494:
[----:B------:R-:W-:Y:S05]  /*d840*/  BSYNC.RECONVERGENT B1 ;  /* 0x0000000000017941 */ /* 0x000fea0003800200 */
.L_x_12493:
        /* <DEDUP_REMOVED lines=18> */
.L_x_12504:
        /* <DEDUP_REMOVED lines=13> */
.L_x_12506:
[----:B------:R-:W-:Y:S05]  /*da40*/  BSYNC.RECONVERGENT B3 ;  /* 0x0000000000037941 */ /* 0x000fea0003800200 */
.L_x_12505:
        /* <DEDUP_REMOVED lines=54> */
[----:B------:R-:W-:-:S03]  /*ddb0*/  IADD3 R15, PT, PT, R193, -0x695add53, RZ ;  /* 0x96a522adc10f7810 */ /* 0x000fc60007ffe0ff */
[----:B------:R-:W-:Y:S01]  /*ddc0*/  IMAD.WIDE.U32 R140, R140, -0x326172a9, RZ ;  /* 0xcd9e8d578c8c7825 */ /* 0x000fe200078e00ff */
[----:B------:R-:W-:Y:S02]  /*ddd0*/  LOP3.LUT R30, R15, R28, R3, 0x96, !PT ;  /* 0x0000001c0f1e7212 */ /* 0x000fe400078e9603 */
[----:B------:R-:W-:Y:S01]  /*dde0*/  MOV R3, R196 ;  /* 0x000000c400037202 */ /* 0x000fe20000000f00 */
[----:B------:R-:W-:Y:S01]  /*ddf0*/  IMAD.MOV.U32 R26, RZ, RZ, R140 ;  /* 0x000000ffff1a7224 */ /* 0x000fe200078e008c */
[----:B------:R-:W-:Y:S01]  /*de00*/  LOP3.LUT R29, R29, R142, R141, 0x96, !PT ;  /* 0x0000008e1d1d7212 */ /* 0x000fe200078e968d */
[----:B------:R-:W-:-:S07]  /*de10*/  IMAD.MOV.U32 R196, RZ, RZ, R2 ;  /* 0x000000ffffc47224 */ /* 0x000fce00078e0002 */
.L_x_12503:
[----:B------:R-:W-:Y:S05]  /*de20*/  BSYNC.RECONVERGENT B2 ;  /* 0x0000000000027941 */ /* 0x000fea0003800200 */
.L_x_12502:
        /* <DEDUP_REMOVED lines=11> */
.L_x_12501:
[----:B------:R-:W-:Y:S05]  /*dee0*/  BSYNC.RECONVERGENT B1 ;  /* 0x0000000000017941 */ /* 0x000fea0003800200 */
.L_x_12500:
        /* <DEDUP_REMOVED lines=18> */
.L_x_12511:
        /* <DEDUP_REMOVED lines=13> */
.L_x_12513:
[----:B------:R-:W-:Y:S05]  /*e0e0*/  BSYNC.RECONVERGENT B3 ;  /* 0x0000000000037941 */ /* 0x000fea0003800200 */
.L_x_12512:
        /* <DEDUP_REMOVED lines=61> */
.L_x_12510:
[----:B------:R-:W-:Y:S05]  /*e4c0*/  BSYNC.RECONVERGENT B2 ;  /* 0x0000000000027941 */ /* 0x000fea0003800200 */
.L_x_12509:
        /* <DEDUP_REMOVED lines=11> */
.L_x_12508:
[----:B------:R-:W-:Y:S05]  /*e580*/  BSYNC.RECONVERGENT B1 ;  /* 0x0000000000017941 */ /* 0x000fea0003800200 */
.L_x_12507:
[----:B------:R-:W-:Y:S01]  /*e590*/  BSSY.RECONVERGENT B1, `(.L_x_12514) ;  /* 0x0000069000017945 */ /* 0x000fe20003800200 */
[----:B------:R-:W-:Y:S01]  /*e5a0*/  F2FP.F16.F32.PACK_AB R209, RZ, R3 ;  /* 0x00000003ffd1723e */ /* 0x000fe200000000ff */
[----:B01----:R-:W-:Y:S01]  /*e5b0*/  IMAD.MOV.U32 R140, RZ, RZ, R28 ;  /* 0x000000ffff8c7224 */ /* 0x003fe200078e001c */
        /* <DEDUP_REMOVED lines=15> */
.L_x_12518:
        /* <DEDUP_REMOVED lines=13> */
.L_x_12520:
[----:B------:R-:W-:Y:S05]  /*e780*/  BSYNC.RECONVERGENT B3 ;  /* 0x0000000000037941 */ /* 0x000fea0003800200 */
.L_x_12519:
        /* <DEDUP_REMOVED lines=57> */
[----:B------:R-:W-:Y:S02]  /*eb20*/  IMAD.MOV.U32 R196, RZ, RZ, R140 ;  /* 0x000000ffffc47224 */ /* 0x000fe400078e008c */
[----:B------:R-:W-:Y:S02]  /*eb30*/  HFMA2 R140, -RZ, RZ, 0, 0 ;  /* 0x00000000ff8c7431 */ /* 0x000fe400000001ff */
[----:B------:R-:W-:Y:S01]  /*eb40*/  IMAD.MOV.U32 R26, RZ, RZ, R142 ;  /* 0x000000ffff1a7224 */ /* 0x000fe200078e008e */
[----:B------:R-:W-:-:S07]  /*eb50*/  LOP3.LUT R30, R11, R28, R141, 0x96, !PT ;  /* 0x0000001c0b1e7212 */ /* 0x000fce00078e968d */
.L_x_12517:
[----:B------:R-:W-:Y:S05]  /*eb60*/  BSYNC.RECONVERGENT B2 ;  /* 0x0000000000027941 */ /* 0x000fea0003800200 */
.L_x_12516:
        /* <DEDUP_REMOVED lines=11> */
.L_x_12515:
[----:B------:R-:W-:Y:S05]  /*ec20*/  BSYNC.RECONVERGENT B1 ;  /* 0x0000000000017941 */ /* 0x000fea0003800200 */
.L_x_12514:
        /* <DEDUP_REMOVED lines=18> */
.L_x_12525:
        /* <DEDUP_REMOVED lines=13> */
.L_x_12527:
[----:B------:R-:W-:Y:S05]  /*ee20*/  BSYNC.RECONVERGENT B3 ;  /* 0x0000000000037941 */ /* 0x000fea0003800200 */
.L_x_12526:
        /* <DEDUP_REMOVED lines=59> */
[----:B------:R-:W-:Y:S02]  /*f1e0*/  HFMA2 R28, -RZ, RZ, 0, 0 ;  /* 0x00000000ff1c7431 */ /* 0x000fe400000001ff */
[----:B------:R-:W-:-:S07]  /*f1f0*/  IMAD.MOV.U32 R196, RZ, RZ, R140 ;  /* 0x000000ffffc47224 */ /* 0x000fce00078e008c */
.L_x_12524:
[----:B------:R-:W-:Y:S05]  /*f200*/  BSYNC.RECONVERGENT B2 ;  /* 0x0000000000027941 */ /* 0x000fea0003800200 */
.L_x_12523:
        /* <DEDUP_REMOVED lines=11> */
.L_x_12522:
[----:B------:R-:W-:Y:S05]  /*f2c0*/  BSYNC.RECONVERGENT B1 ;  /* 0x0000000000017941 */ /* 0x000fea0003800200 */
.L_x_12521:
[----:B------:R-:W-:Y:S02]  /*f2d0*/  F2FP.F16.F32.PACK_AB R143, RZ, R0 ;  /* 0x00000000ff8f723e */ /* 0x000fe400000000ff */
[----:B------:R-:W-:Y:S02]  /*f2e0*/  PRMT R142, R208, 0x5410, R209 ;  /* 0x00005410d08e7816 */ /* 0x000fe400000000d1 */
[----:B------:R-:W-:Y:S02]  /*f2f0*/  PRMT R141, R207, 0x5410, R206 ;  /* 0x00005410cf8d7816 */ /* 0x000fe400000000ce */
[----:B------:R-:W-:Y:S02]  /*f300*/  PRMT R140, R198, 0x5410, R197 ;  /* 0x00005410c68c7816 */ /* 0x000fe400000000c5 */
[----:B------:R-:W-:-:S07]  /*f310*/  PRMT R143, R210, 0x5410, R143 ;  /* 0x00005410d28f7816 */ /* 0x000fce000000008f */
.L_x_12471:
        /* <DEDUP_REMOVED lines=26> */
.L_x_12529:
[----:B------:R-:W-:Y:S05]  /*f4c0*/  BSYNC.RECONVERGENT B1 ;  /* 0x0000000000017941 */ /* 0x000fea0003800200 */
.L_x_12528:
[----:B------:R-:W-:Y:S01]  /*f4d0*/  IADD3 R204, PT, PT, R204, 0x20, RZ ;  /* 0x00000020cccc7810 */ /* 0x000fe20007ffe0ff */
[----:B------:R-:W-:-:S07]  /*f4e0*/  VIADD R203, R203, 0x20 ;  /* 0x00000020cbcb7836 */ /* 0x000fce0000000000 */
.L_x_12413:
[----:B------:R-:W-:Y:S05]  /*f4f0*/  BSYNC.RECONVERGENT B0 ;  /* 0x0000000000007941 */ /* 0x000fea0003800200 */
.L_x_12412:
[----:B------:R-:W-:Y:S01]  /*f500*/  ISETP.GE.U32.AND P1, PT, R33, 0x60, PT ;  /* 0x000000602100780c */ /* 0x000fe20003f26070 */
[----:B------:R-:W-:Y:S01]  /*f510*/  BSSY.RECONVERGENT B0, `(.L_x_12530) ;  /* 0x00006fe000007945 */ /* 0x000fe20003800200 */
[----:B------:R-:W-:-:S11]  /*f520*/  LOP3.LUT R191, R191, 0xfffffeff, RZ, 0xc0, !PT ;  /* 0xfffffeffbfbf7812 */ /* 0x000fd600078ec0ff */
[----:B------:R-:W-:Y:S01]  /*f530*/  @P1 LOP3.LUT R191, R191, 0x100, RZ, 0xfc, !PT ;  /* 0x00000100bfbf1812 */ /* 0x000fe200078efcff */
[----:B------:R-:W-:Y:S06]  /*f540*/  @!P1 BRA `(.L_x_12531) ;  /* 0x0000006c00e89947 */ /* 0x000fec0003800000 */
[----:B------:R-:W-:Y:S01]  /*f550*/  ISETP.NE.U32.AND P1, PT, RZ, UR4, PT ;  /* 0x00000004ff007c0c */ /* 0x000fe2000bf25070 */
[----:B01----:R-:W0:Y:S03]  /*f560*/  @P0 LDC.64 R142, c[0x0][0x390] ;  /* 0x0000e400ff8e0b82 */ /* 0x003e260000000a00 */
[----:B------:R-:W-:-:S13]  /*f570*/  ISETP.NE.AND.EX P1, PT, RZ, UR5, PT, P1 ;  /* 0x00000005ff007c0c */ /* 0x000fda000bf25310 */
[----:B------:R-:W1:Y:S01]  /*f580*/  @P1 LDC.64 R140, c[0x0][0x3a0] ;  /* 0x0000e800ff8c1b82 */ /* 0x000e620000000a00 */
[----:B0-----:R-:W-:-:S05]  /*f590*/  @P0 IMAD.WIDE.U32 R142, R203, 0x10, R142 ;  /* 0x00000010cb8e0825 */ /* 0x001fca00078e008e */
[----:B-----5:R0:W5:Y:S01]  /*f5a0*/  @P0 LDG.E.128 R40, desc[UR6][R142.64] ;  /* 0x000000068e280981 */ /* 0x020162000c1e1d00 */
[----:B-1----:R-:W-:-:S05]  /*f5b0*/  @P1 IMAD.WIDE.U32 R140, R204, 0x10, R140 ;  /* 0x00000010cc8c1825 */ /* 0x002fca00078e008c */
[----:B------:R0:W5:Y:S01]  /*f5c0*/  @P1 LDG.E.128 R36, desc[UR6][R140.64] ;  /* 0x000000068c241981 */ /* 0x000162000c1e1d00 */
[----:B------:R-:W-:Y:S05]  /*f5d0*/  @!P1 BRA `(.L_x_12532) ;  /* 0x0000003400f49947 */ /* 0x000fea0003800000 */
[----:B------:R-:W-:Y:S01]  /*f5e0*/  ISETP.GT.AND P1, PT, R205, RZ, PT ;  /* 0x000000ffcd00720c */ /* 0x000fe20003f24270 */
[----:B------:R-:W-:-:S12]  /*f5f0*/  BSSY.RECONVERGENT B1, `(.L_x_12533) ;  /* 0x000006d000017945 */ /* 0x000fd80003800200 */
[----:B-----5:R-:W-:Y:S01]  /*f600*/  @!P1 HADD2.F32 R35, -RZ, R36.H0_H0 ;  /* 0x20000024ff239230 */ /* 0x020fe20000004100 */
        /* <DEDUP_REMOVED lines=19> */
.L_x_12537:
        /* <DEDUP_REMOVED lines=13> */
.L_x_12539:
[----:B------:R-:W-:Y:S05]  /*f810*/  BSYNC.RECONVERGENT B3 ;  /* 0x0000000000037941 */ /* 0x000fea0003800200 */
.L_x_12538:
[----:B------:R-:W-:Y:S01]  /*f820*/  IMAD.WIDE.U32 R28, R34, -0x326172a9, RZ ;  /* 0xcd9e8d57221c7825 */ /* 0x000fe200078e00ff */
[----:B------:R-:W-:Y:S02]  /*f830*/  LOP3.LUT R140, R25, R145, R193, 0x96, !PT ;  /* 0x00000091198c7212 */ /* 0x000fe400078e96c1 */
[----:B------:R-:W-:Y:S02]  /*f840*/  IADD3 R23, PT, PT, R192, -0x61c88647, RZ ;  /* 0x9e3779b9c0177810 */ /* 0x000fe40007ffe0ff */
[----:B------:R-:W-:Y:S01]  /*f850*/  LOP3.LUT R142, R27, R29, R192, 0x96, !PT ;  /* 0x0000001d1b8e7212 */ /* 0x000fe200078e96c0 */
        /* <DEDUP_REMOVED lines=12> */
[----:B------:R-:W-:Y:S02]  /*f920*/  IADD3 R29, PT, PT, R192, -0x255992d5, RZ ;  /* 0xdaa66d2bc01d7810 */ /* 0x000fe40007ffe0ff */
[----:B------:R-:W-:Y:S01]  /*f930*/  IADD3 R35, PT, PT, R193, -0x126145ec, RZ ;  /* 0xed9eba14c1237810 */ /* 0x000fe20007ffe0ff */
        /* <DEDUP_REMOVED lines=10> */
[----:B------:R-:W-:Y:S02]  /*f9e0*/  IADD3 R29, PT, PT, R192, 0x1715609d, RZ ;  /* 0x1715609dc01d7810 */ /* 0x000fe40007ffe0ff */
[----:B------:R-:W-:Y:S01]  /*f9f0*/  IADD3 R35, PT, PT, R193, 0x646e171e, RZ ;  /* 0x646e171ec1237810 */ /* 0x000fe20007ffe0ff */
        /* <DEDUP_REMOVED lines=11> */
[----:B------:R-:W-:Y:S01]  /*fab0*/  IADD3 R35, PT, PT, R193, -0x24c28bd8, RZ ;  /* 0xdb3d7428c1237810 */ /* 0x000fe20007ffe0ff */
[----:B------:R-:W-:Y:S01]  /*fac0*/  IMAD.WIDE.U32 R142, R23, -0x2daee0ad, RZ ;  /* 0xd2511f53178e7825 */ /* 0x000fe200078e00ff */
[----:B------:R-:W-:-:S03]  /*fad0*/  LOP3.LUT R29, R29, R28, R141, 0x96, !PT ;  /* 0x0000001c1d1d7212 */ /* 0x000fc600078e968d */
        /* <DEDUP_REMOVED lines=15> */
[----:B------:R-:W-:Y:S01]  /*fbd0*/  IMAD.MOV.U32 R140, RZ, RZ, RZ ;  /* 0x000000ffff8c7224 */ /* 0x000fe200078e00ff */
[----:B------:R-:W-:-:S07]  /*fbe0*/  MOV R23, R198 ;  /* 0x000000c600177202 */ /* 0x000fce0000000f00 */
.L_x_12536:
[----:B------:R-:W-:Y:S05]  /*fbf0*/  BSYNC.RECONVERGENT B2 ;  /* 0x0000000000027941 */ /* 0x000fea0003800200 */
.L_x_12535:
        /* <DEDUP_REMOVED lines=12> */
.L_x_12534:
[----:B------:R-:W-:Y:S05]  /*fcc0*/  BSYNC.RECONVERGENT B1 ;  /* 0x0000000000017941 */ /* 0x000fea0003800200 */
.L_x_12533:
        /* <DEDUP_REMOVED lines=22> */
.L_x_12544:
        /* <DEDUP_REMOVED lines=13> */
.L_x_12546:
[----:B------:R-:W-:Y:S05]  /*ff00*/  BSYNC.RECONVERGENT B3 ;  /* 0x0000000000037941 */ /* 0x000fea0003800200 */
.L_x_12545:
        /* <DEDUP_REMOVED lines=61> */
.L_x_12543:
[----:B------:R-:W-:Y:S05]  /*102e0*/  BSYNC.RECONVERGENT B2 ;  /* 0x0000000000027941 */ /* 0x000fea0003800200 */
.L_x_12542:
[----:B------:R-:W-:Y:S01]  /*102f0*/  I2FP.F32.U32 R21, R21 ;  /* 0x0000001500157245 */ /* 0x000fe20000201000 */
[----:B------:R-:W-:Y:S02]  /*10300*/  HADD2.F32 R141, -RZ, R40.H1_H1 ;  /* 0x30000028ff8d7230 */ /* 0x000fe40000004100 */
[----:B------:R-:W-:Y:S02]  /*10310*/  IMAD.MOV.U32 R140, RZ, RZ, 0x2f800000 ;  /* 0x2f800000ff8c7424 */ /* 0x000fe400078e00ff */
[----:B------:R-:W-:Y:S02]  /*10320*/  HADD2.F32 R143, -RZ, R36.H1_H1 ;  /* 0x30000024ff8f7230 */ /* 0x000fe40000004100 */
[----:B------:R-:W-:Y:S01]  /*10330*/  FMUL.FTZ R141, R141, UR11 ;  /* 0x0000000b8d8d7c20 */ /* 0x000fe20008410000 */
[----:B------:R-:W-:-:S03]  /*10340*/  FFMA.FTZ R21, R21, R140, 1.1641532182693481445e-10 ;  /* 0x2f00000015157423 */ /* 0x000fc6000001008c */
[----:B------:R-:W-:Y:S01]  /*10350*/  FMUL.FTZ R144, R141, UR10 ;  /* 0x0000000a8d907c20 */ /* 0x000fe20008410000 */
[----:B------:R-:W-:Y:S01]  /*10360*/  HADD2.F32 R141, -RZ, R104.H1_H1 ;  /* 0x30000068ff8d7230 */ /* 0x000fe20000004100 */
[----:B------:R-:W-:-:S04]  /*10370*/  FSETP.GTU.FTZ.AND P2, PT, R21, UR8, PT ;  /* 0x0000000815007c0b */ /* 0x000fc8000bf5c000 */
[----:B------:R-:W-:Y:S02]  /*10380*/  FSEL R144, R144, RZ, !P2 ;  /* 0x000000ff90907208 */ /* 0x000fe40005000000 */
[----:B------:R-:W-:-:S03]  /*10390*/  SEL R21, RZ, 0x1, P2 ;  /* 0x00000001ff157807 */ /* 0x000fc60001000000 */
[----:B------:R-:W-:-:S07]  /*103a0*/  FFMA.FTZ R144, R144, R141, R143 ;  /* 0x0000008d90907223 */ /* 0x000fce000001008f */
.L_x_12541:
[----:B------:R-:W-:Y:S05]  /*103b0*/  BSYNC.RECONVERGENT B1 ;  /* 0x0000000000017941 */ /* 0x000fea0003800200 */
.L_x_12540:
        /* <DEDUP_REMOVED lines=22> */
.L_x_12551:
        /* <DEDUP_REMOVED lines=13> */
.L_x_12553:
[----:B------:R-:W-:Y:S05]  /*105f0*/  BSYNC.RECONVERGENT B3 ;  /* 0x0000000000037941 */ /* 0x000fea0003800200 */
.L_x_12552:
[----:B------:R-:W-:Y:S01]  /*10600*/  IMAD.WIDE.U32 R28, R34, -0x326172a9, RZ ;  /* 0xcd9e8d57221c7825 */ /* 0x000fe200078e00ff */
[----:B------:R-:W-:Y:S02]  /*10610*/  LOP3.LUT R140, R25, R147, R193, 0x96, !PT ;  /* 0x00000093198c7212 */ /* 0x000fe400078e96c1 */
[----:B------:R-:W-:Y:S02]  /*10620*/  IADD3 R19, PT, PT, R192, -0x61c88647, RZ ;  /* 0x9e3779b9c0137810 */ /* 0x000fe40007ffe0ff */
        /* <DEDUP_REMOVED lines=58> */
.L_x_12550:
[----:B------:R-:W-:Y:S05]  /*109d0*/  BSYNC.RECONVERGENT B2 ;  /* 0x0000000000027941 */ /* 0x000fea0003800200 */
.L_x_12549:
        /* <DEDUP_REMOVED lines=12> */
.L_x_12548:
[----:B------:R-:W-:Y:S05]  /*10aa0*/  BSYNC.RECONVERGENT B1 ;  /* 0x0000000000017941 */ /* 0x000fea0003800200 */
.L_x_12547:
        /* <DEDUP_REMOVED lines=22> */
.L_x_12558:
        /* <DEDUP_REMOVED lines=13> */
.L_x_12560:
[----:B------:R-:W-:Y:S05]  /*10ce0*/  BSYNC.RECONVERGENT B3 ;  /* 0x0000000000037941 */ /* 0x000fea0003800200 */
.L_x_12559:
        /* <DEDUP_REMOVED lines=61> */
.L_x_12557:
[----:B------:R-:W-:Y:S05]  /*110c0*/  BSYNC.RECONVERGENT B2 ;  /* 0x0000000000027941 */ /* 0x000fea0003800200 */
.L_x_12556:
        /* <DEDUP_REMOVED lines=12> */
.L_x_12555:
[----:B------:R-:W-:Y:S05]  /*11190*/  BSYNC.RECONVERGENT B1 ;  /* 0x0000000000017941 */ /* 0x000fea0003800200 */
.L_x_12554:
        /* <DEDUP_REMOVED lines=22> */
.L_x_12565:
        /* <DEDUP_REMOVED lines=13> */
.L_x_12567:
[----:B------:R-:W-:Y:S05]  /*113d0*/  BSYNC.RECONVERGENT B3 ;  /* 0x0000000000037941 */ /* 0x000fea0003800200 */
.L_x_12566:
        /* <DEDUP_REMOVED lines=61> */
.L_x_12564:
[----:B------:R-:W-:Y:S05]  /*117b0*/  BSYNC.RECONVERGENT B2 ;  /* 0x0000000000027941 */ /* 0x000fea0003800200 */
.L_x_12563:
        /* <DEDUP_REMOVED lines=12> */
.L_x_12562:
[----:B------:R-:W-:Y:S05]  /*11880*/  BSYNC.RECONVERGENT B1 ;  /* 0x0000000000017941 */ /* 0x000fea0003800200 */
.L_x_12561:
        /* <DEDUP_REMOVED lines=22> */
.L_x_12572:
        /* <DEDUP_REMOVED lines=13> */
.L_x_12574:
[----:B------:R-:W-:Y:S05]  /*11ac0*/  BSYNC.RECONVERGENT B3 ;  /* 0x0000000000037941 */ /* 0x000fea0003800200 */
.L_x_12573:
        /* <DEDUP_REMOVED lines=61> */
.L_x_12571:
[----:B------:R-:W-:Y:S05]  /*11ea0*/  BSYNC.RECONVERGENT B2 ;  /* 0x0000000000027941 */ /* 0x000fea0003800200 */
.L_x_12570:
        /* <DEDUP_REMOVED lines=12> */
.L_x_12569:
[----:B------:R-:W-:Y:S05]  /*11f70*/  BSYNC.RECONVERGENT B1 ;  /* 0x0000000000017941 */ /* 0x000fea0003800200 */
.L_x_12568:
        /* <DEDUP_REMOVED lines=22> */
.L_x_12579:
        /* <DEDUP_REMOVED lines=13> */
.L_x_12581:
[----:B------:R-:W-:Y:S05]  /*121b0*/  BSYNC.RECONVERGENT B3 ;  /* 0x0000000000037941 */ /* 0x000fea0003800200 */
.L_x_12580:
        /* <DEDUP_REMOVED lines=61> */
.L_x_12578:
[----:B------:R-:W-:Y:S05]  /*12590*/  BSYNC.RECONVERGENT B2 ;  /* 0x0000000000027941 */ /* 0x000fea0003800200 */
.L_x_12577:
        /* <DEDUP_REMOVED lines=12> */
.L_x_12576:
[----:B------:R-:W-:Y:S05]  /*12660*/  BSYNC.RECONVERGENT B1 ;  /* 0x0000000000017941 */ /* 0x000fea0003800200 */
.L_x_12575:
        /* <DEDUP_REMOVED lines=22> */
.L_x_12586:
        /* <DEDUP_REMOVED lines=13> */
.L_x_12588:
[----:B------:R-:W-:Y:S05]  /*128a0*/  BSYNC.RECONVERGENT B3 ;  /* 0x0000000000037941 */ /* 0x000fea0003800200 */
.L_x_12587:
        /* <DEDUP_REMOVED lines=60> */
.L_x_12585:
[----:B------:R-:W-:Y:S05]  /*12c70*/  BSYNC.RECONVERGENT B2 ;  /* 0x0000000000027941 */ /* 0x000fea0003800200 */
.L_x_12584:
[----:B------:R-:W-:Y:S01]  /*12c80*/  HFMA2 R140, -RZ, RZ, 0.1171875, 0 ;  /* 0x2f800000ff8c7431 */ /* 0x000fe200000001ff */
[----:B------:R-:W-:Y:S01]  /*12c90*/  I2FP.F32.U32 R9, R9 ;  /* 0x0000000900097245 */ /* 0x000fe20000201000 */
[----:B------:R-:W-:Y:S02]  /*12ca0*/  HADD2.F32 R141, -RZ, R43.H1_H1 ;  /* 0x3000002bff8d7230 */ /* 0x000fe40000004100 */
[----:B------:R-:W-:-:S03]  /*12cb0*/  HADD2.F32 R143, -RZ, R39.H1_H1 ;  /* 0x30000027ff8f7230 */ /* 0x000fc60000004100 */
        /* <DEDUP_REMOVED lines=8> */
.L_x_12583:
[----:B------:R-:W-:Y:S05]  /*12d40*/  BSYNC.RECONVERGENT B1 ;  /* 0x0000000000017941 */ /* 0x000fea0003800200 */
.L_x_12582:
[----:B------:R-:W-:Y:S02]  /*12d50*/  F2FP.F16.F32.PACK_AB R143, RZ, R150 ;  /* 0x00000096ff8f723e */ /* 0x000fe400000000ff */
[----:B------:R-:W-:Y:S02]  /*12d60*/  PRMT R142, R209, 0x5410, R210 ;  /* 0x00005410d18e7816 */ /* 0x000fe400000000d2 */
[----:B------:R-:W-:Y:S02]  /*12d70*/  PRMT R141, R208, 0x5410, R207 ;  /* 0x00005410d08d7816 */ /* 0x000fe400000000cf */
[----:B------:R-:W-:Y:S02]  /*12d80*/  PRMT R140, R206, 0x5410, R198 ;  /* 0x00005410ce8c7816 */ /* 0x000fe400000000c6 */
[----:B------:R-:W-:Y:S01]  /*12d90*/  PRMT R143, R212, 0x5410, R143 ;  /* 0x00005410d48f7816 */ /* 0x000fe2000000008f */
[----:B------:R-:W-:Y:S06]  /*12da0*/  BRA `(.L_x_12589) ;  /* 0x00000034005c7947 */ /* 0x000fec0003800000 */
.L_x_12532:
        /* <DEDUP_REMOVED lines=21> */
.L_x_12594:
        /* <DEDUP_REMOVED lines=13> */
.L_x_12596:
[----:B------:R-:W-:Y:S05]  /*12fd0*/  BSYNC.RECONVERGENT B3 ;  /* 0x0000000000037941 */ /* 0x000fea0003800200 */
.L_x_12595:
        /* <DEDUP_REMOVED lines=50> */
[----:B------:R-:W-:-:S05]  /*13300*/  IMAD.WIDE.U32 R142, R142, -0x326172a9, RZ ;  /* 0xcd9e8d578e8e7825 */ /* 0x000fca00078e00ff */
[----:B------:R-:W-:Y:S01]  /*13310*/  LOP3.LUT R23, R23, R140, R143, 0x96, !PT ;  /* 0x0000008c17177212 */ /* 0x000fe200078e968f */
[----:B------:R-:W-:-:S04]  /*13320*/  IMAD.WIDE.U32 R140, R35, -0x326172a9, RZ ;  /* 0xcd9e8d57238c7825 */ /* 0x000fc800078e00ff */
[----:B------:R-:W-:Y:S01]  /*13330*/  IMAD.WIDE.U32 R196, R23, -0x2daee0ad, RZ ;  /* 0xd2511f5317c47825 */ /* 0x000fe200078e00ff */
[----:B------:R-:W-:-:S03]  /*13340*/  MOV R26, R140 ;  /* 0x0000008c001a7202 */ /* 0x000fc60000000f00 */
[----:B------:R-:W-:Y:S01]  /*13350*/  HFMA2 R140, -RZ, RZ, 0, 0 ;  /* 0x00000000ff8c7431 */ /* 0x000fe200000001ff */
[----:B------:R-:W-:Y:S01]  /*13360*/  LOP3.LUT R29, R29, R142, R141, 0x96, !PT ;  /* 0x0000008e1d1d7212 */ /* 0x000fe200078e968d */
[----:B------:R-:W-:-:S05]  /*13370*/  VIADD R23, R193, 0x96a522ad ;  /* 0x96a522adc1177836 */ /* 0x000fca0000000000 */
[----:B------:R-:W-:Y:S01]  /*13380*/  LOP3.LUT R30, R23, R28, R197, 0x96, !PT ;  /* 0x0000001c171e7212 */ /* 0x000fe200078e96c5 */
[----:B------:R-:W-:-:S07]  /*13390*/  IMAD.MOV.U32 R23, RZ, RZ, R198 ;  /* 0x000000ffff177224 */ /* 0x000fce00078e00c6 */
.L_x_12593:
[----:B------:R-:W-:Y:S05]  /*133a0*/  BSYNC.RECONVERGENT B2 ;  /* 0x0000000000027941 */ /* 0x000fea0003800200 */
.L_x_12592:
        /* <DEDUP_REMOVED lines=11> */
.L_x_12591:
[----:B------:R-:W-:Y:S05]  /*13460*/  BSYNC.RECONVERGENT B1 ;  /* 0x0000000000017941 */ /* 0x000fea0003800200 */
.L_x_12590:
        /* <DEDUP_REMOVED lines=18> */
.L_x_12601:
        /* <DEDUP_REMOVED lines=13> */
.L_x_12603:
[----:B------:R-:W-:Y:S05]  /*13660*/  BSYNC.RECONVERGENT B3 ;  /* 0x0000000000037941 */ /* 0x000fea0003800200 */
.L_x_12602:
        /* <DEDUP_REMOVED lines=61> */
.L_x_12600:
[----:B------:R-:W-:Y:S05]  /*13a40*/  BSYNC.RECONVERGENT B2 ;  /* 0x0000000000027941 */ /* 0x000fea0003800200 */
.L_x_12599:
        /* <DEDUP_REMOVED lines=11> */
.L_x_12598:
[----:B------:R-:W-:Y:S05]  /*13b00*/  BSYNC.RECONVERGENT B1 ;  /* 0x0000000000017941 */ /* 0x000fea0003800200 */
.L_x_12597:
        /* <DEDUP_REMOVED lines=18> */
.L_x_12608:
        /* <DEDUP_REMOVED lines=13> */
.L_x_12610:
[----:B------:R-:W-:Y:S05]  /*13d00*/  BSYNC.RECONVERGENT B3 ;  /* 0x0000000000037941 */ /* 0x000fea0003800200 */
.L_x_12609:
        /* <DEDUP_REMOVED lines=57> */
[----:B------:R-:W-:Y:S02]  /*140a0*/  LOP3.LUT R30, R19, R28, R141, 0x96, !PT ;  /* 0x0000001c131e7212 */ /* 0x000fe400078e968d */
[----:B------:R-:W-:Y:S01]  /*140b0*/  MOV R19, R196 ;  /* 0x000000c400137202 */ /* 0x000fe20000000f00 */
[----:B------:R-:W-:Y:S02]  /*140c0*/  IMAD.MOV.U32 R196, RZ, RZ, R140 ;  /* 0x000000ffffc47224 */ /* 0x000fe400078e008c */
[----:B------:R-:W-:-:S07]  /*140d0*/  HFMA2 R140, -RZ, RZ, 0, 0 ;  /* 0x00000000ff8c7431 */ /* 0x000fce00000001ff */
.L_x_12607:
[----:B------:R-:W-:Y:S05]  /*140e0*/  BSYNC.RECONVERGENT B2 ;  /* 0x0000000000027941 */ /* 0x000fea0003800200 */
.L_x_12606:
        /* <DEDUP_REMOVED lines=11> */
.L_x_12605:
[----:B------:R-:W-:Y:S05]  /*141a0*/  BSYNC.RECONVERGENT B1 ;  /* 0x0000000000017941 */ /* 0x000fea0003800200 */
.L_x_12604:
        /* <DEDUP_REMOVED lines=18> */
.L_x_12615:
        /* <DEDUP_REMOVED lines=13> */
.L_x_12617:
[----:B------:R-:W-:Y:S05]  /*143a0*/  BSYNC.RECONVERGENT B3 ;  /* 0x0000000000037941 */ /* 0x000fea0003800200 */
.L_x_12616:
        /* <DEDUP_REMOVED lines=61> */
.L_x_12614:
[----:B------:R-:W-:Y:S05]  /*14780*/  BSYNC.RECONVERGENT B2 ;  /* 0x0000000000027941 */ /* 0x000fea0003800200 */
.L_x_12613:
        /* <DEDUP_REMOVED lines=11> */
.L_x_12612:
[----:B------:R-:W-:Y:S05]  /*14840*/  BSYNC.RECONVERGENT B1 ;  /* 0x0000000000017941 */ /* 0x000fea0003800200 */
.L_x_12611:
        /* <DEDUP_REMOVED lines=18> */
.L_x_12622:
        /* <DEDUP_REMOVED lines=13> */
.L_x_12624:
[----:B------:R-:W-:Y:S05]  /*14a40*/  BSYNC.RECONVERGENT B3 ;  /* 0x0000000000037941 */ /* 0x000fea0003800200 */
.L_x_12623:
        /* <DEDUP_REMOVED lines=61> */
.L_x_12621:
[----:B------:R-:W-:Y:S05]  /*14e20*/  BSYNC.RECONVERGENT B2 ;  /* 0x0000000000027941 */ /* 0x000fea0003800200 */
.L_x_12620:
        /* <DEDUP_REMOVED lines=11> */
.L_x_12619:
[----:B------:R-:W-:Y:S05]  /*14ee0*/  BSYNC.RECONVERGENT B1 ;  /* 0x0000000000017941 */ /* 0x000fea0003800200 */
.L_x_12618:
        /* <DEDUP_REMOVED lines=18> */
.L_x_12629:
        /* <DEDUP_REMOVED lines=13> */
.L_x_12631:
[----:B------:R-:W-:Y:S05]  /*150e0*/  BSYNC.RECONVERGENT B3 ;  /* 0x0000000000037941 */ /* 0x000fea0003800200 */
.L_x_12630:
        /* <DEDUP_REMOVED lines=61> */
.L_x_12628:
[----:B------:R-:W-:Y:S05]  /*154c0*/  BSYNC.RECONVERGENT B2 ;  /* 0x0000000000027941 */ /* 0x000fea0003800200 */
.L_x_12627:
        /* <DEDUP_REMOVED lines=11> */
.L_x_12626:
[----:B------:R-:W-:Y:S05]  /*15580*/  BSYNC.RECONVERGENT B1 ;  /* 0x0000000000017941 */ /* 0x000fea0003800200 */
.L_x_12625:
        /* <DEDUP_REMOVED lines=18> */
.L_x_12636:
        /* <DEDUP_REMOVED lines=13> */
.L_x_12638:
[----:B------:R-:W-:Y:S05]  /*15780*/  BSYNC.RECONVERGENT B3 ;  /* 0x0000000000037941 */ /* 0x000fea0003800200 */
.L_x_12637:
        /* <DEDUP_REMOVED lines=61> */
.L_x_12635:
[----:B------:R-:W-:Y:S05]  /*15b60*/  BSYNC.RECONVERGENT B2 ;  /* 0x0000000000027941 */ /* 0x000fea0003800200 */
.L_x_12634:
        /* <DEDUP_REMOVED lines=11> */
.L_x_12633:
[----:B------:R-:W-:Y:S05]  /*15c20*/  BSYNC.RECONVERGENT B1 ;  /* 0x0000000000017941 */ /* 0x000fea0003800200 */
.L_x_12632:
        /* <DEDUP_REMOVED lines=18> */
.L_x_12643:
        /* <DEDUP_REMOVED lines=13> */
.L_x_12645:
[----:B------:R-:W-:Y:S05]  /*15e20*/  BSYNC.RECONVERGENT B3 ;  /* 0x0000000000037941 */ /* 0x000fea0003800200 */
.L_x_12644:
        /* <DEDUP_REMOVED lines=61> */
.L_x_12642:
[----:B------:R-:W-:Y:S05]  /*16200*/  BSYNC.RECONVERGENT B2 ;  /* 0x0000000000027941 */ /* 0x000fea0003800200 */
.L_x_12641:
        /* <DEDUP_REMOVED lines=11> */
.L_x_12640:
[----:B------:R-:W-:Y:S05]  /*162c0*/  BSYNC.RECONVERGENT B1 ;  /* 0x0000000000017941 */ /* 0x000fea0003800200 */
.L_x_12639:
[----:B------:R-:W-:Y:S02]  /*162d0*/  F2FP.F16.F32.PACK_AB R143, RZ, R150 ;  /* 0x00000096ff8f723e */ /* 0x000fe400000000ff */
[----:B------:R-:W-:Y:S02]  /*162e0*/  PRMT R142, R208, 0x5410, R209 ;  /* 0x00005410d08e7816 */ /* 0x000fe400000000d1 */
[----:B------:R-:W-:Y:S02]  /*162f0*/  PRMT R141, R207, 0x5410, R206 ;  /* 0x00005410cf8d7816 */ /* 0x000fe400000000ce */
[----:B------:R-:W-:Y:S02]  /*16300*/  PRMT R140, R198, 0x5410, R197 ;  /* 0x00005410c68c7816 */ /* 0x000fe400000000c5 */
[----:B------:R-:W-:-:S07]  /*16310*/  PRMT R143, R210, 0x5410, R143 ;  /* 0x00005410d28f7816 */ /* 0x000fce000000008f */
.L_x_12589:
        /* <DEDUP_REMOVED lines=26> */
.L_x_12647:
[----:B------:R-:W-:Y:S05]  /*164c0*/  BSYNC.RECONVERGENT B1 ;  /* 0x0000000000017941 */ /* 0x000fea0003800200 */
.L_x_12646:
[----:B------:R-:W-:Y:S01]  /*164d0*/  IADD3 R204, PT, PT, R204, 0x20, RZ ;  /* 0x00000020cccc7810 */ /* 0x000fe20007ffe0ff */
[----:B------:R-:W-:-:S07]  /*164e0*/  VIADD R203, R203, 0x20 ;  /* 0x00000020cbcb7836 */ /* 0x000fce0000000000 */
.L_x_12531:
[----:B------:R-:W-:Y:S05]  /*164f0*/  BSYNC.RECONVERGENT B0 ;  /* 0x0000000000007941 */ /* 0x000fea0003800200 */
.L_x_12530:
        /* <DEDUP_REMOVED lines=36> */
.L_x_12655:
        /* <DEDUP_REMOVED lines=13> */
.L_x_12657:
[----:B------:R-:W-:Y:S05]  /*16810*/  BSYNC.RECONVERGENT B3 ;  /* 0x0000000000037941 */ /* 0x000fea0003800200 */
.L_x_12656:
        /* <DEDUP_REMOVED lines=61> */
.L_x_12654:
[----:B------:R-:W-:Y:S05]  /*16bf0*/  BSYNC.RECONVERGENT B2 ;  /* 0x0000000000027941 */ /* 0x000fea0003800200 */
.L_x_12653:
        /* <DEDUP_REMOVED lines=12> */
.L_x_12652:
[----:B------:R-:W-:Y:S05]  /*16cc0*/  BSYNC.RECONVERGENT B1 ;  /* 0x0000000000017941 */ /* 0x000fea0003800200 */
.L_x_12651:
        /* <DEDUP_REMOVED lines=22> */
.L_x_12662:
        /* <DEDUP_REMOVED lines=13> */
.L_x_12664:
[----:B------:R-:W-:Y:S05]  /*16f00*/  BSYNC.RECONVERGENT B3 ;  /* 0x0000000000037941 */ /* 0x000fea0003800200 */
.L_x_12663:
        /* <DEDUP_REMOVED lines=61> */
.L_x_12661:
[----:B------:R-:W-:Y:S05]  /*172e0*/  BSYNC.RECONVERGENT B2 ;  /* 0x0000000000027941 */ /* 0x000fea0003800200 */
.L_x_12660:
        /* <DEDUP_REMOVED lines=12> */
.L_x_12659:
[----:B------:R-:W-:Y:S05]  /*173b0*/  BSYNC.RECONVERGENT B1 ;  /* 0x0000000000017941 */ /* 0x000fea0003800200 */
.L_x_12658:
        /* <DEDUP_REMOVED lines=22> */
.L_x_12669:
        /* <DEDUP_REMOVED lines=13> */
.L_x_12671:
[----:B------:R-:W-:Y:S05]  /*175f0*/  BSYNC.RECONVERGENT B3 ;  /* 0x0000000000037941 */ /* 0x000fea0003800200 */
.L_x_12670:
        /* <DEDUP_REMOVED lines=61> */
.L_x_12668:
[----:B------:R-:W-:Y:S05]  /*179d0*/  BSYNC.RECONVERGENT B2 ;  /* 0x0000000000027941 */ /* 0x000fea0003800200 */
.L_x_12667:
        /* <DEDUP_REMOVED lines=12> */
.L_x_12666:
[----:B------:R-:W-:Y:S05]  /*17aa0*/  BSYNC.RECONVERGENT B1 ;  /* 0x0000000000017941 */ /* 0x000fea0003800200 */
.L_x_12665:
        /* <DEDUP_REMOVED lines=22> */
.L_x_12676:
        /* <DEDUP_REMOVED lines=13> */
.L_x_12678:
[----:B------:R-:W-:Y:S05]  /*17ce0*/  BSYNC.RECONVERGENT B3 ;  /* 0x0000000000037941 */ /* 0x000fea0003800200 */
.L_x_12677:
        /* <DEDUP_REMOVED lines=61> */
.L_x_12675:
[----:B------:R-:W-:Y:S05]  /*180c0*/  BSYNC.RECONVERGENT B2 ;  /* 0x0000000000027941 */ /* 0x000fea0003800200 */
.L_x_12674:
        /* <DEDUP_REMOVED lines=12> */
.L_x_12673:
[----:B------:R-:W-:Y:S05]  /*18190*/  BSYNC.RECONVERGENT B1 ;  /* 0x0000000000017941 */ /* 0x000fea0003800200 */
.L_x_12672:
        /* <DEDUP_REMOVED lines=22> */
.L_x_12683:
        /* <DEDUP_REMOVED lines=13> */
.L_x_12685:
[----:B------:R-:W-:Y:S05]  /*183d0*/  BSYNC.RECONVERGENT B3 ;  /* 0x0000000000037941 */ /* 0x000fea0003800200 */
.L_x_12684:
        /* <DEDUP_REMOVED lines=61> */
.L_x_12682:
[----:B------:R-:W-:Y:S05]  /*187b0*/  BSYNC.RECONVERGENT B2 ;  /* 0x0000000000027941 */ /* 0x000fea0003800200 */
.L_x_12681:
        /* <DEDUP_REMOVED lines=12> */
.L_x_12680:
[----:B------:R-:W-:Y:S05]  /*18880*/  BSYNC.RECONVERGENT B1 ;  /* 0x0000000000017941 */ /* 0x000fea0003800200 */
.L_x_12679:
        /* <DEDUP_REMOVED lines=22> */
.L_x_12690:
        /* <DEDUP_REMOVED lines=13> */
.L_x_12692:
[----:B------:R-:W-:Y:S05]  /*18ac0*/  BSYNC.RECONVERGENT B3 ;  /* 0x0000000000037941 */ /* 0x000fea0003800200 */
.L_x_12691:
        /* <DEDUP_REMOVED lines=61> */
.L_x_12689:
[----:B------:R-:W-:Y:S05]  /*18ea0*/  BSYNC.RECONVERGENT B2 ;  /* 0x0000000000027941 */ /* 0x000fea0003800200 */
.L_x_12688:
        /* <DEDUP_REMOVED lines=12> */
.L_x_12687:
[----:B------:R-:W-:Y:S05]  /*18f70*/  BSYNC.RECONVERGENT B1 ;  /* 0x0000000000017941 */ /* 0x000fea0003800200 */
.L_x_12686:
        /* <DEDUP_REMOVED lines=22> */
.L_x_12697:
        /* <DEDUP_REMOVED lines=13> */
.L_x_12699:
[----:B------:R-:W-:Y:S05]  /*191b0*/  BSYNC.RECONVERGENT B3 ;  /* 0x0000000000037941 */ /* 0x000fea0003800200 */
.L_x_12698:
        /* <DEDUP_REMOVED lines=61> */
.L_x_12696:
[----:B------:R-:W-:Y:S05]  /*19590*/  BSYNC.RECONVERGENT B2 ;  /* 0x0000000000027941 */ /* 0x000fea0003800200 */
.L_x_12695:
        /* <DEDUP_REMOVED lines=12> */
.L_x_12694:
[----:B------:R-:W-:Y:S05]  /*19660*/  BSYNC.RECONVERGENT B1 ;  /* 0x0000000000017941 */ /* 0x000fea0003800200 */
.L_x_12693:
        /* <DEDUP_REMOVED lines=22> */
.L_x_12704:
        /* <DEDUP_REMOVED lines=13> */
.L_x_12706:
[----:B------:R-:W-:Y:S05]  /*198a0*/  BSYNC.RECONVERGENT B3 ;  /* 0x0000000000037941 */ /* 0x000fea0003800200 */
.L_x_12705:
        /* <DEDUP_REMOVED lines=60> */
.L_x_12703:
[----:B------:R-:W-:Y:S05]  /*19c70*/  BSYNC.RECONVERGENT B2 ;  /* 0x0000000000027941 */ /* 0x000fea0003800200 */
.L_x_12702:
        /* <DEDUP_REMOVED lines=12> */
.L_x_12701:
[----:B------:R-:W-:Y:S05]  /*19d40*/  BSYNC.RECONVERGENT B1 ;  /* 0x0000000000017941 */ /* 0x000fea0003800200 */
.L_x_12700:
[----:B------:R-:W-:Y:S02]  /*19d50*/  F2FP.F16.F32.PACK_AB R143, RZ, R158 ;  /* 0x0000009eff8f723e */ /* 0x000fe400000000ff */
[----:B------:R-:W-:Y:S02]  /*19d60*/  PRMT R142, R209, 0x5410, R210 ;  /* 0x00005410d18e7816 */ /* 0x000fe400000000d2 */
[----:B------:R-:W-:Y:S02]  /*19d70*/  PRMT R141, R208, 0x5410, R207 ;  /* 0x00005410d08d7816 */ /* 0x000fe400000000cf */
[----:B------:R-:W-:Y:S02]  /*19d80*/  PRMT R140, R206, 0x5410, R198 ;  /* 0x00005410ce8c7816 */ /* 0x000fe400000000c6 */
[----:B------:R-:W-:Y:S01]  /*19d90*/  PRMT R143, R212, 0x5410, R143 ;  /* 0x00005410d48f7816 */ /* 0x000fe2000000008f */
[----:B------:R-:W-:Y:S06]  /*19da0*/  BRA `(.L_x_12707) ;  /* 0x00000034005c7947 */ /* 0x000fec0003800000 */
.L_x_12650:
        /* <DEDUP_REMOVED lines=21> */
.L_x_12712:
        /* <DEDUP_REMOVED lines=13> */
.L_x_12714:
[----:B------:R-:W-:Y:S05]  /*19fd0*/  BSYNC.RECONVERGENT B3 ;  /* 0x0000000000037941 */ /* 0x000fea0003800200 */
.L_x_12713:
        /* <DEDUP_REMOVED lines=60> */
.L_x_12711:
[----:B------:R-:W-:Y:S05]  /*1a3a0*/  BSYNC.RECONVERGENT B2 ;  /* 0x0000000000027941 */ /* 0x000fea0003800200 */
.L_x_12710:
        /* <DEDUP_REMOVED lines=11> */
.L_x_12709:
[----:B------:R-:W-:Y:S05]  /*1a460*/  BSYNC.RECONVERGENT B1 ;  /* 0x0000000000017941 */ /* 0x000fea0003800200 */
.L_x_12708:
        /* <DEDUP_REMOVED lines=18> */
.L_x_12719:
        /* <DEDUP_REMOVED lines=13> */
.L_x_12721:
[----:B------:R-:W-:Y:S05]  /*1a660*/  BSYNC.RECONVERGENT B3 ;  /* 0x0000000000037941 */ /* 0x000fea0003800200 */
.L_x_12720:
        /* <DEDUP_REMOVED lines=61> */
.L_x_12718:
[----:B------:R-:W-:Y:S05]  /*1aa40*/  BSYNC.RECONVERGENT B2 ;  /* 0x0000000000027941 */ /* 0x000fea0003800200 */
.L_x_12717:
        /* <DEDUP_REMOVED lines=11> */
.L_x_12716:
[----:B------:R-:W-:Y:S05]  /*1ab00*/  BSYNC.RECONVERGENT B1 ;  /* 0x0000000000017941 */ /* 0x000fea0003800200 */
.L_x_12715:
        /* <DEDUP_REMOVED lines=18> */
.L_x_12726:
        /* <DEDUP_REMOVED lines=13> */
.L_x_12728:
[----:B------:R-:W-:Y:S05]  /*1ad00*/  BSYNC.RECONVERGENT B3 ;  /* 0x0000000000037941 */ /* 0x000fea0003800200 */
.L_x_12727:
        /* <DEDUP_REMOVED lines=61> */
.L_x_12725:
[----:B------:R-:W-:Y:S05]  /*1b0e0*/  BSYNC.RECONVERGENT B2 ;  /* 0x0000000000027941 */ /* 0x000fea0003800200 */
.L_x_12724:
        /* <DEDUP_REMOVED lines=11> */
.L_x_12723:
[----:B------:R-:W-:Y:S05]  /*1b1a0*/  BSYNC.RECONVERGENT B1 ;  /* 0x0000000000017941 */ /* 0x000fea0003800200 */
.L_x_12722:
        /* <DEDUP_REMOVED lines=18> */
.L_x_12733:
        /* <DEDUP_REMOVED lines=13> */
.L_x_12735:
[----:B------:R-:W-:Y:S05]  /*1b3a0*/  BSYNC.RECONVERGENT B3 ;  /* 0x0000000000037941 */ /* 0x000fea0003800200 */
.L_x_12734:
        /* <DEDUP_REMOVED lines=61> */
.L_x_12732:
[----:B------:R-:W-:Y:S05]  /*1b780*/  BSYNC.RECONVERGENT B2 ;  /* 0x0000000000027941 */ /* 0x000fea0003800200 */
.L_x_12731:
        /* <DEDUP_REMOVED lines=11> */
.L_x_12730:
[----:B------:R-:W-:Y:S05]  /*1b840*/  BSYNC.RECONVERGENT B1 ;  /* 0x0000000000017941 */ /* 0x000fea0003800200 */
.L_x_12729:
        /* <DEDUP_REMOVED lines=18> */
.L_x_12740:
        /* <DEDUP_REMOVED lines=13> */
.L_x_12742:
[----:B------:R-:W-:Y:S05]  /*1ba40*/  BSYNC.RECONVERGENT B3 ;  /* 0x0000000000037941 */ /* 0x000fea0003800200 */
.L_x_12741:
        /* <DEDUP_REMOVED lines=61> */
.L_x_12739:
[----:B------:R-:W-:Y:S05]  /*1be20*/  BSYNC.RECONVERGENT B2 ;  /* 0x0000000000027941 */ /* 0x000fea0003800200 */
.L_x_12738:
        /* <DEDUP_REMOVED lines=11> */
.L_x_12737:
[----:B------:R-:W-:Y:S05]  /*1bee0*/  BSYNC.RECONVERGENT B1 ;  /* 0x0000000000017941 */ /* 0x000fea0003800200 */
.L_x_12736:
        /* <DEDUP_REMOVED lines=18> */
.L_x_12747:
        /* <DEDUP_REMOVED lines=13> */
.L_x_12749:
[----:B------:R-:W-:Y:S05]  /*1c0e0*/  BSYNC.RECONVERGENT B3 ;  /* 0x0000000000037941 */ /* 0x000fea0003800200 */
.L_x_12748:
        /* <DEDUP_REMOVED lines=61> */
.L_x_12746:
[----:B------:R-:W-:Y:S05]  /*1c4c0*/  BSYNC.RECONVERGENT B2 ;  /* 0x0000000000027941 */ /* 0x000fea0003800200 */
.L_x_12745:
        /* <DEDUP_REMOVED lines=11> */
.L_x_12744:
[----:B------:R-:W-:Y:S05]  /*1c580*/  BSYNC.RECONVERGENT B1 ;  /* 0x0000000000017941 */ /* 0x000fea0003800200 */
.L_x_12743:
        /* <DEDUP_REMOVED lines=18> */
.L_x_12754:
        /* <DEDUP_REMOVED lines=13> */
.L_x_12756:
[----:B------:R-:W-:Y:S05]  /*1c780*/  BSYNC.RECONVERGENT B3 ;  /* 0x0000000000037941 */ /* 0x000fea0003800200 */
.L_x_12755:
        /* <DEDUP_REMOVED lines=61> */
.L_x_12753:
[----:B------:R-:W-:Y:S05]  /*1cb60*/  BSYNC.RECONVERGENT B2 ;  /* 0x0000000000027941 */ /* 0x000fea0003800200 */
.L_x_12752:
        /* <DEDUP_REMOVED lines=11> */
.L_x_12751:
[----:B------:R-:W-:Y:S05]  /*1cc20*/  BSYNC.RECONVERGENT B1 ;  /* 0x0000000000017941 */ /* 0x000fea0003800200 */
.L_x_12750:
        /* <DEDUP_REMOVED lines=18> */
.L_x_12761:
        /* <DEDUP_REMOVED lines=13> */
.L_x_12763:
[----:B------:R-:W-:Y:S05]  /*1ce20*/  BSYNC.RECONVERGENT B3 ;  /* 0x0000000000037941 */ /* 0x000fea0003800200 */
.L_x_12762:
        /* <DEDUP_REMOVED lines=61> */
.L_x_12760:
[----:B------:R-:W-:Y:S05]  /*1d200*/  BSYNC.RECONVERGENT B2 ;  /* 0x0000000000027941 */ /* 0x000fea0003800200 */
.L_x_12759:
        /* <DEDUP_REMOVED lines=11> */
.L_x_12758:
[----:B------:R-:W-:Y:S05]  /*1d2c0*/  BSYNC.RECONVERGENT B1 ;  /* 0x0000000000017941 */ /* 0x000fea0003800200 */
.L_x_12757:
[----:B------:R-:W-:Y:S02]  /*1d2d0*/  F2FP.F16.F32.PACK_AB R143, RZ, R158 ;  /* 0x0000009eff8f723e */ /* 0x000fe400000000ff */
[----:B------:R-:W-:Y:S02]  /*1d2e0*/  PRMT R142, R208, 0x5410, R209 ;  /* 0x00005410d08e7816 */ /* 0x000fe400000000d1 */
[----:B------:R-:W-:Y:S02]  /*1d2f0*/  PRMT R141, R207, 0x5410, R206 ;  /* 0x00005410cf8d7816 */ /* 0x000fe400000000ce */
[----:B------:R-:W-:Y:S02]  /*1d300*/  PRMT R140, R198, 0x5410, R197 ;  /* 0x00005410c68c7816 */ /* 0x000fe400000000c5 */
[----:B------:R-:W-:-:S07]  /*1d310*/  PRMT R143, R210, 0x5410, R143 ;  /* 0x00005410d28f7816 */ /* 0x000fce000000008f */
.L_x_12707:
        /* <DEDUP_REMOVED lines=26> */
.L_x_12765:
[----:B------:R-:W-:Y:S05]  /*1d4c0*/  BSYNC.RECONVERGENT B1 ;  /* 0x0000000000017941 */ /* 0x000fea0003800200 */
.L_x_12764:
[----:B------:R-:W-:Y:S01]  /*1d4d0*/  IADD3 R204, PT, PT, R204, 0x20, RZ ;  /* 0x00000020cccc7810 */ /* 0x000fe20007ffe0ff */
[----:B------:R-:W-:-:S07]  /*1d4e0*/  VIADD R203, R203, 0x20 ;  /* 0x00000020cbcb7836 */ /* 0x000fce0000000000 */
.L_x_12649:
[----:B------:R-:W-:Y:S05]  /*1d4f0*/  BSYNC.RECONVERGENT B0 ;  /* 0x0000000000007941 */ /* 0x000fea0003800200 */
.L_x_12648:
        /* <DEDUP_REMOVED lines=36> */
.L_x_12773:
        /* <DEDUP_REMOVED lines=13> */
.L_x_12775:
[----:B------:R-:W-:Y:S05]  /*1d810*/  BSYNC.RECONVERGENT B3 ;  /* 0x0000000000037941 */ /* 0x000fea0003800200 */
.L_x_12774:
        /* <DEDUP_REMOVED lines=61> */
.L_x_12772:
[----:B------:R-:W-:Y:S05]  /*1dbf0*/  BSYNC.RECONVERGENT B2 ;  /* 0x0000000000027941 */ /* 0x000fea0003800200 */
.L_x_12771:
        /* <DEDUP_REMOVED lines=12> */
.L_x_12770:
[----:B------:R-:W-:Y:S05]  /*1dcc0*/  BSYNC.RECONVERGENT B1 ;  /* 0x0000000000017941 */ /* 0x000fea0003800200 */
.L_x_12769:
        /* <DEDUP_REMOVED lines=22> */
.L_x_12780:
        /* <DEDUP_REMOVED lines=13> */
.L_x_12782:
[----:B------:R-:W-:Y:S05]  /*1df00*/  BSYNC.RECONVERGENT B3 ;  /* 0x0000000000037941 */ /* 0x000fea0003800200 */
.L_x_12781:
        /* <DEDUP_REMOVED lines=61> */
.L_x_12779:
[----:B------:R-:W-:Y:S05]  /*1e2e0*/  BSYNC.RECONVERGENT B2 ;  /* 0x0000000000027941 */ /* 0x000fea0003800200 */
.L_x_12778:
[----:B------:R-:W-:Y:S01]  /*1e2f0*/  I2FP.F32.U32 R21, R21 ;  /* 0x0000001500157245 */ /* 0x000fe20000201000 */
[----:B------:R-:W-:Y:S02]  /*1e300*/  HADD2.F32 R141, -RZ, R40.H1_H1 ;  /* 0x30000028ff8d7230 */ /* 0x000fe40000004100 */
[----:B------:R-:W-:Y:S02]  /*1e310*/  IMAD.MOV.U32 R140, RZ, RZ, 0x2f800000 ;  /* 0x2f800000ff8c7424 */ /* 0x000fe400078e00ff */
[----:B------:R-:W-:Y:S02]  /*1e320*/  HADD2.F32 R143, -RZ, R36.H1_H1 ;  /* 0x30000024ff8f7230 */ /* 0x000fe40000004100 */
[----:B------:R-:W-:Y:S01]  /*1e330*/  FMUL.FTZ R141, R141, UR11 ;  /* 0x0000000b8d8d7c20 */ /* 0x000fe20008410000 */
[----:B------:R-:W-:-:S03]  /*1e340*/  FFMA.FTZ R21, R21, R140, 1.1641532182693481445e-10 ;  /* 0x2f00000015157423 */ /* 0x000fc6000001008c */
[----:B------:R-:W-:Y:S02]  /*1e350*/  FMUL.FTZ R141, R141, UR10 ;  /* 0x0000000a8d8d7c20 */ /* 0x000fe40008410000 */
[----:B------:R-:W-:-:S04]  /*1e360*/  FSETP.GTU.FTZ.AND P2, PT, R21, UR8, PT ;  /* 0x0000000815007c0b */ /* 0x000fc8000bf5c000 */
[----:B------:R-:W-:Y:S01]  /*1e370*/  FSEL R160, R141, RZ, !P2 ;  /* 0x000000ff8da07208 */ /* 0x000fe20005000000 */
[----:B------:R-:W-:Y:S01]  /*1e380*/  HADD2.F32 R141, -RZ, R80.H1_H1 ;  /* 0x30000050ff8d7230 */ /* 0x000fe20000004100 */
[----:B------:R-:W-:-:S04]  /*1e390*/  SEL R21, RZ, 0x1, P2 ;  /* 0x00000001ff157807 */ /* 0x000fc80001000000 */
[----:B------:R-:W-:-:S07]  /*1e3a0*/  FFMA.FTZ R160, R160, R141, R143 ;  /* 0x0000008da0a07223 */ /* 0x000fce000001008f */
.L_x_12777:
[----:B------:R-:W-:Y:S05]  /*1e3b0*/  BSYNC.RECONVERGENT B1 ;  /* 0x0000000000017941 */ /* 0x000fea0003800200 */
.L_x_12776:
        /* <DEDUP_REMOVED lines=22> */
.L_x_12787:
        /* <DEDUP_REMOVED lines=13> */
.L_x_12789:
[----:B------:R-:W-:Y:S05]  /*1e5f0*/  BSYNC.RECONVERGENT B3 ;  /* 0x0000000000037941 */ /* 0x000fea0003800200 */
.L_x_12788:
        /* <DEDUP_REMOVED lines=61> */
.L_x_12786:
[----:B------:R-:W-:Y:S05]  /*1e9d0*/  BSYNC.RECONVERGENT B2 ;  /* 0x0000000000027941 */ /* 0x000fea0003800200 */
.L_x_12785:
        /* <DEDUP_REMOVED lines=12> */
.L_x_12784:
[----:B------:R-:W-:Y:S05]  /*1eaa0*/  BSYNC.RECONVERGENT B1 ;  /* 0x0000000000017941 */ /* 0x000fea0003800200 */
.L_x_12783:
        /* <DEDUP_REMOVED lines=22> */
.L_x_12794:
        /* <DEDUP_REMOVED lines=13> */
.L_x_12796:
[----:B------:R-:W-:Y:S05]  /*1ece0*/  BSYNC.RECONVERGENT B3 ;  /* 0x0000000000037941 */ /* 0x000fea0003800200 */
.L_x_12795:
        /* <DEDUP_REMOVED lines=61> */
.L_x_12793:
[----:B------:R-:W-:Y:S05]  /*1f0c0*/  BSYNC.RECONVERGENT B2 ;  /* 0x0000000000027941 */ /* 0x000fea0003800200 */
.L_x_12792:
        /* <DEDUP_REMOVED lines=12> */
.L_x_12791:
[----:B------:R-:W-:Y:S05]  /*1f190*/  BSYNC.RECONVERGENT B1 ;  /* 0x0000000000017941 */ /* 0x000fea0003800200 */
.L_x_12790:
        /* <DEDUP_REMOVED lines=22> */
.L_x_12801:
        /* <DEDUP_REMOVED lines=13> */
.L_x_12803:
[----:B------:R-:W-:Y:S05]  /*1f3d0*/  BSYNC.RECONVERGENT B3 ;  /* 0x0000000000037941 */ /* 0x000fea0003800200 */
.L_x_12802:
        /* <DEDUP_REMOVED lines=61> */
.L_x_12800:
[----:B------:R-:W-:Y:S05]  /*1f7b0*/  BSYNC.RECONVERGENT B2 ;  /* 0x0000000000027941 */ /* 0x000fea0003800200 */
.L_x_12799:
        /* <DEDUP_REMOVED lines=12> */
.L_x_12798:
[----:B------:R-:W-:Y:S05]  /*1f880*/  BSYNC.RECONVERGENT B1 ;  /* 0x0000000000017941 */ /* 0x000fea0003800200 */
.L_x_12797:
        /* <DEDUP_REMOVED lines=22> */
.L_x_12808:
        /* <DEDUP_REMOVED lines=13> */
.L_x_12810:
[----:B------:R-:W-:Y:S05]  /*1fac0*/  BSYNC.RECONVERGENT B3 ;  /* 0x0000000000037941 */ /* 0x000fea0003800200 */
.L_x_12809:
        /* <DEDUP_REMOVED lines=61> */
.L_x_12807:
[----:B------:R-:W-:Y:S05]  /*1fea0*/  BSYNC.RECONVERGENT B2 ;  /* 0x0000000000027941 */ /* 0x000fea0003800200 */
.L_x_12806:
        /* <DEDUP_REMOVED lines=12> */
.L_x_12805:
[----:B------:R-:W-:Y:S05]  /*1ff70*/  BSYNC.RECONVERGENT B1 ;  /* 0x0000000000017941 */ /* 0x000fea0003800200 */
.L_x_12804:
        /* <DEDUP_REMOVED lines=22> */
.L_x_12815:
        /* <DEDUP_REMOVED lines=13> */
.L_x_12817:
[----:B------:R-:W-:Y:S05]  /*201b0*/  BSYNC.RECONVERGENT B3 ;  /* 0x0000000000037941 */ /* 0x000fea0003800200 */
.L_x_12816:
        /* <DEDUP_REMOVED lines=61> */
.L_x_12814:
[----:B------:R-:W-:Y:S05]  /*20590*/  BSYNC.RECONVERGENT B2 ;  /* 0x0000000000027941 */ /* 0x000fea0003800200 */
.L_x_12813:
        /* <DEDUP_REMOVED lines=12> */
.L_x_12812:
[----:B------:R-:W-:Y:S05]  /*20660*/  BSYNC.RECONVERGENT B1 ;  /* 0x0000000000017941 */ /* 0x000fea0003800200 */
.L_x_12811:
        /* <DEDUP_REMOVED lines=22> */
.L_x_12822:
        /* <DEDUP_REMOVED lines=13> */
.L_x_12824:
[----:B------:R-:W-:Y:S05]  /*208a0*/  BSYNC.RECONVERGENT B3 ;  /* 0x0000000000037941 */ /* 0x000fea0003800200 */
.L_x_12823:
        /* <DEDUP_REMOVED lines=60> */
.L_x_12821:
[----:B------:R-:W-:Y:S05]  /*20c70*/  BSYNC.RECONVERGENT B2 ;  /* 0x0000000000027941 */ /* 0x000fea0003800200 */
.L_x_12820:
        /* <DEDUP_REMOVED lines=12> */
.L_x_12819:
[----:B------:R-:W-:Y:S05]  /*20d40*/  BSYNC.RECONVERGENT B1 ;  /* 0x0000000000017941 */ /* 0x000fea0003800200 */
.L_x_12818:
[----:B------:R-:W-:Y:S02]  /*20d50*/  F2FP.F16.F32.PACK_AB R143, RZ, R166 ;  /* 0x000000a6ff8f723e */ /* 0x000fe400000000ff */
[----:B------:R-:W-:Y:S02]  /*20d60*/  PRMT R142, R209, 0x5410, R210 ;  /* 0x00005410d18e7816 */ /* 0x000fe400000000d2 */
[----:B------:R-:W-:Y:S02]  /*20d70*/  PRMT R141, R208, 0x5410, R207 ;  /* 0x00005410d08d7816 */ /* 0x000fe400000000cf */
[----:B------:R-:W-:Y:S02]  /*20d80*/  PRMT R140, R206, 0x5410, R198 ;  /* 0x00005410ce8c7816 */ /* 0x000fe400000000c6 */
[----:B------:R-:W-:Y:S01]  /*20d90*/  PRMT R143, R212, 0x5410, R143 ;  /* 0x00005410d48f7816 */ /* 0x000fe2000000008f */
[----:B------:R-:W-:Y:S06]  /*20da0*/  BRA `(.L_x_12825) ;  /* 0x00000034005c7947 */ /* 0x000fec0003800000 */
.L_x_12768:
        /* <DEDUP_REMOVED lines=21> */
.L_x_12830:
        /* <DEDUP_REMOVED lines=13> */
.L_x_12832:
[----:B------:R-:W-:Y:S05]  /*20fd0*/  BSYNC.RECONVERGENT B3 ;  /* 0x0000000000037941 */ /* 0x000fea0003800200 */
.L_x_12831:
        /* <DEDUP_REMOVED lines=60> */
.L_x_12829:
[----:B------:R-:W-:Y:S05]  /*213a0*/  BSYNC.RECONVERGENT B2 ;  /* 0x0000000000027941 */ /* 0x000fea0003800200 */
.L_x_12828:
        /* <DEDUP_REMOVED lines=11> */
.L_x_12827:
[----:B------:R-:W-:Y:S05]  /*21460*/  BSYNC.RECONVERGENT B1 ;  /* 0x0000000000017941 */ /* 0x000fea0003800200 */
.L_x_12826:
        /* <DEDUP_REMOVED lines=18> */
.L_x_12837:
        /* <DEDUP_REMOVED lines=13> */
.L_x_12839:
[----:B------:R-:W-:Y:S05]  /*21660*/  BSYNC.RECONVERGENT B3 ;  /* 0x0000000000037941 */ /* 0x000fea0003800200 */
.L_x_12838:
        /* <DEDUP_REMOVED lines=61> */
.L_x_12836:
[----:B------:R-:W-:Y:S05]  /*21a40*/  BSYNC.RECONVERGENT B2 ;  /* 0x0000000000027941 */ /* 0x000fea0003800200 */
.L_x_12835:
        /* <DEDUP_REMOVED lines=11> */
.L_x_12834:
[----:B------:R-:W-:Y:S05]  /*21b00*/  BSYNC.RECONVERGENT B1 ;  /* 0x0000000000017941 */ /* 0x000fea0003800200 */
.L_x_12833:
        /* <DEDUP_REMOVED lines=18> */
.L_x_12844:
        /* <DEDUP_REMOVED lines=13> */
.L_x_12846:
[----:B------:R-:W-:Y:S05]  /*21d00*/  BSYNC.RECONVERGENT B3 ;  /* 0x0000000000037941 */ /* 0x000fea0003800200 */
.L_x_12845:
        /* <DEDUP_REMOVED lines=61> */
.L_x_12843:
[----:B------:R-:W-:Y:S05]  /*220e0*/  BSYNC.RECONVERGENT B2 ;  /* 0x0000000000027941 */ /* 0x000fea0003800200 */
.L_x_12842:
        /* <DEDUP_REMOVED lines=11> */
.L_x_12841:
[----:B------:R-:W-:Y:S05]  /*221a0*/  BSYNC.RECONVERGENT B1 ;  /* 0x0000000000017941 */ /* 0x000fea0003800200 */
.L_x_12840:
        /* <DEDUP_REMOVED lines=18> */
.L_x_12851:
        /* <DEDUP_REMOVED lines=13> */
.L_x_12853:
[----:B------:R-:W-:Y:S05]  /*223a0*/  BSYNC.RECONVERGENT B3 ;  /* 0x0000000000037941 */ /* 0x000fea0003800200 */
.L_x_12852:
        /* <DEDUP_REMOVED lines=61> */
.L_x_12850:
[----:B------:R-:W-:Y:S05]  /*22780*/  BSYNC.RECONVERGENT B2 ;  /* 0x0000000000027941 */ /* 0x000fea0003800200 */
.L_x_12849:
        /* <DEDUP_REMOVED lines=11> */
.L_x_12848:
[----:B------:R-:W-:Y:S05]  /*22840*/  BSYNC.RECONVERGENT B1 ;  /* 0x0000000000017941 */ /* 0x000fea0003800200 */
.L_x_12847:
        /* <DEDUP_REMOVED lines=18> */
.L_x_12858:
        /* <DEDUP_REMOVED lines=13> */
.L_x_12860:
[----:B------:R-:W-:Y:S05]  /*22a40*/  BSYNC.RECONVERGENT B3 ;  /* 0x0000000000037941 */ /* 0x000fea0003800200 */
.L_x_12859:
        /* <DEDUP_REMOVED lines=61> */
.L_x_12857:
[----:B------:R-:W-:Y:S05]  /*22e20*/  BSYNC.RECONVERGENT B2 ;  /* 0x0000000000027941 */ /* 0x000fea0003800200 */
.L_x_12856:
        /* <DEDUP_REMOVED lines=11> */
.L_x_12855:
[----:B------:R-:W-:Y:S05]  /*22ee0*/  BSYNC.RECONVERGENT B1 ;  /* 0x0000000000017941 */ /* 0x000fea0003800200 */
.L_x_12854:
        /* <DEDUP_REMOVED lines=18> */
.L_x_12865:
        /* <DEDUP_REMOVED lines=13> */
.L_x_12867:
[----:B------:R-:W-:Y:S05]  /*230e0*/  BSYNC.RECONVERGENT B3 ;  /* 0x0000000000037941 */ /* 0x000fea0003800200 */
.L_x_12866:
        /* <DEDUP_REMOVED lines=61> */
.L_x_12864:
[----:B------:R-:W-:Y:S05]  /*234c0*/  BSYNC.RECONVERGENT B2 ;  /* 0x0000000000027941 */ /* 0x000fea0003800200 */
.L_x_12863:
        /* <DEDUP_REMOVED lines=11> */
.L_x_12862:
[----:B------:R-:W-:Y:S05]  /*23580*/  BSYNC.RECONVERGENT B1 ;  /* 0x0000000000017941 */ /* 0x000fea0003800200 */
.L_x_12861:
        /* <DEDUP_REMOVED lines=18> */
.L_x_12872:
        /* <DEDUP_REMOVED lines=13> */
.L_x_12874:
[----:B------:R-:W-:Y:S05]  /*23780*/  BSYNC.RECONVERGENT B3 ;  /* 0x0000000000037941 */ /* 0x000fea0003800200 */
.L_x_12873:
        /* <DEDUP_REMOVED lines=61> */
.L_x_12871:
[----:B------:R-:W-:Y:S05]  /*23b60*/  BSYNC.RECONVERGENT B2 ;  /* 0x0000000000027941 */ /* 0x000fea0003800200 */
.L_x_12870:
        /* <DEDUP_REMOVED lines=11> */
.L_x_12869:
[----:B------:R-:W-:Y:S05]  /*23c20*/  BSYNC.RECONVERGENT B1 ;  /* 0x0000000000017941 */ /* 0x000fea0003800200 */
.L_x_12868:
        /* <DEDUP_REMOVED lines=18> */
.L_x_12879:
        /* <DEDUP_REMOVED lines=13> */
.L_x_12881:
[----:B------:R-:W-:Y:S05]  /*23e20*/  BSYNC.RECONVERGENT B3 ;  /* 0x0000000000037941 */ /* 0x000fea0003800200 */
.L_x_12880:
        /* <DEDUP_REMOVED lines=61> */
.L_x_12878:
[----:B------:R-:W-:Y:S05]  /*24200*/  BSYNC.RECONVERGENT B2 ;  /* 0x0000000000027941 */ /* 0x000fea0003800200 */
.L_x_12877:
        /* <DEDUP_REMOVED lines=11> */
.L_x_12876:
[----:B------:R-:W-:Y:S05]  /*242c0*/  BSYNC.RECONVERGENT B1 ;  /* 0x0000000000017941 */ /* 0x000fea0003800200 */
.L_x_12875:
[----:B------:R-:W-:Y:S02]  /*242d0*/  F2FP.F16.F32.PACK_AB R143, RZ, R166 ;  /* 0x000000a6ff8f723e */ /* 0x000fe400000000ff */
[----:B------:R-:W-:Y:S02]  /*242e0*/  PRMT R142, R208, 0x5410, R209 ;  /* 0x00005410d08e7816 */ /* 0x000fe400000000d1 */
[----:B------:R-:W-:Y:S02]  /*242f0*/  PRMT R141, R207, 0x5410, R206 ;  /* 0x00005410cf8d7816 */ /* 0x000fe400000000ce */
[----:B------:R-:W-:Y:S02]  /*24300*/  PRMT R140, R198, 0x5410, R197 ;  /* 0x00005410c68c7816 */ /* 0x000fe400000000c5 */
[----:B------:R-:W-:-:S07]  /*24310*/  PRMT R143, R210, 0x5410, R143 ;  /* 0x00005410d28f7816 */ /* 0x000fce000000008f */
.L_x_12825:
        /* <DEDUP_REMOVED lines=26> */
.L_x_12883:
[----:B------:R-:W-:Y:S05]  /*244c0*/  BSYNC.RECONVERGENT B1 ;  /* 0x0000000000017941 */ /* 0x000fea0003800200 */
.L_x_12882:
[----:B------:R-:W-:Y:S01]  /*244d0*/  IADD3 R204, PT, PT, R204, 0x20, RZ ;  /* 0x00000020cccc7810 */ /* 0x000fe20007ffe0ff */
[----:B------:R-:W-:-:S07]  /*244e0*/  VIADD R203, R203, 0x20 ;  /* 0x00000020cbcb7836 */ /* 0x000fce0000000000 */
.L_x_12767:
[----:B------:R-:W-:Y:S05]  /*244f0*/  BSYNC.RECONVERGENT B0 ;  /* 0x0000000000007941 */ /* 0x000fea0003800200 */
.L_x_12766:
        /* <DEDUP_REMOVED lines=36> */
.L_x_12891:
        /* <DEDUP_REMOVED lines=13> */
.L_x_12893:
[----:B------:R-:W-:Y:S05]  /*24810*/  BSYNC.RECONVERGENT B3 ;  /* 0x0000000000037941 */ /* 0x000fea0003800200 */
.L_x_12892:
        /* <DEDUP_REMOVED lines=61> */
.L_x_12890:
[----:B------:R-:W-:Y:S05]  /*24bf0*/  BSYNC.RECONVERGENT B2 ;  /* 0x0000000000027941 */ /* 0x000fea0003800200 */
.L_x_12889:
        /* <DEDUP_REMOVED lines=12> */
.L_x_12888:
[----:B------:R-:W-:Y:S05]  /*24cc0*/  BSYNC.RECONVERGENT B1 ;  /* 0x0000000000017941 */ /* 0x000fea0003800200 */
.L_x_12887:
        /* <DEDUP_REMOVED lines=22> */
.L_x_12898:
        /* <DEDUP_REMOVED lines=13> */
.L_x_12900:
[----:B------:R-:W-:Y:S05]  /*24f00*/  BSYNC.RECONVERGENT B3 ;  /* 0x0000000000037941 */ /* 0x000fea0003800200 */
.L_x_12899:
        /* <DEDUP_REMOVED lines=61> */
.L_x_12897:
[----:B------:R-:W-:Y:S05]  /*252e0*/  BSYNC.RECONVERGENT B2 ;  /* 0x0000000000027941 */ /* 0x000fea0003800200 */
.L_x_12896:
        /* <DEDUP_REMOVED lines=12> */
.L_x_12895:
[----:B------:R-:W-:Y:S05]  /*253b0*/  BSYNC.RECONVERGENT B1 ;  /* 0x0000000000017941 */ /* 0x000fea0003800200 */
.L_x_12894:
        /* <DEDUP_REMOVED lines=22> */
.L_x_12905:
        /* <DEDUP_REMOVED lines=13> */
.L_x_12907:
[----:B------:R-:W-:Y:S05]  /*255f0*/  BSYNC.RECONVERGENT B3 ;  /* 0x0000000000037941 */ /* 0x000fea0003800200 */
.L_x_12906:
        /* <DEDUP_REMOVED lines=61> */
.L_x_12904:
[----:B------:R-:W-:Y:S05]  /*259d0*/  BSYNC.RECONVERGENT B2 ;  /* 0x0000000000027941 */ /* 0x000fea0003800200 */
.L_x_12903:
        /* <DEDUP_REMOVED lines=12> */
.L_x_12902:
[----:B------:R-:W-:Y:S05]  /*25aa0*/  BSYNC.RECONVERGENT B1 ;  /* 0x0000000000017941 */ /* 0x000fea0003800200 */
.L_x_12901:
        /* <DEDUP_REMOVED lines=22> */
.L_x_12912:
        /* <DEDUP_REMOVED lines=13> */
.L_x_12914:
[----:B------:R-:W-:Y:S05]  /*25ce0*/  BSYNC.RECONVERGENT B3 ;  /* 0x0000000000037941 */ /* 0x000fea0003800200 */
.L_x_12913:
        /* <DEDUP_REMOVED lines=61> */
.L_x_12911:
[----:B------:R-:W-:Y:S05]  /*260c0*/  BSYNC.RECONVERGENT B2 ;  /* 0x0000000000027941 */ /* 0x000fea0003800200 */
.L_x_12910:
        /* <DEDUP_REMOVED lines=12> */
.L_x_12909:
[----:B------:R-:W-:Y:S05]  /*26190*/  BSYNC.RECONVERGENT B1 ;  /* 0x0000000000017941 */ /* 0x000fea0003800200 */
.L_x_12908:
        /* <DEDUP_REMOVED lines=22> */
.L_x_12919:
        /* <DEDUP_REMOVED lines=13> */
.L_x_12921:
[----:B------:R-:W-:Y:S05]  /*263d0*/  BSYNC.RECONVERGENT B3 ;  /* 0x0000000000037941 */ /* 0x000fea0003800200 */
.L_x_12920:
        /* <DEDUP_REMOVED lines=61> */
.L_x_12918:
[----:B------:R-:W-:Y:S05]  /*267b0*/  BSYNC.RECONVERGENT B2 ;  /* 0x0000000000027941 */ /* 0x000fea0003800200 */
.L_x_12917:
        /* <DEDUP_REMOVED lines=12> */
.L_x_12916:
[----:B------:R-:W-:Y:S05]  /*26880*/  BSYNC.RECONVERGENT B1 ;  /* 0x0000000000017941 */ /* 0x000fea0003800200 */
.L_x_12915:
        /* <DEDUP_REMOVED lines=22> */
.L_x_12926:
        /* <DEDUP_REMOVED lines=13> */
.L_x_12928:
[----:B------:R-:W-:Y:S05]  /*26ac0*/  BSYNC.RECONVERGENT B3 ;  /* 0x0000000000037941 */ /* 0x000fea0003800200 */
.L_x_12927:
        /* <DEDUP_REMOVED lines=61> */
.L_x_12925:
[----:B------:R-:W-:Y:S05]  /*26ea0*/  BSYNC.RECONVERGENT B2 ;  /* 0x0000000000027941 */ /* 0x000fea0003800200 */
.L_x_12924:
        /* <DEDUP_REMOVED lines=12> */
.L_x_12923:
[----:B------:R-:W-:Y:S05]  /*26f70*/  BSYNC.RECONVERGENT B1 ;  /* 0x0000000000017941 */ /* 0x000fea0003800200 */
.L_x_12922:
        /* <DEDUP_REMOVED lines=22> */
.L_x_12933:
        /* <DEDUP_REMOVED lines=13> */
.L_x_12935:
[----:B------:R-:W-:Y:S05]  /*271b0*/  BSYNC.RECONVERGENT B3 ;  /* 0x0000000000037941 */ /* 0x000fea0003800200 */
.L_x_12934:
        /* <DEDUP_REMOVED lines=61> */
.L_x_12932:
[----:B------:R-:W-:Y:S05]  /*27590*/  BSYNC.RECONVERGENT B2 ;  /* 0x0000000000027941 */ /* 0x000fea0003800200 */
.L_x_12931:
        /* <DEDUP_REMOVED lines=12> */
.L_x_12930:
[----:B------:R-:W-:Y:S05]  /*27660*/  BSYNC.RECONVERGENT B1 ;  /* 0x0000000000017941 */ /* 0x000fea0003800200 */
.L_x_12929:
        /* <DEDUP_REMOVED lines=22> */
.L_x_12940:
        /* <DEDUP_REMOVED lines=13> */
.L_x_12942:
[----:B------:R-:W-:Y:S05]  /*278a0*/  BSYNC.RECONVERGENT B3 ;  /* 0x0000000000037941 */ /* 0x000fea0003800200 */
.L_x_12941:
        /* <DEDUP_REMOVED lines=60> */
.L_x_12939:
[----:B------:R-:W-:Y:S05]  /*27c70*/  BSYNC.RECONVERGENT B2 ;  /* 0x0000000000027941 */ /* 0x000fea0003800200 */
.L_x_12938:
[----:B------:R-:W-:Y:S01]  /*27c80*/  HFMA2 R140, -RZ, RZ, 0.1171875, 0 ;  /* 0x2f800000ff8c7431 */ /* 0x000fe200000001ff */
[----:B------:R-:W-:Y:S01]  /*27c90*/  I2FP.F32.U32 R9, R9 ;  /* 0x0000000900097245 */ /* 0x000fe20000201000 */
[----:B------:R-:W-:Y:S02]  /*27ca0*/  HADD2.F32 R141, -RZ, R43.H1_H1 ;  /* 0x3000002bff8d7230 */ /* 0x000fe40000004100 */
[----:B------:R-:W-:-:S03]  /*27cb0*/  HADD2.F32 R143, -RZ, R39.H1_H1 ;  /* 0x30000027ff8f7230 */ /* 0x000fc60000004100 */
        /* <DEDUP_REMOVED lines=8> */
.L_x_12937:
[----:B------:R-:W-:Y:S05]  /*27d40*/  BSYNC.RECONVERGENT B1 ;  /* 0x0000000000017941 */ /* 0x000fea0003800200 */
.L_x_12936:
[----:B------:R-:W-:Y:S02]  /*27d50*/  F2FP.F16.F32.PACK_AB R143, RZ, R174 ;  /* 0x000000aeff8f723e */ /* 0x000fe400000000ff */
[----:B------:R-:W-:Y:S02]  /*27d60*/  PRMT R142, R209, 0x5410, R210 ;  /* 0x00005410d18e7816 */ /* 0x000fe400000000d2 */
[----:B------:R-:W-:Y:S02]  /*27d70*/  PRMT R141, R208, 0x5410, R207 ;  /* 0x00005410d08d7816 */ /* 0x000fe400000000cf */
[----:B------:R-:W-:Y:S02]  /*27d80*/  PRMT R140, R206, 0x5410, R198 ;  /* 0x00005410ce8c7816 */ /* 0x000fe400000000c6 */
[----:B------:R-:W-:Y:S01]  /*27d90*/  PRMT R143, R212, 0x5410, R143 ;  /* 0x00005410d48f7816 */ /* 0x000fe2000000008f */
[----:B------:R-:W-:Y:S06]  /*27da0*/  BRA `(.L_x_12943) ;  /* 0x00000034005c7947 */ /* 0x000fec0003800000 */
.L_x_12886:
        /* <DEDUP_REMOVED lines=21> */
.L_x_12948:
        /* <DEDUP_REMOVED lines=13> */
.L_x_12950:
[----:B------:R-:W-:Y:S05]  /*27fd0*/  BSYNC.RECONVERGENT B3 ;  /* 0x0000000000037941 */ /* 0x000fea0003800200 */
.L_x_12949:
        /* <DEDUP_REMOVED lines=60> */
.L_x_12947:
[----:B------:R-:W-:Y:S05]  /*283a0*/  BSYNC.RECONVERGENT B2 ;  /* 0x0000000000027941 */ /* 0x000fea0003800200 */
.L_x_12946:
        /* <DEDUP_REMOVED lines=11> */
.L_x_12945:
[----:B------:R-:W-:Y:S05]  /*28460*/  BSYNC.RECONVERGENT B1 ;  /* 0x0000000000017941 */ /* 0x000fea0003800200 */
.L_x_12944:
        /* <DEDUP_REMOVED lines=18> */
.L_x_12955:
        /* <DEDUP_REMOVED lines=13> */
.L_x_12957:
[----:B------:R-:W-:Y:S05]  /*28660*/  BSYNC.RECONVERGENT B3 ;  /* 0x0000000000037941 */ /* 0x000fea0003800200 */
.L_x_12956:
        /* <DEDUP_REMOVED lines=61> */
.L_x_12954:
[----:B------:R-:W-:Y:S05]  /*28a40*/  BSYNC.RECONVERGENT B2 ;  /* 0x0000000000027941 */ /* 0x000fea0003800200 */
.L_x_12953:
[----:B------:R-:W-:Y:S01]  /*28a50*/  I2FP.F32.U32 R21, R21 ;  /* 0x0000001500157245 */ /* 0x000fe20000201000 */
[----:B-----5:R-:W-:Y:S02]  /*28a60*/  HADD2.F32 R141, -RZ, R40.H1_H1 ;  /* 0x30000028ff8d7230 */ /* 0x020fe40000004100 */
[----:B------:R-:W-:-:S03]  /*28a70*/  IMAD.MOV.U32 R140, RZ, RZ, 0x2f800000 ;  /* 0x2f800000ff8c7424 */ /* 0x000fc600078e00ff */
[----:B------:R-:W-:Y:S01]  /*28a80*/  FMUL.FTZ R141, R141, UR11 ;  /* 0x0000000b8d8d7c20 */ /* 0x000fe20008410000 */
[----:B------:R-:W-:-:S03]  /*28a90*/  FFMA.FTZ R21, R21, R140, 1.1641532182693481445e-10 ;  /* 0x2f00000015157423 */ /* 0x000fc6000001008c */
[----:B------:R-:W-:Y:S02]  /*28aa0*/  FMUL.FTZ R141, R141, UR10 ;  /* 0x0000000a8d8d7c20 */ /* 0x000fe40008410000 */
[----:B------:R-:W-:-:S04]  /*28ab0*/  FSETP.GTU.FTZ.AND P1, PT, R21, UR8, PT ;  /* 0x0000000815007c0b */ /* 0x000fc8000bf3c000 */
[----:B------:R-:W-:Y:S01]  /*28ac0*/  FSEL R168, R141, RZ, !P1 ;  /* 0x000000ff8da87208 */ /* 0x000fe20004800000 */
[----:B------:R-:W-:Y:S01]  /*28ad0*/  HADD2.F32 R141, -RZ, R68.H1_H1 ;  /* 0x30000044ff8d7230 */ /* 0x000fe20000004100 */
[----:B------:R-:W-:-:S04]  /*28ae0*/  SEL R21, RZ, 0x1, P1 ;  /* 0x00000001ff157807 */ /* 0x000fc80000800000 */
[----:B------:R-:W-:-:S07]  /*28af0*/  FMUL.FTZ R168, R141, R168 ;  /* 0x000000a88da87220 */ /* 0x000fce0000410000 */
.L_x_12952:
[----:B------:R-:W-:Y:S05]  /*28b00*/  BSYNC.RECONVERGENT B1 ;  /* 0x0000000000017941 */ /* 0x000fea0003800200 */
.L_x_12951:
        /* <DEDUP_REMOVED lines=18> */
.L_x_12962:
        /* <DEDUP_REMOVED lines=13> */
.L_x_12964:
[----:B------:R-:W-:Y:S05]  /*28d00*/  BSYNC.RECONVERGENT B3 ;  /* 0x0000000000037941 */ /* 0x000fea0003800200 */
.L_x_12963:
        /* <DEDUP_REMOVED lines=61> */
.L_x_12961:
[----:B------:R-:W-:Y:S05]  /*290e0*/  BSYNC.RECONVERGENT B2 ;  /* 0x0000000000027941 */ /* 0x000fea0003800200 */
.L_x_12960:
        /* <DEDUP_REMOVED lines=11> */
.L_x_12959:
[----:B------:R-:W-:Y:S05]  /*291a0*/  BSYNC.RECONVERGENT B1 ;  /* 0x0000000000017941 */ /* 0x000fea0003800200 */
.L_x_12958:
        /* <DEDUP_REMOVED lines=18> */
.L_x_12969:
        /* <DEDUP_REMOVED lines=13> */
.L_x_12971:
[----:B------:R-:W-:Y:S05]  /*293a0*/  BSYNC.RECONVERGENT B3 ;  /* 0x0000000000037941 */ /* 0x000fea0003800200 */
.L_x_12970:
        /* <DEDUP_REMOVED lines=61> */
.L_x_12968:
[----:B------:R-:W-:Y:S05]  /*29780*/  BSYNC.RECONVERGENT B2 ;  /* 0x0000000000027941 */ /* 0x000fea0003800200 */
.L_x_12967:
        /* <DEDUP_REMOVED lines=11> */
.L_x_12966:
[----:B------:R-:W-:Y:S05]  /*29840*/  BSYNC.RECONVERGENT B1 ;  /* 0x0000000000017941 */ /* 0x000fea0003800200 */
.L_x_12965:
        /* <DEDUP_REMOVED lines=18> */
.L_x_12976:
        /* <DEDUP_REMOVED lines=13> */
.L_x_12978:
[----:B------:R-:W-:Y:S05]  /*29a40*/  BSYNC.RECONVERGENT B3 ;  /* 0x0000000000037941 */ /* 0x000fea0003800200 */
.L_x_12977:
        /* <DEDUP_REMOVED lines=61> */
.L_x_12975:
[----:B------:R-:W-:Y:S05]  /*29e20*/  BSYNC.RECONVERGENT B2 ;  /* 0x0000000000027941 */ /* 0x000fea0003800200 */
.L_x_12974:
        /* <DEDUP_REMOVED lines=11> */
.L_x_12973:
[----:B------:R-:W-:Y:S05]  /*29ee0*/  BSYNC.RECONVERGENT B1 ;  /* 0x0000000000017941 */ /* 0x000fea0003800200 */
.L_x_12972:
        /* <DEDUP_REMOVED lines=18> */
.L_x_12983:
        /* <DEDUP_REMOVED lines=13> */
.L_x_12985:
[----:B------:R-:W-:Y:S05]  /*2a0e0*/  BSYNC.RECONVERGENT B3 ;  /* 0x0000000000037941 */ /* 0x000fea0003800200 */
.L_x_12984:
        /* <DEDUP_REMOVED lines=61> */
.L_x_12982:
[----:B------:R-:W-:Y:S05]  /*2a4c0*/  BSYNC.RECONVERGENT B2 ;  /* 0x0000000000027941 */ /* 0x000fea0003800200 */
.L_x_12981:
        /* <DEDUP_REMOVED lines=11> */
.L_x_12980:
[----:B------:R-:W-:Y:S05]  /*2a580*/  BSYNC.RECONVERGENT B1 ;  /* 0x0000000000017941 */ /* 0x000fea0003800200 */
.L_x_12979:
        /* <DEDUP_REMOVED lines=18> */
.L_x_12990:
        /* <DEDUP_REMOVED lines=13> */
.L_x_12992:
[----:B------:R-:W-:Y:S05]  /*2a780*/  BSYNC.RECONVERGENT B3 ;  /* 0x0000000000037941 */ /* 0x000fea0003800200 */
.L_x_12991:
        /* <DEDUP_REMOVED lines=61> */
.L_x_12989:
[----:B------:R-:W-:Y:S05]  /*2ab60*/  BSYNC.RECONVERGENT B2 ;  /* 0x0000000000027941 */ /* 0x000fea0003800200 */
.L_x_12988:
        /* <DEDUP_REMOVED lines=11> */
.L_x_12987:
[----:B------:R-:W-:Y:S05]  /*2ac20*/  BSYNC.RECONVERGENT B1 ;  /* 0x0000000000017941 */ /* 0x000fea0003800200 */
.L_x_12986:
        /* <DEDUP_REMOVED lines=18> */
.L_x_12997:
        /* <DEDUP_REMOVED lines=13> */
.L_x_12999:
[----:B------:R-:W-:Y:S05]  /*2ae20*/  BSYNC.RECONVERGENT B3 ;  /* 0x0000000000037941 */ /* 0x000fea0003800200 */
.L_x_12998:
        /* <DEDUP_REMOVED lines=61> */
.L_x_12996:
[----:B------:R-:W-:Y:S05]  /*2b200*/  BSYNC.RECONVERGENT B2 ;  /* 0x0000000000027941 */ /* 0x000fea0003800200 */
.L_x_12995:
        /* <DEDUP_REMOVED lines=11> */
.L_x_12994:
[----:B------:R-:W-:Y:S05]  /*2b2c0*/  BSYNC.RECONVERGENT B1 ;  /* 0x0000000000017941 */ /* 0x000fea0003800200 */
.L_x_12993:
[----:B------:R-:W-:Y:S02]  /*2b2d0*/  F2FP.F16.F32.PACK_AB R143, RZ, R174 ;  /* 0x000000aeff8f723e */ /* 0x000fe400000000ff */
[----:B------:R-:W-:Y:S02]  /*2b2e0*/  PRMT R142, R208, 0x5410, R209 ;  /* 0x00005410d08e7816 */ /* 0x000fe400000000d1 */
[----:B------:R-:W-:Y:S02]  /*2b2f0*/  PRMT R141, R207, 0x5410, R206 ;  /* 0x00005410cf8d7816 */ /* 0x000fe400000000ce */
[----:B------:R-:W-:Y:S02]  /*2b300*/  PRMT R140, R198, 0x5410, R197 ;  /* 0x00005410c68c7816 */ /* 0x000fe400000000c5 */
[----:B------:R-:W-:-:S07]  /*2b310*/  PRMT R143, R210, 0x5410, R143 ;  /* 0x00005410d28f7816 */ /* 0x000fce000000008f */
.L_x_12943:
        /* <DEDUP_REMOVED lines=26> */
.L_x_13001:
[----:B------:R-:W-:Y:S05]  /*2b4c0*/  BSYNC.RECONVERGENT B1 ;  /* 0x0000000000017941 */ /* 0x000fea0003800200 */
.L_x_13000:
[----:B------:R-:W-:Y:S01]  /*2b4d0*/  IADD3 R204, PT, PT, R204, 0x20, RZ ;  /* 0x00000020cccc7810 */ /* 0x000fe20007ffe0ff */
[----:B------:R-:W-:-:S07]  /*2b4e0*/  VIADD R203, R203, 0x20 ;  /* 0x00000020cbcb7836 */ /* 0x000fce0000000000 */
.L_x_12885:
[----:B------:R-:W-:Y:S05]  /*2b4f0*/  BSYNC.RECONVERGENT B0 ;  /* 0x0000000000007941 */ /* 0x000fea0003800200 */
.L_x_12884:
        /* <DEDUP_REMOVED lines=36> */
.L_x_13009:
        /* <DEDUP_REMOVED lines=13> */
.L_x_13011:
[----:B------:R-:W-:Y:S05]  /*2b810*/  BSYNC.RECONVERGENT B3 ;  /* 0x0000000000037941 */ /* 0x000fea0003800200 */
.L_x_13010:
        /* <DEDUP_REMOVED lines=61> */
.L_x_13008:
[----:B------:R-:W-:Y:S05]  /*2bbf0*/  BSYNC.RECONVERGENT B2 ;  /* 0x0000000000027941 */ /* 0x000fea0003800200 */
.L_x_13007:
        /* <DEDUP_REMOVED lines=12> */
.L_x_13006:
[----:B------:R-:W-:Y:S05]  /*2bcc0*/  BSYNC.RECONVERGENT B1 ;  /* 0x0000000000017941 */ /* 0x000fea0003800200 */
.L_x_13005:
        /* <DEDUP_REMOVED lines=22> */
.L_x_13016:
        /* <DEDUP_REMOVED lines=13> */
.L_x_13018:
[----:B------:R-:W-:Y:S05]  /*2bf00*/  BSYNC.RECONVERGENT B3 ;  /* 0x0000000000037941 */ /* 0x000fea0003800200 */
.L_x_13017:
        /* <DEDUP_REMOVED lines=61> */
.L_x_13015:
[----:B------:R-:W-:Y:S05]  /*2c2e0*/  BSYNC.RECONVERGENT B2 ;  /* 0x0000000000027941 */ /* 0x000fea0003800200 */
.L_x_13014:
        /* <DEDUP_REMOVED lines=12> */
.L_x_13013:
[----:B------:R-:W-:Y:S05]  /*2c3b0*/  BSYNC.RECONVERGENT B1 ;  /* 0x0000000000017941 */ /* 0x000fea0003800200 */
.L_x_13012:
        /* <DEDUP_REMOVED lines=22> */
.L_x_13023:
        /* <DEDUP_REMOVED lines=13> */
.L_x_13025:
[----:B------:R-:W-:Y:S05]  /*2c5f0*/  BSYNC.RECONVERGENT B3 ;  /* 0x0000000000037941 */ /* 0x000fea0003800200 */
.L_x_13024:
        /* <DEDUP_REMOVED lines=61> */
.L_x_13022:
[----:B------:R-:W-:Y:S05]  /*2c9d0*/  BSYNC.RECONVERGENT B2 ;  /* 0x0000000000027941 */ /* 0x000fea0003800200 */
.L_x_13021:
        /* <DEDUP_REMOVED lines=12> */
.L_x_13020:
[----:B------:R-:W-:Y:S05]  /*2caa0*/  BSYNC.RECONVERGENT B1 ;  /* 0x0000000000017941 */ /* 0x000fea0003800200 */
.L_x_13019:
        /* <DEDUP_REMOVED lines=22> */
.L_x_13030:
        /* <DEDUP_REMOVED lines=13> */
.L_x_13032:
[----:B------:R-:W-:Y:S05]  /*2cce0*/  BSYNC.RECONVERGENT B3 ;  /* 0x0000000000037941 */ /* 0x000fea0003800200 */
.L_x_13031:
        /* <DEDUP_REMOVED lines=61> */
.L_x_13029:
[----:B------:R-:W-:Y:S05]  /*2d0c0*/  BSYNC.RECONVERGENT B2 ;  /* 0x0000000000027941 */ /* 0x000fea0003800200 */
.L_x_13028:
        /* <DEDUP_REMOVED lines=12> */
.L_x_13027:
[----:B------:R-:W-:Y:S05]  /*2d190*/  BSYNC.RECONVERGENT B1 ;  /* 0x0000000000017941 */ /* 0x000fea0003800200 */
.L_x_13026:
        /* <DEDUP_REMOVED lines=22> */
.L_x_13037:
        /* <DEDUP_REMOVED lines=13> */
.L_x_13039:
[----:B------:R-:W-:Y:S05]  /*2d3d0*/  BSYNC.RECONVERGENT B3 ;  /* 0x0000000000037941 */ /* 0x000fea0003800200 */
.L_x_13038:
        /* <DEDUP_REMOVED lines=61> */
.L_x_13036:
[----:B------:R-:W-:Y:S05]  /*2d7b0*/  BSYNC.RECONVERGENT B2 ;  /* 0x0000000000027941 */ /* 0x000fea0003800200 */
.L_x_13035:
        /* <DEDUP_REMOVED lines=12> */
.L_x_13034:
[----:B------:R-:W-:Y:S05]  /*2d880*/  BSYNC.RECONVERGENT B1 ;  /* 0x0000000000017941 */ /* 0x000fea0003800200 */
.L_x_13033:
        /* <DEDUP_REMOVED lines=22> */
.L_x_13044:
        /* <DEDUP_REMOVED lines=13> */
.L_x_13046:
[----:B------:R-:W-:Y:S05]  /*2dac0*/  BSYNC.RECONVERGENT B3 ;  /* 0x0000000000037941 */ /* 0x000fea0003800200 */
.L_x_13045:
        /* <DEDUP_REMOVED lines=61> */
.L_x_13043:
[----:B------:R-:W-:Y:S05]  /*2dea0*/  BSYNC.RECONVERGENT B2 ;  /* 0x0000000000027941 */ /* 0x000fea0003800200 */
.L_x_13042:
        /* <DEDUP_REMOVED lines=12> */
.L_x_13041:
[----:B------:R-:W-:Y:S05]  /*2df70*/  BSYNC.RECONVERGENT B1 ;  /* 0x0000000000017941 */ /* 0x000fea0003800200 */
.L_x_13040:
        /* <DEDUP_REMOVED lines=22> */
.L_x_13051:
        /* <DEDUP_REMOVED lines=13> */
.L_x_13053:
[----:B------:R-:W-:Y:S05]  /*2e1b0*/  BSYNC.RECONVERGENT B3 ;  /* 0x0000000000037941 */ /* 0x000fea0003800200 */
.L_x_13052:
        /* <DEDUP_REMOVED lines=61> */
.L_x_13050:
[----:B------:R-:W-:Y:S05]  /*2e590*/  BSYNC.RECONVERGENT B2 ;  /* 0x0000000000027941 */ /* 0x000fea0003800200 */
.L_x_13049:
        /* <DEDUP_REMOVED lines=12> */
.L_x_13048:
[----:B------:R-:W-:Y:S05]  /*2e660*/  BSYNC.RECONVERGENT B1 ;  /* 0x0000000000017941 */ /* 0x000fea0003800200 */
.L_x_13047:
        /* <DEDUP_REMOVED lines=22> */
.L_x_13058:
        /* <DEDUP_REMOVED lines=13> */
.L_x_13060:
[----:B------:R-:W-:Y:S05]  /*2e8a0*/  BSYNC.RECONVERGENT B3 ;  /* 0x0000000000037941 */ /* 0x000fea0003800200 */
.L_x_13059:
        /* <DEDUP_REMOVED lines=60> */
.L_x_13057:
[----:B------:R-:W-:Y:S05]  /*2ec70*/  BSYNC.RECONVERGENT B2 ;  /* 0x0000000000027941 */ /* 0x000fea0003800200 */
.L_x_13056:
        /* <DEDUP_REMOVED lines=12> */
.L_x_13055:
[----:B------:R-:W-:Y:S05]  /*2ed40*/  BSYNC.RECONVERGENT B1 ;  /* 0x0000000000017941 */ /* 0x000fea0003800200 */
.L_x_13054:
[----:B------:R-:W-:Y:S02]  /*2ed50*/  F2FP.F16.F32.PACK_AB R143, RZ, R182 ;  /* 0x000000b6ff8f723e */ /* 0x000fe400000000ff */
[----:B------:R-:W-:Y:S02]  /*2ed60*/  PRMT R142, R209, 0x5410, R210 ;  /* 0x00005410d18e7816 */ /* 0x000fe400000000d2 */
[----:B------:R-:W-:Y:S02]  /*2ed70*/  PRMT R141, R208, 0x5410, R207 ;  /* 0x00005410d08d7816 */ /* 0x000fe400000000cf */
[----:B------:R-:W-:Y:S02]  /*2ed80*/  PRMT R140, R206, 0x5410, R198 ;  /* 0x00005410ce8c7816 */ /* 0x000fe400000000c6 */
[----:B------:R-:W-:Y:S01]  /*2ed90*/  PRMT R143, R212, 0x5410, R143 ;  /* 0x00005410d48f7816 */ /* 0x000fe2000000008f */
[----:B------:R-:W-:Y:S06]  /*2eda0*/  BRA `(.L_x_13061) ;  /* 0x00000034005c7947 */ /* 0x000fec0003800000 */
.L_x_13004:
        /* <DEDUP_REMOVED lines=21> */
.L_x_13066:
        /* <DEDUP_REMOVED lines=13> */
.L_x_13068:
[----:B------:R-:W-:Y:S05]  /*2efd0*/  BSYNC.RECONVERGENT B3 ;  /* 0x0000000000037941 */ /* 0x000fea0003800200 */
.L_x_13067:
        /* <DEDUP_REMOVED lines=60> */
.L_x_13065:
[----:B------:R-:W-:Y:S05]  /*2f3a0*/  BSYNC.RECONVERGENT B2 ;  /* 0x0000000000027941 */ /* 0x000fea0003800200 */
.L_x_13064:
        /* <DEDUP_REMOVED lines=11> */
.L_x_13063:
[----:B------:R-:W-:Y:S05]  /*2f460*/  BSYNC.RECONVERGENT B1 ;  /* 0x0000000000017941 */ /* 0x000fea0003800200 */
.L_x_13062:
        /* <DEDUP_REMOVED lines=18> */
.L_x_13073:
        /* <DEDUP_REMOVED lines=13> */
.L_x_13075:
[----:B------:R-:W-:Y:S05]  /*2f660*/  BSYNC.RECONVERGENT B3 ;  /* 0x0000000000037941 */ /* 0x000fea0003800200 */
.L_x_13074:
        /* <DEDUP_REMOVED lines=61> */
.L_x_13072:
[----:B------:R-:W-:Y:S05]  /*2fa40*/  BSYNC.RECONVERGENT B2 ;  /* 0x0000000000027941 */ /* 0x000fea0003800200 */
.L_x_13071:
        /* <DEDUP_REMOVED lines=11> */
.L_x_13070:
[----:B------:R-:W-:Y:S05]  /*2fb00*/  BSYNC.RECONVERGENT B1 ;  /* 0x0000000000017941 */ /* 0x000fea0003800200 */
.L_x_13069:
        /* <DEDUP_REMOVED lines=18> */
.L_x_13080:
        /* <DEDUP_REMOVED lines=13> */
.L_x_13082:
[----:B------:R-:W-:Y:S05]  /*2fd00*/  BSYNC.RECONVERGENT B3 ;  /* 0x0000000000037941 */ /* 0x000fea0003800200 */
.L_x_13081:
        /* <DEDUP_REMOVED lines=61> */
.L_x_13079:
[----:B------:R-:W-:Y:S05]  /*300e0*/  BSYNC.RECONVERGENT B2 ;  /* 0x0000000000027941 */ /* 0x000fea0003800200 */
.L_x_13078:
        /* <DEDUP_REMOVED lines=11> */
.L_x_13077:
[----:B------:R-:W-:Y:S05]  /*301a0*/  BSYNC.RECONVERGENT B1 ;  /* 0x0000000000017941 */ /* 0x000fea0003800200 */
.L_x_13076:
        /* <DEDUP_REMOVED lines=18> */
.L_x_13087:
        /* <DEDUP_REMOVED lines=13> */
.L_x_13089:
[----:B------:R-:W-:Y:S05]  /*303a0*/  BSYNC.RECONVERGENT B3 ;  /* 0x0000000000037941 */ /* 0x000fea0003800200 */
.L_x_13088:
        /* <DEDUP_REMOVED lines=61> */
.L_x_13086:
[----:B------:R-:W-:Y:S05]  /*30780*/  BSYNC.RECONVERGENT B2 ;  /* 0x0000000000027941 */ /* 0x000fea0003800200 */
.L_x_13085:
        /* <DEDUP_REMOVED lines=11> */
.L_x_13084:
[----:B------:R-:W-:Y:S05]  /*30840*/  BSYNC.RECONVERGENT B1 ;  /* 0x0000000000017941 */ /* 0x000fea0003800200 */
.L_x_13083:
        /* <DEDUP_REMOVED lines=18> */
.L_x_13094:
        /* <DEDUP_REMOVED lines=13> */
.L_x_13096:
[----:B------:R-:W-:Y:S05]  /*30a40*/  BSYNC.RECONVERGENT B3 ;  /* 0x0000000000037941 */ /* 0x000fea0003800200 */
.L_x_13095:
        /* <DEDUP_REMOVED lines=61> */
.L_x_13093:
[----:B------:R-:W-:Y:S05]  /*30e20*/  BSYNC.RECONVERGENT B2 ;  /* 0x0000000000027941 */ /* 0x000fea0003800200 */
.L_x_13092:
        /* <DEDUP_REMOVED lines=11> */
.L_x_13091:
[----:B------:R-:W-:Y:S05]  /*30ee0*/  BSYNC.RECONVERGENT B1 ;  /* 0x0000000000017941 */ /* 0x000fea0003800200 */
.L_x_13090:
        /* <DEDUP_REMOVED lines=18> */
.L_x_13101:
        /* <DEDUP_REMOVED lines=13> */
.L_x_13103:
[----:B------:R-:W-:Y:S05]  /*310e0*/  BSYNC.RECONVERGENT B3 ;  /* 0x0000000000037941 */ /* 0x000fea0003800200 */
.L_x_13102:
        /* <DEDUP_REMOVED lines=61> */
.L_x_13100:
[----:B------:R-:W-:Y:S05]  /*314c0*/  BSYNC.RECONVERGENT B2 ;  /* 0x0000000000027941 */ /* 0x000fea0003800200 */
.L_x_13099:
        /* <DEDUP_REMOVED lines=11> */
.L_x_13098:
[----:B------:R-:W-:Y:S05]  /*31580*/  BSYNC.RECONVERGENT B1 ;  /* 0x0000000000017941 */ /* 0x000fea0003800200 */
.L_x_13097:
        /* <DEDUP_REMOVED lines=18> */
.L_x_13108:
        /* <DEDUP_REMOVED lines=13> */
.L_x_13110:
[----:B------:R-:W-:Y:S05]  /*31780*/  BSYNC.RECONVERGENT B3 ;  /* 0x0000000000037941 */ /* 0x000fea0003800200 */
.L_x_13109:
        /* <DEDUP_REMOVED lines=61> */
.L_x_13107:
[----:B------:R-:W-:Y:S05]  /*31b60*/  BSYNC.RECONVERGENT B2 ;  /* 0x0000000000027941 */ /* 0x000fea0003800200 */
.L_x_13106:
        /* <DEDUP_REMOVED lines=11> */
.L_x_13105:
[----:B------:R-:W-:Y:S05]  /*31c20*/  BSYNC.RECONVERGENT B1 ;  /* 0x0000000000017941 */ /* 0x000fea0003800200 */
.L_x_13104:
        /* <DEDUP_REMOVED lines=18> */
.L_x_13115:
        /* <DEDUP_REMOVED lines=13> */
.L_x_13117:
[----:B------:R-:W-:Y:S05]  /*31e20*/  BSYNC.RECONVERGENT B3 ;  /* 0x0000000000037941 */ /* 0x000fea0003800200 */
.L_x_13116:
        /* <DEDUP_REMOVED lines=61> */
.L_x_13114:
[----:B------:R-:W-:Y:S05]  /*32200*/  BSYNC.RECONVERGENT B2 ;  /* 0x0000000000027941 */ /* 0x000fea0003800200 */
.L_x_13113:
        /* <DEDUP_REMOVED lines=11> */
.L_x_13112:
[----:B------:R-:W-:Y:S05]  /*322c0*/  BSYNC.RECONVERGENT B1 ;  /* 0x0000000000017941 */ /* 0x000fea0003800200 */
.L_x_13111:
[----:B------:R-:W-:Y:S02]  /*322d0*/  F2FP.F16.F32.PACK_AB R143, RZ, R182 ;  /* 0x000000b6ff8f723e */ /* 0x000fe400000000ff */
[----:B------:R-:W-:Y:S02]  /*322e0*/  PRMT R142, R208, 0x5410, R209 ;  /* 0x00005410d08e7816 */ /* 0x000fe400000000d1 */
[----:B------:R-:W-:Y:S02]  /*322f0*/  PRMT R141, R207, 0x5410, R206 ;  /* 0x00005410cf8d7816 */ /* 0x000fe400000000ce */
[----:B------:R-:W-:Y:S02]  /*32300*/  PRMT R140, R198, 0x5410, R197 ;  /* 0x00005410c68c7816 */ /* 0x000fe400000000c5 */
[----:B------:R-:W-:-:S07]  /*32310*/  PRMT R143, R210, 0x5410, R143 ;  /* 0x00005410d28f7816 */ /* 0x000fce000000008f */
.L_x_13061:
        /* <DEDUP_REMOVED lines=26> */
.L_x_13119:
[----:B------:R-:W-:Y:S05]  /*324c0*/  BSYNC.RECONVERGENT B1 ;  /* 0x0000000000017941 */ /* 0x000fea0003800200 */
.L_x_13118:
[----:B------:R-:W-:Y:S01]  /*324d0*/  IADD3 R204, PT, PT, R204, 0x20, RZ ;  /* 0x00000020cccc7810 */ /* 0x000fe20007ffe0ff */
[----:B------:R-:W-:-:S07]  /*324e0*/  VIADD R203, R203, 0x20 ;  /* 0x00000020cbcb7836 */ /* 0x000fce0000000000 */
.L_x_13003:
[----:B------:R-:W-:Y:S05]  /*324f0*/  BSYNC.RECONVERGENT B0 ;  /* 0x0000000000007941 */ /* 0x000fea0003800200 */
.L_x_13002:
        /* <DEDUP_REMOVED lines=36> */
.L_x_13127:
        /* <DEDUP_REMOVED lines=13> */
.L_x_13129:
[----:B------:R-:W-:Y:S05]  /*32810*/  BSYNC.RECONVERGENT B3 ;  /* 0x0000000000037941 */ /* 0x000fea0003800200 */
.L_x_13128:
        /* <DEDUP_REMOVED lines=61> */
.L_x_13126:
[----:B------:R-:W-:Y:S05]  /*32bf0*/  BSYNC.RECONVERGENT B2 ;  /* 0x0000000000027941 */ /* 0x000fea0003800200 */
.L_x_13125:
        /* <DEDUP_REMOVED lines=12> */
.L_x_13124:
[----:B------:R-:W-:Y:S05]  /*32cc0*/  BSYNC.RECONVERGENT B1 ;  /* 0x0000000000017941 */ /* 0x000fea0003800200 */
.L_x_13123:
        /* <DEDUP_REMOVED lines=22> */
.L_x_13134:
        /* <DEDUP_REMOVED lines=13> */
.L_x_13136:
[----:B------:R-:W-:Y:S05]  /*32f00*/  BSYNC.RECONVERGENT B3 ;  /* 0x0000000000037941 */ /* 0x000fea0003800200 */
.L_x_13135:
        /* <DEDUP_REMOVED lines=61> */
.L_x_13133:
[----:B------:R-:W-:Y:S05]  /*332e0*/  BSYNC.RECONVERGENT B2 ;  /* 0x0000000000027941 */ /* 0x000fea0003800200 */
.L_x_13132:
        /* <DEDUP_REMOVED lines=12> */
.L_x_13131:
[----:B------:R-:W-:Y:S05]  /*333b0*/  BSYNC.RECONVERGENT B1 ;  /* 0x0000000000017941 */ /* 0x000fea0003800200 */
.L_x_13130:
        /* <DEDUP_REMOVED lines=22> */
.L_x_13141:
        /* <DEDUP_REMOVED lines=13> */
.L_x_13143:
[----:B------:R-:W-:Y:S05]  /*335f0*/  BSYNC.RECONVERGENT B3 ;  /* 0x0000000000037941 */ /* 0x000fea0003800200 */
.L_x_13142:
        /* <DEDUP_REMOVED lines=61> */
.L_x_13140:
[----:B------:R-:W-:Y:S05]  /*339d0*/  BSYNC.RECONVERGENT B2 ;  /* 0x0000000000027941 */ /* 0x000fea0003800200 */
.L_x_13139:
        /* <DEDUP_REMOVED lines=12> */
.L_x_13138:
[----:B------:R-:W-:Y:S05]  /*33aa0*/  BSYNC.RECONVERGENT B1 ;  /* 0x0000000000017941 */ /* 0x000fea0003800200 */
.L_x_13137:
        /* <DEDUP_REMOVED lines=22> */
.L_x_13148:
        /* <DEDUP_REMOVED lines=13> */
.L_x_13150:
[----:B------:R-:W-:Y:S05]  /*33ce0*/  BSYNC.RECONVERGENT B3 ;  /* 0x0000000000037941 */ /* 0x000fea0003800200 */
.L_x_13149:
        /* <DEDUP_REMOVED lines=61> */
.L_x_13147:
[----:B------:R-:W-:Y:S05]  /*340c0*/  BSYNC.RECONVERGENT B2 ;  /* 0x0000000000027941 */ /* 0x000fea0003800200 */
.L_x_13146:
        /* <DEDUP_REMOVED lines=12> */
.L_x_13145:
[----:B------:R-:W-:Y:S05]  /*34190*/  BSYNC.RECONVERGENT B1 ;  /* 0x0000000000017941 */ /* 0x000fea0003800200 */
.L_x_13144:
        /* <DEDUP_REMOVED lines=22> */
.L_x_13155:
        /* <DEDUP_REMOVED lines=13> */
.L_x_13157:
[----:B------:R-:W-:Y:S05]  /*343d0*/  BSYNC.RECONVERGENT B3 ;  /* 0x0000000000037941 */ /* 0x000fea0003800200 */
.L_x_13156:
        /* <DEDUP_REMOVED lines=61> */
.L_x_13154:
[----:B------:R-:W-:Y:S05]  /*347b0*/  BSYNC.RECONVERGENT B2 ;  /* 0x0000000000027941 */ /* 0x000fea0003800200 */
.L_x_13153:
        /* <DEDUP_REMOVED lines=12> */
.L_x_13152:
[----:B------:R-:W-:Y:S05]  /*34880*/  BSYNC.RECONVERGENT B1 ;  /* 0x0000000000017941 */ /* 0x000fea0003800200 */
.L_x_13151:
        /* <DEDUP_REMOVED lines=22> */
.L_x_13162:
        /* <DEDUP_REMOVED lines=13> */
.L_x_13164:
[----:B------:R-:W-:Y:S05]  /*34ac0*/  BSYNC.RECONVERGENT B3 ;  /* 0x0000000000037941 */ /* 0x000fea0003800200 */
.L_x_13163:
        /* <DEDUP_REMOVED lines=61> */
.L_x_13161:
[----:B------:R-:W-:Y:S05]  /*34ea0*/  BSYNC.RECONVERGENT B2 ;  /* 0x0000000000027941 */ /* 0x000fea0003800200 */
.L_x_13160:
        /* <DEDUP_REMOVED lines=12> */
.L_x_13159:
[----:B------:R-:W-:Y:S05]  /*34f70*/  BSYNC.RECONVERGENT B1 ;  /* 0x0000000000017941 */ /* 0x000fea0003800200 */
.L_x_13158:
        /* <DEDUP_REMOVED lines=22> */
.L_x_13169:
        /* <DEDUP_REMOVED lines=13> */
.L_x_13171:
[----:B------:R-:W-:Y:S05]  /*351b0*/  BSYNC.RECONVERGENT B3 ;  /* 0x0000000000037941 */ /* 0x000fea0003800200 */
.L_x_13170:
        /* <DEDUP_REMOVED lines=61> */
.L_x_13168:
[----:B------:R-:W-:Y:S05]  /*35590*/  BSYNC.RECONVERGENT B2 ;  /* 0x0000000000027941 */ /* 0x000fea0003800200 */
.L_x_13167:
        /* <DEDUP_REMOVED lines=12> */
.L_x_13166:
[----:B------:R-:W-:Y:S05]  /*35660*/  BSYNC.RECONVERGENT B1 ;  /* 0x0000000000017941 */ /* 0x000fea0003800200 */
.L_x_13165:
        /* <DEDUP_REMOVED lines=22> */
.L_x_13176:
        /* <DEDUP_REMOVED lines=13> */
.L_x_13178:
[----:B------:R-:W-:Y:S05]  /*358a0*/  BSYNC.RECONVERGENT B3 ;  /* 0x0000000000037941 */ /* 0x000fea0003800200 */
.L_x_13177:
        /* <DEDUP_REMOVED lines=61> */
.L_x_13175:
[----:B------:R-:W-:Y:S05]  /*35c80*/  BSYNC.RECONVERGENT B2 ;  /* 0x0000000000027941 */ /* 0x000fea0003800200 */
.L_x_13174:
        /* <DEDUP_REMOVED lines=12> */
.L_x_13173:
[----:B------:R-:W-:Y:S05]  /*35d50*/  BSYNC.RECONVERGENT B1 ;  /* 0x0000000000017941 */ /* 0x000fea0003800200 */
.L_x_13172:
[----:B------:R-:W-:Y:S02]  /*35d60*/  F2FP.F16.F32.PACK_AB R143, RZ, R190 ;  /* 0x000000beff8f723e */ /* 0x000fe400000000ff */
[----:B------:R-:W-:Y:S02]  /*35d70*/  PRMT R142, R207, 0x5410, R208 ;  /* 0x00005410cf8e7816 */ /* 0x000fe400000000d0 */
[----:B------:R-:W-:Y:S02]  /*35d80*/  PRMT R141, R205, 0x5410, R206 ;  /* 0x00005410cd8d7816 */ /* 0x000fe400000000ce */
[----:B------:R-:W-:Y:S02]  /*35d90*/  PRMT R140, R197, 0x5410, R196 ;  /* 0x00005410c58c7816 */ /* 0x000fe400000000c4 */
[----:B------:R-:W-:Y:S01]  /*35da0*/  PRMT R143, R210, 0x5410, R143 ;  /* 0x00005410d28f7816 */ /* 0x000fe2000000008f */
[----:B------:R-:W-:Y:S06]  /*35db0*/  BRA `(.L_x_13179) ;  /* 0x0000003400607947 */ /* 0x000fec0003800000 */
.L_x_13122:
        /* <DEDUP_REMOVED lines=21> */
.L_x_13184:
        /* <DEDUP_REMOVED lines=13> */
.L_x_13186:
[----:B------:R-:W-:Y:S05]  /*35fe0*/  BSYNC.RECONVERGENT B3 ;  /* 0x0000000000037941 */ /* 0x000fea0003800200 */
.L_x_13185:
        /* <DEDUP_REMOVED lines=60> */
.L_x_13183:
[----:B------:R-:W-:Y:S05]  /*363b0*/  BSYNC.RECONVERGENT B2 ;  /* 0x0000000000027941 */ /* 0x000fea0003800200 */
.L_x_13182:
        /* <DEDUP_REMOVED lines=10> */
[----:B------:R-:W-:-:S07]  /*36460*/  FMUL.FTZ R183, R28, R183 ;  /* 0x000000b71cb77220 */ /* 0x000fce0000410000 */
.L_x_13181:
[----:B------:R-:W-:Y:S05]  /*36470*/  BSYNC.RECONVERGENT B1 ;  /* 0x0000000000017941 */ /* 0x000fea0003800200 */
.L_x_13180:
        /* <DEDUP_REMOVED lines=18> */
.L_x_13191:
        /* <DEDUP_REMOVED lines=13> */
.L_x_13193:
[----:B------:R-:W-:Y:S05]  /*36670*/  BSYNC.RECONVERGENT B3 ;  /* 0x0000000000037941 */ /* 0x000fea0003800200 */
.L_x_13192:
        /* <DEDUP_REMOVED lines=61> */
.L_x_13190:
[----:B------:R-:W-:Y:S05]  /*36a50*/  BSYNC.RECONVERGENT B2 ;  /* 0x0000000000027941 */ /* 0x000fea0003800200 */
.L_x_13189:
[----:B------:R-:W-:Y:S01]  /*36a60*/  HFMA2 R140, -RZ, RZ, 0.1171875, 0 ;  /* 0x2f800000ff8c7431 */ /* 0x000fe200000001ff */
[----:B------:R-:W-:Y:S01]  /*36a70*/  I2FP.F32.U32 R21, R21 ;  /* 0x0000001500157245 */ /* 0x000fe20000201000 */
[----:B-----5:R-:W-:-:S05]  /*36a80*/  HADD2.F32 R141, -RZ, R40.H1_H1 ;  /* 0x30000028ff8d7230 */ /* 0x020fca0000004100 */
        /* <DEDUP_REMOVED lines=8> */
.L_x_13188:
[----:B------:R-:W-:Y:S05]  /*36b10*/  BSYNC.RECONVERGENT B1 ;  /* 0x0000000000017941 */ /* 0x000fea0003800200 */
.L_x_13187:
        /* <DEDUP_REMOVED lines=18> */
.L_x_13198:
        /* <DEDUP_REMOVED lines=13> */
.L_x_13200:
[----:B------:R-:W-:Y:S05]  /*36d10*/  BSYNC.RECONVERGENT B3 ;  /* 0x0000000000037941 */ /* 0x000fea0003800200 */
.L_x_13199:
        /* <DEDUP_REMOVED lines=61> */
.L_x_13197:
[----:B------:R-:W-:Y:S05]  /*370f0*/  BSYNC.RECONVERGENT B2 ;  /* 0x0000000000027941 */ /* 0x000fea0003800200 */
.L_x_13196:
        /* <DEDUP_REMOVED lines=11> */
.L_x_13195:
[----:B------:R-:W-:Y:S05]  /*371b0*/  BSYNC.RECONVERGENT B1 ;  /* 0x0000000000017941 */ /* 0x000fea0003800200 */
.L_x_13194:
        /* <DEDUP_REMOVED lines=18> */
.L_x_13205:
        /* <DEDUP_REMOVED lines=13> */
.L_x_13207:
[----:B------:R-:W-:Y:S05]  /*373b0*/  BSYNC.RECONVERGENT B3 ;  /* 0x0000000000037941 */ /* 0x000fea0003800200 */
.L_x_13206:
        /* <DEDUP_REMOVED lines=61> */
.L_x_13204:
[----:B------:R-:W-:Y:S05]  /*37790*/  BSYNC.RECONVERGENT B2 ;  /* 0x0000000000027941 */ /* 0x000fea0003800200 */
.L_x_13203:
        /* <DEDUP_REMOVED lines=11> */
.L_x_13202:
[----:B------:R-:W-:Y:S05]  /*37850*/  BSYNC.RECONVERGENT B1 ;  /* 0x0000000000017941 */ /* 0x000fea0003800200 */
.L_x_13201:
        /* <DEDUP_REMOVED lines=18> */
.L_x_13212:
        /* <DEDUP_REMOVED lines=13> */
.L_x_13214:
[----:B------:R-:W-:Y:S05]  /*37a50*/  BSYNC.RECONVERGENT B3 ;  /* 0x0000000000037941 */ /* 0x000fea0003800200 */
.L_x_13213:
        /* <DEDUP_REMOVED lines=61> */
.L_x_13211:
[----:B------:R-:W-:Y:S05]  /*37e30*/  BSYNC.RECONVERGENT B2 ;  /* 0x0000000000027941 */ /* 0x000fea0003800200 */
.L_x_13210:
        /* <DEDUP_REMOVED lines=11> */
.L_x_13209:
[----:B------:R-:W-:Y:S05]  /*37ef0*/  BSYNC.RECONVERGENT B1 ;  /* 0x0000000000017941 */ /* 0x000fea0003800200 */
.L_x_13208:
        /* <DEDUP_REMOVED lines=18> */
.L_x_13219:
        /* <DEDUP_REMOVED lines=13> */
.L_x_13221:
[----:B------:R-:W-:Y:S05]  /*380f0*/  BSYNC.RECONVERGENT B3 ;  /* 0x0000000000037941 */ /* 0x000fea0003800200 */
.L_x_13220:
        /* <DEDUP_REMOVED lines=61> */
.L_x_13218:
[----:B------:R-:W-:Y:S05]  /*384d0*/  BSYNC.RECONVERGENT B2 ;  /* 0x0000000000027941 */ /* 0x000fea0003800200 */
.L_x_13217:
        /* <DEDUP_REMOVED lines=11> */
.L_x_13216:
[----:B------:R-:W-:Y:S05]  /*38590*/  BSYNC.RECONVERGENT B1 ;  /* 0x0000000000017941 */ /* 0x000fea0003800200 */
.L_x_13215:
        /* <DEDUP_REMOVED lines=18> */
.L_x_13226:
        /* <DEDUP_REMOVED lines=13> */
.L_x_13228:
[----:B------:R-:W-:Y:S05]  /*38790*/  BSYNC.RECONVERGENT B3 ;  /* 0x0000000000037941 */ /* 0x000fea0003800200 */
.L_x_13227:
        /* <DEDUP_REMOVED lines=61> */
.L_x_13225:
[----:B------:R-:W-:Y:S05]  /*38b70*/  BSYNC.RECONVERGENT B2 ;  /* 0x0000000000027941 */ /* 0x000fea0003800200 */
.L_x_13224:
        /* <DEDUP_REMOVED lines=11> */
.L_x_13223:
[----:B------:R-:W-:Y:S05]  /*38c30*/  BSYNC.RECONVERGENT B1 ;  /* 0x0000000000017941 */ /* 0x000fea0003800200 */
.L_x_13222:
        /* <DEDUP_REMOVED lines=18> */
.L_x_13233:
        /* <DEDUP_REMOVED lines=13> */
.L_x_13235:
[----:B------:R-:W-:Y:S05]  /*38e30*/  BSYNC.RECONVERGENT B3 ;  /* 0x0000000000037941 */ /* 0x000fea0003800200 */
.L_x_13234:
        /* <DEDUP_REMOVED lines=61> */
.L_x_13232:
[----:B------:R-:W-:Y:S05]  /*39210*/  BSYNC.RECONVERGENT B2 ;  /* 0x0000000000027941 */ /* 0x000fea0003800200 */
.L_x_13231:
        /* <DEDUP_REMOVED lines=11> */
.L_x_13230:
[----:B------:R-:W-:Y:S05]  /*392d0*/  BSYNC.RECONVERGENT B1 ;  /* 0x0000000000017941 */ /* 0x000fea0003800200 */
.L_x_13229:
[----:B------:R-:W-:Y:S01]  /*392e0*/  F2FP.F16.F32.PACK_AB R143, RZ, R190 ;  /* 0x000000beff8f723e */ /* 0x000fe200000000ff */
[----:B------:R-:W-:Y:S01]  /*392f0*/  IMAD.MOV.U32 R198, RZ, RZ, R208 ;  /* 0x000000ffffc67224 */ /* 0x000fe200078e00d0 */
[----:B------:R-:W-:Y:S02]  /*39300*/  PRMT R142, R207, 0x5410, R209 ;  /* 0x00005410cf8e7816 */ /* 0x000fe400000000d1 */
[----:B------:R-:W-:Y:S02]  /*39310*/  PRMT R141, R206, 0x5410, R205 ;  /* 0x00005410ce8d7816 */ /* 0x000fe400000000cd */
[----:B------:R-:W-:Y:S02]  /*39320*/  PRMT R140, R197, 0x5410, R196 ;  /* 0x00005410c58c7816 */ /* 0x000fe400000000c4 */
[----:B------:R-:W-:-:S07]  /*39330*/  PRMT R143, R210, 0x5410, R143 ;  /* 0x00005410d28f7816 */ /* 0x000fce000000008f */
.L_x_13179:
[----:B------:R-:W0:Y:S02]  /*39340*/  LDC.64 R194, c[0x0][0x3a8] ;  /* 0x0000ea00ffc27b82 */ /* 0x000e240000000a00 */
[----:B0-----:R-:W-:-:S05]  /*39350*/  IMAD.WIDE.U32 R194, R204, 0x10, R194 ;  /* 0x00000010ccc27825 */ /* 0x001fca00078e00c2 */
[----:B------:R2:W-:Y:S01]  /*39360*/  STG.E.128 desc[UR6][R194.64], R140 ;  /* 0x0000008cc2007986 */ /* 0x0005e2000c101d06 */
[----:B------:R-:W-:Y:S05]  /*39370*/  @!P0 BRA `(.L_x_13121) ;  /* 0x0000000000508947 */ /* 0x000fea0003800000 */
[----:B--2---:R-:W-:Y:S01]  /*39380*/  SHF.L.U32 R143, R11, 0x10, RZ ;  /* 0x000000100b8f7819 */ /* 0x004fe200000006ff */
        /* <DEDUP_REMOVED lines=19> */
.L_x_13121:
[----:B------:R-:W-:Y:S05]  /*394c0*/  BSYNC.RECONVERGENT B0 ;  /* 0x0000000000007941 */ /* 0x000fea0003800200 */
.L_x_13120:
        /* <DEDUP_REMOVED lines=233> */
.L_x_13265:
[----:B------:R-:W-:Y:S01]  /*3a360*/  LOP3.LUT P1, RZ, R200, 0x1f, RZ, 0xc0, !PT ;  /* 0x0000001fc8ff7812 */ /* 0x000fe2000782c0ff */
[----:B-1----:R-:W-:Y:S01]  /*3a370*/  FADD.FTZ R203, R196, R197 ;  /* 0x000000c5c4cb7221 */ /* 0x002fe20000010000 */
[----:B0-----:R-:W-:Y:S01]  /*3a380*/  FMUL.FTZ R196, R195, R195 ;  /* 0x000000c3c3c47220 */ /* 0x001fe20000410000 */
[----:B------:R-:W-:Y:S01]  /*3a390*/  ISETP.NE.AND P0, PT, RZ, UR9, PT ;  /* 0x00000009ff007c0c */ /* 0x000fe2000bf05270 */
[----:B------:R-:W-:Y:S01]  /*3a3a0*/  BSSY.RECONVERGENT B0, `(.L_x_13237) ;  /* 0x00001af000007945 */ /* 0x000fe20003800200 */
[----:B------:R-:W-:Y:S02]  /*3a3b0*/  FFMA.FTZ R194, R203, R194, UR12 ;  /* 0x0000000ccbc27e23 */ /* 0x000fe400080100c2 */
[----:B------:R-:W-:-:S05]  /*3a3c0*/  FSEL R197, R196, RZ, P0 ;  /* 0x000000ffc4c57208 */ /* 0x000fca0000000000 */
[----:B------:R-:W-:Y:S01]  /*3a3d0*/  FADD.FTZ R197, R194, R197 ;  /* 0x000000c5c2c57221 */ /* 0x000fe20000010000 */
[----:B------:R-:W0:Y:S05]  /*3a3e0*/  @!P1 LDC.64 R142, c[0x0][0x3c0] ;  /* 0x0000f000ff8e9b82 */ /* 0x000e2a0000000a00 */
[----:B------:R-:W1:Y:S03]  /*3a3f0*/  MUFU.RSQ R197, R197 ;  /* 0x000000c500c57308 */ /* 0x000e660000001400 */
[----:B------:R-:W2:Y:S01]  /*3a400*/  @!P1 LDC.64 R140, c[0x0][0x3c8] ;  /* 0x0000f200ff8c9b82 */ /* 0x000ea20000000a00 */
[----:B0-----:R-:W-:-:S05]  /*3a410*/  @!P1 IMAD.WIDE R142, R32, 0x4, R142 ;  /* 0x00000004208e9825 */ /* 0x001fca00078e028e */
[----:B------:R0:W-:Y:S01]  /*3a420*/  @!P1 STG.E desc[UR6][R142.64], R195 ;  /* 0x000000c38e009986 */ /* 0x0001e2000c101906 */
[----:B--2---:R-:W-:-:S05]  /*3a430*/  @!P1 IMAD.WIDE R140, R32, 0x4, R140 ;  /* 0x00000004208c9825 */ /* 0x004fca00078e028c */
[----:B-1----:R0:W-:Y:S01]  /*3a440*/  @!P1 STG.E desc[UR6][R140.64], R197 ;  /* 0x000000c58c009986 */ /* 0x0021e2000c101906 */
[----:B-----5:R-:W-:-:S13]  /*3a450*/  ISETP.GE.AND P1, PT, R199, 0x1, PT ;  /* 0x00000001c700780c */ /* 0x020fda0003f26270 */
[----:B0-----:R-:W-:Y:S05]  /*3a460*/  @!P1 BRA `(.L_x_13238) ;  /* 0x0000001800889947 */ /* 0x001fea0003800000 */
[----:B------:R-:W-:Y:S01]  /*3a470*/  VIADD R140, R199, 0xffffffff ;  /* 0xffffffffc78c7836 */ /* 0x000fe20000000000 */
[----:B------:R-:W-:Y:S01]  /*3a480*/  BSSY.RECONVERGENT B1, `(.L_x_13239) ;  /* 0x0000037000017945 */ /* 0x000fe20003800200 */
[----:B------:R-:W-:Y:S02]  /*3a490*/  FSEL R203, R195, RZ, !P0 ;  /* 0x000000ffc3cb7208 */ /* 0x000fe40004000000 */
        /* <DEDUP_REMOVED lines=53> */
.L_x_13240:
[----:B------:R-:W-:Y:S05]  /*3a7f0*/  BSYNC.RECONVERGENT B1 ;  /* 0x0000000000017941 */ /* 0x000fea0003800200 */
.L_x_13239:
[----:B------:R-:W-:Y:S01]  /*3a800*/  LOP3.LUT P0, RZ, R191, 0x200, RZ, 0xc0, !PT ;  /* 0x00000200bfff7812 */ /* 0x000fe2000780c0ff */
        /* <DEDUP_REMOVED lines=50> */
.L_x_13242:
[----:B------:R-:W-:Y:S05]  /*3ab30*/  BSYNC.RECONVERGENT B1 ;  /* 0x0000000000017941 */ /* 0x000fea0003800200 */
.L_x_13241:
[----:B------:R-:W-:Y:S01]  /*3ab40*/  LOP3.LUT P0, RZ, R191, 0x100, RZ, 0xc0, !PT ;  /* 0x00000100bfff7812 */ /* 0x000fe2000780c0ff */
        /* <DEDUP_REMOVED lines=50> */
.L_x_13244:
[----:B------:R-:W-:Y:S05]  /*3ae70*/  BSYNC.RECONVERGENT B1 ;  /* 0x0000000000017941 */ /* 0x000fea0003800200 */
.L_x_13243:
[----:B------:R-:W-:Y:S01]  /*3ae80*/  LOP3.LUT P0, RZ, R191, 0x80, RZ, 0xc0, !PT ;  /* 0x00000080bfff7812 */ /* 0x000fe2000780c0ff */
        /* <DEDUP_REMOVED lines=50> */
.L_x_13246:
[----:B------:R-:W-:Y:S05]  /*3b1b0*/  BSYNC.RECONVERGENT B1 ;  /* 0x0000000000017941 */ /* 0x000fea0003800200 */
.L_x_13245:
[----:B------:R-:W-:Y:S01]  /*3b1c0*/  LOP3.LUT P0, RZ, R191, 0x40, RZ, 0xc0, !PT ;  /* 0x00000040bfff7812 */ /* 0x000fe2000780c0ff */
        /* <DEDUP_REMOVED lines=50> */
.L_x_13248:
[----:B------:R-:W-:Y:S05]  /*3b4f0*/  BSYNC.RECONVERGENT B1 ;  /* 0x0000000000017941 */ /* 0x000fea0003800200 */
.L_x_13247:
[----:B------:R-:W-:Y:S01]  /*3b500*/  LOP3.LUT P0, RZ, R191, 0x20, RZ, 0xc0, !PT ;  /* 0x00000020bfff7812 */ /* 0x000fe2000780c0ff */
        /* <DEDUP_REMOVED lines=50> */
.L_x_13250:
[----:B------:R-:W-:Y:S05]  /*3b830*/  BSYNC.RECONVERGENT B1 ;  /* 0x0000000000017941 */ /* 0x000fea0003800200 */
.L_x_13249:
        /* <DEDUP_REMOVED lines=51> */
.L_x_13252:
[----:B------:R-:W-:Y:S05]  /*3bb70*/  BSYNC.RECONVERGENT B1 ;  /* 0x0000000000017941 */ /* 0x000fea0003800200 */
.L_x_13251:
        /* <DEDUP_REMOVED lines=41> */
[----:B0-----:R-:W-:-:S04]  /*3be10*/  IMAD.WIDE.U32 R194, R199, 0x10, R194 ;  /* 0x00000010c7c27825 */ /* 0x001fc800078e00c2 */
[----:B------:R-:W-:Y:S01]  /*3be20*/  FFMA.FTZ R203, R204, R203, R205 ;  /* 0x000000cbcccb7223 */ /* 0x000fe200000100cd */
[----:B------:R-:W-:Y:S01]  /*3be30*/  FFMA.FTZ R197, R142, R141, R143 ;  /* 0x0000008d8ec57223 */ /* 0x000fe2000001008f */
[----:B------:R-:W-:-:S03]  /*3be40*/  F2FP.F16.F32.PACK_AB R143, R211, R206 ;  /* 0x000000ced38f723e */ /* 0x000fc600000000ff */
[----:B------:R-:W-:Y:S02]  /*3be50*/  F2FP.F16.F32.PACK_AB R142, R203, R202 ;  /* 0x000000cacb8e723e */ /* 0x000fe400000000ff */
[----:B------:R-:W-:Y:S02]  /*3be60*/  F2FP.F16.F32.PACK_AB R141, R201, R196 ;  /* 0x000000c4c98d723e */ /* 0x000fe400000000ff */
[----:B------:R-:W-:-:S05]  /*3be70*/  F2FP.F16.F32.PACK_AB R140, R197, R140 ;  /* 0x0000008cc58c723e */ /* 0x000fca00000000ff */
[----:B------:R0:W-:Y:S02]  /*3be80*/  STG.E.128 desc[UR6][R194.64], R140 ;  /* 0x0000008cc2007986 */ /* 0x0001e4000c101d06 */
.L_x_13238:
[----:B------:R-:W-:Y:S05]  /*3be90*/  BSYNC.RECONVERGENT B0 ;  /* 0x0000000000007941 */ /* 0x000fea0003800200 */
.L_x_13237:
[----:B01234-:R-:W0:Y:S02]  /*3bea0*/  LDC.64 R140, c[0x0][0x380] ;  /* 0x0000e000ff8c7b82 */ /* 0x01fe240000000a00 */
[----:B0-----:R-:W-:-:S05]  /*3beb0*/  IMAD R32, R140, 0x4, R32 ;  /* 0x000000048c207824 */ /* 0x001fca00078e0220 */
[----:B------:R-:W-:-:S13]  /*3bec0*/  ISETP.GE.AND P0, PT, R32, R141, PT ;  /* 0x0000008d2000720c */ /* 0x000fda0003f06270 */
[----:B------:R-:W-:Y:S05]  /*3bed0*/  @!P0 BRA `(.L_x_13253) ;  /* 0xfffffc5400348947 */ /* 0x000fea000383ffff */
[----:B------:R-:W-:Y:S05]  /*3bee0*/  EXIT ;  /* 0x000000000000794d */ /* 0x000fea0003800000 */
.L_x_13236:
        /* <DEDUP_REMOVED lines=8> */
.L_x_13255:
[----:B------:R-:W-:Y:S05]  /*3bf70*/  BSYNC B0 ;  /* 0x0000000000007941 */ /* 0x000fea0003800000 */
.L_x_13254:
[----:B------:R-:W-:Y:S01]  /*3bf80*/  MOV R141, R197 ;  /* 0x000000c5008d7202 */ /* 0x000fe20000000f00 */
[----:B------:R-:W-:Y:S02]  /*3bf90*/  HFMA2 R205, -RZ, RZ, 0, 1.1920928955078125e-07 ;  /* 0x00000002ffcd7431 */ /* 0x000fe400000001ff */
[----:B------:R-:W-:Y:S01]  /*3bfa0*/  IMAD.MOV.U32 R206, RZ, RZ, 0x1f ;  /* 0x0000001fffce7424 */ /* 0x000fe200078e00ff */
[----:B------:R-:W-:Y:S01]  /*3bfb0*/  MOV R203, 0xffffffff ;  /* 0xffffffff00cb7802 */ /* 0x000fe20000000f00 */
[----:B------:R-:W-:-:S04]  /*3bfc0*/  FADD.FTZ R141, R140, R141 ;  /* 0x0000008d8c8d7221 */ /* 0x000fc80000010000 */
[----:B------:R-:W-:-:S07]  /*3bfd0*/  IMAD.MOV.U32 R204, RZ, RZ, R141 ;  /* 0x000000ffffcc7224 */ /* 0x000fce00078e008d */
[----:B------:R-:W-:Y:S05]  /*3bfe0*/  WARPSYNC.COLLECTIVE R203, `(.L_x_13256) ;  /* 0x00000000cb087348 */ /* 0x000fea0003c00000 */
[----:B------:R0:W1:Y:S02]  /*3bff0*/  SHFL.BFLY P6, R197, R204, R205, R206 ;  /* 0x0c0000cdccc57389 */ /* 0x00006400000c00ce */
[----:B01----:R-:W-:Y:S05]  /*3c000*/  ENDCOLLECTIVE ;  /* 0x000000000000791b */ /* 0x003fea0003800000 */
.L_x_13256:
[----:B------:R-:W-:Y:S02]  /*3c010*/  IMAD.MOV.U32 R205, RZ, RZ, 0x4 ;  /* 0x00000004ffcd7424 */ /* 0x000fe400078e00ff */
[----:B------:R-:W-:-:S04]  /*3c020*/  IMAD.MOV.U32 R142, RZ, RZ, R197 ;  /* 0x000000ffff8e7224 */ /* 0x000fc800078e00c5 */
[----:B------:R-:W-:-:S05]  /*3c030*/  FADD.FTZ R142, R141, R142 ;  /* 0x0000008e8d8e7221 */ /* 0x000fca0000010000 */
[----:B------:R-:W-:-:S07]  /*3c040*/  MOV R204, R142 ;  /* 0x0000008e00cc7202 */ /* 0x000fce0000000f00 */
[----:B------:R-:W-:Y:S05]  /*3c050*/  WARPSYNC.COLLECTIVE R203, `(.L_x_13257) ;  /* 0x00000000cb087348 */ /* 0x000fea0003c00000 */
[----:B------:R0:W1:Y:S02]  /*3c060*/  SHFL.BFLY P6, R197, R204, R205, R206 ;  /* 0x0c0000cdccc57389 */ /* 0x00006400000c00ce */
[----:B01----:R-:W-:Y:S05]  /*3c070*/  ENDCOLLECTIVE ;  /* 0x000000000000791b */ /* 0x003fea0003800000 */
.L_x_13257:
[----:B------:R-:W-:Y:S01]  /*3c080*/  HFMA2 R205, -RZ, RZ, 0, 4.76837158203125e-07 ;  /* 0x00000008ffcd7431 */ /* 0x000fe200000001ff */
[----:B------:R-:W-:-:S05]  /*3c090*/  MOV R143, R197 ;  /* 0x000000c5008f7202 */ /* 0x000fca0000000f00 */
[----:B------:R-:W-:-:S04]  /*3c0a0*/  FADD.FTZ R143, R142, R143 ;  /* 0x0000008f8e8f7221 */ /* 0x000fc80000010000 */
[----:B------:R-:W-:-:S07]  /*3c0b0*/  IMAD.MOV.U32 R204, RZ, RZ, R143 ;  /* 0x000000ffffcc7224 */ /* 0x000fce00078e008f */
[----:B------:R-:W-:Y:S05]  /*3c0c0*/  WARPSYNC.COLLECTIVE R203, `(.L_x_13258) ;  /* 0x00000000cb087348 */ /* 0x000fea0003c00000 */
[----:B------:R0:W1:Y:S02]  /*3c0d0*/  SHFL.BFLY P6, R197, R204, R205, R206 ;  /* 0x0c0000cdccc57389 */ /* 0x00006400000c00ce */
[----:B01----:R-:W-:Y:S05]  /*3c0e0*/  ENDCOLLECTIVE ;  /* 0x000000000000791b */ /* 0x003fea0003800000 */
.L_x_13258:
[----:B------:R-:W-:Y:S02]  /*3c0f0*/  IMAD.MOV.U32 R205, RZ, RZ, 0x10 ;  /* 0x00000010ffcd7424 */ /* 0x000fe400078e00ff */
[----:B------:R-:W-:-:S04]  /*3c100*/  IMAD.MOV.U32 R194, RZ, RZ, R197 ;  /* 0x000000ffffc27224 */ /* 0x000fc800078e00c5 */
[----:B------:R-:W-:Y:S02]  /*3c110*/  FADD.FTZ R196, R143, R194 ;  /* 0x000000c28fc47221 */ /* 0x000fe40000010000 */
[----:B------:R-:W0:Y:S03]  /*3c120*/  LDC R194, c[0x0][0x400] ;  /* 0x00010000ffc27b82 */ /* 0x000e260000000800 */
[----:B------:R-:W-:-:S07]  /*3c130*/  MOV R204, R196 ;  /* 0x000000c400cc7202 */ /* 0x000fce0000000f00 */
[----:B0-----:R-:W-:Y:S05]  /*3c140*/  WARPSYNC.COLLECTIVE R203, `(.L_x_13259) ;  /* 0x00000000cb087348 */ /* 0x001fea0003c00000 */
[----:B------:R1:W2:Y:S02]  /*3c150*/  SHFL.BFLY P6, R197, R204, R205, R206 ;  /* 0x0c0000cdccc57389 */ /* 0x0002a400000c00ce */
[----:B012---:R-:W-:Y:S05]  /*3c160*/  ENDCOLLECTIVE ;  /* 0x000000000000791b */ /* 0x007fea0003800000 */
.L_x_13259:
[----:B------:R-:W-:Y:S01]  /*3c170*/  HFMA2 R205, -RZ, RZ, 0, 5.9604644775390625e-08 ;  /* 0x00000001ffcd7431 */ /* 0x000fe200000001ff */
[----:B------:R-:W-:Y:S02]  /*3c180*/  MOV R195, R197 ;  /* 0x000000c500c37202 */ /* 0x000fe40000000f00 */
        /* <DEDUP_REMOVED lines=132> */
[----:B------:R-:W-:-:S04]  /*3c9d0*/  @P6 FFMA.FTZ R140, R142, R142, R141 ;  /* 0x0000008e8e8c6223 */ /* 0x000fc8000001008d */
[----:B------:R-:W-:-:S07]  /*3c9e0*/  IMAD.MOV.U32 R204, RZ, RZ, R140 ;  /* 0x000000ffffcc7224 */ /* 0x000fce00078e008c */
[----:B------:R-:W-:Y:S05]  /*3c9f0*/  WARPSYNC.COLLECTIVE R203, `(.L_x_13260) ;  /* 0x00000000cb087348 */ /* 0x000fea0003c00000 */
[----:B------:R0:W1:Y:S02]  /*3ca00*/  SHFL.BFLY P6, R197, R204, R205, R206 ;  /* 0x0c0000cdccc57389 */ /* 0x00006400000c00ce */
[----:B01----:R-:W-:Y:S05]  /*3ca10*/  ENDCOLLECTIVE ;  /* 0x000000000000791b */ /* 0x003fea0003800000 */
.L_x_13260:
[----:B------:R-:W-:Y:S02]  /*3ca20*/  IMAD.MOV.U32 R205, RZ, RZ, 0x2 ;  /* 0x00000002ffcd7424 */ /* 0x000fe400078e00ff */
[----:B------:R-:W-:-:S04]  /*3ca30*/  IMAD.MOV.U32 R141, RZ, RZ, R197 ;  /* 0x000000ffff8d7224 */ /* 0x000fc800078e00c5 */
[----:B------:R-:W-:-:S05]  /*3ca40*/  FADD.FTZ R141, R140, R141 ;  /* 0x0000008d8c8d7221 */ /* 0x000fca0000010000 */
[----:B------:R-:W-:-:S07]  /*3ca50*/  MOV R204, R141 ;  /* 0x0000008d00cc7202 */ /* 0x000fce0000000f00 */
[----:B------:R-:W-:Y:S05]  /*3ca60*/  WARPSYNC.COLLECTIVE R203, `(.L_x_13261) ;  /* 0x00000000cb087348 */ /* 0x000fea0003c00000 */
[----:B------:R0:W1:Y:S02]  /*3ca70*/  SHFL.BFLY P6, R197, R204, R205, R206 ;  /* 0x0c0000cdccc57389 */ /* 0x00006400000c00ce */
[----:B01----:R-:W-:Y:S05]  /*3ca80*/  ENDCOLLECTIVE ;  /* 0x000000000000791b */ /* 0x003fea0003800000 */
.L_x_13261:
[----:B------:R-:W-:Y:S01]  /*3ca90*/  HFMA2 R205, -RZ, RZ, 0, 2.384185791015625e-07 ;  /* 0x00000004ffcd7431 */ /* 0x000fe200000001ff */
[----:B------:R-:W-:-:S05]  /*3caa0*/  MOV R142, R197 ;  /* 0x000000c5008e7202 */ /* 0x000fca0000000f00 */
[----:B------:R-:W-:-:S04]  /*3cab0*/  FADD.FTZ R142, R141, R142 ;  /* 0x0000008e8d8e7221 */ /* 0x000fc80000010000 */
[----:B------:R-:W-:-:S07]  /*3cac0*/  IMAD.MOV.U32 R204, RZ, RZ, R142 ;  /* 0x000000ffffcc7224 */ /* 0x000fce00078e008e */
[----:B------:R-:W-:Y:S05]  /*3cad0*/  WARPSYNC.COLLECTIVE R203, `(.L_x_13262) ;  /* 0x00000000cb087348 */ /* 0x000fea0003c00000 */
[----:B------:R0:W1:Y:S02]  /*3cae0*/  SHFL.BFLY P6, R197, R204, R205, R206 ;  /* 0x0c0000cdccc57389 */ /* 0x00006400000c00ce */
[----:B01----:R-:W-:Y:S05]  /*3caf0*/  ENDCOLLECTIVE ;  /* 0x000000000000791b */ /* 0x003fea0003800000 */
.L_x_13262:
[----:B------:R-:W-:Y:S02]  /*3cb00*/  IMAD.MOV.U32 R205, RZ, RZ, 0x8 ;  /* 0x00000008ffcd7424 */ /* 0x000fe400078e00ff */
[----:B------:R-:W-:-:S04]  /*3cb10*/  IMAD.MOV.U32 R143, RZ, RZ, R197 ;  /* 0x000000ffff8f7224 */ /* 0x000fc800078e00c5 */
[----:B------:R-:W-:-:S05]  /*3cb20*/  FADD.FTZ R143, R142, R143 ;  /* 0x0000008f8e8f7221 */ /* 0x000fca0000010000 */
[----:B------:R-:W-:-:S07]  /*3cb30*/  MOV R204, R143 ;  /* 0x0000008f00cc7202 */ /* 0x000fce0000000f00 */
[----:B------:R-:W-:Y:S05]  /*3cb40*/  WARPSYNC.COLLECTIVE R203, `(.L_x_13263) ;  /* 0x00000000cb087348 */ /* 0x000fea0003c00000 */
[----:B------:R0:W1:Y:S02]  /*3cb50*/  SHFL.BFLY P6, R197, R204, R205, R206 ;  /* 0x0c0000cdccc57389 */ /* 0x00006400000c00ce */
[----:B01----:R-:W-:Y:S05]  /*3cb60*/  ENDCOLLECTIVE ;  /* 0x000000000000791b */ /* 0x003fea0003800000 */
.L_x_13263:
[----:B------:R-:W-:Y:S01]  /*3cb70*/  HFMA2 R205, -RZ, RZ, 0, 9.5367431640625e-07 ;  /* 0x00000010ffcd7431 */ /* 0x000fe200000001ff */
[----:B------:R-:W-:-:S05]  /*3cb80*/  MOV R196, R197 ;  /* 0x000000c500c47202 */ /* 0x000fca0000000f00 */
[----:B------:R-:W-:-:S04]  /*3cb90*/  FADD.FTZ R196, R143, R196 ;  /* 0x000000c48fc47221 */ /* 0x000fc80000010000 */
[----:B------:R-:W-:-:S07]  /*3cba0*/  IMAD.MOV.U32 R204, RZ, RZ, R196 ;  /* 0x000000ffffcc7224 */ /* 0x000fce00078e00c4 */
[----:B------:R-:W-:Y:S05]  /*3cbb0*/  WARPSYNC.COLLECTIVE R203, `(.L_x_13264) ;  /* 0x00000000cb087348 */ /* 0x000fea0003c00000 */
[----:B------:R0:W1:Y:S02]  /*3cbc0*/  SHFL.BFLY P6, R197, R204, R205, R206 ;  /* 0x0c0000cdccc57389 */ /* 0x00006400000c00ce */
[----:B01----:R-:W-:Y:S05]  /*3cbd0*/  ENDCOLLECTIVE ;  /* 0x000000000000791b */ /* 0x003fea0003800000 */
.L_x_13264:
[----:B------:R-:W-:Y:S05]  /*3cbe0*/  BRA `(.L_x_13265) ;  /* 0xffffffd400dc7947 */ /* 0x000fea000383ffff */
.L_x_13266:
        /* <DEDUP_REMOVED lines=9> */
.L_x_71450:


//--------------------- .text._ZN10layer_norm13ln_fwd_kernelINS_13Kernel_traitsI6__halfS2_S2_S2_fjLj2048ELj1ELj4ELj1ELj16ENS_18Kernel_traits_baseILj2048ES2_S2_S2_S2_fjLj128EEEEELb1ELb1ELb1ELb1EEEvNS_9FwdParamsE --------------------------
	.section	.text._ZN10layer_norm13ln_fwd_kernelINS_13Kernel_traitsI6__halfS2_S2_S2_fjLj2048ELj1ELj4ELj1ELj16ENS_18Kernel_traits_baseILj2048ES2_S2_S2_S2_fjLj128EEEEELb1ELb1ELb1ELb1EEEvNS_9FwdParamsE,"ax",@progbits
	.align	128
        .global         _ZN10layer_norm13ln_fwd_kernelINS_13Kernel_traitsI6__halfS2_S2_S2_fjLj2048ELj1ELj4ELj1ELj16ENS_18Kernel_traits_baseILj2048ES2_S2_S2_S2_fjLj128EEEEELb1ELb1ELb1ELb1EEEvNS_9FwdParamsE
        .type           _ZN10layer_norm13ln_fwd_kernelINS_13Kernel_traitsI6__halfS2_S2_S2_fjLj2048ELj1ELj4ELj1ELj16ENS_18Kernel_traits_baseILj2048ES2_S2_S2_S2_fjLj128EEEEELb1ELb1ELb1ELb1EEEvNS_9FwdParamsE,@function
        .size           _ZN10layer_norm13ln_fwd_kernelINS_13Kernel_traitsI6__halfS2_S2_S2_fjLj2048ELj1ELj4ELj1ELj16ENS_18Kernel_traits_baseILj2048ES2_S2_S2_S2_fjLj128EEEEELb1ELb1ELb1ELb1EEEvNS_9FwdParamsE,(.L_x_71451 - _ZN10layer_norm13ln_fwd_kernelINS_13Kernel_traitsI6__halfS2_S2_S2_fjLj2048ELj1ELj4ELj1ELj16ENS_18Kernel_traits_baseILj2048ES2_S2_S2_S2_fjLj128EEEEELb1ELb1ELb1ELb1EEEvNS_9FwdParamsE)
        .other          _ZN10layer_norm13ln_fwd_kernelINS_13Kernel_traitsI6__halfS2_S2_S2_fjLj2048ELj1ELj4ELj1ELj16ENS_18Kernel_traits_baseILj2048ES2_S2_S2_S2_fjLj128EEEEELb1ELb1ELb1ELb1EEEvNS_9FwdParamsE,@"STO_CUDA_ENTRY STV_DEFAULT"
_ZN10layer_norm13ln_fwd_kernelINS_13Kernel_traitsI6__halfS2_S2_S2_fjLj2048ELj1ELj4ELj1ELj16ENS_18Kernel_traits_baseILj2048ES2_S2_S2_S2_fjLj128EEEEELb1ELb1ELb1ELb1EEEvNS_9FwdParamsE:
.text._ZN10layer_norm13ln_fwd_kernelINS_13Kernel_traitsI6__halfS2_S2_S2_fjLj2048ELj1ELj4ELj1ELj16ENS_18Kernel_traits_baseILj2048ES2_S2_S2_S2_fjLj128EEEEELb1ELb1ELb1ELb1EEEvNS_9FwdParamsE:
        /* <DEDUP_REMOVED lines=11> */
[----:B---3--:R-:W-:Y:S01]  /*00b0*/  @P0 IMAD.MOV.U32 R3, RZ, RZ, R0 ;  /* 0x000000ffff030224 */ /* 0x008fe200078e0000 */
[----:B0-----:R-:W-:-:S05]  /*00c0*/  MOV R170, UR4 ;  /* 0x0000000400aa7c02 */ /* 0x001fca0008000f00 */
[----:B--2---:R-:W1:Y:S01]  /*00d0*/  @P0 LDG.E.64 R2, desc[UR6][R2.64] ;  /* 0x0000000602020981 */ /* 0x004e62000c1e1b00 */
[----:B------:R-:W-:-:S06]  /*00e0*/  IMAD.U32 R171, RZ, RZ, UR5 ;  /* 0x00000005ffab7e24 */ /* 0x000fcc000f8e00ff */
[----:B------:R-:W2:Y:S01]  /*00f0*/  @P0 LDG.E.64 R170, desc[UR6][R170.64] ;  /* 0x00000006aaaa0981 */ /* 0x000ea2000c1e1b00 */
[----:B------:R-:W0:Y:S01]  /*0100*/  S2UR UR5, SR_CTAID.X ;  /* 0x00000000000579c3 */ /* 0x000e220000002500 */
[----:B-----5:R-:W-:Y:S01]  /*0110*/  UISETP.NE.U32.AND UP0, UPT, UR8, URZ, UPT ;  /* 0x000000ff0800728c */ /* 0x020fe2000bf05070 */
[----:B----4-:R-:W-:-:S03]  /*0120*/  SHF.R.U32.HI R147, RZ, 0x5, R9 ;  /* 0x00000005ff937819 */ /* 0x010fc60000011609 */
[----:B------:R-:W-:-:S03]  /*0130*/  UISETP.NE.AND.EX UP0, UPT, UR9, URZ, UPT, UP0 ;  /* 0x000000ff0900728c */ /* 0x000fc6000bf05300 */
[----:B------:R-:W3:Y:S01]  /*0140*/  LDC R146, c[0x0][0x360] ;  /* 0x0000d800ff927b82 */ /* 0x000ee20000000800 */
[----:B0-----:R-:W-:-:S06]  /*0150*/  USHF.L.U32 UR4, UR5, 0x2, URZ ;  /* 0x0000000205047899 */ /* 0x001fcc00080006ff */
[----:B------:R-:W-:Y:S01]  /*0160*/  LOP3.LUT R147, R147, UR4, RZ, 0xfc, !PT ;  /* 0x0000000493937c12 */ /* 0x000fe2000f8efcff */
[----:B---3--:R-:W-:Y:S01]  /*0170*/  IMAD R146, R146, UR5, R9 ;  /* 0x0000000592927c24 */ /* 0x008fe2000f8e0209 */
[----:B------:R-:W-:Y:S02]  /*0180*/  LOP3.LUT R9, R9, 0x1f, RZ, 0xc0, !PT ;  /* 0x0000001f09097812 */ /* 0x000fe400078ec0ff */
[----:B-1----:R-:W-:-:S04]  /*0190*/  @P0 IADD3 R209, P1, PT, R2, R5, RZ ;  /* 0x0000000502d10210 */ /* 0x002fc80007f3e0ff */
[----:B------:R-:W-:Y:S01]  /*01a0*/  @P0 IADD3.X R0, PT, PT, RZ, R3, RZ, P1, !PT ;  /* 0x00000003ff000210 */ /* 0x000fe20000ffe4ff */
[C---:B--2---:R-:W-:Y:S01]  /*01b0*/  VIADD R8, R171.reuse, 0xbb67ae85 ;  /* 0xbb67ae85ab087836 */ /* 0x044fe20000000000 */
[C---:B------:R-:W-:Y:S01]  /*01c0*/  IADD3 R10, PT, PT, R171.reuse, 0x32370b8f, RZ ;  /* 0x32370b8fab0a7810 */ /* 0x040fe20007ffe0ff */
[----:B------:R-:W-:Y:S01]  /*01d0*/  VIADD R11, R171, 0xed9eba14 ;  /* 0xed9eba14ab0b7836 */ /* 0x000fe20000000000 */
[C---:B------:R-:W-:Y:S01]  /*01e0*/  IADD3 R12, PT, PT, R170.reuse, 0x5384540f, RZ ;  /* 0x5384540faa0c7810 */ /* 0x040fe20007ffe0ff */
[C---:B------:R-:W-:Y:S01]  /*01f0*/  VIADD R13, R170.reuse, 0xf1bbcdc8 ;  /* 0xf1bbcdc8aa0d7836 */ /* 0x040fe20000000000 */
[----:B------:R-:W-:Y:S02]  /*0200*/  IADD3 R14, PT, PT, R170, -0x700cb87f, RZ ;  /* 0x8ff34781aa0e7810 */ /* 0x000fe40007ffe0ff */
[--C-:B------:R-:W-:Y:S02]  /*0210*/  SHF.R.U64 R145, R209, 0x2, R0.reuse ;  /* 0x00000002d1917819 */ /* 0x100fe40000001200 */
        /* <DEDUP_REMOVED lines=33> */
.L_x_13267:
        /* <DEDUP_REMOVED lines=36> */
.L_x_13268:
[----:B------:R-:W1:Y:S02]  /*0670*/  LDCU UR4, c[0x0][0x384] ;  /* 0x00007080ff0477ac */ /* 0x000e640008000800 */
[----:B-1----:R-:W-:-:S13]  /*0680*/  ISETP.GE.AND P0, PT, R147, UR4, PT ;  /* 0x0000000493007c0c */ /* 0x002fda000bf06270 */
[----:B------:R-:W-:Y:S05]  /*0690*/  @P0 EXIT ;  /* 0x000000000000094d */ /* 0x000fea0003800000 */
[----:B0-----:R-:W-:Y:S01]  /*06a0*/  IMAD.HI.U32 R3, R146, -0x326172a9, RZ ;  /* 0xcd9e8d5792037827 */ /* 0x001fe200078e00ff */
[----:B------:R-:W-:Y:S01]  /*06b0*/  IADD3 R6, PT, PT, R170, 0x3c6ef372, RZ ;  /* 0x3c6ef372aa067810 */ /* 0x000fe20007ffe0ff */
[----:B------:R-:W0:Y:S01]  /*06c0*/  LDCU UR8, c[0x0][0x404] ;  /* 0x00008080ff0877ac */ /* 0x000e220008000800 */
[----:B------:R-:W-:Y:S01]  /*06d0*/  LOP3.LUT R209, R209, 0x3, RZ, 0xc0, !PT ;  /* 0x00000003d1d17812 */ /* 0x000fe200078ec0ff */
[C---:B------:R-:W-:Y:S01]  /*06e0*/  IMAD.HI.U32 R5, R145.reuse, -0x2daee0ad, RZ ;  /* 0xd2511f5391057827 */ /* 0x040fe200078e00ff */
[----:B------:R-:W-:Y:S01]  /*06f0*/  LOP3.LUT R3, R144, R3, R170, 0x96, !PT ;  /* 0x0000000390037212 */ /* 0x000fe200078e96aa */
[----:B------:R-:W1:Y:S02]  /*0700*/  LDCU.U8 UR9, c[0x0][0x410] ;  /* 0x00008200ff0977ac */ /* 0x000e640008000000 */
[----:B------:R-:W-:Y:S01]  /*0710*/  IMAD R9, R145, -0x2daee0ad, RZ ;  /* 0xd2511f5391097824 */ /* 0x000fe200078e02ff */
[----:B------:R-:W-:Y:S01]  /*0720*/  LOP3.LUT R5, R5, R171, RZ, 0x3c, !PT ;  /* 0x000000ab05057212 */ /* 0x000fe200078e3cff */
[----:B------:R-:W-:Y:S01]  /*0730*/  IMAD.HI.U32 R4, R3, -0x2daee0ad, RZ ;  /* 0xd2511f5303047827 */ /* 0x000fe200078e00ff */
[----:B------:R-:W2:Y:S03]  /*0740*/  LDCU UR12, c[0x0][0x448] ;  /* 0x00008900ff0c77ac */ /* 0x000ea60008000800 */
[----:B------:R-:W-:Y:S01]  /*0750*/  IMAD R7, R146, -0x326172a9, RZ ;  /* 0xcd9e8d5792077824 */ /* 0x000fe200078e02ff */
[----:B------:R-:W-:Y:S01]  /*0760*/  LOP3.LUT R4, R8, R9, R4, 0x96, !PT ;  /* 0x0000000908047212 */ /* 0x000fe200078e9604 */
[----:B------:R-:W-:Y:S01]  /*0770*/  IMAD.HI.U32 R0, R5, -0x326172a9, RZ ;  /* 0xcd9e8d5705007827 */ /* 0x000fe200078e00ff */
[----:B------:R-:W-:Y:S01]  /*0780*/  IADD3 R9, PT, PT, R171, -0x56f99767, RZ ;  /* 0xa9066899ab097810 */ /* 0x000fe20007ffe0ff */
[----:B------:R-:W3:Y:S02]  /*0790*/  LDCU.64 UR10, c[0x0][0x408] ;  /* 0x00008100ff0a77ac */ /* 0x000ee40008000a00 */
[----:B------:R-:W-:-:S02]  /*07a0*/  VIADD R2, R170, 0x9e3779b9 ;  /* 0x9e3779b9aa027836 */ /* 0x000fc40000000000 */
[----:B------:R-:W-:Y:S01]  /*07b0*/  IMAD R8, R3, -0x2daee0ad, RZ ;  /* 0xd2511f5303087824 */ /* 0x000fe200078e02ff */
[----:B------:R-:W4:Y:S01]  /*07c0*/  LDCU.64 UR4, c[0x0][0x3a0] ;  /* 0x00007400ff0477ac */ /* 0x000f220008000a00 */
[----:B------:R-:W-:Y:S01]  /*07d0*/  IMAD R5, R5, -0x326172a9, RZ ;  /* 0xcd9e8d5705057824 */ /* 0x000fe200078e02ff */
[----:B------:R-:W-:Y:S01]  /*07e0*/  LOP3.LUT R0, R2, R7, R0, 0x96, !PT ;  /* 0x0000000702007212 */ /* 0x000fe200078e9600 */
[----:B------:R-:W-:-:S04]  /*07f0*/  IMAD.HI.U32 R2, R4, -0x326172a9, RZ ;  /* 0xcd9e8d5704027827 */ /* 0x000fc800078e00ff */
[----:B------:R-:W-:Y:S01]  /*0800*/  IMAD.HI.U32 R3, R0, -0x2daee0ad, RZ ;  /* 0xd2511f5300037827 */ /* 0x000fe200078e00ff */
[----:B------:R-:W-:-:S03]  /*0810*/  LOP3.LUT R2, R6, R5, R2, 0x96, !PT ;  /* 0x0000000506027212 */ /* 0x000fc600078e9602 */
[----:B------:R-:W-:Y:S02]  /*0820*/  VIADD R7, R171, 0x76cf5d0a ;  /* 0x76cf5d0aab077836 */ /* 0x000fe40000000000 */
[----:B------:R-:W-:-:S03]  /*0830*/  IMAD.HI.U32 R6, R2, -0x2daee0ad, RZ ;  /* 0xd2511f5302067827 */ /* 0x000fc600078e00ff */
[----:B------:R-:W-:Y:S01]  /*0840*/  LOP3.LUT R3, R7, R8, R3, 0x96, !PT ;  /* 0x0000000807037212 */ /* 0x000fe200078e9603 */
[----:B------:R-:W-:Y:S02]  /*0850*/  IMAD R7, R0, -0x2daee0ad, RZ ;  /* 0xd2511f5300077824 */ /* 0x000fe400078e02ff */
[----:B------:R-:W-:Y:S01]  /*0860*/  IMAD R5, R4, -0x326172a9, RZ ;  /* 0xcd9e8d5704057824 */ /* 0x000fe200078e02ff */
[----:B------:R-:W-:Y:S01]  /*0870*/  IADD3 R4, PT, PT, R170, -0x255992d5, RZ ;  /* 0xdaa66d2baa047810 */ /* 0x000fe20007ffe0ff */
        /* <DEDUP_REMOVED lines=14> */
[----:B------:R-:W-:-:S04]  /*0960*/  IMAD.HI.U32 R0, R2, -0x326172a9, RZ ;  /* 0xcd9e8d5702007827 */ /* 0x000fc800078e00ff */
[----:B------:R-:W-:Y:S02]  /*0970*/  VIADD R4, R170, 0x1715609d ;  /* 0x1715609daa047836 */ /* 0x000fe40000000000 */
[----:B------:R-:W-:Y:S02]  /*0980*/  IMAD R6, R3, -0x2daee0ad, RZ ;  /* 0xd2511f5303067824 */ /* 0x000fe400078e02ff */
[----:B------:R-:W-:Y:S01]  /*0990*/  VIADD R8, R171, 0x646e171e ;  /* 0x646e171eab087836 */ /* 0x000fe20000000000 */
        /* <DEDUP_REMOVED lines=15> */
[----:B------:R-:W-:Y:S02]  /*0a90*/  IMAD R3, R3, -0x326172a9, RZ ;  /* 0xcd9e8d5703037824 */ /* 0x000fe400078e02ff */
[----:B------:R-:W-:-:S04]  /*0aa0*/  IMAD.HI.U32 R2, R4, -0x326172a9, RZ ;  /* 0xcd9e8d5704027827 */ /* 0x000fc800078e00ff */
[----:B------:R-:W-:Y:S01]  /*0ab0*/  IMAD.HI.U32 R5, R0, -0x2daee0ad, RZ ;  /* 0xd2511f5300057827 */ /* 0x000fe200078e00ff */
[----:B------:R-:W-:-:S03]  /*0ac0*/  LOP3.LUT R2, R13, R3, R2, 0x96, !PT ;  /* 0x000000030d027212 */ /* 0x000fc600078e9602 */
[----:B------:R-:W-:Y:S02]  /*0ad0*/  VIADD R7, R171, 0xdb3d7428 ;  /* 0xdb3d7428ab077836 */ /* 0x000fe40000000000 */
[----:B------:R-:W-:Y:S02]  /*0ae0*/  IMAD R3, R0, -0x2daee0ad, RZ ;  /* 0xd2511f5300037824 */ /* 0x000fe400078e02ff */
[----:B------:R-:W-:Y:S01]  /*0af0*/  IMAD R4, R4, -0x326172a9, RZ ;  /* 0xcd9e8d5704047824 */ /* 0x000fe200078e02ff */
[----:B------:R-:W-:Y:S01]  /*0b00*/  LOP3.LUT R5, R7, R6, R5, 0x96, !PT ;  /* 0x0000000607057212 */ /* 0x000fe200078e9605 */
[----:B------:R-:W-:Y:S01]  /*0b10*/  IMAD.HI.U32 R180, R2, -0x2daee0ad, RZ ;  /* 0xd2511f5302b47827 */ /* 0x000fe200078e00ff */
[----:B------:R-:W-:-:S03]  /*0b20*/  IADD3 R6, PT, PT, R171, -0x695add53, RZ ;  /* 0x96a522adab067810 */ /* 0x000fc60007ffe0ff */
[----:B------:R-:W-:Y:S01]  /*0b30*/  IMAD.HI.U32 R181, R5, -0x326172a9, RZ ;  /* 0xcd9e8d5705b57827 */ /* 0x000fe200078e00ff */
[----:B------:R-:W-:-:S03]  /*0b40*/  LOP3.LUT R180, R6, R3, R180, 0x96, !PT ;  /* 0x0000000306b47212 */ /* 0x000fc600078e96b4 */
[----:B------:R-:W-:Y:S01]  /*0b50*/  IMAD.MOV.U32 R35, RZ, RZ, RZ ;  /* 0x000000ffff237224 */ /* 0x000fe200078e00ff */
[----:B------:R-:W-:Y:S01]  /*0b60*/  LOP3.LUT R181, R14, R4, R181, 0x96, !PT ;  /* 0x000000040eb57212 */ /* 0x000fe200078e96b5 */
[----:B------:R-:W-:Y:S02]  /*0b70*/  IMAD R208, R5, -0x326172a9, RZ ;  /* 0xcd9e8d5705d07824 */ /* 0x000fe400078e02ff */
[----:B01234-:R-:W-:-:S07]  /*0b80*/  IMAD R198, R2, -0x2daee0ad, RZ ;  /* 0xd2511f5302c67824 */ /* 0x01ffce00078e02ff */
.L_x_14200:
[----:B------:R-:W0:Y:S01]  /*0b90*/  LDC.64 R2, c[0x0][0x3f0] ;  /* 0x0000fc00ff027b82 */ /* 0x000e220000000a00 */
[----:B------:R-:W1:Y:S07]  /*0ba0*/  S2R R33, SR_TID.X ;  /* 0x0000000000217919 */ /* 0x000e6e0000002100 */
[----:B------:R-:W2:Y:S08]  /*0bb0*/  LDC R34, c[0x0][0x388] ;  /* 0x0000e200ff227b82 */ /* 0x000eb00000000800 */
[----:B------:R-:W3:Y:S01]  /*0bc0*/  LDC.64 R4, c[0x0][0x3f8] ;  /* 0x0000fe00ff047b82 */ /* 0x000ee20000000a00 */
[----:B0-----:R-:W-:-:S05]  /*0bd0*/  IMAD.WIDE R2, R147, 0x4, R2 ;  /* 0x0000000493027825 */ /* 0x001fca00078e0202 */
[----:B------:R3:W4:Y:S01]  /*0be0*/  LDG.E R199, desc[UR6][R2.64] ;  /* 0x0000000602c77981 */ /* 0x000722000c1e1900 */
[----:B------:R-:W-:Y:S01]  /*0bf0*/  IMAD.MOV.U32 R200, RZ, RZ, RZ ;  /* 0x000000ffffc87224 */ /* 0x000fe200078e00ff */
[----:B-1----:R-:W-:Y:S01]  /*0c00*/  LOP3.LUT R32, R33, 0x1f, RZ, 0xc0, !PT ;  /* 0x0000001f21207812 */ /* 0x002fe200078ec0ff */
[----:B---3--:R-:W-:-:S05]  /*0c10*/  IMAD.WIDE R2, R147, 0x4, R4 ;  /* 0x0000000493027825 */ /* 0x008fca00078e0204 */
[----:B-----5:R0:W5:Y:S01]  /*0c20*/  LDG.E R31, desc[UR6][R2.64] ;  /* 0x00000006021f7981 */ /* 0x020162000c1e1900 */
[----:B----4-:R-:W-:-:S13]  /*0c30*/  ISETP.GE.AND P1, PT, R199, 0x1, PT ;  /* 0x00000001c700780c */ /* 0x010fda0003f26270 */
        /* <DEDUP_REMOVED lines=8> */
[----:B------:R-:W-:Y:S01]  /*0cc0*/  ISETP.NE.U32.AND P0, PT, RZ, UR4, PT ;  /* 0x00000004ff007c0c */ /* 0x000fe2000bf05070 */
[----:B------:R-:W-:-:S03]  /*0cd0*/  IMAD R0, R147, R34, RZ ;  /* 0x0000002293007224 */ /* 0x000fc600078e02ff */
[----:B------:R-:W-:Y:S02]  /*0ce0*/  ISETP.NE.AND.EX P0, PT, RZ, UR5, PT, P0 ;  /* 0x00000005ff007c0c */ /* 0x000fe4000bf05300 */
[----:B------:R-:W-:-:S04]  /*0cf0*/  SHF.R.S32.HI R7, RZ, 0x1f, R0 ;  /* 0x0000001fff077819 */ /* 0x000fc80000011400 */
[----:B------:R-:W-:Y:S02]  /*0d00*/  LEA.HI R7, R7, R0, RZ, 0x3 ;  /* 0x0000000007077211 */ /* 0x000fe400078f18ff */
[----:B------:R-:W-:Y:S02]  /*0d10*/  IADD3 R157, PT, PT, R170, -0x700cb87f, RZ ;  /* 0x8ff34781aa9d7810 */ /* 0x000fe40007ffe0ff */
[----:B------:R-:W-:-:S03]  /*0d20*/  LEA.HI.SX32 R195, R7, R32, 0x1d ;  /* 0x0000002007c37211 */ /* 0x000fc600078feaff */
[----:B0-----:R-:W-:Y:S05]  /*0d30*/  @!P0 BRA `(.L_x_13269) ;  /* 0x0000003400c48947 */ /* 0x001fea0003800000 */
        /* <DEDUP_REMOVED lines=25> */
.L_x_13274:
        /* <DEDUP_REMOVED lines=13> */
.L_x_13276:
[----:B------:R-:W-:Y:S05]  /*0fa0*/  BSYNC.RECONVERGENT B2 ;  /* 0x0000000000027941 */ /* 0x000fea0003800200 */
.L_x_13275:
        /* <DEDUP_REMOVED lines=51> */
[----:B------:R-:W-:Y:S02]  /*12e0*/  VIADD R3, R171, 0x96a522ad ;  /* 0x96a522adab037836 */ /* 0x000fe40000000000 */
[----:B------:R-:W-:-:S04]  /*12f0*/  IMAD.WIDE.U32 R208, R208, -0x326172a9, RZ ;  /* 0xcd9e8d57d0d07825 */ /* 0x000fc800078e00ff */
[----:B------:R-:W-:Y:S01]  /*1300*/  IMAD.WIDE.U32 R4, R4, -0x2daee0ad, RZ ;  /* 0xd2511f5304047825 */ /* 0x000fe200078e00ff */
[----:B------:R-:W-:-:S03]  /*1310*/  LOP3.LUT R181, R157, R2, R209, 0x96, !PT ;  /* 0x000000029db57212 */ /* 0x000fc600078e96d1 */
[----:B------:R-:W-:Y:S01]  /*1320*/  HFMA2 R2, -RZ, RZ, 0, 0 ;  /* 0x00000000ff027431 */ /* 0x000fe200000001ff */
[----:B------:R-:W-:Y:S01]  /*1330*/  LOP3.LUT R180, R3, R180, R5, 0x96, !PT ;  /* 0x000000b403b47212 */ /* 0x000fe200078e9605 */
[----:B------:R-:W-:Y:S01]  /*1340*/  IMAD.MOV.U32 R3, RZ, RZ, R198 ;  /* 0x000000ffff037224 */ /* 0x000fe200078e00c6 */
[----:B------:R-:W-:-:S07]  /*1350*/  MOV R0, R4 ;  /* 0x0000000400007202 */ /* 0x000fce0000000f00 */
.L_x_13273:
[----:B------:R-:W-:Y:S05]  /*1360*/  BSYNC.RECONVERGENT B1 ;  /* 0x0000000000017941 */ /* 0x000fea0003800200 */
.L_x_13272:
[----:B------:R-:W-:Y:S01]  /*1370*/  I2FP.F32.U32 R3, R3 ;  /* 0x0000000300037245 */ /* 0x000fe20000201000 */
[----:B-----5:R-:W-:Y:S02]  /*1380*/  HADD2.F32 R4, -RZ, R40.H0_H0 ;  /* 0x20000028ff047230 */ /* 0x020fe40000004100 */
[----:B------:R-:W-:Y:S02]  /*1390*/  IMAD.MOV.U32 R6, RZ, RZ, 0x2f800000 ;  /* 0x2f800000ff067424 */ /* 0x000fe400078e00ff */
[----:B------:R-:W-:Y:S02]  /*13a0*/  HADD2.F32 R5, -RZ, R36.H0_H0 ;  /* 0x20000024ff057230 */ /* 0x000fe40000004100 */
        /* <DEDUP_REMOVED lines=8> */
.L_x_13271:
[----:B------:R-:W-:Y:S05]  /*1430*/  BSYNC.RECONVERGENT B0 ;  /* 0x0000000000007941 */ /* 0x000fea0003800200 */
.L_x_13270:
        /* <DEDUP_REMOVED lines=22> */
.L_x_13281:
        /* <DEDUP_REMOVED lines=13> */
.L_x_13283:
[----:B------:R-:W-:Y:S05]  /*1670*/  BSYNC.RECONVERGENT B2 ;  /* 0x0000000000027941 */ /* 0x000fea0003800200 */
.L_x_13282:
[----:B------:R-:W-:Y:S01]  /*1680*/  IMAD.WIDE.U32 R6, R146, -0x326172a9, RZ ;  /* 0xcd9e8d5792067825 */ /* 0x000fe200078e00ff */
[----:B------:R-:W-:Y:S02]  /*1690*/  LOP3.LUT R10, R35, R3, R171, 0x96, !PT ;  /* 0x00000003230a7212 */ /* 0x000fe400078e96ab */
[----:B------:R-:W-:Y:S01]  /*16a0*/  IADD3 R3, PT, PT, R170, -0x61c88647, RZ ;  /* 0x9e3779b9aa037810 */ /* 0x000fe20007ffe0ff */
        /* <DEDUP_REMOVED lines=49> */
[----:B------:R-:W-:Y:S02]  /*19c0*/  IADD3 R3, PT, PT, R171, -0x695add53, RZ ;  /* 0x96a522adab037810 */ /* 0x000fe40007ffe0ff */
[----:B------:R-:W-:Y:S01]  /*19d0*/  LOP3.LUT R181, R157, R2, R209, 0x96, !PT ;  /* 0x000000029db57212 */ /* 0x000fe200078e96d1 */
[----:B------:R-:W-:-:S04]  /*19e0*/  IMAD.WIDE.U32 R6, R5, -0x2daee0ad, RZ ;  /* 0xd2511f5305067825 */ /* 0x000fc800078e00ff */
[----:B------:R-:W-:Y:S01]  /*19f0*/  IMAD.MOV.U32 R5, RZ, RZ, RZ ;  /* 0x000000ffff057224 */ /* 0x000fe200078e00ff */
[----:B------:R-:W-:Y:S01]  /*1a00*/  LOP3.LUT R180, R3, R180, R7, 0x96, !PT ;  /* 0x000000b403b47212 */ /* 0x000fe200078e9607 */
[----:B------:R-:W-:Y:S01]  /*1a10*/  IMAD.MOV.U32 R3, RZ, RZ, R6 ;  /* 0x000000ffff037224 */ /* 0x000fe200078e0006 */
[----:B------:R-:W-:-:S07]  /*1a20*/  MOV R6, R0 ;  /* 0x0000000000067202 */ /* 0x000fce0000000f00 */
.L_x_13280:
[----:B------:R-:W-:Y:S05]  /*1a30*/  BSYNC.RECONVERGENT B1 ;  /* 0x0000000000017941 */ /* 0x000fea0003800200 */
.L_x_13279:
[----:B------:R-:W-:Y:S01]  /*1a40*/  HFMA2 R7, -RZ, RZ, 0.1171875, 0 ;  /* 0x2f800000ff077431 */ /* 0x000fe200000001ff */
[----:B------:R-:W-:Y:S01]  /*1a50*/  I2FP.F32.U32 R0, R6 ;  /* 0x0000000600007245 */ /* 0x000fe20000201000 */
[----:B-----5:R-:W-:Y:S02]  /*1a60*/  HADD2.F32 R2, -RZ, R40.H1_H1 ;  /* 0x30000028ff027230 */ /* 0x020fe40000004100 */
        /* <DEDUP_REMOVED lines=9> */
.L_x_13278:
[----:B------:R-:W-:Y:S05]  /*1b00*/  BSYNC.RECONVERGENT B0 ;  /* 0x0000000000007941 */ /* 0x000fea0003800200 */
.L_x_13277:
        /* <DEDUP_REMOVED lines=22> */
.L_x_13288:
        /* <DEDUP_REMOVED lines=13> */
.L_x_13290:
[----:B------:R-:W-:Y:S05]  /*1d40*/  BSYNC.RECONVERGENT B2 ;  /* 0x0000000000027941 */ /* 0x000fea0003800200 */
.L_x_13289:
        /* <DEDUP_REMOVED lines=13> */
[----:B------:R-:W-:Y:S01]  /*1e20*/  LOP3.LUT R11, R11, R10, R7, 0x96, !PT ;  /* 0x0000000a0b0b7212 */ /* 0x000fe200078e9607 */
[----:B------:R-:W-:Y:S01]  /*1e30*/  VIADD R7, R170, 0xdaa66d2b ;  /* 0xdaa66d2baa077836 */ /* 0x000fe20000000000 */
[----:B------:R-:W-:-:S03]  /*1e40*/  LOP3.LUT R5, R5, R12, R9, 0x96, !PT ;  /* 0x0000000c05057212 */ /* 0x000fc600078e9609 */
[----:B------:R-:W-:-:S04]  /*1e50*/  IMAD.WIDE.U32 R12, R11, -0x326172a9, RZ ;  /* 0xcd9e8d570b0c7825 */ /* 0x000fc800078e00ff */
[----:B------:R-:W-:Y:S01]  /*1e60*/  IMAD.WIDE.U32 R10, R5, -0x2daee0ad, RZ ;  /* 0xd2511f53050a7825 */ /* 0x000fe200078e00ff */
[----:B------:R-:W-:Y:S02]  /*1e70*/  IADD3 R5, PT, PT, R171, 0x32370b8f, RZ ;  /* 0x32370b8fab057810 */ /* 0x000fe40007ffe0ff */
[----:B------:R-:W-:Y:S02]  /*1e80*/  LOP3.LUT R7, R7, R8, R13, 0x96, !PT ;  /* 0x0000000807077212 */ /* 0x000fe400078e960d */
[----:B------:R-:W-:Y:S01]  /*1e90*/  LOP3.LUT R5, R5, R6, R11, 0x96, !PT ;  /* 0x0000000605057212 */ /* 0x000fe200078e960b */
[----:B------:R-:W-:Y:S02]  /*1ea0*/  VIADD R11, R171, 0xed9eba14 ;  /* 0xed9eba14ab0b7836 */ /* 0x000fe40000000000 */
        /* <DEDUP_REMOVED lines=9> */
[----:B------:R-:W-:Y:S02]  /*1f40*/  LOP3.LUT R7, R7, R8, R13, 0x96, !PT ;  /* 0x0000000807077212 */ /* 0x000fe400078e960d */
[----:B------:R-:W-:Y:S01]  /*1f50*/  LOP3.LUT R5, R5, R6, R11, 0x96, !PT ;  /* 0x0000000605057212 */ /* 0x000fe200078e960b */
[----:B------:R-:W-:Y:S02]  /*1f60*/  VIADD R11, R171, 0x646e171e ;  /* 0x646e171eab0b7836 */ /* 0x000fe40000000000 */
[----:B------:R-:W-:-:S04]  /*1f70*/  IMAD.WIDE.U32 R6, R7, -0x2daee0ad, RZ ;  /* 0xd2511f5307067825 */ /* 0x000fc800078e00ff */
[----:B------:R-:W-:Y:S01]  /*1f80*/  IMAD.WIDE.U32 R8, R5, -0x326172a9, RZ ;  /* 0xcd9e8d5705087825 */ /* 0x000fe200078e00ff */
[C---:B------:R-:W-:Y:S02]  /*1f90*/  IADD3 R5, PT, PT, R170.reuse, -0x4ab325aa, RZ ;  /* 0xb54cda56aa057810 */ /* 0x040fe40007ffe0ff */
[----:B------:R-:W-:Y:S01]  /*1fa0*/  LOP3.LUT R11, R11, R10, R7, 0x96, !PT ;  /* 0x0000000a0b0b7212 */ /* 0x000fe200078e9607 */
[----:B------:R-:W-:Y:S01]  /*1fb0*/  VIADD R7, R170, 0x5384540f ;  /* 0x5384540faa077836 */ /* 0x000fe20000000000 */
[----:B------:R-:W-:Y:S01]  /*1fc0*/  LOP3.LUT R5, R5, R12, R9, 0x96, !PT ;  /* 0x0000000c05057212 */ /* 0x000fe200078e9609 */
[----:B------:R-:W-:Y:S02]  /*1fd0*/  VIADD R9, R171, 0xdb3d7428 ;  /* 0xdb3d7428ab097836 */ /* 0x000fe40000000000 */
[----:B------:R-:W-:-:S04]  /*1fe0*/  IMAD.WIDE.U32 R12, R11, -0x326172a9, RZ ;  /* 0xcd9e8d570b0c7825 */ /* 0x000fc800078e00ff */
[----:B------:R-:W-:Y:S01]  /*1ff0*/  IMAD.WIDE.U32 R10, R5, -0x2daee0ad, RZ ;  /* 0xd2511f53050a7825 */ /* 0x000fe200078e00ff */
[----:B------:R-:W-:Y:S02]  /*2000*/  IADD3 R5, PT, PT, R171, 0x1fd5c5a3, RZ ;  /* 0x1fd5c5a3ab057810 */ /* 0x000fe40007ffe0ff */
        /* <DEDUP_REMOVED lines=12> */
[----:B------:R-:W-:Y:S01]  /*20d0*/  MOV R0, R8 ;  /* 0x0000000800007202 */ /* 0x000fe20000000f00 */
[----:B------:R-:W-:-:S03]  /*20e0*/  IMAD.MOV.U32 R7, RZ, RZ, R3 ;  /* 0x000000ffff077224 */ /* 0x000fc600078e0003 */
[----:B------:R-:W-:-:S07]  /*20f0*/  LOP3.LUT R180, R5, R180, R9, 0x96, !PT ;  /* 0x000000b405b47212 */ /* 0x000fce00078e9609 */
.L_x_13287:
[----:B------:R-:W-:Y:S05]  /*2100*/  BSYNC.RECONVERGENT B1 ;  /* 0x0000000000017941 */ /* 0x000fea0003800200 */
.L_x_13286:
        /* <DEDUP_REMOVED lines=12> */
.L_x_13285:
[----:B------:R-:W-:Y:S05]  /*21d0*/  BSYNC.RECONVERGENT B0 ;  /* 0x0000000000007941 */ /* 0x000fea0003800200 */
.L_x_13284:
        /* <DEDUP_REMOVED lines=22> */
.L_x_13295:
        /* <DEDUP_REMOVED lines=13> */
.L_x_13297:
[----:B------:R-:W-:Y:S05]  /*2410*/  BSYNC.RECONVERGENT B2 ;  /* 0x0000000000027941 */ /* 0x000fea0003800200 */
.L_x_13296:
        /* <DEDUP_REMOVED lines=51> */
[----:B------:R-:W-:-:S03]  /*2750*/  LOP3.LUT R3, R3, R12, R7, 0x96, !PT ;  /* 0x0000000c03037212 */ /* 0x000fc600078e9607 */
[----:B------:R-:W-:Y:S01]  /*2760*/  IMAD.MOV.U32 R7, RZ, RZ, RZ ;  /* 0x000000ffff077224 */ /* 0x000fe200078e00ff */
[----:B------:R-:W-:Y:S01]  /*2770*/  LOP3.LUT R181, R157, R6, R209, 0x96, !PT ;  /* 0x000000069db57212 */ /* 0x000fe200078e96d1 */
[----:B------:R-:W-:Y:S01]  /*2780*/  IMAD.WIDE.U32 R8, R3, -0x2daee0ad, RZ ;  /* 0xd2511f5303087825 */ /* 0x000fe200078e00ff */
[----:B------:R-:W-:-:S04]  /*2790*/  IADD3 R3, PT, PT, R171, -0x695add53, RZ ;  /* 0x96a522adab037810 */ /* 0x000fc80007ffe0ff */
[----:B------:R-:W-:Y:S01]  /*27a0*/  LOP3.LUT R180, R3, R180, R9, 0x96, !PT ;  /* 0x000000b403b47212 */ /* 0x000fe200078e9609 */
[----:B------:R-:W-:Y:S01]  /*27b0*/  IMAD.MOV.U32 R3, RZ, RZ, R8 ;  /* 0x000000ffff037224 */ /* 0x000fe200078e0008 */
[----:B------:R-:W-:-:S07]  /*27c0*/  MOV R8, R0 ;  /* 0x0000000000087202 */ /* 0x000fce0000000f00 */
.L_x_13294:
[----:B------:R-:W-:Y:S05]  /*27d0*/  BSYNC.RECONVERGENT B1 ;  /* 0x0000000000017941 */ /* 0x000fea0003800200 */
.L_x_13293:
        /* <DEDUP_REMOVED lines=12> */
.L_x_13292:
[----:B------:R-:W-:Y:S05]  /*28a0*/  BSYNC.RECONVERGENT B0 ;  /* 0x0000000000007941 */ /* 0x000fea0003800200 */
.L_x_13291:
        /* <DEDUP_REMOVED lines=22> */
.L_x_13302:
        /* <DEDUP_REMOVED lines=13> */
.L_x_13304:
[----:B------:R-:W-:Y:S05]  /*2ae0*/  BSYNC.RECONVERGENT B2 ;  /* 0x0000000000027941 */ /* 0x000fea0003800200 */
.L_x_13303:
        /* <DEDUP_REMOVED lines=47> */
[----:B------:R-:W-:-:S04]  /*2de0*/  IMAD.WIDE.U32 R6, R6, -0x326172a9, RZ ;  /* 0xcd9e8d5706067825 */ /* 0x000fc800078e00ff */
[----:B------:R-:W-:Y:S01]  /*2df0*/  VIADD R11, R171, 0xdb3d7428 ;  /* 0xdb3d7428ab0b7836 */ /* 0x000fe20000000000 */
[----:B------:R-:W-:Y:S01]  /*2e00*/  LOP3.LUT R9, R9, R12, R7, 0x96, !PT ;  /* 0x0000000c09097212 */ /* 0x000fe200078e9607 */
[----:B------:R-:W-:-:S03]  /*2e10*/  VIADD R7, R171, 0x96a522ad ;  /* 0x96a522adab077836 */ /* 0x000fc60000000000 */
[----:B------:R-:W-:Y:S01]  /*2e20*/  LOP3.LUT R11, R11, R10, R181, 0x96, !PT ;  /* 0x0000000a0b0b7212 */ /* 0x000fe200078e96b5 */
[----:B------:R-:W-:-:S04]  /*2e30*/  IMAD.WIDE.U32 R8, R9, -0x2daee0ad, RZ ;  /* 0xd2511f5309087825 */ /* 0x000fc800078e00ff */
[----:B------:R-:W-:Y:S01]  /*2e40*/  IMAD.WIDE.U32 R208, R11, -0x326172a9, RZ ;  /* 0xcd9e8d570bd07825 */ /* 0x000fe200078e00ff */
[----:B------:R-:W-:-:S03]  /*2e50*/  MOV R16, R8 ;  /* 0x0000000800107202 */ /* 0x000fc60000000f00 */
[----:B------:R-:W-:Y:S01]  /*2e60*/  HFMA2 R8, -RZ, RZ, 0, 0 ;  /* 0x00000000ff087431 */ /* 0x000fe200000001ff */
[----:B------:R-:W-:Y:S02]  /*2e70*/  LOP3.LUT R180, R7, R180, R9, 0x96, !PT ;  /* 0x000000b407b47212 */ /* 0x000fe400078e9609 */
[----:B------:R-:W-:Y:S01]  /*2e80*/  LOP3.LUT R181, R157, R6, R209, 0x96, !PT ;  /* 0x000000069db57212 */ /* 0x000fe200078e96d1 */
[----:B------:R-:W-:-:S07]  /*2e90*/  IMAD.MOV.U32 R6, RZ, RZ, R3 ;  /* 0x000000ffff067224 */ /* 0x000fce00078e0003 */
.L_x_13301:
[----:B------:R-:W-:Y:S05]  /*2ea0*/  BSYNC.RECONVERGENT B1 ;  /* 0x0000000000017941 */ /* 0x000fea0003800200 */
.L_x_13300:
        /* <DEDUP_REMOVED lines=12> */
.L_x_13299:
[----:B------:R-:W-:Y:S05]  /*2f70*/  BSYNC.RECONVERGENT B0 ;  /* 0x0000000000007941 */ /* 0x000fea0003800200 */
.L_x_13298:
        /* <DEDUP_REMOVED lines=22> */
.L_x_13309:
        /* <DEDUP_REMOVED lines=13> */
.L_x_13311:
[----:B------:R-:W-:Y:S05]  /*31b0*/  BSYNC.RECONVERGENT B2 ;  /* 0x0000000000027941 */ /* 0x000fea0003800200 */
.L_x_13310:
        /* <DEDUP_REMOVED lines=43> */
[----:B------:R-:W-:Y:S02]  /*3470*/  VIADD R3, R171, 0x1fd5c5a3 ;  /* 0x1fd5c5a3ab037836 */ /* 0x000fe40000000000 */
[----:B------:R-:W-:Y:S01]  /*3480*/  IMAD.WIDE.U32 R180, R7, -0x2daee0ad, RZ ;  /* 0xd2511f5307b47825 */ /* 0x000fe200078e00ff */
[----:B------:R-:W-:Y:S02]  /*3490*/  IADD3 R7, PT, PT, R171, -0x24c28bd8, RZ ;  /* 0xdb3d7428ab077810 */ /* 0x000fe40007ffe0ff */
        /* <DEDUP_REMOVED lines=9> */
[----:B------:R-:W-:-:S03]  /*3530*/  IADD3 R3, PT, PT, R171, -0x695add53, RZ ;  /* 0x96a522adab037810 */ /* 0x000fc60007ffe0ff */
[----:B------:R-:W-:Y:S01]  /*3540*/  IMAD.MOV.U32 R7, RZ, RZ, R10 ;  /* 0x000000ffff077224 */ /* 0x000fe200078e000a */
[----:B------:R-:W-:Y:S02]  /*3550*/  LOP3.LUT R180, R3, R180, R11, 0x96, !PT ;  /* 0x000000b403b47212 */ /* 0x000fe400078e960b */
[----:B------:R-:W-:-:S07]  /*3560*/  MOV R3, R16 ;  /* 0x0000001000037202 */ /* 0x000fce0000000f00 */
.L_x_13308:
[----:B------:R-:W-:Y:S05]  /*3570*/  BSYNC.RECONVERGENT B1 ;  /* 0x0000000000017941 */ /* 0x000fea0003800200 */
.L_x_13307:
[----:B------:R-:W-:Y:S01]  /*3580*/  HFMA2 R10, -RZ, RZ, 0.1171875, 0 ;  /* 0x2f800000ff0a7431 */ /* 0x000fe200000001ff */
[----:B------:R-:W-:Y:S01]  /*3590*/  I2FP.F32.U32 R3, R3 ;  /* 0x0000000300037245 */ /* 0x000fe20000201000 */
[----:B-----5:R-:W-:Y:S02]  /*35a0*/  HADD2.F32 R8, -RZ, R42.H1_H1 ;  /* 0x3000002aff087230 */ /* 0x020fe40000004100 */
[----:B------:R-:W-:-:S03]  /*35b0*/  HADD2.F32 R11, -RZ, R38.H1_H1 ;  /* 0x30000026ff0b7230 */ /* 0x000fc60000004100 */
        /* <DEDUP_REMOVED lines=8> */
.L_x_13306:
[----:B------:R-:W-:Y:S05]  /*3640*/  BSYNC.RECONVERGENT B0 ;  /* 0x0000000000007941 */ /* 0x000fea0003800200 */
.L_x_13305:
        /* <DEDUP_REMOVED lines=22> */
.L_x_13316:
        /* <DEDUP_REMOVED lines=13> */
.L_x_13318:
[----:B------:R-:W-:Y:S05]  /*3880*/  BSYNC.RECONVERGENT B2 ;  /* 0x0000000000027941 */ /* 0x000fea0003800200 */
.L_x_13317:
        /* <DEDUP_REMOVED lines=59> */
.L_x_13315:
[----:B------:R-:W-:Y:S05]  /*3c40*/  BSYNC.RECONVERGENT B1 ;  /* 0x0000000000017941 */ /* 0x000fea0003800200 */
.L_x_13314:
        /* <DEDUP_REMOVED lines=12> */
.L_x_13313:
[----:B------:R-:W-:Y:S05]  /*3d10*/  BSYNC.RECONVERGENT B0 ;  /* 0x0000000000007941 */ /* 0x000fea0003800200 */
.L_x_13312:
        /* <DEDUP_REMOVED lines=22> */
.L_x_13323:
        /* <DEDUP_REMOVED lines=13> */
.L_x_13325:
[----:B------:R-:W-:Y:S05]  /*3f50*/  BSYNC.RECONVERGENT B2 ;  /* 0x0000000000027941 */ /* 0x000fea0003800200 */
.L_x_13324:
        /* <DEDUP_REMOVED lines=59> */
.L_x_13322:
[----:B------:R-:W-:Y:S05]  /*4310*/  BSYNC.RECONVERGENT B1 ;  /* 0x0000000000017941 */ /* 0x000fea0003800200 */
.L_x_13321:
        /* <DEDUP_REMOVED lines=12> */
.L_x_13320:
[----:B------:R-:W-:Y:S05]  /*43e0*/  BSYNC.RECONVERGENT B0 ;  /* 0x0000000000007941 */ /* 0x000fea0003800200 */
.L_x_13319:
[----:B------:R-:W-:Y:S02]  /*43f0*/  F2FP.F16.F32.PACK_AB R7, RZ, R17 ;  /* 0x00000011ff07723e */ /* 0x000fe400000000ff */
[----:B------:R-:W-:Y:S02]  /*4400*/  PRMT R6, R6, 0x5410, R3 ;  /* 0x0000541006067816 */ /* 0x000fe40000000003 */
[----:B------:R-:W-:Y:S02]  /*4410*/  PRMT R5, R5, 0x5410, R0 ;  /* 0x0000541005057816 */ /* 0x000fe40000000000 */
[----:B------:R-:W-:Y:S02]  /*4420*/  PRMT R4, R4, 0x5410, R2 ;  /* 0x0000541004047816 */ /* 0x000fe40000000002 */
[----:B------:R-:W-:Y:S01]  /*4430*/  PRMT R7, R140, 0x5410, R7 ;  /* 0x000054108c077816 */ /* 0x000fe20000000007 */
[----:B------:R-:W-:Y:S06]  /*4440*/  BRA `(.L_x_13326) ;  /* 0x00000034001c7947 */ /* 0x000fec0003800000 */
.L_x_13269:
        /* <DEDUP_REMOVED lines=21> */
.L_x_13331:
        /* <DEDUP_REMOVED lines=13> */
.L_x_13333:
[----:B------:R-:W-:Y:S05]  /*4670*/  BSYNC.RECONVERGENT B2 ;  /* 0x0000000000027941 */ /* 0x000fea0003800200 */
.L_x_13332:
[----:B------:R-:W-:Y:S01]  /*4680*/  IMAD.WIDE.U32 R4, R146, -0x326172a9, RZ ;  /* 0xcd9e8d5792047825 */ /* 0x000fe200078e00ff */
[----:B------:R-:W-:-:S03]  /*4690*/  LOP3.LUT R8, R35, R3, R171, 0x96, !PT ;  /* 0x0000000323087212 */ /* 0x000fc600078e96ab */
[----:B------:R-:W-:Y:S01]  /*46a0*/  HFMA2 R0, -RZ, RZ, 0, 0 ;  /* 0x00000000ff007431 */ /* 0x000fe200000001ff */
        /* <DEDUP_REMOVED lines=53> */
[----:B------:R-:W-:Y:S01]  /*4a00*/  IMAD.MOV.U32 R2, RZ, RZ, R198 ;  /* 0x000000ffff027224 */ /* 0x000fe200078e00c6 */
[----:B------:R-:W-:-:S07]  /*4a10*/  LOP3.LUT R180, R3, R180, R9, 0x96, !PT ;  /* 0x000000b403b47212 */ /* 0x000fce00078e9609 */
.L_x_13330:
[----:B------:R-:W-:Y:S05]  /*4a20*/  BSYNC.RECONVERGENT B1 ;  /* 0x0000000000017941 */ /* 0x000fea0003800200 */
.L_x_13329:
        /* <DEDUP_REMOVED lines=11> */
.L_x_13328:
[----:B------:R-:W-:Y:S05]  /*4ae0*/  BSYNC.RECONVERGENT B0 ;  /* 0x0000000000007941 */ /* 0x000fea0003800200 */
.L_x_13327:
        /* <DEDUP_REMOVED lines=18> */
.L_x_13338:
        /* <DEDUP_REMOVED lines=13> */
.L_x_13340:
[----:B------:R-:W-:Y:S05]  /*4ce0*/  BSYNC.RECONVERGENT B2 ;  /* 0x0000000000027941 */ /* 0x000fea0003800200 */
.L_x_13339:
        /* <DEDUP_REMOVED lines=55> */
[----:B------:R-:W-:Y:S02]  /*5060*/  VIADD R3, R171, 0x96a522ad ;  /* 0x96a522adab037836 */ /* 0x000fe40000000000 */
[----:B------:R-:W-:-:S03]  /*5070*/  IMAD.MOV.U32 R8, RZ, RZ, R6 ;  /* 0x000000ffff087224 */ /* 0x000fc600078e0006 */
[----:B------:R-:W-:Y:S01]  /*5080*/  LOP3.LUT R180, R3, R180, R7, 0x96, !PT ;  /* 0x000000b403b47212 */ /* 0x000fe200078e9607 */
[----:B------:R-:W-:-:S07]  /*5090*/  HFMA2 R3, -RZ, RZ, 0, 0 ;  /* 0x00000000ff037431 */ /* 0x000fce00000001ff */
.L_x_13337:
[----:B------:R-:W-:Y:S05]  /*50a0*/  BSYNC.RECONVERGENT B1 ;  /* 0x0000000000017941 */ /* 0x000fea0003800200 */
.L_x_13336:
        /* <DEDUP_REMOVED lines=10> */
[----:B------:R-:W-:-:S07]  /*5150*/  FMUL.FTZ R28, R28, R5 ;  /* 0x000000051c1c7220 */ /* 0x000fce0000410000 */
.L_x_13335:
[----:B------:R-:W-:Y:S05]  /*5160*/  BSYNC.RECONVERGENT B0 ;  /* 0x0000000000007941 */ /* 0x000fea0003800200 */
.L_x_13334:
        /* <DEDUP_REMOVED lines=18> */
.L_x_13345:
        /* <DEDUP_REMOVED lines=13> */
.L_x_13347:
[----:B------:R-:W-:Y:S05]  /*5360*/  BSYNC.RECONVERGENT B2 ;  /* 0x0000000000027941 */ /* 0x000fea0003800200 */
.L_x_13346:
[----:B------:R-:W-:Y:S01]  /*5370*/  IMAD.WIDE.U32 R10, R146, -0x326172a9, RZ ;  /* 0xcd9e8d57920a7825 */ /* 0x000fe200078e00ff */
[----:B------:R-:W-:-:S03]  /*5380*/  LOP3.LUT R14, R35, R7, R171, 0x96, !PT ;  /* 0x00000007230e7212 */ /* 0x000fc600078e96ab */
[----:B------:R-:W-:Y:S01]  /*5390*/  HFMA2 R0, -RZ, RZ, 0, 0 ;  /* 0x00000000ff007431 */ /* 0x000fe200000001ff */
        /* <DEDUP_REMOVED lines=20> */
[----:B------:R-:W-:Y:S02]  /*54e0*/  VIADD R5, R171, 0xed9eba14 ;  /* 0xed9eba14ab057836 */ /* 0x000fe40000000000 */
[----:B------:R-:W-:Y:S01]  /*54f0*/  IMAD.WIDE.U32 R10, R3, -0x326172a9, RZ ;  /* 0xcd9e8d57030a7825 */ /* 0x000fe200078e00ff */
[----:B------:R-:W-:Y:S02]  /*5500*/  IADD3 R3, PT, PT, R170, 0x78dde6e4, RZ ;  /* 0x78dde6e4aa037810 */ /* 0x000fe40007ffe0ff */
[----:B------:R-:W-:Y:S02]  /*5510*/  LOP3.LUT R5, R5, R12, R7, 0x96, !PT ;  /* 0x0000000c05057212 */ /* 0x000fe400078e9607 */
[----:B------:R-:W-:-:S03]  /*5520*/  LOP3.LUT R3, R3, R14, R11, 0x96, !PT ;  /* 0x0000000e03037212 */ /* 0x000fc600078e960b */
[----:B------:R-:W-:-:S04]  /*5530*/  IMAD.WIDE.U32 R14, R5, -0x326172a9, RZ ;  /* 0xcd9e8d57050e7825 */ /* 0x000fc800078e00ff */
[----:B------:R-:W-:Y:S02]  /*5540*/  VIADD R5, R170, 0x1715609d ;  /* 0x1715609daa057836 */ /* 0x000fe40000000000 */
[----:B------:R-:W-:Y:S01]  /*5550*/  IMAD.WIDE.U32 R12, R3, -0x2daee0ad, RZ ;  /* 0xd2511f53030c7825 */ /* 0x000fe200078e00ff */
[----:B------:R-:W-:Y:S02]  /*5560*/  IADD3 R3, PT, PT, R171, -0x56f99767, RZ ;  /* 0xa9066899ab037810 */ /* 0x000fe40007ffe0ff */
        /* <DEDUP_REMOVED lines=9> */
[C---:B------:R-:W-:Y:S02]  /*5600*/  VIADD R5, R170.reuse, 0x5384540f ;  /* 0x5384540faa057836 */ /* 0x040fe40000000000 */
[----:B------:R-:W-:Y:S01]  /*5610*/  IMAD.WIDE.U32 R12, R3, -0x2daee0ad, RZ ;  /* 0xd2511f53030c7825 */ /* 0x000fe200078e00ff */
[----:B------:R-:W-:Y:S02]  /*5620*/  IADD3 R3, PT, PT, R171, 0x1fd5c5a3, RZ ;  /* 0x1fd5c5a3ab037810 */ /* 0x000fe40007ffe0ff */
[----:B------:R-:W-:Y:S02]  /*5630*/  LOP3.LUT R5, R5, R10, R15, 0x96, !PT ;  /* 0x0000000a05057212 */ /* 0x000fe400078e960f */
[----:B------:R-:W-:Y:S02]  /*5640*/  LOP3.LUT R6, R3, R6, R13, 0x96, !PT ;  /* 0x0000000603067212 */ /* 0x000fe400078e960d */
[----:B------:R-:W-:Y:S01]  /*5650*/  IADD3 R3, PT, PT, R170, -0xe443238, RZ ;  /* 0xf1bbcdc8aa037810 */ /* 0x000fe20007ffe0ff */
[----:B------:R-:W-:-:S04]  /*5660*/  IMAD.WIDE.U32 R180, R5, -0x2daee0ad, RZ ;  /* 0xd2511f5305b47825 */ /* 0x000fc800078e00ff */
[----:B------:R-:W-:-:S04]  /*5670*/  IMAD.WIDE.U32 R6, R6, -0x326172a9, RZ ;  /* 0xcd9e8d5706067825 */ /* 0x000fc800078e00ff */
[----:B------:R-:W-:Y:S01]  /*5680*/  VIADD R5, R171, 0xdb3d7428 ;  /* 0xdb3d7428ab057836 */ /* 0x000fe20000000000 */
[----:B------:R-:W-:-:S04]  /*5690*/  LOP3.LUT R3, R3, R14, R7, 0x96, !PT ;  /* 0x0000000e03037212 */ /* 0x000fc800078e9607 */
[----:B------:R-:W-:Y:S01]  /*56a0*/  LOP3.LUT R5, R5, R12, R181, 0x96, !PT ;  /* 0x0000000c05057212 */ /* 0x000fe200078e96b5 */
[----:B------:R-:W-:-:S04]  /*56b0*/  IMAD.WIDE.U32 R10, R3, -0x2daee0ad, RZ ;  /* 0xd2511f53030a7825 */ /* 0x000fc800078e00ff */
[----:B------:R-:W-:Y:S01]  /*56c0*/  IMAD.WIDE.U32 R208, R5, -0x326172a9, RZ ;  /* 0xcd9e8d5705d07825 */ /* 0x000fe200078e00ff */
[----:B------:R-:W-:-:S03]  /*56d0*/  MOV R5, R8 ;  /* 0x0000000800057202 */ /* 0x000fc60000000f00 */
[----:B------:R-:W-:Y:S01]  /*56e0*/  VIADD R3, R171, 0x96a522ad ;  /* 0x96a522adab037836 */ /* 0x000fe20000000000 */
[----:B------:R-:W-:Y:S01]  /*56f0*/  LOP3.LUT R181, R157, R6, R209, 0x96, !PT ;  /* 0x000000069db57212 */ /* 0x000fe200078e96d1 */
[----:B------:R-:W-:-:S03]  /*5700*/  IMAD.MOV.U32 R8, RZ, RZ, R10 ;  /* 0x000000ffff087224 */ /* 0x000fc600078e000a */
[----:B------:R-:W-:-:S07]  /*5710*/  LOP3.LUT R180, R3, R180, R11, 0x96, !PT ;  /* 0x000000b403b47212 */ /* 0x000fce00078e960b */
.L_x_13344:
[----:B------:R-:W-:Y:S05]  /*5720*/  BSYNC.RECONVERGENT B1 ;  /* 0x0000000000017941 */ /* 0x000fea0003800200 */
.L_x_13343:
        /* <DEDUP_REMOVED lines=10> */
[----:B------:R-:W-:-:S07]  /*57d0*/  FMUL.FTZ R26, R26, R3 ;  /* 0x000000031a1a7220 */ /* 0x000fce0000410000 */
.L_x_13342:
[----:B------:R-:W-:Y:S05]  /*57e0*/  BSYNC.RECONVERGENT B0 ;  /* 0x0000000000007941 */ /* 0x000fea0003800200 */
.L_x_13341:
        /* <DEDUP_REMOVED lines=18> */
.L_x_13352:
        /* <DEDUP_REMOVED lines=13> */
.L_x_13354:
[----:B------:R-:W-:Y:S05]  /*59e0*/  BSYNC.RECONVERGENT B2 ;  /* 0x0000000000027941 */ /* 0x000fea0003800200 */
.L_x_13353:
        /* <DEDUP_REMOVED lines=59> */
.L_x_13351:
[----:B------:R-:W-:Y:S05]  /*5da0*/  BSYNC.RECONVERGENT B1 ;  /* 0x0000000000017941 */ /* 0x000fea0003800200 */
.L_x_13350:
        /* <DEDUP_REMOVED lines=11> */
.L_x_13349:
[----:B------:R-:W-:Y:S05]  /*5e60*/  BSYNC.RECONVERGENT B0 ;  /* 0x0000000000007941 */ /* 0x000fea0003800200 */
.L_x_13348:
        /* <DEDUP_REMOVED lines=18> */
.L_x_13359:
        /* <DEDUP_REMOVED lines=13> */
.L_x_13361:
[----:B------:R-:W-:Y:S05]  /*6060*/  BSYNC.RECONVERGENT B2 ;  /* 0x0000000000027941 */ /* 0x000fea0003800200 */
.L_x_13360:
        /* <DEDUP_REMOVED lines=52> */
[----:B------:R-:W-:Y:S02]  /*63b0*/  HFMA2 R7, -RZ, RZ, 0, 0 ;  /* 0x00000000ff077431 */ /* 0x000fe400000001ff */
[----:B------:R-:W-:Y:S01]  /*63c0*/  IMAD.WIDE.U32 R10, R3, -0x2daee0ad, RZ ;  /* 0xd2511f53030a7825 */ /* 0x000fe200078e00ff */
[----:B------:R-:W-:Y:S02]  /*63d0*/  LOP3.LUT R181, R157, R6, R209, 0x96, !PT ;  /* 0x000000069db57212 */ /* 0x000fe400078e96d1 */
[----:B------:R-:W-:Y:S01]  /*63e0*/  MOV R6, R8 ;  /* 0x0000000800067202 */ /* 0x000fe20000000f00 */
[----:B------:R-:W-:Y:S02]  /*63f0*/  VIADD R3, R171, 0x96a522ad ;  /* 0x96a522adab037836 */ /* 0x000fe40000000000 */
[----:B------:R-:W-:-:S03]  /*6400*/  IMAD.MOV.U32 R8, RZ, RZ, R10 ;  /* 0x000000ffff087224 */ /* 0x000fc600078e000a */
[----:B------:R-:W-:-:S07]  /*6410*/  LOP3.LUT R180, R3, R180, R11, 0x96, !PT ;  /* 0x000000b403b47212 */ /* 0x000fce00078e960b */
.L_x_13358:
[----:B------:R-:W-:Y:S05]  /*6420*/  BSYNC.RECONVERGENT B1 ;  /* 0x0000000000017941 */ /* 0x000fea0003800200 */
.L_x_13357:
        /* <DEDUP_REMOVED lines=11> */
.L_x_13356:
[----:B------:R-:W-:Y:S05]  /*64e0*/  BSYNC.RECONVERGENT B0 ;  /* 0x0000000000007941 */ /* 0x000fea0003800200 */
.L_x_13355:
        /* <DEDUP_REMOVED lines=18> */
.L_x_13366:
        /* <DEDUP_REMOVED lines=13> */
.L_x_13368:
[----:B------:R-:W-:Y:S05]  /*66e0*/  BSYNC.RECONVERGENT B2 ;  /* 0x0000000000027941 */ /* 0x000fea0003800200 */
.L_x_13367:
        /* <DEDUP_REMOVED lines=17> */
[----:B------:R-:W-:Y:S02]  /*6800*/  HFMA2 R9, -RZ, RZ, 0, 0 ;  /* 0x00000000ff097431 */ /* 0x000fe400000001ff */
        /* <DEDUP_REMOVED lines=17> */
[----:B------:R-:W-:Y:S01]  /*6920*/  IMAD.WIDE.U32 R12, R3, -0x326172a9, RZ ;  /* 0xcd9e8d57030c7825 */ /* 0x000fe200078e00ff */
[----:B------:R-:W-:-:S03]  /*6930*/  IADD3 R3, PT, PT, R170, -0x4ab325aa, RZ ;  /* 0xb54cda56aa037810 */ /* 0x000fc60007ffe0ff */
[----:B------:R-:W-:Y:S01]  /*6940*/  VIADD R7, R171, 0x646e171e ;  /* 0x646e171eab077836 */ /* 0x000fe20000000000 */
        /* <DEDUP_REMOVED lines=15> */
[----:B------:R-:W-:-:S04]  /*6a40*/  VIADD R3, R171, 0x96a522ad ;  /* 0x96a522adab037836 */ /* 0x000fc80000000000 */
[----:B------:R-:W-:Y:S01]  /*6a50*/  IMAD.WIDE.U32 R208, R7, -0x326172a9, RZ ;  /* 0xcd9e8d5707d07825 */ /* 0x000fe200078e00ff */
[----:B------:R-:W-:Y:S02]  /*6a60*/  LOP3.LUT R180, R3, R180, R13, 0x96, !PT ;  /* 0x000000b403b47212 */ /* 0x000fe400078e960d */
[----:B------:R-:W-:Y:S01]  /*6a70*/  MOV R3, R8 ;  /* 0x0000000800037202 */ /* 0x000fe20000000f00 */
[----:B------:R-:W-:Y:S01]  /*6a80*/  IMAD.MOV.U32 R8, RZ, RZ, R12 ;  /* 0x000000ffff087224 */ /* 0x000fe200078e000c */
[----:B------:R-:W-:-:S07]  /*6a90*/  LOP3.LUT R181, R157, R10, R209, 0x96, !PT ;  /* 0x0000000a9db57212 */ /* 0x000fce00078e96d1 */
.L_x_13365:
[----:B------:R-:W-:Y:S05]  /*6aa0*/  BSYNC.RECONVERGENT B1 ;  /* 0x0000000000017941 */ /* 0x000fea0003800200 */
.L_x_13364:
        /* <DEDUP_REMOVED lines=11> */
.L_x_13363:
[----:B------:R-:W-:Y:S05]  /*6b60*/  BSYNC.RECONVERGENT B0 ;  /* 0x0000000000007941 */ /* 0x000fea0003800200 */
.L_x_13362:
        /* <DEDUP_REMOVED lines=18> */
.L_x_13373:
        /* <DEDUP_REMOVED lines=13> */
.L_x_13375:
[----:B------:R-:W-:Y:S05]  /*6d60*/  BSYNC.RECONVERGENT B2 ;  /* 0x0000000000027941 */ /* 0x000fea0003800200 */
.L_x_13374:
        /* <DEDUP_REMOVED lines=48> */
[----:B------:R-:W-:-:S03]  /*7070*/  LOP3.LUT R7, R7, R16, R11, 0x96, !PT ;  /* 0x0000001007077212 */ /* 0x000fc600078e960b */
[----:B------:R-:W-:Y:S02]  /*7080*/  VIADD R9, R171, 0xdb3d7428 ;  /* 0xdb3d7428ab097836 */ /* 0x000fe40000000000 */
[----:B------:R-:W-:-:S03]  /*7090*/  IMAD.WIDE.U32 R12, R7, -0x2daee0ad, RZ ;  /* 0xd2511f53070c7825 */ /* 0x000fc600078e00ff */
[----:B------:R-:W-:Y:S01]  /*70a0*/  LOP3.LUT R9, R9, R14, R181, 0x96, !PT ;  /* 0x0000000e09097212 */ /* 0x000fe200078e96b5 */
[----:B------:R-:W-:-:S04]  /*70b0*/  VIADD R7, R171, 0x96a522ad ;  /* 0x96a522adab077836 */ /* 0x000fc80000000000 */
[----:B------:R-:W-:Y:S01]  /*70c0*/  IMAD.WIDE.U32 R208, R9, -0x326172a9, RZ ;  /* 0xcd9e8d5709d07825 */ /* 0x000fe200078e00ff */
[----:B------:R-:W-:-:S03]  /*70d0*/  LOP3.LUT R180, R7, R180, R13, 0x96, !PT ;  /* 0x000000b407b47212 */ /* 0x000fc600078e960d */
[----:B------:R-:W-:Y:S01]  /*70e0*/  HFMA2 R7, -RZ, RZ, 0, 0 ;  /* 0x00000000ff077431 */ /* 0x000fe200000001ff */
[----:B------:R-:W-:Y:S02]  /*70f0*/  LOP3.LUT R181, R157, R10, R209, 0x96, !PT ;  /* 0x0000000a9db57212 */ /* 0x000fe400078e96d1 */
[----:B------:R-:W-:Y:S01]  /*7100*/  MOV R10, R8 ;  /* 0x00000008000a7202 */ /* 0x000fe20000000f00 */
[----:B------:R-:W-:-:S07]  /*7110*/  IMAD.MOV.U32 R8, RZ, RZ, R12 ;  /* 0x000000ffff087224 */ /* 0x000fce00078e000c */
.L_x_13372:
[----:B------:R-:W-:Y:S05]  /*7120*/  BSYNC.RECONVERGENT B1 ;  /* 0x0000000000017941 */ /* 0x000fea0003800200 */
.L_x_13371:
        /* <DEDUP_REMOVED lines=11> */
.L_x_13370:
[----:B------:R-:W-:Y:S05]  /*71e0*/  BSYNC.RECONVERGENT B0 ;  /* 0x0000000000007941 */ /* 0x000fea0003800200 */
.L_x_13369:
        /* <DEDUP_REMOVED lines=18> */
.L_x_13380:
        /* <DEDUP_REMOVED lines=13> */
.L_x_13382:
[----:B------:R-:W-:Y:S05]  /*73e0*/  BSYNC.RECONVERGENT B2 ;  /* 0x0000000000027941 */ /* 0x000fea0003800200 */
.L_x_13381:
        /* <DEDUP_REMOVED lines=47> */
[----:B------:R-:W-:Y:S02]  /*76e0*/  VIADD R9, R171, 0xdb3d7428 ;  /* 0xdb3d7428ab097836 */ /* 0x000fe40000000000 */
[----:B------:R-:W-:-:S03]  /*76f0*/  IMAD.WIDE.U32 R10, R10, -0x326172a9, RZ ;  /* 0xcd9e8d570a0a7825 */ /* 0x000fc600078e00ff */
[----:B------:R-:W-:Y:S02]  /*7700*/  LOP3.LUT R9, R9, R14, R181, 0x96, !PT ;  /* 0x0000000e09097212 */ /* 0x000fe400078e96b5 */
[----:B------:R-:W-:-:S03]  /*7710*/  LOP3.LUT R7, R7, R16, R11, 0x96, !PT ;  /* 0x0000001007077212 */ /* 0x000fc600078e960b */
        /* <DEDUP_REMOVED lines=8> */
.L_x_13379:
[----:B------:R-:W-:Y:S05]  /*77a0*/  BSYNC.RECONVERGENT B1 ;  /* 0x0000000000017941 */ /* 0x000fea0003800200 */
.L_x_13378:
        /* <DEDUP_REMOVED lines=11> */
.L_x_13377:
[----:B------:R-:W-:Y:S05]  /*7860*/  BSYNC.RECONVERGENT B0 ;  /* 0x0000000000007941 */ /* 0x000fea0003800200 */
.L_x_13376:
[----:B------:R-:W-:Y:S02]  /*7870*/  F2FP.F16.F32.PACK_AB R7, RZ, R17 ;  /* 0x00000011ff07723e */ /* 0x000fe400000000ff */
[----:B------:R-:W-:Y:S02]  /*7880*/  PRMT R6, R6, 0x5410, R3 ;  /* 0x0000541006067816 */ /* 0x000fe40000000003 */
[----:B------:R-:W-:Y:S02]  /*7890*/  PRMT R5, R5, 0x5410, R0 ;  /* 0x0000541005057816 */ /* 0x000fe40000000000 */
[----:B------:R-:W-:Y:S02]  /*78a0*/  PRMT R4, R4, 0x5410, R2 ;  /* 0x0000541004047816 */ /* 0x000fe40000000002 */
[----:B------:R-:W-:-:S07]  /*78b0*/  PRMT R7, R140, 0x5410, R7 ;  /* 0x000054108c077816 */ /* 0x000fce0000000007 */
.L_x_13326:
        /* <DEDUP_REMOVED lines=26> */
[----:B------:R-:W-:Y:S02]  /*7a60*/  LOP3.LUT R4, R6, R2, R4, 0xfe, !PT ;  /* 0x0000000206047212 */ /* 0x000fe400078efe04 */
[----:B------:R-:W-:Y:S01]  /*7a70*/  LOP3.LUT R5, R3, R7, RZ, 0xfc, !PT ;  /* 0x0000000703057212 */ /* 0x000fe200078efcff */
[----:B0-----:R-:W-:Y:S01]  /*7a80*/  IMAD.WIDE.U32 R2, R200, 0x8, R14 ;  /* 0x00000008c8027825 */ /* 0x001fe200078e000e */
[----:B------:R-:W-:-:S05]  /*7a90*/  LOP3.LUT R4, R4, 0xff, R29, 0xf8, !PT ;  /* 0x000000ff04047812 */ /* 0x000fca00078ef81d */
[----:B------:R1:W-:Y:S02]  /*7aa0*/  STG.E.64 desc[UR6][R2.64], R4 ;  /* 0x0000000402007986 */ /* 0x0003e4000c101b06 */
.L_x_13384:
[----:B------:R-:W-:Y:S05]  /*7ab0*/  BSYNC.RECONVERGENT B0 ;  /* 0x0000000000007941 */ /* 0x000fea0003800200 */
.L_x_13383:
[----:B-----5:R2:W5:Y:S04]  /*7ac0*/  @P1 LDG.E.128 R40, desc[UR6][R10.64] ;  /* 0x000000060a281981 */ /* 0x020568000c1e1d00 */
[----:B------:R2:W5:Y:S01]  /*7ad0*/  @P0 LDG.E.128 R36, desc[UR6][R12.64] ;  /* 0x000000060c240981 */ /* 0x000562000c1e1d00 */
[----:B------:R-:W-:Y:S05]  /*7ae0*/  @!P0 BRA `(.L_x_13385) ;  /* 0x0000003400b48947 */ /* 0x000fea0003800000 */
[----:B------:R-:W-:Y:S01]  /*7af0*/  ISETP.GT.AND P2, PT, R199, RZ, PT ;  /* 0x000000ffc700720c */ /* 0x000fe20003f44270 */
[----:B------:R-:W-:-:S12]  /*7b00*/  BSSY.RECONVERGENT B0, `(.L_x_13386) ;  /* 0x000006b000007945 */ /* 0x000fd80003800200 */
[----:B-----5:R-:W-:Y:S01]  /*7b10*/  @!P2 HADD2.F32 R16, -RZ, R36.H0_H0 ;  /* 0x20000024ff10a230 */ /* 0x020fe20000004100 */
        /* <DEDUP_REMOVED lines=19> */
.L_x_13390:
        /* <DEDUP_REMOVED lines=13> */
.L_x_13392:
[----:B------:R-:W-:Y:S05]  /*7d20*/  BSYNC.RECONVERGENT B2 ;  /* 0x0000000000027941 */ /* 0x000fea0003800200 */
.L_x_13391:
[----:B------:R-:W-:Y:S01]  /*7d30*/  IMAD.WIDE.U32 R4, R146, -0x326172a9, RZ ;  /* 0xcd9e8d5792047825 */ /* 0x000fe200078e00ff */
[----:B--2---:R-:W-:-:S03]  /*7d40*/  LOP3.LUT R10, R35, R3, R171, 0x96, !PT ;  /* 0x00000003230a7212 */ /* 0x004fc600078e96ab */
        /* <DEDUP_REMOVED lines=57> */
.L_x_13389:
[----:B------:R-:W-:Y:S05]  /*80e0*/  BSYNC.RECONVERGENT B1 ;  /* 0x0000000000017941 */ /* 0x000fea0003800200 */
.L_x_13388:
[----:B------:R-:W-:Y:S01]  /*80f0*/  I2FP.F32.U32 R3, R3 ;  /* 0x0000000300037245 */ /* 0x000fe20000201000 */
[----:B------:R-:W-:Y:S02]  /*8100*/  HADD2.F32 R5, -RZ, R40.H0_H0 ;  /* 0x20000028ff057230 */ /* 0x000fe40000004100 */
        /* <DEDUP_REMOVED lines=10> */
.L_x_13387:
[----:B------:R-:W-:Y:S05]  /*81b0*/  BSYNC.RECONVERGENT B0 ;  /* 0x0000000000007941 */ /* 0x000fea0003800200 */
.L_x_13386:
        /* <DEDUP_REMOVED lines=22> */
.L_x_13397:
        /* <DEDUP_REMOVED lines=13> */
.L_x_13399:
[----:B------:R-:W-:Y:S05]  /*83f0*/  BSYNC.RECONVERGENT B2 ;  /* 0x0000000000027941 */ /* 0x000fea0003800200 */
.L_x_13398:
[----:B------:R-:W-:Y:S01]  /*8400*/  IMAD.WIDE.U32 R6, R146, -0x326172a9, RZ ;  /* 0xcd9e8d5792067825 */ /* 0x000fe200078e00ff */
[----:B--2---:R-:W-:Y:S02]  /*8410*/  LOP3.LUT R10, R35, R3, R171, 0x96, !PT ;  /* 0x00000003230a7212 */ /* 0x004fe400078e96ab */
        /* <DEDUP_REMOVED lines=57> */
.L_x_13396:
[----:B------:R-:W-:Y:S05]  /*87b0*/  BSYNC.RECONVERGENT B1 ;  /* 0x0000000000017941 */ /* 0x000fea0003800200 */
.L_x_13395:
[----:B------:R-:W-:Y:S01]  /*87c0*/  HFMA2 R7, -RZ, RZ, 0.1171875, 0 ;  /* 0x2f800000ff077431 */ /* 0x000fe200000001ff */
[----:B------:R-:W-:Y:S01]  /*87d0*/  I2FP.F32.U32 R0, R6 ;  /* 0x0000000600007245 */ /* 0x000fe20000201000 */
[----:B------:R-:W-:Y:S02]  /*87e0*/  HADD2.F32 R2, -RZ, R40.H1_H1 ;  /* 0x30000028ff027230 */ /* 0x000fe40000004100 */
        /* <DEDUP_REMOVED lines=9> */
.L_x_13394:
[----:B------:R-:W-:Y:S05]  /*8880*/  BSYNC.RECONVERGENT B0 ;  /* 0x0000000000007941 */ /* 0x000fea0003800200 */
.L_x_13393:
        /* <DEDUP_REMOVED lines=22> */
.L_x_13404:
        /* <DEDUP_REMOVED lines=13> */
.L_x_13406:
[----:B------:R-:W-:Y:S05]  /*8ac0*/  BSYNC.RECONVERGENT B2 ;  /* 0x0000000000027941 */ /* 0x000fea0003800200 */
.L_x_13405:
        /* <DEDUP_REMOVED lines=59> */
.L_x_13403:
[----:B------:R-:W-:Y:S05]  /*8e80*/  BSYNC.RECONVERGENT B1 ;  /* 0x0000000000017941 */ /* 0x000fea0003800200 */
.L_x_13402:
        /* <DEDUP_REMOVED lines=12> */
.L_x_13401:
[----:B------:R-:W-:Y:S05]  /*8f50*/  BSYNC.RECONVERGENT B0 ;  /* 0x0000000000007941 */ /* 0x000fea0003800200 */
.L_x_13400:
[----:B------:R-:W-:Y:S01]  /*8f60*/  BSSY.RECONVERGENT B0, `(.L_x_13407) ;  /* 0x000006c000007945 */ /* 0x000fe20003800200 */
[----:B------:R-:W-:Y:S01]  /*8f70*/  F2FP.F16.F32.PACK_AB R5, RZ, R14 ;  /* 0x0000000eff05723e */ /* 0x000fe200000000ff */
[----:B--2---:R-:W-:Y:S01]  /*8f80*/  @!P2 HADD2.F32 R13, -RZ, R37.H1_H1 ;  /* 0x30000025ff0da230 */ /* 0x004fe20000004100 */
        /* <DEDUP_REMOVED lines=19> */
.L_x_13411:
        /* <DEDUP_REMOVED lines=13> */
.L_x_13413:
[----:B------:R-:W-:Y:S05]  /*9190*/  BSYNC.RECONVERGENT B2 ;  /* 0x0000000000027941 */ /* 0x000fea0003800200 */
.L_x_13412:
        /* <DEDUP_REMOVED lines=59> */
.L_x_13410:
[----:B------:R-:W-:Y:S05]  /*9550*/  BSYNC.RECONVERGENT B1 ;  /* 0x0000000000017941 */ /* 0x000fea0003800200 */
.L_x_13409:
        /* <DEDUP_REMOVED lines=12> */
.L_x_13408:
[----:B------:R-:W-:Y:S05]  /*9620*/  BSYNC.RECONVERGENT B0 ;  /* 0x0000000000007941 */ /* 0x000fea0003800200 */
.L_x_13407:
        /* <DEDUP_REMOVED lines=22> */
.L_x_13418:
        /* <DEDUP_REMOVED lines=13> */
.L_x_13420:
[----:B------:R-:W-:Y:S05]  /*9860*/  BSYNC.RECONVERGENT B2 ;  /* 0x0000000000027941 */ /* 0x000fea0003800200 */
.L_x_13419:
        /* <DEDUP_REMOVED lines=59> */
.L_x_13417:
[----:B------:R-:W-:Y:S05]  /*9c20*/  BSYNC.RECONVERGENT B1 ;  /* 0x0000000000017941 */ /* 0x000fea0003800200 */
.L_x_13416:
        /* <DEDUP_REMOVED lines=12> */
.L_x_13415:
[----:B------:R-:W-:Y:S05]  /*9cf0*/  BSYNC.RECONVERGENT B0 ;  /* 0x0000000000007941 */ /* 0x000fea0003800200 */
.L_x_13414:
        /* <DEDUP_REMOVED lines=22> */
.L_x_13425:
        /* <DEDUP_REMOVED lines=13> */
.L_x_13427:
[----:B------:R-:W-:Y:S05]  /*9f30*/  BSYNC.RECONVERGENT B2 ;  /* 0x0000000000027941 */ /* 0x000fea0003800200 */
.L_x_13426:
[----:B------:R-:W-:Y:S01]  /*9f40*/  IMAD.WIDE.U32 R10, R146, -0x326172a9, RZ ;  /* 0xcd9e8d57920a7825 */ /* 0x000fe200078e00ff */
[----:B------:R-:W-:Y:S02]  /*9f50*/  LOP3.LUT R142, R35, R9, R171, 0x96, !PT ;  /* 0x00000009238e7212 */ /* 0x000fe400078e96ab */
[----:B------:R-:W-:Y:S01]  /*9f60*/  IADD3 R3, PT, PT, R170, -0x61c88647, RZ ;  /* 0x9e3779b9aa037810 */ /* 0x000fe20007ffe0ff */
[C---:B------:R-:W-:Y:S01]  /*9f70*/  VIADD R7, R171.reuse, 0xbb67ae85 ;  /* 0xbb67ae85ab077836 */ /* 0x040fe20000000000 */
        /* <DEDUP_REMOVED lines=55> */
.L_x_13424:
[----:B------:R-:W-:Y:S05]  /*a2f0*/  BSYNC.RECONVERGENT B1 ;  /* 0x0000000000017941 */ /* 0x000fea0003800200 */
.L_x_13423:
        /* <DEDUP_REMOVED lines=12> */
.L_x_13422:
[----:B------:R-:W-:Y:S05]  /*a3c0*/  BSYNC.RECONVERGENT B0 ;  /* 0x0000000000007941 */ /* 0x000fea0003800200 */
.L_x_13421:
        /* <DEDUP_REMOVED lines=22> */
.L_x_13432:
        /* <DEDUP_REMOVED lines=13> */
.L_x_13434:
[----:B------:R-:W-:Y:S05]  /*a600*/  BSYNC.RECONVERGENT B2 ;  /* 0x0000000000027941 */ /* 0x000fea0003800200 */
.L_x_13433:
        /* <DEDUP_REMOVED lines=44> */
[----:B------:R-:W-:Y:S01]  /*a8d0*/  IMAD.MOV.U32 R10, RZ, RZ, R7 ;  /* 0x000000ffff0a7224 */ /* 0x000fe200078e0007 */
        /* <DEDUP_REMOVED lines=12> */
[----:B------:R-:W-:Y:S02]  /*a9a0*/  LOP3.LUT R180, R9, R180, R141, 0x96, !PT ;  /* 0x000000b409b47212 */ /* 0x000fe400078e968d */
[----:B------:R-:W-:-:S07]  /*a9b0*/  MOV R149, R140 ;  /* 0x0000008c00957202 */ /* 0x000fce0000000f00 */
.L_x_13431:
[----:B------:R-:W-:Y:S05]  /*a9c0*/  BSYNC.RECONVERGENT B1 ;  /* 0x0000000000017941 */ /* 0x000fea0003800200 */
.L_x_13430:
        /* <DEDUP_REMOVED lines=12> */
.L_x_13429:
[----:B------:R-:W-:Y:S05]  /*aa90*/  BSYNC.RECONVERGENT B0 ;  /* 0x0000000000007941 */ /* 0x000fea0003800200 */
.L_x_13428:
        /* <DEDUP_REMOVED lines=22> */
.L_x_13439:
        /* <DEDUP_REMOVED lines=13> */
.L_x_13441:
[----:B------:R-:W-:Y:S05]  /*acd0*/  BSYNC.RECONVERGENT B2 ;  /* 0x0000000000027941 */ /* 0x000fea0003800200 */
.L_x_13440:
        /* <DEDUP_REMOVED lines=54> */
[----:B------:R-:W-:-:S04]  /*b040*/  IADD3 R7, PT, PT, R171, -0x695add53, RZ ;  /* 0x96a522adab077810 */ /* 0x000fc80007ffe0ff */
[----:B------:R-:W-:Y:S01]  /*b050*/  LOP3.LUT R180, R7, R180, R141, 0x96, !PT ;  /* 0x000000b407b47212 */ /* 0x000fe200078e968d */
[----:B------:R-:W-:Y:S02]  /*b060*/  HFMA2 R141, -RZ, RZ, 0, 0 ;  /* 0x00000000ff8d7431 */ /* 0x000fe400000001ff */
[----:B------:R-:W-:-:S07]  /*b070*/  IMAD.MOV.U32 R7, RZ, RZ, R149 ;  /* 0x000000ffff077224 */ /* 0x000fce00078e0095 */
.L_x_13438:
[----:B------:R-:W-:Y:S05]  /*b080*/  BSYNC.RECONVERGENT B1 ;  /* 0x0000000000017941 */ /* 0x000fea0003800200 */
.L_x_13437:
[----:B------:R-:W-:Y:S01]  /*b090*/  I2FP.F32.U32 R7, R7 ;  /* 0x0000000700077245 */ /* 0x000fe20000201000 */
[----:B------:R-:W-:Y:S02]  /*b0a0*/  HADD2.F32 R9, -RZ, R43.H1_H1 ;  /* 0x3000002bff097230 */ /* 0x000fe40000004100 */
        /* <DEDUP_REMOVED lines=10> */
.L_x_13436:
[----:B------:R-:W-:Y:S05]  /*b150*/  BSYNC.RECONVERGENT B0 ;  /* 0x0000000000007941 */ /* 0x000fea0003800200 */
.L_x_13435:
[----:B------:R-:W-:Y:S02]  /*b160*/  F2FP.F16.F32.PACK_AB R7, RZ, R9 ;  /* 0x00000009ff07723e */ /* 0x000fe400000000ff */
[----:B------:R-:W-:Y:S02]  /*b170*/  PRMT R6, R6, 0x5410, R3 ;  /* 0x0000541006067816 */ /* 0x000fe40000000003 */
[----:B------:R-:W-:Y:S02]  /*b180*/  PRMT R5, R5, 0x5410, R0 ;  /* 0x0000541005057816 */ /* 0x000fe40000000000 */
[----:B------:R-:W-:Y:S02]  /*b190*/  PRMT R4, R4, 0x5410, R2 ;  /* 0x0000541004047816 */ /* 0x000fe40000000002 */
[----:B------:R-:W-:Y:S01]  /*b1a0*/  PRMT R7, R152, 0x5410, R7 ;  /* 0x0000541098077816 */ /* 0x000fe20000000007 */
[----:B------:R-:W-:Y:S06]  /*b1b0*/  BRA `(.L_x_13442) ;  /* 0x00000034001c7947 */ /* 0x000fec0003800000 */
.L_x_13385:
        /* <DEDUP_REMOVED lines=8> */
[----:B01----:R-:W-:Y:S01]  /*b240*/  MOV R2, R208 ;  /* 0x000000d000027202 */ /* 0x003fe20000000f00 */
        /* <DEDUP_REMOVED lines=12> */
.L_x_13447:
        /* <DEDUP_REMOVED lines=13> */
.L_x_13449:
[----:B------:R-:W-:Y:S05]  /*b3e0*/  BSYNC.RECONVERGENT B2 ;  /* 0x0000000000027941 */ /* 0x000fea0003800200 */
.L_x_13448:
        /* <DEDUP_REMOVED lines=56> */
[----:B------:R-:W-:Y:S02]  /*b770*/  MOV R2, R8 ;  /* 0x0000000800027202 */ /* 0x000fe40000000f00 */
[----:B------:R-:W-:-:S07]  /*b780*/  LOP3.LUT R180, R3, R180, R141, 0x96, !PT ;  /* 0x000000b403b47212 */ /* 0x000fce00078e968d */
.L_x_13446:
[----:B------:R-:W-:Y:S05]  /*b790*/  BSYNC.RECONVERGENT B1 ;  /* 0x0000000000017941 */ /* 0x000fea0003800200 */
.L_x_13445:
        /* <DEDUP_REMOVED lines=11> */
.L_x_13444:
[----:B------:R-:W-:Y:S05]  /*b850*/  BSYNC.RECONVERGENT B0 ;  /* 0x0000000000007941 */ /* 0x000fea0003800200 */
.L_x_13443:
        /* <DEDUP_REMOVED lines=18> */
.L_x_13454:
        /* <DEDUP_REMOVED lines=13> */
.L_x_13456:
[----:B------:R-:W-:Y:S05]  /*ba50*/  BSYNC.RECONVERGENT B2 ;  /* 0x0000000000027941 */ /* 0x000fea0003800200 */
.L_x_13455:
        /* <DEDUP_REMOVED lines=55> */
[----:B------:R-:W-:Y:S01]  /*bdd0*/  IMAD.MOV.U32 R2, RZ, RZ, R140 ;  /* 0x000000ffff027224 */ /* 0x000fe200078e008c */
[----:B------:R-:W-:Y:S01]  /*bde0*/  LOP3.LUT R180, R3, R180, R7, 0x96, !PT ;  /* 0x000000b403b47212 */ /* 0x000fe200078e9607 */
[----:B------:R-:W-:Y:S01]  /*bdf0*/  IMAD.MOV.U32 R3, RZ, RZ, RZ ;  /* 0x000000ffff037224 */ /* 0x000fe200078e00ff */
[----:B------:R-:W-:-:S07]  /*be00*/  MOV R140, R6 ;  /* 0x00000006008c7202 */ /* 0x000fce0000000f00 */
.L_x_13453:
[----:B------:R-:W-:Y:S05]  /*be10*/  BSYNC.RECONVERGENT B1 ;  /* 0x0000000000017941 */ /* 0x000fea0003800200 */
.L_x_13452:
[----:B------:R-:W-:Y:S01]  /*be20*/  HFMA2 R5, -RZ, RZ, 0.1171875, 0 ;  /* 0x2f800000ff057431 */ /* 0x000fe200000001ff */
[----:B------:R-:W-:Y:S01]  /*be30*/  I2FP.F32.U32 R0, R2 ;  /* 0x0000000200007245 */ /* 0x000fe20000201000 */
[----:B-----5:R-:W-:-:S05]  /*be40*/  HADD2.F32 R2, -RZ, R40.H1_H1 ;  /* 0x30000028ff027230 */ /* 0x020fca0000004100 */
        /* <DEDUP_REMOVED lines=8> */
.L_x_13451:
[----:B------:R-:W-:Y:S05]  /*bed0*/  BSYNC.RECONVERGENT B0 ;  /* 0x0000000000007941 */ /* 0x000fea0003800200 */
.L_x_13450:
        /* <DEDUP_REMOVED lines=18> */
.L_x_13461:
        /* <DEDUP_REMOVED lines=13> */
.L_x_13463:
[----:B------:R-:W-:Y:S05]  /*c0d0*/  BSYNC.RECONVERGENT B2 ;  /* 0x0000000000027941 */ /* 0x000fea0003800200 */
.L_x_13462:
[----:B------:R-:W-:Y:S01]  /*c0e0*/  IMAD.WIDE.U32 R8, R146, -0x326172a9, RZ ;  /* 0xcd9e8d5792087825 */ /* 0x000fe200078e00ff */
[----:B--2---:R-:W-:Y:S02]  /*c0f0*/  LOP3.LUT R12, R35, R7, R171, 0x96, !PT ;  /* 0x00000007230c7212 */ /* 0x004fe400078e96ab */
[----:B------:R-:W-:Y:S01]  /*c100*/  IADD3 R3, PT, PT, R170, -0x61c88647, RZ ;  /* 0x9e3779b9aa037810 */ /* 0x000fe20007ffe0ff */
        /* <DEDUP_REMOVED lines=50> */
[----:B------:R-:W-:Y:S01]  /*c430*/  IMAD.MOV.U32 R5, RZ, RZ, R140 ;  /* 0x000000ffff057224 */ /* 0x000fe200078e008c */
[----:B------:R-:W-:Y:S01]  /*c440*/  LOP3.LUT R181, R157, R6, R209, 0x96, !PT ;  /* 0x000000069db57212 */ /* 0x000fe200078e96d1 */
[----:B------:R-:W-:Y:S01]  /*c450*/  IMAD.WIDE.U32 R8, R3, -0x2daee0ad, RZ ;  /* 0xd2511f5303087825 */ /* 0x000fe200078e00ff */
[----:B------:R-:W-:-:S04]  /*c460*/  IADD3 R3, PT, PT, R171, -0x695add53, RZ ;  /* 0x96a522adab037810 */ /* 0x000fc80007ffe0ff */
[----:B------:R-:W-:Y:S02]  /*c470*/  LOP3.LUT R180, R3, R180, R9, 0x96, !PT ;  /* 0x000000b403b47212 */ /* 0x000fe400078e9609 */
[----:B------:R-:W-:-:S07]  /*c480*/  MOV R140, R8 ;  /* 0x00000008008c7202 */ /* 0x000fce0000000f00 */
.L_x_13460:
[----:B------:R-:W-:Y:S05]  /*c490*/  BSYNC.RECONVERGENT B1 ;  /* 0x0000000000017941 */ /* 0x000fea0003800200 */
.L_x_13459:
[----:B------:R-:W-:Y:S01]  /*c4a0*/  HFMA2 R6, -RZ, RZ, 0.1171875, 0 ;  /* 0x2f800000ff067431 */ /* 0x000fe200000001ff */
[----:B------:R-:W-:Y:S01]  /*c4b0*/  I2FP.F32.U32 R3, R5 ;  /* 0x0000000500037245 */ /* 0x000fe20000201000 */
[----:B-----5:R-:W-:-:S05]  /*c4c0*/  HADD2.F32 R5, -RZ, R41.H0_H0 ;  /* 0x20000029ff057230 */ /* 0x020fca0000004100 */
        /* <DEDUP_REMOVED lines=8> */
.L_x_13458:
[----:B------:R-:W-:Y:S05]  /*c550*/  BSYNC.RECONVERGENT B0 ;  /* 0x0000000000007941 */ /* 0x000fea0003800200 */
.L_x_13457:
[----:B------:R-:W-:Y:S01]  /*c560*/  BSSY.RECONVERGENT B0, `(.L_x_13464) ;  /* 0x0000067000007945 */ /* 0x000fe20003800200 */
[----:B------:R-:W-:Y:S01]  /*c570*/  F2FP.F16.F32.PACK_AB R5, RZ, R14 ;  /* 0x0000000eff05723e */ /* 0x000fe200000000ff */
[----:B--2---:R-:W-:Y:S01]  /*c580*/  IMAD.MOV.U32 R13, RZ, RZ, RZ ;  /* 0x000000ffff0d7224 */ /* 0x004fe200078e00ff */
        /* <DEDUP_REMOVED lines=15> */
.L_x_13468:
        /* <DEDUP_REMOVED lines=13> */
.L_x_13470:
[----:B------:R-:W-:Y:S05]  /*c750*/  BSYNC.RECONVERGENT B2 ;  /* 0x0000000000027941 */ /* 0x000fea0003800200 */
.L_x_13469:
        /* <DEDUP_REMOVED lines=54> */
[----:B------:R-:W-:-:S03]  /*cac0*/  IADD3 R3, PT, PT, R171, -0x695add53, RZ ;  /* 0x96a522adab037810 */ /* 0x000fc60007ffe0ff */
[----:B------:R-:W-:Y:S01]  /*cad0*/  IMAD.MOV.U32 R6, RZ, RZ, R140 ;  /* 0x000000ffff067224 */ /* 0x000fe200078e008c */
[----:B------:R-:W-:Y:S01]  /*cae0*/  LOP3.LUT R180, R3, R180, R9, 0x96, !PT ;  /* 0x000000b403b47212 */ /* 0x000fe200078e9609 */
[----:B------:R-:W-:Y:S01]  /*caf0*/  IMAD.MOV.U32 R3, RZ, RZ, RZ ;  /* 0x000000ffff037224 */ /* 0x000fe200078e00ff */
[----:B------:R-:W-:-:S07]  /*cb00*/  MOV R140, R8 ;  /* 0x00000008008c7202 */ /* 0x000fce0000000f00 */
.L_x_13467:
[----:B------:R-:W-:Y:S05]  /*cb10*/  BSYNC.RECONVERGENT B1 ;  /* 0x0000000000017941 */ /* 0x000fea0003800200 */
.L_x_13466:
        /* <DEDUP_REMOVED lines=11> */
.L_x_13465:
[----:B------:R-:W-:Y:S05]  /*cbd0*/  BSYNC.RECONVERGENT B0 ;  /* 0x0000000000007941 */ /* 0x000fea0003800200 */
.L_x_13464:
        /* <DEDUP_REMOVED lines=18> */
.L_x_13475:
        /* <DEDUP_REMOVED lines=13> */
.L_x_13477:
[----:B------:R-:W-:Y:S05]  /*cdd0*/  BSYNC.RECONVERGENT B2 ;  /* 0x0000000000027941 */ /* 0x000fea0003800200 */
.L_x_13476:
        /* <DEDUP_REMOVED lines=59> */
.L_x_13474:
[----:B------:R-:W-:Y:S05]  /*d190*/  BSYNC.RECONVERGENT B1 ;  /* 0x0000000000017941 */ /* 0x000fea0003800200 */
.L_x_13473:
[----:B------:R-:W-:Y:S01]  /*d1a0*/  I2FP.F32.U32 R3, R6 ;  /* 0x0000000600037245 */ /* 0x000fe20000201000 */
[----:B------:R-:W-:Y:S02]  /*d1b0*/  HFMA2 R6, -RZ, RZ, 0.1171875, 0 ;  /* 0x2f800000ff067431 */ /* 0x000fe400000001ff */
        /* <DEDUP_REMOVED lines=9> */
.L_x_13472:
[----:B------:R-:W-:Y:S05]  /*d250*/  BSYNC.RECONVERGENT B0 ;  /* 0x0000000000007941 */ /* 0x000fea0003800200 */
.L_x_13471:
        /* <DEDUP_REMOVED lines=18> */
.L_x_13482:
        /* <DEDUP_REMOVED lines=13> */
.L_x_13484:
[----:B------:R-:W-:Y:S05]  /*d450*/  BSYNC.RECONVERGENT B2 ;  /* 0x0000000000027941 */ /* 0x000fea0003800200 */
.L_x_13483:
        /* <DEDUP_REMOVED lines=55> */
[----:B------:R-:W-:Y:S01]  /*d7d0*/  IMAD.MOV.U32 R8, RZ, RZ, RZ ;  /* 0x000000ffff087224 */ /* 0x000fe200078e00ff */
[----:B------:R-:W-:Y:S01]  /*d7e0*/  LOP3.LUT R180, R3, R180, R11, 0x96, !PT ;  /* 0x000000b403b47212 */ /* 0x000fe200078e960b */
[----:B------:R-:W-:Y:S01]  /*d7f0*/  IMAD.MOV.U32 R3, RZ, RZ, R140 ;  /* 0x000000ffff037224 */ /* 0x000fe200078e008c */
[----:B------:R-:W-:-:S07]  /*d800*/  MOV R140, R10 ;  /* 0x0000000a008c7202 */ /* 0x000fce0000000f00 */
.L_x_13481:
[----:B------:R-:W-:Y:S05]  /*d810*/  BSYNC.RECONVERGENT B1 ;  /* 0x0000000000017941 */ /* 0x000fea0003800200 */
.L_x_13480:
        /* <DEDUP_REMOVED lines=10> */
[----:B------:R-:W-:-:S07]  /*d8c0*/  FMUL.FTZ R11, R10, R11 ;  /* 0x0000000b0a0b7220 */ /* 0x000fce0000410000 */
.L_x_13479:
[----:B------:R-:W-:Y:S05]  /*d8d0*/  BSYNC.RECONVERGENT B0 ;  /* 0x0000000000007941 */ /* 0x000fea0003800200 */
.L_x_13478:
        /* <DEDUP_REMOVED lines=18> */
.L_x_13489:
        /* <DEDUP_REMOVED lines=13> */
.L_x_13491:
[----:B------:R-:W-:Y:S05]  /*dad0*/  BSYNC.RECONVERGENT B2 ;  /* 0x0000000000027941 */ /* 0x000fea0003800200 */
.L_x_13490:
        /* <DEDUP_REMOVED lines=56> */
[----:B------:R-:W-:Y:S01]  /*de60*/  LOP3.LUT R180, R7, R180, R143, 0x96, !PT ;  /* 0x000000b407b47212 */ /* 0x000fe200078e968f */
[----:B------:R-:W-:Y:S01]  /*de70*/  IMAD.MOV.U32 R7, RZ, RZ, RZ ;  /* 0x000000ffff077224 */ /* 0x000fe200078e00ff */
[----:B------:R-:W-:-:S07]  /*de80*/  MOV R140, R142 ;  /* 0x0000008e008c7202 */ /* 0x000fce0000000f00 */
.L_x_13488:
[----:B------:R-:W-:Y:S05]  /*de90*/  BSYNC.RECONVERGENT B1 ;  /* 0x0000000000017941 */ /* 0x000fea0003800200 */
.L_x_13487:
[----:B------:R-:W-:Y:S01]  /*dea0*/  I2FP.F32.U32 R8, R9 ;  /* 0x0000000900087245 */ /* 0x000fe20000201000 */
[----:B------:R-:W-:Y:S02]  /*deb0*/  HFMA2 R9, -RZ, RZ, 0.1171875, 0 ;  /* 0x2f800000ff097431 */ /* 0x000fe400000001ff */
        /* <DEDUP_REMOVED lines=9> */
.L_x_13486:
[----:B------:R-:W-:Y:S05]  /*df50*/  BSYNC.RECONVERGENT B0 ;  /* 0x0000000000007941 */ /* 0x000fea0003800200 */
.L_x_13485:
        /* <DEDUP_REMOVED lines=18> */
.L_x_13496:
        /* <DEDUP_REMOVED lines=13> */
.L_x_13498:
[----:B------:R-:W-:Y:S05]  /*e150*/  BSYNC.RECONVERGENT B2 ;  /* 0x0000000000027941 */ /* 0x000fea0003800200 */
.L_x_13497:
        /* <DEDUP_REMOVED lines=59> */
.L_x_13495:
[----:B------:R-:W-:Y:S05]  /*e510*/  BSYNC.RECONVERGENT B1 ;  /* 0x0000000000017941 */ /* 0x000fea0003800200 */
.L_x_13494:
[----:B------:R-:W-:Y:S01]  /*e520*/  I2FP.F32.U32 R7, R8 ;  /* 0x0000000800077245 */ /* 0x000fe20000201000 */
[----:B------:R-:W-:Y:S02]  /*e530*/  HFMA2 R8, -RZ, RZ, 0.1171875, 0 ;  /* 0x2f800000ff087431 */ /* 0x000fe400000001ff */
        /* <DEDUP_REMOVED lines=9> */
.L_x_13493:
[----:B------:R-:W-:Y:S05]  /*e5d0*/  BSYNC.RECONVERGENT B0 ;  /* 0x0000000000007941 */ /* 0x000fea0003800200 */
.L_x_13492:
[----:B------:R-:W-:Y:S02]  /*e5e0*/  F2FP.F16.F32.PACK_AB R7, RZ, R9 ;  /* 0x00000009ff07723e */ /* 0x000fe400000000ff */
[----:B------:R-:W-:Y:S02]  /*e5f0*/  PRMT R6, R6, 0x5410, R3 ;  /* 0x0000541006067816 */ /* 0x000fe40000000003 */
[----:B------:R-:W-:Y:S02]  /*e600*/  PRMT R5, R5, 0x5410, R0 ;  /* 0x0000541005057816 */ /* 0x000fe40000000000 */
[----:B------:R-:W-:Y:S02]  /*e610*/  PRMT R4, R4, 0x5410, R2 ;  /* 0x0000541004047816 */ /* 0x000fe40000000002 */
[----:B------:R-:W-:-:S07]  /*e620*/  PRMT R7, R149, 0x5410, R7 ;  /* 0x0000541095077816 */ /* 0x000fce0000000007 */
.L_x_13442:
        /* <DEDUP_REMOVED lines=32> */
.L_x_13500:
[----:B------:R-:W-:Y:S05]  /*e830*/  BSYNC.RECONVERGENT B0 ;  /* 0x0000000000007941 */ /* 0x000fea0003800200 */
.L_x_13499:
[----:B-----5:R1:W5:Y:S04]  /*e840*/  @P1 LDG.E.128 R40, desc[UR6][R142.64] ;  /* 0x000000068e281981 */ /* 0x020368000c1e1d00 */
        /* <DEDUP_REMOVED lines=24> */
.L_x_13506:
        /* <DEDUP_REMOVED lines=13> */
.L_x_13508:
[----:B------:R-:W-:Y:S05]  /*eaa0*/  BSYNC.RECONVERGENT B2 ;  /* 0x0000000000027941 */ /* 0x000fea0003800200 */
.L_x_13507:
[----:B------:R-:W-:Y:S01]  /*eab0*/  IMAD.WIDE.U32 R4, R146, -0x326172a9, RZ ;  /* 0xcd9e8d5792047825 */ /* 0x000fe200078e00ff */
[----:B-1----:R-:W-:Y:S02]  /*eac0*/  LOP3.LUT R142, R35, R3, R171, 0x96, !PT ;  /* 0x00000003238e7212 */ /* 0x002fe400078e96ab */
        /* <DEDUP_REMOVED lines=54> */
[----:B------:R-:W-:Y:S01]  /*ee30*/  LOP3.LUT R180, R3, R180, R5, 0x96, !PT ;  /* 0x000000b403b47212 */ /* 0x000fe200078e9605 */
[----:B------:R-:W-:Y:S01]  /*ee40*/  IMAD.MOV.U32 R2, RZ, RZ, RZ ;  /* 0x000000ffff027224 */ /* 0x000fe200078e00ff */
[----:B------:R-:W-:-:S07]  /*ee50*/  MOV R3, R140 ;  /* 0x0000008c00037202 */ /* 0x000fce0000000f00 */
.L_x_13505:
[----:B------:R-:W-:Y:S05]  /*ee60*/  BSYNC.RECONVERGENT B1 ;  /* 0x0000000000017941 */ /* 0x000fea0003800200 */
.L_x_13504:
        /* <DEDUP_REMOVED lines=12> */
.L_x_13503:
[----:B------:R-:W-:Y:S05]  /*ef30*/  BSYNC.RECONVERGENT B0 ;  /* 0x0000000000007941 */ /* 0x000fea0003800200 */
.L_x_13502:
        /* <DEDUP_REMOVED lines=22> */
.L_x_13513:
        /* <DEDUP_REMOVED lines=13> */
.L_x_13515:
[----:B------:R-:W-:Y:S05]  /*f170*/  BSYNC.RECONVERGENT B2 ;  /* 0x0000000000027941 */ /* 0x000fea0003800200 */
.L_x_13514:
[----:B------:R-:W-:Y:S01]  /*f180*/  IMAD.WIDE.U32 R4, R146, -0x326172a9, RZ ;  /* 0xcd9e8d5792047825 */ /* 0x000fe200078e00ff */
[----:B-1----:R-:W-:-:S03]  /*f190*/  LOP3.LUT R142, R35, R3, R171, 0x96, !PT ;  /* 0x00000003238e7212 */ /* 0x002fc600078e96ab */
        /* <DEDUP_REMOVED lines=52> */
[----:B------:R-:W-:-:S03]  /*f4e0*/  LOP3.LUT R180, R3, R180, R5, 0x96, !PT ;  /* 0x000000b403b47212 */ /* 0x000fc600078e9605 */
[----:B------:R-:W-:Y:S01]  /*f4f0*/  HFMA2 R3, -RZ, RZ, 0, 0 ;  /* 0x00000000ff037431 */ /* 0x000fe200000001ff */
[----:B------:R-:W-:Y:S01]  /*f500*/  MOV R141, R4 ;  /* 0x00000004008d7202 */ /* 0x000fe20000000f00 */
[----:B------:R-:W-:Y:S01]  /*f510*/  IMAD.MOV.U32 R4, RZ, RZ, R0 ;  /* 0x000000ffff047224 */ /* 0x000fe200078e0000 */
[----:B------:R-:W-:-:S07]  /*f520*/  LOP3.LUT R181, R157, R2, R209, 0x96, !PT ;  /* 0x000000029db57212 */ /* 0x000fce00078e96d1 */
.L_x_13512:
[----:B------:R-:W-:Y:S05]  /*f530*/  BSYNC.RECONVERGENT B1 ;  /* 0x0000000000017941 */ /* 0x000fea0003800200 */
.L_x_13511:
        /* <DEDUP_REMOVED lines=12> */
.L_x_13510:
[----:B------:R-:W-:Y:S05]  /*f600*/  BSYNC.RECONVERGENT B0 ;  /* 0x0000000000007941 */ /* 0x000fea0003800200 */
.L_x_13509:
[----:B------:R-:W-:Y:S01]  /*f610*/  BSSY.RECONVERGENT B0, `(.L_x_13516) ;  /* 0x000006c000007945 */ /* 0x000fe20003800200 */
[----:B-1----:R-:W-:Y:S01]  /*f620*/  F2FP.F16.F32.PACK_AB R143, RZ, R7 ;  /* 0x00000007ff8f723e */ /* 0x002fe200000000ff */
        /* <DEDUP_REMOVED lines=20> */
.L_x_13520:
        /* <DEDUP_REMOVED lines=13> */
.L_x_13522:
[----:B------:R-:W-:Y:S05]  /*f840*/  BSYNC.RECONVERGENT B2 ;  /* 0x0000000000027941 */ /* 0x000fea0003800200 */
.L_x_13521:
[----:B------:R-:W-:Y:S01]  /*f850*/  IMAD.WIDE.U32 R4, R146, -0x326172a9, RZ ;  /* 0xcd9e8d5792047825 */ /* 0x000fe200078e00ff */
[----:B------:R-:W-:Y:S02]  /*f860*/  LOP3.LUT R152, R35, R3, R171, 0x96, !PT ;  /* 0x0000000323987212 */ /* 0x000fe400078e96ab */
[C---:B------:R-:W-:Y:S01]  /*f870*/  IADD3 R3, PT, PT, R170.reuse, -0x61c88647, RZ ;  /* 0x9e3779b9aa037810 */ /* 0x040fe20007ffe0ff */
[----:B------:R-:W-:Y:S01]  /*f880*/  VIADD R25, R170, 0x3c6ef372 ;  /* 0x3c6ef372aa197836 */ /* 0x000fe20000000000 */
        /* <DEDUP_REMOVED lines=10> */
[----:B------:R-:W-:Y:S02]  /*f930*/  IADD3 R3, PT, PT, R170, -0x255992d5, RZ ;  /* 0xdaa66d2baa037810 */ /* 0x000fe40007ffe0ff */
        /* <DEDUP_REMOVED lines=28> */
[C---:B------:R-:W-:Y:S01]  /*fb00*/  IADD3 R25, PT, PT, R171.reuse, -0x24c28bd8, RZ ;  /* 0xdb3d7428ab197810 */ /* 0x040fe20007ffe0ff */
        /* <DEDUP_REMOVED lines=15> */
.L_x_13519:
[----:B------:R-:W-:Y:S05]  /*fc00*/  BSYNC.RECONVERGENT B1 ;  /* 0x0000000000017941 */ /* 0x000fea0003800200 */
.L_x_13518:
        /* <DEDUP_REMOVED lines=12> */
.L_x_13517:
[----:B------:R-:W-:Y:S05]  /*fcd0*/  BSYNC.RECONVERGENT B0 ;  /* 0x0000000000007941 */ /* 0x000fea0003800200 */
.L_x_13516:
        /* <DEDUP_REMOVED lines=22> */
.L_x_13527:
        /* <DEDUP_REMOVED lines=13> */
.L_x_13529:
[----:B------:R-:W-:Y:S05]  /*ff10*/  BSYNC.RECONVERGENT B2 ;  /* 0x0000000000027941 */ /* 0x000fea0003800200 */
.L_x_13528:
        /* <DEDUP_REMOVED lines=49> */
[----:B------:R-:W-:-:S04]  /*10230*/  LOP3.LUT R23, R23, R150, R181, 0x96, !PT ;  /* 0x0000009617177212 */ /* 0x000fc800078e96b5 */
[----:B------:R-:W-:Y:S01]  /*10240*/  LOP3.LUT R5, R5, R152, R3, 0x96, !PT ;  /* 0x0000009805057212 */ /* 0x000fe200078e9603 */
[----:B------:R-:W-:Y:S02]  /*10250*/  VIADD R3, R171, 0x96a522ad ;  /* 0x96a522adab037836 */ /* 0x000fe40000000000 */
[----:B------:R-:W-:-:S04]  /*10260*/  IMAD.WIDE.U32 R208, R23, -0x326172a9, RZ ;  /* 0xcd9e8d5717d07825 */ /* 0x000fc800078e00ff */
[----:B------:R-:W-:Y:S01]  /*10270*/  IMAD.WIDE.U32 R4, R5, -0x2daee0ad, RZ ;  /* 0xd2511f5305047825 */ /* 0x000fe200078e00ff */
[----:B------:R-:W-:-:S04]  /*10280*/  LOP3.LUT R181, R157, R2, R209, 0x96, !PT ;  /* 0x000000029db57212 */ /* 0x000fc800078e96d1 */
[----:B------:R-:W-:Y:S01]  /*10290*/  LOP3.LUT R180, R3, R180, R5, 0x96, !PT ;  /* 0x000000b403b47212 */ /* 0x000fe200078e9605 */
[----:B------:R-:W-:Y:S01]  /*102a0*/  HFMA2 R3, -RZ, RZ, 0, 0 ;  /* 0x00000000ff037431 */ /* 0x000fe200000001ff */
[----:B------:R-:W-:Y:S01]  /*102b0*/  MOV R142, R4 ;  /* 0x00000004008e7202 */ /* 0x000fe20000000f00 */
[----:B------:R-:W-:-:S07]  /*102c0*/  IMAD.MOV.U32 R4, RZ, RZ, R0 ;  /* 0x000000ffff047224 */ /* 0x000fce00078e0000 */
.L_x_13526:
[----:B------:R-:W-:Y:S05]  /*102d0*/  BSYNC.RECONVERGENT B1 ;  /* 0x0000000000017941 */ /* 0x000fea0003800200 */
.L_x_13525:
        /* <DEDUP_REMOVED lines=12> */
.L_x_13524:
[----:B------:R-:W-:Y:S05]  /*103a0*/  BSYNC.RECONVERGENT B0 ;  /* 0x0000000000007941 */ /* 0x000fea0003800200 */
.L_x_13523:
        /* <DEDUP_REMOVED lines=22> */
.L_x_13534:
        /* <DEDUP_REMOVED lines=13> */
.L_x_13536:
[----:B------:R-:W-:Y:S05]  /*105e0*/  BSYNC.RECONVERGENT B2 ;  /* 0x0000000000027941 */ /* 0x000fea0003800200 */
.L_x_13535:
[----:B------:R-:W-:Y:S01]  /*105f0*/  IMAD.WIDE.U32 R150, R146, -0x326172a9, RZ ;  /* 0xcd9e8d5792967825 */ /* 0x000fe200078e00ff */
[----:B------:R-:W-:Y:S02]  /*10600*/  LOP3.LUT R154, R35, R3, R171, 0x96, !PT ;  /* 0x00000003239a7212 */ /* 0x000fe400078e96ab */
[----:B------:R-:W-:Y:S01]  /*10610*/  IADD3 R3, PT, PT, R170, -0x61c88647, RZ ;  /* 0x9e3779b9aa037810 */ /* 0x000fe20007ffe0ff */
[----:B------:R-:W-:Y:S01]  /*10620*/  VIADD R21, R171, 0xbb67ae85 ;  /* 0xbb67ae85ab157836 */ /* 0x000fe20000000000 */
[----:B------:R-:W-:Y:S01]  /*10630*/  LOP3.LUT R152, R144, R151, R170, 0x96, !PT ;  /* 0x0000009790987212 */ /* 0x000fe200078e96aa */
[----:B------:R-:W-:Y:S01]  /*10640*/  IMAD.WIDE.U32 R154, R154, -0x326172a9, RZ ;  /* 0xcd9e8d579a9a7825 */ /* 0x000fe200078e00ff */
[----:B------:R-:W-:-:S03]  /*10650*/  MOV R0, R142 ;  /* 0x0000008e00007202 */ /* 0x000fc60000000f00 */
        /* <DEDUP_REMOVED lines=51> */
[----:B------:R-:W-:-:S07]  /*10990*/  IMAD.MOV.U32 R150, RZ, RZ, RZ ;  /* 0x000000ffff967224 */ /* 0x000fce00078e00ff */
.L_x_13533:
[----:B------:R-:W-:Y:S05]  /*109a0*/  BSYNC.RECONVERGENT B1 ;  /* 0x0000000000017941 */ /* 0x000fea0003800200 */
.L_x_13532:
        /* <DEDUP_REMOVED lines=12> */
.L_x_13531:
[----:B------:R-:W-:Y:S05]  /*10a70*/  BSYNC.RECONVERGENT B0 ;  /* 0x0000000000007941 */ /* 0x000fea0003800200 */
.L_x_13530:
        /* <DEDUP_REMOVED lines=22> */
.L_x_13541:
        /* <DEDUP_REMOVED lines=13> */
.L_x_13543:
[----:B------:R-:W-:Y:S05]  /*10cb0*/  BSYNC.RECONVERGENT B2 ;  /* 0x0000000000027941 */ /* 0x000fea0003800200 */
.L_x_13542:
        /* <DEDUP_REMOVED lines=52> */
[----:B------:R-:W-:Y:S01]  /*11000*/  VIADD R3, R171, 0x96a522ad ;  /* 0x96a522adab037836 */ /* 0x000fe20000000000 */
[----:B------:R-:W-:-:S03]  /*11010*/  MOV R0, R152 ;  /* 0x0000009800007202 */ /* 0x000fc60000000f00 */
[----:B------:R-:W-:Y:S01]  /*11020*/  IMAD.WIDE.U32 R208, R19, -0x326172a9, RZ ;  /* 0xcd9e8d5713d07825 */ /* 0x000fe200078e00ff */
[----:B------:R-:W-:-:S03]  /*11030*/  LOP3.LUT R180, R3, R180, R153, 0x96, !PT ;  /* 0x000000b403b47212 */ /* 0x000fc600078e9699 */
[----:B------:R-:W-:Y:S02]  /*11040*/  HFMA2 R153, -RZ, RZ, 0, 0 ;  /* 0x00000000ff997431 */ /* 0x000fe400000001ff */
[----:B------:R-:W-:Y:S01]  /*11050*/  IMAD.MOV.U32 R3, RZ, RZ, R2 ;  /* 0x000000ffff037224 */ /* 0x000fe200078e0002 */
[----:B------:R-:W-:-:S07]  /*11060*/  LOP3.LUT R181, R157, R150, R209, 0x96, !PT ;  /* 0x000000969db57212 */ /* 0x000fce00078e96d1 */
.L_x_13540:
[----:B------:R-:W-:Y:S05]  /*11070*/  BSYNC.RECONVERGENT B1 ;  /* 0x0000000000017941 */ /* 0x000fea0003800200 */
.L_x_13539:
        /* <DEDUP_REMOVED lines=12> */
.L_x_13538:
[----:B------:R-:W-:Y:S05]  /*11140*/  BSYNC.RECONVERGENT B0 ;  /* 0x0000000000007941 */ /* 0x000fea0003800200 */
.L_x_13537:
        /* <DEDUP_REMOVED lines=22> */
.L_x_13548:
        /* <DEDUP_REMOVED lines=13> */
.L_x_13550:
[----:B------:R-:W-:Y:S05]  /*11380*/  BSYNC.RECONVERGENT B2 ;  /* 0x0000000000027941 */ /* 0x000fea0003800200 */
.L_x_13549:
        /* <DEDUP_REMOVED lines=59> */
.L_x_13547:
[----:B------:R-:W-:Y:S05]  /*11740*/  BSYNC.RECONVERGENT B1 ;  /* 0x0000000000017941 */ /* 0x000fea0003800200 */
.L_x_13546:
        /* <DEDUP_REMOVED lines=12> */
.L_x_13545:
[----:B------:R-:W-:Y:S05]  /*11810*/  BSYNC.RECONVERGENT B0 ;  /* 0x0000000000007941 */ /* 0x000fea0003800200 */
.L_x_13544:
        /* <DEDUP_REMOVED lines=22> */
.L_x_13555:
        /* <DEDUP_REMOVED lines=13> */
.L_x_13557:
[----:B------:R-:W-:Y:S05]  /*11a50*/  BSYNC.RECONVERGENT B2 ;  /* 0x0000000000027941 */ /* 0x000fea0003800200 */
.L_x_13556:
        /* <DEDUP_REMOVED lines=53> */
[----:B------:R-:W-:Y:S02]  /*11db0*/  HFMA2 R162, -RZ, RZ, 0, 0 ;  /* 0x00000000ffa27431 */ /* 0x000fe400000001ff */
[----:B------:R-:W-:-:S04]  /*11dc0*/  IMAD.WIDE.U32 R208, R161, -0x326172a9, RZ ;  /* 0xcd9e8d57a1d07825 */ /* 0x000fc800078e00ff */
[----:B------:R-:W-:Y:S01]  /*11dd0*/  IMAD.WIDE.U32 R158, R159, -0x2daee0ad, RZ ;  /* 0xd2511f539f9e7825 */ /* 0x000fe200078e00ff */
[----:B------:R-:W-:-:S04]  /*11de0*/  LOP3.LUT R181, R157, R154, R209, 0x96, !PT ;  /* 0x0000009a9db57212 */ /* 0x000fc800078e96d1 */
[----:B------:R-:W-:Y:S02]  /*11df0*/  LOP3.LUT R180, R155, R180, R159, 0x96, !PT ;  /* 0x000000b49bb47212 */ /* 0x000fe400078e969f */
[----:B------:R-:W-:-:S07]  /*11e00*/  MOV R150, R158 ;  /* 0x0000009e00967202 */ /* 0x000fce0000000f00 */
.L_x_13554:
[----:B------:R-:W-:Y:S05]  /*11e10*/  BSYNC.RECONVERGENT B1 ;  /* 0x0000000000017941 */ /* 0x000fea0003800200 */
.L_x_13553:
        /* <DEDUP_REMOVED lines=12> */
.L_x_13552:
[----:B------:R-:W-:Y:S05]  /*11ee0*/  BSYNC.RECONVERGENT B0 ;  /* 0x0000000000007941 */ /* 0x000fea0003800200 */
.L_x_13551:
[----:B------:R-:W-:Y:S02]  /*11ef0*/  F2FP.F16.F32.PACK_AB R152, RZ, R0 ;  /* 0x00000000ff98723e */ /* 0x000fe400000000ff */
[----:B------:R-:W-:Y:S02]  /*11f00*/  PRMT R140, R140, 0x5410, R143 ;  /* 0x000054108c8c7816 */ /* 0x000fe4000000008f */
[----:B------:R-:W-:Y:S02]  /*11f10*/  PRMT R142, R142, 0x5410, R151 ;  /* 0x000054108e8e7816 */ /* 0x000fe40000000097 */
[----:B------:R-:W-:Y:S02]  /*11f20*/  PRMT R141, R141, 0x5410, R149 ;  /* 0x000054108d8d7816 */ /* 0x000fe40000000095 */
[----:B------:R-:W-:Y:S01]  /*11f30*/  PRMT R143, R153, 0x5410, R152 ;  /* 0x00005410998f7816 */ /* 0x000fe20000000098 */
[----:B------:R-:W-:Y:S06]  /*11f40*/  BRA `(.L_x_13558) ;  /* 0x00000034001c7947 */ /* 0x000fec0003800000 */
.L_x_13501:
[----:B------:R-:W-:Y:S01]  /*11f50*/  BSSY.RECONVERGENT B0, `(.L_x_13559) ;  /* 0x0000069000007945 */ /* 0x000fe20003800200 */
[----:B------:R-:W-:Y:S01]  /*11f60*/  MOV R8, RZ ;  /* 0x000000ff00087202 */ /* 0x000fe20000000f00 */
[----:B-1----:R-:W-:Y:S01]  /*11f70*/  IMAD.MOV.U32 R150, RZ, RZ, R140 ;  /* 0x000000ffff967224 */ /* 0x002fe200078e008c */
[----:B------:R-:W-:Y:S01]  /*11f80*/  MOV R0, R141 ;  /* 0x0000008d00007202 */ /* 0x000fe20000000f00 */
[----:B------:R-:W-:Y:S06]  /*11f90*/  @!P1 BRA `(.L_x_13560) ;  /* 0x0000000400909947 */ /* 0x000fec0003800000 */
[----:B------:R-:W-:Y:S01]  /*11fa0*/  ISETP.NE.AND P2, PT, R141, 0x1, PT ;  /* 0x000000018d00780c */ /* 0x000fe20003f45270 */
[----:B------:R-:W-:Y:S01]  /*11fb0*/  BSSY.RECONVERGENT B1, `(.L_x_13561) ;  /* 0x0000057000017945 */ /* 0x000fe20003800200 */
[----:B------:R-:W-:Y:S01]  /*11fc0*/  IMAD.MOV.U32 R0, RZ, RZ, 0x2 ;  /* 0x00000002ff007424 */ /* 0x000fe200078e00ff */
[----:B0-----:R-:W-:Y:S01]  /*11fd0*/  MOV R2, R208 ;  /* 0x000000d000027202 */ /* 0x001fe20000000f00 */
        /* <DEDUP_REMOVED lines=12> */
.L_x_13563:
        /* <DEDUP_REMOVED lines=13> */
.L_x_13565:
[----:B------:R-:W-:Y:S05]  /*12170*/  BSYNC.RECONVERGENT B2 ;  /* 0x0000000000027941 */ /* 0x000fea0003800200 */
.L_x_13564:
        /* <DEDUP_REMOVED lines=58> */
.L_x_13562:
[----:B------:R-:W-:Y:S05]  /*12520*/  BSYNC.RECONVERGENT B1 ;  /* 0x0000000000017941 */ /* 0x000fea0003800200 */
.L_x_13561:
        /* <DEDUP_REMOVED lines=11> */
.L_x_13560:
[----:B------:R-:W-:Y:S05]  /*125e0*/  BSYNC.RECONVERGENT B0 ;  /* 0x0000000000007941 */ /* 0x000fea0003800200 */
.L_x_13559:
[----:B------:R-:W-:Y:S01]  /*125f0*/  BSSY.RECONVERGENT B0, `(.L_x_13566) ;  /* 0x0000067000007945 */ /* 0x000fe20003800200 */
[----:B------:R-:W-:Y:S01]  /*12600*/  F2FP.F16.F32.PACK_AB R140, RZ, R8 ;  /* 0x00000008ff8c723e */ /* 0x000fe200000000ff */
[----:B0-----:R-:W-:Y:S01]  /*12610*/  IMAD.MOV.U32 R7, RZ, RZ, RZ ;  /* 0x000000ffff077224 */ /* 0x001fe200078e00ff */
        /* <DEDUP_REMOVED lines=15> */
.L_x_13570:
        /* <DEDUP_REMOVED lines=13> */
.L_x_13572:
[----:B------:R-:W-:Y:S05]  /*127e0*/  BSYNC.RECONVERGENT B2 ;  /* 0x0000000000027941 */ /* 0x000fea0003800200 */
.L_x_13571:
        /* <DEDUP_REMOVED lines=59> */
.L_x_13569:
[----:B------:R-:W-:Y:S05]  /*12ba0*/  BSYNC.RECONVERGENT B1 ;  /* 0x0000000000017941 */ /* 0x000fea0003800200 */
.L_x_13568:
[----:B------:R-:W-:Y:S01]  /*12bb0*/  I2FP.F32.U32 R0, R3 ;  /* 0x0000000300007245 */ /* 0x000fe20000201000 */
[----:B------:R-:W-:Y:S02]  /*12bc0*/  HFMA2 R3, -RZ, RZ, 0.1171875, 0 ;  /* 0x2f800000ff037431 */ /* 0x000fe400000001ff */
        /* <DEDUP_REMOVED lines=9> */
.L_x_13567:
[----:B------:R-:W-:Y:S05]  /*12c60*/  BSYNC.RECONVERGENT B0 ;  /* 0x0000000000007941 */ /* 0x000fea0003800200 */
.L_x_13566:
        /* <DEDUP_REMOVED lines=18> */
.L_x_13577:
        /* <DEDUP_REMOVED lines=13> */
.L_x_13579:
[----:B------:R-:W-:Y:S05]  /*12e60*/  BSYNC.RECONVERGENT B2 ;  /* 0x0000000000027941 */ /* 0x000fea0003800200 */
.L_x_13578:
        /* <DEDUP_REMOVED lines=9> */
[----:B------:R-:W-:Y:S02]  /*12f00*/  VIADD R5, R171, 0xbb67ae85 ;  /* 0xbb67ae85ab057836 */ /* 0x000fe40000000000 */
[----:B------:R-:W-:-:S03]  /*12f10*/  IMAD.MOV.U32 R0, RZ, RZ, RZ ;  /* 0x000000ffff007224 */ /* 0x000fc600078e00ff */
        /* <DEDUP_REMOVED lines=44> */
[----:B------:R-:W-:-:S05]  /*131e0*/  IMAD.WIDE.U32 R4, R5, -0x2daee0ad, RZ ;  /* 0xd2511f5305047825 */ /* 0x000fca00078e00ff */
[----:B------:R-:W-:Y:S01]  /*131f0*/  LOP3.LUT R180, R3, R180, R5, 0x96, !PT ;  /* 0x000000b403b47212 */ /* 0x000fe200078e9605 */
[----:B------:R-:W-:Y:S01]  /*13200*/  IMAD.MOV.U32 R3, RZ, RZ, R150 ;  /* 0x000000ffff037224 */ /* 0x000fe200078e0096 */
[----:B------:R-:W-:-:S07]  /*13210*/  MOV R150, R4 ;  /* 0x0000000400967202 */ /* 0x000fce0000000f00 */
.L_x_13576:
[----:B------:R-:W-:Y:S05]  /*13220*/  BSYNC.RECONVERGENT B1 ;  /* 0x0000000000017941 */ /* 0x000fea0003800200 */
.L_x_13575:
        /* <DEDUP_REMOVED lines=11> */
.L_x_13574:
[----:B------:R-:W-:Y:S05]  /*132e0*/  BSYNC.RECONVERGENT B0 ;  /* 0x0000000000007941 */ /* 0x000fea0003800200 */
.L_x_13573:
        /* <DEDUP_REMOVED lines=18> */
.L_x_13584:
        /* <DEDUP_REMOVED lines=13> */
.L_x_13586:
[----:B------:R-:W-:Y:S05]  /*134e0*/  BSYNC.RECONVERGENT B2 ;  /* 0x0000000000027941 */ /* 0x000fea0003800200 */
.L_x_13585:
        /* <DEDUP_REMOVED lines=59> */
.L_x_13583:
[----:B------:R-:W-:Y:S05]  /*138a0*/  BSYNC.RECONVERGENT B1 ;  /* 0x0000000000017941 */ /* 0x000fea0003800200 */
.L_x_13582:
        /* <DEDUP_REMOVED lines=11> */
.L_x_13581:
[----:B------:R-:W-:Y:S05]  /*13960*/  BSYNC.RECONVERGENT B0 ;  /* 0x0000000000007941 */ /* 0x000fea0003800200 */
.L_x_13580:
        /* <DEDUP_REMOVED lines=18> */
.L_x_13591:
        /* <DEDUP_REMOVED lines=13> */
.L_x_13593:
[----:B------:R-:W-:Y:S05]  /*13b60*/  BSYNC.RECONVERGENT B2 ;  /* 0x0000000000027941 */ /* 0x000fea0003800200 */
.L_x_13592:
        /* <DEDUP_REMOVED lines=8> */
[----:B------:R-:W-:-:S03]  /*13bf0*/  LOP3.LUT R3, R3, R152, R159, 0x96, !PT ;  /* 0x0000009803037212 */ /* 0x000fc600078e969f */
[----:B------:R-:W-:Y:S01]  /*13c00*/  IMAD.MOV.U32 R0, RZ, RZ, RZ ;  /* 0x000000ffff007224 */ /* 0x000fe200078e00ff */
        /* <DEDUP_REMOVED lines=49> */
.L_x_13590:
[----:B------:R-:W-:Y:S05]  /*13f20*/  BSYNC.RECONVERGENT B1 ;  /* 0x0000000000017941 */ /* 0x000fea0003800200 */
.L_x_13589:
        /* <DEDUP_REMOVED lines=11> */
.L_x_13588:
[----:B------:R-:W-:Y:S05]  /*13fe0*/  BSYNC.RECONVERGENT B0 ;  /* 0x0000000000007941 */ /* 0x000fea0003800200 */
.L_x_13587:
        /* <DEDUP_REMOVED lines=18> */
.L_x_13598:
        /* <DEDUP_REMOVED lines=13> */
.L_x_13600:
[----:B------:R-:W-:Y:S05]  /*141e0*/  BSYNC.RECONVERGENT B2 ;  /* 0x0000000000027941 */ /* 0x000fea0003800200 */
.L_x_13599:
        /* <DEDUP_REMOVED lines=56> */
[----:B------:R-:W-:Y:S01]  /*14570*/  MOV R150, R152 ;  /* 0x0000009800967202 */ /* 0x000fe20000000f00 */
[----:B------:R-:W-:Y:S01]  /*14580*/  IMAD.MOV.U32 R152, RZ, RZ, RZ ;  /* 0x000000ffff987224 */ /* 0x000fe200078e00ff */
[----:B------:R-:W-:-:S07]  /*14590*/  LOP3.LUT R180, R3, R180, R153, 0x96, !PT ;  /* 0x000000b403b47212 */ /* 0x000fce00078e9699 */
.L_x_13597:
[----:B------:R-:W-:Y:S05]  /*145a0*/  BSYNC.RECONVERGENT B1 ;  /* 0x0000000000017941 */ /* 0x000fea0003800200 */
.L_x_13596:
        /* <DEDUP_REMOVED lines=11> */
.L_x_13595:
[----:B------:R-:W-:Y:S05]  /*14660*/  BSYNC.RECONVERGENT B0 ;  /* 0x0000000000007941 */ /* 0x000fea0003800200 */
.L_x_13594:
        /* <DEDUP_REMOVED lines=18> */
.L_x_13605:
        /* <DEDUP_REMOVED lines=13> */
.L_x_13607:
[----:B------:R-:W-:Y:S05]  /*14860*/  BSYNC.RECONVERGENT B2 ;  /* 0x0000000000027941 */ /* 0x000fea0003800200 */
.L_x_13606:
        /* <DEDUP_REMOVED lines=57> */
[----:B------:R-:W-:Y:S01]  /*14c00*/  IMAD.MOV.U32 R153, RZ, RZ, RZ ;  /* 0x000000ffff997224 */ /* 0x000fe200078e00ff */
[----:B------:R-:W-:-:S07]  /*14c10*/  MOV R150, R154 ;  /* 0x0000009a00967202 */ /* 0x000fce0000000f00 */
.L_x_13604:
[----:B------:R-:W-:Y:S05]  /*14c20*/  BSYNC.RECONVERGENT B1 ;  /* 0x0000000000017941 */ /* 0x000fea0003800200 */
.L_x_13603:
        /* <DEDUP_REMOVED lines=11> */
.L_x_13602:
[----:B------:R-:W-:Y:S05]  /*14ce0*/  BSYNC.RECONVERGENT B0 ;  /* 0x0000000000007941 */ /* 0x000fea0003800200 */
.L_x_13601:
        /* <DEDUP_REMOVED lines=18> */
.L_x_13612:
        /* <DEDUP_REMOVED lines=13> */
.L_x_13614:
[----:B------:R-:W-:Y:S05]  /*14ee0*/  BSYNC.RECONVERGENT B2 ;  /* 0x0000000000027941 */ /* 0x000fea0003800200 */
.L_x_13613:
        /* <DEDUP_REMOVED lines=57> */
[----:B------:R-:W-:Y:S02]  /*15280*/  LOP3.LUT R180, R153, R180, R159, 0x96, !PT ;  /* 0x000000b499b47212 */ /* 0x000fe400078e969f */
[----:B------:R-:W-:-:S07]  /*15290*/  MOV R150, R158 ;  /* 0x0000009e00967202 */ /* 0x000fce0000000f00 */
.L_x_13611:
[----:B------:R-:W-:Y:S05]  /*152a0*/  BSYNC.RECONVERGENT B1 ;  /* 0x0000000000017941 */ /* 0x000fea0003800200 */
.L_x_13610:
        /* <DEDUP_REMOVED lines=11> */
.L_x_13609:
[----:B------:R-:W-:Y:S05]  /*15360*/  BSYNC.RECONVERGENT B0 ;  /* 0x0000000000007941 */ /* 0x000fea0003800200 */
.L_x_13608:
[----:B------:R-:W-:Y:S02]  /*15370*/  F2FP.F16.F32.PACK_AB R153, RZ, R0 ;  /* 0x00000000ff99723e */ /* 0x000fe400000000ff */
[----:B------:R-:W-:Y:S02]  /*15380*/  PRMT R140, R140, 0x5410, R143 ;  /* 0x000054108c8c7816 */ /* 0x000fe4000000008f */
[----:B------:R-:W-:Y:S02]  /*15390*/  PRMT R142, R142, 0x5410, R151 ;  /* 0x000054108e8e7816 */ /* 0x000fe40000000097 */
[----:B------:R-:W-:Y:S02]  /*153a0*/  PRMT R141, R141, 0x5410, R149 ;  /* 0x000054108d8d7816 */ /* 0x000fe40000000095 */
[----:B------:R-:W-:-:S07]  /*153b0*/  PRMT R143, R152, 0x5410, R153 ;  /* 0x00005410988f7816 */ /* 0x000fce0000000099 */
.L_x_13558:
        /* <DEDUP_REMOVED lines=28> */
[----:B------:R-:W-:Y:S02]  /*15580*/  LOP3.LUT R159, R149, R159, RZ, 0xfc, !PT ;  /* 0x0000009f959f7212 */ /* 0x000fe400078efcff */
[----:B------:R-:W-:Y:S01]  /*15590*/  LOP3.LUT R158, R140, 0xff, R29, 0xf8, !PT ;  /* 0x000000ff8c9e7812 */ /* 0x000fe200078ef81d */
[----:B0-----:R-:W-:-:S05]  /*155a0*/  IMAD.WIDE.U32 R140, R141, 0x8, R160 ;  /* 0x000000088d8c7825 */ /* 0x001fca00078e00a0 */
[----:B------:R0:W-:Y:S02]  /*155b0*/  STG.E.64 desc[UR6][R140.64], R158 ;  /* 0x0000009e8c007986 */ /* 0x0001e4000c101b06 */
.L_x_13616:
[----:B------:R-:W-:Y:S05]  /*155c0*/  BSYNC.RECONVERGENT B0 ;  /* 0x0000000000007941 */ /* 0x000fea0003800200 */
.L_x_13615:
[----:B-----5:R1:W5:Y:S04]  /*155d0*/  @P1 LDG.E.128 R40, desc[UR6][R152.64] ;  /* 0x0000000698281981 */ /* 0x020368000c1e1d00 */
[----:B------:R1:W5:Y:S01]  /*155e0*/  @P0 LDG.E.128 R36, desc[UR6][R154.64] ;  /* 0x000000069a240981 */ /* 0x000362000c1e1d00 */
[----:B------:R-:W-:Y:S05]  /*155f0*/  @!P0 BRA `(.L_x_13617) ;  /* 0x0000003400ac8947 */ /* 0x000fea0003800000 */
[----:B------:R-:W-:Y:S01]  /*15600*/  ISETP.GT.AND P2, PT, R199, RZ, PT ;  /* 0x000000ffc700720c */ /* 0x000fe20003f44270 */
[----:B------:R-:W-:-:S12]  /*15610*/  BSSY.RECONVERGENT B0, `(.L_x_13618) ;  /* 0x000006a000007945 */ /* 0x000fd80003800200 */
[----:B-----5:R-:W-:Y:S01]  /*15620*/  @!P2 HADD2.F32 R156, -RZ, R36.H0_H0 ;  /* 0x20000024ff9ca230 */ /* 0x020fe20000004100 */
[----:B-1----:R-:W-:Y:S01]  /*15630*/  @!P2 MOV R152, R150 ;  /* 0x000000960098a202 */ /* 0x002fe20000000f00 */
        /* <DEDUP_REMOVED lines=18> */
.L_x_13622:
        /* <DEDUP_REMOVED lines=13> */
.L_x_13624:
[----:B------:R-:W-:Y:S05]  /*15830*/  BSYNC.RECONVERGENT B2 ;  /* 0x0000000000027941 */ /* 0x000fea0003800200 */
.L_x_13623:
        /* <DEDUP_REMOVED lines=52> */
[----:B------:R-:W-:Y:S01]  /*15b80*/  HFMA2 R141, -RZ, RZ, 0, 0 ;  /* 0x00000000ff8d7431 */ /* 0x000fe200000001ff */
[----:B------:R-:W-:Y:S01]  /*15b90*/  LOP3.LUT R181, R157, R140, R209, 0x96, !PT ;  /* 0x0000008c9db57212 */ /* 0x000fe200078e96d1 */
[----:B------:R-:W-:Y:S01]  /*15ba0*/  IMAD.WIDE.U32 R152, R29, -0x2daee0ad, RZ ;  /* 0xd2511f531d987825 */ /* 0x000fe200078e00ff */
[----:B------:R-:W-:-:S04]  /*15bb0*/  IADD3 R29, PT, PT, R171, -0x695add53, RZ ;  /* 0x96a522adab1d7810 */ /* 0x000fc80007ffe0ff */
[----:B------:R-:W-:Y:S01]  /*15bc0*/  LOP3.LUT R180, R29, R180, R153, 0x96, !PT ;  /* 0x000000b41db47212 */ /* 0x000fe200078e9699 */
[----:B------:R-:W-:-:S07]  /*15bd0*/  IMAD.MOV.U32 R29, RZ, RZ, R150 ;  /* 0x000000ffff1d7224 */ /* 0x000fce00078e0096 */
.L_x_13621:
[----:B------:R-:W-:Y:S05]  /*15be0*/  BSYNC.RECONVERGENT B1 ;  /* 0x0000000000017941 */ /* 0x000fea0003800200 */
.L_x_13620:
[----:B------:R-:W-:Y:S01]  /*15bf0*/  I2FP.F32.U32 R29, R29 ;  /* 0x0000001d001d7245 */ /* 0x000fe20000201000 */
[----:B------:R-:W-:Y:S02]  /*15c00*/  HADD2.F32 R142, -RZ, R40.H0_H0 ;  /* 0x20000028ff8e7230 */ /* 0x000fe40000004100 */
        /* <DEDUP_REMOVED lines=10> */
.L_x_13619:
[----:B------:R-:W-:Y:S05]  /*15cb0*/  BSYNC.RECONVERGENT B0 ;  /* 0x0000000000007941 */ /* 0x000fea0003800200 */
.L_x_13618:
        /* <DEDUP_REMOVED lines=22> */
.L_x_13629:
        /* <DEDUP_REMOVED lines=13> */
.L_x_13631:
[----:B------:R-:W-:Y:S05]  /*15ef0*/  BSYNC.RECONVERGENT B2 ;  /* 0x0000000000027941 */ /* 0x000fea0003800200 */
.L_x_13630:
        /* <DEDUP_REMOVED lines=19> */
[----:B------:R-:W-:Y:S02]  /*16030*/  VIADD R27, R171, 0x32370b8f ;  /* 0x32370b8fab1b7836 */ /* 0x000fe40000000000 */
[----:B------:R-:W-:-:S03]  /*16040*/  IMAD.MOV.U32 R149, RZ, RZ, RZ ;  /* 0x000000ffff957224 */ /* 0x000fc600078e00ff */
        /* <DEDUP_REMOVED lines=36> */
[----:B------:R-:W-:Y:S02]  /*16290*/  LOP3.LUT R180, R27, R180, R151, 0x96, !PT ;  /* 0x000000b41bb47212 */ /* 0x000fe400078e9697 */
[----:B------:R-:W-:-:S07]  /*162a0*/  MOV R27, R152 ;  /* 0x00000098001b7202 */ /* 0x000fce0000000f00 */
.L_x_13628:
[----:B------:R-:W-:Y:S05]  /*162b0*/  BSYNC.RECONVERGENT B1 ;  /* 0x0000000000017941 */ /* 0x000fea0003800200 */
.L_x_13627:
        /* <DEDUP_REMOVED lines=12> */
.L_x_13626:
[----:B------:R-:W-:Y:S05]  /*16380*/  BSYNC.RECONVERGENT B0 ;  /* 0x0000000000007941 */ /* 0x000fea0003800200 */
.L_x_13625:
        /* <DEDUP_REMOVED lines=22> */
.L_x_13636:
        /* <DEDUP_REMOVED lines=13> */
.L_x_13638:
[----:B------:R-:W-:Y:S05]  /*165c0*/  BSYNC.RECONVERGENT B2 ;  /* 0x0000000000027941 */ /* 0x000fea0003800200 */
.L_x_13637:
        /* <DEDUP_REMOVED lines=49> */
[----:B------:R-:W-:Y:S01]  /*168e0*/  LOP3.LUT R25, R25, R160, R151, 0x96, !PT ;  /* 0x000000a019197212 */ /* 0x000fe200078e9697 */
[----:B------:R-:W-:-:S03]  /*168f0*/  HFMA2 R151, -RZ, RZ, 0, 0 ;  /* 0x00000000ff977431 */ /* 0x000fc600000001ff */
[----:B------:R-:W-:Y:S01]  /*16900*/  LOP3.LUT R141, R141, R158, R181, 0x96, !PT ;  /* 0x0000009e8d8d7212 */ /* 0x000fe200078e96b5 */
[----:B------:R-:W-:-:S04]  /*16910*/  IMAD.WIDE.U32 R152, R25, -0x2daee0ad, RZ ;  /* 0xd2511f5319987825 */ /* 0x000fc800078e00ff */
[----:B------:R-:W-:-:S04]  /*16920*/  IMAD.WIDE.U32 R208, R141, -0x326172a9, RZ ;  /* 0xcd9e8d578dd07825 */ /* 0x000fc800078e00ff */
[----:B------:R-:W-:Y:S01]  /*16930*/  VIADD R25, R171, 0x96a522ad ;  /* 0x96a522adab197836 */ /* 0x000fe20000000000 */
[----:B------:R-:W-:Y:S02]  /*16940*/  LOP3.LUT R181, R157, R150, R209, 0x96, !PT ;  /* 0x000000969db57212 */ /* 0x000fe400078e96d1 */
[----:B------:R-:W-:Y:S02]  /*16950*/  MOV R150, R152 ;  /* 0x0000009800967202 */ /* 0x000fe40000000f00 */
[----:B------:R-:W-:Y:S01]  /*16960*/  LOP3.LUT R180, R25, R180, R153, 0x96, !PT ;  /* 0x000000b419b47212 */ /* 0x000fe200078e9699 */
[----:B------:R-:W-:-:S07]  /*16970*/  IMAD.MOV.U32 R25, RZ, RZ, R142 ;  /* 0x000000ffff197224 */ /* 0x000fce00078e008e */
.L_x_13635:
[----:B------:R-:W-:Y:S05]  /*16980*/  BSYNC.RECONVERGENT B1 ;  /* 0x0000000000017941 */ /* 0x000fea0003800200 */
.L_x_13634:
[----:B------:R-:W-:Y:S01]  /*16990*/  I2FP.F32.U32 R25, R25 ;  /* 0x0000001900197245 */ /* 0x000fe20000201000 */
[----:B------:R-:W-:Y:S02]  /*169a0*/  HADD2.F32 R141, -RZ, R41.H0_H0 ;  /* 0x20000029ff8d7230 */ /* 0x000fe40000004100 */
[----:B------:R-:W-:Y:S02]  /*169b0*/  IMAD.MOV.U32 R142, RZ, RZ, 0x2f800000 ;  /* 0x2f800000ff8e7424 */ /* 0x000fe400078e00ff */
[----:B------:R-:W-:Y:S02]  /*169c0*/  HADD2.F32 R149, -RZ, R37.H0_H0 ;  /* 0x20000025ff957230 */ /* 0x000fe40000004100 */
        /* <DEDUP_REMOVED lines=8> */
.L_x_13633:
[----:B------:R-:W-:Y:S05]  /*16a50*/  BSYNC.RECONVERGENT B0 ;  /* 0x0000000000007941 */ /* 0x000fea0003800200 */
.L_x_13632:
        /* <DEDUP_REMOVED lines=22> */
.L_x_13643:
        /* <DEDUP_REMOVED lines=13> */
.L_x_13645:
[----:B------:R-:W-:Y:S05]  /*16c90*/  BSYNC.RECONVERGENT B2 ;  /* 0x0000000000027941 */ /* 0x000fea0003800200 */
.L_x_13644:
        /* <DEDUP_REMOVED lines=59> */
.L_x_13642:
[----:B------:R-:W-:Y:S05]  /*17050*/  BSYNC.RECONVERGENT B1 ;  /* 0x0000000000017941 */ /* 0x000fea0003800200 */
.L_x_13641:
        /* <DEDUP_REMOVED lines=12> */
.L_x_13640:
[----:B------:R-:W-:Y:S05]  /*17120*/  BSYNC.RECONVERGENT B0 ;  /* 0x0000000000007941 */ /* 0x000fea0003800200 */
.L_x_13639:
        /* <DEDUP_REMOVED lines=22> */
.L_x_13650:
        /* <DEDUP_REMOVED lines=13> */
.L_x_13652:
[----:B------:R-:W-:Y:S05]  /*17360*/  BSYNC.RECONVERGENT B2 ;  /* 0x0000000000027941 */ /* 0x000fea0003800200 */
.L_x_13651:
        /* <DEDUP_REMOVED lines=59> */
.L_x_13649:
[----:B------:R-:W-:Y:S05]  /*17720*/  BSYNC.RECONVERGENT B1 ;  /* 0x0000000000017941 */ /* 0x000fea0003800200 */
.L_x_13648:
        /* <DEDUP_REMOVED lines=12> */
.L_x_13647:
[----:B------:R-:W-:Y:S05]  /*177f0*/  BSYNC.RECONVERGENT B0 ;  /* 0x0000000000007941 */ /* 0x000fea0003800200 */
.L_x_13646:
        /* <DEDUP_REMOVED lines=22> */
.L_x_13657:
        /* <DEDUP_REMOVED lines=13> */
.L_x_13659:
[----:B------:R-:W-:Y:S05]  /*17a30*/  BSYNC.RECONVERGENT B2 ;  /* 0x0000000000027941 */ /* 0x000fea0003800200 */
.L_x_13658:
        /* <DEDUP_REMOVED lines=59> */
.L_x_13656:
[----:B------:R-:W-:Y:S05]  /*17df0*/  BSYNC.RECONVERGENT B1 ;  /* 0x0000000000017941 */ /* 0x000fea0003800200 */
.L_x_13655:
        /* <DEDUP_REMOVED lines=12> */
.L_x_13654:
[----:B------:R-:W-:Y:S05]  /*17ec0*/  BSYNC.RECONVERGENT B0 ;  /* 0x0000000000007941 */ /* 0x000fea0003800200 */
.L_x_13653:
        /* <DEDUP_REMOVED lines=22> */
.L_x_13664:
        /* <DEDUP_REMOVED lines=13> */
.L_x_13666:
[----:B------:R-:W-:Y:S05]  /*18100*/  BSYNC.RECONVERGENT B2 ;  /* 0x0000000000027941 */ /* 0x000fea0003800200 */
.L_x_13665:
        /* <DEDUP_REMOVED lines=58> */
.L_x_13663:
[----:B------:R-:W-:Y:S05]  /*184b0*/  BSYNC.RECONVERGENT B1 ;  /* 0x0000000000017941 */ /* 0x000fea0003800200 */
.L_x_13662:
        /* <DEDUP_REMOVED lines=12> */
.L_x_13661:
[----:B------:R-:W-:Y:S05]  /*18580*/  BSYNC.RECONVERGENT B0 ;  /* 0x0000000000007941 */ /* 0x000fea0003800200 */
.L_x_13660:
        /* <DEDUP_REMOVED lines=22> */
.L_x_13671:
        /* <DEDUP_REMOVED lines=13> */
.L_x_13673:
[----:B------:R-:W-:Y:S05]  /*187c0*/  BSYNC.RECONVERGENT B2 ;  /* 0x0000000000027941 */ /* 0x000fea0003800200 */
.L_x_13672:
        /* <DEDUP_REMOVED lines=45> */
[----:B------:R-:W-:Y:S01]  /*18aa0*/  LOP3.LUT R162, R149, R162, R173, 0x96, !PT ;  /* 0x000000a295a27212 */ /* 0x000fe200078e96ad */
[----:B------:R-:W-:Y:S01]  /*18ab0*/  IMAD.MOV.U32 R166, RZ, RZ, RZ ;  /* 0x000000ffffa67224 */ /* 0x000fe200078e00ff */
        /* <DEDUP_REMOVED lines=8> */
[----:B------:R-:W-:-:S05]  /*18b40*/  VIADD R149, R171, 0x96a522ad ;  /* 0x96a522adab957836 */ /* 0x000fca0000000000 */
[----:B------:R-:W-:Y:S02]  /*18b50*/  LOP3.LUT R180, R149, R180, R161, 0x96, !PT ;  /* 0x000000b495b47212 */ /* 0x000fe400078e96a1 */
[----:B------:R-:W-:-:S07]  /*18b60*/  MOV R149, R164 ;  /* 0x000000a400957202 */ /* 0x000fce0000000f00 */
.L_x_13670:
[----:B------:R-:W-:Y:S05]  /*18b70*/  BSYNC.RECONVERGENT B1 ;  /* 0x0000000000017941 */ /* 0x000fea0003800200 */
.L_x_13669:
        /* <DEDUP_REMOVED lines=12> */
.L_x_13668:
[----:B------:R-:W-:Y:S05]  /*18c40*/  BSYNC.RECONVERGENT B0 ;  /* 0x0000000000007941 */ /* 0x000fea0003800200 */
.L_x_13667:
[----:B------:R-:W-:Y:S02]  /*18c50*/  F2FP.F16.F32.PACK_AB R161, RZ, R149 ;  /* 0x00000095ffa1723e */ /* 0x000fe400000000ff */
[----:B------:R-:W-:Y:S02]  /*18c60*/  PRMT R140, R140, 0x5410, R143 ;  /* 0x000054108c8c7816 */ /* 0x000fe4000000008f */
[----:B------:R-:W-:Y:S02]  /*18c70*/  PRMT R142, R142, 0x5410, R159 ;  /* 0x000054108e8e7816 */ /* 0x000fe4000000009f */
[----:B------:R-:W-:Y:S02]  /*18c80*/  PRMT R141, R141, 0x5410, R158 ;  /* 0x000054108d8d7816 */ /* 0x000fe4000000009e */
[----:B------:R-:W-:Y:S01]  /*18c90*/  PRMT R143, R165, 0x5410, R161 ;  /* 0x00005410a58f7816 */ /* 0x000fe200000000a1 */
[----:B------:R-:W-:Y:S06]  /*18ca0*/  BRA `(.L_x_13674) ;  /* 0x00000034001c7947 */ /* 0x000fec0003800000 */
.L_x_13617:
        /* <DEDUP_REMOVED lines=21> */
.L_x_13679:
        /* <DEDUP_REMOVED lines=13> */
.L_x_13681:
[----:B------:R-:W-:Y:S05]  /*18ed0*/  BSYNC.RECONVERGENT B2 ;  /* 0x0000000000027941 */ /* 0x000fea0003800200 */
.L_x_13680:
[----:B------:R-:W-:Y:S01]  /*18ee0*/  IMAD.WIDE.U32 R142, R146, -0x326172a9, RZ ;  /* 0xcd9e8d57928e7825 */ /* 0x000fe200078e00ff */
[----:B-1----:R-:W-:Y:S02]  /*18ef0*/  LOP3.LUT R154, R35, R141, R171, 0x96, !PT ;  /* 0x0000008d239a7212 */ /* 0x002fe400078e96ab */
        /* <DEDUP_REMOVED lines=56> */
.L_x_13678:
[----:B------:R-:W-:Y:S05]  /*19280*/  BSYNC.RECONVERGENT B1 ;  /* 0x0000000000017941 */ /* 0x000fea0003800200 */
.L_x_13677:
        /* <DEDUP_REMOVED lines=11> */
.L_x_13676:
[----:B------:R-:W-:Y:S05]  /*19340*/  BSYNC.RECONVERGENT B0 ;  /* 0x0000000000007941 */ /* 0x000fea0003800200 */
.L_x_13675:
[----:B------:R-:W-:Y:S01]  /*19350*/  BSSY.RECONVERGENT B0, `(.L_x_13682) ;  /* 0x0000067000007945 */ /* 0x000fe20003800200 */
[----:B------:R-:W-:Y:S01]  /*19360*/  F2FP.F16.F32.PACK_AB R140, RZ, R156 ;  /* 0x0000009cff8c723e */ /* 0x000fe200000000ff */
[----:B------:R-:W-:Y:S01]  /*19370*/  IMAD.MOV.U32 R142, RZ, RZ, R141 ;  /* 0x000000ffff8e7224 */ /* 0x000fe200078e008d */
[----:B-1----:R-:W-:Y:S01]  /*19380*/  MOV R155, RZ ;  /* 0x000000ff009b7202 */ /* 0x002fe20000000f00 */
        /* <DEDUP_REMOVED lines=14> */
.L_x_13686:
        /* <DEDUP_REMOVED lines=13> */
.L_x_13688:
[----:B------:R-:W-:Y:S05]  /*19540*/  BSYNC.RECONVERGENT B2 ;  /* 0x0000000000027941 */ /* 0x000fea0003800200 */
.L_x_13687:
        /* <DEDUP_REMOVED lines=52> */
[----:B------:R-:W-:Y:S01]  /*19890*/  IMAD.WIDE.U32 R150, R27, -0x2daee0ad, RZ ;  /* 0xd2511f531b967825 */ /* 0x000fe200078e00ff */
[----:B------:R-:W-:-:S03]  /*198a0*/  LOP3.LUT R181, R157, R142, R209, 0x96, !PT ;  /* 0x0000008e9db57212 */ /* 0x000fc600078e96d1 */
[----:B------:R-:W-:Y:S02]  /*198b0*/  HFMA2 R142, -RZ, RZ, 0, 0 ;  /* 0x00000000ff8e7431 */ /* 0x000fe400000001ff */
[----:B------:R-:W-:-:S05]  /*198c0*/  VIADD R27, R171, 0x96a522ad ;  /* 0x96a522adab1b7836 */ /* 0x000fca0000000000 */
[----:B------:R-:W-:Y:S02]  /*198d0*/  LOP3.LUT R180, R27, R180, R151, 0x96, !PT ;  /* 0x000000b41bb47212 */ /* 0x000fe400078e9697 */
[----:B------:R-:W-:Y:S01]  /*198e0*/  MOV R27, R160 ;  /* 0x000000a0001b7202 */ /* 0x000fe20000000f00 */
[----:B------:R-:W-:-:S07]  /*198f0*/  IMAD.MOV.U32 R160, RZ, RZ, R150 ;  /* 0x000000ffffa07224 */ /* 0x000fce00078e0096 */
.L_x_13685:
[----:B------:R-:W-:Y:S05]  /*19900*/  BSYNC.RECONVERGENT B1 ;  /* 0x0000000000017941 */ /* 0x000fea0003800200 */
.L_x_13684:
        /* <DEDUP_REMOVED lines=11> */
.L_x_13683:
[----:B------:R-:W-:Y:S05]  /*199c0*/  BSYNC.RECONVERGENT B0 ;  /* 0x0000000000007941 */ /* 0x000fea0003800200 */
.L_x_13682:
        /* <DEDUP_REMOVED lines=18> */
.L_x_13693:
        /* <DEDUP_REMOVED lines=13> */
.L_x_13695:
[----:B------:R-:W-:Y:S05]  /*19bc0*/  BSYNC.RECONVERGENT B2 ;  /* 0x0000000000027941 */ /* 0x000fea0003800200 */
.L_x_13694:
        /* <DEDUP_REMOVED lines=59> */
.L_x_13692:
[----:B------:R-:W-:Y:S05]  /*19f80*/  BSYNC.RECONVERGENT B1 ;  /* 0x0000000000017941 */ /* 0x000fea0003800200 */
.L_x_13691:
        /* <DEDUP_REMOVED lines=11> */
.L_x_13690:
[----:B------:R-:W-:Y:S05]  /*1a040*/  BSYNC.RECONVERGENT B0 ;  /* 0x0000000000007941 */ /* 0x000fea0003800200 */
.L_x_13689:
        /* <DEDUP_REMOVED lines=18> */
.L_x_13700:
        /* <DEDUP_REMOVED lines=13> */
.L_x_13702:
[----:B------:R-:W-:Y:S05]  /*1a240*/  BSYNC.RECONVERGENT B2 ;  /* 0x0000000000027941 */ /* 0x000fea0003800200 */
.L_x_13701:
        /* <DEDUP_REMOVED lines=59> */
.L_x_13699:
[----:B------:R-:W-:Y:S05]  /*1a600*/  BSYNC.RECONVERGENT B1 ;  /* 0x0000000000017941 */ /* 0x000fea0003800200 */
.L_x_13698:
        /* <DEDUP_REMOVED lines=11> */
.L_x_13697:
[----:B------:R-:W-:Y:S05]  /*1a6c0*/  BSYNC.RECONVERGENT B0 ;  /* 0x0000000000007941 */ /* 0x000fea0003800200 */
.L_x_13696:
        /* <DEDUP_REMOVED lines=18> */
.L_x_13707:
        /* <DEDUP_REMOVED lines=13> */
.L_x_13709:
[----:B------:R-:W-:Y:S05]  /*1a8c0*/  BSYNC.RECONVERGENT B2 ;  /* 0x0000000000027941 */ /* 0x000fea0003800200 */
.L_x_13708:
        /* <DEDUP_REMOVED lines=54> */
[----:B------:R-:W-:-:S03]  /*1ac30*/  LOP3.LUT R180, R21, R180, R163, 0x96, !PT ;  /* 0x000000b415b47212 */ /* 0x000fc600078e96a3 */
[----:B------:R-:W-:Y:S01]  /*1ac40*/  HFMA2 R149, -RZ, RZ, 0, 0 ;  /* 0x00000000ff957431 */ /* 0x000fe200000001ff */
[----:B------:R-:W-:Y:S01]  /*1ac50*/  MOV R21, R160 ;  /* 0x000000a000157202 */ /* 0x000fe20000000f00 */
[----:B------:R-:W-:Y:S01]  /*1ac60*/  IMAD.MOV.U32 R160, RZ, RZ, R162 ;  /* 0x000000ffffa07224 */ /* 0x000fe200078e00a2 */
[----:B------:R-:W-:-:S07]  /*1ac70*/  LOP3.LUT R181, R157, R150, R209, 0x96, !PT ;  /* 0x000000969db57212 */ /* 0x000fce00078e96d1 */
.L_x_13706:
[----:B------:R-:W-:Y:S05]  /*1ac80*/  BSYNC.RECONVERGENT B1 ;  /* 0x0000000000017941 */ /* 0x000fea0003800200 */
.L_x_13705:
        /* <DEDUP_REMOVED lines=11> */
.L_x_13704:
[----:B------:R-:W-:Y:S05]  /*1ad40*/  BSYNC.RECONVERGENT B0 ;  /* 0x0000000000007941 */ /* 0x000fea0003800200 */
.L_x_13703:
        /* <DEDUP_REMOVED lines=18> */
.L_x_13714:
        /* <DEDUP_REMOVED lines=13> */
.L_x_13716:
[----:B------:R-:W-:Y:S05]  /*1af40*/  BSYNC.RECONVERGENT B2 ;  /* 0x0000000000027941 */ /* 0x000fea0003800200 */
.L_x_13715:
        /* <DEDUP_REMOVED lines=59> */
.L_x_13713:
[----:B------:R-:W-:Y:S05]  /*1b300*/  BSYNC.RECONVERGENT B1 ;  /* 0x0000000000017941 */ /* 0x000fea0003800200 */
.L_x_13712:
        /* <DEDUP_REMOVED lines=11> */
.L_x_13711:
[----:B------:R-:W-:Y:S05]  /*1b3c0*/  BSYNC.RECONVERGENT B0 ;  /* 0x0000000000007941 */ /* 0x000fea0003800200 */
.L_x_13710:
        /* <DEDUP_REMOVED lines=18> */
.L_x_13721:
        /* <DEDUP_REMOVED lines=13> */
.L_x_13723:
[----:B------:R-:W-:Y:S05]  /*1b5c0*/  BSYNC.RECONVERGENT B2 ;  /* 0x0000000000027941 */ /* 0x000fea0003800200 */
.L_x_13722:
        /* <DEDUP_REMOVED lines=56> */
[----:B------:R-:W-:Y:S02]  /*1b950*/  IMAD.MOV.U32 R160, RZ, RZ, R162 ;  /* 0x000000ffffa07224 */ /* 0x000fe400078e00a2 */
[----:B------:R-:W-:Y:S01]  /*1b960*/  HFMA2 R162, -RZ, RZ, 0, 0 ;  /* 0x00000000ffa27431 */ /* 0x000fe200000001ff */
[----:B------:R-:W-:-:S07]  /*1b970*/  LOP3.LUT R180, R149, R180, R163, 0x96, !PT ;  /* 0x000000b495b47212 */ /* 0x000fce00078e96a3 */
.L_x_13720:
[----:B------:R-:W-:Y:S05]  /*1b980*/  BSYNC.RECONVERGENT B1 ;  /* 0x0000000000017941 */ /* 0x000fea0003800200 */
.L_x_13719:
        /* <DEDUP_REMOVED lines=11> */
.L_x_13718:
[----:B------:R-:W-:Y:S05]  /*1ba40*/  BSYNC.RECONVERGENT B0 ;  /* 0x0000000000007941 */ /* 0x000fea0003800200 */
.L_x_13717:
        /* <DEDUP_REMOVED lines=18> */
.L_x_13728:
        /* <DEDUP_REMOVED lines=13> */
.L_x_13730:
[----:B------:R-:W-:Y:S05]  /*1bc40*/  BSYNC.RECONVERGENT B2 ;  /* 0x0000000000027941 */ /* 0x000fea0003800200 */
.L_x_13729:
        /* <DEDUP_REMOVED lines=46> */
[----:B------:R-:W-:Y:S01]  /*1bf30*/  HFMA2 R166, -RZ, RZ, 0, 0 ;  /* 0x00000000ffa67431 */ /* 0x000fe200000001ff */
        /* <DEDUP_REMOVED lines=10> */
[----:B------:R-:W-:Y:S01]  /*1bfe0*/  MOV R149, R160 ;  /* 0x000000a000957202 */ /* 0x000fe20000000f00 */
[----:B------:R-:W-:-:S07]  /*1bff0*/  IMAD.MOV.U32 R160, RZ, RZ, R162 ;  /* 0x000000ffffa07224 */ /* 0x000fce00078e00a2 */
.L_x_13727:
[----:B------:R-:W-:Y:S05]  /*1c000*/  BSYNC.RECONVERGENT B1 ;  /* 0x0000000000017941 */ /* 0x000fea0003800200 */
.L_x_13726:
        /* <DEDUP_REMOVED lines=11> */
.L_x_13725:
[----:B------:R-:W-:Y:S05]  /*1c0c0*/  BSYNC.RECONVERGENT B0 ;  /* 0x0000000000007941 */ /* 0x000fea0003800200 */
.L_x_13724:
[----:B------:R-:W-:Y:S02]  /*1c0d0*/  F2FP.F16.F32.PACK_AB R162, RZ, R149 ;  /* 0x00000095ffa2723e */ /* 0x000fe400000000ff */
[----:B------:R-:W-:Y:S02]  /*1c0e0*/  PRMT R140, R140, 0x5410, R143 ;  /* 0x000054108c8c7816 */ /* 0x000fe4000000008f */
[----:B------:R-:W-:Y:S02]  /*1c0f0*/  PRMT R142, R142, 0x5410, R159 ;  /* 0x000054108e8e7816 */ /* 0x000fe4000000009f */
[----:B------:R-:W-:Y:S02]  /*1c100*/  PRMT R141, R141, 0x5410, R158 ;  /* 0x000054108d8d7816 */ /* 0x000fe4000000009e */
[----:B------:R-:W-:-:S07]  /*1c110*/  PRMT R143, R161, 0x5410, R162 ;  /* 0x00005410a18f7816 */ /* 0x000fce00000000a2 */
.L_x_13674:
[C---:B------:R-:W-:Y:S01]  /*1c120*/  IADD3 R165, PT, PT, R195.reuse, 0x60, RZ ;  /* 0x00000060c3a57810 */ /* 0x040fe20007ffe0ff */
        /* <DEDUP_REMOVED lines=24> */
[----:B------:R-:W-:Y:S02]  /*1c2b0*/  LOP3.LUT R161, R165, R161, R143, 0xfe, !PT ;  /* 0x000000a1a5a17212 */ /* 0x000fe400078efe8f */
[----:B------:R-:W-:Y:S02]  /*1c2c0*/  IADD3 R143, PT, PT, R200, 0x60, RZ ;  /* 0x00000060c88f7810 */ /* 0x000fe40007ffe0ff */
[----:B------:R-:W-:Y:S02]  /*1c2d0*/  LOP3.LUT R142, R172, R142, R164, 0xfe, !PT ;  /* 0x0000008eac8e7212 */ /* 0x000fe400078efea4 */
[----:B------:R-:W-:Y:S01]  /*1c2e0*/  LOP3.LUT R173, R161, R173, RZ, 0xfc, !PT ;  /* 0x000000ada1ad7212 */ /* 0x000fe200078efcff */
[----:B0-----:R-:W-:Y:S01]  /*1c2f0*/  IMAD.WIDE.U32 R140, R143, 0x8, R140 ;  /* 0x000000088f8c7825 */ /* 0x001fe200078e008c */
[----:B------:R-:W-:-:S05]  /*1c300*/  LOP3.LUT R172, R142, 0xff, R29, 0xf8, !PT ;  /* 0x000000ff8eac7812 */ /* 0x000fca00078ef81d */
[----:B------:R0:W-:Y:S02]  /*1c310*/  STG.E.64 desc[UR6][R140.64], R172 ;  /* 0x000000ac8c007986 */ /* 0x0001e4000c101b06 */
.L_x_13732:
[----:B------:R-:W-:Y:S05]  /*1c320*/  BSYNC.RECONVERGENT B0 ;  /* 0x0000000000007941 */ /* 0x000fea0003800200 */
.L_x_13731:
[----:B-----5:R1:W5:Y:S04]  /*1c330*/  @P1 LDG.E.128 R40, desc[UR6][R158.64] ;  /* 0x000000069e281981 */ /* 0x020368000c1e1d00 */
[----:B------:R1:W5:Y:S01]  /*1c340*/  @P0 LDG.E.128 R36, desc[UR6][R162.64] ;  /* 0x00000006a2240981 */ /* 0x000362000c1e1d00 */
[----:B------:R-:W-:Y:S05]  /*1c350*/  @!P0 BRA `(.L_x_13733) ;  /* 0x0000003400ac8947 */ /* 0x000fea0003800000 */
[----:B------:R-:W-:Y:S01]  /*1c360*/  ISETP.GT.AND P2, PT, R199, RZ, PT ;  /* 0x000000ffc700720c */ /* 0x000fe20003f44270 */
[----:B------:R-:W-:-:S12]  /*1c370*/  BSSY.RECONVERGENT B0, `(.L_x_13734) ;  /* 0x000006b000007945 */ /* 0x000fd80003800200 */
[----:B-----5:R-:W-:Y:S01]  /*1c380*/  @!P2 HADD2.F32 R165, -RZ, R36.H0_H0 ;  /* 0x20000024ffa5a230 */ /* 0x020fe20000004100 */
        /* <DEDUP_REMOVED lines=19> */
.L_x_13738:
        /* <DEDUP_REMOVED lines=13> */
.L_x_13740:
[----:B------:R-:W-:Y:S05]  /*1c590*/  BSYNC.RECONVERGENT B2 ;  /* 0x0000000000027941 */ /* 0x000fea0003800200 */
.L_x_13739:
[----:B------:R-:W-:Y:S01]  /*1c5a0*/  IMAD.WIDE.U32 R142, R146, -0x326172a9, RZ ;  /* 0xcd9e8d57928e7825 */ /* 0x000fe200078e00ff */
[----:B-1----:R-:W-:Y:S02]  /*1c5b0*/  LOP3.LUT R162, R35, R141, R171, 0x96, !PT ;  /* 0x0000008d23a27212 */ /* 0x002fe400078e96ab */
        /* <DEDUP_REMOVED lines=54> */
[----:B------:R-:W-:-:S04]  /*1c920*/  MOV R140, R142 ;  /* 0x0000008e008c7202 */ /* 0x000fc80000000f00 */
[----:B------:R-:W-:Y:S01]  /*1c930*/  LOP3.LUT R180, R29, R180, R143, 0x96, !PT ;  /* 0x000000b41db47212 */ /* 0x000fe200078e968f */
[----:B------:R-:W-:-:S07]  /*1c940*/  IMAD.MOV.U32 R29, RZ, RZ, R160 ;  /* 0x000000ffff1d7224 */ /* 0x000fce00078e00a0 */
.L_x_13737:
[----:B------:R-:W-:Y:S05]  /*1c950*/  BSYNC.RECONVERGENT B1 ;  /* 0x0000000000017941 */ /* 0x000fea0003800200 */
.L_x_13736:
[----:B------:R-:W-:Y:S01]  /*1c960*/  I2FP.F32.U32 R29, R29 ;  /* 0x0000001d001d7245 */ /* 0x000fe20000201000 */
[----:B------:R-:W-:Y:S02]  /*1c970*/  HADD2.F32 R143, -RZ, R40.H0_H0 ;  /* 0x20000028ff8f7230 */ /* 0x000fe40000004100 */
[----:B------:R-:W-:Y:S02]  /*1c980*/  IMAD.MOV.U32 R142, RZ, RZ, 0x2f800000 ;  /* 0x2f800000ff8e7424 */ /* 0x000fe400078e00ff */
[----:B-1----:R-:W-:Y:S02]  /*1c990*/  HADD2.F32 R158, -RZ, R36.H0_H0 ;  /* 0x20000024ff9e7230 */ /* 0x002fe40000004100 */
        /* <DEDUP_REMOVED lines=8> */
.L_x_13735:
[----:B------:R-:W-:Y:S05]  /*1ca20*/  BSYNC.RECONVERGENT B0 ;  /* 0x0000000000007941 */ /* 0x000fea0003800200 */
.L_x_13734:
[----:B------:R-:W-:Y:S01]  /*1ca30*/  BSSY.RECONVERGENT B0, `(.L_x_13741) ;  /* 0x000006c000007945 */ /* 0x000fe20003800200 */
[----:B------:R-:W-:Y:S01]  /*1ca40*/  F2FP.F16.F32.PACK_AB R143, RZ, R165 ;  /* 0x000000a5ff8f723e */ /* 0x000fe200000000ff */
[----:B------:R-:W-:Y:S01]  /*1ca50*/  @!P2 HADD2.F32 R164, -RZ, R36.H1_H1 ;  /* 0x30000024ffa4a230 */ /* 0x000fe20000004100 */
[----:B------:R-:W-:Y:S01]  /*1ca60*/  @!P2 MOV R142, R140 ;  /* 0x0000008c008ea202 */ /* 0x000fe20000000f00 */
[----:B-1----:R-:W-:Y:S01]  /*1ca70*/  @!P2 IMAD.MOV.U32 R158, RZ, RZ, R141 ;  /* 0x000000ffff9ea224 */ /* 0x002fe200078e008d */
        /* <DEDUP_REMOVED lines=17> */
.L_x_13745:
        /* <DEDUP_REMOVED lines=13> */
.L_x_13747:
[----:B------:R-:W-:Y:S05]  /*1cc60*/  BSYNC.RECONVERGENT B2 ;  /* 0x0000000000027941 */ /* 0x000fea0003800200 */
.L_x_13746:
        /* <DEDUP_REMOVED lines=59> */
.L_x_13744:
[----:B------:R-:W-:Y:S05]  /*1d020*/  BSYNC.RECONVERGENT B1 ;  /* 0x0000000000017941 */ /* 0x000fea0003800200 */
.L_x_13743:
        /* <DEDUP_REMOVED lines=12> */
.L_x_13742:
[----:B------:R-:W-:Y:S05]  /*1d0f0*/  BSYNC.RECONVERGENT B0 ;  /* 0x0000000000007941 */ /* 0x000fea0003800200 */
.L_x_13741:
        /* <DEDUP_REMOVED lines=22> */
.L_x_13752:
        /* <DEDUP_REMOVED lines=13> */
.L_x_13754:
[----:B------:R-:W-:Y:S05]  /*1d330*/  BSYNC.RECONVERGENT B2 ;  /* 0x0000000000027941 */ /* 0x000fea0003800200 */
.L_x_13753:
        /* <DEDUP_REMOVED lines=54> */
[----:B------:R-:W-:Y:S02]  /*1d6a0*/  VIADD R25, R171, 0x96a522ad ;  /* 0x96a522adab197836 */ /* 0x000fe40000000000 */
[----:B------:R-:W-:-:S03]  /*1d6b0*/  IMAD.MOV.U32 R140, RZ, RZ, RZ ;  /* 0x000000ffff8c7224 */ /* 0x000fc600078e00ff */
[----:B------:R-:W-:Y:S02]  /*1d6c0*/  LOP3.LUT R180, R25, R180, R161, 0x96, !PT ;  /* 0x000000b419b47212 */ /* 0x000fe400078e96a1 */
[----:B------:R-:W-:-:S07]  /*1d6d0*/  MOV R25, R142 ;  /* 0x0000008e00197202 */ /* 0x000fce0000000f00 */
.L_x_13751:
[----:B------:R-:W-:Y:S05]  /*1d6e0*/  BSYNC.RECONVERGENT B1 ;  /* 0x0000000000017941 */ /* 0x000fea0003800200 */
.L_x_13750:
        /* <DEDUP_REMOVED lines=12> */
.L_x_13749:
[----:B------:R-:W-:Y:S05]  /*1d7b0*/  BSYNC.RECONVERGENT B0 ;  /* 0x0000000000007941 */ /* 0x000fea0003800200 */
.L_x_13748:
        /* <DEDUP_REMOVED lines=22> */
.L_x_13759:
        /* <DEDUP_REMOVED lines=13> */
.L_x_13761:
[----:B------:R-:W-:Y:S05]  /*1d9f0*/  BSYNC.RECONVERGENT B2 ;  /* 0x0000000000027941 */ /* 0x000fea0003800200 */
.L_x_13760:
        /* <DEDUP_REMOVED lines=55> */
[----:B------:R-:W-:-:S04]  /*1dd70*/  MOV R142, R140 ;  /* 0x0000008c008e7202 */ /* 0x000fc80000000f00 */
[----:B------:R-:W-:Y:S01]  /*1dd80*/  LOP3.LUT R180, R23, R180, R141, 0x96, !PT ;  /* 0x000000b417b47212 */ /* 0x000fe200078e968d */
[----:B------:R-:W-:Y:S02]  /*1dd90*/  HFMA2 R141, -RZ, RZ, 0, 0 ;  /* 0x00000000ff8d7431 */ /* 0x000fe400000001ff */
[----:B------:R-:W-:-:S07]  /*1dda0*/  IMAD.MOV.U32 R23, RZ, RZ, R160 ;  /* 0x000000ffff177224 */ /* 0x000fce00078e00a0 */
.L_x_13758:
[----:B------:R-:W-:Y:S05]  /*1ddb0*/  BSYNC.RECONVERGENT B1 ;  /* 0x0000000000017941 */ /* 0x000fea0003800200 */
.L_x_13757:
        /* <DEDUP_REMOVED lines=12> */
.L_x_13756:
[----:B------:R-:W-:Y:S05]  /*1de80*/  BSYNC.RECONVERGENT B0 ;  /* 0x0000000000007941 */ /* 0x000fea0003800200 */
.L_x_13755:
        /* <DEDUP_REMOVED lines=22> */
.L_x_13766:
        /* <DEDUP_REMOVED lines=13> */
.L_x_13768:
[----:B------:R-:W-:Y:S05]  /*1e0c0*/  BSYNC.RECONVERGENT B2 ;  /* 0x0000000000027941 */ /* 0x000fea0003800200 */
.L_x_13767:
        /* <DEDUP_REMOVED lines=58> */
.L_x_13765:
[----:B------:R-:W-:Y:S05]  /*1e470*/  BSYNC.RECONVERGENT B1 ;  /* 0x0000000000017941 */ /* 0x000fea0003800200 */
.L_x_13764:
        /* <DEDUP_REMOVED lines=12> */
.L_x_13763:
[----:B------:R-:W-:Y:S05]  /*1e540*/  BSYNC.RECONVERGENT B0 ;  /* 0x0000000000007941 */ /* 0x000fea0003800200 */
.L_x_13762:
        /* <DEDUP_REMOVED lines=22> */
.L_x_13773:
        /* <DEDUP_REMOVED lines=13> */
.L_x_13775:
[----:B------:R-:W-:Y:S05]  /*1e780*/  BSYNC.RECONVERGENT B2 ;  /* 0x0000000000027941 */ /* 0x000fea0003800200 */
.L_x_13774:
        /* <DEDUP_REMOVED lines=58> */
.L_x_13772:
[----:B------:R-:W-:Y:S05]  /*1eb30*/  BSYNC.RECONVERGENT B1 ;  /* 0x0000000000017941 */ /* 0x000fea0003800200 */
.L_x_13771:
        /* <DEDUP_REMOVED lines=12> */
.L_x_13770:
[----:B------:R-:W-:Y:S05]  /*1ec00*/  BSYNC.RECONVERGENT B0 ;  /* 0x0000000000007941 */ /* 0x000fea0003800200 */
.L_x_13769:
        /* <DEDUP_REMOVED lines=22> */
.L_x_13780:
        /* <DEDUP_REMOVED lines=13> */
.L_x_13782:
[----:B------:R-:W-:Y:S05]  /*1ee40*/  BSYNC.RECONVERGENT B2 ;  /* 0x0000000000027941 */ /* 0x000fea0003800200 */
.L_x_13781:
        /* <DEDUP_REMOVED lines=59> */
.L_x_13779:
[----:B------:R-:W-:Y:S05]  /*1f200*/  BSYNC.RECONVERGENT B1 ;  /* 0x0000000000017941 */ /* 0x000fea0003800200 */
.L_x_13778:
[----:B------:R-:W-:Y:S01]  /*1f210*/  I2FP.F32.U32 R141, R148 ;  /* 0x00000094008d7245 */ /* 0x000fe20000201000 */
[----:B------:R-:W-:Y:S02]  /*1f220*/  HFMA2 R148, -RZ, RZ, 0.1171875, 0 ;  /* 0x2f800000ff947431 */ /* 0x000fe400000001ff */
        /* <DEDUP_REMOVED lines=10> */
.L_x_13777:
[----:B------:R-:W-:Y:S05]  /*1f2d0*/  BSYNC.RECONVERGENT B0 ;  /* 0x0000000000007941 */ /* 0x000fea0003800200 */
.L_x_13776:
        /* <DEDUP_REMOVED lines=22> */
.L_x_13787:
        /* <DEDUP_REMOVED lines=13> */
.L_x_13789:
[----:B------:R-:W-:Y:S05]  /*1f510*/  BSYNC.RECONVERGENT B2 ;  /* 0x0000000000027941 */ /* 0x000fea0003800200 */
.L_x_13788:
        /* <DEDUP_REMOVED lines=55> */
[----:B------:R-:W-:Y:S01]  /*1f890*/  VIADD R175, R171, 0x96a522ad ;  /* 0x96a522adabaf7836 */ /* 0x000fe20000000000 */
[----:B------:R-:W-:-:S04]  /*1f8a0*/  MOV R176, R140 ;  /* 0x0000008c00b07202 */ /* 0x000fc80000000f00 */
[----:B------:R-:W-:Y:S01]  /*1f8b0*/  LOP3.LUT R180, R175, R180, R141, 0x96, !PT ;  /* 0x000000b4afb47212 */ /* 0x000fe200078e968d */
[----:B------:R-:W-:-:S07]  /*1f8c0*/  IMAD.MOV.U32 R141, RZ, RZ, R183 ;  /* 0x000000ffff8d7224 */ /* 0x000fce00078e00b7 */
.L_x_13786:
[----:B------:R-:W-:Y:S05]  /*1f8d0*/  BSYNC.RECONVERGENT B1 ;  /* 0x0000000000017941 */ /* 0x000fea0003800200 */
.L_x_13785:
        /* <DEDUP_REMOVED lines=12> */
.L_x_13784:
[----:B------:R-:W-:Y:S05]  /*1f9a0*/  BSYNC.RECONVERGENT B0 ;  /* 0x0000000000007941 */ /* 0x000fea0003800200 */
.L_x_13783:
[----:B------:R-:W-:Y:S02]  /*1f9b0*/  F2FP.F16.F32.PACK_AB R174, RZ, R158 ;  /* 0x0000009effae723e */ /* 0x000fe400000000ff */
[----:B------:R-:W-:Y:S02]  /*1f9c0*/  PRMT R140, R143, 0x5410, R166 ;  /* 0x000054108f8c7816 */ /* 0x000fe400000000a6 */
[----:B------:R-:W-:Y:S02]  /*1f9d0*/  PRMT R142, R142, 0x5410, R173 ;  /* 0x000054108e8e7816 */ /* 0x000fe400000000ad */
[----:B------:R-:W-:Y:S02]  /*1f9e0*/  PRMT R141, R167, 0x5410, R172 ;  /* 0x00005410a78d7816 */ /* 0x000fe400000000ac */
[----:B------:R-:W-:Y:S01]  /*1f9f0*/  PRMT R143, R182, 0x5410, R174 ;  /* 0x00005410b68f7816 */ /* 0x000fe200000000ae */
[----:B------:R-:W-:Y:S06]  /*1fa00*/  BRA `(.L_x_13790) ;  /* 0x00000034001c7947 */ /* 0x000fec0003800000 */
.L_x_13733:
        /* <DEDUP_REMOVED lines=21> */
.L_x_13795:
        /* <DEDUP_REMOVED lines=13> */
.L_x_13797:
[----:B------:R-:W-:Y:S05]  /*1fc30*/  BSYNC.RECONVERGENT B2 ;  /* 0x0000000000027941 */ /* 0x000fea0003800200 */
.L_x_13796:
        /* <DEDUP_REMOVED lines=58> */
.L_x_13794:
[----:B------:R-:W-:Y:S05]  /*1ffe0*/  BSYNC.RECONVERGENT B1 ;  /* 0x0000000000017941 */ /* 0x000fea0003800200 */
.L_x_13793:
        /* <DEDUP_REMOVED lines=11> */
.L_x_13792:
[----:B------:R-:W-:Y:S05]  /*200a0*/  BSYNC.RECONVERGENT B0 ;  /* 0x0000000000007941 */ /* 0x000fea0003800200 */
.L_x_13791:
        /* <DEDUP_REMOVED lines=18> */
.L_x_13802:
        /* <DEDUP_REMOVED lines=13> */
.L_x_13804:
[----:B------:R-:W-:Y:S05]  /*202a0*/  BSYNC.RECONVERGENT B2 ;  /* 0x0000000000027941 */ /* 0x000fea0003800200 */
.L_x_13803:
[----:B------:R-:W-:Y:S01]  /*202b0*/  IMAD.WIDE.U32 R142, R146, -0x326172a9, RZ ;  /* 0xcd9e8d57928e7825 */ /* 0x000fe200078e00ff */
[----:B------:R-:W-:Y:S02]  /*202c0*/  LOP3.LUT R160, R35, R141, R171, 0x96, !PT ;  /* 0x0000008d23a07212 */ /* 0x000fe400078e96ab */
[----:B------:R-:W-:Y:S01]  /*202d0*/  IADD3 R27, PT, PT, R170, -0x61c88647, RZ ;  /* 0x9e3779b9aa1b7810 */ /* 0x000fe20007ffe0ff */
[----:B------:R-:W-:Y:S01]  /*202e0*/  VIADD R141, R171, 0xbb67ae85 ;  /* 0xbb67ae85ab8d7836 */ /* 0x000fe20000000000 */
[----:B-1----:R-:W-:Y:S01]  /*202f0*/  LOP3.LUT R158, R144, R143, R170, 0x96, !PT ;  /* 0x0000008f909e7212 */ /* 0x002fe200078e96aa */
        /* <DEDUP_REMOVED lines=54> */
.L_x_13801:
[----:B------:R-:W-:Y:S05]  /*20660*/  BSYNC.RECONVERGENT B1 ;  /* 0x0000000000017941 */ /* 0x000fea0003800200 */
.L_x_13800:
        /* <DEDUP_REMOVED lines=10> */
[----:B------:R-:W-:-:S07]  /*20710*/  FMUL.FTZ R164, R143, R164 ;  /* 0x000000a48fa47220 */ /* 0x000fce0000410000 */
.L_x_13799:
[----:B------:R-:W-:Y:S05]  /*20720*/  BSYNC.RECONVERGENT B0 ;  /* 0x0000000000007941 */ /* 0x000fea0003800200 */
.L_x_13798:
[----:B------:R-:W-:Y:S01]  /*20730*/  BSSY.RECONVERGENT B0, `(.L_x_13805) ;  /* 0x0000067000007945 */ /* 0x000fe20003800200 */
[----:B------:R-:W-:Y:S01]  /*20740*/  F2FP.F16.F32.PACK_AB R175, RZ, R164 ;  /* 0x000000a4ffaf723e */ /* 0x000fe200000000ff */
[----:B-1----:R-:W-:Y:S01]  /*20750*/  IMAD.MOV.U32 R163, RZ, RZ, RZ ;  /* 0x000000ffffa37224 */ /* 0x002fe200078e00ff */
        /* <DEDUP_REMOVED lines=15> */
.L_x_13809:
        /* <DEDUP_REMOVED lines=13> */
.L_x_13811:
[----:B------:R-:W-:Y:S05]  /*20920*/  BSYNC.RECONVERGENT B2 ;  /* 0x0000000000027941 */ /* 0x000fea0003800200 */
.L_x_13810:
        /* <DEDUP_REMOVED lines=59> */
.L_x_13808:
[----:B------:R-:W-:Y:S05]  /*20ce0*/  BSYNC.RECONVERGENT B1 ;  /* 0x0000000000017941 */ /* 0x000fea0003800200 */
.L_x_13807:
        /* <DEDUP_REMOVED lines=11> */
.L_x_13806:
[----:B------:R-:W-:Y:S05]  /*20da0*/  BSYNC.RECONVERGENT B0 ;  /* 0x0000000000007941 */ /* 0x000fea0003800200 */
.L_x_13805:
        /* <DEDUP_REMOVED lines=18> */
.L_x_13816:
        /* <DEDUP_REMOVED lines=13> */
.L_x_13818:
[----:B------:R-:W-:Y:S05]  /*20fa0*/  BSYNC.RECONVERGENT B2 ;  /* 0x0000000000027941 */ /* 0x000fea0003800200 */
.L_x_13817:
        /* <DEDUP_REMOVED lines=57> */
[----:B------:R-:W-:Y:S01]  /*21340*/  MOV R176, R140 ;  /* 0x0000008c00b07202 */ /* 0x000fe20000000f00 */
[----:B------:R-:W-:-:S07]  /*21350*/  IMAD.MOV.U32 R141, RZ, RZ, RZ ;  /* 0x000000ffff8d7224 */ /* 0x000fce00078e00ff */
.L_x_13815:
[----:B------:R-:W-:Y:S05]  /*21360*/  BSYNC.RECONVERGENT B1 ;  /* 0x0000000000017941 */ /* 0x000fea0003800200 */
.L_x_13814:
        /* <DEDUP_REMOVED lines=11> */
.L_x_13813:
[----:B------:R-:W-:Y:S05]  /*21420*/  BSYNC.RECONVERGENT B0 ;  /* 0x0000000000007941 */ /* 0x000fea0003800200 */
.L_x_13812:
        /* <DEDUP_REMOVED lines=18> */
.L_x_13823:
        /* <DEDUP_REMOVED lines=13> */
.L_x_13825:
[----:B------:R-:W-:Y:S05]  /*21620*/  BSYNC.RECONVERGENT B2 ;  /* 0x0000000000027941 */ /* 0x000fea0003800200 */
.L_x_13824:
        /* <DEDUP_REMOVED lines=59> */
.L_x_13822:
[----:B------:R-:W-:Y:S05]  /*219e0*/  BSYNC.RECONVERGENT B1 ;  /* 0x0000000000017941 */ /* 0x000fea0003800200 */
.L_x_13821:
        /* <DEDUP_REMOVED lines=11> */
.L_x_13820:
[----:B------:R-:W-:Y:S05]  /*21aa0*/  BSYNC.RECONVERGENT B0 ;  /* 0x0000000000007941 */ /* 0x000fea0003800200 */
.L_x_13819:
        /* <DEDUP_REMOVED lines=18> */
.L_x_13830:
        /* <DEDUP_REMOVED lines=13> */
.L_x_13832:
[----:B------:R-:W-:Y:S05]  /*21ca0*/  BSYNC.RECONVERGENT B2 ;  /* 0x0000000000027941 */ /* 0x000fea0003800200 */
.L_x_13831:
        /* <DEDUP_REMOVED lines=59> */
.L_x_13829:
[----:B------:R-:W-:Y:S05]  /*22060*/  BSYNC.RECONVERGENT B1 ;  /* 0x0000000000017941 */ /* 0x000fea0003800200 */
.L_x_13828:
        /* <DEDUP_REMOVED lines=11> */
.L_x_13827:
[----:B------:R-:W-:Y:S05]  /*22120*/  BSYNC.RECONVERGENT B0 ;  /* 0x0000000000007941 */ /* 0x000fea0003800200 */
.L_x_13826:
        /* <DEDUP_REMOVED lines=18> */
.L_x_13837:
        /* <DEDUP_REMOVED lines=13> */
.L_x_13839:
[----:B------:R-:W-:Y:S05]  /*22320*/  BSYNC.RECONVERGENT B2 ;  /* 0x0000000000027941 */ /* 0x000fea0003800200 */
.L_x_13838:
        /* <DEDUP_REMOVED lines=56> */
[----:B------:R-:W-:Y:S01]  /*226b0*/  MOV R176, R140 ;  /* 0x0000008c00b07202 */ /* 0x000fe20000000f00 */
[----:B------:R-:W-:Y:S01]  /*226c0*/  IMAD.MOV.U32 R140, RZ, RZ, RZ ;  /* 0x000000ffff8c7224 */ /* 0x000fe200078e00ff */
[----:B------:R-:W-:-:S07]  /*226d0*/  LOP3.LUT R180, R143, R180, R141, 0x96, !PT ;  /* 0x000000b48fb47212 */ /* 0x000fce00078e968d */
.L_x_13836:
[----:B------:R-:W-:Y:S05]  /*226e0*/  BSYNC.RECONVERGENT B1 ;  /* 0x0000000000017941 */ /* 0x000fea0003800200 */
.L_x_13835:
        /* <DEDUP_REMOVED lines=11> */
.L_x_13834:
[----:B------:R-:W-:Y:S05]  /*227a0*/  BSYNC.RECONVERGENT B0 ;  /* 0x0000000000007941 */ /* 0x000fea0003800200 */
.L_x_13833:
        /* <DEDUP_REMOVED lines=18> */
.L_x_13844:
        /* <DEDUP_REMOVED lines=13> */
.L_x_13846:
[----:B------:R-:W-:Y:S05]  /*229a0*/  BSYNC.RECONVERGENT B2 ;  /* 0x0000000000027941 */ /* 0x000fea0003800200 */
.L_x_13845:
        /* <DEDUP_REMOVED lines=15> */
[----:B------:R-:W-:Y:S01]  /*22aa0*/  IMAD.MOV.U32 R184, RZ, RZ, RZ ;  /* 0x000000ffffb87224 */ /* 0x000fe200078e00ff */
        /* <DEDUP_REMOVED lines=43> */
.L_x_13843:
[----:B------:R-:W-:Y:S05]  /*22d60*/  BSYNC.RECONVERGENT B1 ;  /* 0x0000000000017941 */ /* 0x000fea0003800200 */
.L_x_13842:
        /* <DEDUP_REMOVED lines=11> */
.L_x_13841:
[----:B------:R-:W-:Y:S05]  /*22e20*/  BSYNC.RECONVERGENT B0 ;  /* 0x0000000000007941 */ /* 0x000fea0003800200 */
.L_x_13840:
[----:B------:R-:W-:Y:S02]  /*22e30*/  F2FP.F16.F32.PACK_AB R143, RZ, R158 ;  /* 0x0000009eff8f723e */ /* 0x000fe400000000ff */
[----:B------:R-:W-:Y:S02]  /*22e40*/  PRMT R142, R179, 0x5410, R182 ;  /* 0x00005410b38e7816 */ /* 0x000fe400000000b6 */
[----:B------:R-:W-:Y:S02]  /*22e50*/  PRMT R141, R177, 0x5410, R178 ;  /* 0x00005410b18d7816 */ /* 0x000fe400000000b2 */
[----:B------:R-:W-:Y:S02]  /*22e60*/  PRMT R140, R174, 0x5410, R175 ;  /* 0x00005410ae8c7816 */ /* 0x000fe400000000af */
[----:B------:R-:W-:-:S07]  /*22e70*/  PRMT R143, R183, 0x5410, R143 ;  /* 0x00005410b78f7816 */ /* 0x000fce000000008f */
.L_x_13790:
        /* <DEDUP_REMOVED lines=32> */
.L_x_13848:
[----:B------:R-:W-:Y:S05]  /*23080*/  BSYNC.RECONVERGENT B0 ;  /* 0x0000000000007941 */ /* 0x000fea0003800200 */
.L_x_13847:
        /* <DEDUP_REMOVED lines=25> */
.L_x_13854:
        /* <DEDUP_REMOVED lines=13> */
.L_x_13856:
[----:B------:R-:W-:Y:S05]  /*232f0*/  BSYNC.RECONVERGENT B2 ;  /* 0x0000000000027941 */ /* 0x000fea0003800200 */
.L_x_13855:
        /* <DEDUP_REMOVED lines=58> */
.L_x_13853:
[----:B------:R-:W-:Y:S05]  /*236a0*/  BSYNC.RECONVERGENT B1 ;  /* 0x0000000000017941 */ /* 0x000fea0003800200 */
.L_x_13852:
        /* <DEDUP_REMOVED lines=12> */
.L_x_13851:
[----:B------:R-:W-:Y:S05]  /*23770*/  BSYNC.RECONVERGENT B0 ;  /* 0x0000000000007941 */ /* 0x000fea0003800200 */
.L_x_13850:
        /* <DEDUP_REMOVED lines=22> */
.L_x_13861:
        /* <DEDUP_REMOVED lines=13> */
.L_x_13863:
[----:B------:R-:W-:Y:S05]  /*239b0*/  BSYNC.RECONVERGENT B2 ;  /* 0x0000000000027941 */ /* 0x000fea0003800200 */
.L_x_13862:
[----:B-1----:R-:W-:Y:S01]  /*239c0*/  IMAD.WIDE.U32 R172, R146, -0x326172a9, RZ ;  /* 0xcd9e8d5792ac7825 */ /* 0x002fe200078e00ff */
        /* <DEDUP_REMOVED lines=57> */
.L_x_13860:
[----:B------:R-:W-:Y:S05]  /*23d60*/  BSYNC.RECONVERGENT B1 ;  /* 0x0000000000017941 */ /* 0x000fea0003800200 */
.L_x_13859:
[----:B------:R-:W-:Y:S01]  /*23d70*/  I2FP.F32.U32 R27, R27 ;  /* 0x0000001b001b7245 */ /* 0x000fe20000201000 */
[----:B------:R-:W-:Y:S02]  /*23d80*/  HADD2.F32 R142, -RZ, R40.H1_H1 ;  /* 0x30000028ff8e7230 */ /* 0x000fe40000004100 */
[----:B------:R-:W-:Y:S02]  /*23d90*/  IMAD.MOV.U32 R140, RZ, RZ, 0x2f800000 ;  /* 0x2f800000ff8c7424 */ /* 0x000fe400078e00ff */
[----:B------:R-:W-:Y:S02]  /*23da0*/  HADD2.F32 R143, -RZ, R52.H1_H1 ;  /* 0x30000034ff8f7230 */ /* 0x000fe40000004100 */
[----:B------:R-:W-:Y:S01]  /*23db0*/  FMUL.FTZ R142, R142, UR11 ;  /* 0x0000000b8e8e7c20 */ /* 0x000fe20008410000 */
[----:B------:R-:W-:Y:S01]  /*23dc0*/  FFMA.FTZ R27, R27, R140, 1.1641532182693481445e-10 ;  /* 0x2f0000001b1b7423 */ /* 0x000fe2000001008c */
[----:B-1----:R-:W-:Y:S02]  /*23dd0*/  HADD2.F32 R167, -RZ, R36.H1_H1 ;  /* 0x30000024ffa77230 */ /* 0x002fe40000004100 */
[----:B------:R-:W-:-:S02]  /*23de0*/  FMUL.FTZ R142, R142, UR10 ;  /* 0x0000000a8e8e7c20 */ /* 0x000fc40008410000 */
[----:B------:R-:W-:-:S04]  /*23df0*/  FSETP.GTU.FTZ.AND P3, PT, R27, UR8, PT ;  /* 0x000000081b007c0b */ /* 0x000fc8000bf7c000 */
[----:B------:R-:W-:Y:S02]  /*23e00*/  FSEL R176, R142, RZ, !P3 ;  /* 0x000000ff8eb07208 */ /* 0x000fe40005800000 */
[----:B------:R-:W-:-:S03]  /*23e10*/  SEL R27, RZ, 0x1, P3 ;  /* 0x00000001ff1b7807 */ /* 0x000fc60001800000 */
[----:B------:R-:W-:-:S07]  /*23e20*/  FFMA.FTZ R176, R176, R143, R167 ;  /* 0x0000008fb0b07223 */ /* 0x000fce00000100a7 */
.L_x_13858:
[----:B------:R-:W-:Y:S05]  /*23e30*/  BSYNC.RECONVERGENT B0 ;  /* 0x0000000000007941 */ /* 0x000fea0003800200 */
.L_x_13857:
        /* <DEDUP_REMOVED lines=22> */
.L_x_13868:
        /* <DEDUP_REMOVED lines=13> */
.L_x_13870:
[----:B------:R-:W-:Y:S05]  /*24070*/  BSYNC.RECONVERGENT B2 ;  /* 0x0000000000027941 */ /* 0x000fea0003800200 */
.L_x_13869:
        /* <DEDUP_REMOVED lines=59> */
.L_x_13867:
[----:B------:R-:W-:Y:S05]  /*24430*/  BSYNC.RECONVERGENT B1 ;  /* 0x0000000000017941 */ /* 0x000fea0003800200 */
.L_x_13866:
[----:B------:R-:W-:Y:S01]  /*24440*/  HFMA2 R142, -RZ, RZ, 0.1171875, 0 ;  /* 0x2f800000ff8e7431 */ /* 0x000fe200000001ff */
[----:B------:R-:W-:Y:S01]  /*24450*/  I2FP.F32.U32 R25, R25 ;  /* 0x0000001900197245 */ /* 0x000fe20000201000 */
[----:B------:R-:W-:Y:S02]  /*24460*/  HADD2.F32 R141, -RZ, R41.H0_H0 ;  /* 0x20000029ff8d7230 */ /* 0x000fe40000004100 */
[----:B-1----:R-:W-:-:S03]  /*24470*/  HADD2.F32 R166, -RZ, R37.H0_H0 ;  /* 0x20000025ffa67230 */ /* 0x002fc60000004100 */
        /* <DEDUP_REMOVED lines=8> */
.L_x_13865:
[----:B------:R-:W-:Y:S05]  /*24500*/  BSYNC.RECONVERGENT B0 ;  /* 0x0000000000007941 */ /* 0x000fea0003800200 */
.L_x_13864:
        /* <DEDUP_REMOVED lines=22> */
.L_x_13875:
[----:B------:R-:W-:Y:S01]  /*24670*/  IADD3 R145, PT, PT, R145, 0x1, RZ ;  /* 0x0000000191917810 */ /* 0x000fe20007ffe0ff */
[----:B------:R-:W-:Y:S03]  /*24680*/  BSSY.RECONVERGENT B2, `(.L_x_13876) ;  /* 0x000000c000027945 */ /* 0x000fe60003800200 */
[C---:B------:R-:W-:Y:S01]  /*24690*/  ISETP.NE.AND P3, PT, R145.reuse, RZ, PT ;  /* 0x000000ff9100720c */ /* 0x040fe20003f65270 */
[----:B-1----:R-:W-:-:S12]  /*246a0*/  IMAD.WIDE.U32 R166, R145, -0x2daee0ad, RZ ;  /* 0xd2511f5391a67825 */ /* 0x002fd800078e00ff */
        /* <DEDUP_REMOVED lines=9> */
.L_x_13877:
[----:B------:R-:W-:Y:S05]  /*24740*/  BSYNC.RECONVERGENT B2 ;  /* 0x0000000000027941 */ /* 0x000fea0003800200 */
.L_x_13876:
        /* <DEDUP_REMOVED lines=59> */
.L_x_13874:
[----:B------:R-:W-:Y:S05]  /*24b00*/  BSYNC.RECONVERGENT B1 ;  /* 0x0000000000017941 */ /* 0x000fea0003800200 */
.L_x_13873:
        /* <DEDUP_REMOVED lines=12> */
.L_x_13872:
[----:B------:R-:W-:Y:S05]  /*24bd0*/  BSYNC.RECONVERGENT B0 ;  /* 0x0000000000007941 */ /* 0x000fea0003800200 */
.L_x_13871:
[----:B------:R-:W-:Y:S01]  /*24be0*/  BSSY.RECONVERGENT B0, `(.L_x_13878) ;  /* 0x000006c000007945 */ /* 0x000fe20003800200 */
[----:B------:R-:W-:Y:S01]  /*24bf0*/  F2FP.F16.F32.PACK_AB R184, RZ, R174 ;  /* 0x000000aeffb8723e */ /* 0x000fe200000000ff */
[----:B-1----:R-:W-:Y:S01]  /*24c00*/  @!P2 HADD2.F32 R173, -RZ, R38.H0_H0 ;  /* 0x20000026ffada230 */ /* 0x002fe20000004100 */
        /* <DEDUP_REMOVED lines=19> */
.L_x_13882:
        /* <DEDUP_REMOVED lines=13> */
.L_x_13884:
[----:B------:R-:W-:Y:S05]  /*24e10*/  BSYNC.RECONVERGENT B2 ;  /* 0x0000000000027941 */ /* 0x000fea0003800200 */
.L_x_13883:
        /* <DEDUP_REMOVED lines=59> */
.L_x_13881:
[----:B------:R-:W-:Y:S05]  /*251d0*/  BSYNC.RECONVERGENT B1 ;  /* 0x0000000000017941 */ /* 0x000fea0003800200 */
.L_x_13880:
        /* <DEDUP_REMOVED lines=12> */
.L_x_13879:
[----:B------:R-:W-:Y:S05]  /*252a0*/  BSYNC.RECONVERGENT B0 ;  /* 0x0000000000007941 */ /* 0x000fea0003800200 */
.L_x_13878:
        /* <DEDUP_REMOVED lines=22> */
.L_x_13889:
        /* <DEDUP_REMOVED lines=13> */
.L_x_13891:
[----:B------:R-:W-:Y:S05]  /*254e0*/  BSYNC.RECONVERGENT B2 ;  /* 0x0000000000027941 */ /* 0x000fea0003800200 */
.L_x_13890:
        /* <DEDUP_REMOVED lines=59> */
.L_x_13888:
[----:B------:R-:W-:Y:S05]  /*258a0*/  BSYNC.RECONVERGENT B1 ;  /* 0x0000000000017941 */ /* 0x000fea0003800200 */
.L_x_13887:
        /* <DEDUP_REMOVED lines=12> */
.L_x_13886:
[----:B------:R-:W-:Y:S05]  /*25970*/  BSYNC.RECONVERGENT B0 ;  /* 0x0000000000007941 */ /* 0x000fea0003800200 */
.L_x_13885:
        /* <DEDUP_REMOVED lines=22> */
.L_x_13896:
        /* <DEDUP_REMOVED lines=13> */
.L_x_13898:
[----:B------:R-:W-:Y:S05]  /*25bb0*/  BSYNC.RECONVERGENT B2 ;  /* 0x0000000000027941 */ /* 0x000fea0003800200 */
.L_x_13897:
        /* <DEDUP_REMOVED lines=58> */
[----:B------:R-:W-:-:S07]  /*25f60*/  IMAD.MOV.U32 R140, RZ, RZ, RZ ;  /* 0x000000ffff8c7224 */ /* 0x000fce00078e00ff */
.L_x_13895:
[----:B------:R-:W-:Y:S05]  /*25f70*/  BSYNC.RECONVERGENT B1 ;  /* 0x0000000000017941 */ /* 0x000fea0003800200 */
.L_x_13894:
        /* <DEDUP_REMOVED lines=12> */
.L_x_13893:
[----:B------:R-:W-:Y:S05]  /*26040*/  BSYNC.RECONVERGENT B0 ;  /* 0x0000000000007941 */ /* 0x000fea0003800200 */
.L_x_13892:
        /* <DEDUP_REMOVED lines=22> */
.L_x_13903:
        /* <DEDUP_REMOVED lines=13> */
.L_x_13905:
[----:B------:R-:W-:Y:S05]  /*26280*/  BSYNC.RECONVERGENT B2 ;  /* 0x0000000000027941 */ /* 0x000fea0003800200 */
.L_x_13904:
        /* <DEDUP_REMOVED lines=54> */
[----:B------:R-:W-:Y:S01]  /*265f0*/  IMAD.WIDE.U32 R208, R179, -0x326172a9, RZ ;  /* 0xcd9e8d57b3d07825 */ /* 0x000fe200078e00ff */
[----:B------:R-:W-:Y:S02]  /*26600*/  LOP3.LUT R180, R141, R180, R189, 0x96, !PT ;  /* 0x000000b48db47212 */ /* 0x000fe400078e96bd */
[----:B------:R-:W-:Y:S02]  /*26610*/  MOV R141, R190 ;  /* 0x000000be008d7202 */ /* 0x000fe40000000f00 */
[----:B------:R-:W-:-:S07]  /*26620*/  LOP3.LUT R181, R157, R140, R209, 0x96, !PT ;  /* 0x0000008c9db57212 */ /* 0x000fce00078e96d1 */
.L_x_13902:
[----:B------:R-:W-:Y:S05]  /*26630*/  BSYNC.RECONVERGENT B1 ;  /* 0x0000000000017941 */ /* 0x000fea0003800200 */
.L_x_13901:
[----:B------:R-:W-:Y:S01]  /*26640*/  I2FP.F32.U32 R140, R141 ;  /* 0x0000008d008c7245 */ /* 0x000fe20000201000 */
[----:B------:R-:W-:Y:S02]  /*26650*/  HFMA2 R141, -RZ, RZ, 0.1171875, 0 ;  /* 0x2f800000ff8d7431 */ /* 0x000fe400000001ff */
        /* <DEDUP_REMOVED lines=10> */
.L_x_13900:
[----:B------:R-:W-:Y:S05]  /*26700*/  BSYNC.RECONVERGENT B0 ;  /* 0x0000000000007941 */ /* 0x000fea0003800200 */
.L_x_13899:
[----:B------:R-:W-:Y:S02]  /*26710*/  F2FP.F16.F32.PACK_AB R143, RZ, R166 ;  /* 0x000000a6ff8f723e */ /* 0x000fe400000000ff */
[----:B------:R-:W-:Y:S02]  /*26720*/  PRMT R142, R186, 0x5410, R187 ;  /* 0x00005410ba8e7816 */ /* 0x000fe400000000bb */
[----:B------:R-:W-:Y:S02]  /*26730*/  PRMT R141, R185, 0x5410, R184 ;  /* 0x00005410b98d7816 */ /* 0x000fe400000000b8 */
[----:B------:R-:W-:Y:S02]  /*26740*/  PRMT R140, R183, 0x5410, R182 ;  /* 0x00005410b78c7816 */ /* 0x000fe400000000b6 */
[----:B------:R-:W-:Y:S01]  /*26750*/  PRMT R143, R191, 0x5410, R143 ;  /* 0x00005410bf8f7816 */ /* 0x000fe2000000008f */
[----:B------:R-:W-:Y:S06]  /*26760*/  BRA `(.L_x_13906) ;  /* 0x00000034001c7947 */ /* 0x000fec0003800000 */
.L_x_13849:
        /* <DEDUP_REMOVED lines=21> */
.L_x_13911:
        /* <DEDUP_REMOVED lines=13> */
.L_x_13913:
[----:B------:R-:W-:Y:S05]  /*26990*/  BSYNC.RECONVERGENT B2 ;  /* 0x0000000000027941 */ /* 0x000fea0003800200 */
.L_x_13912:
        /* <DEDUP_REMOVED lines=58> */
.L_x_13910:
[----:B------:R-:W-:Y:S05]  /*26d40*/  BSYNC.RECONVERGENT B1 ;  /* 0x0000000000017941 */ /* 0x000fea0003800200 */
.L_x_13909:
        /* <DEDUP_REMOVED lines=11> */
.L_x_13908:
[----:B------:R-:W-:Y:S05]  /*26e00*/  BSYNC.RECONVERGENT B0 ;  /* 0x0000000000007941 */ /* 0x000fea0003800200 */
.L_x_13907:
        /* <DEDUP_REMOVED lines=18> */
.L_x_13918:
        /* <DEDUP_REMOVED lines=13> */
.L_x_13920:
[----:B------:R-:W-:Y:S05]  /*27000*/  BSYNC.RECONVERGENT B2 ;  /* 0x0000000000027941 */ /* 0x000fea0003800200 */
.L_x_13919:
        /* <DEDUP_REMOVED lines=55> */
[----:B------:R-:W-:Y:S01]  /*27380*/  LOP3.LUT R180, R27, R180, R141, 0x96, !PT ;  /* 0x000000b41bb47212 */ /* 0x000fe200078e968d */
[----:B------:R-:W-:Y:S01]  /*27390*/  HFMA2 R141, -RZ, RZ, 0, 0 ;  /* 0x00000000ff8d7431 */ /* 0x000fe200000001ff */
[----:B------:R-:W-:Y:S01]  /*273a0*/  MOV R27, R188 ;  /* 0x000000bc001b7202 */ /* 0x000fe20000000f00 */
[----:B------:R-:W-:-:S07]  /*273b0*/  IMAD.MOV.U32 R188, RZ, RZ, R140 ;  /* 0x000000ffffbc7224 */ /* 0x000fce00078e008c */
.L_x_13917:
[----:B------:R-:W-:Y:S05]  /*273c0*/  BSYNC.RECONVERGENT B1 ;  /* 0x0000000000017941 */ /* 0x000fea0003800200 */
.L_x_13916:
        /* <DEDUP_REMOVED lines=11> */
.L_x_13915:
[----:B------:R-:W-:Y:S05]  /*27480*/  BSYNC.RECONVERGENT B0 ;  /* 0x0000000000007941 */ /* 0x000fea0003800200 */
.L_x_13914:
        /* <DEDUP_REMOVED lines=18> */
.L_x_13925:
        /* <DEDUP_REMOVED lines=13> */
.L_x_13927:
[----:B------:R-:W-:Y:S05]  /*27680*/  BSYNC.RECONVERGENT B2 ;  /* 0x0000000000027941 */ /* 0x000fea0003800200 */
.L_x_13926:
[----:B-1----:R-:W-:Y:S01]  /*27690*/  IMAD.WIDE.U32 R166, R146, -0x326172a9, RZ ;  /* 0xcd9e8d5792a67825 */ /* 0x002fe200078e00ff */
        /* <DEDUP_REMOVED lines=56> */
[----:B------:R-:W-:Y:S02]  /*27a20*/  IMAD.MOV.U32 R188, RZ, RZ, R140 ;  /* 0x000000ffffbc7224 */ /* 0x000fe400078e008c */
[----:B------:R-:W-:-:S07]  /*27a30*/  HFMA2 R140, -RZ, RZ, 0, 0 ;  /* 0x00000000ff8c7431 */ /* 0x000fce00000001ff */
.L_x_13924:
[----:B------:R-:W-:Y:S05]  /*27a40*/  BSYNC.RECONVERGENT B1 ;  /* 0x0000000000017941 */ /* 0x000fea0003800200 */
.L_x_13923:
        /* <DEDUP_REMOVED lines=11> */
.L_x_13922:
[----:B------:R-:W-:Y:S05]  /*27b00*/  BSYNC.RECONVERGENT B0 ;  /* 0x0000000000007941 */ /* 0x000fea0003800200 */
.L_x_13921:
        /* <DEDUP_REMOVED lines=18> */
.L_x_13932:
        /* <DEDUP_REMOVED lines=13> */
.L_x_13934:
[----:B------:R-:W-:Y:S05]  /*27d00*/  BSYNC.RECONVERGENT B2 ;  /* 0x0000000000027941 */ /* 0x000fea0003800200 */
.L_x_13933:
        /* <DEDUP_REMOVED lines=59> */
.L_x_13931:
[----:B------:R-:W-:Y:S05]  /*280c0*/  BSYNC.RECONVERGENT B1 ;  /* 0x0000000000017941 */ /* 0x000fea0003800200 */
.L_x_13930:
        /* <DEDUP_REMOVED lines=11> */
.L_x_13929:
[----:B------:R-:W-:Y:S05]  /*28180*/  BSYNC.RECONVERGENT B0 ;  /* 0x0000000000007941 */ /* 0x000fea0003800200 */
.L_x_13928:
        /* <DEDUP_REMOVED lines=18> */
.L_x_13939:
        /* <DEDUP_REMOVED lines=13> */
.L_x_13941:
[----:B------:R-:W-:Y:S05]  /*28380*/  BSYNC.RECONVERGENT B2 ;  /* 0x0000000000027941 */ /* 0x000fea0003800200 */
.L_x_13940:
        /* <DEDUP_REMOVED lines=55> */
[----:B------:R-:W-:Y:S02]  /*28700*/  LOP3.LUT R180, R21, R180, R141, 0x96, !PT ;  /* 0x000000b415b47212 */ /* 0x000fe400078e968d */
[----:B------:R-:W-:Y:S01]  /*28710*/  MOV R21, R188 ;  /* 0x000000bc00157202 */ /* 0x000fe20000000f00 */
[----:B------:R-:W-:Y:S02]  /*28720*/  IMAD.MOV.U32 R188, RZ, RZ, R140 ;  /* 0x000000ffffbc7224 */ /* 0x000fe400078e008c */
[----:B------:R-:W-:-:S07]  /*28730*/  HFMA2 R140, -RZ, RZ, 0, 0 ;  /* 0x00000000ff8c7431 */ /* 0x000fce00000001ff */
.L_x_13938:
[----:B------:R-:W-:Y:S05]  /*28740*/  BSYNC.RECONVERGENT B1 ;  /* 0x0000000000017941 */ /* 0x000fea0003800200 */
.L_x_13937:
        /* <DEDUP_REMOVED lines=11> */
.L_x_13936:
[----:B------:R-:W-:Y:S05]  /*28800*/  BSYNC.RECONVERGENT B0 ;  /* 0x0000000000007941 */ /* 0x000fea0003800200 */
.L_x_13935:
        /* <DEDUP_REMOVED lines=18> */
.L_x_13946:
        /* <DEDUP_REMOVED lines=13> */
.L_x_13948:
[----:B------:R-:W-:Y:S05]  /*28a00*/  BSYNC.RECONVERGENT B2 ;  /* 0x0000000000027941 */ /* 0x000fea0003800200 */
.L_x_13947:
        /* <DEDUP_REMOVED lines=59> */
.L_x_13945:
[----:B------:R-:W-:Y:S05]  /*28dc0*/  BSYNC.RECONVERGENT B1 ;  /* 0x0000000000017941 */ /* 0x000fea0003800200 */
.L_x_13944:
        /* <DEDUP_REMOVED lines=11> */
.L_x_13943:
[----:B------:R-:W-:Y:S05]  /*28e80*/  BSYNC.RECONVERGENT B0 ;  /* 0x0000000000007941 */ /* 0x000fea0003800200 */
.L_x_13942:
        /* <DEDUP_REMOVED lines=18> */
.L_x_13953:
        /* <DEDUP_REMOVED lines=13> */
.L_x_13955:
[----:B------:R-:W-:Y:S05]  /*29080*/  BSYNC.RECONVERGENT B2 ;  /* 0x0000000000027941 */ /* 0x000fea0003800200 */
.L_x_13954:
        /* <DEDUP_REMOVED lines=55> */
[----:B------:R-:W-:Y:S01]  /*29400*/  MOV R142, R188 ;  /* 0x000000bc008e7202 */ /* 0x000fe20000000f00 */
[----:B------:R-:W-:Y:S02]  /*29410*/  IMAD.MOV.U32 R188, RZ, RZ, R140 ;  /* 0x000000ffffbc7224 */ /* 0x000fe400078e008c */
[----:B------:R-:W-:Y:S01]  /*29420*/  HFMA2 R140, -RZ, RZ, 0, 0 ;  /* 0x00000000ff8c7431 */ /* 0x000fe200000001ff */
[----:B------:R-:W-:-:S07]  /*29430*/  LOP3.LUT R180, R143, R180, R141, 0x96, !PT ;  /* 0x000000b48fb47212 */ /* 0x000fce00078e968d */
.L_x_13952:
[----:B------:R-:W-:Y:S05]  /*29440*/  BSYNC.RECONVERGENT B1 ;  /* 0x0000000000017941 */ /* 0x000fea0003800200 */
.L_x_13951:
        /* <DEDUP_REMOVED lines=11> */
.L_x_13950:
[----:B------:R-:W-:Y:S05]  /*29500*/  BSYNC.RECONVERGENT B0 ;  /* 0x0000000000007941 */ /* 0x000fea0003800200 */
.L_x_13949:
        /* <DEDUP_REMOVED lines=18> */
.L_x_13960:
        /* <DEDUP_REMOVED lines=13> */
.L_x_13962:
[----:B------:R-:W-:Y:S05]  /*29700*/  BSYNC.RECONVERGENT B2 ;  /* 0x0000000000027941 */ /* 0x000fea0003800200 */
.L_x_13961:
        /* <DEDUP_REMOVED lines=56> */
[----:B------:R-:W-:Y:S01]  /*29a90*/  MOV R141, R188 ;  /* 0x000000bc008d7202 */ /* 0x000fe20000000f00 */
[----:B------:R-:W-:Y:S01]  /*29aa0*/  IMAD.MOV.U32 R188, RZ, RZ, R140 ;  /* 0x000000ffffbc7224 */ /* 0x000fe200078e008c */
[----:B------:R-:W-:-:S07]  /*29ab0*/  LOP3.LUT R181, R157, R142, R209, 0x96, !PT ;  /* 0x0000008e9db57212 */ /* 0x000fce00078e96d1 */
.L_x_13959:
[----:B------:R-:W-:Y:S05]  /*29ac0*/  BSYNC.RECONVERGENT B1 ;  /* 0x0000000000017941 */ /* 0x000fea0003800200 */
.L_x_13958:
        /* <DEDUP_REMOVED lines=11> */
.L_x_13957:
[----:B------:R-:W-:Y:S05]  /*29b80*/  BSYNC.RECONVERGENT B0 ;  /* 0x0000000000007941 */ /* 0x000fea0003800200 */
.L_x_13956:
[----:B------:R-:W-:Y:S02]  /*29b90*/  F2FP.F16.F32.PACK_AB R143, RZ, R166 ;  /* 0x000000a6ff8f723e */ /* 0x000fe400000000ff */
[----:B------:R-:W-:Y:S02]  /*29ba0*/  PRMT R142, R186, 0x5410, R187 ;  /* 0x00005410ba8e7816 */ /* 0x000fe400000000bb */
[----:B------:R-:W-:Y:S02]  /*29bb0*/  PRMT R141, R185, 0x5410, R184 ;  /* 0x00005410b98d7816 */ /* 0x000fe400000000b8 */
[----:B------:R-:W-:Y:S02]  /*29bc0*/  PRMT R140, R183, 0x5410, R182 ;  /* 0x00005410b78c7816 */ /* 0x000fe400000000b6 */
[----:B------:R-:W-:-:S07]  /*29bd0*/  PRMT R143, R189, 0x5410, R143 ;  /* 0x00005410bd8f7816 */ /* 0x000fce000000008f */
.L_x_13906:
        /* <DEDUP_REMOVED lines=32> */
.L_x_13964:
[----:B------:R-:W-:Y:S05]  /*29de0*/  BSYNC.RECONVERGENT B0 ;  /* 0x0000000000007941 */ /* 0x000fea0003800200 */
.L_x_13963:
[----:B-----5:R1:W5:Y:S04]  /*29df0*/  @P1 LDG.E.128 R40, desc[UR6][R182.64] ;  /* 0x00000006b6281981 */ /* 0x020368000c1e1d00 */
[----:B------:R1:W5:Y:S01]  /*29e00*/  @P0 LDG.E.128 R36, desc[UR6][R178.64] ;  /* 0x00000006b2240981 */ /* 0x000362000c1e1d00 */
[----:B------:R-:W-:Y:S05]  /*29e10*/  @!P0 BRA `(.L_x_13965) ;  /* 0x0000003400b48947 */ /* 0x000fea0003800000 */
[----:B------:R-:W-:Y:S01]  /*29e20*/  ISETP.GT.AND P2, PT, R199, RZ, PT ;  /* 0x000000ffc700720c */ /* 0x000fe20003f44270 */
[----:B------:R-:W-:-:S12]  /*29e30*/  BSSY.RECONVERGENT B0, `(.L_x_13966) ;  /* 0x000006b000007945 */ /* 0x000fd80003800200 */
[----:B-----5:R-:W-:Y:S01]  /*29e40*/  @!P2 HADD2.F32 R191, -RZ, R36.H0_H0 ;  /* 0x20000024ffbfa230 */ /* 0x020fe20000004100 */
[----:B0-----:R-:W-:Y:S01]  /*29e50*/  @!P2 MOV R140, R192 ;  /* 0x000000c0008ca202 */ /* 0x001fe20000000f00 */
[----:B-1----:R-:W-:Y:S01]  /*29e60*/  @!P2 IMAD.MOV.U32 R182, RZ, RZ, R188 ;  /* 0x000000ffffb6a224 */ /* 0x002fe200078e00bc */
        /* <DEDUP_REMOVED lines=17> */
.L_x_13970:
        /* <DEDUP_REMOVED lines=13> */
.L_x_13972:
[----:B------:R-:W-:Y:S05]  /*2a050*/  BSYNC.RECONVERGENT B2 ;  /* 0x0000000000027941 */ /* 0x000fea0003800200 */
.L_x_13971:
        /* <DEDUP_REMOVED lines=54> */
[----:B------:R-:W-:Y:S02]  /*2a3c0*/  LOP3.LUT R181, R157, R142, R209, 0x96, !PT ;  /* 0x0000008e9db57212 */ /* 0x000fe400078e96d1 */
[----:B------:R-:W-:Y:S01]  /*2a3d0*/  MOV R182, R140 ;  /* 0x0000008c00b67202 */ /* 0x000fe20000000f00 */
[----:B------:R-:W-:Y:S01]  /*2a3e0*/  HFMA2 R140, -RZ, RZ, 0, 0 ;  /* 0x00000000ff8c7431 */ /* 0x000fe200000001ff */
[----:B------:R-:W-:Y:S01]  /*2a3f0*/  LOP3.LUT R180, R29, R180, R141, 0x96, !PT ;  /* 0x000000b41db47212 */ /* 0x000fe200078e968d */
[----:B------:R-:W-:-:S07]  /*2a400*/  IMAD.MOV.U32 R29, RZ, RZ, R188 ;  /* 0x000000ffff1d7224 */ /* 0x000fce00078e00bc */
.L_x_13969:
[----:B------:R-:W-:Y:S05]  /*2a410*/  BSYNC.RECONVERGENT B1 ;  /* 0x0000000000017941 */ /* 0x000fea0003800200 */
.L_x_13968:
        /* <DEDUP_REMOVED lines=12> */
.L_x_13967:
[----:B------:R-:W-:Y:S05]  /*2a4e0*/  BSYNC.RECONVERGENT B0 ;  /* 0x0000000000007941 */ /* 0x000fea0003800200 */
.L_x_13966:
        /* <DEDUP_REMOVED lines=22> */
.L_x_13977:
        /* <DEDUP_REMOVED lines=13> */
.L_x_13979:
[----:B------:R-:W-:Y:S05]  /*2a720*/  BSYNC.RECONVERGENT B2 ;  /* 0x0000000000027941 */ /* 0x000fea0003800200 */
.L_x_13978:
        /* <DEDUP_REMOVED lines=59> */
.L_x_13976:
[----:B------:R-:W-:Y:S05]  /*2aae0*/  BSYNC.RECONVERGENT B1 ;  /* 0x0000000000017941 */ /* 0x000fea0003800200 */
.L_x_13975:
        /* <DEDUP_REMOVED lines=12> */
.L_x_13974:
[----:B------:R-:W-:Y:S05]  /*2abb0*/  BSYNC.RECONVERGENT B0 ;  /* 0x0000000000007941 */ /* 0x000fea0003800200 */
.L_x_13973:
        /* <DEDUP_REMOVED lines=22> */
.L_x_13984:
        /* <DEDUP_REMOVED lines=13> */
.L_x_13986:
[----:B------:R-:W-:Y:S05]  /*2adf0*/  BSYNC.RECONVERGENT B2 ;  /* 0x0000000000027941 */ /* 0x000fea0003800200 */
.L_x_13985:
        /* <DEDUP_REMOVED lines=59> */
.L_x_13983:
[----:B------:R-:W-:Y:S05]  /*2b1b0*/  BSYNC.RECONVERGENT B1 ;  /* 0x0000000000017941 */ /* 0x000fea0003800200 */
.L_x_13982:
        /* <DEDUP_REMOVED lines=12> */
.L_x_13981:
[----:B------:R-:W-:Y:S05]  /*2b280*/  BSYNC.RECONVERGENT B0 ;  /* 0x0000000000007941 */ /* 0x000fea0003800200 */
.L_x_13980:
        /* <DEDUP_REMOVED lines=22> */
.L_x_13991:
        /* <DEDUP_REMOVED lines=13> */
.L_x_13993:
[----:B------:R-:W-:Y:S05]  /*2b4c0*/  BSYNC.RECONVERGENT B2 ;  /* 0x0000000000027941 */ /* 0x000fea0003800200 */
.L_x_13992:
        /* <DEDUP_REMOVED lines=59> */
.L_x_13990:
[----:B------:R-:W-:Y:S05]  /*2b880*/  BSYNC.RECONVERGENT B1 ;  /* 0x0000000000017941 */ /* 0x000fea0003800200 */
.L_x_13989:
        /* <DEDUP_REMOVED lines=12> */
.L_x_13988:
[----:B------:R-:W-:Y:S05]  /*2b950*/  BSYNC.RECONVERGENT B0 ;  /* 0x0000000000007941 */ /* 0x000fea0003800200 */
.L_x_13987:
        /* <DEDUP_REMOVED lines=22> */
.L_x_13998:
        /* <DEDUP_REMOVED lines=13> */
.L_x_14000:
[----:B------:R-:W-:Y:S05]  /*2bb90*/  BSYNC.RECONVERGENT B2 ;  /* 0x0000000000027941 */ /* 0x000fea0003800200 */
.L_x_13999:
        /* <DEDUP_REMOVED lines=59> */
.L_x_13997:
[----:B------:R-:W-:Y:S05]  /*2bf50*/  BSYNC.RECONVERGENT B1 ;  /* 0x0000000000017941 */ /* 0x000fea0003800200 */
.L_x_13996:
        /* <DEDUP_REMOVED lines=12> */
.L_x_13995:
[----:B------:R-:W-:Y:S05]  /*2c020*/  BSYNC.RECONVERGENT B0 ;  /* 0x0000000000007941 */ /* 0x000fea0003800200 */
.L_x_13994:
        /* <DEDUP_REMOVED lines=22> */
.L_x_14005:
        /* <DEDUP_REMOVED lines=13> */
.L_x_14007:
[----:B------:R-:W-:Y:S05]  /*2c260*/  BSYNC.RECONVERGENT B2 ;  /* 0x0000000000027941 */ /* 0x000fea0003800200 */
.L_x_14006:
        /* <DEDUP_REMOVED lines=59> */
.L_x_14004:
[----:B------:R-:W-:Y:S05]  /*2c620*/  BSYNC.RECONVERGENT B1 ;  /* 0x0000000000017941 */ /* 0x000fea0003800200 */
.L_x_14003:
        /* <DEDUP_REMOVED lines=12> */
.L_x_14002:
[----:B------:R-:W-:Y:S05]  /*2c6f0*/  BSYNC.RECONVERGENT B0 ;  /* 0x0000000000007941 */ /* 0x000fea0003800200 */
.L_x_14001:
        /* <DEDUP_REMOVED lines=22> */
.L_x_14012:
        /* <DEDUP_REMOVED lines=13> */
.L_x_14014:
[----:B------:R-:W-:Y:S05]  /*2c930*/  BSYNC.RECONVERGENT B2 ;  /* 0x0000000000027941 */ /* 0x000fea0003800200 */
.L_x_14013:
        /* <DEDUP_REMOVED lines=55> */
[----:B------:R-:W-:Y:S01]  /*2ccb0*/  MOV R197, R140 ;  /* 0x0000008c00c57202 */ /* 0x000fe20000000f00 */
[----:B------:R-:W-:Y:S02]  /*2ccc0*/  HFMA2 R140, -RZ, RZ, 0, 0 ;  /* 0x00000000ff8c7431 */ /* 0x000fe400000001ff */
[----:B------:R-:W-:Y:S01]  /*2ccd0*/  IMAD.MOV.U32 R142, RZ, RZ, R184 ;  /* 0x000000ffff8e7224 */ /* 0x000fe200078e00b8 */
[----:B------:R-:W-:-:S07]  /*2cce0*/  LOP3.LUT R180, R143, R180, R141, 0x96, !PT ;  /* 0x000000b48fb47212 */ /* 0x000fce00078e968d */
.L_x_14011:
[----:B------:R-:W-:Y:S05]  /*2ccf0*/  BSYNC.RECONVERGENT B1 ;  /* 0x0000000000017941 */ /* 0x000fea0003800200 */
.L_x_14010:
        /* <DEDUP_REMOVED lines=12> */
.L_x_14009:
[----:B------:R-:W-:Y:S05]  /*2cdc0*/  BSYNC.RECONVERGENT B0 ;  /* 0x0000000000007941 */ /* 0x000fea0003800200 */
.L_x_14008:
        /* <DEDUP_REMOVED lines=22> */
.L_x_14019:
        /* <DEDUP_REMOVED lines=13> */
.L_x_14021:
[----:B------:R-:W-:Y:S05]  /*2d000*/  BSYNC.RECONVERGENT B2 ;  /* 0x0000000000027941 */ /* 0x000fea0003800200 */
.L_x_14020:
        /* <DEDUP_REMOVED lines=57> */
[----:B------:R-:W-:-:S07]  /*2d3a0*/  IMAD.MOV.U32 R141, RZ, RZ, R197 ;  /* 0x000000ffff8d7224 */ /* 0x000fce00078e00c5 */
.L_x_14018:
[----:B------:R-:W-:Y:S05]  /*2d3b0*/  BSYNC.RECONVERGENT B1 ;  /* 0x0000000000017941 */ /* 0x000fea0003800200 */
.L_x_14017:
        /* <DEDUP_REMOVED lines=12> */
.L_x_14016:
[----:B------:R-:W-:Y:S05]  /*2d480*/  BSYNC.RECONVERGENT B0 ;  /* 0x0000000000007941 */ /* 0x000fea0003800200 */
.L_x_14015:
[----:B------:R-:W-:Y:S02]  /*2d490*/  F2FP.F16.F32.PACK_AB R143, RZ, R184 ;  /* 0x000000b8ff8f723e */ /* 0x000fe400000000ff */
[----:B------:R-:W-:Y:S02]  /*2d4a0*/  PRMT R142, R194, 0x5410, R196 ;  /* 0x00005410c28e7816 */ /* 0x000fe400000000c4 */
[----:B------:R-:W-:Y:S02]  /*2d4b0*/  PRMT R141, R193, 0x5410, R192 ;  /* 0x00005410c18d7816 */ /* 0x000fe400000000c0 */
[----:B------:R-:W-:Y:S02]  /*2d4c0*/  PRMT R140, R183, 0x5410, R182 ;  /* 0x00005410b78c7816 */ /* 0x000fe400000000b6 */
[----:B------:R-:W-:Y:S01]  /*2d4d0*/  PRMT R143, R198, 0x5410, R143 ;  /* 0x00005410c68f7816 */ /* 0x000fe2000000008f */
[----:B------:R-:W-:Y:S06]  /*2d4e0*/  BRA `(.L_x_14022) ;  /* 0x00000034001c7947 */ /* 0x000fec0003800000 */
.L_x_13965:
        /* <DEDUP_REMOVED lines=21> */
.L_x_14027:
        /* <DEDUP_REMOVED lines=13> */
.L_x_14029:
[----:B------:R-:W-:Y:S05]  /*2d710*/  BSYNC.RECONVERGENT B2 ;  /* 0x0000000000027941 */ /* 0x000fea0003800200 */
.L_x_14028:
[----:B------:R-:W-:Y:S01]  /*2d720*/  IMAD.WIDE.U32 R140, R146, -0x326172a9, RZ ;  /* 0xcd9e8d57928c7825 */ /* 0x000fe200078e00ff */
[----:B------:R-:W-:-:S03]  /*2d730*/  LOP3.LUT R142, R35, R181, R171, 0x96, !PT ;  /* 0x000000b5238e7212 */ /* 0x000fc600078e96ab */
[----:B------:R-:W-:Y:S01]  /*2d740*/  VIADD R29, R170, 0x9e3779b9 ;  /* 0x9e3779b9aa1d7836 */ /* 0x000fe20000000000 */
[----:B-1----:R-:W-:Y:S01]  /*2d750*/  LOP3.LUT R178, R144, R141, R170, 0x96, !PT ;  /* 0x0000008d90b27212 */ /* 0x002fe200078e96aa */
        /* <DEDUP_REMOVED lines=46> */
[----:B------:R-:W-:-:S03]  /*2da40*/  LOP3.LUT R29, R29, R142, R141, 0x96, !PT ;  /* 0x0000008e1d1d7212 */ /* 0x000fc600078e968d */
[----:B------:R-:W-:-:S04]  /*2da50*/  IMAD.WIDE.U32 R208, R143, -0x326172a9, RZ ;  /* 0xcd9e8d578fd07825 */ /* 0x000fc800078e00ff */
[----:B------:R-:W-:Y:S01]  /*2da60*/  IMAD.WIDE.U32 R202, R29, -0x2daee0ad, RZ ;  /* 0xd2511f531dca7825 */ /* 0x000fe200078e00ff */
[----:B------:R-:W-:-:S03]  /*2da70*/  LOP3.LUT R181, R157, R140, R209, 0x96, !PT ;  /* 0x0000008c9db57212 */ /* 0x000fc600078e96d1 */
[----:B------:R-:W-:Y:S02]  /*2da80*/  VIADD R29, R171, 0x96a522ad ;  /* 0x96a522adab1d7836 */ /* 0x000fe40000000000 */
[----:B------:R-:W-:-:S03]  /*2da90*/  IMAD.MOV.U32 R140, RZ, RZ, RZ ;  /* 0x000000ffff8c7224 */ /* 0x000fc600078e00ff */
[----:B------:R-:W-:Y:S02]  /*2daa0*/  LOP3.LUT R180, R29, R180, R203, 0x96, !PT ;  /* 0x000000b41db47212 */ /* 0x000fe400078e96cb */
[----:B------:R-:W-:-:S07]  /*2dab0*/  MOV R29, R188 ;  /* 0x000000bc001d7202 */ /* 0x000fce0000000f00 */
.L_x_14026:
[----:B------:R-:W-:Y:S05]  /*2dac0*/  BSYNC.RECONVERGENT B1 ;  /* 0x0000000000017941 */ /* 0x000fea0003800200 */
.L_x_14025:
        /* <DEDUP_REMOVED lines=11> */
.L_x_14024:
[----:B------:R-:W-:Y:S05]  /*2db80*/  BSYNC.RECONVERGENT B0 ;  /* 0x0000000000007941 */ /* 0x000fea0003800200 */
.L_x_14023:
[----:B------:R-:W-:Y:S01]  /*2db90*/  BSSY.RECONVERGENT B0, `(.L_x_14030) ;  /* 0x0000067000007945 */ /* 0x000fe20003800200 */
[----:B-1----:R-:W-:Y:S01]  /*2dba0*/  F2FP.F16.F32.PACK_AB R183, RZ, R191 ;  /* 0x000000bfffb7723e */ /* 0x002fe200000000ff */
        /* <DEDUP_REMOVED lines=16> */
.L_x_14034:
        /* <DEDUP_REMOVED lines=13> */
.L_x_14036:
[----:B------:R-:W-:Y:S05]  /*2dd80*/  BSYNC.RECONVERGENT B2 ;  /* 0x0000000000027941 */ /* 0x000fea0003800200 */
.L_x_14035:
        /* <DEDUP_REMOVED lines=59> */
.L_x_14033:
[----:B------:R-:W-:Y:S05]  /*2e140*/  BSYNC.RECONVERGENT B1 ;  /* 0x0000000000017941 */ /* 0x000fea0003800200 */
.L_x_14032:
        /* <DEDUP_REMOVED lines=11> */
.L_x_14031:
[----:B------:R-:W-:Y:S05]  /*2e200*/  BSYNC.RECONVERGENT B0 ;  /* 0x0000000000007941 */ /* 0x000fea0003800200 */
.L_x_14030:
        /* <DEDUP_REMOVED lines=18> */
.L_x_14041:
        /* <DEDUP_REMOVED lines=13> */
.L_x_14043:
[----:B------:R-:W-:Y:S05]  /*2e400*/  BSYNC.RECONVERGENT B2 ;  /* 0x0000000000027941 */ /* 0x000fea0003800200 */
.L_x_14042:
        /* <DEDUP_REMOVED lines=59> */
.L_x_14040:
[----:B------:R-:W-:Y:S05]  /*2e7c0*/  BSYNC.RECONVERGENT B1 ;  /* 0x0000000000017941 */ /* 0x000fea0003800200 */
.L_x_14039:
        /* <DEDUP_REMOVED lines=11> */
.L_x_14038:
[----:B------:R-:W-:Y:S05]  /*2e880*/  BSYNC.RECONVERGENT B0 ;  /* 0x0000000000007941 */ /* 0x000fea0003800200 */
.L_x_14037:
        /* <DEDUP_REMOVED lines=18> */
.L_x_14048:
        /* <DEDUP_REMOVED lines=13> */
.L_x_14050:
[----:B------:R-:W-:Y:S05]  /*2ea80*/  BSYNC.RECONVERGENT B2 ;  /* 0x0000000000027941 */ /* 0x000fea0003800200 */
.L_x_14049:
        /* <DEDUP_REMOVED lines=59> */
.L_x_14047:
[----:B------:R-:W-:Y:S05]  /*2ee40*/  BSYNC.RECONVERGENT B1 ;  /* 0x0000000000017941 */ /* 0x000fea0003800200 */
.L_x_14046:
        /* <DEDUP_REMOVED lines=11> */
.L_x_14045:
[----:B------:R-:W-:Y:S05]  /*2ef00*/  BSYNC.RECONVERGENT B0 ;  /* 0x0000000000007941 */ /* 0x000fea0003800200 */
.L_x_14044:
        /* <DEDUP_REMOVED lines=18> */
.L_x_14055:
        /* <DEDUP_REMOVED lines=13> */
.L_x_14057:
[----:B------:R-:W-:Y:S05]  /*2f100*/  BSYNC.RECONVERGENT B2 ;  /* 0x0000000000027941 */ /* 0x000fea0003800200 */
.L_x_14056:
        /* <DEDUP_REMOVED lines=59> */
.L_x_14054:
[----:B------:R-:W-:Y:S05]  /*2f4c0*/  BSYNC.RECONVERGENT B1 ;  /* 0x0000000000017941 */ /* 0x000fea0003800200 */
.L_x_14053:
        /* <DEDUP_REMOVED lines=11> */
.L_x_14052:
[----:B------:R-:W-:Y:S05]  /*2f580*/  BSYNC.RECONVERGENT B0 ;  /* 0x0000000000007941 */ /* 0x000fea0003800200 */
.L_x_14051:
        /* <DEDUP_REMOVED lines=18> */
.L_x_14062:
        /* <DEDUP_REMOVED lines=13> */
.L_x_14064:
[----:B------:R-:W-:Y:S05]  /*2f780*/  BSYNC.RECONVERGENT B2 ;  /* 0x0000000000027941 */ /* 0x000fea0003800200 */
.L_x_14063:
        /* <DEDUP_REMOVED lines=59> */
.L_x_14061:
[----:B------:R-:W-:Y:S05]  /*2fb40*/  BSYNC.RECONVERGENT B1 ;  /* 0x0000000000017941 */ /* 0x000fea0003800200 */
.L_x_14060:
        /* <DEDUP_REMOVED lines=11> */
.L_x_14059:
[----:B------:R-:W-:Y:S05]  /*2fc00*/  BSYNC.RECONVERGENT B0 ;  /* 0x0000000000007941 */ /* 0x000fea0003800200 */
.L_x_14058:
        /* <DEDUP_REMOVED lines=18> */
.L_x_14069:
        /* <DEDUP_REMOVED lines=13> */
.L_x_14071:
[----:B------:R-:W-:Y:S05]  /*2fe00*/  BSYNC.RECONVERGENT B2 ;  /* 0x0000000000027941 */ /* 0x000fea0003800200 */
.L_x_14070:
        /* <DEDUP_REMOVED lines=59> */
.L_x_14068:
[----:B------:R-:W-:Y:S05]  /*301c0*/  BSYNC.RECONVERGENT B1 ;  /* 0x0000000000017941 */ /* 0x000fea0003800200 */
.L_x_14067:
        /* <DEDUP_REMOVED lines=11> */
.L_x_14066:
[----:B------:R-:W-:Y:S05]  /*30280*/  BSYNC.RECONVERGENT B0 ;  /* 0x0000000000007941 */ /* 0x000fea0003800200 */
.L_x_14065:
        /* <DEDUP_REMOVED lines=18> */
.L_x_14076:
        /* <DEDUP_REMOVED lines=13> */
.L_x_14078:
[----:B------:R-:W-:Y:S05]  /*30480*/  BSYNC.RECONVERGENT B2 ;  /* 0x0000000000027941 */ /* 0x000fea0003800200 */
.L_x_14077:
        /* <DEDUP_REMOVED lines=59> */
.L_x_14075:
[----:B------:R-:W-:Y:S05]  /*30840*/  BSYNC.RECONVERGENT B1 ;  /* 0x0000000000017941 */ /* 0x000fea0003800200 */
.L_x_14074:
        /* <DEDUP_REMOVED lines=11> */
.L_x_14073:
[----:B------:R-:W-:Y:S05]  /*30900*/  BSYNC.RECONVERGENT B0 ;  /* 0x0000000000007941 */ /* 0x000fea0003800200 */
.L_x_14072:
[----:B------:R-:W-:Y:S02]  /*30910*/  F2FP.F16.F32.PACK_AB R143, RZ, R184 ;  /* 0x000000b8ff8f723e */ /* 0x000fe400000000ff */
[----:B------:R-:W-:Y:S02]  /*30920*/  PRMT R142, R194, 0x5410, R196 ;  /* 0x00005410c28e7816 */ /* 0x000fe400000000c4 */
[----:B------:R-:W-:Y:S02]  /*30930*/  PRMT R141, R193, 0x5410, R192 ;  /* 0x00005410c18d7816 */ /* 0x000fe400000000c0 */
[----:B------:R-:W-:Y:S02]  /*30940*/  PRMT R140, R183, 0x5410, R182 ;  /* 0x00005410b78c7816 */ /* 0x000fe400000000b6 */
[----:B------:R-:W-:-:S07]  /*30950*/  PRMT R143, R197, 0x5410, R143 ;  /* 0x00005410c58f7816 */ /* 0x000fce000000008f */
.L_x_14022:
[C---:B------:R-:W-:Y:S01]  /*30960*/  VIADD R197, R195.reuse, 0xc0 ;  /* 0x000000c0c3c57836 */ /* 0x040fe20000000000 */
[----:B------:R-:W0:Y:S01]  /*30970*/  @P1 LDC.64 R192, c[0x0][0x390] ;  /* 0x0000e400ffc01b82 */ /* 0x000e220000000a00 */
[----:B------:R-:W-:Y:S01]  /*30980*/  VIADD R179, R195, 0xe0 ;  /* 0x000000e0c3b37836 */ /* 0x000fe20000000000 */
[----:B------:R-:W-:Y:S01]  /*30990*/  IADD3 R178, PT, PT, R200, 0xe0, RZ ;  /* 0x000000e0c8b27810 */ /* 0x000fe20007ffe0ff */
[----:B------:R-:W-:Y:S01]  /*309a0*/  IMAD.WIDE.U32 R194, R197, 0x10, R168 ;  /* 0x00000010c5c27825 */ /* 0x000fe200078e00a8 */
[----:B------:R-:W-:Y:S04]  /*309b0*/  BSSY.RECONVERGENT B0, `(.L_x_14079) ;  /* 0x000001b000007945 */ /* 0x000fe80003800200 */
        /* <DEDUP_REMOVED lines=26> */
.L_x_14080:
[----:B------:R-:W-:Y:S05]  /*30b60*/  BSYNC.RECONVERGENT B0 ;  /* 0x0000000000007941 */ /* 0x000fea0003800200 */
.L_x_14079:
        /* <DEDUP_REMOVED lines=25> */
.L_x_14086:
        /* <DEDUP_REMOVED lines=13> */
.L_x_14088:
[----:B------:R-:W-:Y:S05]  /*30dd0*/  BSYNC.RECONVERGENT B2 ;  /* 0x0000000000027941 */ /* 0x000fea0003800200 */
.L_x_14087:
        /* <DEDUP_REMOVED lines=59> */
.L_x_14085:
[----:B------:R-:W-:Y:S05]  /*31190*/  BSYNC.RECONVERGENT B1 ;  /* 0x0000000000017941 */ /* 0x000fea0003800200 */
.L_x_14084:
        /* <DEDUP_REMOVED lines=12> */
.L_x_14083:
[----:B------:R-:W-:Y:S05]  /*31260*/  BSYNC.RECONVERGENT B0 ;  /* 0x0000000000007941 */ /* 0x000fea0003800200 */
.L_x_14082:
        /* <DEDUP_REMOVED lines=22> */
.L_x_14093:
        /* <DEDUP_REMOVED lines=13> */
.L_x_14095:
[----:B------:R-:W-:Y:S05]  /*314a0*/  BSYNC.RECONVERGENT B2 ;  /* 0x0000000000027941 */ /* 0x000fea0003800200 */
.L_x_14094:
        /* <DEDUP_REMOVED lines=59> */
.L_x_14092:
[----:B------:R-:W-:Y:S05]  /*31860*/  BSYNC.RECONVERGENT B1 ;  /* 0x0000000000017941 */ /* 0x000fea0003800200 */
.L_x_14091:
        /* <DEDUP_REMOVED lines=12> */
.L_x_14090:
[----:B------:R-:W-:Y:S05]  /*31930*/  BSYNC.RECONVERGENT B0 ;  /* 0x0000000000007941 */ /* 0x000fea0003800200 */
.L_x_14089:
        /* <DEDUP_REMOVED lines=22> */
.L_x_14100:
        /* <DEDUP_REMOVED lines=13> */
.L_x_14102:
[----:B------:R-:W-:Y:S05]  /*31b70*/  BSYNC.RECONVERGENT B2 ;  /* 0x0000000000027941 */ /* 0x000fea0003800200 */
.L_x_14101:
        /* <DEDUP_REMOVED lines=59> */
.L_x_14099:
[----:B------:R-:W-:Y:S05]  /*31f30*/  BSYNC.RECONVERGENT B1 ;  /* 0x0000000000017941 */ /* 0x000fea0003800200 */
.L_x_14098:
        /* <DEDUP_REMOVED lines=12> */
.L_x_14097:
[----:B------:R-:W-:Y:S05]  /*32000*/  BSYNC.RECONVERGENT B0 ;  /* 0x0000000000007941 */ /* 0x000fea0003800200 */
.L_x_14096:
        /* <DEDUP_REMOVED lines=22> */
.L_x_14107:
        /* <DEDUP_REMOVED lines=13> */
.L_x_14109:
[----:B------:R-:W-:Y:S05]  /*32240*/  BSYNC.RECONVERGENT B2 ;  /* 0x0000000000027941 */ /* 0x000fea0003800200 */
.L_x_14108:
        /* <DEDUP_REMOVED lines=59> */
.L_x_14106:
[----:B------:R-:W-:Y:S05]  /*32600*/  BSYNC.RECONVERGENT B1 ;  /* 0x0000000000017941 */ /* 0x000fea0003800200 */
.L_x_14105:
        /* <DEDUP_REMOVED lines=12> */
.L_x_14104:
[----:B------:R-:W-:Y:S05]  /*326d0*/  BSYNC.RECONVERGENT B0 ;  /* 0x0000000000007941 */ /* 0x000fea0003800200 */
.L_x_14103:
        /* <DEDUP_REMOVED lines=22> */
.L_x_14114:
        /* <DEDUP_REMOVED lines=13> */
.L_x_14116:
[----:B------:R-:W-:Y:S05]  /*32910*/  BSYNC.RECONVERGENT B2 ;  /* 0x0000000000027941 */ /* 0x000fea0003800200 */
.L_x_14115:
        /* <DEDUP_REMOVED lines=59> */
.L_x_14113:
[----:B------:R-:W-:Y:S05]  /*32cd0*/  BSYNC.RECONVERGENT B1 ;  /* 0x0000000000017941 */ /* 0x000fea0003800200 */
.L_x_14112:
        /* <DEDUP_REMOVED lines=12> */
.L_x_14111:
[----:B------:R-:W-:Y:S05]  /*32da0*/  BSYNC.RECONVERGENT B0 ;  /* 0x0000000000007941 */ /* 0x000fea0003800200 */
.L_x_14110:
        /* <DEDUP_REMOVED lines=22> */
.L_x_14121:
        /* <DEDUP_REMOVED lines=13> */
.L_x_14123:
[----:B------:R-:W-:Y:S05]  /*32fe0*/  BSYNC.RECONVERGENT B2 ;  /* 0x0000000000027941 */ /* 0x000fea0003800200 */
.L_x_14122:
        /* <DEDUP_REMOVED lines=59> */
.L_x_14120:
[----:B------:R-:W-:Y:S05]  /*333a0*/  BSYNC.RECONVERGENT B1 ;  /* 0x0000000000017941 */ /* 0x000fea0003800200 */
.L_x_14119:
        /* <DEDUP_REMOVED lines=12> */
.L_x_14118:
[----:B------:R-:W-:Y:S05]  /*33470*/  BSYNC.RECONVERGENT B0 ;  /* 0x0000000000007941 */ /* 0x000fea0003800200 */
.L_x_14117:
        /* <DEDUP_REMOVED lines=22> */
.L_x_14128:
        /* <DEDUP_REMOVED lines=13> */
.L_x_14130:
[----:B------:R-:W-:Y:S05]  /*336b0*/  BSYNC.RECONVERGENT B2 ;  /* 0x0000000000027941 */ /* 0x000fea0003800200 */
.L_x_14129:
        /* <DEDUP_REMOVED lines=55> */
[----:B------:R-:W-:Y:S02]  /*33a30*/  IMAD.MOV.U32 R208, RZ, RZ, R140 ;  /* 0x000000ffffd07224 */ /* 0x000fe400078e008c */
[----:B------:R-:W-:Y:S01]  /*33a40*/  HFMA2 R140, -RZ, RZ, 0, 0 ;  /* 0x00000000ff8c7431 */ /* 0x000fe200000001ff */
[----:B------:R-:W-:Y:S01]  /*33a50*/  MOV R211, R142 ;  /* 0x0000008e00d37202 */ /* 0x000fe20000000f00 */
[----:B------:R-:W-:Y:S01]  /*33a60*/  IMAD.MOV.U32 R142, RZ, RZ, R198 ;  /* 0x000000ffff8e7224 */ /* 0x000fe200078e00c6 */
[----:B------:R-:W-:-:S07]  /*33a70*/  LOP3.LUT R180, R183, R182, R143, 0x96, !PT ;  /* 0x000000b6b7b47212 */ /* 0x000fce00078e968f */
.L_x_14127:
[----:B------:R-:W-:Y:S05]  /*33a80*/  BSYNC.RECONVERGENT B1 ;  /* 0x0000000000017941 */ /* 0x000fea0003800200 */
.L_x_14126:
        /* <DEDUP_REMOVED lines=12> */
.L_x_14125:
[----:B------:R-:W-:Y:S05]  /*33b50*/  BSYNC.RECONVERGENT B0 ;  /* 0x0000000000007941 */ /* 0x000fea0003800200 */
.L_x_14124:
        /* <DEDUP_REMOVED lines=22> */
.L_x_14135:
        /* <DEDUP_REMOVED lines=13> */
.L_x_14137:
[----:B------:R-:W-:Y:S05]  /*33d90*/  BSYNC.RECONVERGENT B2 ;  /* 0x0000000000027941 */ /* 0x000fea0003800200 */
.L_x_14136:
        /* <DEDUP_REMOVED lines=55> */
[----:B------:R-:W-:Y:S02]  /*34110*/  LOP3.LUT R181, R157, R142, R141, 0x96, !PT ;  /* 0x0000008e9db57212 */ /* 0x000fe400078e968d */
[----:B------:R-:W-:Y:S01]  /*34120*/  MOV R141, R211 ;  /* 0x000000d3008d7202 */ /* 0x000fe20000000f00 */
[----:B------:R-:W-:Y:S01]  /*34130*/  IMAD.MOV.U32 R208, RZ, RZ, R140 ;  /* 0x000000ffffd07224 */ /* 0x000fe200078e008c */
[----:B------:R-:W-:-:S07]  /*34140*/  LOP3.LUT R180, R143, R180, R199, 0x96, !PT ;  /* 0x000000b48fb47212 */ /* 0x000fce00078e96c7 */
.L_x_14134:
[----:B------:R-:W-:Y:S05]  /*34150*/  BSYNC.RECONVERGENT B1 ;  /* 0x0000000000017941 */ /* 0x000fea0003800200 */
.L_x_14133:
        /* <DEDUP_REMOVED lines=12> */
.L_x_14132:
[----:B------:R-:W-:Y:S05]  /*34220*/  BSYNC.RECONVERGENT B0 ;  /* 0x0000000000007941 */ /* 0x000fea0003800200 */
.L_x_14131:
[----:B------:R-:W-:Y:S02]  /*34230*/  F2FP.F16.F32.PACK_AB R143, RZ, R210 ;  /* 0x000000d2ff8f723e */ /* 0x000fe400000000ff */
[----:B------:R-:W-:Y:S02]  /*34240*/  PRMT R142, R204, 0x5410, R207 ;  /* 0x00005410cc8e7816 */ /* 0x000fe400000000cf */
[----:B------:R-:W-:Y:S02]  /*34250*/  PRMT R141, R203, 0x5410, R202 ;  /* 0x00005410cb8d7816 */ /* 0x000fe400000000ca */
[----:B------:R-:W-:Y:S02]  /*34260*/  PRMT R140, R201, 0x5410, R200 ;  /* 0x00005410c98c7816 */ /* 0x000fe400000000c8 */
[----:B------:R-:W-:Y:S01]  /*34270*/  PRMT R143, R212, 0x5410, R143 ;  /* 0x00005410d48f7816 */ /* 0x000fe2000000008f */
[----:B------:R-:W-:Y:S06]  /*34280*/  BRA `(.L_x_14138) ;  /* 0x0000003400247947 */ /* 0x000fec0003800000 */
.L_x_14081:
        /* <DEDUP_REMOVED lines=21> */
.L_x_14143:
        /* <DEDUP_REMOVED lines=13> */
.L_x_14145:
[----:B------:R-:W-:Y:S05]  /*344b0*/  BSYNC.RECONVERGENT B2 ;  /* 0x0000000000027941 */ /* 0x000fea0003800200 */
.L_x_14144:
[----:B------:R-:W-:Y:S01]  /*344c0*/  IMAD.WIDE.U32 R140, R146, -0x326172a9, RZ ;  /* 0xcd9e8d57928c7825 */ /* 0x000fe200078e00ff */
[----:B------:R-:W-:Y:S02]  /*344d0*/  LOP3.LUT R142, R35, R181, R171, 0x96, !PT ;  /* 0x000000b5238e7212 */ /* 0x000fe400078e96ab */
[----:B------:R-:W-:Y:S02]  /*344e0*/  IADD3 R29, PT, PT, R170, -0x61c88647, RZ ;  /* 0x9e3779b9aa1d7810 */ /* 0x000fe40007ffe0ff */
[----:B-1----:R-:W-:Y:S01]  /*344f0*/  LOP3.LUT R182, R144, R141, R170, 0x96, !PT ;  /* 0x0000008d90b67212 */ /* 0x002fe200078e96aa */
        /* <DEDUP_REMOVED lines=48> */
[----:B------:R-:W-:Y:S01]  /*34800*/  LOP3.LUT R181, R157, R140, R209, 0x96, !PT ;  /* 0x0000008c9db57212 */ /* 0x000fe200078e96d1 */
[----:B------:R-:W-:Y:S02]  /*34810*/  HFMA2 R140, -RZ, RZ, 0, 0 ;  /* 0x00000000ff8c7431 */ /* 0x000fe400000001ff */
[----:B------:R-:W-:Y:S01]  /*34820*/  IMAD.WIDE.U32 R198, R29, -0x2daee0ad, RZ ;  /* 0xd2511f531dc67825 */ /* 0x000fe200078e00ff */
[----:B------:R-:W-:-:S04]  /*34830*/  IADD3 R29, PT, PT, R171, -0x695add53, RZ ;  /* 0x96a522adab1d7810 */ /* 0x000fc80007ffe0ff */
[----:B------:R-:W-:Y:S01]  /*34840*/  LOP3.LUT R180, R29, R180, R199, 0x96, !PT ;  /* 0x000000b41db47212 */ /* 0x000fe200078e96c7 */
[----:B------:R-:W-:-:S07]  /*34850*/  IMAD.MOV.U32 R29, RZ, RZ, R202 ;  /* 0x000000ffff1d7224 */ /* 0x000fce00078e00ca */
.L_x_14142:
[----:B------:R-:W-:Y:S05]  /*34860*/  BSYNC.RECONVERGENT B1 ;  /* 0x0000000000017941 */ /* 0x000fea0003800200 */
.L_x_14141:
        /* <DEDUP_REMOVED lines=11> */
.L_x_14140:
[----:B------:R-:W-:Y:S05]  /*34920*/  BSYNC.RECONVERGENT B0 ;  /* 0x0000000000007941 */ /* 0x000fea0003800200 */
.L_x_14139:
        /* <DEDUP_REMOVED lines=18> */
.L_x_14150:
        /* <DEDUP_REMOVED lines=13> */
.L_x_14152:
[----:B------:R-:W-:Y:S05]  /*34b20*/  BSYNC.RECONVERGENT B2 ;  /* 0x0000000000027941 */ /* 0x000fea0003800200 */
.L_x_14151:
        /* <DEDUP_REMOVED lines=59> */
.L_x_14149:
[----:B------:R-:W-:Y:S05]  /*34ee0*/  BSYNC.RECONVERGENT B1 ;  /* 0x0000000000017941 */ /* 0x000fea0003800200 */
.L_x_14148:
        /* <DEDUP_REMOVED lines=11> */
.L_x_14147:
[----:B------:R-:W-:Y:S05]  /*34fa0*/  BSYNC.RECONVERGENT B0 ;  /* 0x0000000000007941 */ /* 0x000fea0003800200 */
.L_x_14146:
        /* <DEDUP_REMOVED lines=18> */
.L_x_14157:
        /* <DEDUP_REMOVED lines=13> */
.L_x_14159:
[----:B------:R-:W-:Y:S05]  /*351a0*/  BSYNC.RECONVERGENT B2 ;  /* 0x0000000000027941 */ /* 0x000fea0003800200 */
.L_x_14158:
        /* <DEDUP_REMOVED lines=59> */
.L_x_14156:
[----:B------:R-:W-:Y:S05]  /*35560*/  BSYNC.RECONVERGENT B1 ;  /* 0x0000000000017941 */ /* 0x000fea0003800200 */
.L_x_14155:
        /* <DEDUP_REMOVED lines=11> */
.L_x_14154:
[----:B------:R-:W-:Y:S05]  /*35620*/  BSYNC.RECONVERGENT B0 ;  /* 0x0000000000007941 */ /* 0x000fea0003800200 */
.L_x_14153:
        /* <DEDUP_REMOVED lines=18> */
.L_x_14164:
        /* <DEDUP_REMOVED lines=13> */
.L_x_14166:
[----:B------:R-:W-:Y:S05]  /*35820*/  BSYNC.RECONVERGENT B2 ;  /* 0x0000000000027941 */ /* 0x000fea0003800200 */
.L_x_14165:
        /* <DEDUP_REMOVED lines=59> */
.L_x_14163:
[----:B------:R-:W-:Y:S05]  /*35be0*/  BSYNC.RECONVERGENT B1 ;  /* 0x0000000000017941 */ /* 0x000fea0003800200 */
.L_x_14162:
        /* <DEDUP_REMOVED lines=11> */
.L_x_14161:
[----:B------:R-:W-:Y:S05]  /*35ca0*/  BSYNC.RECONVERGENT B0 ;  /* 0x0000000000007941 */ /* 0x000fea0003800200 */
.L_x_14160:
        /* <DEDUP_REMOVED lines=18> */
.L_x_14171:
        /* <DEDUP_REMOVED lines=13> */
.L_x_14173:
[----:B------:R-:W-:Y:S05]  /*35ea0*/  BSYNC.RECONVERGENT B2 ;  /* 0x0000000000027941 */ /* 0x000fea0003800200 */
.L_x_14172:
        /* <DEDUP_REMOVED lines=59> */
.L_x_14170:
[----:B------:R-:W-:Y:S05]  /*36260*/  BSYNC.RECONVERGENT B1 ;  /* 0x0000000000017941 */ /* 0x000fea0003800200 */
.L_x_14169:
        /* <DEDUP_REMOVED lines=11> */
.L_x_14168:
[----:B------:R-:W-:Y:S05]  /*36320*/  BSYNC.RECONVERGENT B0 ;  /* 0x0000000000007941 */ /* 0x000fea0003800200 */
.L_x_14167:
        /* <DEDUP_REMOVED lines=18> */
.L_x_14178:
        /* <DEDUP_REMOVED lines=13> */
.L_x_14180:
[----:B------:R-:W-:Y:S05]  /*36520*/  BSYNC.RECONVERGENT B2 ;  /* 0x0000000000027941 */ /* 0x000fea0003800200 */
.L_x_14179:
        /* <DEDUP_REMOVED lines=59> */
.L_x_14177:
[----:B------:R-:W-:Y:S05]  /*368e0*/  BSYNC.RECONVERGENT B1 ;  /* 0x0000000000017941 */ /* 0x000fea0003800200 */
.L_x_14176:
        /* <DEDUP_REMOVED lines=11> */
.L_x_14175:
[----:B------:R-:W-:Y:S05]  /*369a0*/  BSYNC.RECONVERGENT B0 ;  /* 0x0000000000007941 */ /* 0x000fea0003800200 */
.L_x_14174:
        /* <DEDUP_REMOVED lines=18> */
.L_x_14185:
        /* <DEDUP_REMOVED lines=13> */
.L_x_14187:
[----:B------:R-:W-:Y:S05]  /*36ba0*/  BSYNC.RECONVERGENT B2 ;  /* 0x0000000000027941 */ /* 0x000fea0003800200 */
.L_x_14186:
        /* <DEDUP_REMOVED lines=60> */
.L_x_14184:
[----:B------:R-:W-:Y:S05]  /*36f70*/  BSYNC.RECONVERGENT B1 ;  /* 0x0000000000017941 */ /* 0x000fea0003800200 */
.L_x_14183:
        /* <DEDUP_REMOVED lines=11> */
.L_x_14182:
[----:B------:R-:W-:Y:S05]  /*37030*/  BSYNC.RECONVERGENT B0 ;  /* 0x0000000000007941 */ /* 0x000fea0003800200 */
.L_x_14181:
        /* <DEDUP_REMOVED lines=18> */
.L_x_14192:
        /* <DEDUP_REMOVED lines=13> */
.L_x_14194:
[----:B------:R-:W-:Y:S05]  /*37230*/  BSYNC.RECONVERGENT B2 ;  /* 0x0000000000027941 */ /* 0x000fea0003800200 */
.L_x_14193:
        /* <DEDUP_REMOVED lines=60> */
.L_x_14191:
[----:B------:R-:W-:Y:S05]  /*37600*/  BSYNC.RECONVERGENT B1 ;  /* 0x0000000000017941 */ /* 0x000fea0003800200 */
.L_x_14190:
        /* <DEDUP_REMOVED lines=11> */
.L_x_14189:
[----:B------:R-:W-:Y:S05]  /*376c0*/  BSYNC.RECONVERGENT B0 ;  /* 0x0000000000007941 */ /* 0x000fea0003800200 */
.L_x_14188:
[----:B------:R-:W-:Y:S02]  /*376d0*/  F2FP.F16.F32.PACK_AB R143, RZ, R210 ;  /* 0x000000d2ff8f723e */ /* 0x000fe400000000ff */
[----:B------:R-:W-:Y:S02]  /*376e0*/  PRMT R142, R203, 0x5410, R204 ;  /* 0x00005410cb8e7816 */ /* 0x000fe400000000cc */
[----:B------:R-:W-:Y:S02]  /*376f0*/  PRMT R141, R201, 0x5410, R202 ;  /* 0x00005410c98d7816 */ /* 0x000fe400000000ca */
[----:B------:R-:W-:Y:S02]  /*37700*/  PRMT R140, R200, 0x5410, R199 ;  /* 0x00005410c88c7816 */ /* 0x000fe400000000c7 */
[----:B------:R-:W-:-:S07]  /*37710*/  PRMT R143, R207, 0x5410, R143 ;  /* 0x00005410cf8f7816 */ /* 0x000fce000000008f */
.L_x_14138:
[----:B------:R-:W-:Y:S01]  /*37720*/  FADD.FTZ R157, RZ, R30 ;  /* 0x0000001eff9d7221 */ /* 0x000fe20000010000 */
[----:B------:R-:W-:Y:S01]  /*37730*/  IMAD.WIDE.U32 R168, R179, 0x10, R168 ;  /* 0x00000010b3a87825 */ /* 0x000fe200078e00a8 */
[----:B------:R-:W-:Y:S01]  /*37740*/  BSSY.RECONVERGENT B0, `(.L_x_14195) ;  /* 0x0000056000007945 */ /* 0x000fe20003800200 */
[----:B------:R-:W-:Y:S02]  /*37750*/  LOP3.LUT P0, RZ, R33, 0x1f, RZ, 0xc0, !PT ;  /* 0x0000001f21ff7812 */ /* 0x000fe4000780c0ff */
        /* <DEDUP_REMOVED lines=63> */
[----:B0-----:R-:W-:Y:S06]  /*37b50*/  @!P1 BRA `(.L_x_14196) ;  /* 0x0000000000509947 */ /* 0x001fec0003800000 */
        /* <DEDUP_REMOVED lines=20> */
.L_x_14196:
[----:B------:R-:W-:Y:S05]  /*37ca0*/  BSYNC.RECONVERGENT B0 ;  /* 0x0000000000007941 */ /* 0x000fea0003800200 */
.L_x_14195:
        /* <DEDUP_REMOVED lines=152> */
.L_x_14212:
        /* <DEDUP_REMOVED lines=16> */
[----:B------:R-:W-:Y:S01]  /*38730*/  VIADD R141, R31, 0xffffffff ;  /* 0xffffffff1f8d7836 */ /* 0x000fe20000000000 */
[----:B------:R-:W-:Y:S01]  /*38740*/  FSEL R31, R157, RZ, !P1 ;  /* 0x000000ff9d1f7208 */ /* 0x000fe20004800000 */
[----:B------:R-:W-:Y:S02]  /*38750*/  HADD2.F32 R250, -RZ, R136.H0_H0 ;  /* 0x20000088fffa7230 */ /* 0x000fe40000004100 */
[----:B------:R-:W-:Y:S02]  /*38760*/  IMAD R34, R141, R34, RZ ;  /* 0x000000228d227224 */ /* 0x000fe400078e02ff */
[C---:B------:R-:W-:Y:S01]  /*38770*/  FADD.FTZ R30, -R31.reuse, R30 ;  /* 0x0000001e1f1e7221 */ /* 0x040fe20000010100 */
[C---:B------:R-:W-:Y:S01]  /*38780*/  FADD.FTZ R204, -R31.reuse, R3 ;  /* 0x000000031fcc7221 */ /* 0x040fe20000010100 */
[----:B------:R-:W-:Y:S02]  /*38790*/  HADD2.F32 R3, -RZ, R104.H0_H0 ;  /* 0x20000068ff037230 */ /* 0x000fe40000004100 */
[----:B------:R-:W-:Y:S01]  /*387a0*/  FADD.FTZ R220, -R31, R150 ;  /* 0x000000961fdc7221 */ /* 0x000fe20000010100 */
        /* <DEDUP_REMOVED lines=131> */
[----:B------:R-:W-:Y:S01]  /*38fe0*/  FFMA.FTZ R9, R28, R9, R3 ;  /* 0x000000091c097223 */ /* 0x000fe20000010003 */
        /* <DEDUP_REMOVED lines=21> */
[----:B------:R-:W-:Y:S01]  /*39140*/  HADD2.F32 R143, -RZ, R133.H0_H0 ;  /* 0x20000085ff8f7230 */ /* 0x000fe20000004100 */
[----:B------:R-:W-:Y:S01]  /*39150*/  F2FP.F16.F32.PACK_AB R7, R18, R7 ;  /* 0x000000071207723e */ /* 0x000fe200000000ff */
        /* <DEDUP_REMOVED lines=34> */
[----:B------:R-:W-:Y:S02]  /*39380*/  HADD2.F32 R31, -RZ, R131.H1_H1 ;  /* 0x30000083ff1f7230 */ /* 0x000fe40000004100 */
[----:B------:R-:W-:Y:S02]  /*39390*/  HADD2.F32 R33, -RZ, R99.H1_H1 ;  /* 0x30000063ff217230 */ /* 0x000fe40000004100 */
[----:B------:R-:W-:Y:S01]  /*393a0*/  FFMA.FTZ R28, R4, R149, R153 ;  /* 0x00000095041c7223 */ /* 0x000fe20000010099 */
[----:B------:R-:W-:Y:S01]  /*393b0*/  HADD2.F32 R167, -RZ, R131.H0_H0 ;  /* 0x20000083ffa77230 */ /* 0x000fe20000004100 */
[----:B------:R-:W-:Y:S01]  /*393c0*/  F2FP.F16.F32.PACK_AB R4, R9, R30 ;  /* 0x0000001e0904723e */ /* 0x000fe200000000ff */
[----:B------:R-:W-:Y:S02]  /*393d0*/  HADD2.F32 R17, -RZ, R99.H0_H0 ;  /* 0x20000063ff117230 */ /* 0x000fe40000004100 */
        /* <DEDUP_REMOVED lines=79> */
[----:B------:R-:W-:Y:S01]  /*398d0*/  HADD2.F32 R3, -RZ, R81.H1_H1 ;  /* 0x30000051ff037230 */ /* 0x000fe20000004100 */
[----:B------:R-:W-:Y:S01]  /*398e0*/  F2FP.F16.F32.PACK_AB R154, R177, R154 ;  /* 0x0000009ab19a723e */ /* 0x000fe200000000ff */
[----:B------:R-:W-:-:S02]  /*398f0*/  HADD2.F32 R179, -RZ, R119.H1_H1 ;  /* 0x30000077ffb37230 */ /* 0x000fc40000004100 */
[----:B------:R-:W-:Y:S01]  /*39900*/  FFMA.FTZ R236, R236, R183, R185 ;  /* 0x000000b7ecec7223 */ /* 0x000fe200000100b9 */
[----:B------:R-:W-:Y:S02]  /*39910*/  HADD2.F32 R183, -RZ, R113.H1_H1 ;  /* 0x30000071ffb77230 */ /* 0x000fe40000004100 */
[----:B------:R-:W-:Y:S02]  /*39920*/  HADD2.F32 R173, -RZ, R87.H1_H1 ;  /* 0x30000057ffad7230 */ /* 0x000fe40000004100 */
[----:B------:R-:W-:Y:S02]  /*39930*/  HADD2.F32 R187, -RZ, R112.H1_H1 ;  /* 0x30000070ffbb7230 */ /* 0x000fe40000004100 */
[----:B------:R-:W-:Y:S01]  /*39940*/  FFMA.FTZ R183, R188, R183, R3 ;  /* 0x000000b7bcb77223 */ /* 0x000fe20000010003 */
[----:B------:R-:W-:Y:S01]  /*39950*/  HADD2.F32 R189, -RZ, R80.H1_H1 ;  /* 0x30000050ffbd7230 */ /* 0x000fe20000004100 */
[----:B------:R-:W0:Y:S01]  /*39960*/  LDC.64 R2, c[0x0][0x428] ;  /* 0x00010a00ff027b82 */ /* 0x000e220000000a00 */
        /* <DEDUP_REMOVED lines=11> */
[----:B------:R-:W-:Y:S01]  /*39a20*/  SHF.R.S32.HI R17, RZ, 0x1f, R34 ;  /* 0x0000001fff117819 */ /* 0x000fe20000011422 */
[----:B------:R-:W-:Y:S02]  /*39a30*/  HADD2.F32 R193, -RZ, R83.H0_H0 ;  /* 0x20000053ffc17230 */ /* 0x000fe40000004100 */
[----:B------:R-:W-:Y:S01]  /*39a40*/  FFMA.FTZ R185, R186, R187, R189 ;  /* 0x000000bbbab97223 */ /* 0x000fe200000100bd */
[----:B------:R-:W-:Y:S01]  /*39a50*/  HADD2.F32 R195, -RZ, R115.H1_H1 ;  /* 0x30000073ffc37230 */ /* 0x000fe20000004100 */
[----:B------:R-:W-:Y:S01]  /*39a60*/  LEA.HI R17, R17, R34, RZ, 0x3 ;  /* 0x0000002211117211 */ /* 0x000fe200078f18ff */
        /* <DEDUP_REMOVED lines=11> */
[----:B------:R-:W-:Y:S01]  /*39b20*/  LEA.HI.SX32 R193, R17, R32, 0x1d ;  /* 0x0000002011c17211 */ /* 0x000fe200078feaff */
[----:B------:R-:W-:Y:S02]  /*39b30*/  HADD2.F32 R197, -RZ, R109.H0_H0 ;  /* 0x2000006dffc57230 */ /* 0x000fe40000004100 */
[----:B------:R-:W-:Y:S02]  /*39b40*/  HADD2.F32 R199, -RZ, R77.H0_H0 ;  /* 0x2000004dffc77230 */ /* 0x000fe40000004100 */
[----:B------:R-:W-:Y:S01]  /*39b50*/  FFMA.FTZ R248, R248, R9, R11 ;  /* 0x00000009f8f87223 */ /* 0x000fe2000001000b */
[----:B------:R-:W-:Y:S01]  /*39b60*/  HADD2.F32 R201, -RZ, R109.H1_H1 ;  /* 0x3000006dffc97230 */ /* 0x000fe20000004100 */
[----:B------:R-:W-:Y:S01]  /*39b70*/  F2FP.F16.F32.PACK_AB R9, R15, R14 ;  /* 0x0000000e0f09723e */ /* 0x000fe200000000ff */
[----:B------:R-:W-:Y:S01]  /*39b80*/  HADD2.F32 R203, -RZ, R77.H1_H1 ;  /* 0x3000004dffcb7230 */ /* 0x000fe20000004100 */
[----:B------:R-:W-:Y:S01]  /*39b90*/  F2FP.F16.F32.PACK_AB R14, R165, R28 ;  /* 0x0000001ca50e723e */ /* 0x000fe200000000ff */
[C---:B0-----:R-:W-:Y:S01]  /*39ba0*/  IMAD.WIDE.U32 R16, R193.reuse, 0x10, R2 ;  /* 0x00000010c1107825 */ /* 0x041fe200078e0002 */
[----:B------:R-:W-:-:S03]  /*39bb0*/  IADD3 R165, PT, PT, R193, 0x20, RZ ;  /* 0x00000020c1a57810 */ /* 0x000fc60007ffe0ff */
[----:B------:R-:W-:Y:S01]  /*39bc0*/  FFMA.FTZ R246, R246, R197, R199 ;  /* 0x000000c5f6f67223 */ /* 0x000fe200000100c7 */
[----:B------:R-:W-:Y:S01]  /*39bd0*/  FFMA.FTZ R191, R194, R201, R203 ;  /* 0x000000c9c2bf7223 */ /* 0x000fe200000100cb */
[----:B------:R-:W-:Y:S01]  /*39be0*/  F2FP.F16.F32.PACK_AB R15, R0, R167 ;  /* 0x000000a7000f723e */ /* 0x000fe200000000ff */
[----:B------:R-:W-:Y:S01]  /*39bf0*/  HADD2.F32 R195, -RZ, R110.H1_H1 ;  /* 0x3000006effc37230 */ /* 0x000fe20000004100 */
[----:B------:R0:W-:Y:S01]  /*39c00*/  STG.E.128 desc[UR6][R16.64], R4 ;  /* 0x0000000410007986 */ /* 0x0001e2000c101d06 */
[----:B------:R-:W-:Y:S01]  /*39c10*/  HADD2.F32 R197, -RZ, R78.H1_H1 ;  /* 0x3000004effc57230 */ /* 0x000fe20000004100 */
[----:B------:R-:W-:Y:S01]  /*39c20*/  F2FP.F16.F32.PACK_AB R11, R157, R10 ;  /* 0x0000000a9d0b723e */ /* 0x000fe200000000ff */
[----:B------:R-:W-:Y:S01]  /*39c30*/  HADD2.F32 R199, -RZ, R111.H0_H0 ;  /* 0x2000006fffc77230 */ /* 0x000fe20000004100 */
[----:B------:R-:W-:Y:S01]  /*39c40*/  F2FP.F16.F32.PACK_AB R10, R151, R12 ;  /* 0x0000000c970a723e */ /* 0x000fe200000000ff */
[----:B------:R-:W-:Y:S01]  /*39c50*/  HADD2.F32 R201, -RZ, R79.H0_H0 ;  /* 0x2000004fffc97230 */ /* 0x000fe20000004100 */
[----:B------:R-:W-:Y:S01]  /*39c60*/  IADD3 R157, PT, PT, R193, 0xa0, RZ ;  /* 0x000000a0c19d7810 */ /* 0x000fe20007ffe0ff */
[----:B------:R-:W-:Y:S01]  /*39c70*/  HADD2.F32 R203, -RZ, R111.H1_H1 ;  /* 0x3000006fffcb7230 */ /* 0x000fe20000004100 */
[----:B------:R-:W-:Y:S01]  /*39c80*/  F2FP.F16.F32.PACK_AB R12, R155, R20 ;  /* 0x000000149b0c723e */ /* 0x000fe200000000ff */
[----:B------:R-:W-:-:S02]  /*39c90*/  HADD2.F32 R207, -RZ, R79.H1_H1 ;  /* 0x3000004fffcf7230 */ /* 0x000fc40000004100 */
[----:B------:R-:W-:Y:S01]  /*39ca0*/  FFMA.FTZ R195, R192, R195, R197 ;  /* 0x000000c3c0c37223 */ /* 0x000fe200000100c5 */
[C---:B------:R-:W-:Y:S02]  /*39cb0*/  VIADD R167, R193.reuse, 0x40 ;  /* 0x00000040c1a77836 */ /* 0x040fe40000000000 */
[----:B------:R-:W-:Y:S01]  /*39cc0*/  FFMA.FTZ R199, R206, R199, R201 ;  /* 0x000000c7cec77223 */ /* 0x000fe200000100c9 */
[----:B------:R-:W-:Y:S02]  /*39cd0*/  VIADD R151, R193, 0x80 ;  /* 0x00000080c1977836 */ /* 0x000fe40000000000 */
[----:B------:R-:W-:Y:S01]  /*39ce0*/  FFMA.FTZ R210, R210, R203, R207 ;  /* 0x000000cbd2d27223 */ /* 0x000fe200000100cf */
[--C-:B------:R-:W-:Y:S01]  /*39cf0*/  IMAD.WIDE.U32 R164, R165, 0x10, R2.reuse ;  /* 0x00000010a5a47825 */ /* 0x100fe200078e0002 */
[----:B------:R-:W-:Y:S02]  /*39d00*/  F2FP.F16.F32.PACK_AB R155, R179, R234 ;  /* 0x000000eab39b723e */ /* 0x000fe400000000ff */
[C---:B0-----:R-:W-:Y:S01]  /*39d10*/  IADD3 R17, PT, PT, R193.reuse, 0x60, RZ ;  /* 0x00000060c1117810 */ /* 0x041fe20007ffe0ff */
[C---:B------:R-:W-:Y:S01]  /*39d20*/  VIADD R159, R193.reuse, 0xc0 ;  /* 0x000000c0c19f7836 */ /* 0x040fe20000000000 */
[----:B------:R-:W-:Y:S01]  /*39d30*/  IADD3 R193, PT, PT, R193, 0xe0, RZ ;  /* 0x000000e0c1c17810 */ /* 0x000fe20007ffe0ff */
        /* <DEDUP_REMOVED lines=15> */
[--C-:B------:R-:W-:Y:S02]  /*39e30*/  IMAD.WIDE.U32 R158, R159, 0x10, R2.reuse ;  /* 0x000000109f9e7825 */ /* 0x100fe400078e0002 */
[----:B------:R2:W-:Y:S01]  /*39e40*/  STG.E.128 desc[UR6][R150.64], R140 ;  /* 0x0000008c96007986 */ /* 0x0005e2000c101d06 */
[----:B0-----:R-:W-:Y:S01]  /*39e50*/  F2FP.F16.F32.PACK_AB R11, R187, R242 ;  /* 0x000000f2bb0b723e */ /* 0x001fe200000000ff */
[----:B------:R-:W-:Y:S01]  /*39e60*/  IMAD.WIDE.U32 R2, R193, 0x10, R2 ;  /* 0x00000010c1027825 */ /* 0x000fe200078e0002 */
        /* <DEDUP_REMOVED lines=8> */
[----:B------:R-:W-:-:S05]  /*39ef0*/  F2FP.F16.F32.PACK_AB R12, R189, R244 ;  /* 0x000000f4bd0c723e */ /* 0x000fca00000000ff */
[----:B------:R2:W-:Y:S02]  /*39f00*/  STG.E.128 desc[UR6][R2.64], R12 ;  /* 0x0000000c02007986 */ /* 0x0005e4000c101d06 */
.L_x_14199:
[----:B------:R-:W-:Y:S05]  /*39f10*/  BSYNC.RECONVERGENT B0 ;  /* 0x0000000000007941 */ /* 0x000fea0003800200 */
.L_x_14198:
[----:B--2---:R-:W0:Y:S02]  /*39f20*/  LDC.64 R2, c[0x0][0x380] ;  /* 0x0000e000ff027b82 */ /* 0x004e240000000a00 */
[----:B0-----:R-:W-:-:S05]  /*39f30*/  IMAD R147, R2, 0x4, R147 ;  /* 0x0000000402937824 */ /* 0x001fca00078e0293 */
[----:B------:R-:W-:-:S13]  /*39f40*/  ISETP.GE.AND P0, PT, R147, R3, PT ;  /* 0x000000039300720c */ /* 0x000fda0003f06270 */
[----:B------:R-:W-:Y:S05]  /*39f50*/  @!P0 BRA `(.L_x_14200) ;  /* 0xfffffc6c000c8947 */ /* 0x000fea000383ffff */
[----:B------:R-:W-:Y:S05]  /*39f60*/  EXIT ;  /* 0x000000000000794d */ /* 0x000fea0003800000 */
.L_x_14197:
[----:B------:R-:W-:Y:S01]  /*39f70*/  HFMA2 R200, -RZ, RZ, 0, 1.847743988037109375e-06 ;  /* 0x0000001fffc87431 */ /* 0x000fe200000001ff */
[----:B------:R-:W-:Y:S01]  /*39f80*/  BSSY B0, `(.L_x_14201) ;  /* 0x0000007000007945 */ /* 0x000fe20003800000 */
[----:B------:R-:W-:Y:S01]  /*39f90*/  MOV R182, R157 ;  /* 0x0000009d00b67202 */ /* 0x000fe20000000f00 */
[----:B------:R-:W-:Y:S02]  /*39fa0*/  IMAD.MOV.U32 R179, RZ, RZ, 0x1 ;  /* 0x00000001ffb37424 */ /* 0x000fe400078e00ff */
[----:B------:R-:W-:-:S07]  /*39fb0*/  IMAD.MOV.U32 R169, RZ, RZ, -0x1 ;  /* 0xffffffffffa97424 */ /* 0x000fce00078e00ff */
[----:B0----5:R-:W-:Y:S05]  /*39fc0*/  WARPSYNC.COLLECTIVE R169, `(.L_x_14202) ;  /* 0x00000000a9087348 */ /* 0x021fea0003c00000 */
[----:B------:R1:W2:Y:S02]  /*39fd0*/  SHFL.BFLY P1, R178, R182, R179, R200 ;  /* 0x0c0000b3b6b27389 */ /* 0x0002a400000200c8 */
[----:B012--5:R-:W-:Y:S05]  /*39fe0*/  ENDCOLLECTIVE ;  /* 0x000000000000791b */ /* 0x027fea0003800000 */
.L_x_14202:
[----:B------:R-:W-:Y:S05]  /*39ff0*/  BSYNC B0 ;  /* 0x0000000000007941 */ /* 0x000fea0003800000 */
.L_x_14201:
        /* <DEDUP_REMOVED lines=10> */
.L_x_14203:
[----:B------:R-:W-:Y:S02]  /*3a0a0*/  IMAD.MOV.U32 R179, RZ, RZ, 0x4 ;  /* 0x00000004ffb37424 */ /* 0x000fe400078e00ff */
[----:B------:R-:W-:-:S04]  /*3a0b0*/  IMAD.MOV.U32 R33, RZ, RZ, R178 ;  /* 0x000000ffff217224 */ /* 0x000fc800078e00b2 */
[----:B------:R-:W-:-:S05]  /*3a0c0*/  FADD.FTZ R141, R140, R33 ;  /* 0x000000218c8d7221 */ /* 0x000fca0000010000 */
[----:B------:R-:W-:-:S07]  /*3a0d0*/  MOV R182, R141 ;  /* 0x0000008d00b67202 */ /* 0x000fce0000000f00 */
[----:B------:R-:W-:Y:S05]  /*3a0e0*/  WARPSYNC.COLLECTIVE R169, `(.L_x_14204) ;  /* 0x00000000a9087348 */ /* 0x000fea0003c00000 */
[----:B------:R0:W1:Y:S02]  /*3a0f0*/  SHFL.BFLY P1, R178, R182, R179, R200 ;  /* 0x0c0000b3b6b27389 */ /* 0x00006400000200c8 */
[----:B01----:R-:W-:Y:S05]  /*3a100*/  ENDCOLLECTIVE ;  /* 0x000000000000791b */ /* 0x003fea0003800000 */
.L_x_14204:
[----:B------:R-:W-:Y:S01]  /*3a110*/  HFMA2 R179, -RZ, RZ, 0, 4.76837158203125e-07 ;  /* 0x00000008ffb37431 */ /* 0x000fe200000001ff */
[----:B------:R-:W-:-:S05]  /*3a120*/  MOV R142, R178 ;  /* 0x000000b2008e7202 */ /* 0x000fca0000000f00 */
[----:B------:R-:W-:-:S04]  /*3a130*/  FADD.FTZ R142, R141, R142 ;  /* 0x0000008e8d8e7221 */ /* 0x000fc80000010000 */
[----:B------:R-:W-:-:S07]  /*3a140*/  IMAD.MOV.U32 R182, RZ, RZ, R142 ;  /* 0x000000ffffb67224 */ /* 0x000fce00078e008e */
[----:B------:R-:W-:Y:S05]  /*3a150*/  WARPSYNC.COLLECTIVE R169, `(.L_x_14205) ;  /* 0x00000000a9087348 */ /* 0x000fea0003c00000 */
[----:B------:R0:W1:Y:S02]  /*3a160*/  SHFL.BFLY P1, R178, R182, R179, R200 ;  /* 0x0c0000b3b6b27389 */ /* 0x00006400000200c8 */
[----:B01----:R-:W-:Y:S05]  /*3a170*/  ENDCOLLECTIVE ;  /* 0x000000000000791b */ /* 0x003fea0003800000 */
.L_x_14205:
[----:B------:R-:W-:Y:S02]  /*3a180*/  IMAD.MOV.U32 R179, RZ, RZ, 0x10 ;  /* 0x00000010ffb37424 */ /* 0x000fe400078e00ff */
[----:B------:R-:W-:-:S04]  /*3a190*/  IMAD.MOV.U32 R33, RZ, RZ, R178 ;  /* 0x000000ffff217224 */ /* 0x000fc800078e00b2 */
[----:B------:R-:W-:-:S05]  /*3a1a0*/  FADD.FTZ R143, R142, R33 ;  /* 0x000000218e8f7221 */ /* 0x000fca0000010000 */
[----:B------:R-:W-:-:S07]  /*3a1b0*/  MOV R182, R143 ;  /* 0x0000008f00b67202 */ /* 0x000fce0000000f00 */
[----:B------:R-:W-:Y:S05]  /*3a1c0*/  WARPSYNC.COLLECTIVE R169, `(.L_x_14206) ;  /* 0x00000000a9087348 */ /* 0x000fea0003c00000 */
[----:B------:R0:W1:Y:S02]  /*3a1d0*/  SHFL.BFLY P1, R178, R182, R179, R200 ;  /* 0x0c0000b3b6b27389 */ /* 0x00006400000200c8 */
[----:B01----:R-:W-:Y:S05]  /*3a1e0*/  ENDCOLLECTIVE ;  /* 0x000000000000791b */ /* 0x003fea0003800000 */
.L_x_14206:
        /* <DEDUP_REMOVED lines=135> */
.L_x_14207:
[----:B------:R-:W-:Y:S01]  /*3aa60*/  HFMA2 R179, -RZ, RZ, 0, 1.1920928955078125e-07 ;  /* 0x00000002ffb37431 */ /* 0x000fe200000001ff */
[----:B------:R-:W-:-:S05]  /*3aa70*/  MOV R140, R178 ;  /* 0x000000b2008c7202 */ /* 0x000fca0000000f00 */
[----:B------:R-:W-:-:S04]  /*3aa80*/  FADD.FTZ R140, R33, R140 ;  /* 0x0000008c218c7221 */ /* 0x000fc80000010000 */
[----:B------:R-:W-:-:S07]  /*3aa90*/  IMAD.MOV.U32 R182, RZ, RZ, R140 ;  /* 0x000000ffffb67224 */ /* 0x000fce00078e008c */
[----:B------:R-:W-:Y:S05]  /*3aaa0*/  WARPSYNC.COLLECTIVE R169, `(.L_x_14208) ;  /* 0x00000000a9087348 */ /* 0x000fea0003c00000 */
[----:B------:R0:W1:Y:S02]  /*3aab0*/  SHFL.BFLY P1, R178, R182, R179, R200 ;  /* 0x0c0000b3b6b27389 */ /* 0x00006400000200c8 */
[----:B01----:R-:W-:Y:S05]  /*3aac0*/  ENDCOLLECTIVE ;  /* 0x000000000000791b */ /* 0x003fea0003800000 */
.L_x_14208:
[----:B------:R-:W-:Y:S02]  /*3aad0*/  IMAD.MOV.U32 R179, RZ, RZ, 0x4 ;  /* 0x00000004ffb37424 */ /* 0x000fe400078e00ff */
[----:B------:R-:W-:-:S04]  /*3aae0*/  IMAD.MOV.U32 R141, RZ, RZ, R178 ;  /* 0x000000ffff8d7224 */ /* 0x000fc800078e00b2 */
[----:B------:R-:W-:-:S05]  /*3aaf0*/  FADD.FTZ R141, R140, R141 ;  /* 0x0000008d8c8d7221 */ /* 0x000fca0000010000 */
[----:B------:R-:W-:-:S07]  /*3ab00*/  MOV R182, R141 ;  /* 0x0000008d00b67202 */ /* 0x000fce0000000f00 */
[----:B------:R-:W-:Y:S05]  /*3ab10*/  WARPSYNC.COLLECTIVE R169, `(.L_x_14209) ;  /* 0x00000000a9087348 */ /* 0x000fea0003c00000 */
[----:B------:R0:W1:Y:S02]  /*3ab20*/  SHFL.BFLY P1, R178, R182, R179, R200 ;  /* 0x0c0000b3b6b27389 */ /* 0x00006400000200c8 */
[----:B01----:R-:W-:Y:S05]  /*3ab30*/  ENDCOLLECTIVE ;  /* 0x000000000000791b */ /* 0x003fea0003800000 */
.L_x_14209:
[----:B------:R-:W-:Y:S01]  /*3ab40*/  HFMA2 R179, -RZ, RZ, 0, 4.76837158203125e-07 ;  /* 0x00000008ffb37431 */ /* 0x000fe200000001ff */
[----:B------:R-:W-:-:S05]  /*3ab50*/  MOV R142, R178 ;  /* 0x000000b2008e7202 */ /* 0x000fca0000000f00 */
[----:B------:R-:W-:-:S04]  /*3ab60*/  FADD.FTZ R142, R141, R142 ;  /* 0x0000008e8d8e7221 */ /* 0x000fc80000010000 */
[----:B------:R-:W-:-:S07]  /*3ab70*/  IMAD.MOV.U32 R182, RZ, RZ, R142 ;  /* 0x000000ffffb67224 */ /* 0x000fce00078e008e */
[----:B------:R-:W-:Y:S05]  /*3ab80*/  WARPSYNC.COLLECTIVE R169, `(.L_x_14210) ;  /* 0x00000000a9087348 */ /* 0x000fea0003c00000 */
[----:B------:R0:W1:Y:S02]  /*3ab90*/  SHFL.BFLY P1, R178, R182, R179, R200 ;  /* 0x0c0000b3b6b27389 */ /* 0x00006400000200c8 */
[----:B01----:R-:W-:Y:S05]  /*3aba0*/  ENDCOLLECTIVE ;  /* 0x000000000000791b */ /* 0x003fea0003800000 */
.L_x_14210:
[----:B------:R-:W-:Y:S02]  /*3abb0*/  IMAD.MOV.U32 R179, RZ, RZ, 0x10 ;  /* 0x00000010ffb37424 */ /* 0x000fe400078e00ff */
[----:B------:R-:W-:-:S04]  /*3abc0*/  IMAD.MOV.U32 R143, RZ, RZ, R178 ;  /* 0x000000ffff8f7224 */ /* 0x000fc800078e00b2 */
[----:B------:R-:W-:-:S05]  /*3abd0*/  FADD.FTZ R143, R142, R143 ;  /* 0x0000008f8e8f7221 */ /* 0x000fca0000010000 */
[----:B------:R-:W-:-:S07]  /*3abe0*/  MOV R182, R143 ;  /* 0x0000008f00b67202 */ /* 0x000fce0000000f00 */
[----:B------:R-:W-:Y:S05]  /*3abf0*/  WARPSYNC.COLLECTIVE R169, `(.L_x_14211) ;  /* 0x00000000a9087348 */ /* 0x000fea0003c00000 */
[----:B------:R0:W1:Y:S02]  /*3ac00*/  SHFL.BFLY P1, R178, R182, R179, R200 ;  /* 0x0c0000b3b6b27389 */ /* 0x00006400000200c8 */
[----:B01----:R-:W-:Y:S05]  /*3ac10*/  ENDCOLLECTIVE ;  /* 0x000000000000791b */ /* 0x003fea0003800000 */
.L_x_14211:
[----:B------:R-:W-:Y:S05]  /*3ac20*/  BRA `(.L_x_14212) ;  /* 0xffffffd800807947 */ /* 0x000fea000383ffff */
.L_x_14213:
        /* <DEDUP_REMOVED lines=13> */
.L_x_71451:


//--------------------- .text._ZN10layer_norm13ln_fwd_kernelINS_13Kernel_traitsIf13__nv_bfloat16S2_S2_fjLj2048ELj1ELj4ELj1ELj16ENS_18Kernel_traits_baseILj2048EfS2_S2_S2_fjLj128EEEEELb0ELb0ELb0ELb0EEEvNS_9FwdParamsE --------------------------
	.section	.text._ZN10layer_norm13ln_fwd_kernelINS_13Kernel_traitsIf13__nv_bfloat16S2_S2_fjLj2048ELj1ELj4ELj1ELj16ENS_18Kernel_traits_baseILj2048EfS2_S2_S2_fjLj128EEEEELb0ELb0ELb0ELb0EEEvNS_9FwdParamsE,"ax",@progbits
	.align	128
        .global         _ZN10layer_norm13ln_fwd_kernelINS_13Kernel_traitsIf13__nv_bfloat16S2_S2_fjLj2048ELj1ELj4ELj1ELj16ENS_18Kernel_traits_baseILj2048EfS2_S2_S2_fjLj128EEEEELb0ELb0ELb0ELb0EEEvNS_9FwdParamsE
        .type           _ZN10layer_norm13ln_fwd_kernelINS_13Kernel_traitsIf13__nv_bfloat16S2_S2_fjLj2048ELj1ELj4ELj1ELj16ENS_18Kernel_traits_baseILj2048EfS2_S2_S2_fjLj128EEEEELb0ELb0ELb0ELb0EEEvNS_9FwdParamsE,@function
        .size           _ZN10layer_norm13ln_fwd_kernelINS_13Kernel_traitsIf13__nv_bfloat16S2_S2_fjLj2048ELj1ELj4ELj1ELj16ENS_18Kernel_traits_baseILj2048EfS2_S2_S2_fjLj128EEEEELb0ELb0ELb0ELb0EEEvNS_9FwdParamsE,(.L_x_71452 - _ZN10layer_norm13ln_fwd_kernelINS_13Kernel_traitsIf13__nv_bfloat16S2_S2_fjLj2048ELj1ELj4ELj1ELj16ENS_18Kernel_traits_baseILj2048EfS2_S2_S2_fjLj128EEEEELb0ELb0ELb0ELb0EEEvNS_9FwdParamsE)
        .other          _ZN10layer_norm13ln_fwd_kernelINS_13Kernel_traitsIf13__nv_bfloat16S2_S2_fjLj2048ELj1ELj4ELj1ELj16ENS_18Kernel_traits_baseILj2048EfS2_S2_S2_fjLj128EEEEELb0ELb0ELb0ELb0EEEvNS_9FwdParamsE,@"STO_CUDA_ENTRY STV_DEFAULT"
_ZN10layer_norm13ln_fwd_kernelINS_13Kernel_traitsIf13__nv_bfloat16S2_S2_fjLj2048ELj1ELj4ELj1ELj16ENS_18Kernel_traits_baseILj2048EfS2_S2_S2_fjLj128EEEEELb0ELb0ELb0ELb0EEEvNS_9FwdParamsE:
.text._ZN10layer_norm13ln_fwd_kernelINS_13Kernel_traitsIf13__nv_bfloat16S2_S2_fjLj2048ELj1ELj4ELj1ELj16ENS_18Kernel_traits_baseILj2048EfS2_S2_S2_fjLj128EEEEELb0ELb0ELb0ELb0EEEvNS_9FwdParamsE:
        /* <DEDUP_REMOVED lines=23> */
[----:B------:R-:W-:-:S03]  /*0170*/  ISETP.GE.U32.AND P6, PT, R3, 0xc0, PT ;  /* 0x000000c00300780c */ /* 0x000fc60003fc6070 */
[----:B------:R-:W0:Y:S08]  /*0180*/  @P1 LDC.64 R4, c[0x0][0x3d0] ;  /* 0x0000f400ff041b82 */ /* 0x000e300000000a00 */
[----:B------:R-:W1:Y:S08]  /*0190*/  @P1 LDC.64 R6, c[0x0][0x438] ;  /* 0x00010e00ff061b82 */ /* 0x000e700000000a00 */
[----:B------:R-:W2:Y:S08]  /*01a0*/  @P2 LDC.64 R8, c[0x0][0x3d0] ;  /* 0x0000f400ff082b82 */ /* 0x000eb00000000a00 */
[----:B------:R-:W3:Y:S01]  /*01b0*/  @P2 LDC.64 R10, c[0x0][0x438] ;  /* 0x00010e00ff0a2b82 */ /* 0x000ee20000000a00 */
[----:B------:R-:W-:Y:S01]  /*01c0*/  ISETP.GE.U32.AND P0, PT, R3, 0xe0, PT ;  /* 0x000000e00300780c */ /* 0x000fe20003f06070 */
[----:B0-----:R-:W-:-:S05]  /*01d0*/  @P1 IMAD.WIDE.U32 R4, R29, 0x20, R4 ;  /* 0x000000201d041825 */ /* 0x001fca00078e0004 */
[----:B------:R-:W5:Y:S01]  /*01e0*/  @P1 LDG.E.128 R160, desc[UR6][R4.64] ;  /* 0x0000000604a01981 */ /* 0x000f62000c1e1d00 */
[----:B------:R-:W0:Y:S01]  /*01f0*/  @P3 LDC.64 R12, c[0x0][0x3d0] ;  /* 0x0000f400ff0c3b82 */ /* 0x000e220000000a00 */
[C---:B-1----:R-:W-:Y:S01]  /*0200*/  @P1 IMAD.WIDE.U32 R6, R29.reuse, 0x20, R6 ;  /* 0x000000201d061825 */ /* 0x042fe200078e0006 */
[----:B------:R-:W-:Y:S01]  /*0210*/  @P1 LOP3.LUT R29, R29, 0x20, RZ, 0xfc, !PT ;  /* 0x000000201d1d1812 */ /* 0x000fe200078efcff */
[----:B------:R1:W5:Y:S04]  /*0220*/  @P1 LDG.E.128 R156, desc[UR6][R4.64+0x10] ;  /* 0x00001006049c1981 */ /* 0x000368000c1e1d00 */
[----:B------:R-:W5:Y:S01]  /*0230*/  @P1 LD.E.128 R152, desc[UR6][R6.64] ;  /* 0x0000000606981980 */ /* 0x000f62000c101d00 */
[----:B------:R-:W4:Y:S08]  /*0240*/  @P3 LDC.64 R14, c[0x0][0x438] ;  /* 0x00010e00ff0e3b82 */ /* 0x000f300000000a00 */
[----:B------:R-:W4:Y:S08]  /*0250*/  @P4 LDC.64 R16, c[0x0][0x3d0] ;  /* 0x0000f400ff104b82 */ /* 0x000f300000000a00 */
[----:B------:R-:W4:Y:S01]  /*0260*/  @P4 LDC.64 R18, c[0x0][0x438] ;  /* 0x00010e00ff124b82 */ /* 0x000f220000000a00 */
[C---:B--2---:R-:W-:Y:S01]  /*0270*/  @P2 IMAD.WIDE.U32 R8, R29.reuse, 0x20, R8 ;  /* 0x000000201d082825 */ /* 0x044fe200078e0008 */
[----:B------:R2:W5:Y:S06]  /*0280*/  @P1 LD.E.128 R148, desc[UR6][R6.64+0x10] ;  /* 0x0000100606941980 */ /* 0x00056c000c101d00 */
[----:B------:R-:W2:Y:S01]  /*0290*/  @P5 LDC.64 R20, c[0x0][0x3d0] ;  /* 0x0000f400ff145b82 */ /* 0x000ea20000000a00 */
[----:B---3--:R-:W-:-:S07]  /*02a0*/  @P2 IMAD.WIDE.U32 R10, R29, 0x20, R10 ;  /* 0x000000201d0a2825 */ /* 0x008fce00078e000a */
[----:B------:R-:W3:Y:S01]  /*02b0*/  @P5 LDC.64 R22, c[0x0][0x438] ;  /* 0x00010e00ff165b82 */ /* 0x000ee20000000a00 */
[----:B------:R-:W-:Y:S01]  /*02c0*/  @P2 IADD3 R29, PT, PT, R29, 0x20, RZ ;  /* 0x000000201d1d2810 */ /* 0x000fe20007ffe0ff */
[----:B------:R2:W5:Y:S06]  /*02d0*/  @P2 LDG.E.128 R144, desc[UR6][R8.64] ;  /* 0x0000000608902981 */ /* 0x00056c000c1e1d00 */
[----:B-1----:R-:W1:Y:S01]  /*02e0*/  @P6 LDC.64 R4, c[0x0][0x3d0] ;  /* 0x0000f400ff046b82 */ /* 0x002e620000000a00 */
[C---:B0-----:R-:W-:Y:S01]  /*02f0*/  @P3 IMAD.WIDE.U32 R12, R29.reuse, 0x20, R12 ;  /* 0x000000201d0c3825 */ /* 0x041fe200078e000c */
[----:B------:R0:W5:Y:S06]  /*0300*/  @P2 LDG.E.128 R140, desc[UR6][R8.64+0x10] ;  /* 0x00001006088c2981 */ /* 0x00016c000c1e1d00 */
[----:B------:R-:W0:Y:S01]  /*0310*/  @P6 LDC.64 R24, c[0x0][0x438] ;  /* 0x00010e00ff186b82 */ /* 0x000e220000000a00 */
[C---:B----4-:R-:W-:Y:S01]  /*0320*/  @P3 IMAD.WIDE.U32 R14, R29.reuse, 0x20, R14 ;  /* 0x000000201d0e3825 */ /* 0x050fe200078e000e */
[----:B------:R-:W-:Y:S01]  /*0330*/  @P3 IADD3 R29, PT, PT, R29, 0x20, RZ ;  /* 0x000000201d1d3810 */ /* 0x000fe20007ffe0ff */
[----:B------:R4:W5:Y:S05]  /*0340*/  @P2 LD.E.128 R136, desc[UR6][R10.64] ;  /* 0x000000060a882980 */ /* 0x00096a000c101d00 */
[----:B--2---:R-:W2:Y:S01]  /*0350*/  @P0 LDC.64 R6, c[0x0][0x3d0] ;  /* 0x0000f400ff060b82 */ /* 0x004ea20000000a00 */
[C---:B------:R-:W-:Y:S01]  /*0360*/  @P4 IMAD.WIDE.U32 R16, R29.reuse, 0x20, R16 ;  /* 0x000000201d104825 */ /* 0x040fe200078e0010 */
[----:B------:R4:W5:Y:S06]  /*0370*/  @P2 LD.E.128 R132, desc[UR6][R10.64+0x10] ;  /* 0x000010060a842980 */ /* 0x00096c000c101d00 */
[----:B------:R-:W4:Y:S01]  /*0380*/  @P0 LDC.64 R26, c[0x0][0x438] ;  /* 0x00010e00ff1a0b82 */ /* 0x000f220000000a00 */
[C---:B------:R-:W-:Y:S01]  /*0390*/  @P4 IMAD.WIDE.U32 R18, R29.reuse, 0x20, R18 ;  /* 0x000000201d124825 */ /* 0x040fe200078e0012 */
[----:B------:R-:W-:Y:S01]  /*03a0*/  @P4 IADD3 R29, PT, PT, R29, 0x20, RZ ;  /* 0x000000201d1d4810 */ /* 0x000fe20007ffe0ff */
[----:B------:R0:W5:Y:S04]  /*03b0*/  @P3 LDG.E.128 R128, desc[UR6][R12.64] ;  /* 0x000000060c803981 */ /* 0x000168000c1e1d00 */
[C---:B------:R-:W-:Y:S01]  /*03c0*/  @P5 IMAD.WIDE.U32 R20, R29.reuse, 0x20, R20 ;  /* 0x000000201d145825 */ /* 0x040fe200078e0014 */
[----:B------:R0:W5:Y:S03]  /*03d0*/  @P3 LDG.E.128 R124, desc[UR6][R12.64+0x10] ;  /* 0x000010060c7c3981 */ /* 0x000166000c1e1d00 */
[C---:B---3--:R-:W-:Y:S01]  /*03e0*/  @P5 IMAD.WIDE.U32 R22, R29.reuse, 0x20, R22 ;  /* 0x000000201d165825 */ /* 0x048fe200078e0016 */
[----:B------:R-:W-:Y:S01]  /*03f0*/  @P5 IADD3 R29, PT, PT, R29, 0x20, RZ ;  /* 0x000000201d1d5810 */ /* 0x000fe20007ffe0ff */
[----:B------:R3:W5:Y:S04]  /*0400*/  @P3 LD.E.128 R120, desc[UR6][R14.64] ;  /* 0x000000060e783980 */ /* 0x000768000c101d00 */
[C---:B-1----:R-:W-:Y:S01]  /*0410*/  @P6 IMAD.WIDE.U32 R4, R29.reuse, 0x20, R4 ;  /* 0x000000201d046825 */ /* 0x042fe200078e0004 */
[----:B------:R3:W5:Y:S03]  /*0420*/  @P3 LD.E.128 R116, desc[UR6][R14.64+0x10] ;  /* 0x000010060e743980 */ /* 0x000766000c101d00 */
[C---:B0-----:R-:W-:Y:S01]  /*0430*/  @P6 IMAD.WIDE.U32 R24, R29.reuse, 0x20, R24 ;  /* 0x000000201d186825 */ /* 0x041fe200078e0018 */
[----:B------:R-:W-:Y:S01]  /*0440*/  @P6 IADD3 R29, PT, PT, R29, 0x20, RZ ;  /* 0x000000201d1d6810 */ /* 0x000fe20007ffe0ff */
[----:B------:R3:W5:Y:S04]  /*0450*/  @P4 LDG.E.128 R112, desc[UR6][R16.64] ;  /* 0x0000000610704981 */ /* 0x000768000c1e1d00 */
[C---:B--2---:R-:W-:Y:S01]  /*0460*/  @P0 IMAD.WIDE.U32 R6, R29.reuse, 0x20, R6 ;  /* 0x000000201d060825 */ /* 0x044fe200078e0006 */
[----:B------:R3:W5:Y:S03]  /*0470*/  @P4 LDG.E.128 R108, desc[UR6][R16.64+0x10] ;  /* 0x00001006106c4981 */ /* 0x000766000c1e1d00 */
[----:B----4-:R-:W-:Y:S01]  /*0480*/  @P0 IMAD.WIDE.U32 R26, R29, 0x20, R26 ;  /* 0x000000201d1a0825 */ /* 0x010fe200078e001a */
[----:B------:R3:W5:Y:S04]  /*0490*/  @P4 LD.E.128 R104, desc[UR6][R18.64] ;  /* 0x0000000612684980 */ /* 0x000768000c101d00 */
[----:B------:R3:W5:Y:S04]  /*04a0*/  @P4 LD.E.128 R100, desc[UR6][R18.64+0x10] ;  /* 0x0000100612644980 */ /* 0x000768000c101d00 */
[----:B------:R3:W5:Y:S04]  /*04b0*/  @P5 LDG.E.128 R96, desc[UR6][R20.64] ;  /* 0x0000000614605981 */ /* 0x000768000c1e1d00 */
[----:B------:R3:W5:Y:S04]  /*04c0*/  @P5 LDG.E.128 R92, desc[UR6][R20.64+0x10] ;  /* 0x00001006145c5981 */ /* 0x000768000c1e1d00 */
        /* <DEDUP_REMOVED lines=9> */
[----:B------:R3:W5:Y:S01]  /*0560*/  @P0 LD.E.128 R52, desc[UR6][R26.64+0x10] ;  /* 0x000010061a340980 */ /* 0x000762000c101d00 */
[----:B------:R-:W-:-:S02]  /*0570*/  ISETP.GE.U32.AND P1, PT, R3, 0x100, PT ;  /* 0x000001000300780c */ /* 0x000fc40003f26070 */
[----:B------:R-:W-:-:S11]  /*0580*/  @P0 IADD3 R29, PT, PT, R29, 0x20, RZ ;  /* 0x000000201d1d0810 */ /* 0x000fd60007ffe0ff */
[----:B---3--:R-:W-:Y:S05]  /*0590*/  @!P1 BRA `(.L_x_14216) ;  /* 0x0000000400609947 */ /* 0x008fea0003800000 */
[----:B------:R-:W0:Y:S08]  /*05a0*/  LDC.64 R4, c[0x0][0x3d0] ;  /* 0x0000f400ff047b82 */ /* 0x000e300000000a00 */
[----:B------:R-:W1:Y:S01]  /*05b0*/  LDC.64 R6, c[0x0][0x438] ;  /* 0x00010e00ff067b82 */ /* 0x000e620000000a00 */
[----:B0-----:R-:W-:-:S05]  /*05c0*/  IMAD.WIDE.U32 R4, R29, 0x20, R4 ;  /* 0x000000201d047825 */ /* 0x001fca00078e0004 */
[----:B------:R0:W5:Y:S01]  /*05d0*/  LDG.E.128 R48, desc[UR6][R4.64] ;  /* 0x0000000604307981 */ /* 0x000162000c1e1d00 */
[----:B-1----:R-:W-:-:S03]  /*05e0*/  IMAD.WIDE.U32 R6, R29, 0x20, R6 ;  /* 0x000000201d067825 */ /* 0x002fc600078e0006 */
[----:B------:R0:W5:Y:S04]  /*05f0*/  LDG.E.128 R44, desc[UR6][R4.64+0x10] ;  /* 0x00001006042c7981 */ /* 0x000168000c1e1d00 */
[----:B------:R0:W5:Y:S04]  /*0600*/  LD.E.128 R40, desc[UR6][R6.64] ;  /* 0x0000000606287980 */ /* 0x000168000c101d00 */
[----:B------:R0:W5:Y:S01]  /*0610*/  LD.E.128 R36, desc[UR6][R6.64+0x10] ;  /* 0x0000100606247980 */ /* 0x000162000c101d00 */
[----:B------:R-:W-:Y:S05]  /*0620*/  BRA `(.L_x_14216) ;  /* 0x00000004003c7947 */ /* 0x000fea0003800000 */
.L_x_14215:
        /* <DEDUP_REMOVED lines=12> */
[----:B------:R-:W-:-:S04]  /*06f0*/  @P6 LOP3.LUT R29, R29, 0x20, RZ, 0xfc, !PT ;  /* 0x000000201d1d6812 */ /* 0x000fc800078efcff */
[----:B------:R-:W5:Y:S02]  /*0700*/  @P6 LDG.E.128 R160, desc[UR6][R4.64] ;  /* 0x0000000604a06981 */ /* 0x000f64000c1e1d00 */
[----:B------:R-:W0:Y:S02]  /*0710*/  @P2 LDC.64 R12, c[0x0][0x3d0] ;  /* 0x0000f400ff0c2b82 */ /* 0x000e240000000a00 */
[----:B------:R4:W5:Y:S01]  /*0720*/  @P6 LDG.E.128 R156, desc[UR6][R4.64+0x10] ;  /* 0x00001006049c6981 */ /* 0x000962000c1e1d00 */
[----:B------:R-:W-:Y:S01]  /*0730*/  ISETP.GE.U32.AND P6, PT, R3, 0x100, PT ;  /* 0x000001000300780c */ /* 0x000fe20003fc6070 */
[C---:B-1----:R-:W-:Y:S01]  /*0740*/  @P5 IMAD.WIDE.U32 R6, R29.reuse, 0x20, R6 ;  /* 0x000000201d065825 */ /* 0x042fe200078e0006 */
[----:B------:R-:W-:-:S03]  /*0750*/  @P5 IADD3 R29, PT, PT, R29, 0x20, RZ ;  /* 0x000000201d1d5810 */ /* 0x000fc60007ffe0ff */
[----:B------:R-:W1:Y:S01]  /*0760*/  @P1 LDC.64 R14, c[0x0][0x3d0] ;  /* 0x0000f400ff0e1b82 */ /* 0x000e620000000a00 */
[----:B------:R0:W5:Y:S01]  /*0770*/  @P5 LDG.E.128 R144, desc[UR6][R6.64] ;  /* 0x0000000606905981 */ /* 0x000162000c1e1d00 */
[C---:B--2---:R-:W-:Y:S01]  /*0780*/  @P4 IMAD.WIDE.U32 R8, R29.reuse, 0x20, R8 ;  /* 0x000000201d084825 */ /* 0x044fe200078e0008 */
[----:B------:R-:W-:Y:S02]  /*0790*/  @P4 IADD3 R29, PT, PT, R29, 0x20, RZ ;  /* 0x000000201d1d4810 */ /* 0x000fe40007ffe0ff */
[----:B------:R2:W5:Y:S03]  /*07a0*/  @P5 LDG.E.128 R140, desc[UR6][R6.64+0x10] ;  /* 0x00001006068c5981 */ /* 0x000566000c1e1d00 */
[----:B------:R-:W4:Y:S01]  /*07b0*/  @P0 LDC.64 R16, c[0x0][0x3d0] ;  /* 0x0000f400ff100b82 */ /* 0x000f220000000a00 */
[C---:B---3--:R-:W-:Y:S01]  /*07c0*/  @P3 IMAD.WIDE.U32 R10, R29.reuse, 0x20, R10 ;  /* 0x000000201d0a3825 */ /* 0x048fe200078e000a */
[----:B------:R-:W-:Y:S01]  /*07d0*/  @P3 IADD3 R29, PT, PT, R29, 0x20, RZ ;  /* 0x000000201d1d3810 */ /* 0x000fe20007ffe0ff */
[----:B------:R2:W5:Y:S04]  /*07e0*/  @P4 LDG.E.128 R128, desc[UR6][R8.64] ;  /* 0x0000000608804981 */ /* 0x000568000c1e1d00 */
[----:B------:R2:W5:Y:S01]  /*07f0*/  @P4 LDG.E.128 R124, desc[UR6][R8.64+0x10] ;  /* 0x00001006087c4981 */ /* 0x000562000c1e1d00 */
[----:B------:R-:W3:Y:S01]  /*0800*/  @P6 LDC.64 R18, c[0x0][0x3d0] ;  /* 0x0000f400ff126b82 */ /* 0x000ee20000000a00 */
[C---:B0-----:R-:W-:Y:S01]  /*0810*/  @P2 IMAD.WIDE.U32 R12, R29.reuse, 0x20, R12 ;  /* 0x000000201d0c2825 */ /* 0x041fe200078e000c */
[----:B------:R-:W-:Y:S01]  /*0820*/  @P2 IADD3 R29, PT, PT, R29, 0x20, RZ ;  /* 0x000000201d1d2810 */ /* 0x000fe20007ffe0ff */
[----:B------:R2:W5:Y:S04]  /*0830*/  @P3 LDG.E.128 R112, desc[UR6][R10.64] ;  /* 0x000000060a703981 */ /* 0x000568000c1e1d00 */
[----:B------:R2:W5:Y:S01]  /*0840*/  @P3 LDG.E.128 R108, desc[UR6][R10.64+0x10] ;  /* 0x000010060a6c3981 */ /* 0x000562000c1e1d00 */
[C---:B-1----:R-:W-:Y:S01]  /*0850*/  @P1 IMAD.WIDE.U32 R14, R29.reuse, 0x20, R14 ;  /* 0x000000201d0e1825 */ /* 0x042fe200078e000e */
[----:B------:R-:W-:-:S02]  /*0860*/  @P1 IADD3 R29, PT, PT, R29, 0x20, RZ ;  /* 0x000000201d1d1810 */ /* 0x000fc40007ffe0ff */
[----:B------:R2:W5:Y:S04]  /*0870*/  @P2 LDG.E.128 R96, desc[UR6][R12.64] ;  /* 0x000000060c602981 */ /* 0x000568000c1e1d00 */
[----:B------:R2:W5:Y:S01]  /*0880*/  @P2 LDG.E.128 R92, desc[UR6][R12.64+0x10] ;  /* 0x000010060c5c2981 */ /* 0x000562000c1e1d00 */
[C---:B----4-:R-:W-:Y:S01]  /*0890*/  @P0 IMAD.WIDE.U32 R16, R29.reuse, 0x20, R16 ;  /* 0x000000201d100825 */ /* 0x050fe200078e0010 */
[----:B------:R-:W-:Y:S02]  /*08a0*/  @P0 IADD3 R29, PT, PT, R29, 0x20, RZ ;  /* 0x000000201d1d0810 */ /* 0x000fe40007ffe0ff */
[----:B------:R2:W5:Y:S04]  /*08b0*/  @P1 LDG.E.128 R80, desc[UR6][R14.64] ;  /* 0x000000060e501981 */ /* 0x000568000c1e1d00 */
[----:B------:R2:W5:Y:S01]  /*08c0*/  @P1 LDG.E.128 R76, desc[UR6][R14.64+0x10] ;  /* 0x000010060e4c1981 */ /* 0x000562000c1e1d00 */
[----:B---3--:R-:W-:-:S03]  /*08d0*/  @P6 IMAD.WIDE.U32 R4, R29, 0x20, R18 ;  /* 0x000000201d046825 */ /* 0x008fc600078e0012 */
[----:B------:R2:W5:Y:S04]  /*08e0*/  @P0 LDG.E.128 R64, desc[UR6][R16.64] ;  /* 0x0000000610400981 */ /* 0x000568000c1e1d00 */
[----:B------:R2:W5:Y:S04]  /*08f0*/  @P0 LDG.E.128 R60, desc[UR6][R16.64+0x10] ;  /* 0x00001006103c0981 */ /* 0x000568000c1e1d00 */
[----:B------:R2:W5:Y:S04]  /*0900*/  @P6 LDG.E.128 R48, desc[UR6][R4.64] ;  /* 0x0000000604306981 */ /* 0x000568000c1e1d00 */
[----:B------:R2:W5:Y:S01]  /*0910*/  @P6 LDG.E.128 R44, desc[UR6][R4.64+0x10] ;  /* 0x00001006042c6981 */ /* 0x000562000c1e1d00 */
        /* <DEDUP_REMOVED lines=28> */
[----:B------:R-:W-:Y:S02]  /*0ae0*/  @P6 CS2R R38, SRZ ;  /* 0x0000000000266805 */ /* 0x000fe4000001ff00 */
[----:B------:R-:W-:Y:S02]  /*0af0*/  @P6 CS2R R36, SRZ ;  /* 0x0000000000246805 */ /* 0x000fe4000001ff00 */
[----:B------:R-:W-:-:S02]  /*0b00*/  @P6 CS2R R42, SRZ ;  /* 0x00000000002a6805 */ /* 0x000fc4000001ff00 */
[----:B--2---:R-:W-:-:S07]  /*0b10*/  @P6 CS2R R40, SRZ ;  /* 0x0000000000286805 */ /* 0x004fce000001ff00 */
.L_x_14216:
[----:B------:R-:W-:Y:S05]  /*0b20*/  BSYNC.RECONVERGENT B0 ;  /* 0x0000000000007941 */ /* 0x000fea0003800200 */
.L_x_14214:
[----:B------:R-:W1:Y:S02]  /*0b30*/  LDCU UR4, c[0x0][0x384] ;  /* 0x00007080ff0477ac */ /* 0x000e640008000800 */
[----:B-1----:R-:W-:-:S13]  /*0b40*/  ISETP.GE.AND P0, PT, R2, UR4, PT ;  /* 0x0000000402007c0c */ /* 0x002fda000bf06270 */
[----:B------:R-:W-:Y:S05]  /*0b50*/  @P0 EXIT ;  /* 0x000000000000094d */ /* 0x000fea0003800000 */
[----:B------:R-:W1:Y:S01]  /*0b60*/  LDCU.64 UR4, c[0x0][0x3e0] ;  /* 0x00007c00ff0477ac */ /* 0x000e620008000a00 */
[----:B------:R-:W2:Y:S01]  /*0b70*/  LDCU UR8, c[0x0][0x388] ;  /* 0x00007100ff0877ac */ /* 0x000ea20008000800 */
[----:B-1----:R-:W-:Y:S01]  /*0b80*/  UISETP.NE.U32.AND UP0, UPT, UR4, URZ, UPT ;  /* 0x000000ff0400728c */ /* 0x002fe2000bf05070 */
[----:B------:R-:W1:Y:S03]  /*0b90*/  LDCU.U8 UR4, c[0x0][0x410] ;  /* 0x00008200ff0477ac */ /* 0x000e660008000000 */
[----:B------:R-:W-:Y:S01]  /*0ba0*/  UISETP.NE.AND.EX UP0, UPT, UR5, URZ, UPT, UP0 ;  /* 0x000000ff0500728c */ /* 0x000fe2000bf05300 */
[----:B------:R-:W3:Y:S05]  /*0bb0*/  LDCU UR5, c[0x0][0x448] ;  /* 0x00008900ff0577ac */ /* 0x000eea0008000800 */
[----:B--2---:R-:W-:-:S13]  /*0bc0*/  PLOP3.LUT P5, PT, PT, PT, UP0, 0x80, 0x8 ;  /* 0x000000000008781c */ /* 0x004fda0003faf008 */
.L_x_14274:
[----:B------:R-:W2:Y:S01]  /*0bd0*/  @P5 LDC.64 R164, c[0x0][0x3e0] ;  /* 0x0000f800ffa45b82 */ /* 0x000ea20000000a00 */
[----:B------:R-:W4:Y:S07]  /*0be0*/  S2R R209, SR_TID.X ;  /* 0x0000000000d17919 */ /* 0x000f2e0000002100 */
[----:B------:R-:W0:Y:S08]  /*0bf0*/  LDC.64 R174, c[0x0][0x3a0] ;  /* 0x0000e800ffae7b82 */ /* 0x000e300000000a00 */
[----:B------:R-:W0:Y:S01]  /*0c00*/  LDC.64 R172, c[0x0][0x3e0] ;  /* 0x0000f800ffac7b82 */ /* 0x000e220000000a00 */
[----:B--2---:R-:W-:-:S06]  /*0c10*/  @P5 IMAD.WIDE R164, R2, 0x2, R164 ;  /* 0x0000000202a45825 */ /* 0x004fcc00078e02a4 */
[----:B------:R-:W2:Y:S01]  /*0c20*/  @P5 LDG.E.U16 R164, desc[UR6][R164.64] ;  /* 0x00000006a4a45981 */ /* 0x000ea2000c1e1500 */
[----:B------:R-:W-:Y:S01]  /*0c30*/  IMAD R166, R2, UR8, RZ ;  /* 0x0000000802a67c24 */ /* 0x000fe2000f8e02ff */
[----:B------:R-:W-:Y:S01]  /*0c40*/  ISETP.GE.U32.AND P4, PT, R3, 0x20, PT ;  /* 0x000000200300780c */ /* 0x000fe20003f86070 */
[----:B------:R-:W-:Y:S01]  /*0c50*/  HFMA2 R210, -RZ, RZ, 1.875, 0 ;  /* 0x3f800000ffd27431 */ /* 0x000fe200000001ff */
[----:B----4-:R-:W-:Y:S01]  /*0c60*/  LOP3.LUT R170, R209, 0x1f, RZ, 0xc0, !PT ;  /* 0x0000001fd1aa7812 */ /* 0x010fe200078ec0ff */
[----:B------:R-:W-:Y:S01]  /*0c70*/  BSSY.RECONVERGENT B0, `(.L_x_14217) ;  /* 0x000006b000007945 */ /* 0x000fe20003800200 */
[----:B------:R-:W-:-:S04]  /*0c80*/  SHF.R.S32.HI R167, RZ, 0x1f, R166 ;  /* 0x0000001fffa77819 */ /* 0x000fc800000114a6 */
[----:B------:R-:W-:Y:S02]  /*0c90*/  LEA.HI R167, R167, R166, RZ, 0x3 ;  /* 0x000000a6a7a77211 */ /* 0x000fe400078f18ff */
[----:B0-----:R-:W-:Y:S02]  /*0ca0*/  LOP3.LUT P0, RZ, R174, R172, RZ, 0xfc, !PT ;  /* 0x000000acaeff7212 */ /* 0x001fe4000780fcff */
[----:B------:R-:W-:Y:S02]  /*0cb0*/  LEA.HI.SX32 R170, R167, R170, 0x1d ;  /* 0x000000aaa7aa7211 */ /* 0x000fe400078feaff */
[----:B------:R-:W-:Y:S02]  /*0cc0*/  LOP3.LUT P0, RZ, R175, R173, RZ, 0xfc, P0 ;  /* 0x000000adafff7212 */ /* 0x000fe4000000fcff */
[----:B------:R-:W-:Y:S02]  /*0cd0*/  MOV R211, R170 ;  /* 0x000000aa00d37202 */ /* 0x000fe40000000f00 */
[----:B--2---:R-:W-:Y:S01]  /*0ce0*/  @P5 SHF.L.U32 R210, R164, 0x10, RZ ;  /* 0x00000010a4d25819 */ /* 0x004fe200000006ff */
        /* <DEDUP_REMOVED lines=19> */
[C---:B--2---:R-:W-:Y:S02]  /*0e20*/  PRMT R23, R24.reuse, 0x7632, R23 ;  /* 0x0000763218177816 */ /* 0x044fe40000000017 */
[----:B------:R-:W-:Y:S02]  /*0e30*/  SHF.L.U32 R20, R24, 0x10, RZ ;  /* 0x0000001018147819 */ /* 0x000fe400000006ff */
[----:B------:R-:W-:-:S02]  /*0e40*/  PRMT R24, R25, 0x7632, R24 ;  /* 0x0000763219187816 */ /* 0x000fc40000000018 */
[----:B------:R-:W-:Y:S01]  /*0e50*/  SHF.L.U32 R22, R25, 0x10, RZ ;  /* 0x0000001019167819 */ /* 0x000fe200000006ff */
[-C--:B------:R-:W-:Y:S01]  /*0e60*/  FFMA.FTZ R20, R33, R210.reuse, R20 ;  /* 0x000000d221147223 */ /* 0x080fe20000010014 */
[C---:B------:R-:W-:Y:S02]  /*0e70*/  PRMT R25, R26.reuse, 0x7632, R25 ;  /* 0x000076321a197816 */ /* 0x040fe40000000019 */
[----:B------:R-:W-:Y:S01]  /*0e80*/  SHF.L.U32 R26, R26, 0x10, RZ ;  /* 0x000000101a1a7819 */ /* 0x000fe200000006ff */
[-C--:B------:R-:W-:Y:S01]  /*0e90*/  FFMA.FTZ R21, R21, R210.reuse, R22 ;  /* 0x000000d215157223 */ /* 0x080fe20000010016 */
[C---:B------:R-:W-:Y:S02]  /*0ea0*/  PRMT R166, R27.reuse, 0x7632, R166 ;  /* 0x000076321ba67816 */ /* 0x040fe400000000a6 */
[----:B------:R-:W-:Y:S01]  /*0eb0*/  SHF.L.U32 R212, R27, 0x10, RZ ;  /* 0x000000101bd47819 */ /* 0x000fe200000006ff */
[----:B------:R-:W-:Y:S01]  /*0ec0*/  FFMA.FTZ R22, R165, R210, R26 ;  /* 0x000000d2a5167223 */ /* 0x000fe2000001001a */
[----:B------:R-:W-:-:S02]  /*0ed0*/  SHF.L.U32 R27, R32, 0x10, RZ ;  /* 0x00000010201b7819 */ /* 0x000fc400000006ff */
[----:B------:R-:W-:Y:S02]  /*0ee0*/  SHF.L.U32 R33, R34, 0x10, RZ ;  /* 0x0000001022217819 */ /* 0x000fe400000006ff */
[----:B------:R-:W-:Y:S02]  /*0ef0*/  SHF.L.U32 R165, R164, 0x10, RZ ;  /* 0x00000010a4a57819 */ /* 0x000fe400000006ff */
[----:B------:R-:W-:Y:S02]  /*0f00*/  SHF.L.U32 R166, R166, 0x10, RZ ;  /* 0x00000010a6a67819 */ /* 0x000fe400000006ff */
[----:B------:R-:W-:Y:S02]  /*0f10*/  SHF.L.U32 R34, R25, 0x10, RZ ;  /* 0x0000001019227819 */ /* 0x000fe400000006ff */
[----:B------:R-:W-:Y:S01]  /*0f20*/  SHF.L.U32 R26, R24, 0x10, RZ ;  /* 0x00000010181a7819 */ /* 0x000fe200000006ff */
[-C--:B------:R-:W-:Y:S01]  /*0f30*/  FFMA.FTZ R24, R165, R210.reuse, R166 ;  /* 0x000000d2a5187223 */ /* 0x080fe200000100a6 */
[----:B------:R-:W-:Y:S01]  /*0f40*/  SHF.L.U32 R32, R23, 0x10, RZ ;  /* 0x0000001017207819 */ /* 0x000fe200000006ff */
[-C--:B------:R-:W-:Y:S01]  /*0f50*/  FFMA.FTZ R23, R167, R210.reuse, R212 ;  /* 0x000000d2a7177223 */ /* 0x080fe200000100d4 */
[-C--:B------:R-:W-:Y:S01]  /*0f60*/  FFMA.FTZ R25, R35, R210.reuse, R34 ;  /* 0x000000d223197223 */ /* 0x080fe20000010022 */
[----:B------:R-:W-:-:S02]  /*0f70*/  FFMA.FTZ R26, R33, R210, R26 ;  /* 0x000000d2211a7223 */ /* 0x000fc4000001001a */
[----:B------:R-:W-:Y:S01]  /*0f80*/  FFMA.FTZ R27, R27, R210, R32 ;  /* 0x000000d21b1b7223 */ /* 0x000fe20000010020 */
[----:B------:R-:W-:Y:S02]  /*0f90*/  F2FP.BF16.F32.PACK_AB R35, R24, R23 ;  /* 0x000000171823723e */ /* 0x000fe400000010ff */
[----:B------:R-:W-:Y:S02]  /*0fa0*/  F2FP.BF16.F32.PACK_AB R34, R25, R22 ;  /* 0x000000161922723e */ /* 0x000fe400000010ff */
[----:B------:R-:W-:Y:S02]  /*0fb0*/  F2FP.BF16.F32.PACK_AB R33, R26, R21 ;  /* 0x000000151a21723e */ /* 0x000fe400000010ff */
[----:B------:R-:W-:Y:S01]  /*0fc0*/  F2FP.BF16.F32.PACK_AB R32, R27, R20 ;  /* 0x000000141b20723e */ /* 0x000fe200000010ff */
[----:B------:R-:W-:Y:S06]  /*0fd0*/  BRA `(.L_x_14220) ;  /* 0x0000000000c07947 */ /* 0x000fec0003800000 */
.L_x_14219:
[----:B------:R-:W-:-:S04]  /*0fe0*/  ISETP.NE.U32.AND P5, PT, R172, RZ, PT ;  /* 0x000000ffac00720c */ /* 0x000fc80003fa5070 */
[----:B------:R-:W-:-:S13]  /*0ff0*/  ISETP.NE.AND.EX P5, PT, R173, RZ, PT, P5 ;  /* 0x000000ffad00720c */ /* 0x000fda0003fa5350 */
[----:B------:R-:W-:Y:S05]  /*1000*/  @!P5 BRA `(.L_x_14221) ;  /* 0x000000000064d947 */ /* 0x000fea0003800000 */
[----:B-----5:R-:W-:Y:S02]  /*1010*/  SHF.L.U32 R25, R20, 0x10, RZ ;  /* 0x0000001014197819 */ /* 0x020fe400000006ff */
[C---:B------:R-:W-:Y:S02]  /*1020*/  PRMT R32, R22.reuse, 0x7632, R32 ;  /* 0x0000763216207816 */ /* 0x040fe40000000020 */
[----:B------:R-:W-:Y:S02]  /*1030*/  SHF.L.U32 R35, R22, 0x10, RZ ;  /* 0x0000001016237819 */ /* 0x000fe400000006ff */
[----:B------:R-:W-:Y:S01]  /*1040*/  PRMT R24, R20, 0x7632, R24 ;  /* 0x0000763214187816 */ /* 0x000fe20000000018 */
[----:B------:R-:W-:Y:S01]  /*1050*/  FMUL.FTZ R20, R25, R210 ;  /* 0x000000d219147220 */ /* 0x000fe20000410000 */
[----:B------:R-:W-:Y:S02]  /*1060*/  PRMT R26, R21, 0x7632, R26 ;  /* 0x00007632151a7816 */ /* 0x000fe4000000001a */
        /* <DEDUP_REMOVED lines=17> */
[----:B------:R-:W-:Y:S01]  /*1180*/  F2FP.BF16.F32.PACK_AB R32, R27, R20 ;  /* 0x000000141b20723e */ /* 0x000fe200000010ff */
[----:B------:R-:W-:Y:S06]  /*1190*/  BRA `(.L_x_14220) ;  /* 0x0000000000507947 */ /* 0x000fec0003800000 */
.L_x_14221:
[----:B-----5:R-:W-:Y:S02]  /*11a0*/  SHF.L.U32 R25, R20, 0x10, RZ ;  /* 0x0000001014197819 */ /* 0x020fe400000006ff */
[----:B------:R-:W-:Y:S02]  /*11b0*/  SHF.L.U32 R165, R22, 0x10, RZ ;  /* 0x0000001016a57819 */ /* 0x000fe400000006ff */
[----:B------:R-:W-:Y:S02]  /*11c0*/  PRMT R26, R21, 0x7632, R26 ;  /* 0x00007632151a7816 */ /* 0x000fe4000000001a */
        /* <DEDUP_REMOVED lines=15> */
[-C--:B------:R-:W-:Y:S02]  /*12c0*/  FMUL.FTZ R25, R165, R210.reuse ;  /* 0x000000d2a5197220 */ /* 0x080fe40000410000 */
[----:B------:R-:W-:-:S07]  /*12d0*/  FMUL.FTZ R24, R167, R210 ;  /* 0x000000d2a7187220 */ /* 0x000fce0000410000 */
.L_x_14220:
[----:B------:R-:W0:Y:S01]  /*12e0*/  @P0 LDC.64 R164, c[0x0][0x3a8] ;  /* 0x0000ea00ffa40b82 */ /* 0x000e220000000a00 */
[C---:B------:R-:W-:Y:S01]  /*12f0*/  IADD3 R211, PT, PT, R170.reuse, 0x20, RZ ;  /* 0x00000020aad37810 */ /* 0x040fe20007ffe0ff */
[----:B0-----:R-:W-:-:S05]  /*1300*/  @P0 IMAD.WIDE.U32 R164, R170, 0x10, R164 ;  /* 0x00000010aaa40825 */ /* 0x001fca00078e00a4 */
[----:B------:R0:W-:Y:S02]  /*1310*/  @P0 STG.E.128 desc[UR6][R164.64], R32 ;  /* 0x00000020a4000986 */ /* 0x0001e4000c101d06 */
.L_x_14218:
[----:B-1-3--:R-:W-:Y:S05]  /*1320*/  BSYNC.RECONVERGENT B0 ;  /* 0x0000000000007941 */ /* 0x00afea0003800200 */
.L_x_14217:
[----:B------:R-:W-:Y:S01]  /*1330*/  ISETP.GE.U32.AND P1, PT, R3, 0x40, PT ;  /* 0x000000400300780c */ /* 0x000fe20003f26070 */
[----:B------:R-:W-:Y:S01]  /*1340*/  BSSY.RECONVERGENT B0, `(.L_x_14222) ;  /* 0x0000066000007945 */ /* 0x000fe20003800200 */
[----:B------:R-:W-:-:S11]  /*1350*/  LOP3.LUT R0, R0, 0xfffffdff, RZ, 0xc0, !PT ;  /* 0xfffffdff00007812 */ /* 0x000fd600078ec0ff */
[----:B------:R-:W-:Y:S01]  /*1360*/  @P1 LOP3.LUT R0, R0, 0x200, RZ, 0xfc, !PT ;  /* 0x0000020000001812 */ /* 0x000fe200078efcff */
[----:B------:R-:W-:Y:S06]  /*1370*/  @!P1 BRA `(.L_x_14223) ;  /* 0x0000000400889947 */ /* 0x000fec0003800000 */
[----:B------:R-:W1:Y:S02]  /*1380*/  LDC.64 R4, c[0x0][0x390] ;  /* 0x0000e400ff047b82 */ /* 0x000e640000000a00 */
[----:B-1----:R-:W-:-:S06]  /*1390*/  IMAD.WIDE.U32 R4, R211, 0x10, R4 ;  /* 0x00000010d3047825 */ /* 0x002fcc00078e0004 */
[----:B------:R-:W5:Y:S01]  /*13a0*/  LDG.E.128 R4, desc[UR6][R4.64] ;  /* 0x0000000604047981 */ /* 0x000f62000c1e1d00 */
[----:B------:R-:W-:-:S04]  /*13b0*/  ISETP.NE.U32.AND P1, PT, R174, RZ, PT ;  /* 0x000000ffae00720c */ /* 0x000fc80003f25070 */
[----:B------:R-:W-:-:S13]  /*13c0*/  ISETP.NE.AND.EX P1, PT, R175, RZ, PT, P1 ;  /* 0x000000ffaf00720c */ /* 0x000fda0003f25310 */
[----:B------:R-:W-:Y:S05]  /*13d0*/  @!P1 BRA `(.L_x_14224) ;  /* 0x0000000000a09947 */ /* 0x000fea0003800000 */
[----:B------:R-:W1:Y:S02]  /*13e0*/  LDC.64 R8, c[0x0][0x3a0] ;  /* 0x0000e800ff087b82 */ /* 0x000e640000000a00 */
[----:B-1----:R-:W-:-:S06]  /*13f0*/  IMAD.WIDE.U32 R8, R211, 0x10, R8 ;  /* 0x00000010d3087825 */ /* 0x002fcc00078e0008 */
[----:B------:R-:W2:Y:S01]  /*1400*/  LDG.E.128 R8, desc[UR6][R8.64] ;  /* 0x0000000608087981 */ /* 0x000ea2000c1e1d00 */
[C---:B0----5:R-:W-:Y:S02]  /*1410*/  PRMT R32, R4.reuse, 0x7632, R32 ;  /* 0x0000763204207816 */ /* 0x061fe40000000020 */
        /* <DEDUP_REMOVED lines=36> */
.L_x_14224:
[----:B------:R-:W-:-:S04]  /*1660*/  ISETP.NE.U32.AND P1, PT, R172, RZ, PT ;  /* 0x000000ffac00720c */ /* 0x000fc80003f25070 */
[----:B------:R-:W-:-:S13]  /*1670*/  ISETP.NE.AND.EX P1, PT, R173, RZ, PT, P1 ;  /* 0x000000ffad00720c */ /* 0x000fda0003f25310 */
[----:B------:R-:W-:Y:S05]  /*1680*/  @P1 BRA `(.L_x_14226) ;  /* 0x0000000000541947 */ /* 0x000fea0003800000 */
[----:B-----5:R-:W-:Y:S02]  /*1690*/  SHF.L.U32 R9, R4, 0x10, RZ ;  /* 0x0000001004097819 */ /* 0x020fe400000006ff */
[----:B0-----:R-:W-:Y:S02]  /*16a0*/  SHF.L.U32 R165, R6, 0x10, RZ ;  /* 0x0000001006a57819 */ /* 0x001fe400000006ff */
        /* <DEDUP_REMOVED lines=17> */
[----:B------:R-:W-:Y:S01]  /*17c0*/  FMUL.FTZ R8, R167, R210 ;  /* 0x000000d2a7087220 */ /* 0x000fe20000410000 */
[----:B------:R-:W-:Y:S06]  /*17d0*/  BRA `(.L_x_14225) ;  /* 0x0000000000607947 */ /* 0x000fec0003800000 */
.L_x_14226:
[----:B-----5:R-:W-:Y:S02]  /*17e0*/  SHF.L.U32 R9, R4, 0x10, RZ ;  /* 0x0000001004097819 */ /* 0x020fe400000006ff */
[C---:B0-----:R-:W-:Y:S02]  /*17f0*/  PRMT R32, R6.reuse, 0x7632, R32 ;  /* 0x0000763206207816 */ /* 0x041fe40000000020 */
        /* <DEDUP_REMOVED lines=22> */
.L_x_14225:
[----:B------:R-:W0:Y:S02]  /*1960*/  @P0 LDC.64 R164, c[0x0][0x3a8] ;  /* 0x0000ea00ffa40b82 */ /* 0x000e240000000a00 */
[C---:B0-----:R-:W-:Y:S01]  /*1970*/  @P0 IMAD.WIDE.U32 R164, R211.reuse, 0x10, R164 ;  /* 0x00000010d3a40825 */ /* 0x041fe200078e00a4 */
[----:B------:R-:W-:-:S04]  /*1980*/  IADD3 R211, PT, PT, R211, 0x20, RZ ;  /* 0x00000020d3d37810 */ /* 0x000fc80007ffe0ff */
[----:B------:R1:W-:Y:S03]  /*1990*/  @P0 STG.E.128 desc[UR6][R164.64], R32 ;  /* 0x00000020a4000986 */ /* 0x0003e6000c101d06 */
.L_x_14223:
[----:B------:R-:W-:Y:S05]  /*19a0*/  BSYNC.RECONVERGENT B0 ;  /* 0x0000000000007941 */ /* 0x000fea0003800200 */
.L_x_14222:
[----:B------:R-:W-:Y:S01]  /*19b0*/  ISETP.GE.U32.AND P1, PT, R3, 0x60, PT ;  /* 0x000000600300780c */ /* 0x000fe20003f26070 */
[----:B------:R-:W-:Y:S01]  /*19c0*/  BSSY.RECONVERGENT B0, `(.L_x_14227) ;  /* 0x0000066000007945 */ /* 0x000fe20003800200 */
[----:B------:R-:W-:-:S11]  /*19d0*/  LOP3.LUT R0, R0, 0xfffffbff, RZ, 0xc0, !PT ;  /* 0xfffffbff00007812 */ /* 0x000fd600078ec0ff */
[----:B------:R-:W-:Y:S01]  /*19e0*/  @P1 LOP3.LUT R0, R0, 0x400, RZ, 0xfc, !PT ;  /* 0x0000040000001812 */ /* 0x000fe200078efcff */
[----:B------:R-:W-:Y:S06]  /*19f0*/  @!P1 BRA `(.L_x_14228) ;  /* 0x0000000400889947 */ /* 0x000fec0003800000 */
[----:B------:R-:W2:Y:S02]  /*1a00*/  LDC.64 R12, c[0x0][0x390] ;  /* 0x0000e400ff0c7b82 */ /* 0x000ea40000000a00 */
[----:B--2---:R-:W-:-:S06]  /*1a10*/  IMAD.WIDE.U32 R12, R211, 0x10, R12 ;  /* 0x00000010d30c7825 */ /* 0x004fcc00078e000c */
[----:B------:R-:W5:Y:S01]  /*1a20*/  LDG.E.128 R12, desc[UR6][R12.64] ;  /* 0x000000060c0c7981 */ /* 0x000f62000c1e1d00 */
[----:B------:R-:W-:-:S04]  /*1a30*/  ISETP.NE.U32.AND P1, PT, R174, RZ, PT ;  /* 0x000000ffae00720c */ /* 0x000fc80003f25070 */
[----:B------:R-:W-:-:S13]  /*1a40*/  ISETP.NE.AND.EX P1, PT, R175, RZ, PT, P1 ;  /* 0x000000ffaf00720c */ /* 0x000fda0003f25310 */
[----:B------:R-:W-:Y:S05]  /*1a50*/  @!P1 BRA `(.L_x_14229) ;  /* 0x0000000000a09947 */ /* 0x000fea0003800000 */
[----:B------:R-:W2:Y:S02]  /*1a60*/  LDC.64 R16, c[0x0][0x3a0] ;  /* 0x0000e800ff107b82 */ /* 0x000ea40000000a00 */
[----:B--2---:R-:W-:-:S06]  /*1a70*/  IMAD.WIDE.U32 R16, R211, 0x10, R16 ;  /* 0x00000010d3107825 */ /* 0x004fcc00078e0010 */
[----:B------:R-:W2:Y:S01]  /*1a80*/  LDG.E.128 R16, desc[UR6][R16.64] ;  /* 0x0000000610107981 */ /* 0x000ea2000c1e1d00 */
[C---:B01---5:R-:W-:Y:S02]  /*1a90*/  PRMT R32, R12.reuse, 0x7632, R32 ;  /* 0x000076320c207816 */ /* 0x063fe40000000020 */
        /* <DEDUP_REMOVED lines=36> */
.L_x_14229:
[----:B------:R-:W-:-:S04]  /*1ce0*/  ISETP.NE.U32.AND P1, PT, R172, RZ, PT ;  /* 0x000000ffac00720c */ /* 0x000fc80003f25070 */
[----:B------:R-:W-:-:S13]  /*1cf0*/  ISETP.NE.AND.EX P1, PT, R173, RZ, PT, P1 ;  /* 0x000000ffad00720c */ /* 0x000fda0003f25310 */
[----:B------:R-:W-:Y:S05]  /*1d00*/  @P1 BRA `(.L_x_14231) ;  /* 0x0000000000541947 */ /* 0x000fea0003800000 */
[----:B-----5:R-:W-:Y:S02]  /*1d10*/  SHF.L.U32 R17, R12, 0x10, RZ ;  /* 0x000000100c117819 */ /* 0x020fe400000006ff */
[----:B01----:R-:W-:Y:S02]  /*1d20*/  SHF.L.U32 R165, R14, 0x10, RZ ;  /* 0x000000100ea57819 */ /* 0x003fe400000006ff */
        /* <DEDUP_REMOVED lines=19> */
.L_x_14231:
[----:B-----5:R-:W-:Y:S02]  /*1e60*/  SHF.L.U32 R17, R12, 0x10, RZ ;  /* 0x000000100c117819 */ /* 0x020fe400000006ff */
[C---:B01----:R-:W-:Y:S02]  /*1e70*/  PRMT R32, R14.reuse, 0x7632, R32 ;  /* 0x000076320e207816 */ /* 0x043fe40000000020 */
        /* <DEDUP_REMOVED lines=22> */
.L_x_14230:
[----:B------:R-:W0:Y:S02]  /*1fe0*/  @P0 LDC.64 R164, c[0x0][0x3a8] ;  /* 0x0000ea00ffa40b82 */ /* 0x000e240000000a00 */
[C---:B0-----:R-:W-:Y:S01]  /*1ff0*/  @P0 IMAD.WIDE.U32 R164, R211.reuse, 0x10, R164 ;  /* 0x00000010d3a40825 */ /* 0x041fe200078e00a4 */
[----:B------:R-:W-:-:S04]  /*2000*/  IADD3 R211, PT, PT, R211, 0x20, RZ ;  /* 0x00000020d3d37810 */ /* 0x000fc80007ffe0ff */
[----:B------:R2:W-:Y:S03]  /*2010*/  @P0 STG.E.128 desc[UR6][R164.64], R32 ;  /* 0x00000020a4000986 */ /* 0x0005e6000c101d06 */
.L_x_14228:
[----:B------:R-:W-:Y:S05]  /*2020*/  BSYNC.RECONVERGENT B0 ;  /* 0x0000000000007941 */ /* 0x000fea0003800200 */
.L_x_14227:
[----:B------:R-:W-:Y:S01]  /*2030*/  ISETP.GE.U32.AND P1, PT, R3, 0x80, PT ;  /* 0x000000800300780c */ /* 0x000fe20003f26070 */
[----:B------:R-:W-:Y:S01]  /*2040*/  BSSY.RECONVERGENT B0, `(.L_x_14232) ;  /* 0x0000066000007945 */ /* 0x000fe20003800200 */
[----:B------:R-:W-:-:S11]  /*2050*/  LOP3.LUT R0, R0, 0xfffffeff, RZ, 0xc0, !PT ;  /* 0xfffffeff00007812 */ /* 0x000fd600078ec0ff */
[----:B------:R-:W-:Y:S01]  /*2060*/  @P1 LOP3.LUT R0, R0, 0x100, RZ, 0xfc, !PT ;  /* 0x0000010000001812 */ /* 0x000fe200078efcff */
[----:B------:R-:W-:Y:S06]  /*2070*/  @!P1 BRA `(.L_x_14233) ;  /* 0x0000000400889947 */ /* 0x000fec0003800000 */
[----:B------:R-:W3:Y:S02]  /*2080*/  LDC.64 R28, c[0x0][0x390] ;  /* 0x0000e400ff1c7b82 */ /* 0x000ee40000000a00 */
[----:B---3--:R-:W-:-:S06]  /*2090*/  IMAD.WIDE.U32 R28, R211, 0x10, R28 ;  /* 0x00000010d31c7825 */ /* 0x008fcc00078e001c */
[----:B------:R-:W5:Y:S01]  /*20a0*/  LDG.E.128 R28, desc[UR6][R28.64] ;  /* 0x000000061c1c7981 */ /* 0x000f62000c1e1d00 */
[----:B------:R-:W-:-:S04]  /*20b0*/  ISETP.NE.U32.AND P1, PT, R174, RZ, PT ;  /* 0x000000ffae00720c */ /* 0x000fc80003f25070 */
[----:B------:R-:W-:-:S13]  /*20c0*/  ISETP.NE.AND.EX P1, PT, R175, RZ, PT, P1 ;  /* 0x000000ffaf00720c */ /* 0x000fda0003f25310 */
[----:B------:R-:W-:Y:S05]  /*20d0*/  @!P1 BRA `(.L_x_14234) ;  /* 0x0000000000a09947 */ /* 0x000fea0003800000 */
[----:B012---:R-:W0:Y:S02]  /*20e0*/  LDC.64 R32, c[0x0][0x3a0] ;  /* 0x0000e800ff207b82 */ /* 0x007e240000000a00 */
        /* <DEDUP_REMOVED lines=14> */
[----:B------:R-:W-:Y:S01]  /*21d0*/  FFMA.FTZ R29, R29, R210, R30 ;  /* 0x000000d21d1d7223 */ /* 0x000fe2000001001e */
[----:B------:R-:W-:-:S02]  /*21e0*/  PRMT R31, R32, 0x7632, R31 ;  /* 0x00007632201f7816 */ /* 0x000fc4000000001f */
[----:B------:R-:W-:Y:S01]  /*21f0*/  SHF.L.U32 R28, R32, 0x10, RZ ;  /* 0x00000010201c7819 */ /* 0x000fe200000006ff */
[-C--:B------:R-:W-:Y:S01]  /*2200*/  FFMA.FTZ R30, R169, R210.reuse, R34 ;  /* 0x000000d2a91e7223 */ /* 0x080fe20000010022 */
[----:B------:R-:W-:Y:S02]  /*2210*/  PRMT R32, R33, 0x7632, R32 ;  /* 0x0000763221207816 */ /* 0x000fe40000000020 */
[----:B------:R-:W-:Y:S01]  /*2220*/  PRMT R176, R35, 0x7632, R176 ;  /* 0x0000763223b07816 */ /* 0x000fe200000000b0 */
[----:B------:R-:W-:Y:S01]  /*2230*/  FFMA.FTZ R28, R165, R210, R28 ;  /* 0x000000d2a51c7223 */ /* 0x000fe2000001001c */
[----:B------:R-:W-:Y:S02]  /*2240*/  SHF.L.U32 R34, R168, 0x10, RZ ;  /* 0x00000010a8227819 */ /* 0x000fe400000006ff */
[----:B------:R-:W-:Y:S02]  /*2250*/  SHF.L.U32 R212, R35, 0x10, RZ ;  /* 0x0000001023d47819 */ /* 0x000fe400000006ff */
[----:B------:R-:W-:-:S02]  /*2260*/  SHF.L.U32 R168, R32, 0x10, RZ ;  /* 0x0000001020a87819 */ /* 0x000fc400000006ff */
[----:B------:R-:W-:Y:S02]  /*2270*/  SHF.L.U32 R169, R164, 0x10, RZ ;  /* 0x00000010a4a97819 */ /* 0x000fe400000006ff */
[----:B------:R-:W-:Y:S02]  /*2280*/  SHF.L.U32 R33, R166, 0x10, RZ ;  /* 0x00000010a6217819 */ /* 0x000fe400000006ff */
[----:B------:R-:W-:Y:S01]  /*2290*/  SHF.L.U32 R35, R171, 0x10, RZ ;  /* 0x00000010ab237819 */ /* 0x000fe200000006ff */
[-C--:B------:R-:W-:Y:S01]  /*22a0*/  FFMA.FTZ R171, R213, R210.reuse, R212 ;  /* 0x000000d2d5ab7223 */ /* 0x080fe200000100d4 */
        /* <DEDUP_REMOVED lines=11> */
.L_x_14234:
[----:B------:R-:W-:-:S04]  /*2360*/  ISETP.NE.U32.AND P1, PT, R172, RZ, PT ;  /* 0x000000ffac00720c */ /* 0x000fc80003f25070 */
[----:B------:R-:W-:-:S13]  /*2370*/  ISETP.NE.AND.EX P1, PT, R173, RZ, PT, P1 ;  /* 0x000000ffad00720c */ /* 0x000fda0003f25310 */
[----:B------:R-:W-:Y:S05]  /*2380*/  @P1 BRA `(.L_x_14236) ;  /* 0x0000000000541947 */ /* 0x000fea0003800000 */
[C---:B012--5:R-:W-:Y:S02]  /*2390*/  SHF.L.U32 R165, R28.reuse, 0x10, RZ ;  /* 0x000000101ca57819 */ /* 0x067fe400000006ff */
[----:B------:R-:W-:Y:S02]  /*23a0*/  PRMT R166, R29, 0x7632, R166 ;  /* 0x000076321da67816 */ /* 0x000fe400000000a6 */
[----:B------:R-:W-:Y:S01]  /*23b0*/  PRMT R164, R28, 0x7632, R164 ;  /* 0x000076321ca47816 */ /* 0x000fe200000000a4 */
[----:B------:R-:W-:Y:S01]  /*23c0*/  FMUL.FTZ R28, R165, R210 ;  /* 0x000000d2a51c7220 */ /* 0x000fe20000410000 */
[----:B------:R-:W-:Y:S02]  /*23d0*/  PRMT R167, R30, 0x7632, R167 ;  /* 0x000076321ea77816 */ /* 0x000fe400000000a7 */
[C---:B------:R-:W-:Y:S02]  /*23e0*/  PRMT R168, R31.reuse, 0x7632, R168 ;  /* 0x000076321fa87816 */ /* 0x040fe400000000a8 */
[----:B------:R-:W-:-:S02]  /*23f0*/  SHF.L.U32 R213, R31, 0x10, RZ ;  /* 0x000000101fd57819 */ /* 0x000fc400000006ff */
        /* <DEDUP_REMOVED lines=14> */
.L_x_14236:
[----:B012--5:R-:W-:Y:S02]  /*24e0*/  SHF.L.U32 R33, R28, 0x10, RZ ;  /* 0x000000101c217819 */ /* 0x027fe400000006ff */
        /* <DEDUP_REMOVED lines=23> */
.L_x_14235:
[----:B------:R-:W0:Y:S02]  /*2660*/  @P0 LDC.64 R164, c[0x0][0x3a8] ;  /* 0x0000ea00ffa40b82 */ /* 0x000e240000000a00 */
[C---:B0-----:R-:W-:Y:S01]  /*2670*/  @P0 IMAD.WIDE.U32 R164, R211.reuse, 0x10, R164 ;  /* 0x00000010d3a40825 */ /* 0x041fe200078e00a4 */
[----:B------:R-:W-:-:S04]  /*2680*/  IADD3 R211, PT, PT, R211, 0x20, RZ ;  /* 0x00000020d3d37810 */ /* 0x000fc80007ffe0ff */
[----:B------:R3:W-:Y:S03]  /*2690*/  @P0 STG.E.128 desc[UR6][R164.64], R32 ;  /* 0x00000020a4000986 */ /* 0x0007e6000c101d06 */
.L_x_14233:
[----:B------:R-:W-:Y:S05]  /*26a0*/  BSYNC.RECONVERGENT B0 ;  /* 0x0000000000007941 */ /* 0x000fea0003800200 */
.L_x_14232:
        /* <DEDUP_REMOVED lines=51> */
.L_x_14239:
        /* <DEDUP_REMOVED lines=24> */
.L_x_14241:
        /* <DEDUP_REMOVED lines=24> */
.L_x_14240:
[----:B------:R-:W0:Y:S02]  /*2ce0*/  @P0 LDC.64 R164, c[0x0][0x3a8] ;  /* 0x0000ea00ffa40b82 */ /* 0x000e240000000a00 */
[C---:B0-----:R-:W-:Y:S01]  /*2cf0*/  @P0 IMAD.WIDE.U32 R164, R211.reuse, 0x10, R164 ;  /* 0x00000010d3a40825 */ /* 0x041fe200078e00a4 */
[----:B------:R-:W-:-:S04]  /*2d00*/  IADD3 R211, PT, PT, R211, 0x20, RZ ;  /* 0x00000020d3d37810 */ /* 0x000fc80007ffe0ff */
[----:B------:R4:W-:Y:S03]  /*2d10*/  @P0 STG.E.128 desc[UR6][R164.64], R32 ;  /* 0x00000020a4000986 */ /* 0x0009e6000c101d06 */
.L_x_14238:
[----:B------:R-:W-:Y:S05]  /*2d20*/  BSYNC.RECONVERGENT B0 ;  /* 0x0000000000007941 */ /* 0x000fea0003800200 */
.L_x_14237:
        /* <DEDUP_REMOVED lines=51> */
.L_x_14244:
        /* <DEDUP_REMOVED lines=24> */
.L_x_14246:
        /* <DEDUP_REMOVED lines=24> */
.L_x_14245:
[----:B------:R-:W0:Y:S02]  /*3360*/  @P0 LDC.64 R164, c[0x0][0x3a8] ;  /* 0x0000ea00ffa40b82 */ /* 0x000e240000000a00 */
[C---:B0-----:R-:W-:Y:S01]  /*3370*/  @P0 IMAD.WIDE.U32 R164, R211.reuse, 0x10, R164 ;  /* 0x00000010d3a40825 */ /* 0x041fe200078e00a4 */
[----:B------:R-:W-:-:S04]  /*3380*/  IADD3 R211, PT, PT, R211, 0x20, RZ ;  /* 0x00000020d3d37810 */ /* 0x000fc80007ffe0ff */
[----:B------:R0:W-:Y:S03]  /*3390*/  @P0 STG.E.128 desc[UR6][R164.64], R32 ;  /* 0x00000020a4000986 */ /* 0x0001e6000c101d06 */
.L_x_14243:
[----:B------:R-:W-:Y:S05]  /*33a0*/  BSYNC.RECONVERGENT B0 ;  /* 0x0000000000007941 */ /* 0x000fea0003800200 */
.L_x_14242:
        /* <DEDUP_REMOVED lines=51> */
.L_x_14249:
        /* <DEDUP_REMOVED lines=24> */
.L_x_14251:
        /* <DEDUP_REMOVED lines=24> */
.L_x_14250:
[----:B------:R-:W0:Y:S02]  /*39e0*/  @P0 LDC.64 R164, c[0x0][0x3a8] ;  /* 0x0000ea00ffa40b82 */ /* 0x000e240000000a00 */
[C---:B0-----:R-:W-:Y:S01]  /*39f0*/  @P0 IMAD.WIDE.U32 R164, R211.reuse, 0x10, R164 ;  /* 0x00000010d3a40825 */ /* 0x041fe200078e00a4 */
[----:B------:R-:W-:-:S04]  /*3a00*/  IADD3 R211, PT, PT, R211, 0x20, RZ ;  /* 0x00000020d3d37810 */ /* 0x000fc80007ffe0ff */
[----:B------:R0:W-:Y:S03]  /*3a10*/  @P0 STG.E.128 desc[UR6][R164.64], R32 ;  /* 0x00000020a4000986 */ /* 0x0001e6000c101d06 */
.L_x_14248:
[----:B------:R-:W-:Y:S05]  /*3a20*/  BSYNC.RECONVERGENT B0 ;  /* 0x0000000000007941 */ /* 0x000fea0003800200 */
.L_x_14247:
        /* <DEDUP_REMOVED lines=24> */
[----:B------:R-:W-:Y:S02]  /*3bb0*/  SHF.L.U32 R173, R173, 0x10, RZ ;  /* 0x00000010adad7819 */ /* 0x000fe400000006ff */
[----:B--2---:R-:W-:-:S02]  /*3bc0*/  PRMT R202, R35, 0x7632, R202 ;  /* 0x0000763223ca7816 */ /* 0x004fc400000000ca */
[----:B------:R-:W-:Y:S02]  /*3bd0*/  SHF.L.U32 R204, R35, 0x10, RZ ;  /* 0x0000001023cc7819 */ /* 0x000fe400000006ff */
[----:B------:R-:W-:Y:S02]  /*3be0*/  PRMT R35, R32, 0x7632, R35 ;  /* 0x0000763220237816 */ /* 0x000fe40000000023 */
        /* <DEDUP_REMOVED lines=13> */
[----:B------:R-:W-:Y:S02]  /*3cc0*/  SHF.L.U32 R166, R166, 0x10, RZ ;  /* 0x00000010a6a67819 */ /* 0x000fe400000006ff */
[----:B------:R-:W-:Y:S01]  /*3cd0*/  SHF.L.U32 R202, R35, 0x10, RZ ;  /* 0x0000001023ca7819 */ /* 0x000fe200000006ff */
[-C--:B------:R-:W-:Y:S01]  /*3ce0*/  FFMA.FTZ R206, R173, R210.reuse, R174 ;  /* 0x000000d2adce7223 */ /* 0x080fe200000100ae */
[----:B------:R-:W-:Y:S01]  /*3cf0*/  F2FP.BF16.F32.PACK_AB R35, R208, R207 ;  /* 0x000000cfd023723e */ /* 0x000fe200000010ff */
[----:B------:R-:W-:-:S02]  /*3d00*/  FFMA.FTZ R204, R33, R210, R166 ;  /* 0x000000d221cc7223 */ /* 0x000fc400000100a6 */
[----:B------:R-:W-:Y:S01]  /*3d10*/  FFMA.FTZ R202, R167, R210, R202 ;  /* 0x000000d2a7ca7223 */ /* 0x000fe200000100ca */
[----:B------:R-:W-:Y:S02]  /*3d20*/  F2FP.BF16.F32.PACK_AB R34, R206, R205 ;  /* 0x000000cdce22723e */ /* 0x000fe400000010ff */
[----:B------:R-:W-:Y:S02]  /*3d30*/  F2FP.BF16.F32.PACK_AB R33, R204, R203 ;  /* 0x000000cbcc21723e */ /* 0x000fe400000010ff */
[----:B------:R-:W-:Y:S01]  /*3d40*/  F2FP.BF16.F32.PACK_AB R32, R202, R201 ;  /* 0x000000c9ca20723e */ /* 0x000fe200000010ff */
[----:B------:R-:W-:Y:S06]  /*3d50*/  BRA `(.L_x_14255) ;  /* 0x0000000000c07947 */ /* 0x000fec0003800000 */
.L_x_14254:
        /* <DEDUP_REMOVED lines=24> */
.L_x_14256:
[C---:B-----5:R-:W-:Y:S02]  /*3ee0*/  PRMT R33, R167.reuse, 0x7632, R33 ;  /* 0x00007632a7217816 */ /* 0x060fe40000000021 */
        /* <DEDUP_REMOVED lines=19> */
[----:B------:R-:W-:Y:S02]  /*4020*/  F2FP.BF16.F32.PACK_AB R35, R208, R207 ;  /* 0x000000cfd023723e */ /* 0x000fe400000010ff */
[----:B------:R-:W-:Y:S02]  /*4030*/  F2FP.BF16.F32.PACK_AB R34, R206, R205 ;  /* 0x000000cdce22723e */ /* 0x000fe400000010ff */
[----:B------:R-:W-:Y:S02]  /*4040*/  F2FP.BF16.F32.PACK_AB R33, R204, R203 ;  /* 0x000000cbcc21723e */ /* 0x000fe400000010ff */
[----:B------:R-:W-:-:S07]  /*4050*/  F2FP.BF16.F32.PACK_AB R32, R202, R201 ;  /* 0x000000c9ca20723e */ /* 0x000fce00000010ff */
.L_x_14255:
[----:B------:R-:W0:Y:S02]  /*4060*/  @P0 LDC.64 R164, c[0x0][0x3a8] ;  /* 0x0000ea00ffa40b82 */ /* 0x000e240000000a00 */
[----:B0-----:R-:W-:-:S05]  /*4070*/  @P0 IMAD.WIDE.U32 R164, R211, 0x10, R164 ;  /* 0x00000010d3a40825 */ /* 0x001fca00078e00a4 */
[----:B------:R0:W-:Y:S02]  /*4080*/  @P0 STG.E.128 desc[UR6][R164.64], R32 ;  /* 0x00000020a4000986 */ /* 0x0001e4000c101d06 */
.L_x_14253:
[----:B------:R-:W-:Y:S05]  /*4090*/  BSYNC.RECONVERGENT B0 ;  /* 0x0000000000007941 */ /* 0x000fea0003800200 */
.L_x_14252:
[----:B01234-:R-:W-:Y:S01]  /*40a0*/  FADD.FTZ R164, RZ, R20 ;  /* 0x00000014ffa47221 */ /* 0x01ffe20000010000 */
[C---:B------:R-:W-:Y:S01]  /*40b0*/  ISETP.GT.U32.AND P3, PT, R3.reuse, 0x3f, PT ;  /* 0x0000003f0300780c */ /* 0x040fe20003f64070 */
[----:B------:R-:W-:Y:S01]  /*40c0*/  UMOV UR9, 0xffffffff ;  /* 0xffffffff00097882 */ /* 0x000fe20000000000 */
[----:B------:R-:W-:Y:S01]  /*40d0*/  ISETP.GT.U32.AND P2, PT, R3, 0x5f, PT ;  /* 0x0000005f0300780c */ /* 0x000fe20003f44070 */
        /* <DEDUP_REMOVED lines=232> */
.L_x_14286:
        /* <DEDUP_REMOVED lines=17> */
[----:B-1----:R-:W0:Y:S01]  /*5070*/  LDC.64 R172, c[0x0][0x428] ;  /* 0x00010a00ffac7b82 */ /* 0x002e220000000a00 */
        /* <DEDUP_REMOVED lines=16> */
[----:B-----5:R-:W-:Y:S01]  /*5180*/  FFMA.FTZ R164, R165, R160, R152 ;  /* 0x000000a0a5a47223 */ /* 0x020fe20000010098 */
[----:B------:R-:W-:Y:S01]  /*5190*/  FFMA.FTZ R165, R166, R161, R153 ;  /* 0x000000a1a6a57223 */ /* 0x000fe20000010099 */
[----:B------:R-:W-:Y:S01]  /*51a0*/  FFMA.FTZ R166, R213, R156, R148 ;  /* 0x0000009cd5a67223 */ /* 0x000fe20000010094 */
[----:B------:R-:W-:Y:S01]  /*51b0*/  FFMA.FTZ R167, R212, R157, R149 ;  /* 0x0000009dd4a77223 */ /* 0x000fe20000010095 */
[----:B------:R-:W-:Y:S01]  /*51c0*/  FFMA.FTZ R209, R209, R162, R154 ;  /* 0x000000a2d1d17223 */ /* 0x000fe2000001009a */
[----:B------:R-:W-:Y:S01]  /*51d0*/  FFMA.FTZ R210, R210, R163, R155 ;  /* 0x000000a3d2d27223 */ /* 0x000fe2000001009b */
[----:B------:R-:W-:Y:S01]  /*51e0*/  FFMA.FTZ R217, R217, R158, R150 ;  /* 0x0000009ed9d97223 */ /* 0x000fe20000010096 */
[----:B------:R-:W-:Y:S01]  /*51f0*/  FFMA.FTZ R214, R214, R159, R151 ;  /* 0x0000009fd6d67223 */ /* 0x000fe20000010097 */
[----:B------:R-:W-:Y:S01]  /*5200*/  F2FP.BF16.F32.PACK_AB R164, R165, R164 ;  /* 0x000000a4a5a4723e */ /* 0x000fe200000010ff */
[----:B0-----:R-:W-:Y:S01]  /*5210*/  IMAD.WIDE.U32 R172, R170, 0x10, R172 ;  /* 0x00000010aaac7825 */ /* 0x001fe200078e00ac */
[----:B------:R-:W-:-:S02]  /*5220*/  F2FP.BF16.F32.PACK_AB R166, R167, R166 ;  /* 0x000000a6a7a6723e */ /* 0x000fc400000010ff */
[----:B------:R-:W-:Y:S02]  /*5230*/  F2FP.BF16.F32.PACK_AB R165, R210, R209 ;  /* 0x000000d1d2a5723e */ /* 0x000fe400000010ff */
[----:B------:R-:W-:Y:S02]  /*5240*/  F2FP.BF16.F32.PACK_AB R167, R214, R217 ;  /* 0x000000d9d6a7723e */ /* 0x000fe400000010ff */
[----:B------:R-:W-:-:S03]  /*5250*/  IADD3 R170, PT, PT, R170, 0x20, RZ ;  /* 0x00000020aaaa7810 */ /* 0x000fc60007ffe0ff */
[----:B------:R0:W-:Y:S04]  /*5260*/  STG.E.128 desc[UR6][R172.64], R164 ;  /* 0x000000a4ac007986 */ /* 0x0001e8000c101d06 */
.L_x_14259:
[----:B------:R-:W-:Y:S05]  /*5270*/  BSYNC.RECONVERGENT B0 ;  /* 0x0000000000007941 */ /* 0x000fea0003800200 */
.L_x_14258:
[----:B------:R-:W-:Y:S01]  /*5280*/  ISETP.GE.U32.AND P0, PT, R3, 0x40, PT ;  /* 0x000000400300780c */ /* 0x000fe20003f06070 */
[----:B------:R-:W-:-:S12]  /*5290*/  BSSY.RECONVERGENT B0, `(.L_x_14260) ;  /* 0x0000022000007945 */ /* 0x000fd80003800200 */
[----:B------:R-:W-:Y:S05]  /*52a0*/  @!P0 BRA `(.L_x_14261) ;  /* 0x0000000000808947 */ /* 0x000fea0003800000 */
[----:B01----:R-:W0:Y:S01]  /*52b0*/  LDC.64 R172, c[0x0][0x428] ;  /* 0x00010a00ffac7b82 */ /* 0x003e220000000a00 */
        /* <DEDUP_REMOVED lines=31> */
.L_x_14261:
[----:B------:R-:W-:Y:S05]  /*54b0*/  BSYNC.RECONVERGENT B0 ;  /* 0x0000000000007941 */ /* 0x000fea0003800200 */
.L_x_14260:
[----:B------:R-:W-:Y:S01]  /*54c0*/  ISETP.GE.U32.AND P0, PT, R3, 0x60, PT ;  /* 0x000000600300780c */ /* 0x000fe20003f06070 */
[----:B------:R-:W-:-:S12]  /*54d0*/  BSSY.RECONVERGENT B0, `(.L_x_14262) ;  /* 0x0000022000007945 */ /* 0x000fd80003800200 */
[----:B------:R-:W-:Y:S05]  /*54e0*/  @!P0 BRA `(.L_x_14263) ;  /* 0x0000000000808947 */ /* 0x000fea0003800000 */
[----:B012---:R-:W0:Y:S01]  /*54f0*/  LDC.64 R172, c[0x0][0x428] ;  /* 0x00010a00ffac7b82 */ /* 0x007e220000000a00 */
        /* <DEDUP_REMOVED lines=31> */
.L_x_14263:
[----:B------:R-:W-:Y:S05]  /*56f0*/  BSYNC.RECONVERGENT B0 ;  /* 0x0000000000007941 */ /* 0x000fea0003800200 */
.L_x_14262:
[----:B------:R-:W-:Y:S01]  /*5700*/  ISETP.GE.U32.AND P0, PT, R3, 0x80, PT ;  /* 0x000000800300780c */ /* 0x000fe20003f06070 */
[----:B------:R-:W-:-:S12]  /*5710*/  BSSY.RECONVERGENT B0, `(.L_x_14264) ;  /* 0x0000022000007945 */ /* 0x000fd80003800200 */
[----:B------:R-:W-:Y:S05]  /*5720*/  @!P0 BRA `(.L_x_14265) ;  /* 0x0000000000808947 */ /* 0x000fea0003800000 */
[----:B0123--:R-:W0:Y:S01]  /*5730*/  LDC.64 R172, c[0x0][0x428] ;  /* 0x00010a00ffac7b82 */ /* 0x00fe220000000a00 */
        /* <DEDUP_REMOVED lines=31> */
.L_x_14265:
[----:B------:R-:W-:Y:S05]  /*5930*/  BSYNC.RECONVERGENT B0 ;  /* 0x0000000000007941 */ /* 0x000fea0003800200 */
.L_x_14264:
        /* <DEDUP_REMOVED lines=35> */
.L_x_14267:
[----:B------:R-:W-:Y:S05]  /*5b70*/  BSYNC.RECONVERGENT B0 ;  /* 0x0000000000007941 */ /* 0x000fea0003800200 */
.L_x_14266:
        /* <DEDUP_REMOVED lines=35> */
.L_x_14269:
[----:B------:R-:W-:Y:S05]  /*5db0*/  BSYNC.RECONVERGENT B0 ;  /* 0x0000000000007941 */ /* 0x000fea0003800200 */
.L_x_14268:
        /* <DEDUP_REMOVED lines=35> */
.L_x_14271:
[----:B------:R-:W-:Y:S05]  /*5ff0*/  BSYNC.RECONVERGENT B0 ;  /* 0x0000000000007941 */ /* 0x000fea0003800200 */
.L_x_14270:
        /* <DEDUP_REMOVED lines=32> */
[----:B------:R-:W-:-:S05]  /*6200*/  F2FP.BF16.F32.PACK_AB R164, R175, R174 ;  /* 0x000000aeafa4723e */ /* 0x000fca00000010ff */
[----:B------:R0:W-:Y:S02]  /*6210*/  STG.E.128 desc[UR6][R172.64], R164 ;  /* 0x000000a4ac007986 */ /* 0x0001e4000c101d06 */
.L_x_14273:
[----:B------:R-:W-:Y:S05]  /*6220*/  BSYNC.RECONVERGENT B0 ;  /* 0x0000000000007941 */ /* 0x000fea0003800200 */
.L_x_14272:
[----:B01234-:R-:W0:Y:S02]  /*6230*/  LDC.64 R164, c[0x0][0x380] ;  /* 0x0000e000ffa47b82 */ /* 0x01fe240000000a00 */
[----:B0-----:R-:W-:-:S04]  /*6240*/  LEA R2, R164, R2, 0x2 ;  /* 0x00000002a4027211 */ /* 0x001fc800078e10ff */
[----:B------:R-:W-:-:S13]  /*6250*/  ISETP.GE.AND P0, PT, R2, R165, PT ;  /* 0x000000a50200720c */ /* 0x000fda0003f06270 */
[----:B------:R-:W-:Y:S05]  /*6260*/  @!P0 BRA `(.L_x_14274) ;  /* 0xffffffa800588947 */ /* 0x000fea000383ffff */
[----:B------:R-:W-:Y:S05]  /*6270*/  EXIT ;  /* 0x000000000000794d */ /* 0x000fea0003800000 */
.L_x_14257:
        /* <DEDUP_REMOVED lines=8> */
.L_x_14276:
[----:B------:R-:W-:Y:S05]  /*6300*/  BSYNC B0 ;  /* 0x0000000000007941 */ /* 0x000fea0003800000 */
.L_x_14275:
        /* <DEDUP_REMOVED lines=9> */
.L_x_14277:
[----:B------:R-:W-:Y:S01]  /*63a0*/  HFMA2 R212, -RZ, RZ, 0, 2.384185791015625e-07 ;  /* 0x00000004ffd47431 */ /* 0x000fe200000001ff */
[----:B------:R-:W-:-:S05]  /*63b0*/  MOV R166, R211 ;  /* 0x000000d300a67202 */ /* 0x000fca0000000f00 */
[----:B------:R-:W-:-:S05]  /*63c0*/  FADD.FTZ R166, R165, R166 ;  /* 0x000000a6a5a67221 */ /* 0x000fca0000010000 */
[----:B------:R-:W-:-:S07]  /*63d0*/  MOV R210, R166 ;  /* 0x000000a600d27202 */ /* 0x000fce0000000f00 */
[----:B------:R-:W-:Y:S05]  /*63e0*/  WARPSYNC.COLLECTIVE R175, `(.L_x_14278) ;  /* 0x00000000af087348 */ /* 0x000fea0003c00000 */
[----:B------:R0:W1:Y:S02]  /*63f0*/  SHFL.BFLY P6, R211, R210, R212, R213 ;  /* 0x0c0000d4d2d37389 */ /* 0x00006400000c00d5 */
[----:B01----:R-:W-:Y:S05]  /*6400*/  ENDCOLLECTIVE ;  /* 0x000000000000791b */ /* 0x003fea0003800000 */
.L_x_14278:
[----:B------:R-:W-:Y:S01]  /*6410*/  HFMA2 R212, -RZ, RZ, 0, 4.76837158203125e-07 ;  /* 0x00000008ffd47431 */ /* 0x000fe200000001ff */
[----:B------:R-:W-:-:S05]  /*6420*/  MOV R167, R211 ;  /* 0x000000d300a77202 */ /* 0x000fca0000000f00 */
[----:B------:R-:W-:-:S05]  /*6430*/  FADD.FTZ R167, R166, R167 ;  /* 0x000000a7a6a77221 */ /* 0x000fca0000010000 */
[----:B------:R-:W-:-:S07]  /*6440*/  MOV R210, R167 ;  /* 0x000000a700d27202 */ /* 0x000fce0000000f00 */
[----:B------:R-:W-:Y:S05]  /*6450*/  WARPSYNC.COLLECTIVE R175, `(.L_x_14279) ;  /* 0x00000000af087348 */ /* 0x000fea0003c00000 */
[----:B------:R0:W1:Y:S02]  /*6460*/  SHFL.BFLY P6, R211, R210, R212, R213 ;  /* 0x0c0000d4d2d37389 */ /* 0x00006400000c00d5 */
[----:B01----:R-:W-:Y:S05]  /*6470*/  ENDCOLLECTIVE ;  /* 0x000000000000791b */ /* 0x003fea0003800000 */
.L_x_14279:
        /* <DEDUP_REMOVED lines=8> */
.L_x_14280:
        /* <DEDUP_REMOVED lines=140> */
.L_x_14281:
[----:B------:R-:W-:Y:S01]  /*6dc0*/  HFMA2 R212, -RZ, RZ, 0, 1.1920928955078125e-07 ;  /* 0x00000002ffd47431 */ /* 0x000fe200000001ff */
[----:B------:R-:W-:-:S05]  /*6dd0*/  MOV R165, R211 ;  /* 0x000000d300a57202 */ /* 0x000fca0000000f00 */
[----:B------:R-:W-:-:S05]  /*6de0*/  FADD.FTZ R165, R164, R165 ;  /* 0x000000a5a4a57221 */ /* 0x000fca0000010000 */
[----:B------:R-:W-:-:S07]  /*6df0*/  MOV R210, R165 ;  /* 0x000000a500d27202 */ /* 0x000fce0000000f00 */
[----:B------:R-:W-:Y:S05]  /*6e00*/  WARPSYNC.COLLECTIVE R175, `(.L_x_14282) ;  /* 0x00000000af087348 */ /* 0x000fea0003c00000 */
[----:B------:R0:W1:Y:S02]  /*6e10*/  SHFL.BFLY P6, R211, R210, R212, R213 ;  /* 0x0c0000d4d2d37389 */ /* 0x00006400000c00d5 */
[----:B01----:R-:W-:Y:S05]  /*6e20*/  ENDCOLLECTIVE ;  /* 0x000000000000791b */ /* 0x003fea0003800000 */
.L_x_14282:
[----:B------:R-:W-:Y:S01]  /*6e30*/  HFMA2 R212, -RZ, RZ, 0, 2.384185791015625e-07 ;  /* 0x00000004ffd47431 */ /* 0x000fe200000001ff */
[----:B------:R-:W-:-:S05]  /*6e40*/  MOV R166, R211 ;  /* 0x000000d300a67202 */ /* 0x000fca0000000f00 */
[----:B------:R-:W-:-:S05]  /*6e50*/  FADD.FTZ R166, R165, R166 ;  /* 0x000000a6a5a67221 */ /* 0x000fca0000010000 */
[----:B------:R-:W-:-:S07]  /*6e60*/  MOV R210, R166 ;  /* 0x000000a600d27202 */ /* 0x000fce0000000f00 */
[----:B------:R-:W-:Y:S05]  /*6e70*/  WARPSYNC.COLLECTIVE R175, `(.L_x_14283) ;  /* 0x00000000af087348 */ /* 0x000fea0003c00000 */
[----:B------:R0:W1:Y:S02]  /*6e80*/  SHFL.BFLY P6, R211, R210, R212, R213 ;  /* 0x0c0000d4d2d37389 */ /* 0x00006400000c00d5 */
[----:B01----:R-:W-:Y:S05]  /*6e90*/  ENDCOLLECTIVE ;  /* 0x000000000000791b */ /* 0x003fea0003800000 */
.L_x_14283:
[----:B------:R-:W-:Y:S01]  /*6ea0*/  HFMA2 R212, -RZ, RZ, 0, 4.76837158203125e-07 ;  /* 0x00000008ffd47431 */ /* 0x000fe200000001ff */
[----:B------:R-:W-:-:S05]  /*6eb0*/  MOV R167, R211 ;  /* 0x000000d300a77202 */ /* 0x000fca0000000f00 */
[----:B------:R-:W-:-:S05]  /*6ec0*/  FADD.FTZ R167, R166, R167 ;  /* 0x000000a7a6a77221 */ /* 0x000fca0000010000 */
[----:B------:R-:W-:-:S07]  /*6ed0*/  MOV R210, R167 ;  /* 0x000000a700d27202 */ /* 0x000fce0000000f00 */
[----:B------:R-:W-:Y:S05]  /*6ee0*/  WARPSYNC.COLLECTIVE R175, `(.L_x_14284) ;  /* 0x00000000af087348 */ /* 0x000fea0003c00000 */
[----:B------:R0:W1:Y:S02]  /*6ef0*/  SHFL.BFLY P6, R211, R210, R212, R213 ;  /* 0x0c0000d4d2d37389 */ /* 0x00006400000c00d5 */
[----:B01----:R-:W-:Y:S05]  /*6f00*/  ENDCOLLECTIVE ;  /* 0x000000000000791b */ /* 0x003fea0003800000 */
.L_x_14284:
[----:B------:R-:W-:Y:S01]  /*6f10*/  HFMA2 R212, -RZ, RZ, 0, 9.5367431640625e-07 ;  /* 0x00000010ffd47431 */ /* 0x000fe200000001ff */
[----:B------:R-:W-:-:S05]  /*6f20*/  MOV R174, R211 ;  /* 0x000000d300ae7202 */ /* 0x000fca0000000f00 */
[----:B------:R-:W-:-:S05]  /*6f30*/  FADD.FTZ R174, R167, R174 ;  /* 0x000000aea7ae7221 */ /* 0x000fca0000010000 */
[----:B------:R-:W-:-:S07]  /*6f40*/  MOV R210, R174 ;  /* 0x000000ae00d27202 */ /* 0x000fce0000000f00 */
[----:B------:R-:W-:Y:S05]  /*6f50*/  WARPSYNC.COLLECTIVE R175, `(.L_x_14285) ;  /* 0x00000000af087348 */ /* 0x000fea0003c00000 */
[----:B------:R0:W1:Y:S02]  /*6f60*/  SHFL.BFLY P6, R211, R210, R212, R213 ;  /* 0x0c0000d4d2d37389 */ /* 0x00006400000c00d5 */
[----:B01----:R-:W-:Y:S05]  /*6f70*/  ENDCOLLECTIVE ;  /* 0x000000000000791b */ /* 0x003fea0003800000 */
.L_x_14285:
[----:B------:R-:W-:Y:S05]  /*6f80*/  BRA `(.L_x_14286) ;  /* 0xffffffdc00f47947 */ /* 0x000fea000383ffff */
.L_x_14287:
        /* <DEDUP_REMOVED lines=15> */
.L_x_71452:


//--------------------- .text._ZN10layer_norm13ln_fwd_kernelINS_13Kernel_traitsIf13__nv_bfloat16S2_S2_fjLj2048ELj1ELj4ELj1ELj16ENS_18Kernel_traits_baseILj2048EfS2_S2_S2_fjLj128EEEEELb0ELb0ELb0ELb1EEEvNS_9FwdParamsE --------------------------
	.section	.text._ZN10layer_norm13ln_fwd_kernelINS_13Kernel_traitsIf13__nv_bfloat16S2_S2_fjLj2048ELj1ELj4ELj1ELj16ENS_18Kernel_traits_baseILj2048EfS2_S2_S2_fjLj128EEEEELb0ELb0ELb0ELb1EEEvNS_9FwdParamsE,"ax",@progbits
	.align	128
        .global         _ZN10layer_norm13ln_fwd_kernelINS_13Kernel_traitsIf13__nv_bfloat16S2_S2_fjLj2048ELj1ELj4ELj1ELj16ENS_18Kernel_traits_baseILj2048EfS2_S2_S2_fjLj128EEEEELb0ELb0ELb0ELb1EEEvNS_9FwdParamsE
        .type           _ZN10layer_norm13ln_fwd_kernelINS_13Kernel_traitsIf13__nv_bfloat16S2_S2_fjLj2048ELj1ELj4ELj1ELj16ENS_18Kernel_traits_baseILj2048EfS2_S2_S2_fjLj128EEEEELb0ELb0ELb0ELb1EEEvNS_9FwdParamsE,@function
        .size           _ZN10layer_norm13ln_fwd_kernelINS_13Kernel_traitsIf13__nv_bfloat16S2_S2_fjLj2048ELj1ELj4ELj1ELj16ENS_18Kernel_traits_baseILj2048EfS2_S2_S2_fjLj128EEEEELb0ELb0ELb0ELb1EEEvNS_9FwdParamsE,(.L_x_71453 - _ZN10layer_norm13ln_fwd_kernelINS_13Kernel_traitsIf13__nv_bfloat16S2_S2_fjLj2048ELj1ELj4ELj1ELj16ENS_18Kernel_traits_baseILj2048EfS2_S2_S2_fjLj128EEEEELb0ELb0ELb0ELb1EEEvNS_9FwdParamsE)
        .other          _ZN10layer_norm13ln_fwd_kernelINS_13Kernel_traitsIf13__nv_bfloat16S2_S2_fjLj2048ELj1ELj4ELj1ELj16ENS_18Kernel_traits_baseILj2048EfS2_S2_S2_fjLj128EEEEELb0ELb0ELb0ELb1EEEvNS_9FwdParamsE,@"STO_CUDA_ENTRY STV_DEFAULT"
_ZN10layer_norm13ln_fwd_kernelINS_13Kernel_traitsIf13__nv_bfloat16S2_S2_fjLj2048ELj1ELj4ELj1ELj16ENS_18Kernel_traits_baseILj2048EfS2_S2_S2_fjLj128EEEEELb0ELb0ELb0ELb1EEEvNS_9FwdParamsE:
.text._ZN10layer_norm13ln_fwd_kernelINS_13Kernel_traitsIf13__nv_bfloat16S2_S2_fjLj2048ELj1ELj4ELj1ELj16ENS_18Kernel_traits_baseILj2048EfS2_S2_S2_fjLj128EEEEELb0ELb0ELb0ELb1EEEvNS_9FwdParamsE:
        /* <DEDUP_REMOVED lines=53> */
.L_x_14288:
        /* <DEDUP_REMOVED lines=49> */
[----:B0-----:R-:W-:-:S07]  /*0660*/  CS2R R64, SRZ ;  /* 0x0000000000407805 */ /* 0x001fce000001ff00 */
.L_x_14289:
        /* <DEDUP_REMOVED lines=10> */
.L_x_14315:
[----:B------:R-:W2:Y:S01]  /*0710*/  S2R R192, SR_TID.X ;  /* 0x0000000000c07919 */ /* 0x000ea20000002100 */
[----:B-1----:R-:W3:Y:S01]  /*0720*/  @P1 LDC.64 R140, c[0x0][0x3e0] ;  /* 0x0000f800ff8c1b82 */ /* 0x002ee20000000a00 */
[----:B-1----:R-:W-:-:S05]  /*0730*/  IMAD R0, R164, UR4, RZ ;  /* 0x00000004a4007c24 */ /* 0x002fca000f8e02ff */
[----:B------:R-:W-:Y:S02]  /*0740*/  SHF.R.S32.HI R137, RZ, 0x1f, R0 ;  /* 0x0000001fff897819 */ /* 0x000fe40000011400 */
[----:B0-----:R-:W0:Y:S02]  /*0750*/  LDC.64 R2, c[0x0][0x390] ;  /* 0x0000e400ff027b82 */ /* 0x001e240000000a00 */
[----:B------:R-:W-:Y:S01]  /*0760*/  LEA.HI R137, R137, R0, RZ, 0x3 ;  /* 0x0000000089897211 */ /* 0x000fe200078f18ff */
[----:B---3--:R-:W-:-:S06]  /*0770*/  @P1 IMAD.WIDE R140, R164, 0x2, R140 ;  /* 0x00000002a48c1825 */ /* 0x008fcc00078e028c */
[----:B------:R-:W3:Y:S01]  /*0780*/  @P1 LDG.E.U16 R140, desc[UR6][R140.64] ;  /* 0x000000068c8c1981 */ /* 0x000ee2000c1e1500 */
[----:B--2---:R-:W-:-:S04]  /*0790*/  LOP3.LUT R0, R192, 0x1f, RZ, 0xc0, !PT ;  /* 0x0000001fc0007812 */ /* 0x004fc800078ec0ff */
[----:B------:R-:W-:-:S05]  /*07a0*/  LEA.HI.SX32 R171, R137, R0, 0x1d ;  /* 0x0000000089ab7211 */ /* 0x000fca00078feaff */
[----:B0-----:R-:W-:-:S06]  /*07b0*/  IMAD.WIDE.U32 R136, R171, 0x10, R2 ;  /* 0x00000010ab887825 */ /* 0x001fcc00078e0002 */
[----:B-----5:R-:W5:Y:S01]  /*07c0*/  LDG.E.128 R136, desc[UR6][R136.64] ;  /* 0x0000000688887981 */ /* 0x020f62000c1e1d00 */
        /* <DEDUP_REMOVED lines=21> */
[C---:B------:R-:W-:Y:S01]  /*0920*/  PRMT R139, R134.reuse, 0x7632, R139 ;  /* 0x00007632868b7816 */ /* 0x040fe2000000008b */
[-C--:B------:R-:W-:Y:S01]  /*0930*/  FFMA.FTZ R169, R169, R0.reuse, R138 ;  /* 0x00000000a9a97223 */ /* 0x080fe2000001008a */
[----:B------:R-:W-:Y:S02]  /*0940*/  PRMT R145, R135, 0x7632, R145 ;  /* 0x0000763287917816 */ /* 0x000fe40000000091 */
        /* <DEDUP_REMOVED lines=21> */
.L_x_14290:
[----:B------:R-:W-:Y:S05]  /*0aa0*/  @!P1 BRA `(.L_x_14292) ;  /* 0x0000000000649947 */ /* 0x000fea0003800000 */
        /* <DEDUP_REMOVED lines=23> */
[----:B------:R-:W-:Y:S01]  /*0c20*/  F2FP.BF16.F32.PACK_AB R133, R158, R167 ;  /* 0x000000a79e85723e */ /* 0x000fe200000010ff */
[----:B------:R-:W-:Y:S06]  /*0c30*/  BRA `(.L_x_14291) ;  /* 0x0000000000507947 */ /* 0x000fec0003800000 */
.L_x_14292:
        /* <DEDUP_REMOVED lines=20> */
.L_x_14291:
        /* <DEDUP_REMOVED lines=24> */
[C---:B------:R-:W-:Y:S01]  /*0f00*/  PRMT R139, R134.reuse, 0x7632, R139 ;  /* 0x00007632868b7816 */ /* 0x040fe2000000008b */
        /* <DEDUP_REMOVED lines=22> */
.L_x_14293:
[----:B----4-:R-:W-:-:S04]  /*1070*/  UISETP.NE.U32.AND UP1, UPT, UR10, URZ, UPT ;  /* 0x000000ff0a00728c */ /* 0x010fc8000bf25070 */
        /* <DEDUP_REMOVED lines=23> */
.L_x_14295:
        /* <DEDUP_REMOVED lines=24> */
.L_x_14294:
        /* <DEDUP_REMOVED lines=47> */
.L_x_14296:
        /* <DEDUP_REMOVED lines=24> */
.L_x_14298:
        /* <DEDUP_REMOVED lines=17> */
[----:B------:R-:W-:Y:S01]  /*18f0*/  FMUL.FTZ R140, R133, R0 ;  /* 0x00000000858c7220 */ /* 0x000fe20000410000 */
[----:B------:R-:W-:Y:S01]  /*1900*/  F2FP.BF16.F32.PACK_AB R134, R143, R146 ;  /* 0x000000928f86723e */ /* 0x000fe200000010ff */
[----:B------:R-:W-:-:S02]  /*1910*/  FMUL.FTZ R144, R137, R0 ;  /* 0x0000000089907220 */ /* 0x000fc40000410000 */
[----:B------:R-:W-:Y:S01]  /*1920*/  FMUL.FTZ R142, R135, R0 ;  /* 0x00000000878e7220 */ /* 0x000fe20000410000 */
[----:B------:R-:W-:Y:S02]  /*1930*/  F2FP.BF16.F32.PACK_AB R132, R140, R149 ;  /* 0x000000958c84723e */ /* 0x000fe400000010ff */
[----:B------:R-:W-:Y:S02]  /*1940*/  F2FP.BF16.F32.PACK_AB R135, R144, R145 ;  /* 0x000000919087723e */ /* 0x000fe400000010ff */
[----:B------:R-:W-:-:S07]  /*1950*/  F2FP.BF16.F32.PACK_AB R133, R142, R147 ;  /* 0x000000938e85723e */ /* 0x000fce00000010ff */
.L_x_14297:
        /* <DEDUP_REMOVED lines=47> */
.L_x_14299:
[----:B----4-:R-:W-:-:S04]  /*1c50*/  UISETP.NE.U32.AND UP1, UPT, UR10, URZ, UPT ;  /* 0x000000ff0a00728c */ /* 0x010fc8000bf25070 */
[----:B------:R-:W-:-:S09]  /*1c60*/  UISETP.NE.AND.EX UP1, UPT, UR11, URZ, UPT, UP1 ;  /* 0x000000ff0b00728c */ /* 0x000fd2000bf25310 */
[----:B------:R-:W-:Y:S05]  /*1c70*/  BRA.U UP1, `(.L_x_14301) ;  /* 0x0000000101547547 */ /* 0x000fea000b800000 */
        /* <DEDUP_REMOVED lines=14> */
[----:B0-----:R-:W-:Y:S01]  /*1d60*/  SHF.L.U32 R173, R168, 0x10, RZ ;  /* 0x00000010a8ad7819 */ /* 0x001fe200000006ff */
[-C--:B------:R-:W-:Y:S01]  /*1d70*/  FMUL.FTZ R166, R137, R0.reuse ;  /* 0x0000000089a67220 */ /* 0x080fe20000410000 */
[----:B------:R-:W-:Y:S01]  /*1d80*/  SHF.L.U32 R183, R138, 0x10, RZ ;  /* 0x000000108ab77819 */ /* 0x000fe200000006ff */
[-C--:B------:R-:W-:Y:S02]  /*1d90*/  FMUL.FTZ R168, R139, R0.reuse ;  /* 0x000000008ba87220 */ /* 0x080fe40000410000 */
[----:B------:R-:W-:-:S02]  /*1da0*/  FMUL.FTZ R170, R173, R0 ;  /* 0x00000000adaa7220 */ /* 0x000fc40000410000 */
[----:B------:R-:W-:Y:S01]  /*1db0*/  FMUL.FTZ R172, R183, R0 ;  /* 0x00000000b7ac7220 */ /* 0x000fe20000410000 */
[----:B------:R-:W-:Y:S06]  /*1dc0*/  BRA `(.L_x_14300) ;  /* 0x0000000000607947 */ /* 0x000fec0003800000 */
.L_x_14301:
        /* <DEDUP_REMOVED lines=24> */
.L_x_14300:
        /* <DEDUP_REMOVED lines=24> */
[----:B------:R-:W-:Y:S01]  /*20d0*/  PRMT R139, R134, 0x7632, R139 ;  /* 0x00007632868b7816 */ /* 0x000fe2000000008b */
[-C--:B------:R-:W-:Y:S01]  /*20e0*/  FFMA.FTZ R193, R193, R0.reuse, R138 ;  /* 0x00000000c1c17223 */ /* 0x080fe2000001008a */
[C---:B------:R-:W-:Y:S02]  /*20f0*/  PRMT R183, R135.reuse, 0x7632, R183 ;  /* 0x0000763287b77816 */ /* 0x040fe400000000b7 */
[----:B------:R-:W-:Y:S02]  /*2100*/  SHF.L.U32 R184, R135, 0x10, RZ ;  /* 0x0000001087b87819 */ /* 0x000fe400000006ff */
[----:B------:R-:W-:Y:S02]  /*2110*/  SHF.L.U32 R137, R180, 0x10, RZ ;  /* 0x00000010b4897819 */ /* 0x000fe400000006ff */
[----:B------:R-:W-:Y:S01]  /*2120*/  SHF.L.U32 R134, R134, 0x10, RZ ;  /* 0x0000001086867819 */ /* 0x000fe200000006ff */
[----:B------:R-:W-:Y:S01]  /*2130*/  FFMA.FTZ R187, R187, R0, R184 ;  /* 0x00000000bbbb7223 */ /* 0x000fe200000100b8 */
[----:B------:R-:W-:-:S02]  /*2140*/  SHF.L.U32 R133, R174, 0x10, RZ ;  /* 0x00000010ae857819 */ /* 0x000fc400000006ff */
[----:B------:R-:W-:Y:S01]  /*2150*/  SHF.L.U32 R135, R176, 0x10, RZ ;  /* 0x00000010b0877819 */ /* 0x000fe200000006ff */
[-C--:B------:R-:W-:Y:S01]  /*2160*/  FFMA.FTZ R189, R189, R0.reuse, R134 ;  /* 0x00000000bdbd7223 */ /* 0x080fe20000010086 */
        /* <DEDUP_REMOVED lines=13> */
.L_x_14302:
        /* <DEDUP_REMOVED lines=24> */
.L_x_14304:
        /* <DEDUP_REMOVED lines=24> */
.L_x_14303:
        /* <DEDUP_REMOVED lines=47> */
.L_x_14305:
        /* <DEDUP_REMOVED lines=24> */
.L_x_14307:
        /* <DEDUP_REMOVED lines=24> */
.L_x_14306:
        /* <DEDUP_REMOVED lines=19> */
[C---:B--2---:R-:W-:Y:S02]  /*2c60*/  PRMT R139, R134.reuse, 0x7632, R139 ;  /* 0x00007632868b7816 */ /* 0x044fe4000000008b */
[----:B------:R-:W-:Y:S02]  /*2c70*/  SHF.L.U32 R134, R134, 0x10, RZ ;  /* 0x0000001086867819 */ /* 0x000fe400000006ff */
[----:B------:R-:W-:-:S02]  /*2c80*/  PRMT R136, R132, 0x7632, R136 ;  /* 0x0000763284887816 */ /* 0x000fc40000000088 */
[----:B------:R-:W-:Y:S01]  /*2c90*/  SHF.L.U32 R200, R132, 0x10, RZ ;  /* 0x0000001084c87819 */ /* 0x000fe200000006ff */
[-C--:B------:R-:W-:Y:S01]  /*2ca0*/  FFMA.FTZ R196, R205, R0.reuse, R134 ;  /* 0x00000000cdc47223 */ /* 0x080fe20000010086 */
[----:B------:R-:W-:Y:S02]  /*2cb0*/  PRMT R132, R133, 0x7632, R132 ;  /* 0x0000763285847816 */ /* 0x000fe40000000084 */
[----:B------:R-:W-:Y:S01]  /*2cc0*/  PRMT R204, R135, 0x7632, R204 ;  /* 0x0000763287cc7816 */ /* 0x000fe200000000cc */
[-C--:B------:R-:W-:Y:S01]  /*2cd0*/  FFMA.FTZ R200, R183, R0.reuse, R200 ;  /* 0x00000000b7c87223 */ /* 0x080fe200000100c8 */
        /* <DEDUP_REMOVED lines=20> */
.L_x_14308:
        /* <DEDUP_REMOVED lines=24> */
.L_x_14310:
        /* <DEDUP_REMOVED lines=24> */
.L_x_14309:
        /* <DEDUP_REMOVED lines=8> */
[----:B-1----:R-:W-:-:S05]  /*31a0*/  IMAD.WIDE.U32 R2, R211, 0x10, R2 ;  /* 0x00000010d3027825 */ /* 0x002fca00078e0002 */
[----:B0-----:R-:W2:Y:S01]  /*31b0*/  LDG.E.128 R132, desc[UR6][R2.64] ;  /* 0x0000000602847981 */ /* 0x001ea2000c1e1d00 */
[C---:B-----5:R-:W-:Y:S02]  /*31c0*/  PRMT R206, R139.reuse, 0x7632, R206 ;  /* 0x000076328bce7816 */ /* 0x060fe400000000ce */
[----:B------:R-:W-:Y:S02]  /*31d0*/  SHF.L.U32 R215, R139, 0x10, RZ ;  /* 0x000000108bd77819 */ /* 0x000fe400000006ff */
[C---:B------:R-:W-:Y:S02]  /*31e0*/  PRMT R139, R136.reuse, 0x7632, R139 ;  /* 0x00007632888b7816 */ /* 0x040fe4000000008b */
[----:B------:R-:W-:Y:S02]  /*31f0*/  SHF.L.U32 R183, R136, 0x10, RZ ;  /* 0x0000001088b77819 */ /* 0x000fe400000006ff */
[----:B------:R-:W-:Y:S02]  /*3200*/  PRMT R136, R137, 0x7632, R136 ;  /* 0x0000763289887816 */ /* 0x000fe40000000088 */
[----:B------:R-:W-:-:S02]  /*3210*/  PRMT R182, R138, 0x7632, R182 ;  /* 0x000076328ab67816 */ /* 0x000fc400000000b6 */
[----:B------:R-:W-:Y:S02]  /*3220*/  SHF.L.U32 R217, R138, 0x10, RZ ;  /* 0x000000108ad97819 */ /* 0x000fe400000006ff */
[----:B------:R-:W-:Y:S02]  /*3230*/  SHF.L.U32 R137, R137, 0x10, RZ ;  /* 0x0000001089897819 */ /* 0x000fe400000006ff */
[----:B--2---:R-:W-:Y:S02]  /*3240*/  SHF.L.U32 R202, R135, 0x10, RZ ;  /* 0x0000001087ca7819 */ /* 0x004fe400000006ff */
[C---:B------:R-:W-:Y:S02]  /*3250*/  PRMT R2, R132.reuse, 0x7632, R2 ;  /* 0x0000763284027816 */ /* 0x040fe40000000002 */
[----:B------:R-:W-:Y:S01]  /*3260*/  SHF.L.U32 R132, R132, 0x10, RZ ;  /* 0x0000001084847819 */ /* 0x000fe200000006ff */
[----:B------:R-:W-:Y:S01]  /*3270*/  FFMA.FTZ R202, R215, R0, R202 ;  /* 0x00000000d7ca7223 */ /* 0x000fe200000100ca */
[----:B------:R-:W-:-:S02]  /*3280*/  SHF.L.U32 R138, R133, 0x10, RZ ;  /* 0x00000010858a7819 */ /* 0x000fc400000006ff */
[----:B------:R-:W-:Y:S01]  /*3290*/  PRMT R3, R133, 0x7632, R3 ;  /* 0x0000763285037816 */ /* 0x000fe20000000003 */
[-C--:B------:R-:W-:Y:S01]  /*32a0*/  FFMA.FTZ R204, R183, R0.reuse, R132 ;  /* 0x00000000b7cc7223 */ /* 0x080fe20000010084 */
        /* <DEDUP_REMOVED lines=8> */
[----:B------:R-:W-:Y:S02]  /*3330*/  SHF.L.U32 R139, R136, 0x10, RZ ;  /* 0x00000010888b7819 */ /* 0x000fe400000006ff */
[----:B------:R-:W-:Y:S02]  /*3340*/  SHF.L.U32 R208, R208, 0x10, RZ ;  /* 0x00000010d0d07819 */ /* 0x000fe400000006ff */
[----:B------:R-:W-:Y:S02]  /*3350*/  SHF.L.U32 R182, R133, 0x10, RZ ;  /* 0x0000001085b67819 */ /* 0x000fe400000006ff */
        /* <DEDUP_REMOVED lines=11> */
.L_x_14311:
[----:B----4-:R-:W-:-:S04]  /*3410*/  UISETP.NE.U32.AND UP0, UPT, UR10, URZ, UPT ;  /* 0x000000ff0a00728c */ /* 0x010fc8000bf05070 */
[----:B------:R-:W-:-:S09]  /*3420*/  UISETP.NE.AND.EX UP0, UPT, UR11, URZ, UPT, UP0 ;  /* 0x000000ff0b00728c */ /* 0x000fd2000bf05300 */
[----:B------:R-:W-:Y:S05]  /*3430*/  BRA.U UP0, `(.L_x_14313) ;  /* 0x0000000100547547 */ /* 0x000fea000b800000 */
[C---:B-----5:R-:W-:Y:S02]  /*3440*/  PRMT R204, R139.reuse, 0x7632, R204 ;  /* 0x000076328bcc7816 */ /* 0x060fe400000000cc */
[----:B------:R-:W-:Y:S02]  /*3450*/  SHF.L.U32 R139, R139, 0x10, RZ ;  /* 0x000000108b8b7819 */ /* 0x000fe400000006ff */
[C---:B------:R-:W-:Y:S02]  /*3460*/  SHF.L.U32 R3, R136.reuse, 0x10, RZ ;  /* 0x0000001088037819 */ /* 0x040fe400000006ff */
[----:B------:R-:W-:Y:S01]  /*3470*/  PRMT R2, R136, 0x7632, R2 ;  /* 0x0000763288027816 */ /* 0x000fe20000000002 */
[----:B------:R-:W-:Y:S01]  /*3480*/  FMUL.FTZ R202, R139, R0 ;  /* 0x000000008bca7220 */ /* 0x000fe20000410000 */
[----:B------:R-:W-:Y:S02]  /*3490*/  PRMT R136, R137, 0x7632, R136 ;  /* 0x0000763289887816 */ /* 0x000fe40000000088 */
[----:B0-----:R-:W-:-:S02]  /*34a0*/  PRMT R182, R138, 0x7632, R182 ;  /* 0x000076328ab67816 */ /* 0x001fc400000000b6 */
        /* <DEDUP_REMOVED lines=14> */
.L_x_14313:
        /* <DEDUP_REMOVED lines=24> */
.L_x_14312:
        /* <DEDUP_REMOVED lines=219> */
.L_x_14327:
[----:B------:R-:W-:Y:S01]  /*44c0*/  FMUL.FTZ R0, R219, R219 ;  /* 0x000000dbdb007220 */ /* 0x000fe20000410000 */
[----:B------:R-:W-:Y:S01]  /*44d0*/  ISETP.NE.AND P3, PT, RZ, UR12, PT ;  /* 0x0000000cff007c0c */ /* 0x000fe2000bf65270 */
[----:B-1----:R-:W-:Y:S01]  /*44e0*/  FADD.FTZ R221, R192, R221 ;  /* 0x000000ddc0dd7221 */ /* 0x002fe20000010000 */
[----:B------:R-:W1:Y:S02]  /*44f0*/  @!P2 LDC.64 R136, c[0x0][0x3c0] ;  /* 0x0000f000ff88ab82 */ /* 0x000e640000000a00 */
[----:B------:R-:W-:Y:S01]  /*4500*/  FSEL R3, R0, RZ, P3 ;  /* 0x000000ff00037208 */ /* 0x000fe20001800000 */
[----:B------:R-:W-:Y:S01]  /*4510*/  FFMA.FTZ R0, R221, R2, UR5 ;  /* 0x00000005dd007e23 */ /* 0x000fe20008010002 */
[----:B0-----:R-:W-:-:S03]  /*4520*/  FSEL R192, R219, RZ, !P3 ;  /* 0x000000ffdbc07208 */ /* 0x001fc60005800000 */
[----:B------:R-:W-:Y:S02]  /*4530*/  FADD.FTZ R0, R0, R3 ;  /* 0x0000000300007221 */ /* 0x000fe40000010000 */
[----:B------:R-:W0:Y:S01]  /*4540*/  @!P2 LDC.64 R2, c[0x0][0x3c8] ;  /* 0x0000f200ff02ab82 */ /* 0x000e220000000a00 */
[C---:B------:R-:W-:Y:S01]  /*4550*/  FADD.FTZ R165, -R192.reuse, R165 ;  /* 0x000000a5c0a57221 */ /* 0x040fe20000010100 */
[----:B------:R-:W2:Y:S01]  /*4560*/  MUFU.RSQ R221, R0 ;  /* 0x0000000000dd7308 */ /* 0x000ea20000001400 */
        /* <DEDUP_REMOVED lines=12> */
[----:B-1----:R-:W-:-:S04]  /*4630*/  @!P2 IMAD.WIDE R136, R164, 0x4, R136 ;  /* 0x00000004a488a825 */ /* 0x002fc800078e0288 */
[C---:B------:R-:W-:Y:S01]  /*4640*/  FADD.FTZ R147, -R192.reuse, R147 ;  /* 0x00000093c0937221 */ /* 0x040fe20000010100 */
[C---:B------:R-:W-:Y:S01]  /*4650*/  FADD.FTZ R145, -R192.reuse, R145 ;  /* 0x00000091c0917221 */ /* 0x040fe20000010100 */
[C---:B------:R-:W-:Y:S01]  /*4660*/  FADD.FTZ R169, -R192.reuse, R169 ;  /* 0x000000a9c0a97221 */ /* 0x040fe20000010100 */
[C---:B--2---:R-:W-:Y:S01]  /*4670*/  FMUL.FTZ R165, R221.reuse, R165 ;  /* 0x000000a5dda57220 */ /* 0x044fe20000410000 */
[C---:B------:R-:W-:Y:S01]  /*4680*/  FMUL.FTZ R160, R221.reuse, R160 ;  /* 0x000000a0dda07220 */ /* 0x040fe20000410000 */
[----:B------:R1:W-:Y:S01]  /*4690*/  @!P2 STG.E desc[UR6][R136.64], R219 ;  /* 0x000000db8800a986 */ /* 0x0003e2000c101906 */
[----:B------:R-:W-:Y:S01]  /*46a0*/  FMUL.FTZ R216, R221, R143 ;  /* 0x0000008fddd87220 */ /* 0x000fe20000410000 */
[----:B------:R-:W-:Y:S01]  /*46b0*/  FADD.FTZ R156, -R192, R156 ;  /* 0x0000009cc09c7221 */ /* 0x000fe20000010100 */
[----:B------:R-:W-:Y:S01]  /*46c0*/  FFMA.FTZ R143, R160, R125, R61 ;  /* 0x0000007da08f7223 */ /* 0x000fe2000001003d */
[----:B0-----:R-:W-:-:S04]  /*46d0*/  @!P2 IMAD.WIDE R2, R164, 0x4, R2 ;  /* 0x00000004a402a825 */ /* 0x001fc800078e0202 */
[C---:B------:R-:W-:Y:S01]  /*46e0*/  FADD.FTZ R167, -R192.reuse, R167 ;  /* 0x000000a7c0a77221 */ /* 0x040fe20000010100 */
[C---:B------:R-:W-:Y:S01]  /*46f0*/  FADD.FTZ R158, -R192.reuse, R158 ;  /* 0x0000009ec09e7221 */ /* 0x040fe20000010100 */
[C---:B------:R-:W-:Y:S01]  /*4700*/  FADD.FTZ R163, -R192.reuse, R163 ;  /* 0x000000a3c0a37221 */ /* 0x040fe20000010100 */
[C---:B------:R-:W-:Y:S01]  /*4710*/  FADD.FTZ R162, -R192.reuse, R162 ;  /* 0x000000a2c0a27221 */ /* 0x040fe20000010100 */
[C---:B------:R-:W-:Y:S01]  /*4720*/  FMUL.FTZ R157, R221.reuse, R157 ;  /* 0x0000009ddd9d7220 */ /* 0x040fe20000410000 */
[C---:B------:R-:W-:Y:S01]  /*4730*/  FMUL.FTZ R150, R221.reuse, R150 ;  /* 0x00000096dd967220 */ /* 0x040fe20000410000 */
[C---:B------:R-:W-:Y:S01]  /*4740*/  FADD.FTZ R155, -R192.reuse, R155 ;  /* 0x0000009bc09b7221 */ /* 0x040fe20000010100 */
[----:B-1----:R-:W-:Y:S01]  /*4750*/  FMUL.FTZ R219, R221, R138 ;  /* 0x0000008adddb7220 */ /* 0x002fe20000410000 */
[----:B------:R-:W-:Y:S01]  /*4760*/  FFMA.FTZ R138, R165, R124, R60 ;  /* 0x0000007ca58a7223 */ /* 0x000fe2000001003c */
[C---:B------:R-:W-:Y:S01]  /*4770*/  FMUL.FTZ R137, R221.reuse, R154 ;  /* 0x0000009add897220 */ /* 0x040fe20000410000 */
[C---:B------:R-:W-:Y:S01]  /*4780*/  FMUL.FTZ R154, R221.reuse, R142 ;  /* 0x0000008edd9a7220 */ /* 0x040fe20000410000 */
[----:B------:R-:W-:Y:S01]  /*4790*/  FMUL.FTZ R136, R221, R153 ;  /* 0x00000099dd887220 */ /* 0x000fe20000410000 */
[C---:B------:R-:W-:Y:S01]  /*47a0*/  FADD.FTZ R152, -R192.reuse, R152 ;  /* 0x00000098c0987221 */ /* 0x040fe20000010100 */
[----:B------:R-:W-:Y:S01]  /*47b0*/  F2FP.BF16.F32.PACK_AB R138, R143, R138 ;  /* 0x0000008a8f8a723e */ /* 0x000fe200000010ff */
[C---:B------:R-:W-:Y:S01]  /*47c0*/  FADD.FTZ R146, -R192.reuse, R146 ;  /* 0x00000092c0927221 */ /* 0x040fe20000010100 */
[----:B------:R-:W0:Y:S01]  /*47d0*/  LDC.64 R142, c[0x0][0x428] ;  /* 0x00010a00ff8e7b82 */ /* 0x000e220000000a00 */
        /* <DEDUP_REMOVED lines=8> */
[----:B------:R1:W-:Y:S01]  /*4860*/  @!P2 STG.E desc[UR6][R2.64], R221 ;  /* 0x000000dd0200a986 */ /* 0x0003e2000c101906 */
        /* <DEDUP_REMOVED lines=9> */
[----:B------:R-:W-:Y:S01]  /*4900*/  FADD.FTZ R0, -R192, R183 ;  /* 0x000000b7c0007221 */ /* 0x000fe20000010100 */
[C---:B------:R-:W-:Y:S01]  /*4910*/  FMUL.FTZ R155, R221.reuse, R155 ;  /* 0x0000009bdd9b7220 */ /* 0x040fe20000410000 */
[----:B-1----:R-:W-:Y:S01]  /*4920*/  FFMA.FTZ R2, R136, R119, R55 ;  /* 0x0000007788027223 */ /* 0x002fe20000010037 */
[C---:B------:R-:W-:Y:S01]  /*4930*/  FMUL.FTZ R152, R221.reuse, R152 ;  /* 0x00000098dd987220 */ /* 0x040fe20000410000 */
[C---:B------:R-:W-:Y:S01]  /*4940*/  FMUL.FTZ R183, R221.reuse, R146 ;  /* 0x00000092ddb77220 */ /* 0x040fe20000410000 */
[----:B------:R-:W-:Y:S01]  /*4950*/  FMUL.FTZ R144, R221, R144 ;  /* 0x00000090dd907220 */ /* 0x000fe20000410000 */
[----:B------:R-:W-:Y:S01]  /*4960*/  FADD.FTZ R214, -R192, R139 ;  /* 0x0000008bc0d67221 */ /* 0x000fe20000010100 */
[----:B------:R-:W-:Y:S01]  /*4970*/  FFMA.FTZ R159, R159, R120, R56 ;  /* 0x000000789f9f7223 */ /* 0x000fe20000010038 */
        /* <DEDUP_REMOVED lines=12> */
[----:B------:R-:W-:Y:S01]  /*4a40*/  FFMA.FTZ R153, R153, R114, R50 ;  /* 0x0000007299997223 */ /* 0x000fe20000010032 */
[----:B------:R-:W-:Y:S01]  /*4a50*/  F2FP.BF16.F32.PACK_AB R145, R150, R145 ;  /* 0x000000919691723e */ /* 0x000fe200000010ff */
[----:B------:R-:W-:Y:S01]  /*4a60*/  FFMA.FTZ R183, R183, R108, R44 ;  /* 0x0000006cb7b77223 */ /* 0x000fe2000001002c */
[----:B------:R-:W-:Y:S01]  /*4a70*/  FFMA.FTZ R155, R205, R110, R46 ;  /* 0x0000006ecd9b7223 */ /* 0x000fe2000001002e */
[----:B------:R-:W-:Y:S01]  /*4a80*/  FFMA.FTZ R150, R144, R111, R47 ;  /* 0x0000006f90967223 */ /* 0x000fe2000001002f */
[----:B------:R-:W-:Y:S01]  /*4a90*/  FFMA.FTZ R216, R216, R109, R45 ;  /* 0x0000006dd8d87223 */ /* 0x000fe2000001002d */
[----:B------:R-:W-:Y:S01]  /*4aa0*/  FFMA.FTZ R2, R154, R115, R51 ;  /* 0x000000739a027223 */ /* 0x000fe20000010033 */
[C---:B------:R-:W-:Y:S01]  /*4ab0*/  FADD.FTZ R190, -R192.reuse, R190 ;  /* 0x000000bec0be7221 */ /* 0x040fe20000010100 */
[----:B------:R-:W-:Y:S01]  /*4ac0*/  FADD.FTZ R209, -R192, R209 ;  /* 0x000000d1c0d17221 */ /* 0x000fe20000010100 */
[----:B------:R-:W-:Y:S01]  /*4ad0*/  F2FP.BF16.F32.PACK_AB R144, R148, R159 ;  /* 0x0000009f9490723e */ /* 0x000fe200000010ff */
[----:B------:R-:W-:Y:S01]  /*4ae0*/  FADD.FTZ R196, -R192, R196 ;  /* 0x000000c4c0c47221 */ /* 0x000fe20000010100 */
[----:B------:R-:W-:Y:S01]  /*4af0*/  F2FP.BF16.F32.PACK_AB R152, R140, R149 ;  /* 0x000000958c98723e */ /* 0x000fe200000010ff */
[----:B0-----:R-:W-:Y:S01]  /*4b00*/  IMAD.WIDE.U32 R148, R171, 0x10, R142 ;  /* 0x00000010ab947825 */ /* 0x001fe200078e008e */
[----:B------:R-:W-:-:S03]  /*4b10*/  F2FP.BF16.F32.PACK_AB R139, R162, R139 ;  /* 0x0000008ba28b723e */ /* 0x000fc600000010ff */
[----:B------:R-:W-:Y:S01]  /*4b20*/  FMUL.FTZ R218, R221, R190 ;  /* 0x000000beddda7220 */ /* 0x000fe20000410000 */
[----:B------:R-:W-:Y:S01]  /*4b30*/  F2FP.BF16.F32.PACK_AB R137, R158, R167 ;  /* 0x000000a79e89723e */ /* 0x000fe200000010ff */
[----:B------:R-:W-:Y:S01]  /*4b40*/  IMAD.WIDE.U32 R162, R151, 0x10, R142 ;  /* 0x0000001097a27825 */ /* 0x000fe200078e008e */
[----:B------:R-:W-:-:S03]  /*4b50*/  F2FP.BF16.F32.PACK_AB R136, R156, R169 ;  /* 0x000000a99c88723e */ /* 0x000fc600000010ff */
[----:B------:R-:W-:Y:S01]  /*4b60*/  FMUL.FTZ R190, R221, R209 ;  /* 0x000000d1ddbe7220 */ /* 0x000fe20000410000 */
[----:B------:R-:W-:Y:S01]  /*4b70*/  F2FP.BF16.F32.PACK_AB R146, R3, R146 ;  /* 0x000000920392723e */ /* 0x000fe200000010ff */
[----:B------:R-:W-:Y:S01]  /*4b80*/  IMAD.WIDE.U32 R156, R161, 0x10, R142 ;  /* 0x00000010a19c7825 */ /* 0x000fe200078e008e */
[----:B------:R-:W-:-:S03]  /*4b90*/  F2FP.BF16.F32.PACK_AB R155, R150, R155 ;  /* 0x0000009b969b723e */ /* 0x000fc600000010ff */
[C---:B------:R-:W-:Y:S01]  /*4ba0*/  FMUL.FTZ R209, R221.reuse, R196 ;  /* 0x000000c4ddd17220 */ /* 0x040fe20000410000 */
[----:B------:R-:W-:Y:S01]  /*4bb0*/  F2FP.BF16.F32.PACK_AB R154, R216, R183 ;  /* 0x000000b7d89a723e */ /* 0x000fe200000010ff */
[C---:B------:R-:W-:Y:S01]  /*4bc0*/  FMUL.FTZ R208, R221.reuse, R208 ;  /* 0x000000d0ddd07220 */ /* 0x040fe20000410000 */
[----:B------:R-:W-:Y:S01]  /*4bd0*/  F2FP.BF16.F32.PACK_AB R153, R2, R153 ;  /* 0x000000990299723e */ /* 0x000fe200000010ff */
[----:B------:R0:W-:Y:S01]  /*4be0*/  STG.E.128 desc[UR6][R148.64], R136 ;  /* 0x0000008894007986 */ /* 0x0001e2000c101d06 */
[C---:B------:R-:W-:Y:S01]  /*4bf0*/  FADD.FTZ R199, -R192.reuse, R199 ;  /* 0x000000c7c0c77221 */ /* 0x040fe20000010100 */
[C---:B------:R-:W-:Y:S01]  /*4c00*/  FADD.FTZ R188, -R192.reuse, R188 ;  /* 0x000000bcc0bc7221 */ /* 0x040fe20000010100 */
[C---:B------:R-:W-:Y:S01]  /*4c10*/  FADD.FTZ R193, -R192.reuse, R193 ;  /* 0x000000c1c0c17221 */ /* 0x040fe20000010100 */
[----:B------:R1:W-:Y:S01]  /*4c20*/  STG.E.128 desc[UR6][R156.64], R144 ;  /* 0x000000909c007986 */ /* 0x0003e2000c101d06 */
[C---:B------:R-:W-:Y:S01]  /*4c30*/  FMUL.FTZ R199, R221.reuse, R199 ;  /* 0x000000c7ddc77220 */ /* 0x040fe20000410000 */
[C---:B------:R-:W-:Y:S01]  /*4c40*/  FMUL.FTZ R188, R221.reuse, R188 ;  /* 0x000000bcddbc7220 */ /* 0x040fe20000410000 */
[C---:B------:R-:W-:Y:S01]  /*4c50*/  FADD.FTZ R174, -R192.reuse, R174 ;  /* 0x000000aec0ae7221 */ /* 0x040fe20000010100 */
[----:B------:R2:W-:Y:S01]  /*4c60*/  STG.E.128 desc[UR6][R162.64], R152 ;  /* 0x00000098a2007986 */ /* 0x0005e2000c101d06 */
        /* <DEDUP_REMOVED lines=9> */
[----:B0-----:R-:W-:Y:S01]  /*4d00*/  FFMA.FTZ R149, R188, R85, R21 ;  /* 0x00000055bc957223 */ /* 0x001fe20000010015 */
[----:B------:R-:W-:Y:S01]  /*4d10*/  FADD.FTZ R172, -R192, R172 ;  /* 0x000000acc0ac7221 */ /* 0x000fe20000010100 */
[C---:B------:R-:W-:Y:S01]  /*4d20*/  FMUL.FTZ R193, R221.reuse, R193 ;  /* 0x000000c1ddc17220 */ /* 0x040fe20000410000 */
[----:B------:R-:W-:Y:S01]  /*4d30*/  FMUL.FTZ R174, R221, R174 ;  /* 0x000000aeddae7220 */ /* 0x000fe20000410000 */
[----:B-1----:R-:W-:Y:S01]  /*4d40*/  FFMA.FTZ R157, R208, R77, R13 ;  /* 0x0000004dd09d7223 */ /* 0x002fe2000001000d */
[----:B------:R-:W-:Y:S01]  /*4d50*/  FFMA.FTZ R146, R199, R84, R20 ;  /* 0x00000054c7927223 */ /* 0x000fe20000010014 */
[C---:B------:R-:W-:Y:S01]  /*4d60*/  FADD.FTZ R191, -R192.reuse, R191 ;  /* 0x000000bfc0bf7221 */ /* 0x040fe20000010100 */
[C---:B------:R-:W-:Y:S01]  /*4d70*/  FADD.FTZ R176, -R192.reuse, R176 ;  /* 0x000000b0c0b07221 */ /* 0x040fe20000010100 */
[----:B--2---:R-:W-:Y:S01]  /*4d80*/  FFMA.FTZ R154, R209, R76, R12 ;  /* 0x0000004cd19a7223 */ /* 0x004fe2000001000c */
[C---:B------:R-:W-:Y:S01]  /*4d90*/  FADD.FTZ R189, -R192.reuse, R189 ;  /* 0x000000bdc0bd7221 */ /* 0x040fe20000010100 */
[C---:B------:R-:W-:Y:S01]  /*4da0*/  FADD.FTZ R178, -R192.reuse, R178 ;  /* 0x000000b2c0b27221 */ /* 0x040fe20000010100 */
[C---:B------:R-:W-:Y:S01]  /*4db0*/  FADD.FTZ R187, -R192.reuse, R187 ;  /* 0x000000bbc0bb7221 */ /* 0x040fe20000010100 */
[C---:B------:R-:W-:Y:S01]  /*4dc0*/  FADD.FTZ R180, -R192.reuse, R180 ;  /* 0x000000b4c0b47221 */ /* 0x040fe20000010100 */
[----:B------:R-:W-:Y:S01]  /*4dd0*/  F2FP.BF16.F32.PACK_AB R154, R157, R154 ;  /* 0x0000009a9d9a723e */ /* 0x000fe200000010ff */
[C---:B------:R-:W-:Y:S01]  /*4de0*/  FMUL.FTZ R203, R221.reuse, R203 ;  /* 0x000000cbddcb7220 */ /* 0x040fe20000410000 */
[----:B------:R-:W0:Y:S01]  /*4df0*/  LDC.64 R156, c[0x0][0x380] ;  /* 0x0000e000ff9c7b82 */ /* 0x000e220000000a00 */
        /* <DEDUP_REMOVED lines=24> */
[----:B------:R-:W-:Y:S01]  /*4f80*/  F2FP.BF16.F32.PACK_AB R146, R149, R146 ;  /* 0x000000929592723e */ /* 0x000fe200000010ff */
        /* <DEDUP_REMOVED lines=23> */
[----:B------:R-:W-:-:S04]  /*5100*/  IMAD.WIDE.U32 R2, R141, 0x10, R142 ;  /* 0x000000108d027825 */ /* 0x000fc800078e008e */
[----:B------:R-:W-:Y:S01]  /*5110*/  FFMA.FTZ R181, R181, R104, R40 ;  /* 0x00000068b5b57223 */ /* 0x000fe20000010028 */
[----:B------:R-:W-:Y:S01]  /*5120*/  FFMA.FTZ R166, R166, R105, R41 ;  /* 0x00000069a6a67223 */ /* 0x000fe20000010029 */
[----:B------:R-:W-:Y:S01]  /*5130*/  FFMA.FTZ R179, R179, R106, R42 ;  /* 0x0000006ab3b37223 */ /* 0x000fe2000001002a */
        /* <DEDUP_REMOVED lines=15> */
[----:B------:R-:W-:Y:S01]  /*5230*/  F2FP.BF16.F32.PACK_AB R140, R145, R140 ;  /* 0x0000008c918c723e */ /* 0x000fe200000010ff */
[----:B------:R-:W-:Y:S01]  /*5240*/  FFMA.FTZ R213, R213, R86, R22 ;  /* 0x00000056d5d57223 */ /* 0x000fe20000010016 */
[----:B------:R-:W-:Y:S01]  /*5250*/  FFMA.FTZ R218, R218, R87, R23 ;  /* 0x00000057dada7223 */ /* 0x000fe20000010017 */
[----:B------:R-:W-:Y:S01]  /*5260*/  FFMA.FTZ R145, R201, R90, R26 ;  /* 0x0000005ac9917223 */ /* 0x000fe2000001001a */
[----:B------:R-:W-:Y:S01]  /*5270*/  FFMA.FTZ R186, R186, R91, R27 ;  /* 0x0000005bbaba7223 */ /* 0x000fe2000001001b */
[----:B------:R-:W-:Y:S01]  /*5280*/  F2FP.BF16.F32.PACK_AB R144, R149, R144 ;  /* 0x000000909590723e */ /* 0x000fe200000010ff */
        /* <DEDUP_REMOVED lines=14> */
[----:B------:R-:W-:-:S02]  /*5370*/  F2FP.BF16.F32.PACK_AB R139, R172, R175 ;  /* 0x000000afac8b723e */ /* 0x000fc400000010ff */
[----:B------:R-:W-:Y:S02]  /*5380*/  F2FP.BF16.F32.PACK_AB R138, R170, R177 ;  /* 0x000000b1aa8a723e */ /* 0x000fe400000010ff */
[----:B------:R-:W-:Y:S02]  /*5390*/  F2FP.BF16.F32.PACK_AB R137, R168, R179 ;  /* 0x000000b3a889723e */ /* 0x000fe400000010ff */
[----:B------:R-:W-:Y:S02]  /*53a0*/  F2FP.BF16.F32.PACK_AB R136, R166, R181 ;  /* 0x000000b5a688723e */ /* 0x000fe400000010ff */
[----:B------:R-:W-:Y:S02]  /*53b0*/  F2FP.BF16.F32.PACK_AB R143, R180, R143 ;  /* 0x0000008fb48f723e */ /* 0x000fe400000010ff */
[----:B------:R-:W-:Y:S01]  /*53c0*/  F2FP.BF16.F32.PACK_AB R142, R147, R142 ;  /* 0x0000008e938e723e */ /* 0x000fe200000010ff */
[----:B------:R1:W-:Y:S01]  /*53d0*/  STG.E.128 desc[UR6][R2.64], R136 ;  /* 0x0000008802007986 */ /* 0x0003e2000c101d06 */
[----:B------:R-:W-:-:S02]  /*53e0*/  F2FP.BF16.F32.PACK_AB R141, R176, R141 ;  /* 0x0000008db08d723e */ /* 0x000fc400000010ff */
[----:B------:R-:W-:Y:S02]  /*53f0*/  F2FP.BF16.F32.PACK_AB R147, R218, R213 ;  /* 0x000000d5da93723e */ /* 0x000fe400000010ff */
[----:B------:R-:W-:Y:S01]  /*5400*/  F2FP.BF16.F32.PACK_AB R145, R186, R145 ;  /* 0x00000091ba91723e */ /* 0x000fe200000010ff */
[----:B------:R1:W-:Y:S01]  /*5410*/  STG.E.128 desc[UR6][R150.64], R140 ;  /* 0x0000008c96007986 */ /* 0x0003e2000c101d06 */
[----:B------:R-:W-:Y:S02]  /*5420*/  F2FP.BF16.F32.PACK_AB R155, R198, R155 ;  /* 0x0000009bc69b723e */ /* 0x000fe400000010ff */
[----:B------:R-:W-:Y:S01]  /*5430*/  F2FP.BF16.F32.PACK_AB R153, R194, R153 ;  /* 0x00000099c299723e */ /* 0x000fe200000010ff */
[----:B------:R1:W-:Y:S01]  /*5440*/  STG.E.128 desc[UR6][R158.64], R144 ;  /* 0x000000909e007986 */ /* 0x0003e2000c101d06 */
[----:B------:R-:W-:Y:S02]  /*5450*/  F2FP.BF16.F32.PACK_AB R152, R149, R152 ;  /* 0x000000989598723e */ /* 0x000fe400000010ff */
[----:B------:R-:W-:-:S02]  /*5460*/  F2FP.BF16.F32.PACK_AB R171, R192, R165 ;  /* 0x000000a5c0ab723e */ /* 0x000fc400000010ff */
        /* <DEDUP_REMOVED lines=8> */
[----:B----4-:R-:W-:Y:S05]  /*54f0*/  EXIT ;  /* 0x000000000000794d */ /* 0x010fea0003800000 */
.L_x_14314:
        /* <DEDUP_REMOVED lines=8> */
.L_x_14317:
[----:B------:R-:W-:Y:S05]  /*5580*/  BSYNC B0 ;  /* 0x0000000000007941 */ /* 0x000fea0003800000 */
.L_x_14316:
        /* <DEDUP_REMOVED lines=9> */
.L_x_14318:
[----:B------:R-:W-:Y:S01]  /*5620*/  HFMA2 R208, -RZ, RZ, 0, 2.384185791015625e-07 ;  /* 0x00000004ffd07431 */ /* 0x000fe200000001ff */
[----:B------:R-:W-:-:S05]  /*5630*/  MOV R2, R221 ;  /* 0x000000dd00027202 */ /* 0x000fca0000000f00 */
[----:B------:R-:W-:-:S05]  /*5640*/  FADD.FTZ R136, R3, R2 ;  /* 0x0000000203887221 */ /* 0x000fca0000010000 */
[----:B------:R-:W-:-:S07]  /*5650*/  MOV R223, R136 ;  /* 0x0000008800df7202 */ /* 0x000fce0000000f00 */
[----:B------:R-:W-:Y:S05]  /*5660*/  WARPSYNC.COLLECTIVE R206, `(.L_x_14319) ;  /* 0x00000000ce087348 */ /* 0x000fea0003c00000 */
[----:B------:R0:W1:Y:S02]  /*5670*/  SHFL.BFLY P3, R221, R223, R208, R225 ;  /* 0x0c0000d0dfdd7389 */ /* 0x00006400000600e1 */
[----:B01----:R-:W-:Y:S05]  /*5680*/  ENDCOLLECTIVE ;  /* 0x000000000000791b */ /* 0x003fea0003800000 */
.L_x_14319:
[----:B------:R-:W-:Y:S01]  /*5690*/  HFMA2 R208, -RZ, RZ, 0, 4.76837158203125e-07 ;  /* 0x00000008ffd07431 */ /* 0x000fe200000001ff */
[----:B------:R-:W-:-:S05]  /*56a0*/  MOV R137, R221 ;  /* 0x000000dd00897202 */ /* 0x000fca0000000f00 */
[----:B------:R-:W-:-:S05]  /*56b0*/  FADD.FTZ R137, R136, R137 ;  /* 0x0000008988897221 */ /* 0x000fca0000010000 */
[----:B------:R-:W-:-:S07]  /*56c0*/  MOV R223, R137 ;  /* 0x0000008900df7202 */ /* 0x000fce0000000f00 */
[----:B------:R-:W-:Y:S05]  /*56d0*/  WARPSYNC.COLLECTIVE R206, `(.L_x_14320) ;  /* 0x00000000ce087348 */ /* 0x000fea0003c00000 */
[----:B------:R0:W1:Y:S02]  /*56e0*/  SHFL.BFLY P3, R221, R223, R208, R225 ;  /* 0x0c0000d0dfdd7389 */ /* 0x00006400000600e1 */
[----:B01----:R-:W-:Y:S05]  /*56f0*/  ENDCOLLECTIVE ;  /* 0x000000000000791b */ /* 0x003fea0003800000 */
.L_x_14320:
        /* <DEDUP_REMOVED lines=8> */
.L_x_14321:
        /* <DEDUP_REMOVED lines=136> */
.L_x_14322:
[----:B------:R-:W-:Y:S01]  /*6000*/  HFMA2 R208, -RZ, RZ, 0, 1.1920928955078125e-07 ;  /* 0x00000002ffd07431 */ /* 0x000fe200000001ff */
[----:B------:R-:W-:-:S05]  /*6010*/  MOV R3, R221 ;  /* 0x000000dd00037202 */ /* 0x000fca0000000f00 */
[----:B------:R-:W-:-:S05]  /*6020*/  FADD.FTZ R3, R0, R3 ;  /* 0x0000000300037221 */ /* 0x000fca0000010000 */
[----:B------:R-:W-:-:S07]  /*6030*/  MOV R223, R3 ;  /* 0x0000000300df7202 */ /* 0x000fce0000000f00 */
[----:B------:R-:W-:Y:S05]  /*6040*/  WARPSYNC.COLLECTIVE R206, `(.L_x_14323) ;  /* 0x00000000ce087348 */ /* 0x000fea0003c00000 */
[----:B------:R0:W1:Y:S02]  /*6050*/  SHFL.BFLY P3, R221, R223, R208, R225 ;  /* 0x0c0000d0dfdd7389 */ /* 0x00006400000600e1 */
[----:B01----:R-:W-:Y:S05]  /*6060*/  ENDCOLLECTIVE ;  /* 0x000000000000791b */ /* 0x003fea0003800000 */
.L_x_14323:
[----:B------:R-:W-:Y:S01]  /*6070*/  HFMA2 R208, -RZ, RZ, 0, 2.384185791015625e-07 ;  /* 0x00000004ffd07431 */ /* 0x000fe200000001ff */
[----:B------:R-:W-:-:S05]  /*6080*/  MOV R136, R221 ;  /* 0x000000dd00887202 */ /* 0x000fca0000000f00 */
[----:B------:R-:W-:-:S05]  /*6090*/  FADD.FTZ R136, R3, R136 ;  /* 0x0000008803887221 */ /* 0x000fca0000010000 */
[----:B------:R-:W-:-:S07]  /*60a0*/  MOV R223, R136 ;  /* 0x0000008800df7202 */ /* 0x000fce0000000f00 */
[----:B------:R-:W-:Y:S05]  /*60b0*/  WARPSYNC.COLLECTIVE R206, `(.L_x_14324) ;  /* 0x00000000ce087348 */ /* 0x000fea0003c00000 */
[----:B------:R0:W1:Y:S02]  /*60c0*/  SHFL.BFLY P3, R221, R223, R208, R225 ;  /* 0x0c0000d0dfdd7389 */ /* 0x00006400000600e1 */
[----:B01----:R-:W-:Y:S05]  /*60d0*/  ENDCOLLECTIVE ;  /* 0x000000000000791b */ /* 0x003fea0003800000 */
.L_x_14324:
[----:B------:R-:W-:Y:S01]  /*60e0*/  HFMA2 R208, -RZ, RZ, 0, 4.76837158203125e-07 ;  /* 0x00000008ffd07431 */ /* 0x000fe200000001ff */
[----:B------:R-:W-:-:S05]  /*60f0*/  MOV R137, R221 ;  /* 0x000000dd00897202 */ /* 0x000fca0000000f00 */
[----:B------:R-:W-:-:S05]  /*6100*/  FADD.FTZ R137, R136, R137 ;  /* 0x0000008988897221 */ /* 0x000fca0000010000 */
[----:B------:R-:W-:-:S07]  /*6110*/  MOV R223, R137 ;  /* 0x0000008900df7202 */ /* 0x000fce0000000f00 */
[----:B------:R-:W-:Y:S05]  /*6120*/  WARPSYNC.COLLECTIVE R206, `(.L_x_14325) ;  /* 0x00000000ce087348 */ /* 0x000fea0003c00000 */
[----:B------:R0:W1:Y:S02]  /*6130*/  SHFL.BFLY P3, R221, R223, R208, R225 ;  /* 0x0c0000d0dfdd7389 */ /* 0x00006400000600e1 */
[----:B01----:R-:W-:Y:S05]  /*6140*/  ENDCOLLECTIVE ;  /* 0x000000000000791b */ /* 0x003fea0003800000 */
.L_x_14325:
[----:B------:R-:W-:Y:S01]  /*6150*/  HFMA2 R208, -RZ, RZ, 0, 9.5367431640625e-07 ;  /* 0x00000010ffd07431 */ /* 0x000fe200000001ff */
[----:B------:R-:W-:-:S05]  /*6160*/  MOV R192, R221 ;  /* 0x000000dd00c07202 */ /* 0x000fca0000000f00 */
[----:B------:R-:W-:-:S05]  /*6170*/  FADD.FTZ R192, R137, R192 ;  /* 0x000000c089c07221 */ /* 0x000fca0000010000 */
[----:B------:R-:W-:-:S07]  /*6180*/  MOV R223, R192 ;  /* 0x000000c000df7202 */ /* 0x000fce0000000f00 */
[----:B------:R-:W-:Y:S05]  /*6190*/  WARPSYNC.COLLECTIVE R206, `(.L_x_14326) ;  /* 0x00000000ce087348 */ /* 0x000fea0003c00000 */
[----:B------:R0:W1:Y:S02]  /*61a0*/  SHFL.BFLY P3, R221, R223, R208, R225 ;  /* 0x0c0000d0dfdd7389 */ /* 0x00006400000600e1 */
[----:B01----:R-:W-:Y:S05]  /*61b0*/  ENDCOLLECTIVE ;  /* 0x000000000000791b */ /* 0x003fea0003800000 */
.L_x_14326:
[----:B------:R-:W-:Y:S05]  /*61c0*/  BRA `(.L_x_14327) ;  /* 0xffffffe000bc7947 */ /* 0x000fea000383ffff */
.L_x_14328:
        /* <DEDUP_REMOVED lines=11> */
.L_x_71453:


//--------------------- .text._ZN10layer_norm13ln_fwd_kernelINS_13Kernel_traitsIf13__nv_bfloat16S2_S2_fjLj2048ELj1ELj4ELj1ELj16ENS_18Kernel_traits_baseILj2048EfS2_S2_S2_fjLj128EEEEELb0ELb0ELb1ELb0EEEvNS_9FwdParamsE --------------------------
	.section	.text._ZN10layer_norm13ln_fwd_kernelINS_13Kernel_traitsIf13__nv_bfloat16S2_S2_fjLj2048ELj1ELj4ELj1ELj16ENS_18Kernel_traits_baseILj2048EfS2_S2_S2_fjLj128EEEEELb0ELb0ELb1ELb0EEEvNS_9FwdParamsE,"ax",@progbits
	.align	128
        .global         _ZN10layer_norm13ln_fwd_kernelINS_13Kernel_traitsIf13__nv_bfloat16S2_S2_fjLj2048ELj1ELj4ELj1ELj16ENS_18Kernel_traits_baseILj2048EfS2_S2_S2_fjLj128EEEEELb0ELb0ELb1ELb0EEEvNS_9FwdParamsE
        .type           _ZN10layer_norm13ln_fwd_kernelINS_13Kernel_traitsIf13__nv_bfloat16S2_S2_fjLj2048ELj1ELj4ELj1ELj16ENS_18Kernel_traits_baseILj2048EfS2_S2_S2_fjLj128EEEEELb0ELb0ELb1ELb0EEEvNS_9FwdParamsE,@function
        .size           _ZN10layer_norm13ln_fwd_kernelINS_13Kernel_traitsIf13__nv_bfloat16S2_S2_fjLj2048ELj1ELj4ELj1ELj16ENS_18Kernel_traits_baseILj2048EfS2_S2_S2_fjLj128EEEEELb0ELb0ELb1ELb0EEEvNS_9FwdParamsE,(.L_x_71454 - _ZN10layer_norm13ln_fwd_kernelINS_13Kernel_traitsIf13__nv_bfloat16S2_S2_fjLj2048ELj1ELj4ELj1ELj16ENS_18Kernel_traits_baseILj2048EfS2_S2_S2_fjLj128EEEEELb0ELb0ELb1ELb0EEEvNS_9FwdParamsE)
        .other          _ZN10layer_norm13ln_fwd_kernelINS_13Kernel_traitsIf13__nv_bfloat16S2_S2_fjLj2048ELj1ELj4ELj1ELj16ENS_18Kernel_traits_baseILj2048EfS2_S2_S2_fjLj128EEEEELb0ELb0ELb1ELb0EEEvNS_9FwdParamsE,@"STO_CUDA_ENTRY STV_DEFAULT"
_ZN10layer_norm13ln_fwd_kernelINS_13Kernel_traitsIf13__nv_bfloat16S2_S2_fjLj2048ELj1ELj4ELj1ELj16ENS_18Kernel_traits_baseILj2048EfS2_S2_S2_fjLj128EEEEELb0ELb0ELb1ELb0EEEvNS_9FwdParamsE:
.text._ZN10layer_norm13ln_fwd_kernelINS_13Kernel_traitsIf13__nv_bfloat16S2_S2_fjLj2048ELj1ELj4ELj1ELj16ENS_18Kernel_traits_baseILj2048EfS2_S2_S2_fjLj128EEEEELb0ELb0ELb1ELb0EEEvNS_9FwdParamsE:
        /* <DEDUP_REMOVED lines=100> */
.L_x_14330:
        /* <DEDUP_REMOVED lines=34> */
[----:B-1----:R-:W-:-:S03]  /*0860*/  @P1 IMAD.WIDE.U32 R16, R13, 0x20, R16 ;  /* 0x000000200d101825 */ /* 0x002fc600078e0010 */
[----:B------:R2:W5:Y:S01]  /*0870*/  @P2 LDG.E.128 R96, desc[UR6][R14.64] ;  /* 0x000000060e602981 */ /* 0x000562000c1e1d00 */
[----:B------:R-:W-:-:S03]  /*0880*/  @P1 VIADD R13, R13, 0x20 ;  /* 0x000000200d0d1836 */ /* 0x000fc60000000000 */
        /* <DEDUP_REMOVED lines=42> */
.L_x_14331:
[----:B------:R-:W-:Y:S05]  /*0b30*/  BSYNC.RECONVERGENT B0 ;  /* 0x0000000000007941 */ /* 0x000fea0003800200 */
.L_x_14329:
[----:B------:R-:W1:Y:S01]  /*0b40*/  LDCU UR4, c[0x0][0x384] ;  /* 0x00007080ff0477ac */ /* 0x000e620008000800 */
[----:B------:R-:W2:Y:S01]  /*0b50*/  LDCU.U8 UR5, c[0x0][0x410] ;  /* 0x00008200ff0577ac */ /* 0x000ea20008000000 */
[----:B------:R-:W3:Y:S01]  /*0b60*/  LDCU UR10, c[0x0][0x448] ;  /* 0x00008900ff0a77ac */ /* 0x000ee20008000800 */
[----:B------:R-:W4:Y:S01]  /*0b70*/  LDCU.64 UR8, c[0x0][0x3a0] ;  /* 0x00007400ff0877ac */ /* 0x000f220008000a00 */
[----:B-1----:R-:W-:-:S13]  /*0b80*/  ISETP.GE.AND P0, PT, R10, UR4, PT ;  /* 0x000000040a007c0c */ /* 0x002fda000bf06270 */
[----:B--234-:R-:W-:Y:S05]  /*0b90*/  @P0 EXIT ;  /* 0x000000000000094d */ /* 0x01cfea0003800000 */
.L_x_14397:
[----:B------:R-:W1:Y:S08]  /*0ba0*/  LDC.64 R164, c[0x0][0x3f0] ;  /* 0x0000fc00ffa47b82 */ /* 0x000e700000000a00 */
[----:B------:R-:W2:Y:S01]  /*0bb0*/  LDC R205, c[0x0][0x388] ;  /* 0x0000e200ffcd7b82 */ /* 0x000ea20000000800 */
[----:B-1----:R-:W-:-:S07]  /*0bc0*/  IMAD.WIDE R208, R10, 0x4, R164 ;  /* 0x000000040ad07825 */ /* 0x002fce00078e02a4 */
[----:B------:R-:W1:Y:S01]  /*0bd0*/  LDC.64 R164, c[0x0][0x3f8] ;  /* 0x0000fe00ffa47b82 */ /* 0x000e620000000a00 */
[----:B------:R-:W3:Y:S01]  /*0be0*/  LDG.E R208, desc[UR6][R208.64] ;  /* 0x00000006d0d07981 */ /* 0x000ee2000c1e1900 */
[----:B--2---:R-:W-:Y:S01]  /*0bf0*/  IMAD R166, R10, R205, RZ ;  /* 0x000000cd0aa67224 */ /* 0x004fe200078e02ff */
[----:B------:R-:W-:-:S04]  /*0c00*/  ISETP.GE.U32.AND P5, PT, R11, 0x20, PT ;  /* 0x000000200b00780c */ /* 0x000fc80003fa6070 */
[----:B------:R-:W-:-:S04]  /*0c10*/  SHF.R.S32.HI R167, RZ, 0x1f, R166 ;  /* 0x0000001fffa77819 */ /* 0x000fc800000114a6 */
[----:B------:R-:W-:Y:S01]  /*0c20*/  LEA.HI R167, R167, R166, RZ, 0x3 ;  /* 0x000000a6a7a77211 */ /* 0x000fe200078f18ff */
[----:B-1----:R-:W-:-:S03]  /*0c30*/  IMAD.WIDE R164, R10, 0x4, R164 ;  /* 0x000000040aa47825 */ /* 0x002fc600078e02a4 */
[----:B------:R-:W-:Y:S02]  /*0c40*/  LEA.HI.SX32 R207, R167, R12, 0x1d ;  /* 0x0000000ca7cf7211 */ /* 0x000fe400078feaff */
[----:B-----5:R1:W5:Y:S01]  /*0c50*/  LDG.E R206, desc[UR6][R164.64] ;  /* 0x00000006a4ce7981 */ /* 0x020362000c1e1900 */
[----:B------:R-:W-:Y:S01]  /*0c60*/  BSSY.RECONVERGENT B0, `(.L_x_14332) ;  /* 0x0000082000007945 */ /* 0x000fe20003800200 */
[----:B---3--:R-:W-:-:S13]  /*0c70*/  ISETP.GE.AND P0, PT, R208, 0x1, PT ;  /* 0x00000001d000780c */ /* 0x008fda0003f06270 */
[----:B------:R-:W2:Y:S01]  /*0c80*/  @P0 S2R R211, SR_TID.X ;  /* 0x0000000000d30919 */ /* 0x000ea20000002100 */
[----:B------:R-:W-:-:S05]  /*0c90*/  @P0 IADD3 R210, PT, PT, R208, -0x1, RZ ;  /* 0xffffffffd0d20810 */ /* 0x000fca0007ffe0ff */
[----:B------:R-:W-:-:S05]  /*0ca0*/  @P0 IMAD R210, R210, R205, RZ ;  /* 0x000000cdd2d20224 */ /* 0x000fca00078e02ff */
[----:B------:R-:W-:-:S04]  /*0cb0*/  @P0 SHF.R.S32.HI R209, RZ, 0x1f, R210 ;  /* 0x0000001fffd10819 */ /* 0x000fc800000114d2 */
[----:B-1----:R-:W-:Y:S01]  /*0cc0*/  @P0 LEA.HI R165, R209, R210, RZ, 0x3 ;  /* 0x000000d2d1a50211 */ /* 0x002fe200078f18ff */
[----:B------:R-:W-:Y:S01]  /*0cd0*/  HFMA2 R209, -RZ, RZ, 0, 0 ;  /* 0x00000000ffd17431 */ /* 0x000fe200000001ff */
[----:B--2---:R-:W-:-:S04]  /*0ce0*/  @P0 LOP3.LUT R12, R211, 0x1f, RZ, 0xc0, !PT ;  /* 0x0000001fd30c0812 */ /* 0x004fc800078ec0ff */
[----:B------:R-:W-:Y:S01]  /*0cf0*/  @P0 LEA.HI.SX32 R209, R165, R12, 0x1d ;  /* 0x0000000ca5d10211 */ /* 0x000fe200078feaff */
[----:B------:R-:W-:Y:S06]  /*0d00*/  @!P5 BRA `(.L_x_14333) ;  /* 0x0000000400dcd947 */ /* 0x000fec0003800000 */
[----:B------:R-:W-:Y:S04]  /*0d10*/  BSSY.RECONVERGENT B1, `(.L_x_14334) ;  /* 0x0000005000017945 */ /* 0x000fe80003800200 */
[----:B------:R-:W-:Y:S05]  /*0d20*/  @!P0 BRA `(.L_x_14335) ;  /* 0x00000000000c8947 */ /* 0x000fea0003800000 */
[----:B0-----:R-:W0:Y:S02]  /*0d30*/  LDC.64 R2, c[0x0][0x390] ;  /* 0x0000e400ff027b82 */ /* 0x001e240000000a00 */
[----:B0-----:R-:W-:-:S05]  /*0d40*/  IMAD.WIDE.U32 R2, R209, 0x10, R2 ;  /* 0x00000010d1027825 */ /* 0x001fca00078e0002 */
[----:B------:R1:W5:Y:S02]  /*0d50*/  LDG.E.128 R32, desc[UR6][R2.64] ;  /* 0x0000000602207981 */ /* 0x000364000c1e1d00 */
.L_x_14335:
[----:B------:R-:W-:Y:S05]  /*0d60*/  BSYNC.RECONVERGENT B1 ;  /* 0x0000000000017941 */ /* 0x000fea0003800200 */
.L_x_14334:
[----:B------:R-:W-:-:S04]  /*0d70*/  UISETP.NE.U32.AND UP0, UPT, UR8, URZ, UPT ;  /* 0x000000ff0800728c */ /* 0x000fc8000bf05070 */
[----:B------:R-:W-:-:S09]  /*0d80*/  UISETP.NE.AND.EX UP0, UPT, UR9, URZ, UPT, UP0 ;  /* 0x000000ff0900728c */ /* 0x000fd2000bf05300 */
[----:B------:R-:W-:Y:S05]  /*0d90*/  BRA.U !UP0, `(.L_x_14336) ;  /* 0x0000000108ec7547 */ /* 0x000fea000b800000 */
[----:B01----:R-:W0:Y:S02]  /*0da0*/  LDC.64 R2, c[0x0][0x3a0] ;  /* 0x0000e800ff027b82 */ /* 0x003e240000000a00 */
[----:B0-----:R-:W-:-:S05]  /*0db0*/  IMAD.WIDE.U32 R2, R207, 0x10, R2 ;  /* 0x00000010cf027825 */ /* 0x001fca00078e0002 */
        /* <DEDUP_REMOVED lines=15> */
[----:B--2---:R-:W-:Y:S01]  /*0eb0*/  PRMT R2, R164, 0x7632, R2 ;  /* 0x00007632a4027816 */ /* 0x004fe20000000002 */
[----:B------:R-:W-:Y:S01]  /*0ec0*/  IMAD.U32 R211, R167, 0x10000, RZ ;  /* 0x00010000a7d37824 */ /* 0x000fe200078e00ff */
[----:B------:R-:W-:-:S02]  /*0ed0*/  SHF.L.U32 R8, R165, 0x10, RZ ;  /* 0x00000010a5087819 */ /* 0x000fc400000006ff */
[----:B------:R-:W-:Y:S02]  /*0ee0*/  PRMT R165, R165, 0x7632, R165 ;  /* 0x00007632a5a57816 */ /* 0x000fe400000000a5 */
[----:B------:R-:W-:Y:S01]  /*0ef0*/  SHF.L.U32 R9, R2, 0x10, RZ ;  /* 0x0000001002097819 */ /* 0x000fe200000006ff */
[----:B-1----:R-:W-:Y:S01]  /*0f00*/  @P1 FFMA.FTZ R8, R5, R213, R8 ;  /* 0x000000d505081223 */ /* 0x002fe20000010008 */
[----:B------:R-:W-:Y:S02]  /*0f10*/  SHF.L.U32 R7, R165, 0x10, RZ ;  /* 0x00000010a5077819 */ /* 0x000fe400000006ff */
[----:B------:R-:W-:Y:S01]  /*0f20*/  SHF.L.U32 R210, R166, 0x10, RZ ;  /* 0x00000010a6d27819 */ /* 0x000fe200000006ff */
[----:B0-----:R-:W-:Y:S01]  /*0f30*/  @P1 FFMA.FTZ R9, R4, R212, R9 ;  /* 0x000000d404091223 */ /* 0x001fe20000010009 */
[----:B------:R-:W-:Y:S01]  /*0f40*/  @P1 PRMT R2, R34, 0x7632, R2 ;  /* 0x0000763222021816 */ /* 0x000fe20000000002 */
[----:B---3--:R-:W-:Y:S01]  /*0f50*/  @P1 FFMA.FTZ R7, R6, R214, R7 ;  /* 0x000000d606071223 */ /* 0x008fe20000010007 */
[----:B------:R-:W-:-:S02]  /*0f60*/  PRMT R166, R166, 0x7632, R166 ;  /* 0x00007632a6a67816 */ /* 0x000fc400000000a6 */
[----:B------:R-:W-:Y:S02]  /*0f70*/  PRMT R167, R167, 0x7632, R167 ;  /* 0x00007632a7a77816 */ /* 0x000fe400000000a7 */
[C---:B------:R-:W-:Y:S02]  /*0f80*/  @P1 PRMT R4, R35.reuse, 0x7632, R4 ;  /* 0x0000763223041816 */ /* 0x040fe40000000004 */
[----:B------:R-:W-:Y:S02]  /*0f90*/  SHF.L.U32 R3, R164, 0x10, RZ ;  /* 0x00000010a4037819 */ /* 0x000fe400000006ff */
[----:B------:R-:W-:Y:S02]  /*0fa0*/  @P1 SHF.L.U32 R212, R2, 0x10, RZ ;  /* 0x0000001002d41819 */ /* 0x000fe400000006ff */
[----:B------:R-:W-:Y:S02]  /*0fb0*/  @P1 SHF.L.U32 R165, R34, 0x10, RZ ;  /* 0x0000001022a51819 */ /* 0x000fe400000006ff */
[----:B------:R-:W-:-:S02]  /*0fc0*/  @P1 SHF.L.U32 R214, R35, 0x10, RZ ;  /* 0x0000001023d61819 */ /* 0x000fc400000006ff */
[----:B------:R-:W-:Y:S02]  /*0fd0*/  @P1 SHF.L.U32 R164, R32, 0x10, RZ ;  /* 0x0000001020a41819 */ /* 0x000fe400000006ff */
[----:B------:R-:W-:Y:S02]  /*0fe0*/  SHF.L.U32 R5, R166, 0x10, RZ ;  /* 0x00000010a6057819 */ /* 0x000fe400000006ff */
[----:B------:R-:W-:Y:S01]  /*0ff0*/  @P1 SHF.L.U32 R213, R4, 0x10, RZ ;  /* 0x0000001004d51819 */ /* 0x000fe200000006ff */
[----:B----4-:R-:W-:Y:S01]  /*1000*/  @P1 FFMA.FTZ R3, R164, R215, R3 ;  /* 0x000000d7a4031223 */ /* 0x010fe20000010003 */
[----:B------:R-:W-:Y:S01]  /*1010*/  SHF.L.U32 R2, R167, 0x10, RZ ;  /* 0x00000010a7027819 */ /* 0x000fe200000006ff */
[----:B------:R-:W-:Y:S01]  /*1020*/  @P1 FFMA.FTZ R5, R212, R217, R5 ;  /* 0x000000d9d4051223 */ /* 0x000fe20000010005 */
[----:B------:R-:W-:Y:S01]  /*1030*/  @!P1 MOV R6, R210 ;  /* 0x000000d200069202 */ /* 0x000fe20000000f00 */
[----:B------:R-:W-:Y:S01]  /*1040*/  @P1 FFMA.FTZ R6, R165, R216, R210 ;  /* 0x000000d8a5061223 */ /* 0x000fe200000100d2 */
[----:B------:R-:W-:Y:S01]  /*1050*/  @!P1 MOV R4, R211 ;  /* 0x000000d300049202 */ /* 0x000fe20000000f00 */
        /* <DEDUP_REMOVED lines=15> */
.L_x_14336:
[----:B------:R-:W2:Y:S01]  /*1150*/  @P0 LDC R167, c[0x0][0x40c] ;  /* 0x00010300ffa70b82 */ /* 0x000ea20000000800 */
[----:B0----5:R-:W-:Y:S01]  /*1160*/  @P0 PRMT R4, R34, 0x7632, R4 ;  /* 0x0000763222040816 */ /* 0x021fe20000000004 */
[----:B------:R-:W-:Y:S01]  /*1170*/  HFMA2 R7, -RZ, RZ, 0, 0 ;  /* 0x00000000ff077431 */ /* 0x000fe200000001ff */
[----:B-1----:R-:W-:Y:S02]  /*1180*/  @P0 PRMT R2, R32, 0x7632, R2 ;  /* 0x0000763220020816 */ /* 0x002fe40000000002 */
[----:B------:R-:W-:Y:S02]  /*1190*/  CS2R R8, SRZ ;  /* 0x0000000000087805 */ /* 0x000fe4000001ff00 */
[----:B------:R-:W-:Y:S02]  /*11a0*/  @P0 PRMT R3, R33, 0x7632, R3 ;  /* 0x0000763221030816 */ /* 0x000fe40000000003 */
[----:B------:R-:W-:Y:S01]  /*11b0*/  @P0 SHF.L.U32 R4, R4, 0x10, RZ ;  /* 0x0000001004040819 */ /* 0x000fe200000006ff */
[----:B------:R-:W0:Y:S01]  /*11c0*/  @P0 LDC R165, c[0x0][0x40c] ;  /* 0x00010300ffa50b82 */ /* 0x000e220000000800 */
[----:B------:R-:W-:Y:S01]  /*11d0*/  @P0 IMAD.U32 R2, R2, 0x10000, RZ ;  /* 0x0001000002020824 */ /* 0x000fe200078e00ff */
[----:B------:R-:W-:-:S02]  /*11e0*/  @P0 SHF.L.U32 R3, R3, 0x10, RZ ;  /* 0x0000001003030819 */ /* 0x000fc400000006ff */
[----:B------:R-:W-:Y:S02]  /*11f0*/  MOV R5, RZ ;  /* 0x000000ff00057202 */ /* 0x000fe40000000f00 */
[----:B------:R-:W-:Y:S02]  /*1200*/  @P0 SHF.L.U32 R211, R34, 0x10, RZ ;  /* 0x0000001022d30819 */ /* 0x000fe400000006ff */
[----:B------:R-:W1:Y:S01]  /*1210*/  @P0 LDC R6, c[0x0][0x40c] ;  /* 0x00010300ff060b82 */ /* 0x000e620000000800 */
[----:B------:R-:W-:-:S07]  /*1220*/  @P0 SHF.L.U32 R213, R35, 0x10, RZ ;  /* 0x0000001023d50819 */ /* 0x000fce00000006ff */
[----:B------:R-:W3:Y:S01]  /*1230*/  @P0 LDC R166, c[0x0][0x40c] ;  /* 0x00010300ffa60b82 */ /* 0x000ee20000000800 */
[----:B--2---:R-:W-:Y:S01]  /*1240*/  @P0 FMUL.FTZ R5, R4, R167 ;  /* 0x000000a704050220 */ /* 0x004fe20000410000 */
[----:B------:R-:W-:Y:S02]  /*1250*/  @P0 PRMT R4, R35, 0x7632, R4 ;  /* 0x0000763223040816 */ /* 0x000fe40000000004 */
[----:B------:R-:W-:Y:S02]  /*1260*/  @P0 SHF.L.U32 R167, R33, 0x10, RZ ;  /* 0x0000001021a70819 */ /* 0x000fe400000006ff */
[----:B------:R-:W-:Y:S02]  /*1270*/  @P0 SHF.L.U32 R164, R4, 0x10, RZ ;  /* 0x0000001004a40819 */ /* 0x000fe400000006ff */
[----:B------:R-:W2:Y:S01]  /*1280*/  @P0 LDC R210, c[0x0][0x40c] ;  /* 0x00010300ffd20b82 */ /* 0x000ea20000000800 */
[----:B0-----:R-:W-:Y:S01]  /*1290*/  @P0 FMUL.FTZ R9, R2, R165 ;  /* 0x000000a502090220 */ /* 0x001fe20000410000 */
[----:B------:R-:W-:-:S02]  /*12a0*/  @P0 SHF.L.U32 R165, R32, 0x10, RZ ;  /* 0x0000001020a50819 */ /* 0x000fc400000006ff */
[----:B------:R-:W-:-:S04]  /*12b0*/  MOV R4, RZ ;  /* 0x000000ff00047202 */ /* 0x000fc80000000f00 */
[----:B------:R-:W0:Y:S01]  /*12c0*/  @P0 LDC R215, c[0x0][0x40c] ;  /* 0x00010300ffd70b82 */ /* 0x000e220000000800 */
[----:B-1----:R-:W-:Y:S01]  /*12d0*/  @P0 FMUL.FTZ R7, R3, R6 ;  /* 0x0000000603070220 */ /* 0x002fe20000410000 */
[----:B------:R-:W-:Y:S01]  /*12e0*/  HFMA2 R6, -RZ, RZ, 0, 0 ;  /* 0x00000000ff067431 */ /* 0x000fe200000001ff */
[----:B------:R-:W-:-:S05]  /*12f0*/  CS2R R2, SRZ ;  /* 0x0000000000027805 */ /* 0x000fca000001ff00 */
[----:B------:R-:W1:Y:S01]  /*1300*/  @P0 LDC R212, c[0x0][0x40c] ;  /* 0x00010300ffd40b82 */ /* 0x000e620000000800 */
[----:B---3--:R-:W-:Y:S01]  /*1310*/  @P0 FMUL.FTZ R3, R165, R166 ;  /* 0x000000a6a5030220 */ /* 0x008fe20000410000 */
[----:B------:R-:W-:-:S06]  /*1320*/  F2FP.BF16.F32.PACK_AB R165, RZ, R9 ;  /* 0x00000009ffa5723e */ /* 0x000fcc00000010ff */
[----:B------:R-:W3:Y:S01]  /*1330*/  @P0 LDC R214, c[0x0][0x40c] ;  /* 0x00010300ffd60b82 */ /* 0x000ee20000000800 */
[----:B--2---:R-:W-:Y:S01]  /*1340*/  @P0 FMUL.FTZ R8, R167, R210 ;  /* 0x000000d2a7080220 */ /* 0x004fe20000410000 */
[----:B------:R-:W-:-:S04]  /*1350*/  F2FP.BF16.F32.PACK_AB R167, RZ, R7 ;  /* 0x00000007ffa7723e */ /* 0x000fc800000010ff */
[----:B------:R-:W-:Y:S01]  /*1360*/  F2FP.BF16.F32.PACK_AB R166, RZ, R8 ;  /* 0x00000008ffa6723e */ /* 0x000fe200000010ff */
[----:B0-----:R-:W-:Y:S01]  /*1370*/  @P0 FMUL.FTZ R2, R164, R215 ;  /* 0x000000d7a4020220 */ /* 0x001fe20000410000 */
[----:B------:R-:W-:-:S04]  /*1380*/  F2FP.BF16.F32.PACK_AB R164, RZ, R3 ;  /* 0x00000003ffa4723e */ /* 0x000fc800000010ff */
[----:B------:R-:W-:Y:S02]  /*1390*/  PRMT R164, R164, 0x5410, R165 ;  /* 0x00005410a4a47816 */ /* 0x000fe400000000a5 */
[----:B------:R-:W-:Y:S01]  /*13a0*/  PRMT R165, R166, 0x5410, R167 ;  /* 0x00005410a6a57816 */ /* 0x000fe200000000a7 */
[----:B-1----:R-:W-:Y:S01]  /*13b0*/  @P0 FMUL.FTZ R6, R211, R212 ;  /* 0x000000d4d3060220 */ /* 0x002fe20000410000 */
[----:B------:R-:W-:-:S04]  /*13c0*/  F2FP.BF16.F32.PACK_AB R211, RZ, R5 ;  /* 0x00000005ffd3723e */ /* 0x000fc800000010ff */
[----:B------:R-:W-:Y:S01]  /*13d0*/  F2FP.BF16.F32.PACK_AB R210, RZ, R6 ;  /* 0x00000006ffd2723e */ /* 0x000fe200000010ff */
[----:B---3--:R-:W-:Y:S01]  /*13e0*/  @P0 FMUL.FTZ R4, R213, R214 ;  /* 0x000000d6d5040220 */ /* 0x008fe20000410000 */
[----:B------:R-:W-:Y:S02]  /*13f0*/  F2FP.BF16.F32.PACK_AB R213, RZ, R2 ;  /* 0x00000002ffd5723e */ /* 0x000fe400000010ff */
[----:B------:R-:W-:Y:S02]  /*1400*/  PRMT R166, R210, 0x5410, R211 ;  /* 0x00005410d2a67816 */ /* 0x000fe400000000d3 */
[----:B------:R-:W-:-:S04]  /*1410*/  F2FP.BF16.F32.PACK_AB R212, RZ, R4 ;  /* 0x00000004ffd4723e */ /* 0x000fc800000010ff */
[----:B------:R-:W-:-:S07]  /*1420*/  PRMT R167, R212, 0x5410, R213 ;  /* 0x00005410d4a77816 */ /* 0x000fce00000000d5 */
.L_x_14337:
[----:B------:R-:W0:Y:S01]  /*1430*/  LDC.64 R210, c[0x0][0x3a8] ;  /* 0x0000ea00ffd27b82 */ /* 0x000e220000000a00 */
[----:B------:R-:W-:Y:S01]  /*1440*/  IADD3 R209, PT, PT, R209, 0x20, RZ ;  /* 0x00000020d1d17810 */ /* 0x000fe20007ffe0ff */
[C---:B0-----:R-:W-:Y:S01]  /*1450*/  IMAD.WIDE.U32 R210, R207.reuse, 0x10, R210 ;  /* 0x00000010cfd27825 */ /* 0x041fe200078e00d2 */
[----:B------:R-:W-:-:S04]  /*1460*/  IADD3 R207, PT, PT, R207, 0x20, RZ ;  /* 0x00000020cfcf7810 */ /* 0x000fc80007ffe0ff */
[----:B------:R1:W-:Y:S03]  /*1470*/  STG.E.128 desc[UR6][R210.64], R164 ;  /* 0x000000a4d2007986 */ /* 0x0003e6000c101d06 */
.L_x_14333:
[----:B------:R-:W-:Y:S05]  /*1480*/  BSYNC.RECONVERGENT B0 ;  /* 0x0000000000007941 */ /* 0x000fea0003800200 */
.L_x_14332:
        /* <DEDUP_REMOVED lines=10> */
.L_x_14341:
[----:B------:R-:W-:Y:S05]  /*1530*/  BSYNC.RECONVERGENT B1 ;  /* 0x0000000000017941 */ /* 0x000fea0003800200 */
.L_x_14340:
[----:B------:R-:W-:-:S04]  /*1540*/  UISETP.NE.U32.AND UP0, UPT, UR8, URZ, UPT ;  /* 0x000000ff0800728c */ /* 0x000fc8000bf05070 */
[----:B------:R-:W-:-:S09]  /*1550*/  UISETP.NE.AND.EX UP0, UPT, UR9, URZ, UPT, UP0 ;  /* 0x000000ff0900728c */ /* 0x000fd2000bf05300 */
[----:B------:R-:W-:Y:S05]  /*1560*/  BRA.U !UP0, `(.L_x_14342) ;  /* 0x0000000108e87547 */ /* 0x000fea000b800000 */
[----:B-1----:R-:W1:Y:S02]  /*1570*/  LDC.64 R164, c[0x0][0x3a0] ;  /* 0x0000e800ffa47b82 */ /* 0x002e640000000a00 */
[----:B-1----:R-:W-:-:S06]  /*1580*/  IMAD.WIDE.U32 R164, R207, 0x10, R164 ;  /* 0x00000010cfa47825 */ /* 0x002fcc00078e00a4 */
[----:B------:R-:W2:Y:S01]  /*1590*/  LDG.E.128 R164, desc[UR6][R164.64] ;  /* 0x00000006a4a47981 */ /* 0x000ea2000c1e1d00 */
[----:B------:R-:W-:-:S13]  /*15a0*/  ISETP.GT.AND P1, PT, R208, RZ, PT ;  /* 0x000000ffd000720c */ /* 0x000fda0003f24270 */
[----:B------:R-:W1:Y:S01]  /*15b0*/  @P1 LDC R172, c[0x0][0x40c] ;  /* 0x00010300ffac1b82 */ /* 0x000e620000000800 */
[----:B-----5:R-:W-:Y:S01]  /*15c0*/  @P1 PRMT R13, R32, 0x7632, R13 ;  /* 0x00007632200d1816 */ /* 0x020fe2000000000d */
[C---:B------:R-:W-:Y:S01]  /*15d0*/  @P1 IMAD.U32 R211, R33.reuse, 0x10000, RZ ;  /* 0x0001000021d31824 */ /* 0x040fe200078e00ff */
[----:B------:R-:W-:Y:S02]  /*15e0*/  @P1 PRMT R14, R33, 0x7632, R14 ;  /* 0x00007632210e1816 */ /* 0x000fe4000000000e */
[----:B------:R-:W-:Y:S02]  /*15f0*/  @P1 SHF.L.U32 R168, R13, 0x10, RZ ;  /* 0x000000100da81819 */ /* 0x000fe400000006ff */
[----:B------:R-:W-:Y:S01]  /*1600*/  @P1 SHF.L.U32 R170, R14, 0x10, RZ ;  /* 0x000000100eaa1819 */ /* 0x000fe200000006ff */
[----:B------:R-:W3:Y:S01]  /*1610*/  @P1 LDC R210, c[0x0][0x40c] ;  /* 0x00010300ffd21b82 */ /* 0x000ee20000000800 */
[----:B------:R-:W-:-:S07]  /*1620*/  @P1 SHF.L.U32 R216, R35, 0x10, RZ ;  /* 0x0000001023d81819 */ /* 0x000fce00000006ff */
[----:B------:R-:W4:Y:S08]  /*1630*/  @P1 LDC R213, c[0x0][0x40c] ;  /* 0x00010300ffd51b82 */ /* 0x000f300000000800 */
[----:B------:R-:W0:Y:S08]  /*1640*/  @P1 LDC R214, c[0x0][0x40c] ;  /* 0x00010300ffd61b82 */ /* 0x000e300000000800 */
[----:B------:R-:W0:Y:S08]  /*1650*/  @P1 LDC R215, c[0x0][0x40c] ;  /* 0x00010300ffd71b82 */ /* 0x000e300000000800 */
[----:B------:R-:W0:Y:S08]  /*1660*/  @P1 LDC R217, c[0x0][0x40c] ;  /* 0x00010300ffd91b82 */ /* 0x000e300000000800 */
[----:B------:R-:W0:Y:S08]  /*1670*/  @P1 LDC R212, c[0x0][0x40c] ;  /* 0x00010300ffd41b82 */ /* 0x000e300000000800 */
[----:B------:R-:W0:Y:S01]  /*1680*/  @P1 LDC R218, c[0x0][0x40c] ;  /* 0x00010300ffda1b82 */ /* 0x000e220000000800 */
[----:B--2---:R-:W-:-:S02]  /*1690*/  PRMT R13, R164, 0x7632, R13 ;  /* 0x00007632a40d7816 */ /* 0x004fc4000000000d */
[C---:B------:R-:W-:Y:S02]  /*16a0*/  SHF.L.U32 R14, R165.reuse, 0x10, RZ ;  /* 0x00000010a50e7819 */ /* 0x040fe400000006ff */
[----:B------:R-:W-:Y:S02]  /*16b0*/  PRMT R165, R165, 0x7632, R165 ;  /* 0x00007632a5a57816 */ /* 0x000fe400000000a5 */
[----:B------:R-:W-:Y:S01]  /*16c0*/  SHF.L.U32 R15, R13, 0x10, RZ ;  /* 0x000000100d0f7819 */ /* 0x000fe200000006ff */
[----:B---3--:R-:W-:Y:S01]  /*16d0*/  @P1 FFMA.FTZ R14, R211, R210, R14 ;  /* 0x000000d2d30e1223 */ /* 0x008fe2000001000e */
[----:B------:R-:W-:Y:S02]  /*16e0*/  SHF.L.U32 R169, R164, 0x10, RZ ;  /* 0x00000010a4a97819 */ /* 0x000fe400000006ff */
[----:B------:R-:W-:Y:S01]  /*16f0*/  SHF.L.U32 R13, R165, 0x10, RZ ;  /* 0x00000010a50d7819 */ /* 0x000fe200000006ff */
[----:B-1----:R-:W-:Y:S01]  /*1700*/  @P1 FFMA.FTZ R15, R168, R172, R15 ;  /* 0x000000aca80f1223 */ /* 0x002fe2000001000f */
[----:B------:R-:W-:-:S02]  /*1710*/  SHF.L.U32 R164, R166, 0x10, RZ ;  /* 0x00000010a6a47819 */ /* 0x000fc400000006ff */
[C---:B------:R-:W-:Y:S01]  /*1720*/  SHF.L.U32 R171, R167.reuse, 0x10, RZ ;  /* 0x00000010a7ab7819 */ /* 0x040fe200000006ff */
[----:B----4-:R-:W-:Y:S01]  /*1730*/  @P1 FFMA.FTZ R13, R170, R213, R13 ;  /* 0x000000d5aa0d1223 */ /* 0x010fe2000001000d */
[----:B------:R-:W-:Y:S02]  /*1740*/  PRMT R166, R166, 0x7632, R166 ;  /* 0x00007632a6a67816 */ /* 0x000fe400000000a6 */
[----:B------:R-:W-:Y:S01]  /*1750*/  PRMT R167, R167, 0x7632, R167 ;  /* 0x00007632a7a77816 */ /* 0x000fe200000000a7 */
[----:B0-----:R-:W-:Y:S01]  /*1760*/  @P1 FFMA.FTZ R171, R216, R217, R171 ;  /* 0x000000d9d8ab1223 */ /* 0x001fe200000100ab */
[C---:B------:R-:W-:Y:S02]  /*1770*/  @P1 PRMT R165, R34.reuse, 0x7632, R165 ;  /* 0x0000763222a51816 */ /* 0x040fe400000000a5 */
[----:B------:R-:W-:Y:S02]  /*1780*/  @P1 PRMT R168, R35, 0x7632, R168 ;  /* 0x0000763223a81816 */ /* 0x000fe400000000a8 */
[----:B------:R-:W-:Y:S01]  /*1790*/  @P1 SHF.L.U32 R213, R34, 0x10, RZ ;  /* 0x0000001022d51819 */ /* 0x000fe200000006ff */
[----:B------:R-:W-:Y:S01]  /*17a0*/  @P1 IMAD.U32 R165, R165, 0x10000, RZ ;  /* 0x00010000a5a51824 */ /* 0x000fe200078e00ff */
[----:B------:R-:W-:-:S02]  /*17b0*/  @P1 SHF.L.U32 R210, R32, 0x10, RZ ;  /* 0x0000001020d21819 */ /* 0x000fc400000006ff */
[----:B------:R-:W-:Y:S02]  /*17c0*/  SHF.L.U32 R170, R166, 0x10, RZ ;  /* 0x00000010a6aa7819 */ /* 0x000fe400000006ff */
        /* <DEDUP_REMOVED lines=20> */
.L_x_14342:
[----:B------:R-:W2:Y:S01]  /*1910*/  @P0 LDC R169, c[0x0][0x40c] ;  /* 0x00010300ffa90b82 */ /* 0x000ea20000000800 */
[----:B-1---5:R-:W-:Y:S01]  /*1920*/  @P0 PRMT R164, R33, 0x7632, R164 ;  /* 0x0000763221a40816 */ /* 0x022fe200000000a4 */
[----:B------:R-:W-:Y:S01]  /*1930*/  HFMA2 R15, -RZ, RZ, 0, 0 ;  /* 0x00000000ff0f7431 */ /* 0x000fe200000001ff */
[----:B------:R-:W-:Y:S02]  /*1940*/  @P0 PRMT R165, R34, 0x7632, R165 ;  /* 0x0000763222a50816 */ /* 0x000fe400000000a5 */
[----:B------:R-:W-:Y:S02]  /*1950*/  CS2R R170, SRZ ;  /* 0x0000000000aa7805 */ /* 0x000fe4000001ff00 */
[----:B------:R-:W-:Y:S01]  /*1960*/  @P0 PRMT R14, R32, 0x7632, R14 ;  /* 0x00007632200e0816 */ /* 0x000fe2000000000e */
[----:B------:R-:W-:Y:S01]  /*1970*/  HFMA2 R172, -RZ, RZ, 0, 0 ;  /* 0x00000000ffac7431 */ /* 0x000fe200000001ff */
[----:B------:R-:W-:Y:S01]  /*1980*/  @P0 SHF.L.U32 R164, R164, 0x10, RZ ;  /* 0x00000010a4a40819 */ /* 0x000fe200000006ff */
[----:B------:R-:W1:Y:S01]  /*1990*/  @P0 LDC R168, c[0x0][0x40c] ;  /* 0x00010300ffa80b82 */ /* 0x000e620000000800 */
[----:B------:R-:W-:-:S02]  /*19a0*/  @P0 SHF.L.U32 R165, R165, 0x10, RZ ;  /* 0x00000010a5a50819 */ /* 0x000fc400000006ff */
[----:B------:R-:W-:Y:S02]  /*19b0*/  @P0 SHF.L.U32 R14, R14, 0x10, RZ ;  /* 0x000000100e0e0819 */ /* 0x000fe400000006ff */
[----:B------:R-:W-:Y:S02]  /*19c0*/  MOV R13, RZ ;  /* 0x000000ff000d7202 */ /* 0x000fe40000000f00 */
[----:B------:R-:W-:Y:S01]  /*19d0*/  @P0 SHF.L.U32 R211, R34, 0x10, RZ ;  /* 0x0000001022d30819 */ /* 0x000fe200000006ff */
[----:B------:R-:W3:Y:S01]  /*19e0*/  @P0 LDC R167, c[0x0][0x40c] ;  /* 0x00010300ffa70b82 */ /* 0x000ee20000000800 */
[----:B------:R-:W-:-:S07]  /*19f0*/  @P0 SHF.L.U32 R213, R35, 0x10, RZ ;  /* 0x0000001023d50819 */ /* 0x000fce00000006ff */
[----:B------:R-:W4:Y:S01]  /*1a00*/  @P0 LDC R166, c[0x0][0x40c] ;  /* 0x00010300ffa60b82 */ /* 0x000f220000000800 */
[----:B--2---:R-:W-:Y:S01]  /*1a10*/  @P0 FMUL.FTZ R13, R164, R169 ;  /* 0x000000a9a40d0220 */ /* 0x004fe20000410000 */
[----:B------:R-:W-:-:S04]  /*1a20*/  @P0 PRMT R164, R35, 0x7632, R164 ;  /* 0x0000763223a40816 */ /* 0x000fc800000000a4 */
[----:B------:R-:W-:Y:S02]  /*1a30*/  @P0 SHF.L.U32 R164, R164, 0x10, RZ ;  /* 0x00000010a4a40819 */ /* 0x000fe400000006ff */
[----:B------:R-:W2:Y:S01]  /*1a40*/  @P0 LDC R210, c[0x0][0x40c] ;  /* 0x00010300ffd20b82 */ /* 0x000ea20000000800 */
[----:B-1----:R-:W-:Y:S01]  /*1a50*/  @P0 FMUL.FTZ R170, R165, R168 ;  /* 0x000000a8a5aa0220 */ /* 0x002fe20000410000 */
[----:B------:R-:W-:Y:S02]  /*1a60*/  @P0 SHF.L.U32 R165, R32, 0x10, RZ ;  /* 0x0000001020a50819 */ /* 0x000fe400000006ff */
[----:B------:R-:W-:-:S04]  /*1a70*/  CS2R R168, SRZ ;  /* 0x0000000000a87805 */ /* 0x000fc8000001ff00 */
[----:B------:R-:W1:Y:S01]  /*1a80*/  @P0 LDC R215, c[0x0][0x40c] ;  /* 0x00010300ffd70b82 */ /* 0x000e620000000800 */
[----:B---3--:R-:W-:Y:S01]  /*1a90*/  @P0 FMUL.FTZ R15, R14, R167 ;  /* 0x000000a70e0f0220 */ /* 0x008fe20000410000 */
[----:B------:R-:W-:Y:S01]  /*1aa0*/  @P0 SHF.L.U32 R167, R33, 0x10, RZ ;  /* 0x0000001021a70819 */ /* 0x000fe200000006ff */
[----:B------:R-:W-:-:S05]  /*1ab0*/  IMAD.MOV.U32 R14, RZ, RZ, RZ ;  /* 0x000000ffff0e7224 */ /* 0x000fca00078e00ff */
[----:B------:R-:W3:Y:S01]  /*1ac0*/  @P0 LDC R212, c[0x0][0x40c] ;  /* 0x00010300ffd40b82 */ /* 0x000ee20000000800 */
[----:B----4-:R-:W-:Y:S01]  /*1ad0*/  @P0 FMUL.FTZ R169, R165, R166 ;  /* 0x000000a6a5a90220 */ /* 0x010fe20000410000 */
[----:B------:R-:W-:-:S06]  /*1ae0*/  F2FP.BF16.F32.PACK_AB R165, RZ, R15 ;  /* 0x0000000fffa5723e */ /* 0x000fcc00000010ff */
[----:B------:R-:W4:Y:S01]  /*1af0*/  @P0 LDC R214, c[0x0][0x40c] ;  /* 0x00010300ffd60b82 */ /* 0x000f220000000800 */
[----:B--2---:R-:W-:Y:S01]  /*1b00*/  @P0 FMUL.FTZ R14, R167, R210 ;  /* 0x000000d2a70e0220 */ /* 0x004fe20000410000 */
[----:B------:R-:W-:-:S04]  /*1b10*/  F2FP.BF16.F32.PACK_AB R167, RZ, R13 ;  /* 0x0000000dffa7723e */ /* 0x000fc800000010ff */
[----:B------:R-:W-:Y:S01]  /*1b20*/  F2FP.BF16.F32.PACK_AB R166, RZ, R14 ;  /* 0x0000000effa6723e */ /* 0x000fe200000010ff */
[----:B-1----:R-:W-:Y:S01]  /*1b30*/  @P0 FMUL.FTZ R172, R164, R215 ;  /* 0x000000d7a4ac0220 */ /* 0x002fe20000410000 */
[----:B------:R-:W-:-:S04]  /*1b40*/  F2FP.BF16.F32.PACK_AB R164, RZ, R169 ;  /* 0x000000a9ffa4723e */ /* 0x000fc800000010ff */
[----:B------:R-:W-:Y:S02]  /*1b50*/  PRMT R164, R164, 0x5410, R165 ;  /* 0x00005410a4a47816 */ /* 0x000fe400000000a5 */
[----:B------:R-:W-:Y:S01]  /*1b60*/  PRMT R165, R166, 0x5410, R167 ;  /* 0x00005410a6a57816 */ /* 0x000fe200000000a7 */
[----:B---3--:R-:W-:Y:S01]  /*1b70*/  @P0 FMUL.FTZ R168, R211, R212 ;  /* 0x000000d4d3a80220 */ /* 0x008fe20000410000 */
[----:B------:R-:W-:-:S04]  /*1b80*/  F2FP.BF16.F32.PACK_AB R211, RZ, R170 ;  /* 0x000000aaffd3723e */ /* 0x000fc800000010ff */
[----:B------:R-:W-:Y:S01]  /*1b90*/  F2FP.BF16.F32.PACK_AB R210, RZ, R168 ;  /* 0x000000a8ffd2723e */ /* 0x000fe200000010ff */
[----:B----4-:R-:W-:Y:S01]  /*1ba0*/  @P0 FMUL.FTZ R171, R213, R214 ;  /* 0x000000d6d5ab0220 */ /* 0x010fe20000410000 */
[----:B------:R-:W-:Y:S02]  /*1bb0*/  F2FP.BF16.F32.PACK_AB R213, RZ, R172 ;  /* 0x000000acffd5723e */ /* 0x000fe400000010ff */
[----:B------:R-:W-:Y:S02]  /*1bc0*/  PRMT R166, R210, 0x5410, R211 ;  /* 0x00005410d2a67816 */ /* 0x000fe400000000d3 */
[----:B------:R-:W-:-:S04]  /*1bd0*/  F2FP.BF16.F32.PACK_AB R212, RZ, R171 ;  /* 0x000000abffd4723e */ /* 0x000fc800000010ff */
[----:B------:R-:W-:-:S07]  /*1be0*/  PRMT R167, R212, 0x5410, R213 ;  /* 0x00005410d4a77816 */ /* 0x000fce00000000d5 */
.L_x_14343:
[----:B------:R-:W1:Y:S01]  /*1bf0*/  LDC.64 R210, c[0x0][0x3a8] ;  /* 0x0000ea00ffd27b82 */ /* 0x000e620000000a00 */
[----:B------:R-:W-:Y:S01]  /*1c00*/  IADD3 R209, PT, PT, R209, 0x20, RZ ;  /* 0x00000020d1d17810 */ /* 0x000fe20007ffe0ff */
[C---:B-1----:R-:W-:Y:S01]  /*1c10*/  IMAD.WIDE.U32 R210, R207.reuse, 0x10, R210 ;  /* 0x00000010cfd27825 */ /* 0x042fe200078e00d2 */
[----:B------:R-:W-:-:S04]  /*1c20*/  IADD3 R207, PT, PT, R207, 0x20, RZ ;  /* 0x00000020cfcf7810 */ /* 0x000fc80007ffe0ff */
[----:B------:R2:W-:Y:S03]  /*1c30*/  STG.E.128 desc[UR6][R210.64], R164 ;  /* 0x000000a4d2007986 */ /* 0x0005e6000c101d06 */
.L_x_14339:
[----:B------:R-:W-:Y:S05]  /*1c40*/  BSYNC.RECONVERGENT B0 ;  /* 0x0000000000007941 */ /* 0x000fea0003800200 */
.L_x_14338:
        /* <DEDUP_REMOVED lines=10> */
.L_x_14347:
[----:B------:R-:W-:Y:S05]  /*1cf0*/  BSYNC.RECONVERGENT B1 ;  /* 0x0000000000017941 */ /* 0x000fea0003800200 */
.L_x_14346:
[----:B------:R-:W-:-:S04]  /*1d00*/  UISETP.NE.U32.AND UP0, UPT, UR8, URZ, UPT ;  /* 0x000000ff0800728c */ /* 0x000fc8000bf05070 */
[----:B------:R-:W-:-:S09]  /*1d10*/  UISETP.NE.AND.EX UP0, UPT, UR9, URZ, UPT, UP0 ;  /* 0x000000ff0900728c */ /* 0x000fd2000bf05300 */
[----:B------:R-:W-:Y:S05]  /*1d20*/  BRA.U !UP0, `(.L_x_14348) ;  /* 0x0000000108e47547 */ /* 0x000fea000b800000 */
[----:B-12---:R-:W1:Y:S02]  /*1d30*/  LDC.64 R164, c[0x0][0x3a0] ;  /* 0x0000e800ffa47b82 */ /* 0x006e640000000a00 */
[----:B-1----:R-:W-:-:S06]  /*1d40*/  IMAD.WIDE.U32 R164, R207, 0x10, R164 ;  /* 0x00000010cfa47825 */ /* 0x002fcc00078e00a4 */
[----:B------:R-:W2:Y:S01]  /*1d50*/  LDG.E.128 R164, desc[UR6][R164.64] ;  /* 0x00000006a4a47981 */ /* 0x000ea2000c1e1d00 */
[----:B------:R-:W-:-:S13]  /*1d60*/  ISETP.GT.AND P1, PT, R208, RZ, PT ;  /* 0x000000ffd000720c */ /* 0x000fda0003f24270 */
[----:B------:R-:W1:Y:S01]  /*1d70*/  @P1 LDC R210, c[0x0][0x40c] ;  /* 0x00010300ffd21b82 */ /* 0x000e620000000800 */
[----:B-----5:R-:W-:Y:S02]  /*1d80*/  @P1 PRMT R16, R32, 0x7632, R16 ;  /* 0x0000763220101816 */ /* 0x020fe40000000010 */
[----:B------:R-:W-:Y:S02]  /*1d90*/  @P1 PRMT R17, R33, 0x7632, R17 ;  /* 0x0000763221111816 */ /* 0x000fe40000000011 */
[----:B------:R-:W-:Y:S02]  /*1da0*/  @P1 SHF.L.U32 R175, R16, 0x10, RZ ;  /* 0x0000001010af1819 */ /* 0x000fe400000006ff */
[----:B------:R-:W-:Y:S01]  /*1db0*/  @P1 SHF.L.U32 R177, R17, 0x10, RZ ;  /* 0x0000001011b11819 */ /* 0x000fe200000006ff */
[----:B------:R-:W3:Y:S01]  /*1dc0*/  @P1 LDC R213, c[0x0][0x40c] ;  /* 0x00010300ffd51b82 */ /* 0x000ee20000000800 */
[----:B------:R-:W-:Y:S02]  /*1dd0*/  @P1 SHF.L.U32 R212, R33, 0x10, RZ ;  /* 0x0000001021d41819 */ /* 0x000fe400000006ff */
[----:B------:R-:W-:-:S05]  /*1de0*/  @P1 SHF.L.U32 R217, R35, 0x10, RZ ;  /* 0x0000001023d91819 */ /* 0x000fca00000006ff */
        /* <DEDUP_REMOVED lines=8> */
[----:B------:R-:W-:Y:S01]  /*1e70*/  PRMT R165, R165, 0x7632, R165 ;  /* 0x00007632a5a57816 */ /* 0x000fe200000000a5 */
[----:B------:R-:W-:Y:S01]  /*1e80*/  IMAD.U32 R16, R16, 0x10000, RZ ;  /* 0x0001000010107824 */ /* 0x000fe200078e00ff */
[----:B------:R-:W-:Y:S01]  /*1e90*/  SHF.L.U32 R174, R166, 0x10, RZ ;  /* 0x00000010a6ae7819 */ /* 0x000fe200000006ff */
[----:B---3--:R-:W-:Y:S01]  /*1ea0*/  @P1 FFMA.FTZ R17, R212, R213, R17 ;  /* 0x000000d5d4111223 */ /* 0x008fe20000010011 */
[----:B------:R-:W-:Y:S01]  /*1eb0*/  SHF.L.U32 R18, R165, 0x10, RZ ;  /* 0x00000010a5127819 */ /* 0x000fe200000006ff */
[----:B-1----:R-:W-:Y:S01]  /*1ec0*/  @P1 FFMA.FTZ R16, R175, R210, R16 ;  /* 0x000000d2af101223 */ /* 0x002fe20000010010 */
[----:B------:R-:W-:Y:S02]  /*1ed0*/  SHF.L.U32 R173, R164, 0x10, RZ ;  /* 0x00000010a4ad7819 */ /* 0x000fe400000006ff */
[----:B------:R-:W-:Y:S01]  /*1ee0*/  PRMT R166, R166, 0x7632, R166 ;  /* 0x00007632a6a67816 */ /* 0x000fe200000000a6 */
[----:B----4-:R-:W-:Y:S01]  /*1ef0*/  @P1 FFMA.FTZ R18, R177, R214, R18 ;  /* 0x000000d6b1121223 */ /* 0x010fe20000010012 */
[----:B------:R-:W-:-:S02]  /*1f00*/  SHF.L.U32 R176, R167, 0x10, RZ ;  /* 0x00000010a7b07819 */ /* 0x000fc400000006ff */
[----:B------:R-:W-:Y:S02]  /*1f10*/  PRMT R167, R167, 0x7632, R167 ;  /* 0x00007632a7a77816 */ /* 0x000fe400000000a7 */
[----:B------:R-:W-:Y:S01]  /*1f20*/  @P1 PRMT R164, R34, 0x7632, R164 ;  /* 0x0000763222a41816 */ /* 0x000fe200000000a4 */
[----:B0-----:R-:W-:Y:S01]  /*1f30*/  @P1 FFMA.FTZ R176, R217, R218, R176 ;  /* 0x000000dad9b01223 */ /* 0x001fe200000100b0 */
[----:B------:R-:W-:Y:S02]  /*1f40*/  @P1 PRMT R165, R35, 0x7632, R165 ;  /* 0x0000763223a51816 */ /* 0x000fe400000000a5 */
[----:B------:R-:W-:Y:S02]  /*1f50*/  SHF.L.U32 R175, R166, 0x10, RZ ;  /* 0x00000010a6af7819 */ /* 0x000fe400000006ff */
[----:B------:R-:W-:Y:S02]  /*1f60*/  @P1 SHF.L.U32 R213, R34, 0x10, RZ ;  /* 0x0000001022d51819 */ /* 0x000fe400000006ff */
[----:B------:R-:W-:-:S02]  /*1f70*/  @P1 SHF.L.U32 R210, R32, 0x10, RZ ;  /* 0x0000001020d21819 */ /* 0x000fc400000006ff */
[----:B------:R-:W-:Y:S01]  /*1f80*/  @P1 SHF.L.U32 R164, R164, 0x10, RZ ;  /* 0x00000010a4a41819 */ /* 0x000fe200000006ff */
        /* <DEDUP_REMOVED lines=19> */
.L_x_14348:
[----:B-12---:R-:W1:Y:S01]  /*20c0*/  @P0 LDC R167, c[0x0][0x40c] ;  /* 0x00010300ffa70b82 */ /* 0x006e620000000800 */
[----:B-----5:R-:W-:Y:S01]  /*20d0*/  @P0 PRMT R164, R33, 0x7632, R164 ;  /* 0x0000763221a40816 */ /* 0x020fe200000000a4 */
[----:B------:R-:W-:Y:S01]  /*20e0*/  HFMA2 R175, -RZ, RZ, 0, 0 ;  /* 0x00000000ffaf7431 */ /* 0x000fe200000001ff */
[----:B------:R-:W-:Y:S01]  /*20f0*/  @P0 PRMT R17, R32, 0x7632, R17 ;  /* 0x0000763220110816 */ /* 0x000fe20000000011 */
[----:B------:R-:W-:Y:S01]  /*2100*/  IMAD.MOV.U32 R18, RZ, RZ, RZ ;  /* 0x000000ffff127224 */ /* 0x000fe200078e00ff */
[----:B------:R-:W-:Y:S01]  /*2110*/  @P0 PRMT R165, R34, 0x7632, R165 ;  /* 0x0000763222a50816 */ /* 0x000fe200000000a5 */
[----:B------:R-:W-:Y:S01]  /*2120*/  @P0 IMAD.U32 R213, R35, 0x10000, RZ ;  /* 0x0001000023d50824 */ /* 0x000fe200078e00ff */
[----:B------:R-:W-:Y:S01]  /*2130*/  @P0 SHF.L.U32 R164, R164, 0x10, RZ ;  /* 0x00000010a4a40819 */ /* 0x000fe200000006ff */
[----:B------:R-:W2:Y:S01]  /*2140*/  @P0 LDC R174, c[0x0][0x40c] ;  /* 0x00010300ffae0b82 */ /* 0x000ea20000000800 */
[----:B------:R-:W-:Y:S02]  /*2150*/  @P0 SHF.L.U32 R17, R17, 0x10, RZ ;  /* 0x0000001011110819 */ /* 0x000fe400000006ff */
[----:B------:R-:W-:-:S02]  /*2160*/  @P0 SHF.L.U32 R165, R165, 0x10, RZ ;  /* 0x00000010a5a50819 */ /* 0x000fc400000006ff */
[----:B------:R-:W-:Y:S02]  /*2170*/  MOV R16, RZ ;  /* 0x000000ff00107202 */ /* 0x000fe40000000f00 */
[----:B------:R-:W-:Y:S01]  /*2180*/  @P0 SHF.L.U32 R211, R34, 0x10, RZ ;  /* 0x0000001022d30819 */ /* 0x000fe200000006ff */
[----:B------:R-:W3:Y:S01]  /*2190*/  @P0 LDC R176, c[0x0][0x40c] ;  /* 0x00010300ffb00b82 */ /* 0x000ee20000000800 */
[----:B------:R-:W-:-:S07]  /*21a0*/  MOV R173, RZ ;  /* 0x000000ff00ad7202 */ /* 0x000fce0000000f00 */
[----:B------:R-:W4:Y:S01]  /*21b0*/  @P0 LDC R166, c[0x0][0x40c] ;  /* 0x00010300ffa60b82 */ /* 0x000f220000000800 */
[----:B-1----:R-:W-:Y:S01]  /*21c0*/  @P0 FMUL.FTZ R18, R164, R167 ;  /* 0x000000a7a4120220 */ /* 0x002fe20000410000 */
[----:B------:R-:W-:Y:S02]  /*21d0*/  @P0 PRMT R164, R35, 0x7632, R164 ;  /* 0x0000763223a40816 */ /* 0x000fe400000000a4 */
[----:B------:R-:W-:Y:S02]  /*21e0*/  @P0 SHF.L.U32 R167, R33, 0x10, RZ ;  /* 0x0000001021a70819 */ /* 0x000fe400000006ff */
[----:B------:R-:W-:Y:S02]  /*21f0*/  @P0 SHF.L.U32 R164, R164, 0x10, RZ ;  /* 0x00000010a4a40819 */ /* 0x000fe400000006ff */
[----:B------:R-:W1:Y:S01]  /*2200*/  @P0 LDC R210, c[0x0][0x40c] ;  /* 0x00010300ffd20b82 */ /* 0x000e620000000800 */
[----:B--2---:R-:W-:Y:S01]  /*2210*/  @P0 FMUL.FTZ R16, R17, R174 ;  /* 0x000000ae11100220 */ /* 0x004fe20000410000 */
[----:B------:R-:W-:Y:S01]  /*2220*/  HFMA2 R17, -RZ, RZ, 0, 0 ;  /* 0x00000000ff117431 */ /* 0x000fe200000001ff */
[----:B------:R-:W-:-:S05]  /*2230*/  MOV R174, RZ ;  /* 0x000000ff00ae7202 */ /* 0x000fca0000000f00 */
[----:B------:R-:W2:Y:S01]  /*2240*/  @P0 LDC R215, c[0x0][0x40c] ;  /* 0x00010300ffd70b82 */ /* 0x000ea20000000800 */
[----:B---3--:R-:W-:Y:S01]  /*2250*/  @P0 FMUL.FTZ R175, R165, R176 ;  /* 0x000000b0a5af0220 */ /* 0x008fe20000410000 */
[----:B------:R-:W-:Y:S02]  /*2260*/  @P0 SHF.L.U32 R165, R32, 0x10, RZ ;  /* 0x0000001020a50819 */ /* 0x000fe400000006ff */
[----:B------:R-:W-:-:S04]  /*2270*/  CS2R R176, SRZ ;  /* 0x0000000000b07805 */ /* 0x000fc8000001ff00 */
[----:B------:R-:W3:Y:S01]  /*2280*/  @P0 LDC R212, c[0x0][0x40c] ;  /* 0x00010300ffd40b82 */ /* 0x000ee20000000800 */
[----:B----4-:R-:W-:Y:S01]  /*2290*/  @P0 FMUL.FTZ R173, R165, R166 ;  /* 0x000000a6a5ad0220 */ /* 0x010fe20000410000 */
[----:B------:R-:W-:-:S06]  /*22a0*/  F2FP.BF16.F32.PACK_AB R165, RZ, R16 ;  /* 0x00000010ffa5723e */ /* 0x000fcc00000010ff */
[----:B------:R-:W4:Y:S01]  /*22b0*/  @P0 LDC R214, c[0x0][0x40c] ;  /* 0x00010300ffd60b82 */ /* 0x000f220000000800 */
[----:B-1----:R-:W-:Y:S01]  /*22c0*/  @P0 FMUL.FTZ R17, R167, R210 ;  /* 0x000000d2a7110220 */ /* 0x002fe20000410000 */
[----:B------:R-:W-:-:S04]  /*22d0*/  F2FP.BF16.F32.PACK_AB R167, RZ, R18 ;  /* 0x00000012ffa7723e */ /* 0x000fc800000010ff */
[----:B------:R-:W-:Y:S01]  /*22e0*/  F2FP.BF16.F32.PACK_AB R166, RZ, R17 ;  /* 0x00000011ffa6723e */ /* 0x000fe200000010ff */
[----:B--2---:R-:W-:Y:S01]  /*22f0*/  @P0 FMUL.FTZ R177, R164, R215 ;  /* 0x000000d7a4b10220 */ /* 0x004fe20000410000 */
        /* <DEDUP_REMOVED lines=11> */
.L_x_14349:
[----:B------:R-:W1:Y:S01]  /*23b0*/  LDC.64 R210, c[0x0][0x3a8] ;  /* 0x0000ea00ffd27b82 */ /* 0x000e620000000a00 */
[----:B------:R-:W-:Y:S01]  /*23c0*/  IADD3 R209, PT, PT, R209, 0x20, RZ ;  /* 0x00000020d1d17810 */ /* 0x000fe20007ffe0ff */
[C---:B-1----:R-:W-:Y:S01]  /*23d0*/  IMAD.WIDE.U32 R210, R207.reuse, 0x10, R210 ;  /* 0x00000010cfd27825 */ /* 0x042fe200078e00d2 */
[----:B------:R-:W-:-:S04]  /*23e0*/  IADD3 R207, PT, PT, R207, 0x20, RZ ;  /* 0x00000020cfcf7810 */ /* 0x000fc80007ffe0ff */
[----:B------:R3:W-:Y:S03]  /*23f0*/  STG.E.128 desc[UR6][R210.64], R164 ;  /* 0x000000a4d2007986 */ /* 0x0007e6000c101d06 */
.L_x_14345:
[----:B------:R-:W-:Y:S05]  /*2400*/  BSYNC.RECONVERGENT B0 ;  /* 0x0000000000007941 */ /* 0x000fea0003800200 */
.L_x_14344:
        /* <DEDUP_REMOVED lines=10> */
.L_x_14353:
[----:B------:R-:W-:Y:S05]  /*24b0*/  BSYNC.RECONVERGENT B1 ;  /* 0x0000000000017941 */ /* 0x000fea0003800200 */
.L_x_14352:
[----:B------:R-:W-:-:S04]  /*24c0*/  UISETP.NE.U32.AND UP0, UPT, UR8, URZ, UPT ;  /* 0x000000ff0800728c */ /* 0x000fc8000bf05070 */
[----:B------:R-:W-:-:S09]  /*24d0*/  UISETP.NE.AND.EX UP0, UPT, UR9, URZ, UPT, UP0 ;  /* 0x000000ff0900728c */ /* 0x000fd2000bf05300 */
[----:B------:R-:W-:Y:S05]  /*24e0*/  BRA.U !UP0, `(.L_x_14354) ;  /* 0x0000000108e47547 */ /* 0x000fea000b800000 */
[----:B-123--:R-:W1:Y:S02]  /*24f0*/  LDC.64 R164, c[0x0][0x3a0] ;  /* 0x0000e800ffa47b82 */ /* 0x00ee640000000a00 */
        /* <DEDUP_REMOVED lines=16> */
[----:B--2---:R-:W-:-:S02]  /*2600*/  SHF.L.U32 R20, R165, 0x10, RZ ;  /* 0x00000010a5147819 */ /* 0x004fc400000006ff */
[----:B------:R-:W-:Y:S02]  /*2610*/  PRMT R165, R165, 0x7632, R165 ;  /* 0x00007632a5a57816 */ /* 0x000fe400000000a5 */
[----:B------:R-:W-:Y:S01]  /*2620*/  PRMT R19, R164, 0x7632, R19 ;  /* 0x00007632a4137816 */ /* 0x000fe20000000013 */
[----:B----4-:R-:W-:Y:S01]  /*2630*/  @P1 FFMA.FTZ R20, R213, R212, R20 ;  /* 0x000000d4d5141223 */ /* 0x010fe20000010014 */
[----:B------:R-:W-:Y:S01]  /*2640*/  SHF.L.U32 R21, R165, 0x10, RZ ;  /* 0x00000010a5157819 */ /* 0x000fe200000006ff */
[----:B------:R-:W-:Y:S01]  /*2650*/  @P1 IMAD.U32 R212, R34, 0x10000, RZ ;  /* 0x0001000022d41824 */ /* 0x000fe200078e00ff */
[----:B------:R-:W-:Y:S02]  /*2660*/  SHF.L.U32 R19, R19, 0x10, RZ ;  /* 0x0000001013137819 */ /* 0x000fe400000006ff */
[----:B------:R-:W-:Y:S01]  /*2670*/  SHF.L.U32 R178, R164, 0x10, RZ ;  /* 0x00000010a4b27819 */ /* 0x000fe200000006ff */
[----:B-1----:R-:W-:Y:S01]  /*2680*/  @P1 FFMA.FTZ R21, R182, R214, R21 ;  /* 0x000000d6b6151223 */ /* 0x002fe20000010015 */
[----:B------:R-:W-:Y:S01]  /*2690*/  SHF.L.U32 R179, R166, 0x10, RZ ;  /* 0x00000010a6b37819 */ /* 0x000fe200000006ff */
[----:B---3--:R-:W-:Y:S01]  /*26a0*/  @P1 FFMA.FTZ R19, R180, R211, R19 ;  /* 0x000000d3b4131223 */ /* 0x008fe20000010013 */
[----:B------:R-:W-:-:S02]  /*26b0*/  SHF.L.U32 R181, R167, 0x10, RZ ;  /* 0x00000010a7b57819 */ /* 0x000fc400000006ff */
[----:B------:R-:W-:Y:S01]  /*26c0*/  @P1 PRMT R182, R35, 0x7632, R182 ;  /* 0x0000763223b61816 */ /* 0x000fe200000000b6 */
[----:B0-----:R-:W-:Y:S01]  /*26d0*/  @P1 FFMA.FTZ R179, R212, R215, R179 ;  /* 0x000000d7d4b31223 */ /* 0x001fe200000100b3 */
[----:B------:R-:W-:Y:S02]  /*26e0*/  PRMT R166, R166, 0x7632, R166 ;  /* 0x00007632a6a67816 */ /* 0x000fe400000000a6 */
[----:B------:R-:W-:Y:S02]  /*26f0*/  PRMT R167, R167, 0x7632, R167 ;  /* 0x00007632a7a77816 */ /* 0x000fe400000000a7 */
[----:B------:R-:W-:Y:S02]  /*2700*/  @P1 PRMT R164, R34, 0x7632, R164 ;  /* 0x0000763222a41816 */ /* 0x000fe400000000a4 */
[----:B------:R-:W-:Y:S02]  /*2710*/  @P1 SHF.L.U32 R211, R182, 0x10, RZ ;  /* 0x00000010b6d31819 */ /* 0x000fe400000006ff */
[----:B------:R-:W-:-:S02]  /*2720*/  @P1 SHF.L.U32 R214, R35, 0x10, RZ ;  /* 0x0000001023d61819 */ /* 0x000fc400000006ff */
[----:B------:R-:W-:Y:S02]  /*2730*/  @P1 SHF.L.U32 R213, R32, 0x10, RZ ;  /* 0x0000001020d51819 */ /* 0x000fe400000006ff */
[----:B------:R-:W-:Y:S01]  /*2740*/  @P1 SHF.L.U32 R165, R164, 0x10, RZ ;  /* 0x00000010a4a51819 */ /* 0x000fe200000006ff */
[----:B------:R-:W-:Y:S01]  /*2750*/  @P1 FFMA.FTZ R181, R214, R217, R181 ;  /* 0x000000d9d6b51223 */ /* 0x000fe200000100b5 */
[----:B------:R-:W-:Y:S01]  /*2760*/  SHF.L.U32 R180, R166, 0x10, RZ ;  /* 0x00000010a6b47819 */ /* 0x000fe200000006ff */
[----:B------:R-:W-:Y:S01]  /*2770*/  @P1 FFMA.FTZ R178, R213, R210, R178 ;  /* 0x000000d2d5b21223 */ /* 0x000fe200000100b2 */
[----:B------:R-:W-:Y:S02]  /*2780*/  SHF.L.U32 R182, R167, 0x10, RZ ;  /* 0x00000010a7b67819 */ /* 0x000fe400000006ff */
        /* <DEDUP_REMOVED lines=15> */
.L_x_14354:
[----:B------:R-:W4:Y:S01]  /*2880*/  @P0 LDC R179, c[0x0][0x40c] ;  /* 0x00010300ffb30b82 */ /* 0x000f220000000800 */
[----:B-123-5:R-:W-:Y:S01]  /*2890*/  @P0 PRMT R164, R33, 0x7632, R164 ;  /* 0x0000763221a40816 */ /* 0x02efe200000000a4 */
[----:B------:R-:W-:Y:S01]  /*28a0*/  HFMA2 R19, -RZ, RZ, 0, 0 ;  /* 0x00000000ff137431 */ /* 0x000fe200000001ff */
        /* <DEDUP_REMOVED lines=9> */
[----:B------:R-:W-:Y:S01]  /*2940*/  @P0 SHF.L.U32 R211, R34, 0x10, RZ ;  /* 0x0000001022d30819 */ /* 0x000fe200000006ff */
[----:B------:R-:W2:Y:S01]  /*2950*/  @P0 LDC R178, c[0x0][0x40c] ;  /* 0x00010300ffb20b82 */ /* 0x000ea20000000800 */
[----:B------:R-:W-:-:S07]  /*2960*/  @P0 SHF.L.U32 R213, R35, 0x10, RZ ;  /* 0x0000001023d50819 */ /* 0x000fce00000006ff */
[----:B------:R-:W3:Y:S01]  /*2970*/  @P0 LDC R166, c[0x0][0x40c] ;  /* 0x00010300ffa60b82 */ /* 0x000ee20000000800 */
[----:B----4-:R-:W-:Y:S01]  /*2980*/  @P0 FMUL.FTZ R21, R164, R179 ;  /* 0x000000b3a4150220 */ /* 0x010fe20000410000 */
[----:B------:R-:W-:-:S04]  /*2990*/  @P0 PRMT R164, R35, 0x7632, R164 ;  /* 0x0000763223a40816 */ /* 0x000fc800000000a4 */
[----:B------:R-:W-:Y:S02]  /*29a0*/  @P0 SHF.L.U32 R164, R164, 0x10, RZ ;  /* 0x00000010a4a40819 */ /* 0x000fe400000006ff */
[----:B------:R-:W4:Y:S01]  /*29b0*/  @P0 LDC R210, c[0x0][0x40c] ;  /* 0x00010300ffd20b82 */ /* 0x000f220000000800 */
[----:B-1----:R-:W-:Y:S01]  /*29c0*/  @P0 FMUL.FTZ R19, R20, R167 ;  /* 0x000000a714130220 */ /* 0x002fe20000410000 */
[----:B------:R-:W-:Y:S01]  /*29d0*/  HFMA2 R20, -RZ, RZ, 0, 0 ;  /* 0x00000000ff147431 */ /* 0x000fe200000001ff */
[----:B------:R-:W-:-:S05]  /*29e0*/  @P0 SHF.L.U32 R167, R33, 0x10, RZ ;  /* 0x0000001021a70819 */ /* 0x000fca00000006ff */
        /* <DEDUP_REMOVED lines=8> */
[----:B----4-:R-:W-:Y:S01]  /*2a70*/  @P0 FMUL.FTZ R20, R167, R210 ;  /* 0x000000d2a7140220 */ /* 0x010fe20000410000 */
[----:B------:R-:W-:-:S04]  /*2a80*/  F2FP.BF16.F32.PACK_AB R167, RZ, R21 ;  /* 0x00000015ffa7723e */ /* 0x000fc800000010ff */
[----:B------:R-:W-:Y:S01]  /*2a90*/  F2FP.BF16.F32.PACK_AB R166, RZ, R20 ;  /* 0x00000014ffa6723e */ /* 0x000fe200000010ff */
[----:B-1----:R-:W-:Y:S01]  /*2aa0*/  @P0 FMUL.FTZ R182, R164, R215 ;  /* 0x000000d7a4b60220 */ /* 0x002fe20000410000 */
[----:B------:R-:W-:-:S04]  /*2ab0*/  F2FP.BF16.F32.PACK_AB R164, RZ, R178 ;  /* 0x000000b2ffa4723e */ /* 0x000fc800000010ff */
[----:B------:R-:W-:Y:S02]  /*2ac0*/  PRMT R164, R164, 0x5410, R165 ;  /* 0x00005410a4a47816 */ /* 0x000fe400000000a5 */
[----:B------:R-:W-:Y:S01]  /*2ad0*/  PRMT R165, R166, 0x5410, R167 ;  /* 0x00005410a6a57816 */ /* 0x000fe200000000a7 */
[----:B--2---:R-:W-:Y:S01]  /*2ae0*/  @P0 FMUL.FTZ R179, R211, R212 ;  /* 0x000000d4d3b30220 */ /* 0x004fe20000410000 */
[----:B------:R-:W-:-:S04]  /*2af0*/  F2FP.BF16.F32.PACK_AB R211, RZ, R180 ;  /* 0x000000b4ffd3723e */ /* 0x000fc800000010ff */
[----:B------:R-:W-:Y:S01]  /*2b00*/  F2FP.BF16.F32.PACK_AB R210, RZ, R179 ;  /* 0x000000b3ffd2723e */ /* 0x000fe200000010ff */
[----:B---3--:R-:W-:Y:S01]  /*2b10*/  @P0 FMUL.FTZ R181, R213, R214 ;  /* 0x000000d6d5b50220 */ /* 0x008fe20000410000 */
[----:B------:R-:W-:Y:S02]  /*2b20*/  F2FP.BF16.F32.PACK_AB R213, RZ, R182 ;  /* 0x000000b6ffd5723e */ /* 0x000fe400000010ff */
[----:B------:R-:W-:Y:S02]  /*2b30*/  PRMT R166, R210, 0x5410, R211 ;  /* 0x00005410d2a67816 */ /* 0x000fe400000000d3 */
[----:B------:R-:W-:-:S04]  /*2b40*/  F2FP.BF16.F32.PACK_AB R212, RZ, R181 ;  /* 0x000000b5ffd4723e */ /* 0x000fc800000010ff */
[----:B------:R-:W-:-:S07]  /*2b50*/  PRMT R167, R212, 0x5410, R213 ;  /* 0x00005410d4a77816 */ /* 0x000fce00000000d5 */
.L_x_14355:
[----:B------:R-:W1:Y:S01]  /*2b60*/  LDC.64 R210, c[0x0][0x3a8] ;  /* 0x0000ea00ffd27b82 */ /* 0x000e620000000a00 */
[----:B------:R-:W-:Y:S01]  /*2b70*/  IADD3 R209, PT, PT, R209, 0x20, RZ ;  /* 0x00000020d1d17810 */ /* 0x000fe20007ffe0ff */
[C---:B-1----:R-:W-:Y:S01]  /*2b80*/  IMAD.WIDE.U32 R210, R207.reuse, 0x10, R210 ;  /* 0x00000010cfd27825 */ /* 0x042fe200078e00d2 */
[----:B------:R-:W-:-:S04]  /*2b90*/  IADD3 R207, PT, PT, R207, 0x20, RZ ;  /* 0x00000020cfcf7810 */ /* 0x000fc80007ffe0ff */
[----:B------:R4:W-:Y:S03]  /*2ba0*/  STG.E.128 desc[UR6][R210.64], R164 ;  /* 0x000000a4d2007986 */ /* 0x0009e6000c101d06 */
.L_x_14351:
[----:B------:R-:W-:Y:S05]  /*2bb0*/  BSYNC.RECONVERGENT B0 ;  /* 0x0000000000007941 */ /* 0x000fea0003800200 */
.L_x_14350:
        /* <DEDUP_REMOVED lines=10> */
.L_x_14359:
[----:B------:R-:W-:Y:S05]  /*2c60*/  BSYNC.RECONVERGENT B1 ;  /* 0x0000000000017941 */ /* 0x000fea0003800200 */
.L_x_14358:
[----:B------:R-:W-:-:S04]  /*2c70*/  UISETP.NE.U32.AND UP0, UPT, UR8, URZ, UPT ;  /* 0x000000ff0800728c */ /* 0x000fc8000bf05070 */
[----:B------:R-:W-:-:S09]  /*2c80*/  UISETP.NE.AND.EX UP0, UPT, UR9, URZ, UPT, UP0 ;  /* 0x000000ff0900728c */ /* 0x000fd2000bf05300 */
[----:B------:R-:W-:Y:S05]  /*2c90*/  BRA.U !UP0, `(.L_x_14360) ;  /* 0x0000000108e47547 */ /* 0x000fea000b800000 */
[----:B-1234-:R-:W1:Y:S02]  /*2ca0*/  LDC.64 R164, c[0x0][0x3a0] ;  /* 0x0000e800ffa47b82 */ /* 0x01ee640000000a00 */
        /* <DEDUP_REMOVED lines=17> */
[----:B--2---:R-:W-:Y:S01]  /*2dc0*/  PRMT R22, R164, 0x7632, R22 ;  /* 0x00007632a4167816 */ /* 0x004fe20000000016 */
[C---:B------:R-:W-:Y:S01]  /*2dd0*/  IMAD.U32 R23, R165.reuse, 0x10000, RZ ;  /* 0x00010000a5177824 */ /* 0x040fe200078e00ff */
[----:B------:R-:W-:-:S02]  /*2de0*/  PRMT R165, R165, 0x7632, R165 ;  /* 0x00007632a5a57816 */ /* 0x000fc400000000a5 */
[----:B------:R-:W-:Y:S01]  /*2df0*/  SHF.L.U32 R22, R22, 0x10, RZ ;  /* 0x0000001016167819 */ /* 0x000fe200000006ff */
[----:B---3--:R-:W-:Y:S01]  /*2e00*/  @P1 FFMA.FTZ R23, R212, R213, R23 ;  /* 0x000000d5d4171223 */ /* 0x008fe20000010017 */
[----:B------:R-:W-:Y:S02]  /*2e10*/  SHF.L.U32 R184, R166, 0x10, RZ ;  /* 0x00000010a6b87819 */ /* 0x000fe400000006ff */
[----:B------:R-:W-:Y:S01]  /*2e20*/  SHF.L.U32 R183, R164, 0x10, RZ ;  /* 0x00000010a4b77819 */ /* 0x000fe200000006ff */
[----:B-1----:R-:W-:Y:S01]  /*2e30*/  @P1 FFMA.FTZ R22, R185, R210, R22 ;  /* 0x000000d2b9161223 */ /* 0x002fe20000010016 */
[----:B------:R-:W-:Y:S02]  /*2e40*/  SHF.L.U32 R24, R165, 0x10, RZ ;  /* 0x00000010a5187819 */ /* 0x000fe400000006ff */
[----:B------:R-:W-:Y:S02]  /*2e50*/  PRMT R166, R166, 0x7632, R166 ;  /* 0x00007632a6a67816 */ /* 0x000fe400000000a6 */
[----:B------:R-:W-:Y:S01]  /*2e60*/  SHF.L.U32 R186, R167, 0x10, RZ ;  /* 0x00000010a7ba7819 */ /* 0x000fe200000006ff */
[----:B----4-:R-:W-:Y:S01]  /*2e70*/  @P1 FFMA.FTZ R24, R187, R214, R24 ;  /* 0x000000d6bb181223 */ /* 0x010fe20000010018 */
[----:B------:R-:W-:-:S02]  /*2e80*/  PRMT R167, R167, 0x7632, R167 ;  /* 0x00007632a7a77816 */ /* 0x000fc400000000a7 */
[----:B------:R-:W-:Y:S01]  /*2e90*/  @P1 PRMT R164, R34, 0x7632, R164 ;  /* 0x0000763222a41816 */ /* 0x000fe200000000a4 */
[----:B0-----:R-:W-:Y:S01]  /*2ea0*/  @P1 FFMA.FTZ R186, R217, R218, R186 ;  /* 0x000000dad9ba1223 */ /* 0x001fe200000100ba */
[----:B------:R-:W-:Y:S01]  /*2eb0*/  @P1 PRMT R165, R35, 0x7632, R165 ;  /* 0x0000763223a51816 */ /* 0x000fe200000000a5 */
[----:B------:R-:W-:Y:S01]  /*2ec0*/  IMAD.U32 R187, R167, 0x10000, RZ ;  /* 0x00010000a7bb7824 */ /* 0x000fe200078e00ff */
[----:B------:R-:W-:Y:S02]  /*2ed0*/  SHF.L.U32 R185, R166, 0x10, RZ ;  /* 0x00000010a6b97819 */ /* 0x000fe400000006ff */
[----:B------:R-:W-:Y:S02]  /*2ee0*/  @P1 SHF.L.U32 R213, R34, 0x10, RZ ;  /* 0x0000001022d51819 */ /* 0x000fe400000006ff */
[----:B------:R-:W-:Y:S02]  /*2ef0*/  @P1 SHF.L.U32 R210, R32, 0x10, RZ ;  /* 0x0000001020d21819 */ /* 0x000fe400000006ff */
[----:B------:R-:W-:Y:S01]  /*2f00*/  @P1 SHF.L.U32 R164, R164, 0x10, RZ ;  /* 0x00000010a4a41819 */ /* 0x000fe200000006ff */
[----:B------:R-:W-:Y:S01]  /*2f10*/  @P1 FFMA.FTZ R184, R213, R215, R184 ;  /* 0x000000d7d5b81223 */ /* 0x000fe200000100b8 */
        /* <DEDUP_REMOVED lines=17> */
.L_x_14360:
[----:B-1234-:R-:W1:Y:S01]  /*3030*/  @P0 LDC R167, c[0x0][0x40c] ;  /* 0x00010300ffa70b82 */ /* 0x01ee620000000800 */
[----:B-----5:R-:W-:Y:S01]  /*3040*/  @P0 PRMT R164, R33, 0x7632, R164 ;  /* 0x0000763221a40816 */ /* 0x020fe200000000a4 */
[----:B------:R-:W-:Y:S01]  /*3050*/  HFMA2 R24, -RZ, RZ, 0, 0 ;  /* 0x00000000ff187431 */ /* 0x000fe200000001ff */
[----:B------:R-:W-:Y:S01]  /*3060*/  @P0 PRMT R165, R34, 0x7632, R165 ;  /* 0x0000763222a50816 */ /* 0x000fe200000000a5 */
[----:B------:R-:W-:Y:S01]  /*3070*/  HFMA2 R183, -RZ, RZ, 0, 0 ;  /* 0x00000000ffb77431 */ /* 0x000fe200000001ff */
[----:B------:R-:W-:Y:S02]  /*3080*/  @P0 SHF.L.U32 R164, R164, 0x10, RZ ;  /* 0x00000010a4a40819 */ /* 0x000fe400000006ff */
[----:B------:R-:W-:Y:S01]  /*3090*/  @P0 SHF.L.U32 R165, R165, 0x10, RZ ;  /* 0x00000010a5a50819 */ /* 0x000fe200000006ff */
[----:B------:R-:W2:Y:S01]  /*30a0*/  @P0 LDC R186, c[0x0][0x40c] ;  /* 0x00010300ffba0b82 */ /* 0x000ea20000000800 */
[----:B------:R-:W-:Y:S02]  /*30b0*/  @P0 PRMT R23, R32, 0x7632, R23 ;  /* 0x0000763220170816 */ /* 0x000fe40000000017 */
[----:B------:R-:W-:-:S02]  /*30c0*/  MOV R185, RZ ;  /* 0x000000ff00b97202 */ /* 0x000fc40000000f00 */
[----:B------:R-:W-:Y:S02]  /*30d0*/  @P0 SHF.L.U32 R23, R23, 0x10, RZ ;  /* 0x0000001017170819 */ /* 0x000fe400000006ff */
[----:B------:R-:W-:Y:S01]  /*30e0*/  @P0 SHF.L.U32 R211, R34, 0x10, RZ ;  /* 0x0000001022d30819 */ /* 0x000fe200000006ff */
[----:B------:R-:W3:Y:S01]  /*30f0*/  @P0 LDC R184, c[0x0][0x40c] ;  /* 0x00010300ffb80b82 */ /* 0x000ee20000000800 */
[----:B------:R-:W-:Y:S02]  /*3100*/  @P0 SHF.L.U32 R213, R35, 0x10, RZ ;  /* 0x0000001023d50819 */ /* 0x000fe400000006ff */
[----:B------:R-:W-:-:S05]  /*3110*/  MOV R22, RZ ;  /* 0x000000ff00167202 */ /* 0x000fca0000000f00 */
[----:B------:R-:W4:Y:S01]  /*3120*/  @P0 LDC R166, c[0x0][0x40c] ;  /* 0x00010300ffa60b82 */ /* 0x000f220000000800 */
[----:B-1----:R-:W-:Y:S01]  /*3130*/  @P0 FMUL.FTZ R24, R164, R167 ;  /* 0x000000a7a4180220 */ /* 0x002fe20000410000 */
[----:B------:R-:W-:Y:S02]  /*3140*/  @P0 PRMT R164, R35, 0x7632, R164 ;  /* 0x0000763223a40816 */ /* 0x000fe400000000a4 */
[----:B------:R-:W-:Y:S02]  /*3150*/  @P0 SHF.L.U32 R167, R33, 0x10, RZ ;  /* 0x0000001021a70819 */ /* 0x000fe400000006ff */
[----:B------:R-:W-:Y:S02]  /*3160*/  @P0 SHF.L.U32 R164, R164, 0x10, RZ ;  /* 0x00000010a4a40819 */ /* 0x000fe400000006ff */
[----:B------:R-:W1:Y:S01]  /*3170*/  @P0 LDC R210, c[0x0][0x40c] ;  /* 0x00010300ffd20b82 */ /* 0x000e620000000800 */
[----:B--2---:R-:W-:Y:S01]  /*3180*/  @P0 FMUL.FTZ R185, R165, R186 ;  /* 0x000000baa5b90220 */ /* 0x004fe20000410000 */
[----:B------:R-:W-:-:S02]  /*3190*/  @P0 SHF.L.U32 R165, R32, 0x10, RZ ;  /* 0x0000001020a50819 */ /* 0x000fc400000006ff */
[----:B------:R-:W-:-:S04]  /*31a0*/  CS2R R186, SRZ ;  /* 0x0000000000ba7805 */ /* 0x000fc8000001ff00 */
[----:B------:R-:W2:Y:S01]  /*31b0*/  @P0 LDC R215, c[0x0][0x40c] ;  /* 0x00010300ffd70b82 */ /* 0x000ea20000000800 */
[----:B---3--:R-:W-:Y:S01]  /*31c0*/  @P0 FMUL.FTZ R22, R23, R184 ;  /* 0x000000b817160220 */ /* 0x008fe20000410000 */
[----:B------:R-:W-:Y:S01]  /*31d0*/  MOV R23, RZ ;  /* 0x000000ff00177202 */ /* 0x000fe20000000f00 */
[----:B------:R-:W-:-:S05]  /*31e0*/  IMAD.MOV.U32 R184, RZ, RZ, RZ ;  /* 0x000000ffffb87224 */ /* 0x000fca00078e00ff */
        /* <DEDUP_REMOVED lines=19> */
.L_x_14361:
[----:B------:R-:W1:Y:S01]  /*3320*/  LDC.64 R210, c[0x0][0x3a8] ;  /* 0x0000ea00ffd27b82 */ /* 0x000e620000000a00 */
[----:B------:R-:W-:Y:S01]  /*3330*/  IADD3 R209, PT, PT, R209, 0x20, RZ ;  /* 0x00000020d1d17810 */ /* 0x000fe20007ffe0ff */
[C---:B-1----:R-:W-:Y:S01]  /*3340*/  IMAD.WIDE.U32 R210, R207.reuse, 0x10, R210 ;  /* 0x00000010cfd27825 */ /* 0x042fe200078e00d2 */
[----:B------:R-:W-:-:S04]  /*3350*/  IADD3 R207, PT, PT, R207, 0x20, RZ ;  /* 0x00000020cfcf7810 */ /* 0x000fc80007ffe0ff */
[----:B------:R1:W-:Y:S03]  /*3360*/  STG.E.128 desc[UR6][R210.64], R164 ;  /* 0x000000a4d2007986 */ /* 0x0003e6000c101d06 */
.L_x_14357:
[----:B------:R-:W-:Y:S05]  /*3370*/  BSYNC.RECONVERGENT B0 ;  /* 0x0000000000007941 */ /* 0x000fea0003800200 */
.L_x_14356:
        /* <DEDUP_REMOVED lines=10> */
.L_x_14365:
[----:B------:R-:W-:Y:S05]  /*3420*/  BSYNC.RECONVERGENT B1 ;  /* 0x0000000000017941 */ /* 0x000fea0003800200 */
.L_x_14364:
        /* <DEDUP_REMOVED lines=22> */
[C---:B------:R-:W-:Y:S01]  /*3590*/  PRMT R25, R164.reuse, 0x7632, R25 ;  /* 0x00007632a4197816 */ /* 0x040fe20000000019 */
[----:B----4-:R-:W-:Y:S01]  /*35a0*/  @P1 FFMA.FTZ R26, R213, R212, R26 ;  /* 0x000000d4d51a1223 */ /* 0x010fe2000001001a */
[----:B------:R-:W-:Y:S01]  /*35b0*/  SHF.L.U32 R188, R164, 0x10, RZ ;  /* 0x00000010a4bc7819 */ /* 0x000fe200000006ff */
[----:B------:R-:W-:Y:S01]  /*35c0*/  IMAD.U32 R27, R165, 0x10000, RZ ;  /* 0x00010000a51b7824 */ /* 0x000fe200078e00ff */
[----:B------:R-:W-:Y:S02]  /*35d0*/  SHF.L.U32 R25, R25, 0x10, RZ ;  /* 0x0000001019197819 */ /* 0x000fe400000006ff */
[----:B------:R-:W-:Y:S01]  /*35e0*/  SHF.L.U32 R189, R166, 0x10, RZ ;  /* 0x00000010a6bd7819 */ /* 0x000fe200000006ff */
[----:B-1----:R-:W-:Y:S01]  /*35f0*/  @P1 FFMA.FTZ R27, R192, R214, R27 ;  /* 0x000000d6c01b1223 */ /* 0x002fe2000001001b */
[----:B------:R-:W-:Y:S01]  /*3600*/  SHF.L.U32 R191, R167, 0x10, RZ ;  /* 0x00000010a7bf7819 */ /* 0x000fe200000006ff */
[----:B---3--:R-:W-:Y:S01]  /*3610*/  @P1 FFMA.FTZ R25, R190, R211, R25 ;  /* 0x000000d3be191223 */ /* 0x008fe20000010019 */
[----:B------:R-:W-:-:S02]  /*3620*/  @P1 PRMT R192, R35, 0x7632, R192 ;  /* 0x0000763223c01816 */ /* 0x000fc400000000c0 */
[----:B------:R-:W-:Y:S02]  /*3630*/  PRMT R166, R166, 0x7632, R166 ;  /* 0x00007632a6a67816 */ /* 0x000fe400000000a6 */
[----:B------:R-:W-:Y:S02]  /*3640*/  PRMT R167, R167, 0x7632, R167 ;  /* 0x00007632a7a77816 */ /* 0x000fe400000000a7 */
[----:B------:R-:W-:Y:S02]  /*3650*/  @P1 PRMT R164, R34, 0x7632, R164 ;  /* 0x0000763222a41816 */ /* 0x000fe400000000a4 */
[----:B------:R-:W-:Y:S02]  /*3660*/  @P1 SHF.L.U32 R211, R192, 0x10, RZ ;  /* 0x00000010c0d31819 */ /* 0x000fe400000006ff */
[----:B------:R-:W-:Y:S02]  /*3670*/  @P1 SHF.L.U32 R212, R34, 0x10, RZ ;  /* 0x0000001022d41819 */ /* 0x000fe400000006ff */
[----:B------:R-:W-:-:S02]  /*3680*/  @P1 SHF.L.U32 R214, R35, 0x10, RZ ;  /* 0x0000001023d61819 */ /* 0x000fc400000006ff */
[----:B------:R-:W-:Y:S01]  /*3690*/  @P1 SHF.L.U32 R213, R32, 0x10, RZ ;  /* 0x0000001020d51819 */ /* 0x000fe200000006ff */
[----:B0-----:R-:W-:Y:S01]  /*36a0*/  @P1 FFMA.FTZ R189, R212, R215, R189 ;  /* 0x000000d7d4bd1223 */ /* 0x001fe200000100bd */
        /* <DEDUP_REMOVED lines=20> */
.L_x_14366:
[----:B------:R-:W0:Y:S01]  /*37f0*/  @P0 LDC R189, c[0x0][0x40c] ;  /* 0x00010300ffbd0b82 */ /* 0x000e220000000800 */
[----:B-12345:R-:W-:Y:S01]  /*3800*/  @P0 PRMT R164, R33, 0x7632, R164 ;  /* 0x0000763221a40816 */ /* 0x03efe200000000a4 */
[----:B------:R-:W-:Y:S01]  /*3810*/  HFMA2 R25, -RZ, RZ, 0, 0 ;  /* 0x00000000ff197431 */ /* 0x000fe200000001ff */
[----:B------:R-:W-:Y:S02]  /*3820*/  @P0 PRMT R165, R34, 0x7632, R165 ;  /* 0x0000763222a50816 */ /* 0x000fe400000000a5 */
[----:B------:R-:W-:Y:S02]  /*3830*/  CS2R R190, SRZ ;  /* 0x0000000000be7805 */ /* 0x000fe4000001ff00 */
[----:B------:R-:W-:Y:S01]  /*3840*/  @P0 PRMT R26, R32, 0x7632, R26 ;  /* 0x00007632201a0816 */ /* 0x000fe2000000001a */
[----:B------:R-:W-:Y:S01]  /*3850*/  @P0 IMAD.U32 R164, R164, 0x10000, RZ ;  /* 0x00010000a4a40824 */ /* 0x000fe200078e00ff */
[----:B------:R-:W-:Y:S01]  /*3860*/  @P0 SHF.L.U32 R165, R165, 0x10, RZ ;  /* 0x00000010a5a50819 */ /* 0x000fe200000006ff */
[----:B------:R-:W1:Y:S01]  /*3870*/  @P0 LDC R188, c[0x0][0x40c] ;  /* 0x00010300ffbc0b82 */ /* 0x000e620000000800 */
[----:B------:R-:W-:Y:S01]  /*3880*/  @P0 SHF.L.U32 R26, R26, 0x10, RZ ;  /* 0x000000101a1a0819 */ /* 0x000fe200000006ff */
[----:B------:R-:W-:Y:S01]  /*3890*/  HFMA2 R192, -RZ, RZ, 0, 0 ;  /* 0x00000000ffc07431 */ /* 0x000fe200000001ff */
[----:B------:R-:W-:-:S02]  /*38a0*/  MOV R27, RZ ;  /* 0x000000ff001b7202 */ /* 0x000fc40000000f00 */
[----:B------:R-:W-:Y:S02]  /*38b0*/  @P0 SHF.L.U32 R211, R34, 0x10, RZ ;  /* 0x0000001022d30819 */ /* 0x000fe400000006ff */
[C---:B------:R-:W-:Y:S01]  /*38c0*/  @P0 SHF.L.U32 R213, R35.reuse, 0x10, RZ ;  /* 0x0000001023d50819 */ /* 0x040fe200000006ff */
[----:B------:R-:W2:Y:S08]  /*38d0*/  @P0 LDC R167, c[0x0][0x40c] ;  /* 0x00010300ffa70b82 */ /* 0x000eb00000000800 */
[----:B------:R-:W3:Y:S01]  /*38e0*/  @P0 LDC R166, c[0x0][0x40c] ;  /* 0x00010300ffa60b82 */ /* 0x000ee20000000800 */
[----:B0-----:R-:W-:Y:S01]  /*38f0*/  @P0 FMUL.FTZ R27, R164, R189 ;  /* 0x000000bda41b0220 */ /* 0x001fe20000410000 */
[----:B------:R-:W-:-:S04]  /*3900*/  @P0 PRMT R164, R35, 0x7632, R164 ;  /* 0x0000763223a40816 */ /* 0x000fc800000000a4 */
[----:B------:R-:W-:Y:S02]  /*3910*/  @P0 SHF.L.U32 R164, R164, 0x10, RZ ;  /* 0x00000010a4a40819 */ /* 0x000fe400000006ff */
        /* <DEDUP_REMOVED lines=27> */
.L_x_14367:
[----:B------:R-:W0:Y:S01]  /*3ad0*/  LDC.64 R210, c[0x0][0x3a8] ;  /* 0x0000ea00ffd27b82 */ /* 0x000e220000000a00 */
[----:B------:R-:W-:Y:S01]  /*3ae0*/  IADD3 R209, PT, PT, R209, 0x20, RZ ;  /* 0x00000020d1d17810 */ /* 0x000fe20007ffe0ff */
[C---:B0-----:R-:W-:Y:S01]  /*3af0*/  IMAD.WIDE.U32 R210, R207.reuse, 0x10, R210 ;  /* 0x00000010cfd27825 */ /* 0x041fe200078e00d2 */
[----:B------:R-:W-:-:S04]  /*3b00*/  IADD3 R207, PT, PT, R207, 0x20, RZ ;  /* 0x00000020cfcf7810 */ /* 0x000fc80007ffe0ff */
[----:B------:R0:W-:Y:S03]  /*3b10*/  STG.E.128 desc[UR6][R210.64], R164 ;  /* 0x000000a4d2007986 */ /* 0x0001e6000c101d06 */
.L_x_14363:
[----:B------:R-:W-:Y:S05]  /*3b20*/  BSYNC.RECONVERGENT B0 ;  /* 0x0000000000007941 */ /* 0x000fea0003800200 */
.L_x_14362:
        /* <DEDUP_REMOVED lines=10> */
.L_x_14371:
[----:B------:R-:W-:Y:S05]  /*3bd0*/  BSYNC.RECONVERGENT B1 ;  /* 0x0000000000017941 */ /* 0x000fea0003800200 */
.L_x_14370:
        /* <DEDUP_REMOVED lines=8> */
[----:B-12345:R-:W-:Y:S02]  /*3c60*/  @P1 PRMT R165, R33, 0x7632, R165 ;  /* 0x0000763221a51816 */ /* 0x03efe400000000a5 */
[----:B------:R-:W-:Y:S02]  /*3c70*/  @P1 PRMT R164, R32, 0x7632, R164 ;  /* 0x0000763220a41816 */ /* 0x000fe400000000a4 */
[----:B------:R-:W-:Y:S02]  /*3c80*/  @P1 SHF.L.U32 R194, R165, 0x10, RZ ;  /* 0x00000010a5c21819 */ /* 0x000fe400000006ff */
[----:B------:R-:W-:Y:S01]  /*3c90*/  @P1 SHF.L.U32 R213, R33, 0x10, RZ ;  /* 0x0000001021d51819 */ /* 0x000fe200000006ff */
[----:B------:R-:W1:Y:S01]  /*3ca0*/  @P1 LDC R211, c[0x0][0x40c] ;  /* 0x00010300ffd31b82 */ /* 0x000e620000000800 */
[----:B------:R-:W-:-:S07]  /*3cb0*/  @P1 IMAD.U32 R167, R164, 0x10000, RZ ;  /* 0x00010000a4a71824 */ /* 0x000fce00078e00ff */
[----:B------:R-:W2:Y:S08]  /*3cc0*/  @P1 LDC R215, c[0x0][0x40c] ;  /* 0x00010300ffd71b82 */ /* 0x000eb00000000800 */
[----:B------:R-:W3:Y:S08]  /*3cd0*/  @P1 LDC R216, c[0x0][0x40c] ;  /* 0x00010300ffd81b82 */ /* 0x000ef00000000800 */
[----:B------:R-:W4:Y:S08]  /*3ce0*/  @P1 LDC R217, c[0x0][0x40c] ;  /* 0x00010300ffd91b82 */ /* 0x000f300000000800 */
[----:B------:R-:W4:Y:S08]  /*3cf0*/  @P1 LDC R218, c[0x0][0x40c] ;  /* 0x00010300ffda1b82 */ /* 0x000f300000000800 */
[----:B------:R-:W4:Y:S08]  /*3d00*/  @P1 LDC R212, c[0x0][0x40c] ;  /* 0x00010300ffd41b82 */ /* 0x000f300000000800 */
[----:B------:R-:W4:Y:S01]  /*3d10*/  @P1 LDC R219, c[0x0][0x40c] ;  /* 0x00010300ffdb1b82 */ /* 0x000f220000000800 */
[----:B------:R-:W-:-:S02]  /*3d20*/  PRMT R165, R28, 0x7632, R165 ;  /* 0x000076321ca57816 */ /* 0x000fc400000000a5 */
[C---:B------:R-:W-:Y:S02]  /*3d30*/  SHF.L.U32 R166, R29.reuse, 0x10, RZ ;  /* 0x000000101da67819 */ /* 0x040fe400000006ff */
[----:B------:R-:W-:Y:S02]  /*3d40*/  PRMT R29, R29, 0x7632, R29 ;  /* 0x000076321d1d7816 */ /* 0x000fe4000000001d */
[----:B------:R-:W-:Y:S02]  /*3d50*/  SHF.L.U32 R164, R28, 0x10, RZ ;  /* 0x000000101ca47819 */ /* 0x000fe400000006ff */
[----:B------:R-:W-:Y:S02]  /*3d60*/  SHF.L.U32 R28, R165, 0x10, RZ ;  /* 0x00000010a51c7819 */ /* 0x000fe400000006ff */
[----:B------:R-:W-:Y:S02]  /*3d70*/  SHF.L.U32 R165, R29, 0x10, RZ ;  /* 0x000000101da57819 */ /* 0x000fe400000006ff */
[----:B------:R-:W-:Y:S01]  /*3d80*/  @!P1 MOV R29, R166 ;  /* 0x000000a6001d9202 */ /* 0x000fe20000000f00 */
[----:B0-----:R-:W-:Y:S01]  /*3d90*/  @P1 FFMA.FTZ R29, R213, R214, R166 ;  /* 0x000000d6d51d1223 */ /* 0x001fe200000100a6 */
[----:B------:R-:W-:Y:S01]  /*3da0*/  SHF.L.U32 R210, R31, 0x10, RZ ;  /* 0x000000101fd27819 */ /* 0x000fe200000006ff */
[----:B-1----:R-:W-:Y:S01]  /*3db0*/  @P1 FFMA.FTZ R28, R167, R211, R28 ;  /* 0x000000d3a71c1223 */ /* 0x002fe2000001001c */
[----:B------:R-:W-:-:S02]  /*3dc0*/  PRMT R196, R31, 0x7632, R196 ;  /* 0x000076321fc47816 */ /* 0x000fc400000000c4 */
[----:B------:R-:W-:Y:S02]  /*3dd0*/  PRMT R195, R30, 0x7632, R195 ;  /* 0x000076321ec37816 */ /* 0x000fe400000000c3 */
[----:B------:R-:W-:Y:S02]  /*3de0*/  @P1 PRMT R31, R34, 0x7632, R31 ;  /* 0x00007632221f1816 */ /* 0x000fe4000000001f */
[----:B------:R-:W-:Y:S02]  /*3df0*/  @P1 PRMT R166, R35, 0x7632, R166 ;  /* 0x0000763223a61816 */ /* 0x000fe400000000a6 */
[----:B------:R-:W-:Y:S02]  /*3e00*/  SHF.L.U32 R193, R30, 0x10, RZ ;  /* 0x000000101ec17819 */ /* 0x000fe400000006ff */
[----:B------:R-:W-:Y:S01]  /*3e10*/  @!P1 MOV R30, R165 ;  /* 0x000000a5001e9202 */ /* 0x000fe20000000f00 */
[----:B--2---:R-:W-:Y:S01]  /*3e20*/  @P1 FFMA.FTZ R30, R194, R215, R165 ;  /* 0x000000d7c21e1223 */ /* 0x004fe200000100a5 */
[----:B------:R-:W-:Y:S01]  /*3e30*/  @P1 SHF.L.U32 R214, R34, 0x10, RZ ;  /* 0x0000001022d61819 */ /* 0x000fe200000006ff */
[----:B------:R-:W-:Y:S01]  /*3e40*/  @P1 IMAD.U32 R165, R31, 0x10000, RZ ;  /* 0x000100001fa51824 */ /* 0x000fe200078e00ff */
[----:B------:R-:W-:-:S02]  /*3e50*/  @P1 SHF.L.U32 R213, R35, 0x10, RZ ;  /* 0x0000001023d51819 */ /* 0x000fc400000006ff */
[----:B------:R-:W-:Y:S01]  /*3e60*/  @P1 SHF.L.U32 R211, R32, 0x10, RZ ;  /* 0x0000001020d31819 */ /* 0x000fe200000006ff */
[----:B---3--:R-:W-:Y:S01]  /*3e70*/  @P1 FFMA.FTZ R193, R214, R216, R193 ;  /* 0x000000d8d6c11223 */ /* 0x008fe200000100c1 */
[----:B------:R-:W-:Y:S02]  /*3e80*/  SHF.L.U32 R194, R195, 0x10, RZ ;  /* 0x00000010c3c27819 */ /* 0x000fe400000006ff */
[----:B------:R-:W-:Y:S02]  /*3e90*/  @P1 SHF.L.U32 R167, R166, 0x10, RZ ;  /* 0x00000010a6a71819 */ /* 0x000fe400000006ff */
[----:B------:R-:W-:Y:S01]  /*3ea0*/  SHF.L.U32 R196, R196, 0x10, RZ ;  /* 0x00000010c4c47819 */ /* 0x000fe200000006ff */
[----:B----4-:R-:W-:Y:S01]  /*3eb0*/  @P1 FFMA.FTZ R194, R165, R217, R194 ;  /* 0x000000d9a5c21223 */ /* 0x010fe200000100c2 */
        /* <DEDUP_REMOVED lines=18> */
.L_x_14372:
[----:B01234-:R-:W0:Y:S01]  /*3fe0*/  @P0 LDC R165, c[0x0][0x40c] ;  /* 0x00010300ffa50b82 */ /* 0x01fe220000000800 */
[----:B-----5:R-:W-:Y:S01]  /*3ff0*/  @P0 PRMT R164, R34, 0x7632, R164 ;  /* 0x0000763222a40816 */ /* 0x020fe200000000a4 */
[----:B------:R-:W-:Y:S01]  /*4000*/  HFMA2 R28, -RZ, RZ, 0, 0 ;  /* 0x00000000ff1c7431 */ /* 0x000fe200000001ff */
[----:B------:R-:W-:Y:S02]  /*4010*/  @P0 PRMT R29, R32, 0x7632, R29 ;  /* 0x00007632201d0816 */ /* 0x000fe4000000001d */
[----:B------:R-:W-:Y:S02]  /*4020*/  CS2R R194, SRZ ;  /* 0x0000000000c27805 */ /* 0x000fe4000001ff00 */
[----:B------:R-:W-:Y:S02]  /*4030*/  @P0 PRMT R31, R33, 0x7632, R31 ;  /* 0x00007632211f0816 */ /* 0x000fe4000000001f */
[----:B------:R-:W-:Y:S01]  /*4040*/  @P0 SHF.L.U32 R164, R164, 0x10, RZ ;  /* 0x00000010a4a40819 */ /* 0x000fe200000006ff */
[----:B------:R-:W1:Y:S01]  /*4050*/  @P0 LDC R196, c[0x0][0x40c] ;  /* 0x00010300ffc40b82 */ /* 0x000e620000000800 */
[----:B------:R-:W-:-:S02]  /*4060*/  @P0 SHF.L.U32 R29, R29, 0x10, RZ ;  /* 0x000000101d1d0819 */ /* 0x000fc400000006ff */
[----:B------:R-:W-:Y:S02]  /*4070*/  @P0 SHF.L.U32 R31, R31, 0x10, RZ ;  /* 0x000000101f1f0819 */ /* 0x000fe400000006ff */
[----:B------:R-:W-:Y:S02]  /*4080*/  MOV R30, RZ ;  /* 0x000000ff001e7202 */ /* 0x000fe40000000f00 */
[----:B------:R-:W-:Y:S01]  /*4090*/  @P0 SHF.L.U32 R167, R33, 0x10, RZ ;  /* 0x0000001021a70819 */ /* 0x000fe200000006ff */
[----:B------:R-:W2:Y:S01]  /*40a0*/  @P0 LDC R212, c[0x0][0x40c] ;  /* 0x00010300ffd40b82 */ /* 0x000ea20000000800 */
[----:B------:R-:W-:Y:S02]  /*40b0*/  @P0 SHF.L.U32 R211, R34, 0x10, RZ ;  /* 0x0000001022d30819 */ /* 0x000fe400000006ff */
[----:B------:R-:W-:-:S05]  /*40c0*/  MOV R193, RZ ;  /* 0x000000ff00c17202 */ /* 0x000fca0000000f00 */
[----:B------:R-:W3:Y:S01]  /*40d0*/  @P0 LDC R166, c[0x0][0x40c] ;  /* 0x00010300ffa60b82 */ /* 0x000ee20000000800 */
[----:B0-----:R-:W-:Y:S01]  /*40e0*/  @P0 FMUL.FTZ R194, R164, R165 ;  /* 0x000000a5a4c20220 */ /* 0x001fe20000410000 */
[----:B------:R-:W-:Y:S01]  /*40f0*/  @P0 PRMT R164, R35, 0x7632, R164 ;  /* 0x0000763223a40816 */ /* 0x000fe200000000a4 */
[----:B------:R-:W-:-:S03]  /*4100*/  @P0 IMAD.U32 R165, R32, 0x10000, RZ ;  /* 0x0001000020a50824 */ /* 0x000fc600078e00ff */
[----:B------:R-:W-:Y:S02]  /*4110*/  @P0 SHF.L.U32 R164, R164, 0x10, RZ ;  /* 0x00000010a4a40819 */ /* 0x000fe400000006ff */
[----:B------:R-:W0:Y:S01]  /*4120*/  @P0 LDC R210, c[0x0][0x40c] ;  /* 0x00010300ffd20b82 */ /* 0x000e220000000800 */
[----:B-1----:R-:W-:Y:S01]  /*4130*/  @P0 FMUL.FTZ R28, R29, R196 ;  /* 0x000000c41d1c0220 */ /* 0x002fe20000410000 */
[----:B------:R-:W-:Y:S02]  /*4140*/  HFMA2 R29, -RZ, RZ, 0, 0 ;  /* 0x00000000ff1d7431 */ /* 0x000fe400000001ff */
[----:B------:R-:W-:-:S04]  /*4150*/  HFMA2 R196, -RZ, RZ, 0, 0 ;  /* 0x00000000ffc47431 */ /* 0x000fc800000001ff */
        /* <DEDUP_REMOVED lines=23> */
.L_x_14373:
[----:B------:R-:W0:Y:S01]  /*42d0*/  LDC.64 R210, c[0x0][0x3a8] ;  /* 0x0000ea00ffd27b82 */ /* 0x000e220000000a00 */
[----:B------:R-:W-:Y:S01]  /*42e0*/  IADD3 R209, PT, PT, R209, 0x20, RZ ;  /* 0x00000020d1d17810 */ /* 0x000fe20007ffe0ff */
[C---:B0-----:R-:W-:Y:S01]  /*42f0*/  IMAD.WIDE.U32 R210, R207.reuse, 0x10, R210 ;  /* 0x00000010cfd27825 */ /* 0x041fe200078e00d2 */
[----:B------:R-:W-:-:S04]  /*4300*/  IADD3 R207, PT, PT, R207, 0x20, RZ ;  /* 0x00000020cfcf7810 */ /* 0x000fc80007ffe0ff */
[----:B------:R0:W-:Y:S03]  /*4310*/  STG.E.128 desc[UR6][R210.64], R164 ;  /* 0x000000a4d2007986 */ /* 0x0001e6000c101d06 */
.L_x_14369:
[----:B------:R-:W-:Y:S05]  /*4320*/  BSYNC.RECONVERGENT B0 ;  /* 0x0000000000007941 */ /* 0x000fea0003800200 */
.L_x_14368:
        /* <DEDUP_REMOVED lines=10> */
.L_x_14377:
[----:B------:R-:W-:Y:S05]  /*43d0*/  BSYNC.RECONVERGENT B1 ;  /* 0x0000000000017941 */ /* 0x000fea0003800200 */
.L_x_14376:
        /* <DEDUP_REMOVED lines=19> */
[----:B------:R-:W-:Y:S01]  /*4510*/  @P0 PRMT R165, R33, 0x7632, R165 ;  /* 0x0000763221a50816 */ /* 0x000fe200000000a5 */
[----:B-1----:R-:W-:Y:S01]  /*4520*/  @P0 FFMA.FTZ R199, R202, R208, R199 ;  /* 0x000000d0cac70223 */ /* 0x002fe200000100c7 */
[----:B------:R-:W-:Y:S02]  /*4530*/  SHF.L.U32 R200, R198, 0x10, RZ ;  /* 0x00000010c6c87819 */ /* 0x000fe400000006ff */
[----:B------:R-:W-:Y:S02]  /*4540*/  @P0 SHF.L.U32 R165, R165, 0x10, RZ ;  /* 0x00000010a5a50819 */ /* 0x000fe400000006ff */
[----:B------:R-:W-:Y:S02]  /*4550*/  SHF.L.U32 R201, R166, 0x10, RZ ;  /* 0x00000010a6c97819 */ /* 0x000fe400000006ff */
[----:B------:R-:W-:Y:S01]  /*4560*/  SHF.L.U32 R203, R167, 0x10, RZ ;  /* 0x00000010a7cb7819 */ /* 0x000fe200000006ff */
[----:B0-----:R-:W-:Y:S01]  /*4570*/  @P0 FFMA.FTZ R200, R165, R209, R200 ;  /* 0x000000d1a5c80223 */ /* 0x001fe200000100c8 */
[----:B------:R-:W-:Y:S01]  /*4580*/  PRMT R204, R167, 0x7632, R204 ;  /* 0x00007632a7cc7816 */ /* 0x000fe200000000cc */
[----:B---3--:R-:W-:Y:S01]  /*4590*/  @P0 FFMA.FTZ R201, R212, R213, R201 ;  /* 0x000000d5d4c90223 */ /* 0x008fe200000100c9 */
[----:B------:R-:W-:-:S02]  /*45a0*/  SHF.L.U32 R197, R164, 0x10, RZ ;  /* 0x00000010a4c57819 */ /* 0x000fc400000006ff */
[----:B------:R-:W-:Y:S02]  /*45b0*/  @P0 PRMT R198, R35, 0x7632, R198 ;  /* 0x0000763223c60816 */ /* 0x000fe400000000c6 */
[----:B------:R-:W-:Y:S02]  /*45c0*/  PRMT R166, R166, 0x7632, R166 ;  /* 0x00007632a6a67816 */ /* 0x000fe400000000a6 */
[----:B------:R-:W-:Y:S02]  /*45d0*/  PRMT R164, R164, 0x7632, R164 ;  /* 0x00007632a4a47816 */ /* 0x000fe400000000a4 */
[----:B------:R-:W-:Y:S02]  /*45e0*/  @P0 PRMT R167, R34, 0x7632, R167 ;  /* 0x0000763222a70816 */ /* 0x000fe400000000a7 */
[----:B------:R-:W-:Y:S02]  /*45f0*/  @P0 PRMT R165, R32, 0x7632, R165 ;  /* 0x0000763220a50816 */ /* 0x000fe400000000a5 */
[----:B------:R-:W-:-:S02]  /*4600*/  @P0 SHF.L.U32 R209, R198, 0x10, RZ ;  /* 0x00000010c6d10819 */ /* 0x000fc400000006ff */
[----:B------:R-:W-:Y:S02]  /*4610*/  @P0 SHF.L.U32 R212, R35, 0x10, RZ ;  /* 0x0000001023d40819 */ /* 0x000fe400000006ff */
[----:B------:R-:W-:Y:S02]  /*4620*/  @P0 SHF.L.U32 R208, R32, 0x10, RZ ;  /* 0x0000001020d00819 */ /* 0x000fe400000006ff */
[----:B------:R-:W-:Y:S01]  /*4630*/  @P0 SHF.L.U32 R167, R167, 0x10, RZ ;  /* 0x00000010a7a70819 */ /* 0x000fe200000006ff */
[----:B----4-:R-:W-:Y:S01]  /*4640*/  @P0 FFMA.FTZ R203, R212, R215, R203 ;  /* 0x000000d7d4cb0223 */ /* 0x010fe200000100cb */
[----:B------:R-:W-:Y:S01]  /*4650*/  @P0 SHF.L.U32 R165, R165, 0x10, RZ ;  /* 0x00000010a5a50819 */ /* 0x000fe200000006ff */
[----:B------:R-:W-:Y:S01]  /*4660*/  @P0 FFMA.FTZ R197, R208, R210, R197 ;  /* 0x000000d2d0c50223 */ /* 0x000fe200000100c5 */
[----:B------:R-:W-:Y:S02]  /*4670*/  SHF.L.U32 R202, R166, 0x10, RZ ;  /* 0x00000010a6ca7819 */ /* 0x000fe400000006ff */
[----:B------:R-:W-:-:S02]  /*4680*/  SHF.L.U32 R198, R164, 0x10, RZ ;  /* 0x00000010a4c67819 */ /* 0x000fc400000006ff */
[----:B------:R-:W-:Y:S01]  /*4690*/  SHF.L.U32 R204, R204, 0x10, RZ ;  /* 0x00000010cccc7819 */ /* 0x000fe200000006ff */
[----:B------:R-:W-:Y:S01]  /*46a0*/  @P0 FFMA.FTZ R202, R167, R214, R202 ;  /* 0x000000d6a7ca0223 */ /* 0x000fe200000100ca */
[----:B------:R-:W-:Y:S01]  /*46b0*/  F2FP.BF16.F32.PACK_AB R166, RZ, R200 ;  /* 0x000000c8ffa6723e */ /* 0x000fe200000010ff */
[----:B------:R-:W-:Y:S01]  /*46c0*/  @P0 FFMA.FTZ R198, R165, R211, R198 ;  /* 0x000000d3a5c60223 */ /* 0x000fe200000100c6 */
        /* <DEDUP_REMOVED lines=13> */
.L_x_14378:
        /* <DEDUP_REMOVED lines=11> */
[----:B------:R-:W-:-:S04]  /*4850*/  @P0 SHF.L.U32 R211, R35, 0x10, RZ ;  /* 0x0000001023d30819 */ /* 0x000fc800000006ff */
        /* <DEDUP_REMOVED lines=33> */
.L_x_14379:
[----:B------:R-:W0:Y:S02]  /*4a70*/  LDC.64 R208, c[0x0][0x3a8] ;  /* 0x0000ea00ffd07b82 */ /* 0x000e240000000a00 */
[----:B0-----:R-:W-:-:S05]  /*4a80*/  IMAD.WIDE.U32 R208, R207, 0x10, R208 ;  /* 0x00000010cfd07825 */ /* 0x001fca00078e00d0 */
[----:B------:R0:W-:Y:S02]  /*4a90*/  STG.E.128 desc[UR6][R208.64], R164 ;  /* 0x000000a4d0007986 */ /* 0x0001e4000c101d06 */
.L_x_14375:
[----:B------:R-:W-:Y:S05]  /*4aa0*/  BSYNC.RECONVERGENT B0 ;  /* 0x0000000000007941 */ /* 0x000fea0003800200 */
.L_x_14374:
        /* <DEDUP_REMOVED lines=234> */
.L_x_14409:
        /* <DEDUP_REMOVED lines=26> */
[----:B------:R-:W1:Y:S01]  /*5af0*/  LDC.64 R206, c[0x0][0x428] ;  /* 0x00010a00ffce7b82 */ /* 0x000e620000000a00 */
[--C-:B------:R-:W-:Y:S01]  /*5b00*/  FADD.FTZ R164, R3, -R208.reuse ;  /* 0x800000d003a47221 */ /* 0x100fe20000010000 */
[--C-:B------:R-:W-:Y:S01]  /*5b10*/  FADD.FTZ R166, R9, -R208.reuse ;  /* 0x800000d009a67221 */ /* 0x100fe20000010000 */
[--C-:B0-----:R-:W-:Y:S01]  /*5b20*/  FADD.FTZ R210, R8, -R208.reuse ;  /* 0x800000d008d27221 */ /* 0x101fe20000010000 */
        /* <DEDUP_REMOVED lines=22> */
[----:B-1----:R-:W-:Y:S01]  /*5c90*/  IMAD.WIDE.U32 R206, R205, 0x10, R206 ;  /* 0x00000010cdce7825 */ /* 0x002fe200078e00ce */
[----:B------:R-:W-:-:S02]  /*5ca0*/  F2FP.BF16.F32.PACK_AB R165, R212, R167 ;  /* 0x000000a7d4a5723e */ /* 0x000fc400000010ff */
[----:B------:R-:W-:Y:S02]  /*5cb0*/  F2FP.BF16.F32.PACK_AB R166, R211, R166 ;  /* 0x000000a6d3a6723e */ /* 0x000fe400000010ff */
[----:B------:R-:W-:Y:S02]  /*5cc0*/  F2FP.BF16.F32.PACK_AB R167, R220, R213 ;  /* 0x000000d5dca7723e */ /* 0x000fe400000010ff */
[----:B------:R-:W-:-:S03]  /*5cd0*/  IADD3 R205, PT, PT, R205, 0x20, RZ ;  /* 0x00000020cdcd7810 */ /* 0x000fc60007ffe0ff */
[----:B------:R1:W-:Y:S04]  /*5ce0*/  STG.E.128 desc[UR6][R206.64], R164 ;  /* 0x000000a4ce007986 */ /* 0x0003e8000c101d06 */
.L_x_14384:
[----:B------:R-:W-:Y:S05]  /*5cf0*/  BSYNC.RECONVERGENT B1 ;  /* 0x0000000000017941 */ /* 0x000fea0003800200 */
.L_x_14383:
[----:B------:R-:W-:Y:S01]  /*5d00*/  LOP3.LUT P0, RZ, R0, 0x200, RZ, 0xc0, !PT ;  /* 0x0000020000ff7812 */ /* 0x000fe2000780c0ff */
[----:B------:R-:W-:-:S12]  /*5d10*/  BSSY.RECONVERGENT B1, `(.L_x_14385) ;  /* 0x0000022000017945 */ /* 0x000fd80003800200 */
[----:B------:R-:W-:Y:S05]  /*5d20*/  @!P0 BRA `(.L_x_14386) ;  /* 0x0000000000808947 */ /* 0x000fea0003800000 */
[----:B-1----:R-:W1:Y:S01]  /*5d30*/  LDC.64 R206, c[0x0][0x428] ;  /* 0x00010a00ffce7b82 */ /* 0x002e620000000a00 */
        /* <DEDUP_REMOVED lines=31> */
.L_x_14386:
[----:B------:R-:W-:Y:S05]  /*5f30*/  BSYNC.RECONVERGENT B1 ;  /* 0x0000000000017941 */ /* 0x000fea0003800200 */
.L_x_14385:
[----:B------:R-:W-:Y:S01]  /*5f40*/  LOP3.LUT P0, RZ, R0, 0x100, RZ, 0xc0, !PT ;  /* 0x0000010000ff7812 */ /* 0x000fe2000780c0ff */
[----:B------:R-:W-:-:S12]  /*5f50*/  BSSY.RECONVERGENT B1, `(.L_x_14387) ;  /* 0x0000022000017945 */ /* 0x000fd80003800200 */
[----:B------:R-:W-:Y:S05]  /*5f60*/  @!P0 BRA `(.L_x_14388) ;  /* 0x0000000000808947 */ /* 0x000fea0003800000 */
[----:B-12---:R-:W1:Y:S01]  /*5f70*/  LDC.64 R206, c[0x0][0x428] ;  /* 0x00010a00ffce7b82 */ /* 0x006e620000000a00 */
        /* <DEDUP_REMOVED lines=31> */
.L_x_14388:
[----:B------:R-:W-:Y:S05]  /*6170*/  BSYNC.RECONVERGENT B1 ;  /* 0x0000000000017941 */ /* 0x000fea0003800200 */
.L_x_14387:
[----:B------:R-:W-:Y:S01]  /*6180*/  LOP3.LUT P0, RZ, R0, 0x40, RZ, 0xc0, !PT ;  /* 0x0000004000ff7812 */ /* 0x000fe2000780c0ff */
[----:B------:R-:W-:-:S12]  /*6190*/  BSSY.RECONVERGENT B1, `(.L_x_14389) ;  /* 0x0000022000017945 */ /* 0x000fd80003800200 */
[----:B------:R-:W-:Y:S05]  /*61a0*/  @!P0 BRA `(.L_x_14390) ;  /* 0x0000000000808947 */ /* 0x000fea0003800000 */
[----:B-123--:R-:W1:Y:S01]  /*61b0*/  LDC.64 R206, c[0x0][0x428] ;  /* 0x00010a00ffce7b82 */ /* 0x00ee620000000a00 */
        /* <DEDUP_REMOVED lines=27> */
[----:B------:R-:W-:Y:S01]  /*6370*/  F2FP.BF16.F32.PACK_AB R166, R211, R166 ;  /* 0x000000a6d3a6723e */ /* 0x000fe200000010ff */
[----:B------:R-:W-:Y:S01]  /*6380*/  VIADD R205, R205, 0x20 ;  /* 0x00000020cdcd7836 */ /* 0x000fe20000000000 */
[----:B------:R-:W-:-:S05]  /*6390*/  F2FP.BF16.F32.PACK_AB R167, R220, R213 ;  /* 0x000000d5dca7723e */ /* 0x000fca00000010ff */
[----:B------:R4:W-:Y:S02]  /*63a0*/  STG.E.128 desc[UR6][R206.64], R164 ;  /* 0x000000a4ce007986 */ /* 0x0009e4000c101d06 */
.L_x_14390:
[----:B------:R-:W-:Y:S05]  /*63b0*/  BSYNC.RECONVERGENT B1 ;  /* 0x0000000000017941 */ /* 0x000fea0003800200 */
.L_x_14389:
[----:B------:R-:W-:Y:S01]  /*63c0*/  LOP3.LUT P0, RZ, R0, 0x20, RZ, 0xc0, !PT ;  /* 0x0000002000ff7812 */ /* 0x000fe2000780c0ff */
[----:B------:R-:W-:-:S12]  /*63d0*/  BSSY.RECONVERGENT B1, `(.L_x_14391) ;  /* 0x0000022000017945 */ /* 0x000fd80003800200 */
[----:B------:R-:W-:Y:S05]  /*63e0*/  @!P0 BRA `(.L_x_14392) ;  /* 0x0000000000808947 */ /* 0x000fea0003800000 */
[----:B-1234-:R-:W1:Y:S01]  /*63f0*/  LDC.64 R206, c[0x0][0x428] ;  /* 0x00010a00ffce7b82 */ /* 0x01ee620000000a00 */
        /* <DEDUP_REMOVED lines=31> */
.L_x_14392:
[----:B------:R-:W-:Y:S05]  /*65f0*/  BSYNC.RECONVERGENT B1 ;  /* 0x0000000000017941 */ /* 0x000fea0003800200 */
.L_x_14391:
        /* <DEDUP_REMOVED lines=35> */
.L_x_14394:
[----:B------:R-:W-:Y:S05]  /*6830*/  BSYNC.RECONVERGENT B1 ;  /* 0x0000000000017941 */ /* 0x000fea0003800200 */
.L_x_14393:
        /* <DEDUP_REMOVED lines=35> */
.L_x_14396:
[----:B------:R-:W-:Y:S05]  /*6a70*/  BSYNC.RECONVERGENT B1 ;  /* 0x0000000000017941 */ /* 0x000fea0003800200 */
.L_x_14395:
        /* <DEDUP_REMOVED lines=33> */
.L_x_14382:
[----:B------:R-:W-:Y:S05]  /*6c90*/  BSYNC.RECONVERGENT B0 ;  /* 0x0000000000007941 */ /* 0x000fea0003800200 */
.L_x_14381:
[----:B01234-:R-:W0:Y:S02]  /*6ca0*/  LDC.64 R164, c[0x0][0x380] ;  /* 0x0000e000ffa47b82 */ /* 0x01fe240000000a00 */
[----:B0-----:R-:W-:-:S04]  /*6cb0*/  LEA R10, R164, R10, 0x2 ;  /* 0x0000000aa40a7211 */ /* 0x001fc800078e10ff */
[----:B------:R-:W-:-:S13]  /*6cc0*/  ISETP.GE.AND P0, PT, R10, R165, PT ;  /* 0x000000a50a00720c */ /* 0x000fda0003f06270 */
[----:B------:R-:W-:Y:S05]  /*6cd0*/  @!P0 BRA `(.L_x_14397) ;  /* 0xffffff9c00b08947 */ /* 0x000fea000383ffff */
[----:B------:R-:W-:Y:S05]  /*6ce0*/  EXIT ;  /* 0x000000000000794d */ /* 0x000fea0003800000 */
.L_x_14380:
        /* <DEDUP_REMOVED lines=8> */
.L_x_14399:
[----:B------:R-:W-:Y:S05]  /*6d70*/  BSYNC B0 ;  /* 0x0000000000007941 */ /* 0x000fea0003800000 */
.L_x_14398:
[----:B------:R-:W-:Y:S01]  /*6d80*/  MOV R165, R213 ;  /* 0x000000d500a57202 */ /* 0x000fe20000000f00 */
[----:B------:R-:W-:Y:S01]  /*6d90*/  HFMA2 R214, -RZ, RZ, 0, 1.1920928955078125e-07 ;  /* 0x00000002ffd67431 */ /* 0x000fe200000001ff */
[----:B------:R-:W-:Y:S01]  /*6da0*/  MOV R217, 0x1f ;  /* 0x0000001f00d97802 */ /* 0x000fe20000000f00 */
[----:B------:R-:W-:Y:S02]  /*6db0*/  IMAD.MOV.U32 R212, RZ, RZ, -0x1 ;  /* 0xffffffffffd47424 */ /* 0x000fe400078e00ff */
[----:B------:R-:W-:-:S05]  /*6dc0*/  FADD.FTZ R165, R164, R165 ;  /* 0x000000a5a4a57221 */ /* 0x000fca0000010000 */
[----:B------:R-:W-:-:S07]  /*6dd0*/  MOV R215, R165 ;  /* 0x000000a500d77202 */ /* 0x000fce0000000f00 */
[----:B------:R-:W-:Y:S05]  /*6de0*/  WARPSYNC.COLLECTIVE R212, `(.L_x_14400) ;  /* 0x00000000d4087348 */ /* 0x000fea0003c00000 */
[----:B------:R0:W1:Y:S02]  /*6df0*/  SHFL.BFLY P6, R213, R215, R214, R217 ;  /* 0x0c0000d6d7d57389 */ /* 0x00006400000c00d9 */
[----:B01----:R-:W-:Y:S05]  /*6e00*/  ENDCOLLECTIVE ;  /* 0x000000000000791b */ /* 0x003fea0003800000 */
.L_x_14400:
[----:B------:R-:W-:Y:S01]  /*6e10*/  HFMA2 R214, -RZ, RZ, 0, 2.384185791015625e-07 ;  /* 0x00000004ffd67431 */ /* 0x000fe200000001ff */
[----:B------:R-:W-:-:S05]  /*6e20*/  MOV R166, R213 ;  /* 0x000000d500a67202 */ /* 0x000fca0000000f00 */
[----:B------:R-:W-:-:S05]  /*6e30*/  FADD.FTZ R166, R165, R166 ;  /* 0x000000a6a5a67221 */ /* 0x000fca0000010000 */
[----:B------:R-:W-:-:S07]  /*6e40*/  MOV R215, R166 ;  /* 0x000000a600d77202 */ /* 0x000fce0000000f00 */
[----:B------:R-:W-:Y:S05]  /*6e50*/  WARPSYNC.COLLECTIVE R212, `(.L_x_14401) ;  /* 0x00000000d4087348 */ /* 0x000fea0003c00000 */
[----:B------:R0:W1:Y:S02]  /*6e60*/  SHFL.BFLY P6, R213, R215, R214, R217 ;  /* 0x0c0000d6d7d57389 */ /* 0x00006400000c00d9 */
[----:B01----:R-:W-:Y:S05]  /*6e70*/  ENDCOLLECTIVE ;  /* 0x000000000000791b */ /* 0x003fea0003800000 */
.L_x_14401:
[----:B------:R-:W-:Y:S01]  /*6e80*/  HFMA2 R214, -RZ, RZ, 0, 4.76837158203125e-07 ;  /* 0x00000008ffd67431 */ /* 0x000fe200000001ff */
[----:B------:R-:W-:-:S05]  /*6e90*/  MOV R167, R213 ;  /* 0x000000d500a77202 */ /* 0x000fca0000000f00 */
[----:B------:R-:W-:-:S05]  /*6ea0*/  FADD.FTZ R167, R166, R167 ;  /* 0x000000a7a6a77221 */ /* 0x000fca0000010000 */
[----:B------:R-:W-:-:S07]  /*6eb0*/  MOV R215, R167 ;  /* 0x000000a700d77202 */ /* 0x000fce0000000f00 */
[----:B------:R-:W-:Y:S05]  /*6ec0*/  WARPSYNC.COLLECTIVE R212, `(.L_x_14402) ;  /* 0x00000000d4087348 */ /* 0x000fea0003c00000 */
[----:B------:R0:W1:Y:S02]  /*6ed0*/  SHFL.BFLY P6, R213, R215, R214, R217 ;  /* 0x0c0000d6d7d57389 */ /* 0x00006400000c00d9 */
[----:B01----:R-:W-:Y:S05]  /*6ee0*/  ENDCOLLECTIVE ;  /* 0x000000000000791b */ /* 0x003fea0003800000 */
.L_x_14402:
        /* <DEDUP_REMOVED lines=8> */
.L_x_14403:
[----:B------:R-:W-:Y:S01]  /*6f70*/  HFMA2 R214, -RZ, RZ, 0, 5.9604644775390625e-08 ;  /* 0x00000001ffd67431 */ /* 0x000fe200000001ff */
[----:B------:R-:W-:Y:S02]  /*6f80*/  MOV R210, R213 ;  /* 0x000000d500d27202 */ /* 0x000fe40000000f00 */
        /* <DEDUP_REMOVED lines=137> */
.L_x_14404:
[----:B------:R-:W-:Y:S02]  /*7820*/  HFMA2 R214, -RZ, RZ, 0, 1.1920928955078125e-07 ;  /* 0x00000002ffd67431 */ /* 0x000fe400000001ff */
[----:B------:R-:W-:-:S04]  /*7830*/  IMAD.MOV.U32 R165, RZ, RZ, R213 ;  /* 0x000000ffffa57224 */ /* 0x000fc800078e00d5 */
[----:B------:R-:W-:-:S05]  /*7840*/  FADD.FTZ R165, R164, R165 ;  /* 0x000000a5a4a57221 */ /* 0x000fca0000010000 */
[----:B------:R-:W-:-:S07]  /*7850*/  MOV R215, R165 ;  /* 0x000000a500d77202 */ /* 0x000fce0000000f00 */
[----:B------:R-:W-:Y:S05]  /*7860*/  WARPSYNC.COLLECTIVE R212, `(.L_x_14405) ;  /* 0x00000000d4087348 */ /* 0x000fea0003c00000 */
[----:B------:R0:W1:Y:S02]  /*7870*/  SHFL.BFLY P6, R213, R215, R214, R217 ;  /* 0x0c0000d6d7d57389 */ /* 0x00006400000c00d9 */
[----:B01----:R-:W-:Y:S05]  /*7880*/  ENDCOLLECTIVE ;  /* 0x000000000000791b */ /* 0x003fea0003800000 */
.L_x_14405:
[----:B------:R-:W-:Y:S01]  /*7890*/  HFMA2 R214, -RZ, RZ, 0, 2.384185791015625e-07 ;  /* 0x00000004ffd67431 */ /* 0x000fe200000001ff */
[----:B------:R-:W-:-:S05]  /*78a0*/  MOV R166, R213 ;  /* 0x000000d500a67202 */ /* 0x000fca0000000f00 */
[----:B------:R-:W-:-:S05]  /*78b0*/  FADD.FTZ R166, R165, R166 ;  /* 0x000000a6a5a67221 */ /* 0x000fca0000010000 */
[----:B------:R-:W-:-:S07]  /*78c0*/  MOV R215, R166 ;  /* 0x000000a600d77202 */ /* 0x000fce0000000f00 */
[----:B------:R-:W-:Y:S05]  /*78d0*/  WARPSYNC.COLLECTIVE R212, `(.L_x_14406) ;  /* 0x00000000d4087348 */ /* 0x000fea0003c00000 */
[----:B------:R0:W1:Y:S02]  /*78e0*/  SHFL.BFLY P6, R213, R215, R214, R217 ;  /* 0x0c0000d6d7d57389 */ /* 0x00006400000c00d9 */
[----:B01----:R-:W-:Y:S05]  /*78f0*/  ENDCOLLECTIVE ;  /* 0x000000000000791b */ /* 0x003fea0003800000 */
.L_x_14406:
[----:B------:R-:W-:Y:S01]  /*7900*/  HFMA2 R214, -RZ, RZ, 0, 4.76837158203125e-07 ;  /* 0x00000008ffd67431 */ /* 0x000fe200000001ff */
[----:B------:R-:W-:-:S05]  /*7910*/  MOV R167, R213 ;  /* 0x000000d500a77202 */ /* 0x000fca0000000f00 */
[----:B------:R-:W-:-:S05]  /*7920*/  FADD.FTZ R167, R166, R167 ;  /* 0x000000a7a6a77221 */ /* 0x000fca0000010000 */
[----:B------:R-:W-:-:S07]  /*7930*/  MOV R215, R167 ;  /* 0x000000a700d77202 */ /* 0x000fce0000000f00 */
[----:B------:R-:W-:Y:S05]  /*7940*/  WARPSYNC.COLLECTIVE R212, `(.L_x_14407) ;  /* 0x00000000d4087348 */ /* 0x000fea0003c00000 */
[----:B------:R0:W1:Y:S02]  /*7950*/  SHFL.BFLY P6, R213, R215, R214, R217 ;  /* 0x0c0000d6d7d57389 */ /* 0x00006400000c00d9 */
[----:B01----:R-:W-:Y:S05]  /*7960*/  ENDCOLLECTIVE ;  /* 0x000000000000791b */ /* 0x003fea0003800000 */
.L_x_14407:
[----:B------:R-:W-:Y:S01]  /*7970*/  HFMA2 R214, -RZ, RZ, 0, 9.5367431640625e-07 ;  /* 0x00000010ffd67431 */ /* 0x000fe200000001ff */
[----:B------:R-:W-:-:S05]  /*7980*/  MOV R210, R213 ;  /* 0x000000d500d27202 */ /* 0x000fca0000000f00 */
[----:B------:R-:W-:-:S05]  /*7990*/  FADD.FTZ R210, R167, R210 ;  /* 0x000000d2a7d27221 */ /* 0x000fca0000010000 */
[----:B------:R-:W-:-:S07]  /*79a0*/  MOV R215, R210 ;  /* 0x000000d200d77202 */ /* 0x000fce0000000f00 */
[----:B------:R-:W-:Y:S05]  /*79b0*/  WARPSYNC.COLLECTIVE R212, `(.L_x_14408) ;  /* 0x00000000d4087348 */ /* 0x000fea0003c00000 */
[----:B------:R0:W1:Y:S02]  /*79c0*/  SHFL.BFLY P6, R213, R215, R214, R217 ;  /* 0x0c0000d6d7d57389 */ /* 0x00006400000c00d9 */
[----:B01----:R-:W-:Y:S05]  /*79d0*/  ENDCOLLECTIVE ;  /* 0x000000000000791b */ /* 0x003fea0003800000 */
.L_x_14408:
[----:B------:R-:W-:Y:S01]  /*79e0*/  MOV R209, R213 ;  /* 0x000000d500d17202 */ /* 0x000fe20000000f00 */
[----:B------:R-:W-:Y:S06]  /*79f0*/  BRA `(.L_x_14409) ;  /* 0xffffffdc00d47947 */ /* 0x000fec000383ffff */
.L_x_14410:
        /* <DEDUP_REMOVED lines=16> */
.L_x_71454:


//--------------------- .text._ZN10layer_norm13ln_fwd_kernelINS_13Kernel_traitsIf13__nv_bfloat16S2_S2_fjLj2048ELj1ELj4ELj1ELj16ENS_18Kernel_traits_baseILj2048EfS2_S2_S2_fjLj128EEEEELb0ELb0ELb1ELb1EEEvNS_9FwdParamsE --------------------------
	.section	.text._ZN10layer_norm13ln_fwd_kernelINS_13Kernel_traitsIf13__nv_bfloat16S2_S2_fjLj2048ELj1ELj4ELj1ELj16ENS_18Kernel_traits_baseILj2048EfS2_S2_S2_fjLj128EEEEELb0ELb0ELb1ELb1EEEvNS_9FwdParamsE,"ax",@progbits
	.align	128
        .global         _ZN10layer_norm13ln_fwd_kernelINS_13Kernel_traitsIf13__nv_bfloat16S2_S2_fjLj2048ELj1ELj4ELj1ELj16ENS_18Kernel_traits_baseILj2048EfS2_S2_S2_fjLj128EEEEELb0ELb0ELb1ELb1EEEvNS_9FwdParamsE
        .type           _ZN10layer_norm13ln_fwd_kernelINS_13Kernel_traitsIf13__nv_bfloat16S2_S2_fjLj2048ELj1ELj4ELj1ELj16ENS_18Kernel_traits_baseILj2048EfS2_S2_S2_fjLj128EEEEELb0ELb0ELb1ELb1EEEvNS_9FwdParamsE,@function
        .size           _ZN10layer_norm13ln_fwd_kernelINS_13Kernel_traitsIf13__nv_bfloat16S2_S2_fjLj2048ELj1ELj4ELj1ELj16ENS_18Kernel_traits_baseILj2048EfS2_S2_S2_fjLj128EEEEELb0ELb0ELb1ELb1EEEvNS_9FwdParamsE,(.L_x_71455 - _ZN10layer_norm13ln_fwd_kernelINS_13Kernel_traitsIf13__nv_bfloat16S2_S2_fjLj2048ELj1ELj4ELj1ELj16ENS_18Kernel_traits_baseILj2048EfS2_S2_S2_fjLj128EEEEELb0ELb0ELb1ELb1EEEvNS_9FwdParamsE)
        .other          _ZN10layer_norm13ln_fwd_kernelINS_13Kernel_traitsIf13__nv_bfloat16S2_S2_fjLj2048ELj1ELj4ELj1ELj16ENS_18Kernel_traits_baseILj2048EfS2_S2_S2_fjLj128EEEEELb0ELb0ELb1ELb1EEEvNS_9FwdParamsE,@"STO_CUDA_ENTRY STV_DEFAULT"
_ZN10layer_norm13ln_fwd_kernelINS_13Kernel_traitsIf13__nv_bfloat16S2_S2_fjLj2048ELj1ELj4ELj1ELj16ENS_18Kernel_traits_baseILj2048EfS2_S2_S2_fjLj128EEEEELb0ELb0ELb1ELb1EEEvNS_9FwdParamsE:
.text._ZN10layer_norm13ln_fwd_kernelINS_13Kernel_traitsIf13__nv_bfloat16S2_S2_fjLj2048ELj1ELj4ELj1ELj16ENS_18Kernel_traits_baseILj2048EfS2_S2_S2_fjLj128EEEEELb0ELb0ELb1ELb1EEEvNS_9FwdParamsE:
        /* <DEDUP_REMOVED lines=49> */
.L_x_14411:
        /* <DEDUP_REMOVED lines=50> */
.L_x_14412:
[----:B------:R-:W1:Y:S01]  /*0630*/  LDCU UR4, c[0x0][0x384] ;  /* 0x00007080ff0477ac */ /* 0x000e620008000800 */
[----:B------:R-:W2:Y:S01]  /*0640*/  LDCU.U8 UR5, c[0x0][0x410] ;  /* 0x00008200ff0577ac */ /* 0x000ea20008000000 */
[----:B------:R-:W3:Y:S01]  /*0650*/  LDCU UR10, c[0x0][0x448] ;  /* 0x00008900ff0a77ac */ /* 0x000ee20008000800 */
[----:B------:R-:W4:Y:S01]  /*0660*/  LDCU.64 UR8, c[0x0][0x3a0] ;  /* 0x00007400ff0877ac */ /* 0x000f220008000a00 */
[----:B-1----:R-:W-:-:S13]  /*0670*/  ISETP.GE.AND P0, PT, R166, UR4, PT ;  /* 0x00000004a6007c0c */ /* 0x002fda000bf06270 */
[----:B--234-:R-:W-:Y:S05]  /*0680*/  @P0 EXIT ;  /* 0x000000000000094d */ /* 0x01cfea0003800000 */
.L_x_14432:
[----:B0-----:R-:W0:Y:S08]  /*0690*/  LDC.64 R2, c[0x0][0x3f0] ;  /* 0x0000fc00ff027b82 */ /* 0x001e300000000a00 */
[----:B------:R-:W1:Y:S08]  /*06a0*/  LDC R165, c[0x0][0x388] ;  /* 0x0000e200ffa57b82 */ /* 0x000e700000000800 */
[----:B------:R-:W2:Y:S01]  /*06b0*/  LDC.64 R136, c[0x0][0x3f8] ;  /* 0x0000fe00ff887b82 */ /* 0x000ea20000000a00 */
[----:B0-----:R-:W-:-:S05]  /*06c0*/  IMAD.WIDE R2, R166, 0x4, R2 ;  /* 0x00000004a6027825 */ /* 0x001fca00078e0202 */
[----:B------:R2:W3:Y:S01]  /*06d0*/  LDG.E R0, desc[UR6][R2.64] ;  /* 0x0000000602007981 */ /* 0x0004e2000c1e1900 */
[----:B------:R-:W-:Y:S02]  /*06e0*/  HFMA2 R204, -RZ, RZ, 0, 0 ;  /* 0x00000000ffcc7431 */ /* 0x000fe400000001ff */
[----:B--2---:R-:W-:-:S05]  /*06f0*/  IMAD.WIDE R2, R166, 0x4, R136 ;  /* 0x00000004a6027825 */ /* 0x004fca00078e0288 */
[----:B-----5:R0:W5:Y:S01]  /*0700*/  LDG.E R164, desc[UR6][R2.64] ;  /* 0x0000000602a47981 */ /* 0x020162000c1e1900 */
[----:B---3--:R-:W-:-:S13]  /*0710*/  ISETP.GE.AND P0, PT, R0, 0x1, PT ;  /* 0x000000010000780c */ /* 0x008fda0003f06270 */
[----:B------:R-:W2:Y:S01]  /*0720*/  @P0 LDC.64 R138, c[0x0][0x390] ;  /* 0x0000e400ff8a0b82 */ /* 0x000ea20000000a00 */
[----:B------:R-:W-:-:S05]  /*0730*/  @P0 IADD3 R140, PT, PT, R0, -0x1, RZ ;  /* 0xffffffff008c0810 */ /* 0x000fca0007ffe0ff */
[----:B-1----:R-:W-:-:S05]  /*0740*/  @P0 IMAD R140, R140, R165, RZ ;  /* 0x000000a58c8c0224 */ /* 0x002fca00078e02ff */
[----:B------:R-:W-:-:S04]  /*0750*/  @P0 SHF.R.S32.HI R141, RZ, 0x1f, R140 ;  /* 0x0000001fff8d0819 */ /* 0x000fc8000001148c */
[----:B------:R-:W-:-:S04]  /*0760*/  @P0 LEA.HI R140, R141, R140, RZ, 0x3 ;  /* 0x0000008c8d8c0211 */ /* 0x000fc800078f18ff */
[----:B------:R-:W-:-:S05]  /*0770*/  @P0 LEA.HI.SX32 R204, R140, R167, 0x1d ;  /* 0x000000a78ccc0211 */ /* 0x000fca00078feaff */
[----:B--2---:R-:W-:-:S05]  /*0780*/  @P0 IMAD.WIDE.U32 R136, R204, 0x10, R138 ;  /* 0x00000010cc880825 */ /* 0x004fca00078e008a */
        /* <DEDUP_REMOVED lines=17> */
[----:B------:R-:W1:Y:S03]  /*08a0*/  @P1 LDC R145, c[0x0][0x40c] ;  /* 0x00010300ff911b82 */ /* 0x000e660000000800 */
[----:B------:R-:W-:-:S05]  /*08b0*/  @P1 SHF.L.U32 R142, R141, 0x10, RZ ;  /* 0x000000108d8e1819 */ /* 0x000fca00000006ff */
        /* <DEDUP_REMOVED lines=13> */
[----:B------:R-:W-:Y:S02]  /*0990*/  SHF.L.U32 R160, R138, 0x10, RZ ;  /* 0x000000108aa07819 */ /* 0x000fe400000006ff */
[----:B------:R-:W-:-:S02]  /*09a0*/  SHF.L.U32 R158, R139, 0x10, RZ ;  /* 0x000000108b9e7819 */ /* 0x000fc400000006ff */
[----:B------:R-:W-:Y:S02]  /*09b0*/  PRMT R138, R138, 0x7632, R138 ;  /* 0x000076328a8a7816 */ /* 0x000fe4000000008a */
[----:B------:R-:W-:Y:S02]  /*09c0*/  PRMT R139, R139, 0x7632, R139 ;  /* 0x000076328b8b7816 */ /* 0x000fe4000000008b */
[C---:B------:R-:W-:Y:S02]  /*09d0*/  @P1 PRMT R136, R6.reuse, 0x7632, R136 ;  /* 0x0000763206881816 */ /* 0x040fe40000000088 */
[----:B------:R-:W-:Y:S02]  /*09e0*/  @P1 PRMT R140, R7, 0x7632, R140 ;  /* 0x00007632078c1816 */ /* 0x000fe4000000008c */
[----:B------:R-:W-:Y:S02]  /*09f0*/  SHF.L.U32 R161, R137, 0x10, RZ ;  /* 0x0000001089a17819 */ /* 0x000fe400000006ff */
[----:B------:R-:W-:-:S02]  /*0a00*/  @P1 SHF.L.U32 R3, R6, 0x10, RZ ;  /* 0x0000001006031819 */ /* 0x000fc400000006ff */
[----:B------:R-:W-:Y:S01]  /*0a10*/  @P1 SHF.L.U32 R137, R7, 0x10, RZ ;  /* 0x0000001007891819 */ /* 0x000fe200000006ff */
[----:B---3--:R-:W-:Y:S01]  /*0a20*/  @P1 FFMA.FTZ R161, R142, R146, R161 ;  /* 0x000000928ea11223 */ /* 0x008fe200000100a1 */
[----:B------:R-:W-:Y:S01]  /*0a30*/  @P1 SHF.L.U32 R2, R4, 0x10, RZ ;  /* 0x0000001004021819 */ /* 0x000fe200000006ff */
[----:B----4-:R-:W-:Y:S01]  /*0a40*/  @P1 FFMA.FTZ R160, R3, R147, R160 ;  /* 0x0000009303a01223 */ /* 0x010fe200000100a0 */
[----:B------:R-:W-:Y:S01]  /*0a50*/  @P1 SHF.L.U32 R136, R136, 0x10, RZ ;  /* 0x0000001088881819 */ /* 0x000fe200000006ff */
[----:B------:R-:W-:Y:S01]  /*0a60*/  @P1 FFMA.FTZ R158, R137, R149, R158 ;  /* 0x00000095899e1223 */ /* 0x000fe2000001009e */
[----:B------:R-:W-:Y:S01]  /*0a70*/  SHF.L.U32 R159, R138, 0x10, RZ ;  /* 0x000000108a9f7819 */ /* 0x000fe200000006ff */
[----:B------:R-:W-:Y:S01]  /*0a80*/  @P1 FFMA.FTZ R157, R2, R143, R157 ;  /* 0x0000008f029d1223 */ /* 0x000fe2000001009d */
[----:B------:R-:W-:Y:S02]  /*0a90*/  @P1 SHF.L.U32 R141, R140, 0x10, RZ ;  /* 0x000000108c8d1819 */ /* 0x000fe400000006ff */
        /* <DEDUP_REMOVED lines=16> */
.L_x_14413:
[----:B------:R-:W0:Y:S01]  /*0ba0*/  @P0 LDC R137, c[0x0][0x40c] ;  /* 0x00010300ff890b82 */ /* 0x000e220000000800 */
        /* <DEDUP_REMOVED lines=25> */
[----:B---3--:R-:W-:-:S07]  /*0d40*/  @P0 FMUL.FTZ R160, R137, R142 ;  /* 0x0000008e89a00220 */ /* 0x008fce0000410000 */
[----:B------:R-:W3:Y:S01]  /*0d50*/  @P0 LDC R143, c[0x0][0x40c] ;  /* 0x00010300ff8f0b82 */ /* 0x000ee20000000800 */
[----:B0-----:R-:W-:Y:S01]  /*0d60*/  @P0 FMUL.FTZ R156, R2, R145 ;  /* 0x00000091029c0220 */ /* 0x001fe20000410000 */
[----:B------:R-:W-:-:S04]  /*0d70*/  F2FP.BF16.F32.PACK_AB R2, RZ, R163 ;  /* 0x000000a3ff02723e */ /* 0x000fc800000010ff */
[----:B------:R-:W-:Y:S01]  /*0d80*/  F2FP.BF16.F32.PACK_AB R141, RZ, R156 ;  /* 0x0000009cff8d723e */ /* 0x000fe200000010ff */
[----:B-1----:R-:W-:Y:S01]  /*0d90*/  @P0 FMUL.FTZ R157, R3, R138 ;  /* 0x0000008a039d0220 */ /* 0x002fe20000410000 */
[----:B------:R-:W-:Y:S02]  /*0da0*/  F2FP.BF16.F32.PACK_AB R138, RZ, R160 ;  /* 0x000000a0ff8a723e */ /* 0x000fe400000010ff */
[----:B------:R-:W-:Y:S01]  /*0db0*/  F2FP.BF16.F32.PACK_AB R3, RZ, R161 ;  /* 0x000000a1ff03723e */ /* 0x000fe200000010ff */
[----:B--2---:R-:W-:Y:S01]  /*0dc0*/  @P0 FMUL.FTZ R162, R136, R139 ;  /* 0x0000008b88a20220 */ /* 0x004fe20000410000 */
[----:B------:R-:W-:Y:S02]  /*0dd0*/  F2FP.BF16.F32.PACK_AB R139, RZ, R159 ;  /* 0x0000009fff8b723e */ /* 0x000fe400000010ff */
[----:B------:R-:W-:Y:S02]  /*0de0*/  F2FP.BF16.F32.PACK_AB R136, RZ, R157 ;  /* 0x0000009dff88723e */ /* 0x000fe400000010ff */
[----:B------:R-:W-:-:S02]  /*0df0*/  F2FP.BF16.F32.PACK_AB R137, RZ, R162 ;  /* 0x000000a2ff89723e */ /* 0x000fc400000010ff */
[----:B------:R-:W-:Y:S01]  /*0e00*/  PRMT R138, R138, 0x5410, R139 ;  /* 0x000054108a8a7816 */ /* 0x000fe2000000008b */
[----:B---3--:R-:W-:Y:S01]  /*0e10*/  @P0 FMUL.FTZ R158, R140, R143 ;  /* 0x0000008f8c9e0220 */ /* 0x008fe20000410000 */
[----:B------:R-:W-:Y:S02]  /*0e20*/  PRMT R136, R136, 0x5410, R2 ;  /* 0x0000541088887816 */ /* 0x000fe40000000002 */
[----:B------:R-:W-:Y:S02]  /*0e30*/  PRMT R137, R137, 0x5410, R3 ;  /* 0x0000541089897816 */ /* 0x000fe40000000003 */
[----:B------:R-:W-:-:S04]  /*0e40*/  F2FP.BF16.F32.PACK_AB R140, RZ, R158 ;  /* 0x0000009eff8c723e */ /* 0x000fc800000010ff */
[----:B------:R-:W-:-:S07]  /*0e50*/  PRMT R139, R140, 0x5410, R141 ;  /* 0x000054108c8b7816 */ /* 0x000fce000000008d */
.L_x_14414:
        /* <DEDUP_REMOVED lines=31> */
[----:B------:R-:W-:Y:S02]  /*1050*/  SHF.L.U32 R155, R140, 0x10, RZ ;  /* 0x000000108c9b7819 */ /* 0x000fe400000006ff */
[----:B------:R-:W-:Y:S02]  /*1060*/  SHF.L.U32 R153, R137, 0x10, RZ ;  /* 0x0000001089997819 */ /* 0x000fe400000006ff */
[----:B------:R-:W-:Y:S01]  /*1070*/  SHF.L.U32 R149, R136, 0x10, RZ ;  /* 0x0000001088957819 */ /* 0x000fe200000006ff */
[----:B0-----:R-:W-:Y:S01]  /*1080*/  @P1 FFMA.FTZ R155, R142, R145, R155 ;  /* 0x000000918e9b1223 */ /* 0x001fe2000001009b */
[----:B------:R-:W-:Y:S01]  /*1090*/  SHF.L.U32 R152, R138, 0x10, RZ ;  /* 0x000000108a987819 */ /* 0x000fe200000006ff */
[----:B-1----:R-:W-:Y:S01]  /*10a0*/  @P1 FFMA.FTZ R153, R144, R148, R153 ;  /* 0x0000009490991223 */ /* 0x002fe20000010099 */
[----:B------:R-:W-:-:S02]  /*10b0*/  SHF.L.U32 R150, R139, 0x10, RZ ;  /* 0x000000108b967819 */ /* 0x000fc400000006ff */
[----:B------:R-:W-:Y:S01]  /*10c0*/  PRMT R138, R138, 0x7632, R138 ;  /* 0x000076328a8a7816 */ /* 0x000fe2000000008a */
[----:B----4-:R-:W-:Y:S01]  /*10d0*/  @P1 FFMA.FTZ R152, R141, R168, R152 ;  /* 0x000000a88d981223 */ /* 0x010fe20000010098 */
[----:B------:R-:W-:Y:S02]  /*10e0*/  PRMT R139, R139, 0x7632, R139 ;  /* 0x000076328b8b7816 */ /* 0x000fe4000000008b */
[----:B------:R-:W-:Y:S02]  /*10f0*/  @P1 PRMT R136, R6, 0x7632, R136 ;  /* 0x0000763206881816 */ /* 0x000fe40000000088 */
[C---:B------:R-:W-:Y:S02]  /*1100*/  @P1 PRMT R137, R7.reuse, 0x7632, R137 ;  /* 0x0000763207891816 */ /* 0x040fe40000000089 */
[----:B------:R-:W-:Y:S02]  /*1110*/  @P1 SHF.L.U32 R145, R7, 0x10, RZ ;  /* 0x0000001007911819 */ /* 0x000fe400000006ff */
[----:B------:R-:W-:-:S02]  /*1120*/  @P1 SHF.L.U32 R140, R4, 0x10, RZ ;  /* 0x00000010048c1819 */ /* 0x000fc400000006ff */
[----:B------:R-:W-:Y:S01]  /*1130*/  @P1 SHF.L.U32 R136, R136, 0x10, RZ ;  /* 0x0000001088881819 */ /* 0x000fe200000006ff */
[----:B------:R-:W-:Y:S01]  /*1140*/  @P1 FFMA.FTZ R150, R145, R170, R150 ;  /* 0x000000aa91961223 */ /* 0x000fe20000010096 */
[----:B------:R-:W-:Y:S01]  /*1150*/  SHF.L.U32 R151, R138, 0x10, RZ ;  /* 0x000000108a977819 */ /* 0x000fe200000006ff */
[----:B------:R-:W-:Y:S01]  /*1160*/  @P1 FFMA.FTZ R149, R140, R143, R149 ;  /* 0x0000008f8c951223 */ /* 0x000fe20000010095 */
[----:B------:R-:W-:Y:S02]  /*1170*/  @P1 SHF.L.U32 R137, R137, 0x10, RZ ;  /* 0x0000001089891819 */ /* 0x000fe400000006ff */
        /* <DEDUP_REMOVED lines=16> */
.L_x_14415:
[----:B0-----:R-:W0:Y:S01]  /*1280*/  @P0 LDC R139, c[0x0][0x40c] ;  /* 0x00010300ff8b0b82 */ /* 0x001e220000000800 */
        /* <DEDUP_REMOVED lines=43> */
.L_x_14416:
        /* <DEDUP_REMOVED lines=29> */
[C---:B------:R-:W-:Y:S01]  /*1710*/  PRMT R140, R136.reuse, 0x7632, R140 ;  /* 0x00007632888c7816 */ /* 0x040fe2000000008c */
[----:B0-----:R-:W-:Y:S01]  /*1720*/  @P1 FFMA.FTZ R146, R173, R168, R146 ;  /* 0x000000a8ad921223 */ /* 0x001fe20000010092 */
[----:B------:R-:W-:Y:S02]  /*1730*/  SHF.L.U32 R145, R137, 0x10, RZ ;  /* 0x0000001089917819 */ /* 0x000fe400000006ff */
[----:B------:R-:W-:Y:S02]  /*1740*/  SHF.L.U32 R141, R136, 0x10, RZ ;  /* 0x00000010888d7819 */ /* 0x000fe400000006ff */
[----:B------:R-:W-:Y:S01]  /*1750*/  SHF.L.U32 R147, R140, 0x10, RZ ;  /* 0x000000108c937819 */ /* 0x000fe200000006ff */
[----:B---3--:R-:W-:Y:S01]  /*1760*/  @P1 FFMA.FTZ R145, R144, R170, R145 ;  /* 0x000000aa90911223 */ /* 0x008fe20000010091 */
[----:B------:R-:W-:-:S02]  /*1770*/  @P1 PRMT R137, R6, 0x7632, R137 ;  /* 0x0000763206891816 */ /* 0x000fc40000000089 */
[----:B------:R-:W-:Y:S01]  /*1780*/  SHF.L.U32 R136, R138, 0x10, RZ ;  /* 0x000000108a887819 */ /* 0x000fe200000006ff */
[----:B-1----:R-:W-:Y:S01]  /*1790*/  @P1 FFMA.FTZ R147, R142, R143, R147 ;  /* 0x0000008f8e931223 */ /* 0x002fe20000010093 */
[----:B------:R-:W-:Y:S02]  /*17a0*/  SHF.L.U32 R169, R139, 0x10, RZ ;  /* 0x000000108ba97819 */ /* 0x000fe400000006ff */
[----:B------:R-:W-:Y:S02]  /*17b0*/  @P1 PRMT R140, R7, 0x7632, R140 ;  /* 0x00007632078c1816 */ /* 0x000fe4000000008c */
[----:B------:R-:W-:Y:S02]  /*17c0*/  PRMT R138, R138, 0x7632, R138 ;  /* 0x000076328a8a7816 */ /* 0x000fe4000000008a */
[----:B------:R-:W-:Y:S02]  /*17d0*/  PRMT R139, R139, 0x7632, R139 ;  /* 0x000076328b8b7816 */ /* 0x000fe4000000008b */
[----:B------:R-:W-:-:S02]  /*17e0*/  @P1 SHF.L.U32 R168, R137, 0x10, RZ ;  /* 0x0000001089a81819 */ /* 0x000fc400000006ff */
[----:B------:R-:W-:Y:S02]  /*17f0*/  @P1 SHF.L.U32 R137, R140, 0x10, RZ ;  /* 0x000000108c891819 */ /* 0x000fe400000006ff */
[----:B------:R-:W-:Y:S02]  /*1800*/  @P1 SHF.L.U32 R173, R6, 0x10, RZ ;  /* 0x0000001006ad1819 */ /* 0x000fe400000006ff */
[----:B------:R-:W-:Y:S02]  /*1810*/  @P1 SHF.L.U32 R170, R4, 0x10, RZ ;  /* 0x0000001004aa1819 */ /* 0x000fe400000006ff */
[----:B------:R-:W-:Y:S02]  /*1820*/  SHF.L.U32 R143, R138, 0x10, RZ ;  /* 0x000000108a8f7819 */ /* 0x000fe400000006ff */
[----:B------:R-:W-:Y:S01]  /*1830*/  SHF.L.U32 R140, R139, 0x10, RZ ;  /* 0x000000108b8c7819 */ /* 0x000fe200000006ff */
[----:B----4-:R-:W-:Y:S01]  /*1840*/  @P1 FFMA.FTZ R141, R170, R171, R141 ;  /* 0x000000abaa8d1223 */ /* 0x010fe2000001008d */
[----:B------:R-:W-:Y:S01]  /*1850*/  @!P1 MOV R144, R136 ;  /* 0x0000008800909202 */ /* 0x000fe20000000f00 */
        /* <DEDUP_REMOVED lines=18> */
.L_x_14417:
        /* <DEDUP_REMOVED lines=20> */
[----:B------:R-:W-:-:S06]  /*1ac0*/  @P0 SHF.L.U32 R137, R4, 0x10, RZ ;  /* 0x0000001004890819 */ /* 0x000fcc00000006ff */
        /* <DEDUP_REMOVED lines=23> */
.L_x_14418:
        /* <DEDUP_REMOVED lines=19> */
[----:B------:R-:W-:-:S02]  /*1d70*/  @P1 SHF.L.U32 R171, R170, 0x10, RZ ;  /* 0x00000010aaab1819 */ /* 0x000fc400000006ff */
[----:B------:R-:W-:-:S03]  /*1d80*/  @P1 SHF.L.U32 R170, R6, 0x10, RZ ;  /* 0x0000001006aa1819 */ /* 0x000fc600000006ff */
        /* <DEDUP_REMOVED lines=15> */
[----:B------:R-:W-:Y:S01]  /*1e80*/  PRMT R138, R138, 0x7632, R138 ;  /* 0x000076328a8a7816 */ /* 0x000fe2000000008a */
[----:B----4-:R-:W-:Y:S01]  /*1e90*/  @P1 FFMA.FTZ R175, R170, R183, R175 ;  /* 0x000000b7aaaf1223 */ /* 0x010fe200000100af */
[----:B------:R-:W-:Y:S02]  /*1ea0*/  PRMT R139, R139, 0x7632, R139 ;  /* 0x000076328b8b7816 */ /* 0x000fe4000000008b */
[----:B------:R-:W-:Y:S02]  /*1eb0*/  @P1 PRMT R136, R6, 0x7632, R136 ;  /* 0x0000763206881816 */ /* 0x000fe40000000088 */
[----:B------:R-:W-:Y:S02]  /*1ec0*/  @P1 PRMT R168, R7, 0x7632, R168 ;  /* 0x0000763207a81816 */ /* 0x000fe400000000a8 */
[----:B------:R-:W-:Y:S02]  /*1ed0*/  SHF.L.U32 R172, R137, 0x10, RZ ;  /* 0x0000001089ac7819 */ /* 0x000fe400000006ff */
[----:B------:R-:W-:-:S02]  /*1ee0*/  @P1 SHF.L.U32 R182, R7, 0x10, RZ ;  /* 0x0000001007b61819 */ /* 0x000fc400000006ff */
[----:B------:R-:W-:Y:S01]  /*1ef0*/  @P1 SHF.L.U32 R169, R4, 0x10, RZ ;  /* 0x0000001004a91819 */ /* 0x000fe200000006ff */
[----:B---3--:R-:W-:Y:S01]  /*1f00*/  @P1 FFMA.FTZ R172, R171, R181, R172 ;  /* 0x000000b5abac1223 */ /* 0x008fe200000100ac */
        /* <DEDUP_REMOVED lines=21> */
.L_x_14419:
        /* <DEDUP_REMOVED lines=44> */
.L_x_14420:
        /* <DEDUP_REMOVED lines=66> */
.L_x_14421:
        /* <DEDUP_REMOVED lines=44> */
.L_x_14422:
        /* <DEDUP_REMOVED lines=66> */
.L_x_14423:
        /* <DEDUP_REMOVED lines=44> */
.L_x_14424:
        /* <DEDUP_REMOVED lines=37> */
[----:B------:R-:W-:Y:S02]  /*3330*/  PRMT R138, R138, 0x7632, R138 ;  /* 0x000076328a8a7816 */ /* 0x000fe4000000008a */
[----:B------:R-:W-:Y:S02]  /*3340*/  PRMT R139, R139, 0x7632, R139 ;  /* 0x000076328b8b7816 */ /* 0x000fe4000000008b */
[C---:B------:R-:W-:Y:S02]  /*3350*/  @P1 PRMT R136, R6.reuse, 0x7632, R136 ;  /* 0x0000763206881816 */ /* 0x040fe40000000088 */
[C---:B------:R-:W-:Y:S02]  /*3360*/  @P1 PRMT R168, R7.reuse, 0x7632, R168 ;  /* 0x0000763207a81816 */ /* 0x040fe400000000a8 */
[----:B------:R-:W-:Y:S02]  /*3370*/  @P1 SHF.L.U32 R206, R6, 0x10, RZ ;  /* 0x0000001006ce1819 */ /* 0x000fe400000006ff */
[----:B------:R-:W-:-:S02]  /*3380*/  @P1 SHF.L.U32 R169, R7, 0x10, RZ ;  /* 0x0000001007a91819 */ /* 0x000fc400000006ff */
        /* <DEDUP_REMOVED lines=23> */
.L_x_14425:
        /* <DEDUP_REMOVED lines=44> */
.L_x_14426:
        /* <DEDUP_REMOVED lines=14> */
[----:B-----5:R-:W-:Y:S02]  /*38a0*/  @P0 SHF.L.U32 R168, R5, 0x10, RZ ;  /* 0x0000001005a80819 */ /* 0x020fe400000006ff */
[----:B------:R-:W-:Y:S02]  /*38b0*/  @P0 SHF.L.U32 R208, R6, 0x10, RZ ;  /* 0x0000001006d00819 */ /* 0x000fe400000006ff */
[----:B------:R-:W-:-:S03]  /*38c0*/  @P0 SHF.L.U32 R215, R7, 0x10, RZ ;  /* 0x0000001007d70819 */ /* 0x000fc600000006ff */
        /* <DEDUP_REMOVED lines=16> */
[----:B------:R-:W-:Y:S01]  /*39d0*/  SHF.L.U32 R207, R136, 0x10, RZ ;  /* 0x0000001088cf7819 */ /* 0x000fe200000006ff */
[----:B---3--:R-:W-:Y:S01]  /*39e0*/  @P0 FFMA.FTZ R205, R208, R210, R205 ;  /* 0x000000d2d0cd0223 */ /* 0x008fe200000100cd */
[----:B------:R-:W-:Y:S01]  /*39f0*/  @P0 PRMT R137, R6, 0x7632, R137 ;  /* 0x0000763206890816 */ /* 0x000fe20000000089 */
[----:B----4-:R-:W-:Y:S01]  /*3a00*/  @P0 FFMA.FTZ R206, R215, R216, R206 ;  /* 0x000000d8d7ce0223 */ /* 0x010fe200000100ce */
[----:B------:R-:W-:-:S02]  /*3a10*/  @P0 PRMT R204, R7, 0x7632, R204 ;  /* 0x0000763207cc0816 */ /* 0x000fc400000000cc */
[----:B------:R-:W-:Y:S02]  /*3a20*/  PRMT R138, R138, 0x7632, R138 ;  /* 0x000076328a8a7816 */ /* 0x000fe4000000008a */
[----:B------:R-:W-:Y:S02]  /*3a30*/  PRMT R139, R139, 0x7632, R139 ;  /* 0x000076328b8b7816 */ /* 0x000fe4000000008b */
[----:B------:R-:W-:Y:S02]  /*3a40*/  PRMT R136, R136, 0x7632, R136 ;  /* 0x0000763288887816 */ /* 0x000fe40000000088 */
[----:B------:R-:W-:Y:S02]  /*3a50*/  @P0 PRMT R0, R4, 0x7632, R0 ;  /* 0x0000763204000816 */ /* 0x000fe40000000000 */
[----:B------:R-:W-:Y:S02]  /*3a60*/  @P0 SHF.L.U32 R168, R137, 0x10, RZ ;  /* 0x0000001089a80819 */ /* 0x000fe400000006ff */
[----:B------:R-:W-:-:S02]  /*3a70*/  @P0 SHF.L.U32 R211, R204, 0x10, RZ ;  /* 0x00000010ccd30819 */ /* 0x000fc400000006ff */
[----:B------:R-:W-:Y:S02]  /*3a80*/  @P0 SHF.L.U32 R210, R4, 0x10, RZ ;  /* 0x0000001004d20819 */ /* 0x000fe400000006ff */
[----:B------:R-:W-:Y:S02]  /*3a90*/  @P0 SHF.L.U32 R137, R0, 0x10, RZ ;  /* 0x0000001000890819 */ /* 0x000fe400000006ff */
[----:B------:R-:W-:Y:S01]  /*3aa0*/  SHF.L.U32 R171, R138, 0x10, RZ ;  /* 0x000000108aab7819 */ /* 0x000fe200000006ff */
[----:B------:R-:W-:Y:S01]  /*3ab0*/  @P0 FFMA.FTZ R207, R210, R212, R207 ;  /* 0x000000d4d2cf0223 */ /* 0x000fe200000100cf */
        /* <DEDUP_REMOVED lines=18> */
.L_x_14427:
[----:B-1----:R-:W0:Y:S01]  /*3be0*/  @P0 LDC R169, c[0x0][0x40c] ;  /* 0x00010300ffa90b82 */ /* 0x002e220000000800 */
        /* <DEDUP_REMOVED lines=8> */
[----:B------:R-:W-:-:S02]  /*3c70*/  @P0 SHF.L.U32 R137, R137, 0x10, RZ ;  /* 0x0000001089890819 */ /* 0x000fc400000006ff */
[----:B------:R-:W-:Y:S02]  /*3c80*/  @P0 SHF.L.U32 R136, R136, 0x10, RZ ;  /* 0x0000001088880819 */ /* 0x000fe400000006ff */
[----:B------:R-:W-:-:S03]  /*3c90*/  @P0 SHF.L.U32 R210, R7, 0x10, RZ ;  /* 0x0000001007d20819 */ /* 0x000fc600000006ff */
[----:B------:R-:W2:Y:S08]  /*3ca0*/  @P0 LDC R205, c[0x0][0x40c] ;  /* 0x00010300ffcd0b82 */ /* 0x000eb00000000800 */
[----:B------:R-:W3:Y:S01]  /*3cb0*/  @P0 LDC R138, c[0x0][0x40c] ;  /* 0x00010300ff8a0b82 */ /* 0x000ee20000000800 */
[----:B0-----:R-:W-:Y:S01]  /*3cc0*/  @P0 FMUL.FTZ R208, R0, R169 ;  /* 0x000000a900d00220 */ /* 0x001fe20000410000 */
[----:B------:R-:W-:-:S02]  /*3cd0*/  @P0 PRMT R0, R7, 0x7632, R0 ;  /* 0x0000763207000816 */ /* 0x000fc40000000000 */
[----:B------:R-:W-:Y:S02]  /*3ce0*/  MOV R169, RZ ;  /* 0x000000ff00a97202 */ /* 0x000fe40000000f00 */
[----:B------:R-:W-:Y:S02]  /*3cf0*/  @P0 SHF.L.U32 R0, R0, 0x10, RZ ;  /* 0x0000001000000819 */ /* 0x000fe400000006ff */
[----:B------:R-:W0:Y:S01]  /*3d00*/  @P0 LDC R211, c[0x0][0x40c] ;  /* 0x00010300ffd30b82 */ /* 0x000e220000000800 */
[----:B-1----:R-:W-:Y:S01]  /*3d10*/  @P0 FMUL.FTZ R171, R137, R168 ;  /* 0x000000a889ab0220 */ /* 0x002fe20000410000 */
[----:B------:R-:W-:Y:S02]  /*3d20*/  @P0 SHF.L.U32 R137, R5, 0x10, RZ ;  /* 0x0000001005890819 */ /* 0x000fe400000006ff */
[----:B------:R-:W-:-:S04]  /*3d30*/  @P0 SHF.L.U32 R168, R6, 0x10, RZ ;  /* 0x0000001006a80819 */ /* 0x000fc800000006ff */
[----:B------:R-:W1:Y:S01]  /*3d40*/  @P0 LDC R215, c[0x0][0x40c] ;  /* 0x00010300ffd70b82 */ /* 0x000e620000000800 */
[----:B--2---:R-:W-:Y:S01]  /*3d50*/  @P0 FMUL.FTZ R170, R136, R205 ;  /* 0x000000cd88aa0220 */ /* 0x004fe20000410000 */
[----:B------:R-:W-:Y:S02]  /*3d60*/  @P0 SHF.L.U32 R136, R4, 0x10, RZ ;  /* 0x0000001004880819 */ /* 0x000fe400000006ff */
[----:B------:R-:W-:-:S04]  /*3d70*/  CS2R R204, SRZ ;  /* 0x0000000000cc7805 */ /* 0x000fc8000001ff00 */
[----:B------:R-:W2:Y:S01]  /*3d80*/  @P0 LDC R139, c[0x0][0x40c] ;  /* 0x00010300ff8b0b82 */ /* 0x000ea20000000800 */
[----:B---3--:R-:W-:Y:S01]  /*3d90*/  @P0 FMUL.FTZ R169, R137, R138 ;  /* 0x0000008a89a90220 */ /* 0x008fe20000410000 */
[----:B------:R-:W-:-:S04]  /*3da0*/  F2FP.BF16.F32.PACK_AB R138, RZ, R170 ;  /* 0x000000aaff8a723e */ /* 0x000fc800000010ff */
[----:B------:R-:W-:Y:S02]  /*3db0*/  F2FP.BF16.F32.PACK_AB R137, RZ, R169 ;  /* 0x000000a9ff89723e */ /* 0x000fe400000010ff */
[----:B------:R-:W3:Y:S01]  /*3dc0*/  @P0 LDC R213, c[0x0][0x40c] ;  /* 0x00010300ffd50b82 */ /* 0x000ee20000000800 */
[----:B0-----:R-:W-:Y:S01]  /*3dd0*/  @P0 FMUL.FTZ R205, R168, R211 ;  /* 0x000000d3a8cd0220 */ /* 0x001fe20000410000 */
[----:B------:R-:W-:Y:S02]  /*3de0*/  F2FP.BF16.F32.PACK_AB R168, RZ, R171 ;  /* 0x000000abffa8723e */ /* 0x000fe400000010ff */
[----:B------:R-:W-:Y:S01]  /*3df0*/  PRMT R137, R137, 0x5410, R138 ;  /* 0x0000541089897816 */ /* 0x000fe2000000008a */
[----:B-1----:R-:W-:Y:S01]  /*3e00*/  @P0 FMUL.FTZ R204, R0, R215 ;  /* 0x000000d700cc0220 */ /* 0x002fe20000410000 */
[----:B------:R-:W-:-:S04]  /*3e10*/  F2FP.BF16.F32.PACK_AB R0, RZ, R208 ;  /* 0x000000d0ff00723e */ /* 0x000fc800000010ff */
[----:B------:R-:W-:Y:S01]  /*3e20*/  F2FP.BF16.F32.PACK_AB R211, RZ, R204 ;  /* 0x000000ccffd3723e */ /* 0x000fe200000010ff */
        /* <DEDUP_REMOVED lines=8> */
.L_x_14428:
        /* <DEDUP_REMOVED lines=219> */
.L_x_14444:
        /* <DEDUP_REMOVED lines=16> */
[----:B------:R-:W-:Y:S02]  /*4d60*/  FSEL R0, R139, RZ, !P0 ;  /* 0x000000ff8b007208 */ /* 0x000fe40004000000 */
[----:B------:R-:W-:Y:S02]  /*4d70*/  IADD3 R164, PT, PT, R164, -0x1, RZ ;  /* 0xffffffffa4a47810 */ /* 0x000fe40007ffe0ff */
[----:B------:R-:W-:Y:S01]  /*4d80*/  LOP3.LUT R167, R168, 0x1f, RZ, 0xc0, !PT ;  /* 0x0000001fa8a77812 */ /* 0x000fe200078ec0ff */
[C---:B------:R-:W-:Y:S01]  /*4d90*/  FADD.FTZ R2, -R0.reuse, R157 ;  /* 0x0000009d00027221 */ /* 0x040fe20000010100 */
[C---:B------:R-:W-:Y:S01]  /*4da0*/  FADD.FTZ R136, -R0.reuse, R163 ;  /* 0x000000a300887221 */ /* 0x040fe20000010100 */
[C---:B------:R-:W-:Y:S01]  /*4db0*/  FADD.FTZ R162, -R0.reuse, R162 ;  /* 0x000000a200a27221 */ /* 0x040fe20000010100 */
[----:B------:R-:W-:Y:S01]  /*4dc0*/  FADD.FTZ R138, -R0, R161 ;  /* 0x000000a1008a7221 */ /* 0x000fe20000010100 */
        /* <DEDUP_REMOVED lines=8> */
[----:B------:R-:W-:-:S02]  /*4e50*/  IMAD R165, R164, R165, RZ ;  /* 0x000000a5a4a57224 */ /* 0x000fc400078e02ff */
[----:B------:R-:W-:Y:S01]  /*4e60*/  FADD.FTZ R160, -R0, R160 ;  /* 0x000000a000a07221 */ /* 0x000fe20000010100 */
[----:B------:R-:W-:Y:S01]  /*4e70*/  F2FP.BF16.F32.PACK_AB R136, R136, R3 ;  /* 0x000000038888723e */ /* 0x000fe200000010ff */
[----:B------:R-:W-:Y:S01]  /*4e80*/  FADD.FTZ R212, -R0, R158 ;  /* 0x0000009e00d47221 */ /* 0x000fe20000010100 */
[----:B------:R-:W-:Y:S01]  /*4e90*/  F2FP.BF16.F32.PACK_AB R137, R2, R137 ;  /* 0x000000890289723e */ /* 0x000fe200000010ff */
[C---:B------:R-:W-:Y:S01]  /*4ea0*/  FMUL.FTZ R139, R209.reuse, R160 ;  /* 0x000000a0d18b7220 */ /* 0x040fe20000410000 */
[----:B------:R-:W0:Y:S01]  /*4eb0*/  LDC.64 R2, c[0x0][0x428] ;  /* 0x00010a00ff027b82 */ /* 0x000e220000000a00 */
[C---:B------:R-:W-:Y:S01]  /*4ec0*/  FADD.FTZ R210, -R0.reuse, R159 ;  /* 0x0000009f00d27221 */ /* 0x040fe20000010100 */
[C---:B------:R-:W-:Y:S01]  /*4ed0*/  FADD.FTZ R216, -R0.reuse, R156 ;  /* 0x0000009c00d87221 */ /* 0x040fe20000010100 */
[----:B------:R-:W-:Y:S01]  /*4ee0*/  SHF.R.S32.HI R160, RZ, 0x1f, R165 ;  /* 0x0000001fffa07819 */ /* 0x000fe200000114a5 */
[C---:B------:R-:W-:Y:S01]  /*4ef0*/  FADD.FTZ R224, -R0.reuse, R143 ;  /* 0x0000008f00e07221 */ /* 0x040fe20000010100 */
[C---:B------:R-:W-:Y:S01]  /*4f00*/  FMUL.FTZ R143, R209.reuse, R212 ;  /* 0x000000d4d18f7220 */ /* 0x040fe20000410000 */
[C---:B------:R-:W-:Y:S01]  /*4f10*/  FADD.FTZ R152, -R0.reuse, R152 ;  /* 0x0000009800987221 */ /* 0x040fe20000010100 */
[C---:B------:R-:W-:Y:S01]  /*4f20*/  FADD.FTZ R150, -R0.reuse, R150 ;  /* 0x0000009600967221 */ /* 0x040fe20000010100 */
[----:B------:R-:W-:Y:S01]  /*4f30*/  FADD.FTZ R218, -R0, R141 ;  /* 0x0000008d00da7221 */ /* 0x000fe20000010100 */
[C---:B------:R-:W-:Y:S01]  /*4f40*/  FMUL.FTZ R210, R209.reuse, R210 ;  /* 0x000000d2d1d27220 */ /* 0x040fe20000410000 */
[----:B------:R-:W-:Y:S01]  /*4f50*/  FMUL.FTZ R216, R209, R216 ;  /* 0x000000d8d1d87220 */ /* 0x000fe20000410000 */
[----:B------:R-:W-:Y:S01]  /*4f60*/  LEA.HI R160, R160, R165, RZ, 0x3 ;  /* 0x000000a5a0a07211 */ /* 0x000fe200078f18ff */
[----:B------:R-:W-:Y:S01]  /*4f70*/  FFMA.FTZ R141, R139, R128, R64 ;  /* 0x000000808b8d7223 */ /* 0x000fe20000010040 */
[C---:B------:R-:W-:Y:S01]  /*4f80*/  FADD.FTZ R142, -R0.reuse, R142 ;  /* 0x0000008e008e7221 */ /* 0x040fe20000010100 */
[----:B------:R-:W-:Y:S01]  /*4f90*/  FFMA.FTZ R139, R143, R130, R66 ;  /* 0x000000828f8b7223 */ /* 0x000fe20000010042 */
[C---:B------:R-:W-:Y:S01]  /*4fa0*/  FADD.FTZ R156, -R0.reuse, R149 ;  /* 0x00000095009c7221 */ /* 0x040fe20000010100 */
[C---:B------:R-:W-:Y:S01]  /*4fb0*/  FADD.FTZ R158, -R0.reuse, R155 ;  /* 0x0000009b009e7221 */ /* 0x040fe20000010100 */
[C---:B------:R-:W-:Y:S01]  /*4fc0*/  FADD.FTZ R246, -R0.reuse, R193 ;  /* 0x000000c100f67221 */ /* 0x040fe20000010100 */
[C---:B------:R-:W-:Y:S01]  /*4fd0*/  FMUL.FTZ R143, R209.reuse, R152 ;  /* 0x00000098d18f7220 */ /* 0x040fe20000410000 */
[C---:B------:R-:W-:Y:S01]  /*4fe0*/  FADD.FTZ R148, -R0.reuse, R148 ;  /* 0x0000009400947221 */ /* 0x040fe20000010100 */
[----:B------:R-:W-:Y:S01]  /*4ff0*/  FADD.FTZ R244, -R0, R192 ;  /* 0x000000c000f47221 */ /* 0x000fe20000010100 */
[----:B------:R-:W-:Y:S01]  /*5000*/  FFMA.FTZ R216, R216, R131, R67 ;  /* 0x00000083d8d87223 */ /* 0x000fe20000010043 */
[----:B------:R-:W-:Y:S01]  /*5010*/  FFMA.FTZ R210, R210, R129, R65 ;  /* 0x00000081d2d27223 */ /* 0x000fe20000010041 */
[C---:B------:R-:W-:Y:S01]  /*5020*/  FMUL.FTZ R149, R209.reuse, R150 ;  /* 0x00000096d1957220 */ /* 0x040fe20000410000 */
[----:B------:R-:W-:Y:S01]  /*5030*/  LEA.HI.SX32 R193, R160, R167, 0x1d ;  /* 0x000000a7a0c17211 */ /* 0x000fe200078feaff */
        /* <DEDUP_REMOVED lines=8> */
[----:B------:R-:W-:Y:S01]  /*50c0*/  FMUL.FTZ R158, R209, R158 ;  /* 0x0000009ed19e7220 */ /* 0x000fe20000410000 */
[----:B------:R-:W-:Y:S01]  /*50d0*/  FFMA.FTZ R142, R143, R120, R56 ;  /* 0x000000788f8e7223 */ /* 0x000fe20000010038 */
[----:B------:R-:W-:Y:S01]  /*50e0*/  FMUL.FTZ R152, R209, R148 ;  /* 0x00000094d1987220 */ /* 0x000fe20000410000 */
[----:B------:R-:W-:Y:S01]  /*50f0*/  FFMA.FTZ R143, R149, R122, R58 ;  /* 0x0000007a958f7223 */ /* 0x000fe2000001003a */
[C---:B------:R-:W-:Y:S01]  /*5100*/  FADD.FTZ R154, -R0.reuse, R154 ;  /* 0x0000009a009a7221 */ /* 0x040fe20000010100 */
[C---:B------:R-:W-:Y:S01]  /*5110*/  FADD.FTZ R164, -R0.reuse, R153 ;  /* 0x0000009900a47221 */ /* 0x040fe20000010100 */
[----:B------:R-:W-:Y:S01]  /*5120*/  FADD.FTZ R214, -R0, R151 ;  /* 0x0000009700d67221 */ /* 0x000fe20000010100 */
[----:B------:R-:W-:Y:S01]  /*5130*/  F2FP.BF16.F32.PACK_AB R139, R216, R139 ;  /* 0x0000008bd88b723e */ /* 0x000fe200000010ff */
[----:B0-----:R-:W-:Y:S01]  /*5140*/  IMAD.WIDE.U32 R148, R193, 0x10, R2 ;  /* 0x00000010c1947825 */ /* 0x001fe200078e0002 */
[----:B------:R-:W-:-:S03]  /*5150*/  F2FP.BF16.F32.PACK_AB R138, R210, R141 ;  /* 0x0000008dd28a723e */ /* 0x000fc600000010ff */
        /* <DEDUP_REMOVED lines=11> */
[----:B------:R-:W-:Y:S01]  /*5210*/  FMUL.FTZ R214, R209, R214 ;  /* 0x000000d6d1d67220 */ /* 0x000fe20000410000 */
[----:B------:R0:W-:Y:S01]  /*5220*/  STG.E.128 desc[UR6][R148.64], R136 ;  /* 0x0000008894007986 */ /* 0x0001e2000c101d06 */
[----:B------:R-:W-:Y:S01]  /*5230*/  FADD.FTZ R238, -R0, R174 ;  /* 0x000000ae00ee7221 */ /* 0x000fe20000010100 */
[----:B------:R-:W-:Y:S01]  /*5240*/  FFMA.FTZ R153, R153, R116, R52 ;  /* 0x0000007499997223 */ /* 0x000fe20000010034 */
[----:B------:R-:W-:Y:S01]  /*5250*/  FFMA.FTZ R155, R155, R118, R54 ;  /* 0x000000769b9b7223 */ /* 0x000fe20000010036 */
[----:B------:R-:W-:Y:S01]  /*5260*/  FFMA.FTZ R157, R157, R112, R48 ;  /* 0x000000709d9d7223 */ /* 0x000fe20000010030 */
[----:B------:R-:W-:Y:S01]  /*5270*/  FFMA.FTZ R189, R189, R114, R50 ;  /* 0x00000072bdbd7223 */ /* 0x000fe20000010032 */
[----:B------:R-:W-:Y:S01]  /*5280*/  FFMA.FTZ R146, R140, R115, R51 ;  /* 0x000000738c927223 */ /* 0x000fe20000010033 */
[----:B------:R-:W-:Y:S01]  /*5290*/  FFMA.FTZ R222, R222, R119, R55 ;  /* 0x00000077dede7223 */ /* 0x000fe20000010037 */
[C---:B------:R-:W-:Y:S01]  /*52a0*/  FADD.FTZ R230, -R0.reuse, R173 ;  /* 0x000000ad00e67221 */ /* 0x040fe20000010100 */
[C---:B------:R-:W-:Y:S01]  /*52b0*/  FADD.FTZ R174, -R0.reuse, R172 ;  /* 0x000000ac00ae7221 */ /* 0x040fe20000010100 */
[----:B------:R-:W-:Y:S01]  /*52c0*/  FADD.FTZ R242, -R0, R195 ;  /* 0x000000c300f27221 */ /* 0x000fe20000010100 */
[----:B------:R-:W-:Y:S01]  /*52d0*/  F2FP.BF16.F32.PACK_AB R140, R158, R145 ;  /* 0x000000919e8c723e */ /* 0x000fe200000010ff */
[----:B------:R-:W-:Y:S01]  /*52e0*/  FADD.FTZ R252, -R0, R203 ;  /* 0x000000cb00fc7221 */ /* 0x000fe20000010100 */
[----:B------:R-:W-:Y:S01]  /*52f0*/  FFMA.FTZ R141, R141, R126, R62 ;  /* 0x0000007e8d8d7223 */ /* 0x000fe2000001003e */
[----:B------:R-:W-:Y:S01]  /*5300*/  FFMA.FTZ R152, R152, R123, R59 ;  /* 0x0000007b98987223 */ /* 0x000fe2000001003b */
[----:B------:R-:W-:Y:S01]  /*5310*/  FFMA.FTZ R195, R214, R121, R57 ;  /* 0x00000079d6c37223 */ /* 0x000fe20000010039 */
[----:B------:R-:W-:Y:S01]  /*5320*/  FFMA.FTZ R164, R164, R127, R63 ;  /* 0x0000007fa4a47223 */ /* 0x000fe2000001003f */
[C---:B------:R-:W-:Y:S01]  /*5330*/  IADD3 R145, PT, PT, R193.reuse, 0x20, RZ ;  /* 0x00000020c1917810 */ /* 0x040fe20007ffe0ff */
[----:B0-----:R-:W-:Y:S01]  /*5340*/  FFMA.FTZ R138, R224, R113, R49 ;  /* 0x00000071e08a7223 */ /* 0x001fe20000010031 */
[----:B------:R-:W-:Y:S01]  /*5350*/  FFMA.FTZ R136, R220, R117, R53 ;  /* 0x00000075dc887223 */ /* 0x000fe20000010035 */
[C---:B------:R-:W-:Y:S01]  /*5360*/  FADD.FTZ R202, -R0.reuse, R202 ;  /* 0x000000ca00ca7221 */ /* 0x040fe20000010100 */
[----:B------:R-:W-:Y:S01]  /*5370*/  IADD3 R203, PT, PT, R193, 0x40, RZ ;  /* 0x00000040c1cb7810 */ /* 0x000fe20007ffe0ff */
[----:B------:R-:W-:Y:S01]  /*5380*/  FADD.FTZ R172, -R0, R177 ;  /* 0x000000b100ac7221 */ /* 0x000fe20000010100 */
[C---:B------:R-:W-:Y:S01]  /*5390*/  FMUL.FTZ R151, R209.reuse, R230 ;  /* 0x000000e6d1977220 */ /* 0x040fe20000410000 */
[C---:B------:R-:W-:Y:S01]  /*53a0*/  FMUL.FTZ R174, R209.reuse, R174 ;  /* 0x000000aed1ae7220 */ /* 0x040fe20000410000 */
[----:B------:R-:W-:Y:S01]  /*53b0*/  F2FP.BF16.F32.PACK_AB R139, R146, R189 ;  /* 0x000000bd928b723e */ /* 0x000fe200000010ff */
[----:B------:R-:W-:Y:S01]  /*53c0*/  FADD.FTZ R248, -R0, R191 ;  /* 0x000000bf00f87221 */ /* 0x000fe20000010100 */
[----:B------:R-:W-:Y:S01]  /*53d0*/  F2FP.BF16.F32.PACK_AB R138, R138, R157 ;  /* 0x0000009d8a8a723e */ /* 0x000fe200000010ff */
[C---:B------:R-:W-:Y:S01]  /*53e0*/  FMUL.FTZ R177, R209.reuse, R192 ;  /* 0x000000c0d1b17220 */ /* 0x040fe20000410000 */
[----:B------:R-:W-:Y:S01]  /*53f0*/  F2FP.BF16.F32.PACK_AB R137, R222, R155 ;  /* 0x0000009bde89723e */ /* 0x000fe200000010ff */
[----:B------:R-:W-:Y:S01]  /*5400*/  FADD.FTZ R194, -R0, R194 ;  /* 0x000000c200c27221 */ /* 0x000fe20000010100 */
[----:B------:R-:W-:Y:S01]  /*5410*/  F2FP.BF16.F32.PACK_AB R136, R136, R153 ;  /* 0x000000998888723e */ /* 0x000fe200000010ff */
[----:B------:R-:W-:Y:S01]  /*5420*/  FMUL.FTZ R191, R209, R202 ;  /* 0x000000cad1bf7220 */ /* 0x000fe20000410000 */
[----:B------:R-:W-:Y:S01]  /*5430*/  IADD3 R149, PT, PT, R193, 0x60, RZ ;  /* 0x00000060c1957810 */ /* 0x000fe20007ffe0ff */
[----:B------:R-:W-:Y:S01]  /*5440*/  IMAD.WIDE.U32 R202, R203, 0x10, R2 ;  /* 0x00000010cbca7825 */ /* 0x000fe200078e0002 */
[----:B------:R-:W-:-:S03]  /*5450*/  IADD3 R157, PT, PT, R193, 0x80, RZ ;  /* 0x00000080c19d7810 */ /* 0x000fc60007ffe0ff */
[----:B------:R-:W-:Y:S01]  /*5460*/  FADD.FTZ R232, -R0, R176 ;  /* 0x000000b000e87221 */ /* 0x000fe20000010100 */
[----:B------:R-:W-:Y:S01]  /*5470*/  IADD3 R155, PT, PT, R193, 0xa0, RZ ;  /* 0x000000a0c19b7810 */ /* 0x000fe20007ffe0ff */
[----:B------:R-:W-:Y:S01]  /*5480*/  FFMA.FTZ R151, R151, R110, R46 ;  /* 0x0000006e97977223 */ /* 0x000fe2000001002e */
[C---:B------:R-:W-:Y:S01]  /*5490*/  IADD3 R153, PT, PT, R193.reuse, 0xc0, RZ ;  /* 0x000000c0c1997810 */ /* 0x040fe20007ffe0ff */
[----:B------:R-:W-:Y:S01]  /*54a0*/  FFMA.FTZ R174, R174, R111, R47 ;  /* 0x0000006faeae7223 */ /* 0x000fe2000001002f */
[----:B------:R-:W-:Y:S01]  /*54b0*/  IADD3 R189, PT, PT, R193, 0xe0, RZ ;  /* 0x000000e0c1bd7810 */ /* 0x000fe20007ffe0ff */
[----:B------:R-:W-:Y:S01]  /*54c0*/  IMAD.WIDE.U32 R192, R145, 0x10, R2 ;  /* 0x0000001091c07825 */ /* 0x000fe200078e0002 */
[----:B------:R-:W-:-:S03]  /*54d0*/  F2FP.BF16.F32.PACK_AB R143, R152, R143 ;  /* 0x0000008f988f723e */ /* 0x000fc600000010ff */
[C---:B------:R-:W-:Y:S01]  /*54e0*/  FADD.FTZ R176, -R0.reuse, R183 ;  /* 0x000000b700b07221 */ /* 0x040fe20000010100 */
[----:B------:R-:W-:Y:S01]  /*54f0*/  F2FP.BF16.F32.PACK_AB R142, R195, R142 ;  /* 0x0000008ec38e723e */ /* 0x000fe200000010ff */
[----:B------:R-:W-:Y:S01]  /*5500*/  FADD.FTZ R240, -R0, R178 ;  /* 0x000000b200f07221 */ /* 0x000fe20000010100 */
[----:B------:R-:W-:Y:S01]  /*5510*/  F2FP.BF16.F32.PACK_AB R141, R164, R141 ;  /* 0x0000008da48d723e */ /* 0x000fe200000010ff */
[C---:B------:R-:W-:Y:S01]  /*5520*/  FMUL.FTZ R183, R209.reuse, R242 ;  /* 0x000000f2d1b77220 */ /* 0x040fe20000410000 */
[C---:B------:R-:W-:Y:S01]  /*5530*/  FMUL.FTZ R194, R209.reuse, R194 ;  /* 0x000000c2d1c27220 */ /* 0x040fe20000410000 */
[C---:B------:R-:W-:Y:S01]  /*5540*/  FADD.FTZ R236, -R0.reuse, R184 ;  /* 0x000000b800ec7221 */ /* 0x040fe20000010100 */
[C---:B------:R-:W-:Y:S01]  /*5550*/  FADD.FTZ R182, -R0.reuse, R182 ;  /* 0x000000b600b67221 */ /* 0x040fe20000010100 */
[----:B------:R-:W-:Y:S01]  /*5560*/  STG.E.128 desc[UR6][R192.64], R140 ;  /* 0x0000008cc0007986 */ /* 0x000fe2000c101d06 */
[C---:B------:R-:W-:Y:S01]  /*5570*/  FADD.FTZ R178, -R0.reuse, R175 ;  /* 0x000000af00b27221 */ /* 0x040fe20000010100 */
[C---:B------:R-:W-:Y:S01]  /*5580*/  FADD.FTZ R199, -R0.reuse, R199 ;  /* 0x000000c700c77221 */ /* 0x040fe20000010100 */
[C---:B------:R-:W-:Y:S01]  /*5590*/  FADD.FTZ R200, -R0.reuse, R200 ;  /* 0x000000c800c87221 */ /* 0x040fe20000010100 */
[----:B------:R0:W-:Y:S01]  /*55a0*/  STG.E.128 desc[UR6][R202.64], R136 ;  /* 0x00000088ca007986 */ /* 0x0001e2000c101d06 */
[C---:B------:R-:W-:Y:S01]  /*55b0*/  FMUL.FTZ R147, R209.reuse, R240 ;  /* 0x000000f0d1937220 */ /* 0x040fe20000410000 */
[----:B------:R-:W-:Y:S01]  /*55c0*/  FMUL.FTZ R238, R209, R238 ;  /* 0x000000eed1ee7220 */ /* 0x000fe20000410000 */
[----:B------:R-:W-:Y:S01]  /*55d0*/  FFMA.FTZ R146, R183, R88, R24 ;  /* 0x00000058b7927223 */ /* 0x000fe20000010018 */
[C---:B------:R-:W-:Y:S01]  /*55e0*/  FADD.FTZ R234, -R0.reuse, R179 ;  /* 0x000000b300ea7221 */ /* 0x040fe20000010100 */
[C---:B------:R-:W-:Y:S01]  /*55f0*/  FMUL.FTZ R159, R209.reuse, R236 ;  /* 0x000000ecd19f7220 */ /* 0x040fe20000410000 */
[C---:B------:R-:W-:Y:S01]  /*5600*/  FMUL.FTZ R182, R209.reuse, R182 ;  /* 0x000000b6d1b67220 */ /* 0x040fe20000410000 */
[C---:B------:R-:W-:Y:S01]  /*5610*/  FADD.FTZ R184, -R0.reuse, R181 ;  /* 0x000000b500b87221 */ /* 0x040fe20000010100 */
[C---:B------:R-:W-:Y:S01]  /*5620*/  FADD.FTZ R180, -R0.reuse, R180 ;  /* 0x000000b400b47221 */ /* 0x040fe20000010100 */
[C---:B------:R-:W-:Y:S01]  /*5630*/  FADD.FTZ R226, -R0.reuse, R187 ;  /* 0x000000bb00e27221 */ /* 0x040fe20000010100 */
[C---:B------:R-:W-:Y:S01]  /*5640*/  FADD.FTZ R186, -R0.reuse, R186 ;  /* 0x000000ba00ba7221 */ /* 0x040fe20000010100 */
[C---:B------:R-:W-:Y:S01]  /*5650*/  FADD.FTZ R228, -R0.reuse, R185 ;  /* 0x000000b900e47221 */ /* 0x040fe20000010100 */
[C---:B------:R-:W-:Y:S01]  /*5660*/  FMUL.FTZ R161, R209.reuse, R178 ;  /* 0x000000b2d1a17220 */ /* 0x040fe20000410000 */
[C---:B------:R-:W-:Y:S01]  /*5670*/  FMUL.FTZ R232, R209.reuse, R232 ;  /* 0x000000e8d1e87220 */ /* 0x040fe20000410000 */
[C---:B------:R-:W-:Y:S01]  /*5680*/  FMUL.FTZ R199, R209.reuse, R199 ;  /* 0x000000c7d1c77220 */ /* 0x040fe20000410000 */
[----:B------:R-:W-:Y:S01]  /*5690*/  FMUL.FTZ R200, R209, R200 ;  /* 0x000000c8d1c87220 */ /* 0x000fe20000410000 */
[C---:B------:R-:W-:Y:S01]  /*56a0*/  FADD.FTZ R190, -R0.reuse, R190 ;  /* 0x000000be00be7221 */ /* 0x040fe20000010100 */
[----:B------:R-:W-:Y:S01]  /*56b0*/  FADD.FTZ R188, -R0, R188 ;  /* 0x000000bc00bc7221 */ /* 0x000fe20000010100 */
[----:B0-----:R-:W-:Y:S01]  /*56c0*/  F2FP.BF16.F32.PACK_AB R137, R174, R151 ;  /* 0x00000097ae89723e */ /* 0x001fe200000010ff */
        /* <DEDUP_REMOVED lines=13> */
[----:B------:R-:W-:Y:S01]  /*57a0*/  FFMA.FTZ R238, R238, R109, R45 ;  /* 0x0000006deeee7223 */ /* 0x000fe2000001002d */
[----:B------:R-:W-:Y:S01]  /*57b0*/  FADD.FTZ R0, -R0, R204 ;  /* 0x000000cc00007221 */ /* 0x000fe20000010100 */
        /* <DEDUP_REMOVED lines=73> */
[----:B------:R-:W-:Y:S02]  /*5c50*/  F2FP.BF16.F32.PACK_AB R147, R248, R187 ;  /* 0x000000bbf893723e */ /* 0x000fe400000010ff */
        /* <DEDUP_REMOVED lines=9> */
[----:B------:R-:W-:Y:S02]  /*5cf0*/  F2FP.BF16.F32.PACK_AB R211, R0, R171 ;  /* 0x000000ab00d3723e */ /* 0x000fe400000010ff */
[----:B------:R-:W-:Y:S01]  /*5d00*/  F2FP.BF16.F32.PACK_AB R210, R150, R205 ;  /* 0x000000cd96d2723e */ /* 0x000fe200000010ff */
[----:B------:R0:W-:Y:S01]  /*5d10*/  STG.E.128 desc[UR6][R152.64], R160 ;  /* 0x000000a098007986 */ /* 0x0001e2000c101d06 */
[----:B------:R-:W-:Y:S02]  /*5d20*/  F2FP.BF16.F32.PACK_AB R209, R170, R169 ;  /* 0x000000a9aad1723e */ /* 0x000fe400000010ff */
[----:B------:R-:W-:-:S05]  /*5d30*/  F2FP.BF16.F32.PACK_AB R208, R208, R207 ;  /* 0x000000cfd0d0723e */ /* 0x000fca00000010ff */
[----:B------:R0:W-:Y:S02]  /*5d40*/  STG.E.128 desc[UR6][R2.64], R208 ;  /* 0x000000d002007986 */ /* 0x0001e4000c101d06 */
.L_x_14431:
[----:B------:R-:W-:Y:S05]  /*5d50*/  BSYNC.RECONVERGENT B0 ;  /* 0x0000000000007941 */ /* 0x000fea0003800200 */
.L_x_14430:
[----:B0-----:R-:W0:Y:S02]  /*5d60*/  LDC.64 R2, c[0x0][0x380] ;  /* 0x0000e000ff027b82 */ /* 0x001e240000000a00 */
[----:B0-----:R-:W-:-:S04]  /*5d70*/  LEA R166, R2, R166, 0x2 ;  /* 0x000000a602a67211 */ /* 0x001fc800078e10ff */
[----:B------:R-:W-:-:S13]  /*5d80*/  ISETP.GE.AND P0, PT, R166, R3, PT ;  /* 0x00000003a600720c */ /* 0x000fda0003f06270 */
[----:B------:R-:W-:Y:S05]  /*5d90*/  @!P0 BRA `(.L_x_14432) ;  /* 0xffffffa8003c8947 */ /* 0x000fea000383ffff */
[----:B------:R-:W-:Y:S05]  /*5da0*/  EXIT ;  /* 0x000000000000794d */ /* 0x000fea0003800000 */
.L_x_14429:
        /* <DEDUP_REMOVED lines=8> */
.L_x_14434:
[----:B------:R-:W-:Y:S05]  /*5e30*/  BSYNC B0 ;  /* 0x0000000000007941 */ /* 0x000fea0003800000 */
.L_x_14433:
        /* <DEDUP_REMOVED lines=10> */
.L_x_14435:
[----:B------:R-:W-:Y:S01]  /*5ee0*/  HFMA2 R212, -RZ, RZ, 0, 2.384185791015625e-07 ;  /* 0x00000004ffd47431 */ /* 0x000fe200000001ff */
[----:B------:R-:W-:-:S05]  /*5ef0*/  MOV R3, R211 ;  /* 0x000000d300037202 */ /* 0x000fca0000000f00 */
[----:B------:R-:W-:-:S05]  /*5f00*/  FADD.FTZ R3, R2, R3 ;  /* 0x0000000302037221 */ /* 0x000fca0000010000 */
[----:B------:R-:W-:-:S07]  /*5f10*/  MOV R213, R3 ;  /* 0x0000000300d57202 */ /* 0x000fce0000000f00 */
[----:B------:R-:W-:Y:S05]  /*5f20*/  WARPSYNC.COLLECTIVE R210, `(.L_x_14436) ;  /* 0x00000000d2087348 */ /* 0x000fea0003c00000 */
[----:B------:R0:W1:Y:S02]  /*5f30*/  SHFL.BFLY P0, R211, R213, R212, R215 ;  /* 0x0c0000d4d5d37389 */ /* 0x00006400000000d7 */
[----:B01----:R-:W-:Y:S05]  /*5f40*/  ENDCOLLECTIVE ;  /* 0x000000000000791b */ /* 0x003fea0003800000 */
.L_x_14436:
[----:B------:R-:W-:Y:S01]  /*5f50*/  HFMA2 R212, -RZ, RZ, 0, 4.76837158203125e-07 ;  /* 0x00000008ffd47431 */ /* 0x000fe200000001ff */
[----:B------:R-:W-:-:S05]  /*5f60*/  MOV R0, R211 ;  /* 0x000000d300007202 */ /* 0x000fca0000000f00 */
[----:B------:R-:W-:-:S05]  /*5f70*/  FADD.FTZ R136, R3, R0 ;  /* 0x0000000003887221 */ /* 0x000fca0000010000 */
[----:B------:R-:W-:-:S07]  /*5f80*/  MOV R213, R136 ;  /* 0x0000008800d57202 */ /* 0x000fce0000000f00 */
[----:B------:R-:W-:Y:S05]  /*5f90*/  WARPSYNC.COLLECTIVE R210, `(.L_x_14437) ;  /* 0x00000000d2087348 */ /* 0x000fea0003c00000 */
[----:B------:R0:W1:Y:S02]  /*5fa0*/  SHFL.BFLY P0, R211, R213, R212, R215 ;  /* 0x0c0000d4d5d37389 */ /* 0x00006400000000d7 */
[----:B01----:R-:W-:Y:S05]  /*5fb0*/  ENDCOLLECTIVE ;  /* 0x000000000000791b */ /* 0x003fea0003800000 */
.L_x_14437:
[----:B------:R-:W-:Y:S01]  /*5fc0*/  HFMA2 R212, -RZ, RZ, 0, 9.5367431640625e-07 ;  /* 0x00000010ffd47431 */ /* 0x000fe200000001ff */
[----:B------:R-:W-:-:S05]  /*5fd0*/  MOV R137, R211 ;  /* 0x000000d300897202 */ /* 0x000fca0000000f00 */
[----:B------:R-:W-:-:S05]  /*5fe0*/  FADD.FTZ R137, R136, R137 ;  /* 0x0000008988897221 */ /* 0x000fca0000010000 */
[----:B------:R-:W-:-:S07]  /*5ff0*/  MOV R213, R137 ;  /* 0x0000008900d57202 */ /* 0x000fce0000000f00 */
[----:B------:R-:W-:Y:S05]  /*6000*/  WARPSYNC.COLLECTIVE R210, `(.L_x_14438) ;  /* 0x00000000d2087348 */ /* 0x000fea0003c00000 */
[----:B------:R0:W1:Y:S02]  /*6010*/  SHFL.BFLY P0, R211, R213, R212, R215 ;  /* 0x0c0000d4d5d37389 */ /* 0x00006400000000d7 */
[----:B01----:R-:W-:Y:S05]  /*6020*/  ENDCOLLECTIVE ;  /* 0x000000000000791b */ /* 0x003fea0003800000 */
.L_x_14438:
        /* <DEDUP_REMOVED lines=136> */
.L_x_14439:
[----:B------:R-:W-:Y:S01]  /*68b0*/  HFMA2 R212, -RZ, RZ, 0, 1.1920928955078125e-07 ;  /* 0x00000002ffd47431 */ /* 0x000fe200000001ff */
[----:B------:R-:W-:-:S05]  /*68c0*/  MOV R3, R211 ;  /* 0x000000d300037202 */ /* 0x000fca0000000f00 */
[----:B------:R-:W-:-:S05]  /*68d0*/  FADD.FTZ R3, R0, R3 ;  /* 0x0000000300037221 */ /* 0x000fca0000010000 */
[----:B------:R-:W-:-:S07]  /*68e0*/  MOV R213, R3 ;  /* 0x0000000300d57202 */ /* 0x000fce0000000f00 */
[----:B------:R-:W-:Y:S05]  /*68f0*/  WARPSYNC.COLLECTIVE R210, `(.L_x_14440) ;  /* 0x00000000d2087348 */ /* 0x000fea0003c00000 */
[----:B------:R0:W1:Y:S02]  /*6900*/  SHFL.BFLY P0, R211, R213, R212, R215 ;  /* 0x0c0000d4d5d37389 */ /* 0x00006400000000d7 */
[----:B01----:R-:W-:Y:S05]  /*6910*/  ENDCOLLECTIVE ;  /* 0x000000000000791b */ /* 0x003fea0003800000 */
.L_x_14440:
[----:B------:R-:W-:Y:S01]  /*6920*/  HFMA2 R212, -RZ, RZ, 0, 2.384185791015625e-07 ;  /* 0x00000004ffd47431 */ /* 0x000fe200000001ff */
[----:B------:R-:W-:-:S05]  /*6930*/  MOV R2, R211 ;  /* 0x000000d300027202 */ /* 0x000fca0000000f00 */
[----:B------:R-:W-:-:S05]  /*6940*/  FADD.FTZ R2, R3, R2 ;  /* 0x0000000203027221 */ /* 0x000fca0000010000 */
[----:B------:R-:W-:-:S07]  /*6950*/  MOV R213, R2 ;  /* 0x0000000200d57202 */ /* 0x000fce0000000f00 */
[----:B------:R-:W-:Y:S05]  /*6960*/  WARPSYNC.COLLECTIVE R210, `(.L_x_14441) ;  /* 0x00000000d2087348 */ /* 0x000fea0003c00000 */
[----:B------:R0:W1:Y:S02]  /*6970*/  SHFL.BFLY P0, R211, R213, R212, R215 ;  /* 0x0c0000d4d5d37389 */ /* 0x00006400000000d7 */
[----:B01----:R-:W-:Y:S05]  /*6980*/  ENDCOLLECTIVE ;  /* 0x000000000000791b */ /* 0x003fea0003800000 */
.L_x_14441:
[----:B------:R-:W-:Y:S01]  /*6990*/  HFMA2 R212, -RZ, RZ, 0, 4.76837158203125e-07 ;  /* 0x00000008ffd47431 */ /* 0x000fe200000001ff */
[----:B------:R-:W-:-:S05]  /*69a0*/  MOV R137, R211 ;  /* 0x000000d300897202 */ /* 0x000fca0000000f00 */
[----:B------:R-:W-:-:S05]  /*69b0*/  FADD.FTZ R137, R2, R137 ;  /* 0x0000008902897221 */ /* 0x000fca0000010000 */
[----:B------:R-:W-:-:S07]  /*69c0*/  MOV R213, R137 ;  /* 0x0000008900d57202 */ /* 0x000fce0000000f00 */
[----:B------:R-:W-:Y:S05]  /*69d0*/  WARPSYNC.COLLECTIVE R210, `(.L_x_14442) ;  /* 0x00000000d2087348 */ /* 0x000fea0003c00000 */
[----:B------:R0:W1:Y:S02]  /*69e0*/  SHFL.BFLY P0, R211, R213, R212, R215 ;  /* 0x0c0000d4d5d37389 */ /* 0x00006400000000d7 */
[----:B01----:R-:W-:Y:S05]  /*69f0*/  ENDCOLLECTIVE ;  /* 0x000000000000791b */ /* 0x003fea0003800000 */
.L_x_14442:
[----:B------:R-:W-:Y:S01]  /*6a00*/  HFMA2 R212, -RZ, RZ, 0, 9.5367431640625e-07 ;  /* 0x00000010ffd47431 */ /* 0x000fe200000001ff */
[----:B------:R-:W-:-:S05]  /*6a10*/  MOV R136, R211 ;  /* 0x000000d300887202 */ /* 0x000fca0000000f00 */
[----:B------:R-:W-:-:S05]  /*6a20*/  FADD.FTZ R136, R137, R136 ;  /* 0x0000008889887221 */ /* 0x000fca0000010000 */
[----:B------:R-:W-:-:S07]  /*6a30*/  MOV R213, R136 ;  /* 0x0000008800d57202 */ /* 0x000fce0000000f00 */
[----:B------:R-:W-:Y:S05]  /*6a40*/  WARPSYNC.COLLECTIVE R210, `(.L_x_14443) ;  /* 0x00000000d2087348 */ /* 0x000fea0003c00000 */
[----:B------:R0:W1:Y:S02]  /*6a50*/  SHFL.BFLY P0, R211, R213, R212, R215 ;  /* 0x0c0000d4d5d37389 */ /* 0x00006400000000d7 */
[----:B01----:R-:W-:Y:S05]  /*6a60*/  ENDCOLLECTIVE ;  /* 0x000000000000791b */ /* 0x003fea0003800000 */
.L_x_14443:
[----:B------:R-:W-:Y:S01]  /*6a70*/  MOV R209, R211 ;  /* 0x000000d300d17202 */ /* 0x000fe20000000f00 */
[----:B------:R-:W-:Y:S06]  /*6a80*/  BRA `(.L_x_14444) ;  /* 0xffffffe000747947 */ /* 0x000fec000383ffff */
.L_x_14445:
        /* <DEDUP_REMOVED lines=15> */
.L_x_71455:


//--------------------- .text._ZN10layer_norm13ln_fwd_kernelINS_13Kernel_traitsIf13__nv_bfloat16S2_S2_fjLj2048ELj1ELj4ELj1ELj16ENS_18Kernel_traits_baseILj2048EfS2_S2_S2_fjLj128EEEEELb0ELb1ELb0ELb0EEEvNS_9FwdParamsE --------------------------
	.section	.text._ZN10layer_norm13ln_fwd_kernelINS_13Kernel_traitsIf13__nv_bfloat16S2_S2_fjLj2048ELj1ELj4ELj1ELj16ENS_18Kernel_traits_baseILj2048EfS2_S2_S2_fjLj128EEEEELb0ELb1ELb0ELb0EEEvNS_9FwdParamsE,"ax",@progbits
	.align	128
        .global         _ZN10layer_norm13ln_fwd_kernelINS_13Kernel_traitsIf13__nv_bfloat16S2_S2_fjLj2048ELj1ELj4ELj1ELj16ENS_18Kernel_traits_baseILj2048EfS2_S2_S2_fjLj128EEEEELb0ELb1ELb0ELb0EEEvNS_9FwdParamsE
        .type           _ZN10layer_norm13ln_fwd_kernelINS_13Kernel_traitsIf13__nv_bfloat16S2_S2_fjLj2048ELj1ELj4ELj1ELj16ENS_18Kernel_traits_baseILj2048EfS2_S2_S2_fjLj128EEEEELb0ELb1ELb0ELb0EEEvNS_9FwdParamsE,@function
        .size           _ZN10layer_norm13ln_fwd_kernelINS_13Kernel_traitsIf13__nv_bfloat16S2_S2_fjLj2048ELj1ELj4ELj1ELj16ENS_18Kernel_traits_baseILj2048EfS2_S2_S2_fjLj128EEEEELb0ELb1ELb0ELb0EEEvNS_9FwdParamsE,(.L_x_71456 - _ZN10layer_norm13ln_fwd_kernelINS_13Kernel_traitsIf13__nv_bfloat16S2_S2_fjLj2048ELj1ELj4ELj1ELj16ENS_18Kernel_traits_baseILj2048EfS2_S2_S2_fjLj128EEEEELb0ELb1ELb0ELb0EEEvNS_9FwdParamsE)
        .other          _ZN10layer_norm13ln_fwd_kernelINS_13Kernel_traitsIf13__nv_bfloat16S2_S2_fjLj2048ELj1ELj4ELj1ELj16ENS_18Kernel_traits_baseILj2048EfS2_S2_S2_fjLj128EEEEELb0ELb1ELb0ELb0EEEvNS_9FwdParamsE,@"STO_CUDA_ENTRY STV_DEFAULT"
_ZN10layer_norm13ln_fwd_kernelINS_13Kernel_traitsIf13__nv_bfloat16S2_S2_fjLj2048ELj1ELj4ELj1ELj16ENS_18Kernel_traits_baseILj2048EfS2_S2_S2_fjLj128EEEEELb0ELb1ELb0ELb0EEEvNS_9FwdParamsE:
.text._ZN10layer_norm13ln_fwd_kernelINS_13Kernel_traitsIf13__nv_bfloat16S2_S2_fjLj2048ELj1ELj4ELj1ELj16ENS_18Kernel_traits_baseILj2048EfS2_S2_S2_fjLj128EEEEELb0ELb1ELb0ELb0EEEvNS_9FwdParamsE:
        /* <DEDUP_REMOVED lines=15> */
[----:B------:R-:W-:Y:S02]  /*00f0*/  LEA.HI.SX32 R14, R0, R3, 0x1d ;  /* 0x00000003000e7211 */ /* 0x000fe400078feaff */
[----:B------:R-:W-:Y:S02]  /*0100*/  LOP3.LUT R0, R2, 0x1f, RZ, 0xc0, !PT ;  /* 0x0000001f02007812 */ /* 0x000fe400078ec0ff */
[----:B------:R-:W-:Y:S01]  /*0110*/  LOP3.LUT R13, R13, UR4, RZ, 0xfc, !PT ;  /* 0x000000040d0d7c12 */ /* 0x000fe2000f8efcff */
[----:B0-----:R-:W-:Y:S06]  /*0120*/  BRA.U !UP0, `(.L_x_14447) ;  /* 0x0000000908147547 */ /* 0x001fec000b800000 */
[----:B------:R-:W2:Y:S04]  /*0130*/  LDL.64 R20, [R1+0x38] ;  /* 0x0000380001147983 */ /* 0x000ea80000100a00 */
[----:B------:R-:W2:Y:S04]  /*0140*/  LDL.64 R22, [R1+0x40] ;  /* 0x0000400001167983 */ /* 0x000ea80000100a00 */
[----:B------:R-:W3:Y:S04]  /*0150*/  LDL.64 R36, [R1+0x48] ;  /* 0x0000480001247983 */ /* 0x000ee80000100a00 */
[----:B------:R-:W3:Y:S04]  /*0160*/  LDL.64 R38, [R1+0x50] ;  /* 0x0000500001267983 */ /* 0x000ee80000100a00 */
[----:B------:R-:W4:Y:S04]  /*0170*/  LDL.64 R28, [R1+0x18] ;  /* 0x00001800011c7983 */ /* 0x000f280000100a00 */
[----:B------:R-:W4:Y:S04]  /*0180*/  LDL.64 R30, [R1+0x20] ;  /* 0x00002000011e7983 */ /* 0x000f280000100a00 */
[----:B------:R-:W4:Y:S04]  /*0190*/  LDL.64 R32, [R1+0x28] ;  /* 0x0000280001207983 */ /* 0x000f280000100a00 */
[----:B------:R-:W4:Y:S04]  /*01a0*/  LDL.64 R34, [R1+0x30] ;  /* 0x0000300001227983 */ /* 0x000f280000100a00 */
[----:B------:R-:W4:Y:S04]  /*01b0*/  LDL.64 R24, [R1+0x8] ;  /* 0x0000080001187983 */ /* 0x000f280000100a00 */
[----:B------:R-:W4:Y:S01]  /*01c0*/  LDL.64 R26, [R1+0x10] ;  /* 0x00001000011a7983 */ /* 0x000f220000100a00 */
[----:B------:R-:W-:-:S02]  /*01d0*/  ISETP.GE.U32.AND P0, PT, R14, 0x20, PT ;  /* 0x000000200e00780c */ /* 0x000fc40003f06070 */
[C---:B------:R-:W-:Y:S02]  /*01e0*/  ISETP.GE.U32.AND P1, PT, R14.reuse, 0x40, PT ;  /* 0x000000400e00780c */ /* 0x040fe40003f26070 */
[----:B------:R-:W-:-:S09]  /*01f0*/  ISETP.GE.U32.AND P2, PT, R14, 0x60, PT ;  /* 0x000000600e00780c */ /* 0x000fd20003f46070 */
[----:B------:R-:W0:Y:S08]  /*0200*/  @P0 LDC.64 R2, c[0x0][0x3d0] ;  /* 0x0000f400ff020b82 */ /* 0x000e300000000a00 */
[----:B------:R-:W1:Y:S08]  /*0210*/  @P0 LDC.64 R4, c[0x0][0x438] ;  /* 0x00010e00ff040b82 */ /* 0x000e700000000a00 */
[----:B------:R-:W1:Y:S08]  /*0220*/  @P0 LDC.64 R6, c[0x0][0x3e8] ;  /* 0x0000fa00ff060b82 */ /* 0x000e700000000a00 */
[----:B------:R-:W1:Y:S08]  /*0230*/  @P1 LDC.64 R8, c[0x0][0x3d0] ;  /* 0x0000f400ff081b82 */ /* 0x000e700000000a00 */
[----:B------:R-:W1:Y:S08]  /*0240*/  @P1 LDC.64 R10, c[0x0][0x438] ;  /* 0x00010e00ff0a1b82 */ /* 0x000e700000000a00 */
[----:B------:R-:W1:Y:S01]  /*0250*/  @P1 LDC.64 R16, c[0x0][0x3e8] ;  /* 0x0000fa00ff101b82 */ /* 0x000e620000000a00 */
[----:B0-----:R-:W-:-:S07]  /*0260*/  @P0 IMAD.WIDE.U32 R2, R0, 0x20, R2 ;  /* 0x0000002000020825 */ /* 0x001fce00078e0002 */
[----:B------:R-:W0:Y:S01]  /*0270*/  @P2 LDC.64 R18, c[0x0][0x3d0] ;  /* 0x0000f400ff122b82 */ /* 0x000e220000000a00 */
[----:B-1----:R-:W-:-:S04]  /*0280*/  @P0 IMAD.WIDE.U32 R4, R0, 0x20, R4 ;  /* 0x0000002000040825 */ /* 0x002fc800078e0004 */
[C---:B------:R-:W-:Y:S01]  /*0290*/  @P0 IMAD.WIDE.U32 R6, R0.reuse, 0x20, R6 ;  /* 0x0000002000060825 */ /* 0x040fe200078e0006 */
[----:B------:R-:W-:Y:S01]  /*02a0*/  @P0 LOP3.LUT R0, R0, 0x20, RZ, 0xfc, !PT ;  /* 0x0000002000000812 */ /* 0x000fe200078efcff */
[----:B------:R-:W5:Y:S04]  /*02b0*/  @P0 LD.E.128 R128, desc[UR6][R4.64] ;  /* 0x0000000604800980 */ /* 0x000f68000c101d00 */
[----:B------:R-:W-:Y:S01]  /*02c0*/  @P1 IMAD.WIDE.U32 R8, R0, 0x20, R8 ;  /* 0x0000002000081825 */ /* 0x000fe200078e0008 */
[----:B------:R-:W-:Y:S01]  /*02d0*/  ISETP.GE.U32.AND P3, PT, R14, 0x80, PT ;  /* 0x000000800e00780c */ /* 0x000fe20003f66070 */
[----:B------:R1:W5:Y:S02]  /*02e0*/  @P0 LD.E.128 R124, desc[UR6][R4.64+0x10] ;  /* 0x00001006047c0980 */ /* 0x000364000c101d00 */
[----:B------:R-:W-:-:S02]  /*02f0*/  @P1 IMAD.WIDE.U32 R10, R0, 0x20, R10 ;  /* 0x00000020000a1825 */ /* 0x000fc400078e000a */
[----:B------:R-:W5:Y:S02]  /*0300*/  @P0 LDG.E.128 R120, desc[UR6][R6.64] ;  /* 0x0000000606780981 */ /* 0x000f64000c1e1d00 */
[C---:B------:R-:W-:Y:S01]  /*0310*/  @P1 IMAD.WIDE.U32 R16, R0.reuse, 0x20, R16 ;  /* 0x0000002000101825 */ /* 0x040fe200078e0010 */
[----:B------:R-:W-:Y:S01]  /*0320*/  @P1 IADD3 R0, PT, PT, R0, 0x20, RZ ;  /* 0x0000002000001810 */ /* 0x000fe20007ffe0ff */
[----:B------:R1:W5:Y:S04]  /*0330*/  @P0 LDG.E.128 R116, desc[UR6][R6.64+0x10] ;  /* 0x0000100606740981 */ /* 0x000368000c1e1d00 */
[----:B0-----:R-:W-:Y:S01]  /*0340*/  @P2 IMAD.WIDE.U32 R18, R0, 0x20, R18 ;  /* 0x0000002000122825 */ /* 0x001fe200078e0012 */
[----:B------:R-:W5:Y:S01]  /*0350*/  @P1 LD.E.128 R168, desc[UR6][R10.64] ;  /* 0x000000060aa81980 */ /* 0x000f62000c101d00 */
[----:B-1----:R-:W0:Y:S03]  /*0360*/  @P3 LDC.64 R4, c[0x0][0x438] ;  /* 0x00010e00ff043b82 */ /* 0x002e260000000a00 */
[----:B------:R-:W5:Y:S04]  /*0370*/  @P1 LD.E.128 R172, desc[UR6][R10.64+0x10] ;  /* 0x000010060aac1980 */ /* 0x000f68000c101d00 */
[----:B------:R-:W5:Y:S01]  /*0380*/  @P1 LDG.E.128 R112, desc[UR6][R16.64] ;  /* 0x0000000610701981 */ /* 0x000f62000c1e1d00 */
[----:B------:R-:W1:Y:S03]  /*0390*/  @P3 LDC.64 R6, c[0x0][0x3e8] ;  /* 0x0000fa00ff063b82 */ /* 0x000e660000000a00 */
[----:B------:R-:W5:Y:S01]  /*03a0*/  @P1 LDG.E.128 R108, desc[UR6][R16.64+0x10] ;  /* 0x00001006106c1981 */ /* 0x000f62000c1e1d00 */
[----:B------:R-:W-:-:S03]  /*03b0*/  ISETP.GE.U32.AND P4, PT, R14, 0xe0, PT ;  /* 0x000000e00e00780c */ /* 0x000fc60003f86070 */
[----:B------:R-:W5:Y:S04]  /*03c0*/  @P2 LDG.E.128 R248, desc[UR6][R18.64+0x10] ;  /* 0x0000100612f82981 */ /* 0x000f68000c1e1d00 */
[----:B--2---:R-:W2:Y:S04]  /*03d0*/  @P0 LDG.E.128 R20, desc[UR6][R2.64+0x10] ;  /* 0x0000100602140981 */ /* 0x004ea8000c1e1d00 */
[----:B---3--:R3:W2:Y:S04]  /*03e0*/  @P0 LDG.E.128 R36, desc[UR6][R2.64] ;  /* 0x0000000602240981 */ /* 0x0086a8000c1e1d00 */
[----:B----4-:R-:W4:Y:S01]  /*03f0*/  @P1 LDG.E.128 R28, desc[UR6][R8.64+0x10] ;  /* 0x00001006081c1981 */ /* 0x010f22000c1e1d00 */
[----:B---3--:R-:W3:Y:S03]  /*0400*/  @P3 LDC.64 R2, c[0x0][0x3d0] ;  /* 0x0000f400ff023b82 */ /* 0x008ee60000000a00 */
[----:B------:R0:W3:Y:S04]  /*0410*/  @P1 LDG.E.128 R32, desc[UR6][R8.64] ;  /* 0x0000000608201981 */ /* 0x0000e8000c1e1d00 */
[----:B------:R-:W3:Y:S04]  /*0420*/  @P2 LDG.E.128 R24, desc[UR6][R18.64] ;  /* 0x0000000612182981 */ /* 0x000ee8000c1e1d00 */
[----:B--2---:R2:W-:Y:S04]  /*0430*/  @P0 STL.64 [R1+0x38], R20 ;  /* 0x0000381401000387 */ /* 0x0045e80000100a00 */
[----:B------:R1:W-:Y:S04]  /*0440*/  @P0 STL.64 [R1+0x40], R22 ;  /* 0x0000401601000387 */ /* 0x0003e80000100a00 */
[----:B------:R-:W-:Y:S01]  /*0450*/  @P0 STL.64 [R1+0x48], R36 ;  /* 0x0000482401000387 */ /* 0x000fe20000100a00 */
[----:B--2---:R-:W2:Y:S03]  /*0460*/  @P2 LDC.64 R20, c[0x0][0x438] ;  /* 0x00010e00ff142b82 */ /* 0x004ea60000000a00 */
[----:B------:R-:W-:Y:S01]  /*0470*/  @P0 STL.64 [R1+0x50], R38 ;  /* 0x0000502601000387 */ /* 0x000fe20000100a00 */
[----:B------:R-:W-:-:S04]  /*0480*/  ISETP.GE.U32.AND P0, PT, R14, 0xa0, PT ;  /* 0x000000a00e00780c */ /* 0x000fc80003f06070 */
[----:B-1----:R-:W1:Y:S01]  /*0490*/  @P2 LDC.64 R22, c[0x0][0x3e8] ;  /* 0x0000fa00ff162b82 */ /* 0x002e620000000a00 */
[----:B----4-:R4:W-:Y:S04]  /*04a0*/  @P1 STL.64 [R1+0x18], R28 ;  /* 0x0000181c01001387 */ /* 0x0109e80000100a00 */
[----:B------:R-:W-:Y:S04]  /*04b0*/  @P1 STL.64 [R1+0x20], R30 ;  /* 0x0000201e01001387 */ /* 0x000fe80000100a00 */
[----:B0-----:R-:W0:Y:S01]  /*04c0*/  @P0 LDC.64 R8, c[0x0][0x3d0] ;  /* 0x0000f400ff080b82 */ /* 0x001e220000000a00 */
[----:B---3--:R-:W-:Y:S04]  /*04d0*/  @P1 STL.64 [R1+0x28], R32 ;  /* 0x0000282001001387 */ /* 0x008fe80000100a00 */
[----:B------:R-:W-:Y:S01]  /*04e0*/  @P1 STL.64 [R1+0x30], R34 ;  /* 0x0000302201001387 */ /* 0x000fe20000100a00 */
[----:B------:R-:W-:-:S02]  /*04f0*/  ISETP.GE.U32.AND P1, PT, R14, 0xc0, PT ;  /* 0x000000c00e00780c */ /* 0x000fc40003f26070 */
[----:B------:R-:W3:Y:S01]  /*0500*/  @P0 LDC.64 R10, c[0x0][0x3e8] ;  /* 0x0000fa00ff0a0b82 */ /* 0x000ee20000000a00 */
[----:B------:R4:W-:Y:S01]  /*0510*/  @P2 STL.64 [R1+0x8], R24 ;  /* 0x0000081801002387 */ /* 0x0009e20000100a00 */
[----:B--2---:R-:W-:-:S03]  /*0520*/  @P2 IMAD.WIDE.U32 R20, R0, 0x20, R20 ;  /* 0x0000002000142825 */ /* 0x004fc600078e0014 */
[----:B------:R2:W-:Y:S01]  /*0530*/  @P2 STL.64 [R1+0x10], R26 ;  /* 0x0000101a01002387 */ /* 0x0005e20000100a00 */
[----:B-1----:R-:W-:-:S03]  /*0540*/  @P2 IMAD.WIDE.U32 R22, R0, 0x20, R22 ;  /* 0x0000002000162825 */ /* 0x002fc600078e0016 */
[----:B------:R-:W5:Y:S01]  /*0550*/  @P2 LD.E.128 R176, desc[UR6][R20.64] ;  /* 0x0000000614b02980 */ /* 0x000f62000c101d00 */
[----:B----4-:R-:W1:Y:S08]  /*0560*/  @P4 LDC.64 R28, c[0x0][0x3d0] ;  /* 0x0000f400ff1c4b82 */ /* 0x010e700000000a00 */
[----:B------:R-:W4:Y:S01]  /*0570*/  @P0 LDC.64 R24, c[0x0][0x438] ;  /* 0x00010e00ff180b82 */ /* 0x000f220000000a00 */
[----:B------:R0:W5:Y:S07]  /*0580*/  @P2 LD.E.128 R180, desc[UR6][R20.64+0x10] ;  /* 0x0000100614b42980 */ /* 0x00016e000c101d00 */
[----:B------:R-:W1:Y:S01]  /*0590*/  @P1 LDC.64 R16, c[0x0][0x3d0] ;  /* 0x0000f400ff101b82 */ /* 0x000e620000000a00 */
[----:B------:R-:W5:Y:S07]  /*05a0*/  @P2 LDG.E.128 R104, desc[UR6][R22.64] ;  /* 0x0000000616682981 */ /* 0x000f6e000c1e1d00 */
[----:B------:R-:W1:Y:S01]  /*05b0*/  @P1 LDC.64 R18, c[0x0][0x438] ;  /* 0x00010e00ff121b82 */ /* 0x000e620000000a00 */
[----:B------:R3:W5:Y:S07]  /*05c0*/  @P2 LDG.E.128 R100, desc[UR6][R22.64+0x10] ;  /* 0x0000100616642981 */ /* 0x00076e000c1e1d00 */
[----:B--2---:R-:W2:Y:S01]  /*05d0*/  @P1 LDC.64 R26, c[0x0][0x3e8] ;  /* 0x0000fa00ff1a1b82 */ /* 0x004ea20000000a00 */
[----:B------:R-:W-:-:S07]  /*05e0*/  @P2 IADD3 R0, PT, PT, R0, 0x20, RZ ;  /* 0x0000002000002810 */ /* 0x000fce0007ffe0ff */
[----:B0-----:R-:W0:Y:S01]  /*05f0*/  @P4 LDC.64 R20, c[0x0][0x438] ;  /* 0x00010e00ff144b82 */ /* 0x001e220000000a00 */
[----:B------:R-:W-:-:S07]  /*0600*/  @P3 IMAD.WIDE.U32 R2, R0, 0x20, R2 ;  /* 0x0000002000023825 */ /* 0x000fce00078e0002 */
[----:B---3--:R-:W3:Y:S01]  /*0610*/  @P4 LDC.64 R22, c[0x0][0x3e8] ;  /* 0x0000fa00ff164b82 */ /* 0x008ee20000000a00 */
[C---:B------:R-:W-:Y:S01]  /*0620*/  @P3 IMAD.WIDE.U32 R4, R0.reuse, 0x20, R4 ;  /* 0x0000002000043825 */ /* 0x040fe200078e0004 */
[----:B------:R0:W5:Y:S03]  /*0630*/  @P3 LDG.E.128 R244, desc[UR6][R2.64] ;  /* 0x0000000602f43981 */ /* 0x000166000c1e1d00 */
[C---:B------:R-:W-:Y:S01]  /*0640*/  @P3 IMAD.WIDE.U32 R6, R0.reuse, 0x20, R6 ;  /* 0x0000002000063825 */ /* 0x040fe200078e0006 */
[----:B------:R-:W-:Y:S01]  /*0650*/  @P3 IADD3 R0, PT, PT, R0, 0x20, RZ ;  /* 0x0000002000003810 */ /* 0x000fe20007ffe0ff */
[----:B------:R0:W5:Y:S04]  /*0660*/  @P3 LDG.E.128 R240, desc[UR6][R2.64+0x10] ;  /* 0x0000100602f03981 */ /* 0x000168000c1e1d00 */
[C---:B------:R-:W-:Y:S01]  /*0670*/  @P0 IMAD.WIDE.U32 R8, R0.reuse, 0x20, R8 ;  /* 0x0000002000080825 */ /* 0x040fe200078e0008 */
[----:B------:R0:W5:Y:S03]  /*0680*/  @P3 LD.E.128 R184, desc[UR6][R4.64] ;  /* 0x0000000604b83980 */ /* 0x000166000c101d00 */
[C---:B----4-:R-:W-:Y:S01]  /*0690*/  @P0 IMAD.WIDE.U32 R24, R0.reuse, 0x20, R24 ;  /* 0x0000002000180825 */ /* 0x050fe200078e0018 */
[----:B------:R4:W5:Y:S03]  /*06a0*/  @P3 LD.E.128 R188, desc[UR6][R4.64+0x10] ;  /* 0x0000100604bc3980 */ /* 0x000966000c101d00 */
[C---:B------:R-:W-:Y:S01]  /*06b0*/  @P0 IMAD.WIDE.U32 R10, R0.reuse, 0x20, R10 ;  /* 0x00000020000a0825 */ /* 0x040fe200078e000a */
[----:B------:R-:W-:Y:S01]  /*06c0*/  @P0 IADD3 R0, PT, PT, R0, 0x20, RZ ;  /* 0x0000002000000810 */ /* 0x000fe20007ffe0ff */
[----:B------:R4:W5:Y:S04]  /*06d0*/  @P3 LDG.E.128 R96, desc[UR6][R6.64] ;  /* 0x0000000606603981 */ /* 0x000968000c1e1d00 */
[C---:B-1----:R-:W-:Y:S01]  /*06e0*/  @P1 IMAD.WIDE.U32 R16, R0.reuse, 0x20, R16 ;  /* 0x0000002000101825 */ /* 0x042fe200078e0010 */
[----:B------:R4:W5:Y:S03]  /*06f0*/  @P3 LDG.E.128 R92, desc[UR6][R6.64+0x10] ;  /* 0x00001006065c3981 */ /* 0x000966000c1e1d00 */
[C---:B------:R-:W-:Y:S01]  /*0700*/  @P1 IMAD.WIDE.U32 R18, R0.reuse, 0x20, R18 ;  /* 0x0000002000121825 */ /* 0x040fe200078e0012 */
[----:B------:R4:W5:Y:S03]  /*0710*/  @P1 LDG.E.128 R228, desc[UR6][R16.64] ;  /* 0x0000000610e41981 */ /* 0x000966000c1e1d00 */
[C---:B--2---:R-:W-:Y:S01]  /*0720*/  @P1 IMAD.WIDE.U32 R26, R0.reuse, 0x20, R26 ;  /* 0x00000020001a1825 */ /* 0x044fe200078e001a */
[----:B------:R-:W-:Y:S01]  /*0730*/  @P1 IADD3 R0, PT, PT, R0, 0x20, RZ ;  /* 0x0000002000001810 */ /* 0x000fe20007ffe0ff */
[----:B------:R4:W5:Y:S04]  /*0740*/  @P1 LDG.E.128 R224, desc[UR6][R16.64+0x10] ;  /* 0x0000100610e01981 */ /* 0x000968000c1e1d00 */
[C---:B------:R-:W-:Y:S01]  /*0750*/  @P4 IMAD.WIDE.U32 R28, R0.reuse, 0x20, R28 ;  /* 0x00000020001c4825 */ /* 0x040fe200078e001c */
[----:B------:R4:W5:Y:S03]  /*0760*/  @P1 LD.E.128 R200, desc[UR6][R18.64] ;  /* 0x0000000612c81980 */ /* 0x000966000c101d00 */
[C---:B0-----:R-:W-:Y:S01]  /*0770*/  @P4 IMAD.WIDE.U32 R20, R0.reuse, 0x20, R20 ;  /* 0x0000002000144825 */ /* 0x041fe200078e0014 */
[----:B------:R4:W5:Y:S03]  /*0780*/  @P1 LD.E.128 R204, desc[UR6][R18.64+0x10] ;  /* 0x0000100612cc1980 */ /* 0x000966000c101d00 */
[----:B---3--:R-:W-:Y:S01]  /*0790*/  @P4 IMAD.WIDE.U32 R22, R0, 0x20, R22 ;  /* 0x0000002000164825 */ /* 0x008fe200078e0016 */
[----:B------:R4:W5:Y:S04]  /*07a0*/  @P1 LDG.E.128 R80, desc[UR6][R26.64] ;  /* 0x000000061a501981 */ /* 0x000968000c1e1d00 */
[----:B------:R4:W5:Y:S04]  /*07b0*/  @P1 LDG.E.128 R76, desc[UR6][R26.64+0x10] ;  /* 0x000010061a4c1981 */ /* 0x000968000c1e1d00 */
[----:B------:R4:W5:Y:S04]  /*07c0*/  @P4 LDG.E.128 R220, desc[UR6][R28.64] ;  /* 0x000000061cdc4981 */ /* 0x000968000c1e1d00 */
[----:B------:R4:W5:Y:S04]  /*07d0*/  @P4 LDG.E.128 R216, desc[UR6][R28.64+0x10] ;  /* 0x000010061cd84981 */ /* 0x000968000c1e1d00 */
[----:B------:R4:W5:Y:S04]  /*07e0*/  @P4 LD.E.128 R208, desc[UR6][R20.64] ;  /* 0x0000000614d04980 */ /* 0x000968000c101d00 */
[----:B------:R4:W5:Y:S04]  /*07f0*/  @P4 LD.E.128 R212, desc[UR6][R20.64+0x10] ;  /* 0x0000100614d44980 */ /* 0x000968000c101d00 */
[----:B------:R4:W5:Y:S04]  /*0800*/  @P4 LDG.E.128 R72, desc[UR6][R22.64] ;  /* 0x0000000616484981 */ /* 0x000968000c1e1d00 */
[----:B------:R4:W5:Y:S04]  /*0810*/  @P4 LDG.E.128 R68, desc[UR6][R22.64+0x10] ;  /* 0x0000100616444981 */ /* 0x000968000c1e1d00 */
[----:B------:R4:W5:Y:S04]  /*0820*/  @P0 LDG.E.128 R236, desc[UR6][R8.64] ;  /* 0x0000000608ec0981 */ /* 0x000968000c1e1d00 */
[----:B------:R4:W5:Y:S04]  /*0830*/  @P0 LDG.E.128 R232, desc[UR6][R8.64+0x10] ;  /* 0x0000100608e80981 */ /* 0x000968000c1e1d00 */
[----:B------:R4:W5:Y:S04]  /*0840*/  @P0 LD.E.128 R192, desc[UR6][R24.64] ;  /* 0x0000000618c00980 */ /* 0x000968000c101d00 */
[----:B------:R4:W5:Y:S04]  /*0850*/  @P0 LD.E.128 R196, desc[UR6][R24.64+0x10] ;  /* 0x0000100618c40980 */ /* 0x000968000c101d00 */
[----:B------:R4:W5:Y:S04]  /*0860*/  @P0 LDG.E.128 R88, desc[UR6][R10.64] ;  /* 0x000000060a580981 */ /* 0x000968000c1e1d00 */
[----:B------:R4:W5:Y:S01]  /*0870*/  @P0 LDG.E.128 R84, desc[UR6][R10.64+0x10] ;  /* 0x000010060a540981 */ /* 0x000962000c1e1d00 */
[----:B------:R-:W-:-:S02]  /*0880*/  ISETP.GE.U32.AND P0, PT, R14, 0x100, PT ;  /* 0x000001000e00780c */ /* 0x000fc40003f06070 */
[----:B------:R-:W-:-:S11]  /*0890*/  @P4 IADD3 R0, PT, PT, R0, 0x20, RZ ;  /* 0x0000002000004810 */ /* 0x000fd60007ffe0ff */
[----:B----4-:R-:W-:Y:S05]  /*08a0*/  @!P0 BRA `(.L_x_14448) ;  /* 0x0000000800988947 */ /* 0x010fea0003800000 */
[----:B------:R-:W0:Y:S08]  /*08b0*/  LDC.64 R2, c[0x0][0x3d0] ;  /* 0x0000f400ff027b82 */ /* 0x000e300000000a00 */
[----:B------:R-:W1:Y:S08]  /*08c0*/  LDC.64 R4, c[0x0][0x438] ;  /* 0x00010e00ff047b82 */ /* 0x000e700000000a00 */
[----:B------:R-:W2:Y:S01]  /*08d0*/  LDC.64 R6, c[0x0][0x3e8] ;  /* 0x0000fa00ff067b82 */ /* 0x000ea20000000a00 */
[----:B0-----:R-:W-:-:S05]  /*08e0*/  IMAD.WIDE.U32 R2, R0, 0x20, R2 ;  /* 0x0000002000027825 */ /* 0x001fca00078e0002 */
[----:B------:R0:W5:Y:S01]  /*08f0*/  LDG.E.128 R64, desc[UR6][R2.64] ;  /* 0x0000000602407981 */ /* 0x000162000c1e1d00 */
[----:B-1----:R-:W-:-:S03]  /*0900*/  IMAD.WIDE.U32 R4, R0, 0x20, R4 ;  /* 0x0000002000047825 */ /* 0x002fc600078e0004 */
[----:B------:R0:W5:Y:S04]  /*0910*/  LDG.E.128 R60, desc[UR6][R2.64+0x10] ;  /* 0x00001006023c7981 */ /* 0x000168000c1e1d00 */
[----:B------:R0:W5:Y:S01]  /*0920*/  LD.E.128 R56, desc[UR6][R4.64] ;  /* 0x0000000604387980 */ /* 0x000162000c101d00 */
[----:B--2---:R-:W-:-:S03]  /*0930*/  IMAD.WIDE.U32 R6, R0, 0x20, R6 ;  /* 0x0000002000067825 */ /* 0x004fc600078e0006 */
[----:B------:R0:W5:Y:S04]  /*0940*/  LD.E.128 R52, desc[UR6][R4.64+0x10] ;  /* 0x0000100604347980 */ /* 0x000168000c101d00 */
[----:B------:R0:W5:Y:S04]  /*0950*/  LDG.E.128 R48, desc[UR6][R6.64] ;  /* 0x0000000606307981 */ /* 0x000168000c1e1d00 */
[----:B------:R0:W5:Y:S01]  /*0960*/  LDG.E.128 R44, desc[UR6][R6.64+0x10] ;  /* 0x00001006062c7981 */ /* 0x000162000c1e1d00 */
[----:B------:R-:W-:Y:S05]  /*0970*/  BRA `(.L_x_14448) ;  /* 0x0000000800647947 */ /* 0x000fea0003800000 */
.L_x_14447:
[----:B------:R-:W2:Y:S04]  /*0980*/  LDL R32, [R1+0x38] ;  /* 0x0000380001207983 */ /* 0x000ea80000100800 */
[----:B------:R-:W2:Y:S04]  /*0990*/  LDL R33, [R1+0x3c] ;  /* 0x00003c0001217983 */ /* 0x000ea80000100800 */
[----:B------:R-:W2:Y:S04]  /*09a0*/  LDL R34, [R1+0x40] ;  /* 0x0000400001227983 */ /* 0x000ea80000100800 */
[----:B------:R-:W2:Y:S04]  /*09b0*/  LDL R35, [R1+0x44] ;  /* 0x0000440001237983 */ /* 0x000ea80000100800 */
[----:B------:R-:W3:Y:S04]  /*09c0*/  LDL R36, [R1+0x48] ;  /* 0x0000480001247983 */ /* 0x000ee80000100800 */
[----:B------:R-:W3:Y:S04]  /*09d0*/  LDL R37, [R1+0x4c] ;  /* 0x00004c0001257983 */ /* 0x000ee80000100800 */
[----:B------:R-:W3:Y:S04]  /*09e0*/  LDL R38, [R1+0x50] ;  /* 0x0000500001267983 */ /* 0x000ee80000100800 */
[----:B------:R-:W3:Y:S01]  /*09f0*/  LDL R39, [R1+0x54] ;  /* 0x0000540001277983 */ /* 0x000ee20000100800 */
[----:B------:R-:W-:-:S03]  /*0a00*/  ISETP.GE.U32.AND P5, PT, R14, 0x20, PT ;  /* 0x000000200e00780c */ /* 0x000fc60003fa6070 */
[----:B------:R-:W4:Y:S04]  /*0a10*/  LDL R25, [R1+0x20] ;  /* 0x0000200001197983 */ /* 0x000f280000100800 */
[----:B------:R-:W4:Y:S04]  /*0a20*/  LDL R24, [R1+0x24] ;  /* 0x0000240001187983 */ /* 0x000f280000100800 */
[----:B------:R-:W4:Y:S02]  /*0a30*/  LDL R23, [R1+0x28] ;  /* 0x0000280001177983 */ /* 0x000f240000100800 */
[----:B------:R-:W0:Y:S02]  /*0a40*/  @P5 LDC.64 R2, c[0x0][0x3d0] ;  /* 0x0000f400ff025b82 */ /* 0x000e240000000a00 */
[----:B------:R-:W4:Y:S04]  /*0a50*/  LDL R22, [R1+0x2c] ;  /* 0x00002c0001167983 */ /* 0x000f280000100800 */
[----:B------:R-:W4:Y:S04]  /*0a60*/  LDL R29, [R1+0x10] ;  /* 0x00001000011d7983 */ /* 0x000f280000100800 */
[----:B------:R-:W4:Y:S04]  /*0a70*/  LDL R28, [R1+0x14] ;  /* 0x00001400011c7983 */ /* 0x000f280000100800 */
[----:B------:R-:W4:Y:S04]  /*0a80*/  LDL R15, [R1+0x30] ;  /* 0x00003000010f7983 */ /* 0x000f280000100800 */
[----:B------:R-:W4:Y:S04]  /*0a90*/  LDL R12, [R1+0x34] ;  /* 0x00003400010c7983 */ /* 0x000f280000100800 */
[----:B------:R-:W4:Y:S04]  /*0aa0*/  LDL R27, [R1+0x18] ;  /* 0x00001800011b7983 */ /* 0x000f280000100800 */
[----:B------:R-:W4:Y:S01]  /*0ab0*/  LDL R26, [R1+0x1c] ;  /* 0x00001c00011a7983 */ /* 0x000f220000100800 */
[----:B0-----:R-:W-:-:S03]  /*0ac0*/  @P5 IMAD.WIDE.U32 R2, R0, 0x20, R2 ;  /* 0x0000002000025825 */ /* 0x001fc600078e0002 */
[----:B------:R-:W4:Y:S04]  /*0ad0*/  LDL R31, [R1+0x8] ;  /* 0x00000800011f7983 */ /* 0x000f280000100800 */
[----:B------:R-:W4:Y:S01]  /*0ae0*/  LDL R30, [R1+0xc] ;  /* 0x00000c00011e7983 */ /* 0x000f220000100800 */
[C---:B------:R-:W-:Y:S01]  /*0af0*/  ISETP.GE.U32.AND P4, PT, R14.reuse, 0x40, PT ;  /* 0x000000400e00780c */ /* 0x040fe20003f86070 */
[----:B------:R-:W0:Y:S01]  /*0b00*/  @P5 LDC.64 R4, c[0x0][0x3e8] ;  /* 0x0000fa00ff045b82 */ /* 0x000e220000000a00 */
[C---:B------:R-:W-:Y:S02]  /*0b10*/  ISETP.GE.U32.AND P3, PT, R14.reuse, 0x60, PT ;  /* 0x000000600e00780c */ /* 0x040fe40003f66070 */
[C---:B------:R-:W-:Y:S02]  /*0b20*/  ISETP.GE.U32.AND P2, PT, R14.reuse, 0x80, PT ;  /* 0x000000800e00780c */ /* 0x040fe40003f46070 */
[----:B------:R-:W-:-:S07]  /*0b30*/  ISETP.GE.U32.AND P1, PT, R14, 0xa0, PT ;  /* 0x000000a00e00780c */ /* 0x000fce0003f26070 */
[----:B------:R-:W1:Y:S08]  /*0b40*/  @P4 LDC.64 R6, c[0x0][0x3d0] ;  /* 0x0000f400ff064b82 */ /* 0x000e700000000a00 */
[----:B------:R-:W1:Y:S01]  /*0b50*/  @P4 LDC.64 R8, c[0x0][0x3e8] ;  /* 0x0000fa00ff084b82 */ /* 0x000e620000000a00 */
[----:B------:R-:W-:-:S07]  /*0b60*/  ISETP.GE.U32.AND P0, PT, R14, 0xc0, PT ;  /* 0x000000c00e00780c */ /* 0x000fce0003f06070 */
[----:B------:R-:W1:Y:S01]  /*0b70*/  @P3 LDC.64 R10, c[0x0][0x3d0] ;  /* 0x0000f400ff0a3b82 */ /* 0x000e620000000a00 */
[----:B--2---:R-:W2:Y:S07]  /*0b80*/  @P5 LDG.E.128 R32, desc[UR6][R2.64+0x10] ;  /* 0x0000100602205981 */ /* 0x004eae000c1e1d00 */
[----:B------:R-:W1:Y:S01]  /*0b90*/  @P3 LDC.64 R16, c[0x0][0x3e8] ;  /* 0x0000fa00ff103b82 */ /* 0x000e620000000a00 */
[----:B---3--:R3:W2:Y:S01]  /*0ba0*/  @P5 LDG.E.128 R36, desc[UR6][R2.64] ;  /* 0x0000000602245981 */ /* 0x0086a2000c1e1d00 */
[----:B0-----:R-:W-:-:S06]  /*0bb0*/  @P5 IMAD.WIDE.U32 R4, R0, 0x20, R4 ;  /* 0x0000002000045825 */ /* 0x001fcc00078e0004 */
[----:B------:R-:W0:Y:S01]  /*0bc0*/  @P2 LDC.64 R18, c[0x0][0x3d0] ;  /* 0x0000f400ff122b82 */ /* 0x000e220000000a00 */
[----:B------:R-:W-:Y:S02]  /*0bd0*/  @P5 LOP3.LUT R0, R0, 0x20, RZ, 0xfc, !PT ;  /* 0x0000002000005812 */ /* 0x000fe400078efcff */
[----:B----4-:R-:W-:Y:S01]  /*0be0*/  MOV R134, R25 ;  /* 0x0000001900867202 */ /* 0x010fe20000000f00 */
[----:B------:R-:W5:Y:S04]  /*0bf0*/  @P5 LDG.E.128 R120, desc[UR6][R4.64] ;  /* 0x0000000604785981 */ /* 0x000f68000c1e1d00 */
[----:B------:R-:W4:Y:S01]  /*0c00*/  @P2 LDC.64 R20, c[0x0][0x3e8] ;  /* 0x0000fa00ff142b82 */ /* 0x000f220000000a00 */
[----:B------:R2:W5:Y:S01]  /*0c10*/  @P5 LDG.E.128 R116, desc[UR6][R4.64+0x10] ;  /* 0x0000100604745981 */ /* 0x000562000c1e1d00 */
[----:B------:R-:W-:-:S02]  /*0c20*/  MOV R135, R24 ;  /* 0x0000001800877202 */ /* 0x000fc40000000f00 */
[----:B------:R-:W-:Y:S02]  /*0c30*/  MOV R136, R23 ;  /* 0x0000001700887202 */ /* 0x000fe40000000f00 */
[----:B------:R-:W-:Y:S02]  /*0c40*/  MOV R137, R22 ;  /* 0x0000001600897202 */ /* 0x000fe40000000f00 */
[----:B------:R-:W4:Y:S01]  /*0c50*/  @P1 LDC.64 R22, c[0x0][0x3d0] ;  /* 0x0000f400ff161b82 */ /* 0x000f220000000a00 */
[----:B------:R-:W-:Y:S01]  /*0c60*/  ISETP.GE.U32.AND P6, PT, R14, 0x100, PT ;  /* 0x000001000e00780c */ /* 0x000fe20003fc6070 */
[----:B-1----:R-:W-:Y:S01]  /*0c70*/  @P4 IMAD.WIDE.U32 R6, R0, 0x20, R6 ;  /* 0x0000002000064825 */ /* 0x002fe200078e0006 */
[----:B------:R-:W-:-:S05]  /*0c80*/  MOV R42, R29 ;  /* 0x0000001d002a7202 */ /* 0x000fca0000000f00 */
[----:B------:R-:W1:Y:S01]  /*0c90*/  @P1 LDC.64 R24, c[0x0][0x3e8] ;  /* 0x0000fa00ff181b82 */ /* 0x000e620000000a00 */
[----:B------:R-:W-:Y:S01]  /*0ca0*/  MOV R43, R28 ;  /* 0x0000001c002b7202 */ /* 0x000fe20000000f00 */
[C---:B------:R-:W-:Y:S01]  /*0cb0*/  @P4 IMAD.WIDE.U32 R8, R0.reuse, 0x20, R8 ;  /* 0x0000002000084825 */ /* 0x040fe200078e0008 */
[----:B------:R-:W-:Y:S02]  /*0cc0*/  @P4 IADD3 R0, PT, PT, R0, 0x20, RZ ;  /* 0x0000002000004810 */ /* 0x000fe40007ffe0ff */
[----:B------:R-:W-:Y:S02]  /*0cd0*/  MOV R138, R15 ;  /* 0x0000000f008a7202 */ /* 0x000fe40000000f00 */
[----:B------:R-:W-:Y:S01]  /*0ce0*/  MOV R139, R12 ;  /* 0x0000000c008b7202 */ /* 0x000fe20000000f00 */
[----:B---3--:R-:W3:Y:S01]  /*0cf0*/  @P0 LDC.64 R2, c[0x0][0x3d0] ;  /* 0x0000f400ff020b82 */ /* 0x008ee20000000a00 */
[C---:B------:R-:W-:Y:S01]  /*0d00*/  @P3 IMAD.WIDE.U32 R10, R0.reuse, 0x20, R10 ;  /* 0x00000020000a3825 */ /* 0x040fe200078e000a */
[----:B------:R-:W-:Y:S01]  /*0d10*/  MOV R132, R27 ;  /* 0x0000001b00847202 */ /* 0x000fe20000000f00 */
[----:B------:R0:W5:Y:S05]  /*0d20*/  @P4 LDG.E.128 R112, desc[UR6][R8.64] ;  /* 0x0000000608704981 */ /* 0x00016a000c1e1d00 */
[----:B------:R-:W3:Y:S01]  /*0d30*/  @P0 LDC.64 R28, c[0x0][0x3e8] ;  /* 0x0000fa00ff1c0b82 */ /* 0x000ee20000000a00 */
[C---:B------:R-:W-:Y:S01]  /*0d40*/  @P3 IMAD.WIDE.U32 R16, R0.reuse, 0x20, R16 ;  /* 0x0000002000103825 */ /* 0x040fe200078e0010 */
[----:B------:R-:W-:Y:S01]  /*0d50*/  @P3 IADD3 R0, PT, PT, R0, 0x20, RZ ;  /* 0x0000002000003810 */ /* 0x000fe20007ffe0ff */
[----:B------:R-:W2:Y:S01]  /*0d60*/  @P4 LDG.E.128 R136, desc[UR6][R6.64] ;  /* 0x0000000606884981 */ /* 0x000ea2000c1e1d00 */
[----:B------:R-:W-:-:S02]  /*0d70*/  MOV R133, R26 ;  /* 0x0000001a00857202 */ /* 0x000fc40000000f00 */
[----:B------:R-:W-:Y:S02]  /*0d80*/  MOV R40, R31 ;  /* 0x0000001f00287202 */ /* 0x000fe40000000f00 */
[----:B------:R-:W-:Y:S01]  /*0d90*/  MOV R41, R30 ;  /* 0x0000001e00297202 */ /* 0x000fe20000000f00 */
[C---:B0-----:R-:W-:Y:S01]  /*0da0*/  @P2 IMAD.WIDE.U32 R18, R0.reuse, 0x20, R18 ;  /* 0x0000002000122825 */ /* 0x041fe200078e0012 */
[----:B------:R-:W2:Y:S03]  /*0db0*/  @P4 LDG.E.128 R132, desc[UR6][R6.64+0x10] ;  /* 0x0000100606844981 */ /* 0x000ea6000c1e1d00 */
[C---:B----4-:R-:W-:Y:S01]  /*0dc0*/  @P2 IMAD.WIDE.U32 R20, R0.reuse, 0x20, R20 ;  /* 0x0000002000142825 */ /* 0x050fe200078e0014 */
[----:B------:R-:W-:Y:S01]  /*0dd0*/  @P2 IADD3 R0, PT, PT, R0, 0x20, RZ ;  /* 0x0000002000002810 */ /* 0x000fe20007ffe0ff */
[----:B------:R-:W4:Y:S04]  /*0de0*/  @P3 LDG.E.128 R40, desc[UR6][R10.64] ;  /* 0x000000060a283981 */ /* 0x000f28000c1e1d00 */
[C---:B------:R-:W-:Y:S01]  /*0df0*/  @P1 IMAD.WIDE.U32 R22, R0.reuse, 0x20, R22 ;  /* 0x0000002000161825 */ /* 0x040fe200078e0016 */
[----:B------:R0:W5:Y:S03]  /*0e00*/  @P4 LDG.E.128 R108, desc[UR6][R8.64+0x10] ;  /* 0x00001006086c4981 */ /* 0x000166000c1e1d00 */
[C---:B-1----:R-:W-:Y:S01]  /*0e10*/  @P1 IMAD.WIDE.U32 R24, R0.reuse, 0x20, R24 ;  /* 0x0000002000181825 */ /* 0x042fe200078e0018 */
[----:B------:R-:W-:Y:S01]  /*0e20*/  @P1 IADD3 R0, PT, PT, R0, 0x20, RZ ;  /* 0x0000002000001810 */ /* 0x000fe20007ffe0ff */
[----:B------:R0:W5:Y:S04]  /*0e30*/  @P3 LDG.E.128 R248, desc[UR6][R10.64+0x10] ;  /* 0x000010060af83981 */ /* 0x000168000c1e1d00 */
[C---:B---3--:R-:W-:Y:S01]  /*0e40*/  @P0 IMAD.WIDE.U32 R26, R0.reuse, 0x20, R2 ;  /* 0x00000020001a0825 */ /* 0x048fe200078e0002 */
[----:B------:R0:W5:Y:S03]  /*0e50*/  @P3 LDG.E.128 R104, desc[UR6][R16.64] ;  /* 0x0000000610683981 */ /* 0x000166000c1e1d00 */
[C---:B------:R-:W-:Y:S01]  /*0e60*/  @P0 IMAD.WIDE.U32 R28, R0.reuse, 0x20, R28 ;  /* 0x00000020001c0825 */ /* 0x040fe200078e001c */
[----:B------:R-:W-:Y:S01]  /*0e70*/  @P0 IADD3 R0, PT, PT, R0, 0x20, RZ ;  /* 0x0000002000000810 */ /* 0x000fe20007ffe0ff */
[----:B------:R0:W5:Y:S04]  /*0e80*/  @P3 LDG.E.128 R100, desc[UR6][R16.64+0x10] ;  /* 0x0000100610643981 */ /* 0x000168000c1e1d00 */
        /* <DEDUP_REMOVED lines=12> */
[----:B--2---:R-:W-:Y:S04]  /*0f50*/  @P5 STL.64 [R1+0x38], R32 ;  /* 0x0000382001005387 */ /* 0x004fe80000100a00 */
[----:B------:R1:W-:Y:S04]  /*0f60*/  @P5 STL.64 [R1+0x40], R34 ;  /* 0x0000402201005387 */ /* 0x0003e80000100a00 */
[----:B------:R2:W-:Y:S01]  /*0f70*/  @P5 STL.64 [R1+0x48], R36 ;  /* 0x0000482401005387 */ /* 0x0005e20000100a00 */
[----:B-1----:R-:W1:Y:S03]  /*0f80*/  @P6 LDC.64 R34, c[0x0][0x3d0] ;  /* 0x0000f400ff226b82 */ /* 0x002e660000000a00 */
[----:B------:R0:W-:Y:S01]  /*0f90*/  @P5 STL.64 [R1+0x50], R38 ;  /* 0x0000502601005387 */ /* 0x0001e20000100a00 */
[----:B------:R-:W-:-:S04]  /*0fa0*/  ISETP.GE.U32.AND P5, PT, R14, 0xe0, PT ;  /* 0x000000e00e00780c */ /* 0x000fc80003fa6070 */
[----:B--2---:R-:W2:Y:S09]  /*0fb0*/  @P6 LDC.64 R36, c[0x0][0x3e8] ;  /* 0x0000fa00ff246b82 */ /* 0x004eb20000000a00 */
[----:B------:R-:W3:Y:S08]  /*0fc0*/  @P5 LDC.64 R4, c[0x0][0x3d0] ;  /* 0x0000f400ff045b82 */ /* 0x000ef00000000a00 */
[----:B------:R-:W0:Y:S01]  /*0fd0*/  @P5 LDC.64 R32, c[0x0][0x3e8] ;  /* 0x0000fa00ff205b82 */ /* 0x000e220000000a00 */
[----:B---3--:R-:W-:-:S05]  /*0fe0*/  @P5 IMAD.WIDE.U32 R30, R0, 0x20, R4 ;  /* 0x00000020001e5825 */ /* 0x008fca00078e0004 */
[----:B------:R3:W5:Y:S01]  /*0ff0*/  @P5 LDG.E.128 R220, desc[UR6][R30.64] ;  /* 0x000000061edc5981 */ /* 0x000762000c1e1d00 */
[C---:B0-----:R-:W-:Y:S01]  /*1000*/  @P5 IMAD.WIDE.U32 R32, R0.reuse, 0x20, R32 ;  /* 0x0000002000205825 */ /* 0x041fe200078e0020 */
[----:B------:R-:W-:Y:S02]  /*1010*/  @P5 IADD3 R0, PT, PT, R0, 0x20, RZ ;  /* 0x0000002000005810 */ /* 0x000fe40007ffe0ff */
[----:B------:R3:W5:Y:S03]  /*1020*/  @P5 LDG.E.128 R216, desc[UR6][R30.64+0x10] ;  /* 0x000010061ed85981 */ /* 0x000766000c1e1d00 */
[C---:B-1----:R-:W-:Y:S01]  /*1030*/  @P6 IMAD.WIDE.U32 R2, R0.reuse, 0x20, R34 ;  /* 0x0000002000026825 */ /* 0x042fe200078e0022 */
[----:B------:R3:W5:Y:S03]  /*1040*/  @P5 LDG.E.128 R72, desc[UR6][R32.64] ;  /* 0x0000000620485981 */ /* 0x000766000c1e1d00 */
[----:B--2---:R-:W-:Y:S01]  /*1050*/  @P6 IMAD.WIDE.U32 R4, R0, 0x20, R36 ;  /* 0x0000002000046825 */ /* 0x004fe200078e0024 */
[----:B------:R3:W5:Y:S04]  /*1060*/  @P5 LDG.E.128 R68, desc[UR6][R32.64+0x10] ;  /* 0x0000100620445981 */ /* 0x000768000c1e1d00 */
[----:B------:R3:W5:Y:S04]  /*1070*/  @P6 LDG.E.128 R64, desc[UR6][R2.64] ;  /* 0x0000000602406981 */ /* 0x000768000c1e1d00 */
[----:B------:R3:W5:Y:S04]  /*1080*/  @P6 LDG.E.128 R60, desc[UR6][R2.64+0x10] ;  /* 0x00001006023c6981 */ /* 0x000768000c1e1d00 */
[----:B------:R3:W5:Y:S04]  /*1090*/  @P6 LDG.E.128 R48, desc[UR6][R4.64] ;  /* 0x0000000604306981 */ /* 0x000768000c1e1d00 */
[----:B------:R3:W5:Y:S04]  /*10a0*/  @P6 LDG.E.128 R44, desc[UR6][R4.64+0x10] ;  /* 0x00001006042c6981 */ /* 0x000768000c1e1d00 */
[----:B------:R3:W-:Y:S04]  /*10b0*/  @P4 STL.64 [R1+0x28], R136 ;  /* 0x0000288801004387 */ /* 0x0007e80000100a00 */
[----:B------:R3:W-:Y:S04]  /*10c0*/  @P4 STL.64 [R1+0x30], R138 ;  /* 0x0000308a01004387 */ /* 0x0007e80000100a00 */
[----:B------:R3:W-:Y:S04]  /*10d0*/  @P4 STL.64 [R1+0x18], R132 ;  /* 0x0000188401004387 */ /* 0x0007e80000100a00 */
[----:B------:R3:W-:Y:S04]  /*10e0*/  @P4 STL.64 [R1+0x20], R134 ;  /* 0x0000208601004387 */ /* 0x0007e80000100a00 */
[----:B----4-:R3:W-:Y:S04]  /*10f0*/  @P3 STL.64 [R1+0x8], R40 ;  /* 0x0000082801003387 */ /* 0x0107e80000100a00 */
[----:B------:R3:W-:Y:S01]  /*1100*/  @P3 STL.64 [R1+0x10], R42 ;  /* 0x0000102a01003387 */ /* 0x0007e20000100a00 */
        /* <DEDUP_REMOVED lines=31> */
[----:B---3--:R-:W-:-:S07]  /*1300*/  @P6 CS2R R56, SRZ ;  /* 0x0000000000386805 */ /* 0x008fce000001ff00 */
.L_x_14448:
[----:B------:R-:W-:Y:S05]  /*1310*/  BSYNC.RECONVERGENT B0 ;  /* 0x0000000000007941 */ /* 0x000fea0003800200 */
.L_x_14446:
[----:B------:R-:W1:Y:S02]  /*1320*/  LDCU UR4, c[0x0][0x384] ;  /* 0x00007080ff0477ac */ /* 0x000e640008000800 */
[----:B-1----:R-:W-:-:S13]  /*1330*/  ISETP.GE.AND P0, PT, R13, UR4, PT ;  /* 0x000000040d007c0c */ /* 0x002fda000bf06270 */
[----:B------:R-:W-:Y:S05]  /*1340*/  @P0 EXIT ;  /* 0x000000000000094d */ /* 0x000fea0003800000 */
[----:B------:R-:W1:Y:S01]  /*1350*/  LDCU.64 UR4, c[0x0][0x3e0] ;  /* 0x00007c00ff0477ac */ /* 0x000e620008000a00 */
[----:B------:R-:W2:Y:S01]  /*1360*/  LDCU UR12, c[0x0][0x388] ;  /* 0x00007100ff0c77ac */ /* 0x000ea20008000800 */
[----:B------:R-:W3:Y:S01]  /*1370*/  LDCU.U8 UR10, c[0x0][0x410] ;  /* 0x00008200ff0a77ac */ /* 0x000ee20008000000 */
[----:B------:R-:W4:Y:S01]  /*1380*/  LDCU UR11, c[0x0][0x448] ;  /* 0x00008900ff0b77ac */ /* 0x000f220008000800 */
[----:B------:R-:W0:Y:S01]  /*1390*/  LDCU.64 UR8, c[0x0][0x3a0] ;  /* 0x00007400ff0877ac */ /* 0x000e220008000a00 */
[----:B-1----:R-:W-:-:S04]  /*13a0*/  UISETP.NE.U32.AND UP0, UPT, UR4, URZ, UPT ;  /* 0x000000ff0400728c */ /* 0x002fc8000bf05070 */
[----:B0-234-:R-:W-:-:S11]  /*13b0*/  UISETP.NE.AND.EX UP0, UPT, UR5, URZ, UPT, UP0 ;  /* 0x000000ff0500728c */ /* 0x01dfd6000bf05300 */
.L_x_14498:
[----:B------:R-:W0:Y:S01]  /*13c0*/  @UP0 LDCU.64 UR4, c[0x0][0x3e0] ;  /* 0x00007c00ff0407ac */ /* 0x000e220008000a00 */
[----:B------:R-:W-:Y:S01]  /*13d0*/  PLOP3.LUT P0, PT, PT, PT, UP0, 0x80, 0x8 ;  /* 0x000000000008781c */ /* 0x000fe20003f0f008 */
[----:B------:R-:W-:Y:S01]  /*13e0*/  HFMA2 R132, -RZ, RZ, 0, 1.1920928955078125e-07 ;  /* 0x00000002ff847431 */ /* 0x000fe200000001ff */
[----:B------:R-:W-:-:S11]  /*13f0*/  PLOP3.LUT P1, PT, PT, PT, UP0, 0x80, 0x8 ;  /* 0x000000000008781c */ /* 0x000fd60003f2f008 */
[----:B0-----:R-:W-:-:S05]  /*1400*/  @P0 IMAD.WIDE R132, R13, R132, UR4 ;  /* 0x000000040d840e25 */ /* 0x001fca000f8e0284 */
[----:B--2---:R-:W2:Y:S01]  /*1410*/  @P1 LDG.E.U16 R12, desc[UR6][R132.64] ;  /* 0x00000006840c1981 */ /* 0x004ea2000c1e1500 */
[----:B------:R-:W-:Y:S01]  /*1420*/  PLOP3.LUT P0, PT, PT, PT, UP0, 0x80, 0x8 ;  /* 0x000000000008781c */ /* 0x000fe20003f0f008 */
[----:B------:R-:W-:Y:S01]  /*1430*/  BSSY.RECONVERGENT B0, `(.L_x_14449) ;  /* 0x0000066000007945 */ /* 0x000fe20003800200 */
[----:B------:R-:W-:Y:S01]  /*1440*/  MOV R165, 0x3f800000 ;  /* 0x3f80000000a57802 */ /* 0x000fe20000000f00 */
[----:B------:R-:W0:Y:S01]  /*1450*/  S2R R252, SR_TID.X ;  /* 0x0000000000fc7919 */ /* 0x000e220000002100 */
[----:B------:R-:W-:-:S09]  /*1460*/  ISETP.GE.U32.AND P5, PT, R14, 0x20, PT ;  /* 0x000000200e00780c */ /* 0x000fd20003fa6070 */
[----:B--2---:R-:W-:Y:S01]  /*1470*/  @P0 SHF.L.U32 R165, R12, 0x10, RZ ;  /* 0x000000100ca50819 */ /* 0x004fe200000006ff */
[----:B------:R-:W-:-:S05]  /*1480*/  IMAD R12, R13, UR12, RZ ;  /* 0x0000000c0d0c7c24 */ /* 0x000fca000f8e02ff */
[----:B------:R-:W-:-:S04]  /*1490*/  SHF.R.S32.HI R132, RZ, 0x1f, R12 ;  /* 0x0000001fff847819 */ /* 0x000fc8000001140c */
[----:B------:R-:W-:Y:S02]  /*14a0*/  LEA.HI R12, R132, R12, RZ, 0x3 ;  /* 0x0000000c840c7211 */ /* 0x000fe400078f18ff */
[----:B0-----:R-:W-:-:S04]  /*14b0*/  LOP3.LUT R132, R252, 0x1f, RZ, 0xc0, !PT ;  /* 0x0000001ffc847812 */ /* 0x001fc800078ec0ff */
[----:B------:R-:W-:-:S04]  /*14c0*/  LEA.HI.SX32 R12, R12, R132, 0x1d ;  /* 0x000000840c0c7211 */ /* 0x000fc800078feaff */
[----:B------:R-:W-:Y:S01]  /*14d0*/  MOV R166, R12 ;  /* 0x0000000c00a67202 */ /* 0x000fe20000000f00 */
[----:B-1-345:R-:W-:Y:S06]  /*14e0*/  @!P5 BRA `(.L_x_14450) ;  /* 0x000000040068d947 */ /* 0x03afec0003800000 */
        /* <DEDUP_REMOVED lines=8> */
[----:B------:R0:W2:Y:S01]  /*1570*/  LDG.E.128 R40, desc[UR6][R8.64] ;  /* 0x0000000608287981 */ /* 0x0000a2000c1e1d00 */
[C---:B-----5:R-:W-:Y:S02]  /*1580*/  PRMT R11, R132.reuse, 0x7632, R11 ;  /* 0x00007632840b7816 */ /* 0x060fe4000000000b */
[----:B------:R-:W-:Y:S02]  /*1590*/  SHF.L.U32 R132, R132, 0x10, RZ ;  /* 0x0000001084847819 */ /* 0x000fe400000006ff */
[----:B------:R-:W-:-:S03]  /*15a0*/  SHF.L.U32 R11, R11, 0x10, RZ ;  /* 0x000000100b0b7819 */ /* 0x000fc600000006ff */
[-C--:B------:R-:W-:Y:S01]  /*15b0*/  FMUL.FTZ R132, R132, R165.reuse ;  /* 0x000000a584847220 */ /* 0x080fe20000410000 */
[----:B0-----:R-:W-:Y:S01]  /*15c0*/  PRMT R8, R133, 0x7632, R8 ;  /* 0x0000763285087816 */ /* 0x001fe20000000008 */
[----:B------:R-:W-:Y:S01]  /*15d0*/  FMUL.FTZ R11, R11, R165 ;  /* 0x000000a50b0b7220 */ /* 0x000fe20000410000 */
[----:B------:R-:W-:Y:S02]  /*15e0*/  SHF.L.U32 R133, R133, 0x10, RZ ;  /* 0x0000001085857819 */ /* 0x000fe400000006ff */
[----:B------:R-:W-:-:S05]  /*15f0*/  SHF.L.U32 R8, R8, 0x10, RZ ;  /* 0x0000001008087819 */ /* 0x000fca00000006ff */
[----:B------:R-:W-:Y:S01]  /*1600*/  FMUL.FTZ R8, R8, R165 ;  /* 0x000000a508087220 */ /* 0x000fe20000410000 */
[----:B--2---:R-:W-:Y:S02]  /*1610*/  PRMT R10, R41, 0x7632, R10 ;  /* 0x00007632290a7816 */ /* 0x004fe4000000000a */
[----:B------:R-:W-:Y:S02]  /*1620*/  PRMT R9, R40, 0x7632, R9 ;  /* 0x0000763228097816 */ /* 0x000fe40000000009 */
[----:B------:R-:W-:Y:S02]  /*1630*/  SHF.L.U32 R10, R10, 0x10, RZ ;  /* 0x000000100a0a7819 */ /* 0x000fe400000006ff */
[----:B------:R-:W-:Y:S02]  /*1640*/  SHF.L.U32 R9, R9, 0x10, RZ ;  /* 0x0000001009097819 */ /* 0x000fe400000006ff */
[----:B------:R-:W-:Y:S01]  /*1650*/  PRMT R148, R42, 0x7632, R148 ;  /* 0x000076322a947816 */ /* 0x000fe20000000094 */
[----:B------:R-:W-:Y:S01]  /*1660*/  FFMA.FTZ R10, R8, R123, R10 ;  /* 0x0000007b080a7223 */ /* 0x000fe2000001000a */
[----:B------:R-:W-:Y:S01]  /*1670*/  PRMT R8, R135, 0x7632, R8 ;  /* 0x0000763287087816 */ /* 0x000fe20000000008 */
[--C-:B------:R-:W-:Y:S01]  /*1680*/  FFMA.FTZ R11, R11, R121, R9.reuse ;  /* 0x000000790b0b7223 */ /* 0x100fe20000010009 */
[----:B------:R-:W-:-:S02]  /*1690*/  PRMT R9, R134, 0x7632, R9 ;  /* 0x0000763286097816 */ /* 0x000fc40000000009 */
[----:B------:R-:W-:Y:S02]  /*16a0*/  SHF.L.U32 R147, R8, 0x10, RZ ;  /* 0x0000001008937819 */ /* 0x000fe400000006ff */
[----:B------:R-:W-:Y:S02]  /*16b0*/  PRMT R8, R43, 0x7632, R8 ;  /* 0x000076322b087816 */ /* 0x000fe40000000008 */
[----:B------:R-:W-:Y:S01]  /*16c0*/  SHF.L.U32 R9, R9, 0x10, RZ ;  /* 0x0000001009097819 */ /* 0x000fe200000006ff */
[-C--:B------:R-:W-:Y:S01]  /*16d0*/  FMUL.FTZ R147, R147, R165.reuse ;  /* 0x000000a593937220 */ /* 0x080fe20000410000 */
[----:B------:R-:W-:Y:S02]  /*16e0*/  SHF.L.U32 R8, R8, 0x10, RZ ;  /* 0x0000001008087819 */ /* 0x000fe400000006ff */
[----:B------:R-:W-:Y:S01]  /*16f0*/  SHF.L.U32 R148, R148, 0x10, RZ ;  /* 0x0000001094947819 */ /* 0x000fe200000006ff */
[----:B------:R-:W-:Y:S01]  /*1700*/  FMUL.FTZ R9, R9, R165 ;  /* 0x000000a509097220 */ /* 0x000fe20000410000 */
[----:B------:R-:W-:Y:S01]  /*1710*/  SHF.L.U32 R134, R134, 0x10, RZ ;  /* 0x0000001086867819 */ /* 0x000fe200000006ff */
[----:B------:R-:W-:Y:S01]  /*1720*/  FFMA.FTZ R8, R147, R119, R8 ;  /* 0x0000007793087223 */ /* 0x000fe20000010008 */
[----:B------:R-:W-:Y:S01]  /*1730*/  SHF.L.U32 R135, R135, 0x10, RZ ;  /* 0x0000001087877819 */ /* 0x000fe200000006ff */
[----:B------:R-:W-:Y:S01]  /*1740*/  FFMA.FTZ R9, R9, R117, R148 ;  /* 0x0000007509097223 */ /* 0x000fe20000010094 */
[----:B------:R-:W-:Y:S01]  /*1750*/  SHF.L.U32 R148, R42, 0x10, RZ ;  /* 0x000000102a947819 */ /* 0x000fe200000006ff */
[----:B------:R-:W-:-:S02]  /*1760*/  FMUL.FTZ R147, R134, R165 ;  /* 0x000000a586937220 */ /* 0x000fc40000410000 */
[----:B------:R-:W-:Y:S01]  /*1770*/  FMUL.FTZ R134, R135, R165 ;  /* 0x000000a587867220 */ /* 0x000fe20000410000 */
[----:B------:R-:W-:Y:S01]  /*1780*/  SHF.L.U32 R135, R43, 0x10, RZ ;  /* 0x000000102b877819 */ /* 0x000fe200000006ff */
[----:B------:R-:W-:-:S04]  /*1790*/  FFMA.FTZ R147, R147, R116, R148 ;  /* 0x0000007493937223 */ /* 0x000fc80000010094 */
[----:B------:R-:W-:Y:S01]  /*17a0*/  FFMA.FTZ R148, R134, R118, R135 ;  /* 0x0000007686947223 */ /* 0x000fe20000010087 */
[----:B------:R-:W-:Y:S01]  /*17b0*/  FMUL.FTZ R134, R133, R165 ;  /* 0x000000a585867220 */ /* 0x000fe20000410000 */
[----:B------:R-:W-:Y:S02]  /*17c0*/  SHF.L.U32 R135, R41, 0x10, RZ ;  /* 0x0000001029877819 */ /* 0x000fe400000006ff */
        /* <DEDUP_REMOVED lines=8> */
.L_x_14451:
[C---:B-----5:R-:W-:Y:S02]  /*1850*/  PRMT R11, R132.reuse, 0x7632, R11 ;  /* 0x00007632840b7816 */ /* 0x060fe4000000000b */
[----:B------:R-:W-:Y:S02]  /*1860*/  SHF.L.U32 R148, R132, 0x10, RZ ;  /* 0x0000001084947819 */ /* 0x000fe400000006ff */
[C---:B------:R-:W-:Y:S02]  /*1870*/  SHF.L.U32 R132, R133.reuse, 0x10, RZ ;  /* 0x0000001085847819 */ /* 0x040fe400000006ff */
[----:B------:R-:W-:Y:S02]  /*1880*/  PRMT R10, R133, 0x7632, R10 ;  /* 0x00007632850a7816 */ /* 0x000fe4000000000a */
[----:B------:R-:W-:Y:S02]  /*1890*/  PRMT R8, R134, 0x7632, R8 ;  /* 0x0000763286087816 */ /* 0x000fe40000000008 */
        /* <DEDUP_REMOVED lines=12> */
[-C--:B------:R-:W-:Y:S01]  /*1960*/  FMUL.FTZ R11, R11, R165.reuse ;  /* 0x000000a50b0b7220 */ /* 0x080fe20000410000 */
[-C--:B------:R-:W-:Y:S01]  /*1970*/  FMUL.FTZ R10, R10, R165.reuse ;  /* 0x000000a50a0a7220 */ /* 0x080fe20000410000 */
[-C--:B------:R-:W-:Y:S01]  /*1980*/  FMUL.FTZ R132, R132, R165.reuse ;  /* 0x000000a584847220 */ /* 0x080fe20000410000 */
[----:B------:R-:W-:Y:S01]  /*1990*/  FMUL.FTZ R147, R9, R116 ;  /* 0x0000007409937220 */ /* 0x000fe20000410000 */
[----:B------:R-:W-:Y:S01]  /*19a0*/  FMUL.FTZ R133, R133, R165 ;  /* 0x000000a585857220 */ /* 0x000fe20000410000 */
[----:B------:R-:W-:Y:S01]  /*19b0*/  FMUL.FTZ R148, R8, R118 ;  /* 0x0000007608947220 */ /* 0x000fe20000410000 */
[----:B------:R-:W-:Y:S01]  /*19c0*/  FMUL.FTZ R149, R134, R122 ;  /* 0x0000007a86957220 */ /* 0x000fe20000410000 */
[----:B------:R-:W-:Y:S01]  /*19d0*/  FMUL.FTZ R9, R132, R117 ;  /* 0x0000007584097220 */ /* 0x000fe20000410000 */
[----:B------:R-:W-:Y:S01]  /*19e0*/  FMUL.FTZ R8, R133, R119 ;  /* 0x0000007785087220 */ /* 0x000fe20000410000 */
[----:B------:R-:W-:Y:S01]  /*19f0*/  FMUL.FTZ R10, R10, R123 ;  /* 0x0000007b0a0a7220 */ /* 0x000fe20000410000 */
[----:B------:R-:W-:-:S02]  /*1a00*/  FMUL.FTZ R11, R11, R121 ;  /* 0x000000790b0b7220 */ /* 0x000fc40000410000 */
[----:B------:R-:W-:Y:S02]  /*1a10*/  F2FP.BF16.F32.PACK_AB R134, R9, R147 ;  /* 0x000000930986723e */ /* 0x000fe400000010ff */
[----:B------:R-:W-:Y:S02]  /*1a20*/  F2FP.BF16.F32.PACK_AB R135, R8, R148 ;  /* 0x000000940887723e */ /* 0x000fe400000010ff */
[----:B------:R-:W-:Y:S02]  /*1a30*/  F2FP.BF16.F32.PACK_AB R133, R10, R149 ;  /* 0x000000950a85723e */ /* 0x000fe400000010ff */
[----:B------:R-:W-:-:S07]  /*1a40*/  F2FP.BF16.F32.PACK_AB R132, R11, R150 ;  /* 0x000000960b84723e */ /* 0x000fce00000010ff */
.L_x_14452:
[----:B------:R-:W0:Y:S02]  /*1a50*/  LDC.64 R166, c[0x0][0x3a8] ;  /* 0x0000ea00ffa67b82 */ /* 0x000e240000000a00 */
[----:B0-----:R-:W-:-:S05]  /*1a60*/  IMAD.WIDE.U32 R166, R12, 0x10, R166 ;  /* 0x000000100ca67825 */ /* 0x001fca00078e00a6 */
[----:B------:R0:W-:Y:S02]  /*1a70*/  STG.E.128 desc[UR6][R166.64], R132 ;  /* 0x00000084a6007986 */ /* 0x0001e4000c101d06 */
[----:B0-----:R-:W-:-:S07]  /*1a80*/  IADD3 R166, PT, PT, R12, 0x20, RZ ;  /* 0x000000200ca67810 */ /* 0x001fce0007ffe0ff */
.L_x_14450:
[----:B------:R-:W-:Y:S05]  /*1a90*/  BSYNC.RECONVERGENT B0 ;  /* 0x0000000000007941 */ /* 0x000fea0003800200 */
.L_x_14449:
[----:B------:R-:W-:Y:S01]  /*1aa0*/  ISETP.GE.U32.AND P0, PT, R14, 0x40, PT ;  /* 0x000000400e00780c */ /* 0x000fe20003f06070 */
[----:B------:R-:W-:Y:S01]  /*1ab0*/  BSSY.RECONVERGENT B0, `(.L_x_14453) ;  /* 0x0000060000007945 */ /* 0x000fe20003800200 */
[----:B------:R-:W-:-:S11]  /*1ac0*/  LOP3.LUT R6, R6, 0xfffffdff, RZ, 0xc0, !PT ;  /* 0xfffffdff06067812 */ /* 0x000fd600078ec0ff */
[----:B------:R-:W-:Y:S01]  /*1ad0*/  @P0 LOP3.LUT R6, R6, 0x200, RZ, 0xfc, !PT ;  /* 0x0000020006060812 */ /* 0x000fe200078efcff */
[----:B------:R-:W-:Y:S06]  /*1ae0*/  @!P0 BRA `(.L_x_14454) ;  /* 0x0000000400708947 */ /* 0x000fec0003800000 */
[----:B------:R-:W-:-:S04]  /*1af0*/  ISETP.NE.U32.AND P0, PT, RZ, UR8, PT ;  /* 0x00000008ff007c0c */ /* 0x000fc8000bf05070 */
[----:B------:R-:W-:-:S13]  /*1b00*/  ISETP.NE.AND.EX P0, PT, RZ, UR9, PT, P0 ;  /* 0x00000009ff007c0c */ /* 0x000fda000bf05300 */
[----:B------:R-:W0:Y:S02]  /*1b10*/  @P0 LDC.64 R26, c[0x0][0x3a0] ;  /* 0x0000e800ff1a0b82 */ /* 0x000e240000000a00 */
[----:B0-----:R-:W-:-:S05]  /*1b20*/  @P0 IMAD.WIDE.U32 R26, R166, 0x10, R26 ;  /* 0x00000010a61a0825 */ /* 0x001fca00078e001a */
[----:B------:R0:W5:Y:S02]  /*1b30*/  @P0 LDG.E.128 R40, desc[UR6][R26.64] ;  /* 0x000000061a280981 */ /* 0x000164000c1e1d00 */
[----:B0-----:R-:W0:Y:S02]  /*1b40*/  LDC.64 R26, c[0x0][0x390] ;  /* 0x0000e400ff1a7b82 */ /* 0x001e240000000a00 */
[----:B0-----:R-:W-:-:S05]  /*1b50*/  IMAD.WIDE.U32 R26, R166, 0x10, R26 ;  /* 0x00000010a61a7825 */ /* 0x001fca00078e001a */
[----:B------:R0:W5:Y:S01]  /*1b60*/  LDG.E.128 R132, desc[UR6][R26.64] ;  /* 0x000000061a847981 */ /* 0x000162000c1e1d00 */
[----:B------:R-:W-:Y:S05]  /*1b70*/  @!P0 BRA `(.L_x_14455) ;  /* 0x0000000000b48947 */ /* 0x000fea0003800000 */
[----:B-----5:R-:W-:Y:S02]  /*1b80*/  PRMT R7, R132, 0x7632, R7 ;  /* 0x0000763284077816 */ /* 0x020fe40000000007 */
[----:B0-----:R-:W-:Y:S02]  /*1b90*/  PRMT R26, R40, 0x7632, R26 ;  /* 0x00007632281a7816 */ /* 0x001fe4000000001a */
[----:B------:R-:W-:Y:S02]  /*1ba0*/  SHF.L.U32 R7, R7, 0x10, RZ ;  /* 0x0000001007077819 */ /* 0x000fe400000006ff */
[----:B------:R-:W-:Y:S02]  /*1bb0*/  SHF.L.U32 R26, R26, 0x10, RZ ;  /* 0x000000101a1a7819 */ /* 0x000fe400000006ff */
[----:B------:R-:W-:Y:S01]  /*1bc0*/  PRMT R27, R134, 0x7632, R27 ;  /* 0x00007632861b7816 */ /* 0x000fe2000000001b */
[----:B------:R-:W-:Y:S01]  /*1bd0*/  FMUL.FTZ R7, R7, R165 ;  /* 0x000000a507077220 */ /* 0x000fe20000410000 */
[----:B------:R-:W-:-:S02]  /*1be0*/  PRMT R146, R41, 0x7632, R146 ;  /* 0x0000763229927816 */ /* 0x000fc40000000092 */
[----:B------:R-:W-:Y:S01]  /*1bf0*/  SHF.L.U32 R27, R27, 0x10, RZ ;  /* 0x000000101b1b7819 */ /* 0x000fe200000006ff */
[--C-:B------:R-:W-:Y:S01]  /*1c00*/  FFMA.FTZ R7, R7, R113, R26.reuse ;  /* 0x0000007107077223 */ /* 0x100fe2000001001a */
[----:B------:R-:W-:Y:S02]  /*1c10*/  PRMT R26, R133, 0x7632, R26 ;  /* 0x00007632851a7816 */ /* 0x000fe4000000001a */
[----:B------:R-:W-:Y:S02]  /*1c20*/  PRMT R145, R42, 0x7632, R145 ;  /* 0x000076322a917816 */ /* 0x000fe40000000091 */
[----:B------:R-:W-:Y:S02]  /*1c30*/  SHF.L.U32 R26, R26, 0x10, RZ ;  /* 0x000000101a1a7819 */ /* 0x000fe400000006ff */
[----:B------:R-:W-:Y:S02]  /*1c40*/  SHF.L.U32 R36, R132, 0x10, RZ ;  /* 0x0000001084247819 */ /* 0x000fe400000006ff */
[----:B------:R-:W-:Y:S01]  /*1c50*/  SHF.L.U32 R146, R146, 0x10, RZ ;  /* 0x0000001092927819 */ /* 0x000fe200000006ff */
[-C--:B------:R-:W-:Y:S01]  /*1c60*/  FMUL.FTZ R26, R26, R165.reuse ;  /* 0x000000a51a1a7220 */ /* 0x080fe20000410000 */
[----:B------:R-:W-:Y:S01]  /*1c70*/  SHF.L.U32 R132, R145, 0x10, RZ ;  /* 0x0000001091847819 */ /* 0x000fe200000006ff */
[-C--:B------:R-:W-:Y:S01]  /*1c80*/  FMUL.FTZ R145, R27, R165.reuse ;  /* 0x000000a51b917220 */ /* 0x080fe20000410000 */
[----:B------:R-:W-:Y:S01]  /*1c90*/  FMUL.FTZ R36, R36, R165 ;  /* 0x000000a524247220 */ /* 0x000fe20000410000 */
[----:B------:R-:W-:Y:S01]  /*1ca0*/  FFMA.FTZ R27, R26, R115, R146 ;  /* 0x000000731a1b7223 */ /* 0x000fe20000010092 */
[----:B------:R-:W-:Y:S01]  /*1cb0*/  SHF.L.U32 R133, R133, 0x10, RZ ;  /* 0x0000001085857819 */ /* 0x000fe200000006ff */
[----:B------:R-:W-:Y:S01]  /*1cc0*/  FFMA.FTZ R26, R145, R109, R132 ;  /* 0x0000006d911a7223 */ /* 0x000fe20000010084 */
[----:B------:R-:W-:-:S02]  /*1cd0*/  SHF.L.U32 R132, R40, 0x10, RZ ;  /* 0x0000001028847819 */ /* 0x000fc400000006ff */
[----:B------:R-:W-:Y:S01]  /*1ce0*/  SHF.L.U32 R134, R134, 0x10, RZ ;  /* 0x0000001086867819 */ /* 0x000fe200000006ff */
[----:B------:R-:W-:Y:S02]  /*1cf0*/  FMUL.FTZ R133, R133, R165 ;  /* 0x000000a585857220 */ /* 0x000fe40000410000 */
[----:B------:R-:W-:Y:S01]  /*1d00*/  FFMA.FTZ R36, R36, R112, R132 ;  /* 0x0000007024247223 */ /* 0x000fe20000010084 */
[----:B------:R-:W-:-:S05]  /*1d10*/  SHF.L.U32 R132, R41, 0x10, RZ ;  /* 0x0000001029847819 */ /* 0x000fca00000006ff */
[----:B------:R-:W-:Y:S01]  /*1d20*/  FFMA.FTZ R146, R133, R114, R132 ;  /* 0x0000007285927223 */ /* 0x000fe20000010084 */
[-C--:B------:R-:W-:Y:S01]  /*1d30*/  FMUL.FTZ R133, R134, R165.reuse ;  /* 0x000000a586857220 */ /* 0x080fe20000410000 */
[----:B------:R-:W-:Y:S02]  /*1d40*/  SHF.L.U32 R134, R42, 0x10, RZ ;  /* 0x000000102a867819 */ /* 0x000fe400000006ff */
[C---:B------:R-:W-:Y:S02]  /*1d50*/  SHF.L.U32 R132, R135.reuse, 0x10, RZ ;  /* 0x0000001087847819 */ /* 0x040fe400000006ff */
[----:B------:R-:W-:Y:S01]  /*1d60*/  PRMT R135, R135, 0x7632, R135 ;  /* 0x0000763287877816 */ /* 0x000fe20000000087 */
[----:B------:R-:W-:Y:S01]  /*1d70*/  FFMA.FTZ R145, R133, R108, R134 ;  /* 0x0000006c85917223 */ /* 0x000fe20000010086 */
[----:B------:R-:W-:Y:S01]  /*1d80*/  SHF.L.U32 R133, R43, 0x10, RZ ;  /* 0x000000102b857819 */ /* 0x000fe200000006ff */
[----:B------:R-:W-:Y:S01]  /*1d90*/  FMUL.FTZ R132, R132, R165 ;  /* 0x000000a584847220 */ /* 0x000fe20000410000 */
[----:B------:R-:W-:-:S02]  /*1da0*/  SHF.L.U32 R135, R135, 0x10, RZ ;  /* 0x0000001087877819 */ /* 0x000fc400000006ff */
[----:B------:R-:W-:Y:S01]  /*1db0*/  F2FP.BF16.F32.PACK_AB R134, R26, R145 ;  /* 0x000000911a86723e */ /* 0x000fe200000010ff */
[----:B------:R-:W-:Y:S01]  /*1dc0*/  FFMA.FTZ R151, R132, R110, R133 ;  /* 0x0000006e84977223 */ /* 0x000fe20000010085 */
[----:B------:R-:W-:Y:S01]  /*1dd0*/  PRMT R132, R43, 0x7632, R132 ;  /* 0x000076322b847816 */ /* 0x000fe20000000084 */
[----:B------:R-:W-:Y:S01]  /*1de0*/  FMUL.FTZ R135, R135, R165 ;  /* 0x000000a587877220 */ /* 0x000fe20000410000 */
[----:B------:R-:W-:Y:S02]  /*1df0*/  F2FP.BF16.F32.PACK_AB R133, R27, R146 ;  /* 0x000000921b85723e */ /* 0x000fe400000010ff */
[----:B------:R-:W-:-:S05]  /*1e00*/  SHF.L.U32 R132, R132, 0x10, RZ ;  /* 0x0000001084847819 */ /* 0x000fca00000006ff */
[----:B------:R-:W-:Y:S01]  /*1e10*/  FFMA.FTZ R152, R135, R111, R132 ;  /* 0x0000006f87987223 */ /* 0x000fe20000010084 */
[----:B------:R-:W-:-:S04]  /*1e20*/  F2FP.BF16.F32.PACK_AB R132, R7, R36 ;  /* 0x000000240784723e */ /* 0x000fc800000010ff */
[----:B------:R-:W-:Y:S01]  /*1e30*/  F2FP.BF16.F32.PACK_AB R135, R152, R151 ;  /* 0x000000979887723e */ /* 0x000fe200000010ff */
[----:B------:R-:W-:Y:S06]  /*1e40*/  BRA `(.L_x_14456) ;  /* 0x0000000000807947 */ /* 0x000fec0003800000 */
.L_x_14455:
[----:B0----5:R-:W-:Y:S02]  /*1e50*/  SHF.L.U32 R27, R132, 0x10, RZ ;  /* 0x00000010841b7819 */ /* 0x021fe400000006ff */
[C---:B------:R-:W-:Y:S02]  /*1e60*/  PRMT R26, R133.reuse, 0x7632, R26 ;  /* 0x00007632851a7816 */ /* 0x040fe4000000001a */
[----:B------:R-:W-:Y:S01]  /*1e70*/  SHF.L.U32 R133, R133, 0x10, RZ ;  /* 0x0000001085857819 */ /* 0x000fe200000006ff */
[-C--:B------:R-:W-:Y:S01]  /*1e80*/  FMUL.FTZ R145, R27, R165.reuse ;  /* 0x000000a51b917220 */ /* 0x080fe20000410000 */
[----:B------:R-:W-:Y:S02]  /*1e90*/  PRMT R36, R134, 0x7632, R36 ;  /* 0x0000763286247816 */ /* 0x000fe40000000024 */
[----:B------:R-:W-:Y:S01]  /*1ea0*/  PRMT R7, R132, 0x7632, R7 ;  /* 0x0000763284077816 */ /* 0x000fe20000000007 */
[----:B------:R-:W-:Y:S01]  /*1eb0*/  FMUL.FTZ R27, R133, R165 ;  /* 0x000000a5851b7220 */ /* 0x000fe20000410000 */
[----:B------:R-:W-:-:S02]  /*1ec0*/  SHF.L.U32 R134, R134, 0x10, RZ ;  /* 0x0000001086867819 */ /* 0x000fc400000006ff */
[----:B------:R-:W-:Y:S01]  /*1ed0*/  PRMT R132, R135, 0x7632, R132 ;  /* 0x0000763287847816 */ /* 0x000fe20000000084 */
[----:B------:R-:W-:Y:S01]  /*1ee0*/  FMUL.FTZ R146, R27, R114 ;  /* 0x000000721b927220 */ /* 0x000fe20000410000 */
        /* <DEDUP_REMOVED lines=9> */
[----:B------:R-:W-:Y:S01]  /*1f80*/  FMUL.FTZ R36, R145, R112 ;  /* 0x0000007091247220 */ /* 0x000fe20000410000 */
[-C--:B------:R-:W-:Y:S01]  /*1f90*/  FMUL.FTZ R7, R7, R165.reuse ;  /* 0x000000a507077220 */ /* 0x080fe20000410000 */
        /* <DEDUP_REMOVED lines=11> */
.L_x_14456:
[----:B------:R0:W-:Y:S02]  /*2050*/  STL.64 [R1+0x58], R2 ;  /* 0x0000580201007387 */ /* 0x0001e40000100a00 */
[----:B0-----:R-:W0:Y:S02]  /*2060*/  LDC.64 R2, c[0x0][0x3a8] ;  /* 0x0000ea00ff027b82 */ /* 0x001e240000000a00 */
[----:B0-----:R-:W-:-:S05]  /*2070*/  IMAD.WIDE.U32 R2, R166, 0x10, R2 ;  /* 0x00000010a6027825 */ /* 0x001fca00078e0002 */
[----:B------:R0:W-:Y:S04]  /*2080*/  STG.E.128 desc[UR6][R2.64], R132 ;  /* 0x0000008402007986 */ /* 0x0001e8000c101d06 */
[----:B0-----:R0:W5:Y:S01]  /*2090*/  LDL.LU.64 R2, [R1+0x58] ;  /* 0x0000580001027983 */ /* 0x0011620000300a00 */
[----:B------:R-:W-:-:S07]  /*20a0*/  IADD3 R166, PT, PT, R166, 0x20, RZ ;  /* 0x00000020a6a67810 */ /* 0x000fce0007ffe0ff */
.L_x_14454:
[----:B------:R-:W-:Y:S05]  /*20b0*/  BSYNC.RECONVERGENT B0 ;  /* 0x0000000000007941 */ /* 0x000fea0003800200 */
.L_x_14453:
[----:B------:R-:W-:Y:S01]  /*20c0*/  ISETP.GE.U32.AND P0, PT, R14, 0x60, PT ;  /* 0x000000600e00780c */ /* 0x000fe20003f06070 */
[----:B------:R-:W-:Y:S01]  /*20d0*/  BSSY.RECONVERGENT B0, `(.L_x_14457) ;  /* 0x0000060000007945 */ /* 0x000fe20003800200 */
[----:B------:R-:W-:-:S11]  /*20e0*/  LOP3.LUT R6, R6, 0xfffffeff, RZ, 0xc0, !PT ;  /* 0xfffffeff06067812 */ /* 0x000fd600078ec0ff */
[----:B------:R-:W-:Y:S01]  /*20f0*/  @P0 LOP3.LUT R6, R6, 0x100, RZ, 0xfc, !PT ;  /* 0x0000010006060812 */ /* 0x000fe200078efcff */
[----:B------:R-:W-:Y:S06]  /*2100*/  @!P0 BRA `(.L_x_14458) ;  /* 0x0000000400708947 */ /* 0x000fec0003800000 */
[----:B------:R-:W-:-:S04]  /*2110*/  ISETP.NE.U32.AND P0, PT, RZ, UR8, PT ;  /* 0x00000008ff007c0c */ /* 0x000fc8000bf05070 */
[----:B------:R-:W-:-:S13]  /*2120*/  ISETP.NE.AND.EX P0, PT, RZ, UR9, PT, P0 ;  /* 0x00000009ff007c0c */ /* 0x000fda000bf05300 */
[----:B------:R-:W1:Y:S02]  /*2130*/  @P0 LDC.64 R24, c[0x0][0x3a0] ;  /* 0x0000e800ff180b82 */ /* 0x000e640000000a00 */
[----:B-1----:R-:W-:-:S05]  /*2140*/  @P0 IMAD.WIDE.U32 R24, R166, 0x10, R24 ;  /* 0x00000010a6180825 */ /* 0x002fca00078e0018 */
[----:B------:R1:W5:Y:S02]  /*2150*/  @P0 LDG.E.128 R40, desc[UR6][R24.64] ;  /* 0x0000000618280981 */ /* 0x000364000c1e1d00 */
[----:B-1----:R-:W1:Y:S02]  /*2160*/  LDC.64 R24, c[0x0][0x390] ;  /* 0x0000e400ff187b82 */ /* 0x002e640000000a00 */
[----:B-1----:R-:W-:-:S05]  /*2170*/  IMAD.WIDE.U32 R24, R166, 0x10, R24 ;  /* 0x00000010a6187825 */ /* 0x002fca00078e0018 */
[----:B------:R1:W5:Y:S01]  /*2180*/  LDG.E.128 R132, desc[UR6][R24.64] ;  /* 0x0000000618847981 */ /* 0x000362000c1e1d00 */
[----:B------:R-:W-:Y:S05]  /*2190*/  @!P0 BRA `(.L_x_14459) ;  /* 0x0000000000b48947 */ /* 0x000fea0003800000 */
[----:B-----5:R-:W-:Y:S02]  /*21a0*/  PRMT R5, R132, 0x7632, R5 ;  /* 0x0000763284057816 */ /* 0x020fe40000000005 */
[----:B-1----:R-:W-:Y:S02]  /*21b0*/  PRMT R24, R40, 0x7632, R24 ;  /* 0x0000763228187816 */ /* 0x002fe40000000018 */
        /* <DEDUP_REMOVED lines=43> */
.L_x_14459:
[----:B-1---5:R-:W-:Y:S02]  /*2470*/  SHF.L.U32 R25, R132, 0x10, RZ ;  /* 0x0000001084197819 */ /* 0x022fe400000006ff */
        /* <DEDUP_REMOVED lines=31> */
.L_x_14460:
[----:B------:R1:W-:Y:S02]  /*2670*/  STL.64 [R1+0x58], R2 ;  /* 0x0000580201007387 */ /* 0x0003e40000100a00 */
[----:B-1----:R-:W1:Y:S02]  /*2680*/  LDC.64 R2, c[0x0][0x3a8] ;  /* 0x0000ea00ff027b82 */ /* 0x002e640000000a00 */
[----:B-1----:R-:W-:-:S05]  /*2690*/  IMAD.WIDE.U32 R2, R166, 0x10, R2 ;  /* 0x00000010a6027825 */ /* 0x002fca00078e0002 */
[----:B------:R1:W-:Y:S04]  /*26a0*/  STG.E.128 desc[UR6][R2.64], R132 ;  /* 0x0000008402007986 */ /* 0x0003e8000c101d06 */
[----:B-1----:R1:W5:Y:S01]  /*26b0*/  LDL.LU.64 R2, [R1+0x58] ;  /* 0x0000580001027983 */ /* 0x0023620000300a00 */
[----:B------:R-:W-:-:S07]  /*26c0*/  IADD3 R166, PT, PT, R166, 0x20, RZ ;  /* 0x00000020a6a67810 */ /* 0x000fce0007ffe0ff */
.L_x_14458:
[----:B------:R-:W-:Y:S05]  /*26d0*/  BSYNC.RECONVERGENT B0 ;  /* 0x0000000000007941 */ /* 0x000fea0003800200 */
.L_x_14457:
        /* <DEDUP_REMOVED lines=11> */
[----:B--2---:R-:W-:-:S05]  /*2790*/  IMAD.WIDE.U32 R22, R166, 0x10, R22 ;  /* 0x00000010a6167825 */ /* 0x004fca00078e0016 */
[----:B------:R2:W5:Y:S01]  /*27a0*/  LDG.E.128 R132, desc[UR6][R22.64] ;  /* 0x0000000616847981 */ /* 0x000562000c1e1d00 */
[----:B------:R-:W-:Y:S05]  /*27b0*/  @!P0 BRA `(.L_x_14463) ;  /* 0x0000000000b48947 */ /* 0x000fea0003800000 */
[----:B-----5:R-:W-:Y:S02]  /*27c0*/  PRMT R4, R132, 0x7632, R4 ;  /* 0x0000763284047816 */ /* 0x020fe40000000004 */
[----:B--2---:R-:W-:Y:S02]  /*27d0*/  PRMT R22, R40, 0x7632, R22 ;  /* 0x0000763228167816 */ /* 0x004fe40000000016 */
        /* <DEDUP_REMOVED lines=43> */
.L_x_14463:
[----:B--2--5:R-:W-:Y:S02]  /*2a90*/  SHF.L.U32 R23, R132, 0x10, RZ ;  /* 0x0000001084177819 */ /* 0x024fe400000006ff */
        /* <DEDUP_REMOVED lines=31> */
.L_x_14464:
[----:B------:R2:W-:Y:S02]  /*2c90*/  STL.64 [R1+0x58], R2 ;  /* 0x0000580201007387 */ /* 0x0005e40000100a00 */
[----:B--2---:R-:W2:Y:S02]  /*2ca0*/  LDC.64 R2, c[0x0][0x3a8] ;  /* 0x0000ea00ff027b82 */ /* 0x004ea40000000a00 */
[----:B--2---:R-:W-:-:S05]  /*2cb0*/  IMAD.WIDE.U32 R2, R166, 0x10, R2 ;  /* 0x00000010a6027825 */ /* 0x004fca00078e0002 */
[----:B------:R2:W-:Y:S04]  /*2cc0*/  STG.E.128 desc[UR6][R2.64], R132 ;  /* 0x0000008402007986 */ /* 0x0005e8000c101d06 */
[----:B--2---:R2:W5:Y:S01]  /*2cd0*/  LDL.LU.64 R2, [R1+0x58] ;  /* 0x0000580001027983 */ /* 0x0045620000300a00 */
[----:B------:R-:W-:-:S07]  /*2ce0*/  IADD3 R166, PT, PT, R166, 0x20, RZ ;  /* 0x00000020a6a67810 */ /* 0x000fce0007ffe0ff */
.L_x_14462:
[----:B------:R-:W-:Y:S05]  /*2cf0*/  BSYNC.RECONVERGENT B0 ;  /* 0x0000000000007941 */ /* 0x000fea0003800200 */
.L_x_14461:
[----:B------:R-:W-:Y:S01]  /*2d00*/  ISETP.GE.U32.AND P0, PT, R14, 0xa0, PT ;  /* 0x000000a00e00780c */ /* 0x000fe20003f06070 */
[----:B------:R-:W-:Y:S01]  /*2d10*/  BSSY.RECONVERGENT B0, `(.L_x_14465) ;  /* 0x0000060000007945 */ /* 0x000fe20003800200 */
[----:B------:R-:W-:-:S11]  /*2d20*/  LOP3.LUT R6, R6, 0xffffffdf, RZ, 0xc0, !PT ;  /* 0xffffffdf06067812 */ /* 0x000fd600078ec0ff */
[----:B------:R-:W-:Y:S01]  /*2d30*/  @P0 LOP3.LUT R6, R6, 0x20, RZ, 0xfc, !PT ;  /* 0x0000002006060812 */ /* 0x000fe200078efcff */
[----:B------:R-:W-:Y:S06]  /*2d40*/  @!P0 BRA `(.L_x_14466) ;  /* 0x0000000400708947 */ /* 0x000fec0003800000 */
[----:B------:R-:W-:-:S04]  /*2d50*/  ISETP.NE.U32.AND P0, PT, RZ, UR8, PT ;  /* 0x00000008ff007c0c */ /* 0x000fc8000bf05070 */
[----:B------:R-:W-:-:S13]  /*2d60*/  ISETP.NE.AND.EX P0, PT, RZ, UR9, PT, P0 ;  /* 0x00000009ff007c0c */ /* 0x000fda000bf05300 */
[----:B------:R-:W3:Y:S02]  /*2d70*/  @P0 LDC.64 R20, c[0x0][0x3a0] ;  /* 0x0000e800ff140b82 */ /* 0x000ee40000000a00 */
[----:B---3--:R-:W-:-:S05]  /*2d80*/  @P0 IMAD.WIDE.U32 R20, R166, 0x10, R20 ;  /* 0x00000010a6140825 */ /* 0x008fca00078e0014 */
[----:B------:R3:W5:Y:S02]  /*2d90*/  @P0 LDG.E.128 R40, desc[UR6][R20.64] ;  /* 0x0000000614280981 */ /* 0x000764000c1e1d00 */
[----:B---3--:R-:W3:Y:S02]  /*2da0*/  LDC.64 R20, c[0x0][0x390] ;  /* 0x0000e400ff147b82 */ /* 0x008ee40000000a00 */
[----:B---3--:R-:W-:-:S05]  /*2db0*/  IMAD.WIDE.U32 R20, R166, 0x10, R20 ;  /* 0x00000010a6147825 */ /* 0x008fca00078e0014 */
[----:B------:R3:W5:Y:S01]  /*2dc0*/  LDG.E.128 R132, desc[UR6][R20.64] ;  /* 0x0000000614847981 */ /* 0x000762000c1e1d00 */
[----:B------:R-:W-:Y:S05]  /*2dd0*/  @!P0 BRA `(.L_x_14467) ;  /* 0x0000000000b48947 */ /* 0x000fea0003800000 */
[----:B-----5:R-:W-:Y:S02]  /*2de0*/  PRMT R3, R132, 0x7632, R3 ;  /* 0x0000763284037816 */ /* 0x020fe40000000003 */
[----:B---3--:R-:W-:Y:S02]  /*2df0*/  PRMT R20, R40, 0x7632, R20 ;  /* 0x0000763228147816 */ /* 0x008fe40000000014 */
        /* <DEDUP_REMOVED lines=43> */
.L_x_14467:
[----:B---3-5:R-:W-:Y:S02]  /*30b0*/  SHF.L.U32 R21, R132, 0x10, RZ ;  /* 0x0000001084157819 */ /* 0x028fe400000006ff */
        /* <DEDUP_REMOVED lines=31> */
.L_x_14468:
[----:B------:R3:W-:Y:S02]  /*32b0*/  STL.64 [R1+0x58], R2 ;  /* 0x0000580201007387 */ /* 0x0007e40000100a00 */
[----:B---3--:R-:W3:Y:S02]  /*32c0*/  LDC.64 R2, c[0x0][0x3a8] ;  /* 0x0000ea00ff027b82 */ /* 0x008ee40000000a00 */
[----:B---3--:R-:W-:-:S05]  /*32d0*/  IMAD.WIDE.U32 R2, R166, 0x10, R2 ;  /* 0x00000010a6027825 */ /* 0x008fca00078e0002 */
[----:B------:R3:W-:Y:S04]  /*32e0*/  STG.E.128 desc[UR6][R2.64], R132 ;  /* 0x0000008402007986 */ /* 0x0007e8000c101d06 */
[----:B---3--:R3:W5:Y:S01]  /*32f0*/  LDL.LU.64 R2, [R1+0x58] ;  /* 0x0000580001027983 */ /* 0x0087620000300a00 */
[----:B------:R-:W-:-:S07]  /*3300*/  IADD3 R166, PT, PT, R166, 0x20, RZ ;  /* 0x00000020a6a67810 */ /* 0x000fce0007ffe0ff */
.L_x_14466:
[----:B------:R-:W-:Y:S05]  /*3310*/  BSYNC.RECONVERGENT B0 ;  /* 0x0000000000007941 */ /* 0x000fea0003800200 */
.L_x_14465:
[----:B------:R-:W-:Y:S01]  /*3320*/  ISETP.GE.U32.AND P0, PT, R14, 0xc0, PT ;  /* 0x000000c00e00780c */ /* 0x000fe20003f06070 */
[----:B------:R-:W-:Y:S01]  /*3330*/  BSSY.RECONVERGENT B0, `(.L_x_14469) ;  /* 0x0000060000007945 */ /* 0x000fe20003800200 */
[----:B------:R-:W-:-:S11]  /*3340*/  LOP3.LUT R6, R6, 0xffffffef, RZ, 0xc0, !PT ;  /* 0xffffffef06067812 */ /* 0x000fd600078ec0ff */
[----:B------:R-:W-:Y:S01]  /*3350*/  @P0 LOP3.LUT R6, R6, 0x10, RZ, 0xfc, !PT ;  /* 0x0000001006060812 */ /* 0x000fe200078efcff */
[----:B------:R-:W-:Y:S06]  /*3360*/  @!P0 BRA `(.L_x_14470) ;  /* 0x0000000400708947 */ /* 0x000fec0003800000 */
[----:B------:R-:W-:-:S04]  /*3370*/  ISETP.NE.U32.AND P0, PT, RZ, UR8, PT ;  /* 0x00000008ff007c0c */ /* 0x000fc8000bf05070 */
[----:B------:R-:W-:-:S13]  /*3380*/  ISETP.NE.AND.EX P0, PT, RZ, UR9, PT, P0 ;  /* 0x00000009ff007c0c */ /* 0x000fda000bf05300 */
[----:B------:R-:W4:Y:S02]  /*3390*/  @P0 LDC.64 R18, c[0x0][0x3a0] ;  /* 0x0000e800ff120b82 */ /* 0x000f240000000a00 */
[----:B----4-:R-:W-:-:S05]  /*33a0*/  @P0 IMAD.WIDE.U32 R18, R166, 0x10, R18 ;  /* 0x00000010a6120825 */ /* 0x010fca00078e0012 */
[----:B------:R4:W5:Y:S02]  /*33b0*/  @P0 LDG.E.128 R40, desc[UR6][R18.64] ;  /* 0x0000000612280981 */ /* 0x000964000c1e1d00 */
[----:B----4-:R-:W4:Y:S02]  /*33c0*/  LDC.64 R18, c[0x0][0x390] ;  /* 0x0000e400ff127b82 */ /* 0x010f240000000a00 */
[----:B----4-:R-:W-:-:S05]  /*33d0*/  IMAD.WIDE.U32 R18, R166, 0x10, R18 ;  /* 0x00000010a6127825 */ /* 0x010fca00078e0012 */
[----:B------:R4:W5:Y:S01]  /*33e0*/  LDG.E.128 R132, desc[UR6][R18.64] ;  /* 0x0000000612847981 */ /* 0x000962000c1e1d00 */
[----:B------:R-:W-:Y:S05]  /*33f0*/  @!P0 BRA `(.L_x_14471) ;  /* 0x0000000000b48947 */ /* 0x000fea0003800000 */
[----:B-----5:R-:W-:Y:S02]  /*3400*/  PRMT R2, R132, 0x7632, R2 ;  /* 0x0000763284027816 */ /* 0x020fe40000000002 */
[----:B----4-:R-:W-:Y:S02]  /*3410*/  PRMT R18, R40, 0x7632, R18 ;  /* 0x0000763228127816 */ /* 0x010fe40000000012 */
        /* <DEDUP_REMOVED lines=43> */
.L_x_14471:
[----:B----45:R-:W-:Y:S02]  /*36d0*/  SHF.L.U32 R19, R132, 0x10, RZ ;  /* 0x0000001084137819 */ /* 0x030fe400000006ff */
        /* <DEDUP_REMOVED lines=31> */
.L_x_14472:
[----:B------:R4:W-:Y:S02]  /*38d0*/  STL.64 [R1+0x58], R2 ;  /* 0x0000580201007387 */ /* 0x0009e40000100a00 */
[----:B----4-:R-:W4:Y:S02]  /*38e0*/  LDC.64 R2, c[0x0][0x3a8] ;  /* 0x0000ea00ff027b82 */ /* 0x010f240000000a00 */
[----:B----4-:R-:W-:-:S05]  /*38f0*/  IMAD.WIDE.U32 R2, R166, 0x10, R2 ;  /* 0x00000010a6027825 */ /* 0x010fca00078e0002 */
[----:B------:R4:W-:Y:S04]  /*3900*/  STG.E.128 desc[UR6][R2.64], R132 ;  /* 0x0000008402007986 */ /* 0x0009e8000c101d06 */
[----:B----4-:R4:W5:Y:S01]  /*3910*/  LDL.LU.64 R2, [R1+0x58] ;  /* 0x0000580001027983 */ /* 0x0109620000300a00 */
[----:B------:R-:W-:-:S07]  /*3920*/  IADD3 R166, PT, PT, R166, 0x20, RZ ;  /* 0x00000020a6a67810 */ /* 0x000fce0007ffe0ff */
.L_x_14470:
[----:B------:R-:W-:Y:S05]  /*3930*/  BSYNC.RECONVERGENT B0 ;  /* 0x0000000000007941 */ /* 0x000fea0003800200 */
.L_x_14469:
        /* <DEDUP_REMOVED lines=37> */
[----:B------:R-:W-:Y:S01]  /*3b90*/  FFMA.FTZ R31, R31, R72, R132 ;  /* 0x000000481f1f7223 */ /* 0x000fe20000010084 */
[----:B------:R-:W-:Y:S01]  /*3ba0*/  SHF.L.U32 R132, R41, 0x10, RZ ;  /* 0x0000001029847819 */ /* 0x000fe200000006ff */
[----:B------:R-:W-:Y:S01]  /*3bb0*/  FMUL.FTZ R39, R39, R165 ;  /* 0x000000a527277220 */ /* 0x000fe20000410000 */
[----:B------:R-:W-:-:S03]  /*3bc0*/  SHF.L.U32 R133, R42, 0x10, RZ ;  /* 0x000000102a857819 */ /* 0x000fc600000006ff */
[----:B------:R-:W-:Y:S01]  /*3bd0*/  FFMA.FTZ R136, R39, R74, R132 ;  /* 0x0000004a27887223 */ /* 0x000fe20000010084 */
[-C--:B------:R-:W-:Y:S01]  /*3be0*/  FMUL.FTZ R39, R134, R165.reuse ;  /* 0x000000a586277220 */ /* 0x080fe20000410000 */
[C---:B------:R-:W-:Y:S02]  /*3bf0*/  SHF.L.U32 R132, R135.reuse, 0x10, RZ ;  /* 0x0000001087847819 */ /* 0x040fe400000006ff */
[----:B------:R-:W-:Y:S01]  /*3c00*/  PRMT R135, R135, 0x7632, R135 ;  /* 0x0000763287877816 */ /* 0x000fe20000000087 */
[----:B------:R-:W-:Y:S01]  /*3c10*/  FFMA.FTZ R39, R39, R68, R133 ;  /* 0x0000004427277223 */ /* 0x000fe20000010085 */
[----:B------:R-:W-:Y:S01]  /*3c20*/  SHF.L.U32 R133, R43, 0x10, RZ ;  /* 0x000000102b857819 */ /* 0x000fe200000006ff */
[----:B------:R-:W-:Y:S01]  /*3c30*/  FMUL.FTZ R132, R132, R165 ;  /* 0x000000a584847220 */ /* 0x000fe20000410000 */
[----:B------:R-:W-:Y:S02]  /*3c40*/  SHF.L.U32 R135, R135, 0x10, RZ ;  /* 0x0000001087877819 */ /* 0x000fe400000006ff */
[----:B------:R-:W-:Y:S01]  /*3c50*/  F2FP.BF16.F32.PACK_AB R134, R16, R39 ;  /* 0x000000271086723e */ /* 0x000fe200000010ff */
[----:B------:R-:W-:Y:S01]  /*3c60*/  FFMA.FTZ R161, R132, R70, R133 ;  /* 0x0000004684a17223 */ /* 0x000fe20000010085 */
[----:B------:R-:W-:Y:S01]  /*3c70*/  PRMT R132, R43, 0x7632, R132 ;  /* 0x000076322b847816 */ /* 0x000fe20000000084 */
[----:B------:R-:W-:Y:S01]  /*3c80*/  FMUL.FTZ R135, R135, R165 ;  /* 0x000000a587877220 */ /* 0x000fe20000410000 */
[----:B------:R-:W-:-:S02]  /*3c90*/  F2FP.BF16.F32.PACK_AB R133, R17, R136 ;  /* 0x000000881185723e */ /* 0x000fc400000010ff */
[----:B------:R-:W-:-:S05]  /*3ca0*/  SHF.L.U32 R132, R132, 0x10, RZ ;  /* 0x0000001084847819 */ /* 0x000fca00000006ff */
[----:B------:R-:W-:Y:S01]  /*3cb0*/  FFMA.FTZ R162, R135, R71, R132 ;  /* 0x0000004787a27223 */ /* 0x000fe20000010084 */
[----:B------:R-:W-:-:S04]  /*3cc0*/  F2FP.BF16.F32.PACK_AB R132, R0, R31 ;  /* 0x0000001f0084723e */ /* 0x000fc800000010ff */
[----:B------:R-:W-:Y:S01]  /*3cd0*/  F2FP.BF16.F32.PACK_AB R135, R162, R161 ;  /* 0x000000a1a287723e */ /* 0x000fe200000010ff */
[----:B------:R-:W-:Y:S06]  /*3ce0*/  BRA `(.L_x_14476) ;  /* 0x0000000000807947 */ /* 0x000fec0003800000 */
.L_x_14475:
[C---:B0----5:R-:W-:Y:S02]  /*3cf0*/  SHF.L.U32 R17, R132.reuse, 0x10, RZ ;  /* 0x0000001084117819 */ /* 0x061fe400000006ff */
[----:B------:R-:W-:Y:S02]  /*3d00*/  PRMT R0, R132, 0x7632, R0 ;  /* 0x0000763284007816 */ /* 0x000fe40000000000 */
[----:B------:R-:W-:Y:S02]  /*3d10*/  SHF.L.U32 R39, R133, 0x10, RZ ;  /* 0x0000001085277819 */ /* 0x000fe400000006ff */
[----:B------:R-:W-:Y:S02]  /*3d20*/  PRMT R132, R135, 0x7632, R132 ;  /* 0x0000763287847816 */ /* 0x000fe40000000084 */
[----:B------:R-:W-:Y:S01]  /*3d30*/  PRMT R16, R133, 0x7632, R16 ;  /* 0x0000763285107816 */ /* 0x000fe20000000010 */
[-C--:B------:R-:W-:Y:S01]  /*3d40*/  FMUL.FTZ R133, R17, R165.reuse ;  /* 0x000000a511857220 */ /* 0x080fe20000410000 */
[C---:B------:R-:W-:Y:S01]  /*3d50*/  PRMT R31, R134.reuse, 0x7632, R31 ;  /* 0x00007632861f7816 */ /* 0x040fe2000000001f */
[----:B------:R-:W-:Y:S01]  /*3d60*/  FMUL.FTZ R17, R39, R165 ;  /* 0x000000a527117220 */ /* 0x000fe20000410000 */
[----:B------:R-:W-:-:S02]  /*3d70*/  SHF.L.U32 R134, R134, 0x10, RZ ;  /* 0x0000001086867819 */ /* 0x000fc400000006ff */
[----:B------:R-:W-:Y:S01]  /*3d80*/  SHF.L.U32 R132, R132, 0x10, RZ ;  /* 0x0000001084847819 */ /* 0x000fe200000006ff */
[----:B------:R-:W-:Y:S01]  /*3d90*/  FMUL.FTZ R136, R17, R74 ;  /* 0x0000004a11887220 */ /* 0x000fe20000410000 */
[----:B------:R-:W-:Y:S02]  /*3da0*/  SHF.L.U32 R135, R135, 0x10, RZ ;  /* 0x0000001087877819 */ /* 0x000fe400000006ff */
[----:B------:R-:W-:Y:S02]  /*3db0*/  SHF.L.U32 R0, R0, 0x10, RZ ;  /* 0x0000001000007819 */ /* 0x000fe400000006ff */
[----:B------:R-:W-:Y:S01]  /*3dc0*/  SHF.L.U32 R161, R16, 0x10, RZ ;  /* 0x0000001010a17819 */ /* 0x000fe200000006ff */
[-C--:B------:R-:W-:Y:S01]  /*3dd0*/  FMUL.FTZ R16, R134, R165.reuse ;  /* 0x000000a586107220 */ /* 0x080fe20000410000 */
[----:B------:R-:W-:Y:S01]  /*3de0*/  SHF.L.U32 R39, R31, 0x10, RZ ;  /* 0x000000101f277819 */ /* 0x000fe200000006ff */
[----:B------:R-:W-:Y:S01]  /*3df0*/  FMUL.FTZ R31, R133, R72 ;  /* 0x00000048851f7220 */ /* 0x000fe20000410000 */
[-C--:B------:R-:W-:Y:S01]  /*3e00*/  FMUL.FTZ R133, R132, R165.reuse ;  /* 0x000000a584857220 */ /* 0x080fe20000410000 */
        /* <DEDUP_REMOVED lines=14> */
.L_x_14476:
[----:B------:R0:W-:Y:S02]  /*3ef0*/  STL.64 [R1+0x58], R2 ;  /* 0x0000580201007387 */ /* 0x0001e40000100a00 */
[----:B0-----:R-:W0:Y:S02]  /*3f00*/  LDC.64 R2, c[0x0][0x3a8] ;  /* 0x0000ea00ff027b82 */ /* 0x001e240000000a00 */
[----:B0-----:R-:W-:-:S05]  /*3f10*/  IMAD.WIDE.U32 R2, R166, 0x10, R2 ;  /* 0x00000010a6027825 */ /* 0x001fca00078e0002 */
[----:B------:R0:W-:Y:S04]  /*3f20*/  STG.E.128 desc[UR6][R2.64], R132 ;  /* 0x0000008402007986 */ /* 0x0001e8000c101d06 */
[----:B0-----:R0:W5:Y:S01]  /*3f30*/  LDL.LU.64 R2, [R1+0x58] ;  /* 0x0000580001027983 */ /* 0x0011620000300a00 */
[----:B------:R-:W-:-:S07]  /*3f40*/  IADD3 R166, PT, PT, R166, 0x20, RZ ;  /* 0x00000020a6a67810 */ /* 0x000fce0007ffe0ff */
.L_x_14474:
[----:B------:R-:W-:Y:S05]  /*3f50*/  BSYNC.RECONVERGENT B0 ;  /* 0x0000000000007941 */ /* 0x000fea0003800200 */
.L_x_14473:
        /* <DEDUP_REMOVED lines=20> */
[----:B------:R-:W-:-:S02]  /*40a0*/  SHF.L.U32 R29, R132, 0x10, RZ ;  /* 0x00000010841d7819 */ /* 0x000fc400000006ff */
[----:B------:R-:W-:Y:S01]  /*40b0*/  SHF.L.U32 R30, R30, 0x10, RZ ;  /* 0x000000101e1e7819 */ /* 0x000fe200000006ff */
[--C-:B------:R-:W-:Y:S01]  /*40c0*/  FFMA.FTZ R15, R15, R49, R28.reuse ;  /* 0x000000310f0f7223 */ /* 0x100fe2000001001c */
[----:B------:R-:W-:Y:S01]  /*40d0*/  PRMT R28, R41, 0x7632, R28 ;  /* 0x00007632291c7816 */ /* 0x000fe2000000001c */
[-C--:B------:R-:W-:Y:S01]  /*40e0*/  FMUL.FTZ R29, R29, R165.reuse ;  /* 0x000000a51d1d7220 */ /* 0x080fe20000410000 */
[----:B------:R-:W-:Y:S01]  /*40f0*/  SHF.L.U32 R37, R133, 0x10, RZ ;  /* 0x0000001085257819 */ /* 0x000fe200000006ff */
[----:B------:R-:W-:Y:S01]  /*4100*/  FMUL.FTZ R30, R30, R165 ;  /* 0x000000a51e1e7220 */ /* 0x000fe20000410000 */
[----:B------:R-:W-:Y:S02]  /*4110*/  SHF.L.U32 R28, R28, 0x10, RZ ;  /* 0x000000101c1c7819 */ /* 0x000fe400000006ff */
[C---:B------:R-:W-:Y:S02]  /*4120*/  SHF.L.U32 R38, R134.reuse, 0x10, RZ ;  /* 0x0000001086267819 */ /* 0x040fe400000006ff */
[----:B------:R-:W-:Y:S01]  /*4130*/  PRMT R134, R134, 0x7632, R134 ;  /* 0x0000763286867816 */ /* 0x000fe20000000086 */
[----:B------:R-:W-:Y:S01]  /*4140*/  FFMA.FTZ R28, R30, R51, R28 ;  /* 0x000000331e1c7223 */ /* 0x000fe2000001001c */
[----:B------:R-:W-:Y:S01]  /*4150*/  SHF.L.U32 R30, R40, 0x10, RZ ;  /* 0x00000010281e7819 */ /* 0x000fe200000006ff */
[----:B------:R-:W-:Y:S01]  /*4160*/  FMUL.FTZ R38, R38, R165 ;  /* 0x000000a526267220 */ /* 0x000fe20000410000 */
[----:B------:R-:W-:-:S02]  /*4170*/  PRMT R132, R42, 0x7632, R132 ;  /* 0x000076322a847816 */ /* 0x000fc40000000084 */
[----:B------:R-:W-:Y:S01]  /*4180*/  SHF.L.U32 R133, R43, 0x10, RZ ;  /* 0x000000102b857819 */ /* 0x000fe200000006ff */
[----:B------:R-:W-:Y:S01]  /*4190*/  FFMA.FTZ R30, R29, R48, R30 ;  /* 0x000000301d1e7223 */ /* 0x000fe2000001001e */
[----:B------:R-:W-:Y:S01]  /*41a0*/  FMUL.FTZ R29, R37, R165 ;  /* 0x000000a5251d7220 */ /* 0x000fe20000410000 */
[----:B------:R-:W-:Y:S02]  /*41b0*/  SHF.L.U32 R37, R41, 0x10, RZ ;  /* 0x0000001029257819 */ /* 0x000fe400000006ff */
[----:B------:R-:W-:-:S03]  /*41c0*/  SHF.L.U32 R132, R132, 0x10, RZ ;  /* 0x0000001084847819 */ /* 0x000fc600000006ff */
[----:B------:R-:W-:Y:S01]  /*41d0*/  FFMA.FTZ R29, R29, R50, R37 ;  /* 0x000000321d1d7223 */ /* 0x000fe20000010025 */
[----:B------:R-:W-:-:S05]  /*41e0*/  SHF.L.U32 R37, R42, 0x10, RZ ;  /* 0x000000102a257819 */ /* 0x000fca00000006ff */
[----:B------:R-:W-:Y:S01]  /*41f0*/  FFMA.FTZ R38, R38, R44, R37 ;  /* 0x0000002c26267223 */ /* 0x000fe20000010025 */
[----:B------:R-:W-:-:S05]  /*4200*/  SHF.L.U32 R37, R134, 0x10, RZ ;  /* 0x0000001086257819 */ /* 0x000fca00000006ff */
[----:B------:R-:W-:-:S04]  /*4210*/  FMUL.FTZ R37, R37, R165 ;  /* 0x000000a525257220 */ /* 0x000fc80000410000 */
[--C-:B------:R-:W-:Y:S01]  /*4220*/  FFMA.FTZ R37, R37, R45, R132.reuse ;  /* 0x0000002d25257223 */ /* 0x100fe20000010084 */
[C---:B------:R-:W-:Y:S02]  /*4230*/  PRMT R132, R135.reuse, 0x7632, R132 ;  /* 0x0000763287847816 */ /* 0x040fe40000000084 */
[----:B------:R-:W-:Y:S02]  /*4240*/  SHF.L.U32 R135, R135, 0x10, RZ ;  /* 0x0000001087877819 */ /* 0x000fe400000006ff */
[----:B------:R-:W-:Y:S02]  /*4250*/  SHF.L.U32 R132, R132, 0x10, RZ ;  /* 0x0000001084847819 */ /* 0x000fe400000006ff */
[----:B------:R-:W-:Y:S01]  /*4260*/  F2FP.BF16.F32.PACK_AB R134, R37, R38 ;  /* 0x000000262586723e */ /* 0x000fe200000010ff */
[-C--:B------:R-:W-:Y:S02]  /*4270*/  FMUL.FTZ R135, R135, R165.reuse ;  /* 0x000000a587877220 */ /* 0x080fe40000410000 */
[----:B------:R-:W-:-:S02]  /*4280*/  FMUL.FTZ R132, R132, R165 ;  /* 0x000000a584847220 */ /* 0x000fc40000410000 */
[--C-:B------:R-:W-:Y:S01]  /*4290*/  FFMA.FTZ R163, R135, R46, R133.reuse ;  /* 0x0000002e87a37223 */ /* 0x100fe20000010085 */
[----:B------:R-:W-:-:S04]  /*42a0*/  PRMT R133, R43, 0x7632, R133 ;  /* 0x000076322b857816 */ /* 0x000fc80000000085 */
[----:B------:R-:W-:-:S05]  /*42b0*/  SHF.L.U32 R133, R133, 0x10, RZ ;  /* 0x0000001085857819 */ /* 0x000fca00000006ff */
[----:B------:R-:W-:Y:S01]  /*42c0*/  FFMA.FTZ R164, R132, R47, R133 ;  /* 0x0000002f84a47223 */ /* 0x000fe20000010085 */
[----:B------:R-:W-:Y:S02]  /*42d0*/  F2FP.BF16.F32.PACK_AB R133, R28, R29 ;  /* 0x0000001d1c85723e */ /* 0x000fe400000010ff */
[----:B------:R-:W-:Y:S02]  /*42e0*/  F2FP.BF16.F32.PACK_AB R132, R15, R30 ;  /* 0x0000001e0f84723e */ /* 0x000fe400000010ff */
[----:B------:R-:W-:Y:S01]  /*42f0*/  F2FP.BF16.F32.PACK_AB R135, R164, R163 ;  /* 0x000000a3a487723e */ /* 0x000fe200000010ff */
[----:B------:R-:W-:Y:S06]  /*4300*/  BRA `(.L_x_14480) ;  /* 0x0000000000807947 */ /* 0x000fec0003800000 */
.L_x_14479:
[----:B-----5:R-:W-:Y:S02]  /*4310*/  PRMT R15, R135, 0x7632, R15 ;  /* 0x00007632870f7816 */ /* 0x020fe4000000000f */
[C---:B0-----:R-:W-:Y:S02]  /*4320*/  PRMT R28, R132.reuse, 0x7632, R28 ;  /* 0x00007632841c7816 */ /* 0x041fe4000000001c */
[----:B------:R-:W-:Y:S02]  /*4330*/  SHF.L.U32 R30, R132, 0x10, RZ ;  /* 0x00000010841e7819 */ /* 0x000fe400000006ff */
[----:B------:R-:W-:Y:S02]  /*4340*/  PRMT R37, R133, 0x7632, R37 ;  /* 0x0000763285257816 */ /* 0x000fe40000000025 */
[----:B------:R-:W-:Y:S01]  /*4350*/  PRMT R132, R134, 0x7632, R132 ;  /* 0x0000763286847816 */ /* 0x000fe20000000084 */
[----:B------:R-:W-:Y:S01]  /*4360*/  FMUL.FTZ R30, R30, R165 ;  /* 0x000000a51e1e7220 */ /* 0x000fe20000410000 */
[----:B------:R-:W-:-:S02]  /*4370*/  SHF.L.U32 R29, R135, 0x10, RZ ;  /* 0x00000010871d7819 */ /* 0x000fc400000006ff */
[----:B------:R-:W-:Y:S01]  /*4380*/  SHF.L.U32 R135, R15, 0x10, RZ ;  /* 0x000000100f877819 */ /* 0x000fe200000006ff */
        /* <DEDUP_REMOVED lines=19> */
[----:B------:R-:W-:Y:S01]  /*44c0*/  FMUL.FTZ R15, R15, R49 ;  /* 0x000000310f0f7220 */ /* 0x000fe20000410000 */
[----:B------:R-:W-:-:S02]  /*44d0*/  F2FP.BF16.F32.PACK_AB R135, R164, R163 ;  /* 0x000000a3a487723e */ /* 0x000fc400000010ff */
[----:B------:R-:W-:Y:S02]  /*44e0*/  F2FP.BF16.F32.PACK_AB R134, R37, R38 ;  /* 0x000000262586723e */ /* 0x000fe400000010ff */
[----:B------:R-:W-:Y:S02]  /*44f0*/  F2FP.BF16.F32.PACK_AB R133, R28, R29 ;  /* 0x0000001d1c85723e */ /* 0x000fe400000010ff */
[----:B------:R-:W-:-:S07]  /*4500*/  F2FP.BF16.F32.PACK_AB R132, R15, R30 ;  /* 0x0000001e0f84723e */ /* 0x000fce00000010ff */
.L_x_14480:
[----:B------:R0:W-:Y:S02]  /*4510*/  STL.64 [R1+0x58], R2 ;  /* 0x0000580201007387 */ /* 0x0001e40000100a00 */
[----:B0-----:R-:W0:Y:S02]  /*4520*/  LDC.64 R2, c[0x0][0x3a8] ;  /* 0x0000ea00ff027b82 */ /* 0x001e240000000a00 */
[----:B0-----:R-:W-:Y:S02]  /*4530*/  IMAD.WIDE.U32 R166, R166, 0x10, R2 ;  /* 0x00000010a6a67825 */ /* 0x001fe400078e0002 */
[----:B------:R0:W5:Y:S04]  /*4540*/  LDL.LU.64 R2, [R1+0x58] ;  /* 0x0000580001027983 */ /* 0x0001680000300a00 */
[----:B------:R0:W-:Y:S02]  /*4550*/  STG.E.128 desc[UR6][R166.64], R132 ;  /* 0x00000084a6007986 */ /* 0x0001e4000c101d06 */
.L_x_14478:
[----:B------:R-:W-:Y:S05]  /*4560*/  BSYNC.RECONVERGENT B0 ;  /* 0x0000000000007941 */ /* 0x000fea0003800200 */
.L_x_14477:
[----:B0-----:R-:W-:Y:S01]  /*4570*/  FADD.FTZ R132, RZ, R150 ;  /* 0x00000096ff847221 */ /* 0x001fe20000010000 */
        /* <DEDUP_REMOVED lines=46> */
[----:B-----5:R-:W-:-:S04]  /*4860*/  FADD.FTZ R132, R3, R132 ;  /* 0x0000008403847221 */ /* 0x020fc80000010000 */
        /* <DEDUP_REMOVED lines=34> */
[----:B------:R-:W5:Y:S01]  /*4a90*/  LDC R166, c[0x0][0x400] ;  /* 0x00010000ffa67b82 */ /* 0x000f620000000800 */
        /* <DEDUP_REMOVED lines=10> */
[----:B-----5:R-:W-:-:S04]  /*4b40*/  FMUL.FTZ R135, R135, R166 ;  /* 0x000000a687877220 */ /* 0x020fc80000410000 */
        /* <DEDUP_REMOVED lines=138> */
[----:B------:R0:W0:Y:S02]  /*53f0*/  SHFL.BFLY PT, R132, R165, 0x10, 0x1f ;  /* 0x0e001f00a5847f89 */ /* 0x00002400000e0000 */
.L_x_14510:
[----:B------:R-:W-:Y:S01]  /*5400*/  LOP3.LUT P1, RZ, R252, 0x1f, RZ, 0xc0, !PT ;  /* 0x0000001ffcff7812 */ /* 0x000fe2000782c0ff */
[----:B0-----:R-:W-:Y:S01]  /*5410*/  FADD.FTZ R132, R165, R132 ;  /* 0x00000084a5847221 */ /* 0x001fe20000010000 */
[----:B------:R-:W-:Y:S01]  /*5420*/  ISETP.NE.AND P0, PT, RZ, UR10, PT ;  /* 0x0000000aff007c0c */ /* 0x000fe2000bf05270 */
[----:B------:R-:W-:Y:S02]  /*5430*/  BSSY.RECONVERGENT B0, `(.L_x_14482) ;  /* 0x000003c000007945 */ /* 0x000fe40003800200 */
[----:B------:R-:W-:Y:S01]  /*5440*/  FFMA.FTZ R134, R132, R166, UR11 ;  /* 0x0000000b84867e23 */ /* 0x000fe200080100a6 */
[----:B------:R-:W-:-:S07]  /*5450*/  FSEL R166, R135, RZ, !P0 ;  /* 0x000000ff87a67208 */ /* 0x000fce0004000000 */
[----:B------:R-:W0:Y:S02]  /*5460*/  @!P1 LDC.64 R132, c[0x0][0x3c0] ;  /* 0x0000f000ff849b82 */ /* 0x000e240000000a00 */
[----:B0-----:R-:W-:-:S05]  /*5470*/  @!P1 IMAD.WIDE R132, R13, 0x4, R132 ;  /* 0x000000040d849825 */ /* 0x001fca00078e0284 */
[----:B------:R0:W-:Y:S02]  /*5480*/  @!P1 STG.E desc[UR6][R132.64], R135 ;  /* 0x0000008784009986 */ /* 0x0001e4000c101906 */
[----:B0-----:R-:W-:-:S05]  /*5490*/  FMUL.FTZ R132, R135, R135 ;  /* 0x0000008787847220 */ /* 0x001fca0000410000 */
[----:B------:R-:W-:-:S05]  /*54a0*/  FSEL R132, R132, RZ, P0 ;  /* 0x000000ff84847208 */ /* 0x000fca0000000000 */
[----:B------:R-:W-:Y:S02]  /*54b0*/  FADD.FTZ R134, R134, R132 ;  /* 0x0000008486867221 */ /* 0x000fe40000010000 */
[----:B------:R-:W0:Y:S02]  /*54c0*/  @!P1 LDC.64 R132, c[0x0][0x3c8] ;  /* 0x0000f200ff849b82 */ /* 0x000e240000000a00 */
[----:B------:R-:W5:Y:S01]  /*54d0*/  MUFU.RSQ R165, R134 ;  /* 0x0000008600a57308 */ /* 0x000f620000001400 */
[----:B0-----:R-:W-:-:S05]  /*54e0*/  @!P1 IMAD.WIDE R132, R13, 0x4, R132 ;  /* 0x000000040d849825 */ /* 0x001fca00078e0284 */
[----:B-----5:R0:W-:Y:S01]  /*54f0*/  @!P1 STG.E desc[UR6][R132.64], R165 ;  /* 0x000000a584009986 */ /* 0x0201e2000c101906 */
[----:B------:R-:W-:Y:S05]  /*5500*/  @!P5 BRA `(.L_x_14483) ;  /* 0x0000000000b8d947 */ /* 0x000fea0003800000 */
[----:B------:R1:W-:Y:S04]  /*5510*/  STL [R1+0x64], R4 ;  /* 0x0000640401007387 */ /* 0x0003e80000100800 */
[----:B------:R-:W2:Y:S04]  /*5520*/  LDL R134, [R1+0x4c] ;  /* 0x00004c0001867983 */ /* 0x000ea80000100800 */
[----:B-1----:R-:W3:Y:S04]  /*5530*/  LDL R4, [R1+0x48] ;  /* 0x0000480001047983 */ /* 0x002ee80000100800 */
[----:B------:R1:W-:Y:S04]  /*5540*/  STL [R1+0x60], R0 ;  /* 0x0000600001007387 */ /* 0x0003e80000100800 */
[----:B------:R-:W4:Y:S04]  /*5550*/  LDL R135, [R1+0x54] ;  /* 0x0000540001877983 */ /* 0x000f280000100800 */
[----:B------:R-:W4:Y:S04]  /*5560*/  LDL R167, [R1+0x3c] ;  /* 0x00003c0001a77983 */ /* 0x000f280000100800 */
[----:B-1----:R-:W4:Y:S04]  /*5570*/  LDL R0, [R1+0x50] ;  /* 0x0000500001007983 */ /* 0x002f280000100800 */
[----:B------:R-:W4:Y:S04]  /*5580*/  LDL R252, [R1+0x44] ;  /* 0x0000440001fc7983 */ /* 0x000f280000100800 */
[----:B------:R1:W-:Y:S04]  /*5590*/  STL.64 [R1+0x58], R2 ;  /* 0x0000580201007387 */ /* 0x0003e80000100a00 */
[----:B-1----:R-:W4:Y:S04]  /*55a0*/  LDL R2, [R1+0x38] ;  /* 0x0000380001027983 */ /* 0x002f280000100800 */
[----:B------:R-:W4:Y:S01]  /*55b0*/  LDL R3, [R1+0x40] ;  /* 0x0000400001037983 */ /* 0x000f220000100800 */
[--C-:B0-----:R-:W-:Y:S01]  /*55c0*/  FADD.FTZ R132, R150, -R166.reuse ;  /* 0x800000a696847221 */ /* 0x101fe20000010000 */
[----:B------:R-:W-:-:S03]  /*55d0*/  FADD.FTZ R133, R11, -R166 ;  /* 0x800000a60b857221 */ /* 0x000fc60000010000 */
[C---:B------:R-:W-:Y:S01]  /*55e0*/  FMUL.FTZ R132, R165.reuse, R132 ;  /* 0x00000084a5847220 */ /* 0x040fe20000410000 */
[----:B------:R-:W-:-:S04]  /*55f0*/  FMUL.FTZ R133, R165, R133 ;  /* 0x00000085a5857220 */ /* 0x000fc80000410000 */
[----:B--2---:R-:W-:Y:S01]  /*5600*/  FFMA.FTZ R133, R133, R134, R129 ;  /* 0x0000008685857223 */ /* 0x004fe20000010081 */
[----:B---3--:R-:W-:Y:S01]  /*5610*/  FFMA.FTZ R132, R132, R4, R128 ;  /* 0x0000000484847223 */ /* 0x008fe20000010080 */
[--C-:B------:R-:W-:Y:S01]  /*5620*/  FADD.FTZ R134, R149, -R166.reuse ;  /* 0x800000a695867221 */ /* 0x100fe20000010000 */
[----:B------:R0:W5:Y:S03]  /*5630*/  LDL.LU R4, [R1+0x64] ;  /* 0x0000640001047983 */ /* 0x0001660000300800 */
[----:B------:R-:W-:Y:S01]  /*5640*/  F2FP.BF16.F32.PACK_AB R132, R133, R132 ;  /* 0x000000848584723e */ /* 0x000fe200000010ff */
[----:B------:R-:W-:Y:S01]  /*5650*/  FADD.FTZ R133, R10, -R166 ;  /* 0x800000a60a857221 */ /* 0x000fe20000010000 */
[----:B------:R-:W-:-:S03]  /*5660*/  FMUL.FTZ R134, R165, R134 ;  /* 0x00000086a5867220 */ /* 0x000fc60000410000 */
[----:B------:R-:W-:-:S04]  /*5670*/  FMUL.FTZ R133, R165, R133 ;  /* 0x00000085a5857220 */ /* 0x000fc80000410000 */
[----:B----4-:R-:W-:Y:S01]  /*5680*/  FFMA.FTZ R133, R133, R135, R131 ;  /* 0x0000008785857223 */ /* 0x010fe20000010083 */
[----:B------:R-:W-:Y:S01]  /*5690*/  FFMA.FTZ R134, R134, R0, R130 ;  /* 0x0000000086867223 */ /* 0x000fe20000010082 */
[--C-:B------:R-:W-:Y:S01]  /*56a0*/  FADD.FTZ R135, R147, -R166.reuse ;  /* 0x800000a693877221 */ /* 0x100fe20000010000 */
[----:B------:R0:W5:Y:S03]  /*56b0*/  LDL.LU R0, [R1+0x60] ;  /* 0x0000600001007983 */ /* 0x0001660000300800 */
[----:B------:R-:W-:Y:S01]  /*56c0*/  F2FP.BF16.F32.PACK_AB R133, R133, R134 ;  /* 0x000000868585723e */ /* 0x000fe200000010ff */
[----:B------:R-:W-:-:S04]  /*56d0*/  FADD.FTZ R134, R9, -R166 ;  /* 0x800000a609867221 */ /* 0x000fc80000010000 */
[----:B------:R-:W-:-:S04]  /*56e0*/  FMUL.FTZ R134, R165, R134 ;  /* 0x00000086a5867220 */ /* 0x000fc80000410000 */
[----:B------:R-:W-:Y:S01]  /*56f0*/  FFMA.FTZ R134, R134, R167, R125 ;  /* 0x000000a786867223 */ /* 0x000fe2000001007d */
[----:B------:R-:W-:Y:S01]  /*5700*/  FADD.FTZ R167, R148, -R166 ;  /* 0x800000a694a77221 */ /* 0x000fe20000010000 */
[----:B------:R-:W-:-:S03]  /*5710*/  FMUL.FTZ R135, R165, R135 ;  /* 0x00000087a5877220 */ /* 0x000fc60000410000 */
[----:B------:R-:W-:Y:S01]  /*5720*/  FMUL.FTZ R167, R165, R167 ;  /* 0x000000a7a5a77220 */ /* 0x000fe20000410000 */
[----:B------:R-:W-:-:S03]  /*5730*/  FFMA.FTZ R135, R135, R2, R124 ;  /* 0x0000000287877223 */ /* 0x000fc6000001007c */
[----:B------:R-:W-:Y:S02]  /*5740*/  FFMA.FTZ R167, R167, R3, R126 ;  /* 0x00000003a7a77223 */ /* 0x000fe4000001007e */
[----:B------:R-:W1:Y:S01]  /*5750*/  LDC.64 R2, c[0x0][0x428] ;  /* 0x00010a00ff027b82 */ /* 0x000e620000000a00 */
[----:B------:R-:W-:Y:S01]  /*5760*/  F2FP.BF16.F32.PACK_AB R134, R134, R135 ;  /* 0x000000878686723e */ /* 0x000fe200000010ff */
[----:B------:R-:W-:-:S04]  /*5770*/  FADD.FTZ R135, R8, -R166 ;  /* 0x800000a608877221 */ /* 0x000fc80000010000 */
[----:B------:R-:W-:-:S04]  /*5780*/  FMUL.FTZ R135, R165, R135 ;  /* 0x00000087a5877220 */ /* 0x000fc80000410000 */
[----:B------:R-:W-:-:S05]  /*5790*/  FFMA.FTZ R135, R135, R252, R127 ;  /* 0x000000fc87877223 */ /* 0x000fca000001007f */
[----:B------:R-:W-:Y:S01]  /*57a0*/  F2FP.BF16.F32.PACK_AB R135, R135, R167 ;  /* 0x000000a78787723e */ /* 0x000fe200000010ff */
[----:B-1----:R-:W-:-:S05]  /*57b0*/  IMAD.WIDE.U32 R2, R12, 0x10, R2 ;  /* 0x000000100c027825 */ /* 0x002fca00078e0002 */
[----:B------:R1:W-:Y:S04]  /*57c0*/  STG.E.128 desc[UR6][R2.64], R132 ;  /* 0x0000008402007986 */ /* 0x0003e8000c101d06 */
[----:B-1----:R0:W5:Y:S01]  /*57d0*/  LDL.LU.64 R2, [R1+0x58] ;  /* 0x0000580001027983 */ /* 0x0021620000300a00 */
[----:B------:R-:W-:-:S07]  /*57e0*/  IADD3 R12, PT, PT, R12, 0x20, RZ ;  /* 0x000000200c0c7810 */ /* 0x000fce0007ffe0ff */
.L_x_14483:
[----:B------:R-:W-:Y:S05]  /*57f0*/  BSYNC.RECONVERGENT B0 ;  /* 0x0000000000007941 */ /* 0x000fea0003800200 */
.L_x_14482:
[----:B------:R-:W-:Y:S01]  /*5800*/  ISETP.GE.U32.AND P0, PT, R14, 0x40, PT ;  /* 0x000000400e00780c */ /* 0x000fe20003f06070 */
[----:B------:R-:W-:-:S12]  /*5810*/  BSSY.RECONVERGENT B0, `(.L_x_14484) ;  /* 0x0000030000007945 */ /* 0x000fd80003800200 */
[----:B------:R-:W-:Y:S05]  /*5820*/  @!P0 BRA `(.L_x_14485) ;  /* 0x0000000000b88947 */ /* 0x000fea0003800000 */
[----:B-----5:R0:W-:Y:S04]  /*5830*/  STL [R1+0x64], R4 ;  /* 0x0000640401007387 */ /* 0x0201e80000100800 */
[----:B------:R-:W2:Y:S04]  /*5840*/  LDL R134, [R1+0x2c] ;  /* 0x00002c0001867983 */ /* 0x000ea80000100800 */
[----:B0-----:R-:W3:Y:S04]  /*5850*/  LDL R4, [R1+0x28] ;  /* 0x0000280001047983 */ /* 0x001ee80000100800 */
[----:B------:R0:W-:Y:S04]  /*5860*/  STL [R1+0x60], R0 ;  /* 0x0000600001007387 */ /* 0x0001e80000100800 */
[----:B------:R-:W4:Y:S04]  /*5870*/  LDL R135, [R1+0x34] ;  /* 0x0000340001877983 */ /* 0x000f280000100800 */
[----:B------:R-:W4:Y:S04]  /*5880*/  LDL R167, [R1+0x1c] ;  /* 0x00001c0001a77983 */ /* 0x000f280000100800 */
[----:B0-----:R-:W4:Y:S04]  /*5890*/  LDL R0, [R1+0x30] ;  /* 0x0000300001007983 */ /* 0x001f280000100800 */
[----:B------:R-:W4:Y:S04]  /*58a0*/  LDL R252, [R1+0x24] ;  /* 0x0000240001fc7983 */ /* 0x000f280000100800 */
[----:B------:R0:W-:Y:S04]  /*58b0*/  STL.64 [R1+0x58], R2 ;  /* 0x0000580201007387 */ /* 0x0001e80000100a00 */
[----:B0-----:R-:W4:Y:S04]  /*58c0*/  LDL R2, [R1+0x18] ;  /* 0x0000180001027983 */ /* 0x001f280000100800 */
[----:B------:R-:W4:Y:S01]  /*58d0*/  LDL R3, [R1+0x20] ;  /* 0x0000200001037983 */ /* 0x000f220000100800 */
[--C-:B------:R-:W-:Y:S01]  /*58e0*/  FADD.FTZ R132, R36, -R166.reuse ;  /* 0x800000a624847221 */ /* 0x100fe20000010000 */
        /* <DEDUP_REMOVED lines=24> */
[----:B------:R-:W2:Y:S01]  /*5a70*/  LDC.64 R2, c[0x0][0x428] ;  /* 0x00010a00ff027b82 */ /* 0x000ea20000000a00 */
[----:B------:R-:W-:Y:S01]  /*5a80*/  F2FP.BF16.F32.PACK_AB R134, R134, R135 ;  /* 0x000000878686723e */ /* 0x000fe200000010ff */
[----:B------:R-:W-:-:S04]  /*5a90*/  FADD.FTZ R135, R152, -R166 ;  /* 0x800000a698877221 */ /* 0x000fc80000010000 */
[----:B------:R-:W-:-:S04]  /*5aa0*/  FMUL.FTZ R135, R165, R135 ;  /* 0x00000087a5877220 */ /* 0x000fc80000410000 */
[----:B------:R-:W-:-:S05]  /*5ab0*/  FFMA.FTZ R135, R135, R252, R175 ;  /* 0x000000fc87877223 */ /* 0x000fca00000100af */
[----:B------:R-:W-:Y:S01]  /*5ac0*/  F2FP.BF16.F32.PACK_AB R135, R135, R167 ;  /* 0x000000a78787723e */ /* 0x000fe200000010ff */
[----:B--2---:R-:W-:-:S05]  /*5ad0*/  IMAD.WIDE.U32 R2, R12, 0x10, R2 ;  /* 0x000000100c027825 */ /* 0x004fca00078e0002 */
[----:B------:R2:W-:Y:S04]  /*5ae0*/  STG.E.128 desc[UR6][R2.64], R132 ;  /* 0x0000008402007986 */ /* 0x0005e8000c101d06 */
[----:B--2---:R0:W5:Y:S01]  /*5af0*/  LDL.LU.64 R2, [R1+0x58] ;  /* 0x0000580001027983 */ /* 0x0041620000300a00 */
[----:B------:R-:W-:-:S07]  /*5b00*/  IADD3 R12, PT, PT, R12, 0x20, RZ ;  /* 0x000000200c0c7810 */ /* 0x000fce0007ffe0ff */
.L_x_14485:
[----:B------:R-:W-:Y:S05]  /*5b10*/  BSYNC.RECONVERGENT B0 ;  /* 0x0000000000007941 */ /* 0x000fea0003800200 */
.L_x_14484:
[----:B------:R-:W-:Y:S01]  /*5b20*/  ISETP.GE.U32.AND P0, PT, R14, 0x60, PT ;  /* 0x000000600e00780c */ /* 0x000fe20003f06070 */
[----:B------:R-:W-:-:S12]  /*5b30*/  BSSY.RECONVERGENT B0, `(.L_x_14486) ;  /* 0x0000028000007945 */ /* 0x000fd80003800200 */
[----:B------:R-:W-:Y:S05]  /*5b40*/  @!P0 BRA `(.L_x_14487) ;  /* 0x0000000000988947 */ /* 0x000fea0003800000 */
[----:B------:R-:W2:Y:S04]  /*5b50*/  LDL R252, [R1+0x8] ;  /* 0x0000080001fc7983 */ /* 0x000ea80000100800 */
[----:B------:R-:W3:Y:S04]  /*5b60*/  LDL R134, [R1+0xc] ;  /* 0x00000c0001867983 */ /* 0x000ee80000100800 */
[----:B------:R-:W4:Y:S04]  /*5b70*/  LDL R167, [R1+0x10] ;  /* 0x0000100001a77983 */ /* 0x000f280000100800 */
[----:B------:R-:W4:Y:S01]  /*5b80*/  LDL R135, [R1+0x14] ;  /* 0x0000140001877983 */ /* 0x000f220000100800 */
[--C-:B0-----:R-:W-:Y:S01]  /*5b90*/  FADD.FTZ R132, R35, -R166.reuse ;  /* 0x800000a623847221 */ /* 0x101fe20000010000 */
[----:B------:R-:W-:-:S02]  /*5ba0*/  FADD.FTZ R133, R5, -R166 ;  /* 0x800000a605857221 */ /* 0x000fc40000010000 */
[----:B-----5:R0:W-:Y:S01]  /*5bb0*/  STL.64 [R1+0x58], R2 ;  /* 0x0000580201007387 */ /* 0x0201e20000100a00 */
[C---:B------:R-:W-:Y:S01]  /*5bc0*/  FMUL.FTZ R132, R165.reuse, R132 ;  /* 0x00000084a5847220 */ /* 0x040fe20000410000 */
[----:B------:R-:W-:Y:S01]  /*5bd0*/  FMUL.FTZ R133, R165, R133 ;  /* 0x00000085a5857220 */ /* 0x000fe20000410000 */
[----:B0-----:R-:W0:Y:S02]  /*5be0*/  LDC.64 R2, c[0x0][0x428] ;  /* 0x00010a00ff027b82 */ /* 0x001e240000000a00 */
[----:B0-----:R-:W-:-:S04]  /*5bf0*/  IMAD.WIDE.U32 R2, R12, 0x10, R2 ;  /* 0x000000100c027825 */ /* 0x001fc800078e0002 */
[----:B--2---:R-:W-:Y:S01]  /*5c00*/  FFMA.FTZ R132, R132, R252, R176 ;  /* 0x000000fc84847223 */ /* 0x004fe200000100b0 */
[----:B---3--:R-:W-:Y:S01]  /*5c10*/  FFMA.FTZ R133, R133, R134, R177 ;  /* 0x0000008685857223 */ /* 0x008fe200000100b1 */
[----:B------:R-:W-:-:S04]  /*5c20*/  FADD.FTZ R134, R144, -R166 ;  /* 0x800000a690867221 */ /* 0x000fc80000010000 */
[----:B------:R-:W-:Y:S01]  /*5c30*/  F2FP.BF16.F32.PACK_AB R132, R133, R132 ;  /* 0x000000848584723e */ /* 0x000fe200000010ff */
[----:B------:R-:W-:Y:S01]  /*5c40*/  FADD.FTZ R133, R25, -R166 ;  /* 0x800000a619857221 */ /* 0x000fe20000010000 */
[----:B------:R-:W-:-:S03]  /*5c50*/  FMUL.FTZ R134, R165, R134 ;  /* 0x00000086a5867220 */ /* 0x000fc60000410000 */
[----:B------:R-:W-:Y:S01]  /*5c60*/  FMUL.FTZ R133, R165, R133 ;  /* 0x00000085a5857220 */ /* 0x000fe20000410000 */
[----:B----4-:R-:W-:Y:S01]  /*5c70*/  FFMA.FTZ R134, R134, R167, R178 ;  /* 0x000000a786867223 */ /* 0x010fe200000100b2 */
[--C-:B------:R-:W-:Y:S02]  /*5c80*/  FADD.FTZ R167, R153, -R166.reuse ;  /* 0x800000a699a77221 */ /* 0x100fe40000010000 */
[----:B------:R-:W-:Y:S01]  /*5c90*/  FFMA.FTZ R133, R133, R135, R179 ;  /* 0x0000008785857223 */ /* 0x000fe200000100b3 */
[----:B------:R-:W-:Y:S01]  /*5ca0*/  FADD.FTZ R135, R143, -R166 ;  /* 0x800000a68f877221 */ /* 0x000fe20000010000 */
[----:B------:R-:W-:-:S03]  /*5cb0*/  FMUL.FTZ R167, R165, R167 ;  /* 0x000000a7a5a77220 */ /* 0x000fc60000410000 */
[----:B------:R-:W-:Y:S01]  /*5cc0*/  F2FP.BF16.F32.PACK_AB R133, R133, R134 ;  /* 0x000000868585723e */ /* 0x000fe200000010ff */
[----:B------:R-:W-:Y:S01]  /*5cd0*/  FADD.FTZ R134, R24, -R166 ;  /* 0x800000a618867221 */ /* 0x000fe20000010000 */
[----:B------:R-:W-:Y:S01]  /*5ce0*/  FMUL.FTZ R135, R165, R135 ;  /* 0x00000087a5877220 */ /* 0x000fe20000410000 */
[----:B------:R-:W-:Y:S02]  /*5cf0*/  FFMA.FTZ R167, R167, R250, R182 ;  /* 0x000000faa7a77223 */ /* 0x000fe400000100b6 */
[----:B------:R-:W-:Y:S01]  /*5d00*/  FMUL.FTZ R134, R165, R134 ;  /* 0x00000086a5867220 */ /* 0x000fe20000410000 */
[----:B------:R-:W-:-:S03]  /*5d10*/  FFMA.FTZ R135, R135, R248, R180 ;  /* 0x000000f887877223 */ /* 0x000fc600000100b4 */
[----:B------:R-:W-:-:S05]  /*5d20*/  FFMA.FTZ R134, R134, R249, R181 ;  /* 0x000000f986867223 */ /* 0x000fca00000100b5 */
[----:B------:R-:W-:Y:S01]  /*5d30*/  F2FP.BF16.F32.PACK_AB R134, R134, R135 ;  /* 0x000000878686723e */ /* 0x000fe200000010ff */
[----:B------:R-:W-:-:S04]  /*5d40*/  FADD.FTZ R135, R154, -R166 ;  /* 0x800000a69a877221 */ /* 0x000fc80000010000 */
[----:B------:R-:W-:-:S04]  /*5d50*/  FMUL.FTZ R135, R165, R135 ;  /* 0x00000087a5877220 */ /* 0x000fc80000410000 */
[----:B------:R-:W-:-:S05]  /*5d60*/  FFMA.FTZ R135, R135, R251, R183 ;  /* 0x000000fb87877223 */ /* 0x000fca00000100b7 */
[----:B------:R-:W-:-:S05]  /*5d70*/  F2FP.BF16.F32.PACK_AB R135, R135, R167 ;  /* 0x000000a78787723e */ /* 0x000fca00000010ff */
[----:B------:R0:W-:Y:S04]  /*5d80*/  STG.E.128 desc[UR6][R2.64], R132 ;  /* 0x0000008402007986 */ /* 0x0001e8000c101d06 */
[----:B0-----:R0:W5:Y:S01]  /*5d90*/  LDL.LU.64 R2, [R1+0x58] ;  /* 0x0000580001027983 */ /* 0x0011620000300a00 */
[----:B------:R-:W-:-:S07]  /*5da0*/  IADD3 R12, PT, PT, R12, 0x20, RZ ;  /* 0x000000200c0c7810 */ /* 0x000fce0007ffe0ff */
.L_x_14487:
[----:B------:R-:W-:Y:S05]  /*5db0*/  BSYNC.RECONVERGENT B0 ;  /* 0x0000000000007941 */ /* 0x000fea0003800200 */
.L_x_14486:
[----:B------:R-:W-:Y:S01]  /*5dc0*/  ISETP.GE.U32.AND P0, PT, R14, 0x80, PT ;  /* 0x000000800e00780c */ /* 0x000fe20003f06070 */
[----:B------:R-:W-:-:S12]  /*5dd0*/  BSSY.RECONVERGENT B0, `(.L_x_14488) ;  /* 0x0000024000007945 */ /* 0x000fd80003800200 */
[----:B------:R-:W-:Y:S05]  /*5de0*/  @!P0 BRA `(.L_x_14489) ;  /* 0x0000000000888947 */ /* 0x000fea0003800000 */
[--C-:B0-----:R-:W-:Y:S01]  /*5df0*/  FADD.FTZ R132, R34, -R166.reuse ;  /* 0x800000a622847221 */ /* 0x101fe20000010000 */
[--C-:B-----5:R-:W-:Y:S01]  /*5e00*/  FADD.FTZ R133, R4, -R166.reuse ;  /* 0x800000a604857221 */ /* 0x120fe20000010000 */
[--C-:B------:R-:W-:Y:S01]  /*5e10*/  FADD.FTZ R134, R142, -R166.reuse ;  /* 0x800000a68e867221 */ /* 0x100fe20000010000 */
[----:B------:R-:W-:Y:S01]  /*5e20*/  FADD.FTZ R135, R141, -R166 ;  /* 0x800000a68d877221 */ /* 0x000fe20000010000 */
[C---:B------:R-:W-:Y:S01]  /*5e30*/  FMUL.FTZ R132, R165.reuse, R132 ;  /* 0x00000084a5847220 */ /* 0x040fe20000410000 */
[C---:B------:R-:W-:Y:S01]  /*5e40*/  FMUL.FTZ R133, R165.reuse, R133 ;  /* 0x00000085a5857220 */ /* 0x040fe20000410000 */
[----:B------:R-:W-:Y:S01]  /*5e50*/  FMUL.FTZ R134, R165, R134 ;  /* 0x00000086a5867220 */ /* 0x000fe20000410000 */
[----:B------:R0:W-:Y:S01]  /*5e60*/  STL.64 [R1+0x58], R2 ;  /* 0x0000580201007387 */ /* 0x0001e20000100a00 */
[----:B------:R-:W-:Y:S01]  /*5e70*/  FFMA.FTZ R132, R132, R244, R184 ;  /* 0x000000f484847223 */ /* 0x000fe200000100b8 */
[----:B------:R-:W-:Y:S01]  /*5e80*/  FFMA.FTZ R133, R133, R245, R185 ;  /* 0x000000f585857223 */ /* 0x000fe200000100b9 */
[----:B------:R-:W-:Y:S01]  /*5e90*/  FFMA.FTZ R134, R134, R246, R186 ;  /* 0x000000f686867223 */ /* 0x000fe200000100ba */
[----:B------:R-:W-:Y:S01]  /*5ea0*/  FMUL.FTZ R135, R165, R135 ;  /* 0x00000087a5877220 */ /* 0x000fe20000410000 */
[----:B------:R-:W-:-:S02]  /*5eb0*/  FADD.FTZ R167, R155, -R166 ;  /* 0x800000a69ba77221 */ /* 0x000fc40000010000 */
[----:B------:R-:W-:Y:S01]  /*5ec0*/  F2FP.BF16.F32.PACK_AB R132, R133, R132 ;  /* 0x000000848584723e */ /* 0x000fe200000010ff */
[----:B------:R-:W-:Y:S01]  /*5ed0*/  FADD.FTZ R133, R23, -R166 ;  /* 0x800000a617857221 */ /* 0x000fe20000010000 */
[----:B------:R-:W-:Y:S01]  /*5ee0*/  FFMA.FTZ R135, R135, R240, R188 ;  /* 0x000000f087877223 */ /* 0x000fe200000100bc */
[C---:B------:R-:W-:Y:S02]  /*5ef0*/  FMUL.FTZ R167, R165.reuse, R167 ;  /* 0x000000a7a5a77220 */ /* 0x040fe40000410000 */
[----:B------:R-:W-:Y:S01]  /*5f00*/  FMUL.FTZ R133, R165, R133 ;  /* 0x00000085a5857220 */ /* 0x000fe20000410000 */
[----:B0-----:R-:W0:Y:S01]  /*5f10*/  LDC.64 R2, c[0x0][0x428] ;  /* 0x00010a00ff027b82 */ /* 0x001e220000000a00 */
[----:B------:R-:W-:Y:S02]  /*5f20*/  FFMA.FTZ R167, R167, R242, R190 ;  /* 0x000000f2a7a77223 */ /* 0x000fe400000100be */
[----:B------:R-:W-:-:S05]  /*5f30*/  FFMA.FTZ R133, R133, R247, R187 ;  /* 0x000000f785857223 */ /* 0x000fca00000100bb */
[----:B------:R-:W-:Y:S01]  /*5f40*/  F2FP.BF16.F32.PACK_AB R133, R133, R134 ;  /* 0x000000868585723e */ /* 0x000fe200000010ff */
[----:B------:R-:W-:-:S04]  /*5f50*/  FADD.FTZ R134, R22, -R166 ;  /* 0x800000a616867221 */ /* 0x000fc80000010000 */
[----:B------:R-:W-:-:S04]  /*5f60*/  FMUL.FTZ R134, R165, R134 ;  /* 0x00000086a5867220 */ /* 0x000fc80000410000 */
[----:B------:R-:W-:-:S05]  /*5f70*/  FFMA.FTZ R134, R134, R241, R189 ;  /* 0x000000f186867223 */ /* 0x000fca00000100bd */
[----:B------:R-:W-:Y:S01]  /*5f80*/  F2FP.BF16.F32.PACK_AB R134, R134, R135 ;  /* 0x000000878686723e */ /* 0x000fe200000010ff */
[----:B------:R-:W-:Y:S01]  /*5f90*/  FADD.FTZ R135, R156, -R166 ;  /* 0x800000a69c877221 */ /* 0x000fe20000010000 */
[----:B0-----:R-:W-:-:S04]  /*5fa0*/  IMAD.WIDE.U32 R2, R12, 0x10, R2 ;  /* 0x000000100c027825 */ /* 0x001fc800078e0002 */
[----:B------:R-:W-:-:S04]  /*5fb0*/  FMUL.FTZ R135, R165, R135 ;  /* 0x00000087a5877220 */ /* 0x000fc80000410000 */
[----:B------:R-:W-:-:S05]  /*5fc0*/  FFMA.FTZ R135, R135, R243, R191 ;  /* 0x000000f387877223 */ /* 0x000fca00000100bf */
[----:B------:R-:W-:-:S05]  /*5fd0*/  F2FP.BF16.F32.PACK_AB R135, R135, R167 ;  /* 0x000000a78787723e */ /* 0x000fca00000010ff */
[----:B------:R0:W-:Y:S04]  /*5fe0*/  STG.E.128 desc[UR6][R2.64], R132 ;  /* 0x0000008402007986 */ /* 0x0001e8000c101d06 */
[----:B0-----:R0:W5:Y:S01]  /*5ff0*/  LDL.LU.64 R2, [R1+0x58] ;  /* 0x0000580001027983 */ /* 0x0011620000300a00 */
[----:B------:R-:W-:-:S07]  /*6000*/  IADD3 R12, PT, PT, R12, 0x20, RZ ;  /* 0x000000200c0c7810 */ /* 0x000fce0007ffe0ff */
.L_x_14489:
[----:B------:R-:W-:Y:S05]  /*6010*/  BSYNC.RECONVERGENT B0 ;  /* 0x0000000000007941 */ /* 0x000fea0003800200 */
.L_x_14488:
        /* <DEDUP_REMOVED lines=37> */
.L_x_14491:
[----:B------:R-:W-:Y:S05]  /*6270*/  BSYNC.RECONVERGENT B0 ;  /* 0x0000000000007941 */ /* 0x000fea0003800200 */
.L_x_14490:
        /* <DEDUP_REMOVED lines=37> */
.L_x_14493:
[----:B------:R-:W-:Y:S05]  /*64d0*/  BSYNC.RECONVERGENT B0 ;  /* 0x0000000000007941 */ /* 0x000fea0003800200 */
.L_x_14492:
        /* <DEDUP_REMOVED lines=37> */
.L_x_14495:
[----:B------:R-:W-:Y:S05]  /*6730*/  BSYNC.RECONVERGENT B0 ;  /* 0x0000000000007941 */ /* 0x000fea0003800200 */
.L_x_14494:
[----:B------:R-:W-:Y:S01]  /*6740*/  ISETP.GE.U32.AND P0, PT, R14, 0x100, PT ;  /* 0x000001000e00780c */ /* 0x000fe20003f06070 */
[----:B------:R-:W-:-:S12]  /*6750*/  BSSY.RECONVERGENT B0, `(.L_x_14496) ;  /* 0x0000025000007945 */ /* 0x000fd80003800200 */
[----:B------:R-:W-:Y:S05]  /*6760*/  @!P0 BRA `(.L_x_14497) ;  /* 0x00000000008c8947 */ /* 0x000fea0003800000 */
[----:B-----5:R1:W-:Y:S01]  /*6770*/  STL [R1+0x58], R0 ;  /* 0x0000580001007387 */ /* 0x0203e20000100800 */
[--C-:B------:R-:W-:Y:S01]  /*6780*/  FADD.FTZ R252, R15, -R166.reuse ;  /* 0x800000a60ffc7221 */ /* 0x100fe20000010000 */
[--C-:B------:R-:W-:Y:S01]  /*6790*/  FADD.FTZ R135, R37, -R166.reuse ;  /* 0x800000a625877221 */ /* 0x100fe20000010000 */
[--C-:B------:R-:W-:Y:S01]  /*67a0*/  FADD.FTZ R167, R30, -R166.reuse ;  /* 0x800000a61ea77221 */ /* 0x100fe20000010000 */
[--C-:B0-----:R-:W-:Y:S01]  /*67b0*/  FADD.FTZ R133, R29, -R166.reuse ;  /* 0x800000a61d857221 */ /* 0x101fe20000010000 */
[--C-:B------:R-:W-:Y:S01]  /*67c0*/  FADD.FTZ R134, R28, -R166.reuse ;  /* 0x800000a61c867221 */ /* 0x100fe20000010000 */
[--C-:B------:R-:W-:Y:S01]  /*67d0*/  FADD.FTZ R132, R38, -R166.reuse ;  /* 0x800000a626847221 */ /* 0x100fe20000010000 */
[C---:B------:R-:W-:Y:S01]  /*67e0*/  FMUL.FTZ R167, R165.reuse, R167 ;  /* 0x000000a7a5a77220 */ /* 0x040fe20000410000 */
[C---:B------:R-:W-:Y:S01]  /*67f0*/  FMUL.FTZ R133, R165.reuse, R133 ;  /* 0x00000085a5857220 */ /* 0x040fe20000410000 */
[----:B------:R-:W-:Y:S01]  /*6800*/  FMUL.FTZ R134, R165, R134 ;  /* 0x00000086a5867220 */ /* 0x000fe20000410000 */
[--C-:B-1----:R-:W-:Y:S01]  /*6810*/  FADD.FTZ R0, R163, -R166.reuse ;  /* 0x800000a6a3007221 */ /* 0x102fe20000010000 */
[----:B------:R-:W-:Y:S01]  /*6820*/  FADD.FTZ R166, R164, -R166 ;  /* 0x800000a6a4a67221 */ /* 0x000fe20000010000 */
[----:B------:R-:W-:-:S03]  /*6830*/  FMUL.FTZ R132, R165, R132 ;  /* 0x00000084a5847220 */ /* 0x000fc60000410000 */
[----:B------:R0:W-:Y:S02]  /*6840*/  STL [R1], R0 ;  /* 0x0000000001007387 */ /* 0x0001e40000100800 */
[C---:B0-----:R-:W-:Y:S01]  /*6850*/  FMUL.FTZ R0, R165.reuse, R252 ;  /* 0x000000fca5007220 */ /* 0x041fe20000410000 */
[C---:B------:R-:W-:Y:S02]  /*6860*/  FMUL.FTZ R252, R165.reuse, R135 ;  /* 0x00000087a5fc7220 */ /* 0x040fe40000410000 */
[----:B------:R-:W2:Y:S01]  /*6870*/  LDL.LU R135, [R1] ;  /* 0x0000000001877983 */ /* 0x000ea20000300800 */
[----:B------:R-:W-:Y:S01]  /*6880*/  FMUL.FTZ R166, R165, R166 ;  /* 0x000000a6a5a67220 */ /* 0x000fe20000410000 */
[----:B------:R-:W-:Y:S01]  /*6890*/  FFMA.FTZ R132, R132, R60, R52 ;  /* 0x0000003c84847223 */ /* 0x000fe20000010034 */
[----:B------:R-:W-:Y:S01]  /*68a0*/  FFMA.FTZ R167, R167, R64, R56 ;  /* 0x00000040a7a77223 */ /* 0x000fe20000010038 */
[----:B------:R-:W-:Y:S01]  /*68b0*/  FFMA.FTZ R133, R133, R66, R58 ;  /* 0x0000004285857223 */ /* 0x000fe2000001003a */
[----:B------:R-:W-:Y:S01]  /*68c0*/  FFMA.FTZ R166, R166, R63, R55 ;  /* 0x0000003fa6a67223 */ /* 0x000fe20000010037 */
[----:B--2---:R-:W-:Y:S01]  /*68d0*/  FMUL.FTZ R135, R165, R135 ;  /* 0x00000087a5877220 */ /* 0x004fe20000410000 */
[----:B------:R-:W-:-:S02]  /*68e0*/  FFMA.FTZ R165, R0, R65, R57 ;  /* 0x0000004100a57223 */ /* 0x000fc40000010039 */
[----:B------:R0:W5:Y:S01]  /*68f0*/  LDL.LU R0, [R1+0x58] ;  /* 0x0000580001007983 */ /* 0x0001620000300800 */
[----:B------:R-:W-:-:S05]  /*6900*/  FFMA.FTZ R135, R135, R62, R54 ;  /* 0x0000003e87877223 */ /* 0x000fca0000010036 */
[----:B------:R-:W-:Y:S01]  /*6910*/  F2FP.BF16.F32.PACK_AB R135, R166, R135 ;  /* 0x00000087a687723e */ /* 0x000fe200000010ff */
[----:B------:R-:W-:Y:S01]  /*6920*/  FFMA.FTZ R166, R252, R61, R53 ;  /* 0x0000003dfca67223 */ /* 0x000fe20000010035 */
[----:B------:R-:W-:-:S04]  /*6930*/  FFMA.FTZ R252, R134, R67, R59 ;  /* 0x0000004386fc7223 */ /* 0x000fc8000001003b */
[----:B------:R-:W-:Y:S02]  /*6940*/  F2FP.BF16.F32.PACK_AB R134, R166, R132 ;  /* 0x00000084a686723e */ /* 0x000fe400000010ff */
[----:B------:R-:W-:Y:S02]  /*6950*/  F2FP.BF16.F32.PACK_AB R132, R165, R167 ;  /* 0x000000a7a584723e */ /* 0x000fe400000010ff */
[----:B------:R-:W1:Y:S01]  /*6960*/  LDC.64 R166, c[0x0][0x428] ;  /* 0x00010a00ffa67b82 */ /* 0x000e620000000a00 */
[----:B------:R-:W-:Y:S01]  /*6970*/  F2FP.BF16.F32.PACK_AB R133, R252, R133 ;  /* 0x00000085fc85723e */ /* 0x000fe200000010ff */
[----:B-1----:R-:W-:-:S05]  /*6980*/  IMAD.WIDE.U32 R166, R12, 0x10, R166 ;  /* 0x000000100ca67825 */ /* 0x002fca00078e00a6 */
[----:B------:R0:W-:Y:S02]  /*6990*/  STG.E.128 desc[UR6][R166.64], R132 ;  /* 0x00000084a6007986 */ /* 0x0001e4000c101d06 */
.L_x_14497:
[----:B------:R-:W-:Y:S05]  /*69a0*/  BSYNC.RECONVERGENT B0 ;  /* 0x0000000000007941 */ /* 0x000fea0003800200 */
.L_x_14496:
[----:B0-----:R-:W0:Y:S02]  /*69b0*/  LDC.64 R132, c[0x0][0x380] ;  /* 0x0000e000ff847b82 */ /* 0x001e240000000a00 */
[----:B0-----:R-:W-:-:S04]  /*69c0*/  LEA R13, R132, R13, 0x2 ;  /* 0x0000000d840d7211 */ /* 0x001fc800078e10ff */
[----:B------:R-:W-:-:S13]  /*69d0*/  ISETP.GE.AND P0, PT, R13, R133, PT ;  /* 0x000000850d00720c */ /* 0x000fda0003f06270 */
[----:B------:R-:W-:Y:S05]  /*69e0*/  @!P0 BRA `(.L_x_14498) ;  /* 0xffffffa800748947 */ /* 0x000fea000383ffff */
[----:B------:R-:W-:Y:S05]  /*69f0*/  EXIT ;  /* 0x000000000000794d */ /* 0x000fea0003800000 */
.L_x_14481:
[----:B------:R-:W-:Y:S01]  /*6a00*/  HFMA2 R134, -RZ, RZ, 0, 5.9604644775390625e-08 ;  /* 0x00000001ff867431 */ /* 0x000fe200000001ff */
[----:B------:R-:W-:Y:S01]  /*6a10*/  BSSY B0, `(.L_x_14499) ;  /* 0x0000007000007945 */ /* 0x000fe20003800000 */
[----:B------:R-:W-:Y:S02]  /*6a20*/  MOV R167, R135 ;  /* 0x0000008700a77202 */ /* 0x000fe40000000f00 */
[----:B------:R-:W-:Y:S02]  /*6a30*/  MOV R133, 0x1f ;  /* 0x0000001f00857802 */ /* 0x000fe40000000f00 */
[----:B------:R-:W-:-:S07]  /*6a40*/  MOV R132, 0xffffffff ;  /* 0xffffffff00847802 */ /* 0x000fce0000000f00 */
[----:B-1234-:R-:W-:Y:S05]  /*6a50*/  WARPSYNC.COLLECTIVE R132, `(.L_x_14500) ;  /* 0x0000000084087348 */ /* 0x01efea0003c00000 */
[----:B------:R0:W0:Y:S02]  /*6a60*/  SHFL.BFLY P6, R132, R167, R134, R133 ;  /* 0x0c000086a7847389 */ /* 0x00002400000c0085 */
[----:B01234-:R-:W-:Y:S05]  /*6a70*/  ENDCOLLECTIVE ;  /* 0x000000000000791b */ /* 0x01ffea0003800000 */
.L_x_14500:
[----:B------:R-:W-:Y:S05]  /*6a80*/  BSYNC B0 ;  /* 0x0000000000007941 */ /* 0x000fea0003800000 */
.L_x_14499:
        /* <DEDUP_REMOVED lines=9> */
.L_x_14501:
[----:B------:R-:W-:Y:S02]  /*6b20*/  HFMA2 R134, -RZ, RZ, 0, 2.384185791015625e-07 ;  /* 0x00000004ff867431 */ /* 0x000fe400000001ff */
[----:B------:R-:W-:Y:S01]  /*6b30*/  FADD.FTZ R135, R135, R132 ;  /* 0x0000008487877221 */ /* 0x000fe20000010000 */
[----:B------:R-:W-:-:S04]  /*6b40*/  MOV R132, 0xffffffff ;  /* 0xffffffff00847802 */ /* 0x000fc80000000f00 */
[----:B------:R-:W-:-:S07]  /*6b50*/  MOV R167, R135 ;  /* 0x0000008700a77202 */ /* 0x000fce0000000f00 */
[----:B------:R-:W-:Y:S05]  /*6b60*/  WARPSYNC.COLLECTIVE R132, `(.L_x_14502) ;  /* 0x0000000084087348 */ /* 0x000fea0003c00000 */
[----:B------:R0:W1:Y:S02]  /*6b70*/  SHFL.BFLY P6, R132, R167, R134, R133 ;  /* 0x0c000086a7847389 */ /* 0x00006400000c0085 */
[----:B01----:R-:W-:Y:S05]  /*6b80*/  ENDCOLLECTIVE ;  /* 0x000000000000791b */ /* 0x003fea0003800000 */
.L_x_14502:
[----:B------:R-:W-:Y:S02]  /*6b90*/  HFMA2 R134, -RZ, RZ, 0, 4.76837158203125e-07 ;  /* 0x00000008ff867431 */ /* 0x000fe400000001ff */
[----:B------:R-:W-:Y:S01]  /*6ba0*/  FADD.FTZ R135, R135, R132 ;  /* 0x0000008487877221 */ /* 0x000fe20000010000 */
[----:B------:R-:W-:-:S04]  /*6bb0*/  MOV R132, 0xffffffff ;  /* 0xffffffff00847802 */ /* 0x000fc80000000f00 */
[----:B------:R-:W-:-:S07]  /*6bc0*/  MOV R167, R135 ;  /* 0x0000008700a77202 */ /* 0x000fce0000000f00 */
[----:B------:R-:W-:Y:S05]  /*6bd0*/  WARPSYNC.COLLECTIVE R132, `(.L_x_14503) ;  /* 0x0000000084087348 */ /* 0x000fea0003c00000 */
[----:B------:R0:W1:Y:S02]  /*6be0*/  SHFL.BFLY P6, R132, R167, R134, R133 ;  /* 0x0c000086a7847389 */ /* 0x00006400000c0085 */
[----:B01----:R-:W-:Y:S05]  /*6bf0*/  ENDCOLLECTIVE ;  /* 0x000000000000791b */ /* 0x003fea0003800000 */
.L_x_14503:
[----:B------:R-:W-:Y:S02]  /*6c00*/  HFMA2 R134, -RZ, RZ, 0, 9.5367431640625e-07 ;  /* 0x00000010ff867431 */ /* 0x000fe400000001ff */
[----:B------:R-:W-:Y:S01]  /*6c10*/  FADD.FTZ R135, R135, R132 ;  /* 0x0000008487877221 */ /* 0x000fe20000010000 */
[----:B------:R-:W-:-:S04]  /*6c20*/  MOV R132, 0xffffffff ;  /* 0xffffffff00847802 */ /* 0x000fc80000000f00 */
[----:B------:R-:W-:-:S07]  /*6c30*/  MOV R167, R135 ;  /* 0x0000008700a77202 */ /* 0x000fce0000000f00 */
[----:B------:R-:W-:Y:S05]  /*6c40*/  WARPSYNC.COLLECTIVE R132, `(.L_x_14504) ;  /* 0x0000000084087348 */ /* 0x000fea0003c00000 */
[----:B------:R0:W1:Y:S02]  /*6c50*/  SHFL.BFLY P6, R132, R167, R134, R133 ;  /* 0x0c000086a7847389 */ /* 0x00006400000c0085 */
[----:B01----:R-:W-:Y:S05]  /*6c60*/  ENDCOLLECTIVE ;  /* 0x000000000000791b */ /* 0x003fea0003800000 */
.L_x_14504:
[----:B------:R-:W-:Y:S02]  /*6c70*/  HFMA2 R134, -RZ, RZ, 0, 5.9604644775390625e-08 ;  /* 0x00000001ff867431 */ /* 0x000fe400000001ff */
        /* <DEDUP_REMOVED lines=134> */
[----:B------:R-:W-:Y:S02]  /*74e0*/  MOV R133, 0x1f ;  /* 0x0000001f00857802 */ /* 0x000fe40000000f00 */
[----:B------:R-:W-:-:S07]  /*74f0*/  MOV R167, R165 ;  /* 0x000000a500a77202 */ /* 0x000fce0000000f00 */
[----:B------:R-:W-:Y:S05]  /*7500*/  WARPSYNC.COLLECTIVE R132, `(.L_x_14505) ;  /* 0x0000000084087348 */ /* 0x000fea0003c00000 */
[----:B------:R0:W1:Y:S02]  /*7510*/  SHFL.BFLY P6, R132, R167, R134, R133 ;  /* 0x0c000086a7847389 */ /* 0x00006400000c0085 */
[----:B01----:R-:W-:Y:S05]  /*7520*/  ENDCOLLECTIVE ;  /* 0x000000000000791b */ /* 0x003fea0003800000 */
.L_x_14505:
[----:B------:R-:W-:Y:S02]  /*7530*/  HFMA2 R134, -RZ, RZ, 0, 1.1920928955078125e-07 ;  /* 0x00000002ff867431 */ /* 0x000fe400000001ff */
[----:B------:R-:W-:Y:S01]  /*7540*/  FADD.FTZ R165, R165, R132 ;  /* 0x00000084a5a57221 */ /* 0x000fe20000010000 */
[----:B------:R-:W-:-:S04]  /*7550*/  MOV R132, 0xffffffff ;  /* 0xffffffff00847802 */ /* 0x000fc80000000f00 */
[----:B------:R-:W-:-:S07]  /*7560*/  MOV R167, R165 ;  /* 0x000000a500a77202 */ /* 0x000fce0000000f00 */
[----:B------:R-:W-:Y:S05]  /*7570*/  WARPSYNC.COLLECTIVE R132, `(.L_x_14506) ;  /* 0x0000000084087348 */ /* 0x000fea0003c00000 */
[----:B------:R0:W1:Y:S02]  /*7580*/  SHFL.BFLY P6, R132, R167, R134, R133 ;  /* 0x0c000086a7847389 */ /* 0x00006400000c0085 */
[----:B01----:R-:W-:Y:S05]  /*7590*/  ENDCOLLECTIVE ;  /* 0x000000000000791b */ /* 0x003fea0003800000 */
.L_x_14506:
[----:B------:R-:W-:Y:S02]  /*75a0*/  HFMA2 R134, -RZ, RZ, 0, 2.384185791015625e-07 ;  /* 0x00000004ff867431 */ /* 0x000fe400000001ff */
[----:B------:R-:W-:Y:S01]  /*75b0*/  FADD.FTZ R165, R165, R132 ;  /* 0x00000084a5a57221 */ /* 0x000fe20000010000 */
[----:B------:R-:W-:-:S04]  /*75c0*/  MOV R132, 0xffffffff ;  /* 0xffffffff00847802 */ /* 0x000fc80000000f00 */
[----:B------:R-:W-:-:S07]  /*75d0*/  MOV R167, R165 ;  /* 0x000000a500a77202 */ /* 0x000fce0000000f00 */
[----:B------:R-:W-:Y:S05]  /*75e0*/  WARPSYNC.COLLECTIVE R132, `(.L_x_14507) ;  /* 0x0000000084087348 */ /* 0x000fea0003c00000 */
[----:B------:R0:W1:Y:S02]  /*75f0*/  SHFL.BFLY P6, R132, R167, R134, R133 ;  /* 0x0c000086a7847389 */ /* 0x00006400000c0085 */
[----:B01----:R-:W-:Y:S05]  /*7600*/  ENDCOLLECTIVE ;  /* 0x000000000000791b */ /* 0x003fea0003800000 */
.L_x_14507:
[----:B------:R-:W-:Y:S02]  /*7610*/  HFMA2 R134, -RZ, RZ, 0, 4.76837158203125e-07 ;  /* 0x00000008ff867431 */ /* 0x000fe400000001ff */
[----:B------:R-:W-:Y:S01]  /*7620*/  FADD.FTZ R165, R165, R132 ;  /* 0x00000084a5a57221 */ /* 0x000fe20000010000 */
[----:B------:R-:W-:-:S04]  /*7630*/  MOV R132, 0xffffffff ;  /* 0xffffffff00847802 */ /* 0x000fc80000000f00 */
[----:B------:R-:W-:-:S07]  /*7640*/  MOV R167, R165 ;  /* 0x000000a500a77202 */ /* 0x000fce0000000f00 */
[----:B------:R-:W-:Y:S05]  /*7650*/  WARPSYNC.COLLECTIVE R132, `(.L_x_14508) ;  /* 0x0000000084087348 */ /* 0x000fea0003c00000 */
[----:B------:R0:W1:Y:S02]  /*7660*/  SHFL.BFLY P6, R132, R167, R134, R133 ;  /* 0x0c000086a7847389 */ /* 0x00006400000c0085 */
[----:B01----:R-:W-:Y:S05]  /*7670*/  ENDCOLLECTIVE ;  /* 0x000000000000791b */ /* 0x003fea0003800000 */
.L_x_14508:
[----:B------:R-:W-:Y:S02]  /*7680*/  HFMA2 R134, -RZ, RZ, 0, 9.5367431640625e-07 ;  /* 0x00000010ff867431 */ /* 0x000fe400000001ff */
[----:B------:R-:W-:Y:S01]  /*7690*/  FADD.FTZ R165, R165, R132 ;  /* 0x00000084a5a57221 */ /* 0x000fe20000010000 */
[----:B------:R-:W-:-:S04]  /*76a0*/  MOV R132, 0xffffffff ;  /* 0xffffffff00847802 */ /* 0x000fc80000000f00 */
[----:B------:R-:W-:-:S07]  /*76b0*/  MOV R167, R165 ;  /* 0x000000a500a77202 */ /* 0x000fce0000000f00 */
[----:B------:R-:W-:Y:S05]  /*76c0*/  WARPSYNC.COLLECTIVE R132, `(.L_x_14509) ;  /* 0x0000000084087348 */ /* 0x000fea0003c00000 */
[----:B------:R0:W1:Y:S02]  /*76d0*/  SHFL.BFLY P6, R132, R167, R134, R133 ;  /* 0x0c000086a7847389 */ /* 0x00006400000c0085 */
[----:B01----:R-:W-:Y:S05]  /*76e0*/  ENDCOLLECTIVE ;  /* 0x000000000000791b */ /* 0x003fea0003800000 */
.L_x_14509:
[----:B------:R-:W-:Y:S05]  /*76f0*/  BRA `(.L_x_14510) ;  /* 0xffffffdc00407947 */ /* 0x000fea000383ffff */
.L_x_14511:
        /* <DEDUP_REMOVED lines=16> */
.L_x_71456:


//--------------------- .text._ZN10layer_norm13ln_fwd_kernelINS_13Kernel_traitsIf13__nv_bfloat16S2_S2_fjLj2048ELj1ELj4ELj1ELj16ENS_18Kernel_traits_baseILj2048EfS2_S2_S2_fjLj128EEEEELb0ELb1ELb0ELb1EEEvNS_9FwdParamsE --------------------------
	.section	.text._ZN10layer_norm13ln_fwd_kernelINS_13Kernel_traitsIf13__nv_bfloat16S2_S2_fjLj2048ELj1ELj4ELj1ELj16ENS_18Kernel_traits_baseILj2048EfS2_S2_S2_fjLj128EEEEELb0ELb1ELb0ELb1EEEvNS_9FwdParamsE,"ax",@progbits
	.align	128
        .global         _ZN10layer_norm13ln_fwd_kernelINS_13Kernel_traitsIf13__nv_bfloat16S2_S2_fjLj2048ELj1ELj4ELj1ELj16ENS_18Kernel_traits_baseILj2048EfS2_S2_S2_fjLj128EEEEELb0ELb1ELb0ELb1EEEvNS_9FwdParamsE
        .type           _ZN10layer_norm13ln_fwd_kernelINS_13Kernel_traitsIf13__nv_bfloat16S2_S2_fjLj2048ELj1ELj4ELj1ELj16ENS_18Kernel_traits_baseILj2048EfS2_S2_S2_fjLj128EEEEELb0ELb1ELb0ELb1EEEvNS_9FwdParamsE,@function
        .size           _ZN10layer_norm13ln_fwd_kernelINS_13Kernel_traitsIf13__nv_bfloat16S2_S2_fjLj2048ELj1ELj4ELj1ELj16ENS_18Kernel_traits_baseILj2048EfS2_S2_S2_fjLj128EEEEELb0ELb1ELb0ELb1EEEvNS_9FwdParamsE,(.L_x_71457 - _ZN10layer_norm13ln_fwd_kernelINS_13Kernel_traitsIf13__nv_bfloat16S2_S2_fjLj2048ELj1ELj4ELj1ELj16ENS_18Kernel_traits_baseILj2048EfS2_S2_S2_fjLj128EEEEELb0ELb1ELb0ELb1EEEvNS_9FwdParamsE)
        .other          _ZN10layer_norm13ln_fwd_kernelINS_13Kernel_traitsIf13__nv_bfloat16S2_S2_fjLj2048ELj1ELj4ELj1ELj16ENS_18Kernel_traits_baseILj2048EfS2_S2_S2_fjLj128EEEEELb0ELb1ELb0ELb1EEEvNS_9FwdParamsE,@"STO_CUDA_ENTRY STV_DEFAULT"
_ZN10layer_norm13ln_fwd_kernelINS_13Kernel_traitsIf13__nv_bfloat16S2_S2_fjLj2048ELj1ELj4ELj1ELj16ENS_18Kernel_traits_baseILj2048EfS2_S2_S2_fjLj128EEEEELb0ELb1ELb0ELb1EEEvNS_9FwdParamsE:
.text._ZN10layer_norm13ln_fwd_kernelINS_13Kernel_traitsIf13__nv_bfloat16S2_S2_fjLj2048ELj1ELj4ELj1ELj16ENS_18Kernel_traits_baseILj2048EfS2_S2_S2_fjLj128EEEEELb0ELb1ELb0ELb1EEEvNS_9FwdParamsE:
[----:B------:R-:W0:Y:S01]  /*0000*/  LDC R1, c[0x0][0x37c] ;  /* 0x0000df00ff017b82 */ /* 0x000e220000000800 */
[----:B------:R-:W1:Y:S01]  /*0010*/  S2R R0, SR_TID.X ;  /* 0x0000000000007919 */ /* 0x000e620000002100 */
[----:B------:R-:W2:Y:S06]  /*0020*/  LDCU.64 UR8, c[0x0][0x438] ;  /* 0x00008700ff0877ac */ /* 0x000eac0008000a00 */
[----:B------:R-:W3:Y:S01]  /*0030*/  S2UR UR4, SR_CTAID.X ;  /* 0x00000000000479c3 */ /* 0x000ee20000002500 */
[----:B0-----:R-:W-:Y:S01]  /*0040*/  IADD3 R1, PT, PT, R1, -0x68, RZ ;  /* 0xffffff9801017810 */ /* 0x001fe20007ffe0ff */
[----:B------:R-:W0:Y:S01]  /*0050*/  LDCU.64 UR6, c[0x0][0x358] ;  /* 0x00006b00ff0677ac */ /* 0x000e220008000a00 */
[----:B--2---:R-:W-:-:S04]  /*0060*/  UISETP.NE.U32.AND UP0, UPT, UR8, URZ, UPT ;  /* 0x000000ff0800728c */ /* 0x004fc8000bf05070 */
[----:B------:R-:W-:Y:S02]  /*0070*/  UISETP.NE.AND.EX UP0, UPT, UR9, URZ, UPT, UP0 ;  /* 0x000000ff0900728c */ /* 0x000fe4000bf05300 */
[----:B---3--:R-:W-:Y:S01]  /*0080*/  USHF.L.U32 UR4, UR4, 0x2, URZ ;  /* 0x0000000204047899 */ /* 0x008fe200080006ff */
[----:B-1----:R-:W-:Y:S02]  /*0090*/  SHF.R.U32.HI R9, RZ, 0x5, R0 ;  /* 0x00000005ff097819 */ /* 0x002fe40000011600 */
[----:B------:R-:W-:-:S03]  /*00a0*/  LOP3.LUT R8, R0, 0x1f, RZ, 0xc0, !PT ;  /* 0x0000001f00087812 */ /* 0x000fc600078ec0ff */
[----:B------:R-:W-:Y:S01]  /*00b0*/  LOP3.LUT R9, R9, UR4, RZ, 0xfc, !PT ;  /* 0x0000000409097c12 */ /* 0x000fe2000f8efcff */
[----:B------:R-:W-:Y:S06]  /*00c0*/  BRA.U !UP0, `(.L_x_14512) ;  /* 0x0000000508047547 */ /* 0x000fec000b800000 */
[----:B------:R-:W1:Y:S08]  /*00d0*/  LDC.64 R2, c[0x0][0x3d0] ;  /* 0x0000f400ff027b82 */ /* 0x000e700000000a00 */
[----:B------:R-:W2:Y:S08]  /*00e0*/  LDC.64 R4, c[0x0][0x438] ;  /* 0x00010e00ff047b82 */ /* 0x000eb00000000a00 */
[----:B------:R-:W3:Y:S01]  /*00f0*/  LDC.64 R6, c[0x0][0x3e8] ;  /* 0x0000fa00ff067b82 */ /* 0x000ee20000000a00 */
[----:B-1----:R-:W-:-:S05]  /*0100*/  IMAD.WIDE.U32 R2, R8, 0x20, R2 ;  /* 0x0000002008027825 */ /* 0x002fca00078e0002 */
[----:B0-----:R-:W4:Y:S01]  /*0110*/  LDG.E.128 R28, desc[UR6][R2.64] ;  /* 0x00000006021c7981 */ /* 0x001f22000c1e1d00 */
[----:B--2---:R-:W-:-:S03]  /*0120*/  IMAD.WIDE.U32 R4, R8, 0x20, R4 ;  /* 0x0000002008047825 */ /* 0x004fc600078e0004 */
[----:B------:R-:W2:Y:S04]  /*0130*/  LDG.E.128 R24, desc[UR6][R2.64+0x10] ;  /* 0x0000100602187981 */ /* 0x000ea8000c1e1d00 */
[----:B------:R-:W2:Y:S01]  /*0140*/  LDG.E.128 R20, desc[UR6][R2.64+0x400] ;  /* 0x0004000602147981 */ /* 0x000ea2000c1e1d00 */
[----:B---3--:R-:W-:-:S03]  /*0150*/  IMAD.WIDE.U32 R6, R8, 0x20, R6 ;  /* 0x0000002008067825 */ /* 0x008fc600078e0006 */
[----:B------:R-:W3:Y:S04]  /*0160*/  LDG.E.128 R16, desc[UR6][R2.64+0x410] ;  /* 0x0004100602107981 */ /* 0x000ee8000c1e1d00 */
        /* <DEDUP_REMOVED lines=42> */
[----:B----4-:R-:W-:Y:S04]  /*0410*/  STL.64 [R1+0x50], R28 ;  /* 0x0000501c01007387 */ /* 0x010fe80000100a00 */
[----:B------:R1:W-:Y:S04]  /*0420*/  STL.64 [R1+0x58], R30 ;  /* 0x0000581e01007387 */ /* 0x0003e80000100a00 */
[----:B--2---:R-:W-:Y:S04]  /*0430*/  STL.64 [R1+0x40], R24 ;  /* 0x0000401801007387 */ /* 0x004fe80000100a00 */
[----:B------:R2:W-:Y:S04]  /*0440*/  STL.64 [R1+0x48], R26 ;  /* 0x0000481a01007387 */ /* 0x0005e80000100a00 */
[----:B-1----:R0:W5:Y:S04]  /*0450*/  LDG.E.128 R28, desc[UR6][R6.64+0x1c00] ;  /* 0x001c0006061c7981 */ /* 0x002168000c1e1d00 */
[----:B--2---:R0:W5:Y:S04]  /*0460*/  LDG.E.128 R24, desc[UR6][R6.64+0x1c10] ;  /* 0x001c100606187981 */ /* 0x004168000c1e1d00 */
[----:B------:R0:W-:Y:S04]  /*0470*/  STL.64 [R1+0x30], R20 ;  /* 0x0000301401007387 */ /* 0x0001e80000100a00 */
[----:B------:R0:W-:Y:S04]  /*0480*/  STL.64 [R1+0x38], R22 ;  /* 0x0000381601007387 */ /* 0x0001e80000100a00 */
[----:B---3--:R0:W-:Y:S04]  /*0490*/  STL.64 [R1+0x20], R16 ;  /* 0x0000201001007387 */ /* 0x0081e80000100a00 */
[----:B------:R0:W-:Y:S04]  /*04a0*/  STL.64 [R1+0x28], R18 ;  /* 0x0000281201007387 */ /* 0x0001e80000100a00 */
[----:B------:R0:W-:Y:S04]  /*04b0*/  STL.64 [R1+0x10], R12 ;  /* 0x0000100c01007387 */ /* 0x0001e80000100a00 */
[----:B------:R0:W-:Y:S01]  /*04c0*/  STL.64 [R1+0x18], R14 ;  /* 0x0000180e01007387 */ /* 0x0001e20000100a00 */
[----:B------:R-:W-:Y:S05]  /*04d0*/  BRA `(.L_x_14513) ;  /* 0x0000000400387947 */ /* 0x000fea0003800000 */
.L_x_14512:
[----:B------:R-:W1:Y:S08]  /*04e0*/  LDC.64 R2, c[0x0][0x3d0] ;  /* 0x0000f400ff027b82 */ /* 0x000e700000000a00 */
[----:B------:R-:W2:Y:S01]  /*04f0*/  LDC.64 R4, c[0x0][0x3e8] ;  /* 0x0000fa00ff047b82 */ /* 0x000ea20000000a00 */
[----:B-1----:R-:W-:-:S05]  /*0500*/  IMAD.WIDE.U32 R2, R8, 0x20, R2 ;  /* 0x0000002008027825 */ /* 0x002fca00078e0002 */
[----:B0-----:R-:W3:Y:S01]  /*0510*/  LDG.E.128 R24, desc[UR6][R2.64] ;  /* 0x0000000602187981 */ /* 0x001ee2000c1e1d00 */
[----:B--2---:R-:W-:-:S03]  /*0520*/  IMAD.WIDE.U32 R4, R8, 0x20, R4 ;  /* 0x0000002008047825 */ /* 0x004fc600078e0004 */
[----:B------:R-:W2:Y:S04]  /*0530*/  LDG.E.128 R88, desc[UR6][R2.64+0x10] ;  /* 0x0000100602587981 */ /* 0x000ea8000c1e1d00 */
[----:B------:R-:W4:Y:S04]  /*0540*/  LDG.E.128 R20, desc[UR6][R2.64+0x400] ;  /* 0x0004000602147981 */ /* 0x000f28000c1e1d00 */
[----:B------:R-:W4:Y:S04]  /*0550*/  LDG.E.128 R16, desc[UR6][R2.64+0x410] ;  /* 0x0004100602107981 */ /* 0x000f28000c1e1d00 */
[----:B------:R-:W4:Y:S04]  /*0560*/  LDG.E.128 R12, desc[UR6][R2.64+0x800] ;  /* 0x00080006020c7981 */ /* 0x000f28000c1e1d00 */
        /* <DEDUP_REMOVED lines=26> */
[----:B---3--:R-:W-:Y:S04]  /*0710*/  STL.64 [R1+0x50], R24 ;  /* 0x0000501801007387 */ /* 0x008fe80000100a00 */
[----:B------:R1:W-:Y:S04]  /*0720*/  STL.64 [R1+0x58], R26 ;  /* 0x0000581a01007387 */ /* 0x0003e80000100a00 */
[----:B-1----:R0:W5:Y:S04]  /*0730*/  LDG.E.128 R24, desc[UR6][R4.64+0x1c10] ;  /* 0x001c100604187981 */ /* 0x002168000c1e1d00 */
[----:B--2---:R-:W-:Y:S04]  /*0740*/  STL.64 [R1+0x40], R88 ;  /* 0x0000405801007387 */ /* 0x004fe80000100a00 */
[----:B------:R1:W-:Y:S04]  /*0750*/  STL.64 [R1+0x48], R90 ;  /* 0x0000485a01007387 */ /* 0x0003e80000100a00 */
[----:B----4-:R0:W-:Y:S04]  /*0760*/  STL.64 [R1+0x30], R20 ;  /* 0x0000301401007387 */ /* 0x0101e80000100a00 */
[----:B------:R0:W-:Y:S04]  /*0770*/  STL.64 [R1+0x38], R22 ;  /* 0x0000381601007387 */ /* 0x0001e80000100a00 */
[----:B------:R0:W-:Y:S04]  /*0780*/  STL.64 [R1+0x20], R16 ;  /* 0x0000201001007387 */ /* 0x0001e80000100a00 */
[----:B------:R0:W-:Y:S04]  /*0790*/  STL.64 [R1+0x28], R18 ;  /* 0x0000281201007387 */ /* 0x0001e80000100a00 */
[----:B------:R0:W-:Y:S04]  /*07a0*/  STL.64 [R1+0x10], R12 ;  /* 0x0000100c01007387 */ /* 0x0001e80000100a00 */
[----:B------:R0:W-:Y:S01]  /*07b0*/  STL.64 [R1+0x18], R14 ;  /* 0x0000180e01007387 */ /* 0x0001e20000100a00 */
[----:B-1----:R-:W-:-:S02]  /*07c0*/  CS2R R90, SRZ ;  /* 0x00000000005a7805 */ /* 0x002fc4000001ff00 */
        /* <DEDUP_REMOVED lines=31> */
.L_x_14513:
[----:B------:R-:W1:Y:S02]  /*09c0*/  LDCU UR4, c[0x0][0x384] ;  /* 0x00007080ff0477ac */ /* 0x000e640008000800 */
[----:B-1----:R-:W-:-:S13]  /*09d0*/  ISETP.GE.AND P0, PT, R9, UR4, PT ;  /* 0x0000000409007c0c */ /* 0x002fda000bf06270 */
[----:B------:R-:W-:Y:S05]  /*09e0*/  @P0 EXIT ;  /* 0x000000000000094d */ /* 0x000fea0003800000 */
[----:B------:R-:W1:Y:S02]  /*09f0*/  LDCU.64 UR4, c[0x0][0x3e0] ;  /* 0x00007c00ff0477ac */ /* 0x000e640008000a00 */
[----:B-1----:R-:W-:-:S04]  /*0a00*/  UISETP.NE.U32.AND UP0, UPT, UR4, URZ, UPT ;  /* 0x000000ff0400728c */ /* 0x002fc8000bf05070 */
[----:B------:R-:W-:-:S09]  /*0a10*/  UISETP.NE.AND.EX UP0, UPT, UR5, URZ, UPT, UP0 ;  /* 0x000000ff0500728c */ /* 0x000fd2000bf05300 */
[----:B------:R-:W-:Y:S05]  /*0a20*/  BRA.U !UP0, `(.L_x_14514) ;  /* 0x0000004d08247547 */ /* 0x000fea000b800000 */
[----:B------:R-:W1:Y:S01]  /*0a30*/  LDCU.64 UR4, c[0x0][0x3a0] ;  /* 0x00007400ff0477ac */ /* 0x000e620008000a00 */
[----:B------:R-:W2:Y:S01]  /*0a40*/  LDCU UR8, c[0x0][0x388] ;  /* 0x00007100ff0877ac */ /* 0x000ea20008000800 */
[----:B------:R-:W3:Y:S01]  /*0a50*/  LDCU.U8 UR9, c[0x0][0x410] ;  /* 0x00008200ff0977ac */ /* 0x000ee20008000000 */
[----:B------:R-:W4:Y:S01]  /*0a60*/  LDCU.64 UR10, c[0x0][0x3a0] ;  /* 0x00007400ff0a77ac */ /* 0x000f220008000a00 */
[----:B-1----:R-:W-:Y:S01]  /*0a70*/  UISETP.NE.U32.AND UP0, UPT, UR4, URZ, UPT ;  /* 0x000000ff0400728c */ /* 0x002fe2000bf05070 */
[----:B------:R-:W1:Y:S03]  /*0a80*/  LDCU UR4, c[0x0][0x448] ;  /* 0x00008900ff0477ac */ /* 0x000e660008000800 */
[----:B------:R-:W-:-:S06]  /*0a90*/  UISETP.NE.AND.EX UP0, UPT, UR5, URZ, UPT, UP0 ;  /* 0x000000ff0500728c */ /* 0x000fcc000bf05300 */
[----:B--234-:R-:W-:-:S13]  /*0aa0*/  PLOP3.LUT P1, PT, PT, PT, UP0, 0x80, 0x8 ;  /* 0x000000000008781c */ /* 0x01cfda0003f2f008 */
.L_x_14535:
[----:B0-2---:R-:W0:Y:S01]  /*0ab0*/  S2R R4, SR_TID.X ;  /* 0x0000000000047919 */ /* 0x005e220000002100 */
[----:B------:R-:W2:Y:S01]  /*0ac0*/  LDC.64 R2, c[0x0][0x3e0] ;  /* 0x0000f800ff027b82 */ /* 0x000ea20000000a00 */
[----:B------:R-:W-:-:S05]  /*0ad0*/  IMAD R0, R9, UR8, RZ ;  /* 0x0000000809007c24 */ /* 0x000fca000f8e02ff */
[----:B------:R-:W-:Y:S02]  /*0ae0*/  SHF.R.S32.HI R5, RZ, 0x1f, R0 ;  /* 0x0000001fff057819 */ /* 0x000fe40000011400 */
[----:B------:R-:W3:Y:S02]  /*0af0*/  LDC.64 R234, c[0x0][0x390] ;  /* 0x0000e400ffea7b82 */ /* 0x000ee40000000a00 */
[----:B------:R-:W-:Y:S01]  /*0b00*/  LEA.HI R5, R5, R0, RZ, 0x3 ;  /* 0x0000000005057211 */ /* 0x000fe200078f18ff */
[----:B--2---:R-:W-:-:S06]  /*0b10*/  IMAD.WIDE R2, R9, 0x2, R2 ;  /* 0x0000000209027825 */ /* 0x004fcc00078e0202 */
[----:B------:R-:W2:Y:S01]  /*0b20*/  LDG.E.U16 R2, desc[UR6][R2.64] ;  /* 0x0000000602027981 */ /* 0x000ea2000c1e1500 */
[----:B0-----:R-:W-:-:S04]  /*0b30*/  LOP3.LUT R4, R4, 0x1f, RZ, 0xc0, !PT ;  /* 0x0000001f04047812 */ /* 0x001fc800078ec0ff */
[----:B------:R-:W-:-:S05]  /*0b40*/  LEA.HI.SX32 R18, R5, R4, 0x1d ;  /* 0x0000000405127211 */ /* 0x000fca00078feaff */
[----:B---3--:R-:W-:-:S06]  /*0b50*/  IMAD.WIDE.U32 R4, R18, 0x10, R234 ;  /* 0x0000001012047825 */ /* 0x008fcc00078e00ea */
[----:B-----5:R-:W5:Y:S01]  /*0b60*/  LDG.E.128 R4, desc[UR6][R4.64] ;  /* 0x0000000604047981 */ /* 0x020f62000c1e1d00 */
[----:B------:R-:W-:Y:S01]  /*0b70*/  BSSY.RECONVERGENT B0, `(.L_x_14515) ;  /* 0x0000053000007945 */ /* 0x000fe20003800200 */
[----:B--2---:R-:W-:-:S03]  /*0b80*/  SHF.L.U32 R207, R2, 0x10, RZ ;  /* 0x0000001002cf7819 */ /* 0x004fc600000006ff */
[----:B------:R-:W-:Y:S05]  /*0b90*/  @!P1 BRA `(.L_x_14516) ;  /* 0x0000000000c09947 */ /* 0x000fea0003800000 */
[----:B------:R-:W0:Y:S02]  /*0ba0*/  LDC.64 R20, c[0x0][0x3a0] ;  /* 0x0000e800ff147b82 */ /* 0x000e240000000a00 */
[----:B0-----:R-:W-:-:S06]  /*0bb0*/  IMAD.WIDE.U32 R20, R18, 0x10, R20 ;  /* 0x0000001012147825 */ /* 0x001fcc00078e0014 */
[----:B------:R-:W2:Y:S01]  /*0bc0*/  LDG.E.128 R20, desc[UR6][R20.64] ;  /* 0x0000000614147981 */ /* 0x000ea2000c1e1d00 */
[C---:B-----5:R-:W-:Y:S02]  /*0bd0*/  PRMT R2, R5.reuse, 0x7632, R2 ;  /* 0x0000763205027816 */ /* 0x060fe40000000002 */
[----:B------:R-:W-:Y:S02]  /*0be0*/  SHF.L.U32 R8, R5, 0x10, RZ ;  /* 0x0000001005087819 */ /* 0x000fe400000006ff */
[----:B------:R-:W-:Y:S02]  /*0bf0*/  PRMT R5, R6, 0x7632, R5 ;  /* 0x0000763206057816 */ /* 0x000fe40000000005 */
[----:B------:R-:W-:Y:S01]  /*0c00*/  PRMT R0, R4, 0x7632, R0 ;  /* 0x0000763204007816 */ /* 0x000fe20000000000 */
[----:B------:R-:W-:Y:S01]  /*0c10*/  FMUL.FTZ R195, R207, R8 ;  /* 0x00000008cfc37220 */ /* 0x000fe20000410000 */
[----:B------:R-:W-:Y:S02]  /*0c20*/  SHF.L.U32 R6, R6, 0x10, RZ ;  /* 0x0000001006067819 */ /* 0x000fe400000006ff */
[----:B------:R-:W-:-:S02]  /*0c30*/  SHF.L.U32 R4, R4, 0x10, RZ ;  /* 0x0000001004047819 */ /* 0x000fc400000006ff */
[----:B------:R-:W-:Y:S01]  /*0c40*/  PRMT R10, R7, 0x7632, R10 ;  /* 0x00007632070a7816 */ /* 0x000fe2000000000a */
[----:B------:R-:W-:Y:S01]  /*0c50*/  FMUL.FTZ R11, R207, R6 ;  /* 0x00000006cf0b7220 */ /* 0x000fe20000410000 */
[----:B------:R-:W-:Y:S01]  /*0c60*/  SHF.L.U32 R6, R7, 0x10, RZ ;  /* 0x0000001007067819 */ /* 0x000fe200000006ff */
[----:B------:R-:W-:Y:S01]  /*0c70*/  FMUL.FTZ R3, R207, R4 ;  /* 0x00000004cf037220 */ /* 0x000fe20000410000 */
[----:B------:R-:W-:-:S05]  /*0c80*/  SHF.L.U32 R10, R10, 0x10, RZ ;  /* 0x000000100a0a7819 */ /* 0x000fca00000006ff */
[----:B------:R-:W-:Y:S01]  /*0c90*/  FMUL.FTZ R10, R207, R10 ;  /* 0x0000000acf0a7220 */ /* 0x000fe20000410000 */
[----:B--2---:R-:W-:Y:S02]  /*0ca0*/  SHF.L.U32 R196, R20, 0x10, RZ ;  /* 0x0000001014c47819 */ /* 0x004fe400000006ff */
[----:B------:R-:W-:Y:S02]  /*0cb0*/  SHF.L.U32 R4, R21, 0x10, RZ ;  /* 0x0000001015047819 */ /* 0x000fe400000006ff */
[----:B------:R-:W-:Y:S01]  /*0cc0*/  SHF.L.U32 R202, R23, 0x10, RZ ;  /* 0x0000001017ca7819 */ /* 0x000fe200000006ff */
[----:B------:R-:W-:Y:S01]  /*0cd0*/  FFMA.FTZ R196, R3, R84, R196 ;  /* 0x0000005403c47223 */ /* 0x000fe200000100c4 */
[----:B------:R-:W-:Y:S01]  /*0ce0*/  FMUL.FTZ R3, R207, R6 ;  /* 0x00000006cf037220 */ /* 0x000fe20000410000 */
[----:B------:R-:W-:Y:S01]  /*0cf0*/  FFMA.FTZ R195, R195, R86, R4 ;  /* 0x00000056c3c37223 */ /* 0x000fe20000010004 */
[----:B------:R-:W-:Y:S02]  /*0d00*/  SHF.L.U32 R4, R2, 0x10, RZ ;  /* 0x0000001002047819 */ /* 0x000fe400000006ff */
[----:B------:R-:W-:Y:S01]  /*0d10*/  SHF.L.U32 R6, R5, 0x10, RZ ;  /* 0x0000001005067819 */ /* 0x000fe200000006ff */
[----:B------:R-:W-:Y:S01]  /*0d20*/  FFMA.FTZ R202, R3, R82, R202 ;  /* 0x0000005203ca7223 */ /* 0x000fe200000100ca */
[----:B------:R-:W-:Y:S01]  /*0d30*/  SHF.L.U32 R2, R0, 0x10, RZ ;  /* 0x0000001000027819 */ /* 0x000fe200000006ff */
[----:B------:R-:W-:Y:S01]  /*0d40*/  FMUL.FTZ R4, R207, R4 ;  /* 0x00000004cf047220 */ /* 0x000fe20000410000 */
[----:B------:R-:W-:Y:S01]  /*0d50*/  PRMT R7, R23, 0x7632, R7 ;  /* 0x0000763217077816 */ /* 0x000fe20000000007 */
[C---:B------:R-:W-:Y:S01]  /*0d60*/  FMUL.FTZ R6, R207.reuse, R6 ;  /* 0x00000006cf067220 */ /* 0x040fe20000410000 */
        /* <DEDUP_REMOVED lines=8> */
[----:B------:R-:W-:Y:S01]  /*0df0*/  SHF.L.U32 R3, R3, 0x10, RZ ;  /* 0x0000001003037819 */ /* 0x000fe200000006ff */
[----:B------:R-:W-:Y:S01]  /*0e00*/  FFMA.FTZ R201, R10, R83, R7 ;  /* 0x000000530ac97223 */ /* 0x000fe20000010007 */
        /* <DEDUP_REMOVED lines=9> */
.L_x_14516:
[C---:B-----5:R-:W-:Y:S02]  /*0ea0*/  PRMT R0, R4.reuse, 0x7632, R0 ;  /* 0x0000763204007816 */ /* 0x060fe40000000000 */
[----:B------:R-:W-:Y:S02]  /*0eb0*/  SHF.L.U32 R4, R4, 0x10, RZ ;  /* 0x0000001004047819 */ /* 0x000fe400000006ff */
[C---:B------:R-:W-:Y:S02]  /*0ec0*/  PRMT R2, R5.reuse, 0x7632, R2 ;  /* 0x0000763205027816 */ /* 0x040fe40000000002 */
[----:B------:R-:W-:Y:S01]  /*0ed0*/  SHF.L.U32 R8, R5, 0x10, RZ ;  /* 0x0000001005087819 */ /* 0x000fe200000006ff */
[----:B------:R-:W-:Y:S01]  /*0ee0*/  FMUL.FTZ R3, R207, R4 ;  /* 0x00000004cf037220 */ /* 0x000fe20000410000 */
[C---:B------:R-:W-:Y:S02]  /*0ef0*/  PRMT R5, R6.reuse, 0x7632, R5 ;  /* 0x0000763206057816 */ /* 0x040fe40000000005 */
[----:B------:R-:W-:Y:S01]  /*0f00*/  PRMT R10, R7, 0x7632, R10 ;  /* 0x00007632070a7816 */ /* 0x000fe2000000000a */
        /* <DEDUP_REMOVED lines=8> */
[----:B------:R-:W-:Y:S01]  /*0f90*/  SHF.L.U32 R4, R5, 0x10, RZ ;  /* 0x0000001005047819 */ /* 0x000fe200000006ff */
[C---:B------:R-:W-:Y:S01]  /*0fa0*/  FMUL.FTZ R5, R207.reuse, R12 ;  /* 0x0000000ccf057220 */ /* 0x040fe20000410000 */
[----:B------:R-:W-:Y:S01]  /*0fb0*/  SHF.L.U32 R10, R10, 0x10, RZ ;  /* 0x000000100a0a7819 */ /* 0x000fe200000006ff */
[C---:B------:R-:W-:Y:S01]  /*0fc0*/  FMUL.FTZ R0, R207.reuse, R0 ;  /* 0x00000000cf007220 */ /* 0x040fe20000410000 */
[C---:B------:R-:W-:Y:S01]  /*0fd0*/  FMUL.FTZ R2, R207.reuse, R2 ;  /* 0x00000002cf027220 */ /* 0x040fe20000410000 */
        /* <DEDUP_REMOVED lines=12> */
.L_x_14517:
[----:B-1----:R-:W-:Y:S05]  /*10a0*/  BSYNC.RECONVERGENT B0 ;  /* 0x0000000000007941 */ /* 0x002fea0003800200 */
.L_x_14515:
[----:B------:R-:W0:Y:S01]  /*10b0*/  LDC.64 R232, c[0x0][0x3a8] ;  /* 0x0000ea00ffe87b82 */ /* 0x000e220000000a00 */
[----:B------:R-:W-:-:S05]  /*10c0*/  IADD3 R190, PT, PT, R18, 0x20, RZ ;  /* 0x0000002012be7810 */ /* 0x000fca0007ffe0ff */
[----:B------:R-:W-:Y:S01]  /*10d0*/  IMAD.WIDE.U32 R10, R190, 0x10, R234 ;  /* 0x00000010be0a7825 */ /* 0x000fe200078e00ea */
[----:B------:R-:W-:Y:S01]  /*10e0*/  STL [R1+0xc], R190 ;  /* 0x00000cbe01007387 */ /* 0x000fe20000100800 */
        /* <DEDUP_REMOVED lines=10> */
[----:B-1----:R-:W-:Y:S02]  /*1190*/  SHF.L.U32 R10, R5, 0x10, RZ ;  /* 0x00000010050a7819 */ /* 0x002fe400000006ff */
[----:B------:R-:W-:Y:S01]  /*11a0*/  SHF.L.U32 R2, R20, 0x10, RZ ;  /* 0x0000001014027819 */ /* 0x000fe200000006ff */
[----:B------:R-:W-:Y:S01]  /*11b0*/  FMUL.FTZ R15, R207, R4 ;  /* 0x00000004cf0f7220 */ /* 0x000fe20000410000 */
[----:B------:R-:W-:Y:S01]  /*11c0*/  PRMT R8, R5, 0x7632, R8 ;  /* 0x0000763205087816 */ /* 0x000fe20000000008 */
[----:B------:R-:W-:Y:S01]  /*11d0*/  FMUL.FTZ R3, R207, R10 ;  /* 0x0000000acf037220 */ /* 0x000fe20000410000 */
[----:B------:R-:W-:Y:S01]  /*11e0*/  PRMT R5, R6, 0x7632, R5 ;  /* 0x0000763206057816 */ /* 0x000fe20000000005 */
[----:B------:R-:W-:Y:S01]  /*11f0*/  FFMA.FTZ R15, R15, R76, R2 ;  /* 0x0000004c0f0f7223 */ /* 0x000fe20000010002 */
[----:B------:R-:W-:-:S02]  /*1200*/  SHF.L.U32 R14, R21, 0x10, RZ ;  /* 0x00000010150e7819 */ /* 0x000fc400000006ff */
[----:B------:R-:W-:Y:S02]  /*1210*/  SHF.L.U32 R6, R6, 0x10, RZ ;  /* 0x0000001006067819 */ /* 0x000fe400000006ff */
[----:B------:R-:W-:Y:S01]  /*1220*/  PRMT R11, R7, 0x7632, R11 ;  /* 0x00007632070b7816 */ /* 0x000fe2000000000b */
[----:B------:R-:W-:Y:S01]  /*1230*/  FFMA.FTZ R14, R3, R78, R14 ;  /* 0x0000004e030e7223 */ /* 0x000fe2000001000e */
[----:B------:R-:W-:Y:S01]  /*1240*/  PRMT R2, R20, 0x7632, R2 ;  /* 0x0000763214027816 */ /* 0x000fe20000000002 */
[----:B------:R-:W-:Y:S01]  /*1250*/  FMUL.FTZ R13, R207, R6 ;  /* 0x00000006cf0d7220 */ /* 0x000fe20000410000 */
[----:B------:R-:W-:Y:S02]  /*1260*/  SHF.L.U32 R16, R7, 0x10, RZ ;  /* 0x0000001007107819 */ /* 0x000fe400000006ff */
[----:B------:R-:W-:Y:S02]  /*1270*/  PRMT R7, R23, 0x7632, R7 ;  /* 0x0000763217077816 */ /* 0x000fe40000000007 */
[----:B------:R-:W-:Y:S01]  /*1280*/  SHF.L.U32 R3, R2, 0x10, RZ ;  /* 0x0000001002037819 */ /* 0x000fe200000006ff */
[----:B------:R-:W-:Y:S01]  /*1290*/  FMUL.FTZ R17, R207, R16 ;  /* 0x00000010cf117220 */ /* 0x000fe20000410000 */
[----:B------:R-:W-:-:S02]  /*12a0*/  SHF.L.U32 R10, R11, 0x10, RZ ;  /* 0x000000100b0a7819 */ /* 0x000fc400000006ff */
[----:B------:R-:W-:Y:S02]  /*12b0*/  PRMT R4, R21, 0x7632, R4 ;  /* 0x0000763215047816 */ /* 0x000fe40000000004 */
[----:B------:R-:W-:Y:S01]  /*12c0*/  PRMT R6, R22, 0x7632, R6 ;  /* 0x0000763216067816 */ /* 0x000fe20000000006 */
[----:B------:R-:W-:Y:S01]  /*12d0*/  FMUL.FTZ R10, R207, R10 ;  /* 0x0000000acf0a7220 */ /* 0x000fe20000410000 */
[----:B------:R-:W-:Y:S02]  /*12e0*/  SHF.L.U32 R0, R0, 0x10, RZ ;  /* 0x0000001000007819 */ /* 0x000fe400000006ff */
[----:B------:R-:W-:Y:S02]  /*12f0*/  SHF.L.U32 R8, R8, 0x10, RZ ;  /* 0x0000001008087819 */ /* 0x000fe400000006ff */
        /* <DEDUP_REMOVED lines=12> */
[----:B------:R-:W-:Y:S01]  /*13c0*/  FFMA.FTZ R10, R0, R77, R3 ;  /* 0x0000004d000a7223 */ /* 0x000fe20000010003 */
[----:B------:R-:W-:-:S02]  /*13d0*/  FFMA.FTZ R11, R8, R79, R11 ;  /* 0x0000004f080b7223 */ /* 0x000fc4000001000b */
[----:B------:R-:W-:Y:S01]  /*13e0*/  FFMA.FTZ R12, R2, R73, R5 ;  /* 0x00000049020c7223 */ /* 0x000fe20000010005 */
[----:B------:R-:W-:Y:S02]  /*13f0*/  F2FP.BF16.F32.PACK_AB R7, R16, R17 ;  /* 0x000000111007723e */ /* 0x000fe400000010ff */
[----:B------:R-:W-:Y:S02]  /*1400*/  F2FP.BF16.F32.PACK_AB R5, R11, R14 ;  /* 0x0000000e0b05723e */ /* 0x000fe400000010ff */
[----:B------:R-:W-:Y:S02]  /*1410*/  F2FP.BF16.F32.PACK_AB R6, R12, R13 ;  /* 0x0000000d0c06723e */ /* 0x000fe400000010ff */
[----:B------:R-:W-:Y:S01]  /*1420*/  F2FP.BF16.F32.PACK_AB R4, R10, R15 ;  /* 0x0000000f0a04723e */ /* 0x000fe200000010ff */
[----:B------:R-:W-:Y:S06]  /*1430*/  BRA `(.L_x_14520) ;  /* 0x0000000000807947 */ /* 0x000fec0003800000 */
.L_x_14519:
[C---:B-----5:R-:W-:Y:S02]  /*1440*/  PRMT R0, R4.reuse, 0x7632, R0 ;  /* 0x0000763204007816 */ /* 0x060fe40000000000 */
[----:B------:R-:W-:Y:S02]  /*1450*/  SHF.L.U32 R4, R4, 0x10, RZ ;  /* 0x0000001004047819 */ /* 0x000fe400000006ff */
[C---:B------:R-:W-:Y:S02]  /*1460*/  PRMT R2, R5.reuse, 0x7632, R2 ;  /* 0x0000763205027816 */ /* 0x040fe40000000002 */
[----:B------:R-:W-:Y:S01]  /*1470*/  SHF.L.U32 R8, R5, 0x10, RZ ;  /* 0x0000001005087819 */ /* 0x000fe200000006ff */
[----:B------:R-:W-:Y:S01]  /*1480*/  FMUL.FTZ R15, R207, R4 ;  /* 0x00000004cf0f7220 */ /* 0x000fe20000410000 */
[----:B-1----:R-:W-:Y:S02]  /*1490*/  PRMT R10, R7, 0x7632, R10 ;  /* 0x00007632070a7816 */ /* 0x002fe4000000000a */
[----:B------:R-:W-:Y:S01]  /*14a0*/  PRMT R5, R6, 0x7632, R5 ;  /* 0x0000763206057816 */ /* 0x000fe20000000005 */
        /* <DEDUP_REMOVED lines=25> */
.L_x_14520:
[----:B------:R-:W-:Y:S05]  /*1640*/  BSYNC.RECONVERGENT B0 ;  /* 0x0000000000007941 */ /* 0x000fea0003800200 */
.L_x_14518:
[----:B------:R-:W0:Y:S01]  /*1650*/  @P1 LDC.64 R188, c[0x0][0x3a0] ;  /* 0x0000e800ffbc1b82 */ /* 0x000e220000000a00 */
[----:B------:R-:W-:Y:S01]  /*1660*/  IADD3 R205, PT, PT, R18, 0x40, RZ ;  /* 0x0000004012cd7810 */ /* 0x000fe20007ffe0ff */
[----:B------:R-:W-:-:S04]  /*1670*/  IMAD.WIDE.U32 R2, R190, 0x10, R232 ;  /* 0x00000010be027825 */ /* 0x000fc800078e00e8 */
[C---:B------:R-:W-:Y:S01]  /*1680*/  IMAD.WIDE.U32 R190, R205.reuse, 0x10, R234 ;  /* 0x00000010cdbe7825 */ /* 0x040fe200078e00ea */
[----:B------:R1:W-:Y:S04]  /*1690*/  STG.E.128 desc[UR6][R2.64], R4 ;  /* 0x0000000402007986 */ /* 0x0003e8000c101d06 */
[----:B------:R2:W-:Y:S01]  /*16a0*/  STL [R1+0x8], R205 ;  /* 0x000008cd01007387 */ /* 0x0005e20000100800 */
[----:B0-----:R-:W-:-:S03]  /*16b0*/  @P1 IMAD.WIDE.U32 R188, R205, 0x10, R188 ;  /* 0x00000010cdbc1825 */ /* 0x001fc600078e00bc */
[----:B-1----:R2:W5:Y:S04]  /*16c0*/  LDG.E.128 R4, desc[UR6][R190.64] ;  /* 0x00000006be047981 */ /* 0x002568000c1e1d00 */
[----:B------:R2:W5:Y:S01]  /*16d0*/  @P1 LDG.E.128 R20, desc[UR6][R188.64] ;  /* 0x00000006bc141981 */ /* 0x000562000c1e1d00 */
[----:B------:R-:W-:Y:S04]  /*16e0*/  BSSY.RECONVERGENT B0, `(.L_x_14521) ;  /* 0x000004f000007945 */ /* 0x000fe80003800200 */
[----:B------:R-:W-:Y:S05]  /*16f0*/  @!P1 BRA `(.L_x_14522) ;  /* 0x0000000000b49947 */ /* 0x000fea0003800000 */
[----:B-----5:R-:W-:Y:S02]  /*1700*/  SHF.L.U32 R0, R4, 0x10, RZ ;  /* 0x0000001004007819 */ /* 0x020fe400000006ff */
[----:B------:R-:W-:Y:S02]  /*1710*/  SHF.L.U32 R8, R20, 0x10, RZ ;  /* 0x0000001014087819 */ /* 0x000fe400000006ff */
[C---:B--2---:R-:W-:Y:S01]  /*1720*/  PRMT R188, R6.reuse, 0x7632, R188 ;  /* 0x0000763206bc7816 */ /* 0x044fe200000000bc */
[----:B------:R-:W-:Y:S01]  /*1730*/  FMUL.FTZ R3, R207, R0 ;  /* 0x00000000cf037220 */ /* 0x000fe20000410000 */
[----:B------:R-:W-:Y:S02]  /*1740*/  SHF.L.U32 R0, R5, 0x10, RZ ;  /* 0x0000001005007819 */ /* 0x000fe400000006ff */
[----:B------:R-:W-:Y:S01]  /*1750*/  SHF.L.U32 R6, R6, 0x10, RZ ;  /* 0x0000001006067819 */ /* 0x000fe200000006ff */
[----:B------:R-:W-:Y:S01]  /*1760*/  FFMA.FTZ R8, R3, R68, R8 ;  /* 0x0000004403087223 */ /* 0x000fe20000010008 */
[----:B------:R-:W-:-:S02]  /*1770*/  PRMT R3, R7, 0x7632, R3 ;  /* 0x0000763207037816 */ /* 0x000fc40000000003 */
[----:B------:R-:W-:Y:S02]  /*1780*/  PRMT R189, R23, 0x7632, R189 ;  /* 0x0000763217bd7816 */ /* 0x000fe400000000bd */
[----:B------:R-:W-:Y:S01]  /*1790*/  SHF.L.U32 R190, R3, 0x10, RZ ;  /* 0x0000001003be7819 */ /* 0x000fe200000006ff */
[----:B------:R-:W-:Y:S01]  /*17a0*/  FMUL.FTZ R3, R207, R0 ;  /* 0x00000000cf037220 */ /* 0x000fe20000410000 */
[----:B------:R-:W-:Y:S01]  /*17b0*/  PRMT R2, R5, 0x7632, R2 ;  /* 0x0000763205027816 */ /* 0x000fe20000000002 */
[----:B------:R-:W-:Y:S01]  /*17c0*/  FMUL.FTZ R5, R207, R6 ;  /* 0x00000006cf057220 */ /* 0x000fe20000410000 */
[----:B------:R-:W-:Y:S01]  /*17d0*/  SHF.L.U32 R200, R21, 0x10, RZ ;  /* 0x0000001015c87819 */ /* 0x000fe200000006ff */
[----:B------:R-:W-:Y:S01]  /*17e0*/  FMUL.FTZ R190, R207, R190 ;  /* 0x000000becfbe7220 */ /* 0x000fe20000410000 */
[----:B------:R-:W-:Y:S02]  /*17f0*/  SHF.L.U32 R204, R22, 0x10, RZ ;  /* 0x0000001016cc7819 */ /* 0x000fe400000006ff */
[----:B------:R-:W-:-:S02]  /*1800*/  SHF.L.U32 R189, R189, 0x10, RZ ;  /* 0x00000010bdbd7819 */ /* 0x000fc400000006ff */
[----:B------:R-:W-:Y:S01]  /*1810*/  PRMT R4, R4, 0x7632, R4 ;  /* 0x0000763204047816 */ /* 0x000fe20000000004 */
[----:B------:R-:W-:Y:S01]  /*1820*/  FFMA.FTZ R6, R5, R64, R204 ;  /* 0x0000004005067223 */ /* 0x000fe200000100cc */
[----:B------:R-:W-:Y:S01]  /*1830*/  SHF.L.U32 R198, R7, 0x10, RZ ;  /* 0x0000001007c67819 */ /* 0x000fe200000006ff */
[----:B------:R-:W-:Y:S01]  /*1840*/  FFMA.FTZ R7, R3, R70, R200 ;  /* 0x0000004603077223 */ /* 0x000fe200000100c8 */
[----:B------:R-:W-:Y:S01]  /*1850*/  FFMA.FTZ R5, R190, R67, R189 ;  /* 0x00000043be057223 */ /* 0x000fe200000100bd */
[----:B------:R-:W-:Y:S02]  /*1860*/  PRMT R3, R21, 0x7632, R3 ;  /* 0x0000763215037816 */ /* 0x000fe40000000003 */
[----:B------:R-:W-:Y:S01]  /*1870*/  PRMT R190, R22, 0x7632, R190 ;  /* 0x0000763216be7816 */ /* 0x000fe200000000be */
[----:B------:R-:W-:Y:S01]  /*1880*/  FMUL.FTZ R197, R207, R198 ;  /* 0x000000c6cfc57220 */ /* 0x000fe20000410000 */
[----:B------:R-:W-:Y:S02]  /*1890*/  PRMT R0, R20, 0x7632, R0 ;  /* 0x0000763214007816 */ /* 0x000fe40000000000 */
[----:B------:R-:W-:-:S02]  /*18a0*/  SHF.L.U32 R4, R4, 0x10, RZ ;  /* 0x0000001004047819 */ /* 0x000fc400000006ff */
        /* <DEDUP_REMOVED lines=18> */
.L_x_14522:
[C---:B-----5:R-:W-:Y:S02]  /*19d0*/  PRMT R0, R4.reuse, 0x7632, R0 ;  /* 0x0000763204007816 */ /* 0x060fe40000000000 */
[----:B------:R-:W-:Y:S02]  /*19e0*/  SHF.L.U32 R4, R4, 0x10, RZ ;  /* 0x0000001004047819 */ /* 0x000fe400000006ff */
[C---:B------:R-:W-:Y:S02]  /*19f0*/  PRMT R2, R5.reuse, 0x7632, R2 ;  /* 0x0000763205027816 */ /* 0x040fe40000000002 */
[----:B------:R-:W-:Y:S01]  /*1a00*/  SHF.L.U32 R8, R5, 0x10, RZ ;  /* 0x0000001005087819 */ /* 0x000fe200000006ff */
[----:B------:R-:W-:Y:S01]  /*1a10*/  FMUL.FTZ R3, R207, R4 ;  /* 0x00000004cf037220 */ /* 0x000fe20000410000 */
[----:B--2---:R-:W-:Y:S02]  /*1a20*/  PRMT R188, R7, 0x7632, R188 ;  /* 0x0000763207bc7816 */ /* 0x004fe400000000bc */
[----:B------:R-:W-:-:S02]  /*1a30*/  PRMT R5, R6, 0x7632, R5 ;  /* 0x0000763206057816 */ /* 0x000fc40000000005 */
[----:B------:R-:W-:Y:S01]  /*1a40*/  SHF.L.U32 R190, R7, 0x10, RZ ;  /* 0x0000001007be7819 */ /* 0x000fe200000006ff */
[----:B------:R-:W-:Y:S01]  /*1a50*/  FMUL.FTZ R7, R207, R8 ;  /* 0x00000008cf077220 */ /* 0x000fe20000410000 */
        /* <DEDUP_REMOVED lines=23> */
.L_x_14523:
[----:B------:R-:W-:Y:S05]  /*1bd0*/  BSYNC.RECONVERGENT B0 ;  /* 0x0000000000007941 */ /* 0x000fea0003800200 */
.L_x_14521:
[----:B------:R-:W-:Y:S01]  /*1be0*/  UISETP.NE.U32.AND UP0, UPT, UR10, URZ, UPT ;  /* 0x000000ff0a00728c */ /* 0x000fe2000bf05070 */
[----:B------:R-:W-:Y:S01]  /*1bf0*/  IMAD.WIDE.U32 R204, R205, 0x10, R232 ;  /* 0x00000010cdcc7825 */ /* 0x000fe200078e00e8 */
[----:B------:R-:W-:Y:S02]  /*1c00*/  IADD3 R208, PT, PT, R18, 0x60, RZ ;  /* 0x0000006012d07810 */ /* 0x000fe40007ffe0ff */
[----:B------:R-:W-:Y:S02]  /*1c10*/  UISETP.NE.AND.EX UP0, UPT, UR11, URZ, UPT, UP0 ;  /* 0x000000ff0b00728c */ /* 0x000fe4000bf05300 */
[----:B------:R0:W-:Y:S04]  /*1c20*/  STG.E.128 desc[UR6][R204.64], R188 ;  /* 0x000000bccc007986 */ /* 0x0001e8000c101d06 */
[----:B------:R-:W-:Y:S01]  /*1c30*/  PLOP3.LUT P1, PT, PT, PT, UP0, 0x80, 0x8 ;  /* 0x000000000008781c */ /* 0x000fe20003f2f008 */
[----:B------:R1:W-:-:S12]  /*1c40*/  STL [R1+0x4], R208 ;  /* 0x000004d001007387 */ /* 0x0003d80000100800 */
[----:B------:R-:W2:Y:S01]  /*1c50*/  @P1 LDC.64 R198, c[0x0][0x3a0] ;  /* 0x0000e800ffc61b82 */ /* 0x000ea20000000a00 */
[----:B0-----:R-:W-:-:S04]  /*1c60*/  IMAD.WIDE.U32 R190, R208, 0x10, R234 ;  /* 0x00000010d0be7825 */ /* 0x001fc800078e00ea */
[----:B--2---:R-:W-:-:S05]  /*1c70*/  @P1 IMAD.WIDE.U32 R188, R208, 0x10, R198 ;  /* 0x00000010d0bc1825 */ /* 0x004fca00078e00c6 */
[----:B------:R1:W5:Y:S04]  /*1c80*/  @P1 LDG.E.128 R20, desc[UR6][R188.64] ;  /* 0x00000006bc141981 */ /* 0x000368000c1e1d00 */
[----:B------:R-:W5:Y:S01]  /*1c90*/  LDG.E.128 R188, desc[UR6][R190.64] ;  /* 0x00000006bebc7981 */ /* 0x000f62000c1e1d00 */
[----:B-1----:R-:W-:Y:S05]  /*1ca0*/  @!P1 BRA `(.L_x_14524) ;  /* 0x0000000000b49947 */ /* 0x002fea0003800000 */
[----:B-----5:R-:W-:Y:S02]  /*1cb0*/  PRMT R197, R188, 0x7632, R197 ;  /* 0x00007632bcc57816 */ /* 0x020fe400000000c5 */
[----:B------:R-:W-:Y:S02]  /*1cc0*/  PRMT R199, R189, 0x7632, R199 ;  /* 0x00007632bdc77816 */ /* 0x000fe400000000c7 */
[----:B------:R-:W-:Y:S02]  /*1cd0*/  SHF.L.U32 R198, R197, 0x10, RZ ;  /* 0x00000010c5c67819 */ /* 0x000fe400000006ff */
[----:B------:R-:W-:Y:S02]  /*1ce0*/  PRMT R197, R20, 0x7632, R197 ;  /* 0x0000763214c57816 */ /* 0x000fe400000000c5 */
[----:B------:R-:W-:Y:S01]  /*1cf0*/  SHF.L.U32 R200, R199, 0x10, RZ ;  /* 0x00000010c7c87819 */ /* 0x000fe200000006ff */
[----:B------:R-:W-:Y:S01]  /*1d00*/  FMUL.FTZ R198, R207, R198 ;  /* 0x000000c6cfc67220 */ /* 0x000fe20000410000 */
[----:B------:R-:W-:-:S02]  /*1d10*/  SHF.L.U32 R197, R197, 0x10, RZ ;  /* 0x00000010c5c57819 */ /* 0x000fc400000006ff */
[----:B------:R-:W-:Y:S01]  /*1d20*/  PRMT R199, R21, 0x7632, R199 ;  /* 0x0000763215c77816 */ /* 0x000fe200000000c7 */
[----:B------:R-:W-:Y:S01]  /*1d30*/  FMUL.FTZ R204, R207, R200 ;  /* 0x000000c8cfcc7220 */ /* 0x000fe20000410000 */
[----:B------:R-:W-:Y:S01]  /*1d40*/  PRMT R203, R191, 0x7632, R203 ;  /* 0x00007632bfcb7816 */ /* 0x000fe200000000cb */
[--C-:B------:R-:W-:Y:S01]  /*1d50*/  FFMA.FTZ R200, R198, R61, R197.reuse ;  /* 0x0000003dc6c87223 */ /* 0x100fe200000100c5 */
[----:B------:R-:W-:Y:S02]  /*1d60*/  SHF.L.U32 R199, R199, 0x10, RZ ;  /* 0x00000010c7c77819 */ /* 0x000fe400000006ff */
[C---:B------:R-:W-:Y:S02]  /*1d70*/  PRMT R197, R190.reuse, 0x7632, R197 ;  /* 0x00007632bec57816 */ /* 0x040fe400000000c5 */
[----:B------:R-:W-:Y:S01]  /*1d80*/  SHF.L.U32 R190, R190, 0x10, RZ ;  /* 0x00000010bebe7819 */ /* 0x000fe200000006ff */
[----:B------:R-:W-:Y:S01]  /*1d90*/  FFMA.FTZ R199, R204, R63, R199 ;  /* 0x0000003fccc77223 */ /* 0x000fe200000100c7 */
[----:B------:R-:W-:-:S02]  /*1da0*/  SHF.L.U32 R198, R197, 0x10, RZ ;  /* 0x00000010c5c67819 */ /* 0x000fc400000006ff */
[----:B------:R-:W-:Y:S02]  /*1db0*/  SHF.L.U32 R204, R203, 0x10, RZ ;  /* 0x00000010cbcc7819 */ /* 0x000fe400000006ff */
[----:B------:R-:W-:Y:S01]  /*1dc0*/  PRMT R197, R22, 0x7632, R197 ;  /* 0x0000763216c57816 */ /* 0x000fe200000000c5 */
[----:B------:R-:W-:Y:S01]  /*1dd0*/  FMUL.FTZ R198, R207, R198 ;  /* 0x000000c6cfc67220 */ /* 0x000fe20000410000 */
[----:B------:R-:W-:Y:S01]  /*1de0*/  PRMT R203, R23, 0x7632, R203 ;  /* 0x0000763217cb7816 */ /* 0x000fe200000000cb */
[----:B------:R-:W-:Y:S01]  /*1df0*/  FMUL.FTZ R204, R207, R204 ;  /* 0x000000cccfcc7220 */ /* 0x000fe20000410000 */
[----:B------:R-:W-:Y:S02]  /*1e00*/  SHF.L.U32 R197, R197, 0x10, RZ ;  /* 0x00000010c5c57819 */ /* 0x000fe400000006ff */
[----:B------:R-:W-:Y:S02]  /*1e10*/  SHF.L.U32 R203, R203, 0x10, RZ ;  /* 0x00000010cbcb7819 */ /* 0x000fe400000006ff */
[----:B------:R-:W-:Y:S01]  /*1e20*/  SHF.L.U32 R188, R188, 0x10, RZ ;  /* 0x00000010bcbc7819 */ /* 0x000fe200000006ff */
[----:B------:R-:W-:Y:S01]  /*1e30*/  FFMA.FTZ R198, R198, R57, R197 ;  /* 0x00000039c6c67223 */ /* 0x000fe200000100c5 */
[----:B------:R-:W-:Y:S01]  /*1e40*/  SHF.L.U32 R206, R22, 0x10, RZ ;  /* 0x0000001016ce7819 */ /* 0x000fe200000006ff */
[----:B------:R-:W-:Y:S01]  /*1e50*/  FFMA.FTZ R197, R204, R59, R203 ;  /* 0x0000003bccc57223 */ /* 0x000fe200000100cb */
        /* <DEDUP_REMOVED lines=8> */
[----:B------:R-:W-:Y:S01]  /*1ee0*/  FFMA.FTZ R206, R191, R56, R206 ;  /* 0x00000038bfce7223 */ /* 0x000fe200000100ce */
[----:B------:R-:W-:-:S02]  /*1ef0*/  FFMA.FTZ R203, R203, R60, R188 ;  /* 0x0000003ccbcb7223 */ /* 0x000fc400000100bc */
        /* <DEDUP_REMOVED lines=8> */
.L_x_14524:
[----:B-----5:R-:W-:Y:S02]  /*1f80*/  SHF.L.U32 R206, R191, 0x10, RZ ;  /* 0x00000010bfce7819 */ /* 0x020fe400000006ff */
[C---:B------:R-:W-:Y:S02]  /*1f90*/  PRMT R197, R188.reuse, 0x7632, R197 ;  /* 0x00007632bcc57816 */ /* 0x040fe400000000c5 */
[----:B------:R-:W-:Y:S01]  /*1fa0*/  PRMT R198, R189, 0x7632, R198 ;  /* 0x00007632bdc67816 */ /* 0x000fe200000000c6 */
[----:B------:R-:W-:Y:S01]  /*1fb0*/  FMUL.FTZ R205, R207, R206 ;  /* 0x000000cecfcd7220 */ /* 0x000fe20000410000 */
[----:B------:R-:W-:Y:S02]  /*1fc0*/  SHF.L.U32 R200, R189, 0x10, RZ ;  /* 0x00000010bdc87819 */ /* 0x000fe400000006ff */
[----:B------:R-:W-:Y:S01]  /*1fd0*/  SHF.L.U32 R188, R188, 0x10, RZ ;  /* 0x00000010bcbc7819 */ /* 0x000fe200000006ff */
[----:B------:R-:W-:Y:S01]  /*1fe0*/  FMUL.FTZ R205, R205, R58 ;  /* 0x0000003acdcd7220 */ /* 0x000fe20000410000 */
[----:B------:R-:W-:Y:S01]  /*1ff0*/  PRMT R204, R191, 0x7632, R204 ;  /* 0x00007632bfcc7816 */ /* 0x000fe200000000cc */
[C---:B------:R-:W-:Y:S01]  /*2000*/  FMUL.FTZ R189, R207.reuse, R200 ;  /* 0x000000c8cfbd7220 */ /* 0x040fe20000410000 */
[C---:B------:R-:W-:Y:S01]  /*2010*/  PRMT R199, R190.reuse, 0x7632, R199 ;  /* 0x00007632bec77816 */ /* 0x040fe200000000c7 */
        /* <DEDUP_REMOVED lines=22> */
.L_x_14525:
[----:B------:R-:W0:Y:S01]  /*2180*/  @P1 LDC.64 R210, c[0x0][0x3a0] ;  /* 0x0000e800ffd21b82 */ /* 0x000e220000000a00 */
[----:B------:R-:W-:Y:S01]  /*2190*/  IMAD.WIDE.U32 R208, R208, 0x10, R232 ;  /* 0x00000010d0d07825 */ /* 0x000fe200078e00e8 */
[----:B------:R-:W-:-:S04]  /*21a0*/  IADD3 R217, PT, PT, R18, 0x80, RZ ;  /* 0x0000008012d97810 */ /* 0x000fc80007ffe0ff */
[----:B------:R0:W-:Y:S04]  /*21b0*/  STG.E.128 desc[UR6][R208.64], R188 ;  /* 0x000000bcd0007986 */ /* 0x0001e8000c101d06 */
[----:B------:R1:W-:Y:S01]  /*21c0*/  STL [R1], R217 ;  /* 0x000000d901007387 */ /* 0x0003e20000100800 */
[----:B0-----:R-:W-:-:S05]  /*21d0*/  @P1 IMAD.WIDE.U32 R188, R217, 0x10, R210 ;  /* 0x00000010d9bc1825 */ /* 0x001fca00078e00d2 */
[----:B------:R0:W5:Y:S02]  /*21e0*/  @P1 LDG.E.128 R20, desc[UR6][R188.64] ;  /* 0x00000006bc141981 */ /* 0x000164000c1e1d00 */
[----:B0-----:R-:W-:-:S06]  /*21f0*/  IMAD.WIDE.U32 R188, R217, 0x10, R234 ;  /* 0x00000010d9bc7825 */ /* 0x001fcc00078e00ea */
        /* <DEDUP_REMOVED lines=11> */
[----:B------:R-:W-:Y:S01]  /*22b0*/  SHF.L.U32 R188, R188, 0x10, RZ ;  /* 0x00000010bcbc7819 */ /* 0x000fe200000006ff */
[--C-:B------:R-:W-:Y:S01]  /*22c0*/  FFMA.FTZ R208, R210, R53, R209.reuse ;  /* 0x00000035d2d07223 */ /* 0x100fe200000100d1 */
[----:B------:R-:W-:Y:S02]  /*22d0*/  PRMT R210, R190, 0x7632, R210 ;  /* 0x00007632bed27816 */ /* 0x000fe400000000d2 */
[----:B------:R-:W-:Y:S02]  /*22e0*/  PRMT R209, R21, 0x7632, R209 ;  /* 0x0000763215d17816 */ /* 0x000fe400000000d1 */
[----:B------:R-:W-:Y:S02]  /*22f0*/  SHF.L.U32 R210, R210, 0x10, RZ ;  /* 0x00000010d2d27819 */ /* 0x000fe400000006ff */
[----:B------:R-:W-:-:S02]  /*2300*/  SHF.L.U32 R209, R209, 0x10, RZ ;  /* 0x00000010d1d17819 */ /* 0x000fc400000006ff */
[----:B------:R-:W-:Y:S01]  /*2310*/  SHF.L.U32 R211, R211, 0x10, RZ ;  /* 0x00000010d3d37819 */ /* 0x000fe200000006ff */
[C---:B------:R-:W-:Y:S01]  /*2320*/  FMUL.FTZ R214, R207.reuse, R210 ;  /* 0x000000d2cfd67220 */ /* 0x040fe20000410000 */
[----:B------:R-:W-:Y:S01]  /*2330*/  SHF.L.U32 R190, R190, 0x10, RZ ;  /* 0x00000010bebe7819 */ /* 0x000fe200000006ff */
[----:B------:R-:W-:Y:S01]  /*2340*/  FFMA.FTZ R210, R212, R55, R209 ;  /* 0x00000037d4d27223 */ /* 0x000fe200000100d1 */
[----:B------:R-:W-:Y:S01]  /*2350*/  SHF.L.U32 R212, R20, 0x10, RZ ;  /* 0x0000001014d47819 */ /* 0x000fe200000006ff */
[----:B------:R-:W-:Y:S01]  /*2360*/  FFMA.FTZ R209, R214, R49, R211 ;  /* 0x00000031d6d17223 */ /* 0x000fe200000100d3 */
[----:B------:R-:W-:Y:S01]  /*2370*/  FMUL.FTZ R211, R207, R188 ;  /* 0x000000bccfd37220 */ /* 0x000fe20000410000 */
[----:B------:R-:W-:Y:S01]  /*2380*/  SHF.L.U32 R188, R189, 0x10, RZ ;  /* 0x00000010bdbc7819 */ /* 0x000fe200000006ff */
[----:B------:R-:W-:Y:S02]  /*2390*/  FMUL.FTZ R189, R207, R190 ;  /* 0x000000becfbd7220 */ /* 0x000fe40000410000 */
[----:B------:R-:W-:Y:S01]  /*23a0*/  FFMA.FTZ R211, R211, R52, R212 ;  /* 0x00000034d3d37223 */ /* 0x000fe200000100d4 */
[----:B------:R-:W-:Y:S01]  /*23b0*/  SHF.L.U32 R212, R22, 0x10, RZ ;  /* 0x0000001016d47819 */ /* 0x000fe200000006ff */
[----:B------:R-:W-:Y:S01]  /*23c0*/  FMUL.FTZ R213, R207, R188 ;  /* 0x000000bccfd57220 */ /* 0x000fe20000410000 */
[----:B------:R-:W-:-:S03]  /*23d0*/  SHF.L.U32 R188, R21, 0x10, RZ ;  /* 0x0000001015bc7819 */ /* 0x000fc600000006ff */
[----:B------:R-:W-:Y:S02]  /*23e0*/  FFMA.FTZ R212, R189, R48, R212 ;  /* 0x00000030bdd47223 */ /* 0x000fe400000100d4 */
[----:B------:R-:W-:Y:S01]  /*23f0*/  FFMA.FTZ R213, R213, R54, R188 ;  /* 0x00000036d5d57223 */ /* 0x000fe200000100bc */
[C---:B------:R-:W-:Y:S02]  /*2400*/  SHF.L.U32 R188, R191.reuse, 0x10, RZ ;  /* 0x00000010bfbc7819 */ /* 0x040fe400000006ff */
[----:B------:R-:W-:-:S03]  /*2410*/  PRMT R191, R191, 0x7632, R191 ;  /* 0x00007632bfbf7816 */ /* 0x000fc600000000bf */
[----:B------:R-:W-:Y:S01]  /*2420*/  FMUL.FTZ R215, R207, R188 ;  /* 0x000000bccfd77220 */ /* 0x000fe20000410000 */
[----:B------:R-:W-:Y:S02]  /*2430*/  SHF.L.U32 R188, R23, 0x10, RZ ;  /* 0x0000001017bc7819 */ /* 0x000fe400000006ff */
[----:B------:R-:W-:-:S03]  /*2440*/  SHF.L.U32 R190, R191, 0x10, RZ ;  /* 0x00000010bfbe7819 */ /* 0x000fc600000006ff */
[--C-:B------:R-:W-:Y:S01]  /*2450*/  FFMA.FTZ R215, R215, R50, R188.reuse ;  /* 0x00000032d7d77223 */ /* 0x100fe200000100bc */
[----:B------:R-:W-:Y:S01]  /*2460*/  PRMT R188, R23, 0x7632, R188 ;  /* 0x0000763217bc7816 */ /* 0x000fe200000000bc */
[----:B------:R-:W-:-:S03]  /*2470*/  FMUL.FTZ R190, R207, R190 ;  /* 0x000000becfbe7220 */ /* 0x000fc60000410000 */
[----:B------:R-:W-:Y:S02]  /*2480*/  SHF.L.U32 R189, R188, 0x10, RZ ;  /* 0x00000010bcbd7819 */ /* 0x000fe400000006ff */
[----:B------:R-:W-:-:S03]  /*2490*/  F2FP.BF16.F32.PACK_AB R188, R208, R211 ;  /* 0x000000d3d0bc723e */ /* 0x000fc600000010ff */
[----:B------:R-:W-:Y:S01]  /*24a0*/  FFMA.FTZ R214, R190, R51, R189 ;  /* 0x00000033bed67223 */ /* 0x000fe200000100bd */
[----:B------:R-:W-:Y:S02]  /*24b0*/  F2FP.BF16.F32.PACK_AB R190, R209, R212 ;  /* 0x000000d4d1be723e */ /* 0x000fe400000010ff */
[----:B------:R-:W-:Y:S02]  /*24c0*/  F2FP.BF16.F32.PACK_AB R189, R210, R213 ;  /* 0x000000d5d2bd723e */ /* 0x000fe400000010ff */
[----:B------:R-:W-:Y:S01]  /*24d0*/  F2FP.BF16.F32.PACK_AB R191, R214, R215 ;  /* 0x000000d7d6bf723e */ /* 0x000fe200000010ff */
[----:B------:R-:W-:Y:S06]  /*24e0*/  BRA `(.L_x_14527) ;  /* 0x0000000000807947 */ /* 0x000fec0003800000 */
.L_x_14526:
[C---:B-----5:R-:W-:Y:S02]  /*24f0*/  PRMT R208, R190.reuse, 0x7632, R208 ;  /* 0x00007632bed07816 */ /* 0x060fe400000000d0 */
[----:B------:R-:W-:Y:S02]  /*2500*/  SHF.L.U32 R212, R190, 0x10, RZ ;  /* 0x00000010bed47819 */ /* 0x000fe400000006ff */
[C---:B------:R-:W-:Y:S02]  /*2510*/  PRMT R210, R188.reuse, 0x7632, R210 ;  /* 0x00007632bcd27816 */ /* 0x040fe400000000d2 */
[----:B------:R-:W-:Y:S02]  /*2520*/  SHF.L.U32 R216, R188, 0x10, RZ ;  /* 0x00000010bcd87819 */ /* 0x000fe400000006ff */
[----:B------:R-:W-:Y:S02]  /*2530*/  PRMT R190, R191, 0x7632, R190 ;  /* 0x00007632bfbe7816 */ /* 0x000fe400000000be */
        /* <DEDUP_REMOVED lines=27> */
.L_x_14527:
        /* <DEDUP_REMOVED lines=19> */
[----:B------:R-:W-:Y:S01]  /*2820*/  SHF.L.U32 R219, R219, 0x10, RZ ;  /* 0x00000010dbdb7819 */ /* 0x000fe200000006ff */
        /* <DEDUP_REMOVED lines=8> */
[----:B------:R-:W-:Y:S01]  /*28b0*/  FFMA.FTZ R217, R217, R41, R219 ;  /* 0x00000029d9d97223 */ /* 0x000fe200000100db */
[----:B------:R-:W-:Y:S01]  /*28c0*/  PRMT R220, R21, 0x7632, R220 ;  /* 0x0000763215dc7816 */ /* 0x000fe200000000dc */
[----:B------:R-:W-:Y:S01]  /*28d0*/  FFMA.FTZ R221, R189, R46, R221 ;  /* 0x0000002ebddd7223 */ /* 0x000fe200000100dd */
[----:B------:R-:W-:Y:S01]  /*28e0*/  SHF.L.U32 R219, R20, 0x10, RZ ;  /* 0x0000001014db7819 */ /* 0x000fe200000006ff */
[C---:B------:R-:W-:Y:S01]  /*28f0*/  FMUL.FTZ R189, R207.reuse, R190 ;  /* 0x000000becfbd7220 */ /* 0x040fe20000410000 */
[----:B------:R-:W-:Y:S01]  /*2900*/  SHF.L.U32 R220, R220, 0x10, RZ ;  /* 0x00000010dcdc7819 */ /* 0x000fe200000006ff */
[----:B------:R-:W-:Y:S01]  /*2910*/  FMUL.FTZ R218, R207, R218 ;  /* 0x000000dacfda7220 */ /* 0x000fe20000410000 */
[----:B------:R-:W-:Y:S01]  /*2920*/  SHF.L.U32 R190, R22, 0x10, RZ ;  /* 0x0000001016be7819 */ /* 0x000fe200000006ff */
[----:B------:R-:W-:Y:S01]  /*2930*/  FFMA.FTZ R219, R188, R44, R219 ;  /* 0x0000002cbcdb7223 */ /* 0x000fe200000100db */
[C---:B------:R-:W-:Y:S01]  /*2940*/  SHF.L.U32 R188, R191.reuse, 0x10, RZ ;  /* 0x00000010bfbc7819 */ /* 0x040fe200000006ff */
[----:B------:R-:W-:Y:S01]  /*2950*/  FFMA.FTZ R218, R218, R47, R220 ;  /* 0x0000002fdada7223 */ /* 0x000fe200000100dc */
        /* <DEDUP_REMOVED lines=15> */
.L_x_14528:
[C---:B-----5:R-:W-:Y:S02]  /*2a50*/  PRMT R218, R188.reuse, 0x7632, R218 ;  /* 0x00007632bcda7816 */ /* 0x060fe400000000da */
[----:B------:R-:W-:Y:S02]  /*2a60*/  SHF.L.U32 R188, R188, 0x10, RZ ;  /* 0x00000010bcbc7819 */ /* 0x000fe400000006ff */
[C---:B------:R-:W-:Y:S02]  /*2a70*/  PRMT R220, R189.reuse, 0x7632, R220 ;  /* 0x00007632bddc7816 */ /* 0x040fe400000000dc */
[----:B------:R-:W-:Y:S01]  /*2a80*/  SHF.L.U32 R189, R189, 0x10, RZ ;  /* 0x00000010bdbd7819 */ /* 0x000fe200000006ff */
[----:B------:R-:W-:Y:S01]  /*2a90*/  FMUL.FTZ R219, R207, R188 ;  /* 0x000000bccfdb7220 */ /* 0x000fe20000410000 */
[----:B------:R-:W-:Y:S02]  /*2aa0*/  PRMT R217, R191, 0x7632, R217 ;  /* 0x00007632bfd97816 */ /* 0x000fe400000000d9 */
[----:B------:R-:W-:Y:S01]  /*2ab0*/  PRMT R216, R190, 0x7632, R216 ;  /* 0x00007632bed87816 */ /* 0x000fe200000000d8 */
[----:B------:R-:W-:Y:S01]  /*2ac0*/  FMUL.FTZ R219, R219, R44 ;  /* 0x0000002cdbdb7220 */ /* 0x000fe20000410000 */
[----:B------:R-:W-:Y:S01]  /*2ad0*/  SHF.L.U32 R188, R218, 0x10, RZ ;  /* 0x00000010dabc7819 */ /* 0x000fe200000006ff */
[----:B------:R-:W-:Y:S01]  /*2ae0*/  FMUL.FTZ R218, R207, R189 ;  /* 0x000000bdcfda7220 */ /* 0x000fe20000410000 */
[----:B------:R-:W-:-:S02]  /*2af0*/  SHF.L.U32 R217, R217, 0x10, RZ ;  /* 0x00000010d9d97819 */ /* 0x000fc400000006ff */
        /* <DEDUP_REMOVED lines=8> */
[----:B------:R-:W-:Y:S01]  /*2b80*/  FMUL.FTZ R222, R217, R43 ;  /* 0x0000002bd9de7220 */ /* 0x000fe20000410000 */
        /* <DEDUP_REMOVED lines=12> */
.L_x_14529:
        /* <DEDUP_REMOVED lines=19> */
[----:B------:R-:W-:Y:S01]  /*2d80*/  PRMT R227, R22, 0x7632, R227 ;  /* 0x0000763216e37816 */ /* 0x000fe200000000e3 */
[----:B------:R-:W-:Y:S01]  /*2d90*/  FMUL.FTZ R229, R207, R226 ;  /* 0x000000e2cfe57220 */ /* 0x000fe20000410000 */
[----:B------:R-:W-:Y:S02]  /*2da0*/  SHF.L.U32 R225, R225, 0x10, RZ ;  /* 0x00000010e1e17819 */ /* 0x000fe400000006ff */
[----:B------:R-:W-:Y:S02]  /*2db0*/  SHF.L.U32 R228, R228, 0x10, RZ ;  /* 0x00000010e4e47819 */ /* 0x000fe400000006ff */
[----:B------:R-:W-:Y:S01]  /*2dc0*/  SHF.L.U32 R227, R227, 0x10, RZ ;  /* 0x00000010e3e37819 */ /* 0x000fe200000006ff */
[----:B------:R-:W-:Y:S01]  /*2dd0*/  FMUL.FTZ R225, R207, R225 ;  /* 0x000000e1cfe17220 */ /* 0x000fe20000410000 */
[----:B------:R-:W-:-:S02]  /*2de0*/  SHF.L.U32 R188, R188, 0x10, RZ ;  /* 0x00000010bcbc7819 */ /* 0x000fc400000006ff */
[----:B------:R-:W-:Y:S01]  /*2df0*/  SHF.L.U32 R189, R189, 0x10, RZ ;  /* 0x00000010bdbd7819 */ /* 0x000fe200000006ff */
[----:B------:R-:W-:Y:S01]  /*2e00*/  FFMA.FTZ R226, R225, R39, R228 ;  /* 0x00000027e1e27223 */ /* 0x000fe200000100e4 */
[----:B------:R-:W-:Y:S01]  /*2e10*/  FFMA.FTZ R225, R229, R33, R227 ;  /* 0x00000021e5e17223 */ /* 0x000fe200000100e3 */
[----:B------:R-:W-:Y:S01]  /*2e20*/  SHF.L.U32 R227, R20, 0x10, RZ ;  /* 0x0000001014e37819 */ /* 0x000fe200000006ff */
[C---:B------:R-:W-:Y:S01]  /*2e30*/  FMUL.FTZ R188, R207.reuse, R188 ;  /* 0x000000bccfbc7220 */ /* 0x040fe20000410000 */
[----:B------:R-:W-:Y:S01]  /*2e40*/  SHF.L.U32 R190, R190, 0x10, RZ ;  /* 0x00000010bebe7819 */ /* 0x000fe200000006ff */
[----:B------:R-:W-:Y:S02]  /*2e50*/  FMUL.FTZ R189, R207, R189 ;  /* 0x000000bdcfbd7220 */ /* 0x000fe40000410000 */
[----:B------:R-:W-:Y:S01]  /*2e60*/  FFMA.FTZ R227, R188, R36, R227 ;  /* 0x00000024bce37223 */ /* 0x000fe200000100e3 */
[----:B------:R-:W-:-:S05]  /*2e70*/  SHF.L.U32 R188, R21, 0x10, RZ ;  /* 0x0000001015bc7819 */ /* 0x000fca00000006ff */
[----:B------:R-:W-:Y:S01]  /*2e80*/  FFMA.FTZ R229, R189, R38, R188 ;  /* 0x00000026bde57223 */ /* 0x000fe200000100bc */
[----:B------:R-:W-:Y:S01]  /*2e90*/  FMUL.FTZ R189, R207, R190 ;  /* 0x000000becfbd7220 */ /* 0x000fe20000410000 */
        /* <DEDUP_REMOVED lines=17> */
.L_x_14530:
        /* <DEDUP_REMOVED lines=32> */
.L_x_14531:
        /* <DEDUP_REMOVED lines=19> */
[----:B------:R-:W-:Y:S01]  /*32e0*/  FMUL.FTZ R188, R207, R188 ;  /* 0x000000bccfbc7220 */ /* 0x000fe20000410000 */
[----:B------:R-:W-:Y:S01]  /*32f0*/  SHF.L.U32 R189, R189, 0x10, RZ ;  /* 0x00000010bdbd7819 */ /* 0x000fe200000006ff */
[----:B------:R-:W-:Y:S01]  /*3300*/  FMUL.FTZ R234, R207, R234 ;  /* 0x000000eacfea7220 */ /* 0x000fe20000410000 */
[----:B------:R-:W-:Y:S02]  /*3310*/  SHF.L.U32 R233, R233, 0x10, RZ ;  /* 0x00000010e9e97819 */ /* 0x000fe400000006ff */
[----:B------:R-:W-:Y:S01]  /*3320*/  SHF.L.U32 R235, R20, 0x10, RZ ;  /* 0x0000001014eb7819 */ /* 0x000fe200000006ff */
[----:B------:R-:W-:Y:S02]  /*3330*/  FMUL.FTZ R189, R207, R189 ;  /* 0x000000bdcfbd7220 */ /* 0x000fe40000410000 */
[----:B------:R-:W-:Y:S01]  /*3340*/  FFMA.FTZ R233, R234, R31, R233 ;  /* 0x0000001feae97223 */ /* 0x000fe200000100e9 */
[----:B------:R-:W-:Y:S01]  /*3350*/  SHF.L.U32 R234, R21, 0x10, RZ ;  /* 0x0000001015ea7819 */ /* 0x000fe200000006ff */
[----:B------:R-:W-:Y:S01]  /*3360*/  FFMA.FTZ R235, R188, R28, R235 ;  /* 0x0000001cbceb7223 */ /* 0x000fe200000100eb */
[----:B------:R-:W-:-:S02]  /*3370*/  SHF.L.U32 R188, R190, 0x10, RZ ;  /* 0x00000010bebc7819 */ /* 0x000fc400000006ff */
[----:B------:R-:W-:Y:S01]  /*3380*/  PRMT R190, R190, 0x7632, R190 ;  /* 0x00007632bebe7816 */ /* 0x000fe200000000be */
[----:B------:R-:W-:Y:S01]  /*3390*/  FFMA.FTZ R234, R189, R30, R234 ;  /* 0x0000001ebdea7223 */ /* 0x000fe200000100ea */
[----:B------:R-:W-:Y:S01]  /*33a0*/  SHF.L.U32 R189, R22, 0x10, RZ ;  /* 0x0000001016bd7819 */ /* 0x000fe200000006ff */
[----:B------:R-:W-:Y:S01]  /*33b0*/  FMUL.FTZ R188, R207, R188 ;  /* 0x000000bccfbc7220 */ /* 0x000fe20000410000 */
[----:B------:R-:W-:-:S03]  /*33c0*/  SHF.L.U32 R190, R190, 0x10, RZ ;  /* 0x00000010bebe7819 */ /* 0x000fc600000006ff */
[----:B------:R-:W-:Y:S01]  /*33d0*/  FFMA.FTZ R237, R188, R24, R189 ;  /* 0x00000018bced7223 */ /* 0x000fe200000100bd */
[----:B------:R-:W-:Y:S01]  /*33e0*/  PRMT R188, R22, 0x7632, R188 ;  /* 0x0000763216bc7816 */ /* 0x000fe200000000bc */
[----:B------:R-:W-:Y:S01]  /*33f0*/  FMUL.FTZ R190, R207, R190 ;  /* 0x000000becfbe7220 */ /* 0x000fe20000410000 */
[----:B------:R-:W-:Y:S02]  /*3400*/  SHF.L.U32 R189, R23, 0x10, RZ ;  /* 0x0000001017bd7819 */ /* 0x000fe400000006ff */
[----:B------:R-:W-:-:S05]  /*3410*/  SHF.L.U32 R188, R188, 0x10, RZ ;  /* 0x00000010bcbc7819 */ /* 0x000fca00000006ff */
[--C-:B------:R-:W-:Y:S01]  /*3420*/  FFMA.FTZ R236, R190, R25, R188.reuse ;  /* 0x00000019beec7223 */ /* 0x100fe200000100bc */
[C---:B------:R-:W-:Y:S02]  /*3430*/  PRMT R188, R191.reuse, 0x7632, R188 ;  /* 0x00007632bfbc7816 */ /* 0x040fe400000000bc */
[----:B------:R-:W-:Y:S02]  /*3440*/  SHF.L.U32 R191, R191, 0x10, RZ ;  /* 0x00000010bfbf7819 */ /* 0x000fe400000006ff */
[----:B------:R-:W-:Y:S02]  /*3450*/  SHF.L.U32 R188, R188, 0x10, RZ ;  /* 0x00000010bcbc7819 */ /* 0x000fe400000006ff */
[----:B------:R-:W-:Y:S01]  /*3460*/  F2FP.BF16.F32.PACK_AB R190, R236, R237 ;  /* 0x000000edecbe723e */ /* 0x000fe200000010ff */
[C---:B------:R-:W-:Y:S02]  /*3470*/  FMUL.FTZ R191, R207.reuse, R191 ;  /* 0x000000bfcfbf7220 */ /* 0x040fe40000410000 */
        /* <DEDUP_REMOVED lines=9> */
.L_x_14532:
[C---:B-----5:R-:W-:Y:S02]  /*3510*/  PRMT R232, R191.reuse, 0x7632, R232 ;  /* 0x00007632bfe87816 */ /* 0x060fe400000000e8 */
[----:B------:R-:W-:Y:S02]  /*3520*/  SHF.L.U32 R233, R191, 0x10, RZ ;  /* 0x00000010bfe97819 */ /* 0x000fe400000006ff */
[C---:B------:R-:W-:Y:S02]  /*3530*/  PRMT R191, R188.reuse, 0x7632, R191 ;  /* 0x00007632bcbf7816 */ /* 0x040fe400000000bf */
[----:B------:R-:W-:Y:S01]  /*3540*/  SHF.L.U32 R234, R188, 0x10, RZ ;  /* 0x00000010bcea7819 */ /* 0x000fe200000006ff */
[----:B------:R-:W-:Y:S01]  /*3550*/  FMUL.FTZ R233, R207, R233 ;  /* 0x000000e9cfe97220 */ /* 0x000fe20000410000 */
[C---:B------:R-:W-:Y:S02]  /*3560*/  SHF.L.U32 R235, R189.reuse, 0x10, RZ ;  /* 0x00000010bdeb7819 */ /* 0x040fe400000006ff */
[----:B------:R-:W-:Y:S01]  /*3570*/  PRMT R188, R189, 0x7632, R188 ;  /* 0x00007632bdbc7816 */ /* 0x000fe200000000bc */
[----:B------:R-:W-:Y:S01]  /*3580*/  FMUL.FTZ R234, R207, R234 ;  /* 0x000000eacfea7220 */ /* 0x000fe20000410000 */
[C---:B------:R-:W-:Y:S01]  /*3590*/  PRMT R189, R190.reuse, 0x7632, R189 ;  /* 0x00007632bebd7816 */ /* 0x040fe200000000bd */
        /* <DEDUP_REMOVED lines=9> */
[C---:B------:R-:W-:Y:S02]  /*3630*/  FMUL.FTZ R189, R207.reuse, R237 ;  /* 0x000000edcfbd7220 */ /* 0x040fe40000410000 */
        /* <DEDUP_REMOVED lines=13> */
.L_x_14533:
        /* <DEDUP_REMOVED lines=220> */
.L_x_14568:
[----:B------:R-:W2:Y:S04]  /*44d0*/  LDL R190, [R1+0x4c] ;  /* 0x00004c0001be7983 */ /* 0x000ea80000100800 */
[----:B------:R3:W-:Y:S04]  /*44e0*/  STL [R1+0x60], R20 ;  /* 0x0000601401007387 */ /* 0x0007e80000100800 */
[----:B---3--:R-:W3:Y:S01]  /*44f0*/  LDL R20, [R1+0x48] ;  /* 0x0000480001147983 */ /* 0x008ee20000100800 */
[----:B------:R-:W-:Y:S01]  /*4500*/  FMUL.FTZ R189, R245, R245 ;  /* 0x000000f5f5bd7220 */ /* 0x000fe20000410000 */
[----:B------:R-:W-:Y:S01]  /*4510*/  ISETP.NE.AND P0, PT, RZ, UR9, PT ;  /* 0x00000009ff007c0c */ /* 0x000fe2000bf05270 */
[----:B-1----:R-:W-:-:S03]  /*4520*/  FADD.FTZ R188, R191, R188 ;  /* 0x000000bcbfbc7221 */ /* 0x002fc60000010000 */
[----:B------:R-:W-:Y:S01]  /*4530*/  FSEL R189, R189, RZ, P0 ;  /* 0x000000ffbdbd7208 */ /* 0x000fe20000000000 */
[----:B------:R-:W-:Y:S01]  /*4540*/  FFMA.FTZ R188, R188, R244, UR4 ;  /* 0x00000004bcbc7e23 */ /* 0x000fe200080100f4 */
[----:B------:R-:W-:-:S03]  /*4550*/  FSEL R244, R245, RZ, !P0 ;  /* 0x000000fff5f47208 */ /* 0x000fc60004000000 */
[----:B------:R-:W-:-:S04]  /*4560*/  FADD.FTZ R188, R188, R189 ;  /* 0x000000bdbcbc7221 */ /* 0x000fc80000010000 */
[----:B------:R1:W4:Y:S01]  /*4570*/  MUFU.RSQ R207, R188 ;  /* 0x000000bc00cf7308 */ /* 0x0003220000001400 */
[C---:B------:R-:W-:Y:S01]  /*4580*/  FADD.FTZ R189, -R244.reuse, R201 ;  /* 0x000000c9f4bd7221 */ /* 0x040fe20000010100 */
[C---:B------:R-:W-:Y:S01]  /*4590*/  FADD.FTZ R19, -R244.reuse, R19 ;  /* 0x00000013f4137221 */ /* 0x040fe20000010100 */
[C---:B------:R-:W-:Y:S01]  /*45a0*/  FADD.FTZ R194, -R244.reuse, R194 ;  /* 0x000000c2f4c27221 */ /* 0x040fe20000010100 */
[----:B------:R-:W3:Y:S01]  /*45b0*/  LDL R201, [R1+0x5c] ;  /* 0x00005c0001c97983 */ /* 0x000ee20000100800 */
[----:B-1----:R-:W-:-:S03]  /*45c0*/  FADD.FTZ R188, -R244, R202 ;  /* 0x000000caf4bc7221 */ /* 0x002fc60000010100 */
[----:B------:R-:W3:Y:S01]  /*45d0*/  LDL R202, [R1+0x54] ;  /* 0x0000540001ca7983 */ /* 0x000ee20000100800 */
[C---:B----4-:R-:W-:Y:S01]  /*45e0*/  FMUL.FTZ R188, R207.reuse, R188 ;  /* 0x000000bccfbc7220 */ /* 0x050fe20000410000 */
[----:B------:R-:W-:-:S04]  /*45f0*/  FMUL.FTZ R189, R207, R189 ;  /* 0x000000bdcfbd7220 */ /* 0x000fc80000410000 */
[----:B--2---:R-:W-:Y:S01]  /*4600*/  FFMA.FTZ R189, R189, R190, R147 ;  /* 0x000000bebdbd7223 */ /* 0x004fe20000010093 */
[----:B------:R-:W-:Y:S01]  /*4610*/  FADD.FTZ R190, -R244, R192 ;  /* 0x000000c0f4be7221 */ /* 0x000fe20000010100 */
[----:B------:R-:W-:Y:S01]  /*4620*/  FMUL.FTZ R192, R207, R19 ;  /* 0x00000013cfc07220 */ /* 0x000fe20000410000 */
[----:B---3--:R-:W-:Y:S02]  /*4630*/  FFMA.FTZ R188, R188, R20, R146 ;  /* 0x00000014bcbc7223 */ /* 0x008fe40000010092 */
[----:B------:R-:W2:Y:S03]  /*4640*/  LDL R20, [R1+0x50] ;  /* 0x0000500001147983 */ /* 0x000ea60000100800 */
[----:B0-----:R-:W-:Y:S01]  /*4650*/  F2FP.BF16.F32.PACK_AB R191, R189, R188 ;  /* 0x000000bcbdbf723e */ /* 0x001fe200000010ff */
[C---:B------:R-:W-:Y:S01]  /*4660*/  FADD.FTZ R189, -R244.reuse, R195 ;  /* 0x000000c3f4bd7221 */ /* 0x040fe20000010100 */
[----:B------:R-:W-:Y:S01]  /*4670*/  FADD.FTZ R188, -R244, R196 ;  /* 0x000000c4f4bc7221 */ /* 0x000fe20000010100 */
[----:B------:R-:W3:Y:S02]  /*4680*/  LDL R195, [R1+0x40] ;  /* 0x0000400001c37983 */ /* 0x000ee40000100800 */
[----:B------:R-:W-:-:S02]  /*4690*/  FMUL.FTZ R19, R207, R189 ;  /* 0x000000bdcf137220 */ /* 0x000fc40000410000 */
[----:B------:R-:W4:Y:S01]  /*46a0*/  LDL R196, [R1+0x44] ;  /* 0x0000440001c47983 */ /* 0x000f220000100800 */
[----:B------:R-:W-:-:S03]  /*46b0*/  FMUL.FTZ R189, R207, R194 ;  /* 0x000000c2cfbd7220 */ /* 0x000fc60000410000 */
[----:B------:R-:W4:Y:S01]  /*46c0*/  LDL R194, [R1+0x58] ;  /* 0x0000580001c27983 */ /* 0x000f220000100800 */
[----:B------:R-:W-:Y:S01]  /*46d0*/  FADD.FTZ R193, -R244, R193 ;  /* 0x000000c1f4c17221 */ /* 0x000fe20000010100 */
[----:B------:R-:W-:-:S03]  /*46e0*/  FMUL.FTZ R188, R207, R188 ;  /* 0x000000bccfbc7220 */ /* 0x000fc60000410000 */
[C---:B------:R-:W-:Y:S01]  /*46f0*/  FMUL.FTZ R193, R207.reuse, R193 ;  /* 0x000000c1cfc17220 */ /* 0x040fe20000410000 */
[----:B------:R-:W-:Y:S01]  /*4700*/  FMUL.FTZ R190, R207, R190 ;  /* 0x000000becfbe7220 */ /* 0x000fe20000410000 */
[----:B------:R-:W-:Y:S01]  /*4710*/  FFMA.FTZ R192, R192, R202, R149 ;  /* 0x000000cac0c07223 */ /* 0x000fe20000010095 */
[----:B--2---:R-:W-:Y:S02]  /*4720*/  FFMA.FTZ R188, R188, R20, R148 ;  /* 0x00000014bcbc7223 */ /* 0x004fe40000010094 */
[----:B------:R2:W5:Y:S01]  /*4730*/  LDL.LU R20, [R1+0x60] ;  /* 0x0000600001147983 */ /* 0x0005620000300800 */
[----:B---3--:R-:W-:Y:S01]  /*4740*/  FFMA.FTZ R189, R189, R195, R144 ;  /* 0x000000c3bdbd7223 */ /* 0x008fe20000010090 */
[----:B----4-:R-:W-:Y:S01]  /*4750*/  FFMA.FTZ R193, R193, R196, R145 ;  /* 0x000000c4c1c17223 */ /* 0x010fe20000010091 */
[----:B------:R-:W-:Y:S01]  /*4760*/  F2FP.BF16.F32.PACK_AB R188, R192, R188 ;  /* 0x000000bcc0bc723e */ /* 0x000fe200000010ff */
[----:B------:R-:W3:Y:S01]  /*4770*/  LDL R196, [R1+0x34] ;  /* 0x0000340001c47983 */ /* 0x000ee20000100800 */
[----:B------:R-:W-:Y:S01]  /*4780*/  FFMA.FTZ R19, R19, R194, R150 ;  /* 0x000000c213137223 */ /* 0x000fe20000010096 */
[----:B------:R-:W-:Y:S01]  /*4790*/  FFMA.FTZ R194, R190, R201, R151 ;  /* 0x000000c9bec27223 */ /* 0x000fe20000010097 */
[----:B------:R-:W-:Y:S01]  /*47a0*/  F2FP.BF16.F32.PACK_AB R190, R193, R189 ;  /* 0x000000bdc1be723e */ /* 0x000fe200000010ff */
[----:B------:R-:W4:Y:S01]  /*47b0*/  LDL R201, [R1+0x3c] ;  /* 0x00003c0001c97983 */ /* 0x000f220000100800 */
[----:B------:R-:W0:Y:S02]  /*47c0*/  @!P2 LDC.64 R192, c[0x0][0x3c0] ;  /* 0x0000f000ffc0ab82 */ /* 0x000e240000000a00 */
[----:B------:R-:W-:Y:S01]  /*47d0*/  F2FP.BF16.F32.PACK_AB R189, R194, R19 ;  /* 0x00000013c2bd723e */ /* 0x000fe200000010ff */
[----:B------:R-:W2:Y:S05]  /*47e0*/  LDL.LU R202, [R1+0xc] ;  /* 0x00000c0001ca7983 */ /* 0x000eaa0000300800 */
[----:B------:R-:W1:Y:S01]  /*47f0*/  LDC.64 R194, c[0x0][0x428] ;  /* 0x00010a00ffc27b82 */ /* 0x000e620000000a00 */
[----:B0-----:R-:W-:-:S05]  /*4800*/  @!P2 IMAD.WIDE R192, R9, 0x4, R192 ;  /* 0x0000000409c0a825 */ /* 0x001fca00078e02c0 */
[----:B------:R0:W-:Y:S02]  /*4810*/  @!P2 STG.E desc[UR6][R192.64], R245 ;  /* 0x000000f5c000a986 */ /* 0x0001e4000c101906 */
[----:B0-----:R-:W0:Y:S01]  /*4820*/  @!P2 LDC.64 R192, c[0x0][0x3c8] ;  /* 0x0000f200ffc0ab82 */ /* 0x001e220000000a00 */
[----:B-1----:R-:W-:Y:S01]  /*4830*/  IMAD.WIDE.U32 R18, R18, 0x10, R194 ;  /* 0x0000001012127825 */ /* 0x002fe200078e00c2 */
[----:B------:R-:W2:Y:S03]  /*4840*/  LDL R245, [R1+0x24] ;  /* 0x0000240001f57983 */ /* 0x000ea60000100800 */
[----:B0-----:R-:W-:-:S05]  /*4850*/  @!P2 IMAD.WIDE R192, R9, 0x4, R192 ;  /* 0x0000000409c0a825 */ /* 0x001fca00078e02c0 */
[----:B------:R0:W-:Y:S04]  /*4860*/  @!P2 STG.E desc[UR6][R192.64], R207 ;  /* 0x000000cfc000a986 */ /* 0x0001e8000c101906 */
[----:B------:R1:W-:Y:S04]  /*4870*/  STG.E.128 desc[UR6][R18.64], R188 ;  /* 0x000000bc12007986 */ /* 0x0003e8000c101d06 */
[----:B0-----:R-:W2:Y:S04]  /*4880*/  LDL R192, [R1+0x38] ;  /* 0x0000380001c07983 */ /* 0x001ea80000100800 */
[----:B------:R-:W2:Y:S04]  /*4890*/  LDL R193, [R1+0x20] ;  /* 0x0000200001c17983 */ /* 0x000ea80000100800 */
[----:B-1----:R-:W2:Y:S04]  /*48a0*/  LDL R191, [R1+0x28] ;  /* 0x0000280001bf7983 */ /* 0x002ea80000100800 */
[----:B------:R-:W2:Y:S04]  /*48b0*/  LDL R19, [R1+0x2c] ;  /* 0x00002c0001137983 */ /* 0x000ea80000100800 */
[----:B------:R-:W2:Y:S01]  /*48c0*/  LDL R18, [R1+0x30] ;  /* 0x0000300001127983 */ /* 0x000ea20000100800 */
        /* <DEDUP_REMOVED lines=16> */
[----:B---3--:R-:W-:Y:S01]  /*49d0*/  FFMA.FTZ R10, R10, R196, R141 ;  /* 0x000000c40a0a7223 */ /* 0x008fe2000001008d */
[----:B----4-:R-:W-:Y:S01]  /*49e0*/  FFMA.FTZ R11, R11, R201, R143 ;  /* 0x000000c90b0b7223 */ /* 0x010fe2000001008f */
[----:B------:R-:W-:Y:S01]  /*49f0*/  FADD.FTZ R196, -R244, R221 ;  /* 0x000000ddf4c47221 */ /* 0x000fe20000010100 */
[----:B--2---:R-:W-:Y:S01]  /*4a00*/  FFMA.FTZ R12, R12, R245, R137 ;  /* 0x000000f50c0c7223 */ /* 0x004fe20000010089 */
[----:B------:R-:W-:Y:S01]  /*4a10*/  FFMA.FTZ R14, R14, R192, R142 ;  /* 0x000000c00e0e7223 */ /* 0x000fe2000001008e */
[----:B------:R-:W-:Y:S01]  /*4a20*/  FFMA.FTZ R13, R13, R193, R136 ;  /* 0x000000c10d0d7223 */ /* 0x000fe20000010088 */
[----:B------:R-:W-:Y:S01]  /*4a30*/  FFMA.FTZ R17, R17, R191, R138 ;  /* 0x000000bf11117223 */ /* 0x000fe2000001008a */
[----:B------:R-:W-:Y:S01]  /*4a40*/  FFMA.FTZ R16, R16, R19, R139 ;  /* 0x0000001310107223 */ /* 0x000fe2000001008b */
[----:B------:R-:W-:-:S04]  /*4a50*/  FFMA.FTZ R15, R15, R18, R140 ;  /* 0x000000120f0f7223 */ /* 0x000fc8000001008c */
[----:B------:R-:W-:Y:S02]  /*4a60*/  F2FP.BF16.F32.PACK_AB R19, R16, R17 ;  /* 0x000000111013723e */ /* 0x000fe400000010ff */
[----:B------:R-:W-:Y:S02]  /*4a70*/  F2FP.BF16.F32.PACK_AB R17, R11, R14 ;  /* 0x0000000e0b11723e */ /* 0x000fe400000010ff */
[----:B------:R-:W-:Y:S01]  /*4a80*/  F2FP.BF16.F32.PACK_AB R16, R10, R15 ;  /* 0x0000000f0a10723e */ /* 0x000fe200000010ff */
[----:B------:R-:W-:Y:S01]  /*4a90*/  IMAD.WIDE.U32 R10, R202, 0x10, R194 ;  /* 0x00000010ca0a7825 */ /* 0x000fe200078e00c2 */
[----:B------:R-:W-:-:S03]  /*4aa0*/  F2FP.BF16.F32.PACK_AB R18, R12, R13 ;  /* 0x0000000d0c12723e */ /* 0x000fc600000010ff */
[C---:B------:R-:W-:Y:S01]  /*4ab0*/  FADD.FTZ R13, -R244.reuse, R197 ;  /* 0x000000c5f40d7221 */ /* 0x040fe20000010100 */
[C---:B------:R-:W-:Y:S01]  /*4ac0*/  FADD.FTZ R194, -R244.reuse, R219 ;  /* 0x000000dbf4c27221 */ /* 0x040fe20000010100 */
[----:B------:R0:W-:Y:S01]  /*4ad0*/  STG.E.128 desc[UR6][R10.64], R16 ;  /* 0x000000100a007986 */ /* 0x0001e2000c101d06 */
[----:B------:R-:W-:-:S03]  /*4ae0*/  FADD.FTZ R197, -R244, R218 ;  /* 0x000000daf4c57221 */ /* 0x000fc60000010100 */
[----:B------:R-:W2:Y:S04]  /*4af0*/  LDL.LU R219, [R1+0x8] ;  /* 0x0000080001db7983 */ /* 0x000ea80000300800 */
[----:B------:R-:W3:Y:S04]  /*4b00*/  LDL R218, [R1+0x1c] ;  /* 0x00001c0001da7983 */ /* 0x000ee80000100800 */
[----:B------:R-:W4:Y:S01]  /*4b10*/  LDL R221, [R1+0x14] ;  /* 0x0000140001dd7983 */ /* 0x000f220000100800 */
[C---:B0-----:R-:W-:Y:S01]  /*4b20*/  FADD.FTZ R18, -R244.reuse, R0 ;  /* 0x00000000f4127221 */ /* 0x041fe20000010100 */
[C---:B------:R-:W-:Y:S01]  /*4b30*/  FADD.FTZ R0, -R244.reuse, R6 ;  /* 0x00000006f4007221 */ /* 0x040fe20000010100 */
[C---:B------:R-:W-:Y:S01]  /*4b40*/  FADD.FTZ R11, -R244.reuse, R198 ;  /* 0x000000c6f40b7221 */ /* 0x040fe20000010100 */
[C---:B------:R-:W-:Y:S01]  /*4b50*/  FADD.FTZ R6, -R244.reuse, R200 ;  /* 0x000000c8f4067221 */ /* 0x040fe20000010100 */
[C---:B------:R-:W-:Y:S01]  /*4b60*/  FADD.FTZ R198, -R244.reuse, R220 ;  /* 0x000000dcf4c67221 */ /* 0x040fe20000010100 */
[C---:B------:R-:W-:Y:S01]  /*4b70*/  FADD.FTZ R200, -R244.reuse, R223 ;  /* 0x000000dff4c87221 */ /* 0x040fe20000010100 */
[----:B------:R-:W2:Y:S04]  /*4b80*/  LDL R220, [R1+0x18] ;  /* 0x0000180001dc7983 */ /* 0x000ea80000100800 */
[----:B------:R-:W2:Y:S01]  /*4b90*/  LDL R223, [R1+0x10] ;  /* 0x0000100001df7983 */ /* 0x000ea20000100800 */
[C---:B------:R-:W-:Y:S01]  /*4ba0*/  FADD.FTZ R17, -R244.reuse, R7 ;  /* 0x00000007f4117221 */ /* 0x040fe20000010100 */
[C---:B------:R-:W-:Y:S01]  /*4bb0*/  FADD.FTZ R10, -R244.reuse, R206 ;  /* 0x000000cef40a7221 */ /* 0x040fe20000010100 */
[C---:B------:R-:W-:Y:S01]  /*4bc0*/  FADD.FTZ R7, -R244.reuse, R204 ;  /* 0x000000ccf4077221 */ /* 0x040fe20000010100 */
[C---:B------:R-:W-:Y:S01]  /*4bd0*/  FADD.FTZ R206, -R244.reuse, R228 ;  /* 0x000000e4f4ce7221 */ /* 0x040fe20000010100 */
[C---:B------:R-:W-:Y:S01]  /*4be0*/  FADD.FTZ R204, -R244.reuse, R229 ;  /* 0x000000e5f4cc7221 */ /* 0x040fe20000010100 */
[----:B------:R-:W2:Y:S04]  /*4bf0*/  LDL.LU R228, [R1+0x4] ;  /* 0x0000040001e47983 */ /* 0x000ea80000300800 */
[----:B------:R-:W2:Y:S01]  /*4c00*/  LDL.LU R229, [R1] ;  /* 0x0000000001e57983 */ /* 0x000ea20000300800 */
[C---:B------:R-:W-:Y:S01]  /*4c10*/  FADD.FTZ R12, -R244.reuse, R205 ;  /* 0x000000cdf40c7221 */ /* 0x040fe20000010100 */
[C---:B------:R-:W-:Y:S01]  /*4c20*/  FADD.FTZ R16, -R244.reuse, R2 ;  /* 0x00000002f4107221 */ /* 0x040fe20000010100 */
[C---:B------:R-:W-:Y:S01]  /*4c30*/  FADD.FTZ R202, -R244.reuse, R227 ;  /* 0x000000e3f4ca7221 */ /* 0x040fe20000010100 */
[C---:B------:R-:W-:Y:S01]  /*4c40*/  FADD.FTZ R205, -R244.reuse, R226 ;  /* 0x000000e2f4cd7221 */ /* 0x040fe20000010100 */
[C---:B------:R-:W-:Y:S01]  /*4c50*/  FADD.FTZ R2, -R244.reuse, R4 ;  /* 0x00000004f4027221 */ /* 0x040fe20000010100 */
[C---:B------:R-:W-:Y:S01]  /*4c60*/  FADD.FTZ R5, -R244.reuse, R5 ;  /* 0x00000005f4057221 */ /* 0x040fe20000010100 */
[----:B------:R-:W0:Y:S02]  /*4c70*/  LDC.64 R226, c[0x0][0x428] ;  /* 0x00010a00ffe27b82 */ /* 0x000e240000000a00 */
[C---:B------:R-:W-:Y:S01]  /*4c80*/  FMUL.FTZ R2, R207.reuse, R2 ;  /* 0x00000002cf027220 */ /* 0x040fe20000410000 */
[----:B------:R-:W-:Y:S01]  /*4c90*/  FMUL.FTZ R19, R207, R5 ;  /* 0x00000005cf137220 */ /* 0x000fe20000410000 */
[----:B------:R-:W-:-:S02]  /*4ca0*/  FADD.FTZ R245, -R244, R8 ;  /* 0x00000008f4f57221 */ /* 0x000fc40000010100 */
[----:B------:R-:W-:Y:S01]  /*4cb0*/  FFMA.FTZ R2, R2, R250, R130 ;  /* 0x000000fa02027223 */ /* 0x000fe20000010082 */
[----:B------:R-:W-:Y:S01]  /*4cc0*/  FFMA.FTZ R19, R19, R251, R131 ;  /* 0x000000fb13137223 */ /* 0x000fe20000010083 */
[C---:B------:R-:W-:Y:S01]  /*4cd0*/  FADD.FTZ R3, -R244.reuse, R3 ;  /* 0x00000003f4037221 */ /* 0x040fe20000010100 */
[C---:B------:R-:W-:Y:S01]  /*4ce0*/  FMUL.FTZ R17, R207.reuse, R17 ;  /* 0x00000011cf117220 */ /* 0x040fe20000410000 */
[C---:B------:R-:W-:Y:S01]  /*4cf0*/  FMUL.FTZ R16, R207.reuse, R16 ;  /* 0x00000010cf107220 */ /* 0x040fe20000410000 */
[----:B------:R-:W-:Y:S01]  /*4d00*/  FMUL.FTZ R18, R207, R18 ;  /* 0x00000012cf127220 */ /* 0x000fe20000410000 */
[----:B------:R-:W-:Y:S01]  /*4d10*/  F2FP.BF16.F32.PACK_AB R19, R19, R2 ;  /* 0x000000021313723e */ /* 0x000fe200000010ff */
[C---:B------:R-:W-:Y:S01]  /*4d20*/  FMUL.FTZ R2, R207.reuse, R245 ;  /* 0x000000f5cf027220 */ /* 0x040fe20000410000 */
[C---:B------:R-:W-:Y:S01]  /*4d30*/  FMUL.FTZ R0, R207.reuse, R0 ;  /* 0x00000000cf007220 */ /* 0x040fe20000410000 */
[----:B------:R-:W-:Y:S01]  /*4d40*/  FMUL.FTZ R3, R207, R3 ;  /* 0x00000003cf037220 */ /* 0x000fe20000410000 */
[----:B------:R-:W-:-:S02]  /*4d50*/  FADD.FTZ R4, -R244, R203 ;  /* 0x000000cbf4047221 */ /* 0x000fc40000010100 */
[----:B------:R-:W-:Y:S01]  /*4d60*/  FFMA.FTZ R0, R0, R248, R128 ;  /* 0x000000f800007223 */ /* 0x000fe20000010080 */
[----:B------:R-:W-:Y:S01]  /*4d70*/  FFMA.FTZ R3, R3, R249, R129 ;  /* 0x000000f903037223 */ /* 0x000fe20000010081 */
[C---:B------:R-:W-:Y:S01]  /*4d80*/  FADD.FTZ R8, -R244.reuse, R199 ;  /* 0x000000c7f4087221 */ /* 0x040fe20000010100 */
[C---:B------:R-:W-:Y:S01]  /*4d90*/  FADD.FTZ R188, -R244.reuse, R213 ;  /* 0x000000d5f4bc7221 */ /* 0x040fe20000010100 */
[C---:B------:R-:W-:Y:S01]  /*4da0*/  FADD.FTZ R189, -R244.reuse, R210 ;  /* 0x000000d2f4bd7221 */ /* 0x040fe20000010100 */
[C---:B------:R-:W-:Y:S01]  /*4db0*/  FADD.FTZ R203, -R244.reuse, R224 ;  /* 0x000000e0f4cb7221 */ /* 0x040fe20000010100 */
[C---:B------:R-:W-:Y:S01]  /*4dc0*/  FADD.FTZ R14, -R244.reuse, R211 ;  /* 0x000000d3f40e7221 */ /* 0x040fe20000010100 */
[C---:B------:R-:W-:Y:S01]  /*4dd0*/  FADD.FTZ R15, -R244.reuse, R208 ;  /* 0x000000d0f40f7221 */ /* 0x040fe20000010100 */
[C---:B------:R-:W-:Y:S01]  /*4de0*/  FMUL.FTZ R224, R207.reuse, R4 ;  /* 0x00000004cfe07220 */ /* 0x040fe20000410000 */
[C---:B------:R-:W-:Y:S01]  /*4df0*/  FMUL.FTZ R4, R207.reuse, R8 ;  /* 0x00000008cf047220 */ /* 0x040fe20000410000 */
[C---:B------:R-:W-:Y:S01]  /*4e00*/  FADD.FTZ R190, -R244.reuse, R212 ;  /* 0x000000d4f4be7221 */ /* 0x040fe20000010100 */
[C---:B------:R-:W-:Y:S01]  /*4e10*/  FMUL.FTZ R8, R207.reuse, R12 ;  /* 0x0000000ccf087220 */ /* 0x040fe20000410000 */
[C---:B------:R-:W-:Y:S01]  /*4e20*/  FMUL.FTZ R12, R207.reuse, R188 ;  /* 0x000000bccf0c7220 */ /* 0x040fe20000410000 */
[C---:B------:R-:W-:Y:S01]  /*4e30*/  FMUL.FTZ R15, R207.reuse, R15 ;  /* 0x0000000fcf0f7220 */ /* 0x040fe20000410000 */
[C---:B------:R-:W-:Y:S01]  /*4e40*/  FADD.FTZ R192, -R244.reuse, R215 ;  /* 0x000000d7f4c07221 */ /* 0x040fe20000010100 */
[C---:B------:R-:W-:Y:S01]  /*4e50*/  FADD.FTZ R193, -R244.reuse, R214 ;  /* 0x000000d6f4c17221 */ /* 0x040fe20000010100 */
[----:B------:R-:W-:Y:S01]  /*4e60*/  FADD.FTZ R208, -R244, R225 ;  /* 0x000000e1f4d07221 */ /* 0x000fe20000010100 */
[----:B------:R-:W-:Y:S01]  /*4e70*/  FFMA.FTZ R12, R12, R182, R118 ;  /* 0x000000b60c0c7223 */ /* 0x000fe20000010076 */
[C---:B------:R-:W-:Y:S01]  /*4e80*/  FADD.FTZ R5, -R244.reuse, R234 ;  /* 0x000000eaf4057221 */ /* 0x040fe20000010100 */
[----:B------:R-:W-:Y:S01]  /*4e90*/  FMUL.FTZ R188, R207, R192 ;  /* 0x000000c0cfbc7220 */ /* 0x000fe20000410000 */
[----:B------:R-:W-:-:S02]  /*4ea0*/  FADD.FTZ R201, -R244, R222 ;  /* 0x000000def4c97221 */ /* 0x000fc40000010100 */
[C---:B------:R-:W-:Y:S01]  /*4eb0*/  FMUL.FTZ R222, R207.reuse, R5 ;  /* 0x00000005cfde7220 */ /* 0x040fe20000410000 */
[----:B------:R-:W-:Y:S01]  /*4ec0*/  FFMA.FTZ R5, R4, R243, R127 ;  /* 0x000000f304057223 */ /* 0x000fe2000001007f */
[C---:B------:R-:W-:Y:S01]  /*4ed0*/  FMUL.FTZ R192, R207.reuse, R196 ;  /* 0x000000c4cfc07220 */ /* 0x040fe20000410000 */
[C---:B------:R-:W-:Y:S01]  /*4ee0*/  FMUL.FTZ R196, R207.reuse, R200 ;  /* 0x000000c8cfc47220 */ /* 0x040fe20000410000 */
[C---:B------:R-:W-:Y:S01]  /*4ef0*/  FMUL.FTZ R201, R207.reuse, R201 ;  /* 0x000000c9cfc97220 */ /* 0x040fe20000410000 */
[C---:B------:R-:W-:Y:S01]  /*4f00*/  FADD.FTZ R191, -R244.reuse, R209 ;  /* 0x000000d1f4bf7221 */ /* 0x040fe20000010100 */
[C---:B------:R-:W-:Y:S01]  /*4f10*/  FADD.FTZ R195, -R244.reuse, R216 ;  /* 0x000000d8f4c37221 */ /* 0x040fe20000010100 */
[C---:B------:R-:W-:Y:S02]  /*4f20*/  FADD.FTZ R199, -R244.reuse, R217 ;  /* 0x000000d9f4c77221 */ /* 0x040fe40000010100 */
[C---:B------:R-:W-:Y:S01]  /*4f30*/  FMUL.FTZ R191, R207.reuse, R191 ;  /* 0x000000bfcfbf7220 */ /* 0x040fe20000410000 */
[C---:B------:R-:W-:Y:S01]  /*4f40*/  FMUL.FTZ R195, R207.reuse, R195 ;  /* 0x000000c3cfc37220 */ /* 0x040fe20000410000 */
        /* <DEDUP_REMOVED lines=25> */
[----:B---3--:R-:W-:Y:S01]  /*50e0*/  FFMA.FTZ R16, R16, R218, R135 ;  /* 0x000000da10107223 */ /* 0x008fe20000010087 */
[----:B----4-:R-:W-:Y:S01]  /*50f0*/  FFMA.FTZ R218, R18, R221, R133 ;  /* 0x000000dd12da7223 */ /* 0x010fe20000010085 */
[----:B------:R-:W-:Y:S01]  /*5100*/  F2FP.BF16.F32.PACK_AB R18, R3, R0 ;  /* 0x000000000312723e */ /* 0x000fe200000010ff */
[C---:B------:R-:W-:Y:S01]  /*5110*/  FMUL.FTZ R0, R207.reuse, R7 ;  /* 0x00000007cf007220 */ /* 0x040fe20000410000 */
[----:B------:R-:W-:Y:S01]  /*5120*/  FMUL.FTZ R7, R207, R11 ;  /* 0x0000000bcf077220 */ /* 0x000fe20000410000 */
[----:B--2---:R-:W-:Y:S01]  /*5130*/  FFMA.FTZ R17, R17, R220, R134 ;  /* 0x000000dc11117223 */ /* 0x004fe20000010086 */
[----:B------:R-:W-:-:S04]  /*5140*/  FFMA.FTZ R2, R2, R223, R132 ;  /* 0x000000df02027223 */ /* 0x000fc80000010084 */
[----:B------:R-:W-:Y:S01]  /*5150*/  F2FP.BF16.F32.PACK_AB R17, R16, R17 ;  /* 0x000000111011723e */ /* 0x000fe200000010ff */
[C---:B------:R-:W-:Y:S01]  /*5160*/  FMUL.FTZ R223, R207.reuse, R6 ;  /* 0x00000006cfdf7220 */ /* 0x040fe20000410000 */
[----:B------:R-:W-:Y:S01]  /*5170*/  FMUL.FTZ R6, R207, R10 ;  /* 0x0000000acf067220 */ /* 0x000fe20000410000 */
[----:B------:R-:W-:Y:S01]  /*5180*/  F2FP.BF16.F32.PACK_AB R16, R218, R2 ;  /* 0x00000002da10723e */ /* 0x000fe200000010ff */
[----:B0-----:R-:W-:-:S04]  /*5190*/  IMAD.WIDE.U32 R2, R219, 0x10, R226 ;  /* 0x00000010db027825 */ /* 0x001fc800078e00e2 */
[C---:B------:R-:W-:Y:S01]  /*51a0*/  FMUL.FTZ R10, R207.reuse, R13 ;  /* 0x0000000dcf0a7220 */ /* 0x040fe20000410000 */
[C---:B------:R-:W-:Y:S01]  /*51b0*/  FMUL.FTZ R13, R207.reuse, R189 ;  /* 0x000000bdcf0d7220 */ /* 0x040fe20000410000 */
[C---:B------:R-:W-:Y:S01]  /*51c0*/  FMUL.FTZ R11, R207.reuse, R14 ;  /* 0x0000000ecf0b7220 */ /* 0x040fe20000410000 */
[C---:B------:R-:W-:Y:S01]  /*51d0*/  FMUL.FTZ R14, R207.reuse, R190 ;  /* 0x000000becf0e7220 */ /* 0x040fe20000410000 */
[----:B------:R0:W-:Y:S01]  /*51e0*/  STG.E.128 desc[UR6][R2.64], R16 ;  /* 0x0000001002007986 */ /* 0x0001e2000c101d06 */
[----:B------:R-:W-:Y:S01]  /*51f0*/  FFMA.FTZ R6, R6, R184, R120 ;  /* 0x000000b806067223 */ /* 0x000fe20000010078 */
[----:B------:R-:W-:Y:S01]  /*5200*/  FMUL.FTZ R190, R207, R194 ;  /* 0x000000c2cfbe7220 */ /* 0x000fe20000410000 */
[----:B------:R-:W-:Y:S01]  /*5210*/  FFMA.FTZ R13, R13, R183, R119 ;  /* 0x000000b70d0d7223 */ /* 0x000fe20000010077 */
[----:B------:R-:W-:Y:S01]  /*5220*/  FMUL.FTZ R194, R207, R198 ;  /* 0x000000c6cfc27220 */ /* 0x000fe20000410000 */
[----:B------:R-:W-:Y:S01]  /*5230*/  FFMA.FTZ R11, R11, R180, R116 ;  /* 0x000000b40b0b7223 */ /* 0x000fe20000010074 */
[C---:B------:R-:W-:Y:S01]  /*5240*/  FMUL.FTZ R198, R207.reuse, R203 ;  /* 0x000000cbcfc67220 */ /* 0x040fe20000410000 */
[C---:B------:R-:W-:Y:S01]  /*5250*/  FMUL.FTZ R189, R207.reuse, R193 ;  /* 0x000000c1cfbd7220 */ /* 0x040fe20000410000 */
[C---:B------:R-:W-:Y:S01]  /*5260*/  FMUL.FTZ R203, R207.reuse, R206 ;  /* 0x000000cecfcb7220 */ /* 0x040fe20000410000 */
[----:B------:R-:W-:Y:S01]  /*5270*/  FMUL.FTZ R218, R207, R208 ;  /* 0x000000d0cfda7220 */ /* 0x000fe20000410000 */
[----:B------:R-:W-:Y:S01]  /*5280*/  FFMA.FTZ R225, R10, R187, R123 ;  /* 0x000000bb0ae17223 */ /* 0x000fe2000001007b */
[----:B0-----:R-:W-:Y:S01]  /*5290*/  FFMA.FTZ R17, R7, R185, R121 ;  /* 0x000000b907117223 */ /* 0x001fe20000010079 */
[----:B------:R-:W-:Y:S01]  /*52a0*/  FFMA.FTZ R16, R15, R181, R117 ;  /* 0x000000b50f107223 */ /* 0x000fe20000010075 */
[----:B------:R-:W-:-:S03]  /*52b0*/  FFMA.FTZ R19, R188, R178, R114 ;  /* 0x000000b2bc137223 */ /* 0x000fc60000010072 */
[----:B------:R-:W-:Y:S02]  /*52c0*/  F2FP.BF16.F32.PACK_AB R6, R17, R6 ;  /* 0x000000061106723e */ /* 0x000fe400000010ff */
[----:B------:R-:W-:Y:S01]  /*52d0*/  F2FP.BF16.F32.PACK_AB R17, R13, R12 ;  /* 0x0000000c0d11723e */ /* 0x000fe200000010ff */
[----:B------:R-:W-:Y:S01]  /*52e0*/  FFMA.FTZ R12, R190, R172, R108 ;  /* 0x000000acbe0c7223 */ /* 0x000fe2000001006c */
[----:B------:R-:W-:Y:S01]  /*52f0*/  F2FP.BF16.F32.PACK_AB R16, R16, R11 ;  /* 0x0000000b1010723e */ /* 0x000fe200000010ff */
[----:B------:R-:W-:Y:S01]  /*5300*/  FFMA.FTZ R10, R189, R179, R115 ;  /* 0x000000b3bd0a7223 */ /* 0x000fe20000010073 */
[----:B------:R-:W-:Y:S01]  /*5310*/  FFMA.FTZ R190, R203, R160, R96 ;  /* 0x000000a0cbbe7223 */ /* 0x000fe20000010060 */
[----:B------:R-:W-:Y:S01]  /*5320*/  FFMA.FTZ R11, R218, R161, R97 ;  /* 0x000000a1da0b7223 */ /* 0x000fe20000010061 */
[----:B------:R-:W-:Y:S02]  /*5330*/  FFMA.FTZ R0, R0, R242, R126 ;  /* 0x000000f200007223 */ /* 0x000fe4000001007e */
[----:B------:R-:W-:-:S02]  /*5340*/  F2FP.BF16.F32.PACK_AB R19, R10, R19 ;  /* 0x000000130a13723e */ /* 0x000fc400000010ff */
[----:B------:R-:W-:Y:S01]  /*5350*/  F2FP.BF16.F32.PACK_AB R190, R11, R190 ;  /* 0x000000be0bbe723e */ /* 0x000fe200000010ff */
[----:B------:R-:W-:Y:S01]  /*5360*/  FFMA.FTZ R15, R196, R170, R106 ;  /* 0x000000aac40f7223 */ /* 0x000fe2000001006a */
[----:B------:R-:W-:Y:S01]  /*5370*/  F2FP.BF16.F32.PACK_AB R5, R5, R0 ;  /* 0x000000000505723e */ /* 0x000fe200000010ff */
[----:B------:R-:W0:Y:S01]  /*5380*/  LDC.64 R10, c[0x0][0x380] ;  /* 0x0000e000ff0a7b82 */ /* 0x000e220000000a00 */
[----:B------:R-:W-:Y:S01]  /*5390*/  FFMA.FTZ R0, R201, R171, R107 ;  /* 0x000000abc9007223 */ /* 0x000fe2000001006b */
[C---:B------:R-:W-:Y:S01]  /*53a0*/  FMUL.FTZ R193, R207.reuse, R197 ;  /* 0x000000c5cfc17220 */ /* 0x040fe20000410000 */
[----:B------:R-:W-:Y:S01]  /*53b0*/  FFMA.FTZ R14, R14, R176, R112 ;  /* 0x000000b00e0e7223 */ /* 0x000fe20000010070 */
[----:B------:R-:W-:Y:S01]  /*53c0*/  FMUL.FTZ R197, R207, R202 ;  /* 0x000000cacfc57220 */ /* 0x000fe20000410000 */
[----:B------:R-:W-:Y:S01]  /*53d0*/  FFMA.FTZ R194, R194, R168, R104 ;  /* 0x000000a8c2c27223 */ /* 0x000fe20000010068 */
[----:B------:R-:W-:Y:S01]  /*53e0*/  F2FP.BF16.F32.PACK_AB R15, R0, R15 ;  /* 0x0000000f000f723e */ /* 0x000fe200000010ff */
[----:B------:R-:W-:Y:S01]  /*53f0*/  FFMA.FTZ R13, R192, R174, R110 ;  /* 0x000000aec00d7223 */ /* 0x000fe2000001006e */
[----:B------:R-:W-:Y:S01]  /*5400*/  FFMA.FTZ R0, R193, R175, R111 ;  /* 0x000000afc1007223 */ /* 0x000fe2000001006f */
[C---:B------:R-:W-:Y:S01]  /*5410*/  FMUL.FTZ R202, R207.reuse, R205 ;  /* 0x000000cdcfca7220 */ /* 0x040fe20000410000 */
[C---:B------:R-:W-:Y:S01]  /*5420*/  FMUL.FTZ R220, R207.reuse, R209 ;  /* 0x000000d1cfdc7220 */ /* 0x040fe20000410000 */
[C---:B------:R-:W-:Y:S01]  /*5430*/  FMUL.FTZ R221, R207.reuse, R210 ;  /* 0x000000d2cfdd7220 */ /* 0x040fe20000410000 */
[----:B------:R-:W-:Y:S01]  /*5440*/  FMUL.FTZ R219, R207, R211 ;  /* 0x000000d3cfdb7220 */ /* 0x000fe20000410000 */
[----:B------:R-:W-:Y:S01]  /*5450*/  FFMA.FTZ R223, R223, R241, R125 ;  /* 0x000000f1dfdf7223 */ /* 0x000fe2000001007d */
[----:B------:R-:W-:Y:S01]  /*5460*/  F2FP.BF16.F32.PACK_AB R7, R225, R8 ;  /* 0x00000008e107723e */ /* 0x000fe200000010ff */
[----:B------:R-:W-:Y:S01]  /*5470*/  FFMA.FTZ R189, R200, R166, R102 ;  /* 0x000000a6c8bd7223 */ /* 0x000fe20000010066 */
[----:B------:R-:W-:Y:S01]  /*5480*/  F2FP.BF16.F32.PACK_AB R18, R191, R14 ;  /* 0x0000000ebf12723e */ /* 0x000fe200000010ff */
[----:B------:R-:W-:Y:S01]  /*5490*/  FFMA.FTZ R191, R220, R162, R98 ;  /* 0x000000a2dcbf7223 */ /* 0x000fe20000010062 */
[----:B------:R-:W-:Y:S01]  /*54a0*/  F2FP.BF16.F32.PACK_AB R14, R199, R194 ;  /* 0x000000c2c70e723e */ /* 0x000fe200000010ff */
        /* <DEDUP_REMOVED lines=11> */
[----:B------:R-:W-:Y:S01]  /*5560*/  IMAD.WIDE.U32 R2, R228, 0x10, R226 ;  /* 0x00000010e4027825 */ /* 0x000fe200078e00e2 */
[----:B------:R-:W-:-:S03]  /*5570*/  F2FP.BF16.F32.PACK_AB R4, R223, R224 ;  /* 0x000000e0df04723e */ /* 0x000fc600000010ff */
        /* <DEDUP_REMOVED lines=10> */
[----:B------:R-:W-:Y:S01]  /*5620*/  IMAD.WIDE.U32 R210, R246, 0x10, R226 ;  /* 0x00000010f6d27825 */ /* 0x000fe200078e00e2 */
[----:B------:R-:W-:Y:S01]  /*5630*/  F2FP.BF16.F32.PACK_AB R192, R197, R192 ;  /* 0x000000c0c5c0723e */ /* 0x000fe200000010ff */
[----:B------:R2:W-:Y:S01]  /*5640*/  STG.E.128 desc[UR6][R204.64], R16 ;  /* 0x00000010cc007986 */ /* 0x0005e2000c101d06 */
[----:B0-----:R-:W-:-:S03]  /*5650*/  LEA R9, R10, R9, 0x2 ;  /* 0x000000090a097211 */ /* 0x001fc600078e10ff */
[----:B------:R2:W-:Y:S04]  /*5660*/  STG.E.128 desc[UR6][R206.64], R12 ;  /* 0x0000000cce007986 */ /* 0x0005e8000c101d06 */
[----:B------:R2:W-:Y:S04]  /*5670*/  STG.E.128 desc[UR6][R208.64], R188 ;  /* 0x000000bcd0007986 */ /* 0x0005e8000c101d06 */
[----:B------:R2:W-:Y:S01]  /*5680*/  STG.E.128 desc[UR6][R210.64], R192 ;  /* 0x000000c0d2007986 */ /* 0x0005e2000c101d06 */
[----:B------:R-:W-:-:S13]  /*5690*/  ISETP.GE.AND P0, PT, R9, R11, PT ;  /* 0x0000000b0900720c */ /* 0x000fda0003f06270 */
[----:B------:R-:W-:Y:S05]  /*56a0*/  @!P0 BRA `(.L_x_14535) ;  /* 0xffffffb400008947 */ /* 0x000fea000383ffff */
[----:B------:R-:W-:Y:S05]  /*56b0*/  EXIT ;  /* 0x000000000000794d */ /* 0x000fea0003800000 */
.L_x_14514:
        /* <DEDUP_REMOVED lines=8> */
.L_x_14556:
[----:B0-2---:R-:W0:Y:S01]  /*5740*/  S2R R2, SR_TID.X ;  /* 0x0000000000027919 */ /* 0x005e220000002100 */
[----:B------:R-:W2:Y:S01]  /*5750*/  LDC.64 R234, c[0x0][0x390] ;  /* 0x0000e400ffea7b82 */ /* 0x000ea20000000a00 */
[----:B------:R-:W-:-:S05]  /*5760*/  IMAD R0, R9, UR8, RZ ;  /* 0x0000000809007c24 */ /* 0x000fca000f8e02ff */
[----:B------:R-:W-:-:S04]  /*5770*/  SHF.R.S32.HI R3, RZ, 0x1f, R0 ;  /* 0x0000001fff037819 */ /* 0x000fc80000011400 */
[----:B------:R-:W-:Y:S02]  /*5780*/  LEA.HI R3, R3, R0, RZ, 0x3 ;  /* 0x0000000003037211 */ /* 0x000fe400078f18ff */
[----:B0-----:R-:W-:-:S04]  /*5790*/  LOP3.LUT R2, R2, 0x1f, RZ, 0xc0, !PT ;  /* 0x0000001f02027812 */ /* 0x001fc800078ec0ff */
[----:B------:R-:W-:-:S05]  /*57a0*/  LEA.HI.SX32 R196, R3, R2, 0x1d ;  /* 0x0000000203c47211 */ /* 0x000fca00078feaff */
[----:B--2---:R-:W-:-:S06]  /*57b0*/  IMAD.WIDE.U32 R4, R196, 0x10, R234 ;  /* 0x00000010c4047825 */ /* 0x004fcc00078e00ea */
[----:B-----5:R-:W5:Y:S01]  /*57c0*/  LDG.E.128 R4, desc[UR6][R4.64] ;  /* 0x0000000604047981 */ /* 0x020f62000c1e1d00 */
[----:B------:R-:W-:Y:S04]  /*57d0*/  BSSY.RECONVERGENT B0, `(.L_x_14536) ;  /* 0x0000042000007945 */ /* 0x000fe80003800200 */
        /* <DEDUP_REMOVED lines=15> */
[----:B--2---:R-:W-:-:S02]  /*58d0*/  SHF.L.U32 R2, R17, 0x10, RZ ;  /* 0x0000001011027819 */ /* 0x004fc400000006ff */
[----:B------:R-:W-:Y:S02]  /*58e0*/  SHF.L.U32 R202, R16, 0x10, RZ ;  /* 0x0000001010ca7819 */ /* 0x000fe400000006ff */
[----:B------:R-:W-:Y:S01]  /*58f0*/  PRMT R6, R19, 0x7632, R6 ;  /* 0x0000763213067816 */ /* 0x000fe20000000006 */
[----:B------:R-:W-:Y:S01]  /*5900*/  FFMA.FTZ R201, R5, R86, R2 ;  /* 0x0000005605c97223 */ /* 0x000fe20000010002 */
[----:B------:R-:W-:Y:S01]  /*5910*/  SHF.L.U32 R2, R0, 0x10, RZ ;  /* 0x0000001000027819 */ /* 0x000fe200000006ff */
[----:B------:R-:W-:Y:S01]  /*5920*/  FFMA.FTZ R202, R3, R84, R202 ;  /* 0x0000005403ca7223 */ /* 0x000fe200000100ca */
[----:B------:R-:W-:Y:S02]  /*5930*/  PRMT R0, R16, 0x7632, R0 ;  /* 0x0000763210007816 */ /* 0x000fe40000000000 */
[----:B------:R-:W-:Y:S02]  /*5940*/  PRMT R5, R18, 0x7632, R5 ;  /* 0x0000763212057816 */ /* 0x000fe40000000005 */
[----:B------:R-:W-:-:S02]  /*5950*/  PRMT R3, R17, 0x7632, R3 ;  /* 0x0000763211037816 */ /* 0x000fc40000000003 */
[----:B------:R-:W-:Y:S02]  /*5960*/  SHF.L.U32 R200, R18, 0x10, RZ ;  /* 0x0000001012c87819 */ /* 0x000fe400000006ff */
        /* <DEDUP_REMOVED lines=16> */
.L_x_14537:
        /* <DEDUP_REMOVED lines=17> */
[----:B------:R-:W-:Y:S02]  /*5b80*/  FMUL.FTZ R205, R6, R83 ;  /* 0x0000005306cd7220 */ /* 0x000fe40000410000 */
[----:B------:R-:W-:Y:S01]  /*5b90*/  FMUL.FTZ R199, R4, R81 ;  /* 0x0000005104c77220 */ /* 0x000fe20000410000 */
[----:B------:R-:W-:Y:S01]  /*5ba0*/  F2FP.BF16.F32.PACK_AB R4, R197, R202 ;  /* 0x000000cac504723e */ /* 0x000fe200000010ff */
[----:B------:R-:W-:Y:S01]  /*5bb0*/  FMUL.FTZ R198, R2, R87 ;  /* 0x0000005702c67220 */ /* 0x000fe20000410000 */
[----:B------:R-:W-:-:S02]  /*5bc0*/  F2FP.BF16.F32.PACK_AB R7, R205, R206 ;  /* 0x000000cecd07723e */ /* 0x000fc400000010ff */
[----:B------:R-:W-:Y:S02]  /*5bd0*/  F2FP.BF16.F32.PACK_AB R6, R199, R200 ;  /* 0x000000c8c706723e */ /* 0x000fe400000010ff */
[----:B------:R-:W-:-:S07]  /*5be0*/  F2FP.BF16.F32.PACK_AB R5, R198, R201 ;  /* 0x000000c9c605723e */ /* 0x000fce00000010ff */
.L_x_14538:
[----:B-1----:R-:W-:Y:S05]  /*5bf0*/  BSYNC.RECONVERGENT B0 ;  /* 0x0000000000007941 */ /* 0x002fea0003800200 */
.L_x_14536:
        /* <DEDUP_REMOVED lines=15> */
[----:B------:R-:W-:Y:S02]  /*5cf0*/  SHF.L.U32 R5, R5, 0x10, RZ ;  /* 0x0000001005057819 */ /* 0x000fe400000006ff */
[----:B-1----:R-:W-:Y:S02]  /*5d00*/  SHF.L.U32 R13, R6, 0x10, RZ ;  /* 0x00000010060d7819 */ /* 0x002fe400000006ff */
[----:B------:R-:W-:-:S02]  /*5d10*/  SHF.L.U32 R2, R16, 0x10, RZ ;  /* 0x0000001010027819 */ /* 0x000fc400000006ff */
[----:B------:R-:W-:Y:S02]  /*5d20*/  SHF.L.U32 R192, R17, 0x10, RZ ;  /* 0x0000001011c07819 */ /* 0x000fe400000006ff */
[----:B------:R-:W-:Y:S01]  /*5d30*/  SHF.L.U32 R4, R18, 0x10, RZ ;  /* 0x0000001012047819 */ /* 0x000fe200000006ff */
[----:B------:R-:W-:Y:S01]  /*5d40*/  FFMA.FTZ R193, R193, R76, R2 ;  /* 0x0000004cc1c17223 */ /* 0x000fe20000010002 */
[----:B------:R-:W-:Y:S01]  /*5d50*/  PRMT R10, R7, 0x7632, R10 ;  /* 0x00007632070a7816 */ /* 0x000fe2000000000a */
[----:B------:R-:W-:Y:S01]  /*5d60*/  FFMA.FTZ R192, R5, R78, R192 ;  /* 0x0000004e05c07223 */ /* 0x000fe200000100c0 */
[----:B------:R-:W-:Y:S01]  /*5d70*/  PRMT R11, R19, 0x7632, R11 ;  /* 0x00007632130b7816 */ /* 0x000fe2000000000b */
[----:B------:R-:W-:Y:S01]  /*5d80*/  FFMA.FTZ R13, R13, R72, R4 ;  /* 0x000000480d0d7223 */ /* 0x000fe20000010004 */
[----:B------:R-:W-:Y:S02]  /*5d90*/  PRMT R8, R6, 0x7632, R8 ;  /* 0x0000763206087816 */ /* 0x000fe40000000008 */
[----:B------:R-:W-:-:S02]  /*5da0*/  PRMT R2, R16, 0x7632, R2 ;  /* 0x0000763210027816 */ /* 0x000fc40000000002 */
[----:B------:R-:W-:Y:S02]  /*5db0*/  PRMT R4, R17, 0x7632, R4 ;  /* 0x0000763211047816 */ /* 0x000fe40000000004 */
[----:B------:R-:W-:Y:S02]  /*5dc0*/  PRMT R5, R18, 0x7632, R5 ;  /* 0x0000763212057816 */ /* 0x000fe40000000005 */
[----:B------:R-:W-:Y:S02]  /*5dd0*/  SHF.L.U32 R7, R7, 0x10, RZ ;  /* 0x0000001007077819 */ /* 0x000fe400000006ff */
[----:B------:R-:W-:Y:S02]  /*5de0*/  SHF.L.U32 R12, R19, 0x10, RZ ;  /* 0x00000010130c7819 */ /* 0x000fe400000006ff */
[----:B------:R-:W-:Y:S02]  /*5df0*/  SHF.L.U32 R6, R3, 0x10, RZ ;  /* 0x0000001003067819 */ /* 0x000fe400000006ff */
[----:B------:R-:W-:Y:S01]  /*5e00*/  SHF.L.U32 R10, R10, 0x10, RZ ;  /* 0x000000100a0a7819 */ /* 0x000fe200000006ff */
[----:B------:R-:W-:Y:S01]  /*5e10*/  FFMA.FTZ R195, R7, R74, R12 ;  /* 0x0000004a07c37223 */ /* 0x000fe2000001000c */
[----:B------:R-:W-:-:S02]  /*5e20*/  SHF.L.U32 R15, R11, 0x10, RZ ;  /* 0x000000100b0f7819 */ /* 0x000fc400000006ff */
[----:B------:R-:W-:Y:S02]  /*5e30*/  SHF.L.U32 R0, R0, 0x10, RZ ;  /* 0x0000001000007819 */ /* 0x000fe400000006ff */
[----:B------:R-:W-:Y:S01]  /*5e40*/  SHF.L.U32 R8, R8, 0x10, RZ ;  /* 0x0000001008087819 */ /* 0x000fe200000006ff */
[----:B------:R-:W-:Y:S01]  /*5e50*/  FFMA.FTZ R194, R10, R75, R15 ;  /* 0x0000004b0ac27223 */ /* 0x000fe2000001000f */
[----:B------:R-:W-:Y:S02]  /*5e60*/  SHF.L.U32 R5, R5, 0x10, RZ ;  /* 0x0000001005057819 */ /* 0x000fe400000006ff */
[----:B------:R-:W-:Y:S02]  /*5e70*/  SHF.L.U32 R11, R4, 0x10, RZ ;  /* 0x00000010040b7819 */ /* 0x000fe400000006ff */
[----:B------:R-:W-:Y:S01]  /*5e80*/  SHF.L.U32 R3, R2, 0x10, RZ ;  /* 0x0000001002037819 */ /* 0x000fe200000006ff */
[----:B------:R-:W-:Y:S01]  /*5e90*/  FFMA.FTZ R12, R8, R73, R5 ;  /* 0x00000049080c7223 */ /* 0x000fe20000010005 */
[----:B------:R-:W-:Y:S01]  /*5ea0*/  F2FP.BF16.F32.PACK_AB R7, R194, R195 ;  /* 0x000000c3c207723e */ /* 0x000fe200000010ff */
[----:B------:R-:W-:-:S02]  /*5eb0*/  FFMA.FTZ R11, R6, R79, R11 ;  /* 0x0000004f060b7223 */ /* 0x000fc4000001000b */
[----:B------:R-:W-:Y:S01]  /*5ec0*/  FFMA.FTZ R10, R0, R77, R3 ;  /* 0x0000004d000a7223 */ /* 0x000fe20000010003 */
[----:B------:R-:W-:Y:S02]  /*5ed0*/  F2FP.BF16.F32.PACK_AB R6, R12, R13 ;  /* 0x0000000d0c06723e */ /* 0x000fe400000010ff */
[----:B------:R-:W-:Y:S02]  /*5ee0*/  F2FP.BF16.F32.PACK_AB R5, R11, R192 ;  /* 0x000000c00b05723e */ /* 0x000fe400000010ff */
[----:B------:R-:W-:Y:S01]  /*5ef0*/  F2FP.BF16.F32.PACK_AB R4, R10, R193 ;  /* 0x000000c10a04723e */ /* 0x000fe200000010ff */
[----:B------:R-:W-:Y:S06]  /*5f00*/  BRA `(.L_x_14541) ;  /* 0x0000000000607947 */ /* 0x000fec0003800000 */
.L_x_14540:
[C---:B-----5:R-:W-:Y:S02]  /*5f10*/  PRMT R0, R4.reuse, 0x7632, R0 ;  /* 0x0000763204007816 */ /* 0x060fe40000000000 */
[----:B------:R-:W-:Y:S02]  /*5f20*/  SHF.L.U32 R193, R4, 0x10, RZ ;  /* 0x0000001004c17819 */ /* 0x000fe400000006ff */
[----:B------:R-:W-:Y:S02]  /*5f30*/  PRMT R2, R5, 0x7632, R2 ;  /* 0x0000763205027816 */ /* 0x000fe40000000002 */
[----:B------:R-:W-:Y:S01]  /*5f40*/  PRMT R3, R6, 0x7632, R3 ;  /* 0x0000763206037816 */ /* 0x000fe20000000003 */
[----:B------:R-:W-:Y:S01]  /*5f50*/  FMUL.FTZ R193, R193, R76 ;  /* 0x0000004cc1c17220 */ /* 0x000fe20000410000 */
[----:B------:R-:W-:Y:S02]  /*5f60*/  PRMT R4, R7, 0x7632, R4 ;  /* 0x0000763207047816 */ /* 0x000fe40000000004 */
[----:B------:R-:W-:-:S02]  /*5f70*/  SHF.L.U32 R5, R5, 0x10, RZ ;  /* 0x0000001005057819 */ /* 0x000fc400000006ff */
[----:B-1----:R-:W-:Y:S02]  /*5f80*/  SHF.L.U32 R13, R6, 0x10, RZ ;  /* 0x00000010060d7819 */ /* 0x002fe400000006ff */
        /* <DEDUP_REMOVED lines=16> */
.L_x_14541:
[----:B------:R-:W-:Y:S05]  /*6090*/  BSYNC.RECONVERGENT B0 ;  /* 0x0000000000007941 */ /* 0x000fea0003800200 */
.L_x_14539:
        /* <DEDUP_REMOVED lines=11> */
[C---:B-----5:R-:W-:Y:S02]  /*6150*/  PRMT R8, R4.reuse, 0x7632, R8 ;  /* 0x0000763204087816 */ /* 0x060fe40000000008 */
[----:B------:R-:W-:Y:S02]  /*6160*/  SHF.L.U32 R3, R4, 0x10, RZ ;  /* 0x0000001004037819 */ /* 0x000fe400000006ff */
[C---:B--2---:R-:W-:Y:S02]  /*6170*/  PRMT R14, R5.reuse, 0x7632, R14 ;  /* 0x00007632050e7816 */ /* 0x044fe4000000000e */
[----:B------:R-:W-:Y:S02]  /*6180*/  SHF.L.U32 R0, R16, 0x10, RZ ;  /* 0x0000001010007819 */ /* 0x000fe400000006ff */
[----:B------:R-:W-:Y:S02]  /*6190*/  SHF.L.U32 R5, R5, 0x10, RZ ;  /* 0x0000001005057819 */ /* 0x000fe400000006ff */
[----:B------:R-:W-:Y:S01]  /*61a0*/  SHF.L.U32 R21, R6, 0x10, RZ ;  /* 0x0000001006157819 */ /* 0x000fe200000006ff */
[----:B------:R-:W-:Y:S01]  /*61b0*/  FFMA.FTZ R0, R3, R68, R0 ;  /* 0x0000004403007223 */ /* 0x000fe20000010000 */
[----:B------:R-:W-:-:S02]  /*61c0*/  SHF.L.U32 R2, R17, 0x10, RZ ;  /* 0x0000001011027819 */ /* 0x000fc400000006ff */
[----:B------:R-:W-:Y:S02]  /*61d0*/  SHF.L.U32 R4, R18, 0x10, RZ ;  /* 0x0000001012047819 */ /* 0x000fe400000006ff */
[----:B------:R-:W-:Y:S01]  /*61e0*/  PRMT R22, R7, 0x7632, R22 ;  /* 0x0000763207167816 */ /* 0x000fe20000000016 */
[----:B------:R-:W-:Y:S01]  /*61f0*/  FFMA.FTZ R2, R5, R70, R2 ;  /* 0x0000004605027223 */ /* 0x000fe20000010002 */
[----:B------:R-:W-:Y:S01]  /*6200*/  SHF.L.U32 R23, R7, 0x10, RZ ;  /* 0x0000001007177819 */ /* 0x000fe200000006ff */
[--C-:B------:R-:W-:Y:S01]  /*6210*/  FFMA.FTZ R3, R21, R64, R4.reuse ;  /* 0x0000004015037223 */ /* 0x100fe20000010004 */
[----:B------:R-:W-:Y:S02]  /*6220*/  PRMT R15, R6, 0x7632, R15 ;  /* 0x00007632060f7816 */ /* 0x000fe4000000000f */
[----:B------:R-:W-:Y:S02]  /*6230*/  PRMT R7, R19, 0x7632, R7 ;  /* 0x0000763213077816 */ /* 0x000fe40000000007 */
[----:B------:R-:W-:-:S02]  /*6240*/  PRMT R4, R16, 0x7632, R4 ;  /* 0x0000763210047816 */ /* 0x000fc40000000004 */
[----:B------:R-:W-:Y:S02]  /*6250*/  PRMT R5, R17, 0x7632, R5 ;  /* 0x0000763211057816 */ /* 0x000fe40000000005 */
[----:B------:R-:W-:Y:S02]  /*6260*/  PRMT R6, R18, 0x7632, R6 ;  /* 0x0000763212067816 */ /* 0x000fe40000000006 */
        /* <DEDUP_REMOVED lines=19> */
.L_x_14543:
[C---:B--2--5:R-:W-:Y:S02]  /*63a0*/  PRMT R14, R6.reuse, 0x7632, R14 ;  /* 0x00007632060e7816 */ /* 0x064fe4000000000e */
[----:B------:R-:W-:Y:S02]  /*63b0*/  SHF.L.U32 R15, R6, 0x10, RZ ;  /* 0x00000010060f7819 */ /* 0x000fe400000006ff */
[----:B------:R-:W-:Y:S02]  /*63c0*/  PRMT R6, R7, 0x7632, R6 ;  /* 0x0000763207067816 */ /* 0x000fe40000000006 */
[C---:B------:R-:W-:Y:S02]  /*63d0*/  PRMT R2, R4.reuse, 0x7632, R2 ;  /* 0x0000763204027816 */ /* 0x040fe40000000002 */
[----:B------:R-:W-:Y:S02]  /*63e0*/  SHF.L.U32 R3, R4, 0x10, RZ ;  /* 0x0000001004037819 */ /* 0x000fe400000006ff */
[----:B------:R-:W-:-:S02]  /*63f0*/  PRMT R4, R5, 0x7632, R4 ;  /* 0x0000763205047816 */ /* 0x000fc40000000004 */
[----:B------:R-:W-:Y:S01]  /*6400*/  SHF.L.U32 R20, R6, 0x10, RZ ;  /* 0x0000001006147819 */ /* 0x000fe200000006ff */
[----:B------:R-:W-:Y:S01]  /*6410*/  FMUL.FTZ R0, R3, R68 ;  /* 0x0000004403007220 */ /* 0x000fe20000410000 */
[----:B------:R-:W-:Y:S01]  /*6420*/  SHF.L.U32 R5, R5, 0x10, RZ ;  /* 0x0000001005057819 */ /* 0x000fe200000006ff */
[----:B------:R-:W-:Y:S01]  /*6430*/  FMUL.FTZ R3, R15, R64 ;  /* 0x000000400f037220 */ /* 0x000fe20000410000 */
[----:B------:R-:W-:Y:S02]  /*6440*/  SHF.L.U32 R7, R7, 0x10, RZ ;  /* 0x0000001007077819 */ /* 0x000fe400000006ff */
[----:B------:R-:W-:Y:S02]  /*6450*/  SHF.L.U32 R6, R14, 0x10, RZ ;  /* 0x000000100e067819 */ /* 0x000fe400000006ff */
[----:B------:R-:W-:Y:S01]  /*6460*/  SHF.L.U32 R8, R2, 0x10, RZ ;  /* 0x0000001002087819 */ /* 0x000fe200000006ff */
[----:B------:R-:W-:Y:S01]  /*6470*/  FMUL.FTZ R2, R5, R70 ;  /* 0x0000004605027220 */ /* 0x000fe20000410000 */
[----:B------:R-:W-:Y:S01]  /*6480*/  SHF.L.U32 R14, R4, 0x10, RZ ;  /* 0x00000010040e7819 */ /* 0x000fe200000006ff */
        /* <DEDUP_REMOVED lines=9> */
.L_x_14544:
[----:B------:R-:W-:Y:S05]  /*6520*/  BSYNC.RECONVERGENT B0 ;  /* 0x0000000000007941 */ /* 0x000fea0003800200 */
.L_x_14542:
        /* <DEDUP_REMOVED lines=8> */
[----:B0-----:R-:W-:-:S05]  /*65b0*/  IMAD.WIDE.U32 R20, R209, 0x10, R234 ;  /* 0x00000010d1147825 */ /* 0x001fca00078e00ea */
[----:B------:R1:W5:Y:S01]  /*65c0*/  LDG.E.128 R188, desc[UR6][R20.64] ;  /* 0x0000000614bc7981 */ /* 0x000362000c1e1d00 */
[----:B--2---:R-:W-:-:S05]  /*65d0*/  @P1 IMAD.WIDE.U32 R14, R209, 0x10, R14 ;  /* 0x00000010d10e1825 */ /* 0x004fca00078e000e */
[----:B------:R1:W5:Y:S01]  /*65e0*/  @P1 LDG.E.128 R16, desc[UR6][R14.64] ;  /* 0x000000060e101981 */ /* 0x000362000c1e1d00 */
[----:B------:R-:W-:Y:S05]  /*65f0*/  @!P1 BRA `(.L_x_14545) ;  /* 0x0000000000949947 */ /* 0x000fea0003800000 */
[----:B-1---5:R-:W-:Y:S02]  /*6600*/  PRMT R14, R188, 0x7632, R14 ;  /* 0x00007632bc0e7816 */ /* 0x022fe4000000000e */
[----:B------:R-:W-:Y:S02]  /*6610*/  PRMT R15, R16, 0x7632, R15 ;  /* 0x00007632100f7816 */ /* 0x000fe4000000000f */
[----:B------:R-:W-:Y:S02]  /*6620*/  SHF.L.U32 R14, R14, 0x10, RZ ;  /* 0x000000100e0e7819 */ /* 0x000fe400000006ff */
[----:B------:R-:W-:Y:S02]  /*6630*/  SHF.L.U32 R15, R15, 0x10, RZ ;  /* 0x000000100f0f7819 */ /* 0x000fe400000006ff */
[----:B------:R-:W-:Y:S02]  /*6640*/  PRMT R20, R190, 0x7632, R20 ;  /* 0x00007632be147816 */ /* 0x000fe40000000014 */
[----:B------:R-:W-:Y:S01]  /*6650*/  PRMT R203, R191, 0x7632, R203 ;  /* 0x00007632bfcb7816 */ /* 0x000fe200000000cb */
[----:B------:R-:W-:Y:S01]  /*6660*/  FFMA.FTZ R21, R14, R61, R15 ;  /* 0x0000003d0e157223 */ /* 0x000fe2000001000f */
[----:B------:R-:W-:-:S02]  /*6670*/  PRMT R14, R189, 0x7632, R14 ;  /* 0x00007632bd0e7816 */ /* 0x000fc4000000000e */
[----:B------:R-:W-:Y:S02]  /*6680*/  PRMT R15, R17, 0x7632, R15 ;  /* 0x00007632110f7816 */ /* 0x000fe4000000000f */
[----:B------:R-:W-:Y:S02]  /*6690*/  SHF.L.U32 R22, R20, 0x10, RZ ;  /* 0x0000001014167819 */ /* 0x000fe400000006ff */
[----:B------:R-:W-:Y:S02]  /*66a0*/  PRMT R20, R18, 0x7632, R20 ;  /* 0x0000763212147816 */ /* 0x000fe40000000014 */
[----:B------:R-:W-:Y:S02]  /*66b0*/  PRMT R204, R19, 0x7632, R204 ;  /* 0x0000763213cc7816 */ /* 0x000fe400000000cc */
        /* <DEDUP_REMOVED lines=18> */
[----:B------:R-:W-:Y:S01]  /*67e0*/  F2FP.BF16.F32.PACK_AB R190, R15, R22 ;  /* 0x000000160fbe723e */ /* 0x000fe200000010ff */
[----:B------:R-:W-:Y:S01]  /*67f0*/  FFMA.FTZ R204, R189, R62, R204 ;  /* 0x0000003ebdcc7223 */ /* 0x000fe200000100cc */
[----:B------:R-:W-:Y:S01]  /*6800*/  F2FP.BF16.F32.PACK_AB R191, R14, R23 ;  /* 0x000000170ebf723e */ /* 0x000fe200000010ff */
[----:B------:R-:W-:-:S03]  /*6810*/  FFMA.FTZ R203, R203, R60, R188 ;  /* 0x0000003ccbcb7223 */ /* 0x000fc600000100bc */
[----:B------:R-:W-:Y:S02]  /*6820*/  F2FP.BF16.F32.PACK_AB R189, R20, R204 ;  /* 0x000000cc14bd723e */ /* 0x000fe400000010ff */
[----:B------:R-:W-:Y:S01]  /*6830*/  F2FP.BF16.F32.PACK_AB R188, R21, R203 ;  /* 0x000000cb15bc723e */ /* 0x000fe200000010ff */
[----:B------:R-:W-:Y:S06]  /*6840*/  BRA `(.L_x_14546) ;  /* 0x0000000000607947 */ /* 0x000fec0003800000 */
.L_x_14545:
[----:B-1---5:R-:W-:Y:S02]  /*6850*/  PRMT R14, R188, 0x7632, R14 ;  /* 0x00007632bc0e7816 */ /* 0x022fe4000000000e */
[----:B------:R-:W-:Y:S02]  /*6860*/  PRMT R20, R190, 0x7632, R20 ;  /* 0x00007632be147816 */ /* 0x000fe40000000014 */
[----:B------:R-:W-:Y:S02]  /*6870*/  PRMT R15, R189, 0x7632, R15 ;  /* 0x00007632bd0f7816 */ /* 0x000fe4000000000f */
[----:B------:R-:W-:Y:S02]  /*6880*/  PRMT R22, R191, 0x7632, R22 ;  /* 0x00007632bf167816 */ /* 0x000fe40000000016 */
[----:B------:R-:W-:Y:S02]  /*6890*/  SHF.L.U32 R203, R188, 0x10, RZ ;  /* 0x00000010bccb7819 */ /* 0x000fe400000006ff */
[----:B------:R-:W-:-:S02]  /*68a0*/  SHF.L.U32 R21, R190, 0x10, RZ ;  /* 0x00000010be157819 */ /* 0x000fc400000006ff */
[----:B------:R-:W-:Y:S01]  /*68b0*/  SHF.L.U32 R188, R14, 0x10, RZ ;  /* 0x000000100ebc7819 */ /* 0x000fe200000006ff */
[----:B------:R-:W-:Y:S01]  /*68c0*/  FMUL.FTZ R203, R203, R60 ;  /* 0x0000003ccbcb7220 */ /* 0x000fe20000410000 */
[----:B------:R-:W-:Y:S02]  /*68d0*/  SHF.L.U32 R190, R20, 0x10, RZ ;  /* 0x0000001014be7819 */ /* 0x000fe400000006ff */
        /* <DEDUP_REMOVED lines=15> */
.L_x_14546:
        /* <DEDUP_REMOVED lines=14> */
[----:B------:R-:W-:Y:S02]  /*6ab0*/  PRMT R210, R17, 0x7632, R210 ;  /* 0x0000763211d27816 */ /* 0x000fe400000000d2 */
[----:B------:R-:W-:-:S02]  /*6ac0*/  SHF.L.U32 R207, R207, 0x10, RZ ;  /* 0x00000010cfcf7819 */ /* 0x000fc400000006ff */
[----:B------:R-:W-:Y:S02]  /*6ad0*/  SHF.L.U32 R212, R209, 0x10, RZ ;  /* 0x00000010d1d47819 */ /* 0x000fe400000006ff */
[----:B------:R-:W-:Y:S01]  /*6ae0*/  SHF.L.U32 R209, R210, 0x10, RZ ;  /* 0x00000010d2d17819 */ /* 0x000fe200000006ff */
[--C-:B------:R-:W-:Y:S01]  /*6af0*/  FFMA.FTZ R211, R208, R53, R207.reuse ;  /* 0x00000035d0d37223 */ /* 0x100fe200000100cf */
[----:B------:R-:W-:Y:S02]  /*6b00*/  PRMT R207, R190, 0x7632, R207 ;  /* 0x00007632becf7816 */ /* 0x000fe400000000cf */
[----:B------:R-:W-:Y:S01]  /*6b10*/  SHF.L.U32 R215, R188, 0x10, RZ ;  /* 0x00000010bcd77819 */ /* 0x000fe200000006ff */
[----:B------:R-:W-:Y:S01]  /*6b20*/  FFMA.FTZ R210, R212, R55, R209 ;  /* 0x00000037d4d27223 */ /* 0x000fe200000100d1 */
[----:B------:R-:W-:Y:S02]  /*6b30*/  SHF.L.U32 R208, R207, 0x10, RZ ;  /* 0x00000010cfd07819 */ /* 0x000fe400000006ff */
[----:B------:R-:W-:-:S02]  /*6b40*/  PRMT R207, R18, 0x7632, R207 ;  /* 0x0000763212cf7816 */ /* 0x000fc400000000cf */
[----:B------:R-:W-:Y:S02]  /*6b50*/  PRMT R209, R191, 0x7632, R209 ;  /* 0x00007632bfd17816 */ /* 0x000fe400000000d1 */
[----:B------:R-:W-:Y:S02]  /*6b60*/  PRMT R212, R19, 0x7632, R212 ;  /* 0x0000763213d47816 */ /* 0x000fe400000000d4 */
        /* <DEDUP_REMOVED lines=14> */
[----:B------:R-:W-:Y:S01]  /*6c50*/  F2FP.BF16.F32.PACK_AB R189, R210, R212 ;  /* 0x000000d4d2bd723e */ /* 0x000fe200000010ff */
[----:B------:R-:W-:Y:S01]  /*6c60*/  FFMA.FTZ R214, R191, R50, R214 ;  /* 0x00000032bfd67223 */ /* 0x000fe200000100d6 */
[----:B------:R-:W-:Y:S01]  /*6c70*/  F2FP.BF16.F32.PACK_AB R190, R209, R213 ;  /* 0x000000d5d1be723e */ /* 0x000fe200000010ff */
[----:B------:R-:W-:-:S03]  /*6c80*/  FFMA.FTZ R215, R215, R52, R188 ;  /* 0x00000034d7d77223 */ /* 0x000fc600000100bc */
[----:B------:R-:W-:Y:S02]  /*6c90*/  F2FP.BF16.F32.PACK_AB R191, R208, R214 ;  /* 0x000000d6d0bf723e */ /* 0x000fe400000010ff */
[----:B------:R-:W-:Y:S01]  /*6ca0*/  F2FP.BF16.F32.PACK_AB R188, R211, R215 ;  /* 0x000000d7d3bc723e */ /* 0x000fe200000010ff */
[----:B------:R-:W-:Y:S06]  /*6cb0*/  BRA `(.L_x_14548) ;  /* 0x0000000000607947 */ /* 0x000fec0003800000 */
.L_x_14547:
[C---:B-----5:R-:W-:Y:S02]  /*6cc0*/  PRMT R207, R189.reuse, 0x7632, R207 ;  /* 0x00007632bdcf7816 */ /* 0x060fe400000000cf */
[----:B------:R-:W-:Y:S02]  /*6cd0*/  SHF.L.U32 R209, R189, 0x10, RZ ;  /* 0x00000010bdd17819 */ /* 0x000fe400000006ff */
[----:B------:R-:W-:Y:S02]  /*6ce0*/  PRMT R208, R188, 0x7632, R208 ;  /* 0x00007632bcd07816 */ /* 0x000fe400000000d0 */
[C---:B------:R-:W-:Y:S01]  /*6cf0*/  PRMT R189, R190.reuse, 0x7632, R189 ;  /* 0x00007632bebd7816 */ /* 0x040fe200000000bd */
[----:B------:R-:W-:Y:S01]  /*6d00*/  FMUL.FTZ R212, R209, R54 ;  /* 0x00000036d1d47220 */ /* 0x000fe20000410000 */
[----:B------:R-:W-:Y:S02]  /*6d10*/  SHF.L.U32 R213, R190, 0x10, RZ ;  /* 0x00000010bed57819 */ /* 0x000fe400000006ff */
        /* <DEDUP_REMOVED lines=18> */
.L_x_14548:
        /* <DEDUP_REMOVED lines=13> */
[C---:B------:R-:W-:Y:S02]  /*6f10*/  PRMT R207, R188.reuse, 0x7632, R207 ;  /* 0x00007632bccf7816 */ /* 0x040fe400000000cf */
[----:B------:R-:W-:Y:S01]  /*6f20*/  SHF.L.U32 R188, R188, 0x10, RZ ;  /* 0x00000010bcbc7819 */ /* 0x000fe200000006ff */
[----:B------:R-:W-:Y:S01]  /*6f30*/  FFMA.FTZ R217, R217, R47, R219 ;  /* 0x0000002fd9d97223 */ /* 0x000fe200000100db */
[----:B------:R-:W-:-:S02]  /*6f40*/  SHF.L.U32 R219, R16, 0x10, RZ ;  /* 0x0000001010db7819 */ /* 0x000fc400000006ff */
[----:B------:R-:W-:Y:S02]  /*6f50*/  PRMT R216, R16, 0x7632, R216 ;  /* 0x0000763210d87816 */ /* 0x000fe400000000d8 */
[----:B------:R-:W-:Y:S01]  /*6f60*/  SHF.L.U32 R207, R207, 0x10, RZ ;  /* 0x00000010cfcf7819 */ /* 0x000fe200000006ff */
[----:B------:R-:W-:Y:S01]  /*6f70*/  FFMA.FTZ R219, R188, R44, R219 ;  /* 0x0000002cbcdb7223 */ /* 0x000fe200000100db */
[----:B------:R-:W-:Y:S02]  /*6f80*/  SHF.L.U32 R216, R216, 0x10, RZ ;  /* 0x00000010d8d87819 */ /* 0x000fe400000006ff */
[----:B------:R-:W-:Y:S02]  /*6f90*/  SHF.L.U32 R221, R191, 0x10, RZ ;  /* 0x00000010bfdd7819 */ /* 0x000fe400000006ff */
[----:B------:R-:W-:Y:S01]  /*6fa0*/  SHF.L.U32 R188, R19, 0x10, RZ ;  /* 0x0000001013bc7819 */ /* 0x000fe200000006ff */
[--C-:B------:R-:W-:Y:S01]  /*6fb0*/  FFMA.FTZ R218, R207, R45, R216.reuse ;  /* 0x0000002dcfda7223 */ /* 0x100fe200000100d8 */
[----:B------:R-:W-:-:S02]  /*6fc0*/  PRMT R216, R190, 0x7632, R216 ;  /* 0x00007632bed87816 */ /* 0x000fc400000000d8 */
[----:B------:R-:W-:Y:S01]  /*6fd0*/  PRMT R207, R18, 0x7632, R207 ;  /* 0x0000763212cf7816 */ /* 0x000fe200000000cf */
[--C-:B------:R-:W-:Y:S01]  /*6fe0*/  FFMA.FTZ R221, R221, R42, R188.reuse ;  /* 0x0000002adddd7223 */ /* 0x100fe200000100bc */
[----:B------:R-:W-:Y:S02]  /*6ff0*/  PRMT R223, R191, 0x7632, R223 ;  /* 0x00007632bfdf7816 */ /* 0x000fe400000000df */
[----:B------:R-:W-:Y:S02]  /*7000*/  PRMT R188, R19, 0x7632, R188 ;  /* 0x0000763213bc7816 */ /* 0x000fe400000000bc */
        /* <DEDUP_REMOVED lines=11> */
[----:B------:R-:W-:-:S03]  /*70c0*/  F2FP.BF16.F32.PACK_AB R189, R217, R220 ;  /* 0x000000dcd9bd723e */ /* 0x000fc600000010ff */
[----:B------:R-:W-:Y:S01]  /*70d0*/  FFMA.FTZ R223, R223, R43, R188 ;  /* 0x0000002bdfdf7223 */ /* 0x000fe200000100bc */
[----:B------:R-:W-:Y:S02]  /*70e0*/  F2FP.BF16.F32.PACK_AB R190, R216, R222 ;  /* 0x000000ded8be723e */ /* 0x000fe400000010ff */
[----:B------:R-:W-:Y:S02]  /*70f0*/  F2FP.BF16.F32.PACK_AB R188, R218, R219 ;  /* 0x000000dbdabc723e */ /* 0x000fe400000010ff */
[----:B------:R-:W-:Y:S01]  /*7100*/  F2FP.BF16.F32.PACK_AB R191, R223, R221 ;  /* 0x000000dddfbf723e */ /* 0x000fe200000010ff */
[----:B------:R-:W-:Y:S06]  /*7110*/  BRA `(.L_x_14550) ;  /* 0x0000000000607947 */ /* 0x000fec0003800000 */
.L_x_14549:
[C---:B-----5:R-:W-:Y:S02]  /*7120*/  PRMT R207, R189.reuse, 0x7632, R207 ;  /* 0x00007632bdcf7816 */ /* 0x060fe400000000cf */
[----:B------:R-:W-:Y:S02]  /*7130*/  SHF.L.U32 R220, R189, 0x10, RZ ;  /* 0x00000010bddc7819 */ /* 0x000fe400000006ff */
[----:B------:R-:W-:Y:S02]  /*7140*/  PRMT R218, R188, 0x7632, R218 ;  /* 0x00007632bcda7816 */ /* 0x000fe400000000da */
[----:B------:R-:W-:Y:S01]  /*7150*/  PRMT R189, R190, 0x7632, R189 ;  /* 0x00007632bebd7816 */ /* 0x000fe200000000bd */
[----:B------:R-:W-:Y:S01]  /*7160*/  FMUL.FTZ R220, R220, R46 ;  /* 0x0000002edcdc7220 */ /* 0x000fe20000410000 */
[----:B------:R-:W-:Y:S02]  /*7170*/  SHF.L.U32 R216, R190, 0x10, RZ ;  /* 0x00000010bed87819 */ /* 0x000fe400000006ff */
[----:B------:R-:W-:-:S02]  /*7180*/  SHF.L.U32 R188, R188, 0x10, RZ ;  /* 0x00000010bcbc7819 */ /* 0x000fc400000006ff */
[C---:B------:R-:W-:Y:S01]  /*7190*/  PRMT R190, R191.reuse, 0x7632, R190 ;  /* 0x00007632bfbe7816 */ /* 0x040fe200000000be */
        /* <DEDUP_REMOVED lines=16> */
.L_x_14550:
        /* <DEDUP_REMOVED lines=13> */
[----:B------:R-:W-:Y:S02]  /*7370*/  PRMT R224, R18, 0x7632, R224 ;  /* 0x0000763212e07816 */ /* 0x000fe400000000e0 */
[----:B------:R-:W-:Y:S01]  /*7380*/  PRMT R227, R17, 0x7632, R227 ;  /* 0x0000763211e37816 */ /* 0x000fe200000000e3 */
[--C-:B------:R-:W-:Y:S01]  /*7390*/  FFMA.FTZ R226, R226, R37, R207.reuse ;  /* 0x00000025e2e27223 */ /* 0x100fe200000100cf */
[----:B------:R-:W-:-:S02]  /*73a0*/  PRMT R207, R189, 0x7632, R207 ;  /* 0x00007632bdcf7816 */ /* 0x000fc400000000cf */
[----:B------:R-:W-:Y:S02]  /*73b0*/  SHF.L.U32 R224, R224, 0x10, RZ ;  /* 0x00000010e0e07819 */ /* 0x000fe400000006ff */
[----:B------:R-:W-:Y:S02]  /*73c0*/  SHF.L.U32 R225, R207, 0x10, RZ ;  /* 0x00000010cfe17819 */ /* 0x000fe400000006ff */
[----:B------:R-:W-:Y:S02]  /*73d0*/  PRMT R207, R190, 0x7632, R207 ;  /* 0x00007632becf7816 */ /* 0x000fe400000000cf */
[----:B------:R-:W-:Y:S02]  /*73e0*/  SHF.L.U32 R227, R227, 0x10, RZ ;  /* 0x00000010e3e37819 */ /* 0x000fe400000006ff */
[----:B------:R-:W-:Y:S02]  /*73f0*/  SHF.L.U32 R207, R207, 0x10, RZ ;  /* 0x00000010cfcf7819 */ /* 0x000fe400000006ff */
[----:B------:R-:W-:Y:S01]  /*7400*/  SHF.L.U32 R188, R188, 0x10, RZ ;  /* 0x00000010bcbc7819 */ /* 0x000fe200000006ff */
[----:B------:R-:W-:Y:S01]  /*7410*/  FFMA.FTZ R225, R225, R39, R227 ;  /* 0x00000027e1e17223 */ /* 0x000fe200000100e3 */
[----:B------:R-:W-:Y:S01]  /*7420*/  SHF.L.U32 R189, R189, 0x10, RZ ;  /* 0x00000010bdbd7819 */ /* 0x000fe200000006ff */
[----:B------:R-:W-:Y:S01]  /*7430*/  FFMA.FTZ R224, R207, R33, R224 ;  /* 0x00000021cfe07223 */ /* 0x000fe200000100e0 */
[----:B------:R-:W-:-:S02]  /*7440*/  SHF.L.U32 R207, R16, 0x10, RZ ;  /* 0x0000001010cf7819 */ /* 0x000fc400000006ff */
[----:B------:R-:W-:-:S03]  /*7450*/  SHF.L.U32 R190, R190, 0x10, RZ ;  /* 0x00000010bebe7819 */ /* 0x000fc600000006ff */
[----:B------:R-:W-:Y:S01]  /*7460*/  FFMA.FTZ R227, R188, R36, R207 ;  /* 0x00000024bce37223 */ /* 0x000fe200000100cf */
[----:B------:R-:W-:-:S05]  /*7470*/  SHF.L.U32 R188, R17, 0x10, RZ ;  /* 0x0000001011bc7819 */ /* 0x000fca00000006ff */
[----:B------:R-:W-:Y:S01]  /*7480*/  FFMA.FTZ R228, R189, R38, R188 ;  /* 0x00000026bde47223 */ /* 0x000fe200000100bc */
[----:B------:R-:W-:Y:S02]  /*7490*/  SHF.L.U32 R188, R18, 0x10, RZ ;  /* 0x0000001012bc7819 */ /* 0x000fe400000006ff */
[----:B------:R-:W-:-:S03]  /*74a0*/  SHF.L.U32 R189, R19, 0x10, RZ ;  /* 0x0000001013bd7819 */ /* 0x000fc600000006ff */
[----:B------:R-:W-:Y:S01]  /*74b0*/  FFMA.FTZ R230, R190, R32, R188 ;  /* 0x00000020bee67223 */ /* 0x000fe200000100bc */
[----:B------:R-:W-:-:S04]  /*74c0*/  SHF.L.U32 R188, R191, 0x10, RZ ;  /* 0x00000010bfbc7819 */ /* 0x000fc800000006ff */
[----:B------:R-:W-:Y:S01]  /*74d0*/  F2FP.BF16.F32.PACK_AB R190, R224, R230 ;  /* 0x000000e6e0be723e */ /* 0x000fe200000010ff */
[--C-:B------:R-:W-:Y:S01]  /*74e0*/  FFMA.FTZ R229, R188, R34, R189.reuse ;  /* 0x00000022bce57223 */ /* 0x100fe200000100bd */
[----:B------:R-:W-:Y:S02]  /*74f0*/  PRMT R189, R191, 0x7632, R189 ;  /* 0x00007632bfbd7816 */ /* 0x000fe400000000bd */
        /* <DEDUP_REMOVED lines=8> */
.L_x_14551:
        /* <DEDUP_REMOVED lines=24> */
.L_x_14552:
        /* <DEDUP_REMOVED lines=46> */
.L_x_14553:
        /* <DEDUP_REMOVED lines=24> */
.L_x_14554:
[----:B------:R-:W-:Y:S01]  /*7b60*/  IMAD.WIDE.U32 R244, R246, 0x10, R244 ;  /* 0x00000010f6f47825 */ /* 0x000fe200078e00f4 */
[----:B------:R-:W-:-:S04]  /*7b70*/  UMOV UR11, 0xffffffff ;  /* 0xffffffff000b7882 */ /* 0x000fc80000000000 */
        /* <DEDUP_REMOVED lines=217> */
.L_x_14580:
        /* <DEDUP_REMOVED lines=19> */
[----:B------:R-:W-:Y:S02]  /*8a40*/  FADD.FTZ R190, -R244, R201 ;  /* 0x000000c9f4be7221 */ /* 0x000fe40000010100 */
[----:B------:R-:W2:Y:S01]  /*8a50*/  LDL R201, [R1+0x40] ;  /* 0x0000400001c97983 */ /* 0x000ea20000100800 */
[----:B---3--:R-:W-:-:S03]  /*8a60*/  FFMA.FTZ R188, R188, R16, R146 ;  /* 0x00000010bcbc7223 */ /* 0x008fc60000010092 */
[----:B------:R-:W3:Y:S02]  /*8a70*/  LDL R16, [R1+0x50] ;  /* 0x0000500001107983 */ /* 0x000ee40000100800 */
[----:B0-----:R-:W-:Y:S01]  /*8a80*/  F2FP.BF16.F32.PACK_AB R191, R189, R188 ;  /* 0x000000bcbdbf723e */ /* 0x001fe200000010ff */
[C---:B------:R-:W-:Y:S01]  /*8a90*/  FADD.FTZ R189, -R244.reuse, R197 ;  /* 0x000000c5f4bd7221 */ /* 0x040fe20000010100 */
[C---:B------:R-:W-:Y:S01]  /*8aa0*/  FADD.FTZ R197, -R244.reuse, R200 ;  /* 0x000000c8f4c57221 */ /* 0x040fe20000010100 */
[C---:B------:R-:W-:Y:S02]  /*8ab0*/  FADD.FTZ R188, -R244.reuse, R202 ;  /* 0x000000caf4bc7221 */ /* 0x040fe40000010100 */
[C---:B------:R-:W-:Y:S01]  /*8ac0*/  FMUL.FTZ R200, R207.reuse, R189 ;  /* 0x000000bdcfc87220 */ /* 0x040fe20000410000 */
[C---:B------:R-:W-:Y:S01]  /*8ad0*/  FMUL.FTZ R189, R207.reuse, R198 ;  /* 0x000000c6cfbd7220 */ /* 0x040fe20000410000 */
[----:B------:R-:W4:Y:S04]  /*8ae0*/  LDL R202, [R1+0x44] ;  /* 0x0000440001ca7983 */ /* 0x000f280000100800 */
[----:B------:R-:W2:Y:S01]  /*8af0*/  LDL R198, [R1+0x58] ;  /* 0x0000580001c67983 */ /* 0x000ea20000100800 */
[----:B------:R-:W-:Y:S01]  /*8b00*/  FADD.FTZ R199, -R244, R199 ;  /* 0x000000c7f4c77221 */ /* 0x000fe20000010100 */
[C---:B------:R-:W-:Y:S01]  /*8b10*/  FMUL.FTZ R190, R207.reuse, R190 ;  /* 0x000000becfbe7220 */ /* 0x040fe20000410000 */
[----:B------:R-:W-:-:S02]  /*8b20*/  FMUL.FTZ R197, R207, R197 ;  /* 0x000000c5cfc57220 */ /* 0x000fc40000410000 */
[----:B------:R-:W-:Y:S01]  /*8b30*/  FMUL.FTZ R199, R207, R199 ;  /* 0x000000c7cfc77220 */ /* 0x000fe20000410000 */
[----:B------:R-:W-:Y:S01]  /*8b40*/  FFMA.FTZ R189, R189, R205, R151 ;  /* 0x000000cdbdbd7223 */ /* 0x000fe20000010097 */
[----:B------:R-:W-:Y:S02]  /*8b50*/  FMUL.FTZ R188, R207, R188 ;  /* 0x000000bccfbc7220 */ /* 0x000fe40000410000 */
[----:B----4-:R-:W-:Y:S01]  /*8b60*/  FFMA.FTZ R199, R199, R202, R145 ;  /* 0x000000cac7c77223 */ /* 0x010fe20000010091 */
[----:B--2---:R-:W-:Y:S01]  /*8b70*/  FFMA.FTZ R198, R190, R198, R150 ;  /* 0x000000c6bec67223 */ /* 0x004fe20000010096 */
[----:B------:R-:W-:-:S04]  /*8b80*/  FFMA.FTZ R190, R197, R201, R144 ;  /* 0x000000c9c5be7223 */ /* 0x000fc80000010090 */
[----:B------:R-:W-:Y:S02]  /*8b90*/  F2FP.BF16.F32.PACK_AB R189, R189, R198 ;  /* 0x000000c6bdbd723e */ /* 0x000fe400000010ff */
[----:B------:R-:W-:Y:S02]  /*8ba0*/  F2FP.BF16.F32.PACK_AB R190, R199, R190 ;  /* 0x000000bec7be723e */ /* 0x000fe400000010ff */
[----:B------:R-:W0:Y:S01]  /*8bb0*/  @!P2 LDC.64 R198, c[0x0][0x3c0] ;  /* 0x0000f000ffc6ab82 */ /* 0x000e220000000a00 */
[----:B------:R-:W-:-:S07]  /*8bc0*/  FFMA.FTZ R197, R200, R206, R149 ;  /* 0x000000cec8c57223 */ /* 0x000fce0000010095 */
[----:B------:R-:W1:Y:S01]  /*8bd0*/  LDC.64 R200, c[0x0][0x428] ;  /* 0x00010a00ffc87b82 */ /* 0x000e620000000a00 */
[----:B0-----:R-:W-:-:S05]  /*8be0*/  @!P2 IMAD.WIDE R198, R9, 0x4, R198 ;  /* 0x0000000409c6a825 */ /* 0x001fca00078e02c6 */
[----:B------:R0:W-:Y:S02]  /*8bf0*/  @!P2 STG.E desc[UR6][R198.64], R245 ;  /* 0x000000f5c600a986 */ /* 0x0001e4000c101906 */
[----:B0-----:R-:W0:Y:S01]  /*8c00*/  @!P2 LDC.64 R198, c[0x0][0x3c8] ;  /* 0x0000f200ffc6ab82 */ /* 0x001e220000000a00 */
[----:B---3--:R-:W-:Y:S02]  /*8c10*/  FFMA.FTZ R188, R188, R16, R148 ;  /* 0x00000010bcbc7223 */ /* 0x008fe40000010094 */
[----:B------:R2:W5:Y:S03]  /*8c20*/  LDL.LU R16, [R1+0x60] ;  /* 0x0000600001107983 */ /* 0x0005660000300800 */
[----:B------:R-:W-:Y:S01]  /*8c30*/  F2FP.BF16.F32.PACK_AB R188, R197, R188 ;  /* 0x000000bcc5bc723e */ /* 0x000fe200000010ff */
[----:B-1----:R-:W-:Y:S01]  /*8c40*/  IMAD.WIDE.U32 R196, R196, 0x10, R200 ;  /* 0x00000010c4c47825 */ /* 0x002fe200078e00c8 */
[----:B------:R-:W3:Y:S04]  /*8c50*/  LDL R205, [R1+0x3c] ;  /* 0x00003c0001cd7983 */ /* 0x000ee80000100800 */
[----:B------:R-:W4:Y:S04]  /*8c60*/  LDL R202, [R1+0x34] ;  /* 0x0000340001ca7983 */ /* 0x000f280000100800 */
[----:B------:R-:W2:Y:S04]  /*8c70*/  LDL.LU R206, [R1+0xc] ;  /* 0x00000c0001ce7983 */ /* 0x000ea80000300800 */
[----:B------:R-:W2:Y:S01]  /*8c80*/  LDL R245, [R1+0x24] ;  /* 0x0000240001f57983 */ /* 0x000ea20000100800 */
        /* <DEDUP_REMOVED lines=9> */
[----:B------:R-:W-:-:S03]  /*8d20*/  FADD.FTZ R189, -R244, R194 ;  /* 0x000000c2f4bd7221 */ /* 0x000fc60000010100 */
        /* <DEDUP_REMOVED lines=9> */
[----:B------:R-:W-:Y:S01]  /*8dc0*/  FADD.FTZ R195, -R244, R218 ;  /* 0x000000daf4c37221 */ /* 0x000fe20000010100 */
[----:B------:R-:W2:Y:S04]  /*8dd0*/  LDL.LU R219, [R1+0x8] ;  /* 0x0000080001db7983 */ /* 0x000ea80000300800 */
[----:B------:R-:W2:Y:S01]  /*8de0*/  LDL R218, [R1+0x1c] ;  /* 0x00001c0001da7983 */ /* 0x000ea20000100800 */
[----:B---3--:R-:W-:Y:S01]  /*8df0*/  FFMA.FTZ R11, R11, R205, R143 ;  /* 0x000000cd0b0b7223 */ /* 0x008fe2000001008f */
[----:B----4-:R-:W-:Y:S01]  /*8e00*/  FFMA.FTZ R10, R10, R202, R141 ;  /* 0x000000ca0a0a7223 */ /* 0x010fe2000001008d */
[----:B--2---:R-:W-:Y:S01]  /*8e10*/  FFMA.FTZ R188, R188, R191, R138 ;  /* 0x000000bfbcbc7223 */ /* 0x004fe2000001008a */
[----:B------:R-:W-:-:S05]  /*8e20*/  FFMA.FTZ R189, R189, R196, R139 ;  /* 0x000000c4bdbd7223 */ /* 0x000fca000001008b */
[----:B------:R-:W-:Y:S01]  /*8e30*/  F2FP.BF16.F32.PACK_AB R191, R189, R188 ;  /* 0x000000bcbdbf723e */ /* 0x000fe200000010ff */
[C---:B------:R-:W-:Y:S01]  /*8e40*/  FADD.FTZ R188, -R244.reuse, R193 ;  /* 0x000000c1f4bc7221 */ /* 0x040fe20000010100 */
[----:B------:R-:W-:-:S03]  /*8e50*/  FADD.FTZ R189, -R244, R192 ;  /* 0x000000c0f4bd7221 */ /* 0x000fc60000010100 */
[C---:B------:R-:W-:Y:S01]  /*8e60*/  FMUL.FTZ R188, R207.reuse, R188 ;  /* 0x000000bccfbc7220 */ /* 0x040fe20000410000 */
[----:B------:R-:W-:-:S03]  /*8e70*/  FMUL.FTZ R189, R207, R189 ;  /* 0x000000bdcfbd7220 */ /* 0x000fc60000410000 */
[----:B------:R-:W-:Y:S01]  /*8e80*/  FFMA.FTZ R12, R188, R197, R140 ;  /* 0x000000c5bc0c7223 */ /* 0x000fe2000001008c */
[----:B------:R-:W-:Y:S01]  /*8e90*/  FFMA.FTZ R189, R189, R198, R142 ;  /* 0x000000c6bdbd7223 */ /* 0x000fe2000001008e */
[----:B------:R-:W-:-:S03]  /*8ea0*/  FADD.FTZ R196, -R244, R220 ;  /* 0x000000dcf4c47221 */ /* 0x000fc60000010100 */
[----:B------:R-:W-:Y:S01]  /*8eb0*/  F2FP.BF16.F32.PACK_AB R188, R10, R12 ;  /* 0x0000000c0abc723e */ /* 0x000fe200000010ff */
[----:B------:R-:W2:Y:S01]  /*8ec0*/  LDL R220, [R1+0x14] ;  /* 0x0000140001dc7983 */ /* 0x000ea20000100800 */
[----:B------:R-:W-:Y:S01]  /*8ed0*/  F2FP.BF16.F32.PACK_AB R189, R11, R189 ;  /* 0x000000bd0bbd723e */ /* 0x000fe200000010ff */
[----:B------:R-:W-:-:S04]  /*8ee0*/  IMAD.WIDE.U32 R10, R206, 0x10, R200 ;  /* 0x00000010ce0a7825 */ /* 0x000fc800078e00c8 */
[C---:B------:R-:W-:Y:S01]  /*8ef0*/  FADD.FTZ R200, -R244.reuse, R221 ;  /* 0x000000ddf4c87221 */ /* 0x040fe20000010100 */
[C---:B------:R-:W-:Y:S01]  /*8f00*/  FADD.FTZ R198, -R244.reuse, R222 ;  /* 0x000000def4c67221 */ /* 0x040fe20000010100 */
[----:B------:R-:W3:Y:S04]  /*8f10*/  LDL R221, [R1+0x10] ;  /* 0x0000100001dd7983 */ /* 0x000ee80000100800 */
[----:B------:R-:W4:Y:S01]  /*8f20*/  LDL R222, [R1+0x18] ;  /* 0x0000180001de7983 */ /* 0x000f220000100800 */
[----:B------:R-:W-:-:S03]  /*8f30*/  FADD.FTZ R205, -R244, R225 ;  /* 0x000000e1f4cd7221 */ /* 0x000fc60000010100 */
[----:B------:R-:W4:Y:S01]  /*8f40*/  LDL.LU R225, [R1+0x4] ;  /* 0x0000040001e17983 */ /* 0x000f220000300800 */
[----:B------:R-:W-:Y:S01]  /*8f50*/  FFMA.FTZ R190, R190, R245, R137 ;  /* 0x000000f5bebe7223 */ /* 0x000fe20000010089 */
[C---:B------:R-:W-:Y:S01]  /*8f60*/  FADD.FTZ R245, -R244.reuse, R7 ;  /* 0x00000007f4f57221 */ /* 0x040fe20000010100 */
[C---:B------:R-:W-:Y:S01]  /*8f70*/  FADD.FTZ R7, -R244.reuse, R204 ;  /* 0x000000ccf4077221 */ /* 0x040fe20000010100 */
[C---:B------:R-:W-:Y:S02]  /*8f80*/  FADD.FTZ R204, -R244.reuse, R228 ;  /* 0x000000e4f4cc7221 */ /* 0x040fe40000010100 */
[----:B------:R-:W4:Y:S01]  /*8f90*/  LDL.LU R228, [R1] ;  /* 0x0000000001e47983 */ /* 0x000f220000300800 */
[----:B------:R-:W-:-:S04]  /*8fa0*/  FADD.FTZ R13, -R244, R13 ;  /* 0x0000000df40d7221 */ /* 0x000fc80000010100 */
[----:B------:R-:W-:-:S04]  /*8fb0*/  FMUL.FTZ R13, R207, R13 ;  /* 0x0000000dcf0d7220 */ /* 0x000fc80000410000 */
[----:B------:R-:W-:Y:S01]  /*8fc0*/  FFMA.FTZ R13, R13, R199, R136 ;  /* 0x000000c70d0d7223 */ /* 0x000fe20000010088 */
[C---:B------:R-:W-:Y:S01]  /*8fd0*/  FADD.FTZ R192, -R244.reuse, R2 ;  /* 0x00000002f4c07221 */ /* 0x040fe20000010100 */
[C---:B------:R-:W-:Y:S01]  /*8fe0*/  FADD.FTZ R12, -R244.reuse, R0 ;  /* 0x00000000f40c7221 */ /* 0x040fe20000010100 */
[----:B------:R-:W-:Y:S02]  /*8ff0*/  FADD.FTZ R2, -R244, R4 ;  /* 0x00000004f4027221 */ /* 0x000fe40000010100 */
[----:B------:R-:W-:Y:S01]  /*9000*/  F2FP.BF16.F32.PACK_AB R190, R190, R13 ;  /* 0x0000000dbebe723e */ /* 0x000fe200000010ff */
[C---:B------:R-:W-:Y:S01]  /*9010*/  FADD.FTZ R4, -R244.reuse, R203 ;  /* 0x000000cbf4047221 */ /* 0x040fe20000010100 */
[C---:B------:R-:W-:Y:S01]  /*9020*/  FADD.FTZ R202, -R244.reuse, R227 ;  /* 0x000000e3f4ca7221 */ /* 0x040fe20000010100 */
[C---:B------:R-:W-:Y:S01]  /*9030*/  FADD.FTZ R203, -R244.reuse, R226 ;  /* 0x000000e2f4cb7221 */ /* 0x040fe20000010100 */
[C---:B------:R-:W-:Y:S01]  /*9040*/  FADD.FTZ R5, -R244.reuse, R5 ;  /* 0x00000005f4057221 */ /* 0x040fe20000010100 */
[----:B------:R0:W-:Y:S01]  /*9050*/  STG.E.128 desc[UR6][R10.64], R188 ;  /* 0x000000bc0a007986 */ /* 0x0001e2000c101d06 */
[----:B------:R-:W1:Y:S01]  /*9060*/  LDC.64 R226, c[0x0][0x428] ;  /* 0x00010a00ffe27b82 */ /* 0x000e620000000a00 */
[C---:B------:R-:W-:Y:S01]  /*9070*/  FADD.FTZ R13, -R244.reuse, R8 ;  /* 0x00000008f40d7221 */ /* 0x040fe20000010100 */
[C---:B------:R-:W-:Y:S01]  /*9080*/  FMUL.FTZ R2, R207.reuse, R2 ;  /* 0x00000002cf027220 */ /* 0x040fe20000410000 */
[C---:B------:R-:W-:Y:S01]  /*9090*/  FADD.FTZ R0, -R244.reuse, R6 ;  /* 0x00000006f4007221 */ /* 0x040fe20000010100 */
[C---:B------:R-:W-:Y:S01]  /*90a0*/  FADD.FTZ R8, -R244.reuse, R20 ;  /* 0x00000014f4087221 */ /* 0x040fe20000010100 */
[----:B------:R-:W-:Y:S01]  /*90b0*/  FADD.FTZ R6, -R244, R21 ;  /* 0x00000015f4067221 */ /* 0x000fe20000010100 */
[----:B------:R-:W-:Y:S01]  /*90c0*/  FFMA.FTZ R2, R2, R250, R130 ;  /* 0x000000fa02027223 */ /* 0x000fe20000010082 */
[----:B------:R-:W-:Y:S01]  /*90d0*/  MOV R20, R13 ;  /* 0x0000000d00147202 */ /* 0x000fe20000000f00 */
[C---:B------:R-:W-:Y:S01]  /*90e0*/  FADD.FTZ R3, -R244.reuse, R3 ;  /* 0x00000003f4037221 */ /* 0x040fe20000010100 */
[C---:B0-----:R-:W-:Y:S01]  /*90f0*/  FADD.FTZ R10, -R244.reuse, R22 ;  /* 0x00000016f40a7221 */ /* 0x041fe20000010100 */
[----:B------:R-:W-:Y:S01]  /*9100*/  MOV R22, R12 ;  /* 0x0000000c00167202 */ /* 0x000fe20000000f00 */
[----:B------:R-:W-:Y:S01]  /*9110*/  FADD.FTZ R12, -R244, R23 ;  /* 0x00000017f40c7221 */ /* 0x000fe20000010100 */
[----:B------:R-:W-:Y:S01]  /*9120*/  FMUL.FTZ R23, R207, R5 ;  /* 0x00000005cf177220 */ /* 0x000fe20000410000 */
[----:B------:R-:W-:-:S03]  /*9130*/  MOV R21, R192 ;  /* 0x000000c000157202 */ /* 0x000fc60000000f00 */
[----:B------:R-:W-:Y:S01]  /*9140*/  FFMA.FTZ R23, R23, R251, R131 ;  /* 0x000000fb17177223 */ /* 0x000fe20000010083 */
[C---:B------:R-:W-:Y:S01]  /*9150*/  FMUL.FTZ R20, R207.reuse, R20 ;  /* 0x00000014cf147220 */ /* 0x040fe20000410000 */
[C---:B------:R-:W-:Y:S01]  /*9160*/  FMUL.FTZ R3, R207.reuse, R3 ;  /* 0x00000003cf037220 */ /* 0x040fe20000410000 */
[----:B------:R-:W-:Y:S02]  /*9170*/  FMUL.FTZ R0, R207, R0 ;  /* 0x00000000cf007220 */ /* 0x000fe40000410000 */
[----:B------:R-:W-:Y:S01]  /*9180*/  F2FP.BF16.F32.PACK_AB R23, R23, R2 ;  /* 0x000000021717723e */ /* 0x000fe200000010ff */
[C---:B------:R-:W-:Y:S01]  /*9190*/  FMUL.FTZ R2, R207.reuse, R22 ;  /* 0x00000016cf027220 */ /* 0x040fe20000410000 */
[C---:B------:R-:W-:Y:S01]  /*91a0*/  FMUL.FTZ R21, R207.reuse, R21 ;  /* 0x00000015cf157220 */ /* 0x040fe20000410000 */
[----:B------:R-:W-:Y:S01]  /*91b0*/  FMUL.FTZ R22, R207, R245 ;  /* 0x000000f5cf167220 */ /* 0x000fe20000410000 */
[----:B------:R-:W-:Y:S01]  /*91c0*/  FFMA.FTZ R3, R3, R248, R128 ;  /* 0x000000f803037223 */ /* 0x000fe20000010080 */
[----:B------:R-:W-:-:S02]  /*91d0*/  FFMA.FTZ R0, R0, R249, R129 ;  /* 0x000000f900007223 */ /* 0x000fc40000010081 */
[----:B------:R-:W-:Y:S01]  /*91e0*/  FFMA.FTZ R218, R22, R218, R135 ;  /* 0x000000da16da7223 */ /* 0x000fe20000010087 */
[C---:B------:R-:W-:Y:S01]  /*91f0*/  FADD.FTZ R11, -R244.reuse, R15 ;  /* 0x0000000ff40b7221 */ /* 0x040fe20000010100 */
[C---:B------:R-:W-:Y:S01]  /*9200*/  FADD.FTZ R13, -R244.reuse, R215 ;  /* 0x000000d7f40d7221 */ /* 0x040fe20000010100 */
[C---:B------:R-:W-:Y:S01]  /*9210*/  FADD.FTZ R193, -R244.reuse, R208 ;  /* 0x000000d0f4c17221 */ /* 0x040fe20000010100 */
[C---:B------:R-:W-:Y:S01]  /*9220*/  FADD.FTZ R188, -R244.reuse, R212 ;  /* 0x000000d4f4bc7221 */ /* 0x040fe20000010100 */
[C---:B------:R-:W-:Y:S01]  /*9230*/  FADD.FTZ R189, -R244.reuse, R210 ;  /* 0x000000d2f4bd7221 */ /* 0x040fe20000010100 */
[----:B------:R-:W-:Y:S01]  /*9240*/  FADD.FTZ R208, -R244, R224 ;  /* 0x000000e0f4d07221 */ /* 0x000fe20000010100 */
[----:B------:R-:W-:Y:S01]  /*9250*/  F2FP.BF16.F32.PACK_AB R22, R0, R3 ;  /* 0x000000030016723e */ /* 0x000fe200000010ff */
        /* <DEDUP_REMOVED lines=9> */
[C---:B------:R-:W-:Y:S01]  /*92f0*/  FMUL.FTZ R6, R207.reuse, R10 ;  /* 0x0000000acf067220 */ /* 0x040fe20000410000 */
[C---:B------:R-:W-:Y:S01]  /*9300*/  FMUL.FTZ R8, R207.reuse, R12 ;  /* 0x0000000ccf087220 */ /* 0x040fe20000410000 */
[C---:B------:R-:W-:Y:S01]  /*9310*/  FMUL.FTZ R11, R207.reuse, R13 ;  /* 0x0000000dcf0b7220 */ /* 0x040fe20000410000 */
[C---:B------:R-:W-:Y:S01]  /*9320*/  FMUL.FTZ R12, R207.reuse, R188 ;  /* 0x000000bccf0c7220 */ /* 0x040fe20000410000 */
[C---:B------:R-:W-:Y:S01]  /*9330*/  FMUL.FTZ R13, R207.reuse, R189 ;  /* 0x000000bdcf0d7220 */ /* 0x040fe20000410000 */
[C---:B------:R-:W-:Y:S01]  /*9340*/  FMUL.FTZ R15, R207.reuse, R15 ;  /* 0x0000000fcf0f7220 */ /* 0x040fe20000410000 */
[C---:B------:R-:W-:Y:S01]  /*9350*/  FMUL.FTZ R10, R207.reuse, R14 ;  /* 0x0000000ecf0a7220 */ /* 0x040fe20000410000 */
[C---:B------:R-:W-:Y:S01]  /*9360*/  FADD.FTZ R192, -R244.reuse, R214 ;  /* 0x000000d6f4c07221 */ /* 0x040fe20000010100 */
[----:B------:R-:W-:Y:S01]  /*9370*/  FADD.FTZ R206, -R244, R230 ;  /* 0x000000e6f4ce7221 */ /* 0x000fe20000010100 */
[C---:B------:R-:W-:Y:S01]  /*9380*/  FMUL.FTZ R14, R207.reuse, R190 ;  /* 0x000000becf0e7220 */ /* 0x040fe20000410000 */
[----:B------:R-:W-:Y:S01]  /*9390*/  FFMA.FTZ R6, R6, R184, R120 ;  /* 0x000000b806067223 */ /* 0x000fe20000010078 */
[----:B------:R-:W-:Y:S01]  /*93a0*/  FMUL.FTZ R190, R207, R194 ;  /* 0x000000c2cfbe7220 */ /* 0x000fe20000410000 */
[----:B------:R-:W-:Y:S01]  /*93b0*/  FFMA.FTZ R12, R12, R182, R118 ;  /* 0x000000b60c0c7223 */ /* 0x000fe20000010076 */
[----:B------:R-:W-:Y:S01]  /*93c0*/  FFMA.FTZ R13, R13, R183, R119 ;  /* 0x000000b70d0d7223 */ /* 0x000fe20000010077 */
[----:B------:R-:W-:Y:S01]  /*93d0*/  FMUL.FTZ R194, R207, R198 ;  /* 0x000000c6cfc27220 */ /* 0x000fe20000410000 */
[----:B------:R-:W-:Y:S01]  /*93e0*/  FFMA.FTZ R11, R11, R180, R116 ;  /* 0x000000b40b0b7223 */ /* 0x000fe20000010074 */
[C---:B------:R-:W-:Y:S01]  /*93f0*/  FMUL.FTZ R198, R207.reuse, R203 ;  /* 0x000000cbcfc67220 */ /* 0x040fe20000410000 */
[----:B------:R-:W-:Y:S01]  /*9400*/  FADD.FTZ R5, -R244, R236 ;  /* 0x000000ecf4057221 */ /* 0x000fe20000010100 */
[C---:B------:R-:W-:Y:S01]  /*9410*/  FMUL.FTZ R188, R207.reuse, R192 ;  /* 0x000000c0cfbc7220 */ /* 0x040fe20000410000 */
[C---:B------:R-:W-:Y:S01]  /*9420*/  FMUL.FTZ R189, R207.reuse, R193 ;  /* 0x000000c1cfbd7220 */ /* 0x040fe20000410000 */
[C---:B------:R-:W-:Y:S01]  /*9430*/  FMUL.FTZ R203, R207.reuse, R206 ;  /* 0x000000cecfcb7220 */ /* 0x040fe20000410000 */
[----:B------:R-:W-:Y:S01]  /*9440*/  FFMA.FTZ R0, R0, R242, R126 ;  /* 0x000000f200007223 */ /* 0x000fe2000001007e */
[C---:B------:R-:W-:Y:S01]  /*9450*/  FMUL.FTZ R192, R207.reuse, R196 ;  /* 0x000000c4cfc07220 */ /* 0x040fe20000410000 */
[C---:B------:R-:W-:Y:S01]  /*9460*/  FMUL.FTZ R196, R207.reuse, R200 ;  /* 0x000000c8cfc47220 */ /* 0x040fe20000410000 */
[C---:B------:R-:W-:Y:S01]  /*9470*/  FMUL.FTZ R201, R207.reuse, R201 ;  /* 0x000000c9cfc97220 */ /* 0x040fe20000410000 */
        /* <DEDUP_REMOVED lines=19> */
[----:B------:R-:W-:Y:S01]  /*95b0*/  FMUL.FTZ R197, R207, R202 ;  /* 0x000000cacfc57220 */ /* 0x000fe20000410000 */
        /* <DEDUP_REMOVED lines=16> */
[----:B--2---:R-:W-:Y:S01]  /*96c0*/  FFMA.FTZ R20, R20, R220, R133 ;  /* 0x000000dc14147223 */ /* 0x004fe20000010085 */
[----:B---3--:R-:W-:Y:S01]  /*96d0*/  FFMA.FTZ R2, R2, R221, R132 ;  /* 0x000000dd02027223 */ /* 0x008fe20000010084 */
[----:B----4-:R-:W-:-:S04]  /*96e0*/  FFMA.FTZ R21, R21, R222, R134 ;  /* 0x000000de15157223 */ /* 0x010fc80000010086 */
[----:B------:R-:W-:Y:S01]  /*96f0*/  F2FP.BF16.F32.PACK_AB R20, R20, R2 ;  /* 0x000000021414723e */ /* 0x000fe200000010ff */
[----:B-1----:R-:W-:Y:S01]  /*9700*/  IMAD.WIDE.U32 R2, R219, 0x10, R226 ;  /* 0x00000010db027825 */ /* 0x002fe200078e00e2 */
[----:B------:R-:W-:-:S05]  /*9710*/  F2FP.BF16.F32.PACK_AB R21, R218, R21 ;  /* 0x00000015da15723e */ /* 0x000fca00000010ff */
[----:B------:R0:W-:Y:S01]  /*9720*/  STG.E.128 desc[UR6][R2.64], R20 ;  /* 0x0000001402007986 */ /* 0x0001e2000c101d06 */
[C---:B------:R-:W-:Y:S01]  /*9730*/  FMUL.FTZ R218, R207.reuse, R208 ;  /* 0x000000d0cfda7220 */ /* 0x040fe20000410000 */
[----:B------:R-:W-:Y:S01]  /*9740*/  FMUL.FTZ R222, R207, R5 ;  /* 0x00000005cfde7220 */ /* 0x000fe20000410000 */
[----:B------:R-:W-:Y:S01]  /*9750*/  FFMA.FTZ R5, R4, R243, R127 ;  /* 0x000000f304057223 */ /* 0x000fe2000001007f */
[----:B0-----:R-:W-:Y:S01]  /*9760*/  FFMA.FTZ R21, R7, R185, R121 ;  /* 0x000000b907157223 */ /* 0x001fe20000010079 */
[----:B------:R-:W-:Y:S01]  /*9770*/  FFMA.FTZ R20, R15, R181, R117 ;  /* 0x000000b50f147223 */ /* 0x000fe20000010075 */
[----:B------:R-:W-:-:S04]  /*9780*/  IMAD.WIDE.U32 R2, R225, 0x10, R226 ;  /* 0x00000010e1027825 */ /* 0x000fc800078e00e2 */
[----:B------:R-:W-:Y:S01]  /*9790*/  FFMA.FTZ R225, R10, R187, R123 ;  /* 0x000000bb0ae17223 */ /* 0x000fe2000001007b */
[----:B------:R-:W-:Y:S02]  /*97a0*/  F2FP.BF16.F32.PACK_AB R6, R21, R6 ;  /* 0x000000061506723e */ /* 0x000fe400000010ff */
[----:B------:R-:W-:Y:S01]  /*97b0*/  F2FP.BF16.F32.PACK_AB R21, R13, R12 ;  /* 0x0000000c0d15723e */ /* 0x000fe200000010ff */
[----:B------:R-:W-:Y:S01]  /*97c0*/  FFMA.FTZ R12, R190, R172, R108 ;  /* 0x000000acbe0c7223 */ /* 0x000fe2000001006c */
[----:B------:R-:W-:Y:S01]  /*97d0*/  F2FP.BF16.F32.PACK_AB R20, R20, R11 ;  /* 0x0000000b1414723e */ /* 0x000fe200000010ff */
[----:B------:R-:W-:Y:S01]  /*97e0*/  FFMA.FTZ R23, R188, R178, R114 ;  /* 0x000000b2bc177223 */ /* 0x000fe20000010072 */
[----:B------:R-:W-:Y:S01]  /*97f0*/  FFMA.FTZ R10, R189, R179, R115 ;  /* 0x000000b3bd0a7223 */ /* 0x000fe20000010073 */
[----:B------:R-:W-:Y:S01]  /*9800*/  FFMA.FTZ R190, R203, R160, R96 ;  /* 0x000000a0cbbe7223 */ /* 0x000fe20000010060 */
[----:B------:R-:W-:Y:S01]  /*9810*/  FFMA.FTZ R11, R218, R161, R97 ;  /* 0x000000a1da0b7223 */ /* 0x000fe20000010061 */
[----:B------:R-:W-:-:S02]  /*9820*/  F2FP.BF16.F32.PACK_AB R5, R5, R0 ;  /* 0x000000000505723e */ /* 0x000fc400000010ff */
[----:B------:R-:W-:Y:S02]  /*9830*/  F2FP.BF16.F32.PACK_AB R23, R10, R23 ;  /* 0x000000170a17723e */ /* 0x000fe400000010ff */
[----:B------:R-:W-:Y:S01]  /*9840*/  F2FP.BF16.F32.PACK_AB R190, R11, R190 ;  /* 0x000000be0bbe723e */ /* 0x000fe200000010ff */
[----:B------:R-:W-:Y:S01]  /*9850*/  FFMA.FTZ R15, R196, R170, R106 ;  /* 0x000000aac40f7223 */ /* 0x000fe2000001006a */
[----:B------:R-:W0:Y:S01]  /*9860*/  LDC.64 R10, c[0x0][0x380] ;  /* 0x0000e000ff0a7b82 */ /* 0x000e220000000a00 */
[----:B------:R-:W-:Y:S01]  /*9870*/  FFMA.FTZ R0, R201, R171, R107 ;  /* 0x000000abc9007223 */ /* 0x000fe2000001006b */
[----:B------:R-:W-:Y:S01]  /*9880*/  FFMA.FTZ R13, R192, R174, R110 ;  /* 0x000000aec00d7223 */ /* 0x000fe2000001006e */
[C---:B------:R-:W-:Y:S01]  /*9890*/  FMUL.FTZ R220, R207.reuse, R209 ;  /* 0x000000d1cfdc7220 */ /* 0x040fe20000410000 */
[----:B------:R-:W-:Y:S02]  /*98a0*/  FMUL.FTZ R221, R207, R210 ;  /* 0x000000d2cfdd7220 */ /* 0x000fe40000410000 */
[----:B------:R-:W-:Y:S01]  /*98b0*/  F2FP.BF16.F32.PACK_AB R15, R0, R15 ;  /* 0x0000000f000f723e */ /* 0x000fe200000010ff */
[----:B------:R-:W-:Y:S01]  /*98c0*/  FFMA.FTZ R0, R193, R175, R111 ;  /* 0x000000afc1007223 */ /* 0x000fe2000001006f */
[----:B------:R-:W-:Y:S01]  /*98d0*/  FMUL.FTZ R219, R207, R211 ;  /* 0x000000d3cfdb7220 */ /* 0x000fe20000410000 */
[----:B------:R-:W-:Y:S01]  /*98e0*/  F2FP.BF16.F32.PACK_AB R7, R225, R8 ;  /* 0x00000008e107723e */ /* 0x000fe200000010ff */
[----:B------:R-:W-:Y:S01]  /*98f0*/  FFMA.FTZ R189, R200, R166, R102 ;  /* 0x000000a6c8bd7223 */ /* 0x000fe20000010066 */
        /* <DEDUP_REMOVED lines=35> */
.L_x_14534:
[----:B------:R-:W-:Y:S01]  /*9b30*/  HFMA2 R190, -RZ, RZ, 0, 5.9604644775390625e-08 ;  /* 0x00000001ffbe7431 */ /* 0x000fe200000001ff */
[----:B------:R-:W-:Y:S01]  /*9b40*/  BSSY B0, `(.L_x_14557) ;  /* 0x0000006000007945 */ /* 0x000fe20003800000 */
[----:B------:R-:W-:Y:S02]  /*9b50*/  MOV R189, 0x1f ;  /* 0x0000001f00bd7802 */ /* 0x000fe40000000f00 */
[----:B------:R-:W-:-:S07]  /*9b60*/  MOV R188, 0xffffffff ;  /* 0xffffffff00bc7802 */ /* 0x000fce0000000f00 */
[----:B------:R-:W-:Y:S05]  /*9b70*/  WARPSYNC.COLLECTIVE R188, `(.L_x_14558) ;  /* 0x00000000bc087348 */ /* 0x000fea0003c00000 */
[----:B------:R0:W1:Y:S02]  /*9b80*/  SHFL.BFLY P0, R207, R191, R190, R189 ;  /* 0x0c0000bebfcf7389 */ /* 0x00006400000000bd */
[----:B01----:R-:W-:Y:S05]  /*9b90*/  ENDCOLLECTIVE ;  /* 0x000000000000791b */ /* 0x003fea0003800000 */
.L_x_14558:
[----:B------:R-:W-:Y:S05]  /*9ba0*/  BSYNC B0 ;  /* 0x0000000000007941 */ /* 0x000fea0003800000 */
.L_x_14557:
[----:B------:R-:W-:Y:S01]  /*9bb0*/  MOV R188, R207 ;  /* 0x000000cf00bc7202 */ /* 0x000fe20000000f00 */
[----:B------:R-:W-:Y:S01]  /*9bc0*/  HFMA2 R190, -RZ, RZ, 0, 1.1920928955078125e-07 ;  /* 0x00000002ffbe7431 */ /* 0x000fe200000001ff */
[----:B------:R-:W-:Y:S01]  /*9bd0*/  MOV R189, 0x1f ;  /* 0x0000001f00bd7802 */ /* 0x000fe20000000f00 */
[----:B------:R-:W0:Y:S02]  /*9be0*/  LDC R244, c[0x0][0x400] ;  /* 0x00010000fff47b82 */ /* 0x000e240000000800 */
[----:B------:R-:W-:Y:S01]  /*9bf0*/  FADD.FTZ R191, R191, R188 ;  /* 0x000000bcbfbf7221 */ /* 0x000fe20000010000 */
[----:B------:R-:W-:-:S07]  /*9c00*/  MOV R188, 0xffffffff ;  /* 0xffffffff00bc7802 */ /* 0x000fce0000000f00 */
[----:B0-----:R-:W-:Y:S05]  /*9c10*/  WARPSYNC.COLLECTIVE R188, `(.L_x_14559) ;  /* 0x00000000bc087348 */ /* 0x001fea0003c00000 */
[----:B------:R1:W2:Y:S02]  /*9c20*/  SHFL.BFLY P0, R207, R191, R190, R189 ;  /* 0x0c0000bebfcf7389 */ /* 0x0002a400000000bd */
[----:B012---:R-:W-:Y:S05]  /*9c30*/  ENDCOLLECTIVE ;  /* 0x000000000000791b */ /* 0x007fea0003800000 */
.L_x_14559:
[----:B------:R-:W-:Y:S01]  /*9c40*/  HFMA2 R190, -RZ, RZ, 0, 2.384185791015625e-07 ;  /* 0x00000004ffbe7431 */ /* 0x000fe200000001ff */
[----:B------:R-:W-:-:S05]  /*9c50*/  MOV R188, R207 ;  /* 0x000000cf00bc7202 */ /* 0x000fca0000000f00 */
[----:B------:R-:W-:Y:S01]  /*9c60*/  FADD.FTZ R191, R191, R188 ;  /* 0x000000bcbfbf7221 */ /* 0x000fe20000010000 */
[----:B------:R-:W-:-:S07]  /*9c70*/  MOV R188, 0xffffffff ;  /* 0xffffffff00bc7802 */ /* 0x000fce0000000f00 */
[----:B------:R-:W-:Y:S05]  /*9c80*/  WARPSYNC.COLLECTIVE R188, `(.L_x_14560) ;  /* 0x00000000bc087348 */ /* 0x000fea0003c00000 */
[----:B------:R0:W1:Y:S02]  /*9c90*/  SHFL.BFLY P0, R207, R191, R190, R189 ;  /* 0x0c0000bebfcf7389 */ /* 0x00006400000000bd */
[----:B01----:R-:W-:Y:S05]  /*9ca0*/  ENDCOLLECTIVE ;  /* 0x000000000000791b */ /* 0x003fea0003800000 */
.L_x_14560:
[----:B------:R-:W-:Y:S01]  /*9cb0*/  HFMA2 R190, -RZ, RZ, 0, 4.76837158203125e-07 ;  /* 0x00000008ffbe7431 */ /* 0x000fe200000001ff */
[----:B------:R-:W-:-:S05]  /*9cc0*/  MOV R188, R207 ;  /* 0x000000cf00bc7202 */ /* 0x000fca0000000f00 */
[----:B------:R-:W-:Y:S01]  /*9cd0*/  FADD.FTZ R191, R191, R188 ;  /* 0x000000bcbfbf7221 */ /* 0x000fe20000010000 */
[----:B------:R-:W-:-:S07]  /*9ce0*/  MOV R188, 0xffffffff ;  /* 0xffffffff00bc7802 */ /* 0x000fce0000000f00 */
[----:B------:R-:W-:Y:S05]  /*9cf0*/  WARPSYNC.COLLECTIVE R188, `(.L_x_14561) ;  /* 0x00000000bc087348 */ /* 0x000fea0003c00000 */
[----:B------:R0:W1:Y:S02]  /*9d00*/  SHFL.BFLY P0, R207, R191, R190, R189 ;  /* 0x0c0000bebfcf7389 */ /* 0x00006400000000bd */
[----:B01----:R-:W-:Y:S05]  /*9d10*/  ENDCOLLECTIVE ;  /* 0x000000000000791b */ /* 0x003fea0003800000 */
.L_x_14561:
[----:B------:R-:W-:Y:S01]  /*9d20*/  HFMA2 R190, -RZ, RZ, 0, 9.5367431640625e-07 ;  /* 0x00000010ffbe7431 */ /* 0x000fe200000001ff */
[----:B------:R-:W-:-:S05]  /*9d30*/  MOV R188, R207 ;  /* 0x000000cf00bc7202 */ /* 0x000fca0000000f00 */
[----:B------:R-:W-:Y:S01]  /*9d40*/  FADD.FTZ R191, R191, R188 ;  /* 0x000000bcbfbf7221 */ /* 0x000fe20000010000 */
[----:B------:R-:W-:-:S07]  /*9d50*/  MOV R188, 0xffffffff ;  /* 0xffffffff00bc7802 */ /* 0x000fce0000000f00 */
[----:B------:R-:W-:Y:S05]  /*9d60*/  WARPSYNC.COLLECTIVE R188, `(.L_x_14562) ;  /* 0x00000000bc087348 */ /* 0x000fea0003c00000 */
[----:B------:R0:W1:Y:S02]  /*9d70*/  SHFL.BFLY P0, R207, R191, R190, R189 ;  /* 0x0c0000bebfcf7389 */ /* 0x00006400000000bd */
[----:B01----:R-:W-:Y:S05]  /*9d80*/  ENDCOLLECTIVE ;  /* 0x000000000000791b */ /* 0x003fea0003800000 */
.L_x_14562:
        /* <DEDUP_REMOVED lines=131> */
[----:B------:R-:W-:-:S03]  /*a5c0*/  MOV R189, 0x1f ;  /* 0x0000001f00bd7802 */ /* 0x000fc60000000f00 */
[----:B------:R-:W-:Y:S01]  /*a5d0*/  FFMA.FTZ R191, R191, R191, R188 ;  /* 0x000000bfbfbf7223 */ /* 0x000fe200000100bc */
[----:B------:R-:W-:-:S07]  /*a5e0*/  MOV R188, 0xffffffff ;  /* 0xffffffff00bc7802 */ /* 0x000fce0000000f00 */
[----:B------:R-:W-:Y:S05]  /*a5f0*/  WARPSYNC.COLLECTIVE R188, `(.L_x_14563) ;  /* 0x00000000bc087348 */ /* 0x000fea0003c00000 */
[----:B------:R0:W1:Y:S02]  /*a600*/  SHFL.BFLY P0, R207, R191, R190, R189 ;  /* 0x0c0000bebfcf7389 */ /* 0x00006400000000bd */
[----:B01----:R-:W-:Y:S05]  /*a610*/  ENDCOLLECTIVE ;  /* 0x000000000000791b */ /* 0x003fea0003800000 */
.L_x_14563:
[----:B------:R-:W-:Y:S01]  /*a620*/  HFMA2 R190, -RZ, RZ, 0, 1.1920928955078125e-07 ;  /* 0x00000002ffbe7431 */ /* 0x000fe200000001ff */
[----:B------:R-:W-:-:S05]  /*a630*/  MOV R188, R207 ;  /* 0x000000cf00bc7202 */ /* 0x000fca0000000f00 */
[----:B------:R-:W-:Y:S01]  /*a640*/  FADD.FTZ R191, R191, R188 ;  /* 0x000000bcbfbf7221 */ /* 0x000fe20000010000 */
[----:B------:R-:W-:-:S07]  /*a650*/  MOV R188, 0xffffffff ;  /* 0xffffffff00bc7802 */ /* 0x000fce0000000f00 */
[----:B------:R-:W-:Y:S05]  /*a660*/  WARPSYNC.COLLECTIVE R188, `(.L_x_14564) ;  /* 0x00000000bc087348 */ /* 0x000fea0003c00000 */
[----:B------:R0:W1:Y:S02]  /*a670*/  SHFL.BFLY P0, R207, R191, R190, R189 ;  /* 0x0c0000bebfcf7389 */ /* 0x00006400000000bd */
[----:B01----:R-:W-:Y:S05]  /*a680*/  ENDCOLLECTIVE ;  /* 0x000000000000791b */ /* 0x003fea0003800000 */
.L_x_14564:
[----:B------:R-:W-:Y:S01]  /*a690*/  HFMA2 R190, -RZ, RZ, 0, 2.384185791015625e-07 ;  /* 0x00000004ffbe7431 */ /* 0x000fe200000001ff */
[----:B------:R-:W-:-:S05]  /*a6a0*/  MOV R188, R207 ;  /* 0x000000cf00bc7202 */ /* 0x000fca0000000f00 */
[----:B------:R-:W-:Y:S01]  /*a6b0*/  FADD.FTZ R191, R191, R188 ;  /* 0x000000bcbfbf7221 */ /* 0x000fe20000010000 */
[----:B------:R-:W-:-:S07]  /*a6c0*/  MOV R188, 0xffffffff ;  /* 0xffffffff00bc7802 */ /* 0x000fce0000000f00 */
[----:B------:R-:W-:Y:S05]  /*a6d0*/  WARPSYNC.COLLECTIVE R188, `(.L_x_14565) ;  /* 0x00000000bc087348 */ /* 0x000fea0003c00000 */
[----:B------:R0:W1:Y:S02]  /*a6e0*/  SHFL.BFLY P0, R207, R191, R190, R189 ;  /* 0x0c0000bebfcf7389 */ /* 0x00006400000000bd */
[----:B01----:R-:W-:Y:S05]  /*a6f0*/  ENDCOLLECTIVE ;  /* 0x000000000000791b */ /* 0x003fea0003800000 */
.L_x_14565:
[----:B------:R-:W-:Y:S01]  /*a700*/  HFMA2 R190, -RZ, RZ, 0, 4.76837158203125e-07 ;  /* 0x00000008ffbe7431 */ /* 0x000fe200000001ff */
[----:B------:R-:W-:-:S05]  /*a710*/  MOV R188, R207 ;  /* 0x000000cf00bc7202 */ /* 0x000fca0000000f00 */
[----:B------:R-:W-:Y:S01]  /*a720*/  FADD.FTZ R191, R191, R188 ;  /* 0x000000bcbfbf7221 */ /* 0x000fe20000010000 */
[----:B------:R-:W-:-:S07]  /*a730*/  MOV R188, 0xffffffff ;  /* 0xffffffff00bc7802 */ /* 0x000fce0000000f00 */
[----:B------:R-:W-:Y:S05]  /*a740*/  WARPSYNC.COLLECTIVE R188, `(.L_x_14566) ;  /* 0x00000000bc087348 */ /* 0x000fea0003c00000 */
[----:B------:R0:W1:Y:S02]  /*a750*/  SHFL.BFLY P0, R207, R191, R190, R189 ;  /* 0x0c0000bebfcf7389 */ /* 0x00006400000000bd */
[----:B01----:R-:W-:Y:S05]  /*a760*/  ENDCOLLECTIVE ;  /* 0x000000000000791b */ /* 0x003fea0003800000 */
.L_x_14566:
[----:B------:R-:W-:Y:S01]  /*a770*/  HFMA2 R190, -RZ, RZ, 0, 9.5367431640625e-07 ;  /* 0x00000010ffbe7431 */ /* 0x000fe200000001ff */
[----:B------:R-:W-:-:S05]  /*a780*/  MOV R188, R207 ;  /* 0x000000cf00bc7202 */ /* 0x000fca0000000f00 */
[----:B------:R-:W-:Y:S01]  /*a790*/  FADD.FTZ R191, R191, R188 ;  /* 0x000000bcbfbf7221 */ /* 0x000fe20000010000 */
[----:B------:R-:W-:-:S07]  /*a7a0*/  MOV R188, 0xffffffff ;  /* 0xffffffff00bc7802 */ /* 0x000fce0000000f00 */
[----:B------:R-:W-:Y:S05]  /*a7b0*/  WARPSYNC.COLLECTIVE R188, `(.L_x_14567) ;  /* 0x00000000bc087348 */ /* 0x000fea0003c00000 */
[----:B------:R0:W1:Y:S02]  /*a7c0*/  SHFL.BFLY P0, R207, R191, R190, R189 ;  /* 0x0c0000bebfcf7389 */ /* 0x00006400000000bd */
[----:B01----:R-:W-:Y:S05]  /*a7d0*/  ENDCOLLECTIVE ;  /* 0x000000000000791b */ /* 0x003fea0003800000 */
.L_x_14567:
[----:B------:R-:W-:Y:S01]  /*a7e0*/  MOV R188, R207 ;  /* 0x000000cf00bc7202 */ /* 0x000fe20000000f00 */
[----:B------:R-:W-:Y:S06]  /*a7f0*/  BRA `(.L_x_14568) ;  /* 0xffffff9c00347947 */ /* 0x000fec000383ffff */
.L_x_14555:
[----:B------:R-:W-:Y:S01]  /*a800*/  HFMA2 R190, -RZ, RZ, 0, 5.9604644775390625e-08 ;  /* 0x00000001ffbe7431 */ /* 0x000fe200000001ff */
[----:B------:R-:W-:Y:S01]  /*a810*/  BSSY B0, `(.L_x_14569) ;  /* 0x0000006000007945 */ /* 0x000fe20003800000 */
[----:B------:R-:W-:Y:S02]  /*a820*/  MOV R189, 0x1f ;  /* 0x0000001f00bd7802 */ /* 0x000fe40000000f00 */
[----:B------:R-:W-:-:S07]  /*a830*/  MOV R188, 0xffffffff ;  /* 0xffffffff00bc7802 */ /* 0x000fce0000000f00 */
[----:B------:R-:W-:Y:S05]  /*a840*/  WARPSYNC.COLLECTIVE R188, `(.L_x_14570) ;  /* 0x00000000bc087348 */ /* 0x000fea0003c00000 */
[----:B------:R0:W1:Y:S02]  /*a850*/  SHFL.BFLY P0, R207, R191, R190, R189 ;  /* 0x0c0000bebfcf7389 */ /* 0x00006400000000bd */
[----:B01----:R-:W-:Y:S05]  /*a860*/  ENDCOLLECTIVE ;  /* 0x000000000000791b */ /* 0x003fea0003800000 */
.L_x_14570:
[----:B------:R-:W-:Y:S05]  /*a870*/  BSYNC B0 ;  /* 0x0000000000007941 */ /* 0x000fea0003800000 */
.L_x_14569:
        /* <DEDUP_REMOVED lines=9> */
.L_x_14571:
[----:B------:R-:W-:Y:S01]  /*a910*/  HFMA2 R190, -RZ, RZ, 0, 2.384185791015625e-07 ;  /* 0x00000004ffbe7431 */ /* 0x000fe200000001ff */
[----:B------:R-:W-:-:S05]  /*a920*/  MOV R188, R207 ;  /* 0x000000cf00bc7202 */ /* 0x000fca0000000f00 */
[----:B------:R-:W-:Y:S01]  /*a930*/  FADD.FTZ R191, R191, R188 ;  /* 0x000000bcbfbf7221 */ /* 0x000fe20000010000 */
[----:B------:R-:W-:-:S07]  /*a940*/  MOV R188, 0xffffffff ;  /* 0xffffffff00bc7802 */ /* 0x000fce0000000f00 */
[----:B------:R-:W-:Y:S05]  /*a950*/  WARPSYNC.COLLECTIVE R188, `(.L_x_14572) ;  /* 0x00000000bc087348 */ /* 0x000fea0003c00000 */
[----:B------:R0:W1:Y:S02]  /*a960*/  SHFL.BFLY P0, R207, R191, R190, R189 ;  /* 0x0c0000bebfcf7389 */ /* 0x00006400000000bd */
[----:B01----:R-:W-:Y:S05]  /*a970*/  ENDCOLLECTIVE ;  /* 0x000000000000791b */ /* 0x003fea0003800000 */
.L_x_14572:
[----:B------:R-:W-:Y:S01]  /*a980*/  HFMA2 R190, -RZ, RZ, 0, 4.76837158203125e-07 ;  /* 0x00000008ffbe7431 */ /* 0x000fe200000001ff */
[----:B------:R-:W-:-:S05]  /*a990*/  MOV R188, R207 ;  /* 0x000000cf00bc7202 */ /* 0x000fca0000000f00 */
[----:B------:R-:W-:Y:S01]  /*a9a0*/  FADD.FTZ R191, R191, R188 ;  /* 0x000000bcbfbf7221 */ /* 0x000fe20000010000 */
[----:B------:R-:W-:-:S07]  /*a9b0*/  MOV R188, 0xffffffff ;  /* 0xffffffff00bc7802 */ /* 0x000fce0000000f00 */
[----:B------:R-:W-:Y:S05]  /*a9c0*/  WARPSYNC.COLLECTIVE R188, `(.L_x_14573) ;  /* 0x00000000bc087348 */ /* 0x000fea0003c00000 */
[----:B------:R0:W1:Y:S02]  /*a9d0*/  SHFL.BFLY P0, R207, R191, R190, R189 ;  /* 0x0c0000bebfcf7389 */ /* 0x00006400000000bd */
[----:B01----:R-:W-:Y:S05]  /*a9e0*/  ENDCOLLECTIVE ;  /* 0x000000000000791b */ /* 0x003fea0003800000 */
.L_x_14573:
[----:B------:R-:W-:Y:S01]  /*a9f0*/  HFMA2 R190, -RZ, RZ, 0, 9.5367431640625e-07 ;  /* 0x00000010ffbe7431 */ /* 0x000fe200000001ff */
[----:B------:R-:W-:-:S05]  /*aa00*/  MOV R188, R207 ;  /* 0x000000cf00bc7202 */ /* 0x000fca0000000f00 */
[----:B------:R-:W-:Y:S01]  /*aa10*/  FADD.FTZ R191, R191, R188 ;  /* 0x000000bcbfbf7221 */ /* 0x000fe20000010000 */
[----:B------:R-:W-:-:S07]  /*aa20*/  MOV R188, 0xffffffff ;  /* 0xffffffff00bc7802 */ /* 0x000fce0000000f00 */
[----:B------:R-:W-:Y:S05]  /*aa30*/  WARPSYNC.COLLECTIVE R188, `(.L_x_14574) ;  /* 0x00000000bc087348 */ /* 0x000fea0003c00000 */
[----:B------:R0:W1:Y:S02]  /*aa40*/  SHFL.BFLY P0, R207, R191, R190, R189 ;  /* 0x0c0000bebfcf7389 */ /* 0x00006400000000bd */
[----:B01----:R-:W-:Y:S05]  /*aa50*/  ENDCOLLECTIVE ;  /* 0x000000000000791b */ /* 0x003fea0003800000 */
.L_x_14574:
        /* <DEDUP_REMOVED lines=137> */
.L_x_14575:
[----:B------:R-:W-:Y:S01]  /*b2f0*/  HFMA2 R190, -RZ, RZ, 0, 1.1920928955078125e-07 ;  /* 0x00000002ffbe7431 */ /* 0x000fe200000001ff */
[----:B------:R-:W-:-:S05]  /*b300*/  MOV R188, R207 ;  /* 0x000000cf00bc7202 */ /* 0x000fca0000000f00 */
[----:B------:R-:W-:Y:S01]  /*b310*/  FADD.FTZ R191, R191, R188 ;  /* 0x000000bcbfbf7221 */ /* 0x000fe20000010000 */
[----:B------:R-:W-:-:S07]  /*b320*/  MOV R188, 0xffffffff ;  /* 0xffffffff00bc7802 */ /* 0x000fce0000000f00 */
[----:B------:R-:W-:Y:S05]  /*b330*/  WARPSYNC.COLLECTIVE R188, `(.L_x_14576) ;  /* 0x00000000bc087348 */ /* 0x000fea0003c00000 */
[----:B------:R0:W1:Y:S02]  /*b340*/  SHFL.BFLY P0, R207, R191, R190, R189 ;  /* 0x0c0000bebfcf7389 */ /* 0x00006400000000bd */
[----:B01----:R-:W-:Y:S05]  /*b350*/  ENDCOLLECTIVE ;  /* 0x000000000000791b */ /* 0x003fea0003800000 */
.L_x_14576:
[----:B------:R-:W-:Y:S01]  /*b360*/  HFMA2 R190, -RZ, RZ, 0, 2.384185791015625e-07 ;  /* 0x00000004ffbe7431 */ /* 0x000fe200000001ff */
[----:B------:R-:W-:-:S05]  /*b370*/  MOV R188, R207 ;  /* 0x000000cf00bc7202 */ /* 0x000fca0000000f00 */
[----:B------:R-:W-:Y:S01]  /*b380*/  FADD.FTZ R191, R191, R188 ;  /* 0x000000bcbfbf7221 */ /* 0x000fe20000010000 */
[----:B------:R-:W-:-:S07]  /*b390*/  MOV R188, 0xffffffff ;  /* 0xffffffff00bc7802 */ /* 0x000fce0000000f00 */
[----:B------:R-:W-:Y:S05]  /*b3a0*/  WARPSYNC.COLLECTIVE R188, `(.L_x_14577) ;  /* 0x00000000bc087348 */ /* 0x000fea0003c00000 */
[----:B------:R0:W1:Y:S02]  /*b3b0*/  SHFL.BFLY P0, R207, R191, R190, R189 ;  /* 0x0c0000bebfcf7389 */ /* 0x00006400000000bd */
[----:B01----:R-:W-:Y:S05]  /*b3c0*/  ENDCOLLECTIVE ;  /* 0x000000000000791b */ /* 0x003fea0003800000 */
.L_x_14577:
[----:B------:R-:W-:Y:S01]  /*b3d0*/  HFMA2 R190, -RZ, RZ, 0, 4.76837158203125e-07 ;  /* 0x00000008ffbe7431 */ /* 0x000fe200000001ff */
[----:B------:R-:W-:-:S05]  /*b3e0*/  MOV R188, R207 ;  /* 0x000000cf00bc7202 */ /* 0x000fca0000000f00 */
[----:B------:R-:W-:Y:S01]  /*b3f0*/  FADD.FTZ R191, R191, R188 ;  /* 0x000000bcbfbf7221 */ /* 0x000fe20000010000 */
[----:B------:R-:W-:-:S07]  /*b400*/  MOV R188, 0xffffffff ;  /* 0xffffffff00bc7802 */ /* 0x000fce0000000f00 */
[----:B------:R-:W-:Y:S05]  /*b410*/  WARPSYNC.COLLECTIVE R188, `(.L_x_14578) ;  /* 0x00000000bc087348 */ /* 0x000fea0003c00000 */
[----:B------:R0:W1:Y:S02]  /*b420*/  SHFL.BFLY P0, R207, R191, R190, R189 ;  /* 0x0c0000bebfcf7389 */ /* 0x00006400000000bd */
[----:B01----:R-:W-:Y:S05]  /*b430*/  ENDCOLLECTIVE ;  /* 0x000000000000791b */ /* 0x003fea0003800000 */
.L_x_14578:
[----:B------:R-:W-:Y:S01]  /*b440*/  HFMA2 R190, -RZ, RZ, 0, 9.5367431640625e-07 ;  /* 0x00000010ffbe7431 */ /* 0x000fe200000001ff */
[----:B------:R-:W-:-:S05]  /*b450*/  MOV R188, R207 ;  /* 0x000000cf00bc7202 */ /* 0x000fca0000000f00 */
[----:B------:R-:W-:Y:S01]  /*b460*/  FADD.FTZ R191, R191, R188 ;  /* 0x000000bcbfbf7221 */ /* 0x000fe20000010000 */
[----:B------:R-:W-:-:S07]  /*b470*/  MOV R188, 0xffffffff ;  /* 0xffffffff00bc7802 */ /* 0x000fce0000000f00 */
[----:B------:R-:W-:Y:S05]  /*b480*/  WARPSYNC.COLLECTIVE R188, `(.L_x_14579) ;  /* 0x00000000bc087348 */ /* 0x000fea0003c00000 */
[----:B------:R0:W1:Y:S02]  /*b490*/  SHFL.BFLY P0, R207, R191, R190, R189 ;  /* 0x0c0000bebfcf7389 */ /* 0x00006400000000bd */
[----:B01----:R-:W-:Y:S05]  /*b4a0*/  ENDCOLLECTIVE ;  /* 0x000000000000791b */ /* 0x003fea0003800000 */
.L_x_14579:
[----:B------:R-:W-:Y:S01]  /*b4b0*/  MOV R188, R207 ;  /* 0x000000cf00bc7202 */ /* 0x000fe20000000f00 */
[----:B------:R-:W-:Y:S06]  /*b4c0*/  BRA `(.L_x_14580) ;  /* 0xffffffd400107947 */ /* 0x000fec000383ffff */
.L_x_14581:
        /* <DEDUP_REMOVED lines=11> */
.L_x_71457:


//--------------------- .text._ZN10layer_norm13ln_fwd_kernelINS_13Kernel_traitsIf13__nv_bfloat16S2_S2_fjLj2048ELj1ELj4ELj1ELj16ENS_18Kernel_traits_baseILj2048EfS2_S2_S2_fjLj128EEEEELb0ELb1ELb1ELb0EEEvNS_9FwdParamsE --------------------------
	.section	.text._ZN10layer_norm13ln_fwd_kernelINS_13Kernel_traitsIf13__nv_bfloat16S2_S2_fjLj2048ELj1ELj4ELj1ELj16ENS_18Kernel_traits_baseILj2048EfS2_S2_S2_fjLj128EEEEELb0ELb1ELb1ELb0EEEvNS_9FwdParamsE,"ax",@progbits
	.align	128
        .global         _ZN10layer_norm13ln_fwd_kernelINS_13Kernel_traitsIf13__nv_bfloat16S2_S2_fjLj2048ELj1ELj4ELj1ELj16ENS_18Kernel_traits_baseILj2048EfS2_S2_S2_fjLj128EEEEELb0ELb1ELb1ELb0EEEvNS_9FwdParamsE
        .type           _ZN10layer_norm13ln_fwd_kernelINS_13Kernel_traitsIf13__nv_bfloat16S2_S2_fjLj2048ELj1ELj4ELj1ELj16ENS_18Kernel_traits_baseILj2048EfS2_S2_S2_fjLj128EEEEELb0ELb1ELb1ELb0EEEvNS_9FwdParamsE,@function
        .size           _ZN10layer_norm13ln_fwd_kernelINS_13Kernel_traitsIf13__nv_bfloat16S2_S2_fjLj2048ELj1ELj4ELj1ELj16ENS_18Kernel_traits_baseILj2048EfS2_S2_S2_fjLj128EEEEELb0ELb1ELb1ELb0EEEvNS_9FwdParamsE,(.L_x_71458 - _ZN10layer_norm13ln_fwd_kernelINS_13Kernel_traitsIf13__nv_bfloat16S2_S2_fjLj2048ELj1ELj4ELj1ELj16ENS_18Kernel_traits_baseILj2048EfS2_S2_S2_fjLj128EEEEELb0ELb1ELb1ELb0EEEvNS_9FwdParamsE)
        .other          _ZN10layer_norm13ln_fwd_kernelINS_13Kernel_traitsIf13__nv_bfloat16S2_S2_fjLj2048ELj1ELj4ELj1ELj16ENS_18Kernel_traits_baseILj2048EfS2_S2_S2_fjLj128EEEEELb0ELb1ELb1ELb0EEEvNS_9FwdParamsE,@"STO_CUDA_ENTRY STV_DEFAULT"
_ZN10layer_norm13ln_fwd_kernelINS_13Kernel_traitsIf13__nv_bfloat16S2_S2_fjLj2048ELj1ELj4ELj1ELj16ENS_18Kernel_traits_baseILj2048EfS2_S2_S2_fjLj128EEEEELb0ELb1ELb1ELb0EEEvNS_9FwdParamsE:
.text._ZN10layer_norm13ln_fwd_kernelINS_13Kernel_traitsIf13__nv_bfloat16S2_S2_fjLj2048ELj1ELj4ELj1ELj16ENS_18Kernel_traits_baseILj2048EfS2_S2_S2_fjLj128EEEEELb0ELb1ELb1ELb0EEEvNS_9FwdParamsE:
        /* <DEDUP_REMOVED lines=15> */
[----:B------:R-:W-:-:S03]  /*00f0*/  LOP3.LUT R3, R227, 0x1f, RZ, 0x3c, !PT ;  /* 0x0000001fe3037812 */ /* 0x000fc600078e3cff */
[----:B------:R-:W-:Y:S02]  /*0100*/  LOP3.LUT R0, R0, UR4, RZ, 0xfc, !PT ;  /* 0x0000000400007c12 */ /* 0x000fe4000f8efcff */
[----:B------:R-:W-:Y:S02]  /*0110*/  LEA.HI.SX32 R2, R2, R3, 0x1d ;  /* 0x0000000302027211 */ /* 0x000fe400078feaff */
[----:B------:R-:W-:Y:S01]  /*0120*/  MOV R3, R227 ;  /* 0x000000e300037202 */ /* 0x000fe20000000f00 */
[----:B0-----:R-:W-:Y:S06]  /*0130*/  BRA.U !UP0, `(.L_x_14583) ;  /* 0x0000000908347547 */ /* 0x001fec000b800000 */
[----:B------:R-:W2:Y:S04]  /*0140*/  LDL.64 R28, [R1+0x60] ;  /* 0x00006000011c7983 */ /* 0x000ea80000100a00 */
[----:B------:R-:W2:Y:S01]  /*0150*/  LDL.64 R30, [R1+0x68] ;  /* 0x00006800011e7983 */ /* 0x000ea20000100a00 */
[----:B------:R-:W-:-:S03]  /*0160*/  ISETP.GE.U32.AND P0, PT, R2, 0x20, PT ;  /* 0x000000200200780c */ /* 0x000fc60003f06070 */
[----:B------:R-:W3:Y:S04]  /*0170*/  LDL.64 R20, [R1+0x50] ;  /* 0x0000500001147983 */ /* 0x000ee80000100a00 */
[----:B------:R-:W3:Y:S04]  /*0180*/  LDL.64 R22, [R1+0x58] ;  /* 0x0000580001167983 */ /* 0x000ee80000100a00 */
[----:B------:R-:W4:Y:S02]  /*0190*/  LDL.64 R36, [R1+0x30] ;  /* 0x0000300001247983 */ /* 0x000f240000100a00 */
[----:B------:R-:W0:Y:S02]  /*01a0*/  @P0 LDC.64 R4, c[0x0][0x3d0] ;  /* 0x0000f400ff040b82 */ /* 0x000e240000000a00 */
[----:B------:R-:W4:Y:S04]  /*01b0*/  LDL.64 R38, [R1+0x38] ;  /* 0x0000380001267983 */ /* 0x000f280000100a00 */
[----:B------:R-:W4:Y:S04]  /*01c0*/  LDL.64 R40, [R1+0x40] ;  /* 0x0000400001287983 */ /* 0x000f280000100a00 */
[----:B------:R-:W4:Y:S04]  /*01d0*/  LDL.64 R42, [R1+0x48] ;  /* 0x00004800012a7983 */ /* 0x000f280000100a00 */
[----:B------:R-:W4:Y:S04]  /*01e0*/  LDL.64 R24, [R1+0x10] ;  /* 0x0000100001187983 */ /* 0x000f280000100a00 */
[----:B------:R-:W4:Y:S01]  /*01f0*/  LDL.64 R26, [R1+0x18] ;  /* 0x00001800011a7983 */ /* 0x000f220000100a00 */
[----:B------:R-:W-:Y:S01]  /*0200*/  ISETP.GE.U32.AND P1, PT, R2, 0x40, PT ;  /* 0x000000400200780c */ /* 0x000fe20003f26070 */
[----:B------:R-:W1:Y:S02]  /*0210*/  @P0 LDC.64 R6, c[0x0][0x438] ;  /* 0x00010e00ff060b82 */ /* 0x000e640000000a00 */
[----:B------:R-:W4:Y:S01]  /*0220*/  LDL.64 R32, [R1+0x20] ;  /* 0x0000200001207983 */ /* 0x000f220000100a00 */
[----:B0-----:R-:W-:-:S03]  /*0230*/  @P0 IMAD.WIDE.U32 R4, R3, 0x20, R4 ;  /* 0x0000002003040825 */ /* 0x001fc600078e0004 */
[----:B------:R-:W4:Y:S02]  /*0240*/  LDL.64 R34, [R1+0x28] ;  /* 0x0000280001227983 */ /* 0x000f240000100a00 */
[----:B------:R-:W0:Y:S01]  /*0250*/  @P0 LDC.64 R8, c[0x0][0x3e8] ;  /* 0x0000fa00ff080b82 */ /* 0x000e220000000a00 */
[----:B------:R-:W-:-:S07]  /*0260*/  ISETP.GE.U32.AND P2, PT, R2, 0x60, PT ;  /* 0x000000600200780c */ /* 0x000fce0003f46070 */
[----:B------:R-:W3:Y:S08]  /*0270*/  @P1 LDC.64 R10, c[0x0][0x3d0] ;  /* 0x0000f400ff0a1b82 */ /* 0x000ef00000000a00 */
[----:B------:R-:W4:Y:S08]  /*0280*/  @P1 LDC.64 R12, c[0x0][0x438] ;  /* 0x00010e00ff0c1b82 */ /* 0x000f300000000a00 */
[----:B------:R-:W4:Y:S01]  /*0290*/  @P1 LDC.64 R14, c[0x0][0x3e8] ;  /* 0x0000fa00ff0e1b82 */ /* 0x000f220000000a00 */
[----:B--2---:R-:W2:Y:S07]  /*02a0*/  @P0 LDG.E.128 R28, desc[UR6][R4.64] ;  /* 0x00000006041c0981 */ /* 0x004eae000c1e1d00 */
[----:B------:R-:W4:Y:S01]  /*02b0*/  @P2 LDC.64 R16, c[0x0][0x3d0] ;  /* 0x0000f400ff102b82 */ /* 0x000f220000000a00 */
[----:B-1----:R-:W-:-:S04]  /*02c0*/  @P0 IMAD.WIDE.U32 R6, R3, 0x20, R6 ;  /* 0x0000002003060825 */ /* 0x002fc800078e0006 */
[C---:B0-----:R-:W-:Y:S01]  /*02d0*/  @P0 IMAD.WIDE.U32 R8, R3.reuse, 0x20, R8 ;  /* 0x0000002003080825 */ /* 0x041fe200078e0008 */
[----:B------:R-:W-:Y:S01]  /*02e0*/  @P0 LOP3.LUT R3, R3, 0x20, RZ, 0xfc, !PT ;  /* 0x0000002003030812 */ /* 0x000fe200078efcff */
[----:B---3--:R0:W3:Y:S01]  /*02f0*/  @P0 LDG.E.128 R20, desc[UR6][R4.64+0x10] ;  /* 0x0000100604140981 */ /* 0x0080e2000c1e1d00 */
[----:B------:R-:W-:Y:S01]  /*0300*/  ISETP.GE.U32.AND P3, PT, R2, 0x80, PT ;  /* 0x000000800200780c */ /* 0x000fe20003f66070 */
[----:B------:R-:W1:Y:S02]  /*0310*/  @P2 LDC.64 R18, c[0x0][0x438] ;  /* 0x00010e00ff122b82 */ /* 0x000e640000000a00 */
[C---:B------:R-:W-:Y:S01]  /*0320*/  @P1 IMAD.WIDE.U32 R10, R3.reuse, 0x20, R10 ;  /* 0x00000020030a1825 */ /* 0x040fe200078e000a */
[----:B------:R-:W5:Y:S04]  /*0330*/  @P0 LD.E.128 R148, desc[UR6][R6.64] ;  /* 0x0000000606940980 */ /* 0x000f68000c101d00 */
[----:B----4-:R-:W4:Y:S01]  /*0340*/  @P1 LDG.E.128 R36, desc[UR6][R10.64+0x10] ;  /* 0x000010060a241981 */ /* 0x010f22000c1e1d00 */
[----:B------:R-:W-:-:S03]  /*0350*/  @P1 IMAD.WIDE.U32 R12, R3, 0x20, R12 ;  /* 0x00000020030c1825 */ /* 0x000fc600078e000c */
[----:B------:R0:W5:Y:S01]  /*0360*/  @P0 LD.E.128 R144, desc[UR6][R6.64+0x10] ;  /* 0x0000100606900980 */ /* 0x000162000c101d00 */
[C---:B------:R-:W-:Y:S01]  /*0370*/  @P1 IMAD.WIDE.U32 R14, R3.reuse, 0x20, R14 ;  /* 0x00000020030e1825 */ /* 0x040fe200078e000e */
[----:B0-----:R-:W0:Y:S02]  /*0380*/  @P3 LDC.64 R4, c[0x0][0x3d0] ;  /* 0x0000f400ff043b82 */ /* 0x001e240000000a00 */
[----:B------:R-:W4:Y:S01]  /*0390*/  @P1 LDG.E.128 R40, desc[UR6][R10.64] ;  /* 0x000000060a281981 */ /* 0x000f22000c1e1d00 */
[----:B------:R-:W-:-:S03]  /*03a0*/  @P1 IADD3 R3, PT, PT, R3, 0x20, RZ ;  /* 0x0000002003031810 */ /* 0x000fc60007ffe0ff */
[----:B------:R-:W5:Y:S02]  /*03b0*/  @P0 LDG.E.128 R140, desc[UR6][R8.64] ;  /* 0x00000006088c0981 */ /* 0x000f64000c1e1d00 */
[C---:B------:R-:W-:Y:S01]  /*03c0*/  @P2 IMAD.WIDE.U32 R16, R3.reuse, 0x20, R16 ;  /* 0x0000002003102825 */ /* 0x040fe200078e0010 */
[----:B------:R-:W0:Y:S01]  /*03d0*/  @P3 LDC.64 R6, c[0x0][0x438] ;  /* 0x00010e00ff063b82 */ /* 0x000e220000000a00 */
[----:B------:R1:W5:Y:S04]  /*03e0*/  @P0 LDG.E.128 R136, desc[UR6][R8.64+0x10] ;  /* 0x0000100608880981 */ /* 0x000368000c1e1d00 */
[----:B------:R-:W4:Y:S04]  /*03f0*/  @P2 LDG.E.128 R24, desc[UR6][R16.64+0x10] ;  /* 0x0000100610182981 */ /* 0x000f28000c1e1d00 */
[----:B------:R-:W5:Y:S01]  /*0400*/  @P1 LD.E.128 R132, desc[UR6][R12.64] ;  /* 0x000000060c841980 */ /* 0x000f62000c101d00 */
[----:B-1----:R-:W1:Y:S03]  /*0410*/  @P3 LDC.64 R8, c[0x0][0x3e8] ;  /* 0x0000fa00ff083b82 */ /* 0x002e660000000a00 */
[----:B------:R0:W5:Y:S04]  /*0420*/  @P1 LD.E.128 R128, desc[UR6][R12.64+0x10] ;  /* 0x000010060c801980 */ /* 0x000168000c101d00 */
[----:B------:R-:W5:Y:S04]  /*0430*/  @P1 LDG.E.128 R124, desc[UR6][R14.64] ;  /* 0x000000060e7c1981 */ /* 0x000f68000c1e1d00 */
[----:B------:R0:W5:Y:S04]  /*0440*/  @P1 LDG.E.128 R120, desc[UR6][R14.64+0x10] ;  /* 0x000010060e781981 */ /* 0x000168000c1e1d00 */
[----:B--2---:R2:W-:Y:S04]  /*0450*/  @P0 STL.64 [R1+0x60], R28 ;  /* 0x0000601c01000387 */ /* 0x0045e80000100a00 */
[----:B------:R0:W-:Y:S01]  /*0460*/  @P0 STL.64 [R1+0x68], R30 ;  /* 0x0000681e01000387 */ /* 0x0001e20000100a00 */
[----:B------:R-:W-:Y:S01]  /*0470*/  ISETP.GE.U32.AND P4, PT, R2, 0xe0, PT ;  /* 0x000000e00200780c */ /* 0x000fe20003f86070 */
[----:B------:R-:W-:-:S02]  /*0480*/  @P2 IMAD.WIDE.U32 R18, R3, 0x20, R18 ;  /* 0x0000002003122825 */ /* 0x000fc400078e0012 */
[----:B------:R1:W4:Y:S04]  /*0490*/  @P2 LDG.E.128 R32, desc[UR6][R16.64] ;  /* 0x0000000610202981 */ /* 0x000328000c1e1d00 */
[----:B--2---:R-:W2:Y:S04]  /*04a0*/  LDL.64 R28, [R1] ;  /* 0x00000000011c7983 */ /* 0x004ea80000100a00 */
[----:B0-----:R-:W2:Y:S04]  /*04b0*/  LDL.64 R30, [R1+0x8] ;  /* 0x00000800011e7983 */ /* 0x001ea80000100a00 */
[----:B---3--:R0:W-:Y:S04]  /*04c0*/  @P0 STL.64 [R1+0x50], R20 ;  /* 0x0000501401000387 */ /* 0x0081e80000100a00 */
[----:B------:R3:W-:Y:S01]  /*04d0*/  @P0 STL.64 [R1+0x58], R22 ;  /* 0x0000581601000387 */ /* 0x0007e20000100a00 */
[----:B------:R-:W-:-:S03]  /*04e0*/  ISETP.GE.U32.AND P0, PT, R2, 0xa0, PT ;  /* 0x000000a00200780c */ /* 0x000fc60003f06070 */
[----:B------:R-:W5:Y:S01]  /*04f0*/  @P2 LD.E.128 R116, desc[UR6][R18.64] ;  /* 0x0000000612742980 */ /* 0x000f62000c101d00 */
[----:B0-----:R-:W0:Y:S03]  /*0500*/  @P2 LDC.64 R20, c[0x0][0x3e8] ;  /* 0x0000fa00ff142b82 */ /* 0x001e260000000a00 */
[----:B----4-:R-:W-:Y:S04]  /*0510*/  @P1 STL.64 [R1+0x30], R36 ;  /* 0x0000302401001387 */ /* 0x010fe80000100a00 */
[----:B------:R-:W-:Y:S02]  /*0520*/  @P1 STL.64 [R1+0x38], R38 ;  /* 0x0000382601001387 */ /* 0x000fe40000100a00 */
[----:B------:R-:W4:Y:S02]  /*0530*/  @P0 LDC.64 R10, c[0x0][0x3d0] ;  /* 0x0000f400ff0a0b82 */ /* 0x000f240000000a00 */
[----:B------:R-:W-:Y:S04]  /*0540*/  @P1 STL.64 [R1+0x40], R40 ;  /* 0x0000402801001387 */ /* 0x000fe80000100a00 */
[----:B------:R-:W-:Y:S01]  /*0550*/  @P1 STL.64 [R1+0x48], R42 ;  /* 0x0000482a01001387 */ /* 0x000fe20000100a00 */
[----:B------:R-:W-:Y:S01]  /*0560*/  ISETP.GE.U32.AND P1, PT, R2, 0xc0, PT ;  /* 0x000000c00200780c */ /* 0x000fe20003f26070 */
[----:B---3--:R-:W3:Y:S02]  /*0570*/  @P0 LDC.64 R22, c[0x0][0x438] ;  /* 0x00010e00ff160b82 */ /* 0x008ee40000000a00 */
[----:B------:R1:W-:Y:S04]  /*0580*/  @P2 STL.64 [R1+0x10], R24 ;  /* 0x0000101801002387 */ /* 0x0003e80000100a00 */
[----:B------:R1:W5:Y:S02]  /*0590*/  @P2 LD.E.128 R112, desc[UR6][R18.64+0x10] ;  /* 0x0000100612702980 */ /* 0x000364000c101d00 */
[----:B------:R-:W3:Y:S01]  /*05a0*/  @P0 LDC.64 R12, c[0x0][0x3e8] ;  /* 0x0000fa00ff0c0b82 */ /* 0x000ee20000000a00 */
[C---:B0-----:R-:W-:Y:S01]  /*05b0*/  @P2 IMAD.WIDE.U32 R20, R3.reuse, 0x20, R20 ;  /* 0x0000002003142825 */ /* 0x041fe200078e0014 */
[----:B------:R-:W-:Y:S01]  /*05c0*/  @P2 IADD3 R3, PT, PT, R3, 0x20, RZ ;  /* 0x0000002003032810 */ /* 0x000fe20007ffe0ff */
[----:B------:R0:W-:Y:S04]  /*05d0*/  @P2 STL.64 [R1+0x18], R26 ;  /* 0x0000181a01002387 */ /* 0x0001e80000100a00 */
[----:B------:R-:W5:Y:S01]  /*05e0*/  @P2 LDG.E.128 R108, desc[UR6][R20.64] ;  /* 0x00000006146c2981 */ /* 0x000f62000c1e1d00 */
[----:B------:R-:W3:Y:S01]  /*05f0*/  @P1 LDC.64 R14, c[0x0][0x3d0] ;  /* 0x0000f400ff0e1b82 */ /* 0x000ee20000000a00 */
[----:B------:R-:W-:-:S02]  /*0600*/  @P3 IMAD.WIDE.U32 R4, R3, 0x20, R4 ;  /* 0x0000002003043825 */ /* 0x000fc400078e0004 */
[----:B------:R0:W5:Y:S05]  /*0610*/  @P2 LDG.E.128 R104, desc[UR6][R20.64+0x10] ;  /* 0x0000100614682981 */ /* 0x00016a000c1e1d00 */
[----:B-1----:R-:W1:Y:S08]  /*0620*/  @P1 LDC.64 R16, c[0x0][0x438] ;  /* 0x00010e00ff101b82 */ /* 0x002e700000000a00 */
[----:B------:R-:W1:Y:S01]  /*0630*/  @P1 LDC.64 R24, c[0x0][0x3e8] ;  /* 0x0000fa00ff181b82 */ /* 0x000e620000000a00 */
[C---:B------:R-:W-:Y:S01]  /*0640*/  @P3 IMAD.WIDE.U32 R6, R3.reuse, 0x20, R6 ;  /* 0x0000002003063825 */ /* 0x040fe200078e0006 */
[----:B------:R0:W5:Y:S06]  /*0650*/  @P3 LDG.E.128 R244, desc[UR6][R4.64+0x10] ;  /* 0x0000100604f43981 */ /* 0x00016c000c1e1d00 */
[----:B------:R-:W1:Y:S01]  /*0660*/  @P4 LDC.64 R18, c[0x0][0x438] ;  /* 0x00010e00ff124b82 */ /* 0x000e620000000a00 */
[----:B------:R-:W-:-:S07]  /*0670*/  @P3 IMAD.WIDE.U32 R8, R3, 0x20, R8 ;  /* 0x0000002003083825 */ /* 0x000fce00078e0008 */
[----:B0-----:R-:W0:Y:S01]  /*0680*/  @P4 LDC.64 R26, c[0x0][0x3d0] ;  /* 0x0000f400ff1a4b82 */ /* 0x001e220000000a00 */
[----:B------:R-:W-:Y:S01]  /*0690*/  @P3 IADD3 R3, PT, PT, R3, 0x20, RZ ;  /* 0x0000002003033810 */ /* 0x000fe20007ffe0ff */
[----:B------:R0:W5:Y:S06]  /*06a0*/  @P3 LD.E.128 R100, desc[UR6][R6.64] ;  /* 0x0000000606643980 */ /* 0x00016c000c101d00 */
[----:B------:R-:W0:Y:S01]  /*06b0*/  @P4 LDC.64 R20, c[0x0][0x3e8] ;  /* 0x0000fa00ff144b82 */ /* 0x000e220000000a00 */
[C---:B----4-:R-:W-:Y:S01]  /*06c0*/  @P0 IMAD.WIDE.U32 R10, R3.reuse, 0x20, R10 ;  /* 0x00000020030a0825 */ /* 0x050fe200078e000a */
[----:B------:R4:W5:Y:S03]  /*06d0*/  @P3 LD.E.128 R188, desc[UR6][R6.64+0x10] ;  /* 0x0000100606bc3980 */ /* 0x000966000c101d00 */
[C---:B---3--:R-:W-:Y:S01]  /*06e0*/  @P0 IMAD.WIDE.U32 R22, R3.reuse, 0x20, R22 ;  /* 0x0000002003160825 */ /* 0x048fe200078e0016 */
[----:B------:R4:W5:Y:S03]  /*06f0*/  @P3 LDG.E.128 R96, desc[UR6][R8.64] ;  /* 0x0000000608603981 */ /* 0x000966000c1e1d00 */
[C---:B------:R-:W-:Y:S01]  /*0700*/  @P0 IMAD.WIDE.U32 R12, R3.reuse, 0x20, R12 ;  /* 0x00000020030c0825 */ /* 0x040fe200078e000c */
[----:B------:R-:W-:Y:S01]  /*0710*/  @P0 IADD3 R3, PT, PT, R3, 0x20, RZ ;  /* 0x0000002003030810 */ /* 0x000fe20007ffe0ff */
[----:B------:R4:W5:Y:S04]  /*0720*/  @P3 LDG.E.128 R92, desc[UR6][R8.64+0x10] ;  /* 0x00001006085c3981 */ /* 0x000968000c1e1d00 */
[C---:B------:R-:W-:Y:S01]  /*0730*/  @P1 IMAD.WIDE.U32 R14, R3.reuse, 0x20, R14 ;  /* 0x00000020030e1825 */ /* 0x040fe200078e000e */
[----:B------:R4:W5:Y:S03]  /*0740*/  @P0 LDG.E.128 R240, desc[UR6][R10.64] ;  /* 0x000000060af00981 */ /* 0x000966000c1e1d00 */
[C---:B-1----:R-:W-:Y:S01]  /*0750*/  @P1 IMAD.WIDE.U32 R16, R3.reuse, 0x20, R16 ;  /* 0x0000002003101825 */ /* 0x042fe200078e0010 */
[----:B------:R4:W5:Y:S03]  /*0760*/  @P1 LDG.E.128 R232, desc[UR6][R14.64] ;  /* 0x000000060ee81981 */ /* 0x000966000c1e1d00 */
[C---:B------:R-:W-:Y:S01]  /*0770*/  @P1 IMAD.WIDE.U32 R24, R3.reuse, 0x20, R24 ;  /* 0x0000002003181825 */ /* 0x040fe200078e0018 */
[----:B------:R-:W-:Y:S01]  /*0780*/  @P1 IADD3 R3, PT, PT, R3, 0x20, RZ ;  /* 0x0000002003031810 */ /* 0x000fe20007ffe0ff */
[----:B------:R4:W5:Y:S04]  /*0790*/  @P1 LDG.E.128 R228, desc[UR6][R14.64+0x10] ;  /* 0x000010060ee41981 */ /* 0x000968000c1e1d00 */
[C---:B0-----:R-:W-:Y:S01]  /*07a0*/  @P4 IMAD.WIDE.U32 R26, R3.reuse, 0x20, R26 ;  /* 0x00000020031a4825 */ /* 0x041fe200078e001a */
[----:B------:R4:W5:Y:S03]  /*07b0*/  @P1 LD.E.128 R200, desc[UR6][R16.64] ;  /* 0x0000000610c81980 */ /* 0x000966000c101d00 */
[C---:B------:R-:W-:Y:S01]  /*07c0*/  @P4 IMAD.WIDE.U32 R18, R3.reuse, 0x20, R18 ;  /* 0x0000002003124825 */ /* 0x040fe200078e0012 */
[----:B------:R4:W5:Y:S03]  /*07d0*/  @P1 LD.E.128 R204, desc[UR6][R16.64+0x10] ;  /* 0x0000100610cc1980 */ /* 0x000966000c101d00 */
[----:B------:R-:W-:Y:S01]  /*07e0*/  @P4 IMAD.WIDE.U32 R20, R3, 0x20, R20 ;  /* 0x0000002003144825 */ /* 0x000fe200078e0014 */
        /* <DEDUP_REMOVED lines=9> */
[----:B------:R4:W5:Y:S04]  /*0880*/  @P0 LD.E.128 R192, desc[UR6][R22.64] ;  /* 0x0000000616c00980 */ /* 0x000968000c101d00 */
[----:B------:R4:W5:Y:S04]  /*0890*/  @P0 LD.E.128 R196, desc[UR6][R22.64+0x10] ;  /* 0x0000100616c40980 */ /* 0x000968000c101d00 */
[----:B------:R4:W5:Y:S04]  /*08a0*/  @P0 LDG.E.128 R88, desc[UR6][R12.64] ;  /* 0x000000060c580981 */ /* 0x000968000c1e1d00 */
[----:B------:R4:W5:Y:S04]  /*08b0*/  @P0 LDG.E.128 R84, desc[UR6][R12.64+0x10] ;  /* 0x000010060c540981 */ /* 0x000968000c1e1d00 */
[----:B--2---:R-:W2:Y:S04]  /*08c0*/  @P3 LDG.E.128 R28, desc[UR6][R4.64] ;  /* 0x00000006041c3981 */ /* 0x004ea8000c1e1d00 */
[----:B------:R4:W-:Y:S04]  /*08d0*/  @P2 STL.64 [R1+0x20], R32 ;  /* 0x0000202001002387 */ /* 0x0009e80000100a00 */
[----:B------:R4:W-:Y:S01]  /*08e0*/  @P2 STL.64 [R1+0x28], R34 ;  /* 0x0000282201002387 */ /* 0x0009e20000100a00 */
[----:B------:R-:W-:-:S02]  /*08f0*/  ISETP.GE.U32.AND P0, PT, R2, 0x100, PT ;  /* 0x000001000200780c */ /* 0x000fc40003f06070 */
[----:B------:R-:W-:Y:S01]  /*0900*/  @P4 IADD3 R3, PT, PT, R3, 0x20, RZ ;  /* 0x0000002003034810 */ /* 0x000fe20007ffe0ff */
[----:B--2---:R4:W-:Y:S04]  /*0910*/  @P3 STL.64 [R1], R28 ;  /* 0x0000001c01003387 */ /* 0x0049e80000100a00 */
[----:B------:R4:W-:Y:S06]  /*0920*/  @P3 STL.64 [R1+0x8], R30 ;  /* 0x0000081e01003387 */ /* 0x0009ec0000100a00 */
[----:B------:R-:W-:Y:S05]  /*0930*/  @!P0 BRA `(.L_x_14584) ;  /* 0x0000000800d88947 */ /* 0x000fea0003800000 */
[----:B------:R-:W0:Y:S08]  /*0940*/  LDC.64 R4, c[0x0][0x3d0] ;  /* 0x0000f400ff047b82 */ /* 0x000e300000000a00 */
[----:B----4-:R-:W1:Y:S08]  /*0950*/  LDC.64 R6, c[0x0][0x438] ;  /* 0x00010e00ff067b82 */ /* 0x010e700000000a00 */
        /* <DEDUP_REMOVED lines=11> */
.L_x_14583:
        /* <DEDUP_REMOVED lines=30> */
[----:B------:R-:W4:Y:S01]  /*0bf0*/  LDL R36, [R1] ;  /* 0x0000000001247983 */ /* 0x000f220000100800 */
[C---:B------:R-:W-:Y:S01]  /*0c00*/  ISETP.GE.U32.AND P4, PT, R2.reuse, 0x40, PT ;  /* 0x000000400200780c */ /* 0x040fe20003f86070 */
[----:B------:R-:W0:Y:S01]  /*0c10*/  @P5 LDC.64 R6, c[0x0][0x3e8] ;  /* 0x0000fa00ff065b82 */ /* 0x000e220000000a00 */
[----:B------:R-:W-:-:S02]  /*0c20*/  ISETP.GE.U32.AND P3, PT, R2, 0x60, PT ;  /* 0x000000600200780c */ /* 0x000fc40003f66070 */
        /* <DEDUP_REMOVED lines=20> */
[C---:B-1----:R-:W-:Y:S01]  /*0d70*/  @P4 IMAD.WIDE.U32 R8, R3.reuse, 0x20, R8 ;  /* 0x0000002003084825 */ /* 0x042fe200078e0008 */
[----:B------:R-:W-:Y:S02]  /*0d80*/  MOV R157, R26 ;  /* 0x0000001a009d7202 */ /* 0x000fe40000000f00 */
[----:B------:R-:W-:Y:S01]  /*0d90*/  ISETP.GE.U32.AND P6, PT, R2, 0x100, PT ;  /* 0x000001000200780c */ /* 0x000fe20003fc6070 */
[----:B------:R-:W-:-:S03]  /*0da0*/  @P4 IMAD.WIDE.U32 R10, R3, 0x20, R10 ;  /* 0x00000020030a4825 */ /* 0x000fc600078e000a */
[----:B------:R-:W1:Y:S01]  /*0db0*/  @P1 LDC.64 R22, c[0x0][0x3e8] ;  /* 0x0000fa00ff161b82 */ /* 0x000e620000000a00 */
[----:B------:R-:W-:Y:S01]  /*0dc0*/  MOV R156, R27 ;  /* 0x0000001b009c7202 */ /* 0x000fe20000000f00 */
[----:B------:R-:W2:Y:S01]  /*0dd0*/  @P4 LDG.E.128 R160, desc[UR6][R8.64] ;  /* 0x0000000608a04981 */ /* 0x000ea2000c1e1d00 */
[----:B------:R-:W-:Y:S02]  /*0de0*/  @P4 IADD3 R3, PT, PT, R3, 0x20, RZ ;  /* 0x0000002003034810 */ /* 0x000fe40007ffe0ff */
[----:B------:R-:W-:Y:S01]  /*0df0*/  MOV R158, R25 ;  /* 0x00000019009e7202 */ /* 0x000fe20000000f00 */
[----:B------:R0:W5:Y:S02]  /*0e00*/  @P4 LDG.E.128 R124, desc[UR6][R10.64] ;  /* 0x000000060a7c4981 */ /* 0x000164000c1e1d00 */
[----:B---3--:R-:W3:Y:S01]  /*0e10*/  @P0 LDC.64 R4, c[0x0][0x3d0] ;  /* 0x0000f400ff040b82 */ /* 0x008ee20000000a00 */
[----:B------:R-:W-:Y:S01]  /*0e20*/  MOV R159, R24 ;  /* 0x00000018009f7202 */ /* 0x000fe20000000f00 */
[C---:B------:R-:W-:Y:S01]  /*0e30*/  @P3 IMAD.WIDE.U32 R12, R3.reuse, 0x20, R12 ;  /* 0x00000020030c3825 */ /* 0x040fe200078e000c */
[----:B------:R0:W5:Y:S05]  /*0e40*/  @P4 LDG.E.128 R120, desc[UR6][R10.64+0x10] ;  /* 0x000010060a784981 */ /* 0x00016a000c1e1d00 */
[----:B------:R-:W3:Y:S01]  /*0e50*/  @P0 LDC.64 R26, c[0x0][0x3e8] ;  /* 0x0000fa00ff1a0b82 */ /* 0x000ee20000000a00 */
[C---:B------:R-:W-:Y:S01]  /*0e60*/  @P3 IMAD.WIDE.U32 R14, R3.reuse, 0x20, R14 ;  /* 0x00000020030e3825 */ /* 0x040fe200078e000e */
[----:B------:R-:W-:Y:S01]  /*0e70*/  @P3 IADD3 R3, PT, PT, R3, 0x20, RZ ;  /* 0x0000002003033810 */ /* 0x000fe20007ffe0ff */
[----:B------:R-:W2:Y:S04]  /*0e80*/  @P4 LDG.E.128 R156, desc[UR6][R8.64+0x10] ;  /* 0x00001006089c4981 */ /* 0x000ea8000c1e1d00 */
[C---:B0-----:R-:W-:Y:S01]  /*0e90*/  @P2 IMAD.WIDE.U32 R16, R3.reuse, 0x20, R16 ;  /* 0x0000002003102825 */ /* 0x041fe200078e0010 */
[----:B------:R0:W5:Y:S03]  /*0ea0*/  @P3 LDG.E.128 R108, desc[UR6][R14.64] ;  /* 0x000000060e6c3981 */ /* 0x000166000c1e1d00 */
[C---:B----4-:R-:W-:Y:S01]  /*0eb0*/  @P2 IMAD.WIDE.U32 R18, R3.reuse, 0x20, R18 ;  /* 0x0000002003122825 */ /* 0x050fe200078e0012 */
[----:B------:R-:W-:Y:S01]  /*0ec0*/  @P2 IADD3 R3, PT, PT, R3, 0x20, RZ ;  /* 0x0000002003032810 */ /* 0x000fe20007ffe0ff */
[----:B------:R0:W5:Y:S04]  /*0ed0*/  @P3 LDG.E.128 R104, desc[UR6][R14.64+0x10] ;  /* 0x000010060e683981 */ /* 0x000168000c1e1d00 */
[C---:B------:R-:W-:Y:S01]  /*0ee0*/  @P1 IMAD.WIDE.U32 R20, R3.reuse, 0x20, R20 ;  /* 0x0000002003141825 */ /* 0x040fe200078e0014 */
[----:B------:R0:W5:Y:S03]  /*0ef0*/  @P2 LDG.E.128 R244, desc[UR6][R16.64+0x10] ;  /* 0x0000100610f42981 */ /* 0x000166000c1e1d00 */
[C---:B-1----:R-:W-:Y:S01]  /*0f00*/  @P1 IMAD.WIDE.U32 R22, R3.reuse, 0x20, R22 ;  /* 0x0000002003161825 */ /* 0x042fe200078e0016 */
[----:B------:R-:W-:Y:S01]  /*0f10*/  @P1 IADD3 R3, PT, PT, R3, 0x20, RZ ;  /* 0x0000002003031810 */ /* 0x000fe20007ffe0ff */
[----:B------:R0:W5:Y:S04]  /*0f20*/  @P2 LDG.E.128 R96, desc[UR6][R18.64] ;  /* 0x0000000612602981 */ /* 0x000168000c1e1d00 */
[C---:B---3--:R-:W-:Y:S01]  /*0f30*/  @P0 IMAD.WIDE.U32 R24, R3.reuse, 0x20, R4 ;  /* 0x0000002003180825 */ /* 0x048fe200078e0004 */
[----:B------:R0:W5:Y:S04]  /*0f40*/  @P2 LDG.E.128 R92, desc[UR6][R18.64+0x10] ;  /* 0x00001006125c2981 */ /* 0x000168000c1e1d00 */
[----:B------:R-:W3:Y:S01]  /*0f50*/  @P2 LDG.E.128 R36, desc[UR6][R16.64] ;  /* 0x0000000610242981 */ /* 0x000ee2000c1e1d00 */
[C---:B------:R-:W-:Y:S01]  /*0f60*/  @P0 IMAD.WIDE.U32 R26, R3.reuse, 0x20, R26 ;  /* 0x00000020031a0825 */ /* 0x040fe200078e001a */
[----:B------:R-:W-:-:S02]  /*0f70*/  @P0 IADD3 R3, PT, PT, R3, 0x20, RZ ;  /* 0x0000002003030810 */ /* 0x000fc40007ffe0ff */
        /* <DEDUP_REMOVED lines=8> */
[----:B--2---:R1:W-:Y:S04]  /*1000*/  @P5 STL.64 [R1+0x50], R40 ;  /* 0x0000502801005387 */ /* 0x0043e80000100a00 */
[----:B------:R2:W-:Y:S04]  /*1010*/  @P5 STL.64 [R1+0x58], R42 ;  /* 0x0000582a01005387 */ /* 0x0005e80000100a00 */
[----:B------:R4:W-:Y:S04]  /*1020*/  @P5 STL.64 [R1+0x60], R152 ;  /* 0x0000609801005387 */ /* 0x0009e80000100a00 */
[----:B------:R0:W-:Y:S01]  /*1030*/  @P5 STL.64 [R1+0x68], R154 ;  /* 0x0000689a01005387 */ /* 0x0001e20000100a00 */
[----:B------:R-:W-:-:S02]  /*1040*/  ISETP.GE.U32.AND P5, PT, R2, 0xe0, PT ;  /* 0x000000e00200780c */ /* 0x000fc40003fa6070 */
[----:B-1----:R-:W-:Y:S02]  /*1050*/  MOV R40, R35 ;  /* 0x0000002300287202 */ /* 0x002fe40000000f00 */
[----:B------:R-:W-:Y:S02]  /*1060*/  MOV R41, R34 ;  /* 0x0000002200297202 */ /* 0x000fe40000000f00 */
[----:B--2---:R-:W-:Y:S01]  /*1070*/  MOV R42, R33 ;  /* 0x00000021002a7202 */ /* 0x004fe20000000f00 */
[----:B------:R-:W1:Y:S01]  /*1080*/  @P6 LDC.64 R34, c[0x0][0x3e8] ;  /* 0x0000fa00ff226b82 */ /* 0x000e620000000a00 */
[----:B----4-:R-:W-:Y:S02]  /*1090*/  MOV R152, R31 ;  /* 0x0000001f00987202 */ /* 0x010fe40000000f00 */
[----:B------:R-:W-:Y:S02]  /*10a0*/  MOV R153, R30 ;  /* 0x0000001e00997202 */ /* 0x000fe40000000f00 */
[----:B0-----:R-:W-:-:S02]  /*10b0*/  MOV R154, R29 ;  /* 0x0000001d009a7202 */ /* 0x001fc40000000f00 */
[----:B------:R-:W-:Y:S01]  /*10c0*/  MOV R155, R28 ;  /* 0x0000001c009b7202 */ /* 0x000fe20000000f00 */
[----:B------:R-:W0:Y:S01]  /*10d0*/  @P5 LDC.64 R6, c[0x0][0x3d0] ;  /* 0x0000f400ff065b82 */ /* 0x000e220000000a00 */
[----:B------:R-:W-:-:S04]  /*10e0*/  MOV R43, R32 ;  /* 0x00000020002b7202 */ /* 0x000fc80000000f00 */
[----:B------:R-:W2:Y:S03]  /*10f0*/  @P3 LDG.E.128 R152, desc[UR6][R12.64] ;  /* 0x000000060c983981 */ /* 0x000ea6000c1e1d00 */
[----:B------:R-:W4:Y:S01]  /*1100*/  @P5 LDC.64 R30, c[0x0][0x3e8] ;  /* 0x0000fa00ff1e5b82 */ /* 0x000f220000000a00 */
[----:B------:R-:W3:Y:S07]  /*1110*/  @P3 LDG.E.128 R40, desc[UR6][R12.64+0x10] ;  /* 0x000010060c283981 */ /* 0x000eee000c1e1d00 */
[----:B------:R-:W1:Y:S01]  /*1120*/  @P6 LDC.64 R32, c[0x0][0x3d0] ;  /* 0x0000f400ff206b82 */ /* 0x000e620000000a00 */
[----:B0-----:R-:W-:-:S05]  /*1130*/  @P5 IMAD.WIDE.U32 R28, R3, 0x20, R6 ;  /* 0x00000020031c5825 */ /* 0x001fca00078e0006 */
[----:B------:R0:W5:Y:S01]  /*1140*/  @P5 LDG.E.128 R220, desc[UR6][R28.64] ;  /* 0x000000061cdc5981 */ /* 0x000162000c1e1d00 */
[C---:B----4-:R-:W-:Y:S01]  /*1150*/  @P5 IMAD.WIDE.U32 R30, R3.reuse, 0x20, R30 ;  /* 0x00000020031e5825 */ /* 0x050fe200078e001e */
[----:B------:R-:W-:Y:S02]  /*1160*/  @P5 IADD3 R3, PT, PT, R3, 0x20, RZ ;  /* 0x0000002003035810 */ /* 0x000fe40007ffe0ff */
[----:B------:R0:W5:Y:S03]  /*1170*/  @P5 LDG.E.128 R216, desc[UR6][R28.64+0x10] ;  /* 0x000010061cd85981 */ /* 0x000166000c1e1d00 */
[C---:B-1----:R-:W-:Y:S01]  /*1180*/  @P6 IMAD.WIDE.U32 R6, R3.reuse, 0x20, R34 ;  /* 0x0000002003066825 */ /* 0x042fe200078e0022 */
[----:B------:R0:W5:Y:S03]  /*1190*/  @P5 LDG.E.128 R72, desc[UR6][R30.64] ;  /* 0x000000061e485981 */ /* 0x000166000c1e1d00 */
[----:B------:R-:W-:Y:S01]  /*11a0*/  @P6 IMAD.WIDE.U32 R4, R3, 0x20, R32 ;  /* 0x0000002003046825 */ /* 0x000fe200078e0020 */
        /* <DEDUP_REMOVED lines=40> */
[----:B------:R-:W-:Y:S01]  /*1430*/  @P6 CS2R R56, SRZ ;  /* 0x0000000000386805 */ /* 0x000fe2000001ff00 */
[----:B--2---:R0:W-:Y:S04]  /*1440*/  @P3 STL.64 [R1+0x20], R152 ;  /* 0x0000209801003387 */ /* 0x0041e80000100a00 */
[----:B------:R0:W-:Y:S04]  /*1450*/  @P3 STL.64 [R1+0x28], R154 ;  /* 0x0000289a01003387 */ /* 0x0001e80000100a00 */
[----:B---3--:R0:W-:Y:S04]  /*1460*/  @P3 STL.64 [R1+0x10], R40 ;  /* 0x0000102801003387 */ /* 0x0081e80000100a00 */
[----:B------:R0:W-:Y:S04]  /*1470*/  @P3 STL.64 [R1+0x18], R42 ;  /* 0x0000182a01003387 */ /* 0x0001e80000100a00 */
[----:B------:R0:W-:Y:S04]  /*1480*/  @P2 STL.64 [R1], R36 ;  /* 0x0000002401002387 */ /* 0x0001e80000100a00 */
[----:B------:R0:W-:Y:S02]  /*1490*/  @P2 STL.64 [R1+0x8], R38 ;  /* 0x0000082601002387 */ /* 0x0001e40000100a00 */
.L_x_14584:
[----:B------:R-:W-:Y:S05]  /*14a0*/  BSYNC.RECONVERGENT B0 ;  /* 0x0000000000007941 */ /* 0x000fea0003800200 */
.L_x_14582:
[----:B------:R-:W1:Y:S01]  /*14b0*/  LDCU UR4, c[0x0][0x384] ;  /* 0x00007080ff0477ac */ /* 0x000e620008000800 */
[----:B------:R-:W2:Y:S01]  /*14c0*/  LDCU.U8 UR5, c[0x0][0x410] ;  /* 0x00008200ff0577ac */ /* 0x000ea20008000000 */
[----:B------:R-:W0:Y:S01]  /*14d0*/  LDCU UR10, c[0x0][0x448] ;  /* 0x00008900ff0a77ac */ /* 0x000e220008000800 */
[----:B------:R-:W0:Y:S01]  /*14e0*/  LDCU.64 UR8, c[0x0][0x3a0] ;  /* 0x00007400ff0877ac */ /* 0x000e220008000a00 */
[----:B-1----:R-:W-:-:S13]  /*14f0*/  ISETP.GE.AND P0, PT, R0, UR4, PT ;  /* 0x0000000400007c0c */ /* 0x002fda000bf06270 */
[----:B0-2---:R-:W-:Y:S05]  /*1500*/  @P0 EXIT ;  /* 0x000000000000094d */ /* 0x005fea0003800000 */
.L_x_14636:
[----:B------:R-:W0:Y:S08]  /*1510*/  LDC.64 R152, c[0x0][0x3f0] ;  /* 0x0000fc00ff987b82 */ /* 0x000e300000000a00 */
[----:B------:R-:W1:Y:S01]  /*1520*/  LDC R155, c[0x0][0x388] ;  /* 0x0000e200ff9b7b82 */ /* 0x000e620000000800 */
[----:B0-----:R-:W-:-:S05]  /*1530*/  IMAD.WIDE R152, R0, 0x4, R152 ;  /* 0x0000000400987825 */ /* 0x001fca00078e0298 */
[----:B------:R0:W2:Y:S02]  /*1540*/  LDG.E R225, desc[UR6][R152.64] ;  /* 0x0000000698e17981 */ /* 0x0000a4000c1e1900 */
[----:B0-----:R-:W0:Y:S01]  /*1550*/  LDC.64 R152, c[0x0][0x3f8] ;  /* 0x0000fe00ff987b82 */ /* 0x001e220000000a00 */
[C---:B-1----:R-:W-:Y:S02]  /*1560*/  IMAD R154, R0.reuse, R155, RZ ;  /* 0x0000009b009a7224 */ /* 0x042fe400078e02ff */
[----:B0-----:R-:W-:-:S05]  /*1570*/  IMAD.WIDE R152, R0, 0x4, R152 ;  /* 0x0000000400987825 */ /* 0x001fca00078e0298 */
[----:B-----5:R0:W5:Y:S01]  /*1580*/  LDG.E R252, desc[UR6][R152.64] ;  /* 0x0000000698fc7981 */ /* 0x020162000c1e1900 */
[----:B------:R-:W-:Y:S01]  /*1590*/  ISETP.GE.U32.AND P5, PT, R2, 0x20, PT ;  /* 0x000000200200780c */ /* 0x000fe20003fa6070 */
[----:B------:R-:W-:Y:S01]  /*15a0*/  HFMA2 R226, -RZ, RZ, 0, 0 ;  /* 0x00000000ffe27431 */ /* 0x000fe200000001ff */
[----:B------:R-:W-:Y:S01]  /*15b0*/  BSSY.RECONVERGENT B0, `(.L_x_14585) ;  /* 0x00000a0000007945 */ /* 0x000fe20003800200 */
[----:B0-----:R-:W-:-:S04]  /*15c0*/  SHF.R.S32.HI R152, RZ, 0x1f, R154 ;  /* 0x0000001fff987819 */ /* 0x001fc8000001149a */
[----:B------:R-:W-:-:S04]  /*15d0*/  LEA.HI R154, R152, R154, RZ, 0x3 ;  /* 0x0000009a989a7211 */ /* 0x000fc800078f18ff */
[----:B------:R-:W-:Y:S02]  /*15e0*/  LEA.HI.SX32 R224, R154, R227, 0x1d ;  /* 0x000000e39ae07211 */ /* 0x000fe400078feaff */
[----:B--2---:R-:W-:-:S13]  /*15f0*/  ISETP.GE.AND P0, PT, R225, 0x1, PT ;  /* 0x00000001e100780c */ /* 0x004fda0003f06270 */
[----:B------:R-:W-:-:S05]  /*1600*/  @P0 IADD3 R152, PT, PT, R225, -0x1, RZ ;  /* 0xffffffffe1980810 */ /* 0x000fca0007ffe0ff */
        /* <DEDUP_REMOVED lines=9> */
[----:B---3--:R-:W0:Y:S02]  /*16a0*/  LDC.64 R4, c[0x0][0x390] ;  /* 0x0000e400ff047b82 */ /* 0x008e240000000a00 */
[----:B0-----:R-:W-:-:S05]  /*16b0*/  IMAD.WIDE.U32 R4, R226, 0x10, R4 ;  /* 0x00000010e2047825 */ /* 0x001fca00078e0004 */
[----:B------:R0:W5:Y:S02]  /*16c0*/  LDG.E.128 R40, desc[UR6][R4.64] ;  /* 0x0000000604287981 */ /* 0x000164000c1e1d00 */
.L_x_14588:
[----:B------:R-:W-:Y:S05]  /*16d0*/  BSYNC.RECONVERGENT B1 ;  /* 0x0000000000017941 */ /* 0x000fea0003800200 */
.L_x_14587:
[----:B------:R-:W-:-:S04]  /*16e0*/  UISETP.NE.U32.AND UP0, UPT, UR8, URZ, UPT ;  /* 0x000000ff0800728c */ /* 0x000fc8000bf05070 */
[----:B------:R-:W-:-:S09]  /*16f0*/  UISETP.NE.AND.EX UP0, UPT, UR9, URZ, UPT, UP0 ;  /* 0x000000ff0900728c */ /* 0x000fd2000bf05300 */
[----:B------:R-:W-:Y:S05]  /*1700*/  BRA.U !UP0, `(.L_x_14589) ;  /* 0x0000000508347547 */ /* 0x000fea000b800000 */
[----:B0--3--:R-:W0:Y:S02]  /*1710*/  LDC.64 R4, c[0x0][0x3a0] ;  /* 0x0000e800ff047b82 */ /* 0x009e240000000a00 */
[----:B0-----:R-:W-:-:S05]  /*1720*/  IMAD.WIDE.U32 R4, R224, 0x10, R4 ;  /* 0x00000010e0047825 */ /* 0x001fca00078e0004 */
[----:B------:R0:W2:Y:S01]  /*1730*/  LDG.E.128 R36, desc[UR6][R4.64] ;  /* 0x0000000604247981 */ /* 0x0000a2000c1e1d00 */
[----:B------:R-:W-:-:S13]  /*1740*/  ISETP.GT.AND P1, PT, R225, RZ, PT ;  /* 0x000000ffe100720c */ /* 0x000fda0003f24270 */
[----:B------:R-:W1:Y:S01]  /*1750*/  @P1 LDC R3, c[0x0][0x40c] ;  /* 0x00010300ff031b82 */ /* 0x000e620000000800 */
[----:B0----5:R-:W-:-:S07]  /*1760*/  @P1 SHF.L.U32 R4, R40, 0x10, RZ ;  /* 0x0000001028041819 */ /* 0x021fce00000006ff */
[----:B------:R-:W0:Y:S08]  /*1770*/  @P1 LDC R5, c[0x0][0x40c] ;  /* 0x00010300ff051b82 */ /* 0x000e300000000800 */
[----:B----4-:R-:W3:Y:S01]  /*1780*/  @P1 LDC R7, c[0x0][0x40c] ;  /* 0x00010300ff071b82 */ /* 0x010ee20000000800 */
[----:B-1----:R-:W-:-:S07]  /*1790*/  @P1 FMUL.FTZ R4, R4, R3 ;  /* 0x0000000304041220 */ /* 0x002fce0000410000 */
[----:B------:R-:W1:Y:S01]  /*17a0*/  @P1 LDC R10, c[0x0][0x40c] ;  /* 0x00010300ff0a1b82 */ /* 0x000e620000000800 */
[C---:B--2---:R-:W-:Y:S02]  /*17b0*/  @P1 SHF.L.U32 R6, R36.reuse, 0x10, RZ ;  /* 0x0000001024061819 */ /* 0x044fe400000006ff */
[----:B------:R-:W-:Y:S02]  /*17c0*/  @!P1 SHF.L.U32 R3, R36, 0x10, RZ ;  /* 0x0000001024039819 */ /* 0x000fe400000006ff */
[----:B------:R-:W-:Y:S01]  /*17d0*/  @P1 SHF.L.U32 R8, R37, 0x10, RZ ;  /* 0x0000001025081819 */ /* 0x000fe200000006ff */
[----:B------:R-:W-:Y:S01]  /*17e0*/  @P1 FFMA.FTZ R3, R4, R140, R6 ;  /* 0x0000008c04031223 */ /* 0x000fe20000010006 */
[----:B------:R-:W-:Y:S02]  /*17f0*/  @P1 PRMT R4, R40, 0x7632, R4 ;  /* 0x0000763228041816 */ /* 0x000fe40000000004 */
[----:B------:R-:W-:Y:S02]  /*1800*/  @P1 PRMT R6, R36, 0x7632, R6 ;  /* 0x0000763224061816 */ /* 0x000fe40000000006 */
[----:B------:R-:W-:-:S02]  /*1810*/  @P1 SHF.L.U32 R4, R4, 0x10, RZ ;  /* 0x0000001004041819 */ /* 0x000fc400000006ff */
[----:B------:R-:W-:Y:S02]  /*1820*/  @P1 SHF.L.U32 R6, R6, 0x10, RZ ;  /* 0x0000001006061819 */ /* 0x000fe400000006ff */
[----:B------:R-:W-:Y:S01]  /*1830*/  @P1 PRMT R9, R37, 0x7632, R9 ;  /* 0x0000763225091816 */ /* 0x000fe20000000009 */
[----:B0-----:R-:W-:Y:S01]  /*1840*/  @P1 FMUL.FTZ R5, R4, R5 ;  /* 0x0000000504051220 */ /* 0x001fe20000410000 */
[----:B------:R-:W-:Y:S02]  /*1850*/  @!P1 PRMT R4, R36, 0x7632, R4 ;  /* 0x0000763224049816 */ /* 0x000fe40000000004 */
[----:B------:R-:W-:Y:S02]  /*1860*/  @P1 SHF.L.U32 R9, R9, 0x10, RZ ;  /* 0x0000001009091819 */ /* 0x000fe400000006ff */
[----:B------:R-:W-:Y:S01]  /*1870*/  @!P1 SHF.L.U32 R4, R4, 0x10, RZ ;  /* 0x0000001004049819 */ /* 0x000fe200000006ff */
[----:B------:R-:W-:Y:S01]  /*1880*/  @P1 FFMA.FTZ R4, R5, R141, R6 ;  /* 0x0000008d05041223 */ /* 0x000fe20000010006 */
[----:B------:R-:W-:Y:S01]  /*1890*/  @P1 SHF.L.U32 R5, R41, 0x10, RZ ;  /* 0x0000001029051819 */ /* 0x000fe200000006ff */
[----:B------:R-:W0:Y:S01]  /*18a0*/  @P1 LDC R6, c[0x0][0x40c] ;  /* 0x00010300ff061b82 */ /* 0x000e220000000800 */
[----:B------:R-:W-:-:S02]  /*18b0*/  @P1 PRMT R152, R38, 0x7632, R152 ;  /* 0x0000763226981816 */ /* 0x000fc40000000098 */
[----:B------:R-:W-:Y:S01]  /*18c0*/  @P1 SHF.L.U32 R153, R39, 0x10, RZ ;  /* 0x0000001027991819 */ /* 0x000fe200000006ff */
[----:B---3--:R-:W-:Y:S01]  /*18d0*/  @P1 FMUL.FTZ R7, R5, R7 ;  /* 0x0000000705071220 */ /* 0x008fe20000410000 */
[----:B------:R-:W-:Y:S02]  /*18e0*/  @!P1 SHF.L.U32 R5, R37, 0x10, RZ ;  /* 0x0000001025059819 */ /* 0x000fe400000006ff */
[----:B------:R-:W-:Y:S01]  /*18f0*/  @P1 SHF.L.U32 R152, R152, 0x10, RZ ;  /* 0x0000001098981819 */ /* 0x000fe200000006ff */
[----:B------:R-:W-:Y:S01]  /*1900*/  @P1 FFMA.FTZ R5, R7, R142, R8 ;  /* 0x0000008e07051223 */ /* 0x000fe20000010008 */
[----:B------:R-:W-:Y:S02]  /*1910*/  @P1 PRMT R7, R41, 0x7632, R7 ;  /* 0x0000763229071816 */ /* 0x000fe40000000007 */
[----:B------:R-:W-:Y:S02]  /*1920*/  F2FP.BF16.F32.PACK_AB R251, RZ, R4 ;  /* 0x00000004fffb723e */ /* 0x000fe400000010ff */
[----:B------:R-:W-:-:S02]  /*1930*/  @P1 SHF.L.U32 R8, R7, 0x10, RZ ;  /* 0x0000001007081819 */ /* 0x000fc400000006ff */
[----:B------:R-:W2:Y:S03]  /*1940*/  @P1 LDC R7, c[0x0][0x40c] ;  /* 0x00010300ff071b82 */ /* 0x000ea60000000800 */
[----:B0-----:R-:W-:Y:S01]  /*1950*/  @P1 FMUL.FTZ R8, R8, R6 ;  /* 0x0000000608081220 */ /* 0x001fe20000410000 */
[----:B------:R-:W-:-:S04]  /*1960*/  @!P1 PRMT R6, R37, 0x7632, R6 ;  /* 0x0000763225069816 */ /* 0x000fc80000000006 */
[----:B------:R-:W-:Y:S01]  /*1970*/  @!P1 SHF.L.U32 R6, R6, 0x10, RZ ;  /* 0x0000001006069819 */ /* 0x000fe200000006ff */
[----:B------:R-:W-:Y:S01]  /*1980*/  @P1 FFMA.FTZ R6, R8, R143, R9 ;  /* 0x0000008f08061223 */ /* 0x000fe20000010009 */
[----:B------:R-:W-:Y:S02]  /*1990*/  @P1 SHF.L.U32 R8, R42, 0x10, RZ ;  /* 0x000000102a081819 */ /* 0x000fe400000006ff */
[----:B------:R-:W-:Y:S02]  /*19a0*/  @P1 SHF.L.U32 R9, R38, 0x10, RZ ;  /* 0x0000001026091819 */ /* 0x000fe400000006ff */
[----:B------:R-:W-:Y:S01]  /*19b0*/  F2FP.BF16.F32.PACK_AB R250, RZ, R6 ;  /* 0x00000006fffa723e */ /* 0x000fe200000010ff */
[----:B--2---:R-:W-:Y:S01]  /*19c0*/  @P1 FMUL.FTZ R8, R8, R7 ;  /* 0x0000000708081220 */ /* 0x004fe20000410000 */
[----:B------:R-:W-:-:S03]  /*19d0*/  @!P1 SHF.L.U32 R7, R38, 0x10, RZ ;  /* 0x0000001026079819 */ /* 0x000fc600000006ff */
[----:B------:R-:W-:Y:S01]  /*19e0*/  @P1 FFMA.FTZ R7, R8, R136, R9 ;  /* 0x0000008808071223 */ /* 0x000fe20000010009 */
[----:B------:R-:W-:Y:S01]  /*19f0*/  @P1 PRMT R8, R42, 0x7632, R8 ;  /* 0x000076322a081816 */ /* 0x000fe20000000008 */
[----:B------:R-:W0:Y:S03]  /*1a00*/  @P1 LDC R9, c[0x0][0x40c] ;  /* 0x00010300ff091b82 */ /* 0x000e260000000800 */
[----:B------:R-:W-:Y:S02]  /*1a10*/  @P1 SHF.L.U32 R8, R8, 0x10, RZ ;  /* 0x0000001008081819 */ /* 0x000fe400000006ff */
[----:B------:R-:W-:-:S03]  /*1a20*/  F2FP.BF16.F32.PACK_AB R154, RZ, R7 ;  /* 0x00000007ff9a723e */ /* 0x000fc600000010ff */
[----:B-1----:R-:W-:Y:S01]  /*1a30*/  @P1 FMUL.FTZ R10, R8, R10 ;  /* 0x0000000a080a1220 */ /* 0x002fe20000410000 */
[----:B------:R-:W-:-:S04]  /*1a40*/  @!P1 PRMT R8, R38, 0x7632, R8 ;  /* 0x0000763226089816 */ /* 0x000fc80000000008 */
[----:B------:R-:W-:Y:S01]  /*1a50*/  @!P1 SHF.L.U32 R8, R8, 0x10, RZ ;  /* 0x0000001008089819 */ /* 0x000fe200000006ff */
[----:B------:R-:W-:Y:S01]  /*1a60*/  @P1 FFMA.FTZ R8, R10, R137, R152 ;  /* 0x000000890a081223 */ /* 0x000fe20000010098 */
[----:B------:R-:W-:Y:S01]  /*1a70*/  @P1 SHF.L.U32 R152, R43, 0x10, RZ ;  /* 0x000000102b981819 */ /* 0x000fe200000006ff */
[----:B------:R-:W1:Y:S03]  /*1a80*/  @P1 LDC R10, c[0x0][0x40c] ;  /* 0x00010300ff0a1b82 */ /* 0x000e660000000800 */
[----:B------:R-:W-:-:S04]  /*1a90*/  F2FP.BF16.F32.PACK_AB R249, RZ, R8 ;  /* 0x00000008fff9723e */ /* 0x000fc800000010ff */
[----:B------:R-:W-:Y:S01]  /*1aa0*/  PRMT R154, R154, 0x5410, R249 ;  /* 0x000054109a9a7816 */ /* 0x000fe200000000f9 */
[----:B0-----:R-:W-:Y:S01]  /*1ab0*/  @P1 FMUL.FTZ R152, R152, R9 ;  /* 0x0000000998981220 */ /* 0x001fe20000410000 */
[----:B------:R-:W-:-:S03]  /*1ac0*/  @!P1 SHF.L.U32 R9, R39, 0x10, RZ ;  /* 0x0000001027099819 */ /* 0x000fc600000006ff */
[--C-:B------:R-:W-:Y:S01]  /*1ad0*/  @P1 FFMA.FTZ R9, R152, R138, R153.reuse ;  /* 0x0000008a98091223 */ /* 0x100fe20000010099 */
[----:B------:R-:W-:Y:S02]  /*1ae0*/  @P1 PRMT R152, R43, 0x7632, R152 ;  /* 0x000076322b981816 */ /* 0x000fe40000000098 */
[----:B------:R-:W-:Y:S02]  /*1af0*/  @P1 PRMT R153, R39, 0x7632, R153 ;  /* 0x0000763227991816 */ /* 0x000fe40000000099 */
[----:B------:R-:W-:Y:S02]  /*1b00*/  @P1 SHF.L.U32 R152, R152, 0x10, RZ ;  /* 0x0000001098981819 */ /* 0x000fe400000006ff */
[----:B------:R-:W-:Y:S02]  /*1b10*/  @P1 SHF.L.U32 R153, R153, 0x10, RZ ;  /* 0x0000001099991819 */ /* 0x000fe400000006ff */
[----:B------:R-:W-:Y:S01]  /*1b20*/  F2FP.BF16.F32.PACK_AB R248, RZ, R9 ;  /* 0x00000009fff8723e */ /* 0x000fe200000010ff */
[----:B-1----:R-:W-:Y:S01]  /*1b30*/  @P1 FMUL.FTZ R152, R152, R10 ;  /* 0x0000000a98981220 */ /* 0x002fe20000410000 */
[----:B------:R-:W-:-:S04]  /*1b40*/  @!P1 PRMT R10, R39, 0x7632, R10 ;  /* 0x00007632270a9816 */ /* 0x000fc8000000000a */
[----:B------:R-:W-:Y:S01]  /*1b50*/  @!P1 SHF.L.U32 R10, R10, 0x10, RZ ;  /* 0x000000100a0a9819 */ /* 0x000fe200000006ff */
[----:B------:R-:W-:Y:S01]  /*1b60*/  @P1 FFMA.FTZ R10, R152, R139, R153 ;  /* 0x0000008b980a1223 */ /* 0x000fe20000010099 */
[----:B------:R-:W-:Y:S02]  /*1b70*/  F2FP.BF16.F32.PACK_AB R152, RZ, R3 ;  /* 0x00000003ff98723e */ /* 0x000fe400000010ff */
[----:B------:R-:W-:Y:S02]  /*1b80*/  F2FP.BF16.F32.PACK_AB R153, RZ, R5 ;  /* 0x00000005ff99723e */ /* 0x000fe400000010ff */
[----:B------:R-:W-:Y:S02]  /*1b90*/  F2FP.BF16.F32.PACK_AB R155, RZ, R10 ;  /* 0x0000000aff9b723e */ /* 0x000fe400000010ff */
[----:B------:R-:W-:Y:S02]  /*1ba0*/  PRMT R152, R152, 0x5410, R251 ;  /* 0x0000541098987816 */ /* 0x000fe400000000fb */
[----:B------:R-:W-:-:S02]  /*1bb0*/  PRMT R153, R153, 0x5410, R250 ;  /* 0x0000541099997816 */ /* 0x000fc400000000fa */
[----:B------:R-:W-:Y:S01]  /*1bc0*/  PRMT R155, R248, 0x5410, R155 ;  /* 0x00005410f89b7816 */ /* 0x000fe2000000009b */
[----:B------:R-:W-:Y:S06]  /*1bd0*/  BRA `(.L_x_14590) ;  /* 0x0000000000e07947 */ /* 0x000fec0003800000 */
.L_x_14589:
[----:B------:R-:W1:Y:S01]  /*1be0*/  @P0 LDC R3, c[0x0][0x40c] ;  /* 0x00010300ff030b82 */ /* 0x000e620000000800 */
[----:B0--3-5:R-:W-:Y:S01]  /*1bf0*/  @P0 PRMT R4, R40, 0x7632, R4 ;  /* 0x0000763228040816 */ /* 0x029fe20000000004 */
[----:B----4-:R-:W-:Y:S01]  /*1c00*/  HFMA2 R10, -RZ, RZ, 0, 0 ;  /* 0x00000000ff0a7431 */ /* 0x010fe200000001ff */
[----:B------:R-:W-:Y:S02]  /*1c10*/  @P0 PRMT R6, R41, 0x7632, R6 ;  /* 0x0000763229060816 */ /* 0x000fe40000000006 */
[----:B------:R-:W-:Y:S02]  /*1c20*/  @P0 SHF.L.U32 R4, R4, 0x10, RZ ;  /* 0x0000001004040819 */ /* 0x000fe400000006ff */
[----:B------:R-:W-:Y:S01]  /*1c30*/  @P0 SHF.L.U32 R6, R6, 0x10, RZ ;  /* 0x0000001006060819 */ /* 0x000fe200000006ff */
[----:B------:R-:W0:Y:S01]  /*1c40*/  @P0 LDC R7, c[0x0][0x40c] ;  /* 0x00010300ff070b82 */ /* 0x000e220000000800 */
[----:B------:R-:W-:-:S04]  /*1c50*/  @P0 PRMT R9, R43, 0x7632, R9 ;  /* 0x000076322b090816 */ /* 0x000fc80000000009 */
[----:B------:R-:W-:Y:S01]  /*1c60*/  @P0 SHF.L.U32 R9, R9, 0x10, RZ ;  /* 0x0000001009090819 */ /* 0x000fe200000006ff */
[----:B-1----:R-:W-:Y:S01]  /*1c70*/  @P0 FMUL.FTZ R5, R4, R3 ;  /* 0x0000000304050220 */ /* 0x002fe20000410000 */
[----:B------:R-:W-:Y:S01]  /*1c80*/  MOV R4, RZ ;  /* 0x000000ff00047202 */ /* 0x000fe20000000f00 */
[----:B------:R-:W1:Y:S02]  /*1c90*/  @P0 LDC R3, c[0x0][0x40c] ;  /* 0x00010300ff030b82 */ /* 0x000e640000000800 */
[----:B------:R-:W-:Y:S01]  /*1ca0*/  @P0 FMUL.FTZ R4, R5, R141 ;  /* 0x0000008d05040220 */ /* 0x000fe20000410000 */
[----:B0-----:R-:W-:Y:S01]  /*1cb0*/  @P0 FMUL.FTZ R7, R6, R7 ;  /* 0x0000000706070220 */ /* 0x001fe20000410000 */
[----:B------:R-:W-:-:S04]  /*1cc0*/  @P0 PRMT R6, R42, 0x7632, R6 ;  /* 0x000076322a060816 */ /* 0x000fc80000000006 */
[----:B------:R-:W0:Y:S01]  /*1cd0*/  @P0 LDC R5, c[0x0][0x40c] ;  /* 0x00010300ff050b82 */ /* 0x000e220000000800 */
[----:B------:R-:W-:Y:S01]  /*1ce0*/  @P0 SHF.L.U32 R8, R6, 0x10, RZ ;  /* 0x0000001006080819 */ /* 0x000fe200000006ff */
[----:B------:R-:W-:Y:S02]  /*1cf0*/  HFMA2 R6, -RZ, RZ, 0, 0 ;  /* 0x00000000ff067431 */ /* 0x000fe400000001ff */
[----:B------:R-:W-:-:S05]  /*1d00*/  @P0 FMUL.FTZ R6, R7, R143 ;  /* 0x0000008f07060220 */ /* 0x000fca0000410000 */
[----:B------:R-:W-:Y:S01]  /*1d10*/  F2FP.BF16.F32.PACK_AB R251, RZ, R6 ;  /* 0x00000006fffb723e */ /* 0x000fe200000010ff */
[----:B-1----:R-:W-:Y:S01]  /*1d20*/  @P0 FMUL.FTZ R7, R8, R3 ;  /* 0x0000000308070220 */ /* 0x002fe20000410000 */
[----:B------:R-:W-:Y:S01]  /*1d30*/  MOV R8, RZ ;  /* 0x000000ff00087202 */ /* 0x000fe20000000f00 */
[----:B------:R-:W1:Y:S02]  /*1d40*/  @P0 LDC R3, c[0x0][0x40c] ;  /* 0x00010300ff030b82 */ /* 0x000e640000000800 */
[----:B------:R-:W-:Y:S01]  /*1d50*/  @P0 FMUL.FTZ R8, R7, R137 ;  /* 0x0000008907080220 */ /* 0x000fe20000410000 */
[----:B0-----:R-:W-:-:S04]  /*1d60*/  @P0 FMUL.FTZ R5, R9, R5 ;  /* 0x0000000509050220 */ /* 0x001fc80000410000 */
[----:B------:R-:W-:Y:S01]  /*1d70*/  F2FP.BF16.F32.PACK_AB R250, RZ, R8 ;  /* 0x00000008fffa723e */ /* 0x000fe200000010ff */
[----:B------:R-:W0:Y:S01]  /*1d80*/  @P0 LDC R7, c[0x0][0x40c] ;  /* 0x00010300ff070b82 */ /* 0x000e220000000800 */
[----:B------:R-:W-:Y:S01]  /*1d90*/  @P0 FMUL.FTZ R10, R5, R139 ;  /* 0x0000008b050a0220 */ /* 0x000fe20000410000 */
[----:B------:R-:W-:-:S04]  /*1da0*/  @P0 SHF.L.U32 R5, R41, 0x10, RZ ;  /* 0x0000001029050819 */ /* 0x000fc800000006ff */
[----:B------:R-:W-:Y:S01]  /*1db0*/  F2FP.BF16.F32.PACK_AB R155, RZ, R10 ;  /* 0x0000000aff9b723e */ /* 0x000fe200000010ff */
[----:B-1----:R-:W-:Y:S01]  /*1dc0*/  @P0 FMUL.FTZ R9, R5, R3 ;  /* 0x0000000305090220 */ /* 0x002fe20000410000 */
[----:B------:R-:W-:Y:S01]  /*1dd0*/  MOV R5, RZ ;  /* 0x000000ff00057202 */ /* 0x000fe20000000f00 */
[----:B------:R-:W1:Y:S02]  /*1de0*/  @P0 LDC R3, c[0x0][0x40c] ;  /* 0x00010300ff030b82 */ /* 0x000e640000000800 */
[----:B------:R-:W-:Y:S01]  /*1df0*/  @P0 FMUL.FTZ R5, R9, R142 ;  /* 0x0000008e09050220 */ /* 0x000fe20000410000 */
[----:B------:R-:W-:-:S04]  /*1e00*/  @P0 SHF.L.U32 R9, R43, 0x10, RZ ;  /* 0x000000102b090819 */ /* 0x000fc800000006ff */
[----:B------:R-:W-:Y:S01]  /*1e10*/  F2FP.BF16.F32.PACK_AB R153, RZ, R5 ;  /* 0x00000005ff99723e */ /* 0x000fe200000010ff */
[----:B0-----:R-:W-:Y:S01]  /*1e20*/  @P0 FMUL.FTZ R152, R9, R7 ;  /* 0x0000000709980220 */ /* 0x001fe20000410000 */
[----:B------:R-:W-:Y:S01]  /*1e30*/  HFMA2 R9, -RZ, RZ, 0, 0 ;  /* 0x00000000ff097431 */ /* 0x000fe200000001ff */
[----:B------:R-:W0:Y:S01]  /*1e40*/  @P0 LDC R7, c[0x0][0x40c] ;  /* 0x00010300ff070b82 */ /* 0x000e220000000800 */
[----:B------:R-:W-:Y:S01]  /*1e50*/  PRMT R153, R153, 0x5410, R251 ;  /* 0x0000541099997816 */ /* 0x000fe200000000fb */
[----:B------:R-:W-:Y:S01]  /*1e60*/  @P0 FMUL.FTZ R9, R152, R138 ;  /* 0x0000008a98090220 */ /* 0x000fe20000410000 */
[----:B------:R-:W-:-:S04]  /*1e70*/  @P0 SHF.L.U32 R152, R40, 0x10, RZ ;  /* 0x0000001028980819 */ /* 0x000fc800000006ff */
[----:B------:R-:W-:Y:S01]  /*1e80*/  F2FP.BF16.F32.PACK_AB R249, RZ, R9 ;  /* 0x00000009fff9723e */ /* 0x000fe200000010ff */
[----:B-1----:R-:W-:Y:S01]  /*1e90*/  @P0 FMUL.FTZ R152, R152, R3 ;  /* 0x0000000398980220 */ /* 0x002fe20000410000 */
[----:B------:R-:W-:Y:S02]  /*1ea0*/  MOV R3, RZ ;  /* 0x000000ff00037202 */ /* 0x000fe40000000f00 */
[----:B------:R-:W-:Y:S01]  /*1eb0*/  PRMT R155, R249, 0x5410, R155 ;  /* 0x00005410f99b7816 */ /* 0x000fe2000000009b */
[----:B------:R-:W-:Y:S01]  /*1ec0*/  @P0 FMUL.FTZ R3, R152, R140 ;  /* 0x0000008c98030220 */ /* 0x000fe20000410000 */
[----:B------:R-:W-:-:S04]  /*1ed0*/  @P0 SHF.L.U32 R152, R42, 0x10, RZ ;  /* 0x000000102a980819 */ /* 0x000fc800000006ff */
[----:B------:R-:W-:Y:S01]  /*1ee0*/  F2FP.BF16.F32.PACK_AB R248, RZ, R3 ;  /* 0x00000003fff8723e */ /* 0x000fe200000010ff */
[----:B0-----:R-:W-:Y:S01]  /*1ef0*/  @P0 FMUL.FTZ R152, R152, R7 ;  /* 0x0000000798980220 */ /* 0x001fe20000410000 */
[----:B------:R-:W-:-:S03]  /*1f00*/  HFMA2 R7, -RZ, RZ, 0, 0 ;  /* 0x00000000ff077431 */ /* 0x000fc600000001ff */
[----:B------:R-:W-:Y:S01]  /*1f10*/  @P0 FMUL.FTZ R7, R152, R136 ;  /* 0x0000008898070220 */ /* 0x000fe20000410000 */
[----:B------:R-:W-:-:S04]  /*1f20*/  F2FP.BF16.F32.PACK_AB R152, RZ, R4 ;  /* 0x00000004ff98723e */ /* 0x000fc800000010ff */
[----:B------:R-:W-:Y:S02]  /*1f30*/  F2FP.BF16.F32.PACK_AB R154, RZ, R7 ;  /* 0x00000007ff9a723e */ /* 0x000fe400000010ff */
[----:B------:R-:W-:Y:S02]  /*1f40*/  PRMT R152, R248, 0x5410, R152 ;  /* 0x00005410f8987816 */ /* 0x000fe40000000098 */
[----:B------:R-:W-:-:S07]  /*1f50*/  PRMT R154, R154, 0x5410, R250 ;  /* 0x000054109a9a7816 */ /* 0x000fce00000000fa */
.L_x_14590:
[----:B------:R-:W0:Y:S01]  /*1f60*/  LDC.64 R248, c[0x0][0x3a8] ;  /* 0x0000ea00fff87b82 */ /* 0x000e220000000a00 */
[----:B------:R-:W-:Y:S01]  /*1f70*/  IADD3 R226, PT, PT, R226, 0x20, RZ ;  /* 0x00000020e2e27810 */ /* 0x000fe20007ffe0ff */
[C---:B0-----:R-:W-:Y:S01]  /*1f80*/  IMAD.WIDE.U32 R248, R224.reuse, 0x10, R248 ;  /* 0x00000010e0f87825 */ /* 0x041fe200078e00f8 */
[----:B------:R-:W-:-:S04]  /*1f90*/  IADD3 R224, PT, PT, R224, 0x20, RZ ;  /* 0x00000020e0e07810 */ /* 0x000fc80007ffe0ff */
[----:B------:R0:W-:Y:S03]  /*1fa0*/  STG.E.128 desc[UR6][R248.64], R152 ;  /* 0x00000098f8007986 */ /* 0x0001e6000c101d06 */
.L_x_14586:
[----:B------:R-:W-:Y:S05]  /*1fb0*/  BSYNC.RECONVERGENT B0 ;  /* 0x0000000000007941 */ /* 0x000fea0003800200 */
.L_x_14585:
[----:B------:R-:W-:Y:S01]  /*1fc0*/  ISETP.GE.U32.AND P1, PT, R2, 0x40, PT ;  /* 0x000000400200780c */ /* 0x000fe20003f26070 */
[----:B------:R-:W-:Y:S01]  /*1fd0*/  BSSY.RECONVERGENT B0, `(.L_x_14591) ;  /* 0x000008c000007945 */ /* 0x000fe20003800200 */
[----:B----4-:R-:W-:-:S11]  /*1fe0*/  LOP3.LUT R19, R19, 0xfffffdff, RZ, 0xc0, !PT ;  /* 0xfffffdff13137812 */ /* 0x010fd600078ec0ff */
        /* <DEDUP_REMOVED lines=11> */
[----:B------:R-:W-:Y:S02]  /*20a0*/  ISETP.GT.AND P1, PT, R225, RZ, PT ;  /* 0x000000ffe100720c */ /* 0x000fe40003f24270 */
[----:B-----5:R-:W-:Y:S02]  /*20b0*/  PRMT R15, R36, 0x7632, R15 ;  /* 0x00007632240f7816 */ /* 0x020fe4000000000f */
[----:B------:R-:W-:Y:S02]  /*20c0*/  PRMT R18, R38, 0x7632, R18 ;  /* 0x0000763226127816 */ /* 0x000fe40000000012 */
[----:B------:R-:W-:Y:S02]  /*20d0*/  SHF.L.U32 R15, R15, 0x10, RZ ;  /* 0x000000100f0f7819 */ /* 0x000fe400000006ff */
[----:B------:R-:W-:-:S05]  /*20e0*/  SHF.L.U32 R18, R18, 0x10, RZ ;  /* 0x0000001012127819 */ /* 0x000fca00000006ff */
[----:B------:R-:W2:Y:S01]  /*20f0*/  @P1 LDC R11, c[0x0][0x40c] ;  /* 0x00010300ff0b1b82 */ /* 0x000ea20000000800 */
[C---:B-1----:R-:W-:Y:S02]  /*2100*/  @P1 SHF.L.U32 R13, R41.reuse, 0x10, RZ ;  /* 0x00000010290d1819 */ /* 0x042fe400000006ff */
[----:B------:R-:W-:Y:S02]  /*2110*/  @P1 PRMT R14, R40, 0x7632, R14 ;  /* 0x00007632280e1816 */ /* 0x000fe4000000000e */
[----:B------:R-:W-:Y:S02]  /*2120*/  @P1 PRMT R16, R41, 0x7632, R16 ;  /* 0x0000763229101816 */ /* 0x000fe40000000010 */
[----:B------:R-:W-:Y:S01]  /*2130*/  @P1 SHF.L.U32 R14, R14, 0x10, RZ ;  /* 0x000000100e0e1819 */ /* 0x000fe200000006ff */
[----:B------:R-:W1:Y:S01]  /*2140*/  @P1 LDC R12, c[0x0][0x40c] ;  /* 0x00010300ff0c1b82 */ /* 0x000e620000000800 */
[----:B------:R-:W-:Y:S02]  /*2150*/  @P1 SHF.L.U32 R16, R16, 0x10, RZ ;  /* 0x0000001010101819 */ /* 0x000fe400000006ff */
[----:B0-----:R-:W-:-:S02]  /*2160*/  @P1 SHF.L.U32 R152, R40, 0x10, RZ ;  /* 0x0000001028981819 */ /* 0x001fc400000006ff */
[----:B------:R-:W-:-:S03]  /*2170*/  @P1 PRMT R153, R43, 0x7632, R153 ;  /* 0x000076322b991816 */ /* 0x000fc60000000099 */
[----:B------:R-:W0:Y:S01]  /*2180*/  @P1 LDC R17, c[0x0][0x40c] ;  /* 0x00010300ff111b82 */ /* 0x000e220000000800 */
[----:B------:R-:W-:Y:S01]  /*2190*/  @P1 SHF.L.U32 R153, R153, 0x10, RZ ;  /* 0x0000001099991819 */ /* 0x000fe200000006ff */
[----:B--2---:R-:W-:Y:S01]  /*21a0*/  @P1 FMUL.FTZ R13, R13, R11 ;  /* 0x0000000b0d0d1220 */ /* 0x004fe20000410000 */
[----:B------:R-:W-:-:S05]  /*21b0*/  SHF.L.U32 R11, R37, 0x10, RZ ;  /* 0x00000010250b7819 */ /* 0x000fca00000006ff */
[----:B------:R-:W-:Y:S02]  /*21c0*/  @P1 FFMA.FTZ R11, R13, R126, R11 ;  /* 0x0000007e0d0b1223 */ /* 0x000fe4000001000b */
[----:B------:R-:W2:Y:S01]  /*21d0*/  @P1 LDC R13, c[0x0][0x40c] ;  /* 0x00010300ff0d1b82 */ /* 0x000ea20000000800 */
[----:B-1----:R-:W-:Y:S01]  /*21e0*/  @P1 FMUL.FTZ R14, R14, R12 ;  /* 0x0000000c0e0e1220 */ /* 0x002fe20000410000 */
[----:B------:R-:W-:-:S03]  /*21f0*/  @!P1 MOV R12, R15 ;  /* 0x0000000f000c9202 */ /* 0x000fc60000000f00 */
[--C-:B------:R-:W-:Y:S01]  /*2200*/  @P1 FFMA.FTZ R12, R14, R125, R15.reuse ;  /* 0x0000007d0e0c1223 */ /* 0x100fe2000001000f */
[----:B------:R-:W-:Y:S02]  /*2210*/  PRMT R15, R37, 0x7632, R15 ;  /* 0x00007632250f7816 */ /* 0x000fe4000000000f */
[----:B------:R-:W1:Y:S02]  /*2220*/  @P1 LDC R14, c[0x0][0x40c] ;  /* 0x00010300ff0e1b82 */ /* 0x000e640000000800 */
[----:B------:R-:W-:Y:S01]  /*2230*/  SHF.L.U32 R15, R15, 0x10, RZ ;  /* 0x000000100f0f7819 */ /* 0x000fe200000006ff */
[----:B--2---:R-:W-:-:S03]  /*2240*/  @P1 FMUL.FTZ R16, R16, R13 ;  /* 0x0000000d10101220 */ /* 0x004fc60000410000 */
[----:B------:R-:W-:Y:S01]  /*2250*/  @!P1 MOV R13, R15 ;  /* 0x0000000f000d9202 */ /* 0x000fe20000000f00 */
[----:B------:R-:W-:Y:S01]  /*2260*/  @P1 FFMA.FTZ R13, R16, R127, R15 ;  /* 0x0000007f100d1223 */ /* 0x000fe2000001000f */
[----:B------:R-:W-:Y:S01]  /*2270*/  @P1 SHF.L.U32 R15, R42, 0x10, RZ ;  /* 0x000000102a0f1819 */ /* 0x000fe200000006ff */
[----:B------:R-:W2:Y:S03]  /*2280*/  @P1 LDC R16, c[0x0][0x40c] ;  /* 0x00010300ff101b82 */ /* 0x000ea60000000800 */
[----:B------:R-:W-:Y:S01]  /*2290*/  F2FP.BF16.F32.PACK_AB R251, RZ, R13 ;  /* 0x0000000dfffb723e */ /* 0x000fe200000010ff */
[----:B-1----:R-:W-:Y:S01]  /*22a0*/  @P1 FMUL.FTZ R15, R15, R14 ;  /* 0x0000000e0f0f1220 */ /* 0x002fe20000410000 */
[----:B------:R-:W-:-:S05]  /*22b0*/  SHF.L.U32 R14, R38, 0x10, RZ ;  /* 0x00000010260e7819 */ /* 0x000fca00000006ff */
[----:B------:R-:W-:Y:S01]  /*22c0*/  @P1 FFMA.FTZ R14, R15, R120, R14 ;  /* 0x000000780f0e1223 */ /* 0x000fe2000001000e */
[----:B------:R-:W-:-:S04]  /*22d0*/  @P1 PRMT R15, R42, 0x7632, R15 ;  /* 0x000076322a0f1816 */ /* 0x000fc8000000000f */
[----:B------:R-:W-:Y:S02]  /*22e0*/  @P1 SHF.L.U32 R15, R15, 0x10, RZ ;  /* 0x000000100f0f1819 */ /* 0x000fe400000006ff */
[----:B------:R-:W-:-:S03]  /*22f0*/  F2FP.BF16.F32.PACK_AB R154, RZ, R14 ;  /* 0x0000000eff9a723e */ /* 0x000fc600000010ff */
[----:B0-----:R-:W-:Y:S01]  /*2300*/  @P1 FMUL.FTZ R17, R15, R17 ;  /* 0x000000110f111220 */ /* 0x001fe20000410000 */
[----:B------:R-:W-:-:S03]  /*2310*/  @!P1 MOV R15, R18 ;  /* 0x00000012000f9202 */ /* 0x000fc60000000f00 */
[----:B------:R-:W-:Y:S01]  /*2320*/  @P1 FFMA.FTZ R15, R17, R121, R18 ;  /* 0x00000079110f1223 */ /* 0x000fe20000010012 */
[----:B------:R-:W-:Y:S01]  /*2330*/  @P1 SHF.L.U32 R18, R43, 0x10, RZ ;  /* 0x000000102b121819 */ /* 0x000fe200000006ff */
[----:B------:R-:W0:Y:S03]  /*2340*/  @P1 LDC R17, c[0x0][0x40c] ;  /* 0x00010300ff111b82 */ /* 0x000e260000000800 */
[----:B------:R-:W-:Y:S01]  /*2350*/  F2FP.BF16.F32.PACK_AB R250, RZ, R15 ;  /* 0x0000000ffffa723e */ /* 0x000fe200000010ff */
[----:B--2---:R-:W-:Y:S01]  /*2360*/  @P1 FMUL.FTZ R18, R18, R16 ;  /* 0x0000001012121220 */ /* 0x004fe20000410000 */
[----:B------:R-:W-:Y:S02]  /*2370*/  SHF.L.U32 R16, R39, 0x10, RZ ;  /* 0x0000001027107819 */ /* 0x000fe400000006ff */
[----:B------:R-:W-:-:S03]  /*2380*/  PRMT R154, R154, 0x5410, R250 ;  /* 0x000054109a9a7816 */ /* 0x000fc600000000fa */
[----:B------:R-:W-:Y:S02]  /*2390*/  @P1 FFMA.FTZ R16, R18, R122, R16 ;  /* 0x0000007a12101223 */ /* 0x000fe40000010010 */
[----:B------:R-:W1:Y:S03]  /*23a0*/  @P1 LDC R18, c[0x0][0x40c] ;  /* 0x00010300ff121b82 */ /* 0x000e660000000800 */
[----:B------:R-:W-:Y:S01]  /*23b0*/  F2FP.BF16.F32.PACK_AB R248, RZ, R16 ;  /* 0x00000010fff8723e */ /* 0x000fe200000010ff */
[----:B0-----:R-:W-:Y:S01]  /*23c0*/  @P1 FMUL.FTZ R152, R152, R17 ;  /* 0x0000001198981220 */ /* 0x001fe20000410000 */
[----:B------:R-:W-:-:S05]  /*23d0*/  SHF.L.U32 R17, R36, 0x10, RZ ;  /* 0x0000001024117819 */ /* 0x000fca00000006ff */
[----:B------:R-:W-:Y:S01]  /*23e0*/  @P1 FFMA.FTZ R17, R152, R124, R17 ;  /* 0x0000007c98111223 */ /* 0x000fe20000010011 */
[----:B------:R-:W-:-:S04]  /*23f0*/  PRMT R152, R39, 0x7632, R152 ;  /* 0x0000763227987816 */ /* 0x000fc80000000098 */
[----:B------:R-:W-:Y:S01]  /*2400*/  SHF.L.U32 R152, R152, 0x10, RZ ;  /* 0x0000001098987819 */ /* 0x000fe200000006ff */
[----:B-1----:R-:W-:Y:S01]  /*2410*/  @P1 FMUL.FTZ R153, R153, R18 ;  /* 0x0000001299991220 */ /* 0x002fe20000410000 */
[----:B------:R-:W-:Y:S02]  /*2420*/  F2FP.BF16.F32.PACK_AB R249, RZ, R17 ;  /* 0x00000011fff9723e */ /* 0x000fe400000010ff */
[----:B------:R-:W-:Y:S01]  /*2430*/  @!P1 MOV R18, R152 ;  /* 0x0000009800129202 */ /* 0x000fe20000000f00 */
[----:B------:R-:W-:Y:S01]  /*2440*/  @P1 FFMA.FTZ R18, R153, R123, R152 ;  /* 0x0000007b99121223 */ /* 0x000fe20000010098 */
[----:B------:R-:W-:Y:S02]  /*2450*/  F2FP.BF16.F32.PACK_AB R152, RZ, R12 ;  /* 0x0000000cff98723e */ /* 0x000fe400000010ff */
[----:B------:R-:W-:Y:S02]  /*2460*/  F2FP.BF16.F32.PACK_AB R153, RZ, R11 ;  /* 0x0000000bff99723e */ /* 0x000fe400000010ff */
[----:B------:R-:W-:-:S02]  /*2470*/  F2FP.BF16.F32.PACK_AB R155, RZ, R18 ;  /* 0x00000012ff9b723e */ /* 0x000fc400000010ff */
[----:B------:R-:W-:Y:S02]  /*2480*/  PRMT R153, R153, 0x5410, R251 ;  /* 0x0000541099997816 */ /* 0x000fe400000000fb */
[----:B------:R-:W-:Y:S02]  /*2490*/  PRMT R152, R249, 0x5410, R152 ;  /* 0x00005410f9987816 */ /* 0x000fe40000000098 */
[----:B------:R-:W-:Y:S01]  /*24a0*/  PRMT R155, R248, 0x5410, R155 ;  /* 0x00005410f89b7816 */ /* 0x000fe2000000009b */
[----:B------:R-:W-:Y:S06]  /*24b0*/  BRA `(.L_x_14594) ;  /* 0x0000000000e07947 */ /* 0x000fec0003800000 */
.L_x_14593:
[----:B------:R-:W2:Y:S01]  /*24c0*/  @P0 LDC R11, c[0x0][0x40c] ;  /* 0x00010300ff0b0b82 */ /* 0x000ea20000000800 */
[----:B-1---5:R-:W-:Y:S02]  /*24d0*/  @P0 PRMT R12, R40, 0x7632, R12 ;  /* 0x00007632280c0816 */ /* 0x022fe4000000000c */
[----:B------:R-:W-:Y:S02]  /*24e0*/  @P0 PRMT R14, R41, 0x7632, R14 ;  /* 0x00007632290e0816 */ /* 0x000fe4000000000e */
[----:B------:R-:W-:Y:S02]  /*24f0*/  @P0 SHF.L.U32 R12, R12, 0x10, RZ ;  /* 0x000000100c0c0819 */ /* 0x000fe400000006ff */
[----:B------:R-:W-:Y:S01]  /*2500*/  @P0 SHF.L.U32 R14, R14, 0x10, RZ ;  /* 0x000000100e0e0819 */ /* 0x000fe200000006ff */
[----:B------:R-:W1:Y:S01]  /*2510*/  @P0 LDC R15, c[0x0][0x40c] ;  /* 0x00010300ff0f0b82 */ /* 0x000e620000000800 */
[----:B------:R-:W-:Y:S01]  /*2520*/  MOV R18, RZ ;  /* 0x000000ff00127202 */ /* 0x000fe20000000f00 */
[----:B--2---:R-:W-:Y:S01]  /*2530*/  @P0 FMUL.FTZ R13, R12, R11 ;  /* 0x0000000b0c0d0220 */ /* 0x004fe20000410000 */
[----:B------:R-:W-:-:S05]  /*2540*/  HFMA2 R12, -RZ, RZ, 0, 0 ;  /* 0x00000000ff0c7431 */ /* 0x000fca00000001ff */
[----:B------:R-:W2:Y:S01]  /*2550*/  @P0 LDC R11, c[0x0][0x40c] ;  /* 0x00010300ff0b0b82 */ /* 0x000ea20000000800 */
[----:B------:R-:W-:Y:S01]  /*2560*/  @P0 FMUL.FTZ R12, R13, R125 ;  /* 0x0000007d0d0c0220 */ /* 0x000fe20000410000 */
[----:B-1----:R-:W-:Y:S01]  /*2570*/  @P0 FMUL.FTZ R15, R14, R15 ;  /* 0x0000000f0e0f0220 */ /* 0x002fe20000410000 */
[----:B------:R-:W-:-:S05]  /*2580*/  @P0 PRMT R13, R42, 0x7632, R13 ;  /* 0x000076322a0d0816 */ /* 0x000fca000000000d */
[----:B------:R-:W1:Y:S01]  /*2590*/  @P0 LDC R14, c[0x0][0x40c] ;  /* 0x00010300ff0e0b82 */ /* 0x000e620000000800 */
[----:B------:R-:W-:Y:S02]  /*25a0*/  @P0 SHF.L.U32 R16, R13, 0x10, RZ ;  /* 0x000000100d100819 */ /* 0x000fe400000006ff */
[----:B------:R-:W-:Y:S01]  /*25b0*/  MOV R13, RZ ;  /* 0x000000ff000d7202 */ /* 0x000fe20000000f00 */
[----:B------:R-:W-:Y:S01]  /*25c0*/  @P0 FMUL.FTZ R13, R15, R127 ;  /* 0x0000007f0f0d0220 */ /* 0x000fe20000410000 */
[----:B------:R-:W-:-:S04]  /*25d0*/  @P0 PRMT R15, R43, 0x7632, R15 ;  /* 0x000076322b0f0816 */ /* 0x000fc8000000000f */
[----:B------:R-:W-:Y:S01]  /*25e0*/  @P0 SHF.L.U32 R17, R15, 0x10, RZ ;  /* 0x000000100f110819 */ /* 0x000fe200000006ff */
[----:B------:R-:W-:Y:S01]  /*25f0*/  HFMA2 R15, -RZ, RZ, 0, 0 ;  /* 0x00000000ff0f7431 */ /* 0x000fe200000001ff */
[----:B------:R-:W-:Y:S01]  /*2600*/  F2FP.BF16.F32.PACK_AB R251, RZ, R13 ;  /* 0x0000000dfffb723e */ /* 0x000fe200000010ff */
[----:B--2---:R-:W-:Y:S02]  /*2610*/  @P0 FMUL.FTZ R16, R16, R11 ;  /* 0x0000000b10100220 */ /* 0x004fe40000410000 */
[----:B------:R-:W2:Y:S02]  /*2620*/  @P0 LDC R11, c[0x0][0x40c] ;  /* 0x00010300ff0b0b82 */ /* 0x000ea40000000800 */
[----:B------:R-:W-:Y:S01]  /*2630*/  @P0 FMUL.FTZ R15, R16, R121 ;  /* 0x00000079100f0220 */ /* 0x000fe20000410000 */
[----:B------:R-:W-:Y:S01]  /*2640*/  @P0 SHF.L.U32 R16, R41, 0x10, RZ ;  /* 0x0000001029100819 */ /* 0x000fe200000006ff */
[----:B-1----:R-:W-:-:S03]  /*2650*/  @P0 FMUL.FTZ R17, R17, R14 ;  /* 0x0000000e11110220 */ /* 0x002fc60000410000 */
[----:B------:R-:W-:Y:S01]  /*2660*/  F2FP.BF16.F32.PACK_AB R250, RZ, R15 ;  /* 0x0000000ffffa723e */ /* 0x000fe200000010ff */
[----:B------:R-:W1:Y:S01]  /*2670*/  @P0 LDC R14, c[0x0][0x40c] ;  /* 0x00010300ff0e0b82 */ /* 0x000e620000000800 */
[----:B------:R-:W-:-:S05]  /*2680*/  @P0 FMUL.FTZ R18, R17, R123 ;  /* 0x0000007b11120220 */ /* 0x000fca0000410000 */
[----:B0-----:R-:W-:Y:S02]  /*2690*/  F2FP.BF16.F32.PACK_AB R155, RZ, R18 ;  /* 0x00000012ff9b723e */ /* 0x001fe400000010ff */
[----:B------:R-:W0:Y:S01]  /*26a0*/  @P0 LDC R17, c[0x0][0x40c] ;  /* 0x00010300ff110b82 */ /* 0x000e220000000800 */
[----:B--2---:R-:W-:Y:S01]  /*26b0*/  @P0 FMUL.FTZ R16, R16, R11 ;  /* 0x0000000b10100220 */ /* 0x004fe20000410000 */
[----:B------:R-:W-:-:S03]  /*26c0*/  HFMA2 R11, -RZ, RZ, 0, 0 ;  /* 0x00000000ff0b7431 */ /* 0x000fc600000001ff */
[----:B------:R-:W-:Y:S01]  /*26d0*/  @P0 FMUL.FTZ R11, R16, R126 ;  /* 0x0000007e100b0220 */ /* 0x000fe20000410000 */
[----:B------:R-:W-:-:S04]  /*26e0*/  @P0 SHF.L.U32 R16, R43, 0x10, RZ ;  /* 0x000000102b100819 */ /* 0x000fc800000006ff */
[----:B------:R-:W-:Y:S01]  /*26f0*/  F2FP.BF16.F32.PACK_AB R153, RZ, R11 ;  /* 0x0000000bff99723e */ /* 0x000fe200000010ff */
[----:B-1----:R-:W-:Y:S01]  /*2700*/  @P0 FMUL.FTZ R152, R16, R14 ;  /* 0x0000000e10980220 */ /* 0x002fe20000410000 */
[----:B------:R-:W-:Y:S01]  /*2710*/  MOV R16, RZ ;  /* 0x000000ff00107202 */ /* 0x000fe20000000f00 */
[----:B------:R-:W1:Y:S01]  /*2720*/  @P0 LDC R14, c[0x0][0x40c] ;  /* 0x00010300ff0e0b82 */ /* 0x000e620000000800 */
[----:B------:R-:W-:Y:S01]  /*2730*/  PRMT R153, R153, 0x5410, R251 ;  /* 0x0000541099997816 */ /* 0x000fe200000000fb */
[----:B------:R-:W-:Y:S01]  /*2740*/  @P0 FMUL.FTZ R16, R152, R122 ;  /* 0x0000007a98100220 */ /* 0x000fe20000410000 */
[----:B------:R-:W-:-:S04]  /*2750*/  @P0 SHF.L.U32 R152, R40, 0x10, RZ ;  /* 0x0000001028980819 */ /* 0x000fc800000006ff */
[----:B------:R-:W-:Y:S01]  /*2760*/  F2FP.BF16.F32.PACK_AB R249, RZ, R16 ;  /* 0x00000010fff9723e */ /* 0x000fe200000010ff */
[----:B0-----:R-:W-:Y:S01]  /*2770*/  @P0 FMUL.FTZ R152, R152, R17 ;  /* 0x0000001198980220 */ /* 0x001fe20000410000 */
[----:B------:R-:W-:Y:S02]  /*2780*/  HFMA2 R17, -RZ, RZ, 0, 0 ;  /* 0x00000000ff117431 */ /* 0x000fe400000001ff */
[----:B------:R-:W-:Y:S01]  /*2790*/  PRMT R155, R249, 0x5410, R155 ;  /* 0x00005410f99b7816 */ /* 0x000fe2000000009b */
[----:B------:R-:W-:Y:S01]  /*27a0*/  @P0 FMUL.FTZ R17, R152, R124 ;  /* 0x0000007c98110220 */ /* 0x000fe20000410000 */
[----:B------:R-:W-:-:S04]  /*27b0*/  @P0 SHF.L.U32 R152, R42, 0x10, RZ ;  /* 0x000000102a980819 */ /* 0x000fc800000006ff */
[----:B------:R-:W-:Y:S01]  /*27c0*/  F2FP.BF16.F32.PACK_AB R248, RZ, R17 ;  /* 0x00000011fff8723e */ /* 0x000fe200000010ff */
[----:B-1----:R-:W-:Y:S01]  /*27d0*/  @P0 FMUL.FTZ R152, R152, R14 ;  /* 0x0000000e98980220 */ /* 0x002fe20000410000 */
[----:B------:R-:W-:-:S03]  /*27e0*/  MOV R14, RZ ;  /* 0x000000ff000e7202 */ /* 0x000fc60000000f00 */
[----:B------:R-:W-:Y:S01]  /*27f0*/  @P0 FMUL.FTZ R14, R152, R120 ;  /* 0x00000078980e0220 */ /* 0x000fe20000410000 */
[----:B------:R-:W-:-:S04]  /*2800*/  F2FP.BF16.F32.PACK_AB R152, RZ, R12 ;  /* 0x0000000cff98723e */ /* 0x000fc800000010ff */
[----:B------:R-:W-:Y:S02]  /*2810*/  F2FP.BF16.F32.PACK_AB R154, RZ, R14 ;  /* 0x0000000eff9a723e */ /* 0x000fe400000010ff */
[----:B------:R-:W-:Y:S02]  /*2820*/  PRMT R152, R248, 0x5410, R152 ;  /* 0x00005410f8987816 */ /* 0x000fe40000000098 */
[----:B------:R-:W-:-:S07]  /*2830*/  PRMT R154, R154, 0x5410, R250 ;  /* 0x000054109a9a7816 */ /* 0x000fce00000000fa */
.L_x_14594:
[----:B------:R-:W0:Y:S01]  /*2840*/  LDC.64 R248, c[0x0][0x3a8] ;  /* 0x0000ea00fff87b82 */ /* 0x000e220000000a00 */
[----:B------:R-:W-:Y:S01]  /*2850*/  IADD3 R226, PT, PT, R226, 0x20, RZ ;  /* 0x00000020e2e27810 */ /* 0x000fe20007ffe0ff */
[C---:B0-----:R-:W-:Y:S01]  /*2860*/  IMAD.WIDE.U32 R248, R224.reuse, 0x10, R248 ;  /* 0x00000010e0f87825 */ /* 0x041fe200078e00f8 */
[----:B------:R-:W-:-:S04]  /*2870*/  IADD3 R224, PT, PT, R224, 0x20, RZ ;  /* 0x00000020e0e07810 */ /* 0x000fc80007ffe0ff */
[----:B------:R1:W-:Y:S03]  /*2880*/  STG.E.128 desc[UR6][R248.64], R152 ;  /* 0x00000098f8007986 */ /* 0x0003e6000c101d06 */
.L_x_14592:
[----:B------:R-:W-:Y:S05]  /*2890*/  BSYNC.RECONVERGENT B0 ;  /* 0x0000000000007941 */ /* 0x000fea0003800200 */
.L_x_14591:
        /* <DEDUP_REMOVED lines=14> */
[----:B------:R-:W-:Y:S02]  /*2980*/  ISETP.GT.AND P1, PT, R225, RZ, PT ;  /* 0x000000ffe100720c */ /* 0x000fe40003f24270 */
[----:B-----5:R-:W-:Y:S02]  /*2990*/  PRMT R24, R36, 0x7632, R24 ;  /* 0x0000763224187816 */ /* 0x020fe40000000018 */
[----:B------:R-:W-:Y:S02]  /*29a0*/  PRMT R27, R38, 0x7632, R27 ;  /* 0x00007632261b7816 */ /* 0x000fe4000000001b */
[----:B------:R-:W-:Y:S02]  /*29b0*/  SHF.L.U32 R24, R24, 0x10, RZ ;  /* 0x0000001018187819 */ /* 0x000fe400000006ff */
[----:B------:R-:W-:-:S05]  /*29c0*/  SHF.L.U32 R27, R27, 0x10, RZ ;  /* 0x000000101b1b7819 */ /* 0x000fca00000006ff */
[----:B------:R-:W4:Y:S01]  /*29d0*/  @P1 LDC R22, c[0x0][0x40c] ;  /* 0x00010300ff161b82 */ /* 0x000f220000000800 */
[C---:B--2---:R-:W-:Y:S02]  /*29e0*/  @P1 SHF.L.U32 R20, R41.reuse, 0x10, RZ ;  /* 0x0000001029141819 */ /* 0x044fe400000006ff */
[C---:B------:R-:W-:Y:S02]  /*29f0*/  @P1 PRMT R23, R40.reuse, 0x7632, R23 ;  /* 0x0000763228171816 */ /* 0x040fe40000000017 */
[----:B------:R-:W-:Y:S02]  /*2a00*/  @P1 PRMT R25, R41, 0x7632, R25 ;  /* 0x0000763229191816 */ /* 0x000fe40000000019 */
[----:B------:R-:W-:Y:S01]  /*2a10*/  @P1 SHF.L.U32 R23, R23, 0x10, RZ ;  /* 0x0000001017171819 */ /* 0x000fe200000006ff */
[----:B------:R-:W2:Y:S01]  /*2a20*/  @P1 LDC R21, c[0x0][0x40c] ;  /* 0x00010300ff151b82 */ /* 0x000ea20000000800 */
[----:B------:R-:W-:Y:S02]  /*2a30*/  @P1 SHF.L.U32 R25, R25, 0x10, RZ ;  /* 0x0000001019191819 */ /* 0x000fe400000006ff */
[----:B01----:R-:W-:-:S02]  /*2a40*/  @P1 SHF.L.U32 R152, R40, 0x10, RZ ;  /* 0x0000001028981819 */ /* 0x003fc400000006ff */
[----:B------:R-:W-:-:S03]  /*2a50*/  @P1 PRMT R153, R43, 0x7632, R153 ;  /* 0x000076322b991816 */ /* 0x000fc60000000099 */
[----:B------:R-:W0:Y:S01]  /*2a60*/  @P1 LDC R26, c[0x0][0x40c] ;  /* 0x00010300ff1a1b82 */ /* 0x000e220000000800 */
[----:B------:R-:W-:Y:S01]  /*2a70*/  @P1 SHF.L.U32 R153, R153, 0x10, RZ ;  /* 0x0000001099991819 */ /* 0x000fe200000006ff */
[----:B----4-:R-:W-:Y:S01]  /*2a80*/  @P1 FMUL.FTZ R22, R20, R22 ;  /* 0x0000001614161220 */ /* 0x010fe20000410000 */
[----:B------:R-:W-:-:S05]  /*2a90*/  SHF.L.U32 R20, R37, 0x10, RZ ;  /* 0x0000001025147819 */ /* 0x000fca00000006ff */
[----:B------:R-:W-:Y:S02]  /*2aa0*/  @P1 FFMA.FTZ R20, R22, R110, R20 ;  /* 0x0000006e16141223 */ /* 0x000fe40000010014 */
[----:B------:R-:W1:Y:S01]  /*2ab0*/  @P1 LDC R22, c[0x0][0x40c] ;  /* 0x00010300ff161b82 */ /* 0x000e620000000800 */
[----:B--2---:R-:W-:Y:S01]  /*2ac0*/  @P1 FMUL.FTZ R23, R23, R21 ;  /* 0x0000001517171220 */ /* 0x004fe20000410000 */
[----:B------:R-:W-:-:S03]  /*2ad0*/  @!P1 MOV R21, R24 ;  /* 0x0000001800159202 */ /* 0x000fc60000000f00 */
[--C-:B------:R-:W-:Y:S01]  /*2ae0*/  @P1 FFMA.FTZ R21, R23, R109, R24.reuse ;  /* 0x0000006d17151223 */ /* 0x100fe20000010018 */
[----:B------:R-:W-:Y:S02]  /*2af0*/  PRMT R24, R37, 0x7632, R24 ;  /* 0x0000763225187816 */ /* 0x000fe40000000018 */
[----:B------:R-:W2:Y:S02]  /*2b00*/  @P1 LDC R23, c[0x0][0x40c] ;  /* 0x00010300ff171b82 */ /* 0x000ea40000000800 */
[----:B------:R-:W-:Y:S01]  /*2b10*/  SHF.L.U32 R24, R24, 0x10, RZ ;  /* 0x0000001018187819 */ /* 0x000fe200000006ff */
[----:B-1----:R-:W-:-:S03]  /*2b20*/  @P1 FMUL.FTZ R25, R25, R22 ;  /* 0x0000001619191220 */ /* 0x002fc60000410000 */
[----:B------:R-:W-:Y:S01]  /*2b30*/  @!P1 MOV R22, R24 ;  /* 0x0000001800169202 */ /* 0x000fe20000000f00 */
[----:B------:R-:W-:Y:S01]  /*2b40*/  @P1 FFMA.FTZ R22, R25, R111, R24 ;  /* 0x0000006f19161223 */ /* 0x000fe20000010018 */
[----:B------:R-:W-:Y:S01]  /*2b50*/  @P1 SHF.L.U32 R24, R42, 0x10, RZ ;  /* 0x000000102a181819 */ /* 0x000fe200000006ff */
[----:B------:R-:W1:Y:S03]  /*2b60*/  @P1 LDC R25, c[0x0][0x40c] ;  /* 0x00010300ff191b82 */ /* 0x000e660000000800 */
[----:B------:R-:W-:Y:S01]  /*2b70*/  F2FP.BF16.F32.PACK_AB R251, RZ, R22 ;  /* 0x00000016fffb723e */ /* 0x000fe200000010ff */
[----:B--2---:R-:W-:Y:S01]  /*2b80*/  @P1 FMUL.FTZ R24, R24, R23 ;  /* 0x0000001718181220 */ /* 0x004fe20000410000 */
        /* <DEDUP_REMOVED lines=11> */
[----:B-1----:R-:W-:Y:S01]  /*2c40*/  @P1 FMUL.FTZ R27, R27, R25 ;  /* 0x000000191b1b1220 */ /* 0x002fe20000410000 */
        /* <DEDUP_REMOVED lines=21> */
.L_x_14597:
[----:B------:R-:W4:Y:S01]  /*2da0*/  @P0 LDC R23, c[0x0][0x40c] ;  /* 0x00010300ff170b82 */ /* 0x000f220000000800 */
[----:B--2--5:R-:W-:Y:S02]  /*2db0*/  @P0 PRMT R20, R40, 0x7632, R20 ;  /* 0x0000763228140816 */ /* 0x024fe40000000014 */
[----:B------:R-:W-:Y:S02]  /*2dc0*/  @P0 PRMT R21, R41, 0x7632, R21 ;  /* 0x0000763229150816 */ /* 0x000fe40000000015 */
[----:B------:R-:W-:Y:S02]  /*2dd0*/  @P0 SHF.L.U32 R20, R20, 0x10, RZ ;  /* 0x0000001014140819 */ /* 0x000fe400000006ff */
[----:B------:R-:W-:Y:S01]  /*2de0*/  @P0 SHF.L.U32 R24, R21, 0x10, RZ ;  /* 0x0000001015180819 */ /* 0x000fe200000006ff */
[----:B------:R-:W2:Y:S01]  /*2df0*/  @P0 LDC R22, c[0x0][0x40c] ;  /* 0x00010300ff160b82 */ /* 0x000ea20000000800 */
[----:B------:R-:W-:Y:S01]  /*2e00*/  HFMA2 R21, -RZ, RZ, 0, 0 ;  /* 0x00000000ff157431 */ /* 0x000fe200000001ff */
[----:B------:R-:W-:-:S02]  /*2e10*/  @P0 PRMT R26, R43, 0x7632, R26 ;  /* 0x000076322b1a0816 */ /* 0x000fc4000000001a */
[----:B------:R-:W-:Y:S02]  /*2e20*/  MOV R27, RZ ;  /* 0x000000ff001b7202 */ /* 0x000fe40000000f00 */
[----:B------:R-:W-:Y:S01]  /*2e30*/  @P0 SHF.L.U32 R26, R26, 0x10, RZ ;  /* 0x000000101a1a0819 */ /* 0x000fe200000006ff */
[----:B----4-:R-:W-:Y:S02]  /*2e40*/  @P0 FMUL.FTZ R23, R20, R23 ;  /* 0x0000001714170220 */ /* 0x010fe40000410000 */
[----:B------:R-:W4:Y:S02]  /*2e50*/  @P0 LDC R20, c[0x0][0x40c] ;  /* 0x00010300ff140b82 */ /* 0x000f240000000800 */
[----:B------:R-:W-:Y:S01]  /*2e60*/  @P0 FMUL.FTZ R21, R23, R109 ;  /* 0x0000006d17150220 */ /* 0x000fe20000410000 */
[----:B--2---:R-:W-:Y:S01]  /*2e70*/  @P0 FMUL.FTZ R24, R24, R22 ;  /* 0x0000001618180220 */ /* 0x004fe20000410000 */
[----:B------:R-:W-:-:S04]  /*2e80*/  @P0 PRMT R22, R42, 0x7632, R22 ;  /* 0x000076322a160816 */ /* 0x000fc80000000016 */
[----:B------:R-:W2:Y:S01]  /*2e90*/  @P0 LDC R23, c[0x0][0x40c] ;  /* 0x00010300ff170b82 */ /* 0x000ea20000000800 */
[----:B------:R-:W-:Y:S02]  /*2ea0*/  @P0 SHF.L.U32 R25, R22, 0x10, RZ ;  /* 0x0000001016190819 */ /* 0x000fe400000006ff */
[----:B------:R-:W-:Y:S01]  /*2eb0*/  MOV R22, RZ ;  /* 0x000000ff00167202 */ /* 0x000fe20000000f00 */
[----:B------:R-:W-:Y:S01]  /*2ec0*/  @P0 FMUL.FTZ R22, R24, R111 ;  /* 0x0000006f18160220 */ /* 0x000fe20000410000 */
[----:B------:R-:W-:-:S04]  /*2ed0*/  HFMA2 R24, -RZ, RZ, 0, 0 ;  /* 0x00000000ff187431 */ /* 0x000fc800000001ff */
[----:B------:R-:W-:Y:S01]  /*2ee0*/  F2FP.BF16.F32.PACK_AB R251, RZ, R22 ;  /* 0x00000016fffb723e */ /* 0x000fe200000010ff */
[----:B----4-:R-:W-:Y:S02]  /*2ef0*/  @P0 FMUL.FTZ R25, R25, R20 ;  /* 0x0000001419190220 */ /* 0x010fe40000410000 */
[----:B------:R-:W4:Y:S02]  /*2f00*/  @P0 LDC R20, c[0x0][0x40c] ;  /* 0x00010300ff140b82 */ /* 0x000f240000000800 */
[----:B------:R-:W-:Y:S01]  /*2f10*/  @P0 FMUL.FTZ R24, R25, R105 ;  /* 0x0000006919180220 */ /* 0x000fe20000410000 */
[----:B------:R-:W-:Y:S01]  /*2f20*/  @P0 SHF.L.U32 R25, R41, 0x10, RZ ;  /* 0x0000001029190819 */ /* 0x000fe200000006ff */
[----:B--2---:R-:W-:-:S03]  /*2f30*/  @P0 FMUL.FTZ R26, R26, R23 ;  /* 0x000000171a1a0220 */ /* 0x004fc60000410000 */
[----:B------:R-:W-:Y:S01]  /*2f40*/  F2FP.BF16.F32.PACK_AB R250, RZ, R24 ;  /* 0x00000018fffa723e */ /* 0x000fe200000010ff */
[----:B------:R-:W2:Y:S01]  /*2f50*/  @P0 LDC R23, c[0x0][0x40c] ;  /* 0x00010300ff170b82 */ /* 0x000ea20000000800 */
[----:B------:R-:W-:-:S05]  /*2f60*/  @P0 FMUL.FTZ R27, R26, R107 ;  /* 0x0000006b1a1b0220 */ /* 0x000fca0000410000 */
[----:B01----:R-:W-:Y:S02]  /*2f70*/  F2FP.BF16.F32.PACK_AB R155, RZ, R27 ;  /* 0x0000001bff9b723e */ /* 0x003fe400000010ff */
[----:B------:R-:W0:Y:S01]  /*2f80*/  @P0 LDC R26, c[0x0][0x40c] ;  /* 0x00010300ff1a0b82 */ /* 0x000e220000000800 */
[----:B----4-:R-:W-:Y:S01]  /*2f90*/  @P0 FMUL.FTZ R25, R25, R20 ;  /* 0x0000001419190220 */ /* 0x010fe20000410000 */
[----:B------:R-:W-:-:S03]  /*2fa0*/  HFMA2 R20, -RZ, RZ, 0, 0 ;  /* 0x00000000ff147431 */ /* 0x000fc600000001ff */
[----:B------:R-:W-:Y:S01]  /*2fb0*/  @P0 FMUL.FTZ R20, R25, R110 ;  /* 0x0000006e19140220 */ /* 0x000fe20000410000 */
[----:B------:R-:W-:-:S04]  /*2fc0*/  @P0 SHF.L.U32 R25, R43, 0x10, RZ ;  /* 0x000000102b190819 */ /* 0x000fc800000006ff */
[----:B------:R-:W-:Y:S01]  /*2fd0*/  F2FP.BF16.F32.PACK_AB R153, RZ, R20 ;  /* 0x00000014ff99723e */ /* 0x000fe200000010ff */
[----:B--2---:R-:W-:Y:S01]  /*2fe0*/  @P0 FMUL.FTZ R152, R25, R23 ;  /* 0x0000001719980220 */ /* 0x004fe20000410000 */
        /* <DEDUP_REMOVED lines=19> */
.L_x_14598:
[----:B------:R-:W0:Y:S01]  /*3120*/  LDC.64 R248, c[0x0][0x3a8] ;  /* 0x0000ea00fff87b82 */ /* 0x000e220000000a00 */
[----:B------:R-:W-:Y:S01]  /*3130*/  IADD3 R226, PT, PT, R226, 0x20, RZ ;  /* 0x00000020e2e27810 */ /* 0x000fe20007ffe0ff */
[C---:B0-----:R-:W-:Y:S01]  /*3140*/  IMAD.WIDE.U32 R248, R224.reuse, 0x10, R248 ;  /* 0x00000010e0f87825 */ /* 0x041fe200078e00f8 */
[----:B------:R-:W-:-:S04]  /*3150*/  IADD3 R224, PT, PT, R224, 0x20, RZ ;  /* 0x00000020e0e07810 */ /* 0x000fc80007ffe0ff */
[----:B------:R2:W-:Y:S03]  /*3160*/  STG.E.128 desc[UR6][R248.64], R152 ;  /* 0x00000098f8007986 */ /* 0x0005e6000c101d06 */
.L_x_14596:
[----:B------:R-:W-:Y:S05]  /*3170*/  BSYNC.RECONVERGENT B0 ;  /* 0x0000000000007941 */ /* 0x000fea0003800200 */
.L_x_14595:
[----:B------:R-:W-:Y:S01]  /*3180*/  ISETP.GE.U32.AND P1, PT, R2, 0x80, PT ;  /* 0x000000800200780c */ /* 0x000fe20003f26070 */
[----:B------:R-:W-:Y:S01]  /*3190*/  BSSY.RECONVERGENT B0, `(.L_x_14599) ;  /* 0x000008c000007945 */ /* 0x000fe20003800200 */
[----:B------:R-:W-:-:S11]  /*31a0*/  LOP3.LUT R19, R19, 0xffffffbf, RZ, 0xc0, !PT ;  /* 0xffffffbf13137812 */ /* 0x000fd600078ec0ff */
[----:B------:R-:W-:Y:S01]  /*31b0*/  @P1 LOP3.LUT R19, R19, 0x40, RZ, 0xfc, !PT ;  /* 0x0000004013131812 */ /* 0x000fe200078efcff */
[----:B------:R-:W-:Y:S06]  /*31c0*/  @!P1 BRA `(.L_x_14600) ;  /* 0x0000000800209947 */ /* 0x000fec0003800000 */
[----:B------:R-:W4:Y:S01]  /*31d0*/  @P0 LDC.64 R28, c[0x0][0x390] ;  /* 0x0000e400ff1c0b82 */ /* 0x000f220000000a00 */
[----:B------:R-:W-:-:S04]  /*31e0*/  ISETP.NE.U32.AND P1, PT, RZ, UR8, PT ;  /* 0x00000008ff007c0c */ /* 0x000fc8000bf25070 */
[----:B------:R-:W-:Y:S01]  /*31f0*/  ISETP.NE.AND.EX P1, PT, RZ, UR9, PT, P1 ;  /* 0x00000009ff007c0c */ /* 0x000fe2000bf25310 */
[----:B----4-:R-:W-:-:S05]  /*3200*/  @P0 IMAD.WIDE.U32 R28, R226, 0x10, R28 ;  /* 0x00000010e21c0825 */ /* 0x010fca00078e001c */
[----:B------:R4:W5:Y:S07]  /*3210*/  @P0 LDG.E.128 R40, desc[UR6][R28.64] ;  /* 0x000000061c280981 */ /* 0x00096e000c1e1d00 */
[----:B----4-:R-:W4:Y:S02]  /*3220*/  @P1 LDC.64 R28, c[0x0][0x3a0] ;  /* 0x0000e800ff1c1b82 */ /* 0x010f240000000a00 */
[----:B----4-:R-:W-:-:S05]  /*3230*/  @P1 IMAD.WIDE.U32 R28, R224, 0x10, R28 ;  /* 0x00000010e01c1825 */ /* 0x010fca00078e001c */
[----:B------:R4:W5:Y:S01]  /*3240*/  @P1 LDG.E.128 R36, desc[UR6][R28.64] ;  /* 0x000000061c241981 */ /* 0x000962000c1e1d00 */
[----:B------:R-:W-:Y:S05]  /*3250*/  @!P1 BRA `(.L_x_14601) ;  /* 0x0000000400089947 */ /* 0x000fea0003800000 */
[----:B------:R-:W-:Y:S02]  /*3260*/  ISETP.GT.AND P1, PT, R225, RZ, PT ;  /* 0x000000ffe100720c */ /* 0x000fe40003f24270 */
[----:B-----5:R-:W-:Y:S02]  /*3270*/  PRMT R32, R36, 0x7632, R32 ;  /* 0x0000763224207816 */ /* 0x020fe40000000020 */
[----:B------:R-:W-:Y:S02]  /*3280*/  PRMT R35, R38, 0x7632, R35 ;  /* 0x0000763226237816 */ /* 0x000fe40000000023 */
[----:B------:R-:W-:Y:S02]  /*3290*/  SHF.L.U32 R32, R32, 0x10, RZ ;  /* 0x0000001020207819 */ /* 0x000fe400000006ff */
[----:B------:R-:W-:-:S05]  /*32a0*/  SHF.L.U32 R35, R35, 0x10, RZ ;  /* 0x0000001023237819 */ /* 0x000fca00000006ff */
[----:B------:R-:W3:Y:S01]  /*32b0*/  @P1 LDC R30, c[0x0][0x40c] ;  /* 0x00010300ff1e1b82 */ /* 0x000ee20000000800 */
[C---:B----4-:R-:W-:Y:S02]  /*32c0*/  @P1 SHF.L.U32 R28, R41.reuse, 0x10, RZ ;  /* 0x00000010291c1819 */ /* 0x050fe400000006ff */
[C---:B------:R-:W-:Y:S02]  /*32d0*/  @P1 PRMT R31, R40.reuse, 0x7632, R31 ;  /* 0x00007632281f1816 */ /* 0x040fe4000000001f */
[----:B------:R-:W-:Y:S02]  /*32e0*/  @P1 PRMT R33, R41, 0x7632, R33 ;  /* 0x0000763229211816 */ /* 0x000fe40000000021 */
[----:B------:R-:W-:Y:S01]  /*32f0*/  @P1 SHF.L.U32 R31, R31, 0x10, RZ ;  /* 0x000000101f1f1819 */ /* 0x000fe200000006ff */
[----:B------:R-:W4:Y:S01]  /*3300*/  @P1 LDC R29, c[0x0][0x40c] ;  /* 0x00010300ff1d1b82 */ /* 0x000f220000000800 */
[----:B------:R-:W-:Y:S02]  /*3310*/  @P1 SHF.L.U32 R33, R33, 0x10, RZ ;  /* 0x0000001021211819 */ /* 0x000fe400000006ff */
[----:B012---:R-:W-:-:S02]  /*3320*/  @P1 SHF.L.U32 R152, R40, 0x10, RZ ;  /* 0x0000001028981819 */ /* 0x007fc400000006ff */
[----:B------:R-:W-:-:S03]  /*3330*/  @P1 PRMT R153, R43, 0x7632, R153 ;  /* 0x000076322b991816 */ /* 0x000fc60000000099 */
[----:B------:R-:W0:Y:S01]  /*3340*/  @P1 LDC R34, c[0x0][0x40c] ;  /* 0x00010300ff221b82 */ /* 0x000e220000000800 */
[----:B------:R-:W-:Y:S01]  /*3350*/  @P1 SHF.L.U32 R153, R153, 0x10, RZ ;  /* 0x0000001099991819 */ /* 0x000fe200000006ff */
[----:B---3--:R-:W-:Y:S01]  /*3360*/  @P1 FMUL.FTZ R30, R28, R30 ;  /* 0x0000001e1c1e1220 */ /* 0x008fe20000410000 */
[----:B------:R-:W-:-:S05]  /*3370*/  SHF.L.U32 R28, R37, 0x10, RZ ;  /* 0x00000010251c7819 */ /* 0x000fca00000006ff */
[----:B------:R-:W-:Y:S02]  /*3380*/  @P1 FFMA.FTZ R28, R30, R98, R28 ;  /* 0x000000621e1c1223 */ /* 0x000fe4000001001c */
[----:B------:R-:W1:Y:S01]  /*3390*/  @P1 LDC R30, c[0x0][0x40c] ;  /* 0x00010300ff1e1b82 */ /* 0x000e620000000800 */
[----:B----4-:R-:W-:Y:S01]  /*33a0*/  @P1 FMUL.FTZ R31, R31, R29 ;  /* 0x0000001d1f1f1220 */ /* 0x010fe20000410000 */
        /* <DEDUP_REMOVED lines=45> */
.L_x_14601:
[----:B------:R-:W0:Y:S01]  /*3680*/  @P0 LDC R31, c[0x0][0x40c] ;  /* 0x00010300ff1f0b82 */ /* 0x000e220000000800 */
[----:B----45:R-:W-:Y:S02]  /*3690*/  @P0 PRMT R28, R40, 0x7632, R28 ;  /* 0x00007632281c0816 */ /* 0x030fe4000000001c */
[----:B------:R-:W-:Y:S02]  /*36a0*/  @P0 PRMT R29, R41, 0x7632, R29 ;  /* 0x00007632291d0816 */ /* 0x000fe4000000001d */
[----:B------:R-:W-:Y:S02]  /*36b0*/  @P0 SHF.L.U32 R28, R28, 0x10, RZ ;  /* 0x000000101c1c0819 */ /* 0x000fe400000006ff */
[----:B------:R-:W-:Y:S01]  /*36c0*/  @P0 SHF.L.U32 R32, R29, 0x10, RZ ;  /* 0x000000101d200819 */ /* 0x000fe200000006ff */
[----:B------:R-:W4:Y:S01]  /*36d0*/  @P0 LDC R30, c[0x0][0x40c] ;  /* 0x00010300ff1e0b82 */ /* 0x000f220000000800 */
[----:B------:R-:W-:Y:S01]  /*36e0*/  HFMA2 R29, -RZ, RZ, 0, 0 ;  /* 0x00000000ff1d7431 */ /* 0x000fe200000001ff */
[----:B------:R-:W-:-:S02]  /*36f0*/  @P0 PRMT R34, R43, 0x7632, R34 ;  /* 0x000076322b220816 */ /* 0x000fc40000000022 */
[----:B------:R-:W-:Y:S02]  /*3700*/  MOV R35, RZ ;  /* 0x000000ff00237202 */ /* 0x000fe40000000f00 */
[----:B------:R-:W-:Y:S01]  /*3710*/  @P0 SHF.L.U32 R34, R34, 0x10, RZ ;  /* 0x0000001022220819 */ /* 0x000fe200000006ff */
[----:B0-----:R-:W-:Y:S02]  /*3720*/  @P0 FMUL.FTZ R31, R28, R31 ;  /* 0x0000001f1c1f0220 */ /* 0x001fe40000410000 */
[----:B------:R-:W0:Y:S02]  /*3730*/  @P0 LDC R28, c[0x0][0x40c] ;  /* 0x00010300ff1c0b82 */ /* 0x000e240000000800 */
[----:B------:R-:W-:Y:S01]  /*3740*/  @P0 FMUL.FTZ R29, R31, R97 ;  /* 0x000000611f1d0220 */ /* 0x000fe20000410000 */
[----:B----4-:R-:W-:Y:S01]  /*3750*/  @P0 FMUL.FTZ R32, R32, R30 ;  /* 0x0000001e20200220 */ /* 0x010fe20000410000 */
[----:B------:R-:W-:-:S04]  /*3760*/  @P0 PRMT R30, R42, 0x7632, R30 ;  /* 0x000076322a1e0816 */ /* 0x000fc8000000001e */
[----:B------:R-:W4:Y:S01]  /*3770*/  @P0 LDC R31, c[0x0][0x40c] ;  /* 0x00010300ff1f0b82 */ /* 0x000f220000000800 */
[----:B------:R-:W-:Y:S02]  /*3780*/  @P0 SHF.L.U32 R33, R30, 0x10, RZ ;  /* 0x000000101e210819 */ /* 0x000fe400000006ff */
[----:B------:R-:W-:Y:S01]  /*3790*/  MOV R30, RZ ;  /* 0x000000ff001e7202 */ /* 0x000fe20000000f00 */
[----:B------:R-:W-:Y:S01]  /*37a0*/  @P0 FMUL.FTZ R30, R32, R99 ;  /* 0x00000063201e0220 */ /* 0x000fe20000410000 */
[----:B------:R-:W-:-:S04]  /*37b0*/  HFMA2 R32, -RZ, RZ, 0, 0 ;  /* 0x00000000ff207431 */ /* 0x000fc800000001ff */
[----:B------:R-:W-:Y:S01]  /*37c0*/  F2FP.BF16.F32.PACK_AB R251, RZ, R30 ;  /* 0x0000001efffb723e */ /* 0x000fe200000010ff */
[----:B0-----:R-:W-:Y:S02]  /*37d0*/  @P0 FMUL.FTZ R33, R33, R28 ;  /* 0x0000001c21210220 */ /* 0x001fe40000410000 */
[----:B------:R-:W0:Y:S02]  /*37e0*/  @P0 LDC R28, c[0x0][0x40c] ;  /* 0x00010300ff1c0b82 */ /* 0x000e240000000800 */
[----:B------:R-:W-:Y:S01]  /*37f0*/  @P0 FMUL.FTZ R32, R33, R93 ;  /* 0x0000005d21200220 */ /* 0x000fe20000410000 */
[----:B------:R-:W-:Y:S01]  /*3800*/  @P0 SHF.L.U32 R33, R41, 0x10, RZ ;  /* 0x0000001029210819 */ /* 0x000fe200000006ff */
[----:B----4-:R-:W-:-:S03]  /*3810*/  @P0 FMUL.FTZ R34, R34, R31 ;  /* 0x0000001f22220220 */ /* 0x010fc60000410000 */
[----:B------:R-:W-:Y:S01]  /*3820*/  F2FP.BF16.F32.PACK_AB R250, RZ, R32 ;  /* 0x00000020fffa723e */ /* 0x000fe200000010ff */
[----:B------:R-:W4:Y:S01]  /*3830*/  @P0 LDC R31, c[0x0][0x40c] ;  /* 0x00010300ff1f0b82 */ /* 0x000f220000000800 */
[----:B------:R-:W-:-:S05]  /*3840*/  @P0 FMUL.FTZ R35, R34, R95 ;  /* 0x0000005f22230220 */ /* 0x000fca0000410000 */
[----:B-12---:R-:W-:Y:S02]  /*3850*/  F2FP.BF16.F32.PACK_AB R155, RZ, R35 ;  /* 0x00000023ff9b723e */ /* 0x006fe400000010ff */
[----:B------:R-:W1:Y:S01]  /*3860*/  @P0 LDC R34, c[0x0][0x40c] ;  /* 0x00010300ff220b82 */ /* 0x000e620000000800 */
[----:B0-----:R-:W-:Y:S01]  /*3870*/  @P0 FMUL.FTZ R33, R33, R28 ;  /* 0x0000001c21210220 */ /* 0x001fe20000410000 */
[----:B------:R-:W-:-:S03]  /*3880*/  HFMA2 R28, -RZ, RZ, 0, 0 ;  /* 0x00000000ff1c7431 */ /* 0x000fc600000001ff */
[----:B------:R-:W-:Y:S01]  /*3890*/  @P0 FMUL.FTZ R28, R33, R98 ;  /* 0x00000062211c0220 */ /* 0x000fe20000410000 */
[----:B------:R-:W-:-:S04]  /*38a0*/  @P0 SHF.L.U32 R33, R43, 0x10, RZ ;  /* 0x000000102b210819 */ /* 0x000fc800000006ff */
[----:B------:R-:W-:Y:S01]  /*38b0*/  F2FP.BF16.F32.PACK_AB R153, RZ, R28 ;  /* 0x0000001cff99723e */ /* 0x000fe200000010ff */
[----:B----4-:R-:W-:Y:S01]  /*38c0*/  @P0 FMUL.FTZ R152, R33, R31 ;  /* 0x0000001f21980220 */ /* 0x010fe20000410000 */
[----:B------:R-:W-:Y:S01]  /*38d0*/  MOV R33, RZ ;  /* 0x000000ff00217202 */ /* 0x000fe20000000f00 */
[----:B------:R-:W0:Y:S01]  /*38e0*/  @P0 LDC R31, c[0x0][0x40c] ;  /* 0x00010300ff1f0b82 */ /* 0x000e220000000800 */
[----:B------:R-:W-:Y:S01]  /*38f0*/  PRMT R153, R153, 0x5410, R251 ;  /* 0x0000541099997816 */ /* 0x000fe200000000fb */
[----:B------:R-:W-:Y:S01]  /*3900*/  @P0 FMUL.FTZ R33, R152, R94 ;  /* 0x0000005e98210220 */ /* 0x000fe20000410000 */
[----:B------:R-:W-:-:S04]  /*3910*/  @P0 SHF.L.U32 R152, R40, 0x10, RZ ;  /* 0x0000001028980819 */ /* 0x000fc800000006ff */
[----:B------:R-:W-:Y:S01]  /*3920*/  F2FP.BF16.F32.PACK_AB R249, RZ, R33 ;  /* 0x00000021fff9723e */ /* 0x000fe200000010ff */
[----:B-1----:R-:W-:Y:S01]  /*3930*/  @P0 FMUL.FTZ R152, R152, R34 ;  /* 0x0000002298980220 */ /* 0x002fe20000410000 */
[----:B------:R-:W-:Y:S02]  /*3940*/  HFMA2 R34, -RZ, RZ, 0, 0 ;  /* 0x00000000ff227431 */ /* 0x000fe400000001ff */
[----:B------:R-:W-:Y:S01]  /*3950*/  PRMT R155, R249, 0x5410, R155 ;  /* 0x00005410f99b7816 */ /* 0x000fe2000000009b */
[----:B------:R-:W-:Y:S01]  /*3960*/  @P0 FMUL.FTZ R34, R152, R96 ;  /* 0x0000006098220220 */ /* 0x000fe20000410000 */
[----:B------:R-:W-:-:S04]  /*3970*/  @P0 SHF.L.U32 R152, R42, 0x10, RZ ;  /* 0x000000102a980819 */ /* 0x000fc800000006ff */
[----:B------:R-:W-:Y:S01]  /*3980*/  F2FP.BF16.F32.PACK_AB R248, RZ, R34 ;  /* 0x00000022fff8723e */ /* 0x000fe200000010ff */
[----:B0-----:R-:W-:Y:S01]  /*3990*/  @P0 FMUL.FTZ R152, R152, R31 ;  /* 0x0000001f98980220 */ /* 0x001fe20000410000 */
[----:B------:R-:W-:-:S03]  /*39a0*/  MOV R31, RZ ;  /* 0x000000ff001f7202 */ /* 0x000fc60000000f00 */
[----:B------:R-:W-:Y:S01]  /*39b0*/  @P0 FMUL.FTZ R31, R152, R92 ;  /* 0x0000005c981f0220 */ /* 0x000fe20000410000 */
[----:B------:R-:W-:-:S04]  /*39c0*/  F2FP.BF16.F32.PACK_AB R152, RZ, R29 ;  /* 0x0000001dff98723e */ /* 0x000fc800000010ff */
[----:B------:R-:W-:Y:S02]  /*39d0*/  F2FP.BF16.F32.PACK_AB R154, RZ, R31 ;  /* 0x0000001fff9a723e */ /* 0x000fe400000010ff */
[----:B------:R-:W-:Y:S02]  /*39e0*/  PRMT R152, R248, 0x5410, R152 ;  /* 0x00005410f8987816 */ /* 0x000fe40000000098 */
[----:B------:R-:W-:-:S07]  /*39f0*/  PRMT R154, R154, 0x5410, R250 ;  /* 0x000054109a9a7816 */ /* 0x000fce00000000fa */
.L_x_14602:
[----:B------:R-:W0:Y:S01]  /*3a00*/  LDC.64 R248, c[0x0][0x3a8] ;  /* 0x0000ea00fff87b82 */ /* 0x000e220000000a00 */
[----:B------:R-:W-:Y:S01]  /*3a10*/  IADD3 R226, PT, PT, R226, 0x20, RZ ;  /* 0x00000020e2e27810 */ /* 0x000fe20007ffe0ff */
[C---:B0-----:R-:W-:Y:S01]  /*3a20*/  IMAD.WIDE.U32 R248, R224.reuse, 0x10, R248 ;  /* 0x00000010e0f87825 */ /* 0x041fe200078e00f8 */
[----:B------:R-:W-:-:S04]  /*3a30*/  IADD3 R224, PT, PT, R224, 0x20, RZ ;  /* 0x00000020e0e07810 */ /* 0x000fc80007ffe0ff */
[----:B------:R4:W-:Y:S03]  /*3a40*/  STG.E.128 desc[UR6][R248.64], R152 ;  /* 0x00000098f8007986 */ /* 0x0009e6000c101d06 */
.L_x_14600:
[----:B------:R-:W-:Y:S05]  /*3a50*/  BSYNC.RECONVERGENT B0 ;  /* 0x0000000000007941 */ /* 0x000fea0003800200 */
.L_x_14599:
[----:B------:R-:W-:Y:S01]  /*3a60*/  ISETP.GE.U32.AND P1, PT, R2, 0xa0, PT ;  /* 0x000000a00200780c */ /* 0x000fe20003f26070 */
[----:B------:R-:W-:Y:S01]  /*3a70*/  BSSY.RECONVERGENT B0, `(.L_x_14603) ;  /* 0x000008c000007945 */ /* 0x000fe20003800200 */
[----:B------:R-:W-:-:S11]  /*3a80*/  LOP3.LUT R19, R19, 0xffffffdf, RZ, 0xc0, !PT ;  /* 0xffffffdf13137812 */ /* 0x000fd600078ec0ff */
[----:B------:R-:W-:Y:S01]  /*3a90*/  @P1 LOP3.LUT R19, R19, 0x20, RZ, 0xfc, !PT ;  /* 0x0000002013131812 */ /* 0x000fe200078efcff */
[----:B------:R-:W-:Y:S06]  /*3aa0*/  @!P1 BRA `(.L_x_14604) ;  /* 0x0000000800209947 */ /* 0x000fec0003800000 */
[----:B012-4-:R-:W0:Y:S01]  /*3ab0*/  @P0 LDC.64 R152, c[0x0][0x390] ;  /* 0x0000e400ff980b82 */ /* 0x017e220000000a00 */
        /* <DEDUP_REMOVED lines=9> */
[----:B-----5:R-:W-:Y:S02]  /*3b50*/  SHF.L.U32 R154, R37, 0x10, RZ ;  /* 0x00000010259a7819 */ /* 0x020fe400000006ff */
[----:B------:R-:W-:-:S04]  /*3b60*/  PRMT R155, R36, 0x7632, R155 ;  /* 0x00007632249b7816 */ /* 0x000fc8000000009b */
[----:B------:R-:W-:-:S05]  /*3b70*/  SHF.L.U32 R155, R155, 0x10, RZ ;  /* 0x000000109b9b7819 */ /* 0x000fca00000006ff */
[----:B0-----:R-:W0:Y:S01]  /*3b80*/  @P1 LDC R153, c[0x0][0x40c] ;  /* 0x00010300ff991b82 */ /* 0x001e220000000800 */
[----:B------:R-:W-:Y:S02]  /*3b90*/  @P1 SHF.L.U32 R152, R41, 0x10, RZ ;  /* 0x0000001029981819 */ /* 0x000fe400000006ff */
[----:B------:R-:W-:Y:S02]  /*3ba0*/  @!P1 MOV R156, R154 ;  /* 0x0000009a009c9202 */ /* 0x000fe40000000f00 */
[----:B------:R-:W-:Y:S01]  /*3bb0*/  @!P1 MOV R157, R155 ;  /* 0x0000009b009d9202 */ /* 0x000fe20000000f00 */
[----:B0-----:R-:W-:Y:S02]  /*3bc0*/  @P1 FMUL.FTZ R153, R152, R153 ;  /* 0x0000009998991220 */ /* 0x001fe40000410000 */
[----:B------:R-:W0:Y:S02]  /*3bd0*/  @P1 LDC R152, c[0x0][0x40c] ;  /* 0x00010300ff981b82 */ /* 0x000e240000000800 */
[--C-:B------:R-:W-:Y:S01]  /*3be0*/  @P1 FFMA.FTZ R156, R153, R90, R154.reuse ;  /* 0x0000005a999c1223 */ /* 0x100fe2000001009a */
[----:B------:R-:W-:-:S04]  /*3bf0*/  @P1 PRMT R154, R40, 0x7632, R154 ;  /* 0x00007632289a1816 */ /* 0x000fc8000000009a */
[----:B------:R-:W-:Y:S01]  /*3c00*/  @P1 SHF.L.U32 R154, R154, 0x10, RZ ;  /* 0x000000109a9a1819 */ /* 0x000fe200000006ff */
[----:B------:R-:W1:Y:S04]  /*3c10*/  @P1 LDC R153, c[0x0][0x40c] ;  /* 0x00010300ff991b82 */ /* 0x000e680000000800 */
[----:B0-----:R-:W-:Y:S01]  /*3c20*/  @P1 FMUL.FTZ R152, R154, R152 ;  /* 0x000000989a981220 */ /* 0x001fe20000410000 */
[----:B------:R-:W-:-:S03]  /*3c30*/  PRMT R154, R37, 0x7632, R154 ;  /* 0x00007632259a7816 */ /* 0x000fc6000000009a */
[--C-:B------:R-:W-:Y:S01]  /*3c40*/  @P1 FFMA.FTZ R157, R152, R89, R155.reuse ;  /* 0x00000059989d1223 */ /* 0x100fe2000001009b */
[----:B------:R-:W-:Y:S01]  /*3c50*/  @P1 PRMT R155, R41, 0x7632, R155 ;  /* 0x00007632299b1816 */ /* 0x000fe2000000009b */
[----:B------:R-:W0:Y:S01]  /*3c60*/  @P1 LDC R152, c[0x0][0x40c] ;  /* 0x00010300ff981b82 */ /* 0x000e220000000800 */
[----:B------:R-:W-:Y:S02]  /*3c70*/  SHF.L.U32 R154, R154, 0x10, RZ ;  /* 0x000000109a9a7819 */ /* 0x000fe400000006ff */
[----:B------:R-:W-:Y:S02]  /*3c80*/  @P1 SHF.L.U32 R155, R155, 0x10, RZ ;  /* 0x000000109b9b1819 */ /* 0x000fe400000006ff */
[----:B------:R-:W-:-:S03]  /*3c90*/  @!P1 MOV R158, R154 ;  /* 0x0000009a009e9202 */ /* 0x000fc60000000f00 */
[----:B-1----:R-:W-:Y:S01]  /*3ca0*/  @P1 FMUL.FTZ R153, R155, R153 ;  /* 0x000000999b991220 */ /* 0x002fe20000410000 */
[----:B------:R-:W-:-:S03]  /*3cb0*/  PRMT R155, R38, 0x7632, R155 ;  /* 0x00007632269b7816 */ /* 0x000fc6000000009b */
[----:B------:R-:W-:Y:S01]  /*3cc0*/  @P1 FFMA.FTZ R158, R153, R91, R154 ;  /* 0x0000005b999e1223 */ /* 0x000fe2000001009a */
[----:B------:R-:W-:Y:S01]  /*3cd0*/  @P1 SHF.L.U32 R153, R42, 0x10, RZ ;  /* 0x000000102a991819 */ /* 0x000fe200000006ff */
[----:B------:R-:W1:Y:S01]  /*3ce0*/  @P1 LDC R154, c[0x0][0x40c] ;  /* 0x00010300ff9a1b82 */ /* 0x000e620000000800 */
[----:B------:R-:W-:Y:S02]  /*3cf0*/  SHF.L.U32 R155, R155, 0x10, RZ ;  /* 0x000000109b9b7819 */ /* 0x000fe400000006ff */
[----:B------:R-:W-:Y:S02]  /*3d00*/  F2FP.BF16.F32.PACK_AB R251, RZ, R158 ;  /* 0x0000009efffb723e */ /* 0x000fe400000010ff */
[----:B------:R-:W-:Y:S01]  /*3d10*/  @!P1 MOV R160, R155 ;  /* 0x0000009b00a09202 */ /* 0x000fe20000000f00 */
[----:B0-----:R-:W-:Y:S01]  /*3d20*/  @P1 FMUL.FTZ R152, R153, R152 ;  /* 0x0000009899981220 */ /* 0x001fe20000410000 */
[----:B------:R-:W-:-:S04]  /*3d30*/  SHF.L.U32 R153, R38, 0x10, RZ ;  /* 0x0000001026997819 */ /* 0x000fc800000006ff */
[----:B------:R-:W-:Y:S01]  /*3d40*/  @!P1 MOV R159, R153 ;  /* 0x00000099009f9202 */ /* 0x000fe20000000f00 */
[--C-:B------:R-:W-:Y:S01]  /*3d50*/  @P1 FFMA.FTZ R159, R152, R84, R153.reuse ;  /* 0x00000054989f1223 */ /* 0x100fe20000010099 */
[----:B------:R-:W-:Y:S01]  /*3d60*/  @P1 PRMT R153, R42, 0x7632, R153 ;  /* 0x000076322a991816 */ /* 0x000fe20000000099 */
[----:B------:R-:W0:Y:S03]  /*3d70*/  @P1 LDC R152, c[0x0][0x40c] ;  /* 0x00010300ff981b82 */ /* 0x000e260000000800 */
[----:B------:R-:W-:-:S05]  /*3d80*/  @P1 SHF.L.U32 R153, R153, 0x10, RZ ;  /* 0x0000001099991819 */ /* 0x000fca00000006ff */
[----:B-1----:R-:W-:Y:S01]  /*3d90*/  @P1 FMUL.FTZ R153, R153, R154 ;  /* 0x0000009a99991220 */ /* 0x002fe20000410000 */
[----:B------:R-:W-:-:S03]  /*3da0*/  @P1 SHF.L.U32 R154, R43, 0x10, RZ ;  /* 0x000000102b9a1819 */ /* 0x000fc600000006ff */
[----:B------:R-:W-:Y:S02]  /*3db0*/  @P1 FFMA.FTZ R160, R153, R85, R155 ;  /* 0x0000005599a01223 */ /* 0x000fe4000001009b */
[----:B------:R-:W1:Y:S03]  /*3dc0*/  @P1 LDC R153, c[0x0][0x40c] ;  /* 0x00010300ff991b82 */ /* 0x000e660000000800 */
[----:B------:R-:W-:Y:S01]  /*3dd0*/  F2FP.BF16.F32.PACK_AB R250, RZ, R160 ;  /* 0x000000a0fffa723e */ /* 0x000fe200000010ff */
[----:B0-----:R-:W-:Y:S01]  /*3de0*/  @P1 FMUL.FTZ R152, R154, R152 ;  /* 0x000000989a981220 */ /* 0x001fe20000410000 */
[----:B------:R-:W-:-:S04]  /*3df0*/  SHF.L.U32 R154, R39, 0x10, RZ ;  /* 0x00000010279a7819 */ /* 0x000fc800000006ff */
[----:B------:R-:W-:Y:S01]  /*3e00*/  @!P1 MOV R161, R154 ;  /* 0x0000009a00a19202 */ /* 0x000fe20000000f00 */
[----:B------:R-:W-:Y:S01]  /*3e10*/  @P1 FFMA.FTZ R161, R152, R86, R154 ;  /* 0x0000005698a11223 */ /* 0x000fe2000001009a */
[----:B------:R-:W-:Y:S01]  /*3e20*/  @P1 SHF.L.U32 R154, R40, 0x10, RZ ;  /* 0x00000010289a1819 */ /* 0x000fe200000006ff */
[----:B------:R-:W0:Y:S03]  /*3e30*/  @P1 LDC R152, c[0x0][0x40c] ;  /* 0x00010300ff981b82 */ /* 0x000e260000000800 */
[----:B------:R-:W-:Y:S01]  /*3e40*/  F2FP.BF16.F32.PACK_AB R248, RZ, R161 ;  /* 0x000000a1fff8723e */ /* 0x000fe200000010ff */
[----:B-1----:R-:W-:Y:S01]  /*3e50*/  @P1 FMUL.FTZ R153, R154, R153 ;  /* 0x000000999a991220 */ /* 0x002fe20000410000 */
[----:B------:R-:W-:-:S04]  /*3e60*/  SHF.L.U32 R154, R36, 0x10, RZ ;  /* 0x00000010249a7819 */ /* 0x000fc800000006ff */
[----:B------:R-:W-:Y:S01]  /*3e70*/  @!P1 MOV R162, R154 ;  /* 0x0000009a00a29202 */ /* 0x000fe20000000f00 */
[--C-:B------:R-:W-:Y:S01]  /*3e80*/  @P1 FFMA.FTZ R162, R153, R88, R154.reuse ;  /* 0x0000005899a21223 */ /* 0x100fe2000001009a */
[----:B------:R-:W-:Y:S02]  /*3e90*/  @P1 PRMT R154, R43, 0x7632, R154 ;  /* 0x000076322b9a1816 */ /* 0x000fe4000000009a */
[----:B------:R-:W-:Y:S02]  /*3ea0*/  PRMT R153, R39, 0x7632, R153 ;  /* 0x0000763227997816 */ /* 0x000fe40000000099 */
[----:B------:R-:W-:Y:S02]  /*3eb0*/  @P1 SHF.L.U32 R154, R154, 0x10, RZ ;  /* 0x000000109a9a1819 */ /* 0x000fe400000006ff */
[----:B------:R-:W-:Y:S02]  /*3ec0*/  SHF.L.U32 R153, R153, 0x10, RZ ;  /* 0x0000001099997819 */ /* 0x000fe400000006ff */
[----:B------:R-:W-:-:S02]  /*3ed0*/  F2FP.BF16.F32.PACK_AB R249, RZ, R162 ;  /* 0x000000a2fff9723e */ /* 0x000fc400000010ff */
[----:B------:R-:W-:Y:S01]  /*3ee0*/  @!P1 MOV R163, R153 ;  /* 0x0000009900a39202 */ /* 0x000fe20000000f00 */
[----:B0-----:R-:W-:Y:S01]  /*3ef0*/  @P1 FMUL.FTZ R152, R154, R152 ;  /* 0x000000989a981220 */ /* 0x001fe20000410000 */
        /* <DEDUP_REMOVED lines=10> */
.L_x_14605:
[----:B0-----:R-:W0:Y:S01]  /*3fa0*/  @P0 LDC R153, c[0x0][0x40c] ;  /* 0x00010300ff990b82 */ /* 0x001e220000000800 */
[----:B-----5:R-:W-:Y:S02]  /*3fb0*/  @P0 PRMT R154, R40, 0x7632, R154 ;  /* 0x00007632289a0816 */ /* 0x020fe4000000009a */
[----:B------:R-:W-:Y:S02]  /*3fc0*/  CS2R R156, SRZ ;  /* 0x00000000009c7805 */ /* 0x000fe4000001ff00 */
[----:B------:R-:W-:Y:S02]  /*3fd0*/  @P0 PRMT R155, R41, 0x7632, R155 ;  /* 0x00007632299b0816 */ /* 0x000fe4000000009b */
[----:B------:R-:W-:Y:S02]  /*3fe0*/  CS2R R158, SRZ ;  /* 0x00000000009e7805 */ /* 0x000fe4000001ff00 */
[----:B------:R-:W-:Y:S02]  /*3ff0*/  @P0 SHF.L.U32 R154, R154, 0x10, RZ ;  /* 0x000000109a9a0819 */ /* 0x000fe400000006ff */
[----:B------:R-:W-:-:S02]  /*4000*/  CS2R R160, SRZ ;  /* 0x0000000000a07805 */ /* 0x000fc4000001ff00 */
[----:B------:R-:W-:Y:S01]  /*4010*/  @P0 SHF.L.U32 R155, R155, 0x10, RZ ;  /* 0x000000109b9b0819 */ /* 0x000fe200000006ff */
[----:B------:R-:W1:Y:S01]  /*4020*/  @P0 LDC R152, c[0x0][0x40c] ;  /* 0x00010300ff980b82 */ /* 0x000e620000000800 */
[----:B------:R-:W-:Y:S01]  /*4030*/  CS2R R162, SRZ ;  /* 0x0000000000a27805 */ /* 0x000fe2000001ff00 */
[----:B0-----:R-:W-:-:S06]  /*4040*/  @P0 FMUL.FTZ R153, R154, R153 ;  /* 0x000000999a990220 */ /* 0x001fcc0000410000 */
[----:B------:R-:W0:Y:S01]  /*4050*/  @P0 LDC R154, c[0x0][0x40c] ;  /* 0x00010300ff9a0b82 */ /* 0x000e220000000800 */
[----:B------:R-:W-:Y:S01]  /*4060*/  @P0 FMUL.FTZ R157, R153, R89 ;  /* 0x00000059999d0220 */ /* 0x000fe20000410000 */
[----:B-1----:R-:W-:Y:S01]  /*4070*/  @P0 FMUL.FTZ R152, R155, R152 ;  /* 0x000000989b980220 */ /* 0x002fe20000410000 */
[----:B------:R-:W-:-:S05]  /*4080*/  @P0 PRMT R155, R42, 0x7632, R155 ;  /* 0x000076322a9b0816 */ /* 0x000fca000000009b */
[----:B------:R-:W1:Y:S01]  /*4090*/  @P0 LDC R153, c[0x0][0x40c] ;  /* 0x00010300ff990b82 */ /* 0x000e620000000800 */
[----:B------:R-:W-:Y:S01]  /*40a0*/  @P0 FMUL.FTZ R158, R152, R91 ;  /* 0x0000005b989e0220 */ /* 0x000fe20000410000 */
[----:B------:R-:W-:-:S04]  /*40b0*/  @P0 SHF.L.U32 R155, R155, 0x10, RZ ;  /* 0x000000109b9b0819 */ /* 0x000fc800000006ff */
[----:B------:R-:W-:Y:S02]  /*40c0*/  F2FP.BF16.F32.PACK_AB R251, RZ, R158 ;  /* 0x0000009efffb723e */ /* 0x000fe400000010ff */
[----:B------:R-:W2:Y:S01]  /*40d0*/  @P0 LDC R152, c[0x0][0x40c] ;  /* 0x00010300ff980b82 */ /* 0x000ea20000000800 */
[----:B0-----:R-:W-:Y:S01]  /*40e0*/  @P0 FMUL.FTZ R154, R155, R154 ;  /* 0x0000009a9b9a0220 */ /* 0x001fe20000410000 */
[----:B------:R-:W-:-:S03]  /*40f0*/  @P0 PRMT R155, R43, 0x7632, R155 ;  /* 0x000076322b9b0816 */ /* 0x000fc6000000009b */
[----:B------:R-:W-:Y:S01]  /*4100*/  @P0 FMUL.FTZ R160, R154, R85 ;  /* 0x000000559aa00220 */ /* 0x000fe20000410000 */
[----:B------:R-:W-:Y:S02]  /*4110*/  @P0 SHF.L.U32 R155, R155, 0x10, RZ ;  /* 0x000000109b9b0819 */ /* 0x000fe400000006ff */
[----:B------:R-:W0:Y:S02]  /*4120*/  @P0 LDC R154, c[0x0][0x40c] ;  /* 0x00010300ff9a0b82 */ /* 0x000e240000000800 */
[----:B------:R-:W-:Y:S01]  /*4130*/  F2FP.BF16.F32.PACK_AB R250, RZ, R160 ;  /* 0x000000a0fffa723e */ /* 0x000fe200000010ff */
[----:B-1----:R-:W-:-:S04]  /*4140*/  @P0 FMUL.FTZ R153, R155, R153 ;  /* 0x000000999b990220 */ /* 0x002fc80000410000 */
[----:B------:R-:W-:Y:S01]  /*4150*/  @P0 FMUL.FTZ R163, R153, R87 ;  /* 0x0000005799a30220 */ /* 0x000fe20000410000 */
[----:B------:R-:W-:-:S04]  /*4160*/  @P0 SHF.L.U32 R153, R41, 0x10, RZ ;  /* 0x0000001029990819 */ /* 0x000fc800000006ff */
[----:B------:R-:W-:Y:S01]  /*4170*/  F2FP.BF16.F32.PACK_AB R155, RZ, R163 ;  /* 0x000000a3ff9b723e */ /* 0x000fe200000010ff */
[----:B--2---:R-:W-:Y:S02]  /*4180*/  @P0 FMUL.FTZ R152, R153, R152 ;  /* 0x0000009899980220 */ /* 0x004fe40000410000 */
[----:B------:R-:W1:Y:S02]  /*4190*/  @P0 LDC R153, c[0x0][0x40c] ;  /* 0x00010300ff990b82 */ /* 0x000e640000000800 */
[----:B------:R-:W-:Y:S01]  /*41a0*/  @P0 FMUL.FTZ R156, R152, R90 ;  /* 0x0000005a989c0220 */ /* 0x000fe20000410000 */
[----:B------:R-:W-:-:S05]  /*41b0*/  @P0 SHF.L.U32 R152, R43, 0x10, RZ ;  /* 0x000000102b980819 */ /* 0x000fca00000006ff */
[----:B0-----:R-:W-:Y:S02]  /*41c0*/  @P0 FMUL.FTZ R154, R152, R154 ;  /* 0x0000009a989a0220 */ /* 0x001fe40000410000 */
[----:B------:R-:W0:Y:S02]  /*41d0*/  @P0 LDC R152, c[0x0][0x40c] ;  /* 0x00010300ff980b82 */ /* 0x000e240000000800 */
[----:B------:R-:W-:Y:S01]  /*41e0*/  @P0 FMUL.FTZ R161, R154, R86 ;  /* 0x000000569aa10220 */ /* 0x000fe20000410000 */
[----:B------:R-:W-:-:S04]  /*41f0*/  @P0 SHF.L.U32 R154, R40, 0x10, RZ ;  /* 0x00000010289a0819 */ /* 0x000fc800000006ff */
[----:B------:R-:W-:-:S04]  /*4200*/  F2FP.BF16.F32.PACK_AB R249, RZ, R161 ;  /* 0x000000a1fff9723e */ /* 0x000fc800000010ff */
[----:B------:R-:W-:Y:S01]  /*4210*/  PRMT R155, R249, 0x5410, R155 ;  /* 0x00005410f99b7816 */ /* 0x000fe2000000009b */
[----:B-1----:R-:W-:-:S04]  /*4220*/  @P0 FMUL.FTZ R153, R154, R153 ;  /* 0x000000999a990220 */ /* 0x002fc80000410000 */
[----:B------:R-:W-:Y:S01]  /*4230*/  @P0 FMUL.FTZ R162, R153, R88 ;  /* 0x0000005899a20220 */ /* 0x000fe20000410000 */
[----:B------:R-:W-:-:S04]  /*4240*/  @P0 SHF.L.U32 R153, R42, 0x10, RZ ;  /* 0x000000102a990819 */ /* 0x000fc800000006ff */
[----:B------:R-:W-:Y:S01]  /*4250*/  F2FP.BF16.F32.PACK_AB R248, RZ, R162 ;  /* 0x000000a2fff8723e */ /* 0x000fe200000010ff */
[----:B0-----:R-:W-:Y:S01]  /*4260*/  @P0 FMUL.FTZ R152, R153, R152 ;  /* 0x0000009899980220 */ /* 0x001fe20000410000 */
[----:B------:R-:W-:-:S03]  /*4270*/  F2FP.BF16.F32.PACK_AB R153, RZ, R156 ;  /* 0x0000009cff99723e */ /* 0x000fc600000010ff */
[----:B------:R-:W-:Y:S01]  /*4280*/  @P0 FMUL.FTZ R159, R152, R84 ;  /* 0x00000054989f0220 */ /* 0x000fe20000410000 */
[----:B------:R-:W-:Y:S02]  /*4290*/  F2FP.BF16.F32.PACK_AB R152, RZ, R157 ;  /* 0x0000009dff98723e */ /* 0x000fe400000010ff */
[----:B------:R-:W-:Y:S02]  /*42a0*/  PRMT R153, R153, 0x5410, R251 ;  /* 0x0000541099997816 */ /* 0x000fe400000000fb */
[----:B------:R-:W-:Y:S02]  /*42b0*/  F2FP.BF16.F32.PACK_AB R154, RZ, R159 ;  /* 0x0000009fff9a723e */ /* 0x000fe400000010ff */
[----:B------:R-:W-:Y:S02]  /*42c0*/  PRMT R152, R248, 0x5410, R152 ;  /* 0x00005410f8987816 */ /* 0x000fe40000000098 */
[----:B------:R-:W-:-:S07]  /*42d0*/  PRMT R154, R154, 0x5410, R250 ;  /* 0x000054109a9a7816 */ /* 0x000fce00000000fa */
.L_x_14606:
[----:B------:R-:W0:Y:S01]  /*42e0*/  LDC.64 R248, c[0x0][0x3a8] ;  /* 0x0000ea00fff87b82 */ /* 0x000e220000000a00 */
[----:B------:R-:W-:Y:S01]  /*42f0*/  IADD3 R226, PT, PT, R226, 0x20, RZ ;  /* 0x00000020e2e27810 */ /* 0x000fe20007ffe0ff */
[C---:B0-----:R-:W-:Y:S01]  /*4300*/  IMAD.WIDE.U32 R248, R224.reuse, 0x10, R248 ;  /* 0x00000010e0f87825 */ /* 0x041fe200078e00f8 */
[----:B------:R-:W-:-:S04]  /*4310*/  IADD3 R224, PT, PT, R224, 0x20, RZ ;  /* 0x00000020e0e07810 */ /* 0x000fc80007ffe0ff */
[----:B------:R0:W-:Y:S03]  /*4320*/  STG.E.128 desc[UR6][R248.64], R152 ;  /* 0x00000098f8007986 */ /* 0x0001e6000c101d06 */
.L_x_14604:
[----:B------:R-:W-:Y:S05]  /*4330*/  BSYNC.RECONVERGENT B0 ;  /* 0x0000000000007941 */ /* 0x000fea0003800200 */
.L_x_14603:
        /* <DEDUP_REMOVED lines=84> */
.L_x_14609:
        /* <DEDUP_REMOVED lines=52> */
.L_x_14610:
[----:B------:R-:W0:Y:S01]  /*4bc0*/  LDC.64 R248, c[0x0][0x3a8] ;  /* 0x0000ea00fff87b82 */ /* 0x000e220000000a00 */
[----:B------:R-:W-:Y:S01]  /*4bd0*/  IADD3 R226, PT, PT, R226, 0x20, RZ ;  /* 0x00000020e2e27810 */ /* 0x000fe20007ffe0ff */
[C---:B0-----:R-:W-:Y:S01]  /*4be0*/  IMAD.WIDE.U32 R248, R224.reuse, 0x10, R248 ;  /* 0x00000010e0f87825 */ /* 0x041fe200078e00f8 */
[----:B------:R-:W-:-:S04]  /*4bf0*/  IADD3 R224, PT, PT, R224, 0x20, RZ ;  /* 0x00000020e0e07810 */ /* 0x000fc80007ffe0ff */
[----:B------:R0:W-:Y:S03]  /*4c00*/  STG.E.128 desc[UR6][R248.64], R152 ;  /* 0x00000098f8007986 */ /* 0x0001e6000c101d06 */
.L_x_14608:
[----:B------:R-:W-:Y:S05]  /*4c10*/  BSYNC.RECONVERGENT B0 ;  /* 0x0000000000007941 */ /* 0x000fea0003800200 */
.L_x_14607:
        /* <DEDUP_REMOVED lines=84> */
.L_x_14613:
        /* <DEDUP_REMOVED lines=52> */
.L_x_14614:
[----:B------:R-:W0:Y:S01]  /*54a0*/  LDC.64 R248, c[0x0][0x3a8] ;  /* 0x0000ea00fff87b82 */ /* 0x000e220000000a00 */
[----:B------:R-:W-:Y:S01]  /*54b0*/  IADD3 R226, PT, PT, R226, 0x20, RZ ;  /* 0x00000020e2e27810 */ /* 0x000fe20007ffe0ff */
[C---:B0-----:R-:W-:Y:S01]  /*54c0*/  IMAD.WIDE.U32 R248, R224.reuse, 0x10, R248 ;  /* 0x00000010e0f87825 */ /* 0x041fe200078e00f8 */
[----:B------:R-:W-:-:S04]  /*54d0*/  IADD3 R224, PT, PT, R224, 0x20, RZ ;  /* 0x00000020e0e07810 */ /* 0x000fc80007ffe0ff */
[----:B------:R0:W-:Y:S03]  /*54e0*/  STG.E.128 desc[UR6][R248.64], R152 ;  /* 0x00000098f8007986 */ /* 0x0001e6000c101d06 */
.L_x_14612:
[----:B------:R-:W-:Y:S05]  /*54f0*/  BSYNC.RECONVERGENT B0 ;  /* 0x0000000000007941 */ /* 0x000fea0003800200 */
.L_x_14611:
        /* <DEDUP_REMOVED lines=24> */
[----:B------:R-:W-:Y:S01]  /*5680*/  @P0 FFMA.FTZ R180, R153, R50, R154 ;  /* 0x0000003299b40223 */ /* 0x000fe2000001009a */
[----:B------:R-:W-:-:S04]  /*5690*/  @P0 PRMT R153, R40, 0x7632, R153 ;  /* 0x0000763228990816 */ /* 0x000fc80000000099 */
[----:B------:R-:W-:Y:S01]  /*56a0*/  @P0 SHF.L.U32 R153, R153, 0x10, RZ ;  /* 0x0000001099990819 */ /* 0x000fe200000006ff */
[----:B------:R-:W1:Y:S04]  /*56b0*/  @P0 LDC R154, c[0x0][0x40c] ;  /* 0x00010300ff9a0b82 */ /* 0x000e680000000800 */
[----:B0-----:R-:W-:Y:S01]  /*56c0*/  @P0 FMUL.FTZ R152, R153, R152 ;  /* 0x0000009899980220 */ /* 0x001fe20000410000 */
[----:B------:R-:W-:-:S03]  /*56d0*/  @P0 PRMT R153, R41, 0x7632, R153 ;  /* 0x0000763229990816 */ /* 0x000fc60000000099 */
[--C-:B------:R-:W-:Y:S01]  /*56e0*/  @P0 FFMA.FTZ R181, R152, R49, R155.reuse ;  /* 0x0000003198b50223 */ /* 0x100fe2000001009b */
[----:B------:R-:W-:Y:S01]  /*56f0*/  PRMT R155, R37, 0x7632, R155 ;  /* 0x00007632259b7816 */ /* 0x000fe2000000009b */
[----:B------:R-:W0:Y:S01]  /*5700*/  @P0 LDC R152, c[0x0][0x40c] ;  /* 0x00010300ff980b82 */ /* 0x000e220000000800 */
[----:B------:R-:W-:Y:S02]  /*5710*/  @P0 SHF.L.U32 R153, R153, 0x10, RZ ;  /* 0x0000001099990819 */ /* 0x000fe400000006ff */
[----:B------:R-:W-:Y:S02]  /*5720*/  SHF.L.U32 R155, R155, 0x10, RZ ;  /* 0x000000109b9b7819 */ /* 0x000fe400000006ff */
[----:B------:R-:W-:Y:S01]  /*5730*/  F2FP.BF16.F32.PACK_AB R226, RZ, R181 ;  /* 0x000000b5ffe2723e */ /* 0x000fe200000010ff */
[----:B-1----:R-:W-:Y:S01]  /*5740*/  @P0 FMUL.FTZ R153, R153, R154 ;  /* 0x0000009a99990220 */ /* 0x002fe20000410000 */
[----:B------:R-:W-:Y:S02]  /*5750*/  @!P0 MOV R182, R155 ;  /* 0x0000009b00b68202 */ /* 0x000fe40000000f00 */
[----:B------:R-:W-:Y:S01]  /*5760*/  SHF.L.U32 R154, R38, 0x10, RZ ;  /* 0x00000010269a7819 */ /* 0x000fe200000006ff */
[----:B------:R-:W-:Y:S01]  /*5770*/  @P0 FFMA.FTZ R182, R153, R51, R155 ;  /* 0x0000003399b60223 */ /* 0x000fe2000001009b */
[----:B------:R-:W-:-:S02]  /*5780*/  @P0 SHF.L.U32 R153, R42, 0x10, RZ ;  /* 0x000000102a990819 */ /* 0x000fc400000006ff */
[----:B------:R-:W-:Y:S02]  /*5790*/  @!P0 MOV R183, R154 ;  /* 0x0000009a00b78202 */ /* 0x000fe40000000f00 */
[----:B------:R-:W-:Y:S02]  /*57a0*/  @P0 PRMT R155, R42, 0x7632, R155 ;  /* 0x000076322a9b0816 */ /* 0x000fe4000000009b */
[----:B------:R-:W-:Y:S02]  /*57b0*/  F2FP.BF16.F32.PACK_AB R249, RZ, R182 ;  /* 0x000000b6fff9723e */ /* 0x000fe400000010ff */
[----:B------:R-:W-:Y:S01]  /*57c0*/  @P0 SHF.L.U32 R155, R155, 0x10, RZ ;  /* 0x000000109b9b0819 */ /* 0x000fe200000006ff */
[----:B0-----:R-:W-:Y:S02]  /*57d0*/  @P0 FMUL.FTZ R153, R153, R152 ;  /* 0x0000009899990220 */ /* 0x001fe40000410000 */
[----:B------:R-:W0:Y:S02]  /*57e0*/  @P0 LDC R152, c[0x0][0x40c] ;  /* 0x00010300ff980b82 */ /* 0x000e240000000800 */
[--C-:B------:R-:W-:Y:S01]  /*57f0*/  @P0 FFMA.FTZ R183, R153, R44, R154.reuse ;  /* 0x0000002c99b70223 */ /* 0x100fe2000001009a */
[----:B------:R-:W-:-:S04]  /*5800*/  PRMT R154, R38, 0x7632, R154 ;  /* 0x00007632269a7816 */ /* 0x000fc8000000009a */
[----:B------:R-:W-:Y:S01]  /*5810*/  SHF.L.U32 R154, R154, 0x10, RZ ;  /* 0x000000109a9a7819 */ /* 0x000fe200000006ff */
[----:B------:R-:W1:Y:S03]  /*5820*/  @P0 LDC R153, c[0x0][0x40c] ;  /* 0x00010300ff990b82 */ /* 0x000e660000000800 */
[----:B------:R-:W-:Y:S01]  /*5830*/  @!P0 MOV R184, R154 ;  /* 0x0000009a00b88202 */ /* 0x000fe20000000f00 */
[----:B0-----:R-:W-:-:S04]  /*5840*/  @P0 FMUL.FTZ R152, R155, R152 ;  /* 0x000000989b980220 */ /* 0x001fc80000410000 */
[----:B------:R-:W-:Y:S01]  /*5850*/  @P0 FFMA.FTZ R184, R152, R45, R154 ;  /* 0x0000002d98b80223 */ /* 0x000fe2000001009a */
[----:B------:R-:W-:Y:S01]  /*5860*/  @P0 SHF.L.U32 R154, R43, 0x10, RZ ;  /* 0x000000102b9a0819 */ /* 0x000fe200000006ff */
[----:B------:R-:W0:Y:S03]  /*5870*/  @P0 LDC R152, c[0x0][0x40c] ;  /* 0x00010300ff980b82 */ /* 0x000e260000000800 */
[----:B------:R-:W-:Y:S01]  /*5880*/  F2FP.BF16.F32.PACK_AB R248, RZ, R184 ;  /* 0x000000b8fff8723e */ /* 0x000fe200000010ff */
[----:B-1----:R-:W-:Y:S01]  /*5890*/  @P0 FMUL.FTZ R153, R154, R153 ;  /* 0x000000999a990220 */ /* 0x002fe20000410000 */
[----:B------:R-:W-:-:S04]  /*58a0*/  SHF.L.U32 R154, R39, 0x10, RZ ;  /* 0x00000010279a7819 */ /* 0x000fc800000006ff */
[----:B------:R-:W-:Y:S01]  /*58b0*/  @!P0 MOV R185, R154 ;  /* 0x0000009a00b98202 */ /* 0x000fe20000000f00 */
[----:B------:R-:W-:Y:S01]  /*58c0*/  @P0 FFMA.FTZ R185, R153, R46, R154 ;  /* 0x0000002e99b90223 */ /* 0x000fe2000001009a */
[----:B------:R-:W-:Y:S01]  /*58d0*/  @P0 SHF.L.U32 R154, R40, 0x10, RZ ;  /* 0x00000010289a0819 */ /* 0x000fe200000006ff */
[----:B------:R-:W1:Y:S03]  /*58e0*/  @P0 LDC R153, c[0x0][0x40c] ;  /* 0x00010300ff990b82 */ /* 0x000e660000000800 */
[----:B------:R-:W-:Y:S01]  /*58f0*/  F2FP.BF16.F32.PACK_AB R225, RZ, R185 ;  /* 0x000000b9ffe1723e */ /* 0x000fe200000010ff */
[----:B0-----:R-:W-:Y:S01]  /*5900*/  @P0 FMUL.FTZ R152, R154, R152 ;  /* 0x000000989a980220 */ /* 0x001fe20000410000 */
[----:B------:R-:W-:-:S04]  /*5910*/  SHF.L.U32 R154, R36, 0x10, RZ ;  /* 0x00000010249a7819 */ /* 0x000fc800000006ff */
[----:B------:R-:W-:Y:S01]  /*5920*/  @!P0 MOV R186, R154 ;  /* 0x0000009a00ba8202 */ /* 0x000fe20000000f00 */
[----:B------:R-:W-:Y:S01]  /*5930*/  @P0 FFMA.FTZ R186, R152, R48, R154 ;  /* 0x0000003098ba0223 */ /* 0x000fe2000001009a */
[----:B------:R-:W-:Y:S02]  /*5940*/  @P0 PRMT R152, R43, 0x7632, R152 ;  /* 0x000076322b980816 */ /* 0x000fe40000000098 */
[----:B------:R-:W-:Y:S02]  /*5950*/  PRMT R154, R39, 0x7632, R154 ;  /* 0x00007632279a7816 */ /* 0x000fe4000000009a */
[----:B------:R-:W-:Y:S02]  /*5960*/  @P0 SHF.L.U32 R152, R152, 0x10, RZ ;  /* 0x0000001098980819 */ /* 0x000fe400000006ff */
[----:B------:R-:W-:-:S03]  /*5970*/  SHF.L.U32 R154, R154, 0x10, RZ ;  /* 0x000000109a9a7819 */ /* 0x000fc600000006ff */
[----:B-1----:R-:W-:Y:S01]  /*5980*/  @P0 FMUL.FTZ R152, R152, R153 ;  /* 0x0000009998980220 */ /* 0x002fe20000410000 */
[----:B------:R-:W-:Y:S02]  /*5990*/  @!P0 MOV R187, R154 ;  /* 0x0000009a00bb8202 */ /* 0x000fe40000000f00 */
[----:B------:R-:W-:Y:S01]  /*59a0*/  F2FP.BF16.F32.PACK_AB R153, RZ, R180 ;  /* 0x000000b4ff99723e */ /* 0x000fe200000010ff */
[----:B------:R-:W-:Y:S01]  /*59b0*/  @P0 FFMA.FTZ R187, R152, R47, R154 ;  /* 0x0000002f98bb0223 */ /* 0x000fe2000001009a */
        /* <DEDUP_REMOVED lines=8> */
.L_x_14617:
        /* <DEDUP_REMOVED lines=52> */
.L_x_14618:
[----:B------:R-:W0:Y:S02]  /*5d80*/  LDC.64 R248, c[0x0][0x3a8] ;  /* 0x0000ea00fff87b82 */ /* 0x000e240000000a00 */
[----:B0-----:R-:W-:-:S05]  /*5d90*/  IMAD.WIDE.U32 R224, R224, 0x10, R248 ;  /* 0x00000010e0e07825 */ /* 0x001fca00078e00f8 */
[----:B------:R0:W-:Y:S02]  /*5da0*/  STG.E.128 desc[UR6][R224.64], R152 ;  /* 0x00000098e0007986 */ /* 0x0001e4000c101d06 */
.L_x_14616:
[----:B------:R-:W-:Y:S05]  /*5db0*/  BSYNC.RECONVERGENT B0 ;  /* 0x0000000000007941 */ /* 0x000fea0003800200 */
.L_x_14615:
[----:B012-4-:R-:W-:Y:S01]  /*5dc0*/  FADD.FTZ R152, RZ, R3 ;  /* 0x00000003ff987221 */ /* 0x017fe20000010000 */
        /* <DEDUP_REMOVED lines=233> */
.L_x_14648:
        /* <DEDUP_REMOVED lines=18> */
[----:B------:R-:W-:Y:S01]  /*6d80*/  IADD3 R152, PT, PT, R252, -0x1, RZ ;  /* 0xfffffffffc987810 */ /* 0x000fe20007ffe0ff */
[----:B------:R-:W-:Y:S01]  /*6d90*/  BSSY.RECONVERGENT B1, `(.L_x_14622) ;  /* 0x0000032000017945 */ /* 0x000fe20003800200 */
[----:B------:R-:W-:Y:S02]  /*6da0*/  LOP3.LUT R227, R248, 0x1f, RZ, 0xc0, !PT ;  /* 0x0000001ff8e37812 */ /* 0x000fe400078ec0ff */
[----:B------:R-:W-:Y:S01]  /*6db0*/  FSEL R226, R155, RZ, !P0 ;  /* 0x000000ff9be27208 */ /* 0x000fe20004000000 */
[----:B-1----:R-:W-:-:S05]  /*6dc0*/  IMAD R152, R152, R249, RZ ;  /* 0x000000f998987224 */ /* 0x002fca00078e02ff */
[----:B------:R-:W-:-:S04]  /*6dd0*/  SHF.R.S32.HI R153, RZ, 0x1f, R152 ;  /* 0x0000001fff997819 */ /* 0x000fc80000011498 */
[----:B------:R-:W-:-:S04]  /*6de0*/  LEA.HI R153, R153, R152, RZ, 0x3 ;  /* 0x0000009899997211 */ /* 0x000fc800078f18ff */
[----:B0-----:R-:W-:Y:S01]  /*6df0*/  LEA.HI.SX32 R224, R153, R227, 0x1d ;  /* 0x000000e399e07211 */ /* 0x001fe200078feaff */
[----:B------:R-:W-:Y:S06]  /*6e00*/  @!P5 BRA `(.L_x_14623) ;  /* 0x0000000000a8d947 */ /* 0x000fec0003800000 */
[----:B------:R0:W-:Y:S04]  /*6e10*/  STL [R1+0x70], R0 ;  /* 0x0000700001007387 */ /* 0x0001e80000100800 */
[----:B------:R-:W2:Y:S04]  /*6e20*/  LDL R154, [R1+0x64] ;  /* 0x00006400019a7983 */ /* 0x000ea80000100800 */
[----:B------:R-:W4:Y:S04]  /*6e30*/  LDL R248, [R1+0x68] ;  /* 0x0000680001f87983 */ /* 0x000f280000100800 */
[----:B0-----:R-:W3:Y:S04]  /*6e40*/  LDL R0, [R1+0x60] ;  /* 0x0000600001007983 */ /* 0x001ee80000100800 */
[----:B------:R-:W4:Y:S04]  /*6e50*/  LDL R155, [R1+0x6c] ;  /* 0x00006c00019b7983 */ /* 0x000f280000100800 */
[----:B------:R-:W4:Y:S04]  /*6e60*/  LDL R252, [R1+0x50] ;  /* 0x0000500001fc7983 */ /* 0x000f280000100800 */
[----:B------:R-:W4:Y:S04]  /*6e70*/  LDL R251, [R1+0x54] ;  /* 0x0000540001fb7983 */ /* 0x000f280000100800 */
[----:B------:R-:W4:Y:S04]  /*6e80*/  LDL R250, [R1+0x58] ;  /* 0x0000580001fa7983 */ /* 0x000f280000100800 */
[----:B------:R-:W4:Y:S01]  /*6e90*/  LDL R249, [R1+0x5c] ;  /* 0x00005c0001f97983 */ /* 0x000f220000100800 */
[----:B------:R-:W-:-:S04]  /*6ea0*/  FADD.FTZ R153, R3, -R226 ;  /* 0x800000e203997221 */ /* 0x000fc80000010000 */
[----:B------:R-:W-:Y:S01]  /*6eb0*/  FMUL.FTZ R153, R225, R153 ;  /* 0x00000099e1997220 */ /* 0x000fe20000410000 */
[----:B------:R-:W-:-:S04]  /*6ec0*/  FADD.FTZ R152, R4, -R226 ;  /* 0x800000e204987221 */ /* 0x000fc80000010000 */
[----:B------:R-:W-:Y:S01]  /*6ed0*/  FMUL.FTZ R152, R225, R152 ;  /* 0x00000098e1987220 */ /* 0x000fe20000410000 */
[----:B---3--:R-:W-:Y:S02]  /*6ee0*/  FFMA.FTZ R153, R153, R0, R148 ;  /* 0x0000000099997223 */ /* 0x008fe40000010094 */
[----:B------:R0:W5:Y:S01]  /*6ef0*/  LDL.LU R0, [R1+0x70] ;  /* 0x0000700001007983 */ /* 0x0001620000300800 */
[----:B--2---:R-:W-:Y:S01]  /*6f00*/  FFMA.FTZ R152, R152, R154, R149 ;  /* 0x0000009a98987223 */ /* 0x004fe20000010095 */
[----:B------:R-:W-:-:S04]  /*6f10*/  FADD.FTZ R154, R5, -R226 ;  /* 0x800000e2059a7221 */ /* 0x000fc80000010000 */
[----:B------:R-:W-:Y:S01]  /*6f20*/  F2FP.BF16.F32.PACK_AB R152, R152, R153 ;  /* 0x000000999898723e */ /* 0x000fe200000010ff */
[----:B------:R-:W-:Y:S01]  /*6f30*/  FADD.FTZ R153, R6, -R226 ;  /* 0x800000e206997221 */ /* 0x000fe20000010000 */
[----:B------:R-:W-:-:S03]  /*6f40*/  FMUL.FTZ R154, R225, R154 ;  /* 0x0000009ae19a7220 */ /* 0x000fc60000410000 */
[----:B------:R-:W-:Y:S01]  /*6f50*/  FMUL.FTZ R153, R225, R153 ;  /* 0x00000099e1997220 */ /* 0x000fe20000410000 */
[----:B----4-:R-:W-:-:S03]  /*6f60*/  FFMA.FTZ R154, R154, R248, R150 ;  /* 0x000000f89a9a7223 */ /* 0x010fc60000010096 */
[----:B------:R-:W-:Y:S01]  /*6f70*/  FFMA.FTZ R153, R153, R155, R151 ;  /* 0x0000009b99997223 */ /* 0x000fe20000010097 */
[----:B------:R-:W-:-:S04]  /*6f80*/  FADD.FTZ R155, R7, -R226 ;  /* 0x800000e2079b7221 */ /* 0x000fc80000010000 */
[----:B------:R-:W-:Y:S01]  /*6f90*/  F2FP.BF16.F32.PACK_AB R153, R153, R154 ;  /* 0x0000009a9999723e */ /* 0x000fe200000010ff */
[----:B------:R-:W-:Y:S01]  /*6fa0*/  FADD.FTZ R154, R8, -R226 ;  /* 0x800000e2089a7221 */ /* 0x000fe20000010000 */
[----:B------:R-:W-:-:S03]  /*6fb0*/  FMUL.FTZ R155, R225, R155 ;  /* 0x0000009be19b7220 */ /* 0x000fc60000410000 */
[----:B------:R-:W-:Y:S01]  /*6fc0*/  FMUL.FTZ R154, R225, R154 ;  /* 0x0000009ae19a7220 */ /* 0x000fe20000410000 */
[----:B------:R-:W-:-:S03]  /*6fd0*/  FFMA.FTZ R155, R155, R252, R144 ;  /* 0x000000fc9b9b7223 */ /* 0x000fc60000010090 */
[----:B------:R-:W-:Y:S01]  /*6fe0*/  FFMA.FTZ R154, R154, R251, R145 ;  /* 0x000000fb9a9a7223 */ /* 0x000fe20000010091 */
[----:B------:R-:W-:-:S04]  /*6ff0*/  FADD.FTZ R248, R10, -R226 ;  /* 0x800000e20af87221 */ /* 0x000fc80000010000 */
[----:B------:R-:W-:Y:S01]  /*7000*/  F2FP.BF16.F32.PACK_AB R154, R154, R155 ;  /* 0x0000009b9a9a723e */ /* 0x000fe200000010ff */
[----:B------:R-:W-:Y:S01]  /*7010*/  FADD.FTZ R155, R9, -R226 ;  /* 0x800000e2099b7221 */ /* 0x000fe20000010000 */
[----:B------:R-:W-:-:S03]  /*7020*/  FMUL.FTZ R248, R225, R248 ;  /* 0x000000f8e1f87220 */ /* 0x000fc60000410000 */
[----:B------:R-:W-:Y:S01]  /*7030*/  FMUL.FTZ R155, R225, R155 ;  /* 0x0000009be19b7220 */ /* 0x000fe20000410000 */
[----:B------:R-:W-:-:S03]  /*7040*/  FFMA.FTZ R248, R248, R249, R147 ;  /* 0x000000f9f8f87223 */ /* 0x000fc60000010093 */
[----:B------:R-:W-:-:S05]  /*7050*/  FFMA.FTZ R155, R155, R250, R146 ;  /* 0x000000fa9b9b7223 */ /* 0x000fca0000010092 */
[----:B------:R-:W-:Y:S02]  /*7060*/  F2FP.BF16.F32.PACK_AB R155, R248, R155 ;  /* 0x0000009bf89b723e */ /* 0x000fe400000010ff */
[----:B------:R-:W1:Y:S02]  /*7070*/  LDC.64 R248, c[0x0][0x428] ;  /* 0x00010a00fff87b82 */ /* 0x000e640000000a00 */
[----:B-1----:R-:W-:-:S05]  /*7080*/  IMAD.WIDE.U32 R248, R224, 0x10, R248 ;  /* 0x00000010e0f87825 */ /* 0x002fca00078e00f8 */
[----:B------:R0:W-:Y:S01]  /*7090*/  STG.E.128 desc[UR6][R248.64], R152 ;  /* 0x00000098f8007986 */ /* 0x0001e2000c101d06 */
[----:B------:R-:W-:-:S07]  /*70a0*/  IADD3 R224, PT, PT, R224, 0x20, RZ ;  /* 0x00000020e0e07810 */ /* 0x000fce0007ffe0ff */
.L_x_14623:
[----:B------:R-:W-:Y:S05]  /*70b0*/  BSYNC.RECONVERGENT B1 ;  /* 0x0000000000017941 */ /* 0x000fea0003800200 */
.L_x_14622:
[----:B------:R-:W-:Y:S01]  /*70c0*/  LOP3.LUT P0, RZ, R19, 0x200, RZ, 0xc0, !PT ;  /* 0x0000020013ff7812 */ /* 0x000fe2000780c0ff */
[----:B------:R-:W-:-:S12]  /*70d0*/  BSSY.RECONVERGENT B1, `(.L_x_14624) ;  /* 0x000002c000017945 */ /* 0x000fd80003800200 */
[----:B------:R-:W-:Y:S05]  /*70e0*/  @!P0 BRA `(.L_x_14625) ;  /* 0x0000000000a88947 */ /* 0x000fea0003800000 */
[----:B-----5:R1:W-:Y:S04]  /*70f0*/  STL [R1+0x70], R0 ;  /* 0x0000700001007387 */ /* 0x0203e80000100800 */
[----:B0-----:R-:W2:Y:S04]  /*7100*/  LDL R154, [R1+0x44] ;  /* 0x00004400019a7983 */ /* 0x001ea80000100800 */
[----:B------:R-:W4:Y:S04]  /*7110*/  LDL R252, [R1+0x48] ;  /* 0x0000480001fc7983 */ /* 0x000f280000100800 */
[----:B-1----:R-:W3:Y:S04]  /*7120*/  LDL R0, [R1+0x40] ;  /* 0x0000400001007983 */ /* 0x002ee80000100800 */
        /* <DEDUP_REMOVED lines=34> */
[----:B------:R-:W0:Y:S02]  /*7350*/  LDC.64 R248, c[0x0][0x428] ;  /* 0x00010a00fff87b82 */ /* 0x000e240000000a00 */
[----:B0-----:R-:W-:-:S05]  /*7360*/  IMAD.WIDE.U32 R248, R224, 0x10, R248 ;  /* 0x00000010e0f87825 */ /* 0x001fca00078e00f8 */
[----:B------:R1:W-:Y:S01]  /*7370*/  STG.E.128 desc[UR6][R248.64], R152 ;  /* 0x00000098f8007986 */ /* 0x0003e2000c101d06 */
[----:B------:R-:W-:-:S07]  /*7380*/  IADD3 R224, PT, PT, R224, 0x20, RZ ;  /* 0x00000020e0e07810 */ /* 0x000fce0007ffe0ff */
.L_x_14625:
[----:B------:R-:W-:Y:S05]  /*7390*/  BSYNC.RECONVERGENT B1 ;  /* 0x0000000000017941 */ /* 0x000fea0003800200 */
.L_x_14624:
[----:B------:R-:W-:Y:S01]  /*73a0*/  LOP3.LUT P0, RZ, R19, 0x100, RZ, 0xc0, !PT ;  /* 0x0000010013ff7812 */ /* 0x000fe2000780c0ff */
[----:B------:R-:W-:-:S12]  /*73b0*/  BSSY.RECONVERGENT B1, `(.L_x_14626) ;  /* 0x000002c000017945 */ /* 0x000fd80003800200 */
[----:B------:R-:W-:Y:S05]  /*73c0*/  @!P0 BRA `(.L_x_14627) ;  /* 0x0000000000a88947 */ /* 0x000fea0003800000 */
[----:B-----5:R2:W-:Y:S04]  /*73d0*/  STL [R1+0x70], R0 ;  /* 0x0000700001007387 */ /* 0x0205e80000100800 */
[----:B01----:R-:W4:Y:S04]  /*73e0*/  LDL R154, [R1+0x24] ;  /* 0x00002400019a7983 */ /* 0x003f280000100800 */
[----:B------:R-:W3:Y:S04]  /*73f0*/  LDL R252, [R1+0x28] ;  /* 0x0000280001fc7983 */ /* 0x000ee80000100800 */
[----:B--2---:R-:W2:Y:S04]  /*7400*/  LDL R0, [R1+0x20] ;  /* 0x0000200001007983 */ /* 0x004ea80000100800 */
[----:B------:R-:W3:Y:S04]  /*7410*/  LDL R155, [R1+0x2c] ;  /* 0x00002c00019b7983 */ /* 0x000ee80000100800 */
[----:B------:R-:W3:Y:S04]  /*7420*/  LDL R251, [R1+0x10] ;  /* 0x0000100001fb7983 */ /* 0x000ee80000100800 */
[----:B------:R-:W3:Y:S04]  /*7430*/  LDL R248, [R1+0x14] ;  /* 0x0000140001f87983 */ /* 0x000ee80000100800 */
[----:B------:R-:W3:Y:S04]  /*7440*/  LDL R250, [R1+0x18] ;  /* 0x0000180001fa7983 */ /* 0x000ee80000100800 */
[----:B------:R-:W3:Y:S01]  /*7450*/  LDL R249, [R1+0x1c] ;  /* 0x00001c0001f97983 */ /* 0x000ee20000100800 */
[----:B------:R-:W-:-:S04]  /*7460*/  FADD.FTZ R153, R26, -R226 ;  /* 0x800000e21a997221 */ /* 0x000fc80000010000 */
[----:B------:R-:W-:Y:S01]  /*7470*/  FMUL.FTZ R153, R225, R153 ;  /* 0x00000099e1997220 */ /* 0x000fe20000410000 */
[----:B------:R-:W-:-:S04]  /*7480*/  FADD.FTZ R152, R21, -R226 ;  /* 0x800000e215987221 */ /* 0x000fc80000010000 */
[----:B------:R-:W-:Y:S01]  /*7490*/  FMUL.FTZ R152, R225, R152 ;  /* 0x00000098e1987220 */ /* 0x000fe20000410000 */
[----:B--2---:R-:W-:Y:S02]  /*74a0*/  FFMA.FTZ R153, R153, R0, R116 ;  /* 0x0000000099997223 */ /* 0x004fe40000010074 */
[----:B------:R2:W5:Y:S01]  /*74b0*/  LDL.LU R0, [R1+0x70] ;  /* 0x0000700001007983 */ /* 0x0005620000300800 */
[----:B----4-:R-:W-:Y:S01]  /*74c0*/  FFMA.FTZ R152, R152, R154, R117 ;  /* 0x0000009a98987223 */ /* 0x010fe20000010075 */
[----:B------:R-:W-:-:S04]  /*74d0*/  FADD.FTZ R154, R20, -R226 ;  /* 0x800000e2149a7221 */ /* 0x000fc80000010000 */
[----:B------:R-:W-:Y:S01]  /*74e0*/  F2FP.BF16.F32.PACK_AB R152, R152, R153 ;  /* 0x000000999898723e */ /* 0x000fe200000010ff */
[----:B------:R-:W-:Y:S01]  /*74f0*/  FADD.FTZ R153, R22, -R226 ;  /* 0x800000e216997221 */ /* 0x000fe20000010000 */
[----:B------:R-:W-:-:S03]  /*7500*/  FMUL.FTZ R154, R225, R154 ;  /* 0x0000009ae19a7220 */ /* 0x000fc60000410000 */
[----:B------:R-:W-:Y:S01]  /*7510*/  FMUL.FTZ R153, R225, R153 ;  /* 0x00000099e1997220 */ /* 0x000fe20000410000 */
[----:B---3--:R-:W-:-:S03]  /*7520*/  FFMA.FTZ R154, R154, R252, R118 ;  /* 0x000000fc9a9a7223 */ /* 0x008fc60000010076 */
        /* <DEDUP_REMOVED lines=20> */
.L_x_14627:
[----:B------:R-:W-:Y:S05]  /*7670*/  BSYNC.RECONVERGENT B1 ;  /* 0x0000000000017941 */ /* 0x000fea0003800200 */
.L_x_14626:
[----:B------:R-:W-:Y:S01]  /*7680*/  LOP3.LUT P0, RZ, R19, 0x40, RZ, 0xc0, !PT ;  /* 0x0000004013ff7812 */ /* 0x000fe2000780c0ff */
[----:B------:R-:W-:-:S12]  /*7690*/  BSSY.RECONVERGENT B1, `(.L_x_14628) ;  /* 0x0000026000017945 */ /* 0x000fd80003800200 */
[----:B------:R-:W-:Y:S05]  /*76a0*/  @!P0 BRA `(.L_x_14629) ;  /* 0x0000000000908947 */ /* 0x000fea0003800000 */
[----:B012---:R-:W2:Y:S04]  /*76b0*/  LDL R249, [R1] ;  /* 0x0000000001f97983 */ /* 0x007ea80000100800 */
[----:B------:R-:W4:Y:S04]  /*76c0*/  LDL R154, [R1+0x4] ;  /* 0x00000400019a7983 */ /* 0x000f280000100800 */
[----:B------:R-:W3:Y:S04]  /*76d0*/  LDL R248, [R1+0x8] ;  /* 0x0000080001f87983 */ /* 0x000ee80000100800 */
[----:B------:R-:W3:Y:S01]  /*76e0*/  LDL R155, [R1+0xc] ;  /* 0x00000c00019b7983 */ /* 0x000ee20000100800 */
[--C-:B------:R-:W-:Y:S01]  /*76f0*/  FADD.FTZ R153, R34, -R226.reuse ;  /* 0x800000e222997221 */ /* 0x100fe20000010000 */
[----:B------:R-:W-:-:S03]  /*7700*/  FADD.FTZ R152, R29, -R226 ;  /* 0x800000e21d987221 */ /* 0x000fc60000010000 */
[C---:B------:R-:W-:Y:S01]  /*7710*/  FMUL.FTZ R153, R225.reuse, R153 ;  /* 0x00000099e1997220 */ /* 0x040fe20000410000 */
[----:B------:R-:W-:-:S03]  /*7720*/  FMUL.FTZ R152, R225, R152 ;  /* 0x00000098e1987220 */ /* 0x000fc60000410000 */
[----:B--2---:R-:W-:Y:S01]  /*7730*/  FFMA.FTZ R153, R153, R249, R100 ;  /* 0x000000f999997223 */ /* 0x004fe20000010064 */
[----:B----4-:R-:W-:Y:S01]  /*7740*/  FFMA.FTZ R152, R152, R154, R101 ;  /* 0x0000009a98987223 */ /* 0x010fe20000010065 */
[----:B------:R-:W-:-:S04]  /*7750*/  FADD.FTZ R154, R28, -R226 ;  /* 0x800000e21c9a7221 */ /* 0x000fc80000010000 */
[----:B------:R-:W-:Y:S01]  /*7760*/  F2FP.BF16.F32.PACK_AB R152, R152, R153 ;  /* 0x000000999898723e */ /* 0x000fe200000010ff */
[----:B------:R-:W-:Y:S01]  /*7770*/  FADD.FTZ R153, R30, -R226 ;  /* 0x800000e21e997221 */ /* 0x000fe20000010000 */
[----:B------:R-:W-:-:S03]  /*7780*/  FMUL.FTZ R154, R225, R154 ;  /* 0x0000009ae19a7220 */ /* 0x000fc60000410000 */
[----:B------:R-:W-:Y:S01]  /*7790*/  FMUL.FTZ R153, R225, R153 ;  /* 0x00000099e1997220 */ /* 0x000fe20000410000 */
[----:B---3--:R-:W-:Y:S01]  /*77a0*/  FFMA.FTZ R154, R154, R248, R102 ;  /* 0x000000f89a9a7223 */ /* 0x008fe20000010066 */
[--C-:B------:R-:W-:Y:S02]  /*77b0*/  FADD.FTZ R248, R35, -R226.reuse ;  /* 0x800000e223f87221 */ /* 0x100fe40000010000 */
[----:B------:R-:W-:Y:S01]  /*77c0*/  FFMA.FTZ R153, R153, R155, R103 ;  /* 0x0000009b99997223 */ /* 0x000fe20000010067 */
[----:B------:R-:W-:Y:S01]  /*77d0*/  FADD.FTZ R155, R31, -R226 ;  /* 0x800000e21f9b7221 */ /* 0x000fe20000010000 */
[----:B------:R-:W-:-:S03]  /*77e0*/  FMUL.FTZ R248, R225, R248 ;  /* 0x000000f8e1f87220 */ /* 0x000fc60000410000 */
[----:B------:R-:W-:Y:S01]  /*77f0*/  F2FP.BF16.F32.PACK_AB R153, R153, R154 ;  /* 0x0000009a9999723e */ /* 0x000fe200000010ff */
[----:B------:R-:W-:Y:S01]  /*7800*/  FADD.FTZ R154, R32, -R226 ;  /* 0x800000e2209a7221 */ /* 0x000fe20000010000 */
[C---:B------:R-:W-:Y:S01]  /*7810*/  FMUL.FTZ R155, R225.reuse, R155 ;  /* 0x0000009be19b7220 */ /* 0x040fe20000410000 */
        /* <DEDUP_REMOVED lines=8> */
[----:B------:R-:W-:Y:S02]  /*78a0*/  F2FP.BF16.F32.PACK_AB R155, R248, R155 ;  /* 0x0000009bf89b723e */ /* 0x000fe400000010ff */
[----:B------:R-:W0:Y:S02]  /*78b0*/  LDC.64 R248, c[0x0][0x428] ;  /* 0x00010a00fff87b82 */ /* 0x000e240000000a00 */
[C---:B0-----:R-:W-:Y:S01]  /*78c0*/  IMAD.WIDE.U32 R248, R224.reuse, 0x10, R248 ;  /* 0x00000010e0f87825 */ /* 0x041fe200078e00f8 */
[----:B------:R-:W-:-:S04]  /*78d0*/  IADD3 R224, PT, PT, R224, 0x20, RZ ;  /* 0x00000020e0e07810 */ /* 0x000fc80007ffe0ff */
[----:B------:R4:W-:Y:S03]  /*78e0*/  STG.E.128 desc[UR6][R248.64], R152 ;  /* 0x00000098f8007986 */ /* 0x0009e6000c101d06 */
.L_x_14629:
[----:B------:R-:W-:Y:S05]  /*78f0*/  BSYNC.RECONVERGENT B1 ;  /* 0x0000000000017941 */ /* 0x000fea0003800200 */
.L_x_14628:
[----:B------:R-:W-:Y:S01]  /*7900*/  LOP3.LUT P0, RZ, R19, 0x20, RZ, 0xc0, !PT ;  /* 0x0000002013ff7812 */ /* 0x000fe2000780c0ff */
[----:B------:R-:W-:-:S12]  /*7910*/  BSSY.RECONVERGENT B1, `(.L_x_14630) ;  /* 0x0000022000017945 */ /* 0x000fd80003800200 */
[----:B------:R-:W-:Y:S05]  /*7920*/  @!P0 BRA `(.L_x_14631) ;  /* 0x0000000000808947 */ /* 0x000fea0003800000 */
[--C-:B012-4-:R-:W-:Y:S01]  /*7930*/  FADD.FTZ R153, R162, -R226.reuse ;  /* 0x800000e2a2997221 */ /* 0x117fe20000010000 */
[--C-:B------:R-:W-:Y:S01]  /*7940*/  FADD.FTZ R152, R157, -R226.reuse ;  /* 0x800000e29d987221 */ /* 0x100fe20000010000 */
[--C-:B------:R-:W-:Y:S01]  /*7950*/  FADD.FTZ R154, R156, -R226.reuse ;  /* 0x800000e29c9a7221 */ /* 0x100fe20000010000 */
[----:B------:R-:W-:Y:S01]  /*7960*/  FADD.FTZ R155, R159, -R226 ;  /* 0x800000e29f9b7221 */ /* 0x000fe20000010000 */
        /* <DEDUP_REMOVED lines=8> */
[----:B------:R-:W-:-:S02]  /*79f0*/  FADD.FTZ R248, R163, -R226 ;  /* 0x800000e2a3f87221 */ /* 0x000fc40000010000 */
[----:B------:R-:W-:Y:S01]  /*7a00*/  F2FP.BF16.F32.PACK_AB R152, R152, R153 ;  /* 0x000000999898723e */ /* 0x000fe200000010ff */
[----:B------:R-:W-:Y:S01]  /*7a10*/  FADD.FTZ R153, R158, -R226 ;  /* 0x800000e29e997221 */ /* 0x000fe20000010000 */
[----:B------:R-:W-:-:S03]  /*7a20*/  FMUL.FTZ R248, R225, R248 ;  /* 0x000000f8e1f87220 */ /* 0x000fc60000410000 */
[----:B------:R-:W-:Y:S01]  /*7a30*/  FMUL.FTZ R153, R225, R153 ;  /* 0x00000099e1997220 */ /* 0x000fe20000410000 */
[----:B------:R-:W-:-:S03]  /*7a40*/  FFMA.FTZ R248, R248, R239, R199 ;  /* 0x000000eff8f87223 */ /* 0x000fc600000100c7 */
[----:B------:R-:W-:-:S05]  /*7a50*/  FFMA.FTZ R153, R153, R243, R195 ;  /* 0x000000f399997223 */ /* 0x000fca00000100c3 */
[----:B------:R-:W-:Y:S01]  /*7a60*/  F2FP.BF16.F32.PACK_AB R153, R153, R154 ;  /* 0x0000009a9999723e */ /* 0x000fe200000010ff */
[----:B------:R-:W-:-:S04]  /*7a70*/  FADD.FTZ R154, R160, -R226 ;  /* 0x800000e2a09a7221 */ /* 0x000fc80000010000 */
[----:B------:R-:W-:-:S04]  /*7a80*/  FMUL.FTZ R154, R225, R154 ;  /* 0x0000009ae19a7220 */ /* 0x000fc80000410000 */
        /* <DEDUP_REMOVED lines=10> */
.L_x_14631:
[----:B------:R-:W-:Y:S05]  /*7b30*/  BSYNC.RECONVERGENT B1 ;  /* 0x0000000000017941 */ /* 0x000fea0003800200 */
.L_x_14630:
        /* <DEDUP_REMOVED lines=35> */
.L_x_14633:
[----:B------:R-:W-:Y:S05]  /*7d70*/  BSYNC.RECONVERGENT B1 ;  /* 0x0000000000017941 */ /* 0x000fea0003800200 */
.L_x_14632:
        /* <DEDUP_REMOVED lines=35> */
.L_x_14635:
[----:B------:R-:W-:Y:S05]  /*7fb0*/  BSYNC.RECONVERGENT B1 ;  /* 0x0000000000017941 */ /* 0x000fea0003800200 */
.L_x_14634:
[----:B------:R-:W-:-:S13]  /*7fc0*/  LOP3.LUT P0, RZ, R19, 0x4, RZ, 0xc0, !PT ;  /* 0x0000000413ff7812 */ /* 0x000fda000780c0ff */
[----:B------:R-:W-:Y:S05]  /*7fd0*/  @!P0 BRA `(.L_x_14621) ;  /* 0x00000000007c8947 */ /* 0x000fea0003800000 */
[--C-:B012-4-:R-:W-:Y:S01]  /*7fe0*/  FADD.FTZ R154, R185, -R226.reuse ;  /* 0x800000e2b99a7221 */ /* 0x117fe20000010000 */
[--C-:B------:R-:W-:Y:S01]  /*7ff0*/  FADD.FTZ R155, R187, -R226.reuse ;  /* 0x800000e2bb9b7221 */ /* 0x100fe20000010000 */
[--C-:B------:R-:W-:Y:S01]  /*8000*/  FADD.FTZ R152, R183, -R226.reuse ;  /* 0x800000e2b7987221 */ /* 0x100fe20000010000 */
[--C-:B------:R-:W-:Y:S01]  /*8010*/  FADD.FTZ R153, R184, -R226.reuse ;  /* 0x800000e2b8997221 */ /* 0x100fe20000010000 */
[--C-:B------:R-:W-:Y:S01]  /*8020*/  FADD.FTZ R251, R186, -R226.reuse ;  /* 0x800000e2bafb7221 */ /* 0x100fe20000010000 */
[--C-:B------:R-:W-:Y:S01]  /*8030*/  FADD.FTZ R248, R181, -R226.reuse ;  /* 0x800000e2b5f87221 */ /* 0x100fe20000010000 */
[C---:B------:R-:W-:Y:S01]  /*8040*/  FMUL.FTZ R154, R225.reuse, R154 ;  /* 0x0000009ae19a7220 */ /* 0x040fe20000410000 */
[C---:B------:R-:W-:Y:S01]  /*8050*/  FMUL.FTZ R155, R225.reuse, R155 ;  /* 0x0000009be19b7220 */ /* 0x040fe20000410000 */
        /* <DEDUP_REMOVED lines=10> */
[----:B------:R-:W-:Y:S01]  /*8100*/  FMUL.FTZ R249, R225, R249 ;  /* 0x000000f9e1f97220 */ /* 0x000fe20000410000 */
[----:B------:R-:W-:Y:S01]  /*8110*/  FFMA.FTZ R226, R226, R64, R56 ;  /* 0x00000040e2e27223 */ /* 0x000fe20000010038 */
[----:B------:R-:W-:Y:S01]  /*8120*/  FFMA.FTZ R248, R248, R65, R57 ;  /* 0x00000041f8f87223 */ /* 0x000fe20000010039 */
[----:B------:R-:W-:Y:S01]  /*8130*/  F2FP.BF16.F32.PACK_AB R155, R155, R154 ;  /* 0x0000009a9b9b723e */ /* 0x000fe200000010ff */
[----:B------:R-:W-:Y:S01]  /*8140*/  FMUL.FTZ R250, R225, R250 ;  /* 0x000000fae1fa7220 */ /* 0x000fe20000410000 */
[----:B------:R-:W-:Y:S01]  /*8150*/  F2FP.BF16.F32.PACK_AB R154, R153, R152 ;  /* 0x00000098999a723e */ /* 0x000fe200000010ff */
[----:B------:R-:W-:Y:S01]  /*8160*/  FFMA.FTZ R225, R249, R66, R58 ;  /* 0x00000042f9e17223 */ /* 0x000fe2000001003a */
[----:B------:R-:W-:Y:S01]  /*8170*/  F2FP.BF16.F32.PACK_AB R152, R248, R226 ;  /* 0x000000e2f898723e */ /* 0x000fe200000010ff */
[----:B------:R-:W-:Y:S01]  /*8180*/  FFMA.FTZ R250, R250, R67, R59 ;  /* 0x00000043fafa7223 */ /* 0x000fe2000001003b */
[----:B------:R-:W0:Y:S04]  /*8190*/  LDC.64 R248, c[0x0][0x428] ;  /* 0x00010a00fff87b82 */ /* 0x000e280000000a00 */
[----:B------:R-:W-:Y:S01]  /*81a0*/  F2FP.BF16.F32.PACK_AB R153, R250, R225 ;  /* 0x000000e1fa99723e */ /* 0x000fe200000010ff */
[----:B0-----:R-:W-:-:S05]  /*81b0*/  IMAD.WIDE.U32 R224, R224, 0x10, R248 ;  /* 0x00000010e0e07825 */ /* 0x001fca00078e00f8 */
[----:B------:R0:W-:Y:S02]  /*81c0*/  STG.E.128 desc[UR6][R224.64], R152 ;  /* 0x00000098e0007986 */ /* 0x0001e4000c101d06 */
.L_x_14621:
[----:B------:R-:W-:Y:S05]  /*81d0*/  BSYNC.RECONVERGENT B0 ;  /* 0x0000000000007941 */ /* 0x000fea0003800200 */
.L_x_14620:
[----:B012-4-:R-:W0:Y:S02]  /*81e0*/  LDC.64 R152, c[0x0][0x380] ;  /* 0x0000e000ff987b82 */ /* 0x017e240000000a00 */
[----:B0----5:R-:W-:-:S04]  /*81f0*/  LEA R0, R152, R0, 0x2 ;  /* 0x0000000098007211 */ /* 0x021fc800078e10ff */
[----:B------:R-:W-:-:S13]  /*8200*/  ISETP.GE.AND P0, PT, R0, R153, PT ;  /* 0x000000990000720c */ /* 0x000fda0003f06270 */
[----:B------:R-:W-:Y:S05]  /*8210*/  @!P0 BRA `(.L_x_14636) ;  /* 0xffffff9000bc8947 */ /* 0x000fea000383ffff */
[----:B------:R-:W-:Y:S05]  /*8220*/  EXIT ;  /* 0x000000000000794d */ /* 0x000fea0003800000 */
.L_x_14619:
[----:B------:R-:W-:Y:S01]  /*8230*/  HFMA2 R154, -RZ, RZ, 0, 5.9604644775390625e-08 ;  /* 0x00000001ff9a7431 */ /* 0x000fe200000001ff */
[----:B------:R-:W-:Y:S01]  /*8240*/  BSSY B0, `(.L_x_14637) ;  /* 0x0000007000007945 */ /* 0x000fe20003800000 */
[----:B------:R-:W-:Y:S02]  /*8250*/  MOV R225, R155 ;  /* 0x0000009b00e17202 */ /* 0x000fe40000000f00 */
[----:B------:R-:W-:Y:S02]  /*8260*/  MOV R153, 0x1f ;  /* 0x0000001f00997802 */ /* 0x000fe40000000f00 */
[----:B------:R-:W-:-:S07]  /*8270*/  MOV R152, 0xffffffff ;  /* 0xffffffff00987802 */ /* 0x000fce0000000f00 */
[----:B---3-5:R-:W-:Y:S05]  /*8280*/  WARPSYNC.COLLECTIVE R152, `(.L_x_14638) ;  /* 0x0000000098087348 */ /* 0x028fea0003c00000 */
[----:B------:R0:W1:Y:S02]  /*8290*/  SHFL.BFLY P6, R152, R225, R154, R153 ;  /* 0x0c00009ae1987389 */ /* 0x00006400000c0099 */
[----:B01-3-5:R-:W-:Y:S05]  /*82a0*/  ENDCOLLECTIVE ;  /* 0x000000000000791b */ /* 0x02bfea0003800000 */
.L_x_14638:
[----:B------:R-:W-:Y:S05]  /*82b0*/  BSYNC B0 ;  /* 0x0000000000007941 */ /* 0x000fea0003800000 */
.L_x_14637:
        /* <DEDUP_REMOVED lines=9> */
.L_x_14639:
[----:B------:R-:W-:Y:S02]  /*8350*/  HFMA2 R154, -RZ, RZ, 0, 2.384185791015625e-07 ;  /* 0x00000004ff9a7431 */ /* 0x000fe400000001ff */
[----:B------:R-:W-:Y:S01]  /*8360*/  FADD.FTZ R155, R155, R152 ;  /* 0x000000989b9b7221 */ /* 0x000fe20000010000 */
[----:B------:R-:W-:-:S04]  /*8370*/  MOV R152, 0xffffffff ;  /* 0xffffffff00987802 */ /* 0x000fc80000000f00 */
[----:B------:R-:W-:-:S07]  /*8380*/  MOV R225, R155 ;  /* 0x0000009b00e17202 */ /* 0x000fce0000000f00 */
[----:B------:R-:W-:Y:S05]  /*8390*/  WARPSYNC.COLLECTIVE R152, `(.L_x_14640) ;  /* 0x0000000098087348 */ /* 0x000fea0003c00000 */
[----:B------:R0:W1:Y:S02]  /*83a0*/  SHFL.BFLY P6, R152, R225, R154, R153 ;  /* 0x0c00009ae1987389 */ /* 0x00006400000c0099 */
[----:B01----:R-:W-:Y:S05]  /*83b0*/  ENDCOLLECTIVE ;  /* 0x000000000000791b */ /* 0x003fea0003800000 */
.L_x_14640:
[----:B------:R-:W-:Y:S02]  /*83c0*/  HFMA2 R154, -RZ, RZ, 0, 4.76837158203125e-07 ;  /* 0x00000008ff9a7431 */ /* 0x000fe400000001ff */
[----:B------:R-:W-:Y:S01]  /*83d0*/  FADD.FTZ R155, R155, R152 ;  /* 0x000000989b9b7221 */ /* 0x000fe20000010000 */
[----:B------:R-:W-:-:S04]  /*83e0*/  MOV R152, 0xffffffff ;  /* 0xffffffff00987802 */ /* 0x000fc80000000f00 */
[----:B------:R-:W-:-:S07]  /*83f0*/  MOV R225, R155 ;  /* 0x0000009b00e17202 */ /* 0x000fce0000000f00 */
[----:B------:R-:W-:Y:S05]  /*8400*/  WARPSYNC.COLLECTIVE R152, `(.L_x_14641) ;  /* 0x0000000098087348 */ /* 0x000fea0003c00000 */
[----:B------:R0:W1:Y:S02]  /*8410*/  SHFL.BFLY P6, R152, R225, R154, R153 ;  /* 0x0c00009ae1987389 */ /* 0x00006400000c0099 */
[----:B01----:R-:W-:Y:S05]  /*8420*/  ENDCOLLECTIVE ;  /* 0x000000000000791b */ /* 0x003fea0003800000 */
.L_x_14641:
[----:B------:R-:W-:Y:S02]  /*8430*/  HFMA2 R154, -RZ, RZ, 0, 9.5367431640625e-07 ;  /* 0x00000010ff9a7431 */ /* 0x000fe400000001ff */
[----:B------:R-:W-:Y:S01]  /*8440*/  FADD.FTZ R155, R155, R152 ;  /* 0x000000989b9b7221 */ /* 0x000fe20000010000 */
[----:B------:R-:W-:-:S04]  /*8450*/  MOV R152, 0xffffffff ;  /* 0xffffffff00987802 */ /* 0x000fc80000000f00 */
[----:B------:R-:W-:-:S07]  /*8460*/  MOV R225, R155 ;  /* 0x0000009b00e17202 */ /* 0x000fce0000000f00 */
[----:B------:R-:W-:Y:S05]  /*8470*/  WARPSYNC.COLLECTIVE R152, `(.L_x_14642) ;  /* 0x0000000098087348 */ /* 0x000fea0003c00000 */
[----:B------:R0:W1:Y:S02]  /*8480*/  SHFL.BFLY P6, R152, R225, R154, R153 ;  /* 0x0c00009ae1987389 */ /* 0x00006400000c0099 */
[----:B01----:R-:W-:Y:S05]  /*8490*/  ENDCOLLECTIVE ;  /* 0x000000000000791b */ /* 0x003fea0003800000 */
.L_x_14642:
        /* <DEDUP_REMOVED lines=140> */
.L_x_14643:
[----:B------:R-:W-:Y:S02]  /*8d60*/  HFMA2 R154, -RZ, RZ, 0, 1.1920928955078125e-07 ;  /* 0x00000002ff9a7431 */ /* 0x000fe400000001ff */
[----:B------:R-:W-:Y:S01]  /*8d70*/  FADD.FTZ R224, R224, R152 ;  /* 0x00000098e0e07221 */ /* 0x000fe20000010000 */
[----:B------:R-:W-:-:S04]  /*8d80*/  MOV R152, 0xffffffff ;  /* 0xffffffff00987802 */ /* 0x000fc80000000f00 */
[----:B------:R-:W-:-:S07]  /*8d90*/  MOV R225, R224 ;  /* 0x000000e000e17202 */ /* 0x000fce0000000f00 */
[----:B------:R-:W-:Y:S05]  /*8da0*/  WARPSYNC.COLLECTIVE R152, `(.L_x_14644) ;  /* 0x0000000098087348 */ /* 0x000fea0003c00000 */
[----:B------:R0:W1:Y:S02]  /*8db0*/  SHFL.BFLY P6, R152, R225, R154, R153 ;  /* 0x0c00009ae1987389 */ /* 0x00006400000c0099 */
[----:B01----:R-:W-:Y:S05]  /*8dc0*/  ENDCOLLECTIVE ;  /* 0x000000000000791b */ /* 0x003fea0003800000 */
.L_x_14644:
[----:B------:R-:W-:Y:S02]  /*8dd0*/  HFMA2 R154, -RZ, RZ, 0, 2.384185791015625e-07 ;  /* 0x00000004ff9a7431 */ /* 0x000fe400000001ff */
[----:B------:R-:W-:Y:S01]  /*8de0*/  FADD.FTZ R224, R224, R152 ;  /* 0x00000098e0e07221 */ /* 0x000fe20000010000 */
[----:B------:R-:W-:-:S04]  /*8df0*/  MOV R152, 0xffffffff ;  /* 0xffffffff00987802 */ /* 0x000fc80000000f00 */
[----:B------:R-:W-:-:S07]  /*8e00*/  MOV R225, R224 ;  /* 0x000000e000e17202 */ /* 0x000fce0000000f00 */
[----:B------:R-:W-:Y:S05]  /*8e10*/  WARPSYNC.COLLECTIVE R152, `(.L_x_14645) ;  /* 0x0000000098087348 */ /* 0x000fea0003c00000 */
[----:B------:R0:W1:Y:S02]  /*8e20*/  SHFL.BFLY P6, R152, R225, R154, R153 ;  /* 0x0c00009ae1987389 */ /* 0x00006400000c0099 */
[----:B01----:R-:W-:Y:S05]  /*8e30*/  ENDCOLLECTIVE ;  /* 0x000000000000791b */ /* 0x003fea0003800000 */
.L_x_14645:
[----:B------:R-:W-:Y:S02]  /*8e40*/  HFMA2 R154, -RZ, RZ, 0, 4.76837158203125e-07 ;  /* 0x00000008ff9a7431 */ /* 0x000fe400000001ff */
[----:B------:R-:W-:Y:S01]  /*8e50*/  FADD.FTZ R224, R224, R152 ;  /* 0x00000098e0e07221 */ /* 0x000fe20000010000 */
[----:B------:R-:W-:-:S04]  /*8e60*/  MOV R152, 0xffffffff ;  /* 0xffffffff00987802 */ /* 0x000fc80000000f00 */
[----:B------:R-:W-:-:S07]  /*8e70*/  MOV R225, R224 ;  /* 0x000000e000e17202 */ /* 0x000fce0000000f00 */
[----:B------:R-:W-:Y:S05]  /*8e80*/  WARPSYNC.COLLECTIVE R152, `(.L_x_14646) ;  /* 0x0000000098087348 */ /* 0x000fea0003c00000 */
[----:B------:R0:W1:Y:S02]  /*8e90*/  SHFL.BFLY P6, R152, R225, R154, R153 ;  /* 0x0c00009ae1987389 */ /* 0x00006400000c0099 */
[----:B01----:R-:W-:Y:S05]  /*8ea0*/  ENDCOLLECTIVE ;  /* 0x000000000000791b */ /* 0x003fea0003800000 */
.L_x_14646:
[----:B------:R-:W-:Y:S02]  /*8eb0*/  HFMA2 R154, -RZ, RZ, 0, 9.5367431640625e-07 ;  /* 0x00000010ff9a7431 */ /* 0x000fe400000001ff */
[----:B------:R-:W-:Y:S01]  /*8ec0*/  FADD.FTZ R224, R224, R152 ;  /* 0x00000098e0e07221 */ /* 0x000fe20000010000 */
[----:B------:R-:W-:-:S04]  /*8ed0*/  MOV R152, 0xffffffff ;  /* 0xffffffff00987802 */ /* 0x000fc80000000f00 */
[----:B------:R-:W-:-:S07]  /*8ee0*/  MOV R225, R224 ;  /* 0x000000e000e17202 */ /* 0x000fce0000000f00 */
[----:B------:R-:W-:Y:S05]  /*8ef0*/  WARPSYNC.COLLECTIVE R152, `(.L_x_14647) ;  /* 0x0000000098087348 */ /* 0x000fea0003c00000 */
[----:B------:R0:W1:Y:S02]  /*8f00*/  SHFL.BFLY P6, R152, R225, R154, R153 ;  /* 0x0c00009ae1987389 */ /* 0x00006400000c0099 */
[----:B01----:R-:W-:Y:S05]  /*8f10*/  ENDCOLLECTIVE ;  /* 0x000000000000791b */ /* 0x003fea0003800000 */
.L_x_14647:
[----:B------:R-:W-:Y:S05]  /*8f20*/  BRA `(.L_x_14648) ;  /* 0xffffffdc004c7947 */ /* 0x000fea000383ffff */
.L_x_14649:
        /* <DEDUP_REMOVED lines=13> */
.L_x_71458:


//--------------------- .text._ZN10layer_norm13ln_fwd_kernelINS_13Kernel_traitsIf13__nv_bfloat16S2_S2_fjLj2048ELj1ELj4ELj1ELj16ENS_18Kernel_traits_baseILj2048EfS2_S2_S2_fjLj128EEEEELb0ELb1ELb1ELb1EEEvNS_9FwdParamsE --------------------------
	.section	.text._ZN10layer_norm13ln_fwd_kernelINS_13Kernel_traitsIf13__nv_bfloat16S2_S2_fjLj2048ELj1ELj4ELj1ELj16ENS_18Kernel_traits_baseILj2048EfS2_S2_S2_fjLj128EEEEELb0ELb1ELb1ELb1EEEvNS_9FwdParamsE,"ax",@progbits
	.align	128
        .global         _ZN10layer_norm13ln_fwd_kernelINS_13Kernel_traitsIf13__nv_bfloat16S2_S2_fjLj2048ELj1ELj4ELj1ELj16ENS_18Kernel_traits_baseILj2048EfS2_S2_S2_fjLj128EEEEELb0ELb1ELb1ELb1EEEvNS_9FwdParamsE
        .type           _ZN10layer_norm13ln_fwd_kernelINS_13Kernel_traitsIf13__nv_bfloat16S2_S2_fjLj2048ELj1ELj4ELj1ELj16ENS_18Kernel_traits_baseILj2048EfS2_S2_S2_fjLj128EEEEELb0ELb1ELb1ELb1EEEvNS_9FwdParamsE,@function
        .size           _ZN10layer_norm13ln_fwd_kernelINS_13Kernel_traitsIf13__nv_bfloat16S2_S2_fjLj2048ELj1ELj4ELj1ELj16ENS_18Kernel_traits_baseILj2048EfS2_S2_S2_fjLj128EEEEELb0ELb1ELb1ELb1EEEvNS_9FwdParamsE,(.L_x_71459 - _ZN10layer_norm13ln_fwd_kernelINS_13Kernel_traitsIf13__nv_bfloat16S2_S2_fjLj2048ELj1ELj4ELj1ELj16ENS_18Kernel_traits_baseILj2048EfS2_S2_S2_fjLj128EEEEELb0ELb1ELb1ELb1EEEvNS_9FwdParamsE)
        .other          _ZN10layer_norm13ln_fwd_kernelINS_13Kernel_traitsIf13__nv_bfloat16S2_S2_fjLj2048ELj1ELj4ELj1ELj16ENS_18Kernel_traits_baseILj2048EfS2_S2_S2_fjLj128EEEEELb0ELb1ELb1ELb1EEEvNS_9FwdParamsE,@"STO_CUDA_ENTRY STV_DEFAULT"
_ZN10layer_norm13ln_fwd_kernelINS_13Kernel_traitsIf13__nv_bfloat16S2_S2_fjLj2048ELj1ELj4ELj1ELj16ENS_18Kernel_traits_baseILj2048EfS2_S2_S2_fjLj128EEEEELb0ELb1ELb1ELb1EEEvNS_9FwdParamsE:
.text._ZN10layer_norm13ln_fwd_kernelINS_13Kernel_traitsIf13__nv_bfloat16S2_S2_fjLj2048ELj1ELj4ELj1ELj16ENS_18Kernel_traits_baseILj2048EfS2_S2_S2_fjLj128EEEEELb0ELb1ELb1ELb1EEEvNS_9FwdParamsE:
        /* <DEDUP_REMOVED lines=67> */
[----:B----4-:R1:W-:Y:S04]  /*0430*/  STL.64 [R1+0x50], R24 ;  /* 0x0000501801007387 */ /* 0x0103e80000100a00 */
[----:B------:R1:W-:Y:S04]  /*0440*/  STL.64 [R1+0x58], R26 ;  /* 0x0000581a01007387 */ /* 0x0003e80000100a00 */
[----:B--2---:R1:W-:Y:S04]  /*0450*/  STL.64 [R1+0x40], R20 ;  /* 0x0000401401007387 */ /* 0x0043e80000100a00 */
[----:B------:R1:W-:Y:S04]  /*0460*/  STL.64 [R1+0x48], R22 ;  /* 0x0000481601007387 */ /* 0x0003e80000100a00 */
[----:B------:R1:W-:Y:S04]  /*0470*/  STL.64 [R1+0x30], R16 ;  /* 0x0000301001007387 */ /* 0x0003e80000100a00 */
[----:B------:R1:W-:Y:S04]  /*0480*/  STL.64 [R1+0x38], R18 ;  /* 0x0000381201007387 */ /* 0x0003e80000100a00 */
[----:B---3--:R1:W-:Y:S04]  /*0490*/  STL.64 [R1+0x20], R12 ;  /* 0x0000200c01007387 */ /* 0x0083e80000100a00 */
[----:B------:R1:W-:Y:S04]  /*04a0*/  STL.64 [R1+0x28], R14 ;  /* 0x0000280e01007387 */ /* 0x0003e80000100a00 */
[----:B------:R1:W-:Y:S04]  /*04b0*/  STL.64 [R1+0x10], R8 ;  /* 0x0000100801007387 */ /* 0x0003e80000100a00 */
[----:B------:R1:W-:Y:S01]  /*04c0*/  STL.64 [R1+0x18], R10 ;  /* 0x0000180a01007387 */ /* 0x0003e20000100a00 */
[----:B------:R-:W-:Y:S05]  /*04d0*/  BRA `(.L_x_14651) ;  /* 0x0000000400387947 */ /* 0x000fea0003800000 */
.L_x_14650:
        /* <DEDUP_REMOVED lines=67> */
[----:B------:R-:W-:Y:S01]  /*0910*/  CS2R R152, SRZ ;  /* 0x0000000000987805 */ /* 0x000fe2000001ff00 */
[----:B---3--:R0:W-:Y:S04]  /*0920*/  STL.64 [R1+0x50], R24 ;  /* 0x0000501801007387 */ /* 0x0081e80000100a00 */
[----:B------:R0:W-:Y:S04]  /*0930*/  STL.64 [R1+0x58], R26 ;  /* 0x0000581a01007387 */ /* 0x0001e80000100a00 */
[----:B--2---:R0:W-:Y:S04]  /*0940*/  STL.64 [R1+0x40], R20 ;  /* 0x0000401401007387 */ /* 0x0041e80000100a00 */
[----:B------:R0:W-:Y:S04]  /*0950*/  STL.64 [R1+0x48], R22 ;  /* 0x0000481601007387 */ /* 0x0001e80000100a00 */
[----:B----4-:R0:W-:Y:S04]  /*0960*/  STL.64 [R1+0x30], R16 ;  /* 0x0000301001007387 */ /* 0x0101e80000100a00 */
[----:B------:R0:W-:Y:S04]  /*0970*/  STL.64 [R1+0x38], R18 ;  /* 0x0000381201007387 */ /* 0x0001e80000100a00 */
[----:B------:R0:W-:Y:S04]  /*0980*/  STL.64 [R1+0x20], R12 ;  /* 0x0000200c01007387 */ /* 0x0001e80000100a00 */
[----:B------:R0:W-:Y:S04]  /*0990*/  STL.64 [R1+0x28], R14 ;  /* 0x0000280e01007387 */ /* 0x0001e80000100a00 */
[----:B------:R0:W-:Y:S04]  /*09a0*/  STL.64 [R1+0x10], R8 ;  /* 0x0000100801007387 */ /* 0x0001e80000100a00 */
[----:B------:R0:W-:Y:S02]  /*09b0*/  STL.64 [R1+0x18], R10 ;  /* 0x0000180a01007387 */ /* 0x0001e40000100a00 */
.L_x_14651:
[----:B------:R-:W2:Y:S01]  /*09c0*/  LDCU UR4, c[0x0][0x384] ;  /* 0x00007080ff0477ac */ /* 0x000ea20008000800 */
[----:B------:R-:W3:Y:S01]  /*09d0*/  LDCU.U8 UR5, c[0x0][0x410] ;  /* 0x00008200ff0577ac */ /* 0x000ee20008000000 */
[----:B------:R-:W4:Y:S01]  /*09e0*/  LDCU UR10, c[0x0][0x448] ;  /* 0x00008900ff0a77ac */ /* 0x000f220008000800 */
[----:B------:R-:W0:Y:S01]  /*09f0*/  LDCU.64 UR8, c[0x0][0x3a0] ;  /* 0x00007400ff0877ac */ /* 0x000e220008000a00 */
[----:B--2---:R-:W-:-:S13]  /*0a00*/  ISETP.GE.AND P0, PT, R0, UR4, PT ;  /* 0x0000000400007c0c */ /* 0x004fda000bf06270 */
[----:B0--34-:R-:W-:Y:S05]  /*0a10*/  @P0 EXIT ;  /* 0x000000000000094d */ /* 0x019fea0003800000 */
.L_x_14671:
[----:B01----:R-:W0:Y:S08]  /*0a20*/  LDC.64 R2, c[0x0][0x3f0] ;  /* 0x0000fc00ff027b82 */ /* 0x003e300000000a00 */
[----:B--2---:R-:W1:Y:S01]  /*0a30*/  LDC R10, c[0x0][0x388] ;  /* 0x0000e200ff0a7b82 */ /* 0x004e620000000800 */
[----:B0-----:R-:W-:-:S05]  /*0a40*/  IMAD.WIDE R2, R0, 0x4, R2 ;  /* 0x0000000400027825 */ /* 0x001fca00078e0202 */
        /* <DEDUP_REMOVED lines=12> */
[----:B-1----:R-:W-:-:S06]  /*0b10*/  IMAD.WIDE R4, R0, 0x4, R4 ;  /* 0x0000000400047825 */ /* 0x002fcc00078e0204 */
[----:B------:R-:W3:Y:S01]  /*0b20*/  LDG.E R4, desc[UR6][R4.64] ;  /* 0x0000000604047981 */ /* 0x000ee2000c1e1900 */
        /* <DEDUP_REMOVED lines=10> */
[----:B---3--:R0:W-:Y:S01]  /*0bd0*/  STL [R1], R4 ;  /* 0x0000000401007387 */ /* 0x0081e20000100800 */
[----:B------:R-:W-:Y:S05]  /*0be0*/  @!P0 BRA `(.L_x_14652) ;  /* 0x0000000400248947 */ /* 0x000fea0003800000 */
[----:B------:R-:W1:Y:S02]  /*0bf0*/  LDC.64 R20, c[0x0][0x3a0] ;  /* 0x0000e800ff147b82 */ /* 0x000e640000000a00 */
[----:B-1----:R-:W-:-:S06]  /*0c00*/  IMAD.WIDE.U32 R20, R224, 0x10, R20 ;  /* 0x00000010e0147825 */ /* 0x002fcc00078e0014 */
[----:B------:R-:W2:Y:S01]  /*0c10*/  LDG.E.128 R20, desc[UR6][R20.64] ;  /* 0x0000000614147981 */ /* 0x000ea2000c1e1d00 */
[----:B------:R-:W-:-:S13]  /*0c20*/  ISETP.GT.AND P2, PT, R222, RZ, PT ;  /* 0x000000ffde00720c */ /* 0x000fda0003f44270 */
[----:B------:R-:W1:Y:S01]  /*0c30*/  @P2 LDC R5, c[0x0][0x40c] ;  /* 0x00010300ff052b82 */ /* 0x000e620000000800 */
[----:B0-----:R-:W-:Y:S02]  /*0c40*/  @P2 SHF.L.U32 R4, R24, 0x10, RZ ;  /* 0x0000001018042819 */ /* 0x001fe400000006ff */
[----:B------:R-:W-:Y:S02]  /*0c50*/  @P2 SHF.L.U32 R7, R7, 0x10, RZ ;  /* 0x0000001007072819 */ /* 0x000fe400000006ff */
[----:B------:R-:W-:-:S03]  /*0c60*/  @P2 SHF.L.U32 R6, R6, 0x10, RZ ;  /* 0x0000001006062819 */ /* 0x000fc600000006ff */
[----:B------:R-:W0:Y:S08]  /*0c70*/  @P2 LDC R8, c[0x0][0x40c] ;  /* 0x00010300ff082b82 */ /* 0x000e300000000800 */
[----:B------:R-:W3:Y:S08]  /*0c80*/  @P2 LDC R11, c[0x0][0x40c] ;  /* 0x00010300ff0b2b82 */ /* 0x000ef00000000800 */
[----:B------:R-:W4:Y:S01]  /*0c90*/  @P2 LDC R9, c[0x0][0x40c] ;  /* 0x00010300ff092b82 */ /* 0x000f220000000800 */
[----:B-1----:R-:W-:-:S07]  /*0ca0*/  @P2 FMUL.FTZ R5, R4, R5 ;  /* 0x0000000504052220 */ /* 0x002fce0000410000 */
[----:B------:R-:W1:Y:S01]  /*0cb0*/  @P2 LDC R13, c[0x0][0x40c] ;  /* 0x00010300ff0d2b82 */ /* 0x000e620000000800 */
[----:B0-----:R-:W-:Y:S01]  /*0cc0*/  @P2 FMUL.FTZ R4, R7, R8 ;  /* 0x0000000807042220 */ /* 0x001fe20000410000 */
[----:B------:R-:W-:-:S06]  /*0cd0*/  @P2 SHF.L.U32 R8, R25, 0x10, RZ ;  /* 0x0000001019082819 */ /* 0x000fcc00000006ff */
[----:B------:R-:W0:Y:S01]  /*0ce0*/  @P2 LDC R12, c[0x0][0x40c] ;  /* 0x00010300ff0c2b82 */ /* 0x000e220000000800 */
[----:B---3--:R-:W-:-:S07]  /*0cf0*/  @P2 FMUL.FTZ R6, R6, R11 ;  /* 0x0000000b06062220 */ /* 0x008fce0000410000 */
[----:B------:R-:W3:Y:S08]  /*0d00*/  @P2 LDC R15, c[0x0][0x40c] ;  /* 0x00010300ff0f2b82 */ /* 0x000ef00000000800 */
[----:B------:R-:W0:Y:S01]  /*0d10*/  @P2 LDC R11, c[0x0][0x40c] ;  /* 0x00010300ff0b2b82 */ /* 0x000e220000000800 */
[C---:B--2---:R-:W-:Y:S02]  /*0d20*/  @P2 PRMT R7, R20.reuse, 0x7632, R7 ;  /* 0x0000763214072816 */ /* 0x044fe40000000007 */
[----:B------:R-:W-:-:S02]  /*0d30*/  @!P2 PRMT R210, R20, 0x7632, R210 ;  /* 0x0000763214d2a816 */ /* 0x000fc400000000d2 */
[----:B------:R-:W-:Y:S02]  /*0d40*/  @P2 SHF.L.U32 R7, R7, 0x10, RZ ;  /* 0x0000001007072819 */ /* 0x000fe400000006ff */
[----:B------:R-:W-:Y:S02]  /*0d50*/  @!P2 SHF.L.U32 R210, R210, 0x10, RZ ;  /* 0x00000010d2d2a819 */ /* 0x000fe400000006ff */
[----:B------:R-:W-:Y:S01]  /*0d60*/  @P2 SHF.L.U32 R10, R20, 0x10, RZ ;  /* 0x00000010140a2819 */ /* 0x000fe200000006ff */
[----:B-----5:R-:W-:Y:S01]  /*0d70*/  @P2 FFMA.FTZ R210, R4, R89, R7 ;  /* 0x0000005904d22223 */ /* 0x020fe20000010007 */
[----:B------:R-:W-:Y:S02]  /*0d80*/  @P2 PRMT R4, R21, 0x7632, R4 ;  /* 0x0000763215042816 */ /* 0x000fe40000000004 */
[----:B------:R-:W-:Y:S01]  /*0d90*/  @!P2 SHF.L.U32 R211, R20, 0x10, RZ ;  /* 0x0000001014d3a819 */ /* 0x000fe200000006ff */
[----:B------:R-:W-:Y:S01]  /*0da0*/  @P2 FFMA.FTZ R211, R5, R88, R10 ;  /* 0x0000005805d32223 */ /* 0x000fe2000001000a */
[----:B------:R-:W-:Y:S01]  /*0db0*/  @P2 SHF.L.U32 R7, R4, 0x10, RZ ;  /* 0x0000001004072819 */ /* 0x000fe200000006ff */
[----:B----4-:R-:W-:Y:S01]  /*0dc0*/  @P2 FMUL.FTZ R5, R8, R9 ;  /* 0x0000000908052220 */ /* 0x010fe20000410000 */
[----:B------:R-:W-:-:S02]  /*0dd0*/  @P2 SHF.L.U32 R4, R26, 0x10, RZ ;  /* 0x000000101a042819 */ /* 0x000fc400000006ff */
[----:B------:R-:W-:Y:S02]  /*0de0*/  @!P2 PRMT R208, R21, 0x7632, R208 ;  /* 0x0000763215d0a816 */ /* 0x000fe400000000d0 */
[----:B------:R-:W-:Y:S01]  /*0df0*/  @P2 SHF.L.U32 R8, R3, 0x10, RZ ;  /* 0x0000001003082819 */ /* 0x000fe200000006ff */
[----:B-1----:R-:W-:Y:S01]  /*0e00*/  @P2 FMUL.FTZ R3, R4, R13 ;  /* 0x0000000d04032220 */ /* 0x002fe20000410000 */
[----:B------:R-:W-:Y:S02]  /*0e10*/  @P2 SHF.L.U32 R10, R21, 0x10, RZ ;  /* 0x00000010150a2819 */ /* 0x000fe400000006ff */
[----:B------:R-:W-:Y:S01]  /*0e20*/  @!P2 SHF.L.U32 R208, R208, 0x10, RZ ;  /* 0x00000010d0d0a819 */ /* 0x000fe200000006ff */
[----:B------:R-:W-:Y:S01]  /*0e30*/  @P2 FFMA.FTZ R208, R6, R91, R7 ;  /* 0x0000005b06d02223 */ /* 0x000fe20000010007 */
[----:B------:R-:W-:Y:S01]  /*0e40*/  @P2 SHF.L.U32 R9, R27, 0x10, RZ ;  /* 0x000000101b092819 */ /* 0x000fe200000006ff */
[----:B---3--:R-:W-:Y:S01]  /*0e50*/  @P2 FMUL.FTZ R8, R8, R15 ;  /* 0x0000000f08082220 */ /* 0x008fe20000410000 */
[----:B------:R-:W-:-:S02]  /*0e60*/  @P2 SHF.L.U32 R4, R2, 0x10, RZ ;  /* 0x0000001002042819 */ /* 0x000fc400000006ff */
[----:B------:R-:W-:Y:S01]  /*0e70*/  @P2 PRMT R2, R22, 0x7632, R2 ;  /* 0x0000763216022816 */ /* 0x000fe20000000002 */
[----:B0-----:R-:W-:Y:S01]  /*0e80*/  @P2 FMUL.FTZ R9, R9, R12 ;  /* 0x0000000c09092220 */ /* 0x001fe20000410000 */
[----:B------:R-:W-:Y:S01]  /*0e90*/  @P2 PRMT R6, R23, 0x7632, R6 ;  /* 0x0000763217062816 */ /* 0x000fe20000000006 */
[----:B------:R-:W-:Y:S01]  /*0ea0*/  @P2 FMUL.FTZ R4, R4, R11 ;  /* 0x0000000b04042220 */ /* 0x000fe20000410000 */
[----:B------:R-:W-:Y:S01]  /*0eb0*/  @!P2 SHF.L.U32 R209, R21, 0x10, RZ ;  /* 0x0000001015d1a819 */ /* 0x000fe200000006ff */
[----:B------:R-:W-:Y:S01]  /*0ec0*/  @P2 FFMA.FTZ R209, R5, R90, R10 ;  /* 0x0000005a05d12223 */ /* 0x000fe2000001000a */
[C---:B------:R-:W-:Y:S02]  /*0ed0*/  @P2 SHF.L.U32 R10, R22.reuse, 0x10, RZ ;  /* 0x00000010160a2819 */ /* 0x040fe400000006ff */
[----:B------:R-:W-:Y:S02]  /*0ee0*/  @!P2 PRMT R206, R22, 0x7632, R206 ;  /* 0x0000763216cea816 */ /* 0x000fe400000000ce */
[----:B------:R-:W-:-:S02]  /*0ef0*/  @P2 SHF.L.U32 R12, R23, 0x10, RZ ;  /* 0x00000010170c2819 */ /* 0x000fc400000006ff */
[----:B------:R-:W-:Y:S02]  /*0f00*/  @!P2 PRMT R212, R23, 0x7632, R212 ;  /* 0x0000763217d4a816 */ /* 0x000fe400000000d4 */
[----:B------:R-:W-:Y:S02]  /*0f10*/  @P2 SHF.L.U32 R5, R2, 0x10, RZ ;  /* 0x0000001002052819 */ /* 0x000fe400000006ff */
        /* <DEDUP_REMOVED lines=22> */
.L_x_14652:
[----:B------:R-:W1:Y:S01]  /*1080*/  @P1 LDC R5, c[0x0][0x40c] ;  /* 0x00010300ff051b82 */ /* 0x000e620000000800 */
[----:B------:R-:W-:Y:S02]  /*1090*/  @P1 SHF.L.U32 R6, R6, 0x10, RZ ;  /* 0x0000001006061819 */ /* 0x000fe400000006ff */
[----:B------:R-:W-:Y:S02]  /*10a0*/  CS2R R208, SRZ ;  /* 0x0000000000d07805 */ /* 0x000fe4000001ff00 */
[----:B------:R-:W-:Y:S02]  /*10b0*/  @P1 SHF.L.U32 R2, R2, 0x10, RZ ;  /* 0x0000001002021819 */ /* 0x000fe400000006ff */
[----:B------:R-:W-:Y:S02]  /*10c0*/  CS2R R210, SRZ ;  /* 0x0000000000d27805 */ /* 0x000fe4000001ff00 */
[----:B------:R-:W-:Y:S02]  /*10d0*/  @P1 SHF.L.U32 R7, R7, 0x10, RZ ;  /* 0x0000001007071819 */ /* 0x000fe400000006ff */
[----:B------:R-:W-:-:S02]  /*10e0*/  CS2R R206, SRZ ;  /* 0x0000000000ce7805 */ /* 0x000fc4000001ff00 */
[----:B------:R-:W-:Y:S01]  /*10f0*/  @P1 SHF.L.U32 R3, R3, 0x10, RZ ;  /* 0x0000001003031819 */ /* 0x000fe200000006ff */
[----:B------:R-:W2:Y:S01]  /*1100*/  @P1 LDC R13, c[0x0][0x40c] ;  /* 0x00010300ff0d1b82 */ /* 0x000ea20000000800 */
[----:B------:R-:W-:-:S07]  /*1110*/  CS2R R212, SRZ ;  /* 0x0000000000d47805 */ /* 0x000fce000001ff00 */
[----:B0-----:R-:W0:Y:S08]  /*1120*/  @P1 LDC R4, c[0x0][0x40c] ;  /* 0x00010300ff041b82 */ /* 0x001e300000000800 */
[----:B------:R-:W3:Y:S01]  /*1130*/  @P1 LDC R10, c[0x0][0x40c] ;  /* 0x00010300ff0a1b82 */ /* 0x000ee20000000800 */
[----:B-1----:R-:W-:-:S04]  /*1140*/  @P1 FMUL.FTZ R6, R6, R5 ;  /* 0x0000000506061220 */ /* 0x002fc80000410000 */
[----:B-----5:R-:W-:-:S03]  /*1150*/  @P1 FMUL.FTZ R208, R6, R91 ;  /* 0x0000005b06d01220 */ /* 0x020fc60000410000 */
[----:B------:R-:W1:Y:S01]  /*1160*/  @P1 LDC R9, c[0x0][0x40c] ;  /* 0x00010300ff091b82 */ /* 0x000e620000000800 */
[----:B--2---:R-:W-:Y:S01]  /*1170*/  @P1 FMUL.FTZ R6, R2, R13 ;  /* 0x0000000d02061220 */ /* 0x004fe20000410000 */
[----:B------:R-:W-:-:S03]  /*1180*/  @P1 SHF.L.U32 R2, R25, 0x10, RZ ;  /* 0x0000001019021819 */ /* 0x000fc600000006ff */
[----:B------:R-:W-:-:S03]  /*1190*/  @P1 FMUL.FTZ R212, R6, R87 ;  /* 0x0000005706d41220 */ /* 0x000fc60000410000 */
[----:B------:R-:W2:Y:S01]  /*11a0*/  @P1 LDC R8, c[0x0][0x40c] ;  /* 0x00010300ff081b82 */ /* 0x000ea20000000800 */
[----:B0-----:R-:W-:-:S04]  /*11b0*/  @P1 FMUL.FTZ R4, R7, R4 ;  /* 0x0000000407041220 */ /* 0x001fc80000410000 */
[----:B------:R-:W-:Y:S01]  /*11c0*/  @P1 FMUL.FTZ R210, R4, R89 ;  /* 0x0000005904d21220 */ /* 0x000fe20000410000 */
[----:B------:R-:W-:Y:S02]  /*11d0*/  @P1 SHF.L.U32 R4, R27, 0x10, RZ ;  /* 0x000000101b041819 */ /* 0x000fe400000006ff */
[----:B------:R-:W0:Y:S01]  /*11e0*/  @P1 LDC R11, c[0x0][0x40c] ;  /* 0x00010300ff0b1b82 */ /* 0x000e220000000800 */
[----:B---3--:R-:W-:Y:S01]  /*11f0*/  @P1 FMUL.FTZ R10, R3, R10 ;  /* 0x0000000a030a1220 */ /* 0x008fe20000410000 */
[----:B------:R-:W-:-:S03]  /*1200*/  @P1 SHF.L.U32 R3, R26, 0x10, RZ ;  /* 0x000000101a031819 */ /* 0x000fc600000006ff */
[----:B------:R-:W-:-:S03]  /*1210*/  @P1 FMUL.FTZ R206, R10, R85 ;  /* 0x000000550ace1220 */ /* 0x000fc60000410000 */
[----:B------:R-:W3:Y:S01]  /*1220*/  @P1 LDC R5, c[0x0][0x40c] ;  /* 0x00010300ff051b82 */ /* 0x000ee20000000800 */
[----:B-1----:R-:W-:Y:S01]  /*1230*/  @P1 FMUL.FTZ R9, R2, R9 ;  /* 0x0000000902091220 */ /* 0x002fe20000410000 */
[----:B------:R-:W-:Y:S02]  /*1240*/  @P1 SHF.L.U32 R2, R24, 0x10, RZ ;  /* 0x0000001018021819 */ /* 0x000fe400000006ff */
[----:B------:R-:W-:Y:S01]  /*1250*/  F2FP.BF16.F32.PACK_AB R7, RZ, R206 ;  /* 0x000000ceff07723e */ /* 0x000fe200000010ff */
[----:B------:R-:W-:Y:S01]  /*1260*/  @P1 FMUL.FTZ R209, R9, R90 ;  /* 0x0000005a09d11220 */ /* 0x000fe20000410000 */
[----:B------:R-:W-:Y:S01]  /*1270*/  F2FP.BF16.F32.PACK_AB R9, RZ, R212 ;  /* 0x000000d4ff09723e */ /* 0x000fe200000010ff */
[----:B--2---:R-:W-:-:S04]  /*1280*/  @P1 FMUL.FTZ R3, R3, R8 ;  /* 0x0000000803031220 */ /* 0x004fc80000410000 */
[----:B------:R-:W-:Y:S01]  /*1290*/  @P1 FMUL.FTZ R207, R3, R84 ;  /* 0x0000005403cf1220 */ /* 0x000fe20000410000 */
[----:B------:R-:W-:Y:S01]  /*12a0*/  F2FP.BF16.F32.PACK_AB R3, RZ, R208 ;  /* 0x000000d0ff03723e */ /* 0x000fe200000010ff */
[----:B0-----:R-:W-:-:S03]  /*12b0*/  @P1 FMUL.FTZ R11, R4, R11 ;  /* 0x0000000b040b1220 */ /* 0x001fc60000410000 */
[----:B------:R-:W-:Y:S01]  /*12c0*/  F2FP.BF16.F32.PACK_AB R6, RZ, R207 ;  /* 0x000000cfff06723e */ /* 0x000fe200000010ff */
[----:B------:R-:W-:-:S03]  /*12d0*/  @P1 FMUL.FTZ R213, R11, R86 ;  /* 0x000000560bd51220 */ /* 0x000fc60000410000 */
[----:B------:R-:W-:Y:S01]  /*12e0*/  PRMT R6, R6, 0x5410, R7 ;  /* 0x0000541006067816 */ /* 0x000fe20000000007 */
[----:B---3--:R-:W-:Y:S01]  /*12f0*/  @P1 FMUL.FTZ R5, R2, R5 ;  /* 0x0000000502051220 */ /* 0x008fe20000410000 */
[----:B------:R-:W-:Y:S02]  /*1300*/  F2FP.BF16.F32.PACK_AB R2, RZ, R210 ;  /* 0x000000d2ff02723e */ /* 0x000fe400000010ff */
[----:B------:R-:W-:Y:S01]  /*1310*/  F2FP.BF16.F32.PACK_AB R8, RZ, R213 ;  /* 0x000000d5ff08723e */ /* 0x000fe200000010ff */
[----:B------:R-:W-:Y:S01]  /*1320*/  @P1 FMUL.FTZ R211, R5, R88 ;  /* 0x0000005805d31220 */ /* 0x000fe20000410000 */
[----:B------:R-:W-:Y:S02]  /*1330*/  F2FP.BF16.F32.PACK_AB R5, RZ, R209 ;  /* 0x000000d1ff05723e */ /* 0x000fe400000010ff */
[----:B------:R-:W-:Y:S02]  /*1340*/  PRMT R7, R8, 0x5410, R9 ;  /* 0x0000541008077816 */ /* 0x000fe40000000009 */
[----:B------:R-:W-:-:S02]  /*1350*/  F2FP.BF16.F32.PACK_AB R4, RZ, R211 ;  /* 0x000000d3ff04723e */ /* 0x000fc400000010ff */
[----:B------:R-:W-:Y:S02]  /*1360*/  PRMT R5, R5, 0x5410, R3 ;  /* 0x0000541005057816 */ /* 0x000fe40000000003 */
[----:B------:R-:W-:-:S07]  /*1370*/  PRMT R4, R4, 0x5410, R2 ;  /* 0x0000541004047816 */ /* 0x000fce0000000002 */
.L_x_14653:
        /* <DEDUP_REMOVED lines=13> */
[----:B------:R-:W-:Y:S02]  /*1450*/  PRMT R14, R25, 0x7632, R14 ;  /* 0x00007632190e7816 */ /* 0x000fe4000000000e */
[----:B------:R-:W-:Y:S01]  /*1460*/  PRMT R15, R24, 0x7632, R15 ;  /* 0x00007632180f7816 */ /* 0x000fe2000000000f */
[----:B0-----:R-:W-:Y:S06]  /*1470*/  @!P0 BRA `(.L_x_14654) ;  /* 0x0000000000ec8947 */ /* 0x001fec0003800000 */
[----:B------:R-:W-:Y:S02]  /*1480*/  ISETP.GT.AND P2, PT, R222, RZ, PT ;  /* 0x000000ffde00720c */ /* 0x000fe40003f44270 */
[----:B-----5:R-:W-:Y:S02]  /*1490*/  PRMT R3, R20, 0x7632, R3 ;  /* 0x0000763214037816 */ /* 0x020fe40000000003 */
[----:B------:R-:W-:Y:S02]  /*14a0*/  SHF.L.U32 R199, R21, 0x10, RZ ;  /* 0x0000001015c77819 */ /* 0x000fe400000006ff */
[----:B------:R-:W-:Y:S02]  /*14b0*/  SHF.L.U32 R198, R3, 0x10, RZ ;  /* 0x0000001003c67819 */ /* 0x000fe400000006ff */
[----:B------:R-:W-:Y:S02]  /*14c0*/  SHF.L.U32 R201, R22, 0x10, RZ ;  /* 0x0000001016c97819 */ /* 0x000fe400000006ff */
[----:B------:R-:W-:-:S02]  /*14d0*/  SHF.L.U32 R205, R23, 0x10, RZ ;  /* 0x0000001017cd7819 */ /* 0x000fc400000006ff */
[----:B------:R-:W-:Y:S01]  /*14e0*/  SHF.L.U32 R203, R20, 0x10, RZ ;  /* 0x0000001014cb7819 */ /* 0x000fe200000006ff */
[----:B------:R-:W0:Y:S01]  /*14f0*/  @P2 LDC R6, c[0x0][0x40c] ;  /* 0x00010300ff062b82 */ /* 0x000e220000000800 */
[----:B------:R-:W-:Y:S02]  /*1500*/  @P2 SHF.L.U32 R3, R25, 0x10, RZ ;  /* 0x0000001019032819 */ /* 0x000fe400000006ff */
[----:B------:R-:W-:Y:S02]  /*1510*/  @P2 SHF.L.U32 R15, R15, 0x10, RZ ;  /* 0x000000100f0f2819 */ /* 0x000fe400000006ff */
[----:B------:R-:W-:Y:S02]  /*1520*/  @P2 SHF.L.U32 R14, R14, 0x10, RZ ;  /* 0x000000100e0e2819 */ /* 0x000fe400000006ff */
[----:B------:R-:W-:Y:S01]  /*1530*/  @P2 SHF.L.U32 R2, R2, 0x10, RZ ;  /* 0x0000001002022819 */ /* 0x000fe200000006ff */
[----:B------:R-:W1:Y:S01]  /*1540*/  @P2 LDC R4, c[0x0][0x40c] ;  /* 0x00010300ff042b82 */ /* 0x000e620000000800 */
[----:B------:R-:W-:-:S07]  /*1550*/  @P2 SHF.L.U32 R8, R27, 0x10, RZ ;  /* 0x000000101b082819 */ /* 0x000fce00000006ff */
[----:B------:R-:W2:Y:S08]  /*1560*/  @P2 LDC R5, c[0x0][0x40c] ;  /* 0x00010300ff052b82 */ /* 0x000eb00000000800 */
[----:B------:R-:W3:Y:S01]  /*1570*/  @P2 LDC R9, c[0x0][0x40c] ;  /* 0x00010300ff092b82 */ /* 0x000ee20000000800 */
[----:B0-----:R-:W-:Y:S01]  /*1580*/  @P2 FMUL.FTZ R6, R3, R6 ;  /* 0x0000000603062220 */ /* 0x001fe20000410000 */
[----:B------:R-:W-:-:S03]  /*1590*/  PRMT R3, R21, 0x7632, R3 ;  /* 0x0000763215037816 */ /* 0x000fc60000000003 */
[----:B------:R-:W-:Y:S01]  /*15a0*/  @P2 FFMA.FTZ R199, R6, R82, R199 ;  /* 0x0000005206c72223 */ /* 0x000fe200000100c7 */
[----:B------:R-:W-:Y:S02]  /*15b0*/  SHF.L.U32 R200, R3, 0x10, RZ ;  /* 0x0000001003c87819 */ /* 0x000fe400000006ff */
[----:B------:R-:W0:Y:S01]  /*15c0*/  @P2 LDC R11, c[0x0][0x40c] ;  /* 0x00010300ff0b2b82 */ /* 0x000e220000000800 */
[----:B-1----:R-:W-:Y:S01]  /*15d0*/  @P2 FMUL.FTZ R15, R15, R4 ;  /* 0x000000040f0f2220 */ /* 0x002fe20000410000 */
[----:B------:R-:W-:-:S03]  /*15e0*/  @P2 SHF.L.U32 R4, R26, 0x10, RZ ;  /* 0x000000101a042819 */ /* 0x000fc600000006ff */
[----:B------:R-:W-:-:S03]  /*15f0*/  @P2 FFMA.FTZ R198, R15, R81, R198 ;  /* 0x000000510fc62223 */ /* 0x000fc600000100c6 */
[----:B------:R-:W1:Y:S01]  /*1600*/  @P2 LDC R7, c[0x0][0x40c] ;  /* 0x00010300ff072b82 */ /* 0x000e620000000800 */
[----:B--2---:R-:W-:-:S04]  /*1610*/  @P2 FMUL.FTZ R5, R14, R5 ;  /* 0x000000050e052220 */ /* 0x004fc80000410000 */
[----:B------:R-:W-:Y:S01]  /*1620*/  @P2 FFMA.FTZ R200, R5, R83, R200 ;  /* 0x0000005305c82223 */ /* 0x000fe200000100c8 */
[----:B------:R-:W-:Y:S02]  /*1630*/  @P2 PRMT R5, R27, 0x7632, R5 ;  /* 0x000076321b052816 */ /* 0x000fe40000000005 */
[----:B------:R-:W2:Y:S01]  /*1640*/  @P2 LDC R13, c[0x0][0x40c] ;  /* 0x00010300ff0d2b82 */ /* 0x000ea20000000800 */
[----:B---3--:R-:W-:Y:S01]  /*1650*/  @P2 FMUL.FTZ R6, R4, R9 ;  /* 0x0000000904062220 */ /* 0x008fe20000410000 */
[----:B------:R-:W-:Y:S02]  /*1660*/  @P2 SHF.L.U32 R4, R24, 0x10, RZ ;  /* 0x0000001018042819 */ /* 0x000fe400000006ff */
[----:B------:R-:W-:Y:S01]  /*1670*/  @P2 SHF.L.U32 R5, R5, 0x10, RZ ;  /* 0x0000001005052819 */ /* 0x000fe200000006ff */
[----:B------:R-:W-:-:S03]  /*1680*/  @P2 FFMA.FTZ R201, R6, R76, R201 ;  /* 0x0000004c06c92223 */ /* 0x000fc600000100c9 */
[----:B------:R-:W3:Y:S01]  /*1690*/  @P2 LDC R10, c[0x0][0x40c] ;  /* 0x00010300ff0a2b82 */ /* 0x000ee20000000800 */
[----:B0-----:R-:W-:Y:S01]  /*16a0*/  @P2 FMUL.FTZ R3, R2, R11 ;  /* 0x0000000b02032220 */ /* 0x001fe20000410000 */
[----:B------:R-:W-:-:S04]  /*16b0*/  PRMT R2, R22, 0x7632, R2 ;  /* 0x0000763216027816 */ /* 0x000fc80000000002 */
[----:B------:R-:W-:Y:S01]  /*16c0*/  SHF.L.U32 R202, R2, 0x10, RZ ;  /* 0x0000001002ca7819 */ /* 0x000fe200000006ff */
[----:B-1----:R-:W-:Y:S01]  /*16d0*/  @P2 FMUL.FTZ R6, R4, R7 ;  /* 0x0000000704062220 */ /* 0x002fe20000410000 */
[----:B------:R-:W-:-:S03]  /*16e0*/  PRMT R4, R23, 0x7632, R4 ;  /* 0x0000763217047816 */ /* 0x000fc60000000004 */
[----:B------:R-:W-:Y:S01]  /*16f0*/  @P2 FFMA.FTZ R202, R3, R77, R202 ;  /* 0x0000004d03ca2223 */ /* 0x000fe200000100ca */
[----:B------:R-:W-:Y:S01]  /*1700*/  @P2 FFMA.FTZ R203, R6, R80, R203 ;  /* 0x0000005006cb2223 */ /* 0x000fe200000100cb */
[----:B------:R-:W-:Y:S02]  /*1710*/  SHF.L.U32 R204, R4, 0x10, RZ ;  /* 0x0000001004cc7819 */ /* 0x000fe400000006ff */
[----:B------:R-:W-:Y:S01]  /*1720*/  F2FP.BF16.F32.PACK_AB R2, RZ, R198 ;  /* 0x000000c6ff02723e */ /* 0x000fe200000010ff */
[----:B--2---:R-:W-:Y:S01]  /*1730*/  @P2 FMUL.FTZ R8, R8, R13 ;  /* 0x0000000d08082220 */ /* 0x004fe20000410000 */
[----:B------:R-:W-:Y:S02]  /*1740*/  F2FP.BF16.F32.PACK_AB R3, RZ, R200 ;  /* 0x000000c8ff03723e */ /* 0x000fe400000010ff */
[----:B------:R-:W-:Y:S01]  /*1750*/  F2FP.BF16.F32.PACK_AB R6, RZ, R201 ;  /* 0x000000c9ff06723e */ /* 0x000fe200000010ff */
[----:B------:R-:W-:Y:S01]  /*1760*/  @P2 FFMA.FTZ R205, R8, R78, R205 ;  /* 0x0000004e08cd2223 */ /* 0x000fe200000100cd */
[----:B------:R-:W-:-:S02]  /*1770*/  F2FP.BF16.F32.PACK_AB R8, RZ, R202 ;  /* 0x000000caff08723e */ /* 0x000fc400000010ff */
[----:B------:R-:W-:Y:S01]  /*1780*/  F2FP.BF16.F32.PACK_AB R4, RZ, R203 ;  /* 0x000000cbff04723e */ /* 0x000fe200000010ff */
[----:B---3--:R-:W-:Y:S01]  /*1790*/  @P2 FMUL.FTZ R5, R5, R10 ;  /* 0x0000000a05052220 */ /* 0x008fe20000410000 */
[----:B------:R-:W-:Y:S02]  /*17a0*/  F2FP.BF16.F32.PACK_AB R9, RZ, R205 ;  /* 0x000000cdff09723e */ /* 0x000fe400000010ff */
[----:B------:R-:W-:Y:S01]  /*17b0*/  PRMT R6, R6, 0x5410, R8 ;  /* 0x0000541006067816 */ /* 0x000fe20000000008 */
[----:B------:R-:W-:Y:S01]  /*17c0*/  @P2 FFMA.FTZ R204, R5, R79, R204 ;  /* 0x0000004f05cc2223 */ /* 0x000fe200000100cc */
[----:B------:R-:W-:Y:S02]  /*17d0*/  F2FP.BF16.F32.PACK_AB R5, RZ, R199 ;  /* 0x000000c7ff05723e */ /* 0x000fe400000010ff */
[----:B------:R-:W-:Y:S02]  /*17e0*/  PRMT R4, R4, 0x5410, R2 ;  /* 0x0000541004047816 */ /* 0x000fe40000000002 */
[----:B------:R-:W-:-:S02]  /*17f0*/  F2FP.BF16.F32.PACK_AB R7, RZ, R204 ;  /* 0x000000ccff07723e */ /* 0x000fc400000010ff */
[----:B------:R-:W-:Y:S02]  /*1800*/  PRMT R5, R5, 0x5410, R3 ;  /* 0x0000541005057816 */ /* 0x000fe40000000003 */
[----:B------:R-:W-:Y:S01]  /*1810*/  PRMT R7, R9, 0x5410, R7 ;  /* 0x0000541009077816 */ /* 0x000fe20000000007 */
[----:B------:R-:W-:Y:S06]  /*1820*/  BRA `(.L_x_14655) ;  /* 0x0000000000c07947 */ /* 0x000fec0003800000 */
.L_x_14654:
        /* <DEDUP_REMOVED lines=8> */
[----:B------:R-:W1:Y:S01]  /*18b0*/  @P1 LDC R4, c[0x0][0x40c] ;  /* 0x00010300ff041b82 */ /* 0x000e620000000800 */
[----:B------:R-:W-:-:S07]  /*18c0*/  CS2R R202, SRZ ;  /* 0x0000000000ca7805 */ /* 0x000fce000001ff00 */
[----:B------:R-:W2:Y:S08]  /*18d0*/  @P1 LDC R9, c[0x0][0x40c] ;  /* 0x00010300ff091b82 */ /* 0x000eb00000000800 */
[----:B------:R-:W3:Y:S01]  /*18e0*/  @P1 LDC R12, c[0x0][0x40c] ;  /* 0x00010300ff0c1b82 */ /* 0x000ee20000000800 */
[----:B0-----:R-:W-:-:S04]  /*18f0*/  @P1 FMUL.FTZ R14, R14, R5 ;  /* 0x000000050e0e1220 */ /* 0x001fc80000410000 */
[----:B------:R-:W-:-:S03]  /*1900*/  @P1 FMUL.FTZ R200, R14, R83 ;  /* 0x000000530ec81220 */ /* 0x000fc60000410000 */
[----:B------:R-:W0:Y:S01]  /*1910*/  @P1 LDC R7, c[0x0][0x40c] ;  /* 0x00010300ff071b82 */ /* 0x000e220000000800 */
[----:B-1----:R-:W-:-:S04]  /*1920*/  @P1 FMUL.FTZ R4, R15, R4 ;  /* 0x000000040f041220 */ /* 0x002fc80000410000 */
[----:B------:R-:W-:Y:S01]  /*1930*/  @P1 FMUL.FTZ R198, R4, R81 ;  /* 0x0000005104c61220 */ /* 0x000fe20000410000 */
[----:B------:R-:W-:Y:S02]  /*1940*/  @P1 SHF.L.U32 R4, R26, 0x10, RZ ;  /* 0x000000101a041819 */ /* 0x000fe400000006ff */
[----:B------:R-:W1:Y:S01]  /*1950*/  @P1 LDC R6, c[0x0][0x40c] ;  /* 0x00010300ff061b82 */ /* 0x000e620000000800 */
[----:B--2---:R-:W-:Y:S01]  /*1960*/  @P1 FMUL.FTZ R8, R2, R9 ;  /* 0x0000000902081220 */ /* 0x004fe20000410000 */
[----:B------:R-:W-:-:S03]  /*1970*/  @P1 SHF.L.U32 R9, R27, 0x10, RZ ;  /* 0x000000101b091819 */ /* 0x000fc600000006ff */
[----:B------:R-:W-:-:S03]  /*1980*/  @P1 FMUL.FTZ R202, R8, R77 ;  /* 0x0000004d08ca1220 */ /* 0x000fc60000410000 */
[----:B------:R-:W2:Y:S01]  /*1990*/  @P1 LDC R10, c[0x0][0x40c] ;  /* 0x00010300ff0a1b82 */ /* 0x000ea20000000800 */
[----:B---3--:R-:W-:Y:S01]  /*19a0*/  @P1 FMUL.FTZ R2, R3, R12 ;  /* 0x0000000c03021220 */ /* 0x008fe20000410000 */
[----:B------:R-:W-:-:S03]  /*19b0*/  @P1 SHF.L.U32 R3, R25, 0x10, RZ ;  /* 0x0000001019031819 */ /* 0x000fc600000006ff */
[----:B------:R-:W-:Y:S01]  /*19c0*/  @P1 FMUL.FTZ R204, R2, R79 ;  /* 0x0000004f02cc1220 */ /* 0x000fe20000410000 */
[----:B------:R-:W-:Y:S02]  /*19d0*/  @P1 SHF.L.U32 R2, R24, 0x10, RZ ;  /* 0x0000001018021819 */ /* 0x000fe400000006ff */
[----:B------:R-:W3:Y:S01]  /*19e0*/  @P1 LDC R5, c[0x0][0x40c] ;  /* 0x00010300ff051b82 */ /* 0x000ee20000000800 */
[----:B0-----:R-:W-:-:S04]  /*19f0*/  @P1 FMUL.FTZ R7, R4, R7 ;  /* 0x0000000704071220 */ /* 0x001fc80000410000 */
[----:B------:R-:W-:Y:S01]  /*1a00*/  @P1 FMUL.FTZ R201, R7, R76 ;  /* 0x0000004c07c91220 */ /* 0x000fe20000410000 */
[----:B------:R-:W-:Y:S01]  /*1a10*/  F2FP.BF16.F32.PACK_AB R7, RZ, R202 ;  /* 0x000000caff07723e */ /* 0x000fe200000010ff */
[----:B-1----:R-:W-:-:S03]  /*1a20*/  @P1 FMUL.FTZ R3, R3, R6 ;  /* 0x0000000603031220 */ /* 0x002fc60000410000 */
[----:B------:R-:W-:Y:S01]  /*1a30*/  F2FP.BF16.F32.PACK_AB R6, RZ, R201 ;  /* 0x000000c9ff06723e */ /* 0x000fe200000010ff */
[----:B------:R-:W-:Y:S01]  /*1a40*/  @P1 FMUL.FTZ R199, R3, R82 ;  /* 0x0000005203c71220 */ /* 0x000fe20000410000 */
[----:B------:R-:W-:Y:S02]  /*1a50*/  F2FP.BF16.F32.PACK_AB R3, RZ, R200 ;  /* 0x000000c8ff03723e */ /* 0x000fe400000010ff */
[----:B------:R-:W-:Y:S01]  /*1a60*/  PRMT R6, R6, 0x5410, R7 ;  /* 0x0000541006067816 */ /* 0x000fe20000000007 */
[----:B--2---:R-:W-:-:S04]  /*1a70*/  @P1 FMUL.FTZ R9, R9, R10 ;  /* 0x0000000a09091220 */ /* 0x004fc80000410000 */
[----:B------:R-:W-:Y:S01]  /*1a80*/  @P1 FMUL.FTZ R205, R9, R78 ;  /* 0x0000004e09cd1220 */ /* 0x000fe20000410000 */
[----:B------:R-:W-:Y:S01]  /*1a90*/  F2FP.BF16.F32.PACK_AB R9, RZ, R204 ;  /* 0x000000ccff09723e */ /* 0x000fe200000010ff */
        /* <DEDUP_REMOVED lines=9> */
.L_x_14655:
        /* <DEDUP_REMOVED lines=13> */
[----:B--2--5:R-:W-:Y:S02]  /*1c00*/  PRMT R2, R20, 0x7632, R2 ;  /* 0x0000763214027816 */ /* 0x024fe40000000002 */
[----:B------:R-:W-:Y:S02]  /*1c10*/  SHF.L.U32 R7, R21, 0x10, RZ ;  /* 0x0000001015077819 */ /* 0x000fe400000006ff */
[----:B------:R-:W-:Y:S02]  /*1c20*/  SHF.L.U32 R2, R2, 0x10, RZ ;  /* 0x0000001002027819 */ /* 0x000fe400000006ff */
[----:B------:R-:W-:Y:S02]  /*1c30*/  SHF.L.U32 R193, R22, 0x10, RZ ;  /* 0x0000001016c17819 */ /* 0x000fe400000006ff */
[----:B------:R-:W-:-:S02]  /*1c40*/  SHF.L.U32 R197, R23, 0x10, RZ ;  /* 0x0000001017c57819 */ /* 0x000fc400000006ff */
[----:B------:R-:W-:Y:S01]  /*1c50*/  SHF.L.U32 R195, R20, 0x10, RZ ;  /* 0x0000001014c37819 */ /* 0x000fe200000006ff */
[----:B------:R-:W0:Y:S01]  /*1c60*/  @P2 LDC R4, c[0x0][0x40c] ;  /* 0x00010300ff042b82 */ /* 0x000e220000000800 */
[----:B------:R-:W-:Y:S02]  /*1c70*/  @P2 PRMT R3, R24, 0x7632, R3 ;  /* 0x0000763218032816 */ /* 0x000fe40000000003 */
[----:B------:R-:W-:Y:S02]  /*1c80*/  @P2 SHF.L.U32 R6, R25, 0x10, RZ ;  /* 0x0000001019062819 */ /* 0x000fe400000006ff */
[----:B------:R-:W-:Y:S02]  /*1c90*/  @P2 SHF.L.U32 R3, R3, 0x10, RZ ;  /* 0x0000001003032819 */ /* 0x000fe400000006ff */
[----:B------:R-:W-:Y:S01]  /*1ca0*/  @P2 PRMT R5, R25, 0x7632, R5 ;  /* 0x0000763219052816 */ /* 0x000fe20000000005 */
[----:B------:R-:W1:Y:S03]  /*1cb0*/  @P2 LDC R9, c[0x0][0x40c] ;  /* 0x00010300ff092b82 */ /* 0x000e660000000800 */
[----:B------:R-:W-:-:S05]  /*1cc0*/  @P2 SHF.L.U32 R5, R5, 0x10, RZ ;  /* 0x0000001005052819 */ /* 0x000fca00000006ff */
[----:B------:R-:W2:Y:S08]  /*1cd0*/  @P2 LDC R8, c[0x0][0x40c] ;  /* 0x00010300ff082b82 */ /* 0x000eb00000000800 */
[----:B------:R-:W3:Y:S01]  /*1ce0*/  @P2 LDC R11, c[0x0][0x40c] ;  /* 0x00010300ff0b2b82 */ /* 0x000ee20000000800 */
[----:B0-----:R-:W-:Y:S01]  /*1cf0*/  @P2 FMUL.FTZ R3, R3, R4 ;  /* 0x0000000403032220 */ /* 0x001fe20000410000 */
[----:B------:R-:W-:-:S03]  /*1d00*/  PRMT R4, R21, 0x7632, R4 ;  /* 0x0000763215047816 */ /* 0x000fc60000000004 */
[----:B------:R-:W-:Y:S01]  /*1d10*/  @P2 FFMA.FTZ R2, R3, R73, R2 ;  /* 0x0000004903022223 */ /* 0x000fe20000010002 */
[----:B------:R-:W-:Y:S01]  /*1d20*/  @!P2 MOV R3, R7 ;  /* 0x000000070003a202 */ /* 0x000fe20000000f00 */
[----:B-1----:R-:W-:Y:S01]  /*1d30*/  @P2 FMUL.FTZ R6, R6, R9 ;  /* 0x0000000906062220 */ /* 0x002fe20000410000 */
[----:B------:R-:W-:Y:S01]  /*1d40*/  SHF.L.U32 R192, R4, 0x10, RZ ;  /* 0x0000001004c07819 */ /* 0x000fe200000006ff */
[----:B------:R-:W0:Y:S01]  /*1d50*/  @P2 LDC R9, c[0x0][0x40c] ;  /* 0x00010300ff092b82 */ /* 0x000e220000000800 */
[----:B------:R-:W-:Y:S01]  /*1d60*/  @P2 SHF.L.U32 R4, R26, 0x10, RZ ;  /* 0x000000101a042819 */ /* 0x000fe200000006ff */
[----:B------:R-:W-:Y:S01]  /*1d70*/  @P2 FFMA.FTZ R3, R6, R74, R7 ;  /* 0x0000004a06032223 */ /* 0x000fe20000010007 */
[----:B--2---:R-:W-:Y:S01]  /*1d80*/  @P2 FMUL.FTZ R5, R5, R8 ;  /* 0x0000000805052220 */ /* 0x004fe20000410000 */
[----:B------:R-:W-:-:S04]  /*1d90*/  F2FP.BF16.F32.PACK_AB R8, RZ, R2 ;  /* 0x00000002ff08723e */ /* 0x000fc800000010ff */
[----:B------:R-:W1:Y:S01]  /*1da0*/  @P2 LDC R6, c[0x0][0x40c] ;  /* 0x00010300ff062b82 */ /* 0x000e620000000800 */
[----:B------:R-:W-:Y:S01]  /*1db0*/  @P2 FFMA.FTZ R192, R5, R75, R192 ;  /* 0x0000004b05c02223 */ /* 0x000fe200000100c0 */
[----:B------:R-:W-:Y:S01]  /*1dc0*/  @P2 PRMT R5, R26, 0x7632, R5 ;  /* 0x000076321a052816 */ /* 0x000fe20000000005 */
[----:B---3--:R-:W-:-:S03]  /*1dd0*/  @P2 FMUL.FTZ R4, R4, R11 ;  /* 0x0000000b04042220 */ /* 0x008fc60000410000 */
[----:B------:R-:W-:Y:S02]  /*1de0*/  @P2 SHF.L.U32 R5, R5, 0x10, RZ ;  /* 0x0000001005052819 */ /* 0x000fe400000006ff */
[----:B------:R-:W2:Y:S01]  /*1df0*/  @P2 LDC R7, c[0x0][0x40c] ;  /* 0x00010300ff072b82 */ /* 0x000ea20000000800 */
[----:B------:R-:W-:Y:S01]  /*1e00*/  @P2 FFMA.FTZ R193, R4, R68, R193 ;  /* 0x0000004404c12223 */ /* 0x000fe200000100c1 */
[----:B------:R-:W-:-:S04]  /*1e10*/  PRMT R4, R22, 0x7632, R4 ;  /* 0x0000763216047816 */ /* 0x000fc80000000004 */
[----:B------:R-:W-:Y:S02]  /*1e20*/  SHF.L.U32 R194, R4, 0x10, RZ ;  /* 0x0000001004c27819 */ /* 0x000fe400000006ff */
[----:B------:R-:W-:-:S05]  /*1e30*/  @P2 SHF.L.U32 R4, R27, 0x10, RZ ;  /* 0x000000101b042819 */ /* 0x000fca00000006ff */
[----:B0-----:R-:W-:Y:S01]  /*1e40*/  @P2 FMUL.FTZ R4, R4, R9 ;  /* 0x0000000904042220 */ /* 0x001fe20000410000 */
[----:B------:R-:W-:Y:S01]  /*1e50*/  F2FP.BF16.F32.PACK_AB R9, RZ, R193 ;  /* 0x000000c1ff09723e */ /* 0x000fe200000010ff */
[----:B-1----:R-:W-:Y:S02]  /*1e60*/  @P2 FMUL.FTZ R5, R5, R6 ;  /* 0x0000000605052220 */ /* 0x002fe40000410000 */
[----:B------:R-:W0:Y:S01]  /*1e70*/  @P2 LDC R6, c[0x0][0x40c] ;  /* 0x00010300ff062b82 */ /* 0x000e220000000800 */
[----:B------:R-:W-:Y:S01]  /*1e80*/  @P2 FFMA.FTZ R197, R4, R70, R197 ;  /* 0x0000004604c52223 */ /* 0x000fe200000100c5 */
[----:B------:R-:W-:Y:S01]  /*1e90*/  @P2 SHF.L.U32 R4, R24, 0x10, RZ ;  /* 0x0000001018042819 */ /* 0x000fe200000006ff */
[----:B------:R-:W-:Y:S01]  /*1ea0*/  @P2 FFMA.FTZ R194, R5, R69, R194 ;  /* 0x0000004505c22223 */ /* 0x000fe200000100c2 */
[----:B------:R-:W-:Y:S02]  /*1eb0*/  @P2 PRMT R5, R27, 0x7632, R5 ;  /* 0x000076321b052816 */ /* 0x000fe40000000005 */
[----:B------:R-:W-:Y:S01]  /*1ec0*/  F2FP.BF16.F32.PACK_AB R11, RZ, R197 ;  /* 0x000000c5ff0b723e */ /* 0x000fe200000010ff */
[----:B--2---:R-:W-:Y:S01]  /*1ed0*/  @P2 FMUL.FTZ R4, R4, R7 ;  /* 0x0000000704042220 */ /* 0x004fe20000410000 */
[----:B------:R-:W-:-:S02]  /*1ee0*/  @P2 SHF.L.U32 R5, R5, 0x10, RZ ;  /* 0x0000001005052819 */ /* 0x000fc400000006ff */
[----:B------:R-:W-:Y:S01]  /*1ef0*/  F2FP.BF16.F32.PACK_AB R10, RZ, R194 ;  /* 0x000000c2ff0a723e */ /* 0x000fe200000010ff */
[----:B------:R-:W-:Y:S01]  /*1f00*/  @P2 FFMA.FTZ R195, R4, R72, R195 ;  /* 0x0000004804c32223 */ /* 0x000fe200000100c3 */
[----:B------:R-:W-:-:S04]  /*1f10*/  PRMT R4, R23, 0x7632, R4 ;  /* 0x0000763217047816 */ /* 0x000fc80000000004 */
[----:B------:R-:W-:Y:S02]  /*1f20*/  SHF.L.U32 R196, R4, 0x10, RZ ;  /* 0x0000001004c47819 */ /* 0x000fe400000006ff */
[----:B------:R-:W-:-:S04]  /*1f30*/  F2FP.BF16.F32.PACK_AB R4, RZ, R195 ;  /* 0x000000c3ff04723e */ /* 0x000fc800000010ff */
[----:B------:R-:W-:Y:S01]  /*1f40*/  PRMT R4, R4, 0x5410, R8 ;  /* 0x0000541004047816 */ /* 0x000fe20000000008 */
[----:B0-----:R-:W-:Y:S01]  /*1f50*/  @P2 FMUL.FTZ R5, R5, R6 ;  /* 0x0000000605052220 */ /* 0x001fe20000410000 */
[----:B------:R-:W-:-:S03]  /*1f60*/  F2FP.BF16.F32.PACK_AB R6, RZ, R192 ;  /* 0x000000c0ff06723e */ /* 0x000fc600000010ff */
[----:B------:R-:W-:Y:S01]  /*1f70*/  @P2 FFMA.FTZ R196, R5, R71, R196 ;  /* 0x0000004705c42223 */ /* 0x000fe200000100c4 */
[----:B------:R-:W-:-:S04]  /*1f80*/  F2FP.BF16.F32.PACK_AB R5, RZ, R3 ;  /* 0x00000003ff05723e */ /* 0x000fc800000010ff */
[----:B------:R-:W-:Y:S02]  /*1f90*/  F2FP.BF16.F32.PACK_AB R7, RZ, R196 ;  /* 0x000000c4ff07723e */ /* 0x000fe400000010ff */
[----:B------:R-:W-:Y:S02]  /*1fa0*/  PRMT R5, R5, 0x5410, R6 ;  /* 0x0000541005057816 */ /* 0x000fe40000000006 */
[----:B------:R-:W-:Y:S02]  /*1fb0*/  PRMT R6, R9, 0x5410, R10 ;  /* 0x0000541009067816 */ /* 0x000fe4000000000a */
[----:B------:R-:W-:Y:S01]  /*1fc0*/  PRMT R7, R11, 0x5410, R7 ;  /* 0x000054100b077816 */ /* 0x000fe20000000007 */
[----:B------:R-:W-:Y:S06]  /*1fd0*/  BRA `(.L_x_14657) ;  /* 0x0000000000d47947 */ /* 0x000fec0003800000 */
.L_x_14656:
[----:B--2---:R-:W0:Y:S01]  /*1fe0*/  @P1 LDC R4, c[0x0][0x40c] ;  /* 0x00010300ff041b82 */ /* 0x004e220000000800 */
[----:B------:R-:W-:Y:S02]  /*1ff0*/  @P1 PRMT R2, R24, 0x7632, R2 ;  /* 0x0000763218021816 */ /* 0x000fe40000000002 */
[----:B------:R-:W-:Y:S02]  /*2000*/  CS2R R192, SRZ ;  /* 0x0000000000c07805 */ /* 0x000fe4000001ff00 */
[----:B------:R-:W-:Y:S02]  /*2010*/  @P1 PRMT R5, R25, 0x7632, R5 ;  /* 0x0000763219051816 */ /* 0x000fe40000000005 */
[----:B------:R-:W-:Y:S02]  /*2020*/  CS2R R196, SRZ ;  /* 0x0000000000c47805 */ /* 0x000fe4000001ff00 */
[----:B------:R-:W-:Y:S01]  /*2030*/  @P1 SHF.L.U32 R3, R2, 0x10, RZ ;  /* 0x0000001002031819 */ /* 0x000fe200000006ff */
[----:B------:R-:W-:Y:S01]  /*2040*/  HFMA2 R2, -RZ, RZ, 0, 0 ;  /* 0x00000000ff027431 */ /* 0x000fe200000001ff */
[----:B------:R-:W-:Y:S01]  /*2050*/  @P1 SHF.L.U32 R5, R5, 0x10, RZ ;  /* 0x0000001005051819 */ /* 0x000fe200000006ff */
[----:B------:R-:W1:Y:S01]  /*2060*/  @P1 LDC R6, c[0x0][0x40c] ;  /* 0x00010300ff061b82 */ /* 0x000e620000000800 */
[----:B------:R-:W-:-:S07]  /*2070*/  CS2R R194, SRZ ;  /* 0x0000000000c27805 */ /* 0x000fce000001ff00 */
[----:B------:R-:W2:Y:S01]  /*2080*/  @P1 LDC R12, c[0x0][0x40c] ;  /* 0x00010300ff0c1b82 */ /* 0x000ea20000000800 */
[----:B0-----:R-:W-:-:S07]  /*2090*/  @P1 FMUL.FTZ R4, R3, R4 ;  /* 0x0000000403041220 */ /* 0x001fce0000410000 */
[----:B------:R-:W0:Y:S01]  /*20a0*/  @P1 LDC R10, c[0x0][0x40c] ;  /* 0x00010300ff0a1b82 */ /* 0x000e220000000800 */
[----:B------:R-:W-:Y:S01]  /*20b0*/  @P1 PRMT R3, R26, 0x7632, R3 ;  /* 0x000076321a031816 */ /* 0x000fe20000000003 */
[----:B------:R-:W-:-:S03]  /*20c0*/  @P1 FMUL.FTZ R2, R4, R73 ;  /* 0x0000004904021220 */ /* 0x000fc60000410000 */
[----:B------:R-:W-:Y:S01]  /*20d0*/  @P1 SHF.L.U32 R3, R3, 0x10, RZ ;  /* 0x0000001003031819 */ /* 0x000fe200000006ff */
[----:B-1----:R-:W-:Y:S01]  /*20e0*/  @P1 FMUL.FTZ R4, R5, R6 ;  /* 0x0000000605041220 */ /* 0x002fe20000410000 */
[----:B------:R-:W-:Y:S01]  /*20f0*/  @P1 PRMT R5, R27, 0x7632, R5 ;  /* 0x000076321b051816 */ /* 0x000fe20000000005 */
[----:B------:R-:W1:Y:S02]  /*2100*/  @P1 LDC R9, c[0x0][0x40c] ;  /* 0x00010300ff091b82 */ /* 0x000e640000000800 */
[----:B------:R-:W-:Y:S01]  /*2110*/  @P1 FMUL.FTZ R192, R4, R75 ;  /* 0x0000004b04c01220 */ /* 0x000fe20000410000 */
[----:B------:R-:W-:-:S05]  /*2120*/  @P1 SHF.L.U32 R5, R5, 0x10, RZ ;  /* 0x0000001005051819 */ /* 0x000fca00000006ff */
[----:B------:R-:W3:Y:S01]  /*2130*/  @P1 LDC R8, c[0x0][0x40c] ;  /* 0x00010300ff081b82 */ /* 0x000ee20000000800 */
[----:B--2---:R-:W-:-:S04]  /*2140*/  @P1 FMUL.FTZ R4, R5, R12 ;  /* 0x0000000c05041220 */ /* 0x004fc80000410000 */
[----:B------:R-:W-:Y:S01]  /*2150*/  @P1 FMUL.FTZ R196, R4, R71 ;  /* 0x0000004704c41220 */ /* 0x000fe20000410000 */
[----:B------:R-:W-:Y:S01]  /*2160*/  @P1 SHF.L.U32 R4, R26, 0x10, RZ ;  /* 0x000000101a041819 */ /* 0x000fe200000006ff */
[----:B0-----:R-:W-:Y:S01]  /*2170*/  @P1 FMUL.FTZ R6, R3, R10 ;  /* 0x0000000a03061220 */ /* 0x001fe20000410000 */
[----:B------:R-:W0:Y:S01]  /*2180*/  @P1 LDC R11, c[0x0][0x40c] ;  /* 0x00010300ff0b1b82 */ /* 0x000e220000000800 */
[----:B------:R-:W-:Y:S02]  /*2190*/  @P1 SHF.L.U32 R3, R25, 0x10, RZ ;  /* 0x0000001019031819 */ /* 0x000fe400000006ff */
[----:B------:R-:W-:Y:S01]  /*21a0*/  @P1 FMUL.FTZ R194, R6, R69 ;  /* 0x0000004506c21220 */ /* 0x000fe20000410000 */
[----:B------:R-:W-:-:S04]  /*21b0*/  @P1 SHF.L.U32 R6, R27, 0x10, RZ ;  /* 0x000000101b061819 */ /* 0x000fc800000006ff */
[----:B------:R-:W2:Y:S01]  /*21c0*/  @P1 LDC R5, c[0x0][0x40c] ;  /* 0x00010300ff051b82 */ /* 0x000ea20000000800 */
[----:B-1----:R-:W-:Y:S01]  /*21d0*/  @P1 FMUL.FTZ R9, R4, R9 ;  /* 0x0000000904091220 */ /* 0x002fe20000410000 */
[----:B------:R-:W-:-:S03]  /*21e0*/  @P1 SHF.L.U32 R4, R24, 0x10, RZ ;  /* 0x0000001018041819 */ /* 0x000fc600000006ff */
[----:B------:R-:W-:Y:S01]  /*21f0*/  @P1 FMUL.FTZ R193, R9, R68 ;  /* 0x0000004409c11220 */ /* 0x000fe20000410000 */
[----:B------:R-:W-:Y:S01]  /*2200*/  F2FP.BF16.F32.PACK_AB R9, RZ, R194 ;  /* 0x000000c2ff09723e */ /* 0x000fe200000010ff */
[----:B---3--:R-:W-:Y:S01]  /*2210*/  @P1 FMUL.FTZ R7, R3, R8 ;  /* 0x0000000803071220 */ /* 0x008fe20000410000 */
[----:B------:R-:W-:Y:S02]  /*2220*/  MOV R3, RZ ;  /* 0x000000ff00037202 */ /* 0x000fe40000000f00 */
[----:B------:R-:W-:Y:S01]  /*2230*/  F2FP.BF16.F32.PACK_AB R8, RZ, R2 ;  /* 0x00000002ff08723e */ /* 0x000fe200000010ff */
[----:B------:R-:W-:Y:S01]  /*2240*/  @P1 FMUL.FTZ R3, R7, R74 ;  /* 0x0000004a07031220 */ /* 0x000fe20000410000 */
[----:B------:R-:W-:Y:S01]  /*2250*/  F2FP.BF16.F32.PACK_AB R7, RZ, R193 ;  /* 0x000000c1ff07723e */ /* 0x000fe200000010ff */
[----:B0-----:R-:W-:Y:S01]  /*2260*/  @P1 FMUL.FTZ R11, R6, R11 ;  /* 0x0000000b060b1220 */ /* 0x001fe20000410000 */
[----:B------:R-:W-:-:S03]  /*2270*/  F2FP.BF16.F32.PACK_AB R6, RZ, R192 ;  /* 0x000000c0ff06723e */ /* 0x000fc600000010ff */
[----:B------:R-:W-:Y:S01]  /*2280*/  @P1 FMUL.FTZ R197, R11, R70 ;  /* 0x000000460bc51220 */ /* 0x000fe20000410000 */
[----:B------:R-:W-:Y:S01]  /*2290*/  F2FP.BF16.F32.PACK_AB R11, RZ, R196 ;  /* 0x000000c4ff0b723e */ /* 0x000fe200000010ff */
[----:B--2---:R-:W-:-:S03]  /*22a0*/  @P1 FMUL.FTZ R5, R4, R5 ;  /* 0x0000000504051220 */ /* 0x004fc60000410000 */
[----:B------:R-:W-:Y:S01]  /*22b0*/  F2FP.BF16.F32.PACK_AB R10, RZ, R197 ;  /* 0x000000c5ff0a723e */ /* 0x000fe200000010ff */
[----:B------:R-:W-:Y:S01]  /*22c0*/  @P1 FMUL.FTZ R195, R5, R72 ;  /* 0x0000004805c31220 */ /* 0x000fe20000410000 */
[----:B------:R-:W-:-:S04]  /*22d0*/  F2FP.BF16.F32.PACK_AB R5, RZ, R3 ;  /* 0x00000003ff05723e */ /* 0x000fc800000010ff */
[----:B------:R-:W-:Y:S02]  /*22e0*/  F2FP.BF16.F32.PACK_AB R4, RZ, R195 ;  /* 0x000000c3ff04723e */ /* 0x000fe400000010ff */
[----:B------:R-:W-:Y:S02]  /*22f0*/  PRMT R5, R5, 0x5410, R6 ;  /* 0x0000541005057816 */ /* 0x000fe40000000006 */
[----:B------:R-:W-:Y:S02]  /*2300*/  PRMT R6, R7, 0x5410, R9 ;  /* 0x0000541007067816 */ /* 0x000fe40000000009 */
[----:B------:R-:W-:Y:S02]  /*2310*/  PRMT R7, R10, 0x5410, R11 ;  /* 0x000054100a077816 */ /* 0x000fe4000000000b */
[----:B------:R-:W-:-:S07]  /*2320*/  PRMT R4, R4, 0x5410, R8 ;  /* 0x0000541004047816 */ /* 0x000fce0000000008 */
.L_x_14657:
[----:B------:R-:W0:Y:S01]  /*2330*/  @P1 LDC.64 R8, c[0x0][0x390] ;  /* 0x0000e400ff081b82 */ /* 0x000e220000000a00 */
[C---:B------:R-:W-:Y:S02]  /*2340*/  IADD3 R12, PT, PT, R224.reuse, 0x40, RZ ;  /* 0x00000040e00c7810 */ /* 0x040fe40007ffe0ff */
[----:B------:R-:W-:Y:S02]  /*2350*/  @P1 IADD3 R15, PT, PT, R223, 0x60, RZ ;  /* 0x00000060df0f1810 */ /* 0x000fe40007ffe0ff */
[----:B------:R-:W-:Y:S01]  /*2360*/  @P0 IADD3 R17, PT, PT, R224, 0x60, RZ ;  /* 0x00000060e0110810 */ /* 0x000fe20007ffe0ff */
[----:B------:R-:W-:Y:S02]  /*2370*/  IMAD.WIDE.U32 R12, R12, 0x10, R230 ;  /* 0x000000100c0c7825 */ /* 0x000fe400078e00e6 */
[----:B------:R-:W1:Y:S03]  /*2380*/  @P0 LDC.64 R10, c[0x0][0x3a0] ;  /* 0x0000e800ff0a0b82 */ /* 0x000e660000000a00 */
[----:B------:R0:W-:Y:S02]  /*2390*/  STG.E.128 desc[UR6][R12.64], R4 ;  /* 0x000000040c007986 */ /* 0x0001e4000c101d06 */
[----:B0-----:R-:W-:-:S04]  /*23a0*/  @P1 IMAD.WIDE.U32 R4, R15, 0x10, R8 ;  /* 0x000000100f041825 */ /* 0x001fc800078e0008 */
[----:B-1----:R-:W-:Y:S01]  /*23b0*/  @P0 IMAD.WIDE.U32 R6, R17, 0x10, R10 ;  /* 0x0000001011060825 */ /* 0x002fe200078e000a */
[----:B------:R0:W5:Y:S04]  /*23c0*/  @P1 LDG.E.128 R24, desc[UR6][R4.64] ;  /* 0x0000000604181981 */ /* 0x000168000c1e1d00 */
[----:B-----5:R0:W5:Y:S01]  /*23d0*/  @P0 LDG.E.128 R20, desc[UR6][R6.64] ;  /* 0x0000000606140981 */ /* 0x020162000c1e1d00 */
[----:B------:R-:W-:Y:S05]  /*23e0*/  @!P0 BRA `(.L_x_14658) ;  /* 0x0000000000f88947 */ /* 0x000fea0003800000 */
[----:B------:R-:W-:Y:S02]  /*23f0*/  ISETP.GT.AND P2, PT, R222, RZ, PT ;  /* 0x000000ffde00720c */ /* 0x000fe40003f44270 */
[----:B-----5:R-:W-:-:S11]  /*2400*/  SHF.L.U32 R11, R21, 0x10, RZ ;  /* 0x00000010150b7819 */ /* 0x020fd600000006ff */
[----:B0-----:R-:W0:Y:S01]  /*2410*/  @P2 LDC R5, c[0x0][0x40c] ;  /* 0x00010300ff052b82 */ /* 0x001e220000000800 */
[----:B------:R-:W-:Y:S02]  /*2420*/  @P2 SHF.L.U32 R4, R25, 0x10, RZ ;  /* 0x0000001019042819 */ /* 0x000fe400000006ff */
[----:B------:R-:W-:-:S04]  /*2430*/  @P2 PRMT R12, R27, 0x7632, R12 ;  /* 0x000076321b0c2816 */ /* 0x000fc8000000000c */
[----:B------:R-:W-:Y:S01]  /*2440*/  @P2 SHF.L.U32 R12, R12, 0x10, RZ ;  /* 0x000000100c0c2819 */ /* 0x000fe200000006ff */
[----:B------:R-:W1:Y:S08]  /*2450*/  @P2 LDC R6, c[0x0][0x40c] ;  /* 0x00010300ff062b82 */ /* 0x000e700000000800 */
[----:B------:R-:W2:Y:S01]  /*2460*/  @P2 LDC R8, c[0x0][0x40c] ;  /* 0x00010300ff082b82 */ /* 0x000ea20000000800 */
[----:B0-----:R-:W-:-:S07]  /*2470*/  @P2 FMUL.FTZ R4, R4, R5 ;  /* 0x0000000504042220 */ /* 0x001fce0000410000 */
[----:B------:R-:W0:Y:S01]  /*2480*/  @P2 LDC R7, c[0x0][0x40c] ;  /* 0x00010300ff072b82 */ /* 0x000e220000000800 */
[----:B------:R-:W-:Y:S01]  /*2490*/  @P2 FFMA.FTZ R11, R4, R66, R11 ;  /* 0x00000042040b2223 */ /* 0x000fe2000001000b */
[----:B------:R-:W-:-:S04]  /*24a0*/  @P2 PRMT R4, R24, 0x7632, R4 ;  /* 0x0000763218042816 */ /* 0x000fc80000000004 */
[----:B------:R-:W-:Y:S02]  /*24b0*/  @P2 SHF.L.U32 R5, R4, 0x10, RZ ;  /* 0x0000001004052819 */ /* 0x000fe400000006ff */
[----:B------:R-:W3:Y:S01]  /*24c0*/  @P2 LDC R13, c[0x0][0x40c] ;  /* 0x00010300ff0d2b82 */ /* 0x000ee20000000800 */
[----:B------:R-:W-:Y:S02]  /*24d0*/  PRMT R4, R20, 0x7632, R4 ;  /* 0x0000763214047816 */ /* 0x000fe40000000004 */
[----:B-1----:R-:W-:Y:S02]  /*24e0*/  @P2 FMUL.FTZ R5, R5, R6 ;  /* 0x0000000605052220 */ /* 0x002fe40000410000 */
[----:B------:R-:W-:Y:S02]  /*24f0*/  SHF.L.U32 R10, R4, 0x10, RZ ;  /* 0x00000010040a7819 */ /* 0x000fe400000006ff */
[----:B------:R-:W-:Y:S01]  /*2500*/  PRMT R4, R21, 0x7632, R4 ;  /* 0x0000763215047816 */ /* 0x000fe20000000004 */
[----:B------:R-:W1:Y:S02]  /*2510*/  @P2 LDC R6, c[0x0][0x40c] ;  /* 0x00010300ff062b82 */ /* 0x000e640000000800 */
[----:B------:R-:W-:Y:S01]  /*2520*/  @P2 FFMA.FTZ R10, R5, R65, R10 ;  /* 0x00000041050a2223 */ /* 0x000fe2000001000a */
[----:B------:R-:W-:-:S02]  /*2530*/  @P2 PRMT R5, R25, 0x7632, R5 ;  /* 0x0000763219052816 */ /* 0x000fc40000000005 */
[----:B------:R-:W-:Y:S02]  /*2540*/  SHF.L.U32 R9, R4, 0x10, RZ ;  /* 0x0000001004097819 */ /* 0x000fe400000006ff */
[----:B------:R-:W-:Y:S02]  /*2550*/  @P2 SHF.L.U32 R5, R5, 0x10, RZ ;  /* 0x0000001005052819 */ /* 0x000fe400000006ff */
[----:B------:R-:W-:-:S03]  /*2560*/  F2FP.BF16.F32.PACK_AB R17, RZ, R10 ;  /* 0x0000000aff11723e */ /* 0x000fc600000010ff */
[----:B--2---:R-:W-:Y:S01]  /*2570*/  @P2 FMUL.FTZ R4, R5, R8 ;  /* 0x0000000805042220 */ /* 0x004fe20000410000 */
[----:B------:R-:W-:Y:S02]  /*2580*/  @P2 PRMT R5, R26, 0x7632, R5 ;  /* 0x000076321a052816 */ /* 0x000fe40000000005 */
[----:B------:R-:W-:Y:S01]  /*2590*/  SHF.L.U32 R8, R22, 0x10, RZ ;  /* 0x0000001016087819 */ /* 0x000fe200000006ff */
[----:B------:R-:W-:Y:S01]  /*25a0*/  @P2 FFMA.FTZ R9, R4, R67, R9 ;  /* 0x0000004304092223 */ /* 0x000fe20000010009 */
[----:B------:R-:W-:Y:S02]  /*25b0*/  @P2 SHF.L.U32 R4, R26, 0x10, RZ ;  /* 0x000000101a042819 */ /* 0x000fe400000006ff */
[----:B------:R-:W-:Y:S02]  /*25c0*/  @P2 SHF.L.U32 R5, R5, 0x10, RZ ;  /* 0x0000001005052819 */ /* 0x000fe400000006ff */
[----:B------:R-:W-:Y:S01]  /*25d0*/  F2FP.BF16.F32.PACK_AB R14, RZ, R9 ;  /* 0x00000009ff0e723e */ /* 0x000fe200000010ff */
[----:B0-----:R-:W-:Y:S01]  /*25e0*/  @P2 FMUL.FTZ R7, R4, R7 ;  /* 0x0000000704072220 */ /* 0x001fe20000410000 */
[----:B------:R-:W-:-:S03]  /*25f0*/  PRMT R4, R22, 0x7632, R4 ;  /* 0x0000763216047816 */ /* 0x000fc60000000004 */
[----:B------:R-:W-:Y:S01]  /*2600*/  @P2 FFMA.FTZ R8, R7, R60, R8 ;  /* 0x0000003c07082223 */ /* 0x000fe20000010008 */
[----:B------:R-:W-:Y:S01]  /*2610*/  SHF.L.U32 R7, R4, 0x10, RZ ;  /* 0x0000001004077819 */ /* 0x000fe200000006ff */
[----:B-1----:R-:W-:Y:S01]  /*2620*/  @P2 FMUL.FTZ R4, R5, R6 ;  /* 0x0000000605042220 */ /* 0x002fe20000410000 */
[----:B------:R-:W-:Y:S01]  /*2630*/  SHF.L.U32 R6, R23, 0x10, RZ ;  /* 0x0000001017067819 */ /* 0x000fe200000006ff */
[----:B------:R-:W0:Y:S01]  /*2640*/  @P2 LDC R5, c[0x0][0x40c] ;  /* 0x00010300ff052b82 */ /* 0x000e220000000800 */
[----:B------:R-:W-:Y:S01]  /*2650*/  F2FP.BF16.F32.PACK_AB R18, RZ, R8 ;  /* 0x00000008ff12723e */ /* 0x000fe200000010ff */
[----:B------:R-:W-:Y:S01]  /*2660*/  @P2 FFMA.FTZ R7, R4, R61, R7 ;  /* 0x0000003d04072223 */ /* 0x000fe20000010007 */
[----:B------:R-:W-:-:S04]  /*2670*/  @P2 SHF.L.U32 R4, R27, 0x10, RZ ;  /* 0x000000101b042819 */ /* 0x000fc800000006ff */
[----:B------:R-:W-:Y:S01]  /*2680*/  F2FP.BF16.F32.PACK_AB R19, RZ, R7 ;  /* 0x00000007ff13723e */ /* 0x000fe200000010ff */
[----:B---3--:R-:W-:Y:S01]  /*2690*/  @P2 FMUL.FTZ R13, R4, R13 ;  /* 0x0000000d040d2220 */ /* 0x008fe20000410000 */
[----:B------:R-:W-:-:S03]  /*26a0*/  @P2 SHF.L.U32 R4, R24, 0x10, RZ ;  /* 0x0000001018042819 */ /* 0x000fc600000006ff */
        /* <DEDUP_REMOVED lines=9> */
[----:B------:R-:W-:-:S03]  /*2740*/  F2FP.BF16.F32.PACK_AB R12, RZ, R5 ;  /* 0x00000005ff0c723e */ /* 0x000fc600000010ff */
[----:B------:R-:W-:Y:S01]  /*2750*/  @P2 FFMA.FTZ R4, R13, R63, R4 ;  /* 0x0000003f0d042223 */ /* 0x000fe20000010004 */
[----:B------:R-:W-:Y:S02]  /*2760*/  F2FP.BF16.F32.PACK_AB R13, RZ, R11 ;  /* 0x0000000bff0d723e */ /* 0x000fe400000010ff */
[----:B------:R-:W-:Y:S02]  /*2770*/  PRMT R12, R12, 0x5410, R17 ;  /* 0x000054100c0c7816 */ /* 0x000fe40000000011 */
[----:B------:R-:W-:Y:S02]  /*2780*/  F2FP.BF16.F32.PACK_AB R16, RZ, R4 ;  /* 0x00000004ff10723e */ /* 0x000fe400000010ff */
[----:B------:R-:W-:Y:S02]  /*2790*/  PRMT R13, R13, 0x5410, R14 ;  /* 0x000054100d0d7816 */ /* 0x000fe4000000000e */
[----:B------:R-:W-:Y:S02]  /*27a0*/  PRMT R14, R18, 0x5410, R19 ;  /* 0x00005410120e7816 */ /* 0x000fe40000000013 */
[----:B------:R-:W-:Y:S01]  /*27b0*/  PRMT R15, R15, 0x5410, R16 ;  /* 0x000054100f0f7816 */ /* 0x000fe20000000010 */
[----:B------:R-:W-:Y:S06]  /*27c0*/  BRA `(.L_x_14659) ;  /* 0x0000000000dc7947 */ /* 0x000fec0003800000 */
.L_x_14658:
[----:B0-----:R-:W0:Y:S01]  /*27d0*/  @P1 LDC R5, c[0x0][0x40c] ;  /* 0x00010300ff051b82 */ /* 0x001e220000000800 */
[----:B------:R-:W-:Y:S02]  /*27e0*/  @P1 PRMT R4, R24, 0x7632, R4 ;  /* 0x0000763218041816 */ /* 0x000fe40000000004 */
[----:B------:R-:W-:Y:S01]  /*27f0*/  CS2R R10, SRZ ;  /* 0x00000000000a7805 */ /* 0x000fe2000001ff00 */
[----:B------:R-:W-:Y:S01]  /*2800*/  HFMA2 R9, -RZ, RZ, 0, 0 ;  /* 0x00000000ff097431 */ /* 0x000fe200000001ff */
[----:B------:R-:W-:Y:S02]  /*2810*/  MOV R7, RZ ;  /* 0x000000ff00077202 */ /* 0x000fe40000000f00 */
[----:B------:R-:W-:Y:S01]  /*2820*/  @P1 SHF.L.U32 R4, R4, 0x10, RZ ;  /* 0x0000001004041819 */ /* 0x000fe200000006ff */
[----:B------:R-:W1:Y:S08]  /*2830*/  @P1 LDC R6, c[0x0][0x40c] ;  /* 0x00010300ff061b82 */ /* 0x000e700000000800 */
[----:B------:R-:W2:Y:S01]  /*2840*/  @P1 LDC R8, c[0x0][0x40c] ;  /* 0x00010300ff081b82 */ /* 0x000ea20000000800 */
[----:B0-----:R-:W-:Y:S01]  /*2850*/  @P1 FMUL.FTZ R4, R4, R5 ;  /* 0x0000000504041220 */ /* 0x001fe20000410000 */
[----:B------:R-:W-:-:S06]  /*2860*/  @P1 PRMT R5, R25, 0x7632, R5 ;  /* 0x0000763219051816 */ /* 0x000fcc0000000005 */
[----:B------:R-:W0:Y:S01]  /*2870*/  @P1 LDC R12, c[0x0][0x40c] ;  /* 0x00010300ff0c1b82 */ /* 0x000e220000000800 */
[----:B------:R-:W-:Y:S01]  /*2880*/  @P1 FMUL.FTZ R10, R4, R65 ;  /* 0x00000041040a1220 */ /* 0x000fe20000410000 */
[----:B------:R-:W-:-:S05]  /*2890*/  @P1 SHF.L.U32 R5, R5, 0x10, RZ ;  /* 0x0000001005051819 */ /* 0x000fca00000006ff */
[----:B-1----:R-:W-:Y:S01]  /*28a0*/  @P1 FMUL.FTZ R4, R5, R6 ;  /* 0x0000000605041220 */ /* 0x002fe20000410000 */
[----:B------:R-:W-:Y:S01]  /*28b0*/  @P1 PRMT R5, R26, 0x7632, R5 ;  /* 0x000076321a051816 */ /* 0x000fe20000000005 */
[----:B------:R-:W1:Y:S02]  /*28c0*/  @P1 LDC R6, c[0x0][0x40c] ;  /* 0x00010300ff061b82 */ /* 0x000e640000000800 */
[----:B------:R-:W-:Y:S01]  /*28d0*/  @P1 FMUL.FTZ R9, R4, R67 ;  /* 0x0000004304091220 */ /* 0x000fe20000410000 */
[----:B------:R-:W-:-:S04]  /*28e0*/  @P1 SHF.L.U32 R5, R5, 0x10, RZ ;  /* 0x0000001005051819 */ /* 0x000fc800000006ff */
[----:B------:R-:W-:Y:S01]  /*28f0*/  F2FP.BF16.F32.PACK_AB R14, RZ, R9 ;  /* 0x00000009ff0e723e */ /* 0x000fe200000010ff */
[----:B--2---:R-:W-:Y:S01]  /*2900*/  @P1 FMUL.FTZ R4, R5, R8 ;  /* 0x0000000805041220 */ /* 0x004fe20000410000 */
[----:B------:R-:W-:Y:S01]  /*2910*/  @P1 PRMT R5, R27, 0x7632, R5 ;  /* 0x000076321b051816 */ /* 0x000fe20000000005 */
[----:B------:R-:W2:Y:S02]  /*2920*/  @P1 LDC R8, c[0x0][0x40c] ;  /* 0x00010300ff081b82 */ /* 0x000ea40000000800 */
[----:B------:R-:W-:Y:S01]  /*2930*/  @P1 FMUL.FTZ R7, R4, R61 ;  /* 0x0000003d04071220 */ /* 0x000fe20000410000 */
[----:B------:R-:W-:Y:S01]  /*2940*/  @P1 SHF.L.U32 R5, R5, 0x10, RZ ;  /* 0x0000001005051819 */ /* 0x000fe200000006ff */
[----:B------:R-:W-:-:S03]  /*2950*/  HFMA2 R4, -RZ, RZ, 0, 0 ;  /* 0x00000000ff047431 */ /* 0x000fc600000001ff */
[----:B------:R-:W-:Y:S01]  /*2960*/  F2FP.BF16.F32.PACK_AB R17, RZ, R7 ;  /* 0x00000007ff11723e */ /* 0x000fe200000010ff */
[----:B-1----:R-:W-:Y:S01]  /*2970*/  @P1 FMUL.FTZ R6, R5, R6 ;  /* 0x0000000605061220 */ /* 0x002fe20000410000 */
[----:B------:R-:W-:-:S03]  /*2980*/  @P1 SHF.L.U32 R5, R25, 0x10, RZ ;  /* 0x0000001019051819 */ /* 0x000fc600000006ff */
[----:B------:R-:W-:Y:S02]  /*2990*/  @P1 FMUL.FTZ R4, R6, R63 ;  /* 0x0000003f06041220 */ /* 0x000fe40000410000 */
[----:B------:R-:W1:Y:S03]  /*29a0*/  @P1 LDC R6, c[0x0][0x40c] ;  /* 0x00010300ff061b82 */ /* 0x000e660000000800 */
[----:B------:R-:W-:Y:S01]  /*29b0*/  F2FP.BF16.F32.PACK_AB R19, RZ, R4 ;  /* 0x00000004ff13723e */ /* 0x000fe200000010ff */
[----:B--2---:R-:W-:Y:S01]  /*29c0*/  @P1 FMUL.FTZ R5, R5, R8 ;  /* 0x0000000805051220 */ /* 0x004fe20000410000 */
[----:B------:R-:W-:-:S03]  /*29d0*/  MOV R8, RZ ;  /* 0x000000ff00087202 */ /* 0x000fc60000000f00 */
[----:B------:R-:W-:Y:S01]  /*29e0*/  @P1 FMUL.FTZ R11, R5, R66 ;  /* 0x00000042050b1220 */ /* 0x000fe20000410000 */
[----:B------:R-:W-:-:S05]  /*29f0*/  @P1 SHF.L.U32 R5, R26, 0x10, RZ ;  /* 0x000000101a051819 */ /* 0x000fca00000006ff */
[----:B0-----:R-:W-:Y:S02]  /*2a00*/  @P1 FMUL.FTZ R5, R5, R12 ;  /* 0x0000000c05051220 */ /* 0x001fe40000410000 */
[----:B------:R-:W0:Y:S02]  /*2a10*/  @P1 LDC R12, c[0x0][0x40c] ;  /* 0x00010300ff0c1b82 */ /* 0x000e240000000800 */
[----:B------:R-:W-:Y:S01]  /*2a20*/  @P1 FMUL.FTZ R8, R5, R60 ;  /* 0x0000003c05081220 */ /* 0x000fe20000410000 */
[----:B------:R-:W-:-:S04]  /*2a30*/  @P1 SHF.L.U32 R5, R27, 0x10, RZ ;  /* 0x000000101b051819 */ /* 0x000fc800000006ff */
[----:B------:R-:W-:Y:S01]  /*2a40*/  F2FP.BF16.F32.PACK_AB R15, RZ, R8 ;  /* 0x00000008ff0f723e */ /* 0x000fe200000010ff */
[----:B-1----:R-:W-:Y:S01]  /*2a50*/  @P1 FMUL.FTZ R5, R5, R6 ;  /* 0x0000000605051220 */ /* 0x002fe20000410000 */
[----:B------:R-:W-:-:S03]  /*2a60*/  HFMA2 R6, -RZ, RZ, 0, 0 ;  /* 0x00000000ff067431 */ /* 0x000fc600000001ff */
[----:B------:R-:W-:Y:S01]  /*2a70*/  @P1 FMUL.FTZ R6, R5, R62 ;  /* 0x0000003e05061220 */ /* 0x000fe20000410000 */
[----:B------:R-:W-:-:S04]  /*2a80*/  @P1 SHF.L.U32 R5, R24, 0x10, RZ ;  /* 0x0000001018051819 */ /* 0x000fc800000006ff */
[----:B------:R-:W-:Y:S01]  /*2a90*/  F2FP.BF16.F32.PACK_AB R18, RZ, R6 ;  /* 0x00000006ff12723e */ /* 0x000fe200000010ff */
[----:B0-----:R-:W-:Y:S01]  /*2aa0*/  @P1 FMUL.FTZ R13, R5, R12 ;  /* 0x0000000c050d1220 */ /* 0x001fe20000410000 */
[----:B------:R-:W-:Y:S02]  /*2ab0*/  MOV R5, RZ ;  /* 0x000000ff00057202 */ /* 0x000fe40000000f00 */
        /* <DEDUP_REMOVED lines=8> */
.L_x_14659:
[C---:B------:R-:W-:Y:S02]  /*2b40*/  IADD3 R16, PT, PT, R224.reuse, 0x60, RZ ;  /* 0x00000060e0107810 */ /* 0x040fe40007ffe0ff */
[----:B------:R-:W-:Y:S02]  /*2b50*/  @P1 IADD3 R19, PT, PT, R223, 0x80, RZ ;  /* 0x00000080df131810 */ /* 0x000fe40007ffe0ff */
[----:B------:R-:W-:Y:S01]  /*2b60*/  @P0 IADD3 R189, PT, PT, R224, 0x80, RZ ;  /* 0x00000080e0bd0810 */ /* 0x000fe20007ffe0ff */
[----:B------:R-:W-:-:S05]  /*2b70*/  IMAD.WIDE.U32 R16, R16, 0x10, R230 ;  /* 0x0000001010107825 */ /* 0x000fca00078e00e6 */
[----:B------:R0:W-:Y:S02]  /*2b80*/  STG.E.128 desc[UR6][R16.64], R12 ;  /* 0x0000000c10007986 */ /* 0x0001e4000c101d06 */
[----:B0-----:R-:W0:Y:S08]  /*2b90*/  @P1 LDC.64 R12, c[0x0][0x390] ;  /* 0x0000e400ff0c1b82 */ /* 0x001e300000000a00 */
[----:B------:R-:W1:Y:S01]  /*2ba0*/  @P0 LDC.64 R16, c[0x0][0x3a0] ;  /* 0x0000e800ff100b82 */ /* 0x000e620000000a00 */
[----:B0-----:R-:W-:-:S05]  /*2bb0*/  @P1 IMAD.WIDE.U32 R14, R19, 0x10, R12 ;  /* 0x00000010130e1825 */ /* 0x001fca00078e000c */
[----:B------:R0:W5:Y:S01]  /*2bc0*/  @P1 LDG.E.128 R24, desc[UR6][R14.64] ;  /* 0x000000060e181981 */ /* 0x000162000c1e1d00 */
[----:B-1----:R-:W-:-:S05]  /*2bd0*/  @P0 IMAD.WIDE.U32 R12, R189, 0x10, R16 ;  /* 0x00000010bd0c0825 */ /* 0x002fca00078e0010 */
[----:B-----5:R0:W5:Y:S01]  /*2be0*/  @P0 LDG.E.128 R20, desc[UR6][R12.64] ;  /* 0x000000060c140981 */ /* 0x020162000c1e1d00 */
[----:B------:R-:W-:Y:S05]  /*2bf0*/  @!P0 BRA `(.L_x_14660) ;  /* 0x0000000000fc8947 */ /* 0x000fea0003800000 */
[----:B------:R-:W-:Y:S02]  /*2c00*/  ISETP.GT.AND P2, PT, R222, RZ, PT ;  /* 0x000000ffde00720c */ /* 0x000fe40003f44270 */
[----:B-----5:R-:W-:Y:S02]  /*2c10*/  SHF.L.U32 R19, R21, 0x10, RZ ;  /* 0x0000001015137819 */ /* 0x020fe400000006ff */
[----:B------:R-:W-:-:S09]  /*2c20*/  SHF.L.U32 R16, R22, 0x10, RZ ;  /* 0x0000001016107819 */ /* 0x000fd200000006ff */
[----:B0-----:R-:W0:Y:S01]  /*2c30*/  @P2 LDC R13, c[0x0][0x40c] ;  /* 0x00010300ff0d2b82 */ /* 0x001e220000000800 */
[----:B------:R-:W-:-:S07]  /*2c40*/  @P2 SHF.L.U32 R12, R25, 0x10, RZ ;  /* 0x00000010190c2819 */ /* 0x000fce00000006ff */
[----:B------:R-:W1:Y:S08]  /*2c50*/  @P2 LDC R15, c[0x0][0x40c] ;  /* 0x00010300ff0f2b82 */ /* 0x000e700000000800 */
[----:B------:R-:W2:Y:S01]  /*2c60*/  @P2 LDC R189, c[0x0][0x40c] ;  /* 0x00010300ffbd2b82 */ /* 0x000ea20000000800 */
[----:B0-----:R-:W-:Y:S01]  /*2c70*/  @P2 FMUL.FTZ R12, R12, R13 ;  /* 0x0000000d0c0c2220 */ /* 0x001fe20000410000 */
[----:B------:R-:W-:-:S03]  /*2c80*/  PRMT R13, R20, 0x7632, R13 ;  /* 0x00007632140d7816 */ /* 0x000fc6000000000d */
[----:B------:R-:W-:Y:S01]  /*2c90*/  @P2 FFMA.FTZ R19, R12, R58, R19 ;  /* 0x0000003a0c132223 */ /* 0x000fe20000010013 */
[----:B------:R-:W-:Y:S02]  /*2ca0*/  @P2 PRMT R12, R24, 0x7632, R12 ;  /* 0x00007632180c2816 */ /* 0x000fe4000000000c */
[----:B------:R-:W-:Y:S02]  /*2cb0*/  SHF.L.U32 R18, R13, 0x10, RZ ;  /* 0x000000100d127819 */ /* 0x000fe400000006ff */
[----:B------:R-:W-:Y:S02]  /*2cc0*/  @P2 SHF.L.U32 R14, R12, 0x10, RZ ;  /* 0x000000100c0e2819 */ /* 0x000fe400000006ff */
[----:B------:R-:W0:Y:S03]  /*2cd0*/  @P2 LDC R12, c[0x0][0x40c] ;  /* 0x00010300ff0c2b82 */ /* 0x000e260000000800 */
[----:B-1----:R-:W-:Y:S01]  /*2ce0*/  @P2 FMUL.FTZ R13, R14, R15 ;  /* 0x0000000f0e0d2220 */ /* 0x002fe20000410000 */
[----:B------:R-:W-:-:S03]  /*2cf0*/  @P2 PRMT R14, R25, 0x7632, R14 ;  /* 0x00007632190e2816 */ /* 0x000fc6000000000e */
[----:B------:R-:W-:Y:S01]  /*2d00*/  @P2 FFMA.FTZ R18, R13, R57, R18 ;  /* 0x000000390d122223 */ /* 0x000fe20000010012 */
[----:B------:R-:W-:Y:S02]  /*2d10*/  PRMT R13, R21, 0x7632, R13 ;  /* 0x00007632150d7816 */ /* 0x000fe4000000000d */
[----:B------:R-:W-:Y:S02]  /*2d20*/  @P2 SHF.L.U32 R15, R14, 0x10, RZ ;  /* 0x000000100e0f2819 */ /* 0x000fe400000006ff */
[----:B------:R-:W-:Y:S02]  /*2d30*/  SHF.L.U32 R17, R13, 0x10, RZ ;  /* 0x000000100d117819 */ /* 0x000fe400000006ff */
[----:B------:R-:W1:Y:S01]  /*2d40*/  @P2 LDC R13, c[0x0][0x40c] ;  /* 0x00010300ff0d2b82 */ /* 0x000e620000000800 */
[----:B------:R-:W-:Y:S01]  /*2d50*/  PRMT R14, R22, 0x7632, R14 ;  /* 0x00007632160e7816 */ /* 0x000fe2000000000e */
[----:B0-----:R-:W-:Y:S01]  /*2d60*/  @P2 FMUL.FTZ R12, R15, R12 ;  /* 0x0000000c0f0c2220 */ /* 0x001fe20000410000 */
[----:B------:R-:W-:-:S03]  /*2d70*/  @P2 PRMT R15, R26, 0x7632, R15 ;  /* 0x000076321a0f2816 */ /* 0x000fc6000000000f */
[----:B------:R-:W-:Y:S01]  /*2d80*/  @P2 FFMA.FTZ R17, R12, R59, R17 ;  /* 0x0000003b0c112223 */ /* 0x000fe20000010011 */
[----:B------:R-:W-:Y:S02]  /*2d90*/  @P2 SHF.L.U32 R12, R26, 0x10, RZ ;  /* 0x000000101a0c2819 */ /* 0x000fe400000006ff */
[----:B------:R-:W-:Y:S02]  /*2da0*/  @P2 SHF.L.U32 R188, R15, 0x10, RZ ;  /* 0x000000100fbc2819 */ /* 0x000fe400000006ff */
[----:B------:R-:W-:Y:S01]  /*2db0*/  SHF.L.U32 R15, R14, 0x10, RZ ;  /* 0x000000100e0f7819 */ /* 0x000fe200000006ff */
[----:B--2---:R-:W-:Y:S01]  /*2dc0*/  @P2 FMUL.FTZ R189, R12, R189 ;  /* 0x000000bd0cbd2220 */ /* 0x004fe20000410000 */
[----:B------:R-:W-:Y:S01]  /*2dd0*/  SHF.L.U32 R14, R23, 0x10, RZ ;  /* 0x00000010170e7819 */ /* 0x000fe200000006ff */
[----:B------:R-:W0:Y:S01]  /*2de0*/  @P2 LDC R12, c[0x0][0x40c] ;  /* 0x00010300ff0c2b82 */ /* 0x000e220000000800 */
[----:B------:R-:W-:Y:S01]  /*2df0*/  F2FP.BF16.F32.PACK_AB R217, RZ, R17 ;  /* 0x00000011ffd9723e */ /* 0x000fe200000010ff */
[----:B-1----:R-:W-:Y:S01]  /*2e00*/  @P2 FMUL.FTZ R188, R188, R13 ;  /* 0x0000000dbcbc2220 */ /* 0x002fe20000410000 */
[----:B------:R-:W-:Y:S01]  /*2e10*/  @P2 FFMA.FTZ R16, R189, R52, R16 ;  /* 0x00000034bd102223 */ /* 0x000fe20000010010 */
[----:B------:R-:W-:-:S02]  /*2e20*/  @P2 SHF.L.U32 R189, R27, 0x10, RZ ;  /* 0x000000101bbd2819 */ /* 0x000fc400000006ff */
[----:B------:R-:W-:Y:S01]  /*2e30*/  @P2 FFMA.FTZ R15, R188, R53, R15 ;  /* 0x00000035bc0f2223 */ /* 0x000fe2000001000f */
[----:B------:R-:W-:Y:S01]  /*2e40*/  @P2 SHF.L.U32 R188, R24, 0x10, RZ ;  /* 0x0000001018bc2819 */ /* 0x000fe200000006ff */
[----:B------:R-:W1:Y:S01]  /*2e50*/  @P2 LDC R13, c[0x0][0x40c] ;  /* 0x00010300ff0d2b82 */ /* 0x000e620000000800 */
[----:B------:R-:W-:Y:S02]  /*2e60*/  F2FP.BF16.F32.PACK_AB R190, RZ, R16 ;  /* 0x00000010ffbe723e */ /* 0x000fe400000010ff */
[----:B------:R-:W-:-:S04]  /*2e70*/  F2FP.BF16.F32.PACK_AB R216, RZ, R15 ;  /* 0x0000000fffd8723e */ /* 0x000fc800000010ff */
[----:B------:R-:W-:Y:S01]  /*2e80*/  PRMT R190, R190, 0x5410, R216 ;  /* 0x00005410bebe7816 */ /* 0x000fe200000000d8 */
[----:B0-----:R-:W-:Y:S02]  /*2e90*/  @P2 FMUL.FTZ R189, R189, R12 ;  /* 0x0000000cbdbd2220 */ /* 0x001fe40000410000 */
[----:B------:R-:W0:Y:S02]  /*2ea0*/  @P2 LDC R12, c[0x0][0x40c] ;  /* 0x00010300ff0c2b82 */ /* 0x000e240000000800 */
[----:B------:R-:W-:Y:S01]  /*2eb0*/  @P2 FFMA.FTZ R14, R189, R54, R14 ;  /* 0x00000036bd0e2223 */ /* 0x000fe2000001000e */
[----:B------:R-:W-:Y:S01]  /*2ec0*/  @P2 PRMT R189, R27, 0x7632, R189 ;  /* 0x000076321bbd2816 */ /* 0x000fe200000000bd */
[----:B-1----:R-:W-:Y:S01]  /*2ed0*/  @P2 FMUL.FTZ R188, R188, R13 ;  /* 0x0000000dbcbc2220 */ /* 0x002fe20000410000 */
[----:B------:R-:W-:Y:S02]  /*2ee0*/  SHF.L.U32 R13, R20, 0x10, RZ ;  /* 0x00000010140d7819 */ /* 0x000fe400000006ff */
[----:B------:R-:W-:-:S02]  /*2ef0*/  @P2 SHF.L.U32 R189, R189, 0x10, RZ ;  /* 0x00000010bdbd2819 */ /* 0x000fc400000006ff */
[----:B------:R-:W-:Y:S01]  /*2f00*/  F2FP.BF16.F32.PACK_AB R214, RZ, R14 ;  /* 0x0000000effd6723e */ /* 0x000fe200000010ff */
[----:B------:R-:W-:Y:S01]  /*2f10*/  @P2 FFMA.FTZ R13, R188, R56, R13 ;  /* 0x00000038bc0d2223 */ /* 0x000fe2000001000d */
[----:B------:R-:W-:-:S04]  /*2f20*/  PRMT R188, R23, 0x7632, R188 ;  /* 0x0000763217bc7816 */ /* 0x000fc800000000bc */
[----:B------:R-:W-:Y:S02]  /*2f30*/  SHF.L.U32 R188, R188, 0x10, RZ ;  /* 0x00000010bcbc7819 */ /* 0x000fe400000006ff */
[----:B------:R-:W-:Y:S01]  /*2f40*/  F2FP.BF16.F32.PACK_AB R215, RZ, R13 ;  /* 0x0000000dffd7723e */ /* 0x000fe200000010ff */
[----:B0-----:R-:W-:Y:S01]  /*2f50*/  @P2 FMUL.FTZ R189, R189, R12 ;  /* 0x0000000cbdbd2220 */ /* 0x001fe20000410000 */
[----:B------:R-:W-:-:S03]  /*2f60*/  @!P2 MOV R12, R188 ;  /* 0x000000bc000ca202 */ /* 0x000fc60000000f00 */
        /* <DEDUP_REMOVED lines=8> */
.L_x_14660:
[----:B0-----:R-:W0:Y:S01]  /*2ff0*/  @P1 LDC R13, c[0x0][0x40c] ;  /* 0x00010300ff0d1b82 */ /* 0x001e220000000800 */
[----:B------:R-:W-:Y:S01]  /*3000*/  @P1 PRMT R12, R24, 0x7632, R12 ;  /* 0x00007632180c1816 */ /* 0x000fe2000000000c */
[----:B------:R-:W-:Y:S01]  /*3010*/  HFMA2 R18, -RZ, RZ, 0, 0 ;  /* 0x00000000ff127431 */ /* 0x000fe200000001ff */
[----:B------:R-:W-:Y:S02]  /*3020*/  MOV R17, RZ ;  /* 0x000000ff00117202 */ /* 0x000fe40000000f00 */
[----:B------:R-:W-:Y:S02]  /*3030*/  @P1 SHF.L.U32 R12, R12, 0x10, RZ ;  /* 0x000000100c0c1819 */ /* 0x000fe400000006ff */
[----:B------:R-:W-:Y:S01]  /*3040*/  @P1 PRMT R15, R27, 0x7632, R15 ;  /* 0x000076321b0f1816 */ /* 0x000fe2000000000f */
[----:B------:R-:W1:Y:S01]  /*3050*/  @P1 LDC R14, c[0x0][0x40c] ;  /* 0x00010300ff0e1b82 */ /* 0x000e620000000800 */
[----:B------:R-:W-:Y:S02]  /*3060*/  @P1 SHF.L.U32 R188, R24, 0x10, RZ ;  /* 0x0000001018bc1819 */ /* 0x000fe400000006ff */
[----:B------:R-:W-:Y:S01]  /*3070*/  @P1 SHF.L.U32 R19, R15, 0x10, RZ ;  /* 0x000000100f131819 */ /* 0x000fe200000006ff */
[----:B------:R-:W-:-:S04]  /*3080*/  HFMA2 R15, -RZ, RZ, 0, 0 ;  /* 0x00000000ff0f7431 */ /* 0x000fc800000001ff */
[----:B------:R-:W2:Y:S01]  /*3090*/  @P1 LDC R16, c[0x0][0x40c] ;  /* 0x00010300ff101b82 */ /* 0x000ea20000000800 */
[----:B0-----:R-:W-:Y:S01]  /*30a0*/  @P1 FMUL.FTZ R12, R12, R13 ;  /* 0x0000000d0c0c1220 */ /* 0x001fe20000410000 */
[----:B------:R-:W-:-:S03]  /*30b0*/  @P1 PRMT R13, R25, 0x7632, R13 ;  /* 0x00007632190d1816 */ /* 0x000fc6000000000d */
[----:B------:R-:W-:Y:S01]  /*30c0*/  @P1 FMUL.FTZ R18, R12, R57 ;  /* 0x000000390c121220 */ /* 0x000fe20000410000 */
[----:B------:R-:W-:Y:S02]  /*30d0*/  @P1 SHF.L.U32 R13, R13, 0x10, RZ ;  /* 0x000000100d0d1819 */ /* 0x000fe400000006ff */
[----:B------:R-:W0:Y:S03]  /*30e0*/  @P1 LDC R12, c[0x0][0x40c] ;  /* 0x00010300ff0c1b82 */ /* 0x000e260000000800 */
[----:B-1----:R-:W-:Y:S01]  /*30f0*/  @P1 FMUL.FTZ R14, R13, R14 ;  /* 0x0000000e0d0e1220 */ /* 0x002fe20000410000 */
[----:B------:R-:W-:-:S03]  /*3100*/  @P1 PRMT R13, R26, 0x7632, R13 ;  /* 0x000076321a0d1816 */ /* 0x000fc6000000000d */
[----:B------:R-:W-:Y:S01]  /*3110*/  @P1 FMUL.FTZ R17, R14, R59 ;  /* 0x0000003b0e111220 */ /* 0x000fe20000410000 */
[----:B------:R-:W-:-:S04]  /*3120*/  @P1 SHF.L.U32 R13, R13, 0x10, RZ ;  /* 0x000000100d0d1819 */ /* 0x000fc800000006ff */
[----:B------:R-:W-:Y:S01]  /*3130*/  F2FP.BF16.F32.PACK_AB R217, RZ, R17 ;  /* 0x00000011ffd9723e */ /* 0x000fe200000010ff */
[----:B--2---:R-:W-:Y:S02]  /*3140*/  @P1 FMUL.FTZ R14, R13, R16 ;  /* 0x000000100d0e1220 */ /* 0x004fe40000410000 */
[----:B------:R-:W1:Y:S02]  /*3150*/  @P1 LDC R13, c[0x0][0x40c] ;  /* 0x00010300ff0d1b82 */ /* 0x000e640000000800 */
[----:B------:R-:W-:-:S05]  /*3160*/  @P1 FMUL.FTZ R15, R14, R53 ;  /* 0x000000350e0f1220 */ /* 0x000fca0000410000 */
[----:B------:R-:W-:Y:S01]  /*3170*/  F2FP.BF16.F32.PACK_AB R216, RZ, R15 ;  /* 0x0000000fffd8723e */ /* 0x000fe200000010ff */
[----:B0-----:R-:W-:Y:S01]  /*3180*/  @P1 FMUL.FTZ R16, R19, R12 ;  /* 0x0000000c13101220 */ /* 0x001fe20000410000 */
[----:B------:R-:W-:Y:S01]  /*3190*/  MOV R12, RZ ;  /* 0x000000ff000c7202 */ /* 0x000fe20000000f00 */
[----:B------:R-:W0:Y:S01]  /*31a0*/  @P1 LDC R14, c[0x0][0x40c] ;  /* 0x00010300ff0e1b82 */ /* 0x000e220000000800 */
[----:B------:R-:W-:Y:S02]  /*31b0*/  HFMA2 R19, -RZ, RZ, 0, 0 ;  /* 0x00000000ff137431 */ /* 0x000fe400000001ff */
[----:B------:R-:W-:Y:S01]  /*31c0*/  @P1 FMUL.FTZ R12, R16, R55 ;  /* 0x00000037100c1220 */ /* 0x000fe20000410000 */
[----:B------:R-:W-:-:S04]  /*31d0*/  @P1 SHF.L.U32 R16, R25, 0x10, RZ ;  /* 0x0000001019101819 */ /* 0x000fc800000006ff */
[----:B------:R-:W-:Y:S01]  /*31e0*/  F2FP.BF16.F32.PACK_AB R191, RZ, R12 ;  /* 0x0000000cffbf723e */ /* 0x000fe200000010ff */
[----:B-1----:R-:W-:Y:S02]  /*31f0*/  @P1 FMUL.FTZ R189, R16, R13 ;  /* 0x0000000d10bd1220 */ /* 0x002fe40000410000 */
[----:B------:R-:W1:Y:S02]  /*3200*/  @P1 LDC R13, c[0x0][0x40c] ;  /* 0x00010300ff0d1b82 */ /* 0x000e640000000800 */
[----:B------:R-:W-:Y:S01]  /*3210*/  @P1 FMUL.FTZ R19, R189, R58 ;  /* 0x0000003abd131220 */ /* 0x000fe20000410000 */
[----:B------:R-:W-:-:S05]  /*3220*/  @P1 SHF.L.U32 R189, R27, 0x10, RZ ;  /* 0x000000101bbd1819 */ /* 0x000fca00000006ff */
[----:B------:R-:W2:Y:S01]  /*3230*/  @P1 LDC R16, c[0x0][0x40c] ;  /* 0x00010300ff101b82 */ /* 0x000ea20000000800 */
[----:B0-----:R-:W-:Y:S01]  /*3240*/  @P1 FMUL.FTZ R189, R189, R14 ;  /* 0x0000000ebdbd1220 */ /* 0x001fe20000410000 */
[----:B------:R-:W-:-:S03]  /*3250*/  MOV R14, RZ ;  /* 0x000000ff000e7202 */ /* 0x000fc60000000f00 */
[----:B------:R-:W-:-:S05]  /*3260*/  @P1 FMUL.FTZ R14, R189, R54 ;  /* 0x00000036bd0e1220 */ /* 0x000fca0000410000 */
[----:B------:R-:W-:-:S04]  /*3270*/  F2FP.BF16.F32.PACK_AB R215, RZ, R14 ;  /* 0x0000000effd7723e */ /* 0x000fc800000010ff */
[----:B------:R-:W-:Y:S01]  /*3280*/  PRMT R191, R215, 0x5410, R191 ;  /* 0x00005410d7bf7816 */ /* 0x000fe200000000bf */
[----:B-1----:R-:W-:Y:S01]  /*3290*/  @P1 FMUL.FTZ R189, R188, R13 ;  /* 0x0000000dbcbd1220 */ /* 0x002fe20000410000 */
[----:B------:R-:W-:Y:S01]  /*32a0*/  HFMA2 R13, -RZ, RZ, 0, 0 ;  /* 0x00000000ff0d7431 */ /* 0x000fe200000001ff */
[----:B------:R-:W-:Y:S02]  /*32b0*/  F2FP.BF16.F32.PACK_AB R188, RZ, R18 ;  /* 0x00000012ffbc723e */ /* 0x000fe400000010ff */
[----:B------:R-:W-:Y:S01]  /*32c0*/  @P1 FMUL.FTZ R13, R189, R56 ;  /* 0x00000038bd0d1220 */ /* 0x000fe20000410000 */
[----:B------:R-:W-:-:S04]  /*32d0*/  @P1 SHF.L.U32 R189, R26, 0x10, RZ ;  /* 0x000000101abd1819 */ /* 0x000fc800000006ff */
[----:B------:R-:W-:Y:S01]  /*32e0*/  F2FP.BF16.F32.PACK_AB R214, RZ, R13 ;  /* 0x0000000dffd6723e */ /* 0x000fe200000010ff */
[----:B--2---:R-:W-:Y:S01]  /*32f0*/  @P1 FMUL.FTZ R189, R189, R16 ;  /* 0x00000010bdbd1220 */ /* 0x004fe20000410000 */
[----:B------:R-:W-:Y:S02]  /*3300*/  MOV R16, RZ ;  /* 0x000000ff00107202 */ /* 0x000fe40000000f00 */
[----:B------:R-:W-:Y:S01]  /*3310*/  PRMT R188, R214, 0x5410, R188 ;  /* 0x00005410d6bc7816 */ /* 0x000fe200000000bc */
[----:B------:R-:W-:Y:S01]  /*3320*/  @P1 FMUL.FTZ R16, R189, R52 ;  /* 0x00000034bd101220 */ /* 0x000fe20000410000 */
[----:B------:R-:W-:-:S04]  /*3330*/  F2FP.BF16.F32.PACK_AB R189, RZ, R19 ;  /* 0x00000013ffbd723e */ /* 0x000fc800000010ff */
[----:B------:R-:W-:Y:S02]  /*3340*/  F2FP.BF16.F32.PACK_AB R190, RZ, R16 ;  /* 0x00000010ffbe723e */ /* 0x000fe400000010ff */
[----:B------:R-:W-:Y:S02]  /*3350*/  PRMT R189, R189, 0x5410, R217 ;  /* 0x00005410bdbd7816 */ /* 0x000fe400000000d9 */
[----:B------:R-:W-:-:S07]  /*3360*/  PRMT R190, R190, 0x5410, R216 ;  /* 0x00005410bebe7816 */ /* 0x000fce00000000d8 */
.L_x_14661:
[----:B------:R-:W-:-:S05]  /*3370*/  IADD3 R214, PT, PT, R224, 0x80, RZ ;  /* 0x00000080e0d67810 */ /* 0x000fca0007ffe0ff */
[----:B------:R-:W-:-:S05]  /*3380*/  IMAD.WIDE.U32 R214, R214, 0x10, R230 ;  /* 0x00000010d6d67825 */ /* 0x000fca00078e00e6 */
[----:B------:R0:W-:Y:S02]  /*3390*/  STG.E.128 desc[UR6][R214.64], R188 ;  /* 0x000000bcd6007986 */ /* 0x0001e4000c101d06 */
[----:B0-----:R-:W0:Y:S01]  /*33a0*/  @P1 LDC.64 R188, c[0x0][0x390] ;  /* 0x0000e400ffbc1b82 */ /* 0x001e220000000a00 */
[----:B------:R-:W-:-:S07]  /*33b0*/  @P1 IADD3 R190, PT, PT, R223, 0xa0, RZ ;  /* 0x000000a0dfbe1810 */ /* 0x000fce0007ffe0ff */
[----:B------:R-:W1:Y:S01]  /*33c0*/  @P0 LDC.64 R214, c[0x0][0x3a0] ;  /* 0x0000e800ffd60b82 */ /* 0x000e620000000a00 */
[----:B0-----:R-:W-:Y:S01]  /*33d0*/  @P1 IMAD.WIDE.U32 R190, R190, 0x10, R188 ;  /* 0x00000010bebe1825 */ /* 0x001fe200078e00bc */
[----:B------:R-:W-:-:S04]  /*33e0*/  @P0 IADD3 R188, PT, PT, R224, 0xa0, RZ ;  /* 0x000000a0e0bc0810 */ /* 0x000fc80007ffe0ff */
[----:B------:R0:W5:Y:S01]  /*33f0*/  @P1 LDG.E.128 R24, desc[UR6][R190.64] ;  /* 0x00000006be181981 */ /* 0x000162000c1e1d00 */
[----:B-1----:R-:W-:-:S05]  /*3400*/  @P0 IMAD.WIDE.U32 R188, R188, 0x10, R214 ;  /* 0x00000010bcbc0825 */ /* 0x002fca00078e00d6 */
[----:B-----5:R0:W5:Y:S01]  /*3410*/  @P0 LDG.E.128 R20, desc[UR6][R188.64] ;  /* 0x00000006bc140981 */ /* 0x020162000c1e1d00 */
[----:B------:R-:W-:Y:S05]  /*3420*/  @!P0 BRA `(.L_x_14662) ;  /* 0x0000000400148947 */ /* 0x000fea0003800000 */
[----:B------:R-:W-:Y:S02]  /*3430*/  ISETP.GT.AND P2, PT, R222, RZ, PT ;  /* 0x000000ffde00720c */ /* 0x000fe40003f44270 */
[----:B-----5:R-:W-:Y:S02]  /*3440*/  SHF.L.U32 R221, R21, 0x10, RZ ;  /* 0x0000001015dd7819 */ /* 0x020fe400000006ff */
[----:B0-----:R-:W-:-:S04]  /*3450*/  PRMT R191, R20, 0x7632, R191 ;  /* 0x0000763214bf7816 */ /* 0x001fc800000000bf */
[----:B------:R-:W-:-:S05]  /*3460*/  SHF.L.U32 R191, R191, 0x10, RZ ;  /* 0x00000010bfbf7819 */ /* 0x000fca00000006ff */
[----:B------:R-:W0:Y:S01]  /*3470*/  @P2 LDC R188, c[0x0][0x40c] ;  /* 0x00010300ffbc2b82 */ /* 0x000e220000000800 */
[----:B------:R-:W-:Y:S02]  /*3480*/  @P2 SHF.L.U32 R189, R25, 0x10, RZ ;  /* 0x0000001019bd2819 */ /* 0x000fe400000006ff */
[----:B------:R-:W-:-:S05]  /*3490*/  @!P2 MOV R220, R191 ;  /* 0x000000bf00dca202 */ /* 0x000fca0000000f00 */
[----:B------:R-:W1:Y:S01]  /*34a0*/  @P2 LDC R190, c[0x0][0x40c] ;  /* 0x00010300ffbe2b82 */ /* 0x000e620000000800 */
[----:B0-----:R-:W-:-:S07]  /*34b0*/  @P2 FMUL.FTZ R189, R189, R188 ;  /* 0x000000bcbdbd2220 */ /* 0x001fce0000410000 */
[----:B------:R-:W0:Y:S01]  /*34c0*/  @P2 LDC R188, c[0x0][0x40c] ;  /* 0x00010300ffbc2b82 */ /* 0x000e220000000800 */
[----:B------:R-:W-:Y:S01]  /*34d0*/  @P2 FFMA.FTZ R221, R189, R50, R221 ;  /* 0x00000032bddd2223 */ /* 0x000fe200000100dd */
[----:B------:R-:W-:-:S04]  /*34e0*/  @P2 PRMT R189, R24, 0x7632, R189 ;  /* 0x0000763218bd2816 */ /* 0x000fc800000000bd */
[----:B------:R-:W-:-:S05]  /*34f0*/  @P2 SHF.L.U32 R189, R189, 0x10, RZ ;  /* 0x00000010bdbd2819 */ /* 0x000fca00000006ff */
[----:B0-----:R-:W-:Y:S01]  /*3500*/  @P2 FMUL.FTZ R188, R189, R188 ;  /* 0x000000bcbdbc2220 */ /* 0x001fe20000410000 */
[----:B------:R-:W-:-:S03]  /*3510*/  @P2 PRMT R189, R25, 0x7632, R189 ;  /* 0x0000763219bd2816 */ /* 0x000fc600000000bd */
[--C-:B------:R-:W-:Y:S01]  /*3520*/  @P2 FFMA.FTZ R220, R188, R49, R191.reuse ;  /* 0x00000031bcdc2223 */ /* 0x100fe200000100bf */
[----:B------:R-:W-:Y:S01]  /*3530*/  PRMT R191, R21, 0x7632, R191 ;  /* 0x0000763215bf7816 */ /* 0x000fe200000000bf */
[----:B------:R-:W0:Y:S01]  /*3540*/  @P2 LDC R188, c[0x0][0x40c] ;  /* 0x00010300ffbc2b82 */ /* 0x000e220000000800 */
[----:B------:R-:W-:Y:S02]  /*3550*/  @P2 SHF.L.U32 R189, R189, 0x10, RZ ;  /* 0x00000010bdbd2819 */ /* 0x000fe400000006ff */
[----:B------:R-:W-:-:S03]  /*3560*/  SHF.L.U32 R191, R191, 0x10, RZ ;  /* 0x00000010bfbf7819 */ /* 0x000fc600000006ff */
[----:B-1----:R-:W-:Y:S01]  /*3570*/  @P2 FMUL.FTZ R189, R189, R190 ;  /* 0x000000bebdbd2220 */ /* 0x002fe20000410000 */
[----:B------:R-:W-:Y:S02]  /*3580*/  @!P2 MOV R219, R191 ;  /* 0x000000bf00dba202 */ /* 0x000fe40000000f00 */
[----:B------:R-:W-:Y:S01]  /*3590*/  SHF.L.U32 R190, R22, 0x10, RZ ;  /* 0x0000001016be7819 */ /* 0x000fe200000006ff */
[--C-:B------:R-:W-:Y:S01]  /*35a0*/  @P2 FFMA.FTZ R219, R189, R51, R191.reuse ;  /* 0x00000033bddb2223 */ /* 0x100fe200000100bf */
[C---:B------:R-:W-:Y:S02]  /*35b0*/  @P2 SHF.L.U32 R189, R26.reuse, 0x10, RZ ;  /* 0x000000101abd2819 */ /* 0x040fe400000006ff */
[----:B------:R-:W-:Y:S02]  /*35c0*/  @!P2 MOV R218, R190 ;  /* 0x000000be00daa202 */ /* 0x000fe40000000f00 */
[----:B------:R-:W-:Y:S02]  /*35d0*/  @P2 PRMT R191, R26, 0x7632, R191 ;  /* 0x000076321abf2816 */ /* 0x000fe400000000bf */
[----:B------:R-:W-:-:S02]  /*35e0*/  F2FP.BF16.F32.PACK_AB R228, RZ, R219 ;  /* 0x000000dbffe4723e */ /* 0x000fc400000010ff */
        /* <DEDUP_REMOVED lines=27> */
[----:B------:R-:W-:Y:S02]  /*37a0*/  SHF.L.U32 R190, R190, 0x10, RZ ;  /* 0x00000010bebe7819 */ /* 0x000fe400000006ff */
[----:B------:R-:W-:Y:S01]  /*37b0*/  F2FP.BF16.F32.PACK_AB R226, RZ, R215 ;  /* 0x000000d7ffe2723e */ /* 0x000fe200000010ff */
[----:B-1----:R-:W-:Y:S01]  /*37c0*/  @P2 FMUL.FTZ R188, R188, R189 ;  /* 0x000000bdbcbc2220 */ /* 0x002fe20000410000 */
[----:B------:R-:W-:-:S02]  /*37d0*/  @!P2 MOV R214, R190 ;  /* 0x000000be00d6a202 */ /* 0x000fc40000000f00 */
[----:B------:R-:W-:Y:S01]  /*37e0*/  F2FP.BF16.F32.PACK_AB R189, RZ, R221 ;  /* 0x000000ddffbd723e */ /* 0x000fe200000010ff */
[----:B------:R-:W-:Y:S01]  /*37f0*/  @P2 FFMA.FTZ R214, R188, R47, R190 ;  /* 0x0000002fbcd62223 */ /* 0x000fe200000100be */
        /* <DEDUP_REMOVED lines=8> */
.L_x_14662:
[----:B0-----:R-:W0:Y:S01]  /*3880*/  @P1 LDC R189, c[0x0][0x40c] ;  /* 0x00010300ffbd1b82 */ /* 0x001e220000000800 */
[----:B------:R-:W-:Y:S02]  /*3890*/  @P1 PRMT R190, R24, 0x7632, R190 ;  /* 0x0000763218be1816 */ /* 0x000fe400000000be */
        /* <DEDUP_REMOVED lines=50> */
.L_x_14663:
        /* <DEDUP_REMOVED lines=13> */
[----:B0----5:R-:W-:Y:S02]  /*3c90*/  SHF.L.U32 R190, R21, 0x10, RZ ;  /* 0x0000001015be7819 */ /* 0x021fe400000006ff */
[----:B------:R-:W-:-:S04]  /*3ca0*/  PRMT R191, R20, 0x7632, R191 ;  /* 0x0000763214bf7816 */ /* 0x000fc800000000bf */
[----:B------:R-:W-:-:S05]  /*3cb0*/  SHF.L.U32 R191, R191, 0x10, RZ ;  /* 0x00000010bfbf7819 */ /* 0x000fca00000006ff */
[----:B------:R-:W0:Y:S01]  /*3cc0*/  @P2 LDC R189, c[0x0][0x40c] ;  /* 0x00010300ffbd2b82 */ /* 0x000e220000000800 */
        /* <DEDUP_REMOVED lines=65> */
.L_x_14664:
[----:B0-----:R-:W0:Y:S01]  /*40e0*/  @P1 LDC R189, c[0x0][0x40c] ;  /* 0x00010300ffbd1b82 */ /* 0x001e220000000800 */
        /* <DEDUP_REMOVED lines=8> */
[----:B------:R-:W-:-:S02]  /*4170*/  MOV R232, RZ ;  /* 0x000000ff00e87202 */ /* 0x000fc40000000f00 */
[----:B------:R-:W-:Y:S01]  /*4180*/  CS2R R226, SRZ ;  /* 0x0000000000e27805 */ /* 0x000fe2000001ff00 */
[----:B0-----:R-:W-:-:S04]  /*4190*/  @P1 FMUL.FTZ R189, R190, R189 ;  /* 0x000000bdbebd1220 */ /* 0x001fc80000410000 */
        /* <DEDUP_REMOVED lines=41> */
.L_x_14665:
[----:B------:R-:W0:Y:S01]  /*4430*/  LDC.64 R236, c[0x0][0x3a8] ;  /* 0x0000ea00ffec7b82 */ /* 0x000e220000000a00 */
[----:B------:R-:W-:Y:S02]  /*4440*/  IADD3 R234, PT, PT, R224, 0xc0, RZ ;  /* 0x000000c0e0ea7810 */ /* 0x000fe40007ffe0ff */
[----:B------:R-:W-:-:S03]  /*4450*/  @P1 IADD3 R223, PT, PT, R223, 0xe0, RZ ;  /* 0x000000e0dfdf1810 */ /* 0x000fc60007ffe0ff */
[----:B0-----:R-:W-:-:S05]  /*4460*/  IMAD.WIDE.U32 R234, R234, 0x10, R236 ;  /* 0x00000010eaea7825 */ /* 0x001fca00078e00ec */
[----:B------:R0:W-:Y:S02]  /*4470*/  STG.E.128 desc[UR6][R234.64], R188 ;  /* 0x000000bcea007986 */ /* 0x0001e4000c101d06 */
[----:B0-----:R-:W0:Y:S08]  /*4480*/  @P1 LDC.64 R188, c[0x0][0x390] ;  /* 0x0000e400ffbc1b82 */ /* 0x001e300000000a00 */
[----:B------:R-:W1:Y:S01]  /*4490*/  @P0 LDC.64 R190, c[0x0][0x3a0] ;  /* 0x0000e800ffbe0b82 */ /* 0x000e620000000a00 */
[----:B------:R-:W-:Y:S01]  /*44a0*/  IADD3 R238, PT, PT, R224, 0xe0, RZ ;  /* 0x000000e0e0ee7810 */ /* 0x000fe20007ffe0ff */
[----:B0-----:R-:W-:-:S05]  /*44b0*/  @P1 IMAD.WIDE.U32 R188, R223, 0x10, R188 ;  /* 0x00000010dfbc1825 */ /* 0x001fca00078e00bc */
[----:B------:R1:W5:Y:S02]  /*44c0*/  @P1 LDG.E.128 R24, desc[UR6][R188.64] ;  /* 0x00000006bc181981 */ /* 0x000364000c1e1d00 */
[----:B-1----:R-:W-:-:S05]  /*44d0*/  @P0 IMAD.WIDE.U32 R188, R238, 0x10, R190 ;  /* 0x00000010eebc0825 */ /* 0x002fca00078e00be */
[----:B-----5:R0:W5:Y:S01]  /*44e0*/  @P0 LDG.E.128 R20, desc[UR6][R188.64] ;  /* 0x00000006bc140981 */ /* 0x020162000c1e1d00 */
[----:B------:R-:W-:Y:S05]  /*44f0*/  @!P0 BRA `(.L_x_14666) ;  /* 0x0000000400508947 */ /* 0x000fea0003800000 */
[----:B------:R-:W-:Y:S01]  /*4500*/  ISETP.GT.AND P0, PT, R222, RZ, PT ;  /* 0x000000ffde00720c */ /* 0x000fe20003f04270 */
[----:B------:R1:W-:Y:S01]  /*4510*/  STL [R1+0x70], R5 ;  /* 0x0000700501007387 */ /* 0x0003e20000100800 */
[----:B-----5:R-:W-:Y:S02]  /*4520*/  SHF.L.U32 R190, R21, 0x10, RZ ;  /* 0x0000001015be7819 */ /* 0x020fe400000006ff */
[----:B------:R-:W-:Y:S01]  /*4530*/  PRMT R191, R20, 0x7632, R191 ;  /* 0x0000763214bf7816 */ /* 0x000fe200000000bf */
[----:B------:R-:W-:Y:S03]  /*4540*/  STL [R1+0x6c], R4 ;  /* 0x00006c0401007387 */ /* 0x000fe60000100800 */
[----:B------:R-:W-:Y:S01]  /*4550*/  SHF.L.U32 R191, R191, 0x10, RZ ;  /* 0x00000010bfbf7819 */ /* 0x000fe200000006ff */
[----:B------:R-:W-:Y:S04]  /*4560*/  STL [R1+0x68], R3 ;  /* 0x0000680301007387 */ /* 0x000fe80000100800 */
[----:B0-----:R-:W0:Y:S01]  /*4570*/  @P0 LDC R189, c[0x0][0x40c] ;  /* 0x00010300ffbd0b82 */ /* 0x001e220000000800 */
[----:B------:R-:W-:Y:S01]  /*4580*/  @P0 SHF.L.U32 R188, R25, 0x10, RZ ;  /* 0x0000001019bc0819 */ /* 0x000fe200000006ff */
[----:B------:R-:W-:Y:S01]  /*4590*/  STL [R1+0x64], R2 ;  /* 0x0000640201007387 */ /* 0x000fe20000100800 */
[----:B------:R-:W-:-:S02]  /*45a0*/  @!P0 MOV R222, R190 ;  /* 0x000000be00de8202 */ /* 0x000fc40000000f00 */
[----:B------:R-:W-:Y:S01]  /*45b0*/  @!P0 MOV R223, R191 ;  /* 0x000000bf00df8202 */ /* 0x000fe20000000f00 */
[----:B------:R-:W-:Y:S01]  /*45c0*/  STL [R1+0x60], R0 ;  /* 0x0000600001007387 */ /* 0x000fe20000100800 */
[----:B0-----:R-:W-:Y:S02]  /*45d0*/  @P0 FMUL.FTZ R189, R188, R189 ;  /* 0x000000bdbcbd0220 */ /* 0x001fe40000410000 */
[----:B------:R-:W0:Y:S02]  /*45e0*/  @P0 LDC R188, c[0x0][0x40c] ;  /* 0x00010300ffbc0b82 */ /* 0x000e240000000800 */
[--C-:B------:R-:W-:Y:S01]  /*45f0*/  @P0 FFMA.FTZ R222, R189, R34, R190.reuse ;  /* 0x00000022bdde0223 */ /* 0x100fe200000100be */
[----:B------:R-:W-:-:S04]  /*4600*/  @P0 PRMT R190, R24, 0x7632, R190 ;  /* 0x0000763218be0816 */ /* 0x000fc800000000be */
[----:B------:R-:W-:Y:S01]  /*4610*/  @P0 SHF.L.U32 R190, R190, 0x10, RZ ;  /* 0x00000010bebe0819 */ /* 0x000fe200000006ff */
[----:B------:R-:W2:Y:S04]  /*4620*/  @P0 LDC R189, c[0x0][0x40c] ;  /* 0x00010300ffbd0b82 */ /* 0x000ea80000000800 */
        /* <DEDUP_REMOVED lines=8> */
[----:B--2---:R-:W-:Y:S01]  /*46b0*/  @P0 FMUL.FTZ R189, R191, R189 ;  /* 0x000000bdbfbd0220 */ /* 0x004fe20000410000 */
[----:B------:R-:W-:-:S03]  /*46c0*/  PRMT R191, R22, 0x7632, R191 ;  /* 0x0000763216bf7816 */ /* 0x000fc600000000bf */
[----:B------:R-:W-:Y:S01]  /*46d0*/  @P0 FFMA.FTZ R224, R189, R35, R190 ;  /* 0x00000023bde00223 */ /* 0x000fe200000100be */
[----:B------:R-:W-:Y:S01]  /*46e0*/  @P0 SHF.L.U32 R189, R26, 0x10, RZ ;  /* 0x000000101abd0819 */ /* 0x000fe200000006ff */
[----:B------:R-:W2:Y:S01]  /*46f0*/  @P0 LDC R190, c[0x0][0x40c] ;  /* 0x00010300ffbe0b82 */ /* 0x000ea20000000800 */
[----:B------:R-:W-:-:S04]  /*4700*/  SHF.L.U32 R191, R191, 0x10, RZ ;  /* 0x00000010bfbf7819 */ /* 0x000fc800000006ff */
        /* <DEDUP_REMOVED lines=8> */
[----:B--2---:R-:W-:Y:S01]  /*4790*/  @P0 FMUL.FTZ R189, R189, R190 ;  /* 0x000000bebdbd0220 */ /* 0x004fe20000410000 */
[----:B------:R-:W-:-:S03]  /*47a0*/  @P0 SHF.L.U32 R190, R27, 0x10, RZ ;  /* 0x000000101bbe0819 */ /* 0x000fc600000006ff */
[----:B------:R-:W-:Y:S02]  /*47b0*/  @P0 FFMA.FTZ R234, R189, R29, R191 ;  /* 0x0000001dbdea0223 */ /* 0x000fe400000100bf */
[----:B------:R-:W2:Y:S01]  /*47c0*/  @P0 LDC R189, c[0x0][0x40c] ;  /* 0x00010300ffbd0b82 */ /* 0x000ea20000000800 */
[----:B0-----:R-:W-:Y:S01]  /*47d0*/  @P0 FMUL.FTZ R188, R190, R188 ;  /* 0x000000bcbebc0220 */ /* 0x001fe20000410000 */
[----:B------:R-:W-:-:S04]  /*47e0*/  SHF.L.U32 R190, R23, 0x10, RZ ;  /* 0x0000001017be7819 */ /* 0x000fc800000006ff */
[----:B------:R-:W-:Y:S01]  /*47f0*/  @!P0 MOV R235, R190 ;  /* 0x000000be00eb8202 */ /* 0x000fe20000000f00 */
[----:B------:R-:W-:Y:S01]  /*4800*/  @P0 FFMA.FTZ R235, R188, R30, R190 ;  /* 0x0000001ebceb0223 */ /* 0x000fe200000100be */
[----:B------:R-:W-:Y:S01]  /*4810*/  @P0 SHF.L.U32 R190, R24, 0x10, RZ ;  /* 0x0000001018be0819 */ /* 0x000fe200000006ff */
[----:B------:R-:W0:Y:S03]  /*4820*/  @P0 LDC R188, c[0x0][0x40c] ;  /* 0x00010300ffbc0b82 */ /* 0x000e260000000800 */
[----:B-1----:R-:W-:Y:S01]  /*4830*/  F2FP.BF16.F32.PACK_AB R5, RZ, R235 ;  /* 0x000000ebff05723e */ /* 0x002fe200000010ff */
[----:B--2---:R-:W-:Y:S01]  /*4840*/  @P0 FMUL.FTZ R189, R190, R189 ;  /* 0x000000bdbebd0220 */ /* 0x004fe20000410000 */
[----:B------:R-:W-:-:S03]  /*4850*/  SHF.L.U32 R190, R20, 0x10, RZ ;  /* 0x0000001014be7819 */ /* 0x000fc600000006ff */
[----:B------:R1:W-:Y:S01]  /*4860*/  STL [R1+0x8], R5 ;  /* 0x0000080501007387 */ /* 0x0003e20000100800 */
[----:B------:R-:W-:Y:S01]  /*4870*/  @!P0 MOV R236, R190 ;  /* 0x000000be00ec8202 */ /* 0x000fe20000000f00 */
[--C-:B------:R-:W-:Y:S01]  /*4880*/  @P0 FFMA.FTZ R236, R189, R32, R190.reuse ;  /* 0x00000020bdec0223 */ /* 0x100fe200000100be */
[----:B------:R-:W-:Y:S02]  /*4890*/  @P0 PRMT R190, R27, 0x7632, R190 ;  /* 0x000076321bbe0816 */ /* 0x000fe400000000be */
[----:B------:R-:W-:Y:S02]  /*48a0*/  PRMT R189, R23, 0x7632, R189 ;  /* 0x0000763217bd7816 */ /* 0x000fe400000000bd */
[----:B------:R-:W-:Y:S02]  /*48b0*/  @P0 SHF.L.U32 R190, R190, 0x10, RZ ;  /* 0x00000010bebe0819 */ /* 0x000fe400000006ff */
[----:B------:R-:W-:Y:S01]  /*48c0*/  SHF.L.U32 R189, R189, 0x10, RZ ;  /* 0x00000010bdbd7819 */ /* 0x000fe200000006ff */
[----:B-1----:R1:W5:Y:S03]  /*48d0*/  LDL.LU R5, [R1+0x70] ;  /* 0x0000700001057983 */ /* 0x0023660000300800 */
[----:B------:R-:W-:Y:S01]  /*48e0*/  @!P0 MOV R237, R189 ;  /* 0x000000bd00ed8202 */ /* 0x000fe20000000f00 */
[----:B0-----:R-:W-:-:S04]  /*48f0*/  @P0 FMUL.FTZ R188, R190, R188 ;  /* 0x000000bcbebc0220 */ /* 0x001fc80000410000 */
[----:B------:R-:W-:Y:S01]  /*4900*/  @P0 FFMA.FTZ R237, R188, R31, R189 ;  /* 0x0000001fbced0223 */ /* 0x000fe200000100bd */
[----:B------:R-:W-:Y:S02]  /*4910*/  F2FP.BF16.F32.PACK_AB R4, RZ, R236 ;  /* 0x000000ecff04723e */ /* 0x000fe400000010ff */
[----:B------:R-:W-:Y:S02]  /*4920*/  F2FP.BF16.F32.PACK_AB R191, RZ, R233 ;  /* 0x000000e9ffbf723e */ /* 0x000fe400000010ff */
[----:B------:R-:W-:Y:S02]  /*4930*/  F2FP.BF16.F32.PACK_AB R3, RZ, R237 ;  /* 0x000000edff03723e */ /* 0x000fe400000010ff */
[----:B------:R-:W-:Y:S02]  /*4940*/  F2FP.BF16.F32.PACK_AB R190, RZ, R234 ;  /* 0x000000eaffbe723e */ /* 0x000fe400000010ff */
[----:B------:R-:W-:Y:S02]  /*4950*/  PRMT R2, R4, 0x7610, R2 ;  /* 0x0000761004027816 */ /* 0x000fe40000000002 */
[----:B------:R1:W5:Y:S01]  /*4960*/  LDL.LU R4, [R1+0x6c] ;  /* 0x00006c0001047983 */ /* 0x0003620000300800 */
[----:B------:R-:W-:-:S02]  /*4970*/  PRMT R0, R3, 0x7610, R0 ;  /* 0x0000761003007816 */ /* 0x000fc40000000000 */
[----:B------:R-:W-:Y:S01]  /*4980*/  PRMT R190, R191, 0x5410, R190 ;  /* 0x00005410bfbe7816 */ /* 0x000fe200000000be */
[----:B------:R1:W5:Y:S04]  /*4990*/  LDL.LU R3, [R1+0x68] ;  /* 0x0000680001037983 */ /* 0x0003680000300800 */
[----:B------:R-:W2:Y:S01]  /*49a0*/  LDL.LU.S16 R191, [R1+0x8] ;  /* 0x0000080001bf7983 */ /* 0x000ea20000300600 */
[----:B------:R-:W-:Y:S02]  /*49b0*/  F2FP.BF16.F32.PACK_AB R188, RZ, R222 ;  /* 0x000000deffbc723e */ /* 0x000fe400000010ff */
[----:B------:R-:W-:Y:S02]  /*49c0*/  F2FP.BF16.F32.PACK_AB R189, RZ, R224 ;  /* 0x000000e0ffbd723e */ /* 0x000fe400000010ff */
[----:B------:R-:W-:-:S02]  /*49d0*/  F2FP.BF16.F32.PACK_AB R239, RZ, R223 ;  /* 0x000000dfffef723e */ /* 0x000fc400000010ff */
[----:B------:R-:W-:Y:S02]  /*49e0*/  PRMT R189, R188, 0x5410, R189 ;  /* 0x00005410bcbd7816 */ /* 0x000fe400000000bd */
[----:B------:R-:W-:Y:S02]  /*49f0*/  PRMT R188, R2, 0x5410, R239 ;  /* 0x0000541002bc7816 */ /* 0x000fe400000000ef */
[----:B------:R1:W5:Y:S01]  /*4a00*/  LDL.LU R2, [R1+0x64] ;  /* 0x0000640001027983 */ /* 0x0003620000300800 */
[----:B--2---:R-:W-:-:S03]  /*4a10*/  PRMT R191, R191, 0x5410, R0 ;  /* 0x00005410bfbf7816 */ /* 0x004fc60000000000 */
[----:B------:R1:W5:Y:S01]  /*4a20*/  LDL.LU R0, [R1+0x60] ;  /* 0x0000600001007983 */ /* 0x0003620000300800 */
[----:B------:R-:W-:Y:S05]  /*4a30*/  BRA `(.L_x_14667) ;  /* 0x00000004000c7947 */ /* 0x000fea0003800000 */
.L_x_14666:
[----:B0-----:R-:W0:Y:S01]  /*4a40*/  @P1 LDC R189, c[0x0][0x40c] ;  /* 0x00010300ffbd1b82 */ /* 0x001e220000000800 */
[----:B------:R-:W-:Y:S02]  /*4a50*/  @P1 PRMT R190, R24, 0x7632, R190 ;  /* 0x0000763218be1816 */ /* 0x000fe400000000be */
[----:B------:R-:W-:Y:S02]  /*4a60*/  CS2R R222, SRZ ;  /* 0x0000000000de7805 */ /* 0x000fe4000001ff00 */
[----:B------:R-:W-:Y:S01]  /*4a70*/  @P1 PRMT R191, R25, 0x7632, R191 ;  /* 0x0000763219bf1816 */ /* 0x000fe200000000bf */
[----:B------:R-:W-:Y:S01]  /*4a80*/  HFMA2 R224, -RZ, RZ, 0, 0 ;  /* 0x00000000ffe07431 */ /* 0x000fe200000001ff */
[----:B------:R-:W-:Y:S02]  /*4a90*/  @P1 SHF.L.U32 R190, R190, 0x10, RZ ;  /* 0x00000010bebe1819 */ /* 0x000fe400000006ff */
[----:B------:R-:W-:Y:S02]  /*4aa0*/  CS2R R234, SRZ ;  /* 0x0000000000ea7805 */ /* 0x000fe4000001ff00 */
[----:B------:R-:W-:Y:S01]  /*4ab0*/  @P1 SHF.L.U32 R191, R191, 0x10, RZ ;  /* 0x00000010bfbf1819 */ /* 0x000fe200000006ff */
[----:B------:R-:W1:Y:S01]  /*4ac0*/  @P1 LDC R188, c[0x0][0x40c] ;  /* 0x00010300ffbc1b82 */ /* 0x000e620000000800 */
[----:B------:R-:W-:Y:S01]  /*4ad0*/  CS2R R236, SRZ ;  /* 0x0000000000ec7805 */ /* 0x000fe2000001ff00 */
[----:B------:R-:W-:Y:S01]  /*4ae0*/  STL [R1+0x70], R5 ;  /* 0x0000700501007387 */ /* 0x000fe20000100800 */
[----:B------:R-:W-:-:S03]  /*4af0*/  MOV R233, RZ ;  /* 0x000000ff00e97202 */ /* 0x000fc60000000f00 */
[----:B------:R-:W-:Y:S04]  /*4b00*/  STL [R1+0x6c], R4 ;  /* 0x00006c0401007387 */ /* 0x000fe80000100800 */
[----:B------:R2:W-:Y:S04]  /*4b10*/  STL [R1+0x68], R3 ;  /* 0x0000680301007387 */ /* 0x0005e80000100800 */
[----:B------:R3:W-:Y:S01]  /*4b20*/  STL [R1+0x64], R2 ;  /* 0x0000640201007387 */ /* 0x0007e20000100800 */
[----:B0-----:R-:W-:Y:S02]  /*4b30*/  @P1 FMUL.FTZ R189, R190, R189 ;  /* 0x000000bdbebd1220 */ /* 0x001fe40000410000 */
[----:B------:R-:W0:Y:S01]  /*4b40*/  @P1 LDC R190, c[0x0][0x40c] ;  /* 0x00010300ffbe1b82 */ /* 0x000e220000000800 */
[----:B------:R-:W-:Y:S01]  /*4b50*/  STL [R1+0x60], R0 ;  /* 0x0000600001007387 */ /* 0x000fe20000100800 */
[----:B------:R-:W-:Y:S01]  /*4b60*/  @P1 FMUL.FTZ R223, R189, R33 ;  /* 0x00000021bddf1220 */ /* 0x000fe20000410000 */
[----:B-1----:R-:W-:Y:S01]  /*4b70*/  @P1 FMUL.FTZ R188, R191, R188 ;  /* 0x000000bcbfbc1220 */ /* 0x002fe20000410000 */
[----:B------:R-:W-:-:S04]  /*4b80*/  @P1 PRMT R191, R26, 0x7632, R191 ;  /* 0x000076321abf1816 */ /* 0x000fc800000000bf */
[----:B------:R-:W1:Y:S01]  /*4b90*/  @P1 LDC R189, c[0x0][0x40c] ;  /* 0x00010300ffbd1b82 */ /* 0x000e620000000800 */
[----:B------:R-:W-:Y:S01]  /*4ba0*/  @P1 FMUL.FTZ R224, R188, R35 ;  /* 0x00000023bce01220 */ /* 0x000fe20000410000 */
[----:B------:R-:W-:-:S06]  /*4bb0*/  @P1 SHF.L.U32 R191, R191, 0x10, RZ ;  /* 0x00000010bfbf1819 */ /* 0x000fcc00000006ff */
[----:B------:R-:W4:Y:S01]  /*4bc0*/  @P1 LDC R188, c[0x0][0x40c] ;  /* 0x00010300ffbc1b82 */ /* 0x000f220000000800 */
[----:B0-----:R-:W-:Y:S01]  /*4bd0*/  @P1 FMUL.FTZ R190, R191, R190 ;  /* 0x000000bebfbe1220 */ /* 0x001fe20000410000 */
[----:B------:R-:W-:-:S03]  /*4be0*/  @P1 PRMT R191, R27, 0x7632, R191 ;  /* 0x000076321bbf1816 */ /* 0x000fc600000000bf */
[----:B------:R-:W-:Y:S01]  /*4bf0*/  @P1 FMUL.FTZ R234, R190, R29 ;  /* 0x0000001dbeea1220 */ /* 0x000fe20000410000 */
[----:B------:R-:W-:Y:S02]  /*4c00*/  @P1 SHF.L.U32 R191, R191, 0x10, RZ ;  /* 0x00000010bfbf1819 */ /* 0x000fe400000006ff */
[----:B------:R-:W0:Y:S03]  /*4c10*/  @P1 LDC R190, c[0x0][0x40c] ;  /* 0x00010300ffbe1b82 */ /* 0x000e260000000800 */
[----:B-1----:R-:W-:-:S04]  /*4c20*/  @P1 FMUL.FTZ R189, R191, R189 ;  /* 0x000000bdbfbd1220 */ /* 0x002fc80000410000 */
[----:B------:R-:W-:Y:S01]  /*4c30*/  @P1 FMUL.FTZ R237, R189, R31 ;  /* 0x0000001fbded1220 */ /* 0x000fe20000410000 */
[----:B------:R-:W-:Y:S02]  /*4c40*/  @P1 SHF.L.U32 R189, R25, 0x10, RZ ;  /* 0x0000001019bd1819 */ /* 0x000fe400000006ff */
[----:B--2---:R-:W-:Y:S02]  /*4c50*/  F2FP.BF16.F32.PACK_AB R3, RZ, R223 ;  /* 0x000000dfff03723e */ /* 0x004fe400000010ff */
[----:B------:R-:W-:Y:S01]  /*4c60*/  F2FP.BF16.F32.PACK_AB R239, RZ, R237 ;  /* 0x000000edffef723e */ /* 0x000fe200000010ff */
[----:B----4-:R-:W-:Y:S02]  /*4c70*/  @P1 FMUL.FTZ R188, R189, R188 ;  /* 0x000000bcbdbc1220 */ /* 0x010fe40000410000 */
[----:B------:R-:W1:Y:S02]  /*4c80*/  @P1 LDC R189, c[0x0][0x40c] ;  /* 0x00010300ffbd1b82 */ /* 0x000e640000000800 */
[----:B------:R-:W-:Y:S01]  /*4c90*/  @P1 FMUL.FTZ R222, R188, R34 ;  /* 0x00000022bcde1220 */ /* 0x000fe20000410000 */
[----:B------:R-:W-:-:S05]  /*4ca0*/  @P1 SHF.L.U32 R188, R27, 0x10, RZ ;  /* 0x000000101bbc1819 */ /* 0x000fca00000006ff */
[----:B0-----:R-:W-:Y:S02]  /*4cb0*/  @P1 FMUL.FTZ R190, R188, R190 ;  /* 0x000000bebcbe1220 */ /* 0x001fe40000410000 */
[----:B------:R-:W0:Y:S02]  /*4cc0*/  @P1 LDC R188, c[0x0][0x40c] ;  /* 0x00010300ffbc1b82 */ /* 0x000e240000000800 */
[----:B------:R-:W-:Y:S01]  /*4cd0*/  @P1 FMUL.FTZ R235, R190, R30 ;  /* 0x0000001ebeeb1220 */ /* 0x000fe20000410000 */
[----:B------:R-:W-:-:S04]  /*4ce0*/  @P1 SHF.L.U32 R190, R24, 0x10, RZ ;  /* 0x0000001018be1819 */ /* 0x000fc800000006ff */
[----:B------:R-:W-:Y:S02]  /*4cf0*/  F2FP.BF16.F32.PACK_AB R5, RZ, R235 ;  /* 0x000000ebff05723e */ /* 0x000fe400000010ff */
[----:B---3--:R-:W-:-:S03]  /*4d00*/  PRMT R2, R3, 0x7610, R2 ;  /* 0x0000761003027816 */ /* 0x008fc60000000002 */
[----:B------:R2:W-:Y:S01]  /*4d10*/  STL [R1+0x4], R5 ;  /* 0x0000040501007387 */ /* 0x0005e20000100800 */
[----:B-1----:R-:W-:-:S04]  /*4d20*/  @P1 FMUL.FTZ R189, R190, R189 ;  /* 0x000000bdbebd1220 */ /* 0x002fc80000410000 */
[----:B------:R-:W-:Y:S01]  /*4d30*/  @P1 FMUL.FTZ R236, R189, R32 ;  /* 0x00000020bdec1220 */ /* 0x000fe20000410000 */
[----:B------:R-:W-:-:S05]  /*4d40*/  @P1 SHF.L.U32 R189, R26, 0x10, RZ ;  /* 0x000000101abd1819 */ /* 0x000fca00000006ff */
[----:B0-----:R-:W-:Y:S01]  /*4d50*/  @P1 FMUL.FTZ R188, R189, R188 ;  /* 0x000000bcbdbc1220 */ /* 0x001fe20000410000 */
[----:B------:R-:W-:Y:S01]  /*4d60*/  F2FP.BF16.F32.PACK_AB R4, RZ, R236 ;  /* 0x000000ecff04723e */ /* 0x000fe200000010ff */
[----:B--2---:R0:W5:Y:S02]  /*4d70*/  LDL.LU R5, [R1+0x70] ;  /* 0x0000700001057983 */ /* 0x0041640000300800 */
[----:B------:R-:W-:Y:S01]  /*4d80*/  @P1 FMUL.FTZ R233, R188, R28 ;  /* 0x0000001cbce91220 */ /* 0x000fe20000410000 */
[----:B------:R-:W-:Y:S02]  /*4d90*/  F2FP.BF16.F32.PACK_AB R188, RZ, R222 ;  /* 0x000000deffbc723e */ /* 0x000fe400000010ff */
[----:B------:R-:W-:Y:S02]  /*4da0*/  F2FP.BF16.F32.PACK_AB R189, RZ, R224 ;  /* 0x000000e0ffbd723e */ /* 0x000fe400000010ff */
[----:B------:R-:W-:Y:S02]  /*4db0*/  PRMT R0, R4, 0x7610, R0 ;  /* 0x0000761004007816 */ /* 0x000fe40000000000 */
[----:B------:R0:W5:Y:S01]  /*4dc0*/  LDL.LU R4, [R1+0x6c] ;  /* 0x00006c0001047983 */ /* 0x0001620000300800 */
[----:B------:R-:W-:-:S03]  /*4dd0*/  PRMT R189, R188, 0x5410, R189 ;  /* 0x00005410bcbd7816 */ /* 0x000fc600000000bd */
[----:B------:R0:W5:Y:S04]  /*4de0*/  LDL.LU R3, [R1+0x68] ;  /* 0x0000680001037983 */ /* 0x0001680000300800 */
[----:B------:R-:W2:Y:S01]  /*4df0*/  LDL.LU.S16 R188, [R1+0x4] ;  /* 0x0000040001bc7983 */ /* 0x000ea20000300600 */
[----:B------:R-:W-:Y:S02]  /*4e00*/  F2FP.BF16.F32.PACK_AB R191, RZ, R233 ;  /* 0x000000e9ffbf723e */ /* 0x000fe400000010ff */
[----:B------:R-:W-:-:S04]  /*4e10*/  F2FP.BF16.F32.PACK_AB R190, RZ, R234 ;  /* 0x000000eaffbe723e */ /* 0x000fc800000010ff */
[----:B------:R-:W-:Y:S02]  /*4e20*/  PRMT R190, R191, 0x5410, R190 ;  /* 0x00005410bfbe7816 */ /* 0x000fe400000000be */
[----:B--2---:R-:W-:Y:S02]  /*4e30*/  PRMT R191, R188, 0x5410, R239 ;  /* 0x00005410bcbf7816 */ /* 0x004fe400000000ef */
[----:B------:R-:W-:Y:S02]  /*4e40*/  PRMT R188, R0, 0x5410, R2 ;  /* 0x0000541000bc7816 */ /* 0x000fe40000000002 */
[----:B------:R0:W5:Y:S04]  /*4e50*/  LDL.LU R2, [R1+0x64] ;  /* 0x0000640001027983 */ /* 0x0001680000300800 */
[----:B------:R0:W5:Y:S02]  /*4e60*/  LDL.LU R0, [R1+0x60] ;  /* 0x0000600001007983 */ /* 0x0001640000300800 */
.L_x_14667:
[----:B-----5:R2:W-:Y:S02]  /*4e70*/  STL.64 [R1+0x60], R20 ;  /* 0x0000601401007387 */ /* 0x0205e40000100a00 */
[----:B--2---:R-:W2:Y:S02]  /*4e80*/  LDC.64 R20, c[0x0][0x3a8] ;  /* 0x0000ea00ff147b82 */ /* 0x004ea40000000a00 */
[----:B--2---:R-:W-:Y:S02]  /*4e90*/  IMAD.WIDE.U32 R238, R238, 0x10, R20 ;  /* 0x00000010eeee7825 */ /* 0x004fe400078e0014 */
[----:B------:R2:W5:Y:S01]  /*4ea0*/  LDL.LU.64 R20, [R1+0x60] ;  /* 0x0000600001147983 */ /* 0x0005620000300a00 */
[----:B------:R-:W-:-:S03]  /*4eb0*/  UMOV UR4, 0xffffffff ;  /* 0xffffffff00047882 */ /* 0x000fc60000000000 */
[----:B------:R3:W-:Y:S02]  /*4ec0*/  STG.E.128 desc[UR6][R238.64], R188 ;  /* 0x000000bcee007986 */ /* 0x0007e4000c101d06 */
[----:B---3--:R-:W-:Y:S01]  /*4ed0*/  FADD.FTZ R188, RZ, R211 ;  /* 0x000000d3ffbc7221 */ /* 0x008fe20000010000 */
[----:B------:R-:W3:Y:S03]  /*4ee0*/  S2R R239, SR_TID.X ;  /* 0x0000000000ef7919 */ /* 0x000ee60000002100 */
        /* <DEDUP_REMOVED lines=8> */
[----:B---3--:R-:W-:-:S03]  /*4f70*/  LOP3.LUT P0, RZ, R239, 0x1f, RZ, 0xc0, !PT ;  /* 0x0000001fefff7812 */ /* 0x008fc6000780c0ff */
        /* <DEDUP_REMOVED lines=55> */
[----:B--2---:R-:W-:Y:S06]  /*52f0*/  BRA.DIV UR4, `(.L_x_14668) ;  /* 0x0000001e04147947 */ /* 0x004fec000b800000 */
[----:B------:R-:W2:Y:S01]  /*5300*/  SHFL.BFLY PT, R188, R191, 0x1, 0x1f ;  /* 0x0c201f00bfbc7f89 */ /* 0x000ea200000e0000 */
[----:B------:R-:W3:Y:S01]  /*5310*/  LDC R189, c[0x0][0x400] ;  /* 0x00010000ffbd7b82 */ /* 0x000ee20000000800 */
[----:B--2---:R-:W-:-:S05]  /*5320*/  FADD.FTZ R191, R191, R188 ;  /* 0x000000bcbfbf7221 */ /* 0x004fca0000010000 */
[----:B------:R-:W2:Y:S02]  /*5330*/  SHFL.BFLY PT, R188, R191, 0x2, 0x1f ;  /* 0x0c401f00bfbc7f89 */ /* 0x000ea400000e0000 */
[----:B--2---:R-:W-:-:S05]  /*5340*/  FADD.FTZ R191, R191, R188 ;  /* 0x000000bcbfbf7221 */ /* 0x004fca0000010000 */
[----:B------:R-:W2:Y:S02]  /*5350*/  SHFL.BFLY PT, R188, R191, 0x4, 0x1f ;  /* 0x0c801f00bfbc7f89 */ /* 0x000ea400000e0000 */
[----:B--2---:R-:W-:-:S05]  /*5360*/  FADD.FTZ R191, R191, R188 ;  /* 0x000000bcbfbf7221 */ /* 0x004fca0000010000 */
[----:B------:R-:W2:Y:S02]  /*5370*/  SHFL.BFLY PT, R188, R191, 0x8, 0x1f ;  /* 0x0d001f00bfbc7f89 */ /* 0x000ea400000e0000 */
[----:B--2---:R-:W-:-:S05]  /*5380*/  FADD.FTZ R191, R191, R188 ;  /* 0x000000bcbfbf7221 */ /* 0x004fca0000010000 */
[----:B------:R-:W2:Y:S02]  /*5390*/  SHFL.BFLY PT, R188, R191, 0x10, 0x1f ;  /* 0x0e001f00bfbc7f89 */ /* 0x000ea400000e0000 */
[----:B--2---:R-:W-:-:S04]  /*53a0*/  FADD.FTZ R191, R191, R188 ;  /* 0x000000bcbfbf7221 */ /* 0x004fc80000010000 */
[----:B---3--:R-:W-:-:S04]  /*53b0*/  FMUL.FTZ R191, R191, R189 ;  /* 0x000000bdbfbf7220 */ /* 0x008fc80000410000 */
        /* <DEDUP_REMOVED lines=128> */
[----:B------:R-:W2:Y:S02]  /*5bc0*/  SHFL.BFLY PT, R188, R238, 0x1, 0x1f ;  /* 0x0c201f00eebc7f89 */ /* 0x000ea400000e0000 */
[----:B--2---:R-:W-:-:S05]  /*5bd0*/  FADD.FTZ R238, R238, R188 ;  /* 0x000000bceeee7221 */ /* 0x004fca0000010000 */
[----:B------:R-:W2:Y:S02]  /*5be0*/  SHFL.BFLY PT, R188, R238, 0x2, 0x1f ;  /* 0x0c401f00eebc7f89 */ /* 0x000ea400000e0000 */
[----:B--2---:R-:W-:-:S05]  /*5bf0*/  FADD.FTZ R238, R238, R188 ;  /* 0x000000bceeee7221 */ /* 0x004fca0000010000 */
[----:B------:R-:W2:Y:S02]  /*5c00*/  SHFL.BFLY PT, R188, R238, 0x4, 0x1f ;  /* 0x0c801f00eebc7f89 */ /* 0x000ea400000e0000 */
[----:B--2---:R-:W-:-:S05]  /*5c10*/  FADD.FTZ R238, R238, R188 ;  /* 0x000000bceeee7221 */ /* 0x004fca0000010000 */
[----:B------:R-:W2:Y:S02]  /*5c20*/  SHFL.BFLY PT, R188, R238, 0x8, 0x1f ;  /* 0x0d001f00eebc7f89 */ /* 0x000ea400000e0000 */
[----:B--2---:R-:W-:-:S05]  /*5c30*/  FADD.FTZ R238, R238, R188 ;  /* 0x000000bceeee7221 */ /* 0x004fca0000010000 */
[----:B------:R2:W3:Y:S02]  /*5c40*/  SHFL.BFLY PT, R188, R238, 0x10, 0x1f ;  /* 0x0e001f00eebc7f89 */ /* 0x0004e400000e0000 */
.L_x_14683:
[----:B------:R-:W4:Y:S01]  /*5c50*/  LDC R189, c[0x0][0x400] ;  /* 0x00010000ffbd7b82 */ /* 0x000f220000000800 */
[----:B---3--:R-:W-:Y:S01]  /*5c60*/  FADD.FTZ R188, R238, R188 ;  /* 0x000000bceebc7221 */ /* 0x008fe20000010000 */
[----:B------:R-:W-:-:S03]  /*5c70*/  ISETP.NE.AND P1, PT, RZ, UR5, PT ;  /* 0x00000005ff007c0c */ /* 0x000fc6000bf25270 */
[----:B----4-:R-:W-:-:S03]  /*5c80*/  FFMA.FTZ R190, R188, R189, UR10 ;  /* 0x0000000abcbe7e23 */ /* 0x010fc600080100bd */
[----:B------:R-:W3:Y:S02]  /*5c90*/  @!P0 LDC.64 R188, c[0x0][0x3c0] ;  /* 0x0000f000ffbc8b82 */ /* 0x000ee40000000a00 */
[----:B---3--:R-:W-:-:S05]  /*5ca0*/  @!P0 IMAD.WIDE R188, R0, 0x4, R188 ;  /* 0x0000000400bc8825 */ /* 0x008fca00078e02bc */
[----:B------:R3:W-:Y:S02]  /*5cb0*/  @!P0 STG.E desc[UR6][R188.64], R191 ;  /* 0x000000bfbc008986 */ /* 0x0007e4000c101906 */
[----:B---3--:R-:W-:-:S05]  /*5cc0*/  FMUL.FTZ R188, R191, R191 ;  /* 0x000000bfbfbc7220 */ /* 0x008fca0000410000 */
[----:B------:R-:W-:-:S05]  /*5cd0*/  FSEL R188, R188, RZ, P1 ;  /* 0x000000ffbcbc7208 */ /* 0x000fca0000800000 */
[----:B------:R-:W-:-:S04]  /*5ce0*/  FADD.FTZ R188, R190, R188 ;  /* 0x000000bcbebc7221 */ /* 0x000fc80000010000 */
[----:B--2---:R2:W3:Y:S02]  /*5cf0*/  MUFU.RSQ R238, R188 ;  /* 0x000000bc00ee7308 */ /* 0x0044e40000001400 */
[----:B--2---:R-:W2:Y:S02]  /*5d00*/  @!P0 LDC.64 R188, c[0x0][0x3c8] ;  /* 0x0000f200ffbc8b82 */ /* 0x004ea40000000a00 */
[----:B--2---:R-:W-:-:S05]  /*5d10*/  @!P0 IMAD.WIDE R188, R0, 0x4, R188 ;  /* 0x0000000400bc8825 */ /* 0x004fca00078e02bc */
[----:B---3--:R2:W-:Y:S04]  /*5d20*/  @!P0 STG.E desc[UR6][R188.64], R238 ;  /* 0x000000eebc008986 */ /* 0x0085e8000c101906 */
[----:B--2---:R-:W2:Y:S01]  /*5d30*/  LDL R189, [R1] ;  /* 0x0000000001bd7983 */ /* 0x004ea20000100800 */
[----:B------:R-:W-:Y:S01]  /*5d40*/  BSSY.RECONVERGENT B0, `(.L_x_14669) ;  /* 0x000011b000007945 */ /* 0x000fe20003800200 */
[----:B--2---:R-:W-:-:S13]  /*5d50*/  ISETP.GE.AND P0, PT, R189, 0x1, PT ;  /* 0x00000001bd00780c */ /* 0x004fda0003f06270 */
[----:B------:R-:W-:Y:S05]  /*5d60*/  @!P0 BRA `(.L_x_14670) ;  /* 0x0000001000608947 */ /* 0x000fea0003800000 */
[----:B------:R-:W2:Y:S01]  /*5d70*/  LDL R190, [R1+0x4c] ;  /* 0x00004c0001be7983 */ /* 0x000ea20000100800 */
[----:B------:R-:W3:Y:S03]  /*5d80*/  LDC R239, c[0x0][0x388] ;  /* 0x0000e200ffef7b82 */ /* 0x000ee60000000800 */
[----:B------:R4:W-:Y:S04]  /*5d90*/  STL [R1+0x60], R0 ;  /* 0x0000600001007387 */ /* 0x0009e80000100800 */
[----:B----4-:R-:W4:Y:S01]  /*5da0*/  LDL R0, [R1+0x48] ;  /* 0x0000480001007983 */ /* 0x010f220000100800 */
[----:B------:R-:W-:-:S05]  /*5db0*/  IADD3 R188, PT, PT, R189, -0x1, RZ ;  /* 0xffffffffbdbc7810 */ /* 0x000fca0007ffe0ff */
[----:B---3--:R-:W-:Y:S01]  /*5dc0*/  IMAD R252, R188, R239, RZ ;  /* 0x000000efbcfc7224 */ /* 0x008fe200078e02ff */
[----:B------:R-:W-:-:S05]  /*5dd0*/  FSEL R239, R191, RZ, !P1 ;  /* 0x000000ffbfef7208 */ /* 0x000fca0004800000 */
[C---:B------:R-:W-:Y:S01]  /*5de0*/  FADD.FTZ R188, -R239.reuse, R213 ;  /* 0x000000d5efbc7221 */ /* 0x040fe20000010100 */
[----:B------:R-:W-:Y:S01]  /*5df0*/  FADD.FTZ R189, -R239, R212 ;  /* 0x000000d4efbd7221 */ /* 0x000fe20000010100 */
[----:B------:R-:W3:Y:S02]  /*5e00*/  LDL R213, [R1+0x54] ;  /* 0x0000540001d57983 */ /* 0x000ee40000100800 */
[C---:B------:R-:W-:Y:S01]  /*5e10*/  FMUL.FTZ R188, R238.reuse, R188 ;  /* 0x000000bceebc7220 */ /* 0x040fe20000410000 */
[----:B------:R-:W-:Y:S01]  /*5e20*/  FMUL.FTZ R189, R238, R189 ;  /* 0x000000bdeebd7220 */ /* 0x000fe20000410000 */
[----:B------:R-:W3:Y:S03]  /*5e30*/  LDL R212, [R1+0x5c] ;  /* 0x00005c0001d47983 */ /* 0x000ee60000100800 */
[----:B--2---:R-:W-:Y:S01]  /*5e40*/  FFMA.FTZ R189, R189, R190, R151 ;  /* 0x000000bebdbd7223 */ /* 0x004fe20000010097 */
[----:B------:R-:W-:-:S02]  /*5e50*/  FADD.FTZ R190, -R239, R209 ;  /* 0x000000d1efbe7221 */ /* 0x000fc40000010100 */
[----:B------:R-:W2:Y:S01]  /*5e60*/  LDL R209, [R1+0x58] ;  /* 0x0000580001d17983 */ /* 0x000ea20000100800 */
[----:B----4-:R-:W-:-:S03]  /*5e70*/  FFMA.FTZ R188, R188, R0, R150 ;  /* 0x00000000bcbc7223 */ /* 0x010fc60000010096 */
[----:B------:R-:W4:Y:S02]  /*5e80*/  LDL R0, [R1+0x50] ;  /* 0x0000500001007983 */ /* 0x000f240000100800 */
[----:B------:R-:W-:Y:S01]  /*5e90*/  F2FP.BF16.F32.PACK_AB R191, R189, R188 ;  /* 0x000000bcbdbf723e */ /* 0x000fe200000010ff */
[C---:B------:R-:W-:Y:S01]  /*5ea0*/  FADD.FTZ R189, -R239.reuse, R210 ;  /* 0x000000d2efbd7221 */ /* 0x040fe20000010100 */
[C---:B------:R-:W-:Y:S01]  /*5eb0*/  FADD.FTZ R188, -R239.reuse, R211 ;  /* 0x000000d3efbc7221 */ /* 0x040fe20000010100 */
[----:B------:R-:W3:Y:S04]  /*5ec0*/  LDL R210, [R1+0x40] ;  /* 0x0000400001d27983 */ /* 0x000ee80000100800 */
[----:B------:R-:W4:Y:S01]  /*5ed0*/  LDL R211, [R1+0x44] ;  /* 0x0000440001d37983 */ /* 0x000f220000100800 */
[C---:B------:R-:W-:Y:S01]  /*5ee0*/  FADD.FTZ R207, -R239.reuse, R207 ;  /* 0x000000cfefcf7221 */ /* 0x040fe20000010100 */
[----:B------:R-:W-:Y:S01]  /*5ef0*/  FADD.FTZ R208, -R239, R208 ;  /* 0x000000d0efd07221 */ /* 0x000fe20000010100 */
[----:B------:R-:W-:-:S02]  /*5f00*/  FMUL.FTZ R190, R238, R190 ;  /* 0x000000beeebe7220 */ /* 0x000fc40000410000 */
[C---:B------:R-:W-:Y:S01]  /*5f10*/  FMUL.FTZ R207, R238.reuse, R207 ;  /* 0x000000cfeecf7220 */ /* 0x040fe20000410000 */
[C---:B------:R-:W-:Y:S01]  /*5f20*/  FMUL.FTZ R208, R238.reuse, R208 ;  /* 0x000000d0eed07220 */ /* 0x040fe20000410000 */
[----:B------:R-:W-:Y:S01]  /*5f30*/  FMUL.FTZ R189, R238, R189 ;  /* 0x000000bdeebd7220 */ /* 0x000fe20000410000 */
[----:B------:R-:W-:-:S04]  /*5f40*/  FADD.FTZ R206, -R239, R206 ;  /* 0x000000ceefce7221 */ /* 0x000fc80000010100 */
[C---:B------:R-:W-:Y:S01]  /*5f50*/  FMUL.FTZ R206, R238.reuse, R206 ;  /* 0x000000ceeece7220 */ /* 0x040fe20000410000 */
[----:B------:R-:W-:Y:S01]  /*5f60*/  FMUL.FTZ R188, R238, R188 ;  /* 0x000000bceebc7220 */ /* 0x000fe20000410000 */
[----:B--2---:R-:W-:Y:S01]  /*5f70*/  FFMA.FTZ R209, R190, R209, R154 ;  /* 0x000000d1bed17223 */ /* 0x004fe2000001009a */
[----:B---3--:R-:W-:Y:S01]  /*5f80*/  FFMA.FTZ R190, R207, R210, R148 ;  /* 0x000000d2cfbe7223 */ /* 0x008fe20000010094 */
[----:B------:R-:W-:Y:S01]  /*5f90*/  FFMA.FTZ R207, R208, R212, R155 ;  /* 0x000000d4d0cf7223 */ /* 0x000fe2000001009b */
[----:B------:R-:W-:Y:S02]  /*5fa0*/  FFMA.FTZ R208, R189, R213, R153 ;  /* 0x000000d5bdd07223 */ /* 0x000fe40000010099 */
[----:B------:R-:W2:Y:S01]  /*5fb0*/  S2R R213, SR_TID.X ;  /* 0x0000000000d57919 */ /* 0x000ea20000002100 */
[----:B----4-:R-:W-:Y:S02]  /*5fc0*/  FFMA.FTZ R206, R206, R211, R149 ;  /* 0x000000d3cece7223 */ /* 0x010fe40000010095 */
[----:B------:R-:W3:Y:S03]  /*5fd0*/  LDC.64 R210, c[0x0][0x428] ;  /* 0x00010a00ffd27b82 */ /* 0x000ee60000000a00 */
[----:B------:R-:W-:-:S02]  /*5fe0*/  F2FP.BF16.F32.PACK_AB R190, R206, R190 ;  /* 0x000000becebe723e */ /* 0x000fc400000010ff */
[----:B------:R-:W-:-:S04]  /*5ff0*/  SHF.R.S32.HI R206, RZ, 0x1f, R252 ;  /* 0x0000001fffce7819 */ /* 0x000fc800000114fc */
[----:B------:R-:W-:Y:S01]  /*6000*/  LEA.HI R206, R206, R252, RZ, 0x3 ;  /* 0x000000fccece7211 */ /* 0x000fe200078f18ff */
[----:B------:R-:W-:Y:S01]  /*6010*/  FFMA.FTZ R188, R188, R0, R152 ;  /* 0x00000000bcbc7223 */ /* 0x000fe20000010098 */
[----:B------:R-:W-:Y:S01]  /*6020*/  F2FP.BF16.F32.PACK_AB R189, R207, R209 ;  /* 0x000000d1cfbd723e */ /* 0x000fe200000010ff */
[----:B------:R4:W5:Y:S03]  /*6030*/  LDL.LU R0, [R1+0x60] ;  /* 0x0000600001007983 */ /* 0x0009660000300800 */
[----:B------:R-:W-:Y:S01]  /*6040*/  F2FP.BF16.F32.PACK_AB R188, R208, R188 ;  /* 0x000000bcd0bc723e */ /* 0x000fe200000010ff */
[----:B------:R-:W4:Y:S04]  /*6050*/  LDL R212, [R1+0x3c] ;  /* 0x00003c0001d47983 */ /* 0x000f280000100800 */
[----:B------:R-:W4:Y:S01]  /*6060*/  LDL R207, [R1+0x34] ;  /* 0x0000340001cf7983 */ /* 0x000f220000100800 */
[----:B--2---:R-:W-:-:S03]  /*6070*/  LOP3.LUT R252, R213, 0x1f, RZ, 0xc0, !PT ;  /* 0x0000001fd5fc7812 */ /* 0x004fc600078ec0ff */
[----:B------:R-:W2:Y:S01]  /*6080*/  LDL R213, [R1+0x24] ;  /* 0x0000240001d57983 */ /* 0x000ea20000100800 */
[----:B------:R-:W-:-:S05]  /*6090*/  LEA.HI.SX32 R206, R206, R252, 0x1d ;  /* 0x000000fccece7211 */ /* 0x000fca00078feaff */
[----:B---3--:R-:W-:-:S05]  /*60a0*/  IMAD.WIDE.U32 R208, R206, 0x10, R210 ;  /* 0x00000010ced07825 */ /* 0x008fca00078e00d2 */
[----:B------:R3:W-:Y:S04]  /*60b0*/  STG.E.128 desc[UR6][R208.64], R188 ;  /* 0x000000bcd0007986 */ /* 0x0007e8000c101d06 */
[----:B---3--:R-:W3:Y:S04]  /*60c0*/  LDL R190, [R1+0x28] ;  /* 0x0000280001be7983 */ /* 0x008ee80000100800 */
[----:B------:R-:W4:Y:S01]  /*60d0*/  LDL R191, [R1+0x2c] ;  /* 0x00002c0001bf7983 */ /* 0x000f220000100800 */
[----:B------:R-:W-:-:S03]  /*60e0*/  FADD.FTZ R188, -R239, R205 ;  /* 0x000000cdefbc7221 */ /* 0x000fc60000010100 */
[----:B------:R-:W2:Y:S04]  /*60f0*/  LDL R208, [R1+0x38] ;  /* 0x0000380001d07983 */ /* 0x000ea80000100800 */
[----:B------:R-:W2:Y:S04]  /*6100*/  LDL R209, [R1+0x20] ;  /* 0x0000200001d17983 */ /* 0x000ea80000100800 */
[----:B------:R-:W2:Y:S01]  /*6110*/  LDL R205, [R1+0x30] ;  /* 0x0000300001cd7983 */ /* 0x000ea20000100800 */
[C---:B------:R-:W-:Y:S01]  /*6120*/  FADD.FTZ R189, -R239.reuse, R204 ;  /* 0x000000ccefbd7221 */ /* 0x040fe20000010100 */
[C---:B------:R-:W-:Y:S01]  /*6130*/  FMUL.FTZ R188, R238.reuse, R188 ;  /* 0x000000bceebc7220 */ /* 0x040fe20000410000 */
[----:B------:R-:W-:Y:S01]  /*6140*/  FADD.FTZ R202, -R239, R202 ;  /* 0x000000caefca7221 */ /* 0x000fe20000010100 */
[----:B------:R-:W2:Y:S01]  /*6150*/  LDL R204, [R1+0x18] ;  /* 0x0000180001cc7983 */ /* 0x000ea20000100800 */
[----:B------:R-:W-:-:S02]  /*6160*/  FMUL.FTZ R189, R238, R189 ;  /* 0x000000bdeebd7220 */ /* 0x000fc40000410000 */
[----:B------:R-:W-:Y:S01]  /*6170*/  FMUL.FTZ R202, R238, R202 ;  /* 0x000000caeeca7220 */ /* 0x000fe20000410000 */
[----:B---3--:R-:W-:Y:S01]  /*6180*/  FFMA.FTZ R188, R188, R190, R142 ;  /* 0x000000bebcbc7223 */ /* 0x008fe2000001008e */
[----:B----4-:R-:W-:Y:S01]  /*6190*/  FFMA.FTZ R189, R189, R191, R143 ;  /* 0x000000bfbdbd7223 */ /* 0x010fe2000001008f */
[C---:B------:R-:W-:Y:S01]  /*61a0*/  FADD.FTZ R190, -R239.reuse, R199 ;  /* 0x000000c7efbe7221 */ /* 0x040fe20000010100 */
[----:B------:R-:W-:-:S03]  /*61b0*/  FADD.FTZ R199, -R239, R201 ;  /* 0x000000c9efc77221 */ /* 0x000fc60000010100 */
[----:B------:R-:W-:Y:S01]  /*61c0*/  F2FP.BF16.F32.PACK_AB R191, R189, R188 ;  /* 0x000000bcbdbf723e */ /* 0x000fe200000010ff */
[C---:B------:R-:W-:Y:S01]  /*61d0*/  FADD.FTZ R188, -R239.reuse, R203 ;  /* 0x000000cbefbc7221 */ /* 0x040fe20000010100 */
[C---:B------:R-:W-:Y:S01]  /*61e0*/  FMUL.FTZ R190, R238.reuse, R190 ;  /* 0x000000beeebe7220 */ /* 0x040fe20000410000 */
[C---:B------:R-:W-:Y:S01]  /*61f0*/  FMUL.FTZ R199, R238.reuse, R199 ;  /* 0x000000c7eec77220 */ /* 0x040fe20000410000 */
[C---:B------:R-:W-:Y:S01]  /*6200*/  FADD.FTZ R189, -R239.reuse, R198 ;  /* 0x000000c6efbd7221 */ /* 0x040fe20000010100 */
[----:B------:R-:W-:Y:S01]  /*6210*/  FMUL.FTZ R188, R238, R188 ;  /* 0x000000bceebc7220 */ /* 0x000fe20000410000 */
[----:B------:R-:W-:Y:S01]  /*6220*/  FADD.FTZ R198, -R239, R200 ;  /* 0x000000c8efc67221 */ /* 0x000fe20000010100 */
[----:B--2---:R-:W-:Y:S01]  /*6230*/  FFMA.FTZ R200, R190, R208, R146 ;  /* 0x000000d0bec87223 */ /* 0x004fe20000010092 */
[----:B------:R-:W-:Y:S01]  /*6240*/  FFMA.FTZ R190, R199, R209, R140 ;  /* 0x000000d1c7be7223 */ /* 0x000fe2000001008c */
[----:B------:R-:W-:Y:S01]  /*6250*/  FFMA.FTZ R188, R188, R205, R144 ;  /* 0x000000cdbcbc7223 */ /* 0x000fe20000010090 */
[----:B------:R-:W-:Y:S01]  /*6260*/  FFMA.FTZ R199, R202, R213, R141 ;  /* 0x000000d5cac77223 */ /* 0x000fe2000001008d */
[----:B------:R-:W2:Y:S04]  /*6270*/  LDL R205, [R1+0x10] ;  /* 0x0000100001cd7983 */ /* 0x000ea80000100800 */
[----:B------:R-:W3:Y:S04]  /*6280*/  LDL R202, [R1+0x14] ;  /* 0x0000140001ca7983 */ /* 0x000ee80000100800 */
[----:B------:R-:W4:Y:S01]  /*6290*/  LDL R203, [R1+0x1c] ;  /* 0x00001c0001cb7983 */ /* 0x000f220000100800 */
[C---:B------:R-:W-:Y:S01]  /*62a0*/  FMUL.FTZ R198, R238.reuse, R198 ;  /* 0x000000c6eec67220 */ /* 0x040fe20000410000 */
[----:B------:R-:W-:-:S03]  /*62b0*/  FMUL.FTZ R189, R238, R189 ;  /* 0x000000bdeebd7220 */ /* 0x000fc60000410000 */
[----:B------:R-:W-:Y:S01]  /*62c0*/  FFMA.FTZ R198, R198, R212, R147 ;  /* 0x000000d4c6c67223 */ /* 0x000fe20000010093 */
[----:B------:R-:W-:-:S04]  /*62d0*/  FFMA.FTZ R201, R189, R207, R145 ;  /* 0x000000cfbdc97223 */ /* 0x000fc80000010091 */
[----:B------:R-:W-:Y:S02]  /*62e0*/  F2FP.BF16.F32.PACK_AB R189, R198, R200 ;  /* 0x000000c8c6bd723e */ /* 0x000fe400000010ff */
[----:B------:R-:W-:Y:S02]  /*62f0*/  IADD3 R198, PT, PT, R206, 0x20, RZ ;  /* 0x00000020cec67810 */ /* 0x000fe40007ffe0ff */
[----:B------:R-:W-:Y:S02]  /*6300*/  F2FP.BF16.F32.PACK_AB R190, R199, R190 ;  /* 0x000000bec7be723e */ /* 0x000fe400000010ff */
[----:B------:R-:W-:Y:S01]  /*6310*/  F2FP.BF16.F32.PACK_AB R188, R201, R188 ;  /* 0x000000bcc9bc723e */ /* 0x000fe200000010ff */
[----:B------:R-:W-:-:S05]  /*6320*/  IMAD.WIDE.U32 R198, R198, 0x10, R210 ;  /* 0x00000010c6c67825 */ /* 0x000fca00078e00d2 */
[----:B------:R0:W-:Y:S01]  /*6330*/  STG.E.128 desc[UR6][R198.64], R188 ;  /* 0x000000bcc6007986 */ /* 0x0001e2000c101d06 */
[C---:B------:R-:W-:Y:S01]  /*6340*/  FADD.FTZ R2, -R239.reuse, R2 ;  /* 0x00000002ef027221 */ /* 0x040fe20000010100 */
[C---:B0-----:R-:W-:Y:S01]  /*6350*/  FADD.FTZ R188, -R239.reuse, R197 ;  /* 0x000000c5efbc7221 */ /* 0x041fe20000010100 */
[----:B------:R-:W-:-:S03]  /*6360*/  FADD.FTZ R189, -R239, R196 ;  /* 0x000000c4efbd7221 */ /* 0x000fc60000010100 */
[C---:B------:R-:W-:Y:S01]  /*6370*/  FMUL.FTZ R188, R238.reuse, R188 ;  /* 0x000000bceebc7220 */ /* 0x040fe20000410000 */
[----:B------:R-:W-:-:S03]  /*6380*/  FMUL.FTZ R189, R238, R189 ;  /* 0x000000bdeebd7220 */ /* 0x000fc60000410000 */
[----:B------:R-:W-:Y:S01]  /*6390*/  FFMA.FTZ R188, R188, R250, R134 ;  /* 0x000000fabcbc7223 */ /* 0x000fe20000010086 */
[----:B------:R-:W-:-:S05]  /*63a0*/  FFMA.FTZ R189, R189, R251, R135 ;  /* 0x000000fbbdbd7223 */ /* 0x000fca0000010087 */
[----:B------:R-:W-:Y:S01]  /*63b0*/  F2FP.BF16.F32.PACK_AB R191, R189, R188 ;  /* 0x000000bcbdbf723e */ /* 0x000fe200000010ff */
[C---:B------:R-:W-:Y:S01]  /*63c0*/  FADD.FTZ R188, -R239.reuse, R195 ;  /* 0x000000c3efbc7221 */ /* 0x040fe20000010100 */
[C---:B------:R-:W-:Y:S01]  /*63d0*/  FMUL.FTZ R2, R238.reuse, R2 ;  /* 0x00000002ee027220 */ /* 0x040fe20000410000 */
[C---:B------:R-:W-:Y:S01]  /*63e0*/  FADD.FTZ R3, -R239.reuse, R3 ;  /* 0x00000003ef037221 */ /* 0x040fe20000010100 */
[C---:B------:R-:W-:Y:S01]  /*63f0*/  FADD.FTZ R189, -R239.reuse, R192 ;  /* 0x000000c0efbd7221 */ /* 0x040fe20000010100 */
[C---:B------:R-:W-:Y:S01]  /*6400*/  FMUL.FTZ R188, R238.reuse, R188 ;  /* 0x000000bceebc7220 */ /* 0x040fe20000410000 */
[C---:B------:R-:W-:Y:S01]  /*6410*/  FADD.FTZ R190, -R239.reuse, R193 ;  /* 0x000000c1efbe7221 */ /* 0x040fe20000010100 */
[----:B------:R-:W-:Y:S01]  /*6420*/  FADD.FTZ R194, -R239, R194 ;  /* 0x000000c2efc27221 */ /* 0x000fe20000010100 */
[C---:B------:R-:W-:Y:S01]  /*6430*/  FMUL.FTZ R3, R238.reuse, R3 ;  /* 0x00000003ee037220 */ /* 0x040fe20000410000 */
[C---:B------:R-:W-:Y:S01]  /*6440*/  FMUL.FTZ R189, R238.reuse, R189 ;  /* 0x000000bdeebd7220 */ /* 0x040fe20000410000 */
[C---:B------:R-:W-:Y:S01]  /*6450*/  FMUL.FTZ R190, R238.reuse, R190 ;  /* 0x000000beeebe7220 */ /* 0x040fe20000410000 */
[----:B------:R-:W-:Y:S01]  /*6460*/  FMUL.FTZ R194, R238, R194 ;  /* 0x000000c2eec27220 */ /* 0x000fe20000410000 */
[----:B------:R-:W-:-:S02]  /*6470*/  FFMA.FTZ R3, R3, R204, R138 ;  /* 0x000000cc03037223 */ /* 0x000fc4000001008a */
[----:B------:R-:W-:Y:S01]  /*6480*/  FFMA.FTZ R190, R190, R248, R132 ;  /* 0x000000f8bebe7223 */ /* 0x000fe20000010084 */
[----:B------:R-:W-:Y:S01]  /*6490*/  FFMA.FTZ R194, R194, R249, R133 ;  /* 0x000000f9c2c27223 */ /* 0x000fe20000010085 */
[C---:B------:R-:W-:Y:S01]  /*64a0*/  FADD.FTZ R6, -R239.reuse, R6 ;  /* 0x00000006ef067221 */ /* 0x040fe20000010100 */
[----:B------:R-:W-:-:S03]  /*64b0*/  FADD.FTZ R4, -R239, R4 ;  /* 0x00000004ef047221 */ /* 0x000fc60000010100 */
[----:B------:R-:W-:Y:S01]  /*64c0*/  F2FP.BF16.F32.PACK_AB R190, R194, R190 ;  /* 0x000000bec2be723e */ /* 0x000fe200000010ff */
[C---:B------:R-:W-:Y:S01]  /*64d0*/  FMUL.FTZ R6, R238.reuse, R6 ;  /* 0x00000006ee067220 */ /* 0x040fe20000410000 */
[----:B------:R-:W-:Y:S01]  /*64e0*/  FMUL.FTZ R4, R238, R4 ;  /* 0x00000004ee047220 */ /* 0x000fe20000410000 */
[C---:B------:R-:W-:Y:S01]  /*64f0*/  FADD.FTZ R8, -R239.reuse, R8 ;  /* 0x00000008ef087221 */ /* 0x040fe20000010100 */
[C---:B------:R-:W-:Y:S01]  /*6500*/  FADD.FTZ R7, -R239.reuse, R7 ;  /* 0x00000007ef077221 */ /* 0x040fe20000010100 */
[C---:B------:R-:W-:Y:S01]  /*6510*/  FADD.FTZ R14, -R239.reuse, R14 ;  /* 0x0000000eef0e7221 */ /* 0x040fe20000010100 */
[C---:B------:R-:W-:Y:S01]  /*6520*/  FADD.FTZ R12, -R239.reuse, R12 ;  /* 0x0000000cef0c7221 */ /* 0x040fe20000010100 */
[----:B------:R-:W-:Y:S01]  /*6530*/  FFMA.FTZ R6, R6, R242, R126 ;  /* 0x000000f206067223 */ /* 0x000fe2000001007e */
[----:B------:R-:W-:Y:S01]  /*6540*/  FFMA.FTZ R4, R4, R243, R127 ;  /* 0x000000f304047223 */ /* 0x000fe2000001007f */
[C---:B------:R-:W-:Y:S01]  /*6550*/  FMUL.FTZ R8, R238.reuse, R8 ;  /* 0x00000008ee087220 */ /* 0x040fe20000410000 */
[C---:B------:R-:W-:Y:S01]  /*6560*/  FMUL.FTZ R7, R238.reuse, R7 ;  /* 0x00000007ee077220 */ /* 0x040fe20000410000 */
[C---:B------:R-:W-:Y:S01]  /*6570*/  FADD.FTZ R193, -R239.reuse, R214 ;  /* 0x000000d6efc17221 */ /* 0x040fe20000010100 */
[C---:B------:R-:W-:Y:S01]  /*6580*/  FADD.FTZ R195, -R239.reuse, R231 ;  /* 0x000000e7efc37221 */ /* 0x040fe20000010100 */
[C---:B------:R-:W-:Y:S01]  /*6590*/  FADD.FTZ R197, -R239.reuse, R230 ;  /* 0x000000e6efc57221 */ /* 0x040fe20000010100 */
[----:B------:R-:W-:Y:S01]  /*65a0*/  FMUL.FTZ R212, R238, R12 ;  /* 0x0000000ceed47220 */ /* 0x000fe20000410000 */
[----:B------:R-:W0:Y:S01]  /*65b0*/  LDC.64 R230, c[0x0][0x428] ;  /* 0x00010a00ffe67b82 */ /* 0x000e220000000a00 */
[C---:B------:R-:W-:Y:S01]  /*65c0*/  FADD.FTZ R9, -R239.reuse, R9 ;  /* 0x00000009ef097221 */ /* 0x040fe20000010100 */
[C---:B------:R-:W-:Y:S01]  /*65d0*/  FADD.FTZ R192, -R239.reuse, R216 ;  /* 0x000000d8efc07221 */ /* 0x040fe20000010100 */
[----:B------:R-:W-:-:S02]  /*65e0*/  FADD.FTZ R17, -R239, R17 ;  /* 0x00000011ef117221 */ /* 0x000fc40000010100 */
[C---:B------:R-:W-:Y:S01]  /*65f0*/  FMUL.FTZ R9, R238.reuse, R9 ;  /* 0x00000009ee097220 */ /* 0x040fe20000410000 */
[C---:B------:R-:W-:Y:S01]  /*6600*/  FADD.FTZ R16, -R239.reuse, R16 ;  /* 0x00000010ef107221 */ /* 0x040fe20000010100 */
[C---:B------:R-:W-:Y:S01]  /*6610*/  FADD.FTZ R15, -R239.reuse, R15 ;  /* 0x0000000fef0f7221 */ /* 0x040fe20000010100 */
[C---:B------:R-:W-:Y:S01]  /*6620*/  FADD.FTZ R196, -R239.reuse, R232 ;  /* 0x000000e8efc47221 */ /* 0x040fe20000010100 */
[C---:B------:R-:W-:Y:S01]  /*6630*/  FADD.FTZ R198, -R239.reuse, R229 ;  /* 0x000000e5efc67221 */ /* 0x040fe20000010100 */
[----:B------:R-:W-:Y:S01]  /*6640*/  FADD.FTZ R199, -R239, R228 ;  /* 0x000000e4efc77221 */ /* 0x000fe20000010100 */
[----:B------:R-:W-:Y:S01]  /*6650*/  FFMA.FTZ R9, R9, R247, R131 ;  /* 0x000000f709097223 */ /* 0x000fe20000010083 */
[C---:B------:R-:W-:Y:S01]  /*6660*/  FMUL.FTZ R17, R238.reuse, R17 ;  /* 0x00000011ee117220 */ /* 0x040fe20000410000 */
[C---:B------:R-:W-:Y:S01]  /*6670*/  FMUL.FTZ R16, R238.reuse, R16 ;  /* 0x00000010ee107220 */ /* 0x040fe20000410000 */
[C---:B------:R-:W-:Y:S01]  /*6680*/  FMUL.FTZ R15, R238.reuse, R15 ;  /* 0x0000000fee0f7220 */ /* 0x040fe20000410000 */
[C---:B------:R-:W-:Y:S01]  /*6690*/  FMUL.FTZ R216, R238.reuse, R198 ;  /* 0x000000c6eed87220 */ /* 0x040fe20000410000 */
        /* <DEDUP_REMOVED lines=16> */
[----:B------:R-:W-:Y:S01]  /*67a0*/  IADD3 R198, PT, PT, R206, 0xe0, RZ ;  /* 0x000000e0cec67810 */ /* 0x000fe20007ffe0ff */
[----:B--2---:R-:W-:Y:S01]  /*67b0*/  FFMA.FTZ R188, R188, R205, R136 ;  /* 0x000000cdbcbc7223 */ /* 0x004fe20000010088 */
[----:B---3--:R-:W-:Y:S01]  /*67c0*/  FFMA.FTZ R2, R2, R202, R137 ;  /* 0x000000ca02027223 */ /* 0x008fe20000010089 */
[----:B----4-:R-:W-:-:S04]  /*67d0*/  FFMA.FTZ R189, R189, R203, R139 ;  /* 0x000000cbbdbd7223 */ /* 0x010fc8000001008b */
[----:B------:R-:W-:Y:S02]  /*67e0*/  F2FP.BF16.F32.PACK_AB R188, R2, R188 ;  /* 0x000000bc02bc723e */ /* 0x000fe400000010ff */
[----:B------:R-:W-:Y:S02]  /*67f0*/  IADD3 R2, PT, PT, R206, 0x40, RZ ;  /* 0x00000040ce027810 */ /* 0x000fe40007ffe0ff */
[----:B------:R-:W-:-:S03]  /*6800*/  F2FP.BF16.F32.PACK_AB R189, R189, R3 ;  /* 0x00000003bdbd723e */ /* 0x000fc600000010ff */
[----:B------:R-:W-:-:S04]  /*6810*/  IMAD.WIDE.U32 R2, R2, 0x10, R210 ;  /* 0x0000001002027825 */ /* 0x000fc800078e00d2 */
[C---:B------:R-:W-:Y:S01]  /*6820*/  FMUL.FTZ R211, R238.reuse, R14 ;  /* 0x0000000eeed37220 */ /* 0x040fe20000410000 */
[----:B------:R2:W-:Y:S02]  /*6830*/  STG.E.128 desc[UR6][R2.64], R188 ;  /* 0x000000bc02007986 */ /* 0x0005e4000c101d06 */
[C---:B--2---:R-:W-:Y:S01]  /*6840*/  FADD.FTZ R2, -R239.reuse, R5 ;  /* 0x00000005ef027221 */ /* 0x044fe20000010100 */
[C---:B------:R-:W-:Y:S01]  /*6850*/  FADD.FTZ R3, -R239.reuse, R10 ;  /* 0x0000000aef037221 */ /* 0x040fe20000010100 */
[C---:B------:R-:W-:Y:S01]  /*6860*/  FADD.FTZ R191, -R239.reuse, R217 ;  /* 0x000000d9efbf7221 */ /* 0x040fe20000010100 */
[C---:B------:R-:W-:Y:S01]  /*6870*/  FADD.FTZ R5, -R239.reuse, R11 ;  /* 0x0000000bef057221 */ /* 0x040fe20000010100 */
[C---:B------:R-:W-:Y:S01]  /*6880*/  FADD.FTZ R10, -R239.reuse, R13 ;  /* 0x0000000def0a7221 */ /* 0x040fe20000010100 */
[C---:B------:R-:W-:Y:S01]  /*6890*/  FADD.FTZ R11, -R239.reuse, R18 ;  /* 0x00000012ef0b7221 */ /* 0x040fe20000010100 */
[C---:B------:R-:W-:Y:S01]  /*68a0*/  FMUL.FTZ R2, R238.reuse, R2 ;  /* 0x00000002ee027220 */ /* 0x040fe20000410000 */
[C---:B------:R-:W-:Y:S01]  /*68b0*/  FMUL.FTZ R3, R238.reuse, R3 ;  /* 0x00000003ee037220 */ /* 0x040fe20000410000 */
[----:B------:R-:W-:Y:S01]  /*68c0*/  FMUL.FTZ R214, R238, R191 ;  /* 0x000000bfeed67220 */ /* 0x000fe20000410000 */
[----:B------:R-:W-:Y:S01]  /*68d0*/  F2FP.BF16.F32.PACK_AB R191, R4, R6 ;  /* 0x0000000604bf723e */ /* 0x000fe200000010ff */
[----:B------:R-:W-:Y:S01]  /*68e0*/  FADD.FTZ R190, -R239, R218 ;  /* 0x000000daefbe7221 */ /* 0x000fe20000010100 */
[----:B------:R-:W-:Y:S01]  /*68f0*/  FFMA.FTZ R4, R8, R240, R124 ;  /* 0x000000f008047223 */ /* 0x000fe2000001007c */
[----:B------:R-:W-:Y:S01]  /*6900*/  FFMA.FTZ R6, R7, R241, R125 ;  /* 0x000000f107067223 */ /* 0x000fe2000001007d */
        /* <DEDUP_REMOVED lines=12> */
[C---:B------:R-:W-:Y:S01]  /*69d0*/  FADD.FTZ R13, -R239.reuse, R19 ;  /* 0x00000013ef0d7221 */ /* 0x040fe20000010100 */
[----:B------:R-:W-:Y:S01]  /*69e0*/  FMUL.FTZ R12, R238, R18 ;  /* 0x00000012ee0c7220 */ /* 0x000fe20000410000 */
[----:B------:R-:W-:Y:S01]  /*69f0*/  F2FP.BF16.F32.PACK_AB R190, R6, R4 ;  /* 0x0000000406be723e */ /* 0x000fe200000010ff */
[----:B------:R-:W-:Y:S01]  /*6a00*/  FADD.FTZ R19, -R239, R220 ;  /* 0x000000dcef137221 */ /* 0x000fe20000010100 */
[----:B------:R-:W-:Y:S01]  /*6a10*/  FMUL.FTZ R18, R238, R188 ;  /* 0x000000bcee127220 */ /* 0x000fe20000410000 */
[----:B------:R-:W-:Y:S01]  /*6a20*/  F2FP.BF16.F32.PACK_AB R7, R8, R7 ;  /* 0x000000070807723e */ /* 0x000fe200000010ff */
[----:B------:R-:W-:Y:S01]  /*6a30*/  FFMA.FTZ R4, R10, R184, R120 ;  /* 0x000000b80a047223 */ /* 0x000fe20000010078 */
[----:B------:R-:W-:Y:S01]  /*6a40*/  FFMA.FTZ R11, R11, R185, R121 ;  /* 0x000000b90b0b7223 */ /* 0x000fe20000010079 */
[----:B------:R-:W-:Y:S01]  /*6a50*/  FADD.FTZ R189, -R239, R219 ;  /* 0x000000dbefbd7221 */ /* 0x000fe20000010100 */
[----:B------:R-:W-:Y:S01]  /*6a60*/  FFMA.FTZ R5, R5, R246, R130 ;  /* 0x000000f605057223 */ /* 0x000fe20000010082 */
[----:B------:R-:W-:Y:S01]  /*6a70*/  F2FP.BF16.F32.PACK_AB R188, R3, R2 ;  /* 0x0000000203bc723e */ /* 0x000fe200000010ff */
        /* <DEDUP_REMOVED lines=9> */
[----:B------:R-:W-:Y:S01]  /*6b10*/  FMUL.FTZ R218, R238, R199 ;  /* 0x000000c7eeda7220 */ /* 0x000fe20000410000 */
[----:B------:R-:W-:Y:S01]  /*6b20*/  F2FP.BF16.F32.PACK_AB R4, R11, R4 ;  /* 0x000000040b04723e */ /* 0x000fe200000010ff */
[----:B------:R-:W-:Y:S01]  /*6b30*/  FADD.FTZ R202, -R239, R236 ;  /* 0x000000ecefca7221 */ /* 0x000fe20000010100 */
[----:B------:R-:W-:Y:S01]  /*6b40*/  F2FP.BF16.F32.PACK_AB R189, R9, R5 ;  /* 0x0000000509bd723e */ /* 0x000fe200000010ff */
[C---:B------:R-:W-:Y:S01]  /*6b50*/  FADD.FTZ R203, -R239.reuse, R223 ;  /* 0x000000dfefcb7221 */ /* 0x040fe20000010100 */
[----:B------:R-:W-:Y:S01]  /*6b60*/  F2FP.BF16.F32.PACK_AB R11, R8, R215 ;  /* 0x000000d7080b723e */ /* 0x000fe200000010ff */
[C---:B------:R-:W-:Y:S01]  /*6b70*/  FADD.FTZ R205, -R239.reuse, R224 ;  /* 0x000000e0efcd7221 */ /* 0x040fe20000010100 */
[----:B------:R-:W-:Y:S01]  /*6b80*/  FADD.FTZ R210, -R239, R237 ;  /* 0x000000edefd27221 */ /* 0x000fe20000010100 */
        /* <DEDUP_REMOVED lines=16> */
[----:B------:R-:W-:Y:S01]  /*6c90*/  IADD3 R196, PT, PT, R206, 0x60, RZ ;  /* 0x00000060cec47810 */ /* 0x000fe20007ffe0ff */
[----:B------:R-:W-:Y:S01]  /*6ca0*/  FFMA.FTZ R9, R18, R178, R114 ;  /* 0x000000b212097223 */ /* 0x000fe20000010072 */
[----:B------:R-:W-:-:S02]  /*6cb0*/  IADD3 R204, PT, PT, R206, 0x80, RZ ;  /* 0x00000080cecc7810 */ /* 0x000fc40007ffe0ff */
[----:B------:R-:W-:Y:S01]  /*6cc0*/  F2FP.BF16.F32.PACK_AB R5, R2, R5 ;  /* 0x000000050205723e */ /* 0x000fe200000010ff */
[----:B------:R-:W-:Y:S01]  /*6cd0*/  FFMA.FTZ R2, R19, R179, R115 ;  /* 0x000000b313027223 */ /* 0x000fe20000010073 */
[----:B------:R-:W-:Y:S02]  /*6ce0*/  IADD3 R202, PT, PT, R206, 0xa0, RZ ;  /* 0x000000a0ceca7810 */ /* 0x000fe40007ffe0ff */
[----:B------:R-:W-:Y:S01]  /*6cf0*/  F2FP.BF16.F32.PACK_AB R6, R15, R6 ;  /* 0x000000060f06723e */ /* 0x000fe200000010ff */
[----:B------:R-:W-:Y:S01]  /*6d00*/  FFMA.FTZ R15, R220, R166, R102 ;  /* 0x000000a6dc0f7223 */ /* 0x000fe20000010066 */
[----:B------:R-:W-:Y:S01]  /*6d10*/  F2FP.BF16.F32.PACK_AB R13, R12, R13 ;  /* 0x0000000d0c0d723e */ /* 0x000fe200000010ff */
[----:B------:R-:W-:Y:S01]  /*6d20*/  FFMA.FTZ R12, R194, R168, R104 ;  /* 0x000000a8c20c7223 */ /* 0x000fe20000010068 */
[----:B------:R-:W-:Y:S01]  /*6d30*/  IADD3 R200, PT, PT, R206, 0xc0, RZ ;  /* 0x000000c0cec87810 */ /* 0x000fe20007ffe0ff */
        /* <DEDUP_REMOVED lines=10> */
[----:B0-----:R-:W-:Y:S01]  /*6de0*/  IMAD.WIDE.U32 R196, R196, 0x10, R230 ;  /* 0x00000010c4c47825 */ /* 0x001fe200078e00e6 */
        /* <DEDUP_REMOVED lines=12> */
[----:B------:R2:W-:Y:S04]  /*6eb0*/  STG.E.128 desc[UR6][R204.64], R4 ;  /* 0x00000004cc007986 */ /* 0x0005e8000c101d06 */
[----:B------:R2:W-:Y:S04]  /*6ec0*/  STG.E.128 desc[UR6][R202.64], R8 ;  /* 0x00000008ca007986 */ /* 0x0005e8000c101d06 */
[----:B------:R2:W-:Y:S04]  /*6ed0*/  STG.E.128 desc[UR6][R200.64], R12 ;  /* 0x0000000cc8007986 */ /* 0x0005e8000c101d06 */
[----:B------:R2:W-:Y:S02]  /*6ee0*/  STG.E.128 desc[UR6][R198.64], R16 ;  /* 0x00000010c6007986 */ /* 0x0005e4000c101d06 */
.L_x_14670:
[----:B------:R-:W-:Y:S05]  /*6ef0*/  BSYNC.RECONVERGENT B0 ;  /* 0x0000000000007941 */ /* 0x000fea0003800200 */
.L_x_14669:
[----:B------:R-:W3:Y:S02]  /*6f00*/  LDC.64 R2, c[0x0][0x380] ;  /* 0x0000e000ff027b82 */ /* 0x000ee40000000a00 */
[----:B---3-5:R-:W-:-:S04]  /*6f10*/  LEA R0, R2, R0, 0x2 ;  /* 0x0000000002007211 */ /* 0x028fc800078e10ff */
[----:B------:R-:W-:-:S13]  /*6f20*/  ISETP.GE.AND P0, PT, R0, R3, PT ;  /* 0x000000030000720c */ /* 0x000fda0003f06270 */
[----:B------:R-:W-:Y:S05]  /*6f30*/  @!P0 BRA `(.L_x_14671) ;  /* 0xffffff9800b88947 */ /* 0x000fea000383ffff */
[----:B------:R-:W-:Y:S05]  /*6f40*/  EXIT ;  /* 0x000000000000794d */ /* 0x000fea0003800000 */
.L_x_14668:
[----:B------:R-:W-:Y:S01]  /*6f50*/  HFMA2 R190, -RZ, RZ, 0, 5.9604644775390625e-08 ;  /* 0x00000001ffbe7431 */ /* 0x000fe200000001ff */
[----:B------:R-:W-:Y:S01]  /*6f60*/  BSSY B0, `(.L_x_14672) ;  /* 0x0000007000007945 */ /* 0x000fe20003800000 */
[----:B------:R-:W-:Y:S02]  /*6f70*/  MOV R239, R191 ;  /* 0x000000bf00ef7202 */ /* 0x000fe40000000f00 */
[----:B------:R-:W-:Y:S02]  /*6f80*/  MOV R189, 0x1f ;  /* 0x0000001f00bd7802 */ /* 0x000fe40000000f00 */
[----:B------:R-:W-:-:S07]  /*6f90*/  MOV R188, 0xffffffff ;  /* 0xffffffff00bc7802 */ /* 0x000fce0000000f00 */
[----:B01---5:R-:W-:Y:S05]  /*6fa0*/  WARPSYNC.COLLECTIVE R188, `(.L_x_14673) ;  /* 0x00000000bc087348 */ /* 0x023fea0003c00000 */
[----:B------:R2:W3:Y:S02]  /*6fb0*/  SHFL.BFLY P1, R188, R239, R190, R189 ;  /* 0x0c0000beefbc7389 */ /* 0x0004e400000200bd */
[----:B0123-5:R-:W-:Y:S05]  /*6fc0*/  ENDCOLLECTIVE ;  /* 0x000000000000791b */ /* 0x02ffea0003800000 */
.L_x_14673:
[----:B------:R-:W-:Y:S05]  /*6fd0*/  BSYNC B0 ;  /* 0x0000000000007941 */ /* 0x000fea0003800000 */
.L_x_14672:
        /* <DEDUP_REMOVED lines=9> */
.L_x_14674:
[----:B------:R-:W-:Y:S02]  /*7070*/  HFMA2 R190, -RZ, RZ, 0, 2.384185791015625e-07 ;  /* 0x00000004ffbe7431 */ /* 0x000fe400000001ff */
[----:B------:R-:W-:Y:S01]  /*7080*/  FADD.FTZ R191, R191, R188 ;  /* 0x000000bcbfbf7221 */ /* 0x000fe20000010000 */
[----:B------:R-:W-:-:S04]  /*7090*/  MOV R188, 0xffffffff ;  /* 0xffffffff00bc7802 */ /* 0x000fc80000000f00 */
[----:B------:R-:W-:-:S07]  /*70a0*/  MOV R239, R191 ;  /* 0x000000bf00ef7202 */ /* 0x000fce0000000f00 */
[----:B------:R-:W-:Y:S05]  /*70b0*/  WARPSYNC.COLLECTIVE R188, `(.L_x_14675) ;  /* 0x00000000bc087348 */ /* 0x000fea0003c00000 */
[----:B------:R0:W1:Y:S02]  /*70c0*/  SHFL.BFLY P1, R188, R239, R190, R189 ;  /* 0x0c0000beefbc7389 */ /* 0x00006400000200bd */
[----:B01----:R-:W-:Y:S05]  /*70d0*/  ENDCOLLECTIVE ;  /* 0x000000000000791b */ /* 0x003fea0003800000 */
.L_x_14675:
[----:B------:R-:W-:Y:S02]  /*70e0*/  HFMA2 R190, -RZ, RZ, 0, 4.76837158203125e-07 ;  /* 0x00000008ffbe7431 */ /* 0x000fe400000001ff */
[----:B------:R-:W-:Y:S01]  /*70f0*/  FADD.FTZ R191, R191, R188 ;  /* 0x000000bcbfbf7221 */ /* 0x000fe20000010000 */
[----:B------:R-:W-:-:S04]  /*7100*/  MOV R188, 0xffffffff ;  /* 0xffffffff00bc7802 */ /* 0x000fc80000000f00 */
[----:B------:R-:W-:-:S07]  /*7110*/  MOV R239, R191 ;  /* 0x000000bf00ef7202 */ /* 0x000fce0000000f00 */
[----:B------:R-:W-:Y:S05]  /*7120*/  WARPSYNC.COLLECTIVE R188, `(.L_x_14676) ;  /* 0x00000000bc087348 */ /* 0x000fea0003c00000 */
[----:B------:R0:W1:Y:S02]  /*7130*/  SHFL.BFLY P1, R188, R239, R190, R189 ;  /* 0x0c0000beefbc7389 */ /* 0x00006400000200bd */
[----:B01----:R-:W-:Y:S05]  /*7140*/  ENDCOLLECTIVE ;  /* 0x000000000000791b */ /* 0x003fea0003800000 */
.L_x_14676:
[----:B------:R-:W-:Y:S02]  /*7150*/  HFMA2 R190, -RZ, RZ, 0, 9.5367431640625e-07 ;  /* 0x00000010ffbe7431 */ /* 0x000fe400000001ff */
[----:B------:R-:W-:Y:S01]  /*7160*/  FADD.FTZ R191, R191, R188 ;  /* 0x000000bcbfbf7221 */ /* 0x000fe20000010000 */
[----:B------:R-:W-:-:S04]  /*7170*/  MOV R188, 0xffffffff ;  /* 0xffffffff00bc7802 */ /* 0x000fc80000000f00 */
[----:B------:R-:W-:-:S07]  /*7180*/  MOV R239, R191 ;  /* 0x000000bf00ef7202 */ /* 0x000fce0000000f00 */
[----:B------:R-:W-:Y:S05]  /*7190*/  WARPSYNC.COLLECTIVE R188, `(.L_x_14677) ;  /* 0x00000000bc087348 */ /* 0x000fea0003c00000 */
[----:B------:R0:W1:Y:S02]  /*71a0*/  SHFL.BFLY P1, R188, R239, R190, R189 ;  /* 0x0c0000beefbc7389 */ /* 0x00006400000200bd */
[----:B01----:R-:W-:Y:S05]  /*71b0*/  ENDCOLLECTIVE ;  /* 0x000000000000791b */ /* 0x003fea0003800000 */
.L_x_14677:
        /* <DEDUP_REMOVED lines=131> */
[----:B------:R-:W-:Y:S02]  /*79f0*/  MOV R188, 0xffffffff ;  /* 0xffffffff00bc7802 */ /* 0x000fe40000000f00 */
[----:B------:R-:W-:Y:S02]  /*7a00*/  MOV R189, 0x1f ;  /* 0x0000001f00bd7802 */ /* 0x000fe40000000f00 */
[----:B------:R-:W-:-:S07]  /*7a10*/  MOV R239, R238 ;  /* 0x000000ee00ef7202 */ /* 0x000fce0000000f00 */
[----:B------:R-:W-:Y:S05]  /*7a20*/  WARPSYNC.COLLECTIVE R188, `(.L_x_14678) ;  /* 0x00000000bc087348 */ /* 0x000fea0003c00000 */
[----:B------:R0:W1:Y:S02]  /*7a30*/  SHFL.BFLY P1, R188, R239, R190, R189 ;  /* 0x0c0000beefbc7389 */ /* 0x00006400000200bd */
[----:B01----:R-:W-:Y:S05]  /*7a40*/  ENDCOLLECTIVE ;  /* 0x000000000000791b */ /* 0x003fea0003800000 */
.L_x_14678:
[----:B------:R-:W-:Y:S02]  /*7a50*/  HFMA2 R190, -RZ, RZ, 0, 1.1920928955078125e-07 ;  /* 0x00000002ffbe7431 */ /* 0x000fe400000001ff */
[----:B------:R-:W-:Y:S01]  /*7a60*/  FADD.FTZ R238, R238, R188 ;  /* 0x000000bceeee7221 */ /* 0x000fe20000010000 */
[----:B------:R-:W-:-:S04]  /*7a70*/  MOV R188, 0xffffffff ;  /* 0xffffffff00bc7802 */ /* 0x000fc80000000f00 */
[----:B------:R-:W-:-:S07]  /*7a80*/  MOV R239, R238 ;  /* 0x000000ee00ef7202 */ /* 0x000fce0000000f00 */
[----:B------:R-:W-:Y:S05]  /*7a90*/  WARPSYNC.COLLECTIVE R188, `(.L_x_14679) ;  /* 0x00000000bc087348 */ /* 0x000fea0003c00000 */
[----:B------:R0:W1:Y:S02]  /*7aa0*/  SHFL.BFLY P1, R188, R239, R190, R189 ;  /* 0x0c0000beefbc7389 */ /* 0x00006400000200bd */
[----:B01----:R-:W-:Y:S05]  /*7ab0*/  ENDCOLLECTIVE ;  /* 0x000000000000791b */ /* 0x003fea0003800000 */
.L_x_14679:
[----:B------:R-:W-:Y:S02]  /*7ac0*/  HFMA2 R190, -RZ, RZ, 0, 2.384185791015625e-07 ;  /* 0x00000004ffbe7431 */ /* 0x000fe400000001ff */
[----:B------:R-:W-:Y:S01]  /*7ad0*/  FADD.FTZ R238, R238, R188 ;  /* 0x000000bceeee7221 */ /* 0x000fe20000010000 */
[----:B------:R-:W-:-:S04]  /*7ae0*/  MOV R188, 0xffffffff ;  /* 0xffffffff00bc7802 */ /* 0x000fc80000000f00 */
[----:B------:R-:W-:-:S07]  /*7af0*/  MOV R239, R238 ;  /* 0x000000ee00ef7202 */ /* 0x000fce0000000f00 */
[----:B------:R-:W-:Y:S05]  /*7b00*/  WARPSYNC.COLLECTIVE R188, `(.L_x_14680) ;  /* 0x00000000bc087348 */ /* 0x000fea0003c00000 */
[----:B------:R0:W1:Y:S02]  /*7b10*/  SHFL.BFLY P1, R188, R239, R190, R189 ;  /* 0x0c0000beefbc7389 */ /* 0x00006400000200bd */
[----:B01----:R-:W-:Y:S05]  /*7b20*/  ENDCOLLECTIVE ;  /* 0x000000000000791b */ /* 0x003fea0003800000 */
.L_x_14680:
[----:B------:R-:W-:Y:S02]  /*7b30*/  HFMA2 R190, -RZ, RZ, 0, 4.76837158203125e-07 ;  /* 0x00000008ffbe7431 */ /* 0x000fe400000001ff */
[----:B------:R-:W-:Y:S01]  /*7b40*/  FADD.FTZ R238, R238, R188 ;  /* 0x000000bceeee7221 */ /* 0x000fe20000010000 */
[----:B------:R-:W-:-:S04]  /*7b50*/  MOV R188, 0xffffffff ;  /* 0xffffffff00bc7802 */ /* 0x000fc80000000f00 */
[----:B------:R-:W-:-:S07]  /*7b60*/  MOV R239, R238 ;  /* 0x000000ee00ef7202 */ /* 0x000fce0000000f00 */
[----:B------:R-:W-:Y:S05]  /*7b70*/  WARPSYNC.COLLECTIVE R188, `(.L_x_14681) ;  /* 0x00000000bc087348 */ /* 0x000fea0003c00000 */
[----:B------:R0:W1:Y:S02]  /*7b80*/  SHFL.BFLY P1, R188, R239, R190, R189 ;  /* 0x0c0000beefbc7389 */ /* 0x00006400000200bd */
[----:B01----:R-:W-:Y:S05]  /*7b90*/  ENDCOLLECTIVE ;  /* 0x000000000000791b */ /* 0x003fea0003800000 */
.L_x_14681:
[----:B------:R-:W-:Y:S02]  /*7ba0*/  HFMA2 R190, -RZ, RZ, 0, 9.5367431640625e-07 ;  /* 0x00000010ffbe7431 */ /* 0x000fe400000001ff */
[----:B------:R-:W-:Y:S01]  /*7bb0*/  FADD.FTZ R238, R238, R188 ;  /* 0x000000bceeee7221 */ /* 0x000fe20000010000 */
[----:B------:R-:W-:-:S04]  /*7bc0*/  MOV R188, 0xffffffff ;  /* 0xffffffff00bc7802 */ /* 0x000fc80000000f00 */
[----:B------:R-:W-:-:S07]  /*7bd0*/  MOV R239, R238 ;  /* 0x000000ee00ef7202 */ /* 0x000fce0000000f00 */
[----:B------:R-:W-:Y:S05]  /*7be0*/  WARPSYNC.COLLECTIVE R188, `(.L_x_14682) ;  /* 0x00000000bc087348 */ /* 0x000fea0003c00000 */
[----:B------:R0:W1:Y:S02]  /*7bf0*/  SHFL.BFLY P1, R188, R239, R190, R189 ;  /* 0x0c0000beefbc7389 */ /* 0x00006400000200bd */
[----:B01----:R-:W-:Y:S05]  /*7c00*/  ENDCOLLECTIVE ;  /* 0x000000000000791b */ /* 0x003fea0003800000 */
.L_x_14682:
[----:B------:R-:W-:Y:S05]  /*7c10*/  BRA `(.L_x_14683) ;  /* 0xffffffe0000c7947 */ /* 0x000fea000383ffff */
.L_x_14684:
        /* <DEDUP_REMOVED lines=14> */
.L_x_71459:


//--------------------- .text._ZN10layer_norm13ln_fwd_kernelINS_13Kernel_traitsIf13__nv_bfloat16S2_S2_fjLj2048ELj1ELj4ELj1ELj16ENS_18Kernel_traits_baseILj2048EfS2_S2_S2_fjLj128EEEEELb1ELb0ELb0ELb0EEEvNS_9FwdParamsE --------------------------
	.section	.text._ZN10layer_norm13ln_fwd_kernelINS_13Kernel_traitsIf13__nv_bfloat16S2_S2_fjLj2048ELj1ELj4ELj1ELj16ENS_18Kernel_traits_baseILj2048EfS2_S2_S2_fjLj128EEEEELb1ELb0ELb0ELb0EEEvNS_9FwdParamsE,"ax",@progbits
	.align	128
        .global         _ZN10layer_norm13ln_fwd_kernelINS_13Kernel_traitsIf13__nv_bfloat16S2_S2_fjLj2048ELj1ELj4ELj1ELj16ENS_18Kernel_traits_baseILj2048EfS2_S2_S2_fjLj128EEEEELb1ELb0ELb0ELb0EEEvNS_9FwdParamsE
        .type           _ZN10layer_norm13ln_fwd_kernelINS_13Kernel_traitsIf13__nv_bfloat16S2_S2_fjLj2048ELj1ELj4ELj1ELj16ENS_18Kernel_traits_baseILj2048EfS2_S2_S2_fjLj128EEEEELb1ELb0ELb0ELb0EEEvNS_9FwdParamsE,@function
        .size           _ZN10layer_norm13ln_fwd_kernelINS_13Kernel_traitsIf13__nv_bfloat16S2_S2_fjLj2048ELj1ELj4ELj1ELj16ENS_18Kernel_traits_baseILj2048EfS2_S2_S2_fjLj128EEEEELb1ELb0ELb0ELb0EEEvNS_9FwdParamsE,(.L_x_71460 - _ZN10layer_norm13ln_fwd_kernelINS_13Kernel_traitsIf13__nv_bfloat16S2_S2_fjLj2048ELj1ELj4ELj1ELj16ENS_18Kernel_traits_baseILj2048EfS2_S2_S2_fjLj128EEEEELb1ELb0ELb0ELb0EEEvNS_9FwdParamsE)
        .other          _ZN10layer_norm13ln_fwd_kernelINS_13Kernel_traitsIf13__nv_bfloat16S2_S2_fjLj2048ELj1ELj4ELj1ELj16ENS_18Kernel_traits_baseILj2048EfS2_S2_S2_fjLj128EEEEELb1ELb0ELb0ELb0EEEvNS_9FwdParamsE,@"STO_CUDA_ENTRY STV_DEFAULT"
_ZN10layer_norm13ln_fwd_kernelINS_13Kernel_traitsIf13__nv_bfloat16S2_S2_fjLj2048ELj1ELj4ELj1ELj16ENS_18Kernel_traits_baseILj2048EfS2_S2_S2_fjLj128EEEEELb1ELb0ELb0ELb0EEEvNS_9FwdParamsE:
.text._ZN10layer_norm13ln_fwd_kernelINS_13Kernel_traitsIf13__nv_bfloat16S2_S2_fjLj2048ELj1ELj4ELj1ELj16ENS_18Kernel_traits_baseILj2048EfS2_S2_S2_fjLj128EEEEELb1ELb0ELb0ELb0EEEvNS_9FwdParamsE:
        /* <DEDUP_REMOVED lines=19> */
[----:B----4-:R-:W-:-:S04]  /*0130*/  SHF.R.S32.HI R0, RZ, 0x1f, R13 ;  /* 0x0000001fff007819 */ /* 0x010fc8000001140d */
[----:B------:R-:W-:Y:S02]  /*0140*/  LEA.HI R0, R0, R13, RZ, 0x3 ;  /* 0x0000000d00007211 */ /* 0x000fe400078f18ff */
[----:B------:R-:W3:Y:S01]  /*0150*/  LDC R11, c[0x0][0x360] ;  /* 0x0000d800ff0b7b82 */ /* 0x000ee20000000800 */
[----:B-1----:R-:W-:Y:S02]  /*0160*/  USHF.L.U32 UR4, UR5, 0x2, URZ ;  /* 0x0000000205047899 */ /* 0x002fe400080006ff */
[----:B---3--:R-:W-:Y:S01]  /*0170*/  IMAD R11, R11, UR5, R10 ;  /* 0x000000050b0b7c24 */ /* 0x008fe2000f8e020a */
[----:B--2---:R-:W-:Y:S02]  /*0180*/  @P0 R2UR UR6, R2 ;  /* 0x00000000020602ca */ /* 0x004fe400000e0000 */
[----:B------:R-:W-:Y:S02]  /*0190*/  @P0 R2UR UR7, R3 ;  /* 0x00000000030702ca */ /* 0x000fe400000e0000 */
[----:B0-----:R-:W-:-:S02]  /*01a0*/  @P0 IADD3 R4, P1, PT, R6, R9, RZ ;  /* 0x0000000906040210 */ /* 0x001fc40007f3e0ff */
[----:B------:R-:W-:Y:S02]  /*01b0*/  LOP3.LUT R3, R10, 0x1f, RZ, 0xc, !PT ;  /* 0x0000001f0a037812 */ /* 0x000fe400078e0cff */
[----:B------:R-:W-:Y:S02]  /*01c0*/  @P0 IADD3.X R5, PT, PT, RZ, R7, RZ, P1, !PT ;  /* 0x00000007ff050210 */ /* 0x000fe40000ffe4ff */
[----:B------:R-:W-:Y:S02]  /*01d0*/  SHF.R.U32.HI R9, RZ, 0x5, R10 ;  /* 0x00000005ff097819 */ /* 0x000fe4000001160a */
[----:B------:R-:W-:Y:S01]  /*01e0*/  LEA.HI.SX32 R12, R0, R3, 0x1d ;  /* 0x00000003000c7211 */ /* 0x000fe200078feaff */
[----:B------:R-:W-:Y:S01]  /*01f0*/  UIADD3 UR15, UPT, UPT, UR6, -0x61c88647, URZ ;  /* 0x9e3779b9060f7890 */ /* 0x000fe2000fffe0ff */
[----:B------:R-:W-:Y:S01]  /*0200*/  LOP3.LUT R10, R10, 0x1f, RZ, 0xc0, !PT ;  /* 0x0000001f0a0a7812 */ /* 0x000fe200078ec0ff */
[----:B------:R-:W-:Y:S01]  /*0210*/  UIADD3 UR16, UPT, UPT, UR7, -0x4498517b, URZ ;  /* 0xbb67ae8507107890 */ /* 0x000fe2000fffe0ff */
[----:B------:R-:W-:Y:S01]  /*0220*/  LOP3.LUT R9, R9, UR4, RZ, 0xfc, !PT ;  /* 0x0000000409097c12 */ /* 0x000fe2000f8efcff */
[----:B------:R-:W-:Y:S01]  /*0230*/  UIADD3 UR17, UPT, UPT, UR6, 0x3c6ef372, URZ ;  /* 0x3c6ef37206117890 */ /* 0x000fe2000fffe0ff */
[--C-:B------:R-:W-:Y:S01]  /*0240*/  SHF.R.U64 R8, R4, 0x2, R5.reuse ;  /* 0x0000000204087819 */ /* 0x100fe20000001205 */
[----:B------:R-:W-:Y:S01]  /*0250*/  UIADD3 UR18, UPT, UPT, UR7, 0x76cf5d0a, URZ ;  /* 0x76cf5d0a07127890 */ /* 0x000fe2000fffe0ff */
[----:B------:R-:W-:Y:S01]  /*0260*/  SHF.R.U32.HI R7, RZ, 0x2, R5 ;  /* 0x00000002ff077819 */ /* 0x000fe20000011605 */
        /* <DEDUP_REMOVED lines=26> */
[----:B------:R-:W-:-:S03]  /*0410*/  ISETP.GE.U32.AND P0, PT, R12, 0xe0, PT ;  /* 0x000000e00c00780c */ /* 0x000fc60003f06070 */
[----:B------:R-:W-:Y:S02]  /*0420*/  IMAD.MOV.U32 R5, RZ, RZ, R10 ;  /* 0x000000ffff057224 */ /* 0x000fe400078e000a */
[----:B------:R-:W0:Y:S08]  /*0430*/  @P3 LDC.64 R20, c[0x0][0x3d0] ;  /* 0x0000f400ff143b82 */ /* 0x000e300000000a00 */
[----:B------:R-:W4:Y:S01]  /*0440*/  @P3 LDC.64 R22, c[0x0][0x438] ;  /* 0x00010e00ff163b82 */ /* 0x000f220000000a00 */
[C---:B------:R-:W-:Y:S01]  /*0450*/  @P1 LOP3.LUT R5, R10.reuse, 0x20, RZ, 0xfc, !PT ;  /* 0x000000200a051812 */ /* 0x040fe200078efcff */
[----:B------:R-:W5:Y:S06]  /*0460*/  @P1 LDG.E.128 R156, desc[UR8][R2.64] ;  /* 0x00000008029c1981 */ /* 0x000f6c000c1e1d00 */
[----:B------:R-:W4:Y:S01]  /*0470*/  @P4 LDC.64 R24, c[0x0][0x3d0] ;  /* 0x0000f400ff184b82 */ /* 0x000f220000000a00 */
[----:B------:R1:W5:Y:S01]  /*0480*/  @P1 LDG.E.128 R152, desc[UR8][R2.64+0x10] ;  /* 0x0000100802981981 */ /* 0x000362000c1e1d00 */
[----:B--2---:R-:W-:-:S04]  /*0490*/  @P1 IMAD.WIDE.U32 R14, R10, 0x20, R14 ;  /* 0x000000200a0e1825 */ /* 0x004fc800078e000e */
[C---:B---3--:R-:W-:Y:S01]  /*04a0*/  @P2 IMAD.WIDE.U32 R16, R5.reuse, 0x20, R16 ;  /* 0x0000002005102825 */ /* 0x048fe200078e0010 */
[----:B------:R-:W5:Y:S01]  /*04b0*/  @P1 LD.E.128 R148, desc[UR8][R14.64] ;  /* 0x000000080e941980 */ /* 0x000f62000c101d00 */
[----:B------:R-:W2:Y:S02]  /*04c0*/  @P4 LDC.64 R26, c[0x0][0x438] ;  /* 0x00010e00ff1a4b82 */ /* 0x000ea40000000a00 */
[C---:B-1----:R-:W-:Y:S01]  /*04d0*/  @P2 IMAD.WIDE.U32 R2, R5.reuse, 0x20, R18 ;  /* 0x0000002005022825 */ /* 0x042fe200078e0012 */
[----:B------:R1:W5:Y:S05]  /*04e0*/  @P1 LD.E.128 R144, desc[UR8][R14.64+0x10] ;  /* 0x000010080e901980 */ /* 0x00036a000c101d00 */
[----:B------:R-:W3:Y:S08]  /*04f0*/  @P5 LDC.64 R28, c[0x0][0x3d0] ;  /* 0x0000f400ff1c5b82 */ /* 0x000ef00000000a00 */
[----:B------:R-:W3:Y:S01]  /*0500*/  @P5 LDC.64 R30, c[0x0][0x438] ;  /* 0x00010e00ff1e5b82 */ /* 0x000ee20000000a00 */
[----:B------:R-:W-:Y:S01]  /*0510*/  @P2 VIADD R5, R5, 0x20 ;  /* 0x0000002005052836 */ /* 0x000fe20000000000 */
[----:B------:R0:W5:Y:S04]  /*0520*/  @P2 LDG.E.128 R140, desc[UR8][R16.64] ;  /* 0x00000008108c2981 */ /* 0x000168000c1e1d00 */
[----:B------:R0:W5:Y:S02]  /*0530*/  @P2 LDG.E.128 R136, desc[UR8][R16.64+0x10] ;  /* 0x0000100810882981 */ /* 0x000164000c1e1d00 */
[----:B------:R-:W3:Y:S08]  /*0540*/  @P6 LDC.64 R18, c[0x0][0x3d0] ;  /* 0x0000f400ff126b82 */ /* 0x000ef00000000a00 */
[----:B------:R-:W3:Y:S01]  /*0550*/  @P6 LDC.64 R32, c[0x0][0x438] ;  /* 0x00010e00ff206b82 */ /* 0x000ee20000000a00 */
[C---:B0-----:R-:W-:Y:S01]  /*0560*/  @P3 IMAD.WIDE.U32 R20, R5.reuse, 0x20, R20 ;  /* 0x0000002005143825 */ /* 0x041fe200078e0014 */
[----:B------:R0:W5:Y:S03]  /*0570*/  @P2 LD.E.128 R132, desc[UR8][R2.64] ;  /* 0x0000000802842980 */ /* 0x000166000c101d00 */
[C---:B----4-:R-:W-:Y:S01]  /*0580*/  @P3 IMAD.WIDE.U32 R22, R5.reuse, 0x20, R22 ;  /* 0x0000002005163825 */ /* 0x050fe200078e0016 */
[----:B------:R0:W5:Y:S02]  /*0590*/  @P2 LD.E.128 R128, desc[UR8][R2.64+0x10] ;  /* 0x0000100802802980 */ /* 0x000164000c101d00 */
[----:B-1----:R-:W1:Y:S01]  /*05a0*/  @P0 LDC.64 R14, c[0x0][0x3d0] ;  /* 0x0000f400ff0e0b82 */ /* 0x002e620000000a00 */
[----:B------:R-:W-:Y:S01]  /*05b0*/  @P3 IADD3 R5, PT, PT, R5, 0x20, RZ ;  /* 0x0000002005053810 */ /* 0x000fe20007ffe0ff */
[----:B------:R0:W5:Y:S06]  /*05c0*/  @P3 LDG.E.128 R124, desc[UR8][R20.64] ;  /* 0x00000008147c3981 */ /* 0x00016c000c1e1d00 */
[----:B------:R-:W4:Y:S01]  /*05d0*/  @P0 LDC.64 R34, c[0x0][0x438] ;  /* 0x00010e00ff220b82 */ /* 0x000f220000000a00 */
[C---:B------:R-:W-:Y:S01]  /*05e0*/  @P4 IMAD.WIDE.U32 R24, R5.reuse, 0x20, R24 ;  /* 0x0000002005184825 */ /* 0x040fe200078e0018 */
[----:B------:R0:W5:Y:S03]  /*05f0*/  @P3 LDG.E.128 R120, desc[UR8][R20.64+0x10] ;  /* 0x0000100814783981 */ /* 0x000166000c1e1d00 */
[C---:B--2---:R-:W-:Y:S01]  /*0600*/  @P4 IMAD.WIDE.U32 R26, R5.reuse, 0x20, R26 ;  /* 0x00000020051a4825 */ /* 0x044fe200078e001a */
[----:B------:R0:W5:Y:S03]  /*0610*/  @P3 LD.E.128 R116, desc[UR8][R22.64] ;  /* 0x0000000816743980 */ /* 0x000166000c101d00 */
[----:B------:R-:W-:Y:S01]  /*0620*/  @P4 VIADD R5, R5, 0x20 ;  /* 0x0000002005054836 */ /* 0x000fe20000000000 */
[----:B------:R0:W5:Y:S03]  /*0630*/  @P3 LD.E.128 R112, desc[UR8][R22.64+0x10] ;  /* 0x0000100816703980 */ /* 0x000166000c101d00 */
[C---:B---3--:R-:W-:Y:S01]  /*0640*/  @P5 IMAD.WIDE.U32 R28, R5.reuse, 0x20, R28 ;  /* 0x00000020051c5825 */ /* 0x048fe200078e001c */
[----:B------:R0:W5:Y:S03]  /*0650*/  @P4 LDG.E.128 R108, desc[UR8][R24.64] ;  /* 0x00000008186c4981 */ /* 0x000166000c1e1d00 */
[C---:B------:R-:W-:Y:S01]  /*0660*/  @P5 IMAD.WIDE.U32 R30, R5.reuse, 0x20, R30 ;  /* 0x00000020051e5825 */ /* 0x040fe200078e001e */
[----:B------:R0:W5:Y:S03]  /*0670*/  @P4 LDG.E.128 R104, desc[UR8][R24.64+0x10] ;  /* 0x0000100818684981 */ /* 0x000166000c1e1d00 */
[----:B------:R-:W-:Y:S01]  /*0680*/  @P5 VIADD R5, R5, 0x20 ;  /* 0x0000002005055836 */ /* 0x000fe20000000000 */
[----:B------:R0:W5:Y:S03]  /*0690*/  @P4 LD.E.128 R100, desc[UR8][R26.64] ;  /* 0x000000081a644980 */ /* 0x000166000c101d00 */
[C---:B------:R-:W-:Y:S01]  /*06a0*/  @P6 IMAD.WIDE.U32 R18, R5.reuse, 0x20, R18 ;  /* 0x0000002005126825 */ /* 0x040fe200078e0012 */
[----:B------:R0:W5:Y:S03]  /*06b0*/  @P4 LD.E.128 R96, desc[UR8][R26.64+0x10] ;  /* 0x000010081a604980 */ /* 0x000166000c101d00 */
[C---:B------:R-:W-:Y:S01]  /*06c0*/  @P6 IMAD.WIDE.U32 R32, R5.reuse, 0x20, R32 ;  /* 0x0000002005206825 */ /* 0x040fe200078e0020 */
[----:B------:R-:W-:Y:S01]  /*06d0*/  @P6 IADD3 R5, PT, PT, R5, 0x20, RZ ;  /* 0x0000002005056810 */ /* 0x000fe20007ffe0ff */
[----:B------:R0:W5:Y:S04]  /*06e0*/  @P5 LDG.E.128 R92, desc[UR8][R28.64] ;  /* 0x000000081c5c5981 */ /* 0x000168000c1e1d00 */
[C---:B-1----:R-:W-:Y:S01]  /*06f0*/  @P0 IMAD.WIDE.U32 R14, R5.reuse, 0x20, R14 ;  /* 0x00000020050e0825 */ /* 0x042fe200078e000e */
[----:B------:R0:W5:Y:S03]  /*0700*/  @P5 LDG.E.128 R88, desc[UR8][R28.64+0x10] ;  /* 0x000010081c585981 */ /* 0x000166000c1e1d00 */
[C---:B----4-:R-:W-:Y:S01]  /*0710*/  @P0 IMAD.WIDE.U32 R34, R5.reuse, 0x20, R34 ;  /* 0x0000002005220825 */ /* 0x050fe200078e0022 */
        /* <DEDUP_REMOVED lines=10> */
[----:B------:R-:W-:Y:S01]  /*07c0*/  ISETP.GE.U32.AND P1, PT, R12, 0x100, PT ;  /* 0x000001000c00780c */ /* 0x000fe20003f26070 */
[----:B------:R-:W-:-:S12]  /*07d0*/  @P0 VIADD R5, R5, 0x20 ;  /* 0x0000002005050836 */ /* 0x000fd80000000000 */
[----:B0-----:R-:W-:Y:S05]  /*07e0*/  @!P1 BRA `(.L_x_14687) ;  /* 0x0000000400649947 */ /* 0x001fea0003800000 */
        /* <DEDUP_REMOVED lines=9> */
.L_x_14686:
        /* <DEDUP_REMOVED lines=10> */
[----:B------:R-:W2:Y:S01]  /*0920*/  @P4 LDC.64 R18, c[0x0][0x3d0] ;  /* 0x0000f400ff124b82 */ /* 0x000ea20000000a00 */
[----:B------:R-:W-:-:S07]  /*0930*/  @P6 LOP3.LUT R5, R10, 0x20, RZ, 0xfc, !PT ;  /* 0x000000200a056812 */ /* 0x000fce00078efcff */
[----:B------:R-:W3:Y:S01]  /*0940*/  @P3 LDC.64 R20, c[0x0][0x3d0] ;  /* 0x0000f400ff143b82 */ /* 0x000ee20000000a00 */
[----:B0-----:R-:W-:-:S05]  /*0950*/  @P6 IMAD.WIDE.U32 R14, R10, 0x20, R2 ;  /* 0x000000200a0e6825 */ /* 0x001fca00078e0002 */
        /* <DEDUP_REMOVED lines=8> */
[----:B--2---:R-:W-:-:S03]  /*09e0*/  @P4 IMAD.WIDE.U32 R18, R5, 0x20, R18 ;  /* 0x0000002005124825 */ /* 0x004fc600078e0012 */
[----:B------:R2:W5:Y:S01]  /*09f0*/  @P5 LDG.E.128 R136, desc[UR8][R2.64+0x10] ;  /* 0x0000100802885981 */ /* 0x000562000c1e1d00 */
[----:B------:R-:W-:Y:S02]  /*0a00*/  @P4 VIADD R5, R5, 0x20 ;  /* 0x0000002005054836 */ /* 0x000fe40000000000 */
[----:B------:R-:W4:Y:S01]  /*0a10*/  @P0 LDC.64 R16, c[0x0][0x3d0] ;  /* 0x0000f400ff100b82 */ /* 0x000f220000000a00 */
[----:B------:R2:W5:Y:S01]  /*0a20*/  @P4 LDG.E.128 R124, desc[UR8][R18.64] ;  /* 0x00000008127c4981 */ /* 0x000562000c1e1d00 */
[----:B---3--:R-:W-:-:S03]  /*0a30*/  @P3 IMAD.WIDE.U32 R20, R5, 0x20, R20 ;  /* 0x0000002005143825 */ /* 0x008fc600078e0014 */
[----:B------:R2:W5:Y:S01]  /*0a40*/  @P4 LDG.E.128 R120, desc[UR8][R18.64+0x10] ;  /* 0x0000100812784981 */ /* 0x000562000c1e1d00 */
[----:B------:R-:W-:Y:S02]  /*0a50*/  @P3 VIADD R5, R5, 0x20 ;  /* 0x0000002005053836 */ /* 0x000fe40000000000 */
[----:B------:R-:W3:Y:S01]  /*0a60*/  @P6 LDC.64 R26, c[0x0][0x3d0] ;  /* 0x0000f400ff1a6b82 */ /* 0x000ee20000000a00 */
[----:B------:R2:W5:Y:S01]  /*0a70*/  @P3 LDG.E.128 R108, desc[UR8][R20.64] ;  /* 0x00000008146c3981 */ /* 0x000562000c1e1d00 */
[C---:B0-----:R-:W-:Y:S01]  /*0a80*/  @P2 IMAD.WIDE.U32 R22, R5.reuse, 0x20, R22 ;  /* 0x0000002005162825 */ /* 0x041fe200078e0016 */
[----:B------:R-:W-:Y:S02]  /*0a90*/  @P2 IADD3 R5, PT, PT, R5, 0x20, RZ ;  /* 0x0000002005052810 */ /* 0x000fe40007ffe0ff */
[----:B------:R2:W5:Y:S03]  /*0aa0*/  @P3 LDG.E.128 R104, desc[UR8][R20.64+0x10] ;  /* 0x0000100814683981 */ /* 0x000566000c1e1d00 */
[C---:B-1----:R-:W-:Y:S01]  /*0ab0*/  @P1 IMAD.WIDE.U32 R24, R5.reuse, 0x20, R24 ;  /* 0x0000002005181825 */ /* 0x042fe200078e0018 */
[----:B------:R2:W5:Y:S03]  /*0ac0*/  @P2 LDG.E.128 R92, desc[UR8][R22.64] ;  /* 0x00000008165c2981 */ /* 0x000566000c1e1d00 */
[----:B------:R-:W-:Y:S01]  /*0ad0*/  @P1 VIADD R5, R5, 0x20 ;  /* 0x0000002005051836 */ /* 0x000fe20000000000 */
[----:B------:R2:W5:Y:S03]  /*0ae0*/  @P2 LDG.E.128 R88, desc[UR8][R22.64+0x10] ;  /* 0x0000100816582981 */ /* 0x000566000c1e1d00 */
[C---:B----4-:R-:W-:Y:S01]  /*0af0*/  @P0 IMAD.WIDE.U32 R16, R5.reuse, 0x20, R16 ;  /* 0x0000002005100825 */ /* 0x050fe200078e0010 */
[----:B------:R2:W5:Y:S03]  /*0b00*/  @P1 LDG.E.128 R76, desc[UR8][R24.64] ;  /* 0x00000008184c1981 */ /* 0x000566000c1e1d00 */
[----:B------:R-:W-:Y:S01]  /*0b10*/  @P0 VIADD R5, R5, 0x20 ;  /* 0x0000002005050836 */ /* 0x000fe20000000000 */
[----:B------:R2:W5:Y:S03]  /*0b20*/  @P1 LDG.E.128 R72, desc[UR8][R24.64+0x10] ;  /* 0x0000100818481981 */ /* 0x000566000c1e1d00 */
[----:B---3--:R-:W-:Y:S01]  /*0b30*/  @P6 IMAD.WIDE.U32 R14, R5, 0x20, R26 ;  /* 0x00000020050e6825 */ /* 0x008fe200078e001a */
        /* <DEDUP_REMOVED lines=36> */
.L_x_14687:
[----:B------:R-:W-:Y:S05]  /*0d80*/  BSYNC.RECONVERGENT B0 ;  /* 0x0000000000007941 */ /* 0x000fea0003800200 */
.L_x_14685:
[----:B------:R-:W1:Y:S02]  /*0d90*/  LDCU UR4, c[0x0][0x384] ;  /* 0x00007080ff0477ac */ /* 0x000e640008000800 */
[----:B-1----:R-:W-:-:S13]  /*0da0*/  ISETP.GE.AND P0, PT, R9, UR4, PT ;  /* 0x0000000409007c0c */ /* 0x002fda000bf06270 */
[----:B------:R-:W-:Y:S05]  /*0db0*/  @P0 EXIT ;  /* 0x000000000000094d */ /* 0x000fea0003800000 */
[----:B------:R-:W-:Y:S01]  /*0dc0*/  IMAD.HI.U32 R0, R11, -0x326172a9, RZ ;  /* 0xcd9e8d570b007827 */ /* 0x000fe200078e00ff */
[----:B------:R-:W1:Y:S01]  /*0dd0*/  LDCU.64 UR10, c[0x0][0x3e0] ;  /* 0x00007c00ff0a77ac */ /* 0x000e620008000a00 */
[----:B------:R-:W-:Y:S01]  /*0de0*/  BSSY B0, `(.L_x_14688) ;  /* 0x0002cc9000007945 */ /* 0x000fe20003800000 */
[----:B------:R-:W-:Y:S01]  /*0df0*/  LOP3.LUT R4, R4, 0x3, RZ, 0xc0, !PT ;  /* 0x0000000304047812 */ /* 0x000fe200078ec0ff */
[C---:B0-----:R-:W-:Y:S01]  /*0e00*/  IMAD.HI.U32 R2, R8.reuse, -0x2daee0ad, RZ ;  /* 0xd2511f5308027827 */ /* 0x041fe200078e00ff */
[----:B------:R-:W-:Y:S01]  /*0e10*/  LOP3.LUT R0, R7, UR6, R0, 0x96, !PT ;  /* 0x0000000607007c12 */ /* 0x000fe2000f8e9600 */
[----:B------:R-:W0:Y:S02]  /*0e20*/  LDCU.U8 UR4, c[0x0][0x410] ;  /* 0x00008200ff0477ac */ /* 0x000e240008000000 */
        /* <DEDUP_REMOVED lines=10> */
[----:B------:R-:W-:Y:S01]  /*0ed0*/  IMAD.HI.U32 R2, R5, -0x326172a9, RZ ;  /* 0xcd9e8d5705027827 */ /* 0x000fe200078e00ff */
[----:B-1----:R-:W-:Y:S01]  /*0ee0*/  UISETP.NE.U32.AND UP0, UPT, UR10, URZ, UPT ;  /* 0x000000ff0a00728c */ /* 0x002fe2000bf05070 */
[----:B------:R-:W1:Y:S02]  /*0ef0*/  LDCU.64 UR12, c[0x0][0x3a0] ;  /* 0x00007400ff0c77ac */ /* 0x000e640008000a00 */
[----:B------:R-:W-:Y:S01]  /*0f00*/  IMAD R15, R0, -0x2daee0ad, RZ ;  /* 0xd2511f53000f7824 */ /* 0x000fe200078e02ff */
[----:B------:R-:W-:Y:S01]  /*0f10*/  LOP3.LUT R2, R13, UR17, R2, 0x96, !PT ;  /* 0x000000110d027c12 */ /* 0x000fe2000f8e9602 */
[----:B------:R-:W-:Y:S01]  /*0f20*/  IMAD.HI.U32 R0, R3, -0x2daee0ad, RZ ;  /* 0xd2511f5303007827 */ /* 0x000fe200078e00ff */
[----:B------:R-:W-:-:S02]  /*0f30*/  UISETP.NE.AND.EX UP0, UPT, UR11, URZ, UPT, UP0 ;  /* 0x000000ff0b00728c */ /* 0x000fc4000bf05300 */
[----:B0-----:R-:W-:Y:S01]  /*0f40*/  UISETP.NE.AND UP2, UPT, UR4, URZ, UPT ;  /* 0x000000ff0400728c */ /* 0x001fe2000bf45270 */
        /* <DEDUP_REMOVED lines=42> */
[----:B------:R-:W-:Y:S02]  /*11f0*/  HFMA2 R3, -RZ, RZ, 0, 0 ;  /* 0x00000000ff037431 */ /* 0x000fe400000001ff */
[----:B------:R-:W-:Y:S01]  /*1200*/  IMAD R214, R0, -0x2daee0ad, RZ ;  /* 0xd2511f5300d67824 */ /* 0x000fe200078e02ff */
[----:B------:R-:W-:Y:S01]  /*1210*/  LOP3.LUT R5, R14, UR31, R5, 0x96, !PT ;  /* 0x0000001f0e057c12 */ /* 0x000fe2000f8e9605 */
[----:B-123--:R-:W-:-:S07]  /*1220*/  IMAD R2, R2, -0x326172a9, RZ ;  /* 0xcd9e8d5702027824 */ /* 0x00efce00078e02ff */
.L_x_15377:
        /* <DEDUP_REMOVED lines=15> */
[----:B------:R-:W-:-:S03]  /*1320*/  @P2 LOP3.LUT R0, R0, 0x10, RZ, 0xfc, !PT ;  /* 0x0000001000002812 */ /* 0x000fc600078efcff */
[----:B------:R-:W-:Y:S01]  /*1330*/  IMAD.MOV.U32 R216, RZ, RZ, R183 ;  /* 0x000000ffffd87224 */ /* 0x000fe200078e00b7 */
[----:B--2---:R-:W-:Y:S01]  /*1340*/  @P0 SHF.L.U32 R215, R160, 0x10, RZ ;  /* 0x00000010a0d70819 */ /* 0x004fe200000006ff */
        /* <DEDUP_REMOVED lines=17> */
[----:B------:R-:W-:-:S04]  /*1460*/  VIADDMNMX.U32 R13, R4, 0xfffffffe, R13, PT ;  /* 0xfffffffe040d7846 */ /* 0x000fc8000380000d */
[----:B------:R-:W-:-:S04]  /*1470*/  SHF.L.U32 R13, R13, 0x2, RZ ;  /* 0x000000020d0d7819 */ /* 0x000fc800000006ff */
[----:B------:R-:W0:Y:S02]  /*1480*/  LDC R168, c[0x2][R13] ;  /* 0x008000000da87b82 */ /* 0x000e240000000800 */
[----:B0-----:R-:W-:-:S04]  /*1490*/  SHF.R.S32.HI R169, RZ, 0x1f, R168 ;  /* 0x0000001fffa97819 */ /* 0x001fc800000114a8 */
.L_x_71292:
[----:B------:R-:W-:Y:S05]  /*14a0*/  BRX R168 -0x14b0                                       (*"BRANCH_TARGETS .L_x_71293,.L_x_71294,.L_x_71295"*) ;  /* 0xffffffe8a8d47949 */ /* 0x000fea000383ffff */
.L_x_71295:
[----:B------:R-:W-:Y:S01]  /*14b0*/  VIADD R14, R4, 0x1 ;  /* 0x00000001040e7836 */ /* 0x000fe20000000000 */
[----:B------:R-:W-:Y:S01]  /*14c0*/  MOV R13, R5 ;  /* 0x00000005000d7202 */ /* 0x000fe20000000f00 */
[----:B------:R-:W-:Y:S01]  /*14d0*/  IMAD.MOV.U32 R216, RZ, RZ, R214 ;  /* 0x000000ffffd87224 */ /* 0x000fe200078e00d6 */
[----:B------:R-:W-:Y:S06]  /*14e0*/  BRA `(.L_x_14693) ;  /* 0x0000000000f07947 */ /* 0x000fec0003800000 */
.L_x_71293:
[----:B------:R-:W-:Y:S01]  /*14f0*/  IMAD.MOV.U32 R216, RZ, RZ, R214 ;  /* 0x000000ffffd87224 */ /* 0x000fe200078e00d6 */
[----:B------:R-:W-:Y:S01]  /*1500*/  MOV R13, R6 ;  /* 0x00000006000d7202 */ /* 0x000fe20000000f00 */
[----:B------:R-:W-:Y:S01]  /*1510*/  IMAD.MOV.U32 R14, RZ, RZ, 0x3 ;  /* 0x00000003ff0e7424 */ /* 0x000fe200078e00ff */
[----:B------:R-:W-:Y:S06]  /*1520*/  BRA `(.L_x_14693) ;  /* 0x0000000000e07947 */ /* 0x000fec0003800000 */
.L_x_71294:
        /* <DEDUP_REMOVED lines=13> */
.L_x_14695:
[----:B------:R-:W-:Y:S05]  /*1600*/  BSYNC.RECONVERGENT B3 ;  /* 0x0000000000037941 */ /* 0x000fea0003800200 */
.L_x_14694:
        /* <DEDUP_REMOVED lines=42> */
.L_x_14693:
[----:B------:R-:W-:Y:S05]  /*18b0*/  BSYNC.RECONVERGENT B2 ;  /* 0x0000000000027941 */ /* 0x000fea0003800200 */
.L_x_14692:
        /* <DEDUP_REMOVED lines=11> */
[----:B------:R-:W-:-:S02]  /*1970*/  IMAD.MOV.U32 R168, RZ, RZ, 0x2 ;  /* 0x00000002ffa87424 */ /* 0x000fc400078e00ff */
[----:B0-----:R-:W-:Y:S01]  /*1980*/  FMUL.FTZ R4, R4, R217 ;  /* 0x000000d904047220 */ /* 0x001fe20000410000 */
[----:B-1----:R-:W-:Y:S01]  /*1990*/  FSETP.GTU.FTZ.AND P0, PT, R13, R214, PT ;  /* 0x000000d60d00720b */ /* 0x002fe20003f1c000 */
[C---:B------:R-:W-:Y:S01]  /*19a0*/  IMAD.U32 R13, R160.reuse, 0x10000, RZ ;  /* 0x00010000a00d7824 */ /* 0x040fe200078e00ff */
[----:B------:R-:W-:Y:S02]  /*19b0*/  PRMT R160, R160, 0x7632, R160 ;  /* 0x00007632a0a07816 */ /* 0x000fe400000000a0 */
        /* <DEDUP_REMOVED lines=14> */
.L_x_14698:
        /* <DEDUP_REMOVED lines=13> */
.L_x_14700:
[----:B------:R-:W-:Y:S05]  /*1b70*/  BSYNC.RECONVERGENT B3 ;  /* 0x0000000000037941 */ /* 0x000fea0003800200 */
.L_x_14699:
        /* <DEDUP_REMOVED lines=43> */
.L_x_14697:
[----:B------:R-:W-:Y:S05]  /*1e30*/  BSYNC.RECONVERGENT B2 ;  /* 0x0000000000027941 */ /* 0x000fea0003800200 */
.L_x_14696:
[----:B------:R-:W-:Y:S01]  /*1e40*/  I2FP.F32.U32 R169, R4 ;  /* 0x0000000400a97245 */ /* 0x000fe20000201000 */
[----:B------:R-:W-:Y:S01]  /*1e50*/  IMAD.U32 R164, R164, 0x10000, RZ ;  /* 0x00010000a4a47824 */ /* 0x000fe200078e00ff */
[----:B------:R-:W-:Y:S01]  /*1e60*/  ISETP.NE.AND P1, PT, R168, 0x1, PT ;  /* 0x00000001a800780c */ /* 0x000fe20003f25270 */
[----:B------:R-:W-:Y:S01]  /*1e70*/  BSSY.RECONVERGENT B2, `(.L_x_14701) ;  /* 0x000004d000027945 */ /* 0x000fe20003800200 */
[----:B------:R-:W-:Y:S02]  /*1e80*/  IMAD.MOV.U32 R4, RZ, RZ, R2 ;  /* 0x000000ffff047224 */ /* 0x000fe400078e0002 */
        /* <DEDUP_REMOVED lines=18> */
.L_x_14703:
        /* <DEDUP_REMOVED lines=13> */
.L_x_14705:
[----:B------:R-:W-:Y:S05]  /*2080*/  BSYNC.RECONVERGENT B3 ;  /* 0x0000000000037941 */ /* 0x000fea0003800200 */
.L_x_14704:
        /* <DEDUP_REMOVED lines=43> */
.L_x_14702:
[----:B------:R-:W-:Y:S05]  /*2340*/  BSYNC.RECONVERGENT B2 ;  /* 0x0000000000027941 */ /* 0x000fea0003800200 */
.L_x_14701:
        /* <DEDUP_REMOVED lines=10> */
[----:B------:R-:W-:Y:S02]  /*23f0*/  SHF.L.U32 R169, R161, 0x10, RZ ;  /* 0x00000010a1a97819 */ /* 0x000fe400000006ff */
        /* <DEDUP_REMOVED lines=14> */
.L_x_14708:
        /* <DEDUP_REMOVED lines=13> */
.L_x_14710:
[----:B------:R-:W-:Y:S05]  /*25b0*/  BSYNC.RECONVERGENT B3 ;  /* 0x0000000000037941 */ /* 0x000fea0003800200 */
.L_x_14709:
        /* <DEDUP_REMOVED lines=43> */
.L_x_14707:
[----:B------:R-:W-:Y:S05]  /*2870*/  BSYNC.RECONVERGENT B2 ;  /* 0x0000000000027941 */ /* 0x000fea0003800200 */
.L_x_14706:
        /* <DEDUP_REMOVED lines=23> */
.L_x_14713:
        /* <DEDUP_REMOVED lines=13> */
.L_x_14715:
[----:B------:R-:W-:Y:S05]  /*2ac0*/  BSYNC.RECONVERGENT B3 ;  /* 0x0000000000037941 */ /* 0x000fea0003800200 */
.L_x_14714:
        /* <DEDUP_REMOVED lines=43> */
.L_x_14712:
[----:B------:R-:W-:Y:S05]  /*2d80*/  BSYNC.RECONVERGENT B2 ;  /* 0x0000000000027941 */ /* 0x000fea0003800200 */
.L_x_14711:
        /* <DEDUP_REMOVED lines=25> */
.L_x_14718:
        /* <DEDUP_REMOVED lines=13> */
.L_x_14720:
[----:B------:R-:W-:Y:S05]  /*2ff0*/  BSYNC.RECONVERGENT B3 ;  /* 0x0000000000037941 */ /* 0x000fea0003800200 */
.L_x_14719:
        /* <DEDUP_REMOVED lines=43> */
.L_x_14717:
[----:B------:R-:W-:Y:S05]  /*32b0*/  BSYNC.RECONVERGENT B2 ;  /* 0x0000000000027941 */ /* 0x000fea0003800200 */
.L_x_14716:
        /* <DEDUP_REMOVED lines=23> */
.L_x_14723:
        /* <DEDUP_REMOVED lines=13> */
.L_x_14725:
[----:B------:R-:W-:Y:S05]  /*3500*/  BSYNC.RECONVERGENT B3 ;  /* 0x0000000000037941 */ /* 0x000fea0003800200 */
.L_x_14724:
        /* <DEDUP_REMOVED lines=43> */
.L_x_14722:
[----:B------:R-:W-:Y:S05]  /*37c0*/  BSYNC.RECONVERGENT B2 ;  /* 0x0000000000027941 */ /* 0x000fea0003800200 */
.L_x_14721:
        /* <DEDUP_REMOVED lines=11> */
[----:B------:R-:W-:-:S04]  /*3880*/  MOV R161, R2 ;  /* 0x0000000200a17202 */ /* 0x000fc80000000f00 */
        /* <DEDUP_REMOVED lines=13> */
.L_x_14728:
        /* <DEDUP_REMOVED lines=15> */
.L_x_14730:
[----:B------:R-:W-:Y:S05]  /*3a50*/  BSYNC.RECONVERGENT B3 ;  /* 0x0000000000037941 */ /* 0x000fea0003800200 */
.L_x_14729:
        /* <DEDUP_REMOVED lines=43> */
.L_x_14727:
[----:B------:R-:W-:Y:S05]  /*3d10*/  BSYNC.RECONVERGENT B2 ;  /* 0x0000000000027941 */ /* 0x000fea0003800200 */
.L_x_14726:
[----:B------:R-:W-:Y:S01]  /*3d20*/  I2FP.F32.U32 R161, R161 ;  /* 0x000000a100a17245 */ /* 0x000fe20000201000 */
[----:B------:R-:W-:Y:S01]  /*3d30*/  IMAD.U32 R160, R167, 0x10000, RZ ;  /* 0x00010000a7a07824 */ /* 0x000fe200078e00ff */
[----:B------:R-:W-:Y:S01]  /*3d40*/  F2FP.BF16.F32.PACK_AB R162, R185, R184 ;  /* 0x000000b8b9a2723e */ /* 0x000fe200000010ff */
[----:B------:R-:W-:Y:S02]  /*3d50*/  IMAD.U32 R163, R166, 0x10000, RZ ;  /* 0x00010000a6a37824 */ /* 0x000fe400078e00ff */
        /* <DEDUP_REMOVED lines=11> */
.L_x_14691:
        /* <DEDUP_REMOVED lines=16> */
.L_x_14734:
        /* <DEDUP_REMOVED lines=13> */
.L_x_14736:
[----:B------:R-:W-:Y:S05]  /*3fe0*/  BSYNC.RECONVERGENT B3 ;  /* 0x0000000000037941 */ /* 0x000fea0003800200 */
.L_x_14735:
        /* <DEDUP_REMOVED lines=42> */
.L_x_14733:
[----:B------:R-:W-:Y:S05]  /*4290*/  BSYNC.RECONVERGENT B2 ;  /* 0x0000000000027941 */ /* 0x000fea0003800200 */
.L_x_14732:
        /* <DEDUP_REMOVED lines=8> */
[----:B------:R-:W1:Y:S01]  /*4320*/  LDC R214, c[0x0][0x408] ;  /* 0x00010200ffd67b82 */ /* 0x000e620000000800 */
[----:B------:R-:W-:Y:S01]  /*4330*/  FMUL.FTZ R13, R14, R215 ;  /* 0x000000d70e0d7220 */ /* 0x000fe20000410000 */
[----:B------:R-:W-:Y:S01]  /*4340*/  HFMA2 R162, -RZ, RZ, 0, 1.1920928955078125e-07 ;  /* 0x00000002ffa27431 */ /* 0x000fe200000001ff */
[----:B------:R-:W-:-:S02]  /*4350*/  PRMT R164, R164, 0x7632, R164 ;  /* 0x00007632a4a47816 */ /* 0x000fc400000000a4 */
[----:B0-----:R-:W-:Y:S01]  /*4360*/  FSETP.GTU.FTZ.AND P0, PT, R4, R217, PT ;  /* 0x000000d90400720b */ /* 0x001fe20003f1c000 */
[----:B------:R-:W-:-:S03]  /*4370*/  IMAD.MOV.U32 R4, RZ, RZ, R2 ;  /* 0x000000ffff047224 */ /* 0x000fc600078e0002 */
        /* <DEDUP_REMOVED lines=13> */
.L_x_14739:
        /* <DEDUP_REMOVED lines=13> */
.L_x_14741:
[----:B------:R-:W-:Y:S05]  /*4520*/  BSYNC.RECONVERGENT B3 ;  /* 0x0000000000037941 */ /* 0x000fea0003800200 */
.L_x_14740:
        /* <DEDUP_REMOVED lines=43> */
.L_x_14738:
[----:B------:R-:W-:Y:S05]  /*47e0*/  BSYNC.RECONVERGENT B2 ;  /* 0x0000000000027941 */ /* 0x000fea0003800200 */
.L_x_14737:
        /* <DEDUP_REMOVED lines=21> */
.L_x_14744:
        /* <DEDUP_REMOVED lines=13> */
.L_x_14746:
[----:B------:R-:W-:Y:S05]  /*4a10*/  BSYNC.RECONVERGENT B3 ;  /* 0x0000000000037941 */ /* 0x000fea0003800200 */
.L_x_14745:
        /* <DEDUP_REMOVED lines=43> */
.L_x_14743:
[----:B------:R-:W-:Y:S05]  /*4cd0*/  BSYNC.RECONVERGENT B2 ;  /* 0x0000000000027941 */ /* 0x000fea0003800200 */
.L_x_14742:
        /* <DEDUP_REMOVED lines=22> */
.L_x_14749:
        /* <DEDUP_REMOVED lines=13> */
.L_x_14751:
[----:B------:R-:W-:Y:S05]  /*4f10*/  BSYNC.RECONVERGENT B3 ;  /* 0x0000000000037941 */ /* 0x000fea0003800200 */
.L_x_14750:
        /* <DEDUP_REMOVED lines=43> */
.L_x_14748:
[----:B------:R-:W-:Y:S05]  /*51d0*/  BSYNC.RECONVERGENT B2 ;  /* 0x0000000000027941 */ /* 0x000fea0003800200 */
.L_x_14747:
        /* <DEDUP_REMOVED lines=21> */
.L_x_14754:
        /* <DEDUP_REMOVED lines=13> */
.L_x_14756:
[----:B------:R-:W-:Y:S05]  /*5400*/  BSYNC.RECONVERGENT B3 ;  /* 0x0000000000037941 */ /* 0x000fea0003800200 */
.L_x_14755:
        /* <DEDUP_REMOVED lines=43> */
.L_x_14753:
[----:B------:R-:W-:Y:S05]  /*56c0*/  BSYNC.RECONVERGENT B2 ;  /* 0x0000000000027941 */ /* 0x000fea0003800200 */
.L_x_14752:
[----:B------:R-:W-:Y:S01]  /*56d0*/  I2FP.F32.U32 R161, R4 ;  /* 0x0000000400a17245 */ /* 0x000fe20000201000 */
[C---:B------:R-:W-:Y:S01]  /*56e0*/  IMAD.U32 R160, R166.reuse, 0x10000, RZ ;  /* 0x00010000a6a07824 */ /* 0x040fe200078e00ff */
[----:B------:R-:W-:Y:S01]  /*56f0*/  ISETP.NE.AND P4, PT, R163, 0x1, PT ;  /* 0x00000001a300780c */ /* 0x000fe20003f85270 */
[----:B------:R-:W-:Y:S01]  /*5700*/  BSSY.RECONVERGENT B2, `(.L_x_14757) ;  /* 0x000004c000027945 */ /* 0x000fe20003800200 */
[----:B------:R-:W-:Y:S01]  /*5710*/  PRMT R166, R166, 0x7632, R166 ;  /* 0x00007632a6a67816 */ /* 0x000fe200000000a6 */
        /* <DEDUP_REMOVED lines=17> */
.L_x_14759:
        /* <DEDUP_REMOVED lines=13> */
.L_x_14761:
[----:B------:R-:W-:Y:S05]  /*5900*/  BSYNC.RECONVERGENT B3 ;  /* 0x0000000000037941 */ /* 0x000fea0003800200 */
.L_x_14760:
        /* <DEDUP_REMOVED lines=43> */
.L_x_14758:
[----:B------:R-:W-:Y:S05]  /*5bc0*/  BSYNC.RECONVERGENT B2 ;  /* 0x0000000000027941 */ /* 0x000fea0003800200 */
.L_x_14757:
        /* <DEDUP_REMOVED lines=21> */
.L_x_14764:
        /* <DEDUP_REMOVED lines=13> */
.L_x_14766:
[----:B------:R-:W-:Y:S05]  /*5df0*/  BSYNC.RECONVERGENT B3 ;  /* 0x0000000000037941 */ /* 0x000fea0003800200 */
.L_x_14765:
        /* <DEDUP_REMOVED lines=43> */
.L_x_14763:
[----:B------:R-:W-:Y:S05]  /*60b0*/  BSYNC.RECONVERGENT B2 ;  /* 0x0000000000027941 */ /* 0x000fea0003800200 */
.L_x_14762:
        /* <DEDUP_REMOVED lines=22> */
.L_x_14769:
        /* <DEDUP_REMOVED lines=15> */
.L_x_14771:
[----:B------:R-:W-:Y:S05]  /*6310*/  BSYNC.RECONVERGENT B3 ;  /* 0x0000000000037941 */ /* 0x000fea0003800200 */
.L_x_14770:
        /* <DEDUP_REMOVED lines=43> */
.L_x_14768:
[----:B------:R-:W-:Y:S05]  /*65d0*/  BSYNC.RECONVERGENT B2 ;  /* 0x0000000000027941 */ /* 0x000fea0003800200 */
.L_x_14767:
[----:B------:R-:W-:Y:S01]  /*65e0*/  I2FP.F32.U32 R161, R161 ;  /* 0x000000a100a17245 */ /* 0x000fe20000201000 */
[----:B------:R-:W-:Y:S01]  /*65f0*/  IMAD.U32 R160, R167, 0x10000, RZ ;  /* 0x00010000a7a07824 */ /* 0x000fe200078e00ff */
[----:B------:R-:W-:-:S03]  /*6600*/  F2FP.BF16.F32.PACK_AB R162, R185, R184 ;  /* 0x000000b8b9a2723e */ /* 0x000fc600000010ff */
[----:B------:R-:W-:Y:S01]  /*6610*/  FFMA.FTZ R200, R161, R200, 1.1641532182693481445e-10 ;  /* 0x2f000000a1c87423 */ /* 0x000fe200000100c8 */
[----:B------:R-:W-:Y:S01]  /*6620*/  FMUL.FTZ R161, R160, R215 ;  /* 0x000000d7a0a17220 */ /* 0x000fe20000410000 */
[----:B------:R-:W-:-:S03]  /*6630*/  F2FP.BF16.F32.PACK_AB R160, R14, R13 ;  /* 0x0000000d0ea0723e */ /* 0x000fc600000010ff */
[----:B------:R-:W-:Y:S01]  /*6640*/  FMUL.FTZ R161, R161, R214 ;  /* 0x000000d6a1a17220 */ /* 0x000fe20000410000 */
[----:B------:R-:W-:-:S04]  /*6650*/  FSETP.GTU.FTZ.AND P6, PT, R200, R217, PT ;  /* 0x000000d9c800720b */ /* 0x000fc80003fdc000 */
[----:B------:R-:W-:Y:S02]  /*6660*/  FSEL R200, R161, RZ, !P6 ;  /* 0x000000ffa1c87208 */ /* 0x000fe40007000000 */
[----:B------:R-:W-:Y:S02]  /*6670*/  PLOP3.LUT P6, PT, P6, PT, PT, 0x8, 0x80 ;  /* 0x000000000080781c */ /* 0x000fe400037ce170 */
[----:B------:R-:W-:Y:S02]  /*6680*/  F2FP.BF16.F32.PACK_AB R161, R169, R168 ;  /* 0x000000a8a9a1723e */ /* 0x000fe400000010ff */
[----:B------:R-:W-:-:S09]  /*6690*/  F2FP.BF16.F32.PACK_AB R163, R200, R199 ;  /* 0x000000c7c8a3723e */ /* 0x000fd200000010ff */
.L_x_14731:
        /* <DEDUP_REMOVED lines=16> */
[----:B------:R-:W-:Y:S01]  /*67a0*/  MOV R214, R216 ;  /* 0x000000d800d67202 */ /* 0x000fe20000000f00 */
[C---:B------:R-:W-:Y:S01]  /*67b0*/  VIADD R216, R183.reuse, 0x20 ;  /* 0x00000020b7d87836 */ /* 0x040fe20000000000 */
[----:B------:R0:W-:Y:S01]  /*67c0*/  STG.E.128 desc[UR8][R166.64], R160 ;  /* 0x000000a0a6007986 */ /* 0x0001e2000c101d08 */
[----:B-1----:R-:W-:-:S05]  /*67d0*/  IMAD.WIDE.U32 R164, R183, 0x8, R164 ;  /* 0x00000008b7a47825 */ /* 0x002fca00078e00a4 */
[----:B------:R0:W-:Y:S02]  /*67e0*/  STG.E.64 desc[UR8][R164.64], R218 ;  /* 0x000000daa4007986 */ /* 0x0001e4000c101b08 */
.L_x_14690:
[----:B------:R-:W-:Y:S05]  /*67f0*/  BSYNC.RECONVERGENT B1 ;  /* 0x0000000000017941 */ /* 0x000fea0003800200 */
.L_x_14689:
        /* <DEDUP_REMOVED lines=30> */
.L_x_14777:
        /* <DEDUP_REMOVED lines=13> */
.L_x_14779:
[----:B------:R-:W-:Y:S05]  /*6ab0*/  BSYNC.RECONVERGENT B3 ;  /* 0x0000000000037941 */ /* 0x000fea0003800200 */
.L_x_14778:
        /* <DEDUP_REMOVED lines=42> */
.L_x_14776:
[----:B------:R-:W-:Y:S05]  /*6d60*/  BSYNC.RECONVERGENT B2 ;  /* 0x0000000000027941 */ /* 0x000fea0003800200 */
.L_x_14775:
        /* <DEDUP_REMOVED lines=12> */
[----:B0-----:R-:W-:-:S04]  /*6e30*/  FMUL.FTZ R4, R4, R217 ;  /* 0x000000d904047220 */ /* 0x001fc80000410000 */
[----:B-1----:R-:W-:Y:S01]  /*6e40*/  FSETP.GTU.FTZ.AND P0, PT, R15, R214, PT ;  /* 0x000000d60f00720b */ /* 0x002fe20003f1c000 */
[C---:B------:R-:W-:Y:S01]  /*6e50*/  IMAD.U32 R15, R164.reuse, 0x10000, RZ ;  /* 0x00010000a40f7824 */ /* 0x040fe200078e00ff */
[----:B------:R-:W-:Y:S02]  /*6e60*/  PRMT R164, R164, 0x7632, R164 ;  /* 0x00007632a4a47816 */ /* 0x000fe400000000a4 */
        /* <DEDUP_REMOVED lines=14> */
.L_x_14782:
        /* <DEDUP_REMOVED lines=13> */
.L_x_14784:
[----:B------:R-:W-:Y:S05]  /*7020*/  BSYNC.RECONVERGENT B3 ;  /* 0x0000000000037941 */ /* 0x000fea0003800200 */
.L_x_14783:
        /* <DEDUP_REMOVED lines=43> */
.L_x_14781:
[----:B------:R-:W-:Y:S05]  /*72e0*/  BSYNC.RECONVERGENT B2 ;  /* 0x0000000000027941 */ /* 0x000fea0003800200 */
.L_x_14780:
        /* <DEDUP_REMOVED lines=8> */
[----:B------:R-:W-:Y:S02]  /*7370*/  FSETP.GTU.FTZ.AND P0, PT, R171, R214, PT ;  /* 0x000000d6ab00720b */ /* 0x000fe40003f1c000 */
[----:B------:R-:W-:Y:S02]  /*7380*/  SHF.L.U32 R171, R164, 0x10, RZ ;  /* 0x00000010a4ab7819 */ /* 0x000fe400000006ff */
[----:B------:R-:W-:Y:S01]  /*7390*/  FSEL R16, R160, RZ, !P0 ;  /* 0x000000ffa0107208 */ /* 0x000fe20004000000 */
[----:B------:R-:W-:Y:S01]  /*73a0*/  IMAD.MOV.U32 R160, RZ, RZ, 0x2 ;  /* 0x00000002ffa07424 */ /* 0x000fe200078e00ff */
        /* <DEDUP_REMOVED lines=11> */
.L_x_14787:
        /* <DEDUP_REMOVED lines=13> */
.L_x_14789:
[----:B------:R-:W-:Y:S05]  /*7530*/  BSYNC.RECONVERGENT B3 ;  /* 0x0000000000037941 */ /* 0x000fea0003800200 */
.L_x_14788:
        /* <DEDUP_REMOVED lines=43> */
.L_x_14786:
[----:B------:R-:W-:Y:S05]  /*77f0*/  BSYNC.RECONVERGENT B2 ;  /* 0x0000000000027941 */ /* 0x000fea0003800200 */
.L_x_14785:
        /* <DEDUP_REMOVED lines=10> */
[----:B------:R-:W-:-:S04]  /*78a0*/  IMAD.U32 R171, R165, 0x10000, RZ ;  /* 0x00010000a5ab7824 */ /* 0x000fc800078e00ff */
        /* <DEDUP_REMOVED lines=14> */
.L_x_14792:
        /* <DEDUP_REMOVED lines=13> */
.L_x_14794:
[----:B------:R-:W-:Y:S05]  /*7a60*/  BSYNC.RECONVERGENT B3 ;  /* 0x0000000000037941 */ /* 0x000fea0003800200 */
.L_x_14793:
        /* <DEDUP_REMOVED lines=43> */
.L_x_14791:
[----:B------:R-:W-:Y:S05]  /*7d20*/  BSYNC.RECONVERGENT B2 ;  /* 0x0000000000027941 */ /* 0x000fea0003800200 */
.L_x_14790:
        /* <DEDUP_REMOVED lines=23> */
.L_x_14797:
        /* <DEDUP_REMOVED lines=13> */
.L_x_14799:
[----:B------:R-:W-:Y:S05]  /*7f70*/  BSYNC.RECONVERGENT B3 ;  /* 0x0000000000037941 */ /* 0x000fea0003800200 */
.L_x_14798:
        /* <DEDUP_REMOVED lines=43> */
.L_x_14796:
[----:B------:R-:W-:Y:S05]  /*8230*/  BSYNC.RECONVERGENT B2 ;  /* 0x0000000000027941 */ /* 0x000fea0003800200 */
.L_x_14795:
        /* <DEDUP_REMOVED lines=12> */
[----:B------:R-:W-:Y:S02]  /*8300*/  PRMT R166, R166, 0x7632, R166 ;  /* 0x00007632a6a67816 */ /* 0x000fe400000000a6 */
[----:B------:R-:W-:Y:S01]  /*8310*/  PLOP3.LUT P3, PT, P3, PT, PT, 0x8, 0x80 ;  /* 0x000000000080781c */ /* 0x000fe20001f6e170 */
[----:B------:R-:W-:Y:S01]  /*8320*/  FADD.FTZ R186, R4, R161 ;  /* 0x000000a104ba7221 */ /* 0x000fe20000010000 */
[----:B------:R-:W-:Y:S01]  /*8330*/  IMAD.MOV.U32 R4, RZ, RZ, R2 ;  /* 0x000000ffff047224 */ /* 0x000fe200078e0002 */
        /* <DEDUP_REMOVED lines=9> */
.L_x_14802:
        /* <DEDUP_REMOVED lines=13> */
.L_x_14804:
[----:B------:R-:W-:Y:S05]  /*84a0*/  BSYNC.RECONVERGENT B3 ;  /* 0x0000000000037941 */ /* 0x000fea0003800200 */
.L_x_14803:
        /* <DEDUP_REMOVED lines=43> */
.L_x_14801:
[----:B------:R-:W-:Y:S05]  /*8760*/  BSYNC.RECONVERGENT B2 ;  /* 0x0000000000027941 */ /* 0x000fea0003800200 */
.L_x_14800:
        /* <DEDUP_REMOVED lines=23> */
.L_x_14807:
        /* <DEDUP_REMOVED lines=13> */
.L_x_14809:
[----:B------:R-:W-:Y:S05]  /*89b0*/  BSYNC.RECONVERGENT B3 ;  /* 0x0000000000037941 */ /* 0x000fea0003800200 */
.L_x_14808:
        /* <DEDUP_REMOVED lines=43> */
.L_x_14806:
[----:B------:R-:W-:Y:S05]  /*8c70*/  BSYNC.RECONVERGENT B2 ;  /* 0x0000000000027941 */ /* 0x000fea0003800200 */
.L_x_14805:
        /* <DEDUP_REMOVED lines=10> */
[----:B------:R-:W-:Y:S01]  /*8d20*/  FSETP.GTU.FTZ.AND P5, PT, R161, R214, PT ;  /* 0x000000d6a100720b */ /* 0x000fe20003fbc000 */
[----:B------:R-:W-:-:S03]  /*8d30*/  IMAD.MOV.U32 R161, RZ, RZ, R2 ;  /* 0x000000ffffa17224 */ /* 0x000fc600078e0002 */
        /* <DEDUP_REMOVED lines=13> */
.L_x_14812:
        /* <DEDUP_REMOVED lines=15> */
.L_x_14814:
[----:B------:R-:W-:Y:S05]  /*8f00*/  BSYNC.RECONVERGENT B3 ;  /* 0x0000000000037941 */ /* 0x000fea0003800200 */
.L_x_14813:
        /* <DEDUP_REMOVED lines=43> */
.L_x_14811:
[----:B------:R-:W-:Y:S05]  /*91c0*/  BSYNC.RECONVERGENT B2 ;  /* 0x0000000000027941 */ /* 0x000fea0003800200 */
.L_x_14810:
        /* <DEDUP_REMOVED lines=8> */
[----:B------:R-:W-:Y:S02]  /*9250*/  FSETP.GTU.FTZ.AND P6, PT, R161, R214, PT ;  /* 0x000000d6a100720b */ /* 0x000fe40003fdc000 */
[----:B------:R-:W-:Y:S02]  /*9260*/  F2FP.BF16.F32.PACK_AB R161, R171, R170 ;  /* 0x000000aaaba1723e */ /* 0x000fe400000010ff */
[----:B------:R-:W-:Y:S02]  /*9270*/  FSEL R166, R166, RZ, !P6 ;  /* 0x000000ffa6a67208 */ /* 0x000fe40007000000 */
[----:B------:R-:W-:-:S03]  /*9280*/  PLOP3.LUT P6, PT, P6, PT, PT, 0x8, 0x80 ;  /* 0x000000000080781c */ /* 0x000fc600037ce170 */
[----:B------:R-:W-:-:S05]  /*9290*/  FADD.FTZ R202, R166, R167 ;  /* 0x000000a7a6ca7221 */ /* 0x000fca0000010000 */
[----:B------:R-:W-:Y:S01]  /*92a0*/  F2FP.BF16.F32.PACK_AB R163, R202, R201 ;  /* 0x000000c9caa3723e */ /* 0x000fe200000010ff */
[----:B------:R-:W-:Y:S06]  /*92b0*/  BRA `(.L_x_14815) ;  /* 0x0000002800247947 */ /* 0x000fec0003800000 */
.L_x_14774:
        /* <DEDUP_REMOVED lines=16> */
.L_x_14818:
        /* <DEDUP_REMOVED lines=13> */
.L_x_14820:
[----:B------:R-:W-:Y:S05]  /*9490*/  BSYNC.RECONVERGENT B3 ;  /* 0x0000000000037941 */ /* 0x000fea0003800200 */
.L_x_14819:
        /* <DEDUP_REMOVED lines=42> */
.L_x_14817:
[----:B------:R-:W-:Y:S05]  /*9740*/  BSYNC.RECONVERGENT B2 ;  /* 0x0000000000027941 */ /* 0x000fea0003800200 */
.L_x_14816:
        /* <DEDUP_REMOVED lines=27> */
.L_x_14823:
        /* <DEDUP_REMOVED lines=13> */
.L_x_14825:
[----:B------:R-:W-:Y:S05]  /*99d0*/  BSYNC.RECONVERGENT B3 ;  /* 0x0000000000037941 */ /* 0x000fea0003800200 */
.L_x_14824:
        /* <DEDUP_REMOVED lines=43> */
.L_x_14822:
[----:B------:R-:W-:Y:S05]  /*9c90*/  BSYNC.RECONVERGENT B2 ;  /* 0x0000000000027941 */ /* 0x000fea0003800200 */
.L_x_14821:
[----:B------:R-:W-:Y:S01]  /*9ca0*/  ISETP.NE.AND P2, PT, R164, 0x1, PT ;  /* 0x00000001a400780c */ /* 0x000fe20003f45270 */
[----:B------:R-:W-:Y:S01]  /*9cb0*/  BSSY.RECONVERGENT B2, `(.L_x_14826) ;  /* 0x000004d000027945 */ /* 0x000fe20003800200 */
[----:B------:R-:W-:Y:S01]  /*9cc0*/  I2FP.F32.U32 R165, R4 ;  /* 0x0000000400a57245 */ /* 0x000fe20000201000 */
[----:B------:R-:W-:Y:S01]  /*9cd0*/  IMAD.MOV.U32 R4, RZ, RZ, R2 ;  /* 0x000000ffff047224 */ /* 0x000fe200078e0002 */
[----:B------:R-:W-:-:S03]  /*9ce0*/  SHF.L.U32 R160, R160, 0x10, RZ ;  /* 0x00000010a0a07819 */ /* 0x000fc600000006ff */
        /* <DEDUP_REMOVED lines=16> */
.L_x_14828:
        /* <DEDUP_REMOVED lines=13> */
.L_x_14830:
[----:B------:R-:W-:Y:S05]  /*9ec0*/  BSYNC.RECONVERGENT B3 ;  /* 0x0000000000037941 */ /* 0x000fea0003800200 */
.L_x_14829:
        /* <DEDUP_REMOVED lines=43> */
.L_x_14827:
[----:B------:R-:W-:Y:S05]  /*a180*/  BSYNC.RECONVERGENT B2 ;  /* 0x0000000000027941 */ /* 0x000fea0003800200 */
.L_x_14826:
        /* <DEDUP_REMOVED lines=22> */
.L_x_14833:
        /* <DEDUP_REMOVED lines=13> */
.L_x_14835:
[----:B------:R-:W-:Y:S05]  /*a3c0*/  BSYNC.RECONVERGENT B3 ;  /* 0x0000000000037941 */ /* 0x000fea0003800200 */
.L_x_14834:
        /* <DEDUP_REMOVED lines=43> */
.L_x_14832:
[----:B------:R-:W-:Y:S05]  /*a680*/  BSYNC.RECONVERGENT B2 ;  /* 0x0000000000027941 */ /* 0x000fea0003800200 */
.L_x_14831:
        /* <DEDUP_REMOVED lines=21> */
.L_x_14838:
        /* <DEDUP_REMOVED lines=13> */
.L_x_14840:
[----:B------:R-:W-:Y:S05]  /*a8b0*/  BSYNC.RECONVERGENT B3 ;  /* 0x0000000000037941 */ /* 0x000fea0003800200 */
.L_x_14839:
        /* <DEDUP_REMOVED lines=43> */
.L_x_14837:
[----:B------:R-:W-:Y:S05]  /*ab70*/  BSYNC.RECONVERGENT B2 ;  /* 0x0000000000027941 */ /* 0x000fea0003800200 */
.L_x_14836:
        /* <DEDUP_REMOVED lines=22> */
.L_x_14843:
        /* <DEDUP_REMOVED lines=13> */
.L_x_14845:
[----:B------:R-:W-:Y:S05]  /*adb0*/  BSYNC.RECONVERGENT B3 ;  /* 0x0000000000037941 */ /* 0x000fea0003800200 */
.L_x_14844:
        /* <DEDUP_REMOVED lines=43> */
.L_x_14842:
[----:B------:R-:W-:Y:S05]  /*b070*/  BSYNC.RECONVERGENT B2 ;  /* 0x0000000000027941 */ /* 0x000fea0003800200 */
.L_x_14841:
[----:B------:R-:W-:Y:S01]  /*b080*/  I2FP.F32.U32 R161, R4 ;  /* 0x0000000400a17245 */ /* 0x000fe20000201000 */
[----:B------:R-:W-:Y:S01]  /*b090*/  BSSY.RECONVERGENT B2, `(.L_x_14846) ;  /* 0x000004d000027945 */ /* 0x000fe20003800200 */
[----:B------:R-:W-:Y:S01]  /*b0a0*/  SHF.L.U32 R162, R162, 0x10, RZ ;  /* 0x00000010a2a27819 */ /* 0x000fe200000006ff */
[----:B------:R-:W-:Y:S01]  /*b0b0*/  IMAD.MOV.U32 R160, RZ, RZ, 0x2 ;  /* 0x00000002ffa07424 */ /* 0x000fe200078e00ff */
[----:B------:R-:W-:Y:S01]  /*b0c0*/  ISETP.NE.AND P5, PT, R164, 0x1, PT ;  /* 0x00000001a400780c */ /* 0x000fe20003fa5270 */
[----:B------:R-:W-:Y:S01]  /*b0d0*/  FFMA.FTZ R161, R161, R166, 1.1641532182693481445e-10 ;  /* 0x2f000000a1a17423 */ /* 0x000fe200000100a6 */
[----:B------:R-:W-:Y:S02]  /*b0e0*/  IMAD.MOV.U32 R4, RZ, RZ, R2 ;  /* 0x000000ffff047224 */ /* 0x000fe400078e0002 */
[----:B------:R-:W-:Y:S02]  /*b0f0*/  FMUL.FTZ R162, R162, R215 ;  /* 0x000000d7a2a27220 */ /* 0x000fe40000410000 */
[----:B------:R-:W-:-:S02]  /*b100*/  FSETP.GTU.FTZ.AND P4, PT, R161, R202, PT ;  /* 0x000000caa100720b */ /* 0x000fc40003f9c000 */
[----:B------:R-:W-:-:S05]  /*b110*/  FMUL.FTZ R162, R162, R167 ;  /* 0x000000a7a2a27220 */ /* 0x000fca0000410000 */
        /* <DEDUP_REMOVED lines=11> */
.L_x_14848:
        /* <DEDUP_REMOVED lines=13> */
.L_x_14850:
[----:B------:R-:W-:Y:S05]  /*b2a0*/  BSYNC.RECONVERGENT B3 ;  /* 0x0000000000037941 */ /* 0x000fea0003800200 */
.L_x_14849:
        /* <DEDUP_REMOVED lines=43> */
.L_x_14847:
[----:B------:R-:W-:Y:S05]  /*b560*/  BSYNC.RECONVERGENT B2 ;  /* 0x0000000000027941 */ /* 0x000fea0003800200 */
.L_x_14846:
        /* <DEDUP_REMOVED lines=22> */
.L_x_14853:
        /* <DEDUP_REMOVED lines=15> */
.L_x_14855:
[----:B------:R-:W-:Y:S05]  /*b7c0*/  BSYNC.RECONVERGENT B3 ;  /* 0x0000000000037941 */ /* 0x000fea0003800200 */
.L_x_14854:
        /* <DEDUP_REMOVED lines=43> */
.L_x_14852:
[----:B------:R-:W-:Y:S05]  /*ba80*/  BSYNC.RECONVERGENT B2 ;  /* 0x0000000000027941 */ /* 0x000fea0003800200 */
.L_x_14851:
        /* <DEDUP_REMOVED lines=10> */
[----:B------:R-:W-:Y:S02]  /*bb30*/  PLOP3.LUT P6, PT, P6, PT, PT, 0x8, 0x80 ;  /* 0x000000000080781c */ /* 0x000fe400037ce170 */
[----:B------:R-:W-:-:S11]  /*bb40*/  F2FP.BF16.F32.PACK_AB R163, R202, R201 ;  /* 0x000000c9caa3723e */ /* 0x000fd600000010ff */
.L_x_14815:
        /* <DEDUP_REMOVED lines=21> */
.L_x_14773:
[----:B------:R-:W-:Y:S05]  /*bca0*/  BSYNC.RECONVERGENT B1 ;  /* 0x0000000000017941 */ /* 0x000fea0003800200 */
.L_x_14772:
        /* <DEDUP_REMOVED lines=30> */
.L_x_14861:
        /* <DEDUP_REMOVED lines=13> */
.L_x_14863:
[----:B------:R-:W-:Y:S05]  /*bf60*/  BSYNC.RECONVERGENT B3 ;  /* 0x0000000000037941 */ /* 0x000fea0003800200 */
.L_x_14862:
        /* <DEDUP_REMOVED lines=42> */
.L_x_14860:
[----:B------:R-:W-:Y:S05]  /*c210*/  BSYNC.RECONVERGENT B2 ;  /* 0x0000000000027941 */ /* 0x000fea0003800200 */
.L_x_14859:
        /* <DEDUP_REMOVED lines=10> */
[----:B------:R-:W-:Y:S01]  /*c2c0*/  PRMT R160, R160, 0x7632, R160 ;  /* 0x00007632a0a07816 */ /* 0x000fe200000000a0 */
[----:B------:R-:W-:-:S02]  /*c2d0*/  IMAD.MOV.U32 R172, RZ, RZ, 0x2 ;  /* 0x00000002ffac7424 */ /* 0x000fc400078e00ff */
[----:B0-----:R-:W-:Y:S01]  /*c2e0*/  FMUL.FTZ R4, R4, R217 ;  /* 0x000000d904047220 */ /* 0x001fe20000410000 */
[----:B-1----:R-:W-:Y:S02]  /*c2f0*/  FSETP.GTU.FTZ.AND P0, PT, R17, R214, PT ;  /* 0x000000d61100720b */ /* 0x002fe40003f1c000 */
[----:B------:R-:W-:Y:S02]  /*c300*/  SHF.L.U32 R17, R164, 0x10, RZ ;  /* 0x00000010a4117819 */ /* 0x000fe400000006ff */
        /* <DEDUP_REMOVED lines=15> */
.L_x_14866:
        /* <DEDUP_REMOVED lines=13> */
.L_x_14868:
[----:B------:R-:W-:Y:S05]  /*c4d0*/  BSYNC.RECONVERGENT B3 ;  /* 0x0000000000037941 */ /* 0x000fea0003800200 */
.L_x_14867:
        /* <DEDUP_REMOVED lines=43> */
.L_x_14865:
[----:B------:R-:W-:Y:S05]  /*c790*/  BSYNC.RECONVERGENT B2 ;  /* 0x0000000000027941 */ /* 0x000fea0003800200 */
.L_x_14864:
[----:B------:R-:W-:Y:S01]  /*c7a0*/  I2FP.F32.U32 R173, R4 ;  /* 0x0000000400ad7245 */ /* 0x000fe20000201000 */
[----:B------:R-:W-:Y:S01]  /*c7b0*/  BSSY.RECONVERGENT B2, `(.L_x_14869) ;  /* 0x000004f000027945 */ /* 0x000fe20003800200 */
[----:B------:R-:W-:Y:S02]  /*c7c0*/  SHF.L.U32 R160, R160, 0x10, RZ ;  /* 0x00000010a0a07819 */ /* 0x000fe400000006ff */
[----:B------:R-:W-:Y:S01]  /*c7d0*/  ISETP.NE.AND P1, PT, R172, 0x1, PT ;  /* 0x00000001ac00780c */ /* 0x000fe20003f25270 */
[----:B------:R-:W-:Y:S01]  /*c7e0*/  FFMA.FTZ R173, R173, R204, 1.1641532182693481445e-10 ;  /* 0x2f000000adad7423 */ /* 0x000fe200000100cc */
[----:B------:R-:W-:Y:S01]  /*c7f0*/  MOV R4, R2 ;  /* 0x0000000200047202 */ /* 0x000fe20000000f00 */
[----:B------:R-:W-:-:S03]  /*c800*/  FMUL.FTZ R160, R160, R215 ;  /* 0x000000d7a0a07220 */ /* 0x000fc60000410000 */
[----:B------:R-:W-:Y:S01]  /*c810*/  FSETP.GTU.FTZ.AND P0, PT, R173, R214, PT ;  /* 0x000000d6ad00720b */ /* 0x000fe20003f1c000 */
[----:B------:R-:W-:Y:S01]  /*c820*/  FMUL.FTZ R160, R160, R217 ;  /* 0x000000d9a0a07220 */ /* 0x000fe20000410000 */
[----:B------:R-:W-:-:S04]  /*c830*/  IMAD.U32 R173, R164, 0x10000, RZ ;  /* 0x00010000a4ad7824 */ /* 0x000fc800078e00ff */
        /* <DEDUP_REMOVED lines=13> */
.L_x_14871:
        /* <DEDUP_REMOVED lines=13> */
.L_x_14873:
[----:B------:R-:W-:Y:S05]  /*c9e0*/  BSYNC.RECONVERGENT B3 ;  /* 0x0000000000037941 */ /* 0x000fea0003800200 */
.L_x_14872:
        /* <DEDUP_REMOVED lines=43> */
.L_x_14870:
[----:B------:R-:W-:Y:S05]  /*cca0*/  BSYNC.RECONVERGENT B2 ;  /* 0x0000000000027941 */ /* 0x000fea0003800200 */
.L_x_14869:
        /* <DEDUP_REMOVED lines=10> */
[----:B------:R-:W-:-:S03]  /*cd50*/  IMAD.U32 R173, R165, 0x10000, RZ ;  /* 0x00010000a5ad7824 */ /* 0x000fc600078e00ff */
        /* <DEDUP_REMOVED lines=14> */
.L_x_14876:
        /* <DEDUP_REMOVED lines=13> */
.L_x_14878:
[----:B------:R-:W-:Y:S05]  /*cf10*/  BSYNC.RECONVERGENT B3 ;  /* 0x0000000000037941 */ /* 0x000fea0003800200 */
.L_x_14877:
        /* <DEDUP_REMOVED lines=43> */
.L_x_14875:
[----:B------:R-:W-:Y:S05]  /*d1d0*/  BSYNC.RECONVERGENT B2 ;  /* 0x0000000000027941 */ /* 0x000fea0003800200 */
.L_x_14874:
        /* <DEDUP_REMOVED lines=23> */
.L_x_14881:
        /* <DEDUP_REMOVED lines=13> */
.L_x_14883:
[----:B------:R-:W-:Y:S05]  /*d420*/  BSYNC.RECONVERGENT B3 ;  /* 0x0000000000037941 */ /* 0x000fea0003800200 */
.L_x_14882:
        /* <DEDUP_REMOVED lines=43> */
.L_x_14880:
[----:B------:R-:W-:Y:S05]  /*d6e0*/  BSYNC.RECONVERGENT B2 ;  /* 0x0000000000027941 */ /* 0x000fea0003800200 */
.L_x_14879:
        /* <DEDUP_REMOVED lines=25> */
.L_x_14886:
        /* <DEDUP_REMOVED lines=13> */
.L_x_14888:
[----:B------:R-:W-:Y:S05]  /*d950*/  BSYNC.RECONVERGENT B3 ;  /* 0x0000000000037941 */ /* 0x000fea0003800200 */
.L_x_14887:
        /* <DEDUP_REMOVED lines=43> */
.L_x_14885:
[----:B------:R-:W-:Y:S05]  /*dc10*/  BSYNC.RECONVERGENT B2 ;  /* 0x0000000000027941 */ /* 0x000fea0003800200 */
.L_x_14884:
[----:B------:R-:W-:Y:S01]  /*dc20*/  I2FP.F32.U32 R161, R4 ;  /* 0x0000000400a17245 */ /* 0x000fe20000201000 */
[----:B------:R-:W-:Y:S01]  /*dc30*/  IMAD.U32 R162, R162, 0x10000, RZ ;  /* 0x00010000a2a27824 */ /* 0x000fe200078e00ff */
[----:B------:R-:W-:Y:S01]  /*dc40*/  ISETP.NE.AND P5, PT, R164, 0x1, PT ;  /* 0x00000001a400780c */ /* 0x000fe20003fa5270 */
[----:B------:R-:W-:Y:S01]  /*dc50*/  IMAD.U32 R189, R166, 0x10000, RZ ;  /* 0x00010000a6bd7824 */ /* 0x000fe200078e00ff */
[----:B------:R-:W-:Y:S01]  /*dc60*/  BSSY.RECONVERGENT B2, `(.L_x_14889) ;  /* 0x000004c000027945 */ /* 0x000fe20003800200 */
[----:B------:R-:W-:Y:S01]  /*dc70*/  FFMA.FTZ R161, R161, R204, 1.1641532182693481445e-10 ;  /* 0x2f000000a1a17423 */ /* 0x000fe200000100cc */
[----:B------:R-:W-:Y:S01]  /*dc80*/  FMUL.FTZ R162, R162, R215 ;  /* 0x000000d7a2a27220 */ /* 0x000fe20000410000 */
[----:B------:R-:W-:Y:S01]  /*dc90*/  MOV R160, 0x2 ;  /* 0x0000000200a07802 */ /* 0x000fe20000000f00 */
        /* <DEDUP_REMOVED lines=15> */
.L_x_14891:
        /* <DEDUP_REMOVED lines=13> */
.L_x_14893:
[----:B------:R-:W-:Y:S05]  /*de60*/  BSYNC.RECONVERGENT B3 ;  /* 0x0000000000037941 */ /* 0x000fea0003800200 */
.L_x_14892:
        /* <DEDUP_REMOVED lines=43> */
.L_x_14890:
[----:B------:R-:W-:Y:S05]  /*e120*/  BSYNC.RECONVERGENT B2 ;  /* 0x0000000000027941 */ /* 0x000fea0003800200 */
.L_x_14889:
        /* <DEDUP_REMOVED lines=25> */
.L_x_14896:
        /* <DEDUP_REMOVED lines=15> */
.L_x_14898:
[----:B------:R-:W-:Y:S05]  /*e3b0*/  BSYNC.RECONVERGENT B3 ;  /* 0x0000000000037941 */ /* 0x000fea0003800200 */
.L_x_14897:
        /* <DEDUP_REMOVED lines=43> */
.L_x_14895:
[----:B------:R-:W-:Y:S05]  /*e670*/  BSYNC.RECONVERGENT B2 ;  /* 0x0000000000027941 */ /* 0x000fea0003800200 */
.L_x_14894:
        /* <DEDUP_REMOVED lines=12> */
[----:B------:R-:W-:-:S05]  /*e740*/  FADD.FTZ R204, R166, R167 ;  /* 0x000000a7a6cc7221 */ /* 0x000fca0000010000 */
[----:B------:R-:W-:Y:S01]  /*e750*/  F2FP.BF16.F32.PACK_AB R163, R204, R203 ;  /* 0x000000cbcca3723e */ /* 0x000fe200000010ff */
[----:B------:R-:W-:Y:S06]  /*e760*/  BRA `(.L_x_14899) ;  /* 0x0000002800247947 */ /* 0x000fec0003800000 */
.L_x_14858:
        /* <DEDUP_REMOVED lines=16> */
.L_x_14902:
        /* <DEDUP_REMOVED lines=13> */
.L_x_14904:
[----:B------:R-:W-:Y:S05]  /*e940*/  BSYNC.RECONVERGENT B3 ;  /* 0x0000000000037941 */ /* 0x000fea0003800200 */
.L_x_14903:
        /* <DEDUP_REMOVED lines=42> */
.L_x_14901:
[----:B------:R-:W-:Y:S05]  /*ebf0*/  BSYNC.RECONVERGENT B2 ;  /* 0x0000000000027941 */ /* 0x000fea0003800200 */
.L_x_14900:
        /* <DEDUP_REMOVED lines=27> */
.L_x_14907:
        /* <DEDUP_REMOVED lines=13> */
.L_x_14909:
[----:B------:R-:W-:Y:S05]  /*ee80*/  BSYNC.RECONVERGENT B3 ;  /* 0x0000000000037941 */ /* 0x000fea0003800200 */
.L_x_14908:
        /* <DEDUP_REMOVED lines=43> */
.L_x_14906:
[----:B------:R-:W-:Y:S05]  /*f140*/  BSYNC.RECONVERGENT B2 ;  /* 0x0000000000027941 */ /* 0x000fea0003800200 */
.L_x_14905:
[----:B------:R-:W-:Y:S01]  /*f150*/  ISETP.NE.AND P2, PT, R164, 0x1, PT ;  /* 0x00000001a400780c */ /* 0x000fe20003f45270 */
[----:B------:R-:W-:Y:S01]  /*f160*/  IMAD.U32 R160, R160, 0x10000, RZ ;  /* 0x00010000a0a07824 */ /* 0x000fe200078e00ff */
[----:B------:R-:W-:Y:S01]  /*f170*/  I2FP.F32.U32 R165, R4 ;  /* 0x0000000400a57245 */ /* 0x000fe20000201000 */
[----:B------:R-:W-:Y:S01]  /*f180*/  BSSY.RECONVERGENT B2, `(.L_x_14910) ;  /* 0x000004b000027945 */ /* 0x000fe20003800200 */
[----:B------:R-:W-:Y:S01]  /*f190*/  MOV R4, R2 ;  /* 0x0000000200047202 */ /* 0x000fe20000000f00 */
[----:B------:R-:W-:Y:S02]  /*f1a0*/  FMUL.FTZ R160, R160, R215 ;  /* 0x000000d7a0a07220 */ /* 0x000fe40000410000 */
[----:B------:R-:W-:Y:S02]  /*f1b0*/  FFMA.FTZ R165, R165, R166, 1.1641532182693481445e-10 ;  /* 0x2f000000a5a57423 */ /* 0x000fe400000100a6 */
[----:B------:R-:W-:Y:S01]  /*f1c0*/  FMUL.FTZ R18, R160, R167 ;  /* 0x000000a7a0127220 */ /* 0x000fe20000410000 */
[----:B------:R-:W-:-:S02]  /*f1d0*/  IMAD.MOV.U32 R160, RZ, RZ, 0x2 ;  /* 0x00000002ffa07424 */ /* 0x000fc400078e00ff */
        /* <DEDUP_REMOVED lines=12> */
.L_x_14912:
        /* <DEDUP_REMOVED lines=13> */
.L_x_14914:
[----:B------:R-:W-:Y:S05]  /*f370*/  BSYNC.RECONVERGENT B3 ;  /* 0x0000000000037941 */ /* 0x000fea0003800200 */
.L_x_14913:
        /* <DEDUP_REMOVED lines=43> */
.L_x_14911:
[----:B------:R-:W-:Y:S05]  /*f630*/  BSYNC.RECONVERGENT B2 ;  /* 0x0000000000027941 */ /* 0x000fea0003800200 */
.L_x_14910:
        /* <DEDUP_REMOVED lines=22> */
.L_x_14917:
        /* <DEDUP_REMOVED lines=13> */
.L_x_14919:
[----:B------:R-:W-:Y:S05]  /*f870*/  BSYNC.RECONVERGENT B3 ;  /* 0x0000000000037941 */ /* 0x000fea0003800200 */
.L_x_14918:
        /* <DEDUP_REMOVED lines=43> */
.L_x_14916:
[----:B------:R-:W-:Y:S05]  /*fb30*/  BSYNC.RECONVERGENT B2 ;  /* 0x0000000000027941 */ /* 0x000fea0003800200 */
.L_x_14915:
        /* <DEDUP_REMOVED lines=21> */
.L_x_14922:
        /* <DEDUP_REMOVED lines=13> */
.L_x_14924:
[----:B------:R-:W-:Y:S05]  /*fd60*/  BSYNC.RECONVERGENT B3 ;  /* 0x0000000000037941 */ /* 0x000fea0003800200 */
.L_x_14923:
        /* <DEDUP_REMOVED lines=43> */
.L_x_14921:
[----:B------:R-:W-:Y:S05]  /*10020*/  BSYNC.RECONVERGENT B2 ;  /* 0x0000000000027941 */ /* 0x000fea0003800200 */
.L_x_14920:
        /* <DEDUP_REMOVED lines=22> */
.L_x_14927:
        /* <DEDUP_REMOVED lines=13> */
.L_x_14929:
[----:B------:R-:W-:Y:S05]  /*10260*/  BSYNC.RECONVERGENT B3 ;  /* 0x0000000000037941 */ /* 0x000fea0003800200 */
.L_x_14928:
        /* <DEDUP_REMOVED lines=43> */
.L_x_14926:
[----:B------:R-:W-:Y:S05]  /*10520*/  BSYNC.RECONVERGENT B2 ;  /* 0x0000000000027941 */ /* 0x000fea0003800200 */
.L_x_14925:
[----:B------:R-:W-:Y:S01]  /*10530*/  I2FP.F32.U32 R161, R4 ;  /* 0x0000000400a17245 */ /* 0x000fe20000201000 */
[----:B------:R-:W-:Y:S01]  /*10540*/  IMAD.U32 R162, R162, 0x10000, RZ ;  /* 0x00010000a2a27824 */ /* 0x000fe200078e00ff */
        /* <DEDUP_REMOVED lines=19> */
.L_x_14932:
        /* <DEDUP_REMOVED lines=13> */
.L_x_14934:
[----:B------:R-:W-:Y:S05]  /*10750*/  BSYNC.RECONVERGENT B3 ;  /* 0x0000000000037941 */ /* 0x000fea0003800200 */
.L_x_14933:
        /* <DEDUP_REMOVED lines=43> */
.L_x_14931:
[----:B------:R-:W-:Y:S05]  /*10a10*/  BSYNC.RECONVERGENT B2 ;  /* 0x0000000000027941 */ /* 0x000fea0003800200 */
.L_x_14930:
        /* <DEDUP_REMOVED lines=22> */
.L_x_14937:
        /* <DEDUP_REMOVED lines=15> */
.L_x_14939:
[----:B------:R-:W-:Y:S05]  /*10c70*/  BSYNC.RECONVERGENT B3 ;  /* 0x0000000000037941 */ /* 0x000fea0003800200 */
.L_x_14938:
        /* <DEDUP_REMOVED lines=43> */
.L_x_14936:
[----:B------:R-:W-:Y:S05]  /*10f30*/  BSYNC.RECONVERGENT B2 ;  /* 0x0000000000027941 */ /* 0x000fea0003800200 */
.L_x_14935:
        /* <DEDUP_REMOVED lines=12> */
.L_x_14899:
        /* <DEDUP_REMOVED lines=21> */
.L_x_14857:
[----:B------:R-:W-:Y:S05]  /*11150*/  BSYNC.RECONVERGENT B1 ;  /* 0x0000000000017941 */ /* 0x000fea0003800200 */
.L_x_14856:
        /* <DEDUP_REMOVED lines=30> */
.L_x_14945:
        /* <DEDUP_REMOVED lines=13> */
.L_x_14947:
[----:B------:R-:W-:Y:S05]  /*11410*/  BSYNC.RECONVERGENT B3 ;  /* 0x0000000000037941 */ /* 0x000fea0003800200 */
.L_x_14946:
        /* <DEDUP_REMOVED lines=42> */
.L_x_14944:
[----:B------:R-:W-:Y:S05]  /*116c0*/  BSYNC.RECONVERGENT B2 ;  /* 0x0000000000027941 */ /* 0x000fea0003800200 */
.L_x_14943:
        /* <DEDUP_REMOVED lines=30> */
.L_x_14950:
        /* <DEDUP_REMOVED lines=13> */
.L_x_14952:
[----:B------:R-:W-:Y:S05]  /*11980*/  BSYNC.RECONVERGENT B3 ;  /* 0x0000000000037941 */ /* 0x000fea0003800200 */
.L_x_14951:
        /* <DEDUP_REMOVED lines=43> */
.L_x_14949:
[----:B------:R-:W-:Y:S05]  /*11c40*/  BSYNC.RECONVERGENT B2 ;  /* 0x0000000000027941 */ /* 0x000fea0003800200 */
.L_x_14948:
        /* <DEDUP_REMOVED lines=9> */
[----:B------:R-:W-:-:S03]  /*11ce0*/  IMAD.U32 R175, R164, 0x10000, RZ ;  /* 0x00010000a4af7824 */ /* 0x000fc600078e00ff */
[----:B------:R-:W-:Y:S01]  /*11cf0*/  FSEL R20, R160, RZ, !P0 ;  /* 0x000000ffa0147208 */ /* 0x000fe20004000000 */
[----:B------:R-:W-:Y:S01]  /*11d00*/  HFMA2 R160, -RZ, RZ, 0, 1.1920928955078125e-07 ;  /* 0x00000002ffa07431 */ /* 0x000fe200000001ff */
        /* <DEDUP_REMOVED lines=11> */
.L_x_14955:
        /* <DEDUP_REMOVED lines=13> */
.L_x_14957:
[----:B------:R-:W-:Y:S05]  /*11e90*/  BSYNC.RECONVERGENT B3 ;  /* 0x0000000000037941 */ /* 0x000fea0003800200 */
.L_x_14956:
        /* <DEDUP_REMOVED lines=43> */
.L_x_14954:
[----:B------:R-:W-:Y:S05]  /*12150*/  BSYNC.RECONVERGENT B2 ;  /* 0x0000000000027941 */ /* 0x000fea0003800200 */
.L_x_14953:
        /* <DEDUP_REMOVED lines=25> */
.L_x_14960:
        /* <DEDUP_REMOVED lines=13> */
.L_x_14962:
[----:B------:R-:W-:Y:S05]  /*123c0*/  BSYNC.RECONVERGENT B3 ;  /* 0x0000000000037941 */ /* 0x000fea0003800200 */
.L_x_14961:
        /* <DEDUP_REMOVED lines=43> */
.L_x_14959:
[----:B------:R-:W-:Y:S05]  /*12680*/  BSYNC.RECONVERGENT B2 ;  /* 0x0000000000027941 */ /* 0x000fea0003800200 */
.L_x_14958:
        /* <DEDUP_REMOVED lines=23> */
.L_x_14965:
        /* <DEDUP_REMOVED lines=13> */
.L_x_14967:
[----:B------:R-:W-:Y:S05]  /*128d0*/  BSYNC.RECONVERGENT B3 ;  /* 0x0000000000037941 */ /* 0x000fea0003800200 */
.L_x_14966:
        /* <DEDUP_REMOVED lines=43> */
.L_x_14964:
[----:B------:R-:W-:Y:S05]  /*12b90*/  BSYNC.RECONVERGENT B2 ;  /* 0x0000000000027941 */ /* 0x000fea0003800200 */
.L_x_14963:
        /* <DEDUP_REMOVED lines=25> */
.L_x_14970:
        /* <DEDUP_REMOVED lines=13> */
.L_x_14972:
[----:B------:R-:W-:Y:S05]  /*12e00*/  BSYNC.RECONVERGENT B3 ;  /* 0x0000000000037941 */ /* 0x000fea0003800200 */
.L_x_14971:
        /* <DEDUP_REMOVED lines=43> */
.L_x_14969:
[----:B------:R-:W-:Y:S05]  /*130c0*/  BSYNC.RECONVERGENT B2 ;  /* 0x0000000000027941 */ /* 0x000fea0003800200 */
.L_x_14968:
        /* <DEDUP_REMOVED lines=23> */
.L_x_14975:
        /* <DEDUP_REMOVED lines=13> */
.L_x_14977:
[----:B------:R-:W-:Y:S05]  /*13310*/  BSYNC.RECONVERGENT B3 ;  /* 0x0000000000037941 */ /* 0x000fea0003800200 */
.L_x_14976:
        /* <DEDUP_REMOVED lines=43> */
.L_x_14974:
[----:B------:R-:W-:Y:S05]  /*135d0*/  BSYNC.RECONVERGENT B2 ;  /* 0x0000000000027941 */ /* 0x000fea0003800200 */
.L_x_14973:
        /* <DEDUP_REMOVED lines=25> */
.L_x_14980:
        /* <DEDUP_REMOVED lines=15> */
.L_x_14982:
[----:B------:R-:W-:Y:S05]  /*13860*/  BSYNC.RECONVERGENT B3 ;  /* 0x0000000000037941 */ /* 0x000fea0003800200 */
.L_x_14981:
        /* <DEDUP_REMOVED lines=43> */
.L_x_14979:
[----:B------:R-:W-:Y:S05]  /*13b20*/  BSYNC.RECONVERGENT B2 ;  /* 0x0000000000027941 */ /* 0x000fea0003800200 */
.L_x_14978:
        /* <DEDUP_REMOVED lines=15> */
.L_x_14942:
        /* <DEDUP_REMOVED lines=16> */
.L_x_14986:
        /* <DEDUP_REMOVED lines=13> */
.L_x_14988:
[----:B------:R-:W-:Y:S05]  /*13df0*/  BSYNC.RECONVERGENT B3 ;  /* 0x0000000000037941 */ /* 0x000fea0003800200 */
.L_x_14987:
        /* <DEDUP_REMOVED lines=42> */
.L_x_14985:
[----:B------:R-:W-:Y:S05]  /*140a0*/  BSYNC.RECONVERGENT B2 ;  /* 0x0000000000027941 */ /* 0x000fea0003800200 */
.L_x_14984:
        /* <DEDUP_REMOVED lines=27> */
.L_x_14991:
        /* <DEDUP_REMOVED lines=13> */
.L_x_14993:
[----:B------:R-:W-:Y:S05]  /*14330*/  BSYNC.RECONVERGENT B3 ;  /* 0x0000000000037941 */ /* 0x000fea0003800200 */
.L_x_14992:
        /* <DEDUP_REMOVED lines=43> */
.L_x_14990:
[----:B------:R-:W-:Y:S05]  /*145f0*/  BSYNC.RECONVERGENT B2 ;  /* 0x0000000000027941 */ /* 0x000fea0003800200 */
.L_x_14989:
        /* <DEDUP_REMOVED lines=21> */
.L_x_14996:
        /* <DEDUP_REMOVED lines=13> */
.L_x_14998:
[----:B------:R-:W-:Y:S05]  /*14820*/  BSYNC.RECONVERGENT B3 ;  /* 0x0000000000037941 */ /* 0x000fea0003800200 */
.L_x_14997:
        /* <DEDUP_REMOVED lines=43> */
.L_x_14995:
[----:B------:R-:W-:Y:S05]  /*14ae0*/  BSYNC.RECONVERGENT B2 ;  /* 0x0000000000027941 */ /* 0x000fea0003800200 */
.L_x_14994:
        /* <DEDUP_REMOVED lines=22> */
.L_x_15001:
        /* <DEDUP_REMOVED lines=13> */
.L_x_15003:
[----:B------:R-:W-:Y:S05]  /*14d20*/  BSYNC.RECONVERGENT B3 ;  /* 0x0000000000037941 */ /* 0x000fea0003800200 */
.L_x_15002:
        /* <DEDUP_REMOVED lines=43> */
.L_x_15000:
[----:B------:R-:W-:Y:S05]  /*14fe0*/  BSYNC.RECONVERGENT B2 ;  /* 0x0000000000027941 */ /* 0x000fea0003800200 */
.L_x_14999:
        /* <DEDUP_REMOVED lines=21> */
.L_x_15006:
        /* <DEDUP_REMOVED lines=13> */
.L_x_15008:
[----:B------:R-:W-:Y:S05]  /*15210*/  BSYNC.RECONVERGENT B3 ;  /* 0x0000000000037941 */ /* 0x000fea0003800200 */
.L_x_15007:
        /* <DEDUP_REMOVED lines=43> */
.L_x_15005:
[----:B------:R-:W-:Y:S05]  /*154d0*/  BSYNC.RECONVERGENT B2 ;  /* 0x0000000000027941 */ /* 0x000fea0003800200 */
.L_x_15004:
        /* <DEDUP_REMOVED lines=22> */
.L_x_15011:
        /* <DEDUP_REMOVED lines=13> */
.L_x_15013:
[----:B------:R-:W-:Y:S05]  /*15710*/  BSYNC.RECONVERGENT B3 ;  /* 0x0000000000037941 */ /* 0x000fea0003800200 */
.L_x_15012:
        /* <DEDUP_REMOVED lines=43> */
.L_x_15010:
[----:B------:R-:W-:Y:S05]  /*159d0*/  BSYNC.RECONVERGENT B2 ;  /* 0x0000000000027941 */ /* 0x000fea0003800200 */
.L_x_15009:
        /* <DEDUP_REMOVED lines=21> */
.L_x_15016:
        /* <DEDUP_REMOVED lines=13> */
.L_x_15018:
[----:B------:R-:W-:Y:S05]  /*15c00*/  BSYNC.RECONVERGENT B3 ;  /* 0x0000000000037941 */ /* 0x000fea0003800200 */
.L_x_15017:
        /* <DEDUP_REMOVED lines=43> */
.L_x_15015:
[----:B------:R-:W-:Y:S05]  /*15ec0*/  BSYNC.RECONVERGENT B2 ;  /* 0x0000000000027941 */ /* 0x000fea0003800200 */
.L_x_15014:
        /* <DEDUP_REMOVED lines=22> */
.L_x_15021:
        /* <DEDUP_REMOVED lines=15> */
.L_x_15023:
[----:B------:R-:W-:Y:S05]  /*16120*/  BSYNC.RECONVERGENT B3 ;  /* 0x0000000000037941 */ /* 0x000fea0003800200 */
.L_x_15022:
        /* <DEDUP_REMOVED lines=43> */
.L_x_15020:
[----:B------:R-:W-:Y:S05]  /*163e0*/  BSYNC.RECONVERGENT B2 ;  /* 0x0000000000027941 */ /* 0x000fea0003800200 */
.L_x_15019:
        /* <DEDUP_REMOVED lines=12> */
.L_x_14983:
        /* <DEDUP_REMOVED lines=21> */
.L_x_14941:
[----:B------:R-:W-:Y:S05]  /*16600*/  BSYNC.RECONVERGENT B1 ;  /* 0x0000000000017941 */ /* 0x000fea0003800200 */
.L_x_14940:
        /* <DEDUP_REMOVED lines=30> */
.L_x_15029:
        /* <DEDUP_REMOVED lines=13> */
.L_x_15031:
[----:B------:R-:W-:Y:S05]  /*168c0*/  BSYNC.RECONVERGENT B3 ;  /* 0x0000000000037941 */ /* 0x000fea0003800200 */
.L_x_15030:
        /* <DEDUP_REMOVED lines=42> */
.L_x_15028:
[----:B------:R-:W-:Y:S05]  /*16b70*/  BSYNC.RECONVERGENT B2 ;  /* 0x0000000000027941 */ /* 0x000fea0003800200 */
.L_x_15027:
        /* <DEDUP_REMOVED lines=30> */
.L_x_15034:
        /* <DEDUP_REMOVED lines=13> */
.L_x_15036:
[----:B------:R-:W-:Y:S05]  /*16e30*/  BSYNC.RECONVERGENT B3 ;  /* 0x0000000000037941 */ /* 0x000fea0003800200 */
.L_x_15035:
        /* <DEDUP_REMOVED lines=43> */
.L_x_15033:
[----:B------:R-:W-:Y:S05]  /*170f0*/  BSYNC.RECONVERGENT B2 ;  /* 0x0000000000027941 */ /* 0x000fea0003800200 */
.L_x_15032:
        /* <DEDUP_REMOVED lines=23> */
.L_x_15039:
        /* <DEDUP_REMOVED lines=13> */
.L_x_15041:
[----:B------:R-:W-:Y:S05]  /*17340*/  BSYNC.RECONVERGENT B3 ;  /* 0x0000000000037941 */ /* 0x000fea0003800200 */
.L_x_15040:
        /* <DEDUP_REMOVED lines=43> */
.L_x_15038:
[----:B------:R-:W-:Y:S05]  /*17600*/  BSYNC.RECONVERGENT B2 ;  /* 0x0000000000027941 */ /* 0x000fea0003800200 */
.L_x_15037:
        /* <DEDUP_REMOVED lines=10> */
[----:B------:R-:W-:Y:S01]  /*176b0*/  FMUL.FTZ R4, R4, R217 ;  /* 0x000000d904047220 */ /* 0x000fe20000410000 */
[----:B------:R-:W-:-:S04]  /*176c0*/  PRMT R177, R165, 0x7632, R177 ;  /* 0x00007632a5b17816 */ /* 0x000fc800000000b1 */
        /* <DEDUP_REMOVED lines=13> */
.L_x_15044:
        /* <DEDUP_REMOVED lines=13> */
.L_x_15046:
[----:B------:R-:W-:Y:S05]  /*17870*/  BSYNC.RECONVERGENT B3 ;  /* 0x0000000000037941 */ /* 0x000fea0003800200 */
.L_x_15045:
        /* <DEDUP_REMOVED lines=43> */
.L_x_15043:
[----:B------:R-:W-:Y:S05]  /*17b30*/  BSYNC.RECONVERGENT B2 ;  /* 0x0000000000027941 */ /* 0x000fea0003800200 */
.L_x_15042:
        /* <DEDUP_REMOVED lines=23> */
.L_x_15049:
        /* <DEDUP_REMOVED lines=13> */
.L_x_15051:
[----:B------:R-:W-:Y:S05]  /*17d80*/  BSYNC.RECONVERGENT B3 ;  /* 0x0000000000037941 */ /* 0x000fea0003800200 */
.L_x_15050:
        /* <DEDUP_REMOVED lines=43> */
.L_x_15048:
[----:B------:R-:W-:Y:S05]  /*18040*/  BSYNC.RECONVERGENT B2 ;  /* 0x0000000000027941 */ /* 0x000fea0003800200 */
.L_x_15047:
        /* <DEDUP_REMOVED lines=25> */
.L_x_15054:
        /* <DEDUP_REMOVED lines=13> */
.L_x_15056:
[----:B------:R-:W-:Y:S05]  /*182b0*/  BSYNC.RECONVERGENT B3 ;  /* 0x0000000000037941 */ /* 0x000fea0003800200 */
.L_x_15055:
        /* <DEDUP_REMOVED lines=43> */
.L_x_15053:
[----:B------:R-:W-:Y:S05]  /*18570*/  BSYNC.RECONVERGENT B2 ;  /* 0x0000000000027941 */ /* 0x000fea0003800200 */
.L_x_15052:
        /* <DEDUP_REMOVED lines=23> */
.L_x_15059:
        /* <DEDUP_REMOVED lines=13> */
.L_x_15061:
[----:B------:R-:W-:Y:S05]  /*187c0*/  BSYNC.RECONVERGENT B3 ;  /* 0x0000000000037941 */ /* 0x000fea0003800200 */
.L_x_15060:
        /* <DEDUP_REMOVED lines=43> */
.L_x_15058:
[----:B------:R-:W-:Y:S05]  /*18a80*/  BSYNC.RECONVERGENT B2 ;  /* 0x0000000000027941 */ /* 0x000fea0003800200 */
.L_x_15057:
        /* <DEDUP_REMOVED lines=25> */
.L_x_15064:
        /* <DEDUP_REMOVED lines=15> */
.L_x_15066:
[----:B------:R-:W-:Y:S05]  /*18d10*/  BSYNC.RECONVERGENT B3 ;  /* 0x0000000000037941 */ /* 0x000fea0003800200 */
.L_x_15065:
        /* <DEDUP_REMOVED lines=43> */
.L_x_15063:
[----:B------:R-:W-:Y:S05]  /*18fd0*/  BSYNC.RECONVERGENT B2 ;  /* 0x0000000000027941 */ /* 0x000fea0003800200 */
.L_x_15062:
        /* <DEDUP_REMOVED lines=15> */
.L_x_15026:
        /* <DEDUP_REMOVED lines=16> */
.L_x_15070:
        /* <DEDUP_REMOVED lines=13> */
.L_x_15072:
[----:B------:R-:W-:Y:S05]  /*192a0*/  BSYNC.RECONVERGENT B3 ;  /* 0x0000000000037941 */ /* 0x000fea0003800200 */
.L_x_15071:
        /* <DEDUP_REMOVED lines=42> */
.L_x_15069:
[----:B------:R-:W-:Y:S05]  /*19550*/  BSYNC.RECONVERGENT B2 ;  /* 0x0000000000027941 */ /* 0x000fea0003800200 */
.L_x_15068:
        /* <DEDUP_REMOVED lines=27> */
.L_x_15075:
        /* <DEDUP_REMOVED lines=13> */
.L_x_15077:
[----:B------:R-:W-:Y:S05]  /*197e0*/  BSYNC.RECONVERGENT B3 ;  /* 0x0000000000037941 */ /* 0x000fea0003800200 */
.L_x_15076:
        /* <DEDUP_REMOVED lines=43> */
.L_x_15074:
[----:B------:R-:W-:Y:S05]  /*19aa0*/  BSYNC.RECONVERGENT B2 ;  /* 0x0000000000027941 */ /* 0x000fea0003800200 */
.L_x_15073:
        /* <DEDUP_REMOVED lines=21> */
.L_x_15080:
        /* <DEDUP_REMOVED lines=13> */
.L_x_15082:
[----:B------:R-:W-:Y:S05]  /*19cd0*/  BSYNC.RECONVERGENT B3 ;  /* 0x0000000000037941 */ /* 0x000fea0003800200 */
.L_x_15081:
        /* <DEDUP_REMOVED lines=43> */
.L_x_15079:
[----:B------:R-:W-:Y:S05]  /*19f90*/  BSYNC.RECONVERGENT B2 ;  /* 0x0000000000027941 */ /* 0x000fea0003800200 */
.L_x_15078:
        /* <DEDUP_REMOVED lines=22> */
.L_x_15085:
        /* <DEDUP_REMOVED lines=13> */
.L_x_15087:
[----:B------:R-:W-:Y:S05]  /*1a1d0*/  BSYNC.RECONVERGENT B3 ;  /* 0x0000000000037941 */ /* 0x000fea0003800200 */
.L_x_15086:
        /* <DEDUP_REMOVED lines=43> */
.L_x_15084:
[----:B------:R-:W-:Y:S05]  /*1a490*/  BSYNC.RECONVERGENT B2 ;  /* 0x0000000000027941 */ /* 0x000fea0003800200 */
.L_x_15083:
        /* <DEDUP_REMOVED lines=21> */
.L_x_15090:
        /* <DEDUP_REMOVED lines=13> */
.L_x_15092:
[----:B------:R-:W-:Y:S05]  /*1a6c0*/  BSYNC.RECONVERGENT B3 ;  /* 0x0000000000037941 */ /* 0x000fea0003800200 */
.L_x_15091:
        /* <DEDUP_REMOVED lines=43> */
.L_x_15089:
[----:B------:R-:W-:Y:S05]  /*1a980*/  BSYNC.RECONVERGENT B2 ;  /* 0x0000000000027941 */ /* 0x000fea0003800200 */
.L_x_15088:
[----:B------:R-:W-:Y:S01]  /*1a990*/  I2FP.F32.U32 R161, R4 ;  /* 0x0000000400a17245 */ /* 0x000fe20000201000 */
[----:B------:R-:W-:Y:S01]  /*1a9a0*/  BSSY.RECONVERGENT B2, `(.L_x_15093) ;  /* 0x000004e000027945 */ /* 0x000fe20003800200 */
[----:B------:R-:W-:Y:S02]  /*1a9b0*/  SHF.L.U32 R160, R162, 0x10, RZ ;  /* 0x00000010a2a07819 */ /* 0x000fe400000006ff */
[----:B------:R-:W-:Y:S01]  /*1a9c0*/  ISETP.NE.AND P4, PT, R164, 0x1, PT ;  /* 0x00000001a400780c */ /* 0x000fe20003f85270 */
[----:B------:R-:W-:Y:S01]  /*1a9d0*/  FFMA.FTZ R4, R161, R166, 1.1641532182693481445e-10 ;  /* 0x2f000000a1047423 */ /* 0x000fe200000100a6 */
[----:B------:R-:W-:Y:S01]  /*1a9e0*/  PRMT R162, R162, 0x7632, R162 ;  /* 0x00007632a2a27816 */ /* 0x000fe200000000a2 */
[----:B------:R-:W-:Y:S01]  /*1a9f0*/  FMUL.FTZ R161, R160, R215 ;  /* 0x000000d7a0a17220 */ /* 0x000fe20000410000 */
[----:B------:R-:W-:Y:S02]  /*1aa00*/  IMAD.MOV.U32 R160, RZ, RZ, 0x2 ;  /* 0x00000002ffa07424 */ /* 0x000fe400078e00ff */
        /* <DEDUP_REMOVED lines=14> */
.L_x_15095:
        /* <DEDUP_REMOVED lines=13> */
.L_x_15097:
[----:B------:R-:W-:Y:S05]  /*1abc0*/  BSYNC.RECONVERGENT B3 ;  /* 0x0000000000037941 */ /* 0x000fea0003800200 */
.L_x_15096:
        /* <DEDUP_REMOVED lines=43> */
.L_x_15094:
[----:B------:R-:W-:Y:S05]  /*1ae80*/  BSYNC.RECONVERGENT B2 ;  /* 0x0000000000027941 */ /* 0x000fea0003800200 */
.L_x_15093:
[----:B------:R-:W-:Y:S01]  /*1ae90*/  I2FP.F32.U32 R161, R4 ;  /* 0x0000000400a17245 */ /* 0x000fe20000201000 */
[----:B------:R-:W-:Y:S01]  /*1aea0*/  BSSY.RECONVERGENT B2, `(.L_x_15098) ;  /* 0x000004d000027945 */ /* 0x000fe20003800200 */
[----:B------:R-:W-:Y:S02]  /*1aeb0*/  SHF.L.U32 R162, R162, 0x10, RZ ;  /* 0x00000010a2a27819 */ /* 0x000fe400000006ff */
[----:B------:R-:W-:Y:S01]  /*1aec0*/  ISETP.NE.AND P5, PT, R160, 0x1, PT ;  /* 0x00000001a000780c */ /* 0x000fe20003fa5270 */
[----:B------:R-:W-:Y:S02]  /*1aed0*/  FFMA.FTZ R4, R161, R166, 1.1641532182693481445e-10 ;  /* 0x2f000000a1047423 */ /* 0x000fe400000100a6 */
        /* <DEDUP_REMOVED lines=16> */
.L_x_15100:
        /* <DEDUP_REMOVED lines=13> */
.L_x_15102:
[----:B------:R-:W-:Y:S05]  /*1b0b0*/  BSYNC.RECONVERGENT B3 ;  /* 0x0000000000037941 */ /* 0x000fea0003800200 */
.L_x_15101:
        /* <DEDUP_REMOVED lines=43> */
.L_x_15099:
[----:B------:R-:W-:Y:S05]  /*1b370*/  BSYNC.RECONVERGENT B2 ;  /* 0x0000000000027941 */ /* 0x000fea0003800200 */
.L_x_15098:
        /* <DEDUP_REMOVED lines=9> */
[----:B------:R-:W-:-:S04]  /*1b410*/  IMAD.MOV.U32 R4, RZ, RZ, 0x2 ;  /* 0x00000002ff047424 */ /* 0x000fc800078e00ff */
        /* <DEDUP_REMOVED lines=12> */
.L_x_15105:
        /* <DEDUP_REMOVED lines=15> */
.L_x_15107:
[----:B------:R-:W-:Y:S05]  /*1b5d0*/  BSYNC.RECONVERGENT B3 ;  /* 0x0000000000037941 */ /* 0x000fea0003800200 */
.L_x_15106:
        /* <DEDUP_REMOVED lines=43> */
.L_x_15104:
[----:B------:R-:W-:Y:S05]  /*1b890*/  BSYNC.RECONVERGENT B2 ;  /* 0x0000000000027941 */ /* 0x000fea0003800200 */
.L_x_15103:
[----:B------:R-:W-:Y:S02]  /*1b8a0*/  I2FP.F32.U32 R161, R161 ;  /* 0x000000a100a17245 */ /* 0x000fe40000201000 */
        /* <DEDUP_REMOVED lines=8> */
[----:B------:R-:W-:Y:S02]  /*1b930*/  PLOP3.LUT P6, PT, P6, PT, PT, 0x8, 0x80 ;  /* 0x000000000080781c */ /* 0x000fe400037ce170 */
[----:B------:R-:W-:Y:S02]  /*1b940*/  F2FP.BF16.F32.PACK_AB R161, R177, R176 ;  /* 0x000000b0b1a1723e */ /* 0x000fe400000010ff */
[----:B------:R-:W-:-:S09]  /*1b950*/  F2FP.BF16.F32.PACK_AB R163, R208, R207 ;  /* 0x000000cfd0a3723e */ /* 0x000fd200000010ff */
.L_x_15067:
        /* <DEDUP_REMOVED lines=21> */
.L_x_15025:
[----:B------:R-:W-:Y:S05]  /*1bab0*/  BSYNC.RECONVERGENT B1 ;  /* 0x0000000000017941 */ /* 0x000fea0003800200 */
.L_x_15024:
        /* <DEDUP_REMOVED lines=26> */
[--C-:B------:R-:W-:Y:S02]  /*1bc60*/  @!P0 IMAD.MOV.U32 R218, RZ, RZ, R214.reuse ;  /* 0x000000ffffda8224 */ /* 0x100fe400078e00d6 */
[----:B------:R-:W-:Y:S02]  /*1bc70*/  @P0 IMAD.MOV.U32 R23, RZ, RZ, R5 ;  /* 0x000000ffff170224 */ /* 0x000fe400078e0005 */
[----:B------:R-:W-:Y:S01]  /*1bc80*/  @P0 IMAD.MOV.U32 R218, RZ, RZ, R214 ;  /* 0x000000ffffda0224 */ /* 0x000fe200078e00d6 */
[----:B------:R-:W-:Y:S06]  /*1bc90*/  BRA `(.L_x_15112) ;  /* 0x0000000000e07947 */ /* 0x000fec0003800000 */
.L_x_15113:
        /* <DEDUP_REMOVED lines=13> */
.L_x_15115:
[----:B------:R-:W-:Y:S05]  /*1bd70*/  BSYNC.RECONVERGENT B3 ;  /* 0x0000000000037941 */ /* 0x000fea0003800200 */
.L_x_15114:
        /* <DEDUP_REMOVED lines=42> */
.L_x_15112:
[----:B------:R-:W-:Y:S05]  /*1c020*/  BSYNC.RECONVERGENT B2 ;  /* 0x0000000000027941 */ /* 0x000fea0003800200 */
.L_x_15111:
[----:B------:R-:W0:Y:S01]  /*1c030*/  LDC R217, c[0x0][0x408] ;  /* 0x00010200ffd97b82 */ /* 0x000e220000000800 */
[----:B------:R-:W-:Y:S01]  /*1c040*/  I2FP.F32.U32 R23, R23 ;  /* 0x0000001700177245 */ /* 0x000fe20000201000 */
[----:B------:R-:W-:Y:S01]  /*1c050*/  IMAD.MOV.U32 R210, RZ, RZ, 0x2f800000 ;  /* 0x2f800000ffd27424 */ /* 0x000fe200078e00ff */
[----:B------:R-:W-:Y:S01]  /*1c060*/  LOP3.LUT R0, R0, 0xfffffffd, RZ, 0xc0, !PT ;  /* 0xfffffffd00007812 */ /* 0x000fe200078ec0ff */
[C---:B-----5:R-:W-:Y:S01]  /*1c070*/  IMAD.U32 R4, R160.reuse, 0x10000, RZ ;  /* 0x00010000a0047824 */ /* 0x060fe200078e00ff */
[----:B------:R-:W-:Y:S01]  /*1c080*/  BSSY.RECONVERGENT B2, `(.L_x_15116) ;  /* 0x0000052000027945 */ /* 0x000fe20003800200 */
[----:B------:R-:W-:Y:S01]  /*1c090*/  FFMA.FTZ R23, R23, R210, 1.1641532182693481445e-10 ;  /* 0x2f00000017177423 */ /* 0x000fe200000100d2 */
[----:B------:R-:W-:Y:S01]  /*1c0a0*/  PRMT R160, R160, 0x7632, R160 ;  /* 0x00007632a0a07816 */ /* 0x000fe200000000a0 */
[----:B------:R-:W1:Y:S01]  /*1c0b0*/  LDC R214, c[0x0][0x404] ;  /* 0x00010100ffd67b82 */ /* 0x000e620000000800 */
[----:B------:R-:W-:Y:S01]  /*1c0c0*/  FMUL.FTZ R4, R4, R215 ;  /* 0x000000d704047220 */ /* 0x000fe20000410000 */
[----:B------:R-:W-:-:S03]  /*1c0d0*/  IMAD.MOV.U32 R178, RZ, RZ, 0x2 ;  /* 0x00000002ffb27424 */ /* 0x000fc600078e00ff */
[----:B0-----:R-:W-:Y:S01]  /*1c0e0*/  FMUL.FTZ R4, R4, R217 ;  /* 0x000000d904047220 */ /* 0x001fe20000410000 */
[----:B-1----:R-:W-:Y:S02]  /*1c0f0*/  FSETP.GTU.FTZ.AND P0, PT, R23, R214, PT ;  /* 0x000000d61700720b */ /* 0x002fe40003f1c000 */
[----:B------:R-:W-:Y:S02]  /*1c100*/  SHF.L.U32 R23, R164, 0x10, RZ ;  /* 0x00000010a4177819 */ /* 0x000fe400000006ff */
[----:B------:R-:W-:Y:S02]  /*1c110*/  FSEL R4, R4, RZ, !P0 ;  /* 0x000000ff04047208 */ /* 0x000fe40004000000 */
[----:B------:R-:W-:Y:S02]  /*1c120*/  PLOP3.LUT P1, PT, P0, PT, PT, 0x8, 0x80 ;  /* 0x000000000080781c */ /* 0x000fe4000072e170 */
[----:B------:R-:W-:Y:S01]  /*1c130*/  ISETP.NE.AND P0, PT, R24, 0x1, PT ;  /* 0x000000011800780c */ /* 0x000fe20003f05270 */
[----:B------:R-:W-:Y:S01]  /*1c140*/  FADD.FTZ R23, R4, R23 ;  /* 0x0000001704177221 */ /* 0x000fe20000010000 */
[----:B------:R-:W-:Y:S01]  /*1c150*/  PRMT R164, R164, 0x7632, R164 ;  /* 0x00007632a4a47816 */ /* 0x000fe200000000a4 */
[----:B------:R-:W-:-:S08]  /*1c160*/  IMAD.MOV.U32 R4, RZ, RZ, R2 ;  /* 0x000000ffff047224 */ /* 0x000fd000078e0002 */
        /* <DEDUP_REMOVED lines=10> */
.L_x_15118:
        /* <DEDUP_REMOVED lines=13> */
.L_x_15120:
[----:B------:R-:W-:Y:S05]  /*1c2e0*/  BSYNC.RECONVERGENT B3 ;  /* 0x0000000000037941 */ /* 0x000fea0003800200 */
.L_x_15119:
        /* <DEDUP_REMOVED lines=43> */
.L_x_15117:
[----:B------:R-:W-:Y:S05]  /*1c5a0*/  BSYNC.RECONVERGENT B2 ;  /* 0x0000000000027941 */ /* 0x000fea0003800200 */
.L_x_15116:
        /* <DEDUP_REMOVED lines=23> */
.L_x_15123:
        /* <DEDUP_REMOVED lines=13> */
.L_x_15125:
[----:B------:R-:W-:Y:S05]  /*1c7f0*/  BSYNC.RECONVERGENT B3 ;  /* 0x0000000000037941 */ /* 0x000fea0003800200 */
.L_x_15124:
        /* <DEDUP_REMOVED lines=43> */
.L_x_15122:
[----:B------:R-:W-:Y:S05]  /*1cab0*/  BSYNC.RECONVERGENT B2 ;  /* 0x0000000000027941 */ /* 0x000fea0003800200 */
.L_x_15121:
        /* <DEDUP_REMOVED lines=8> */
[----:B------:R-:W-:Y:S01]  /*1cb40*/  MOV R164, 0x2 ;  /* 0x0000000200a47802 */ /* 0x000fe20000000f00 */
        /* <DEDUP_REMOVED lines=16> */
.L_x_15128:
        /* <DEDUP_REMOVED lines=13> */
.L_x_15130:
[----:B------:R-:W-:Y:S05]  /*1cd20*/  BSYNC.RECONVERGENT B3 ;  /* 0x0000000000037941 */ /* 0x000fea0003800200 */
.L_x_15129:
        /* <DEDUP_REMOVED lines=43> */
.L_x_15127:
[----:B------:R-:W-:Y:S05]  /*1cfe0*/  BSYNC.RECONVERGENT B2 ;  /* 0x0000000000027941 */ /* 0x000fea0003800200 */
.L_x_15126:
        /* <DEDUP_REMOVED lines=23> */
.L_x_15133:
        /* <DEDUP_REMOVED lines=13> */
.L_x_15135:
[----:B------:R-:W-:Y:S05]  /*1d230*/  BSYNC.RECONVERGENT B3 ;  /* 0x0000000000037941 */ /* 0x000fea0003800200 */
.L_x_15134:
        /* <DEDUP_REMOVED lines=43> */
.L_x_15132:
[----:B------:R-:W-:Y:S05]  /*1d4f0*/  BSYNC.RECONVERGENT B2 ;  /* 0x0000000000027941 */ /* 0x000fea0003800200 */
.L_x_15131:
        /* <DEDUP_REMOVED lines=25> */
.L_x_15138:
        /* <DEDUP_REMOVED lines=13> */
.L_x_15140:
[----:B------:R-:W-:Y:S05]  /*1d760*/  BSYNC.RECONVERGENT B3 ;  /* 0x0000000000037941 */ /* 0x000fea0003800200 */
.L_x_15139:
        /* <DEDUP_REMOVED lines=43> */
.L_x_15137:
[----:B------:R-:W-:Y:S05]  /*1da20*/  BSYNC.RECONVERGENT B2 ;  /* 0x0000000000027941 */ /* 0x000fea0003800200 */
.L_x_15136:
        /* <DEDUP_REMOVED lines=23> */
.L_x_15143:
        /* <DEDUP_REMOVED lines=13> */
.L_x_15145:
[----:B------:R-:W-:Y:S05]  /*1dc70*/  BSYNC.RECONVERGENT B3 ;  /* 0x0000000000037941 */ /* 0x000fea0003800200 */
.L_x_15144:
        /* <DEDUP_REMOVED lines=43> */
.L_x_15142:
[----:B------:R-:W-:Y:S05]  /*1df30*/  BSYNC.RECONVERGENT B2 ;  /* 0x0000000000027941 */ /* 0x000fea0003800200 */
.L_x_15141:
        /* <DEDUP_REMOVED lines=25> */
.L_x_15148:
        /* <DEDUP_REMOVED lines=15> */
.L_x_15150:
[----:B------:R-:W-:Y:S05]  /*1e1c0*/  BSYNC.RECONVERGENT B3 ;  /* 0x0000000000037941 */ /* 0x000fea0003800200 */
.L_x_15149:
        /* <DEDUP_REMOVED lines=43> */
.L_x_15147:
[----:B------:R-:W-:Y:S05]  /*1e480*/  BSYNC.RECONVERGENT B2 ;  /* 0x0000000000027941 */ /* 0x000fea0003800200 */
.L_x_15146:
        /* <DEDUP_REMOVED lines=15> */
.L_x_15110:
        /* <DEDUP_REMOVED lines=16> */
.L_x_15154:
        /* <DEDUP_REMOVED lines=13> */
.L_x_15156:
[----:B------:R-:W-:Y:S05]  /*1e750*/  BSYNC.RECONVERGENT B3 ;  /* 0x0000000000037941 */ /* 0x000fea0003800200 */
.L_x_15155:
        /* <DEDUP_REMOVED lines=41> */
[----:B------:R-:W-:-:S07]  /*1e9f0*/  LOP3.LUT R6, R4, UR32, R219, 0x96, !PT ;  /* 0x0000002004067c12 */ /* 0x000fce000f8e96db */
.L_x_15153:
[----:B------:R-:W-:Y:S05]  /*1ea00*/  BSYNC.RECONVERGENT B2 ;  /* 0x0000000000027941 */ /* 0x000fea0003800200 */
.L_x_15152:
[----:B------:R-:W0:Y:S01]  /*1ea10*/  LDC R210, c[0x0][0x408] ;  /* 0x00010200ffd27b82 */ /* 0x000e220000000800 */
[----:B------:R-:W-:Y:S01]  /*1ea20*/  HFMA2 R166, -RZ, RZ, 0.1171875, 0 ;  /* 0x2f800000ffa67431 */ /* 0x000fe200000001ff */
[----:B------:R-:W-:Y:S01]  /*1ea30*/  I2FP.F32.U32 R23, R23 ;  /* 0x0000001700177245 */ /* 0x000fe20000201000 */
[----:B-----5:R-:W-:Y:S01]  /*1ea40*/  IMAD.U32 R24, R160, 0x10000, RZ ;  /* 0x00010000a0187824 */ /* 0x020fe200078e00ff */
[----:B------:R-:W-:Y:S01]  /*1ea50*/  LOP3.LUT R0, R0, 0xfffffffd, RZ, 0xc0, !PT ;  /* 0xfffffffd00007812 */ /* 0x000fe200078ec0ff */
[----:B------:R-:W-:Y:S01]  /*1ea60*/  BSSY.RECONVERGENT B2, `(.L_x_15157) ;  /* 0x000004f000027945 */ /* 0x000fe20003800200 */
[----:B------:R-:W-:Y:S01]  /*1ea70*/  PRMT R160, R160, 0x7632, R160 ;  /* 0x00007632a0a07816 */ /* 0x000fe200000000a0 */
[----:B------:R-:W-:Y:S01]  /*1ea80*/  IMAD.MOV.U32 R178, RZ, RZ, 0x2 ;  /* 0x00000002ffb27424 */ /* 0x000fe200078e00ff */
[----:B------:R-:W1:Y:S01]  /*1ea90*/  LDC R167, c[0x0][0x404] ;  /* 0x00010100ffa77b82 */ /* 0x000e620000000800 */
[----:B------:R-:W-:Y:S01]  /*1eaa0*/  FFMA.FTZ R4, R23, R166, 1.1641532182693481445e-10 ;  /* 0x2f00000017047423 */ /* 0x000fe200000100a6 */
[----:B------:R-:W-:-:S04]  /*1eab0*/  FMUL.FTZ R23, R24, R215 ;  /* 0x000000d718177220 */ /* 0x000fc80000410000 */
        /* <DEDUP_REMOVED lines=16> */
.L_x_15159:
        /* <DEDUP_REMOVED lines=13> */
.L_x_15161:
[----:B------:R-:W-:Y:S05]  /*1ec90*/  BSYNC.RECONVERGENT B3 ;  /* 0x0000000000037941 */ /* 0x000fea0003800200 */
.L_x_15160:
        /* <DEDUP_REMOVED lines=43> */
.L_x_15158:
[----:B------:R-:W-:Y:S05]  /*1ef50*/  BSYNC.RECONVERGENT B2 ;  /* 0x0000000000027941 */ /* 0x000fea0003800200 */
.L_x_15157:
        /* <DEDUP_REMOVED lines=21> */
.L_x_15164:
        /* <DEDUP_REMOVED lines=13> */
.L_x_15166:
[----:B------:R-:W-:Y:S05]  /*1f180*/  BSYNC.RECONVERGENT B3 ;  /* 0x0000000000037941 */ /* 0x000fea0003800200 */
.L_x_15165:
        /* <DEDUP_REMOVED lines=43> */
.L_x_15163:
[----:B------:R-:W-:Y:S05]  /*1f440*/  BSYNC.RECONVERGENT B2 ;  /* 0x0000000000027941 */ /* 0x000fea0003800200 */
.L_x_15162:
        /* <DEDUP_REMOVED lines=22> */
.L_x_15169:
        /* <DEDUP_REMOVED lines=13> */
.L_x_15171:
[----:B------:R-:W-:Y:S05]  /*1f680*/  BSYNC.RECONVERGENT B3 ;  /* 0x0000000000037941 */ /* 0x000fea0003800200 */
.L_x_15170:
        /* <DEDUP_REMOVED lines=40> */
[----:B------:R-:W-:Y:S01]  /*1f910*/  LOP3.LUT R6, R4, UR32, R161, 0x96, !PT ;  /* 0x0000002004067c12 */ /* 0x000fe2000f8e96a1 */
[----:B------:R-:W-:Y:S02]  /*1f920*/  IMAD.MOV.U32 R4, RZ, RZ, R218 ;  /* 0x000000ffff047224 */ /* 0x000fe400078e00da */
[----:B------:R-:W-:-:S07]  /*1f930*/  IMAD.MOV.U32 R218, RZ, RZ, R160 ;  /* 0x000000ffffda7224 */ /* 0x000fce00078e00a0 */
.L_x_15168:
[----:B------:R-:W-:Y:S05]  /*1f940*/  BSYNC.RECONVERGENT B2 ;  /* 0x0000000000027941 */ /* 0x000fea0003800200 */
.L_x_15167:
        /* <DEDUP_REMOVED lines=21> */
.L_x_15174:
        /* <DEDUP_REMOVED lines=13> */
.L_x_15176:
[----:B------:R-:W-:Y:S05]  /*1fb70*/  BSYNC.RECONVERGENT B3 ;  /* 0x0000000000037941 */ /* 0x000fea0003800200 */
.L_x_15175:
        /* <DEDUP_REMOVED lines=43> */
.L_x_15173:
[----:B------:R-:W-:Y:S05]  /*1fe30*/  BSYNC.RECONVERGENT B2 ;  /* 0x0000000000027941 */ /* 0x000fea0003800200 */
.L_x_15172:
        /* <DEDUP_REMOVED lines=22> */
.L_x_15179:
        /* <DEDUP_REMOVED lines=13> */
.L_x_15181:
[----:B------:R-:W-:Y:S05]  /*20070*/  BSYNC.RECONVERGENT B3 ;  /* 0x0000000000037941 */ /* 0x000fea0003800200 */
.L_x_15180:
        /* <DEDUP_REMOVED lines=43> */
.L_x_15178:
[----:B------:R-:W-:Y:S05]  /*20330*/  BSYNC.RECONVERGENT B2 ;  /* 0x0000000000027941 */ /* 0x000fea0003800200 */
.L_x_15177:
[----:B------:R-:W-:Y:S01]  /*20340*/  I2FP.F32.U32 R161, R4 ;  /* 0x0000000400a17245 */ /* 0x000fe20000201000 */
[----:B------:R-:W-:Y:S01]  /*20350*/  IMAD.U32 R162, R162, 0x10000, RZ ;  /* 0x00010000a2a27824 */ /* 0x000fe200078e00ff */
        /* <DEDUP_REMOVED lines=19> */
.L_x_15184:
        /* <DEDUP_REMOVED lines=13> */
.L_x_15186:
[----:B------:R-:W-:Y:S05]  /*20560*/  BSYNC.RECONVERGENT B3 ;  /* 0x0000000000037941 */ /* 0x000fea0003800200 */
.L_x_15185:
        /* <DEDUP_REMOVED lines=43> */
.L_x_15183:
[----:B------:R-:W-:Y:S05]  /*20820*/  BSYNC.RECONVERGENT B2 ;  /* 0x0000000000027941 */ /* 0x000fea0003800200 */
.L_x_15182:
        /* <DEDUP_REMOVED lines=22> */
.L_x_15189:
        /* <DEDUP_REMOVED lines=15> */
.L_x_15191:
[----:B------:R-:W-:Y:S05]  /*20a80*/  BSYNC.RECONVERGENT B3 ;  /* 0x0000000000037941 */ /* 0x000fea0003800200 */
.L_x_15190:
        /* <DEDUP_REMOVED lines=43> */
.L_x_15188:
[----:B------:R-:W-:Y:S05]  /*20d40*/  BSYNC.RECONVERGENT B2 ;  /* 0x0000000000027941 */ /* 0x000fea0003800200 */
.L_x_15187:
[----:B------:R-:W-:Y:S01]  /*20d50*/  I2FP.F32.U32 R161, R161 ;  /* 0x000000a100a17245 */ /* 0x000fe20000201000 */
[----:B------:R-:W-:Y:S01]  /*20d60*/  IMAD.U32 R214, R214, 0x10000, RZ ;  /* 0x00010000d6d67824 */ /* 0x000fe200078e00ff */
[----:B------:R-:W-:Y:S02]  /*20d70*/  F2FP.BF16.F32.PACK_AB R162, R195, R194 ;  /* 0x000000c2c3a2723e */ /* 0x000fe400000010ff */
[----:B------:R-:W-:Y:S01]  /*20d80*/  F2FP.BF16.F32.PACK_AB R160, R24, R23 ;  /* 0x0000001718a0723e */ /* 0x000fe200000010ff */
[----:B------:R-:W-:Y:S01]  /*20d90*/  FFMA.FTZ R166, R161, R166, 1.1641532182693481445e-10 ;  /* 0x2f000000a1a67423 */ /* 0x000fe200000100a6 */
[----:B------:R-:W-:-:S04]  /*20da0*/  FMUL.FTZ R161, R214, R215 ;  /* 0x000000d7d6a17220 */ /* 0x000fc80000410000 */
[----:B------:R-:W-:Y:S01]  /*20db0*/  FMUL.FTZ R161, R161, R210 ;  /* 0x000000d2a1a17220 */ /* 0x000fe20000410000 */
[----:B------:R-:W-:-:S04]  /*20dc0*/  FSETP.GTU.FTZ.AND P6, PT, R166, R167, PT ;  /* 0x000000a7a600720b */ /* 0x000fc80003fdc000 */
[----:B------:R-:W-:Y:S02]  /*20dd0*/  FSEL R210, R161, RZ, !P6 ;  /* 0x000000ffa1d27208 */ /* 0x000fe40007000000 */
[----:B------:R-:W-:Y:S02]  /*20de0*/  PLOP3.LUT P6, PT, P6, PT, PT, 0x8, 0x80 ;  /* 0x000000000080781c */ /* 0x000fe400037ce170 */
[----:B------:R-:W-:Y:S02]  /*20df0*/  F2FP.BF16.F32.PACK_AB R161, R179, R178 ;  /* 0x000000b2b3a1723e */ /* 0x000fe400000010ff */
[----:B------:R-:W-:-:S09]  /*20e00*/  F2FP.BF16.F32.PACK_AB R163, R210, R209 ;  /* 0x000000d1d2a3723e */ /* 0x000fd200000010ff */
.L_x_15151:
        /* <DEDUP_REMOVED lines=21> */
.L_x_15109:
[----:B------:R-:W-:Y:S05]  /*20f60*/  BSYNC.RECONVERGENT B1 ;  /* 0x0000000000017941 */ /* 0x000fea0003800200 */
.L_x_15108:
        /* <DEDUP_REMOVED lines=30> */
.L_x_15197:
        /* <DEDUP_REMOVED lines=13> */
.L_x_15199:
[----:B------:R-:W-:Y:S05]  /*21220*/  BSYNC.RECONVERGENT B3 ;  /* 0x0000000000037941 */ /* 0x000fea0003800200 */
.L_x_15198:
        /* <DEDUP_REMOVED lines=42> */
.L_x_15196:
[----:B------:R-:W-:Y:S05]  /*214d0*/  BSYNC.RECONVERGENT B2 ;  /* 0x0000000000027941 */ /* 0x000fea0003800200 */
.L_x_15195:
[----:B------:R-:W0:Y:S01]  /*214e0*/  LDC R217, c[0x0][0x408] ;  /* 0x00010200ffd97b82 */ /* 0x000e220000000800 */
[----:B------:R-:W-:Y:S01]  /*214f0*/  I2FP.F32.U32 R25, R25 ;  /* 0x0000001900197245 */ /* 0x000fe20000201000 */
[----:B------:R-:W-:Y:S01]  /*21500*/  IMAD.MOV.U32 R212, RZ, RZ, 0x2f800000 ;  /* 0x2f800000ffd47424 */ /* 0x000fe200078e00ff */
[----:B-----5:R-:W-:Y:S01]  /*21510*/  SHF.L.U32 R4, R160, 0x10, RZ ;  /* 0x00000010a0047819 */ /* 0x020fe200000006ff */
[----:B------:R-:W-:Y:S01]  /*21520*/  IMAD.U32 R181, R164, 0x10000, RZ ;  /* 0x00010000a4b57824 */ /* 0x000fe200078e00ff */
[----:B------:R-:W-:Y:S01]  /*21530*/  LOP3.LUT R0, R0, 0xfffffffd, RZ, 0xc0, !PT ;  /* 0xfffffffd00007812 */ /* 0x000fe200078ec0ff */
[----:B------:R-:W-:Y:S01]  /*21540*/  FFMA.FTZ R25, R25, R212, 1.1641532182693481445e-10 ;  /* 0x2f00000019197423 */ /* 0x000fe200000100d4 */
[----:B------:R-:W-:Y:S01]  /*21550*/  BSSY.RECONVERGENT B2, `(.L_x_15200) ;  /* 0x0000050000027945 */ /* 0x000fe20003800200 */
[----:B------:R-:W1:Y:S01]  /*21560*/  LDC R214, c[0x0][0x404] ;  /* 0x00010100ffd67b82 */ /* 0x000e620000000800 */
[----:B------:R-:W-:Y:S01]  /*21570*/  FMUL.FTZ R4, R4, R215 ;  /* 0x000000d704047220 */ /* 0x000fe20000410000 */
[----:B------:R-:W-:Y:S01]  /*21580*/  PRMT R160, R160, 0x7632, R160 ;  /* 0x00007632a0a07816 */ /* 0x000fe200000000a0 */
[----:B------:R-:W-:Y:S01]  /*21590*/  IMAD.MOV.U32 R180, RZ, RZ, 0x2 ;  /* 0x00000002ffb47424 */ /* 0x000fe200078e00ff */
[----:B------:R-:W-:Y:S01]  /*215a0*/  PRMT R164, R164, 0x7632, R164 ;  /* 0x00007632a4a47816 */ /* 0x000fe200000000a4 */
[----:B0-----:R-:W-:Y:S01]  /*215b0*/  FMUL.FTZ R4, R4, R217 ;  /* 0x000000d904047220 */ /* 0x001fe20000410000 */
        /* <DEDUP_REMOVED lines=16> */
.L_x_15202:
        /* <DEDUP_REMOVED lines=13> */
.L_x_15204:
[----:B------:R-:W-:Y:S05]  /*21790*/  BSYNC.RECONVERGENT B3 ;  /* 0x0000000000037941 */ /* 0x000fea0003800200 */
.L_x_15203:
        /* <DEDUP_REMOVED lines=43> */
.L_x_15201:
[----:B------:R-:W-:Y:S05]  /*21a50*/  BSYNC.RECONVERGENT B2 ;  /* 0x0000000000027941 */ /* 0x000fea0003800200 */
.L_x_15200:
        /* <DEDUP_REMOVED lines=23> */
.L_x_15207:
        /* <DEDUP_REMOVED lines=13> */
.L_x_15209:
[----:B------:R-:W-:Y:S05]  /*21ca0*/  BSYNC.RECONVERGENT B3 ;  /* 0x0000000000037941 */ /* 0x000fea0003800200 */
.L_x_15208:
        /* <DEDUP_REMOVED lines=43> */
.L_x_15206:
[----:B------:R-:W-:Y:S05]  /*21f60*/  BSYNC.RECONVERGENT B2 ;  /* 0x0000000000027941 */ /* 0x000fea0003800200 */
.L_x_15205:
        /* <DEDUP_REMOVED lines=25> */
.L_x_15212:
        /* <DEDUP_REMOVED lines=13> */
.L_x_15214:
[----:B------:R-:W-:Y:S05]  /*221d0*/  BSYNC.RECONVERGENT B3 ;  /* 0x0000000000037941 */ /* 0x000fea0003800200 */
.L_x_15213:
        /* <DEDUP_REMOVED lines=43> */
.L_x_15211:
[----:B------:R-:W-:Y:S05]  /*22490*/  BSYNC.RECONVERGENT B2 ;  /* 0x0000000000027941 */ /* 0x000fea0003800200 */
.L_x_15210:
        /* <DEDUP_REMOVED lines=23> */
.L_x_15217:
        /* <DEDUP_REMOVED lines=13> */
.L_x_15219:
[----:B------:R-:W-:Y:S05]  /*226e0*/  BSYNC.RECONVERGENT B3 ;  /* 0x0000000000037941 */ /* 0x000fea0003800200 */
.L_x_15218:
        /* <DEDUP_REMOVED lines=43> */
.L_x_15216:
[----:B------:R-:W-:Y:S05]  /*229a0*/  BSYNC.RECONVERGENT B2 ;  /* 0x0000000000027941 */ /* 0x000fea0003800200 */
.L_x_15215:
        /* <DEDUP_REMOVED lines=25> */
.L_x_15222:
        /* <DEDUP_REMOVED lines=13> */
.L_x_15224:
[----:B------:R-:W-:Y:S05]  /*22c10*/  BSYNC.RECONVERGENT B3 ;  /* 0x0000000000037941 */ /* 0x000fea0003800200 */
.L_x_15223:
        /* <DEDUP_REMOVED lines=43> */
.L_x_15221:
[----:B------:R-:W-:Y:S05]  /*22ed0*/  BSYNC.RECONVERGENT B2 ;  /* 0x0000000000027941 */ /* 0x000fea0003800200 */
.L_x_15220:
        /* <DEDUP_REMOVED lines=23> */
.L_x_15227:
        /* <DEDUP_REMOVED lines=13> */
.L_x_15229:
[----:B------:R-:W-:Y:S05]  /*23120*/  BSYNC.RECONVERGENT B3 ;  /* 0x0000000000037941 */ /* 0x000fea0003800200 */
.L_x_15228:
        /* <DEDUP_REMOVED lines=43> */
.L_x_15226:
[----:B------:R-:W-:Y:S05]  /*233e0*/  BSYNC.RECONVERGENT B2 ;  /* 0x0000000000027941 */ /* 0x000fea0003800200 */
.L_x_15225:
        /* <DEDUP_REMOVED lines=25> */
.L_x_15232:
        /* <DEDUP_REMOVED lines=15> */
.L_x_15234:
[----:B------:R-:W-:Y:S05]  /*23670*/  BSYNC.RECONVERGENT B3 ;  /* 0x0000000000037941 */ /* 0x000fea0003800200 */
.L_x_15233:
        /* <DEDUP_REMOVED lines=43> */
.L_x_15231:
[----:B------:R-:W-:Y:S05]  /*23930*/  BSYNC.RECONVERGENT B2 ;  /* 0x0000000000027941 */ /* 0x000fea0003800200 */
.L_x_15230:
        /* <DEDUP_REMOVED lines=15> */
.L_x_15194:
        /* <DEDUP_REMOVED lines=16> */
.L_x_15238:
        /* <DEDUP_REMOVED lines=13> */
.L_x_15240:
[----:B------:R-:W-:Y:S05]  /*23c00*/  BSYNC.RECONVERGENT B3 ;  /* 0x0000000000037941 */ /* 0x000fea0003800200 */
.L_x_15239:
        /* <DEDUP_REMOVED lines=42> */
.L_x_15237:
[----:B------:R-:W-:Y:S05]  /*23eb0*/  BSYNC.RECONVERGENT B2 ;  /* 0x0000000000027941 */ /* 0x000fea0003800200 */
.L_x_15236:
        /* <DEDUP_REMOVED lines=27> */
.L_x_15243:
        /* <DEDUP_REMOVED lines=13> */
.L_x_15245:
[----:B------:R-:W-:Y:S05]  /*24140*/  BSYNC.RECONVERGENT B3 ;  /* 0x0000000000037941 */ /* 0x000fea0003800200 */
.L_x_15244:
        /* <DEDUP_REMOVED lines=43> */
.L_x_15242:
[----:B------:R-:W-:Y:S05]  /*24400*/  BSYNC.RECONVERGENT B2 ;  /* 0x0000000000027941 */ /* 0x000fea0003800200 */
.L_x_15241:
        /* <DEDUP_REMOVED lines=21> */
.L_x_15248:
        /* <DEDUP_REMOVED lines=13> */
.L_x_15250:
[----:B------:R-:W-:Y:S05]  /*24630*/  BSYNC.RECONVERGENT B3 ;  /* 0x0000000000037941 */ /* 0x000fea0003800200 */
.L_x_15249:
        /* <DEDUP_REMOVED lines=43> */
.L_x_15247:
[----:B------:R-:W-:Y:S05]  /*248f0*/  BSYNC.RECONVERGENT B2 ;  /* 0x0000000000027941 */ /* 0x000fea0003800200 */
.L_x_15246:
        /* <DEDUP_REMOVED lines=22> */
.L_x_15253:
        /* <DEDUP_REMOVED lines=13> */
.L_x_15255:
[----:B------:R-:W-:Y:S05]  /*24b30*/  BSYNC.RECONVERGENT B3 ;  /* 0x0000000000037941 */ /* 0x000fea0003800200 */
.L_x_15254:
        /* <DEDUP_REMOVED lines=43> */
.L_x_15252:
[----:B------:R-:W-:Y:S05]  /*24df0*/  BSYNC.RECONVERGENT B2 ;  /* 0x0000000000027941 */ /* 0x000fea0003800200 */
.L_x_15251:
        /* <DEDUP_REMOVED lines=21> */
.L_x_15258:
        /* <DEDUP_REMOVED lines=13> */
.L_x_15260:
[----:B------:R-:W-:Y:S05]  /*25020*/  BSYNC.RECONVERGENT B3 ;  /* 0x0000000000037941 */ /* 0x000fea0003800200 */
.L_x_15259:
        /* <DEDUP_REMOVED lines=43> */
.L_x_15257:
[----:B------:R-:W-:Y:S05]  /*252e0*/  BSYNC.RECONVERGENT B2 ;  /* 0x0000000000027941 */ /* 0x000fea0003800200 */
.L_x_15256:
        /* <DEDUP_REMOVED lines=22> */
.L_x_15263:
        /* <DEDUP_REMOVED lines=13> */
.L_x_15265:
[----:B------:R-:W-:Y:S05]  /*25520*/  BSYNC.RECONVERGENT B3 ;  /* 0x0000000000037941 */ /* 0x000fea0003800200 */
.L_x_15264:
        /* <DEDUP_REMOVED lines=43> */
.L_x_15262:
[----:B------:R-:W-:Y:S05]  /*257e0*/  BSYNC.RECONVERGENT B2 ;  /* 0x0000000000027941 */ /* 0x000fea0003800200 */
.L_x_15261:
        /* <DEDUP_REMOVED lines=21> */
.L_x_15268:
        /* <DEDUP_REMOVED lines=13> */
.L_x_15270:
[----:B------:R-:W-:Y:S05]  /*25a10*/  BSYNC.RECONVERGENT B3 ;  /* 0x0000000000037941 */ /* 0x000fea0003800200 */
.L_x_15269:
        /* <DEDUP_REMOVED lines=43> */
.L_x_15267:
[----:B------:R-:W-:Y:S05]  /*25cd0*/  BSYNC.RECONVERGENT B2 ;  /* 0x0000000000027941 */ /* 0x000fea0003800200 */
.L_x_15266:
        /* <DEDUP_REMOVED lines=22> */
.L_x_15273:
        /* <DEDUP_REMOVED lines=15> */
.L_x_15275:
[----:B------:R-:W-:Y:S05]  /*25f30*/  BSYNC.RECONVERGENT B3 ;  /* 0x0000000000037941 */ /* 0x000fea0003800200 */
.L_x_15274:
        /* <DEDUP_REMOVED lines=43> */
.L_x_15272:
[----:B------:R-:W-:Y:S05]  /*261f0*/  BSYNC.RECONVERGENT B2 ;  /* 0x0000000000027941 */ /* 0x000fea0003800200 */
.L_x_15271:
        /* <DEDUP_REMOVED lines=12> */
.L_x_15235:
        /* <DEDUP_REMOVED lines=21> */
.L_x_15193:
[----:B------:R-:W-:Y:S05]  /*26410*/  BSYNC.RECONVERGENT B1 ;  /* 0x0000000000017941 */ /* 0x000fea0003800200 */
.L_x_15192:
        /* <DEDUP_REMOVED lines=8> */
[----:B------:R-:W-:-:S04]  /*264a0*/  UISETP.NE.U32.AND UP1, UPT, UR12, URZ, UPT ;  /* 0x000000ff0c00728c */ /* 0x000fc8000bf25070 */
[----:B------:R-:W-:-:S09]  /*264b0*/  UISETP.NE.AND.EX UP1, UPT, UR13, URZ, UPT, UP1 ;  /* 0x000000ff0d00728c */ /* 0x000fd2000bf25310 */
[----:B------:R-:W-:Y:S05]  /*264c0*/  BRA.U !UP1, `(.L_x_15278) ;  /* 0x0000002909847547 */ /* 0x000fea000b800000 */
[----:B0-234-:R-:W0:Y:S02]  /*264d0*/  LDC.64 R160, c[0x0][0x3a0] ;  /* 0x0000e800ffa07b82 */ /* 0x01de240000000a00 */
        /* <DEDUP_REMOVED lines=18> */
.L_x_15281:
        /* <DEDUP_REMOVED lines=13> */
.L_x_15283:
[----:B------:R-:W-:Y:S05]  /*266d0*/  BSYNC.RECONVERGENT B3 ;  /* 0x0000000000037941 */ /* 0x000fea0003800200 */
.L_x_15282:
        /* <DEDUP_REMOVED lines=42> */
.L_x_15280:
[----:B------:R-:W-:Y:S05]  /*26980*/  BSYNC.RECONVERGENT B2 ;  /* 0x0000000000027941 */ /* 0x000fea0003800200 */
.L_x_15279:
        /* <DEDUP_REMOVED lines=9> */
[----:B------:R-:W-:Y:S01]  /*26a20*/  SHF.L.U32 R182, R160, 0x10, RZ ;  /* 0x00000010a0b67819 */ /* 0x000fe200000006ff */
[----:B------:R-:W-:Y:S01]  /*26a30*/  FFMA.FTZ R4, R4, R167, 1.1641532182693481445e-10 ;  /* 0x2f00000004047423 */ /* 0x000fe200000100a7 */
[----:B------:R-:W-:Y:S01]  /*26a40*/  PRMT R160, R160, 0x7632, R160 ;  /* 0x00007632a0a07816 */ /* 0x000fe200000000a0 */
[----:B0-----:R-:W-:-:S03]  /*26a50*/  FMUL.FTZ R27, R27, R214 ;  /* 0x000000d61b1b7220 */ /* 0x001fc60000410000 */
[----:B-1----:R-:W-:Y:S02]  /*26a60*/  FSETP.GTU.FTZ.AND P0, PT, R4, R213, PT ;  /* 0x000000d50400720b */ /* 0x002fe40003f1c000 */
[----:B------:R-:W-:Y:S02]  /*26a70*/  MOV R4, R2 ;  /* 0x0000000200047202 */ /* 0x000fe40000000f00 */
[----:B------:R-:W-:Y:S02]  /*26a80*/  FSEL R27, R27, RZ, !P0 ;  /* 0x000000ff1b1b7208 */ /* 0x000fe40004000000 */
[----:B------:R-:W-:Y:S02]  /*26a90*/  PLOP3.LUT P1, PT, P0, PT, PT, 0x8, 0x80 ;  /* 0x000000000080781c */ /* 0x000fe4000072e170 */
[----:B------:R-:W-:Y:S01]  /*26aa0*/  ISETP.NE.AND P0, PT, R164, 0x1, PT ;  /* 0x00000001a400780c */ /* 0x000fe20003f05270 */
[----:B------:R-:W-:Y:S01]  /*26ab0*/  FADD.FTZ R27, R27, R182 ;  /* 0x000000b61b1b7221 */ /* 0x000fe20000010000 */
[----:B------:R-:W-:-:S09]  /*26ac0*/  IMAD.MOV.U32 R182, RZ, RZ, 0x2 ;  /* 0x00000002ffb67424 */ /* 0x000fd200078e00ff */
        /* <DEDUP_REMOVED lines=10> */
.L_x_15286:
        /* <DEDUP_REMOVED lines=13> */
.L_x_15288:
[----:B------:R-:W-:Y:S05]  /*26c40*/  BSYNC.RECONVERGENT B3 ;  /* 0x0000000000037941 */ /* 0x000fea0003800200 */
.L_x_15287:
        /* <DEDUP_REMOVED lines=43> */
.L_x_15285:
[----:B------:R-:W-:Y:S05]  /*26f00*/  BSYNC.RECONVERGENT B2 ;  /* 0x0000000000027941 */ /* 0x000fea0003800200 */
.L_x_15284:
        /* <DEDUP_REMOVED lines=23> */
.L_x_15291:
        /* <DEDUP_REMOVED lines=13> */
.L_x_15293:
[----:B------:R-:W-:Y:S05]  /*27150*/  BSYNC.RECONVERGENT B3 ;  /* 0x0000000000037941 */ /* 0x000fea0003800200 */
.L_x_15292:
        /* <DEDUP_REMOVED lines=43> */
.L_x_15290:
[----:B------:R-:W-:Y:S05]  /*27410*/  BSYNC.RECONVERGENT B2 ;  /* 0x0000000000027941 */ /* 0x000fea0003800200 */
.L_x_15289:
[----:B------:R-:W-:Y:S01]  /*27420*/  I2FP.F32.U32 R4, R4 ;  /* 0x0000000400047245 */ /* 0x000fe20000201000 */
[C---:B------:R-:W-:Y:S01]  /*27430*/  IMAD.U32 R160, R29.reuse, 0x10000, RZ ;  /* 0x000100001da07824 */ /* 0x040fe200078e00ff */
[----:B------:R-:W-:Y:S01]  /*27440*/  ISETP.NE.AND P2, PT, R164, 0x1, PT ;  /* 0x00000001a400780c */ /* 0x000fe20003f45270 */
[----:B------:R-:W-:Y:S01]  /*27450*/  BSSY.RECONVERGENT B2, `(.L_x_15294) ;  /* 0x000004f000027945 */ /* 0x000fe20003800200 */
[----:B------:R-:W-:Y:S01]  /*27460*/  PRMT R198, R29, 0x7632, R198 ;  /* 0x000076321dc67816 */ /* 0x000fe200000000c6 */
[----:B------:R-:W-:Y:S01]  /*27470*/  FFMA.FTZ R4, R4, R167, 1.1641532182693481445e-10 ;  /* 0x2f00000004047423 */ /* 0x000fe200000100a7 */
[----:B------:R-:W-:Y:S01]  /*27480*/  FMUL.FTZ R165, R160, R215 ;  /* 0x000000d7a0a57220 */ /* 0x000fe20000410000 */
[C---:B------:R-:W-:Y:S02]  /*27490*/  SHF.L.U32 R160, R161.reuse, 0x10, RZ ;  /* 0x00000010a1a07819 */ /* 0x040fe400000006ff */
[----:B------:R-:W-:Y:S01]  /*274a0*/  PRMT R182, R161, 0x7632, R182 ;  /* 0x00007632a1b67816 */ /* 0x000fe200000000b6 */
[----:B------:R-:W-:Y:S01]  /*274b0*/  FMUL.FTZ R165, R165, R214 ;  /* 0x000000d6a5a57220 */ /* 0x000fe20000410000 */
[----:B------:R-:W-:-:S02]  /*274c0*/  FSETP.GTU.FTZ.AND P1, PT, R4, R213, PT ;  /* 0x000000d50400720b */ /* 0x000fc40003f3c000 */
        /* <DEDUP_REMOVED lines=14> */
.L_x_15296:
        /* <DEDUP_REMOVED lines=13> */
.L_x_15298:
[----:B------:R-:W-:Y:S05]  /*27680*/  BSYNC.RECONVERGENT B3 ;  /* 0x0000000000037941 */ /* 0x000fea0003800200 */
.L_x_15297:
        /* <DEDUP_REMOVED lines=43> */
.L_x_15295:
[----:B------:R-:W-:Y:S05]  /*27940*/  BSYNC.RECONVERGENT B2 ;  /* 0x0000000000027941 */ /* 0x000fea0003800200 */
.L_x_15294:
        /* <DEDUP_REMOVED lines=23> */
.L_x_15301:
        /* <DEDUP_REMOVED lines=13> */
.L_x_15303:
[----:B------:R-:W-:Y:S05]  /*27b90*/  BSYNC.RECONVERGENT B3 ;  /* 0x0000000000037941 */ /* 0x000fea0003800200 */
.L_x_15302:
        /* <DEDUP_REMOVED lines=43> */
.L_x_15300:
[----:B------:R-:W-:Y:S05]  /*27e50*/  BSYNC.RECONVERGENT B2 ;  /* 0x0000000000027941 */ /* 0x000fea0003800200 */
.L_x_15299:
        /* <DEDUP_REMOVED lines=10> */
[----:B------:R-:W-:Y:S02]  /*27f00*/  PRMT R198, R162, 0x7632, R198 ;  /* 0x00007632a2c67816 */ /* 0x000fe400000000c6 */
[----:B------:R-:W-:Y:S02]  /*27f10*/  FSEL R161, R161, RZ, !P3 ;  /* 0x000000ffa1a17208 */ /* 0x000fe40005800000 */
[----:B------:R-:W-:Y:S02]  /*27f20*/  MOV R4, R2 ;  /* 0x0000000200047202 */ /* 0x000fe40000000f00 */
[----:B------:R-:W-:Y:S01]  /*27f30*/  PLOP3.LUT P3, PT, P3, PT, PT, 0x8, 0x80 ;  /* 0x000000000080781c */ /* 0x000fe20001f6e170 */
[----:B------:R-:W-:Y:S01]  /*27f40*/  FADD.FTZ R30, R161, R160 ;  /* 0x000000a0a11e7221 */ /* 0x000fe20000010000 */
[----:B------:R-:W-:Y:S01]  /*27f50*/  IMAD.MOV.U32 R160, RZ, RZ, 0x2 ;  /* 0x00000002ffa07424 */ /* 0x000fe200078e00ff */
        /* <DEDUP_REMOVED lines=9> */
.L_x_15306:
        /* <DEDUP_REMOVED lines=13> */
.L_x_15308:
[----:B------:R-:W-:Y:S05]  /*280c0*/  BSYNC.RECONVERGENT B3 ;  /* 0x0000000000037941 */ /* 0x000fea0003800200 */
.L_x_15307:
        /* <DEDUP_REMOVED lines=43> */
.L_x_15305:
[----:B------:R-:W-:Y:S05]  /*28380*/  BSYNC.RECONVERGENT B2 ;  /* 0x0000000000027941 */ /* 0x000fea0003800200 */
.L_x_15304:
[----:B------:R-:W-:Y:S01]  /*28390*/  I2FP.F32.U32 R4, R4 ;  /* 0x0000000400047245 */ /* 0x000fe20000201000 */
[----:B------:R-:W-:Y:S01]  /*283a0*/  IMAD.U32 R198, R198, 0x10000, RZ ;  /* 0x00010000c6c67824 */ /* 0x000fe200078e00ff */
[----:B------:R-:W-:Y:S01]  /*283b0*/  SHF.L.U32 R162, R162, 0x10, RZ ;  /* 0x00000010a2a27819 */ /* 0x000fe200000006ff */
[----:B------:R-:W-:Y:S01]  /*283c0*/  BSSY.RECONVERGENT B2, `(.L_x_15309) ;  /* 0x000004d000027945 */ /* 0x000fe20003800200 */
[----:B------:R-:W-:Y:S01]  /*283d0*/  ISETP.NE.AND P5, PT, R160, 0x1, PT ;  /* 0x00000001a000780c */ /* 0x000fe20003fa5270 */
[----:B------:R-:W-:Y:S02]  /*283e0*/  FFMA.FTZ R4, R4, R167, 1.1641532182693481445e-10 ;  /* 0x2f00000004047423 */ /* 0x000fe400000100a7 */
[----:B------:R-:W-:Y:S01]  /*283f0*/  FMUL.FTZ R161, R162, R215 ;  /* 0x000000d7a2a17220 */ /* 0x000fe20000410000 */
[----:B------:R-:W-:Y:S02]  /*28400*/  HFMA2 R162, -RZ, RZ, 0, 1.1920928955078125e-07 ;  /* 0x00000002ffa27431 */ /* 0x000fe400000001ff */
[----:B------:R-:W-:Y:S01]  /*28410*/  FSETP.GTU.FTZ.AND P4, PT, R4, R213, PT ;  /* 0x000000d50400720b */ /* 0x000fe20003f9c000 */
        /* <DEDUP_REMOVED lines=14> */
.L_x_15311:
        /* <DEDUP_REMOVED lines=13> */
.L_x_15313:
[----:B------:R-:W-:Y:S05]  /*285d0*/  BSYNC.RECONVERGENT B3 ;  /* 0x0000000000037941 */ /* 0x000fea0003800200 */
.L_x_15312:
        /* <DEDUP_REMOVED lines=43> */
.L_x_15310:
[----:B------:R-:W-:Y:S05]  /*28890*/  BSYNC.RECONVERGENT B2 ;  /* 0x0000000000027941 */ /* 0x000fea0003800200 */
.L_x_15309:
        /* <DEDUP_REMOVED lines=10> */
[----:B------:R-:W-:Y:S01]  /*28940*/  FSETP.GTU.FTZ.AND P5, PT, R4, R213, PT ;  /* 0x000000d50400720b */ /* 0x000fe20003fbc000 */
[----:B------:R-:W-:-:S03]  /*28950*/  IMAD.MOV.U32 R4, RZ, RZ, 0x2 ;  /* 0x00000002ff047424 */ /* 0x000fc600078e00ff */
        /* <DEDUP_REMOVED lines=13> */
.L_x_15316:
        /* <DEDUP_REMOVED lines=15> */
.L_x_15318:
[----:B------:R-:W-:Y:S05]  /*28b20*/  BSYNC.RECONVERGENT B3 ;  /* 0x0000000000037941 */ /* 0x000fea0003800200 */
.L_x_15317:
        /* <DEDUP_REMOVED lines=43> */
.L_x_15315:
[----:B------:R-:W-:Y:S05]  /*28de0*/  BSYNC.RECONVERGENT B2 ;  /* 0x0000000000027941 */ /* 0x000fea0003800200 */
.L_x_15314:
[----:B------:R-:W-:Y:S01]  /*28df0*/  I2FP.F32.U32 R160, R161 ;  /* 0x000000a100a07245 */ /* 0x000fe20000201000 */
[----:B------:R-:W-:Y:S01]  /*28e00*/  IMAD.U32 R218, R218, 0x10000, RZ ;  /* 0x00010000dada7824 */ /* 0x000fe200078e00ff */
[----:B------:R-:W-:Y:S02]  /*28e10*/  SHF.L.U32 R162, R217, 0x10, RZ ;  /* 0x00000010d9a27819 */ /* 0x000fe400000006ff */
[----:B------:R-:W-:Y:S01]  /*28e20*/  F2FP.BF16.F32.PACK_AB R161, R182, R29 ;  /* 0x0000001db6a1723e */ /* 0x000fe200000010ff */
[----:B------:R-:W-:Y:S02]  /*28e30*/  FFMA.FTZ R160, R160, R167, 1.1641532182693481445e-10 ;  /* 0x2f000000a0a07423 */ /* 0x000fe400000100a7 */
[----:B------:R-:W-:Y:S01]  /*28e40*/  FMUL.FTZ R215, R162, R215 ;  /* 0x000000d7a2d77220 */ /* 0x000fe20000410000 */
[----:B------:R-:W-:Y:S02]  /*28e50*/  F2FP.BF16.F32.PACK_AB R162, R198, R30 ;  /* 0x0000001ec6a2723e */ /* 0x000fe400000010ff */
        /* <DEDUP_REMOVED lines=8> */
.L_x_15278:
[----:B------:R-:W-:Y:S01]  /*28ee0*/  ISETP.NE.AND P0, PT, R4, 0x1, PT ;  /* 0x000000010400780c */ /* 0x000fe20003f05270 */
[----:B------:R-:W-:Y:S01]  /*28ef0*/  BSSY.RECONVERGENT B2, `(.L_x_15320) ;  /* 0x0000047000027945 */ /* 0x000fe20003800200 */
[----:B0-234-:R-:W-:Y:S02]  /*28f00*/  HFMA2 R161, -RZ, RZ, 0, 1.1920928955078125e-07 ;  /* 0x00000002ffa17431 */ /* 0x01dfe400000001ff */
        /* <DEDUP_REMOVED lines=13> */
.L_x_15322:
        /* <DEDUP_REMOVED lines=13> */
.L_x_15324:
[----:B------:R-:W-:Y:S05]  /*290b0*/  BSYNC.RECONVERGENT B3 ;  /* 0x0000000000037941 */ /* 0x000fea0003800200 */
.L_x_15323:
        /* <DEDUP_REMOVED lines=42> */
.L_x_15321:
[----:B------:R-:W-:Y:S05]  /*29360*/  BSYNC.RECONVERGENT B2 ;  /* 0x0000000000027941 */ /* 0x000fea0003800200 */
.L_x_15320:
        /* <DEDUP_REMOVED lines=27> */
.L_x_15327:
        /* <DEDUP_REMOVED lines=13> */
.L_x_15329:
[----:B------:R-:W-:Y:S05]  /*295f0*/  BSYNC.RECONVERGENT B3 ;  /* 0x0000000000037941 */ /* 0x000fea0003800200 */
.L_x_15328:
        /* <DEDUP_REMOVED lines=43> */
.L_x_15326:
[----:B------:R-:W-:Y:S05]  /*298b0*/  BSYNC.RECONVERGENT B2 ;  /* 0x0000000000027941 */ /* 0x000fea0003800200 */
.L_x_15325:
        /* <DEDUP_REMOVED lines=21> */
.L_x_15332:
        /* <DEDUP_REMOVED lines=13> */
.L_x_15334:
[----:B------:R-:W-:Y:S05]  /*29ae0*/  BSYNC.RECONVERGENT B3 ;  /* 0x0000000000037941 */ /* 0x000fea0003800200 */
.L_x_15333:
        /* <DEDUP_REMOVED lines=43> */
.L_x_15331:
[----:B------:R-:W-:Y:S05]  /*29da0*/  BSYNC.RECONVERGENT B2 ;  /* 0x0000000000027941 */ /* 0x000fea0003800200 */
.L_x_15330:
[----:B------:R-:W-:Y:S01]  /*29db0*/  I2FP.F32.U32 R4, R4 ;  /* 0x0000000400047245 */ /* 0x000fe20000201000 */
[----:B------:R-:W-:Y:S01]  /*29dc0*/  BSSY.RECONVERGENT B2, `(.L_x_15335) ;  /* 0x000004e000027945 */ /* 0x000fe20003800200 */
[C---:B------:R-:W-:Y:S02]  /*29dd0*/  SHF.L.U32 R160, R29.reuse, 0x10, RZ ;  /* 0x000000101da07819 */ /* 0x040fe400000006ff */
        /* <DEDUP_REMOVED lines=19> */
.L_x_15337:
        /* <DEDUP_REMOVED lines=13> */
.L_x_15339:
[----:B------:R-:W-:Y:S05]  /*29fe0*/  BSYNC.RECONVERGENT B3 ;  /* 0x0000000000037941 */ /* 0x000fea0003800200 */
.L_x_15338:
        /* <DEDUP_REMOVED lines=43> */
.L_x_15336:
[----:B------:R-:W-:Y:S05]  /*2a2a0*/  BSYNC.RECONVERGENT B2 ;  /* 0x0000000000027941 */ /* 0x000fea0003800200 */
.L_x_15335:
        /* <DEDUP_REMOVED lines=21> */
.L_x_15342:
        /* <DEDUP_REMOVED lines=13> */
.L_x_15344:
[----:B------:R-:W-:Y:S05]  /*2a4d0*/  BSYNC.RECONVERGENT B3 ;  /* 0x0000000000037941 */ /* 0x000fea0003800200 */
.L_x_15343:
        /* <DEDUP_REMOVED lines=43> */
.L_x_15341:
[----:B------:R-:W-:Y:S05]  /*2a790*/  BSYNC.RECONVERGENT B2 ;  /* 0x0000000000027941 */ /* 0x000fea0003800200 */
.L_x_15340:
        /* <DEDUP_REMOVED lines=22> */
.L_x_15347:
        /* <DEDUP_REMOVED lines=13> */
.L_x_15349:
[----:B------:R-:W-:Y:S05]  /*2a9d0*/  BSYNC.RECONVERGENT B3 ;  /* 0x0000000000037941 */ /* 0x000fea0003800200 */
.L_x_15348:
        /* <DEDUP_REMOVED lines=43> */
.L_x_15346:
[----:B------:R-:W-:Y:S05]  /*2ac90*/  BSYNC.RECONVERGENT B2 ;  /* 0x0000000000027941 */ /* 0x000fea0003800200 */
.L_x_15345:
        /* <DEDUP_REMOVED lines=21> */
.L_x_15352:
        /* <DEDUP_REMOVED lines=13> */
.L_x_15354:
[----:B------:R-:W-:Y:S05]  /*2aec0*/  BSYNC.RECONVERGENT B3 ;  /* 0x0000000000037941 */ /* 0x000fea0003800200 */
.L_x_15353:
        /* <DEDUP_REMOVED lines=43> */
.L_x_15351:
[----:B------:R-:W-:Y:S05]  /*2b180*/  BSYNC.RECONVERGENT B2 ;  /* 0x0000000000027941 */ /* 0x000fea0003800200 */
.L_x_15350:
[----:B------:R-:W-:Y:S01]  /*2b190*/  I2FP.F32.U32 R4, R4 ;  /* 0x0000000400047245 */ /* 0x000fe20000201000 */
[----:B------:R-:W-:Y:S01]  /*2b1a0*/  BSSY.RECONVERGENT B2, `(.L_x_15355) ;  /* 0x0000050000027945 */ /* 0x000fe20003800200 */
[C---:B------:R-:W-:Y:S02]  /*2b1b0*/  SHF.L.U32 R160, R31.reuse, 0x10, RZ ;  /* 0x000000101fa07819 */ /* 0x040fe400000006ff */
[----:B------:R-:W-:Y:S01]  /*2b1c0*/  ISETP.NE.AND P6, PT, R162, 0x1, PT ;  /* 0x00000001a200780c */ /* 0x000fe20003fc5270 */
[----:B------:R-:W-:Y:S01]  /*2b1d0*/  FFMA.FTZ R4, R4, R167, 1.1641532182693481445e-10 ;  /* 0x2f00000004047423 */ /* 0x000fe200000100a7 */
[----:B------:R-:W-:Y:S01]  /*2b1e0*/  PRMT R217, R31, 0x7632, R217 ;  /* 0x000076321fd97816 */ /* 0x000fe200000000d9 */
[----:B------:R-:W-:-:S03]  /*2b1f0*/  FMUL.FTZ R161, R160, R215 ;  /* 0x000000d7a0a17220 */ /* 0x000fc60000410000 */
[----:B------:R-:W-:Y:S01]  /*2b200*/  FSETP.GTU.FTZ.AND P5, PT, R4, R213, PT ;  /* 0x000000d50400720b */ /* 0x000fe20003fbc000 */
[----:B------:R-:W-:Y:S01]  /*2b210*/  FMUL.FTZ R31, R161, R214 ;  /* 0x000000d6a11f7220 */ /* 0x000fe20000410000 */
[----:B------:R-:W-:Y:S01]  /*2b220*/  IMAD.MOV.U32 R4, RZ, RZ, 0x2 ;  /* 0x00000002ff047424 */ /* 0x000fe200078e00ff */
[----:B------:R-:W-:-:S03]  /*2b230*/  MOV R161, R2 ;  /* 0x0000000200a17202 */ /* 0x000fc60000000f00 */
        /* <DEDUP_REMOVED lines=11> */
.L_x_15357:
        /* <DEDUP_REMOVED lines=15> */
.L_x_15359:
[----:B------:R-:W-:Y:S05]  /*2b3e0*/  BSYNC.RECONVERGENT B3 ;  /* 0x0000000000037941 */ /* 0x000fea0003800200 */
.L_x_15358:
        /* <DEDUP_REMOVED lines=43> */
.L_x_15356:
[----:B------:R-:W-:Y:S05]  /*2b6a0*/  BSYNC.RECONVERGENT B2 ;  /* 0x0000000000027941 */ /* 0x000fea0003800200 */
.L_x_15355:
[----:B------:R-:W-:Y:S02]  /*2b6b0*/  I2FP.F32.U32 R160, R161 ;  /* 0x000000a100a07245 */ /* 0x000fe40000201000 */
        /* <DEDUP_REMOVED lines=9> */
[----:B------:R-:W-:Y:S02]  /*2b750*/  PLOP3.LUT P6, PT, P6, PT, PT, 0x8, 0x80 ;  /* 0x000000000080781c */ /* 0x000fe400037ce170 */
[----:B------:R-:W-:-:S11]  /*2b760*/  F2FP.BF16.F32.PACK_AB R163, R213, R31 ;  /* 0x0000001fd5a3723e */ /* 0x000fd600000010ff */
.L_x_15319:
        /* <DEDUP_REMOVED lines=20> */
.L_x_15277:
[----:B------:R-:W-:Y:S05]  /*2b8b0*/  BSYNC.RECONVERGENT B1 ;  /* 0x0000000000017941 */ /* 0x000fea0003800200 */
.L_x_15276:
[----:B0-234-:R-:W-:Y:S01]  /*2b8c0*/  FADD.FTZ R161, RZ, R13 ;  /* 0x0000000dffa17221 */ /* 0x01dfe20000010000 */
[C---:B------:R-:W-:Y:S01]  /*2b8d0*/  ISETP.GE.U32.AND P0, PT, R12.reuse, 0x20, PT ;  /* 0x000000200c00780c */ /* 0x040fe20003f06070 */
[----:B------:R-:W-:Y:S01]  /*2b8e0*/  UMOV UR4, 0xffffffff ;  /* 0xffffffff00047882 */ /* 0x000fe20000000000 */
[----:B------:R-:W-:Y:S01]  /*2b8f0*/  ISETP.GT.U32.AND P4, PT, R12, 0x3f, PT ;  /* 0x0000003f0c00780c */ /* 0x000fe20003f84070 */
        /* <DEDUP_REMOVED lines=77> */
[----:B------:R-:W-:Y:S01]  /*2bdd0*/  ISETP.GE.U32.AND P6, PT, R12, 0x20, PT ;  /* 0x000000200c00780c */ /* 0x000fe20003fc6070 */
        /* <DEDUP_REMOVED lines=151> */
.L_x_15389:
        /* <DEDUP_REMOVED lines=18> */
[----:B--2---:R-:W0:Y:S01]  /*2c870*/  LDC.64 R164, c[0x0][0x428] ;  /* 0x00010a00ffa47b82 */ /* 0x004e220000000a00 */
        /* <DEDUP_REMOVED lines=31> */
.L_x_15362:
[----:B------:R-:W-:Y:S05]  /*2ca70*/  BSYNC.RECONVERGENT B1 ;  /* 0x0000000000017941 */ /* 0x000fea0003800200 */
.L_x_15361:
[----:B------:R-:W-:Y:S01]  /*2ca80*/  ISETP.GE.U32.AND P0, PT, R12, 0x40, PT ;  /* 0x000000400c00780c */ /* 0x000fe20003f06070 */
[----:B------:R-:W-:-:S12]  /*2ca90*/  BSSY.RECONVERGENT B1, `(.L_x_15363) ;  /* 0x0000022000017945 */ /* 0x000fd80003800200 */
[----:B------:R-:W-:Y:S05]  /*2caa0*/  @!P0 BRA `(.L_x_15364) ;  /* 0x0000000000808947 */ /* 0x000fea0003800000 */
[----:B0-2---:R-:W0:Y:S01]  /*2cab0*/  LDC.64 R164, c[0x0][0x428] ;  /* 0x00010a00ffa47b82 */ /* 0x005e220000000a00 */
        /* <DEDUP_REMOVED lines=27> */
[----:B------:R-:W-:Y:S01]  /*2cc70*/  F2FP.BF16.F32.PACK_AB R161, R216, R215 ;  /* 0x000000d7d8a1723e */ /* 0x000fe200000010ff */
[----:B------:R-:W-:Y:S01]  /*2cc80*/  VIADD R183, R183, 0x20 ;  /* 0x00000020b7b77836 */ /* 0x000fe20000000000 */
[----:B------:R-:W-:-:S05]  /*2cc90*/  F2FP.BF16.F32.PACK_AB R163, R220, R223 ;  /* 0x000000dfdca3723e */ /* 0x000fca00000010ff */
[----:B------:R1:W-:Y:S02]  /*2cca0*/  STG.E.128 desc[UR8][R164.64], R160 ;  /* 0x000000a0a4007986 */ /* 0x0003e4000c101d08 */
.L_x_15364:
[----:B------:R-:W-:Y:S05]  /*2ccb0*/  BSYNC.RECONVERGENT B1 ;  /* 0x0000000000017941 */ /* 0x000fea0003800200 */
.L_x_15363:
        /* <DEDUP_REMOVED lines=35> */
.L_x_15366:
[----:B------:R-:W-:Y:S05]  /*2cef0*/  BSYNC.RECONVERGENT B1 ;  /* 0x0000000000017941 */ /* 0x000fea0003800200 */
.L_x_15365:
        /* <DEDUP_REMOVED lines=35> */
.L_x_15368:
[----:B------:R-:W-:Y:S05]  /*2d130*/  BSYNC.RECONVERGENT B1 ;  /* 0x0000000000017941 */ /* 0x000fea0003800200 */
.L_x_15367:
        /* <DEDUP_REMOVED lines=35> */
.L_x_15370:
[----:B------:R-:W-:Y:S05]  /*2d370*/  BSYNC.RECONVERGENT B1 ;  /* 0x0000000000017941 */ /* 0x000fea0003800200 */
.L_x_15369:
        /* <DEDUP_REMOVED lines=35> */
.L_x_15372:
[----:B------:R-:W-:Y:S05]  /*2d5b0*/  BSYNC.RECONVERGENT B1 ;  /* 0x0000000000017941 */ /* 0x000fea0003800200 */
.L_x_15371:
        /* <DEDUP_REMOVED lines=35> */
.L_x_15374:
[----:B------:R-:W-:Y:S05]  /*2d7f0*/  BSYNC.RECONVERGENT B1 ;  /* 0x0000000000017941 */ /* 0x000fea0003800200 */
.L_x_15373:
        /* <DEDUP_REMOVED lines=34> */
.L_x_15376:
[----:B------:R-:W-:Y:S05]  /*2da20*/  BSYNC.RECONVERGENT B1 ;  /* 0x0000000000017941 */ /* 0x000fea0003800200 */
.L_x_15375:
[----:B01234-:R-:W0:Y:S02]  /*2da30*/  LDC.64 R160, c[0x0][0x380] ;  /* 0x0000e000ffa07b82 */ /* 0x01fe240000000a00 */
[----:B0-----:R-:W-:-:S05]  /*2da40*/  IMAD R9, R160, 0x4, R9 ;  /* 0x00000004a0097824 */ /* 0x001fca00078e0209 */
[----:B------:R-:W-:-:S13]  /*2da50*/  ISETP.GE.AND P0, PT, R9, R161, PT ;  /* 0x000000a10900720c */ /* 0x000fda0003f06270 */
[----:B------:R-:W-:Y:S05]  /*2da60*/  @!P0 BRA `(.L_x_15377) ;  /* 0xfffffd3400f08947 */ /* 0x000fea000383ffff */
[----:B------:R-:W-:Y:S05]  /*2da70*/  BSYNC B0 ;  /* 0x0000000000007941 */ /* 0x000fea0003800000 */
.L_x_14688:
[----:B------:R-:W-:Y:S05]  /*2da80*/  EXIT ;  /* 0x000000000000794d */ /* 0x000fea0003800000 */
.L_x_15360:
        /* <DEDUP_REMOVED lines=8> */
.L_x_15379:
[----:B------:R-:W-:Y:S05]  /*2db10*/  BSYNC B1 ;  /* 0x0000000000017941 */ /* 0x000fea0003800000 */
.L_x_15378:
        /* <DEDUP_REMOVED lines=9> */
.L_x_15380:
[----:B------:R-:W-:Y:S02]  /*2dbb0*/  IMAD.MOV.U32 R217, RZ, RZ, 0x4 ;  /* 0x00000004ffd97424 */ /* 0x000fe400078e00ff */
[----:B------:R-:W-:-:S04]  /*2dbc0*/  IMAD.MOV.U32 R162, RZ, RZ, R215 ;  /* 0x000000ffffa27224 */ /* 0x000fc800078e00d7 */
[----:B------:R-:W-:-:S05]  /*2dbd0*/  FADD.FTZ R162, R161, R162 ;  /* 0x000000a2a1a27221 */ /* 0x000fca0000010000 */
[----:B------:R-:W-:-:S07]  /*2dbe0*/  MOV R216, R162 ;  /* 0x000000a200d87202 */ /* 0x000fce0000000f00 */
[----:B------:R-:W-:Y:S05]  /*2dbf0*/  WARPSYNC.COLLECTIVE R167, `(.L_x_15381) ;  /* 0x00000000a7087348 */ /* 0x000fea0003c00000 */
[----:B------:R0:W1:Y:S02]  /*2dc00*/  SHFL.BFLY P6, R215, R216, R217, R218 ;  /* 0x0c0000d9d8d77389 */ /* 0x00006400000c00da */
[----:B01----:R-:W-:Y:S05]  /*2dc10*/  ENDCOLLECTIVE ;  /* 0x000000000000791b */ /* 0x003fea0003800000 */
.L_x_15381:
[----:B------:R-:W-:Y:S01]  /*2dc20*/  HFMA2 R217, -RZ, RZ, 0, 4.76837158203125e-07 ;  /* 0x00000008ffd97431 */ /* 0x000fe200000001ff */
[----:B------:R-:W-:-:S05]  /*2dc30*/  MOV R163, R215 ;  /* 0x000000d700a37202 */ /* 0x000fca0000000f00 */
[----:B------:R-:W-:-:S04]  /*2dc40*/  FADD.FTZ R163, R162, R163 ;  /* 0x000000a3a2a37221 */ /* 0x000fc80000010000 */
[----:B------:R-:W-:-:S07]  /*2dc50*/  IMAD.MOV.U32 R216, RZ, RZ, R163 ;  /* 0x000000ffffd87224 */ /* 0x000fce00078e00a3 */
[----:B------:R-:W-:Y:S05]  /*2dc60*/  WARPSYNC.COLLECTIVE R167, `(.L_x_15382) ;  /* 0x00000000a7087348 */ /* 0x000fea0003c00000 */
[----:B------:R0:W1:Y:S02]  /*2dc70*/  SHFL.BFLY P6, R215, R216, R217, R218 ;  /* 0x0c0000d9d8d77389 */ /* 0x00006400000c00da */
[----:B01----:R-:W-:Y:S05]  /*2dc80*/  ENDCOLLECTIVE ;  /* 0x000000000000791b */ /* 0x003fea0003800000 */
.L_x_15382:
        /* <DEDUP_REMOVED lines=8> */
.L_x_15383:
        /* <DEDUP_REMOVED lines=140> */
.L_x_15384:
[----:B------:R-:W-:Y:S02]  /*2e5d0*/  IMAD.MOV.U32 R217, RZ, RZ, 0x2 ;  /* 0x00000002ffd97424 */ /* 0x000fe400078e00ff */
[----:B------:R-:W-:-:S04]  /*2e5e0*/  IMAD.MOV.U32 R161, RZ, RZ, R215 ;  /* 0x000000ffffa17224 */ /* 0x000fc800078e00d7 */
[----:B------:R-:W-:-:S05]  /*2e5f0*/  FADD.FTZ R161, R160, R161 ;  /* 0x000000a1a0a17221 */ /* 0x000fca0000010000 */
[----:B------:R-:W-:-:S07]  /*2e600*/  MOV R216, R161 ;  /* 0x000000a100d87202 */ /* 0x000fce0000000f00 */
[----:B------:R-:W-:Y:S05]  /*2e610*/  WARPSYNC.COLLECTIVE R167, `(.L_x_15385) ;  /* 0x00000000a7087348 */ /* 0x000fea0003c00000 */
[----:B------:R0:W1:Y:S02]  /*2e620*/  SHFL.BFLY P6, R215, R216, R217, R218 ;  /* 0x0c0000d9d8d77389 */ /* 0x00006400000c00da */
[----:B01----:R-:W-:Y:S05]  /*2e630*/  ENDCOLLECTIVE ;  /* 0x000000000000791b */ /* 0x003fea0003800000 */
.L_x_15385:
[----:B------:R-:W-:Y:S01]  /*2e640*/  HFMA2 R217, -RZ, RZ, 0, 2.384185791015625e-07 ;  /* 0x00000004ffd97431 */ /* 0x000fe200000001ff */
[----:B------:R-:W-:-:S05]  /*2e650*/  MOV R162, R215 ;  /* 0x000000d700a27202 */ /* 0x000fca0000000f00 */
[----:B------:R-:W-:-:S04]  /*2e660*/  FADD.FTZ R162, R161, R162 ;  /* 0x000000a2a1a27221 */ /* 0x000fc80000010000 */
[----:B------:R-:W-:-:S07]  /*2e670*/  IMAD.MOV.U32 R216, RZ, RZ, R162 ;  /* 0x000000ffffd87224 */ /* 0x000fce00078e00a2 */
[----:B------:R-:W-:Y:S05]  /*2e680*/  WARPSYNC.COLLECTIVE R167, `(.L_x_15386) ;  /* 0x00000000a7087348 */ /* 0x000fea0003c00000 */
[----:B------:R0:W1:Y:S02]  /*2e690*/  SHFL.BFLY P6, R215, R216, R217, R218 ;  /* 0x0c0000d9d8d77389 */ /* 0x00006400000c00da */
[----:B01----:R-:W-:Y:S05]  /*2e6a0*/  ENDCOLLECTIVE ;  /* 0x000000000000791b */ /* 0x003fea0003800000 */
.L_x_15386:
[----:B------:R-:W-:Y:S02]  /*2e6b0*/  IMAD.MOV.U32 R217, RZ, RZ, 0x8 ;  /* 0x00000008ffd97424 */ /* 0x000fe400078e00ff */
[----:B------:R-:W-:-:S04]  /*2e6c0*/  IMAD.MOV.U32 R163, RZ, RZ, R215 ;  /* 0x000000ffffa37224 */ /* 0x000fc800078e00d7 */
[----:B------:R-:W-:-:S05]  /*2e6d0*/  FADD.FTZ R163, R162, R163 ;  /* 0x000000a3a2a37221 */ /* 0x000fca0000010000 */
[----:B------:R-:W-:-:S07]  /*2e6e0*/  MOV R216, R163 ;  /* 0x000000a300d87202 */ /* 0x000fce0000000f00 */
[----:B------:R-:W-:Y:S05]  /*2e6f0*/  WARPSYNC.COLLECTIVE R167, `(.L_x_15387) ;  /* 0x00000000a7087348 */ /* 0x000fea0003c00000 */
[----:B------:R0:W1:Y:S02]  /*2e700*/  SHFL.BFLY P6, R215, R216, R217, R218 ;  /* 0x0c0000d9d8d77389 */ /* 0x00006400000c00da */
[----:B01----:R-:W-:Y:S05]  /*2e710*/  ENDCOLLECTIVE ;  /* 0x000000000000791b */ /* 0x003fea0003800000 */
.L_x_15387:
[----:B------:R-:W-:Y:S01]  /*2e720*/  HFMA2 R217, -RZ, RZ, 0, 9.5367431640625e-07 ;  /* 0x00000010ffd97431 */ /* 0x000fe200000001ff */
[----:B------:R-:W-:-:S05]  /*2e730*/  MOV R166, R215 ;  /* 0x000000d700a67202 */ /* 0x000fca0000000f00 */
[----:B------:R-:W-:-:S04]  /*2e740*/  FADD.FTZ R166, R163, R166 ;  /* 0x000000a6a3a67221 */ /* 0x000fc80000010000 */
[----:B------:R-:W-:-:S07]  /*2e750*/  IMAD.MOV.U32 R216, RZ, RZ, R166 ;  /* 0x000000ffffd87224 */ /* 0x000fce00078e00a6 */
[----:B------:R-:W-:Y:S05]  /*2e760*/  WARPSYNC.COLLECTIVE R167, `(.L_x_15388) ;  /* 0x00000000a7087348 */ /* 0x000fea0003c00000 */
[----:B------:R0:W1:Y:S02]  /*2e770*/  SHFL.BFLY P6, R215, R216, R217, R218 ;  /* 0x0c0000d9d8d77389 */ /* 0x00006400000c00da */
[----:B01----:R-:W-:Y:S05]  /*2e780*/  ENDCOLLECTIVE ;  /* 0x000000000000791b */ /* 0x003fea0003800000 */
.L_x_15388:
[----:B------:R-:W-:Y:S05]  /*2e790*/  BRA `(.L_x_15389) ;  /* 0xffffffdc00ec7947 */ /* 0x000fea000383ffff */
.L_x_15390:
        /* <DEDUP_REMOVED lines=14> */
.L_x_71460:


//--------------------- .text._ZN10layer_norm13ln_fwd_kernelINS_13Kernel_traitsIf13__nv_bfloat16S2_S2_fjLj2048ELj1ELj4ELj1ELj16ENS_18Kernel_traits_baseILj2048EfS2_S2_S2_fjLj128EEEEELb1ELb0ELb0ELb1EEEvNS_9FwdParamsE --------------------------
	.section	.text._ZN10layer_norm13ln_fwd_kernelINS_13Kernel_traitsIf13__nv_bfloat16S2_S2_fjLj2048ELj1ELj4ELj1ELj16ENS_18Kernel_traits_baseILj2048EfS2_S2_S2_fjLj128EEEEELb1ELb0ELb0ELb1EEEvNS_9FwdParamsE,"ax",@progbits
	.align	128
        .global         _ZN10layer_norm13ln_fwd_kernelINS_13Kernel_traitsIf13__nv_bfloat16S2_S2_fjLj2048ELj1ELj4ELj1ELj16ENS_18Kernel_traits_baseILj2048EfS2_S2_S2_fjLj128EEEEELb1ELb0ELb0ELb1EEEvNS_9FwdParamsE
        .type           _ZN10layer_norm13ln_fwd_kernelINS_13Kernel_traitsIf13__nv_bfloat16S2_S2_fjLj2048ELj1ELj4ELj1ELj16ENS_18Kernel_traits_baseILj2048EfS2_S2_S2_fjLj128EEEEELb1ELb0ELb0ELb1EEEvNS_9FwdParamsE,@function
        .size           _ZN10layer_norm13ln_fwd_kernelINS_13Kernel_traitsIf13__nv_bfloat16S2_S2_fjLj2048ELj1ELj4ELj1ELj16ENS_18Kernel_traits_baseILj2048EfS2_S2_S2_fjLj128EEEEELb1ELb0ELb0ELb1EEEvNS_9FwdParamsE,(.L_x_71461 - _ZN10layer_norm13ln_fwd_kernelINS_13Kernel_traitsIf13__nv_bfloat16S2_S2_fjLj2048ELj1ELj4ELj1ELj16ENS_18Kernel_traits_baseILj2048EfS2_S2_S2_fjLj128EEEEELb1ELb0ELb0ELb1EEEvNS_9FwdParamsE)
        .other          _ZN10layer_norm13ln_fwd_kernelINS_13Kernel_traitsIf13__nv_bfloat16S2_S2_fjLj2048ELj1ELj4ELj1ELj16ENS_18Kernel_traits_baseILj2048EfS2_S2_S2_fjLj128EEEEELb1ELb0ELb0ELb1EEEvNS_9FwdParamsE,@"STO_CUDA_ENTRY STV_DEFAULT"
_ZN10layer_norm13ln_fwd_kernelINS_13Kernel_traitsIf13__nv_bfloat16S2_S2_fjLj2048ELj1ELj4ELj1ELj16ENS_18Kernel_traits_baseILj2048EfS2_S2_S2_fjLj128EEEEELb1ELb0ELb0ELb1EEEvNS_9FwdParamsE:
.text._ZN10layer_norm13ln_fwd_kernelINS_13Kernel_traitsIf13__nv_bfloat16S2_S2_fjLj2048ELj1ELj4ELj1ELj16ENS_18Kernel_traits_baseILj2048EfS2_S2_S2_fjLj128EEEEELb1ELb0ELb0ELb1EEEvNS_9FwdParamsE:
        /* <DEDUP_REMOVED lines=87> */
.L_x_15391:
        /* <DEDUP_REMOVED lines=50> */
.L_x_15392:
[----:B------:R-:W1:Y:S02]  /*0890*/  LDCU UR4, c[0x0][0x384] ;  /* 0x00007080ff0477ac */ /* 0x000e640008000800 */
[----:B-1----:R-:W-:-:S13]  /*08a0*/  ISETP.GE.AND P0, PT, R18, UR4, PT ;  /* 0x0000000412007c0c */ /* 0x002fda000bf06270 */
[----:B------:R-:W-:Y:S05]  /*08b0*/  @P0 EXIT ;  /* 0x000000000000094d */ /* 0x000fea0003800000 */
[----:B------:R-:W-:Y:S01]  /*08c0*/  IMAD.HI.U32 R0, R20, -0x326172a9, RZ ;  /* 0xcd9e8d5714007827 */ /* 0x000fe200078e00ff */
[----:B------:R-:W1:Y:S03]  /*08d0*/  LDCU.64 UR10, c[0x0][0x3e0] ;  /* 0x00007c00ff0a77ac */ /* 0x000e660008000a00 */
[----:B------:R-:W-:Y:S01]  /*08e0*/  HFMA2 R13, -RZ, RZ, 0, 0 ;  /* 0x00000000ff0d7431 */ /* 0x000fe200000001ff */
[----:B------:R-:W-:Y:S01]  /*08f0*/  BSSY B0, `(.L_x_15393) ;  /* 0x0002c08000007945 */ /* 0x000fe20003800000 */
[C---:B0-----:R-:W-:Y:S01]  /*0900*/  IMAD.HI.U32 R2, R17.reuse, -0x2daee0ad, RZ ;  /* 0xd2511f5311027827 */ /* 0x041fe200078e00ff */
[----:B------:R-:W-:Y:S01]  /*0910*/  LOP3.LUT R0, R14, UR6, R0, 0x96, !PT ;  /* 0x000000060e007c12 */ /* 0x000fe2000f8e9600 */
[----:B------:R-:W0:Y:S01]  /*0920*/  LDCU.U8 UR4, c[0x0][0x410] ;  /* 0x00008200ff0477ac */ /* 0x000e220008000000 */
[----:B------:R-:W-:Y:S01]  /*0930*/  LOP3.LUT R164, R164, 0x3, RZ, 0xc0, !PT ;  /* 0x00000003a4a47812 */ /* 0x000fe200078ec0ff */
        /* <DEDUP_REMOVED lines=15> */
[----:B------:R-:W-:Y:S01]  /*0a30*/  IMAD.HI.U32 R2, R3, -0x2daee0ad, RZ ;  /* 0xd2511f5303027827 */ /* 0x000fe200078e00ff */
        /* <DEDUP_REMOVED lines=48> */
[----:B-1234-:R-:W-:-:S07]  /*0d40*/  IMAD R12, R2, -0x326172a9, RZ ;  /* 0xcd9e8d57020c7824 */ /* 0x01efce00078e02ff */
.L_x_16050:
[----:B0-----:R-:W0:Y:S01]  /*0d50*/  @UP0 LDCU.64 UR4, c[0x0][0x3e0] ;  /* 0x00007c00ff0407ac */ /* 0x001e220008000a00 */
[----:B------:R-:W1:Y:S01]  /*0d60*/  LDC.64 R168, c[0x0][0x390] ;  /* 0x0000e400ffa87b82 */ /* 0x000e620000000a00 */
[----:B------:R-:W-:Y:S01]  /*0d70*/  IMAD R0, R18, UR14, RZ ;  /* 0x0000000e12007c24 */ /* 0x000fe2000f8e02ff */
[----:B------:R-:W-:Y:S02]  /*0d80*/  PLOP3.LUT P0, PT, PT, PT, UP0, 0x80, 0x8 ;  /* 0x000000000008781c */ /* 0x000fe40003f0f008 */
[----:B------:R-:W-:Y:S02]  /*0d90*/  PLOP3.LUT P1, PT, PT, PT, UP0, 0x80, 0x8 ;  /* 0x000000000008781c */ /* 0x000fe40003f2f008 */
[----:B------:R-:W-:-:S04]  /*0da0*/  SHF.R.S32.HI R5, RZ, 0x1f, R0 ;  /* 0x0000001fff057819 */ /* 0x000fc80000011400 */
[----:B------:R-:W-:-:S04]  /*0db0*/  LEA.HI R0, R5, R0, RZ, 0x3 ;  /* 0x0000000005007211 */ /* 0x000fc800078f18ff */
[----:B------:R-:W-:Y:S01]  /*0dc0*/  LEA.HI.SX32 R11, R0, R19, 0x1d ;  /* 0x00000013000b7211 */ /* 0x000fe200078feaff */
[----:B0-----:R-:W-:Y:S02]  /*0dd0*/  IMAD.U32 R2, RZ, RZ, UR4 ;  /* 0x00000004ff027e24 */ /* 0x001fe4000f8e00ff */
[----:B------:R-:W-:Y:S02]  /*0de0*/  IMAD.U32 R3, RZ, RZ, UR5 ;  /* 0x00000005ff037e24 */ /* 0x000fe4000f8e00ff */
[----:B------:R-:W-:-:S04]  /*0df0*/  @P0 IMAD.WIDE R2, R18, 0x2, R2 ;  /* 0x0000000212020825 */ /* 0x000fc800078e0202 */
[----:B-1----:R-:W-:Y:S02]  /*0e00*/  IMAD.WIDE.U32 R160, R11, 0x10, R168 ;  /* 0x000000100ba07825 */ /* 0x002fe400078e00a8 */
[----:B------:R-:W2:Y:S04]  /*0e10*/  @P1 LDG.E.U16 R2, desc[UR8][R2.64] ;  /* 0x0000000802021981 */ /* 0x000ea8000c1e1500 */
[----:B-----5:R-:W5:Y:S01]  /*0e20*/  LDG.E.128 R160, desc[UR8][R160.64] ;  /* 0x00000008a0a07981 */ /* 0x020f62000c1e1d00 */
[----:B------:R-:W-:Y:S01]  /*0e30*/  ISETP.NE.U32.AND P0, PT, RZ, UR12, PT ;  /* 0x0000000cff007c0c */ /* 0x000fe2000bf05070 */
[----:B------:R-:W-:Y:S01]  /*0e40*/  IMAD.MOV.U32 R25, RZ, RZ, 0x2f800000 ;  /* 0x2f800000ff197424 */ /* 0x000fe200078e00ff */
[----:B------:R-:W-:Y:S02]  /*0e50*/  PLOP3.LUT P1, PT, PT, PT, UP0, 0x80, 0x8 ;  /* 0x000000000008781c */ /* 0x000fe40003f2f008 */
[----:B------:R-:W-:-:S02]  /*0e60*/  ISETP.NE.AND.EX P2, PT, RZ, UR13, PT, P0 ;  /* 0x0000000dff007c0c */ /* 0x000fc4000bf45300 */
[----:B------:R-:W-:Y:S02]  /*0e70*/  LOP3.LUT R10, R10, 0xfffffffb, RZ, 0xc0, !PT ;  /* 0xfffffffb0a0a7812 */ /* 0x000fe400078ec0ff */
[----:B------:R-:W-:-:S09]  /*0e80*/  MOV R26, 0x3f800000 ;  /* 0x3f800000001a7802 */ /* 0x000fd20000000f00 */
        /* <DEDUP_REMOVED lines=17> */
.L_x_71296:
[----:B------:R-:W-:Y:S05]  /*0fa0*/  BRX R2 -0xfb0                                          (*"BRANCH_TARGETS .L_x_71297,.L_x_71298,.L_x_71299"*) ;  /* 0xfffffff002147949 */ /* 0x000fea000383ffff */
.L_x_71299:
[----:B------:R-:W-:Y:S01]  /*0fb0*/  VIADD R2, R164, 0x1 ;  /* 0x00000001a4027836 */ /* 0x000fe20000000000 */
[----:B------:R-:W-:Y:S01]  /*0fc0*/  MOV R22, R220 ;  /* 0x000000dc00167202 */ /* 0x000fe20000000f00 */
[----:B------:R-:W-:Y:S01]  /*0fd0*/  IMAD.MOV.U32 R0, RZ, RZ, R15 ;  /* 0x000000ffff007224 */ /* 0x000fe200078e000f */
[----:B------:R-:W-:Y:S06]  /*0fe0*/  BRA `(.L_x_15396) ;  /* 0x0000000000f07947 */ /* 0x000fec0003800000 */
.L_x_71297:
[----:B------:R-:W-:Y:S01]  /*0ff0*/  IMAD.MOV.U32 R22, RZ, RZ, R220 ;  /* 0x000000ffff167224 */ /* 0x000fe200078e00dc */
[----:B------:R-:W-:Y:S01]  /*1000*/  MOV R2, 0x3 ;  /* 0x0000000300027802 */ /* 0x000fe20000000f00 */
[----:B------:R-:W-:Y:S01]  /*1010*/  IMAD.MOV.U32 R0, RZ, RZ, R16 ;  /* 0x000000ffff007224 */ /* 0x000fe200078e0010 */
[----:B------:R-:W-:Y:S06]  /*1020*/  BRA `(.L_x_15396) ;  /* 0x0000000000e07947 */ /* 0x000fec0003800000 */
.L_x_71298:
        /* <DEDUP_REMOVED lines=13> */
.L_x_15398:
[----:B------:R-:W-:Y:S05]  /*1100*/  BSYNC.RECONVERGENT B2 ;  /* 0x0000000000027941 */ /* 0x000fea0003800200 */
.L_x_15397:
        /* <DEDUP_REMOVED lines=42> */
.L_x_15396:
[----:B------:R-:W-:Y:S05]  /*13b0*/  BSYNC.RECONVERGENT B1 ;  /* 0x0000000000017941 */ /* 0x000fea0003800200 */
.L_x_15395:
[----:B------:R-:W-:Y:S01]  /*13c0*/  I2FP.F32.U32 R0, R0 ;  /* 0x0000000000007245 */ /* 0x000fe20000201000 */
[----:B------:R-:W-:Y:S01]  /*13d0*/  IMAD.U32 R24, RZ, RZ, UR35 ;  /* 0x00000023ff187e24 */ /* 0x000fe2000f8e00ff */
[----:B-----5:R-:W-:Y:S01]  /*13e0*/  SHF.L.U32 R3, R160, 0x10, RZ ;  /* 0x00000010a0037819 */ /* 0x020fe200000006ff */
[----:B------:R-:W-:Y:S01]  /*13f0*/  IMAD.U32 R23, RZ, RZ, UR34 ;  /* 0x00000022ff177e24 */ /* 0x000fe2000f8e00ff */
[----:B------:R-:W-:Y:S01]  /*1400*/  ISETP.NE.AND P1, PT, R2, 0x1, PT ;  /* 0x000000010200780c */ /* 0x000fe20003f25270 */
[----:B------:R-:W-:Y:S01]  /*1410*/  FFMA.FTZ R0, R0, R25, 1.1641532182693481445e-10 ;  /* 0x2f00000000007423 */ /* 0x000fe20000010019 */
[----:B------:R-:W-:Y:S01]  /*1420*/  BSSY.RECONVERGENT B1, `(.L_x_15399) ;  /* 0x000004f000017945 */ /* 0x000fe20003800200 */
[----:B------:R-:W-:Y:S01]  /*1430*/  FMUL.FTZ R3, R3, R26 ;  /* 0x0000001a03037220 */ /* 0x000fe20000410000 */
[----:B------:R-:W-:Y:S01]  /*1440*/  PRMT R160, R160, 0x7632, R160 ;  /* 0x00007632a0a07816 */ /* 0x000fe200000000a0 */
[----:B------:R-:W-:Y:S01]  /*1450*/  IMAD.MOV.U32 R4, RZ, RZ, 0x2 ;  /* 0x00000002ff047424 */ /* 0x000fe200078e00ff */
[----:B------:R-:W-:Y:S01]  /*1460*/  FSETP.GTU.FTZ.AND P0, PT, R0, R23, PT ;  /* 0x000000170000720b */ /* 0x000fe20003f1c000 */
[----:B------:R-:W-:Y:S01]  /*1470*/  FMUL.FTZ R3, R3, R24 ;  /* 0x0000001803037220 */ /* 0x000fe20000410000 */
[----:B------:R-:W-:-:S02]  /*1480*/  SHF.L.U32 R0, R28, 0x10, RZ ;  /* 0x000000101c007819 */ /* 0x000fc400000006ff */
[----:B------:R-:W-:Y:S02]  /*1490*/  PRMT R28, R28, 0x7632, R28 ;  /* 0x000076321c1c7816 */ /* 0x000fe4000000001c */
[----:B------:R-:W-:Y:S02]  /*14a0*/  FSEL R3, R3, RZ, !P0 ;  /* 0x000000ff03037208 */ /* 0x000fe40004000000 */
[----:B------:R-:W-:-:S03]  /*14b0*/  PLOP3.LUT P0, PT, P0, PT, PT, 0x8, 0x80 ;  /* 0x000000000080781c */ /* 0x000fc6000070e170 */
[----:B------:R-:W-:Y:S01]  /*14c0*/  FADD.FTZ R9, R3, R0 ;  /* 0x0000000003097221 */ /* 0x000fe20000010000 */
        /* <DEDUP_REMOVED lines=11> */
.L_x_15401:
        /* <DEDUP_REMOVED lines=13> */
.L_x_15403:
[----:B------:R-:W-:Y:S05]  /*1650*/  BSYNC.RECONVERGENT B2 ;  /* 0x0000000000027941 */ /* 0x000fea0003800200 */
.L_x_15402:
        /* <DEDUP_REMOVED lines=43> */
.L_x_15400:
[----:B------:R-:W-:Y:S05]  /*1910*/  BSYNC.RECONVERGENT B1 ;  /* 0x0000000000017941 */ /* 0x000fea0003800200 */
.L_x_15399:
        /* <DEDUP_REMOVED lines=23> */
.L_x_15406:
        /* <DEDUP_REMOVED lines=13> */
.L_x_15408:
[----:B------:R-:W-:Y:S05]  /*1b60*/  BSYNC.RECONVERGENT B2 ;  /* 0x0000000000027941 */ /* 0x000fea0003800200 */
.L_x_15407:
        /* <DEDUP_REMOVED lines=43> */
.L_x_15405:
[----:B------:R-:W-:Y:S05]  /*1e20*/  BSYNC.RECONVERGENT B1 ;  /* 0x0000000000017941 */ /* 0x000fea0003800200 */
.L_x_15404:
[----:B------:R-:W-:Y:S01]  /*1e30*/  I2FP.F32.U32 R2, R2 ;  /* 0x0000000200027245 */ /* 0x000fe20000201000 */
[----:B------:R-:W-:Y:S01]  /*1e40*/  IMAD.U32 R3, R161, 0x10000, RZ ;  /* 0x00010000a1037824 */ /* 0x000fe200078e00ff */
[----:B------:R-:W-:Y:S01]  /*1e50*/  ISETP.NE.AND P2, PT, R5, 0x1, PT ;  /* 0x000000010500780c */ /* 0x000fe20003f45270 */
[----:B------:R-:W-:Y:S01]  /*1e60*/  BSSY.RECONVERGENT B1, `(.L_x_15409) ;  /* 0x000004f000017945 */ /* 0x000fe20003800200 */
[----:B------:R-:W-:Y:S02]  /*1e70*/  HFMA2 R4, -RZ, RZ, 0, 1.1920928955078125e-07 ;  /* 0x00000002ff047431 */ /* 0x000fe400000001ff */
[----:B------:R-:W-:Y:S01]  /*1e80*/  FFMA.FTZ R2, R2, R25, 1.1641532182693481445e-10 ;  /* 0x2f00000002027423 */ /* 0x000fe20000010019 */
[----:B------:R-:W-:Y:S01]  /*1e90*/  FMUL.FTZ R3, R3, R26 ;  /* 0x0000001a03037220 */ /* 0x000fe20000410000 */
[----:B------:R-:W-:Y:S02]  /*1ea0*/  PRMT R6, R161, 0x7632, R6 ;  /* 0x00007632a1067816 */ /* 0x000fe40000000006 */
[----:B------:R-:W-:Y:S01]  /*1eb0*/  PRMT R21, R29, 0x7632, R21 ;  /* 0x000076321d157816 */ /* 0x000fe20000000015 */
[----:B------:R-:W-:Y:S01]  /*1ec0*/  FMUL.FTZ R3, R3, R24 ;  /* 0x0000001803037220 */ /* 0x000fe20000410000 */
[----:B------:R-:W-:Y:S01]  /*1ed0*/  FSETP.GTU.FTZ.AND P1, PT, R2, R23, PT ;  /* 0x000000170200720b */ /* 0x000fe20003f3c000 */
[----:B------:R-:W-:-:S03]  /*1ee0*/  IMAD.U32 R2, R29, 0x10000, RZ ;  /* 0x000100001d027824 */ /* 0x000fc600078e00ff */
        /* <DEDUP_REMOVED lines=13> */
.L_x_15411:
        /* <DEDUP_REMOVED lines=13> */
.L_x_15413:
[----:B------:R-:W-:Y:S05]  /*2090*/  BSYNC.RECONVERGENT B2 ;  /* 0x0000000000027941 */ /* 0x000fea0003800200 */
.L_x_15412:
        /* <DEDUP_REMOVED lines=43> */
.L_x_15410:
[----:B------:R-:W-:Y:S05]  /*2350*/  BSYNC.RECONVERGENT B1 ;  /* 0x0000000000017941 */ /* 0x000fea0003800200 */
.L_x_15409:
        /* <DEDUP_REMOVED lines=23> */
.L_x_15416:
        /* <DEDUP_REMOVED lines=13> */
.L_x_15418:
[----:B------:R-:W-:Y:S05]  /*25a0*/  BSYNC.RECONVERGENT B2 ;  /* 0x0000000000027941 */ /* 0x000fea0003800200 */
.L_x_15417:
        /* <DEDUP_REMOVED lines=43> */
.L_x_15415:
[----:B------:R-:W-:Y:S05]  /*2860*/  BSYNC.RECONVERGENT B1 ;  /* 0x0000000000017941 */ /* 0x000fea0003800200 */
.L_x_15414:
        /* <DEDUP_REMOVED lines=25> */
.L_x_15421:
        /* <DEDUP_REMOVED lines=13> */
.L_x_15423:
[----:B------:R-:W-:Y:S05]  /*2ad0*/  BSYNC.RECONVERGENT B2 ;  /* 0x0000000000027941 */ /* 0x000fea0003800200 */
.L_x_15422:
        /* <DEDUP_REMOVED lines=43> */
.L_x_15420:
[----:B------:R-:W-:Y:S05]  /*2d90*/  BSYNC.RECONVERGENT B1 ;  /* 0x0000000000017941 */ /* 0x000fea0003800200 */
.L_x_15419:
        /* <DEDUP_REMOVED lines=23> */
.L_x_15426:
        /* <DEDUP_REMOVED lines=13> */
.L_x_15428:
[----:B------:R-:W-:Y:S05]  /*2fe0*/  BSYNC.RECONVERGENT B2 ;  /* 0x0000000000027941 */ /* 0x000fea0003800200 */
.L_x_15427:
        /* <DEDUP_REMOVED lines=43> */
.L_x_15425:
[----:B------:R-:W-:Y:S05]  /*32a0*/  BSYNC.RECONVERGENT B1 ;  /* 0x0000000000017941 */ /* 0x000fea0003800200 */
.L_x_15424:
        /* <DEDUP_REMOVED lines=11> */
[----:B------:R-:W-:Y:S01]  /*3360*/  IMAD.MOV.U32 R27, RZ, RZ, R12 ;  /* 0x000000ffff1b7224 */ /* 0x000fe200078e000c */
[----:B------:R-:W-:-:S02]  /*3370*/  PRMT R2, R163, 0x7632, R2 ;  /* 0x00007632a3027816 */ /* 0x000fc40000000002 */
        /* <DEDUP_REMOVED lines=12> */
.L_x_15431:
        /* <DEDUP_REMOVED lines=15> */
.L_x_15433:
[----:B------:R-:W-:Y:S05]  /*3530*/  BSYNC.RECONVERGENT B2 ;  /* 0x0000000000027941 */ /* 0x000fea0003800200 */
.L_x_15432:
        /* <DEDUP_REMOVED lines=43> */
.L_x_15430:
[----:B------:R-:W-:Y:S05]  /*37f0*/  BSYNC.RECONVERGENT B1 ;  /* 0x0000000000017941 */ /* 0x000fea0003800200 */
.L_x_15429:
[----:B------:R-:W-:Y:S02]  /*3800*/  I2FP.F32.U32 R28, R27 ;  /* 0x0000001b001c7245 */ /* 0x000fe40000201000 */
[----:B------:R-:W-:Y:S01]  /*3810*/  SHF.L.U32 R27, R2, 0x10, RZ ;  /* 0x00000010021b7819 */ /* 0x000fe200000006ff */
[----:B------:R-:W-:Y:S01]  /*3820*/  IMAD.U32 R2, R21, 0x10000, RZ ;  /* 0x0001000015027824 */ /* 0x000fe200078e00ff */
        /* <DEDUP_REMOVED lines=12> */
.L_x_15394:
        /* <DEDUP_REMOVED lines=16> */
.L_x_15437:
        /* <DEDUP_REMOVED lines=13> */
.L_x_15439:
[----:B------:R-:W-:Y:S05]  /*3ac0*/  BSYNC.RECONVERGENT B2 ;  /* 0x0000000000027941 */ /* 0x000fea0003800200 */
.L_x_15438:
        /* <DEDUP_REMOVED lines=42> */
.L_x_15436:
[----:B------:R-:W-:Y:S05]  /*3d70*/  BSYNC.RECONVERGENT B1 ;  /* 0x0000000000017941 */ /* 0x000fea0003800200 */
.L_x_15435:
[----:B------:R-:W-:Y:S01]  /*3d80*/  I2FP.F32.U32 R0, R0 ;  /* 0x0000000000007245 */ /* 0x000fe20000201000 */
[----:B------:R-:W-:Y:S01]  /*3d90*/  IMAD.U32 R23, RZ, RZ, UR34 ;  /* 0x00000022ff177e24 */ /* 0x000fe2000f8e00ff */
[----:B------:R-:W-:Y:S01]  /*3da0*/  ISETP.NE.AND P1, PT, R4, 0x1, PT ;  /* 0x000000010400780c */ /* 0x000fe20003f25270 */
[----:B------:R-:W-:Y:S01]  /*3db0*/  IMAD.U32 R24, RZ, RZ, UR35 ;  /* 0x00000023ff187e24 */ /* 0x000fe2000f8e00ff */
[----:B-----5:R-:W-:Y:S01]  /*3dc0*/  SHF.L.U32 R3, R160, 0x10, RZ ;  /* 0x00000010a0037819 */ /* 0x020fe200000006ff */
[----:B------:R-:W-:Y:S01]  /*3dd0*/  FFMA.FTZ R0, R0, R25, 1.1641532182693481445e-10 ;  /* 0x2f00000000007423 */ /* 0x000fe20000010019 */
[----:B------:R-:W-:Y:S01]  /*3de0*/  BSSY.RECONVERGENT B1, `(.L_x_15440) ;  /* 0x000004c000017945 */ /* 0x000fe20003800200 */
[----:B------:R-:W-:Y:S01]  /*3df0*/  HFMA2 R5, -RZ, RZ, 0, 1.1920928955078125e-07 ;  /* 0x00000002ff057431 */ /* 0x000fe200000001ff */
[----:B------:R-:W-:Y:S01]  /*3e00*/  PRMT R160, R160, 0x7632, R160 ;  /* 0x00007632a0a07816 */ /* 0x000fe200000000a0 */
[----:B------:R-:W-:Y:S01]  /*3e10*/  FMUL.FTZ R3, R3, R26 ;  /* 0x0000001a03037220 */ /* 0x000fe20000410000 */
[----:B------:R-:W-:Y:S01]  /*3e20*/  FSETP.GTU.FTZ.AND P0, PT, R0, R23, PT ;  /* 0x000000170000720b */ /* 0x000fe20003f1c000 */
[----:B------:R-:W-:-:S02]  /*3e30*/  IMAD.MOV.U32 R2, RZ, RZ, R12 ;  /* 0x000000ffff027224 */ /* 0x000fc400078e000c */
[----:B------:R-:W-:Y:S01]  /*3e40*/  FMUL.FTZ R3, R3, R24 ;  /* 0x0000001803037220 */ /* 0x000fe20000410000 */
[----:B------:R-:W-:-:S04]  /*3e50*/  PLOP3.LUT P2, PT, P0, PT, PT, 0x8, 0x80 ;  /* 0x000000000080781c */ /* 0x000fc8000074e170 */
[----:B------:R-:W-:Y:S02]  /*3e60*/  FSEL R9, R3, RZ, !P0 ;  /* 0x000000ff03097208 */ /* 0x000fe40004000000 */
[----:B------:R-:W-:Y:S01]  /*3e70*/  P2R R0, PR, RZ, 0x4 ;  /* 0x00000004ff007803 */ /* 0x000fe20000000000 */
        /* <DEDUP_REMOVED lines=9> */
.L_x_15442:
        /* <DEDUP_REMOVED lines=13> */
.L_x_15444:
[----:B------:R-:W-:Y:S05]  /*3fe0*/  BSYNC.RECONVERGENT B2 ;  /* 0x0000000000027941 */ /* 0x000fea0003800200 */
.L_x_15443:
        /* <DEDUP_REMOVED lines=43> */
.L_x_15441:
[----:B------:R-:W-:Y:S05]  /*42a0*/  BSYNC.RECONVERGENT B1 ;  /* 0x0000000000017941 */ /* 0x000fea0003800200 */
.L_x_15440:
[----:B------:R-:W-:Y:S01]  /*42b0*/  ISETP.NE.AND P2, PT, R5, 0x1, PT ;  /* 0x000000010500780c */ /* 0x000fe20003f45270 */
[----:B------:R-:W-:Y:S01]  /*42c0*/  IMAD.U32 R3, R160, 0x10000, RZ ;  /* 0x00010000a0037824 */ /* 0x000fe200078e00ff */
        /* <DEDUP_REMOVED lines=19> */
.L_x_15447:
        /* <DEDUP_REMOVED lines=13> */
.L_x_15449:
[----:B------:R-:W-:Y:S05]  /*44d0*/  BSYNC.RECONVERGENT B2 ;  /* 0x0000000000027941 */ /* 0x000fea0003800200 */
.L_x_15448:
        /* <DEDUP_REMOVED lines=43> */
.L_x_15446:
[----:B------:R-:W-:Y:S05]  /*4790*/  BSYNC.RECONVERGENT B1 ;  /* 0x0000000000017941 */ /* 0x000fea0003800200 */
.L_x_15445:
        /* <DEDUP_REMOVED lines=22> */
.L_x_15452:
        /* <DEDUP_REMOVED lines=13> */
.L_x_15454:
[----:B------:R-:W-:Y:S05]  /*49d0*/  BSYNC.RECONVERGENT B2 ;  /* 0x0000000000027941 */ /* 0x000fea0003800200 */
.L_x_15453:
        /* <DEDUP_REMOVED lines=43> */
.L_x_15451:
[----:B------:R-:W-:Y:S05]  /*4c90*/  BSYNC.RECONVERGENT B1 ;  /* 0x0000000000017941 */ /* 0x000fea0003800200 */
.L_x_15450:
        /* <DEDUP_REMOVED lines=21> */
.L_x_15457:
        /* <DEDUP_REMOVED lines=13> */
.L_x_15459:
[----:B------:R-:W-:Y:S05]  /*4ec0*/  BSYNC.RECONVERGENT B2 ;  /* 0x0000000000027941 */ /* 0x000fea0003800200 */
.L_x_15458:
        /* <DEDUP_REMOVED lines=43> */
.L_x_15456:
[----:B------:R-:W-:Y:S05]  /*5180*/  BSYNC.RECONVERGENT B1 ;  /* 0x0000000000017941 */ /* 0x000fea0003800200 */
.L_x_15455:
        /* <DEDUP_REMOVED lines=22> */
.L_x_15462:
        /* <DEDUP_REMOVED lines=13> */
.L_x_15464:
[----:B------:R-:W-:Y:S05]  /*53c0*/  BSYNC.RECONVERGENT B2 ;  /* 0x0000000000027941 */ /* 0x000fea0003800200 */
.L_x_15463:
        /* <DEDUP_REMOVED lines=43> */
.L_x_15461:
[----:B------:R-:W-:Y:S05]  /*5680*/  BSYNC.RECONVERGENT B1 ;  /* 0x0000000000017941 */ /* 0x000fea0003800200 */
.L_x_15460:
        /* <DEDUP_REMOVED lines=21> */
.L_x_15467:
        /* <DEDUP_REMOVED lines=13> */
.L_x_15469:
[----:B------:R-:W-:Y:S05]  /*58b0*/  BSYNC.RECONVERGENT B2 ;  /* 0x0000000000027941 */ /* 0x000fea0003800200 */
.L_x_15468:
        /* <DEDUP_REMOVED lines=43> */
.L_x_15466:
[----:B------:R-:W-:Y:S05]  /*5b70*/  BSYNC.RECONVERGENT B1 ;  /* 0x0000000000017941 */ /* 0x000fea0003800200 */
.L_x_15465:
        /* <DEDUP_REMOVED lines=22> */
.L_x_15472:
        /* <DEDUP_REMOVED lines=15> */
.L_x_15474:
[----:B------:R-:W-:Y:S05]  /*5dd0*/  BSYNC.RECONVERGENT B2 ;  /* 0x0000000000027941 */ /* 0x000fea0003800200 */
.L_x_15473:
        /* <DEDUP_REMOVED lines=43> */
.L_x_15471:
[----:B------:R-:W-:Y:S05]  /*6090*/  BSYNC.RECONVERGENT B1 ;  /* 0x0000000000017941 */ /* 0x000fea0003800200 */
.L_x_15470:
        /* <DEDUP_REMOVED lines=12> */
.L_x_15434:
[----:B------:R-:W0:Y:S01]  /*6160*/  LDC.64 R30, c[0x0][0x3a8] ;  /* 0x0000ea00ff1e7b82 */ /* 0x000e220000000a00 */
[----:B------:R-:W-:Y:S02]  /*6170*/  SEL R160, RZ, 0x10000, !P5 ;  /* 0x00010000ffa07807 */ /* 0x000fe40006800000 */
[----:B------:R-:W-:Y:S02]  /*6180*/  ISETP.NE.AND P5, PT, R0, RZ, PT ;  /* 0x000000ff0000720c */ /* 0x000fe40003fa5270 */
[----:B------:R-:W-:Y:S02]  /*6190*/  SEL R161, RZ, 0x1000000, !P6 ;  /* 0x01000000ffa17807 */ /* 0x000fe40007000000 */
[----:B------:R-:W-:Y:S01]  /*61a0*/  SEL R175, RZ, 0x100, !P4 ;  /* 0x00000100ffaf7807 */ /* 0x000fe20006000000 */
        /* <DEDUP_REMOVED lines=8> */
[C---:B------:R-:W-:Y:S01]  /*6230*/  IADD3 R0, PT, PT, R11.reuse, 0x20, RZ ;  /* 0x000000200b007810 */ /* 0x040fe20007ffe0ff */
[----:B0-----:R-:W-:Y:S01]  /*6240*/  IMAD.WIDE.U32 R170, R11, 0x10, R30 ;  /* 0x000000100baa7825 */ /* 0x001fe200078e001e */
[----:B------:R-:W-:-:S02]  /*6250*/  LOP3.LUT R175, R175, R174, RZ, 0xfc, !PT ;  /* 0x000000aeafaf7212 */ /* 0x000fc400078efcff */
[----:B------:R-:W-:Y:S01]  /*6260*/  LOP3.LUT R174, R21, R160, RZ, 0xfc, !PT ;  /* 0x000000a015ae7212 */ /* 0x000fe200078efcff */
[----:B------:R-:W-:Y:S01]  /*6270*/  IMAD.WIDE.U32 R160, R0, 0x10, R168 ;  /* 0x0000001000a07825 */ /* 0x000fe200078e00a8 */
[----:B------:R0:W-:Y:S01]  /*6280*/  STG.E.128 desc[UR8][R170.64], R164 ;  /* 0x000000a4aa007986 */ /* 0x0001e2000c101d08 */
[----:B------:R-:W-:Y:S02]  /*6290*/  LOP3.LUT P6, RZ, R10, 0x4, RZ, 0xc0, !PT ;  /* 0x000000040aff7812 */ /* 0x000fe400078cc0ff */
[----:B-1----:R-:W-:-:S05]  /*62a0*/  IMAD.WIDE.U32 R172, R11, 0x8, R28 ;  /* 0x000000080bac7825 */ /* 0x002fca00078e001c */
[----:B------:R0:W-:Y:S04]  /*62b0*/  STG.E.64 desc[UR8][R172.64], R174 ;  /* 0x000000aeac007986 */ /* 0x0001e8000c101b08 */
[----:B------:R-:W5:Y:S02]  /*62c0*/  LDG.E.128 R160, desc[UR8][R160.64] ;  /* 0x00000008a0a07981 */ /* 0x000f64000c1e1d00 */
        /* <DEDUP_REMOVED lines=20> */
.L_x_15478:
        /* <DEDUP_REMOVED lines=13> */
.L_x_15480:
[----:B------:R-:W-:Y:S05]  /*64e0*/  BSYNC.RECONVERGENT B2 ;  /* 0x0000000000027941 */ /* 0x000fea0003800200 */
.L_x_15479:
        /* <DEDUP_REMOVED lines=42> */
.L_x_15477:
[----:B------:R-:W-:Y:S05]  /*6790*/  BSYNC.RECONVERGENT B1 ;  /* 0x0000000000017941 */ /* 0x000fea0003800200 */
.L_x_15476:
        /* <DEDUP_REMOVED lines=8> */
[----:B------:R-:W-:Y:S02]  /*6820*/  IMAD.MOV.U32 R170, RZ, RZ, R12 ;  /* 0x000000ffffaa7224 */ /* 0x000fe400078e000c */
[----:B------:R-:W-:Y:S01]  /*6830*/  FMUL.FTZ R27, R27, R24 ;  /* 0x000000181b1b7220 */ /* 0x000fe20000410000 */
[----:B------:R-:W-:-:S04]  /*6840*/  FSETP.GTU.FTZ.AND P0, PT, R22, R23, PT ;  /* 0x000000171600720b */ /* 0x000fc80003f1c000 */
[----:B------:R-:W-:Y:S02]  /*6850*/  FSEL R22, R27, RZ, !P0 ;  /* 0x000000ff1b167208 */ /* 0x000fe40004000000 */
[----:B------:R-:W-:Y:S02]  /*6860*/  PLOP3.LUT P0, PT, P0, PT, PT, 0x8, 0x80 ;  /* 0x000000000080781c */ /* 0x000fe4000070e170 */
[----:B------:R-:W-:Y:S01]  /*6870*/  PRMT R27, R160, 0x7632, R27 ;  /* 0x00007632a01b7816 */ /* 0x000fe2000000001b */
[----:B------:R-:W-:Y:S01]  /*6880*/  FADD.FTZ R22, R22, R171 ;  /* 0x000000ab16167221 */ /* 0x000fe20000010000 */
[----:B------:R-:W-:Y:S01]  /*6890*/  P2R R160, PR, RZ, 0x1 ;  /* 0x00000001ffa07803 */ /* 0x000fe20000000000 */
        /* <DEDUP_REMOVED lines=10> */
.L_x_15483:
        /* <DEDUP_REMOVED lines=13> */
.L_x_15485:
[----:B------:R-:W-:Y:S05]  /*6a10*/  BSYNC.RECONVERGENT B2 ;  /* 0x0000000000027941 */ /* 0x000fea0003800200 */
.L_x_15484:
        /* <DEDUP_REMOVED lines=43> */
.L_x_15482:
[----:B------:R-:W-:Y:S05]  /*6cd0*/  BSYNC.RECONVERGENT B1 ;  /* 0x0000000000017941 */ /* 0x000fea0003800200 */
.L_x_15481:
        /* <DEDUP_REMOVED lines=11> */
[----:B------:R-:W-:Y:S02]  /*6d90*/  PLOP3.LUT P0, PT, P0, PT, PT, 0x8, 0x80 ;  /* 0x000000000080781c */ /* 0x000fe4000070e170 */
[----:B------:R-:W-:Y:S01]  /*6da0*/  MOV R27, R12 ;  /* 0x0000000c001b7202 */ /* 0x000fe20000000f00 */
        /* <DEDUP_REMOVED lines=10> */
.L_x_15488:
        /* <DEDUP_REMOVED lines=13> */
.L_x_15490:
[----:B------:R-:W-:Y:S05]  /*6f20*/  BSYNC.RECONVERGENT B2 ;  /* 0x0000000000027941 */ /* 0x000fea0003800200 */
.L_x_15489:
        /* <DEDUP_REMOVED lines=40> */
[----:B------:R-:W-:Y:S01]  /*71b0*/  MOV R12, R178 ;  /* 0x000000b2000c7202 */ /* 0x000fe20000000f00 */
[----:B------:R-:W-:Y:S01]  /*71c0*/  IMAD.MOV.U32 R176, RZ, RZ, R174 ;  /* 0x000000ffffb07224 */ /* 0x000fe200078e00ae */
[----:B------:R-:W-:-:S07]  /*71d0*/  LOP3.LUT R16, R170, UR33, R175, 0x96, !PT ;  /* 0x00000021aa107c12 */ /* 0x000fce000f8e96af */
.L_x_15487:
[----:B------:R-:W-:Y:S05]  /*71e0*/  BSYNC.RECONVERGENT B1 ;  /* 0x0000000000017941 */ /* 0x000fea0003800200 */
.L_x_15486:
[----:B------:R-:W-:Y:S01]  /*71f0*/  I2FP.F32.U32 R164, R27 ;  /* 0x0000001b00a47245 */ /* 0x000fe20000201000 */
[----:B------:R-:W-:Y:S01]  /*7200*/  IMAD.U32 R27, R161, 0x10000, RZ ;  /* 0x00010000a11b7824 */ /* 0x000fe200078e00ff */
[----:B------:R-:W-:Y:S01]  /*7210*/  ISETP.NE.AND P2, PT, R172, 0x1, PT ;  /* 0x00000001ac00780c */ /* 0x000fe20003f45270 */
[----:B------:R-:W-:Y:S01]  /*7220*/  IMAD.U32 R170, R165, 0x10000, RZ ;  /* 0x00010000a5aa7824 */ /* 0x000fe200078e00ff */
[----:B------:R-:W-:Y:S01]  /*7230*/  BSSY.RECONVERGENT B1, `(.L_x_15491) ;  /* 0x000004e000017945 */ /* 0x000fe20003800200 */
        /* <DEDUP_REMOVED lines=20> */
.L_x_15493:
        /* <DEDUP_REMOVED lines=13> */
.L_x_15495:
[----:B------:R-:W-:Y:S05]  /*7450*/  BSYNC.RECONVERGENT B2 ;  /* 0x0000000000027941 */ /* 0x000fea0003800200 */
.L_x_15494:
        /* <DEDUP_REMOVED lines=43> */
.L_x_15492:
[----:B------:R-:W-:Y:S05]  /*7710*/  BSYNC.RECONVERGENT B1 ;  /* 0x0000000000017941 */ /* 0x000fea0003800200 */
.L_x_15491:
        /* <DEDUP_REMOVED lines=23> */
.L_x_15498:
        /* <DEDUP_REMOVED lines=13> */
.L_x_15500:
[----:B------:R-:W-:Y:S05]  /*7960*/  BSYNC.RECONVERGENT B2 ;  /* 0x0000000000027941 */ /* 0x000fea0003800200 */
.L_x_15499:
        /* <DEDUP_REMOVED lines=43> */
.L_x_15497:
[----:B------:R-:W-:Y:S05]  /*7c20*/  BSYNC.RECONVERGENT B1 ;  /* 0x0000000000017941 */ /* 0x000fea0003800200 */
.L_x_15496:
        /* <DEDUP_REMOVED lines=25> */
.L_x_15503:
        /* <DEDUP_REMOVED lines=13> */
.L_x_15505:
[----:B------:R-:W-:Y:S05]  /*7e90*/  BSYNC.RECONVERGENT B2 ;  /* 0x0000000000027941 */ /* 0x000fea0003800200 */
.L_x_15504:
        /* <DEDUP_REMOVED lines=40> */
[----:B------:R-:W-:Y:S01]  /*8120*/  MOV R12, R180 ;  /* 0x000000b4000c7202 */ /* 0x000fe20000000f00 */
[----:B------:R-:W-:Y:S01]  /*8130*/  IMAD.MOV.U32 R176, RZ, RZ, R178 ;  /* 0x000000ffffb07224 */ /* 0x000fe200078e00b2 */
[----:B------:R-:W-:-:S07]  /*8140*/  LOP3.LUT R16, R164, UR33, R179, 0x96, !PT ;  /* 0x00000021a4107c12 */ /* 0x000fce000f8e96b3 */
.L_x_15502:
[----:B------:R-:W-:Y:S05]  /*8150*/  BSYNC.RECONVERGENT B1 ;  /* 0x0000000000017941 */ /* 0x000fea0003800200 */
.L_x_15501:
[----:B------:R-:W-:Y:S01]  /*8160*/  I2FP.F32.U32 R164, R161 ;  /* 0x000000a100a47245 */ /* 0x000fe20000201000 */
[----:B------:R-:W-:Y:S01]  /*8170*/  IMAD.U32 R161, R162, 0x10000, RZ ;  /* 0x00010000a2a17824 */ /* 0x000fe200078e00ff */
[----:B------:R-:W-:Y:S01]  /*8180*/  ISETP.NE.AND P5, PT, R165, 0x1, PT ;  /* 0x00000001a500780c */ /* 0x000fe20003fa5270 */
[----:B------:R-:W-:Y:S01]  /*8190*/  IMAD.U32 R166, R166, 0x10000, RZ ;  /* 0x00010000a6a67824 */ /* 0x000fe200078e00ff */
[----:B------:R-:W-:Y:S01]  /*81a0*/  BSSY.RECONVERGENT B1, `(.L_x_15506) ;  /* 0x000004c000017945 */ /* 0x000fe20003800200 */
[----:B------:R-:W-:Y:S01]  /*81b0*/  FFMA.FTZ R164, R164, R25, 1.1641532182693481445e-10 ;  /* 0x2f000000a4a47423 */ /* 0x000fe20000010019 */
[----:B------:R-:W-:-:S04]  /*81c0*/  FMUL.FTZ R161, R161, R26 ;  /* 0x0000001aa1a17220 */ /* 0x000fc80000410000 */
[----:B------:R-:W-:Y:S01]  /*81d0*/  FMUL.FTZ R161, R161, R24 ;  /* 0x00000018a1a17220 */ /* 0x000fe20000410000 */
[----:B------:R-:W-:-:S04]  /*81e0*/  FSETP.GTU.FTZ.AND P4, PT, R164, R23, PT ;  /* 0x00000017a400720b */ /* 0x000fc80003f9c000 */
[----:B------:R-:W-:Y:S02]  /*81f0*/  FSEL R161, R161, RZ, !P4 ;  /* 0x000000ffa1a17208 */ /* 0x000fe40006000000 */
[----:B------:R-:W-:-:S03]  /*8200*/  PLOP3.LUT P4, PT, P4, PT, PT, 0x8, 0x80 ;  /* 0x000000000080781c */ /* 0x000fc6000278e170 */
[----:B------:R-:W-:Y:S01]  /*8210*/  FADD.FTZ R171, R161, R166 ;  /* 0x000000a6a1ab7221 */ /* 0x000fe20000010000 */
[----:B------:R-:W-:Y:S01]  /*8220*/  MOV R166, 0x2 ;  /* 0x0000000200a67802 */ /* 0x000fe20000000f00 */
        /* <DEDUP_REMOVED lines=10> */
.L_x_15508:
        /* <DEDUP_REMOVED lines=13> */
.L_x_15510:
[----:B------:R-:W-:Y:S05]  /*83a0*/  BSYNC.RECONVERGENT B2 ;  /* 0x0000000000027941 */ /* 0x000fea0003800200 */
.L_x_15509:
        /* <DEDUP_REMOVED lines=43> */
.L_x_15507:
[----:B------:R-:W-:Y:S05]  /*8660*/  BSYNC.RECONVERGENT B1 ;  /* 0x0000000000017941 */ /* 0x000fea0003800200 */
.L_x_15506:
        /* <DEDUP_REMOVED lines=11> */
[----:B------:R-:W-:-:S03]  /*8720*/  IMAD.MOV.U32 R162, RZ, RZ, R12 ;  /* 0x000000ffffa27224 */ /* 0x000fc600078e000c */
[----:B------:R-:W-:Y:S02]  /*8730*/  FSEL R161, R161, RZ, !P5 ;  /* 0x000000ffa1a17208 */ /* 0x000fe40006800000 */
[----:B------:R-:W-:-:S03]  /*8740*/  PLOP3.LUT P5, PT, P5, PT, PT, 0x8, 0x80 ;  /* 0x000000000080781c */ /* 0x000fc60002fae170 */
[----:B------:R-:W-:Y:S01]  /*8750*/  FADD.FTZ R175, R161, R164 ;  /* 0x000000a4a1af7221 */ /* 0x000fe20000010000 */
        /* <DEDUP_REMOVED lines=10> */
.L_x_15513:
        /* <DEDUP_REMOVED lines=15> */
.L_x_15515:
[----:B------:R-:W-:Y:S05]  /*88f0*/  BSYNC.RECONVERGENT B2 ;  /* 0x0000000000027941 */ /* 0x000fea0003800200 */
.L_x_15514:
        /* <DEDUP_REMOVED lines=43> */
.L_x_15512:
[----:B------:R-:W-:Y:S05]  /*8bb0*/  BSYNC.RECONVERGENT B1 ;  /* 0x0000000000017941 */ /* 0x000fea0003800200 */
.L_x_15511:
        /* <DEDUP_REMOVED lines=15> */
.L_x_15475:
        /* <DEDUP_REMOVED lines=16> */
.L_x_15519:
        /* <DEDUP_REMOVED lines=13> */
.L_x_15521:
[----:B------:R-:W-:Y:S05]  /*8e80*/  BSYNC.RECONVERGENT B2 ;  /* 0x0000000000027941 */ /* 0x000fea0003800200 */
.L_x_15520:
        /* <DEDUP_REMOVED lines=42> */
.L_x_15518:
[----:B------:R-:W-:Y:S05]  /*9130*/  BSYNC.RECONVERGENT B1 ;  /* 0x0000000000017941 */ /* 0x000fea0003800200 */
.L_x_15517:
[----:B------:R-:W-:Y:S01]  /*9140*/  I2FP.F32.U32 R22, R21 ;  /* 0x0000001500167245 */ /* 0x000fe20000201000 */
[----:B------:R-:W-:Y:S01]  /*9150*/  BSSY.RECONVERGENT B1, `(.L_x_15522) ;  /* 0x000004f000017945 */ /* 0x000fe20003800200 */
[----:B-----5:R-:W-:Y:S01]  /*9160*/  SHF.L.U32 R21, R160, 0x10, RZ ;  /* 0x00000010a0157819 */ /* 0x020fe200000006ff */
[----:B------:R-:W-:Y:S01]  /*9170*/  IMAD.MOV.U32 R165, RZ, RZ, 0x2 ;  /* 0x00000002ffa57424 */ /* 0x000fe200078e00ff */
[----:B------:R-:W-:Y:S01]  /*9180*/  ISETP.NE.AND P1, PT, R164, 0x1, PT ;  /* 0x00000001a400780c */ /* 0x000fe20003f25270 */
[----:B------:R-:W-:Y:S01]  /*9190*/  FFMA.FTZ R22, R22, R25, 1.1641532182693481445e-10 ;  /* 0x2f00000016167423 */ /* 0x000fe20000010019 */
[----:B------:R-:W-:Y:S02]  /*91a0*/  IMAD.MOV.U32 R27, RZ, RZ, R12 ;  /* 0x000000ffff1b7224 */ /* 0x000fe400078e000c */
[----:B------:R-:W-:Y:S02]  /*91b0*/  FMUL.FTZ R21, R21, R26 ;  /* 0x0000001a15157220 */ /* 0x000fe40000410000 */
[----:B------:R-:W-:-:S02]  /*91c0*/  FSETP.GTU.FTZ.AND P0, PT, R22, R23, PT ;  /* 0x000000171600720b */ /* 0x000fc40003f1c000 */
[----:B------:R-:W-:Y:S02]  /*91d0*/  FMUL.FTZ R21, R21, R24 ;  /* 0x0000001815157220 */ /* 0x000fe40000410000 */
[----:B------:R-:W-:-:S03]  /*91e0*/  PLOP3.LUT P2, PT, P0, PT, PT, 0x8, 0x80 ;  /* 0x000000000080781c */ /* 0x000fc6000074e170 */
[----:B------:R-:W-:Y:S02]  /*91f0*/  FSEL R22, R21, RZ, !P0 ;  /* 0x000000ff15167208 */ /* 0x000fe40004000000 */
[----:B------:R-:W-:Y:S02]  /*9200*/  PRMT R21, R160, 0x7632, R21 ;  /* 0x00007632a0157816 */ /* 0x000fe40000000015 */
[----:B------:R-:W-:Y:S01]  /*9210*/  P2R R160, PR, RZ, 0x4 ;  /* 0x00000004ffa07803 */ /* 0x000fe20000000000 */
        /* <DEDUP_REMOVED lines=9> */
.L_x_15524:
        /* <DEDUP_REMOVED lines=13> */
.L_x_15526:
[----:B------:R-:W-:Y:S05]  /*9380*/  BSYNC.RECONVERGENT B2 ;  /* 0x0000000000027941 */ /* 0x000fea0003800200 */
.L_x_15525:
        /* <DEDUP_REMOVED lines=42> */
[----:B------:R-:W-:-:S07]  /*9630*/  IMAD.MOV.U32 R176, RZ, RZ, R170 ;  /* 0x000000ffffb07224 */ /* 0x000fce00078e00aa */
.L_x_15523:
[----:B------:R-:W-:Y:S05]  /*9640*/  BSYNC.RECONVERGENT B1 ;  /* 0x0000000000017941 */ /* 0x000fea0003800200 */
.L_x_15522:
        /* <DEDUP_REMOVED lines=21> */
.L_x_15529:
        /* <DEDUP_REMOVED lines=13> */
.L_x_15531:
[----:B------:R-:W-:Y:S05]  /*9870*/  BSYNC.RECONVERGENT B2 ;  /* 0x0000000000027941 */ /* 0x000fea0003800200 */
.L_x_15530:
        /* <DEDUP_REMOVED lines=43> */
.L_x_15528:
[----:B------:R-:W-:Y:S05]  /*9b30*/  BSYNC.RECONVERGENT B1 ;  /* 0x0000000000017941 */ /* 0x000fea0003800200 */
.L_x_15527:
        /* <DEDUP_REMOVED lines=22> */
.L_x_15534:
        /* <DEDUP_REMOVED lines=13> */
.L_x_15536:
[----:B------:R-:W-:Y:S05]  /*9d70*/  BSYNC.RECONVERGENT B2 ;  /* 0x0000000000027941 */ /* 0x000fea0003800200 */
.L_x_15535:
        /* <DEDUP_REMOVED lines=43> */
.L_x_15533:
[----:B------:R-:W-:Y:S05]  /*a030*/  BSYNC.RECONVERGENT B1 ;  /* 0x0000000000017941 */ /* 0x000fea0003800200 */
.L_x_15532:
        /* <DEDUP_REMOVED lines=21> */
.L_x_15539:
        /* <DEDUP_REMOVED lines=13> */
.L_x_15541:
[----:B------:R-:W-:Y:S05]  /*a260*/  BSYNC.RECONVERGENT B2 ;  /* 0x0000000000027941 */ /* 0x000fea0003800200 */
.L_x_15540:
        /* <DEDUP_REMOVED lines=43> */
.L_x_15538:
[----:B------:R-:W-:Y:S05]  /*a520*/  BSYNC.RECONVERGENT B1 ;  /* 0x0000000000017941 */ /* 0x000fea0003800200 */
.L_x_15537:
        /* <DEDUP_REMOVED lines=22> */
.L_x_15544:
        /* <DEDUP_REMOVED lines=13> */
.L_x_15546:
[----:B------:R-:W-:Y:S05]  /*a760*/  BSYNC.RECONVERGENT B2 ;  /* 0x0000000000027941 */ /* 0x000fea0003800200 */
.L_x_15545:
        /* <DEDUP_REMOVED lines=43> */
.L_x_15543:
[----:B------:R-:W-:Y:S05]  /*aa20*/  BSYNC.RECONVERGENT B1 ;  /* 0x0000000000017941 */ /* 0x000fea0003800200 */
.L_x_15542:
[----:B------:R-:W-:Y:S01]  /*aa30*/  I2FP.F32.U32 R164, R161 ;  /* 0x000000a100a47245 */ /* 0x000fe20000201000 */
[----:B------:R-:W-:Y:S01]  /*aa40*/  BSSY.RECONVERGENT B1, `(.L_x_15547) ;  /* 0x000004d000017945 */ /* 0x000fe20003800200 */
[----:B------:R-:W-:Y:S02]  /*aa50*/  SHF.L.U32 R161, R162, 0x10, RZ ;  /* 0x00000010a2a17819 */ /* 0x000fe400000006ff */
[----:B------:R-:W-:Y:S01]  /*aa60*/  ISETP.NE.AND P5, PT, R165, 0x1, PT ;  /* 0x00000001a500780c */ /* 0x000fe20003fa5270 */
[----:B------:R-:W-:Y:S02]  /*aa70*/  FFMA.FTZ R164, R164, R25, 1.1641532182693481445e-10 ;  /* 0x2f000000a4a47423 */ /* 0x000fe40000010019 */
        /* <DEDUP_REMOVED lines=16> */
.L_x_15549:
        /* <DEDUP_REMOVED lines=13> */
.L_x_15551:
[----:B------:R-:W-:Y:S05]  /*ac50*/  BSYNC.RECONVERGENT B2 ;  /* 0x0000000000027941 */ /* 0x000fea0003800200 */
.L_x_15550:
        /* <DEDUP_REMOVED lines=43> */
.L_x_15548:
[----:B------:R-:W-:Y:S05]  /*af10*/  BSYNC.RECONVERGENT B1 ;  /* 0x0000000000017941 */ /* 0x000fea0003800200 */
.L_x_15547:
[----:B------:R-:W-:Y:S01]  /*af20*/  I2FP.F32.U32 R162, R161 ;  /* 0x000000a100a27245 */ /* 0x000fe20000201000 */
[----:B------:R-:W-:Y:S01]  /*af30*/  BSSY.RECONVERGENT B1, `(.L_x_15552) ;  /* 0x0000050000017945 */ /* 0x000fe20003800200 */
[----:B------:R-:W-:Y:S01]  /*af40*/  SHF.L.U32 R161, R163, 0x10, RZ ;  /* 0x00000010a3a17819 */ /* 0x000fe200000006ff */
[----:B------:R-:W-:Y:S01]  /*af50*/  IMAD.MOV.U32 R184, RZ, RZ, 0x2 ;  /* 0x00000002ffb87424 */ /* 0x000fe200078e00ff */
[----:B------:R-:W-:Y:S01]  /*af60*/  ISETP.NE.AND P6, PT, R164, 0x1, PT ;  /* 0x00000001a400780c */ /* 0x000fe20003fc5270 */
[----:B------:R-:W-:Y:S02]  /*af70*/  FFMA.FTZ R162, R162, R25, 1.1641532182693481445e-10 ;  /* 0x2f000000a2a27423 */ /* 0x000fe40000010019 */
[----:B------:R-:W-:Y:S01]  /*af80*/  FMUL.FTZ R165, R161, R26 ;  /* 0x0000001aa1a57220 */ /* 0x000fe20000410000 */
[----:B------:R-:W-:Y:S02]  /*af90*/  PRMT R161, R163, 0x7632, R161 ;  /* 0x00007632a3a17816 */ /* 0x000fe400000000a1 */
        /* <DEDUP_REMOVED lines=14> */
.L_x_15554:
        /* <DEDUP_REMOVED lines=15> */
.L_x_15556:
[----:B------:R-:W-:Y:S05]  /*b170*/  BSYNC.RECONVERGENT B2 ;  /* 0x0000000000027941 */ /* 0x000fea0003800200 */
.L_x_15555:
        /* <DEDUP_REMOVED lines=43> */
.L_x_15553:
[----:B------:R-:W-:Y:S05]  /*b430*/  BSYNC.RECONVERGENT B1 ;  /* 0x0000000000017941 */ /* 0x000fea0003800200 */
.L_x_15552:
        /* <DEDUP_REMOVED lines=12> */
.L_x_15516:
[----:B------:R-:W-:Y:S01]  /*b500*/  SEL R178, RZ, 0x10000, !P5 ;  /* 0x00010000ffb27807 */ /* 0x000fe20006800000 */
[----:B------:R-:W-:Y:S01]  /*b510*/  VIADD R173, R11, 0x40 ;  /* 0x000000400bad7836 */ /* 0x000fe20000000000 */
[----:B------:R-:W-:Y:S01]  /*b520*/  ISETP.NE.AND P5, PT, R160, RZ, PT ;  /* 0x000000ffa000720c */ /* 0x000fe20003fa5270 */
[----:B------:R-:W-:Y:S01]  /*b530*/  IMAD.WIDE.U32 R180, R0, 0x8, R28 ;  /* 0x0000000800b47825 */ /* 0x000fe200078e001c */
[----:B------:R-:W-:Y:S02]  /*b540*/  SEL R163, RZ, 0x1000000, !P6 ;  /* 0x01000000ffa37807 */ /* 0x000fe40007000000 */
[----:B------:R-:W-:Y:S02]  /*b550*/  SEL R183, RZ, 0x100, !P4 ;  /* 0x00000100ffb77807 */ /* 0x000fe40006000000 */
[----:B------:R-:W-:Y:S02]  /*b560*/  SEL R162, RZ, 0x1000000, !P2 ;  /* 0x01000000ffa27807 */ /* 0x000fe40005000000 */
[----:B------:R-:W-:-:S02]  /*b570*/  SEL R161, RZ, 0x10000, !P1 ;  /* 0x00010000ffa17807 */ /* 0x000fc40004800000 */
[----:B------:R-:W-:Y:S02]  /*b580*/  SEL R160, RZ, 0x100, !P0 ;  /* 0x00000100ffa07807 */ /* 0x000fe40004000000 */
[----:B------:R-:W-:Y:S01]  /*b590*/  LOP3.LUT R183, R183, R163, R178, 0xfe, !PT ;  /* 0x000000a3b7b77212 */ /* 0x000fe200078efeb2 */
[----:B------:R-:W-:Y:S01]  /*b5a0*/  IMAD.WIDE.U32 R178, R0, 0x10, R30 ;  /* 0x0000001000b27825 */ /* 0x000fe200078e001e */
[----:B------:R-:W-:Y:S02]  /*b5b0*/  SEL R182, RZ, 0x1, !P3 ;  /* 0x00000001ffb67807 */ /* 0x000fe40005800000 */
[----:B------:R-:W-:Y:S02]  /*b5c0*/  LOP3.LUT R160, R160, R162, R161, 0xfe, !PT ;  /* 0x000000a2a0a07212 */ /* 0x000fe400078efea1 */
[----:B------:R-:W-:Y:S01]  /*b5d0*/  SEL R161, RZ, 0x1, !P5 ;  /* 0x00000001ffa17807 */ /* 0x000fe20006800000 */
[----:B------:R0:W-:Y:S01]  /*b5e0*/  STG.E.128 desc[UR8][R178.64], R164 ;  /* 0x000000a4b2007986 */ /* 0x0001e2000c101d08 */
        /* <DEDUP_REMOVED lines=26> */
.L_x_15560:
        /* <DEDUP_REMOVED lines=13> */
.L_x_15562:
[----:B------:R-:W-:Y:S05]  /*b860*/  BSYNC.RECONVERGENT B2 ;  /* 0x0000000000027941 */ /* 0x000fea0003800200 */
.L_x_15561:
        /* <DEDUP_REMOVED lines=42> */
.L_x_15559:
[----:B------:R-:W-:Y:S05]  /*bb10*/  BSYNC.RECONVERGENT B1 ;  /* 0x0000000000017941 */ /* 0x000fea0003800200 */
.L_x_15558:
[----:B------:R-:W-:Y:S01]  /*bb20*/  I2FP.F32.U32 R176, R177 ;  /* 0x000000b100b07245 */ /* 0x000fe20000201000 */
[----:B------:R-:W-:Y:S01]  /*bb30*/  BSSY.RECONVERGENT B1, `(.L_x_15563) ;  /* 0x0000052000017945 */ /* 0x000fe20003800200 */
[----:B-----5:R-:W-:Y:S01]  /*bb40*/  SHF.L.U32 R177, R160, 0x10, RZ ;  /* 0x00000010a0b17819 */ /* 0x020fe200000006ff */
        /* <DEDUP_REMOVED lines=12> */
[----:B------:R-:W-:Y:S02]  /*bc10*/  P2R R187, PR, RZ, 0x1 ;  /* 0x00000001ffbb7803 */ /* 0x000fe40000000000 */
        /* <DEDUP_REMOVED lines=10> */
.L_x_15565:
        /* <DEDUP_REMOVED lines=13> */
.L_x_15567:
[----:B------:R-:W-:Y:S05]  /*bd90*/  BSYNC.RECONVERGENT B2 ;  /* 0x0000000000027941 */ /* 0x000fea0003800200 */
.L_x_15566:
        /* <DEDUP_REMOVED lines=43> */
.L_x_15564:
[----:B------:R-:W-:Y:S05]  /*c050*/  BSYNC.RECONVERGENT B1 ;  /* 0x0000000000017941 */ /* 0x000fea0003800200 */
.L_x_15563:
        /* <DEDUP_REMOVED lines=23> */
.L_x_15570:
        /* <DEDUP_REMOVED lines=13> */
.L_x_15572:
[----:B------:R-:W-:Y:S05]  /*c2a0*/  BSYNC.RECONVERGENT B2 ;  /* 0x0000000000027941 */ /* 0x000fea0003800200 */
.L_x_15571:
        /* <DEDUP_REMOVED lines=43> */
.L_x_15569:
[----:B------:R-:W-:Y:S05]  /*c560*/  BSYNC.RECONVERGENT B1 ;  /* 0x0000000000017941 */ /* 0x000fea0003800200 */
.L_x_15568:
[----:B------:R-:W-:Y:S01]  /*c570*/  I2FP.F32.U32 R160, R160 ;  /* 0x000000a000a07245 */ /* 0x000fe20000201000 */
[----:B------:R-:W-:Y:S01]  /*c580*/  IMAD.U32 R179, R161, 0x10000, RZ ;  /* 0x00010000a1b37824 */ /* 0x000fe200078e00ff */
[----:B------:R-:W-:Y:S01]  /*c590*/  ISETP.NE.AND P2, PT, R164, 0x1, PT ;  /* 0x00000001a400780c */ /* 0x000fe20003f45270 */
[----:B------:R-:W-:Y:S01]  /*c5a0*/  BSSY.RECONVERGENT B1, `(.L_x_15573) ;  /* 0x000004f000017945 */ /* 0x000fe20003800200 */
[----:B------:R-:W-:Y:S01]  /*c5b0*/  PRMT R184, R165, 0x7632, R184 ;  /* 0x00007632a5b87816 */ /* 0x000fe200000000b8 */
[----:B------:R-:W-:Y:S01]  /*c5c0*/  FFMA.FTZ R160, R160, R25, 1.1641532182693481445e-10 ;  /* 0x2f000000a0a07423 */ /* 0x000fe20000010019 */
[----:B------:R-:W-:Y:S01]  /*c5d0*/  FMUL.FTZ R179, R179, R26 ;  /* 0x0000001ab3b37220 */ /* 0x000fe20000410000 */
[----:B------:R-:W-:-:S03]  /*c5e0*/  PRMT R178, R161, 0x7632, R178 ;  /* 0x00007632a1b27816 */ /* 0x000fc600000000b2 */
[----:B------:R-:W-:Y:S01]  /*c5f0*/  FMUL.FTZ R179, R179, R24 ;  /* 0x00000018b3b37220 */ /* 0x000fe20000410000 */
[----:B------:R-:W-:Y:S02]  /*c600*/  FSETP.GTU.FTZ.AND P1, PT, R160, R23, PT ;  /* 0x00000017a000720b */ /* 0x000fe40003f3c000 */
[----:B------:R-:W-:Y:S01]  /*c610*/  SHF.L.U32 R160, R165, 0x10, RZ ;  /* 0x00000010a5a07819 */ /* 0x000fe200000006ff */
[----:B------:R-:W-:Y:S01]  /*c620*/  IMAD.MOV.U32 R165, RZ, RZ, 0x2 ;  /* 0x00000002ffa57424 */ /* 0x000fe200078e00ff */
        /* <DEDUP_REMOVED lines=13> */
.L_x_15575:
        /* <DEDUP_REMOVED lines=13> */
.L_x_15577:
[----:B------:R-:W-:Y:S05]  /*c7d0*/  BSYNC.RECONVERGENT B2 ;  /* 0x0000000000027941 */ /* 0x000fea0003800200 */
.L_x_15576:
        /* <DEDUP_REMOVED lines=43> */
.L_x_15574:
[----:B------:R-:W-:Y:S05]  /*ca90*/  BSYNC.RECONVERGENT B1 ;  /* 0x0000000000017941 */ /* 0x000fea0003800200 */
.L_x_15573:
        /* <DEDUP_REMOVED lines=23> */
.L_x_15580:
        /* <DEDUP_REMOVED lines=13> */
.L_x_15582:
[----:B------:R-:W-:Y:S05]  /*cce0*/  BSYNC.RECONVERGENT B2 ;  /* 0x0000000000027941 */ /* 0x000fea0003800200 */
.L_x_15581:
        /* <DEDUP_REMOVED lines=43> */
.L_x_15579:
[----:B------:R-:W-:Y:S05]  /*cfa0*/  BSYNC.RECONVERGENT B1 ;  /* 0x0000000000017941 */ /* 0x000fea0003800200 */
.L_x_15578:
        /* <DEDUP_REMOVED lines=25> */
.L_x_15585:
        /* <DEDUP_REMOVED lines=13> */
.L_x_15587:
[----:B------:R-:W-:Y:S05]  /*d210*/  BSYNC.RECONVERGENT B2 ;  /* 0x0000000000027941 */ /* 0x000fea0003800200 */
.L_x_15586:
        /* <DEDUP_REMOVED lines=43> */
.L_x_15584:
[----:B------:R-:W-:Y:S05]  /*d4d0*/  BSYNC.RECONVERGENT B1 ;  /* 0x0000000000017941 */ /* 0x000fea0003800200 */
.L_x_15583:
        /* <DEDUP_REMOVED lines=23> */
.L_x_15590:
        /* <DEDUP_REMOVED lines=13> */
.L_x_15592:
[----:B------:R-:W-:Y:S05]  /*d720*/  BSYNC.RECONVERGENT B2 ;  /* 0x0000000000027941 */ /* 0x000fea0003800200 */
.L_x_15591:
        /* <DEDUP_REMOVED lines=43> */
.L_x_15589:
[----:B------:R-:W-:Y:S05]  /*d9e0*/  BSYNC.RECONVERGENT B1 ;  /* 0x0000000000017941 */ /* 0x000fea0003800200 */
.L_x_15588:
        /* <DEDUP_REMOVED lines=25> */
.L_x_15595:
        /* <DEDUP_REMOVED lines=15> */
.L_x_15597:
[----:B------:R-:W-:Y:S05]  /*dc70*/  BSYNC.RECONVERGENT B2 ;  /* 0x0000000000027941 */ /* 0x000fea0003800200 */
.L_x_15596:
        /* <DEDUP_REMOVED lines=43> */
.L_x_15594:
[----:B------:R-:W-:Y:S05]  /*df30*/  BSYNC.RECONVERGENT B1 ;  /* 0x0000000000017941 */ /* 0x000fea0003800200 */
.L_x_15593:
        /* <DEDUP_REMOVED lines=15> */
.L_x_15557:
        /* <DEDUP_REMOVED lines=16> */
.L_x_15601:
        /* <DEDUP_REMOVED lines=13> */
.L_x_15603:
[----:B------:R-:W-:Y:S05]  /*e200*/  BSYNC.RECONVERGENT B2 ;  /* 0x0000000000027941 */ /* 0x000fea0003800200 */
.L_x_15602:
        /* <DEDUP_REMOVED lines=42> */
.L_x_15600:
[----:B------:R-:W-:Y:S05]  /*e4b0*/  BSYNC.RECONVERGENT B1 ;  /* 0x0000000000017941 */ /* 0x000fea0003800200 */
.L_x_15599:
        /* <DEDUP_REMOVED lines=23> */
.L_x_15606:
        /* <DEDUP_REMOVED lines=13> */
.L_x_15608:
[----:B------:R-:W-:Y:S05]  /*e700*/  BSYNC.RECONVERGENT B2 ;  /* 0x0000000000027941 */ /* 0x000fea0003800200 */
.L_x_15607:
        /* <DEDUP_REMOVED lines=43> */
.L_x_15605:
[----:B------:R-:W-:Y:S05]  /*e9c0*/  BSYNC.RECONVERGENT B1 ;  /* 0x0000000000017941 */ /* 0x000fea0003800200 */
.L_x_15604:
        /* <DEDUP_REMOVED lines=21> */
.L_x_15611:
        /* <DEDUP_REMOVED lines=13> */
.L_x_15613:
[----:B------:R-:W-:Y:S05]  /*ebf0*/  BSYNC.RECONVERGENT B2 ;  /* 0x0000000000027941 */ /* 0x000fea0003800200 */
.L_x_15612:
        /* <DEDUP_REMOVED lines=43> */
.L_x_15610:
[----:B------:R-:W-:Y:S05]  /*eeb0*/  BSYNC.RECONVERGENT B1 ;  /* 0x0000000000017941 */ /* 0x000fea0003800200 */
.L_x_15609:
        /* <DEDUP_REMOVED lines=22> */
.L_x_15616:
        /* <DEDUP_REMOVED lines=13> */
.L_x_15618:
[----:B------:R-:W-:Y:S05]  /*f0f0*/  BSYNC.RECONVERGENT B2 ;  /* 0x0000000000027941 */ /* 0x000fea0003800200 */
.L_x_15617:
        /* <DEDUP_REMOVED lines=43> */
.L_x_15615:
[----:B------:R-:W-:Y:S05]  /*f3b0*/  BSYNC.RECONVERGENT B1 ;  /* 0x0000000000017941 */ /* 0x000fea0003800200 */
.L_x_15614:
[----:B------:R-:W-:Y:S01]  /*f3c0*/  ISETP.NE.AND P4, PT, R165, 0x1, PT ;  /* 0x00000001a500780c */ /* 0x000fe20003f85270 */
[----:B------:R-:W-:Y:S01]  /*f3d0*/  IMAD.U32 R161, R178, 0x10000, RZ ;  /* 0x00010000b2a17824 */ /* 0x000fe200078e00ff */
        /* <DEDUP_REMOVED lines=19> */
.L_x_15621:
        /* <DEDUP_REMOVED lines=13> */
.L_x_15623:
[----:B------:R-:W-:Y:S05]  /*f5e0*/  BSYNC.RECONVERGENT B2 ;  /* 0x0000000000027941 */ /* 0x000fea0003800200 */
.L_x_15622:
        /* <DEDUP_REMOVED lines=43> */
.L_x_15620:
[----:B------:R-:W-:Y:S05]  /*f8a0*/  BSYNC.RECONVERGENT B1 ;  /* 0x0000000000017941 */ /* 0x000fea0003800200 */
.L_x_15619:
        /* <DEDUP_REMOVED lines=22> */
.L_x_15626:
        /* <DEDUP_REMOVED lines=13> */
.L_x_15628:
[----:B------:R-:W-:Y:S05]  /*fae0*/  BSYNC.RECONVERGENT B2 ;  /* 0x0000000000027941 */ /* 0x000fea0003800200 */
.L_x_15627:
        /* <DEDUP_REMOVED lines=43> */
.L_x_15625:
[----:B------:R-:W-:Y:S05]  /*fda0*/  BSYNC.RECONVERGENT B1 ;  /* 0x0000000000017941 */ /* 0x000fea0003800200 */
.L_x_15624:
        /* <DEDUP_REMOVED lines=21> */
.L_x_15631:
        /* <DEDUP_REMOVED lines=13> */
.L_x_15633:
[----:B------:R-:W-:Y:S05]  /*ffd0*/  BSYNC.RECONVERGENT B2 ;  /* 0x0000000000027941 */ /* 0x000fea0003800200 */
.L_x_15632:
        /* <DEDUP_REMOVED lines=43> */
.L_x_15630:
[----:B------:R-:W-:Y:S05]  /*10290*/  BSYNC.RECONVERGENT B1 ;  /* 0x0000000000017941 */ /* 0x000fea0003800200 */
.L_x_15629:
        /* <DEDUP_REMOVED lines=22> */
.L_x_15636:
        /* <DEDUP_REMOVED lines=15> */
.L_x_15638:
[----:B------:R-:W-:Y:S05]  /*104f0*/  BSYNC.RECONVERGENT B2 ;  /* 0x0000000000027941 */ /* 0x000fea0003800200 */
.L_x_15637:
        /* <DEDUP_REMOVED lines=43> */
.L_x_15635:
[----:B------:R-:W-:Y:S05]  /*107b0*/  BSYNC.RECONVERGENT B1 ;  /* 0x0000000000017941 */ /* 0x000fea0003800200 */
.L_x_15634:
        /* <DEDUP_REMOVED lines=12> */
.L_x_15598:
[----:B------:R-:W-:Y:S01]  /*10880*/  SEL R163, RZ, 0x1000000, !P6 ;  /* 0x01000000ffa37807 */ /* 0x000fe20007000000 */
[----:B------:R-:W-:Y:S01]  /*10890*/  VIADD R183, R11, 0x60 ;  /* 0x000000600bb77836 */ /* 0x000fe20000000000 */
[----:B------:R-:W-:Y:S01]  /*108a0*/  SEL R188, RZ, 0x10000, !P5 ;  /* 0x00010000ffbc7807 */ /* 0x000fe20006800000 */
[----:B------:R-:W-:Y:S01]  /*108b0*/  IMAD.WIDE.U32 R190, R173, 0x8, R28 ;  /* 0x00000008adbe7825 */ /* 0x000fe200078e001c */
[----:B------:R-:W-:Y:S02]  /*108c0*/  SEL R193, RZ, 0x100, !P4 ;  /* 0x00000100ffc17807 */ /* 0x000fe40006000000 */
[----:B------:R-:W-:Y:S02]  /*108d0*/  SEL R162, RZ, 0x1000000, !P2 ;  /* 0x01000000ffa27807 */ /* 0x000fe40005000000 */
[----:B------:R-:W-:Y:S02]  /*108e0*/  SEL R161, RZ, 0x10000, !P1 ;  /* 0x00010000ffa17807 */ /* 0x000fe40004800000 */
[----:B------:R-:W-:-:S02]  /*108f0*/  SEL R160, RZ, 0x100, !P0 ;  /* 0x00000100ffa07807 */ /* 0x000fc40004000000 */
[----:B------:R-:W-:Y:S02]  /*10900*/  ISETP.NE.AND P5, PT, R187, RZ, PT ;  /* 0x000000ffbb00720c */ /* 0x000fe40003fa5270 */
        /* <DEDUP_REMOVED lines=32> */
.L_x_15642:
        /* <DEDUP_REMOVED lines=13> */
.L_x_15644:
[----:B------:R-:W-:Y:S05]  /*10be0*/  BSYNC.RECONVERGENT B2 ;  /* 0x0000000000027941 */ /* 0x000fea0003800200 */
.L_x_15643:
        /* <DEDUP_REMOVED lines=42> */
.L_x_15641:
[----:B------:R-:W-:Y:S05]  /*10e90*/  BSYNC.RECONVERGENT B1 ;  /* 0x0000000000017941 */ /* 0x000fea0003800200 */
.L_x_15640:
        /* <DEDUP_REMOVED lines=26> */
.L_x_15647:
        /* <DEDUP_REMOVED lines=13> */
.L_x_15649:
[----:B------:R-:W-:Y:S05]  /*11110*/  BSYNC.RECONVERGENT B2 ;  /* 0x0000000000027941 */ /* 0x000fea0003800200 */
.L_x_15648:
        /* <DEDUP_REMOVED lines=43> */
.L_x_15646:
[----:B------:R-:W-:Y:S05]  /*113d0*/  BSYNC.RECONVERGENT B1 ;  /* 0x0000000000017941 */ /* 0x000fea0003800200 */
.L_x_15645:
        /* <DEDUP_REMOVED lines=23> */
.L_x_15652:
        /* <DEDUP_REMOVED lines=13> */
.L_x_15654:
[----:B------:R-:W-:Y:S05]  /*11620*/  BSYNC.RECONVERGENT B2 ;  /* 0x0000000000027941 */ /* 0x000fea0003800200 */
.L_x_15653:
        /* <DEDUP_REMOVED lines=43> */
.L_x_15651:
[----:B------:R-:W-:Y:S05]  /*118e0*/  BSYNC.RECONVERGENT B1 ;  /* 0x0000000000017941 */ /* 0x000fea0003800200 */
.L_x_15650:
[----:B------:R-:W-:Y:S01]  /*118f0*/  I2FP.F32.U32 R160, R160 ;  /* 0x000000a000a07245 */ /* 0x000fe20000201000 */
[----:B------:R-:W-:Y:S01]  /*11900*/  BSSY.RECONVERGENT B1, `(.L_x_15655) ;  /* 0x0000051000017945 */ /* 0x000fe20003800200 */
[----:B------:R-:W-:Y:S02]  /*11910*/  SHF.L.U32 R187, R161, 0x10, RZ ;  /* 0x00000010a1bb7819 */ /* 0x000fe400000006ff */
[----:B------:R-:W-:Y:S01]  /*11920*/  ISETP.NE.AND P2, PT, R164, 0x1, PT ;  /* 0x00000001a400780c */ /* 0x000fe20003f45270 */
[----:B------:R-:W-:Y:S01]  /*11930*/  FFMA.FTZ R160, R160, R25, 1.1641532182693481445e-10 ;  /* 0x2f000000a0a07423 */ /* 0x000fe20000010019 */
[----:B------:R-:W-:Y:S01]  /*11940*/  PRMT R196, R165, 0x7632, R196 ;  /* 0x00007632a5c47816 */ /* 0x000fe200000000c4 */
[----:B------:R-:W-:Y:S01]  /*11950*/  FMUL.FTZ R187, R187, R26 ;  /* 0x0000001abbbb7220 */ /* 0x000fe20000410000 */
[----:B------:R-:W-:Y:S02]  /*11960*/  PRMT R197, R161, 0x7632, R197 ;  /* 0x00007632a1c57816 */ /* 0x000fe400000000c5 */
[----:B------:R-:W-:Y:S01]  /*11970*/  FSETP.GTU.FTZ.AND P1, PT, R160, R23, PT ;  /* 0x00000017a000720b */ /* 0x000fe20003f3c000 */
[----:B------:R-:W-:Y:S01]  /*11980*/  FMUL.FTZ R187, R187, R24 ;  /* 0x00000018bbbb7220 */ /* 0x000fe20000410000 */
[----:B------:R-:W-:-:S02]  /*11990*/  IMAD.U32 R160, R165, 0x10000, RZ ;  /* 0x00010000a5a07824 */ /* 0x000fc400078e00ff */
[----:B------:R-:W-:Y:S02]  /*119a0*/  IMAD.MOV.U32 R165, RZ, RZ, 0x2 ;  /* 0x00000002ffa57424 */ /* 0x000fe400078e00ff */
        /* <DEDUP_REMOVED lines=13> */
.L_x_15657:
        /* <DEDUP_REMOVED lines=13> */
.L_x_15659:
[----:B------:R-:W-:Y:S05]  /*11b50*/  BSYNC.RECONVERGENT B2 ;  /* 0x0000000000027941 */ /* 0x000fea0003800200 */
.L_x_15658:
        /* <DEDUP_REMOVED lines=43> */
.L_x_15656:
[----:B------:R-:W-:Y:S05]  /*11e10*/  BSYNC.RECONVERGENT B1 ;  /* 0x0000000000017941 */ /* 0x000fea0003800200 */
.L_x_15655:
        /* <DEDUP_REMOVED lines=23> */
.L_x_15662:
        /* <DEDUP_REMOVED lines=13> */
.L_x_15664:
[----:B------:R-:W-:Y:S05]  /*12060*/  BSYNC.RECONVERGENT B2 ;  /* 0x0000000000027941 */ /* 0x000fea0003800200 */
.L_x_15663:
        /* <DEDUP_REMOVED lines=43> */
.L_x_15661:
[----:B------:R-:W-:Y:S05]  /*12320*/  BSYNC.RECONVERGENT B1 ;  /* 0x0000000000017941 */ /* 0x000fea0003800200 */
.L_x_15660:
        /* <DEDUP_REMOVED lines=25> */
.L_x_15667:
        /* <DEDUP_REMOVED lines=13> */
.L_x_15669:
[----:B------:R-:W-:Y:S05]  /*12590*/  BSYNC.RECONVERGENT B2 ;  /* 0x0000000000027941 */ /* 0x000fea0003800200 */
.L_x_15668:
        /* <DEDUP_REMOVED lines=43> */
.L_x_15666:
[----:B------:R-:W-:Y:S05]  /*12850*/  BSYNC.RECONVERGENT B1 ;  /* 0x0000000000017941 */ /* 0x000fea0003800200 */
.L_x_15665:
        /* <DEDUP_REMOVED lines=23> */
.L_x_15672:
        /* <DEDUP_REMOVED lines=13> */
.L_x_15674:
[----:B------:R-:W-:Y:S05]  /*12aa0*/  BSYNC.RECONVERGENT B2 ;  /* 0x0000000000027941 */ /* 0x000fea0003800200 */
.L_x_15673:
        /* <DEDUP_REMOVED lines=43> */
.L_x_15671:
[----:B------:R-:W-:Y:S05]  /*12d60*/  BSYNC.RECONVERGENT B1 ;  /* 0x0000000000017941 */ /* 0x000fea0003800200 */
.L_x_15670:
        /* <DEDUP_REMOVED lines=25> */
.L_x_15677:
        /* <DEDUP_REMOVED lines=15> */
.L_x_15679:
[----:B------:R-:W-:Y:S05]  /*12ff0*/  BSYNC.RECONVERGENT B2 ;  /* 0x0000000000027941 */ /* 0x000fea0003800200 */
.L_x_15678:
        /* <DEDUP_REMOVED lines=43> */
.L_x_15676:
[----:B------:R-:W-:Y:S05]  /*132b0*/  BSYNC.RECONVERGENT B1 ;  /* 0x0000000000017941 */ /* 0x000fea0003800200 */
.L_x_15675:
        /* <DEDUP_REMOVED lines=15> */
.L_x_15639:
        /* <DEDUP_REMOVED lines=16> */
.L_x_15683:
        /* <DEDUP_REMOVED lines=13> */
.L_x_15685:
[----:B------:R-:W-:Y:S05]  /*13580*/  BSYNC.RECONVERGENT B2 ;  /* 0x0000000000027941 */ /* 0x000fea0003800200 */
.L_x_15684:
        /* <DEDUP_REMOVED lines=42> */
.L_x_15682:
[----:B------:R-:W-:Y:S05]  /*13830*/  BSYNC.RECONVERGENT B1 ;  /* 0x0000000000017941 */ /* 0x000fea0003800200 */
.L_x_15681:
        /* <DEDUP_REMOVED lines=9> */
[----:B------:R-:W-:Y:S01]  /*138d0*/  FMUL.FTZ R165, R165, R24 ;  /* 0x00000018a5a57220 */ /* 0x000fe20000410000 */
[----:B------:R-:W-:Y:S02]  /*138e0*/  IMAD.MOV.U32 R164, RZ, RZ, R12 ;  /* 0x000000ffffa47224 */ /* 0x000fe400078e000c */
        /* <DEDUP_REMOVED lines=12> */
.L_x_15688:
        /* <DEDUP_REMOVED lines=13> */
.L_x_15690:
[----:B------:R-:W-:Y:S05]  /*13a80*/  BSYNC.RECONVERGENT B2 ;  /* 0x0000000000027941 */ /* 0x000fea0003800200 */
.L_x_15689:
        /* <DEDUP_REMOVED lines=43> */
.L_x_15687:
[----:B------:R-:W-:Y:S05]  /*13d40*/  BSYNC.RECONVERGENT B1 ;  /* 0x0000000000017941 */ /* 0x000fea0003800200 */
.L_x_15686:
[----:B------:R-:W-:Y:S01]  /*13d50*/  ISETP.NE.AND P2, PT, R167, 0x1, PT ;  /* 0x00000001a700780c */ /* 0x000fe20003f45270 */
[----:B------:R-:W-:Y:S01]  /*13d60*/  IMAD.U32 R165, R160, 0x10000, RZ ;  /* 0x00010000a0a57824 */ /* 0x000fe200078e00ff */
[----:B------:R-:W-:Y:S01]  /*13d70*/  I2FP.F32.U32 R164, R164 ;  /* 0x000000a400a47245 */ /* 0x000fe20000201000 */
[----:B------:R-:W-:Y:S01]  /*13d80*/  BSSY.RECONVERGENT B1, `(.L_x_15691) ;  /* 0x000004b000017945 */ /* 0x000fe20003800200 */
[----:B------:R-:W-:Y:S02]  /*13d90*/  IMAD.MOV.U32 R160, RZ, RZ, R12 ;  /* 0x000000ffffa07224 */ /* 0x000fe400078e000c */
[----:B------:R-:W-:Y:S01]  /*13da0*/  FMUL.FTZ R165, R165, R26 ;  /* 0x0000001aa5a57220 */ /* 0x000fe20000410000 */
[----:B------:R-:W-:-:S03]  /*13db0*/  FFMA.FTZ R164, R164, R25, 1.1641532182693481445e-10 ;  /* 0x2f000000a4a47423 */ /* 0x000fc60000010019 */
[----:B------:R-:W-:Y:S02]  /*13dc0*/  FMUL.FTZ R165, R165, R24 ;  /* 0x00000018a5a57220 */ /* 0x000fe40000410000 */
        /* <DEDUP_REMOVED lines=13> */
.L_x_15693:
        /* <DEDUP_REMOVED lines=13> */
.L_x_15695:
[----:B------:R-:W-:Y:S05]  /*13f70*/  BSYNC.RECONVERGENT B2 ;  /* 0x0000000000027941 */ /* 0x000fea0003800200 */
.L_x_15694:
        /* <DEDUP_REMOVED lines=43> */
.L_x_15692:
[----:B------:R-:W-:Y:S05]  /*14230*/  BSYNC.RECONVERGENT B1 ;  /* 0x0000000000017941 */ /* 0x000fea0003800200 */
.L_x_15691:
        /* <DEDUP_REMOVED lines=22> */
.L_x_15698:
        /* <DEDUP_REMOVED lines=13> */
.L_x_15700:
[----:B------:R-:W-:Y:S05]  /*14470*/  BSYNC.RECONVERGENT B2 ;  /* 0x0000000000027941 */ /* 0x000fea0003800200 */
.L_x_15699:
        /* <DEDUP_REMOVED lines=43> */
.L_x_15697:
[----:B------:R-:W-:Y:S05]  /*14730*/  BSYNC.RECONVERGENT B1 ;  /* 0x0000000000017941 */ /* 0x000fea0003800200 */
.L_x_15696:
        /* <DEDUP_REMOVED lines=21> */
.L_x_15703:
        /* <DEDUP_REMOVED lines=13> */
.L_x_15705:
[----:B------:R-:W-:Y:S05]  /*14960*/  BSYNC.RECONVERGENT B2 ;  /* 0x0000000000027941 */ /* 0x000fea0003800200 */
.L_x_15704:
        /* <DEDUP_REMOVED lines=43> */
.L_x_15702:
[----:B------:R-:W-:Y:S05]  /*14c20*/  BSYNC.RECONVERGENT B1 ;  /* 0x0000000000017941 */ /* 0x000fea0003800200 */
.L_x_15701:
        /* <DEDUP_REMOVED lines=22> */
.L_x_15708:
        /* <DEDUP_REMOVED lines=13> */
.L_x_15710:
[----:B------:R-:W-:Y:S05]  /*14e60*/  BSYNC.RECONVERGENT B2 ;  /* 0x0000000000027941 */ /* 0x000fea0003800200 */
.L_x_15709:
        /* <DEDUP_REMOVED lines=43> */
.L_x_15707:
[----:B------:R-:W-:Y:S05]  /*15120*/  BSYNC.RECONVERGENT B1 ;  /* 0x0000000000017941 */ /* 0x000fea0003800200 */
.L_x_15706:
        /* <DEDUP_REMOVED lines=21> */
.L_x_15713:
        /* <DEDUP_REMOVED lines=13> */
.L_x_15715:
[----:B------:R-:W-:Y:S05]  /*15350*/  BSYNC.RECONVERGENT B2 ;  /* 0x0000000000027941 */ /* 0x000fea0003800200 */
.L_x_15714:
        /* <DEDUP_REMOVED lines=43> */
.L_x_15712:
[----:B------:R-:W-:Y:S05]  /*15610*/  BSYNC.RECONVERGENT B1 ;  /* 0x0000000000017941 */ /* 0x000fea0003800200 */
.L_x_15711:
        /* <DEDUP_REMOVED lines=22> */
.L_x_15718:
        /* <DEDUP_REMOVED lines=15> */
.L_x_15720:
[----:B------:R-:W-:Y:S05]  /*15870*/  BSYNC.RECONVERGENT B2 ;  /* 0x0000000000027941 */ /* 0x000fea0003800200 */
.L_x_15719:
        /* <DEDUP_REMOVED lines=43> */
.L_x_15717:
[----:B------:R-:W-:Y:S05]  /*15b30*/  BSYNC.RECONVERGENT B1 ;  /* 0x0000000000017941 */ /* 0x000fea0003800200 */
.L_x_15716:
        /* <DEDUP_REMOVED lines=12> */
.L_x_15680:
        /* <DEDUP_REMOVED lines=41> */
.L_x_15724:
        /* <DEDUP_REMOVED lines=13> */
.L_x_15726:
[----:B------:R-:W-:Y:S05]  /*15f60*/  BSYNC.RECONVERGENT B2 ;  /* 0x0000000000027941 */ /* 0x000fea0003800200 */
.L_x_15725:
        /* <DEDUP_REMOVED lines=42> */
.L_x_15723:
[----:B------:R-:W-:Y:S05]  /*16210*/  BSYNC.RECONVERGENT B1 ;  /* 0x0000000000017941 */ /* 0x000fea0003800200 */
.L_x_15722:
[----:B------:R-:W-:Y:S01]  /*16220*/  I2FP.F32.U32 R194, R196 ;  /* 0x000000c400c27245 */ /* 0x000fe20000201000 */
[----:B-----5:R-:W-:Y:S01]  /*16230*/  IMAD.U32 R197, R160, 0x10000, RZ ;  /* 0x00010000a0c57824 */ /* 0x020fe200078e00ff */
[----:B------:R-:W-:Y:S01]  /*16240*/  ISETP.NE.AND P1, PT, R195, 0x1, PT ;  /* 0x00000001c300780c */ /* 0x000fe20003f25270 */
[----:B------:R-:W-:Y:S01]  /*16250*/  BSSY.RECONVERGENT B1, `(.L_x_15727) ;  /* 0x0000051000017945 */ /* 0x000fe20003800200 */
[----:B------:R-:W-:Y:S01]  /*16260*/  SHF.L.U32 R199, R164, 0x10, RZ ;  /* 0x00000010a4c77819 */ /* 0x000fe200000006ff */
[----:B------:R-:W-:Y:S01]  /*16270*/  FFMA.FTZ R194, R194, R25, 1.1641532182693481445e-10 ;  /* 0x2f000000c2c27423 */ /* 0x000fe20000010019 */
[----:B------:R-:W-:Y:S01]  /*16280*/  FMUL.FTZ R197, R197, R26 ;  /* 0x0000001ac5c57220 */ /* 0x000fe20000410000 */
[----:B------:R-:W-:Y:S01]  /*16290*/  LOP3.LUT R10, R10, 0xfffffffd, RZ, 0xc0, !PT ;  /* 0xfffffffd0a0a7812 */ /* 0x000fe200078ec0ff */
[----:B------:R-:W-:Y:S01]  /*162a0*/  IMAD.MOV.U32 R198, RZ, RZ, 0x2 ;  /* 0x00000002ffc67424 */ /* 0x000fe200078e00ff */
[----:B------:R-:W-:Y:S01]  /*162b0*/  PRMT R160, R160, 0x7632, R160 ;  /* 0x00007632a0a07816 */ /* 0x000fe200000000a0 */
[----:B------:R-:W-:Y:S01]  /*162c0*/  FMUL.FTZ R197, R197, R24 ;  /* 0x00000018c5c57220 */ /* 0x000fe20000410000 */
[----:B------:R-:W-:-:S02]  /*162d0*/  FSETP.GTU.FTZ.AND P0, PT, R194, R23, PT ;  /* 0x00000017c200720b */ /* 0x000fc40003f1c000 */
[----:B------:R-:W-:Y:S02]  /*162e0*/  PRMT R164, R164, 0x7632, R164 ;  /* 0x00007632a4a47816 */ /* 0x000fe400000000a4 */
[----:B------:R-:W-:Y:S01]  /*162f0*/  FSEL R194, R197, RZ, !P0 ;  /* 0x000000ffc5c27208 */ /* 0x000fe20004000000 */
[----:B------:R-:W-:Y:S01]  /*16300*/  IMAD.MOV.U32 R197, RZ, RZ, R12 ;  /* 0x000000ffffc57224 */ /* 0x000fe200078e000c */
        /* <DEDUP_REMOVED lines=12> */
.L_x_15729:
        /* <DEDUP_REMOVED lines=13> */
.L_x_15731:
[----:B------:R-:W-:Y:S05]  /*164a0*/  BSYNC.RECONVERGENT B2 ;  /* 0x0000000000027941 */ /* 0x000fea0003800200 */
.L_x_15730:
        /* <DEDUP_REMOVED lines=43> */
.L_x_15728:
[----:B------:R-:W-:Y:S05]  /*16760*/  BSYNC.RECONVERGENT B1 ;  /* 0x0000000000017941 */ /* 0x000fea0003800200 */
.L_x_15727:
        /* <DEDUP_REMOVED lines=23> */
.L_x_15734:
        /* <DEDUP_REMOVED lines=13> */
.L_x_15736:
[----:B------:R-:W-:Y:S05]  /*169b0*/  BSYNC.RECONVERGENT B2 ;  /* 0x0000000000027941 */ /* 0x000fea0003800200 */
.L_x_15735:
        /* <DEDUP_REMOVED lines=43> */
.L_x_15733:
[----:B------:R-:W-:Y:S05]  /*16c70*/  BSYNC.RECONVERGENT B1 ;  /* 0x0000000000017941 */ /* 0x000fea0003800200 */
.L_x_15732:
[----:B------:R-:W-:Y:S01]  /*16c80*/  I2FP.F32.U32 R160, R160 ;  /* 0x000000a000a07245 */ /* 0x000fe20000201000 */
[----:B------:R-:W-:Y:S01]  /*16c90*/  IMAD.U32 R197, R161, 0x10000, RZ ;  /* 0x00010000a1c57824 */ /* 0x000fe200078e00ff */
        /* <DEDUP_REMOVED lines=8> */
[----:B------:R-:W-:Y:S01]  /*16d20*/  FSETP.GTU.FTZ.AND P1, PT, R160, R23, PT ;  /* 0x00000017a000720b */ /* 0x000fe20003f3c000 */
[----:B------:R-:W-:-:S02]  /*16d30*/  IMAD.U32 R160, R165, 0x10000, RZ ;  /* 0x00010000a5a07824 */ /* 0x000fc400078e00ff */
        /* <DEDUP_REMOVED lines=13> */
.L_x_15739:
        /* <DEDUP_REMOVED lines=13> */
.L_x_15741:
[----:B------:R-:W-:Y:S05]  /*16ee0*/  BSYNC.RECONVERGENT B2 ;  /* 0x0000000000027941 */ /* 0x000fea0003800200 */
.L_x_15740:
        /* <DEDUP_REMOVED lines=43> */
.L_x_15738:
[----:B------:R-:W-:Y:S05]  /*171a0*/  BSYNC.RECONVERGENT B1 ;  /* 0x0000000000017941 */ /* 0x000fea0003800200 */
.L_x_15737:
        /* <DEDUP_REMOVED lines=23> */
.L_x_15744:
        /* <DEDUP_REMOVED lines=13> */
.L_x_15746:
[----:B------:R-:W-:Y:S05]  /*173f0*/  BSYNC.RECONVERGENT B2 ;  /* 0x0000000000027941 */ /* 0x000fea0003800200 */
.L_x_15745:
        /* <DEDUP_REMOVED lines=43> */
.L_x_15743:
[----:B------:R-:W-:Y:S05]  /*176b0*/  BSYNC.RECONVERGENT B1 ;  /* 0x0000000000017941 */ /* 0x000fea0003800200 */
.L_x_15742:
        /* <DEDUP_REMOVED lines=25> */
.L_x_15749:
        /* <DEDUP_REMOVED lines=13> */
.L_x_15751:
[----:B------:R-:W-:Y:S05]  /*17920*/  BSYNC.RECONVERGENT B2 ;  /* 0x0000000000027941 */ /* 0x000fea0003800200 */
.L_x_15750:
        /* <DEDUP_REMOVED lines=43> */
.L_x_15748:
[----:B------:R-:W-:Y:S05]  /*17be0*/  BSYNC.RECONVERGENT B1 ;  /* 0x0000000000017941 */ /* 0x000fea0003800200 */
.L_x_15747:
        /* <DEDUP_REMOVED lines=23> */
.L_x_15754:
        /* <DEDUP_REMOVED lines=13> */
.L_x_15756:
[----:B------:R-:W-:Y:S05]  /*17e30*/  BSYNC.RECONVERGENT B2 ;  /* 0x0000000000027941 */ /* 0x000fea0003800200 */
.L_x_15755:
        /* <DEDUP_REMOVED lines=43> */
.L_x_15753:
[----:B------:R-:W-:Y:S05]  /*180f0*/  BSYNC.RECONVERGENT B1 ;  /* 0x0000000000017941 */ /* 0x000fea0003800200 */
.L_x_15752:
        /* <DEDUP_REMOVED lines=25> */
.L_x_15759:
        /* <DEDUP_REMOVED lines=15> */
.L_x_15761:
[----:B------:R-:W-:Y:S05]  /*18380*/  BSYNC.RECONVERGENT B2 ;  /* 0x0000000000027941 */ /* 0x000fea0003800200 */
.L_x_15760:
        /* <DEDUP_REMOVED lines=43> */
.L_x_15758:
[----:B------:R-:W-:Y:S05]  /*18640*/  BSYNC.RECONVERGENT B1 ;  /* 0x0000000000017941 */ /* 0x000fea0003800200 */
.L_x_15757:
        /* <DEDUP_REMOVED lines=15> */
.L_x_15721:
        /* <DEDUP_REMOVED lines=16> */
.L_x_15765:
        /* <DEDUP_REMOVED lines=13> */
.L_x_15767:
[----:B------:R-:W-:Y:S05]  /*18910*/  BSYNC.RECONVERGENT B2 ;  /* 0x0000000000027941 */ /* 0x000fea0003800200 */
.L_x_15766:
        /* <DEDUP_REMOVED lines=42> */
.L_x_15764:
[----:B------:R-:W-:Y:S05]  /*18bc0*/  BSYNC.RECONVERGENT B1 ;  /* 0x0000000000017941 */ /* 0x000fea0003800200 */
.L_x_15763:
[----:B------:R-:W-:Y:S01]  /*18bd0*/  I2FP.F32.U32 R164, R164 ;  /* 0x000000a400a47245 */ /* 0x000fe20000201000 */
[----:B------:R-:W-:Y:S01]  /*18be0*/  BSSY.RECONVERGENT B1, `(.L_x_15768) ;  /* 0x0000050000017945 */ /* 0x000fe20003800200 */
[----:B------:R-:W-:Y:S01]  /*18bf0*/  ISETP.NE.AND P1, PT, R166, 0x1, PT ;  /* 0x00000001a600780c */ /* 0x000fe20003f25270 */
[----:B------:R-:W-:Y:S01]  /*18c00*/  IMAD.MOV.U32 R167, RZ, RZ, 0x2 ;  /* 0x00000002ffa77424 */ /* 0x000fe200078e00ff */
[----:B-----5:R-:W-:Y:S01]  /*18c10*/  SHF.L.U32 R165, R160, 0x10, RZ ;  /* 0x00000010a0a57819 */ /* 0x020fe200000006ff */
[----:B------:R-:W-:Y:S01]  /*18c20*/  FFMA.FTZ R164, R164, R25, 1.1641532182693481445e-10 ;  /* 0x2f000000a4a47423 */ /* 0x000fe20000010019 */
[----:B------:R-:W-:Y:S02]  /*18c30*/  LOP3.LUT R10, R10, 0xfffffffd, RZ, 0xc0, !PT ;  /* 0xfffffffd0a0a7812 */ /* 0x000fe400078ec0ff */
[----:B------:R-:W-:Y:S01]  /*18c40*/  PRMT R160, R160, 0x7632, R160 ;  /* 0x00007632a0a07816 */ /* 0x000fe200000000a0 */
[----:B------:R-:W-:Y:S01]  /*18c50*/  FMUL.FTZ R165, R165, R26 ;  /* 0x0000001aa5a57220 */ /* 0x000fe20000410000 */
[----:B------:R-:W-:Y:S01]  /*18c60*/  FSETP.GTU.FTZ.AND P0, PT, R164, R23, PT ;  /* 0x00000017a400720b */ /* 0x000fe20003f1c000 */
[----:B------:R-:W-:-:S02]  /*18c70*/  IMAD.MOV.U32 R164, RZ, RZ, R12 ;  /* 0x000000ffffa47224 */ /* 0x000fc400078e000c */
[----:B------:R-:W-:Y:S01]  /*18c80*/  FMUL.FTZ R165, R165, R24 ;  /* 0x00000018a5a57220 */ /* 0x000fe20000410000 */
[----:B------:R-:W-:-:S04]  /*18c90*/  PLOP3.LUT P2, PT, P0, PT, PT, 0x8, 0x80 ;  /* 0x000000000080781c */ /* 0x000fc8000074e170 */
[----:B------:R-:W-:-:S09]  /*18ca0*/  FSEL R194, R165, RZ, !P0 ;  /* 0x000000ffa5c27208 */ /* 0x000fd20004000000 */
        /* <DEDUP_REMOVED lines=10> */
.L_x_15770:
        /* <DEDUP_REMOVED lines=13> */
.L_x_15772:
[----:B------:R-:W-:Y:S05]  /*18e20*/  BSYNC.RECONVERGENT B2 ;  /* 0x0000000000027941 */ /* 0x000fea0003800200 */
.L_x_15771:
        /* <DEDUP_REMOVED lines=43> */
.L_x_15769:
[----:B------:R-:W-:Y:S05]  /*190e0*/  BSYNC.RECONVERGENT B1 ;  /* 0x0000000000017941 */ /* 0x000fea0003800200 */
.L_x_15768:
        /* <DEDUP_REMOVED lines=21> */
.L_x_15775:
        /* <DEDUP_REMOVED lines=13> */
.L_x_15777:
[----:B------:R-:W-:Y:S05]  /*19310*/  BSYNC.RECONVERGENT B2 ;  /* 0x0000000000027941 */ /* 0x000fea0003800200 */
.L_x_15776:
        /* <DEDUP_REMOVED lines=43> */
.L_x_15774:
[----:B------:R-:W-:Y:S05]  /*195d0*/  BSYNC.RECONVERGENT B1 ;  /* 0x0000000000017941 */ /* 0x000fea0003800200 */
.L_x_15773:
        /* <DEDUP_REMOVED lines=22> */
.L_x_15780:
        /* <DEDUP_REMOVED lines=13> */
.L_x_15782:
[----:B------:R-:W-:Y:S05]  /*19810*/  BSYNC.RECONVERGENT B2 ;  /* 0x0000000000027941 */ /* 0x000fea0003800200 */
.L_x_15781:
        /* <DEDUP_REMOVED lines=43> */
.L_x_15779:
[----:B------:R-:W-:Y:S05]  /*19ad0*/  BSYNC.RECONVERGENT B1 ;  /* 0x0000000000017941 */ /* 0x000fea0003800200 */
.L_x_15778:
        /* <DEDUP_REMOVED lines=21> */
.L_x_15785:
        /* <DEDUP_REMOVED lines=13> */
.L_x_15787:
[----:B------:R-:W-:Y:S05]  /*19d00*/  BSYNC.RECONVERGENT B2 ;  /* 0x0000000000027941 */ /* 0x000fea0003800200 */
.L_x_15786:
        /* <DEDUP_REMOVED lines=43> */
.L_x_15784:
[----:B------:R-:W-:Y:S05]  /*19fc0*/  BSYNC.RECONVERGENT B1 ;  /* 0x0000000000017941 */ /* 0x000fea0003800200 */
.L_x_15783:
        /* <DEDUP_REMOVED lines=22> */
.L_x_15790:
        /* <DEDUP_REMOVED lines=13> */
.L_x_15792:
[----:B------:R-:W-:Y:S05]  /*1a200*/  BSYNC.RECONVERGENT B2 ;  /* 0x0000000000027941 */ /* 0x000fea0003800200 */
.L_x_15791:
        /* <DEDUP_REMOVED lines=43> */
.L_x_15789:
[----:B------:R-:W-:Y:S05]  /*1a4c0*/  BSYNC.RECONVERGENT B1 ;  /* 0x0000000000017941 */ /* 0x000fea0003800200 */
.L_x_15788:
        /* <DEDUP_REMOVED lines=21> */
.L_x_15795:
        /* <DEDUP_REMOVED lines=13> */
.L_x_15797:
[----:B------:R-:W-:Y:S05]  /*1a6f0*/  BSYNC.RECONVERGENT B2 ;  /* 0x0000000000027941 */ /* 0x000fea0003800200 */
.L_x_15796:
        /* <DEDUP_REMOVED lines=43> */
.L_x_15794:
[----:B------:R-:W-:Y:S05]  /*1a9b0*/  BSYNC.RECONVERGENT B1 ;  /* 0x0000000000017941 */ /* 0x000fea0003800200 */
.L_x_15793:
        /* <DEDUP_REMOVED lines=22> */
.L_x_15800:
        /* <DEDUP_REMOVED lines=15> */
.L_x_15802:
[----:B------:R-:W-:Y:S05]  /*1ac10*/  BSYNC.RECONVERGENT B2 ;  /* 0x0000000000027941 */ /* 0x000fea0003800200 */
.L_x_15801:
        /* <DEDUP_REMOVED lines=43> */
.L_x_15799:
[----:B------:R-:W-:Y:S05]  /*1aed0*/  BSYNC.RECONVERGENT B1 ;  /* 0x0000000000017941 */ /* 0x000fea0003800200 */
.L_x_15798:
        /* <DEDUP_REMOVED lines=12> */
.L_x_15762:
        /* <DEDUP_REMOVED lines=41> */
.L_x_15806:
        /* <DEDUP_REMOVED lines=13> */
.L_x_15808:
[----:B------:R-:W-:Y:S05]  /*1b300*/  BSYNC.RECONVERGENT B2 ;  /* 0x0000000000027941 */ /* 0x000fea0003800200 */
.L_x_15807:
        /* <DEDUP_REMOVED lines=42> */
.L_x_15805:
[----:B------:R-:W-:Y:S05]  /*1b5b0*/  BSYNC.RECONVERGENT B1 ;  /* 0x0000000000017941 */ /* 0x000fea0003800200 */
.L_x_15804:
[----:B------:R-:W-:Y:S01]  /*1b5c0*/  I2FP.F32.U32 R202, R204 ;  /* 0x000000cc00ca7245 */ /* 0x000fe20000201000 */
[----:B-----5:R-:W-:Y:S01]  /*1b5d0*/  IMAD.U32 R209, R164, 0x10000, RZ ;  /* 0x00010000a4d17824 */ /* 0x020fe200078e00ff */
[----:B------:R-:W-:Y:S01]  /*1b5e0*/  SHF.L.U32 R207, R160, 0x10, RZ ;  /* 0x00000010a0cf7819 */ /* 0x000fe200000006ff */
[----:B------:R-:W-:Y:S01]  /*1b5f0*/  BSSY.RECONVERGENT B1, `(.L_x_15809) ;  /* 0x0000051000017945 */ /* 0x000fe20003800200 */
[----:B------:R-:W-:Y:S01]  /*1b600*/  ISETP.NE.AND P1, PT, R205, 0x1, PT ;  /* 0x00000001cd00780c */ /* 0x000fe20003f25270 */
[----:B------:R-:W-:Y:S01]  /*1b610*/  FFMA.FTZ R202, R202, R25, 1.1641532182693481445e-10 ;  /* 0x2f000000caca7423 */ /* 0x000fe20000010019 */
[----:B------:R-:W-:Y:S01]  /*1b620*/  LOP3.LUT R10, R10, 0xfffffffd, RZ, 0xc0, !PT ;  /* 0xfffffffd0a0a7812 */ /* 0x000fe200078ec0ff */
[----:B------:R-:W-:Y:S01]  /*1b630*/  FMUL.FTZ R207, R207, R26 ;  /* 0x0000001acfcf7220 */ /* 0x000fe20000410000 */
[----:B------:R-:W-:Y:S01]  /*1b640*/  PRMT R160, R160, 0x7632, R160 ;  /* 0x00007632a0a07816 */ /* 0x000fe200000000a0 */
[----:B------:R-:W-:Y:S01]  /*1b650*/  IMAD.MOV.U32 R206, RZ, RZ, 0x2 ;  /* 0x00000002ffce7424 */ /* 0x000fe200078e00ff */
[----:B------:R-:W-:Y:S01]  /*1b660*/  FSETP.GTU.FTZ.AND P0, PT, R202, R23, PT ;  /* 0x00000017ca00720b */ /* 0x000fe20003f1c000 */
[----:B------:R-:W-:Y:S01]  /*1b670*/  FMUL.FTZ R207, R207, R24 ;  /* 0x00000018cfcf7220 */ /* 0x000fe20000410000 */
[----:B------:R-:W-:-:S02]  /*1b680*/  PRMT R164, R164, 0x7632, R164 ;  /* 0x00007632a4a47816 */ /* 0x000fc400000000a4 */
        /* <DEDUP_REMOVED lines=14> */
.L_x_15811:
        /* <DEDUP_REMOVED lines=13> */
.L_x_15813:
[----:B------:R-:W-:Y:S05]  /*1b840*/  BSYNC.RECONVERGENT B2 ;  /* 0x0000000000027941 */ /* 0x000fea0003800200 */
.L_x_15812:
        /* <DEDUP_REMOVED lines=43> */
.L_x_15810:
[----:B------:R-:W-:Y:S05]  /*1bb00*/  BSYNC.RECONVERGENT B1 ;  /* 0x0000000000017941 */ /* 0x000fea0003800200 */
.L_x_15809:
        /* <DEDUP_REMOVED lines=23> */
.L_x_15816:
        /* <DEDUP_REMOVED lines=13> */
.L_x_15818:
[----:B------:R-:W-:Y:S05]  /*1bd50*/  BSYNC.RECONVERGENT B2 ;  /* 0x0000000000027941 */ /* 0x000fea0003800200 */
.L_x_15817:
        /* <DEDUP_REMOVED lines=43> */
.L_x_15815:
[----:B------:R-:W-:Y:S05]  /*1c010*/  BSYNC.RECONVERGENT B1 ;  /* 0x0000000000017941 */ /* 0x000fea0003800200 */
.L_x_15814:
        /* <DEDUP_REMOVED lines=25> */
.L_x_15821:
        /* <DEDUP_REMOVED lines=13> */
.L_x_15823:
[----:B------:R-:W-:Y:S05]  /*1c280*/  BSYNC.RECONVERGENT B2 ;  /* 0x0000000000027941 */ /* 0x000fea0003800200 */
.L_x_15822:
        /* <DEDUP_REMOVED lines=43> */
.L_x_15820:
[----:B------:R-:W-:Y:S05]  /*1c540*/  BSYNC.RECONVERGENT B1 ;  /* 0x0000000000017941 */ /* 0x000fea0003800200 */
.L_x_15819:
        /* <DEDUP_REMOVED lines=23> */
.L_x_15826:
        /* <DEDUP_REMOVED lines=13> */
.L_x_15828:
[----:B------:R-:W-:Y:S05]  /*1c790*/  BSYNC.RECONVERGENT B2 ;  /* 0x0000000000027941 */ /* 0x000fea0003800200 */
.L_x_15827:
        /* <DEDUP_REMOVED lines=43> */
.L_x_15825:
[----:B------:R-:W-:Y:S05]  /*1ca50*/  BSYNC.RECONVERGENT B1 ;  /* 0x0000000000017941 */ /* 0x000fea0003800200 */
.L_x_15824:
        /* <DEDUP_REMOVED lines=25> */
.L_x_15831:
        /* <DEDUP_REMOVED lines=13> */
.L_x_15833:
[----:B------:R-:W-:Y:S05]  /*1ccc0*/  BSYNC.RECONVERGENT B2 ;  /* 0x0000000000027941 */ /* 0x000fea0003800200 */
.L_x_15832:
        /* <DEDUP_REMOVED lines=43> */
.L_x_15830:
[----:B------:R-:W-:Y:S05]  /*1cf80*/  BSYNC.RECONVERGENT B1 ;  /* 0x0000000000017941 */ /* 0x000fea0003800200 */
.L_x_15829:
        /* <DEDUP_REMOVED lines=23> */
.L_x_15836:
        /* <DEDUP_REMOVED lines=13> */
.L_x_15838:
[----:B------:R-:W-:Y:S05]  /*1d1d0*/  BSYNC.RECONVERGENT B2 ;  /* 0x0000000000027941 */ /* 0x000fea0003800200 */
.L_x_15837:
        /* <DEDUP_REMOVED lines=43> */
.L_x_15835:
[----:B------:R-:W-:Y:S05]  /*1d490*/  BSYNC.RECONVERGENT B1 ;  /* 0x0000000000017941 */ /* 0x000fea0003800200 */
.L_x_15834:
        /* <DEDUP_REMOVED lines=25> */
.L_x_15841:
        /* <DEDUP_REMOVED lines=15> */
.L_x_15843:
[----:B------:R-:W-:Y:S05]  /*1d720*/  BSYNC.RECONVERGENT B2 ;  /* 0x0000000000027941 */ /* 0x000fea0003800200 */
.L_x_15842:
        /* <DEDUP_REMOVED lines=43> */
.L_x_15840:
[----:B------:R-:W-:Y:S05]  /*1d9e0*/  BSYNC.RECONVERGENT B1 ;  /* 0x0000000000017941 */ /* 0x000fea0003800200 */
.L_x_15839:
        /* <DEDUP_REMOVED lines=15> */
.L_x_15803:
        /* <DEDUP_REMOVED lines=16> */
.L_x_15847:
        /* <DEDUP_REMOVED lines=13> */
.L_x_15849:
[----:B------:R-:W-:Y:S05]  /*1dcb0*/  BSYNC.RECONVERGENT B2 ;  /* 0x0000000000027941 */ /* 0x000fea0003800200 */
.L_x_15848:
        /* <DEDUP_REMOVED lines=42> */
.L_x_15846:
[----:B------:R-:W-:Y:S05]  /*1df60*/  BSYNC.RECONVERGENT B1 ;  /* 0x0000000000017941 */ /* 0x000fea0003800200 */
.L_x_15845:
        /* <DEDUP_REMOVED lines=24> */
.L_x_15852:
        /* <DEDUP_REMOVED lines=13> */
.L_x_15854:
[----:B------:R-:W-:Y:S05]  /*1e1c0*/  BSYNC.RECONVERGENT B2 ;  /* 0x0000000000027941 */ /* 0x000fea0003800200 */
.L_x_15853:
        /* <DEDUP_REMOVED lines=43> */
.L_x_15851:
[----:B------:R-:W-:Y:S05]  /*1e480*/  BSYNC.RECONVERGENT B1 ;  /* 0x0000000000017941 */ /* 0x000fea0003800200 */
.L_x_15850:
        /* <DEDUP_REMOVED lines=21> */
.L_x_15857:
        /* <DEDUP_REMOVED lines=13> */
.L_x_15859:
[----:B------:R-:W-:Y:S05]  /*1e6b0*/  BSYNC.RECONVERGENT B2 ;  /* 0x0000000000027941 */ /* 0x000fea0003800200 */
.L_x_15858:
        /* <DEDUP_REMOVED lines=43> */
.L_x_15856:
[----:B------:R-:W-:Y:S05]  /*1e970*/  BSYNC.RECONVERGENT B1 ;  /* 0x0000000000017941 */ /* 0x000fea0003800200 */
.L_x_15855:
        /* <DEDUP_REMOVED lines=22> */
.L_x_15862:
        /* <DEDUP_REMOVED lines=13> */
.L_x_15864:
[----:B------:R-:W-:Y:S05]  /*1ebb0*/  BSYNC.RECONVERGENT B2 ;  /* 0x0000000000027941 */ /* 0x000fea0003800200 */
.L_x_15863:
        /* <DEDUP_REMOVED lines=43> */
.L_x_15861:
[----:B------:R-:W-:Y:S05]  /*1ee70*/  BSYNC.RECONVERGENT B1 ;  /* 0x0000000000017941 */ /* 0x000fea0003800200 */
.L_x_15860:
        /* <DEDUP_REMOVED lines=21> */
.L_x_15867:
        /* <DEDUP_REMOVED lines=13> */
.L_x_15869:
[----:B------:R-:W-:Y:S05]  /*1f0a0*/  BSYNC.RECONVERGENT B2 ;  /* 0x0000000000027941 */ /* 0x000fea0003800200 */
.L_x_15868:
        /* <DEDUP_REMOVED lines=43> */
.L_x_15866:
[----:B------:R-:W-:Y:S05]  /*1f360*/  BSYNC.RECONVERGENT B1 ;  /* 0x0000000000017941 */ /* 0x000fea0003800200 */
.L_x_15865:
        /* <DEDUP_REMOVED lines=22> */
.L_x_15872:
        /* <DEDUP_REMOVED lines=13> */
.L_x_15874:
[----:B------:R-:W-:Y:S05]  /*1f5a0*/  BSYNC.RECONVERGENT B2 ;  /* 0x0000000000027941 */ /* 0x000fea0003800200 */
.L_x_15873:
        /* <DEDUP_REMOVED lines=43> */
.L_x_15871:
[----:B------:R-:W-:Y:S05]  /*1f860*/  BSYNC.RECONVERGENT B1 ;  /* 0x0000000000017941 */ /* 0x000fea0003800200 */
.L_x_15870:
        /* <DEDUP_REMOVED lines=21> */
.L_x_15877:
        /* <DEDUP_REMOVED lines=13> */
.L_x_15879:
[----:B------:R-:W-:Y:S05]  /*1fa90*/  BSYNC.RECONVERGENT B2 ;  /* 0x0000000000027941 */ /* 0x000fea0003800200 */
.L_x_15878:
        /* <DEDUP_REMOVED lines=43> */
.L_x_15876:
[----:B------:R-:W-:Y:S05]  /*1fd50*/  BSYNC.RECONVERGENT B1 ;  /* 0x0000000000017941 */ /* 0x000fea0003800200 */
.L_x_15875:
        /* <DEDUP_REMOVED lines=22> */
.L_x_15882:
        /* <DEDUP_REMOVED lines=15> */
.L_x_15884:
[----:B------:R-:W-:Y:S05]  /*1ffb0*/  BSYNC.RECONVERGENT B2 ;  /* 0x0000000000027941 */ /* 0x000fea0003800200 */
.L_x_15883:
        /* <DEDUP_REMOVED lines=43> */
.L_x_15881:
[----:B------:R-:W-:Y:S05]  /*20270*/  BSYNC.RECONVERGENT B1 ;  /* 0x0000000000017941 */ /* 0x000fea0003800200 */
.L_x_15880:
        /* <DEDUP_REMOVED lines=12> */
.L_x_15844:
        /* <DEDUP_REMOVED lines=41> */
.L_x_15888:
        /* <DEDUP_REMOVED lines=13> */
.L_x_15890:
[----:B------:R-:W-:Y:S05]  /*206a0*/  BSYNC.RECONVERGENT B2 ;  /* 0x0000000000027941 */ /* 0x000fea0003800200 */
.L_x_15889:
        /* <DEDUP_REMOVED lines=42> */
.L_x_15887:
[----:B------:R-:W-:Y:S05]  /*20950*/  BSYNC.RECONVERGENT B1 ;  /* 0x0000000000017941 */ /* 0x000fea0003800200 */
.L_x_15886:
        /* <DEDUP_REMOVED lines=27> */
.L_x_15893:
        /* <DEDUP_REMOVED lines=13> */
.L_x_15895:
[----:B------:R-:W-:Y:S05]  /*20be0*/  BSYNC.RECONVERGENT B2 ;  /* 0x0000000000027941 */ /* 0x000fea0003800200 */
.L_x_15894:
        /* <DEDUP_REMOVED lines=43> */
.L_x_15892:
[----:B------:R-:W-:Y:S05]  /*20ea0*/  BSYNC.RECONVERGENT B1 ;  /* 0x0000000000017941 */ /* 0x000fea0003800200 */
.L_x_15891:
        /* <DEDUP_REMOVED lines=23> */
.L_x_15898:
        /* <DEDUP_REMOVED lines=13> */
.L_x_15900:
[----:B------:R-:W-:Y:S05]  /*210f0*/  BSYNC.RECONVERGENT B2 ;  /* 0x0000000000027941 */ /* 0x000fea0003800200 */
.L_x_15899:
        /* <DEDUP_REMOVED lines=43> */
.L_x_15897:
[----:B------:R-:W-:Y:S05]  /*213b0*/  BSYNC.RECONVERGENT B1 ;  /* 0x0000000000017941 */ /* 0x000fea0003800200 */
.L_x_15896:
[----:B------:R-:W-:Y:S01]  /*213c0*/  I2FP.F32.U32 R160, R160 ;  /* 0x000000a000a07245 */ /* 0x000fe20000201000 */
[----:B------:R-:W-:Y:S01]  /*213d0*/  BSSY.RECONVERGENT B1, `(.L_x_15901) ;  /* 0x0000051000017945 */ /* 0x000fe20003800200 */
[C---:B------:R-:W-:Y:S02]  /*213e0*/  SHF.L.U32 R215, R161.reuse, 0x10, RZ ;  /* 0x00000010a1d77819 */ /* 0x040fe400000006ff */
[----:B------:R-:W-:Y:S01]  /*213f0*/  ISETP.NE.AND P2, PT, R164, 0x1, PT ;  /* 0x00000001a400780c */ /* 0x000fe20003f45270 */
[----:B------:R-:W-:Y:S01]  /*21400*/  FFMA.FTZ R160, R160, R25, 1.1641532182693481445e-10 ;  /* 0x2f000000a0a07423 */ /* 0x000fe20000010019 */
[----:B------:R-:W-:Y:S01]  /*21410*/  PRMT R214, R161, 0x7632, R214 ;  /* 0x00007632a1d67816 */ /* 0x000fe200000000d6 */
[----:B------:R-:W-:Y:S01]  /*21420*/  FMUL.FTZ R215, R215, R26 ;  /* 0x0000001ad7d77220 */ /* 0x000fe20000410000 */
[----:B------:R-:W-:Y:S02]  /*21430*/  PRMT R220, R165, 0x7632, R220 ;  /* 0x00007632a5dc7816 */ /* 0x000fe400000000dc */
[----:B------:R-:W-:Y:S01]  /*21440*/  FSETP.GTU.FTZ.AND P1, PT, R160, R23, PT ;  /* 0x00000017a000720b */ /* 0x000fe20003f3c000 */
[----:B------:R-:W-:Y:S01]  /*21450*/  FMUL.FTZ R215, R215, R24 ;  /* 0x00000018d7d77220 */ /* 0x000fe20000410000 */
[----:B------:R-:W-:Y:S01]  /*21460*/  IMAD.U32 R160, R165, 0x10000, RZ ;  /* 0x00010000a5a07824 */ /* 0x000fe200078e00ff */
[----:B------:R-:W-:Y:S01]  /*21470*/  MOV R161, R12 ;  /* 0x0000000c00a17202 */ /* 0x000fe20000000f00 */
[----:B------:R-:W-:-:S02]  /*21480*/  IMAD.MOV.U32 R165, RZ, RZ, 0x2 ;  /* 0x00000002ffa57424 */ /* 0x000fc400078e00ff */
        /* <DEDUP_REMOVED lines=12> */
.L_x_15903:
        /* <DEDUP_REMOVED lines=13> */
.L_x_15905:
[----:B------:R-:W-:Y:S05]  /*21620*/  BSYNC.RECONVERGENT B2 ;  /* 0x0000000000027941 */ /* 0x000fea0003800200 */
.L_x_15904:
        /* <DEDUP_REMOVED lines=43> */
.L_x_15902:
[----:B------:R-:W-:Y:S05]  /*218e0*/  BSYNC.RECONVERGENT B1 ;  /* 0x0000000000017941 */ /* 0x000fea0003800200 */
.L_x_15901:
        /* <DEDUP_REMOVED lines=23> */
.L_x_15908:
        /* <DEDUP_REMOVED lines=13> */
.L_x_15910:
[----:B------:R-:W-:Y:S05]  /*21b30*/  BSYNC.RECONVERGENT B2 ;  /* 0x0000000000027941 */ /* 0x000fea0003800200 */
.L_x_15909:
        /* <DEDUP_REMOVED lines=43> */
.L_x_15907:
[----:B------:R-:W-:Y:S05]  /*21df0*/  BSYNC.RECONVERGENT B1 ;  /* 0x0000000000017941 */ /* 0x000fea0003800200 */
.L_x_15906:
        /* <DEDUP_REMOVED lines=25> */
.L_x_15913:
        /* <DEDUP_REMOVED lines=13> */
.L_x_15915:
[----:B------:R-:W-:Y:S05]  /*22060*/  BSYNC.RECONVERGENT B2 ;  /* 0x0000000000027941 */ /* 0x000fea0003800200 */
.L_x_15914:
        /* <DEDUP_REMOVED lines=43> */
.L_x_15912:
[----:B------:R-:W-:Y:S05]  /*22320*/  BSYNC.RECONVERGENT B1 ;  /* 0x0000000000017941 */ /* 0x000fea0003800200 */
.L_x_15911:
        /* <DEDUP_REMOVED lines=9> */
[----:B------:R-:W-:-:S05]  /*223c0*/  FMUL.FTZ R161, R161, R24 ;  /* 0x00000018a1a17220 */ /* 0x000fca0000410000 */
        /* <DEDUP_REMOVED lines=13> */
.L_x_15918:
        /* <DEDUP_REMOVED lines=13> */
.L_x_15920:
[----:B------:R-:W-:Y:S05]  /*22570*/  BSYNC.RECONVERGENT B2 ;  /* 0x0000000000027941 */ /* 0x000fea0003800200 */
.L_x_15919:
        /* <DEDUP_REMOVED lines=43> */
.L_x_15917:
[----:B------:R-:W-:Y:S05]  /*22830*/  BSYNC.RECONVERGENT B1 ;  /* 0x0000000000017941 */ /* 0x000fea0003800200 */
.L_x_15916:
        /* <DEDUP_REMOVED lines=25> */
.L_x_15923:
        /* <DEDUP_REMOVED lines=15> */
.L_x_15925:
[----:B------:R-:W-:Y:S05]  /*22ac0*/  BSYNC.RECONVERGENT B2 ;  /* 0x0000000000027941 */ /* 0x000fea0003800200 */
.L_x_15924:
        /* <DEDUP_REMOVED lines=43> */
.L_x_15922:
[----:B------:R-:W-:Y:S05]  /*22d80*/  BSYNC.RECONVERGENT B1 ;  /* 0x0000000000017941 */ /* 0x000fea0003800200 */
.L_x_15921:
        /* <DEDUP_REMOVED lines=15> */
.L_x_15885:
        /* <DEDUP_REMOVED lines=16> */
.L_x_15929:
        /* <DEDUP_REMOVED lines=13> */
.L_x_15931:
[----:B------:R-:W-:Y:S05]  /*23050*/  BSYNC.RECONVERGENT B2 ;  /* 0x0000000000027941 */ /* 0x000fea0003800200 */
.L_x_15930:
        /* <DEDUP_REMOVED lines=41> */
[----:B------:R-:W-:-:S07]  /*232f0*/  IMAD.MOV.U32 R164, RZ, RZ, R212 ;  /* 0x000000ffffa47224 */ /* 0x000fce00078e00d4 */
.L_x_15928:
[----:B------:R-:W-:Y:S05]  /*23300*/  BSYNC.RECONVERGENT B1 ;  /* 0x0000000000017941 */ /* 0x000fea0003800200 */
.L_x_15927:
        /* <DEDUP_REMOVED lines=24> */
.L_x_15934:
        /* <DEDUP_REMOVED lines=13> */
.L_x_15936:
[----:B------:R-:W-:Y:S05]  /*23560*/  BSYNC.RECONVERGENT B2 ;  /* 0x0000000000027941 */ /* 0x000fea0003800200 */
.L_x_15935:
        /* <DEDUP_REMOVED lines=43> */
.L_x_15933:
[----:B------:R-:W-:Y:S05]  /*23820*/  BSYNC.RECONVERGENT B1 ;  /* 0x0000000000017941 */ /* 0x000fea0003800200 */
.L_x_15932:
        /* <DEDUP_REMOVED lines=21> */
.L_x_15939:
        /* <DEDUP_REMOVED lines=13> */
.L_x_15941:
[----:B------:R-:W-:Y:S05]  /*23a50*/  BSYNC.RECONVERGENT B2 ;  /* 0x0000000000027941 */ /* 0x000fea0003800200 */
.L_x_15940:
        /* <DEDUP_REMOVED lines=43> */
.L_x_15938:
[----:B------:R-:W-:Y:S05]  /*23d10*/  BSYNC.RECONVERGENT B1 ;  /* 0x0000000000017941 */ /* 0x000fea0003800200 */
.L_x_15937:
        /* <DEDUP_REMOVED lines=22> */
.L_x_15944:
        /* <DEDUP_REMOVED lines=13> */
.L_x_15946:
[----:B------:R-:W-:Y:S05]  /*23f50*/  BSYNC.RECONVERGENT B2 ;  /* 0x0000000000027941 */ /* 0x000fea0003800200 */
.L_x_15945:
        /* <DEDUP_REMOVED lines=43> */
.L_x_15943:
[----:B------:R-:W-:Y:S05]  /*24210*/  BSYNC.RECONVERGENT B1 ;  /* 0x0000000000017941 */ /* 0x000fea0003800200 */
.L_x_15942:
        /* <DEDUP_REMOVED lines=21> */
.L_x_15949:
        /* <DEDUP_REMOVED lines=13> */
.L_x_15951:
[----:B------:R-:W-:Y:S05]  /*24440*/  BSYNC.RECONVERGENT B2 ;  /* 0x0000000000027941 */ /* 0x000fea0003800200 */
.L_x_15950:
        /* <DEDUP_REMOVED lines=43> */
.L_x_15948:
[----:B------:R-:W-:Y:S05]  /*24700*/  BSYNC.RECONVERGENT B1 ;  /* 0x0000000000017941 */ /* 0x000fea0003800200 */
.L_x_15947:
        /* <DEDUP_REMOVED lines=22> */
.L_x_15954:
        /* <DEDUP_REMOVED lines=13> */
.L_x_15956:
[----:B------:R-:W-:Y:S05]  /*24940*/  BSYNC.RECONVERGENT B2 ;  /* 0x0000000000027941 */ /* 0x000fea0003800200 */
.L_x_15955:
        /* <DEDUP_REMOVED lines=43> */
.L_x_15953:
[----:B------:R-:W-:Y:S05]  /*24c00*/  BSYNC.RECONVERGENT B1 ;  /* 0x0000000000017941 */ /* 0x000fea0003800200 */
.L_x_15952:
[----:B------:R-:W-:Y:S01]  /*24c10*/  I2FP.F32.U32 R160, R161 ;  /* 0x000000a100a07245 */ /* 0x000fe20000201000 */
[----:B------:R-:W-:Y:S01]  /*24c20*/  IMAD.U32 R161, R162, 0x10000, RZ ;  /* 0x00010000a2a17824 */ /* 0x000fe200078e00ff */
[----:B------:R-:W-:Y:S01]  /*24c30*/  ISETP.NE.AND P5, PT, R165, 0x1, PT ;  /* 0x00000001a500780c */ /* 0x000fe20003fa5270 */
[----:B------:R-:W-:Y:S01]  /*24c40*/  BSSY.RECONVERGENT B1, `(.L_x_15957) ;  /* 0x000004b000017945 */ /* 0x000fe20003800200 */
[----:B------:R-:W-:Y:S01]  /*24c50*/  MOV R162, 0x2 ;  /* 0x0000000200a27802 */ /* 0x000fe20000000f00 */
        /* <DEDUP_REMOVED lines=16> */
.L_x_15959:
        /* <DEDUP_REMOVED lines=13> */
.L_x_15961:
[----:B------:R-:W-:Y:S05]  /*24e30*/  BSYNC.RECONVERGENT B2 ;  /* 0x0000000000027941 */ /* 0x000fea0003800200 */
.L_x_15960:
        /* <DEDUP_REMOVED lines=43> */
.L_x_15958:
[----:B------:R-:W-:Y:S05]  /*250f0*/  BSYNC.RECONVERGENT B1 ;  /* 0x0000000000017941 */ /* 0x000fea0003800200 */
.L_x_15957:
        /* <DEDUP_REMOVED lines=22> */
.L_x_15964:
        /* <DEDUP_REMOVED lines=15> */
.L_x_15966:
[----:B------:R-:W-:Y:S05]  /*25350*/  BSYNC.RECONVERGENT B2 ;  /* 0x0000000000027941 */ /* 0x000fea0003800200 */
.L_x_15965:
        /* <DEDUP_REMOVED lines=43> */
.L_x_15963:
[----:B------:R-:W-:Y:S05]  /*25610*/  BSYNC.RECONVERGENT B1 ;  /* 0x0000000000017941 */ /* 0x000fea0003800200 */
.L_x_15962:
        /* <DEDUP_REMOVED lines=12> */
.L_x_15926:
        /* <DEDUP_REMOVED lines=41> */
.L_x_15970:
        /* <DEDUP_REMOVED lines=13> */
.L_x_15972:
[----:B------:R-:W-:Y:S05]  /*25a40*/  BSYNC.RECONVERGENT B2 ;  /* 0x0000000000027941 */ /* 0x000fea0003800200 */
.L_x_15971:
        /* <DEDUP_REMOVED lines=43> */
.L_x_15969:
[----:B------:R-:W-:Y:S05]  /*25d00*/  BSYNC.RECONVERGENT B1 ;  /* 0x0000000000017941 */ /* 0x000fea0003800200 */
.L_x_15968:
[----:B------:R-:W-:Y:S01]  /*25d10*/  I2FP.F32.U32 R222, R169 ;  /* 0x000000a900de7245 */ /* 0x000fe20000201000 */
[----:B-----5:R-:W-:Y:S01]  /*25d20*/  IMAD.U32 R169, R164, 0x10000, RZ ;  /* 0x00010000a4a97824 */ /* 0x020fe200078e00ff */
[----:B------:R-:W-:Y:S01]  /*25d30*/  ISETP.NE.AND P1, PT, R168, 0x1, PT ;  /* 0x00000001a800780c */ /* 0x000fe20003f25270 */
[----:B------:R-:W-:Y:S01]  /*25d40*/  BSSY.RECONVERGENT B1, `(.L_x_15973) ;  /* 0x0000051000017945 */ /* 0x000fe20003800200 */
[----:B------:R-:W-:Y:S01]  /*25d50*/  LOP3.LUT R10, R10, 0xfffffffd, RZ, 0xc0, !PT ;  /* 0xfffffffd0a0a7812 */ /* 0x000fe200078ec0ff */
[----:B------:R-:W-:Y:S01]  /*25d60*/  FFMA.FTZ R222, R222, R25, 1.1641532182693481445e-10 ;  /* 0x2f000000dede7423 */ /* 0x000fe20000010019 */
[----:B------:R-:W-:Y:S01]  /*25d70*/  FMUL.FTZ R169, R169, R26 ;  /* 0x0000001aa9a97220 */ /* 0x000fe20000410000 */
[----:B------:R-:W-:Y:S02]  /*25d80*/  PRMT R164, R164, 0x7632, R164 ;  /* 0x00007632a4a47816 */ /* 0x000fe400000000a4 */
[----:B------:R-:W-:Y:S01]  /*25d90*/  MOV R223, R12 ;  /* 0x0000000c00df7202 */ /* 0x000fe20000000f00 */
[----:B------:R-:W-:Y:S01]  /*25da0*/  FMUL.FTZ R169, R169, R24 ;  /* 0x00000018a9a97220 */ /* 0x000fe20000410000 */
[----:B------:R-:W-:-:S02]  /*25db0*/  FSETP.GTU.FTZ.AND P0, PT, R222, R23, PT ;  /* 0x00000017de00720b */ /* 0x000fc40003f1c000 */
[C---:B------:R-:W-:Y:S02]  /*25dc0*/  SHF.L.U32 R222, R160.reuse, 0x10, RZ ;  /* 0x00000010a0de7819 */ /* 0x040fe400000006ff */
[----:B------:R-:W-:Y:S02]  /*25dd0*/  FSEL R169, R169, RZ, !P0 ;  /* 0x000000ffa9a97208 */ /* 0x000fe40004000000 */
[----:B------:R-:W-:Y:S02]  /*25de0*/  PLOP3.LUT P0, PT, P0, PT, PT, 0x8, 0x80 ;  /* 0x000000000080781c */ /* 0x000fe4000070e170 */
[----:B------:R-:W-:Y:S01]  /*25df0*/  PRMT R160, R160, 0x7632, R160 ;  /* 0x00007632a0a07816 */ /* 0x000fe200000000a0 */
[----:B------:R-:W-:Y:S01]  /*25e00*/  FADD.FTZ R169, R169, R222 ;  /* 0x000000dea9a97221 */ /* 0x000fe20000010000 */
        /* <DEDUP_REMOVED lines=11> */
.L_x_15975:
        /* <DEDUP_REMOVED lines=13> */
.L_x_15977:
[----:B------:R-:W-:Y:S05]  /*25f90*/  BSYNC.RECONVERGENT B2 ;  /* 0x0000000000027941 */ /* 0x000fea0003800200 */
.L_x_15976:
        /* <DEDUP_REMOVED lines=43> */
.L_x_15974:
[----:B------:R-:W-:Y:S05]  /*26250*/  BSYNC.RECONVERGENT B1 ;  /* 0x0000000000017941 */ /* 0x000fea0003800200 */
.L_x_15973:
        /* <DEDUP_REMOVED lines=23> */
.L_x_15980:
        /* <DEDUP_REMOVED lines=13> */
.L_x_15982:
[----:B------:R-:W-:Y:S05]  /*264a0*/  BSYNC.RECONVERGENT B2 ;  /* 0x0000000000027941 */ /* 0x000fea0003800200 */
.L_x_15981:
        /* <DEDUP_REMOVED lines=43> */
.L_x_15979:
[----:B------:R-:W-:Y:S05]  /*26760*/  BSYNC.RECONVERGENT B1 ;  /* 0x0000000000017941 */ /* 0x000fea0003800200 */
.L_x_15978:
        /* <DEDUP_REMOVED lines=25> */
.L_x_15985:
        /* <DEDUP_REMOVED lines=13> */
.L_x_15987:
[----:B------:R-:W-:Y:S05]  /*269d0*/  BSYNC.RECONVERGENT B2 ;  /* 0x0000000000027941 */ /* 0x000fea0003800200 */
.L_x_15986:
        /* <DEDUP_REMOVED lines=43> */
.L_x_15984:
[----:B------:R-:W-:Y:S05]  /*26c90*/  BSYNC.RECONVERGENT B1 ;  /* 0x0000000000017941 */ /* 0x000fea0003800200 */
.L_x_15983:
[----:B------:R-:W-:Y:S01]  /*26ca0*/  I2FP.F32.U32 R160, R161 ;  /* 0x000000a100a07245 */ /* 0x000fe20000201000 */
[----:B------:R-:W-:Y:S01]  /*26cb0*/  BSSY.RECONVERGENT B1, `(.L_x_15988) ;  /* 0x000004f000017945 */ /* 0x000fe20003800200 */
[----:B------:R-:W-:Y:S01]  /*26cc0*/  SHF.L.U32 R161, R222, 0x10, RZ ;  /* 0x00000010dea17819 */ /* 0x000fe200000006ff */
[----:B------:R-:W-:Y:S01]  /*26cd0*/  IMAD.U32 R222, R228, 0x10000, RZ ;  /* 0x00010000e4de7824 */ /* 0x000fe200078e00ff */
        /* <DEDUP_REMOVED lines=19> */
.L_x_15990:
        /* <DEDUP_REMOVED lines=13> */
.L_x_15992:
[----:B------:R-:W-:Y:S05]  /*26ee0*/  BSYNC.RECONVERGENT B2 ;  /* 0x0000000000027941 */ /* 0x000fea0003800200 */
.L_x_15991:
        /* <DEDUP_REMOVED lines=43> */
.L_x_15989:
[----:B------:R-:W-:Y:S05]  /*271a0*/  BSYNC.RECONVERGENT B1 ;  /* 0x0000000000017941 */ /* 0x000fea0003800200 */
.L_x_15988:
        /* <DEDUP_REMOVED lines=25> */
.L_x_15995:
        /* <DEDUP_REMOVED lines=13> */
.L_x_15997:
[----:B------:R-:W-:Y:S05]  /*27410*/  BSYNC.RECONVERGENT B2 ;  /* 0x0000000000027941 */ /* 0x000fea0003800200 */
.L_x_15996:
        /* <DEDUP_REMOVED lines=43> */
.L_x_15994:
[----:B------:R-:W-:Y:S05]  /*276d0*/  BSYNC.RECONVERGENT B1 ;  /* 0x0000000000017941 */ /* 0x000fea0003800200 */
.L_x_15993:
        /* <DEDUP_REMOVED lines=8> */
[----:B------:R-:W-:-:S05]  /*27760*/  FMUL.FTZ R161, R161, R24 ;  /* 0x00000018a1a17220 */ /* 0x000fca0000410000 */
[----:B------:R-:W-:Y:S02]  /*27770*/  FSEL R161, R161, RZ, !P4 ;  /* 0x000000ffa1a17208 */ /* 0x000fe40006000000 */
[----:B------:R-:W-:-:S03]  /*27780*/  PLOP3.LUT P4, PT, P4, PT, PT, 0x8, 0x80 ;  /* 0x000000000080781c */ /* 0x000fc6000278e170 */
[----:B------:R-:W-:Y:S01]  /*27790*/  FADD.FTZ R224, R161, R162 ;  /* 0x000000a2a1e07221 */ /* 0x000fe20000010000 */
        /* <DEDUP_REMOVED lines=11> */
.L_x_16000:
        /* <DEDUP_REMOVED lines=13> */
.L_x_16002:
[----:B------:R-:W-:Y:S05]  /*27920*/  BSYNC.RECONVERGENT B2 ;  /* 0x0000000000027941 */ /* 0x000fea0003800200 */
.L_x_16001:
        /* <DEDUP_REMOVED lines=43> */
.L_x_15999:
[----:B------:R-:W-:Y:S05]  /*27be0*/  BSYNC.RECONVERGENT B1 ;  /* 0x0000000000017941 */ /* 0x000fea0003800200 */
.L_x_15998:
        /* <DEDUP_REMOVED lines=25> */
.L_x_16005:
        /* <DEDUP_REMOVED lines=15> */
.L_x_16007:
[----:B------:R-:W-:Y:S05]  /*27e70*/  BSYNC.RECONVERGENT B2 ;  /* 0x0000000000027941 */ /* 0x000fea0003800200 */
.L_x_16006:
        /* <DEDUP_REMOVED lines=43> */
.L_x_16004:
[----:B------:R-:W-:Y:S05]  /*28130*/  BSYNC.RECONVERGENT B1 ;  /* 0x0000000000017941 */ /* 0x000fea0003800200 */
.L_x_16003:
        /* <DEDUP_REMOVED lines=15> */
.L_x_15967:
        /* <DEDUP_REMOVED lines=16> */
.L_x_16011:
        /* <DEDUP_REMOVED lines=13> */
.L_x_16013:
[----:B------:R-:W-:Y:S05]  /*28400*/  BSYNC.RECONVERGENT B2 ;  /* 0x0000000000027941 */ /* 0x000fea0003800200 */
.L_x_16012:
        /* <DEDUP_REMOVED lines=43> */
.L_x_16010:
[----:B------:R-:W-:Y:S05]  /*286c0*/  BSYNC.RECONVERGENT B1 ;  /* 0x0000000000017941 */ /* 0x000fea0003800200 */
.L_x_16009:
        /* <DEDUP_REMOVED lines=24> */
.L_x_16016:
        /* <DEDUP_REMOVED lines=13> */
.L_x_16018:
[----:B------:R-:W-:Y:S05]  /*28920*/  BSYNC.RECONVERGENT B2 ;  /* 0x0000000000027941 */ /* 0x000fea0003800200 */
.L_x_16017:
        /* <DEDUP_REMOVED lines=43> */
.L_x_16015:
[----:B------:R-:W-:Y:S05]  /*28be0*/  BSYNC.RECONVERGENT B1 ;  /* 0x0000000000017941 */ /* 0x000fea0003800200 */
.L_x_16014:
        /* <DEDUP_REMOVED lines=10> */
[----:B------:R-:W-:Y:S02]  /*28c90*/  FSEL R168, R161, RZ, !P1 ;  /* 0x000000ffa1a87208 */ /* 0x000fe40004800000 */
        /* <DEDUP_REMOVED lines=10> */
.L_x_16021:
        /* <DEDUP_REMOVED lines=13> */
.L_x_16023:
[----:B------:R-:W-:Y:S05]  /*28e10*/  BSYNC.RECONVERGENT B2 ;  /* 0x0000000000027941 */ /* 0x000fea0003800200 */
.L_x_16022:
        /* <DEDUP_REMOVED lines=43> */
.L_x_16020:
[----:B------:R-:W-:Y:S05]  /*290d0*/  BSYNC.RECONVERGENT B1 ;  /* 0x0000000000017941 */ /* 0x000fea0003800200 */
.L_x_16019:
        /* <DEDUP_REMOVED lines=22> */
.L_x_16026:
        /* <DEDUP_REMOVED lines=13> */
.L_x_16028:
[----:B------:R-:W-:Y:S05]  /*29310*/  BSYNC.RECONVERGENT B2 ;  /* 0x0000000000027941 */ /* 0x000fea0003800200 */
.L_x_16027:
        /* <DEDUP_REMOVED lines=43> */
.L_x_16025:
[----:B------:R-:W-:Y:S05]  /*295d0*/  BSYNC.RECONVERGENT B1 ;  /* 0x0000000000017941 */ /* 0x000fea0003800200 */
.L_x_16024:
        /* <DEDUP_REMOVED lines=21> */
.L_x_16031:
        /* <DEDUP_REMOVED lines=13> */
.L_x_16033:
[----:B------:R-:W-:Y:S05]  /*29800*/  BSYNC.RECONVERGENT B2 ;  /* 0x0000000000027941 */ /* 0x000fea0003800200 */
.L_x_16032:
        /* <DEDUP_REMOVED lines=43> */
.L_x_16030:
[----:B------:R-:W-:Y:S05]  /*29ac0*/  BSYNC.RECONVERGENT B1 ;  /* 0x0000000000017941 */ /* 0x000fea0003800200 */
.L_x_16029:
        /* <DEDUP_REMOVED lines=22> */
.L_x_16036:
        /* <DEDUP_REMOVED lines=13> */
.L_x_16038:
[----:B------:R-:W-:Y:S05]  /*29d00*/  BSYNC.RECONVERGENT B2 ;  /* 0x0000000000027941 */ /* 0x000fea0003800200 */
.L_x_16037:
        /* <DEDUP_REMOVED lines=43> */
.L_x_16035:
[----:B------:R-:W-:Y:S05]  /*29fc0*/  BSYNC.RECONVERGENT B1 ;  /* 0x0000000000017941 */ /* 0x000fea0003800200 */
.L_x_16034:
        /* <DEDUP_REMOVED lines=21> */
.L_x_16041:
        /* <DEDUP_REMOVED lines=13> */
.L_x_16043:
[----:B------:R-:W-:Y:S05]  /*2a1f0*/  BSYNC.RECONVERGENT B2 ;  /* 0x0000000000027941 */ /* 0x000fea0003800200 */
.L_x_16042:
        /* <DEDUP_REMOVED lines=43> */
.L_x_16040:
[----:B------:R-:W-:Y:S05]  /*2a4b0*/  BSYNC.RECONVERGENT B1 ;  /* 0x0000000000017941 */ /* 0x000fea0003800200 */
.L_x_16039:
        /* <DEDUP_REMOVED lines=22> */
.L_x_16046:
        /* <DEDUP_REMOVED lines=15> */
.L_x_16048:
[----:B------:R-:W-:Y:S05]  /*2a710*/  BSYNC.RECONVERGENT B2 ;  /* 0x0000000000027941 */ /* 0x000fea0003800200 */
.L_x_16047:
        /* <DEDUP_REMOVED lines=43> */
.L_x_16045:
[----:B------:R-:W-:Y:S05]  /*2a9d0*/  BSYNC.RECONVERGENT B1 ;  /* 0x0000000000017941 */ /* 0x000fea0003800200 */
.L_x_16044:
        /* <DEDUP_REMOVED lines=12> */
.L_x_16008:
        /* <DEDUP_REMOVED lines=74> */
[----:B------:R-:W-:-:S03]  /*2af40*/  LOP3.LUT R24, R24, R167, RZ, 0xfc, !PT ;  /* 0x000000a718187212 */ /* 0x000fc600078efcff */
[----:B------:R-:W-:Y:S02]  /*2af50*/  FADD.FTZ R26, R165, R168 ;  /* 0x000000a8a51a7221 */ /* 0x000fe40000010000 */
[----:B------:R0:W-:Y:S02]  /*2af60*/  STG.E.64 desc[UR8][R28.64], R24 ;  /* 0x000000181c007986 */ /* 0x0001e4000c101b08 */
        /* <DEDUP_REMOVED lines=156> */
.L_x_16062:
[C---:B------:R-:W-:Y:S01]  /*2b930*/  FMUL.FTZ R24, R31.reuse, R31 ;  /* 0x0000001f1f187220 */ /* 0x040fe20000410000 */
[----:B------:R-:W-:Y:S01]  /*2b940*/  PLOP3.LUT P1, PT, PT, PT, UP1, 0x40, 0x4 ;  /* 0x000000000004781c */ /* 0x000fe20003f2e818 */
[----:B-1----:R-:W-:Y:S01]  /*2b950*/  FADD.FTZ R26, R30, R163 ;  /* 0x000000a31e1a7221 */ /* 0x002fe20000010000 */
[----:B------:R-:W1:Y:S01]  /*2b960*/  @!P0 LDC.64 R28, c[0x0][0x3c0] ;  /* 0x0000f000ff1c8b82 */ /* 0x000e620000000a00 */
[----:B------:R-:W-:Y:S02]  /*2b970*/  PLOP3.LUT P2, PT, PT, PT, UP1, 0x40, 0x4 ;  /* 0x000000000004781c */ /* 0x000fe40003f4e818 */
[----:B------:R-:W-:Y:S01]  /*2b980*/  FSEL R163, R24, RZ, !P1 ;  /* 0x000000ff18a37208 */ /* 0x000fe20004800000 */
[----:B------:R-:W-:Y:S01]  /*2b990*/  FFMA.FTZ R26, R26, R25, UR15 ;  /* 0x0000000f1a1a7e23 */ /* 0x000fe20008010019 */
[----:B------:R-:W-:-:S03]  /*2b9a0*/  FSEL R161, R31, RZ, P2 ;  /* 0x000000ff1fa17208 */ /* 0x000fc60001000000 */
[----:B------:R-:W-:Y:S01]  /*2b9b0*/  FADD.FTZ R26, R26, R163 ;  /* 0x000000a31a1a7221 */ /* 0x000fe20000010000 */
[----:B------:R-:W2:Y:S01]  /*2b9c0*/  @!P0 LDC.64 R24, c[0x0][0x3c8] ;  /* 0x0000f200ff188b82 */ /* 0x000ea20000000a00 */
[C---:B------:R-:W-:Y:S01]  /*2b9d0*/  FADD.FTZ R3, -R161.reuse, R3 ;  /* 0x00000003a1037221 */ /* 0x040fe20000010100 */
[C---:B------:R-:W-:Y:S01]  /*2b9e0*/  FADD.FTZ R2, -R161.reuse, R2 ;  /* 0x00000002a1027221 */ /* 0x040fe20000010100 */
[----:B------:R-:W3:Y:S01]  /*2b9f0*/  MUFU.RSQ R163, R26 ;  /* 0x0000001a00a37308 */ /* 0x000ee20000001400 */
        /* <DEDUP_REMOVED lines=10> */
[----:B------:R-:W-:Y:S01]  /*2baa0*/  FADD.FTZ R9, -R161, R9 ;  /* 0x00000009a1097221 */ /* 0x000fe20000010100 */
[----:B-1----:R-:W-:-:S04]  /*2bab0*/  @!P0 IMAD.WIDE R28, R18, 0x4, R28 ;  /* 0x00000004121c8825 */ /* 0x002fc800078e021c */
[C---:B------:R-:W-:Y:S01]  /*2bac0*/  FADD.FTZ R8, -R161.reuse, R8 ;  /* 0x00000008a1087221 */ /* 0x040fe20000010100 */
[C---:B------:R-:W-:Y:S01]  /*2bad0*/  FADD.FTZ R181, -R161.reuse, R181 ;  /* 0x000000b5a1b57221 */ /* 0x040fe20000010100 */
[C---:B------:R-:W-:Y:S01]  /*2bae0*/  FADD.FTZ R180, -R161.reuse, R180 ;  /* 0x000000b4a1b47221 */ /* 0x040fe20000010100 */
[----:B------:R-:W-:Y:S01]  /*2baf0*/  FADD.FTZ R7, -R161, R7 ;  /* 0x00000007a1077221 */ /* 0x000fe20000010100 */
[C---:B---3--:R-:W-:Y:S01]  /*2bb00*/  FMUL.FTZ R3, R163.reuse, R3 ;  /* 0x00000003a3037220 */ /* 0x048fe20000410000 */
[C---:B------:R-:W-:Y:S01]  /*2bb10*/  FMUL.FTZ R2, R163.reuse, R2 ;  /* 0x00000002a3027220 */ /* 0x040fe20000410000 */
[----:B------:R0:W-:Y:S01]  /*2bb20*/  @!P0 STG.E desc[UR8][R28.64], R31 ;  /* 0x0000001f1c008986 */ /* 0x0001e2000c101908 */
[----:B------:R-:W-:Y:S01]  /*2bb30*/  FMUL.FTZ R5, R163, R5 ;  /* 0x00000005a3057220 */ /* 0x000fe20000410000 */
[----:B------:R-:W-:Y:S01]  /*2bb40*/  FFMA.FTZ R3, R3, R154, R90 ;  /* 0x0000009a03037223 */ /* 0x000fe2000001005a */
[----:B------:R-:W-:Y:S01]  /*2bb50*/  FFMA.FTZ R2, R2, R155, R91 ;  /* 0x0000009b02027223 */ /* 0x000fe2000001005b */
[C---:B------:R-:W-:Y:S01]  /*2bb60*/  FMUL.FTZ R4, R163.reuse, R4 ;  /* 0x00000004a3047220 */ /* 0x040fe20000410000 */
[----:B------:R-:W-:Y:S01]  /*2bb70*/  FMUL.FTZ R23, R163, R22 ;  /* 0x00000016a3177220 */ /* 0x000fe20000410000 */
[----:B------:R-:W-:Y:S01]  /*2bb80*/  FFMA.FTZ R5, R5, R152, R88 ;  /* 0x0000009805057223 */ /* 0x000fe20000010058 */
[C---:B------:R-:W-:Y:S01]  /*2bb90*/  FMUL.FTZ R22, R163.reuse, R21 ;  /* 0x00000015a3167220 */ /* 0x040fe20000410000 */
[----:B------:R-:W-:Y:S01]  /*2bba0*/  FFMA.FTZ R4, R4, R153, R89 ;  /* 0x0000009904047223 */ /* 0x000fe20000010059 */
[C---:B------:R-:W-:Y:S01]  /*2bbb0*/  FMUL.FTZ R21, R163.reuse, R170 ;  /* 0x000000aaa3157220 */ /* 0x040fe20000410000 */
[C---:B------:R-:W-:Y:S01]  /*2bbc0*/  FMUL.FTZ R165, R163.reuse, R194 ;  /* 0x000000c2a3a57220 */ /* 0x040fe20000410000 */
[C---:B------:R-:W-:Y:S01]  /*2bbd0*/  FMUL.FTZ R194, R163.reuse, R201 ;  /* 0x000000c9a3c27220 */ /* 0x040fe20000410000 */
[----:B0-----:R-:W-:Y:S01]  /*2bbe0*/  F2FP.BF16.F32.PACK_AB R31, R2, R3 ;  /* 0x00000003021f723e */ /* 0x001fe200000010ff */
[C---:B------:R-:W-:Y:S01]  /*2bbf0*/  FMUL.FTZ R28, R163.reuse, R27 ;  /* 0x0000001ba31c7220 */ /* 0x040fe20000410000 */
[----:B------:R-:W0:Y:S01]  /*2bc00*/  LDC.64 R2, c[0x0][0x428] ;  /* 0x00010a00ff027b82 */ /* 0x000e220000000a00 */
[----:B------:R-:W-:Y:S01]  /*2bc10*/  FMUL.FTZ R201, R163, R30 ;  /* 0x0000001ea3c97220 */ /* 0x000fe20000410000 */
[----:B------:R-:W-:Y:S01]  /*2bc20*/  F2FP.BF16.F32.PACK_AB R30, R4, R5 ;  /* 0x00000005041e723e */ /* 0x000fe200000010ff */
[----:B------:R-:W-:Y:S01]  /*2bc30*/  FADD.FTZ R6, -R161, R6 ;  /* 0x00000006a1067221 */ /* 0x000fe20000010100 */
[----:B------:R-:W-:Y:S01]  /*2bc40*/  FFMA.FTZ R5, R21, R150, R86 ;  /* 0x0000009615057223 */ /* 0x000fe20000010056 */
[----:B------:R-:W-:Y:S01]  /*2bc50*/  FFMA.FTZ R4, R28, R151, R87 ;  /* 0x000000971c047223 */ /* 0x000fe20000010057 */
[----:B------:R-:W-:Y:S01]  /*2bc60*/  FADD.FTZ R26, -R161, R225 ;  /* 0x000000e1a11a7221 */ /* 0x000fe20000010100 */
[C---:B------:R-:W-:Y:S01]  /*2bc70*/  FMUL.FTZ R9, R163.reuse, R9 ;  /* 0x00000009a3097220 */ /* 0x040fe20000410000 */
[C---:B------:R-:W-:Y:S01]  /*2bc80*/  FMUL.FTZ R8, R163.reuse, R8 ;  /* 0x00000008a3087220 */ /* 0x040fe20000410000 */
[C---:B------:R-:W-:Y:S01]  /*2bc90*/  FMUL.FTZ R181, R163.reuse, R181 ;  /* 0x000000b5a3b57220 */ /* 0x040fe20000410000 */
[C---:B------:R-:W-:Y:S01]  /*2bca0*/  FMUL.FTZ R180, R163.reuse, R180 ;  /* 0x000000b4a3b47220 */ /* 0x040fe20000410000 */
[C---:B------:R-:W-:Y:S01]  /*2bcb0*/  FMUL.FTZ R7, R163.reuse, R7 ;  /* 0x00000007a3077220 */ /* 0x040fe20000410000 */
[----:B------:R-:W-:Y:S01]  /*2bcc0*/  FMUL.FTZ R6, R163, R6 ;  /* 0x00000006a3067220 */ /* 0x000fe20000410000 */
[C---:B------:R-:W-:Y:S01]  /*2bcd0*/  FADD.FTZ R162, -R161.reuse, R219 ;  /* 0x000000dba1a27221 */ /* 0x040fe20000010100 */
[----:B------:R-:W-:Y:S01]  /*2bce0*/  F2FP.BF16.F32.PACK_AB R5, R4, R5 ;  /* 0x000000050405723e */ /* 0x000fe200000010ff */
[C---:B------:R-:W-:Y:S01]  /*2bcf0*/  FADD.FTZ R172, -R161.reuse, R172 ;  /* 0x000000aca1ac7221 */ /* 0x040fe20000010100 */
[----:B------:R-:W-:Y:S01]  /*2bd00*/  FADD.FTZ R171, -R161, R171 ;  /* 0x000000aba1ab7221 */ /* 0x000fe20000010100 */
        /* <DEDUP_REMOVED lines=19> */
[----:B------:R-:W-:Y:S01]  /*2be40*/  F2FP.BF16.F32.PACK_AB R28, R8, R9 ;  /* 0x00000009081c723e */ /* 0x000fe200000010ff */
        /* <DEDUP_REMOVED lines=33> */
[----:B--2---:R-:W-:-:S04]  /*2c060*/  @!P0 IMAD.WIDE R24, R18, 0x4, R24 ;  /* 0x0000000412188825 */ /* 0x004fc800078e0218 */
[----:B------:R-:W-:Y:S01]  /*2c070*/  FFMA.FTZ R9, R22, R149, R85 ;  /* 0x0000009516097223 */ /* 0x000fe20000010055 */
[----:B------:R-:W-:Y:S01]  /*2c080*/  F2FP.BF16.F32.PACK_AB R26, R23, R26 ;  /* 0x0000001a171a723e */ /* 0x000fe200000010ff */
[----:B------:R-:W-:Y:S01]  /*2c090*/  FMUL.FTZ R161, R163, R184 ;  /* 0x000000b8a3a17220 */ /* 0x000fe20000410000 */
[----:B------:R-:W-:Y:S01]  /*2c0a0*/  F2FP.BF16.F32.PACK_AB R29, R6, R7 ;  /* 0x00000007061d723e */ /* 0x000fe200000010ff */
[----:B0-----:R-:W-:-:S04]  /*2c0b0*/  IMAD.WIDE.U32 R22, R11, 0x10, R2 ;  /* 0x000000100b167825 */ /* 0x001fc800078e0002 */
        /* <DEDUP_REMOVED lines=13> */
[----:B------:R0:W-:Y:S01]  /*2c190*/  @!P0 STG.E desc[UR8][R24.64], R163 ;  /* 0x000000a318008986 */ /* 0x0001e2000c101908 */
[----:B------:R-:W-:Y:S01]  /*2c1a0*/  FFMA.FTZ R175, R175, R146, R82 ;  /* 0x00000092afaf7223 */ /* 0x000fe20000010052 */
[----:B------:R-:W-:Y:S01]  /*2c1b0*/  FFMA.FTZ R174, R174, R147, R83 ;  /* 0x00000093aeae7223 */ /* 0x000fe20000010053 */
[----:B------:R-:W-:Y:S01]  /*2c1c0*/  F2FP.BF16.F32.PACK_AB R6, R170, R27 ;  /* 0x0000001baa06723e */ /* 0x000fe200000010ff */
[----:B------:R1:W-:Y:S01]  /*2c1d0*/  STG.E.128 desc[UR8][R22.64], R28 ;  /* 0x0000001c16007986 */ /* 0x0003e2000c101d08 */
[----:B------:R-:W-:Y:S01]  /*2c1e0*/  FFMA.FTZ R178, R178, R143, R79 ;  /* 0x0000008fb2b27223 */ /* 0x000fe2000001004f */
[----:B------:R-:W-:Y:S01]  /*2c1f0*/  FFMA.FTZ R27, R161, R138, R74 ;  /* 0x0000008aa11b7223 */ /* 0x000fe2000001004a */
[----:B------:R-:W-:Y:S01]  /*2c200*/  FFMA.FTZ R182, R182, R139, R75 ;  /* 0x0000008bb6b67223 */ /* 0x000fe2000001004b */
[----:B------:R-:W-:Y:S01]  /*2c210*/  FFMA.FTZ R21, R176, R141, R77 ;  /* 0x0000008db0157223 */ /* 0x000fe2000001004d */
[----:B------:R-:W-:Y:S01]  /*2c220*/  F2FP.BF16.F32.PACK_AB R7, R174, R175 ;  /* 0x000000afae07723e */ /* 0x000fe200000010ff */
[----:B------:R-:W-:Y:S01]  /*2c230*/  FMUL.FTZ R172, R163, R195 ;  /* 0x000000c3a3ac7220 */ /* 0x000fe20000410000 */
[----:B------:R-:W-:Y:S01]  /*2c240*/  F2FP.BF16.F32.PACK_AB R4, R9, R4 ;  /* 0x000000040904723e */ /* 0x000fe200000010ff */
[----:B0-----:R-:W-:Y:S01]  /*2c250*/  FFMA.FTZ R25, R179, R142, R78 ;  /* 0x0000008eb3197223 */ /* 0x001fe2000001004e */
[----:B------:R-:W-:Y:S01]  /*2c260*/  FFMA.FTZ R24, R177, R140, R76 ;  /* 0x0000008cb1187223 */ /* 0x000fe2000001004c */
[----:B------:R-:W-:Y:S01]  /*2c270*/  IMAD.WIDE.U32 R176, R0, 0x10, R2 ;  /* 0x0000001000b07825 */ /* 0x000fe200078e0002 */
[----:B------:R-:W-:-:S03]  /*2c280*/  F2FP.BF16.F32.PACK_AB R27, R182, R27 ;  /* 0x0000001bb61b723e */ /* 0x000fc600000010ff */
[----:B------:R-:W-:Y:S01]  /*2c290*/  FMUL.FTZ R167, R163, R198 ;  /* 0x000000c6a3a77220 */ /* 0x000fe20000410000 */
[----:B------:R-:W-:Y:S01]  /*2c2a0*/  F2FP.BF16.F32.PACK_AB R25, R178, R25 ;  /* 0x00000019b219723e */ /* 0x000fe200000010ff */
[----:B------:R-:W-:Y:S01]  /*2c2b0*/  IMAD.WIDE.U32 R178, R173, 0x10, R2 ;  /* 0x00000010adb27825 */ /* 0x000fe200078e0002 */
[----:B------:R-:W-:Y:S01]  /*2c2c0*/  F2FP.BF16.F32.PACK_AB R24, R21, R24 ;  /* 0x000000181518723e */ /* 0x000fe200000010ff */
[----:B------:R-:W-:Y:S02]  /*2c2d0*/  STG.E.128 desc[UR8][R176.64], R4 ;  /* 0x00000004b0007986 */ /* 0x000fe4000c101d08 */
[----:B------:R-:W-:Y:S01]  /*2c2e0*/  FMUL.FTZ R185, R163, R185 ;  /* 0x000000b9a3b97220 */ /* 0x000fe20000410000 */
[----:B-1----:R-:W-:Y:S01]  /*2c2f0*/  FFMA.FTZ R30, R199, R112, R48 ;  /* 0x00000070c71e7223 */ /* 0x002fe20000010030 */
[----:B------:R-:W-:Y:S01]  /*2c300*/  FFMA.FTZ R23, R200, R113, R49 ;  /* 0x00000071c8177223 */ /* 0x000fe20000010031 */
[----:B------:R0:W-:Y:S01]  /*2c310*/  STG.E.128 desc[UR8][R178.64], R24 ;  /* 0x00000018b2007986 */ /* 0x0001e2000c101d08 */
[C---:B------:R-:W-:Y:S01]  /*2c320*/  FMUL.FTZ R186, R163.reuse, R186 ;  /* 0x000000baa3ba7220 */ /* 0x040fe20000410000 */
[C---:B------:R-:W-:Y:S01]  /*2c330*/  FMUL.FTZ R187, R163.reuse, R187 ;  /* 0x000000bba3bb7220 */ /* 0x040fe20000410000 */
[----:B------:R-:W-:Y:S01]  /*2c340*/  FMUL.FTZ R188, R163, R188 ;  /* 0x000000bca3bc7220 */ /* 0x000fe20000410000 */
[----:B------:R-:W-:Y:S01]  /*2c350*/  F2FP.BF16.F32.PACK_AB R30, R23, R30 ;  /* 0x0000001e171e723e */ /* 0x000fe200000010ff */
[C---:B------:R-:W-:Y:S01]  /*2c360*/  FMUL.FTZ R189, R163.reuse, R189 ;  /* 0x000000bda3bd7220 */ /* 0x040fe20000410000 */
[----:B------:R-:W1:Y:S01]  /*2c370*/  LDC.64 R22, c[0x0][0x380] ;  /* 0x0000e000ff167b82 */ /* 0x000e620000000a00 */
[C---:B------:R-:W-:Y:S01]  /*2c380*/  FMUL.FTZ R190, R163.reuse, R190 ;  /* 0x000000bea3be7220 */ /* 0x040fe20000410000 */
[C---:B------:R-:W-:Y:S01]  /*2c390*/  FMUL.FTZ R191, R163.reuse, R191 ;  /* 0x000000bfa3bf7220 */ /* 0x040fe20000410000 */
[C---:B------:R-:W-:Y:S01]  /*2c3a0*/  FMUL.FTZ R192, R163.reuse, R192 ;  /* 0x000000c0a3c07220 */ /* 0x040fe20000410000 */
[----:B------:R-:W-:Y:S01]  /*2c3b0*/  FFMA.FTZ R11, R172, R125, R61 ;  /* 0x0000007dac0b7223 */ /* 0x000fe2000001003d */
[C---:B------:R-:W-:Y:S01]  /*2c3c0*/  FMUL.FTZ R197, R163.reuse, R197 ;  /* 0x000000c5a3c57220 */ /* 0x040fe20000410000 */
[----:B------:R-:W-:Y:S01]  /*2c3d0*/  FMUL.FTZ R196, R163, R196 ;  /* 0x000000c4a3c47220 */ /* 0x000fe20000410000 */
[----:B------:R-:W-:Y:S01]  /*2c3e0*/  FFMA.FTZ R169, R169, R122, R58 ;  /* 0x0000007aa9a97223 */ /* 0x000fe2000001003a */
[----:B------:R-:W-:Y:S01]  /*2c3f0*/  FFMA.FTZ R194, R194, R123, R59 ;  /* 0x0000007bc2c27223 */ /* 0x000fe2000001003b */
[----:B------:R-:W-:Y:S01]  /*2c400*/  FFMA.FTZ R21, R184, R121, R57 ;  /* 0x00000079b8157223 */ /* 0x000fe20000010039 */
[C---:B------:R-:W-:Y:S01]  /*2c410*/  FMUL.FTZ R171, R163.reuse, R204 ;  /* 0x000000cca3ab7220 */ /* 0x040fe20000410000 */
[----:B------:R-:W-:Y:S01]  /*2c420*/  FMUL.FTZ R202, R163, R202 ;  /* 0x000000caa3ca7220 */ /* 0x000fe20000410000 */
[----:B0-----:R-:W-:Y:S01]  /*2c430*/  FFMA.FTZ R24, R165, R124, R60 ;  /* 0x0000007ca5187223 */ /* 0x001fe2000001003c */
        /* <DEDUP_REMOVED lines=58> */
[----:B------:R-:W-:Y:S02]  /*2c7e0*/  F2FP.BF16.F32.PACK_AB R5, R188, R187 ;  /* 0x000000bbbc05723e */ /* 0x000fe400000010ff */
        /* <DEDUP_REMOVED lines=11> */
[----:B------:R-:W-:Y:S01]  /*2c8a0*/  F2FP.BF16.F32.PACK_AB R170, R21, R170 ;  /* 0x000000aa15aa723e */ /* 0x000fe200000010ff */
[----:B-1----:R-:W-:Y:S01]  /*2c8b0*/  IMAD R18, R22, 0x4, R18 ;  /* 0x0000000416127824 */ /* 0x002fe200078e0212 */
[----:B------:R-:W-:Y:S01]  /*2c8c0*/  F2FP.BF16.F32.PACK_AB R169, R214, R169 ;  /* 0x000000a9d6a9723e */ /* 0x000fe200000010ff */
[----:B------:R0:W-:Y:S01]  /*2c8d0*/  STG.E.128 desc[UR8][R162.64], R28 ;  /* 0x0000001ca2007986 */ /* 0x0001e2000c101d08 */
[----:B------:R-:W-:-:S02]  /*2c8e0*/  F2FP.BF16.F32.PACK_AB R168, R212, R213 ;  /* 0x000000d5d4a8723e */ /* 0x000fc400000010ff */
[----:B------:R-:W-:Y:S02]  /*2c8f0*/  F2FP.BF16.F32.PACK_AB R179, R230, R223 ;  /* 0x000000dfe6b3723e */ /* 0x000fe400000010ff */
[----:B------:R-:W-:Y:S01]  /*2c900*/  F2FP.BF16.F32.PACK_AB R178, R224, R219 ;  /* 0x000000dbe0b2723e */ /* 0x000fe200000010ff */
[----:B------:R0:W-:Y:S01]  /*2c910*/  STG.E.128 desc[UR8][R174.64], R168 ;  /* 0x000000a8ae007986 */ /* 0x0001e2000c101d08 */
[----:B------:R-:W-:Y:S02]  /*2c920*/  F2FP.BF16.F32.PACK_AB R177, R222, R217 ;  /* 0x000000d9deb1723e */ /* 0x000fe400000010ff */
[----:B------:R-:W-:Y:S02]  /*2c930*/  F2FP.BF16.F32.PACK_AB R176, R0, R207 ;  /* 0x000000cf00b0723e */ /* 0x000fe400000010ff */
[----:B------:R-:W-:-:S03]  /*2c940*/  ISETP.GE.AND P0, PT, R18, R23, PT ;  /* 0x000000171200720c */ /* 0x000fc60003f06270 */
[----:B------:R0:W-:Y:S10]  /*2c950*/  STG.E.128 desc[UR8][R2.64], R176 ;  /* 0x000000b002007986 */ /* 0x0001f4000c101d08 */
[----:B------:R-:W-:Y:S05]  /*2c960*/  @!P0 BRA `(.L_x_16050) ;  /* 0xfffffd4000f88947 */ /* 0x000fea000383ffff */
[----:B------:R-:W-:Y:S05]  /*2c970*/  BSYNC B0 ;  /* 0x0000000000007941 */ /* 0x000fea0003800000 */
.L_x_15393:
[----:B------:R-:W-:Y:S05]  /*2c980*/  EXIT ;  /* 0x000000000000794d */ /* 0x000fea0003800000 */
.L_x_16049:
        /* <DEDUP_REMOVED lines=8> */
.L_x_16052:
[----:B------:R-:W-:Y:S05]  /*2ca10*/  BSYNC B1 ;  /* 0x0000000000017941 */ /* 0x000fea0003800000 */
.L_x_16051:
        /* <DEDUP_REMOVED lines=9> */
.L_x_16053:
[----:B------:R-:W-:Y:S02]  /*2cab0*/  IMAD.MOV.U32 R166, RZ, RZ, 0x4 ;  /* 0x00000004ffa67424 */ /* 0x000fe400078e00ff */
[----:B------:R-:W-:-:S04]  /*2cac0*/  IMAD.MOV.U32 R25, RZ, RZ, R163 ;  /* 0x000000ffff197224 */ /* 0x000fc800078e00a3 */
[----:B------:R-:W-:-:S05]  /*2cad0*/  FADD.FTZ R29, R28, R25 ;  /* 0x000000191c1d7221 */ /* 0x000fca0000010000 */
[----:B------:R-:W-:-:S07]  /*2cae0*/  MOV R165, R29 ;  /* 0x0000001d00a57202 */ /* 0x000fce0000000f00 */
[----:B------:R-:W-:Y:S05]  /*2caf0*/  WARPSYNC.COLLECTIVE R162, `(.L_x_16054) ;  /* 0x00000000a2087348 */ /* 0x000fea0003c00000 */
[----:B------:R0:W1:Y:S02]  /*2cb00*/  SHFL.BFLY P1, R163, R165, R166, R167 ;  /* 0x0c0000a6a5a37389 */ /* 0x00006400000200a7 */
[----:B01----:R-:W-:Y:S05]  /*2cb10*/  ENDCOLLECTIVE ;  /* 0x000000000000791b */ /* 0x003fea0003800000 */
.L_x_16054:
[----:B------:R-:W-:Y:S01]  /*2cb20*/  HFMA2 R166, -RZ, RZ, 0, 4.76837158203125e-07 ;  /* 0x00000008ffa67431 */ /* 0x000fe200000001ff */
[----:B------:R-:W-:-:S05]  /*2cb30*/  MOV R24, R163 ;  /* 0x000000a300187202 */ /* 0x000fca0000000f00 */
[----:B------:R-:W-:-:S04]  /*2cb40*/  FADD.FTZ R30, R29, R24 ;  /* 0x000000181d1e7221 */ /* 0x000fc80000010000 */
[----:B------:R-:W-:-:S07]  /*2cb50*/  IMAD.MOV.U32 R165, RZ, RZ, R30 ;  /* 0x000000ffffa57224 */ /* 0x000fce00078e001e */
[----:B------:R-:W-:Y:S05]  /*2cb60*/  WARPSYNC.COLLECTIVE R162, `(.L_x_16055) ;  /* 0x00000000a2087348 */ /* 0x000fea0003c00000 */
[----:B------:R0:W1:Y:S02]  /*2cb70*/  SHFL.BFLY P1, R163, R165, R166, R167 ;  /* 0x0c0000a6a5a37389 */ /* 0x00006400000200a7 */
[----:B01----:R-:W-:Y:S05]  /*2cb80*/  ENDCOLLECTIVE ;  /* 0x000000000000791b */ /* 0x003fea0003800000 */
.L_x_16055:
        /* <DEDUP_REMOVED lines=8> */
.L_x_16056:
        /* <DEDUP_REMOVED lines=136> */
.L_x_16057:
[----:B------:R-:W-:Y:S02]  /*2d490*/  IMAD.MOV.U32 R166, RZ, RZ, 0x2 ;  /* 0x00000002ffa67424 */ /* 0x000fe400078e00ff */
[----:B------:R-:W-:-:S04]  /*2d4a0*/  IMAD.MOV.U32 R29, RZ, RZ, R163 ;  /* 0x000000ffff1d7224 */ /* 0x000fc800078e00a3 */
[----:B------:R-:W-:-:S05]  /*2d4b0*/  FADD.FTZ R29, R24, R29 ;  /* 0x0000001d181d7221 */ /* 0x000fca0000010000 */
[----:B------:R-:W-:-:S07]  /*2d4c0*/  MOV R165, R29 ;  /* 0x0000001d00a57202 */ /* 0x000fce0000000f00 */
[----:B------:R-:W-:Y:S05]  /*2d4d0*/  WARPSYNC.COLLECTIVE R162, `(.L_x_16058) ;  /* 0x00000000a2087348 */ /* 0x000fea0003c00000 */
[----:B------:R0:W1:Y:S02]  /*2d4e0*/  SHFL.BFLY P1, R163, R165, R166, R167 ;  /* 0x0c0000a6a5a37389 */ /* 0x00006400000200a7 */
[----:B01----:R-:W-:Y:S05]  /*2d4f0*/  ENDCOLLECTIVE ;  /* 0x000000000000791b */ /* 0x003fea0003800000 */
.L_x_16058:
[----:B------:R-:W-:Y:S01]  /*2d500*/  HFMA2 R166, -RZ, RZ, 0, 2.384185791015625e-07 ;  /* 0x00000004ffa67431 */ /* 0x000fe200000001ff */
[----:B------:R-:W-:-:S05]  /*2d510*/  MOV R26, R163 ;  /* 0x000000a3001a7202 */ /* 0x000fca0000000f00 */
[----:B------:R-:W-:-:S04]  /*2d520*/  FADD.FTZ R26, R29, R26 ;  /* 0x0000001a1d1a7221 */ /* 0x000fc80000010000 */
[----:B------:R-:W-:-:S07]  /*2d530*/  IMAD.MOV.U32 R165, RZ, RZ, R26 ;  /* 0x000000ffffa57224 */ /* 0x000fce00078e001a */
[----:B------:R-:W-:Y:S05]  /*2d540*/  WARPSYNC.COLLECTIVE R162, `(.L_x_16059) ;  /* 0x00000000a2087348 */ /* 0x000fea0003c00000 */
[----:B------:R0:W1:Y:S02]  /*2d550*/  SHFL.BFLY P1, R163, R165, R166, R167 ;  /* 0x0c0000a6a5a37389 */ /* 0x00006400000200a7 */
[----:B01----:R-:W-:Y:S05]  /*2d560*/  ENDCOLLECTIVE ;  /* 0x000000000000791b */ /* 0x003fea0003800000 */
.L_x_16059:
[----:B------:R-:W-:Y:S02]  /*2d570*/  IMAD.MOV.U32 R166, RZ, RZ, 0x8 ;  /* 0x00000008ffa67424 */ /* 0x000fe400078e00ff */
[----:B------:R-:W-:-:S04]  /*2d580*/  IMAD.MOV.U32 R161, RZ, RZ, R163 ;  /* 0x000000ffffa17224 */ /* 0x000fc800078e00a3 */
[----:B------:R-:W-:-:S05]  /*2d590*/  FADD.FTZ R161, R26, R161 ;  /* 0x000000a11aa17221 */ /* 0x000fca0000010000 */
[----:B------:R-:W-:-:S07]  /*2d5a0*/  MOV R165, R161 ;  /* 0x000000a100a57202 */ /* 0x000fce0000000f00 */
[----:B------:R-:W-:Y:S05]  /*2d5b0*/  WARPSYNC.COLLECTIVE R162, `(.L_x_16060) ;  /* 0x00000000a2087348 */ /* 0x000fea0003c00000 */
[----:B------:R0:W1:Y:S02]  /*2d5c0*/  SHFL.BFLY P1, R163, R165, R166, R167 ;  /* 0x0c0000a6a5a37389 */ /* 0x00006400000200a7 */
[----:B01----:R-:W-:Y:S05]  /*2d5d0*/  ENDCOLLECTIVE ;  /* 0x000000000000791b */ /* 0x003fea0003800000 */
.L_x_16060:
[----:B------:R-:W-:Y:S01]  /*2d5e0*/  HFMA2 R166, -RZ, RZ, 0, 9.5367431640625e-07 ;  /* 0x00000010ffa67431 */ /* 0x000fe200000001ff */
[----:B------:R-:W-:-:S05]  /*2d5f0*/  MOV R28, R163 ;  /* 0x000000a3001c7202 */ /* 0x000fca0000000f00 */
[----:B------:R-:W-:-:S04]  /*2d600*/  FADD.FTZ R30, R161, R28 ;  /* 0x0000001ca11e7221 */ /* 0x000fc80000010000 */
[----:B------:R-:W-:-:S07]  /*2d610*/  IMAD.MOV.U32 R165, RZ, RZ, R30 ;  /* 0x000000ffffa57224 */ /* 0x000fce00078e001e */
[----:B------:R-:W-:Y:S05]  /*2d620*/  WARPSYNC.COLLECTIVE R162, `(.L_x_16061) ;  /* 0x00000000a2087348 */ /* 0x000fea0003c00000 */
[----:B------:R0:W1:Y:S02]  /*2d630*/  SHFL.BFLY P1, R163, R165, R166, R167 ;  /* 0x0c0000a6a5a37389 */ /* 0x00006400000200a7 */
[----:B01----:R-:W-:Y:S05]  /*2d640*/  ENDCOLLECTIVE ;  /* 0x000000000000791b */ /* 0x003fea0003800000 */
.L_x_16061:
[----:B------:R-:W-:Y:S05]  /*2d650*/  BRA `(.L_x_16062) ;  /* 0xffffffe000b47947 */ /* 0x000fea000383ffff */
.L_x_16063:
        /* <DEDUP_REMOVED lines=10> */
.L_x_71461:


//--------------------- .text._ZN10layer_norm13ln_fwd_kernelINS_13Kernel_traitsIf13__nv_bfloat16S2_S2_fjLj2048ELj1ELj4ELj1ELj16ENS_18Kernel_traits_baseILj2048EfS2_S2_S2_fjLj128EEEEELb1ELb0ELb1ELb0EEEvNS_9FwdParamsE --------------------------
	.section	.text._ZN10layer_norm13ln_fwd_kernelINS_13Kernel_traitsIf13__nv_bfloat16S2_S2_fjLj2048ELj1ELj4ELj1ELj16ENS_18Kernel_traits_baseILj2048EfS2_S2_S2_fjLj128EEEEELb1ELb0ELb1ELb0EEEvNS_9FwdParamsE,"ax",@progbits
	.align	128
        .global         _ZN10layer_norm13ln_fwd_kernelINS_13Kernel_traitsIf13__nv_bfloat16S2_S2_fjLj2048ELj1ELj4ELj1ELj16ENS_18Kernel_traits_baseILj2048EfS2_S2_S2_fjLj128EEEEELb1ELb0ELb1ELb0EEEvNS_9FwdParamsE
        .type           _ZN10layer_norm13ln_fwd_kernelINS_13Kernel_traitsIf13__nv_bfloat16S2_S2_fjLj2048ELj1ELj4ELj1ELj16ENS_18Kernel_traits_baseILj2048EfS2_S2_S2_fjLj128EEEEELb1ELb0ELb1ELb0EEEvNS_9FwdParamsE,@function
        .size           _ZN10layer_norm13ln_fwd_kernelINS_13Kernel_traitsIf13__nv_bfloat16S2_S2_fjLj2048ELj1ELj4ELj1ELj16ENS_18Kernel_traits_baseILj2048EfS2_S2_S2_fjLj128EEEEELb1ELb0ELb1ELb0EEEvNS_9FwdParamsE,(.L_x_71462 - _ZN10layer_norm13ln_fwd_kernelINS_13Kernel_traitsIf13__nv_bfloat16S2_S2_fjLj2048ELj1ELj4ELj1ELj16ENS_18Kernel_traits_baseILj2048EfS2_S2_S2_fjLj128EEEEELb1ELb0ELb1ELb0EEEvNS_9FwdParamsE)
        .other          _ZN10layer_norm13ln_fwd_kernelINS_13Kernel_traitsIf13__nv_bfloat16S2_S2_fjLj2048ELj1ELj4ELj1ELj16ENS_18Kernel_traits_baseILj2048EfS2_S2_S2_fjLj128EEEEELb1ELb0ELb1ELb0EEEvNS_9FwdParamsE,@"STO_CUDA_ENTRY STV_DEFAULT"
_ZN10layer_norm13ln_fwd_kernelINS_13Kernel_traitsIf13__nv_bfloat16S2_S2_fjLj2048ELj1ELj4ELj1ELj16ENS_18Kernel_traits_baseILj2048EfS2_S2_S2_fjLj128EEEEELb1ELb0ELb1ELb0EEEvNS_9FwdParamsE:
.text._ZN10layer_norm13ln_fwd_kernelINS_13Kernel_traitsIf13__nv_bfloat16S2_S2_fjLj2048ELj1ELj4ELj1ELj16ENS_18Kernel_traits_baseILj2048EfS2_S2_S2_fjLj128EEEEELb1ELb0ELb1ELb0EEEvNS_9FwdParamsE:
        /* <DEDUP_REMOVED lines=14> */
[----:B------:R-:W0:Y:S03]  /*00e0*/  @P0 LDC R11, c[0x0][0x460] ;  /* 0x00011800ff0b0b82 */ /* 0x000e260000000800 */
[----:B----4-:R1:W0:Y:S01]  /*00f0*/  @P0 LDG.E.64 R6, desc[UR8][R2.64] ;  /* 0x0000000802060981 */ /* 0x010222000c1e1b00 */
[----:B------:R-:W-:Y:S01]  /*0100*/  UISETP.NE.U32.AND UP0, UPT, UR10, URZ, UPT ;  /* 0x000000ff0a00728c */ /* 0x000fe2000bf05070 */
[----:B------:R-:W-:Y:S03]  /*0110*/  BSSY.RECONVERGENT B0, `(.L_x_16064) ;  /* 0x00000c6000007945 */ /* 0x000fe60003800200 */
[----:B------:R-:W3:Y:S01]  /*0120*/  S2UR UR5, SR_CTAID.X ;  /* 0x00000000000579c3 */ /* 0x000ee20000002500 */
[----:B------:R-:W-:Y:S01]  /*0130*/  UISETP.NE.AND.EX UP0, UPT, UR11, URZ, UPT, UP0 ;  /* 0x000000ff0b00728c */ /* 0x000fe2000bf05300 */
[----:B-----5:R-:W-:-:S02]  /*0140*/  SHF.R.S32.HI R0, RZ, 0x1f, R13 ;  /* 0x0000001fff007819 */ /* 0x020fc4000001140d */
[----:B------:R-:W-:Y:S02]  /*0150*/  LOP3.LUT R29, R170, 0x1f, RZ, 0xc0, !PT ;  /* 0x0000001faa1d7812 */ /* 0x000fe400078ec0ff */
[----:B------:R-:W-:Y:S02]  /*0160*/  LEA.HI R0, R0, R13, RZ, 0x3 ;  /* 0x0000000d00007211 */ /* 0x000fe400078f18ff */
[----:B------:R-:W4:Y:S01]  /*0170*/  LDC R169, c[0x0][0x360] ;  /* 0x0000d800ffa97b82 */ /* 0x000f220000000800 */
[----:B-1----:R-:W-:-:S04]  /*0180*/  LOP3.LUT R3, R29, 0x1f, RZ, 0x3c, !PT ;  /* 0x0000001f1d037812 */ /* 0x002fc800078e3cff */
[----:B------:R-:W-:Y:S01]  /*0190*/  LEA.HI.SX32 R0, R0, R3, 0x1d ;  /* 0x0000000300007211 */ /* 0x000fe200078feaff */
[----:B---3--:R-:W-:Y:S02]  /*01a0*/  USHF.L.U32 UR4, UR5, 0x2, URZ ;  /* 0x0000000205047899 */ /* 0x008fe400080006ff */
[--C-:B----4-:R-:W-:Y:S01]  /*01b0*/  IMAD R169, R169, UR5, R170.reuse ;  /* 0x00000005a9a97c24 */ /* 0x110fe2000f8e02aa */
[----:B------:R-:W-:-:S04]  /*01c0*/  SHF.R.U32.HI R170, RZ, 0x5, R170 ;  /* 0x00000005ffaa7819 */ /* 0x000fc800000116aa */
[----:B------:R-:W-:Y:S02]  /*01d0*/  LOP3.LUT R170, R170, UR4, RZ, 0xfc, !PT ;  /* 0x00000004aaaa7c12 */ /* 0x000fe4000f8efcff */
[----:B--2---:R-:W-:Y:S02]  /*01e0*/  @P0 R2UR UR6, R4 ;  /* 0x00000000040602ca */ /* 0x004fe400000e0000 */
[----:B------:R-:W-:Y:S02]  /*01f0*/  @P0 R2UR UR7, R5 ;  /* 0x00000000050702ca */ /* 0x000fe400000e0000 */
[----:B0-----:R-:W-:-:S05]  /*0200*/  @P0 IADD3 R2, P1, PT, R6, R11, RZ ;  /* 0x0000000b06020210 */ /* 0x001fca0007f3e0ff */
[----:B------:R-:W-:-:S04]  /*0210*/  @P0 IMAD.X R9, RZ, RZ, R7, P1 ;  /* 0x000000ffff090224 */ /* 0x000fc800008e0607 */
[----:B------:R-:W-:Y:S01]  /*0220*/  UIADD3 UR15, UPT, UPT, UR6, -0x61c88647, URZ ;  /* 0x9e3779b9060f7890 */ /* 0x000fe2000fffe0ff */
[--C-:B------:R-:W-:Y:S01]  /*0230*/  SHF.R.U64 R168, R2, 0x2, R9.reuse ;  /* 0x0000000202a87819 */ /* 0x100fe20000001209 */
[----:B------:R-:W-:Y:S01]  /*0240*/  UIADD3 UR16, UPT, UPT, UR7, -0x4498517b, URZ ;  /* 0xbb67ae8507107890 */ /* 0x000fe2000fffe0ff */
[----:B------:R-:W-:Y:S01]  /*0250*/  SHF.R.U32.HI R3, RZ, 0x2, R9 ;  /* 0x00000002ff037819 */ /* 0x000fe20000011609 */
[----:B------:R-:W-:Y:S02]  /*0260*/  UIADD3 UR17, UPT, UPT, UR6, 0x3c6ef372, URZ ;  /* 0x3c6ef37206117890 */ /* 0x000fe4000fffe0ff */
        /* <DEDUP_REMOVED lines=36> */
[----:B------:R-:W4:Y:S08]  /*04b0*/  @P4 LDC.64 R18, c[0x0][0x438] ;  /* 0x00010e00ff124b82 */ /* 0x000f300000000a00 */
[----:B------:R-:W4:Y:S08]  /*04c0*/  @P5 LDC.64 R20, c[0x0][0x3d0] ;  /* 0x0000f400ff145b82 */ /* 0x000f300000000a00 */
[----:B------:R-:W4:Y:S01]  /*04d0*/  @P5 LDC.64 R22, c[0x0][0x438] ;  /* 0x00010e00ff165b82 */ /* 0x000f220000000a00 */
[C---:B--2---:R-:W-:Y:S01]  /*04e0*/  @P2 IMAD.WIDE.U32 R8, R29.reuse, 0x20, R8 ;  /* 0x000000201d082825 */ /* 0x044fe200078e0008 */
[----:B------:R2:W5:Y:S03]  /*04f0*/  @P1 LD.E.128 R148, desc[UR8][R6.64+0x10] ;  /* 0x0000100806941980 */ /* 0x000566000c101d00 */
[C---:B---3--:R-:W-:Y:S01]  /*0500*/  @P2 IMAD.WIDE.U32 R10, R29.reuse, 0x20, R10 ;  /* 0x000000201d0a2825 */ /* 0x048fe200078e000a */
[----:B------:R3:W5:Y:S02]  /*0510*/  @P2 LDG.E.128 R144, desc[UR8][R8.64] ;  /* 0x0000000808902981 */ /* 0x000764000c1e1d00 */
[----:B-1----:R-:W1:Y:S01]  /*0520*/  @P6 LDC.64 R4, c[0x0][0x3d0] ;  /* 0x0000f400ff046b82 */ /* 0x002e620000000a00 */
[----:B------:R-:W-:Y:S01]  /*0530*/  @P2 VIADD R29, R29, 0x20 ;  /* 0x000000201d1d2836 */ /* 0x000fe20000000000 */
[----:B------:R3:W5:Y:S06]  /*0540*/  @P2 LDG.E.128 R140, desc[UR8][R8.64+0x10] ;  /* 0x00001008088c2981 */ /* 0x00076c000c1e1d00 */
[----:B------:R-:W3:Y:S01]  /*0550*/  @P6 LDC.64 R24, c[0x0][0x438] ;  /* 0x00010e00ff186b82 */ /* 0x000ee20000000a00 */
[C---:B0-----:R-:W-:Y:S01]  /*0560*/  @P3 IMAD.WIDE.U32 R12, R29.reuse, 0x20, R12 ;  /* 0x000000201d0c3825 */ /* 0x041fe200078e000c */
[----:B------:R0:W5:Y:S03]  /*0570*/  @P2 LD.E.128 R136, desc[UR8][R10.64] ;  /* 0x000000080a882980 */ /* 0x000166000c101d00 */
[----:B----4-:R-:W-:-:S03]  /*0580*/  @P3 IMAD.WIDE.U32 R14, R29, 0x20, R14 ;  /* 0x000000201d0e3825 */ /* 0x010fc600078e000e */
[----:B--2---:R-:W2:Y:S01]  /*0590*/  @P0 LDC.64 R6, c[0x0][0x3d0] ;  /* 0x0000f400ff060b82 */ /* 0x004ea20000000a00 */
[----:B------:R-:W-:Y:S01]  /*05a0*/  @P3 IADD3 R29, PT, PT, R29, 0x20, RZ ;  /* 0x000000201d1d3810 */ /* 0x000fe20007ffe0ff */
[----:B------:R0:W5:Y:S06]  /*05b0*/  @P2 LD.E.128 R132, desc[UR8][R10.64+0x10] ;  /* 0x000010080a842980 */ /* 0x00016c000c101d00 */
[----:B------:R-:W4:Y:S01]  /*05c0*/  @P0 LDC.64 R26, c[0x0][0x438] ;  /* 0x00010e00ff1a0b82 */ /* 0x000f220000000a00 */
[C---:B------:R-:W-:Y:S01]  /*05d0*/  @P4 IMAD.WIDE.U32 R16, R29.reuse, 0x20, R16 ;  /* 0x000000201d104825 */ /* 0x040fe200078e0010 */
        /* <DEDUP_REMOVED lines=8> */
[----:B------:R0:W5:Y:S03]  /*0660*/  @P4 LDG.E.128 R112, desc[UR8][R16.64] ;  /* 0x0000000810704981 */ /* 0x000166000c1e1d00 */
[----:B------:R-:W-:Y:S01]  /*0670*/  @P5 VIADD R29, R29, 0x20 ;  /* 0x000000201d1d5836 */ /* 0x000fe20000000000 */
[----:B------:R0:W5:Y:S03]  /*0680*/  @P4 LDG.E.128 R108, desc[UR8][R16.64+0x10] ;  /* 0x00001008106c4981 */ /* 0x000166000c1e1d00 */
[C---:B-1----:R-:W-:Y:S01]  /*0690*/  @P6 IMAD.WIDE.U32 R4, R29.reuse, 0x20, R4 ;  /* 0x000000201d046825 */ /* 0x042fe200078e0004 */
[----:B------:R0:W5:Y:S03]  /*06a0*/  @P4 LD.E.128 R104, desc[UR8][R18.64] ;  /* 0x0000000812684980 */ /* 0x000166000c101d00 */
[C---:B---3--:R-:W-:Y:S01]  /*06b0*/  @P6 IMAD.WIDE.U32 R24, R29.reuse, 0x20, R24 ;  /* 0x000000201d186825 */ /* 0x048fe200078e0018 */
[----:B------:R-:W-:Y:S01]  /*06c0*/  @P6 IADD3 R29, PT, PT, R29, 0x20, RZ ;  /* 0x000000201d1d6810 */ /* 0x000fe20007ffe0ff */
[----:B------:R0:W5:Y:S04]  /*06d0*/  @P4 LD.E.128 R100, desc[UR8][R18.64+0x10] ;  /* 0x0000100812644980 */ /* 0x000168000c101d00 */
[C---:B--2---:R-:W-:Y:S01]  /*06e0*/  @P0 IMAD.WIDE.U32 R6, R29.reuse, 0x20, R6 ;  /* 0x000000201d060825 */ /* 0x044fe200078e0006 */
[----:B------:R0:W5:Y:S03]  /*06f0*/  @P5 LDG.E.128 R96, desc[UR8][R20.64] ;  /* 0x0000000814605981 */ /* 0x000166000c1e1d00 */
[C---:B----4-:R-:W-:Y:S01]  /*0700*/  @P0 IMAD.WIDE.U32 R26, R29.reuse, 0x20, R26 ;  /* 0x000000201d1a0825 */ /* 0x050fe200078e001a */
        /* <DEDUP_REMOVED lines=23> */
.L_x_16065:
        /* <DEDUP_REMOVED lines=17> */
[----:B-1----:R-:W-:-:S04]  /*0990*/  @P5 IMAD.WIDE.U32 R6, R29, 0x20, R6 ;  /* 0x000000201d065825 */ /* 0x002fc800078e0006 */
[----:B------:R-:W1:Y:S01]  /*09a0*/  @P1 LDC.64 R14, c[0x0][0x3d0] ;  /* 0x0000f400ff0e1b82 */ /* 0x000e620000000a00 */
[----:B------:R-:W-:Y:S01]  /*09b0*/  @P5 VIADD R29, R29, 0x20 ;  /* 0x000000201d1d5836 */ /* 0x000fe20000000000 */
[----:B------:R0:W5:Y:S03]  /*09c0*/  @P5 LDG.E.128 R144, desc[UR8][R6.64] ;  /* 0x0000000806905981 */ /* 0x000166000c1e1d00 */
[C---:B--2---:R-:W-:Y:S01]  /*09d0*/  @P4 IMAD.WIDE.U32 R8, R29.reuse, 0x20, R8 ;  /* 0x000000201d084825 */ /* 0x044fe200078e0008 */
[----:B------:R-:W-:Y:S01]  /*09e0*/  @P4 IADD3 R29, PT, PT, R29, 0x20, RZ ;  /* 0x000000201d1d4810 */ /* 0x000fe20007ffe0ff */
[----:B------:R2:W5:Y:S01]  /*09f0*/  @P5 LDG.E.128 R140, desc[UR8][R6.64+0x10] ;  /* 0x00001008068c5981 */ /* 0x000562000c1e1d00 */
[----:B------:R-:W4:Y:S03]  /*0a00*/  @P0 LDC.64 R16, c[0x0][0x3d0] ;  /* 0x0000f400ff100b82 */ /* 0x000f260000000a00 */
[C---:B---3--:R-:W-:Y:S01]  /*0a10*/  @P3 IMAD.WIDE.U32 R10, R29.reuse, 0x20, R10 ;  /* 0x000000201d0a3825 */ /* 0x048fe200078e000a */
[----:B------:R2:W5:Y:S03]  /*0a20*/  @P4 LDG.E.128 R128, desc[UR8][R8.64] ;  /* 0x0000000808804981 */ /* 0x000566000c1e1d00 */
[----:B------:R-:W-:Y:S01]  /*0a30*/  @P3 VIADD R29, R29, 0x20 ;  /* 0x000000201d1d3836 */ /* 0x000fe20000000000 */
[----:B------:R-:W3:Y:S01]  /*0a40*/  @P6 LDC.64 R18, c[0x0][0x3d0] ;  /* 0x0000f400ff126b82 */ /* 0x000ee20000000a00 */
[----:B------:R2:W5:Y:S02]  /*0a50*/  @P4 LDG.E.128 R124, desc[UR8][R8.64+0x10] ;  /* 0x00001008087c4981 */ /* 0x000564000c1e1d00 */
[----:B0-----:R-:W-:-:S02]  /*0a60*/  @P2 IMAD.WIDE.U32 R12, R29, 0x20, R12 ;  /* 0x000000201d0c2825 */ /* 0x001fc400078e000c */
[----:B------:R2:W5:Y:S02]  /*0a70*/  @P3 LDG.E.128 R112, desc[UR8][R10.64] ;  /* 0x000000080a703981 */ /* 0x000564000c1e1d00 */
[----:B------:R-:W-:Y:S02]  /*0a80*/  @P2 VIADD R29, R29, 0x20 ;  /* 0x000000201d1d2836 */ /* 0x000fe40000000000 */
[----:B------:R2:W5:Y:S02]  /*0a90*/  @P3 LDG.E.128 R108, desc[UR8][R10.64+0x10] ;  /* 0x000010080a6c3981 */ /* 0x000564000c1e1d00 */
[C---:B-1----:R-:W-:Y:S01]  /*0aa0*/  @P1 IMAD.WIDE.U32 R14, R29.reuse, 0x20, R14 ;  /* 0x000000201d0e1825 */ /* 0x042fe200078e000e */
[----:B------:R-:W-:Y:S01]  /*0ab0*/  @P1 IADD3 R29, PT, PT, R29, 0x20, RZ ;  /* 0x000000201d1d1810 */ /* 0x000fe20007ffe0ff */
[----:B------:R2:W5:Y:S04]  /*0ac0*/  @P2 LDG.E.128 R96, desc[UR8][R12.64] ;  /* 0x000000080c602981 */ /* 0x000568000c1e1d00 */
        /* <DEDUP_REMOVED lines=42> */
.L_x_16066:
[----:B------:R-:W-:Y:S05]  /*0d70*/  BSYNC.RECONVERGENT B0 ;  /* 0x0000000000007941 */ /* 0x000fea0003800200 */
.L_x_16064:
[----:B------:R-:W1:Y:S02]  /*0d80*/  LDCU UR4, c[0x0][0x384] ;  /* 0x00007080ff0477ac */ /* 0x000e640008000800 */
[----:B-1----:R-:W-:-:S13]  /*0d90*/  ISETP.GE.AND P0, PT, R170, UR4, PT ;  /* 0x00000004aa007c0c */ /* 0x002fda000bf06270 */
[----:B------:R-:W-:Y:S05]  /*0da0*/  @P0 EXIT ;  /* 0x000000000000094d */ /* 0x000fea0003800000 */
[----:B0-----:R-:W-:Y:S01]  /*0db0*/  IMAD.HI.U32 R4, R169, -0x326172a9, RZ ;  /* 0xcd9e8d57a9047827 */ /* 0x001fe200078e00ff */
[----:B------:R-:W-:Y:S01]  /*0dc0*/  BSSY B0, `(.L_x_16067) ;  /* 0x00030bd000007945 */ /* 0x000fe20003800000 */
[----:B------:R-:W-:Y:S01]  /*0dd0*/  LOP3.LUT R2, R2, 0x3, RZ, 0xc0, !PT ;  /* 0x0000000302027812 */ /* 0x000fe200078ec0ff */
[----:B------:R-:W0:Y:S01]  /*0de0*/  LDCU UR10, c[0x0][0x404] ;  /* 0x00008080ff0a77ac */ /* 0x000e220008000800 */
[C---:B------:R-:W-:Y:S01]  /*0df0*/  IMAD.HI.U32 R5, R168.reuse, -0x2daee0ad, RZ ;  /* 0xd2511f53a8057827 */ /* 0x040fe200078e00ff */
        /* <DEDUP_REMOVED lines=59> */
[----:B------:R-:W-:Y:S01]  /*11b0*/  IMAD.MOV.U32 R4, RZ, RZ, RZ ;  /* 0x000000ffff047224 */ /* 0x000fe200078e00ff */
[----:B------:R-:W-:Y:S01]  /*11c0*/  LOP3.LUT R29, R8, UR31, R29, 0x96, !PT ;  /* 0x0000001f081d7c12 */ /* 0x000fe2000f8e961d */
[----:B------:R-:W-:Y:S02]  /*11d0*/  IMAD R220, R9, -0x2daee0ad, RZ ;  /* 0xd2511f5309dc7824 */ /* 0x000fe400078e02ff */
[----:B01234-:R-:W-:-:S07]  /*11e0*/  IMAD R30, R6, -0x326172a9, RZ ;  /* 0xcd9e8d57061e7824 */ /* 0x01ffce00078e02ff */
.L_x_17043:
        /* <DEDUP_REMOVED lines=8> */
[----:B-1----:R-:W-:Y:S01]  /*1270*/  IMAD R223, R170, R221, RZ ;  /* 0x000000ddaadf7224 */ /* 0x002fe200078e02ff */
[----:B------:R-:W-:Y:S01]  /*1280*/  BSSY.RECONVERGENT B1, `(.L_x_16068) ;  /* 0x00005d1000017945 */ /* 0x000fe20003800200 */
[----:B------:R-:W1:Y:S02]  /*1290*/  S2R R227, SR_TID.X ;  /* 0x0000000000e37919 */ /* 0x000e640000002100 */
[----:B-1----:R-:W-:Y:S02]  /*12a0*/  LOP3.LUT R227, R227, 0x1f, RZ, 0xc0, !PT ;  /* 0x0000001fe3e37812 */ /* 0x002fe400078ec0ff */
[----:B--2---:R-:W-:-:S13]  /*12b0*/  ISETP.GE.AND P0, PT, R225, 0x1, PT ;  /* 0x00000001e100780c */ /* 0x004fda0003f06270 */
[----:B------:R-:W-:-:S05]  /*12c0*/  @P0 IADD3 R224, PT, PT, R225, -0x1, RZ ;  /* 0xffffffffe1e00810 */ /* 0x000fca0007ffe0ff */
[----:B------:R-:W-:Y:S01]  /*12d0*/  @P0 IMAD R226, R224, R221, RZ ;  /* 0x000000dde0e20224 */ /* 0x000fe200078e02ff */
[----:B------:R-:W-:-:S04]  /*12e0*/  SHF.R.S32.HI R224, RZ, 0x1f, R223 ;  /* 0x0000001fffe07819 */ /* 0x000fc800000114df */
[----:B------:R-:W-:Y:S02]  /*12f0*/  @P0 SHF.R.S32.HI R167, RZ, 0x1f, R226 ;  /* 0x0000001fffa70819 */ /* 0x000fe400000114e2 */
[----:B------:R-:W-:Y:S01]  /*1300*/  LEA.HI R224, R224, R223, RZ, 0x3 ;  /* 0x000000dfe0e07211 */ /* 0x000fe200078f18ff */
[----:B------:R-:W-:Y:S01]  /*1310*/  IMAD.MOV.U32 R223, RZ, RZ, RZ ;  /* 0x000000ffffdf7224 */ /* 0x000fe200078e00ff */
[----:B------:R-:W-:Y:S02]  /*1320*/  @P0 LEA.HI R167, R167, R226, RZ, 0x3 ;  /* 0x000000e2a7a70211 */ /* 0x000fe400078f18ff */
[-C--:B------:R-:W-:Y:S02]  /*1330*/  LEA.HI.SX32 R224, R224, R227.reuse, 0x1d ;  /* 0x000000e3e0e07211 */ /* 0x080fe400078feaff */
[----:B------:R-:W-:Y:S01]  /*1340*/  @P0 LEA.HI.SX32 R223, R167, R227, 0x1d ;  /* 0x000000e3a7df0211 */ /* 0x000fe200078feaff */
[----:B0-----:R-:W-:Y:S06]  /*1350*/  @!P4 BRA `(.L_x_16069) ;  /* 0x0000005c000cc947 */ /* 0x001fec0003800000 */
[----:B------:R-:W-:Y:S04]  /*1360*/  BSSY.RECONVERGENT B2, `(.L_x_16070) ;  /* 0x0000005000027945 */ /* 0x000fe80003800200 */
[----:B------:R-:W-:Y:S05]  /*1370*/  @!P0 BRA `(.L_x_16071) ;  /* 0x00000000000c8947 */ /* 0x000fea0003800000 */
[----:B------:R-:W0:Y:S02]  /*1380*/  LDC.64 R32, c[0x0][0x390] ;  /* 0x0000e400ff207b82 */ /* 0x000e240000000a00 */
[----:B0-----:R-:W-:-:S06]  /*1390*/  IMAD.WIDE.U32 R32, R223, 0x10, R32 ;  /* 0x00000010df207825 */ /* 0x001fcc00078e0020 */
[----:B------:R-:W5:Y:S02]  /*13a0*/  LDG.E.128 R32, desc[UR8][R32.64] ;  /* 0x0000000820207981 */ /* 0x000f64000c1e1d00 */
.L_x_16071:
[----:B------:R-:W-:Y:S05]  /*13b0*/  BSYNC.RECONVERGENT B2 ;  /* 0x0000000000027941 */ /* 0x000fea0003800200 */
.L_x_16070:
        /* <DEDUP_REMOVED lines=28> */
.L_x_16077:
        /* <DEDUP_REMOVED lines=13> */
.L_x_16079:
[----:B------:R-:W-:Y:S05]  /*1650*/  BSYNC.RECONVERGENT B4 ;  /* 0x0000000000047941 */ /* 0x000fea0003800200 */
.L_x_16078:
        /* <DEDUP_REMOVED lines=41> */
.L_x_16076:
[----:B------:R-:W-:Y:S05]  /*18f0*/  BSYNC.RECONVERGENT B3 ;  /* 0x0000000000037941 */ /* 0x000fea0003800200 */
.L_x_16075:
        /* <DEDUP_REMOVED lines=11> */
.L_x_16074:
[----:B------:R-:W-:Y:S05]  /*19b0*/  BSYNC.RECONVERGENT B2 ;  /* 0x0000000000027941 */ /* 0x000fea0003800200 */
.L_x_16073:
        /* <DEDUP_REMOVED lines=23> */
.L_x_16084:
        /* <DEDUP_REMOVED lines=13> */
.L_x_16086:
[----:B------:R-:W-:Y:S05]  /*1c00*/  BSYNC.RECONVERGENT B4 ;  /* 0x0000000000047941 */ /* 0x000fea0003800200 */
.L_x_16085:
        /* <DEDUP_REMOVED lines=42> */
.L_x_16083:
[----:B------:R-:W-:Y:S05]  /*1eb0*/  BSYNC.RECONVERGENT B3 ;  /* 0x0000000000037941 */ /* 0x000fea0003800200 */
.L_x_16082:
[----:B------:R-:W-:Y:S01]  /*1ec0*/  HFMA2 R172, -RZ, RZ, 0.1171875, 0 ;  /* 0x2f800000ffac7431 */ /* 0x000fe200000001ff */
[----:B-----5:R-:W-:Y:S02]  /*1ed0*/  PRMT R8, R32, 0x7632, R8 ;  /* 0x0000763220087816 */ /* 0x020fe40000000008 */
[----:B------:R-:W-:Y:S02]  /*1ee0*/  I2FP.F32.U32 R7, R7 ;  /* 0x0000000700077245 */ /* 0x000fe40000201000 */
[----:B------:R-:W-:Y:S01]  /*1ef0*/  PRMT R164, R164, 0x7632, R164 ;  /* 0x00007632a4a47816 */ /* 0x000fe200000000a4 */
[----:B------:R-:W-:Y:S02]  /*1f00*/  IMAD.U32 R8, R8, 0x10000, RZ ;  /* 0x0001000008087824 */ /* 0x000fe400078e00ff */
[----:B------:R-:W-:Y:S02]  /*1f10*/  FFMA.FTZ R7, R7, R172, 1.1641532182693481445e-10 ;  /* 0x2f00000007077423 */ /* 0x000fe400000100ac */
[----:B------:R-:W-:Y:S01]  /*1f20*/  FMUL.FTZ R8, R8, UR13 ;  /* 0x0000000d08087c20 */ /* 0x000fe20008410000 */
[----:B------:R-:W-:-:S02]  /*1f30*/  IMAD.U32 R164, R164, 0x10000, RZ ;  /* 0x00010000a4a47824 */ /* 0x000fc400078e00ff */
[----:B------:R-:W-:Y:S01]  /*1f40*/  FSETP.GTU.FTZ.AND P2, PT, R7, UR10, PT ;  /* 0x0000000a07007c0b */ /* 0x000fe2000bf5c000 */
[----:B------:R-:W-:-:S03]  /*1f50*/  FMUL.FTZ R7, R8, UR12 ;  /* 0x0000000c08077c20 */ /* 0x000fc60008410000 */
[----:B------:R-:W-:Y:S02]  /*1f60*/  SEL R8, RZ, 0x1, P2 ;  /* 0x00000001ff087807 */ /* 0x000fe40001000000 */
[----:B------:R-:W-:-:S05]  /*1f70*/  FSEL R7, R7, RZ, !P2 ;  /* 0x000000ff07077208 */ /* 0x000fca0005000000 */
[----:B------:R-:W-:-:S07]  /*1f80*/  FADD.FTZ R7, R164, R7 ;  /* 0x00000007a4077221 */ /* 0x000fce0000010000 */
.L_x_16081:
[----:B------:R-:W-:Y:S05]  /*1f90*/  BSYNC.RECONVERGENT B2 ;  /* 0x0000000000027941 */ /* 0x000fea0003800200 */
.L_x_16080:
        /* <DEDUP_REMOVED lines=22> */
.L_x_16091:
        /* <DEDUP_REMOVED lines=13> */
.L_x_16093:
[----:B------:R-:W-:Y:S05]  /*21d0*/  BSYNC.RECONVERGENT B4 ;  /* 0x0000000000047941 */ /* 0x000fea0003800200 */
.L_x_16092:
        /* <DEDUP_REMOVED lines=42> */
.L_x_16090:
[----:B------:R-:W-:Y:S05]  /*2480*/  BSYNC.RECONVERGENT B3 ;  /* 0x0000000000037941 */ /* 0x000fea0003800200 */
.L_x_16089:
[----:B------:R-:W-:Y:S01]  /*2490*/  I2FP.F32.U32 R2, R9 ;  /* 0x0000000900027245 */ /* 0x000fe20000201000 */
[----:B------:R-:W-:Y:S02]  /*24a0*/  IMAD.MOV.U32 R173, RZ, RZ, 0x2f800000 ;  /* 0x2f800000ffad7424 */ /* 0x000fe400078e00ff */
[----:B-----5:R-:W-:Y:S02]  /*24b0*/  IMAD.U32 R9, R33, 0x10000, RZ ;  /* 0x0001000021097824 */ /* 0x020fe400078e00ff */
[----:B------:R-:W-:Y:S01]  /*24c0*/  FFMA.FTZ R2, R2, R173, 1.1641532182693481445e-10 ;  /* 0x2f00000002027423 */ /* 0x000fe200000100ad */
[----:B------:R-:W-:Y:S01]  /*24d0*/  SHF.L.U32 R173, R165, 0x10, RZ ;  /* 0x00000010a5ad7819 */ /* 0x000fe200000006ff */
[----:B------:R-:W-:-:S03]  /*24e0*/  FMUL.FTZ R9, R9, UR13 ;  /* 0x0000000d09097c20 */ /* 0x000fc60008410000 */
[----:B------:R-:W-:Y:S01]  /*24f0*/  FSETP.GTU.FTZ.AND P2, PT, R2, UR10, PT ;  /* 0x0000000a02007c0b */ /* 0x000fe2000bf5c000 */
[----:B------:R-:W-:-:S05]  /*2500*/  FMUL.FTZ R9, R9, UR12 ;  /* 0x0000000c09097c20 */ /* 0x000fca0008410000 */
[----:B------:R-:W-:Y:S02]  /*2510*/  FSEL R172, R9, RZ, !P2 ;  /* 0x000000ff09ac7208 */ /* 0x000fe40005000000 */
[----:B------:R-:W-:-:S03]  /*2520*/  SEL R9, RZ, 0x1, P2 ;  /* 0x00000001ff097807 */ /* 0x000fc60001000000 */
[----:B------:R-:W-:-:S07]  /*2530*/  FADD.FTZ R172, R173, R172 ;  /* 0x000000acadac7221 */ /* 0x000fce0000010000 */
.L_x_16088:
[----:B------:R-:W-:Y:S05]  /*2540*/  BSYNC.RECONVERGENT B2 ;  /* 0x0000000000027941 */ /* 0x000fea0003800200 */
.L_x_16087:
        /* <DEDUP_REMOVED lines=23> */
.L_x_16098:
        /* <DEDUP_REMOVED lines=13> */
.L_x_16100:
[----:B------:R-:W-:Y:S05]  /*2790*/  BSYNC.RECONVERGENT B4 ;  /* 0x0000000000047941 */ /* 0x000fea0003800200 */
.L_x_16099:
        /* <DEDUP_REMOVED lines=42> */
.L_x_16097:
[----:B------:R-:W-:Y:S05]  /*2a40*/  BSYNC.RECONVERGENT B3 ;  /* 0x0000000000037941 */ /* 0x000fea0003800200 */
.L_x_16096:
[----:B-----5:R-:W-:Y:S01]  /*2a50*/  PRMT R164, R33, 0x7632, R164 ;  /* 0x0000763221a47816 */ /* 0x020fe200000000a4 */
[----:B------:R-:W-:Y:S01]  /*2a60*/  IMAD.MOV.U32 R173, RZ, RZ, 0x2f800000 ;  /* 0x2f800000ffad7424 */ /* 0x000fe200078e00ff */
[----:B------:R-:W-:Y:S02]  /*2a70*/  I2FP.F32.U32 R10, R10 ;  /* 0x0000000a000a7245 */ /* 0x000fe40000201000 */
        /* <DEDUP_REMOVED lines=10> */
.L_x_16095:
[----:B------:R-:W-:Y:S05]  /*2b20*/  BSYNC.RECONVERGENT B2 ;  /* 0x0000000000027941 */ /* 0x000fea0003800200 */
.L_x_16094:
        /* <DEDUP_REMOVED lines=22> */
.L_x_16105:
        /* <DEDUP_REMOVED lines=13> */
.L_x_16107:
[----:B------:R-:W-:Y:S05]  /*2d60*/  BSYNC.RECONVERGENT B4 ;  /* 0x0000000000047941 */ /* 0x000fea0003800200 */
.L_x_16106:
        /* <DEDUP_REMOVED lines=41> */
.L_x_16104:
[----:B------:R-:W-:Y:S05]  /*3000*/  BSYNC.RECONVERGENT B3 ;  /* 0x0000000000037941 */ /* 0x000fea0003800200 */
.L_x_16103:
[----:B------:R-:W-:Y:S01]  /*3010*/  I2FP.F32.U32 R2, R11 ;  /* 0x0000000b00027245 */ /* 0x000fe20000201000 */
[----:B------:R-:W-:Y:S01]  /*3020*/  IMAD.MOV.U32 R165, RZ, RZ, 0x2f800000 ;  /* 0x2f800000ffa57424 */ /* 0x000fe200078e00ff */
[----:B-----5:R-:W-:-:S03]  /*3030*/  SHF.L.U32 R11, R34, 0x10, RZ ;  /* 0x00000010220b7819 */ /* 0x020fc600000006ff */
[----:B------:R-:W-:Y:S01]  /*3040*/  FFMA.FTZ R2, R2, R165, 1.1641532182693481445e-10 ;  /* 0x2f00000002027423 */ /* 0x000fe200000100a5 */
[----:B------:R-:W-:Y:S02]  /*3050*/  IMAD.U32 R165, R166, 0x10000, RZ ;  /* 0x00010000a6a57824 */ /* 0x000fe400078e00ff */
[----:B------:R-:W-:Y:S02]  /*3060*/  FMUL.FTZ R11, R11, UR13 ;  /* 0x0000000d0b0b7c20 */ /* 0x000fe40008410000 */
[----:B------:R-:W-:Y:S02]  /*3070*/  FSETP.GTU.FTZ.AND P2, PT, R2, UR10, PT ;  /* 0x0000000a02007c0b */ /* 0x000fe4000bf5c000 */
[----:B------:R-:W-:-:S05]  /*3080*/  FMUL.FTZ R11, R11, UR12 ;  /* 0x0000000c0b0b7c20 */ /* 0x000fca0008410000 */
[----:B------:R-:W-:Y:S02]  /*3090*/  FSEL R188, R11, RZ, !P2 ;  /* 0x000000ff0bbc7208 */ /* 0x000fe40005000000 */
[----:B------:R-:W-:-:S03]  /*30a0*/  SEL R11, RZ, 0x1, P2 ;  /* 0x00000001ff0b7807 */ /* 0x000fc60001000000 */
[----:B------:R-:W-:-:S07]  /*30b0*/  FADD.FTZ R188, R165, R188 ;  /* 0x000000bca5bc7221 */ /* 0x000fce0000010000 */
.L_x_16102:
[----:B------:R-:W-:Y:S05]  /*30c0*/  BSYNC.RECONVERGENT B2 ;  /* 0x0000000000027941 */ /* 0x000fea0003800200 */
.L_x_16101:
        /* <DEDUP_REMOVED lines=23> */
.L_x_16112:
        /* <DEDUP_REMOVED lines=13> */
.L_x_16114:
[----:B------:R-:W-:Y:S05]  /*3310*/  BSYNC.RECONVERGENT B4 ;  /* 0x0000000000047941 */ /* 0x000fea0003800200 */
.L_x_16113:
        /* <DEDUP_REMOVED lines=42> */
.L_x_16111:
[----:B------:R-:W-:Y:S05]  /*35c0*/  BSYNC.RECONVERGENT B3 ;  /* 0x0000000000037941 */ /* 0x000fea0003800200 */
.L_x_16110:
        /* <DEDUP_REMOVED lines=12> */
[----:B------:R-:W-:-:S07]  /*3690*/  FADD.FTZ R189, R189, R164 ;  /* 0x000000a4bdbd7221 */ /* 0x000fce0000010000 */
.L_x_16109:
[----:B------:R-:W-:Y:S05]  /*36a0*/  BSYNC.RECONVERGENT B2 ;  /* 0x0000000000027941 */ /* 0x000fea0003800200 */
.L_x_16108:
        /* <DEDUP_REMOVED lines=22> */
.L_x_16119:
        /* <DEDUP_REMOVED lines=13> */
.L_x_16121:
[----:B------:R-:W-:Y:S05]  /*38e0*/  BSYNC.RECONVERGENT B4 ;  /* 0x0000000000047941 */ /* 0x000fea0003800200 */
.L_x_16120:
        /* <DEDUP_REMOVED lines=41> */
.L_x_16118:
[----:B------:R-:W-:Y:S05]  /*3b80*/  BSYNC.RECONVERGENT B3 ;  /* 0x0000000000037941 */ /* 0x000fea0003800200 */
.L_x_16117:
        /* <DEDUP_REMOVED lines=11> */
.L_x_16116:
[----:B------:R-:W-:Y:S05]  /*3c40*/  BSYNC.RECONVERGENT B2 ;  /* 0x0000000000027941 */ /* 0x000fea0003800200 */
.L_x_16115:
        /* <DEDUP_REMOVED lines=23> */
.L_x_16126:
        /* <DEDUP_REMOVED lines=13> */
.L_x_16128:
[----:B------:R-:W-:Y:S05]  /*3e90*/  BSYNC.RECONVERGENT B4 ;  /* 0x0000000000047941 */ /* 0x000fea0003800200 */
.L_x_16127:
        /* <DEDUP_REMOVED lines=42> */
.L_x_16125:
[----:B------:R-:W-:Y:S05]  /*4140*/  BSYNC.RECONVERGENT B3 ;  /* 0x0000000000037941 */ /* 0x000fea0003800200 */
.L_x_16124:
[----:B-----5:R-:W-:Y:S01]  /*4150*/  PRMT R164, R35, 0x7632, R164 ;  /* 0x0000763223a47816 */ /* 0x020fe200000000a4 */
[----:B------:R-:W-:Y:S01]  /*4160*/  IMAD.MOV.U32 R165, RZ, RZ, 0x2f800000 ;  /* 0x2f800000ffa57424 */ /* 0x000fe200078e00ff */
[----:B------:R-:W-:Y:S02]  /*4170*/  I2FP.F32.U32 R14, R14 ;  /* 0x0000000e000e7245 */ /* 0x000fe40000201000 */
        /* <DEDUP_REMOVED lines=10> */
.L_x_16123:
[----:B------:R-:W-:Y:S05]  /*4220*/  BSYNC.RECONVERGENT B2 ;  /* 0x0000000000027941 */ /* 0x000fea0003800200 */
.L_x_16122:
[----:B------:R-:W-:Y:S02]  /*4230*/  F2FP.BF16.F32.PACK_AB R167, RZ, R205 ;  /* 0x000000cdffa7723e */ /* 0x000fe400000010ff */
[----:B------:R-:W-:Y:S02]  /*4240*/  PRMT R166, R234, 0x5410, R166 ;  /* 0x00005410eaa67816 */ /* 0x000fe400000000a6 */
[----:B------:R-:W-:Y:S02]  /*4250*/  PRMT R165, R231, 0x5410, R233 ;  /* 0x00005410e7a57816 */ /* 0x000fe400000000e9 */
[----:B------:R-:W-:Y:S02]  /*4260*/  PRMT R164, R220, 0x5410, R230 ;  /* 0x00005410dca47816 */ /* 0x000fe400000000e6 */
[----:B------:R-:W-:Y:S01]  /*4270*/  PRMT R167, R232, 0x5410, R167 ;  /* 0x00005410e8a77816 */ /* 0x000fe200000000a7 */
[----:B------:R-:W-:Y:S06]  /*4280*/  BRA `(.L_x_16129) ;  /* 0x0000002800cc7947 */ /* 0x000fec0003800000 */
.L_x_16072:
        /* <DEDUP_REMOVED lines=21> */
.L_x_16134:
        /* <DEDUP_REMOVED lines=13> */
.L_x_16136:
[----:B------:R-:W-:Y:S05]  /*44b0*/  BSYNC.RECONVERGENT B4 ;  /* 0x0000000000047941 */ /* 0x000fea0003800200 */
.L_x_16135:
        /* <DEDUP_REMOVED lines=40> */
[----:B------:R-:W-:-:S07]  /*4740*/  LOP3.LUT R31, R6, UR32, R229, 0x96, !PT ;  /* 0x00000020061f7c12 */ /* 0x000fce000f8e96e5 */
.L_x_16133:
[----:B------:R-:W-:Y:S05]  /*4750*/  BSYNC.RECONVERGENT B3 ;  /* 0x0000000000037941 */ /* 0x000fea0003800200 */
.L_x_16132:
        /* <DEDUP_REMOVED lines=9> */
.L_x_16131:
[----:B------:R-:W-:Y:S05]  /*47f0*/  BSYNC.RECONVERGENT B2 ;  /* 0x0000000000027941 */ /* 0x000fea0003800200 */
.L_x_16130:
        /* <DEDUP_REMOVED lines=18> */
.L_x_16141:
        /* <DEDUP_REMOVED lines=13> */
.L_x_16143:
[----:B------:R-:W-:Y:S05]  /*49f0*/  BSYNC.RECONVERGENT B4 ;  /* 0x0000000000047941 */ /* 0x000fea0003800200 */
.L_x_16142:
        /* <DEDUP_REMOVED lines=42> */
.L_x_16140:
[----:B------:R-:W-:Y:S05]  /*4ca0*/  BSYNC.RECONVERGENT B3 ;  /* 0x0000000000037941 */ /* 0x000fea0003800200 */
.L_x_16139:
[----:B------:R-:W-:Y:S01]  /*4cb0*/  HFMA2 R164, -RZ, RZ, 0.1171875, 0 ;  /* 0x2f800000ffa47431 */ /* 0x000fe200000001ff */
[----:B-----5:R-:W-:Y:S02]  /*4cc0*/  PRMT R8, R32, 0x7632, R8 ;  /* 0x0000763220087816 */ /* 0x020fe40000000008 */
[----:B------:R-:W-:-:S03]  /*4cd0*/  I2FP.F32.U32 R7, R7 ;  /* 0x0000000700077245 */ /* 0x000fc60000201000 */
[----:B------:R-:W-:Y:S02]  /*4ce0*/  IMAD.U32 R8, R8, 0x10000, RZ ;  /* 0x0001000008087824 */ /* 0x000fe400078e00ff */
[----:B------:R-:W-:Y:S02]  /*4cf0*/  FFMA.FTZ R7, R7, R164, 1.1641532182693481445e-10 ;  /* 0x2f00000007077423 */ /* 0x000fe400000100a4 */
[----:B------:R-:W-:-:S03]  /*4d00*/  FMUL.FTZ R8, R8, UR13 ;  /* 0x0000000d08087c20 */ /* 0x000fc60008410000 */
[----:B------:R-:W-:Y:S01]  /*4d10*/  FSETP.GTU.FTZ.AND P1, PT, R7, UR10, PT ;  /* 0x0000000a07007c0b */ /* 0x000fe2000bf3c000 */
[----:B------:R-:W-:-:S03]  /*4d20*/  FMUL.FTZ R7, R8, UR12 ;  /* 0x0000000c08077c20 */ /* 0x000fc60008410000 */
[----:B------:R-:W-:Y:S02]  /*4d30*/  SEL R8, RZ, 0x1, P1 ;  /* 0x00000001ff087807 */ /* 0x000fe40000800000 */
[----:B------:R-:W-:-:S07]  /*4d40*/  FSEL R7, R7, RZ, !P1 ;  /* 0x000000ff07077208 */ /* 0x000fce0004800000 */
.L_x_16138:
[----:B------:R-:W-:Y:S05]  /*4d50*/  BSYNC.RECONVERGENT B2 ;  /* 0x0000000000027941 */ /* 0x000fea0003800200 */
.L_x_16137:
        /* <DEDUP_REMOVED lines=18> */
.L_x_16148:
        /* <DEDUP_REMOVED lines=13> */
.L_x_16150:
[----:B------:R-:W-:Y:S05]  /*4f50*/  BSYNC.RECONVERGENT B4 ;  /* 0x0000000000047941 */ /* 0x000fea0003800200 */
.L_x_16149:
        /* <DEDUP_REMOVED lines=42> */
.L_x_16147:
[----:B------:R-:W-:Y:S05]  /*5200*/  BSYNC.RECONVERGENT B3 ;  /* 0x0000000000037941 */ /* 0x000fea0003800200 */
.L_x_16146:
        /* <DEDUP_REMOVED lines=9> */
.L_x_16145:
[----:B------:R-:W-:Y:S05]  /*52a0*/  BSYNC.RECONVERGENT B2 ;  /* 0x0000000000027941 */ /* 0x000fea0003800200 */
.L_x_16144:
        /* <DEDUP_REMOVED lines=18> */
.L_x_16155:
        /* <DEDUP_REMOVED lines=13> */
.L_x_16157:
[----:B------:R-:W-:Y:S05]  /*54a0*/  BSYNC.RECONVERGENT B4 ;  /* 0x0000000000047941 */ /* 0x000fea0003800200 */
.L_x_16156:
        /* <DEDUP_REMOVED lines=42> */
.L_x_16154:
[----:B------:R-:W-:Y:S05]  /*5750*/  BSYNC.RECONVERGENT B3 ;  /* 0x0000000000037941 */ /* 0x000fea0003800200 */
.L_x_16153:
[----:B-----5:R-:W-:Y:S01]  /*5760*/  PRMT R164, R33, 0x7632, R164 ;  /* 0x0000763221a47816 */ /* 0x020fe200000000a4 */
[----:B------:R-:W-:Y:S01]  /*5770*/  IMAD.MOV.U32 R165, RZ, RZ, 0x2f800000 ;  /* 0x2f800000ffa57424 */ /* 0x000fe200078e00ff */
        /* <DEDUP_REMOVED lines=8> */
.L_x_16152:
[----:B------:R-:W-:Y:S05]  /*5800*/  BSYNC.RECONVERGENT B2 ;  /* 0x0000000000027941 */ /* 0x000fea0003800200 */
.L_x_16151:
        /* <DEDUP_REMOVED lines=18> */
.L_x_16162:
        /* <DEDUP_REMOVED lines=13> */
.L_x_16164:
[----:B------:R-:W-:Y:S05]  /*5a00*/  BSYNC.RECONVERGENT B4 ;  /* 0x0000000000047941 */ /* 0x000fea0003800200 */
.L_x_16163:
        /* <DEDUP_REMOVED lines=42> */
.L_x_16161:
[----:B------:R-:W-:Y:S05]  /*5cb0*/  BSYNC.RECONVERGENT B3 ;  /* 0x0000000000037941 */ /* 0x000fea0003800200 */
.L_x_16160:
        /* <DEDUP_REMOVED lines=9> */
.L_x_16159:
[----:B------:R-:W-:Y:S05]  /*5d50*/  BSYNC.RECONVERGENT B2 ;  /* 0x0000000000027941 */ /* 0x000fea0003800200 */
.L_x_16158:
        /* <DEDUP_REMOVED lines=18> */
.L_x_16169:
        /* <DEDUP_REMOVED lines=13> */
.L_x_16171:
[----:B------:R-:W-:Y:S05]  /*5f50*/  BSYNC.RECONVERGENT B4 ;  /* 0x0000000000047941 */ /* 0x000fea0003800200 */
.L_x_16170:
        /* <DEDUP_REMOVED lines=42> */
.L_x_16168:
[----:B------:R-:W-:Y:S05]  /*6200*/  BSYNC.RECONVERGENT B3 ;  /* 0x0000000000037941 */ /* 0x000fea0003800200 */
.L_x_16167:
[----:B-----5:R-:W-:Y:S01]  /*6210*/  PRMT R164, R34, 0x7632, R164 ;  /* 0x0000763222a47816 */ /* 0x020fe200000000a4 */
[----:B------:R-:W-:Y:S01]  /*6220*/  IMAD.MOV.U32 R165, RZ, RZ, 0x2f800000 ;  /* 0x2f800000ffa57424 */ /* 0x000fe200078e00ff */
[----:B------:R-:W-:Y:S02]  /*6230*/  I2FP.F32.U32 R12, R12 ;  /* 0x0000000c000c7245 */ /* 0x000fe40000201000 */
[----:B------:R-:W-:-:S03]  /*6240*/  SHF.L.U32 R164, R164, 0x10, RZ ;  /* 0x00000010a4a47819 */ /* 0x000fc600000006ff */
[----:B------:R-:W-:Y:S02]  /*6250*/  FFMA.FTZ R12, R12, R165, 1.1641532182693481445e-10 ;  /* 0x2f0000000c0c7423 */ /* 0x000fe400000100a5 */
[----:B------:R-:W-:-:S03]  /*6260*/  FMUL.FTZ R164, R164, UR13 ;  /* 0x0000000da4a47c20 */ /* 0x000fc60008410000 */
[----:B------:R-:W-:Y:S01]  /*6270*/  FSETP.GTU.FTZ.AND P1, PT, R12, UR10, PT ;  /* 0x0000000a0c007c0b */ /* 0x000fe2000bf3c000 */
[----:B------:R-:W-:-:S03]  /*6280*/  FMUL.FTZ R164, R164, UR12 ;  /* 0x0000000ca4a47c20 */ /* 0x000fc60008410000 */
[----:B------:R-:W-:Y:S02]  /*6290*/  SEL R12, RZ, 0x1, P1 ;  /* 0x00000001ff0c7807 */ /* 0x000fe40000800000 */
[----:B------:R-:W-:-:S07]  /*62a0*/  FSEL R189, R164, RZ, !P1 ;  /* 0x000000ffa4bd7208 */ /* 0x000fce0004800000 */
.L_x_16166:
[----:B------:R-:W-:Y:S05]  /*62b0*/  BSYNC.RECONVERGENT B2 ;  /* 0x0000000000027941 */ /* 0x000fea0003800200 */
.L_x_16165:
        /* <DEDUP_REMOVED lines=18> */
.L_x_16176:
        /* <DEDUP_REMOVED lines=13> */
.L_x_16178:
[----:B------:R-:W-:Y:S05]  /*64b0*/  BSYNC.RECONVERGENT B4 ;  /* 0x0000000000047941 */ /* 0x000fea0003800200 */
.L_x_16177:
        /* <DEDUP_REMOVED lines=42> */
.L_x_16175:
[----:B------:R-:W-:Y:S05]  /*6760*/  BSYNC.RECONVERGENT B3 ;  /* 0x0000000000037941 */ /* 0x000fea0003800200 */
.L_x_16174:
        /* <DEDUP_REMOVED lines=9> */
.L_x_16173:
[----:B------:R-:W-:Y:S05]  /*6800*/  BSYNC.RECONVERGENT B2 ;  /* 0x0000000000027941 */ /* 0x000fea0003800200 */
.L_x_16172:
        /* <DEDUP_REMOVED lines=18> */
.L_x_16183:
        /* <DEDUP_REMOVED lines=13> */
.L_x_16185:
[----:B------:R-:W-:Y:S05]  /*6a00*/  BSYNC.RECONVERGENT B4 ;  /* 0x0000000000047941 */ /* 0x000fea0003800200 */
.L_x_16184:
        /* <DEDUP_REMOVED lines=42> */
.L_x_16182:
[----:B------:R-:W-:Y:S05]  /*6cb0*/  BSYNC.RECONVERGENT B3 ;  /* 0x0000000000037941 */ /* 0x000fea0003800200 */
.L_x_16181:
        /* <DEDUP_REMOVED lines=10> */
.L_x_16180:
[----:B------:R-:W-:Y:S05]  /*6d60*/  BSYNC.RECONVERGENT B2 ;  /* 0x0000000000027941 */ /* 0x000fea0003800200 */
.L_x_16179:
[----:B------:R-:W-:Y:S02]  /*6d70*/  F2FP.BF16.F32.PACK_AB R167, RZ, R205 ;  /* 0x000000cdffa7723e */ /* 0x000fe400000010ff */
[----:B------:R-:W-:Y:S02]  /*6d80*/  PRMT R166, R233, 0x5410, R234 ;  /* 0x00005410e9a67816 */ /* 0x000fe400000000ea */
[----:B------:R-:W-:Y:S02]  /*6d90*/  PRMT R165, R231, 0x5410, R232 ;  /* 0x00005410e7a57816 */ /* 0x000fe400000000e8 */
[----:B------:R-:W-:Y:S02]  /*6da0*/  PRMT R164, R230, 0x5410, R229 ;  /* 0x00005410e6a47816 */ /* 0x000fe400000000e5 */
[----:B------:R-:W-:-:S07]  /*6db0*/  PRMT R167, R220, 0x5410, R167 ;  /* 0x00005410dca77816 */ /* 0x000fce00000000a7 */
.L_x_16129:
        /* <DEDUP_REMOVED lines=26> */
.L_x_16187:
[----:B------:R-:W-:Y:S05]  /*6f60*/  BSYNC.RECONVERGENT B2 ;  /* 0x0000000000027941 */ /* 0x000fea0003800200 */
.L_x_16186:
[----:B------:R-:W-:Y:S02]  /*6f70*/  VIADD R224, R224, 0x20 ;  /* 0x00000020e0e07836 */ /* 0x000fe40000000000 */
[----:B------:R-:W-:-:S07]  /*6f80*/  VIADD R223, R223, 0x20 ;  /* 0x00000020dfdf7836 */ /* 0x000fce0000000000 */
.L_x_16069:
[----:B------:R-:W-:Y:S05]  /*6f90*/  BSYNC.RECONVERGENT B1 ;  /* 0x0000000000017941 */ /* 0x000fea0003800200 */
.L_x_16068:
        /* <DEDUP_REMOVED lines=10> */
.L_x_16191:
[----:B------:R-:W-:Y:S05]  /*7040*/  BSYNC.RECONVERGENT B2 ;  /* 0x0000000000027941 */ /* 0x000fea0003800200 */
.L_x_16190:
        /* <DEDUP_REMOVED lines=28> */
.L_x_16197:
        /* <DEDUP_REMOVED lines=13> */
.L_x_16199:
[----:B------:R-:W-:Y:S05]  /*72e0*/  BSYNC.RECONVERGENT B4 ;  /* 0x0000000000047941 */ /* 0x000fea0003800200 */
.L_x_16198:
        /* <DEDUP_REMOVED lines=41> */
.L_x_16196:
[----:B------:R-:W-:Y:S05]  /*7580*/  BSYNC.RECONVERGENT B3 ;  /* 0x0000000000037941 */ /* 0x000fea0003800200 */
.L_x_16195:
        /* <DEDUP_REMOVED lines=11> */
.L_x_16194:
[----:B------:R-:W-:Y:S05]  /*7640*/  BSYNC.RECONVERGENT B2 ;  /* 0x0000000000027941 */ /* 0x000fea0003800200 */
.L_x_16193:
        /* <DEDUP_REMOVED lines=23> */
.L_x_16204:
        /* <DEDUP_REMOVED lines=13> */
.L_x_16206:
[----:B------:R-:W-:Y:S05]  /*7890*/  BSYNC.RECONVERGENT B4 ;  /* 0x0000000000047941 */ /* 0x000fea0003800200 */
.L_x_16205:
        /* <DEDUP_REMOVED lines=42> */
.L_x_16203:
[----:B------:R-:W-:Y:S05]  /*7b40*/  BSYNC.RECONVERGENT B3 ;  /* 0x0000000000037941 */ /* 0x000fea0003800200 */
.L_x_16202:
        /* <DEDUP_REMOVED lines=13> */
.L_x_16201:
[----:B------:R-:W-:Y:S05]  /*7c20*/  BSYNC.RECONVERGENT B2 ;  /* 0x0000000000027941 */ /* 0x000fea0003800200 */
.L_x_16200:
        /* <DEDUP_REMOVED lines=22> */
.L_x_16211:
        /* <DEDUP_REMOVED lines=13> */
.L_x_16213:
[----:B------:R-:W-:Y:S05]  /*7e60*/  BSYNC.RECONVERGENT B4 ;  /* 0x0000000000047941 */ /* 0x000fea0003800200 */
.L_x_16212:
        /* <DEDUP_REMOVED lines=42> */
.L_x_16210:
[----:B------:R-:W-:Y:S05]  /*8110*/  BSYNC.RECONVERGENT B3 ;  /* 0x0000000000037941 */ /* 0x000fea0003800200 */
.L_x_16209:
        /* <DEDUP_REMOVED lines=11> */
.L_x_16208:
[----:B------:R-:W-:Y:S05]  /*81d0*/  BSYNC.RECONVERGENT B2 ;  /* 0x0000000000027941 */ /* 0x000fea0003800200 */
.L_x_16207:
        /* <DEDUP_REMOVED lines=23> */
.L_x_16218:
        /* <DEDUP_REMOVED lines=13> */
.L_x_16220:
[----:B------:R-:W-:Y:S05]  /*8420*/  BSYNC.RECONVERGENT B4 ;  /* 0x0000000000047941 */ /* 0x000fea0003800200 */
.L_x_16219:
        /* <DEDUP_REMOVED lines=42> */
.L_x_16217:
[----:B------:R-:W-:Y:S05]  /*86d0*/  BSYNC.RECONVERGENT B3 ;  /* 0x0000000000037941 */ /* 0x000fea0003800200 */
.L_x_16216:
        /* <DEDUP_REMOVED lines=13> */
.L_x_16215:
[----:B------:R-:W-:Y:S05]  /*87b0*/  BSYNC.RECONVERGENT B2 ;  /* 0x0000000000027941 */ /* 0x000fea0003800200 */
.L_x_16214:
        /* <DEDUP_REMOVED lines=22> */
.L_x_16225:
        /* <DEDUP_REMOVED lines=13> */
.L_x_16227:
[----:B------:R-:W-:Y:S05]  /*89f0*/  BSYNC.RECONVERGENT B4 ;  /* 0x0000000000047941 */ /* 0x000fea0003800200 */
.L_x_16226:
        /* <DEDUP_REMOVED lines=41> */
.L_x_16224:
[----:B------:R-:W-:Y:S05]  /*8c90*/  BSYNC.RECONVERGENT B3 ;  /* 0x0000000000037941 */ /* 0x000fea0003800200 */
.L_x_16223:
        /* <DEDUP_REMOVED lines=11> */
.L_x_16222:
[----:B------:R-:W-:Y:S05]  /*8d50*/  BSYNC.RECONVERGENT B2 ;  /* 0x0000000000027941 */ /* 0x000fea0003800200 */
.L_x_16221:
        /* <DEDUP_REMOVED lines=23> */
.L_x_16232:
        /* <DEDUP_REMOVED lines=13> */
.L_x_16234:
[----:B------:R-:W-:Y:S05]  /*8fa0*/  BSYNC.RECONVERGENT B4 ;  /* 0x0000000000047941 */ /* 0x000fea0003800200 */
.L_x_16233:
        /* <DEDUP_REMOVED lines=42> */
.L_x_16231:
[----:B------:R-:W-:Y:S05]  /*9250*/  BSYNC.RECONVERGENT B3 ;  /* 0x0000000000037941 */ /* 0x000fea0003800200 */
.L_x_16230:
        /* <DEDUP_REMOVED lines=13> */
.L_x_16229:
[----:B------:R-:W-:Y:S05]  /*9330*/  BSYNC.RECONVERGENT B2 ;  /* 0x0000000000027941 */ /* 0x000fea0003800200 */
.L_x_16228:
        /* <DEDUP_REMOVED lines=22> */
.L_x_16239:
        /* <DEDUP_REMOVED lines=13> */
.L_x_16241:
[----:B------:R-:W-:Y:S05]  /*9570*/  BSYNC.RECONVERGENT B4 ;  /* 0x0000000000047941 */ /* 0x000fea0003800200 */
.L_x_16240:
        /* <DEDUP_REMOVED lines=40> */
[----:B------:R-:W-:-:S07]  /*9800*/  HFMA2 R164, -RZ, RZ, 0, 0 ;  /* 0x00000000ffa47431 */ /* 0x000fce00000001ff */
.L_x_16238:
[----:B------:R-:W-:Y:S05]  /*9810*/  BSYNC.RECONVERGENT B3 ;  /* 0x0000000000037941 */ /* 0x000fea0003800200 */
.L_x_16237:
        /* <DEDUP_REMOVED lines=11> */
.L_x_16236:
[----:B------:R-:W-:Y:S05]  /*98d0*/  BSYNC.RECONVERGENT B2 ;  /* 0x0000000000027941 */ /* 0x000fea0003800200 */
.L_x_16235:
        /* <DEDUP_REMOVED lines=23> */
.L_x_16246:
        /* <DEDUP_REMOVED lines=13> */
.L_x_16248:
[----:B------:R-:W-:Y:S05]  /*9b20*/  BSYNC.RECONVERGENT B4 ;  /* 0x0000000000047941 */ /* 0x000fea0003800200 */
.L_x_16247:
        /* <DEDUP_REMOVED lines=42> */
.L_x_16245:
[----:B------:R-:W-:Y:S05]  /*9dd0*/  BSYNC.RECONVERGENT B3 ;  /* 0x0000000000037941 */ /* 0x000fea0003800200 */
.L_x_16244:
        /* <DEDUP_REMOVED lines=13> */
.L_x_16243:
[----:B------:R-:W-:Y:S05]  /*9eb0*/  BSYNC.RECONVERGENT B2 ;  /* 0x0000000000027941 */ /* 0x000fea0003800200 */
.L_x_16242:
[----:B------:R-:W-:Y:S02]  /*9ec0*/  F2FP.BF16.F32.PACK_AB R167, RZ, R207 ;  /* 0x000000cfffa7723e */ /* 0x000fe400000010ff */
[----:B------:R-:W-:Y:S02]  /*9ed0*/  PRMT R166, R234, 0x5410, R166 ;  /* 0x00005410eaa67816 */ /* 0x000fe400000000a6 */
[----:B------:R-:W-:Y:S02]  /*9ee0*/  PRMT R165, R231, 0x5410, R233 ;  /* 0x00005410e7a57816 */ /* 0x000fe400000000e9 */
[----:B------:R-:W-:Y:S02]  /*9ef0*/  PRMT R164, R220, 0x5410, R230 ;  /* 0x00005410dca47816 */ /* 0x000fe400000000e6 */
[----:B------:R-:W-:Y:S01]  /*9f00*/  PRMT R167, R232, 0x5410, R167 ;  /* 0x00005410e8a77816 */ /* 0x000fe200000000a7 */
[----:B------:R-:W-:Y:S06]  /*9f10*/  BRA `(.L_x_16249) ;  /* 0x0000002800cc7947 */ /* 0x000fec0003800000 */
.L_x_16192:
        /* <DEDUP_REMOVED lines=21> */
.L_x_16254:
        /* <DEDUP_REMOVED lines=13> */
.L_x_16256:
[----:B------:R-:W-:Y:S05]  /*a140*/  BSYNC.RECONVERGENT B4 ;  /* 0x0000000000047941 */ /* 0x000fea0003800200 */
.L_x_16255:
        /* <DEDUP_REMOVED lines=41> */
.L_x_16253:
[----:B------:R-:W-:Y:S05]  /*a3e0*/  BSYNC.RECONVERGENT B3 ;  /* 0x0000000000037941 */ /* 0x000fea0003800200 */
.L_x_16252:
        /* <DEDUP_REMOVED lines=9> */
.L_x_16251:
[----:B------:R-:W-:Y:S05]  /*a480*/  BSYNC.RECONVERGENT B2 ;  /* 0x0000000000027941 */ /* 0x000fea0003800200 */
.L_x_16250:
        /* <DEDUP_REMOVED lines=18> */
.L_x_16261:
        /* <DEDUP_REMOVED lines=13> */
.L_x_16263:
[----:B------:R-:W-:Y:S05]  /*a680*/  BSYNC.RECONVERGENT B4 ;  /* 0x0000000000047941 */ /* 0x000fea0003800200 */
.L_x_16262:
        /* <DEDUP_REMOVED lines=42> */
.L_x_16260:
[----:B------:R-:W-:Y:S05]  /*a930*/  BSYNC.RECONVERGENT B3 ;  /* 0x0000000000037941 */ /* 0x000fea0003800200 */
.L_x_16259:
        /* <DEDUP_REMOVED lines=10> */
.L_x_16258:
[----:B------:R-:W-:Y:S05]  /*a9e0*/  BSYNC.RECONVERGENT B2 ;  /* 0x0000000000027941 */ /* 0x000fea0003800200 */
.L_x_16257:
        /* <DEDUP_REMOVED lines=18> */
.L_x_16268:
        /* <DEDUP_REMOVED lines=13> */
.L_x_16270:
[----:B------:R-:W-:Y:S05]  /*abe0*/  BSYNC.RECONVERGENT B4 ;  /* 0x0000000000047941 */ /* 0x000fea0003800200 */
.L_x_16269:
        /* <DEDUP_REMOVED lines=42> */
.L_x_16267:
[----:B------:R-:W-:Y:S05]  /*ae90*/  BSYNC.RECONVERGENT B3 ;  /* 0x0000000000037941 */ /* 0x000fea0003800200 */
.L_x_16266:
        /* <DEDUP_REMOVED lines=9> */
.L_x_16265:
[----:B------:R-:W-:Y:S05]  /*af30*/  BSYNC.RECONVERGENT B2 ;  /* 0x0000000000027941 */ /* 0x000fea0003800200 */
.L_x_16264:
        /* <DEDUP_REMOVED lines=18> */
.L_x_16275:
        /* <DEDUP_REMOVED lines=13> */
.L_x_16277:
[----:B------:R-:W-:Y:S05]  /*b130*/  BSYNC.RECONVERGENT B4 ;  /* 0x0000000000047941 */ /* 0x000fea0003800200 */
.L_x_16276:
        /* <DEDUP_REMOVED lines=42> */
.L_x_16274:
[----:B------:R-:W-:Y:S05]  /*b3e0*/  BSYNC.RECONVERGENT B3 ;  /* 0x0000000000037941 */ /* 0x000fea0003800200 */
.L_x_16273:
        /* <DEDUP_REMOVED lines=10> */
.L_x_16272:
[----:B------:R-:W-:Y:S05]  /*b490*/  BSYNC.RECONVERGENT B2 ;  /* 0x0000000000027941 */ /* 0x000fea0003800200 */
.L_x_16271:
        /* <DEDUP_REMOVED lines=18> */
.L_x_16282:
        /* <DEDUP_REMOVED lines=13> */
.L_x_16284:
[----:B------:R-:W-:Y:S05]  /*b690*/  BSYNC.RECONVERGENT B4 ;  /* 0x0000000000047941 */ /* 0x000fea0003800200 */
.L_x_16283:
        /* <DEDUP_REMOVED lines=42> */
.L_x_16281:
[----:B------:R-:W-:Y:S05]  /*b940*/  BSYNC.RECONVERGENT B3 ;  /* 0x0000000000037941 */ /* 0x000fea0003800200 */
.L_x_16280:
        /* <DEDUP_REMOVED lines=9> */
.L_x_16279:
[----:B------:R-:W-:Y:S05]  /*b9e0*/  BSYNC.RECONVERGENT B2 ;  /* 0x0000000000027941 */ /* 0x000fea0003800200 */
.L_x_16278:
        /* <DEDUP_REMOVED lines=18> */
.L_x_16289:
        /* <DEDUP_REMOVED lines=13> */
.L_x_16291:
[----:B------:R-:W-:Y:S05]  /*bbe0*/  BSYNC.RECONVERGENT B4 ;  /* 0x0000000000047941 */ /* 0x000fea0003800200 */
.L_x_16290:
        /* <DEDUP_REMOVED lines=42> */
.L_x_16288:
[----:B------:R-:W-:Y:S05]  /*be90*/  BSYNC.RECONVERGENT B3 ;  /* 0x0000000000037941 */ /* 0x000fea0003800200 */
.L_x_16287:
        /* <DEDUP_REMOVED lines=10> */
.L_x_16286:
[----:B------:R-:W-:Y:S05]  /*bf40*/  BSYNC.RECONVERGENT B2 ;  /* 0x0000000000027941 */ /* 0x000fea0003800200 */
.L_x_16285:
        /* <DEDUP_REMOVED lines=18> */
.L_x_16296:
        /* <DEDUP_REMOVED lines=13> */
.L_x_16298:
[----:B------:R-:W-:Y:S05]  /*c140*/  BSYNC.RECONVERGENT B4 ;  /* 0x0000000000047941 */ /* 0x000fea0003800200 */
.L_x_16297:
        /* <DEDUP_REMOVED lines=42> */
.L_x_16295:
[----:B------:R-:W-:Y:S05]  /*c3f0*/  BSYNC.RECONVERGENT B3 ;  /* 0x0000000000037941 */ /* 0x000fea0003800200 */
.L_x_16294:
        /* <DEDUP_REMOVED lines=9> */
.L_x_16293:
[----:B------:R-:W-:Y:S05]  /*c490*/  BSYNC.RECONVERGENT B2 ;  /* 0x0000000000027941 */ /* 0x000fea0003800200 */
.L_x_16292:
        /* <DEDUP_REMOVED lines=18> */
.L_x_16303:
        /* <DEDUP_REMOVED lines=13> */
.L_x_16305:
[----:B------:R-:W-:Y:S05]  /*c690*/  BSYNC.RECONVERGENT B4 ;  /* 0x0000000000047941 */ /* 0x000fea0003800200 */
.L_x_16304:
        /* <DEDUP_REMOVED lines=42> */
.L_x_16302:
[----:B------:R-:W-:Y:S05]  /*c940*/  BSYNC.RECONVERGENT B3 ;  /* 0x0000000000037941 */ /* 0x000fea0003800200 */
.L_x_16301:
        /* <DEDUP_REMOVED lines=10> */
.L_x_16300:
[----:B------:R-:W-:Y:S05]  /*c9f0*/  BSYNC.RECONVERGENT B2 ;  /* 0x0000000000027941 */ /* 0x000fea0003800200 */
.L_x_16299:
[----:B------:R-:W-:Y:S02]  /*ca00*/  F2FP.BF16.F32.PACK_AB R167, RZ, R207 ;  /* 0x000000cfffa7723e */ /* 0x000fe400000010ff */
[----:B------:R-:W-:Y:S02]  /*ca10*/  PRMT R166, R233, 0x5410, R234 ;  /* 0x00005410e9a67816 */ /* 0x000fe400000000ea */
[----:B------:R-:W-:Y:S02]  /*ca20*/  PRMT R165, R231, 0x5410, R232 ;  /* 0x00005410e7a57816 */ /* 0x000fe400000000e8 */
[----:B------:R-:W-:Y:S02]  /*ca30*/  PRMT R164, R230, 0x5410, R229 ;  /* 0x00005410e6a47816 */ /* 0x000fe400000000e5 */
[----:B------:R-:W-:-:S07]  /*ca40*/  PRMT R167, R220, 0x5410, R167 ;  /* 0x00005410dca77816 */ /* 0x000fce00000000a7 */
.L_x_16249:
        /* <DEDUP_REMOVED lines=26> */
.L_x_16307:
[----:B------:R-:W-:Y:S05]  /*cbf0*/  BSYNC.RECONVERGENT B2 ;  /* 0x0000000000027941 */ /* 0x000fea0003800200 */
.L_x_16306:
[----:B------:R-:W-:Y:S01]  /*cc00*/  VIADD R224, R224, 0x20 ;  /* 0x00000020e0e07836 */ /* 0x000fe20000000000 */
[----:B------:R-:W-:-:S07]  /*cc10*/  IADD3 R223, PT, PT, R223, 0x20, RZ ;  /* 0x00000020dfdf7810 */ /* 0x000fce0007ffe0ff */
.L_x_16189:
[----:B------:R-:W-:Y:S05]  /*cc20*/  BSYNC.RECONVERGENT B1 ;  /* 0x0000000000017941 */ /* 0x000fea0003800200 */
.L_x_16188:
        /* <DEDUP_REMOVED lines=10> */
.L_x_16311:
[----:B------:R-:W-:Y:S05]  /*ccd0*/  BSYNC.RECONVERGENT B2 ;  /* 0x0000000000027941 */ /* 0x000fea0003800200 */
.L_x_16310:
        /* <DEDUP_REMOVED lines=28> */
.L_x_16317:
        /* <DEDUP_REMOVED lines=13> */
.L_x_16319:
[----:B------:R-:W-:Y:S05]  /*cf70*/  BSYNC.RECONVERGENT B4 ;  /* 0x0000000000047941 */ /* 0x000fea0003800200 */
.L_x_16318:
        /* <DEDUP_REMOVED lines=41> */
.L_x_16316:
[----:B------:R-:W-:Y:S05]  /*d210*/  BSYNC.RECONVERGENT B3 ;  /* 0x0000000000037941 */ /* 0x000fea0003800200 */
.L_x_16315:
        /* <DEDUP_REMOVED lines=11> */
.L_x_16314:
[----:B------:R-:W-:Y:S05]  /*d2d0*/  BSYNC.RECONVERGENT B2 ;  /* 0x0000000000027941 */ /* 0x000fea0003800200 */
.L_x_16313:
        /* <DEDUP_REMOVED lines=23> */
.L_x_16324:
        /* <DEDUP_REMOVED lines=13> */
.L_x_16326:
[----:B------:R-:W-:Y:S05]  /*d520*/  BSYNC.RECONVERGENT B4 ;  /* 0x0000000000047941 */ /* 0x000fea0003800200 */
.L_x_16325:
        /* <DEDUP_REMOVED lines=42> */
.L_x_16323:
[----:B------:R-:W-:Y:S05]  /*d7d0*/  BSYNC.RECONVERGENT B3 ;  /* 0x0000000000037941 */ /* 0x000fea0003800200 */
.L_x_16322:
        /* <DEDUP_REMOVED lines=13> */
.L_x_16321:
[----:B------:R-:W-:Y:S05]  /*d8b0*/  BSYNC.RECONVERGENT B2 ;  /* 0x0000000000027941 */ /* 0x000fea0003800200 */
.L_x_16320:
        /* <DEDUP_REMOVED lines=22> */
.L_x_16331:
        /* <DEDUP_REMOVED lines=13> */
.L_x_16333:
[----:B------:R-:W-:Y:S05]  /*daf0*/  BSYNC.RECONVERGENT B4 ;  /* 0x0000000000047941 */ /* 0x000fea0003800200 */
.L_x_16332:
        /* <DEDUP_REMOVED lines=42> */
.L_x_16330:
[----:B------:R-:W-:Y:S05]  /*dda0*/  BSYNC.RECONVERGENT B3 ;  /* 0x0000000000037941 */ /* 0x000fea0003800200 */
.L_x_16329:
        /* <DEDUP_REMOVED lines=11> */
.L_x_16328:
[----:B------:R-:W-:Y:S05]  /*de60*/  BSYNC.RECONVERGENT B2 ;  /* 0x0000000000027941 */ /* 0x000fea0003800200 */
.L_x_16327:
        /* <DEDUP_REMOVED lines=23> */
.L_x_16338:
        /* <DEDUP_REMOVED lines=13> */
.L_x_16340:
[----:B------:R-:W-:Y:S05]  /*e0b0*/  BSYNC.RECONVERGENT B4 ;  /* 0x0000000000047941 */ /* 0x000fea0003800200 */
.L_x_16339:
        /* <DEDUP_REMOVED lines=42> */
.L_x_16337:
[----:B------:R-:W-:Y:S05]  /*e360*/  BSYNC.RECONVERGENT B3 ;  /* 0x0000000000037941 */ /* 0x000fea0003800200 */
.L_x_16336:
        /* <DEDUP_REMOVED lines=13> */
.L_x_16335:
[----:B------:R-:W-:Y:S05]  /*e440*/  BSYNC.RECONVERGENT B2 ;  /* 0x0000000000027941 */ /* 0x000fea0003800200 */
.L_x_16334:
        /* <DEDUP_REMOVED lines=22> */
.L_x_16345:
        /* <DEDUP_REMOVED lines=13> */
.L_x_16347:
[----:B------:R-:W-:Y:S05]  /*e680*/  BSYNC.RECONVERGENT B4 ;  /* 0x0000000000047941 */ /* 0x000fea0003800200 */
.L_x_16346:
        /* <DEDUP_REMOVED lines=41> */
.L_x_16344:
[----:B------:R-:W-:Y:S05]  /*e920*/  BSYNC.RECONVERGENT B3 ;  /* 0x0000000000037941 */ /* 0x000fea0003800200 */
.L_x_16343:
        /* <DEDUP_REMOVED lines=11> */
.L_x_16342:
[----:B------:R-:W-:Y:S05]  /*e9e0*/  BSYNC.RECONVERGENT B2 ;  /* 0x0000000000027941 */ /* 0x000fea0003800200 */
.L_x_16341:
        /* <DEDUP_REMOVED lines=23> */
.L_x_16352:
        /* <DEDUP_REMOVED lines=13> */
.L_x_16354:
[----:B------:R-:W-:Y:S05]  /*ec30*/  BSYNC.RECONVERGENT B4 ;  /* 0x0000000000047941 */ /* 0x000fea0003800200 */
.L_x_16353:
        /* <DEDUP_REMOVED lines=42> */
.L_x_16351:
[----:B------:R-:W-:Y:S05]  /*eee0*/  BSYNC.RECONVERGENT B3 ;  /* 0x0000000000037941 */ /* 0x000fea0003800200 */
.L_x_16350:
        /* <DEDUP_REMOVED lines=13> */
.L_x_16349:
[----:B------:R-:W-:Y:S05]  /*efc0*/  BSYNC.RECONVERGENT B2 ;  /* 0x0000000000027941 */ /* 0x000fea0003800200 */
.L_x_16348:
        /* <DEDUP_REMOVED lines=22> */
.L_x_16359:
        /* <DEDUP_REMOVED lines=13> */
.L_x_16361:
[----:B------:R-:W-:Y:S05]  /*f200*/  BSYNC.RECONVERGENT B4 ;  /* 0x0000000000047941 */ /* 0x000fea0003800200 */
.L_x_16360:
        /* <DEDUP_REMOVED lines=41> */
.L_x_16358:
[----:B------:R-:W-:Y:S05]  /*f4a0*/  BSYNC.RECONVERGENT B3 ;  /* 0x0000000000037941 */ /* 0x000fea0003800200 */
.L_x_16357:
        /* <DEDUP_REMOVED lines=11> */
.L_x_16356:
[----:B------:R-:W-:Y:S05]  /*f560*/  BSYNC.RECONVERGENT B2 ;  /* 0x0000000000027941 */ /* 0x000fea0003800200 */
.L_x_16355:
        /* <DEDUP_REMOVED lines=23> */
.L_x_16366:
        /* <DEDUP_REMOVED lines=13> */
.L_x_16368:
[----:B------:R-:W-:Y:S05]  /*f7b0*/  BSYNC.RECONVERGENT B4 ;  /* 0x0000000000047941 */ /* 0x000fea0003800200 */
.L_x_16367:
        /* <DEDUP_REMOVED lines=42> */
.L_x_16365:
[----:B------:R-:W-:Y:S05]  /*fa60*/  BSYNC.RECONVERGENT B3 ;  /* 0x0000000000037941 */ /* 0x000fea0003800200 */
.L_x_16364:
        /* <DEDUP_REMOVED lines=13> */
.L_x_16363:
[----:B------:R-:W-:Y:S05]  /*fb40*/  BSYNC.RECONVERGENT B2 ;  /* 0x0000000000027941 */ /* 0x000fea0003800200 */
.L_x_16362:
[----:B------:R-:W-:Y:S02]  /*fb50*/  F2FP.BF16.F32.PACK_AB R167, RZ, R209 ;  /* 0x000000d1ffa7723e */ /* 0x000fe400000010ff */
[----:B------:R-:W-:Y:S02]  /*fb60*/  PRMT R166, R234, 0x5410, R166 ;  /* 0x00005410eaa67816 */ /* 0x000fe400000000a6 */
[----:B------:R-:W-:Y:S02]  /*fb70*/  PRMT R165, R231, 0x5410, R233 ;  /* 0x00005410e7a57816 */ /* 0x000fe400000000e9 */
[----:B------:R-:W-:Y:S02]  /*fb80*/  PRMT R164, R220, 0x5410, R230 ;  /* 0x00005410dca47816 */ /* 0x000fe400000000e6 */
[----:B------:R-:W-:Y:S01]  /*fb90*/  PRMT R167, R232, 0x5410, R167 ;  /* 0x00005410e8a77816 */ /* 0x000fe200000000a7 */
[----:B------:R-:W-:Y:S06]  /*fba0*/  BRA `(.L_x_16369) ;  /* 0x0000002800cc7947 */ /* 0x000fec0003800000 */
.L_x_16312:
        /* <DEDUP_REMOVED lines=21> */
.L_x_16374:
        /* <DEDUP_REMOVED lines=13> */
.L_x_16376:
[----:B------:R-:W-:Y:S05]  /*fdd0*/  BSYNC.RECONVERGENT B4 ;  /* 0x0000000000047941 */ /* 0x000fea0003800200 */
.L_x_16375:
        /* <DEDUP_REMOVED lines=41> */
.L_x_16373:
[----:B------:R-:W-:Y:S05]  /*10070*/  BSYNC.RECONVERGENT B3 ;  /* 0x0000000000037941 */ /* 0x000fea0003800200 */
.L_x_16372:
        /* <DEDUP_REMOVED lines=9> */
.L_x_16371:
[----:B------:R-:W-:Y:S05]  /*10110*/  BSYNC.RECONVERGENT B2 ;  /* 0x0000000000027941 */ /* 0x000fea0003800200 */
.L_x_16370:
        /* <DEDUP_REMOVED lines=18> */
.L_x_16381:
        /* <DEDUP_REMOVED lines=13> */
.L_x_16383:
[----:B------:R-:W-:Y:S05]  /*10310*/  BSYNC.RECONVERGENT B4 ;  /* 0x0000000000047941 */ /* 0x000fea0003800200 */
.L_x_16382:
        /* <DEDUP_REMOVED lines=42> */
.L_x_16380:
[----:B------:R-:W-:Y:S05]  /*105c0*/  BSYNC.RECONVERGENT B3 ;  /* 0x0000000000037941 */ /* 0x000fea0003800200 */
.L_x_16379:
        /* <DEDUP_REMOVED lines=10> */
.L_x_16378:
[----:B------:R-:W-:Y:S05]  /*10670*/  BSYNC.RECONVERGENT B2 ;  /* 0x0000000000027941 */ /* 0x000fea0003800200 */
.L_x_16377:
        /* <DEDUP_REMOVED lines=18> */
.L_x_16388:
        /* <DEDUP_REMOVED lines=13> */
.L_x_16390:
[----:B------:R-:W-:Y:S05]  /*10870*/  BSYNC.RECONVERGENT B4 ;  /* 0x0000000000047941 */ /* 0x000fea0003800200 */
.L_x_16389:
        /* <DEDUP_REMOVED lines=42> */
.L_x_16387:
[----:B------:R-:W-:Y:S05]  /*10b20*/  BSYNC.RECONVERGENT B3 ;  /* 0x0000000000037941 */ /* 0x000fea0003800200 */
.L_x_16386:
        /* <DEDUP_REMOVED lines=9> */
.L_x_16385:
[----:B------:R-:W-:Y:S05]  /*10bc0*/  BSYNC.RECONVERGENT B2 ;  /* 0x0000000000027941 */ /* 0x000fea0003800200 */
.L_x_16384:
        /* <DEDUP_REMOVED lines=18> */
.L_x_16395:
        /* <DEDUP_REMOVED lines=13> */
.L_x_16397:
[----:B------:R-:W-:Y:S05]  /*10dc0*/  BSYNC.RECONVERGENT B4 ;  /* 0x0000000000047941 */ /* 0x000fea0003800200 */
.L_x_16396:
        /* <DEDUP_REMOVED lines=42> */
.L_x_16394:
[----:B------:R-:W-:Y:S05]  /*11070*/  BSYNC.RECONVERGENT B3 ;  /* 0x0000000000037941 */ /* 0x000fea0003800200 */
.L_x_16393:
        /* <DEDUP_REMOVED lines=10> */
.L_x_16392:
[----:B------:R-:W-:Y:S05]  /*11120*/  BSYNC.RECONVERGENT B2 ;  /* 0x0000000000027941 */ /* 0x000fea0003800200 */
.L_x_16391:
        /* <DEDUP_REMOVED lines=18> */
.L_x_16402:
        /* <DEDUP_REMOVED lines=13> */
.L_x_16404:
[----:B------:R-:W-:Y:S05]  /*11320*/  BSYNC.RECONVERGENT B4 ;  /* 0x0000000000047941 */ /* 0x000fea0003800200 */
.L_x_16403:
        /* <DEDUP_REMOVED lines=42> */
.L_x_16401:
[----:B------:R-:W-:Y:S05]  /*115d0*/  BSYNC.RECONVERGENT B3 ;  /* 0x0000000000037941 */ /* 0x000fea0003800200 */
.L_x_16400:
        /* <DEDUP_REMOVED lines=9> */
.L_x_16399:
[----:B------:R-:W-:Y:S05]  /*11670*/  BSYNC.RECONVERGENT B2 ;  /* 0x0000000000027941 */ /* 0x000fea0003800200 */
.L_x_16398:
        /* <DEDUP_REMOVED lines=18> */
.L_x_16409:
        /* <DEDUP_REMOVED lines=13> */
.L_x_16411:
[----:B------:R-:W-:Y:S05]  /*11870*/  BSYNC.RECONVERGENT B4 ;  /* 0x0000000000047941 */ /* 0x000fea0003800200 */
.L_x_16410:
        /* <DEDUP_REMOVED lines=42> */
.L_x_16408:
[----:B------:R-:W-:Y:S05]  /*11b20*/  BSYNC.RECONVERGENT B3 ;  /* 0x0000000000037941 */ /* 0x000fea0003800200 */
.L_x_16407:
        /* <DEDUP_REMOVED lines=10> */
.L_x_16406:
[----:B------:R-:W-:Y:S05]  /*11bd0*/  BSYNC.RECONVERGENT B2 ;  /* 0x0000000000027941 */ /* 0x000fea0003800200 */
.L_x_16405:
        /* <DEDUP_REMOVED lines=18> */
.L_x_16416:
        /* <DEDUP_REMOVED lines=13> */
.L_x_16418:
[----:B------:R-:W-:Y:S05]  /*11dd0*/  BSYNC.RECONVERGENT B4 ;  /* 0x0000000000047941 */ /* 0x000fea0003800200 */
.L_x_16417:
        /* <DEDUP_REMOVED lines=42> */
.L_x_16415:
[----:B------:R-:W-:Y:S05]  /*12080*/  BSYNC.RECONVERGENT B3 ;  /* 0x0000000000037941 */ /* 0x000fea0003800200 */
.L_x_16414:
        /* <DEDUP_REMOVED lines=9> */
.L_x_16413:
[----:B------:R-:W-:Y:S05]  /*12120*/  BSYNC.RECONVERGENT B2 ;  /* 0x0000000000027941 */ /* 0x000fea0003800200 */
.L_x_16412:
        /* <DEDUP_REMOVED lines=18> */
.L_x_16423:
        /* <DEDUP_REMOVED lines=13> */
.L_x_16425:
[----:B------:R-:W-:Y:S05]  /*12320*/  BSYNC.RECONVERGENT B4 ;  /* 0x0000000000047941 */ /* 0x000fea0003800200 */
.L_x_16424:
        /* <DEDUP_REMOVED lines=42> */
.L_x_16422:
[----:B------:R-:W-:Y:S05]  /*125d0*/  BSYNC.RECONVERGENT B3 ;  /* 0x0000000000037941 */ /* 0x000fea0003800200 */
.L_x_16421:
        /* <DEDUP_REMOVED lines=10> */
.L_x_16420:
[----:B------:R-:W-:Y:S05]  /*12680*/  BSYNC.RECONVERGENT B2 ;  /* 0x0000000000027941 */ /* 0x000fea0003800200 */
.L_x_16419:
[----:B------:R-:W-:Y:S02]  /*12690*/  F2FP.BF16.F32.PACK_AB R167, RZ, R209 ;  /* 0x000000d1ffa7723e */ /* 0x000fe400000010ff */
[----:B------:R-:W-:Y:S02]  /*126a0*/  PRMT R166, R233, 0x5410, R234 ;  /* 0x00005410e9a67816 */ /* 0x000fe400000000ea */
[----:B------:R-:W-:Y:S02]  /*126b0*/  PRMT R165, R231, 0x5410, R232 ;  /* 0x00005410e7a57816 */ /* 0x000fe400000000e8 */
[----:B------:R-:W-:Y:S02]  /*126c0*/  PRMT R164, R230, 0x5410, R229 ;  /* 0x00005410e6a47816 */ /* 0x000fe400000000e5 */
[----:B------:R-:W-:-:S07]  /*126d0*/  PRMT R167, R220, 0x5410, R167 ;  /* 0x00005410dca77816 */ /* 0x000fce00000000a7 */
.L_x_16369:
        /* <DEDUP_REMOVED lines=26> */
.L_x_16427:
[----:B------:R-:W-:Y:S05]  /*12880*/  BSYNC.RECONVERGENT B2 ;  /* 0x0000000000027941 */ /* 0x000fea0003800200 */
.L_x_16426:
[----:B------:R-:W-:Y:S01]  /*12890*/  IADD3 R224, PT, PT, R224, 0x20, RZ ;  /* 0x00000020e0e07810 */ /* 0x000fe20007ffe0ff */
[----:B------:R-:W-:-:S07]  /*128a0*/  VIADD R223, R223, 0x20 ;  /* 0x00000020dfdf7836 */ /* 0x000fce0000000000 */
.L_x_16309:
[----:B------:R-:W-:Y:S05]  /*128b0*/  BSYNC.RECONVERGENT B1 ;  /* 0x0000000000017941 */ /* 0x000fea0003800200 */
.L_x_16308:
        /* <DEDUP_REMOVED lines=10> */
.L_x_16431:
[----:B------:R-:W-:Y:S05]  /*12960*/  BSYNC.RECONVERGENT B2 ;  /* 0x0000000000027941 */ /* 0x000fea0003800200 */
.L_x_16430:
        /* <DEDUP_REMOVED lines=28> */
.L_x_16437:
        /* <DEDUP_REMOVED lines=13> */
.L_x_16439:
[----:B------:R-:W-:Y:S05]  /*12c00*/  BSYNC.RECONVERGENT B4 ;  /* 0x0000000000047941 */ /* 0x000fea0003800200 */
.L_x_16438:
        /* <DEDUP_REMOVED lines=41> */
.L_x_16436:
[----:B------:R-:W-:Y:S05]  /*12ea0*/  BSYNC.RECONVERGENT B3 ;  /* 0x0000000000037941 */ /* 0x000fea0003800200 */
.L_x_16435:
        /* <DEDUP_REMOVED lines=11> */
.L_x_16434:
[----:B------:R-:W-:Y:S05]  /*12f60*/  BSYNC.RECONVERGENT B2 ;  /* 0x0000000000027941 */ /* 0x000fea0003800200 */
.L_x_16433:
        /* <DEDUP_REMOVED lines=23> */
.L_x_16444:
        /* <DEDUP_REMOVED lines=13> */
.L_x_16446:
[----:B------:R-:W-:Y:S05]  /*131b0*/  BSYNC.RECONVERGENT B4 ;  /* 0x0000000000047941 */ /* 0x000fea0003800200 */
.L_x_16445:
        /* <DEDUP_REMOVED lines=42> */
.L_x_16443:
[----:B------:R-:W-:Y:S05]  /*13460*/  BSYNC.RECONVERGENT B3 ;  /* 0x0000000000037941 */ /* 0x000fea0003800200 */
.L_x_16442:
        /* <DEDUP_REMOVED lines=13> */
.L_x_16441:
[----:B------:R-:W-:Y:S05]  /*13540*/  BSYNC.RECONVERGENT B2 ;  /* 0x0000000000027941 */ /* 0x000fea0003800200 */
.L_x_16440:
        /* <DEDUP_REMOVED lines=22> */
.L_x_16451:
        /* <DEDUP_REMOVED lines=13> */
.L_x_16453:
[----:B------:R-:W-:Y:S05]  /*13780*/  BSYNC.RECONVERGENT B4 ;  /* 0x0000000000047941 */ /* 0x000fea0003800200 */
.L_x_16452:
        /* <DEDUP_REMOVED lines=42> */
.L_x_16450:
[----:B------:R-:W-:Y:S05]  /*13a30*/  BSYNC.RECONVERGENT B3 ;  /* 0x0000000000037941 */ /* 0x000fea0003800200 */
.L_x_16449:
        /* <DEDUP_REMOVED lines=11> */
.L_x_16448:
[----:B------:R-:W-:Y:S05]  /*13af0*/  BSYNC.RECONVERGENT B2 ;  /* 0x0000000000027941 */ /* 0x000fea0003800200 */
.L_x_16447:
        /* <DEDUP_REMOVED lines=23> */
.L_x_16458:
        /* <DEDUP_REMOVED lines=13> */
.L_x_16460:
[----:B------:R-:W-:Y:S05]  /*13d40*/  BSYNC.RECONVERGENT B4 ;  /* 0x0000000000047941 */ /* 0x000fea0003800200 */
.L_x_16459:
        /* <DEDUP_REMOVED lines=42> */
.L_x_16457:
[----:B------:R-:W-:Y:S05]  /*13ff0*/  BSYNC.RECONVERGENT B3 ;  /* 0x0000000000037941 */ /* 0x000fea0003800200 */
.L_x_16456:
        /* <DEDUP_REMOVED lines=13> */
.L_x_16455:
[----:B------:R-:W-:Y:S05]  /*140d0*/  BSYNC.RECONVERGENT B2 ;  /* 0x0000000000027941 */ /* 0x000fea0003800200 */
.L_x_16454:
        /* <DEDUP_REMOVED lines=22> */
.L_x_16465:
        /* <DEDUP_REMOVED lines=13> */
.L_x_16467:
[----:B------:R-:W-:Y:S05]  /*14310*/  BSYNC.RECONVERGENT B4 ;  /* 0x0000000000047941 */ /* 0x000fea0003800200 */
.L_x_16466:
        /* <DEDUP_REMOVED lines=41> */
.L_x_16464:
[----:B------:R-:W-:Y:S05]  /*145b0*/  BSYNC.RECONVERGENT B3 ;  /* 0x0000000000037941 */ /* 0x000fea0003800200 */
.L_x_16463:
        /* <DEDUP_REMOVED lines=11> */
.L_x_16462:
[----:B------:R-:W-:Y:S05]  /*14670*/  BSYNC.RECONVERGENT B2 ;  /* 0x0000000000027941 */ /* 0x000fea0003800200 */
.L_x_16461:
        /* <DEDUP_REMOVED lines=23> */
.L_x_16472:
        /* <DEDUP_REMOVED lines=13> */
.L_x_16474:
[----:B------:R-:W-:Y:S05]  /*148c0*/  BSYNC.RECONVERGENT B4 ;  /* 0x0000000000047941 */ /* 0x000fea0003800200 */
.L_x_16473:
        /* <DEDUP_REMOVED lines=42> */
.L_x_16471:
[----:B------:R-:W-:Y:S05]  /*14b70*/  BSYNC.RECONVERGENT B3 ;  /* 0x0000000000037941 */ /* 0x000fea0003800200 */
.L_x_16470:
        /* <DEDUP_REMOVED lines=13> */
.L_x_16469:
[----:B------:R-:W-:Y:S05]  /*14c50*/  BSYNC.RECONVERGENT B2 ;  /* 0x0000000000027941 */ /* 0x000fea0003800200 */
.L_x_16468:
        /* <DEDUP_REMOVED lines=22> */
.L_x_16479:
        /* <DEDUP_REMOVED lines=13> */
.L_x_16481:
[----:B------:R-:W-:Y:S05]  /*14e90*/  BSYNC.RECONVERGENT B4 ;  /* 0x0000000000047941 */ /* 0x000fea0003800200 */
.L_x_16480:
        /* <DEDUP_REMOVED lines=41> */
.L_x_16478:
[----:B------:R-:W-:Y:S05]  /*15130*/  BSYNC.RECONVERGENT B3 ;  /* 0x0000000000037941 */ /* 0x000fea0003800200 */
.L_x_16477:
        /* <DEDUP_REMOVED lines=11> */
.L_x_16476:
[----:B------:R-:W-:Y:S05]  /*151f0*/  BSYNC.RECONVERGENT B2 ;  /* 0x0000000000027941 */ /* 0x000fea0003800200 */
.L_x_16475:
        /* <DEDUP_REMOVED lines=23> */
.L_x_16486:
        /* <DEDUP_REMOVED lines=13> */
.L_x_16488:
[----:B------:R-:W-:Y:S05]  /*15440*/  BSYNC.RECONVERGENT B4 ;  /* 0x0000000000047941 */ /* 0x000fea0003800200 */
.L_x_16487:
        /* <DEDUP_REMOVED lines=42> */
.L_x_16485:
[----:B------:R-:W-:Y:S05]  /*156f0*/  BSYNC.RECONVERGENT B3 ;  /* 0x0000000000037941 */ /* 0x000fea0003800200 */
.L_x_16484:
        /* <DEDUP_REMOVED lines=13> */
.L_x_16483:
[----:B------:R-:W-:Y:S05]  /*157d0*/  BSYNC.RECONVERGENT B2 ;  /* 0x0000000000027941 */ /* 0x000fea0003800200 */
.L_x_16482:
[----:B------:R-:W-:Y:S02]  /*157e0*/  F2FP.BF16.F32.PACK_AB R167, RZ, R211 ;  /* 0x000000d3ffa7723e */ /* 0x000fe400000010ff */
[----:B------:R-:W-:Y:S02]  /*157f0*/  PRMT R166, R234, 0x5410, R166 ;  /* 0x00005410eaa67816 */ /* 0x000fe400000000a6 */
[----:B------:R-:W-:Y:S02]  /*15800*/  PRMT R165, R231, 0x5410, R233 ;  /* 0x00005410e7a57816 */ /* 0x000fe400000000e9 */
[----:B------:R-:W-:Y:S02]  /*15810*/  PRMT R164, R220, 0x5410, R230 ;  /* 0x00005410dca47816 */ /* 0x000fe400000000e6 */
[----:B------:R-:W-:Y:S01]  /*15820*/  PRMT R167, R232, 0x5410, R167 ;  /* 0x00005410e8a77816 */ /* 0x000fe200000000a7 */
[----:B------:R-:W-:Y:S06]  /*15830*/  BRA `(.L_x_16489) ;  /* 0x0000002800cc7947 */ /* 0x000fec0003800000 */
.L_x_16432:
        /* <DEDUP_REMOVED lines=21> */
.L_x_16494:
        /* <DEDUP_REMOVED lines=13> */
.L_x_16496:
[----:B------:R-:W-:Y:S05]  /*15a60*/  BSYNC.RECONVERGENT B4 ;  /* 0x0000000000047941 */ /* 0x000fea0003800200 */
.L_x_16495:
        /* <DEDUP_REMOVED lines=41> */
.L_x_16493:
[----:B------:R-:W-:Y:S05]  /*15d00*/  BSYNC.RECONVERGENT B3 ;  /* 0x0000000000037941 */ /* 0x000fea0003800200 */
.L_x_16492:
        /* <DEDUP_REMOVED lines=9> */
.L_x_16491:
[----:B------:R-:W-:Y:S05]  /*15da0*/  BSYNC.RECONVERGENT B2 ;  /* 0x0000000000027941 */ /* 0x000fea0003800200 */
.L_x_16490:
        /* <DEDUP_REMOVED lines=18> */
.L_x_16501:
        /* <DEDUP_REMOVED lines=13> */
.L_x_16503:
[----:B------:R-:W-:Y:S05]  /*15fa0*/  BSYNC.RECONVERGENT B4 ;  /* 0x0000000000047941 */ /* 0x000fea0003800200 */
.L_x_16502:
        /* <DEDUP_REMOVED lines=42> */
.L_x_16500:
[----:B------:R-:W-:Y:S05]  /*16250*/  BSYNC.RECONVERGENT B3 ;  /* 0x0000000000037941 */ /* 0x000fea0003800200 */
.L_x_16499:
        /* <DEDUP_REMOVED lines=10> */
.L_x_16498:
[----:B------:R-:W-:Y:S05]  /*16300*/  BSYNC.RECONVERGENT B2 ;  /* 0x0000000000027941 */ /* 0x000fea0003800200 */
.L_x_16497:
        /* <DEDUP_REMOVED lines=18> */
.L_x_16508:
        /* <DEDUP_REMOVED lines=13> */
.L_x_16510:
[----:B------:R-:W-:Y:S05]  /*16500*/  BSYNC.RECONVERGENT B4 ;  /* 0x0000000000047941 */ /* 0x000fea0003800200 */
.L_x_16509:
        /* <DEDUP_REMOVED lines=42> */
.L_x_16507:
[----:B------:R-:W-:Y:S05]  /*167b0*/  BSYNC.RECONVERGENT B3 ;  /* 0x0000000000037941 */ /* 0x000fea0003800200 */
.L_x_16506:
        /* <DEDUP_REMOVED lines=9> */
.L_x_16505:
[----:B------:R-:W-:Y:S05]  /*16850*/  BSYNC.RECONVERGENT B2 ;  /* 0x0000000000027941 */ /* 0x000fea0003800200 */
.L_x_16504:
        /* <DEDUP_REMOVED lines=18> */
.L_x_16515:
        /* <DEDUP_REMOVED lines=13> */
.L_x_16517:
[----:B------:R-:W-:Y:S05]  /*16a50*/  BSYNC.RECONVERGENT B4 ;  /* 0x0000000000047941 */ /* 0x000fea0003800200 */
.L_x_16516:
        /* <DEDUP_REMOVED lines=42> */
.L_x_16514:
[----:B------:R-:W-:Y:S05]  /*16d00*/  BSYNC.RECONVERGENT B3 ;  /* 0x0000000000037941 */ /* 0x000fea0003800200 */
.L_x_16513:
        /* <DEDUP_REMOVED lines=10> */
.L_x_16512:
[----:B------:R-:W-:Y:S05]  /*16db0*/  BSYNC.RECONVERGENT B2 ;  /* 0x0000000000027941 */ /* 0x000fea0003800200 */
.L_x_16511:
        /* <DEDUP_REMOVED lines=18> */
.L_x_16522:
        /* <DEDUP_REMOVED lines=13> */
.L_x_16524:
[----:B------:R-:W-:Y:S05]  /*16fb0*/  BSYNC.RECONVERGENT B4 ;  /* 0x0000000000047941 */ /* 0x000fea0003800200 */
.L_x_16523:
        /* <DEDUP_REMOVED lines=42> */
.L_x_16521:
[----:B------:R-:W-:Y:S05]  /*17260*/  BSYNC.RECONVERGENT B3 ;  /* 0x0000000000037941 */ /* 0x000fea0003800200 */
.L_x_16520:
        /* <DEDUP_REMOVED lines=9> */
.L_x_16519:
[----:B------:R-:W-:Y:S05]  /*17300*/  BSYNC.RECONVERGENT B2 ;  /* 0x0000000000027941 */ /* 0x000fea0003800200 */
.L_x_16518:
        /* <DEDUP_REMOVED lines=18> */
.L_x_16529:
        /* <DEDUP_REMOVED lines=13> */
.L_x_16531:
[----:B------:R-:W-:Y:S05]  /*17500*/  BSYNC.RECONVERGENT B4 ;  /* 0x0000000000047941 */ /* 0x000fea0003800200 */
.L_x_16530:
        /* <DEDUP_REMOVED lines=42> */
.L_x_16528:
[----:B------:R-:W-:Y:S05]  /*177b0*/  BSYNC.RECONVERGENT B3 ;  /* 0x0000000000037941 */ /* 0x000fea0003800200 */
.L_x_16527:
        /* <DEDUP_REMOVED lines=10> */
.L_x_16526:
[----:B------:R-:W-:Y:S05]  /*17860*/  BSYNC.RECONVERGENT B2 ;  /* 0x0000000000027941 */ /* 0x000fea0003800200 */
.L_x_16525:
        /* <DEDUP_REMOVED lines=18> */
.L_x_16536:
        /* <DEDUP_REMOVED lines=13> */
.L_x_16538:
[----:B------:R-:W-:Y:S05]  /*17a60*/  BSYNC.RECONVERGENT B4 ;  /* 0x0000000000047941 */ /* 0x000fea0003800200 */
.L_x_16537:
        /* <DEDUP_REMOVED lines=42> */
.L_x_16535:
[----:B------:R-:W-:Y:S05]  /*17d10*/  BSYNC.RECONVERGENT B3 ;  /* 0x0000000000037941 */ /* 0x000fea0003800200 */
.L_x_16534:
        /* <DEDUP_REMOVED lines=9> */
.L_x_16533:
[----:B------:R-:W-:Y:S05]  /*17db0*/  BSYNC.RECONVERGENT B2 ;  /* 0x0000000000027941 */ /* 0x000fea0003800200 */
.L_x_16532:
        /* <DEDUP_REMOVED lines=18> */
.L_x_16543:
        /* <DEDUP_REMOVED lines=13> */
.L_x_16545:
[----:B------:R-:W-:Y:S05]  /*17fb0*/  BSYNC.RECONVERGENT B4 ;  /* 0x0000000000047941 */ /* 0x000fea0003800200 */
.L_x_16544:
        /* <DEDUP_REMOVED lines=42> */
.L_x_16542:
[----:B------:R-:W-:Y:S05]  /*18260*/  BSYNC.RECONVERGENT B3 ;  /* 0x0000000000037941 */ /* 0x000fea0003800200 */
.L_x_16541:
        /* <DEDUP_REMOVED lines=10> */
.L_x_16540:
[----:B------:R-:W-:Y:S05]  /*18310*/  BSYNC.RECONVERGENT B2 ;  /* 0x0000000000027941 */ /* 0x000fea0003800200 */
.L_x_16539:
[----:B------:R-:W-:Y:S02]  /*18320*/  F2FP.BF16.F32.PACK_AB R167, RZ, R211 ;  /* 0x000000d3ffa7723e */ /* 0x000fe400000010ff */
[----:B------:R-:W-:Y:S02]  /*18330*/  PRMT R166, R233, 0x5410, R234 ;  /* 0x00005410e9a67816 */ /* 0x000fe400000000ea */
[----:B------:R-:W-:Y:S02]  /*18340*/  PRMT R165, R231, 0x5410, R232 ;  /* 0x00005410e7a57816 */ /* 0x000fe400000000e8 */
[----:B------:R-:W-:Y:S02]  /*18350*/  PRMT R164, R230, 0x5410, R229 ;  /* 0x00005410e6a47816 */ /* 0x000fe400000000e5 */
[----:B------:R-:W-:-:S07]  /*18360*/  PRMT R167, R220, 0x5410, R167 ;  /* 0x00005410dca77816 */ /* 0x000fce00000000a7 */
.L_x_16489:
        /* <DEDUP_REMOVED lines=26> */
.L_x_16547:
[----:B------:R-:W-:Y:S05]  /*18510*/  BSYNC.RECONVERGENT B2 ;  /* 0x0000000000027941 */ /* 0x000fea0003800200 */
.L_x_16546:
[----:B------:R-:W-:Y:S02]  /*18520*/  VIADD R224, R224, 0x20 ;  /* 0x00000020e0e07836 */ /* 0x000fe40000000000 */
[----:B------:R-:W-:-:S07]  /*18530*/  VIADD R223, R223, 0x20 ;  /* 0x00000020dfdf7836 */ /* 0x000fce0000000000 */
.L_x_16429:
[----:B------:R-:W-:Y:S05]  /*18540*/  BSYNC.RECONVERGENT B1 ;  /* 0x0000000000017941 */ /* 0x000fea0003800200 */
.L_x_16428:
        /* <DEDUP_REMOVED lines=10> */
.L_x_16551:
[----:B------:R-:W-:Y:S05]  /*185f0*/  BSYNC.RECONVERGENT B2 ;  /* 0x0000000000027941 */ /* 0x000fea0003800200 */
.L_x_16550:
        /* <DEDUP_REMOVED lines=28> */
.L_x_16557:
        /* <DEDUP_REMOVED lines=13> */
.L_x_16559:
[----:B------:R-:W-:Y:S05]  /*18890*/  BSYNC.RECONVERGENT B4 ;  /* 0x0000000000047941 */ /* 0x000fea0003800200 */
.L_x_16558:
        /* <DEDUP_REMOVED lines=41> */
.L_x_16556:
[----:B------:R-:W-:Y:S05]  /*18b30*/  BSYNC.RECONVERGENT B3 ;  /* 0x0000000000037941 */ /* 0x000fea0003800200 */
.L_x_16555:
        /* <DEDUP_REMOVED lines=11> */
.L_x_16554:
[----:B------:R-:W-:Y:S05]  /*18bf0*/  BSYNC.RECONVERGENT B2 ;  /* 0x0000000000027941 */ /* 0x000fea0003800200 */
.L_x_16553:
        /* <DEDUP_REMOVED lines=23> */
.L_x_16564:
        /* <DEDUP_REMOVED lines=13> */
.L_x_16566:
[----:B------:R-:W-:Y:S05]  /*18e40*/  BSYNC.RECONVERGENT B4 ;  /* 0x0000000000047941 */ /* 0x000fea0003800200 */
.L_x_16565:
        /* <DEDUP_REMOVED lines=42> */
.L_x_16563:
[----:B------:R-:W-:Y:S05]  /*190f0*/  BSYNC.RECONVERGENT B3 ;  /* 0x0000000000037941 */ /* 0x000fea0003800200 */
.L_x_16562:
        /* <DEDUP_REMOVED lines=13> */
.L_x_16561:
[----:B------:R-:W-:Y:S05]  /*191d0*/  BSYNC.RECONVERGENT B2 ;  /* 0x0000000000027941 */ /* 0x000fea0003800200 */
.L_x_16560:
        /* <DEDUP_REMOVED lines=22> */
.L_x_16571:
        /* <DEDUP_REMOVED lines=13> */
.L_x_16573:
[----:B------:R-:W-:Y:S05]  /*19410*/  BSYNC.RECONVERGENT B4 ;  /* 0x0000000000047941 */ /* 0x000fea0003800200 */
.L_x_16572:
        /* <DEDUP_REMOVED lines=42> */
.L_x_16570:
[----:B------:R-:W-:Y:S05]  /*196c0*/  BSYNC.RECONVERGENT B3 ;  /* 0x0000000000037941 */ /* 0x000fea0003800200 */
.L_x_16569:
        /* <DEDUP_REMOVED lines=11> */
.L_x_16568:
[----:B------:R-:W-:Y:S05]  /*19780*/  BSYNC.RECONVERGENT B2 ;  /* 0x0000000000027941 */ /* 0x000fea0003800200 */
.L_x_16567:
        /* <DEDUP_REMOVED lines=23> */
.L_x_16578:
        /* <DEDUP_REMOVED lines=13> */
.L_x_16580:
[----:B------:R-:W-:Y:S05]  /*199d0*/  BSYNC.RECONVERGENT B4 ;  /* 0x0000000000047941 */ /* 0x000fea0003800200 */
.L_x_16579:
        /* <DEDUP_REMOVED lines=42> */
.L_x_16577:
[----:B------:R-:W-:Y:S05]  /*19c80*/  BSYNC.RECONVERGENT B3 ;  /* 0x0000000000037941 */ /* 0x000fea0003800200 */
.L_x_16576:
        /* <DEDUP_REMOVED lines=13> */
.L_x_16575:
[----:B------:R-:W-:Y:S05]  /*19d60*/  BSYNC.RECONVERGENT B2 ;  /* 0x0000000000027941 */ /* 0x000fea0003800200 */
.L_x_16574:
        /* <DEDUP_REMOVED lines=22> */
.L_x_16585:
        /* <DEDUP_REMOVED lines=13> */
.L_x_16587:
[----:B------:R-:W-:Y:S05]  /*19fa0*/  BSYNC.RECONVERGENT B4 ;  /* 0x0000000000047941 */ /* 0x000fea0003800200 */
.L_x_16586:
        /* <DEDUP_REMOVED lines=41> */
.L_x_16584:
[----:B------:R-:W-:Y:S05]  /*1a240*/  BSYNC.RECONVERGENT B3 ;  /* 0x0000000000037941 */ /* 0x000fea0003800200 */
.L_x_16583:
[----:B------:R-:W-:Y:S01]  /*1a250*/  I2FP.F32.U32 R2, R11 ;  /* 0x0000000b00027245 */ /* 0x000fe20000201000 */
[----:B------:R-:W-:Y:S02]  /*1a260*/  HFMA2 R11, -RZ, RZ, 0.1171875, 0 ;  /* 0x2f800000ff0b7431 */ /* 0x000fe400000001ff */
[----:B-----5:R-:W-:-:S04]  /*1a270*/  IMAD.U32 R165, R34, 0x10000, RZ ;  /* 0x0001000022a57824 */ /* 0x020fc800078e00ff */
[----:B------:R-:W-:-:S04]  /*1a280*/  FMUL.FTZ R165, R165, UR13 ;  /* 0x0000000da5a57c20 */ /* 0x000fc80008410000 */
[----:B------:R-:W-:Y:S01]  /*1a290*/  FMUL.FTZ R165, R165, UR12 ;  /* 0x0000000ca5a57c20 */ /* 0x000fe20008410000 */
[----:B------:R-:W-:-:S05]  /*1a2a0*/  FFMA.FTZ R2, R2, R11, 1.1641532182693481445e-10 ;  /* 0x2f00000002027423 */ /* 0x000fca000001000b */
[----:B------:R-:W-:-:S04]  /*1a2b0*/  FSETP.GTU.FTZ.AND P2, PT, R2, UR10, PT ;  /* 0x0000000a02007c0b */ /* 0x000fc8000bf5c000 */
[----:B------:R-:W-:Y:S01]  /*1a2c0*/  FSEL R196, R165, RZ, !P2 ;  /* 0x000000ffa5c47208 */ /* 0x000fe20005000000 */
[----:B------:R-:W-:Y:S01]  /*1a2d0*/  IMAD.U32 R165, R166, 0x10000, RZ ;  /* 0x00010000a6a57824 */ /* 0x000fe200078e00ff */
[----:B------:R-:W-:-:S03]  /*1a2e0*/  SEL R11, RZ, 0x1, P2 ;  /* 0x00000001ff0b7807 */ /* 0x000fc60001000000 */
[----:B------:R-:W-:-:S07]  /*1a2f0*/  FADD.FTZ R196, R165, R196 ;  /* 0x000000c4a5c47221 */ /* 0x000fce0000010000 */
.L_x_16582:
[----:B------:R-:W-:Y:S05]  /*1a300*/  BSYNC.RECONVERGENT B2 ;  /* 0x0000000000027941 */ /* 0x000fea0003800200 */
.L_x_16581:
        /* <DEDUP_REMOVED lines=23> */
.L_x_16592:
        /* <DEDUP_REMOVED lines=13> */
.L_x_16594:
[----:B------:R-:W-:Y:S05]  /*1a550*/  BSYNC.RECONVERGENT B4 ;  /* 0x0000000000047941 */ /* 0x000fea0003800200 */
.L_x_16593:
        /* <DEDUP_REMOVED lines=42> */
.L_x_16591:
[----:B------:R-:W-:Y:S05]  /*1a800*/  BSYNC.RECONVERGENT B3 ;  /* 0x0000000000037941 */ /* 0x000fea0003800200 */
.L_x_16590:
        /* <DEDUP_REMOVED lines=13> */
.L_x_16589:
[----:B------:R-:W-:Y:S05]  /*1a8e0*/  BSYNC.RECONVERGENT B2 ;  /* 0x0000000000027941 */ /* 0x000fea0003800200 */
.L_x_16588:
        /* <DEDUP_REMOVED lines=22> */
.L_x_16599:
        /* <DEDUP_REMOVED lines=13> */
.L_x_16601:
[----:B------:R-:W-:Y:S05]  /*1ab20*/  BSYNC.RECONVERGENT B4 ;  /* 0x0000000000047941 */ /* 0x000fea0003800200 */
.L_x_16600:
        /* <DEDUP_REMOVED lines=41> */
.L_x_16598:
[----:B------:R-:W-:Y:S05]  /*1adc0*/  BSYNC.RECONVERGENT B3 ;  /* 0x0000000000037941 */ /* 0x000fea0003800200 */
.L_x_16597:
        /* <DEDUP_REMOVED lines=8> */
[----:B------:R-:W-:Y:S02]  /*1ae50*/  FSEL R212, R165, RZ, !P2 ;  /* 0x000000ffa5d47208 */ /* 0x000fe40005000000 */
[----:B------:R-:W-:-:S05]  /*1ae60*/  SHF.L.U32 R165, R167, 0x10, RZ ;  /* 0x00000010a7a57819 */ /* 0x000fca00000006ff */
[----:B------:R-:W-:-:S07]  /*1ae70*/  FADD.FTZ R212, R165, R212 ;  /* 0x000000d4a5d47221 */ /* 0x000fce0000010000 */
.L_x_16596:
[----:B------:R-:W-:Y:S05]  /*1ae80*/  BSYNC.RECONVERGENT B2 ;  /* 0x0000000000027941 */ /* 0x000fea0003800200 */
.L_x_16595:
        /* <DEDUP_REMOVED lines=23> */
.L_x_16606:
        /* <DEDUP_REMOVED lines=13> */
.L_x_16608:
[----:B------:R-:W-:Y:S05]  /*1b0d0*/  BSYNC.RECONVERGENT B4 ;  /* 0x0000000000047941 */ /* 0x000fea0003800200 */
.L_x_16607:
        /* <DEDUP_REMOVED lines=42> */
.L_x_16605:
[----:B------:R-:W-:Y:S05]  /*1b380*/  BSYNC.RECONVERGENT B3 ;  /* 0x0000000000037941 */ /* 0x000fea0003800200 */
.L_x_16604:
        /* <DEDUP_REMOVED lines=13> */
.L_x_16603:
[----:B------:R-:W-:Y:S05]  /*1b460*/  BSYNC.RECONVERGENT B2 ;  /* 0x0000000000027941 */ /* 0x000fea0003800200 */
.L_x_16602:
[----:B------:R-:W-:Y:S02]  /*1b470*/  F2FP.BF16.F32.PACK_AB R167, RZ, R213 ;  /* 0x000000d5ffa7723e */ /* 0x000fe400000010ff */
[----:B------:R-:W-:Y:S02]  /*1b480*/  PRMT R166, R234, 0x5410, R166 ;  /* 0x00005410eaa67816 */ /* 0x000fe400000000a6 */
[----:B------:R-:W-:Y:S02]  /*1b490*/  PRMT R165, R231, 0x5410, R233 ;  /* 0x00005410e7a57816 */ /* 0x000fe400000000e9 */
[----:B------:R-:W-:Y:S02]  /*1b4a0*/  PRMT R164, R220, 0x5410, R230 ;  /* 0x00005410dca47816 */ /* 0x000fe400000000e6 */
[----:B------:R-:W-:Y:S01]  /*1b4b0*/  PRMT R167, R232, 0x5410, R167 ;  /* 0x00005410e8a77816 */ /* 0x000fe200000000a7 */
[----:B------:R-:W-:Y:S06]  /*1b4c0*/  BRA `(.L_x_16609) ;  /* 0x0000002800cc7947 */ /* 0x000fec0003800000 */
.L_x_16552:
        /* <DEDUP_REMOVED lines=21> */
.L_x_16614:
        /* <DEDUP_REMOVED lines=13> */
.L_x_16616:
[----:B------:R-:W-:Y:S05]  /*1b6f0*/  BSYNC.RECONVERGENT B4 ;  /* 0x0000000000047941 */ /* 0x000fea0003800200 */
.L_x_16615:
        /* <DEDUP_REMOVED lines=41> */
.L_x_16613:
[----:B------:R-:W-:Y:S05]  /*1b990*/  BSYNC.RECONVERGENT B3 ;  /* 0x0000000000037941 */ /* 0x000fea0003800200 */
.L_x_16612:
[----:B------:R-:W-:Y:S01]  /*1b9a0*/  I2FP.F32.U32 R2, R6 ;  /* 0x0000000600027245 */ /* 0x000fe20000201000 */
[----:B------:R-:W-:Y:S01]  /*1b9b0*/  IMAD.MOV.U32 R21, RZ, RZ, 0x2f800000 ;  /* 0x2f800000ff157424 */ /* 0x000fe200078e00ff */
[----:B-----5:R-:W-:-:S03]  /*1b9c0*/  SHF.L.U32 R6, R32, 0x10, RZ ;  /* 0x0000001020067819 */ /* 0x020fc600000006ff */
[----:B------:R-:W-:Y:S02]  /*1b9d0*/  FFMA.FTZ R2, R2, R21, 1.1641532182693481445e-10 ;  /* 0x2f00000002027423 */ /* 0x000fe40000010015 */
[----:B------:R-:W-:-:S03]  /*1b9e0*/  FMUL.FTZ R6, R6, UR13 ;  /* 0x0000000d06067c20 */ /* 0x000fc60008410000 */
[----:B------:R-:W-:Y:S01]  /*1b9f0*/  FSETP.GTU.FTZ.AND P1, PT, R2, UR10, PT ;  /* 0x0000000a02007c0b */ /* 0x000fe2000bf3c000 */
[----:B------:R-:W-:-:S05]  /*1ba00*/  FMUL.FTZ R6, R6, UR12 ;  /* 0x0000000c06067c20 */ /* 0x000fca0008410000 */
[----:B------:R-:W-:Y:S02]  /*1ba10*/  FSEL R21, R6, RZ, !P1 ;  /* 0x000000ff06157208 */ /* 0x000fe40004800000 */
[----:B------:R-:W-:-:S07]  /*1ba20*/  SEL R6, RZ, 0x1, P1 ;  /* 0x00000001ff067807 */ /* 0x000fce0000800000 */
.L_x_16611:
[----:B------:R-:W-:Y:S05]  /*1ba30*/  BSYNC.RECONVERGENT B2 ;  /* 0x0000000000027941 */ /* 0x000fea0003800200 */
.L_x_16610:
        /* <DEDUP_REMOVED lines=18> */
.L_x_16621:
        /* <DEDUP_REMOVED lines=13> */
.L_x_16623:
[----:B------:R-:W-:Y:S05]  /*1bc30*/  BSYNC.RECONVERGENT B4 ;  /* 0x0000000000047941 */ /* 0x000fea0003800200 */
.L_x_16622:
        /* <DEDUP_REMOVED lines=42> */
.L_x_16620:
[----:B------:R-:W-:Y:S05]  /*1bee0*/  BSYNC.RECONVERGENT B3 ;  /* 0x0000000000037941 */ /* 0x000fea0003800200 */
.L_x_16619:
        /* <DEDUP_REMOVED lines=10> */
.L_x_16618:
[----:B------:R-:W-:Y:S05]  /*1bf90*/  BSYNC.RECONVERGENT B2 ;  /* 0x0000000000027941 */ /* 0x000fea0003800200 */
.L_x_16617:
        /* <DEDUP_REMOVED lines=18> */
.L_x_16628:
        /* <DEDUP_REMOVED lines=13> */
.L_x_16630:
[----:B------:R-:W-:Y:S05]  /*1c190*/  BSYNC.RECONVERGENT B4 ;  /* 0x0000000000047941 */ /* 0x000fea0003800200 */
.L_x_16629:
        /* <DEDUP_REMOVED lines=42> */
.L_x_16627:
[----:B------:R-:W-:Y:S05]  /*1c440*/  BSYNC.RECONVERGENT B3 ;  /* 0x0000000000037941 */ /* 0x000fea0003800200 */
.L_x_16626:
[----:B------:R-:W-:Y:S01]  /*1c450*/  I2FP.F32.U32 R2, R9 ;  /* 0x0000000900027245 */ /* 0x000fe20000201000 */
[----:B------:R-:W-:Y:S02]  /*1c460*/  HFMA2 R9, -RZ, RZ, 0.1171875, 0 ;  /* 0x2f800000ff097431 */ /* 0x000fe400000001ff */
[----:B-----5:R-:W-:-:S04]  /*1c470*/  IMAD.U32 R165, R33, 0x10000, RZ ;  /* 0x0001000021a57824 */ /* 0x020fc800078e00ff */
[----:B------:R-:W-:-:S04]  /*1c480*/  FMUL.FTZ R165, R165, UR13 ;  /* 0x0000000da5a57c20 */ /* 0x000fc80008410000 */
[----:B------:R-:W-:Y:S01]  /*1c490*/  FMUL.FTZ R165, R165, UR12 ;  /* 0x0000000ca5a57c20 */ /* 0x000fe20008410000 */
[----:B------:R-:W-:-:S05]  /*1c4a0*/  FFMA.FTZ R2, R2, R9, 1.1641532182693481445e-10 ;  /* 0x2f00000002027423 */ /* 0x000fca0000010009 */
[----:B------:R-:W-:-:S04]  /*1c4b0*/  FSETP.GTU.FTZ.AND P1, PT, R2, UR10, PT ;  /* 0x0000000a02007c0b */ /* 0x000fc8000bf3c000 */
[----:B------:R-:W-:Y:S02]  /*1c4c0*/  FSEL R180, R165, RZ, !P1 ;  /* 0x000000ffa5b47208 */ /* 0x000fe40004800000 */
[----:B------:R-:W-:-:S07]  /*1c4d0*/  SEL R9, RZ, 0x1, P1 ;  /* 0x00000001ff097807 */ /* 0x000fce0000800000 */
.L_x_16625:
[----:B------:R-:W-:Y:S05]  /*1c4e0*/  BSYNC.RECONVERGENT B2 ;  /* 0x0000000000027941 */ /* 0x000fea0003800200 */
.L_x_16624:
        /* <DEDUP_REMOVED lines=18> */
.L_x_16635:
        /* <DEDUP_REMOVED lines=13> */
.L_x_16637:
[----:B------:R-:W-:Y:S05]  /*1c6e0*/  BSYNC.RECONVERGENT B4 ;  /* 0x0000000000047941 */ /* 0x000fea0003800200 */
.L_x_16636:
        /* <DEDUP_REMOVED lines=42> */
.L_x_16634:
[----:B------:R-:W-:Y:S05]  /*1c990*/  BSYNC.RECONVERGENT B3 ;  /* 0x0000000000037941 */ /* 0x000fea0003800200 */
.L_x_16633:
        /* <DEDUP_REMOVED lines=10> */
.L_x_16632:
[----:B------:R-:W-:Y:S05]  /*1ca40*/  BSYNC.RECONVERGENT B2 ;  /* 0x0000000000027941 */ /* 0x000fea0003800200 */
.L_x_16631:
        /* <DEDUP_REMOVED lines=18> */
.L_x_16642:
        /* <DEDUP_REMOVED lines=13> */
.L_x_16644:
[----:B------:R-:W-:Y:S05]  /*1cc40*/  BSYNC.RECONVERGENT B4 ;  /* 0x0000000000047941 */ /* 0x000fea0003800200 */
.L_x_16643:
        /* <DEDUP_REMOVED lines=42> */
.L_x_16641:
[----:B------:R-:W-:Y:S05]  /*1cef0*/  BSYNC.RECONVERGENT B3 ;  /* 0x0000000000037941 */ /* 0x000fea0003800200 */
.L_x_16640:
        /* <DEDUP_REMOVED lines=9> */
.L_x_16639:
[----:B------:R-:W-:Y:S05]  /*1cf90*/  BSYNC.RECONVERGENT B2 ;  /* 0x0000000000027941 */ /* 0x000fea0003800200 */
.L_x_16638:
        /* <DEDUP_REMOVED lines=18> */
.L_x_16649:
        /* <DEDUP_REMOVED lines=13> */
.L_x_16651:
[----:B------:R-:W-:Y:S05]  /*1d190*/  BSYNC.RECONVERGENT B4 ;  /* 0x0000000000047941 */ /* 0x000fea0003800200 */
.L_x_16650:
        /* <DEDUP_REMOVED lines=42> */
.L_x_16648:
[----:B------:R-:W-:Y:S05]  /*1d440*/  BSYNC.RECONVERGENT B3 ;  /* 0x0000000000037941 */ /* 0x000fea0003800200 */
.L_x_16647:
        /* <DEDUP_REMOVED lines=8> */
[----:B------:R-:W-:Y:S02]  /*1d4d0*/  FSEL R197, R164, RZ, !P1 ;  /* 0x000000ffa4c57208 */ /* 0x000fe40004800000 */
[----:B------:R-:W-:-:S07]  /*1d4e0*/  SEL R12, RZ, 0x1, P1 ;  /* 0x00000001ff0c7807 */ /* 0x000fce0000800000 */
.L_x_16646:
[----:B------:R-:W-:Y:S05]  /*1d4f0*/  BSYNC.RECONVERGENT B2 ;  /* 0x0000000000027941 */ /* 0x000fea0003800200 */
.L_x_16645:
        /* <DEDUP_REMOVED lines=18> */
.L_x_16656:
        /* <DEDUP_REMOVED lines=13> */
.L_x_16658:
[----:B------:R-:W-:Y:S05]  /*1d6f0*/  BSYNC.RECONVERGENT B4 ;  /* 0x0000000000047941 */ /* 0x000fea0003800200 */
.L_x_16657:
        /* <DEDUP_REMOVED lines=42> */
.L_x_16655:
[----:B------:R-:W-:Y:S05]  /*1d9a0*/  BSYNC.RECONVERGENT B3 ;  /* 0x0000000000037941 */ /* 0x000fea0003800200 */
.L_x_16654:
        /* <DEDUP_REMOVED lines=9> */
.L_x_16653:
[----:B------:R-:W-:Y:S05]  /*1da40*/  BSYNC.RECONVERGENT B2 ;  /* 0x0000000000027941 */ /* 0x000fea0003800200 */
.L_x_16652:
        /* <DEDUP_REMOVED lines=18> */
.L_x_16663:
        /* <DEDUP_REMOVED lines=13> */
.L_x_16665:
[----:B------:R-:W-:Y:S05]  /*1dc40*/  BSYNC.RECONVERGENT B4 ;  /* 0x0000000000047941 */ /* 0x000fea0003800200 */
.L_x_16664:
        /* <DEDUP_REMOVED lines=42> */
.L_x_16662:
[----:B------:R-:W-:Y:S05]  /*1def0*/  BSYNC.RECONVERGENT B3 ;  /* 0x0000000000037941 */ /* 0x000fea0003800200 */
.L_x_16661:
        /* <DEDUP_REMOVED lines=10> */
.L_x_16660:
[----:B------:R-:W-:Y:S05]  /*1dfa0*/  BSYNC.RECONVERGENT B2 ;  /* 0x0000000000027941 */ /* 0x000fea0003800200 */
.L_x_16659:
[----:B------:R-:W-:Y:S02]  /*1dfb0*/  F2FP.BF16.F32.PACK_AB R167, RZ, R213 ;  /* 0x000000d5ffa7723e */ /* 0x000fe400000010ff */
[----:B------:R-:W-:Y:S02]  /*1dfc0*/  PRMT R166, R233, 0x5410, R234 ;  /* 0x00005410e9a67816 */ /* 0x000fe400000000ea */
[----:B------:R-:W-:Y:S02]  /*1dfd0*/  PRMT R165, R231, 0x5410, R232 ;  /* 0x00005410e7a57816 */ /* 0x000fe400000000e8 */
[----:B------:R-:W-:Y:S02]  /*1dfe0*/  PRMT R164, R230, 0x5410, R229 ;  /* 0x00005410e6a47816 */ /* 0x000fe400000000e5 */
[----:B------:R-:W-:-:S07]  /*1dff0*/  PRMT R167, R220, 0x5410, R167 ;  /* 0x00005410dca77816 */ /* 0x000fce00000000a7 */
.L_x_16609:
        /* <DEDUP_REMOVED lines=26> */
.L_x_16667:
[----:B------:R-:W-:Y:S05]  /*1e1a0*/  BSYNC.RECONVERGENT B2 ;  /* 0x0000000000027941 */ /* 0x000fea0003800200 */
.L_x_16666:
[----:B------:R-:W-:Y:S01]  /*1e1b0*/  VIADD R224, R224, 0x20 ;  /* 0x00000020e0e07836 */ /* 0x000fe20000000000 */
[----:B------:R-:W-:-:S07]  /*1e1c0*/  IADD3 R223, PT, PT, R223, 0x20, RZ ;  /* 0x00000020dfdf7810 */ /* 0x000fce0007ffe0ff */
.L_x_16549:
[----:B------:R-:W-:Y:S05]  /*1e1d0*/  BSYNC.RECONVERGENT B1 ;  /* 0x0000000000017941 */ /* 0x000fea0003800200 */
.L_x_16548:
        /* <DEDUP_REMOVED lines=10> */
.L_x_16671:
[----:B------:R-:W-:Y:S05]  /*1e280*/  BSYNC.RECONVERGENT B2 ;  /* 0x0000000000027941 */ /* 0x000fea0003800200 */
.L_x_16670:
        /* <DEDUP_REMOVED lines=28> */
.L_x_16677:
        /* <DEDUP_REMOVED lines=13> */
.L_x_16679:
[----:B------:R-:W-:Y:S05]  /*1e520*/  BSYNC.RECONVERGENT B4 ;  /* 0x0000000000047941 */ /* 0x000fea0003800200 */
.L_x_16678:
        /* <DEDUP_REMOVED lines=41> */
.L_x_16676:
[----:B------:R-:W-:Y:S05]  /*1e7c0*/  BSYNC.RECONVERGENT B3 ;  /* 0x0000000000037941 */ /* 0x000fea0003800200 */
.L_x_16675:
        /* <DEDUP_REMOVED lines=11> */
.L_x_16674:
[----:B------:R-:W-:Y:S05]  /*1e880*/  BSYNC.RECONVERGENT B2 ;  /* 0x0000000000027941 */ /* 0x000fea0003800200 */
.L_x_16673:
        /* <DEDUP_REMOVED lines=23> */
.L_x_16684:
        /* <DEDUP_REMOVED lines=13> */
.L_x_16686:
[----:B------:R-:W-:Y:S05]  /*1ead0*/  BSYNC.RECONVERGENT B4 ;  /* 0x0000000000047941 */ /* 0x000fea0003800200 */
.L_x_16685:
        /* <DEDUP_REMOVED lines=42> */
.L_x_16683:
[----:B------:R-:W-:Y:S05]  /*1ed80*/  BSYNC.RECONVERGENT B3 ;  /* 0x0000000000037941 */ /* 0x000fea0003800200 */
.L_x_16682:
        /* <DEDUP_REMOVED lines=13> */
.L_x_16681:
[----:B------:R-:W-:Y:S05]  /*1ee60*/  BSYNC.RECONVERGENT B2 ;  /* 0x0000000000027941 */ /* 0x000fea0003800200 */
.L_x_16680:
        /* <DEDUP_REMOVED lines=22> */
.L_x_16691:
        /* <DEDUP_REMOVED lines=13> */
.L_x_16693:
[----:B------:R-:W-:Y:S05]  /*1f0a0*/  BSYNC.RECONVERGENT B4 ;  /* 0x0000000000047941 */ /* 0x000fea0003800200 */
.L_x_16692:
        /* <DEDUP_REMOVED lines=42> */
.L_x_16690:
[----:B------:R-:W-:Y:S05]  /*1f350*/  BSYNC.RECONVERGENT B3 ;  /* 0x0000000000037941 */ /* 0x000fea0003800200 */
.L_x_16689:
        /* <DEDUP_REMOVED lines=11> */
.L_x_16688:
[----:B------:R-:W-:Y:S05]  /*1f410*/  BSYNC.RECONVERGENT B2 ;  /* 0x0000000000027941 */ /* 0x000fea0003800200 */
.L_x_16687:
        /* <DEDUP_REMOVED lines=23> */
.L_x_16698:
        /* <DEDUP_REMOVED lines=13> */
.L_x_16700:
[----:B------:R-:W-:Y:S05]  /*1f660*/  BSYNC.RECONVERGENT B4 ;  /* 0x0000000000047941 */ /* 0x000fea0003800200 */
.L_x_16699:
        /* <DEDUP_REMOVED lines=42> */
.L_x_16697:
[----:B------:R-:W-:Y:S05]  /*1f910*/  BSYNC.RECONVERGENT B3 ;  /* 0x0000000000037941 */ /* 0x000fea0003800200 */
.L_x_16696:
        /* <DEDUP_REMOVED lines=13> */
.L_x_16695:
[----:B------:R-:W-:Y:S05]  /*1f9f0*/  BSYNC.RECONVERGENT B2 ;  /* 0x0000000000027941 */ /* 0x000fea0003800200 */
.L_x_16694:
        /* <DEDUP_REMOVED lines=22> */
.L_x_16705:
        /* <DEDUP_REMOVED lines=13> */
.L_x_16707:
[----:B------:R-:W-:Y:S05]  /*1fc30*/  BSYNC.RECONVERGENT B4 ;  /* 0x0000000000047941 */ /* 0x000fea0003800200 */
.L_x_16706:
        /* <DEDUP_REMOVED lines=41> */
.L_x_16704:
[----:B------:R-:W-:Y:S05]  /*1fed0*/  BSYNC.RECONVERGENT B3 ;  /* 0x0000000000037941 */ /* 0x000fea0003800200 */
.L_x_16703:
        /* <DEDUP_REMOVED lines=11> */
.L_x_16702:
[----:B------:R-:W-:Y:S05]  /*1ff90*/  BSYNC.RECONVERGENT B2 ;  /* 0x0000000000027941 */ /* 0x000fea0003800200 */
.L_x_16701:
        /* <DEDUP_REMOVED lines=23> */
.L_x_16712:
        /* <DEDUP_REMOVED lines=13> */
.L_x_16714:
[----:B------:R-:W-:Y:S05]  /*201e0*/  BSYNC.RECONVERGENT B4 ;  /* 0x0000000000047941 */ /* 0x000fea0003800200 */
.L_x_16713:
        /* <DEDUP_REMOVED lines=42> */
.L_x_16711:
[----:B------:R-:W-:Y:S05]  /*20490*/  BSYNC.RECONVERGENT B3 ;  /* 0x0000000000037941 */ /* 0x000fea0003800200 */
.L_x_16710:
        /* <DEDUP_REMOVED lines=13> */
.L_x_16709:
[----:B------:R-:W-:Y:S05]  /*20570*/  BSYNC.RECONVERGENT B2 ;  /* 0x0000000000027941 */ /* 0x000fea0003800200 */
.L_x_16708:
        /* <DEDUP_REMOVED lines=22> */
.L_x_16719:
        /* <DEDUP_REMOVED lines=13> */
.L_x_16721:
[----:B------:R-:W-:Y:S05]  /*207b0*/  BSYNC.RECONVERGENT B4 ;  /* 0x0000000000047941 */ /* 0x000fea0003800200 */
.L_x_16720:
        /* <DEDUP_REMOVED lines=41> */
.L_x_16718:
[----:B------:R-:W-:Y:S05]  /*20a50*/  BSYNC.RECONVERGENT B3 ;  /* 0x0000000000037941 */ /* 0x000fea0003800200 */
.L_x_16717:
        /* <DEDUP_REMOVED lines=8> */
[----:B------:R-:W-:Y:S01]  /*20ae0*/  FSEL R214, R165, RZ, !P2 ;  /* 0x000000ffa5d67208 */ /* 0x000fe20005000000 */
[----:B------:R-:W-:-:S04]  /*20af0*/  IMAD.U32 R165, R167, 0x10000, RZ ;  /* 0x00010000a7a57824 */ /* 0x000fc800078e00ff */
[----:B------:R-:W-:-:S07]  /*20b00*/  FADD.FTZ R214, R165, R214 ;  /* 0x000000d6a5d67221 */ /* 0x000fce0000010000 */
.L_x_16716:
[----:B------:R-:W-:Y:S05]  /*20b10*/  BSYNC.RECONVERGENT B2 ;  /* 0x0000000000027941 */ /* 0x000fea0003800200 */
.L_x_16715:
        /* <DEDUP_REMOVED lines=23> */
.L_x_16726:
        /* <DEDUP_REMOVED lines=13> */
.L_x_16728:
[----:B------:R-:W-:Y:S05]  /*20d60*/  BSYNC.RECONVERGENT B4 ;  /* 0x0000000000047941 */ /* 0x000fea0003800200 */
.L_x_16727:
        /* <DEDUP_REMOVED lines=42> */
.L_x_16725:
[----:B------:R-:W-:Y:S05]  /*21010*/  BSYNC.RECONVERGENT B3 ;  /* 0x0000000000037941 */ /* 0x000fea0003800200 */
.L_x_16724:
        /* <DEDUP_REMOVED lines=13> */
.L_x_16723:
[----:B------:R-:W-:Y:S05]  /*210f0*/  BSYNC.RECONVERGENT B2 ;  /* 0x0000000000027941 */ /* 0x000fea0003800200 */
.L_x_16722:
[----:B------:R-:W-:Y:S02]  /*21100*/  F2FP.BF16.F32.PACK_AB R167, RZ, R215 ;  /* 0x000000d7ffa7723e */ /* 0x000fe400000010ff */
[----:B------:R-:W-:Y:S02]  /*21110*/  PRMT R166, R234, 0x5410, R166 ;  /* 0x00005410eaa67816 */ /* 0x000fe400000000a6 */
[----:B------:R-:W-:Y:S02]  /*21120*/  PRMT R165, R231, 0x5410, R233 ;  /* 0x00005410e7a57816 */ /* 0x000fe400000000e9 */
[----:B------:R-:W-:Y:S02]  /*21130*/  PRMT R164, R220, 0x5410, R230 ;  /* 0x00005410dca47816 */ /* 0x000fe400000000e6 */
[----:B------:R-:W-:Y:S01]  /*21140*/  PRMT R167, R232, 0x5410, R167 ;  /* 0x00005410e8a77816 */ /* 0x000fe200000000a7 */
[----:B------:R-:W-:Y:S06]  /*21150*/  BRA `(.L_x_16729) ;  /* 0x0000002800cc7947 */ /* 0x000fec0003800000 */
.L_x_16672:
        /* <DEDUP_REMOVED lines=21> */
.L_x_16734:
        /* <DEDUP_REMOVED lines=13> */
.L_x_16736:
[----:B------:R-:W-:Y:S05]  /*21380*/  BSYNC.RECONVERGENT B4 ;  /* 0x0000000000047941 */ /* 0x000fea0003800200 */
.L_x_16735:
        /* <DEDUP_REMOVED lines=41> */
.L_x_16733:
[----:B------:R-:W-:Y:S05]  /*21620*/  BSYNC.RECONVERGENT B3 ;  /* 0x0000000000037941 */ /* 0x000fea0003800200 */
.L_x_16732:
        /* <DEDUP_REMOVED lines=9> */
.L_x_16731:
[----:B------:R-:W-:Y:S05]  /*216c0*/  BSYNC.RECONVERGENT B2 ;  /* 0x0000000000027941 */ /* 0x000fea0003800200 */
.L_x_16730:
        /* <DEDUP_REMOVED lines=18> */
.L_x_16741:
        /* <DEDUP_REMOVED lines=13> */
.L_x_16743:
[----:B------:R-:W-:Y:S05]  /*218c0*/  BSYNC.RECONVERGENT B4 ;  /* 0x0000000000047941 */ /* 0x000fea0003800200 */
.L_x_16742:
        /* <DEDUP_REMOVED lines=42> */
.L_x_16740:
[----:B------:R-:W-:Y:S05]  /*21b70*/  BSYNC.RECONVERGENT B3 ;  /* 0x0000000000037941 */ /* 0x000fea0003800200 */
.L_x_16739:
        /* <DEDUP_REMOVED lines=10> */
.L_x_16738:
[----:B------:R-:W-:Y:S05]  /*21c20*/  BSYNC.RECONVERGENT B2 ;  /* 0x0000000000027941 */ /* 0x000fea0003800200 */
.L_x_16737:
        /* <DEDUP_REMOVED lines=18> */
.L_x_16748:
        /* <DEDUP_REMOVED lines=13> */
.L_x_16750:
[----:B------:R-:W-:Y:S05]  /*21e20*/  BSYNC.RECONVERGENT B4 ;  /* 0x0000000000047941 */ /* 0x000fea0003800200 */
.L_x_16749:
        /* <DEDUP_REMOVED lines=42> */
.L_x_16747:
[----:B------:R-:W-:Y:S05]  /*220d0*/  BSYNC.RECONVERGENT B3 ;  /* 0x0000000000037941 */ /* 0x000fea0003800200 */
.L_x_16746:
        /* <DEDUP_REMOVED lines=9> */
.L_x_16745:
[----:B------:R-:W-:Y:S05]  /*22170*/  BSYNC.RECONVERGENT B2 ;  /* 0x0000000000027941 */ /* 0x000fea0003800200 */
.L_x_16744:
        /* <DEDUP_REMOVED lines=18> */
.L_x_16755:
        /* <DEDUP_REMOVED lines=13> */
.L_x_16757:
[----:B------:R-:W-:Y:S05]  /*22370*/  BSYNC.RECONVERGENT B4 ;  /* 0x0000000000047941 */ /* 0x000fea0003800200 */
.L_x_16756:
        /* <DEDUP_REMOVED lines=42> */
.L_x_16754:
[----:B------:R-:W-:Y:S05]  /*22620*/  BSYNC.RECONVERGENT B3 ;  /* 0x0000000000037941 */ /* 0x000fea0003800200 */
.L_x_16753:
        /* <DEDUP_REMOVED lines=10> */
.L_x_16752:
[----:B------:R-:W-:Y:S05]  /*226d0*/  BSYNC.RECONVERGENT B2 ;  /* 0x0000000000027941 */ /* 0x000fea0003800200 */
.L_x_16751:
        /* <DEDUP_REMOVED lines=18> */
.L_x_16762:
        /* <DEDUP_REMOVED lines=13> */
.L_x_16764:
[----:B------:R-:W-:Y:S05]  /*228d0*/  BSYNC.RECONVERGENT B4 ;  /* 0x0000000000047941 */ /* 0x000fea0003800200 */
.L_x_16763:
        /* <DEDUP_REMOVED lines=42> */
.L_x_16761:
[----:B------:R-:W-:Y:S05]  /*22b80*/  BSYNC.RECONVERGENT B3 ;  /* 0x0000000000037941 */ /* 0x000fea0003800200 */
.L_x_16760:
        /* <DEDUP_REMOVED lines=9> */
.L_x_16759:
[----:B------:R-:W-:Y:S05]  /*22c20*/  BSYNC.RECONVERGENT B2 ;  /* 0x0000000000027941 */ /* 0x000fea0003800200 */
.L_x_16758:
        /* <DEDUP_REMOVED lines=18> */
.L_x_16769:
        /* <DEDUP_REMOVED lines=13> */
.L_x_16771:
[----:B------:R-:W-:Y:S05]  /*22e20*/  BSYNC.RECONVERGENT B4 ;  /* 0x0000000000047941 */ /* 0x000fea0003800200 */
.L_x_16770:
        /* <DEDUP_REMOVED lines=42> */
.L_x_16768:
[----:B------:R-:W-:Y:S05]  /*230d0*/  BSYNC.RECONVERGENT B3 ;  /* 0x0000000000037941 */ /* 0x000fea0003800200 */
.L_x_16767:
        /* <DEDUP_REMOVED lines=10> */
.L_x_16766:
[----:B------:R-:W-:Y:S05]  /*23180*/  BSYNC.RECONVERGENT B2 ;  /* 0x0000000000027941 */ /* 0x000fea0003800200 */
.L_x_16765:
        /* <DEDUP_REMOVED lines=18> */
.L_x_16776:
        /* <DEDUP_REMOVED lines=13> */
.L_x_16778:
[----:B------:R-:W-:Y:S05]  /*23380*/  BSYNC.RECONVERGENT B4 ;  /* 0x0000000000047941 */ /* 0x000fea0003800200 */
.L_x_16777:
        /* <DEDUP_REMOVED lines=42> */
.L_x_16775:
[----:B------:R-:W-:Y:S05]  /*23630*/  BSYNC.RECONVERGENT B3 ;  /* 0x0000000000037941 */ /* 0x000fea0003800200 */
.L_x_16774:
        /* <DEDUP_REMOVED lines=9> */
.L_x_16773:
[----:B------:R-:W-:Y:S05]  /*236d0*/  BSYNC.RECONVERGENT B2 ;  /* 0x0000000000027941 */ /* 0x000fea0003800200 */
.L_x_16772:
        /* <DEDUP_REMOVED lines=18> */
.L_x_16783:
        /* <DEDUP_REMOVED lines=13> */
.L_x_16785:
[----:B------:R-:W-:Y:S05]  /*238d0*/  BSYNC.RECONVERGENT B4 ;  /* 0x0000000000047941 */ /* 0x000fea0003800200 */
.L_x_16784:
        /* <DEDUP_REMOVED lines=42> */
.L_x_16782:
[----:B------:R-:W-:Y:S05]  /*23b80*/  BSYNC.RECONVERGENT B3 ;  /* 0x0000000000037941 */ /* 0x000fea0003800200 */
.L_x_16781:
        /* <DEDUP_REMOVED lines=10> */
.L_x_16780:
[----:B------:R-:W-:Y:S05]  /*23c30*/  BSYNC.RECONVERGENT B2 ;  /* 0x0000000000027941 */ /* 0x000fea0003800200 */
.L_x_16779:
[----:B------:R-:W-:Y:S02]  /*23c40*/  F2FP.BF16.F32.PACK_AB R167, RZ, R215 ;  /* 0x000000d7ffa7723e */ /* 0x000fe400000010ff */
[----:B------:R-:W-:Y:S02]  /*23c50*/  PRMT R166, R233, 0x5410, R234 ;  /* 0x00005410e9a67816 */ /* 0x000fe400000000ea */
[----:B------:R-:W-:Y:S02]  /*23c60*/  PRMT R165, R231, 0x5410, R232 ;  /* 0x00005410e7a57816 */ /* 0x000fe400000000e8 */
[----:B------:R-:W-:Y:S02]  /*23c70*/  PRMT R164, R230, 0x5410, R229 ;  /* 0x00005410e6a47816 */ /* 0x000fe400000000e5 */
[----:B------:R-:W-:-:S07]  /*23c80*/  PRMT R167, R220, 0x5410, R167 ;  /* 0x00005410dca77816 */ /* 0x000fce00000000a7 */
.L_x_16729:
        /* <DEDUP_REMOVED lines=26> */
.L_x_16787:
[----:B------:R-:W-:Y:S05]  /*23e30*/  BSYNC.RECONVERGENT B2 ;  /* 0x0000000000027941 */ /* 0x000fea0003800200 */
.L_x_16786:
[----:B------:R-:W-:Y:S01]  /*23e40*/  IADD3 R224, PT, PT, R224, 0x20, RZ ;  /* 0x00000020e0e07810 */ /* 0x000fe20007ffe0ff */
[----:B------:R-:W-:-:S07]  /*23e50*/  VIADD R223, R223, 0x20 ;  /* 0x00000020dfdf7836 */ /* 0x000fce0000000000 */
.L_x_16669:
[----:B------:R-:W-:Y:S05]  /*23e60*/  BSYNC.RECONVERGENT B1 ;  /* 0x0000000000017941 */ /* 0x000fea0003800200 */
.L_x_16668:
        /* <DEDUP_REMOVED lines=10> */
.L_x_16791:
[----:B------:R-:W-:Y:S05]  /*23f10*/  BSYNC.RECONVERGENT B2 ;  /* 0x0000000000027941 */ /* 0x000fea0003800200 */
.L_x_16790:
        /* <DEDUP_REMOVED lines=28> */
.L_x_16797:
        /* <DEDUP_REMOVED lines=13> */
.L_x_16799:
[----:B------:R-:W-:Y:S05]  /*241b0*/  BSYNC.RECONVERGENT B4 ;  /* 0x0000000000047941 */ /* 0x000fea0003800200 */
.L_x_16798:
        /* <DEDUP_REMOVED lines=41> */
.L_x_16796:
[----:B------:R-:W-:Y:S05]  /*24450*/  BSYNC.RECONVERGENT B3 ;  /* 0x0000000000037941 */ /* 0x000fea0003800200 */
.L_x_16795:
        /* <DEDUP_REMOVED lines=11> */
.L_x_16794:
[----:B------:R-:W-:Y:S05]  /*24510*/  BSYNC.RECONVERGENT B2 ;  /* 0x0000000000027941 */ /* 0x000fea0003800200 */
.L_x_16793:
        /* <DEDUP_REMOVED lines=23> */
.L_x_16804:
        /* <DEDUP_REMOVED lines=13> */
.L_x_16806:
[----:B------:R-:W-:Y:S05]  /*24760*/  BSYNC.RECONVERGENT B4 ;  /* 0x0000000000047941 */ /* 0x000fea0003800200 */
.L_x_16805:
        /* <DEDUP_REMOVED lines=42> */
.L_x_16803:
[----:B------:R-:W-:Y:S05]  /*24a10*/  BSYNC.RECONVERGENT B3 ;  /* 0x0000000000037941 */ /* 0x000fea0003800200 */
.L_x_16802:
        /* <DEDUP_REMOVED lines=13> */
.L_x_16801:
[----:B------:R-:W-:Y:S05]  /*24af0*/  BSYNC.RECONVERGENT B2 ;  /* 0x0000000000027941 */ /* 0x000fea0003800200 */
.L_x_16800:
        /* <DEDUP_REMOVED lines=22> */
.L_x_16811:
        /* <DEDUP_REMOVED lines=13> */
.L_x_16813:
[----:B------:R-:W-:Y:S05]  /*24d30*/  BSYNC.RECONVERGENT B4 ;  /* 0x0000000000047941 */ /* 0x000fea0003800200 */
.L_x_16812:
        /* <DEDUP_REMOVED lines=42> */
.L_x_16810:
[----:B------:R-:W-:Y:S05]  /*24fe0*/  BSYNC.RECONVERGENT B3 ;  /* 0x0000000000037941 */ /* 0x000fea0003800200 */
.L_x_16809:
        /* <DEDUP_REMOVED lines=11> */
.L_x_16808:
[----:B------:R-:W-:Y:S05]  /*250a0*/  BSYNC.RECONVERGENT B2 ;  /* 0x0000000000027941 */ /* 0x000fea0003800200 */
.L_x_16807:
        /* <DEDUP_REMOVED lines=23> */
.L_x_16818:
        /* <DEDUP_REMOVED lines=13> */
.L_x_16820:
[----:B------:R-:W-:Y:S05]  /*252f0*/  BSYNC.RECONVERGENT B4 ;  /* 0x0000000000047941 */ /* 0x000fea0003800200 */
.L_x_16819:
        /* <DEDUP_REMOVED lines=42> */
.L_x_16817:
[----:B------:R-:W-:Y:S05]  /*255a0*/  BSYNC.RECONVERGENT B3 ;  /* 0x0000000000037941 */ /* 0x000fea0003800200 */
.L_x_16816:
        /* <DEDUP_REMOVED lines=13> */
.L_x_16815:
[----:B------:R-:W-:Y:S05]  /*25680*/  BSYNC.RECONVERGENT B2 ;  /* 0x0000000000027941 */ /* 0x000fea0003800200 */
.L_x_16814:
        /* <DEDUP_REMOVED lines=22> */
.L_x_16825:
        /* <DEDUP_REMOVED lines=13> */
.L_x_16827:
[----:B------:R-:W-:Y:S05]  /*258c0*/  BSYNC.RECONVERGENT B4 ;  /* 0x0000000000047941 */ /* 0x000fea0003800200 */
.L_x_16826:
        /* <DEDUP_REMOVED lines=41> */
.L_x_16824:
[----:B------:R-:W-:Y:S05]  /*25b60*/  BSYNC.RECONVERGENT B3 ;  /* 0x0000000000037941 */ /* 0x000fea0003800200 */
.L_x_16823:
        /* <DEDUP_REMOVED lines=8> */
[----:B------:R-:W-:Y:S02]  /*25bf0*/  SHF.L.U32 R165, R166, 0x10, RZ ;  /* 0x00000010a6a57819 */ /* 0x000fe400000006ff */
[----:B------:R-:W-:-:S03]  /*25c00*/  SEL R11, RZ, 0x1, P2 ;  /* 0x00000001ff0b7807 */ /* 0x000fc60001000000 */
[----:B------:R-:W-:-:S07]  /*25c10*/  FADD.FTZ R200, R165, R200 ;  /* 0x000000c8a5c87221 */ /* 0x000fce0000010000 */
.L_x_16822:
[----:B------:R-:W-:Y:S05]  /*25c20*/  BSYNC.RECONVERGENT B2 ;  /* 0x0000000000027941 */ /* 0x000fea0003800200 */
.L_x_16821:
        /* <DEDUP_REMOVED lines=23> */
.L_x_16832:
        /* <DEDUP_REMOVED lines=13> */
.L_x_16834:
[----:B------:R-:W-:Y:S05]  /*25e70*/  BSYNC.RECONVERGENT B4 ;  /* 0x0000000000047941 */ /* 0x000fea0003800200 */
.L_x_16833:
        /* <DEDUP_REMOVED lines=42> */
.L_x_16831:
[----:B------:R-:W-:Y:S05]  /*26120*/  BSYNC.RECONVERGENT B3 ;  /* 0x0000000000037941 */ /* 0x000fea0003800200 */
.L_x_16830:
        /* <DEDUP_REMOVED lines=13> */
.L_x_16829:
[----:B------:R-:W-:Y:S05]  /*26200*/  BSYNC.RECONVERGENT B2 ;  /* 0x0000000000027941 */ /* 0x000fea0003800200 */
.L_x_16828:
        /* <DEDUP_REMOVED lines=22> */
.L_x_16839:
        /* <DEDUP_REMOVED lines=13> */
.L_x_16841:
[----:B------:R-:W-:Y:S05]  /*26440*/  BSYNC.RECONVERGENT B4 ;  /* 0x0000000000047941 */ /* 0x000fea0003800200 */
.L_x_16840:
        /* <DEDUP_REMOVED lines=41> */
.L_x_16838:
[----:B------:R-:W-:Y:S05]  /*266e0*/  BSYNC.RECONVERGENT B3 ;  /* 0x0000000000037941 */ /* 0x000fea0003800200 */
.L_x_16837:
        /* <DEDUP_REMOVED lines=11> */
.L_x_16836:
[----:B------:R-:W-:Y:S05]  /*267a0*/  BSYNC.RECONVERGENT B2 ;  /* 0x0000000000027941 */ /* 0x000fea0003800200 */
.L_x_16835:
        /* <DEDUP_REMOVED lines=23> */
.L_x_16846:
        /* <DEDUP_REMOVED lines=13> */
.L_x_16848:
[----:B------:R-:W-:Y:S05]  /*269f0*/  BSYNC.RECONVERGENT B4 ;  /* 0x0000000000047941 */ /* 0x000fea0003800200 */
.L_x_16847:
        /* <DEDUP_REMOVED lines=42> */
.L_x_16845:
[----:B------:R-:W-:Y:S05]  /*26ca0*/  BSYNC.RECONVERGENT B3 ;  /* 0x0000000000037941 */ /* 0x000fea0003800200 */
.L_x_16844:
[----:B------:R-:W-:Y:S01]  /*26cb0*/  HFMA2 R165, -RZ, RZ, 0.1171875, 0 ;  /* 0x2f800000ffa57431 */ /* 0x000fe200000001ff */
[----:B-----5:R-:W-:Y:S02]  /*26cc0*/  PRMT R164, R35, 0x7632, R164 ;  /* 0x0000763223a47816 */ /* 0x020fe400000000a4 */
[----:B------:R-:W-:Y:S02]  /*26cd0*/  I2FP.F32.U32 R14, R14 ;  /* 0x0000000e000e7245 */ /* 0x000fe40000201000 */
[----:B------:R-:W-:Y:S01]  /*26ce0*/  PRMT R167, R167, 0x7632, R167 ;  /* 0x00007632a7a77816 */ /* 0x000fe200000000a7 */
[----:B------:R-:W-:-:S03]  /*26cf0*/  IMAD.U32 R164, R164, 0x10000, RZ ;  /* 0x00010000a4a47824 */ /* 0x000fc600078e00ff */
[----:B------:R-:W-:Y:S01]  /*26d00*/  SHF.L.U32 R167, R167, 0x10, RZ ;  /* 0x00000010a7a77819 */ /* 0x000fe200000006ff */
[----:B------:R-:W-:Y:S01]  /*26d10*/  FFMA.FTZ R14, R14, R165, 1.1641532182693481445e-10 ;  /* 0x2f0000000e0e7423 */ /* 0x000fe200000100a5 */
[----:B------:R-:W-:-:S04]  /*26d20*/  FMUL.FTZ R164, R164, UR13 ;  /* 0x0000000da4a47c20 */ /* 0x000fc80008410000 */
[----:B------:R-:W-:Y:S01]  /*26d30*/  FMUL.FTZ R164, R164, UR12 ;  /* 0x0000000ca4a47c20 */ /* 0x000fe20008410000 */
[----:B------:R-:W-:-:S04]  /*26d40*/  FSETP.GTU.FTZ.AND P1, PT, R14, UR10, PT ;  /* 0x0000000a0e007c0b */ /* 0x000fc8000bf3c000 */
[----:B------:R-:W-:Y:S02]  /*26d50*/  FSEL R164, R164, RZ, !P1 ;  /* 0x000000ffa4a47208 */ /* 0x000fe40004800000 */
[----:B------:R-:W-:-:S03]  /*26d60*/  SEL R14, RZ, 0x1, P1 ;  /* 0x00000001ff0e7807 */ /* 0x000fc60000800000 */
[----:B------:R-:W-:-:S07]  /*26d70*/  FADD.FTZ R217, R167, R164 ;  /* 0x000000a4a7d97221 */ /* 0x000fce0000010000 */
.L_x_16843:
[----:B------:R-:W-:Y:S05]  /*26d80*/  BSYNC.RECONVERGENT B2 ;  /* 0x0000000000027941 */ /* 0x000fea0003800200 */
.L_x_16842:
[----:B------:R-:W-:Y:S02]  /*26d90*/  F2FP.BF16.F32.PACK_AB R167, RZ, R217 ;  /* 0x000000d9ffa7723e */ /* 0x000fe400000010ff */
[----:B------:R-:W-:Y:S02]  /*26da0*/  PRMT R166, R234, 0x5410, R166 ;  /* 0x00005410eaa67816 */ /* 0x000fe400000000a6 */
[----:B------:R-:W-:Y:S02]  /*26db0*/  PRMT R165, R231, 0x5410, R233 ;  /* 0x00005410e7a57816 */ /* 0x000fe400000000e9 */
[----:B------:R-:W-:Y:S02]  /*26dc0*/  PRMT R164, R220, 0x5410, R230 ;  /* 0x00005410dca47816 */ /* 0x000fe400000000e6 */
[----:B------:R-:W-:Y:S01]  /*26dd0*/  PRMT R167, R232, 0x5410, R167 ;  /* 0x00005410e8a77816 */ /* 0x000fe200000000a7 */
[----:B------:R-:W-:Y:S06]  /*26de0*/  BRA `(.L_x_16849) ;  /* 0x0000002800cc7947 */ /* 0x000fec0003800000 */
.L_x_16792:
        /* <DEDUP_REMOVED lines=21> */
.L_x_16854:
        /* <DEDUP_REMOVED lines=13> */
.L_x_16856:
[----:B------:R-:W-:Y:S05]  /*27010*/  BSYNC.RECONVERGENT B4 ;  /* 0x0000000000047941 */ /* 0x000fea0003800200 */
.L_x_16855:
        /* <DEDUP_REMOVED lines=41> */
.L_x_16853:
[----:B------:R-:W-:Y:S05]  /*272b0*/  BSYNC.RECONVERGENT B3 ;  /* 0x0000000000037941 */ /* 0x000fea0003800200 */
.L_x_16852:
        /* <DEDUP_REMOVED lines=9> */
.L_x_16851:
[----:B------:R-:W-:Y:S05]  /*27350*/  BSYNC.RECONVERGENT B2 ;  /* 0x0000000000027941 */ /* 0x000fea0003800200 */
.L_x_16850:
        /* <DEDUP_REMOVED lines=18> */
.L_x_16861:
        /* <DEDUP_REMOVED lines=13> */
.L_x_16863:
[----:B------:R-:W-:Y:S05]  /*27550*/  BSYNC.RECONVERGENT B4 ;  /* 0x0000000000047941 */ /* 0x000fea0003800200 */
.L_x_16862:
        /* <DEDUP_REMOVED lines=42> */
.L_x_16860:
[----:B------:R-:W-:Y:S05]  /*27800*/  BSYNC.RECONVERGENT B3 ;  /* 0x0000000000037941 */ /* 0x000fea0003800200 */
.L_x_16859:
        /* <DEDUP_REMOVED lines=10> */
.L_x_16858:
[----:B------:R-:W-:Y:S05]  /*278b0*/  BSYNC.RECONVERGENT B2 ;  /* 0x0000000000027941 */ /* 0x000fea0003800200 */
.L_x_16857:
        /* <DEDUP_REMOVED lines=18> */
.L_x_16868:
        /* <DEDUP_REMOVED lines=13> */
.L_x_16870:
[----:B------:R-:W-:Y:S05]  /*27ab0*/  BSYNC.RECONVERGENT B4 ;  /* 0x0000000000047941 */ /* 0x000fea0003800200 */
.L_x_16869:
        /* <DEDUP_REMOVED lines=42> */
.L_x_16867:
[----:B------:R-:W-:Y:S05]  /*27d60*/  BSYNC.RECONVERGENT B3 ;  /* 0x0000000000037941 */ /* 0x000fea0003800200 */
.L_x_16866:
        /* <DEDUP_REMOVED lines=9> */
.L_x_16865:
[----:B------:R-:W-:Y:S05]  /*27e00*/  BSYNC.RECONVERGENT B2 ;  /* 0x0000000000027941 */ /* 0x000fea0003800200 */
.L_x_16864:
        /* <DEDUP_REMOVED lines=18> */
.L_x_16875:
        /* <DEDUP_REMOVED lines=13> */
.L_x_16877:
[----:B------:R-:W-:Y:S05]  /*28000*/  BSYNC.RECONVERGENT B4 ;  /* 0x0000000000047941 */ /* 0x000fea0003800200 */
.L_x_16876:
        /* <DEDUP_REMOVED lines=42> */
.L_x_16874:
[----:B------:R-:W-:Y:S05]  /*282b0*/  BSYNC.RECONVERGENT B3 ;  /* 0x0000000000037941 */ /* 0x000fea0003800200 */
.L_x_16873:
        /* <DEDUP_REMOVED lines=10> */
.L_x_16872:
[----:B------:R-:W-:Y:S05]  /*28360*/  BSYNC.RECONVERGENT B2 ;  /* 0x0000000000027941 */ /* 0x000fea0003800200 */
.L_x_16871:
        /* <DEDUP_REMOVED lines=18> */
.L_x_16882:
        /* <DEDUP_REMOVED lines=13> */
.L_x_16884:
[----:B------:R-:W-:Y:S05]  /*28560*/  BSYNC.RECONVERGENT B4 ;  /* 0x0000000000047941 */ /* 0x000fea0003800200 */
.L_x_16883:
        /* <DEDUP_REMOVED lines=42> */
.L_x_16881:
[----:B------:R-:W-:Y:S05]  /*28810*/  BSYNC.RECONVERGENT B3 ;  /* 0x0000000000037941 */ /* 0x000fea0003800200 */
.L_x_16880:
        /* <DEDUP_REMOVED lines=9> */
.L_x_16879:
[----:B------:R-:W-:Y:S05]  /*288b0*/  BSYNC.RECONVERGENT B2 ;  /* 0x0000000000027941 */ /* 0x000fea0003800200 */
.L_x_16878:
        /* <DEDUP_REMOVED lines=18> */
.L_x_16889:
        /* <DEDUP_REMOVED lines=13> */
.L_x_16891:
[----:B------:R-:W-:Y:S05]  /*28ab0*/  BSYNC.RECONVERGENT B4 ;  /* 0x0000000000047941 */ /* 0x000fea0003800200 */
.L_x_16890:
        /* <DEDUP_REMOVED lines=42> */
.L_x_16888:
[----:B------:R-:W-:Y:S05]  /*28d60*/  BSYNC.RECONVERGENT B3 ;  /* 0x0000000000037941 */ /* 0x000fea0003800200 */
.L_x_16887:
        /* <DEDUP_REMOVED lines=10> */
.L_x_16886:
[----:B------:R-:W-:Y:S05]  /*28e10*/  BSYNC.RECONVERGENT B2 ;  /* 0x0000000000027941 */ /* 0x000fea0003800200 */
.L_x_16885:
        /* <DEDUP_REMOVED lines=18> */
.L_x_16896:
        /* <DEDUP_REMOVED lines=13> */
.L_x_16898:
[----:B------:R-:W-:Y:S05]  /*29010*/  BSYNC.RECONVERGENT B4 ;  /* 0x0000000000047941 */ /* 0x000fea0003800200 */
.L_x_16897:
        /* <DEDUP_REMOVED lines=42> */
.L_x_16895:
[----:B------:R-:W-:Y:S05]  /*292c0*/  BSYNC.RECONVERGENT B3 ;  /* 0x0000000000037941 */ /* 0x000fea0003800200 */
.L_x_16894:
        /* <DEDUP_REMOVED lines=9> */
.L_x_16893:
[----:B------:R-:W-:Y:S05]  /*29360*/  BSYNC.RECONVERGENT B2 ;  /* 0x0000000000027941 */ /* 0x000fea0003800200 */
.L_x_16892:
        /* <DEDUP_REMOVED lines=18> */
.L_x_16903:
        /* <DEDUP_REMOVED lines=13> */
.L_x_16905:
[----:B------:R-:W-:Y:S05]  /*29560*/  BSYNC.RECONVERGENT B4 ;  /* 0x0000000000047941 */ /* 0x000fea0003800200 */
.L_x_16904:
        /* <DEDUP_REMOVED lines=42> */
.L_x_16902:
[----:B------:R-:W-:Y:S05]  /*29810*/  BSYNC.RECONVERGENT B3 ;  /* 0x0000000000037941 */ /* 0x000fea0003800200 */
.L_x_16901:
        /* <DEDUP_REMOVED lines=10> */
.L_x_16900:
[----:B------:R-:W-:Y:S05]  /*298c0*/  BSYNC.RECONVERGENT B2 ;  /* 0x0000000000027941 */ /* 0x000fea0003800200 */
.L_x_16899:
[----:B------:R-:W-:Y:S02]  /*298d0*/  F2FP.BF16.F32.PACK_AB R167, RZ, R217 ;  /* 0x000000d9ffa7723e */ /* 0x000fe400000010ff */
[----:B------:R-:W-:Y:S02]  /*298e0*/  PRMT R166, R233, 0x5410, R234 ;  /* 0x00005410e9a67816 */ /* 0x000fe400000000ea */
[----:B------:R-:W-:Y:S02]  /*298f0*/  PRMT R165, R231, 0x5410, R232 ;  /* 0x00005410e7a57816 */ /* 0x000fe400000000e8 */
[----:B------:R-:W-:Y:S02]  /*29900*/  PRMT R164, R230, 0x5410, R229 ;  /* 0x00005410e6a47816 */ /* 0x000fe400000000e5 */
[----:B------:R-:W-:-:S07]  /*29910*/  PRMT R167, R220, 0x5410, R167 ;  /* 0x00005410dca77816 */ /* 0x000fce00000000a7 */
.L_x_16849:
        /* <DEDUP_REMOVED lines=26> */
.L_x_16907:
[----:B------:R-:W-:Y:S05]  /*29ac0*/  BSYNC.RECONVERGENT B2 ;  /* 0x0000000000027941 */ /* 0x000fea0003800200 */
.L_x_16906:
[----:B------:R-:W-:Y:S01]  /*29ad0*/  IADD3 R224, PT, PT, R224, 0x20, RZ ;  /* 0x00000020e0e07810 */ /* 0x000fe20007ffe0ff */
[----:B------:R-:W-:-:S07]  /*29ae0*/  VIADD R223, R223, 0x20 ;  /* 0x00000020dfdf7836 */ /* 0x000fce0000000000 */
.L_x_16789:
[----:B------:R-:W-:Y:S05]  /*29af0*/  BSYNC.RECONVERGENT B1 ;  /* 0x0000000000017941 */ /* 0x000fea0003800200 */
.L_x_16788:
        /* <DEDUP_REMOVED lines=10> */
.L_x_16911:
[----:B------:R-:W-:Y:S05]  /*29ba0*/  BSYNC.RECONVERGENT B2 ;  /* 0x0000000000027941 */ /* 0x000fea0003800200 */
.L_x_16910:
        /* <DEDUP_REMOVED lines=28> */
.L_x_16917:
        /* <DEDUP_REMOVED lines=13> */
.L_x_16919:
[----:B------:R-:W-:Y:S05]  /*29e40*/  BSYNC.RECONVERGENT B4 ;  /* 0x0000000000047941 */ /* 0x000fea0003800200 */
.L_x_16918:
        /* <DEDUP_REMOVED lines=41> */
.L_x_16916:
[----:B------:R-:W-:Y:S05]  /*2a0e0*/  BSYNC.RECONVERGENT B3 ;  /* 0x0000000000037941 */ /* 0x000fea0003800200 */
.L_x_16915:
        /* <DEDUP_REMOVED lines=11> */
.L_x_16914:
[----:B------:R-:W-:Y:S05]  /*2a1a0*/  BSYNC.RECONVERGENT B2 ;  /* 0x0000000000027941 */ /* 0x000fea0003800200 */
.L_x_16913:
        /* <DEDUP_REMOVED lines=23> */
.L_x_16924:
        /* <DEDUP_REMOVED lines=13> */
.L_x_16926:
[----:B------:R-:W-:Y:S05]  /*2a3f0*/  BSYNC.RECONVERGENT B4 ;  /* 0x0000000000047941 */ /* 0x000fea0003800200 */
.L_x_16925:
        /* <DEDUP_REMOVED lines=42> */
.L_x_16923:
[----:B------:R-:W-:Y:S05]  /*2a6a0*/  BSYNC.RECONVERGENT B3 ;  /* 0x0000000000037941 */ /* 0x000fea0003800200 */
.L_x_16922:
[----:B------:R-:W-:Y:S01]  /*2a6b0*/  HFMA2 R203, -RZ, RZ, 0.1171875, 0 ;  /* 0x2f800000ffcb7431 */ /* 0x000fe200000001ff */
[----:B-----5:R-:W-:Y:S02]  /*2a6c0*/  PRMT R28, R32, 0x7632, R28 ;  /* 0x00007632201c7816 */ /* 0x020fe4000000001c */
[----:B------:R-:W-:Y:S02]  /*2a6d0*/  I2FP.F32.U32 R8, R8 ;  /* 0x0000000800087245 */ /* 0x000fe40000201000 */
[----:B------:R-:W-:Y:S01]  /*2a6e0*/  PRMT R164, R164, 0x7632, R164 ;  /* 0x00007632a4a47816 */ /* 0x000fe200000000a4 */
        /* <DEDUP_REMOVED lines=9> */
.L_x_16921:
[----:B------:R-:W-:Y:S05]  /*2a780*/  BSYNC.RECONVERGENT B2 ;  /* 0x0000000000027941 */ /* 0x000fea0003800200 */
.L_x_16920:
        /* <DEDUP_REMOVED lines=22> */
.L_x_16931:
        /* <DEDUP_REMOVED lines=13> */
.L_x_16933:
[----:B------:R-:W-:Y:S05]  /*2a9c0*/  BSYNC.RECONVERGENT B4 ;  /* 0x0000000000047941 */ /* 0x000fea0003800200 */
.L_x_16932:
        /* <DEDUP_REMOVED lines=42> */
.L_x_16930:
[----:B------:R-:W-:Y:S05]  /*2ac70*/  BSYNC.RECONVERGENT B3 ;  /* 0x0000000000037941 */ /* 0x000fea0003800200 */
.L_x_16929:
        /* <DEDUP_REMOVED lines=11> */
.L_x_16928:
[----:B------:R-:W-:Y:S05]  /*2ad30*/  BSYNC.RECONVERGENT B2 ;  /* 0x0000000000027941 */ /* 0x000fea0003800200 */
.L_x_16927:
        /* <DEDUP_REMOVED lines=23> */
.L_x_16938:
        /* <DEDUP_REMOVED lines=13> */
.L_x_16940:
[----:B------:R-:W-:Y:S05]  /*2af80*/  BSYNC.RECONVERGENT B4 ;  /* 0x0000000000047941 */ /* 0x000fea0003800200 */
.L_x_16939:
        /* <DEDUP_REMOVED lines=42> */
.L_x_16937:
[----:B------:R-:W-:Y:S05]  /*2b230*/  BSYNC.RECONVERGENT B3 ;  /* 0x0000000000037941 */ /* 0x000fea0003800200 */
.L_x_16936:
        /* <DEDUP_REMOVED lines=13> */
.L_x_16935:
[----:B------:R-:W-:Y:S05]  /*2b310*/  BSYNC.RECONVERGENT B2 ;  /* 0x0000000000027941 */ /* 0x000fea0003800200 */
.L_x_16934:
        /* <DEDUP_REMOVED lines=22> */
.L_x_16945:
        /* <DEDUP_REMOVED lines=13> */
.L_x_16947:
[----:B------:R-:W-:Y:S05]  /*2b550*/  BSYNC.RECONVERGENT B4 ;  /* 0x0000000000047941 */ /* 0x000fea0003800200 */
.L_x_16946:
        /* <DEDUP_REMOVED lines=42> */
.L_x_16944:
[----:B------:R-:W-:Y:S05]  /*2b800*/  BSYNC.RECONVERGENT B3 ;  /* 0x0000000000037941 */ /* 0x000fea0003800200 */
.L_x_16943:
        /* <DEDUP_REMOVED lines=11> */
.L_x_16942:
[----:B------:R-:W-:Y:S05]  /*2b8c0*/  BSYNC.RECONVERGENT B2 ;  /* 0x0000000000027941 */ /* 0x000fea0003800200 */
.L_x_16941:
        /* <DEDUP_REMOVED lines=23> */
.L_x_16952:
        /* <DEDUP_REMOVED lines=13> */
.L_x_16954:
[----:B------:R-:W-:Y:S05]  /*2bb10*/  BSYNC.RECONVERGENT B4 ;  /* 0x0000000000047941 */ /* 0x000fea0003800200 */
.L_x_16953:
        /* <DEDUP_REMOVED lines=42> */
.L_x_16951:
[----:B------:R-:W-:Y:S05]  /*2bdc0*/  BSYNC.RECONVERGENT B3 ;  /* 0x0000000000037941 */ /* 0x000fea0003800200 */
.L_x_16950:
        /* <DEDUP_REMOVED lines=13> */
.L_x_16949:
[----:B------:R-:W-:Y:S05]  /*2bea0*/  BSYNC.RECONVERGENT B2 ;  /* 0x0000000000027941 */ /* 0x000fea0003800200 */
.L_x_16948:
        /* <DEDUP_REMOVED lines=22> */
.L_x_16959:
        /* <DEDUP_REMOVED lines=13> */
.L_x_16961:
[----:B------:R-:W-:Y:S05]  /*2c0e0*/  BSYNC.RECONVERGENT B4 ;  /* 0x0000000000047941 */ /* 0x000fea0003800200 */
.L_x_16960:
        /* <DEDUP_REMOVED lines=42> */
.L_x_16958:
[----:B------:R-:W-:Y:S05]  /*2c390*/  BSYNC.RECONVERGENT B3 ;  /* 0x0000000000037941 */ /* 0x000fea0003800200 */
.L_x_16957:
        /* <DEDUP_REMOVED lines=11> */
.L_x_16956:
[----:B------:R-:W-:Y:S05]  /*2c450*/  BSYNC.RECONVERGENT B2 ;  /* 0x0000000000027941 */ /* 0x000fea0003800200 */
.L_x_16955:
        /* <DEDUP_REMOVED lines=23> */
.L_x_16966:
        /* <DEDUP_REMOVED lines=13> */
.L_x_16968:
[----:B------:R-:W-:Y:S05]  /*2c6a0*/  BSYNC.RECONVERGENT B4 ;  /* 0x0000000000047941 */ /* 0x000fea0003800200 */
.L_x_16967:
        /* <DEDUP_REMOVED lines=42> */
.L_x_16965:
[----:B------:R-:W-:Y:S05]  /*2c950*/  BSYNC.RECONVERGENT B3 ;  /* 0x0000000000037941 */ /* 0x000fea0003800200 */
.L_x_16964:
        /* <DEDUP_REMOVED lines=13> */
.L_x_16963:
[----:B------:R-:W-:Y:S05]  /*2ca30*/  BSYNC.RECONVERGENT B2 ;  /* 0x0000000000027941 */ /* 0x000fea0003800200 */
.L_x_16962:
[----:B------:R-:W-:Y:S02]  /*2ca40*/  F2FP.BF16.F32.PACK_AB R167, RZ, R219 ;  /* 0x000000dbffa7723e */ /* 0x000fe400000010ff */
[----:B------:R-:W-:Y:S02]  /*2ca50*/  PRMT R166, R234, 0x5410, R235 ;  /* 0x00005410eaa67816 */ /* 0x000fe400000000eb */
[----:B------:R-:W-:Y:S02]  /*2ca60*/  PRMT R165, R231, 0x5410, R233 ;  /* 0x00005410e7a57816 */ /* 0x000fe400000000e9 */
[----:B------:R-:W-:Y:S02]  /*2ca70*/  PRMT R164, R225, 0x5410, R230 ;  /* 0x00005410e1a47816 */ /* 0x000fe400000000e6 */
[----:B------:R-:W-:Y:S01]  /*2ca80*/  PRMT R167, R232, 0x5410, R167 ;  /* 0x00005410e8a77816 */ /* 0x000fe200000000a7 */
[----:B------:R-:W-:Y:S06]  /*2ca90*/  BRA `(.L_x_16969) ;  /* 0x0000002800d07947 */ /* 0x000fec0003800000 */
.L_x_16912:
        /* <DEDUP_REMOVED lines=21> */
.L_x_16974:
        /* <DEDUP_REMOVED lines=13> */
.L_x_16976:
[----:B------:R-:W-:Y:S05]  /*2ccc0*/  BSYNC.RECONVERGENT B4 ;  /* 0x0000000000047941 */ /* 0x000fea0003800200 */
.L_x_16975:
        /* <DEDUP_REMOVED lines=41> */
.L_x_16973:
[----:B------:R-:W-:Y:S05]  /*2cf60*/  BSYNC.RECONVERGENT B3 ;  /* 0x0000000000037941 */ /* 0x000fea0003800200 */
.L_x_16972:
        /* <DEDUP_REMOVED lines=9> */
.L_x_16971:
[----:B------:R-:W-:Y:S05]  /*2d000*/  BSYNC.RECONVERGENT B2 ;  /* 0x0000000000027941 */ /* 0x000fea0003800200 */
.L_x_16970:
        /* <DEDUP_REMOVED lines=18> */
.L_x_16981:
        /* <DEDUP_REMOVED lines=13> */
.L_x_16983:
[----:B------:R-:W-:Y:S05]  /*2d200*/  BSYNC.RECONVERGENT B4 ;  /* 0x0000000000047941 */ /* 0x000fea0003800200 */
.L_x_16982:
        /* <DEDUP_REMOVED lines=42> */
.L_x_16980:
[----:B------:R-:W-:Y:S05]  /*2d4b0*/  BSYNC.RECONVERGENT B3 ;  /* 0x0000000000037941 */ /* 0x000fea0003800200 */
.L_x_16979:
        /* <DEDUP_REMOVED lines=10> */
.L_x_16978:
[----:B------:R-:W-:Y:S05]  /*2d560*/  BSYNC.RECONVERGENT B2 ;  /* 0x0000000000027941 */ /* 0x000fea0003800200 */
.L_x_16977:
        /* <DEDUP_REMOVED lines=18> */
.L_x_16988:
        /* <DEDUP_REMOVED lines=13> */
.L_x_16990:
[----:B------:R-:W-:Y:S05]  /*2d760*/  BSYNC.RECONVERGENT B4 ;  /* 0x0000000000047941 */ /* 0x000fea0003800200 */
.L_x_16989:
        /* <DEDUP_REMOVED lines=42> */
.L_x_16987:
[----:B------:R-:W-:Y:S05]  /*2da10*/  BSYNC.RECONVERGENT B3 ;  /* 0x0000000000037941 */ /* 0x000fea0003800200 */
.L_x_16986:
        /* <DEDUP_REMOVED lines=9> */
.L_x_16985:
[----:B------:R-:W-:Y:S05]  /*2dab0*/  BSYNC.RECONVERGENT B2 ;  /* 0x0000000000027941 */ /* 0x000fea0003800200 */
.L_x_16984:
        /* <DEDUP_REMOVED lines=18> */
.L_x_16995:
        /* <DEDUP_REMOVED lines=13> */
.L_x_16997:
[----:B------:R-:W-:Y:S05]  /*2dcb0*/  BSYNC.RECONVERGENT B4 ;  /* 0x0000000000047941 */ /* 0x000fea0003800200 */
.L_x_16996:
        /* <DEDUP_REMOVED lines=42> */
.L_x_16994:
[----:B------:R-:W-:Y:S05]  /*2df60*/  BSYNC.RECONVERGENT B3 ;  /* 0x0000000000037941 */ /* 0x000fea0003800200 */
.L_x_16993:
        /* <DEDUP_REMOVED lines=10> */
.L_x_16992:
[----:B------:R-:W-:Y:S05]  /*2e010*/  BSYNC.RECONVERGENT B2 ;  /* 0x0000000000027941 */ /* 0x000fea0003800200 */
.L_x_16991:
        /* <DEDUP_REMOVED lines=18> */
.L_x_17002:
        /* <DEDUP_REMOVED lines=13> */
.L_x_17004:
[----:B------:R-:W-:Y:S05]  /*2e210*/  BSYNC.RECONVERGENT B4 ;  /* 0x0000000000047941 */ /* 0x000fea0003800200 */
.L_x_17003:
        /* <DEDUP_REMOVED lines=42> */
.L_x_17001:
[----:B------:R-:W-:Y:S05]  /*2e4c0*/  BSYNC.RECONVERGENT B3 ;  /* 0x0000000000037941 */ /* 0x000fea0003800200 */
.L_x_17000:
        /* <DEDUP_REMOVED lines=9> */
.L_x_16999:
[----:B------:R-:W-:Y:S05]  /*2e560*/  BSYNC.RECONVERGENT B2 ;  /* 0x0000000000027941 */ /* 0x000fea0003800200 */
.L_x_16998:
        /* <DEDUP_REMOVED lines=18> */
.L_x_17009:
        /* <DEDUP_REMOVED lines=13> */
.L_x_17011:
[----:B------:R-:W-:Y:S05]  /*2e760*/  BSYNC.RECONVERGENT B4 ;  /* 0x0000000000047941 */ /* 0x000fea0003800200 */
.L_x_17010:
        /* <DEDUP_REMOVED lines=42> */
.L_x_17008:
[----:B------:R-:W-:Y:S05]  /*2ea10*/  BSYNC.RECONVERGENT B3 ;  /* 0x0000000000037941 */ /* 0x000fea0003800200 */
.L_x_17007:
        /* <DEDUP_REMOVED lines=10> */
.L_x_17006:
[----:B------:R-:W-:Y:S05]  /*2eac0*/  BSYNC.RECONVERGENT B2 ;  /* 0x0000000000027941 */ /* 0x000fea0003800200 */
.L_x_17005:
        /* <DEDUP_REMOVED lines=18> */
.L_x_17016:
        /* <DEDUP_REMOVED lines=13> */
.L_x_17018:
[----:B------:R-:W-:Y:S05]  /*2ecc0*/  BSYNC.RECONVERGENT B4 ;  /* 0x0000000000047941 */ /* 0x000fea0003800200 */
.L_x_17017:
        /* <DEDUP_REMOVED lines=42> */
.L_x_17015:
[----:B------:R-:W-:Y:S05]  /*2ef70*/  BSYNC.RECONVERGENT B3 ;  /* 0x0000000000037941 */ /* 0x000fea0003800200 */
.L_x_17014:
        /* <DEDUP_REMOVED lines=9> */
.L_x_17013:
[----:B------:R-:W-:Y:S05]  /*2f010*/  BSYNC.RECONVERGENT B2 ;  /* 0x0000000000027941 */ /* 0x000fea0003800200 */
.L_x_17012:
        /* <DEDUP_REMOVED lines=18> */
.L_x_17023:
        /* <DEDUP_REMOVED lines=13> */
.L_x_17025:
[----:B------:R-:W-:Y:S05]  /*2f210*/  BSYNC.RECONVERGENT B4 ;  /* 0x0000000000047941 */ /* 0x000fea0003800200 */
.L_x_17024:
        /* <DEDUP_REMOVED lines=42> */
.L_x_17022:
[----:B------:R-:W-:Y:S05]  /*2f4c0*/  BSYNC.RECONVERGENT B3 ;  /* 0x0000000000037941 */ /* 0x000fea0003800200 */
.L_x_17021:
        /* <DEDUP_REMOVED lines=10> */
.L_x_17020:
[----:B------:R-:W-:Y:S05]  /*2f570*/  BSYNC.RECONVERGENT B2 ;  /* 0x0000000000027941 */ /* 0x000fea0003800200 */
.L_x_17019:
[----:B------:R-:W-:Y:S02]  /*2f580*/  F2FP.BF16.F32.PACK_AB R167, RZ, R219 ;  /* 0x000000dbffa7723e */ /* 0x000fe400000010ff */
[----:B------:R-:W-:Y:S02]  /*2f590*/  MOV R220, R234 ;  /* 0x000000ea00dc7202 */ /* 0x000fe40000000f00 */
[----:B------:R-:W-:Y:S02]  /*2f5a0*/  PRMT R166, R232, 0x5410, R233 ;  /* 0x00005410e8a67816 */ /* 0x000fe400000000e9 */
[----:B------:R-:W-:Y:S02]  /*2f5b0*/  PRMT R165, R231, 0x5410, R230 ;  /* 0x00005410e7a57816 */ /* 0x000fe400000000e6 */
[----:B------:R-:W-:Y:S02]  /*2f5c0*/  PRMT R164, R229, 0x5410, R228 ;  /* 0x00005410e5a47816 */ /* 0x000fe400000000e4 */
[----:B------:R-:W-:-:S07]  /*2f5d0*/  PRMT R167, R225, 0x5410, R167 ;  /* 0x00005410e1a77816 */ /* 0x000fce00000000a7 */
.L_x_16969:
        /* <DEDUP_REMOVED lines=24> */
.L_x_16909:
[----:B------:R-:W-:Y:S05]  /*2f760*/  BSYNC.RECONVERGENT B1 ;  /* 0x0000000000017941 */ /* 0x000fea0003800200 */
.L_x_16908:
[----:B0123--:R-:W-:Y:S01]  /*2f770*/  FADD.FTZ R164, RZ, R5 ;  /* 0x00000005ffa47221 */ /* 0x00ffe20000010000 */
        /* <DEDUP_REMOVED lines=79> */
[----:B0-----:R-:W-:Y:S01]  /*2fc70*/  LOP3.LUT P5, R223, R223, 0x1f, RZ, 0xc0, !PT ;  /* 0x0000001fdfdf7812 */ /* 0x001fe200078ac0ff */
        /* <DEDUP_REMOVED lines=154> */
.L_x_17055:
        /* <DEDUP_REMOVED lines=24> */
[----:B------:R-:W0:Y:S01]  /*307a0*/  LDC.64 R222, c[0x0][0x428] ;  /* 0x00010a00ffde7b82 */ /* 0x000e220000000a00 */
        /* <DEDUP_REMOVED lines=31> */
.L_x_17030:
[----:B------:R-:W-:Y:S05]  /*309a0*/  BSYNC.RECONVERGENT B2 ;  /* 0x0000000000027941 */ /* 0x000fea0003800200 */
.L_x_17029:
[----:B------:R-:W-:Y:S01]  /*309b0*/  LOP3.LUT P0, RZ, R171, 0x200, RZ, 0xc0, !PT ;  /* 0x00000200abff7812 */ /* 0x000fe2000780c0ff */
[----:B------:R-:W-:-:S12]  /*309c0*/  BSSY.RECONVERGENT B2, `(.L_x_17031) ;  /* 0x0000022000027945 */ /* 0x000fd80003800200 */
[----:B------:R-:W-:Y:S05]  /*309d0*/  @!P0 BRA `(.L_x_17032) ;  /* 0x0000000000808947 */ /* 0x000fea0003800000 */
[----:B0-----:R-:W0:Y:S01]  /*309e0*/  LDC.64 R222, c[0x0][0x428] ;  /* 0x00010a00ffde7b82 */ /* 0x001e220000000a00 */
        /* <DEDUP_REMOVED lines=31> */
.L_x_17032:
[----:B------:R-:W-:Y:S05]  /*30be0*/  BSYNC.RECONVERGENT B2 ;  /* 0x0000000000027941 */ /* 0x000fea0003800200 */
.L_x_17031:
[----:B------:R-:W-:Y:S01]  /*30bf0*/  LOP3.LUT P0, RZ, R171, 0x100, RZ, 0xc0, !PT ;  /* 0x00000100abff7812 */ /* 0x000fe2000780c0ff */
        /* <DEDUP_REMOVED lines=34> */
.L_x_17034:
[----:B------:R-:W-:Y:S05]  /*30e20*/  BSYNC.RECONVERGENT B2 ;  /* 0x0000000000027941 */ /* 0x000fea0003800200 */
.L_x_17033:
[----:B------:R-:W-:Y:S01]  /*30e30*/  LOP3.LUT P0, RZ, R171, 0x80, RZ, 0xc0, !PT ;  /* 0x00000080abff7812 */ /* 0x000fe2000780c0ff */
        /* <DEDUP_REMOVED lines=34> */
.L_x_17036:
[----:B------:R-:W-:Y:S05]  /*31060*/  BSYNC.RECONVERGENT B2 ;  /* 0x0000000000027941 */ /* 0x000fea0003800200 */
.L_x_17035:
[----:B------:R-:W-:Y:S01]  /*31070*/  LOP3.LUT P0, RZ, R171, 0x40, RZ, 0xc0, !PT ;  /* 0x00000040abff7812 */ /* 0x000fe2000780c0ff */
        /* <DEDUP_REMOVED lines=34> */
.L_x_17038:
[----:B------:R-:W-:Y:S05]  /*312a0*/  BSYNC.RECONVERGENT B2 ;  /* 0x0000000000027941 */ /* 0x000fea0003800200 */
.L_x_17037:
        /* <DEDUP_REMOVED lines=35> */
.L_x_17040:
[----:B------:R-:W-:Y:S05]  /*314e0*/  BSYNC.RECONVERGENT B2 ;  /* 0x0000000000027941 */ /* 0x000fea0003800200 */
.L_x_17039:
        /* <DEDUP_REMOVED lines=35> */
.L_x_17042:
[----:B------:R-:W-:Y:S05]  /*31720*/  BSYNC.RECONVERGENT B2 ;  /* 0x0000000000027941 */ /* 0x000fea0003800200 */
.L_x_17041:
        /* <DEDUP_REMOVED lines=33> */
.L_x_17028:
[----:B------:R-:W-:Y:S05]  /*31940*/  BSYNC.RECONVERGENT B1 ;  /* 0x0000000000017941 */ /* 0x000fea0003800200 */
.L_x_17027:
[----:B01234-:R-:W0:Y:S02]  /*31950*/  LDC.64 R164, c[0x0][0x380] ;  /* 0x0000e000ffa47b82 */ /* 0x01fe240000000a00 */
[----:B0-----:R-:W-:-:S04]  /*31960*/  LEA R170, R164, R170, 0x2 ;  /* 0x000000aaa4aa7211 */ /* 0x001fc800078e10ff */
[----:B------:R-:W-:-:S13]  /*31970*/  ISETP.GE.AND P0, PT, R170, R165, PT ;  /* 0x000000a5aa00720c */ /* 0x000fda0003f06270 */
[----:B------:R-:W-:Y:S05]  /*31980*/  @!P0 BRA `(.L_x_17043) ;  /* 0xfffffcf800188947 */ /* 0x000fea000383ffff */
[----:B------:R-:W-:Y:S05]  /*31990*/  BSYNC B0 ;  /* 0x0000000000007941 */ /* 0x000fea0003800000 */
.L_x_16067:
[----:B------:R-:W-:Y:S05]  /*319a0*/  EXIT ;  /* 0x000000000000794d */ /* 0x000fea0003800000 */
.L_x_17026:
        /* <DEDUP_REMOVED lines=8> */
.L_x_17045:
[----:B------:R-:W-:Y:S05]  /*31a30*/  BSYNC B1 ;  /* 0x0000000000017941 */ /* 0x000fea0003800000 */
.L_x_17044:
        /* <DEDUP_REMOVED lines=10> */
.L_x_17046:
[----:B------:R-:W-:Y:S01]  /*31ae0*/  HFMA2 R230, -RZ, RZ, 0, 2.384185791015625e-07 ;  /* 0x00000004ffe67431 */ /* 0x000fe200000001ff */
[----:B------:R-:W-:-:S05]  /*31af0*/  MOV R166, R227 ;  /* 0x000000e300a67202 */ /* 0x000fca0000000f00 */
[----:B------:R-:W-:-:S04]  /*31b00*/  FADD.FTZ R166, R165, R166 ;  /* 0x000000a6a5a67221 */ /* 0x000fc80000010000 */
[----:B------:R-:W-:-:S07]  /*31b10*/  IMAD.MOV.U32 R229, RZ, RZ, R166 ;  /* 0x000000ffffe57224 */ /* 0x000fce00078e00a6 */
[----:B------:R-:W-:Y:S05]  /*31b20*/  WARPSYNC.COLLECTIVE R228, `(.L_x_17047) ;  /* 0x00000000e4087348 */ /* 0x000fea0003c00000 */
[----:B------:R0:W1:Y:S02]  /*31b30*/  SHFL.BFLY P6, R227, R229, R230, R231 ;  /* 0x0c0000e6e5e37389 */ /* 0x00006400000c00e7 */
[----:B01----:R-:W-:Y:S05]  /*31b40*/  ENDCOLLECTIVE ;  /* 0x000000000000791b */ /* 0x003fea0003800000 */
.L_x_17047:
[----:B------:R-:W-:Y:S02]  /*31b50*/  IMAD.MOV.U32 R230, RZ, RZ, 0x8 ;  /* 0x00000008ffe67424 */ /* 0x000fe400078e00ff */
[----:B------:R-:W-:-:S04]  /*31b60*/  IMAD.MOV.U32 R167, RZ, RZ, R227 ;  /* 0x000000ffffa77224 */ /* 0x000fc800078e00e3 */
[----:B------:R-:W-:-:S05]  /*31b70*/  FADD.FTZ R167, R166, R167 ;  /* 0x000000a7a6a77221 */ /* 0x000fca0000010000 */
[----:B------:R-:W-:-:S07]  /*31b80*/  MOV R229, R167 ;  /* 0x000000a700e57202 */ /* 0x000fce0000000f00 */
[----:B------:R-:W-:Y:S05]  /*31b90*/  WARPSYNC.COLLECTIVE R228, `(.L_x_17048) ;  /* 0x00000000e4087348 */ /* 0x000fea0003c00000 */
[----:B------:R0:W1:Y:S02]  /*31ba0*/  SHFL.BFLY P6, R227, R229, R230, R231 ;  /* 0x0c0000e6e5e37389 */ /* 0x00006400000c00e7 */
[----:B01----:R-:W-:Y:S05]  /*31bb0*/  ENDCOLLECTIVE ;  /* 0x000000000000791b */ /* 0x003fea0003800000 */
.L_x_17048:
[----:B------:R-:W-:Y:S01]  /*31bc0*/  HFMA2 R230, -RZ, RZ, 0, 9.5367431640625e-07 ;  /* 0x00000010ffe67431 */ /* 0x000fe200000001ff */
[----:B------:R-:W-:-:S05]  /*31bd0*/  MOV R224, R227 ;  /* 0x000000e300e07202 */ /* 0x000fca0000000f00 */
[----:B------:R-:W-:-:S04]  /*31be0*/  FADD.FTZ R226, R167, R224 ;  /* 0x000000e0a7e27221 */ /* 0x000fc80000010000 */
[----:B------:R-:W-:-:S07]  /*31bf0*/  IMAD.MOV.U32 R229, RZ, RZ, R226 ;  /* 0x000000ffffe57224 */ /* 0x000fce00078e00e2 */
[----:B------:R-:W-:Y:S05]  /*31c00*/  WARPSYNC.COLLECTIVE R228, `(.L_x_17049) ;  /* 0x00000000e4087348 */ /* 0x000fea0003c00000 */
[----:B------:R0:W1:Y:S02]  /*31c10*/  SHFL.BFLY P6, R227, R229, R230, R231 ;  /* 0x0c0000e6e5e37389 */ /* 0x00006400000c00e7 */
[----:B01----:R-:W-:Y:S05]  /*31c20*/  ENDCOLLECTIVE ;  /* 0x000000000000791b */ /* 0x003fea0003800000 */
.L_x_17049:
        /* <DEDUP_REMOVED lines=139> */
.L_x_17050:
[----:B------:R-:W-:Y:S02]  /*324e0*/  IMAD.MOV.U32 R230, RZ, RZ, 0x2 ;  /* 0x00000002ffe67424 */ /* 0x000fe400078e00ff */
[----:B------:R-:W-:-:S04]  /*324f0*/  IMAD.MOV.U32 R165, RZ, RZ, R227 ;  /* 0x000000ffffa57224 */ /* 0x000fc800078e00e3 */
[----:B------:R-:W-:-:S05]  /*32500*/  FADD.FTZ R165, R164, R165 ;  /* 0x000000a5a4a57221 */ /* 0x000fca0000010000 */
[----:B------:R-:W-:-:S07]  /*32510*/  MOV R229, R165 ;  /* 0x000000a500e57202 */ /* 0x000fce0000000f00 */
[----:B------:R-:W-:Y:S05]  /*32520*/  WARPSYNC.COLLECTIVE R228, `(.L_x_17051) ;  /* 0x00000000e4087348 */ /* 0x000fea0003c00000 */
[----:B------:R0:W1:Y:S02]  /*32530*/  SHFL.BFLY P6, R227, R229, R230, R231 ;  /* 0x0c0000e6e5e37389 */ /* 0x00006400000c00e7 */
[----:B01----:R-:W-:Y:S05]  /*32540*/  ENDCOLLECTIVE ;  /* 0x000000000000791b */ /* 0x003fea0003800000 */
.L_x_17051:
[----:B------:R-:W-:Y:S01]  /*32550*/  HFMA2 R230, -RZ, RZ, 0, 2.384185791015625e-07 ;  /* 0x00000004ffe67431 */ /* 0x000fe200000001ff */
[----:B------:R-:W-:-:S05]  /*32560*/  MOV R166, R227 ;  /* 0x000000e300a67202 */ /* 0x000fca0000000f00 */
[----:B------:R-:W-:-:S04]  /*32570*/  FADD.FTZ R166, R165, R166 ;  /* 0x000000a6a5a67221 */ /* 0x000fc80000010000 */
[----:B------:R-:W-:-:S07]  /*32580*/  IMAD.MOV.U32 R229, RZ, RZ, R166 ;  /* 0x000000ffffe57224 */ /* 0x000fce00078e00a6 */
[----:B------:R-:W-:Y:S05]  /*32590*/  WARPSYNC.COLLECTIVE R228, `(.L_x_17052) ;  /* 0x00000000e4087348 */ /* 0x000fea0003c00000 */
[----:B------:R0:W1:Y:S02]  /*325a0*/  SHFL.BFLY P6, R227, R229, R230, R231 ;  /* 0x0c0000e6e5e37389 */ /* 0x00006400000c00e7 */
[----:B01----:R-:W-:Y:S05]  /*325b0*/  ENDCOLLECTIVE ;  /* 0x000000000000791b */ /* 0x003fea0003800000 */
.L_x_17052:
[----:B------:R-:W-:Y:S02]  /*325c0*/  IMAD.MOV.U32 R230, RZ, RZ, 0x8 ;  /* 0x00000008ffe67424 */ /* 0x000fe400078e00ff */
[----:B------:R-:W-:-:S04]  /*325d0*/  IMAD.MOV.U32 R167, RZ, RZ, R227 ;  /* 0x000000ffffa77224 */ /* 0x000fc800078e00e3 */
[----:B------:R-:W-:-:S05]  /*325e0*/  FADD.FTZ R167, R166, R167 ;  /* 0x000000a7a6a77221 */ /* 0x000fca0000010000 */
[----:B------:R-:W-:-:S07]  /*325f0*/  MOV R229, R167 ;  /* 0x000000a700e57202 */ /* 0x000fce0000000f00 */
[----:B------:R-:W-:Y:S05]  /*32600*/  WARPSYNC.COLLECTIVE R228, `(.L_x_17053) ;  /* 0x00000000e4087348 */ /* 0x000fea0003c00000 */
[----:B------:R0:W1:Y:S02]  /*32610*/  SHFL.BFLY P6, R227, R229, R230, R231 ;  /* 0x0c0000e6e5e37389 */ /* 0x00006400000c00e7 */
[----:B01----:R-:W-:Y:S05]  /*32620*/  ENDCOLLECTIVE ;  /* 0x000000000000791b */ /* 0x003fea0003800000 */
.L_x_17053:
[----:B------:R-:W-:Y:S01]  /*32630*/  HFMA2 R230, -RZ, RZ, 0, 9.5367431640625e-07 ;  /* 0x00000010ffe67431 */ /* 0x000fe200000001ff */
[----:B------:R-:W-:-:S05]  /*32640*/  MOV R226, R227 ;  /* 0x000000e300e27202 */ /* 0x000fca0000000f00 */
[----:B------:R-:W-:-:S04]  /*32650*/  FADD.FTZ R226, R167, R226 ;  /* 0x000000e2a7e27221 */ /* 0x000fc80000010000 */
[----:B------:R-:W-:-:S07]  /*32660*/  IMAD.MOV.U32 R229, RZ, RZ, R226 ;  /* 0x000000ffffe57224 */ /* 0x000fce00078e00e2 */
[----:B------:R-:W-:Y:S05]  /*32670*/  WARPSYNC.COLLECTIVE R228, `(.L_x_17054) ;  /* 0x00000000e4087348 */ /* 0x000fea0003c00000 */
[----:B------:R0:W1:Y:S02]  /*32680*/  SHFL.BFLY P6, R227, R229, R230, R231 ;  /* 0x0c0000e6e5e37389 */ /* 0x00006400000c00e7 */
[----:B01----:R-:W-:Y:S05]  /*32690*/  ENDCOLLECTIVE ;  /* 0x000000000000791b */ /* 0x003fea0003800000 */
.L_x_17054:
[----:B------:R-:W-:Y:S05]  /*326a0*/  BRA `(.L_x_17055) ;  /* 0xffffffdc00dc7947 */ /* 0x000fea000383ffff */
.L_x_17056:
        /* <DEDUP_REMOVED lines=13> */
.L_x_71462:


//--------------------- .text._ZN10layer_norm13ln_fwd_kernelINS_13Kernel_traitsIf13__nv_bfloat16S2_S2_fjLj2048ELj1ELj4ELj1ELj16ENS_18Kernel_traits_baseILj2048EfS2_S2_S2_fjLj128EEEEELb1ELb0ELb1ELb1EEEvNS_9FwdParamsE --------------------------
	.section	.text._ZN10layer_norm13ln_fwd_kernelINS_13Kernel_traitsIf13__nv_bfloat16S2_S2_fjLj2048ELj1ELj4ELj1ELj16ENS_18Kernel_traits_baseILj2048EfS2_S2_S2_fjLj128EEEEELb1ELb0ELb1ELb1EEEvNS_9FwdParamsE,"ax",@progbits
	.align	128
        .global         _ZN10layer_norm13ln_fwd_kernelINS_13Kernel_traitsIf13__nv_bfloat16S2_S2_fjLj2048ELj1ELj4ELj1ELj16ENS_18Kernel_traits_baseILj2048EfS2_S2_S2_fjLj128EEEEELb1ELb0ELb1ELb1EEEvNS_9FwdParamsE
        .type           _ZN10layer_norm13ln_fwd_kernelINS_13Kernel_traitsIf13__nv_bfloat16S2_S2_fjLj2048ELj1ELj4ELj1ELj16ENS_18Kernel_traits_baseILj2048EfS2_S2_S2_fjLj128EEEEELb1ELb0ELb1ELb1EEEvNS_9FwdParamsE,@function
        .size           _ZN10layer_norm13ln_fwd_kernelINS_13Kernel_traitsIf13__nv_bfloat16S2_S2_fjLj2048ELj1ELj4ELj1ELj16ENS_18Kernel_traits_baseILj2048EfS2_S2_S2_fjLj128EEEEELb1ELb0ELb1ELb1EEEvNS_9FwdParamsE,(.L_x_71463 - _ZN10layer_norm13ln_fwd_kernelINS_13Kernel_traitsIf13__nv_bfloat16S2_S2_fjLj2048ELj1ELj4ELj1ELj16ENS_18Kernel_traits_baseILj2048EfS2_S2_S2_fjLj128EEEEELb1ELb0ELb1ELb1EEEvNS_9FwdParamsE)
        .other          _ZN10layer_norm13ln_fwd_kernelINS_13Kernel_traitsIf13__nv_bfloat16S2_S2_fjLj2048ELj1ELj4ELj1ELj16ENS_18Kernel_traits_baseILj2048EfS2_S2_S2_fjLj128EEEEELb1ELb0ELb1ELb1EEEvNS_9FwdParamsE,@"STO_CUDA_ENTRY STV_DEFAULT"
_ZN10layer_norm13ln_fwd_kernelINS_13Kernel_traitsIf13__nv_bfloat16S2_S2_fjLj2048ELj1ELj4ELj1ELj16ENS_18Kernel_traits_baseILj2048EfS2_S2_S2_fjLj128EEEEELb1ELb0ELb1ELb1EEEvNS_9FwdParamsE:
.text._ZN10layer_norm13ln_fwd_kernelINS_13Kernel_traitsIf13__nv_bfloat16S2_S2_fjLj2048ELj1ELj4ELj1ELj16ENS_18Kernel_traits_baseILj2048EfS2_S2_S2_fjLj128EEEEELb1ELb0ELb1ELb1EEEvNS_9FwdParamsE:
        /* <DEDUP_REMOVED lines=87> */
.L_x_17057:
        /* <DEDUP_REMOVED lines=50> */
.L_x_17058:
[----:B------:R-:W1:Y:S02]  /*0890*/  LDCU UR4, c[0x0][0x384] ;  /* 0x00007080ff0477ac */ /* 0x000e640008000800 */
[----:B-1----:R-:W-:-:S13]  /*08a0*/  ISETP.GE.AND P0, PT, R19, UR4, PT ;  /* 0x0000000413007c0c */ /* 0x002fda000bf06270 */
[----:B------:R-:W-:Y:S05]  /*08b0*/  @P0 EXIT ;  /* 0x000000000000094d */ /* 0x000fea0003800000 */
[----:B------:R-:W-:-:S04]  /*08c0*/  IMAD.HI.U32 R0, R21, -0x326172a9, RZ ;  /* 0xcd9e8d5715007827 */ /* 0x000fc800078e00ff */
[----:B------:R-:W-:Y:S01]  /*08d0*/  HFMA2 R13, -RZ, RZ, 0, 0 ;  /* 0x00000000ff0d7431 */ /* 0x000fe200000001ff */
[----:B------:R-:W-:Y:S01]  /*08e0*/  BSSY B0, `(.L_x_17059) ;  /* 0x00030b3000007945 */ /* 0x000fe20003800000 */
[----:B------:R-:W-:Y:S01]  /*08f0*/  LOP3.LUT R200, R200, 0x3, RZ, 0xc0, !PT ;  /* 0x00000003c8c87812 */ /* 0x000fe200078ec0ff */
[----:B0-----:R-:W-:Y:S01]  /*0900*/  IMAD.HI.U32 R2, R18, -0x2daee0ad, RZ ;  /* 0xd2511f5312027827 */ /* 0x001fe200078e00ff */
[----:B------:R-:W-:Y:S01]  /*0910*/  LOP3.LUT R0, R15, UR6, R0, 0x96, !PT ;  /* 0x000000060f007c12 */ /* 0x000fe2000f8e9600 */
[----:B------:R-:W0:Y:S02]  /*0920*/  LDCU UR10, c[0x0][0x404] ;  /* 0x00008080ff0a77ac */ /* 0x000e240008000800 */
[----:B------:R-:W-:Y:S01]  /*0930*/  IMAD R4, R21, -0x326172a9, RZ ;  /* 0xcd9e8d5715047824 */ /* 0x000fe200078e02ff */
[----:B------:R-:W-:Y:S01]  /*0940*/  LOP3.LUT R2, R2, UR7, RZ, 0x3c, !PT ;  /* 0x0000000702027c12 */ /* 0x000fe2000f8e3cff */
[----:B------:R-:W-:Y:S01]  /*0950*/  IMAD R6, R18, -0x2daee0ad, RZ ;  /* 0xd2511f5312067824 */ /* 0x000fe200078e02ff */
[----:B------:R-:W1:Y:S01]  /*0960*/  LDCU.U8 UR11, c[0x0][0x410] ;  /* 0x00008200ff0b77ac */ /* 0x000e620008000000 */
[----:B------:R-:W-:Y:S01]  /*0970*/  IMAD.HI.U32 R5, R0, -0x2daee0ad, RZ ;  /* 0xd2511f5300057827 */ /* 0x000fe200078e00ff */
[----:B------:R-:W2:Y:S03]  /*0980*/  LDCU UR14, c[0x0][0x448] ;  /* 0x00008900ff0e77ac */ /* 0x000ea60008000800 */
[----:B------:R-:W-:Y:S01]  /*0990*/  IMAD.HI.U32 R3, R2, -0x326172a9, RZ ;  /* 0xcd9e8d5702037827 */ /* 0x000fe200078e00ff */
[----:B------:R-:W-:Y:S01]  /*09a0*/  LOP3.LUT R5, R6, UR16, R5, 0x96, !PT ;  /* 0x0000001006057c12 */ /* 0x000fe2000f8e9605 */
[----:B------:R-:W3:Y:S02]  /*09b0*/  LDCU.64 UR12, c[0x0][0x408] ;  /* 0x00008100ff0c77ac */ /* 0x000ee40008000a00 */
        /* <DEDUP_REMOVED lines=51> */
[----:B01234-:R-:W-:-:S07]  /*0cf0*/  IMAD R14, R2, -0x326172a9, RZ ;  /* 0xcd9e8d57020e7824 */ /* 0x01ffce00078e02ff */
.L_x_18005:
        /* <DEDUP_REMOVED lines=15> */
[----:B-1----:R-:W-:-:S06]  /*0df0*/  IMAD.WIDE R10, R19, 0x4, R10 ;  /* 0x00000004130a7825 */ /* 0x002fcc00078e020a */
        /* <DEDUP_REMOVED lines=37> */
.L_x_17065:
        /* <DEDUP_REMOVED lines=13> */
.L_x_17067:
[----:B------:R-:W-:Y:S05]  /*1120*/  BSYNC.RECONVERGENT B3 ;  /* 0x0000000000037941 */ /* 0x000fea0003800200 */
.L_x_17066:
        /* <DEDUP_REMOVED lines=43> */
.L_x_17064:
[----:B------:R-:W-:Y:S05]  /*13e0*/  BSYNC.RECONVERGENT B2 ;  /* 0x0000000000027941 */ /* 0x000fea0003800200 */
.L_x_17063:
[----:B------:R-:W-:Y:S01]  /*13f0*/  I2FP.F32.U32 R8, R8 ;  /* 0x0000000800087245 */ /* 0x000fe20000201000 */
[----:B------:R-:W-:Y:S01]  /*1400*/  IMAD.MOV.U32 R27, RZ, RZ, 0x2f800000 ;  /* 0x2f800000ff1b7424 */ /* 0x000fe200078e00ff */
[----:B------:R-:W-:-:S03]  /*1410*/  SHF.L.U32 R9, R32, 0x10, RZ ;  /* 0x0000001020097819 */ /* 0x000fc600000006ff */
        /* <DEDUP_REMOVED lines=8> */
.L_x_17062:
[----:B------:R-:W-:Y:S05]  /*14a0*/  BSYNC.RECONVERGENT B1 ;  /* 0x0000000000017941 */ /* 0x000fea0003800200 */
.L_x_17061:
        /* <DEDUP_REMOVED lines=23> */
.L_x_17072:
        /* <DEDUP_REMOVED lines=13> */
.L_x_17074:
[----:B------:R-:W-:Y:S05]  /*16f0*/  BSYNC.RECONVERGENT B3 ;  /* 0x0000000000037941 */ /* 0x000fea0003800200 */
.L_x_17073:
        /* <DEDUP_REMOVED lines=43> */
.L_x_17071:
[----:B------:R-:W-:Y:S05]  /*19b0*/  BSYNC.RECONVERGENT B2 ;  /* 0x0000000000027941 */ /* 0x000fea0003800200 */
.L_x_17070:
        /* <DEDUP_REMOVED lines=12> */
.L_x_17069:
[----:B------:R-:W-:Y:S05]  /*1a80*/  BSYNC.RECONVERGENT B1 ;  /* 0x0000000000017941 */ /* 0x000fea0003800200 */
.L_x_17068:
        /* <DEDUP_REMOVED lines=22> */
.L_x_17079:
        /* <DEDUP_REMOVED lines=13> */
.L_x_17081:
[----:B------:R-:W-:Y:S05]  /*1cc0*/  BSYNC.RECONVERGENT B3 ;  /* 0x0000000000037941 */ /* 0x000fea0003800200 */
.L_x_17080:
        /* <DEDUP_REMOVED lines=43> */
.L_x_17078:
[----:B------:R-:W-:Y:S05]  /*1f80*/  BSYNC.RECONVERGENT B2 ;  /* 0x0000000000027941 */ /* 0x000fea0003800200 */
.L_x_17077:
        /* <DEDUP_REMOVED lines=11> */
.L_x_17076:
[----:B------:R-:W-:Y:S05]  /*2040*/  BSYNC.RECONVERGENT B1 ;  /* 0x0000000000017941 */ /* 0x000fea0003800200 */
.L_x_17075:
        /* <DEDUP_REMOVED lines=23> */
.L_x_17086:
        /* <DEDUP_REMOVED lines=13> */
.L_x_17088:
[----:B------:R-:W-:Y:S05]  /*2290*/  BSYNC.RECONVERGENT B3 ;  /* 0x0000000000037941 */ /* 0x000fea0003800200 */
.L_x_17087:
        /* <DEDUP_REMOVED lines=43> */
.L_x_17085:
[----:B------:R-:W-:Y:S05]  /*2550*/  BSYNC.RECONVERGENT B2 ;  /* 0x0000000000027941 */ /* 0x000fea0003800200 */
.L_x_17084:
        /* <DEDUP_REMOVED lines=12> */
.L_x_17083:
[----:B------:R-:W-:Y:S05]  /*2620*/  BSYNC.RECONVERGENT B1 ;  /* 0x0000000000017941 */ /* 0x000fea0003800200 */
.L_x_17082:
        /* <DEDUP_REMOVED lines=22> */
.L_x_17093:
        /* <DEDUP_REMOVED lines=13> */
.L_x_17095:
[----:B------:R-:W-:Y:S05]  /*2860*/  BSYNC.RECONVERGENT B3 ;  /* 0x0000000000037941 */ /* 0x000fea0003800200 */
.L_x_17094:
        /* <DEDUP_REMOVED lines=43> */
.L_x_17092:
[----:B------:R-:W-:Y:S05]  /*2b20*/  BSYNC.RECONVERGENT B2 ;  /* 0x0000000000027941 */ /* 0x000fea0003800200 */
.L_x_17091:
        /* <DEDUP_REMOVED lines=11> */
.L_x_17090:
[----:B------:R-:W-:Y:S05]  /*2be0*/  BSYNC.RECONVERGENT B1 ;  /* 0x0000000000017941 */ /* 0x000fea0003800200 */
.L_x_17089:
        /* <DEDUP_REMOVED lines=23> */
.L_x_17100:
        /* <DEDUP_REMOVED lines=13> */
.L_x_17102:
[----:B------:R-:W-:Y:S05]  /*2e30*/  BSYNC.RECONVERGENT B3 ;  /* 0x0000000000037941 */ /* 0x000fea0003800200 */
.L_x_17101:
        /* <DEDUP_REMOVED lines=43> */
.L_x_17099:
[----:B------:R-:W-:Y:S05]  /*30f0*/  BSYNC.RECONVERGENT B2 ;  /* 0x0000000000027941 */ /* 0x000fea0003800200 */
.L_x_17098:
        /* <DEDUP_REMOVED lines=12> */
.L_x_17097:
[----:B------:R-:W-:Y:S05]  /*31c0*/  BSYNC.RECONVERGENT B1 ;  /* 0x0000000000017941 */ /* 0x000fea0003800200 */
.L_x_17096:
        /* <DEDUP_REMOVED lines=22> */
.L_x_17107:
        /* <DEDUP_REMOVED lines=13> */
.L_x_17109:
[----:B------:R-:W-:Y:S05]  /*3400*/  BSYNC.RECONVERGENT B3 ;  /* 0x0000000000037941 */ /* 0x000fea0003800200 */
.L_x_17108:
        /* <DEDUP_REMOVED lines=43> */
.L_x_17106:
[----:B------:R-:W-:Y:S05]  /*36c0*/  BSYNC.RECONVERGENT B2 ;  /* 0x0000000000027941 */ /* 0x000fea0003800200 */
.L_x_17105:
        /* <DEDUP_REMOVED lines=11> */
.L_x_17104:
[----:B------:R-:W-:Y:S05]  /*3780*/  BSYNC.RECONVERGENT B1 ;  /* 0x0000000000017941 */ /* 0x000fea0003800200 */
.L_x_17103:
        /* <DEDUP_REMOVED lines=23> */
.L_x_17114:
        /* <DEDUP_REMOVED lines=13> */
.L_x_17116:
[----:B------:R-:W-:Y:S05]  /*39d0*/  BSYNC.RECONVERGENT B3 ;  /* 0x0000000000037941 */ /* 0x000fea0003800200 */
.L_x_17115:
        /* <DEDUP_REMOVED lines=42> */
[----:B------:R-:W-:-:S07]  /*3c80*/  HFMA2 R174, -RZ, RZ, 0, 0 ;  /* 0x00000000ffae7431 */ /* 0x000fce00000001ff */
.L_x_17113:
[----:B------:R-:W-:Y:S05]  /*3c90*/  BSYNC.RECONVERGENT B2 ;  /* 0x0000000000027941 */ /* 0x000fea0003800200 */
.L_x_17112:
        /* <DEDUP_REMOVED lines=12> */
.L_x_17111:
[----:B------:R-:W-:Y:S05]  /*3d60*/  BSYNC.RECONVERGENT B1 ;  /* 0x0000000000017941 */ /* 0x000fea0003800200 */
.L_x_17110:
[----:B------:R-:W-:Y:S02]  /*3d70*/  F2FP.BF16.F32.PACK_AB R167, RZ, R26 ;  /* 0x0000001affa7723e */ /* 0x000fe400000010ff */
[----:B------:R-:W-:Y:S02]  /*3d80*/  PRMT R166, R168, 0x5410, R166 ;  /* 0x00005410a8a67816 */ /* 0x000fe400000000a6 */
[----:B------:R-:W-:Y:S02]  /*3d90*/  PRMT R165, R31, 0x5410, R165 ;  /* 0x000054101fa57816 */ /* 0x000fe400000000a5 */
[----:B------:R-:W-:Y:S02]  /*3da0*/  PRMT R164, R30, 0x5410, R164 ;  /* 0x000054101ea47816 */ /* 0x000fe400000000a4 */
[----:B------:R-:W-:Y:S01]  /*3db0*/  PRMT R167, R171, 0x5410, R167 ;  /* 0x00005410aba77816 */ /* 0x000fe200000000a7 */
[----:B------:R-:W-:Y:S06]  /*3dc0*/  BRA `(.L_x_17117) ;  /* 0x0000002800dc7947 */ /* 0x000fec0003800000 */
.L_x_17060:
        /* <DEDUP_REMOVED lines=21> */
.L_x_17122:
        /* <DEDUP_REMOVED lines=13> */
.L_x_17124:
[----:B------:R-:W-:Y:S05]  /*3ff0*/  BSYNC.RECONVERGENT B3 ;  /* 0x0000000000037941 */ /* 0x000fea0003800200 */
.L_x_17123:
        /* <DEDUP_REMOVED lines=42> */
.L_x_17121:
[----:B------:R-:W-:Y:S05]  /*42a0*/  BSYNC.RECONVERGENT B2 ;  /* 0x0000000000027941 */ /* 0x000fea0003800200 */
.L_x_17120:
        /* <DEDUP_REMOVED lines=9> */
.L_x_17119:
[----:B------:R-:W-:Y:S05]  /*4340*/  BSYNC.RECONVERGENT B1 ;  /* 0x0000000000017941 */ /* 0x000fea0003800200 */
.L_x_17118:
        /* <DEDUP_REMOVED lines=18> */
.L_x_17129:
        /* <DEDUP_REMOVED lines=13> */
.L_x_17131:
[----:B------:R-:W-:Y:S05]  /*4540*/  BSYNC.RECONVERGENT B3 ;  /* 0x0000000000037941 */ /* 0x000fea0003800200 */
.L_x_17130:
        /* <DEDUP_REMOVED lines=43> */
.L_x_17128:
[----:B------:R-:W-:Y:S05]  /*4800*/  BSYNC.RECONVERGENT B2 ;  /* 0x0000000000027941 */ /* 0x000fea0003800200 */
.L_x_17127:
        /* <DEDUP_REMOVED lines=9> */
.L_x_17126:
[----:B------:R-:W-:Y:S05]  /*48a0*/  BSYNC.RECONVERGENT B1 ;  /* 0x0000000000017941 */ /* 0x000fea0003800200 */
.L_x_17125:
        /* <DEDUP_REMOVED lines=18> */
.L_x_17136:
        /* <DEDUP_REMOVED lines=13> */
.L_x_17138:
[----:B------:R-:W-:Y:S05]  /*4aa0*/  BSYNC.RECONVERGENT B3 ;  /* 0x0000000000037941 */ /* 0x000fea0003800200 */
.L_x_17137:
        /* <DEDUP_REMOVED lines=43> */
.L_x_17135:
[----:B------:R-:W-:Y:S05]  /*4d60*/  BSYNC.RECONVERGENT B2 ;  /* 0x0000000000027941 */ /* 0x000fea0003800200 */
.L_x_17134:
        /* <DEDUP_REMOVED lines=9> */
.L_x_17133:
[----:B------:R-:W-:Y:S05]  /*4e00*/  BSYNC.RECONVERGENT B1 ;  /* 0x0000000000017941 */ /* 0x000fea0003800200 */
.L_x_17132:
        /* <DEDUP_REMOVED lines=18> */
.L_x_17143:
        /* <DEDUP_REMOVED lines=13> */
.L_x_17145:
[----:B------:R-:W-:Y:S05]  /*5000*/  BSYNC.RECONVERGENT B3 ;  /* 0x0000000000037941 */ /* 0x000fea0003800200 */
.L_x_17144:
        /* <DEDUP_REMOVED lines=43> */
.L_x_17142:
[----:B------:R-:W-:Y:S05]  /*52c0*/  BSYNC.RECONVERGENT B2 ;  /* 0x0000000000027941 */ /* 0x000fea0003800200 */
.L_x_17141:
        /* <DEDUP_REMOVED lines=9> */
.L_x_17140:
[----:B------:R-:W-:Y:S05]  /*5360*/  BSYNC.RECONVERGENT B1 ;  /* 0x0000000000017941 */ /* 0x000fea0003800200 */
.L_x_17139:
        /* <DEDUP_REMOVED lines=18> */
.L_x_17150:
        /* <DEDUP_REMOVED lines=13> */
.L_x_17152:
[----:B------:R-:W-:Y:S05]  /*5560*/  BSYNC.RECONVERGENT B3 ;  /* 0x0000000000037941 */ /* 0x000fea0003800200 */
.L_x_17151:
        /* <DEDUP_REMOVED lines=43> */
.L_x_17149:
[----:B------:R-:W-:Y:S05]  /*5820*/  BSYNC.RECONVERGENT B2 ;  /* 0x0000000000027941 */ /* 0x000fea0003800200 */
.L_x_17148:
        /* <DEDUP_REMOVED lines=9> */
.L_x_17147:
[----:B------:R-:W-:Y:S05]  /*58c0*/  BSYNC.RECONVERGENT B1 ;  /* 0x0000000000017941 */ /* 0x000fea0003800200 */
.L_x_17146:
        /* <DEDUP_REMOVED lines=18> */
.L_x_17157:
        /* <DEDUP_REMOVED lines=13> */
.L_x_17159:
[----:B------:R-:W-:Y:S05]  /*5ac0*/  BSYNC.RECONVERGENT B3 ;  /* 0x0000000000037941 */ /* 0x000fea0003800200 */
.L_x_17158:
        /* <DEDUP_REMOVED lines=43> */
.L_x_17156:
[----:B------:R-:W-:Y:S05]  /*5d80*/  BSYNC.RECONVERGENT B2 ;  /* 0x0000000000027941 */ /* 0x000fea0003800200 */
.L_x_17155:
        /* <DEDUP_REMOVED lines=9> */
.L_x_17154:
[----:B------:R-:W-:Y:S05]  /*5e20*/  BSYNC.RECONVERGENT B1 ;  /* 0x0000000000017941 */ /* 0x000fea0003800200 */
.L_x_17153:
        /* <DEDUP_REMOVED lines=18> */
.L_x_17164:
        /* <DEDUP_REMOVED lines=13> */
.L_x_17166:
[----:B------:R-:W-:Y:S05]  /*6020*/  BSYNC.RECONVERGENT B3 ;  /* 0x0000000000037941 */ /* 0x000fea0003800200 */
.L_x_17165:
        /* <DEDUP_REMOVED lines=43> */
.L_x_17163:
[----:B------:R-:W-:Y:S05]  /*62e0*/  BSYNC.RECONVERGENT B2 ;  /* 0x0000000000027941 */ /* 0x000fea0003800200 */
.L_x_17162:
        /* <DEDUP_REMOVED lines=9> */
.L_x_17161:
[----:B------:R-:W-:Y:S05]  /*6380*/  BSYNC.RECONVERGENT B1 ;  /* 0x0000000000017941 */ /* 0x000fea0003800200 */
.L_x_17160:
        /* <DEDUP_REMOVED lines=18> */
.L_x_17171:
        /* <DEDUP_REMOVED lines=13> */
.L_x_17173:
[----:B------:R-:W-:Y:S05]  /*6580*/  BSYNC.RECONVERGENT B3 ;  /* 0x0000000000037941 */ /* 0x000fea0003800200 */
.L_x_17172:
        /* <DEDUP_REMOVED lines=43> */
.L_x_17170:
[----:B------:R-:W-:Y:S05]  /*6840*/  BSYNC.RECONVERGENT B2 ;  /* 0x0000000000027941 */ /* 0x000fea0003800200 */
.L_x_17169:
        /* <DEDUP_REMOVED lines=9> */
.L_x_17168:
[----:B------:R-:W-:Y:S05]  /*68e0*/  BSYNC.RECONVERGENT B1 ;  /* 0x0000000000017941 */ /* 0x000fea0003800200 */
.L_x_17167:
[----:B------:R-:W-:Y:S02]  /*68f0*/  F2FP.BF16.F32.PACK_AB R29, RZ, R26 ;  /* 0x0000001aff1d723e */ /* 0x000fe400000010ff */
[----:B------:R-:W-:Y:S02]  /*6900*/  PRMT R166, R166, 0x5410, R167 ;  /* 0x00005410a6a67816 */ /* 0x000fe400000000a7 */
[----:B------:R-:W-:Y:S02]  /*6910*/  PRMT R165, R165, 0x5410, R31 ;  /* 0x00005410a5a57816 */ /* 0x000fe4000000001f */
[----:B------:R-:W-:Y:S02]  /*6920*/  PRMT R164, R164, 0x5410, R30 ;  /* 0x00005410a4a47816 */ /* 0x000fe4000000001e */
[----:B------:R-:W-:-:S07]  /*6930*/  PRMT R167, R168, 0x5410, R29 ;  /* 0x00005410a8a77816 */ /* 0x000fce000000001d */
.L_x_17117:
[----:B------:R-:W0:Y:S01]  /*6940*/  LDC.64 R30, c[0x0][0x3a8] ;  /* 0x0000ea00ff1e7b82 */ /* 0x000e220000000a00 */
[----:B------:R-:W-:Y:S01]  /*6950*/  BSSY.RECONVERGENT B1, `(.L_x_17174) ;  /* 0x000001a000017945 */ /* 0x000fe20003800200 */
[C---:B------:R-:W-:Y:S02]  /*6960*/  VIADD R179, R169.reuse, 0x20 ;  /* 0x00000020a9b37836 */ /* 0x040fe40000000000 */
        /* <DEDUP_REMOVED lines=24> */
.L_x_17175:
[----:B------:R-:W-:Y:S05]  /*6af0*/  BSYNC.RECONVERGENT B1 ;  /* 0x0000000000017941 */ /* 0x000fea0003800200 */
.L_x_17174:
[----:B------:R-:W-:Y:S04]  /*6b00*/  BSSY.RECONVERGENT B1, `(.L_x_17176) ;  /* 0x0000005000017945 */ /* 0x000fe80003800200 */
[----:B------:R-:W-:Y:S05]  /*6b10*/  @!P1 BRA `(.L_x_17177) ;  /* 0x00000000000c9947 */ /* 0x000fea0003800000 */
[----:B------:R-:W2:Y:S02]  /*6b20*/  LDC.64 R32, c[0x0][0x390] ;  /* 0x0000e400ff207b82 */ /* 0x000ea40000000a00 */
[----:B--2---:R-:W-:-:S06]  /*6b30*/  IMAD.WIDE.U32 R32, R177, 0x10, R32 ;  /* 0x00000010b1207825 */ /* 0x004fcc00078e0020 */
[----:B------:R-:W5:Y:S02]  /*6b40*/  LDG.E.128 R32, desc[UR8][R32.64] ;  /* 0x0000000820207981 */ /* 0x000f64000c1e1d00 */
.L_x_17177:
[----:B------:R-:W-:Y:S05]  /*6b50*/  BSYNC.RECONVERGENT B1 ;  /* 0x0000000000017941 */ /* 0x000fea0003800200 */
.L_x_17176:
        /* <DEDUP_REMOVED lines=30> */
.L_x_17183:
        /* <DEDUP_REMOVED lines=13> */
.L_x_17185:
[----:B------:R-:W-:Y:S05]  /*6e10*/  BSYNC.RECONVERGENT B3 ;  /* 0x0000000000037941 */ /* 0x000fea0003800200 */
.L_x_17184:
        /* <DEDUP_REMOVED lines=43> */
.L_x_17182:
[----:B------:R-:W-:Y:S05]  /*70d0*/  BSYNC.RECONVERGENT B2 ;  /* 0x0000000000027941 */ /* 0x000fea0003800200 */
.L_x_17181:
        /* <DEDUP_REMOVED lines=11> */
.L_x_17180:
[----:B------:R-:W-:Y:S05]  /*7190*/  BSYNC.RECONVERGENT B1 ;  /* 0x0000000000017941 */ /* 0x000fea0003800200 */
.L_x_17179:
        /* <DEDUP_REMOVED lines=23> */
.L_x_17190:
        /* <DEDUP_REMOVED lines=13> */
.L_x_17192:
[----:B------:R-:W-:Y:S05]  /*73e0*/  BSYNC.RECONVERGENT B3 ;  /* 0x0000000000037941 */ /* 0x000fea0003800200 */
.L_x_17191:
        /* <DEDUP_REMOVED lines=43> */
.L_x_17189:
[----:B------:R-:W-:Y:S05]  /*76a0*/  BSYNC.RECONVERGENT B2 ;  /* 0x0000000000027941 */ /* 0x000fea0003800200 */
.L_x_17188:
        /* <DEDUP_REMOVED lines=12> */
.L_x_17187:
[----:B------:R-:W-:Y:S05]  /*7770*/  BSYNC.RECONVERGENT B1 ;  /* 0x0000000000017941 */ /* 0x000fea0003800200 */
.L_x_17186:
        /* <DEDUP_REMOVED lines=22> */
.L_x_17197:
        /* <DEDUP_REMOVED lines=13> */
.L_x_17199:
[----:B------:R-:W-:Y:S05]  /*79b0*/  BSYNC.RECONVERGENT B3 ;  /* 0x0000000000037941 */ /* 0x000fea0003800200 */
.L_x_17198:
        /* <DEDUP_REMOVED lines=43> */
.L_x_17196:
[----:B------:R-:W-:Y:S05]  /*7c70*/  BSYNC.RECONVERGENT B2 ;  /* 0x0000000000027941 */ /* 0x000fea0003800200 */
.L_x_17195:
[----:B------:R-:W-:Y:S01]  /*7c80*/  I2FP.F32.U32 R6, R6 ;  /* 0x0000000600067245 */ /* 0x000fe20000201000 */
[----:B------:R-:W-:Y:S02]  /*7c90*/  IMAD.MOV.U32 R171, RZ, RZ, 0x2f800000 ;  /* 0x2f800000ffab7424 */ /* 0x000fe400078e00ff */
        /* <DEDUP_REMOVED lines=9> */
.L_x_17194:
[----:B------:R-:W-:Y:S05]  /*7d30*/  BSYNC.RECONVERGENT B1 ;  /* 0x0000000000017941 */ /* 0x000fea0003800200 */
.L_x_17193:
        /* <DEDUP_REMOVED lines=23> */
.L_x_17204:
        /* <DEDUP_REMOVED lines=13> */
.L_x_17206:
[----:B------:R-:W-:Y:S05]  /*7f80*/  BSYNC.RECONVERGENT B3 ;  /* 0x0000000000037941 */ /* 0x000fea0003800200 */
.L_x_17205:
        /* <DEDUP_REMOVED lines=43> */
.L_x_17203:
[----:B------:R-:W-:Y:S05]  /*8240*/  BSYNC.RECONVERGENT B2 ;  /* 0x0000000000027941 */ /* 0x000fea0003800200 */
.L_x_17202:
        /* <DEDUP_REMOVED lines=12> */
.L_x_17201:
[----:B------:R-:W-:Y:S05]  /*8310*/  BSYNC.RECONVERGENT B1 ;  /* 0x0000000000017941 */ /* 0x000fea0003800200 */
.L_x_17200:
        /* <DEDUP_REMOVED lines=22> */
.L_x_17211:
        /* <DEDUP_REMOVED lines=13> */
.L_x_17213:
[----:B------:R-:W-:Y:S05]  /*8550*/  BSYNC.RECONVERGENT B3 ;  /* 0x0000000000037941 */ /* 0x000fea0003800200 */
.L_x_17212:
        /* <DEDUP_REMOVED lines=42> */
.L_x_17210:
[----:B------:R-:W-:Y:S05]  /*8800*/  BSYNC.RECONVERGENT B2 ;  /* 0x0000000000027941 */ /* 0x000fea0003800200 */
.L_x_17209:
        /* <DEDUP_REMOVED lines=11> */
.L_x_17208:
[----:B------:R-:W-:Y:S05]  /*88c0*/  BSYNC.RECONVERGENT B1 ;  /* 0x0000000000017941 */ /* 0x000fea0003800200 */
.L_x_17207:
        /* <DEDUP_REMOVED lines=23> */
.L_x_17218:
        /* <DEDUP_REMOVED lines=13> */
.L_x_17220:
[----:B------:R-:W-:Y:S05]  /*8b10*/  BSYNC.RECONVERGENT B3 ;  /* 0x0000000000037941 */ /* 0x000fea0003800200 */
.L_x_17219:
        /* <DEDUP_REMOVED lines=43> */
.L_x_17217:
[----:B------:R-:W-:Y:S05]  /*8dd0*/  BSYNC.RECONVERGENT B2 ;  /* 0x0000000000027941 */ /* 0x000fea0003800200 */
.L_x_17216:
        /* <DEDUP_REMOVED lines=12> */
.L_x_17215:
[----:B------:R-:W-:Y:S05]  /*8ea0*/  BSYNC.RECONVERGENT B1 ;  /* 0x0000000000017941 */ /* 0x000fea0003800200 */
.L_x_17214:
        /* <DEDUP_REMOVED lines=22> */
.L_x_17225:
        /* <DEDUP_REMOVED lines=13> */
.L_x_17227:
[----:B------:R-:W-:Y:S05]  /*90e0*/  BSYNC.RECONVERGENT B3 ;  /* 0x0000000000037941 */ /* 0x000fea0003800200 */
.L_x_17226:
        /* <DEDUP_REMOVED lines=42> */
.L_x_17224:
[----:B------:R-:W-:Y:S05]  /*9390*/  BSYNC.RECONVERGENT B2 ;  /* 0x0000000000027941 */ /* 0x000fea0003800200 */
.L_x_17223:
        /* <DEDUP_REMOVED lines=11> */
.L_x_17222:
[----:B------:R-:W-:Y:S05]  /*9450*/  BSYNC.RECONVERGENT B1 ;  /* 0x0000000000017941 */ /* 0x000fea0003800200 */
.L_x_17221:
        /* <DEDUP_REMOVED lines=23> */
.L_x_17232:
        /* <DEDUP_REMOVED lines=13> */
.L_x_17234:
[----:B------:R-:W-:Y:S05]  /*96a0*/  BSYNC.RECONVERGENT B3 ;  /* 0x0000000000037941 */ /* 0x000fea0003800200 */
.L_x_17233:
        /* <DEDUP_REMOVED lines=42> */
[----:B------:R-:W-:-:S07]  /*9950*/  IMAD.MOV.U32 R188, RZ, RZ, RZ ;  /* 0x000000ffffbc7224 */ /* 0x000fce00078e00ff */
.L_x_17231:
[----:B------:R-:W-:Y:S05]  /*9960*/  BSYNC.RECONVERGENT B2 ;  /* 0x0000000000027941 */ /* 0x000fea0003800200 */
.L_x_17230:
        /* <DEDUP_REMOVED lines=12> */
.L_x_17229:
[----:B------:R-:W-:Y:S05]  /*9a30*/  BSYNC.RECONVERGENT B1 ;  /* 0x0000000000017941 */ /* 0x000fea0003800200 */
.L_x_17228:
[----:B------:R-:W-:Y:S02]  /*9a40*/  F2FP.BF16.F32.PACK_AB R167, RZ, R176 ;  /* 0x000000b0ffa7723e */ /* 0x000fe400000010ff */
[----:B------:R-:W-:Y:S02]  /*9a50*/  PRMT R166, R182, 0x5410, R166 ;  /* 0x00005410b6a67816 */ /* 0x000fe400000000a6 */
[----:B------:R-:W-:Y:S02]  /*9a60*/  PRMT R165, R181, 0x5410, R165 ;  /* 0x00005410b5a57816 */ /* 0x000fe400000000a5 */
[----:B------:R-:W-:Y:S02]  /*9a70*/  PRMT R164, R180, 0x5410, R164 ;  /* 0x00005410b4a47816 */ /* 0x000fe400000000a4 */
[----:B------:R-:W-:Y:S01]  /*9a80*/  PRMT R167, R183, 0x5410, R167 ;  /* 0x00005410b7a77816 */ /* 0x000fe200000000a7 */
[----:B------:R-:W-:Y:S06]  /*9a90*/  BRA `(.L_x_17235) ;  /* 0x0000002800dc7947 */ /* 0x000fec0003800000 */
.L_x_17178:
        /* <DEDUP_REMOVED lines=21> */
.L_x_17240:
        /* <DEDUP_REMOVED lines=13> */
.L_x_17242:
[----:B------:R-:W-:Y:S05]  /*9cc0*/  BSYNC.RECONVERGENT B3 ;  /* 0x0000000000037941 */ /* 0x000fea0003800200 */
.L_x_17241:
        /* <DEDUP_REMOVED lines=42> */
.L_x_17239:
[----:B------:R-:W-:Y:S05]  /*9f70*/  BSYNC.RECONVERGENT B2 ;  /* 0x0000000000027941 */ /* 0x000fea0003800200 */
.L_x_17238:
        /* <DEDUP_REMOVED lines=9> */
.L_x_17237:
[----:B------:R-:W-:Y:S05]  /*a010*/  BSYNC.RECONVERGENT B1 ;  /* 0x0000000000017941 */ /* 0x000fea0003800200 */
.L_x_17236:
        /* <DEDUP_REMOVED lines=18> */
.L_x_17247:
        /* <DEDUP_REMOVED lines=13> */
.L_x_17249:
[----:B------:R-:W-:Y:S05]  /*a210*/  BSYNC.RECONVERGENT B3 ;  /* 0x0000000000037941 */ /* 0x000fea0003800200 */
.L_x_17248:
        /* <DEDUP_REMOVED lines=43> */
.L_x_17246:
[----:B------:R-:W-:Y:S05]  /*a4d0*/  BSYNC.RECONVERGENT B2 ;  /* 0x0000000000027941 */ /* 0x000fea0003800200 */
.L_x_17245:
        /* <DEDUP_REMOVED lines=9> */
.L_x_17244:
[----:B------:R-:W-:Y:S05]  /*a570*/  BSYNC.RECONVERGENT B1 ;  /* 0x0000000000017941 */ /* 0x000fea0003800200 */
.L_x_17243:
        /* <DEDUP_REMOVED lines=18> */
.L_x_17254:
        /* <DEDUP_REMOVED lines=13> */
.L_x_17256:
[----:B------:R-:W-:Y:S05]  /*a770*/  BSYNC.RECONVERGENT B3 ;  /* 0x0000000000037941 */ /* 0x000fea0003800200 */
.L_x_17255:
        /* <DEDUP_REMOVED lines=43> */
.L_x_17253:
[----:B------:R-:W-:Y:S05]  /*aa30*/  BSYNC.RECONVERGENT B2 ;  /* 0x0000000000027941 */ /* 0x000fea0003800200 */
.L_x_17252:
        /* <DEDUP_REMOVED lines=9> */
.L_x_17251:
[----:B------:R-:W-:Y:S05]  /*aad0*/  BSYNC.RECONVERGENT B1 ;  /* 0x0000000000017941 */ /* 0x000fea0003800200 */
.L_x_17250:
        /* <DEDUP_REMOVED lines=18> */
.L_x_17261:
        /* <DEDUP_REMOVED lines=13> */
.L_x_17263:
[----:B------:R-:W-:Y:S05]  /*acd0*/  BSYNC.RECONVERGENT B3 ;  /* 0x0000000000037941 */ /* 0x000fea0003800200 */
.L_x_17262:
        /* <DEDUP_REMOVED lines=43> */
.L_x_17260:
[----:B------:R-:W-:Y:S05]  /*af90*/  BSYNC.RECONVERGENT B2 ;  /* 0x0000000000027941 */ /* 0x000fea0003800200 */
.L_x_17259:
        /* <DEDUP_REMOVED lines=9> */
.L_x_17258:
[----:B------:R-:W-:Y:S05]  /*b030*/  BSYNC.RECONVERGENT B1 ;  /* 0x0000000000017941 */ /* 0x000fea0003800200 */
.L_x_17257:
        /* <DEDUP_REMOVED lines=18> */
.L_x_17268:
        /* <DEDUP_REMOVED lines=13> */
.L_x_17270:
[----:B------:R-:W-:Y:S05]  /*b230*/  BSYNC.RECONVERGENT B3 ;  /* 0x0000000000037941 */ /* 0x000fea0003800200 */
.L_x_17269:
        /* <DEDUP_REMOVED lines=43> */
.L_x_17267:
[----:B------:R-:W-:Y:S05]  /*b4f0*/  BSYNC.RECONVERGENT B2 ;  /* 0x0000000000027941 */ /* 0x000fea0003800200 */
.L_x_17266:
        /* <DEDUP_REMOVED lines=9> */
.L_x_17265:
[----:B------:R-:W-:Y:S05]  /*b590*/  BSYNC.RECONVERGENT B1 ;  /* 0x0000000000017941 */ /* 0x000fea0003800200 */
.L_x_17264:
        /* <DEDUP_REMOVED lines=18> */
.L_x_17275:
        /* <DEDUP_REMOVED lines=13> */
.L_x_17277:
[----:B------:R-:W-:Y:S05]  /*b790*/  BSYNC.RECONVERGENT B3 ;  /* 0x0000000000037941 */ /* 0x000fea0003800200 */
.L_x_17276:
        /* <DEDUP_REMOVED lines=43> */
.L_x_17274:
[----:B------:R-:W-:Y:S05]  /*ba50*/  BSYNC.RECONVERGENT B2 ;  /* 0x0000000000027941 */ /* 0x000fea0003800200 */
.L_x_17273:
        /* <DEDUP_REMOVED lines=9> */
.L_x_17272:
[----:B------:R-:W-:Y:S05]  /*baf0*/  BSYNC.RECONVERGENT B1 ;  /* 0x0000000000017941 */ /* 0x000fea0003800200 */
.L_x_17271:
        /* <DEDUP_REMOVED lines=18> */
.L_x_17282:
        /* <DEDUP_REMOVED lines=13> */
.L_x_17284:
[----:B------:R-:W-:Y:S05]  /*bcf0*/  BSYNC.RECONVERGENT B3 ;  /* 0x0000000000037941 */ /* 0x000fea0003800200 */
.L_x_17283:
        /* <DEDUP_REMOVED lines=43> */
.L_x_17281:
[----:B------:R-:W-:Y:S05]  /*bfb0*/  BSYNC.RECONVERGENT B2 ;  /* 0x0000000000027941 */ /* 0x000fea0003800200 */
.L_x_17280:
        /* <DEDUP_REMOVED lines=9> */
.L_x_17279:
[----:B------:R-:W-:Y:S05]  /*c050*/  BSYNC.RECONVERGENT B1 ;  /* 0x0000000000017941 */ /* 0x000fea0003800200 */
.L_x_17278:
        /* <DEDUP_REMOVED lines=18> */
.L_x_17289:
        /* <DEDUP_REMOVED lines=13> */
.L_x_17291:
[----:B------:R-:W-:Y:S05]  /*c250*/  BSYNC.RECONVERGENT B3 ;  /* 0x0000000000037941 */ /* 0x000fea0003800200 */
.L_x_17290:
        /* <DEDUP_REMOVED lines=43> */
.L_x_17288:
[----:B------:R-:W-:Y:S05]  /*c510*/  BSYNC.RECONVERGENT B2 ;  /* 0x0000000000027941 */ /* 0x000fea0003800200 */
.L_x_17287:
        /* <DEDUP_REMOVED lines=9> */
.L_x_17286:
[----:B------:R-:W-:Y:S05]  /*c5b0*/  BSYNC.RECONVERGENT B1 ;  /* 0x0000000000017941 */ /* 0x000fea0003800200 */
.L_x_17285:
[----:B------:R-:W-:Y:S02]  /*c5c0*/  F2FP.BF16.F32.PACK_AB R178, RZ, R176 ;  /* 0x000000b0ffb2723e */ /* 0x000fe400000010ff */
[----:B------:R-:W-:Y:S02]  /*c5d0*/  PRMT R164, R164, 0x5410, R167 ;  /* 0x00005410a4a47816 */ /* 0x000fe400000000a7 */
[----:B------:R-:W-:Y:S02]  /*c5e0*/  PRMT R166, R166, 0x5410, R181 ;  /* 0x00005410a6a67816 */ /* 0x000fe400000000b5 */
[----:B------:R-:W-:Y:S02]  /*c5f0*/  PRMT R165, R165, 0x5410, R180 ;  /* 0x00005410a5a57816 */ /* 0x000fe400000000b4 */
[----:B------:R-:W-:-:S07]  /*c600*/  PRMT R167, R182, 0x5410, R178 ;  /* 0x00005410b6a77816 */ /* 0x000fce00000000b2 */
.L_x_17235:
        /* <DEDUP_REMOVED lines=26> */
.L_x_17293:
[----:B------:R-:W-:Y:S05]  /*c7b0*/  BSYNC.RECONVERGENT B1 ;  /* 0x0000000000017941 */ /* 0x000fea0003800200 */
.L_x_17292:
[----:B------:R-:W-:Y:S04]  /*c7c0*/  BSSY.RECONVERGENT B1, `(.L_x_17294) ;  /* 0x0000005000017945 */ /* 0x000fe80003800200 */
[----:B------:R-:W-:Y:S05]  /*c7d0*/  @!P1 BRA `(.L_x_17295) ;  /* 0x00000000000c9947 */ /* 0x000fea0003800000 */
[----:B------:R-:W2:Y:S02]  /*c7e0*/  LDC.64 R32, c[0x0][0x390] ;  /* 0x0000e400ff207b82 */ /* 0x000ea40000000a00 */
[----:B--2---:R-:W-:-:S06]  /*c7f0*/  IMAD.WIDE.U32 R32, R185, 0x10, R32 ;  /* 0x00000010b9207825 */ /* 0x004fcc00078e0020 */
[----:B------:R-:W5:Y:S02]  /*c800*/  LDG.E.128 R32, desc[UR8][R32.64] ;  /* 0x0000000820207981 */ /* 0x000f64000c1e1d00 */
.L_x_17295:
[----:B------:R-:W-:Y:S05]  /*c810*/  BSYNC.RECONVERGENT B1 ;  /* 0x0000000000017941 */ /* 0x000fea0003800200 */
.L_x_17294:
[----:B-----5:R-:W-:Y:S02]  /*c820*/  PRMT R186, R35, 0x7632, R186 ;  /* 0x0000763223ba7816 */ /* 0x020fe400000000ba */
[----:B------:R-:W-:Y:S02]  /*c830*/  PRMT R183, R34, 0x7632, R183 ;  /* 0x0000763222b77816 */ /* 0x000fe400000000b7 */
[----:B------:R-:W-:Y:S02]  /*c840*/  PRMT R181, R33, 0x7632, R181 ;  /* 0x0000763221b57816 */ /* 0x000fe400000000b5 */
[----:B0-----:R-:W-:Y:S01]  /*c850*/  PRMT R179, R32, 0x7632, R179 ;  /* 0x0000763220b37816 */ /* 0x001fe200000000b3 */
[----:B------:R-:W-:Y:S06]  /*c860*/  @!P0 BRA `(.L_x_17296) ;  /* 0x0000002c00c08947 */ /* 0x000fec0003800000 */
[----:B-1----:R-:W0:Y:S02]  /*c870*/  LDC.64 R164, c[0x0][0x3a0] ;  /* 0x0000e800ffa47b82 */ /* 0x002e240000000a00 */
        /* <DEDUP_REMOVED lines=24> */
.L_x_17301:
        /* <DEDUP_REMOVED lines=13> */
.L_x_17303:
[----:B------:R-:W-:Y:S05]  /*cad0*/  BSYNC.RECONVERGENT B3 ;  /* 0x0000000000037941 */ /* 0x000fea0003800200 */
.L_x_17302:
        /* <DEDUP_REMOVED lines=43> */
.L_x_17300:
[----:B------:R-:W-:Y:S05]  /*cd90*/  BSYNC.RECONVERGENT B2 ;  /* 0x0000000000027941 */ /* 0x000fea0003800200 */
.L_x_17299:
        /* <DEDUP_REMOVED lines=11> */
.L_x_17298:
[----:B------:R-:W-:Y:S05]  /*ce50*/  BSYNC.RECONVERGENT B1 ;  /* 0x0000000000017941 */ /* 0x000fea0003800200 */
.L_x_17297:
        /* <DEDUP_REMOVED lines=23> */
.L_x_17308:
        /* <DEDUP_REMOVED lines=13> */
.L_x_17310:
[----:B------:R-:W-:Y:S05]  /*d0a0*/  BSYNC.RECONVERGENT B3 ;  /* 0x0000000000037941 */ /* 0x000fea0003800200 */
.L_x_17309:
        /* <DEDUP_REMOVED lines=43> */
.L_x_17307:
[----:B------:R-:W-:Y:S05]  /*d360*/  BSYNC.RECONVERGENT B2 ;  /* 0x0000000000027941 */ /* 0x000fea0003800200 */
.L_x_17306:
        /* <DEDUP_REMOVED lines=12> */
.L_x_17305:
[----:B------:R-:W-:Y:S05]  /*d430*/  BSYNC.RECONVERGENT B1 ;  /* 0x0000000000017941 */ /* 0x000fea0003800200 */
.L_x_17304:
        /* <DEDUP_REMOVED lines=22> */
.L_x_17315:
        /* <DEDUP_REMOVED lines=13> */
.L_x_17317:
[----:B------:R-:W-:Y:S05]  /*d670*/  BSYNC.RECONVERGENT B3 ;  /* 0x0000000000037941 */ /* 0x000fea0003800200 */
.L_x_17316:
        /* <DEDUP_REMOVED lines=43> */
.L_x_17314:
[----:B------:R-:W-:Y:S05]  /*d930*/  BSYNC.RECONVERGENT B2 ;  /* 0x0000000000027941 */ /* 0x000fea0003800200 */
.L_x_17313:
        /* <DEDUP_REMOVED lines=11> */
.L_x_17312:
[----:B------:R-:W-:Y:S05]  /*d9f0*/  BSYNC.RECONVERGENT B1 ;  /* 0x0000000000017941 */ /* 0x000fea0003800200 */
.L_x_17311:
        /* <DEDUP_REMOVED lines=23> */
.L_x_17322:
        /* <DEDUP_REMOVED lines=13> */
.L_x_17324:
[----:B------:R-:W-:Y:S05]  /*dc40*/  BSYNC.RECONVERGENT B3 ;  /* 0x0000000000037941 */ /* 0x000fea0003800200 */
.L_x_17323:
        /* <DEDUP_REMOVED lines=43> */
.L_x_17321:
[----:B------:R-:W-:Y:S05]  /*df00*/  BSYNC.RECONVERGENT B2 ;  /* 0x0000000000027941 */ /* 0x000fea0003800200 */
.L_x_17320:
        /* <DEDUP_REMOVED lines=12> */
.L_x_17319:
[----:B------:R-:W-:Y:S05]  /*dfd0*/  BSYNC.RECONVERGENT B1 ;  /* 0x0000000000017941 */ /* 0x000fea0003800200 */
.L_x_17318:
        /* <DEDUP_REMOVED lines=22> */
.L_x_17329:
        /* <DEDUP_REMOVED lines=13> */
.L_x_17331:
[----:B------:R-:W-:Y:S05]  /*e210*/  BSYNC.RECONVERGENT B3 ;  /* 0x0000000000037941 */ /* 0x000fea0003800200 */
.L_x_17330:
        /* <DEDUP_REMOVED lines=43> */
.L_x_17328:
[----:B------:R-:W-:Y:S05]  /*e4d0*/  BSYNC.RECONVERGENT B2 ;  /* 0x0000000000027941 */ /* 0x000fea0003800200 */
.L_x_17327:
        /* <DEDUP_REMOVED lines=11> */
.L_x_17326:
[----:B------:R-:W-:Y:S05]  /*e590*/  BSYNC.RECONVERGENT B1 ;  /* 0x0000000000017941 */ /* 0x000fea0003800200 */
.L_x_17325:
        /* <DEDUP_REMOVED lines=23> */
.L_x_17336:
        /* <DEDUP_REMOVED lines=13> */
.L_x_17338:
[----:B------:R-:W-:Y:S05]  /*e7e0*/  BSYNC.RECONVERGENT B3 ;  /* 0x0000000000037941 */ /* 0x000fea0003800200 */
.L_x_17337:
        /* <DEDUP_REMOVED lines=43> */
.L_x_17335:
[----:B------:R-:W-:Y:S05]  /*eaa0*/  BSYNC.RECONVERGENT B2 ;  /* 0x0000000000027941 */ /* 0x000fea0003800200 */
.L_x_17334:
        /* <DEDUP_REMOVED lines=12> */
.L_x_17333:
[----:B------:R-:W-:Y:S05]  /*eb70*/  BSYNC.RECONVERGENT B1 ;  /* 0x0000000000017941 */ /* 0x000fea0003800200 */
.L_x_17332:
        /* <DEDUP_REMOVED lines=22> */
.L_x_17343:
        /* <DEDUP_REMOVED lines=13> */
.L_x_17345:
[----:B------:R-:W-:Y:S05]  /*edb0*/  BSYNC.RECONVERGENT B3 ;  /* 0x0000000000037941 */ /* 0x000fea0003800200 */
.L_x_17344:
        /* <DEDUP_REMOVED lines=42> */
.L_x_17342:
[----:B------:R-:W-:Y:S05]  /*f060*/  BSYNC.RECONVERGENT B2 ;  /* 0x0000000000027941 */ /* 0x000fea0003800200 */
.L_x_17341:
        /* <DEDUP_REMOVED lines=11> */
.L_x_17340:
[----:B------:R-:W-:Y:S05]  /*f120*/  BSYNC.RECONVERGENT B1 ;  /* 0x0000000000017941 */ /* 0x000fea0003800200 */
.L_x_17339:
        /* <DEDUP_REMOVED lines=23> */
.L_x_17350:
        /* <DEDUP_REMOVED lines=13> */
.L_x_17352:
[----:B------:R-:W-:Y:S05]  /*f370*/  BSYNC.RECONVERGENT B3 ;  /* 0x0000000000037941 */ /* 0x000fea0003800200 */
.L_x_17351:
        /* <DEDUP_REMOVED lines=43> */
.L_x_17349:
[----:B------:R-:W-:Y:S05]  /*f630*/  BSYNC.RECONVERGENT B2 ;  /* 0x0000000000027941 */ /* 0x000fea0003800200 */
.L_x_17348:
        /* <DEDUP_REMOVED lines=12> */
.L_x_17347:
[----:B------:R-:W-:Y:S05]  /*f700*/  BSYNC.RECONVERGENT B1 ;  /* 0x0000000000017941 */ /* 0x000fea0003800200 */
.L_x_17346:
[----:B------:R-:W-:Y:S02]  /*f710*/  F2FP.BF16.F32.PACK_AB R167, RZ, R184 ;  /* 0x000000b8ffa7723e */ /* 0x000fe400000010ff */
[----:B------:R-:W-:Y:S02]  /*f720*/  PRMT R166, R190, 0x5410, R166 ;  /* 0x00005410bea67816 */ /* 0x000fe400000000a6 */
[----:B------:R-:W-:Y:S02]  /*f730*/  PRMT R165, R189, 0x5410, R165 ;  /* 0x00005410bda57816 */ /* 0x000fe400000000a5 */
[----:B------:R-:W-:Y:S02]  /*f740*/  PRMT R164, R188, 0x5410, R164 ;  /* 0x00005410bca47816 */ /* 0x000fe400000000a4 */
[----:B------:R-:W-:Y:S01]  /*f750*/  PRMT R167, R200, 0x5410, R167 ;  /* 0x00005410c8a77816 */ /* 0x000fe200000000a7 */
[----:B------:R-:W-:Y:S06]  /*f760*/  BRA `(.L_x_17353) ;  /* 0x0000002800dc7947 */ /* 0x000fec0003800000 */
.L_x_17296:
[----:B------:R-:W-:Y:S01]  /*f770*/  BSSY.RECONVERGENT B1, `(.L_x_17354) ;  /* 0x0000057000017945 */ /* 0x000fe20003800200 */
[----:B------:R-:W-:Y:S01]  /*f780*/  MOV R177, RZ ;  /* 0x000000ff00b17202 */ /* 0x000fe20000000f00 */
[----:B------:R-:W-:Y:S02]  /*f790*/  IMAD.MOV.U32 R198, RZ, RZ, R184 ;  /* 0x000000ffffc67224 */ /* 0x000fe400078e00b8 */
[----:B-1----:R-:W-:Y:S01]  /*f7a0*/  IMAD.MOV.U32 R165, RZ, RZ, R188 ;  /* 0x000000ffffa57224 */ /* 0x002fe200078e00bc */
        /* <DEDUP_REMOVED lines=17> */
.L_x_17358:
        /* <DEDUP_REMOVED lines=13> */
.L_x_17360:
[----:B------:R-:W-:Y:S05]  /*f990*/  BSYNC.RECONVERGENT B3 ;  /* 0x0000000000037941 */ /* 0x000fea0003800200 */
.L_x_17359:
        /* <DEDUP_REMOVED lines=42> */
.L_x_17357:
[----:B------:R-:W-:Y:S05]  /*fc40*/  BSYNC.RECONVERGENT B2 ;  /* 0x0000000000027941 */ /* 0x000fea0003800200 */
.L_x_17356:
        /* <DEDUP_REMOVED lines=9> */
.L_x_17355:
[----:B------:R-:W-:Y:S05]  /*fce0*/  BSYNC.RECONVERGENT B1 ;  /* 0x0000000000017941 */ /* 0x000fea0003800200 */
.L_x_17354:
        /* <DEDUP_REMOVED lines=18> */
.L_x_17365:
        /* <DEDUP_REMOVED lines=13> */
.L_x_17367:
[----:B------:R-:W-:Y:S05]  /*fee0*/  BSYNC.RECONVERGENT B3 ;  /* 0x0000000000037941 */ /* 0x000fea0003800200 */
.L_x_17366:
        /* <DEDUP_REMOVED lines=43> */
.L_x_17364:
[----:B------:R-:W-:Y:S05]  /*101a0*/  BSYNC.RECONVERGENT B2 ;  /* 0x0000000000027941 */ /* 0x000fea0003800200 */
.L_x_17363:
        /* <DEDUP_REMOVED lines=9> */
.L_x_17362:
[----:B------:R-:W-:Y:S05]  /*10240*/  BSYNC.RECONVERGENT B1 ;  /* 0x0000000000017941 */ /* 0x000fea0003800200 */
.L_x_17361:
        /* <DEDUP_REMOVED lines=18> */
.L_x_17372:
        /* <DEDUP_REMOVED lines=13> */
.L_x_17374:
[----:B------:R-:W-:Y:S05]  /*10440*/  BSYNC.RECONVERGENT B3 ;  /* 0x0000000000037941 */ /* 0x000fea0003800200 */
.L_x_17373:
        /* <DEDUP_REMOVED lines=43> */
.L_x_17371:
[----:B------:R-:W-:Y:S05]  /*10700*/  BSYNC.RECONVERGENT B2 ;  /* 0x0000000000027941 */ /* 0x000fea0003800200 */
.L_x_17370:
        /* <DEDUP_REMOVED lines=9> */
.L_x_17369:
[----:B------:R-:W-:Y:S05]  /*107a0*/  BSYNC.RECONVERGENT B1 ;  /* 0x0000000000017941 */ /* 0x000fea0003800200 */
.L_x_17368:
        /* <DEDUP_REMOVED lines=18> */
.L_x_17379:
        /* <DEDUP_REMOVED lines=13> */
.L_x_17381:
[----:B------:R-:W-:Y:S05]  /*109a0*/  BSYNC.RECONVERGENT B3 ;  /* 0x0000000000037941 */ /* 0x000fea0003800200 */
.L_x_17380:
        /* <DEDUP_REMOVED lines=43> */
.L_x_17378:
[----:B------:R-:W-:Y:S05]  /*10c60*/  BSYNC.RECONVERGENT B2 ;  /* 0x0000000000027941 */ /* 0x000fea0003800200 */
.L_x_17377:
        /* <DEDUP_REMOVED lines=9> */
.L_x_17376:
[----:B------:R-:W-:Y:S05]  /*10d00*/  BSYNC.RECONVERGENT B1 ;  /* 0x0000000000017941 */ /* 0x000fea0003800200 */
.L_x_17375:
        /* <DEDUP_REMOVED lines=18> */
.L_x_17386:
        /* <DEDUP_REMOVED lines=13> */
.L_x_17388:
[----:B------:R-:W-:Y:S05]  /*10f00*/  BSYNC.RECONVERGENT B3 ;  /* 0x0000000000037941 */ /* 0x000fea0003800200 */
.L_x_17387:
        /* <DEDUP_REMOVED lines=43> */
.L_x_17385:
[----:B------:R-:W-:Y:S05]  /*111c0*/  BSYNC.RECONVERGENT B2 ;  /* 0x0000000000027941 */ /* 0x000fea0003800200 */
.L_x_17384:
        /* <DEDUP_REMOVED lines=9> */
.L_x_17383:
[----:B------:R-:W-:Y:S05]  /*11260*/  BSYNC.RECONVERGENT B1 ;  /* 0x0000000000017941 */ /* 0x000fea0003800200 */
.L_x_17382:
        /* <DEDUP_REMOVED lines=18> */
.L_x_17393:
        /* <DEDUP_REMOVED lines=13> */
.L_x_17395:
[----:B------:R-:W-:Y:S05]  /*11460*/  BSYNC.RECONVERGENT B3 ;  /* 0x0000000000037941 */ /* 0x000fea0003800200 */
.L_x_17394:
        /* <DEDUP_REMOVED lines=43> */
.L_x_17392:
[----:B------:R-:W-:Y:S05]  /*11720*/  BSYNC.RECONVERGENT B2 ;  /* 0x0000000000027941 */ /* 0x000fea0003800200 */
.L_x_17391:
        /* <DEDUP_REMOVED lines=9> */
.L_x_17390:
[----:B------:R-:W-:Y:S05]  /*117c0*/  BSYNC.RECONVERGENT B1 ;  /* 0x0000000000017941 */ /* 0x000fea0003800200 */
.L_x_17389:
        /* <DEDUP_REMOVED lines=18> */
.L_x_17400:
        /* <DEDUP_REMOVED lines=13> */
.L_x_17402:
[----:B------:R-:W-:Y:S05]  /*119c0*/  BSYNC.RECONVERGENT B3 ;  /* 0x0000000000037941 */ /* 0x000fea0003800200 */
.L_x_17401:
        /* <DEDUP_REMOVED lines=43> */
.L_x_17399:
[----:B------:R-:W-:Y:S05]  /*11c80*/  BSYNC.RECONVERGENT B2 ;  /* 0x0000000000027941 */ /* 0x000fea0003800200 */
.L_x_17398:
        /* <DEDUP_REMOVED lines=9> */
.L_x_17397:
[----:B------:R-:W-:Y:S05]  /*11d20*/  BSYNC.RECONVERGENT B1 ;  /* 0x0000000000017941 */ /* 0x000fea0003800200 */
.L_x_17396:
        /* <DEDUP_REMOVED lines=18> */
.L_x_17407:
        /* <DEDUP_REMOVED lines=13> */
.L_x_17409:
[----:B------:R-:W-:Y:S05]  /*11f20*/  BSYNC.RECONVERGENT B3 ;  /* 0x0000000000037941 */ /* 0x000fea0003800200 */
.L_x_17408:
        /* <DEDUP_REMOVED lines=43> */
.L_x_17406:
[----:B------:R-:W-:Y:S05]  /*121e0*/  BSYNC.RECONVERGENT B2 ;  /* 0x0000000000027941 */ /* 0x000fea0003800200 */
.L_x_17405:
        /* <DEDUP_REMOVED lines=9> */
.L_x_17404:
[----:B------:R-:W-:Y:S05]  /*12280*/  BSYNC.RECONVERGENT B1 ;  /* 0x0000000000017941 */ /* 0x000fea0003800200 */
.L_x_17403:
[----:B------:R-:W-:Y:S02]  /*12290*/  F2FP.BF16.F32.PACK_AB R186, RZ, R184 ;  /* 0x000000b8ffba723e */ /* 0x000fe400000010ff */
[----:B------:R-:W-:Y:S02]  /*122a0*/  PRMT R164, R164, 0x5410, R167 ;  /* 0x00005410a4a47816 */ /* 0x000fe400000000a7 */
[----:B------:R-:W-:Y:S02]  /*122b0*/  PRMT R166, R166, 0x5410, R189 ;  /* 0x00005410a6a67816 */ /* 0x000fe400000000bd */
[----:B------:R-:W-:Y:S02]  /*122c0*/  PRMT R165, R165, 0x5410, R188 ;  /* 0x00005410a5a57816 */ /* 0x000fe400000000bc */
[----:B------:R-:W-:-:S07]  /*122d0*/  PRMT R167, R196, 0x5410, R186 ;  /* 0x00005410c4a77816 */ /* 0x000fce00000000ba */
.L_x_17353:
        /* <DEDUP_REMOVED lines=26> */
.L_x_17411:
[----:B------:R-:W-:Y:S05]  /*12480*/  BSYNC.RECONVERGENT B1 ;  /* 0x0000000000017941 */ /* 0x000fea0003800200 */
.L_x_17410:
[----:B------:R-:W-:Y:S04]  /*12490*/  BSSY.RECONVERGENT B1, `(.L_x_17412) ;  /* 0x0000005000017945 */ /* 0x000fe80003800200 */
[----:B------:R-:W-:Y:S05]  /*124a0*/  @!P1 BRA `(.L_x_17413) ;  /* 0x00000000000c9947 */ /* 0x000fea0003800000 */
[----:B------:R-:W2:Y:S02]  /*124b0*/  LDC.64 R32, c[0x0][0x390] ;  /* 0x0000e400ff207b82 */ /* 0x000ea40000000a00 */
[----:B--2---:R-:W-:-:S06]  /*124c0*/  IMAD.WIDE.U32 R32, R193, 0x10, R32 ;  /* 0x00000010c1207825 */ /* 0x004fcc00078e0020 */
[----:B------:R-:W5:Y:S02]  /*124d0*/  LDG.E.128 R32, desc[UR8][R32.64] ;  /* 0x0000000820207981 */ /* 0x000f64000c1e1d00 */
.L_x_17413:
[----:B------:R-:W-:Y:S05]  /*124e0*/  BSYNC.RECONVERGENT B1 ;  /* 0x0000000000017941 */ /* 0x000fea0003800200 */
.L_x_17412:
        /* <DEDUP_REMOVED lines=30> */
.L_x_17419:
        /* <DEDUP_REMOVED lines=13> */
.L_x_17421:
[----:B------:R-:W-:Y:S05]  /*127a0*/  BSYNC.RECONVERGENT B3 ;  /* 0x0000000000037941 */ /* 0x000fea0003800200 */
.L_x_17420:
        /* <DEDUP_REMOVED lines=42> */
.L_x_17418:
[----:B------:R-:W-:Y:S05]  /*12a50*/  BSYNC.RECONVERGENT B2 ;  /* 0x0000000000027941 */ /* 0x000fea0003800200 */
.L_x_17417:
        /* <DEDUP_REMOVED lines=11> */
.L_x_17416:
[----:B------:R-:W-:Y:S05]  /*12b10*/  BSYNC.RECONVERGENT B1 ;  /* 0x0000000000017941 */ /* 0x000fea0003800200 */
.L_x_17415:
        /* <DEDUP_REMOVED lines=23> */
.L_x_17426:
        /* <DEDUP_REMOVED lines=13> */
.L_x_17428:
[----:B------:R-:W-:Y:S05]  /*12d60*/  BSYNC.RECONVERGENT B3 ;  /* 0x0000000000037941 */ /* 0x000fea0003800200 */
.L_x_17427:
        /* <DEDUP_REMOVED lines=43> */
.L_x_17425:
[----:B------:R-:W-:Y:S05]  /*13020*/  BSYNC.RECONVERGENT B2 ;  /* 0x0000000000027941 */ /* 0x000fea0003800200 */
.L_x_17424:
        /* <DEDUP_REMOVED lines=12> */
.L_x_17423:
[----:B------:R-:W-:Y:S05]  /*130f0*/  BSYNC.RECONVERGENT B1 ;  /* 0x0000000000017941 */ /* 0x000fea0003800200 */
.L_x_17422:
        /* <DEDUP_REMOVED lines=22> */
.L_x_17433:
        /* <DEDUP_REMOVED lines=13> */
.L_x_17435:
[----:B------:R-:W-:Y:S05]  /*13330*/  BSYNC.RECONVERGENT B3 ;  /* 0x0000000000037941 */ /* 0x000fea0003800200 */
.L_x_17434:
        /* <DEDUP_REMOVED lines=43> */
.L_x_17432:
[----:B------:R-:W-:Y:S05]  /*135f0*/  BSYNC.RECONVERGENT B2 ;  /* 0x0000000000027941 */ /* 0x000fea0003800200 */
.L_x_17431:
[----:B------:R-:W-:Y:S01]  /*13600*/  I2FP.F32.U32 R6, R6 ;  /* 0x0000000600067245 */ /* 0x000fe20000201000 */
[----:B------:R-:W-:Y:S01]  /*13610*/  IMAD.MOV.U32 R187, RZ, RZ, 0x2f800000 ;  /* 0x2f800000ffbb7424 */ /* 0x000fe200078e00ff */
        /* <DEDUP_REMOVED lines=9> */
.L_x_17430:
[----:B------:R-:W-:Y:S05]  /*136b0*/  BSYNC.RECONVERGENT B1 ;  /* 0x0000000000017941 */ /* 0x000fea0003800200 */
.L_x_17429:
        /* <DEDUP_REMOVED lines=23> */
.L_x_17440:
        /* <DEDUP_REMOVED lines=13> */
.L_x_17442:
[----:B------:R-:W-:Y:S05]  /*13900*/  BSYNC.RECONVERGENT B3 ;  /* 0x0000000000037941 */ /* 0x000fea0003800200 */
.L_x_17441:
        /* <DEDUP_REMOVED lines=43> */
.L_x_17439:
[----:B------:R-:W-:Y:S05]  /*13bc0*/  BSYNC.RECONVERGENT B2 ;  /* 0x0000000000027941 */ /* 0x000fea0003800200 */
.L_x_17438:
        /* <DEDUP_REMOVED lines=12> */
.L_x_17437:
[----:B------:R-:W-:Y:S05]  /*13c90*/  BSYNC.RECONVERGENT B1 ;  /* 0x0000000000017941 */ /* 0x000fea0003800200 */
.L_x_17436:
        /* <DEDUP_REMOVED lines=22> */
.L_x_17447:
        /* <DEDUP_REMOVED lines=13> */
.L_x_17449:
[----:B------:R-:W-:Y:S05]  /*13ed0*/  BSYNC.RECONVERGENT B3 ;  /* 0x0000000000037941 */ /* 0x000fea0003800200 */
.L_x_17448:
        /* <DEDUP_REMOVED lines=43> */
.L_x_17446:
[----:B------:R-:W-:Y:S05]  /*14190*/  BSYNC.RECONVERGENT B2 ;  /* 0x0000000000027941 */ /* 0x000fea0003800200 */
.L_x_17445:
[----:B------:R-:W-:Y:S01]  /*141a0*/  HFMA2 R165, -RZ, RZ, 0.1171875, 0 ;  /* 0x2f800000ffa57431 */ /* 0x000fe200000001ff */
[----:B------:R-:W-:Y:S01]  /*141b0*/  I2FP.F32.U32 R4, R4 ;  /* 0x0000000400047245 */ /* 0x000fe20000201000 */
[----:B------:R-:W-:Y:S02]  /*141c0*/  IMAD.U32 R189, R34, 0x10000, RZ ;  /* 0x0001000022bd7824 */ /* 0x000fe400078e00ff */
[----:B------:R-:W-:Y:S02]  /*141d0*/  IMAD.U32 R190, R166, 0x10000, RZ ;  /* 0x00010000a6be7824 */ /* 0x000fe400078e00ff */
[----:B------:R-:W-:Y:S01]  /*141e0*/  FMUL.FTZ R189, R189, UR13 ;  /* 0x0000000dbdbd7c20 */ /* 0x000fe20008410000 */
[----:B------:R-:W-:-:S03]  /*141f0*/  FFMA.FTZ R4, R4, R165, 1.1641532182693481445e-10 ;  /* 0x2f00000004047423 */ /* 0x000fc600000100a5 */
[----:B------:R-:W-:Y:S02]  /*14200*/  FMUL.FTZ R189, R189, UR12 ;  /* 0x0000000cbdbd7c20 */ /* 0x000fe40008410000 */
[----:B------:R-:W-:-:S04]  /*14210*/  FSETP.GTU.FTZ.AND P3, PT, R4, UR10, PT ;  /* 0x0000000a04007c0b */ /* 0x000fc8000bf7c000 */
[----:B------:R-:W-:Y:S02]  /*14220*/  FSEL R189, R189, RZ, !P3 ;  /* 0x000000ffbdbd7208 */ /* 0x000fe40005800000 */
[----:B------:R-:W-:-:S03]  /*14230*/  SEL R4, RZ, 0x1, P3 ;  /* 0x00000001ff047807 */ /* 0x000fc60001800000 */
[----:B------:R-:W-:-:S07]  /*14240*/  FADD.FTZ R189, R190, R189 ;  /* 0x000000bdbebd7221 */ /* 0x000fce0000010000 */
.L_x_17444:
[----:B------:R-:W-:Y:S05]  /*14250*/  BSYNC.RECONVERGENT B1 ;  /* 0x0000000000017941 */ /* 0x000fea0003800200 */
.L_x_17443:
        /* <DEDUP_REMOVED lines=23> */
.L_x_17454:
        /* <DEDUP_REMOVED lines=13> */
.L_x_17456:
[----:B------:R-:W-:Y:S05]  /*144a0*/  BSYNC.RECONVERGENT B3 ;  /* 0x0000000000037941 */ /* 0x000fea0003800200 */
.L_x_17455:
        /* <DEDUP_REMOVED lines=43> */
.L_x_17453:
[----:B------:R-:W-:Y:S05]  /*14760*/  BSYNC.RECONVERGENT B2 ;  /* 0x0000000000027941 */ /* 0x000fea0003800200 */
.L_x_17452:
        /* <DEDUP_REMOVED lines=12> */
.L_x_17451:
[----:B------:R-:W-:Y:S05]  /*14830*/  BSYNC.RECONVERGENT B1 ;  /* 0x0000000000017941 */ /* 0x000fea0003800200 */
.L_x_17450:
        /* <DEDUP_REMOVED lines=22> */
.L_x_17461:
        /* <DEDUP_REMOVED lines=13> */
.L_x_17463:
[----:B------:R-:W-:Y:S05]  /*14a70*/  BSYNC.RECONVERGENT B3 ;  /* 0x0000000000037941 */ /* 0x000fea0003800200 */
.L_x_17462:
        /* <DEDUP_REMOVED lines=43> */
.L_x_17460:
[----:B------:R-:W-:Y:S05]  /*14d30*/  BSYNC.RECONVERGENT B2 ;  /* 0x0000000000027941 */ /* 0x000fea0003800200 */
.L_x_17459:
        /* <DEDUP_REMOVED lines=11> */
.L_x_17458:
[----:B------:R-:W-:Y:S05]  /*14df0*/  BSYNC.RECONVERGENT B1 ;  /* 0x0000000000017941 */ /* 0x000fea0003800200 */
.L_x_17457:
        /* <DEDUP_REMOVED lines=23> */
.L_x_17468:
        /* <DEDUP_REMOVED lines=13> */
.L_x_17470:
[----:B------:R-:W-:Y:S05]  /*15040*/  BSYNC.RECONVERGENT B3 ;  /* 0x0000000000037941 */ /* 0x000fea0003800200 */
.L_x_17469:
        /* <DEDUP_REMOVED lines=43> */
.L_x_17467:
[----:B------:R-:W-:Y:S05]  /*15300*/  BSYNC.RECONVERGENT B2 ;  /* 0x0000000000027941 */ /* 0x000fea0003800200 */
.L_x_17466:
        /* <DEDUP_REMOVED lines=12> */
.L_x_17465:
[----:B------:R-:W-:Y:S05]  /*153d0*/  BSYNC.RECONVERGENT B1 ;  /* 0x0000000000017941 */ /* 0x000fea0003800200 */
.L_x_17464:
[----:B------:R-:W-:Y:S02]  /*153e0*/  F2FP.BF16.F32.PACK_AB R167, RZ, R192 ;  /* 0x000000c0ffa7723e */ /* 0x000fe400000010ff */
[----:B------:R-:W-:Y:S02]  /*153f0*/  PRMT R166, R205, 0x5410, R166 ;  /* 0x00005410cda67816 */ /* 0x000fe400000000a6 */
[----:B------:R-:W-:Y:S02]  /*15400*/  PRMT R165, R203, 0x5410, R204 ;  /* 0x00005410cba57816 */ /* 0x000fe400000000cc */
[----:B------:R-:W-:Y:S02]  /*15410*/  PRMT R164, R197, 0x5410, R202 ;  /* 0x00005410c5a47816 */ /* 0x000fe400000000ca */
[----:B------:R-:W-:Y:S01]  /*15420*/  PRMT R167, R206, 0x5410, R167 ;  /* 0x00005410cea77816 */ /* 0x000fe200000000a7 */
[----:B------:R-:W-:Y:S06]  /*15430*/  BRA `(.L_x_17471) ;  /* 0x0000002800dc7947 */ /* 0x000fec0003800000 */
.L_x_17414:
        /* <DEDUP_REMOVED lines=21> */
.L_x_17476:
        /* <DEDUP_REMOVED lines=13> */
.L_x_17478:
[----:B------:R-:W-:Y:S05]  /*15660*/  BSYNC.RECONVERGENT B3 ;  /* 0x0000000000037941 */ /* 0x000fea0003800200 */
.L_x_17477:
        /* <DEDUP_REMOVED lines=42> */
.L_x_17475:
[----:B------:R-:W-:Y:S05]  /*15910*/  BSYNC.RECONVERGENT B2 ;  /* 0x0000000000027941 */ /* 0x000fea0003800200 */
.L_x_17474:
        /* <DEDUP_REMOVED lines=9> */
.L_x_17473:
[----:B------:R-:W-:Y:S05]  /*159b0*/  BSYNC.RECONVERGENT B1 ;  /* 0x0000000000017941 */ /* 0x000fea0003800200 */
.L_x_17472:
        /* <DEDUP_REMOVED lines=18> */
.L_x_17483:
        /* <DEDUP_REMOVED lines=13> */
.L_x_17485:
[----:B------:R-:W-:Y:S05]  /*15bb0*/  BSYNC.RECONVERGENT B3 ;  /* 0x0000000000037941 */ /* 0x000fea0003800200 */
.L_x_17484:
        /* <DEDUP_REMOVED lines=43> */
.L_x_17482:
[----:B------:R-:W-:Y:S05]  /*15e70*/  BSYNC.RECONVERGENT B2 ;  /* 0x0000000000027941 */ /* 0x000fea0003800200 */
.L_x_17481:
        /* <DEDUP_REMOVED lines=9> */
.L_x_17480:
[----:B------:R-:W-:Y:S05]  /*15f10*/  BSYNC.RECONVERGENT B1 ;  /* 0x0000000000017941 */ /* 0x000fea0003800200 */
.L_x_17479:
        /* <DEDUP_REMOVED lines=18> */
.L_x_17490:
        /* <DEDUP_REMOVED lines=13> */
.L_x_17492:
[----:B------:R-:W-:Y:S05]  /*16110*/  BSYNC.RECONVERGENT B3 ;  /* 0x0000000000037941 */ /* 0x000fea0003800200 */
.L_x_17491:
        /* <DEDUP_REMOVED lines=43> */
.L_x_17489:
[----:B------:R-:W-:Y:S05]  /*163d0*/  BSYNC.RECONVERGENT B2 ;  /* 0x0000000000027941 */ /* 0x000fea0003800200 */
.L_x_17488:
        /* <DEDUP_REMOVED lines=9> */
.L_x_17487:
[----:B------:R-:W-:Y:S05]  /*16470*/  BSYNC.RECONVERGENT B1 ;  /* 0x0000000000017941 */ /* 0x000fea0003800200 */
.L_x_17486:
        /* <DEDUP_REMOVED lines=18> */
.L_x_17497:
        /* <DEDUP_REMOVED lines=13> */
.L_x_17499:
[----:B------:R-:W-:Y:S05]  /*16670*/  BSYNC.RECONVERGENT B3 ;  /* 0x0000000000037941 */ /* 0x000fea0003800200 */
.L_x_17498:
        /* <DEDUP_REMOVED lines=43> */
.L_x_17496:
[----:B------:R-:W-:Y:S05]  /*16930*/  BSYNC.RECONVERGENT B2 ;  /* 0x0000000000027941 */ /* 0x000fea0003800200 */
.L_x_17495:
        /* <DEDUP_REMOVED lines=9> */
.L_x_17494:
[----:B------:R-:W-:Y:S05]  /*169d0*/  BSYNC.RECONVERGENT B1 ;  /* 0x0000000000017941 */ /* 0x000fea0003800200 */
.L_x_17493:
        /* <DEDUP_REMOVED lines=18> */
.L_x_17504:
        /* <DEDUP_REMOVED lines=13> */
.L_x_17506:
[----:B------:R-:W-:Y:S05]  /*16bd0*/  BSYNC.RECONVERGENT B3 ;  /* 0x0000000000037941 */ /* 0x000fea0003800200 */
.L_x_17505:
        /* <DEDUP_REMOVED lines=43> */
.L_x_17503:
[----:B------:R-:W-:Y:S05]  /*16e90*/  BSYNC.RECONVERGENT B2 ;  /* 0x0000000000027941 */ /* 0x000fea0003800200 */
.L_x_17502:
        /* <DEDUP_REMOVED lines=9> */
.L_x_17501:
[----:B------:R-:W-:Y:S05]  /*16f30*/  BSYNC.RECONVERGENT B1 ;  /* 0x0000000000017941 */ /* 0x000fea0003800200 */
.L_x_17500:
        /* <DEDUP_REMOVED lines=18> */
.L_x_17511:
        /* <DEDUP_REMOVED lines=13> */
.L_x_17513:
[----:B------:R-:W-:Y:S05]  /*17130*/  BSYNC.RECONVERGENT B3 ;  /* 0x0000000000037941 */ /* 0x000fea0003800200 */
.L_x_17512:
        /* <DEDUP_REMOVED lines=43> */
.L_x_17510:
[----:B------:R-:W-:Y:S05]  /*173f0*/  BSYNC.RECONVERGENT B2 ;  /* 0x0000000000027941 */ /* 0x000fea0003800200 */
.L_x_17509:
        /* <DEDUP_REMOVED lines=9> */
.L_x_17508:
[----:B------:R-:W-:Y:S05]  /*17490*/  BSYNC.RECONVERGENT B1 ;  /* 0x0000000000017941 */ /* 0x000fea0003800200 */
.L_x_17507:
        /* <DEDUP_REMOVED lines=18> */
.L_x_17518:
        /* <DEDUP_REMOVED lines=13> */
.L_x_17520:
[----:B------:R-:W-:Y:S05]  /*17690*/  BSYNC.RECONVERGENT B3 ;  /* 0x0000000000037941 */ /* 0x000fea0003800200 */
.L_x_17519:
        /* <DEDUP_REMOVED lines=43> */
.L_x_17517:
[----:B------:R-:W-:Y:S05]  /*17950*/  BSYNC.RECONVERGENT B2 ;  /* 0x0000000000027941 */ /* 0x000fea0003800200 */
.L_x_17516:
        /* <DEDUP_REMOVED lines=9> */
.L_x_17515:
[----:B------:R-:W-:Y:S05]  /*179f0*/  BSYNC.RECONVERGENT B1 ;  /* 0x0000000000017941 */ /* 0x000fea0003800200 */
.L_x_17514:
        /* <DEDUP_REMOVED lines=18> */
.L_x_17525:
        /* <DEDUP_REMOVED lines=13> */
.L_x_17527:
[----:B------:R-:W-:Y:S05]  /*17bf0*/  BSYNC.RECONVERGENT B3 ;  /* 0x0000000000037941 */ /* 0x000fea0003800200 */
.L_x_17526:
        /* <DEDUP_REMOVED lines=43> */
.L_x_17524:
[----:B------:R-:W-:Y:S05]  /*17eb0*/  BSYNC.RECONVERGENT B2 ;  /* 0x0000000000027941 */ /* 0x000fea0003800200 */
.L_x_17523:
        /* <DEDUP_REMOVED lines=9> */
.L_x_17522:
[----:B------:R-:W-:Y:S05]  /*17f50*/  BSYNC.RECONVERGENT B1 ;  /* 0x0000000000017941 */ /* 0x000fea0003800200 */
.L_x_17521:
[----:B------:R-:W-:Y:S02]  /*17f60*/  F2FP.BF16.F32.PACK_AB R167, RZ, R192 ;  /* 0x000000c0ffa7723e */ /* 0x000fe400000010ff */
[----:B------:R-:W-:Y:S02]  /*17f70*/  PRMT R166, R203, 0x5410, R204 ;  /* 0x00005410cba67816 */ /* 0x000fe400000000cc */
[----:B------:R-:W-:Y:S02]  /*17f80*/  PRMT R165, R165, 0x5410, R202 ;  /* 0x00005410a5a57816 */ /* 0x000fe400000000ca */
[----:B------:R-:W-:Y:S02]  /*17f90*/  PRMT R164, R197, 0x5410, R164 ;  /* 0x00005410c5a47816 */ /* 0x000fe400000000a4 */
[----:B------:R-:W-:-:S07]  /*17fa0*/  PRMT R167, R205, 0x5410, R167 ;  /* 0x00005410cda77816 */ /* 0x000fce00000000a7 */
.L_x_17471:
        /* <DEDUP_REMOVED lines=26> */
.L_x_17529:
[----:B------:R-:W-:Y:S05]  /*18150*/  BSYNC.RECONVERGENT B1 ;  /* 0x0000000000017941 */ /* 0x000fea0003800200 */
.L_x_17528:
[----:B------:R-:W-:Y:S04]  /*18160*/  BSSY.RECONVERGENT B1, `(.L_x_17530) ;  /* 0x0000005000017945 */ /* 0x000fe80003800200 */
[----:B------:R-:W-:Y:S05]  /*18170*/  @!P1 BRA `(.L_x_17531) ;  /* 0x00000000000c9947 */ /* 0x000fea0003800000 */
[----:B------:R-:W2:Y:S02]  /*18180*/  LDC.64 R32, c[0x0][0x390] ;  /* 0x0000e400ff207b82 */ /* 0x000ea40000000a00 */
[----:B--2---:R-:W-:-:S06]  /*18190*/  IMAD.WIDE.U32 R32, R202, 0x10, R32 ;  /* 0x00000010ca207825 */ /* 0x004fcc00078e0020 */
[----:B------:R-:W5:Y:S02]  /*181a0*/  LDG.E.128 R32, desc[UR8][R32.64] ;  /* 0x0000000820207981 */ /* 0x000f64000c1e1d00 */
.L_x_17531:
[----:B------:R-:W-:Y:S05]  /*181b0*/  BSYNC.RECONVERGENT B1 ;  /* 0x0000000000017941 */ /* 0x000fea0003800200 */
.L_x_17530:
        /* <DEDUP_REMOVED lines=30> */
.L_x_17537:
        /* <DEDUP_REMOVED lines=13> */
.L_x_17539:
[----:B------:R-:W-:Y:S05]  /*18470*/  BSYNC.RECONVERGENT B3 ;  /* 0x0000000000037941 */ /* 0x000fea0003800200 */
.L_x_17538:
        /* <DEDUP_REMOVED lines=43> */
.L_x_17536:
[----:B------:R-:W-:Y:S05]  /*18730*/  BSYNC.RECONVERGENT B2 ;  /* 0x0000000000027941 */ /* 0x000fea0003800200 */
.L_x_17535:
        /* <DEDUP_REMOVED lines=11> */
.L_x_17534:
[----:B------:R-:W-:Y:S05]  /*187f0*/  BSYNC.RECONVERGENT B1 ;  /* 0x0000000000017941 */ /* 0x000fea0003800200 */
.L_x_17533:
        /* <DEDUP_REMOVED lines=23> */
.L_x_17544:
        /* <DEDUP_REMOVED lines=13> */
.L_x_17546:
[----:B------:R-:W-:Y:S05]  /*18a40*/  BSYNC.RECONVERGENT B3 ;  /* 0x0000000000037941 */ /* 0x000fea0003800200 */
.L_x_17545:
        /* <DEDUP_REMOVED lines=43> */
.L_x_17543:
[----:B------:R-:W-:Y:S05]  /*18d00*/  BSYNC.RECONVERGENT B2 ;  /* 0x0000000000027941 */ /* 0x000fea0003800200 */
.L_x_17542:
        /* <DEDUP_REMOVED lines=12> */
.L_x_17541:
[----:B------:R-:W-:Y:S05]  /*18dd0*/  BSYNC.RECONVERGENT B1 ;  /* 0x0000000000017941 */ /* 0x000fea0003800200 */
.L_x_17540:
        /* <DEDUP_REMOVED lines=22> */
.L_x_17551:
        /* <DEDUP_REMOVED lines=13> */
.L_x_17553:
[----:B------:R-:W-:Y:S05]  /*19010*/  BSYNC.RECONVERGENT B3 ;  /* 0x0000000000037941 */ /* 0x000fea0003800200 */
.L_x_17552:
        /* <DEDUP_REMOVED lines=43> */
.L_x_17550:
[----:B------:R-:W-:Y:S05]  /*192d0*/  BSYNC.RECONVERGENT B2 ;  /* 0x0000000000027941 */ /* 0x000fea0003800200 */
.L_x_17549:
        /* <DEDUP_REMOVED lines=11> */
.L_x_17548:
[----:B------:R-:W-:Y:S05]  /*19390*/  BSYNC.RECONVERGENT B1 ;  /* 0x0000000000017941 */ /* 0x000fea0003800200 */
.L_x_17547:
        /* <DEDUP_REMOVED lines=23> */
.L_x_17558:
        /* <DEDUP_REMOVED lines=13> */
.L_x_17560:
[----:B------:R-:W-:Y:S05]  /*195e0*/  BSYNC.RECONVERGENT B3 ;  /* 0x0000000000037941 */ /* 0x000fea0003800200 */
.L_x_17559:
        /* <DEDUP_REMOVED lines=43> */
.L_x_17557:
[----:B------:R-:W-:Y:S05]  /*198a0*/  BSYNC.RECONVERGENT B2 ;  /* 0x0000000000027941 */ /* 0x000fea0003800200 */
.L_x_17556:
        /* <DEDUP_REMOVED lines=12> */
.L_x_17555:
[----:B------:R-:W-:Y:S05]  /*19970*/  BSYNC.RECONVERGENT B1 ;  /* 0x0000000000017941 */ /* 0x000fea0003800200 */
.L_x_17554:
        /* <DEDUP_REMOVED lines=22> */
.L_x_17565:
        /* <DEDUP_REMOVED lines=13> */
.L_x_17567:
[----:B------:R-:W-:Y:S05]  /*19bb0*/  BSYNC.RECONVERGENT B3 ;  /* 0x0000000000037941 */ /* 0x000fea0003800200 */
.L_x_17566:
        /* <DEDUP_REMOVED lines=43> */
.L_x_17564:
[----:B------:R-:W-:Y:S05]  /*19e70*/  BSYNC.RECONVERGENT B2 ;  /* 0x0000000000027941 */ /* 0x000fea0003800200 */
.L_x_17563:
        /* <DEDUP_REMOVED lines=11> */
.L_x_17562:
[----:B------:R-:W-:Y:S05]  /*19f30*/  BSYNC.RECONVERGENT B1 ;  /* 0x0000000000017941 */ /* 0x000fea0003800200 */
.L_x_17561:
        /* <DEDUP_REMOVED lines=23> */
.L_x_17572:
        /* <DEDUP_REMOVED lines=13> */
.L_x_17574:
[----:B------:R-:W-:Y:S05]  /*1a180*/  BSYNC.RECONVERGENT B3 ;  /* 0x0000000000037941 */ /* 0x000fea0003800200 */
.L_x_17573:
        /* <DEDUP_REMOVED lines=43> */
.L_x_17571:
[----:B------:R-:W-:Y:S05]  /*1a440*/  BSYNC.RECONVERGENT B2 ;  /* 0x0000000000027941 */ /* 0x000fea0003800200 */
.L_x_17570:
        /* <DEDUP_REMOVED lines=12> */
.L_x_17569:
[----:B------:R-:W-:Y:S05]  /*1a510*/  BSYNC.RECONVERGENT B1 ;  /* 0x0000000000017941 */ /* 0x000fea0003800200 */
.L_x_17568:
        /* <DEDUP_REMOVED lines=22> */
.L_x_17579:
        /* <DEDUP_REMOVED lines=13> */
.L_x_17581:
[----:B------:R-:W-:Y:S05]  /*1a750*/  BSYNC.RECONVERGENT B3 ;  /* 0x0000000000037941 */ /* 0x000fea0003800200 */
.L_x_17580:
        /* <DEDUP_REMOVED lines=43> */
.L_x_17578:
[----:B------:R-:W-:Y:S05]  /*1aa10*/  BSYNC.RECONVERGENT B2 ;  /* 0x0000000000027941 */ /* 0x000fea0003800200 */
.L_x_17577:
        /* <DEDUP_REMOVED lines=11> */
.L_x_17576:
[----:B------:R-:W-:Y:S05]  /*1aad0*/  BSYNC.RECONVERGENT B1 ;  /* 0x0000000000017941 */ /* 0x000fea0003800200 */
.L_x_17575:
        /* <DEDUP_REMOVED lines=23> */
.L_x_17586:
        /* <DEDUP_REMOVED lines=13> */
.L_x_17588:
[----:B------:R-:W-:Y:S05]  /*1ad20*/  BSYNC.RECONVERGENT B3 ;  /* 0x0000000000037941 */ /* 0x000fea0003800200 */
.L_x_17587:
        /* <DEDUP_REMOVED lines=42> */
.L_x_17585:
[----:B------:R-:W-:Y:S05]  /*1afd0*/  BSYNC.RECONVERGENT B2 ;  /* 0x0000000000027941 */ /* 0x000fea0003800200 */
.L_x_17584:
        /* <DEDUP_REMOVED lines=12> */
.L_x_17583:
[----:B------:R-:W-:Y:S05]  /*1b0a0*/  BSYNC.RECONVERGENT B1 ;  /* 0x0000000000017941 */ /* 0x000fea0003800200 */
.L_x_17582:
[----:B------:R-:W-:Y:S02]  /*1b0b0*/  F2FP.BF16.F32.PACK_AB R167, RZ, R199 ;  /* 0x000000c7ffa7723e */ /* 0x000fe400000010ff */
[----:B------:R-:W-:Y:S02]  /*1b0c0*/  PRMT R166, R214, 0x5410, R166 ;  /* 0x00005410d6a67816 */ /* 0x000fe400000000a6 */
[----:B------:R-:W-:Y:S02]  /*1b0d0*/  PRMT R165, R212, 0x5410, R213 ;  /* 0x00005410d4a57816 */ /* 0x000fe400000000d5 */
[----:B------:R-:W-:Y:S02]  /*1b0e0*/  PRMT R164, R210, 0x5410, R211 ;  /* 0x00005410d2a47816 */ /* 0x000fe400000000d3 */
[----:B------:R-:W-:Y:S01]  /*1b0f0*/  PRMT R167, R215, 0x5410, R167 ;  /* 0x00005410d7a77816 */ /* 0x000fe200000000a7 */
[----:B------:R-:W-:Y:S06]  /*1b100*/  BRA `(.L_x_17589) ;  /* 0x0000002800dc7947 */ /* 0x000fec0003800000 */
.L_x_17532:
        /* <DEDUP_REMOVED lines=21> */
.L_x_17594:
        /* <DEDUP_REMOVED lines=13> */
.L_x_17596:
[----:B------:R-:W-:Y:S05]  /*1b330*/  BSYNC.RECONVERGENT B3 ;  /* 0x0000000000037941 */ /* 0x000fea0003800200 */
.L_x_17595:
        /* <DEDUP_REMOVED lines=42> */
.L_x_17593:
[----:B------:R-:W-:Y:S05]  /*1b5e0*/  BSYNC.RECONVERGENT B2 ;  /* 0x0000000000027941 */ /* 0x000fea0003800200 */
.L_x_17592:
        /* <DEDUP_REMOVED lines=9> */
.L_x_17591:
[----:B------:R-:W-:Y:S05]  /*1b680*/  BSYNC.RECONVERGENT B1 ;  /* 0x0000000000017941 */ /* 0x000fea0003800200 */
.L_x_17590:
        /* <DEDUP_REMOVED lines=18> */
.L_x_17601:
        /* <DEDUP_REMOVED lines=13> */
.L_x_17603:
[----:B------:R-:W-:Y:S05]  /*1b880*/  BSYNC.RECONVERGENT B3 ;  /* 0x0000000000037941 */ /* 0x000fea0003800200 */
.L_x_17602:
        /* <DEDUP_REMOVED lines=43> */
.L_x_17600:
[----:B------:R-:W-:Y:S05]  /*1bb40*/  BSYNC.RECONVERGENT B2 ;  /* 0x0000000000027941 */ /* 0x000fea0003800200 */
.L_x_17599:
        /* <DEDUP_REMOVED lines=9> */
.L_x_17598:
[----:B------:R-:W-:Y:S05]  /*1bbe0*/  BSYNC.RECONVERGENT B1 ;  /* 0x0000000000017941 */ /* 0x000fea0003800200 */
.L_x_17597:
        /* <DEDUP_REMOVED lines=18> */
.L_x_17608:
        /* <DEDUP_REMOVED lines=13> */
.L_x_17610:
[----:B------:R-:W-:Y:S05]  /*1bde0*/  BSYNC.RECONVERGENT B3 ;  /* 0x0000000000037941 */ /* 0x000fea0003800200 */
.L_x_17609:
        /* <DEDUP_REMOVED lines=43> */
.L_x_17607:
[----:B------:R-:W-:Y:S05]  /*1c0a0*/  BSYNC.RECONVERGENT B2 ;  /* 0x0000000000027941 */ /* 0x000fea0003800200 */
.L_x_17606:
        /* <DEDUP_REMOVED lines=9> */
.L_x_17605:
[----:B------:R-:W-:Y:S05]  /*1c140*/  BSYNC.RECONVERGENT B1 ;  /* 0x0000000000017941 */ /* 0x000fea0003800200 */
.L_x_17604:
        /* <DEDUP_REMOVED lines=18> */
.L_x_17615:
        /* <DEDUP_REMOVED lines=13> */
.L_x_17617:
[----:B------:R-:W-:Y:S05]  /*1c340*/  BSYNC.RECONVERGENT B3 ;  /* 0x0000000000037941 */ /* 0x000fea0003800200 */
.L_x_17616:
        /* <DEDUP_REMOVED lines=43> */
.L_x_17614:
[----:B------:R-:W-:Y:S05]  /*1c600*/  BSYNC.RECONVERGENT B2 ;  /* 0x0000000000027941 */ /* 0x000fea0003800200 */
.L_x_17613:
        /* <DEDUP_REMOVED lines=9> */
.L_x_17612:
[----:B------:R-:W-:Y:S05]  /*1c6a0*/  BSYNC.RECONVERGENT B1 ;  /* 0x0000000000017941 */ /* 0x000fea0003800200 */
.L_x_17611:
        /* <DEDUP_REMOVED lines=18> */
.L_x_17622:
        /* <DEDUP_REMOVED lines=13> */
.L_x_17624:
[----:B------:R-:W-:Y:S05]  /*1c8a0*/  BSYNC.RECONVERGENT B3 ;  /* 0x0000000000037941 */ /* 0x000fea0003800200 */
.L_x_17623:
        /* <DEDUP_REMOVED lines=43> */
.L_x_17621:
[----:B------:R-:W-:Y:S05]  /*1cb60*/  BSYNC.RECONVERGENT B2 ;  /* 0x0000000000027941 */ /* 0x000fea0003800200 */
.L_x_17620:
        /* <DEDUP_REMOVED lines=9> */
.L_x_17619:
[----:B------:R-:W-:Y:S05]  /*1cc00*/  BSYNC.RECONVERGENT B1 ;  /* 0x0000000000017941 */ /* 0x000fea0003800200 */
.L_x_17618:
        /* <DEDUP_REMOVED lines=18> */
.L_x_17629:
        /* <DEDUP_REMOVED lines=13> */
.L_x_17631:
[----:B------:R-:W-:Y:S05]  /*1ce00*/  BSYNC.RECONVERGENT B3 ;  /* 0x0000000000037941 */ /* 0x000fea0003800200 */
.L_x_17630:
        /* <DEDUP_REMOVED lines=43> */
.L_x_17628:
[----:B------:R-:W-:Y:S05]  /*1d0c0*/  BSYNC.RECONVERGENT B2 ;  /* 0x0000000000027941 */ /* 0x000fea0003800200 */
.L_x_17627:
        /* <DEDUP_REMOVED lines=9> */
.L_x_17626:
[----:B------:R-:W-:Y:S05]  /*1d160*/  BSYNC.RECONVERGENT B1 ;  /* 0x0000000000017941 */ /* 0x000fea0003800200 */
.L_x_17625:
        /* <DEDUP_REMOVED lines=18> */
.L_x_17636:
        /* <DEDUP_REMOVED lines=13> */
.L_x_17638:
[----:B------:R-:W-:Y:S05]  /*1d360*/  BSYNC.RECONVERGENT B3 ;  /* 0x0000000000037941 */ /* 0x000fea0003800200 */
.L_x_17637:
        /* <DEDUP_REMOVED lines=43> */
.L_x_17635:
[----:B------:R-:W-:Y:S05]  /*1d620*/  BSYNC.RECONVERGENT B2 ;  /* 0x0000000000027941 */ /* 0x000fea0003800200 */
.L_x_17634:
        /* <DEDUP_REMOVED lines=9> */
.L_x_17633:
[----:B------:R-:W-:Y:S05]  /*1d6c0*/  BSYNC.RECONVERGENT B1 ;  /* 0x0000000000017941 */ /* 0x000fea0003800200 */
.L_x_17632:
        /* <DEDUP_REMOVED lines=18> */
.L_x_17643:
        /* <DEDUP_REMOVED lines=13> */
.L_x_17645:
[----:B------:R-:W-:Y:S05]  /*1d8c0*/  BSYNC.RECONVERGENT B3 ;  /* 0x0000000000037941 */ /* 0x000fea0003800200 */
.L_x_17644:
        /* <DEDUP_REMOVED lines=43> */
.L_x_17642:
[----:B------:R-:W-:Y:S05]  /*1db80*/  BSYNC.RECONVERGENT B2 ;  /* 0x0000000000027941 */ /* 0x000fea0003800200 */
.L_x_17641:
        /* <DEDUP_REMOVED lines=9> */
.L_x_17640:
[----:B------:R-:W-:Y:S05]  /*1dc20*/  BSYNC.RECONVERGENT B1 ;  /* 0x0000000000017941 */ /* 0x000fea0003800200 */
.L_x_17639:
[----:B------:R-:W-:Y:S02]  /*1dc30*/  F2FP.BF16.F32.PACK_AB R167, RZ, R199 ;  /* 0x000000c7ffa7723e */ /* 0x000fe400000010ff */
[----:B------:R-:W-:Y:S02]  /*1dc40*/  PRMT R166, R211, 0x5410, R212 ;  /* 0x00005410d3a67816 */ /* 0x000fe400000000d4 */
[----:B------:R-:W-:Y:S02]  /*1dc50*/  PRMT R165, R209, 0x5410, R210 ;  /* 0x00005410d1a57816 */ /* 0x000fe400000000d2 */
[----:B------:R-:W-:Y:S02]  /*1dc60*/  PRMT R164, R207, 0x5410, R206 ;  /* 0x00005410cfa47816 */ /* 0x000fe400000000ce */
[----:B------:R-:W-:-:S07]  /*1dc70*/  PRMT R167, R213, 0x5410, R167 ;  /* 0x00005410d5a77816 */ /* 0x000fce00000000a7 */
.L_x_17589:
[----:B------:R-:W-:Y:S01]  /*1dc80*/  IMAD.WIDE.U32 R200, R203, 0x10, R30 ;  /* 0x00000010cbc87825 */ /* 0x000fe200078e001e */
[----:B------:R-:W-:Y:S04]  /*1dc90*/  BSSY.RECONVERGENT B1, `(.L_x_17646) ;  /* 0x0000017000017945 */ /* 0x000fe80003800200 */
        /* <DEDUP_REMOVED lines=22> */
.L_x_17647:
[----:B------:R-:W-:Y:S05]  /*1de00*/  BSYNC.RECONVERGENT B1 ;  /* 0x0000000000017941 */ /* 0x000fea0003800200 */
.L_x_17646:
[----:B------:R-:W-:Y:S04]  /*1de10*/  BSSY.RECONVERGENT B1, `(.L_x_17648) ;  /* 0x0000006000017945 */ /* 0x000fe80003800200 */
[----:B------:R-:W-:Y:S05]  /*1de20*/  @!P1 BRA `(.L_x_17649) ;  /* 0x0000000000109947 */ /* 0x000fea0003800000 */
[----:B------:R-:W2:Y:S01]  /*1de30*/  LDC.64 R32, c[0x0][0x390] ;  /* 0x0000e400ff207b82 */ /* 0x000ea20000000a00 */
[----:B------:R-:W-:-:S04]  /*1de40*/  VIADD R35, R170, 0xa0 ;  /* 0x000000a0aa237836 */ /* 0x000fc80000000000 */
[----:B--2---:R-:W-:-:S06]  /*1de50*/  IMAD.WIDE.U32 R32, R35, 0x10, R32 ;  /* 0x0000001023207825 */ /* 0x004fcc00078e0020 */
[----:B------:R-:W5:Y:S02]  /*1de60*/  LDG.E.128 R32, desc[UR8][R32.64] ;  /* 0x0000000820207981 */ /* 0x000f64000c1e1d00 */
.L_x_17649:
[----:B------:R-:W-:Y:S05]  /*1de70*/  BSYNC.RECONVERGENT B1 ;  /* 0x0000000000017941 */ /* 0x000fea0003800200 */
.L_x_17648:
        /* <DEDUP_REMOVED lines=27> */
.L_x_17655:
        /* <DEDUP_REMOVED lines=13> */
.L_x_17657:
[----:B------:R-:W-:Y:S05]  /*1e100*/  BSYNC.RECONVERGENT B3 ;  /* 0x0000000000037941 */ /* 0x000fea0003800200 */
.L_x_17656:
        /* <DEDUP_REMOVED lines=43> */
.L_x_17654:
[----:B------:R-:W-:Y:S05]  /*1e3c0*/  BSYNC.RECONVERGENT B2 ;  /* 0x0000000000027941 */ /* 0x000fea0003800200 */
.L_x_17653:
        /* <DEDUP_REMOVED lines=11> */
.L_x_17652:
[----:B------:R-:W-:Y:S05]  /*1e480*/  BSYNC.RECONVERGENT B1 ;  /* 0x0000000000017941 */ /* 0x000fea0003800200 */
.L_x_17651:
        /* <DEDUP_REMOVED lines=23> */
.L_x_17662:
        /* <DEDUP_REMOVED lines=13> */
.L_x_17664:
[----:B------:R-:W-:Y:S05]  /*1e6d0*/  BSYNC.RECONVERGENT B3 ;  /* 0x0000000000037941 */ /* 0x000fea0003800200 */
.L_x_17663:
        /* <DEDUP_REMOVED lines=43> */
.L_x_17661:
[----:B------:R-:W-:Y:S05]  /*1e990*/  BSYNC.RECONVERGENT B2 ;  /* 0x0000000000027941 */ /* 0x000fea0003800200 */
.L_x_17660:
        /* <DEDUP_REMOVED lines=13> */
.L_x_17659:
[----:B------:R-:W-:Y:S05]  /*1ea70*/  BSYNC.RECONVERGENT B1 ;  /* 0x0000000000017941 */ /* 0x000fea0003800200 */
.L_x_17658:
        /* <DEDUP_REMOVED lines=22> */
.L_x_17669:
        /* <DEDUP_REMOVED lines=13> */
.L_x_17671:
[----:B------:R-:W-:Y:S05]  /*1ecb0*/  BSYNC.RECONVERGENT B3 ;  /* 0x0000000000037941 */ /* 0x000fea0003800200 */
.L_x_17670:
        /* <DEDUP_REMOVED lines=43> */
.L_x_17668:
[----:B------:R-:W-:Y:S05]  /*1ef70*/  BSYNC.RECONVERGENT B2 ;  /* 0x0000000000027941 */ /* 0x000fea0003800200 */
.L_x_17667:
        /* <DEDUP_REMOVED lines=11> */
.L_x_17666:
[----:B------:R-:W-:Y:S05]  /*1f030*/  BSYNC.RECONVERGENT B1 ;  /* 0x0000000000017941 */ /* 0x000fea0003800200 */
.L_x_17665:
        /* <DEDUP_REMOVED lines=23> */
.L_x_17676:
        /* <DEDUP_REMOVED lines=13> */
.L_x_17678:
[----:B------:R-:W-:Y:S05]  /*1f280*/  BSYNC.RECONVERGENT B3 ;  /* 0x0000000000037941 */ /* 0x000fea0003800200 */
.L_x_17677:
        /* <DEDUP_REMOVED lines=43> */
.L_x_17675:
[----:B------:R-:W-:Y:S05]  /*1f540*/  BSYNC.RECONVERGENT B2 ;  /* 0x0000000000027941 */ /* 0x000fea0003800200 */
.L_x_17674:
        /* <DEDUP_REMOVED lines=13> */
.L_x_17673:
[----:B------:R-:W-:Y:S05]  /*1f620*/  BSYNC.RECONVERGENT B1 ;  /* 0x0000000000017941 */ /* 0x000fea0003800200 */
.L_x_17672:
        /* <DEDUP_REMOVED lines=22> */
.L_x_17683:
        /* <DEDUP_REMOVED lines=13> */
.L_x_17685:
[----:B------:R-:W-:Y:S05]  /*1f860*/  BSYNC.RECONVERGENT B3 ;  /* 0x0000000000037941 */ /* 0x000fea0003800200 */
.L_x_17684:
        /* <DEDUP_REMOVED lines=43> */
.L_x_17682:
[----:B------:R-:W-:Y:S05]  /*1fb20*/  BSYNC.RECONVERGENT B2 ;  /* 0x0000000000027941 */ /* 0x000fea0003800200 */
.L_x_17681:
        /* <DEDUP_REMOVED lines=11> */
.L_x_17680:
[----:B------:R-:W-:Y:S05]  /*1fbe0*/  BSYNC.RECONVERGENT B1 ;  /* 0x0000000000017941 */ /* 0x000fea0003800200 */
.L_x_17679:
        /* <DEDUP_REMOVED lines=23> */
.L_x_17690:
        /* <DEDUP_REMOVED lines=13> */
.L_x_17692:
[----:B------:R-:W-:Y:S05]  /*1fe30*/  BSYNC.RECONVERGENT B3 ;  /* 0x0000000000037941 */ /* 0x000fea0003800200 */
.L_x_17691:
        /* <DEDUP_REMOVED lines=43> */
.L_x_17689:
[----:B------:R-:W-:Y:S05]  /*200f0*/  BSYNC.RECONVERGENT B2 ;  /* 0x0000000000027941 */ /* 0x000fea0003800200 */
.L_x_17688:
        /* <DEDUP_REMOVED lines=13> */
.L_x_17687:
[----:B------:R-:W-:Y:S05]  /*201d0*/  BSYNC.RECONVERGENT B1 ;  /* 0x0000000000017941 */ /* 0x000fea0003800200 */
.L_x_17686:
        /* <DEDUP_REMOVED lines=22> */
.L_x_17697:
        /* <DEDUP_REMOVED lines=13> */
.L_x_17699:
[----:B------:R-:W-:Y:S05]  /*20410*/  BSYNC.RECONVERGENT B3 ;  /* 0x0000000000037941 */ /* 0x000fea0003800200 */
.L_x_17698:
        /* <DEDUP_REMOVED lines=43> */
.L_x_17696:
[----:B------:R-:W-:Y:S05]  /*206d0*/  BSYNC.RECONVERGENT B2 ;  /* 0x0000000000027941 */ /* 0x000fea0003800200 */
.L_x_17695:
        /* <DEDUP_REMOVED lines=11> */
.L_x_17694:
[----:B------:R-:W-:Y:S05]  /*20790*/  BSYNC.RECONVERGENT B1 ;  /* 0x0000000000017941 */ /* 0x000fea0003800200 */
.L_x_17693:
        /* <DEDUP_REMOVED lines=23> */
.L_x_17704:
        /* <DEDUP_REMOVED lines=11> */
[----:B------:R-:W-:-:S04]  /*209c0*/  @P3 IADD3 R0, PT, PT, R13, RZ, RZ ;  /* 0x000000ff0d003210 */ /* 0x000fc80007ffe0ff */
[----:B------:R-:W-:-:S07]  /*209d0*/  @!P2 MOV R13, R0 ;  /* 0x00000000000da202 */ /* 0x000fce0000000f00 */
.L_x_17706:
[----:B------:R-:W-:Y:S05]  /*209e0*/  BSYNC.RECONVERGENT B3 ;  /* 0x0000000000037941 */ /* 0x000fea0003800200 */
.L_x_17705:
        /* <DEDUP_REMOVED lines=43> */
.L_x_17703:
[----:B------:R-:W-:Y:S05]  /*20ca0*/  BSYNC.RECONVERGENT B2 ;  /* 0x0000000000027941 */ /* 0x000fea0003800200 */
.L_x_17702:
        /* <DEDUP_REMOVED lines=13> */
.L_x_17701:
[----:B------:R-:W-:Y:S05]  /*20d80*/  BSYNC.RECONVERGENT B1 ;  /* 0x0000000000017941 */ /* 0x000fea0003800200 */
.L_x_17700:
[----:B------:R-:W-:Y:S02]  /*20d90*/  F2FP.BF16.F32.PACK_AB R167, RZ, R211 ;  /* 0x000000d3ffa7723e */ /* 0x000fe400000010ff */
[----:B------:R-:W-:Y:S02]  /*20da0*/  PRMT R166, R218, 0x5410, R219 ;  /* 0x00005410daa67816 */ /* 0x000fe400000000db */
[----:B------:R-:W-:Y:S02]  /*20db0*/  PRMT R165, R215, 0x5410, R217 ;  /* 0x00005410d7a57816 */ /* 0x000fe400000000d9 */
[----:B------:R-:W-:Y:S02]  /*20dc0*/  PRMT R164, R213, 0x5410, R214 ;  /* 0x00005410d5a47816 */ /* 0x000fe400000000d6 */
[----:B------:R-:W-:Y:S01]  /*20dd0*/  PRMT R167, R216, 0x5410, R167 ;  /* 0x00005410d8a77816 */ /* 0x000fe200000000a7 */
[----:B------:R-:W-:Y:S06]  /*20de0*/  BRA `(.L_x_17707) ;  /* 0x0000002800ec7947 */ /* 0x000fec0003800000 */
.L_x_17650:
        /* <DEDUP_REMOVED lines=21> */
.L_x_17712:
        /* <DEDUP_REMOVED lines=13> */
.L_x_17714:
[----:B------:R-:W-:Y:S05]  /*21010*/  BSYNC.RECONVERGENT B3 ;  /* 0x0000000000037941 */ /* 0x000fea0003800200 */
.L_x_17713:
        /* <DEDUP_REMOVED lines=42> */
.L_x_17711:
[----:B------:R-:W-:Y:S05]  /*212c0*/  BSYNC.RECONVERGENT B2 ;  /* 0x0000000000027941 */ /* 0x000fea0003800200 */
.L_x_17710:
        /* <DEDUP_REMOVED lines=9> */
.L_x_17709:
[----:B------:R-:W-:Y:S05]  /*21360*/  BSYNC.RECONVERGENT B1 ;  /* 0x0000000000017941 */ /* 0x000fea0003800200 */
.L_x_17708:
        /* <DEDUP_REMOVED lines=18> */
.L_x_17719:
        /* <DEDUP_REMOVED lines=13> */
.L_x_17721:
[----:B------:R-:W-:Y:S05]  /*21560*/  BSYNC.RECONVERGENT B3 ;  /* 0x0000000000037941 */ /* 0x000fea0003800200 */
.L_x_17720:
        /* <DEDUP_REMOVED lines=43> */
.L_x_17718:
[----:B------:R-:W-:Y:S05]  /*21820*/  BSYNC.RECONVERGENT B2 ;  /* 0x0000000000027941 */ /* 0x000fea0003800200 */
.L_x_17717:
        /* <DEDUP_REMOVED lines=10> */
.L_x_17716:
[----:B------:R-:W-:Y:S05]  /*218d0*/  BSYNC.RECONVERGENT B1 ;  /* 0x0000000000017941 */ /* 0x000fea0003800200 */
.L_x_17715:
        /* <DEDUP_REMOVED lines=18> */
.L_x_17726:
        /* <DEDUP_REMOVED lines=13> */
.L_x_17728:
[----:B------:R-:W-:Y:S05]  /*21ad0*/  BSYNC.RECONVERGENT B3 ;  /* 0x0000000000037941 */ /* 0x000fea0003800200 */
.L_x_17727:
        /* <DEDUP_REMOVED lines=43> */
.L_x_17725:
[----:B------:R-:W-:Y:S05]  /*21d90*/  BSYNC.RECONVERGENT B2 ;  /* 0x0000000000027941 */ /* 0x000fea0003800200 */
.L_x_17724:
        /* <DEDUP_REMOVED lines=9> */
.L_x_17723:
[----:B------:R-:W-:Y:S05]  /*21e30*/  BSYNC.RECONVERGENT B1 ;  /* 0x0000000000017941 */ /* 0x000fea0003800200 */
.L_x_17722:
        /* <DEDUP_REMOVED lines=18> */
.L_x_17733:
        /* <DEDUP_REMOVED lines=13> */
.L_x_17735:
[----:B------:R-:W-:Y:S05]  /*22030*/  BSYNC.RECONVERGENT B3 ;  /* 0x0000000000037941 */ /* 0x000fea0003800200 */
.L_x_17734:
        /* <DEDUP_REMOVED lines=43> */
.L_x_17732:
[----:B------:R-:W-:Y:S05]  /*222f0*/  BSYNC.RECONVERGENT B2 ;  /* 0x0000000000027941 */ /* 0x000fea0003800200 */
.L_x_17731:
        /* <DEDUP_REMOVED lines=10> */
.L_x_17730:
[----:B------:R-:W-:Y:S05]  /*223a0*/  BSYNC.RECONVERGENT B1 ;  /* 0x0000000000017941 */ /* 0x000fea0003800200 */
.L_x_17729:
        /* <DEDUP_REMOVED lines=18> */
.L_x_17740:
        /* <DEDUP_REMOVED lines=13> */
.L_x_17742:
[----:B------:R-:W-:Y:S05]  /*225a0*/  BSYNC.RECONVERGENT B3 ;  /* 0x0000000000037941 */ /* 0x000fea0003800200 */
.L_x_17741:
        /* <DEDUP_REMOVED lines=43> */
.L_x_17739:
[----:B------:R-:W-:Y:S05]  /*22860*/  BSYNC.RECONVERGENT B2 ;  /* 0x0000000000027941 */ /* 0x000fea0003800200 */
.L_x_17738:
        /* <DEDUP_REMOVED lines=9> */
.L_x_17737:
[----:B------:R-:W-:Y:S05]  /*22900*/  BSYNC.RECONVERGENT B1 ;  /* 0x0000000000017941 */ /* 0x000fea0003800200 */
.L_x_17736:
        /* <DEDUP_REMOVED lines=18> */
.L_x_17747:
        /* <DEDUP_REMOVED lines=13> */
.L_x_17749:
[----:B------:R-:W-:Y:S05]  /*22b00*/  BSYNC.RECONVERGENT B3 ;  /* 0x0000000000037941 */ /* 0x000fea0003800200 */
.L_x_17748:
        /* <DEDUP_REMOVED lines=43> */
.L_x_17746:
[----:B------:R-:W-:Y:S05]  /*22dc0*/  BSYNC.RECONVERGENT B2 ;  /* 0x0000000000027941 */ /* 0x000fea0003800200 */
.L_x_17745:
        /* <DEDUP_REMOVED lines=10> */
.L_x_17744:
[----:B------:R-:W-:Y:S05]  /*22e70*/  BSYNC.RECONVERGENT B1 ;  /* 0x0000000000017941 */ /* 0x000fea0003800200 */
.L_x_17743:
        /* <DEDUP_REMOVED lines=18> */
.L_x_17754:
        /* <DEDUP_REMOVED lines=13> */
.L_x_17756:
[----:B------:R-:W-:Y:S05]  /*23070*/  BSYNC.RECONVERGENT B3 ;  /* 0x0000000000037941 */ /* 0x000fea0003800200 */
.L_x_17755:
        /* <DEDUP_REMOVED lines=43> */
.L_x_17753:
[----:B------:R-:W-:Y:S05]  /*23330*/  BSYNC.RECONVERGENT B2 ;  /* 0x0000000000027941 */ /* 0x000fea0003800200 */
.L_x_17752:
        /* <DEDUP_REMOVED lines=9> */
.L_x_17751:
[----:B------:R-:W-:Y:S05]  /*233d0*/  BSYNC.RECONVERGENT B1 ;  /* 0x0000000000017941 */ /* 0x000fea0003800200 */
.L_x_17750:
        /* <DEDUP_REMOVED lines=18> */
.L_x_17761:
        /* <DEDUP_REMOVED lines=13> */
.L_x_17763:
[----:B------:R-:W-:Y:S05]  /*235d0*/  BSYNC.RECONVERGENT B3 ;  /* 0x0000000000037941 */ /* 0x000fea0003800200 */
.L_x_17762:
        /* <DEDUP_REMOVED lines=43> */
.L_x_17760:
[----:B------:R-:W-:Y:S05]  /*23890*/  BSYNC.RECONVERGENT B2 ;  /* 0x0000000000027941 */ /* 0x000fea0003800200 */
.L_x_17759:
        /* <DEDUP_REMOVED lines=10> */
.L_x_17758:
[----:B------:R-:W-:Y:S05]  /*23940*/  BSYNC.RECONVERGENT B1 ;  /* 0x0000000000017941 */ /* 0x000fea0003800200 */
.L_x_17757:
[----:B------:R-:W-:Y:S02]  /*23950*/  F2FP.BF16.F32.PACK_AB R167, RZ, R211 ;  /* 0x000000d3ffa7723e */ /* 0x000fe400000010ff */
[----:B------:R-:W-:Y:S02]  /*23960*/  PRMT R166, R218, 0x5410, R217 ;  /* 0x00005410daa67816 */ /* 0x000fe400000000d9 */
[----:B------:R-:W-:Y:S02]  /*23970*/  PRMT R165, R216, 0x5410, R215 ;  /* 0x00005410d8a57816 */ /* 0x000fe400000000d7 */
[----:B------:R-:W-:Y:S02]  /*23980*/  PRMT R164, R214, 0x5410, R213 ;  /* 0x00005410d6a47816 */ /* 0x000fe400000000d5 */
[----:B------:R-:W-:-:S07]  /*23990*/  PRMT R167, R203, 0x5410, R167 ;  /* 0x00005410cba77816 */ /* 0x000fce00000000a7 */
.L_x_17707:
        /* <DEDUP_REMOVED lines=26> */
.L_x_17765:
[----:B------:R-:W-:Y:S05]  /*23b40*/  BSYNC.RECONVERGENT B1 ;  /* 0x0000000000017941 */ /* 0x000fea0003800200 */
.L_x_17764:
[----:B------:R-:W-:Y:S04]  /*23b50*/  BSSY.RECONVERGENT B1, `(.L_x_17766) ;  /* 0x0000006000017945 */ /* 0x000fe80003800200 */
[----:B------:R-:W-:Y:S05]  /*23b60*/  @!P1 BRA `(.L_x_17767) ;  /* 0x0000000000109947 */ /* 0x000fea0003800000 */
[----:B-----5:R-:W2:Y:S01]  /*23b70*/  LDC.64 R32, c[0x0][0x390] ;  /* 0x0000e400ff207b82 */ /* 0x020ea20000000a00 */
[----:B------:R-:W-:-:S05]  /*23b80*/  IADD3 R35, PT, PT, R170, 0xc0, RZ ;  /* 0x000000c0aa237810 */ /* 0x000fca0007ffe0ff */
[----:B--2---:R-:W-:-:S06]  /*23b90*/  IMAD.WIDE.U32 R32, R35, 0x10, R32 ;  /* 0x0000001023207825 */ /* 0x004fcc00078e0020 */
[----:B------:R-:W5:Y:S02]  /*23ba0*/  LDG.E.128 R32, desc[UR8][R32.64] ;  /* 0x0000000820207981 */ /* 0x000f64000c1e1d00 */
.L_x_17767:
[----:B------:R-:W-:Y:S05]  /*23bb0*/  BSYNC.RECONVERGENT B1 ;  /* 0x0000000000017941 */ /* 0x000fea0003800200 */
.L_x_17766:
        /* <DEDUP_REMOVED lines=27> */
.L_x_17773:
        /* <DEDUP_REMOVED lines=13> */
.L_x_17775:
[----:B------:R-:W-:Y:S05]  /*23e40*/  BSYNC.RECONVERGENT B3 ;  /* 0x0000000000037941 */ /* 0x000fea0003800200 */
.L_x_17774:
        /* <DEDUP_REMOVED lines=42> */
.L_x_17772:
[----:B------:R-:W-:Y:S05]  /*240f0*/  BSYNC.RECONVERGENT B2 ;  /* 0x0000000000027941 */ /* 0x000fea0003800200 */
.L_x_17771:
        /* <DEDUP_REMOVED lines=11> */
.L_x_17770:
[----:B------:R-:W-:Y:S05]  /*241b0*/  BSYNC.RECONVERGENT B1 ;  /* 0x0000000000017941 */ /* 0x000fea0003800200 */
.L_x_17769:
        /* <DEDUP_REMOVED lines=23> */
.L_x_17780:
        /* <DEDUP_REMOVED lines=13> */
.L_x_17782:
[----:B------:R-:W-:Y:S05]  /*24400*/  BSYNC.RECONVERGENT B3 ;  /* 0x0000000000037941 */ /* 0x000fea0003800200 */
.L_x_17781:
        /* <DEDUP_REMOVED lines=42> */
.L_x_17779:
[----:B------:R-:W-:Y:S05]  /*246b0*/  BSYNC.RECONVERGENT B2 ;  /* 0x0000000000027941 */ /* 0x000fea0003800200 */
.L_x_17778:
        /* <DEDUP_REMOVED lines=13> */
.L_x_17777:
[----:B------:R-:W-:Y:S05]  /*24790*/  BSYNC.RECONVERGENT B1 ;  /* 0x0000000000017941 */ /* 0x000fea0003800200 */
.L_x_17776:
        /* <DEDUP_REMOVED lines=22> */
.L_x_17787:
        /* <DEDUP_REMOVED lines=13> */
.L_x_17789:
[----:B------:R-:W-:Y:S05]  /*249d0*/  BSYNC.RECONVERGENT B3 ;  /* 0x0000000000037941 */ /* 0x000fea0003800200 */
.L_x_17788:
        /* <DEDUP_REMOVED lines=43> */
.L_x_17786:
[----:B------:R-:W-:Y:S05]  /*24c90*/  BSYNC.RECONVERGENT B2 ;  /* 0x0000000000027941 */ /* 0x000fea0003800200 */
.L_x_17785:
        /* <DEDUP_REMOVED lines=11> */
.L_x_17784:
[----:B------:R-:W-:Y:S05]  /*24d50*/  BSYNC.RECONVERGENT B1 ;  /* 0x0000000000017941 */ /* 0x000fea0003800200 */
.L_x_17783:
        /* <DEDUP_REMOVED lines=23> */
.L_x_17794:
        /* <DEDUP_REMOVED lines=13> */
.L_x_17796:
[----:B------:R-:W-:Y:S05]  /*24fa0*/  BSYNC.RECONVERGENT B3 ;  /* 0x0000000000037941 */ /* 0x000fea0003800200 */
.L_x_17795:
        /* <DEDUP_REMOVED lines=42> */
.L_x_17793:
[----:B------:R-:W-:Y:S05]  /*25250*/  BSYNC.RECONVERGENT B2 ;  /* 0x0000000000027941 */ /* 0x000fea0003800200 */
.L_x_17792:
        /* <DEDUP_REMOVED lines=13> */
.L_x_17791:
[----:B------:R-:W-:Y:S05]  /*25330*/  BSYNC.RECONVERGENT B1 ;  /* 0x0000000000017941 */ /* 0x000fea0003800200 */
.L_x_17790:
        /* <DEDUP_REMOVED lines=22> */
.L_x_17801:
        /* <DEDUP_REMOVED lines=13> */
.L_x_17803:
[----:B------:R-:W-:Y:S05]  /*25570*/  BSYNC.RECONVERGENT B3 ;  /* 0x0000000000037941 */ /* 0x000fea0003800200 */
.L_x_17802:
        /* <DEDUP_REMOVED lines=43> */
.L_x_17800:
[----:B------:R-:W-:Y:S05]  /*25830*/  BSYNC.RECONVERGENT B2 ;  /* 0x0000000000027941 */ /* 0x000fea0003800200 */
.L_x_17799:
        /* <DEDUP_REMOVED lines=11> */
.L_x_17798:
[----:B------:R-:W-:Y:S05]  /*258f0*/  BSYNC.RECONVERGENT B1 ;  /* 0x0000000000017941 */ /* 0x000fea0003800200 */
.L_x_17797:
        /* <DEDUP_REMOVED lines=23> */
.L_x_17808:
        /* <DEDUP_REMOVED lines=13> */
.L_x_17810:
[----:B------:R-:W-:Y:S05]  /*25b40*/  BSYNC.RECONVERGENT B3 ;  /* 0x0000000000037941 */ /* 0x000fea0003800200 */
.L_x_17809:
        /* <DEDUP_REMOVED lines=43> */
.L_x_17807:
[----:B------:R-:W-:Y:S05]  /*25e00*/  BSYNC.RECONVERGENT B2 ;  /* 0x0000000000027941 */ /* 0x000fea0003800200 */
.L_x_17806:
        /* <DEDUP_REMOVED lines=13> */
.L_x_17805:
[----:B------:R-:W-:Y:S05]  /*25ee0*/  BSYNC.RECONVERGENT B1 ;  /* 0x0000000000017941 */ /* 0x000fea0003800200 */
.L_x_17804:
        /* <DEDUP_REMOVED lines=22> */
.L_x_17815:
        /* <DEDUP_REMOVED lines=13> */
.L_x_17817:
[----:B------:R-:W-:Y:S05]  /*26120*/  BSYNC.RECONVERGENT B3 ;  /* 0x0000000000037941 */ /* 0x000fea0003800200 */
.L_x_17816:
        /* <DEDUP_REMOVED lines=42> */
.L_x_17814:
[----:B------:R-:W-:Y:S05]  /*263d0*/  BSYNC.RECONVERGENT B2 ;  /* 0x0000000000027941 */ /* 0x000fea0003800200 */
.L_x_17813:
        /* <DEDUP_REMOVED lines=11> */
.L_x_17812:
[----:B------:R-:W-:Y:S05]  /*26490*/  BSYNC.RECONVERGENT B1 ;  /* 0x0000000000017941 */ /* 0x000fea0003800200 */
.L_x_17811:
        /* <DEDUP_REMOVED lines=23> */
.L_x_17822:
        /* <DEDUP_REMOVED lines=13> */
.L_x_17824:
[----:B------:R-:W-:Y:S05]  /*266e0*/  BSYNC.RECONVERGENT B3 ;  /* 0x0000000000037941 */ /* 0x000fea0003800200 */
.L_x_17823:
        /* <DEDUP_REMOVED lines=43> */
.L_x_17821:
[----:B------:R-:W-:Y:S05]  /*269a0*/  BSYNC.RECONVERGENT B2 ;  /* 0x0000000000027941 */ /* 0x000fea0003800200 */
.L_x_17820:
        /* <DEDUP_REMOVED lines=13> */
.L_x_17819:
[----:B------:R-:W-:Y:S05]  /*26a80*/  BSYNC.RECONVERGENT B1 ;  /* 0x0000000000017941 */ /* 0x000fea0003800200 */
.L_x_17818:
[----:B------:R-:W-:Y:S02]  /*26a90*/  F2FP.BF16.F32.PACK_AB R167, RZ, R219 ;  /* 0x000000dbffa7723e */ /* 0x000fe400000010ff */
[----:B------:R-:W-:Y:S02]  /*26aa0*/  PRMT R166, R226, 0x5410, R166 ;  /* 0x00005410e2a67816 */ /* 0x000fe400000000a6 */
[----:B------:R-:W-:Y:S02]  /*26ab0*/  PRMT R165, R223, 0x5410, R225 ;  /* 0x00005410dfa57816 */ /* 0x000fe400000000e1 */
[----:B------:R-:W-:Y:S02]  /*26ac0*/  PRMT R164, R221, 0x5410, R222 ;  /* 0x00005410dda47816 */ /* 0x000fe400000000de */
[----:B------:R-:W-:Y:S01]  /*26ad0*/  PRMT R167, R224, 0x5410, R167 ;  /* 0x00005410e0a77816 */ /* 0x000fe200000000a7 */
[----:B------:R-:W-:Y:S06]  /*26ae0*/  BRA `(.L_x_17825) ;  /* 0x0000002800ec7947 */ /* 0x000fec0003800000 */
.L_x_17768:
        /* <DEDUP_REMOVED lines=21> */
.L_x_17830:
        /* <DEDUP_REMOVED lines=13> */
.L_x_17832:
[----:B------:R-:W-:Y:S05]  /*26d10*/  BSYNC.RECONVERGENT B3 ;  /* 0x0000000000037941 */ /* 0x000fea0003800200 */
.L_x_17831:
        /* <DEDUP_REMOVED lines=42> */
.L_x_17829:
[----:B------:R-:W-:Y:S05]  /*26fc0*/  BSYNC.RECONVERGENT B2 ;  /* 0x0000000000027941 */ /* 0x000fea0003800200 */
.L_x_17828:
        /* <DEDUP_REMOVED lines=9> */
.L_x_17827:
[----:B------:R-:W-:Y:S05]  /*27060*/  BSYNC.RECONVERGENT B1 ;  /* 0x0000000000017941 */ /* 0x000fea0003800200 */
.L_x_17826:
        /* <DEDUP_REMOVED lines=18> */
.L_x_17837:
        /* <DEDUP_REMOVED lines=13> */
.L_x_17839:
[----:B------:R-:W-:Y:S05]  /*27260*/  BSYNC.RECONVERGENT B3 ;  /* 0x0000000000037941 */ /* 0x000fea0003800200 */
.L_x_17838:
        /* <DEDUP_REMOVED lines=43> */
.L_x_17836:
[----:B------:R-:W-:Y:S05]  /*27520*/  BSYNC.RECONVERGENT B2 ;  /* 0x0000000000027941 */ /* 0x000fea0003800200 */
.L_x_17835:
        /* <DEDUP_REMOVED lines=10> */
.L_x_17834:
[----:B------:R-:W-:Y:S05]  /*275d0*/  BSYNC.RECONVERGENT B1 ;  /* 0x0000000000017941 */ /* 0x000fea0003800200 */
.L_x_17833:
        /* <DEDUP_REMOVED lines=18> */
.L_x_17844:
        /* <DEDUP_REMOVED lines=13> */
.L_x_17846:
[----:B------:R-:W-:Y:S05]  /*277d0*/  BSYNC.RECONVERGENT B3 ;  /* 0x0000000000037941 */ /* 0x000fea0003800200 */
.L_x_17845:
        /* <DEDUP_REMOVED lines=43> */
.L_x_17843:
[----:B------:R-:W-:Y:S05]  /*27a90*/  BSYNC.RECONVERGENT B2 ;  /* 0x0000000000027941 */ /* 0x000fea0003800200 */
.L_x_17842:
        /* <DEDUP_REMOVED lines=9> */
.L_x_17841:
[----:B------:R-:W-:Y:S05]  /*27b30*/  BSYNC.RECONVERGENT B1 ;  /* 0x0000000000017941 */ /* 0x000fea0003800200 */
.L_x_17840:
        /* <DEDUP_REMOVED lines=18> */
.L_x_17851:
        /* <DEDUP_REMOVED lines=13> */
.L_x_17853:
[----:B------:R-:W-:Y:S05]  /*27d30*/  BSYNC.RECONVERGENT B3 ;  /* 0x0000000000037941 */ /* 0x000fea0003800200 */
.L_x_17852:
        /* <DEDUP_REMOVED lines=43> */
.L_x_17850:
[----:B------:R-:W-:Y:S05]  /*27ff0*/  BSYNC.RECONVERGENT B2 ;  /* 0x0000000000027941 */ /* 0x000fea0003800200 */
.L_x_17849:
        /* <DEDUP_REMOVED lines=10> */
.L_x_17848:
[----:B------:R-:W-:Y:S05]  /*280a0*/  BSYNC.RECONVERGENT B1 ;  /* 0x0000000000017941 */ /* 0x000fea0003800200 */
.L_x_17847:
        /* <DEDUP_REMOVED lines=18> */
.L_x_17858:
        /* <DEDUP_REMOVED lines=13> */
.L_x_17860:
[----:B------:R-:W-:Y:S05]  /*282a0*/  BSYNC.RECONVERGENT B3 ;  /* 0x0000000000037941 */ /* 0x000fea0003800200 */
.L_x_17859:
        /* <DEDUP_REMOVED lines=43> */
.L_x_17857:
[----:B------:R-:W-:Y:S05]  /*28560*/  BSYNC.RECONVERGENT B2 ;  /* 0x0000000000027941 */ /* 0x000fea0003800200 */
.L_x_17856:
        /* <DEDUP_REMOVED lines=9> */
.L_x_17855:
[----:B------:R-:W-:Y:S05]  /*28600*/  BSYNC.RECONVERGENT B1 ;  /* 0x0000000000017941 */ /* 0x000fea0003800200 */
.L_x_17854:
        /* <DEDUP_REMOVED lines=18> */
.L_x_17865:
        /* <DEDUP_REMOVED lines=13> */
.L_x_17867:
[----:B------:R-:W-:Y:S05]  /*28800*/  BSYNC.RECONVERGENT B3 ;  /* 0x0000000000037941 */ /* 0x000fea0003800200 */
.L_x_17866:
        /* <DEDUP_REMOVED lines=43> */
.L_x_17864:
[----:B------:R-:W-:Y:S05]  /*28ac0*/  BSYNC.RECONVERGENT B2 ;  /* 0x0000000000027941 */ /* 0x000fea0003800200 */
.L_x_17863:
        /* <DEDUP_REMOVED lines=10> */
.L_x_17862:
[----:B------:R-:W-:Y:S05]  /*28b70*/  BSYNC.RECONVERGENT B1 ;  /* 0x0000000000017941 */ /* 0x000fea0003800200 */
.L_x_17861:
        /* <DEDUP_REMOVED lines=18> */
.L_x_17872:
        /* <DEDUP_REMOVED lines=13> */
.L_x_17874:
[----:B------:R-:W-:Y:S05]  /*28d70*/  BSYNC.RECONVERGENT B3 ;  /* 0x0000000000037941 */ /* 0x000fea0003800200 */
.L_x_17873:
        /* <DEDUP_REMOVED lines=43> */
.L_x_17871:
[----:B------:R-:W-:Y:S05]  /*29030*/  BSYNC.RECONVERGENT B2 ;  /* 0x0000000000027941 */ /* 0x000fea0003800200 */
.L_x_17870:
        /* <DEDUP_REMOVED lines=9> */
.L_x_17869:
[----:B------:R-:W-:Y:S05]  /*290d0*/  BSYNC.RECONVERGENT B1 ;  /* 0x0000000000017941 */ /* 0x000fea0003800200 */
.L_x_17868:
        /* <DEDUP_REMOVED lines=18> */
.L_x_17879:
        /* <DEDUP_REMOVED lines=13> */
.L_x_17881:
[----:B------:R-:W-:Y:S05]  /*292d0*/  BSYNC.RECONVERGENT B3 ;  /* 0x0000000000037941 */ /* 0x000fea0003800200 */
.L_x_17880:
        /* <DEDUP_REMOVED lines=43> */
.L_x_17878:
[----:B------:R-:W-:Y:S05]  /*29590*/  BSYNC.RECONVERGENT B2 ;  /* 0x0000000000027941 */ /* 0x000fea0003800200 */
.L_x_17877:
        /* <DEDUP_REMOVED lines=10> */
.L_x_17876:
[----:B------:R-:W-:Y:S05]  /*29640*/  BSYNC.RECONVERGENT B1 ;  /* 0x0000000000017941 */ /* 0x000fea0003800200 */
.L_x_17875:
[----:B------:R-:W-:Y:S02]  /*29650*/  F2FP.BF16.F32.PACK_AB R167, RZ, R219 ;  /* 0x000000dbffa7723e */ /* 0x000fe400000010ff */
[----:B------:R-:W-:Y:S02]  /*29660*/  PRMT R166, R224, 0x5410, R225 ;  /* 0x00005410e0a67816 */ /* 0x000fe400000000e1 */
[----:B------:R-:W-:Y:S02]  /*29670*/  PRMT R165, R222, 0x5410, R223 ;  /* 0x00005410dea57816 */ /* 0x000fe400000000df */
[----:B------:R-:W-:Y:S02]  /*29680*/  PRMT R164, R221, 0x5410, R203 ;  /* 0x00005410dda47816 */ /* 0x000fe400000000cb */
[----:B------:R-:W-:-:S07]  /*29690*/  PRMT R167, R202, 0x5410, R167 ;  /* 0x00005410caa77816 */ /* 0x000fce00000000a7 */
.L_x_17825:
[----:B------:R-:W-:Y:S01]  /*296a0*/  VIADD R201, R169, 0xc0 ;  /* 0x000000c0a9c97836 */ /* 0x000fe20000000000 */
[----:B------:R-:W-:Y:S01]  /*296b0*/  BSSY.RECONVERGENT B1, `(.L_x_17882) ;  /* 0x000001a000017945 */ /* 0x000fe20003800200 */
[----:B------:R-:W-:Y:S02]  /*296c0*/  IADD3 R221, PT, PT, R170, 0xe0, RZ ;  /* 0x000000e0aadd7810 */ /* 0x000fe40007ffe0ff */
[----:B------:R-:W-:-:S05]  /*296d0*/  IMAD.WIDE.U32 R200, R201, 0x10, R30 ;  /* 0x00000010c9c87825 */ /* 0x000fca00078e001e */
        /* <DEDUP_REMOVED lines=23> */
.L_x_17883:
[----:B------:R-:W-:Y:S05]  /*29850*/  BSYNC.RECONVERGENT B1 ;  /* 0x0000000000017941 */ /* 0x000fea0003800200 */
.L_x_17882:
[----:B------:R-:W-:Y:S04]  /*29860*/  BSSY.RECONVERGENT B1, `(.L_x_17884) ;  /* 0x0000005000017945 */ /* 0x000fe80003800200 */
[----:B------:R-:W-:Y:S05]  /*29870*/  @!P1 BRA `(.L_x_17885) ;  /* 0x00000000000c9947 */ /* 0x000fea0003800000 */
[----:B-----5:R-:W2:Y:S02]  /*29880*/  LDC.64 R32, c[0x0][0x390] ;  /* 0x0000e400ff207b82 */ /* 0x020ea40000000a00 */
[----:B--2---:R-:W-:-:S06]  /*29890*/  IMAD.WIDE.U32 R32, R221, 0x10, R32 ;  /* 0x00000010dd207825 */ /* 0x004fcc00078e0020 */
[----:B------:R-:W5:Y:S02]  /*298a0*/  LDG.E.128 R32, desc[UR8][R32.64] ;  /* 0x0000000820207981 */ /* 0x000f64000c1e1d00 */
.L_x_17885:
[----:B------:R-:W-:Y:S05]  /*298b0*/  BSYNC.RECONVERGENT B1 ;  /* 0x0000000000017941 */ /* 0x000fea0003800200 */
.L_x_17884:
        /* <DEDUP_REMOVED lines=27> */
.L_x_17891:
        /* <DEDUP_REMOVED lines=13> */
.L_x_17893:
[----:B------:R-:W-:Y:S05]  /*29b40*/  BSYNC.RECONVERGENT B3 ;  /* 0x0000000000037941 */ /* 0x000fea0003800200 */
.L_x_17892:
        /* <DEDUP_REMOVED lines=42> */
.L_x_17890:
[----:B------:R-:W-:Y:S05]  /*29df0*/  BSYNC.RECONVERGENT B2 ;  /* 0x0000000000027941 */ /* 0x000fea0003800200 */
.L_x_17889:
        /* <DEDUP_REMOVED lines=11> */
.L_x_17888:
[----:B------:R-:W-:Y:S05]  /*29eb0*/  BSYNC.RECONVERGENT B1 ;  /* 0x0000000000017941 */ /* 0x000fea0003800200 */
.L_x_17887:
        /* <DEDUP_REMOVED lines=23> */
.L_x_17898:
        /* <DEDUP_REMOVED lines=13> */
.L_x_17900:
[----:B------:R-:W-:Y:S05]  /*2a100*/  BSYNC.RECONVERGENT B3 ;  /* 0x0000000000037941 */ /* 0x000fea0003800200 */
.L_x_17899:
        /* <DEDUP_REMOVED lines=42> */
.L_x_17897:
[----:B------:R-:W-:Y:S05]  /*2a3b0*/  BSYNC.RECONVERGENT B2 ;  /* 0x0000000000027941 */ /* 0x000fea0003800200 */
.L_x_17896:
        /* <DEDUP_REMOVED lines=13> */
.L_x_17895:
[----:B------:R-:W-:Y:S05]  /*2a490*/  BSYNC.RECONVERGENT B1 ;  /* 0x0000000000017941 */ /* 0x000fea0003800200 */
.L_x_17894:
        /* <DEDUP_REMOVED lines=22> */
.L_x_17905:
        /* <DEDUP_REMOVED lines=13> */
.L_x_17907:
[----:B------:R-:W-:Y:S05]  /*2a6d0*/  BSYNC.RECONVERGENT B3 ;  /* 0x0000000000037941 */ /* 0x000fea0003800200 */
.L_x_17906:
        /* <DEDUP_REMOVED lines=43> */
.L_x_17904:
[----:B------:R-:W-:Y:S05]  /*2a990*/  BSYNC.RECONVERGENT B2 ;  /* 0x0000000000027941 */ /* 0x000fea0003800200 */
.L_x_17903:
        /* <DEDUP_REMOVED lines=11> */
.L_x_17902:
[----:B------:R-:W-:Y:S05]  /*2aa50*/  BSYNC.RECONVERGENT B1 ;  /* 0x0000000000017941 */ /* 0x000fea0003800200 */
.L_x_17901:
        /* <DEDUP_REMOVED lines=23> */
.L_x_17912:
        /* <DEDUP_REMOVED lines=13> */
.L_x_17914:
[----:B------:R-:W-:Y:S05]  /*2aca0*/  BSYNC.RECONVERGENT B3 ;  /* 0x0000000000037941 */ /* 0x000fea0003800200 */
.L_x_17913:
        /* <DEDUP_REMOVED lines=43> */
.L_x_17911:
[----:B------:R-:W-:Y:S05]  /*2af60*/  BSYNC.RECONVERGENT B2 ;  /* 0x0000000000027941 */ /* 0x000fea0003800200 */
.L_x_17910:
        /* <DEDUP_REMOVED lines=13> */
.L_x_17909:
[----:B------:R-:W-:Y:S05]  /*2b040*/  BSYNC.RECONVERGENT B1 ;  /* 0x0000000000017941 */ /* 0x000fea0003800200 */
.L_x_17908:
        /* <DEDUP_REMOVED lines=22> */
.L_x_17919:
        /* <DEDUP_REMOVED lines=13> */
.L_x_17921:
[----:B------:R-:W-:Y:S05]  /*2b280*/  BSYNC.RECONVERGENT B3 ;  /* 0x0000000000037941 */ /* 0x000fea0003800200 */
.L_x_17920:
        /* <DEDUP_REMOVED lines=43> */
.L_x_17918:
[----:B------:R-:W-:Y:S05]  /*2b540*/  BSYNC.RECONVERGENT B2 ;  /* 0x0000000000027941 */ /* 0x000fea0003800200 */
.L_x_17917:
        /* <DEDUP_REMOVED lines=11> */
.L_x_17916:
[----:B------:R-:W-:Y:S05]  /*2b600*/  BSYNC.RECONVERGENT B1 ;  /* 0x0000000000017941 */ /* 0x000fea0003800200 */
.L_x_17915:
        /* <DEDUP_REMOVED lines=23> */
.L_x_17926:
        /* <DEDUP_REMOVED lines=13> */
.L_x_17928:
[----:B------:R-:W-:Y:S05]  /*2b850*/  BSYNC.RECONVERGENT B3 ;  /* 0x0000000000037941 */ /* 0x000fea0003800200 */
.L_x_17927:
        /* <DEDUP_REMOVED lines=43> */
.L_x_17925:
[----:B------:R-:W-:Y:S05]  /*2bb10*/  BSYNC.RECONVERGENT B2 ;  /* 0x0000000000027941 */ /* 0x000fea0003800200 */
.L_x_17924:
        /* <DEDUP_REMOVED lines=13> */
.L_x_17923:
[----:B------:R-:W-:Y:S05]  /*2bbf0*/  BSYNC.RECONVERGENT B1 ;  /* 0x0000000000017941 */ /* 0x000fea0003800200 */
.L_x_17922:
        /* <DEDUP_REMOVED lines=22> */
.L_x_17933:
        /* <DEDUP_REMOVED lines=13> */
.L_x_17935:
[----:B------:R-:W-:Y:S05]  /*2be30*/  BSYNC.RECONVERGENT B3 ;  /* 0x0000000000037941 */ /* 0x000fea0003800200 */
.L_x_17934:
        /* <DEDUP_REMOVED lines=43> */
.L_x_17932:
[----:B------:R-:W-:Y:S05]  /*2c0f0*/  BSYNC.RECONVERGENT B2 ;  /* 0x0000000000027941 */ /* 0x000fea0003800200 */
.L_x_17931:
        /* <DEDUP_REMOVED lines=11> */
.L_x_17930:
[----:B------:R-:W-:Y:S05]  /*2c1b0*/  BSYNC.RECONVERGENT B1 ;  /* 0x0000000000017941 */ /* 0x000fea0003800200 */
.L_x_17929:
        /* <DEDUP_REMOVED lines=23> */
.L_x_17940:
        /* <DEDUP_REMOVED lines=13> */
.L_x_17942:
[----:B------:R-:W-:Y:S05]  /*2c400*/  BSYNC.RECONVERGENT B3 ;  /* 0x0000000000037941 */ /* 0x000fea0003800200 */
.L_x_17941:
        /* <DEDUP_REMOVED lines=43> */
.L_x_17939:
[----:B------:R-:W-:Y:S05]  /*2c6c0*/  BSYNC.RECONVERGENT B2 ;  /* 0x0000000000027941 */ /* 0x000fea0003800200 */
.L_x_17938:
        /* <DEDUP_REMOVED lines=13> */
.L_x_17937:
[----:B------:R-:W-:Y:S05]  /*2c7a0*/  BSYNC.RECONVERGENT B1 ;  /* 0x0000000000017941 */ /* 0x000fea0003800200 */
.L_x_17936:
[----:B------:R-:W-:Y:S02]  /*2c7b0*/  F2FP.BF16.F32.PACK_AB R167, RZ, R201 ;  /* 0x000000c9ffa7723e */ /* 0x000fe400000010ff */
[----:B------:R-:W-:Y:S02]  /*2c7c0*/  PRMT R166, R232, 0x5410, R233 ;  /* 0x00005410e8a67816 */ /* 0x000fe400000000e9 */
[----:B------:R-:W-:Y:S02]  /*2c7d0*/  PRMT R165, R229, 0x5410, R231 ;  /* 0x00005410e5a57816 */ /* 0x000fe400000000e7 */
[----:B------:R-:W-:Y:S02]  /*2c7e0*/  PRMT R164, R224, 0x5410, R227 ;  /* 0x00005410e0a47816 */ /* 0x000fe400000000e3 */
[----:B------:R-:W-:Y:S01]  /*2c7f0*/  PRMT R167, R230, 0x5410, R167 ;  /* 0x00005410e6a77816 */ /* 0x000fe200000000a7 */
[----:B------:R-:W-:Y:S06]  /*2c800*/  BRA `(.L_x_17943) ;  /* 0x0000002800ec7947 */ /* 0x000fec0003800000 */
.L_x_17886:
        /* <DEDUP_REMOVED lines=21> */
.L_x_17948:
        /* <DEDUP_REMOVED lines=13> */
.L_x_17950:
[----:B------:R-:W-:Y:S05]  /*2ca30*/  BSYNC.RECONVERGENT B3 ;  /* 0x0000000000037941 */ /* 0x000fea0003800200 */
.L_x_17949:
        /* <DEDUP_REMOVED lines=42> */
.L_x_17947:
[----:B------:R-:W-:Y:S05]  /*2cce0*/  BSYNC.RECONVERGENT B2 ;  /* 0x0000000000027941 */ /* 0x000fea0003800200 */
.L_x_17946:
        /* <DEDUP_REMOVED lines=9> */
.L_x_17945:
[----:B------:R-:W-:Y:S05]  /*2cd80*/  BSYNC.RECONVERGENT B1 ;  /* 0x0000000000017941 */ /* 0x000fea0003800200 */
.L_x_17944:
        /* <DEDUP_REMOVED lines=18> */
.L_x_17955:
        /* <DEDUP_REMOVED lines=13> */
.L_x_17957:
[----:B------:R-:W-:Y:S05]  /*2cf80*/  BSYNC.RECONVERGENT B3 ;  /* 0x0000000000037941 */ /* 0x000fea0003800200 */
.L_x_17956:
        /* <DEDUP_REMOVED lines=43> */
.L_x_17954:
[----:B------:R-:W-:Y:S05]  /*2d240*/  BSYNC.RECONVERGENT B2 ;  /* 0x0000000000027941 */ /* 0x000fea0003800200 */
.L_x_17953:
        /* <DEDUP_REMOVED lines=10> */
.L_x_17952:
[----:B------:R-:W-:Y:S05]  /*2d2f0*/  BSYNC.RECONVERGENT B1 ;  /* 0x0000000000017941 */ /* 0x000fea0003800200 */
.L_x_17951:
        /* <DEDUP_REMOVED lines=18> */
.L_x_17962:
        /* <DEDUP_REMOVED lines=13> */
.L_x_17964:
[----:B------:R-:W-:Y:S05]  /*2d4f0*/  BSYNC.RECONVERGENT B3 ;  /* 0x0000000000037941 */ /* 0x000fea0003800200 */
.L_x_17963:
        /* <DEDUP_REMOVED lines=43> */
.L_x_17961:
[----:B------:R-:W-:Y:S05]  /*2d7b0*/  BSYNC.RECONVERGENT B2 ;  /* 0x0000000000027941 */ /* 0x000fea0003800200 */
.L_x_17960:
        /* <DEDUP_REMOVED lines=9> */
.L_x_17959:
[----:B------:R-:W-:Y:S05]  /*2d850*/  BSYNC.RECONVERGENT B1 ;  /* 0x0000000000017941 */ /* 0x000fea0003800200 */
.L_x_17958:
        /* <DEDUP_REMOVED lines=18> */
.L_x_17969:
        /* <DEDUP_REMOVED lines=13> */
.L_x_17971:
[----:B------:R-:W-:Y:S05]  /*2da50*/  BSYNC.RECONVERGENT B3 ;  /* 0x0000000000037941 */ /* 0x000fea0003800200 */
.L_x_17970:
        /* <DEDUP_REMOVED lines=43> */
.L_x_17968:
[----:B------:R-:W-:Y:S05]  /*2dd10*/  BSYNC.RECONVERGENT B2 ;  /* 0x0000000000027941 */ /* 0x000fea0003800200 */
.L_x_17967:
        /* <DEDUP_REMOVED lines=10> */
.L_x_17966:
[----:B------:R-:W-:Y:S05]  /*2ddc0*/  BSYNC.RECONVERGENT B1 ;  /* 0x0000000000017941 */ /* 0x000fea0003800200 */
.L_x_17965:
        /* <DEDUP_REMOVED lines=18> */
.L_x_17976:
        /* <DEDUP_REMOVED lines=13> */
.L_x_17978:
[----:B------:R-:W-:Y:S05]  /*2dfc0*/  BSYNC.RECONVERGENT B3 ;  /* 0x0000000000037941 */ /* 0x000fea0003800200 */
.L_x_17977:
        /* <DEDUP_REMOVED lines=43> */
.L_x_17975:
[----:B------:R-:W-:Y:S05]  /*2e280*/  BSYNC.RECONVERGENT B2 ;  /* 0x0000000000027941 */ /* 0x000fea0003800200 */
.L_x_17974:
        /* <DEDUP_REMOVED lines=9> */
.L_x_17973:
[----:B------:R-:W-:Y:S05]  /*2e320*/  BSYNC.RECONVERGENT B1 ;  /* 0x0000000000017941 */ /* 0x000fea0003800200 */
.L_x_17972:
        /* <DEDUP_REMOVED lines=18> */
.L_x_17983:
        /* <DEDUP_REMOVED lines=13> */
.L_x_17985:
[----:B------:R-:W-:Y:S05]  /*2e520*/  BSYNC.RECONVERGENT B3 ;  /* 0x0000000000037941 */ /* 0x000fea0003800200 */
.L_x_17984:
        /* <DEDUP_REMOVED lines=43> */
.L_x_17982:
[----:B------:R-:W-:Y:S05]  /*2e7e0*/  BSYNC.RECONVERGENT B2 ;  /* 0x0000000000027941 */ /* 0x000fea0003800200 */
.L_x_17981:
        /* <DEDUP_REMOVED lines=10> */
.L_x_17980:
[----:B------:R-:W-:Y:S05]  /*2e890*/  BSYNC.RECONVERGENT B1 ;  /* 0x0000000000017941 */ /* 0x000fea0003800200 */
.L_x_17979:
        /* <DEDUP_REMOVED lines=18> */
.L_x_17990:
        /* <DEDUP_REMOVED lines=13> */
.L_x_17992:
[----:B------:R-:W-:Y:S05]  /*2ea90*/  BSYNC.RECONVERGENT B3 ;  /* 0x0000000000037941 */ /* 0x000fea0003800200 */
.L_x_17991:
        /* <DEDUP_REMOVED lines=43> */
.L_x_17989:
[----:B------:R-:W-:Y:S05]  /*2ed50*/  BSYNC.RECONVERGENT B2 ;  /* 0x0000000000027941 */ /* 0x000fea0003800200 */
.L_x_17988:
        /* <DEDUP_REMOVED lines=9> */
.L_x_17987:
[----:B------:R-:W-:Y:S05]  /*2edf0*/  BSYNC.RECONVERGENT B1 ;  /* 0x0000000000017941 */ /* 0x000fea0003800200 */
.L_x_17986:
        /* <DEDUP_REMOVED lines=18> */
.L_x_17997:
        /* <DEDUP_REMOVED lines=13> */
.L_x_17999:
[----:B------:R-:W-:Y:S05]  /*2eff0*/  BSYNC.RECONVERGENT B3 ;  /* 0x0000000000037941 */ /* 0x000fea0003800200 */
.L_x_17998:
        /* <DEDUP_REMOVED lines=43> */
.L_x_17996:
[----:B------:R-:W-:Y:S05]  /*2f2b0*/  BSYNC.RECONVERGENT B2 ;  /* 0x0000000000027941 */ /* 0x000fea0003800200 */
.L_x_17995:
        /* <DEDUP_REMOVED lines=10> */
.L_x_17994:
[----:B------:R-:W-:Y:S05]  /*2f360*/  BSYNC.RECONVERGENT B1 ;  /* 0x0000000000017941 */ /* 0x000fea0003800200 */
.L_x_17993:
[----:B------:R-:W-:Y:S02]  /*2f370*/  F2FP.BF16.F32.PACK_AB R167, RZ, R201 ;  /* 0x000000c9ffa7723e */ /* 0x000fe400000010ff */
[----:B------:R-:W-:Y:S02]  /*2f380*/  PRMT R166, R231, 0x5410, R232 ;  /* 0x00005410e7a67816 */ /* 0x000fe400000000e8 */
[----:B------:R-:W-:Y:S02]  /*2f390*/  PRMT R165, R229, 0x5410, R230 ;  /* 0x00005410e5a57816 */ /* 0x000fe400000000e6 */
[----:B------:R-:W-:Y:S02]  /*2f3a0*/  PRMT R164, R227, 0x5410, R224 ;  /* 0x00005410e3a47816 */ /* 0x000fe400000000e0 */
[----:B------:R-:W-:-:S07]  /*2f3b0*/  PRMT R167, R203, 0x5410, R167 ;  /* 0x00005410cba77816 */ /* 0x000fce00000000a7 */
.L_x_17943:
        /* <DEDUP_REMOVED lines=89> */
.L_x_18001:
[----:B------:R-:W-:Y:S05]  /*2f950*/  BSYNC.RECONVERGENT B1 ;  /* 0x0000000000017941 */ /* 0x000fea0003800200 */
.L_x_18000:
        /* <DEDUP_REMOVED lines=152> */
.L_x_18017:
        /* <DEDUP_REMOVED lines=16> */
[----:B------:R-:W-:Y:S02]  /*303e0*/  IADD3 R31, PT, PT, R11, -0x1, RZ ;  /* 0xffffffff0b1f7810 */ /* 0x000fe40007ffe0ff */
[----:B------:R-:W-:-:S03]  /*303f0*/  FSEL R11, R203, RZ, !P1 ;  /* 0x000000ffcb0b7208 */ /* 0x000fc60004800000 */
[----:B------:R-:W-:Y:S02]  /*30400*/  IMAD R12, R31, R12, RZ ;  /* 0x0000000c1f0c7224 */ /* 0x000fe400078e02ff */
[C---:B------:R-:W-:Y:S01]  /*30410*/  FADD.FTZ R166, -R11.reuse, R27 ;  /* 0x0000001b0ba67221 */ /* 0x040fe20000010100 */
[C---:B------:R-:W-:Y:S01]  /*30420*/  FADD.FTZ R26, -R11.reuse, R26 ;  /* 0x0000001a0b1a7221 */ /* 0x040fe20000010100 */
[C---:B------:R-:W-:Y:S01]  /*30430*/  FADD.FTZ R164, -R11.reuse, R25 ;  /* 0x000000190ba47221 */ /* 0x040fe20000010100 */
[C---:B------:R-:W-:Y:S01]  /*30440*/  FADD.FTZ R24, -R11.reuse, R24 ;  /* 0x000000180b187221 */ /* 0x040fe20000010100 */
[C---:B------:R-:W-:Y:S01]  /*30450*/  FADD.FTZ R10, -R11.reuse, R10 ;  /* 0x0000000a0b0a7221 */ /* 0x040fe20000010100 */
[----:B------:R-:W-:Y:S01]  /*30460*/  FADD.FTZ R8, -R11, R8 ;  /* 0x000000080b087221 */ /* 0x000fe20000010100 */
[C---:B------:R-:W-:Y:S01]  /*30470*/  FMUL.FTZ R27, R167.reuse, R166 ;  /* 0x000000a6a71b7220 */ /* 0x040fe20000410000 */
[----:B------:R-:W-:Y:S01]  /*30480*/  FMUL.FTZ R26, R167, R26 ;  /* 0x0000001aa71a7220 */ /* 0x000fe20000410000 */
        /* <DEDUP_REMOVED lines=68> */
[----:B------:R-:W-:Y:S01]  /*308d0*/  F2FP.BF16.F32.PACK_AB R27, R26, R27 ;  /* 0x0000001b1a1b723e */ /* 0x000fe200000010ff */
[C---:B------:R-:W-:Y:S01]  /*308e0*/  FMUL.FTZ R22, R167.reuse, R22 ;  /* 0x00000016a7167220 */ /* 0x040fe20000410000 */
[----:B------:R-:W-:Y:S01]  /*308f0*/  F2FP.BF16.F32.PACK_AB R26, R24, R25 ;  /* 0x00000019181a723e */ /* 0x000fe200000010ff */
[C---:B------:R-:W-:Y:S01]  /*30900*/  FMUL.FTZ R31, R167.reuse, R232 ;  /* 0x000000e8a71f7220 */ /* 0x040fe20000410000 */
[----:B------:R-:W-:Y:S01]  /*30910*/  F2FP.BF16.F32.PACK_AB R24, R8, R11 ;  /* 0x0000000b0818723e */ /* 0x000fe200000010ff */
[----:B------:R-:W-:Y:S01]  /*30920*/  FFMA.FTZ R22, R22, R163, R99 ;  /* 0x000000a316167223 */ /* 0x000fe20000010063 */
[----:B------:R-:W0:Y:S01]  /*30930*/  LDC.64 R10, c[0x0][0x428] ;  /* 0x00010a00ff0a7b82 */ /* 0x000e220000000a00 */
[----:B------:R-:W-:Y:S01]  /*30940*/  SHF.R.S32.HI R23, RZ, 0x1f, R12 ;  /* 0x0000001fff177819 */ /* 0x000fe2000001140c */
[C---:B------:R-:W-:Y:S01]  /*30950*/  FMUL.FTZ R165, R167.reuse, R234 ;  /* 0x000000eaa7a57220 */ /* 0x040fe20000410000 */
[C---:B------:R-:W-:Y:S01]  /*30960*/  FMUL.FTZ R168, R167.reuse, R168 ;  /* 0x000000a8a7a87220 */ /* 0x040fe20000410000 */
[----:B------:R-:W-:Y:S01]  /*30970*/  FMUL.FTZ R29, R167, R230 ;  /* 0x000000e6a71d7220 */ /* 0x000fe20000410000 */
[----:B------:R-:W-:Y:S01]  /*30980*/  LEA.HI R12, R23, R12, RZ, 0x3 ;  /* 0x0000000c170c7211 */ /* 0x000fe200078f18ff */
[C---:B------:R-:W-:Y:S01]  /*30990*/  FMUL.FTZ R23, R167.reuse, R30 ;  /* 0x0000001ea7177220 */ /* 0x040fe20000410000 */
[C---:B------:R-:W-:Y:S01]  /*309a0*/  FMUL.FTZ R172, R167.reuse, R172 ;  /* 0x000000aca7ac7220 */ /* 0x040fe20000410000 */
[----:B------:R-:W-:Y:S01]  /*309b0*/  FMUL.FTZ R174, R167, R174 ;  /* 0x000000aea7ae7220 */ /* 0x000fe20000410000 */
[----:B------:R-:W-:Y:S01]  /*309c0*/  LEA.HI.SX32 R169, R12, R169, 0x1d ;  /* 0x000000a90ca97211 */ /* 0x000fe200078feaff */
[----:B------:R-:W-:Y:S01]  /*309d0*/  FFMA.FTZ R23, R23, R162, R98 ;  /* 0x000000a217177223 */ /* 0x000fe20000010062 */
[C---:B------:R-:W-:Y:S01]  /*309e0*/  FMUL.FTZ R12, R167.reuse, R197 ;  /* 0x000000c5a70c7220 */ /* 0x040fe20000410000 */
[C---:B------:R-:W-:Y:S01]  /*309f0*/  FMUL.FTZ R197, R167.reuse, R204 ;  /* 0x000000cca7c57220 */ /* 0x040fe20000410000 */
[C---:B------:R-:W-:Y:S01]  /*30a00*/  FMUL.FTZ R176, R167.reuse, R176 ;  /* 0x000000b0a7b07220 */ /* 0x040fe20000410000 */
[C---:B------:R-:W-:Y:S01]  /*30a10*/  FMUL.FTZ R177, R167.reuse, R242 ;  /* 0x000000f2a7b17220 */ /* 0x040fe20000410000 */
[----:B------:R-:W-:Y:S01]  /*30a20*/  F2FP.BF16.F32.PACK_AB R25, R22, R23 ;  /* 0x000000171619723e */ /* 0x000fe200000010ff */
        /* <DEDUP_REMOVED lines=8> */
[----:B0-----:R-:W-:-:S04]  /*30ab0*/  IMAD.WIDE.U32 R204, R169, 0x10, R10 ;  /* 0x00000010a9cc7825 */ /* 0x001fc800078e000a */
[----:B------:R-:W-:Y:S01]  /*30ac0*/  FFMA.FTZ R30, R31, R148, R84 ;  /* 0x000000941f1e7223 */ /* 0x000fe20000010054 */
        /* <DEDUP_REMOVED lines=8> */
[----:B------:R0:W-:Y:S01]  /*30b50*/  STG.E.128 desc[UR8][R204.64], R24 ;  /* 0x00000018cc007986 */ /* 0x0001e2000c101d08 */
        /* <DEDUP_REMOVED lines=9> */
[----:B------:R-:W-:Y:S01]  /*30bf0*/  FMUL.FTZ R187, R167, R194 ;  /* 0x000000c2a7bb7220 */ /* 0x000fe20000410000 */
[----:B------:R-:W-:Y:S01]  /*30c00*/  F2FP.BF16.F32.PACK_AB R30, R165, R30 ;  /* 0x0000001ea51e723e */ /* 0x000fe200000010ff */
[C---:B------:R-:W-:Y:S01]  /*30c10*/  FMUL.FTZ R252, R167.reuse, R252 ;  /* 0x000000fca7fc7220 */ /* 0x040fe20000410000 */
[----:B------:R-:W-:Y:S01]  /*30c20*/  F2FP.BF16.F32.PACK_AB R29, R172, R29 ;  /* 0x0000001dac1d723e */ /* 0x000fe200000010ff */
[----:B------:R-:W-:Y:S01]  /*30c30*/  FMUL.FTZ R166, R167, R199 ;  /* 0x000000c7a7a67220 */ /* 0x000fe20000410000 */
[----:B------:R-:W-:Y:S01]  /*30c40*/  F2FP.BF16.F32.PACK_AB R28, R28, R23 ;  /* 0x000000171c1c723e */ /* 0x000fe200000010ff */
[----:B------:R-:W-:-:S02]  /*30c50*/  VIADD R23, R169, 0x60 ;  /* 0x00000060a9177836 */ /* 0x000fc40000000000 */
[----:B------:R-:W-:Y:S01]  /*30c60*/  FMUL.FTZ R8, R167, R195 ;  /* 0x000000c3a7087220 */ /* 0x000fe20000410000 */
[----:B0-----:R-:W-:Y:S02]  /*30c70*/  VIADD R205, R169, 0x20 ;  /* 0x00000020a9cd7836 */ /* 0x001fe40000000000 */
[----:B------:R-:W-:Y:S01]  /*30c80*/  FFMA.FTZ R26, R182, R141, R77 ;  /* 0x0000008db61a7223 */ /* 0x000fe2000001004d */
[----:B------:R-:W-:Y:S01]  /*30c90*/  FFMA.FTZ R24, R178, R145, R81 ;  /* 0x00000091b2187223 */ /* 0x000fe20000010051 */
[----:B------:R-:W-:Y:S01]  /*30ca0*/  F2FP.BF16.F32.PACK_AB R27, R184, R177 ;  /* 0x000000b1b81b723e */ /* 0x000fe200000010ff */
[----:B------:R-:W-:Y:S01]  /*30cb0*/  IMAD.WIDE.U32 R204, R205, 0x10, R10 ;  /* 0x00000010cdcc7825 */ /* 0x000fe200078e000a */
[----:B------:R-:W-:-:S03]  /*30cc0*/  IADD3 R177, PT, PT, R169, 0x40, RZ ;  /* 0x00000040a9b17810 */ /* 0x000fc60007ffe0ff */
[----:B------:R-:W-:Y:S01]  /*30cd0*/  FMUL.FTZ R195, R167, R208 ;  /* 0x000000d0a7c37220 */ /* 0x000fe20000410000 */
[----:B------:R-:W-:Y:S01]  /*30ce0*/  F2FP.BF16.F32.PACK_AB R26, R26, R175 ;  /* 0x000000af1a1a723e */ /* 0x000fe200000010ff */
[C---:B------:R-:W-:Y:S01]  /*30cf0*/  VIADD R165, R169.reuse, 0xe0 ;  /* 0x000000e0a9a57836 */ /* 0x040fe20000000000 */
[----:B------:R-:W-:Y:S01]  /*30d00*/  F2FP.BF16.F32.PACK_AB R24, R24, R171 ;  /* 0x000000ab1818723e */ /* 0x000fe200000010ff */
[----:B------:R0:W-:Y:S01]  /*30d10*/  STG.E.128 desc[UR8][R204.64], R28 ;  /* 0x0000001ccc007986 */ /* 0x0001e2000c101d08 */
[----:B------:R-:W-:Y:S01]  /*30d20*/  F2FP.BF16.F32.PACK_AB R25, R180, R173 ;  /* 0x000000adb419723e */ /* 0x000fe200000010ff */
[C---:B------:R-:W-:Y:S01]  /*30d30*/  VIADD R173, R169.reuse, 0xa0 ;  /* 0x000000a0a9ad7836 */ /* 0x040fe20000000000 */
[----:B------:R-:W-:Y:S01]  /*30d40*/  IADD3 R175, PT, PT, R169, 0x80, RZ ;  /* 0x00000080a9af7810 */ /* 0x000fe20007ffe0ff */
[----:B------:R-:W-:Y:S01]  /*30d50*/  FMUL.FTZ R191, R167, R198 ;  /* 0x000000c6a7bf7220 */ /* 0x000fe20000410000 */
[----:B------:R-:W-:Y:S01]  /*30d60*/  IADD3 R171, PT, PT, R169, 0xc0, RZ ;  /* 0x000000c0a9ab7810 */ /* 0x000fe20007ffe0ff */
[----:B------:R-:W-:-:S04]  /*30d70*/  IMAD.WIDE.U32 R168, R23, 0x10, R10 ;  /* 0x0000001017a87825 */ /* 0x000fc800078e000a */
[----:B------:R-:W-:Y:S01]  /*30d80*/  FMUL.FTZ R208, R167, R211 ;  /* 0x000000d3a7d07220 */ /* 0x000fe20000410000 */
[----:B------:R-:W-:Y:S01]  /*30d90*/  FFMA.FTZ R197, R197, R126, R62 ;  /* 0x0000007ec5c57223 */ /* 0x000fe2000001003e */
[----:B------:R-:W-:Y:S01]  /*30da0*/  FFMA.FTZ R166, R166, R127, R63 ;  /* 0x0000007fa6a67223 */ /* 0x000fe2000001003f */
[----:B------:R-:W-:-:S04]  /*30db0*/  IMAD.WIDE.U32 R176, R177, 0x10, R10 ;  /* 0x00000010b1b07825 */ /* 0x000fc800078e000a */
[----:B------:R-:W-:Y:S01]  /*30dc0*/  FFMA.FTZ R23, R252, R129, R65 ;  /* 0x00000081fc177223 */ /* 0x000fe20000010041 */
[C---:B------:R-:W-:Y:S01]  /*30dd0*/  FMUL.FTZ R189, R167.reuse, R196 ;  /* 0x000000c4a7bd7220 */ /* 0x040fe20000410000 */
[C---:B------:R-:W-:Y:S01]  /*30de0*/  FMUL.FTZ R199, R167.reuse, R210 ;  /* 0x000000d2a7c77220 */ /* 0x040fe20000410000 */
[C---:B------:R-:W-:Y:S01]  /*30df0*/  FMUL.FTZ R194, R167.reuse, R213 ;  /* 0x000000d5a7c27220 */ /* 0x040fe20000410000 */
[C---:B------:R-:W-:Y:S01]  /*30e00*/  FMUL.FTZ R211, R167.reuse, R170 ;  /* 0x000000aaa7d37220 */ /* 0x040fe20000410000 */
[C---:B------:R-:W-:Y:S01]  /*30e10*/  FMUL.FTZ R179, R167.reuse, R244 ;  /* 0x000000f4a7b37220 */ /* 0x040fe20000410000 */
[----:B------:R-:W-:Y:S01]  /*30e20*/  FMUL.FTZ R186, R167, R186 ;  /* 0x000000baa7ba7220 */ /* 0x000fe20000410000 */
[----:B0-----:R-:W-:Y:S01]  /*30e30*/  FFMA.FTZ R28, R187, R128, R64 ;  /* 0x00000080bb1c7223 */ /* 0x001fe20000010040 */
[C---:B------:R-:W-:Y:S01]  /*30e40*/  FMUL.FTZ R196, R167.reuse, R209 ;  /* 0x000000d1a7c47220 */ /* 0x040fe20000410000 */
[C---:B------:R-:W-:Y:S01]  /*30e50*/  FMUL.FTZ R213, R167.reuse, R218 ;  /* 0x000000daa7d57220 */ /* 0x040fe20000410000 */
[----:B------:R-:W-:Y:S01]  /*30e60*/  FMUL.FTZ R210, R167, R217 ;  /* 0x000000d9a7d27220 */ /* 0x000fe20000410000 */
[----:B------:R-:W-:-:S04]  /*30e70*/  IMAD.WIDE.U32 R174, R175, 0x10, R10 ;  /* 0x00000010afae7825 */ /* 0x000fc800078e000a */
        /* <DEDUP_REMOVED lines=8> */
[----:B------:R-:W-:Y:S01]  /*30f00*/  FFMA.FTZ R30, R191, R124, R60 ;  /* 0x0000007cbf1e7223 */ /* 0x000fe2000001003c */
[----:B------:R0:W-:Y:S01]  /*30f10*/  STG.E.128 desc[UR8][R176.64], R24 ;  /* 0x00000018b0007986 */ /* 0x0001e2000c101d08 */
[----:B------:R-:W-:Y:S01]  /*30f20*/  F2FP.BF16.F32.PACK_AB R31, R166, R197 ;  /* 0x000000c5a61f723e */ /* 0x000fe200000010ff */
[----:B------:R-:W-:-:S04]  /*30f30*/  IMAD.WIDE.U32 R10, R165, 0x10, R10 ;  /* 0x00000010a50a7825 */ /* 0x000fc800078e000a */
[----:B------:R-:W-:Y:S01]  /*30f40*/  FFMA.FTZ R165, R12, R125, R61 ;  /* 0x0000007d0ca57223 */ /* 0x000fe2000001003d */
[----:B------:R-:W-:Y:S01]  /*30f50*/  F2FP.BF16.F32.PACK_AB R28, R23, R28 ;  /* 0x0000001c171c723e */ /* 0x000fe200000010ff */
[----:B------:R-:W-:Y:S01]  /*30f60*/  FMUL.FTZ R164, R167, R207 ;  /* 0x000000cfa7a47220 */ /* 0x000fe20000410000 */
[----:B------:R-:W-:Y:S01]  /*30f70*/  FFMA.FTZ R179, R179, R136, R72 ;  /* 0x00000088b3b37223 */ /* 0x000fe20000010048 */
[----:B------:R-:W-:Y:S01]  /*30f80*/  FFMA.FTZ R186, R186, R137, R73 ;  /* 0x00000089baba7223 */ /* 0x000fe20000010049 */
[----:B------:R-:W-:Y:S01]  /*30f90*/  FFMA.FTZ R166, R199, R116, R52 ;  /* 0x00000074c7a67223 */ /* 0x000fe20000010034 */
[----:B------:R-:W-:Y:S01]  /*30fa0*/  FFMA.FTZ R178, R213, R108, R44 ;  /* 0x0000006cd5b27223 */ /* 0x000fe2000001002c */
[----:B------:R-:W-:Y:S01]  /*30fb0*/  FFMA.FTZ R23, R210, R109, R45 ;  /* 0x0000006dd2177223 */ /* 0x000fe2000001002d */
[C---:B------:R-:W-:Y:S01]  /*30fc0*/  FMUL.FTZ R209, R167.reuse, R212 ;  /* 0x000000d4a7d17220 */ /* 0x040fe20000410000 */
[----:B------:R-:W-:Y:S01]  /*30fd0*/  FMUL.FTZ R198, R167, R215 ;  /* 0x000000d7a7c67220 */ /* 0x000fe20000410000 */
[----:B------:R-:W-:Y:S01]  /*30fe0*/  FFMA.FTZ R181, R181, R138, R74 ;  /* 0x0000008ab5b57223 */ /* 0x000fe2000001004a */
[----:B------:R-:W-:Y:S01]  /*30ff0*/  FFMA.FTZ R183, R183, R132, R68 ;  /* 0x00000084b7b77223 */ /* 0x000fe20000010044 */
[----:B------:R-:W-:Y:S01]  /*31000*/  FFMA.FTZ R185, R185, R134, R70 ;  /* 0x00000086b9b97223 */ /* 0x000fe20000010046 */
[----:B------:R-:W-:Y:S01]  /*31010*/  FFMA.FTZ R192, R192, R135, R71 ;  /* 0x00000087c0c07223 */ /* 0x000fe20000010047 */
[----:B------:R-:W-:Y:S01]  /*31020*/  FFMA.FTZ R190, R190, R133, R69 ;  /* 0x00000085bebe7223 */ /* 0x000fe20000010045 */
        /* <DEDUP_REMOVED lines=42> */
[----:B------:R1:W-:Y:S01]  /*312d0*/  STG.E.128 desc[UR8][R168.64], R24 ;  /* 0x00000018a8007986 */ /* 0x0003e2000c101d08 */
[----:B------:R-:W-:-:S02]  /*312e0*/  F2FP.BF16.F32.PACK_AB R165, R164, R165 ;  /* 0x000000a5a4a5723e */ /* 0x000fc400000010ff */
[----:B------:R-:W-:Y:S01]  /*312f0*/  F2FP.BF16.F32.PACK_AB R167, R208, R167 ;  /* 0x000000a7d0a7723e */ /* 0x000fe200000010ff */
[----:B------:R1:W-:Y:S01]  /*31300*/  STG.E.128 desc[UR8][R174.64], R28 ;  /* 0x0000001cae007986 */ /* 0x0003e2000c101d08 */
[----:B------:R-:W-:Y:S02]  /*31310*/  F2FP.BF16.F32.PACK_AB R164, R22, R193 ;  /* 0x000000c116a4723e */ /* 0x000fe400000010ff */
        /* <DEDUP_REMOVED lines=8> */
[----:B------:R-:W-:-:S05]  /*313a0*/  F2FP.BF16.F32.PACK_AB R180, R185, R180 ;  /* 0x000000b4b9b4723e */ /* 0x000fca00000010ff */
[----:B------:R1:W-:Y:S02]  /*313b0*/  STG.E.128 desc[UR8][R10.64], R180 ;  /* 0x000000b40a007986 */ /* 0x0003e4000c101d08 */
.L_x_18004:
[----:B------:R-:W-:Y:S05]  /*313c0*/  BSYNC.RECONVERGENT B1 ;  /* 0x0000000000017941 */ /* 0x000fea0003800200 */
.L_x_18003:
[----:B-1----:R-:W1:Y:S02]  /*313d0*/  LDC.64 R10, c[0x0][0x380] ;  /* 0x0000e000ff0a7b82 */ /* 0x002e640000000a00 */
[----:B-1----:R-:W-:-:S04]  /*313e0*/  LEA R19, R10, R19, 0x2 ;  /* 0x000000130a137211 */ /* 0x002fc800078e10ff */
[----:B------:R-:W-:-:S13]  /*313f0*/  ISETP.GE.AND P0, PT, R19, R11, PT ;  /* 0x0000000b1300720c */ /* 0x000fda0003f06270 */
[----:B------:R-:W-:Y:S05]  /*31400*/  @!P0 BRA `(.L_x_18005) ;  /* 0xfffffcf8003c8947 */ /* 0x000fea000383ffff */
[----:B------:R-:W-:Y:S05]  /*31410*/  BSYNC B0 ;  /* 0x0000000000007941 */ /* 0x000fea0003800000 */
.L_x_17059:
[----:B------:R-:W-:Y:S05]  /*31420*/  EXIT ;  /* 0x000000000000794d */ /* 0x000fea0003800000 */
.L_x_18002:
[----:B------:R-:W-:Y:S01]  /*31430*/  HFMA2 R229, -RZ, RZ, 0, 5.9604644775390625e-08 ;  /* 0x00000001ffe57431 */ /* 0x000fe200000001ff */
[----:B------:R-:W-:Y:S01]  /*31440*/  BSSY B1, `(.L_x_18006) ;  /* 0x0000007000017945 */ /* 0x000fe20003800000 */
[----:B------:R-:W-:Y:S01]  /*31450*/  IMAD.MOV.U32 R230, RZ, RZ, R224 ;  /* 0x000000ffffe67224 */ /* 0x000fe200078e00e0 */
[----:B------:R-:W-:Y:S01]  /*31460*/  MOV R221, 0xffffffff ;  /* 0xffffffff00dd7802 */ /* 0x000fe20000000f00 */
[----:B------:R-:W-:-:S07]  /*31470*/  IMAD.MOV.U32 R232, RZ, RZ, 0x1f ;  /* 0x0000001fffe87424 */ /* 0x000fce00078e00ff */
[----:B0----5:R-:W-:Y:S05]  /*31480*/  WARPSYNC.COLLECTIVE R221, `(.L_x_18007) ;  /* 0x00000000dd087348 */ /* 0x021fea0003c00000 */
[----:B------:R1:W2:Y:S02]  /*31490*/  SHFL.BFLY P1, R227, R230, R229, R232 ;  /* 0x0c0000e5e6e37389 */ /* 0x0002a400000200e8 */
[----:B012--5:R-:W-:Y:S05]  /*314a0*/  ENDCOLLECTIVE ;  /* 0x000000000000791b */ /* 0x027fea0003800000 */
.L_x_18007:
[----:B------:R-:W-:Y:S05]  /*314b0*/  BSYNC B1 ;  /* 0x0000000000017941 */ /* 0x000fea0003800000 */
.L_x_18006:
        /* <DEDUP_REMOVED lines=10> */
.L_x_18008:
[----:B------:R-:W-:Y:S01]  /*31560*/  HFMA2 R229, -RZ, RZ, 0, 2.384185791015625e-07 ;  /* 0x00000004ffe57431 */ /* 0x000fe200000001ff */
[----:B------:R-:W-:-:S05]  /*31570*/  MOV R30, R227 ;  /* 0x000000e3001e7202 */ /* 0x000fca0000000f00 */
[----:B------:R-:W-:-:S04]  /*31580*/  FADD.FTZ R164, R31, R30 ;  /* 0x0000001e1fa47221 */ /* 0x000fc80000010000 */
[----:B------:R-:W-:-:S07]  /*31590*/  IMAD.MOV.U32 R230, RZ, RZ, R164 ;  /* 0x000000ffffe67224 */ /* 0x000fce00078e00a4 */
[----:B------:R-:W-:Y:S05]  /*315a0*/  WARPSYNC.COLLECTIVE R221, `(.L_x_18009) ;  /* 0x00000000dd087348 */ /* 0x000fea0003c00000 */
[----:B------:R0:W1:Y:S02]  /*315b0*/  SHFL.BFLY P1, R227, R230, R229, R232 ;  /* 0x0c0000e5e6e37389 */ /* 0x00006400000200e8 */
[----:B01----:R-:W-:Y:S05]  /*315c0*/  ENDCOLLECTIVE ;  /* 0x000000000000791b */ /* 0x003fea0003800000 */
.L_x_18009:
[----:B------:R-:W-:Y:S02]  /*315d0*/  IMAD.MOV.U32 R229, RZ, RZ, 0x8 ;  /* 0x00000008ffe57424 */ /* 0x000fe400078e00ff */
[----:B------:R-:W-:-:S04]  /*315e0*/  IMAD.MOV.U32 R165, RZ, RZ, R227 ;  /* 0x000000ffffa57224 */ /* 0x000fc800078e00e3 */
[----:B------:R-:W-:-:S05]  /*315f0*/  FADD.FTZ R165, R164, R165 ;  /* 0x000000a5a4a57221 */ /* 0x000fca0000010000 */
[----:B------:R-:W-:-:S07]  /*31600*/  MOV R230, R165 ;  /* 0x000000a500e67202 */ /* 0x000fce0000000f00 */
[----:B------:R-:W-:Y:S05]  /*31610*/  WARPSYNC.COLLECTIVE R221, `(.L_x_18010) ;  /* 0x00000000dd087348 */ /* 0x000fea0003c00000 */
[----:B------:R0:W1:Y:S02]  /*31620*/  SHFL.BFLY P1, R227, R230, R229, R232 ;  /* 0x0c0000e5e6e37389 */ /* 0x00006400000200e8 */
[----:B01----:R-:W-:Y:S05]  /*31630*/  ENDCOLLECTIVE ;  /* 0x000000000000791b */ /* 0x003fea0003800000 */
.L_x_18010:
[----:B------:R-:W-:Y:S01]  /*31640*/  HFMA2 R229, -RZ, RZ, 0, 9.5367431640625e-07 ;  /* 0x00000010ffe57431 */ /* 0x000fe200000001ff */
[----:B------:R-:W-:-:S05]  /*31650*/  MOV R30, R227 ;  /* 0x000000e3001e7202 */ /* 0x000fca0000000f00 */
[----:B------:R-:W-:-:S04]  /*31660*/  FADD.FTZ R167, R165, R30 ;  /* 0x0000001ea5a77221 */ /* 0x000fc80000010000 */
[----:B------:R-:W-:-:S07]  /*31670*/  IMAD.MOV.U32 R230, RZ, RZ, R167 ;  /* 0x000000ffffe67224 */ /* 0x000fce00078e00a7 */
[----:B------:R-:W-:Y:S05]  /*31680*/  WARPSYNC.COLLECTIVE R221, `(.L_x_18011) ;  /* 0x00000000dd087348 */ /* 0x000fea0003c00000 */
[----:B------:R0:W1:Y:S02]  /*31690*/  SHFL.BFLY P1, R227, R230, R229, R232 ;  /* 0x0c0000e5e6e37389 */ /* 0x00006400000200e8 */
[----:B01----:R-:W-:Y:S05]  /*316a0*/  ENDCOLLECTIVE ;  /* 0x000000000000791b */ /* 0x003fea0003800000 */
.L_x_18011:
        /* <DEDUP_REMOVED lines=136> */
.L_x_18012:
[----:B------:R-:W-:Y:S01]  /*31f30*/  HFMA2 R229, -RZ, RZ, 0, 1.1920928955078125e-07 ;  /* 0x00000002ffe57431 */ /* 0x000fe200000001ff */
[----:B------:R-:W-:-:S05]  /*31f40*/  MOV R31, R227 ;  /* 0x000000e3001f7202 */ /* 0x000fca0000000f00 */
[----:B------:R-:W-:-:S04]  /*31f50*/  FADD.FTZ R31, R30, R31 ;  /* 0x0000001f1e1f7221 */ /* 0x000fc80000010000 */
[----:B------:R-:W-:-:S07]  /*31f60*/  IMAD.MOV.U32 R230, RZ, RZ, R31 ;  /* 0x000000ffffe67224 */ /* 0x000fce00078e001f */
[----:B------:R-:W-:Y:S05]  /*31f70*/  WARPSYNC.COLLECTIVE R221, `(.L_x_18013) ;  /* 0x00000000dd087348 */ /* 0x000fea0003c00000 */
[----:B------:R0:W1:Y:S02]  /*31f80*/  SHFL.BFLY P1, R227, R230, R229, R232 ;  /* 0x0c0000e5e6e37389 */ /* 0x00006400000200e8 */
[----:B01----:R-:W-:Y:S05]  /*31f90*/  ENDCOLLECTIVE ;  /* 0x000000000000791b */ /* 0x003fea0003800000 */
.L_x_18013:
[----:B------:R-:W-:Y:S02]  /*31fa0*/  IMAD.MOV.U32 R229, RZ, RZ, 0x4 ;  /* 0x00000004ffe57424 */ /* 0x000fe400078e00ff */
[----:B------:R-:W-:-:S04]  /*31fb0*/  IMAD.MOV.U32 R164, RZ, RZ, R227 ;  /* 0x000000ffffa47224 */ /* 0x000fc800078e00e3 */
[----:B------:R-:W-:-:S05]  /*31fc0*/  FADD.FTZ R164, R31, R164 ;  /* 0x000000a41fa47221 */ /* 0x000fca0000010000 */
[----:B------:R-:W-:-:S07]  /*31fd0*/  MOV R230, R164 ;  /* 0x000000a400e67202 */ /* 0x000fce0000000f00 */
[----:B------:R-:W-:Y:S05]  /*31fe0*/  WARPSYNC.COLLECTIVE R221, `(.L_x_18014) ;  /* 0x00000000dd087348 */ /* 0x000fea0003c00000 */
[----:B------:R0:W1:Y:S02]  /*31ff0*/  SHFL.BFLY P1, R227, R230, R229, R232 ;  /* 0x0c0000e5e6e37389 */ /* 0x00006400000200e8 */
[----:B01----:R-:W-:Y:S05]  /*32000*/  ENDCOLLECTIVE ;  /* 0x000000000000791b */ /* 0x003fea0003800000 */
.L_x_18014:
[----:B------:R-:W-:Y:S01]  /*32010*/  HFMA2 R229, -RZ, RZ, 0, 4.76837158203125e-07 ;  /* 0x00000008ffe57431 */ /* 0x000fe200000001ff */
[----:B------:R-:W-:-:S05]  /*32020*/  MOV R165, R227 ;  /* 0x000000e300a57202 */ /* 0x000fca0000000f00 */
[----:B------:R-:W-:-:S04]  /*32030*/  FADD.FTZ R165, R164, R165 ;  /* 0x000000a5a4a57221 */ /* 0x000fc80000010000 */
[----:B------:R-:W-:-:S07]  /*32040*/  IMAD.MOV.U32 R230, RZ, RZ, R165 ;  /* 0x000000ffffe67224 */ /* 0x000fce00078e00a5 */
[----:B------:R-:W-:Y:S05]  /*32050*/  WARPSYNC.COLLECTIVE R221, `(.L_x_18015) ;  /* 0x00000000dd087348 */ /* 0x000fea0003c00000 */
[----:B------:R0:W1:Y:S02]  /*32060*/  SHFL.BFLY P1, R227, R230, R229, R232 ;  /* 0x0c0000e5e6e37389 */ /* 0x00006400000200e8 */
[----:B01----:R-:W-:Y:S05]  /*32070*/  ENDCOLLECTIVE ;  /* 0x000000000000791b */ /* 0x003fea0003800000 */
.L_x_18015:
[----:B------:R-:W-:Y:S02]  /*32080*/  IMAD.MOV.U32 R229, RZ, RZ, 0x10 ;  /* 0x00000010ffe57424 */ /* 0x000fe400078e00ff */
[----:B------:R-:W-:-:S04]  /*32090*/  IMAD.MOV.U32 R224, RZ, RZ, R227 ;  /* 0x000000ffffe07224 */ /* 0x000fc800078e00e3 */
[----:B------:R-:W-:-:S05]  /*320a0*/  FADD.FTZ R224, R165, R224 ;  /* 0x000000e0a5e07221 */ /* 0x000fca0000010000 */
[----:B------:R-:W-:-:S07]  /*320b0*/  MOV R230, R224 ;  /* 0x000000e000e67202 */ /* 0x000fce0000000f00 */
[----:B------:R-:W-:Y:S05]  /*320c0*/  WARPSYNC.COLLECTIVE R221, `(.L_x_18016) ;  /* 0x00000000dd087348 */ /* 0x000fea0003c00000 */
[----:B------:R0:W1:Y:S02]  /*320d0*/  SHFL.BFLY P1, R227, R230, R229, R232 ;  /* 0x0c0000e5e6e37389 */ /* 0x00006400000200e8 */
[----:B01----:R-:W-:Y:S05]  /*320e0*/  ENDCOLLECTIVE ;  /* 0x000000000000791b */ /* 0x003fea0003800000 */
.L_x_18016:
[----:B------:R-:W-:Y:S01]  /*320f0*/  MOV R167, R227 ;  /* 0x000000e300a77202 */ /* 0x000fe20000000f00 */
[----:B------:R-:W-:Y:S06]  /*32100*/  BRA `(.L_x_18017) ;  /* 0xffffffe000747947 */ /* 0x000fec000383ffff */
.L_x_18018:
        /* <DEDUP_REMOVED lines=15> */
.L_x_71463:


//--------------------- .text._ZN10layer_norm13ln_fwd_kernelINS_13Kernel_traitsIf13__nv_bfloat16S2_S2_fjLj2048ELj1ELj4ELj1ELj16ENS_18Kernel_traits_baseILj2048EfS2_S2_S2_fjLj128EEEEELb1ELb1ELb0ELb0EEEvNS_9FwdParamsE --------------------------
	.section	.text._ZN10layer_norm13ln_fwd_kernelINS_13Kernel_traitsIf13__nv_bfloat16S2_S2_fjLj2048ELj1ELj4ELj1ELj16ENS_18Kernel_traits_baseILj2048EfS2_S2_S2_fjLj128EEEEELb1ELb1ELb0ELb0EEEvNS_9FwdParamsE,"ax",@progbits
	.align	128
        .global         _ZN10layer_norm13ln_fwd_kernelINS_13Kernel_traitsIf13__nv_bfloat16S2_S2_fjLj2048ELj1ELj4ELj1ELj16ENS_18Kernel_traits_baseILj2048EfS2_S2_S2_fjLj128EEEEELb1ELb1ELb0ELb0EEEvNS_9FwdParamsE
        .type           _ZN10layer_norm13ln_fwd_kernelINS_13Kernel_traitsIf13__nv_bfloat16S2_S2_fjLj2048ELj1ELj4ELj1ELj16ENS_18Kernel_traits_baseILj2048EfS2_S2_S2_fjLj128EEEEELb1ELb1ELb0ELb0EEEvNS_9FwdParamsE,@function
        .size           _ZN10layer_norm13ln_fwd_kernelINS_13Kernel_traitsIf13__nv_bfloat16S2_S2_fjLj2048ELj1ELj4ELj1ELj16ENS_18Kernel_traits_baseILj2048EfS2_S2_S2_fjLj128EEEEELb1ELb1ELb0ELb0EEEvNS_9FwdParamsE,(.L_x_71464 - _ZN10layer_norm13ln_fwd_kernelINS_13Kernel_traitsIf13__nv_bfloat16S2_S2_fjLj2048ELj1ELj4ELj1ELj16ENS_18Kernel_traits_baseILj2048EfS2_S2_S2_fjLj128EEEEELb1ELb1ELb0ELb0EEEvNS_9FwdParamsE)
        .other          _ZN10layer_norm13ln_fwd_kernelINS_13Kernel_traitsIf13__nv_bfloat16S2_S2_fjLj2048ELj1ELj4ELj1ELj16ENS_18Kernel_traits_baseILj2048EfS2_S2_S2_fjLj128EEEEELb1ELb1ELb0ELb0EEEvNS_9FwdParamsE,@"STO_CUDA_ENTRY STV_DEFAULT"
_ZN10layer_norm13ln_fwd_kernelINS_13Kernel_traitsIf13__nv_bfloat16S2_S2_fjLj2048ELj1ELj4ELj1ELj16ENS_18Kernel_traits_baseILj2048EfS2_S2_S2_fjLj128EEEEELb1ELb1ELb0ELb0EEEvNS_9FwdParamsE:
.text._ZN10layer_norm13ln_fwd_kernelINS_13Kernel_traitsIf13__nv_bfloat16S2_S2_fjLj2048ELj1ELj4ELj1ELj16ENS_18Kernel_traits_baseILj2048EfS2_S2_S2_fjLj128EEEEELb1ELb1ELb0ELb0EEEvNS_9FwdParamsE:
        /* <DEDUP_REMOVED lines=34> */
[----:B------:R-:W-:Y:S01]  /*0220*/  UIADD3 UR10, UPT, UPT, UR4, -0x255992d5, URZ ;  /* 0xdaa66d2b040a7890 */ /* 0x000fe2000fffe0ff */
[----:B------:R-:W-:Y:S01]  /*0230*/  LEA.HI.SX32 R11, R6, R11, 0x1d ;  /* 0x0000000b060b7211 */ /* 0x000fe200078feaff */
[----:B------:R-:W-:Y:S01]  /*0240*/  UIADD3 UR12, UPT, UPT, UR5, 0x32370b8f, URZ ;  /* 0x32370b8f050c7890 */ /* 0x000fe2000fffe0ff */
[----:B------:R-:W-:Y:S01]  /*0250*/  LOP3.LUT R10, R10, UR8, RZ, 0xfc, !PT ;  /* 0x000000080a0a7c12 */ /* 0x000fe2000f8efcff */
[----:B------:R-:W-:Y:S01]  /*0260*/  UIADD3 UR18, UPT, UPT, UR5, 0x1fd5c5a3, URZ ;  /* 0x1fd5c5a305127890 */ /* 0x000fe2000fffe0ff */
[--C-:B------:R-:W-:Y:S01]  /*0270*/  SHF.R.U64 R9, R0, 0x2, R13.reuse ;  /* 0x0000000200097819 */ /* 0x100fe2000000120d */
[----:B------:R-:W-:Y:S01]  /*0280*/  UIADD3 UR19, UPT, UPT, UR4, -0xe443238, URZ ;  /* 0xf1bbcdc804137890 */ /* 0x000fe2000fffe0ff */
[----:B------:R-:W-:Y:S01]  /*0290*/  SHF.R.U32.HI R8, RZ, 0x2, R13 ;  /* 0x00000002ff087819 */ /* 0x000fe2000001160d */
[----:B------:R-:W-:Y:S10]  /*02a0*/  BRA.U !UP0, `(.L_x_18020) ;  /* 0x0000000908447547 */ /* 0x000ff4000b800000 */
        /* <DEDUP_REMOVED lines=11> */
[----:B------:R-:W4:Y:S04]  /*0360*/  LDL.64 R30, [R1+0x28] ;  /* 0x00002800011e7983 */ /* 0x000f280000100a00 */
[----:B------:R-:W4:Y:S04]  /*0370*/  LDL.64 R40, [R1+0x30] ;  /* 0x0000300001287983 */ /* 0x000f280000100a00 */
[----:B------:R-:W4:Y:S01]  /*0380*/  LDL.64 R42, [R1+0x38] ;  /* 0x00003800012a7983 */ /* 0x000f220000100a00 */
[----:B0-----:R-:W-:Y:S01]  /*0390*/  @P0 IMAD.WIDE.U32 R4, R2, 0x20, R4 ;  /* 0x0000002002040825 */ /* 0x001fe200078e0004 */
[C---:B------:R-:W-:Y:S01]  /*03a0*/  ISETP.GE.U32.AND P1, PT, R11.reuse, 0x40, PT ;  /* 0x000000400b00780c */ /* 0x040fe20003f26070 */
[----:B------:R-:W0:Y:S01]  /*03b0*/  @P0 LDC.64 R6, c[0x0][0x438] ;  /* 0x00010e00ff060b82 */ /* 0x000e220000000a00 */
[----:B------:R-:W4:Y:S04]  /*03c0*/  LDL.64 R36, [R1+0x10] ;  /* 0x0000100001247983 */ /* 0x000f280000100a00 */
[----:B------:R-:W4:Y:S03]  /*03d0*/  LDL.64 R38, [R1+0x18] ;  /* 0x0000180001267983 */ /* 0x000f260000100a00 */
[----:B------:R-:W1:Y:S01]  /*03e0*/  @P0 LDC.64 R14, c[0x0][0x3e8] ;  /* 0x0000fa00ff0e0b82 */ /* 0x000e620000000a00 */
[----:B------:R-:W-:-:S07]  /*03f0*/  ISETP.GE.U32.AND P2, PT, R11, 0x60, PT ;  /* 0x000000600b00780c */ /* 0x000fce0003f46070 */
[----:B------:R-:W1:Y:S01]  /*0400*/  @P1 LDC.64 R16, c[0x0][0x3d0] ;  /* 0x0000f400ff101b82 */ /* 0x000e620000000a00 */
[----:B------:R-:W-:-:S07]  /*0410*/  ISETP.GE.U32.AND P3, PT, R11, 0x80, PT ;  /* 0x000000800b00780c */ /* 0x000fce0003f66070 */
[----:B------:R-:W4:Y:S08]  /*0420*/  @P1 LDC.64 R18, c[0x0][0x438] ;  /* 0x00010e00ff121b82 */ /* 0x000f300000000a00 */
[----:B------:R-:W4:Y:S01]  /*0430*/  @P1 LDC.64 R20, c[0x0][0x3e8] ;  /* 0x0000fa00ff141b82 */ /* 0x000f220000000a00 */
[----:B--2---:R-:W2:Y:S07]  /*0440*/  @P0 LDG.E.128 R32, desc[UR6][R4.64] ;  /* 0x0000000604200981 */ /* 0x004eae000c1e1d00 */
[----:B------:R-:W4:Y:S01]  /*0450*/  @P2 LDC.64 R22, c[0x0][0x3d0] ;  /* 0x0000f400ff162b82 */ /* 0x000f220000000a00 */
[----:B---3--:R3:W4:Y:S01]  /*0460*/  @P0 LDG.E.128 R24, desc[UR6][R4.64+0x10] ;  /* 0x0000100604180981 */ /* 0x008722000c1e1d00 */
[----:B0-----:R-:W-:-:S04]  /*0470*/  @P0 IMAD.WIDE.U32 R6, R2, 0x20, R6 ;  /* 0x0000002002060825 */ /* 0x001fc800078e0006 */
[C---:B-1----:R-:W-:Y:S01]  /*0480*/  @P0 IMAD.WIDE.U32 R14, R2.reuse, 0x20, R14 ;  /* 0x00000020020e0825 */ /* 0x042fe200078e000e */
[----:B------:R-:W-:Y:S01]  /*0490*/  @P0 LOP3.LUT R2, R2, 0x20, RZ, 0xfc, !PT ;  /* 0x0000002002020812 */ /* 0x000fe200078efcff */
[----:B------:R-:W5:Y:S01]  /*04a0*/  @P0 LD.E.128 R172, desc[UR6][R6.64] ;  /* 0x0000000606ac0980 */ /* 0x000f62000c101d00 */
[----:B---3--:R-:W0:Y:S03]  /*04b0*/  @P3 LDC.64 R4, c[0x0][0x3d0] ;  /* 0x0000f400ff043b82 */ /* 0x008e260000000a00 */
[C---:B------:R-:W-:Y:S01]  /*04c0*/  @P1 IMAD.WIDE.U32 R16, R2.reuse, 0x20, R16 ;  /* 0x0000002002101825 */ /* 0x040fe200078e0010 */
[----:B------:R1:W5:Y:S04]  /*04d0*/  @P0 LD.E.128 R176, desc[UR6][R6.64+0x10] ;  /* 0x0000100606b00980 */ /* 0x000368000c101d00 */
[----:B--2---:R2:W-:Y:S01]  /*04e0*/  @P0 STL.64 [R1+0x70], R32 ;  /* 0x0000702001000387 */ /* 0x0045e20000100a00 */
[C---:B----4-:R-:W-:Y:S01]  /*04f0*/  @P1 IMAD.WIDE.U32 R18, R2.reuse, 0x20, R18 ;  /* 0x0000002002121825 */ /* 0x050fe200078e0012 */
[----:B-1----:R-:W1:Y:S02]  /*0500*/  @P3 LDC.64 R6, c[0x0][0x438] ;  /* 0x00010e00ff063b82 */ /* 0x002e640000000a00 */
[----:B------:R3:W-:Y:S01]  /*0510*/  @P0 STL.64 [R1+0x78], R34 ;  /* 0x0000782201000387 */ /* 0x0007e20000100a00 */
[----:B------:R-:W-:-:S03]  /*0520*/  @P1 IMAD.WIDE.U32 R20, R2, 0x20, R20 ;  /* 0x0000002002141825 */ /* 0x000fc600078e0014 */
[----:B------:R-:W4:Y:S04]  /*0530*/  @P1 LDG.E.128 R44, desc[UR6][R16.64+0x10] ;  /* 0x00001006102c1981 */ /* 0x000f28000c1e1d00 */
[----:B--2---:R-:W2:Y:S04]  /*0540*/  LDL.64 R32, [R1] ;  /* 0x0000000001207983 */ /* 0x004ea80000100a00 */
[----:B---3--:R-:W2:Y:S04]  /*0550*/  LDL.64 R34, [R1+0x8] ;  /* 0x0000080001227983 */ /* 0x008ea80000100a00 */
[----:B------:R3:W-:Y:S04]  /*0560*/  @P0 STL.64 [R1+0x60], R24 ;  /* 0x0000601801000387 */ /* 0x0007e80000100a00 */
[----:B------:R0:W-:Y:S01]  /*0570*/  @P0 STL.64 [R1+0x68], R26 ;  /* 0x0000681a01000387 */ /* 0x0001e20000100a00 */
[----:B------:R-:W-:-:S03]  /*0580*/  @P1 VIADD R2, R2, 0x20 ;  /* 0x0000002002021836 */ /* 0x000fc60000000000 */
[----:B------:R-:W4:Y:S01]  /*0590*/  @P1 LDG.E.128 R48, desc[UR6][R16.64] ;  /* 0x0000000610301981 */ /* 0x000f22000c1e1d00 */
[----:B---3--:R-:W3:Y:S03]  /*05a0*/  @P2 LDC.64 R24, c[0x0][0x438] ;  /* 0x00010e00ff182b82 */ /* 0x008ee60000000a00 */
[----:B------:R-:W5:Y:S04]  /*05b0*/  @P0 LDG.E.128 R124, desc[UR6][R14.64] ;  /* 0x000000060e7c0981 */ /* 0x000f68000c1e1d00 */
[----:B------:R1:W5:Y:S01]  /*05c0*/  @P0 LDG.E.128 R120, desc[UR6][R14.64+0x10] ;  /* 0x000010060e780981 */ /* 0x000362000c1e1d00 */
[----:B0-----:R-:W0:Y:S01]  /*05d0*/  @P2 LDC.64 R26, c[0x0][0x3e8] ;  /* 0x0000fa00ff1a2b82 */ /* 0x001e220000000a00 */
[----:B------:R-:W-:-:S02]  /*05e0*/  @P2 IMAD.WIDE.U32 R22, R2, 0x20, R22 ;  /* 0x0000002002162825 */ /* 0x000fc400078e0016 */
[----:B------:R-:W5:Y:S04]  /*05f0*/  @P1 LD.E.128 R180, desc[UR6][R18.64] ;  /* 0x0000000612b41980 */ /* 0x000f68000c101d00 */
[----:B------:R-:W4:Y:S04]  /*0600*/  @P2 LDG.E.128 R28, desc[UR6][R22.64+0x10] ;  /* 0x00001006161c2981 */ /* 0x000f28000c1e1d00 */
[----:B------:R0:W5:Y:S04]  /*0610*/  @P1 LD.E.128 R184, desc[UR6][R18.64+0x10] ;  /* 0x0000100612b81980 */ /* 0x000168000c101d00 */
[----:B------:R-:W5:Y:S01]  /*0620*/  @P1 LDG.E.128 R116, desc[UR6][R20.64] ;  /* 0x0000000614741981 */ /* 0x000f62000c1e1d00 */
[----:B---3--:R-:W-:Y:S01]  /*0630*/  @P2 IMAD.WIDE.U32 R24, R2, 0x20, R24 ;  /* 0x0000002002182825 */ /* 0x008fe200078e0018 */
[----:B------:R-:W-:-:S02]  /*0640*/  ISETP.GE.U32.AND P0, PT, R11, 0xa0, PT ;  /* 0x000000a00b00780c */ /* 0x000fc40003f06070 */
[----:B------:R-:W5:Y:S01]  /*0650*/  @P1 LDG.E.128 R112, desc[UR6][R20.64+0x10] ;  /* 0x0000100614701981 */ /* 0x000f62000c1e1d00 */
[----:B-1----:R-:W1:Y:S01]  /*0660*/  @P3 LDC.64 R14, c[0x0][0x3e8] ;  /* 0x0000fa00ff0e3b82 */ /* 0x002e620000000a00 */
[----:B------:R-:W-:Y:S02]  /*0670*/  ISETP.GE.U32.AND P4, PT, R11, 0xe0, PT ;  /* 0x000000e00b00780c */ /* 0x000fe40003f86070 */
[----:B------:R-:W3:Y:S01]  /*0680*/  @P2 LDG.E.128 R40, desc[UR6][R22.64] ;  /* 0x0000000616282981 */ /* 0x000ee2000c1e1d00 */
[----:B0-----:R-:W-:-:S03]  /*0690*/  @P2 IMAD.WIDE.U32 R26, R2, 0x20, R26 ;  /* 0x00000020021a2825 */ /* 0x001fc600078e001a */
[----:B------:R-:W5:Y:S01]  /*06a0*/  @P2 LD.E.128 R188, desc[UR6][R24.64] ;  /* 0x0000000618bc2980 */ /* 0x000f62000c101d00 */
[----:B------:R-:W-:Y:S02]  /*06b0*/  @P2 VIADD R2, R2, 0x20 ;  /* 0x0000002002022836 */ /* 0x000fe40000000000 */
[----:B------:R-:W0:Y:S01]  /*06c0*/  @P0 LDC.64 R16, c[0x0][0x3d0] ;  /* 0x0000f400ff100b82 */ /* 0x000e220000000a00 */
[----:B------:R1:W5:Y:S01]  /*06d0*/  @P2 LD.E.128 R192, desc[UR6][R24.64+0x10] ;  /* 0x0000100618c02980 */ /* 0x000362000c101d00 */
[----:B------:R-:W-:-:S03]  /*06e0*/  @P3 IMAD.WIDE.U32 R4, R2, 0x20, R4 ;  /* 0x0000002002043825 */ /* 0x000fc600078e0004 */
[----:B------:R-:W5:Y:S03]  /*06f0*/  @P2 LDG.E.128 R108, desc[UR6][R26.64] ;  /* 0x000000061a6c2981 */ /* 0x000f66000c1e1d00 */
[----:B------:R-:W0:Y:S01]  /*0700*/  @P0 LDC.64 R18, c[0x0][0x3e8] ;  /* 0x0000fa00ff120b82 */ /* 0x000e220000000a00 */
[----:B------:R1:W5:Y:S04]  /*0710*/  @P2 LDG.E.128 R104, desc[UR6][R26.64+0x10] ;  /* 0x000010061a682981 */ /* 0x000368000c1e1d00 */
[----:B------:R-:W3:Y:S03]  /*0720*/  @P3 LDG.E.128 R36, desc[UR6][R4.64] ;  /* 0x0000000604243981 */ /* 0x000ee6000c1e1d00 */
[----:B-1----:R-:W1:Y:S08]  /*0730*/  @P4 LDC.64 R24, c[0x0][0x438] ;  /* 0x00010e00ff184b82 */ /* 0x002e700000000a00 */
[----:B------:R-:W1:Y:S01]  /*0740*/  @P4 LDC.64 R26, c[0x0][0x3e8] ;  /* 0x0000fa00ff1a4b82 */ /* 0x000e620000000a00 */
[----:B--2---:R-:W2:Y:S04]  /*0750*/  @P3 LDG.E.128 R32, desc[UR6][R4.64+0x10] ;  /* 0x0000100604203981 */ /* 0x004ea8000c1e1d00 */
[----:B----4-:R-:W-:Y:S04]  /*0760*/  @P1 STL.64 [R1+0x40], R44 ;  /* 0x0000402c01001387 */ /* 0x010fe80000100a00 */
[----:B------:R-:W-:Y:S04]  /*0770*/  @P1 STL.64 [R1+0x48], R46 ;  /* 0x0000482e01001387 */ /* 0x000fe80000100a00 */
[----:B------:R-:W-:Y:S04]  /*0780*/  @P1 STL.64 [R1+0x50], R48 ;  /* 0x0000503001001387 */ /* 0x000fe80000100a00 */
[----:B------:R-:W-:Y:S01]  /*0790*/  @P1 STL.64 [R1+0x58], R50 ;  /* 0x0000583201001387 */ /* 0x000fe20000100a00 */
[----:B------:R-:W-:-:S03]  /*07a0*/  ISETP.GE.U32.AND P1, PT, R11, 0xc0, PT ;  /* 0x000000c00b00780c */ /* 0x000fc60003f26070 */
[----:B------:R4:W-:Y:S10]  /*07b0*/  @P2 STL.64 [R1+0x20], R28 ;  /* 0x0000201c01002387 */ /* 0x0009f40000100a00 */
[----:B------:R-:W1:Y:S01]  /*07c0*/  @P1 LDC.64 R20, c[0x0][0x3d0] ;  /* 0x0000f400ff141b82 */ /* 0x000e620000000a00 */
[----:B------:R0:W-:Y:S07]  /*07d0*/  @P2 STL.64 [R1+0x28], R30 ;  /* 0x0000281e01002387 */ /* 0x0001ee0000100a00 */
[----:B------:R-:W3:Y:S08]  /*07e0*/  @P1 LDC.64 R22, c[0x0][0x438] ;  /* 0x00010e00ff161b82 */ /* 0x000ef00000000a00 */
[----:B----4-:R-:W4:Y:S08]  /*07f0*/  @P0 LDC.64 R28, c[0x0][0x438] ;  /* 0x00010e00ff1c0b82 */ /* 0x010f300000000a00 */
[----:B0-----:R-:W0:Y:S01]  /*0800*/  @P1 LDC.64 R30, c[0x0][0x3e8] ;  /* 0x0000fa00ff1e1b82 */ /* 0x001e220000000a00 */
[----:B------:R-:W-:-:S04]  /*0810*/  @P3 IMAD.WIDE.U32 R6, R2, 0x20, R6 ;  /* 0x0000002002063825 */ /* 0x000fc800078e0006 */
[C---:B------:R-:W-:Y:S01]  /*0820*/  @P3 IMAD.WIDE.U32 R14, R2.reuse, 0x20, R14 ;  /* 0x00000020020e3825 */ /* 0x040fe200078e000e */
[----:B------:R-:W-:Y:S01]  /*0830*/  @P3 IADD3 R2, PT, PT, R2, 0x20, RZ ;  /* 0x0000002002023810 */ /* 0x000fe20007ffe0ff */
[----:B------:R0:W5:Y:S04]  /*0840*/  @P3 LD.E.128 R196, desc[UR6][R6.64] ;  /* 0x0000000606c43980 */ /* 0x000168000c101d00 */
[C---:B------:R-:W-:Y:S01]  /*0850*/  @P0 IMAD.WIDE.U32 R16, R2.reuse, 0x20, R16 ;  /* 0x0000002002100825 */ /* 0x040fe200078e0010 */
[----:B------:R0:W5:Y:S03]  /*0860*/  @P3 LD.E.128 R200, desc[UR6][R6.64+0x10] ;  /* 0x0000100606c83980 */ /* 0x000166000c101d00 */
[C---:B------:R-:W-:Y:S01]  /*0870*/  @P0 IMAD.WIDE.U32 R18, R2.reuse, 0x20, R18 ;  /* 0x0000002002120825 */ /* 0x040fe200078e0012 */
[----:B------:R0:W5:Y:S03]  /*0880*/  @P3 LDG.E.128 R100, desc[UR6][R14.64] ;  /* 0x000000060e643981 */ /* 0x000166000c1e1d00 */
[C---:B----4-:R-:W-:Y:S01]  /*0890*/  @P0 IMAD.WIDE.U32 R28, R2.reuse, 0x20, R28 ;  /* 0x00000020021c0825 */ /* 0x050fe200078e001c */
[----:B------:R4:W5:Y:S03]  /*08a0*/  @P3 LDG.E.128 R96, desc[UR6][R14.64+0x10] ;  /* 0x000010060e603981 */ /* 0x000966000c1e1d00 */
[----:B------:R-:W-:Y:S01]  /*08b0*/  @P0 VIADD R2, R2, 0x20 ;  /* 0x0000002002020836 */ /* 0x000fe20000000000 */
[----:B------:R4:W5:Y:S03]  /*08c0*/  @P0 LDG.E.128 R248, desc[UR6][R16.64] ;  /* 0x0000000610f80981 */ /* 0x000966000c1e1d00 */
[C---:B-1----:R-:W-:Y:S01]  /*08d0*/  @P1 IMAD.WIDE.U32 R20, R2.reuse, 0x20, R20 ;  /* 0x0000002002141825 */ /* 0x042fe200078e0014 */
[----:B------:R4:W5:Y:S03]  /*08e0*/  @P0 LDG.E.128 R244, desc[UR6][R16.64+0x10] ;  /* 0x0000100610f40981 */ /* 0x000966000c1e1d00 */
[C---:B---3--:R-:W-:Y:S01]  /*08f0*/  @P1 IMAD.WIDE.U32 R22, R2.reuse, 0x20, R22 ;  /* 0x0000002002161825 */ /* 0x048fe200078e0016 */
[----:B------:R4:W5:Y:S03]  /*0900*/  @P1 LDG.E.128 R240, desc[UR6][R20.64] ;  /* 0x0000000614f01981 */ /* 0x000966000c1e1d00 */
[C---:B0-----:R-:W-:Y:S01]  /*0910*/  @P1 IMAD.WIDE.U32 R30, R2.reuse, 0x20, R30 ;  /* 0x00000020021e1825 */ /* 0x041fe200078e001e */
[----:B------:R4:W5:Y:S03]  /*0920*/  @P1 LDG.E.128 R236, desc[UR6][R20.64+0x10] ;  /* 0x0000100614ec1981 */ /* 0x000966000c1e1d00 */
[----:B------:R-:W-:Y:S01]  /*0930*/  @P1 VIADD R2, R2, 0x20 ;  /* 0x0000002002021836 */ /* 0x000fe20000000000 */
[----:B------:R4:W5:Y:S03]  /*0940*/  @P1 LD.E.128 R212, desc[UR6][R22.64] ;  /* 0x0000000616d41980 */ /* 0x000966000c101d00 */
[C---:B------:R-:W-:Y:S01]  /*0950*/  @P4 IMAD.WIDE.U32 R24, R2.reuse, 0x20, R24 ;  /* 0x0000002002184825 */ /* 0x040fe200078e0018 */
[----:B------:R4:W5:Y:S03]  /*0960*/  @P1 LD.E.128 R216, desc[UR6][R22.64+0x10] ;  /* 0x0000100616d81980 */ /* 0x000966000c101d00 */
[C---:B------:R-:W-:Y:S01]  /*0970*/  @P4 IMAD.WIDE.U32 R26, R2.reuse, 0x20, R26 ;  /* 0x00000020021a4825 */ /* 0x040fe200078e001a */
        /* <DEDUP_REMOVED lines=10> */
[----:B--2---:R0:W-:Y:S02]  /*0a20*/  @P3 STL.64 [R1], R32 ;  /* 0x0000002001003387 */ /* 0x0041e40000100a00 */
[----:B0-----:R-:W0:Y:S02]  /*0a30*/  @P4 LDC.64 R32, c[0x0][0x3d0] ;  /* 0x0000f400ff204b82 */ /* 0x001e240000000a00 */
[----:B0-----:R-:W-:-:S05]  /*0a40*/  @P4 IMAD.WIDE.U32 R32, R2, 0x20, R32 ;  /* 0x0000002002204825 */ /* 0x001fca00078e0020 */
[----:B------:R4:W5:Y:S04]  /*0a50*/  @P4 LDG.E.128 R232, desc[UR6][R32.64] ;  /* 0x0000000620e84981 */ /* 0x000968000c1e1d00 */
[----:B------:R4:W5:Y:S04]  /*0a60*/  @P4 LDG.E.128 R228, desc[UR6][R32.64+0x10] ;  /* 0x0000100620e44981 */ /* 0x000968000c1e1d00 */
[----:B------:R4:W-:Y:S04]  /*0a70*/  @P3 STL.64 [R1+0x8], R34 ;  /* 0x0000082201003387 */ /* 0x0009e80000100a00 */
[----:B------:R4:W-:Y:S04]  /*0a80*/  @P2 STL.64 [R1+0x30], R40 ;  /* 0x0000302801002387 */ /* 0x0009e80000100a00 */
[----:B------:R4:W-:Y:S04]  /*0a90*/  @P2 STL.64 [R1+0x38], R42 ;  /* 0x0000382a01002387 */ /* 0x0009e80000100a00 */
[----:B------:R4:W-:Y:S04]  /*0aa0*/  @P3 STL.64 [R1+0x10], R36 ;  /* 0x0000102401003387 */ /* 0x0009e80000100a00 */
[----:B------:R4:W-:Y:S01]  /*0ab0*/  @P3 STL.64 [R1+0x18], R38 ;  /* 0x0000182601003387 */ /* 0x0009e20000100a00 */
        /* <DEDUP_REMOVED lines=16> */
.L_x_18020:
        /* <DEDUP_REMOVED lines=38> */
[----:B------:R-:W-:-:S09]  /*0e20*/  ISETP.GE.U32.AND P2, PT, R11, 0x80, PT ;  /* 0x000000800b00780c */ /* 0x000fd20003f46070 */
[----:B------:R-:W1:Y:S08]  /*0e30*/  @P4 LDC.64 R14, c[0x0][0x3d0] ;  /* 0x0000f400ff0e4b82 */ /* 0x000e700000000a00 */
[----:B------:R-:W1:Y:S01]  /*0e40*/  @P4 LDC.64 R16, c[0x0][0x3e8] ;  /* 0x0000fa00ff104b82 */ /* 0x000e620000000a00 */
[----:B------:R-:W-:-:S07]  /*0e50*/  ISETP.GE.U32.AND P1, PT, R11, 0xa0, PT ;  /* 0x000000a00b00780c */ /* 0x000fce0003f26070 */
[----:B------:R-:W1:Y:S08]  /*0e60*/  @P3 LDC.64 R18, c[0x0][0x3d0] ;  /* 0x0000f400ff123b82 */ /* 0x000e700000000a00 */
[----:B------:R-:W1:Y:S01]  /*0e70*/  @P3 LDC.64 R20, c[0x0][0x3e8] ;  /* 0x0000fa00ff143b82 */ /* 0x000e620000000a00 */
[----:B--2---:R-:W2:Y:S07]  /*0e80*/  @P5 LDG.E.128 R128, desc[UR6][R4.64+0x10] ;  /* 0x0000100604805981 */ /* 0x004eae000c1e1d00 */
[----:B------:R-:W1:Y:S01]  /*0e90*/  @P2 LDC.64 R22, c[0x0][0x3d0] ;  /* 0x0000f400ff162b82 */ /* 0x000e620000000a00 */
[----:B---3--:R3:W2:Y:S01]  /*0ea0*/  @P5 LDG.E.128 R132, desc[UR6][R4.64] ;  /* 0x0000000604845981 */ /* 0x0086a2000c1e1d00 */
[----:B------:R-:W-:Y:S01]  /*0eb0*/  ISETP.GE.U32.AND P0, PT, R11, 0xc0, PT ;  /* 0x000000c00b00780c */ /* 0x000fe20003f06070 */
[----:B0-----:R-:W-:-:S05]  /*0ec0*/  @P5 IMAD.WIDE.U32 R6, R2, 0x20, R6 ;  /* 0x0000002002065825 */ /* 0x001fca00078e0006 */
[----:B------:R-:W0:Y:S01]  /*0ed0*/  @P2 LDC.64 R24, c[0x0][0x3e8] ;  /* 0x0000fa00ff182b82 */ /* 0x000e220000000a00 */
[----:B------:R-:W-:Y:S01]  /*0ee0*/  @P5 LOP3.LUT R2, R2, 0x20, RZ, 0xfc, !PT ;  /* 0x0000002002025812 */ /* 0x000fe200078efcff */
[----:B------:R-:W5:Y:S01]  /*0ef0*/  @P5 LDG.E.128 R124, desc[UR6][R6.64] ;  /* 0x00000006067c5981 */ /* 0x000f62000c1e1d00 */
[----:B----4-:R-:W-:-:S03]  /*0f00*/  IMAD.MOV.U32 R140, RZ, RZ, R27 ;  /* 0x000000ffff8c7224 */ /* 0x010fc600078e001b */
[----:B------:R4:W5:Y:S01]  /*0f10*/  @P5 LDG.E.128 R120, desc[UR6][R6.64+0x10] ;  /* 0x0000100606785981 */ /* 0x000962000c1e1d00 */
[----:B------:R-:W-:Y:S02]  /*0f20*/  IMAD.MOV.U32 R138, RZ, RZ, R29 ;  /* 0x000000ffff8a7224 */ /* 0x000fe400078e001d */
[----:B------:R-:W-:Y:S01]  /*0f30*/  IMAD.MOV.U32 R141, RZ, RZ, R26 ;  /* 0x000000ffff8d7224 */ /* 0x000fe200078e001a */
[----:B------:R-:W-:Y:S01]  /*0f40*/  ISETP.GE.U32.AND P6, PT, R11, 0x100, PT ;  /* 0x000001000b00780c */ /* 0x000fe20003fc6070 */
[----:B------:R-:W0:Y:S01]  /*0f50*/  @P1 LDC.64 R26, c[0x0][0x3d0] ;  /* 0x0000f400ff1a1b82 */ /* 0x000e220000000a00 */
[----:B------:R-:W-:Y:S01]  /*0f60*/  MOV R139, R28 ;  /* 0x0000001c008b7202 */ /* 0x000fe20000000f00 */
[----:B-1----:R-:W-:-:S06]  /*0f70*/  @P4 IMAD.WIDE.U32 R14, R2, 0x20, R14 ;  /* 0x00000020020e4825 */ /* 0x002fcc00078e000e */
[----:B------:R-:W1:Y:S01]  /*0f80*/  @P1 LDC.64 R28, c[0x0][0x3e8] ;  /* 0x0000fa00ff1c1b82 */ /* 0x000e620000000a00 */
[C---:B------:R-:W-:Y:S01]  /*0f90*/  @P4 IMAD.WIDE.U32 R16, R2.reuse, 0x20, R16 ;  /* 0x0000002002104825 */ /* 0x040fe200078e0010 */
[----:B------:R-:W-:Y:S02]  /*0fa0*/  MOV R136, R31 ;  /* 0x0000001f00887202 */ /* 0x000fe40000000f00 */
[----:B------:R-:W-:Y:S01]  /*0fb0*/  MOV R142, R13 ;  /* 0x0000000d008e7202 */ /* 0x000fe20000000f00 */
[----:B------:R-:W-:Y:S01]  /*0fc0*/  IMAD.MOV.U32 R137, RZ, RZ, R30 ;  /* 0x000000ffff897224 */ /* 0x000fe200078e001e */
[----:B------:R0:W5:Y:S01]  /*0fd0*/  @P4 LDG.E.128 R116, desc[UR6][R16.64] ;  /* 0x0000000610744981 */ /* 0x000162000c1e1d00 */
[----:B------:R-:W-:Y:S01]  /*0fe0*/  @P4 VIADD R2, R2, 0x20 ;  /* 0x0000002002024836 */ /* 0x000fe20000000000 */
[----:B---3--:R-:W4:Y:S01]  /*0ff0*/  @P0 LDC.64 R4, c[0x0][0x3d0] ;  /* 0x0000f400ff040b82 */ /* 0x008f220000000a00 */
[----:B------:R-:W-:Y:S01]  /*1000*/  IMAD.MOV.U32 R143, RZ, RZ, R3 ;  /* 0x000000ffff8f7224 */ /* 0x000fe200078e0003 */
[----:B------:R3:W5:Y:S01]  /*1010*/  @P4 LDG.E.128 R112, desc[UR6][R16.64+0x10] ;  /* 0x0000100610704981 */ /* 0x000762000c1e1d00 */
[----:B------:R-:W-:-:S03]  /*1020*/  @P3 IMAD.WIDE.U32 R18, R2, 0x20, R18 ;  /* 0x0000002002123825 */ /* 0x000fc600078e0012 */
[----:B------:R-:W3:Y:S02]  /*1030*/  @P4 LDG.E.128 R136, desc[UR6][R14.64+0x10] ;  /* 0x000010060e884981 */ /* 0x000ee4000c1e1d00 */
[----:B------:R-:W4:Y:S01]  /*1040*/  @P0 LDC.64 R30, c[0x0][0x3e8] ;  /* 0x0000fa00ff1e0b82 */ /* 0x000f220000000a00 */
[C---:B------:R-:W-:Y:S01]  /*1050*/  @P3 IMAD.WIDE.U32 R20, R2.reuse, 0x20, R20 ;  /* 0x0000002002143825 */ /* 0x040fe200078e0014 */
[----:B------:R-:W-:Y:S01]  /*1060*/  @P3 IADD3 R2, PT, PT, R2, 0x20, RZ ;  /* 0x0000002002023810 */ /* 0x000fe20007ffe0ff */
[----:B------:R-:W3:Y:S04]  /*1070*/  @P4 LDG.E.128 R140, desc[UR6][R14.64] ;  /* 0x000000060e8c4981 */ /* 0x000ee8000c1e1d00 */
[C---:B------:R-:W-:Y:S01]  /*1080*/  @P2 IMAD.WIDE.U32 R22, R2.reuse, 0x20, R22 ;  /* 0x0000002002162825 */ /* 0x040fe200078e0016 */
[----:B------:R1:W5:Y:S03]  /*1090*/  @P3 LDG.E.128 R108, desc[UR6][R20.64] ;  /* 0x00000006146c3981 */ /* 0x000366000c1e1d00 */
[C---:B0-----:R-:W-:Y:S01]  /*10a0*/  @P2 IMAD.WIDE.U32 R24, R2.reuse, 0x20, R24 ;  /* 0x0000002002182825 */ /* 0x041fe200078e0018 */
[----:B------:R0:W5:Y:S03]  /*10b0*/  @P3 LDG.E.128 R104, desc[UR6][R20.64+0x10] ;  /* 0x0000100614683981 */ /* 0x000166000c1e1d00 */
[----:B------:R-:W-:Y:S01]  /*10c0*/  @P2 VIADD R2, R2, 0x20 ;  /* 0x0000002002022836 */ /* 0x000fe20000000000 */
[----:B------:R0:W5:Y:S03]  /*10d0*/  @P2 LDG.E.128 R100, desc[UR6][R24.64] ;  /* 0x0000000618642981 */ /* 0x000166000c1e1d00 */
[C---:B------:R-:W-:Y:S01]  /*10e0*/  @P1 IMAD.WIDE.U32 R26, R2.reuse, 0x20, R26 ;  /* 0x00000020021a1825 */ /* 0x040fe200078e001a */
[----:B------:R0:W5:Y:S03]  /*10f0*/  @P2 LDG.E.128 R96, desc[UR6][R24.64+0x10] ;  /* 0x0000100618602981 */ /* 0x000166000c1e1d00 */
[C---:B-1----:R-:W-:Y:S01]  /*1100*/  @P1 IMAD.WIDE.U32 R28, R2.reuse, 0x20, R28 ;  /* 0x00000020021c1825 */ /* 0x042fe200078e001c */
[----:B------:R0:W5:Y:S03]  /*1110*/  @P1 LDG.E.128 R248, desc[UR6][R26.64] ;  /* 0x000000061af81981 */ /* 0x000166000c1e1d00 */
[----:B------:R-:W-:Y:S01]  /*1120*/  @P1 VIADD R2, R2, 0x20 ;  /* 0x0000002002021836 */ /* 0x000fe20000000000 */
[----:B------:R0:W5:Y:S04]  /*1130*/  @P1 LDG.E.128 R244, desc[UR6][R26.64+0x10] ;  /* 0x000010061af41981 */ /* 0x000168000c1e1d00 */
[----:B------:R-:W3:Y:S01]  /*1140*/  @P2 LDG.E.128 R44, desc[UR6][R22.64] ;  /* 0x00000006162c2981 */ /* 0x000ee2000c1e1d00 */
[----:B----4-:R-:W-:-:S03]  /*1150*/  @P0 IMAD.WIDE.U32 R6, R2, 0x20, R4 ;  /* 0x0000002002060825 */ /* 0x010fc600078e0004 */
[----:B------:R0:W5:Y:S01]  /*1160*/  @P1 LDG.E.128 R92, desc[UR6][R28.64] ;  /* 0x000000061c5c1981 */ /* 0x000162000c1e1d00 */
[C---:B------:R-:W-:Y:S01]  /*1170*/  @P0 IMAD.WIDE.U32 R30, R2.reuse, 0x20, R30 ;  /* 0x00000020021e0825 */ /* 0x040fe200078e001e */
[----:B------:R-:W-:Y:S02]  /*1180*/  @P0 IADD3 R2, PT, PT, R2, 0x20, RZ ;  /* 0x0000002002020810 */ /* 0x000fe40007ffe0ff */
[----:B------:R0:W5:Y:S04]  /*1190*/  @P1 LDG.E.128 R88, desc[UR6][R28.64+0x10] ;  /* 0x000010061c581981 */ /* 0x000168000c1e1d00 */
[----:B------:R0:W5:Y:S04]  /*11a0*/  @P0 LDG.E.128 R240, desc[UR6][R6.64] ;  /* 0x0000000606f00981 */ /* 0x000168000c1e1d00 */
[----:B------:R-:W4:Y:S04]  /*11b0*/  @P2 LDG.E.128 R40, desc[UR6][R22.64+0x10] ;  /* 0x0000100616282981 */ /* 0x000f28000c1e1d00 */
[----:B------:R0:W5:Y:S04]  /*11c0*/  @P0 LDG.E.128 R236, desc[UR6][R6.64+0x10] ;  /* 0x0000100606ec0981 */ /* 0x000168000c1e1d00 */
[----:B------:R0:W5:Y:S04]  /*11d0*/  @P0 LDG.E.128 R84, desc[UR6][R30.64] ;  /* 0x000000061e540981 */ /* 0x000168000c1e1d00 */
[----:B------:R0:W5:Y:S04]  /*11e0*/  @P0 LDG.E.128 R80, desc[UR6][R30.64+0x10] ;  /* 0x000010061e500981 */ /* 0x000168000c1e1d00 */
[----:B--2---:R1:W-:Y:S04]  /*11f0*/  @P5 STL.64 [R1+0x60], R128 ;  /* 0x0000608001005387 */ /* 0x0043e80000100a00 */
[----:B------:R2:W-:Y:S04]  /*1200*/  @P5 STL.64 [R1+0x68], R130 ;  /* 0x0000688201005387 */ /* 0x0005e80000100a00 */
[----:B------:R0:W-:Y:S04]  /*1210*/  @P5 STL.64 [R1+0x70], R132 ;  /* 0x0000708401005387 */ /* 0x0001e80000100a00 */
[----:B------:R0:W-:Y:S01]  /*1220*/  @P5 STL.64 [R1+0x78], R134 ;  /* 0x0000788601005387 */ /* 0x0001e20000100a00 */
[----:B------:R-:W-:Y:S01]  /*1230*/  ISETP.GE.U32.AND P5, PT, R11, 0xe0, PT ;  /* 0x000000e00b00780c */ /* 0x000fe20003fa6070 */
[----:B-1----:R-:W-:Y:S01]  /*1240*/  IMAD.MOV.U32 R128, RZ, RZ, R39 ;  /* 0x000000ffff807224 */ /* 0x002fe200078e0027 */
[----:B--2---:R-:W-:Y:S01]  /*1250*/  MOV R130, R37 ;  /* 0x0000002500827202 */ /* 0x004fe20000000f00 */
[----:B------:R-:W-:-:S02]  /*1260*/  IMAD.MOV.U32 R129, RZ, RZ, R38 ;  /* 0x000000ffff817224 */ /* 0x000fc400078e0026 */
[----:B------:R-:W-:Y:S01]  /*1270*/  IMAD.MOV.U32 R131, RZ, RZ, R36 ;  /* 0x000000ffff837224 */ /* 0x000fe200078e0024 */
[----:B------:R-:W1:Y:S01]  /*1280*/  @P6 LDC.64 R38, c[0x0][0x3e8] ;  /* 0x0000fa00ff266b82 */ /* 0x000e620000000a00 */
[----:B0-----:R-:W-:Y:S01]  /*1290*/  IMAD.MOV.U32 R132, RZ, RZ, R35 ;  /* 0x000000ffff847224 */ /* 0x001fe200078e0023 */
[----:B------:R-:W-:Y:S01]  /*12a0*/  MOV R133, R34 ;  /* 0x0000002200857202 */ /* 0x000fe20000000f00 */
[----:B------:R-:W-:Y:S02]  /*12b0*/  IMAD.MOV.U32 R134, RZ, RZ, R33 ;  /* 0x000000ffff867224 */ /* 0x000fe400078e0021 */
[----:B------:R-:W2:Y:S01]  /*12c0*/  @P3 LDG.E.128 R128, desc[UR6][R18.64+0x10] ;  /* 0x0000100612803981 */ /* 0x000ea2000c1e1d00 */
[----:B------:R-:W-:Y:S02]  /*12d0*/  IMAD.MOV.U32 R135, RZ, RZ, R32 ;  /* 0x000000ffff877224 */ /* 0x000fe400078e0020 */
[----:B------:R-:W0:Y:S04]  /*12e0*/  @P5 LDC.64 R34, c[0x0][0x3e8] ;  /* 0x0000fa00ff225b82 */ /* 0x000e280000000a00 */
[----:B------:R-:W4:Y:S04]  /*12f0*/  @P3 LDG.E.128 R132, desc[UR6][R18.64] ;  /* 0x0000000612843981 */ /* 0x000f28000c1e1d00 */
[----:B------:R-:W1:Y:S08]  /*1300*/  @P5 LDC.64 R32, c[0x0][0x3d0] ;  /* 0x0000f400ff205b82 */ /* 0x000e700000000a00 */
[----:B------:R-:W1:Y:S01]  /*1310*/  @P6 LDC.64 R36, c[0x0][0x3d0] ;  /* 0x0000f400ff246b82 */ /* 0x000e620000000a00 */
[----:B0-----:R-:W-:-:S05]  /*1320*/  @P5 IMAD.WIDE.U32 R34, R2, 0x20, R34 ;  /* 0x0000002002225825 */ /* 0x001fca00078e0022 */
[----:B------:R0:W5:Y:S01]  /*1330*/  @P5 LDG.E.128 R76, desc[UR6][R34.64] ;  /* 0x00000006224c5981 */ /* 0x000162000c1e1d00 */
[----:B-1----:R-:W-:-:S03]  /*1340*/  @P5 IMAD.WIDE.U32 R32, R2, 0x20, R32 ;  /* 0x0000002002205825 */ /* 0x002fc600078e0020 */
[----:B------:R0:W5:Y:S01]  /*1350*/  @P5 LDG.E.128 R72, desc[UR6][R34.64+0x10] ;  /* 0x0000100622485981 */ /* 0x000162000c1e1d00 */
[----:B------:R-:W-:-:S03]  /*1360*/  @P5 VIADD R2, R2, 0x20 ;  /* 0x0000002002025836 */ /* 0x000fc60000000000 */
[----:B------:R0:W5:Y:S01]  /*1370*/  @P5 LDG.E.128 R232, desc[UR6][R32.64] ;  /* 0x0000000620e85981 */ /* 0x000162000c1e1d00 */
[----:B------:R-:W-:-:S03]  /*1380*/  @P6 IMAD.WIDE.U32 R4, R2, 0x20, R36 ;  /* 0x0000002002046825 */ /* 0x000fc600078e0024 */
[----:B------:R0:W5:Y:S01]  /*1390*/  @P5 LDG.E.128 R228, desc[UR6][R32.64+0x10] ;  /* 0x0000100620e45981 */ /* 0x000162000c1e1d00 */
[----:B------:R-:W-:-:S03]  /*13a0*/  @P6 IMAD.WIDE.U32 R2, R2, 0x20, R38 ;  /* 0x0000002002026825 */ /* 0x000fc600078e0026 */
[----:B------:R0:W5:Y:S04]  /*13b0*/  @P6 LDG.E.128 R68, desc[UR6][R4.64] ;  /* 0x0000000604446981 */ /* 0x000168000c1e1d00 */
[----:B------:R0:W5:Y:S04]  /*13c0*/  @P6 LDG.E.128 R64, desc[UR6][R4.64+0x10] ;  /* 0x0000100604406981 */ /* 0x000168000c1e1d00 */
[----:B------:R0:W5:Y:S04]  /*13d0*/  @P6 LDG.E.128 R52, desc[UR6][R2.64] ;  /* 0x0000000602346981 */ /* 0x000168000c1e1d00 */
[----:B------:R0:W5:Y:S04]  /*13e0*/  @P6 LDG.E.128 R48, desc[UR6][R2.64+0x10] ;  /* 0x0000100602306981 */ /* 0x000168000c1e1d00 */
[----:B---3--:R0:W-:Y:S04]  /*13f0*/  @P4 STL.64 [R1+0x50], R140 ;  /* 0x0000508c01004387 */ /* 0x0081e80000100a00 */
        /* <DEDUP_REMOVED lines=35> */
[----:B----4-:R0:W-:Y:S04]  /*1630*/  @P3 STL.64 [R1+0x30], R132 ;  /* 0x0000308401003387 */ /* 0x0101e80000100a00 */
[----:B------:R0:W-:Y:S04]  /*1640*/  @P3 STL.64 [R1+0x38], R134 ;  /* 0x0000388601003387 */ /* 0x0001e80000100a00 */
[----:B--2---:R0:W-:Y:S04]  /*1650*/  @P3 STL.64 [R1+0x20], R128 ;  /* 0x0000208001003387 */ /* 0x0041e80000100a00 */
[----:B------:R0:W-:Y:S04]  /*1660*/  @P3 STL.64 [R1+0x28], R130 ;  /* 0x0000288201003387 */ /* 0x0001e80000100a00 */
[----:B------:R0:W-:Y:S04]  /*1670*/  @P2 STL.64 [R1+0x10], R44 ;  /* 0x0000102c01002387 */ /* 0x0001e80000100a00 */
[----:B------:R0:W-:Y:S04]  /*1680*/  @P2 STL.64 [R1+0x18], R46 ;  /* 0x0000182e01002387 */ /* 0x0001e80000100a00 */
[----:B------:R0:W-:Y:S04]  /*1690*/  @P2 STL.64 [R1], R40 ;  /* 0x0000002801002387 */ /* 0x0001e80000100a00 */
[----:B------:R0:W-:Y:S02]  /*16a0*/  @P2 STL.64 [R1+0x8], R42 ;  /* 0x0000082a01002387 */ /* 0x0001e40000100a00 */
.L_x_18021:
[----:B------:R-:W-:Y:S05]  /*16b0*/  BSYNC.RECONVERGENT B0 ;  /* 0x0000000000007941 */ /* 0x000fea0003800200 */
.L_x_18019:
[----:B------:R-:W1:Y:S02]  /*16c0*/  LDCU UR8, c[0x0][0x384] ;  /* 0x00007080ff0877ac */ /* 0x000e640008000800 */
[----:B-1----:R-:W-:-:S13]  /*16d0*/  ISETP.GE.AND P0, PT, R10, UR8, PT ;  /* 0x000000080a007c0c */ /* 0x002fda000bf06270 */
[----:B------:R-:W-:Y:S05]  /*16e0*/  @P0 EXIT ;  /* 0x000000000000094d */ /* 0x000fea0003800000 */
[----:B0--3--:R-:W-:Y:S01]  /*16f0*/  IMAD.HI.U32 R3, R12, -0x326172a9, RZ ;  /* 0xcd9e8d570c037827 */ /* 0x009fe200078e00ff */
[----:B------:R-:W-:Y:S02]  /*1700*/  UIADD3 UR8, UPT, UPT, UR4, -0x61c88647, URZ ;  /* 0x9e3779b904087890 */ /* 0x000fe4000fffe0ff */
[----:B------:R-:W-:Y:S01]  /*1710*/  UIADD3 UR9, UPT, UPT, UR5, -0x4498517b, URZ ;  /* 0xbb67ae8505097890 */ /* 0x000fe2000fffe0ff */
[C---:B------:R-:W-:Y:S01]  /*1720*/  IMAD.HI.U32 R2, R9.reuse, -0x2daee0ad, RZ ;  /* 0xd2511f5309027827 */ /* 0x040fe200078e00ff */
[----:B------:R-:W-:Y:S01]  /*1730*/  LOP3.LUT R3, R8, UR4, R3, 0x96, !PT ;  /* 0x0000000408037c12 */ /* 0x000fe2000f8e9603 */
[----:B------:R-:W-:Y:S02]  /*1740*/  UIADD3 UR11, UPT, UPT, UR5, 0x646e171e, URZ ;  /* 0x646e171e050b7890 */ /* 0x000fe4000fffe0ff */
[----:B------:R-:W-:Y:S01]  /*1750*/  IMAD R7, R9, -0x2daee0ad, RZ ;  /* 0xd2511f5309077824 */ /* 0x000fe200078e02ff */
[----:B------:R-:W-:Y:S01]  /*1760*/  LOP3.LUT R2, R2, UR5, RZ, 0x3c, !PT ;  /* 0x0000000502027c12 */ /* 0x000fe2000f8e3cff */
[----:B------:R-:W-:Y:S01]  /*1770*/  IMAD.HI.U32 R6, R3, -0x2daee0ad, RZ ;  /* 0xd2511f5303067827 */ /* 0x000fe200078e00ff */
[----:B------:R-:W0:Y:S03]  /*1780*/  LDCU.64 UR16, c[0x0][0x3e0] ;  /* 0x00007c00ff1077ac */ /* 0x000e260008000a00 */
[----:B------:R-:W-:Y:S01]  /*1790*/  IMAD R5, R12, -0x326172a9, RZ ;  /* 0xcd9e8d570c057824 */ /* 0x000fe200078e02ff */
[----:B------:R-:W-:Y:S01]  /*17a0*/  LOP3.LUT R6, R7, UR9, R6, 0x96, !PT ;  /* 0x0000000907067c12 */ /* 0x000fe2000f8e9606 */
[----:B------:R-:W-:Y:S01]  /*17b0*/  IMAD.HI.U32 R4, R2, -0x326172a9, RZ ;  /* 0xcd9e8d5702047827 */ /* 0x000fe200078e00ff */
[----:B------:R-:W-:-:S02]  /*17c0*/  UIADD3 UR9, UPT, UPT, UR4, 0x3c6ef372, URZ ;  /* 0x3c6ef37204097890 */ /* 0x000fc4000fffe0ff */
[----:B------:R-:W-:Y:S01]  /*17d0*/  UIADD3 UR13, UPT, UPT, UR5, -0x24c28bd8, URZ ;  /* 0xdb3d7428050d7890 */ /* 0x000fe2000fffe0ff */
[----:B------:R-:W-:Y:S01]  /*17e0*/  IMAD R14, R3, -0x2daee0ad, RZ ;  /* 0xd2511f53030e7824 */ /* 0x000fe200078e02ff */
[----:B------:R-:W-:Y:S01]  /*17f0*/  LOP3.LUT R4, R5, UR8, R4, 0x96, !PT ;  /* 0x0000000805047c12 */ /* 0x000fe2000f8e9604 */
[----:B------:R-:W-:Y:S01]  /*1800*/  UIADD3 UR8, UPT, UPT, UR5, 0x76cf5d0a, URZ ;  /* 0x76cf5d0a05087890 */ /* 0x000fe2000fffe0ff */
[----:B------:R-:W-:Y:S01]  /*1810*/  IMAD R5, R2, -0x326172a9, RZ ;  /* 0xcd9e8d5702057824 */ /* 0x000fe200078e02ff */
[----:B------:R-:W-:Y:S01]  /*1820*/  UIADD3 UR14, UPT, UPT, UR5, -0x695add53, URZ ;  /* 0x96a522ad050e7890 */ /* 0x000fe2000fffe0ff */
[----:B------:R-:W-:Y:S01]  /*1830*/  IMAD.HI.U32 R2, R6, -0x326172a9, RZ ;  /* 0xcd9e8d5706027827 */ /* 0x000fe200078e00ff */
[----:B------:R-:W-:-:S03]  /*1840*/  UIADD3 UR15, UPT, UPT, UR4, -0x700cb87f, URZ ;  /* 0x8ff34781040f7890 */ /* 0x000fc6000fffe0ff */
[----:B------:R-:W-:Y:S01]  /*1850*/  IMAD.HI.U32 R3, R4, -0x2daee0ad, RZ ;  /* 0xd2511f5304037827 */ /* 0x000fe200078e00ff */
[----:B------:R-:W-:Y:S01]  /*1860*/  LOP3.LUT R2, R5, UR9, R2, 0x96, !PT ;  /* 0x0000000905027c12 */ /* 0x000fe2000f8e9602 */
[----:B------:R-:W-:Y:S02]  /*1870*/  UIADD3 UR9, UPT, UPT, UR5, -0x126145ec, URZ ;  /* 0xed9eba1405097890 */ /* 0x000fe4000fffe0ff */
[----:B------:R-:W-:Y:S01]  /*1880*/  IMAD R5, R6, -0x326172a9, RZ ;  /* 0xcd9e8d5706057824 */ /* 0x000fe200078e02ff */
[----:B------:R-:W-:Y:S01]  /*1890*/  LOP3.LUT R3, R14, UR8, R3, 0x96, !PT ;  /* 0x000000080e037c12 */ /* 0x000fe2000f8e9603 */
[----:B------:R-:W-:Y:S01]  /*18a0*/  IMAD R14, R4, -0x2daee0ad, RZ ;  /* 0xd2511f53040e7824 */ /* 0x000fe200078e02ff */
[----:B------:R-:W-:Y:S01]  /*18b0*/  UIADD3 UR8, UPT, UPT, UR4, 0x78dde6e4, URZ ;  /* 0x78dde6e404087890 */ /* 0x000fe2000fffe0ff */
[----:B------:R-:W-:Y:S01]  /*18c0*/  IMAD.HI.U32 R7, R2, -0x2daee0ad, RZ ;  /* 0xd2511f5302077827 */ /* 0x000fe200078e00ff */
[----:B0-----:R-:W-:-:S03]  /*18d0*/  UISETP.NE.U32.AND UP0, UPT, UR16, URZ, UPT ;  /* 0x000000ff1000728c */ /* 0x001fc6000bf05070 */
[C---:B------:R-:W-:Y:S01]  /*18e0*/  IMAD.HI.U32 R4, R3.reuse, -0x326172a9, RZ ;  /* 0xcd9e8d5703047827 */ /* 0x040fe200078e00ff */
[----:B------:R-:W-:Y:S01]  /*18f0*/  LOP3.LUT R7, R14, UR12, R7, 0x96, !PT ;  /* 0x0000000c0e077c12 */ /* 0x000fe2000f8e9607 */
[----:B------:R-:W0:Y:S02]  /*1900*/  LDCU UR12, c[0x0][0x448] ;  /* 0x00008900ff0c77ac */ /* 0x000e240008000800 */
[----:B------:R-:W-:Y:S01]  /*1910*/  IMAD R6, R3, -0x326172a9, RZ ;  /* 0xcd9e8d5703067824 */ /* 0x000fe200078e02ff */
[----:B------:R-:W-:Y:S01]  /*1920*/  LOP3.LUT R4, R5, UR10, R4, 0x96, !PT ;  /* 0x0000000a05047c12 */ /* 0x000fe2000f8e9604 */
[----:B------:R-:W-:Y:S01]  /*1930*/  IMAD R5, R2, -0x2daee0ad, RZ ;  /* 0xd2511f5302057824 */ /* 0x000fe200078e02ff */
[----:B------:R-:W-:Y:S01]  /*1940*/  UIADD3 UR10, UPT, UPT, UR4, 0x1715609d, URZ ;  /* 0x1715609d040a7890 */ /* 0x000fe2000fffe0ff */
[----:B------:R-:W-:Y:S01]  /*1950*/  IMAD.HI.U32 R3, R7, -0x326172a9, RZ ;  /* 0xcd9e8d5707037827 */ /* 0x000fe200078e00ff */
[----:B------:R-:W-:-:S03]  /*1960*/  UISETP.NE.AND.EX UP0, UPT, UR17, URZ, UPT, UP0 ;  /* 0x000000ff1100728c */ /* 0x000fc6000bf05300 */
[----:B------:R-:W-:Y:S01]  /*1970*/  IMAD.HI.U32 R2, R4, -0x2daee0ad, RZ ;  /* 0xd2511f5304027827 */ /* 0x000fe200078e00ff */
[----:B------:R-:W-:Y:S01]  /*1980*/  LOP3.LUT R3, R6, UR8, R3, 0x96, !PT ;  /* 0x0000000806037c12 */ /* 0x000fe2000f8e9603 */
[----:B------:R-:W-:Y:S02]  /*1990*/  UIADD3 UR8, UPT, UPT, UR5, -0x56f99767, URZ ;  /* 0xa906689905087890 */ /* 0x000fe4000fffe0ff */
[----:B------:R-:W-:Y:S01]  /*19a0*/  IMAD R6, R4, -0x2daee0ad, RZ ;  /* 0xd2511f5304067824 */ /* 0x000fe200078e02ff */
[----:B------:R-:W-:Y:S01]  /*19b0*/  LOP3.LUT R2, R5, UR9, R2, 0x96, !PT ;  /* 0x0000000905027c12 */ /* 0x000fe2000f8e9602 */
[----:B------:R-:W-:Y:S01]  /*19c0*/  IMAD.HI.U32 R5, R3, -0x2daee0ad, RZ ;  /* 0xd2511f5303057827 */ /* 0x000fe200078e00ff */
[----:B------:R-:W-:-:S03]  /*19d0*/  UIADD3 UR9, UPT, UPT, UR4, -0x4ab325aa, URZ ;  /* 0xb54cda5604097890 */ /* 0x000fc6000fffe0ff */
[----:B------:R-:W-:Y:S01]  /*19e0*/  IMAD R7, R7, -0x326172a9, RZ ;  /* 0xcd9e8d5707077824 */ /* 0x000fe200078e02ff */
[----:B------:R-:W-:Y:S01]  /*19f0*/  LOP3.LUT R5, R6, UR8, R5, 0x96, !PT ;  /* 0x0000000806057c12 */ /* 0x000fe2000f8e9605 */
[----:B------:R-:W-:Y:S01]  /*1a00*/  IMAD.HI.U32 R4, R2, -0x326172a9, RZ ;  /* 0xcd9e8d5702047827 */ /* 0x000fe200078e00ff */
[----:B------:R-:W-:-:S03]  /*1a10*/  UIADD3 UR8, UPT, UPT, UR4, 0x5384540f, URZ ;  /* 0x5384540f04087890 */ /* 0x000fc6000fffe0ff */
[----:B------:R-:W-:Y:S01]  /*1a20*/  IMAD R6, R3, -0x2daee0ad, RZ ;  /* 0xd2511f5303067824 */ /* 0x000fe200078e02ff */
[----:B------:R-:W-:Y:S01]  /*1a30*/  LOP3.LUT R4, R7, UR10, R4, 0x96, !PT ;  /* 0x0000000a07047c12 */ /* 0x000fe2000f8e9604 */
[----:B------:R-:W-:Y:S01]  /*1a40*/  IMAD R7, R2, -0x326172a9, RZ ;  /* 0xcd9e8d5702077824 */ /* 0x000fe200078e02ff */
[----:B------:R-:W1:Y:S01]  /*1a50*/  LDCU UR10, c[0x0][0x388] ;  /* 0x00007100ff0a77ac */ /* 0x000e620008000800 */
[----:B------:R-:W-:-:S04]  /*1a60*/  IMAD.HI.U32 R2, R5, -0x326172a9, RZ ;  /* 0xcd9e8d5705027827 */ /* 0x000fc800078e00ff */
[----:B------:R-:W-:Y:S01]  /*1a70*/  IMAD.HI.U32 R3, R4, -0x2daee0ad, RZ ;  /* 0xd2511f5304037827 */ /* 0x000fe200078e00ff */
[----:B------:R-:W-:-:S03]  /*1a80*/  LOP3.LUT R2, R7, UR9, R2, 0x96, !PT ;  /* 0x0000000907027c12 */ /* 0x000fc6000f8e9602 */
[----:B------:R-:W-:Y:S01]  /*1a90*/  IMAD R7, R4, -0x2daee0ad, RZ ;  /* 0xd2511f5304077824 */ /* 0x000fe200078e02ff */
[----:B------:R-:W-:Y:S01]  /*1aa0*/  LOP3.LUT R3, R6, UR11, R3, 0x96, !PT ;  /* 0x0000000b06037c12 */ /* 0x000fe2000f8e9603 */
[----:B------:R-:W-:Y:S01]  /*1ab0*/  IMAD R5, R5, -0x326172a9, RZ ;  /* 0xcd9e8d5705057824 */ /* 0x000fe200078e02ff */
[----:B------:R-:W2:Y:S01]  /*1ac0*/  LDCU.U8 UR11, c[0x0][0x410] ;  /* 0x00008200ff0b77ac */ /* 0x000ea20008000000 */
[----:B------:R-:W-:-:S04]  /*1ad0*/  IMAD.HI.U32 R6, R2, -0x2daee0ad, RZ ;  /* 0xd2511f5302067827 */ /* 0x000fc800078e00ff */
[----:B------:R-:W-:Y:S01]  /*1ae0*/  IMAD.HI.U32 R4, R3, -0x326172a9, RZ ;  /* 0xcd9e8d5703047827 */ /* 0x000fe200078e00ff */
[----:B------:R-:W-:-:S03]  /*1af0*/  LOP3.LUT R6, R7, UR18, R6, 0x96, !PT ;  /* 0x0000001207067c12 */ /* 0x000fc6000f8e9606 */
[----:B------:R-:W-:Y:S01]  /*1b00*/  IMAD R14, R2, -0x2daee0ad, RZ ;  /* 0xd2511f53020e7824 */ /* 0x000fe200078e02ff */
[----:B------:R-:W-:Y:S01]  /*1b10*/  LOP3.LUT R4, R5, UR8, R4, 0x96, !PT ;  /* 0x0000000805047c12 */ /* 0x000fe2000f8e9604 */
[----:B------:R-:W-:Y:S01]  /*1b20*/  IMAD R3, R3, -0x326172a9, RZ ;  /* 0xcd9e8d5703037824 */ /* 0x000fe200078e02ff */
[----:B------:R-:W3:Y:S01]  /*1b30*/  LDCU.64 UR8, c[0x0][0x3a0] ;  /* 0x00007400ff0877ac */ /* 0x000ee20008000a00 */
[----:B------:R-:W-:-:S04]  /*1b40*/  IMAD.HI.U32 R2, R6, -0x326172a9, RZ ;  /* 0xcd9e8d5706027827 */ /* 0x000fc800078e00ff */
[----:B------:R-:W-:Y:S01]  /*1b50*/  IMAD.HI.U32 R5, R4, -0x2daee0ad, RZ ;  /* 0xd2511f5304057827 */ /* 0x000fe200078e00ff */
[----:B------:R-:W-:-:S03]  /*1b60*/  LOP3.LUT R2, R3, UR19, R2, 0x96, !PT ;  /* 0x0000001303027c12 */ /* 0x000fc6000f8e9602 */
[----:B------:R-:W-:Y:S01]  /*1b70*/  IMAD R3, R6, -0x326172a9, RZ ;  /* 0xcd9e8d5706037824 */ /* 0x000fe200078e02ff */
[----:B------:R-:W-:Y:S01]  /*1b80*/  LOP3.LUT R14, R14, UR13, R5, 0x96, !PT ;  /* 0x0000000d0e0e7c12 */ /* 0x000fe2000f8e9605 */
[----:B------:R-:W-:Y:S01]  /*1b90*/  IMAD R4, R4, -0x2daee0ad, RZ ;  /* 0xd2511f5304047824 */ /* 0x000fe200078e02ff */
[----:B------:R-:W-:Y:S01]  /*1ba0*/  LOP3.LUT R5, R0, 0x3, RZ, 0xc0, !PT ;  /* 0x0000000300057812 */ /* 0x000fe200078ec0ff */
[----:B------:R-:W-:-:S04]  /*1bb0*/  IMAD.HI.U32 R7, R2, -0x2daee0ad, RZ ;  /* 0xd2511f5302077827 */ /* 0x000fc800078e00ff */
[----:B------:R-:W-:Y:S01]  /*1bc0*/  IMAD.HI.U32 R6, R14, -0x326172a9, RZ ;  /* 0xcd9e8d570e067827 */ /* 0x000fe200078e00ff */
[----:B------:R-:W-:-:S03]  /*1bd0*/  LOP3.LUT R7, R4, UR14, R7, 0x96, !PT ;  /* 0x0000000e04077c12 */ /* 0x000fc6000f8e9607 */
[----:B------:R-:W-:Y:S01]  /*1be0*/  IMAD R168, R2, -0x2daee0ad, RZ ;  /* 0xd2511f5302a87824 */ /* 0x000fe200078e02ff */
[----:B------:R-:W-:Y:S01]  /*1bf0*/  LOP3.LUT R6, R3, UR15, R6, 0x96, !PT ;  /* 0x0000000f03067c12 */ /* 0x000fe2000f8e9606 */
[----:B------:R-:W-:Y:S02]  /*1c00*/  IMAD.MOV.U32 R3, RZ, RZ, RZ ;  /* 0x000000ffff037224 */ /* 0x000fe400078e00ff */
[----:B0123--:R-:W-:-:S07]  /*1c10*/  IMAD R4, R14, -0x326172a9, RZ ;  /* 0xcd9e8d570e047824 */ /* 0x00ffce00078e02ff */
.L_x_18710:
[----:B------:R-:W0:Y:S01]  /*1c20*/  @UP0 LDCU.64 UR14, c[0x0][0x3e0] ;  /* 0x00007c00ff0e07ac */ /* 0x000e220008000a00 */
[----:B------:R-:W-:Y:S01]  /*1c30*/  PLOP3.LUT P0, PT, PT, PT, UP0, 0x80, 0x8 ;  /* 0x000000000008781c */ /* 0x000fe20003f0f008 */
[----:B------:R-:W-:Y:S01]  /*1c40*/  HFMA2 R128, -RZ, RZ, 0, 1.1920928955078125e-07 ;  /* 0x00000002ff807431 */ /* 0x000fe200000001ff */
[----:B------:R-:W-:-:S11]  /*1c50*/  PLOP3.LUT P1, PT, PT, PT, UP0, 0x80, 0x8 ;  /* 0x000000000008781c */ /* 0x000fd60003f2f008 */
[----:B0-----:R-:W-:-:S05]  /*1c60*/  @P0 IMAD.WIDE R128, R10, R128, UR14 ;  /* 0x0000000e0a800e25 */ /* 0x001fca000f8e0280 */
[----:B------:R-:W2:Y:S01]  /*1c70*/  @P1 LDG.E.U16 R2, desc[UR6][R128.64] ;  /* 0x0000000680021981 */ /* 0x000ea2000c1e1500 */
[----:B------:R-:W-:Y:S01]  /*1c80*/  PLOP3.LUT P0, PT, PT, PT, UP0, 0x80, 0x8 ;  /* 0x000000000008781c */ /* 0x000fe20003f0f008 */
[----:B------:R-:W-:Y:S01]  /*1c90*/  IMAD.MOV.U32 R165, RZ, RZ, 0x3f800000 ;  /* 0x3f800000ffa57424 */ /* 0x000fe200078e00ff */
[----:B------:R-:W-:Y:S01]  /*1ca0*/  ISETP.GE.U32.AND P2, PT, R11, 0x20, PT ;  /* 0x000000200b00780c */ /* 0x000fe20003f46070 */
[----:B------:R-:W0:Y:S01]  /*1cb0*/  S2R R130, SR_TID.X ;  /* 0x0000000000827919 */ /* 0x000e220000002100 */
[----:B------:R-:W-:Y:S01]  /*1cc0*/  LOP3.LUT R0, R0, 0xffffffef, RZ, 0xc0, !PT ;  /* 0xffffffef00007812 */ /* 0x000fe200078ec0ff */
[----:B------:R-:W-:Y:S10]  /*1cd0*/  BSSY.RECONVERGENT B0, `(.L_x_18022) ;  /* 0x0000673000007945 */ /* 0x000ff40003800200 */
[----:B------:R-:W-:Y:S01]  /*1ce0*/  @P2 LOP3.LUT R0, R0, 0x10, RZ, 0xfc, !PT ;  /* 0x0000001000002812 */ /* 0x000fe200078efcff */
[----:B--2---:R-:W-:-:S02]  /*1cf0*/  @P0 IMAD.U32 R165, R2, 0x10000, RZ ;  /* 0x0001000002a50824 */ /* 0x004fc400078e00ff */
[----:B------:R-:W-:-:S05]  /*1d00*/  IMAD R2, R10, UR10, RZ ;  /* 0x0000000a0a027c24 */ /* 0x000fca000f8e02ff */
        /* <DEDUP_REMOVED lines=26> */
.L_x_71300:
[----:B------:R-:W-:Y:S05]  /*1eb0*/  BRX R134 -0x1ec0                                       (*"BRANCH_TARGETS .L_x_71301,.L_x_71302,.L_x_71303"*) ;  /* 0xffffffe086507949 */ /* 0x000fea000383ffff */
.L_x_71303:
[----:B------:R-:W-:Y:S01]  /*1ec0*/  IADD3 R134, PT, PT, R5, 0x1, RZ ;  /* 0x0000000105867810 */ /* 0x000fe20007ffe0ff */
[----:B------:R-:W-:Y:S02]  /*1ed0*/  IMAD.MOV.U32 R166, RZ, RZ, R168 ;  /* 0x000000ffffa67224 */ /* 0x000fe400078e00a8 */
[----:B------:R-:W-:Y:S01]  /*1ee0*/  IMAD.MOV.U32 R25, RZ, RZ, R6 ;  /* 0x000000ffff197224 */ /* 0x000fe200078e0006 */
[----:B------:R-:W-:Y:S06]  /*1ef0*/  BRA `(.L_x_18026) ;  /* 0x0000000400387947 */ /* 0x000fec0003800000 */
.L_x_71301:
[----:B------:R-:W-:Y:S01]  /*1f00*/  MOV R166, R168 ;  /* 0x000000a800a67202 */ /* 0x000fe20000000f00 */
[----:B------:R-:W-:Y:S02]  /*1f10*/  IMAD.MOV.U32 R134, RZ, RZ, 0x3 ;  /* 0x00000003ff867424 */ /* 0x000fe400078e00ff */
[----:B------:R-:W-:Y:S01]  /*1f20*/  IMAD.MOV.U32 R25, RZ, RZ, R7 ;  /* 0x000000ffff197224 */ /* 0x000fe200078e0007 */
[----:B------:R-:W-:Y:S06]  /*1f30*/  BRA `(.L_x_18026) ;  /* 0x0000000400287947 */ /* 0x000fec0003800000 */
.L_x_71302:
        /* <DEDUP_REMOVED lines=12> */
.L_x_18028:
[----:B------:R-:W-:Y:S05]  /*2000*/  BSYNC.RECONVERGENT B2 ;  /* 0x0000000000027941 */ /* 0x000fea0003800200 */
.L_x_18027:
        /* <DEDUP_REMOVED lines=58> */
[----:B------:R-:W-:Y:S02]  /*23b0*/  HFMA2 R134, -RZ, RZ, 0, 0 ;  /* 0x00000000ff867431 */ /* 0x000fe400000001ff */
[----:B------:R-:W-:Y:S01]  /*23c0*/  IMAD.MOV.U32 R25, RZ, RZ, R168 ;  /* 0x000000ffff197224 */ /* 0x000fe200078e00a8 */
[----:B------:R-:W-:-:S07]  /*23d0*/  LOP3.LUT R6, R6, UR13, R5, 0x96, !PT ;  /* 0x0000000d06067c12 */ /* 0x000fce000f8e9605 */
.L_x_18026:
[----:B------:R-:W-:Y:S05]  /*23e0*/  BSYNC.RECONVERGENT B1 ;  /* 0x0000000000017941 */ /* 0x000fea0003800200 */
.L_x_18025:
[----:B------:R-:W0:Y:S01]  /*23f0*/  LDC R169, c[0x0][0x404] ;  /* 0x00010100ffa97b82 */ /* 0x000e220000000800 */
[----:B------:R-:W-:Y:S01]  /*2400*/  I2FP.F32.U32 R5, R25 ;  /* 0x0000001900057245 */ /* 0x000fe20000201000 */
[----:B------:R-:W-:Y:S01]  /*2410*/  IMAD.MOV.U32 R168, RZ, RZ, 0x2f800000 ;  /* 0x2f800000ffa87424 */ /* 0x000fe200078e00ff */
[----:B------:R-:W-:Y:S01]  /*2420*/  ISETP.NE.AND P1, PT, R134, 0x1, PT ;  /* 0x000000018600780c */ /* 0x000fe20003f25270 */
[----:B------:R-:W-:Y:S01]  /*2430*/  BSSY.RECONVERGENT B1, `(.L_x_18029) ;  /* 0x0000063000017945 */ /* 0x000fe20003800200 */
[----:B-----5:R-:W-:Y:S01]  /*2440*/  SHF.L.U32 R26, R44, 0x10, RZ ;  /* 0x000000102c1a7819 */ /* 0x020fe200000006ff */
[----:B------:R-:W-:Y:S01]  /*2450*/  FFMA.FTZ R5, R5, R168, 1.1641532182693481445e-10 ;  /* 0x2f00000005057423 */ /* 0x000fe200000100a8 */
[----:B------:R-:W-:Y:S01]  /*2460*/  LOP3.LUT R0, R0, 0xfffffffd, RZ, 0xc0, !PT ;  /* 0xfffffffd00007812 */ /* 0x000fe200078ec0ff */
[----:B------:R-:W1:Y:S01]  /*2470*/  LDC R170, c[0x0][0x408] ;  /* 0x00010200ffaa7b82 */ /* 0x000e620000000800 */
[C---:B------:R-:W-:Y:S02]  /*2480*/  PRMT R25, R128.reuse, 0x7632, R25 ;  /* 0x0000763280197816 */ /* 0x040fe40000000019 */
[----:B0-----:R-:W-:Y:S01]  /*2490*/  FSETP.GTU.FTZ.AND P0, PT, R5, R169, PT ;  /* 0x000000a90500720b */ /* 0x001fe20003f1c000 */
[----:B------:R-:W-:-:S02]  /*24a0*/  IMAD.U32 R5, R128, 0x10000, RZ ;  /* 0x0001000080057824 */ /* 0x000fc400078e00ff */
[----:B------:R-:W-:Y:S02]  /*24b0*/  IMAD.MOV.U32 R128, RZ, RZ, R4 ;  /* 0x000000ffff807224 */ /* 0x000fe400078e0004 */
[----:B------:R-:W-:-:S04]  /*24c0*/  FMUL.FTZ R5, R5, R165 ;  /* 0x000000a505057220 */ /* 0x000fc80000410000 */
[----:B-1----:R-:W-:-:S05]  /*24d0*/  FMUL.FTZ R5, R5, R170 ;  /* 0x000000aa05057220 */ /* 0x002fca0000410000 */
[----:B------:R-:W-:Y:S02]  /*24e0*/  FSEL R5, R5, RZ, !P0 ;  /* 0x000000ff05057208 */ /* 0x000fe40004000000 */
[----:B------:R-:W-:-:S03]  /*24f0*/  PLOP3.LUT P0, PT, P0, PT, PT, 0x8, 0x80 ;  /* 0x000000000080781c */ /* 0x000fc6000070e170 */
[----:B------:R-:W-:Y:S01]  /*2500*/  FFMA.FTZ R26, R5, R124, R26 ;  /* 0x0000007c051a7223 */ /* 0x000fe2000001001a */
[----:B------:R-:W-:-:S09]  /*2510*/  IMAD.MOV.U32 R5, RZ, RZ, 0x2 ;  /* 0x00000002ff057424 */ /* 0x000fd200078e00ff */
        /* <DEDUP_REMOVED lines=10> */
.L_x_18031:
        /* <DEDUP_REMOVED lines=12> */
.L_x_18033:
[----:B------:R-:W-:Y:S05]  /*2680*/  BSYNC.RECONVERGENT B2 ;  /* 0x0000000000027941 */ /* 0x000fea0003800200 */
.L_x_18032:
        /* <DEDUP_REMOVED lines=38> */
[----:B------:R-:W-:-:S04]  /*28f0*/  IMAD.WIDE.U32 R134, R128, -0x326172a9, RZ ;  /* 0xcd9e8d5780867825 */ /* 0x000fc800078e00ff */
[----:B------:R-:W-:Y:S01]  /*2900*/  IMAD.MOV.U32 R128, RZ, RZ, R166 ;  /* 0x000000ffff807224 */ /* 0x000fe200078e00a6 */
        /* <DEDUP_REMOVED lines=21> */
.L_x_18030:
[----:B------:R-:W-:Y:S05]  /*2a60*/  BSYNC.RECONVERGENT B1 ;  /* 0x0000000000017941 */ /* 0x000fea0003800200 */
.L_x_18029:
        /* <DEDUP_REMOVED lines=24> */
.L_x_18036:
        /* <DEDUP_REMOVED lines=12> */
.L_x_18038:
[----:B------:R-:W-:Y:S05]  /*2cb0*/  BSYNC.RECONVERGENT B2 ;  /* 0x0000000000027941 */ /* 0x000fea0003800200 */
.L_x_18037:
        /* <DEDUP_REMOVED lines=61> */
.L_x_18035:
[----:B------:R-:W-:Y:S05]  /*3090*/  BSYNC.RECONVERGENT B1 ;  /* 0x0000000000017941 */ /* 0x000fea0003800200 */
.L_x_18034:
[----:B------:R-:W-:Y:S01]  /*30a0*/  I2FP.F32.U32 R5, R128 ;  /* 0x0000008000057245 */ /* 0x000fe20000201000 */
[----:B------:R-:W-:Y:S01]  /*30b0*/  BSSY.RECONVERGENT B1, `(.L_x_18039) ;  /* 0x0000062000017945 */ /* 0x000fe20003800200 */
[----:B------:R-:W-:Y:S01]  /*30c0*/  ISETP.NE.AND P2, PT, R134, 0x1, PT ;  /* 0x000000018600780c */ /* 0x000fe20003f45270 */
[----:B------:R-:W-:Y:S01]  /*30d0*/  IMAD.MOV.U32 R148, RZ, RZ, R4 ;  /* 0x000000ffff947224 */ /* 0x000fe200078e0004 */
        /* <DEDUP_REMOVED lines=21> */
.L_x_18041:
        /* <DEDUP_REMOVED lines=12> */
.L_x_18043:
[----:B------:R-:W-:Y:S05]  /*32f0*/  BSYNC.RECONVERGENT B2 ;  /* 0x0000000000027941 */ /* 0x000fea0003800200 */
.L_x_18042:
        /* <DEDUP_REMOVED lines=61> */
.L_x_18040:
[----:B------:R-:W-:Y:S05]  /*36d0*/  BSYNC.RECONVERGENT B1 ;  /* 0x0000000000017941 */ /* 0x000fea0003800200 */
.L_x_18039:
        /* <DEDUP_REMOVED lines=25> */
.L_x_18046:
        /* <DEDUP_REMOVED lines=12> */
.L_x_18048:
[----:B------:R-:W-:Y:S05]  /*3930*/  BSYNC.RECONVERGENT B2 ;  /* 0x0000000000027941 */ /* 0x000fea0003800200 */
.L_x_18047:
        /* <DEDUP_REMOVED lines=61> */
.L_x_18045:
[----:B------:R-:W-:Y:S05]  /*3d10*/  BSYNC.RECONVERGENT B1 ;  /* 0x0000000000017941 */ /* 0x000fea0003800200 */
.L_x_18044:
[----:B------:R-:W-:Y:S01]  /*3d20*/  I2FP.F32.U32 R5, R148 ;  /* 0x0000009400057245 */ /* 0x000fe20000201000 */
[----:B------:R-:W-:Y:S01]  /*3d30*/  IMAD.U32 R149, R46, 0x10000, RZ ;  /* 0x000100002e957824 */ /* 0x000fe200078e00ff */
[----:B------:R-:W-:Y:S01]  /*3d40*/  ISETP.NE.AND P4, PT, R150, 0x1, PT ;  /* 0x000000019600780c */ /* 0x000fe20003f85270 */
[----:B------:R-:W-:Y:S01]  /*3d50*/  BSSY.RECONVERGENT B1, `(.L_x_18049) ;  /* 0x000005f000017945 */ /* 0x000fe20003800200 */
        /* <DEDUP_REMOVED lines=20> */
.L_x_18051:
        /* <DEDUP_REMOVED lines=12> */
.L_x_18053:
[----:B------:R-:W-:Y:S05]  /*3f60*/  BSYNC.RECONVERGENT B2 ;  /* 0x0000000000027941 */ /* 0x000fea0003800200 */
.L_x_18052:
        /* <DEDUP_REMOVED lines=61> */
.L_x_18050:
[----:B------:R-:W-:Y:S05]  /*4340*/  BSYNC.RECONVERGENT B1 ;  /* 0x0000000000017941 */ /* 0x000fea0003800200 */
.L_x_18049:
        /* <DEDUP_REMOVED lines=24> */
.L_x_18056:
        /* <DEDUP_REMOVED lines=12> */
.L_x_18058:
[----:B------:R-:W-:Y:S05]  /*4590*/  BSYNC.RECONVERGENT B2 ;  /* 0x0000000000027941 */ /* 0x000fea0003800200 */
.L_x_18057:
        /* <DEDUP_REMOVED lines=61> */
.L_x_18055:
[----:B------:R-:W-:Y:S05]  /*4970*/  BSYNC.RECONVERGENT B1 ;  /* 0x0000000000017941 */ /* 0x000fea0003800200 */
.L_x_18054:
        /* <DEDUP_REMOVED lines=24> */
.L_x_18061:
        /* <DEDUP_REMOVED lines=15> */
.L_x_18063:
[----:B------:R-:W-:Y:S05]  /*4bf0*/  BSYNC.RECONVERGENT B2 ;  /* 0x0000000000027941 */ /* 0x000fea0003800200 */
.L_x_18062:
        /* <DEDUP_REMOVED lines=61> */
.L_x_18060:
[----:B------:R-:W-:Y:S05]  /*4fd0*/  BSYNC.RECONVERGENT B1 ;  /* 0x0000000000017941 */ /* 0x000fea0003800200 */
.L_x_18059:
[----:B------:R-:W-:Y:S02]  /*4fe0*/  I2FP.F32.U32 R130, R130 ;  /* 0x0000008200827245 */ /* 0x000fe40000201000 */
[----:B------:R-:W-:Y:S02]  /*4ff0*/  PRMT R131, R47, 0x7632, R131 ;  /* 0x000076322f837816 */ /* 0x000fe40000000083 */
[----:B------:R-:W-:Y:S01]  /*5000*/  F2FP.BF16.F32.PACK_AB R129, R129, R128 ;  /* 0x000000808181723e */ /* 0x000fe200000010ff */
[----:B------:R-:W-:Y:S01]  /*5010*/  FFMA.FTZ R130, R130, R168, 1.1641532182693481445e-10 ;  /* 0x2f00000082827423 */ /* 0x000fe200000100a8 */
[----:B------:R-:W-:Y:S01]  /*5020*/  F2FP.BF16.F32.PACK_AB R128, R25, R26 ;  /* 0x0000001a1980723e */ /* 0x000fe200000010ff */
[----:B------:R-:W-:-:S03]  /*5030*/  IMAD.U32 R131, R131, 0x10000, RZ ;  /* 0x0001000083837824 */ /* 0x000fc600078e00ff */
[----:B------:R-:W-:Y:S01]  /*5040*/  FSETP.GTU.FTZ.AND P6, PT, R130, R169, PT ;  /* 0x000000a98200720b */ /* 0x000fe20003fdc000 */
[----:B------:R-:W-:-:S04]  /*5050*/  IMAD.U32 R130, R151, 0x10000, RZ ;  /* 0x0001000097827824 */ /* 0x000fc800078e00ff */
        /* <DEDUP_REMOVED lines=8> */
.L_x_18024:
        /* <DEDUP_REMOVED lines=16> */
.L_x_18067:
        /* <DEDUP_REMOVED lines=12> */
.L_x_18069:
[----:B------:R-:W-:Y:S05]  /*52a0*/  BSYNC.RECONVERGENT B2 ;  /* 0x0000000000027941 */ /* 0x000fea0003800200 */
.L_x_18068:
        /* <DEDUP_REMOVED lines=61> */
.L_x_18066:
[----:B------:R-:W-:Y:S05]  /*5680*/  BSYNC.RECONVERGENT B1 ;  /* 0x0000000000017941 */ /* 0x000fea0003800200 */
.L_x_18065:
[----:B------:R-:W0:Y:S01]  /*5690*/  LDC R169, c[0x0][0x404] ;  /* 0x00010100ffa97b82 */ /* 0x000e220000000800 */
[----:B------:R-:W-:Y:S01]  /*56a0*/  I2FP.F32.U32 R5, R25 ;  /* 0x0000001900057245 */ /* 0x000fe20000201000 */
[----:B------:R-:W-:Y:S01]  /*56b0*/  IMAD.MOV.U32 R168, RZ, RZ, 0x2f800000 ;  /* 0x2f800000ffa87424 */ /* 0x000fe200078e00ff */
[----:B------:R-:W-:Y:S01]  /*56c0*/  ISETP.NE.AND P1, PT, R134, 0x1, PT ;  /* 0x000000018600780c */ /* 0x000fe20003f25270 */
[----:B------:R-:W-:Y:S01]  /*56d0*/  BSSY.RECONVERGENT B1, `(.L_x_18070) ;  /* 0x0000062000017945 */ /* 0x000fe20003800200 */
[----:B------:R-:W-:Y:S01]  /*56e0*/  LOP3.LUT R0, R0, 0xfffffffd, RZ, 0xc0, !PT ;  /* 0xfffffffd00007812 */ /* 0x000fe200078ec0ff */
[----:B------:R-:W-:Y:S01]  /*56f0*/  FFMA.FTZ R5, R5, R168, 1.1641532182693481445e-10 ;  /* 0x2f00000005057423 */ /* 0x000fe200000100a8 */
[C---:B-----5:R-:W-:Y:S01]  /*5700*/  PRMT R25, R128.reuse, 0x7632, R25 ;  /* 0x0000763280197816 */ /* 0x060fe20000000019 */
[----:B------:R-:W1:Y:S03]  /*5710*/  LDC R170, c[0x0][0x408] ;  /* 0x00010200ffaa7b82 */ /* 0x000e660000000800 */
[----:B0-----:R-:W-:Y:S01]  /*5720*/  FSETP.GTU.FTZ.AND P0, PT, R5, R169, PT ;  /* 0x000000a90500720b */ /* 0x001fe20003f1c000 */
[----:B------:R-:W-:-:S02]  /*5730*/  IMAD.U32 R5, R128, 0x10000, RZ ;  /* 0x0001000080057824 */ /* 0x000fc400078e00ff */
[----:B------:R-:W-:Y:S02]  /*5740*/  IMAD.MOV.U32 R128, RZ, RZ, R4 ;  /* 0x000000ffff807224 */ /* 0x000fe400078e0004 */
[----:B------:R-:W-:-:S04]  /*5750*/  FMUL.FTZ R5, R5, R165 ;  /* 0x000000a505057220 */ /* 0x000fc80000410000 */
[----:B-1----:R-:W-:-:S05]  /*5760*/  FMUL.FTZ R5, R5, R170 ;  /* 0x000000aa05057220 */ /* 0x002fca0000410000 */
        /* <DEDUP_REMOVED lines=14> */
.L_x_18072:
        /* <DEDUP_REMOVED lines=12> */
.L_x_18074:
[----:B------:R-:W-:Y:S05]  /*5910*/  BSYNC.RECONVERGENT B2 ;  /* 0x0000000000027941 */ /* 0x000fea0003800200 */
.L_x_18073:
        /* <DEDUP_REMOVED lines=61> */
.L_x_18071:
[----:B------:R-:W-:Y:S05]  /*5cf0*/  BSYNC.RECONVERGENT B1 ;  /* 0x0000000000017941 */ /* 0x000fea0003800200 */
.L_x_18070:
        /* <DEDUP_REMOVED lines=22> */
.L_x_18077:
        /* <DEDUP_REMOVED lines=12> */
.L_x_18079:
[----:B------:R-:W-:Y:S05]  /*5f20*/  BSYNC.RECONVERGENT B2 ;  /* 0x0000000000027941 */ /* 0x000fea0003800200 */
.L_x_18078:
        /* <DEDUP_REMOVED lines=38> */
[----:B------:R-:W-:Y:S01]  /*6190*/  IMAD.WIDE.U32 R134, R128, -0x326172a9, RZ ;  /* 0xcd9e8d5780867825 */ /* 0x000fe200078e00ff */
[----:B------:R-:W-:-:S04]  /*61a0*/  MOV R128, R166 ;  /* 0x000000a600807202 */ /* 0x000fc80000000f00 */
        /* <DEDUP_REMOVED lines=21> */
.L_x_18076:
[----:B------:R-:W-:Y:S05]  /*6300*/  BSYNC.RECONVERGENT B1 ;  /* 0x0000000000017941 */ /* 0x000fea0003800200 */
.L_x_18075:
[----:B------:R-:W-:Y:S01]  /*6310*/  I2FP.F32.U32 R5, R128 ;  /* 0x0000008000057245 */ /* 0x000fe20000201000 */
[----:B------:R-:W-:Y:S01]  /*6320*/  BSSY.RECONVERGENT B1, `(.L_x_18080) ;  /* 0x0000061000017945 */ /* 0x000fe20003800200 */
[----:B------:R-:W-:Y:S01]  /*6330*/  ISETP.NE.AND P2, PT, R134, 0x1, PT ;  /* 0x000000018600780c */ /* 0x000fe20003f45270 */
[----:B------:R-:W-:Y:S02]  /*6340*/  IMAD.MOV.U32 R148, RZ, RZ, R4 ;  /* 0x000000ffff947224 */ /* 0x000fe400078e0004 */
        /* <DEDUP_REMOVED lines=20> */
.L_x_18082:
        /* <DEDUP_REMOVED lines=12> */
.L_x_18084:
[----:B------:R-:W-:Y:S05]  /*6550*/  BSYNC.RECONVERGENT B2 ;  /* 0x0000000000027941 */ /* 0x000fea0003800200 */
.L_x_18083:
        /* <DEDUP_REMOVED lines=61> */
.L_x_18081:
[----:B------:R-:W-:Y:S05]  /*6930*/  BSYNC.RECONVERGENT B1 ;  /* 0x0000000000017941 */ /* 0x000fea0003800200 */
.L_x_18080:
        /* <DEDUP_REMOVED lines=23> */
.L_x_18087:
        /* <DEDUP_REMOVED lines=12> */
.L_x_18089:
[----:B------:R-:W-:Y:S05]  /*6b70*/  BSYNC.RECONVERGENT B2 ;  /* 0x0000000000027941 */ /* 0x000fea0003800200 */
.L_x_18088:
        /* <DEDUP_REMOVED lines=61> */
.L_x_18086:
[----:B------:R-:W-:Y:S05]  /*6f50*/  BSYNC.RECONVERGENT B1 ;  /* 0x0000000000017941 */ /* 0x000fea0003800200 */
.L_x_18085:
        /* <DEDUP_REMOVED lines=23> */
.L_x_18092:
        /* <DEDUP_REMOVED lines=12> */
.L_x_18094:
[----:B------:R-:W-:Y:S05]  /*7190*/  BSYNC.RECONVERGENT B2 ;  /* 0x0000000000027941 */ /* 0x000fea0003800200 */
.L_x_18093:
        /* <DEDUP_REMOVED lines=61> */
.L_x_18091:
[----:B------:R-:W-:Y:S05]  /*7570*/  BSYNC.RECONVERGENT B1 ;  /* 0x0000000000017941 */ /* 0x000fea0003800200 */
.L_x_18090:
        /* <DEDUP_REMOVED lines=22> */
.L_x_18097:
        /* <DEDUP_REMOVED lines=12> */
.L_x_18099:
[----:B------:R-:W-:Y:S05]  /*77a0*/  BSYNC.RECONVERGENT B2 ;  /* 0x0000000000027941 */ /* 0x000fea0003800200 */
.L_x_18098:
        /* <DEDUP_REMOVED lines=61> */
.L_x_18096:
[----:B------:R-:W-:Y:S05]  /*7b80*/  BSYNC.RECONVERGENT B1 ;  /* 0x0000000000017941 */ /* 0x000fea0003800200 */
.L_x_18095:
        /* <DEDUP_REMOVED lines=23> */
.L_x_18102:
        /* <DEDUP_REMOVED lines=15> */
.L_x_18104:
[----:B------:R-:W-:Y:S05]  /*7df0*/  BSYNC.RECONVERGENT B2 ;  /* 0x0000000000027941 */ /* 0x000fea0003800200 */
.L_x_18103:
        /* <DEDUP_REMOVED lines=61> */
.L_x_18101:
[----:B------:R-:W-:Y:S05]  /*81d0*/  BSYNC.RECONVERGENT B1 ;  /* 0x0000000000017941 */ /* 0x000fea0003800200 */
.L_x_18100:
[----:B------:R-:W-:Y:S02]  /*81e0*/  I2FP.F32.U32 R130, R130 ;  /* 0x0000008200827245 */ /* 0x000fe40000201000 */
[----:B------:R-:W-:Y:S02]  /*81f0*/  F2FP.BF16.F32.PACK_AB R129, R129, R128 ;  /* 0x000000808181723e */ /* 0x000fe400000010ff */
[----:B------:R-:W-:Y:S01]  /*8200*/  F2FP.BF16.F32.PACK_AB R128, R25, R26 ;  /* 0x0000001a1980723e */ /* 0x000fe200000010ff */
[----:B------:R-:W-:-:S05]  /*8210*/  FFMA.FTZ R130, R130, R168, 1.1641532182693481445e-10 ;  /* 0x2f00000082827423 */ /* 0x000fca00000100a8 */
[----:B------:R-:W-:Y:S02]  /*8220*/  FSETP.GTU.FTZ.AND P6, PT, R130, R169, PT ;  /* 0x000000a98200720b */ /* 0x000fe40003fdc000 */
[----:B------:R-:W-:-:S05]  /*8230*/  SHF.L.U32 R130, R151, 0x10, RZ ;  /* 0x0000001097827819 */ /* 0x000fca00000006ff */
[----:B------:R-:W-:-:S04]  /*8240*/  FMUL.FTZ R130, R130, R165 ;  /* 0x000000a582827220 */ /* 0x000fc80000410000 */
[----:B------:R-:W-:-:S05]  /*8250*/  FMUL.FTZ R130, R130, R170 ;  /* 0x000000aa82827220 */ /* 0x000fca0000410000 */
[----:B------:R-:W-:Y:S02]  /*8260*/  FSEL R131, R130, RZ, !P6 ;  /* 0x000000ff82837208 */ /* 0x000fe40007000000 */
[----:B------:R-:W-:Y:S02]  /*8270*/  F2FP.BF16.F32.PACK_AB R130, R148, R149 ;  /* 0x000000959482723e */ /* 0x000fe400000010ff */
[----:B------:R-:W-:Y:S01]  /*8280*/  PLOP3.LUT P6, PT, P6, PT, PT, 0x8, 0x80 ;  /* 0x000000000080781c */ /* 0x000fe200037ce170 */
[----:B------:R-:W-:-:S05]  /*8290*/  FMUL.FTZ R151, R131, R123 ;  /* 0x0000007b83977220 */ /* 0x000fca0000410000 */
[----:B------:R-:W-:-:S07]  /*82a0*/  F2FP.BF16.F32.PACK_AB R131, R151, R150 ;  /* 0x000000969783723e */ /* 0x000fce00000010ff */
.L_x_18064:
[----:B------:R-:W0:Y:S02]  /*82b0*/  LDC.64 R168, c[0x0][0x3a8] ;  /* 0x0000ea00ffa87b82 */ /* 0x000e240000000a00 */
[----:B0-----:R-:W-:-:S05]  /*82c0*/  IMAD.WIDE.U32 R168, R2, 0x10, R168 ;  /* 0x0000001002a87825 */ /* 0x001fca00078e00a8 */
[----:B------:R0:W-:Y:S02]  /*82d0*/  STG.E.128 desc[UR6][R168.64], R128 ;  /* 0x00000080a8007986 */ /* 0x0001e4000c101d06 */
[----:B0-----:R-:W-:Y:S01]  /*82e0*/  SEL R128, RZ, 0x1000000, !P6 ;  /* 0x01000000ff807807 */ /* 0x001fe20007000000 */
[----:B------:R-:W-:Y:S01]  /*82f0*/  IMAD.MOV.U32 R168, RZ, RZ, R166 ;  /* 0x000000ffffa87224 */ /* 0x000fe200078e00a6 */
[----:B------:R-:W-:Y:S01]  /*8300*/  SEL R129, RZ, 0x10000, !P5 ;  /* 0x00010000ff817807 */ /* 0x000fe20006800000 */
[----:B------:R-:W-:Y:S01]  /*8310*/  VIADD R166, R2, 0x20 ;  /* 0x0000002002a67836 */ /* 0x000fe20000000000 */
        /* <DEDUP_REMOVED lines=14> */
.L_x_18023:
[----:B------:R-:W-:Y:S05]  /*8400*/  BSYNC.RECONVERGENT B0 ;  /* 0x0000000000007941 */ /* 0x000fea0003800200 */
.L_x_18022:
        /* <DEDUP_REMOVED lines=30> */
.L_x_18110:
        /* <DEDUP_REMOVED lines=12> */
.L_x_18112:
[----:B------:R-:W-:Y:S05]  /*86b0*/  BSYNC.RECONVERGENT B2 ;  /* 0x0000000000027941 */ /* 0x000fea0003800200 */
.L_x_18111:
        /* <DEDUP_REMOVED lines=61> */
.L_x_18109:
[----:B------:R-:W-:Y:S05]  /*8a90*/  BSYNC.RECONVERGENT B1 ;  /* 0x0000000000017941 */ /* 0x000fea0003800200 */
.L_x_18108:
        /* <DEDUP_REMOVED lines=8> */
[----:B------:R-:W1:Y:S03]  /*8b20*/  LDC R252, c[0x0][0x408] ;  /* 0x00010200fffc7b82 */ /* 0x000e660000000800 */
[----:B0-----:R-:W-:Y:S01]  /*8b30*/  FSETP.GTU.FTZ.AND P0, PT, R5, R171, PT ;  /* 0x000000ab0500720b */ /* 0x001fe20003f1c000 */
[----:B------:R-:W-:-:S04]  /*8b40*/  IMAD.U32 R5, R128, 0x10000, RZ ;  /* 0x0001000080057824 */ /* 0x000fc800078e00ff */
[----:B------:R-:W-:-:S04]  /*8b50*/  FMUL.FTZ R5, R5, R165 ;  /* 0x000000a505057220 */ /* 0x000fc80000410000 */
[----:B-1----:R-:W-:-:S05]  /*8b60*/  FMUL.FTZ R5, R5, R252 ;  /* 0x000000fc05057220 */ /* 0x002fca0000410000 */
[----:B------:R-:W-:Y:S02]  /*8b70*/  FSEL R5, R5, RZ, !P0 ;  /* 0x000000ff05057208 */ /* 0x000fe40004000000 */
[----:B------:R-:W-:-:S03]  /*8b80*/  PLOP3.LUT P0, PT, P0, PT, PT, 0x8, 0x80 ;  /* 0x000000000080781c */ /* 0x000fc6000070e170 */
[--C-:B------:R-:W-:Y:S01]  /*8b90*/  FFMA.FTZ R24, R5, R116, R23.reuse ;  /* 0x0000007405187223 */ /* 0x100fe20000010017 */
[----:B------:R-:W-:Y:S01]  /*8ba0*/  PRMT R23, R128, 0x7632, R23 ;  /* 0x0000763280177816 */ /* 0x000fe20000000017 */
[----:B------:R-:W-:Y:S02]  /*8bb0*/  IMAD.MOV.U32 R5, RZ, RZ, 0x2 ;  /* 0x00000002ff057424 */ /* 0x000fe400078e00ff */
        /* <DEDUP_REMOVED lines=11> */
.L_x_18115:
        /* <DEDUP_REMOVED lines=12> */
.L_x_18117:
[----:B------:R-:W-:Y:S05]  /*8d30*/  BSYNC.RECONVERGENT B2 ;  /* 0x0000000000027941 */ /* 0x000fea0003800200 */
.L_x_18116:
        /* <DEDUP_REMOVED lines=61> */
.L_x_18114:
[----:B------:R-:W-:Y:S05]  /*9110*/  BSYNC.RECONVERGENT B1 ;  /* 0x0000000000017941 */ /* 0x000fea0003800200 */
.L_x_18113:
        /* <DEDUP_REMOVED lines=24> */
.L_x_18120:
        /* <DEDUP_REMOVED lines=12> */
.L_x_18122:
[----:B------:R-:W-:Y:S05]  /*9360*/  BSYNC.RECONVERGENT B2 ;  /* 0x0000000000027941 */ /* 0x000fea0003800200 */
.L_x_18121:
        /* <DEDUP_REMOVED lines=61> */
.L_x_18119:
[----:B------:R-:W-:Y:S05]  /*9740*/  BSYNC.RECONVERGENT B1 ;  /* 0x0000000000017941 */ /* 0x000fea0003800200 */
.L_x_18118:
        /* <DEDUP_REMOVED lines=25> */
.L_x_18125:
        /* <DEDUP_REMOVED lines=12> */
.L_x_18127:
[----:B------:R-:W-:Y:S05]  /*99a0*/  BSYNC.RECONVERGENT B2 ;  /* 0x0000000000027941 */ /* 0x000fea0003800200 */
.L_x_18126:
        /* <DEDUP_REMOVED lines=61> */
.L_x_18124:
[----:B------:R-:W-:Y:S05]  /*9d80*/  BSYNC.RECONVERGENT B1 ;  /* 0x0000000000017941 */ /* 0x000fea0003800200 */
.L_x_18123:
        /* <DEDUP_REMOVED lines=25> */
.L_x_18130:
        /* <DEDUP_REMOVED lines=12> */
.L_x_18132:
[----:B------:R-:W-:Y:S05]  /*9fe0*/  BSYNC.RECONVERGENT B2 ;  /* 0x0000000000027941 */ /* 0x000fea0003800200 */
.L_x_18131:
        /* <DEDUP_REMOVED lines=61> */
.L_x_18129:
[----:B------:R-:W-:Y:S05]  /*a3c0*/  BSYNC.RECONVERGENT B1 ;  /* 0x0000000000017941 */ /* 0x000fea0003800200 */
.L_x_18128:
        /* <DEDUP_REMOVED lines=24> */
.L_x_18135:
        /* <DEDUP_REMOVED lines=12> */
.L_x_18137:
[----:B------:R-:W-:Y:S05]  /*a610*/  BSYNC.RECONVERGENT B2 ;  /* 0x0000000000027941 */ /* 0x000fea0003800200 */
.L_x_18136:
        /* <DEDUP_REMOVED lines=61> */
.L_x_18134:
[----:B------:R-:W-:Y:S05]  /*a9f0*/  BSYNC.RECONVERGENT B1 ;  /* 0x0000000000017941 */ /* 0x000fea0003800200 */
.L_x_18133:
        /* <DEDUP_REMOVED lines=25> */
.L_x_18140:
        /* <DEDUP_REMOVED lines=12> */
.L_x_18142:
[----:B------:R-:W-:Y:S05]  /*ac50*/  BSYNC.RECONVERGENT B2 ;  /* 0x0000000000027941 */ /* 0x000fea0003800200 */
.L_x_18141:
        /* <DEDUP_REMOVED lines=61> */
.L_x_18139:
[----:B------:R-:W-:Y:S05]  /*b030*/  BSYNC.RECONVERGENT B1 ;  /* 0x0000000000017941 */ /* 0x000fea0003800200 */
.L_x_18138:
        /* <DEDUP_REMOVED lines=24> */
.L_x_18145:
        /* <DEDUP_REMOVED lines=15> */
.L_x_18147:
[----:B------:R-:W-:Y:S05]  /*b2b0*/  BSYNC.RECONVERGENT B2 ;  /* 0x0000000000027941 */ /* 0x000fea0003800200 */
.L_x_18146:
        /* <DEDUP_REMOVED lines=61> */
.L_x_18144:
[----:B------:R-:W-:Y:S05]  /*b690*/  BSYNC.RECONVERGENT B1 ;  /* 0x0000000000017941 */ /* 0x000fea0003800200 */
.L_x_18143:
[----:B------:R-:W-:Y:S01]  /*b6a0*/  I2FP.F32.U32 R153, R153 ;  /* 0x0000009900997245 */ /* 0x000fe20000201000 */
[----:B------:R-:W-:Y:S01]  /*b6b0*/  IMAD.U32 R131, R131, 0x10000, RZ ;  /* 0x0001000083837824 */ /* 0x000fe200078e00ff */
[----:B------:R-:W-:Y:S02]  /*b6c0*/  F2FP.BF16.F32.PACK_AB R129, R129, R128 ;  /* 0x000000808181723e */ /* 0x000fe400000010ff */
[----:B------:R-:W-:Y:S01]  /*b6d0*/  F2FP.BF16.F32.PACK_AB R130, R130, R147 ;  /* 0x000000938282723e */ /* 0x000fe200000010ff */
[----:B------:R-:W-:Y:S01]  /*b6e0*/  FFMA.FTZ R153, R153, R170, 1.1641532182693481445e-10 ;  /* 0x2f00000099997423 */ /* 0x000fe200000100aa */
[----:B------:R-:W-:Y:S01]  /*b6f0*/  FMUL.FTZ R131, R131, R165 ;  /* 0x000000a583837220 */ /* 0x000fe20000410000 */
[----:B------:R-:W-:-:S03]  /*b700*/  F2FP.BF16.F32.PACK_AB R128, R23, R24 ;  /* 0x000000181780723e */ /* 0x000fc600000010ff */
[----:B------:R-:W-:Y:S01]  /*b710*/  FSETP.GTU.FTZ.AND P6, PT, R153, R171, PT ;  /* 0x000000ab9900720b */ /* 0x000fe20003fdc000 */
[----:B------:R-:W-:Y:S01]  /*b720*/  FMUL.FTZ R131, R131, R252 ;  /* 0x000000fc83837220 */ /* 0x000fe20000410000 */
[----:B------:R-:W-:-:S04]  /*b730*/  PRMT R153, R47, 0x7632, R153 ;  /* 0x000076322f997816 */ /* 0x000fc80000000099 */
[----:B------:R-:W-:Y:S02]  /*b740*/  SHF.L.U32 R153, R153, 0x10, RZ ;  /* 0x0000001099997819 */ /* 0x000fe400000006ff */
[----:B------:R-:W-:Y:S02]  /*b750*/  FSEL R131, R131, RZ, !P6 ;  /* 0x000000ff83837208 */ /* 0x000fe40007000000 */
[----:B------:R-:W-:-:S03]  /*b760*/  PLOP3.LUT P6, PT, P6, PT, PT, 0x8, 0x80 ;  /* 0x000000000080781c */ /* 0x000fc600037ce170 */
[----:B------:R-:W-:-:S05]  /*b770*/  FFMA.FTZ R153, R131, R115, R153 ;  /* 0x0000007383997223 */ /* 0x000fca0000010099 */
[----:B------:R-:W-:Y:S01]  /*b780*/  F2FP.BF16.F32.PACK_AB R131, R153, R152 ;  /* 0x000000989983723e */ /* 0x000fe200000010ff */
[----:B------:R-:W-:Y:S06]  /*b790*/  BRA `(.L_x_18148) ;  /* 0x0000003000747947 */ /* 0x000fec0003800000 */
.L_x_18107:
        /* <DEDUP_REMOVED lines=16> */
.L_x_18151:
        /* <DEDUP_REMOVED lines=12> */
.L_x_18153:
[----:B------:R-:W-:Y:S05]  /*b960*/  BSYNC.RECONVERGENT B2 ;  /* 0x0000000000027941 */ /* 0x000fea0003800200 */
.L_x_18152:
        /* <DEDUP_REMOVED lines=61> */
.L_x_18150:
[----:B------:R-:W-:Y:S05]  /*bd40*/  BSYNC.RECONVERGENT B1 ;  /* 0x0000000000017941 */ /* 0x000fea0003800200 */
.L_x_18149:
[----:B------:R-:W0:Y:S01]  /*bd50*/  LDC R170, c[0x0][0x404] ;  /* 0x00010100ffaa7b82 */ /* 0x000e220000000800 */
[----:B------:R-:W-:Y:S01]  /*bd60*/  I2FP.F32.U32 R5, R23 ;  /* 0x0000001700057245 */ /* 0x000fe20000201000 */
[----:B------:R-:W-:Y:S01]  /*bd70*/  IMAD.MOV.U32 R169, RZ, RZ, 0x2f800000 ;  /* 0x2f800000ffa97424 */ /* 0x000fe200078e00ff */
[----:B------:R-:W-:Y:S01]  /*bd80*/  ISETP.NE.AND P1, PT, R132, 0x1, PT ;  /* 0x000000018400780c */ /* 0x000fe20003f25270 */
[----:B------:R-:W-:Y:S01]  /*bd90*/  BSSY.RECONVERGENT B1, `(.L_x_18154) ;  /* 0x0000062000017945 */ /* 0x000fe20003800200 */
[----:B------:R-:W-:Y:S01]  /*bda0*/  LOP3.LUT R0, R0, 0xfffffffd, RZ, 0xc0, !PT ;  /* 0xfffffffd00007812 */ /* 0x000fe200078ec0ff */
[----:B------:R-:W-:Y:S01]  /*bdb0*/  FFMA.FTZ R5, R5, R169, 1.1641532182693481445e-10 ;  /* 0x2f00000005057423 */ /* 0x000fe200000100a9 */
[----:B-----5:R-:W-:Y:S01]  /*bdc0*/  PRMT R23, R128, 0x7632, R23 ;  /* 0x0000763280177816 */ /* 0x020fe20000000017 */
[----:B------:R-:W1:Y:S03]  /*bdd0*/  LDC R171, c[0x0][0x408] ;  /* 0x00010200ffab7b82 */ /* 0x000e660000000800 */
[----:B0-----:R-:W-:-:S02]  /*bde0*/  FSETP.GTU.FTZ.AND P0, PT, R5, R170, PT ;  /* 0x000000aa0500720b */ /* 0x001fc40003f1c000 */
[----:B------:R-:W-:Y:S01]  /*bdf0*/  SHF.L.U32 R5, R128, 0x10, RZ ;  /* 0x0000001080057819 */ /* 0x000fe200000006ff */
[----:B------:R-:W-:-:S04]  /*be00*/  IMAD.MOV.U32 R128, RZ, RZ, R4 ;  /* 0x000000ffff807224 */ /* 0x000fc800078e0004 */
[----:B------:R-:W-:-:S04]  /*be10*/  FMUL.FTZ R5, R5, R165 ;  /* 0x000000a505057220 */ /* 0x000fc80000410000 */
[----:B-1----:R-:W-:-:S05]  /*be20*/  FMUL.FTZ R5, R5, R171 ;  /* 0x000000ab05057220 */ /* 0x002fca0000410000 */
        /* <DEDUP_REMOVED lines=14> */
.L_x_18156:
        /* <DEDUP_REMOVED lines=12> */
.L_x_18158:
[----:B------:R-:W-:Y:S05]  /*bfd0*/  BSYNC.RECONVERGENT B2 ;  /* 0x0000000000027941 */ /* 0x000fea0003800200 */
.L_x_18157:
        /* <DEDUP_REMOVED lines=61> */
.L_x_18155:
[----:B------:R-:W-:Y:S05]  /*c3b0*/  BSYNC.RECONVERGENT B1 ;  /* 0x0000000000017941 */ /* 0x000fea0003800200 */
.L_x_18154:
        /* <DEDUP_REMOVED lines=22> */
.L_x_18161:
        /* <DEDUP_REMOVED lines=12> */
.L_x_18163:
[----:B------:R-:W-:Y:S05]  /*c5e0*/  BSYNC.RECONVERGENT B2 ;  /* 0x0000000000027941 */ /* 0x000fea0003800200 */
.L_x_18162:
        /* <DEDUP_REMOVED lines=61> */
.L_x_18160:
[----:B------:R-:W-:Y:S05]  /*c9c0*/  BSYNC.RECONVERGENT B1 ;  /* 0x0000000000017941 */ /* 0x000fea0003800200 */
.L_x_18159:
        /* <DEDUP_REMOVED lines=24> */
.L_x_18166:
        /* <DEDUP_REMOVED lines=12> */
.L_x_18168:
[----:B------:R-:W-:Y:S05]  /*cc10*/  BSYNC.RECONVERGENT B2 ;  /* 0x0000000000027941 */ /* 0x000fea0003800200 */
.L_x_18167:
        /* <DEDUP_REMOVED lines=61> */
.L_x_18165:
[----:B------:R-:W-:Y:S05]  /*cff0*/  BSYNC.RECONVERGENT B1 ;  /* 0x0000000000017941 */ /* 0x000fea0003800200 */
.L_x_18164:
        /* <DEDUP_REMOVED lines=23> */
.L_x_18171:
        /* <DEDUP_REMOVED lines=12> */
.L_x_18173:
[----:B------:R-:W-:Y:S05]  /*d230*/  BSYNC.RECONVERGENT B2 ;  /* 0x0000000000027941 */ /* 0x000fea0003800200 */
.L_x_18172:
        /* <DEDUP_REMOVED lines=61> */
.L_x_18170:
[----:B------:R-:W-:Y:S05]  /*d610*/  BSYNC.RECONVERGENT B1 ;  /* 0x0000000000017941 */ /* 0x000fea0003800200 */
.L_x_18169:
        /* <DEDUP_REMOVED lines=23> */
.L_x_18176:
        /* <DEDUP_REMOVED lines=12> */
.L_x_18178:
[----:B------:R-:W-:Y:S05]  /*d850*/  BSYNC.RECONVERGENT B2 ;  /* 0x0000000000027941 */ /* 0x000fea0003800200 */
.L_x_18177:
        /* <DEDUP_REMOVED lines=61> */
.L_x_18175:
[----:B------:R-:W-:Y:S05]  /*dc30*/  BSYNC.RECONVERGENT B1 ;  /* 0x0000000000017941 */ /* 0x000fea0003800200 */
.L_x_18174:
        /* <DEDUP_REMOVED lines=22> */
.L_x_18181:
        /* <DEDUP_REMOVED lines=12> */
.L_x_18183:
[----:B------:R-:W-:Y:S05]  /*de60*/  BSYNC.RECONVERGENT B2 ;  /* 0x0000000000027941 */ /* 0x000fea0003800200 */
.L_x_18182:
        /* <DEDUP_REMOVED lines=61> */
.L_x_18180:
[----:B------:R-:W-:Y:S05]  /*e240*/  BSYNC.RECONVERGENT B1 ;  /* 0x0000000000017941 */ /* 0x000fea0003800200 */
.L_x_18179:
        /* <DEDUP_REMOVED lines=23> */
.L_x_18186:
        /* <DEDUP_REMOVED lines=15> */
.L_x_18188:
[----:B------:R-:W-:Y:S05]  /*e4b0*/  BSYNC.RECONVERGENT B2 ;  /* 0x0000000000027941 */ /* 0x000fea0003800200 */
.L_x_18187:
        /* <DEDUP_REMOVED lines=61> */
.L_x_18185:
[----:B------:R-:W-:Y:S05]  /*e890*/  BSYNC.RECONVERGENT B1 ;  /* 0x0000000000017941 */ /* 0x000fea0003800200 */
.L_x_18184:
[----:B------:R-:W-:Y:S02]  /*e8a0*/  I2FP.F32.U32 R130, R130 ;  /* 0x0000008200827245 */ /* 0x000fe40000201000 */
[----:B------:R-:W-:Y:S02]  /*e8b0*/  F2FP.BF16.F32.PACK_AB R129, R129, R128 ;  /* 0x000000808181723e */ /* 0x000fe400000010ff */
[----:B------:R-:W-:Y:S01]  /*e8c0*/  F2FP.BF16.F32.PACK_AB R128, R23, R24 ;  /* 0x000000181780723e */ /* 0x000fe200000010ff */
[----:B------:R-:W-:-:S05]  /*e8d0*/  FFMA.FTZ R130, R130, R169, 1.1641532182693481445e-10 ;  /* 0x2f00000082827423 */ /* 0x000fca00000100a9 */
[----:B------:R-:W-:Y:S01]  /*e8e0*/  FSETP.GTU.FTZ.AND P6, PT, R130, R170, PT ;  /* 0x000000aa8200720b */ /* 0x000fe20003fdc000 */
[----:B------:R-:W-:-:S04]  /*e8f0*/  IMAD.U32 R130, R153, 0x10000, RZ ;  /* 0x0001000099827824 */ /* 0x000fc800078e00ff */
[----:B------:R-:W-:-:S04]  /*e900*/  FMUL.FTZ R130, R130, R165 ;  /* 0x000000a582827220 */ /* 0x000fc80000410000 */
[----:B------:R-:W-:-:S05]  /*e910*/  FMUL.FTZ R130, R130, R171 ;  /* 0x000000ab82827220 */ /* 0x000fca0000410000 */
[----:B------:R-:W-:Y:S02]  /*e920*/  FSEL R131, R130, RZ, !P6 ;  /* 0x000000ff82837208 */ /* 0x000fe40007000000 */
[----:B------:R-:W-:Y:S02]  /*e930*/  F2FP.BF16.F32.PACK_AB R130, R146, R147 ;  /* 0x000000939282723e */ /* 0x000fe400000010ff */
[----:B------:R-:W-:Y:S01]  /*e940*/  PLOP3.LUT P6, PT, P6, PT, PT, 0x8, 0x80 ;  /* 0x000000000080781c */ /* 0x000fe200037ce170 */
[----:B------:R-:W-:-:S05]  /*e950*/  FMUL.FTZ R153, R131, R115 ;  /* 0x0000007383997220 */ /* 0x000fca0000410000 */
[----:B------:R-:W-:-:S07]  /*e960*/  F2FP.BF16.F32.PACK_AB R131, R153, R152 ;  /* 0x000000989983723e */ /* 0x000fce00000010ff */
.L_x_18148:
        /* <DEDUP_REMOVED lines=21> */
.L_x_18106:
[----:B------:R-:W-:Y:S05]  /*eac0*/  BSYNC.RECONVERGENT B0 ;  /* 0x0000000000007941 */ /* 0x000fea0003800200 */
.L_x_18105:
        /* <DEDUP_REMOVED lines=16> */
[----:B01----:R-:W-:Y:S01]  /*ebd0*/  IMAD.MOV.U32 R128, RZ, RZ, 0x2 ;  /* 0x00000002ff807424 */ /* 0x003fe200078e00ff */
        /* <DEDUP_REMOVED lines=13> */
.L_x_18194:
        /* <DEDUP_REMOVED lines=12> */
.L_x_18196:
[----:B------:R-:W-:Y:S05]  /*ed70*/  BSYNC.RECONVERGENT B2 ;  /* 0x0000000000027941 */ /* 0x000fea0003800200 */
.L_x_18195:
        /* <DEDUP_REMOVED lines=61> */
.L_x_18193:
[----:B------:R-:W-:Y:S05]  /*f150*/  BSYNC.RECONVERGENT B1 ;  /* 0x0000000000017941 */ /* 0x000fea0003800200 */
.L_x_18192:
        /* <DEDUP_REMOVED lines=9> */
[----:B------:R-:W-:Y:S02]  /*f1f0*/  PRMT R21, R40, 0x7632, R21 ;  /* 0x0000763228157816 */ /* 0x000fe40000000015 */
[----:B------:R-:W-:-:S02]  /*f200*/  MOV R39, R4 ;  /* 0x0000000400277202 */ /* 0x000fc40000000f00 */
[----:B0-----:R-:W-:Y:S02]  /*f210*/  FSETP.GTU.FTZ.AND P0, PT, R5, R169, PT ;  /* 0x000000a90500720b */ /* 0x001fe40003f1c000 */
[----:B------:R-:W-:-:S05]  /*f220*/  SHF.L.U32 R5, R40, 0x10, RZ ;  /* 0x0000001028057819 */ /* 0x000fca00000006ff */
        /* <DEDUP_REMOVED lines=16> */
.L_x_18199:
        /* <DEDUP_REMOVED lines=12> */
.L_x_18201:
[----:B------:R-:W-:Y:S05]  /*f3f0*/  BSYNC.RECONVERGENT B2 ;  /* 0x0000000000027941 */ /* 0x000fea0003800200 */
.L_x_18200:
        /* <DEDUP_REMOVED lines=61> */
.L_x_18198:
[----:B------:R-:W-:Y:S05]  /*f7d0*/  BSYNC.RECONVERGENT B1 ;  /* 0x0000000000017941 */ /* 0x000fea0003800200 */
.L_x_18197:
        /* <DEDUP_REMOVED lines=24> */
.L_x_18204:
        /* <DEDUP_REMOVED lines=12> */
.L_x_18206:
[----:B------:R-:W-:Y:S05]  /*fa20*/  BSYNC.RECONVERGENT B2 ;  /* 0x0000000000027941 */ /* 0x000fea0003800200 */
.L_x_18205:
        /* <DEDUP_REMOVED lines=61> */
.L_x_18203:
[----:B------:R-:W-:Y:S05]  /*fe00*/  BSYNC.RECONVERGENT B1 ;  /* 0x0000000000017941 */ /* 0x000fea0003800200 */
.L_x_18202:
[----:B------:R-:W-:Y:S01]  /*fe10*/  I2FP.F32.U32 R5, R39 ;  /* 0x0000002700057245 */ /* 0x000fe20000201000 */
[----:B------:R-:W-:Y:S01]  /*fe20*/  IMAD.U32 R39, R45, 0x10000, RZ ;  /* 0x000100002d277824 */ /* 0x000fe200078e00ff */
[----:B------:R-:W-:Y:S01]  /*fe30*/  ISETP.NE.AND P2, PT, R128, 0x1, PT ;  /* 0x000000018000780c */ /* 0x000fe20003f45270 */
[----:B------:R-:W-:Y:S02]  /*fe40*/  BSSY.RECONVERGENT B1, `(.L_x_18207) ;  /* 0x000005f000017945 */ /* 0x000fe40003800200 */
[----:B------:R-:W-:-:S05]  /*fe50*/  FFMA.FTZ R5, R5, R154, 1.1641532182693481445e-10 ;  /* 0x2f00000005057423 */ /* 0x000fca000001009a */
[----:B------:R-:W-:Y:S02]  /*fe60*/  FSETP.GTU.FTZ.AND P1, PT, R5, R169, PT ;  /* 0x000000a90500720b */ /* 0x000fe40003f3c000 */
[----:B------:R-:W-:-:S05]  /*fe70*/  SHF.L.U32 R5, R41, 0x10, RZ ;  /* 0x0000001029057819 */ /* 0x000fca00000006ff */
[----:B------:R-:W-:-:S04]  /*fe80*/  FMUL.FTZ R5, R5, R165 ;  /* 0x000000a505057220 */ /* 0x000fc80000410000 */
[----:B------:R-:W-:-:S05]  /*fe90*/  FMUL.FTZ R5, R5, R170 ;  /* 0x000000aa05057220 */ /* 0x000fca0000410000 */
[----:B------:R-:W-:Y:S02]  /*fea0*/  FSEL R5, R5, RZ, !P1 ;  /* 0x000000ff05057208 */ /* 0x000fe40004800000 */
[----:B------:R-:W-:-:S03]  /*feb0*/  PLOP3.LUT P1, PT, P1, PT, PT, 0x8, 0x80 ;  /* 0x000000000080781c */ /* 0x000fc60000f2e170 */
[--C-:B------:R-:W-:Y:S01]  /*fec0*/  FFMA.FTZ R40, R5, R110, R39.reuse ;  /* 0x0000006e05287223 */ /* 0x100fe20000010027 */
[----:B------:R-:W-:Y:S01]  /*fed0*/  PRMT R39, R41, 0x7632, R39 ;  /* 0x0000763229277816 */ /* 0x000fe20000000027 */
[----:B------:R-:W-:Y:S01]  /*fee0*/  IMAD.MOV.U32 R5, RZ, RZ, 0x2 ;  /* 0x00000002ff057424 */ /* 0x000fe200078e00ff */
        /* <DEDUP_REMOVED lines=10> */
.L_x_18209:
        /* <DEDUP_REMOVED lines=12> */
.L_x_18211:
[----:B------:R-:W-:Y:S05]  /*10050*/  BSYNC.RECONVERGENT B2 ;  /* 0x0000000000027941 */ /* 0x000fea0003800200 */
.L_x_18210:
        /* <DEDUP_REMOVED lines=61> */
.L_x_18208:
[----:B------:R-:W-:Y:S05]  /*10430*/  BSYNC.RECONVERGENT B1 ;  /* 0x0000000000017941 */ /* 0x000fea0003800200 */
.L_x_18207:
        /* <DEDUP_REMOVED lines=24> */
.L_x_18214:
        /* <DEDUP_REMOVED lines=12> */
.L_x_18216:
[----:B------:R-:W-:Y:S05]  /*10680*/  BSYNC.RECONVERGENT B2 ;  /* 0x0000000000027941 */ /* 0x000fea0003800200 */
.L_x_18215:
        /* <DEDUP_REMOVED lines=61> */
.L_x_18213:
[----:B------:R-:W-:Y:S05]  /*10a60*/  BSYNC.RECONVERGENT B1 ;  /* 0x0000000000017941 */ /* 0x000fea0003800200 */
.L_x_18212:
[----:B------:R-:W-:Y:S01]  /*10a70*/  I2FP.F32.U32 R5, R41 ;  /* 0x0000002900057245 */ /* 0x000fe20000201000 */
[----:B------:R-:W-:Y:S01]  /*10a80*/  IMAD.U32 R41, R46, 0x10000, RZ ;  /* 0x000100002e297824 */ /* 0x000fe200078e00ff */
[----:B------:R-:W-:Y:S01]  /*10a90*/  ISETP.NE.AND P4, PT, R129, 0x1, PT ;  /* 0x000000018100780c */ /* 0x000fe20003f85270 */
[----:B------:R-:W-:Y:S01]  /*10aa0*/  BSSY.RECONVERGENT B1, `(.L_x_18217) ;  /* 0x0000060000017945 */ /* 0x000fe20003800200 */
[----:B------:R-:W-:Y:S01]  /*10ab0*/  MOV R130, R4 ;  /* 0x0000000400827202 */ /* 0x000fe20000000f00 */
        /* <DEDUP_REMOVED lines=9> */
[----:B------:R-:W-:Y:S02]  /*10b50*/  IMAD.MOV.U32 R5, RZ, RZ, 0x2 ;  /* 0x00000002ff057424 */ /* 0x000fe400078e00ff */
        /* <DEDUP_REMOVED lines=10> */
.L_x_18219:
        /* <DEDUP_REMOVED lines=12> */
.L_x_18221:
[----:B------:R-:W-:Y:S05]  /*10cc0*/  BSYNC.RECONVERGENT B2 ;  /* 0x0000000000027941 */ /* 0x000fea0003800200 */
.L_x_18220:
        /* <DEDUP_REMOVED lines=61> */
.L_x_18218:
[----:B------:R-:W-:Y:S05]  /*110a0*/  BSYNC.RECONVERGENT B1 ;  /* 0x0000000000017941 */ /* 0x000fea0003800200 */
.L_x_18217:
        /* <DEDUP_REMOVED lines=24> */
.L_x_18224:
        /* <DEDUP_REMOVED lines=12> */
.L_x_18226:
[----:B------:R-:W-:Y:S05]  /*112f0*/  BSYNC.RECONVERGENT B2 ;  /* 0x0000000000027941 */ /* 0x000fea0003800200 */
.L_x_18225:
        /* <DEDUP_REMOVED lines=61> */
.L_x_18223:
[----:B------:R-:W-:Y:S05]  /*116d0*/  BSYNC.RECONVERGENT B1 ;  /* 0x0000000000017941 */ /* 0x000fea0003800200 */
.L_x_18222:
        /* <DEDUP_REMOVED lines=11> */
[----:B------:R-:W-:-:S03]  /*11790*/  PLOP3.LUT P5, PT, P5, PT, PT, 0x8, 0x80 ;  /* 0x000000000080781c */ /* 0x000fc60002fae170 */
[--C-:B------:R-:W-:Y:S01]  /*117a0*/  FFMA.FTZ R168, R5, R106, R129.reuse ;  /* 0x0000006a05a87223 */ /* 0x100fe20000010081 */
[----:B------:R-:W-:Y:S01]  /*117b0*/  HFMA2 R5, -RZ, RZ, 0, 1.1920928955078125e-07 ;  /* 0x00000002ff057431 */ /* 0x000fe200000001ff */
[----:B------:R-:W-:Y:S02]  /*117c0*/  PRMT R129, R43, 0x7632, R129 ;  /* 0x000076322b817816 */ /* 0x000fe40000000081 */
        /* <DEDUP_REMOVED lines=10> */
.L_x_18229:
        /* <DEDUP_REMOVED lines=15> */
.L_x_18231:
[----:B------:R-:W-:Y:S05]  /*11960*/  BSYNC.RECONVERGENT B2 ;  /* 0x0000000000027941 */ /* 0x000fea0003800200 */
.L_x_18230:
        /* <DEDUP_REMOVED lines=61> */
.L_x_18228:
[----:B------:R-:W-:Y:S05]  /*11d40*/  BSYNC.RECONVERGENT B1 ;  /* 0x0000000000017941 */ /* 0x000fea0003800200 */
.L_x_18227:
[----:B------:R-:W-:Y:S01]  /*11d50*/  I2FP.F32.U32 R130, R130 ;  /* 0x0000008200827245 */ /* 0x000fe20000201000 */
[----:B------:R-:W-:-:S04]  /*11d60*/  IMAD.U32 R129, R129, 0x10000, RZ ;  /* 0x0001000081817824 */ /* 0x000fc800078e00ff */
        /* <DEDUP_REMOVED lines=14> */
.L_x_18191:
        /* <DEDUP_REMOVED lines=16> */
.L_x_18235:
        /* <DEDUP_REMOVED lines=12> */
.L_x_18237:
[----:B------:R-:W-:Y:S05]  /*12010*/  BSYNC.RECONVERGENT B2 ;  /* 0x0000000000027941 */ /* 0x000fea0003800200 */
.L_x_18236:
        /* <DEDUP_REMOVED lines=61> */
.L_x_18234:
[----:B------:R-:W-:Y:S05]  /*123f0*/  BSYNC.RECONVERGENT B1 ;  /* 0x0000000000017941 */ /* 0x000fea0003800200 */
.L_x_18233:
        /* <DEDUP_REMOVED lines=8> */
[----:B------:R-:W1:Y:S01]  /*12480*/  LDC R170, c[0x0][0x408] ;  /* 0x00010200ffaa7b82 */ /* 0x000e620000000800 */
[----:B------:R-:W-:Y:S02]  /*12490*/  IMAD.MOV.U32 R39, RZ, RZ, R4 ;  /* 0x000000ffff277224 */ /* 0x000fe400078e0004 */
[----:B0-----:R-:W-:-:S02]  /*124a0*/  FSETP.GTU.FTZ.AND P0, PT, R5, R169, PT ;  /* 0x000000a90500720b */ /* 0x001fc40003f1c000 */
[----:B------:R-:W-:-:S05]  /*124b0*/  SHF.L.U32 R5, R40, 0x10, RZ ;  /* 0x0000001028057819 */ /* 0x000fca00000006ff */
        /* <DEDUP_REMOVED lines=16> */
.L_x_18240:
        /* <DEDUP_REMOVED lines=12> */
.L_x_18242:
[----:B------:R-:W-:Y:S05]  /*12680*/  BSYNC.RECONVERGENT B2 ;  /* 0x0000000000027941 */ /* 0x000fea0003800200 */
.L_x_18241:
        /* <DEDUP_REMOVED lines=61> */
.L_x_18239:
[----:B------:R-:W-:Y:S05]  /*12a60*/  BSYNC.RECONVERGENT B1 ;  /* 0x0000000000017941 */ /* 0x000fea0003800200 */
.L_x_18238:
        /* <DEDUP_REMOVED lines=22> */
.L_x_18245:
        /* <DEDUP_REMOVED lines=12> */
.L_x_18247:
[----:B------:R-:W-:Y:S05]  /*12c90*/  BSYNC.RECONVERGENT B2 ;  /* 0x0000000000027941 */ /* 0x000fea0003800200 */
.L_x_18246:
        /* <DEDUP_REMOVED lines=61> */
.L_x_18244:
[----:B------:R-:W-:Y:S05]  /*13070*/  BSYNC.RECONVERGENT B1 ;  /* 0x0000000000017941 */ /* 0x000fea0003800200 */
.L_x_18243:
[----:B------:R-:W-:Y:S01]  /*13080*/  I2FP.F32.U32 R5, R39 ;  /* 0x0000002700057245 */ /* 0x000fe20000201000 */
[----:B------:R-:W-:Y:S01]  /*13090*/  BSSY.RECONVERGENT B1, `(.L_x_18248) ;  /* 0x0000060000017945 */ /* 0x000fe20003800200 */
[----:B------:R-:W-:Y:S02]  /*130a0*/  ISETP.NE.AND P2, PT, R128, 0x1, PT ;  /* 0x000000018000780c */ /* 0x000fe40003f45270 */
[----:B------:R-:W-:Y:S01]  /*130b0*/  PRMT R39, R41, 0x7632, R39 ;  /* 0x0000763229277816 */ /* 0x000fe20000000027 */
[----:B------:R-:W-:-:S05]  /*130c0*/  FFMA.FTZ R5, R5, R168, 1.1641532182693481445e-10 ;  /* 0x2f00000005057423 */ /* 0x000fca00000100a8 */
[----:B------:R-:W-:Y:S01]  /*130d0*/  FSETP.GTU.FTZ.AND P1, PT, R5, R169, PT ;  /* 0x000000a90500720b */ /* 0x000fe20003f3c000 */
[----:B------:R-:W-:Y:S01]  /*130e0*/  IMAD.U32 R5, R41, 0x10000, RZ ;  /* 0x0001000029057824 */ /* 0x000fe200078e00ff */
[----:B------:R-:W-:-:S03]  /*130f0*/  MOV R41, R4 ;  /* 0x0000000400297202 */ /* 0x000fc60000000f00 */
        /* <DEDUP_REMOVED lines=15> */
.L_x_18250:
        /* <DEDUP_REMOVED lines=12> */
.L_x_18252:
[----:B------:R-:W-:Y:S05]  /*132b0*/  BSYNC.RECONVERGENT B2 ;  /* 0x0000000000027941 */ /* 0x000fea0003800200 */
.L_x_18251:
        /* <DEDUP_REMOVED lines=61> */
.L_x_18249:
[----:B------:R-:W-:Y:S05]  /*13690*/  BSYNC.RECONVERGENT B1 ;  /* 0x0000000000017941 */ /* 0x000fea0003800200 */
.L_x_18248:
        /* <DEDUP_REMOVED lines=22> */
.L_x_18255:
        /* <DEDUP_REMOVED lines=12> */
.L_x_18257:
[----:B------:R-:W-:Y:S05]  /*138c0*/  BSYNC.RECONVERGENT B2 ;  /* 0x0000000000027941 */ /* 0x000fea0003800200 */
.L_x_18256:
        /* <DEDUP_REMOVED lines=61> */
.L_x_18254:
[----:B------:R-:W-:Y:S05]  /*13ca0*/  BSYNC.RECONVERGENT B1 ;  /* 0x0000000000017941 */ /* 0x000fea0003800200 */
.L_x_18253:
        /* <DEDUP_REMOVED lines=24> */
.L_x_18260:
        /* <DEDUP_REMOVED lines=12> */
.L_x_18262:
[----:B------:R-:W-:Y:S05]  /*13ef0*/  BSYNC.RECONVERGENT B2 ;  /* 0x0000000000027941 */ /* 0x000fea0003800200 */
.L_x_18261:
        /* <DEDUP_REMOVED lines=61> */
.L_x_18259:
[----:B------:R-:W-:Y:S05]  /*142d0*/  BSYNC.RECONVERGENT B1 ;  /* 0x0000000000017941 */ /* 0x000fea0003800200 */
.L_x_18258:
        /* <DEDUP_REMOVED lines=22> */
.L_x_18265:
        /* <DEDUP_REMOVED lines=12> */
.L_x_18267:
[----:B------:R-:W-:Y:S05]  /*14500*/  BSYNC.RECONVERGENT B2 ;  /* 0x0000000000027941 */ /* 0x000fea0003800200 */
.L_x_18266:
        /* <DEDUP_REMOVED lines=58> */
[----:B------:R-:W-:-:S04]  /*148b0*/  IMAD.WIDE.U32 R4, R129, -0x326172a9, RZ ;  /* 0xcd9e8d5781047825 */ /* 0x000fc800078e00ff */
[----:B------:R-:W-:Y:S01]  /*148c0*/  HFMA2 R129, -RZ, RZ, 0, 0 ;  /* 0x00000000ff817431 */ /* 0x000fe200000001ff */
[----:B------:R-:W-:-:S07]  /*148d0*/  LOP3.LUT R6, R6, UR13, R5, 0x96, !PT ;  /* 0x0000000d06067c12 */ /* 0x000fce000f8e9605 */
.L_x_18264:
[----:B------:R-:W-:Y:S05]  /*148e0*/  BSYNC.RECONVERGENT B1 ;  /* 0x0000000000017941 */ /* 0x000fea0003800200 */
.L_x_18263:
        /* <DEDUP_REMOVED lines=24> */
.L_x_18270:
        /* <DEDUP_REMOVED lines=15> */
.L_x_18272:
[----:B------:R-:W-:Y:S05]  /*14b60*/  BSYNC.RECONVERGENT B2 ;  /* 0x0000000000027941 */ /* 0x000fea0003800200 */
.L_x_18271:
        /* <DEDUP_REMOVED lines=61> */
.L_x_18269:
[----:B------:R-:W-:Y:S05]  /*14f40*/  BSYNC.RECONVERGENT B1 ;  /* 0x0000000000017941 */ /* 0x000fea0003800200 */
.L_x_18268:
        /* <DEDUP_REMOVED lines=11> */
[----:B------:R-:W-:-:S04]  /*15000*/  F2FP.BF16.F32.PACK_AB R128, R21, R22 ;  /* 0x000000161580723e */ /* 0x000fc800000010ff */
[----:B------:R-:W-:-:S07]  /*15010*/  F2FP.BF16.F32.PACK_AB R131, R154, R131 ;  /* 0x000000839a83723e */ /* 0x000fce00000010ff */
.L_x_18232:
        /* <DEDUP_REMOVED lines=21> */
.L_x_18190:
[----:B------:R-:W-:Y:S05]  /*15170*/  BSYNC.RECONVERGENT B0 ;  /* 0x0000000000007941 */ /* 0x000fea0003800200 */
.L_x_18189:
        /* <DEDUP_REMOVED lines=30> */
.L_x_18278:
        /* <DEDUP_REMOVED lines=12> */
.L_x_18280:
[----:B------:R-:W-:Y:S05]  /*15420*/  BSYNC.RECONVERGENT B2 ;  /* 0x0000000000027941 */ /* 0x000fea0003800200 */
.L_x_18279:
        /* <DEDUP_REMOVED lines=61> */
.L_x_18277:
[----:B------:R-:W-:Y:S05]  /*15800*/  BSYNC.RECONVERGENT B1 ;  /* 0x0000000000017941 */ /* 0x000fea0003800200 */
.L_x_18276:
        /* <DEDUP_REMOVED lines=9> */
[----:B------:R-:W-:Y:S02]  /*158a0*/  MOV R37, R4 ;  /* 0x0000000400257202 */ /* 0x000fe40000000f00 */
[----:B0-----:R-:W-:-:S02]  /*158b0*/  FSETP.GTU.FTZ.AND P0, PT, R5, R171, PT ;  /* 0x000000ab0500720b */ /* 0x001fc40003f1c000 */
[----:B------:R-:W-:-:S05]  /*158c0*/  SHF.L.U32 R5, R128, 0x10, RZ ;  /* 0x0000001080057819 */ /* 0x000fca00000006ff */
[----:B------:R-:W-:-:S04]  /*158d0*/  FMUL.FTZ R5, R5, R165 ;  /* 0x000000a505057220 */ /* 0x000fc80000410000 */
[----:B-1----:R-:W-:-:S05]  /*158e0*/  FMUL.FTZ R5, R5, R252 ;  /* 0x000000fc05057220 */ /* 0x002fca0000410000 */
[----:B------:R-:W-:Y:S02]  /*158f0*/  FSEL R5, R5, RZ, !P0 ;  /* 0x000000ff05057208 */ /* 0x000fe40004000000 */
[----:B------:R-:W-:-:S03]  /*15900*/  PLOP3.LUT P0, PT, P0, PT, PT, 0x8, 0x80 ;  /* 0x000000000080781c */ /* 0x000fc6000070e170 */
[--C-:B------:R-:W-:Y:S01]  /*15910*/  FFMA.FTZ R20, R5, R100, R19.reuse ;  /* 0x0000006405147223 */ /* 0x100fe20000010013 */
[----:B------:R-:W-:Y:S01]  /*15920*/  PRMT R19, R128, 0x7632, R19 ;  /* 0x0000763280137816 */ /* 0x000fe20000000013 */
[----:B------:R-:W-:-:S08]  /*15930*/  IMAD.MOV.U32 R5, RZ, RZ, 0x2 ;  /* 0x00000002ff057424 */ /* 0x000fd000078e00ff */
        /* <DEDUP_REMOVED lines=10> */
.L_x_18283:
        /* <DEDUP_REMOVED lines=12> */
.L_x_18285:
[----:B------:R-:W-:Y:S05]  /*15aa0*/  BSYNC.RECONVERGENT B2 ;  /* 0x0000000000027941 */ /* 0x000fea0003800200 */
.L_x_18284:
        /* <DEDUP_REMOVED lines=61> */
.L_x_18282:
[----:B------:R-:W-:Y:S05]  /*15e80*/  BSYNC.RECONVERGENT B1 ;  /* 0x0000000000017941 */ /* 0x000fea0003800200 */
.L_x_18281:
        /* <DEDUP_REMOVED lines=24> */
.L_x_18288:
        /* <DEDUP_REMOVED lines=12> */
.L_x_18290:
[----:B------:R-:W-:Y:S05]  /*160d0*/  BSYNC.RECONVERGENT B2 ;  /* 0x0000000000027941 */ /* 0x000fea0003800200 */
.L_x_18289:
        /* <DEDUP_REMOVED lines=61> */
.L_x_18287:
[----:B------:R-:W-:Y:S05]  /*164b0*/  BSYNC.RECONVERGENT B1 ;  /* 0x0000000000017941 */ /* 0x000fea0003800200 */
.L_x_18286:
[----:B------:R-:W-:Y:S01]  /*164c0*/  I2FP.F32.U32 R5, R37 ;  /* 0x0000002500057245 */ /* 0x000fe20000201000 */
[----:B------:R-:W-:Y:S01]  /*164d0*/  IMAD.U32 R38, R45, 0x10000, RZ ;  /* 0x000100002d267824 */ /* 0x000fe200078e00ff */
[----:B------:R-:W-:Y:S01]  /*164e0*/  ISETP.NE.AND P2, PT, R144, 0x1, PT ;  /* 0x000000019000780c */ /* 0x000fe20003f45270 */
[----:B------:R-:W-:Y:S01]  /*164f0*/  BSSY.RECONVERGENT B1, `(.L_x_18291) ;  /* 0x000005f000017945 */ /* 0x000fe20003800200 */
[----:B------:R-:W-:Y:S01]  /*16500*/  PRMT R37, R129, 0x7632, R37 ;  /* 0x0000763281257816 */ /* 0x000fe20000000025 */
[----:B------:R-:W-:Y:S01]  /*16510*/  FFMA.FTZ R5, R5, R170, 1.1641532182693481445e-10 ;  /* 0x2f00000005057423 */ /* 0x000fe200000100aa */
[----:B------:R-:W-:-:S04]  /*16520*/  MOV R128, R4 ;  /* 0x0000000400807202 */ /* 0x000fc80000000f00 */
[----:B------:R-:W-:Y:S02]  /*16530*/  FSETP.GTU.FTZ.AND P1, PT, R5, R171, PT ;  /* 0x000000ab0500720b */ /* 0x000fe40003f3c000 */
[----:B------:R-:W-:-:S05]  /*16540*/  SHF.L.U32 R5, R129, 0x10, RZ ;  /* 0x0000001081057819 */ /* 0x000fca00000006ff */
        /* <DEDUP_REMOVED lines=15> */
.L_x_18293:
        /* <DEDUP_REMOVED lines=12> */
.L_x_18295:
[----:B------:R-:W-:Y:S05]  /*16700*/  BSYNC.RECONVERGENT B2 ;  /* 0x0000000000027941 */ /* 0x000fea0003800200 */
.L_x_18294:
        /* <DEDUP_REMOVED lines=61> */
.L_x_18292:
[----:B------:R-:W-:Y:S05]  /*16ae0*/  BSYNC.RECONVERGENT B1 ;  /* 0x0000000000017941 */ /* 0x000fea0003800200 */
.L_x_18291:
        /* <DEDUP_REMOVED lines=24> */
.L_x_18298:
        /* <DEDUP_REMOVED lines=12> */
.L_x_18300:
[----:B------:R-:W-:Y:S05]  /*16d30*/  BSYNC.RECONVERGENT B2 ;  /* 0x0000000000027941 */ /* 0x000fea0003800200 */
.L_x_18299:
        /* <DEDUP_REMOVED lines=58> */
[----:B------:R-:W-:-:S04]  /*170e0*/  IMAD.WIDE.U32 R4, R129, -0x326172a9, RZ ;  /* 0xcd9e8d5781047825 */ /* 0x000fc800078e00ff */
[----:B------:R-:W-:Y:S01]  /*170f0*/  IMAD.MOV.U32 R129, RZ, RZ, RZ ;  /* 0x000000ffff817224 */ /* 0x000fe200078e00ff */
[----:B------:R-:W-:-:S07]  /*17100*/  LOP3.LUT R6, R6, UR13, R5, 0x96, !PT ;  /* 0x0000000d06067c12 */ /* 0x000fce000f8e9605 */
.L_x_18297:
[----:B------:R-:W-:Y:S05]  /*17110*/  BSYNC.RECONVERGENT B1 ;  /* 0x0000000000017941 */ /* 0x000fea0003800200 */
.L_x_18296:
        /* <DEDUP_REMOVED lines=25> */
.L_x_18303:
        /* <DEDUP_REMOVED lines=12> */
.L_x_18305:
[----:B------:R-:W-:Y:S05]  /*17370*/  BSYNC.RECONVERGENT B2 ;  /* 0x0000000000027941 */ /* 0x000fea0003800200 */
.L_x_18304:
        /* <DEDUP_REMOVED lines=61> */
.L_x_18302:
[----:B------:R-:W-:Y:S05]  /*17750*/  BSYNC.RECONVERGENT B1 ;  /* 0x0000000000017941 */ /* 0x000fea0003800200 */
.L_x_18301:
[----:B------:R-:W-:Y:S01]  /*17760*/  I2FP.F32.U32 R129, R144 ;  /* 0x0000009000817245 */ /* 0x000fe20000201000 */
[----:B------:R-:W-:Y:S01]  /*17770*/  IMAD.U32 R130, R130, 0x10000, RZ ;  /* 0x0001000082827824 */ /* 0x000fe200078e00ff */
[----:B------:R-:W-:Y:S01]  /*17780*/  ISETP.NE.AND P5, PT, R5, 0x1, PT ;  /* 0x000000010500780c */ /* 0x000fe20003fa5270 */
[----:B------:R-:W-:Y:S01]  /*17790*/  BSSY.RECONVERGENT B1, `(.L_x_18306) ;  /* 0x0000060000017945 */ /* 0x000fe20003800200 */
[----:B------:R-:W-:Y:S02]  /*177a0*/  HFMA2 R168, -RZ, RZ, 0, 1.1920928955078125e-07 ;  /* 0x00000002ffa87431 */ /* 0x000fe400000001ff */
[----:B------:R-:W-:-:S05]  /*177b0*/  FFMA.FTZ R129, R129, R170, 1.1641532182693481445e-10 ;  /* 0x2f00000081817423 */ /* 0x000fca00000100aa */
        /* <DEDUP_REMOVED lines=19> */
.L_x_18308:
        /* <DEDUP_REMOVED lines=12> */
.L_x_18310:
[----:B------:R-:W-:Y:S05]  /*179b0*/  BSYNC.RECONVERGENT B2 ;  /* 0x0000000000027941 */ /* 0x000fea0003800200 */
.L_x_18309:
        /* <DEDUP_REMOVED lines=61> */
.L_x_18307:
[----:B------:R-:W-:Y:S05]  /*17d90*/  BSYNC.RECONVERGENT B1 ;  /* 0x0000000000017941 */ /* 0x000fea0003800200 */
.L_x_18306:
        /* <DEDUP_REMOVED lines=24> */
.L_x_18313:
        /* <DEDUP_REMOVED lines=15> */
.L_x_18315:
[----:B------:R-:W-:Y:S05]  /*18010*/  BSYNC.RECONVERGENT B2 ;  /* 0x0000000000027941 */ /* 0x000fea0003800200 */
.L_x_18314:
        /* <DEDUP_REMOVED lines=61> */
.L_x_18312:
[----:B------:R-:W-:Y:S05]  /*183f0*/  BSYNC.RECONVERGENT B1 ;  /* 0x0000000000017941 */ /* 0x000fea0003800200 */
.L_x_18311:
[----:B------:R-:W-:Y:S02]  /*18400*/  I2FP.F32.U32 R130, R130 ;  /* 0x0000008200827245 */ /* 0x000fe40000201000 */
[----:B------:R-:W-:-:S03]  /*18410*/  PRMT R131, R47, 0x7632, R131 ;  /* 0x000076322f837816 */ /* 0x000fc60000000083 */
[----:B------:R-:W-:Y:S01]  /*18420*/  FFMA.FTZ R130, R130, R170, 1.1641532182693481445e-10 ;  /* 0x2f00000082827423 */ /* 0x000fe200000100aa */
[----:B------:R-:W-:-:S04]  /*18430*/  SHF.L.U32 R131, R131, 0x10, RZ ;  /* 0x0000001083837819 */ /* 0x000fc800000006ff */
[----:B------:R-:W-:Y:S01]  /*18440*/  FSETP.GTU.FTZ.AND P6, PT, R130, R171, PT ;  /* 0x000000ab8200720b */ /* 0x000fe20003fdc000 */
[----:B------:R-:W-:-:S04]  /*18450*/  IMAD.U32 R130, R156, 0x10000, RZ ;  /* 0x000100009c827824 */ /* 0x000fc800078e00ff */
[----:B------:R-:W-:-:S04]  /*18460*/  FMUL.FTZ R130, R130, R165 ;  /* 0x000000a582827220 */ /* 0x000fc80000410000 */
[----:B------:R-:W-:-:S05]  /*18470*/  FMUL.FTZ R130, R130, R252 ;  /* 0x000000fc82827220 */ /* 0x000fca0000410000 */
        /* <DEDUP_REMOVED lines=8> */
.L_x_18275:
        /* <DEDUP_REMOVED lines=16> */
.L_x_18319:
        /* <DEDUP_REMOVED lines=12> */
.L_x_18321:
[----:B------:R-:W-:Y:S05]  /*186c0*/  BSYNC.RECONVERGENT B2 ;  /* 0x0000000000027941 */ /* 0x000fea0003800200 */
.L_x_18320:
        /* <DEDUP_REMOVED lines=61> */
.L_x_18318:
[----:B------:R-:W-:Y:S05]  /*18aa0*/  BSYNC.RECONVERGENT B1 ;  /* 0x0000000000017941 */ /* 0x000fea0003800200 */
.L_x_18317:
        /* <DEDUP_REMOVED lines=28> */
.L_x_18324:
        /* <DEDUP_REMOVED lines=12> */
.L_x_18326:
[----:B------:R-:W-:Y:S05]  /*18d30*/  BSYNC.RECONVERGENT B2 ;  /* 0x0000000000027941 */ /* 0x000fea0003800200 */
.L_x_18325:
        /* <DEDUP_REMOVED lines=61> */
.L_x_18323:
[----:B------:R-:W-:Y:S05]  /*19110*/  BSYNC.RECONVERGENT B1 ;  /* 0x0000000000017941 */ /* 0x000fea0003800200 */
.L_x_18322:
        /* <DEDUP_REMOVED lines=22> */
.L_x_18329:
        /* <DEDUP_REMOVED lines=12> */
.L_x_18331:
[----:B------:R-:W-:Y:S05]  /*19340*/  BSYNC.RECONVERGENT B2 ;  /* 0x0000000000027941 */ /* 0x000fea0003800200 */
.L_x_18330:
        /* <DEDUP_REMOVED lines=61> */
.L_x_18328:
[----:B------:R-:W-:Y:S05]  /*19720*/  BSYNC.RECONVERGENT B1 ;  /* 0x0000000000017941 */ /* 0x000fea0003800200 */
.L_x_18327:
        /* <DEDUP_REMOVED lines=23> */
.L_x_18334:
        /* <DEDUP_REMOVED lines=12> */
.L_x_18336:
[----:B------:R-:W-:Y:S05]  /*19960*/  BSYNC.RECONVERGENT B2 ;  /* 0x0000000000027941 */ /* 0x000fea0003800200 */
.L_x_18335:
        /* <DEDUP_REMOVED lines=61> */
.L_x_18333:
[----:B------:R-:W-:Y:S05]  /*19d40*/  BSYNC.RECONVERGENT B1 ;  /* 0x0000000000017941 */ /* 0x000fea0003800200 */
.L_x_18332:
        /* <DEDUP_REMOVED lines=22> */
.L_x_18339:
        /* <DEDUP_REMOVED lines=12> */
.L_x_18341:
[----:B------:R-:W-:Y:S05]  /*19f70*/  BSYNC.RECONVERGENT B2 ;  /* 0x0000000000027941 */ /* 0x000fea0003800200 */
.L_x_18340:
        /* <DEDUP_REMOVED lines=58> */
[----:B------:R-:W-:-:S04]  /*1a320*/  IMAD.WIDE.U32 R4, R129, -0x326172a9, RZ ;  /* 0xcd9e8d5781047825 */ /* 0x000fc800078e00ff */
[----:B------:R-:W-:Y:S01]  /*1a330*/  IMAD.MOV.U32 R129, RZ, RZ, RZ ;  /* 0x000000ffff817224 */ /* 0x000fe200078e00ff */
[----:B------:R-:W-:-:S07]  /*1a340*/  LOP3.LUT R6, R6, UR13, R5, 0x96, !PT ;  /* 0x0000000d06067c12 */ /* 0x000fce000f8e9605 */
.L_x_18338:
[----:B------:R-:W-:Y:S05]  /*1a350*/  BSYNC.RECONVERGENT B1 ;  /* 0x0000000000017941 */ /* 0x000fea0003800200 */
.L_x_18337:
        /* <DEDUP_REMOVED lines=23> */
.L_x_18344:
        /* <DEDUP_REMOVED lines=12> */
.L_x_18346:
[----:B------:R-:W-:Y:S05]  /*1a590*/  BSYNC.RECONVERGENT B2 ;  /* 0x0000000000027941 */ /* 0x000fea0003800200 */
.L_x_18345:
        /* <DEDUP_REMOVED lines=61> */
.L_x_18343:
[----:B------:R-:W-:Y:S05]  /*1a970*/  BSYNC.RECONVERGENT B1 ;  /* 0x0000000000017941 */ /* 0x000fea0003800200 */
.L_x_18342:
        /* <DEDUP_REMOVED lines=23> */
.L_x_18349:
        /* <DEDUP_REMOVED lines=12> */
.L_x_18351:
[----:B------:R-:W-:Y:S05]  /*1abb0*/  BSYNC.RECONVERGENT B2 ;  /* 0x0000000000027941 */ /* 0x000fea0003800200 */
.L_x_18350:
        /* <DEDUP_REMOVED lines=61> */
.L_x_18348:
[----:B------:R-:W-:Y:S05]  /*1af90*/  BSYNC.RECONVERGENT B1 ;  /* 0x0000000000017941 */ /* 0x000fea0003800200 */
.L_x_18347:
        /* <DEDUP_REMOVED lines=23> */
.L_x_18354:
        /* <DEDUP_REMOVED lines=15> */
.L_x_18356:
[----:B------:R-:W-:Y:S05]  /*1b200*/  BSYNC.RECONVERGENT B2 ;  /* 0x0000000000027941 */ /* 0x000fea0003800200 */
.L_x_18355:
        /* <DEDUP_REMOVED lines=61> */
.L_x_18353:
[----:B------:R-:W-:Y:S05]  /*1b5e0*/  BSYNC.RECONVERGENT B1 ;  /* 0x0000000000017941 */ /* 0x000fea0003800200 */
.L_x_18352:
        /* <DEDUP_REMOVED lines=10> */
[----:B------:R-:W-:Y:S01]  /*1b690*/  FMUL.FTZ R156, R128, R99 ;  /* 0x00000063809c7220 */ /* 0x000fe20000410000 */
[----:B------:R-:W-:-:S04]  /*1b6a0*/  F2FP.BF16.F32.PACK_AB R128, R19, R20 ;  /* 0x000000141380723e */ /* 0x000fc800000010ff */
[----:B------:R-:W-:-:S07]  /*1b6b0*/  F2FP.BF16.F32.PACK_AB R131, R156, R155 ;  /* 0x0000009b9c83723e */ /* 0x000fce00000010ff */
.L_x_18316:
        /* <DEDUP_REMOVED lines=21> */
.L_x_18274:
[----:B------:R-:W-:Y:S05]  /*1b810*/  BSYNC.RECONVERGENT B0 ;  /* 0x0000000000007941 */ /* 0x000fea0003800200 */
.L_x_18273:
        /* <DEDUP_REMOVED lines=30> */
.L_x_18362:
        /* <DEDUP_REMOVED lines=12> */
.L_x_18364:
[----:B------:R-:W-:Y:S05]  /*1bac0*/  BSYNC.RECONVERGENT B2 ;  /* 0x0000000000027941 */ /* 0x000fea0003800200 */
.L_x_18363:
        /* <DEDUP_REMOVED lines=61> */
.L_x_18361:
[----:B------:R-:W-:Y:S05]  /*1bea0*/  BSYNC.RECONVERGENT B1 ;  /* 0x0000000000017941 */ /* 0x000fea0003800200 */
.L_x_18360:
        /* <DEDUP_REMOVED lines=9> */
[C---:B------:R-:W-:Y:S01]  /*1bf40*/  PRMT R17, R128.reuse, 0x7632, R17 ;  /* 0x0000763280117816 */ /* 0x040fe20000000011 */
[----:B------:R-:W-:Y:S01]  /*1bf50*/  IMAD.MOV.U32 R35, RZ, RZ, R4 ;  /* 0x000000ffff237224 */ /* 0x000fe200078e0004 */
[----:B0-----:R-:W-:Y:S01]  /*1bf60*/  FSETP.GTU.FTZ.AND P1, PT, R5, R171, PT ;  /* 0x000000ab0500720b */ /* 0x001fe20003f3c000 */
[----:B------:R-:W-:-:S04]  /*1bf70*/  IMAD.U32 R5, R128, 0x10000, RZ ;  /* 0x0001000080057824 */ /* 0x000fc800078e00ff */
        /* <DEDUP_REMOVED lines=16> */
.L_x_18367:
        /* <DEDUP_REMOVED lines=12> */
.L_x_18369:
[----:B------:R-:W-:Y:S05]  /*1c140*/  BSYNC.RECONVERGENT B2 ;  /* 0x0000000000027941 */ /* 0x000fea0003800200 */
.L_x_18368:
        /* <DEDUP_REMOVED lines=61> */
.L_x_18366:
[----:B------:R-:W-:Y:S05]  /*1c520*/  BSYNC.RECONVERGENT B1 ;  /* 0x0000000000017941 */ /* 0x000fea0003800200 */
.L_x_18365:
        /* <DEDUP_REMOVED lines=24> */
.L_x_18372:
        /* <DEDUP_REMOVED lines=12> */
.L_x_18374:
[----:B------:R-:W-:Y:S05]  /*1c770*/  BSYNC.RECONVERGENT B2 ;  /* 0x0000000000027941 */ /* 0x000fea0003800200 */
.L_x_18373:
        /* <DEDUP_REMOVED lines=61> */
.L_x_18371:
[----:B------:R-:W-:Y:S05]  /*1cb50*/  BSYNC.RECONVERGENT B1 ;  /* 0x0000000000017941 */ /* 0x000fea0003800200 */
.L_x_18370:
        /* <DEDUP_REMOVED lines=24> */
.L_x_18377:
        /* <DEDUP_REMOVED lines=12> */
.L_x_18379:
[----:B------:R-:W-:Y:S05]  /*1cda0*/  BSYNC.RECONVERGENT B2 ;  /* 0x0000000000027941 */ /* 0x000fea0003800200 */
.L_x_18378:
        /* <DEDUP_REMOVED lines=61> */
.L_x_18376:
[----:B------:R-:W-:Y:S05]  /*1d180*/  BSYNC.RECONVERGENT B1 ;  /* 0x0000000000017941 */ /* 0x000fea0003800200 */
.L_x_18375:
        /* <DEDUP_REMOVED lines=24> */
.L_x_18382:
        /* <DEDUP_REMOVED lines=12> */
.L_x_18384:
[----:B------:R-:W-:Y:S05]  /*1d3d0*/  BSYNC.RECONVERGENT B2 ;  /* 0x0000000000027941 */ /* 0x000fea0003800200 */
.L_x_18383:
        /* <DEDUP_REMOVED lines=61> */
.L_x_18381:
[----:B------:R-:W-:Y:S05]  /*1d7b0*/  BSYNC.RECONVERGENT B1 ;  /* 0x0000000000017941 */ /* 0x000fea0003800200 */
.L_x_18380:
        /* <DEDUP_REMOVED lines=25> */
.L_x_18387:
        /* <DEDUP_REMOVED lines=12> */
.L_x_18389:
[----:B------:R-:W-:Y:S05]  /*1da10*/  BSYNC.RECONVERGENT B2 ;  /* 0x0000000000027941 */ /* 0x000fea0003800200 */
.L_x_18388:
        /* <DEDUP_REMOVED lines=61> */
.L_x_18386:
[----:B------:R-:W-:Y:S05]  /*1ddf0*/  BSYNC.RECONVERGENT B1 ;  /* 0x0000000000017941 */ /* 0x000fea0003800200 */
.L_x_18385:
[----:B------:R-:W-:Y:S01]  /*1de00*/  I2FP.F32.U32 R129, R142 ;  /* 0x0000008e00817245 */ /* 0x000fe20000201000 */
[----:B------:R-:W-:Y:S01]  /*1de10*/  BSSY.RECONVERGENT B1, `(.L_x_18390) ;  /* 0x0000062000017945 */ /* 0x000fe20003800200 */
[----:B------:R-:W-:Y:S01]  /*1de20*/  SHF.L.U32 R130, R130, 0x10, RZ ;  /* 0x0000001082827819 */ /* 0x000fe200000006ff */
[----:B------:R-:W-:Y:S01]  /*1de30*/  IMAD.MOV.U32 R168, RZ, RZ, 0x2 ;  /* 0x00000002ffa87424 */ /* 0x000fe200078e00ff */
[----:B------:R-:W-:Y:S01]  /*1de40*/  ISETP.NE.AND P5, PT, R5, 0x1, PT ;  /* 0x000000010500780c */ /* 0x000fe20003fa5270 */
        /* <DEDUP_REMOVED lines=20> */
.L_x_18392:
        /* <DEDUP_REMOVED lines=12> */
.L_x_18394:
[----:B------:R-:W-:Y:S05]  /*1e050*/  BSYNC.RECONVERGENT B2 ;  /* 0x0000000000027941 */ /* 0x000fea0003800200 */
.L_x_18393:
        /* <DEDUP_REMOVED lines=61> */
.L_x_18391:
[----:B------:R-:W-:Y:S05]  /*1e430*/  BSYNC.RECONVERGENT B1 ;  /* 0x0000000000017941 */ /* 0x000fea0003800200 */
.L_x_18390:
        /* <DEDUP_REMOVED lines=24> */
.L_x_18397:
        /* <DEDUP_REMOVED lines=15> */
.L_x_18399:
[----:B------:R-:W-:Y:S05]  /*1e6b0*/  BSYNC.RECONVERGENT B2 ;  /* 0x0000000000027941 */ /* 0x000fea0003800200 */
.L_x_18398:
        /* <DEDUP_REMOVED lines=61> */
.L_x_18396:
[----:B------:R-:W-:Y:S05]  /*1ea90*/  BSYNC.RECONVERGENT B1 ;  /* 0x0000000000017941 */ /* 0x000fea0003800200 */
.L_x_18395:
[----:B------:R-:W-:Y:S02]  /*1eaa0*/  I2FP.F32.U32 R130, R130 ;  /* 0x0000008200827245 */ /* 0x000fe40000201000 */
[----:B------:R-:W-:-:S03]  /*1eab0*/  PRMT R131, R47, 0x7632, R131 ;  /* 0x000076322f837816 */ /* 0x000fc60000000083 */
[----:B------:R-:W-:Y:S02]  /*1eac0*/  FFMA.FTZ R130, R130, R170, 1.1641532182693481445e-10 ;  /* 0x2f00000082827423 */ /* 0x000fe400000100aa */
        /* <DEDUP_REMOVED lines=13> */
.L_x_18359:
        /* <DEDUP_REMOVED lines=16> */
.L_x_18403:
        /* <DEDUP_REMOVED lines=12> */
.L_x_18405:
[----:B------:R-:W-:Y:S05]  /*1ed60*/  BSYNC.RECONVERGENT B2 ;  /* 0x0000000000027941 */ /* 0x000fea0003800200 */
.L_x_18404:
        /* <DEDUP_REMOVED lines=61> */
.L_x_18402:
[----:B------:R-:W-:Y:S05]  /*1f140*/  BSYNC.RECONVERGENT B1 ;  /* 0x0000000000017941 */ /* 0x000fea0003800200 */
.L_x_18401:
        /* <DEDUP_REMOVED lines=8> */
[----:B------:R-:W1:Y:S01]  /*1f1d0*/  LDC R169, c[0x0][0x408] ;  /* 0x00010200ffa97b82 */ /* 0x000e620000000800 */
[----:B------:R-:W-:Y:S02]  /*1f1e0*/  IMAD.MOV.U32 R35, RZ, RZ, R4 ;  /* 0x000000ffff237224 */ /* 0x000fe400078e0004 */
[----:B0-----:R-:W-:Y:S01]  /*1f1f0*/  FSETP.GTU.FTZ.AND P1, PT, R5, R168, PT ;  /* 0x000000a80500720b */ /* 0x001fe20003f3c000 */
[----:B------:R-:W-:-:S04]  /*1f200*/  IMAD.U32 R5, R128, 0x10000, RZ ;  /* 0x0001000080057824 */ /* 0x000fc800078e00ff */
        /* <DEDUP_REMOVED lines=16> */
.L_x_18408:
        /* <DEDUP_REMOVED lines=12> */
.L_x_18410:
[----:B------:R-:W-:Y:S05]  /*1f3d0*/  BSYNC.RECONVERGENT B2 ;  /* 0x0000000000027941 */ /* 0x000fea0003800200 */
.L_x_18409:
        /* <DEDUP_REMOVED lines=61> */
.L_x_18407:
[----:B------:R-:W-:Y:S05]  /*1f7b0*/  BSYNC.RECONVERGENT B1 ;  /* 0x0000000000017941 */ /* 0x000fea0003800200 */
.L_x_18406:
        /* <DEDUP_REMOVED lines=22> */
.L_x_18413:
        /* <DEDUP_REMOVED lines=12> */
.L_x_18415:
[----:B------:R-:W-:Y:S05]  /*1f9e0*/  BSYNC.RECONVERGENT B2 ;  /* 0x0000000000027941 */ /* 0x000fea0003800200 */
.L_x_18414:
        /* <DEDUP_REMOVED lines=61> */
.L_x_18412:
[----:B------:R-:W-:Y:S05]  /*1fdc0*/  BSYNC.RECONVERGENT B1 ;  /* 0x0000000000017941 */ /* 0x000fea0003800200 */
.L_x_18411:
[----:B------:R-:W-:Y:S01]  /*1fdd0*/  I2FP.F32.U32 R5, R35 ;  /* 0x0000002300057245 */ /* 0x000fe20000201000 */
[----:B------:R-:W-:Y:S01]  /*1fde0*/  BSSY.RECONVERGENT B1, `(.L_x_18416) ;  /* 0x0000060000017945 */ /* 0x000fe20003800200 */
[----:B------:R-:W-:Y:S01]  /*1fdf0*/  ISETP.NE.AND P2, PT, R142, 0x1, PT ;  /* 0x000000018e00780c */ /* 0x000fe20003f45270 */
[----:B------:R-:W-:Y:S01]  /*1fe00*/  IMAD.MOV.U32 R128, RZ, RZ, R4 ;  /* 0x000000ffff807224 */ /* 0x000fe200078e0004 */
[----:B------:R-:W-:Y:S01]  /*1fe10*/  PRMT R35, R129, 0x7632, R35 ;  /* 0x0000763281237816 */ /* 0x000fe20000000023 */
[----:B------:R-:W-:-:S05]  /*1fe20*/  FFMA.FTZ R5, R5, R158, 1.1641532182693481445e-10 ;  /* 0x2f00000005057423 */ /* 0x000fca000001009e */
[----:B------:R-:W-:Y:S02]  /*1fe30*/  FSETP.GTU.FTZ.AND P1, PT, R5, R168, PT ;  /* 0x000000a80500720b */ /* 0x000fe40003f3c000 */
[----:B------:R-:W-:-:S05]  /*1fe40*/  SHF.L.U32 R5, R129, 0x10, RZ ;  /* 0x0000001081057819 */ /* 0x000fca00000006ff */
        /* <DEDUP_REMOVED lines=15> */
.L_x_18418:
        /* <DEDUP_REMOVED lines=12> */
.L_x_18420:
[----:B------:R-:W-:Y:S05]  /*20000*/  BSYNC.RECONVERGENT B2 ;  /* 0x0000000000027941 */ /* 0x000fea0003800200 */
.L_x_18419:
        /* <DEDUP_REMOVED lines=61> */
.L_x_18417:
[----:B------:R-:W-:Y:S05]  /*203e0*/  BSYNC.RECONVERGENT B1 ;  /* 0x0000000000017941 */ /* 0x000fea0003800200 */
.L_x_18416:
        /* <DEDUP_REMOVED lines=22> */
.L_x_18423:
        /* <DEDUP_REMOVED lines=12> */
.L_x_18425:
[----:B------:R-:W-:Y:S05]  /*20610*/  BSYNC.RECONVERGENT B2 ;  /* 0x0000000000027941 */ /* 0x000fea0003800200 */
.L_x_18424:
        /* <DEDUP_REMOVED lines=61> */
.L_x_18422:
[----:B------:R-:W-:Y:S05]  /*209f0*/  BSYNC.RECONVERGENT B1 ;  /* 0x0000000000017941 */ /* 0x000fea0003800200 */
.L_x_18421:
        /* <DEDUP_REMOVED lines=23> */
.L_x_18428:
        /* <DEDUP_REMOVED lines=12> */
.L_x_18430:
[----:B------:R-:W-:Y:S05]  /*20c30*/  BSYNC.RECONVERGENT B2 ;  /* 0x0000000000027941 */ /* 0x000fea0003800200 */
.L_x_18429:
        /* <DEDUP_REMOVED lines=61> */
.L_x_18427:
[----:B------:R-:W-:Y:S05]  /*21010*/  BSYNC.RECONVERGENT B1 ;  /* 0x0000000000017941 */ /* 0x000fea0003800200 */
.L_x_18426:
        /* <DEDUP_REMOVED lines=23> */
.L_x_18433:
        /* <DEDUP_REMOVED lines=12> */
.L_x_18435:
[----:B------:R-:W-:Y:S05]  /*21250*/  BSYNC.RECONVERGENT B2 ;  /* 0x0000000000027941 */ /* 0x000fea0003800200 */
.L_x_18434:
        /* <DEDUP_REMOVED lines=61> */
.L_x_18432:
[----:B------:R-:W-:Y:S05]  /*21630*/  BSYNC.RECONVERGENT B1 ;  /* 0x0000000000017941 */ /* 0x000fea0003800200 */
.L_x_18431:
        /* <DEDUP_REMOVED lines=23> */
.L_x_18438:
        /* <DEDUP_REMOVED lines=15> */
.L_x_18440:
[----:B------:R-:W-:Y:S05]  /*218a0*/  BSYNC.RECONVERGENT B2 ;  /* 0x0000000000027941 */ /* 0x000fea0003800200 */
.L_x_18439:
        /* <DEDUP_REMOVED lines=61> */
.L_x_18437:
[----:B------:R-:W-:Y:S05]  /*21c80*/  BSYNC.RECONVERGENT B1 ;  /* 0x0000000000017941 */ /* 0x000fea0003800200 */
.L_x_18436:
[----:B------:R-:W-:Y:S01]  /*21c90*/  I2FP.F32.U32 R128, R128 ;  /* 0x0000008000807245 */ /* 0x000fe20000201000 */
[----:B------:R-:W-:Y:S01]  /*21ca0*/  IMAD.U32 R131, R131, 0x10000, RZ ;  /* 0x0001000083837824 */ /* 0x000fe200078e00ff */
[----:B------:R-:W-:Y:S02]  /*21cb0*/  F2FP.BF16.F32.PACK_AB R130, R130, R143 ;  /* 0x0000008f8282723e */ /* 0x000fe400000010ff */
[----:B------:R-:W-:Y:S01]  /*21cc0*/  F2FP.BF16.F32.PACK_AB R129, R35, R36 ;  /* 0x000000242381723e */ /* 0x000fe200000010ff */
[----:B------:R-:W-:Y:S01]  /*21cd0*/  FFMA.FTZ R128, R128, R158, 1.1641532182693481445e-10 ;  /* 0x2f00000080807423 */ /* 0x000fe2000001009e */
[----:B------:R-:W-:-:S04]  /*21ce0*/  FMUL.FTZ R131, R131, R165 ;  /* 0x000000a583837220 */ /* 0x000fc80000410000 */
[----:B------:R-:W-:Y:S01]  /*21cf0*/  FSETP.GTU.FTZ.AND P6, PT, R128, R168, PT ;  /* 0x000000a88000720b */ /* 0x000fe20003fdc000 */
[----:B------:R-:W-:-:S05]  /*21d00*/  FMUL.FTZ R128, R131, R169 ;  /* 0x000000a983807220 */ /* 0x000fca0000410000 */
[----:B------:R-:W-:Y:S02]  /*21d10*/  FSEL R128, R128, RZ, !P6 ;  /* 0x000000ff80807208 */ /* 0x000fe40007000000 */
[----:B------:R-:W-:-:S03]  /*21d20*/  PLOP3.LUT P6, PT, P6, PT, PT, 0x8, 0x80 ;  /* 0x000000000080781c */ /* 0x000fc600037ce170 */
[----:B------:R-:W-:Y:S01]  /*21d30*/  FMUL.FTZ R158, R128, R91 ;  /* 0x0000005b809e7220 */ /* 0x000fe20000410000 */
[----:B------:R-:W-:-:S04]  /*21d40*/  F2FP.BF16.F32.PACK_AB R128, R17, R18 ;  /* 0x000000121180723e */ /* 0x000fc800000010ff */
[----:B------:R-:W-:-:S07]  /*21d50*/  F2FP.BF16.F32.PACK_AB R131, R158, R157 ;  /* 0x0000009d9e83723e */ /* 0x000fce00000010ff */
.L_x_18400:
        /* <DEDUP_REMOVED lines=21> */
.L_x_18358:
[----:B------:R-:W-:Y:S05]  /*21eb0*/  BSYNC.RECONVERGENT B0 ;  /* 0x0000000000007941 */ /* 0x000fea0003800200 */
.L_x_18357:
        /* <DEDUP_REMOVED lines=27> */
[--C-:B------:R-:W-:Y:S02]  /*22070*/  @!P0 IMAD.MOV.U32 R167, RZ, RZ, R168.reuse ;  /* 0x000000ffffa78224 */ /* 0x100fe400078e00a8 */
[----:B------:R-:W-:Y:S01]  /*22080*/  @P0 IMAD.MOV.U32 R167, RZ, RZ, R168 ;  /* 0x000000ffffa70224 */ /* 0x000fe200078e00a8 */
[----:B------:R-:W-:Y:S06]  /*22090*/  BRA `(.L_x_18445) ;  /* 0x0000000400287947 */ /* 0x000fec0003800000 */
.L_x_18446:
        /* <DEDUP_REMOVED lines=12> */
.L_x_18448:
[----:B------:R-:W-:Y:S05]  /*22160*/  BSYNC.RECONVERGENT B2 ;  /* 0x0000000000027941 */ /* 0x000fea0003800200 */
.L_x_18447:
        /* <DEDUP_REMOVED lines=61> */
.L_x_18445:
[----:B------:R-:W-:Y:S05]  /*22540*/  BSYNC.RECONVERGENT B1 ;  /* 0x0000000000017941 */ /* 0x000fea0003800200 */
.L_x_18444:
[----:B------:R-:W0:Y:S01]  /*22550*/  LDC R171, c[0x0][0x404] ;  /* 0x00010100ffab7b82 */ /* 0x000e220000000800 */
[----:B------:R-:W-:Y:S01]  /*22560*/  HFMA2 R170, -RZ, RZ, 0.1171875, 0 ;  /* 0x2f800000ffaa7431 */ /* 0x000fe200000001ff */
[----:B------:R-:W-:Y:S01]  /*22570*/  I2FP.F32.U32 R5, R15 ;  /* 0x0000000f00057245 */ /* 0x000fe20000201000 */
[----:B-----5:R-:W-:Y:S01]  /*22580*/  IMAD.U32 R15, R44, 0x10000, RZ ;  /* 0x000100002c0f7824 */ /* 0x020fe200078e00ff */
[----:B------:R-:W-:Y:S01]  /*22590*/  LOP3.LUT R0, R0, 0xfffffffd, RZ, 0xc0, !PT ;  /* 0xfffffffd00007812 */ /* 0x000fe200078ec0ff */
[----:B------:R-:W-:Y:S01]  /*225a0*/  BSSY.RECONVERGENT B1, `(.L_x_18449) ;  /* 0x0000062000017945 */ /* 0x000fe20003800200 */
[----:B------:R-:W-:Y:S02]  /*225b0*/  IMAD.MOV.U32 R33, RZ, RZ, R4 ;  /* 0x000000ffff217224 */ /* 0x000fe400078e0004 */
[----:B------:R-:W1:Y:S01]  /*225c0*/  LDC R252, c[0x0][0x408] ;  /* 0x00010200fffc7b82 */ /* 0x000e620000000800 */
[----:B------:R-:W-:-:S05]  /*225d0*/  FFMA.FTZ R5, R5, R170, 1.1641532182693481445e-10 ;  /* 0x2f00000005057423 */ /* 0x000fca00000100aa */
[----:B0-----:R-:W-:Y:S01]  /*225e0*/  FSETP.GTU.FTZ.AND P0, PT, R5, R171, PT ;  /* 0x000000ab0500720b */ /* 0x001fe20003f1c000 */
[----:B------:R-:W-:-:S04]  /*225f0*/  IMAD.U32 R5, R128, 0x10000, RZ ;  /* 0x0001000080057824 */ /* 0x000fc800078e00ff */
[----:B------:R-:W-:-:S04]  /*22600*/  FMUL.FTZ R5, R5, R165 ;  /* 0x000000a505057220 */ /* 0x000fc80000410000 */
[----:B-1----:R-:W-:-:S05]  /*22610*/  FMUL.FTZ R5, R5, R252 ;  /* 0x000000fc05057220 */ /* 0x002fca0000410000 */
[----:B------:R-:W-:Y:S02]  /*22620*/  FSEL R5, R5, RZ, !P0 ;  /* 0x000000ff05057208 */ /* 0x000fe40004000000 */
[----:B------:R-:W-:-:S03]  /*22630*/  PLOP3.LUT P0, PT, P0, PT, PT, 0x8, 0x80 ;  /* 0x000000000080781c */ /* 0x000fc6000070e170 */
[--C-:B------:R-:W-:Y:S01]  /*22640*/  FFMA.FTZ R16, R5, R84, R15.reuse ;  /* 0x0000005405107223 */ /* 0x100fe2000001000f */
[----:B------:R-:W-:Y:S01]  /*22650*/  HFMA2 R5, -RZ, RZ, 0, 1.1920928955078125e-07 ;  /* 0x00000002ff057431 */ /* 0x000fe200000001ff */
[----:B------:R-:W-:-:S08]  /*22660*/  PRMT R15, R128, 0x7632, R15 ;  /* 0x00007632800f7816 */ /* 0x000fd0000000000f */
        /* <DEDUP_REMOVED lines=11> */
.L_x_18451:
        /* <DEDUP_REMOVED lines=12> */
.L_x_18453:
[----:B------:R-:W-:Y:S05]  /*227e0*/  BSYNC.RECONVERGENT B2 ;  /* 0x0000000000027941 */ /* 0x000fea0003800200 */
.L_x_18452:
        /* <DEDUP_REMOVED lines=61> */
.L_x_18450:
[----:B------:R-:W-:Y:S05]  /*22bc0*/  BSYNC.RECONVERGENT B1 ;  /* 0x0000000000017941 */ /* 0x000fea0003800200 */
.L_x_18449:
        /* <DEDUP_REMOVED lines=24> */
.L_x_18456:
        /* <DEDUP_REMOVED lines=12> */
.L_x_18458:
[----:B------:R-:W-:Y:S05]  /*22e10*/  BSYNC.RECONVERGENT B2 ;  /* 0x0000000000027941 */ /* 0x000fea0003800200 */
.L_x_18457:
        /* <DEDUP_REMOVED lines=61> */
.L_x_18455:
[----:B------:R-:W-:Y:S05]  /*231f0*/  BSYNC.RECONVERGENT B1 ;  /* 0x0000000000017941 */ /* 0x000fea0003800200 */
.L_x_18454:
[----:B------:R-:W-:Y:S01]  /*23200*/  I2FP.F32.U32 R5, R33 ;  /* 0x0000002100057245 */ /* 0x000fe20000201000 */
[----:B------:R-:W-:Y:S01]  /*23210*/  IMAD.U32 R34, R45, 0x10000, RZ ;  /* 0x000100002d227824 */ /* 0x000fe200078e00ff */
[----:B------:R-:W-:Y:S01]  /*23220*/  ISETP.NE.AND P2, PT, R140, 0x1, PT ;  /* 0x000000018c00780c */ /* 0x000fe20003f45270 */
[----:B------:R-:W-:Y:S01]  /*23230*/  BSSY.RECONVERGENT B1, `(.L_x_18459) ;  /* 0x000005f000017945 */ /* 0x000fe20003800200 */
        /* <DEDUP_REMOVED lines=20> */
.L_x_18461:
        /* <DEDUP_REMOVED lines=12> */
.L_x_18463:
[----:B------:R-:W-:Y:S05]  /*23440*/  BSYNC.RECONVERGENT B2 ;  /* 0x0000000000027941 */ /* 0x000fea0003800200 */
.L_x_18462:
        /* <DEDUP_REMOVED lines=61> */
.L_x_18460:
[----:B------:R-:W-:Y:S05]  /*23820*/  BSYNC.RECONVERGENT B1 ;  /* 0x0000000000017941 */ /* 0x000fea0003800200 */
.L_x_18459:
        /* <DEDUP_REMOVED lines=24> */
.L_x_18466:
        /* <DEDUP_REMOVED lines=12> */
.L_x_18468:
[----:B------:R-:W-:Y:S05]  /*23a70*/  BSYNC.RECONVERGENT B2 ;  /* 0x0000000000027941 */ /* 0x000fea0003800200 */
.L_x_18467:
        /* <DEDUP_REMOVED lines=61> */
.L_x_18465:
[----:B------:R-:W-:Y:S05]  /*23e50*/  BSYNC.RECONVERGENT B1 ;  /* 0x0000000000017941 */ /* 0x000fea0003800200 */
.L_x_18464:
        /* <DEDUP_REMOVED lines=25> */
.L_x_18471:
        /* <DEDUP_REMOVED lines=12> */
.L_x_18473:
[----:B------:R-:W-:Y:S05]  /*240b0*/  BSYNC.RECONVERGENT B2 ;  /* 0x0000000000027941 */ /* 0x000fea0003800200 */
.L_x_18472:
        /* <DEDUP_REMOVED lines=61> */
.L_x_18470:
[----:B------:R-:W-:Y:S05]  /*24490*/  BSYNC.RECONVERGENT B1 ;  /* 0x0000000000017941 */ /* 0x000fea0003800200 */
.L_x_18469:
[----:B------:R-:W-:Y:S01]  /*244a0*/  I2FP.F32.U32 R129, R140 ;  /* 0x0000008c00817245 */ /* 0x000fe20000201000 */
[----:B------:R-:W-:Y:S01]  /*244b0*/  IMAD.U32 R130, R130, 0x10000, RZ ;  /* 0x0001000082827824 */ /* 0x000fe200078e00ff */
[----:B------:R-:W-:Y:S01]  /*244c0*/  ISETP.NE.AND P5, PT, R5, 0x1, PT ;  /* 0x000000010500780c */ /* 0x000fe20003fa5270 */
[----:B------:R-:W-:Y:S01]  /*244d0*/  BSSY.RECONVERGENT B1, `(.L_x_18474) ;  /* 0x0000060000017945 */ /* 0x000fe20003800200 */
[----:B------:R-:W-:Y:S02]  /*244e0*/  IMAD.MOV.U32 R168, RZ, RZ, 0x2 ;  /* 0x00000002ffa87424 */ /* 0x000fe400078e00ff */
        /* <DEDUP_REMOVED lines=20> */
.L_x_18476:
        /* <DEDUP_REMOVED lines=12> */
.L_x_18478:
[----:B------:R-:W-:Y:S05]  /*246f0*/  BSYNC.RECONVERGENT B2 ;  /* 0x0000000000027941 */ /* 0x000fea0003800200 */
.L_x_18477:
        /* <DEDUP_REMOVED lines=61> */
.L_x_18475:
[----:B------:R-:W-:Y:S05]  /*24ad0*/  BSYNC.RECONVERGENT B1 ;  /* 0x0000000000017941 */ /* 0x000fea0003800200 */
.L_x_18474:
        /* <DEDUP_REMOVED lines=24> */
.L_x_18481:
        /* <DEDUP_REMOVED lines=15> */
.L_x_18483:
[----:B------:R-:W-:Y:S05]  /*24d50*/  BSYNC.RECONVERGENT B2 ;  /* 0x0000000000027941 */ /* 0x000fea0003800200 */
.L_x_18482:
        /* <DEDUP_REMOVED lines=61> */
.L_x_18480:
[----:B------:R-:W-:Y:S05]  /*25130*/  BSYNC.RECONVERGENT B1 ;  /* 0x0000000000017941 */ /* 0x000fea0003800200 */
.L_x_18479:
[----:B------:R-:W-:Y:S02]  /*25140*/  I2FP.F32.U32 R130, R130 ;  /* 0x0000008200827245 */ /* 0x000fe40000201000 */
[----:B------:R-:W-:-:S03]  /*25150*/  PRMT R131, R47, 0x7632, R131 ;  /* 0x000076322f837816 */ /* 0x000fc60000000083 */
[----:B------:R-:W-:Y:S02]  /*25160*/  FFMA.FTZ R130, R130, R170, 1.1641532182693481445e-10 ;  /* 0x2f00000082827423 */ /* 0x000fe400000100aa */
[----:B------:R-:W-:-:S03]  /*25170*/  IMAD.U32 R131, R131, 0x10000, RZ ;  /* 0x0001000083837824 */ /* 0x000fc600078e00ff */
[----:B------:R-:W-:Y:S02]  /*25180*/  FSETP.GTU.FTZ.AND P6, PT, R130, R171, PT ;  /* 0x000000ab8200720b */ /* 0x000fe40003fdc000 */
[----:B------:R-:W-:-:S05]  /*25190*/  SHF.L.U32 R130, R160, 0x10, RZ ;  /* 0x00000010a0827819 */ /* 0x000fca00000006ff */
        /* <DEDUP_REMOVED lines=10> */
.L_x_18443:
        /* <DEDUP_REMOVED lines=16> */
.L_x_18487:
        /* <DEDUP_REMOVED lines=12> */
.L_x_18489:
[----:B------:R-:W-:Y:S05]  /*25400*/  BSYNC.RECONVERGENT B2 ;  /* 0x0000000000027941 */ /* 0x000fea0003800200 */
.L_x_18488:
        /* <DEDUP_REMOVED lines=61> */
.L_x_18486:
[----:B------:R-:W-:Y:S05]  /*257e0*/  BSYNC.RECONVERGENT B1 ;  /* 0x0000000000017941 */ /* 0x000fea0003800200 */
.L_x_18485:
[----:B------:R-:W0:Y:S01]  /*257f0*/  LDC R168, c[0x0][0x404] ;  /* 0x00010100ffa87b82 */ /* 0x000e220000000800 */
[----:B------:R-:W-:Y:S01]  /*25800*/  HFMA2 R160, -RZ, RZ, 0.1171875, 0 ;  /* 0x2f800000ffa07431 */ /* 0x000fe200000001ff */
[----:B------:R-:W-:Y:S01]  /*25810*/  I2FP.F32.U32 R5, R15 ;  /* 0x0000000f00057245 */ /* 0x000fe20000201000 */
[----:B------:R-:W-:Y:S01]  /*25820*/  BSSY.RECONVERGENT B1, `(.L_x_18490) ;  /* 0x0000063000017945 */ /* 0x000fe20003800200 */
[----:B------:R-:W-:Y:S02]  /*25830*/  LOP3.LUT R0, R0, 0xfffffffd, RZ, 0xc0, !PT ;  /* 0xfffffffd00007812 */ /* 0x000fe400078ec0ff */
[----:B-----5:R-:W-:Y:S02]  /*25840*/  PRMT R15, R128, 0x7632, R15 ;  /* 0x00007632800f7816 */ /* 0x020fe4000000000f */
[----:B------:R-:W1:Y:S01]  /*25850*/  LDC R169, c[0x0][0x408] ;  /* 0x00010200ffa97b82 */ /* 0x000e620000000800 */
[----:B------:R-:W-:Y:S01]  /*25860*/  MOV R33, R4 ;  /* 0x0000000400217202 */ /* 0x000fe20000000f00 */
[----:B------:R-:W-:-:S05]  /*25870*/  FFMA.FTZ R5, R5, R160, 1.1641532182693481445e-10 ;  /* 0x2f00000005057423 */ /* 0x000fca00000100a0 */
[----:B0-----:R-:W-:Y:S01]  /*25880*/  FSETP.GTU.FTZ.AND P0, PT, R5, R168, PT ;  /* 0x000000a80500720b */ /* 0x001fe20003f1c000 */
[----:B------:R-:W-:-:S04]  /*25890*/  IMAD.U32 R5, R128, 0x10000, RZ ;  /* 0x0001000080057824 */ /* 0x000fc800078e00ff */
[----:B------:R-:W-:-:S04]  /*258a0*/  FMUL.FTZ R5, R5, R165 ;  /* 0x000000a505057220 */ /* 0x000fc80000410000 */
[----:B-1----:R-:W-:-:S05]  /*258b0*/  FMUL.FTZ R5, R5, R169 ;  /* 0x000000a905057220 */ /* 0x002fca0000410000 */
[----:B------:R-:W-:Y:S02]  /*258c0*/  FSEL R5, R5, RZ, !P0 ;  /* 0x000000ff05057208 */ /* 0x000fe40004000000 */
        /* <DEDUP_REMOVED lines=14> */
.L_x_18492:
        /* <DEDUP_REMOVED lines=12> */
.L_x_18494:
[----:B------:R-:W-:Y:S05]  /*25a70*/  BSYNC.RECONVERGENT B2 ;  /* 0x0000000000027941 */ /* 0x000fea0003800200 */
.L_x_18493:
        /* <DEDUP_REMOVED lines=61> */
.L_x_18491:
[----:B------:R-:W-:Y:S05]  /*25e50*/  BSYNC.RECONVERGENT B1 ;  /* 0x0000000000017941 */ /* 0x000fea0003800200 */
.L_x_18490:
        /* <DEDUP_REMOVED lines=22> */
.L_x_18497:
        /* <DEDUP_REMOVED lines=12> */
.L_x_18499:
[----:B------:R-:W-:Y:S05]  /*26080*/  BSYNC.RECONVERGENT B2 ;  /* 0x0000000000027941 */ /* 0x000fea0003800200 */
.L_x_18498:
        /* <DEDUP_REMOVED lines=61> */
.L_x_18496:
[----:B------:R-:W-:Y:S05]  /*26460*/  BSYNC.RECONVERGENT B1 ;  /* 0x0000000000017941 */ /* 0x000fea0003800200 */
.L_x_18495:
        /* <DEDUP_REMOVED lines=23> */
.L_x_18502:
        /* <DEDUP_REMOVED lines=12> */
.L_x_18504:
[----:B------:R-:W-:Y:S05]  /*266a0*/  BSYNC.RECONVERGENT B2 ;  /* 0x0000000000027941 */ /* 0x000fea0003800200 */
.L_x_18503:
        /* <DEDUP_REMOVED lines=61> */
.L_x_18501:
[----:B------:R-:W-:Y:S05]  /*26a80*/  BSYNC.RECONVERGENT B1 ;  /* 0x0000000000017941 */ /* 0x000fea0003800200 */
.L_x_18500:
        /* <DEDUP_REMOVED lines=22> */
.L_x_18507:
        /* <DEDUP_REMOVED lines=12> */
.L_x_18509:
[----:B------:R-:W-:Y:S05]  /*26cb0*/  BSYNC.RECONVERGENT B2 ;  /* 0x0000000000027941 */ /* 0x000fea0003800200 */
.L_x_18508:
        /* <DEDUP_REMOVED lines=61> */
.L_x_18506:
[----:B------:R-:W-:Y:S05]  /*27090*/  BSYNC.RECONVERGENT B1 ;  /* 0x0000000000017941 */ /* 0x000fea0003800200 */
.L_x_18505:
        /* <DEDUP_REMOVED lines=23> */
.L_x_18512:
        /* <DEDUP_REMOVED lines=12> */
.L_x_18514:
[----:B------:R-:W-:Y:S05]  /*272d0*/  BSYNC.RECONVERGENT B2 ;  /* 0x0000000000027941 */ /* 0x000fea0003800200 */
.L_x_18513:
        /* <DEDUP_REMOVED lines=61> */
.L_x_18511:
[----:B------:R-:W-:Y:S05]  /*276b0*/  BSYNC.RECONVERGENT B1 ;  /* 0x0000000000017941 */ /* 0x000fea0003800200 */
.L_x_18510:
        /* <DEDUP_REMOVED lines=23> */
.L_x_18517:
        /* <DEDUP_REMOVED lines=12> */
.L_x_18519:
[----:B------:R-:W-:Y:S05]  /*278f0*/  BSYNC.RECONVERGENT B2 ;  /* 0x0000000000027941 */ /* 0x000fea0003800200 */
.L_x_18518:
        /* <DEDUP_REMOVED lines=61> */
.L_x_18516:
[----:B------:R-:W-:Y:S05]  /*27cd0*/  BSYNC.RECONVERGENT B1 ;  /* 0x0000000000017941 */ /* 0x000fea0003800200 */
.L_x_18515:
        /* <DEDUP_REMOVED lines=23> */
.L_x_18522:
        /* <DEDUP_REMOVED lines=15> */
.L_x_18524:
[----:B------:R-:W-:Y:S05]  /*27f40*/  BSYNC.RECONVERGENT B2 ;  /* 0x0000000000027941 */ /* 0x000fea0003800200 */
.L_x_18523:
        /* <DEDUP_REMOVED lines=61> */
.L_x_18521:
[----:B------:R-:W-:Y:S05]  /*28320*/  BSYNC.RECONVERGENT B1 ;  /* 0x0000000000017941 */ /* 0x000fea0003800200 */
.L_x_18520:
        /* <DEDUP_REMOVED lines=13> */
.L_x_18484:
        /* <DEDUP_REMOVED lines=21> */
.L_x_18442:
[----:B------:R-:W-:Y:S05]  /*28550*/  BSYNC.RECONVERGENT B0 ;  /* 0x0000000000007941 */ /* 0x000fea0003800200 */
.L_x_18441:
        /* <DEDUP_REMOVED lines=30> */
.L_x_18530:
        /* <DEDUP_REMOVED lines=12> */
.L_x_18532:
[----:B------:R-:W-:Y:S05]  /*28800*/  BSYNC.RECONVERGENT B2 ;  /* 0x0000000000027941 */ /* 0x000fea0003800200 */
.L_x_18531:
        /* <DEDUP_REMOVED lines=61> */
.L_x_18529:
[----:B------:R-:W-:Y:S05]  /*28be0*/  BSYNC.RECONVERGENT B1 ;  /* 0x0000000000017941 */ /* 0x000fea0003800200 */
.L_x_18528:
        /* <DEDUP_REMOVED lines=10> */
[----:B------:R-:W-:-:S03]  /*28c90*/  MOV R31, R4 ;  /* 0x00000004001f7202 */ /* 0x000fc60000000f00 */
[----:B0-----:R-:W-:Y:S01]  /*28ca0*/  FMUL.FTZ R5, R5, R252 ;  /* 0x000000fc05057220 */ /* 0x001fe20000410000 */
[----:B-1----:R-:W-:Y:S02]  /*28cb0*/  FSETP.GTU.FTZ.AND P0, PT, R13, R171, PT ;  /* 0x000000ab0d00720b */ /* 0x002fe40003f1c000 */
[----:B------:R-:W-:Y:S02]  /*28cc0*/  PRMT R13, R128, 0x7632, R13 ;  /* 0x00007632800d7816 */ /* 0x000fe4000000000d */
[----:B------:R-:W-:Y:S02]  /*28cd0*/  FSEL R5, R5, RZ, !P0 ;  /* 0x000000ff05057208 */ /* 0x000fe40004000000 */
[----:B------:R-:W-:-:S03]  /*28ce0*/  PLOP3.LUT P0, PT, P0, PT, PT, 0x8, 0x80 ;  /* 0x000000000080781c */ /* 0x000fc6000070e170 */
[----:B------:R-:W-:Y:S01]  /*28cf0*/  FFMA.FTZ R14, R5, R76, R14 ;  /* 0x0000004c050e7223 */ /* 0x000fe2000001000e */
        /* <DEDUP_REMOVED lines=12> */
.L_x_18535:
        /* <DEDUP_REMOVED lines=12> */
.L_x_18537:
[----:B------:R-:W-:Y:S05]  /*28e80*/  BSYNC.RECONVERGENT B2 ;  /* 0x0000000000027941 */ /* 0x000fea0003800200 */
.L_x_18536:
        /* <DEDUP_REMOVED lines=61> */
.L_x_18534:
[----:B------:R-:W-:Y:S05]  /*29260*/  BSYNC.RECONVERGENT B1 ;  /* 0x0000000000017941 */ /* 0x000fea0003800200 */
.L_x_18533:
        /* <DEDUP_REMOVED lines=24> */
.L_x_18540:
        /* <DEDUP_REMOVED lines=12> */
.L_x_18542:
[----:B------:R-:W-:Y:S05]  /*294b0*/  BSYNC.RECONVERGENT B2 ;  /* 0x0000000000027941 */ /* 0x000fea0003800200 */
.L_x_18541:
        /* <DEDUP_REMOVED lines=61> */
.L_x_18539:
[----:B------:R-:W-:Y:S05]  /*29890*/  BSYNC.RECONVERGENT B1 ;  /* 0x0000000000017941 */ /* 0x000fea0003800200 */
.L_x_18538:
        /* <DEDUP_REMOVED lines=24> */
.L_x_18545:
        /* <DEDUP_REMOVED lines=12> */
.L_x_18547:
[----:B------:R-:W-:Y:S05]  /*29ae0*/  BSYNC.RECONVERGENT B2 ;  /* 0x0000000000027941 */ /* 0x000fea0003800200 */
.L_x_18546:
        /* <DEDUP_REMOVED lines=61> */
.L_x_18544:
[----:B------:R-:W-:Y:S05]  /*29ec0*/  BSYNC.RECONVERGENT B1 ;  /* 0x0000000000017941 */ /* 0x000fea0003800200 */
.L_x_18543:
        /* <DEDUP_REMOVED lines=24> */
.L_x_18550:
        /* <DEDUP_REMOVED lines=12> */
.L_x_18552:
[----:B------:R-:W-:Y:S05]  /*2a110*/  BSYNC.RECONVERGENT B2 ;  /* 0x0000000000027941 */ /* 0x000fea0003800200 */
.L_x_18551:
        /* <DEDUP_REMOVED lines=61> */
.L_x_18549:
[----:B------:R-:W-:Y:S05]  /*2a4f0*/  BSYNC.RECONVERGENT B1 ;  /* 0x0000000000017941 */ /* 0x000fea0003800200 */
.L_x_18548:
        /* <DEDUP_REMOVED lines=25> */
.L_x_18555:
        /* <DEDUP_REMOVED lines=12> */
.L_x_18557:
[----:B------:R-:W-:Y:S05]  /*2a750*/  BSYNC.RECONVERGENT B2 ;  /* 0x0000000000027941 */ /* 0x000fea0003800200 */
.L_x_18556:
        /* <DEDUP_REMOVED lines=61> */
.L_x_18554:
[----:B------:R-:W-:Y:S05]  /*2ab30*/  BSYNC.RECONVERGENT B1 ;  /* 0x0000000000017941 */ /* 0x000fea0003800200 */
.L_x_18553:
        /* <DEDUP_REMOVED lines=25> */
.L_x_18560:
        /* <DEDUP_REMOVED lines=12> */
.L_x_18562:
[----:B------:R-:W-:Y:S05]  /*2ad90*/  BSYNC.RECONVERGENT B2 ;  /* 0x0000000000027941 */ /* 0x000fea0003800200 */
.L_x_18561:
        /* <DEDUP_REMOVED lines=61> */
.L_x_18559:
[----:B------:R-:W-:Y:S05]  /*2b170*/  BSYNC.RECONVERGENT B1 ;  /* 0x0000000000017941 */ /* 0x000fea0003800200 */
.L_x_18558:
        /* <DEDUP_REMOVED lines=24> */
.L_x_18565:
        /* <DEDUP_REMOVED lines=15> */
.L_x_18567:
[----:B------:R-:W-:Y:S05]  /*2b3f0*/  BSYNC.RECONVERGENT B2 ;  /* 0x0000000000027941 */ /* 0x000fea0003800200 */
.L_x_18566:
        /* <DEDUP_REMOVED lines=61> */
.L_x_18564:
[----:B------:R-:W-:Y:S05]  /*2b7d0*/  BSYNC.RECONVERGENT B1 ;  /* 0x0000000000017941 */ /* 0x000fea0003800200 */
.L_x_18563:
        /* <DEDUP_REMOVED lines=16> */
.L_x_18527:
        /* <DEDUP_REMOVED lines=16> */
.L_x_18571:
        /* <DEDUP_REMOVED lines=12> */
.L_x_18573:
[----:B------:R-:W-:Y:S05]  /*2baa0*/  BSYNC.RECONVERGENT B2 ;  /* 0x0000000000027941 */ /* 0x000fea0003800200 */
.L_x_18572:
        /* <DEDUP_REMOVED lines=61> */
.L_x_18570:
[----:B------:R-:W-:Y:S05]  /*2be80*/  BSYNC.RECONVERGENT B1 ;  /* 0x0000000000017941 */ /* 0x000fea0003800200 */
.L_x_18569:
[----:B------:R-:W0:Y:S01]  /*2be90*/  LDC R169, c[0x0][0x408] ;  /* 0x00010200ffa97b82 */ /* 0x000e220000000800 */
[----:B------:R-:W-:Y:S01]  /*2bea0*/  HFMA2 R162, -RZ, RZ, 0.1171875, 0 ;  /* 0x2f800000ffa27431 */ /* 0x000fe200000001ff */
[----:B------:R-:W-:Y:S01]  /*2beb0*/  I2FP.F32.U32 R13, R13 ;  /* 0x0000000d000d7245 */ /* 0x000fe20000201000 */
[----:B-----5:R-:W-:Y:S01]  /*2bec0*/  IMAD.U32 R5, R128, 0x10000, RZ ;  /* 0x0001000080057824 */ /* 0x020fe200078e00ff */
[----:B------:R-:W-:Y:S01]  /*2bed0*/  LOP3.LUT R0, R0, 0xfffffffd, RZ, 0xc0, !PT ;  /* 0xfffffffd00007812 */ /* 0x000fe200078ec0ff */
[----:B------:R-:W-:Y:S01]  /*2bee0*/  BSSY.RECONVERGENT B1, `(.L_x_18574) ;  /* 0x0000061000017945 */ /* 0x000fe20003800200 */
[----:B------:R-:W-:Y:S02]  /*2bef0*/  IMAD.MOV.U32 R31, RZ, RZ, R4 ;  /* 0x000000ffff1f7224 */ /* 0x000fe400078e0004 */
[----:B------:R-:W-:Y:S01]  /*2bf00*/  FMUL.FTZ R5, R5, R165 ;  /* 0x000000a505057220 */ /* 0x000fe20000410000 */
[----:B------:R-:W1:Y:S01]  /*2bf10*/  LDC R168, c[0x0][0x404] ;  /* 0x00010100ffa87b82 */ /* 0x000e620000000800 */
[----:B------:R-:W-:-:S02]  /*2bf20*/  FFMA.FTZ R13, R13, R162, 1.1641532182693481445e-10 ;  /* 0x2f0000000d0d7423 */ /* 0x000fc400000100a2 */
[----:B0-----:R-:W-:-:S03]  /*2bf30*/  FMUL.FTZ R5, R5, R169 ;  /* 0x000000a905057220 */ /* 0x001fc60000410000 */
[----:B-1----:R-:W-:Y:S02]  /*2bf40*/  FSETP.GTU.FTZ.AND P0, PT, R13, R168, PT ;  /* 0x000000a80d00720b */ /* 0x002fe40003f1c000 */
[----:B------:R-:W-:Y:S02]  /*2bf50*/  PRMT R13, R128, 0x7632, R13 ;  /* 0x00007632800d7816 */ /* 0x000fe4000000000d */
[----:B------:R-:W-:Y:S02]  /*2bf60*/  FSEL R5, R5, RZ, !P0 ;  /* 0x000000ff05057208 */ /* 0x000fe40004000000 */
[----:B------:R-:W-:-:S03]  /*2bf70*/  PLOP3.LUT P0, PT, P0, PT, PT, 0x8, 0x80 ;  /* 0x000000000080781c */ /* 0x000fc6000070e170 */
[----:B------:R-:W-:Y:S01]  /*2bf80*/  FMUL.FTZ R14, R5, R76 ;  /* 0x0000004c050e7220 */ /* 0x000fe20000410000 */
[----:B------:R-:W-:-:S09]  /*2bf90*/  HFMA2 R5, -RZ, RZ, 0, 1.1920928955078125e-07 ;  /* 0x00000002ff057431 */ /* 0x000fd200000001ff */
        /* <DEDUP_REMOVED lines=11> */
.L_x_18576:
        /* <DEDUP_REMOVED lines=12> */
.L_x_18578:
[----:B------:R-:W-:Y:S05]  /*2c110*/  BSYNC.RECONVERGENT B2 ;  /* 0x0000000000027941 */ /* 0x000fea0003800200 */
.L_x_18577:
        /* <DEDUP_REMOVED lines=61> */
.L_x_18575:
[----:B------:R-:W-:Y:S05]  /*2c4f0*/  BSYNC.RECONVERGENT B1 ;  /* 0x0000000000017941 */ /* 0x000fea0003800200 */
.L_x_18574:
        /* <DEDUP_REMOVED lines=22> */
.L_x_18581:
        /* <DEDUP_REMOVED lines=12> */
.L_x_18583:
[----:B------:R-:W-:Y:S05]  /*2c720*/  BSYNC.RECONVERGENT B2 ;  /* 0x0000000000027941 */ /* 0x000fea0003800200 */
.L_x_18582:
        /* <DEDUP_REMOVED lines=61> */
.L_x_18580:
[----:B------:R-:W-:Y:S05]  /*2cb00*/  BSYNC.RECONVERGENT B1 ;  /* 0x0000000000017941 */ /* 0x000fea0003800200 */
.L_x_18579:
        /* <DEDUP_REMOVED lines=23> */
.L_x_18586:
        /* <DEDUP_REMOVED lines=12> */
.L_x_18588:
[----:B------:R-:W-:Y:S05]  /*2cd40*/  BSYNC.RECONVERGENT B2 ;  /* 0x0000000000027941 */ /* 0x000fea0003800200 */
.L_x_18587:
        /* <DEDUP_REMOVED lines=61> */
.L_x_18585:
[----:B------:R-:W-:Y:S05]  /*2d120*/  BSYNC.RECONVERGENT B1 ;  /* 0x0000000000017941 */ /* 0x000fea0003800200 */
.L_x_18584:
        /* <DEDUP_REMOVED lines=22> */
.L_x_18591:
        /* <DEDUP_REMOVED lines=12> */
.L_x_18593:
[----:B------:R-:W-:Y:S05]  /*2d350*/  BSYNC.RECONVERGENT B2 ;  /* 0x0000000000027941 */ /* 0x000fea0003800200 */
.L_x_18592:
        /* <DEDUP_REMOVED lines=59> */
[----:B------:R-:W-:Y:S01]  /*2d710*/  HFMA2 R129, -RZ, RZ, 0, 0 ;  /* 0x00000000ff817431 */ /* 0x000fe200000001ff */
[----:B------:R-:W-:-:S07]  /*2d720*/  LOP3.LUT R6, R6, UR13, R5, 0x96, !PT ;  /* 0x0000000d06067c12 */ /* 0x000fce000f8e9605 */
.L_x_18590:
[----:B------:R-:W-:Y:S05]  /*2d730*/  BSYNC.RECONVERGENT B1 ;  /* 0x0000000000017941 */ /* 0x000fea0003800200 */
.L_x_18589:
        /* <DEDUP_REMOVED lines=23> */
.L_x_18596:
        /* <DEDUP_REMOVED lines=12> */
.L_x_18598:
[----:B------:R-:W-:Y:S05]  /*2d970*/  BSYNC.RECONVERGENT B2 ;  /* 0x0000000000027941 */ /* 0x000fea0003800200 */
.L_x_18597:
        /* <DEDUP_REMOVED lines=61> */
.L_x_18595:
[----:B------:R-:W-:Y:S05]  /*2dd50*/  BSYNC.RECONVERGENT B1 ;  /* 0x0000000000017941 */ /* 0x000fea0003800200 */
.L_x_18594:
        /* <DEDUP_REMOVED lines=23> */
.L_x_18601:
        /* <DEDUP_REMOVED lines=12> */
.L_x_18603:
[----:B------:R-:W-:Y:S05]  /*2df90*/  BSYNC.RECONVERGENT B2 ;  /* 0x0000000000027941 */ /* 0x000fea0003800200 */
.L_x_18602:
        /* <DEDUP_REMOVED lines=61> */
.L_x_18600:
[----:B------:R-:W-:Y:S05]  /*2e370*/  BSYNC.RECONVERGENT B1 ;  /* 0x0000000000017941 */ /* 0x000fea0003800200 */
.L_x_18599:
        /* <DEDUP_REMOVED lines=23> */
.L_x_18606:
        /* <DEDUP_REMOVED lines=15> */
.L_x_18608:
[----:B------:R-:W-:Y:S05]  /*2e5e0*/  BSYNC.RECONVERGENT B2 ;  /* 0x0000000000027941 */ /* 0x000fea0003800200 */
.L_x_18607:
        /* <DEDUP_REMOVED lines=61> */
.L_x_18605:
[----:B------:R-:W-:Y:S05]  /*2e9c0*/  BSYNC.RECONVERGENT B1 ;  /* 0x0000000000017941 */ /* 0x000fea0003800200 */
.L_x_18604:
        /* <DEDUP_REMOVED lines=13> */
.L_x_18568:
        /* <DEDUP_REMOVED lines=21> */
.L_x_18526:
[----:B------:R-:W-:Y:S05]  /*2ebf0*/  BSYNC.RECONVERGENT B0 ;  /* 0x0000000000007941 */ /* 0x000fea0003800200 */
.L_x_18525:
        /* <DEDUP_REMOVED lines=12> */
[----:B-1234-:R0:W5:Y:S01]  /*2ecc0*/  LDG.E.128 R128, desc[UR6][R28.64] ;  /* 0x000000061c807981 */ /* 0x01e162000c1e1d00 */
        /* <DEDUP_REMOVED lines=17> */
.L_x_18614:
        /* <DEDUP_REMOVED lines=12> */
.L_x_18616:
[----:B------:R-:W-:Y:S05]  /*2eea0*/  BSYNC.RECONVERGENT B2 ;  /* 0x0000000000027941 */ /* 0x000fea0003800200 */
.L_x_18615:
        /* <DEDUP_REMOVED lines=61> */
.L_x_18613:
[----:B------:R-:W-:Y:S05]  /*2f280*/  BSYNC.RECONVERGENT B1 ;  /* 0x0000000000017941 */ /* 0x000fea0003800200 */
.L_x_18612:
        /* <DEDUP_REMOVED lines=10> */
[----:B------:R-:W-:-:S03]  /*2f330*/  IMAD.MOV.U32 R28, RZ, RZ, R4 ;  /* 0x000000ffff1c7224 */ /* 0x000fc600078e0004 */
[----:B0-----:R-:W-:Y:S01]  /*2f340*/  FMUL.FTZ R5, R5, R171 ;  /* 0x000000ab05057220 */ /* 0x001fe20000410000 */
[----:B-1----:R-:W-:Y:S01]  /*2f350*/  FSETP.GTU.FTZ.AND P0, PT, R27, R252, PT ;  /* 0x000000fc1b00720b */ /* 0x002fe20003f1c000 */
[----:B------:R-:W-:-:S03]  /*2f360*/  IMAD.U32 R27, R44, 0x10000, RZ ;  /* 0x000100002c1b7824 */ /* 0x000fc600078e00ff */
[----:B------:R-:W-:Y:S02]  /*2f370*/  FSEL R5, R5, RZ, !P0 ;  /* 0x000000ff05057208 */ /* 0x000fe40004000000 */
[----:B------:R-:W-:-:S03]  /*2f380*/  PLOP3.LUT P0, PT, P0, PT, PT, 0x8, 0x80 ;  /* 0x000000000080781c */ /* 0x000fc6000070e170 */
[----:B------:R-:W-:Y:S01]  /*2f390*/  FFMA.FTZ R27, R5, R52, R27 ;  /* 0x00000034051b7223 */ /* 0x000fe2000001001b */
        /* <DEDUP_REMOVED lines=12> */
.L_x_18619:
        /* <DEDUP_REMOVED lines=12> */
.L_x_18621:
[----:B------:R-:W-:Y:S05]  /*2f520*/  BSYNC.RECONVERGENT B2 ;  /* 0x0000000000027941 */ /* 0x000fea0003800200 */
.L_x_18620:
        /* <DEDUP_REMOVED lines=61> */
.L_x_18618:
[----:B------:R-:W-:Y:S05]  /*2f900*/  BSYNC.RECONVERGENT B1 ;  /* 0x0000000000017941 */ /* 0x000fea0003800200 */
.L_x_18617:
[----:B------:R-:W-:Y:S01]  /*2f910*/  I2FP.F32.U32 R28, R28 ;  /* 0x0000001c001c7245 */ /* 0x000fe20000201000 */
[----:B------:R-:W-:Y:S01]  /*2f920*/  BSSY.RECONVERGENT B1, `(.L_x_18622) ;  /* 0x0000061000017945 */ /* 0x000fe20003800200 */
[----:B------:R-:W-:Y:S01]  /*2f930*/  SHF.L.U32 R30, R30, 0x10, RZ ;  /* 0x000000101e1e7819 */ /* 0x000fe200000006ff */
[----:B------:R-:W-:Y:S01]  /*2f940*/  HFMA2 R136, -RZ, RZ, 0, 1.1920928955078125e-07 ;  /* 0x00000002ff887431 */ /* 0x000fe200000001ff */
[----:B------:R-:W-:Y:S01]  /*2f950*/  ISETP.NE.AND P1, PT, R5, 0x1, PT ;  /* 0x000000010500780c */ /* 0x000fe20003f25270 */
[----:B------:R-:W-:Y:S01]  /*2f960*/  FFMA.FTZ R28, R28, R170, 1.1641532182693481445e-10 ;  /* 0x2f0000001c1c7423 */ /* 0x000fe200000100aa */
[----:B------:R-:W-:-:S04]  /*2f970*/  PRMT R29, R44, 0x7632, R29 ;  /* 0x000076322c1d7816 */ /* 0x000fc8000000001d */
[----:B------:R-:W-:Y:S01]  /*2f980*/  FSETP.GTU.FTZ.AND P0, PT, R28, R252, PT ;  /* 0x000000fc1c00720b */ /* 0x000fe20003f1c000 */
[----:B------:R-:W-:Y:S01]  /*2f990*/  FMUL.FTZ R28, R30, R165 ;  /* 0x000000a51e1c7220 */ /* 0x000fe20000410000 */
[----:B------:R-:W-:-:S03]  /*2f9a0*/  IMAD.U32 R29, R29, 0x10000, RZ ;  /* 0x000100001d1d7824 */ /* 0x000fc600078e00ff */
[----:B------:R-:W-:-:S05]  /*2f9b0*/  FMUL.FTZ R28, R28, R171 ;  /* 0x000000ab1c1c7220 */ /* 0x000fca0000410000 */
        /* <DEDUP_REMOVED lines=13> */
.L_x_18624:
        /* <DEDUP_REMOVED lines=12> */
.L_x_18626:
[----:B------:R-:W-:Y:S05]  /*2fb50*/  BSYNC.RECONVERGENT B2 ;  /* 0x0000000000027941 */ /* 0x000fea0003800200 */
.L_x_18625:
        /* <DEDUP_REMOVED lines=61> */
.L_x_18623:
[----:B------:R-:W-:Y:S05]  /*2ff30*/  BSYNC.RECONVERGENT B1 ;  /* 0x0000000000017941 */ /* 0x000fea0003800200 */
.L_x_18622:
[----:B------:R-:W-:Y:S01]  /*2ff40*/  I2FP.F32.U32 R5, R29 ;  /* 0x0000001d00057245 */ /* 0x000fe20000201000 */
[----:B------:R-:W-:Y:S01]  /*2ff50*/  IMAD.U32 R30, R45, 0x10000, RZ ;  /* 0x000100002d1e7824 */ /* 0x000fe200078e00ff */
[----:B------:R-:W-:Y:S01]  /*2ff60*/  ISETP.NE.AND P2, PT, R136, 0x1, PT ;  /* 0x000000018800780c */ /* 0x000fe20003f45270 */
[----:B------:R-:W-:Y:S01]  /*2ff70*/  BSSY.RECONVERGENT B1, `(.L_x_18627) ;  /* 0x000005f000017945 */ /* 0x000fe20003800200 */
[----:B------:R-:W-:Y:S01]  /*2ff80*/  PRMT R29, R129, 0x7632, R29 ;  /* 0x00007632811d7816 */ /* 0x000fe2000000001d */
[----:B------:R-:W-:Y:S01]  /*2ff90*/  FFMA.FTZ R5, R5, R170, 1.1641532182693481445e-10 ;  /* 0x2f00000005057423 */ /* 0x000fe200000100aa */
[----:B------:R-:W-:-:S04]  /*2ffa0*/  IMAD.MOV.U32 R128, RZ, RZ, R4 ;  /* 0x000000ffff807224 */ /* 0x000fc800078e0004 */
[----:B------:R-:W-:Y:S02]  /*2ffb0*/  FSETP.GTU.FTZ.AND P1, PT, R5, R252, PT ;  /* 0x000000fc0500720b */ /* 0x000fe40003f3c000 */
[----:B------:R-:W-:-:S05]  /*2ffc0*/  SHF.L.U32 R5, R129, 0x10, RZ ;  /* 0x0000001081057819 */ /* 0x000fca00000006ff */
        /* <DEDUP_REMOVED lines=15> */
.L_x_18629:
        /* <DEDUP_REMOVED lines=12> */
.L_x_18631:
[----:B------:R-:W-:Y:S05]  /*30180*/  BSYNC.RECONVERGENT B2 ;  /* 0x0000000000027941 */ /* 0x000fea0003800200 */
.L_x_18630:
        /* <DEDUP_REMOVED lines=61> */
.L_x_18628:
[----:B------:R-:W-:Y:S05]  /*30560*/  BSYNC.RECONVERGENT B1 ;  /* 0x0000000000017941 */ /* 0x000fea0003800200 */
.L_x_18627:
        /* <DEDUP_REMOVED lines=24> */
.L_x_18634:
        /* <DEDUP_REMOVED lines=12> */
.L_x_18636:
[----:B------:R-:W-:Y:S05]  /*307b0*/  BSYNC.RECONVERGENT B2 ;  /* 0x0000000000027941 */ /* 0x000fea0003800200 */
.L_x_18635:
        /* <DEDUP_REMOVED lines=61> */
.L_x_18633:
[----:B------:R-:W-:Y:S05]  /*30b90*/  BSYNC.RECONVERGENT B1 ;  /* 0x0000000000017941 */ /* 0x000fea0003800200 */
.L_x_18632:
[----:B------:R-:W-:Y:S01]  /*30ba0*/  I2FP.F32.U32 R5, R128 ;  /* 0x0000008000057245 */ /* 0x000fe20000201000 */
[----:B------:R-:W-:Y:S01]  /*30bb0*/  IMAD.U32 R128, R46, 0x10000, RZ ;  /* 0x000100002e807824 */ /* 0x000fe200078e00ff */
[----:B------:R-:W-:Y:S01]  /*30bc0*/  ISETP.NE.AND P4, PT, R129, 0x1, PT ;  /* 0x000000018100780c */ /* 0x000fe20003f85270 */
[----:B------:R-:W-:Y:S01]  /*30bd0*/  BSSY.RECONVERGENT B1, `(.L_x_18637) ;  /* 0x0000060000017945 */ /* 0x000fe20003800200 */
        /* <DEDUP_REMOVED lines=10> */
[----:B------:R-:W-:-:S04]  /*30c80*/  HFMA2 R5, -RZ, RZ, 0, 1.1920928955078125e-07 ;  /* 0x00000002ff057431 */ /* 0x000fc800000001ff */
        /* <DEDUP_REMOVED lines=10> */
.L_x_18639:
        /* <DEDUP_REMOVED lines=12> */
.L_x_18641:
[----:B------:R-:W-:Y:S05]  /*30df0*/  BSYNC.RECONVERGENT B2 ;  /* 0x0000000000027941 */ /* 0x000fea0003800200 */
.L_x_18640:
        /* <DEDUP_REMOVED lines=61> */
.L_x_18638:
[----:B------:R-:W-:Y:S05]  /*311d0*/  BSYNC.RECONVERGENT B1 ;  /* 0x0000000000017941 */ /* 0x000fea0003800200 */
.L_x_18637:
        /* <DEDUP_REMOVED lines=25> */
.L_x_18644:
        /* <DEDUP_REMOVED lines=12> */
.L_x_18646:
[----:B------:R-:W-:Y:S05]  /*31430*/  BSYNC.RECONVERGENT B2 ;  /* 0x0000000000027941 */ /* 0x000fea0003800200 */
.L_x_18645:
        /* <DEDUP_REMOVED lines=61> */
.L_x_18643:
[----:B------:R-:W-:Y:S05]  /*31810*/  BSYNC.RECONVERGENT B1 ;  /* 0x0000000000017941 */ /* 0x000fea0003800200 */
.L_x_18642:
        /* <DEDUP_REMOVED lines=24> */
.L_x_18649:
        /* <DEDUP_REMOVED lines=15> */
.L_x_18651:
[----:B------:R-:W-:Y:S05]  /*31a90*/  BSYNC.RECONVERGENT B2 ;  /* 0x0000000000027941 */ /* 0x000fea0003800200 */
.L_x_18650:
        /* <DEDUP_REMOVED lines=61> */
.L_x_18648:
[----:B------:R-:W-:Y:S05]  /*31e70*/  BSYNC.RECONVERGENT B1 ;  /* 0x0000000000017941 */ /* 0x000fea0003800200 */
.L_x_18647:
[----:B------:R-:W-:Y:S02]  /*31e80*/  I2FP.F32.U32 R130, R130 ;  /* 0x0000008200827245 */ /* 0x000fe40000201000 */
[----:B------:R-:W-:-:S03]  /*31e90*/  SHF.L.U32 R131, R164, 0x10, RZ ;  /* 0x00000010a4837819 */ /* 0x000fc600000006ff */
        /* <DEDUP_REMOVED lines=14> */
.L_x_18611:
        /* <DEDUP_REMOVED lines=16> */
.L_x_18655:
        /* <DEDUP_REMOVED lines=12> */
.L_x_18657:
[----:B------:R-:W-:Y:S05]  /*32140*/  BSYNC.RECONVERGENT B2 ;  /* 0x0000000000027941 */ /* 0x000fea0003800200 */
.L_x_18656:
        /* <DEDUP_REMOVED lines=61> */
.L_x_18654:
[----:B------:R-:W-:Y:S05]  /*32520*/  BSYNC.RECONVERGENT B1 ;  /* 0x0000000000017941 */ /* 0x000fea0003800200 */
.L_x_18653:
        /* <DEDUP_REMOVED lines=10> */
[----:B------:R-:W-:-:S03]  /*325d0*/  MOV R28, R4 ;  /* 0x00000004001c7202 */ /* 0x000fc60000000f00 */
[----:B0-----:R-:W-:Y:S01]  /*325e0*/  FMUL.FTZ R5, R5, R168 ;  /* 0x000000a805057220 */ /* 0x001fe20000410000 */
[----:B-1----:R-:W-:-:S04]  /*325f0*/  FSETP.GTU.FTZ.AND P0, PT, R27, R169, PT ;  /* 0x000000a91b00720b */ /* 0x002fc80003f1c000 */
        /* <DEDUP_REMOVED lines=15> */
.L_x_18660:
        /* <DEDUP_REMOVED lines=12> */
.L_x_18662:
[----:B------:R-:W-:Y:S05]  /*327b0*/  BSYNC.RECONVERGENT B2 ;  /* 0x0000000000027941 */ /* 0x000fea0003800200 */
.L_x_18661:
        /* <DEDUP_REMOVED lines=61> */
.L_x_18659:
[----:B------:R-:W-:Y:S05]  /*32b90*/  BSYNC.RECONVERGENT B1 ;  /* 0x0000000000017941 */ /* 0x000fea0003800200 */
.L_x_18658:
        /* <DEDUP_REMOVED lines=22> */
.L_x_18665:
        /* <DEDUP_REMOVED lines=12> */
.L_x_18667:
[----:B------:R-:W-:Y:S05]  /*32dc0*/  BSYNC.RECONVERGENT B2 ;  /* 0x0000000000027941 */ /* 0x000fea0003800200 */
.L_x_18666:
        /* <DEDUP_REMOVED lines=61> */
.L_x_18664:
[----:B------:R-:W-:Y:S05]  /*331a0*/  BSYNC.RECONVERGENT B1 ;  /* 0x0000000000017941 */ /* 0x000fea0003800200 */
.L_x_18663:
        /* <DEDUP_REMOVED lines=23> */
.L_x_18670:
        /* <DEDUP_REMOVED lines=12> */
.L_x_18672:
[----:B------:R-:W-:Y:S05]  /*333e0*/  BSYNC.RECONVERGENT B2 ;  /* 0x0000000000027941 */ /* 0x000fea0003800200 */
.L_x_18671:
        /* <DEDUP_REMOVED lines=61> */
.L_x_18669:
[----:B------:R-:W-:Y:S05]  /*337c0*/  BSYNC.RECONVERGENT B1 ;  /* 0x0000000000017941 */ /* 0x000fea0003800200 */
.L_x_18668:
        /* <DEDUP_REMOVED lines=22> */
.L_x_18675:
        /* <DEDUP_REMOVED lines=12> */
.L_x_18677:
[----:B------:R-:W-:Y:S05]  /*339f0*/  BSYNC.RECONVERGENT B2 ;  /* 0x0000000000027941 */ /* 0x000fea0003800200 */
.L_x_18676:
        /* <DEDUP_REMOVED lines=61> */
.L_x_18674:
[----:B------:R-:W-:Y:S05]  /*33dd0*/  BSYNC.RECONVERGENT B1 ;  /* 0x0000000000017941 */ /* 0x000fea0003800200 */
.L_x_18673:
        /* <DEDUP_REMOVED lines=23> */
.L_x_18680:
        /* <DEDUP_REMOVED lines=12> */
.L_x_18682:
[----:B------:R-:W-:Y:S05]  /*34010*/  BSYNC.RECONVERGENT B2 ;  /* 0x0000000000027941 */ /* 0x000fea0003800200 */
.L_x_18681:
        /* <DEDUP_REMOVED lines=61> */
.L_x_18679:
[----:B------:R-:W-:Y:S05]  /*343f0*/  BSYNC.RECONVERGENT B1 ;  /* 0x0000000000017941 */ /* 0x000fea0003800200 */
.L_x_18678:
        /* <DEDUP_REMOVED lines=23> */
.L_x_18685:
        /* <DEDUP_REMOVED lines=12> */
.L_x_18687:
[----:B------:R-:W-:Y:S05]  /*34630*/  BSYNC.RECONVERGENT B2 ;  /* 0x0000000000027941 */ /* 0x000fea0003800200 */
.L_x_18686:
        /* <DEDUP_REMOVED lines=61> */
.L_x_18684:
[----:B------:R-:W-:Y:S05]  /*34a10*/  BSYNC.RECONVERGENT B1 ;  /* 0x0000000000017941 */ /* 0x000fea0003800200 */
.L_x_18683:
        /* <DEDUP_REMOVED lines=23> */
.L_x_18690:
        /* <DEDUP_REMOVED lines=15> */
.L_x_18692:
[----:B------:R-:W-:Y:S05]  /*34c80*/  BSYNC.RECONVERGENT B2 ;  /* 0x0000000000027941 */ /* 0x000fea0003800200 */
.L_x_18691:
        /* <DEDUP_REMOVED lines=61> */
.L_x_18689:
[----:B------:R-:W-:Y:S05]  /*35060*/  BSYNC.RECONVERGENT B1 ;  /* 0x0000000000017941 */ /* 0x000fea0003800200 */
.L_x_18688:
        /* <DEDUP_REMOVED lines=13> */
.L_x_18652:
        /* <DEDUP_REMOVED lines=20> */
.L_x_18610:
[----:B------:R-:W-:Y:S05]  /*35280*/  BSYNC.RECONVERGENT B0 ;  /* 0x0000000000007941 */ /* 0x000fea0003800200 */
.L_x_18609:
[----:B01234-:R-:W-:Y:S01]  /*35290*/  FADD.FTZ R128, RZ, R26 ;  /* 0x0000001aff807221 */ /* 0x01ffe20000010000 */
[C---:B------:R-:W-:Y:S01]  /*352a0*/  LOP3.LUT P0, RZ, R0.reuse, 0x10, RZ, 0xc0, !PT ;  /* 0x0000001000ff7812 */ /* 0x040fe2000780c0ff */
[----:B------:R-:W0:Y:S01]  /*352b0*/  S2R R169, SR_TID.X ;  /* 0x0000000000a97919 */ /* 0x000e220000002100 */
[----:B------:R-:W-:Y:S01]  /*352c0*/  ISETP.GT.U32.AND P5, PT, R11, 0x3f, PT ;  /* 0x0000003f0b00780c */ /* 0x000fe20003fa4070 */
[----:B------:R-:W-:Y:S01]  /*352d0*/  FADD.FTZ R128, R25, R128 ;  /* 0x0000008019807221 */ /* 0x000fe20000010000 */
[C---:B------:R-:W-:Y:S01]  /*352e0*/  ISETP.GT.U32.AND P4, PT, R11.reuse, 0x5f, PT ;  /* 0x0000005f0b00780c */ /* 0x040fe20003f84070 */
[----:B------:R-:W-:Y:S01]  /*352f0*/  UMOV UR13, 0xffffffff ;  /* 0xffffffff000d7882 */ /* 0x000fe20000000000 */
[----:B------:R-:W-:Y:S01]  /*35300*/  ISETP.GT.U32.AND P3, PT, R11, 0x7f, PT ;  /* 0x0000007f0b00780c */ /* 0x000fe20003f64070 */
[----:B------:R-:W-:Y:S01]  /*35310*/  FADD.FTZ R128, R135, R128 ;  /* 0x0000008087807221 */ /* 0x000fe20000010000 */
[C---:B------:R-:W-:Y:S02]  /*35320*/  ISETP.GT.U32.AND P2, PT, R11.reuse, 0x9f, PT ;  /* 0x0000009f0b00780c */ /* 0x040fe40003f44070 */
[----:B------:R-:W-:Y:S01]  /*35330*/  LOP3.LUT R0, R0, 0xfffffffd, RZ, 0xc0, !PT ;  /* 0xfffffffd00007812 */ /* 0x000fe200078ec0ff */
[----:B------:R-:W-:Y:S01]  /*35340*/  FADD.FTZ R128, R134, R128 ;  /* 0x0000008086807221 */ /* 0x000fe20000010000 */
[----:B------:R-:W-:-:S03]  /*35350*/  ISETP.GT.U32.AND P6, PT, R11, 0xff, PT ;  /* 0x000000ff0b00780c */ /* 0x000fc60003fc4070 */
[----:B------:R-:W-:-:S04]  /*35360*/  FADD.FTZ R128, R149, R128 ;  /* 0x0000008095807221 */ /* 0x000fc80000010000 */
[----:B------:R-:W-:-:S04]  /*35370*/  FADD.FTZ R128, R148, R128 ;  /* 0x0000008094807221 */ /* 0x000fc80000010000 */
[----:B------:R-:W-:-:S04]  /*35380*/  FADD.FTZ R128, R150, R128 ;  /* 0x0000008096807221 */ /* 0x000fc80000010000 */
[----:B------:R-:W-:-:S05]  /*35390*/  FADD.FTZ R128, R151, R128 ;  /* 0x0000008097807221 */ /* 0x000fca0000010000 */
[----:B------:R-:W-:Y:S02]  /*353a0*/  FSEL R131, R128, RZ, P0 ;  /* 0x000000ff80837208 */ /* 0x000fe40000000000 */
[----:B0-----:R-:W-:Y:S02]  /*353b0*/  LOP3.LUT P1, RZ, R169, 0x1f, RZ, 0xc0, !PT ;  /* 0x0000001fa9ff7812 */ /* 0x001fe4000782c0ff */
[----:B------:R-:W-:Y:S01]  /*353c0*/  ISETP.GT.U32.AND P0, PT, R11, 0xdf, PT ;  /* 0x000000df0b00780c */ /* 0x000fe20003f04070 */
        /* <DEDUP_REMOVED lines=213> */
.L_x_18722:
        /* <DEDUP_REMOVED lines=17> */
[----:B------:R-:W-:Y:S05]  /*36230*/  @!P1 BRA `(.L_x_18695) ;  /* 0x0000000000a89947 */ /* 0x000fea0003800000 */
[----:B------:R1:W-:Y:S04]  /*36240*/  STL [R1+0x80], R0 ;  /* 0x0000800001007387 */ /* 0x0003e80000100800 */
[----:B------:R-:W2:Y:S04]  /*36250*/  LDL R130, [R1+0x74] ;  /* 0x0000740001827983 */ /* 0x000ea80000100800 */
[----:B------:R-:W3:Y:S04]  /*36260*/  LDL R131, [R1+0x78] ;  /* 0x0000780001837983 */ /* 0x000ee80000100800 */
[----:B-1----:R-:W4:Y:S04]  /*36270*/  LDL R0, [R1+0x70] ;  /* 0x0000700001007983 */ /* 0x002f280000100800 */
[----:B------:R-:W3:Y:S04]  /*36280*/  LDL R166, [R1+0x7c] ;  /* 0x00007c0001a67983 */ /* 0x000ee80000100800 */
[----:B------:R-:W3:Y:S04]  /*36290*/  LDL R252, [R1+0x60] ;  /* 0x0000600001fc7983 */ /* 0x000ee80000100800 */
[----:B------:R-:W3:Y:S04]  /*362a0*/  LDL R171, [R1+0x64] ;  /* 0x0000640001ab7983 */ /* 0x000ee80000100800 */
[----:B------:R-:W3:Y:S04]  /*362b0*/  LDL R170, [R1+0x68] ;  /* 0x0000680001aa7983 */ /* 0x000ee80000100800 */
[----:B------:R-:W3:Y:S01]  /*362c0*/  LDL R167, [R1+0x6c] ;  /* 0x00006c0001a77983 */ /* 0x000ee20000100800 */
[----:B0-----:R-:W-:-:S04]  /*362d0*/  FADD.FTZ R129, R26, -R169 ;  /* 0x800000a91a817221 */ /* 0x001fc80000010000 */
[----:B------:R-:W-:Y:S01]  /*362e0*/  FMUL.FTZ R129, R165, R129 ;  /* 0x00000081a5817220 */ /* 0x000fe20000410000 */
[----:B------:R-:W-:-:S04]  /*362f0*/  FADD.FTZ R128, R25, -R169 ;  /* 0x800000a919807221 */ /* 0x000fc80000010000 */
[----:B------:R-:W-:Y:S01]  /*36300*/  FMUL.FTZ R128, R165, R128 ;  /* 0x00000080a5807220 */ /* 0x000fe20000410000 */
[----:B----45:R-:W-:Y:S02]  /*36310*/  FFMA.FTZ R129, R129, R0, R172 ;  /* 0x0000000081817223 */ /* 0x030fe400000100ac */
[----:B------:R1:W5:Y:S01]  /*36320*/  LDL.LU R0, [R1+0x80] ;  /* 0x0000800001007983 */ /* 0x0003620000300800 */
[----:B--2---:R-:W-:Y:S01]  /*36330*/  FFMA.FTZ R128, R128, R130, R173 ;  /* 0x0000008280807223 */ /* 0x004fe200000100ad */
        /* <DEDUP_REMOVED lines=26> */
.L_x_18695:
[----:B------:R-:W-:Y:S05]  /*364e0*/  BSYNC.RECONVERGENT B0 ;  /* 0x0000000000007941 */ /* 0x000fea0003800200 */
.L_x_18694:
[----:B-----5:R-:W-:Y:S01]  /*364f0*/  LOP3.LUT P0, RZ, R0, 0x200, RZ, 0xc0, !PT ;  /* 0x0000020000ff7812 */ /* 0x020fe2000780c0ff */
[----:B------:R-:W-:-:S12]  /*36500*/  BSSY.RECONVERGENT B0, `(.L_x_18696) ;  /* 0x000002c000007945 */ /* 0x000fd80003800200 */
[----:B------:R-:W-:Y:S05]  /*36510*/  @!P0 BRA `(.L_x_18697) ;  /* 0x0000000000a88947 */ /* 0x000fea0003800000 */
[----:B------:R2:W-:Y:S04]  /*36520*/  STL [R1+0x80], R0 ;  /* 0x0000800001007387 */ /* 0x0005e80000100800 */
[----:B-1----:R-:W3:Y:S04]  /*36530*/  LDL R130, [R1+0x54] ;  /* 0x0000540001827983 */ /* 0x002ee80000100800 */
[----:B------:R-:W4:Y:S04]  /*36540*/  LDL R252, [R1+0x58] ;  /* 0x0000580001fc7983 */ /* 0x000f280000100800 */
[----:B--2---:R-:W2:Y:S04]  /*36550*/  LDL R0, [R1+0x50] ;  /* 0x0000500001007983 */ /* 0x004ea80000100800 */
[----:B------:R-:W4:Y:S04]  /*36560*/  LDL R131, [R1+0x5c] ;  /* 0x00005c0001837983 */ /* 0x000f280000100800 */
[----:B------:R-:W4:Y:S04]  /*36570*/  LDL R171, [R1+0x40] ;  /* 0x0000400001ab7983 */ /* 0x000f280000100800 */
[----:B------:R-:W4:Y:S04]  /*36580*/  LDL R166, [R1+0x44] ;  /* 0x0000440001a67983 */ /* 0x000f280000100800 */
[----:B------:R-:W4:Y:S04]  /*36590*/  LDL R170, [R1+0x48] ;  /* 0x0000480001aa7983 */ /* 0x000f280000100800 */
[----:B------:R-:W4:Y:S01]  /*365a0*/  LDL R167, [R1+0x4c] ;  /* 0x00004c0001a77983 */ /* 0x000f220000100800 */
[----:B0-----:R-:W-:-:S04]  /*365b0*/  FADD.FTZ R129, R24, -R169 ;  /* 0x800000a918817221 */ /* 0x001fc80000010000 */
[----:B------:R-:W-:Y:S01]  /*365c0*/  FMUL.FTZ R129, R165, R129 ;  /* 0x00000081a5817220 */ /* 0x000fe20000410000 */
[----:B------:R-:W-:-:S04]  /*365d0*/  FADD.FTZ R128, R23, -R169 ;  /* 0x800000a917807221 */ /* 0x000fc80000010000 */
[----:B------:R-:W-:Y:S01]  /*365e0*/  FMUL.FTZ R128, R165, R128 ;  /* 0x00000080a5807220 */ /* 0x000fe20000410000 */
[----:B--2---:R-:W-:Y:S02]  /*365f0*/  FFMA.FTZ R129, R129, R0, R180 ;  /* 0x0000000081817223 */ /* 0x004fe400000100b4 */
[----:B------:R2:W5:Y:S01]  /*36600*/  LDL.LU R0, [R1+0x80] ;  /* 0x0000800001007983 */ /* 0x0005620000300800 */
[----:B---3--:R-:W-:Y:S01]  /*36610*/  FFMA.FTZ R128, R128, R130, R181 ;  /* 0x0000008280807223 */ /* 0x008fe200000100b5 */
        /* <DEDUP_REMOVED lines=25> */
[----:B------:R-:W-:-:S07]  /*367b0*/  VIADD R2, R2, 0x20 ;  /* 0x0000002002027836 */ /* 0x000fce0000000000 */
.L_x_18697:
[----:B------:R-:W-:Y:S05]  /*367c0*/  BSYNC.RECONVERGENT B0 ;  /* 0x0000000000007941 */ /* 0x000fea0003800200 */
.L_x_18696:
[----:B-----5:R-:W-:Y:S01]  /*367d0*/  LOP3.LUT P0, RZ, R0, 0x100, RZ, 0xc0, !PT ;  /* 0x0000010000ff7812 */ /* 0x020fe2000780c0ff */
[----:B------:R-:W-:-:S12]  /*367e0*/  BSSY.RECONVERGENT B0, `(.L_x_18698) ;  /* 0x000002c000007945 */ /* 0x000fd80003800200 */
[----:B------:R-:W-:Y:S05]  /*367f0*/  @!P0 BRA `(.L_x_18699) ;  /* 0x0000000000a88947 */ /* 0x000fea0003800000 */
[----:B------:R3:W-:Y:S04]  /*36800*/  STL [R1+0x80], R0 ;  /* 0x0000800001007387 */ /* 0x0007e80000100800 */
[----:B-12---:R-:W2:Y:S04]  /*36810*/  LDL R130, [R1+0x34] ;  /* 0x0000340001827983 */ /* 0x006ea80000100800 */
[----:B------:R-:W4:Y:S04]  /*36820*/  LDL R252, [R1+0x38] ;  /* 0x0000380001fc7983 */ /* 0x000f280000100800 */
[----:B---3--:R-:W3:Y:S04]  /*36830*/  LDL R0, [R1+0x30] ;  /* 0x0000300001007983 */ /* 0x008ee80000100800 */
        /* <DEDUP_REMOVED lines=38> */
.L_x_18699:
[----:B------:R-:W-:Y:S05]  /*36aa0*/  BSYNC.RECONVERGENT B0 ;  /* 0x0000000000007941 */ /* 0x000fea0003800200 */
.L_x_18698:
[----:B-----5:R-:W-:Y:S01]  /*36ab0*/  LOP3.LUT P0, RZ, R0, 0x80, RZ, 0xc0, !PT ;  /* 0x0000008000ff7812 */ /* 0x020fe2000780c0ff */
[----:B------:R-:W-:-:S12]  /*36ac0*/  BSSY.RECONVERGENT B0, `(.L_x_18700) ;  /* 0x000002c000007945 */ /* 0x000fd80003800200 */
[----:B------:R-:W-:Y:S05]  /*36ad0*/  @!P0 BRA `(.L_x_18701) ;  /* 0x0000000000a88947 */ /* 0x000fea0003800000 */
[----:B------:R4:W-:Y:S04]  /*36ae0*/  STL [R1+0x80], R0 ;  /* 0x0000800001007387 */ /* 0x0009e80000100800 */
[----:B-123--:R-:W2:Y:S04]  /*36af0*/  LDL R130, [R1+0x14] ;  /* 0x0000140001827983 */ /* 0x00eea80000100800 */
[----:B------:R-:W3:Y:S04]  /*36b00*/  LDL R252, [R1+0x18] ;  /* 0x0000180001fc7983 */ /* 0x000ee80000100800 */
[----:B----4-:R-:W4:Y:S04]  /*36b10*/  LDL R0, [R1+0x10] ;  /* 0x0000100001007983 */ /* 0x010f280000100800 */
[----:B------:R-:W3:Y:S04]  /*36b20*/  LDL R131, [R1+0x1c] ;  /* 0x00001c0001837983 */ /* 0x000ee80000100800 */
[----:B------:R-:W3:Y:S04]  /*36b30*/  LDL R171, [R1] ;  /* 0x0000000001ab7983 */ /* 0x000ee80000100800 */
[----:B------:R-:W3:Y:S04]  /*36b40*/  LDL R166, [R1+0x4] ;  /* 0x0000040001a67983 */ /* 0x000ee80000100800 */
[----:B------:R-:W3:Y:S04]  /*36b50*/  LDL R170, [R1+0x8] ;  /* 0x0000080001aa7983 */ /* 0x000ee80000100800 */
[----:B------:R-:W3:Y:S01]  /*36b60*/  LDL R167, [R1+0xc] ;  /* 0x00000c0001a77983 */ /* 0x000ee20000100800 */
[----:B0-----:R-:W-:-:S04]  /*36b70*/  FADD.FTZ R129, R20, -R169 ;  /* 0x800000a914817221 */ /* 0x001fc80000010000 */
[----:B------:R-:W-:Y:S01]  /*36b80*/  FMUL.FTZ R129, R165, R129 ;  /* 0x00000081a5817220 */ /* 0x000fe20000410000 */
[----:B------:R-:W-:-:S04]  /*36b90*/  FADD.FTZ R128, R19, -R169 ;  /* 0x800000a913807221 */ /* 0x000fc80000010000 */
[----:B------:R-:W-:Y:S01]  /*36ba0*/  FMUL.FTZ R128, R165, R128 ;  /* 0x00000080a5807220 */ /* 0x000fe20000410000 */
[----:B----4-:R-:W-:Y:S02]  /*36bb0*/  FFMA.FTZ R129, R129, R0, R196 ;  /* 0x0000000081817223 */ /* 0x010fe400000100c4 */
        /* <DEDUP_REMOVED lines=28> */
.L_x_18701:
[----:B------:R-:W-:Y:S05]  /*36d80*/  BSYNC.RECONVERGENT B0 ;  /* 0x0000000000007941 */ /* 0x000fea0003800200 */
.L_x_18700:
[----:B-----5:R-:W-:Y:S01]  /*36d90*/  LOP3.LUT P0, RZ, R0, 0x40, RZ, 0xc0, !PT ;  /* 0x0000004000ff7812 */ /* 0x020fe2000780c0ff */
[----:B------:R-:W-:-:S12]  /*36da0*/  BSSY.RECONVERGENT B0, `(.L_x_18702) ;  /* 0x0000022000007945 */ /* 0x000fd80003800200 */
[----:B------:R-:W-:Y:S05]  /*36db0*/  @!P0 BRA `(.L_x_18703) ;  /* 0x0000000000808947 */ /* 0x000fea0003800000 */
[--C-:B01234-:R-:W-:Y:S01]  /*36dc0*/  FADD.FTZ R129, R18, -R169.reuse ;  /* 0x800000a912817221 */ /* 0x11ffe20000010000 */
        /* <DEDUP_REMOVED lines=31> */
.L_x_18703:
[----:B------:R-:W-:Y:S05]  /*36fc0*/  BSYNC.RECONVERGENT B0 ;  /* 0x0000000000007941 */ /* 0x000fea0003800200 */
.L_x_18702:
[----:B------:R-:W-:Y:S01]  /*36fd0*/  LOP3.LUT P0, RZ, R0, 0x20, RZ, 0xc0, !PT ;  /* 0x0000002000ff7812 */ /* 0x000fe2000780c0ff */
        /* <DEDUP_REMOVED lines=31> */
[----:B0-----:R-:W-:-:S04]  /*371d0*/  IMAD.WIDE.U32 R166, R2, 0x10, R166 ;  /* 0x0000001002a67825 */ /* 0x001fc800078e00a6 */
[----:B------:R-:W-:Y:S01]  /*371e0*/  VIADD R2, R2, 0x20 ;  /* 0x0000002002027836 */ /* 0x000fe20000000000 */
[----:B------:R0:W-:Y:S06]  /*371f0*/  STG.E.128 desc[UR6][R166.64], R128 ;  /* 0x00000080a6007986 */ /* 0x0001ec000c101d06 */
.L_x_18705:
[----:B------:R-:W-:Y:S05]  /*37200*/  BSYNC.RECONVERGENT B0 ;  /* 0x0000000000007941 */ /* 0x000fea0003800200 */
.L_x_18704:
        /* <DEDUP_REMOVED lines=35> */
.L_x_18707:
[----:B------:R-:W-:Y:S05]  /*37440*/  BSYNC.RECONVERGENT B0 ;  /* 0x0000000000007941 */ /* 0x000fea0003800200 */
.L_x_18706:
[----:B------:R-:W-:Y:S01]  /*37450*/  LOP3.LUT P0, RZ, R0, 0x4, RZ, 0xc0, !PT ;  /* 0x0000000400ff7812 */ /* 0x000fe2000780c0ff */
[----:B------:R-:W-:-:S12]  /*37460*/  BSSY.RECONVERGENT B0, `(.L_x_18708) ;  /* 0x0000021000007945 */ /* 0x000fd80003800200 */
[----:B------:R-:W-:Y:S05]  /*37470*/  @!P0 BRA `(.L_x_18709) ;  /* 0x00000000007c8947 */ /* 0x000fea0003800000 */
[--C-:B01234-:R-:W-:Y:S01]  /*37480*/  FADD.FTZ R130, R163, -R169.reuse ;  /* 0x800000a9a3827221 */ /* 0x11ffe20000010000 */
        /* <DEDUP_REMOVED lines=18> */
[--C-:B------:R-:W-:Y:S01]  /*375b0*/  FADD.FTZ R171, R30, -R169.reuse ;  /* 0x800000a91eab7221 */ /* 0x100fe20000010000 */
[----:B------:R-:W-:Y:S01]  /*375c0*/  F2FP.BF16.F32.PACK_AB R130, R129, R128 ;  /* 0x000000808182723e */ /* 0x000fe200000010ff */
[----:B------:R-:W-:Y:S01]  /*375d0*/  FADD.FTZ R170, R29, -R169 ;  /* 0x800000a91daa7221 */ /* 0x000fe20000010000 */
[----:B------:R-:W-:Y:S01]  /*375e0*/  F2FP.BF16.F32.PACK_AB R128, R167, R166 ;  /* 0x000000a6a780723e */ /* 0x000fe200000010ff */
[C---:B------:R-:W-:Y:S01]  /*375f0*/  FMUL.FTZ R169, R165.reuse, R171 ;  /* 0x000000aba5a97220 */ /* 0x040fe20000410000 */
[----:B------:R-:W0:Y:S01]  /*37600*/  LDC.64 R166, c[0x0][0x428] ;  /* 0x00010a00ffa67b82 */ /* 0x000e220000000a00 */
[----:B------:R-:W-:-:S02]  /*37610*/  FMUL.FTZ R170, R165, R170 ;  /* 0x000000aaa5aa7220 */ /* 0x000fc40000410000 */
[----:B------:R-:W-:Y:S02]  /*37620*/  FFMA.FTZ R165, R169, R70, R62 ;  /* 0x00000046a9a57223 */ /* 0x000fe4000001003e */
[----:B------:R-:W-:-:S05]  /*37630*/  FFMA.FTZ R170, R170, R71, R63 ;  /* 0x00000047aaaa7223 */ /* 0x000fca000001003f */
[----:B------:R-:W-:Y:S01]  /*37640*/  F2FP.BF16.F32.PACK_AB R129, R170, R165 ;  /* 0x000000a5aa81723e */ /* 0x000fe200000010ff */
[----:B0-----:R-:W-:-:S05]  /*37650*/  IMAD.WIDE.U32 R166, R2, 0x10, R166 ;  /* 0x0000001002a67825 */ /* 0x001fca00078e00a6 */
[----:B------:R0:W-:Y:S02]  /*37660*/  STG.E.128 desc[UR6][R166.64], R128 ;  /* 0x00000080a6007986 */ /* 0x0001e4000c101d06 */
.L_x_18709:
[----:B------:R-:W-:Y:S05]  /*37670*/  BSYNC.RECONVERGENT B0 ;  /* 0x0000000000007941 */ /* 0x000fea0003800200 */
.L_x_18708:
[----:B01234-:R-:W0:Y:S02]  /*37680*/  LDC.64 R128, c[0x0][0x380] ;  /* 0x0000e000ff807b82 */ /* 0x01fe240000000a00 */
[----:B0-----:R-:W-:-:S05]  /*37690*/  IMAD R10, R128, 0x4, R10 ;  /* 0x00000004800a7824 */ /* 0x001fca00078e020a */
[----:B------:R-:W-:-:S13]  /*376a0*/  ISETP.GE.AND P0, PT, R10, R129, PT ;  /* 0x000000810a00720c */ /* 0x000fda0003f06270 */
[----:B------:R-:W-:Y:S05]  /*376b0*/  @!P0 BRA `(.L_x_18710) ;  /* 0xfffffca400588947 */ /* 0x000fea000383ffff */
[----:B------:R-:W-:Y:S05]  /*376c0*/  EXIT ;  /* 0x000000000000794d */ /* 0x000fea0003800000 */
.L_x_18693:
        /* <DEDUP_REMOVED lines=8> */
.L_x_18712:
[----:B------:R-:W-:Y:S05]  /*37750*/  BSYNC B0 ;  /* 0x0000000000007941 */ /* 0x000fea0003800000 */
.L_x_18711:
[----:B------:R-:W-:Y:S01]  /*37760*/  FADD.FTZ R131, R131, R128 ;  /* 0x0000008083837221 */ /* 0x000fe20000010000 */
[----:B------:R-:W-:Y:S02]  /*37770*/  HFMA2 R129, -RZ, RZ, 0, 1.847743988037109375e-06 ;  /* 0x0000001fff817431 */ /* 0x000fe400000001ff */
[----:B------:R-:W-:Y:S01]  /*37780*/  IMAD.MOV.U32 R128, RZ, RZ, -0x1 ;  /* 0xffffffffff807424 */ /* 0x000fe200078e00ff */
[----:B------:R-:W0:Y:S01]  /*37790*/  LDC R166, c[0x0][0x400] ;  /* 0x00010000ffa67b82 */ /* 0x000e220000000800 */
[----:B------:R-:W-:Y:S01]  /*377a0*/  IMAD.MOV.U32 R130, RZ, RZ, 0x2 ;  /* 0x00000002ff827424 */ /* 0x000fe200078e00ff */
[----:B------:R-:W-:-:S07]  /*377b0*/  MOV R167, R131 ;  /* 0x0000008300a77202 */ /* 0x000fce0000000f00 */
[----:B0-----:R-:W-:Y:S05]  /*377c0*/  WARPSYNC.COLLECTIVE R128, `(.L_x_18713) ;  /* 0x0000000080087348 */ /* 0x001fea0003c00000 */
[----:B------:R1:W2:Y:S02]  /*377d0*/  SHFL.BFLY P6, R128, R167, R130, R129 ;  /* 0x0c000082a7807389 */ /* 0x0002a400000c0081 */
[----:B012---:R-:W-:Y:S05]  /*377e0*/  ENDCOLLECTIVE ;  /* 0x000000000000791b */ /* 0x007fea0003800000 */
.L_x_18713:
[----:B------:R-:W-:Y:S02]  /*377f0*/  IMAD.MOV.U32 R130, RZ, RZ, 0x4 ;  /* 0x00000004ff827424 */ /* 0x000fe400078e00ff */
[----:B------:R-:W-:Y:S01]  /*37800*/  FADD.FTZ R131, R131, R128 ;  /* 0x0000008083837221 */ /* 0x000fe20000010000 */
[----:B------:R-:W-:-:S04]  /*37810*/  MOV R128, 0xffffffff ;  /* 0xffffffff00807802 */ /* 0x000fc80000000f00 */
[----:B------:R-:W-:-:S07]  /*37820*/  MOV R167, R131 ;  /* 0x0000008300a77202 */ /* 0x000fce0000000f00 */
[----:B------:R-:W-:Y:S05]  /*37830*/  WARPSYNC.COLLECTIVE R128, `(.L_x_18714) ;  /* 0x0000000080087348 */ /* 0x000fea0003c00000 */
[----:B------:R0:W1:Y:S02]  /*37840*/  SHFL.BFLY P6, R128, R167, R130, R129 ;  /* 0x0c000082a7807389 */ /* 0x00006400000c0081 */
[----:B01----:R-:W-:Y:S05]  /*37850*/  ENDCOLLECTIVE ;  /* 0x000000000000791b */ /* 0x003fea0003800000 */
.L_x_18714:
[----:B------:R-:W-:Y:S02]  /*37860*/  HFMA2 R130, -RZ, RZ, 0, 4.76837158203125e-07 ;  /* 0x00000008ff827431 */ /* 0x000fe400000001ff */
[----:B------:R-:W-:Y:S01]  /*37870*/  FADD.FTZ R131, R131, R128 ;  /* 0x0000008083837221 */ /* 0x000fe20000010000 */
[----:B------:R-:W-:-:S03]  /*37880*/  IMAD.MOV.U32 R128, RZ, RZ, -0x1 ;  /* 0xffffffffff807424 */ /* 0x000fc600078e00ff */
[----:B------:R-:W-:-:S07]  /*37890*/  IMAD.MOV.U32 R167, RZ, RZ, R131 ;  /* 0x000000ffffa77224 */ /* 0x000fce00078e0083 */
[----:B------:R-:W-:Y:S05]  /*378a0*/  WARPSYNC.COLLECTIVE R128, `(.L_x_18715) ;  /* 0x0000000080087348 */ /* 0x000fea0003c00000 */
[----:B------:R0:W1:Y:S02]  /*378b0*/  SHFL.BFLY P6, R128, R167, R130, R129 ;  /* 0x0c000082a7807389 */ /* 0x00006400000c0081 */
[----:B01----:R-:W-:Y:S05]  /*378c0*/  ENDCOLLECTIVE ;  /* 0x000000000000791b */ /* 0x003fea0003800000 */
.L_x_18715:
[----:B------:R-:W-:Y:S02]  /*378d0*/  IMAD.MOV.U32 R130, RZ, RZ, 0x10 ;  /* 0x00000010ff827424 */ /* 0x000fe400078e00ff */
[----:B------:R-:W-:Y:S01]  /*378e0*/  FADD.FTZ R131, R131, R128 ;  /* 0x0000008083837221 */ /* 0x000fe20000010000 */
[----:B------:R-:W-:-:S04]  /*378f0*/  MOV R128, 0xffffffff ;  /* 0xffffffff00807802 */ /* 0x000fc80000000f00 */
[----:B------:R-:W-:-:S07]  /*37900*/  MOV R167, R131 ;  /* 0x0000008300a77202 */ /* 0x000fce0000000f00 */
[----:B------:R-:W-:Y:S05]  /*37910*/  WARPSYNC.COLLECTIVE R128, `(.L_x_18716) ;  /* 0x0000000080087348 */ /* 0x000fea0003c00000 */
[----:B------:R0:W1:Y:S02]  /*37920*/  SHFL.BFLY P6, R128, R167, R130, R129 ;  /* 0x0c000082a7807389 */ /* 0x00006400000c0081 */
[----:B01----:R-:W-:Y:S05]  /*37930*/  ENDCOLLECTIVE ;  /* 0x000000000000791b */ /* 0x003fea0003800000 */
.L_x_18716:
        /* <DEDUP_REMOVED lines=140> */
.L_x_18717:
[----:B------:R-:W-:Y:S02]  /*38200*/  HFMA2 R130, -RZ, RZ, 0, 1.1920928955078125e-07 ;  /* 0x00000002ff827431 */ /* 0x000fe400000001ff */
[----:B------:R-:W-:Y:S01]  /*38210*/  FADD.FTZ R165, R165, R128 ;  /* 0x00000080a5a57221 */ /* 0x000fe20000010000 */
[----:B------:R-:W-:-:S03]  /*38220*/  IMAD.MOV.U32 R128, RZ, RZ, -0x1 ;  /* 0xffffffffff807424 */ /* 0x000fc600078e00ff */
[----:B------:R-:W-:-:S07]  /*38230*/  IMAD.MOV.U32 R167, RZ, RZ, R165 ;  /* 0x000000ffffa77224 */ /* 0x000fce00078e00a5 */
[----:B------:R-:W-:Y:S05]  /*38240*/  WARPSYNC.COLLECTIVE R128, `(.L_x_18718) ;  /* 0x0000000080087348 */ /* 0x000fea0003c00000 */
[----:B------:R0:W1:Y:S02]  /*38250*/  SHFL.BFLY P6, R128, R167, R130, R129 ;  /* 0x0c000082a7807389 */ /* 0x00006400000c0081 */
[----:B01----:R-:W-:Y:S05]  /*38260*/  ENDCOLLECTIVE ;  /* 0x000000000000791b */ /* 0x003fea0003800000 */
.L_x_18718:
[----:B------:R-:W-:Y:S02]  /*38270*/  IMAD.MOV.U32 R130, RZ, RZ, 0x4 ;  /* 0x00000004ff827424 */ /* 0x000fe400078e00ff */
[----:B------:R-:W-:Y:S01]  /*38280*/  FADD.FTZ R165, R165, R128 ;  /* 0x00000080a5a57221 */ /* 0x000fe20000010000 */
[----:B------:R-:W-:-:S04]  /*38290*/  MOV R128, 0xffffffff ;  /* 0xffffffff00807802 */ /* 0x000fc80000000f00 */
[----:B------:R-:W-:-:S07]  /*382a0*/  MOV R167, R165 ;  /* 0x000000a500a77202 */ /* 0x000fce0000000f00 */
[----:B------:R-:W-:Y:S05]  /*382b0*/  WARPSYNC.COLLECTIVE R128, `(.L_x_18719) ;  /* 0x0000000080087348 */ /* 0x000fea0003c00000 */
[----:B------:R0:W1:Y:S02]  /*382c0*/  SHFL.BFLY P6, R128, R167, R130, R129 ;  /* 0x0c000082a7807389 */ /* 0x00006400000c0081 */
[----:B01----:R-:W-:Y:S05]  /*382d0*/  ENDCOLLECTIVE ;  /* 0x000000000000791b */ /* 0x003fea0003800000 */
.L_x_18719:
[----:B------:R-:W-:Y:S02]  /*382e0*/  HFMA2 R130, -RZ, RZ, 0, 4.76837158203125e-07 ;  /* 0x00000008ff827431 */ /* 0x000fe400000001ff */
[----:B------:R-:W-:Y:S01]  /*382f0*/  FADD.FTZ R165, R165, R128 ;  /* 0x00000080a5a57221 */ /* 0x000fe20000010000 */
[----:B------:R-:W-:-:S03]  /*38300*/  IMAD.MOV.U32 R128, RZ, RZ, -0x1 ;  /* 0xffffffffff807424 */ /* 0x000fc600078e00ff */
[----:B------:R-:W-:-:S07]  /*38310*/  IMAD.MOV.U32 R167, RZ, RZ, R165 ;  /* 0x000000ffffa77224 */ /* 0x000fce00078e00a5 */
[----:B------:R-:W-:Y:S05]  /*38320*/  WARPSYNC.COLLECTIVE R128, `(.L_x_18720) ;  /* 0x0000000080087348 */ /* 0x000fea0003c00000 */
[----:B------:R0:W1:Y:S02]  /*38330*/  SHFL.BFLY P6, R128, R167, R130, R129 ;  /* 0x0c000082a7807389 */ /* 0x00006400000c0081 */
[----:B01----:R-:W-:Y:S05]  /*38340*/  ENDCOLLECTIVE ;  /* 0x000000000000791b */ /* 0x003fea0003800000 */
.L_x_18720:
[----:B------:R-:W-:Y:S02]  /*38350*/  IMAD.MOV.U32 R130, RZ, RZ, 0x10 ;  /* 0x00000010ff827424 */ /* 0x000fe400078e00ff */
[----:B------:R-:W-:Y:S01]  /*38360*/  FADD.FTZ R165, R165, R128 ;  /* 0x00000080a5a57221 */ /* 0x000fe20000010000 */
[----:B------:R-:W-:-:S04]  /*38370*/  MOV R128, 0xffffffff ;  /* 0xffffffff00807802 */ /* 0x000fc80000000f00 */
[----:B------:R-:W-:-:S07]  /*38380*/  MOV R167, R165 ;  /* 0x000000a500a77202 */ /* 0x000fce0000000f00 */
[----:B------:R-:W-:Y:S05]  /*38390*/  WARPSYNC.COLLECTIVE R128, `(.L_x_18721) ;  /* 0x0000000080087348 */ /* 0x000fea0003c00000 */
[----:B------:R0:W1:Y:S02]  /*383a0*/  SHFL.BFLY P6, R128, R167, R130, R129 ;  /* 0x0c000082a7807389 */ /* 0x00006400000c0081 */
[----:B01----:R-:W-:Y:S05]  /*383b0*/  ENDCOLLECTIVE ;  /* 0x000000000000791b */ /* 0x003fea0003800000 */
.L_x_18721:
[----:B------:R-:W-:Y:S05]  /*383c0*/  BRA `(.L_x_18722) ;  /* 0xffffffdc00547947 */ /* 0x000fea000383ffff */
.L_x_18723:
        /* <DEDUP_REMOVED lines=11> */
.L_x_71464:


//--------------------- .text._ZN10layer_norm13ln_fwd_kernelINS_13Kernel_traitsIf13__nv_bfloat16S2_S2_fjLj2048ELj1ELj4ELj1ELj16ENS_18Kernel_traits_baseILj2048EfS2_S2_S2_fjLj128EEEEELb1ELb1ELb0ELb1EEEvNS_9FwdParamsE --------------------------
	.section	.text._ZN10layer_norm13ln_fwd_kernelINS_13Kernel_traitsIf13__nv_bfloat16S2_S2_fjLj2048ELj1ELj4ELj1ELj16ENS_18Kernel_traits_baseILj2048EfS2_S2_S2_fjLj128EEEEELb1ELb1ELb0ELb1EEEvNS_9FwdParamsE,"ax",@progbits
	.align	128
        .global         _ZN10layer_norm13ln_fwd_kernelINS_13Kernel_traitsIf13__nv_bfloat16S2_S2_fjLj2048ELj1ELj4ELj1ELj16ENS_18Kernel_traits_baseILj2048EfS2_S2_S2_fjLj128EEEEELb1ELb1ELb0ELb1EEEvNS_9FwdParamsE
        .type           _ZN10layer_norm13ln_fwd_kernelINS_13Kernel_traitsIf13__nv_bfloat16S2_S2_fjLj2048ELj1ELj4ELj1ELj16ENS_18Kernel_traits_baseILj2048EfS2_S2_S2_fjLj128EEEEELb1ELb1ELb0ELb1EEEvNS_9FwdParamsE,@function
        .size           _ZN10layer_norm13ln_fwd_kernelINS_13Kernel_traitsIf13__nv_bfloat16S2_S2_fjLj2048ELj1ELj4ELj1ELj16ENS_18Kernel_traits_baseILj2048EfS2_S2_S2_fjLj128EEEEELb1ELb1ELb0ELb1EEEvNS_9FwdParamsE,(.L_x_71465 - _ZN10layer_norm13ln_fwd_kernelINS_13Kernel_traitsIf13__nv_bfloat16S2_S2_fjLj2048ELj1ELj4ELj1ELj16ENS_18Kernel_traits_baseILj2048EfS2_S2_S2_fjLj128EEEEELb1ELb1ELb0ELb1EEEvNS_9FwdParamsE)
        .other          _ZN10layer_norm13ln_fwd_kernelINS_13Kernel_traitsIf13__nv_bfloat16S2_S2_fjLj2048ELj1ELj4ELj1ELj16ENS_18Kernel_traits_baseILj2048EfS2_S2_S2_fjLj128EEEEELb1ELb1ELb0ELb1EEEvNS_9FwdParamsE,@"STO_CUDA_ENTRY STV_DEFAULT"
_ZN10layer_norm13ln_fwd_kernelINS_13Kernel_traitsIf13__nv_bfloat16S2_S2_fjLj2048ELj1ELj4ELj1ELj16ENS_18Kernel_traits_baseILj2048EfS2_S2_S2_fjLj128EEEEELb1ELb1ELb0ELb1EEEvNS_9FwdParamsE:
.text._ZN10layer_norm13ln_fwd_kernelINS_13Kernel_traitsIf13__nv_bfloat16S2_S2_fjLj2048ELj1ELj4ELj1ELj16ENS_18Kernel_traits_baseILj2048EfS2_S2_S2_fjLj128EEEEELb1ELb1ELb0ELb1EEEvNS_9FwdParamsE:
        /* <DEDUP_REMOVED lines=26> */
[----:B0-----:R-:W-:-:S02]  /*01a0*/  @P0 IADD3 R160, P1, PT, R4, R9, RZ ;  /* 0x0000000904a00210 */ /* 0x001fc40007f3e0ff */
[----:B------:R-:W-:Y:S02]  /*01b0*/  LOP3.LUT R2, R2, UR8, RZ, 0xfc, !PT ;  /* 0x0000000802027c12 */ /* 0x000fe4000f8efcff */
[----:B------:R-:W-:Y:S02]  /*01c0*/  @P0 IADD3.X R161, PT, PT, RZ, R5, RZ, P1, !PT ;  /* 0x00000005ffa10210 */ /* 0x000fe40000ffe4ff */
[----:B------:R-:W-:Y:S01]  /*01d0*/  LOP3.LUT R5, R6, 0x1f, RZ, 0xc0, !PT ;  /* 0x0000001f06057812 */ /* 0x000fe200078ec0ff */
[----:B------:R-:W-:Y:S01]  /*01e0*/  UIADD3 UR15, UPT, UPT, UR4, -0xe443238, URZ ;  /* 0xf1bbcdc8040f7890 */ /* 0x000fe2000fffe0ff */
[--C-:B------:R-:W-:Y:S01]  /*01f0*/  SHF.R.U64 R3, R160, 0x2, R161.reuse ;  /* 0x00000002a0037819 */ /* 0x100fe200000012a1 */
[----:B------:R-:W-:Y:S01]  /*0200*/  UIADD3 UR10, UPT, UPT, UR5, 0x76cf5d0a, URZ ;  /* 0x76cf5d0a050a7890 */ /* 0x000fe2000fffe0ff */
[----:B------:R-:W-:Y:S01]  /*0210*/  SHF.R.U32.HI R4, RZ, 0x2, R161 ;  /* 0x00000002ff047819 */ /* 0x000fe200000116a1 */
[----:B------:R-:W-:Y:S02]  /*0220*/  UIADD3 UR18, UPT, UPT, UR5, -0x24c28bd8, URZ ;  /* 0xdb3d742805127890 */ /* 0x000fe4000fffe0ff */
[----:B------:R-:W-:-:S02]  /*0230*/  UIADD3 UR19, UPT, UPT, UR4, -0x700cb87f, URZ ;  /* 0x8ff3478104137890 */ /* 0x000fc4000fffe0ff */
[----:B------:R-:W-:Y:S01]  /*0240*/  UIADD3 UR20, UPT, UPT, UR5, -0x695add53, URZ ;  /* 0x96a522ad05147890 */ /* 0x000fe2000fffe0ff */
[----:B------:R-:W-:Y:S11]  /*0250*/  BRA.U !UP0, `(.L_x_18724) ;  /* 0x0000000508447547 */ /* 0x000ff6000b800000 */
[----:B------:R-:W0:Y:S08]  /*0260*/  LDC.64 R6, c[0x0][0x3d0] ;  /* 0x0000f400ff067b82 */ /* 0x000e300000000a00 */
[----:B------:R-:W1:Y:S08]  /*0270*/  LDC.64 R8, c[0x0][0x438] ;  /* 0x00010e00ff087b82 */ /* 0x000e700000000a00 */
[----:B------:R-:W2:Y:S01]  /*0280*/  LDC.64 R10, c[0x0][0x3e8] ;  /* 0x0000fa00ff0a7b82 */ /* 0x000ea20000000a00 */
[----:B0-----:R-:W-:-:S05]  /*0290*/  IMAD.WIDE.U32 R6, R5, 0x20, R6 ;  /* 0x0000002005067825 */ /* 0x001fca00078e0006 */
[----:B------:R-:W3:Y:S01]  /*02a0*/  LDG.E.128 R60, desc[UR6][R6.64] ;  /* 0x00000006063c7981 */ /* 0x000ee2000c1e1d00 */
[----:B-1----:R-:W-:-:S03]  /*02b0*/  IMAD.WIDE.U32 R8, R5, 0x20, R8 ;  /* 0x0000002005087825 */ /* 0x002fc600078e0008 */
[----:B------:R-:W4:Y:S04]  /*02c0*/  LDG.E.128 R56, desc[UR6][R6.64+0x10] ;  /* 0x0000100606387981 */ /* 0x000f28000c1e1d00 */
[----:B------:R-:W4:Y:S01]  /*02d0*/  LDG.E.128 R52, desc[UR6][R6.64+0x400] ;  /* 0x0004000606347981 */ /* 0x000f22000c1e1d00 */
[----:B--2---:R-:W-:-:S03]  /*02e0*/  IMAD.WIDE.U32 R10, R5, 0x20, R10 ;  /* 0x00000020050a7825 */ /* 0x004fc600078e000a */
[----:B------:R-:W2:Y:S04]  /*02f0*/  LDG.E.128 R48, desc[UR6][R6.64+0x410] ;  /* 0x0004100606307981 */ /* 0x000ea8000c1e1d00 */
        /* <DEDUP_REMOVED lines=43> */
[----:B----4-:R-:W-:Y:S04]  /*05b0*/  STL.64 [R1+0xb0], R56 ;  /* 0x0000b03801007387 */ /* 0x010fe80000100a00 */
[----:B------:R3:W-:Y:S04]  /*05c0*/  STL.64 [R1+0xb8], R58 ;  /* 0x0000b83a01007387 */ /* 0x0007e80000100a00 */
[----:B------:R-:W-:Y:S04]  /*05d0*/  STL.64 [R1+0xa0], R52 ;  /* 0x0000a03401007387 */ /* 0x000fe80000100a00 */
[----:B------:R4:W-:Y:S04]  /*05e0*/  STL.64 [R1+0xa8], R54 ;  /* 0x0000a83601007387 */ /* 0x0009e80000100a00 */
[----:B-1----:R0:W5:Y:S04]  /*05f0*/  LDG.E.128 R60, desc[UR6][R10.64+0x1810] ;  /* 0x001810060a3c7981 */ /* 0x002168000c1e1d00 */
[----:B---3--:R0:W5:Y:S04]  /*0600*/  LDG.E.128 R56, desc[UR6][R10.64+0x1c00] ;  /* 0x001c00060a387981 */ /* 0x008168000c1e1d00 */
[----:B----4-:R0:W5:Y:S04]  /*0610*/  LDG.E.128 R52, desc[UR6][R10.64+0x1c10] ;  /* 0x001c10060a347981 */ /* 0x010168000c1e1d00 */
[----:B--2---:R0:W-:Y:S04]  /*0620*/  STL.64 [R1+0x90], R48 ;  /* 0x0000903001007387 */ /* 0x0041e80000100a00 */
[----:B------:R0:W-:Y:S04]  /*0630*/  STL.64 [R1+0x98], R50 ;  /* 0x0000983201007387 */ /* 0x0001e80000100a00 */
        /* <DEDUP_REMOVED lines=16> */
[----:B------:R0:W-:Y:S04]  /*0740*/  STL.64 [R1], R12 ;  /* 0x0000000c01007387 */ /* 0x0001e80000100a00 */
[----:B------:R0:W-:Y:S01]  /*0750*/  STL.64 [R1+0x8], R14 ;  /* 0x0000080e01007387 */ /* 0x0001e20000100a00 */
[----:B------:R-:W-:Y:S05]  /*0760*/  BRA `(.L_x_18725) ;  /* 0x0000000400787947 */ /* 0x000fea0003800000 */
.L_x_18724:
[----:B------:R-:W0:Y:S08]  /*0770*/  LDC.64 R6, c[0x0][0x3d0] ;  /* 0x0000f400ff067b82 */ /* 0x000e300000000a00 */
[----:B------:R-:W1:Y:S01]  /*0780*/  LDC.64 R8, c[0x0][0x3e8] ;  /* 0x0000fa00ff087b82 */ /* 0x000e620000000a00 */
[----:B0-----:R-:W-:-:S05]  /*0790*/  IMAD.WIDE.U32 R6, R5, 0x20, R6 ;  /* 0x0000002005067825 */ /* 0x001fca00078e0006 */
[----:B------:R-:W2:Y:S01]  /*07a0*/  LDG.E.128 R52, desc[UR6][R6.64] ;  /* 0x0000000606347981 */ /* 0x000ea2000c1e1d00 */
[----:B-1----:R-:W-:-:S03]  /*07b0*/  IMAD.WIDE.U32 R8, R5, 0x20, R8 ;  /* 0x0000002005087825 */ /* 0x002fc600078e0008 */
[----:B------:R-:W3:Y:S04]  /*07c0*/  LDG.E.128 R120, desc[UR6][R6.64+0x10] ;  /* 0x0000100606787981 */ /* 0x000ee8000c1e1d00 */
[----:B------:R-:W4:Y:S04]  /*07d0*/  LDG.E.128 R116, desc[UR6][R6.64+0x400] ;  /* 0x0004000606747981 */ /* 0x000f28000c1e1d00 */
        /* <DEDUP_REMOVED lines=28> */
[----:B--2---:R-:W-:Y:S04]  /*09a0*/  STL.64 [R1+0xc0], R52 ;  /* 0x0000c03401007387 */ /* 0x004fe80000100a00 */
[----:B------:R1:W-:Y:S04]  /*09b0*/  STL.64 [R1+0xc8], R54 ;  /* 0x0000c83601007387 */ /* 0x0003e80000100a00 */
[----:B-1----:R0:W5:Y:S04]  /*09c0*/  LDG.E.128 R52, desc[UR6][R8.64+0x1c10] ;  /* 0x001c100608347981 */ /* 0x002168000c1e1d00 */
[----:B---3--:R0:W-:Y:S04]  /*09d0*/  STL.64 [R1+0xb0], R120 ;  /* 0x0000b07801007387 */ /* 0x0081e80000100a00 */
[----:B------:R0:W-:Y:S04]  /*09e0*/  STL.64 [R1+0xb8], R122 ;  /* 0x0000b87a01007387 */ /* 0x0001e80000100a00 */
[----:B----4-:R0:W-:Y:S04]  /*09f0*/  STL.64 [R1+0xa0], R116 ;  /* 0x0000a07401007387 */ /* 0x0101e80000100a00 */
        /* <DEDUP_REMOVED lines=53> */
.L_x_18725:
[----:B------:R-:W1:Y:S02]  /*0d50*/  LDCU UR8, c[0x0][0x384] ;  /* 0x00007080ff0877ac */ /* 0x000e640008000800 */
[----:B-1----:R-:W-:-:S13]  /*0d60*/  ISETP.GE.AND P0, PT, R2, UR8, PT ;  /* 0x0000000802007c0c */ /* 0x002fda000bf06270 */
[----:B------:R-:W-:Y:S05]  /*0d70*/  @P0 EXIT ;  /* 0x000000000000094d */ /* 0x000fea0003800000 */
[----:B------:R-:W-:Y:S01]  /*0d80*/  IMAD.HI.U32 R5, R0, -0x326172a9, RZ ;  /* 0xcd9e8d5700057827 */ /* 0x000fe200078e00ff */
[----:B------:R-:W-:Y:S01]  /*0d90*/  UIADD3 UR9, UPT, UPT, UR5, -0x4498517b, URZ ;  /* 0xbb67ae8505097890 */ /* 0x000fe2000fffe0ff */
[----:B------:R-:W-:Y:S01]  /*0da0*/  LOP3.LUT R160, R160, 0x3, RZ, 0xc0, !PT ;  /* 0x00000003a0a07812 */ /* 0x000fe200078ec0ff */
[----:B------:R-:W-:Y:S01]  /*0db0*/  UIADD3 UR8, UPT, UPT, UR4, -0x61c88647, URZ ;  /* 0x9e3779b904087890 */ /* 0x000fe2000fffe0ff */
[C---:B0-----:R-:W-:Y:S01]  /*0dc0*/  IMAD.HI.U32 R6, R3.reuse, -0x2daee0ad, RZ ;  /* 0xd2511f5303067827 */ /* 0x041fe200078e00ff */
[----:B------:R-:W-:Y:S01]  /*0dd0*/  LOP3.LUT R5, R4, UR4, R5, 0x96, !PT ;  /* 0x0000000404057c12 */ /* 0x000fe2000f8e9605 */
[----:B------:R-:W-:Y:S02]  /*0de0*/  UIADD3 UR11, UPT, UPT, UR5, -0x56f99767, URZ ;  /* 0xa9066899050b7890 */ /* 0x000fe4000fffe0ff */
[----:B------:R-:W-:Y:S01]  /*0df0*/  IMAD R10, R3, -0x2daee0ad, RZ ;  /* 0xd2511f53030a7824 */ /* 0x000fe200078e02ff */
[----:B------:R-:W-:Y:S01]  /*0e00*/  LOP3.LUT R6, R6, UR5, RZ, 0x3c, !PT ;  /* 0x0000000506067c12 */ /* 0x000fe2000f8e3cff */
[----:B------:R-:W-:Y:S01]  /*0e10*/  IMAD.HI.U32 R9, R5, -0x2daee0ad, RZ ;  /* 0xd2511f5305097827 */ /* 0x000fe200078e00ff */
[----:B------:R-:W-:-:S02]  /*0e20*/  UIADD3 UR12, UPT, UPT, UR4, -0x4ab325aa, URZ ;  /* 0xb54cda56040c7890 */ /* 0x000fc4000fffe0ff */
[----:B------:R-:W-:Y:S01]  /*0e30*/  UIADD3 UR14, UPT, UPT, UR5, 0x1fd5c5a3, URZ ;  /* 0x1fd5c5a3050e7890 */ /* 0x000fe2000fffe0ff */
[----:B------:R-:W-:Y:S01]  /*0e40*/  IMAD R8, R0, -0x326172a9, RZ ;  /* 0xcd9e8d5700087824 */ /* 0x000fe200078e02ff */
[----:B------:R-:W-:Y:S01]  /*0e50*/  LOP3.LUT R9, R10, UR9, R9, 0x96, !PT ;  /* 0x000000090a097c12 */ /* 0x000fe2000f8e9609 */
[C---:B------:R-:W-:Y:S01]  /*0e60*/  IMAD.HI.U32 R7, R6.reuse, -0x326172a9, RZ ;  /* 0xcd9e8d5706077827 */ /* 0x040fe200078e00ff */
[----:B------:R-:W-:Y:S02]  /*0e70*/  UIADD3 UR9, UPT, UPT, UR5, 0x32370b8f, URZ ;  /* 0x32370b8f05097890 */ /* 0x000fe4000fffe0ff */
[----:B------:R-:W-:Y:S01]  /*0e80*/  UIADD3 UR13, UPT, UPT, UR4, 0x5384540f, URZ ;  /* 0x5384540f040d7890 */ /* 0x000fe2000fffe0ff */
[----:B------:R-:W-:Y:S01]  /*0e90*/  IMAD R11, R6, -0x326172a9, RZ ;  /* 0xcd9e8d57060b7824 */ /* 0x000fe200078e02ff */
[----:B------:R-:W-:Y:S01]  /*0ea0*/  LOP3.LUT R7, R8, UR8, R7, 0x96, !PT ;  /* 0x0000000808077c12 */ /* 0x000fe2000f8e9607 */
[----:B------:R-:W-:Y:S01]  /*0eb0*/  UIADD3 UR8, UPT, UPT, UR4, 0x3c6ef372, URZ ;  /* 0x3c6ef37204087890 */ /* 0x000fe2000fffe0ff */
[----:B------:R-:W-:Y:S01]  /*0ec0*/  IMAD.HI.U32 R6, R9, -0x326172a9, RZ ;  /* 0xcd9e8d5709067827 */ /* 0x000fe200078e00ff */
[----:B------:R-:W0:Y:S03]  /*0ed0*/  LDCU.64 UR16, c[0x0][0x3e0] ;  /* 0x00007c00ff1077ac */ /* 0x000e260008000a00 */
        /* <DEDUP_REMOVED lines=10> */
[C---:B------:R-:W-:Y:S01]  /*0f80*/  IMAD.HI.U32 R7, R5.reuse, -0x326172a9, RZ ;  /* 0xcd9e8d5705077827 */ /* 0x040fe200078e00ff */
[----:B------:R-:W-:Y:S02]  /*0f90*/  UIADD3 UR9, UPT, UPT, UR5, -0x126145ec, URZ ;  /* 0xed9eba1405097890 */ /* 0x000fe4000fffe0ff */
[----:B0-----:R-:W-:Y:S01]  /*0fa0*/  UISETP.NE.U32.AND UP0, UPT, UR16, URZ, UPT ;  /* 0x000000ff1000728c */ /* 0x001fe2000bf05070 */
        /* <DEDUP_REMOVED lines=8> */
[----:B------:R-:W0:Y:S02]  /*1030*/  LDCU UR10, c[0x0][0x404] ;  /* 0x00008080ff0a77ac */ /* 0x000e240008000800 */
[----:B------:R-:W-:Y:S01]  /*1040*/  IMAD R10, R10, -0x326172a9, RZ ;  /* 0xcd9e8d570a0a7824 */ /* 0x000fe200078e02ff */
[----:B------:R-:W-:Y:S01]  /*1050*/  LOP3.LUT R6, R9, UR9, R6, 0x96, !PT ;  /* 0x0000000909067c12 */ /* 0x000fe2000f8e9606 */
[----:B------:R-:W-:Y:S01]  /*1060*/  IMAD R9, R7, -0x2daee0ad, RZ ;  /* 0xd2511f5307097824 */ /* 0x000fe200078e02ff */
[----:B------:R-:W-:Y:S01]  /*1070*/  UIADD3 UR9, UPT, UPT, UR5, 0x646e171e, URZ ;  /* 0x646e171e05097890 */ /* 0x000fe2000fffe0ff */
[----:B------:R-:W-:-:S04]  /*1080*/  IMAD.HI.U32 R8, R5, -0x2daee0ad, RZ ;  /* 0xd2511f5305087827 */ /* 0x000fc800078e00ff */
[C---:B------:R-:W-:Y:S01]  /*1090*/  IMAD.HI.U32 R7, R6.reuse, -0x326172a9, RZ ;  /* 0xcd9e8d5706077827 */ /* 0x040fe200078e00ff */
[----:B------:R-:W-:Y:S01]  /*10a0*/  LOP3.LUT R8, R9, UR11, R8, 0x96, !PT ;  /* 0x0000000b09087c12 */ /* 0x000fe2000f8e9608 */
[----:B------:R-:W1:Y:S02]  /*10b0*/  LDCU UR11, c[0x0][0x408] ;  /* 0x00008100ff0b77ac */ /* 0x000e640008000800 */
[----:B------:R-:W-:Y:S01]  /*10c0*/  IMAD R6, R6, -0x326172a9, RZ ;  /* 0xcd9e8d5706067824 */ /* 0x000fe200078e02ff */
[----:B------:R-:W-:Y:S01]  /*10d0*/  LOP3.LUT R7, R10, UR8, R7, 0x96, !PT ;  /* 0x000000080a077c12 */ /* 0x000fe2000f8e9607 */
[----:B------:R-:W-:Y:S02]  /*10e0*/  IMAD R10, R5, -0x2daee0ad, RZ ;  /* 0xd2511f53050a7824 */ /* 0x000fe400078e02ff */
[----:B------:R-:W-:-:S04]  /*10f0*/  IMAD.HI.U32 R5, R8, -0x326172a9, RZ ;  /* 0xcd9e8d5708057827 */ /* 0x000fc800078e00ff */
[C---:B------:R-:W-:Y:S01]  /*1100*/  IMAD.HI.U32 R9, R7.reuse, -0x2daee0ad, RZ ;  /* 0xd2511f5307097827 */ /* 0x040fe200078e00ff */
[----:B------:R-:W-:Y:S01]  /*1110*/  LOP3.LUT R5, R6, UR12, R5, 0x96, !PT ;  /* 0x0000000c06057c12 */ /* 0x000fe2000f8e9605 */
[----:B------:R-:W2:Y:S02]  /*1120*/  LDCU UR12, c[0x0][0x388] ;  /* 0x00007100ff0c77ac */ /* 0x000ea40008000800 */
[----:B------:R-:W-:Y:S01]  /*1130*/  IMAD R11, R8, -0x326172a9, RZ ;  /* 0xcd9e8d57080b7824 */ /* 0x000fe200078e02ff */
[----:B------:R-:W-:Y:S01]  /*1140*/  LOP3.LUT R9, R10, UR9, R9, 0x96, !PT ;  /* 0x000000090a097c12 */ /* 0x000fe2000f8e9609 */
[----:B------:R-:W-:Y:S01]  /*1150*/  IMAD R8, R7, -0x2daee0ad, RZ ;  /* 0xd2511f5307087824 */ /* 0x000fe200078e02ff */
[----:B------:R-:W3:Y:S01]  /*1160*/  LDCU.64 UR8, c[0x0][0x3a0] ;  /* 0x00007400ff0877ac */ /* 0x000ee20008000a00 */
[----:B------:R-:W-:-:S04]  /*1170*/  IMAD.HI.U32 R7, R5, -0x2daee0ad, RZ ;  /* 0xd2511f5305077827 */ /* 0x000fc800078e00ff */
[----:B------:R-:W-:Y:S01]  /*1180*/  IMAD.HI.U32 R6, R9, -0x326172a9, RZ ;  /* 0xcd9e8d5709067827 */ /* 0x000fe200078e00ff */
[----:B------:R-:W-:Y:S01]  /*1190*/  LOP3.LUT R7, R8, UR14, R7, 0x96, !PT ;  /* 0x0000000e08077c12 */ /* 0x000fe2000f8e9607 */
[----:B------:R-:W4:Y:S02]  /*11a0*/  LDCU UR14, c[0x0][0x448] ;  /* 0x00008900ff0e77ac */ /* 0x000f240008000800 */
[----:B------:R-:W-:Y:S01]  /*11b0*/  IMAD R10, R5, -0x2daee0ad, RZ ;  /* 0xd2511f53050a7824 */ /* 0x000fe200078e02ff */
[----:B------:R-:W-:Y:S01]  /*11c0*/  LOP3.LUT R6, R11, UR13, R6, 0x96, !PT ;  /* 0x0000000d0b067c12 */ /* 0x000fe2000f8e9606 */
[----:B------:R-:W-:Y:S01]  /*11d0*/  IMAD R8, R9, -0x326172a9, RZ ;  /* 0xcd9e8d5709087824 */ /* 0x000fe200078e02ff */
[----:B------:R-:W0:Y:S01]  /*11e0*/  LDCU.U8 UR13, c[0x0][0x410] ;  /* 0x00008200ff0d77ac */ /* 0x000e220008000000 */
        /* <DEDUP_REMOVED lines=13> */
.L_x_19382:
[----:B------:R-:W0:Y:S01]  /*12c0*/  S2R R249, SR_TID.X ;  /* 0x0000000000f97919 */ /* 0x000e220000002100 */
[----:B-1----:R-:W1:Y:S01]  /*12d0*/  @UP0 LDCU.64 UR16, c[0x0][0x3e0] ;  /* 0x00007c00ff1007ac */ /* 0x002e620008000a00 */
        /* <DEDUP_REMOVED lines=25> */
[----:B------:R-:W-:Y:S01]  /*1470*/  IMAD.U32 R36, RZ, RZ, UR5 ;  /* 0x00000005ff247e24 */ /* 0x000fe2000f8e00ff */
[----:B------:R-:W-:Y:S01]  /*1480*/  MOV R35, UR5 ;  /* 0x0000000500237c02 */ /* 0x000fe20008000f00 */
[----:B------:R-:W-:Y:S01]  /*1490*/  IMAD.U32 R34, RZ, RZ, UR4 ;  /* 0x00000004ff227e24 */ /* 0x000fe2000f8e00ff */
[----:B------:R-:W-:Y:S01]  /*14a0*/  IADD3 R44, PT, PT, R44, -0x24c28bd8, RZ ;  /* 0xdb3d74282c2c7810 */ /* 0x000fe20007ffe0ff */
[----:B------:R-:W-:Y:S01]  /*14b0*/  IMAD.MOV.U32 R45, RZ, RZ, 0x3f800000 ;  /* 0x3f800000ff2d7424 */ /* 0x000fe200078e00ff */
[----:B------:R-:W-:Y:S01]  /*14c0*/  IADD3 R41, PT, PT, R41, -0x700cb87f, RZ ;  /* 0x8ff3478129297810 */ /* 0x000fe20007ffe0ff */
[----:B------:R-:W-:Y:S01]  /*14d0*/  IMAD.MOV.U32 R248, RZ, RZ, 0x2f800000 ;  /* 0x2f800000fff87424 */ /* 0x000fe200078e00ff */
[----:B------:R-:W-:Y:S01]  /*14e0*/  IADD3 R38, PT, PT, R38, -0x61c88647, RZ ;  /* 0x9e3779b926267810 */ /* 0x000fe20007ffe0ff */
[----:B------:R-:W-:Y:S01]  /*14f0*/  VIADD R43, R43, 0x96a522ad ;  /* 0x96a522ad2b2b7836 */ /* 0x000fe20000000000 */
[----:B------:R-:W-:Y:S01]  /*1500*/  IADD3 R35, PT, PT, R35, 0x1fd5c5a3, RZ ;  /* 0x1fd5c5a323237810 */ /* 0x000fe20007ffe0ff */
[----:B------:R-:W-:-:S02]  /*1510*/  VIADD R42, R42, 0xf1bbcdc8 ;  /* 0xf1bbcdc82a2a7836 */ /* 0x000fc40000000000 */
[----:B------:R-:W-:Y:S02]  /*1520*/  VIADD R40, R40, 0x76cf5d0a ;  /* 0x76cf5d0a28287836 */ /* 0x000fe40000000000 */
[----:B------:R-:W-:Y:S02]  /*1530*/  VIADD R39, R39, 0x1715609d ;  /* 0x1715609d27277836 */ /* 0x000fe40000000000 */
[----:B------:R-:W-:Y:S02]  /*1540*/  VIADD R37, R37, 0xed9eba14 ;  /* 0xed9eba1425257836 */ /* 0x000fe40000000000 */
[----:B------:R-:W-:Y:S02]  /*1550*/  VIADD R36, R36, 0xbb67ae85 ;  /* 0xbb67ae8524247836 */ /* 0x000fe40000000000 */
[----:B------:R-:W-:Y:S02]  /*1560*/  VIADD R34, R34, 0xdaa66d2b ;  /* 0xdaa66d2b22227836 */ /* 0x000fe40000000000 */
[----:B---3--:R-:W-:Y:S01]  /*1570*/  @P1 IMAD.U32 R45, R12, 0x10000, RZ ;  /* 0x000100000c2d1824 */ /* 0x008fe200078e00ff */
[----:B------:R-:W-:Y:S06]  /*1580*/  @!P0 BRA `(.L_x_18726) ;  /* 0x0000002c008c8947 */ /* 0x000fec0003800000 */
        /* <DEDUP_REMOVED lines=10> */
[----:B------:R-:W-:-:S04]  /*1630*/  VIADDMNMX.U32 R7, R160, 0xfffffffe, R7, PT ;  /* 0xfffffffea0077846 */ /* 0x000fc80003800007 */
[----:B------:R-:W-:-:S04]  /*1640*/  SHF.L.U32 R7, R7, 0x2, RZ ;  /* 0x0000000207077819 */ /* 0x000fc800000006ff */
[----:B------:R-:W0:Y:S02]  /*1650*/  LDC R12, c[0x2][R7] ;  /* 0x00800000070c7b82 */ /* 0x000e240000000800 */
[----:B0-----:R-:W-:-:S04]  /*1660*/  SHF.R.S32.HI R13, RZ, 0x1f, R12 ;  /* 0x0000001fff0d7819 */ /* 0x001fc8000001140c */
.L_x_71304:
[----:B------:R-:W-:Y:S05]  /*1670*/  BRX R12 -0x1680                                        (*"BRANCH_TARGETS .L_x_71305,.L_x_71306,.L_x_71307"*) ;  /* 0xffffffe80c607949 */ /* 0x000fea000383ffff */
.L_x_71307:
[----:B------:R-:W-:Y:S01]  /*1680*/  VIADD R16, R160, 0x1 ;  /* 0x00000001a0107836 */ /* 0x000fe20000000000 */
[----:B------:R-:W-:Y:S01]  /*1690*/  MOV R7, R159 ;  /* 0x0000009f00077202 */ /* 0x000fe20000000f00 */
[----:B------:R-:W-:Y:S01]  /*16a0*/  IMAD.MOV.U32 R14, RZ, RZ, R154 ;  /* 0x000000ffff0e7224 */ /* 0x000fe200078e009a */
[----:B------:R-:W-:Y:S06]  /*16b0*/  BRA `(.L_x_18728) ;  /* 0x00000004000c7947 */ /* 0x000fec0003800000 */
.L_x_71305:
[----:B------:R-:W-:Y:S01]  /*16c0*/  IMAD.MOV.U32 R14, RZ, RZ, R154 ;  /* 0x000000ffff0e7224 */ /* 0x000fe200078e009a */
[----:B------:R-:W-:Y:S01]  /*16d0*/  MOV R7, R162 ;  /* 0x000000a200077202 */ /* 0x000fe20000000f00 */
[----:B------:R-:W-:Y:S01]  /*16e0*/  IMAD.MOV.U32 R16, RZ, RZ, 0x3 ;  /* 0x00000003ff107424 */ /* 0x000fe200078e00ff */
[----:B------:R-:W-:Y:S06]  /*16f0*/  BRA `(.L_x_18728) ;  /* 0x0000000000fc7947 */ /* 0x000fec0003800000 */
.L_x_71306:
        /* <DEDUP_REMOVED lines=13> */
.L_x_18730:
[----:B------:R-:W-:Y:S05]  /*17d0*/  BSYNC.RECONVERGENT B1 ;  /* 0x0000000000017941 */ /* 0x000fea0003800200 */
.L_x_18729:
        /* <DEDUP_REMOVED lines=14> */
[----:B------:R-:W-:Y:S01]  /*18c0*/  IMAD.WIDE.U32 R12, R13, -0x326172a9, RZ ;  /* 0xcd9e8d570d0c7825 */ /* 0x000fe200078e00ff */
[----:B------:R-:W-:-:S03]  /*18d0*/  UIADD3 UR15, UPT, UPT, UR5, 0x32370b8f, URZ ;  /* 0x32370b8f050f7890 */ /* 0x000fc6000fffe0ff */
        /* <DEDUP_REMOVED lines=9> */
[----:B------:R-:W-:-:S03]  /*1970*/  UIADD3 UR15, UPT, UPT, UR5, -0x56f99767, URZ ;  /* 0xa9066899050f7890 */ /* 0x000fc6000fffe0ff */
[----:B------:R-:W-:Y:S01]  /*1980*/  IMAD.WIDE.U32 R18, R18, -0x2daee0ad, RZ ;  /* 0xd2511f5312127825 */ /* 0x000fe200078e00ff */
[----:B------:R-:W-:-:S04]  /*1990*/  LOP3.LUT R17, R39, R20, R13, 0x96, !PT ;  /* 0x0000001427117212 */ /* 0x000fc800078e960d */
[----:B------:R-:W-:Y:S01]  /*19a0*/  LOP3.LUT R20, R16, UR15, R19, 0x96, !PT ;  /* 0x0000000f10147c12 */ /* 0x000fe2000f8e9613 */
[----:B------:R-:W-:Y:S01]  /*19b0*/  IMAD.WIDE.U32 R16, R17, -0x2daee0ad, RZ ;  /* 0xd2511f5311107825 */ /* 0x000fe200078e00ff */
[----:B------:R-:W-:-:S03]  /*19c0*/  UIADD3 UR15, UPT, UPT, UR4, -0x4ab325aa, URZ ;  /* 0xb54cda56040f7890 */ /* 0x000fc6000fffe0ff */
[----:B------:R-:W-:Y:S01]  /*19d0*/  IMAD.WIDE.U32 R20, R20, -0x326172a9, RZ ;  /* 0xcd9e8d5714147825 */ /* 0x000fe200078e00ff */
[----:B------:R-:W-:-:S04]  /*19e0*/  LOP3.LUT R13, R18, UR16, R17, 0x96, !PT ;  /* 0x00000010120d7c12 */ /* 0x000fc8000f8e9611 */
[----:B------:R-:W-:Y:S01]  /*19f0*/  LOP3.LUT R18, R12, UR15, R21, 0x96, !PT ;  /* 0x0000000f0c127c12 */ /* 0x000fe2000f8e9615 */
[----:B------:R-:W-:Y:S01]  /*1a00*/  UIADD3 UR15, UPT, UPT, UR4, 0x5384540f, URZ ;  /* 0x5384540f040f7890 */ /* 0x000fe2000fffe0ff */
[----:B------:R-:W-:-:S04]  /*1a10*/  IMAD.WIDE.U32 R12, R13, -0x326172a9, RZ ;  /* 0xcd9e8d570d0c7825 */ /* 0x000fc800078e00ff */
        /* <DEDUP_REMOVED lines=12> */
[----:B------:R-:W-:-:S07]  /*1ae0*/  IMAD.MOV.U32 R16, RZ, RZ, RZ ;  /* 0x000000ffff107224 */ /* 0x000fce00078e00ff */
.L_x_18728:
[----:B------:R-:W-:Y:S05]  /*1af0*/  BSYNC.RECONVERGENT B0 ;  /* 0x0000000000007941 */ /* 0x000fea0003800200 */
.L_x_18727:
[----:B------:R-:W-:Y:S01]  /*1b00*/  I2FP.F32.U32 R7, R7 ;  /* 0x0000000700077245 */ /* 0x000fe20000201000 */
[----:B-----5:R-:W-:Y:S01]  /*1b10*/  IMAD.U32 R12, R8, 0x10000, RZ ;  /* 0x00010000080c7824 */ /* 0x020fe200078e00ff */
[----:B------:R-:W-:Y:S01]  /*1b20*/  MOV R33, UR11 ;  /* 0x0000000b00217c02 */ /* 0x000fe20008000f00 */
[----:B------:R-:W-:Y:S01]  /*1b30*/  IMAD.U32 R32, RZ, RZ, UR10 ;  /* 0x0000000aff207e24 */ /* 0x000fe2000f8e00ff */
[----:B------:R-:W-:Y:S01]  /*1b40*/  ISETP.NE.AND P2, PT, R16, 0x1, PT ;  /* 0x000000011000780c */ /* 0x000fe20003f45270 */
[----:B------:R-:W-:Y:S01]  /*1b50*/  FFMA.FTZ R7, R7, R248, 1.1641532182693481445e-10 ;  /* 0x2f00000007077423 */ /* 0x000fe200000100f8 */
[----:B------:R-:W-:Y:S01]  /*1b60*/  FMUL.FTZ R12, R12, R45 ;  /* 0x0000002d0c0c7220 */ /* 0x000fe20000410000 */
[----:B------:R-:W-:Y:S01]  /*1b70*/  IMAD.U32 R18, R48, 0x10000, RZ ;  /* 0x0001000030127824 */ /* 0x000fe200078e00ff */
[----:B------:R-:W-:Y:S02]  /*1b80*/  BSSY.RECONVERGENT B0, `(.L_x_18731) ;  /* 0x0000054000007945 */ /* 0x000fe40003800200 */
[----:B------:R-:W-:Y:S01]  /*1b90*/  FMUL.FTZ R12, R12, R33 ;  /* 0x000000210c0c7220 */ /* 0x000fe20000410000 */
[----:B------:R-:W-:-:S02]  /*1ba0*/  FSETP.GTU.FTZ.AND P1, PT, R7, R32, PT ;  /* 0x000000200700720b */ /* 0x000fc40003f3c000 */
[----:B------:R-:W-:Y:S01]  /*1bb0*/  PRMT R7, R8, 0x7632, R7 ;  /* 0x0000763208077816 */ /* 0x000fe20000000007 */
[----:B------:R-:W-:Y:S01]  /*1bc0*/  IMAD.MOV.U32 R8, RZ, RZ, R158 ;  /* 0x000000ffff087224 */ /* 0x000fe200078e009e */
[----:B------:R-:W-:Y:S02]  /*1bd0*/  FSEL R13, R12, RZ, !P1 ;  /* 0x000000ff0c0d7208 */ /* 0x000fe40004800000 */
[----:B------:R-:W-:-:S03]  /*1be0*/  PLOP3.LUT P1, PT, P1, PT, PT, 0x8, 0x80 ;  /* 0x000000000080781c */ /* 0x000fc60000f2e170 */
[----:B------:R-:W-:Y:S01]  /*1bf0*/  FFMA.FTZ R13, R13, R112, R18 ;  /* 0x000000700d0d7223 */ /* 0x000fe20000010012 */
[----:B------:R-:W-:Y:S01]  /*1c00*/  HFMA2 R18, -RZ, RZ, 0, 1.1920928955078125e-07 ;  /* 0x00000002ff127431 */ /* 0x000fe200000001ff */
[----:B------:R-:W-:Y:S02]  /*1c10*/  P2R R12, PR, RZ, 0x2 ;  /* 0x00000002ff0c7803 */ /* 0x000fe40000000000 */
        /* <DEDUP_REMOVED lines=10> */
.L_x_18733:
        /* <DEDUP_REMOVED lines=13> */
.L_x_18735:
[----:B------:R-:W-:Y:S05]  /*1d90*/  BSYNC.RECONVERGENT B1 ;  /* 0x0000000000017941 */ /* 0x000fea0003800200 */
.L_x_18734:
        /* <DEDUP_REMOVED lines=48> */
[----:B------:R-:W-:Y:S02]  /*20a0*/  IMAD.MOV.U32 R14, RZ, RZ, R16 ;  /* 0x000000ffff0e7224 */ /* 0x000fe400078e0010 */
[----:B------:R-:W-:-:S07]  /*20b0*/  IMAD.MOV.U32 R18, RZ, RZ, RZ ;  /* 0x000000ffff127224 */ /* 0x000fce00078e00ff */
.L_x_18732:
[----:B------:R-:W-:Y:S05]  /*20c0*/  BSYNC.RECONVERGENT B0 ;  /* 0x0000000000007941 */ /* 0x000fea0003800200 */
.L_x_18731:
        /* <DEDUP_REMOVED lines=26> */
.L_x_18738:
        /* <DEDUP_REMOVED lines=13> */
.L_x_18740:
[----:B------:R-:W-:Y:S05]  /*2340*/  BSYNC.RECONVERGENT B1 ;  /* 0x0000000000017941 */ /* 0x000fea0003800200 */
.L_x_18739:
        /* <DEDUP_REMOVED lines=36> */
[----:B------:R-:W-:-:S05]  /*2590*/  IMAD.WIDE.U32 R16, R17, -0x2daee0ad, RZ ;  /* 0xd2511f5311107825 */ /* 0x000fca00078e00ff */
[----:B------:R-:W-:Y:S01]  /*25a0*/  LOP3.LUT R17, R35, R18, R17, 0x96, !PT ;  /* 0x0000001223117212 */ /* 0x000fe200078e9611 */
[----:B------:R-:W-:-:S05]  /*25b0*/  IMAD.WIDE.U32 R18, R19, -0x2daee0ad, RZ ;  /* 0xd2511f5313127825 */ /* 0x000fca00078e00ff */
[----:B------:R-:W-:Y:S01]  /*25c0*/  LOP3.LUT R21, R44, R16, R19, 0x96, !PT ;  /* 0x000000102c157212 */ /* 0x000fe200078e9613 */
[----:B------:R-:W-:-:S04]  /*25d0*/  IMAD.WIDE.U32 R16, R17, -0x326172a9, RZ ;  /* 0xcd9e8d5711107825 */ /* 0x000fc800078e00ff */
[----:B------:R-:W-:Y:S01]  /*25e0*/  IMAD.MOV.U32 R19, RZ, RZ, RZ ;  /* 0x000000ffff137224 */ /* 0x000fe200078e00ff */
[----:B------:R-:W-:Y:S01]  /*25f0*/  LOP3.LUT R17, R42, R20, R17, 0x96, !PT ;  /* 0x000000142a117212 */ /* 0x000fe200078e9611 */
[----:B------:R-:W-:-:S04]  /*2600*/  IMAD.WIDE.U32 R20, R21, -0x326172a9, RZ ;  /* 0xcd9e8d5715147825 */ /* 0x000fc800078e00ff */
[----:B------:R-:W-:Y:S01]  /*2610*/  IMAD.MOV.U32 R158, RZ, RZ, R20 ;  /* 0x000000ffff9e7224 */ /* 0x000fe200078e0014 */
[----:B------:R-:W-:Y:S01]  /*2620*/  LOP3.LUT R159, R41, R16, R21, 0x96, !PT ;  /* 0x00000010299f7212 */ /* 0x000fe200078e9615 */
[----:B------:R-:W-:-:S05]  /*2630*/  IMAD.WIDE.U32 R16, R17, -0x2daee0ad, RZ ;  /* 0xd2511f5311107825 */ /* 0x000fca00078e00ff */
[----:B------:R-:W-:Y:S01]  /*2640*/  LOP3.LUT R162, R43, R18, R17, 0x96, !PT ;  /* 0x000000122ba27212 */ /* 0x000fe200078e9611 */
[----:B------:R-:W-:Y:S01]  /*2650*/  IMAD.MOV.U32 R17, RZ, RZ, R14 ;  /* 0x000000ffff117224 */ /* 0x000fe200078e000e */
[----:B------:R-:W-:-:S07]  /*2660*/  MOV R14, R16 ;  /* 0x00000010000e7202 */ /* 0x000fce0000000f00 */
.L_x_18737:
[----:B------:R-:W-:Y:S05]  /*2670*/  BSYNC.RECONVERGENT B0 ;  /* 0x0000000000007941 */ /* 0x000fea0003800200 */
.L_x_18736:
        /* <DEDUP_REMOVED lines=11> */
[----:B------:R-:W-:Y:S02]  /*2730*/  SHF.L.U32 R16, R49, 0x10, RZ ;  /* 0x0000001031107819 */ /* 0x000fe400000006ff */
        /* <DEDUP_REMOVED lines=13> */
.L_x_18743:
        /* <DEDUP_REMOVED lines=13> */
.L_x_18745:
[----:B------:R-:W-:Y:S05]  /*28e0*/  BSYNC.RECONVERGENT B1 ;  /* 0x0000000000017941 */ /* 0x000fea0003800200 */
.L_x_18744:
        /* <DEDUP_REMOVED lines=40> */
[----:B------:R-:W-:-:S05]  /*2b70*/  IMAD.WIDE.U32 R22, R23, -0x326172a9, RZ ;  /* 0xcd9e8d5717167825 */ /* 0x000fca00078e00ff */
[----:B------:R-:W-:Y:S01]  /*2b80*/  LOP3.LUT R17, R42, R18, R23, 0x96, !PT ;  /* 0x000000122a117212 */ /* 0x000fe200078e9617 */
[----:B------:R-:W-:-:S05]  /*2b90*/  IMAD.WIDE.U32 R18, R19, -0x326172a9, RZ ;  /* 0xcd9e8d5713127825 */ /* 0x000fca00078e00ff */
[----:B------:R-:W-:Y:S02]  /*2ba0*/  LOP3.LUT R159, R41, R22, R19, 0x96, !PT ;  /* 0x00000016299f7212 */ /* 0x000fe400078e9613 */
[----:B------:R-:W-:Y:S01]  /*2bb0*/  MOV R158, R18 ;  /* 0x00000012009e7202 */ /* 0x000fe20000000f00 */
[----:B------:R-:W-:-:S04]  /*2bc0*/  IMAD.WIDE.U32 R18, R17, -0x2daee0ad, RZ ;  /* 0xd2511f5311127825 */ /* 0x000fc800078e00ff */
[----:B------:R-:W-:Y:S01]  /*2bd0*/  IMAD.MOV.U32 R17, RZ, RZ, R14 ;  /* 0x000000ffff117224 */ /* 0x000fe200078e000e */
[----:B------:R-:W-:Y:S01]  /*2be0*/  LOP3.LUT R162, R43, R20, R19, 0x96, !PT ;  /* 0x000000142ba27212 */ /* 0x000fe200078e9613 */
[----:B------:R-:W-:Y:S02]  /*2bf0*/  HFMA2 R20, -RZ, RZ, 0, 0 ;  /* 0x00000000ff147431 */ /* 0x000fe400000001ff */
[----:B------:R-:W-:-:S07]  /*2c00*/  IMAD.MOV.U32 R14, RZ, RZ, R18 ;  /* 0x000000ffff0e7224 */ /* 0x000fce00078e0012 */
.L_x_18742:
[----:B------:R-:W-:Y:S05]  /*2c10*/  BSYNC.RECONVERGENT B0 ;  /* 0x0000000000007941 */ /* 0x000fea0003800200 */
.L_x_18741:
[----:B------:R-:W-:Y:S01]  /*2c20*/  I2FP.F32.U32 R17, R17 ;  /* 0x0000001100117245 */ /* 0x000fe20000201000 */
[----:B------:R-:W-:Y:S01]  /*2c30*/  IMAD.U32 R18, R9, 0x10000, RZ ;  /* 0x0001000009127824 */ /* 0x000fe200078e00ff */
[----:B------:R-:W-:Y:S01]  /*2c40*/  ISETP.NE.AND P3, PT, R20, 0x1, PT ;  /* 0x000000011400780c */ /* 0x000fe20003f65270 */
[----:B------:R-:W-:Y:S01]  /*2c50*/  BSSY.RECONVERGENT B0, `(.L_x_18746) ;  /* 0x0000056000007945 */ /* 0x000fe20003800200 */
[----:B------:R-:W-:Y:S01]  /*2c60*/  PRMT R9, R49, 0x7632, R9 ;  /* 0x0000763231097816 */ /* 0x000fe20000000009 */
[----:B------:R-:W-:Y:S01]  /*2c70*/  FFMA.FTZ R17, R17, R248, 1.1641532182693481445e-10 ;  /* 0x2f00000011117423 */ /* 0x000fe200000100f8 */
[----:B------:R-:W-:Y:S01]  /*2c80*/  FMUL.FTZ R18, R18, R45 ;  /* 0x0000002d12127220 */ /* 0x000fe20000410000 */
[----:B------:R-:W-:Y:S02]  /*2c90*/  HFMA2 R21, -RZ, RZ, 0, 1.1920928955078125e-07 ;  /* 0x00000002ff157431 */ /* 0x000fe400000001ff */
[----:B------:R-:W-:Y:S02]  /*2ca0*/  IMAD.U32 R9, R9, 0x10000, RZ ;  /* 0x0001000009097824 */ /* 0x000fe400078e00ff */
[----:B------:R-:W-:Y:S01]  /*2cb0*/  FMUL.FTZ R18, R18, R33 ;  /* 0x0000002112127220 */ /* 0x000fe20000410000 */
[----:B------:R-:W-:Y:S01]  /*2cc0*/  FSETP.GTU.FTZ.AND P2, PT, R17, R32, PT ;  /* 0x000000201100720b */ /* 0x000fe20003f5c000 */
[----:B------:R-:W-:-:S03]  /*2cd0*/  IMAD.MOV.U32 R17, RZ, RZ, R158 ;  /* 0x000000ffff117224 */ /* 0x000fc600078e009e */
        /* <DEDUP_REMOVED lines=13> */
.L_x_18748:
        /* <DEDUP_REMOVED lines=13> */
.L_x_18750:
[----:B------:R-:W-:Y:S05]  /*2e80*/  BSYNC.RECONVERGENT B1 ;  /* 0x0000000000017941 */ /* 0x000fea0003800200 */
.L_x_18749:
        /* <DEDUP_REMOVED lines=46> */
[----:B------:R-:W-:Y:S01]  /*3170*/  IMAD.WIDE.U32 R18, R17, -0x2daee0ad, RZ ;  /* 0xd2511f5311127825 */ /* 0x000fe200078e00ff */
[----:B------:R-:W-:-:S03]  /*3180*/  MOV R17, R14 ;  /* 0x0000000e00117202 */ /* 0x000fc60000000f00 */
[----:B------:R-:W-:Y:S01]  /*3190*/  IMAD.MOV.U32 R14, RZ, RZ, R18 ;  /* 0x000000ffff0e7224 */ /* 0x000fe200078e0012 */
[----:B------:R-:W-:-:S07]  /*31a0*/  LOP3.LUT R162, R43, R20, R19, 0x96, !PT ;  /* 0x000000142ba27212 */ /* 0x000fce00078e9613 */
.L_x_18747:
[----:B------:R-:W-:Y:S05]  /*31b0*/  BSYNC.RECONVERGENT B0 ;  /* 0x0000000000007941 */ /* 0x000fea0003800200 */
.L_x_18746:
        /* <DEDUP_REMOVED lines=11> */
[----:B------:R-:W-:Y:S01]  /*3270*/  IMAD.U32 R18, R50, 0x10000, RZ ;  /* 0x0001000032127824 */ /* 0x000fe200078e00ff */
        /* <DEDUP_REMOVED lines=13> */
.L_x_18753:
        /* <DEDUP_REMOVED lines=13> */
.L_x_18755:
[----:B------:R-:W-:Y:S05]  /*3420*/  BSYNC.RECONVERGENT B1 ;  /* 0x0000000000017941 */ /* 0x000fea0003800200 */
.L_x_18754:
        /* <DEDUP_REMOVED lines=48> */
[----:B------:R-:W-:Y:S02]  /*3730*/  LOP3.LUT R162, R43, R22, R21, 0x96, !PT ;  /* 0x000000162ba27212 */ /* 0x000fe400078e9615 */
[----:B------:R-:W-:-:S07]  /*3740*/  MOV R14, R20 ;  /* 0x00000014000e7202 */ /* 0x000fce0000000f00 */
.L_x_18752:
[----:B------:R-:W-:Y:S05]  /*3750*/  BSYNC.RECONVERGENT B0 ;  /* 0x0000000000007941 */ /* 0x000fea0003800200 */
.L_x_18751:
        /* <DEDUP_REMOVED lines=25> */
.L_x_18758:
        /* <DEDUP_REMOVED lines=13> */
.L_x_18760:
[----:B------:R-:W-:Y:S05]  /*39c0*/  BSYNC.RECONVERGENT B1 ;  /* 0x0000000000017941 */ /* 0x000fea0003800200 */
.L_x_18759:
        /* <DEDUP_REMOVED lines=50> */
.L_x_18757:
[----:B------:R-:W-:Y:S05]  /*3cf0*/  BSYNC.RECONVERGENT B0 ;  /* 0x0000000000007941 */ /* 0x000fea0003800200 */
.L_x_18756:
[----:B------:R-:W-:Y:S01]  /*3d00*/  I2FP.F32.U32 R17, R17 ;  /* 0x0000001100117245 */ /* 0x000fe20000201000 */
[----:B------:R-:W-:Y:S01]  /*3d10*/  IMAD.U32 R20, R11, 0x10000, RZ ;  /* 0x000100000b147824 */ /* 0x000fe200078e00ff */
        /* <DEDUP_REMOVED lines=8> */
[----:B------:R-:W-:-:S04]  /*3da0*/  FSETP.GTU.FTZ.AND P5, PT, R17, R32, PT ;  /* 0x000000201100720b */ /* 0x000fc80003fbc000 */
        /* <DEDUP_REMOVED lines=14> */
.L_x_18763:
        /* <DEDUP_REMOVED lines=15> */
.L_x_18765:
[----:B------:R-:W-:Y:S05]  /*3f80*/  BSYNC.RECONVERGENT B1 ;  /* 0x0000000000017941 */ /* 0x000fea0003800200 */
.L_x_18764:
        /* <DEDUP_REMOVED lines=46> */
[----:B------:R-:W-:Y:S01]  /*4270*/  IMAD.MOV.U32 R19, RZ, RZ, RZ ;  /* 0x000000ffff137224 */ /* 0x000fe200078e00ff */
[----:B------:R-:W-:Y:S02]  /*4280*/  LOP3.LUT R162, R43, R22, R21, 0x96, !PT ;  /* 0x000000162ba27212 */ /* 0x000fe400078e9615 */
[----:B------:R-:W-:Y:S01]  /*4290*/  MOV R22, R14 ;  /* 0x0000000e00167202 */ /* 0x000fe20000000f00 */
[----:B------:R-:W-:-:S07]  /*42a0*/  IMAD.MOV.U32 R14, RZ, RZ, R20 ;  /* 0x000000ffff0e7224 */ /* 0x000fce00078e0014 */
.L_x_18762:
[----:B------:R-:W-:Y:S05]  /*42b0*/  BSYNC.RECONVERGENT B0 ;  /* 0x0000000000007941 */ /* 0x000fea0003800200 */
.L_x_18761:
[----:B------:R-:W-:Y:S02]  /*42c0*/  I2FP.F32.U32 R21, R22 ;  /* 0x0000001600157245 */ /* 0x000fe40000201000 */
[----:B------:R-:W-:Y:S02]  /*42d0*/  SHF.L.U32 R20, R11, 0x10, RZ ;  /* 0x000000100b147819 */ /* 0x000fe400000006ff */
[----:B------:R-:W-:Y:S01]  /*42e0*/  PRMT R11, R51, 0x7632, R11 ;  /* 0x00007632330b7816 */ /* 0x000fe2000000000b */
[----:B------:R-:W-:Y:S01]  /*42f0*/  FFMA.FTZ R21, R21, R248, 1.1641532182693481445e-10 ;  /* 0x2f00000015157423 */ /* 0x000fe200000100f8 */
[----:B------:R-:W-:Y:S01]  /*4300*/  F2FP.BF16.F32.PACK_AB R10, R10, R18 ;  /* 0x000000120a0a723e */ /* 0x000fe200000010ff */
[----:B------:R-:W-:Y:S01]  /*4310*/  FMUL.FTZ R20, R20, R45 ;  /* 0x0000002d14147220 */ /* 0x000fe20000410000 */
[----:B------:R-:W-:Y:S01]  /*4320*/  F2FP.BF16.F32.PACK_AB R9, R9, R16 ;  /* 0x000000100909723e */ /* 0x000fe200000010ff */
[----:B------:R-:W-:Y:S01]  /*4330*/  IMAD.U32 R11, R11, 0x10000, RZ ;  /* 0x000100000b0b7824 */ /* 0x000fe200078e00ff */
[----:B------:R-:W-:Y:S01]  /*4340*/  FSETP.GTU.FTZ.AND P6, PT, R21, R32, PT ;  /* 0x000000201500720b */ /* 0x000fe20003fdc000 */
[----:B------:R-:W-:Y:S01]  /*4350*/  FMUL.FTZ R20, R20, R33 ;  /* 0x0000002114147220 */ /* 0x000fe20000410000 */
[----:B------:R-:W-:-:S04]  /*4360*/  F2FP.BF16.F32.PACK_AB R8, R8, R13 ;  /* 0x0000000d0808723e */ /* 0x000fc800000010ff */
[----:B------:R-:W-:Y:S02]  /*4370*/  FSEL R20, R20, RZ, !P6 ;  /* 0x000000ff14147208 */ /* 0x000fe40007000000 */
[----:B------:R-:W-:-:S03]  /*4380*/  PLOP3.LUT P6, PT, P6, PT, PT, 0x8, 0x80 ;  /* 0x000000000080781c */ /* 0x000fc600037ce170 */
[----:B------:R-:W-:-:S05]  /*4390*/  FFMA.FTZ R31, R20, R111, R11 ;  /* 0x0000006f141f7223 */ /* 0x000fca000001000b */
[----:B------:R-:W-:Y:S01]  /*43a0*/  F2FP.BF16.F32.PACK_AB R11, R31, R17 ;  /* 0x000000111f0b723e */ /* 0x000fe200000010ff */
[----:B------:R-:W-:Y:S06]  /*43b0*/  BRA `(.L_x_18766) ;  /* 0x0000002c003c7947 */ /* 0x000fec0003800000 */
.L_x_18726:
        /* <DEDUP_REMOVED lines=16> */
.L_x_18769:
        /* <DEDUP_REMOVED lines=13> */
.L_x_18771:
[----:B------:R-:W-:Y:S05]  /*4590*/  BSYNC.RECONVERGENT B1 ;  /* 0x0000000000017941 */ /* 0x000fea0003800200 */
.L_x_18770:
        /* <DEDUP_REMOVED lines=47> */
[----:B------:R-:W-:Y:S02]  /*4890*/  LOP3.LUT R162, R43, R162, R13, 0x96, !PT ;  /* 0x000000a22ba27212 */ /* 0x000fe400078e960d */
[----:B------:R-:W-:-:S07]  /*48a0*/  MOV R14, R12 ;  /* 0x0000000c000e7202 */ /* 0x000fce0000000f00 */
.L_x_18768:
[----:B------:R-:W-:Y:S05]  /*48b0*/  BSYNC.RECONVERGENT B0 ;  /* 0x0000000000007941 */ /* 0x000fea0003800200 */
.L_x_18767:
        /* <DEDUP_REMOVED lines=8> */
[----:B------:R-:W-:Y:S02]  /*4940*/  HFMA2 R18, -RZ, RZ, 0, 1.1920928955078125e-07 ;  /* 0x00000002ff127431 */ /* 0x000fe400000001ff */
[----:B------:R-:W-:Y:S01]  /*4950*/  FSETP.GTU.FTZ.AND P1, PT, R7, R32, PT ;  /* 0x000000200700720b */ /* 0x000fe20003f3c000 */
[----:B------:R-:W-:Y:S01]  /*4960*/  FMUL.FTZ R12, R12, R33 ;  /* 0x000000210c0c7220 */ /* 0x000fe20000410000 */
[----:B------:R-:W-:Y:S01]  /*4970*/  PRMT R7, R8, 0x7632, R7 ;  /* 0x0000763208077816 */ /* 0x000fe20000000007 */
[----:B------:R-:W-:-:S03]  /*4980*/  IMAD.MOV.U32 R8, RZ, RZ, R158 ;  /* 0x000000ffff087224 */ /* 0x000fc600078e009e */
[----:B------:R-:W-:Y:S02]  /*4990*/  FSEL R13, R12, RZ, !P1 ;  /* 0x000000ff0c0d7208 */ /* 0x000fe40004800000 */
[----:B------:R-:W-:-:S03]  /*49a0*/  PLOP3.LUT P1, PT, P1, PT, PT, 0x8, 0x80 ;  /* 0x000000000080781c */ /* 0x000fc60000f2e170 */
[----:B------:R-:W-:Y:S01]  /*49b0*/  FMUL.FTZ R13, R13, R112 ;  /* 0x000000700d0d7220 */ /* 0x000fe20000410000 */
        /* <DEDUP_REMOVED lines=11> */
.L_x_18774:
        /* <DEDUP_REMOVED lines=13> */
.L_x_18776:
[----:B------:R-:W-:Y:S05]  /*4b40*/  BSYNC.RECONVERGENT B1 ;  /* 0x0000000000017941 */ /* 0x000fea0003800200 */
.L_x_18775:
        /* <DEDUP_REMOVED lines=50> */
.L_x_18773:
[----:B------:R-:W-:Y:S05]  /*4e70*/  BSYNC.RECONVERGENT B0 ;  /* 0x0000000000007941 */ /* 0x000fea0003800200 */
.L_x_18772:
        /* <DEDUP_REMOVED lines=24> */
.L_x_18779:
        /* <DEDUP_REMOVED lines=13> */
.L_x_18781:
[----:B------:R-:W-:Y:S05]  /*50d0*/  BSYNC.RECONVERGENT B1 ;  /* 0x0000000000017941 */ /* 0x000fea0003800200 */
.L_x_18780:
        /* <DEDUP_REMOVED lines=41> */
[----:B------:R-:W-:Y:S01]  /*5370*/  HFMA2 R19, -RZ, RZ, 0, 0 ;  /* 0x00000000ff137431 */ /* 0x000fe200000001ff */
[----:B------:R-:W-:Y:S01]  /*5380*/  LOP3.LUT R17, R42, R20, R17, 0x96, !PT ;  /* 0x000000142a117212 */ /* 0x000fe200078e9611 */
[----:B------:R-:W-:-:S05]  /*5390*/  IMAD.WIDE.U32 R20, R21, -0x326172a9, RZ ;  /* 0xcd9e8d5715147825 */ /* 0x000fca00078e00ff */
[----:B------:R-:W-:Y:S01]  /*53a0*/  LOP3.LUT R159, R41, R16, R21, 0x96, !PT ;  /* 0x00000010299f7212 */ /* 0x000fe200078e9615 */
[----:B------:R-:W-:Y:S01]  /*53b0*/  IMAD.WIDE.U32 R16, R17, -0x2daee0ad, RZ ;  /* 0xd2511f5311107825 */ /* 0x000fe200078e00ff */
[----:B------:R-:W-:-:S04]  /*53c0*/  MOV R158, R20 ;  /* 0x00000014009e7202 */ /* 0x000fc80000000f00 */
[----:B------:R-:W-:Y:S01]  /*53d0*/  LOP3.LUT R162, R43, R18, R17, 0x96, !PT ;  /* 0x000000122ba27212 */ /* 0x000fe200078e9611 */
[----:B------:R-:W-:Y:S02]  /*53e0*/  IMAD.MOV.U32 R17, RZ, RZ, R14 ;  /* 0x000000ffff117224 */ /* 0x000fe400078e000e */
[----:B------:R-:W-:-:S07]  /*53f0*/  IMAD.MOV.U32 R14, RZ, RZ, R16 ;  /* 0x000000ffff0e7224 */ /* 0x000fce00078e0010 */
.L_x_18778:
[----:B------:R-:W-:Y:S05]  /*5400*/  BSYNC.RECONVERGENT B0 ;  /* 0x0000000000007941 */ /* 0x000fea0003800200 */
.L_x_18777:
        /* <DEDUP_REMOVED lines=24> */
.L_x_18784:
        /* <DEDUP_REMOVED lines=13> */
.L_x_18786:
[----:B------:R-:W-:Y:S05]  /*5660*/  BSYNC.RECONVERGENT B1 ;  /* 0x0000000000017941 */ /* 0x000fea0003800200 */
.L_x_18785:
        /* <DEDUP_REMOVED lines=47> */
[----:B------:R-:W-:Y:S01]  /*5960*/  LOP3.LUT R162, R43, R20, R19, 0x96, !PT ;  /* 0x000000142ba27212 */ /* 0x000fe200078e9613 */
[----:B------:R-:W-:Y:S01]  /*5970*/  IMAD.MOV.U32 R20, RZ, RZ, RZ ;  /* 0x000000ffff147224 */ /* 0x000fe200078e00ff */
[----:B------:R-:W-:-:S07]  /*5980*/  MOV R14, R18 ;  /* 0x00000012000e7202 */ /* 0x000fce0000000f00 */
.L_x_18783:
[----:B------:R-:W-:Y:S05]  /*5990*/  BSYNC.RECONVERGENT B0 ;  /* 0x0000000000007941 */ /* 0x000fea0003800200 */
.L_x_18782:
        /* <DEDUP_REMOVED lines=23> */
.L_x_18789:
        /* <DEDUP_REMOVED lines=13> */
.L_x_18791:
[----:B------:R-:W-:Y:S05]  /*5be0*/  BSYNC.RECONVERGENT B1 ;  /* 0x0000000000017941 */ /* 0x000fea0003800200 */
.L_x_18790:
        /* <DEDUP_REMOVED lines=45> */
[----:B------:R-:W-:Y:S01]  /*5ec0*/  IMAD.WIDE.U32 R18, R17, -0x2daee0ad, RZ ;  /* 0xd2511f5311127825 */ /* 0x000fe200078e00ff */
[----:B------:R-:W-:-:S03]  /*5ed0*/  MOV R17, R14 ;  /* 0x0000000e00117202 */ /* 0x000fc60000000f00 */
[----:B------:R-:W-:Y:S01]  /*5ee0*/  IMAD.MOV.U32 R14, RZ, RZ, R18 ;  /* 0x000000ffff0e7224 */ /* 0x000fe200078e0012 */
[----:B------:R-:W-:Y:S01]  /*5ef0*/  LOP3.LUT R162, R43, R20, R19, 0x96, !PT ;  /* 0x000000142ba27212 */ /* 0x000fe200078e9613 */
[----:B------:R-:W-:-:S07]  /*5f00*/  IMAD.MOV.U32 R19, RZ, RZ, RZ ;  /* 0x000000ffff137224 */ /* 0x000fce00078e00ff */
.L_x_18788:
[----:B------:R-:W-:Y:S05]  /*5f10*/  BSYNC.RECONVERGENT B0 ;  /* 0x0000000000007941 */ /* 0x000fea0003800200 */
.L_x_18787:
        /* <DEDUP_REMOVED lines=24> */
.L_x_18794:
        /* <DEDUP_REMOVED lines=13> */
.L_x_18796:
[----:B------:R-:W-:Y:S05]  /*6170*/  BSYNC.RECONVERGENT B1 ;  /* 0x0000000000017941 */ /* 0x000fea0003800200 */
.L_x_18795:
        /* <DEDUP_REMOVED lines=48> */
[----:B------:R-:W-:Y:S02]  /*6480*/  IMAD.MOV.U32 R14, RZ, RZ, R20 ;  /* 0x000000ffff0e7224 */ /* 0x000fe400078e0014 */
[----:B------:R-:W-:-:S07]  /*6490*/  HFMA2 R20, -RZ, RZ, 0, 0 ;  /* 0x00000000ff147431 */ /* 0x000fce00000001ff */
.L_x_18793:
[----:B------:R-:W-:Y:S05]  /*64a0*/  BSYNC.RECONVERGENT B0 ;  /* 0x0000000000007941 */ /* 0x000fea0003800200 */
.L_x_18792:
        /* <DEDUP_REMOVED lines=23> */
.L_x_18799:
        /* <DEDUP_REMOVED lines=13> */
.L_x_18801:
[----:B------:R-:W-:Y:S05]  /*66f0*/  BSYNC.RECONVERGENT B1 ;  /* 0x0000000000017941 */ /* 0x000fea0003800200 */
.L_x_18800:
        /* <DEDUP_REMOVED lines=50> */
.L_x_18798:
[----:B------:R-:W-:Y:S05]  /*6a20*/  BSYNC.RECONVERGENT B0 ;  /* 0x0000000000007941 */ /* 0x000fea0003800200 */
.L_x_18797:
        /* <DEDUP_REMOVED lines=24> */
.L_x_18804:
        /* <DEDUP_REMOVED lines=15> */
.L_x_18806:
[----:B------:R-:W-:Y:S05]  /*6ca0*/  BSYNC.RECONVERGENT B1 ;  /* 0x0000000000017941 */ /* 0x000fea0003800200 */
.L_x_18805:
        /* <DEDUP_REMOVED lines=50> */
.L_x_18803:
[----:B------:R-:W-:Y:S05]  /*6fd0*/  BSYNC.RECONVERGENT B0 ;  /* 0x0000000000007941 */ /* 0x000fea0003800200 */
.L_x_18802:
        /* <DEDUP_REMOVED lines=11> */
[----:B------:R-:W-:-:S05]  /*7090*/  FMUL.FTZ R31, R20, R111 ;  /* 0x0000006f141f7220 */ /* 0x000fca0000410000 */
[----:B------:R-:W-:-:S07]  /*70a0*/  F2FP.BF16.F32.PACK_AB R11, R31, R17 ;  /* 0x000000111f0b723e */ /* 0x000fce00000010ff */
.L_x_18766:
[----:B------:R-:W0:Y:S01]  /*70b0*/  LDC.64 R250, c[0x0][0x3a8] ;  /* 0x0000ea00fffa7b82 */ /* 0x000e220000000a00 */
[----:B------:R-:W-:Y:S01]  /*70c0*/  SEL R17, RZ, 0x1000000, !P6 ;  /* 0x01000000ff117807 */ /* 0x000fe20007000000 */
[----:B------:R-:W-:Y:S01]  /*70d0*/  VIADD R169, R15, 0x20 ;  /* 0x000000200fa97836 */ /* 0x000fe20000000000 */
[----:B------:R-:W-:Y:S02]  /*70e0*/  ISETP.NE.AND P6, PT, R12, RZ, PT ;  /* 0x000000ff0c00720c */ /* 0x000fe40003fc5270 */
[----:B------:R-:W-:Y:S02]  /*70f0*/  SEL R16, RZ, 0x10000, !P5 ;  /* 0x00010000ff107807 */ /* 0x000fe40006800000 */
[----:B------:R-:W-:Y:S01]  /*7100*/  SEL R21, RZ, 0x100, !P4 ;  /* 0x00000100ff157807 */ /* 0x000fe20006000000 */
[----:B------:R-:W1:Y:S01]  /*7110*/  LDC.64 R160, c[0x0][0x3b0] ;  /* 0x0000ec00ffa07b82 */ /* 0x000e620000000a00 */
[----:B------:R-:W-:Y:S02]  /*7120*/  ISETP.NE.AND P5, PT, R7, RZ, PT ;  /* 0x000000ff0700720c */ /* 0x000fe40003fa5270 */
[----:B------:R-:W-:-:S02]  /*7130*/  LOP3.LUT R21, R21, R17, R16, 0xfe, !PT ;  /* 0x0000001115157212 */ /* 0x000fc400078efe10 */
[----:B------:R-:W-:Y:S02]  /*7140*/  SEL R17, RZ, 0x1000000, !P2 ;  /* 0x01000000ff117807 */ /* 0x000fe40005000000 */
[----:B------:R-:W-:Y:S02]  /*7150*/  SEL R16, RZ, 0x10000, !P1 ;  /* 0x00010000ff107807 */ /* 0x000fe40004800000 */
[----:B------:R-:W-:-:S04]  /*7160*/  SEL R7, RZ, 0x100, !P5 ;  /* 0x00000100ff077807 */ /* 0x000fc80006800000 */
[----:B------:R-:W-:Y:S02]  /*7170*/  LOP3.LUT R7, R7, R17, R16, 0xfe, !PT ;  /* 0x0000001107077212 */ /* 0x000fe400078efe10 */
[----:B------:R-:W-:Y:S01]  /*7180*/  SEL R16, RZ, 0x1, !P3 ;  /* 0x00000001ff107807 */ /* 0x000fe20005800000 */
[----:B0-----:R-:W-:-:S05]  /*7190*/  IMAD.WIDE.U32 R12, R15, 0x10, R250 ;  /* 0x000000100f0c7825 */ /* 0x001fca00078e00fa */
[----:B------:R0:W-:Y:S02]  /*71a0*/  STG.E.128 desc[UR6][R12.64], R8 ;  /* 0x000000080c007986 */ /* 0x0001e4000c101d06 */
[----:B0-----:R-:W0:Y:S01]  /*71b0*/  @P0 LDC.64 R8, c[0x0][0x3a0] ;  /* 0x0000e800ff080b82 */ /* 0x001e220000000a00 */
[----:B------:R-:W-:Y:S01]  /*71c0*/  SEL R10, RZ, 0x1, !P6 ;  /* 0x00000001ff0a7807 */ /* 0x000fe20007000000 */
[----:B-1----:R-:W-:Y:S01]  /*71d0*/  IMAD.WIDE.U32 R12, R15, 0x8, R160 ;  /* 0x000000080f0c7825 */ /* 0x002fe200078e00a0 */
[----:B------:R-:W-:Y:S02]  /*71e0*/  LOP3.LUT R11, R21, R16, RZ, 0xfc, !PT ;  /* 0x00000010150b7212 */ /* 0x000fe400078efcff */
        /* <DEDUP_REMOVED lines=23> */
.L_x_18810:
        /* <DEDUP_REMOVED lines=13> */
.L_x_18812:
[----:B------:R-:W-:Y:S05]  /*7430*/  BSYNC.RECONVERGENT B1 ;  /* 0x0000000000017941 */ /* 0x000fea0003800200 */
.L_x_18811:
        /* <DEDUP_REMOVED lines=48> */
[----:B------:R-:W-:-:S07]  /*7740*/  IMAD.MOV.U32 R13, RZ, RZ, RZ ;  /* 0x000000ffff0d7224 */ /* 0x000fce00078e00ff */
.L_x_18809:
[----:B------:R-:W-:Y:S05]  /*7750*/  BSYNC.RECONVERGENT B0 ;  /* 0x0000000000007941 */ /* 0x000fea0003800200 */
.L_x_18808:
        /* <DEDUP_REMOVED lines=15> */
[----:B------:R-:W-:-:S03]  /*7850*/  MOV R14, R158 ;  /* 0x0000009e000e7202 */ /* 0x000fc60000000f00 */
[----:B------:R-:W-:-:S06]  /*7860*/  IMAD.MOV.U32 R16, RZ, RZ, R7 ;  /* 0x000000ffff107224 */ /* 0x000fcc00078e0007 */
        /* <DEDUP_REMOVED lines=10> */
.L_x_18815:
        /* <DEDUP_REMOVED lines=13> */
.L_x_18817:
[----:B------:R-:W-:Y:S05]  /*79e0*/  BSYNC.RECONVERGENT B1 ;  /* 0x0000000000017941 */ /* 0x000fea0003800200 */
.L_x_18816:
        /* <DEDUP_REMOVED lines=46> */
[----:B------:R-:W-:-:S03]  /*7cd0*/  IMAD.WIDE.U32 R18, R13, -0x2daee0ad, RZ ;  /* 0xd2511f530d127825 */ /* 0x000fc600078e00ff */
[----:B------:R-:W-:Y:S01]  /*7ce0*/  MOV R12, R18 ;  /* 0x00000012000c7202 */ /* 0x000fe20000000f00 */
[----:B------:R-:W-:Y:S01]  /*7cf0*/  IMAD.MOV.U32 R18, RZ, RZ, RZ ;  /* 0x000000ffff127224 */ /* 0x000fe200078e00ff */
[----:B------:R-:W-:-:S07]  /*7d00*/  LOP3.LUT R162, R43, R20, R19, 0x96, !PT ;  /* 0x000000142ba27212 */ /* 0x000fce00078e9613 */
.L_x_18814:
[----:B------:R-:W-:Y:S05]  /*7d10*/  BSYNC.RECONVERGENT B0 ;  /* 0x0000000000007941 */ /* 0x000fea0003800200 */
.L_x_18813:
[----:B------:R-:W-:Y:S01]  /*7d20*/  I2FP.F32.U32 R13, R14 ;  /* 0x0000000e000d7245 */ /* 0x000fe20000201000 */
[----:B------:R-:W-:Y:S01]  /*7d30*/  IMAD.U32 R8, R8, 0x10000, RZ ;  /* 0x0001000008087824 */ /* 0x000fe200078e00ff */
[----:B------:R-:W-:Y:S01]  /*7d40*/  ISETP.NE.AND P2, PT, R18, 0x1, PT ;  /* 0x000000011200780c */ /* 0x000fe20003f45270 */
[----:B------:R-:W-:Y:S01]  /*7d50*/  BSSY.RECONVERGENT B0, `(.L_x_18818) ;  /* 0x0000058000007945 */ /* 0x000fe20003800200 */
[----:B------:R-:W-:Y:S01]  /*7d60*/  LOP3.LUT R6, R6, 0xfffffffd, RZ, 0xc0, !PT ;  /* 0xfffffffd06067812 */ /* 0x000fe200078ec0ff */
[----:B------:R-:W-:Y:S01]  /*7d70*/  FFMA.FTZ R13, R13, R248, 1.1641532182693481445e-10 ;  /* 0x2f0000000d0d7423 */ /* 0x000fe200000100f8 */
[----:B------:R-:W-:Y:S01]  /*7d80*/  FMUL.FTZ R8, R8, R45 ;  /* 0x0000002d08087220 */ /* 0x000fe20000410000 */
[----:B------:R-:W-:-:S03]  /*7d90*/  IMAD.MOV.U32 R14, RZ, RZ, 0x2 ;  /* 0x00000002ff0e7424 */ /* 0x000fc600078e00ff */
[----:B------:R-:W-:Y:S01]  /*7da0*/  FMUL.FTZ R8, R8, R33 ;  /* 0x0000002108087220 */ /* 0x000fe20000410000 */
[----:B------:R-:W-:Y:S02]  /*7db0*/  FSETP.GTU.FTZ.AND P1, PT, R13, R32, PT ;  /* 0x000000200d00720b */ /* 0x000fe40003f3c000 */
[----:B------:R-:W-:Y:S02]  /*7dc0*/  PRMT R13, R48, 0x7632, R13 ;  /* 0x00007632300d7816 */ /* 0x000fe4000000000d */
[----:B------:R-:W-:Y:S02]  /*7dd0*/  FSEL R8, R8, RZ, !P1 ;  /* 0x000000ff08087208 */ /* 0x000fe40004800000 */
[----:B------:R-:W-:Y:S02]  /*7de0*/  PLOP3.LUT P1, PT, P1, PT, PT, 0x8, 0x80 ;  /* 0x000000000080781c */ /* 0x000fe40000f2e170 */
[----:B------:R-:W-:-:S05]  /*7df0*/  SHF.L.U32 R13, R13, 0x10, RZ ;  /* 0x000000100d0d7819 */ /* 0x000fca00000006ff */
[----:B------:R-:W-:Y:S01]  /*7e00*/  FFMA.FTZ R8, R8, R105, R13 ;  /* 0x0000006908087223 */ /* 0x000fe2000001000d */
[----:B------:R-:W-:-:S04]  /*7e10*/  IMAD.MOV.U32 R13, RZ, RZ, R158 ;  /* 0x000000ffff0d7224 */ /* 0x000fc800078e009e */
[----:B------:R-:W-:Y:S02]  /*7e20*/  MOV R17, R8 ;  /* 0x0000000800117202 */ /* 0x000fe40000000f00 */
        /* <DEDUP_REMOVED lines=10> */
.L_x_18820:
        /* <DEDUP_REMOVED lines=13> */
.L_x_18822:
[----:B------:R-:W-:Y:S05]  /*7fa0*/  BSYNC.RECONVERGENT B1 ;  /* 0x0000000000017941 */ /* 0x000fea0003800200 */
.L_x_18821:
        /* <DEDUP_REMOVED lines=49> */
[----:B------:R-:W-:-:S07]  /*82c0*/  IMAD.MOV.U32 R12, RZ, RZ, R18 ;  /* 0x000000ffff0c7224 */ /* 0x000fce00078e0012 */
.L_x_18819:
[----:B------:R-:W-:Y:S05]  /*82d0*/  BSYNC.RECONVERGENT B0 ;  /* 0x0000000000007941 */ /* 0x000fea0003800200 */
.L_x_18818:
        /* <DEDUP_REMOVED lines=25> */
.L_x_18825:
        /* <DEDUP_REMOVED lines=13> */
.L_x_18827:
[----:B------:R-:W-:Y:S05]  /*8540*/  BSYNC.RECONVERGENT B1 ;  /* 0x0000000000017941 */ /* 0x000fea0003800200 */
.L_x_18826:
        /* <DEDUP_REMOVED lines=17> */
[----:B------:R-:W-:-:S04]  /*8660*/  UIADD3 UR15, UPT, UPT, UR4, 0x78dde6e4, URZ ;  /* 0x78dde6e4040f7890 */ /* 0x000fc8000fffe0ff */
[----:B------:R-:W-:-:S05]  /*8670*/  LOP3.LUT R22, R34, R22, R47, 0x96, !PT ;  /* 0x0000001622167212 */ /* 0x000fca00078e962f */
[----:B------:R-:W-:-:S05]  /*8680*/  IMAD.WIDE.U32 R22, R22, -0x2daee0ad, RZ ;  /* 0xd2511f5316167825 */ /* 0x000fca00078e00ff */
[----:B------:R-:W-:Y:S01]  /*8690*/  LOP3.LUT R23, R37, R20, R23, 0x96, !PT ;  /* 0x0000001425177212 */ /* 0x000fe200078e9617 */
[----:B------:R-:W-:-:S05]  /*86a0*/  IMAD.WIDE.U32 R20, R21, -0x326172a9, RZ ;  /* 0xcd9e8d5715147825 */ /* 0x000fca00078e00ff */
[----:B------:R-:W-:Y:S01]  /*86b0*/  LOP3.LUT R46, R46, UR15, R21, 0x96, !PT ;  /* 0x0000000f2e2e7c12 */ /* 0x000fe2000f8e9615 */
[----:B------:R-:W-:-:S04]  /*86c0*/  UIADD3 UR15, UPT, UPT, UR5, -0x56f99767, URZ ;  /* 0xa9066899050f7890 */ /* 0x000fc8000fffe0ff */
[----:B------:R-:W-:-:S05]  /*86d0*/  IMAD.WIDE.U32 R46, R46, -0x2daee0ad, RZ ;  /* 0xd2511f532e2e7825 */ /* 0x000fca00078e00ff */
[----:B------:R-:W-:Y:S01]  /*86e0*/  LOP3.LUT R47, R22, UR15, R47, 0x96, !PT ;  /* 0x0000000f162f7c12 */ /* 0x000fe2000f8e962f */
[----:B------:R-:W-:Y:S01]  /*86f0*/  IMAD.WIDE.U32 R22, R23, -0x326172a9, RZ ;  /* 0xcd9e8d5717167825 */ /* 0x000fe200078e00ff */
[----:B------:R-:W-:-:S04]  /*8700*/  UIADD3 UR15, UPT, UPT, UR5, 0x646e171e, URZ ;  /* 0x646e171e050f7890 */ /* 0x000fc8000fffe0ff */
[----:B------:R-:W-:-:S05]  /*8710*/  LOP3.LUT R20, R39, R20, R23, 0x96, !PT ;  /* 0x0000001427147212 */ /* 0x000fca00078e9617 */
        /* <DEDUP_REMOVED lines=9> */
[----:B------:R-:W-:-:S05]  /*87b0*/  LOP3.LUT R46, R46, UR15, R21, 0x96, !PT ;  /* 0x0000000f2e2e7c12 */ /* 0x000fca000f8e9615 */
        /* <DEDUP_REMOVED lines=9> */
[----:B------:R-:W-:Y:S01]  /*8850*/  LOP3.LUT R159, R41, R22, R21, 0x96, !PT ;  /* 0x00000016299f7212 */ /* 0x000fe200078e9615 */
[----:B------:R-:W-:-:S07]  /*8860*/  IMAD.MOV.U32 R20, RZ, RZ, RZ ;  /* 0x000000ffff147224 */ /* 0x000fce00078e00ff */
.L_x_18824:
[----:B------:R-:W-:Y:S05]  /*8870*/  BSYNC.RECONVERGENT B0 ;  /* 0x0000000000007941 */ /* 0x000fea0003800200 */
.L_x_18823:
        /* <DEDUP_REMOVED lines=25> */
.L_x_18830:
        /* <DEDUP_REMOVED lines=13> */
.L_x_18832:
[----:B------:R-:W-:Y:S05]  /*8ae0*/  BSYNC.RECONVERGENT B1 ;  /* 0x0000000000017941 */ /* 0x000fea0003800200 */
.L_x_18831:
        /* <DEDUP_REMOVED lines=42> */
[----:B------:R-:W-:Y:S01]  /*8d90*/  LOP3.LUT R20, R42, R20, R23, 0x96, !PT ;  /* 0x000000142a147212 */ /* 0x000fe200078e9617 */
[----:B------:R-:W-:-:S04]  /*8da0*/  IMAD.MOV.U32 R23, RZ, RZ, RZ ;  /* 0x000000ffff177224 */ /* 0x000fc800078e00ff */
[----:B------:R-:W-:-:S04]  /*8db0*/  IMAD.WIDE.U32 R20, R20, -0x2daee0ad, RZ ;  /* 0xd2511f5314147825 */ /* 0x000fc800078e00ff */
[----:B------:R-:W-:Y:S01]  /*8dc0*/  IMAD.MOV.U32 R12, RZ, RZ, R20 ;  /* 0x000000ffff0c7224 */ /* 0x000fe200078e0014 */
[----:B------:R-:W-:Y:S01]  /*8dd0*/  LOP3.LUT R162, R43, R46, R21, 0x96, !PT ;  /* 0x0000002e2ba27212 */ /* 0x000fe200078e9615 */
[----:B------:R-:W-:-:S05]  /*8de0*/  IMAD.WIDE.U32 R20, R47, -0x326172a9, RZ ;  /* 0xcd9e8d572f147825 */ /* 0x000fca00078e00ff */
[----:B------:R-:W-:Y:S02]  /*8df0*/  LOP3.LUT R159, R41, R22, R21, 0x96, !PT ;  /* 0x00000016299f7212 */ /* 0x000fe400078e9615 */
[----:B------:R-:W-:-:S07]  /*8e00*/  MOV R158, R20 ;  /* 0x00000014009e7202 */ /* 0x000fce0000000f00 */
.L_x_18829:
[----:B------:R-:W-:Y:S05]  /*8e10*/  BSYNC.RECONVERGENT B0 ;  /* 0x0000000000007941 */ /* 0x000fea0003800200 */
.L_x_18828:
        /* <DEDUP_REMOVED lines=25> */
.L_x_18835:
        /* <DEDUP_REMOVED lines=13> */
.L_x_18837:
[----:B------:R-:W-:Y:S05]  /*9080*/  BSYNC.RECONVERGENT B1 ;  /* 0x0000000000017941 */ /* 0x000fea0003800200 */
.L_x_18836:
        /* <DEDUP_REMOVED lines=49> */
[----:B------:R-:W-:-:S07]  /*93a0*/  LOP3.LUT R159, R41, R46, R23, 0x96, !PT ;  /* 0x0000002e299f7212 */ /* 0x000fce00078e9617 */
.L_x_18834:
[----:B------:R-:W-:Y:S05]  /*93b0*/  BSYNC.RECONVERGENT B0 ;  /* 0x0000000000007941 */ /* 0x000fea0003800200 */
.L_x_18833:
        /* <DEDUP_REMOVED lines=25> */
.L_x_18840:
        /* <DEDUP_REMOVED lines=13> */
.L_x_18842:
[----:B------:R-:W-:Y:S05]  /*9620*/  BSYNC.RECONVERGENT B1 ;  /* 0x0000000000017941 */ /* 0x000fea0003800200 */
.L_x_18841:
        /* <DEDUP_REMOVED lines=48> */
[----:B------:R-:W-:Y:S01]  /*9930*/  LOP3.LUT R159, R41, R46, R23, 0x96, !PT ;  /* 0x0000002e299f7212 */ /* 0x000fe200078e9617 */
[----:B------:R-:W-:-:S07]  /*9940*/  IMAD.MOV.U32 R46, RZ, RZ, RZ ;  /* 0x000000ffff2e7224 */ /* 0x000fce00078e00ff */
.L_x_18839:
[----:B------:R-:W-:Y:S05]  /*9950*/  BSYNC.RECONVERGENT B0 ;  /* 0x0000000000007941 */ /* 0x000fea0003800200 */
.L_x_18838:
[----:B------:R-:W-:Y:S01]  /*9960*/  I2FP.F32.U32 R22, R47 ;  /* 0x0000002f00167245 */ /* 0x000fe20000201000 */
[----:B------:R-:W-:Y:S01]  /*9970*/  IMAD.U32 R23, R51, 0x10000, RZ ;  /* 0x0001000033177824 */ /* 0x000fe200078e00ff */
[----:B------:R-:W-:Y:S01]  /*9980*/  ISETP.NE.AND P6, PT, R46, 0x1, PT ;  /* 0x000000012e00780c */ /* 0x000fe20003fc5270 */
[----:B------:R-:W-:Y:S01]  /*9990*/  BSSY.RECONVERGENT B0, `(.L_x_18843) ;  /* 0x0000058000007945 */ /* 0x000fe20003800200 */
[----:B------:R-:W-:Y:S02]  /*99a0*/  IMAD.MOV.U32 R120, RZ, RZ, 0x2 ;  /* 0x00000002ff787424 */ /* 0x000fe400078e00ff */
        /* <DEDUP_REMOVED lines=19> */
.L_x_18845:
        /* <DEDUP_REMOVED lines=16> */
.L_x_18847:
[----:B------:R-:W-:Y:S05]  /*9be0*/  BSYNC.RECONVERGENT B1 ;  /* 0x0000000000017941 */ /* 0x000fea0003800200 */
.L_x_18846:
        /* <DEDUP_REMOVED lines=48> */
[----:B------:R-:W-:Y:S01]  /*9ef0*/  IMAD.MOV.U32 R158, RZ, RZ, R46 ;  /* 0x000000ffff9e7224 */ /* 0x000fe200078e002e */
[----:B------:R-:W-:-:S07]  /*9f00*/  LOP3.LUT R159, R41, R116, R47, 0x96, !PT ;  /* 0x00000074299f7212 */ /* 0x000fce00078e962f */
.L_x_18844:
[----:B------:R-:W-:Y:S05]  /*9f10*/  BSYNC.RECONVERGENT B0 ;  /* 0x0000000000007941 */ /* 0x000fea0003800200 */
.L_x_18843:
        /* <DEDUP_REMOVED lines=8> */
[----:B------:R-:W-:Y:S02]  /*9fa0*/  FSETP.GTU.FTZ.AND P6, PT, R23, R32, PT ;  /* 0x000000201700720b */ /* 0x000fe40003fdc000 */
[----:B------:R-:W-:Y:S02]  /*9fb0*/  PRMT R11, R51, 0x7632, R11 ;  /* 0x00007632330b7816 */ /* 0x000fe4000000000b */
[----:B------:R-:W-:Y:S02]  /*9fc0*/  FSEL R13, R13, RZ, !P6 ;  /* 0x000000ff0d0d7208 */ /* 0x000fe40007000000 */
[----:B------:R-:W-:Y:S01]  /*9fd0*/  PLOP3.LUT P6, PT, P6, PT, PT, 0x8, 0x80 ;  /* 0x000000000080781c */ /* 0x000fe200037ce170 */
[----:B------:R-:W-:-:S04]  /*9fe0*/  IMAD.U32 R11, R11, 0x10000, RZ ;  /* 0x000100000b0b7824 */ /* 0x000fc800078e00ff */
[----:B------:R-:W-:-:S05]  /*9ff0*/  FFMA.FTZ R23, R13, R103, R11 ;  /* 0x000000670d177223 */ /* 0x000fca000001000b */
[----:B------:R-:W-:Y:S01]  /*a000*/  F2FP.BF16.F32.PACK_AB R11, R23, R22 ;  /* 0x00000016170b723e */ /* 0x000fe200000010ff */
[----:B------:R-:W-:Y:S06]  /*a010*/  BRA `(.L_x_18848) ;  /* 0x0000002c003c7947 */ /* 0x000fec0003800000 */
.L_x_18807:
        /* <DEDUP_REMOVED lines=16> */
.L_x_18851:
        /* <DEDUP_REMOVED lines=13> */
.L_x_18853:
[----:B------:R-:W-:Y:S05]  /*a1f0*/  BSYNC.RECONVERGENT B1 ;  /* 0x0000000000017941 */ /* 0x000fea0003800200 */
.L_x_18852:
        /* <DEDUP_REMOVED lines=48> */
[----:B------:R-:W-:-:S07]  /*a500*/  HFMA2 R13, -RZ, RZ, 0, 0 ;  /* 0x00000000ff0d7431 */ /* 0x000fce00000001ff */
.L_x_18850:
[----:B------:R-:W-:Y:S05]  /*a510*/  BSYNC.RECONVERGENT B0 ;  /* 0x0000000000007941 */ /* 0x000fea0003800200 */
.L_x_18849:
        /* <DEDUP_REMOVED lines=10> */
[----:B------:R-:W-:Y:S01]  /*a5c0*/  FMUL.FTZ R7, R14, R33 ;  /* 0x000000210e077220 */ /* 0x000fe20000410000 */
[----:B------:R-:W-:-:S04]  /*a5d0*/  MOV R14, R158 ;  /* 0x0000009e000e7202 */ /* 0x000fc80000000f00 */
        /* <DEDUP_REMOVED lines=14> */
.L_x_18856:
        /* <DEDUP_REMOVED lines=13> */
.L_x_18858:
[----:B------:R-:W-:Y:S05]  /*a790*/  BSYNC.RECONVERGENT B1 ;  /* 0x0000000000017941 */ /* 0x000fea0003800200 */
.L_x_18857:
        /* <DEDUP_REMOVED lines=50> */
.L_x_18855:
[----:B------:R-:W-:Y:S05]  /*aac0*/  BSYNC.RECONVERGENT B0 ;  /* 0x0000000000007941 */ /* 0x000fea0003800200 */
.L_x_18854:
[----:B------:R-:W-:Y:S01]  /*aad0*/  I2FP.F32.U32 R13, R14 ;  /* 0x0000000e000d7245 */ /* 0x000fe20000201000 */
[----:B------:R-:W-:Y:S01]  /*aae0*/  IMAD.U32 R8, R8, 0x10000, RZ ;  /* 0x0001000008087824 */ /* 0x000fe200078e00ff */
        /* <DEDUP_REMOVED lines=23> */
.L_x_18861:
        /* <DEDUP_REMOVED lines=13> */
.L_x_18863:
[----:B------:R-:W-:Y:S05]  /*ad30*/  BSYNC.RECONVERGENT B1 ;  /* 0x0000000000017941 */ /* 0x000fea0003800200 */
.L_x_18862:
        /* <DEDUP_REMOVED lines=50> */
.L_x_18860:
[----:B------:R-:W-:Y:S05]  /*b060*/  BSYNC.RECONVERGENT B0 ;  /* 0x0000000000007941 */ /* 0x000fea0003800200 */
.L_x_18859:
[----:B------:R-:W-:Y:S01]  /*b070*/  I2FP.F32.U32 R13, R13 ;  /* 0x0000000d000d7245 */ /* 0x000fe20000201000 */
[----:B------:R-:W-:Y:S01]  /*b080*/  BSSY.RECONVERGENT B0, `(.L_x_18864) ;  /* 0x0000057000007945 */ /* 0x000fe20003800200 */
[----:B------:R-:W-:Y:S01]  /*b090*/  SHF.L.U32 R18, R9, 0x10, RZ ;  /* 0x0000001009127819 */ /* 0x000fe200000006ff */
[----:B------:R-:W-:Y:S01]  /*b0a0*/  IMAD.MOV.U32 R20, RZ, RZ, 0x2 ;  /* 0x00000002ff147424 */ /* 0x000fe200078e00ff */
[----:B------:R-:W-:Y:S01]  /*b0b0*/  ISETP.NE.AND P2, PT, R14, 0x1, PT ;  /* 0x000000010e00780c */ /* 0x000fe20003f45270 */
[----:B------:R-:W-:Y:S01]  /*b0c0*/  FFMA.FTZ R13, R13, R248, 1.1641532182693481445e-10 ;  /* 0x2f0000000d0d7423 */ /* 0x000fe200000100f8 */
[----:B------:R-:W-:Y:S01]  /*b0d0*/  PRMT R9, R9, 0x7632, R9 ;  /* 0x0000763209097816 */ /* 0x000fe20000000009 */
[----:B------:R-:W-:Y:S01]  /*b0e0*/  FMUL.FTZ R18, R18, R45 ;  /* 0x0000002d12127220 */ /* 0x000fe20000410000 */
[----:B------:R-:W-:Y:S02]  /*b0f0*/  IMAD.MOV.U32 R19, RZ, RZ, R158 ;  /* 0x000000ffff137224 */ /* 0x000fe400078e009e */
[----:B------:R-:W-:Y:S01]  /*b100*/  FSETP.GTU.FTZ.AND P1, PT, R13, R32, PT ;  /* 0x000000200d00720b */ /* 0x000fe20003f3c000 */
        /* <DEDUP_REMOVED lines=14> */
.L_x_18866:
        /* <DEDUP_REMOVED lines=13> */
.L_x_18868:
[----:B------:R-:W-:Y:S05]  /*b2c0*/  BSYNC.RECONVERGENT B1 ;  /* 0x0000000000017941 */ /* 0x000fea0003800200 */
.L_x_18867:
        /* <DEDUP_REMOVED lines=50> */
.L_x_18865:
[----:B------:R-:W-:Y:S05]  /*b5f0*/  BSYNC.RECONVERGENT B0 ;  /* 0x0000000000007941 */ /* 0x000fea0003800200 */
.L_x_18864:
        /* <DEDUP_REMOVED lines=23> */
.L_x_18871:
        /* <DEDUP_REMOVED lines=13> */
.L_x_18873:
[----:B------:R-:W-:Y:S05]  /*b840*/  BSYNC.RECONVERGENT B1 ;  /* 0x0000000000017941 */ /* 0x000fea0003800200 */
.L_x_18872:
        /* <DEDUP_REMOVED lines=50> */
.L_x_18870:
[----:B------:R-:W-:Y:S05]  /*bb70*/  BSYNC.RECONVERGENT B0 ;  /* 0x0000000000007941 */ /* 0x000fea0003800200 */
.L_x_18869:
        /* <DEDUP_REMOVED lines=24> */
.L_x_18876:
        /* <DEDUP_REMOVED lines=13> */
.L_x_18878:
[----:B------:R-:W-:Y:S05]  /*bdd0*/  BSYNC.RECONVERGENT B1 ;  /* 0x0000000000017941 */ /* 0x000fea0003800200 */
.L_x_18877:
        /* <DEDUP_REMOVED lines=50> */
.L_x_18875:
[----:B------:R-:W-:Y:S05]  /*c100*/  BSYNC.RECONVERGENT B0 ;  /* 0x0000000000007941 */ /* 0x000fea0003800200 */
.L_x_18874:
        /* <DEDUP_REMOVED lines=23> */
.L_x_18881:
        /* <DEDUP_REMOVED lines=13> */
.L_x_18883:
[----:B------:R-:W-:Y:S05]  /*c350*/  BSYNC.RECONVERGENT B1 ;  /* 0x0000000000017941 */ /* 0x000fea0003800200 */
.L_x_18882:
        /* <DEDUP_REMOVED lines=48> */
[----:B------:R-:W-:Y:S01]  /*c660*/  LOP3.LUT R159, R41, R46, R23, 0x96, !PT ;  /* 0x0000002e299f7212 */ /* 0x000fe200078e9617 */
[----:B------:R-:W-:-:S07]  /*c670*/  HFMA2 R46, -RZ, RZ, 0, 0 ;  /* 0x00000000ff2e7431 */ /* 0x000fce00000001ff */
.L_x_18880:
[----:B------:R-:W-:Y:S05]  /*c680*/  BSYNC.RECONVERGENT B0 ;  /* 0x0000000000007941 */ /* 0x000fea0003800200 */
.L_x_18879:
[----:B------:R-:W-:Y:S01]  /*c690*/  I2FP.F32.U32 R22, R47 ;  /* 0x0000002f00167245 */ /* 0x000fe20000201000 */
[----:B------:R-:W-:Y:S01]  /*c6a0*/  BSSY.RECONVERGENT B0, `(.L_x_18884) ;  /* 0x0000059000007945 */ /* 0x000fe20003800200 */
[----:B------:R-:W-:Y:S01]  /*c6b0*/  ISETP.NE.AND P6, PT, R46, 0x1, PT ;  /* 0x000000012e00780c */ /* 0x000fe20003fc5270 */
[----:B------:R-:W-:Y:S01]  /*c6c0*/  IMAD.MOV.U32 R120, RZ, RZ, 0x2 ;  /* 0x00000002ff787424 */ /* 0x000fe200078e00ff */
        /* <DEDUP_REMOVED lines=19> */
.L_x_18886:
        /* <DEDUP_REMOVED lines=16> */
.L_x_18888:
[----:B------:R-:W-:Y:S05]  /*c900*/  BSYNC.RECONVERGENT B1 ;  /* 0x0000000000017941 */ /* 0x000fea0003800200 */
.L_x_18887:
        /* <DEDUP_REMOVED lines=50> */
.L_x_18885:
[----:B------:R-:W-:Y:S05]  /*cc30*/  BSYNC.RECONVERGENT B0 ;  /* 0x0000000000007941 */ /* 0x000fea0003800200 */
.L_x_18884:
        /* <DEDUP_REMOVED lines=13> */
.L_x_18848:
[----:B------:R-:W-:Y:S01]  /*cd10*/  SEL R7, RZ, 0x1000000, !P6 ;  /* 0x01000000ff077807 */ /* 0x000fe20007000000 */
[----:B------:R-:W-:Y:S01]  /*cd20*/  IMAD.WIDE.U32 R46, R169, 0x10, R250 ;  /* 0x00000010a92e7825 */ /* 0x000fe200078e00fa */
[----:B------:R-:W-:Y:S02]  /*cd30*/  SEL R14, RZ, 0x10000, !P5 ;  /* 0x00010000ff0e7807 */ /* 0x000fe40006800000 */
[----:B------:R-:W-:Y:S02]  /*cd40*/  SEL R13, RZ, 0x100, !P4 ;  /* 0x00000100ff0d7807 */ /* 0x000fe40006000000 */
[----:B------:R-:W-:Y:S01]  /*cd50*/  LOP3.LUT P5, RZ, R6, 0x2, RZ, 0xc0, !PT ;  /* 0x0000000206ff7812 */ /* 0x000fe200078ac0ff */
[----:B------:R0:W-:Y:S01]  /*cd60*/  STG.E.128 desc[UR6][R46.64], R8 ;  /* 0x000000082e007986 */ /* 0x0001e2000c101d06 */
[----:B------:R-:W-:Y:S02]  /*cd70*/  LOP3.LUT R13, R13, R7, R14, 0xfe, !PT ;  /* 0x000000070d0d7212 */ /* 0x000fe400078efe0e */
[----:B------:R-:W-:-:S02]  /*cd80*/  SEL R116, RZ, 0x1000000, !P2 ;  /* 0x01000000ff747807 */ /* 0x000fc40005000000 */
[----:B------:R-:W-:Y:S02]  /*cd90*/  SEL R14, RZ, 0x10000, !P1 ;  /* 0x00010000ff0e7807 */ /* 0x000fe40004800000 */
[----:B------:R-:W-:Y:S02]  /*cda0*/  SEL R7, RZ, 0x100, !P5 ;  /* 0x00000100ff077807 */ /* 0x000fe40006800000 */
[----:B------:R-:W-:Y:S02]  /*cdb0*/  LOP3.LUT P6, RZ, R6, 0x4, RZ, 0xc0, !PT ;  /* 0x0000000406ff7812 */ /* 0x000fe400078cc0ff */
[----:B------:R-:W-:Y:S02]  /*cdc0*/  LOP3.LUT R7, R7, R116, R14, 0xfe, !PT ;  /* 0x0000007407077212 */ /* 0x000fe400078efe0e */
[----:B------:R-:W-:Y:S02]  /*cdd0*/  SEL R14, RZ, 0x1, !P3 ;  /* 0x00000001ff0e7807 */ /* 0x000fe40005800000 */
[----:B0-----:R-:W-:Y:S01]  /*cde0*/  SEL R8, RZ, 0x1, !P6 ;  /* 0x00000001ff087807 */ /* 0x001fe20007000000 */
[----:B------:R-:W-:Y:S01]  /*cdf0*/  IMAD.WIDE.U32 R10, R169, 0x8, R160 ;  /* 0x00000008a90a7825 */ /* 0x000fe200078e00a0 */
[----:B------:R-:W-:-:S02]  /*ce00*/  LOP3.LUT R9, R13, R14, RZ, 0xfc, !PT ;  /* 0x0000000e0d097212 */ /* 0x000fc400078efcff */
[----:B------:R-:W-:Y:S01]  /*ce10*/  LOP3.LUT R8, R7, R8, RZ, 0xfc, !PT ;  /* 0x0000000807087212 */ /* 0x000fe200078efcff */
[----:B------:R-:W-:-:S04]  /*ce20*/  VIADD R7, R15, 0x40 ;  /* 0x000000400f077836 */ /* 0x000fc80000000000 */
[----:B------:R0:W-:Y:S02]  /*ce30*/  STG.E.64 desc[UR6][R10.64], R8 ;  /* 0x000000080a007986 */ /* 0x0001e4000c101b06 */
[----:B0-----:R-:W0:Y:S02]  /*ce40*/  @P0 LDC.64 R8, c[0x0][0x3a0] ;  /* 0x0000e800ff080b82 */ /* 0x001e240000000a00 */
[----:B0-----:R-:W-:-:S05]  /*ce50*/  @P0 IMAD.WIDE.U32 R8, R7, 0x10, R8 ;  /* 0x0000001007080825 */ /* 0x001fca00078e0008 */
[----:B------:R0:W5:Y:S02]  /*ce60*/  @P0 LDG.E.128 R48, desc[UR6][R8.64] ;  /* 0x0000000608300981 */ /* 0x000164000c1e1d00 */
[----:B0-----:R-:W-:-:S05]  /*ce70*/  IMAD.WIDE.U32 R8, R7, 0x10, R166 ;  /* 0x0000001007087825 */ /* 0x001fca00078e00a6 */
[----:B------:R0:W5:Y:S01]  /*ce80*/  LDG.E.128 R116, desc[UR6][R8.64] ;  /* 0x0000000608747981 */ /* 0x000162000c1e1d00 */
[----:B------:R-:W-:Y:S05]  /*ce90*/  @!P0 BRA `(.L_x_18889) ;  /* 0x0000002c00608947 */ /* 0x000fea0003800000 */
        /* <DEDUP_REMOVED lines=16> */
.L_x_18892:
        /* <DEDUP_REMOVED lines=13> */
.L_x_18894:
[----:B------:R-:W-:Y:S05]  /*d070*/  BSYNC.RECONVERGENT B1 ;  /* 0x0000000000017941 */ /* 0x000fea0003800200 */
.L_x_18893:
        /* <DEDUP_REMOVED lines=50> */
.L_x_18891:
[----:B------:R-:W-:Y:S05]  /*d3a0*/  BSYNC.RECONVERGENT B0 ;  /* 0x0000000000007941 */ /* 0x000fea0003800200 */
.L_x_18890:
[----:B------:R-:W-:Y:S01]  /*d3b0*/  I2FP.F32.U32 R9, R9 ;  /* 0x0000000900097245 */ /* 0x000fe20000201000 */
[----:B------:R-:W-:Y:S01]  /*d3c0*/  BSSY.RECONVERGENT B0, `(.L_x_18895) ;  /* 0x000005a000007945 */ /* 0x000fe20003800200 */
[----:B------:R-:W-:Y:S01]  /*d3d0*/  ISETP.NE.AND P2, PT, R8, 0x1, PT ;  /* 0x000000010800780c */ /* 0x000fe20003f45270 */
[----:B------:R-:W-:Y:S01]  /*d3e0*/  IMAD.MOV.U32 R12, RZ, RZ, 0x2 ;  /* 0x00000002ff0c7424 */ /* 0x000fe200078e00ff */
[----:B------:R-:W-:Y:S01]  /*d3f0*/  LOP3.LUT R6, R6, 0xfffffffb, RZ, 0xc0, !PT ;  /* 0xfffffffb06067812 */ /* 0x000fe200078ec0ff */
[----:B------:R-:W-:Y:S01]  /*d400*/  FFMA.FTZ R9, R9, R248, 1.1641532182693481445e-10 ;  /* 0x2f00000009097423 */ /* 0x000fe200000100f8 */
[----:B-----5:R-:W-:Y:S01]  /*d410*/  PRMT R14, R116, 0x7632, R14 ;  /* 0x00007632740e7816 */ /* 0x020fe2000000000e */
[----:B------:R-:W-:-:S03]  /*d420*/  IMAD.MOV.U32 R11, RZ, RZ, R158 ;  /* 0x000000ffff0b7224 */ /* 0x000fc600078e009e */
        /* <DEDUP_REMOVED lines=19> */
.L_x_18897:
        /* <DEDUP_REMOVED lines=13> */
.L_x_18899:
[----:B------:R-:W-:Y:S05]  /*d630*/  BSYNC.RECONVERGENT B1 ;  /* 0x0000000000017941 */ /* 0x000fea0003800200 */
.L_x_18898:
        /* <DEDUP_REMOVED lines=49> */
[----:B------:R-:W-:-:S07]  /*d950*/  LOP3.LUT R159, R41, R10, R9, 0x96, !PT ;  /* 0x0000000a299f7212 */ /* 0x000fce00078e9609 */
.L_x_18896:
[----:B------:R-:W-:Y:S05]  /*d960*/  BSYNC.RECONVERGENT B0 ;  /* 0x0000000000007941 */ /* 0x000fea0003800200 */
.L_x_18895:
[----:B------:R-:W-:Y:S01]  /*d970*/  I2FP.F32.U32 R8, R11 ;  /* 0x0000000b00087245 */ /* 0x000fe20000201000 */
[----:B------:R-:W-:Y:S01]  /*d980*/  IMAD.U32 R14, R14, 0x10000, RZ ;  /* 0x000100000e0e7824 */ /* 0x000fe200078e00ff */
[----:B------:R-:W-:Y:S01]  /*d990*/  ISETP.NE.AND P2, PT, R12, 0x1, PT ;  /* 0x000000010c00780c */ /* 0x000fe20003f45270 */
[----:B------:R-:W-:Y:S01]  /*d9a0*/  BSSY.RECONVERGENT B0, `(.L_x_18900) ;  /* 0x0000057000007945 */ /* 0x000fe20003800200 */
[----:B------:R-:W-:Y:S01]  /*d9b0*/  PRMT R9, R48, 0x7632, R9 ;  /* 0x0000763230097816 */ /* 0x000fe20000000009 */
[----:B------:R-:W-:Y:S01]  /*d9c0*/  FFMA.FTZ R8, R8, R248, 1.1641532182693481445e-10 ;  /* 0x2f00000008087423 */ /* 0x000fe200000100f8 */
[----:B------:R-:W-:Y:S01]  /*d9d0*/  LOP3.LUT R6, R6, 0xfffffffd, RZ, 0xc0, !PT ;  /* 0xfffffffd06067812 */ /* 0x000fe200078ec0ff */
[----:B------:R-:W-:Y:S02]  /*d9e0*/  HFMA2 R10, -RZ, RZ, 0, 1.1920928955078125e-07 ;  /* 0x00000002ff0a7431 */ /* 0x000fe400000001ff */
[----:B------:R-:W-:Y:S01]  /*d9f0*/  IMAD.U32 R9, R9, 0x10000, RZ ;  /* 0x0001000009097824 */ /* 0x000fe200078e00ff */
[----:B------:R-:W-:Y:S01]  /*da00*/  FSETP.GTU.FTZ.AND P1, PT, R8, R32, PT ;  /* 0x000000200800720b */ /* 0x000fe20003f3c000 */
[----:B------:R-:W-:-:S04]  /*da10*/  FMUL.FTZ R8, R14, R45 ;  /* 0x0000002d0e087220 */ /* 0x000fc80000410000 */
[----:B------:R-:W-:-:S05]  /*da20*/  FMUL.FTZ R8, R8, R33 ;  /* 0x0000002108087220 */ /* 0x000fca0000410000 */
        /* <DEDUP_REMOVED lines=14> */
.L_x_18902:
        /* <DEDUP_REMOVED lines=13> */
.L_x_18904:
[----:B------:R-:W-:Y:S05]  /*dbe0*/  BSYNC.RECONVERGENT B1 ;  /* 0x0000000000017941 */ /* 0x000fea0003800200 */
.L_x_18903:
        /* <DEDUP_REMOVED lines=40> */
[----:B------:R-:W-:-:S04]  /*de70*/  IMAD.WIDE.U32 R12, R9, -0x326172a9, RZ ;  /* 0xcd9e8d57090c7825 */ /* 0x000fc800078e00ff */
[----:B------:R-:W-:Y:S01]  /*de80*/  IMAD.MOV.U32 R9, RZ, RZ, R47 ;  /* 0x000000ffff097224 */ /* 0x000fe200078e002f */
[----:B------:R-:W-:-:S05]  /*de90*/  LOP3.LUT R10, R42, R10, R13, 0x96, !PT ;  /* 0x0000000a2a0a7212 */ /* 0x000fca00078e960d */
[----:B------:R-:W-:-:S04]  /*dea0*/  IMAD.WIDE.U32 R10, R10, -0x2daee0ad, RZ ;  /* 0xd2511f530a0a7825 */ /* 0x000fc800078e00ff */
[----:B------:R-:W-:Y:S01]  /*deb0*/  IMAD.MOV.U32 R47, RZ, RZ, R10 ;  /* 0x000000ffff2f7224 */ /* 0x000fe200078e000a */
[----:B------:R-:W-:Y:S01]  /*dec0*/  LOP3.LUT R162, R43, R120, R11, 0x96, !PT ;  /* 0x000000782ba27212 */ /* 0x000fe200078e960b */
[----:B------:R-:W-:-:S03]  /*ded0*/  IMAD.WIDE.U32 R10, R14, -0x326172a9, RZ ;  /* 0xcd9e8d570e0a7825 */ /* 0x000fc600078e00ff */
[----:B------:R-:W-:Y:S01]  /*dee0*/  MOV R158, R10 ;  /* 0x0000000a009e7202 */ /* 0x000fe20000000f00 */
[----:B------:R-:W-:Y:S01]  /*def0*/  IMAD.MOV.U32 R10, RZ, RZ, RZ ;  /* 0x000000ffff0a7224 */ /* 0x000fe200078e00ff */
[----:B------:R-:W-:-:S07]  /*df00*/  LOP3.LUT R159, R41, R12, R11, 0x96, !PT ;  /* 0x0000000c299f7212 */ /* 0x000fce00078e960b */
.L_x_18901:
[----:B------:R-:W-:Y:S05]  /*df10*/  BSYNC.RECONVERGENT B0 ;  /* 0x0000000000007941 */ /* 0x000fea0003800200 */
.L_x_18900:
[----:B------:R-:W-:Y:S01]  /*df20*/  I2FP.F32.U32 R9, R9 ;  /* 0x0000000900097245 */ /* 0x000fe20000201000 */
[----:B------:R-:W-:Y:S01]  /*df30*/  BSSY.RECONVERGENT B0, `(.L_x_18905) ;  /* 0x0000057000007945 */ /* 0x000fe20003800200 */
[----:B------:R-:W-:Y:S01]  /*df40*/  ISETP.NE.AND P2, PT, R10, 0x1, PT ;  /* 0x000000010a00780c */ /* 0x000fe20003f45270 */
[----:B------:R-:W-:Y:S01]  /*df50*/  IMAD.MOV.U32 R116, RZ, RZ, 0x2 ;  /* 0x00000002ff747424 */ /* 0x000fe200078e00ff */
[----:B------:R-:W-:Y:S01]  /*df60*/  SHF.L.U32 R11, R49, 0x10, RZ ;  /* 0x00000010310b7819 */ /* 0x000fe200000006ff */
[----:B------:R-:W-:Y:S01]  /*df70*/  FFMA.FTZ R9, R9, R248, 1.1641532182693481445e-10 ;  /* 0x2f00000009097423 */ /* 0x000fe200000100f8 */
[----:B------:R-:W-:Y:S01]  /*df80*/  PRMT R14, R117, 0x7632, R14 ;  /* 0x00007632750e7816 */ /* 0x000fe2000000000e */
[----:B------:R-:W-:-:S03]  /*df90*/  IMAD.MOV.U32 R13, RZ, RZ, R158 ;  /* 0x000000ffff0d7224 */ /* 0x000fc600078e009e */
[----:B------:R-:W-:Y:S01]  /*dfa0*/  FSETP.GTU.FTZ.AND P1, PT, R9, R32, PT ;  /* 0x000000200900720b */ /* 0x000fe20003f3c000 */
[----:B------:R-:W-:-:S04]  /*dfb0*/  IMAD.U32 R9, R117, 0x10000, RZ ;  /* 0x0001000075097824 */ /* 0x000fc800078e00ff */
        /* <DEDUP_REMOVED lines=14> */
.L_x_18907:
        /* <DEDUP_REMOVED lines=13> */
.L_x_18909:
[----:B------:R-:W-:Y:S05]  /*e170*/  BSYNC.RECONVERGENT B1 ;  /* 0x0000000000017941 */ /* 0x000fea0003800200 */
.L_x_18908:
        /* <DEDUP_REMOVED lines=49> */
[----:B------:R-:W-:-:S07]  /*e490*/  LOP3.LUT R159, R41, R12, R11, 0x96, !PT ;  /* 0x0000000c299f7212 */ /* 0x000fce00078e960b */
.L_x_18906:
[----:B------:R-:W-:Y:S05]  /*e4a0*/  BSYNC.RECONVERGENT B0 ;  /* 0x0000000000007941 */ /* 0x000fea0003800200 */
.L_x_18905:
[----:B------:R-:W-:Y:S01]  /*e4b0*/  I2FP.F32.U32 R10, R13 ;  /* 0x0000000d000a7245 */ /* 0x000fe20000201000 */
[----:B------:R-:W-:Y:S01]  /*e4c0*/  BSSY.RECONVERGENT B0, `(.L_x_18910) ;  /* 0x0000057000007945 */ /* 0x000fe20003800200 */
[----:B------:R-:W-:Y:S01]  /*e4d0*/  SHF.L.U32 R14, R14, 0x10, RZ ;  /* 0x000000100e0e7819 */ /* 0x000fe200000006ff */
[----:B------:R-:W-:Y:S01]  /*e4e0*/  IMAD.MOV.U32 R12, RZ, RZ, 0x2 ;  /* 0x00000002ff0c7424 */ /* 0x000fe200078e00ff */
        /* <DEDUP_REMOVED lines=20> */
.L_x_18912:
        /* <DEDUP_REMOVED lines=13> */
.L_x_18914:
[----:B------:R-:W-:Y:S05]  /*e700*/  BSYNC.RECONVERGENT B1 ;  /* 0x0000000000017941 */ /* 0x000fea0003800200 */
.L_x_18913:
        /* <DEDUP_REMOVED lines=42> */
[----:B------:R-:W-:Y:S01]  /*e9b0*/  IMAD.WIDE.U32 R12, R11, -0x2daee0ad, RZ ;  /* 0xd2511f530b0c7825 */ /* 0x000fe200078e00ff */
[----:B------:R-:W-:-:S03]  /*e9c0*/  MOV R11, R47 ;  /* 0x0000002f000b7202 */ /* 0x000fc60000000f00 */
[----:B------:R-:W-:Y:S01]  /*e9d0*/  IMAD.MOV.U32 R47, RZ, RZ, R12 ;  /* 0x000000ffff2f7224 */ /* 0x000fe200078e000c */
[----:B------:R-:W-:Y:S01]  /*e9e0*/  LOP3.LUT R162, R43, R120, R13, 0x96, !PT ;  /* 0x000000782ba27212 */ /* 0x000fe200078e960d */
[----:B------:R-:W-:-:S04]  /*e9f0*/  IMAD.WIDE.U32 R12, R14, -0x326172a9, RZ ;  /* 0xcd9e8d570e0c7825 */ /* 0x000fc800078e00ff */
[----:B------:R-:W-:Y:S02]  /*ea00*/  IMAD.MOV.U32 R158, RZ, RZ, R12 ;  /* 0x000000ffff9e7224 */ /* 0x000fe400078e000c */
[----:B------:R-:W-:Y:S01]  /*ea10*/  HFMA2 R12, -RZ, RZ, 0, 0 ;  /* 0x00000000ff0c7431 */ /* 0x000fe200000001ff */
[----:B------:R-:W-:-:S07]  /*ea20*/  LOP3.LUT R159, R41, R116, R13, 0x96, !PT ;  /* 0x00000074299f7212 */ /* 0x000fce00078e960d */
.L_x_18911:
[----:B------:R-:W-:Y:S05]  /*ea30*/  BSYNC.RECONVERGENT B0 ;  /* 0x0000000000007941 */ /* 0x000fea0003800200 */
.L_x_18910:
        /* <DEDUP_REMOVED lines=8> */
[----:B------:R-:W-:Y:S02]  /*eac0*/  IMAD.U32 R11, R118, 0x10000, RZ ;  /* 0x00010000760b7824 */ /* 0x000fe400078e00ff */
[----:B------:R-:W-:Y:S02]  /*ead0*/  HFMA2 R118, -RZ, RZ, 0, 1.1920928955078125e-07 ;  /* 0x00000002ff767431 */ /* 0x000fe400000001ff */
        /* <DEDUP_REMOVED lines=14> */
.L_x_18917:
        /* <DEDUP_REMOVED lines=13> */
.L_x_18919:
[----:B------:R-:W-:Y:S05]  /*ec90*/  BSYNC.RECONVERGENT B1 ;  /* 0x0000000000017941 */ /* 0x000fea0003800200 */
.L_x_18918:
        /* <DEDUP_REMOVED lines=43> */
[----:B------:R-:W-:-:S04]  /*ef50*/  IMAD.WIDE.U32 R12, R12, -0x2daee0ad, RZ ;  /* 0xd2511f530c0c7825 */ /* 0x000fc800078e00ff */
[----:B------:R-:W-:Y:S01]  /*ef60*/  IMAD.MOV.U32 R47, RZ, RZ, R12 ;  /* 0x000000ffff2f7224 */ /* 0x000fe200078e000c */
[----:B------:R-:W-:Y:S01]  /*ef70*/  LOP3.LUT R162, R43, R120, R13, 0x96, !PT ;  /* 0x000000782ba27212 */ /* 0x000fe200078e960d */
[----:B------:R-:W-:-:S04]  /*ef80*/  IMAD.WIDE.U32 R12, R118, -0x326172a9, RZ ;  /* 0xcd9e8d57760c7825 */ /* 0x000fc800078e00ff */
[----:B------:R-:W-:Y:S01]  /*ef90*/  IMAD.MOV.U32 R118, RZ, RZ, RZ ;  /* 0x000000ffff767224 */ /* 0x000fe200078e00ff */
[----:B------:R-:W-:Y:S02]  /*efa0*/  LOP3.LUT R159, R41, R116, R13, 0x96, !PT ;  /* 0x00000074299f7212 */ /* 0x000fe400078e960d */
[----:B------:R-:W-:-:S07]  /*efb0*/  MOV R158, R12 ;  /* 0x0000000c009e7202 */ /* 0x000fce0000000f00 */
.L_x_18916:
[----:B------:R-:W-:Y:S05]  /*efc0*/  BSYNC.RECONVERGENT B0 ;  /* 0x0000000000007941 */ /* 0x000fea0003800200 */
.L_x_18915:
[----:B------:R-:W-:Y:S01]  /*efd0*/  I2FP.F32.U32 R12, R117 ;  /* 0x00000075000c7245 */ /* 0x000fe20000201000 */
[----:B------:R-:W-:Y:S01]  /*efe0*/  IMAD.U32 R14, R14, 0x10000, RZ ;  /* 0x000100000e0e7824 */ /* 0x000fe200078e00ff */
[----:B------:R-:W-:Y:S01]  /*eff0*/  ISETP.NE.AND P5, PT, R118, 0x1, PT ;  /* 0x000000017600780c */ /* 0x000fe20003fa5270 */
[----:B------:R-:W-:Y:S01]  /*f000*/  BSSY.RECONVERGENT B0, `(.L_x_18920) ;  /* 0x0000055000007945 */ /* 0x000fe20003800200 */
[----:B------:R-:W-:Y:S01]  /*f010*/  PRMT R13, R50, 0x7632, R13 ;  /* 0x00007632320d7816 */ /* 0x000fe2000000000d */
[----:B------:R-:W-:Y:S01]  /*f020*/  FFMA.FTZ R12, R12, R248, 1.1641532182693481445e-10 ;  /* 0x2f0000000c0c7423 */ /* 0x000fe200000100f8 */
[----:B------:R-:W-:Y:S02]  /*f030*/  IMAD.MOV.U32 R116, RZ, RZ, 0x2 ;  /* 0x00000002ff747424 */ /* 0x000fe400078e00ff */
[----:B------:R-:W-:Y:S02]  /*f040*/  SHF.L.U32 R13, R13, 0x10, RZ ;  /* 0x000000100d0d7819 */ /* 0x000fe400000006ff */
[----:B------:R-:W-:Y:S01]  /*f050*/  FSETP.GTU.FTZ.AND P4, PT, R12, R32, PT ;  /* 0x000000200c00720b */ /* 0x000fe20003f9c000 */
[----:B------:R-:W-:-:S04]  /*f060*/  FMUL.FTZ R12, R14, R45 ;  /* 0x0000002d0e0c7220 */ /* 0x000fc80000410000 */
        /* <DEDUP_REMOVED lines=14> */
.L_x_18922:
        /* <DEDUP_REMOVED lines=13> */
.L_x_18924:
[----:B------:R-:W-:Y:S05]  /*f220*/  BSYNC.RECONVERGENT B1 ;  /* 0x0000000000017941 */ /* 0x000fea0003800200 */
.L_x_18923:
        /* <DEDUP_REMOVED lines=44> */
[----:B------:R-:W-:Y:S02]  /*f4f0*/  LOP3.LUT R162, R43, R122, R117, 0x96, !PT ;  /* 0x0000007a2ba27212 */ /* 0x000fe400078e9675 */
[----:B------:R-:W-:Y:S01]  /*f500*/  MOV R47, R116 ;  /* 0x00000074002f7202 */ /* 0x000fe20000000f00 */
[----:B------:R-:W-:-:S04]  /*f510*/  IMAD.WIDE.U32 R116, R14, -0x326172a9, RZ ;  /* 0xcd9e8d570e747825 */ /* 0x000fc800078e00ff */
[----:B------:R-:W-:Y:S01]  /*f520*/  IMAD.MOV.U32 R158, RZ, RZ, R116 ;  /* 0x000000ffff9e7224 */ /* 0x000fe200078e0074 */
[----:B------:R-:W-:Y:S01]  /*f530*/  LOP3.LUT R159, R41, R120, R117, 0x96, !PT ;  /* 0x00000078299f7212 */ /* 0x000fe200078e9675 */
[----:B------:R-:W-:-:S07]  /*f540*/  IMAD.MOV.U32 R116, RZ, RZ, RZ ;  /* 0x000000ffff747224 */ /* 0x000fce00078e00ff */
.L_x_18921:
[----:B------:R-:W-:Y:S05]  /*f550*/  BSYNC.RECONVERGENT B0 ;  /* 0x0000000000007941 */ /* 0x000fea0003800200 */
.L_x_18920:
[----:B------:R-:W-:Y:S01]  /*f560*/  I2FP.F32.U32 R13, R13 ;  /* 0x0000000d000d7245 */ /* 0x000fe20000201000 */
[----:B------:R-:W-:Y:S01]  /*f570*/  IMAD.U32 R14, R51, 0x10000, RZ ;  /* 0x00010000330e7824 */ /* 0x000fe200078e00ff */
[----:B------:R-:W-:Y:S01]  /*f580*/  ISETP.NE.AND P6, PT, R116, 0x1, PT ;  /* 0x000000017400780c */ /* 0x000fe20003fc5270 */
[----:B------:R-:W-:Y:S01]  /*f590*/  BSSY.RECONVERGENT B0, `(.L_x_18925) ;  /* 0x0000058000007945 */ /* 0x000fe20003800200 */
[----:B------:R-:W-:Y:S02]  /*f5a0*/  IMAD.MOV.U32 R122, RZ, RZ, 0x2 ;  /* 0x00000002ff7a7424 */ /* 0x000fe400078e00ff */
        /* <DEDUP_REMOVED lines=8> */
[----:B------:R-:W-:Y:S02]  /*f630*/  PRMT R14, R119, 0x7632, R14 ;  /* 0x00007632770e7816 */ /* 0x000fe4000000000e */
        /* <DEDUP_REMOVED lines=10> */
.L_x_18927:
        /* <DEDUP_REMOVED lines=16> */
.L_x_18929:
[----:B------:R-:W-:Y:S05]  /*f7e0*/  BSYNC.RECONVERGENT B1 ;  /* 0x0000000000017941 */ /* 0x000fea0003800200 */
.L_x_18928:
        /* <DEDUP_REMOVED lines=49> */
[----:B------:R-:W-:-:S07]  /*fb00*/  LOP3.LUT R159, R41, R118, R117, 0x96, !PT ;  /* 0x00000076299f7212 */ /* 0x000fce00078e9675 */
.L_x_18926:
[----:B------:R-:W-:Y:S05]  /*fb10*/  BSYNC.RECONVERGENT B0 ;  /* 0x0000000000007941 */ /* 0x000fea0003800200 */
.L_x_18925:
[----:B------:R-:W-:Y:S01]  /*fb20*/  I2FP.F32.U32 R116, R119 ;  /* 0x0000007700747245 */ /* 0x000fe20000201000 */
[----:B------:R-:W-:Y:S01]  /*fb30*/  IMAD.U32 R14, R14, 0x10000, RZ ;  /* 0x000100000e0e7824 */ /* 0x000fe200078e00ff */
[----:B------:R-:W-:Y:S02]  /*fb40*/  F2FP.BF16.F32.PACK_AB R118, R12, R11 ;  /* 0x0000000b0c76723e */ /* 0x000fe400000010ff */
[----:B------:R-:W-:Y:S01]  /*fb50*/  F2FP.BF16.F32.PACK_AB R117, R10, R9 ;  /* 0x000000090a75723e */ /* 0x000fe200000010ff */
        /* <DEDUP_REMOVED lines=9> */
[----:B------:R-:W-:-:S04]  /*fbf0*/  F2FP.BF16.F32.PACK_AB R116, R8, R46 ;  /* 0x0000002e0874723e */ /* 0x000fc800000010ff */
[----:B------:R-:W-:Y:S01]  /*fc00*/  F2FP.BF16.F32.PACK_AB R119, R14, R13 ;  /* 0x0000000d0e77723e */ /* 0x000fe200000010ff */
[----:B------:R-:W-:Y:S06]  /*fc10*/  BRA `(.L_x_18930) ;  /* 0x0000002c002c7947 */ /* 0x000fec0003800000 */
.L_x_18889:
        /* <DEDUP_REMOVED lines=16> */
.L_x_18933:
        /* <DEDUP_REMOVED lines=13> */
.L_x_18935:
[----:B------:R-:W-:Y:S05]  /*fdf0*/  BSYNC.RECONVERGENT B1 ;  /* 0x0000000000017941 */ /* 0x000fea0003800200 */
.L_x_18934:
        /* <DEDUP_REMOVED lines=50> */
.L_x_18932:
[----:B------:R-:W-:Y:S05]  /*10120*/  BSYNC.RECONVERGENT B0 ;  /* 0x0000000000007941 */ /* 0x000fea0003800200 */
.L_x_18931:
        /* <DEDUP_REMOVED lines=26> */
.L_x_18938:
        /* <DEDUP_REMOVED lines=13> */
.L_x_18940:
[----:B------:R-:W-:Y:S05]  /*103a0*/  BSYNC.RECONVERGENT B1 ;  /* 0x0000000000017941 */ /* 0x000fea0003800200 */
.L_x_18939:
        /* <DEDUP_REMOVED lines=50> */
.L_x_18937:
[----:B------:R-:W-:Y:S05]  /*106d0*/  BSYNC.RECONVERGENT B0 ;  /* 0x0000000000007941 */ /* 0x000fea0003800200 */
.L_x_18936:
[----:B------:R-:W-:Y:S01]  /*106e0*/  I2FP.F32.U32 R8, R11 ;  /* 0x0000000b00087245 */ /* 0x000fe20000201000 */
[----:B------:R-:W-:Y:S01]  /*106f0*/  BSSY.RECONVERGENT B0, `(.L_x_18941) ;  /* 0x0000057000007945 */ /* 0x000fe20003800200 */
[----:B------:R-:W-:Y:S01]  /*10700*/  SHF.L.U32 R14, R14, 0x10, RZ ;  /* 0x000000100e0e7819 */ /* 0x000fe200000006ff */
[----:B------:R-:W-:Y:S01]  /*10710*/  IMAD.MOV.U32 R10, RZ, RZ, 0x2 ;  /* 0x00000002ff0a7424 */ /* 0x000fe200078e00ff */
[----:B------:R-:W-:Y:S01]  /*10720*/  ISETP.NE.AND P2, PT, R12, 0x1, PT ;  /* 0x000000010c00780c */ /* 0x000fe20003f45270 */
[----:B------:R-:W-:Y:S01]  /*10730*/  FFMA.FTZ R8, R8, R248, 1.1641532182693481445e-10 ;  /* 0x2f00000008087423 */ /* 0x000fe200000100f8 */
[----:B------:R-:W-:Y:S01]  /*10740*/  LOP3.LUT R6, R6, 0xfffffffd, RZ, 0xc0, !PT ;  /* 0xfffffffd06067812 */ /* 0x000fe200078ec0ff */
[----:B------:R-:W-:Y:S01]  /*10750*/  FMUL.FTZ R14, R14, R45 ;  /* 0x0000002d0e0e7220 */ /* 0x000fe20000410000 */
[----:B------:R-:W-:Y:S02]  /*10760*/  IMAD.MOV.U32 R9, RZ, RZ, R158 ;  /* 0x000000ffff097224 */ /* 0x000fe400078e009e */
[----:B------:R-:W-:Y:S01]  /*10770*/  FSETP.GTU.FTZ.AND P1, PT, R8, R32, PT ;  /* 0x000000200800720b */ /* 0x000fe20003f3c000 */
[----:B------:R-:W-:-:S05]  /*10780*/  FMUL.FTZ R14, R14, R33 ;  /* 0x000000210e0e7220 */ /* 0x000fca0000410000 */
        /* <DEDUP_REMOVED lines=13> */
.L_x_18943:
        /* <DEDUP_REMOVED lines=13> */
.L_x_18945:
[----:B------:R-:W-:Y:S05]  /*10930*/  BSYNC.RECONVERGENT B1 ;  /* 0x0000000000017941 */ /* 0x000fea0003800200 */
.L_x_18944:
        /* <DEDUP_REMOVED lines=50> */
.L_x_18942:
[----:B------:R-:W-:Y:S05]  /*10c60*/  BSYNC.RECONVERGENT B0 ;  /* 0x0000000000007941 */ /* 0x000fea0003800200 */
.L_x_18941:
[----:B------:R-:W-:Y:S01]  /*10c70*/  I2FP.F32.U32 R9, R9 ;  /* 0x0000000900097245 */ /* 0x000fe20000201000 */
[----:B------:R-:W-:Y:S01]  /*10c80*/  BSSY.RECONVERGENT B0, `(.L_x_18946) ;  /* 0x0000056000007945 */ /* 0x000fe20003800200 */
[----:B------:R-:W-:Y:S01]  /*10c90*/  ISETP.NE.AND P2, PT, R10, 0x1, PT ;  /* 0x000000010a00780c */ /* 0x000fe20003f45270 */
[----:B------:R-:W-:Y:S01]  /*10ca0*/  IMAD.MOV.U32 R116, RZ, RZ, 0x2 ;  /* 0x00000002ff747424 */ /* 0x000fe200078e00ff */
        /* <DEDUP_REMOVED lines=19> */
.L_x_18948:
        /* <DEDUP_REMOVED lines=13> */
.L_x_18950:
[----:B------:R-:W-:Y:S05]  /*10eb0*/  BSYNC.RECONVERGENT B1 ;  /* 0x0000000000017941 */ /* 0x000fea0003800200 */
.L_x_18949:
        /* <DEDUP_REMOVED lines=50> */
.L_x_18947:
[----:B------:R-:W-:Y:S05]  /*111e0*/  BSYNC.RECONVERGENT B0 ;  /* 0x0000000000007941 */ /* 0x000fea0003800200 */
.L_x_18946:
        /* <DEDUP_REMOVED lines=22> */
.L_x_18953:
        /* <DEDUP_REMOVED lines=13> */
.L_x_18955:
[----:B------:R-:W-:Y:S05]  /*11420*/  BSYNC.RECONVERGENT B1 ;  /* 0x0000000000017941 */ /* 0x000fea0003800200 */
.L_x_18954:
        /* <DEDUP_REMOVED lines=50> */
.L_x_18952:
[----:B------:R-:W-:Y:S05]  /*11750*/  BSYNC.RECONVERGENT B0 ;  /* 0x0000000000007941 */ /* 0x000fea0003800200 */
.L_x_18951:
[----:B------:R-:W-:Y:S01]  /*11760*/  I2FP.F32.U32 R11, R11 ;  /* 0x0000000b000b7245 */ /* 0x000fe20000201000 */
[----:B------:R-:W-:Y:S01]  /*11770*/  BSSY.RECONVERGENT B0, `(.L_x_18956) ;  /* 0x0000056000007945 */ /* 0x000fe20003800200 */
[----:B------:R-:W-:Y:S01]  /*11780*/  ISETP.NE.AND P4, PT, R12, 0x1, PT ;  /* 0x000000010c00780c */ /* 0x000fe20003f85270 */
[----:B------:R-:W-:Y:S01]  /*11790*/  IMAD.MOV.U32 R117, RZ, RZ, R158 ;  /* 0x000000ffff757224 */ /* 0x000fe200078e009e */
[----:B------:R-:W-:Y:S01]  /*117a0*/  PRMT R14, R118, 0x7632, R14 ;  /* 0x00007632760e7816 */ /* 0x000fe2000000000e */
[----:B------:R-:W-:-:S05]  /*117b0*/  FFMA.FTZ R11, R11, R248, 1.1641532182693481445e-10 ;  /* 0x2f0000000b0b7423 */ /* 0x000fca00000100f8 */
[----:B------:R-:W-:Y:S02]  /*117c0*/  FSETP.GTU.FTZ.AND P3, PT, R11, R32, PT ;  /* 0x000000200b00720b */ /* 0x000fe40003f7c000 */
[----:B------:R-:W-:Y:S01]  /*117d0*/  SHF.L.U32 R11, R118, 0x10, RZ ;  /* 0x00000010760b7819 */ /* 0x000fe200000006ff */
[----:B------:R-:W-:-:S04]  /*117e0*/  IMAD.MOV.U32 R118, RZ, RZ, 0x2 ;  /* 0x00000002ff767424 */ /* 0x000fc800078e00ff */
        /* <DEDUP_REMOVED lines=14> */
.L_x_18958:
        /* <DEDUP_REMOVED lines=13> */
.L_x_18960:
[----:B------:R-:W-:Y:S05]  /*119a0*/  BSYNC.RECONVERGENT B1 ;  /* 0x0000000000017941 */ /* 0x000fea0003800200 */
.L_x_18959:
        /* <DEDUP_REMOVED lines=50> */
.L_x_18957:
[----:B------:R-:W-:Y:S05]  /*11cd0*/  BSYNC.RECONVERGENT B0 ;  /* 0x0000000000007941 */ /* 0x000fea0003800200 */
.L_x_18956:
        /* <DEDUP_REMOVED lines=22> */
.L_x_18963:
        /* <DEDUP_REMOVED lines=13> */
.L_x_18965:
[----:B------:R-:W-:Y:S05]  /*11f10*/  BSYNC.RECONVERGENT B1 ;  /* 0x0000000000017941 */ /* 0x000fea0003800200 */
.L_x_18964:
        /* <DEDUP_REMOVED lines=50> */
.L_x_18962:
[----:B------:R-:W-:Y:S05]  /*12240*/  BSYNC.RECONVERGENT B0 ;  /* 0x0000000000007941 */ /* 0x000fea0003800200 */
.L_x_18961:
[----:B------:R-:W-:Y:S01]  /*12250*/  I2FP.F32.U32 R13, R13 ;  /* 0x0000000d000d7245 */ /* 0x000fe20000201000 */
[----:B------:R-:W-:Y:S01]  /*12260*/  BSSY.RECONVERGENT B0, `(.L_x_18966) ;  /* 0x0000059000007945 */ /* 0x000fe20003800200 */
[----:B------:R-:W-:Y:S01]  /*12270*/  ISETP.NE.AND P6, PT, R116, 0x1, PT ;  /* 0x000000017400780c */ /* 0x000fe20003fc5270 */
[----:B------:R-:W-:Y:S01]  /*12280*/  IMAD.MOV.U32 R122, RZ, RZ, 0x2 ;  /* 0x00000002ff7a7424 */ /* 0x000fe200078e00ff */
[----:B------:R-:W-:Y:S01]  /*12290*/  PRMT R14, R119, 0x7632, R14 ;  /* 0x00007632770e7816 */ /* 0x000fe2000000000e */
[----:B------:R-:W-:-:S05]  /*122a0*/  FFMA.FTZ R13, R13, R248, 1.1641532182693481445e-10 ;  /* 0x2f0000000d0d7423 */ /* 0x000fca00000100f8 */
[----:B------:R-:W-:Y:S02]  /*122b0*/  FSETP.GTU.FTZ.AND P5, PT, R13, R32, PT ;  /* 0x000000200d00720b */ /* 0x000fe40003fbc000 */
[----:B------:R-:W-:Y:S01]  /*122c0*/  SHF.L.U32 R13, R119, 0x10, RZ ;  /* 0x00000010770d7819 */ /* 0x000fe200000006ff */
[----:B------:R-:W-:-:S04]  /*122d0*/  IMAD.MOV.U32 R119, RZ, RZ, R158 ;  /* 0x000000ffff777224 */ /* 0x000fc800078e009e */
        /* <DEDUP_REMOVED lines=14> */
.L_x_18968:
        /* <DEDUP_REMOVED lines=16> */
.L_x_18970:
[----:B------:R-:W-:Y:S05]  /*124c0*/  BSYNC.RECONVERGENT B1 ;  /* 0x0000000000017941 */ /* 0x000fea0003800200 */
.L_x_18969:
        /* <DEDUP_REMOVED lines=49> */
[----:B------:R-:W-:-:S07]  /*127e0*/  LOP3.LUT R159, R41, R118, R117, 0x96, !PT ;  /* 0x00000076299f7212 */ /* 0x000fce00078e9675 */
.L_x_18967:
[----:B------:R-:W-:Y:S05]  /*127f0*/  BSYNC.RECONVERGENT B0 ;  /* 0x0000000000007941 */ /* 0x000fea0003800200 */
.L_x_18966:
        /* <DEDUP_REMOVED lines=13> */
.L_x_18930:
[----:B------:R-:W-:Y:S01]  /*128d0*/  IMAD.WIDE.U32 R120, R7, 0x10, R250 ;  /* 0x0000001007787825 */ /* 0x000fe200078e00fa */
[----:B------:R-:W-:Y:S02]  /*128e0*/  SEL R46, RZ, 0x10000, !P5 ;  /* 0x00010000ff2e7807 */ /* 0x000fe40006800000 */
[----:B------:R-:W-:Y:S02]  /*128f0*/  LOP3.LUT P5, RZ, R6, 0x2, RZ, 0xc0, !PT ;  /* 0x0000000206ff7812 */ /* 0x000fe400078ac0ff */
[----:B------:R0:W-:Y:S02]  /*12900*/  STG.E.128 desc[UR6][R120.64], R116 ;  /* 0x0000007478007986 */ /* 0x0001e4000c101d06 */
[----:B0-----:R-:W-:Y:S02]  /*12910*/  SEL R116, RZ, 0x1000000, !P6 ;  /* 0x01000000ff747807 */ /* 0x001fe40007000000 */
[----:B------:R-:W-:Y:S02]  /*12920*/  SEL R117, RZ, 0x100, !P4 ;  /* 0x00000100ff757807 */ /* 0x000fe40006000000 */
[----:B------:R-:W-:-:S02]  /*12930*/  SEL R118, RZ, 0x100, !P5 ;  /* 0x00000100ff767807 */ /* 0x000fc40006800000 */
[----:B------:R-:W-:Y:S02]  /*12940*/  LOP3.LUT R116, R117, R116, R46, 0xfe, !PT ;  /* 0x0000007475747212 */ /* 0x000fe400078efe2e */
[----:B------:R-:W-:Y:S02]  /*12950*/  SEL R46, RZ, 0x1000000, !P2 ;  /* 0x01000000ff2e7807 */ /* 0x000fe40005000000 */
[----:B------:R-:W-:Y:S02]  /*12960*/  SEL R117, RZ, 0x10000, !P1 ;  /* 0x00010000ff757807 */ /* 0x000fe40004800000 */
[----:B------:R-:W-:Y:S02]  /*12970*/  LOP3.LUT P6, RZ, R6, 0x4, RZ, 0xc0, !PT ;  /* 0x0000000406ff7812 */ /* 0x000fe400078cc0ff */
[----:B------:R-:W-:Y:S01]  /*12980*/  LOP3.LUT R46, R118, R46, R117, 0xfe, !PT ;  /* 0x0000002e762e7212 */ /* 0x000fe200078efe75 */
[----:B------:R-:W-:Y:S01]  /*12990*/  IMAD.WIDE.U32 R118, R7, 0x8, R160 ;  /* 0x0000000807767825 */ /* 0x000fe200078e00a0 */
[----:B------:R-:W-:-:S04]  /*129a0*/  SEL R117, RZ, 0x1, !P3 ;  /* 0x00000001ff757807 */ /* 0x000fc80005800000 */
[----:B------:R-:W-:Y:S02]  /*129b0*/  LOP3.LUT R117, R116, R117, RZ, 0xfc, !PT ;  /* 0x0000007574757212 */ /* 0x000fe400078efcff */
[----:B------:R-:W-:-:S04]  /*129c0*/  SEL R116, RZ, 0x1, !P6 ;  /* 0x00000001ff747807 */ /* 0x000fc80007000000 */
[----:B------:R-:W-:Y:S01]  /*129d0*/  LOP3.LUT R116, R46, R116, RZ, 0xfc, !PT ;  /* 0x000000742e747212 */ /* 0x000fe200078efcff */
[----:B------:R-:W-:-:S04]  /*129e0*/  VIADD R46, R15, 0x60 ;  /* 0x000000600f2e7836 */ /* 0x000fc80000000000 */
        /* <DEDUP_REMOVED lines=23> */
.L_x_18974:
        /* <DEDUP_REMOVED lines=13> */
.L_x_18976:
[----:B------:R-:W-:Y:S05]  /*12c30*/  BSYNC.RECONVERGENT B1 ;  /* 0x0000000000017941 */ /* 0x000fea0003800200 */
.L_x_18975:
        /* <DEDUP_REMOVED lines=48> */
[----:B------:R-:W-:Y:S01]  /*12f40*/  LOP3.LUT R159, R41, R122, R121, 0x96, !PT ;  /* 0x0000007a299f7212 */ /* 0x000fe200078e9679 */
[----:B------:R-:W-:-:S07]  /*12f50*/  IMAD.MOV.U32 R121, RZ, RZ, R47 ;  /* 0x000000ffff797224 */ /* 0x000fce00078e002f */
.L_x_18973:
[----:B------:R-:W-:Y:S05]  /*12f60*/  BSYNC.RECONVERGENT B0 ;  /* 0x0000000000007941 */ /* 0x000fea0003800200 */
.L_x_18972:
[----:B------:R-:W-:Y:S01]  /*12f70*/  I2FP.F32.U32 R47, R121 ;  /* 0x00000079002f7245 */ /* 0x000fe20000201000 */
[----:B-----5:R-:W-:Y:S01]  /*12f80*/  IMAD.U32 R121, R48, 0x10000, RZ ;  /* 0x0001000030797824 */ /* 0x020fe200078e00ff */
[----:B------:R-:W-:Y:S01]  /*12f90*/  ISETP.NE.AND P2, PT, R120, 0x1, PT ;  /* 0x000000017800780c */ /* 0x000fe20003f45270 */
[----:B------:R-:W-:Y:S01]  /*12fa0*/  BSSY.RECONVERGENT B0, `(.L_x_18977) ;  /* 0x0000057000007945 */ /* 0x000fe20003800200 */
[----:B------:R-:W-:Y:S01]  /*12fb0*/  LOP3.LUT R6, R6, 0xfffffffb, RZ, 0xc0, !PT ;  /* 0xfffffffb06067812 */ /* 0x000fe200078ec0ff */
[----:B------:R-:W-:Y:S01]  /*12fc0*/  FFMA.FTZ R47, R47, R248, 1.1641532182693481445e-10 ;  /* 0x2f0000002f2f7423 */ /* 0x000fe200000100f8 */
[----:B------:R-:W-:Y:S02]  /*12fd0*/  HFMA2 R124, -RZ, RZ, 0, 1.1920928955078125e-07 ;  /* 0x00000002ff7c7431 */ /* 0x000fe400000001ff */
[----:B------:R-:W-:Y:S02]  /*12fe0*/  IMAD.MOV.U32 R123, RZ, RZ, R158 ;  /* 0x000000ffff7b7224 */ /* 0x000fe400078e009e */
[----:B------:R-:W-:Y:S01]  /*12ff0*/  FSETP.GTU.FTZ.AND P1, PT, R47, R32, PT ;  /* 0x000000202f00720b */ /* 0x000fe20003f3c000 */
[C---:B------:R-:W-:Y:S01]  /*13000*/  IMAD.U32 R47, R116.reuse, 0x10000, RZ ;  /* 0x00010000742f7824 */ /* 0x040fe200078e00ff */
[----:B------:R-:W-:-:S03]  /*13010*/  PRMT R116, R116, 0x7632, R116 ;  /* 0x0000763274747816 */ /* 0x000fc60000000074 */
[----:B------:R-:W-:-:S04]  /*13020*/  FMUL.FTZ R47, R47, R45 ;  /* 0x0000002d2f2f7220 */ /* 0x000fc80000410000 */
[----:B------:R-:W-:-:S05]  /*13030*/  FMUL.FTZ R47, R47, R33 ;  /* 0x000000212f2f7220 */ /* 0x000fca0000410000 */
        /* <DEDUP_REMOVED lines=13> */
.L_x_18979:
        /* <DEDUP_REMOVED lines=13> */
.L_x_18981:
[----:B------:R-:W-:Y:S05]  /*131e0*/  BSYNC.RECONVERGENT B1 ;  /* 0x0000000000017941 */ /* 0x000fea0003800200 */
.L_x_18980:
        /* <DEDUP_REMOVED lines=50> */
.L_x_18978:
[----:B------:R-:W-:Y:S05]  /*13510*/  BSYNC.RECONVERGENT B0 ;  /* 0x0000000000007941 */ /* 0x000fea0003800200 */
.L_x_18977:
[----:B------:R-:W-:Y:S01]  /*13520*/  I2FP.F32.U32 R120, R123 ;  /* 0x0000007b00787245 */ /* 0x000fe20000201000 */
[----:B------:R-:W-:Y:S01]  /*13530*/  IMAD.U32 R116, R116, 0x10000, RZ ;  /* 0x0001000074747824 */ /* 0x000fe200078e00ff */
[----:B------:R-:W-:Y:S01]  /*13540*/  ISETP.NE.AND P2, PT, R124, 0x1, PT ;  /* 0x000000017c00780c */ /* 0x000fe20003f45270 */
[----:B------:R-:W-:Y:S01]  /*13550*/  BSSY.RECONVERGENT B0, `(.L_x_18982) ;  /* 0x0000058000007945 */ /* 0x000fe20003800200 */
[----:B------:R-:W-:Y:S01]  /*13560*/  LOP3.LUT R6, R6, 0xfffffffd, RZ, 0xc0, !PT ;  /* 0xfffffffd06067812 */ /* 0x000fe200078ec0ff */
[----:B------:R-:W-:Y:S01]  /*13570*/  FFMA.FTZ R120, R120, R248, 1.1641532182693481445e-10 ;  /* 0x2f00000078787423 */ /* 0x000fe200000100f8 */
[----:B------:R-:W-:Y:S01]  /*13580*/  FMUL.FTZ R116, R116, R45 ;  /* 0x0000002d74747220 */ /* 0x000fe20000410000 */
[----:B------:R-:W-:Y:S02]  /*13590*/  IMAD.MOV.U32 R122, RZ, RZ, 0x2 ;  /* 0x00000002ff7a7424 */ /* 0x000fe400078e00ff */
[----:B------:R-:W-:Y:S02]  /*135a0*/  IMAD.MOV.U32 R121, RZ, RZ, R158 ;  /* 0x000000ffff797224 */ /* 0x000fe400078e009e */
[----:B------:R-:W-:Y:S01]  /*135b0*/  FMUL.FTZ R116, R116, R33 ;  /* 0x0000002174747220 */ /* 0x000fe20000410000 */
[----:B------:R-:W-:-:S02]  /*135c0*/  FSETP.GTU.FTZ.AND P1, PT, R120, R32, PT ;  /* 0x000000207800720b */ /* 0x000fc40003f3c000 */
[----:B------:R-:W-:Y:S02]  /*135d0*/  PRMT R120, R48, 0x7632, R120 ;  /* 0x0000763230787816 */ /* 0x000fe40000000078 */
        /* <DEDUP_REMOVED lines=15> */
.L_x_18984:
        /* <DEDUP_REMOVED lines=13> */
.L_x_18986:
[----:B------:R-:W-:Y:S05]  /*137a0*/  BSYNC.RECONVERGENT B1 ;  /* 0x0000000000017941 */ /* 0x000fea0003800200 */
.L_x_18985:
        /* <DEDUP_REMOVED lines=50> */
.L_x_18983:
[----:B------:R-:W-:Y:S05]  /*13ad0*/  BSYNC.RECONVERGENT B0 ;  /* 0x0000000000007941 */ /* 0x000fea0003800200 */
.L_x_18982:
[----:B------:R-:W-:Y:S01]  /*13ae0*/  I2FP.F32.U32 R121, R121 ;  /* 0x0000007900797245 */ /* 0x000fe20000201000 */
[----:B------:R-:W-:Y:S01]  /*13af0*/  IMAD.U32 R123, R49, 0x10000, RZ ;  /* 0x00010000317b7824 */ /* 0x000fe200078e00ff */
[----:B------:R-:W-:Y:S01]  /*13b00*/  ISETP.NE.AND P2, PT, R122, 0x1, PT ;  /* 0x000000017a00780c */ /* 0x000fe20003f45270 */
[----:B------:R-:W-:Y:S01]  /*13b10*/  BSSY.RECONVERGENT B0, `(.L_x_18987) ;  /* 0x0000055000007945 */ /* 0x000fe20003800200 */
[----:B------:R-:W-:Y:S02]  /*13b20*/  HFMA2 R126, -RZ, RZ, 0, 1.1920928955078125e-07 ;  /* 0x00000002ff7e7431 */ /* 0x000fe400000001ff */
        /* <DEDUP_REMOVED lines=19> */
.L_x_18989:
        /* <DEDUP_REMOVED lines=13> */
.L_x_18991:
[----:B------:R-:W-:Y:S05]  /*13d30*/  BSYNC.RECONVERGENT B1 ;  /* 0x0000000000017941 */ /* 0x000fea0003800200 */
.L_x_18990:
        /* <DEDUP_REMOVED lines=50> */
.L_x_18988:
[----:B------:R-:W-:Y:S05]  /*14060*/  BSYNC.RECONVERGENT B0 ;  /* 0x0000000000007941 */ /* 0x000fea0003800200 */
.L_x_18987:
        /* <DEDUP_REMOVED lines=8> */
[----:B------:R-:W-:Y:S01]  /*140f0*/  FSETP.GTU.FTZ.AND P2, PT, R122, R32, PT ;  /* 0x000000207a00720b */ /* 0x000fe20003f5c000 */
[----:B------:R-:W-:Y:S01]  /*14100*/  FMUL.FTZ R117, R117, R33 ;  /* 0x0000002175757220 */ /* 0x000fe20000410000 */
[----:B------:R-:W-:-:S04]  /*14110*/  PRMT R122, R49, 0x7632, R122 ;  /* 0x00007632317a7816 */ /* 0x000fc8000000007a */
[----:B------:R-:W-:Y:S02]  /*14120*/  SHF.L.U32 R122, R122, 0x10, RZ ;  /* 0x000000107a7a7819 */ /* 0x000fe400000006ff */
        /* <DEDUP_REMOVED lines=13> */
.L_x_18994:
        /* <DEDUP_REMOVED lines=13> */
.L_x_18996:
[----:B------:R-:W-:Y:S05]  /*142d0*/  BSYNC.RECONVERGENT B1 ;  /* 0x0000000000017941 */ /* 0x000fea0003800200 */
.L_x_18995:
        /* <DEDUP_REMOVED lines=50> */
.L_x_18993:
[----:B------:R-:W-:Y:S05]  /*14600*/  BSYNC.RECONVERGENT B0 ;  /* 0x0000000000007941 */ /* 0x000fea0003800200 */
.L_x_18992:
        /* <DEDUP_REMOVED lines=24> */
.L_x_18999:
        /* <DEDUP_REMOVED lines=13> */
.L_x_19001:
[----:B------:R-:W-:Y:S05]  /*14860*/  BSYNC.RECONVERGENT B1 ;  /* 0x0000000000017941 */ /* 0x000fea0003800200 */
.L_x_19000:
        /* <DEDUP_REMOVED lines=50> */
.L_x_18998:
[----:B------:R-:W-:Y:S05]  /*14b90*/  BSYNC.RECONVERGENT B0 ;  /* 0x0000000000007941 */ /* 0x000fea0003800200 */
.L_x_18997:
        /* <DEDUP_REMOVED lines=25> */
.L_x_19004:
        /* <DEDUP_REMOVED lines=13> */
.L_x_19006:
[----:B------:R-:W-:Y:S05]  /*14e00*/  BSYNC.RECONVERGENT B1 ;  /* 0x0000000000017941 */ /* 0x000fea0003800200 */
.L_x_19005:
        /* <DEDUP_REMOVED lines=50> */
.L_x_19003:
[----:B------:R-:W-:Y:S05]  /*15130*/  BSYNC.RECONVERGENT B0 ;  /* 0x0000000000007941 */ /* 0x000fea0003800200 */
.L_x_19002:
        /* <DEDUP_REMOVED lines=24> */
.L_x_19009:
        /* <DEDUP_REMOVED lines=16> */
.L_x_19011:
[----:B------:R-:W-:Y:S05]  /*153c0*/  BSYNC.RECONVERGENT B1 ;  /* 0x0000000000017941 */ /* 0x000fea0003800200 */
.L_x_19010:
        /* <DEDUP_REMOVED lines=50> */
.L_x_19008:
[----:B------:R-:W-:Y:S05]  /*156f0*/  BSYNC.RECONVERGENT B0 ;  /* 0x0000000000007941 */ /* 0x000fea0003800200 */
.L_x_19007:
        /* <DEDUP_REMOVED lines=16> */
.L_x_18971:
        /* <DEDUP_REMOVED lines=16> */
.L_x_19015:
        /* <DEDUP_REMOVED lines=13> */
.L_x_19017:
[----:B------:R-:W-:Y:S05]  /*159d0*/  BSYNC.RECONVERGENT B1 ;  /* 0x0000000000017941 */ /* 0x000fea0003800200 */
.L_x_19016:
        /* <DEDUP_REMOVED lines=46> */
[----:B------:R-:W-:Y:S01]  /*15cc0*/  LOP3.LUT R159, R41, R122, R121, 0x96, !PT ;  /* 0x0000007a299f7212 */ /* 0x000fe200078e9679 */
[----:B------:R-:W-:Y:S01]  /*15cd0*/  IMAD.MOV.U32 R121, RZ, RZ, R47 ;  /* 0x000000ffff797224 */ /* 0x000fe200078e002f */
[----:B------:R-:W-:Y:S01]  /*15ce0*/  MOV R158, R120 ;  /* 0x00000078009e7202 */ /* 0x000fe20000000f00 */
[----:B------:R-:W-:-:S07]  /*15cf0*/  IMAD.MOV.U32 R120, RZ, RZ, RZ ;  /* 0x000000ffff787224 */ /* 0x000fce00078e00ff */
.L_x_19014:
[----:B------:R-:W-:Y:S05]  /*15d00*/  BSYNC.RECONVERGENT B0 ;  /* 0x0000000000007941 */ /* 0x000fea0003800200 */
.L_x_19013:
[----:B------:R-:W-:Y:S01]  /*15d10*/  I2FP.F32.U32 R47, R121 ;  /* 0x00000079002f7245 */ /* 0x000fe20000201000 */
[----:B------:R-:W-:Y:S01]  /*15d20*/  BSSY.RECONVERGENT B0, `(.L_x_19018) ;  /* 0x0000058000007945 */ /* 0x000fe20003800200 */
[----:B------:R-:W-:Y:S01]  /*15d30*/  ISETP.NE.AND P2, PT, R120, 0x1, PT ;  /* 0x000000017800780c */ /* 0x000fe20003f45270 */
[----:B------:R-:W-:Y:S01]  /*15d40*/  IMAD.MOV.U32 R124, RZ, RZ, 0x2 ;  /* 0x00000002ff7c7424 */ /* 0x000fe200078e00ff */
[----:B------:R-:W-:Y:S01]  /*15d50*/  LOP3.LUT R6, R6, 0xfffffffb, RZ, 0xc0, !PT ;  /* 0xfffffffb06067812 */ /* 0x000fe200078ec0ff */
[----:B------:R-:W-:Y:S01]  /*15d60*/  FFMA.FTZ R47, R47, R248, 1.1641532182693481445e-10 ;  /* 0x2f0000002f2f7423 */ /* 0x000fe200000100f8 */
[----:B------:R-:W-:-:S04]  /*15d70*/  IMAD.MOV.U32 R123, RZ, RZ, R158 ;  /* 0x000000ffff7b7224 */ /* 0x000fc800078e009e */
[----:B------:R-:W-:Y:S02]  /*15d80*/  FSETP.GTU.FTZ.AND P1, PT, R47, R32, PT ;  /* 0x000000202f00720b */ /* 0x000fe40003f3c000 */
[C---:B-----5:R-:W-:Y:S02]  /*15d90*/  SHF.L.U32 R47, R116.reuse, 0x10, RZ ;  /* 0x00000010742f7819 */ /* 0x060fe400000006ff */
[----:B------:R-:W-:-:S03]  /*15da0*/  PRMT R116, R116, 0x7632, R116 ;  /* 0x0000763274747816 */ /* 0x000fc60000000074 */
[----:B------:R-:W-:-:S04]  /*15db0*/  FMUL.FTZ R47, R47, R45 ;  /* 0x0000002d2f2f7220 */ /* 0x000fc80000410000 */
        /* <DEDUP_REMOVED lines=14> */
.L_x_19020:
        /* <DEDUP_REMOVED lines=13> */
.L_x_19022:
[----:B------:R-:W-:Y:S05]  /*15f70*/  BSYNC.RECONVERGENT B1 ;  /* 0x0000000000017941 */ /* 0x000fea0003800200 */
.L_x_19021:
        /* <DEDUP_REMOVED lines=50> */
.L_x_19019:
[----:B------:R-:W-:Y:S05]  /*162a0*/  BSYNC.RECONVERGENT B0 ;  /* 0x0000000000007941 */ /* 0x000fea0003800200 */
.L_x_19018:
        /* <DEDUP_REMOVED lines=25> */
.L_x_19025:
        /* <DEDUP_REMOVED lines=13> */
.L_x_19027:
[----:B------:R-:W-:Y:S05]  /*16510*/  BSYNC.RECONVERGENT B1 ;  /* 0x0000000000017941 */ /* 0x000fea0003800200 */
.L_x_19026:
        /* <DEDUP_REMOVED lines=50> */
.L_x_19024:
[----:B------:R-:W-:Y:S05]  /*16840*/  BSYNC.RECONVERGENT B0 ;  /* 0x0000000000007941 */ /* 0x000fea0003800200 */
.L_x_19023:
        /* <DEDUP_REMOVED lines=23> */
.L_x_19030:
        /* <DEDUP_REMOVED lines=13> */
.L_x_19032:
[----:B------:R-:W-:Y:S05]  /*16a90*/  BSYNC.RECONVERGENT B1 ;  /* 0x0000000000017941 */ /* 0x000fea0003800200 */
.L_x_19031:
        /* <DEDUP_REMOVED lines=50> */
.L_x_19029:
[----:B------:R-:W-:Y:S05]  /*16dc0*/  BSYNC.RECONVERGENT B0 ;  /* 0x0000000000007941 */ /* 0x000fea0003800200 */
.L_x_19028:
        /* <DEDUP_REMOVED lines=23> */
.L_x_19035:
        /* <DEDUP_REMOVED lines=13> */
.L_x_19037:
[----:B------:R-:W-:Y:S05]  /*17010*/  BSYNC.RECONVERGENT B1 ;  /* 0x0000000000017941 */ /* 0x000fea0003800200 */
.L_x_19036:
        /* <DEDUP_REMOVED lines=45> */
[----:B------:R-:W-:Y:S02]  /*172f0*/  IMAD.MOV.U32 R128, RZ, RZ, R124 ;  /* 0x000000ffff807224 */ /* 0x000fe400078e007c */
[----:B------:R-:W-:-:S03]  /*17300*/  IMAD.WIDE.U32 R124, R129, -0x326172a9, RZ ;  /* 0xcd9e8d57817c7825 */ /* 0x000fc600078e00ff */
[----:B------:R-:W-:Y:S01]  /*17310*/  MOV R158, R124 ;  /* 0x0000007c009e7202 */ /* 0x000fe20000000f00 */
[----:B------:R-:W-:Y:S01]  /*17320*/  IMAD.MOV.U32 R124, RZ, RZ, RZ ;  /* 0x000000ffff7c7224 */ /* 0x000fe200078e00ff */
[----:B------:R-:W-:-:S07]  /*17330*/  LOP3.LUT R159, R41, R126, R125, 0x96, !PT ;  /* 0x0000007e299f7212 */ /* 0x000fce00078e967d */
.L_x_19034:
[----:B------:R-:W-:Y:S05]  /*17340*/  BSYNC.RECONVERGENT B0 ;  /* 0x0000000000007941 */ /* 0x000fea0003800200 */
.L_x_19033:
[----:B------:R-:W-:Y:S01]  /*17350*/  I2FP.F32.U32 R123, R123 ;  /* 0x0000007b007b7245 */ /* 0x000fe20000201000 */
[----:B------:R-:W-:Y:S01]  /*17360*/  BSSY.RECONVERGENT B0, `(.L_x_19038) ;  /* 0x0000056000007945 */ /* 0x000fe20003800200 */
[----:B------:R-:W-:Y:S01]  /*17370*/  ISETP.NE.AND P4, PT, R124, 0x1, PT ;  /* 0x000000017c00780c */ /* 0x000fe20003f85270 */
[----:B------:R-:W-:Y:S02]  /*17380*/  HFMA2 R129, -RZ, RZ, 0, 1.1920928955078125e-07 ;  /* 0x00000002ff817431 */ /* 0x000fe400000001ff */
        /* <DEDUP_REMOVED lines=19> */
.L_x_19040:
        /* <DEDUP_REMOVED lines=13> */
.L_x_19042:
[----:B------:R-:W-:Y:S05]  /*17590*/  BSYNC.RECONVERGENT B1 ;  /* 0x0000000000017941 */ /* 0x000fea0003800200 */
.L_x_19041:
        /* <DEDUP_REMOVED lines=50> */
.L_x_19039:
[----:B------:R-:W-:Y:S05]  /*178c0*/  BSYNC.RECONVERGENT B0 ;  /* 0x0000000000007941 */ /* 0x000fea0003800200 */
.L_x_19038:
        /* <DEDUP_REMOVED lines=23> */
.L_x_19045:
        /* <DEDUP_REMOVED lines=13> */
.L_x_19047:
[----:B------:R-:W-:Y:S05]  /*17b10*/  BSYNC.RECONVERGENT B1 ;  /* 0x0000000000017941 */ /* 0x000fea0003800200 */
.L_x_19046:
        /* <DEDUP_REMOVED lines=50> */
.L_x_19044:
[----:B------:R-:W-:Y:S05]  /*17e40*/  BSYNC.RECONVERGENT B0 ;  /* 0x0000000000007941 */ /* 0x000fea0003800200 */
.L_x_19043:
[----:B------:R-:W-:Y:S01]  /*17e50*/  I2FP.F32.U32 R125, R125 ;  /* 0x0000007d007d7245 */ /* 0x000fe20000201000 */
[----:B------:R-:W-:Y:S01]  /*17e60*/  BSSY.RECONVERGENT B0, `(.L_x_19048) ;  /* 0x0000059000007945 */ /* 0x000fe20003800200 */
[----:B------:R-:W-:Y:S01]  /*17e70*/  ISETP.NE.AND P6, PT, R126, 0x1, PT ;  /* 0x000000017e00780c */ /* 0x000fe20003fc5270 */
[----:B------:R-:W-:Y:S02]  /*17e80*/  IMAD.MOV.U32 R129, RZ, RZ, 0x2 ;  /* 0x00000002ff817424 */ /* 0x000fe400078e00ff */
[----:B------:R-:W-:Y:S01]  /*17e90*/  FFMA.FTZ R125, R125, R248, 1.1641532182693481445e-10 ;  /* 0x2f0000007d7d7423 */ /* 0x000fe200000100f8 */
[----:B------:R-:W-:-:S04]  /*17ea0*/  IMAD.MOV.U32 R131, RZ, RZ, R158 ;  /* 0x000000ffff837224 */ /* 0x000fc800078e009e */
        /* <DEDUP_REMOVED lines=17> */
.L_x_19050:
        /* <DEDUP_REMOVED lines=16> */
.L_x_19052:
[----:B------:R-:W-:Y:S05]  /*180c0*/  BSYNC.RECONVERGENT B1 ;  /* 0x0000000000017941 */ /* 0x000fea0003800200 */
.L_x_19051:
        /* <DEDUP_REMOVED lines=50> */
.L_x_19049:
[----:B------:R-:W-:Y:S05]  /*183f0*/  BSYNC.RECONVERGENT B0 ;  /* 0x0000000000007941 */ /* 0x000fea0003800200 */
.L_x_19048:
        /* <DEDUP_REMOVED lines=13> */
.L_x_19012:
        /* <DEDUP_REMOVED lines=41> */
.L_x_19056:
        /* <DEDUP_REMOVED lines=13> */
.L_x_19058:
[----:B------:R-:W-:Y:S05]  /*18830*/  BSYNC.RECONVERGENT B1 ;  /* 0x0000000000017941 */ /* 0x000fea0003800200 */
.L_x_19057:
        /* <DEDUP_REMOVED lines=50> */
.L_x_19055:
[----:B------:R-:W-:Y:S05]  /*18b60*/  BSYNC.RECONVERGENT B0 ;  /* 0x0000000000007941 */ /* 0x000fea0003800200 */
.L_x_19054:
[----:B------:R-:W-:Y:S01]  /*18b70*/  I2FP.F32.U32 R128, R130 ;  /* 0x0000008200807245 */ /* 0x000fe20000201000 */
[----:B------:R-:W-:Y:S01]  /*18b80*/  BSSY.RECONVERGENT B0, `(.L_x_19059) ;  /* 0x0000059000007945 */ /* 0x000fe20003800200 */
[----:B------:R-:W-:Y:S01]  /*18b90*/  ISETP.NE.AND P2, PT, R131, 0x1, PT ;  /* 0x000000018300780c */ /* 0x000fe20003f45270 */
[----:B------:R-:W-:Y:S01]  /*18ba0*/  HFMA2 R130, -RZ, RZ, 0, 1.1920928955078125e-07 ;  /* 0x00000002ff827431 */ /* 0x000fe200000001ff */
[----:B------:R-:W-:Y:S01]  /*18bb0*/  LOP3.LUT R6, R6, 0xfffffffb, RZ, 0xc0, !PT ;  /* 0xfffffffb06067812 */ /* 0x000fe200078ec0ff */
[----:B------:R-:W-:Y:S01]  /*18bc0*/  FFMA.FTZ R128, R128, R248, 1.1641532182693481445e-10 ;  /* 0x2f00000080807423 */ /* 0x000fe200000100f8 */
[----:B------:R-:W-:-:S04]  /*18bd0*/  IMAD.MOV.U32 R133, RZ, RZ, R158 ;  /* 0x000000ffff857224 */ /* 0x000fc800078e009e */
        /* <DEDUP_REMOVED lines=19> */
.L_x_19061:
        /* <DEDUP_REMOVED lines=13> */
.L_x_19063:
[----:B------:R-:W-:Y:S05]  /*18de0*/  BSYNC.RECONVERGENT B1 ;  /* 0x0000000000017941 */ /* 0x000fea0003800200 */
.L_x_19062:
        /* <DEDUP_REMOVED lines=46> */
[----:B------:R-:W-:-:S03]  /*190d0*/  IMAD.WIDE.U32 R130, R128, -0x326172a9, RZ ;  /* 0xcd9e8d5780827825 */ /* 0x000fc600078e00ff */
[----:B------:R-:W-:Y:S01]  /*190e0*/  MOV R158, R130 ;  /* 0x00000082009e7202 */ /* 0x000fe20000000f00 */
[----:B------:R-:W-:Y:S01]  /*190f0*/  IMAD.MOV.U32 R130, RZ, RZ, RZ ;  /* 0x000000ffff827224 */ /* 0x000fe200078e00ff */
[----:B------:R-:W-:-:S07]  /*19100*/  LOP3.LUT R159, R41, R132, R131, 0x96, !PT ;  /* 0x00000084299f7212 */ /* 0x000fce00078e9683 */
.L_x_19060:
[----:B------:R-:W-:Y:S05]  /*19110*/  BSYNC.RECONVERGENT B0 ;  /* 0x0000000000007941 */ /* 0x000fea0003800200 */
.L_x_19059:
        /* <DEDUP_REMOVED lines=27> */
.L_x_19066:
        /* <DEDUP_REMOVED lines=13> */
.L_x_19068:
[----:B------:R-:W-:Y:S05]  /*193a0*/  BSYNC.RECONVERGENT B1 ;  /* 0x0000000000017941 */ /* 0x000fea0003800200 */
.L_x_19067:
        /* <DEDUP_REMOVED lines=50> */
.L_x_19065:
[----:B------:R-:W-:Y:S05]  /*196d0*/  BSYNC.RECONVERGENT B0 ;  /* 0x0000000000007941 */ /* 0x000fea0003800200 */
.L_x_19064:
        /* <DEDUP_REMOVED lines=24> */
.L_x_19071:
        /* <DEDUP_REMOVED lines=13> */
.L_x_19073:
[----:B------:R-:W-:Y:S05]  /*19930*/  BSYNC.RECONVERGENT B1 ;  /* 0x0000000000017941 */ /* 0x000fea0003800200 */
.L_x_19072:
        /* <DEDUP_REMOVED lines=50> */
.L_x_19070:
[----:B------:R-:W-:Y:S05]  /*19c60*/  BSYNC.RECONVERGENT B0 ;  /* 0x0000000000007941 */ /* 0x000fea0003800200 */
.L_x_19069:
        /* <DEDUP_REMOVED lines=25> */
.L_x_19076:
        /* <DEDUP_REMOVED lines=13> */
.L_x_19078:
[----:B------:R-:W-:Y:S05]  /*19ed0*/  BSYNC.RECONVERGENT B1 ;  /* 0x0000000000017941 */ /* 0x000fea0003800200 */
.L_x_19077:
        /* <DEDUP_REMOVED lines=50> */
.L_x_19075:
[----:B------:R-:W-:Y:S05]  /*1a200*/  BSYNC.RECONVERGENT B0 ;  /* 0x0000000000007941 */ /* 0x000fea0003800200 */
.L_x_19074:
        /* <DEDUP_REMOVED lines=24> */
.L_x_19081:
        /* <DEDUP_REMOVED lines=13> */
.L_x_19083:
[----:B------:R-:W-:Y:S05]  /*1a460*/  BSYNC.RECONVERGENT B1 ;  /* 0x0000000000017941 */ /* 0x000fea0003800200 */
.L_x_19082:
        /* <DEDUP_REMOVED lines=50> */
.L_x_19080:
[----:B------:R-:W-:Y:S05]  /*1a790*/  BSYNC.RECONVERGENT B0 ;  /* 0x0000000000007941 */ /* 0x000fea0003800200 */
.L_x_19079:
        /* <DEDUP_REMOVED lines=25> */
.L_x_19086:
        /* <DEDUP_REMOVED lines=13> */
.L_x_19088:
[----:B------:R-:W-:Y:S05]  /*1aa00*/  BSYNC.RECONVERGENT B1 ;  /* 0x0000000000017941 */ /* 0x000fea0003800200 */
.L_x_19087:
        /* <DEDUP_REMOVED lines=49> */
[----:B------:R-:W-:-:S07]  /*1ad20*/  HFMA2 R138, -RZ, RZ, 0, 0 ;  /* 0x00000000ff8a7431 */ /* 0x000fce00000001ff */
.L_x_19085:
[----:B------:R-:W-:Y:S05]  /*1ad30*/  BSYNC.RECONVERGENT B0 ;  /* 0x0000000000007941 */ /* 0x000fea0003800200 */
.L_x_19084:
        /* <DEDUP_REMOVED lines=24> */
.L_x_19091:
        /* <DEDUP_REMOVED lines=16> */
.L_x_19093:
[----:B------:R-:W-:Y:S05]  /*1afc0*/  BSYNC.RECONVERGENT B1 ;  /* 0x0000000000017941 */ /* 0x000fea0003800200 */
.L_x_19092:
        /* <DEDUP_REMOVED lines=46> */
[----:B------:R-:W-:-:S05]  /*1b2b0*/  IMAD.WIDE.U32 R138, R136, -0x326172a9, RZ ;  /* 0xcd9e8d57888a7825 */ /* 0x000fca00078e00ff */
[----:B------:R-:W-:Y:S01]  /*1b2c0*/  LOP3.LUT R159, R41, R140, R139, 0x96, !PT ;  /* 0x0000008c299f7212 */ /* 0x000fe200078e968b */
[----:B------:R-:W-:Y:S01]  /*1b2d0*/  IMAD.MOV.U32 R140, RZ, RZ, RZ ;  /* 0x000000ffff8c7224 */ /* 0x000fe200078e00ff */
[----:B------:R-:W-:-:S07]  /*1b2e0*/  MOV R158, R138 ;  /* 0x0000008a009e7202 */ /* 0x000fce0000000f00 */
.L_x_19090:
[----:B------:R-:W-:Y:S05]  /*1b2f0*/  BSYNC.RECONVERGENT B0 ;  /* 0x0000000000007941 */ /* 0x000fea0003800200 */
.L_x_19089:
        /* <DEDUP_REMOVED lines=16> */
.L_x_19053:
        /* <DEDUP_REMOVED lines=16> */
.L_x_19097:
        /* <DEDUP_REMOVED lines=13> */
.L_x_19099:
[----:B------:R-:W-:Y:S05]  /*1b5d0*/  BSYNC.RECONVERGENT B1 ;  /* 0x0000000000017941 */ /* 0x000fea0003800200 */
.L_x_19098:
        /* <DEDUP_REMOVED lines=47> */
[----:B------:R-:W-:Y:S01]  /*1b8d0*/  IMAD.MOV.U32 R131, RZ, RZ, RZ ;  /* 0x000000ffff837224 */ /* 0x000fe200078e00ff */
[----:B------:R-:W-:Y:S01]  /*1b8e0*/  MOV R158, R130 ;  /* 0x00000082009e7202 */ /* 0x000fe20000000f00 */
[----:B------:R-:W-:-:S07]  /*1b8f0*/  IMAD.MOV.U32 R130, RZ, RZ, R128 ;  /* 0x000000ffff827224 */ /* 0x000fce00078e0080 */
.L_x_19096:
[----:B------:R-:W-:Y:S05]  /*1b900*/  BSYNC.RECONVERGENT B0 ;  /* 0x0000000000007941 */ /* 0x000fea0003800200 */
.L_x_19095:
        /* <DEDUP_REMOVED lines=25> */
.L_x_19102:
        /* <DEDUP_REMOVED lines=13> */
.L_x_19104:
[----:B------:R-:W-:Y:S05]  /*1bb70*/  BSYNC.RECONVERGENT B1 ;  /* 0x0000000000017941 */ /* 0x000fea0003800200 */
.L_x_19103:
        /* <DEDUP_REMOVED lines=50> */
.L_x_19101:
[----:B------:R-:W-:Y:S05]  /*1bea0*/  BSYNC.RECONVERGENT B0 ;  /* 0x0000000000007941 */ /* 0x000fea0003800200 */
.L_x_19100:
        /* <DEDUP_REMOVED lines=25> */
.L_x_19107:
        /* <DEDUP_REMOVED lines=13> */
.L_x_19109:
[----:B------:R-:W-:Y:S05]  /*1c110*/  BSYNC.RECONVERGENT B1 ;  /* 0x0000000000017941 */ /* 0x000fea0003800200 */
.L_x_19108:
        /* <DEDUP_REMOVED lines=50> */
.L_x_19106:
[----:B------:R-:W-:Y:S05]  /*1c440*/  BSYNC.RECONVERGENT B0 ;  /* 0x0000000000007941 */ /* 0x000fea0003800200 */
.L_x_19105:
        /* <DEDUP_REMOVED lines=23> */
.L_x_19112:
        /* <DEDUP_REMOVED lines=13> */
.L_x_19114:
[----:B------:R-:W-:Y:S05]  /*1c690*/  BSYNC.RECONVERGENT B1 ;  /* 0x0000000000017941 */ /* 0x000fea0003800200 */
.L_x_19113:
        /* <DEDUP_REMOVED lines=50> */
.L_x_19111:
[----:B------:R-:W-:Y:S05]  /*1c9c0*/  BSYNC.RECONVERGENT B0 ;  /* 0x0000000000007941 */ /* 0x000fea0003800200 */
.L_x_19110:
        /* <DEDUP_REMOVED lines=23> */
.L_x_19117:
        /* <DEDUP_REMOVED lines=13> */
.L_x_19119:
[----:B------:R-:W-:Y:S05]  /*1cc10*/  BSYNC.RECONVERGENT B1 ;  /* 0x0000000000017941 */ /* 0x000fea0003800200 */
.L_x_19118:
        /* <DEDUP_REMOVED lines=46> */
[----:B------:R-:W-:-:S05]  /*1cf00*/  IMAD.WIDE.U32 R132, R136, -0x326172a9, RZ ;  /* 0xcd9e8d5788847825 */ /* 0x000fca00078e00ff */
[----:B------:R-:W-:Y:S01]  /*1cf10*/  LOP3.LUT R159, R41, R134, R133, 0x96, !PT ;  /* 0x00000086299f7212 */ /* 0x000fe200078e9685 */
[----:B------:R-:W-:Y:S01]  /*1cf20*/  IMAD.MOV.U32 R133, RZ, RZ, RZ ;  /* 0x000000ffff857224 */ /* 0x000fe200078e00ff */
[----:B------:R-:W-:-:S07]  /*1cf30*/  MOV R158, R132 ;  /* 0x00000084009e7202 */ /* 0x000fce0000000f00 */
.L_x_19116:
[----:B------:R-:W-:Y:S05]  /*1cf40*/  BSYNC.RECONVERGENT B0 ;  /* 0x0000000000007941 */ /* 0x000fea0003800200 */
.L_x_19115:
        /* <DEDUP_REMOVED lines=23> */
.L_x_19122:
        /* <DEDUP_REMOVED lines=13> */
.L_x_19124:
[----:B------:R-:W-:Y:S05]  /*1d190*/  BSYNC.RECONVERGENT B1 ;  /* 0x0000000000017941 */ /* 0x000fea0003800200 */
.L_x_19123:
        /* <DEDUP_REMOVED lines=50> */
.L_x_19121:
[----:B------:R-:W-:Y:S05]  /*1d4c0*/  BSYNC.RECONVERGENT B0 ;  /* 0x0000000000007941 */ /* 0x000fea0003800200 */
.L_x_19120:
        /* <DEDUP_REMOVED lines=23> */
.L_x_19127:
        /* <DEDUP_REMOVED lines=13> */
.L_x_19129:
[----:B------:R-:W-:Y:S05]  /*1d710*/  BSYNC.RECONVERGENT B1 ;  /* 0x0000000000017941 */ /* 0x000fea0003800200 */
.L_x_19128:
        /* <DEDUP_REMOVED lines=50> */
.L_x_19126:
[----:B------:R-:W-:Y:S05]  /*1da40*/  BSYNC.RECONVERGENT B0 ;  /* 0x0000000000007941 */ /* 0x000fea0003800200 */
.L_x_19125:
        /* <DEDUP_REMOVED lines=23> */
.L_x_19132:
        /* <DEDUP_REMOVED lines=16> */
.L_x_19134:
[----:B------:R-:W-:Y:S05]  /*1dcc0*/  BSYNC.RECONVERGENT B1 ;  /* 0x0000000000017941 */ /* 0x000fea0003800200 */
.L_x_19133:
        /* <DEDUP_REMOVED lines=50> */
.L_x_19131:
[----:B------:R-:W-:Y:S05]  /*1dff0*/  BSYNC.RECONVERGENT B0 ;  /* 0x0000000000007941 */ /* 0x000fea0003800200 */
.L_x_19130:
        /* <DEDUP_REMOVED lines=13> */
.L_x_19094:
        /* <DEDUP_REMOVED lines=41> */
.L_x_19138:
        /* <DEDUP_REMOVED lines=13> */
.L_x_19140:
[----:B------:R-:W-:Y:S05]  /*1e430*/  BSYNC.RECONVERGENT B1 ;  /* 0x0000000000017941 */ /* 0x000fea0003800200 */
.L_x_19139:
        /* <DEDUP_REMOVED lines=50> */
.L_x_19137:
[----:B------:R-:W-:Y:S05]  /*1e760*/  BSYNC.RECONVERGENT B0 ;  /* 0x0000000000007941 */ /* 0x000fea0003800200 */
.L_x_19136:
        /* <DEDUP_REMOVED lines=26> */
.L_x_19143:
        /* <DEDUP_REMOVED lines=13> */
.L_x_19145:
[----:B------:R-:W-:Y:S05]  /*1e9e0*/  BSYNC.RECONVERGENT B1 ;  /* 0x0000000000017941 */ /* 0x000fea0003800200 */
.L_x_19144:
        /* <DEDUP_REMOVED lines=50> */
.L_x_19142:
[----:B------:R-:W-:Y:S05]  /*1ed10*/  BSYNC.RECONVERGENT B0 ;  /* 0x0000000000007941 */ /* 0x000fea0003800200 */
.L_x_19141:
        /* <DEDUP_REMOVED lines=27> */
.L_x_19148:
        /* <DEDUP_REMOVED lines=13> */
.L_x_19150:
[----:B------:R-:W-:Y:S05]  /*1efa0*/  BSYNC.RECONVERGENT B1 ;  /* 0x0000000000017941 */ /* 0x000fea0003800200 */
.L_x_19149:
        /* <DEDUP_REMOVED lines=50> */
.L_x_19147:
[----:B------:R-:W-:Y:S05]  /*1f2d0*/  BSYNC.RECONVERGENT B0 ;  /* 0x0000000000007941 */ /* 0x000fea0003800200 */
.L_x_19146:
        /* <DEDUP_REMOVED lines=24> */
.L_x_19153:
        /* <DEDUP_REMOVED lines=13> */
.L_x_19155:
[----:B------:R-:W-:Y:S05]  /*1f530*/  BSYNC.RECONVERGENT B1 ;  /* 0x0000000000017941 */ /* 0x000fea0003800200 */
.L_x_19154:
        /* <DEDUP_REMOVED lines=50> */
.L_x_19152:
[----:B------:R-:W-:Y:S05]  /*1f860*/  BSYNC.RECONVERGENT B0 ;  /* 0x0000000000007941 */ /* 0x000fea0003800200 */
.L_x_19151:
        /* <DEDUP_REMOVED lines=25> */
.L_x_19158:
        /* <DEDUP_REMOVED lines=13> */
.L_x_19160:
[----:B------:R-:W-:Y:S05]  /*1fad0*/  BSYNC.RECONVERGENT B1 ;  /* 0x0000000000017941 */ /* 0x000fea0003800200 */
.L_x_19159:
        /* <DEDUP_REMOVED lines=50> */
.L_x_19157:
[----:B------:R-:W-:Y:S05]  /*1fe00*/  BSYNC.RECONVERGENT B0 ;  /* 0x0000000000007941 */ /* 0x000fea0003800200 */
.L_x_19156:
        /* <DEDUP_REMOVED lines=24> */
.L_x_19163:
        /* <DEDUP_REMOVED lines=13> */
.L_x_19165:
[----:B------:R-:W-:Y:S05]  /*20060*/  BSYNC.RECONVERGENT B1 ;  /* 0x0000000000017941 */ /* 0x000fea0003800200 */
.L_x_19164:
        /* <DEDUP_REMOVED lines=50> */
.L_x_19162:
[----:B------:R-:W-:Y:S05]  /*20390*/  BSYNC.RECONVERGENT B0 ;  /* 0x0000000000007941 */ /* 0x000fea0003800200 */
.L_x_19161:
        /* <DEDUP_REMOVED lines=24> */
.L_x_19168:
        /* <DEDUP_REMOVED lines=13> */
.L_x_19170:
[----:B------:R-:W-:Y:S05]  /*205f0*/  BSYNC.RECONVERGENT B1 ;  /* 0x0000000000017941 */ /* 0x000fea0003800200 */
.L_x_19169:
        /* <DEDUP_REMOVED lines=50> */
.L_x_19167:
[----:B------:R-:W-:Y:S05]  /*20920*/  BSYNC.RECONVERGENT B0 ;  /* 0x0000000000007941 */ /* 0x000fea0003800200 */
.L_x_19166:
[----:B------:R-:W-:Y:S01]  /*20930*/  I2FP.F32.U32 R118, R118 ;  /* 0x0000007600767245 */ /* 0x000fe20000201000 */
[----:B------:R-:W-:Y:S01]  /*20940*/  IMAD.U32 R143, R51, 0x10000, RZ ;  /* 0x00010000338f7824 */ /* 0x000fe200078e00ff */
[----:B------:R-:W-:Y:S01]  /*20950*/  ISETP.NE.AND P6, PT, R144, 0x1, PT ;  /* 0x000000019000780c */ /* 0x000fe20003fc5270 */
[----:B------:R-:W-:Y:S01]  /*20960*/  BSSY.RECONVERGENT B0, `(.L_x_19171) ;  /* 0x0000058000007945 */ /* 0x000fe20003800200 */
[----:B------:R-:W-:Y:S01]  /*20970*/  PRMT R148, R119, 0x7632, R148 ;  /* 0x0000763277947816 */ /* 0x000fe20000000094 */
[----:B------:R-:W-:Y:S01]  /*20980*/  FFMA.FTZ R118, R118, R248, 1.1641532182693481445e-10 ;  /* 0x2f00000076767423 */ /* 0x000fe200000100f8 */
[----:B------:R-:W-:Y:S01]  /*20990*/  IMAD.MOV.U32 R149, RZ, RZ, 0x2 ;  /* 0x00000002ff957424 */ /* 0x000fe200078e00ff */
[----:B------:R-:W-:-:S03]  /*209a0*/  MOV R145, R158 ;  /* 0x0000009e00917202 */ /* 0x000fc60000000f00 */
[----:B------:R-:W-:Y:S02]  /*209b0*/  FSETP.GTU.FTZ.AND P5, PT, R118, R32, PT ;  /* 0x000000207600720b */ /* 0x000fe40003fbc000 */
[----:B------:R-:W-:-:S05]  /*209c0*/  SHF.L.U32 R118, R119, 0x10, RZ ;  /* 0x0000001077767819 */ /* 0x000fca00000006ff */
        /* <DEDUP_REMOVED lines=14> */
.L_x_19173:
        /* <DEDUP_REMOVED lines=16> */
.L_x_19175:
[----:B------:R-:W-:Y:S05]  /*20bb0*/  BSYNC.RECONVERGENT B1 ;  /* 0x0000000000017941 */ /* 0x000fea0003800200 */
.L_x_19174:
        /* <DEDUP_REMOVED lines=50> */
.L_x_19172:
[----:B------:R-:W-:Y:S05]  /*20ee0*/  BSYNC.RECONVERGENT B0 ;  /* 0x0000000000007941 */ /* 0x000fea0003800200 */
.L_x_19171:
[----:B------:R-:W-:Y:S01]  /*20ef0*/  I2FP.F32.U32 R118, R145 ;  /* 0x0000009100767245 */ /* 0x000fe20000201000 */
[----:B------:R-:W-:Y:S01]  /*20f00*/  IMAD.U32 R119, R148, 0x10000, RZ ;  /* 0x0001000094777824 */ /* 0x000fe200078e00ff */
[----:B------:R-:W-:Y:S02]  /*20f10*/  PRMT R144, R51, 0x7632, R144 ;  /* 0x0000763233907816 */ /* 0x000fe40000000090 */
[----:B------:R-:W-:Y:S01]  /*20f20*/  F2FP.BF16.F32.PACK_AB R117, R117, R139 ;  /* 0x0000008b7575723e */ /* 0x000fe200000010ff */
        /* <DEDUP_REMOVED lines=8> */
[----:B------:R-:W-:-:S03]  /*20fb0*/  PLOP3.LUT P6, PT, P6, PT, PT, 0x8, 0x80 ;  /* 0x000000000080781c */ /* 0x000fc600037ce170 */
[----:B------:R-:W-:-:S05]  /*20fc0*/  FFMA.FTZ R144, R119, R71, R144 ;  /* 0x0000004777907223 */ /* 0x000fca0000010090 */
[----:B------:R-:W-:Y:S01]  /*20fd0*/  F2FP.BF16.F32.PACK_AB R119, R144, R143 ;  /* 0x0000008f9077723e */ /* 0x000fe200000010ff */
[----:B------:R-:W-:Y:S06]  /*20fe0*/  BRA `(.L_x_19176) ;  /* 0x0000002c00307947 */ /* 0x000fec0003800000 */
.L_x_19135:
        /* <DEDUP_REMOVED lines=16> */
.L_x_19179:
        /* <DEDUP_REMOVED lines=13> */
.L_x_19181:
[----:B------:R-:W-:Y:S05]  /*211c0*/  BSYNC.RECONVERGENT B1 ;  /* 0x0000000000017941 */ /* 0x000fea0003800200 */
.L_x_19180:
        /* <DEDUP_REMOVED lines=50> */
.L_x_19178:
[----:B------:R-:W-:Y:S05]  /*214f0*/  BSYNC.RECONVERGENT B0 ;  /* 0x0000000000007941 */ /* 0x000fea0003800200 */
.L_x_19177:
        /* <DEDUP_REMOVED lines=25> */
.L_x_19184:
        /* <DEDUP_REMOVED lines=13> */
.L_x_19186:
[----:B------:R-:W-:Y:S05]  /*21760*/  BSYNC.RECONVERGENT B1 ;  /* 0x0000000000017941 */ /* 0x000fea0003800200 */
.L_x_19185:
        /* <DEDUP_REMOVED lines=50> */
.L_x_19183:
[----:B------:R-:W-:Y:S05]  /*21a90*/  BSYNC.RECONVERGENT B0 ;  /* 0x0000000000007941 */ /* 0x000fea0003800200 */
.L_x_19182:
        /* <DEDUP_REMOVED lines=25> */
.L_x_19189:
        /* <DEDUP_REMOVED lines=13> */
.L_x_19191:
[----:B------:R-:W-:Y:S05]  /*21d00*/  BSYNC.RECONVERGENT B1 ;  /* 0x0000000000017941 */ /* 0x000fea0003800200 */
.L_x_19190:
        /* <DEDUP_REMOVED lines=50> */
.L_x_19188:
[----:B------:R-:W-:Y:S05]  /*22030*/  BSYNC.RECONVERGENT B0 ;  /* 0x0000000000007941 */ /* 0x000fea0003800200 */
.L_x_19187:
        /* <DEDUP_REMOVED lines=23> */
.L_x_19194:
        /* <DEDUP_REMOVED lines=13> */
.L_x_19196:
[----:B------:R-:W-:Y:S05]  /*22280*/  BSYNC.RECONVERGENT B1 ;  /* 0x0000000000017941 */ /* 0x000fea0003800200 */
.L_x_19195:
        /* <DEDUP_REMOVED lines=50> */
.L_x_19193:
[----:B------:R-:W-:Y:S05]  /*225b0*/  BSYNC.RECONVERGENT B0 ;  /* 0x0000000000007941 */ /* 0x000fea0003800200 */
.L_x_19192:
        /* <DEDUP_REMOVED lines=23> */
.L_x_19199:
        /* <DEDUP_REMOVED lines=13> */
.L_x_19201:
[----:B------:R-:W-:Y:S05]  /*22800*/  BSYNC.RECONVERGENT B1 ;  /* 0x0000000000017941 */ /* 0x000fea0003800200 */
.L_x_19200:
        /* <DEDUP_REMOVED lines=50> */
.L_x_19198:
[----:B------:R-:W-:Y:S05]  /*22b30*/  BSYNC.RECONVERGENT B0 ;  /* 0x0000000000007941 */ /* 0x000fea0003800200 */
.L_x_19197:
        /* <DEDUP_REMOVED lines=23> */
.L_x_19204:
        /* <DEDUP_REMOVED lines=13> */
.L_x_19206:
[----:B------:R-:W-:Y:S05]  /*22d80*/  BSYNC.RECONVERGENT B1 ;  /* 0x0000000000017941 */ /* 0x000fea0003800200 */
.L_x_19205:
        /* <DEDUP_REMOVED lines=50> */
.L_x_19203:
[----:B------:R-:W-:Y:S05]  /*230b0*/  BSYNC.RECONVERGENT B0 ;  /* 0x0000000000007941 */ /* 0x000fea0003800200 */
.L_x_19202:
        /* <DEDUP_REMOVED lines=22> */
.L_x_19209:
        /* <DEDUP_REMOVED lines=13> */
.L_x_19211:
[----:B------:R-:W-:Y:S05]  /*232f0*/  BSYNC.RECONVERGENT B1 ;  /* 0x0000000000017941 */ /* 0x000fea0003800200 */
.L_x_19210:
        /* <DEDUP_REMOVED lines=46> */
[----:B------:R-:W-:-:S03]  /*235e0*/  IMAD.WIDE.U32 R144, R143, -0x326172a9, RZ ;  /* 0xcd9e8d578f907825 */ /* 0x000fc600078e00ff */
[----:B------:R-:W-:Y:S01]  /*235f0*/  MOV R158, R144 ;  /* 0x00000090009e7202 */ /* 0x000fe20000000f00 */
[----:B------:R-:W-:Y:S01]  /*23600*/  IMAD.MOV.U32 R144, RZ, RZ, RZ ;  /* 0x000000ffff907224 */ /* 0x000fe200078e00ff */
[----:B------:R-:W-:-:S07]  /*23610*/  LOP3.LUT R159, R41, R146, R145, 0x96, !PT ;  /* 0x00000092299f7212 */ /* 0x000fce00078e9691 */
.L_x_19208:
[----:B------:R-:W-:Y:S05]  /*23620*/  BSYNC.RECONVERGENT B0 ;  /* 0x0000000000007941 */ /* 0x000fea0003800200 */
.L_x_19207:
[----:B------:R-:W-:Y:S01]  /*23630*/  I2FP.F32.U32 R118, R118 ;  /* 0x0000007600767245 */ /* 0x000fe20000201000 */
[----:B------:R-:W-:Y:S01]  /*23640*/  BSSY.RECONVERGENT B0, `(.L_x_19212) ;  /* 0x0000059000007945 */ /* 0x000fe20003800200 */
[----:B------:R-:W-:Y:S01]  /*23650*/  ISETP.NE.AND P6, PT, R144, 0x1, PT ;  /* 0x000000019000780c */ /* 0x000fe20003fc5270 */
[----:B------:R-:W-:Y:S01]  /*23660*/  IMAD.MOV.U32 R149, RZ, RZ, 0x2 ;  /* 0x00000002ff957424 */ /* 0x000fe200078e00ff */
        /* <DEDUP_REMOVED lines=19> */
.L_x_19214:
        /* <DEDUP_REMOVED lines=16> */
.L_x_19216:
[----:B------:R-:W-:Y:S05]  /*238a0*/  BSYNC.RECONVERGENT B1 ;  /* 0x0000000000017941 */ /* 0x000fea0003800200 */
.L_x_19215:
        /* <DEDUP_REMOVED lines=47> */
[----:B------:R-:W-:-:S05]  /*23ba0*/  IMAD.WIDE.U32 R118, R147, -0x326172a9, RZ ;  /* 0xcd9e8d5793767825 */ /* 0x000fca00078e00ff */
[----:B------:R-:W-:Y:S02]  /*23bb0*/  LOP3.LUT R159, R41, R144, R119, 0x96, !PT ;  /* 0x00000090299f7212 */ /* 0x000fe400078e9677 */
[----:B------:R-:W-:-:S07]  /*23bc0*/  MOV R158, R118 ;  /* 0x00000076009e7202 */ /* 0x000fce0000000f00 */
.L_x_19213:
[----:B------:R-:W-:Y:S05]  /*23bd0*/  BSYNC.RECONVERGENT B0 ;  /* 0x0000000000007941 */ /* 0x000fea0003800200 */
.L_x_19212:
[----:B------:R-:W-:Y:S02]  /*23be0*/  I2FP.F32.U32 R118, R145 ;  /* 0x0000009100767245 */ /* 0x000fe40000201000 */
[----:B------:R-:W-:Y:S02]  /*23bf0*/  F2FP.BF16.F32.PACK_AB R117, R117, R139 ;  /* 0x0000008b7575723e */ /* 0x000fe400000010ff */
[----:B------:R-:W-:Y:S01]  /*23c00*/  F2FP.BF16.F32.PACK_AB R116, R116, R137 ;  /* 0x000000897474723e */ /* 0x000fe200000010ff */
[----:B------:R-:W-:-:S05]  /*23c10*/  FFMA.FTZ R118, R118, R248, 1.1641532182693481445e-10 ;  /* 0x2f00000076767423 */ /* 0x000fca00000100f8 */
[----:B------:R-:W-:Y:S02]  /*23c20*/  FSETP.GTU.FTZ.AND P6, PT, R118, R32, PT ;  /* 0x000000207600720b */ /* 0x000fe40003fdc000 */
[----:B------:R-:W-:-:S05]  /*23c30*/  SHF.L.U32 R118, R148, 0x10, RZ ;  /* 0x0000001094767819 */ /* 0x000fca00000006ff */
[----:B------:R-:W-:-:S04]  /*23c40*/  FMUL.FTZ R118, R118, R45 ;  /* 0x0000002d76767220 */ /* 0x000fc80000410000 */
[----:B------:R-:W-:Y:S01]  /*23c50*/  FMUL.FTZ R119, R118, R33 ;  /* 0x0000002176777220 */ /* 0x000fe20000410000 */
[----:B------:R-:W-:-:S04]  /*23c60*/  F2FP.BF16.F32.PACK_AB R118, R142, R141 ;  /* 0x0000008d8e76723e */ /* 0x000fc800000010ff */
[----:B------:R-:W-:Y:S02]  /*23c70*/  FSEL R119, R119, RZ, !P6 ;  /* 0x000000ff77777208 */ /* 0x000fe40007000000 */
[----:B------:R-:W-:-:S03]  /*23c80*/  PLOP3.LUT P6, PT, P6, PT, PT, 0x8, 0x80 ;  /* 0x000000000080781c */ /* 0x000fc600037ce170 */
[----:B------:R-:W-:-:S05]  /*23c90*/  FMUL.FTZ R144, R119, R71 ;  /* 0x0000004777907220 */ /* 0x000fca0000410000 */
[----:B------:R-:W-:-:S07]  /*23ca0*/  F2FP.BF16.F32.PACK_AB R119, R144, R143 ;  /* 0x0000008f9077723e */ /* 0x000fce00000010ff */
.L_x_19176:
        /* <DEDUP_REMOVED lines=41> */
.L_x_19220:
        /* <DEDUP_REMOVED lines=13> */
.L_x_19222:
[----:B------:R-:W-:Y:S05]  /*24010*/  BSYNC.RECONVERGENT B1 ;  /* 0x0000000000017941 */ /* 0x000fea0003800200 */
.L_x_19221:
        /* <DEDUP_REMOVED lines=48> */
[----:B------:R-:W-:Y:S01]  /*24320*/  IMAD.MOV.U32 R147, RZ, RZ, RZ ;  /* 0x000000ffff937224 */ /* 0x000fe200078e00ff */
[----:B------:R-:W-:-:S07]  /*24330*/  MOV R146, R150 ;  /* 0x0000009600927202 */ /* 0x000fce0000000f00 */
.L_x_19219:
[----:B------:R-:W-:Y:S05]  /*24340*/  BSYNC.RECONVERGENT B0 ;  /* 0x0000000000007941 */ /* 0x000fea0003800200 */
.L_x_19218:
[----:B------:R-:W-:Y:S01]  /*24350*/  I2FP.F32.U32 R146, R146 ;  /* 0x0000009200927245 */ /* 0x000fe20000201000 */
[----:B-----5:R-:W-:Y:S01]  /*24360*/  IMAD.U32 R148, R48, 0x10000, RZ ;  /* 0x0001000030947824 */ /* 0x020fe200078e00ff */
[----:B------:R-:W-:Y:S01]  /*24370*/  ISETP.NE.AND P2, PT, R147, 0x1, PT ;  /* 0x000000019300780c */ /* 0x000fe20003f45270 */
[----:B------:R-:W-:Y:S01]  /*24380*/  BSSY.RECONVERGENT B0, `(.L_x_19223) ;  /* 0x0000057000007945 */ /* 0x000fe20003800200 */
[----:B------:R-:W-:Y:S01]  /*24390*/  LOP3.LUT R6, R6, 0xfffffffb, RZ, 0xc0, !PT ;  /* 0xfffffffb06067812 */ /* 0x000fe200078ec0ff */
        /* <DEDUP_REMOVED lines=21> */
.L_x_19225:
        /* <DEDUP_REMOVED lines=13> */
.L_x_19227:
[----:B------:R-:W-:Y:S05]  /*245c0*/  BSYNC.RECONVERGENT B1 ;  /* 0x0000000000017941 */ /* 0x000fea0003800200 */
.L_x_19226:
        /* <DEDUP_REMOVED lines=47> */
[----:B------:R-:W-:Y:S02]  /*248c0*/  IMAD.MOV.U32 R158, RZ, RZ, R148 ;  /* 0x000000ffff9e7224 */ /* 0x000fe400078e0094 */
[----:B------:R-:W-:Y:S01]  /*248d0*/  HFMA2 R148, -RZ, RZ, 0, 0 ;  /* 0x00000000ff947431 */ /* 0x000fe200000001ff */
[----:B------:R-:W-:-:S07]  /*248e0*/  LOP3.LUT R159, R41, R150, R149, 0x96, !PT ;  /* 0x00000096299f7212 */ /* 0x000fce00078e9695 */
.L_x_19224:
[----:B------:R-:W-:Y:S05]  /*248f0*/  BSYNC.RECONVERGENT B0 ;  /* 0x0000000000007941 */ /* 0x000fea0003800200 */
.L_x_19223:
        /* <DEDUP_REMOVED lines=11> */
[----:B------:R-:W-:Y:S02]  /*249b0*/  PRMT R147, R48, 0x7632, R147 ;  /* 0x0000763230937816 */ /* 0x000fe40000000093 */
[----:B------:R-:W-:Y:S02]  /*249c0*/  FSEL R116, R116, RZ, !P1 ;  /* 0x000000ff74747208 */ /* 0x000fe40004800000 */
[----:B------:R-:W-:Y:S02]  /*249d0*/  PLOP3.LUT P1, PT, P1, PT, PT, 0x8, 0x80 ;  /* 0x000000000080781c */ /* 0x000fe40000f2e170 */
[----:B------:R-:W-:-:S05]  /*249e0*/  SHF.L.U32 R147, R147, 0x10, RZ ;  /* 0x0000001093937819 */ /* 0x000fca00000006ff */
[----:B------:R-:W-:-:S04]  /*249f0*/  FFMA.FTZ R116, R116, R65, R147 ;  /* 0x0000004174747223 */ /* 0x000fc80000010093 */
[----:B------:R-:W-:Y:S02]  /*24a00*/  IMAD.MOV.U32 R147, RZ, RZ, R116 ;  /* 0x000000ffff937224 */ /* 0x000fe400078e0074 */
        /* <DEDUP_REMOVED lines=10> */
.L_x_19230:
        /* <DEDUP_REMOVED lines=13> */
.L_x_19232:
[----:B------:R-:W-:Y:S05]  /*24b80*/  BSYNC.RECONVERGENT B1 ;  /* 0x0000000000017941 */ /* 0x000fea0003800200 */
.L_x_19231:
        /* <DEDUP_REMOVED lines=49> */
[----:B------:R-:W-:-:S07]  /*24ea0*/  LOP3.LUT R159, R41, R150, R149, 0x96, !PT ;  /* 0x00000096299f7212 */ /* 0x000fce00078e9695 */
.L_x_19229:
[----:B------:R-:W-:Y:S05]  /*24eb0*/  BSYNC.RECONVERGENT B0 ;  /* 0x0000000000007941 */ /* 0x000fea0003800200 */
.L_x_19228:
        /* <DEDUP_REMOVED lines=24> */
.L_x_19235:
        /* <DEDUP_REMOVED lines=13> */
.L_x_19237:
[----:B------:R-:W-:Y:S05]  /*25110*/  BSYNC.RECONVERGENT B1 ;  /* 0x0000000000017941 */ /* 0x000fea0003800200 */
.L_x_19236:
        /* <DEDUP_REMOVED lines=50> */
.L_x_19234:
[----:B------:R-:W-:Y:S05]  /*25440*/  BSYNC.RECONVERGENT B0 ;  /* 0x0000000000007941 */ /* 0x000fea0003800200 */
.L_x_19233:
        /* <DEDUP_REMOVED lines=10> */
[----:B------:R-:W-:-:S04]  /*254f0*/  PRMT R149, R49, 0x7632, R149 ;  /* 0x0000763231957816 */ /* 0x000fc80000000095 */
[----:B------:R-:W-:Y:S01]  /*25500*/  FSEL R117, R117, RZ, !P2 ;  /* 0x000000ff75757208 */ /* 0x000fe20005000000 */
[----:B------:R-:W-:Y:S01]  /*25510*/  IMAD.U32 R149, R149, 0x10000, RZ ;  /* 0x0001000095957824 */ /* 0x000fe200078e00ff */
        /* <DEDUP_REMOVED lines=12> */
.L_x_19240:
        /* <DEDUP_REMOVED lines=13> */
.L_x_19242:
[----:B------:R-:W-:Y:S05]  /*256b0*/  BSYNC.RECONVERGENT B1 ;  /* 0x0000000000017941 */ /* 0x000fea0003800200 */
.L_x_19241:
        /* <DEDUP_REMOVED lines=47> */
[----:B------:R-:W-:Y:S01]  /*259b0*/  LOP3.LUT R159, R41, R152, R151, 0x96, !PT ;  /* 0x00000098299f7212 */ /* 0x000fe200078e9697 */
[----:B------:R-:W-:Y:S01]  /*259c0*/  IMAD.MOV.U32 R151, RZ, RZ, RZ ;  /* 0x000000ffff977224 */ /* 0x000fe200078e00ff */
[----:B------:R-:W-:-:S07]  /*259d0*/  MOV R158, R150 ;  /* 0x00000096009e7202 */ /* 0x000fce0000000f00 */
.L_x_19239:
[----:B------:R-:W-:Y:S05]  /*259e0*/  BSYNC.RECONVERGENT B0 ;  /* 0x0000000000007941 */ /* 0x000fea0003800200 */
.L_x_19238:
        /* <DEDUP_REMOVED lines=24> */
.L_x_19245:
        /* <DEDUP_REMOVED lines=13> */
.L_x_19247:
[----:B------:R-:W-:Y:S05]  /*25c40*/  BSYNC.RECONVERGENT B1 ;  /* 0x0000000000017941 */ /* 0x000fea0003800200 */
.L_x_19246:
        /* <DEDUP_REMOVED lines=50> */
.L_x_19244:
[----:B------:R-:W-:Y:S05]  /*25f70*/  BSYNC.RECONVERGENT B0 ;  /* 0x0000000000007941 */ /* 0x000fea0003800200 */
.L_x_19243:
        /* <DEDUP_REMOVED lines=24> */
.L_x_19250:
        /* <DEDUP_REMOVED lines=13> */
.L_x_19252:
[----:B------:R-:W-:Y:S05]  /*261d0*/  BSYNC.RECONVERGENT B1 ;  /* 0x0000000000017941 */ /* 0x000fea0003800200 */
.L_x_19251:
        /* <DEDUP_REMOVED lines=46> */
[----:B------:R-:W-:-:S05]  /*264c0*/  IMAD.WIDE.U32 R152, R157, -0x326172a9, RZ ;  /* 0xcd9e8d579d987825 */ /* 0x000fca00078e00ff */
[----:B------:R-:W-:Y:S01]  /*264d0*/  LOP3.LUT R159, R41, R154, R153, 0x96, !PT ;  /* 0x0000009a299f7212 */ /* 0x000fe200078e9699 */
[----:B------:R-:W-:Y:S01]  /*264e0*/  IMAD.MOV.U32 R154, RZ, RZ, RZ ;  /* 0x000000ffff9a7224 */ /* 0x000fe200078e00ff */
[----:B------:R-:W-:-:S07]  /*264f0*/  MOV R158, R152 ;  /* 0x00000098009e7202 */ /* 0x000fce0000000f00 */
.L_x_19249:
[----:B------:R-:W-:Y:S05]  /*26500*/  BSYNC.RECONVERGENT B0 ;  /* 0x0000000000007941 */ /* 0x000fea0003800200 */
.L_x_19248:
[----:B------:R-:W-:Y:S01]  /*26510*/  I2FP.F32.U32 R118, R118 ;  /* 0x0000007600767245 */ /* 0x000fe20000201000 */
[----:B------:R-:W-:Y:S01]  /*26520*/  IMAD.U32 R152, R51, 0x10000, RZ ;  /* 0x0001000033987824 */ /* 0x000fe200078e00ff */
[----:B------:R-:W-:Y:S01]  /*26530*/  ISETP.NE.AND P6, PT, R154, 0x1, PT ;  /* 0x000000019a00780c */ /* 0x000fe20003fc5270 */
[----:B------:R-:W-:Y:S01]  /*26540*/  BSSY.RECONVERGENT B0, `(.L_x_19253) ;  /* 0x0000058000007945 */ /* 0x000fe20003800200 */
[----:B------:R-:W-:Y:S02]  /*26550*/  HFMA2 R157, -RZ, RZ, 0, 1.1920928955078125e-07 ;  /* 0x00000002ff9d7431 */ /* 0x000fe400000001ff */
[----:B------:R-:W-:Y:S01]  /*26560*/  FFMA.FTZ R118, R118, R248, 1.1641532182693481445e-10 ;  /* 0x2f00000076767423 */ /* 0x000fe200000100f8 */
[----:B------:R-:W-:Y:S01]  /*26570*/  PRMT R153, R119, 0x7632, R153 ;  /* 0x0000763277997816 */ /* 0x000fe20000000099 */
[----:B------:R-:W-:-:S03]  /*26580*/  IMAD.MOV.U32 R155, RZ, RZ, R158 ;  /* 0x000000ffff9b7224 */ /* 0x000fc600078e009e */
        /* <DEDUP_REMOVED lines=16> */
.L_x_19255:
        /* <DEDUP_REMOVED lines=16> */
.L_x_19257:
[----:B------:R-:W-:Y:S05]  /*26790*/  BSYNC.RECONVERGENT B1 ;  /* 0x0000000000017941 */ /* 0x000fea0003800200 */
.L_x_19256:
        /* <DEDUP_REMOVED lines=49> */
[----:B------:R-:W-:-:S07]  /*26ab0*/  LOP3.LUT R159, R41, R154, R119, 0x96, !PT ;  /* 0x0000009a299f7212 */ /* 0x000fce00078e9677 */
.L_x_19254:
[----:B------:R-:W-:Y:S05]  /*26ac0*/  BSYNC.RECONVERGENT B0 ;  /* 0x0000000000007941 */ /* 0x000fea0003800200 */
.L_x_19253:
[----:B------:R-:W-:Y:S01]  /*26ad0*/  I2FP.F32.U32 R118, R155 ;  /* 0x0000009b00767245 */ /* 0x000fe20000201000 */
[----:B------:R-:W-:Y:S01]  /*26ae0*/  IMAD.U32 R119, R153, 0x10000, RZ ;  /* 0x0001000099777824 */ /* 0x000fe200078e00ff */
[----:B------:R-:W-:Y:S02]  /*26af0*/  PRMT R153, R51, 0x7632, R153 ;  /* 0x0000763233997816 */ /* 0x000fe40000000099 */
[----:B------:R-:W-:Y:S01]  /*26b00*/  F2FP.BF16.F32.PACK_AB R117, R117, R148 ;  /* 0x000000947575723e */ /* 0x000fe200000010ff */
[----:B------:R-:W-:Y:S01]  /*26b10*/  FFMA.FTZ R118, R118, R248, 1.1641532182693481445e-10 ;  /* 0x2f00000076767423 */ /* 0x000fe200000100f8 */
[----:B------:R-:W-:Y:S01]  /*26b20*/  FMUL.FTZ R119, R119, R45 ;  /* 0x0000002d77777220 */ /* 0x000fe20000410000 */
[----:B------:R-:W-:Y:S02]  /*26b30*/  SHF.L.U32 R153, R153, 0x10, RZ ;  /* 0x0000001099997819 */ /* 0x000fe400000006ff */
[----:B------:R-:W-:Y:S01]  /*26b40*/  F2FP.BF16.F32.PACK_AB R116, R116, R146 ;  /* 0x000000927474723e */ /* 0x000fe200000010ff */
        /* <DEDUP_REMOVED lines=8> */
.L_x_19217:
        /* <DEDUP_REMOVED lines=16> */
.L_x_19261:
        /* <DEDUP_REMOVED lines=13> */
.L_x_19263:
[----:B------:R-:W-:Y:S05]  /*26da0*/  BSYNC.RECONVERGENT B1 ;  /* 0x0000000000017941 */ /* 0x000fea0003800200 */
.L_x_19262:
        /* <DEDUP_REMOVED lines=47> */
[----:B------:R-:W-:Y:S01]  /*270a0*/  HFMA2 R147, -RZ, RZ, 0, 0 ;  /* 0x00000000ff937431 */ /* 0x000fe200000001ff */
[----:B------:R-:W-:Y:S01]  /*270b0*/  MOV R158, R146 ;  /* 0x00000092009e7202 */ /* 0x000fe20000000f00 */
[----:B------:R-:W-:-:S07]  /*270c0*/  IMAD.MOV.U32 R146, RZ, RZ, R150 ;  /* 0x000000ffff927224 */ /* 0x000fce00078e0096 */
.L_x_19260:
[----:B------:R-:W-:Y:S05]  /*270d0*/  BSYNC.RECONVERGENT B0 ;  /* 0x0000000000007941 */ /* 0x000fea0003800200 */
.L_x_19259:
        /* <DEDUP_REMOVED lines=25> */
.L_x_19266:
        /* <DEDUP_REMOVED lines=13> */
.L_x_19268:
[----:B------:R-:W-:Y:S05]  /*27340*/  BSYNC.RECONVERGENT B1 ;  /* 0x0000000000017941 */ /* 0x000fea0003800200 */
.L_x_19267:
        /* <DEDUP_REMOVED lines=50> */
.L_x_19265:
[----:B------:R-:W-:Y:S05]  /*27670*/  BSYNC.RECONVERGENT B0 ;  /* 0x0000000000007941 */ /* 0x000fea0003800200 */
.L_x_19264:
        /* <DEDUP_REMOVED lines=25> */
.L_x_19271:
        /* <DEDUP_REMOVED lines=13> */
.L_x_19273:
[----:B------:R-:W-:Y:S05]  /*278e0*/  BSYNC.RECONVERGENT B1 ;  /* 0x0000000000017941 */ /* 0x000fea0003800200 */
.L_x_19272:
        /* <DEDUP_REMOVED lines=48> */
[----:B------:R-:W-:Y:S02]  /*27bf0*/  LOP3.LUT R159, R41, R150, R149, 0x96, !PT ;  /* 0x00000096299f7212 */ /* 0x000fe400078e9695 */
[----:B------:R-:W-:-:S07]  /*27c00*/  MOV R158, R148 ;  /* 0x00000094009e7202 */ /* 0x000fce0000000f00 */
.L_x_19270:
[----:B------:R-:W-:Y:S05]  /*27c10*/  BSYNC.RECONVERGENT B0 ;  /* 0x0000000000007941 */ /* 0x000fea0003800200 */
.L_x_19269:
[----:B------:R-:W-:Y:S01]  /*27c20*/  I2FP.F32.U32 R148, R151 ;  /* 0x0000009700947245 */ /* 0x000fe20000201000 */
[----:B------:R-:W-:Y:S01]  /*27c30*/  BSSY.RECONVERGENT B0, `(.L_x_19274) ;  /* 0x0000056000007945 */ /* 0x000fe20003800200 */
[----:B------:R-:W-:Y:S01]  /*27c40*/  ISETP.NE.AND P2, PT, R152, 0x1, PT ;  /* 0x000000019800780c */ /* 0x000fe20003f45270 */
[----:B------:R-:W-:Y:S01]  /*27c50*/  IMAD.MOV.U32 R150, RZ, RZ, 0x2 ;  /* 0x00000002ff967424 */ /* 0x000fe200078e00ff */
        /* <DEDUP_REMOVED lines=19> */
.L_x_19276:
        /* <DEDUP_REMOVED lines=13> */
.L_x_19278:
[----:B------:R-:W-:Y:S05]  /*27e60*/  BSYNC.RECONVERGENT B1 ;  /* 0x0000000000017941 */ /* 0x000fea0003800200 */
.L_x_19277:
        /* <DEDUP_REMOVED lines=50> */
.L_x_19275:
[----:B------:R-:W-:Y:S05]  /*28190*/  BSYNC.RECONVERGENT B0 ;  /* 0x0000000000007941 */ /* 0x000fea0003800200 */
.L_x_19274:
        /* <DEDUP_REMOVED lines=23> */
.L_x_19281:
        /* <DEDUP_REMOVED lines=13> */
.L_x_19283:
[----:B------:R-:W-:Y:S05]  /*283e0*/  BSYNC.RECONVERGENT B1 ;  /* 0x0000000000017941 */ /* 0x000fea0003800200 */
.L_x_19282:
        /* <DEDUP_REMOVED lines=49> */
[----:B------:R-:W-:-:S07]  /*28700*/  HFMA2 R151, -RZ, RZ, 0, 0 ;  /* 0x00000000ff977431 */ /* 0x000fce00000001ff */
.L_x_19280:
[----:B------:R-:W-:Y:S05]  /*28710*/  BSYNC.RECONVERGENT B0 ;  /* 0x0000000000007941 */ /* 0x000fea0003800200 */
.L_x_19279:
        /* <DEDUP_REMOVED lines=23> */
.L_x_19286:
        /* <DEDUP_REMOVED lines=13> */
.L_x_19288:
[----:B------:R-:W-:Y:S05]  /*28960*/  BSYNC.RECONVERGENT B1 ;  /* 0x0000000000017941 */ /* 0x000fea0003800200 */
.L_x_19287:
        /* <DEDUP_REMOVED lines=50> */
.L_x_19285:
[----:B------:R-:W-:Y:S05]  /*28c90*/  BSYNC.RECONVERGENT B0 ;  /* 0x0000000000007941 */ /* 0x000fea0003800200 */
.L_x_19284:
        /* <DEDUP_REMOVED lines=22> */
.L_x_19291:
        /* <DEDUP_REMOVED lines=13> */
.L_x_19293:
[----:B------:R-:W-:Y:S05]  /*28ed0*/  BSYNC.RECONVERGENT B1 ;  /* 0x0000000000017941 */ /* 0x000fea0003800200 */
.L_x_19292:
        /* <DEDUP_REMOVED lines=49> */
[----:B------:R-:W-:-:S07]  /*291f0*/  HFMA2 R154, -RZ, RZ, 0, 0 ;  /* 0x00000000ff9a7431 */ /* 0x000fce00000001ff */
.L_x_19290:
[----:B------:R-:W-:Y:S05]  /*29200*/  BSYNC.RECONVERGENT B0 ;  /* 0x0000000000007941 */ /* 0x000fea0003800200 */
.L_x_19289:
[----:B------:R-:W-:Y:S01]  /*29210*/  I2FP.F32.U32 R118, R118 ;  /* 0x0000007600767245 */ /* 0x000fe20000201000 */
[----:B------:R-:W-:Y:S01]  /*29220*/  BSSY.RECONVERGENT B0, `(.L_x_19294) ;  /* 0x0000059000007945 */ /* 0x000fe20003800200 */
[----:B------:R-:W-:Y:S01]  /*29230*/  ISETP.NE.AND P6, PT, R154, 0x1, PT ;  /* 0x000000019a00780c */ /* 0x000fe20003fc5270 */
[----:B------:R-:W-:Y:S01]  /*29240*/  HFMA2 R157, -RZ, RZ, 0, 1.1920928955078125e-07 ;  /* 0x00000002ff9d7431 */ /* 0x000fe200000001ff */
        /* <DEDUP_REMOVED lines=19> */
.L_x_19296:
        /* <DEDUP_REMOVED lines=16> */
.L_x_19298:
[----:B------:R-:W-:Y:S05]  /*29480*/  BSYNC.RECONVERGENT B1 ;  /* 0x0000000000017941 */ /* 0x000fea0003800200 */
.L_x_19297:
        /* <DEDUP_REMOVED lines=50> */
.L_x_19295:
[----:B------:R-:W-:Y:S05]  /*297b0*/  BSYNC.RECONVERGENT B0 ;  /* 0x0000000000007941 */ /* 0x000fea0003800200 */
.L_x_19294:
[----:B------:R-:W-:Y:S02]  /*297c0*/  I2FP.F32.U32 R118, R155 ;  /* 0x0000009b00767245 */ /* 0x000fe40000201000 */
[----:B------:R-:W-:Y:S02]  /*297d0*/  F2FP.BF16.F32.PACK_AB R117, R117, R148 ;  /* 0x000000947575723e */ /* 0x000fe400000010ff */
[----:B------:R-:W-:Y:S01]  /*297e0*/  F2FP.BF16.F32.PACK_AB R116, R116, R146 ;  /* 0x000000927474723e */ /* 0x000fe200000010ff */
[----:B------:R-:W-:-:S05]  /*297f0*/  FFMA.FTZ R118, R118, R248, 1.1641532182693481445e-10 ;  /* 0x2f00000076767423 */ /* 0x000fca00000100f8 */
[----:B------:R-:W-:Y:S01]  /*29800*/  FSETP.GTU.FTZ.AND P6, PT, R118, R32, PT ;  /* 0x000000207600720b */ /* 0x000fe20003fdc000 */
[----:B------:R-:W-:-:S04]  /*29810*/  IMAD.U32 R118, R153, 0x10000, RZ ;  /* 0x0001000099767824 */ /* 0x000fc800078e00ff */
[----:B------:R-:W-:-:S04]  /*29820*/  FMUL.FTZ R118, R118, R45 ;  /* 0x0000002d76767220 */ /* 0x000fc80000410000 */
[----:B------:R-:W-:Y:S01]  /*29830*/  FMUL.FTZ R119, R118, R33 ;  /* 0x0000002176777220 */ /* 0x000fe20000410000 */
[----:B------:R-:W-:-:S04]  /*29840*/  F2FP.BF16.F32.PACK_AB R118, R151, R150 ;  /* 0x000000969776723e */ /* 0x000fc800000010ff */
[----:B------:R-:W-:Y:S02]  /*29850*/  FSEL R119, R119, RZ, !P6 ;  /* 0x000000ff77777208 */ /* 0x000fe40007000000 */
[----:B------:R-:W-:-:S03]  /*29860*/  PLOP3.LUT P6, PT, P6, PT, PT, 0x8, 0x80 ;  /* 0x000000000080781c */ /* 0x000fc600037ce170 */
[----:B------:R-:W-:-:S05]  /*29870*/  FMUL.FTZ R153, R119, R63 ;  /* 0x0000003f77997220 */ /* 0x000fca0000410000 */
[----:B------:R-:W-:-:S07]  /*29880*/  F2FP.BF16.F32.PACK_AB R119, R153, R152 ;  /* 0x000000989977723e */ /* 0x000fce00000010ff */
.L_x_19258:
[----:B------:R-:W-:-:S05]  /*29890*/  IMAD.WIDE.U32 R154, R145, 0x10, R250 ;  /* 0x00000010919a7825 */ /* 0x000fca00078e00fa */
        /* <DEDUP_REMOVED lines=11> */
[----:B------:R-:W-:-:S02]  /*29950*/  SEL R118, RZ, 0x1, !P3 ;  /* 0x00000001ff767807 */ /* 0x000fc40005800000 */
[----:B------:R-:W-:Y:S02]  /*29960*/  IADD3 R155, PT, PT, R15, 0xe0, RZ ;  /* 0x000000e00f9b7810 */ /* 0x000fe40007ffe0ff */
        /* <DEDUP_REMOVED lines=27> */
.L_x_19302:
        /* <DEDUP_REMOVED lines=13> */
.L_x_19304:
[----:B------:R-:W-:Y:S05]  /*29bf0*/  BSYNC.RECONVERGENT B1 ;  /* 0x0000000000017941 */ /* 0x000fea0003800200 */
.L_x_19303:
        /* <DEDUP_REMOVED lines=49> */
.L_x_19301:
[----:B------:R-:W-:Y:S05]  /*29f10*/  BSYNC.RECONVERGENT B0 ;  /* 0x0000000000007941 */ /* 0x000fea0003800200 */
.L_x_19300:
        /* <DEDUP_REMOVED lines=9> */
[----:B------:R-:W-:-:S02]  /*29fb0*/  FSETP.GTU.FTZ.AND P0, PT, R156, R32, PT ;  /* 0x000000209c00720b */ /* 0x000fc40003f1c000 */
[----:B------:R-:W-:-:S05]  /*29fc0*/  SHF.L.U32 R156, R116, 0x10, RZ ;  /* 0x00000010749c7819 */ /* 0x000fca00000006ff */
[----:B------:R-:W-:-:S04]  /*29fd0*/  FMUL.FTZ R156, R156, R45 ;  /* 0x0000002d9c9c7220 */ /* 0x000fc80000410000 */
[----:B------:R-:W-:-:S05]  /*29fe0*/  FMUL.FTZ R156, R156, R33 ;  /* 0x000000219c9c7220 */ /* 0x000fca0000410000 */
[----:B------:R-:W-:Y:S02]  /*29ff0*/  FSEL R156, R156, RZ, !P0 ;  /* 0x000000ff9c9c7208 */ /* 0x000fe40004000000 */
        /* <DEDUP_REMOVED lines=13> */
.L_x_19307:
        /* <DEDUP_REMOVED lines=13> */
.L_x_19309:
[----:B------:R-:W-:Y:S05]  /*2a1a0*/  BSYNC.RECONVERGENT B1 ;  /* 0x0000000000017941 */ /* 0x000fea0003800200 */
.L_x_19308:
        /* <DEDUP_REMOVED lines=37> */
[----:B------:R-:W-:Y:S02]  /*2a400*/  LOP3.LUT R157, R160, UR15, R157, 0x96, !PT ;  /* 0x0000000fa09d7c12 */ /* 0x000fe4000f8e969d */
[----:B------:R-:W-:-:S03]  /*2a410*/  MOV R160, R154 ;  /* 0x0000009a00a07202 */ /* 0x000fc60000000f00 */
[----:B------:R-:W-:-:S05]  /*2a420*/  IMAD.WIDE.U32 R162, R157, -0x2daee0ad, RZ ;  /* 0xd2511f539da27825 */ /* 0x000fca00078e00ff */
[----:B------:R-:W-:Y:S01]  /*2a430*/  LOP3.LUT R161, R44, R158, R163, 0x96, !PT ;  /* 0x0000009e2ca17212 */ /* 0x000fe200078e96a3 */
[----:B------:R-:W-:-:S04]  /*2a440*/  IMAD.WIDE.U32 R158, R159, -0x326172a9, RZ ;  /* 0xcd9e8d579f9e7825 */ /* 0x000fc800078e00ff */
[----:B------:R-:W-:Y:S01]  /*2a450*/  IMAD.MOV.U32 R163, RZ, RZ, RZ ;  /* 0x000000ffffa37224 */ /* 0x000fe200078e00ff */
[----:B------:R-:W-:-:S05]  /*2a460*/  LOP3.LUT R156, R42, R156, R159, 0x96, !PT ;  /* 0x0000009c2a9c7212 */ /* 0x000fca00078e969f */
[----:B------:R-:W-:-:S04]  /*2a470*/  IMAD.WIDE.U32 R156, R156, -0x2daee0ad, RZ ;  /* 0xd2511f539c9c7825 */ /* 0x000fc800078e00ff */
[----:B------:R-:W-:Y:S01]  /*2a480*/  IMAD.MOV.U32 R154, RZ, RZ, R156 ;  /* 0x000000ffff9a7224 */ /* 0x000fe200078e009c */
[----:B------:R-:W-:Y:S01]  /*2a490*/  LOP3.LUT R162, R43, R162, R157, 0x96, !PT ;  /* 0x000000a22ba27212 */ /* 0x000fe200078e969d */
[----:B------:R-:W-:-:S05]  /*2a4a0*/  IMAD.WIDE.U32 R156, R161, -0x326172a9, RZ ;  /* 0xcd9e8d57a19c7825 */ /* 0x000fca00078e00ff */
[----:B------:R-:W-:Y:S02]  /*2a4b0*/  LOP3.LUT R159, R41, R158, R157, 0x96, !PT ;  /* 0x0000009e299f7212 */ /* 0x000fe400078e969d */
[----:B------:R-:W-:-:S07]  /*2a4c0*/  MOV R158, R156 ;  /* 0x0000009c009e7202 */ /* 0x000fce0000000f00 */
.L_x_19306:
[----:B------:R-:W-:Y:S05]  /*2a4d0*/  BSYNC.RECONVERGENT B0 ;  /* 0x0000000000007941 */ /* 0x000fea0003800200 */
.L_x_19305:
[----:B------:R-:W-:Y:S01]  /*2a4e0*/  I2FP.F32.U32 R156, R160 ;  /* 0x000000a0009c7245 */ /* 0x000fe20000201000 */
[----:B------:R-:W-:Y:S01]  /*2a4f0*/  BSSY.RECONVERGENT B0, `(.L_x_19310) ;  /* 0x0000057000007945 */ /* 0x000fe20003800200 */
[----:B------:R-:W-:Y:S01]  /*2a500*/  ISETP.NE.AND P1, PT, R163, 0x1, PT ;  /* 0x00000001a300780c */ /* 0x000fe20003f25270 */
[----:B------:R-:W-:Y:S01]  /*2a510*/  HFMA2 R161, -RZ, RZ, 0, 1.1920928955078125e-07 ;  /* 0x00000002ffa17431 */ /* 0x000fe200000001ff */
[----:B------:R-:W-:Y:S01]  /*2a520*/  PRMT R157, R48, 0x7632, R157 ;  /* 0x00007632309d7816 */ /* 0x000fe2000000009d */
[----:B------:R-:W-:-:S04]  /*2a530*/  FFMA.FTZ R156, R156, R248, 1.1641532182693481445e-10 ;  /* 0x2f0000009c9c7423 */ /* 0x000fc800000100f8 */
[----:B------:R-:W-:Y:S01]  /*2a540*/  IMAD.U32 R157, R157, 0x10000, RZ ;  /* 0x000100009d9d7824 */ /* 0x000fe200078e00ff */
[----:B------:R-:W-:Y:S02]  /*2a550*/  FSETP.GTU.FTZ.AND P0, PT, R156, R32, PT ;  /* 0x000000209c00720b */ /* 0x000fe40003f1c000 */
[----:B------:R-:W-:-:S05]  /*2a560*/  SHF.L.U32 R156, R165, 0x10, RZ ;  /* 0x00000010a59c7819 */ /* 0x000fca00000006ff */
        /* <DEDUP_REMOVED lines=15> */
.L_x_19312:
        /* <DEDUP_REMOVED lines=13> */
.L_x_19314:
[----:B------:R-:W-:Y:S05]  /*2a730*/  BSYNC.RECONVERGENT B1 ;  /* 0x0000000000017941 */ /* 0x000fea0003800200 */
.L_x_19313:
        /* <DEDUP_REMOVED lines=46> */
[----:B------:R-:W-:-:S05]  /*2aa20*/  IMAD.WIDE.U32 R160, R163, -0x326172a9, RZ ;  /* 0xcd9e8d57a3a07825 */ /* 0x000fca00078e00ff */
[----:B------:R-:W-:Y:S01]  /*2aa30*/  LOP3.LUT R159, R41, R158, R161, 0x96, !PT ;  /* 0x0000009e299f7212 */ /* 0x000fe200078e96a1 */
[----:B------:R-:W-:Y:S02]  /*2aa40*/  HFMA2 R161, -RZ, RZ, 0, 0 ;  /* 0x00000000ffa17431 */ /* 0x000fe400000001ff */
[----:B------:R-:W-:-:S07]  /*2aa50*/  IMAD.MOV.U32 R158, RZ, RZ, R160 ;  /* 0x000000ffff9e7224 */ /* 0x000fce00078e00a0 */
.L_x_19311:
[----:B------:R-:W-:Y:S05]  /*2aa60*/  BSYNC.RECONVERGENT B0 ;  /* 0x0000000000007941 */ /* 0x000fea0003800200 */
.L_x_19310:
[----:B------:R-:W-:Y:S01]  /*2aa70*/  I2FP.F32.U32 R157, R157 ;  /* 0x0000009d009d7245 */ /* 0x000fe20000201000 */
[----:B------:R-:W-:Y:S01]  /*2aa80*/  BSSY.RECONVERGENT B0, `(.L_x_19315) ;  /* 0x0000058000007945 */ /* 0x000fe20003800200 */
[----:B------:R-:W-:Y:S02]  /*2aa90*/  ISETP.NE.AND P2, PT, R161, 0x1, PT ;  /* 0x00000001a100780c */ /* 0x000fe40003f45270 */
[----:B------:R-:W-:Y:S01]  /*2aaa0*/  SHF.L.U32 R160, R49, 0x10, RZ ;  /* 0x0000001031a07819 */ /* 0x000fe200000006ff */
        /* <DEDUP_REMOVED lines=8> */
[----:B------:R-:W-:Y:S01]  /*2ab30*/  FFMA.FTZ R170, R157, R58, R160 ;  /* 0x0000003a9daa7223 */ /* 0x000fe200000100a0 */
[----:B------:R-:W-:Y:S01]  /*2ab40*/  PRMT R157, R117, 0x7632, R157 ;  /* 0x00007632759d7816 */ /* 0x000fe2000000009d */
[----:B------:R-:W-:Y:S02]  /*2ab50*/  IMAD.MOV.U32 R160, RZ, RZ, 0x2 ;  /* 0x00000002ffa07424 */ /* 0x000fe400078e00ff */
        /* <DEDUP_REMOVED lines=10> */
.L_x_19317:
        /* <DEDUP_REMOVED lines=13> */
.L_x_19319:
[----:B------:R-:W-:Y:S05]  /*2acd0*/  BSYNC.RECONVERGENT B1 ;  /* 0x0000000000017941 */ /* 0x000fea0003800200 */
.L_x_19318:
        /* <DEDUP_REMOVED lines=46> */
[----:B------:R-:W-:-:S05]  /*2afc0*/  IMAD.WIDE.U32 R160, R163, -0x326172a9, RZ ;  /* 0xcd9e8d57a3a07825 */ /* 0x000fca00078e00ff */
[----:B------:R-:W-:Y:S01]  /*2afd0*/  LOP3.LUT R159, R41, R158, R161, 0x96, !PT ;  /* 0x0000009e299f7212 */ /* 0x000fe200078e96a1 */
[----:B------:R-:W-:Y:S02]  /*2afe0*/  IMAD.MOV.U32 R158, RZ, RZ, R160 ;  /* 0x000000ffff9e7224 */ /* 0x000fe400078e00a0 */
[----:B------:R-:W-:-:S07]  /*2aff0*/  HFMA2 R160, -RZ, RZ, 0, 0 ;  /* 0x00000000ffa07431 */ /* 0x000fce00000001ff */
.L_x_19316:
[----:B------:R-:W-:Y:S05]  /*2b000*/  BSYNC.RECONVERGENT B0 ;  /* 0x0000000000007941 */ /* 0x000fea0003800200 */
.L_x_19315:
        /* <DEDUP_REMOVED lines=24> */
.L_x_19322:
        /* <DEDUP_REMOVED lines=13> */
.L_x_19324:
[----:B------:R-:W-:Y:S05]  /*2b260*/  BSYNC.RECONVERGENT B1 ;  /* 0x0000000000017941 */ /* 0x000fea0003800200 */
.L_x_19323:
        /* <DEDUP_REMOVED lines=18> */
[----:B------:R-:W-:-:S04]  /*2b390*/  IMAD.WIDE.U32 R162, R158, -0x2daee0ad, RZ ;  /* 0xd2511f539ea27825 */ /* 0x000fc800078e00ff */
        /* <DEDUP_REMOVED lines=8> */
[----:B------:R-:W-:Y:S01]  /*2b420*/  UIADD3 UR15, UPT, UPT, UR5, 0x646e171e, URZ ;  /* 0x646e171e050f7890 */ /* 0x000fe2000fffe0ff */
[----:B------:R-:W-:-:S04]  /*2b430*/  IMAD.WIDE.U32 R158, R158, -0x2daee0ad, RZ ;  /* 0xd2511f539e9e7825 */ /* 0x000fc800078e00ff */
[----:B------:R-:W-:Y:S01]  /*2b440*/  IMAD.WIDE.U32 R162, R162, -0x326172a9, RZ ;  /* 0xcd9e8d57a2a27825 */ /* 0x000fe200078e00ff */
[----:B------:R-:W-:Y:S01]  /*2b450*/  LOP3.LUT R159, R160, UR15, R159, 0x96, !PT ;  /* 0x0000000fa09f7c12 */ /* 0x000fe2000f8e969f */
[----:B------:R-:W-:-:S06]  /*2b460*/  UIADD3 UR15, UPT, UPT, UR4, -0x4ab325aa, URZ ;  /* 0xb54cda56040f7890 */ /* 0x000fcc000fffe0ff */
        /* <DEDUP_REMOVED lines=16> */
[----:B------:R-:W-:-:S07]  /*2b570*/  LOP3.LUT R159, R41, R160, R159, 0x96, !PT ;  /* 0x000000a0299f7212 */ /* 0x000fce00078e969f */
.L_x_19321:
[----:B------:R-:W-:Y:S05]  /*2b580*/  BSYNC.RECONVERGENT B0 ;  /* 0x0000000000007941 */ /* 0x000fea0003800200 */
.L_x_19320:
        /* <DEDUP_REMOVED lines=25> */
.L_x_19327:
        /* <DEDUP_REMOVED lines=13> */
.L_x_19329:
[----:B------:R-:W-:Y:S05]  /*2b7f0*/  BSYNC.RECONVERGENT B1 ;  /* 0x0000000000017941 */ /* 0x000fea0003800200 */
.L_x_19328:
        /* <DEDUP_REMOVED lines=46> */
[----:B------:R-:W-:-:S05]  /*2bae0*/  IMAD.WIDE.U32 R158, R163, -0x326172a9, RZ ;  /* 0xcd9e8d57a39e7825 */ /* 0x000fca00078e00ff */
[----:B------:R-:W-:Y:S01]  /*2baf0*/  LOP3.LUT R159, R41, R160, R159, 0x96, !PT ;  /* 0x000000a0299f7212 */ /* 0x000fe200078e969f */
[----:B------:R-:W-:-:S07]  /*2bb00*/  IMAD.MOV.U32 R160, RZ, RZ, RZ ;  /* 0x000000ffffa07224 */ /* 0x000fce00078e00ff */
.L_x_19326:
[----:B------:R-:W-:Y:S05]  /*2bb10*/  BSYNC.RECONVERGENT B0 ;  /* 0x0000000000007941 */ /* 0x000fea0003800200 */
.L_x_19325:
[----:B------:R-:W-:Y:S01]  /*2bb20*/  I2FP.F32.U32 R161, R161 ;  /* 0x000000a100a17245 */ /* 0x000fe20000201000 */
[----:B------:R-:W-:Y:S01]  /*2bb30*/  BSSY.RECONVERGENT B0, `(.L_x_19330) ;  /* 0x0000056000007945 */ /* 0x000fe20003800200 */
[----:B------:R-:W-:Y:S02]  /*2bb40*/  ISETP.NE.AND P5, PT, R160, 0x1, PT ;  /* 0x00000001a000780c */ /* 0x000fe40003fa5270 */
        /* <DEDUP_REMOVED lines=21> */
.L_x_19332:
        /* <DEDUP_REMOVED lines=13> */
.L_x_19334:
[----:B------:R-:W-:Y:S05]  /*2bd70*/  BSYNC.RECONVERGENT B1 ;  /* 0x0000000000017941 */ /* 0x000fea0003800200 */
.L_x_19333:
        /* <DEDUP_REMOVED lines=47> */
[----:B------:R-:W-:Y:S01]  /*2c070*/  IMAD.MOV.U32 R163, RZ, RZ, RZ ;  /* 0x000000ffffa37224 */ /* 0x000fe200078e00ff */
[----:B------:R-:W-:-:S07]  /*2c080*/  LOP3.LUT R159, R41, R160, R159, 0x96, !PT ;  /* 0x000000a0299f7212 */ /* 0x000fce00078e969f */
.L_x_19331:
[----:B------:R-:W-:Y:S05]  /*2c090*/  BSYNC.RECONVERGENT B0 ;  /* 0x0000000000007941 */ /* 0x000fea0003800200 */
.L_x_19330:
        /* <DEDUP_REMOVED lines=25> */
.L_x_19337:
        /* <DEDUP_REMOVED lines=16> */
.L_x_19339:
[----:B------:R-:W-:Y:S05]  /*2c330*/  BSYNC.RECONVERGENT B1 ;  /* 0x0000000000017941 */ /* 0x000fea0003800200 */
.L_x_19338:
        /* <DEDUP_REMOVED lines=27> */
[----:B------:R-:W-:Y:S01]  /*2c4f0*/  LOP3.LUT R37, R158, UR15, R37, 0x96, !PT ;  /* 0x0000000f9e257c12 */ /* 0x000fe2000f8e9625 */
[----:B------:R-:W-:Y:S02]  /*2c500*/  UIADD3 UR15, UPT, UPT, UR5, 0x646e171e, URZ ;  /* 0x646e171e050f7890 */ /* 0x000fe4000fffe0ff */
[----:B------:R-:W-:-:S04]  /*2c510*/  IMAD.MOV.U32 R161, RZ, RZ, R154 ;  /* 0x000000ffffa17224 */ /* 0x000fc800078e009a */
[----:B------:R-:W-:Y:S01]  /*2c520*/  LOP3.LUT R34, R36, UR15, R39, 0x96, !PT ;  /* 0x0000000f24227c12 */ /* 0x000fe2000f8e9627 */
[----:B------:R-:W-:Y:S01]  /*2c530*/  UIADD3 UR15, UPT, UPT, UR4, -0x4ab325aa, URZ ;  /* 0xb54cda56040f7890 */ /* 0x000fe2000fffe0ff */
[----:B------:R-:W-:-:S04]  /*2c540*/  IMAD.WIDE.U32 R36, R37, -0x326172a9, RZ ;  /* 0xcd9e8d5725247825 */ /* 0x000fc800078e00ff */
[----:B------:R-:W-:Y:S01]  /*2c550*/  IMAD.WIDE.U32 R158, R34, -0x326172a9, RZ ;  /* 0xcd9e8d57229e7825 */ /* 0x000fe200078e00ff */
[----:B------:R-:W-:Y:S01]  /*2c560*/  LOP3.LUT R37, R160, UR15, R37, 0x96, !PT ;  /* 0x0000000fa0257c12 */ /* 0x000fe2000f8e9625 */
[----:B------:R-:W-:Y:S02]  /*2c570*/  UIADD3 UR15, UPT, UPT, UR4, 0x5384540f, URZ ;  /* 0x5384540f040f7890 */ /* 0x000fe4000fffe0ff */
[----:B------:R-:W-:-:S04]  /*2c580*/  IMAD.MOV.U32 R160, RZ, RZ, RZ ;  /* 0x000000ffffa07224 */ /* 0x000fc800078e00ff */
[----:B------:R-:W-:Y:S01]  /*2c590*/  LOP3.LUT R34, R36, UR15, R159, 0x96, !PT ;  /* 0x0000000f24227c12 */ /* 0x000fe2000f8e969f */
[----:B------:R-:W-:-:S05]  /*2c5a0*/  IMAD.WIDE.U32 R36, R37, -0x2daee0ad, RZ ;  /* 0xd2511f5325247825 */ /* 0x000fca00078e00ff */
[----:B------:R-:W-:Y:S01]  /*2c5b0*/  LOP3.LUT R37, R35, R38, R37, 0x96, !PT ;  /* 0x0000002623257212 */ /* 0x000fe200078e9625 */
[----:B------:R-:W-:-:S05]  /*2c5c0*/  IMAD.WIDE.U32 R34, R34, -0x2daee0ad, RZ ;  /* 0xd2511f5322227825 */ /* 0x000fca00078e00ff */
[----:B------:R-:W-:Y:S01]  /*2c5d0*/  LOP3.LUT R35, R44, R36, R35, 0x96, !PT ;  /* 0x000000242c237212 */ /* 0x000fe200078e9623 */
[----:B------:R-:W-:-:S04]  /*2c5e0*/  IMAD.WIDE.U32 R36, R37, -0x326172a9, RZ ;  /* 0xcd9e8d5725247825 */ /* 0x000fc800078e00ff */
[----:B------:R-:W-:Y:S01]  /*2c5f0*/  IMAD.WIDE.U32 R38, R35, -0x326172a9, RZ ;  /* 0xcd9e8d5723267825 */ /* 0x000fe200078e00ff */
[----:B------:R-:W-:-:S04]  /*2c600*/  LOP3.LUT R37, R42, R158, R37, 0x96, !PT ;  /* 0x0000009e2a257212 */ /* 0x000fc800078e9625 */
[----:B------:R-:W-:Y:S01]  /*2c610*/  LOP3.LUT R159, R41, R36, R39, 0x96, !PT ;  /* 0x00000024299f7212 */ /* 0x000fe200078e9627 */
[----:B------:R-:W-:Y:S01]  /*2c620*/  IMAD.WIDE.U32 R36, R37, -0x2daee0ad, RZ ;  /* 0xd2511f5325247825 */ /* 0x000fe200078e00ff */
[----:B------:R-:W-:-:S04]  /*2c630*/  MOV R158, R38 ;  /* 0x00000026009e7202 */ /* 0x000fc80000000f00 */
[----:B------:R-:W-:Y:S02]  /*2c640*/  LOP3.LUT R162, R43, R34, R37, 0x96, !PT ;  /* 0x000000222ba27212 */ /* 0x000fe400078e9625 */
[----:B------:R-:W-:-:S07]  /*2c650*/  MOV R154, R36 ;  /* 0x00000024009a7202 */ /* 0x000fce0000000f00 */
.L_x_19336:
[----:B------:R-:W-:Y:S05]  /*2c660*/  BSYNC.RECONVERGENT B0 ;  /* 0x0000000000007941 */ /* 0x000fea0003800200 */
.L_x_19335:
[----:B------:R-:W-:Y:S02]  /*2c670*/  I2FP.F32.U32 R34, R161 ;  /* 0x000000a100227245 */ /* 0x000fe40000201000 */
[----:B------:R-:W-:-:S03]  /*2c680*/  SHF.L.U32 R35, R167, 0x10, RZ ;  /* 0x00000010a7237819 */ /* 0x000fc600000006ff */
[----:B------:R-:W-:Y:S02]  /*2c690*/  FFMA.FTZ R34, R34, R248, 1.1641532182693481445e-10 ;  /* 0x2f00000022227423 */ /* 0x000fe400000100f8 */
[----:B------:R-:W-:-:S03]  /*2c6a0*/  FMUL.FTZ R35, R35, R45 ;  /* 0x0000002d23237220 */ /* 0x000fc60000410000 */
[----:B------:R-:W-:Y:S01]  /*2c6b0*/  FSETP.GTU.FTZ.AND P6, PT, R34, R32, PT ;  /* 0x000000202200720b */ /* 0x000fe20003fdc000 */
[----:B------:R-:W-:Y:S01]  /*2c6c0*/  FMUL.FTZ R35, R35, R33 ;  /* 0x0000002123237220 */ /* 0x000fe20000410000 */
[----:B------:R-:W-:Y:S02]  /*2c6d0*/  PRMT R32, R51, 0x7632, R32 ;  /* 0x0000763233207816 */ /* 0x000fe40000000020 */
[----:B------:R-:W-:Y:S02]  /*2c6e0*/  F2FP.BF16.F32.PACK_AB R34, R165, R168 ;  /* 0x000000a8a522723e */ /* 0x000fe400000010ff */
[----:B------:R-:W-:Y:S01]  /*2c6f0*/  FSEL R35, R35, RZ, !P6 ;  /* 0x000000ff23237208 */ /* 0x000fe20007000000 */
[----:B------:R-:W-:Y:S01]  /*2c700*/  IMAD.U32 R32, R32, 0x10000, RZ ;  /* 0x0001000020207824 */ /* 0x000fe200078e00ff */
[----:B------:R-:W-:Y:S02]  /*2c710*/  PLOP3.LUT P6, PT, P6, PT, PT, 0x8, 0x80 ;  /* 0x000000000080781c */ /* 0x000fe400037ce170 */
[----:B------:R-:W-:Y:S01]  /*2c720*/  F2FP.BF16.F32.PACK_AB R33, R157, R170 ;  /* 0x000000aa9d21723e */ /* 0x000fe200000010ff */
[----:B------:R-:W-:Y:S01]  /*2c730*/  FFMA.FTZ R38, R35, R55, R32 ;  /* 0x0000003723267223 */ /* 0x000fe20000010020 */
[----:B------:R-:W-:-:S04]  /*2c740*/  F2FP.BF16.F32.PACK_AB R32, R156, R171 ;  /* 0x000000ab9c20723e */ /* 0x000fc800000010ff */
[----:B------:R-:W-:Y:S01]  /*2c750*/  F2FP.BF16.F32.PACK_AB R35, R38, R166 ;  /* 0x000000a62623723e */ /* 0x000fe200000010ff */
[----:B------:R-:W-:Y:S06]  /*2c760*/  BRA `(.L_x_19340) ;  /* 0x0000002c00207947 */ /* 0x000fec0003800000 */
.L_x_19299:
        /* <DEDUP_REMOVED lines=16> */
.L_x_19343:
        /* <DEDUP_REMOVED lines=13> */
.L_x_19345:
[----:B------:R-:W-:Y:S05]  /*2c940*/  BSYNC.RECONVERGENT B1 ;  /* 0x0000000000017941 */ /* 0x000fea0003800200 */
.L_x_19344:
        /* <DEDUP_REMOVED lines=42> */
[----:B------:R-:W-:-:S04]  /*2cbf0*/  HFMA2 R161, -RZ, RZ, 0, 0 ;  /* 0x00000000ffa17431 */ /* 0x000fc800000001ff */
[----:B------:R-:W-:-:S05]  /*2cc00*/  IMAD.WIDE.U32 R158, R154, -0x2daee0ad, RZ ;  /* 0xd2511f539a9e7825 */ /* 0x000fca00078e00ff */
[----:B------:R-:W-:Y:S02]  /*2cc10*/  LOP3.LUT R162, R43, R162, R159, 0x96, !PT ;  /* 0x000000a22ba27212 */ /* 0x000fe400078e969f */
[----:B------:R-:W-:Y:S01]  /*2cc20*/  MOV R154, R158 ;  /* 0x0000009e009a7202 */ /* 0x000fe20000000f00 */
[----:B------:R-:W-:-:S05]  /*2cc30*/  IMAD.WIDE.U32 R158, R157, -0x326172a9, RZ ;  /* 0xcd9e8d579d9e7825 */ /* 0x000fca00078e00ff */
[----:B------:R-:W-:Y:S01]  /*2cc40*/  LOP3.LUT R159, R41, R160, R159, 0x96, !PT ;  /* 0x000000a0299f7212 */ /* 0x000fe200078e969f */
[----:B------:R-:W-:-:S07]  /*2cc50*/  IMAD.MOV.U32 R160, RZ, RZ, R156 ;  /* 0x000000ffffa07224 */ /* 0x000fce00078e009c */
.L_x_19342:
[----:B------:R-:W-:Y:S05]  /*2cc60*/  BSYNC.RECONVERGENT B0 ;  /* 0x0000000000007941 */ /* 0x000fea0003800200 */
.L_x_19341:
        /* <DEDUP_REMOVED lines=26> */
.L_x_19348:
        /* <DEDUP_REMOVED lines=13> */
.L_x_19350:
[----:B------:R-:W-:Y:S05]  /*2cee0*/  BSYNC.RECONVERGENT B1 ;  /* 0x0000000000017941 */ /* 0x000fea0003800200 */
.L_x_19349:
        /* <DEDUP_REMOVED lines=50> */
.L_x_19347:
[----:B------:R-:W-:Y:S05]  /*2d210*/  BSYNC.RECONVERGENT B0 ;  /* 0x0000000000007941 */ /* 0x000fea0003800200 */
.L_x_19346:
        /* <DEDUP_REMOVED lines=22> */
.L_x_19353:
        /* <DEDUP_REMOVED lines=13> */
.L_x_19355:
[----:B------:R-:W-:Y:S05]  /*2d450*/  BSYNC.RECONVERGENT B1 ;  /* 0x0000000000017941 */ /* 0x000fea0003800200 */
.L_x_19354:
        /* <DEDUP_REMOVED lines=50> */
.L_x_19352:
[----:B------:R-:W-:Y:S05]  /*2d780*/  BSYNC.RECONVERGENT B0 ;  /* 0x0000000000007941 */ /* 0x000fea0003800200 */
.L_x_19351:
        /* <DEDUP_REMOVED lines=13> */
[----:B------:R-:W-:-:S03]  /*2d860*/  PRMT R157, R117, 0x7632, R157 ;  /* 0x00007632759d7816 */ /* 0x000fc6000000009d */
        /* <DEDUP_REMOVED lines=10> */
.L_x_19358:
        /* <DEDUP_REMOVED lines=13> */
.L_x_19360:
[----:B------:R-:W-:Y:S05]  /*2d9e0*/  BSYNC.RECONVERGENT B1 ;  /* 0x0000000000017941 */ /* 0x000fea0003800200 */
.L_x_19359:
        /* <DEDUP_REMOVED lines=50> */
.L_x_19357:
[----:B------:R-:W-:Y:S05]  /*2dd10*/  BSYNC.RECONVERGENT B0 ;  /* 0x0000000000007941 */ /* 0x000fea0003800200 */
.L_x_19356:
        /* <DEDUP_REMOVED lines=22> */
.L_x_19363:
        /* <DEDUP_REMOVED lines=13> */
.L_x_19365:
[----:B------:R-:W-:Y:S05]  /*2df50*/  BSYNC.RECONVERGENT B1 ;  /* 0x0000000000017941 */ /* 0x000fea0003800200 */
.L_x_19364:
        /* <DEDUP_REMOVED lines=49> */
.L_x_19362:
[----:B------:R-:W-:Y:S05]  /*2e270*/  BSYNC.RECONVERGENT B0 ;  /* 0x0000000000007941 */ /* 0x000fea0003800200 */
.L_x_19361:
        /* <DEDUP_REMOVED lines=24> */
.L_x_19368:
        /* <DEDUP_REMOVED lines=13> */
.L_x_19370:
[----:B------:R-:W-:Y:S05]  /*2e4d0*/  BSYNC.RECONVERGENT B1 ;  /* 0x0000000000017941 */ /* 0x000fea0003800200 */
.L_x_19369:
        /* <DEDUP_REMOVED lines=49> */
.L_x_19367:
[----:B------:R-:W-:Y:S05]  /*2e7f0*/  BSYNC.RECONVERGENT B0 ;  /* 0x0000000000007941 */ /* 0x000fea0003800200 */
.L_x_19366:
[----:B------:R-:W-:Y:S01]  /*2e800*/  I2FP.F32.U32 R161, R161 ;  /* 0x000000a100a17245 */ /* 0x000fe20000201000 */
[----:B------:R-:W-:Y:S01]  /*2e810*/  BSSY.RECONVERGENT B0, `(.L_x_19371) ;  /* 0x0000054000007945 */ /* 0x000fe20003800200 */
[----:B------:R-:W-:Y:S01]  /*2e820*/  ISETP.NE.AND P5, PT, R160, 0x1, PT ;  /* 0x00000001a000780c */ /* 0x000fe20003fa5270 */
        /* <DEDUP_REMOVED lines=19> */
.L_x_19373:
        /* <DEDUP_REMOVED lines=13> */
.L_x_19375:
[----:B------:R-:W-:Y:S05]  /*2ea30*/  BSYNC.RECONVERGENT B1 ;  /* 0x0000000000017941 */ /* 0x000fea0003800200 */
.L_x_19374:
        /* <DEDUP_REMOVED lines=49> */
.L_x_19372:
[----:B------:R-:W-:Y:S05]  /*2ed50*/  BSYNC.RECONVERGENT B0 ;  /* 0x0000000000007941 */ /* 0x000fea0003800200 */
.L_x_19371:
        /* <DEDUP_REMOVED lines=24> */
.L_x_19378:
        /* <DEDUP_REMOVED lines=16> */
.L_x_19380:
[----:B------:R-:W-:Y:S05]  /*2efe0*/  BSYNC.RECONVERGENT B1 ;  /* 0x0000000000017941 */ /* 0x000fea0003800200 */
.L_x_19379:
        /* <DEDUP_REMOVED lines=50> */
.L_x_19377:
[----:B------:R-:W-:Y:S05]  /*2f310*/  BSYNC.RECONVERGENT B0 ;  /* 0x0000000000007941 */ /* 0x000fea0003800200 */
.L_x_19376:
[----:B------:R-:W-:Y:S02]  /*2f320*/  I2FP.F32.U32 R34, R161 ;  /* 0x000000a100227245 */ /* 0x000fe40000201000 */
[----:B------:R-:W-:-:S03]  /*2f330*/  SHF.L.U32 R35, R167, 0x10, RZ ;  /* 0x00000010a7237819 */ /* 0x000fc600000006ff */
[----:B------:R-:W-:Y:S02]  /*2f340*/  FFMA.FTZ R34, R34, R248, 1.1641532182693481445e-10 ;  /* 0x2f00000022227423 */ /* 0x000fe400000100f8 */
[----:B------:R-:W-:-:S03]  /*2f350*/  FMUL.FTZ R35, R35, R45 ;  /* 0x0000002d23237220 */ /* 0x000fc60000410000 */
[----:B------:R-:W-:Y:S01]  /*2f360*/  FSETP.GTU.FTZ.AND P6, PT, R34, R32, PT ;  /* 0x000000202200720b */ /* 0x000fe20003fdc000 */
[----:B------:R-:W-:Y:S01]  /*2f370*/  FMUL.FTZ R35, R35, R33 ;  /* 0x0000002123237220 */ /* 0x000fe20000410000 */
[----:B------:R-:W-:Y:S02]  /*2f380*/  F2FP.BF16.F32.PACK_AB R34, R165, R168 ;  /* 0x000000a8a522723e */ /* 0x000fe400000010ff */
[----:B------:R-:W-:Y:S02]  /*2f390*/  F2FP.BF16.F32.PACK_AB R33, R157, R170 ;  /* 0x000000aa9d21723e */ /* 0x000fe400000010ff */
[----:B------:R-:W-:Y:S02]  /*2f3a0*/  FSEL R35, R35, RZ, !P6 ;  /* 0x000000ff23237208 */ /* 0x000fe40007000000 */
[----:B------:R-:W-:Y:S02]  /*2f3b0*/  PLOP3.LUT P6, PT, P6, PT, PT, 0x8, 0x80 ;  /* 0x000000000080781c */ /* 0x000fe400037ce170 */
[----:B------:R-:W-:Y:S01]  /*2f3c0*/  F2FP.BF16.F32.PACK_AB R32, R156, R171 ;  /* 0x000000ab9c20723e */ /* 0x000fe200000010ff */
[----:B------:R-:W-:-:S05]  /*2f3d0*/  FMUL.FTZ R38, R35, R55 ;  /* 0x0000003723267220 */ /* 0x000fca0000410000 */
[----:B------:R-:W-:-:S07]  /*2f3e0*/  F2FP.BF16.F32.PACK_AB R35, R38, R166 ;  /* 0x000000a62623723e */ /* 0x000fce00000010ff */
.L_x_19340:
[----:B------:R-:W-:Y:S01]  /*2f3f0*/  IMAD.WIDE.U32 R36, R155, 0x10, R250 ;  /* 0x000000109b247825 */ /* 0x000fe200078e00fa */
[----:B------:R-:W0:Y:S01]  /*2f400*/  LDC.64 R40, c[0x0][0x3b0] ;  /* 0x0000ec00ff287b82 */ /* 0x000e220000000a00 */
[----:B------:R-:W-:-:S03]  /*2f410*/  UMOV UR15, 0xffffffff ;  /* 0xffffffff000f7882 */ /* 0x000fc60000000000 */
[----:B------:R1:W-:Y:S02]  /*2f420*/  STG.E.128 desc[UR6][R36.64], R32 ;  /* 0x0000002024007986 */ /* 0x0003e4000c101d06 */
[----:B-1----:R-:W-:Y:S02]  /*2f430*/  SEL R32, RZ, 0x1000000, !P6 ;  /* 0x01000000ff207807 */ /* 0x002fe40007000000 */
        /* <DEDUP_REMOVED lines=11> */
[----:B------:R-:W-:Y:S02]  /*2f4f0*/  LOP3.LUT P5, RZ, R249, 0x1f, RZ, 0xc0, !PT ;  /* 0x0000001ff9ff7812 */ /* 0x000fe400078ac0ff */
[----:B------:R-:W-:Y:S01]  /*2f500*/  LOP3.LUT R32, R32, R34, RZ, 0xfc, !PT ;  /* 0x0000002220207212 */ /* 0x000fe200078efcff */
[----:B0-----:R-:W-:-:S05]  /*2f510*/  IMAD.WIDE.U32 R34, R155, 0x8, R40 ;  /* 0x000000089b227825 */ /* 0x001fca00078e0028 */
        /* <DEDUP_REMOVED lines=215> */
.L_x_19394:
[----:B------:R-:W2:Y:S04]  /*30290*/  LDL R41, [R1+0xb0] ;  /* 0x0000b00001297983 */ /* 0x000ea80000100800 */
[----:B------:R-:W3:Y:S04]  /*302a0*/  LDL R37, [R1+0xcc] ;  /* 0x0000cc0001257983 */ /* 0x000ee80000100800 */
[----:B------:R-:W4:Y:S04]  /*302b0*/  LDL R34, [R1+0xc4] ;  /* 0x0000c40001227983 */ /* 0x000f280000100800 */
[----:B------:R-:W5:Y:S04]  /*302c0*/  LDL R40, [R1+0xb4] ;  /* 0x0000b40001287983 */ /* 0x000f680000100800 */
[----:B------:R-:W5:Y:S04]  /*302d0*/  LDL R163, [R1+0xb8] ;  /* 0x0000b80001a37983 */ /* 0x000f680000100800 */
[----:B------:R-:W5:Y:S04]  /*302e0*/  LDL R161, [R1+0xbc] ;  /* 0x0000bc0001a17983 */ /* 0x000f680000100800 */
[----:B------:R-:W5:Y:S04]  /*302f0*/  LDL R45, [R1+0xc0] ;  /* 0x0000c000012d7983 */ /* 0x000f680000100800 */
[----:B------:R-:W5:Y:S01]  /*30300*/  LDL R44, [R1+0xc8] ;  /* 0x0000c800012c7983 */ /* 0x000f620000100800 */
[----:B------:R-:W-:Y:S01]  /*30310*/  FMUL.FTZ R33, R35, R35 ;  /* 0x0000002323217220 */ /* 0x000fe20000410000 */
[----:B------:R-:W-:Y:S01]  /*30320*/  ISETP.NE.AND P0, PT, RZ, UR13, PT ;  /* 0x0000000dff007c0c */ /* 0x000fe2000bf05270 */
[----:B-1----:R-:W-:Y:S01]  /*30330*/  FADD.FTZ R32, R36, R32 ;  /* 0x0000002024207221 */ /* 0x002fe20000010000 */
[----:B------:R-:W5:Y:S02]  /*30340*/  LDL R43, [R1+0x98] ;  /* 0x00009800012b7983 */ /* 0x000f640000100800 */
[----:B------:R-:W-:Y:S01]  /*30350*/  FSEL R33, R33, RZ, P0 ;  /* 0x000000ff21217208 */ /* 0x000fe20000000000 */
[----:B------:R-:W-:Y:S01]  /*30360*/  FFMA.FTZ R32, R32, R39, UR14 ;  /* 0x0000000e20207e23 */ /* 0x000fe20008010027 */
[----:B------:R-:W5:Y:S03]  /*30370*/  LDL R42, [R1+0x9c] ;  /* 0x00009c00012a7983 */ /* 0x000f660000100800 */
[----:B------:R-:W-:Y:S01]  /*30380*/  FADD.FTZ R32, R32, R33 ;  /* 0x0000002120207221 */ /* 0x000fe20000010000 */
[----:B------:R-:W5:Y:S04]  /*30390*/  LDL R39, [R1+0x90] ;  /* 0x0000900001277983 */ /* 0x000f680000100800 */
[----:B0-----:R-:W5:Y:S01]  /*303a0*/  LDL R36, [R1+0xac] ;  /* 0x0000ac0001247983 */ /* 0x001f620000100800 */
[----:B------:R-:W0:Y:S01]  /*303b0*/  MUFU.RSQ R32, R32 ;  /* 0x0000002000207308 */ /* 0x000e220000001400 */
[----:B------:R-:W-:-:S02]  /*303c0*/  FSEL R33, R35, RZ, !P0 ;  /* 0x000000ff23217208 */ /* 0x000fc40004000000 */
[----:B------:R-:W5:Y:S03]  /*303d0*/  LDL R167, [R1+0x70] ;  /* 0x0000700001a77983 */ /* 0x000f660000100800 */
[C---:B------:R-:W-:Y:S01]  /*303e0*/  FADD.FTZ R25, -R33.reuse, R25 ;  /* 0x0000001921197221 */ /* 0x040fe20000010100 */
[C---:B------:R-:W-:Y:S01]  /*303f0*/  FADD.FTZ R27, -R33.reuse, R27 ;  /* 0x0000001b211b7221 */ /* 0x040fe20000010100 */
[C---:B------:R-:W-:Y:S01]  /*30400*/  FADD.FTZ R28, -R33.reuse, R28 ;  /* 0x0000001c211c7221 */ /* 0x040fe20000010100 */
[C---:B------:R-:W-:Y:S01]  /*30410*/  FADD.FTZ R29, -R33.reuse, R29 ;  /* 0x0000001d211d7221 */ /* 0x040fe20000010100 */
[----:B------:R-:W5:Y:S04]  /*30420*/  LDL R166, [R1+0x74] ;  /* 0x0000740001a67983 */ /* 0x000f680000100800 */
[----:B------:R-:W5:Y:S01]  /*30430*/  LDL R248, [R1+0x78] ;  /* 0x0000780001f87983 */ /* 0x000f620000100800 */
[C---:B0-----:R-:W-:Y:S01]  /*30440*/  FMUL.FTZ R25, R32.reuse, R25 ;  /* 0x0000001920197220 */ /* 0x041fe20000410000 */
[C---:B------:R-:W-:Y:S01]  /*30450*/  FMUL.FTZ R27, R32.reuse, R27 ;  /* 0x0000001b201b7220 */ /* 0x040fe20000410000 */
[C---:B------:R-:W-:Y:S01]  /*30460*/  FMUL.FTZ R28, R32.reuse, R28 ;  /* 0x0000001c201c7220 */ /* 0x040fe20000410000 */
[C---:B------:R-:W-:Y:S01]  /*30470*/  FMUL.FTZ R29, R32.reuse, R29 ;  /* 0x0000001d201d7220 */ /* 0x040fe20000410000 */
[C---:B------:R-:W-:Y:S01]  /*30480*/  FADD.FTZ R30, -R33.reuse, R30 ;  /* 0x0000001e211e7221 */ /* 0x040fe20000010100 */
[C---:B------:R-:W-:Y:S01]  /*30490*/  FADD.FTZ R31, -R33.reuse, R31 ;  /* 0x0000001f211f7221 */ /* 0x040fe20000010100 */
[----:B------:R-:W-:Y:S01]  /*304a0*/  FADD.FTZ R24, -R33, R24 ;  /* 0x0000001821187221 */ /* 0x000fe20000010100 */
[----:B------:R-:W5:Y:S01]  /*304b0*/  LDL R171, [R1+0x7c] ;  /* 0x00007c0001ab7983 */ /* 0x000f620000100800 */
[C---:B------:R-:W-:Y:S01]  /*304c0*/  FMUL.FTZ R30, R32.reuse, R30 ;  /* 0x0000001e201e7220 */ /* 0x040fe20000410000 */
[C---:B------:R-:W-:Y:S01]  /*304d0*/  FMUL.FTZ R31, R32.reuse, R31 ;  /* 0x0000001f201f7220 */ /* 0x040fe20000410000 */
[----:B------:R-:W-:Y:S01]  /*304e0*/  FMUL.FTZ R24, R32, R24 ;  /* 0x0000001820187220 */ /* 0x000fe20000410000 */
[----:B------:R-:W5:Y:S04]  /*304f0*/  LDL R170, [R1+0x80] ;  /* 0x0000800001aa7983 */ /* 0x000f680000100800 */
[----:B------:R-:W5:Y:S01]  /*30500*/  LDL R168, [R1+0x88] ;  /* 0x0000880001a87983 */ /* 0x000f620000100800 */
[----:B--2---:R-:W-:-:S03]  /*30510*/  FFMA.FTZ R28, R28, R41, R176 ;  /* 0x000000291c1c7223 */ /* 0x004fc600000100b0 */
[----:B------:R-:W2:Y:S01]  /*30520*/  LDL R41, [R1+0xa0] ;  /* 0x0000a00001297983 */ /* 0x000ea20000100800 */
[----:B---3--:R-:W-:-:S03]  /*30530*/  FFMA.FTZ R27, R27, R37, R175 ;  /* 0x000000251b1b7223 */ /* 0x008fc600000100af */
[----:B------:R-:W3:Y:S01]  /*30540*/  LDL R37, [R1+0x94] ;  /* 0x0000940001257983 */ /* 0x000ee20000100800 */
[----:B----4-:R-:W-:-:S03]  /*30550*/  FFMA.FTZ R25, R25, R34, R173 ;  /* 0x0000002219197223 */ /* 0x010fc600000100ad */
[----:B------:R-:W4:Y:S01]  /*30560*/  LDL R34, [R1+0xa4] ;  /* 0x0000a40001227983 */ /* 0x000f220000100800 */
[----:B-----5:R-:W-:-:S03]  /*30570*/  FFMA.FTZ R29, R29, R40, R177 ;  /* 0x000000281d1d7223 */ /* 0x020fc600000100b1 */
[----:B------:R-:W5:Y:S01]  /*30580*/  LDL R40, [R1+0xa8] ;  /* 0x0000a80001287983 */ /* 0x000f620000100800 */
[----:B------:R-:W-:Y:S01]  /*30590*/  FFMA.FTZ R30, R30, R163, R178 ;  /* 0x000000a31e1e7223 */ /* 0x000fe200000100b2 */
[C---:B------:R-:W-:Y:S01]  /*305a0*/  FADD.FTZ R26, -R33.reuse, R26 ;  /* 0x0000001a211a7221 */ /* 0x040fe20000010100 */
[C---:B------:R-:W-:Y:S01]  /*305b0*/  FADD.FTZ R23, -R33.reuse, R23 ;  /* 0x0000001721177221 */ /* 0x040fe20000010100 */
[----:B------:R-:W-:Y:S01]  /*305c0*/  FADD.FTZ R17, -R33, R17 ;  /* 0x0000001121117221 */ /* 0x000fe20000010100 */
[----:B------:R-:W-:Y:S01]  /*305d0*/  FFMA.FTZ R31, R31, R161, R179 ;  /* 0x000000a11f1f7223 */ /* 0x000fe200000100b3 */
[----:B------:R-:W-:-:S04]  /*305e0*/  FFMA.FTZ R24, R24, R45, R172 ;  /* 0x0000002d18187223 */ /* 0x000fc800000100ac */
[----:B------:R-:W-:Y:S01]  /*305f0*/  F2FP.BF16.F32.PACK_AB R31, R31, R30 ;  /* 0x0000001e1f1f723e */ /* 0x000fe200000010ff */
[C---:B------:R-:W-:Y:S01]  /*30600*/  FMUL.FTZ R26, R32.reuse, R26 ;  /* 0x0000001a201a7220 */ /* 0x040fe20000410000 */
[----:B------:R-:W-:Y:S01]  /*30610*/  F2FP.BF16.F32.PACK_AB R30, R29, R28 ;  /* 0x0000001c1d1e723e */ /* 0x000fe200000010ff */
[----:B------:R-:W-:Y:S01]  /*30620*/  FMUL.FTZ R23, R32, R23 ;  /* 0x0000001720177220 */ /* 0x000fe20000410000 */
[----:B------:R-:W-:Y:S01]  /*30630*/  F2FP.BF16.F32.PACK_AB R28, R25, R24 ;  /* 0x00000018191c723e */ /* 0x000fe200000010ff */
[C---:B------:R-:W-:Y:S01]  /*30640*/  FADD.FTZ R21, -R33.reuse, R21 ;  /* 0x0000001521157221 */ /* 0x040fe20000010100 */
[----:B------:R-:W0:Y:S01]  /*30650*/  @!P5 LDC.64 R24, c[0x0][0x3c0] ;  /* 0x0000f000ff18db82 */ /* 0x000e220000000a00 */
[----:B------:R-:W-:Y:S01]  /*30660*/  FFMA.FTZ R26, R26, R44, R174 ;  /* 0x0000002c1a1a7223 */ /* 0x000fe200000100ae */
[C---:B------:R-:W-:Y:S01]  /*30670*/  FADD.FTZ R18, -R33.reuse, R18 ;  /* 0x0000001221127221 */ /* 0x040fe20000010100 */
[----:B------:R-:W-:Y:S01]  /*30680*/  FADD.FTZ R19, -R33, R19 ;  /* 0x0000001321137221 */ /* 0x000fe20000010100 */
[----:B------:R-:W-:Y:S01]  /*30690*/  FMUL.FTZ R17, R32, R17 ;  /* 0x0000001120117220 */ /* 0x000fe20000410000 */
[----:B------:R-:W5:Y:S01]  /*306a0*/  LDL R163, [R1+0x8c] ;  /* 0x00008c0001a37983 */ /* 0x000f620000100800 */
[----:B------:R-:W-:-:S02]  /*306b0*/  F2FP.BF16.F32.PACK_AB R29, R27, R26 ;  /* 0x0000001a1b1d723e */ /* 0x000fc400000010ff */
[----:B------:R-:W1:Y:S01]  /*306c0*/  LDC.64 R26, c[0x0][0x428] ;  /* 0x00010a00ff1a7b82 */ /* 0x000e620000000a00 */
[----:B------:R-:W5:Y:S01]  /*306d0*/  LDL R161, [R1+0x84] ;  /* 0x0000840001a17983 */ /* 0x000f620000100800 */
[----:B0-----:R-:W-:-:S05]  /*306e0*/  @!P5 IMAD.WIDE R24, R2, 0x4, R24 ;  /* 0x000000040218d825 */ /* 0x001fca00078e0218 */
[----:B------:R0:W-:Y:S02]  /*306f0*/  @!P5 STG.E desc[UR6][R24.64], R35 ;  /* 0x000000231800d986 */ /* 0x0001e4000c101906 */
[----:B0-----:R-:W0:Y:S01]  /*30700*/  @!P5 LDC.64 R24, c[0x0][0x3c8] ;  /* 0x0000f200ff18db82 */ /* 0x001e220000000a00 */
[----:B------:R-:W-:Y:S01]  /*30710*/  FFMA.FTZ R23, R23, R42, R187 ;  /* 0x0000002a17177223 */ /* 0x000fe200000100bb */
[----:B0-----:R-:W-:-:S05]  /*30720*/  @!P5 IMAD.WIDE R24, R2, 0x4, R24 ;  /* 0x000000040218d825 */ /* 0x001fca00078e0218 */
[----:B------:R1:W-:Y:S02]  /*30730*/  @!P5 STG.E desc[UR6][R24.64], R32 ;  /* 0x000000201800d986 */ /* 0x0003e4000c101906 */
[----:B-1----:R-:W-:-:S04]  /*30740*/  IMAD.WIDE.U32 R24, R15, 0x10, R26 ;  /* 0x000000100f187825 */ /* 0x002fc800078e001a */
[----:B------:R-:W-:-:S04]  /*30750*/  FADD.FTZ R15, -R33, R22 ;  /* 0x00000016210f7221 */ /* 0x000fc80000010100 */
[----:B------:R-:W-:-:S04]  /*30760*/  FMUL.FTZ R15, R32, R15 ;  /* 0x0000000f200f7220 */ /* 0x000fc80000410000 */
[----:B------:R-:W-:-:S05]  /*30770*/  FFMA.FTZ R15, R15, R43, R186 ;  /* 0x0000002b0f0f7223 */ /* 0x000fca00000100ba */
[----:B------:R-:W-:Y:S01]  /*30780*/  F2FP.BF16.F32.PACK_AB R23, R23, R15 ;  /* 0x0000000f1717723e */ /* 0x000fe200000010ff */
[C---:B------:R-:W-:Y:S01]  /*30790*/  FADD.FTZ R15, -R33.reuse, R16 ;  /* 0x00000010210f7221 */ /* 0x040fe20000010100 */
[----:B------:R-:W-:Y:S01]  /*307a0*/  FADD.FTZ R16, -R33, R20 ;  /* 0x0000001421107221 */ /* 0x000fe20000010100 */
[C---:B------:R-:W-:Y:S01]  /*307b0*/  FMUL.FTZ R21, R32.reuse, R21 ;  /* 0x0000001520157220 */ /* 0x040fe20000410000 */
[C---:B------:R-:W-:Y:S01]  /*307c0*/  FMUL.FTZ R18, R32.reuse, R18 ;  /* 0x0000001220127220 */ /* 0x040fe20000410000 */
[C---:B------:R-:W-:Y:S01]  /*307d0*/  FMUL.FTZ R15, R32.reuse, R15 ;  /* 0x0000000f200f7220 */ /* 0x040fe20000410000 */
[C---:B------:R-:W-:Y:S01]  /*307e0*/  FMUL.FTZ R16, R32.reuse, R16 ;  /* 0x0000001020107220 */ /* 0x040fe20000410000 */
[----:B------:R-:W-:-:S03]  /*307f0*/  FMUL.FTZ R19, R32, R19 ;  /* 0x0000001320137220 */ /* 0x000fc60000410000 */
[----:B------:R-:W-:Y:S01]  /*30800*/  FFMA.FTZ R16, R16, R39, R184 ;  /* 0x0000002710107223 */ /* 0x000fe200000100b8 */
[----:B------:R-:W-:Y:S01]  /*30810*/  FFMA.FTZ R19, R19, R36, R183 ;  /* 0x0000002413137223 */ /* 0x000fe200000100b7 */
[----:B------:R0:W-:Y:S01]  /*30820*/  STG.E.128 desc[UR6][R24.64], R28 ;  /* 0x0000001c18007986 */ /* 0x0001e2000c101d06 */
[----:B------:R-:W-:-:S03]  /*30830*/  FADD.FTZ R35, -R33, R135 ;  /* 0x0000008721237221 */ /* 0x000fc60000010100 */
[----:B------:R-:W5:Y:S01]  /*30840*/  LDL R135, [R1+0x58] ;  /* 0x0000580001877983 */ /* 0x000f620000100800 */
[----:B0-----:R-:W-:-:S03]  /*30850*/  FADD.FTZ R31, -R33, R133 ;  /* 0x00000085211f7221 */ /* 0x001fc60000010100 */
[----:B------:R-:W5:Y:S01]  /*30860*/  LDL R133, [R1+0x54] ;  /* 0x0000540001857983 */ /* 0x000f620000100800 */
[----:B--2---:R-:W-:Y:S01]  /*30870*/  FFMA.FTZ R15, R15, R41, R180 ;  /* 0x000000290f0f7223 */ /* 0x004fe200000100b4 */
[----:B---3--:R-:W-:Y:S01]  /*30880*/  FFMA.FTZ R21, R21, R37, R185 ;  /* 0x0000002515157223 */ /* 0x008fe200000100b9 */
[----:B----4-:R-:W-:Y:S01]  /*30890*/  FFMA.FTZ R17, R17, R34, R181 ;  /* 0x0000002211117223 */ /* 0x010fe200000100b5 */
[----:B-----5:R-:W-:-:S03]  /*308a0*/  FFMA.FTZ R18, R18, R40, R182 ;  /* 0x0000002812127223 */ /* 0x020fc600000100b6 */
[----:B------:R-:W-:Y:S02]  /*308b0*/  F2FP.BF16.F32.PACK_AB R22, R21, R16 ;  /* 0x000000101516723e */ /* 0x000fe400000010ff */
[----:B------:R-:W-:Y:S01]  /*308c0*/  F2FP.BF16.F32.PACK_AB R20, R17, R15 ;  /* 0x0000000f1114723e */ /* 0x000fe200000010ff */
[----:B------:R-:W-:Y:S01]  /*308d0*/  IMAD.WIDE.U32 R16, R169, 0x10, R26 ;  /* 0x00000010a9107825 */ /* 0x000fe200078e001a */
[----:B------:R-:W-:-:S03]  /*308e0*/  F2FP.BF16.F32.PACK_AB R21, R19, R18 ;  /* 0x000000121315723e */ /* 0x000fc600000010ff */
[C---:B------:R-:W-:Y:S02]  /*308f0*/  FADD.FTZ R34, -R33.reuse, R134 ;  /* 0x0000008621227221 */ /* 0x040fe40000010100 */
[----:B------:R-:W2:Y:S04]  /*30900*/  LDL R134, [R1+0x5c] ;  /* 0x00005c0001867983 */ /* 0x000ea80000100800 */
[----:B------:R0:W-:Y:S02]  /*30910*/  STG.E.128 desc[UR6][R16.64], R20 ;  /* 0x0000001410007986 */ /* 0x0001e4000c101d06 */
[C---:B0-----:R-:W-:Y:S01]  /*30920*/  FADD.FTZ R21, -R33.reuse, R124 ;  /* 0x0000007c21157221 */ /* 0x041fe20000010100 */
[C---:B------:R-:W-:Y:S01]  /*30930*/  FADD.FTZ R22, -R33.reuse, R125 ;  /* 0x0000007d21167221 */ /* 0x040fe20000010100 */
[C---:B------:R-:W-:Y:S01]  /*30940*/  FADD.FTZ R124, -R33.reuse, R152 ;  /* 0x00000098217c7221 */ /* 0x040fe20000010100 */
[C---:B------:R-:W-:Y:S01]  /*30950*/  FADD.FTZ R125, -R33.reuse, R153 ;  /* 0x00000099217d7221 */ /* 0x040fe20000010100 */
[----:B------:R-:W3:Y:S04]  /*30960*/  LDL R152, [R1+0x68] ;  /* 0x0000680001987983 */ /* 0x000ee80000100800 */
[----:B------:R-:W4:Y:S01]  /*30970*/  LDL R153, [R1+0x64] ;  /* 0x0000640001997983 */ /* 0x000f220000100800 */
[C---:B------:R-:W-:Y:S01]  /*30980*/  FADD.FTZ R23, -R33.reuse, R126 ;  /* 0x0000007e21177221 */ /* 0x040fe20000010100 */
[C---:B------:R-:W-:Y:S01]  /*30990*/  FADD.FTZ R126, -R33.reuse, R156 ;  /* 0x0000009c217e7221 */ /* 0x040fe20000010100 */
[C---:B------:R-:W-:Y:S01]  /*309a0*/  FADD.FTZ R16, -R33.reuse, R11 ;  /* 0x0000000b21107221 */ /* 0x040fe20000010100 */
[C---:B------:R-:W-:Y:S01]  /*309b0*/  FADD.FTZ R17, -R33.reuse, R12 ;  /* 0x0000000c21117221 */ /* 0x040fe20000010100 */
[C---:B------:R-:W-:Y:S01]  /*309c0*/  FADD.FTZ R44, -R33.reuse, R144 ;  /* 0x00000090212c7221 */ /* 0x040fe20000010100 */
[----:B------:R-:W5:Y:S01]  /*309d0*/  LDL R156, [R1+0x60] ;  /* 0x00006000019c7983 */ /* 0x000f620000100800 */
        /* <DEDUP_REMOVED lines=8> */
[----:B------:R-:W5:Y:S01]  /*30a60*/  LDL R144, [R1+0x48] ;  /* 0x0000480001907983 */ /* 0x000f620000100800 */
[C---:B------:R-:W-:Y:S01]  /*30a70*/  FADD.FTZ R12, -R33.reuse, R47 ;  /* 0x0000002f210c7221 */ /* 0x040fe20000010100 */
[----:B------:R-:W-:-:S02]  /*30a80*/  FADD.FTZ R20, -R33, R123 ;  /* 0x0000007b21147221 */ /* 0x000fc40000010100 */
[----:B------:R-:W5:Y:S01]  /*30a90*/  LDL R140, [R1+0x10] ;  /* 0x00001000018c7983 */ /* 0x000f620000100800 */
[C---:B------:R-:W-:Y:S01]  /*30aa0*/  FADD.FTZ R24, -R33.reuse, R129 ;  /* 0x0000008121187221 */ /* 0x040fe20000010100 */
[C---:B------:R-:W-:Y:S02]  /*30ab0*/  FMUL.FTZ R16, R32.reuse, R16 ;  /* 0x0000001020107220 */ /* 0x040fe40000410000 */
[----:B------:R-:W5:Y:S01]  /*30ac0*/  LDL R137, [R1+0x14] ;  /* 0x0000140001897983 */ /* 0x000f620000100800 */
[C---:B------:R-:W-:Y:S01]  /*30ad0*/  FMUL.FTZ R17, R32.reuse, R17 ;  /* 0x0000001120117220 */ /* 0x040fe20000410000 */
[C---:B------:R-:W-:Y:S01]  /*30ae0*/  FADD.FTZ R13, -R33.reuse, R120 ;  /* 0x00000078210d7221 */ /* 0x040fe20000010100 */
[C---:B------:R-:W-:Y:S01]  /*30af0*/  FADD.FTZ R14, -R33.reuse, R121 ;  /* 0x00000079210e7221 */ /* 0x040fe20000010100 */
[C---:B------:R-:W-:Y:S01]  /*30b00*/  FADD.FTZ R47, -R33.reuse, R147 ;  /* 0x00000093212f7221 */ /* 0x040fe20000010100 */
[C---:B------:R-:W-:Y:S01]  /*30b10*/  FADD.FTZ R123, -R33.reuse, R151 ;  /* 0x00000097217b7221 */ /* 0x040fe20000010100 */
[C---:B------:R-:W-:Y:S01]  /*30b20*/  FMUL.FTZ R11, R32.reuse, R11 ;  /* 0x0000000b200b7220 */ /* 0x040fe20000410000 */
[C---:B------:R-:W-:Y:S01]  /*30b30*/  FMUL.FTZ R129, R32.reuse, R19 ;  /* 0x0000001320817220 */ /* 0x040fe20000410000 */
        /* <DEDUP_REMOVED lines=27> */
[----:B------:R-:W-:Y:S01]  /*30cf0*/  FADD.FTZ R33, -R33, R38 ;  /* 0x0000002621217221 */ /* 0x000fe20000010100 */
[----:B------:R-:W-:Y:S01]  /*30d00*/  FFMA.FTZ R16, R16, R167, R192 ;  /* 0x000000a710107223 */ /* 0x000fe200000100c0 */
[----:B------:R-:W-:Y:S01]  /*30d10*/  FFMA.FTZ R17, R17, R166, R193 ;  /* 0x000000a611117223 */ /* 0x000fe200000100c1 */
[----:B------:R-:W5:Y:S01]  /*30d20*/  LDL R148, [R1+0x3c] ;  /* 0x00003c0001947983 */ /* 0x000f620000100800 */
[----:B------:R-:W-:Y:S01]  /*30d30*/  FFMA.FTZ R11, R11, R248, R194 ;  /* 0x000000f80b0b7223 */ /* 0x000fe200000100c2 */
[----:B------:R-:W-:-:S02]  /*30d40*/  FFMA.FTZ R129, R129, R171, R195 ;  /* 0x000000ab81817223 */ /* 0x000fc400000100c3 */
[----:B------:R-:W5:Y:S01]  /*30d50*/  LDL R141, [R1+0x34] ;  /* 0x00003400018d7983 */ /* 0x000f620000100800 */
[----:B------:R-:W-:Y:S01]  /*30d60*/  FFMA.FTZ R15, R15, R170, R188 ;  /* 0x000000aa0f0f7223 */ /* 0x000fe200000100bc */
[----:B------:R-:W-:Y:S01]  /*30d70*/  FFMA.FTZ R9, R9, R168, R190 ;  /* 0x000000a809097223 */ /* 0x000fe200000100be */
[----:B------:R-:W-:Y:S01]  /*30d80*/  FFMA.FTZ R38, R10, R163, R191 ;  /* 0x000000a30a267223 */ /* 0x000fe200000100bf */
[----:B------:R-:W-:Y:S01]  /*30d90*/  FFMA.FTZ R8, R8, R161, R189 ;  /* 0x000000a108087223 */ /* 0x000fe200000100bd */
[----:B------:R-:W5:Y:S01]  /*30da0*/  LDL R150, [R1+0x6c] ;  /* 0x00006c0001967983 */ /* 0x000f620000100800 */
[----:B------:R-:W-:Y:S01]  /*30db0*/  F2FP.BF16.F32.PACK_AB R10, R17, R16 ;  /* 0x00000010110a723e */ /* 0x000fe200000010ff */
[----:B------:R-:W-:Y:S01]  /*30dc0*/  IMAD.WIDE.U32 R16, R7, 0x10, R26 ;  /* 0x0000001007107825 */ /* 0x000fe200078e001a */
[----:B------:R-:W-:Y:S01]  /*30dd0*/  F2FP.BF16.F32.PACK_AB R11, R129, R11 ;  /* 0x0000000b810b723e */ /* 0x000fe200000010ff */
[----:B------:R-:W5:Y:S01]  /*30de0*/  LDL R143, [R1+0x4c] ;  /* 0x00004c00018f7983 */ /* 0x000f620000100800 */
[----:B------:R-:W-:Y:S01]  /*30df0*/  F2FP.BF16.F32.PACK_AB R9, R38, R9 ;  /* 0x000000092609723e */ /* 0x000fe200000010ff */
[----:B------:R-:W-:Y:S01]  /*30e00*/  FMUL.FTZ R7, R32, R12 ;  /* 0x0000000c20077220 */ /* 0x000fe20000410000 */
[----:B------:R-:W-:Y:S01]  /*30e10*/  F2FP.BF16.F32.PACK_AB R8, R8, R15 ;  /* 0x0000000f0808723e */ /* 0x000fe200000010ff */
[----:B------:R-:W5:Y:S01]  /*30e20*/  LDL R146, [R1+0x44] ;  /* 0x0000440001927983 */ /* 0x000f620000100800 */
[C---:B------:R-:W-:Y:S01]  /*30e30*/  FMUL.FTZ R13, R32.reuse, R13 ;  /* 0x0000000d200d7220 */ /* 0x040fe20000410000 */
[C---:B------:R-:W-:Y:S01]  /*30e40*/  FMUL.FTZ R14, R32.reuse, R14 ;  /* 0x0000000e200e7220 */ /* 0x040fe20000410000 */
[C---:B------:R-:W-:Y:S01]  /*30e50*/  FMUL.FTZ R12, R32.reuse, R18 ;  /* 0x00000012200c7220 */ /* 0x040fe20000410000 */
[----:B------:R-:W5:Y:S01]  /*30e60*/  LDL R139, [R1+0x18] ;  /* 0x00001800018b7983 */ /* 0x000f620000100800 */
[C---:B------:R-:W-:Y:S01]  /*30e70*/  FMUL.FTZ R18, R32.reuse, R21 ;  /* 0x0000001520127220 */ /* 0x040fe20000410000 */
[----:B------:R-:W-:-:S02]  /*30e80*/  FMUL.FTZ R23, R32, R23 ;  /* 0x0000001720177220 */ /* 0x000fc40000410000 */
[----:B------:R-:W5:Y:S01]  /*30e90*/  LDL R138, [R1+0x1c] ;  /* 0x00001c00018a7983 */ /* 0x000f620000100800 */
[C---:B------:R-:W-:Y:S01]  /*30ea0*/  FMUL.FTZ R15, R32.reuse, R20 ;  /* 0x00000014200f7220 */ /* 0x040fe20000410000 */
[C---:B------:R-:W-:Y:S01]  /*30eb0*/  FMUL.FTZ R21, R32.reuse, R25 ;  /* 0x0000001920157220 */ /* 0x040fe20000410000 */
[C---:B------:R-:W-:Y:S01]  /*30ec0*/  FMUL.FTZ R38, R32.reuse, R34 ;  /* 0x0000002220267220 */ /* 0x040fe20000410000 */
[----:B------:R0:W-:Y:S01]  /*30ed0*/  STG.E.128 desc[UR6][R16.64], R8 ;  /* 0x0000000810007986 */ /* 0x0001e2000c101d06 */
[C---:B------:R-:W-:Y:S01]  /*30ee0*/  FMUL.FTZ R22, R32.reuse, R22 ;  /* 0x0000001620167220 */ /* 0x040fe20000410000 */
[C---:B------:R-:W-:Y:S01]  /*30ef0*/  FMUL.FTZ R20, R32.reuse, R24 ;  /* 0x0000001820147220 */ /* 0x040fe20000410000 */
[C---:B------:R-:W-:Y:S01]  /*30f00*/  FMUL.FTZ R25, R32.reuse, R29 ;  /* 0x0000001d20197220 */ /* 0x040fe20000410000 */
[----:B------:R-:W5:Y:S01]  /*30f10*/  LDL R142, [R1+0x30] ;  /* 0x00003000018e7983 */ /* 0x000f620000100800 */
        /* <DEDUP_REMOVED lines=29> */
[----:B0-----:R-:W-:Y:S01]  /*310f0*/  FFMA.FTZ R11, R22, R135, R202 ;  /* 0x00000087160b7223 */ /* 0x001fe200000100ca */
[----:B------:R-:W5:Y:S01]  /*31100*/  LDL R136, [R1+0x20] ;  /* 0x0000200001887983 */ /* 0x000f620000100800 */
[----:B------:R-:W-:-:S03]  /*31110*/  IMAD.WIDE.U32 R16, R46, 0x10, R26 ;  /* 0x000000102e107825 */ /* 0x000fc600078e001a */
[----:B------:R-:W5:Y:S01]  /*31120*/  LDL R135, [R1+0x24] ;  /* 0x0000240001877983 */ /* 0x000f620000100800 */
[----:B------:R-:W-:-:S03]  /*31130*/  IMAD.WIDE.U32 R32, R127, 0x10, R26 ;  /* 0x000000107f207825 */ /* 0x000fc600078e001a */
[----:B------:R-:W5:Y:S04]  /*31140*/  LDL R128, [R1+0x8] ;  /* 0x0000080001807983 */ /* 0x000f680000100800 */
[----:B------:R-:W5:Y:S04]  /*31150*/  LDL R127, [R1+0xc] ;  /* 0x00000c00017f7983 */ /* 0x000f680000100800 */
[----:B------:R-:W5:Y:S04]  /*31160*/  LDL R126, [R1] ;  /* 0x00000000017e7983 */ /* 0x000f680000100800 */
[----:B------:R-:W5:Y:S01]  /*31170*/  LDL R46, [R1+0x4] ;  /* 0x00000400012e7983 */ /* 0x000f620000100800 */
[----:B---3--:R-:W-:Y:S01]  /*31180*/  FFMA.FTZ R9, R14, R152, R198 ;  /* 0x000000980e097223 */ /* 0x008fe200000100c6 */
[----:B------:R-:W-:-:S02]  /*31190*/  FFMA.FTZ R14, R18, R133, R201 ;  /* 0x00000085120e7223 */ /* 0x000fc400000100c9 */
[----:B------:R-:W3:Y:S01]  /*311a0*/  LDL R133, [R1+0x2c] ;  /* 0x00002c0001857983 */ /* 0x000ee20000100800 */
[----:B----4-:R-:W-:Y:S01]  /*311b0*/  FFMA.FTZ R8, R13, R153, R197 ;  /* 0x000000990d087223 */ /* 0x010fe200000100c5 */
[----:B--2---:R-:W-:Y:S02]  /*311c0*/  FFMA.FTZ R13, R23, R134, R203 ;  /* 0x00000086170d7223 */ /* 0x004fe400000100cb */
[----:B------:R-:W2:Y:S01]  /*311d0*/  LDL R134, [R1+0x28] ;  /* 0x0000280001867983 */ /* 0x000ea20000100800 */
[----:B-----5:R-:W-:Y:S02]  /*311e0*/  FFMA.FTZ R7, R7, R156, R196 ;  /* 0x0000009c07077223 */ /* 0x020fe400000100c4 */
[----:B------:R-:W-:-:S03]  /*311f0*/  F2FP.BF16.F32.PACK_AB R11, R13, R11 ;  /* 0x0000000b0d0b723e */ /* 0x000fc600000010ff */
[----:B------:R-:W-:Y:S01]  /*31200*/  F2FP.BF16.F32.PACK_AB R8, R8, R7 ;  /* 0x000000070808723e */ /* 0x000fe200000010ff */
[----:B------:R-:W-:Y:S01]  /*31210*/  FFMA.FTZ R13, R24, R144, R206 ;  /* 0x00000090180d7223 */ /* 0x000fe200000100ce */
[----:B------:R-:W-:Y:S01]  /*31220*/  FFMA.FTZ R22, R36, R140, R216 ;  /* 0x0000008c24167223 */ /* 0x000fe200000100d8 */
[----:B------:R-:W-:-:S05]  /*31230*/  FFMA.FTZ R24, R130, R137, R217 ;  /* 0x0000008982187223 */ /* 0x000fca00000100d9 */
[----:B------:R-:W-:Y:S01]  /*31240*/  F2FP.BF16.F32.PACK_AB R22, R24, R22 ;  /* 0x000000161816723e */ /* 0x000fe200000010ff */
[----:B------:R-:W-:Y:S01]  /*31250*/  FFMA.FTZ R24, R121, R247, R227 ;  /* 0x000000f779187223 */ /* 0x000fe200000100e3 */
[----:B------:R-:W-:Y:S01]  /*31260*/  FFMA.FTZ R10, R15, R151, R200 ;  /* 0x000000970f0a7223 */ /* 0x000fe200000100c8 */
[----:B------:R-:W-:Y:S01]  /*31270*/  FFMA.FTZ R7, R20, R147, R204 ;  /* 0x0000009314077223 */ /* 0x000fe200000100cc */
[----:B------:R-:W-:Y:S01]  /*31280*/  FFMA.FTZ R15, R38, R149, R210 ;  /* 0x00000095260f7223 */ /* 0x000fe200000100d2 */
[----:B------:R-:W-:Y:S01]  /*31290*/  FFMA.FTZ R18, R129, R148, R211 ;  /* 0x0000009481127223 */ /* 0x000fe200000100d3 */
[----:B------:R-:W-:Y:S01]  /*312a0*/  FFMA.FTZ R20, R31, R141, R209 ;  /* 0x0000008d1f147223 */ /* 0x000fe200000100d1 */
[----:B------:R-:W-:-:S03]  /*312b0*/  FFMA.FTZ R31, R120, R246, R226 ;  /* 0x000000f6781f7223 */ /* 0x000fc600000100e2 */
[----:B------:R-:W-:Y:S01]  /*312c0*/  F2FP.BF16.F32.PACK_AB R15, R18, R15 ;  /* 0x0000000f120f723e */ /* 0x000fe200000010ff */
[----:B------:R-:W-:Y:S01]  /*312d0*/  FFMA.FTZ R12, R12, R150, R199 ;  /* 0x000000960c0c7223 */ /* 0x000fe200000100c7 */
[----:B------:R-:W-:Y:S01]  /*312e0*/  F2FP.BF16.F32.PACK_AB R31, R24, R31 ;  /* 0x0000001f181f723e */ /* 0x000fe200000010ff */
[----:B------:R-:W-:-:S03]  /*312f0*/  FFMA.FTZ R18, R25, R143, R207 ;  /* 0x0000008f19127223 */ /* 0x000fc600000100cf */
[----:B------:R-:W-:Y:S01]  /*31300*/  F2FP.BF16.F32.PACK_AB R9, R12, R9 ;  /* 0x000000090c09723e */ /* 0x000fe200000010ff */
[----:B------:R-:W0:Y:S01]  /*31310*/  LDC.64 R24, c[0x0][0x380] ;  /* 0x0000e000ff187b82 */ /* 0x000e220000000a00 */
[----:B------:R-:W-:Y:S01]  /*31320*/  FFMA.FTZ R12, R21, R146, R205 ;  /* 0x00000092150c7223 */ /* 0x000fe200000100cd */
[----:B------:R-:W-:Y:S01]  /*31330*/  F2FP.BF16.F32.PACK_AB R10, R14, R10 ;  /* 0x0000000a0e0a723e */ /* 0x000fe200000010ff */
[----:B------:R-:W-:Y:S01]  /*31340*/  FFMA.FTZ R23, R131, R139, R218 ;  /* 0x0000008b83177223 */ /* 0x000fe200000100da */
[----:B------:R-:W-:Y:S01]  /*31350*/  FFMA.FTZ R21, R132, R138, R219 ;  /* 0x0000008a84157223 */ /* 0x000fe200000100db */
[----:B------:R-:W-:-:S04]  /*31360*/  F2FP.BF16.F32.PACK_AB R13, R18, R13 ;  /* 0x0000000d120d723e */ /* 0x000fc800000010ff */
[----:B------:R-:W-:Y:S01]  /*31370*/  F2FP.BF16.F32.PACK_AB R23, R21, R23 ;  /* 0x000000171517723e */ /* 0x000fe200000010ff */
[----:B------:R-:W-:Y:S01]  /*31380*/  FFMA.FTZ R14, R30, R142, R208 ;  /* 0x0000008e1e0e7223 */ /* 0x000fe200000100d0 */
[----:B------:R-:W-:Y:S01]  /*31390*/  F2FP.BF16.F32.PACK_AB R12, R12, R7 ;  /* 0x000000070c0c723e */ /* 0x000fe200000010ff */
[----:B------:R-:W-:Y:S01]  /*313a0*/  FFMA.FTZ R30, R122, R244, R224 ;  /* 0x000000f47a1e7223 */ /* 0x000fe200000100e0 */
[----:B------:R-:W-:Y:S02]  /*313b0*/  FFMA.FTZ R123, R123, R245, R225 ;  /* 0x000000f57b7b7223 */ /* 0x000fe400000100e1 */
[----:B------:R-:W-:Y:S01]  /*313c0*/  F2FP.BF16.F32.PACK_AB R14, R20, R14 ;  /* 0x0000000e140e723e */ /* 0x000fe200000010ff */
[----:B------:R-:W-:Y:S01]  /*313d0*/  FFMA.FTZ R36, R45, R240, R228 ;  /* 0x000000f02d247223 */ /* 0x000fe200000100e4 */
[----:B------:R-:W-:Y:S01]  /*313e0*/  FFMA.FTZ R19, R19, R242, R230 ;  /* 0x000000f213137223 */ /* 0x000fe200000100e6 */
[----:B------:R-:W-:Y:S01]  /*313f0*/  FFMA.FTZ R38, R118, R236, R232 ;  /* 0x000000ec76267223 */ /* 0x000fe200000100e8 */
[----:B------:R-:W-:Y:S01]  /*31400*/  FFMA.FTZ R119, R119, R238, R234 ;  /* 0x000000ee77777223 */ /* 0x000fe200000100ea */
[----:B------:R-:W-:Y:S01]  /*31410*/  FFMA.FTZ R7, R116, R241, R229 ;  /* 0x000000f174077223 */ /* 0x000fe200000100e5 */
[--C-:B------:R-:W-:Y:S01]  /*31420*/  IMAD.WIDE.U32 R42, R145, 0x10, R26.reuse ;  /* 0x00000010912a7825 */ /* 0x100fe200078e001a */
[----:B------:R-:W-:Y:S01]  /*31430*/  F2FP.BF16.F32.PACK_AB R30, R123, R30 ;  /* 0x0000001e7b1e723e */ /* 0x000fe200000010ff */
[----:B------:R1:W-:Y:S02]  /*31440*/  STG.E.128 desc[UR6][R16.64], R8 ;  /* 0x0000000810007986 */ /* 0x0003e4000c101d06 */
[----:B------:R-:W-:Y:S01]  /*31450*/  IMAD.WIDE.U32 R26, R155, 0x10, R26 ;  /* 0x000000109b1a7825 */ /* 0x000fe200078e001a */
[----:B------:R-:W-:Y:S01]  /*31460*/  F2FP.BF16.F32.PACK_AB R36, R7, R36 ;  /* 0x000000240724723e */ /* 0x000fe200000010ff */
[----:B------:R1:W-:Y:S02]  /*31470*/  STG.E.128 desc[UR6][R32.64], R12 ;  /* 0x0000000c20007986 */ /* 0x0003e4000c101d06 */
[----:B0-----:R-:W-:-:S02]  /*31480*/  IMAD R2, R24, 0x4, R2 ;  /* 0x0000000418027824 */ /* 0x001fc400078e0202 */
[----:B------:R-:W-:Y:S01]  /*31490*/  FFMA.FTZ R20, R28, R136, R212 ;  /* 0x000000881c147223 */ /* 0x000fe200000100d4 */
[----:B------:R-:W-:Y:S01]  /*314a0*/  FFMA.FTZ R29, R29, R135, R213 ;  /* 0x000000871d1d7223 */ /* 0x000fe200000100d5 */
[----:B------:R-:W-:Y:S01]  /*314b0*/  FFMA.FTZ R44, R44, R128, R222 ;  /* 0x000000802c2c7223 */ /* 0x000fe200000100de */
[----:B------:R-:W-:Y:S01]  /*314c0*/  FFMA.FTZ R47, R47, R127, R223 ;  /* 0x0000007f2f2f7223 */ /* 0x000fe200000100df */
[----:B------:R-:W-:Y:S01]  /*314d0*/  FFMA.FTZ R28, R37, R126, R220 ;  /* 0x0000007e251c7223 */ /* 0x000fe200000100dc */
[----:B------:R-:W-:Y:S01]  /*314e0*/  FFMA.FTZ R39, R39, R46, R221 ;  /* 0x0000002e27277223 */ /* 0x000fe200000100dd */
[----:B------:R-:W-:Y:S02]  /*314f0*/  F2FP.BF16.F32.PACK_AB R20, R29, R20 ;  /* 0x000000141d14723e */ /* 0x000fe400000010ff */
[----:B------:R-:W-:Y:S02]  /*31500*/  F2FP.BF16.F32.PACK_AB R29, R47, R44 ;  /* 0x0000002c2f1d723e */ /* 0x000fe400000010ff */
[----:B------:R-:W-:-:S02]  /*31510*/  F2FP.BF16.F32.PACK_AB R28, R39, R28 ;  /* 0x0000001c271c723e */ /* 0x000fc400000010ff */
[----:B------:R-:W-:Y:S01]  /*31520*/  ISETP.GE.AND P0, PT, R2, R25, PT ;  /* 0x000000190200720c */ /* 0x000fe20003f06270 */
[----:B---3--:R-:W-:Y:S01]  /*31530*/  FFMA.FTZ R18, R35, R133, R215 ;  /* 0x0000008523127223 */ /* 0x008fe200000100d7 */
[----:B--2---:R-:W-:Y:S01]  /*31540*/  FFMA.FTZ R21, R34, R134, R214 ;  /* 0x0000008622157223 */ /* 0x004fe200000100d6 */
[----:B------:R-:W-:Y:S01]  /*31550*/  FFMA.FTZ R34, R125, R239, R235 ;  /* 0x000000ef7d227223 */ /* 0x000fe200000100eb */
[----:B------:R-:W-:-:S03]  /*31560*/  FFMA.FTZ R35, R124, R237, R233 ;  /* 0x000000ed7c237223 */ /* 0x000fc600000100e9 */
[----:B------:R-:W-:Y:S01]  /*31570*/  F2FP.BF16.F32.PACK_AB R21, R18, R21 ;  /* 0x000000151215723e */ /* 0x000fe200000010ff */
[----:B------:R-:W-:Y:S01]  /*31580*/  FFMA.FTZ R18, R117, R243, R231 ;  /* 0x000000f375127223 */ /* 0x000fe200000100e7 */
[----:B------:R-:W-:Y:S02]  /*31590*/  F2FP.BF16.F32.PACK_AB R39, R34, R119 ;  /* 0x000000772227723e */ /* 0x000fe400000010ff */
[----:B------:R-:W-:Y:S02]  /*315a0*/  F2FP.BF16.F32.PACK_AB R38, R35, R38 ;  /* 0x000000262326723e */ /* 0x000fe400000010ff */
[----:B------:R-:W-:Y:S01]  /*315b0*/  F2FP.BF16.F32.PACK_AB R37, R18, R19 ;  /* 0x000000131225723e */ /* 0x000fe200000010ff */
[----:B------:R1:W-:Y:S04]  /*315c0*/  STG.E.128 desc[UR6][R40.64], R20 ;  /* 0x0000001428007986 */ /* 0x0003e8000c101d06 */
[----:B------:R1:W-:Y:S04]  /*315d0*/  STG.E.128 desc[UR6][R42.64], R28 ;  /* 0x0000001c2a007986 */ /* 0x0003e8000c101d06 */
[----:B------:R1:W-:Y:S01]  /*315e0*/  STG.E.128 desc[UR6][R26.64], R36 ;  /* 0x000000241a007986 */ /* 0x0003e2000c101d06 */
[----:B------:R-:W-:Y:S05]  /*315f0*/  @!P0 BRA `(.L_x_19382) ;  /* 0xfffffcfc00308947 */ /* 0x000fea000383ffff */
[----:B------:R-:W-:Y:S05]  /*31600*/  EXIT ;  /* 0x000000000000794d */ /* 0x000fea0003800000 */
.L_x_19381:
        /* <DEDUP_REMOVED lines=8> */
.L_x_19384:
[----:B------:R-:W-:Y:S05]  /*31690*/  BSYNC B0 ;  /* 0x0000000000007941 */ /* 0x000fea0003800000 */
.L_x_19383:
[----:B------:R-:W-:Y:S01]  /*316a0*/  FADD.FTZ R35, R35, R32 ;  /* 0x0000002023237221 */ /* 0x000fe20000010000 */
[----:B------:R-:W-:Y:S02]  /*316b0*/  HFMA2 R33, -RZ, RZ, 0, 1.847743988037109375e-06 ;  /* 0x0000001fff217431 */ /* 0x000fe400000001ff */
[----:B------:R-:W-:Y:S01]  /*316c0*/  IMAD.MOV.U32 R32, RZ, RZ, 0x2 ;  /* 0x00000002ff207424 */ /* 0x000fe200078e00ff */
[----:B------:R-:W0:Y:S01]  /*316d0*/  LDC R39, c[0x0][0x400] ;  /* 0x00010000ff277b82 */ /* 0x000e220000000800 */
[----:B------:R-:W-:Y:S01]  /*316e0*/  IMAD.MOV.U32 R34, RZ, RZ, -0x1 ;  /* 0xffffffffff227424 */ /* 0x000fe200078e00ff */
[----:B------:R-:W-:-:S07]  /*316f0*/  MOV R37, R35 ;  /* 0x0000002300257202 */ /* 0x000fce0000000f00 */
[----:B0-----:R-:W-:Y:S05]  /*31700*/  WARPSYNC.COLLECTIVE R34, `(.L_x_19385) ;  /* 0x0000000022087348 */ /* 0x001fea0003c00000 */
[----:B------:R1:W2:Y:S02]  /*31710*/  SHFL.BFLY P0, R32, R37, R32, R33 ;  /* 0x0c00002025207389 */ /* 0x0002a40000000021 */
[----:B012---:R-:W-:Y:S05]  /*31720*/  ENDCOLLECTIVE ;  /* 0x000000000000791b */ /* 0x007fea0003800000 */
.L_x_19385:
[----:B------:R-:W-:Y:S01]  /*31730*/  FADD.FTZ R35, R35, R32 ;  /* 0x0000002023237221 */ /* 0x000fe20000010000 */
[----:B------:R-:W-:-:S04]  /*31740*/  IMAD.MOV.U32 R32, RZ, RZ, 0x4 ;  /* 0x00000004ff207424 */ /* 0x000fc800078e00ff */
[----:B------:R-:W-:-:S07]  /*31750*/  MOV R37, R35 ;  /* 0x0000002300257202 */ /* 0x000fce0000000f00 */
[----:B------:R-:W-:Y:S05]  /*31760*/  WARPSYNC.COLLECTIVE R34, `(.L_x_19386) ;  /* 0x0000000022087348 */ /* 0x000fea0003c00000 */
[----:B------:R0:W1:Y:S02]  /*31770*/  SHFL.BFLY P0, R32, R37, R32, R33 ;  /* 0x0c00002025207389 */ /* 0x0000640000000021 */
[----:B01----:R-:W-:Y:S05]  /*31780*/  ENDCOLLECTIVE ;  /* 0x000000000000791b */ /* 0x003fea0003800000 */
.L_x_19386:
[----:B------:R-:W-:Y:S01]  /*31790*/  FADD.FTZ R35, R35, R32 ;  /* 0x0000002023237221 */ /* 0x000fe20000010000 */
[----:B------:R-:W-:-:S04]  /*317a0*/  IMAD.MOV.U32 R32, RZ, RZ, 0x8 ;  /* 0x00000008ff207424 */ /* 0x000fc800078e00ff */
[----:B------:R-:W-:-:S07]  /*317b0*/  MOV R37, R35 ;  /* 0x0000002300257202 */ /* 0x000fce0000000f00 */
[----:B------:R-:W-:Y:S05]  /*317c0*/  WARPSYNC.COLLECTIVE R34, `(.L_x_19387) ;  /* 0x0000000022087348 */ /* 0x000fea0003c00000 */
[----:B------:R0:W1:Y:S02]  /*317d0*/  SHFL.BFLY P0, R32, R37, R32, R33 ;  /* 0x0c00002025207389 */ /* 0x0000640000000021 */
[----:B01----:R-:W-:Y:S05]  /*317e0*/  ENDCOLLECTIVE ;  /* 0x000000000000791b */ /* 0x003fea0003800000 */
.L_x_19387:
[----:B------:R-:W-:Y:S01]  /*317f0*/  FADD.FTZ R35, R35, R32 ;  /* 0x0000002023237221 */ /* 0x000fe20000010000 */
[----:B------:R-:W-:-:S04]  /*31800*/  IMAD.MOV.U32 R32, RZ, RZ, 0x10 ;  /* 0x00000010ff207424 */ /* 0x000fc800078e00ff */
[----:B------:R-:W-:-:S07]  /*31810*/  MOV R37, R35 ;  /* 0x0000002300257202 */ /* 0x000fce0000000f00 */
[----:B------:R-:W-:Y:S05]  /*31820*/  WARPSYNC.COLLECTIVE R34, `(.L_x_19388) ;  /* 0x0000000022087348 */ /* 0x000fea0003c00000 */
[----:B------:R0:W1:Y:S02]  /*31830*/  SHFL.BFLY P0, R32, R37, R32, R33 ;  /* 0x0c00002025207389 */ /* 0x0000640000000021 */
[----:B01----:R-:W-:Y:S05]  /*31840*/  ENDCOLLECTIVE ;  /* 0x000000000000791b */ /* 0x003fea0003800000 */
.L_x_19388:
        /* <DEDUP_REMOVED lines=130> */
[----:B------:R-:W-:Y:S02]  /*32070*/  HFMA2 R33, -RZ, RZ, 0, 1.847743988037109375e-06 ;  /* 0x0000001fff217431 */ /* 0x000fe400000001ff */
[----:B------:R-:W-:Y:S02]  /*32080*/  IMAD.MOV.U32 R32, RZ, RZ, 0x1 ;  /* 0x00000001ff207424 */ /* 0x000fe400078e00ff */
[----:B------:R-:W-:-:S07]  /*32090*/  MOV R37, R36 ;  /* 0x0000002400257202 */ /* 0x000fce0000000f00 */
[----:B------:R-:W-:Y:S05]  /*320a0*/  WARPSYNC.COLLECTIVE R34, `(.L_x_19389) ;  /* 0x0000000022087348 */ /* 0x000fea0003c00000 */
[----:B------:R0:W1:Y:S02]  /*320b0*/  SHFL.BFLY P0, R32, R37, R32, R33 ;  /* 0x0c00002025207389 */ /* 0x0000640000000021 */
[----:B01----:R-:W-:Y:S05]  /*320c0*/  ENDCOLLECTIVE ;  /* 0x000000000000791b */ /* 0x003fea0003800000 */
.L_x_19389:
[----:B------:R-:W-:Y:S01]  /*320d0*/  FADD.FTZ R36, R36, R32 ;  /* 0x0000002024247221 */ /* 0x000fe20000010000 */
[----:B------:R-:W-:-:S03]  /*320e0*/  MOV R32, 0x2 ;  /* 0x0000000200207802 */ /* 0x000fc60000000f00 */
[----:B------:R-:W-:-:S07]  /*320f0*/  IMAD.MOV.U32 R37, RZ, RZ, R36 ;  /* 0x000000ffff257224 */ /* 0x000fce00078e0024 */
[----:B------:R-:W-:Y:S05]  /*32100*/  WARPSYNC.COLLECTIVE R34, `(.L_x_19390) ;  /* 0x0000000022087348 */ /* 0x000fea0003c00000 */
[----:B------:R0:W1:Y:S02]  /*32110*/  SHFL.BFLY P0, R32, R37, R32, R33 ;  /* 0x0c00002025207389 */ /* 0x0000640000000021 */
[----:B01----:R-:W-:Y:S05]  /*32120*/  ENDCOLLECTIVE ;  /* 0x000000000000791b */ /* 0x003fea0003800000 */
.L_x_19390:
[----:B------:R-:W-:Y:S01]  /*32130*/  FADD.FTZ R36, R36, R32 ;  /* 0x0000002024247221 */ /* 0x000fe20000010000 */
[----:B------:R-:W-:-:S03]  /*32140*/  HFMA2 R32, -RZ, RZ, 0, 2.384185791015625e-07 ;  /* 0x00000004ff207431 */ /* 0x000fc600000001ff */
[----:B------:R-:W-:-:S07]  /*32150*/  IMAD.MOV.U32 R37, RZ, RZ, R36 ;  /* 0x000000ffff257224 */ /* 0x000fce00078e0024 */
[----:B------:R-:W-:Y:S05]  /*32160*/  WARPSYNC.COLLECTIVE R34, `(.L_x_19391) ;  /* 0x0000000022087348 */ /* 0x000fea0003c00000 */
[----:B------:R0:W1:Y:S02]  /*32170*/  SHFL.BFLY P0, R32, R37, R32, R33 ;  /* 0x0c00002025207389 */ /* 0x0000640000000021 */
[----:B01----:R-:W-:Y:S05]  /*32180*/  ENDCOLLECTIVE ;  /* 0x000000000000791b */ /* 0x003fea0003800000 */
.L_x_19391:
[----:B------:R-:W-:Y:S01]  /*32190*/  FADD.FTZ R36, R36, R32 ;  /* 0x0000002024247221 */ /* 0x000fe20000010000 */
[----:B------:R-:W-:-:S03]  /*321a0*/  MOV R32, 0x8 ;  /* 0x0000000800207802 */ /* 0x000fc60000000f00 */
[----:B------:R-:W-:-:S07]  /*321b0*/  IMAD.MOV.U32 R37, RZ, RZ, R36 ;  /* 0x000000ffff257224 */ /* 0x000fce00078e0024 */
[----:B------:R-:W-:Y:S05]  /*321c0*/  WARPSYNC.COLLECTIVE R34, `(.L_x_19392) ;  /* 0x0000000022087348 */ /* 0x000fea0003c00000 */
[----:B------:R0:W1:Y:S02]  /*321d0*/  SHFL.BFLY P0, R32, R37, R32, R33 ;  /* 0x0c00002025207389 */ /* 0x0000640000000021 */
[----:B01----:R-:W-:Y:S05]  /*321e0*/  ENDCOLLECTIVE ;  /* 0x000000000000791b */ /* 0x003fea0003800000 */
.L_x_19392:
[----:B------:R-:W-:Y:S01]  /*321f0*/  FADD.FTZ R36, R36, R32 ;  /* 0x0000002024247221 */ /* 0x000fe20000010000 */
[----:B------:R-:W-:-:S03]  /*32200*/  HFMA2 R32, -RZ, RZ, 0, 9.5367431640625e-07 ;  /* 0x00000010ff207431 */ /* 0x000fc600000001ff */
[----:B------:R-:W-:-:S07]  /*32210*/  IMAD.MOV.U32 R37, RZ, RZ, R36 ;  /* 0x000000ffff257224 */ /* 0x000fce00078e0024 */
[----:B------:R-:W-:Y:S05]  /*32220*/  WARPSYNC.COLLECTIVE R34, `(.L_x_19393) ;  /* 0x0000000022087348 */ /* 0x000fea0003c00000 */
[----:B------:R0:W1:Y:S02]  /*32230*/  SHFL.BFLY P0, R32, R37, R32, R33 ;  /* 0x0c00002025207389 */ /* 0x0000640000000021 */
[----:B01----:R-:W-:Y:S05]  /*32240*/  ENDCOLLECTIVE ;  /* 0x000000000000791b */ /* 0x003fea0003800000 */
.L_x_19393:
[----:B------:R-:W-:Y:S05]  /*32250*/  BRA `(.L_x_19394) ;  /* 0xffffffe0000c7947 */ /* 0x000fea000383ffff */
.L_x_19395:
        /* <DEDUP_REMOVED lines=10> */
.L_x_71465:


//--------------------- .text._ZN10layer_norm13ln_fwd_kernelINS_13Kernel_traitsIf13__nv_bfloat16S2_S2_fjLj2048ELj1ELj4ELj1ELj16ENS_18Kernel_traits_baseILj2048EfS2_S2_S2_fjLj128EEEEELb1ELb1ELb1ELb0EEEvNS_9FwdParamsE --------------------------
	.section	.text._ZN10layer_norm13ln_fwd_kernelINS_13Kernel_traitsIf13__nv_bfloat16S2_S2_fjLj2048ELj1ELj4ELj1ELj16ENS_18Kernel_traits_baseILj2048EfS2_S2_S2_fjLj128EEEEELb1ELb1ELb1ELb0EEEvNS_9FwdParamsE,"ax",@progbits
	.align	128
        .global         _ZN10layer_norm13ln_fwd_kernelINS_13Kernel_traitsIf13__nv_bfloat16S2_S2_fjLj2048ELj1ELj4ELj1ELj16ENS_18Kernel_traits_baseILj2048EfS2_S2_S2_fjLj128EEEEELb1ELb1ELb1ELb0EEEvNS_9FwdParamsE
        .type           _ZN10layer_norm13ln_fwd_kernelINS_13Kernel_traitsIf13__nv_bfloat16S2_S2_fjLj2048ELj1ELj4ELj1ELj16ENS_18Kernel_traits_baseILj2048EfS2_S2_S2_fjLj128EEEEELb1ELb1ELb1ELb0EEEvNS_9FwdParamsE,@function
        .size           _ZN10layer_norm13ln_fwd_kernelINS_13Kernel_traitsIf13__nv_bfloat16S2_S2_fjLj2048ELj1ELj4ELj1ELj16ENS_18Kernel_traits_baseILj2048EfS2_S2_S2_fjLj128EEEEELb1ELb1ELb1ELb0EEEvNS_9FwdParamsE,(.L_x_71466 - _ZN10layer_norm13ln_fwd_kernelINS_13Kernel_traitsIf13__nv_bfloat16S2_S2_fjLj2048ELj1ELj4ELj1ELj16ENS_18Kernel_traits_baseILj2048EfS2_S2_S2_fjLj128EEEEELb1ELb1ELb1ELb0EEEvNS_9FwdParamsE)
        .other          _ZN10layer_norm13ln_fwd_kernelINS_13Kernel_traitsIf13__nv_bfloat16S2_S2_fjLj2048ELj1ELj4ELj1ELj16ENS_18Kernel_traits_baseILj2048EfS2_S2_S2_fjLj128EEEEELb1ELb1ELb1ELb0EEEvNS_9FwdParamsE,@"STO_CUDA_ENTRY STV_DEFAULT"
_ZN10layer_norm13ln_fwd_kernelINS_13Kernel_traitsIf13__nv_bfloat16S2_S2_fjLj2048ELj1ELj4ELj1ELj16ENS_18Kernel_traits_baseILj2048EfS2_S2_S2_fjLj128EEEEELb1ELb1ELb1ELb0EEEvNS_9FwdParamsE:
.text._ZN10layer_norm13ln_fwd_kernelINS_13Kernel_traitsIf13__nv_bfloat16S2_S2_fjLj2048ELj1ELj4ELj1ELj16ENS_18Kernel_traits_baseILj2048EfS2_S2_S2_fjLj128EEEEELb1ELb1ELb1ELb0EEEvNS_9FwdParamsE:
        /* <DEDUP_REMOVED lines=32> */
[C---:B---3--:R-:W-:Y:S01]  /*0200*/  VIADD R7, R135.reuse, 0x646e171e ;  /* 0x646e171e87077836 */ /* 0x048fe20000000000 */
[----:B------:R-:W-:Y:S01]  /*0210*/  LOP3.LUT R3, R4, UR4, RZ, 0xfc, !PT ;  /* 0x0000000404037c12 */ /* 0x000fe2000f8efcff */
[----:B------:R-:W-:Y:S01]  /*0220*/  VIADD R6, R134, 0x8ff34781 ;  /* 0x8ff3478186067836 */ /* 0x000fe20000000000 */
[----:B------:R-:W-:Y:S01]  /*0230*/  LEA.HI.SX32 R2, R2, R5, 0x1d ;  /* 0x0000000502027211 */ /* 0x000fe200078feaff */
[----:B------:R-:W-:Y:S01]  /*0240*/  VIADD R5, R134, 0x1715609d ;  /* 0x1715609d86057836 */ /* 0x000fe20000000000 */
[----:B------:R-:W-:Y:S01]  /*0250*/  SHF.R.U64 R4, R8, 0x2, R9 ;  /* 0x0000000208047819 */ /* 0x000fe20000001209 */
[----:B------:R-:W-:Y:S01]  /*0260*/  VIADD R11, R135, 0x96a522ad ;  /* 0x96a522ad870b7836 */ /* 0x000fe20000000000 */
[----:B------:R-:W-:-:S02]  /*0270*/  IADD3 R10, PT, PT, R134, 0x5384540f, RZ ;  /* 0x5384540f860a7810 */ /* 0x000fc40007ffe0ff */
[----:B------:R-:W-:Y:S01]  /*0280*/  SHF.R.U32.HI R9, RZ, 0x2, R9 ;  /* 0x00000002ff097819 */ /* 0x000fe20000011609 */
[----:B------:R-:W-:Y:S06]  /*0290*/  BRA.U !UP0, `(.L_x_19397) ;  /* 0x0000000908947547 */ /* 0x000fec000b800000 */
[----:B------:R-:W2:Y:S04]  /*02a0*/  LDL.64 R28, [R1+0xb0] ;  /* 0x0000b000011c7983 */ /* 0x000ea80000100a00 */
[----:B------:R-:W2:Y:S04]  /*02b0*/  LDL.64 R30, [R1+0xb8] ;  /* 0x0000b800011e7983 */ /* 0x000ea80000100a00 */
[----:B------:R-:W3:Y:S04]  /*02c0*/  LDL.64 R48, [R1+0xc0] ;  /* 0x0000c00001307983 */ /* 0x000ee80000100a00 */
[----:B------:R-:W3:Y:S04]  /*02d0*/  LDL.64 R50, [R1+0xc8] ;  /* 0x0000c80001327983 */ /* 0x000ee80000100a00 */
[----:B------:R-:W4:Y:S04]  /*02e0*/  LDL.64 R40, [R1+0xa0] ;  /* 0x0000a00001287983 */ /* 0x000f280000100a00 */
[----:B------:R-:W4:Y:S01]  /*02f0*/  LDL.64 R42, [R1+0xa8] ;  /* 0x0000a800012a7983 */ /* 0x000f220000100a00 */
[----:B------:R-:W-:-:S02]  /*0300*/  ISETP.GE.U32.AND P0, PT, R2, 0x20, PT ;  /* 0x000000200200780c */ /* 0x000fc40003f06070 */
[----:B------:R-:W-:Y:S01]  /*0310*/  ISETP.GE.U32.AND P1, PT, R2, 0x40, PT ;  /* 0x000000400200780c */ /* 0x000fe20003f26070 */
[----:B------:R-:W4:Y:S04]  /*0320*/  LDL.64 R36, [R1+0x90] ;  /* 0x0000900001247983 */ /* 0x000f280000100a00 */
[----:B------:R-:W4:Y:S04]  /*0330*/  LDL.64 R38, [R1+0x98] ;  /* 0x0000980001267983 */ /* 0x000f280000100a00 */
[----:B------:R-:W4:Y:S02]  /*0340*/  LDL.64 R44, [R1+0x80] ;  /* 0x00008000012c7983 */ /* 0x000f240000100a00 */
[----:B------:R-:W0:Y:S02]  /*0350*/  @P0 LDC.64 R14, c[0x0][0x3d0] ;  /* 0x0000f400ff0e0b82 */ /* 0x000e240000000a00 */
[----:B------:R-:W4:Y:S04]  /*0360*/  LDL.64 R46, [R1+0x88] ;  /* 0x00008800012e7983 */ /* 0x000f280000100a00 */
[----:B------:R-:W4:Y:S02]  /*0370*/  LDL.64 R32, [R1+0x70] ;  /* 0x0000700001207983 */ /* 0x000f240000100a00 */
[----:B------:R-:W1:Y:S02]  /*0380*/  @P0 LDC.64 R16, c[0x0][0x438] ;  /* 0x00010e00ff100b82 */ /* 0x000e640000000a00 */
[----:B------:R-:W4:Y:S06]  /*0390*/  LDL.64 R34, [R1+0x78] ;  /* 0x0000780001227983 */ /* 0x000f2c0000100a00 */
[----:B------:R-:W1:Y:S08]  /*03a0*/  @P0 LDC.64 R18, c[0x0][0x3e8] ;  /* 0x0000fa00ff120b82 */ /* 0x000e700000000a00 */
[----:B------:R-:W1:Y:S01]  /*03b0*/  @P1 LDC.64 R20, c[0x0][0x3d0] ;  /* 0x0000f400ff141b82 */ /* 0x000e620000000a00 */
[----:B0-----:R-:W-:-:S04]  /*03c0*/  @P0 IMAD.WIDE.U32 R14, R12, 0x20, R14 ;  /* 0x000000200c0e0825 */ /* 0x001fc800078e000e */
[----:B-1----:R-:W-:Y:S01]  /*03d0*/  @P0 IMAD.WIDE.U32 R16, R12, 0x20, R16 ;  /* 0x000000200c100825 */ /* 0x002fe200078e0010 */
[C---:B------:R-:W-:Y:S02]  /*03e0*/  ISETP.GE.U32.AND P2, PT, R2.reuse, 0x60, PT ;  /* 0x000000600200780c */ /* 0x040fe40003f46070 */
[----:B------:R-:W0:Y:S01]  /*03f0*/  @P1 LDC.64 R22, c[0x0][0x438] ;  /* 0x00010e00ff161b82 */ /* 0x000e220000000a00 */
[----:B------:R-:W-:Y:S01]  /*0400*/  ISETP.GE.U32.AND P3, PT, R2, 0x80, PT ;  /* 0x000000800200780c */ /* 0x000fe20003f66070 */
[----:B------:R-:W5:Y:S01]  /*0410*/  @P0 LD.E.128 R192, desc[UR6][R16.64] ;  /* 0x0000000610c00980 */ /* 0x000f62000c101d00 */
[C---:B------:R-:W-:Y:S01]  /*0420*/  @P0 IMAD.WIDE.U32 R18, R12.reuse, 0x20, R18 ;  /* 0x000000200c120825 */ /* 0x040fe200078e0012 */
[----:B------:R-:W-:-:S04]  /*0430*/  @P0 LOP3.LUT R12, R12, 0x20, RZ, 0xfc, !PT ;  /* 0x000000200c0c0812 */ /* 0x000fc800078efcff */
[----:B------:R-:W1:Y:S01]  /*0440*/  @P1 LDC.64 R24, c[0x0][0x3e8] ;  /* 0x0000fa00ff181b82 */ /* 0x000e620000000a00 */
[----:B------:R0:W5:Y:S04]  /*0450*/  @P0 LD.E.128 R196, desc[UR6][R16.64+0x10] ;  /* 0x0000100610c40980 */ /* 0x000168000c101d00 */
[----:B------:R-:W5:Y:S01]  /*0460*/  @P0 LDG.E.128 R112, desc[UR6][R18.64] ;  /* 0x0000000612700981 */ /* 0x000f62000c1e1d00 */
[C---:B------:R-:W-:Y:S02]  /*0470*/  @P1 IMAD.WIDE.U32 R20, R12.reuse, 0x20, R20 ;  /* 0x000000200c141825 */ /* 0x040fe400078e0014 */
[----:B------:R-:W4:Y:S01]  /*0480*/  @P2 LDC.64 R26, c[0x0][0x3d0] ;  /* 0x0000f400ff1a2b82 */ /* 0x000f220000000a00 */
[----:B------:R-:W5:Y:S04]  /*0490*/  @P0 LDG.E.128 R108, desc[UR6][R18.64+0x10] ;  /* 0x00001006126c0981 */ /* 0x000f68000c1e1d00 */
[----:B--2---:R-:W2:Y:S04]  /*04a0*/  @P0 LDG.E.128 R28, desc[UR6][R14.64+0x10] ;  /* 0x000010060e1c0981 */ /* 0x004ea8000c1e1d00 */
[----:B---3--:R3:W2:Y:S01]  /*04b0*/  @P0 LDG.E.128 R48, desc[UR6][R14.64] ;  /* 0x000000060e300981 */ /* 0x0086a2000c1e1d00 */
[C---:B0-----:R-:W-:Y:S01]  /*04c0*/  @P1 IMAD.WIDE.U32 R22, R12.reuse, 0x20, R22 ;  /* 0x000000200c161825 */ /* 0x041fe200078e0016 */
[----:B------:R-:W0:Y:S03]  /*04d0*/  @P3 LDC.64 R16, c[0x0][0x438] ;  /* 0x00010e00ff103b82 */ /* 0x000e260000000a00 */
[C---:B-1----:R-:W-:Y:S01]  /*04e0*/  @P1 IMAD.WIDE.U32 R24, R12.reuse, 0x20, R24 ;  /* 0x000000200c181825 */ /* 0x042fe200078e0018 */
[----:B----4-:R-:W4:Y:S04]  /*04f0*/  @P1 LDG.E.128 R40, desc[UR6][R20.64] ;  /* 0x0000000614281981 */ /* 0x010f28000c1e1d00 */
[----:B---3--:R-:W1:Y:S01]  /*0500*/  @P3 LDC.64 R14, c[0x0][0x3d0] ;  /* 0x0000f400ff0e3b82 */ /* 0x008e620000000a00 */
[----:B------:R-:W3:Y:S07]  /*0510*/  @P1 LDG.E.128 R36, desc[UR6][R20.64+0x10] ;  /* 0x0000100614241981 */ /* 0x000eee000c1e1d00 */
[----:B------:R-:W0:Y:S01]  /*0520*/  @P3 LDC.64 R18, c[0x0][0x3e8] ;  /* 0x0000fa00ff123b82 */ /* 0x000e220000000a00 */
[----:B--2---:R2:W-:Y:S04]  /*0530*/  @P0 STL.64 [R1+0xb0], R28 ;  /* 0x0000b01c01000387 */ /* 0x0045e80000100a00 */
[----:B------:R1:W-:Y:S04]  /*0540*/  @P0 STL.64 [R1+0xb8], R30 ;  /* 0x0000b81e01000387 */ /* 0x0003e80000100a00 */
[----:B------:R-:W-:Y:S04]  /*0550*/  @P0 STL.64 [R1+0xc0], R48 ;  /* 0x0000c03001000387 */ /* 0x000fe80000100a00 */
[----:B------:R-:W-:Y:S01]  /*0560*/  @P0 STL.64 [R1+0xc8], R50 ;  /* 0x0000c83201000387 */ /* 0x000fe20000100a00 */
[----:B--2---:R-:W2:Y:S03]  /*0570*/  @P2 LDC.64 R28, c[0x0][0x438] ;  /* 0x00010e00ff1c2b82 */ /* 0x004ea60000000a00 */
[----:B----4-:R4:W-:Y:S04]  /*0580*/  @P1 STL.64 [R1+0xa0], R40 ;  /* 0x0000a02801001387 */ /* 0x0109e80000100a00 */
[----:B------:R0:W-:Y:S01]  /*0590*/  @P1 STL.64 [R1+0xa8], R42 ;  /* 0x0000a82a01001387 */ /* 0x0001e20000100a00 */
[----:B-1----:R-:W1:Y:S01]  /*05a0*/  @P2 LDC.64 R30, c[0x0][0x3e8] ;  /* 0x0000fa00ff1e2b82 */ /* 0x002e620000000a00 */
[----:B------:R-:W-:-:S02]  /*05b0*/  @P1 IADD3 R12, PT, PT, R12, 0x20, RZ ;  /* 0x000000200c0c1810 */ /* 0x000fc40007ffe0ff */
[----:B------:R-:W5:Y:S04]  /*05c0*/  @P1 LD.E.128 R200, desc[UR6][R22.64] ;  /* 0x0000000616c81980 */ /* 0x000f68000c101d00 */
[----:B----4-:R-:W4:Y:S04]  /*05d0*/  LDL.64 R40, [R1+0x60] ;  /* 0x0000600001287983 */ /* 0x010f280000100a00 */
[----:B0-----:R-:W4:Y:S04]  /*05e0*/  LDL.64 R42, [R1+0x68] ;  /* 0x00006800012a7983 */ /* 0x001f280000100a00 */
[----:B---3--:R0:W-:Y:S04]  /*05f0*/  @P1 STL.64 [R1+0x90], R36 ;  /* 0x0000902401001387 */ /* 0x0081e80000100a00 */
[----:B------:R3:W-:Y:S01]  /*0600*/  @P1 STL.64 [R1+0x98], R38 ;  /* 0x0000982601001387 */ /* 0x0007e20000100a00 */
[----:B------:R-:W-:-:S03]  /*0610*/  @P2 IMAD.WIDE.U32 R26, R12, 0x20, R26 ;  /* 0x000000200c1a2825 */ /* 0x000fc600078e001a */
[----:B------:R-:W4:Y:S04]  /*0620*/  LDL.64 R56, [R1+0x40] ;  /* 0x0000400001387983 */ /* 0x000f280000100a00 */
[----:B0-----:R-:W4:Y:S04]  /*0630*/  LDL.64 R36, [R1+0x50] ;  /* 0x0000500001247983 */ /* 0x001f280000100a00 */
[----:B---3--:R-:W3:Y:S01]  /*0640*/  LDL.64 R38, [R1+0x58] ;  /* 0x0000580001267983 */ /* 0x008ee20000100a00 */
[----:B--2---:R-:W-:-:S03]  /*0650*/  @P2 IMAD.WIDE.U32 R28, R12, 0x20, R28 ;  /* 0x000000200c1c2825 */ /* 0x004fc600078e001c */
[----:B------:R-:W2:Y:S01]  /*0660*/  @P2 LDG.E.128 R44, desc[UR6][R26.64] ;  /* 0x000000061a2c2981 */ /* 0x000ea2000c1e1d00 */
[----:B-1----:R-:W-:-:S03]  /*0670*/  @P2 IMAD.WIDE.U32 R30, R12, 0x20, R30 ;  /* 0x000000200c1e2825 */ /* 0x002fc600078e001e */
[----:B------:R-:W2:Y:S01]  /*0680*/  @P2 LDG.E.128 R32, desc[UR6][R26.64+0x10] ;  /* 0x000010061a202981 */ /* 0x000ea2000c1e1d00 */
[----:B------:R-:W-:-:S03]  /*0690*/  @P2 VIADD R12, R12, 0x20 ;  /* 0x000000200c0c2836 */ /* 0x000fc60000000000 */
[----:B------:R-:W2:Y:S01]  /*06a0*/  LDL.64 R58, [R1+0x48] ;  /* 0x00004800013a7983 */ /* 0x000ea20000100a00 */
[----:B------:R-:W-:-:S03]  /*06b0*/  @P3 IMAD.WIDE.U32 R14, R12, 0x20, R14 ;  /* 0x000000200c0e3825 */ /* 0x000fc600078e000e */
[----:B------:R-:W2:Y:S04]  /*06c0*/  LDL.64 R52, [R1+0x30] ;  /* 0x0000300001347983 */ /* 0x000ea80000100a00 */
[----:B------:R-:W2:Y:S04]  /*06d0*/  LDL.64 R54, [R1+0x38] ;  /* 0x0000380001367983 */ /* 0x000ea80000100a00 */
[----:B------:R-:W2:Y:S04]  /*06e0*/  LDL.64 R48, [R1+0x20] ;  /* 0x0000200001307983 */ /* 0x000ea80000100a00 */
[----:B------:R-:W2:Y:S01]  /*06f0*/  LDL.64 R50, [R1+0x28] ;  /* 0x0000280001327983 */ /* 0x000ea20000100a00 */
[----:B------:R-:W-:-:S03]  /*0700*/  ISETP.GE.U32.AND P0, PT, R2, 0xa0, PT ;  /* 0x000000a00200780c */ /* 0x000fc60003f06070 */
[----:B------:R0:W5:Y:S04]  /*0710*/  @P1 LD.E.128 R204, desc[UR6][R22.64+0x10] ;  /* 0x0000100616cc1980 */ /* 0x000168000c101d00 */
[----:B------:R-:W5:Y:S04]  /*0720*/  @P1 LDG.E.128 R104, desc[UR6][R24.64] ;  /* 0x0000000618681981 */ /* 0x000f68000c1e1d00 */
[----:B------:R-:W5:Y:S01]  /*0730*/  @P1 LDG.E.128 R100, desc[UR6][R24.64+0x10] ;  /* 0x0000100618641981 */ /* 0x000f62000c1e1d00 */
[C---:B------:R-:W-:Y:S01]  /*0740*/  ISETP.GE.U32.AND P4, PT, R2.reuse, 0xe0, PT ;  /* 0x000000e00200780c */ /* 0x040fe20003f86070 */
[----:B------:R-:W1:Y:S02]  /*0750*/  @P0 LDC.64 R20, c[0x0][0x3d0] ;  /* 0x0000f400ff140b82 */ /* 0x000e640000000a00 */
[----:B------:R-:W5:Y:S04]  /*0760*/  @P2 LD.E.128 R208, desc[UR6][R28.64] ;  /* 0x000000061cd02980 */ /* 0x000f68000c101d00 */
[----:B------:R0:W5:Y:S04]  /*0770*/  @P2 LD.E.128 R212, desc[UR6][R28.64+0x10] ;  /* 0x000010061cd42980 */ /* 0x000168000c101d00 */
[----:B------:R-:W5:Y:S04]  /*0780*/  @P2 LDG.E.128 R96, desc[UR6][R30.64] ;  /* 0x000000061e602981 */ /* 0x000f68000c1e1d00 */
[----:B------:R1:W5:Y:S04]  /*0790*/  @P2 LDG.E.128 R92, desc[UR6][R30.64+0x10] ;  /* 0x000010061e5c2981 */ /* 0x000368000c1e1d00 */
[----:B----4-:R-:W4:Y:S04]  /*07a0*/  @P3 LDG.E.128 R40, desc[UR6][R14.64] ;  /* 0x000000060e283981 */ /* 0x010f28000c1e1d00 */
[----:B---3--:R-:W3:Y:S04]  /*07b0*/  @P3 LDG.E.128 R36, desc[UR6][R14.64+0x10] ;  /* 0x000010060e243981 */ /* 0x008ee8000c1e1d00 */
[----:B--2---:R2:W-:Y:S01]  /*07c0*/  @P2 STL.64 [R1+0x80], R44 ;  /* 0x0000802c01002387 */ /* 0x0045e20000100a00 */
[----:B------:R-:W-:Y:S01]  /*07d0*/  ISETP.GE.U32.AND P1, PT, R2, 0xc0, PT ;  /* 0x000000c00200780c */ /* 0x000fe20003f26070 */
[----:B0-----:R-:W0:Y:S02]  /*07e0*/  @P0 LDC.64 R22, c[0x0][0x3e8] ;  /* 0x0000fa00ff160b82 */ /* 0x001e240000000a00 */
[----:B------:R1:W-:Y:S01]  /*07f0*/  @P2 STL.64 [R1+0x88], R46 ;  /* 0x0000882e01002387 */ /* 0x0003e20000100a00 */
[----:B------:R-:W-:-:S04]  /*0800*/  @P3 IMAD.WIDE.U32 R16, R12, 0x20, R16 ;  /* 0x000000200c103825 */ /* 0x000fc800078e0010 */
[C---:B------:R-:W-:Y:S01]  /*0810*/  @P3 IMAD.WIDE.U32 R18, R12.reuse, 0x20, R18 ;  /* 0x000000200c123825 */ /* 0x040fe200078e0012 */
[----:B------:R-:W0:Y:S01]  /*0820*/  @P4 LDC.64 R28, c[0x0][0x438] ;  /* 0x00010e00ff1c4b82 */ /* 0x000e220000000a00 */
[----:B------:R0:W5:Y:S04]  /*0830*/  @P3 LD.E.128 R216, desc[UR6][R16.64] ;  /* 0x0000000610d83980 */ /* 0x000168000c101d00 */
[----:B--2---:R2:W2:Y:S03]  /*0840*/  LDL.64 R44, [R1+0x10] ;  /* 0x00001000012c7983 */ /* 0x0044a60000100a00 */
[----:B------:R-:W0:Y:S01]  /*0850*/  @P1 LDC.64 R24, c[0x0][0x3d0] ;  /* 0x0000f400ff181b82 */ /* 0x000e220000000a00 */
[----:B-1----:R1:W2:Y:S04]  /*0860*/  LDL.64 R46, [R1+0x18] ;  /* 0x00001800012e7983 */ /* 0x0022a80000100a00 */
[----:B------:R1:W-:Y:S03]  /*0870*/  @P2 STL.64 [R1+0x70], R32 ;  /* 0x0000702001002387 */ /* 0x0003e60000100a00 */
[----:B------:R-:W0:Y:S01]  /*0880*/  @P1 LDC.64 R26, c[0x0][0x438] ;  /* 0x00010e00ff1a1b82 */ /* 0x000e220000000a00 */
[----:B------:R1:W-:Y:S01]  /*0890*/  @P2 STL.64 [R1+0x78], R34 ;  /* 0x0000782201002387 */ /* 0x0003e20000100a00 */
[----:B------:R-:W-:-:S03]  /*08a0*/  @P3 VIADD R12, R12, 0x20 ;  /* 0x000000200c0c3836 */ /* 0x000fc60000000000 */
[----:B------:R0:W5:Y:S03]  /*08b0*/  @P3 LD.E.128 R220, desc[UR6][R16.64+0x10] ;  /* 0x0000100610dc3980 */ /* 0x000166000c101d00 */
[----:B------:R-:W2:Y:S01]  /*08c0*/  @P4 LDC.64 R30, c[0x0][0x3e8] ;  /* 0x0000fa00ff1e4b82 */ /* 0x000ea20000000a00 */
[----:B------:R0:W5:Y:S04]  /*08d0*/  @P3 LDG.E.128 R88, desc[UR6][R18.64] ;  /* 0x0000000612583981 */ /* 0x000168000c1e1d00 */
[----:B------:R0:W5:Y:S03]  /*08e0*/  @P3 LDG.E.128 R84, desc[UR6][R18.64+0x10] ;  /* 0x0000100612543981 */ /* 0x000166000c1e1d00 */
[----:B-1----:R-:W1:Y:S08]  /*08f0*/  @P0 LDC.64 R32, c[0x0][0x438] ;  /* 0x00010e00ff200b82 */ /* 0x002e700000000a00 */
[----:B------:R-:W2:Y:S01]  /*0900*/  @P1 LDC.64 R34, c[0x0][0x3e8] ;  /* 0x0000fa00ff221b82 */ /* 0x000ea20000000a00 */
[----:B----4-:R4:W-:Y:S04]  /*0910*/  @P3 STL.64 [R1+0x60], R40 ;  /* 0x0000602801003387 */ /* 0x0109e80000100a00 */
[----:B------:R0:W-:Y:S04]  /*0920*/  @P3 STL.64 [R1+0x68], R42 ;  /* 0x0000682a01003387 */ /* 0x0001e80000100a00 */
[----:B----4-:R4:W4:Y:S04]  /*0930*/  LDL.64 R40, [R1] ;  /* 0x0000000001287983 */ /* 0x0109280000100a00 */
[----:B0-----:R0:W4:Y:S04]  /*0940*/  LDL.64 R42, [R1+0x8] ;  /* 0x00000800012a7983 */ /* 0x0011280000100a00 */
[----:B---3--:R3:W-:Y:S02]  /*0950*/  @P3 STL.64 [R1+0x50], R36 ;  /* 0x0000502401003387 */ /* 0x0087e40000100a00 */
[----:B---3--:R-:W3:Y:S01]  /*0960*/  @P4 LDC.64 R36, c[0x0][0x3d0] ;  /* 0x0000f400ff244b82 */ /* 0x008ee20000000a00 */
[----:B------:R-:W-:-:S04]  /*0970*/  @P0 IMAD.WIDE.U32 R20, R12, 0x20, R20 ;  /* 0x000000200c140825 */ /* 0x000fc800078e0014 */
[C---:B-1----:R-:W-:Y:S01]  /*0980*/  @P0 IMAD.WIDE.U32 R32, R12.reuse, 0x20, R32 ;  /* 0x000000200c200825 */ /* 0x042fe200078e0020 */
[----:B------:R-:W4:Y:S03]  /*0990*/  @P0 LDG.E.128 R52, desc[UR6][R20.64+0x10] ;  /* 0x0000100614340981 */ /* 0x000f26000c1e1d00 */
[C---:B------:R-:W-:Y:S01]  /*09a0*/  @P0 IMAD.WIDE.U32 R22, R12.reuse, 0x20, R22 ;  /* 0x000000200c160825 */ /* 0x040fe200078e0016 */
[----:B------:R-:W-:Y:S01]  /*09b0*/  @P0 IADD3 R12, PT, PT, R12, 0x20, RZ ;  /* 0x000000200c0c0810 */ /* 0x000fe20007ffe0ff */
[----:B------:R-:W4:Y:S04]  /*09c0*/  @P0 LDG.E.128 R56, desc[UR6][R20.64] ;  /* 0x0000000614380981 */ /* 0x000f28000c1e1d00 */
[C---:B------:R-:W-:Y:S01]  /*09d0*/  @P1 IMAD.WIDE.U32 R24, R12.reuse, 0x20, R24 ;  /* 0x000000200c181825 */ /* 0x040fe200078e0018 */
[----:B------:R0:W-:Y:S03]  /*09e0*/  @P3 STL.64 [R1+0x58], R38 ;  /* 0x0000582601003387 */ /* 0x0001e60000100a00 */
[C---:B------:R-:W-:Y:S01]  /*09f0*/  @P1 IMAD.WIDE.U32 R26, R12.reuse, 0x20, R26 ;  /* 0x000000200c1a1825 */ /* 0x040fe200078e001a */
[----:B--2---:R-:W2:Y:S03]  /*0a00*/  @P1 LDG.E.128 R44, desc[UR6][R24.64+0x10] ;  /* 0x00001006182c1981 */ /* 0x004ea6000c1e1d00 */
[C---:B------:R-:W-:Y:S01]  /*0a10*/  @P1 IMAD.WIDE.U32 R34, R12.reuse, 0x20, R34 ;  /* 0x000000200c221825 */ /* 0x040fe200078e0022 */
[----:B------:R-:W2:Y:S03]  /*0a20*/  @P1 LDG.E.128 R48, desc[UR6][R24.64] ;  /* 0x0000000618301981 */ /* 0x000ea6000c1e1d00 */
[----:B------:R-:W-:Y:S01]  /*0a30*/  @P1 VIADD R12, R12, 0x20 ;  /* 0x000000200c0c1836 */ /* 0x000fe20000000000 */
[----:B------:R0:W5:Y:S03]  /*0a40*/  @P1 LD.E.128 R232, desc[UR6][R26.64] ;  /* 0x000000061ae81980 */ /* 0x000166000c101d00 */
[C---:B---3--:R-:W-:Y:S01]  /*0a50*/  @P4 IMAD.WIDE.U32 R36, R12.reuse, 0x20, R36 ;  /* 0x000000200c244825 */ /* 0x048fe200078e0024 */
[----:B------:R0:W5:Y:S03]  /*0a60*/  @P1 LD.E.128 R236, desc[UR6][R26.64+0x10] ;  /* 0x000010061aec1980 */ /* 0x000166000c101d00 */
[C---:B------:R-:W-:Y:S01]  /*0a70*/  @P4 IMAD.WIDE.U32 R28, R12.reuse, 0x20, R28 ;  /* 0x000000200c1c4825 */ /* 0x040fe200078e001c */
[----:B------:R0:W5:Y:S03]  /*0a80*/  @P1 LDG.E.128 R72, desc[UR6][R34.64] ;  /* 0x0000000622481981 */ /* 0x000166000c1e1d00 */
[----:B------:R-:W-:Y:S01]  /*0a90*/  @P4 IMAD.WIDE.U32 R30, R12, 0x20, R30 ;  /* 0x000000200c1e4825 */ /* 0x000fe200078e001e */
        /* <DEDUP_REMOVED lines=10> */
[----:B----4-:R-:W3:Y:S04]  /*0b40*/  @P4 LDG.E.128 R40, desc[UR6][R36.64] ;  /* 0x0000000624284981 */ /* 0x010ee8000c1e1d00 */
[----:B------:R0:W-:Y:S04]  /*0b50*/  @P0 STL.64 [R1+0x30], R52 ;  /* 0x0000303401000387 */ /* 0x0001e80000100a00 */
[----:B------:R0:W-:Y:S04]  /*0b60*/  @P0 STL.64 [R1+0x38], R54 ;  /* 0x0000383601000387 */ /* 0x0001e80000100a00 */
[----:B------:R0:W-:Y:S04]  /*0b70*/  @P0 STL.64 [R1+0x40], R56 ;  /* 0x0000403801000387 */ /* 0x0001e80000100a00 */
[----:B------:R0:W-:Y:S01]  /*0b80*/  @P0 STL.64 [R1+0x48], R58 ;  /* 0x0000483a01000387 */ /* 0x0001e20000100a00 */
[----:B------:R-:W-:Y:S01]  /*0b90*/  ISETP.GE.U32.AND P0, PT, R2, 0x100, PT ;  /* 0x000001000200780c */ /* 0x000fe20003f06070 */
[----:B------:R-:W-:-:S02]  /*0ba0*/  @P4 VIADD R12, R12, 0x20 ;  /* 0x000000200c0c4836 */ /* 0x000fc40000000000 */
[----:B---3--:R0:W-:Y:S04]  /*0bb0*/  @P4 STL.64 [R1], R40 ;  /* 0x0000002801004387 */ /* 0x0081e80000100a00 */
[----:B------:R0:W-:Y:S04]  /*0bc0*/  @P4 STL.64 [R1+0x8], R42 ;  /* 0x0000082a01004387 */ /* 0x0001e80000100a00 */
[----:B--2---:R0:W-:Y:S04]  /*0bd0*/  @P1 STL.64 [R1+0x10], R44 ;  /* 0x0000102c01001387 */ /* 0x0041e80000100a00 */
[----:B------:R0:W-:Y:S04]  /*0be0*/  @P1 STL.64 [R1+0x18], R46 ;  /* 0x0000182e01001387 */ /* 0x0001e80000100a00 */
[----:B------:R0:W-:Y:S04]  /*0bf0*/  @P1 STL.64 [R1+0x20], R48 ;  /* 0x0000203001001387 */ /* 0x0001e80000100a00 */
[----:B------:R0:W-:Y:S01]  /*0c00*/  @P1 STL.64 [R1+0x28], R50 ;  /* 0x0000283201001387 */ /* 0x0001e20000100a00 */
[----:B------:R-:W-:Y:S05]  /*0c10*/  @!P0 BRA `(.L_x_19398) ;  /* 0x0000000c00b08947 */ /* 0x000fea0003800000 */
[----:B------:R-:W1:Y:S08]  /*0c20*/  LDC.64 R14, c[0x0][0x3d0] ;  /* 0x0000f400ff0e7b82 */ /* 0x000e700000000a00 */
[----:B------:R-:W2:Y:S08]  /*0c30*/  LDC.64 R16, c[0x0][0x438] ;  /* 0x00010e00ff107b82 */ /* 0x000eb00000000a00 */
[----:B------:R-:W3:Y:S01]  /*0c40*/  LDC.64 R18, c[0x0][0x3e8] ;  /* 0x0000fa00ff127b82 */ /* 0x000ee20000000a00 */
[----:B-1----:R-:W-:-:S05]  /*0c50*/  IMAD.WIDE.U32 R14, R12, 0x20, R14 ;  /* 0x000000200c0e7825 */ /* 0x002fca00078e000e */
[----:B------:R4:W5:Y:S01]  /*0c60*/  LDG.E.128 R188, desc[UR6][R14.64] ;  /* 0x000000060ebc7981 */ /* 0x000962000c1e1d00 */
[----:B--2---:R-:W-:-:S03]  /*0c70*/  IMAD.WIDE.U32 R16, R12, 0x20, R16 ;  /* 0x000000200c107825 */ /* 0x004fc600078e0010 */
[----:B------:R4:W5:Y:S04]  /*0c80*/  LDG.E.128 R184, desc[UR6][R14.64+0x10] ;  /* 0x000010060eb87981 */ /* 0x000968000c1e1d00 */
[----:B------:R4:W5:Y:S01]  /*0c90*/  LD.E.128 R176, desc[UR6][R16.64] ;  /* 0x0000000610b07980 */ /* 0x000962000c101d00 */
[----:B---3--:R-:W-:-:S03]  /*0ca0*/  IMAD.WIDE.U32 R12, R12, 0x20, R18 ;  /* 0x000000200c0c7825 */ /* 0x008fc600078e0012 */
[----:B------:R4:W5:Y:S04]  /*0cb0*/  LD.E.128 R180, desc[UR6][R16.64+0x10] ;  /* 0x0000100610b47980 */ /* 0x000968000c101d00 */
[----:B0-----:R4:W5:Y:S04]  /*0cc0*/  LDG.E.128 R56, desc[UR6][R12.64] ;  /* 0x000000060c387981 */ /* 0x001968000c1e1d00 */
[----:B------:R4:W5:Y:S01]  /*0cd0*/  LDG.E.128 R52, desc[UR6][R12.64+0x10] ;  /* 0x000010060c347981 */ /* 0x000962000c1e1d00 */
[----:B------:R-:W-:Y:S05]  /*0ce0*/  BRA `(.L_x_19398) ;  /* 0x0000000c007c7947 */ /* 0x000fea0003800000 */
.L_x_19397:
[----:B------:R-:W2:Y:S04]  /*0cf0*/  LDL R124, [R1+0xc0] ;  /* 0x0000c000017c7983 */ /* 0x000ea80000100800 */
[----:B------:R-:W2:Y:S04]  /*0d00*/  LDL R125, [R1+0xc4] ;  /* 0x0000c400017d7983 */ /* 0x000ea80000100800 */
[----:B------:R-:W2:Y:S04]  /*0d10*/  LDL R126, [R1+0xc8] ;  /* 0x0000c800017e7983 */ /* 0x000ea80000100800 */
[----:B------:R-:W2:Y:S01]  /*0d20*/  LDL R127, [R1+0xcc] ;  /* 0x0000cc00017f7983 */ /* 0x000ea20000100800 */
[----:B------:R-:W-:-:S03]  /*0d30*/  ISETP.GE.U32.AND P5, PT, R2, 0x20, PT ;  /* 0x000000200200780c */ /* 0x000fc60003fa6070 */
[----:B------:R-:W3:Y:S04]  /*0d40*/  LDL R122, [R1+0xb0] ;  /* 0x0000b000017a7983 */ /* 0x000ee80000100800 */
[----:B------:R-:W4:Y:S04]  /*0d50*/  LDL R121, [R1+0xb4] ;  /* 0x0000b40001797983 */ /* 0x000f280000100800 */
[----:B------:R-:W4:Y:S02]  /*0d60*/  LDL R120, [R1+0xb8] ;  /* 0x0000b80001787983 */ /* 0x000f240000100800 */
[----:B------:R-:W0:Y:S02]  /*0d70*/  @P5 LDC.64 R14, c[0x0][0x3d0] ;  /* 0x0000f400ff0e5b82 */ /* 0x000e240000000a00 */
[----:B------:R-:W4:Y:S04]  /*0d80*/  LDL R119, [R1+0xbc] ;  /* 0x0000bc0001777983 */ /* 0x000f280000100800 */
[----:B------:R-:W4:Y:S02]  /*0d90*/  LDL R42, [R1+0x30] ;  /* 0x00003000012a7983 */ /* 0x000f240000100800 */
[----:B------:R-:W1:Y:S02]  /*0da0*/  @P5 LDC.64 R16, c[0x0][0x3e8] ;  /* 0x0000fa00ff105b82 */ /* 0x000e640000000a00 */
        /* <DEDUP_REMOVED lines=15> */
[----:B------:R-:W4:Y:S04]  /*0ea0*/  LDL R44, [R1] ;  /* 0x00000000012c7983 */ /* 0x000f280000100800 */
        /* <DEDUP_REMOVED lines=10> */
[----:B--2---:R-:W2:Y:S04]  /*0f50*/  @P5 LDG.E.128 R124, desc[UR6][R14.64] ;  /* 0x000000060e7c5981 */ /* 0x004ea8000c1e1d00 */
[----:B--2---:R3:W-:Y:S04]  /*0f60*/  @P5 STL.64 [R1+0xc0], R124 ;  /* 0x0000c07c01005387 */ /* 0x0047e80000100a00 */
[----:B------:R0:W-:Y:S01]  /*0f70*/  @P5 STL.64 [R1+0xc8], R126 ;  /* 0x0000c87e01005387 */ /* 0x0001e20000100a00 */
[----:B---3--:R-:W-:Y:S01]  /*0f80*/  MOV R124, R122 ;  /* 0x0000007a007c7202 */ /* 0x008fe20000000f00 */
[----:B----4-:R-:W-:-:S02]  /*0f90*/  IMAD.MOV.U32 R125, RZ, RZ, R121 ;  /* 0x000000ffff7d7224 */ /* 0x010fc400078e0079 */
[----:B0-----:R-:W-:Y:S01]  /*0fa0*/  IMAD.MOV.U32 R126, RZ, RZ, R120 ;  /* 0x000000ffff7e7224 */ /* 0x001fe200078e0078 */
[----:B------:R-:W-:-:S06]  /*0fb0*/  MOV R127, R119 ;  /* 0x00000077007f7202 */ /* 0x000fcc0000000f00 */
[----:B------:R-:W2:Y:S01]  /*0fc0*/  @P5 LDG.E.128 R124, desc[UR6][R14.64+0x10] ;  /* 0x000010060e7c5981 */ /* 0x000ea2000c1e1d00 */
[----:B------:R-:W-:Y:S02]  /*0fd0*/  IMAD.MOV.U32 R119, RZ, RZ, R43 ;  /* 0x000000ffff777224 */ /* 0x000fe400078e002b */
[----:B------:R-:W-:Y:S01]  /*0fe0*/  IMAD.MOV.U32 R120, RZ, RZ, R42 ;  /* 0x000000ffff787224 */ /* 0x000fe200078e002a */
[----:B------:R-:W-:Y:S01]  /*0ff0*/  MOV R42, R38 ;  /* 0x00000026002a7202 */ /* 0x000fe20000000f00 */
[----:B------:R-:W-:Y:S02]  /*1000*/  IMAD.MOV.U32 R122, RZ, RZ, R40 ;  /* 0x000000ffff7a7224 */ /* 0x000fe400078e0028 */
[----:B------:R-:W-:Y:S01]  /*1010*/  IMAD.MOV.U32 R43, RZ, RZ, R39 ;  /* 0x000000ffff2b7224 */ /* 0x000fe200078e0027 */
[----:B------:R-:W-:Y:S01]  /*1020*/  MOV R39, R35 ;  /* 0x0000002300277202 */ /* 0x000fe20000000f00 */
[----:B------:R-:W-:Y:S01]  /*1030*/  IMAD.MOV.U32 R40, RZ, RZ, R36 ;  /* 0x000000ffff287224 */ /* 0x000fe200078e0024 */
[----:B------:R-:W-:Y:S01]  /*1040*/  MOV R36, R32 ;  /* 0x0000002000247202 */ /* 0x000fe20000000f00 */
[----:B------:R-:W-:Y:S01]  /*1050*/  IMAD.MOV.U32 R38, RZ, RZ, R34 ;  /* 0x000000ffff267224 */ /* 0x000fe200078e0022 */
[----:B------:R-:W3:Y:S01]  /*1060*/  LDL R32, [R1+0x68] ;  /* 0x0000680001207983 */ /* 0x000ee20000100800 */
[----:B------:R-:W-:-:S02]  /*1070*/  IMAD.MOV.U32 R35, RZ, RZ, R31 ;  /* 0x000000ffff237224 */ /* 0x000fc400078e001f */
[----:B------:R-:W-:Y:S01]  /*1080*/  IMAD.MOV.U32 R34, RZ, RZ, R30 ;  /* 0x000000ffff227224 */ /* 0x000fe200078e001e */
[----:B------:R-:W4:Y:S04]  /*1090*/  LDL R31, [R1+0x6c] ;  /* 0x00006c00011f7983 */ /* 0x000f280000100800 */
[----:B------:R-:W4:Y:S01]  /*10a0*/  LDL R30, [R1+0x70] ;  /* 0x00007000011e7983 */ /* 0x000f220000100800 */
[----:B------:R-:W-:Y:S01]  /*10b0*/  MOV R121, R41 ;  /* 0x0000002900797202 */ /* 0x000fe20000000f00 */
[----:B------:R-:W-:Y:S02]  /*10c0*/  IMAD.MOV.U32 R41, RZ, RZ, R37 ;  /* 0x000000ffff297224 */ /* 0x000fe400078e0025 */
[----:B------:R-:W-:Y:S01]  /*10d0*/  IMAD.MOV.U32 R37, RZ, RZ, R33 ;  /* 0x000000ffff257224 */ /* 0x000fe200078e0021 */
[----:B------:R-:W-:-:S02]  /*10e0*/  MOV R33, R13 ;  /* 0x0000000d00217202 */ /* 0x000fc40000000f00 */
[----:B------:R-:W4:Y:S01]  /*10f0*/  LDL R13, [R1+0x74] ;  /* 0x00007400010d7983 */ /* 0x000f220000100800 */
[C---:B------:R-:W-:Y:S02]  /*1100*/  ISETP.GE.U32.AND P4, PT, R2.reuse, 0x40, PT ;  /* 0x000000400200780c */ /* 0x040fe40003f86070 */
[C---:B------:R-:W-:Y:S02]  /*1110*/  ISETP.GE.U32.AND P3, PT, R2.reuse, 0x60, PT ;  /* 0x000000600200780c */ /* 0x040fe40003f66070 */
[C---:B------:R-:W-:Y:S02]  /*1120*/  ISETP.GE.U32.AND P2, PT, R2.reuse, 0x80, PT ;  /* 0x000000800200780c */ /* 0x040fe40003f46070 */
[----:B------:R-:W-:-:S07]  /*1130*/  ISETP.GE.U32.AND P1, PT, R2, 0xa0, PT ;  /* 0x000000a00200780c */ /* 0x000fce0003f26070 */
[----:B------:R-:W0:Y:S01]  /*1140*/  @P4 LDC.64 R18, c[0x0][0x3d0] ;  /* 0x0000f400ff124b82 */ /* 0x000e220000000a00 */
[----:B-1----:R-:W-:-:S07]  /*1150*/  @P5 IMAD.WIDE.U32 R16, R12, 0x20, R16 ;  /* 0x000000200c105825 */ /* 0x002fce00078e0010 */
[----:B------:R-:W1:Y:S01]  /*1160*/  @P4 LDC.64 R20, c[0x0][0x3e8] ;  /* 0x0000fa00ff144b82 */ /* 0x000e620000000a00 */
[----:B------:R-:W-:Y:S01]  /*1170*/  ISETP.GE.U32.AND P0, PT, R2, 0xc0, PT ;  /* 0x000000c00200780c */ /* 0x000fe20003f06070 */
[----:B------:R-:W5:Y:S06]  /*1180*/  @P5 LDG.E.128 R112, desc[UR6][R16.64] ;  /* 0x0000000610705981 */ /* 0x000f6c000c1e1d00 */
[----:B------:R-:W1:Y:S01]  /*1190*/  @P3 LDC.64 R22, c[0x0][0x3d0] ;  /* 0x0000f400ff163b82 */ /* 0x000e620000000a00 */
[----:B------:R1:W5:Y:S07]  /*11a0*/  @P5 LDG.E.128 R108, desc[UR6][R16.64+0x10] ;  /* 0x00001006106c5981 */ /* 0x00036e000c1e1d00 */
[----:B------:R-:W1:Y:S01]  /*11b0*/  @P3 LDC.64 R24, c[0x0][0x3e8] ;  /* 0x0000fa00ff183b82 */ /* 0x000e620000000a00 */
[----:B--2---:R2:W-:Y:S07]  /*11c0*/  @P5 STL.64 [R1+0xb0], R124 ;  /* 0x0000b07c01005387 */ /* 0x0045ee0000100a00 */
[----:B------:R-:W2:Y:S01]  /*11d0*/  @P2 LDC.64 R26, c[0x0][0x3d0] ;  /* 0x0000f400ff1a2b82 */ /* 0x000ea20000000a00 */
[----:B------:R2:W-:Y:S04]  /*11e0*/  @P5 STL.64 [R1+0xb8], R126 ;  /* 0x0000b87e01005387 */ /* 0x0005e80000100a00 */
[----:B------:R0:W2:Y:S03]  /*11f0*/  LDL R152, [R1+0xa0] ;  /* 0x0000a00001987983 */ /* 0x0000a60000100800 */
[----:B------:R-:W2:Y:S01]  /*1200*/  @P2 LDC.64 R28, c[0x0][0x3e8] ;  /* 0x0000fa00ff1c2b82 */ /* 0x000ea20000000a00 */
[----:B------:R0:W2:Y:S04]  /*1210*/  LDL R153, [R1+0xa4] ;  /* 0x0000a40001997983 */ /* 0x0000a80000100800 */
[----:B------:R0:W2:Y:S01]  /*1220*/  LDL R154, [R1+0xa8] ;  /* 0x0000a800019a7983 */ /* 0x0000a20000100800 */
[----:B------:R-:W-:Y:S01]  /*1230*/  @P5 LOP3.LUT R12, R12, 0x20, RZ, 0xfc, !PT ;  /* 0x000000200c0c5812 */ /* 0x000fe200078efcff */
[----:B------:R-:W-:Y:S01]  /*1240*/  IMAD.MOV.U32 R137, RZ, RZ, R33 ;  /* 0x000000ffff897224 */ /* 0x000fe200078e0021 */
[----:B---3--:R-:W-:Y:S01]  /*1250*/  MOV R138, R32 ;  /* 0x00000020008a7202 */ /* 0x008fe20000000f00 */
[----:B------:R3:W3:Y:S01]  /*1260*/  LDL R155, [R1+0xac] ;  /* 0x0000ac00019b7983 */ /* 0x0006e20000100800 */
[----:B----4-:R-:W-:Y:S01]  /*1270*/  IMAD.MOV.U32 R139, RZ, RZ, R31 ;  /* 0x000000ffff8b7224 */ /* 0x010fe200078e001f */
[----:B------:R-:W-:Y:S01]  /*1280*/  MOV R131, R35 ;  /* 0x0000002300837202 */ /* 0x000fe20000000f00 */
[----:B------:R-:W-:Y:S01]  /*1290*/  IMAD.MOV.U32 R140, RZ, RZ, R30 ;  /* 0x000000ffff8c7224 */ /* 0x000fe200078e001e */
[----:B------:R4:W4:Y:S01]  /*12a0*/  LDL R148, [R1+0x90] ;  /* 0x0000900001947983 */ /* 0x0009220000100800 */
[----:B------:R-:W-:Y:S01]  /*12b0*/  IMAD.MOV.U32 R136, RZ, RZ, R34 ;  /* 0x000000ffff887224 */ /* 0x000fe200078e0022 */
[----:B------:R-:W2:Y:S02]  /*12c0*/  @P0 LDC.64 R14, c[0x0][0x3d0] ;  /* 0x0000f400ff0e0b82 */ /* 0x000ea40000000a00 */
[----:B------:R0:W4:Y:S04]  /*12d0*/  LDL R149, [R1+0x94] ;  /* 0x0000940001957983 */ /* 0x0001280000100800 */
[----:B------:R0:W4:Y:S04]  /*12e0*/  LDL R150, [R1+0x98] ;  /* 0x0000980001967983 */ /* 0x0001280000100800 */
[----:B------:R0:W4:Y:S04]  /*12f0*/  LDL R151, [R1+0x9c] ;  /* 0x00009c0001977983 */ /* 0x0001280000100800 */
[----:B------:R0:W4:Y:S04]  /*1300*/  LDL R144, [R1+0x80] ;  /* 0x0000800001907983 */ /* 0x0001280000100800 */
[----:B------:R0:W4:Y:S04]  /*1310*/  LDL R145, [R1+0x84] ;  /* 0x0000840001917983 */ /* 0x0001280000100800 */
[----:B------:R0:W4:Y:S04]  /*1320*/  LDL R146, [R1+0x88] ;  /* 0x0000880001927983 */ /* 0x0001280000100800 */
[----:B------:R0:W4:Y:S04]  /*1330*/  LDL R147, [R1+0x8c] ;  /* 0x00008c0001937983 */ /* 0x0001280000100800 */
[----:B------:R0:W4:Y:S04]  /*1340*/  LDL R142, [R1+0x78] ;  /* 0x00007800018e7983 */ /* 0x0001280000100800 */
[----:B------:R0:W4:Y:S01]  /*1350*/  LDL R143, [R1+0x7c] ;  /* 0x00007c00018f7983 */ /* 0x0001220000100800 */
[----:B------:R-:W-:Y:S01]  /*1360*/  ISETP.GE.U32.AND P5, PT, R2, 0xe0, PT ;  /* 0x000000e00200780c */ /* 0x000fe20003fa6070 */
[----:B------:R-:W2:Y:S08]  /*1370*/  @P1 LDC.64 R30, c[0x0][0x3d0] ;  /* 0x0000f400ff1e1b82 */ /* 0x000eb00000000a00 */
[----:B------:R-:W2:Y:S01]  /*1380*/  @P1 LDC.64 R32, c[0x0][0x3e8] ;  /* 0x0000fa00ff201b82 */ /* 0x000ea20000000a00 */
[----:B0-----:R-:W-:-:S04]  /*1390*/  @P4 IMAD.WIDE.U32 R18, R12, 0x20, R18 ;  /* 0x000000200c124825 */ /* 0x001fc800078e0012 */
[----:B-1----:R-:W-:-:S03]  /*13a0*/  @P4 IMAD.WIDE.U32 R20, R12, 0x20, R20 ;  /* 0x000000200c144825 */ /* 0x002fc600078e0014 */
[----:B------:R-:W0:Y:S01]  /*13b0*/  @P0 LDC.64 R34, c[0x0][0x3e8] ;  /* 0x0000fa00ff220b82 */ /* 0x000e220000000a00 */
[----:B------:R-:W-:Y:S02]  /*13c0*/  IMAD.MOV.U32 R129, RZ, RZ, R37 ;  /* 0x000000ffff817224 */ /* 0x000fe400078e0025 */
[----:B------:R-:W-:Y:S01]  /*13d0*/  IMAD.MOV.U32 R130, RZ, RZ, R36 ;  /* 0x000000ffff827224 */ /* 0x000fe200078e0024 */
[----:B------:R-:W-:Y:S01]  /*13e0*/  MOV R141, R13 ;  /* 0x0000000d008d7202 */ /* 0x000fe20000000f00 */
[----:B------:R-:W-:Y:S01]  /*13f0*/  @P4 VIADD R12, R12, 0x20 ;  /* 0x000000200c0c4836 */ /* 0x000fe20000000000 */
[----:B------:R-:W-:Y:S02]  /*1400*/  ISETP.GE.U32.AND P6, PT, R2, 0x100, PT ;  /* 0x000001000200780c */ /* 0x000fe40003fc6070 */
[----:B------:R-:W-:Y:S01]  /*1410*/  MOV R128, R38 ;  /* 0x0000002600807202 */ /* 0x000fe20000000f00 */
[----:B------:R-:W1:Y:S01]  /*1420*/  @P5 LDC.64 R36, c[0x0][0x3d0] ;  /* 0x0000f400ff245b82 */ /* 0x000e620000000a00 */
[C---:B------:R-:W-:Y:S01]  /*1430*/  @P3 IMAD.WIDE.U32 R22, R12.reuse, 0x20, R22 ;  /* 0x000000200c163825 */ /* 0x040fe200078e0016 */
[----:B--2---:R-:W-:Y:S01]  /*1440*/  MOV R125, R41 ;  /* 0x00000029007d7202 */ /* 0x004fe20000000f00 */
[----:B------:R2:W5:Y:S02]  /*1450*/  @P4 LDG.E.128 R104, desc[UR6][R20.64] ;  /* 0x0000000614684981 */ /* 0x000564000c1e1d00 */
[----:B------:R-:W-:-:S02]  /*1460*/  @P3 IMAD.WIDE.U32 R24, R12, 0x20, R24 ;  /* 0x000000200c183825 */ /* 0x000fc400078e0018 */
[----:B------:R2:W5:Y:S02]  /*1470*/  @P4 LDG.E.128 R100, desc[UR6][R20.64+0x10] ;  /* 0x0000100614644981 */ /* 0x000564000c1e1d00 */
[----:B------:R-:W-:Y:S02]  /*1480*/  @P3 VIADD R12, R12, 0x20 ;  /* 0x000000200c0c3836 */ /* 0x000fe40000000000 */
[----:B------:R-:W-:Y:S01]  /*1490*/  IMAD.MOV.U32 R124, RZ, RZ, R42 ;  /* 0x000000ffff7c7224 */ /* 0x000fe200078e002a */
[----:B------:R2:W5:Y:S01]  /*14a0*/  @P3 LDG.E.128 R96, desc[UR6][R24.64] ;  /* 0x0000000618603981 */ /* 0x000562000c1e1d00 */
[----:B------:R-:W-:-:S03]  /*14b0*/  @P2 IMAD.WIDE.U32 R26, R12, 0x20, R26 ;  /* 0x000000200c1a2825 */ /* 0x000fc600078e001a */
[----:B------:R2:W5:Y:S01]  /*14c0*/  @P3 LDG.E.128 R92, desc[UR6][R24.64+0x10] ;  /* 0x00001006185c3981 */ /* 0x000562000c1e1d00 */
[C---:B------:R-:W-:Y:S01]  /*14d0*/  @P2 IMAD.WIDE.U32 R28, R12.reuse, 0x20, R28 ;  /* 0x000000200c1c2825 */ /* 0x040fe200078e001c */
[----:B------:R-:W-:Y:S02]  /*14e0*/  @P2 IADD3 R12, PT, PT, R12, 0x20, RZ ;  /* 0x000000200c0c2810 */ /* 0x000fe40007ffe0ff */
[----:B------:R-:W2:Y:S01]  /*14f0*/  @P2 LDG.E.128 R136, desc[UR6][R26.64] ;  /* 0x000000061a882981 */ /* 0x000ea2000c1e1d00 */
[----:B------:R-:W-:Y:S02]  /*1500*/  IMAD.MOV.U32 R126, RZ, RZ, R40 ;  /* 0x000000ffff7e7224 */ /* 0x000fe400078e0028 */
[C---:B------:R-:W-:Y:S01]  /*1510*/  @P1 IMAD.WIDE.U32 R30, R12.reuse, 0x20, R30 ;  /* 0x000000200c1e1825 */ /* 0x040fe200078e001e */
[----:B------:R-:W2:Y:S01]  /*1520*/  @P2 LDG.E.128 R128, desc[UR6][R26.64+0x10] ;  /* 0x000010061a802981 */ /* 0x000ea2000c1e1d00 */
[----:B------:R-:W1:Y:S02]  /*1530*/  @P6 LDC.64 R40, c[0x0][0x3d0] ;  /* 0x0000f400ff286b82 */ /* 0x000e640000000a00 */
[C---:B------:R-:W-:Y:S01]  /*1540*/  @P1 IMAD.WIDE.U32 R32, R12.reuse, 0x20, R32 ;  /* 0x000000200c201825 */ /* 0x040fe200078e0020 */
[----:B------:R0:W5:Y:S03]  /*1550*/  @P2 LDG.E.128 R88, desc[UR6][R28.64] ;  /* 0x000000061c582981 */ /* 0x000166000c1e1d00 */
[----:B------:R-:W-:Y:S01]  /*1560*/  IMAD.MOV.U32 R127, RZ, RZ, R39 ;  /* 0x000000ffff7f7224 */ /* 0x000fe200078e0027 */
[----:B------:R1:W5:Y:S01]  /*1570*/  @P2 LDG.E.128 R84, desc[UR6][R28.64+0x10] ;  /* 0x000010061c542981 */ /* 0x000362000c1e1d00 */
[----:B------:R-:W-:Y:S01]  /*1580*/  @P1 VIADD R12, R12, 0x20 ;  /* 0x000000200c0c1836 */ /* 0x000fe20000000000 */
[----:B------:R-:W1:Y:S01]  /*1590*/  @P5 LDC.64 R38, c[0x0][0x3e8] ;  /* 0x0000fa00ff265b82 */ /* 0x000e620000000a00 */
[----:B------:R-:W-:Y:S01]  /*15a0*/  IMAD.MOV.U32 R123, RZ, RZ, R43 ;  /* 0x000000ffff7b7224 */ /* 0x000fe200078e002b */
[----:B------:R1:W5:Y:S01]  /*15b0*/  @P1 LDG.E.128 R80, desc[UR6][R32.64] ;  /* 0x0000000620501981 */ /* 0x000362000c1e1d00 */
[----:B------:R-:W-:-:S03]  /*15c0*/  @P0 IMAD.WIDE.U32 R16, R12, 0x20, R14 ;  /* 0x000000200c100825 */ /* 0x000fc600078e000e */
[----:B------:R-:W2:Y:S01]  /*15d0*/  @P1 LDG.E.128 R124, desc[UR6][R30.64] ;  /* 0x000000061e7c1981 */ /* 0x000ea2000c1e1d00 */
[C---:B0-----:R-:W-:Y:S01]  /*15e0*/  @P0 IMAD.WIDE.U32 R34, R12.reuse, 0x20, R34 ;  /* 0x000000200c220825 */ /* 0x041fe200078e0022 */
[----:B------:R-:W0:Y:S02]  /*15f0*/  @P6 LDC.64 R42, c[0x0][0x3e8] ;  /* 0x0000fa00ff2a6b82 */ /* 0x000e240000000a00 */
[----:B------:R-:W2:Y:S01]  /*1600*/  @P1 LDG.E.128 R120, desc[UR6][R30.64+0x10] ;  /* 0x000010061e781981 */ /* 0x000ea2000c1e1d00 */
[----:B------:R-:W-:-:S03]  /*1610*/  @P0 VIADD R12, R12, 0x20 ;  /* 0x000000200c0c0836 */ /* 0x000fc60000000000 */
[----:B------:R-:W2:Y:S01]  /*1620*/  @P0 LDG.E.128 R116, desc[UR6][R16.64] ;  /* 0x0000000610740981 */ /* 0x000ea2000c1e1d00 */
[----:B-1----:R-:W-:-:S03]  /*1630*/  @P5 IMAD.WIDE.U32 R36, R12, 0x20, R36 ;  /* 0x000000200c245825 */ /* 0x002fc600078e0024 */
[----:B------:R-:W2:Y:S04]  /*1640*/  @P0 LDG.E.128 R48, desc[UR6][R16.64+0x10] ;  /* 0x0000100610300981 */ /* 0x000ea8000c1e1d00 */
[----:B------:R-:W2:Y:S01]  /*1650*/  @P5 LDG.E.128 R44, desc[UR6][R36.64] ;  /* 0x00000006242c5981 */ /* 0x000ea2000c1e1d00 */
[C---:B------:R-:W-:Y:S01]  /*1660*/  @P5 IMAD.WIDE.U32 R38, R12.reuse, 0x20, R38 ;  /* 0x000000200c265825 */ /* 0x040fe200078e0026 */
[----:B------:R-:W-:Y:S02]  /*1670*/  @P5 IADD3 R12, PT, PT, R12, 0x20, RZ ;  /* 0x000000200c0c5810 */ /* 0x000fe40007ffe0ff */
[----:B------:R1:W5:Y:S03]  /*1680*/  @P1 LDG.E.128 R76, desc[UR6][R32.64+0x10] ;  /* 0x00001006204c1981 */ /* 0x000366000c1e1d00 */
[C---:B------:R-:W-:Y:S01]  /*1690*/  @P6 IMAD.WIDE.U32 R14, R12.reuse, 0x20, R40 ;  /* 0x000000200c0e6825 */ /* 0x040fe200078e0028 */
[----:B------:R1:W5:Y:S03]  /*16a0*/  @P0 LDG.E.128 R72, desc[UR6][R34.64] ;  /* 0x0000000622480981 */ /* 0x000366000c1e1d00 */
[----:B0-----:R-:W-:Y:S01]  /*16b0*/  @P6 IMAD.WIDE.U32 R12, R12, 0x20, R42 ;  /* 0x000000200c0c6825 */ /* 0x001fe200078e002a */
        /* <DEDUP_REMOVED lines=8> */
[----:B---3--:R-:W3:Y:S04]  /*1740*/  @P4 LDG.E.128 R152, desc[UR6][R18.64] ;  /* 0x0000000612984981 */ /* 0x008ee8000c1e1d00 */
[----:B----4-:R-:W4:Y:S04]  /*1750*/  @P4 LDG.E.128 R148, desc[UR6][R18.64+0x10] ;  /* 0x0000100612944981 */ /* 0x010f28000c1e1d00 */
[----:B------:R-:W2:Y:S04]  /*1760*/  @P3 LDG.E.128 R144, desc[UR6][R22.64] ;  /* 0x0000000616903981 */ /* 0x000ea8000c1e1d00 */
[----:B------:R-:W2:Y:S01]  /*1770*/  @P3 LDG.E.128 R140, desc[UR6][R22.64+0x10] ;  /* 0x00001006168c3981 */ /* 0x000ea2000c1e1d00 */
        /* <DEDUP_REMOVED lines=32> */
[----:B---3--:R1:W-:Y:S04]  /*1980*/  @P4 STL.64 [R1+0xa0], R152 ;  /* 0x0000a09801004387 */ /* 0x0083e80000100a00 */
[----:B------:R1:W-:Y:S04]  /*1990*/  @P4 STL.64 [R1+0xa8], R154 ;  /* 0x0000a89a01004387 */ /* 0x0003e80000100a00 */
[----:B----4-:R1:W-:Y:S04]  /*19a0*/  @P4 STL.64 [R1+0x90], R148 ;  /* 0x0000909401004387 */ /* 0x0103e80000100a00 */
[----:B------:R1:W-:Y:S04]  /*19b0*/  @P4 STL.64 [R1+0x98], R150 ;  /* 0x0000989601004387 */ /* 0x0003e80000100a00 */
[----:B--2---:R1:W-:Y:S04]  /*19c0*/  @P3 STL.64 [R1+0x80], R144 ;  /* 0x0000809001003387 */ /* 0x0043e80000100a00 */
[----:B------:R1:W-:Y:S04]  /*19d0*/  @P3 STL.64 [R1+0x88], R146 ;  /* 0x0000889201003387 */ /* 0x0003e80000100a00 */
        /* <DEDUP_REMOVED lines=14> */
[----:B------:R1:W-:Y:S04]  /*1ac0*/  @P5 STL.64 [R1], R44 ;  /* 0x0000002c01005387 */ /* 0x0003e80000100a00 */
[----:B------:R1:W-:Y:S02]  /*1ad0*/  @P5 STL.64 [R1+0x8], R46 ;  /* 0x0000082e01005387 */ /* 0x0003e40000100a00 */
.L_x_19398:
[----:B------:R-:W-:Y:S05]  /*1ae0*/  BSYNC.RECONVERGENT B0 ;  /* 0x0000000000007941 */ /* 0x000fea0003800200 */
.L_x_19396:
[----:B------:R-:W2:Y:S02]  /*1af0*/  LDCU UR4, c[0x0][0x384] ;  /* 0x00007080ff0477ac */ /* 0x000ea40008000800 */
[----:B--2---:R-:W-:-:S13]  /*1b00*/  ISETP.GE.AND P0, PT, R3, UR4, PT ;  /* 0x0000000403007c0c */ /* 0x004fda000bf06270 */
[----:B------:R-:W-:Y:S05]  /*1b10*/  @P0 EXIT ;  /* 0x000000000000094d */ /* 0x000fea0003800000 */
[----:B-1--4-:R-:W-:Y:S01]  /*1b20*/  IMAD.HI.U32 R13, R4, -0x2daee0ad, RZ ;  /* 0xd2511f53040d7827 */ /* 0x012fe200078e00ff */
[----:B------:R-:W1:Y:S03]  /*1b30*/  LDCU UR8, c[0x0][0x404] ;  /* 0x00008080ff0877ac */ /* 0x000e660008000800 */
[C---:B------:R-:W-:Y:S01]  /*1b40*/  IMAD.HI.U32 R12, R0.reuse, -0x326172a9, RZ ;  /* 0xcd9e8d57000c7827 */ /* 0x040fe200078e00ff */
[----:B------:R-:W-:Y:S01]  /*1b50*/  LOP3.LUT R13, R13, R135, RZ, 0x3c, !PT ;  /* 0x000000870d0d7212 */ /* 0x000fe200078e3cff */
[----:B------:R-:W2:Y:S02]  /*1b60*/  LDCU.U8 UR9, c[0x0][0x410] ;  /* 0x00008200ff0977ac */ /* 0x000ea40008000000 */
[----:B------:R-:W-:Y:S01]  /*1b70*/  IMAD R15, R0, -0x326172a9, RZ ;  /* 0xcd9e8d57000f7824 */ /* 0x000fe200078e02ff */
[----:B------:R-:W-:Y:S01]  /*1b80*/  LOP3.LUT R12, R9, R12, R134, 0x96, !PT ;  /* 0x0000000c090c7212 */ /* 0x000fe200078e9686 */
[----:B------:R-:W-:Y:S01]  /*1b90*/  VIADD R16, R134, 0x9e3779b9 ;  /* 0x9e3779b986107836 */ /* 0x000fe20000000000 */
[----:B------:R-:W3:Y:S01]  /*1ba0*/  LDCU UR12, c[0x0][0x448] ;  /* 0x00008900ff0c77ac */ /* 0x000ee20008000800 */
[----:B------:R-:W-:Y:S01]  /*1bb0*/  IMAD.HI.U32 R14, R13, -0x326172a9, RZ ;  /* 0xcd9e8d570d0e7827 */ /* 0x000fe200078e00ff */
[----:B------:R-:W4:Y:S03]  /*1bc0*/  LDCU.64 UR10, c[0x0][0x408] ;  /* 0x00008100ff0a77ac */ /* 0x000f260008000a00 */
[----:B------:R-:W-:Y:S01]  /*1bd0*/  IMAD R18, R4, -0x2daee0ad, RZ ;  /* 0xd2511f5304127824 */ /* 0x000fe200078e02ff */
[----:B------:R-:W-:Y:S01]  /*1be0*/  LOP3.LUT R14, R16, R15, R14, 0x96, !PT ;  /* 0x0000000f100e7212 */ /* 0x000fe200078e960e */
[----:B------:R-:W-:Y:S01]  /*1bf0*/  IMAD.HI.U32 R17, R12, -0x2daee0ad, RZ ;  /* 0xd2511f530c117827 */ /* 0x000fe200078e00ff */
[----:B------:R-:W0:Y:S03]  /*1c00*/  LDCU.64 UR4, c[0x0][0x3a0] ;  /* 0x00007400ff0477ac */ /* 0x000e260008000a00 */
[----:B------:R-:W-:-:S02]  /*1c10*/  VIADD R19, R135, 0xbb67ae85 ;  /* 0xbb67ae8587137836 */ /* 0x000fc40000000000 */
[----:B------:R-:W-:-:S03]  /*1c20*/  IMAD.HI.U32 R16, R14, -0x2daee0ad, RZ ;  /* 0xd2511f530e107827 */ /* 0x000fc600078e00ff */
[----:B------:R-:W-:Y:S01]  /*1c30*/  LOP3.LUT R17, R19, R18, R17, 0x96, !PT ;  /* 0x0000001213117212 */ /* 0x000fe200078e9611 */
[----:B------:R-:W-:Y:S01]  /*1c40*/  IMAD R19, R12, -0x2daee0ad, RZ ;  /* 0xd2511f530c137824 */ /* 0x000fe200078e02ff */
[----:B------:R-:W-:Y:S01]  /*1c50*/  IADD3 R18, PT, PT, R135, 0x76cf5d0a, RZ ;  /* 0x76cf5d0a87127810 */ /* 0x000fe20007ffe0ff */
[----:B------:R-:W-:Y:S02]  /*1c60*/  IMAD R13, R13, -0x326172a9, RZ ;  /* 0xcd9e8d570d0d7824 */ /* 0x000fe400078e02ff */
[----:B------:R-:W-:Y:S01]  /*1c70*/  IMAD.HI.U32 R12, R17, -0x326172a9, RZ ;  /* 0xcd9e8d57110c7827 */ /* 0x000fe200078e00ff */
[----:B------:R-:W-:Y:S02]  /*1c80*/  LOP3.LUT R16, R18, R19, R16, 0x96, !PT ;  /* 0x0000001312107212 */ /* 0x000fe400078e9610 */
[----:B------:R-:W-:Y:S01]  /*1c90*/  IADD3 R19, PT, PT, R135, 0x32370b8f, RZ ;  /* 0x32370b8f87137810 */ /* 0x000fe20007ffe0ff */
[----:B------:R-:W-:Y:S02]  /*1ca0*/  VIADD R15, R134, 0x3c6ef372 ;  /* 0x3c6ef372860f7836 */ /* 0x000fe40000000000 */
[----:B------:R-:W-:-:S02]  /*1cb0*/  IMAD R18, R17, -0x326172a9, RZ ;  /* 0xcd9e8d5711127824 */ /* 0x000fc400078e02ff */
[----:B------:R-:W-:Y:S01]  /*1cc0*/  IMAD R17, R14, -0x2daee0ad, RZ ;  /* 0xd2511f530e117824 */ /* 0x000fe200078e02ff */
[----:B------:R-:W-:Y:S01]  /*1cd0*/  LOP3.LUT R12, R15, R13, R12, 0x96, !PT ;  /* 0x0000000d0f0c7212 */ /* 0x000fe200078e960c */
[----:B------:R-:W-:Y:S02]  /*1ce0*/  VIADD R15, R134, 0xdaa66d2b ;  /* 0xdaa66d2b860f7836 */ /* 0x000fe40000000000 */
        /* <DEDUP_REMOVED lines=9> */
[----:B------:R-:W-:Y:S01]  /*1d80*/  IMAD.HI.U32 R12, R14, -0x326172a9, RZ ;  /* 0xcd9e8d570e0c7827 */ /* 0x000fe200078e00ff */
[----:B------:R-:W-:-:S03]  /*1d90*/  IADD3 R18, PT, PT, R135, -0x56f99767, RZ ;  /* 0xa906689987127810 */ /* 0x000fc60007ffe0ff */
[----:B------:R-:W-:-:S05]  /*1da0*/  VIADD R16, R134, 0x78dde6e4 ;  /* 0x78dde6e486107836 */ /* 0x000fca0000000000 */
[----:B------:R-:W-:Y:S01]  /*1db0*/  LOP3.LUT R12, R16, R15, R12, 0x96, !PT ;  /* 0x0000000f100c7212 */ /* 0x000fe200078e960c */
[----:B------:R-:W-:Y:S02]  /*1dc0*/  IMAD R15, R14, -0x326172a9, RZ ;  /* 0xcd9e8d570e0f7824 */ /* 0x000fe400078e02ff */
[----:B------:R-:W-:-:S04]  /*1dd0*/  IMAD.HI.U32 R14, R17, -0x326172a9, RZ ;  /* 0xcd9e8d57110e7827 */ /* 0x000fc800078e00ff */
[----:B------:R-:W-:Y:S01]  /*1de0*/  IMAD R16, R13, -0x2daee0ad, RZ ;  /* 0xd2511f530d107824 */ /* 0x000fe200078e02ff */
[----:B------:R-:W-:Y:S01]  /*1df0*/  LOP3.LUT R5, R5, R15, R14, 0x96, !PT ;  /* 0x0000000f05057212 */ /* 0x000fe200078e960e */
[----:B------:R-:W-:-:S04]  /*1e00*/  IMAD.HI.U32 R13, R12, -0x2daee0ad, RZ ;  /* 0xd2511f530c0d7827 */ /* 0x000fc800078e00ff */
        /* <DEDUP_REMOVED lines=8> */
[----:B------:R-:W-:Y:S01]  /*1e90*/  IMAD R13, R13, -0x326172a9, RZ ;  /* 0xcd9e8d570d0d7824 */ /* 0x000fe200078e02ff */
[----:B------:R-:W-:Y:S01]  /*1ea0*/  LOP3.LUT R12, R14, R17, R12, 0x96, !PT ;  /* 0x000000110e0c7212 */ /* 0x000fe200078e960c */
        /* <DEDUP_REMOVED lines=9> */
[----:B------:R-:W-:Y:S02]  /*1f40*/  VIADD R16, R135, 0xdb3d7428 ;  /* 0xdb3d742887107836 */ /* 0x000fe40000000000 */
[----:B------:R-:W-:-:S03]  /*1f50*/  IMAD.HI.U32 R7, R14, -0x326172a9, RZ ;  /* 0xcd9e8d570e077827 */ /* 0x000fc600078e00ff */
[----:B------:R-:W-:Y:S01]  /*1f60*/  LOP3.LUT R12, R16, R15, R12, 0x96, !PT ;  /* 0x0000000f100c7212 */ /* 0x000fe200078e960c */
[----:B------:R-:W-:Y:S01]  /*1f70*/  IMAD R14, R14, -0x326172a9, RZ ;  /* 0xcd9e8d570e0e7824 */ /* 0x000fe200078e02ff */
[----:B------:R-:W-:Y:S01]  /*1f80*/  LOP3.LUT R13, R13, R10, R7, 0x96, !PT ;  /* 0x0000000a0d0d7212 */ /* 0x000fe200078e9607 */
[----:B------:R-:W-:Y:S02]  /*1f90*/  IMAD R5, R5, -0x2daee0ad, RZ ;  /* 0xd2511f5305057824 */ /* 0x000fe400078e02ff */
[----:B------:R-:W-:-:S04]  /*1fa0*/  IMAD.HI.U32 R7, R12, -0x326172a9, RZ ;  /* 0xcd9e8d570c077827 */ /* 0x000fc800078e00ff */
[----:B------:R-:W-:Y:S01]  /*1fb0*/  IMAD.HI.U32 R10, R13, -0x2daee0ad, RZ ;  /* 0xd2511f530d0a7827 */ /* 0x000fe200078e00ff */
[----:B------:R-:W-:Y:S02]  /*1fc0*/  LOP3.LUT R6, R6, R14, R7, 0x96, !PT ;  /* 0x0000000e06067212 */ /* 0x000fe400078e9607 */
[----:B------:R-:W-:Y:S01]  /*1fd0*/  LOP3.LUT R7, R8, 0x3, RZ, 0xc0, !PT ;  /* 0x0000000308077812 */ /* 0x000fe200078ec0ff */
[----:B------:R-:W-:Y:S02]  /*1fe0*/  IMAD.MOV.U32 R8, RZ, RZ, R9 ;  /* 0x000000ffff087224 */ /* 0x000fe400078e0009 */
[----:B------:R-:W-:Y:S01]  /*1ff0*/  HFMA2 R9, -RZ, RZ, 0, 0 ;  /* 0x00000000ff097431 */ /* 0x000fe200000001ff */
[----:B------:R-:W-:Y:S01]  /*2000*/  LOP3.LUT R5, R11, R5, R10, 0x96, !PT ;  /* 0x000000050b057212 */ /* 0x000fe200078e960a */
[----:B------:R-:W-:Y:S02]  /*2010*/  IMAD R10, R12, -0x326172a9, RZ ;  /* 0xcd9e8d570c0a7824 */ /* 0x000fe400078e02ff */
[----:B01234-:R-:W-:-:S07]  /*2020*/  IMAD R162, R13, -0x2daee0ad, RZ ;  /* 0xd2511f530da27824 */ /* 0x01ffce00078e02ff */
.L_x_20360:
[----:B------:R-:W0:Y:S08]  /*2030*/  LDC.64 R116, c[0x0][0x3f0] ;  /* 0x0000fc00ff747b82 */ /* 0x000e300000000a00 */
[----:B------:R-:W1:Y:S01]  /*2040*/  LDC R118, c[0x0][0x388] ;  /* 0x0000e200ff767b82 */ /* 0x000e620000000800 */
[----:B0-----:R-:W-:-:S05]  /*2050*/  IMAD.WIDE R116, R3, 0x4, R116 ;  /* 0x0000000403747825 */ /* 0x001fca00078e0274 */
[----:B------:R0:W2:Y:S02]  /*2060*/  LDG.E R167, desc[UR6][R116.64] ;  /* 0x0000000674a77981 */ /* 0x0000a4000c1e1900 */
[----:B0-----:R-:W0:Y:S01]  /*2070*/  LDC.64 R116, c[0x0][0x3f8] ;  /* 0x0000fe00ff747b82 */ /* 0x001e220000000a00 */
[----:B------:R-:W3:Y:S01]  /*2080*/  S2R R119, SR_TID.X ;  /* 0x0000000000777919 */ /* 0x000ee20000002100 */
[----:B------:R-:W-:Y:S01]  /*2090*/  ISETP.GE.U32.AND P5, PT, R2, 0x20, PT ;  /* 0x000000200200780c */ /* 0x000fe20003fa6070 */
[----:B------:R-:W-:Y:S01]  /*20a0*/  BSSY.RECONVERGENT B0, `(.L_x_19399) ;  /* 0x0000715000007945 */ /* 0x000fe20003800200 */
[----:B0-----:R-:W-:-:S05]  /*20b0*/  IMAD.WIDE R116, R3, 0x4, R116 ;  /* 0x0000000403747825 */ /* 0x001fca00078e0274 */
[----:B-----5:R1:W5:Y:S01]  /*20c0*/  LDG.E R175, desc[UR6][R116.64] ;  /* 0x0000000674af7981 */ /* 0x020362000c1e1900 */
[----:B------:R-:W-:Y:S01]  /*20d0*/  IMAD.MOV.U32 R163, RZ, RZ, RZ ;  /* 0x000000ffffa37224 */ /* 0x000fe200078e00ff */
[----:B---3--:R-:W-:Y:S01]  /*20e0*/  LOP3.LUT R252, R119, 0x1f, RZ, 0xc0, !PT ;  /* 0x0000001f77fc7812 */ /* 0x008fe200078ec0ff */
[----:B-1----:R-:W-:Y:S01]  /*20f0*/  IMAD R116, R3, R118, RZ ;  /* 0x0000007603747224 */ /* 0x002fe200078e02ff */
[----:B--2---:R-:W-:-:S13]  /*2100*/  ISETP.GE.AND P0, PT, R167, 0x1, PT ;  /* 0x00000001a700780c */ /* 0x004fda0003f06270 */
[----:B------:R-:W-:-:S04]  /*2110*/  @P0 VIADD R117, R167, 0xffffffff ;  /* 0xffffffffa7750836 */ /* 0x000fc80000000000 */
[----:B------:R-:W-:Y:S01]  /*2120*/  @P0 IMAD R117, R117, R118, RZ ;  /* 0x0000007675750224 */ /* 0x000fe200078e02ff */
[----:B------:R-:W-:-:S04]  /*2130*/  SHF.R.S32.HI R118, RZ, 0x1f, R116 ;  /* 0x0000001fff767819 */ /* 0x000fc80000011474 */
[----:B------:R-:W-:Y:S02]  /*2140*/  LEA.HI R116, R118, R116, RZ, 0x3 ;  /* 0x0000007476747211 */ /* 0x000fe400078f18ff */
[----:B------:R-:W-:Y:S02]  /*2150*/  @P0 SHF.R.S32.HI R118, RZ, 0x1f, R117 ;  /* 0x0000001fff760819 */ /* 0x000fe40000011475 */
[----:B------:R-:W-:Y:S02]  /*2160*/  LEA.HI.SX32 R166, R116, R252, 0x1d ;  /* 0x000000fc74a67211 */ /* 0x000fe400078feaff */
        /* <DEDUP_REMOVED lines=8> */
.L_x_19402:
[----:B------:R-:W-:Y:S05]  /*21f0*/  BSYNC.RECONVERGENT B1 ;  /* 0x0000000000017941 */ /* 0x000fea0003800200 */
.L_x_19401:
        /* <DEDUP_REMOVED lines=28> */
.L_x_19408:
        /* <DEDUP_REMOVED lines=13> */
.L_x_19410:
[----:B------:R-:W-:Y:S05]  /*2490*/  BSYNC.RECONVERGENT B3 ;  /* 0x0000000000037941 */ /* 0x000fea0003800200 */
.L_x_19409:
[----:B------:R-:W-:Y:S01]  /*24a0*/  LOP3.LUT R10, R9, R13, R135, 0x96, !PT ;  /* 0x0000000d090a7212 */ /* 0x000fe200078e9687 */
[----:B------:R-:W-:-:S04]  /*24b0*/  IMAD.WIDE.U32 R6, R0, -0x326172a9, RZ ;  /* 0xcd9e8d5700067825 */ /* 0x000fc800078e00ff */
[----:B------:R-:W-:Y:S02]  /*24c0*/  HFMA2 R15, -RZ, RZ, 0, 0 ;  /* 0x00000000ff0f7431 */ /* 0x000fe400000001ff */
        /* <DEDUP_REMOVED lines=8> */
[----:B------:R-:W-:-:S03]  /*2550*/  IADD3 R5, PT, PT, R135, 0x76cf5d0a, RZ ;  /* 0x76cf5d0a87057810 */ /* 0x000fc60007ffe0ff */
        /* <DEDUP_REMOVED lines=11> */
[----:B------:R-:W-:-:S04]  /*2610*/  IMAD.WIDE.U32 R12, R5, -0x326172a9, RZ ;  /* 0xcd9e8d57050c7825 */ /* 0x000fc800078e00ff */
[----:B------:R-:W-:-:S05]  /*2620*/  VIADD R5, R134, 0x78dde6e4 ;  /* 0x78dde6e486057836 */ /* 0x000fca0000000000 */
[----:B------:R-:W-:Y:S01]  /*2630*/  LOP3.LUT R5, R5, R10, R13, 0x96, !PT ;  /* 0x0000000a05057212 */ /* 0x000fe200078e960d */
[----:B------:R-:W-:-:S05]  /*2640*/  IMAD.WIDE.U32 R10, R11, -0x2daee0ad, RZ ;  /* 0xd2511f530b0a7825 */ /* 0x000fca00078e00ff */
[----:B------:R-:W-:Y:S02]  /*2650*/  LOP3.LUT R7, R7, R6, R11, 0x96, !PT ;  /* 0x0000000607077212 */ /* 0x000fe400078e960b */
[----:B------:R-:W-:-:S03]  /*2660*/  IADD3 R11, PT, PT, R134, 0x1715609d, RZ ;  /* 0x1715609d860b7810 */ /* 0x000fc60007ffe0ff */
[----:B------:R-:W-:-:S05]  /*2670*/  IMAD.WIDE.U32 R6, R7, -0x326172a9, RZ ;  /* 0xcd9e8d5707067825 */ /* 0x000fca00078e00ff */
[----:B------:R-:W-:Y:S01]  /*2680*/  LOP3.LUT R7, R11, R12, R7, 0x96, !PT ;  /* 0x0000000c0b077212 */ /* 0x000fe200078e9607 */
[----:B------:R-:W-:-:S04]  /*2690*/  IMAD.WIDE.U32 R12, R5, -0x2daee0ad, RZ ;  /* 0xd2511f53050c7825 */ /* 0x000fc800078e00ff */
[----:B------:R-:W-:-:S05]  /*26a0*/  VIADD R5, R135, 0xa9066899 ;  /* 0xa906689987057836 */ /* 0x000fca0000000000 */
[----:B------:R-:W-:-:S05]  /*26b0*/  LOP3.LUT R5, R5, R10, R13, 0x96, !PT ;  /* 0x0000000a05057212 */ /* 0x000fca00078e960d */
[----:B------:R-:W-:-:S04]  /*26c0*/  IMAD.WIDE.U32 R10, R5, -0x326172a9, RZ ;  /* 0xcd9e8d57050a7825 */ /* 0x000fc800078e00ff */
[----:B------:R-:W-:-:S05]  /*26d0*/  VIADD R5, R134, 0xb54cda56 ;  /* 0xb54cda5686057836 */ /* 0x000fca0000000000 */
[----:B------:R-:W-:Y:S01]  /*26e0*/  LOP3.LUT R5, R5, R6, R11, 0x96, !PT ;  /* 0x0000000605057212 */ /* 0x000fe200078e960b */
[----:B------:R-:W-:Y:S01]  /*26f0*/  IMAD.WIDE.U32 R6, R7, -0x2daee0ad, RZ ;  /* 0xd2511f5307067825 */ /* 0x000fe200078e00ff */
[----:B------:R-:W-:-:S04]  /*2700*/  IADD3 R11, PT, PT, R135, 0x646e171e, RZ ;  /* 0x646e171e870b7810 */ /* 0x000fc80007ffe0ff */
[----:B------:R-:W-:-:S05]  /*2710*/  LOP3.LUT R7, R11, R12, R7, 0x96, !PT ;  /* 0x0000000c0b077212 */ /* 0x000fca00078e9607 */
[----:B------:R-:W-:-:S04]  /*2720*/  IMAD.WIDE.U32 R12, R7, -0x326172a9, RZ ;  /* 0xcd9e8d57070c7825 */ /* 0x000fc800078e00ff */
[----:B------:R-:W-:-:S05]  /*2730*/  VIADD R7, R134, 0x5384540f ;  /* 0x5384540f86077836 */ /* 0x000fca0000000000 */
[----:B------:R-:W-:Y:S01]  /*2740*/  LOP3.LUT R13, R7, R10, R13, 0x96, !PT ;  /* 0x0000000a070d7212 */ /* 0x000fe200078e960d */
[----:B------:R-:W-:-:S04]  /*2750*/  IMAD.WIDE.U32 R10, R5, -0x2daee0ad, RZ ;  /* 0xd2511f53050a7825 */ /* 0x000fc800078e00ff */
[----:B------:R-:W-:Y:S02]  /*2760*/  VIADD R5, R135, 0x1fd5c5a3 ;  /* 0x1fd5c5a387057836 */ /* 0x000fe40000000000 */
[----:B------:R-:W-:-:S03]  /*2770*/  IMAD.WIDE.U32 R116, R13, -0x2daee0ad, RZ ;  /* 0xd2511f530d747825 */ /* 0x000fc600078e00ff */
[----:B------:R-:W-:Y:S02]  /*2780*/  LOP3.LUT R6, R5, R6, R11, 0x96, !PT ;  /* 0x0000000605067212 */ /* 0x000fe400078e960b */
[----:B------:R-:W-:-:S03]  /*2790*/  IADD3 R5, PT, PT, R134, -0xe443238, RZ ;  /* 0xf1bbcdc886057810 */ /* 0x000fc60007ffe0ff */
[----:B------:R-:W-:-:S05]  /*27a0*/  IMAD.WIDE.U32 R6, R6, -0x326172a9, RZ ;  /* 0xcd9e8d5706067825 */ /* 0x000fca00078e00ff */
[----:B------:R-:W-:Y:S01]  /*27b0*/  LOP3.LUT R5, R5, R12, R7, 0x96, !PT ;  /* 0x0000000c05057212 */ /* 0x000fe200078e9607 */
[----:B------:R-:W-:-:S04]  /*27c0*/  VIADD R7, R135, 0xdb3d7428 ;  /* 0xdb3d742887077836 */ /* 0x000fc80000000000 */
[----:B------:R-:W-:Y:S01]  /*27d0*/  IMAD.WIDE.U32 R12, R5, -0x2daee0ad, RZ ;  /* 0xd2511f53050c7825 */ /* 0x000fe200078e00ff */
[----:B------:R-:W-:Y:S02]  /*27e0*/  LOP3.LUT R7, R7, R10, R117, 0x96, !PT ;  /* 0x0000000a07077212 */ /* 0x000fe400078e9675 */
[----:B------:R-:W-:Y:S01]  /*27f0*/  IADD3 R5, PT, PT, R135, -0x695add53, RZ ;  /* 0x96a522ad87057810 */ /* 0x000fe20007ffe0ff */
[----:B------:R-:W-:Y:S02]  /*2800*/  IMAD.MOV.U32 R17, RZ, RZ, R12 ;  /* 0x000000ffff117224 */ /* 0x000fe400078e000c */
[----:B------:R-:W-:Y:S01]  /*2810*/  IMAD.WIDE.U32 R10, R7, -0x326172a9, RZ ;  /* 0xcd9e8d57070a7825 */ /* 0x000fe200078e00ff */
[----:B------:R-:W-:-:S03]  /*2820*/  LOP3.LUT R5, R5, R116, R13, 0x96, !PT ;  /* 0x0000007405057212 */ /* 0x000fc600078e960d */
[----:B------:R-:W-:-:S05]  /*2830*/  VIADD R7, R134, 0x8ff34781 ;  /* 0x8ff3478186077836 */ /* 0x000fca0000000000 */
[----:B------:R-:W-:Y:S01]  /*2840*/  LOP3.LUT R6, R7, R6, R11, 0x96, !PT ;  /* 0x0000000607067212 */ /* 0x000fe200078e960b */
[----:B------:R-:W-:-:S07]  /*2850*/  IMAD.MOV.U32 R11, RZ, RZ, R162 ;  /* 0x000000ffff0b7224 */ /* 0x000fce00078e00a2 */
.L_x_19407:
[----:B------:R-:W-:Y:S05]  /*2860*/  BSYNC.RECONVERGENT B2 ;  /* 0x0000000000027941 */ /* 0x000fea0003800200 */
.L_x_19406:
[----:B------:R-:W-:Y:S01]  /*2870*/  I2FP.F32.U32 R7, R11 ;  /* 0x0000000b00077245 */ /* 0x000fe20000201000 */
[----:B------:R-:W-:-:S04]  /*2880*/  IMAD.MOV.U32 R11, RZ, RZ, 0x2f800000 ;  /* 0x2f800000ff0b7424 */ /* 0x000fc800078e00ff */
[----:B------:R-:W-:Y:S01]  /*2890*/  FFMA.FTZ R7, R7, R11, 1.1641532182693481445e-10 ;  /* 0x2f00000007077423 */ /* 0x000fe2000001000b */
[----:B------:R-:W-:-:S04]  /*28a0*/  SHF.L.U32 R11, R44, 0x10, RZ ;  /* 0x000000102c0b7819 */ /* 0x000fc800000006ff */
[----:B------:R-:W-:Y:S01]  /*28b0*/  FSETP.GTU.FTZ.AND P2, PT, R7, UR8, PT ;  /* 0x0000000807007c0b */ /* 0x000fe2000bf5c000 */
[----:B-----5:R-:W-:-:S04]  /*28c0*/  IMAD.U32 R7, R48, 0x10000, RZ ;  /* 0x0001000030077824 */ /* 0x020fc800078e00ff */
[----:B------:R-:W-:-:S04]  /*28d0*/  FMUL.FTZ R7, R7, UR11 ;  /* 0x0000000b07077c20 */ /* 0x000fc80008410000 */
[----:B------:R-:W-:-:S05]  /*28e0*/  FMUL.FTZ R7, R7, UR10 ;  /* 0x0000000a07077c20 */ /* 0x000fca0008410000 */
[----:B------:R-:W-:-:S05]  /*28f0*/  FSEL R7, R7, RZ, !P2 ;  /* 0x000000ff07077208 */ /* 0x000fca0005000000 */
[----:B------:R-:W-:Y:S01]  /*2900*/  FFMA.FTZ R11, R7, R112, R11 ;  /* 0x00000070070b7223 */ /* 0x000fe2000001000b */
[----:B------:R-:W-:-:S04]  /*2910*/  SEL R7, RZ, 0x1, P2 ;  /* 0x00000001ff077807 */ /* 0x000fc80001000000 */
[----:B------:R-:W-:-:S07]  /*2920*/  PRMT R12, R7, 0x7610, R12 ;  /* 0x00007610070c7816 */ /* 0x000fce000000000c */
.L_x_19405:
[----:B------:R-:W-:Y:S05]  /*2930*/  BSYNC.RECONVERGENT B1 ;  /* 0x0000000000017941 */ /* 0x000fea0003800200 */
.L_x_19404:
[----:B------:R-:W-:Y:S01]  /*2940*/  @!P1 PRMT R7, R44, 0x7632, R7 ;  /* 0x000076322c079816 */ /* 0x000fe20000000007 */
[----:B------:R-:W-:Y:S01]  /*2950*/  BSSY.RECONVERGENT B1, `(.L_x_19411) ;  /* 0x000006f000017945 */ /* 0x000fe20003800200 */
[----:B------:R-:W-:Y:S01]  /*2960*/  F2FP.BF16.F32.PACK_AB R116, RZ, R11 ;  /* 0x0000000bff74723e */ /* 0x000fe200000010ff */
[----:B------:R-:W-:Y:S02]  /*2970*/  @!P1 IMAD.MOV.U32 R19, RZ, RZ, R17 ;  /* 0x000000ffff139224 */ /* 0x000fe400078e0011 */
[----:B------:R-:W-:Y:S01]  /*2980*/  @!P1 IMAD.U32 R13, R7, 0x10000, RZ ;  /* 0x00010000070d9824 */ /* 0x000fe200078e00ff */
        /* <DEDUP_REMOVED lines=18> */
.L_x_19415:
        /* <DEDUP_REMOVED lines=13> */
.L_x_19417:
[----:B------:R-:W-:Y:S05]  /*2b80*/  BSYNC.RECONVERGENT B3 ;  /* 0x0000000000037941 */ /* 0x000fea0003800200 */
.L_x_19416:
[----:B------:R-:W-:Y:S01]  /*2b90*/  LOP3.LUT R10, R9, R119, R135, 0x96, !PT ;  /* 0x00000077090a7212 */ /* 0x000fe200078e9687 */
[----:B------:R-:W-:-:S04]  /*2ba0*/  IMAD.WIDE.U32 R6, R0, -0x326172a9, RZ ;  /* 0xcd9e8d5700067825 */ /* 0x000fc800078e00ff */
[----:B------:R-:W-:Y:S01]  /*2bb0*/  VIADD R5, R134, 0x9e3779b9 ;  /* 0x9e3779b986057836 */ /* 0x000fe20000000000 */
[----:B------:R-:W-:Y:S01]  /*2bc0*/  LOP3.LUT R7, R8, R7, R134, 0x96, !PT ;  /* 0x0000000708077212 */ /* 0x000fe200078e9686 */
[----:B------:R-:W-:Y:S01]  /*2bd0*/  IMAD.WIDE.U32 R14, R10, -0x326172a9, RZ ;  /* 0xcd9e8d570a0e7825 */ /* 0x000fe200078e00ff */
[----:B------:R-:W-:-:S03]  /*2be0*/  IADD3 R10, PT, PT, R135, -0x4498517b, RZ ;  /* 0xbb67ae85870a7810 */ /* 0x000fc60007ffe0ff */
[----:B------:R-:W-:Y:S01]  /*2bf0*/  IMAD.MOV.U32 R13, RZ, RZ, R17 ;  /* 0x000000ffff0d7224 */ /* 0x000fe200078e0011 */
[----:B------:R-:W-:Y:S01]  /*2c00*/  LOP3.LUT R5, R5, R6, R15, 0x96, !PT ;  /* 0x0000000605057212 */ /* 0x000fe200078e960f */
[----:B------:R-:W-:-:S05]  /*2c10*/  IMAD.WIDE.U32 R6, R7, -0x2daee0ad, RZ ;  /* 0xd2511f5307067825 */ /* 0x000fca00078e00ff */
[----:B------:R-:W-:Y:S01]  /*2c20*/  LOP3.LUT R7, R10, R118, R7, 0x96, !PT ;  /* 0x000000760a077212 */ /* 0x000fe200078e9607 */
[----:B------:R-:W-:-:S04]  /*2c30*/  IMAD.WIDE.U32 R118, R5, -0x2daee0ad, RZ ;  /* 0xd2511f5305767825 */ /* 0x000fc800078e00ff */
[----:B------:R-:W-:Y:S02]  /*2c40*/  VIADD R5, R135, 0x76cf5d0a ;  /* 0x76cf5d0a87057836 */ /* 0x000fe40000000000 */
[----:B------:R-:W-:-:S03]  /*2c50*/  VIADD R10, R134, 0x3c6ef372 ;  /* 0x3c6ef372860a7836 */ /* 0x000fc60000000000 */
        /* <DEDUP_REMOVED lines=9> */
[----:B------:R-:W-:-:S03]  /*2cf0*/  IADD3 R7, PT, PT, R135, -0x126145ec, RZ ;  /* 0xed9eba1487077810 */ /* 0x000fc60007ffe0ff */
[----:B------:R-:W-:-:S04]  /*2d00*/  IMAD.WIDE.U32 R118, R5, -0x326172a9, RZ ;  /* 0xcd9e8d5705767825 */ /* 0x000fc800078e00ff */
[----:B------:R-:W-:-:S05]  /*2d10*/  VIADD R5, R134, 0x78dde6e4 ;  /* 0x78dde6e486057836 */ /* 0x000fca0000000000 */
[----:B------:R-:W-:Y:S01]  /*2d20*/  LOP3.LUT R5, R5, R14, R119, 0x96, !PT ;  /* 0x0000000e05057212 */ /* 0x000fe200078e9677 */
[----:B------:R-:W-:-:S04]  /*2d30*/  IMAD.WIDE.U32 R14, R10, -0x2daee0ad, RZ ;  /* 0xd2511f530a0e7825 */ /* 0x000fc800078e00ff */
[----:B------:R-:W-:Y:S01]  /*2d40*/  VIADD R10, R134, 0x1715609d ;  /* 0x1715609d860a7836 */ /* 0x000fe20000000000 */
[----:B------:R-:W-:-:S05]  /*2d50*/  LOP3.LUT R7, R7, R6, R15, 0x96, !PT ;  /* 0x0000000607077212 */ /* 0x000fca00078e960f */
[----:B------:R-:W-:-:S05]  /*2d60*/  IMAD.WIDE.U32 R6, R7, -0x326172a9, RZ ;  /* 0xcd9e8d5707067825 */ /* 0x000fca00078e00ff */
[----:B------:R-:W-:Y:S01]  /*2d70*/  LOP3.LUT R7, R10, R118, R7, 0x96, !PT ;  /* 0x000000760a077212 */ /* 0x000fe200078e9607 */
[----:B------:R-:W-:-:S04]  /*2d80*/  IMAD.WIDE.U32 R118, R5, -0x2daee0ad, RZ ;  /* 0xd2511f5305767825 */ /* 0x000fc800078e00ff */
[C---:B------:R-:W-:Y:S02]  /*2d90*/  VIADD R5, R135.reuse, 0xa9066899 ;  /* 0xa906689987057836 */ /* 0x040fe40000000000 */
[----:B------:R-:W-:-:S03]  /*2da0*/  VIADD R10, R135, 0x646e171e ;  /* 0x646e171e870a7836 */ /* 0x000fc60000000000 */
[----:B------:R-:W-:-:S05]  /*2db0*/  LOP3.LUT R5, R5, R14, R119, 0x96, !PT ;  /* 0x0000000e05057212 */ /* 0x000fca00078e9677 */
[----:B------:R-:W-:Y:S01]  /*2dc0*/  IMAD.WIDE.U32 R14, R5, -0x326172a9, RZ ;  /* 0xcd9e8d57050e7825 */ /* 0x000fe200078e00ff */
[----:B------:R-:W-:-:S04]  /*2dd0*/  IADD3 R5, PT, PT, R134, -0x4ab325aa, RZ ;  /* 0xb54cda5686057810 */ /* 0x000fc80007ffe0ff */
[----:B------:R-:W-:Y:S01]  /*2de0*/  LOP3.LUT R5, R5, R6, R15, 0x96, !PT ;  /* 0x0000000605057212 */ /* 0x000fe200078e960f */
[----:B------:R-:W-:-:S05]  /*2df0*/  IMAD.WIDE.U32 R6, R7, -0x2daee0ad, RZ ;  /* 0xd2511f5307067825 */ /* 0x000fca00078e00ff */
[----:B------:R-:W-:-:S05]  /*2e00*/  LOP3.LUT R7, R10, R118, R7, 0x96, !PT ;  /* 0x000000760a077212 */ /* 0x000fca00078e9607 */
[----:B------:R-:W-:-:S04]  /*2e10*/  IMAD.WIDE.U32 R118, R7, -0x326172a9, RZ ;  /* 0xcd9e8d5707767825 */ /* 0x000fc800078e00ff */
[----:B------:R-:W-:-:S05]  /*2e20*/  VIADD R7, R134, 0x5384540f ;  /* 0x5384540f86077836 */ /* 0x000fca0000000000 */
[----:B------:R-:W-:Y:S01]  /*2e30*/  LOP3.LUT R10, R7, R14, R119, 0x96, !PT ;  /* 0x0000000e070a7212 */ /* 0x000fe200078e9677 */
[----:B------:R-:W-:Y:S01]  /*2e40*/  IMAD.WIDE.U32 R14, R5, -0x2daee0ad, RZ ;  /* 0xd2511f53050e7825 */ /* 0x000fe200078e00ff */
[----:B------:R-:W-:-:S03]  /*2e50*/  IADD3 R5, PT, PT, R135, 0x1fd5c5a3, RZ ;  /* 0x1fd5c5a387057810 */ /* 0x000fc60007ffe0ff */
[----:B------:R-:W-:Y:S01]  /*2e60*/  IMAD.WIDE.U32 R164, R10, -0x2daee0ad, RZ ;  /* 0xd2511f530aa47825 */ /* 0x000fe200078e00ff */
[----:B------:R-:W-:-:S03]  /*2e70*/  LOP3.LUT R6, R5, R6, R15, 0x96, !PT ;  /* 0x0000000605067212 */ /* 0x000fc600078e960f */
[----:B------:R-:W-:Y:S02]  /*2e80*/  VIADD R5, R134, 0xf1bbcdc8 ;  /* 0xf1bbcdc886057836 */ /* 0x000fe40000000000 */
[----:B------:R-:W-:-:S05]  /*2e90*/  IMAD.WIDE.U32 R6, R6, -0x326172a9, RZ ;  /* 0xcd9e8d5706067825 */ /* 0x000fca00078e00ff */
[----:B------:R-:W-:Y:S01]  /*2ea0*/  LOP3.LUT R5, R5, R118, R7, 0x96, !PT ;  /* 0x0000007605057212 */ /* 0x000fe200078e9607 */
[----:B------:R-:W-:-:S05]  /*2eb0*/  VIADD R7, R135, 0xdb3d7428 ;  /* 0xdb3d742887077836 */ /* 0x000fca0000000000 */
[----:B------:R-:W-:Y:S01]  /*2ec0*/  LOP3.LUT R7, R7, R14, R165, 0x96, !PT ;  /* 0x0000000e07077212 */ /* 0x000fe200078e96a5 */
[----:B------:R-:W-:-:S04]  /*2ed0*/  IMAD.WIDE.U32 R14, R5, -0x2daee0ad, RZ ;  /* 0xd2511f53050e7825 */ /* 0x000fc800078e00ff */
[----:B------:R-:W-:Y:S01]  /*2ee0*/  IMAD.WIDE.U32 R118, R7, -0x326172a9, RZ ;  /* 0xcd9e8d5707767825 */ /* 0x000fe200078e00ff */
[----:B------:R-:W-:Y:S02]  /*2ef0*/  IADD3 R7, PT, PT, R134, -0x700cb87f, RZ ;  /* 0x8ff3478186077810 */ /* 0x000fe40007ffe0ff */
[----:B------:R-:W-:Y:S01]  /*2f00*/  MOV R19, R14 ;  /* 0x0000000e00137202 */ /* 0x000fe20000000f00 */
[----:B------:R-:W-:Y:S01]  /*2f10*/  VIADD R5, R135, 0x96a522ad ;  /* 0x96a522ad87057836 */ /* 0x000fe20000000000 */
[----:B------:R-:W-:Y:S01]  /*2f20*/  LOP3.LUT R6, R7, R6, R119, 0x96, !PT ;  /* 0x0000000607067212 */ /* 0x000fe200078e9677 */
[----:B------:R-:W-:Y:S02]  /*2f30*/  IMAD.MOV.U32 R10, RZ, RZ, R118 ;  /* 0x000000ffff0a7224 */ /* 0x000fe400078e0076 */
[----:B------:R-:W-:Y:S01]  /*2f40*/  IMAD.MOV.U32 R7, RZ, RZ, RZ ;  /* 0x000000ffff077224 */ /* 0x000fe200078e00ff */
[----:B------:R-:W-:-:S07]  /*2f50*/  LOP3.LUT R5, R5, R164, R15, 0x96, !PT ;  /* 0x000000a405057212 */ /* 0x000fce00078e960f */
.L_x_19414:
[----:B------:R-:W-:Y:S05]  /*2f60*/  BSYNC.RECONVERGENT B2 ;  /* 0x0000000000027941 */ /* 0x000fea0003800200 */
.L_x_19413:
[----:B------:R-:W-:Y:S01]  /*2f70*/  HFMA2 R14, -RZ, RZ, 0.1171875, 0 ;  /* 0x2f800000ff0e7431 */ /* 0x000fe200000001ff */
[----:B------:R-:W-:-:S05]  /*2f80*/  I2FP.F32.U32 R13, R13 ;  /* 0x0000000d000d7245 */ /* 0x000fca0000201000 */
[----:B------:R-:W-:Y:S01]  /*2f90*/  FFMA.FTZ R13, R13, R14, 1.1641532182693481445e-10 ;  /* 0x2f0000000d0d7423 */ /* 0x000fe2000001000e */
[----:B------:R-:W-:-:S04]  /*2fa0*/  PRMT R14, R44, 0x7632, R14 ;  /* 0x000076322c0e7816 */ /* 0x000fc8000000000e */
[----:B------:R-:W-:Y:S01]  /*2fb0*/  FSETP.GTU.FTZ.AND P2, PT, R13, UR8, PT ;  /* 0x000000080d007c0b */ /* 0x000fe2000bf5c000 */
[----:B------:R-:W-:Y:S01]  /*2fc0*/  IMAD.U32 R14, R14, 0x10000, RZ ;  /* 0x000100000e0e7824 */ /* 0x000fe200078e00ff */
[----:B-----5:R-:W-:-:S05]  /*2fd0*/  PRMT R13, R48, 0x7632, R13 ;  /* 0x00007632300d7816 */ /* 0x020fca000000000d */
[----:B------:R-:W-:-:S04]  /*2fe0*/  IMAD.U32 R13, R13, 0x10000, RZ ;  /* 0x000100000d0d7824 */ /* 0x000fc800078e00ff */
[----:B------:R-:W-:-:S04]  /*2ff0*/  FMUL.FTZ R13, R13, UR11 ;  /* 0x0000000b0d0d7c20 */ /* 0x000fc80008410000 */
[----:B------:R-:W-:-:S05]  /*3000*/  FMUL.FTZ R13, R13, UR10 ;  /* 0x0000000a0d0d7c20 */ /* 0x000fca0008410000 */
[----:B------:R-:W-:-:S05]  /*3010*/  FSEL R13, R13, RZ, !P2 ;  /* 0x000000ff0d0d7208 */ /* 0x000fca0005000000 */
[----:B------:R-:W-:Y:S01]  /*3020*/  FFMA.FTZ R13, R13, R113, R14 ;  /* 0x000000710d0d7223 */ /* 0x000fe2000001000e */
[----:B------:R-:W-:-:S07]  /*3030*/  SEL R14, RZ, 0x1, P2 ;  /* 0x00000001ff0e7807 */ /* 0x000fce0001000000 */
.L_x_19412:
[----:B------:R-:W-:Y:S05]  /*3040*/  BSYNC.RECONVERGENT B1 ;  /* 0x0000000000017941 */ /* 0x000fea0003800200 */
.L_x_19411:
        /* <DEDUP_REMOVED lines=22> */
.L_x_19422:
        /* <DEDUP_REMOVED lines=13> */
.L_x_19424:
[----:B------:R-:W-:Y:S05]  /*3280*/  BSYNC.RECONVERGENT B3 ;  /* 0x0000000000037941 */ /* 0x000fea0003800200 */
.L_x_19423:
        /* <DEDUP_REMOVED lines=27> */
[----:B------:R-:W-:Y:S01]  /*3440*/  IMAD.WIDE.U32 R16, R10, -0x2daee0ad, RZ ;  /* 0xd2511f530a107825 */ /* 0x000fe200078e00ff */
[----:B------:R-:W-:-:S04]  /*3450*/  IADD3 R10, PT, PT, R134, 0x1715609d, RZ ;  /* 0x1715609d860a7810 */ /* 0x000fc80007ffe0ff */
[----:B------:R-:W-:-:S05]  /*3460*/  LOP3.LUT R7, R7, R6, R17, 0x96, !PT ;  /* 0x0000000607077212 */ /* 0x000fca00078e9611 */
[----:B------:R-:W-:-:S05]  /*3470*/  IMAD.WIDE.U32 R6, R7, -0x326172a9, RZ ;  /* 0xcd9e8d5707067825 */ /* 0x000fca00078e00ff */
[----:B------:R-:W-:Y:S01]  /*3480*/  LOP3.LUT R7, R10, R164, R7, 0x96, !PT ;  /* 0x000000a40a077212 */ /* 0x000fe200078e9607 */
[----:B------:R-:W-:Y:S01]  /*3490*/  IMAD.WIDE.U32 R164, R5, -0x2daee0ad, RZ ;  /* 0xd2511f5305a47825 */ /* 0x000fe200078e00ff */
[----:B------:R-:W-:-:S03]  /*34a0*/  IADD3 R10, PT, PT, R135, 0x646e171e, RZ ;  /* 0x646e171e870a7810 */ /* 0x000fc60007ffe0ff */
[----:B------:R-:W-:-:S05]  /*34b0*/  VIADD R5, R135, 0xa9066899 ;  /* 0xa906689987057836 */ /* 0x000fca0000000000 */
[----:B------:R-:W-:-:S05]  /*34c0*/  LOP3.LUT R5, R5, R16, R165, 0x96, !PT ;  /* 0x0000001005057212 */ /* 0x000fca00078e96a5 */
[----:B------:R-:W-:-:S04]  /*34d0*/  IMAD.WIDE.U32 R16, R5, -0x326172a9, RZ ;  /* 0xcd9e8d5705107825 */ /* 0x000fc800078e00ff */
[----:B------:R-:W-:-:S05]  /*34e0*/  VIADD R5, R134, 0xb54cda56 ;  /* 0xb54cda5686057836 */ /* 0x000fca0000000000 */
[----:B------:R-:W-:Y:S01]  /*34f0*/  LOP3.LUT R5, R5, R6, R17, 0x96, !PT ;  /* 0x0000000605057212 */ /* 0x000fe200078e9611 */
[----:B------:R-:W-:-:S05]  /*3500*/  IMAD.WIDE.U32 R6, R7, -0x2daee0ad, RZ ;  /* 0xd2511f5307067825 */ /* 0x000fca00078e00ff */
        /* <DEDUP_REMOVED lines=21> */
.L_x_19421:
[----:B------:R-:W-:Y:S05]  /*3660*/  BSYNC.RECONVERGENT B2 ;  /* 0x0000000000027941 */ /* 0x000fea0003800200 */
.L_x_19420:
        /* <DEDUP_REMOVED lines=8> */
[----:B------:R-:W-:-:S05]  /*36f0*/  FSEL R7, R7, RZ, !P2 ;  /* 0x000000ff07077208 */ /* 0x000fca0005000000 */
[----:B------:R-:W-:Y:S01]  /*3700*/  FFMA.FTZ R15, R7, R114, R15 ;  /* 0x00000072070f7223 */ /* 0x000fe2000001000f */
[----:B------:R-:W-:-:S04]  /*3710*/  SEL R7, RZ, 0x1, P2 ;  /* 0x00000001ff077807 */ /* 0x000fc80001000000 */
[----:B------:R-:W-:-:S07]  /*3720*/  PRMT R16, R7, 0x7610, R16 ;  /* 0x0000761007107816 */ /* 0x000fce0000000010 */
.L_x_19419:
[----:B------:R-:W-:Y:S05]  /*3730*/  BSYNC.RECONVERGENT B1 ;  /* 0x0000000000017941 */ /* 0x000fea0003800200 */
.L_x_19418:
[----:B------:R-:W-:Y:S01]  /*3740*/  @!P1 PRMT R7, R45, 0x7632, R7 ;  /* 0x000076322d079816 */ /* 0x000fe20000000007 */
[----:B------:R-:W-:Y:S01]  /*3750*/  BSSY.RECONVERGENT B1, `(.L_x_19425) ;  /* 0x000006f000017945 */ /* 0x000fe20003800200 */
[----:B------:R-:W-:Y:S02]  /*3760*/  F2FP.BF16.F32.PACK_AB R117, RZ, R15 ;  /* 0x0000000fff75723e */ /* 0x000fe400000010ff */
[----:B------:R-:W-:Y:S01]  /*3770*/  @!P1 MOV R23, R21 ;  /* 0x0000001500179202 */ /* 0x000fe20000000f00 */
[----:B------:R-:W-:Y:S02]  /*3780*/  @!P1 IMAD.U32 R17, R7, 0x10000, RZ ;  /* 0x0001000007119824 */ /* 0x000fe400078e00ff */
        /* <DEDUP_REMOVED lines=18> */
.L_x_19429:
        /* <DEDUP_REMOVED lines=13> */
.L_x_19431:
[----:B------:R-:W-:Y:S05]  /*3980*/  BSYNC.RECONVERGENT B3 ;  /* 0x0000000000037941 */ /* 0x000fea0003800200 */
.L_x_19430:
        /* <DEDUP_REMOVED lines=8> */
[----:B------:R-:W-:Y:S01]  /*3a10*/  IMAD.MOV.U32 R17, RZ, RZ, R21 ;  /* 0x000000ffff117224 */ /* 0x000fe200078e0015 */
[----:B------:R-:W-:Y:S01]  /*3a20*/  LOP3.LUT R7, R10, R164, R7, 0x96, !PT ;  /* 0x000000a40a077212 */ /* 0x000fe200078e9607 */
[----:B------:R-:W-:Y:S01]  /*3a30*/  IMAD.WIDE.U32 R164, R5, -0x2daee0ad, RZ ;  /* 0xd2511f5305a47825 */ /* 0x000fe200078e00ff */
[----:B------:R-:W-:-:S03]  /*3a40*/  IADD3 R10, PT, PT, R134, 0x3c6ef372, RZ ;  /* 0x3c6ef372860a7810 */ /* 0x000fc60007ffe0ff */
[----:B------:R-:W-:-:S05]  /*3a50*/  VIADD R5, R135, 0x76cf5d0a ;  /* 0x76cf5d0a87057836 */ /* 0x000fca0000000000 */
        /* <DEDUP_REMOVED lines=8> */
[----:B------:R-:W-:Y:S01]  /*3ae0*/  LOP3.LUT R5, R5, R164, R7, 0x96, !PT ;  /* 0x000000a405057212 */ /* 0x000fe200078e9607 */
[----:B------:R-:W-:-:S04]  /*3af0*/  VIADD R7, R135, 0xed9eba14 ;  /* 0xed9eba1487077836 */ /* 0x000fc80000000000 */
[----:B------:R-:W-:Y:S01]  /*3b00*/  IMAD.WIDE.U32 R164, R5, -0x326172a9, RZ ;  /* 0xcd9e8d5705a47825 */ /* 0x000fe200078e00ff */
[----:B------:R-:W-:-:S04]  /*3b10*/  IADD3 R5, PT, PT, R134, 0x78dde6e4, RZ ;  /* 0x78dde6e486057810 */ /* 0x000fc80007ffe0ff */
[----:B------:R-:W-:Y:S01]  /*3b20*/  LOP3.LUT R5, R5, R18, R165, 0x96, !PT ;  /* 0x0000001205057212 */ /* 0x000fe200078e96a5 */
[----:B------:R-:W-:-:S04]  /*3b30*/  IMAD.WIDE.U32 R18, R10, -0x2daee0ad, RZ ;  /* 0xd2511f530a127825 */ /* 0x000fc800078e00ff */
[----:B------:R-:W-:Y:S01]  /*3b40*/  VIADD R10, R134, 0x1715609d ;  /* 0x1715609d860a7836 */ /* 0x000fe20000000000 */
[----:B------:R-:W-:-:S05]  /*3b50*/  LOP3.LUT R7, R7, R6, R19, 0x96, !PT ;  /* 0x0000000607077212 */ /* 0x000fca00078e9613 */
[----:B------:R-:W-:-:S05]  /*3b60*/  IMAD.WIDE.U32 R6, R7, -0x326172a9, RZ ;  /* 0xcd9e8d5707067825 */ /* 0x000fca00078e00ff */
[----:B------:R-:W-:Y:S01]  /*3b70*/  LOP3.LUT R7, R10, R164, R7, 0x96, !PT ;  /* 0x000000a40a077212 */ /* 0x000fe200078e9607 */
[----:B------:R-:W-:Y:S01]  /*3b80*/  IMAD.WIDE.U32 R164, R5, -0x2daee0ad, RZ ;  /* 0xd2511f5305a47825 */ /* 0x000fe200078e00ff */
[----:B------:R-:W-:-:S03]  /*3b90*/  IADD3 R5, PT, PT, R135, -0x56f99767, RZ ;  /* 0xa906689987057810 */ /* 0x000fc60007ffe0ff */
[----:B------:R-:W-:Y:S01]  /*3ba0*/  VIADD R10, R135, 0x646e171e ;  /* 0x646e171e870a7836 */ /* 0x000fe20000000000 */
[----:B------:R-:W-:-:S05]  /*3bb0*/  LOP3.LUT R5, R5, R18, R165, 0x96, !PT ;  /* 0x0000001205057212 */ /* 0x000fca00078e96a5 */
[----:B------:R-:W-:-:S04]  /*3bc0*/  IMAD.WIDE.U32 R18, R5, -0x326172a9, RZ ;  /* 0xcd9e8d5705127825 */ /* 0x000fc800078e00ff */
[----:B------:R-:W-:-:S05]  /*3bd0*/  VIADD R5, R134, 0xb54cda56 ;  /* 0xb54cda5686057836 */ /* 0x000fca0000000000 */
[----:B------:R-:W-:Y:S01]  /*3be0*/  LOP3.LUT R5, R5, R6, R19, 0x96, !PT ;  /* 0x0000000605057212 */ /* 0x000fe200078e9613 */
[----:B------:R-:W-:-:S05]  /*3bf0*/  IMAD.WIDE.U32 R6, R7, -0x2daee0ad, RZ ;  /* 0xd2511f5307067825 */ /* 0x000fca00078e00ff */
[----:B------:R-:W-:-:S05]  /*3c00*/  LOP3.LUT R7, R10, R164, R7, 0x96, !PT ;  /* 0x000000a40a077212 */ /* 0x000fca00078e9607 */
[----:B------:R-:W-:Y:S01]  /*3c10*/  IMAD.WIDE.U32 R164, R7, -0x326172a9, RZ ;  /* 0xcd9e8d5707a47825 */ /* 0x000fe200078e00ff */
[----:B------:R-:W-:-:S04]  /*3c20*/  IADD3 R7, PT, PT, R134, 0x5384540f, RZ ;  /* 0x5384540f86077810 */ /* 0x000fc80007ffe0ff */
[----:B------:R-:W-:Y:S01]  /*3c30*/  LOP3.LUT R10, R7, R18, R165, 0x96, !PT ;  /* 0x00000012070a7212 */ /* 0x000fe200078e96a5 */
[----:B------:R-:W-:-:S04]  /*3c40*/  IMAD.WIDE.U32 R18, R5, -0x2daee0ad, RZ ;  /* 0xd2511f5305127825 */ /* 0x000fc800078e00ff */
[----:B------:R-:W-:Y:S02]  /*3c50*/  VIADD R5, R135, 0x1fd5c5a3 ;  /* 0x1fd5c5a387057836 */ /* 0x000fe40000000000 */
[----:B------:R-:W-:-:S03]  /*3c60*/  IMAD.WIDE.U32 R168, R10, -0x2daee0ad, RZ ;  /* 0xd2511f530aa87825 */ /* 0x000fc600078e00ff */
[----:B------:R-:W-:Y:S01]  /*3c70*/  LOP3.LUT R6, R5, R6, R19, 0x96, !PT ;  /* 0x0000000605067212 */ /* 0x000fe200078e9613 */
[----:B------:R-:W-:-:S04]  /*3c80*/  VIADD R5, R134, 0xf1bbcdc8 ;  /* 0xf1bbcdc886057836 */ /* 0x000fc80000000000 */
[----:B------:R-:W-:-:S05]  /*3c90*/  IMAD.WIDE.U32 R6, R6, -0x326172a9, RZ ;  /* 0xcd9e8d5706067825 */ /* 0x000fca00078e00ff */
[----:B------:R-:W-:Y:S02]  /*3ca0*/  LOP3.LUT R5, R5, R164, R7, 0x96, !PT ;  /* 0x000000a405057212 */ /* 0x000fe400078e9607 */
[----:B------:R-:W-:-:S04]  /*3cb0*/  IADD3 R7, PT, PT, R135, -0x24c28bd8, RZ ;  /* 0xdb3d742887077810 */ /* 0x000fc80007ffe0ff */
[----:B------:R-:W-:Y:S01]  /*3cc0*/  LOP3.LUT R7, R7, R18, R169, 0x96, !PT ;  /* 0x0000001207077212 */ /* 0x000fe200078e96a9 */
[----:B------:R-:W-:-:S04]  /*3cd0*/  IMAD.WIDE.U32 R18, R5, -0x2daee0ad, RZ ;  /* 0xd2511f5305127825 */ /* 0x000fc800078e00ff */
[----:B------:R-:W-:-:S04]  /*3ce0*/  IMAD.WIDE.U32 R164, R7, -0x326172a9, RZ ;  /* 0xcd9e8d5707a47825 */ /* 0x000fc800078e00ff */
[----:B------:R-:W-:Y:S01]  /*3cf0*/  VIADD R7, R134, 0x8ff34781 ;  /* 0x8ff3478186077836 */ /* 0x000fe20000000000 */
[----:B------:R-:W-:Y:S01]  /*3d00*/  MOV R10, R164 ;  /* 0x000000a4000a7202 */ /* 0x000fe20000000f00 */
[----:B------:R-:W-:Y:S02]  /*3d10*/  VIADD R5, R135, 0x96a522ad ;  /* 0x96a522ad87057836 */ /* 0x000fe40000000000 */
[----:B------:R-:W-:Y:S01]  /*3d20*/  IMAD.MOV.U32 R23, RZ, RZ, R18 ;  /* 0x000000ffff177224 */ /* 0x000fe200078e0012 */
[----:B------:R-:W-:Y:S01]  /*3d30*/  LOP3.LUT R6, R7, R6, R165, 0x96, !PT ;  /* 0x0000000607067212 */ /* 0x000fe200078e96a5 */
[----:B------:R-:W-:Y:S01]  /*3d40*/  HFMA2 R7, -RZ, RZ, 0, 0 ;  /* 0x00000000ff077431 */ /* 0x000fe200000001ff */
[----:B------:R-:W-:-:S07]  /*3d50*/  LOP3.LUT R5, R5, R168, R19, 0x96, !PT ;  /* 0x000000a805057212 */ /* 0x000fce00078e9613 */
.L_x_19428:
[----:B------:R-:W-:Y:S05]  /*3d60*/  BSYNC.RECONVERGENT B2 ;  /* 0x0000000000027941 */ /* 0x000fea0003800200 */
.L_x_19427:
[----:B------:R-:W-:Y:S01]  /*3d70*/  I2FP.F32.U32 R17, R17 ;  /* 0x0000001100117245 */ /* 0x000fe20000201000 */
[----:B------:R-:W-:-:S04]  /*3d80*/  IMAD.MOV.U32 R18, RZ, RZ, 0x2f800000 ;  /* 0x2f800000ff127424 */ /* 0x000fc800078e00ff */
[----:B------:R-:W-:Y:S01]  /*3d90*/  FFMA.FTZ R17, R17, R18, 1.1641532182693481445e-10 ;  /* 0x2f00000011117423 */ /* 0x000fe20000010012 */
[----:B------:R-:W-:-:S04]  /*3da0*/  PRMT R18, R45, 0x7632, R18 ;  /* 0x000076322d127816 */ /* 0x000fc80000000012 */
[----:B------:R-:W-:Y:S02]  /*3db0*/  FSETP.GTU.FTZ.AND P2, PT, R17, UR8, PT ;  /* 0x0000000811007c0b */ /* 0x000fe4000bf5c000 */
[----:B-----5:R-:W-:Y:S02]  /*3dc0*/  PRMT R17, R49, 0x7632, R17 ;  /* 0x0000763231117816 */ /* 0x020fe40000000011 */
[----:B------:R-:W-:-:S03]  /*3dd0*/  SHF.L.U32 R18, R18, 0x10, RZ ;  /* 0x0000001012127819 */ /* 0x000fc600000006ff */
[----:B------:R-:W-:-:S04]  /*3de0*/  IMAD.U32 R17, R17, 0x10000, RZ ;  /* 0x0001000011117824 */ /* 0x000fc800078e00ff */
[----:B------:R-:W-:-:S04]  /*3df0*/  FMUL.FTZ R17, R17, UR11 ;  /* 0x0000000b11117c20 */ /* 0x000fc80008410000 */
[----:B------:R-:W-:-:S05]  /*3e00*/  FMUL.FTZ R17, R17, UR10 ;  /* 0x0000000a11117c20 */ /* 0x000fca0008410000 */
[----:B------:R-:W-:-:S05]  /*3e10*/  FSEL R17, R17, RZ, !P2 ;  /* 0x000000ff11117208 */ /* 0x000fca0005000000 */
[----:B------:R-:W-:Y:S01]  /*3e20*/  FFMA.FTZ R17, R17, R115, R18 ;  /* 0x0000007311117223 */ /* 0x000fe20000010012 */
[----:B------:R-:W-:-:S07]  /*3e30*/  SEL R18, RZ, 0x1, P2 ;  /* 0x00000001ff127807 */ /* 0x000fce0001000000 */
.L_x_19426:
[----:B------:R-:W-:Y:S05]  /*3e40*/  BSYNC.RECONVERGENT B1 ;  /* 0x0000000000017941 */ /* 0x000fea0003800200 */
.L_x_19425:
        /* <DEDUP_REMOVED lines=22> */
.L_x_19436:
        /* <DEDUP_REMOVED lines=13> */
.L_x_19438:
[----:B------:R-:W-:Y:S05]  /*4080*/  BSYNC.RECONVERGENT B3 ;  /* 0x0000000000037941 */ /* 0x000fea0003800200 */
.L_x_19437:
        /* <DEDUP_REMOVED lines=61> */
.L_x_19435:
[----:B------:R-:W-:Y:S05]  /*4460*/  BSYNC.RECONVERGENT B2 ;  /* 0x0000000000027941 */ /* 0x000fea0003800200 */
.L_x_19434:
[----:B------:R-:W-:Y:S01]  /*4470*/  I2FP.F32.U32 R7, R19 ;  /* 0x0000001300077245 */ /* 0x000fe20000201000 */
[----:B------:R-:W-:-:S05]  /*4480*/  HFMA2 R19, -RZ, RZ, 0.1171875, 0 ;  /* 0x2f800000ff137431 */ /* 0x000fca00000001ff */
[----:B------:R-:W-:Y:S01]  /*4490*/  FFMA.FTZ R7, R7, R19, 1.1641532182693481445e-10 ;  /* 0x2f00000007077423 */ /* 0x000fe20000010013 */
[----:B------:R-:W-:-:S04]  /*44a0*/  IMAD.U32 R19, R46, 0x10000, RZ ;  /* 0x000100002e137824 */ /* 0x000fc800078e00ff */
        /* <DEDUP_REMOVED lines=8> */
.L_x_19433:
[----:B------:R-:W-:Y:S05]  /*4530*/  BSYNC.RECONVERGENT B1 ;  /* 0x0000000000017941 */ /* 0x000fea0003800200 */
.L_x_19432:
        /* <DEDUP_REMOVED lines=23> */
.L_x_19443:
        /* <DEDUP_REMOVED lines=13> */
.L_x_19445:
[----:B------:R-:W-:Y:S05]  /*4780*/  BSYNC.RECONVERGENT B3 ;  /* 0x0000000000037941 */ /* 0x000fea0003800200 */
.L_x_19444:
        /* <DEDUP_REMOVED lines=61> */
.L_x_19442:
[----:B------:R-:W-:Y:S05]  /*4b60*/  BSYNC.RECONVERGENT B2 ;  /* 0x0000000000027941 */ /* 0x000fea0003800200 */
.L_x_19441:
[----:B------:R-:W-:Y:S01]  /*4b70*/  I2FP.F32.U32 R21, R21 ;  /* 0x0000001500157245 */ /* 0x000fe20000201000 */
[----:B------:R-:W-:-:S04]  /*4b80*/  IMAD.MOV.U32 R22, RZ, RZ, 0x2f800000 ;  /* 0x2f800000ff167424 */ /* 0x000fc800078e00ff */
[----:B------:R-:W-:Y:S01]  /*4b90*/  FFMA.FTZ R21, R21, R22, 1.1641532182693481445e-10 ;  /* 0x2f00000015157423 */ /* 0x000fe20000010016 */
[----:B------:R-:W-:-:S04]  /*4ba0*/  PRMT R22, R46, 0x7632, R22 ;  /* 0x000076322e167816 */ /* 0x000fc80000000016 */
[----:B------:R-:W-:Y:S01]  /*4bb0*/  FSETP.GTU.FTZ.AND P2, PT, R21, UR8, PT ;  /* 0x0000000815007c0b */ /* 0x000fe2000bf5c000 */
[----:B------:R-:W-:Y:S01]  /*4bc0*/  IMAD.U32 R22, R22, 0x10000, RZ ;  /* 0x0001000016167824 */ /* 0x000fe200078e00ff */
[----:B-----5:R-:W-:-:S04]  /*4bd0*/  PRMT R21, R50, 0x7632, R21 ;  /* 0x0000763232157816 */ /* 0x020fc80000000015 */
[----:B------:R-:W-:-:S05]  /*4be0*/  SHF.L.U32 R21, R21, 0x10, RZ ;  /* 0x0000001015157819 */ /* 0x000fca00000006ff */
[----:B------:R-:W-:-:S04]  /*4bf0*/  FMUL.FTZ R21, R21, UR11 ;  /* 0x0000000b15157c20 */ /* 0x000fc80008410000 */
[----:B------:R-:W-:-:S05]  /*4c00*/  FMUL.FTZ R21, R21, UR10 ;  /* 0x0000000a15157c20 */ /* 0x000fca0008410000 */
[----:B------:R-:W-:-:S05]  /*4c10*/  FSEL R21, R21, RZ, !P2 ;  /* 0x000000ff15157208 */ /* 0x000fca0005000000 */
[----:B------:R-:W-:Y:S01]  /*4c20*/  FFMA.FTZ R21, R21, R109, R22 ;  /* 0x0000006d15157223 */ /* 0x000fe20000010016 */
[----:B------:R-:W-:-:S07]  /*4c30*/  SEL R22, RZ, 0x1, P2 ;  /* 0x00000001ff167807 */ /* 0x000fce0001000000 */
.L_x_19440:
[----:B------:R-:W-:Y:S05]  /*4c40*/  BSYNC.RECONVERGENT B1 ;  /* 0x0000000000017941 */ /* 0x000fea0003800200 */
.L_x_19439:
        /* <DEDUP_REMOVED lines=22> */
.L_x_19450:
        /* <DEDUP_REMOVED lines=13> */
.L_x_19452:
[----:B------:R-:W-:Y:S05]  /*4e80*/  BSYNC.RECONVERGENT B3 ;  /* 0x0000000000037941 */ /* 0x000fea0003800200 */
.L_x_19451:
        /* <DEDUP_REMOVED lines=57> */
[----:B------:R-:W-:Y:S02]  /*5220*/  HFMA2 R164, -RZ, RZ, 0, 0 ;  /* 0x00000000ffa47431 */ /* 0x000fe400000001ff */
[----:B------:R-:W-:Y:S01]  /*5230*/  IMAD.MOV.U32 R174, RZ, RZ, R24 ;  /* 0x000000ffffae7224 */ /* 0x000fe200078e0018 */
[----:B------:R-:W-:Y:S02]  /*5240*/  LOP3.LUT R6, R7, R6, R165, 0x96, !PT ;  /* 0x0000000607067212 */ /* 0x000fe400078e96a5 */
[----:B------:R-:W-:-:S07]  /*5250*/  LOP3.LUT R5, R5, R168, R25, 0x96, !PT ;  /* 0x000000a805057212 */ /* 0x000fce00078e9619 */
.L_x_19449:
[----:B------:R-:W-:Y:S05]  /*5260*/  BSYNC.RECONVERGENT B2 ;  /* 0x0000000000027941 */ /* 0x000fea0003800200 */
.L_x_19448:
        /* <DEDUP_REMOVED lines=12> */
.L_x_19447:
[----:B------:R-:W-:Y:S05]  /*5330*/  BSYNC.RECONVERGENT B1 ;  /* 0x0000000000017941 */ /* 0x000fea0003800200 */
.L_x_19446:
        /* <DEDUP_REMOVED lines=23> */
.L_x_19457:
        /* <DEDUP_REMOVED lines=13> */
.L_x_19459:
[----:B------:R-:W-:Y:S05]  /*5580*/  BSYNC.RECONVERGENT B3 ;  /* 0x0000000000037941 */ /* 0x000fea0003800200 */
.L_x_19458:
        /* <DEDUP_REMOVED lines=54> */
[----:B------:R-:W-:-:S03]  /*58f0*/  IADD3 R7, PT, PT, R134, -0x700cb87f, RZ ;  /* 0x8ff3478186077810 */ /* 0x000fc60007ffe0ff */
[----:B------:R-:W-:Y:S01]  /*5900*/  VIADD R5, R135, 0x96a522ad ;  /* 0x96a522ad87057836 */ /* 0x000fe20000000000 */
[----:B------:R-:W-:Y:S01]  /*5910*/  LOP3.LUT R6, R7, R6, R169, 0x96, !PT ;  /* 0x0000000607067212 */ /* 0x000fe200078e96a9 */
[----:B------:R-:W-:Y:S01]  /*5920*/  IMAD.MOV.U32 R10, RZ, RZ, R168 ;  /* 0x000000ffff0a7224 */ /* 0x000fe200078e00a8 */
[----:B------:R-:W-:Y:S01]  /*5930*/  MOV R168, R164 ;  /* 0x000000a400a87202 */ /* 0x000fe20000000f00 */
[----:B------:R-:W-:Y:S01]  /*5940*/  IMAD.MOV.U32 R7, RZ, RZ, RZ ;  /* 0x000000ffff077224 */ /* 0x000fe200078e00ff */
[----:B------:R-:W-:-:S07]  /*5950*/  LOP3.LUT R5, R5, R170, R165, 0x96, !PT ;  /* 0x000000aa05057212 */ /* 0x000fce00078e96a5 */
.L_x_19456:
[----:B------:R-:W-:Y:S05]  /*5960*/  BSYNC.RECONVERGENT B2 ;  /* 0x0000000000027941 */ /* 0x000fea0003800200 */
.L_x_19455:
        /* <DEDUP_REMOVED lines=13> */
.L_x_19454:
[----:B------:R-:W-:Y:S05]  /*5a40*/  BSYNC.RECONVERGENT B1 ;  /* 0x0000000000017941 */ /* 0x000fea0003800200 */
.L_x_19453:
[----:B------:R-:W-:Y:S02]  /*5a50*/  F2FP.BF16.F32.PACK_AB R164, RZ, R25 ;  /* 0x00000019ffa4723e */ /* 0x000fe400000010ff */
[----:B------:R-:W-:Y:S02]  /*5a60*/  PRMT R116, R116, 0x5410, R119 ;  /* 0x0000541074747816 */ /* 0x000fe40000000077 */
[----:B------:R-:W-:Y:S02]  /*5a70*/  PRMT R118, R118, 0x5410, R172 ;  /* 0x0000541076767816 */ /* 0x000fe400000000ac */
[----:B------:R-:W-:Y:S02]  /*5a80*/  PRMT R117, R117, 0x5410, R162 ;  /* 0x0000541075757816 */ /* 0x000fe400000000a2 */
[----:B------:R-:W-:Y:S01]  /*5a90*/  PRMT R119, R173, 0x5410, R164 ;  /* 0x00005410ad777816 */ /* 0x000fe200000000a4 */
[----:B------:R-:W-:Y:S06]  /*5aa0*/  BRA `(.L_x_19460) ;  /* 0x00000034005c7947 */ /* 0x000fec0003800000 */
.L_x_19403:
        /* <DEDUP_REMOVED lines=21> */
.L_x_19465:
        /* <DEDUP_REMOVED lines=13> */
.L_x_19467:
[----:B------:R-:W-:Y:S05]  /*5cd0*/  BSYNC.RECONVERGENT B3 ;  /* 0x0000000000037941 */ /* 0x000fea0003800200 */
.L_x_19466:
        /* <DEDUP_REMOVED lines=60> */
.L_x_19464:
[----:B------:R-:W-:Y:S05]  /*60a0*/  BSYNC.RECONVERGENT B2 ;  /* 0x0000000000027941 */ /* 0x000fea0003800200 */
.L_x_19463:
[----:B------:R-:W-:Y:S01]  /*60b0*/  I2FP.F32.U32 R7, R11 ;  /* 0x0000000b00077245 */ /* 0x000fe20000201000 */
[----:B------:R-:W-:-:S04]  /*60c0*/  IMAD.MOV.U32 R11, RZ, RZ, 0x2f800000 ;  /* 0x2f800000ff0b7424 */ /* 0x000fc800078e00ff */
[----:B------:R-:W-:-:S05]  /*60d0*/  FFMA.FTZ R7, R7, R11, 1.1641532182693481445e-10 ;  /* 0x2f00000007077423 */ /* 0x000fca000001000b */
[----:B------:R-:W-:Y:S01]  /*60e0*/  FSETP.GTU.FTZ.AND P1, PT, R7, UR8, PT ;  /* 0x0000000807007c0b */ /* 0x000fe2000bf3c000 */
[----:B-----5:R-:W-:-:S04]  /*60f0*/  IMAD.U32 R7, R48, 0x10000, RZ ;  /* 0x0001000030077824 */ /* 0x020fc800078e00ff */
[----:B------:R-:W-:-:S04]  /*6100*/  FMUL.FTZ R7, R7, UR11 ;  /* 0x0000000b07077c20 */ /* 0x000fc80008410000 */
[----:B------:R-:W-:-:S05]  /*6110*/  FMUL.FTZ R7, R7, UR10 ;  /* 0x0000000a07077c20 */ /* 0x000fca0008410000 */
[----:B------:R-:W-:Y:S02]  /*6120*/  FSEL R11, R7, RZ, !P1 ;  /* 0x000000ff070b7208 */ /* 0x000fe40004800000 */
[----:B------:R-:W-:-:S03]  /*6130*/  SEL R7, RZ, 0x1, P1 ;  /* 0x00000001ff077807 */ /* 0x000fc60000800000 */
[----:B------:R-:W-:Y:S01]  /*6140*/  FMUL.FTZ R11, R11, R112 ;  /* 0x000000700b0b7220 */ /* 0x000fe20000410000 */
[----:B------:R-:W-:-:S07]  /*6150*/  PRMT R12, R7, 0x7610, R12 ;  /* 0x00007610070c7816 */ /* 0x000fce000000000c */
.L_x_19462:
[----:B------:R-:W-:Y:S05]  /*6160*/  BSYNC.RECONVERGENT B1 ;  /* 0x0000000000017941 */ /* 0x000fea0003800200 */
.L_x_19461:
        /* <DEDUP_REMOVED lines=18> */
.L_x_19472:
        /* <DEDUP_REMOVED lines=13> */
.L_x_19474:
[----:B------:R-:W-:Y:S05]  /*6360*/  BSYNC.RECONVERGENT B3 ;  /* 0x0000000000037941 */ /* 0x000fea0003800200 */
.L_x_19473:
        /* <DEDUP_REMOVED lines=61> */
.L_x_19471:
[----:B------:R-:W-:Y:S05]  /*6740*/  BSYNC.RECONVERGENT B2 ;  /* 0x0000000000027941 */ /* 0x000fea0003800200 */
.L_x_19470:
[----:B------:R-:W-:Y:S01]  /*6750*/  I2FP.F32.U32 R13, R13 ;  /* 0x0000000d000d7245 */ /* 0x000fe20000201000 */
[----:B------:R-:W-:-:S04]  /*6760*/  IMAD.MOV.U32 R14, RZ, RZ, 0x2f800000 ;  /* 0x2f800000ff0e7424 */ /* 0x000fc800078e00ff */
[----:B------:R-:W-:-:S05]  /*6770*/  FFMA.FTZ R13, R13, R14, 1.1641532182693481445e-10 ;  /* 0x2f0000000d0d7423 */ /* 0x000fca000001000e */
[----:B------:R-:W-:Y:S02]  /*6780*/  FSETP.GTU.FTZ.AND P1, PT, R13, UR8, PT ;  /* 0x000000080d007c0b */ /* 0x000fe4000bf3c000 */
[----:B-----5:R-:W-:Y:S02]  /*6790*/  PRMT R13, R48, 0x7632, R13 ;  /* 0x00007632300d7816 */ /* 0x020fe4000000000d */
[----:B------:R-:W-:-:S03]  /*67a0*/  SEL R14, RZ, 0x1, P1 ;  /* 0x00000001ff0e7807 */ /* 0x000fc60000800000 */
[----:B------:R-:W-:-:S04]  /*67b0*/  IMAD.U32 R13, R13, 0x10000, RZ ;  /* 0x000100000d0d7824 */ /* 0x000fc800078e00ff */
[----:B------:R-:W-:-:S04]  /*67c0*/  FMUL.FTZ R13, R13, UR11 ;  /* 0x0000000b0d0d7c20 */ /* 0x000fc80008410000 */
[----:B------:R-:W-:-:S05]  /*67d0*/  FMUL.FTZ R13, R13, UR10 ;  /* 0x0000000a0d0d7c20 */ /* 0x000fca0008410000 */
[----:B------:R-:W-:-:S05]  /*67e0*/  FSEL R13, R13, RZ, !P1 ;  /* 0x000000ff0d0d7208 */ /* 0x000fca0004800000 */
[----:B------:R-:W-:-:S07]  /*67f0*/  FMUL.FTZ R13, R13, R113 ;  /* 0x000000710d0d7220 */ /* 0x000fce0000410000 */
.L_x_19469:
[----:B------:R-:W-:Y:S05]  /*6800*/  BSYNC.RECONVERGENT B1 ;  /* 0x0000000000017941 */ /* 0x000fea0003800200 */
.L_x_19468:
        /* <DEDUP_REMOVED lines=18> */
.L_x_19479:
        /* <DEDUP_REMOVED lines=13> */
.L_x_19481:
[----:B------:R-:W-:Y:S05]  /*6a00*/  BSYNC.RECONVERGENT B3 ;  /* 0x0000000000037941 */ /* 0x000fea0003800200 */
.L_x_19480:
[----:B------:R-:W-:Y:S01]  /*6a10*/  LOP3.LUT R10, R9, R165, R135, 0x96, !PT ;  /* 0x000000a5090a7212 */ /* 0x000fe200078e9687 */
[----:B------:R-:W-:Y:S01]  /*6a20*/  IMAD.WIDE.U32 R6, R0, -0x326172a9, RZ ;  /* 0xcd9e8d5700067825 */ /* 0x000fe200078e00ff */
[----:B------:R-:W-:-:S03]  /*6a30*/  IADD3 R5, PT, PT, R134, -0x61c88647, RZ ;  /* 0x9e3779b986057810 */ /* 0x000fc60007ffe0ff */
[----:B------:R-:W-:Y:S02]  /*6a40*/  HFMA2 R19, -RZ, RZ, 0, 0 ;  /* 0x00000000ff137431 */ /* 0x000fe400000001ff */
        /* <DEDUP_REMOVED lines=55> */
[----:B------:R-:W-:Y:S02]  /*6dc0*/  LOP3.LUT R6, R7, R6, R165, 0x96, !PT ;  /* 0x0000000607067212 */ /* 0x000fe400078e96a5 */
[----:B------:R-:W-:-:S07]  /*6dd0*/  LOP3.LUT R5, R5, R170, R17, 0x96, !PT ;  /* 0x000000aa05057212 */ /* 0x000fce00078e9611 */
.L_x_19478:
[----:B------:R-:W-:Y:S05]  /*6de0*/  BSYNC.RECONVERGENT B2 ;  /* 0x0000000000027941 */ /* 0x000fea0003800200 */
.L_x_19477:
        /* <DEDUP_REMOVED lines=11> */
.L_x_19476:
[----:B------:R-:W-:Y:S05]  /*6ea0*/  BSYNC.RECONVERGENT B1 ;  /* 0x0000000000017941 */ /* 0x000fea0003800200 */
.L_x_19475:
        /* <DEDUP_REMOVED lines=18> */
.L_x_19486:
        /* <DEDUP_REMOVED lines=13> */
.L_x_19488:
[----:B------:R-:W-:Y:S05]  /*70a0*/  BSYNC.RECONVERGENT B3 ;  /* 0x0000000000037941 */ /* 0x000fea0003800200 */
.L_x_19487:
        /* <DEDUP_REMOVED lines=61> */
.L_x_19485:
[----:B------:R-:W-:Y:S05]  /*7480*/  BSYNC.RECONVERGENT B2 ;  /* 0x0000000000027941 */ /* 0x000fea0003800200 */
.L_x_19484:
        /* <DEDUP_REMOVED lines=11> */
.L_x_19483:
[----:B------:R-:W-:Y:S05]  /*7540*/  BSYNC.RECONVERGENT B1 ;  /* 0x0000000000017941 */ /* 0x000fea0003800200 */
.L_x_19482:
        /* <DEDUP_REMOVED lines=18> */
.L_x_19493:
        /* <DEDUP_REMOVED lines=13> */
.L_x_19495:
[----:B------:R-:W-:Y:S05]  /*7740*/  BSYNC.RECONVERGENT B3 ;  /* 0x0000000000037941 */ /* 0x000fea0003800200 */
.L_x_19494:
        /* <DEDUP_REMOVED lines=61> */
.L_x_19492:
[----:B------:R-:W-:Y:S05]  /*7b20*/  BSYNC.RECONVERGENT B2 ;  /* 0x0000000000027941 */ /* 0x000fea0003800200 */
.L_x_19491:
        /* <DEDUP_REMOVED lines=11> */
.L_x_19490:
[----:B------:R-:W-:Y:S05]  /*7be0*/  BSYNC.RECONVERGENT B1 ;  /* 0x0000000000017941 */ /* 0x000fea0003800200 */
.L_x_19489:
        /* <DEDUP_REMOVED lines=18> */
.L_x_19500:
        /* <DEDUP_REMOVED lines=13> */
.L_x_19502:
[----:B------:R-:W-:Y:S05]  /*7de0*/  BSYNC.RECONVERGENT B3 ;  /* 0x0000000000037941 */ /* 0x000fea0003800200 */
.L_x_19501:
        /* <DEDUP_REMOVED lines=61> */
.L_x_19499:
[----:B------:R-:W-:Y:S05]  /*81c0*/  BSYNC.RECONVERGENT B2 ;  /* 0x0000000000027941 */ /* 0x000fea0003800200 */
.L_x_19498:
        /* <DEDUP_REMOVED lines=11> */
.L_x_19497:
[----:B------:R-:W-:Y:S05]  /*8280*/  BSYNC.RECONVERGENT B1 ;  /* 0x0000000000017941 */ /* 0x000fea0003800200 */
.L_x_19496:
        /* <DEDUP_REMOVED lines=18> */
.L_x_19507:
        /* <DEDUP_REMOVED lines=13> */
.L_x_19509:
[----:B------:R-:W-:Y:S05]  /*8480*/  BSYNC.RECONVERGENT B3 ;  /* 0x0000000000037941 */ /* 0x000fea0003800200 */
.L_x_19508:
        /* <DEDUP_REMOVED lines=61> */
.L_x_19506:
[----:B------:R-:W-:Y:S05]  /*8860*/  BSYNC.RECONVERGENT B2 ;  /* 0x0000000000027941 */ /* 0x000fea0003800200 */
.L_x_19505:
        /* <DEDUP_REMOVED lines=11> */
.L_x_19504:
[----:B------:R-:W-:Y:S05]  /*8920*/  BSYNC.RECONVERGENT B1 ;  /* 0x0000000000017941 */ /* 0x000fea0003800200 */
.L_x_19503:
        /* <DEDUP_REMOVED lines=18> */
.L_x_19514:
        /* <DEDUP_REMOVED lines=13> */
.L_x_19516:
[----:B------:R-:W-:Y:S05]  /*8b20*/  BSYNC.RECONVERGENT B3 ;  /* 0x0000000000037941 */ /* 0x000fea0003800200 */
.L_x_19515:
        /* <DEDUP_REMOVED lines=61> */
.L_x_19513:
[----:B------:R-:W-:Y:S05]  /*8f00*/  BSYNC.RECONVERGENT B2 ;  /* 0x0000000000027941 */ /* 0x000fea0003800200 */
.L_x_19512:
        /* <DEDUP_REMOVED lines=11> */
.L_x_19511:
[----:B------:R-:W-:Y:S05]  /*8fc0*/  BSYNC.RECONVERGENT B1 ;  /* 0x0000000000017941 */ /* 0x000fea0003800200 */
.L_x_19510:
[----:B------:R-:W-:Y:S02]  /*8fd0*/  F2FP.BF16.F32.PACK_AB R164, RZ, R25 ;  /* 0x00000019ffa4723e */ /* 0x000fe400000010ff */
[----:B------:R-:W-:Y:S02]  /*8fe0*/  PRMT R116, R116, 0x5410, R119 ;  /* 0x0000541074747816 */ /* 0x000fe40000000077 */
[----:B------:R-:W-:Y:S02]  /*8ff0*/  PRMT R118, R118, 0x5410, R169 ;  /* 0x0000541076767816 */ /* 0x000fe400000000a9 */
[----:B------:R-:W-:Y:S02]  /*9000*/  PRMT R117, R117, 0x5410, R162 ;  /* 0x0000541075757816 */ /* 0x000fe400000000a2 */
[----:B------:R-:W-:-:S07]  /*9010*/  PRMT R119, R174, 0x5410, R164 ;  /* 0x00005410ae777816 */ /* 0x000fce00000000a4 */
.L_x_19460:
        /* <DEDUP_REMOVED lines=9> */
[----:B------:R-:W-:Y:S02]  /*90b0*/  LOP3.LUT R116, R116, 0xff0000, RZ, 0xc0, !PT ;  /* 0x00ff000074747812 */ /* 0x000fe400078ec0ff */
[----:B------:R-:W-:Y:S01]  /*90c0*/  LOP3.LUT R164, R14, 0xff, RZ, 0xc0, !PT ;  /* 0x000000ff0ea47812 */ /* 0x000fe200078ec0ff */
[----:B------:R-:W-:Y:S01]  /*90d0*/  IMAD.WIDE.U32 R118, R118, 0x10000, RZ ;  /* 0x0001000076767825 */ /* 0x000fe200078e00ff */
[----:B------:R-:W-:Y:S02]  /*90e0*/  PRMT R117, R116, 0x4210, R117 ;  /* 0x0000421074757816 */ /* 0x000fe40000000075 */
        /* <DEDUP_REMOVED lines=13> */
.L_x_19518:
[----:B------:R-:W-:Y:S05]  /*91c0*/  BSYNC.RECONVERGENT B1 ;  /* 0x0000000000017941 */ /* 0x000fea0003800200 */
.L_x_19517:
[----:B------:R-:W-:Y:S01]  /*91d0*/  VIADD R166, R166, 0x20 ;  /* 0x00000020a6a67836 */ /* 0x000fe20000000000 */
[----:B------:R-:W-:-:S07]  /*91e0*/  IADD3 R163, PT, PT, R163, 0x20, RZ ;  /* 0x00000020a3a37810 */ /* 0x000fce0007ffe0ff */
.L_x_19400:
[----:B------:R-:W-:Y:S05]  /*91f0*/  BSYNC.RECONVERGENT B0 ;  /* 0x0000000000007941 */ /* 0x000fea0003800200 */
.L_x_19399:
        /* <DEDUP_REMOVED lines=36> */
.L_x_19526:
        /* <DEDUP_REMOVED lines=13> */
.L_x_19528:
[----:B------:R-:W-:Y:S05]  /*9510*/  BSYNC.RECONVERGENT B3 ;  /* 0x0000000000037941 */ /* 0x000fea0003800200 */
.L_x_19527:
        /* <DEDUP_REMOVED lines=53> */
[----:B------:R-:W-:Y:S01]  /*9870*/  VIADD R5, R135, 0x96a522ad ;  /* 0x96a522ad87057836 */ /* 0x000fe20000000000 */
[----:B------:R-:W-:Y:S01]  /*9880*/  MOV R117, R28 ;  /* 0x0000001c00757202 */ /* 0x000fe20000000f00 */
[----:B------:R-:W-:Y:S01]  /*9890*/  IMAD.WIDE.U32 R30, R7, -0x326172a9, RZ ;  /* 0xcd9e8d57071e7825 */ /* 0x000fe200078e00ff */
[----:B------:R-:W-:Y:S02]  /*98a0*/  IADD3 R7, PT, PT, R134, -0x700cb87f, RZ ;  /* 0x8ff3478186077810 */ /* 0x000fe40007ffe0ff */
[----:B------:R-:W-:Y:S01]  /*98b0*/  LOP3.LUT R5, R5, R32, R29, 0x96, !PT ;  /* 0x0000002005057212 */ /* 0x000fe200078e961d */
[----:B------:R-:W-:Y:S01]  /*98c0*/  IMAD.MOV.U32 R10, RZ, RZ, R30 ;  /* 0x000000ffff0a7224 */ /* 0x000fe200078e001e */
[----:B------:R-:W-:Y:S01]  /*98d0*/  LOP3.LUT R6, R7, R6, R31, 0x96, !PT ;  /* 0x0000000607067212 */ /* 0x000fe200078e961f */
[----:B------:R-:W-:-:S07]  /*98e0*/  IMAD.MOV.U32 R29, RZ, RZ, RZ ;  /* 0x000000ffff1d7224 */ /* 0x000fce00078e00ff */
.L_x_19525:
[----:B------:R-:W-:Y:S05]  /*98f0*/  BSYNC.RECONVERGENT B2 ;  /* 0x0000000000027941 */ /* 0x000fea0003800200 */
.L_x_19524:
        /* <DEDUP_REMOVED lines=8> */
[----:B------:R-:W-:-:S05]  /*9980*/  FSEL R7, R7, RZ, !P2 ;  /* 0x000000ff07077208 */ /* 0x000fca0005000000 */
[----:B------:R-:W-:Y:S01]  /*9990*/  FFMA.FTZ R27, R7, R104, R12 ;  /* 0x00000068071b7223 */ /* 0x000fe2000001000c */
[----:B------:R-:W-:-:S04]  /*99a0*/  SEL R7, RZ, 0x1, P2 ;  /* 0x00000001ff077807 */ /* 0x000fc80001000000 */
[----:B------:R-:W-:-:S07]  /*99b0*/  PRMT R12, R7, 0x7610, R12 ;  /* 0x00007610070c7816 */ /* 0x000fce000000000c */
.L_x_19523:
[----:B------:R-:W-:Y:S05]  /*99c0*/  BSYNC.RECONVERGENT B1 ;  /* 0x0000000000017941 */ /* 0x000fea0003800200 */
.L_x_19522:
        /* <DEDUP_REMOVED lines=23> */
.L_x_19533:
        /* <DEDUP_REMOVED lines=13> */
.L_x_19535:
[----:B------:R-:W-:Y:S05]  /*9c10*/  BSYNC.RECONVERGENT B3 ;  /* 0x0000000000037941 */ /* 0x000fea0003800200 */
.L_x_19534:
        /* <DEDUP_REMOVED lines=61> */
.L_x_19532:
[----:B------:R-:W-:Y:S05]  /*9ff0*/  BSYNC.RECONVERGENT B2 ;  /* 0x0000000000027941 */ /* 0x000fea0003800200 */
.L_x_19531:
[----:B------:R-:W-:Y:S01]  /*a000*/  I2FP.F32.U32 R14, R14 ;  /* 0x0000000e000e7245 */ /* 0x000fe20000201000 */
[----:B------:R-:W-:-:S04]  /*a010*/  IMAD.MOV.U32 R28, RZ, RZ, 0x2f800000 ;  /* 0x2f800000ff1c7424 */ /* 0x000fc800078e00ff */
        /* <DEDUP_REMOVED lines=11> */
.L_x_19530:
[----:B------:R-:W-:Y:S05]  /*a0d0*/  BSYNC.RECONVERGENT B1 ;  /* 0x0000000000017941 */ /* 0x000fea0003800200 */
.L_x_19529:
        /* <DEDUP_REMOVED lines=22> */
.L_x_19540:
        /* <DEDUP_REMOVED lines=13> */
.L_x_19542:
[----:B------:R-:W-:Y:S05]  /*a310*/  BSYNC.RECONVERGENT B3 ;  /* 0x0000000000037941 */ /* 0x000fea0003800200 */
.L_x_19541:
        /* <DEDUP_REMOVED lines=53> */
[----:B------:R-:W-:Y:S02]  /*a670*/  VIADD R5, R135, 0x96a522ad ;  /* 0x96a522ad87057836 */ /* 0x000fe40000000000 */
[----:B------:R-:W-:-:S03]  /*a680*/  IMAD.WIDE.U32 R32, R7, -0x326172a9, RZ ;  /* 0xcd9e8d5707207825 */ /* 0x000fc600078e00ff */
[----:B------:R-:W-:Y:S01]  /*a690*/  LOP3.LUT R5, R5, R164, R31, 0x96, !PT ;  /* 0x000000a405057212 */ /* 0x000fe200078e961f */
[----:B------:R-:W-:Y:S02]  /*a6a0*/  VIADD R7, R134, 0x8ff34781 ;  /* 0x8ff3478186077836 */ /* 0x000fe40000000000 */
[----:B------:R-:W-:Y:S01]  /*a6b0*/  HFMA2 R31, -RZ, RZ, 0, 0 ;  /* 0x00000000ff1f7431 */ /* 0x000fe200000001ff */
[----:B------:R-:W-:Y:S01]  /*a6c0*/  MOV R10, R32 ;  /* 0x00000020000a7202 */ /* 0x000fe20000000f00 */
[----:B------:R-:W-:Y:S01]  /*a6d0*/  IMAD.MOV.U32 R118, RZ, RZ, R30 ;  /* 0x000000ffff767224 */ /* 0x000fe200078e001e */
[----:B------:R-:W-:-:S07]  /*a6e0*/  LOP3.LUT R6, R7, R6, R33, 0x96, !PT ;  /* 0x0000000607067212 */ /* 0x000fce00078e9621 */
.L_x_19539:
[----:B------:R-:W-:Y:S05]  /*a6f0*/  BSYNC.RECONVERGENT B2 ;  /* 0x0000000000027941 */ /* 0x000fea0003800200 */
.L_x_19538:
[----:B------:R-:W-:Y:S01]  /*a700*/  I2FP.F32.U32 R7, R16 ;  /* 0x0000001000077245 */ /* 0x000fe20000201000 */
[----:B------:R-:W-:-:S04]  /*a710*/  IMAD.MOV.U32 R16, RZ, RZ, 0x2f800000 ;  /* 0x2f800000ff107424 */ /* 0x000fc800078e00ff */
[----:B------:R-:W-:Y:S01]  /*a720*/  FFMA.FTZ R7, R7, R16, 1.1641532182693481445e-10 ;  /* 0x2f00000007077423 */ /* 0x000fe20000010010 */
[----:B------:R-:W-:-:S04]  /*a730*/  SHF.L.U32 R16, R45, 0x10, RZ ;  /* 0x000000102d107819 */ /* 0x000fc800000006ff */
        /* <DEDUP_REMOVED lines=8> */
.L_x_19537:
[----:B------:R-:W-:Y:S05]  /*a7c0*/  BSYNC.RECONVERGENT B1 ;  /* 0x0000000000017941 */ /* 0x000fea0003800200 */
.L_x_19536:
        /* <DEDUP_REMOVED lines=23> */
.L_x_19547:
        /* <DEDUP_REMOVED lines=13> */
.L_x_19549:
[----:B------:R-:W-:Y:S05]  /*aa10*/  BSYNC.RECONVERGENT B3 ;  /* 0x0000000000037941 */ /* 0x000fea0003800200 */
.L_x_19548:
        /* <DEDUP_REMOVED lines=61> */
.L_x_19546:
[----:B------:R-:W-:Y:S05]  /*adf0*/  BSYNC.RECONVERGENT B2 ;  /* 0x0000000000027941 */ /* 0x000fea0003800200 */
.L_x_19545:
[----:B------:R-:W-:Y:S01]  /*ae00*/  HFMA2 R30, -RZ, RZ, 0.1171875, 0 ;  /* 0x2f800000ff1e7431 */ /* 0x000fe200000001ff */
[----:B------:R-:W-:-:S05]  /*ae10*/  I2FP.F32.U32 R18, R18 ;  /* 0x0000001200127245 */ /* 0x000fca0000201000 */
        /* <DEDUP_REMOVED lines=11> */
.L_x_19544:
[----:B------:R-:W-:Y:S05]  /*aed0*/  BSYNC.RECONVERGENT B1 ;  /* 0x0000000000017941 */ /* 0x000fea0003800200 */
.L_x_19543:
        /* <DEDUP_REMOVED lines=22> */
.L_x_19554:
        /* <DEDUP_REMOVED lines=13> */
.L_x_19556:
[----:B------:R-:W-:Y:S05]  /*b110*/  BSYNC.RECONVERGENT B3 ;  /* 0x0000000000037941 */ /* 0x000fea0003800200 */
.L_x_19555:
        /* <DEDUP_REMOVED lines=61> */
.L_x_19553:
[----:B------:R-:W-:Y:S05]  /*b4f0*/  BSYNC.RECONVERGENT B2 ;  /* 0x0000000000027941 */ /* 0x000fea0003800200 */
.L_x_19552:
        /* <DEDUP_REMOVED lines=8> */
[----:B------:R-:W-:-:S05]  /*b580*/  FSEL R7, R7, RZ, !P2 ;  /* 0x000000ff07077208 */ /* 0x000fca0005000000 */
[----:B------:R-:W-:Y:S01]  /*b590*/  FFMA.FTZ R31, R7, R100, R20 ;  /* 0x00000064071f7223 */ /* 0x000fe20000010014 */
[----:B------:R-:W-:-:S04]  /*b5a0*/  SEL R7, RZ, 0x1, P2 ;  /* 0x00000001ff077807 */ /* 0x000fc80001000000 */
[----:B------:R-:W-:-:S07]  /*b5b0*/  PRMT R20, R7, 0x7610, R20 ;  /* 0x0000761007147816 */ /* 0x000fce0000000014 */
.L_x_19551:
[----:B------:R-:W-:Y:S05]  /*b5c0*/  BSYNC.RECONVERGENT B1 ;  /* 0x0000000000017941 */ /* 0x000fea0003800200 */
.L_x_19550:
        /* <DEDUP_REMOVED lines=23> */
.L_x_19561:
        /* <DEDUP_REMOVED lines=13> */
.L_x_19563:
[----:B------:R-:W-:Y:S05]  /*b810*/  BSYNC.RECONVERGENT B3 ;  /* 0x0000000000037941 */ /* 0x000fea0003800200 */
.L_x_19562:
        /* <DEDUP_REMOVED lines=61> */
.L_x_19560:
[----:B------:R-:W-:Y:S05]  /*bbf0*/  BSYNC.RECONVERGENT B2 ;  /* 0x0000000000027941 */ /* 0x000fea0003800200 */
.L_x_19559:
[----:B------:R-:W-:Y:S01]  /*bc00*/  I2FP.F32.U32 R22, R22 ;  /* 0x0000001600167245 */ /* 0x000fe20000201000 */
[----:B------:R-:W-:-:S04]  /*bc10*/  IMAD.MOV.U32 R32, RZ, RZ, 0x2f800000 ;  /* 0x2f800000ff207424 */ /* 0x000fc800078e00ff */
        /* <DEDUP_REMOVED lines=11> */
.L_x_19558:
[----:B------:R-:W-:Y:S05]  /*bcd0*/  BSYNC.RECONVERGENT B1 ;  /* 0x0000000000017941 */ /* 0x000fea0003800200 */
.L_x_19557:
        /* <DEDUP_REMOVED lines=22> */
.L_x_19568:
        /* <DEDUP_REMOVED lines=13> */
.L_x_19570:
[----:B------:R-:W-:Y:S05]  /*bf10*/  BSYNC.RECONVERGENT B3 ;  /* 0x0000000000037941 */ /* 0x000fea0003800200 */
.L_x_19569:
        /* <DEDUP_REMOVED lines=61> */
.L_x_19567:
[----:B------:R-:W-:Y:S05]  /*c2f0*/  BSYNC.RECONVERGENT B2 ;  /* 0x0000000000027941 */ /* 0x000fea0003800200 */
.L_x_19566:
        /* <DEDUP_REMOVED lines=12> */
.L_x_19565:
[----:B------:R-:W-:Y:S05]  /*c3c0*/  BSYNC.RECONVERGENT B1 ;  /* 0x0000000000017941 */ /* 0x000fea0003800200 */
.L_x_19564:
        /* <DEDUP_REMOVED lines=23> */
.L_x_19575:
        /* <DEDUP_REMOVED lines=13> */
.L_x_19577:
[----:B------:R-:W-:Y:S05]  /*c610*/  BSYNC.RECONVERGENT B3 ;  /* 0x0000000000037941 */ /* 0x000fea0003800200 */
.L_x_19576:
        /* <DEDUP_REMOVED lines=61> */
.L_x_19574:
[----:B------:R-:W-:Y:S05]  /*c9f0*/  BSYNC.RECONVERGENT B2 ;  /* 0x0000000000027941 */ /* 0x000fea0003800200 */
.L_x_19573:
        /* <DEDUP_REMOVED lines=13> */
.L_x_19572:
[----:B------:R-:W-:Y:S05]  /*cad0*/  BSYNC.RECONVERGENT B1 ;  /* 0x0000000000017941 */ /* 0x000fea0003800200 */
.L_x_19571:
[----:B------:R-:W-:Y:S02]  /*cae0*/  F2FP.BF16.F32.PACK_AB R164, RZ, R34 ;  /* 0x00000022ffa4723e */ /* 0x000fe400000010ff */
[----:B------:R-:W-:Y:S02]  /*caf0*/  PRMT R116, R116, 0x5410, R119 ;  /* 0x0000541074747816 */ /* 0x000fe40000000077 */
[----:B------:R-:W-:Y:S02]  /*cb00*/  PRMT R118, R118, 0x5410, R172 ;  /* 0x0000541076767816 */ /* 0x000fe400000000ac */
[----:B------:R-:W-:Y:S02]  /*cb10*/  PRMT R117, R117, 0x5410, R162 ;  /* 0x0000541075757816 */ /* 0x000fe400000000a2 */
[----:B------:R-:W-:Y:S01]  /*cb20*/  PRMT R119, R173, 0x5410, R164 ;  /* 0x00005410ad777816 */ /* 0x000fe200000000a4 */
[----:B------:R-:W-:Y:S06]  /*cb30*/  BRA `(.L_x_19578) ;  /* 0x0000003400607947 */ /* 0x000fec0003800000 */
.L_x_19521:
[----:B------:R-:W-:Y:S01]  /*cb40*/  BSSY.RECONVERGENT B1, `(.L_x_19579) ;  /* 0x000006c000017945 */ /* 0x000fe20003800200 */
[----:B------:R-:W-:Y:S01]  /*cb50*/  IMAD.MOV.U32 R27, RZ, RZ, RZ ;  /* 0x000000ffff1b7224 */ /* 0x000fe200078e00ff */
[----:B------:R-:W-:Y:S01]  /*cb60*/  MOV R168, R162 ;  /* 0x000000a200a87202 */ /* 0x000fe20000000f00 */
[----:B--2---:R-:W-:Y:S01]  /*cb70*/  IMAD.MOV.U32 R29, RZ, RZ, R7 ;  /* 0x000000ffff1d7224 */ /* 0x004fe200078e0007 */
        /* <DEDUP_REMOVED lines=17> */
.L_x_19583:
        /* <DEDUP_REMOVED lines=13> */
.L_x_19585:
[----:B------:R-:W-:Y:S05]  /*cd60*/  BSYNC.RECONVERGENT B3 ;  /* 0x0000000000037941 */ /* 0x000fea0003800200 */
.L_x_19584:
        /* <DEDUP_REMOVED lines=61> */
.L_x_19582:
[----:B------:R-:W-:Y:S05]  /*d140*/  BSYNC.RECONVERGENT B2 ;  /* 0x0000000000027941 */ /* 0x000fea0003800200 */
.L_x_19581:
        /* <DEDUP_REMOVED lines=11> */
.L_x_19580:
[----:B------:R-:W-:Y:S05]  /*d200*/  BSYNC.RECONVERGENT B1 ;  /* 0x0000000000017941 */ /* 0x000fea0003800200 */
.L_x_19579:
        /* <DEDUP_REMOVED lines=18> */
.L_x_19590:
        /* <DEDUP_REMOVED lines=13> */
.L_x_19592:
[----:B------:R-:W-:Y:S05]  /*d400*/  BSYNC.RECONVERGENT B3 ;  /* 0x0000000000037941 */ /* 0x000fea0003800200 */
.L_x_19591:
        /* <DEDUP_REMOVED lines=61> */
.L_x_19589:
[----:B------:R-:W-:Y:S05]  /*d7e0*/  BSYNC.RECONVERGENT B2 ;  /* 0x0000000000027941 */ /* 0x000fea0003800200 */
.L_x_19588:
        /* <DEDUP_REMOVED lines=9> */
[----:B------:R-:W-:-:S03]  /*d880*/  SEL R14, RZ, 0x1, P1 ;  /* 0x00000001ff0e7807 */ /* 0x000fc60000800000 */
[----:B------:R-:W-:-:S07]  /*d890*/  FMUL.FTZ R28, R28, R105 ;  /* 0x000000691c1c7220 */ /* 0x000fce0000410000 */
.L_x_19587:
[----:B------:R-:W-:Y:S05]  /*d8a0*/  BSYNC.RECONVERGENT B1 ;  /* 0x0000000000017941 */ /* 0x000fea0003800200 */
.L_x_19586:
        /* <DEDUP_REMOVED lines=18> */
.L_x_19597:
        /* <DEDUP_REMOVED lines=13> */
.L_x_19599:
[----:B------:R-:W-:Y:S05]  /*daa0*/  BSYNC.RECONVERGENT B3 ;  /* 0x0000000000037941 */ /* 0x000fea0003800200 */
.L_x_19598:
        /* <DEDUP_REMOVED lines=61> */
.L_x_19596:
[----:B------:R-:W-:Y:S05]  /*de80*/  BSYNC.RECONVERGENT B2 ;  /* 0x0000000000027941 */ /* 0x000fea0003800200 */
.L_x_19595:
        /* <DEDUP_REMOVED lines=11> */
.L_x_19594:
[----:B------:R-:W-:Y:S05]  /*df40*/  BSYNC.RECONVERGENT B1 ;  /* 0x0000000000017941 */ /* 0x000fea0003800200 */
.L_x_19593:
        /* <DEDUP_REMOVED lines=18> */
.L_x_19604:
        /* <DEDUP_REMOVED lines=13> */
.L_x_19606:
[----:B------:R-:W-:Y:S05]  /*e140*/  BSYNC.RECONVERGENT B3 ;  /* 0x0000000000037941 */ /* 0x000fea0003800200 */
.L_x_19605:
        /* <DEDUP_REMOVED lines=61> */
.L_x_19603:
[----:B------:R-:W-:Y:S05]  /*e520*/  BSYNC.RECONVERGENT B2 ;  /* 0x0000000000027941 */ /* 0x000fea0003800200 */
.L_x_19602:
        /* <DEDUP_REMOVED lines=11> */
.L_x_19601:
[----:B------:R-:W-:Y:S05]  /*e5e0*/  BSYNC.RECONVERGENT B1 ;  /* 0x0000000000017941 */ /* 0x000fea0003800200 */
.L_x_19600:
        /* <DEDUP_REMOVED lines=18> */
.L_x_19611:
        /* <DEDUP_REMOVED lines=13> */
.L_x_19613:
[----:B------:R-:W-:Y:S05]  /*e7e0*/  BSYNC.RECONVERGENT B3 ;  /* 0x0000000000037941 */ /* 0x000fea0003800200 */
.L_x_19612:
        /* <DEDUP_REMOVED lines=61> */
.L_x_19610:
[----:B------:R-:W-:Y:S05]  /*ebc0*/  BSYNC.RECONVERGENT B2 ;  /* 0x0000000000027941 */ /* 0x000fea0003800200 */
.L_x_19609:
        /* <DEDUP_REMOVED lines=11> */
.L_x_19608:
[----:B------:R-:W-:Y:S05]  /*ec80*/  BSYNC.RECONVERGENT B1 ;  /* 0x0000000000017941 */ /* 0x000fea0003800200 */
.L_x_19607:
        /* <DEDUP_REMOVED lines=18> */
.L_x_19618:
        /* <DEDUP_REMOVED lines=13> */
.L_x_19620:
[----:B------:R-:W-:Y:S05]  /*ee80*/  BSYNC.RECONVERGENT B3 ;  /* 0x0000000000037941 */ /* 0x000fea0003800200 */
.L_x_19619:
        /* <DEDUP_REMOVED lines=61> */
.L_x_19617:
[----:B------:R-:W-:Y:S05]  /*f260*/  BSYNC.RECONVERGENT B2 ;  /* 0x0000000000027941 */ /* 0x000fea0003800200 */
.L_x_19616:
        /* <DEDUP_REMOVED lines=11> */
.L_x_19615:
[----:B------:R-:W-:Y:S05]  /*f320*/  BSYNC.RECONVERGENT B1 ;  /* 0x0000000000017941 */ /* 0x000fea0003800200 */
.L_x_19614:
        /* <DEDUP_REMOVED lines=18> */
.L_x_19625:
        /* <DEDUP_REMOVED lines=13> */
.L_x_19627:
[----:B------:R-:W-:Y:S05]  /*f520*/  BSYNC.RECONVERGENT B3 ;  /* 0x0000000000037941 */ /* 0x000fea0003800200 */
.L_x_19626:
        /* <DEDUP_REMOVED lines=57> */
[----:B------:R-:W-:Y:S02]  /*f8c0*/  IMAD.MOV.U32 R168, RZ, RZ, R164 ;  /* 0x000000ffffa87224 */ /* 0x000fe400078e00a4 */
[----:B------:R-:W-:Y:S01]  /*f8d0*/  HFMA2 R164, -RZ, RZ, 0, 0 ;  /* 0x00000000ffa47431 */ /* 0x000fe200000001ff */
[----:B------:R-:W-:Y:S02]  /*f8e0*/  LOP3.LUT R6, R7, R6, R171, 0x96, !PT ;  /* 0x0000000607067212 */ /* 0x000fe400078e96ab */
[----:B------:R-:W-:-:S07]  /*f8f0*/  LOP3.LUT R5, R5, R172, R165, 0x96, !PT ;  /* 0x000000ac05057212 */ /* 0x000fce00078e96a5 */
.L_x_19624:
[----:B------:R-:W-:Y:S05]  /*f900*/  BSYNC.RECONVERGENT B2 ;  /* 0x0000000000027941 */ /* 0x000fea0003800200 */
.L_x_19623:
        /* <DEDUP_REMOVED lines=11> */
.L_x_19622:
[----:B------:R-:W-:Y:S05]  /*f9c0*/  BSYNC.RECONVERGENT B1 ;  /* 0x0000000000017941 */ /* 0x000fea0003800200 */
.L_x_19621:
        /* <DEDUP_REMOVED lines=18> */
.L_x_19632:
        /* <DEDUP_REMOVED lines=13> */
.L_x_19634:
[----:B------:R-:W-:Y:S05]  /*fbc0*/  BSYNC.RECONVERGENT B3 ;  /* 0x0000000000037941 */ /* 0x000fea0003800200 */
.L_x_19633:
        /* <DEDUP_REMOVED lines=61> */
.L_x_19631:
[----:B------:R-:W-:Y:S05]  /*ffa0*/  BSYNC.RECONVERGENT B2 ;  /* 0x0000000000027941 */ /* 0x000fea0003800200 */
.L_x_19630:
        /* <DEDUP_REMOVED lines=11> */
.L_x_19629:
[----:B------:R-:W-:Y:S05]  /*10060*/  BSYNC.RECONVERGENT B1 ;  /* 0x0000000000017941 */ /* 0x000fea0003800200 */
.L_x_19628:
[----:B------:R-:W-:Y:S02]  /*10070*/  F2FP.BF16.F32.PACK_AB R164, RZ, R34 ;  /* 0x00000022ffa4723e */ /* 0x000fe400000010ff */
[----:B------:R-:W-:Y:S02]  /*10080*/  PRMT R116, R116, 0x5410, R119 ;  /* 0x0000541074747816 */ /* 0x000fe40000000077 */
[----:B------:R-:W-:Y:S02]  /*10090*/  PRMT R118, R118, 0x5410, R169 ;  /* 0x0000541076767816 */ /* 0x000fe400000000a9 */
[----:B------:R-:W-:Y:S02]  /*100a0*/  PRMT R117, R117, 0x5410, R162 ;  /* 0x0000541075757816 */ /* 0x000fe400000000a2 */
[----:B------:R-:W-:-:S07]  /*100b0*/  PRMT R119, R174, 0x5410, R164 ;  /* 0x00005410ae777816 */ /* 0x000fce00000000a4 */
.L_x_19578:
        /* <DEDUP_REMOVED lines=26> */
.L_x_19636:
[----:B------:R-:W-:Y:S05]  /*10260*/  BSYNC.RECONVERGENT B1 ;  /* 0x0000000000017941 */ /* 0x000fea0003800200 */
.L_x_19635:
[----:B------:R-:W-:Y:S01]  /*10270*/  VIADD R166, R166, 0x20 ;  /* 0x00000020a6a67836 */ /* 0x000fe20000000000 */
[----:B------:R-:W-:-:S07]  /*10280*/  IADD3 R163, PT, PT, R163, 0x20, RZ ;  /* 0x00000020a3a37810 */ /* 0x000fce0007ffe0ff */
.L_x_19520:
[----:B------:R-:W-:Y:S05]  /*10290*/  BSYNC.RECONVERGENT B0 ;  /* 0x0000000000007941 */ /* 0x000fea0003800200 */
.L_x_19519:
        /* <DEDUP_REMOVED lines=36> */
.L_x_19644:
        /* <DEDUP_REMOVED lines=13> */
.L_x_19646:
[----:B------:R-:W-:Y:S05]  /*105b0*/  BSYNC.RECONVERGENT B3 ;  /* 0x0000000000037941 */ /* 0x000fea0003800200 */
.L_x_19645:
        /* <DEDUP_REMOVED lines=61> */
.L_x_19643:
[----:B------:R-:W-:Y:S05]  /*10990*/  BSYNC.RECONVERGENT B2 ;  /* 0x0000000000027941 */ /* 0x000fea0003800200 */
.L_x_19642:
        /* <DEDUP_REMOVED lines=12> */
.L_x_19641:
[----:B------:R-:W-:Y:S05]  /*10a60*/  BSYNC.RECONVERGENT B1 ;  /* 0x0000000000017941 */ /* 0x000fea0003800200 */
.L_x_19640:
        /* <DEDUP_REMOVED lines=23> */
.L_x_19651:
        /* <DEDUP_REMOVED lines=13> */
.L_x_19653:
[----:B------:R-:W-:Y:S05]  /*10cb0*/  BSYNC.RECONVERGENT B3 ;  /* 0x0000000000037941 */ /* 0x000fea0003800200 */
.L_x_19652:
        /* <DEDUP_REMOVED lines=61> */
.L_x_19650:
[----:B------:R-:W-:Y:S05]  /*11090*/  BSYNC.RECONVERGENT B2 ;  /* 0x0000000000027941 */ /* 0x000fea0003800200 */
.L_x_19649:
        /* <DEDUP_REMOVED lines=13> */
.L_x_19648:
[----:B------:R-:W-:Y:S05]  /*11170*/  BSYNC.RECONVERGENT B1 ;  /* 0x0000000000017941 */ /* 0x000fea0003800200 */
.L_x_19647:
        /* <DEDUP_REMOVED lines=22> */
.L_x_19658:
        /* <DEDUP_REMOVED lines=13> */
.L_x_19660:
[----:B------:R-:W-:Y:S05]  /*113b0*/  BSYNC.RECONVERGENT B3 ;  /* 0x0000000000037941 */ /* 0x000fea0003800200 */
.L_x_19659:
        /* <DEDUP_REMOVED lines=61> */
.L_x_19657:
[----:B------:R-:W-:Y:S05]  /*11790*/  BSYNC.RECONVERGENT B2 ;  /* 0x0000000000027941 */ /* 0x000fea0003800200 */
.L_x_19656:
        /* <DEDUP_REMOVED lines=12> */
.L_x_19655:
[----:B------:R-:W-:Y:S05]  /*11860*/  BSYNC.RECONVERGENT B1 ;  /* 0x0000000000017941 */ /* 0x000fea0003800200 */
.L_x_19654:
        /* <DEDUP_REMOVED lines=23> */
.L_x_19665:
        /* <DEDUP_REMOVED lines=13> */
.L_x_19667:
[----:B------:R-:W-:Y:S05]  /*11ab0*/  BSYNC.RECONVERGENT B3 ;  /* 0x0000000000037941 */ /* 0x000fea0003800200 */
.L_x_19666:
        /* <DEDUP_REMOVED lines=61> */
.L_x_19664:
[----:B------:R-:W-:Y:S05]  /*11e90*/  BSYNC.RECONVERGENT B2 ;  /* 0x0000000000027941 */ /* 0x000fea0003800200 */
.L_x_19663:
        /* <DEDUP_REMOVED lines=13> */
.L_x_19662:
[----:B------:R-:W-:Y:S05]  /*11f70*/  BSYNC.RECONVERGENT B1 ;  /* 0x0000000000017941 */ /* 0x000fea0003800200 */
.L_x_19661:
        /* <DEDUP_REMOVED lines=22> */
.L_x_19672:
        /* <DEDUP_REMOVED lines=13> */
.L_x_19674:
[----:B------:R-:W-:Y:S05]  /*121b0*/  BSYNC.RECONVERGENT B3 ;  /* 0x0000000000037941 */ /* 0x000fea0003800200 */
.L_x_19673:
        /* <DEDUP_REMOVED lines=61> */
.L_x_19671:
[----:B------:R-:W-:Y:S05]  /*12590*/  BSYNC.RECONVERGENT B2 ;  /* 0x0000000000027941 */ /* 0x000fea0003800200 */
.L_x_19670:
        /* <DEDUP_REMOVED lines=12> */
.L_x_19669:
[----:B------:R-:W-:Y:S05]  /*12660*/  BSYNC.RECONVERGENT B1 ;  /* 0x0000000000017941 */ /* 0x000fea0003800200 */
.L_x_19668:
        /* <DEDUP_REMOVED lines=23> */
.L_x_19679:
        /* <DEDUP_REMOVED lines=13> */
.L_x_19681:
[----:B------:R-:W-:Y:S05]  /*128b0*/  BSYNC.RECONVERGENT B3 ;  /* 0x0000000000037941 */ /* 0x000fea0003800200 */
.L_x_19680:
        /* <DEDUP_REMOVED lines=61> */
.L_x_19678:
[----:B------:R-:W-:Y:S05]  /*12c90*/  BSYNC.RECONVERGENT B2 ;  /* 0x0000000000027941 */ /* 0x000fea0003800200 */
.L_x_19677:
        /* <DEDUP_REMOVED lines=13> */
.L_x_19676:
[----:B------:R-:W-:Y:S05]  /*12d70*/  BSYNC.RECONVERGENT B1 ;  /* 0x0000000000017941 */ /* 0x000fea0003800200 */
.L_x_19675:
        /* <DEDUP_REMOVED lines=22> */
.L_x_19686:
        /* <DEDUP_REMOVED lines=13> */
.L_x_19688:
[----:B------:R-:W-:Y:S05]  /*12fb0*/  BSYNC.RECONVERGENT B3 ;  /* 0x0000000000037941 */ /* 0x000fea0003800200 */
.L_x_19687:
        /* <DEDUP_REMOVED lines=61> */
.L_x_19685:
[----:B------:R-:W-:Y:S05]  /*13390*/  BSYNC.RECONVERGENT B2 ;  /* 0x0000000000027941 */ /* 0x000fea0003800200 */
.L_x_19684:
        /* <DEDUP_REMOVED lines=12> */
.L_x_19683:
[----:B------:R-:W-:Y:S05]  /*13460*/  BSYNC.RECONVERGENT B1 ;  /* 0x0000000000017941 */ /* 0x000fea0003800200 */
.L_x_19682:
        /* <DEDUP_REMOVED lines=23> */
.L_x_19693:
        /* <DEDUP_REMOVED lines=13> */
.L_x_19695:
[----:B------:R-:W-:Y:S05]  /*136b0*/  BSYNC.RECONVERGENT B3 ;  /* 0x0000000000037941 */ /* 0x000fea0003800200 */
.L_x_19694:
        /* <DEDUP_REMOVED lines=61> */
.L_x_19692:
[----:B------:R-:W-:Y:S05]  /*13a90*/  BSYNC.RECONVERGENT B2 ;  /* 0x0000000000027941 */ /* 0x000fea0003800200 */
.L_x_19691:
        /* <DEDUP_REMOVED lines=13> */
.L_x_19690:
[----:B------:R-:W-:Y:S05]  /*13b70*/  BSYNC.RECONVERGENT B1 ;  /* 0x0000000000017941 */ /* 0x000fea0003800200 */
.L_x_19689:
[----:B------:R-:W-:Y:S02]  /*13b80*/  F2FP.BF16.F32.PACK_AB R164, RZ, R43 ;  /* 0x0000002bffa4723e */ /* 0x000fe400000010ff */
[----:B------:R-:W-:Y:S02]  /*13b90*/  PRMT R116, R116, 0x5410, R119 ;  /* 0x0000541074747816 */ /* 0x000fe40000000077 */
[----:B------:R-:W-:Y:S02]  /*13ba0*/  PRMT R118, R118, 0x5410, R172 ;  /* 0x0000541076767816 */ /* 0x000fe400000000ac */
[----:B------:R-:W-:Y:S02]  /*13bb0*/  PRMT R117, R117, 0x5410, R162 ;  /* 0x0000541075757816 */ /* 0x000fe400000000a2 */
[----:B------:R-:W-:Y:S01]  /*13bc0*/  PRMT R119, R173, 0x5410, R164 ;  /* 0x00005410ad777816 */ /* 0x000fe200000000a4 */
[----:B------:R-:W-:Y:S06]  /*13bd0*/  BRA `(.L_x_19696) ;  /* 0x0000003400607947 */ /* 0x000fec0003800000 */
.L_x_19639:
        /* <DEDUP_REMOVED lines=21> */
.L_x_19701:
        /* <DEDUP_REMOVED lines=13> */
.L_x_19703:
[----:B------:R-:W-:Y:S05]  /*13e00*/  BSYNC.RECONVERGENT B3 ;  /* 0x0000000000037941 */ /* 0x000fea0003800200 */
.L_x_19702:
        /* <DEDUP_REMOVED lines=61> */
.L_x_19700:
[----:B------:R-:W-:Y:S05]  /*141e0*/  BSYNC.RECONVERGENT B2 ;  /* 0x0000000000027941 */ /* 0x000fea0003800200 */
.L_x_19699:
        /* <DEDUP_REMOVED lines=11> */
.L_x_19698:
[----:B------:R-:W-:Y:S05]  /*142a0*/  BSYNC.RECONVERGENT B1 ;  /* 0x0000000000017941 */ /* 0x000fea0003800200 */
.L_x_19697:
        /* <DEDUP_REMOVED lines=18> */
.L_x_19708:
        /* <DEDUP_REMOVED lines=13> */
.L_x_19710:
[----:B------:R-:W-:Y:S05]  /*144a0*/  BSYNC.RECONVERGENT B3 ;  /* 0x0000000000037941 */ /* 0x000fea0003800200 */
.L_x_19709:
        /* <DEDUP_REMOVED lines=61> */
.L_x_19707:
[----:B------:R-:W-:Y:S05]  /*14880*/  BSYNC.RECONVERGENT B2 ;  /* 0x0000000000027941 */ /* 0x000fea0003800200 */
.L_x_19706:
        /* <DEDUP_REMOVED lines=11> */
.L_x_19705:
[----:B------:R-:W-:Y:S05]  /*14940*/  BSYNC.RECONVERGENT B1 ;  /* 0x0000000000017941 */ /* 0x000fea0003800200 */
.L_x_19704:
        /* <DEDUP_REMOVED lines=18> */
.L_x_19715:
        /* <DEDUP_REMOVED lines=13> */
.L_x_19717:
[----:B------:R-:W-:Y:S05]  /*14b40*/  BSYNC.RECONVERGENT B3 ;  /* 0x0000000000037941 */ /* 0x000fea0003800200 */
.L_x_19716:
        /* <DEDUP_REMOVED lines=61> */
.L_x_19714:
[----:B------:R-:W-:Y:S05]  /*14f20*/  BSYNC.RECONVERGENT B2 ;  /* 0x0000000000027941 */ /* 0x000fea0003800200 */
.L_x_19713:
        /* <DEDUP_REMOVED lines=11> */
.L_x_19712:
[----:B------:R-:W-:Y:S05]  /*14fe0*/  BSYNC.RECONVERGENT B1 ;  /* 0x0000000000017941 */ /* 0x000fea0003800200 */
.L_x_19711:
        /* <DEDUP_REMOVED lines=18> */
.L_x_19722:
        /* <DEDUP_REMOVED lines=13> */
.L_x_19724:
[----:B------:R-:W-:Y:S05]  /*151e0*/  BSYNC.RECONVERGENT B3 ;  /* 0x0000000000037941 */ /* 0x000fea0003800200 */
.L_x_19723:
        /* <DEDUP_REMOVED lines=61> */
.L_x_19721:
[----:B------:R-:W-:Y:S05]  /*155c0*/  BSYNC.RECONVERGENT B2 ;  /* 0x0000000000027941 */ /* 0x000fea0003800200 */
.L_x_19720:
        /* <DEDUP_REMOVED lines=11> */
.L_x_19719:
[----:B------:R-:W-:Y:S05]  /*15680*/  BSYNC.RECONVERGENT B1 ;  /* 0x0000000000017941 */ /* 0x000fea0003800200 */
.L_x_19718:
        /* <DEDUP_REMOVED lines=18> */
.L_x_19729:
        /* <DEDUP_REMOVED lines=13> */
.L_x_19731:
[----:B------:R-:W-:Y:S05]  /*15880*/  BSYNC.RECONVERGENT B3 ;  /* 0x0000000000037941 */ /* 0x000fea0003800200 */
.L_x_19730:
        /* <DEDUP_REMOVED lines=61> */
.L_x_19728:
[----:B------:R-:W-:Y:S05]  /*15c60*/  BSYNC.RECONVERGENT B2 ;  /* 0x0000000000027941 */ /* 0x000fea0003800200 */
.L_x_19727:
        /* <DEDUP_REMOVED lines=11> */
.L_x_19726:
[----:B------:R-:W-:Y:S05]  /*15d20*/  BSYNC.RECONVERGENT B1 ;  /* 0x0000000000017941 */ /* 0x000fea0003800200 */
.L_x_19725:
        /* <DEDUP_REMOVED lines=18> */
.L_x_19736:
        /* <DEDUP_REMOVED lines=13> */
.L_x_19738:
[----:B------:R-:W-:Y:S05]  /*15f20*/  BSYNC.RECONVERGENT B3 ;  /* 0x0000000000037941 */ /* 0x000fea0003800200 */
.L_x_19737:
        /* <DEDUP_REMOVED lines=61> */
.L_x_19735:
[----:B------:R-:W-:Y:S05]  /*16300*/  BSYNC.RECONVERGENT B2 ;  /* 0x0000000000027941 */ /* 0x000fea0003800200 */
.L_x_19734:
        /* <DEDUP_REMOVED lines=11> */
.L_x_19733:
[----:B------:R-:W-:Y:S05]  /*163c0*/  BSYNC.RECONVERGENT B1 ;  /* 0x0000000000017941 */ /* 0x000fea0003800200 */
.L_x_19732:
        /* <DEDUP_REMOVED lines=18> */
.L_x_19743:
        /* <DEDUP_REMOVED lines=13> */
.L_x_19745:
[----:B------:R-:W-:Y:S05]  /*165c0*/  BSYNC.RECONVERGENT B3 ;  /* 0x0000000000037941 */ /* 0x000fea0003800200 */
.L_x_19744:
        /* <DEDUP_REMOVED lines=61> */
.L_x_19742:
[----:B------:R-:W-:Y:S05]  /*169a0*/  BSYNC.RECONVERGENT B2 ;  /* 0x0000000000027941 */ /* 0x000fea0003800200 */
.L_x_19741:
        /* <DEDUP_REMOVED lines=11> */
.L_x_19740:
[----:B------:R-:W-:Y:S05]  /*16a60*/  BSYNC.RECONVERGENT B1 ;  /* 0x0000000000017941 */ /* 0x000fea0003800200 */
.L_x_19739:
        /* <DEDUP_REMOVED lines=18> */
.L_x_19750:
        /* <DEDUP_REMOVED lines=13> */
.L_x_19752:
[----:B------:R-:W-:Y:S05]  /*16c60*/  BSYNC.RECONVERGENT B3 ;  /* 0x0000000000037941 */ /* 0x000fea0003800200 */
.L_x_19751:
        /* <DEDUP_REMOVED lines=61> */
.L_x_19749:
[----:B------:R-:W-:Y:S05]  /*17040*/  BSYNC.RECONVERGENT B2 ;  /* 0x0000000000027941 */ /* 0x000fea0003800200 */
.L_x_19748:
        /* <DEDUP_REMOVED lines=11> */
.L_x_19747:
[----:B------:R-:W-:Y:S05]  /*17100*/  BSYNC.RECONVERGENT B1 ;  /* 0x0000000000017941 */ /* 0x000fea0003800200 */
.L_x_19746:
[----:B------:R-:W-:Y:S02]  /*17110*/  F2FP.BF16.F32.PACK_AB R164, RZ, R43 ;  /* 0x0000002bffa4723e */ /* 0x000fe400000010ff */
[----:B------:R-:W-:Y:S02]  /*17120*/  PRMT R116, R116, 0x5410, R119 ;  /* 0x0000541074747816 */ /* 0x000fe40000000077 */
[----:B------:R-:W-:Y:S02]  /*17130*/  PRMT R118, R118, 0x5410, R169 ;  /* 0x0000541076767816 */ /* 0x000fe400000000a9 */
[----:B------:R-:W-:Y:S02]  /*17140*/  PRMT R117, R117, 0x5410, R162 ;  /* 0x0000541075757816 */ /* 0x000fe400000000a2 */
[----:B------:R-:W-:-:S07]  /*17150*/  PRMT R119, R174, 0x5410, R164 ;  /* 0x00005410ae777816 */ /* 0x000fce00000000a4 */
.L_x_19696:
        /* <DEDUP_REMOVED lines=26> */
.L_x_19754:
[----:B------:R-:W-:Y:S05]  /*17300*/  BSYNC.RECONVERGENT B1 ;  /* 0x0000000000017941 */ /* 0x000fea0003800200 */
.L_x_19753:
[----:B------:R-:W-:Y:S01]  /*17310*/  VIADD R166, R166, 0x20 ;  /* 0x00000020a6a67836 */ /* 0x000fe20000000000 */
[----:B------:R-:W-:-:S07]  /*17320*/  IADD3 R163, PT, PT, R163, 0x20, RZ ;  /* 0x00000020a3a37810 */ /* 0x000fce0007ffe0ff */
.L_x_19638:
[----:B------:R-:W-:Y:S05]  /*17330*/  BSYNC.RECONVERGENT B0 ;  /* 0x0000000000007941 */ /* 0x000fea0003800200 */
.L_x_19637:
        /* <DEDUP_REMOVED lines=36> */
.L_x_19762:
        /* <DEDUP_REMOVED lines=13> */
.L_x_19764:
[----:B------:R-:W-:Y:S05]  /*17650*/  BSYNC.RECONVERGENT B3 ;  /* 0x0000000000037941 */ /* 0x000fea0003800200 */
.L_x_19763:
        /* <DEDUP_REMOVED lines=57> */
[----:B------:R-:W-:Y:S02]  /*179f0*/  IMAD.MOV.U32 R10, RZ, RZ, R118 ;  /* 0x000000ffff0a7224 */ /* 0x000fe400078e0076 */
[----:B------:R-:W-:Y:S01]  /*17a00*/  IMAD.MOV.U32 R119, RZ, RZ, RZ ;  /* 0x000000ffff777224 */ /* 0x000fe200078e00ff */
[----:B------:R-:W-:Y:S02]  /*17a10*/  LOP3.LUT R5, R5, R120, R117, 0x96, !PT ;  /* 0x0000007805057212 */ /* 0x000fe400078e9675 */
[----:B------:R-:W-:-:S07]  /*17a20*/  MOV R117, R116 ;  /* 0x0000007400757202 */ /* 0x000fce0000000f00 */
.L_x_19761:
[----:B------:R-:W-:Y:S05]  /*17a30*/  BSYNC.RECONVERGENT B2 ;  /* 0x0000000000027941 */ /* 0x000fea0003800200 */
.L_x_19760:
        /* <DEDUP_REMOVED lines=12> */
.L_x_19759:
[----:B------:R-:W-:Y:S05]  /*17b00*/  BSYNC.RECONVERGENT B1 ;  /* 0x0000000000017941 */ /* 0x000fea0003800200 */
.L_x_19758:
        /* <DEDUP_REMOVED lines=23> */
.L_x_19769:
        /* <DEDUP_REMOVED lines=13> */
.L_x_19771:
[----:B------:R-:W-:Y:S05]  /*17d50*/  BSYNC.RECONVERGENT B3 ;  /* 0x0000000000037941 */ /* 0x000fea0003800200 */
.L_x_19770:
        /* <DEDUP_REMOVED lines=57> */
[----:B------:R-:W-:-:S03]  /*180f0*/  IMAD.MOV.U32 R10, RZ, RZ, R122 ;  /* 0x000000ffff0a7224 */ /* 0x000fc600078e007a */
[----:B------:R-:W-:Y:S01]  /*18100*/  LOP3.LUT R6, R7, R6, R123, 0x96, !PT ;  /* 0x0000000607067212 */ /* 0x000fe200078e967b */
[----:B------:R-:W-:-:S07]  /*18110*/  HFMA2 R7, -RZ, RZ, 0, 0 ;  /* 0x00000000ff077431 */ /* 0x000fce00000001ff */
.L_x_19768:
[----:B------:R-:W-:Y:S05]  /*18120*/  BSYNC.RECONVERGENT B2 ;  /* 0x0000000000027941 */ /* 0x000fea0003800200 */
.L_x_19767:
        /* <DEDUP_REMOVED lines=13> */
.L_x_19766:
[----:B------:R-:W-:Y:S05]  /*18200*/  BSYNC.RECONVERGENT B1 ;  /* 0x0000000000017941 */ /* 0x000fea0003800200 */
.L_x_19765:
        /* <DEDUP_REMOVED lines=22> */
.L_x_19776:
        /* <DEDUP_REMOVED lines=13> */
.L_x_19778:
[----:B------:R-:W-:Y:S05]  /*18440*/  BSYNC.RECONVERGENT B3 ;  /* 0x0000000000037941 */ /* 0x000fea0003800200 */
.L_x_19777:
        /* <DEDUP_REMOVED lines=61> */
.L_x_19775:
[----:B------:R-:W-:Y:S05]  /*18820*/  BSYNC.RECONVERGENT B2 ;  /* 0x0000000000027941 */ /* 0x000fea0003800200 */
.L_x_19774:
        /* <DEDUP_REMOVED lines=12> */
.L_x_19773:
[----:B------:R-:W-:Y:S05]  /*188f0*/  BSYNC.RECONVERGENT B1 ;  /* 0x0000000000017941 */ /* 0x000fea0003800200 */
.L_x_19772:
        /* <DEDUP_REMOVED lines=23> */
.L_x_19783:
        /* <DEDUP_REMOVED lines=13> */
.L_x_19785:
[----:B------:R-:W-:Y:S05]  /*18b40*/  BSYNC.RECONVERGENT B3 ;  /* 0x0000000000037941 */ /* 0x000fea0003800200 */
.L_x_19784:
        /* <DEDUP_REMOVED lines=61> */
.L_x_19782:
[----:B------:R-:W-:Y:S05]  /*18f20*/  BSYNC.RECONVERGENT B2 ;  /* 0x0000000000027941 */ /* 0x000fea0003800200 */
.L_x_19781:
        /* <DEDUP_REMOVED lines=13> */
.L_x_19780:
[----:B------:R-:W-:Y:S05]  /*19000*/  BSYNC.RECONVERGENT B1 ;  /* 0x0000000000017941 */ /* 0x000fea0003800200 */
.L_x_19779:
        /* <DEDUP_REMOVED lines=22> */
.L_x_19790:
        /* <DEDUP_REMOVED lines=13> */
.L_x_19792:
[----:B------:R-:W-:Y:S05]  /*19240*/  BSYNC.RECONVERGENT B3 ;  /* 0x0000000000037941 */ /* 0x000fea0003800200 */
.L_x_19791:
        /* <DEDUP_REMOVED lines=61> */
.L_x_19789:
[----:B------:R-:W-:Y:S05]  /*19620*/  BSYNC.RECONVERGENT B2 ;  /* 0x0000000000027941 */ /* 0x000fea0003800200 */
.L_x_19788:
        /* <DEDUP_REMOVED lines=12> */
.L_x_19787:
[----:B------:R-:W-:Y:S05]  /*196f0*/  BSYNC.RECONVERGENT B1 ;  /* 0x0000000000017941 */ /* 0x000fea0003800200 */
.L_x_19786:
        /* <DEDUP_REMOVED lines=23> */
.L_x_19797:
        /* <DEDUP_REMOVED lines=13> */
.L_x_19799:
[----:B------:R-:W-:Y:S05]  /*19940*/  BSYNC.RECONVERGENT B3 ;  /* 0x0000000000037941 */ /* 0x000fea0003800200 */
.L_x_19798:
        /* <DEDUP_REMOVED lines=31> */
[----:B------:R-:W-:Y:S01]  /*19b40*/  IMAD.WIDE.U32 R164, R5, -0x2daee0ad, RZ ;  /* 0xd2511f5305a47825 */ /* 0x000fe200078e00ff */
[C---:B------:R-:W-:Y:S02]  /*19b50*/  IADD3 R5, PT, PT, R135.reuse, -0x56f99767, RZ ;  /* 0xa906689987057810 */ /* 0x040fe40007ffe0ff */
[----:B------:R-:W-:Y:S02]  /*19b60*/  IADD3 R10, PT, PT, R135, 0x646e171e, RZ ;  /* 0x646e171e870a7810 */ /* 0x000fe40007ffe0ff */
        /* <DEDUP_REMOVED lines=15> */
[----:B------:R-:W-:Y:S02]  /*19c60*/  LOP3.LUT R5, R5, R164, R7, 0x96, !PT ;  /* 0x000000a405057212 */ /* 0x000fe400078e9607 */
[----:B------:R-:W-:-:S04]  /*19c70*/  IADD3 R7, PT, PT, R135, -0x24c28bd8, RZ ;  /* 0xdb3d742887077810 */ /* 0x000fc80007ffe0ff */
[----:B------:R-:W-:Y:S01]  /*19c80*/  LOP3.LUT R7, R7, R126, R169, 0x96, !PT ;  /* 0x0000007e07077212 */ /* 0x000fe200078e96a9 */
        /* <DEDUP_REMOVED lines=8> */
[----:B------:R-:W-:-:S07]  /*19d10*/  HFMA2 R7, -RZ, RZ, 0, 0 ;  /* 0x00000000ff077431 */ /* 0x000fce00000001ff */
.L_x_19796:
[----:B------:R-:W-:Y:S05]  /*19d20*/  BSYNC.RECONVERGENT B2 ;  /* 0x0000000000027941 */ /* 0x000fea0003800200 */
.L_x_19795:
        /* <DEDUP_REMOVED lines=13> */
.L_x_19794:
[----:B------:R-:W-:Y:S05]  /*19e00*/  BSYNC.RECONVERGENT B1 ;  /* 0x0000000000017941 */ /* 0x000fea0003800200 */
.L_x_19793:
        /* <DEDUP_REMOVED lines=22> */
.L_x_19804:
        /* <DEDUP_REMOVED lines=13> */
.L_x_19806:
[----:B------:R-:W-:Y:S05]  /*1a040*/  BSYNC.RECONVERGENT B3 ;  /* 0x0000000000037941 */ /* 0x000fea0003800200 */
.L_x_19805:
        /* <DEDUP_REMOVED lines=59> */
[----:B------:R-:W-:Y:S01]  /*1a400*/  HFMA2 R164, -RZ, RZ, 0, 0 ;  /* 0x00000000ffa47431 */ /* 0x000fe200000001ff */
[----:B------:R-:W-:-:S07]  /*1a410*/  LOP3.LUT R6, R7, R6, R165, 0x96, !PT ;  /* 0x0000000607067212 */ /* 0x000fce00078e96a5 */
.L_x_19803:
[----:B------:R-:W-:Y:S05]  /*1a420*/  BSYNC.RECONVERGENT B2 ;  /* 0x0000000000027941 */ /* 0x000fea0003800200 */
.L_x_19802:
        /* <DEDUP_REMOVED lines=12> */
.L_x_19801:
[----:B------:R-:W-:Y:S05]  /*1a4f0*/  BSYNC.RECONVERGENT B1 ;  /* 0x0000000000017941 */ /* 0x000fea0003800200 */
.L_x_19800:
        /* <DEDUP_REMOVED lines=23> */
.L_x_19811:
        /* <DEDUP_REMOVED lines=13> */
.L_x_19813:
[----:B------:R-:W-:Y:S05]  /*1a740*/  BSYNC.RECONVERGENT B3 ;  /* 0x0000000000037941 */ /* 0x000fea0003800200 */
.L_x_19812:
        /* <DEDUP_REMOVED lines=55> */
[----:B------:R-:W-:-:S03]  /*1aac0*/  LOP3.LUT R5, R5, R170, R165, 0x96, !PT ;  /* 0x000000aa05057212 */ /* 0x000fc600078e96a5 */
[----:B------:R-:W-:Y:S02]  /*1aad0*/  VIADD R7, R134, 0x8ff34781 ;  /* 0x8ff3478186077836 */ /* 0x000fe40000000000 */
[----:B------:R-:W-:Y:S01]  /*1aae0*/  IMAD.MOV.U32 R10, RZ, RZ, R168 ;  /* 0x000000ffff0a7224 */ /* 0x000fe200078e00a8 */
[----:B------:R-:W-:Y:S02]  /*1aaf0*/  MOV R168, R164 ;  /* 0x000000a400a87202 */ /* 0x000fe40000000f00 */
[----:B------:R-:W-:Y:S01]  /*1ab00*/  LOP3.LUT R6, R7, R6, R169, 0x96, !PT ;  /* 0x0000000607067212 */ /* 0x000fe200078e96a9 */
[----:B------:R-:W-:-:S07]  /*1ab10*/  HFMA2 R7, -RZ, RZ, 0, 0 ;  /* 0x00000000ff077431 */ /* 0x000fce00000001ff */
.L_x_19810:
[----:B------:R-:W-:Y:S05]  /*1ab20*/  BSYNC.RECONVERGENT B2 ;  /* 0x0000000000027941 */ /* 0x000fea0003800200 */
.L_x_19809:
        /* <DEDUP_REMOVED lines=13> */
.L_x_19808:
[----:B------:R-:W-:Y:S05]  /*1ac00*/  BSYNC.RECONVERGENT B1 ;  /* 0x0000000000017941 */ /* 0x000fea0003800200 */
.L_x_19807:
[----:B------:R-:W-:Y:S02]  /*1ac10*/  F2FP.BF16.F32.PACK_AB R164, RZ, R127 ;  /* 0x0000007fffa4723e */ /* 0x000fe400000010ff */
[----:B------:R-:W-:Y:S02]  /*1ac20*/  PRMT R116, R116, 0x5410, R119 ;  /* 0x0000541074747816 */ /* 0x000fe40000000077 */
[----:B------:R-:W-:Y:S02]  /*1ac30*/  PRMT R118, R118, 0x5410, R172 ;  /* 0x0000541076767816 */ /* 0x000fe400000000ac */
[----:B------:R-:W-:Y:S02]  /*1ac40*/  PRMT R117, R117, 0x5410, R162 ;  /* 0x0000541075757816 */ /* 0x000fe400000000a2 */
[----:B------:R-:W-:Y:S01]  /*1ac50*/  PRMT R119, R173, 0x5410, R164 ;  /* 0x00005410ad777816 */ /* 0x000fe200000000a4 */
[----:B------:R-:W-:Y:S06]  /*1ac60*/  BRA `(.L_x_19814) ;  /* 0x0000003400607947 */ /* 0x000fec0003800000 */
.L_x_19757:
        /* <DEDUP_REMOVED lines=21> */
.L_x_19819:
        /* <DEDUP_REMOVED lines=13> */
.L_x_19821:
[----:B------:R-:W-:Y:S05]  /*1ae90*/  BSYNC.RECONVERGENT B3 ;  /* 0x0000000000037941 */ /* 0x000fea0003800200 */
.L_x_19820:
        /* <DEDUP_REMOVED lines=59> */
[----:B------:R-:W-:-:S03]  /*1b250*/  IMAD.MOV.U32 R10, RZ, RZ, R118 ;  /* 0x000000ffff0a7224 */ /* 0x000fc600078e0076 */
[----:B------:R-:W-:-:S07]  /*1b260*/  LOP3.LUT R6, R7, R6, R119, 0x96, !PT ;  /* 0x0000000607067212 */ /* 0x000fce00078e9677 */
.L_x_19818:
[----:B------:R-:W-:Y:S05]  /*1b270*/  BSYNC.RECONVERGENT B2 ;  /* 0x0000000000027941 */ /* 0x000fea0003800200 */
.L_x_19817:
[----:B------:R-:W-:Y:S01]  /*1b280*/  I2FP.F32.U32 R7, R12 ;  /* 0x0000000c00077245 */ /* 0x000fe20000201000 */
[----:B------:R-:W-:-:S04]  /*1b290*/  IMAD.MOV.U32 R12, RZ, RZ, 0x2f800000 ;  /* 0x2f800000ff0c7424 */ /* 0x000fc800078e00ff */
[----:B------:R-:W-:-:S05]  /*1b2a0*/  FFMA.FTZ R7, R7, R12, 1.1641532182693481445e-10 ;  /* 0x2f00000007077423 */ /* 0x000fca000001000c */
[----:B------:R-:W-:Y:S02]  /*1b2b0*/  FSETP.GTU.FTZ.AND P1, PT, R7, UR8, PT ;  /* 0x0000000807007c0b */ /* 0x000fe4000bf3c000 */
[----:B-----5:R-:W-:-:S05]  /*1b2c0*/  SHF.L.U32 R7, R48, 0x10, RZ ;  /* 0x0000001030077819 */ /* 0x020fca00000006ff */
[----:B------:R-:W-:-:S04]  /*1b2d0*/  FMUL.FTZ R7, R7, UR11 ;  /* 0x0000000b07077c20 */ /* 0x000fc80008410000 */
[----:B------:R-:W-:-:S05]  /*1b2e0*/  FMUL.FTZ R7, R7, UR10 ;  /* 0x0000000a07077c20 */ /* 0x000fca0008410000 */
[----:B------:R-:W-:Y:S02]  /*1b2f0*/  FSEL R12, R7, RZ, !P1 ;  /* 0x000000ff070c7208 */ /* 0x000fe40004800000 */
[----:B------:R-:W-:-:S03]  /*1b300*/  SEL R7, RZ, 0x1, P1 ;  /* 0x00000001ff077807 */ /* 0x000fc60000800000 */
[----:B------:R-:W-:Y:S01]  /*1b310*/  FMUL.FTZ R120, R12, R88 ;  /* 0x000000580c787220 */ /* 0x000fe20000410000 */
[----:B------:R-:W-:-:S07]  /*1b320*/  PRMT R12, R7, 0x7610, R12 ;  /* 0x00007610070c7816 */ /* 0x000fce000000000c */
.L_x_19816:
[----:B------:R-:W-:Y:S05]  /*1b330*/  BSYNC.RECONVERGENT B1 ;  /* 0x0000000000017941 */ /* 0x000fea0003800200 */
.L_x_19815:
        /* <DEDUP_REMOVED lines=18> */
.L_x_19826:
        /* <DEDUP_REMOVED lines=13> */
.L_x_19828:
[----:B------:R-:W-:Y:S05]  /*1b530*/  BSYNC.RECONVERGENT B3 ;  /* 0x0000000000037941 */ /* 0x000fea0003800200 */
.L_x_19827:
        /* <DEDUP_REMOVED lines=26> */
[----:B------:R-:W-:Y:S01]  /*1b6e0*/  IMAD.WIDE.U32 R118, R10, -0x2daee0ad, RZ ;  /* 0xd2511f530a767825 */ /* 0x000fe200078e00ff */
[----:B------:R-:W-:-:S04]  /*1b6f0*/  IADD3 R10, PT, PT, R134, 0x1715609d, RZ ;  /* 0x1715609d860a7810 */ /* 0x000fc80007ffe0ff */
        /* <DEDUP_REMOVED lines=30> */
[----:B------:R-:W-:Y:S01]  /*1b8e0*/  IMAD.MOV.U32 R7, RZ, RZ, RZ ;  /* 0x000000ffff077224 */ /* 0x000fe200078e00ff */
[----:B------:R-:W-:Y:S02]  /*1b8f0*/  MOV R10, R122 ;  /* 0x0000007a000a7202 */ /* 0x000fe40000000f00 */
[----:B------:R-:W-:-:S07]  /*1b900*/  LOP3.LUT R5, R5, R124, R119, 0x96, !PT ;  /* 0x0000007c05057212 */ /* 0x000fce00078e9677 */
.L_x_19825:
[----:B------:R-:W-:Y:S05]  /*1b910*/  BSYNC.RECONVERGENT B2 ;  /* 0x0000000000027941 */ /* 0x000fea0003800200 */
.L_x_19824:
        /* <DEDUP_REMOVED lines=11> */
.L_x_19823:
[----:B------:R-:W-:Y:S05]  /*1b9d0*/  BSYNC.RECONVERGENT B1 ;  /* 0x0000000000017941 */ /* 0x000fea0003800200 */
.L_x_19822:
        /* <DEDUP_REMOVED lines=18> */
.L_x_19833:
        /* <DEDUP_REMOVED lines=13> */
.L_x_19835:
[----:B------:R-:W-:Y:S05]  /*1bbd0*/  BSYNC.RECONVERGENT B3 ;  /* 0x0000000000037941 */ /* 0x000fea0003800200 */
.L_x_19834:
[----:B------:R-:W-:Y:S01]  /*1bbe0*/  LOP3.LUT R10, R9, R125, R135, 0x96, !PT ;  /* 0x0000007d090a7212 */ /* 0x000fe200078e9687 */
[----:B------:R-:W-:-:S04]  /*1bbf0*/  IMAD.WIDE.U32 R6, R0, -0x326172a9, RZ ;  /* 0xcd9e8d5700067825 */ /* 0x000fc800078e00ff */
[----:B------:R-:W-:Y:S01]  /*1bc00*/  HFMA2 R118, -RZ, RZ, 0, 0 ;  /* 0x00000000ff767431 */ /* 0x000fe200000001ff */
[----:B------:R-:W-:Y:S01]  /*1bc10*/  MOV R16, R168 ;  /* 0x000000a800107202 */ /* 0x000fe20000000f00 */
[----:B------:R-:W-:Y:S01]  /*1bc20*/  VIADD R5, R134, 0x9e3779b9 ;  /* 0x9e3779b986057836 */ /* 0x000fe20000000000 */
[----:B------:R-:W-:Y:S01]  /*1bc30*/  LOP3.LUT R7, R8, R7, R134, 0x96, !PT ;  /* 0x0000000708077212 */ /* 0x000fe200078e9686 */
[----:B------:R-:W-:Y:S01]  /*1bc40*/  IMAD.WIDE.U32 R122, R10, -0x326172a9, RZ ;  /* 0xcd9e8d570a7a7825 */ /* 0x000fe200078e00ff */
[----:B------:R-:W-:-:S04]  /*1bc50*/  IADD3 R10, PT, PT, R135, -0x4498517b, RZ ;  /* 0xbb67ae85870a7810 */ /* 0x000fc80007ffe0ff */
        /* <DEDUP_REMOVED lines=53> */
.L_x_19832:
[----:B------:R-:W-:Y:S05]  /*1bfb0*/  BSYNC.RECONVERGENT B2 ;  /* 0x0000000000027941 */ /* 0x000fea0003800200 */
.L_x_19831:
        /* <DEDUP_REMOVED lines=11> */
.L_x_19830:
[----:B------:R-:W-:Y:S05]  /*1c070*/  BSYNC.RECONVERGENT B1 ;  /* 0x0000000000017941 */ /* 0x000fea0003800200 */
.L_x_19829:
        /* <DEDUP_REMOVED lines=18> */
.L_x_19840:
        /* <DEDUP_REMOVED lines=13> */
.L_x_19842:
[----:B------:R-:W-:Y:S05]  /*1c270*/  BSYNC.RECONVERGENT B3 ;  /* 0x0000000000037941 */ /* 0x000fea0003800200 */
.L_x_19841:
        /* <DEDUP_REMOVED lines=61> */
.L_x_19839:
[----:B------:R-:W-:Y:S05]  /*1c650*/  BSYNC.RECONVERGENT B2 ;  /* 0x0000000000027941 */ /* 0x000fea0003800200 */
.L_x_19838:
        /* <DEDUP_REMOVED lines=11> */
.L_x_19837:
[----:B------:R-:W-:Y:S05]  /*1c710*/  BSYNC.RECONVERGENT B1 ;  /* 0x0000000000017941 */ /* 0x000fea0003800200 */
.L_x_19836:
        /* <DEDUP_REMOVED lines=18> */
.L_x_19847:
        /* <DEDUP_REMOVED lines=13> */
.L_x_19849:
[----:B------:R-:W-:Y:S05]  /*1c910*/  BSYNC.RECONVERGENT B3 ;  /* 0x0000000000037941 */ /* 0x000fea0003800200 */
.L_x_19848:
[----:B------:R-:W-:Y:S01]  /*1c920*/  LOP3.LUT R10, R9, R127, R135, 0x96, !PT ;  /* 0x0000007f090a7212 */ /* 0x000fe200078e9687 */
[----:B------:R-:W-:Y:S01]  /*1c930*/  IMAD.WIDE.U32 R6, R0, -0x326172a9, RZ ;  /* 0xcd9e8d5700067825 */ /* 0x000fe200078e00ff */
[----:B------:R-:W-:-:S03]  /*1c940*/  MOV R20, R168 ;  /* 0x000000a800147202 */ /* 0x000fc60000000f00 */
        /* <DEDUP_REMOVED lines=55> */
[----:B------:R-:W-:Y:S02]  /*1ccc0*/  HFMA2 R126, -RZ, RZ, 0, 0 ;  /* 0x00000000ff7e7431 */ /* 0x000fe400000001ff */
[----:B------:R-:W-:Y:S01]  /*1ccd0*/  IMAD.MOV.U32 R168, RZ, RZ, R124 ;  /* 0x000000ffffa87224 */ /* 0x000fe200078e007c */
[----:B------:R-:W-:-:S07]  /*1cce0*/  LOP3.LUT R6, R7, R6, R127, 0x96, !PT ;  /* 0x0000000607067212 */ /* 0x000fce00078e967f */
.L_x_19846:
[----:B------:R-:W-:Y:S05]  /*1ccf0*/  BSYNC.RECONVERGENT B2 ;  /* 0x0000000000027941 */ /* 0x000fea0003800200 */
.L_x_19845:
        /* <DEDUP_REMOVED lines=11> */
.L_x_19844:
[----:B------:R-:W-:Y:S05]  /*1cdb0*/  BSYNC.RECONVERGENT B1 ;  /* 0x0000000000017941 */ /* 0x000fea0003800200 */
.L_x_19843:
        /* <DEDUP_REMOVED lines=18> */
.L_x_19854:
        /* <DEDUP_REMOVED lines=13> */
.L_x_19856:
[----:B------:R-:W-:Y:S05]  /*1cfb0*/  BSYNC.RECONVERGENT B3 ;  /* 0x0000000000037941 */ /* 0x000fea0003800200 */
.L_x_19855:
        /* <DEDUP_REMOVED lines=61> */
.L_x_19853:
[----:B------:R-:W-:Y:S05]  /*1d390*/  BSYNC.RECONVERGENT B2 ;  /* 0x0000000000027941 */ /* 0x000fea0003800200 */
.L_x_19852:
        /* <DEDUP_REMOVED lines=11> */
.L_x_19851:
[----:B------:R-:W-:Y:S05]  /*1d450*/  BSYNC.RECONVERGENT B1 ;  /* 0x0000000000017941 */ /* 0x000fea0003800200 */
.L_x_19850:
        /* <DEDUP_REMOVED lines=18> */
.L_x_19861:
        /* <DEDUP_REMOVED lines=13> */
.L_x_19863:
[----:B------:R-:W-:Y:S05]  /*1d650*/  BSYNC.RECONVERGENT B3 ;  /* 0x0000000000037941 */ /* 0x000fea0003800200 */
.L_x_19862:
        /* <DEDUP_REMOVED lines=61> */
.L_x_19860:
[----:B------:R-:W-:Y:S05]  /*1da30*/  BSYNC.RECONVERGENT B2 ;  /* 0x0000000000027941 */ /* 0x000fea0003800200 */
.L_x_19859:
        /* <DEDUP_REMOVED lines=11> */
.L_x_19858:
[----:B------:R-:W-:Y:S05]  /*1daf0*/  BSYNC.RECONVERGENT B1 ;  /* 0x0000000000017941 */ /* 0x000fea0003800200 */
.L_x_19857:
        /* <DEDUP_REMOVED lines=18> */
.L_x_19868:
        /* <DEDUP_REMOVED lines=13> */
.L_x_19870:
[----:B------:R-:W-:Y:S05]  /*1dcf0*/  BSYNC.RECONVERGENT B3 ;  /* 0x0000000000037941 */ /* 0x000fea0003800200 */
.L_x_19869:
        /* <DEDUP_REMOVED lines=61> */
.L_x_19867:
[----:B------:R-:W-:Y:S05]  /*1e0d0*/  BSYNC.RECONVERGENT B2 ;  /* 0x0000000000027941 */ /* 0x000fea0003800200 */
.L_x_19866:
        /* <DEDUP_REMOVED lines=11> */
.L_x_19865:
[----:B------:R-:W-:Y:S05]  /*1e190*/  BSYNC.RECONVERGENT B1 ;  /* 0x0000000000017941 */ /* 0x000fea0003800200 */
.L_x_19864:
[----:B------:R-:W-:Y:S02]  /*1e1a0*/  F2FP.BF16.F32.PACK_AB R164, RZ, R127 ;  /* 0x0000007fffa4723e */ /* 0x000fe400000010ff */
[----:B------:R-:W-:Y:S02]  /*1e1b0*/  PRMT R116, R116, 0x5410, R119 ;  /* 0x0000541074747816 */ /* 0x000fe40000000077 */
[----:B------:R-:W-:Y:S02]  /*1e1c0*/  PRMT R118, R118, 0x5410, R169 ;  /* 0x0000541076767816 */ /* 0x000fe400000000a9 */
[----:B------:R-:W-:Y:S02]  /*1e1d0*/  PRMT R117, R117, 0x5410, R162 ;  /* 0x0000541075757816 */ /* 0x000fe400000000a2 */
[----:B------:R-:W-:-:S07]  /*1e1e0*/  PRMT R119, R174, 0x5410, R164 ;  /* 0x00005410ae777816 */ /* 0x000fce00000000a4 */
.L_x_19814:
        /* <DEDUP_REMOVED lines=26> */
.L_x_19872:
[----:B------:R-:W-:Y:S05]  /*1e390*/  BSYNC.RECONVERGENT B1 ;  /* 0x0000000000017941 */ /* 0x000fea0003800200 */
.L_x_19871:
[----:B------:R-:W-:Y:S01]  /*1e3a0*/  IADD3 R166, PT, PT, R166, 0x20, RZ ;  /* 0x00000020a6a67810 */ /* 0x000fe20007ffe0ff */
[----:B------:R-:W-:-:S07]  /*1e3b0*/  VIADD R163, R163, 0x20 ;  /* 0x00000020a3a37836 */ /* 0x000fce0000000000 */
.L_x_19756:
[----:B------:R-:W-:Y:S05]  /*1e3c0*/  BSYNC.RECONVERGENT B0 ;  /* 0x0000000000007941 */ /* 0x000fea0003800200 */
.L_x_19755:
        /* <DEDUP_REMOVED lines=36> */
.L_x_19880:
        /* <DEDUP_REMOVED lines=13> */
.L_x_19882:
[----:B------:R-:W-:Y:S05]  /*1e6e0*/  BSYNC.RECONVERGENT B3 ;  /* 0x0000000000037941 */ /* 0x000fea0003800200 */
.L_x_19881:
        /* <DEDUP_REMOVED lines=61> */
.L_x_19879:
[----:B------:R-:W-:Y:S05]  /*1eac0*/  BSYNC.RECONVERGENT B2 ;  /* 0x0000000000027941 */ /* 0x000fea0003800200 */
.L_x_19878:
        /* <DEDUP_REMOVED lines=12> */
.L_x_19877:
[----:B------:R-:W-:Y:S05]  /*1eb90*/  BSYNC.RECONVERGENT B1 ;  /* 0x0000000000017941 */ /* 0x000fea0003800200 */
.L_x_19876:
        /* <DEDUP_REMOVED lines=23> */
.L_x_19887:
        /* <DEDUP_REMOVED lines=13> */
.L_x_19889:
[----:B------:R-:W-:Y:S05]  /*1ede0*/  BSYNC.RECONVERGENT B3 ;  /* 0x0000000000037941 */ /* 0x000fea0003800200 */
.L_x_19888:
        /* <DEDUP_REMOVED lines=59> */
[----:B------:R-:W-:-:S07]  /*1f1a0*/  IMAD.MOV.U32 R7, RZ, RZ, RZ ;  /* 0x000000ffff077224 */ /* 0x000fce00078e00ff */
.L_x_19886:
[----:B------:R-:W-:Y:S05]  /*1f1b0*/  BSYNC.RECONVERGENT B2 ;  /* 0x0000000000027941 */ /* 0x000fea0003800200 */
.L_x_19885:
[----:B------:R-:W-:Y:S01]  /*1f1c0*/  HFMA2 R117, -RZ, RZ, 0.1171875, 0 ;  /* 0x2f800000ff757431 */ /* 0x000fe200000001ff */
[----:B------:R-:W-:-:S05]  /*1f1d0*/  I2FP.F32.U32 R14, R14 ;  /* 0x0000000e000e7245 */ /* 0x000fca0000201000 */
        /* <DEDUP_REMOVED lines=11> */
.L_x_19884:
[----:B------:R-:W-:Y:S05]  /*1f290*/  BSYNC.RECONVERGENT B1 ;  /* 0x0000000000017941 */ /* 0x000fea0003800200 */
.L_x_19883:
        /* <DEDUP_REMOVED lines=22> */
.L_x_19894:
        /* <DEDUP_REMOVED lines=13> */
.L_x_19896:
[----:B------:R-:W-:Y:S05]  /*1f4d0*/  BSYNC.RECONVERGENT B3 ;  /* 0x0000000000037941 */ /* 0x000fea0003800200 */
.L_x_19895:
[----:B------:R-:W-:Y:S01]  /*1f4e0*/  LOP3.LUT R10, R9, R133, R135, 0x96, !PT ;  /* 0x00000085090a7212 */ /* 0x000fe200078e9687 */
[----:B------:R-:W-:Y:S01]  /*1f4f0*/  IMAD.WIDE.U32 R6, R0, -0x326172a9, RZ ;  /* 0xcd9e8d5700067825 */ /* 0x000fe200078e00ff */
[----:B------:R-:W-:Y:S02]  /*1f500*/  IADD3 R5, PT, PT, R134, -0x61c88647, RZ ;  /* 0x9e3779b986057810 */ /* 0x000fe40007ffe0ff */
[----:B------:R-:W-:Y:S01]  /*1f510*/  MOV R16, R118 ;  /* 0x0000007600107202 */ /* 0x000fe20000000f00 */
[----:B------:R-:W-:Y:S01]  /*1f520*/  IMAD.WIDE.U32 R130, R10, -0x326172a9, RZ ;  /* 0xcd9e8d570a827825 */ /* 0x000fe200078e00ff */
[----:B------:R-:W-:-:S03]  /*1f530*/  LOP3.LUT R7, R8, R7, R134, 0x96, !PT ;  /* 0x0000000708077212 */ /* 0x000fc600078e9686 */
        /* <DEDUP_REMOVED lines=50> */
[----:B------:R-:W-:Y:S01]  /*1f860*/  MOV R10, R132 ;  /* 0x00000084000a7202 */ /* 0x000fe20000000f00 */
[----:B------:R-:W-:Y:S01]  /*1f870*/  IMAD.MOV.U32 R162, RZ, RZ, R130 ;  /* 0x000000ffffa27224 */ /* 0x000fe200078e0082 */
[----:B------:R-:W-:Y:S01]  /*1f880*/  LOP3.LUT R6, R7, R6, R133, 0x96, !PT ;  /* 0x0000000607067212 */ /* 0x000fe200078e9685 */
[----:B------:R-:W-:Y:S01]  /*1f890*/  IMAD.MOV.U32 R132, RZ, RZ, RZ ;  /* 0x000000ffff847224 */ /* 0x000fe200078e00ff */
[----:B------:R-:W-:-:S07]  /*1f8a0*/  LOP3.LUT R5, R5, R136, R131, 0x96, !PT ;  /* 0x0000008805057212 */ /* 0x000fce00078e9683 */
.L_x_19893:
[----:B------:R-:W-:Y:S05]  /*1f8b0*/  BSYNC.RECONVERGENT B2 ;  /* 0x0000000000027941 */ /* 0x000fea0003800200 */
.L_x_19892:
        /* <DEDUP_REMOVED lines=12> */
.L_x_19891:
[----:B------:R-:W-:Y:S05]  /*1f980*/  BSYNC.RECONVERGENT B1 ;  /* 0x0000000000017941 */ /* 0x000fea0003800200 */
.L_x_19890:
        /* <DEDUP_REMOVED lines=23> */
.L_x_19901:
        /* <DEDUP_REMOVED lines=13> */
.L_x_19903:
[----:B------:R-:W-:Y:S05]  /*1fbd0*/  BSYNC.RECONVERGENT B3 ;  /* 0x0000000000037941 */ /* 0x000fea0003800200 */
.L_x_19902:
        /* <DEDUP_REMOVED lines=61> */
.L_x_19900:
[----:B------:R-:W-:Y:S05]  /*1ffb0*/  BSYNC.RECONVERGENT B2 ;  /* 0x0000000000027941 */ /* 0x000fea0003800200 */
.L_x_19899:
        /* <DEDUP_REMOVED lines=13> */
.L_x_19898:
[----:B------:R-:W-:Y:S05]  /*20090*/  BSYNC.RECONVERGENT B1 ;  /* 0x0000000000017941 */ /* 0x000fea0003800200 */
.L_x_19897:
        /* <DEDUP_REMOVED lines=22> */
.L_x_19908:
        /* <DEDUP_REMOVED lines=13> */
.L_x_19910:
[----:B------:R-:W-:Y:S05]  /*202d0*/  BSYNC.RECONVERGENT B3 ;  /* 0x0000000000037941 */ /* 0x000fea0003800200 */
.L_x_19909:
        /* <DEDUP_REMOVED lines=61> */
.L_x_19907:
[----:B------:R-:W-:Y:S05]  /*206b0*/  BSYNC.RECONVERGENT B2 ;  /* 0x0000000000027941 */ /* 0x000fea0003800200 */
.L_x_19906:
        /* <DEDUP_REMOVED lines=12> */
.L_x_19905:
[----:B------:R-:W-:Y:S05]  /*20780*/  BSYNC.RECONVERGENT B1 ;  /* 0x0000000000017941 */ /* 0x000fea0003800200 */
.L_x_19904:
        /* <DEDUP_REMOVED lines=23> */
.L_x_19915:
        /* <DEDUP_REMOVED lines=13> */
.L_x_19917:
[----:B------:R-:W-:Y:S05]  /*209d0*/  BSYNC.RECONVERGENT B3 ;  /* 0x0000000000037941 */ /* 0x000fea0003800200 */
.L_x_19916:
        /* <DEDUP_REMOVED lines=61> */
.L_x_19914:
[----:B------:R-:W-:Y:S05]  /*20db0*/  BSYNC.RECONVERGENT B2 ;  /* 0x0000000000027941 */ /* 0x000fea0003800200 */
.L_x_19913:
        /* <DEDUP_REMOVED lines=13> */
.L_x_19912:
[----:B------:R-:W-:Y:S05]  /*20e90*/  BSYNC.RECONVERGENT B1 ;  /* 0x0000000000017941 */ /* 0x000fea0003800200 */
.L_x_19911:
        /* <DEDUP_REMOVED lines=22> */
.L_x_19922:
        /* <DEDUP_REMOVED lines=13> */
.L_x_19924:
[----:B------:R-:W-:Y:S05]  /*210d0*/  BSYNC.RECONVERGENT B3 ;  /* 0x0000000000037941 */ /* 0x000fea0003800200 */
.L_x_19923:
        /* <DEDUP_REMOVED lines=61> */
.L_x_19921:
[----:B------:R-:W-:Y:S05]  /*214b0*/  BSYNC.RECONVERGENT B2 ;  /* 0x0000000000027941 */ /* 0x000fea0003800200 */
.L_x_19920:
        /* <DEDUP_REMOVED lines=12> */
.L_x_19919:
[----:B------:R-:W-:Y:S05]  /*21580*/  BSYNC.RECONVERGENT B1 ;  /* 0x0000000000017941 */ /* 0x000fea0003800200 */
.L_x_19918:
        /* <DEDUP_REMOVED lines=23> */
.L_x_19929:
        /* <DEDUP_REMOVED lines=13> */
.L_x_19931:
[----:B------:R-:W-:Y:S05]  /*217d0*/  BSYNC.RECONVERGENT B3 ;  /* 0x0000000000037941 */ /* 0x000fea0003800200 */
.L_x_19930:
        /* <DEDUP_REMOVED lines=57> */
[----:B------:R-:W-:Y:S01]  /*21b70*/  IMAD.MOV.U32 R7, RZ, RZ, RZ ;  /* 0x000000ffff077224 */ /* 0x000fe200078e00ff */
[----:B------:R-:W-:Y:S01]  /*21b80*/  MOV R10, R168 ;  /* 0x000000a8000a7202 */ /* 0x000fe20000000f00 */
[----:B------:R-:W-:Y:S01]  /*21b90*/  IMAD.MOV.U32 R168, RZ, RZ, R164 ;  /* 0x000000ffffa87224 */ /* 0x000fe200078e00a4 */
[----:B------:R-:W-:-:S07]  /*21ba0*/  LOP3.LUT R5, R5, R170, R165, 0x96, !PT ;  /* 0x000000aa05057212 */ /* 0x000fce00078e96a5 */
.L_x_19928:
[----:B------:R-:W-:Y:S05]  /*21bb0*/  BSYNC.RECONVERGENT B2 ;  /* 0x0000000000027941 */ /* 0x000fea0003800200 */
.L_x_19927:
        /* <DEDUP_REMOVED lines=13> */
.L_x_19926:
[----:B------:R-:W-:Y:S05]  /*21c90*/  BSYNC.RECONVERGENT B1 ;  /* 0x0000000000017941 */ /* 0x000fea0003800200 */
.L_x_19925:
[----:B------:R-:W-:Y:S02]  /*21ca0*/  F2FP.BF16.F32.PACK_AB R164, RZ, R137 ;  /* 0x00000089ffa4723e */ /* 0x000fe400000010ff */
[----:B------:R-:W-:Y:S02]  /*21cb0*/  PRMT R116, R116, 0x5410, R119 ;  /* 0x0000541074747816 */ /* 0x000fe40000000077 */
[----:B------:R-:W-:Y:S02]  /*21cc0*/  PRMT R118, R118, 0x5410, R172 ;  /* 0x0000541076767816 */ /* 0x000fe400000000ac */
[----:B------:R-:W-:Y:S02]  /*21cd0*/  PRMT R117, R117, 0x5410, R162 ;  /* 0x0000541075757816 */ /* 0x000fe400000000a2 */
[----:B------:R-:W-:Y:S01]  /*21ce0*/  PRMT R119, R173, 0x5410, R164 ;  /* 0x00005410ad777816 */ /* 0x000fe200000000a4 */
[----:B------:R-:W-:Y:S06]  /*21cf0*/  BRA `(.L_x_19932) ;  /* 0x0000003400607947 */ /* 0x000fec0003800000 */
.L_x_19875:
        /* <DEDUP_REMOVED lines=21> */
.L_x_19937:
        /* <DEDUP_REMOVED lines=13> */
.L_x_19939:
[----:B------:R-:W-:Y:S05]  /*21f20*/  BSYNC.RECONVERGENT B3 ;  /* 0x0000000000037941 */ /* 0x000fea0003800200 */
.L_x_19938:
        /* <DEDUP_REMOVED lines=53> */
[----:B------:R-:W-:Y:S02]  /*22280*/  VIADD R5, R135, 0x96a522ad ;  /* 0x96a522ad87057836 */ /* 0x000fe40000000000 */
[----:B------:R-:W-:Y:S01]  /*22290*/  IMAD.WIDE.U32 R118, R7, -0x326172a9, RZ ;  /* 0xcd9e8d5707767825 */ /* 0x000fe200078e00ff */
[----:B------:R-:W-:Y:S02]  /*222a0*/  IADD3 R7, PT, PT, R134, -0x700cb87f, RZ ;  /* 0x8ff3478186077810 */ /* 0x000fe40007ffe0ff */
[----:B------:R-:W-:Y:S01]  /*222b0*/  LOP3.LUT R5, R5, R128, R117, 0x96, !PT ;  /* 0x0000008005057212 */ /* 0x000fe200078e9675 */
[----:B------:R-:W-:Y:S01]  /*222c0*/  IMAD.MOV.U32 R168, RZ, RZ, R116 ;  /* 0x000000ffffa87224 */ /* 0x000fe200078e0074 */
[----:B------:R-:W-:Y:S01]  /*222d0*/  LOP3.LUT R6, R7, R6, R119, 0x96, !PT ;  /* 0x0000000607067212 */ /* 0x000fe200078e9677 */
[----:B------:R-:W-:Y:S01]  /*222e0*/  IMAD.MOV.U32 R117, RZ, RZ, RZ ;  /* 0x000000ffff757224 */ /* 0x000fe200078e00ff */
[----:B------:R-:W-:-:S07]  /*222f0*/  MOV R10, R118 ;  /* 0x00000076000a7202 */ /* 0x000fce0000000f00 */
.L_x_19936:
[----:B------:R-:W-:Y:S05]  /*22300*/  BSYNC.RECONVERGENT B2 ;  /* 0x0000000000027941 */ /* 0x000fea0003800200 */
.L_x_19935:
[----:B------:R-:W-:Y:S01]  /*22310*/  I2FP.F32.U32 R7, R12 ;  /* 0x0000000c00077245 */ /* 0x000fe20000201000 */
[----:B------:R-:W-:-:S05]  /*22320*/  HFMA2 R12, -RZ, RZ, 0.1171875, 0 ;  /* 0x2f800000ff0c7431 */ /* 0x000fca00000001ff */
        /* <DEDUP_REMOVED lines=9> */
.L_x_19934:
[----:B------:R-:W-:Y:S05]  /*223c0*/  BSYNC.RECONVERGENT B1 ;  /* 0x0000000000017941 */ /* 0x000fea0003800200 */
.L_x_19933:
        /* <DEDUP_REMOVED lines=18> */
.L_x_19944:
        /* <DEDUP_REMOVED lines=13> */
.L_x_19946:
[----:B------:R-:W-:Y:S05]  /*225c0*/  BSYNC.RECONVERGENT B3 ;  /* 0x0000000000037941 */ /* 0x000fea0003800200 */
.L_x_19945:
        /* <DEDUP_REMOVED lines=60> */
[----:B------:R-:W-:-:S07]  /*22990*/  HFMA2 R7, -RZ, RZ, 0, 0 ;  /* 0x00000000ff077431 */ /* 0x000fce00000001ff */
.L_x_19943:
[----:B------:R-:W-:Y:S05]  /*229a0*/  BSYNC.RECONVERGENT B2 ;  /* 0x0000000000027941 */ /* 0x000fea0003800200 */
.L_x_19942:
        /* <DEDUP_REMOVED lines=8> */
[----:B------:R-:W-:Y:S02]  /*22a30*/  FSEL R117, R14, RZ, !P1 ;  /* 0x000000ff0e757208 */ /* 0x000fe40004800000 */
[----:B------:R-:W-:-:S03]  /*22a40*/  SEL R14, RZ, 0x1, P1 ;  /* 0x00000001ff0e7807 */ /* 0x000fc60000800000 */
[----:B------:R-:W-:-:S07]  /*22a50*/  FMUL.FTZ R129, R117, R81 ;  /* 0x0000005175817220 */ /* 0x000fce0000410000 */
.L_x_19941:
[----:B------:R-:W-:Y:S05]  /*22a60*/  BSYNC.RECONVERGENT B1 ;  /* 0x0000000000017941 */ /* 0x000fea0003800200 */
.L_x_19940:
        /* <DEDUP_REMOVED lines=18> */
.L_x_19951:
        /* <DEDUP_REMOVED lines=13> */
.L_x_19953:
[----:B------:R-:W-:Y:S05]  /*22c60*/  BSYNC.RECONVERGENT B3 ;  /* 0x0000000000037941 */ /* 0x000fea0003800200 */
.L_x_19952:
        /* <DEDUP_REMOVED lines=58> */
[----:B------:R-:W-:Y:S02]  /*23010*/  LOP3.LUT R6, R7, R6, R133, 0x96, !PT ;  /* 0x0000000607067212 */ /* 0x000fe400078e9685 */
[----:B------:R-:W-:Y:S02]  /*23020*/  MOV R10, R132 ;  /* 0x00000084000a7202 */ /* 0x000fe40000000f00 */
[----:B------:R-:W-:-:S07]  /*23030*/  LOP3.LUT R5, R5, R136, R131, 0x96, !PT ;  /* 0x0000008805057212 */ /* 0x000fce00078e9683 */
.L_x_19950:
[----:B------:R-:W-:Y:S05]  /*23040*/  BSYNC.RECONVERGENT B2 ;  /* 0x0000000000027941 */ /* 0x000fea0003800200 */
.L_x_19949:
        /* <DEDUP_REMOVED lines=11> */
.L_x_19948:
[----:B------:R-:W-:Y:S05]  /*23100*/  BSYNC.RECONVERGENT B1 ;  /* 0x0000000000017941 */ /* 0x000fea0003800200 */
.L_x_19947:
        /* <DEDUP_REMOVED lines=18> */
.L_x_19958:
        /* <DEDUP_REMOVED lines=13> */
.L_x_19960:
[----:B------:R-:W-:Y:S05]  /*23300*/  BSYNC.RECONVERGENT B3 ;  /* 0x0000000000037941 */ /* 0x000fea0003800200 */
.L_x_19959:
        /* <DEDUP_REMOVED lines=61> */
.L_x_19957:
[----:B------:R-:W-:Y:S05]  /*236e0*/  BSYNC.RECONVERGENT B2 ;  /* 0x0000000000027941 */ /* 0x000fea0003800200 */
.L_x_19956:
        /* <DEDUP_REMOVED lines=11> */
.L_x_19955:
[----:B------:R-:W-:Y:S05]  /*237a0*/  BSYNC.RECONVERGENT B1 ;  /* 0x0000000000017941 */ /* 0x000fea0003800200 */
.L_x_19954:
        /* <DEDUP_REMOVED lines=18> */
.L_x_19965:
        /* <DEDUP_REMOVED lines=13> */
.L_x_19967:
[----:B------:R-:W-:Y:S05]  /*239a0*/  BSYNC.RECONVERGENT B3 ;  /* 0x0000000000037941 */ /* 0x000fea0003800200 */
.L_x_19966:
        /* <DEDUP_REMOVED lines=57> */
[----:B------:R-:W-:Y:S01]  /*23d40*/  MOV R10, R136 ;  /* 0x00000088000a7202 */ /* 0x000fe20000000f00 */
[----:B------:R-:W-:Y:S01]  /*23d50*/  IMAD.MOV.U32 R136, RZ, RZ, RZ ;  /* 0x000000ffff887224 */ /* 0x000fe200078e00ff */
[----:B------:R-:W-:Y:S02]  /*23d60*/  LOP3.LUT R6, R7, R6, R137, 0x96, !PT ;  /* 0x0000000607067212 */ /* 0x000fe400078e9689 */
[----:B------:R-:W-:-:S07]  /*23d70*/  LOP3.LUT R5, R5, R164, R133, 0x96, !PT ;  /* 0x000000a405057212 */ /* 0x000fce00078e9685 */
.L_x_19964:
[----:B------:R-:W-:Y:S05]  /*23d80*/  BSYNC.RECONVERGENT B2 ;  /* 0x0000000000027941 */ /* 0x000fea0003800200 */
.L_x_19963:
        /* <DEDUP_REMOVED lines=11> */
.L_x_19962:
[----:B------:R-:W-:Y:S05]  /*23e40*/  BSYNC.RECONVERGENT B1 ;  /* 0x0000000000017941 */ /* 0x000fea0003800200 */
.L_x_19961:
        /* <DEDUP_REMOVED lines=18> */
.L_x_19972:
        /* <DEDUP_REMOVED lines=13> */
.L_x_19974:
[----:B------:R-:W-:Y:S05]  /*24040*/  BSYNC.RECONVERGENT B3 ;  /* 0x0000000000037941 */ /* 0x000fea0003800200 */
.L_x_19973:
        /* <DEDUP_REMOVED lines=61> */
.L_x_19971:
[----:B------:R-:W-:Y:S05]  /*24420*/  BSYNC.RECONVERGENT B2 ;  /* 0x0000000000027941 */ /* 0x000fea0003800200 */
.L_x_19970:
        /* <DEDUP_REMOVED lines=11> */
.L_x_19969:
[----:B------:R-:W-:Y:S05]  /*244e0*/  BSYNC.RECONVERGENT B1 ;  /* 0x0000000000017941 */ /* 0x000fea0003800200 */
.L_x_19968:
        /* <DEDUP_REMOVED lines=18> */
.L_x_19979:
        /* <DEDUP_REMOVED lines=13> */
.L_x_19981:
[----:B------:R-:W-:Y:S05]  /*246e0*/  BSYNC.RECONVERGENT B3 ;  /* 0x0000000000037941 */ /* 0x000fea0003800200 */
.L_x_19980:
        /* <DEDUP_REMOVED lines=61> */
.L_x_19978:
[----:B------:R-:W-:Y:S05]  /*24ac0*/  BSYNC.RECONVERGENT B2 ;  /* 0x0000000000027941 */ /* 0x000fea0003800200 */
.L_x_19977:
        /* <DEDUP_REMOVED lines=11> */
.L_x_19976:
[----:B------:R-:W-:Y:S05]  /*24b80*/  BSYNC.RECONVERGENT B1 ;  /* 0x0000000000017941 */ /* 0x000fea0003800200 */
.L_x_19975:
        /* <DEDUP_REMOVED lines=18> */
.L_x_19986:
        /* <DEDUP_REMOVED lines=13> */
.L_x_19988:
[----:B------:R-:W-:Y:S05]  /*24d80*/  BSYNC.RECONVERGENT B3 ;  /* 0x0000000000037941 */ /* 0x000fea0003800200 */
.L_x_19987:
        /* <DEDUP_REMOVED lines=61> */
.L_x_19985:
[----:B------:R-:W-:Y:S05]  /*25160*/  BSYNC.RECONVERGENT B2 ;  /* 0x0000000000027941 */ /* 0x000fea0003800200 */
.L_x_19984:
        /* <DEDUP_REMOVED lines=11> */
.L_x_19983:
[----:B------:R-:W-:Y:S05]  /*25220*/  BSYNC.RECONVERGENT B1 ;  /* 0x0000000000017941 */ /* 0x000fea0003800200 */
.L_x_19982:
[----:B------:R-:W-:Y:S02]  /*25230*/  F2FP.BF16.F32.PACK_AB R164, RZ, R137 ;  /* 0x00000089ffa4723e */ /* 0x000fe400000010ff */
[----:B------:R-:W-:Y:S02]  /*25240*/  PRMT R116, R116, 0x5410, R119 ;  /* 0x0000541074747816 */ /* 0x000fe40000000077 */
[----:B------:R-:W-:Y:S02]  /*25250*/  PRMT R118, R118, 0x5410, R169 ;  /* 0x0000541076767816 */ /* 0x000fe400000000a9 */
[----:B------:R-:W-:Y:S02]  /*25260*/  PRMT R117, R117, 0x5410, R162 ;  /* 0x0000541075757816 */ /* 0x000fe400000000a2 */
[----:B------:R-:W-:-:S07]  /*25270*/  PRMT R119, R174, 0x5410, R164 ;  /* 0x00005410ae777816 */ /* 0x000fce00000000a4 */
.L_x_19932:
        /* <DEDUP_REMOVED lines=9> */
[----:B------:R-:W-:Y:S02]  /*25310*/  LOP3.LUT R118, R16, 0xff, RZ, 0xc0, !PT ;  /* 0x000000ff10767812 */ /* 0x000fe400078ec0ff */
[----:B------:R-:W-:Y:S02]  /*25320*/  PRMT R117, R116, 0x4210, R117 ;  /* 0x0000421074757816 */ /* 0x000fe40000000075 */
[----:B------:R-:W-:Y:S01]  /*25330*/  PRMT R116, R22, 0x7104, RZ ;  /* 0x0000710416747816 */ /* 0x000fe200000000ff */
[----:B------:R-:W-:Y:S01]  /*25340*/  IMAD.WIDE.U32 R118, R118, 0x10000, RZ ;  /* 0x0001000076767825 */ /* 0x000fe200078e00ff */
[----:B------:R-:W-:-:S02]  /*25350*/  LOP3.LUT R164, R14, 0xff, RZ, 0xc0, !PT ;  /* 0x000000ff0ea47812 */ /* 0x000fc400078ec0ff */
[----:B------:R-:W-:Y:S02]  /*25360*/  LOP3.LUT R117, R117, 0xff00, R116, 0xf8, !PT ;  /* 0x0000ff0075757812 */ /* 0x000fe400078ef874 */
        /* <DEDUP_REMOVED lines=11> */
.L_x_19990:
[----:B------:R-:W-:Y:S05]  /*25420*/  BSYNC.RECONVERGENT B1 ;  /* 0x0000000000017941 */ /* 0x000fea0003800200 */
.L_x_19989:
[----:B------:R-:W-:Y:S01]  /*25430*/  VIADD R166, R166, 0x20 ;  /* 0x00000020a6a67836 */ /* 0x000fe20000000000 */
[----:B------:R-:W-:-:S07]  /*25440*/  IADD3 R163, PT, PT, R163, 0x20, RZ ;  /* 0x00000020a3a37810 */ /* 0x000fce0007ffe0ff */
.L_x_19874:
[----:B------:R-:W-:Y:S05]  /*25450*/  BSYNC.RECONVERGENT B0 ;  /* 0x0000000000007941 */ /* 0x000fea0003800200 */
.L_x_19873:
        /* <DEDUP_REMOVED lines=36> */
.L_x_19998:
        /* <DEDUP_REMOVED lines=13> */
.L_x_20000:
[----:B------:R-:W-:Y:S05]  /*25770*/  BSYNC.RECONVERGENT B3 ;  /* 0x0000000000037941 */ /* 0x000fea0003800200 */
.L_x_19999:
        /* <DEDUP_REMOVED lines=58> */
[----:B------:R-:W-:Y:S02]  /*25b20*/  MOV R10, R118 ;  /* 0x00000076000a7202 */ /* 0x000fe40000000f00 */
[----:B------:R-:W-:Y:S01]  /*25b30*/  LOP3.LUT R5, R5, R138, R117, 0x96, !PT ;  /* 0x0000008a05057212 */ /* 0x000fe200078e9675 */
[----:B------:R-:W-:-:S07]  /*25b40*/  IMAD.MOV.U32 R117, RZ, RZ, R116 ;  /* 0x000000ffff757224 */ /* 0x000fce00078e0074 */
.L_x_19997:
[----:B------:R-:W-:Y:S05]  /*25b50*/  BSYNC.RECONVERGENT B2 ;  /* 0x0000000000027941 */ /* 0x000fea0003800200 */
.L_x_19996:
        /* <DEDUP_REMOVED lines=12> */
.L_x_19995:
[----:B------:R-:W-:Y:S05]  /*25c20*/  BSYNC.RECONVERGENT B1 ;  /* 0x0000000000017941 */ /* 0x000fea0003800200 */
.L_x_19994:
        /* <DEDUP_REMOVED lines=23> */
.L_x_20005:
        /* <DEDUP_REMOVED lines=13> */
.L_x_20007:
[----:B------:R-:W-:Y:S05]  /*25e70*/  BSYNC.RECONVERGENT B3 ;  /* 0x0000000000037941 */ /* 0x000fea0003800200 */
.L_x_20006:
        /* <DEDUP_REMOVED lines=57> */
[----:B------:R-:W-:Y:S01]  /*26210*/  HFMA2 R7, -RZ, RZ, 0, 0 ;  /* 0x00000000ff077431 */ /* 0x000fe200000001ff */
[----:B------:R-:W-:Y:S02]  /*26220*/  MOV R10, R140 ;  /* 0x0000008c000a7202 */ /* 0x000fe40000000f00 */
[----:B------:R-:W-:-:S07]  /*26230*/  LOP3.LUT R5, R5, R142, R119, 0x96, !PT ;  /* 0x0000008e05057212 */ /* 0x000fce00078e9677 */
.L_x_20004:
[----:B------:R-:W-:Y:S05]  /*26240*/  BSYNC.RECONVERGENT B2 ;  /* 0x0000000000027941 */ /* 0x000fea0003800200 */
.L_x_20003:
        /* <DEDUP_REMOVED lines=13> */
.L_x_20002:
[----:B------:R-:W-:Y:S05]  /*26320*/  BSYNC.RECONVERGENT B1 ;  /* 0x0000000000017941 */ /* 0x000fea0003800200 */
.L_x_20001:
        /* <DEDUP_REMOVED lines=22> */
.L_x_20012:
        /* <DEDUP_REMOVED lines=13> */
.L_x_20014:
[----:B------:R-:W-:Y:S05]  /*26560*/  BSYNC.RECONVERGENT B3 ;  /* 0x0000000000037941 */ /* 0x000fea0003800200 */
.L_x_20013:
        /* <DEDUP_REMOVED lines=61> */
.L_x_20011:
[----:B------:R-:W-:Y:S05]  /*26940*/  BSYNC.RECONVERGENT B2 ;  /* 0x0000000000027941 */ /* 0x000fea0003800200 */
.L_x_20010:
        /* <DEDUP_REMOVED lines=12> */
.L_x_20009:
[----:B------:R-:W-:Y:S05]  /*26a10*/  BSYNC.RECONVERGENT B1 ;  /* 0x0000000000017941 */ /* 0x000fea0003800200 */
.L_x_20008:
        /* <DEDUP_REMOVED lines=23> */
.L_x_20019:
        /* <DEDUP_REMOVED lines=13> */
.L_x_20021:
[----:B------:R-:W-:Y:S05]  /*26c60*/  BSYNC.RECONVERGENT B3 ;  /* 0x0000000000037941 */ /* 0x000fea0003800200 */
.L_x_20020:
        /* <DEDUP_REMOVED lines=61> */
.L_x_20018:
[----:B------:R-:W-:Y:S05]  /*27040*/  BSYNC.RECONVERGENT B2 ;  /* 0x0000000000027941 */ /* 0x000fea0003800200 */
.L_x_20017:
        /* <DEDUP_REMOVED lines=13> */
.L_x_20016:
[----:B------:R-:W-:Y:S05]  /*27120*/  BSYNC.RECONVERGENT B1 ;  /* 0x0000000000017941 */ /* 0x000fea0003800200 */
.L_x_20015:
        /* <DEDUP_REMOVED lines=22> */
.L_x_20026:
        /* <DEDUP_REMOVED lines=13> */
.L_x_20028:
[----:B------:R-:W-:Y:S05]  /*27360*/  BSYNC.RECONVERGENT B3 ;  /* 0x0000000000037941 */ /* 0x000fea0003800200 */
.L_x_20027:
        /* <DEDUP_REMOVED lines=61> */
.L_x_20025:
[----:B------:R-:W-:Y:S05]  /*27740*/  BSYNC.RECONVERGENT B2 ;  /* 0x0000000000027941 */ /* 0x000fea0003800200 */
.L_x_20024:
        /* <DEDUP_REMOVED lines=12> */
.L_x_20023:
[----:B------:R-:W-:Y:S05]  /*27810*/  BSYNC.RECONVERGENT B1 ;  /* 0x0000000000017941 */ /* 0x000fea0003800200 */
.L_x_20022:
        /* <DEDUP_REMOVED lines=23> */
.L_x_20033:
        /* <DEDUP_REMOVED lines=13> */
.L_x_20035:
[----:B------:R-:W-:Y:S05]  /*27a60*/  BSYNC.RECONVERGENT B3 ;  /* 0x0000000000037941 */ /* 0x000fea0003800200 */
.L_x_20034:
        /* <DEDUP_REMOVED lines=61> */
.L_x_20032:
[----:B------:R-:W-:Y:S05]  /*27e40*/  BSYNC.RECONVERGENT B2 ;  /* 0x0000000000027941 */ /* 0x000fea0003800200 */
.L_x_20031:
        /* <DEDUP_REMOVED lines=13> */
.L_x_20030:
[----:B------:R-:W-:Y:S05]  /*27f20*/  BSYNC.RECONVERGENT B1 ;  /* 0x0000000000017941 */ /* 0x000fea0003800200 */
.L_x_20029:
        /* <DEDUP_REMOVED lines=22> */
.L_x_20040:
        /* <DEDUP_REMOVED lines=13> */
.L_x_20042:
[----:B------:R-:W-:Y:S05]  /*28160*/  BSYNC.RECONVERGENT B3 ;  /* 0x0000000000037941 */ /* 0x000fea0003800200 */
.L_x_20041:
        /* <DEDUP_REMOVED lines=61> */
.L_x_20039:
[----:B------:R-:W-:Y:S05]  /*28540*/  BSYNC.RECONVERGENT B2 ;  /* 0x0000000000027941 */ /* 0x000fea0003800200 */
.L_x_20038:
        /* <DEDUP_REMOVED lines=12> */
.L_x_20037:
[----:B------:R-:W-:Y:S05]  /*28610*/  BSYNC.RECONVERGENT B1 ;  /* 0x0000000000017941 */ /* 0x000fea0003800200 */
.L_x_20036:
        /* <DEDUP_REMOVED lines=23> */
.L_x_20047:
        /* <DEDUP_REMOVED lines=13> */
.L_x_20049:
[----:B------:R-:W-:Y:S05]  /*28860*/  BSYNC.RECONVERGENT B3 ;  /* 0x0000000000037941 */ /* 0x000fea0003800200 */
.L_x_20048:
        /* <DEDUP_REMOVED lines=61> */
.L_x_20046:
[----:B------:R-:W-:Y:S05]  /*28c40*/  BSYNC.RECONVERGENT B2 ;  /* 0x0000000000027941 */ /* 0x000fea0003800200 */
.L_x_20045:
        /* <DEDUP_REMOVED lines=13> */
.L_x_20044:
[----:B------:R-:W-:Y:S05]  /*28d20*/  BSYNC.RECONVERGENT B1 ;  /* 0x0000000000017941 */ /* 0x000fea0003800200 */
.L_x_20043:
[----:B------:R-:W-:Y:S02]  /*28d30*/  F2FP.BF16.F32.PACK_AB R164, RZ, R145 ;  /* 0x00000091ffa4723e */ /* 0x000fe400000010ff */
[----:B------:R-:W-:Y:S02]  /*28d40*/  PRMT R116, R116, 0x5410, R119 ;  /* 0x0000541074747816 */ /* 0x000fe40000000077 */
[----:B------:R-:W-:Y:S02]  /*28d50*/  PRMT R118, R118, 0x5410, R172 ;  /* 0x0000541076767816 */ /* 0x000fe400000000ac */
[----:B------:R-:W-:Y:S02]  /*28d60*/  PRMT R117, R117, 0x5410, R162 ;  /* 0x0000541075757816 */ /* 0x000fe400000000a2 */
[----:B------:R-:W-:Y:S01]  /*28d70*/  PRMT R119, R173, 0x5410, R164 ;  /* 0x00005410ad777816 */ /* 0x000fe200000000a4 */
[----:B------:R-:W-:Y:S06]  /*28d80*/  BRA `(.L_x_20050) ;  /* 0x0000003400607947 */ /* 0x000fec0003800000 */
.L_x_19993:
        /* <DEDUP_REMOVED lines=21> */
.L_x_20055:
        /* <DEDUP_REMOVED lines=13> */
.L_x_20057:
[----:B------:R-:W-:Y:S05]  /*28fb0*/  BSYNC.RECONVERGENT B3 ;  /* 0x0000000000037941 */ /* 0x000fea0003800200 */
.L_x_20056:
        /* <DEDUP_REMOVED lines=61> */
.L_x_20054:
[----:B------:R-:W-:Y:S05]  /*29390*/  BSYNC.RECONVERGENT B2 ;  /* 0x0000000000027941 */ /* 0x000fea0003800200 */
.L_x_20053:
        /* <DEDUP_REMOVED lines=11> */
.L_x_20052:
[----:B------:R-:W-:Y:S05]  /*29450*/  BSYNC.RECONVERGENT B1 ;  /* 0x0000000000017941 */ /* 0x000fea0003800200 */
.L_x_20051:
        /* <DEDUP_REMOVED lines=18> */
.L_x_20062:
        /* <DEDUP_REMOVED lines=13> */
.L_x_20064:
[----:B------:R-:W-:Y:S05]  /*29650*/  BSYNC.RECONVERGENT B3 ;  /* 0x0000000000037941 */ /* 0x000fea0003800200 */
.L_x_20063:
        /* <DEDUP_REMOVED lines=61> */
.L_x_20061:
[----:B------:R-:W-:Y:S05]  /*29a30*/  BSYNC.RECONVERGENT B2 ;  /* 0x0000000000027941 */ /* 0x000fea0003800200 */
.L_x_20060:
        /* <DEDUP_REMOVED lines=11> */
.L_x_20059:
[----:B------:R-:W-:Y:S05]  /*29af0*/  BSYNC.RECONVERGENT B1 ;  /* 0x0000000000017941 */ /* 0x000fea0003800200 */
.L_x_20058:
        /* <DEDUP_REMOVED lines=18> */
.L_x_20069:
        /* <DEDUP_REMOVED lines=13> */
.L_x_20071:
[----:B------:R-:W-:Y:S05]  /*29cf0*/  BSYNC.RECONVERGENT B3 ;  /* 0x0000000000037941 */ /* 0x000fea0003800200 */
.L_x_20070:
        /* <DEDUP_REMOVED lines=61> */
.L_x_20068:
[----:B------:R-:W-:Y:S05]  /*2a0d0*/  BSYNC.RECONVERGENT B2 ;  /* 0x0000000000027941 */ /* 0x000fea0003800200 */
.L_x_20067:
        /* <DEDUP_REMOVED lines=11> */
.L_x_20066:
[----:B------:R-:W-:Y:S05]  /*2a190*/  BSYNC.RECONVERGENT B1 ;  /* 0x0000000000017941 */ /* 0x000fea0003800200 */
.L_x_20065:
        /* <DEDUP_REMOVED lines=18> */
.L_x_20076:
        /* <DEDUP_REMOVED lines=13> */
.L_x_20078:
[----:B------:R-:W-:Y:S05]  /*2a390*/  BSYNC.RECONVERGENT B3 ;  /* 0x0000000000037941 */ /* 0x000fea0003800200 */
.L_x_20077:
        /* <DEDUP_REMOVED lines=61> */
.L_x_20075:
[----:B------:R-:W-:Y:S05]  /*2a770*/  BSYNC.RECONVERGENT B2 ;  /* 0x0000000000027941 */ /* 0x000fea0003800200 */
.L_x_20074:
        /* <DEDUP_REMOVED lines=11> */
.L_x_20073:
[----:B------:R-:W-:Y:S05]  /*2a830*/  BSYNC.RECONVERGENT B1 ;  /* 0x0000000000017941 */ /* 0x000fea0003800200 */
.L_x_20072:
        /* <DEDUP_REMOVED lines=18> */
.L_x_20083:
        /* <DEDUP_REMOVED lines=13> */
.L_x_20085:
[----:B------:R-:W-:Y:S05]  /*2aa30*/  BSYNC.RECONVERGENT B3 ;  /* 0x0000000000037941 */ /* 0x000fea0003800200 */
.L_x_20084:
        /* <DEDUP_REMOVED lines=61> */
.L_x_20082:
[----:B------:R-:W-:Y:S05]  /*2ae10*/  BSYNC.RECONVERGENT B2 ;  /* 0x0000000000027941 */ /* 0x000fea0003800200 */
.L_x_20081:
        /* <DEDUP_REMOVED lines=11> */
.L_x_20080:
[----:B------:R-:W-:Y:S05]  /*2aed0*/  BSYNC.RECONVERGENT B1 ;  /* 0x0000000000017941 */ /* 0x000fea0003800200 */
.L_x_20079:
        /* <DEDUP_REMOVED lines=18> */
.L_x_20090:
        /* <DEDUP_REMOVED lines=13> */
.L_x_20092:
[----:B------:R-:W-:Y:S05]  /*2b0d0*/  BSYNC.RECONVERGENT B3 ;  /* 0x0000000000037941 */ /* 0x000fea0003800200 */
.L_x_20091:
        /* <DEDUP_REMOVED lines=61> */
.L_x_20089:
[----:B------:R-:W-:Y:S05]  /*2b4b0*/  BSYNC.RECONVERGENT B2 ;  /* 0x0000000000027941 */ /* 0x000fea0003800200 */
.L_x_20088:
        /* <DEDUP_REMOVED lines=11> */
.L_x_20087:
[----:B------:R-:W-:Y:S05]  /*2b570*/  BSYNC.RECONVERGENT B1 ;  /* 0x0000000000017941 */ /* 0x000fea0003800200 */
.L_x_20086:
        /* <DEDUP_REMOVED lines=18> */
.L_x_20097:
        /* <DEDUP_REMOVED lines=13> */
.L_x_20099:
[----:B------:R-:W-:Y:S05]  /*2b770*/  BSYNC.RECONVERGENT B3 ;  /* 0x0000000000037941 */ /* 0x000fea0003800200 */
.L_x_20098:
        /* <DEDUP_REMOVED lines=61> */
.L_x_20096:
[----:B------:R-:W-:Y:S05]  /*2bb50*/  BSYNC.RECONVERGENT B2 ;  /* 0x0000000000027941 */ /* 0x000fea0003800200 */
.L_x_20095:
        /* <DEDUP_REMOVED lines=11> */
.L_x_20094:
[----:B------:R-:W-:Y:S05]  /*2bc10*/  BSYNC.RECONVERGENT B1 ;  /* 0x0000000000017941 */ /* 0x000fea0003800200 */
.L_x_20093:
        /* <DEDUP_REMOVED lines=18> */
.L_x_20104:
        /* <DEDUP_REMOVED lines=13> */
.L_x_20106:
[----:B------:R-:W-:Y:S05]  /*2be10*/  BSYNC.RECONVERGENT B3 ;  /* 0x0000000000037941 */ /* 0x000fea0003800200 */
.L_x_20105:
        /* <DEDUP_REMOVED lines=61> */
.L_x_20103:
[----:B------:R-:W-:Y:S05]  /*2c1f0*/  BSYNC.RECONVERGENT B2 ;  /* 0x0000000000027941 */ /* 0x000fea0003800200 */
.L_x_20102:
        /* <DEDUP_REMOVED lines=11> */
.L_x_20101:
[----:B------:R-:W-:Y:S05]  /*2c2b0*/  BSYNC.RECONVERGENT B1 ;  /* 0x0000000000017941 */ /* 0x000fea0003800200 */
.L_x_20100:
[----:B------:R-:W-:Y:S02]  /*2c2c0*/  F2FP.BF16.F32.PACK_AB R164, RZ, R145 ;  /* 0x00000091ffa4723e */ /* 0x000fe400000010ff */
[----:B------:R-:W-:Y:S02]  /*2c2d0*/  PRMT R116, R116, 0x5410, R119 ;  /* 0x0000541074747816 */ /* 0x000fe40000000077 */
[----:B------:R-:W-:Y:S02]  /*2c2e0*/  PRMT R118, R118, 0x5410, R169 ;  /* 0x0000541076767816 */ /* 0x000fe400000000a9 */
[----:B------:R-:W-:Y:S02]  /*2c2f0*/  PRMT R117, R117, 0x5410, R162 ;  /* 0x0000541075757816 */ /* 0x000fe400000000a2 */
[----:B------:R-:W-:-:S07]  /*2c300*/  PRMT R119, R174, 0x5410, R164 ;  /* 0x00005410ae777816 */ /* 0x000fce00000000a4 */
.L_x_20050:
        /* <DEDUP_REMOVED lines=26> */
.L_x_20108:
[----:B------:R-:W-:Y:S05]  /*2c4b0*/  BSYNC.RECONVERGENT B1 ;  /* 0x0000000000017941 */ /* 0x000fea0003800200 */
.L_x_20107:
[----:B------:R-:W-:Y:S01]  /*2c4c0*/  IADD3 R166, PT, PT, R166, 0x20, RZ ;  /* 0x00000020a6a67810 */ /* 0x000fe20007ffe0ff */
[----:B------:R-:W-:-:S07]  /*2c4d0*/  VIADD R163, R163, 0x20 ;  /* 0x00000020a3a37836 */ /* 0x000fce0000000000 */
.L_x_19992:
[----:B------:R-:W-:Y:S05]  /*2c4e0*/  BSYNC.RECONVERGENT B0 ;  /* 0x0000000000007941 */ /* 0x000fea0003800200 */
.L_x_19991:
        /* <DEDUP_REMOVED lines=36> */
.L_x_20116:
        /* <DEDUP_REMOVED lines=13> */
.L_x_20118:
[----:B------:R-:W-:Y:S05]  /*2c800*/  BSYNC.RECONVERGENT B3 ;  /* 0x0000000000037941 */ /* 0x000fea0003800200 */
.L_x_20117:
        /* <DEDUP_REMOVED lines=61> */
.L_x_20115:
[----:B------:R-:W-:Y:S05]  /*2cbe0*/  BSYNC.RECONVERGENT B2 ;  /* 0x0000000000027941 */ /* 0x000fea0003800200 */
.L_x_20114:
        /* <DEDUP_REMOVED lines=12> */
.L_x_20113:
[----:B------:R-:W-:Y:S05]  /*2ccb0*/  BSYNC.RECONVERGENT B1 ;  /* 0x0000000000017941 */ /* 0x000fea0003800200 */
.L_x_20112:
        /* <DEDUP_REMOVED lines=23> */
.L_x_20123:
        /* <DEDUP_REMOVED lines=13> */
.L_x_20125:
[----:B------:R-:W-:Y:S05]  /*2cf00*/  BSYNC.RECONVERGENT B3 ;  /* 0x0000000000037941 */ /* 0x000fea0003800200 */
.L_x_20124:
        /* <DEDUP_REMOVED lines=60> */
.L_x_20122:
[----:B------:R-:W-:Y:S05]  /*2d2d0*/  BSYNC.RECONVERGENT B2 ;  /* 0x0000000000027941 */ /* 0x000fea0003800200 */
.L_x_20121:
        /* <DEDUP_REMOVED lines=13> */
.L_x_20120:
[----:B------:R-:W-:Y:S05]  /*2d3b0*/  BSYNC.RECONVERGENT B1 ;  /* 0x0000000000017941 */ /* 0x000fea0003800200 */
.L_x_20119:
        /* <DEDUP_REMOVED lines=22> */
.L_x_20130:
        /* <DEDUP_REMOVED lines=13> */
.L_x_20132:
[----:B------:R-:W-:Y:S05]  /*2d5f0*/  BSYNC.RECONVERGENT B3 ;  /* 0x0000000000037941 */ /* 0x000fea0003800200 */
.L_x_20131:
        /* <DEDUP_REMOVED lines=61> */
.L_x_20129:
[----:B------:R-:W-:Y:S05]  /*2d9d0*/  BSYNC.RECONVERGENT B2 ;  /* 0x0000000000027941 */ /* 0x000fea0003800200 */
.L_x_20128:
        /* <DEDUP_REMOVED lines=12> */
.L_x_20127:
[----:B------:R-:W-:Y:S05]  /*2daa0*/  BSYNC.RECONVERGENT B1 ;  /* 0x0000000000017941 */ /* 0x000fea0003800200 */
.L_x_20126:
        /* <DEDUP_REMOVED lines=23> */
.L_x_20137:
        /* <DEDUP_REMOVED lines=13> */
.L_x_20139:
[----:B------:R-:W-:Y:S05]  /*2dcf0*/  BSYNC.RECONVERGENT B3 ;  /* 0x0000000000037941 */ /* 0x000fea0003800200 */
.L_x_20138:
        /* <DEDUP_REMOVED lines=61> */
.L_x_20136:
[----:B------:R-:W-:Y:S05]  /*2e0d0*/  BSYNC.RECONVERGENT B2 ;  /* 0x0000000000027941 */ /* 0x000fea0003800200 */
.L_x_20135:
        /* <DEDUP_REMOVED lines=13> */
.L_x_20134:
[----:B------:R-:W-:Y:S05]  /*2e1b0*/  BSYNC.RECONVERGENT B1 ;  /* 0x0000000000017941 */ /* 0x000fea0003800200 */
.L_x_20133:
        /* <DEDUP_REMOVED lines=22> */
.L_x_20144:
        /* <DEDUP_REMOVED lines=13> */
.L_x_20146:
[----:B------:R-:W-:Y:S05]  /*2e3f0*/  BSYNC.RECONVERGENT B3 ;  /* 0x0000000000037941 */ /* 0x000fea0003800200 */
.L_x_20145:
        /* <DEDUP_REMOVED lines=61> */
.L_x_20143:
[----:B------:R-:W-:Y:S05]  /*2e7d0*/  BSYNC.RECONVERGENT B2 ;  /* 0x0000000000027941 */ /* 0x000fea0003800200 */
.L_x_20142:
        /* <DEDUP_REMOVED lines=12> */
.L_x_20141:
[----:B------:R-:W-:Y:S05]  /*2e8a0*/  BSYNC.RECONVERGENT B1 ;  /* 0x0000000000017941 */ /* 0x000fea0003800200 */
.L_x_20140:
        /* <DEDUP_REMOVED lines=23> */
.L_x_20151:
        /* <DEDUP_REMOVED lines=13> */
.L_x_20153:
[----:B------:R-:W-:Y:S05]  /*2eaf0*/  BSYNC.RECONVERGENT B3 ;  /* 0x0000000000037941 */ /* 0x000fea0003800200 */
.L_x_20152:
        /* <DEDUP_REMOVED lines=61> */
.L_x_20150:
[----:B------:R-:W-:Y:S05]  /*2eed0*/  BSYNC.RECONVERGENT B2 ;  /* 0x0000000000027941 */ /* 0x000fea0003800200 */
.L_x_20149:
        /* <DEDUP_REMOVED lines=13> */
.L_x_20148:
[----:B------:R-:W-:Y:S05]  /*2efb0*/  BSYNC.RECONVERGENT B1 ;  /* 0x0000000000017941 */ /* 0x000fea0003800200 */
.L_x_20147:
        /* <DEDUP_REMOVED lines=22> */
.L_x_20158:
        /* <DEDUP_REMOVED lines=13> */
.L_x_20160:
[----:B------:R-:W-:Y:S05]  /*2f1f0*/  BSYNC.RECONVERGENT B3 ;  /* 0x0000000000037941 */ /* 0x000fea0003800200 */
.L_x_20159:
        /* <DEDUP_REMOVED lines=61> */
.L_x_20157:
[----:B------:R-:W-:Y:S05]  /*2f5d0*/  BSYNC.RECONVERGENT B2 ;  /* 0x0000000000027941 */ /* 0x000fea0003800200 */
.L_x_20156:
        /* <DEDUP_REMOVED lines=12> */
.L_x_20155:
[----:B------:R-:W-:Y:S05]  /*2f6a0*/  BSYNC.RECONVERGENT B1 ;  /* 0x0000000000017941 */ /* 0x000fea0003800200 */
.L_x_20154:
        /* <DEDUP_REMOVED lines=23> */
.L_x_20165:
        /* <DEDUP_REMOVED lines=13> */
.L_x_20167:
[----:B------:R-:W-:Y:S05]  /*2f8f0*/  BSYNC.RECONVERGENT B3 ;  /* 0x0000000000037941 */ /* 0x000fea0003800200 */
.L_x_20166:
        /* <DEDUP_REMOVED lines=61> */
.L_x_20164:
[----:B------:R-:W-:Y:S05]  /*2fcd0*/  BSYNC.RECONVERGENT B2 ;  /* 0x0000000000027941 */ /* 0x000fea0003800200 */
.L_x_20163:
        /* <DEDUP_REMOVED lines=13> */
.L_x_20162:
[----:B------:R-:W-:Y:S05]  /*2fdb0*/  BSYNC.RECONVERGENT B1 ;  /* 0x0000000000017941 */ /* 0x000fea0003800200 */
.L_x_20161:
[----:B------:R-:W-:Y:S02]  /*2fdc0*/  F2FP.BF16.F32.PACK_AB R164, RZ, R153 ;  /* 0x00000099ffa4723e */ /* 0x000fe400000010ff */
[----:B------:R-:W-:Y:S02]  /*2fdd0*/  PRMT R116, R116, 0x5410, R119 ;  /* 0x0000541074747816 */ /* 0x000fe40000000077 */
[----:B------:R-:W-:Y:S02]  /*2fde0*/  PRMT R118, R118, 0x5410, R172 ;  /* 0x0000541076767816 */ /* 0x000fe400000000ac */
[----:B------:R-:W-:Y:S02]  /*2fdf0*/  PRMT R117, R117, 0x5410, R162 ;  /* 0x0000541075757816 */ /* 0x000fe400000000a2 */
[----:B------:R-:W-:Y:S01]  /*2fe00*/  PRMT R119, R173, 0x5410, R164 ;  /* 0x00005410ad777816 */ /* 0x000fe200000000a4 */
[----:B------:R-:W-:Y:S06]  /*2fe10*/  BRA `(.L_x_20168) ;  /* 0x0000003400607947 */ /* 0x000fec0003800000 */
.L_x_20111:
        /* <DEDUP_REMOVED lines=21> */
.L_x_20173:
        /* <DEDUP_REMOVED lines=13> */
.L_x_20175:
[----:B------:R-:W-:Y:S05]  /*30040*/  BSYNC.RECONVERGENT B3 ;  /* 0x0000000000037941 */ /* 0x000fea0003800200 */
.L_x_20174:
        /* <DEDUP_REMOVED lines=61> */
.L_x_20172:
[----:B------:R-:W-:Y:S05]  /*30420*/  BSYNC.RECONVERGENT B2 ;  /* 0x0000000000027941 */ /* 0x000fea0003800200 */
.L_x_20171:
        /* <DEDUP_REMOVED lines=11> */
.L_x_20170:
[----:B------:R-:W-:Y:S05]  /*304e0*/  BSYNC.RECONVERGENT B1 ;  /* 0x0000000000017941 */ /* 0x000fea0003800200 */
.L_x_20169:
        /* <DEDUP_REMOVED lines=18> */
.L_x_20180:
        /* <DEDUP_REMOVED lines=13> */
.L_x_20182:
[----:B------:R-:W-:Y:S05]  /*306e0*/  BSYNC.RECONVERGENT B3 ;  /* 0x0000000000037941 */ /* 0x000fea0003800200 */
.L_x_20181:
        /* <DEDUP_REMOVED lines=61> */
.L_x_20179:
[----:B------:R-:W-:Y:S05]  /*30ac0*/  BSYNC.RECONVERGENT B2 ;  /* 0x0000000000027941 */ /* 0x000fea0003800200 */
.L_x_20178:
        /* <DEDUP_REMOVED lines=11> */
.L_x_20177:
[----:B------:R-:W-:Y:S05]  /*30b80*/  BSYNC.RECONVERGENT B1 ;  /* 0x0000000000017941 */ /* 0x000fea0003800200 */
.L_x_20176:
        /* <DEDUP_REMOVED lines=18> */
.L_x_20187:
        /* <DEDUP_REMOVED lines=13> */
.L_x_20189:
[----:B------:R-:W-:Y:S05]  /*30d80*/  BSYNC.RECONVERGENT B3 ;  /* 0x0000000000037941 */ /* 0x000fea0003800200 */
.L_x_20188:
        /* <DEDUP_REMOVED lines=61> */
.L_x_20186:
[----:B------:R-:W-:Y:S05]  /*31160*/  BSYNC.RECONVERGENT B2 ;  /* 0x0000000000027941 */ /* 0x000fea0003800200 */
.L_x_20185:
        /* <DEDUP_REMOVED lines=11> */
.L_x_20184:
[----:B------:R-:W-:Y:S05]  /*31220*/  BSYNC.RECONVERGENT B1 ;  /* 0x0000000000017941 */ /* 0x000fea0003800200 */
.L_x_20183:
        /* <DEDUP_REMOVED lines=18> */
.L_x_20194:
        /* <DEDUP_REMOVED lines=13> */
.L_x_20196:
[----:B------:R-:W-:Y:S05]  /*31420*/  BSYNC.RECONVERGENT B3 ;  /* 0x0000000000037941 */ /* 0x000fea0003800200 */
.L_x_20195:
        /* <DEDUP_REMOVED lines=61> */
.L_x_20193:
[----:B------:R-:W-:Y:S05]  /*31800*/  BSYNC.RECONVERGENT B2 ;  /* 0x0000000000027941 */ /* 0x000fea0003800200 */
.L_x_20192:
        /* <DEDUP_REMOVED lines=11> */
.L_x_20191:
[----:B------:R-:W-:Y:S05]  /*318c0*/  BSYNC.RECONVERGENT B1 ;  /* 0x0000000000017941 */ /* 0x000fea0003800200 */
.L_x_20190:
        /* <DEDUP_REMOVED lines=18> */
.L_x_20201:
        /* <DEDUP_REMOVED lines=13> */
.L_x_20203:
[----:B------:R-:W-:Y:S05]  /*31ac0*/  BSYNC.RECONVERGENT B3 ;  /* 0x0000000000037941 */ /* 0x000fea0003800200 */
.L_x_20202:
        /* <DEDUP_REMOVED lines=61> */
.L_x_20200:
[----:B------:R-:W-:Y:S05]  /*31ea0*/  BSYNC.RECONVERGENT B2 ;  /* 0x0000000000027941 */ /* 0x000fea0003800200 */
.L_x_20199:
        /* <DEDUP_REMOVED lines=11> */
.L_x_20198:
[----:B------:R-:W-:Y:S05]  /*31f60*/  BSYNC.RECONVERGENT B1 ;  /* 0x0000000000017941 */ /* 0x000fea0003800200 */
.L_x_20197:
        /* <DEDUP_REMOVED lines=18> */
.L_x_20208:
        /* <DEDUP_REMOVED lines=13> */
.L_x_20210:
[----:B------:R-:W-:Y:S05]  /*32160*/  BSYNC.RECONVERGENT B3 ;  /* 0x0000000000037941 */ /* 0x000fea0003800200 */
.L_x_20209:
        /* <DEDUP_REMOVED lines=61> */
.L_x_20207:
[----:B------:R-:W-:Y:S05]  /*32540*/  BSYNC.RECONVERGENT B2 ;  /* 0x0000000000027941 */ /* 0x000fea0003800200 */
.L_x_20206:
        /* <DEDUP_REMOVED lines=11> */
.L_x_20205:
[----:B------:R-:W-:Y:S05]  /*32600*/  BSYNC.RECONVERGENT B1 ;  /* 0x0000000000017941 */ /* 0x000fea0003800200 */
.L_x_20204:
        /* <DEDUP_REMOVED lines=18> */
.L_x_20215:
        /* <DEDUP_REMOVED lines=13> */
.L_x_20217:
[----:B------:R-:W-:Y:S05]  /*32800*/  BSYNC.RECONVERGENT B3 ;  /* 0x0000000000037941 */ /* 0x000fea0003800200 */
.L_x_20216:
        /* <DEDUP_REMOVED lines=61> */
.L_x_20214:
[----:B------:R-:W-:Y:S05]  /*32be0*/  BSYNC.RECONVERGENT B2 ;  /* 0x0000000000027941 */ /* 0x000fea0003800200 */
.L_x_20213:
        /* <DEDUP_REMOVED lines=11> */
.L_x_20212:
[----:B------:R-:W-:Y:S05]  /*32ca0*/  BSYNC.RECONVERGENT B1 ;  /* 0x0000000000017941 */ /* 0x000fea0003800200 */
.L_x_20211:
        /* <DEDUP_REMOVED lines=18> */
.L_x_20222:
        /* <DEDUP_REMOVED lines=13> */
.L_x_20224:
[----:B------:R-:W-:Y:S05]  /*32ea0*/  BSYNC.RECONVERGENT B3 ;  /* 0x0000000000037941 */ /* 0x000fea0003800200 */
.L_x_20223:
        /* <DEDUP_REMOVED lines=61> */
.L_x_20221:
[----:B------:R-:W-:Y:S05]  /*33280*/  BSYNC.RECONVERGENT B2 ;  /* 0x0000000000027941 */ /* 0x000fea0003800200 */
.L_x_20220:
        /* <DEDUP_REMOVED lines=11> */
.L_x_20219:
[----:B------:R-:W-:Y:S05]  /*33340*/  BSYNC.RECONVERGENT B1 ;  /* 0x0000000000017941 */ /* 0x000fea0003800200 */
.L_x_20218:
[----:B------:R-:W-:Y:S02]  /*33350*/  F2FP.BF16.F32.PACK_AB R164, RZ, R153 ;  /* 0x00000099ffa4723e */ /* 0x000fe400000010ff */
[----:B------:R-:W-:Y:S02]  /*33360*/  PRMT R116, R116, 0x5410, R119 ;  /* 0x0000541074747816 */ /* 0x000fe40000000077 */
[----:B------:R-:W-:Y:S02]  /*33370*/  PRMT R118, R118, 0x5410, R169 ;  /* 0x0000541076767816 */ /* 0x000fe400000000a9 */
[----:B------:R-:W-:Y:S02]  /*33380*/  PRMT R117, R117, 0x5410, R162 ;  /* 0x0000541075757816 */ /* 0x000fe400000000a2 */
[----:B------:R-:W-:-:S07]  /*33390*/  PRMT R119, R174, 0x5410, R164 ;  /* 0x00005410ae777816 */ /* 0x000fce00000000a4 */
.L_x_20168:
        /* <DEDUP_REMOVED lines=26> */
.L_x_20226:
[----:B------:R-:W-:Y:S05]  /*33540*/  BSYNC.RECONVERGENT B1 ;  /* 0x0000000000017941 */ /* 0x000fea0003800200 */
.L_x_20225:
[----:B------:R-:W-:Y:S01]  /*33550*/  VIADD R166, R166, 0x20 ;  /* 0x00000020a6a67836 */ /* 0x000fe20000000000 */
[----:B------:R-:W-:-:S07]  /*33560*/  IADD3 R163, PT, PT, R163, 0x20, RZ ;  /* 0x00000020a3a37810 */ /* 0x000fce0007ffe0ff */
.L_x_20110:
[----:B------:R-:W-:Y:S05]  /*33570*/  BSYNC.RECONVERGENT B0 ;  /* 0x0000000000007941 */ /* 0x000fea0003800200 */
.L_x_20109:
        /* <DEDUP_REMOVED lines=36> */
.L_x_20234:
        /* <DEDUP_REMOVED lines=13> */
.L_x_20236:
[----:B------:R-:W-:Y:S05]  /*33890*/  BSYNC.RECONVERGENT B3 ;  /* 0x0000000000037941 */ /* 0x000fea0003800200 */
.L_x_20235:
        /* <DEDUP_REMOVED lines=61> */
.L_x_20233:
[----:B------:R-:W-:Y:S05]  /*33c70*/  BSYNC.RECONVERGENT B2 ;  /* 0x0000000000027941 */ /* 0x000fea0003800200 */
.L_x_20232:
        /* <DEDUP_REMOVED lines=12> */
.L_x_20231:
[----:B------:R-:W-:Y:S05]  /*33d40*/  BSYNC.RECONVERGENT B1 ;  /* 0x0000000000017941 */ /* 0x000fea0003800200 */
.L_x_20230:
        /* <DEDUP_REMOVED lines=23> */
.L_x_20241:
        /* <DEDUP_REMOVED lines=13> */
.L_x_20243:
[----:B------:R-:W-:Y:S05]  /*33f90*/  BSYNC.RECONVERGENT B3 ;  /* 0x0000000000037941 */ /* 0x000fea0003800200 */
.L_x_20242:
        /* <DEDUP_REMOVED lines=61> */
.L_x_20240:
[----:B------:R-:W-:Y:S05]  /*34370*/  BSYNC.RECONVERGENT B2 ;  /* 0x0000000000027941 */ /* 0x000fea0003800200 */
.L_x_20239:
        /* <DEDUP_REMOVED lines=13> */
.L_x_20238:
[----:B------:R-:W-:Y:S05]  /*34450*/  BSYNC.RECONVERGENT B1 ;  /* 0x0000000000017941 */ /* 0x000fea0003800200 */
.L_x_20237:
        /* <DEDUP_REMOVED lines=22> */
.L_x_20248:
        /* <DEDUP_REMOVED lines=13> */
.L_x_20250:
[----:B------:R-:W-:Y:S05]  /*34690*/  BSYNC.RECONVERGENT B3 ;  /* 0x0000000000037941 */ /* 0x000fea0003800200 */
.L_x_20249:
        /* <DEDUP_REMOVED lines=61> */
.L_x_20247:
[----:B------:R-:W-:Y:S05]  /*34a70*/  BSYNC.RECONVERGENT B2 ;  /* 0x0000000000027941 */ /* 0x000fea0003800200 */
.L_x_20246:
        /* <DEDUP_REMOVED lines=12> */
.L_x_20245:
[----:B------:R-:W-:Y:S05]  /*34b40*/  BSYNC.RECONVERGENT B1 ;  /* 0x0000000000017941 */ /* 0x000fea0003800200 */
.L_x_20244:
        /* <DEDUP_REMOVED lines=23> */
.L_x_20255:
        /* <DEDUP_REMOVED lines=13> */
.L_x_20257:
[----:B------:R-:W-:Y:S05]  /*34d90*/  BSYNC.RECONVERGENT B3 ;  /* 0x0000000000037941 */ /* 0x000fea0003800200 */
.L_x_20256:
        /* <DEDUP_REMOVED lines=61> */
.L_x_20254:
[----:B------:R-:W-:Y:S05]  /*35170*/  BSYNC.RECONVERGENT B2 ;  /* 0x0000000000027941 */ /* 0x000fea0003800200 */
.L_x_20253:
        /* <DEDUP_REMOVED lines=13> */
.L_x_20252:
[----:B------:R-:W-:Y:S05]  /*35250*/  BSYNC.RECONVERGENT B1 ;  /* 0x0000000000017941 */ /* 0x000fea0003800200 */
.L_x_20251:
        /* <DEDUP_REMOVED lines=22> */
.L_x_20262:
        /* <DEDUP_REMOVED lines=13> */
.L_x_20264:
[----:B------:R-:W-:Y:S05]  /*35490*/  BSYNC.RECONVERGENT B3 ;  /* 0x0000000000037941 */ /* 0x000fea0003800200 */
.L_x_20263:
        /* <DEDUP_REMOVED lines=61> */
.L_x_20261:
[----:B------:R-:W-:Y:S05]  /*35870*/  BSYNC.RECONVERGENT B2 ;  /* 0x0000000000027941 */ /* 0x000fea0003800200 */
.L_x_20260:
        /* <DEDUP_REMOVED lines=12> */
.L_x_20259:
[----:B------:R-:W-:Y:S05]  /*35940*/  BSYNC.RECONVERGENT B1 ;  /* 0x0000000000017941 */ /* 0x000fea0003800200 */
.L_x_20258:
        /* <DEDUP_REMOVED lines=23> */
.L_x_20269:
        /* <DEDUP_REMOVED lines=13> */
.L_x_20271:
[----:B------:R-:W-:Y:S05]  /*35b90*/  BSYNC.RECONVERGENT B3 ;  /* 0x0000000000037941 */ /* 0x000fea0003800200 */
.L_x_20270:
        /* <DEDUP_REMOVED lines=61> */
.L_x_20268:
[----:B------:R-:W-:Y:S05]  /*35f70*/  BSYNC.RECONVERGENT B2 ;  /* 0x0000000000027941 */ /* 0x000fea0003800200 */
.L_x_20267:
        /* <DEDUP_REMOVED lines=13> */
.L_x_20266:
[----:B------:R-:W-:Y:S05]  /*36050*/  BSYNC.RECONVERGENT B1 ;  /* 0x0000000000017941 */ /* 0x000fea0003800200 */
.L_x_20265:
        /* <DEDUP_REMOVED lines=22> */
.L_x_20276:
        /* <DEDUP_REMOVED lines=13> */
.L_x_20278:
[----:B------:R-:W-:Y:S05]  /*36290*/  BSYNC.RECONVERGENT B3 ;  /* 0x0000000000037941 */ /* 0x000fea0003800200 */
.L_x_20277:
        /* <DEDUP_REMOVED lines=61> */
.L_x_20275:
[----:B------:R-:W-:Y:S05]  /*36670*/  BSYNC.RECONVERGENT B2 ;  /* 0x0000000000027941 */ /* 0x000fea0003800200 */
.L_x_20274:
        /* <DEDUP_REMOVED lines=12> */
.L_x_20273:
[----:B------:R-:W-:Y:S05]  /*36740*/  BSYNC.RECONVERGENT B1 ;  /* 0x0000000000017941 */ /* 0x000fea0003800200 */
.L_x_20272:
        /* <DEDUP_REMOVED lines=23> */
.L_x_20283:
        /* <DEDUP_REMOVED lines=13> */
.L_x_20285:
[----:B------:R-:W-:Y:S05]  /*36990*/  BSYNC.RECONVERGENT B3 ;  /* 0x0000000000037941 */ /* 0x000fea0003800200 */
.L_x_20284:
        /* <DEDUP_REMOVED lines=61> */
.L_x_20282:
[----:B------:R-:W-:Y:S05]  /*36d70*/  BSYNC.RECONVERGENT B2 ;  /* 0x0000000000027941 */ /* 0x000fea0003800200 */
.L_x_20281:
        /* <DEDUP_REMOVED lines=13> */
.L_x_20280:
[----:B------:R-:W-:Y:S05]  /*36e50*/  BSYNC.RECONVERGENT B1 ;  /* 0x0000000000017941 */ /* 0x000fea0003800200 */
.L_x_20279:
[----:B------:R-:W-:Y:S02]  /*36e60*/  F2FP.BF16.F32.PACK_AB R164, RZ, R161 ;  /* 0x000000a1ffa4723e */ /* 0x000fe400000010ff */
[----:B------:R-:W-:Y:S02]  /*36e70*/  PRMT R116, R119, 0x5410, R116 ;  /* 0x0000541077747816 */ /* 0x000fe40000000074 */
[----:B------:R-:W-:Y:S02]  /*36e80*/  PRMT R118, R118, 0x5410, R172 ;  /* 0x0000541076767816 */ /* 0x000fe400000000ac */
[----:B------:R-:W-:Y:S02]  /*36e90*/  PRMT R117, R117, 0x5410, R167 ;  /* 0x0000541075757816 */ /* 0x000fe400000000a7 */
[----:B------:R-:W-:Y:S01]  /*36ea0*/  PRMT R119, R173, 0x5410, R164 ;  /* 0x00005410ad777816 */ /* 0x000fe200000000a4 */
[----:B------:R-:W-:Y:S06]  /*36eb0*/  BRA `(.L_x_20286) ;  /* 0x0000003400647947 */ /* 0x000fec0003800000 */
.L_x_20229:
        /* <DEDUP_REMOVED lines=21> */
.L_x_20291:
        /* <DEDUP_REMOVED lines=13> */
.L_x_20293:
[----:B------:R-:W-:Y:S05]  /*370e0*/  BSYNC.RECONVERGENT B3 ;  /* 0x0000000000037941 */ /* 0x000fea0003800200 */
.L_x_20292:
        /* <DEDUP_REMOVED lines=61> */
.L_x_20290:
[----:B------:R-:W-:Y:S05]  /*374c0*/  BSYNC.RECONVERGENT B2 ;  /* 0x0000000000027941 */ /* 0x000fea0003800200 */
.L_x_20289:
        /* <DEDUP_REMOVED lines=11> */
.L_x_20288:
[----:B------:R-:W-:Y:S05]  /*37580*/  BSYNC.RECONVERGENT B1 ;  /* 0x0000000000017941 */ /* 0x000fea0003800200 */
.L_x_20287:
        /* <DEDUP_REMOVED lines=18> */
.L_x_20298:
        /* <DEDUP_REMOVED lines=13> */
.L_x_20300:
[----:B------:R-:W-:Y:S05]  /*37780*/  BSYNC.RECONVERGENT B3 ;  /* 0x0000000000037941 */ /* 0x000fea0003800200 */
.L_x_20299:
        /* <DEDUP_REMOVED lines=61> */
.L_x_20297:
[----:B------:R-:W-:Y:S05]  /*37b60*/  BSYNC.RECONVERGENT B2 ;  /* 0x0000000000027941 */ /* 0x000fea0003800200 */
.L_x_20296:
        /* <DEDUP_REMOVED lines=11> */
.L_x_20295:
[----:B------:R-:W-:Y:S05]  /*37c20*/  BSYNC.RECONVERGENT B1 ;  /* 0x0000000000017941 */ /* 0x000fea0003800200 */
.L_x_20294:
        /* <DEDUP_REMOVED lines=18> */
.L_x_20305:
        /* <DEDUP_REMOVED lines=13> */
.L_x_20307:
[----:B------:R-:W-:Y:S05]  /*37e20*/  BSYNC.RECONVERGENT B3 ;  /* 0x0000000000037941 */ /* 0x000fea0003800200 */
.L_x_20306:
        /* <DEDUP_REMOVED lines=61> */
.L_x_20304:
[----:B------:R-:W-:Y:S05]  /*38200*/  BSYNC.RECONVERGENT B2 ;  /* 0x0000000000027941 */ /* 0x000fea0003800200 */
.L_x_20303:
        /* <DEDUP_REMOVED lines=11> */
.L_x_20302:
[----:B------:R-:W-:Y:S05]  /*382c0*/  BSYNC.RECONVERGENT B1 ;  /* 0x0000000000017941 */ /* 0x000fea0003800200 */
.L_x_20301:
        /* <DEDUP_REMOVED lines=18> */
.L_x_20312:
        /* <DEDUP_REMOVED lines=13> */
.L_x_20314:
[----:B------:R-:W-:Y:S05]  /*384c0*/  BSYNC.RECONVERGENT B3 ;  /* 0x0000000000037941 */ /* 0x000fea0003800200 */
.L_x_20313:
        /* <DEDUP_REMOVED lines=61> */
.L_x_20311:
[----:B------:R-:W-:Y:S05]  /*388a0*/  BSYNC.RECONVERGENT B2 ;  /* 0x0000000000027941 */ /* 0x000fea0003800200 */
.L_x_20310:
        /* <DEDUP_REMOVED lines=11> */
.L_x_20309:
[----:B------:R-:W-:Y:S05]  /*38960*/  BSYNC.RECONVERGENT B1 ;  /* 0x0000000000017941 */ /* 0x000fea0003800200 */
.L_x_20308:
        /* <DEDUP_REMOVED lines=18> */
.L_x_20319:
        /* <DEDUP_REMOVED lines=13> */
.L_x_20321:
[----:B------:R-:W-:Y:S05]  /*38b60*/  BSYNC.RECONVERGENT B3 ;  /* 0x0000000000037941 */ /* 0x000fea0003800200 */
.L_x_20320:
        /* <DEDUP_REMOVED lines=61> */
.L_x_20318:
[----:B------:R-:W-:Y:S05]  /*38f40*/  BSYNC.RECONVERGENT B2 ;  /* 0x0000000000027941 */ /* 0x000fea0003800200 */
.L_x_20317:
        /* <DEDUP_REMOVED lines=11> */
.L_x_20316:
[----:B------:R-:W-:Y:S05]  /*39000*/  BSYNC.RECONVERGENT B1 ;  /* 0x0000000000017941 */ /* 0x000fea0003800200 */
.L_x_20315:
        /* <DEDUP_REMOVED lines=18> */
.L_x_20326:
        /* <DEDUP_REMOVED lines=13> */
.L_x_20328:
[----:B------:R-:W-:Y:S05]  /*39200*/  BSYNC.RECONVERGENT B3 ;  /* 0x0000000000037941 */ /* 0x000fea0003800200 */
.L_x_20327:
        /* <DEDUP_REMOVED lines=61> */
.L_x_20325:
[----:B------:R-:W-:Y:S05]  /*395e0*/  BSYNC.RECONVERGENT B2 ;  /* 0x0000000000027941 */ /* 0x000fea0003800200 */
.L_x_20324:
        /* <DEDUP_REMOVED lines=11> */
.L_x_20323:
[----:B------:R-:W-:Y:S05]  /*396a0*/  BSYNC.RECONVERGENT B1 ;  /* 0x0000000000017941 */ /* 0x000fea0003800200 */
.L_x_20322:
        /* <DEDUP_REMOVED lines=18> */
.L_x_20333:
        /* <DEDUP_REMOVED lines=13> */
.L_x_20335:
[----:B------:R-:W-:Y:S05]  /*398a0*/  BSYNC.RECONVERGENT B3 ;  /* 0x0000000000037941 */ /* 0x000fea0003800200 */
.L_x_20334:
        /* <DEDUP_REMOVED lines=61> */
.L_x_20332:
[----:B------:R-:W-:Y:S05]  /*39c80*/  BSYNC.RECONVERGENT B2 ;  /* 0x0000000000027941 */ /* 0x000fea0003800200 */
.L_x_20331:
        /* <DEDUP_REMOVED lines=11> */
.L_x_20330:
[----:B------:R-:W-:Y:S05]  /*39d40*/  BSYNC.RECONVERGENT B1 ;  /* 0x0000000000017941 */ /* 0x000fea0003800200 */
.L_x_20329:
        /* <DEDUP_REMOVED lines=18> */
.L_x_20340:
        /* <DEDUP_REMOVED lines=13> */
.L_x_20342:
[----:B------:R-:W-:Y:S05]  /*39f40*/  BSYNC.RECONVERGENT B3 ;  /* 0x0000000000037941 */ /* 0x000fea0003800200 */
.L_x_20341:
        /* <DEDUP_REMOVED lines=61> */
.L_x_20339:
[----:B------:R-:W-:Y:S05]  /*3a320*/  BSYNC.RECONVERGENT B2 ;  /* 0x0000000000027941 */ /* 0x000fea0003800200 */
.L_x_20338:
        /* <DEDUP_REMOVED lines=11> */
.L_x_20337:
[----:B------:R-:W-:Y:S05]  /*3a3e0*/  BSYNC.RECONVERGENT B1 ;  /* 0x0000000000017941 */ /* 0x000fea0003800200 */
.L_x_20336:
[----:B------:R-:W-:Y:S01]  /*3a3f0*/  F2FP.BF16.F32.PACK_AB R168, RZ, R161 ;  /* 0x000000a1ffa8723e */ /* 0x000fe200000010ff */
[----:B------:R-:W-:Y:S01]  /*3a400*/  IMAD.MOV.U32 R162, RZ, RZ, R165 ;  /* 0x000000ffffa27224 */ /* 0x000fe200078e00a5 */
[----:B------:R-:W-:Y:S02]  /*3a410*/  PRMT R116, R116, 0x5410, R119 ;  /* 0x0000541074747816 */ /* 0x000fe40000000077 */
[----:B------:R-:W-:Y:S02]  /*3a420*/  PRMT R118, R118, 0x5410, R167 ;  /* 0x0000541076767816 */ /* 0x000fe400000000a7 */
[----:B------:R-:W-:Y:S02]  /*3a430*/  PRMT R117, R117, 0x5410, R164 ;  /* 0x0000541075757816 */ /* 0x000fe400000000a4 */
[----:B------:R-:W-:-:S07]  /*3a440*/  PRMT R119, R174, 0x5410, R168 ;  /* 0x00005410ae777816 */ /* 0x000fce00000000a8 */
.L_x_20286:
[----:B------:R-:W0:Y:S02]  /*3a450*/  LDC.64 R164, c[0x0][0x3a8] ;  /* 0x0000ea00ffa47b82 */ /* 0x000e240000000a00 */
[----:B0-----:R-:W-:-:S05]  /*3a460*/  IMAD.WIDE.U32 R166, R166, 0x10, R164 ;  /* 0x00000010a6a67825 */ /* 0x001fca00078e00a4 */
[----:B------:R2:W-:Y:S01]  /*3a470*/  STG.E.128 desc[UR6][R166.64], R116 ;  /* 0x00000074a6007986 */ /* 0x0005e2000c101d06 */
[----:B------:R-:W-:Y:S05]  /*3a480*/  @!P0 BRA `(.L_x_20228) ;  /* 0x0000000000508947 */ /* 0x000fea0003800000 */
[----:B--2---:R-:W-:Y:S02]  /*3a490*/  SHF.L.U32 R116, R24, 0x10, RZ ;  /* 0x0000001018747819 */ /* 0x004fe400000006ff */
        /* <DEDUP_REMOVED lines=19> */
.L_x_20228:
[----:B------:R-:W-:Y:S05]  /*3a5d0*/  BSYNC.RECONVERGENT B0 ;  /* 0x0000000000007941 */ /* 0x000fea0003800200 */
.L_x_20227:
        /* <DEDUP_REMOVED lines=234> */
.L_x_20372:
        /* <DEDUP_REMOVED lines=15> */
[----:B-----5:R-:W-:-:S13]  /*3b570*/  ISETP.GE.AND P1, PT, R175, 0x1, PT ;  /* 0x00000001af00780c */ /* 0x020fda0003f26270 */
[----:B0-----:R-:W-:Y:S05]  /*3b580*/  @!P1 BRA `(.L_x_20345) ;  /* 0x00000014005c9947 */ /* 0x001fea0003800000 */
[----:B------:R-:W0:Y:S01]  /*3b590*/  LDC R164, c[0x0][0x388] ;  /* 0x0000e200ffa47b82 */ /* 0x000e220000000800 */
[----:B------:R-:W-:Y:S01]  /*3b5a0*/  VIADD R116, R175, 0xffffffff ;  /* 0xffffffffaf747836 */ /* 0x000fe20000000000 */
[----:B------:R-:W-:Y:S01]  /*3b5b0*/  BSSY.RECONVERGENT B1, `(.L_x_20346) ;  /* 0x000002f000017945 */ /* 0x000fe20003800200 */
[----:B------:R-:W-:Y:S02]  /*3b5c0*/  FSEL R167, R118, RZ, !P0 ;  /* 0x000000ff76a77208 */ /* 0x000fe40004000000 */
[----:B0-----:R-:W-:-:S05]  /*3b5d0*/  IMAD R116, R116, R164, RZ ;  /* 0x000000a474747224 */ /* 0x001fca00078e02ff */
[----:B------:R-:W-:-:S04]  /*3b5e0*/  SHF.R.S32.HI R117, RZ, 0x1f, R116 ;  /* 0x0000001fff757819 */ /* 0x000fc80000011474 */
[----:B------:R-:W-:-:S04]  /*3b5f0*/  LEA.HI R117, R117, R116, RZ, 0x3 ;  /* 0x0000007475757211 */ /* 0x000fc800078f18ff */
[----:B------:R-:W-:Y:S01]  /*3b600*/  LEA.HI.SX32 R166, R117, R252, 0x1d ;  /* 0x000000fc75a67211 */ /* 0x000fe200078feaff */
[----:B------:R-:W-:Y:S06]  /*3b610*/  @!P5 BRA `(.L_x_20347) ;  /* 0x0000000000a0d947 */ /* 0x000fec0003800000 */
[----:B------:R-:W2:Y:S04]  /*3b620*/  LDL R173, [R1+0xc0] ;  /* 0x0000c00001ad7983 */ /* 0x000ea80000100800 */
[----:B------:R-:W3:Y:S04]  /*3b630*/  LDL R172, [R1+0xc4] ;  /* 0x0000c40001ac7983 */ /* 0x000ee80000100800 */
[----:B------:R-:W4:Y:S04]  /*3b640*/  LDL R171, [R1+0xc8] ;  /* 0x0000c80001ab7983 */ /* 0x000f280000100800 */
[----:B------:R-:W5:Y:S04]  /*3b650*/  LDL R170, [R1+0xcc] ;  /* 0x0000cc0001aa7983 */ /* 0x000f680000100800 */
[----:B------:R-:W4:Y:S04]  /*3b660*/  LDL R169, [R1+0xb0] ;  /* 0x0000b00001a97983 */ /* 0x000f280000100800 */
[----:B------:R-:W4:Y:S04]  /*3b670*/  LDL R164, [R1+0xb4] ;  /* 0x0000b40001a47983 */ /* 0x000f280000100800 */
[----:B------:R-:W4:Y:S04]  /*3b680*/  LDL R168, [R1+0xb8] ;  /* 0x0000b80001a87983 */ /* 0x000f280000100800 */
[----:B------:R-:W4:Y:S01]  /*3b690*/  LDL R165, [R1+0xbc] ;  /* 0x0000bc0001a57983 */ /* 0x000f220000100800 */
[--C-:B------:R-:W-:Y:S01]  /*3b6a0*/  FADD.FTZ R117, R11, -R167.reuse ;  /* 0x800000a70b757221 */ /* 0x100fe20000010000 */
[--C-:B------:R-:W-:Y:S01]  /*3b6b0*/  FADD.FTZ R116, R13, -R167.reuse ;  /* 0x800000a70d747221 */ /* 0x100fe20000010000 */
[--C-:B------:R-:W-:Y:S01]  /*3b6c0*/  FADD.FTZ R118, R17, -R167.reuse ;  /* 0x800000a711767221 */ /* 0x100fe20000010000 */
[----:B------:R-:W-:Y:S01]  /*3b6d0*/  FADD.FTZ R119, R19, -R167 ;  /* 0x800000a713777221 */ /* 0x000fe20000010000 */
[C---:B------:R-:W-:Y:S01]  /*3b6e0*/  FMUL.FTZ R117, R163.reuse, R117 ;  /* 0x00000075a3757220 */ /* 0x040fe20000410000 */
[C---:B------:R-:W-:Y:S01]  /*3b6f0*/  FMUL.FTZ R116, R163.reuse, R116 ;  /* 0x00000074a3747220 */ /* 0x040fe20000410000 */
[C---:B------:R-:W-:Y:S01]  /*3b700*/  FMUL.FTZ R118, R163.reuse, R118 ;  /* 0x00000076a3767220 */ /* 0x040fe20000410000 */
[----:B------:R-:W-:Y:S01]  /*3b710*/  FMUL.FTZ R119, R163, R119 ;  /* 0x00000077a3777220 */ /* 0x000fe20000410000 */
[----:B--2---:R-:W-:Y:S01]  /*3b720*/  FFMA.FTZ R117, R117, R173, R192 ;  /* 0x000000ad75757223 */ /* 0x004fe200000100c0 */
[----:B---3--:R-:W-:-:S05]  /*3b730*/  FFMA.FTZ R116, R116, R172, R193 ;  /* 0x000000ac74747223 */ /* 0x008fca00000100c1 */
[----:B------:R-:W-:Y:S01]  /*3b740*/  F2FP.BF16.F32.PACK_AB R116, R116, R117 ;  /* 0x000000757474723e */ /* 0x000fe200000010ff */
[----:B------:R-:W-:Y:S01]  /*3b750*/  FADD.FTZ R117, R15, -R167 ;  /* 0x800000a70f757221 */ /* 0x000fe20000010000 */
[----:B-----5:R-:W-:-:S03]  /*3b760*/  FFMA.FTZ R118, R118, R170, R195 ;  /* 0x000000aa76767223 */ /* 0x020fc600000100c3 */
[----:B------:R-:W-:Y:S01]  /*3b770*/  FMUL.FTZ R117, R163, R117 ;  /* 0x00000075a3757220 */ /* 0x000fe20000410000 */
[----:B----4-:R-:W-:-:S03]  /*3b780*/  FFMA.FTZ R119, R119, R169, R196 ;  /* 0x000000a977777223 */ /* 0x010fc600000100c4 */
[----:B------:R-:W-:-:S05]  /*3b790*/  FFMA.FTZ R117, R117, R171, R194 ;  /* 0x000000ab75757223 */ /* 0x000fca00000100c2 */
[----:B------:R-:W-:Y:S01]  /*3b7a0*/  F2FP.BF16.F32.PACK_AB R117, R118, R117 ;  /* 0x000000757675723e */ /* 0x000fe200000010ff */
[----:B------:R-:W-:-:S04]  /*3b7b0*/  FADD.FTZ R118, R21, -R167 ;  /* 0x800000a715767221 */ /* 0x000fc80000010000 */
[----:B------:R-:W-:-:S04]  /*3b7c0*/  FMUL.FTZ R118, R163, R118 ;  /* 0x00000076a3767220 */ /* 0x000fc80000410000 */
        /* <DEDUP_REMOVED lines=10> */
[C---:B0-----:R-:W-:Y:S01]  /*3b870*/  IMAD.WIDE.U32 R164, R166.reuse, 0x10, R164 ;  /* 0x00000010a6a47825 */ /* 0x041fe200078e00a4 */
[----:B------:R-:W-:-:S04]  /*3b880*/  IADD3 R166, PT, PT, R166, 0x20, RZ ;  /* 0x00000020a6a67810 */ /* 0x000fc80007ffe0ff */
[----:B------:R0:W-:Y:S03]  /*3b890*/  STG.E.128 desc[UR6][R164.64], R116 ;  /* 0x00000074a4007986 */ /* 0x0001e6000c101d06 */
.L_x_20347:
[----:B------:R-:W-:Y:S05]  /*3b8a0*/  BSYNC.RECONVERGENT B1 ;  /* 0x0000000000017941 */ /* 0x000fea0003800200 */
.L_x_20346:
[----:B------:R-:W-:Y:S01]  /*3b8b0*/  LOP3.LUT P0, RZ, R35, 0x200, RZ, 0xc0, !PT ;  /* 0x0000020023ff7812 */ /* 0x000fe2000780c0ff */
[----:B------:R-:W-:-:S12]  /*3b8c0*/  BSSY.RECONVERGENT B1, `(.L_x_20348) ;  /* 0x000002a000017945 */ /* 0x000fd80003800200 */
[----:B------:R-:W-:Y:S05]  /*3b8d0*/  @!P0 BRA `(.L_x_20349) ;  /* 0x0000000000a08947 */ /* 0x000fea0003800000 */
[----:B------:R-:W2:Y:S04]  /*3b8e0*/  LDL R171, [R1+0xa0] ;  /* 0x0000a00001ab7983 */ /* 0x000ea80000100800 */
[----:B0-----:R-:W3:Y:S04]  /*3b8f0*/  LDL R118, [R1+0xa4] ;  /* 0x0000a40001767983 */ /* 0x001ee80000100800 */
[----:B------:R-:W4:Y:S04]  /*3b900*/  LDL R170, [R1+0xa8] ;  /* 0x0000a80001aa7983 */ /* 0x000f280000100800 */
[----:B------:R-:W5:Y:S04]  /*3b910*/  LDL R119, [R1+0xac] ;  /* 0x0000ac0001777983 */ /* 0x000f680000100800 */
[----:B------:R-:W4:Y:S04]  /*3b920*/  LDL R169, [R1+0x90] ;  /* 0x0000900001a97983 */ /* 0x000f280000100800 */
[----:B------:R-:W4:Y:S04]  /*3b930*/  LDL R164, [R1+0x94] ;  /* 0x0000940001a47983 */ /* 0x000f280000100800 */
[----:B------:R-:W4:Y:S04]  /*3b940*/  LDL R168, [R1+0x98] ;  /* 0x0000980001a87983 */ /* 0x000f280000100800 */
[----:B------:R-:W4:Y:S01]  /*3b950*/  LDL R165, [R1+0x9c] ;  /* 0x00009c0001a57983 */ /* 0x000f220000100800 */
[--C-:B------:R-:W-:Y:S01]  /*3b960*/  FADD.FTZ R117, R27, -R167.reuse ;  /* 0x800000a71b757221 */ /* 0x100fe20000010000 */
[----:B------:R-:W-:-:S03]  /*3b970*/  FADD.FTZ R116, R28, -R167 ;  /* 0x800000a71c747221 */ /* 0x000fc60000010000 */
[C---:B------:R-:W-:Y:S01]  /*3b980*/  FMUL.FTZ R117, R163.reuse, R117 ;  /* 0x00000075a3757220 */ /* 0x040fe20000410000 */
[----:B------:R-:W-:-:S03]  /*3b990*/  FMUL.FTZ R116, R163, R116 ;  /* 0x00000074a3747220 */ /* 0x000fc60000410000 */
[----:B--2---:R-:W-:Y:S01]  /*3b9a0*/  FFMA.FTZ R117, R117, R171, R200 ;  /* 0x000000ab75757223 */ /* 0x004fe200000100c8 */
[----:B---3--:R-:W-:Y:S01]  /*3b9b0*/  FFMA.FTZ R116, R116, R118, R201 ;  /* 0x0000007674747223 */ /* 0x008fe200000100c9 */
[----:B------:R-:W-:-:S04]  /*3b9c0*/  FADD.FTZ R118, R30, -R167 ;  /* 0x800000a71e767221 */ /* 0x000fc80000010000 */
[----:B------:R-:W-:Y:S01]  /*3b9d0*/  F2FP.BF16.F32.PACK_AB R116, R116, R117 ;  /* 0x000000757474723e */ /* 0x000fe200000010ff */
[----:B------:R-:W-:Y:S01]  /*3b9e0*/  FADD.FTZ R117, R29, -R167 ;  /* 0x800000a71d757221 */ /* 0x000fe20000010000 */
[----:B------:R-:W-:-:S03]  /*3b9f0*/  FMUL.FTZ R118, R163, R118 ;  /* 0x00000076a3767220 */ /* 0x000fc60000410000 */
[----:B------:R-:W-:Y:S01]  /*3ba00*/  FMUL.FTZ R117, R163, R117 ;  /* 0x00000075a3757220 */ /* 0x000fe20000410000 */
[----:B-----5:R-:W-:Y:S01]  /*3ba10*/  FFMA.FTZ R118, R118, R119, R203 ;  /* 0x0000007776767223 */ /* 0x020fe200000100cb */
[----:B------:R-:W-:Y:S02]  /*3ba20*/  FADD.FTZ R119, R31, -R167 ;  /* 0x800000a71f777221 */ /* 0x000fe40000010000 */
[----:B----4-:R-:W-:Y:S02]  /*3ba30*/  FFMA.FTZ R117, R117, R170, R202 ;  /* 0x000000aa75757223 */ /* 0x010fe400000100ca */
[----:B------:R-:W-:-:S03]  /*3ba40*/  FMUL.FTZ R119, R163, R119 ;  /* 0x00000077a3777220 */ /* 0x000fc60000410000 */
[----:B------:R-:W-:Y:S01]  /*3ba50*/  F2FP.BF16.F32.PACK_AB R117, R118, R117 ;  /* 0x000000757675723e */ /* 0x000fe200000010ff */
[----:B------:R-:W-:Y:S01]  /*3ba60*/  FADD.FTZ R118, R32, -R167 ;  /* 0x800000a720767221 */ /* 0x000fe20000010000 */
[----:B------:R-:W-:-:S03]  /*3ba70*/  FFMA.FTZ R119, R119, R169, R204 ;  /* 0x000000a977777223 */ /* 0x000fc600000100cc */
        /* <DEDUP_REMOVED lines=11> */
[----:B0-----:R-:W-:-:S04]  /*3bb30*/  IMAD.WIDE.U32 R164, R166, 0x10, R164 ;  /* 0x00000010a6a47825 */ /* 0x001fc800078e00a4 */
[----:B------:R-:W-:Y:S01]  /*3bb40*/  VIADD R166, R166, 0x20 ;  /* 0x00000020a6a67836 */ /* 0x000fe20000000000 */
[----:B------:R1:W-:Y:S06]  /*3bb50*/  STG.E.128 desc[UR6][R164.64], R116 ;  /* 0x00000074a4007986 */ /* 0x0003ec000c101d06 */
.L_x_20349:
[----:B------:R-:W-:Y:S05]  /*3bb60*/  BSYNC.RECONVERGENT B1 ;  /* 0x0000000000017941 */ /* 0x000fea0003800200 */
.L_x_20348:
[----:B------:R-:W-:Y:S01]  /*3bb70*/  LOP3.LUT P0, RZ, R35, 0x100, RZ, 0xc0, !PT ;  /* 0x0000010023ff7812 */ /* 0x000fe2000780c0ff */
[----:B------:R-:W-:-:S12]  /*3bb80*/  BSSY.RECONVERGENT B1, `(.L_x_20350) ;  /* 0x000002a000017945 */ /* 0x000fd80003800200 */
[----:B------:R-:W-:Y:S05]  /*3bb90*/  @!P0 BRA `(.L_x_20351) ;  /* 0x0000000000a08947 */ /* 0x000fea0003800000 */
[----:B------:R-:W2:Y:S04]  /*3bba0*/  LDL R171, [R1+0x80] ;  /* 0x0000800001ab7983 */ /* 0x000ea80000100800 */
[----:B01----:R-:W3:Y:S04]  /*3bbb0*/  LDL R118, [R1+0x84] ;  /* 0x0000840001767983 */ /* 0x003ee80000100800 */
        /* <DEDUP_REMOVED lines=38> */
.L_x_20351:
[----:B------:R-:W-:Y:S05]  /*3be20*/  BSYNC.RECONVERGENT B1 ;  /* 0x0000000000017941 */ /* 0x000fea0003800200 */
.L_x_20350:
[----:B------:R-:W-:Y:S01]  /*3be30*/  LOP3.LUT P0, RZ, R35, 0x80, RZ, 0xc0, !PT ;  /* 0x0000008023ff7812 */ /* 0x000fe2000780c0ff */
[----:B------:R-:W-:-:S12]  /*3be40*/  BSSY.RECONVERGENT B1, `(.L_x_20352) ;  /* 0x000002a000017945 */ /* 0x000fd80003800200 */
[----:B------:R-:W-:Y:S05]  /*3be50*/  @!P0 BRA `(.L_x_20353) ;  /* 0x0000000000a08947 */ /* 0x000fea0003800000 */
[----:B------:R-:W3:Y:S04]  /*3be60*/  LDL R171, [R1+0x60] ;  /* 0x0000600001ab7983 */ /* 0x000ee80000100800 */
[----:B012---:R-:W2:Y:S04]  /*3be70*/  LDL R118, [R1+0x64] ;  /* 0x0000640001767983 */ /* 0x007ea80000100800 */
        /* <DEDUP_REMOVED lines=10> */
[----:B---3--:R-:W-:Y:S01]  /*3bf20*/  FFMA.FTZ R117, R117, R171, R216 ;  /* 0x000000ab75757223 */ /* 0x008fe200000100d8 */
[----:B--2---:R-:W-:Y:S01]  /*3bf30*/  FFMA.FTZ R116, R116, R118, R217 ;  /* 0x0000007674747223 */ /* 0x004fe200000100d9 */
        /* <DEDUP_REMOVED lines=26> */
.L_x_20353:
[----:B------:R-:W-:Y:S05]  /*3c0e0*/  BSYNC.RECONVERGENT B1 ;  /* 0x0000000000017941 */ /* 0x000fea0003800200 */
.L_x_20352:
[----:B------:R-:W-:Y:S01]  /*3c0f0*/  LOP3.LUT P0, RZ, R35, 0x40, RZ, 0xc0, !PT ;  /* 0x0000004023ff7812 */ /* 0x000fe2000780c0ff */
[----:B------:R-:W-:-:S12]  /*3c100*/  BSSY.RECONVERGENT B1, `(.L_x_20354) ;  /* 0x000002a000017945 */ /* 0x000fd80003800200 */
[----:B------:R-:W-:Y:S05]  /*3c110*/  @!P0 BRA `(.L_x_20355) ;  /* 0x0000000000a08947 */ /* 0x000fea0003800000 */
[----:B------:R-:W4:Y:S04]  /*3c120*/  LDL R171, [R1+0x40] ;  /* 0x0000400001ab7983 */ /* 0x000f280000100800 */
[----:B0123--:R-:W2:Y:S04]  /*3c130*/  LDL R118, [R1+0x44] ;  /* 0x0000440001767983 */ /* 0x00fea80000100800 */
[----:B------:R-:W3:Y:S04]  /*3c140*/  LDL R170, [R1+0x48] ;  /* 0x0000480001aa7983 */ /* 0x000ee80000100800 */
[----:B------:R-:W5:Y:S04]  /*3c150*/  LDL R119, [R1+0x4c] ;  /* 0x00004c0001777983 */ /* 0x000f680000100800 */
[----:B------:R-:W3:Y:S04]  /*3c160*/  LDL R169, [R1+0x30] ;  /* 0x0000300001a97983 */ /* 0x000ee80000100800 */
[----:B------:R-:W3:Y:S04]  /*3c170*/  LDL R164, [R1+0x34] ;  /* 0x0000340001a47983 */ /* 0x000ee80000100800 */
[----:B------:R-:W3:Y:S04]  /*3c180*/  LDL R168, [R1+0x38] ;  /* 0x0000380001a87983 */ /* 0x000ee80000100800 */
[----:B------:R-:W3:Y:S01]  /*3c190*/  LDL R165, [R1+0x3c] ;  /* 0x00003c0001a57983 */ /* 0x000ee20000100800 */
[--C-:B------:R-:W-:Y:S01]  /*3c1a0*/  FADD.FTZ R117, R128, -R167.reuse ;  /* 0x800000a780757221 */ /* 0x100fe20000010000 */
[----:B------:R-:W-:-:S03]  /*3c1b0*/  FADD.FTZ R116, R129, -R167 ;  /* 0x800000a781747221 */ /* 0x000fc60000010000 */
[C---:B------:R-:W-:Y:S01]  /*3c1c0*/  FMUL.FTZ R117, R163.reuse, R117 ;  /* 0x00000075a3757220 */ /* 0x040fe20000410000 */
[----:B------:R-:W-:-:S03]  /*3c1d0*/  FMUL.FTZ R116, R163, R116 ;  /* 0x00000074a3747220 */ /* 0x000fc60000410000 */
[----:B----4-:R-:W-:Y:S01]  /*3c1e0*/  FFMA.FTZ R117, R117, R171, R224 ;  /* 0x000000ab75757223 */ /* 0x010fe200000100e0 */
        /* <DEDUP_REMOVED lines=8> */
[----:B---3--:R-:W-:Y:S02]  /*3c270*/  FFMA.FTZ R117, R117, R170, R226 ;  /* 0x000000aa75757223 */ /* 0x008fe400000100e2 */
        /* <DEDUP_REMOVED lines=18> */
.L_x_20355:
[----:B------:R-:W-:Y:S05]  /*3c3a0*/  BSYNC.RECONVERGENT B1 ;  /* 0x0000000000017941 */ /* 0x000fea0003800200 */
.L_x_20354:
[----:B------:R-:W-:Y:S01]  /*3c3b0*/  LOP3.LUT P0, RZ, R35, 0x20, RZ, 0xc0, !PT ;  /* 0x0000002023ff7812 */ /* 0x000fe2000780c0ff */
[----:B------:R-:W-:-:S12]  /*3c3c0*/  BSSY.RECONVERGENT B1, `(.L_x_20356) ;  /* 0x000002a000017945 */ /* 0x000fd80003800200 */
[----:B------:R-:W-:Y:S05]  /*3c3d0*/  @!P0 BRA `(.L_x_20357) ;  /* 0x0000000000a08947 */ /* 0x000fea0003800000 */
[----:B------:R-:W5:Y:S04]  /*3c3e0*/  LDL R171, [R1+0x20] ;  /* 0x0000200001ab7983 */ /* 0x000f680000100800 */
[----:B01234-:R-:W2:Y:S04]  /*3c3f0*/  LDL R118, [R1+0x24] ;  /* 0x0000240001767983 */ /* 0x01fea80000100800 */
[----:B------:R-:W3:Y:S04]  /*3c400*/  LDL R170, [R1+0x28] ;  /* 0x0000280001aa7983 */ /* 0x000ee80000100800 */
[----:B------:R-:W4:Y:S04]  /*3c410*/  LDL R119, [R1+0x2c] ;  /* 0x00002c0001777983 */ /* 0x000f280000100800 */
        /* <DEDUP_REMOVED lines=8> */
[----:B-----5:R-:W-:Y:S01]  /*3c4a0*/  FFMA.FTZ R117, R117, R171, R232 ;  /* 0x000000ab75757223 */ /* 0x020fe200000100e8 */
[----:B--2---:R-:W-:Y:S01]  /*3c4b0*/  FFMA.FTZ R116, R116, R118, R233 ;  /* 0x0000007674747223 */ /* 0x004fe200000100e9 */
[----:B------:R-:W-:-:S04]  /*3c4c0*/  FADD.FTZ R118, R141, -R167 ;  /* 0x800000a78d767221 */ /* 0x000fc80000010000 */
[----:B------:R-:W-:Y:S01]  /*3c4d0*/  F2FP.BF16.F32.PACK_AB R116, R116, R117 ;  /* 0x000000757474723e */ /* 0x000fe200000010ff */
[----:B------:R-:W-:Y:S01]  /*3c4e0*/  FADD.FTZ R117, R140, -R167 ;  /* 0x800000a78c757221 */ /* 0x000fe20000010000 */
[----:B------:R-:W-:-:S03]  /*3c4f0*/  FMUL.FTZ R118, R163, R118 ;  /* 0x00000076a3767220 */ /* 0x000fc60000410000 */
[----:B------:R-:W-:Y:S01]  /*3c500*/  FMUL.FTZ R117, R163, R117 ;  /* 0x00000075a3757220 */ /* 0x000fe20000410000 */
[----:B----4-:R-:W-:Y:S01]  /*3c510*/  FFMA.FTZ R118, R118, R119, R235 ;  /* 0x0000007776767223 */ /* 0x010fe200000100eb */
        /* <DEDUP_REMOVED lines=20> */
.L_x_20357:
[----:B------:R-:W-:Y:S05]  /*3c660*/  BSYNC.RECONVERGENT B1 ;  /* 0x0000000000017941 */ /* 0x000fea0003800200 */
.L_x_20356:
[----:B------:R-:W-:Y:S01]  /*3c670*/  LOP3.LUT P0, RZ, R35, 0x8, RZ, 0xc0, !PT ;  /* 0x0000000823ff7812 */ /* 0x000fe2000780c0ff */
[----:B------:R-:W-:-:S12]  /*3c680*/  BSSY.RECONVERGENT B1, `(.L_x_20358) ;  /* 0x0000026000017945 */ /* 0x000fd80003800200 */
[----:B------:R-:W-:Y:S05]  /*3c690*/  @!P0 BRA `(.L_x_20359) ;  /* 0x0000000000908947 */ /* 0x000fea0003800000 */
[----:B01234-:R-:W2:Y:S04]  /*3c6a0*/  LDL R165, [R1] ;  /* 0x0000000001a57983 */ /* 0x01fea80000100800 */
[----:B------:R-:W3:Y:S04]  /*3c6b0*/  LDL R118, [R1+0x4] ;  /* 0x0000040001767983 */ /* 0x000ee80000100800 */
[----:B------:R-:W4:Y:S04]  /*3c6c0*/  LDL R164, [R1+0x8] ;  /* 0x0000080001a47983 */ /* 0x000f280000100800 */
[----:B------:R-:W5:Y:S01]  /*3c6d0*/  LDL R119, [R1+0xc] ;  /* 0x00000c0001777983 */ /* 0x000f620000100800 */
        /* <DEDUP_REMOVED lines=12> */
[--C-:B------:R-:W-:Y:S02]  /*3c7a0*/  FADD.FTZ R119, R150, -R167.reuse ;  /* 0x800000a796777221 */ /* 0x100fe40000010000 */
[----:B----4-:R-:W-:Y:S01]  /*3c7b0*/  FFMA.FTZ R117, R117, R164, R242 ;  /* 0x000000a475757223 */ /* 0x010fe200000100f2 */
[----:B------:R-:W-:Y:S01]  /*3c7c0*/  FADD.FTZ R164, R152, -R167 ;  /* 0x800000a798a47221 */ /* 0x000fe20000010000 */
[----:B------:R-:W-:-:S03]  /*3c7d0*/  FMUL.FTZ R119, R163, R119 ;  /* 0x00000077a3777220 */ /* 0x000fc60000410000 */
[----:B------:R-:W-:Y:S01]  /*3c7e0*/  F2FP.BF16.F32.PACK_AB R117, R118, R117 ;  /* 0x000000757675723e */ /* 0x000fe200000010ff */
[----:B------:R-:W-:Y:S01]  /*3c7f0*/  FADD.FTZ R118, R151, -R167 ;  /* 0x800000a797767221 */ /* 0x000fe20000010000 */
[----:B------:R-:W-:Y:S01]  /*3c800*/  FFMA.FTZ R119, R119, R248, R244 ;  /* 0x000000f877777223 */ /* 0x000fe200000100f4 */
[C---:B------:R-:W-:Y:S02]  /*3c810*/  FMUL.FTZ R164, R163.reuse, R164 ;  /* 0x000000a4a3a47220 */ /* 0x040fe40000410000 */
[----:B------:R-:W-:Y:S02]  /*3c820*/  FMUL.FTZ R118, R163, R118 ;  /* 0x00000076a3767220 */ /* 0x000fe40000410000 */
[----:B------:R-:W-:Y:S02]  /*3c830*/  FFMA.FTZ R164, R164, R250, R246 ;  /* 0x000000faa4a47223 */ /* 0x000fe400000100f6 */
        /* <DEDUP_REMOVED lines=10> */
.L_x_20359:
[----:B------:R-:W-:Y:S05]  /*3c8e0*/  BSYNC.RECONVERGENT B1 ;  /* 0x0000000000017941 */ /* 0x000fea0003800200 */
.L_x_20358:
[----:B------:R-:W-:-:S13]  /*3c8f0*/  LOP3.LUT P0, RZ, R35, 0x4, RZ, 0xc0, !PT ;  /* 0x0000000423ff7812 */ /* 0x000fda000780c0ff */
[----:B------:R-:W-:Y:S05]  /*3c900*/  @!P0 BRA `(.L_x_20345) ;  /* 0x00000000007c8947 */ /* 0x000fea0003800000 */
[--C-:B------:R-:W-:Y:S01]  /*3c910*/  FADD.FTZ R169, R156, -R167.reuse ;  /* 0x800000a79ca97221 */ /* 0x100fe20000010000 */
[--C-:B01234-:R-:W-:Y:S01]  /*3c920*/  FADD.FTZ R119, R158, -R167.reuse ;  /* 0x800000a79e777221 */ /* 0x11ffe20000010000 */
        /* <DEDUP_REMOVED lines=15> */
[----:B------:R-:W-:Y:S01]  /*3ca20*/  FFMA.FTZ R116, R116, R188, R176 ;  /* 0x000000bc74747223 */ /* 0x000fe200000100b0 */
[----:B------:R-:W-:Y:S01]  /*3ca30*/  FFMA.FTZ R164, R164, R189, R177 ;  /* 0x000000bda4a47223 */ /* 0x000fe200000100b1 */
[----:B------:R-:W-:Y:S01]  /*3ca40*/  FMUL.FTZ R118, R163, R118 ;  /* 0x00000076a3767220 */ /* 0x000fe20000410000 */
[----:B------:R-:W-:Y:S01]  /*3ca50*/  F2FP.BF16.F32.PACK_AB R119, R119, R117 ;  /* 0x000000757777723e */ /* 0x000fe200000010ff */
[----:B------:R-:W-:Y:S01]  /*3ca60*/  FFMA.FTZ R117, R167, R190, R178 ;  /* 0x000000bea7757223 */ /* 0x000fe200000100b2 */
[----:B------:R-:W-:Y:S01]  /*3ca70*/  FFMA.FTZ R165, R165, R191, R179 ;  /* 0x000000bfa5a57223 */ /* 0x000fe200000100b3 */
[----:B------:R-:W-:Y:S01]  /*3ca80*/  F2FP.BF16.F32.PACK_AB R116, R164, R116 ;  /* 0x00000074a474723e */ /* 0x000fe200000010ff */
[----:B------:R-:W-:Y:S01]  /*3ca90*/  FFMA.FTZ R163, R169, R184, R180 ;  /* 0x000000b8a9a37223 */ /* 0x000fe200000100b4 */
[----:B------:R-:W-:-:S02]  /*3caa0*/  FFMA.FTZ R118, R118, R185, R181 ;  /* 0x000000b976767223 */ /* 0x000fc400000100b5 */
[----:B------:R-:W-:Y:S02]  /*3cab0*/  F2FP.BF16.F32.PACK_AB R117, R165, R117 ;  /* 0x00000075a575723e */ /* 0x000fe400000010ff */
[----:B------:R-:W0:Y:S01]  /*3cac0*/  LDC.64 R164, c[0x0][0x428] ;  /* 0x00010a00ffa47b82 */ /* 0x000e220000000a00 */
[----:B------:R-:W-:Y:S01]  /*3cad0*/  F2FP.BF16.F32.PACK_AB R118, R118, R163 ;  /* 0x000000a37676723e */ /* 0x000fe200000010ff */
[----:B0-----:R-:W-:-:S05]  /*3cae0*/  IMAD.WIDE.U32 R164, R166, 0x10, R164 ;  /* 0x00000010a6a47825 */ /* 0x001fca00078e00a4 */
[----:B------:R0:W-:Y:S02]  /*3caf0*/  STG.E.128 desc[UR6][R164.64], R116 ;  /* 0x00000074a4007986 */ /* 0x0001e4000c101d06 */
.L_x_20345:
[----:B------:R-:W-:Y:S05]  /*3cb00*/  BSYNC.RECONVERGENT B0 ;  /* 0x0000000000007941 */ /* 0x000fea0003800200 */
.L_x_20344:
[----:B01234-:R-:W0:Y:S02]  /*3cb10*/  LDC.64 R116, c[0x0][0x380] ;  /* 0x0000e000ff747b82 */ /* 0x01fe240000000a00 */
[----:B0-----:R-:W-:-:S05]  /*3cb20*/  IMAD R3, R116, 0x4, R3 ;  /* 0x0000000474037824 */ /* 0x001fca00078e0203 */
[----:B------:R-:W-:-:S13]  /*3cb30*/  ISETP.GE.AND P0, PT, R3, R117, PT ;  /* 0x000000750300720c */ /* 0x000fda0003f06270 */
[----:B------:R-:W-:Y:S05]  /*3cb40*/  @!P0 BRA `(.L_x_20360) ;  /* 0xfffffc5400388947 */ /* 0x000fea000383ffff */
[----:B------:R-:W-:Y:S05]  /*3cb50*/  EXIT ;  /* 0x000000000000794d */ /* 0x000fea0003800000 */
.L_x_20343:
        /* <DEDUP_REMOVED lines=8> */
.L_x_20362:
[----:B------:R-:W-:Y:S05]  /*3cbe0*/  BSYNC B0 ;  /* 0x0000000000007941 */ /* 0x000fea0003800000 */
.L_x_20361:
        /* <DEDUP_REMOVED lines=9> */
.L_x_20363:
[----:B------:R-:W-:Y:S02]  /*3cc80*/  IMAD.MOV.U32 R119, RZ, RZ, 0x4 ;  /* 0x00000004ff777424 */ /* 0x000fe400078e00ff */
[----:B------:R-:W-:Y:S01]  /*3cc90*/  FADD.FTZ R118, R118, R116 ;  /* 0x0000007476767221 */ /* 0x000fe20000010000 */
[----:B------:R-:W-:-:S04]  /*3cca0*/  MOV R116, 0xffffffff ;  /* 0xffffffff00747802 */ /* 0x000fc80000000f00 */
[----:B------:R-:W-:-:S07]  /*3ccb0*/  MOV R164, R118 ;  /* 0x0000007600a47202 */ /* 0x000fce0000000f00 */
[----:B------:R-:W-:Y:S05]  /*3ccc0*/  WARPSYNC.COLLECTIVE R116, `(.L_x_20364) ;  /* 0x0000000074087348 */ /* 0x000fea0003c00000 */
[----:B------:R0:W1:Y:S02]  /*3ccd0*/  SHFL.BFLY P6, R116, R164, R119, R117 ;  /* 0x0c000077a4747389 */ /* 0x00006400000c0075 */
[----:B01----:R-:W-:Y:S05]  /*3cce0*/  ENDCOLLECTIVE ;  /* 0x000000000000791b */ /* 0x003fea0003800000 */
.L_x_20364:
[----:B------:R-:W-:Y:S02]  /*3ccf0*/  HFMA2 R119, -RZ, RZ, 0, 4.76837158203125e-07 ;  /* 0x00000008ff777431 */ /* 0x000fe400000001ff */
[----:B------:R-:W-:Y:S01]  /*3cd00*/  FADD.FTZ R118, R118, R116 ;  /* 0x0000007476767221 */ /* 0x000fe20000010000 */
[----:B------:R-:W-:-:S03]  /*3cd10*/  IMAD.MOV.U32 R116, RZ, RZ, -0x1 ;  /* 0xffffffffff747424 */ /* 0x000fc600078e00ff */
[----:B------:R-:W-:-:S07]  /*3cd20*/  IMAD.MOV.U32 R164, RZ, RZ, R118 ;  /* 0x000000ffffa47224 */ /* 0x000fce00078e0076 */
[----:B------:R-:W-:Y:S05]  /*3cd30*/  WARPSYNC.COLLECTIVE R116, `(.L_x_20365) ;  /* 0x0000000074087348 */ /* 0x000fea0003c00000 */
[----:B------:R0:W1:Y:S02]  /*3cd40*/  SHFL.BFLY P6, R116, R164, R119, R117 ;  /* 0x0c000077a4747389 */ /* 0x00006400000c0075 */
[----:B01----:R-:W-:Y:S05]  /*3cd50*/  ENDCOLLECTIVE ;  /* 0x000000000000791b */ /* 0x003fea0003800000 */
.L_x_20365:
[----:B------:R-:W-:Y:S02]  /*3cd60*/  IMAD.MOV.U32 R119, RZ, RZ, 0x10 ;  /* 0x00000010ff777424 */ /* 0x000fe400078e00ff */
[----:B------:R-:W-:Y:S01]  /*3cd70*/  FADD.FTZ R118, R118, R116 ;  /* 0x0000007476767221 */ /* 0x000fe20000010000 */
[----:B------:R-:W-:-:S04]  /*3cd80*/  MOV R116, 0xffffffff ;  /* 0xffffffff00747802 */ /* 0x000fc80000000f00 */
[----:B------:R-:W-:-:S07]  /*3cd90*/  MOV R164, R118 ;  /* 0x0000007600a47202 */ /* 0x000fce0000000f00 */
[----:B------:R-:W-:Y:S05]  /*3cda0*/  WARPSYNC.COLLECTIVE R116, `(.L_x_20366) ;  /* 0x0000000074087348 */ /* 0x000fea0003c00000 */
[----:B------:R0:W1:Y:S02]  /*3cdb0*/  SHFL.BFLY P6, R116, R164, R119, R117 ;  /* 0x0c000077a4747389 */ /* 0x00006400000c0075 */
[----:B01----:R-:W-:Y:S05]  /*3cdc0*/  ENDCOLLECTIVE ;  /* 0x000000000000791b */ /* 0x003fea0003800000 */
.L_x_20366:
        /* <DEDUP_REMOVED lines=140> */
.L_x_20367:
[----:B------:R-:W-:Y:S02]  /*3d690*/  HFMA2 R119, -RZ, RZ, 0, 1.1920928955078125e-07 ;  /* 0x00000002ff777431 */ /* 0x000fe400000001ff */
[----:B------:R-:W-:Y:S01]  /*3d6a0*/  FADD.FTZ R163, R163, R116 ;  /* 0x00000074a3a37221 */ /* 0x000fe20000010000 */
[----:B------:R-:W-:-:S03]  /*3d6b0*/  IMAD.MOV.U32 R116, RZ, RZ, -0x1 ;  /* 0xffffffffff747424 */ /* 0x000fc600078e00ff */
[----:B------:R-:W-:-:S07]  /*3d6c0*/  IMAD.MOV.U32 R164, RZ, RZ, R163 ;  /* 0x000000ffffa47224 */ /* 0x000fce00078e00a3 */
[----:B------:R-:W-:Y:S05]  /*3d6d0*/  WARPSYNC.COLLECTIVE R116, `(.L_x_20368) ;  /* 0x0000000074087348 */ /* 0x000fea0003c00000 */
[----:B------:R0:W1:Y:S02]  /*3d6e0*/  SHFL.BFLY P6, R116, R164, R119, R117 ;  /* 0x0c000077a4747389 */ /* 0x00006400000c0075 */
[----:B01----:R-:W-:Y:S05]  /*3d6f0*/  ENDCOLLECTIVE ;  /* 0x000000000000791b */ /* 0x003fea0003800000 */
.L_x_20368:
[----:B------:R-:W-:Y:S02]  /*3d700*/  IMAD.MOV.U32 R119, RZ, RZ, 0x4 ;  /* 0x00000004ff777424 */ /* 0x000fe400078e00ff */
[----:B------:R-:W-:Y:S01]  /*3d710*/  FADD.FTZ R163, R163, R116 ;  /* 0x00000074a3a37221 */ /* 0x000fe20000010000 */
[----:B------:R-:W-:-:S04]  /*3d720*/  MOV R116, 0xffffffff ;  /* 0xffffffff00747802 */ /* 0x000fc80000000f00 */
[----:B------:R-:W-:-:S07]  /*3d730*/  MOV R164, R163 ;  /* 0x000000a300a47202 */ /* 0x000fce0000000f00 */
[----:B------:R-:W-:Y:S05]  /*3d740*/  WARPSYNC.COLLECTIVE R116, `(.L_x_20369) ;  /* 0x0000000074087348 */ /* 0x000fea0003c00000 */
[----:B------:R0:W1:Y:S02]  /*3d750*/  SHFL.BFLY P6, R116, R164, R119, R117 ;  /* 0x0c000077a4747389 */ /* 0x00006400000c0075 */
[----:B01----:R-:W-:Y:S05]  /*3d760*/  ENDCOLLECTIVE ;  /* 0x000000000000791b */ /* 0x003fea0003800000 */
.L_x_20369:
[----:B------:R-:W-:Y:S02]  /*3d770*/  HFMA2 R119, -RZ, RZ, 0, 4.76837158203125e-07 ;  /* 0x00000008ff777431 */ /* 0x000fe400000001ff */
[----:B------:R-:W-:Y:S01]  /*3d780*/  FADD.FTZ R163, R163, R116 ;  /* 0x00000074a3a37221 */ /* 0x000fe20000010000 */
[----:B------:R-:W-:-:S03]  /*3d790*/  IMAD.MOV.U32 R116, RZ, RZ, -0x1 ;  /* 0xffffffffff747424 */ /* 0x000fc600078e00ff */
[----:B------:R-:W-:-:S07]  /*3d7a0*/  IMAD.MOV.U32 R164, RZ, RZ, R163 ;  /* 0x000000ffffa47224 */ /* 0x000fce00078e00a3 */
[----:B------:R-:W-:Y:S05]  /*3d7b0*/  WARPSYNC.COLLECTIVE R116, `(.L_x_20370) ;  /* 0x0000000074087348 */ /* 0x000fea0003c00000 */
[----:B------:R0:W1:Y:S02]  /*3d7c0*/  SHFL.BFLY P6, R116, R164, R119, R117 ;  /* 0x0c000077a4747389 */ /* 0x00006400000c0075 */
[----:B01----:R-:W-:Y:S05]  /*3d7d0*/  ENDCOLLECTIVE ;  /* 0x000000000000791b */ /* 0x003fea0003800000 */
.L_x_20370:
[----:B------:R-:W-:Y:S02]  /*3d7e0*/  IMAD.MOV.U32 R119, RZ, RZ, 0x10 ;  /* 0x00000010ff777424 */ /* 0x000fe400078e00ff */
[----:B------:R-:W-:Y:S01]  /*3d7f0*/  FADD.FTZ R163, R163, R116 ;  /* 0x00000074a3a37221 */ /* 0x000fe20000010000 */
[----:B------:R-:W-:-:S04]  /*3d800*/  MOV R116, 0xffffffff ;  /* 0xffffffff00747802 */ /* 0x000fc80000000f00 */
[----:B------:R-:W-:-:S07]  /*3d810*/  MOV R164, R163 ;  /* 0x000000a300a47202 */ /* 0x000fce0000000f00 */
[----:B------:R-:W-:Y:S05]  /*3d820*/  WARPSYNC.COLLECTIVE R116, `(.L_x_20371) ;  /* 0x0000000074087348 */ /* 0x000fea0003c00000 */
[----:B------:R0:W1:Y:S02]  /*3d830*/  SHFL.BFLY P6, R116, R164, R119, R117 ;  /* 0x0c000077a4747389 */ /* 0x00006400000c0075 */
[----:B01----:R-:W-:Y:S05]  /*3d840*/  ENDCOLLECTIVE ;  /* 0x000000000000791b */ /* 0x003fea0003800000 */
.L_x_20371:
[----:B------:R-:W-:Y:S05]  /*3d850*/  BRA `(.L_x_20372) ;  /* 0xffffffdc00087947 */ /* 0x000fea000383ffff */
.L_x_20373:
        /* <DEDUP_REMOVED lines=10> */
.L_x_71466:


//--------------------- .text._ZN10layer_norm13ln_fwd_kernelINS_13Kernel_traitsIf13__nv_bfloat16S2_S2_fjLj2048ELj1ELj4ELj1ELj16ENS_18Kernel_traits_baseILj2048EfS2_S2_S2_fjLj128EEEEELb1ELb1ELb1ELb1EEEvNS_9FwdParamsE --------------------------
	.section	.text._ZN10layer_norm13ln_fwd_kernelINS_13Kernel_traitsIf13__nv_bfloat16S2_S2_fjLj2048ELj1ELj4ELj1ELj16ENS_18Kernel_traits_baseILj2048EfS2_S2_S2_fjLj128EEEEELb1ELb1ELb1ELb1EEEvNS_9FwdParamsE,"ax",@progbits
	.align	128
        .global         _ZN10layer_norm13ln_fwd_kernelINS_13Kernel_traitsIf13__nv_bfloat16S2_S2_fjLj2048ELj1ELj4ELj1ELj16ENS_18Kernel_traits_baseILj2048EfS2_S2_S2_fjLj128EEEEELb1ELb1ELb1ELb1EEEvNS_9FwdParamsE
        .type           _ZN10layer_norm13ln_fwd_kernelINS_13Kernel_traitsIf13__nv_bfloat16S2_S2_fjLj2048ELj1ELj4ELj1ELj16ENS_18Kernel_traits_baseILj2048EfS2_S2_S2_fjLj128EEEEELb1ELb1ELb1ELb1EEEvNS_9FwdParamsE,@function
        .size           _ZN10layer_norm13ln_fwd_kernelINS_13Kernel_traitsIf13__nv_bfloat16S2_S2_fjLj2048ELj1ELj4ELj1ELj16ENS_18Kernel_traits_baseILj2048EfS2_S2_S2_fjLj128EEEEELb1ELb1ELb1ELb1EEEvNS_9FwdParamsE,(.L_x_71467 - _ZN10layer_norm13ln_fwd_kernelINS_13Kernel_traitsIf13__nv_bfloat16S2_S2_fjLj2048ELj1ELj4ELj1ELj16ENS_18Kernel_traits_baseILj2048EfS2_S2_S2_fjLj128EEEEELb1ELb1ELb1ELb1EEEvNS_9FwdParamsE)
        .other          _ZN10layer_norm13ln_fwd_kernelINS_13Kernel_traitsIf13__nv_bfloat16S2_S2_fjLj2048ELj1ELj4ELj1ELj16ENS_18Kernel_traits_baseILj2048EfS2_S2_S2_fjLj128EEEEELb1ELb1ELb1ELb1EEEvNS_9FwdParamsE,@"STO_CUDA_ENTRY STV_DEFAULT"
_ZN10layer_norm13ln_fwd_kernelINS_13Kernel_traitsIf13__nv_bfloat16S2_S2_fjLj2048ELj1ELj4ELj1ELj16ENS_18Kernel_traits_baseILj2048EfS2_S2_S2_fjLj128EEEEELb1ELb1ELb1ELb1EEEvNS_9FwdParamsE:
.text._ZN10layer_norm13ln_fwd_kernelINS_13Kernel_traitsIf13__nv_bfloat16S2_S2_fjLj2048ELj1ELj4ELj1ELj16ENS_18Kernel_traits_baseILj2048EfS2_S2_S2_fjLj128EEEEELb1ELb1ELb1ELb1EEEvNS_9FwdParamsE:
[----:B------:R-:W0:Y:S01]  /*0000*/  LDC R1, c[0x0][0x37c] ;  /* 0x0000df00ff017b82 */ /* 0x000e220000000800 */
[----:B------:R-:W1:Y:S07]  /*0010*/  LDCU.U8 UR8, c[0x0][0x464] ;  /* 0x00008c80ff0877ac */ /* 0x000e6e0008000000 */
[----:B------:R-:W2:Y:S01]  /*0020*/  LDC R182, c[0x0][0x458] ;  /* 0x00011600ffb67b82 */ /* 0x000ea20000000800 */
[----:B0-----:R-:W-:Y:S01]  /*0030*/  VIADD R1, R1, 0xffffff40 ;  /* 0xffffff4001017836 */ /* 0x001fe20000000000 */
[----:B------:R-:W0:Y:S01]  /*0040*/  LDCU.64 UR4, c[0x0][0x450] ;  /* 0x00008a00ff0477ac */ /* 0x000e220008000a00 */
[----:B------:R-:W3:Y:S05]  /*0050*/  LDCU.64 UR6, c[0x0][0x358] ;  /* 0x00006b00ff0677ac */ /* 0x000eea0008000a00 */
[----:B------:R-:W2:Y:S01]  /*0060*/  LDC R183, c[0x0][0x45c] ;  /* 0x00011700ffb77b82 */ /* 0x000ea20000000800 */
[----:B------:R-:W4:Y:S01]  /*0070*/  S2R R6, SR_TID.X ;  /* 0x0000000000067919 */ /* 0x000f220000002100 */
[----:B------:R-:W5:Y:S01]  /*0080*/  LDCU.64 UR10, c[0x0][0x438] ;  /* 0x00008700ff0a77ac */ /* 0x000f620008000a00 */
[----:B-1----:R-:W-:Y:S01]  /*0090*/  ISETP.NE.AND P0, PT, RZ, UR8, PT ;  /* 0x00000008ff007c0c */ /* 0x002fe2000bf05270 */
[----:B0-----:R-:W-:Y:S01]  /*00a0*/  IMAD.U32 R2, RZ, RZ, UR4 ;  /* 0x00000004ff027e24 */ /* 0x001fe2000f8e00ff */
[----:B------:R-:W-:-:S11]  /*00b0*/  MOV R3, UR5 ;  /* 0x0000000500037c02 */ /* 0x000fd60008000f00 */
[----:B---3--:R-:W3:Y:S01]  /*00c0*/  @P0 LDG.E.64 R2, desc[UR6][R2.64] ;  /* 0x0000000602020981 */ /* 0x008ee2000c1e1b00 */
[----:B------:R-:W0:Y:S03]  /*00d0*/  @P0 LDC R9, c[0x0][0x460] ;  /* 0x00011800ff090b82 */ /* 0x000e260000000800 */
[----:B--2---:R-:W0:Y:S01]  /*00e0*/  @P0 LDG.E.64 R4, desc[UR6][R182.64] ;  /* 0x00000006b6040981 */ /* 0x004e22000c1e1b00 */
[----:B-----5:R-:W-:-:S04]  /*00f0*/  UISETP.NE.U32.AND UP0, UPT, UR10, URZ, UPT ;  /* 0x000000ff0a00728c */ /* 0x020fc8000bf05070 */
[----:B------:R-:W1:Y:S01]  /*0100*/  S2UR UR9, SR_CTAID.X ;  /* 0x00000000000979c3 */ /* 0x000e620000002500 */
[----:B------:R-:W-:-:S07]  /*0110*/  UISETP.NE.AND.EX UP0, UPT, UR11, URZ, UPT, UP0 ;  /* 0x000000ff0b00728c */ /* 0x000fce000bf05300 */
[----:B------:R-:W4:Y:S01]  /*0120*/  LDC R7, c[0x0][0x360] ;  /* 0x0000d800ff077b82 */ /* 0x000f220000000800 */
[----:B-1----:R-:W-:Y:S02]  /*0130*/  USHF.L.U32 UR8, UR9, 0x2, URZ ;  /* 0x0000000209087899 */ /* 0x002fe400080006ff */
[--C-:B----4-:R-:W-:Y:S01]  /*0140*/  IMAD R0, R7, UR9, R6.reuse ;  /* 0x0000000907007c24 */ /* 0x110fe2000f8e0206 */
[----:B---3--:R-:W-:Y:S02]  /*0150*/  @P0 R2UR UR4, R2 ;  /* 0x00000000020402ca */ /* 0x008fe400000e0000 */
[----:B------:R-:W-:Y:S02]  /*0160*/  @P0 R2UR UR5, R3 ;  /* 0x00000000030502ca */ /* 0x000fe400000e0000 */
[----:B0-----:R-:W-:Y:S02]  /*0170*/  @P0 IADD3 R182, P1, PT, R4, R9, RZ ;  /* 0x0000000904b60210 */ /* 0x001fe40007f3e0ff */
[----:B------:R-:W-:-:S03]  /*0180*/  SHF.R.U32.HI R2, RZ, 0x5, R6 ;  /* 0x00000005ff027819 */ /* 0x000fc60000011606 */
[----:B------:R-:W-:Y:S01]  /*0190*/  @P0 IMAD.X R183, RZ, RZ, R5, P1 ;  /* 0x000000ffffb70224 */ /* 0x000fe200008e0605 */
[----:B------:R-:W-:Y:S02]  /*01a0*/  LOP3.LUT R5, R6, 0x1f, RZ, 0xc0, !PT ;  /* 0x0000001f06057812 */ /* 0x000fe400078ec0ff */
[----:B------:R-:W-:Y:S01]  /*01b0*/  LOP3.LUT R2, R2, UR8, RZ, 0xfc, !PT ;  /* 0x0000000802027c12 */ /* 0x000fe2000f8efcff */
[----:B------:R-:W-:Y:S01]  /*01c0*/  UIADD3 UR10, UPT, UPT, UR4, -0x61c88647, URZ ;  /* 0x9e3779b9040a7890 */ /* 0x000fe2000fffe0ff */
[--C-:B------:R-:W-:Y:S01]  /*01d0*/  SHF.R.U64 R3, R182, 0x2, R183.reuse ;  /* 0x00000002b6037819 */ /* 0x100fe200000012b7 */
[----:B------:R-:W-:Y:S01]  /*01e0*/  UIADD3 UR11, UPT, UPT, UR4, 0x78dde6e4, URZ ;  /* 0x78dde6e4040b7890 */ /* 0x000fe2000fffe0ff */
[----:B------:R-:W-:Y:S01]  /*01f0*/  SHF.R.U32.HI R4, RZ, 0x2, R183 ;  /* 0x00000002ff047819 */ /* 0x000fe200000116b7 */
[----:B------:R-:W-:Y:S02]  /*0200*/  UIADD3 UR12, UPT, UPT, UR5, -0x56f99767, URZ ;  /* 0xa9066899050c7890 */ /* 0x000fe4000fffe0ff */
[----:B------:R-:W-:-:S02]  /*0210*/  UIADD3 UR14, UPT, UPT, UR4, 0x5384540f, URZ ;  /* 0x5384540f040e7890 */ /* 0x000fc4000fffe0ff */
[----:B------:R-:W-:Y:S02]  /*0220*/  UIADD3 UR16, UPT, UPT, UR4, -0x700cb87f, URZ ;  /* 0x8ff3478104107890 */ /* 0x000fe4000fffe0ff */
        /* <DEDUP_REMOVED lines=81> */
.L_x_20374:
        /* <DEDUP_REMOVED lines=38> */
[----:B---3--:R-:W-:Y:S04]  /*09a0*/  STL.64 [R1+0xa0], R116 ;  /* 0x0000a07401007387 */ /* 0x008fe80000100a00 */
[----:B------:R-:W-:Y:S04]  /*09b0*/  STL.64 [R1+0xa8], R118 ;  /* 0x0000a87601007387 */ /* 0x000fe80000100a00 */
[----:B----4-:R-:W-:Y:S04]  /*09c0*/  STL.64 [R1+0x90], R112 ;  /* 0x0000907001007387 */ /* 0x010fe80000100a00 */
        /* <DEDUP_REMOVED lines=43> */
[----:B-1----:R-:W-:-:S02]  /*0c80*/  CS2R R114, SRZ ;  /* 0x0000000000727805 */ /* 0x002fc4000001ff00 */
[----:B------:R-:W-:Y:S02]  /*0c90*/  CS2R R112, SRZ ;  /* 0x0000000000707805 */ /* 0x000fe4000001ff00 */
[----:B------:R-:W-:Y:S02]  /*0ca0*/  CS2R R118, SRZ ;  /* 0x0000000000767805 */ /* 0x000fe4000001ff00 */
[----:B------:R-:W-:Y:S02]  /*0cb0*/  CS2R R116, SRZ ;  /* 0x0000000000747805 */ /* 0x000fe4000001ff00 */
[----:B------:R-:W-:Y:S02]  /*0cc0*/  CS2R R122, SRZ ;  /* 0x00000000007a7805 */ /* 0x000fe4000001ff00 */
[----:B------:R-:W-:Y:S02]  /*0cd0*/  CS2R R120, SRZ ;  /* 0x0000000000787805 */ /* 0x000fe4000001ff00 */
[----:B------:R-:W-:-:S02]  /*0ce0*/  CS2R R126, SRZ ;  /* 0x00000000007e7805 */ /* 0x000fc4000001ff00 */
[----:B0-----:R-:W-:-:S07]  /*0cf0*/  CS2R R124, SRZ ;  /* 0x00000000007c7805 */ /* 0x001fce000001ff00 */
.L_x_20375:
[----:B------:R-:W1:Y:S02]  /*0d00*/  LDCU UR8, c[0x0][0x384] ;  /* 0x00007080ff0877ac */ /* 0x000e640008000800 */
[----:B-1----:R-:W-:-:S13]  /*0d10*/  ISETP.GE.AND P0, PT, R2, UR8, PT ;  /* 0x0000000802007c0c */ /* 0x002fda000bf06270 */
[----:B------:R-:W-:Y:S05]  /*0d20*/  @P0 EXIT ;  /* 0x000000000000094d */ /* 0x000fea0003800000 */
[----:B------:R-:W-:Y:S01]  /*0d30*/  IMAD.HI.U32 R5, R0, -0x326172a9, RZ ;  /* 0xcd9e8d5700057827 */ /* 0x000fe200078e00ff */
[----:B------:R-:W-:Y:S01]  /*0d40*/  UIADD3 UR8, UPT, UPT, UR5, -0x4498517b, URZ ;  /* 0xbb67ae8505087890 */ /* 0x000fe2000fffe0ff */
[----:B------:R-:W-:Y:S01]  /*0d50*/  LOP3.LUT R182, R182, 0x3, RZ, 0xc0, !PT ;  /* 0x00000003b6b67812 */ /* 0x000fe200078ec0ff */
[----:B------:R-:W-:Y:S01]  /*0d60*/  UIADD3 UR9, UPT, UPT, UR5, 0x76cf5d0a, URZ ;  /* 0x76cf5d0a05097890 */ /* 0x000fe2000fffe0ff */
[C---:B0-----:R-:W-:Y:S01]  /*0d70*/  IMAD.HI.U32 R6, R3.reuse, -0x2daee0ad, RZ ;  /* 0xd2511f5303067827 */ /* 0x041fe200078e00ff */
[----:B------:R-:W-:Y:S01]  /*0d80*/  LOP3.LUT R5, R4, UR4, R5, 0x96, !PT ;  /* 0x0000000404057c12 */ /* 0x000fe2000f8e9605 */
[----:B------:R-:W-:Y:S02]  /*0d90*/  UIADD3 UR15, UPT, UPT, UR5, -0x24c28bd8, URZ ;  /* 0xdb3d7428050f7890 */ /* 0x000fe4000fffe0ff */
[----:B------:R-:W-:Y:S01]  /*0da0*/  IMAD R10, R3, -0x2daee0ad, RZ ;  /* 0xd2511f53030a7824 */ /* 0x000fe200078e02ff */
[----:B------:R-:W-:Y:S01]  /*0db0*/  LOP3.LUT R6, R6, UR5, RZ, 0x3c, !PT ;  /* 0x0000000506067c12 */ /* 0x000fe2000f8e3cff */
[----:B------:R-:W-:Y:S01]  /*0dc0*/  IMAD.HI.U32 R9, R5, -0x2daee0ad, RZ ;  /* 0xd2511f5305097827 */ /* 0x000fe200078e00ff */
[----:B------:R-:W0:Y:S03]  /*0dd0*/  LDCU.U8 UR13, c[0x0][0x410] ;  /* 0x00008200ff0d77ac */ /* 0x000e260008000000 */
[----:B------:R-:W-:Y:S01]  /*0de0*/  IMAD R8, R0, -0x326172a9, RZ ;  /* 0xcd9e8d5700087824 */ /* 0x000fe200078e02ff */
[----:B------:R-:W-:Y:S01]  /*0df0*/  LOP3.LUT R9, R10, UR8, R9, 0x96, !PT ;  /* 0x000000080a097c12 */ /* 0x000fe2000f8e9609 */
[----:B------:R-:W-:Y:S01]  /*0e00*/  IMAD.HI.U32 R7, R6, -0x326172a9, RZ ;  /* 0xcd9e8d5706077827 */ /* 0x000fe200078e00ff */
[----:B------:R-:W-:-:S03]  /*0e10*/  UIADD3 UR8, UPT, UPT, UR4, 0x3c6ef372, URZ ;  /* 0x3c6ef37204087890 */ /* 0x000fc6000fffe0ff */
[----:B------:R-:W-:Y:S01]  /*0e20*/  IMAD R11, R6, -0x326172a9, RZ ;  /* 0xcd9e8d57060b7824 */ /* 0x000fe200078e02ff */
[----:B------:R-:W-:Y:S01]  /*0e30*/  LOP3.LUT R7, R8, UR10, R7, 0x96, !PT ;  /* 0x0000000a08077c12 */ /* 0x000fe2000f8e9607 */
[----:B------:R-:W-:Y:S01]  /*0e40*/  IMAD.HI.U32 R6, R9, -0x326172a9, RZ ;  /* 0xcd9e8d5709067827 */ /* 0x000fe200078e00ff */
[----:B------:R-:W-:-:S03]  /*0e50*/  UIADD3 UR10, UPT, UPT, UR5, 0x646e171e, URZ ;  /* 0x646e171e050a7890 */ /* 0x000fc6000fffe0ff */
[----:B------:R-:W-:Y:S01]  /*0e60*/  IMAD R8, R5, -0x2daee0ad, RZ ;  /* 0xd2511f5305087824 */ /* 0x000fe200078e02ff */
[----:B------:R-:W-:Y:S01]  /*0e70*/  LOP3.LUT R6, R11, UR8, R6, 0x96, !PT ;  /* 0x000000080b067c12 */ /* 0x000fe2000f8e9606 */
[----:B------:R-:W-:Y:S01]  /*0e80*/  IMAD.HI.U32 R5, R7, -0x2daee0ad, RZ ;  /* 0xd2511f5307057827 */ /* 0x000fe200078e00ff */
[----:B------:R-:W-:-:S03]  /*0e90*/  UIADD3 UR8, UPT, UPT, UR4, -0x255992d5, URZ ;  /* 0xdaa66d2b04087890 */ /* 0x000fc6000fffe0ff */
[----:B------:R-:W-:Y:S01]  /*0ea0*/  IMAD R11, R7, -0x2daee0ad, RZ ;  /* 0xd2511f53070b7824 */ /* 0x000fe200078e02ff */
[----:B------:R-:W-:Y:S01]  /*0eb0*/  LOP3.LUT R5, R8, UR9, R5, 0x96, !PT ;  /* 0x0000000908057c12 */ /* 0x000fe2000f8e9605 */
[----:B------:R-:W-:Y:S01]  /*0ec0*/  UIADD3 UR9, UPT, UPT, UR5, 0x32370b8f, URZ ;  /* 0x32370b8f05097890 */ /* 0x000fe2000fffe0ff */
[----:B------:R-:W-:-:S04]  /*0ed0*/  IMAD.HI.U32 R10, R6, -0x2daee0ad, RZ ;  /* 0xd2511f53060a7827 */ /* 0x000fc800078e00ff */
[----:B------:R-:W-:Y:S01]  /*0ee0*/  IMAD R8, R9, -0x326172a9, RZ ;  /* 0xcd9e8d5709087824 */ /* 0x000fe200078e02ff */
[----:B------:R-:W-:Y:S01]  /*0ef0*/  LOP3.LUT R10, R11, UR9, R10, 0x96, !PT ;  /* 0x000000090b0a7c12 */ /* 0x000fe2000f8e960a */
[----:B------:R-:W-:Y:S01]  /*0f00*/  IMAD.HI.U32 R7, R5, -0x326172a9, RZ ;  /* 0xcd9e8d5705077827 */ /* 0x000fe200078e00ff */
[----:B------:R-:W-:-:S03]  /*0f10*/  UIADD3 UR9, UPT, UPT, UR4, -0x4ab325aa, URZ ;  /* 0xb54cda5604097890 */ /* 0x000fc6000fffe0ff */
[----:B------:R-:W-:Y:S01]  /*0f20*/  IMAD R9, R6, -0x2daee0ad, RZ ;  /* 0xd2511f5306097824 */ /* 0x000fe200078e02ff */
[----:B------:R-:W-:Y:S01]  /*0f30*/  LOP3.LUT R7, R8, UR8, R7, 0x96, !PT ;  /* 0x0000000808077c12 */ /* 0x000fe2000f8e9607 */
[----:B------:R-:W-:Y:S01]  /*0f40*/  IMAD R8, R5, -0x326172a9, RZ ;  /* 0xcd9e8d5705087824 */ /* 0x000fe200078e02ff */
[----:B------:R-:W-:Y:S01]  /*0f50*/  UIADD3 UR8, UPT, UPT, UR5, -0x126145ec, URZ ;  /* 0xed9eba1405087890 */ /* 0x000fe2000fffe0ff */
[----:B------:R-:W-:-:S04]  /*0f60*/  IMAD.HI.U32 R5, R10, -0x326172a9, RZ ;  /* 0xcd9e8d570a057827 */ /* 0x000fc800078e00ff */
[----:B------:R-:W-:Y:S01]  /*0f70*/  IMAD.HI.U32 R6, R7, -0x2daee0ad, RZ ;  /* 0xd2511f5307067827 */ /* 0x000fe200078e00ff */
[----:B------:R-:W-:Y:S01]  /*0f80*/  LOP3.LUT R5, R8, UR11, R5, 0x96, !PT ;  /* 0x0000000b08057c12 */ /* 0x000fe2000f8e9605 */
[----:B------:R-:W-:Y:S02]  /*0f90*/  UIADD3 UR11, UPT, UPT, UR4, -0xe443238, URZ ;  /* 0xf1bbcdc8040b7890 */ /* 0x000fe4000fffe0ff */
[----:B------:R-:W-:Y:S01]  /*0fa0*/  IMAD R10, R10, -0x326172a9, RZ ;  /* 0xcd9e8d570a0a7824 */ /* 0x000fe200078e02ff */
[----:B------:R-:W-:Y:S01]  /*0fb0*/  LOP3.LUT R6, R9, UR8, R6, 0x96, !PT ;  /* 0x0000000809067c12 */ /* 0x000fe2000f8e9606 */
[----:B------:R-:W-:Y:S01]  /*0fc0*/  UIADD3 UR8, UPT, UPT, UR4, 0x1715609d, URZ ;  /* 0x1715609d04087890 */ /* 0x000fe2000fffe0ff */
[----:B------:R-:W-:Y:S02]  /*0fd0*/  IMAD R9, R7, -0x2daee0ad, RZ ;  /* 0xd2511f5307097824 */ /* 0x000fe400078e02ff */
[----:B------:R-:W-:-:S04]  /*0fe0*/  IMAD.HI.U32 R8, R5, -0x2daee0ad, RZ ;  /* 0xd2511f5305087827 */ /* 0x000fc800078e00ff */
[C---:B------:R-:W-:Y:S01]  /*0ff0*/  IMAD.HI.U32 R7, R6.reuse, -0x326172a9, RZ ;  /* 0xcd9e8d5706077827 */ /* 0x040fe200078e00ff */
[----:B------:R-:W-:Y:S01]  /*1000*/  LOP3.LUT R8, R9, UR12, R8, 0x96, !PT ;  /* 0x0000000c09087c12 */ /* 0x000fe2000f8e9608 */
[----:B------:R-:W1:Y:S02]  /*1010*/  LDCU UR12, c[0x0][0x404] ;  /* 0x00008080ff0c77ac */ /* 0x000e640008000800 */
[----:B------:R-:W-:Y:S01]  /*1020*/  IMAD R6, R6, -0x326172a9, RZ ;  /* 0xcd9e8d5706067824 */ /* 0x000fe200078e02ff */
[----:B------:R-:W-:Y:S01]  /*1030*/  LOP3.LUT R7, R10, UR8, R7, 0x96, !PT ;  /* 0x000000080a077c12 */ /* 0x000fe2000f8e9607 */
[----:B------:R-:W-:Y:S01]  /*1040*/  IMAD R10, R5, -0x2daee0ad, RZ ;  /* 0xd2511f53050a7824 */ /* 0x000fe200078e02ff */
[----:B------:R-:W-:Y:S01]  /*1050*/  UIADD3 UR8, UPT, UPT, UR5, 0x1fd5c5a3, URZ ;  /* 0x1fd5c5a305087890 */ /* 0x000fe2000fffe0ff */
        /* <DEDUP_REMOVED lines=8> */
[----:B------:R-:W-:Y:S01]  /*10e0*/  LOP3.LUT R7, R8, UR8, R7, 0x96, !PT ;  /* 0x0000000808077c12 */ /* 0x000fe2000f8e9607 */
[----:B------:R-:W2:Y:S02]  /*10f0*/  LDCU.64 UR8, c[0x0][0x408] ;  /* 0x00008100ff0877ac */ /* 0x000ea40008000a00 */
[----:B------:R-:W-:Y:S01]  /*1100*/  IMAD R10, R5, -0x2daee0ad, RZ ;  /* 0xd2511f53050a7824 */ /* 0x000fe200078e02ff */
[----:B------:R-:W-:Y:S01]  /*1110*/  LOP3.LUT R6, R11, UR14, R6, 0x96, !PT ;  /* 0x0000000e0b067c12 */ /* 0x000fe2000f8e9606 */
[----:B------:R-:W-:Y:S01]  /*1120*/  IMAD R8, R9, -0x326172a9, RZ ;  /* 0xcd9e8d5709087824 */ /* 0x000fe200078e02ff */
[----:B------:R-:W3:Y:S01]  /*1130*/  LDCU UR14, c[0x0][0x448] ;  /* 0x00008900ff0e77ac */ /* 0x000ee20008000800 */
[----:B------:R-:W-:-:S04]  /*1140*/  IMAD.HI.U32 R5, R7, -0x326172a9, RZ ;  /* 0xcd9e8d5707057827 */ /* 0x000fc800078e00ff */
[----:B------:R-:W-:Y:S01]  /*1150*/  IMAD.HI.U32 R9, R6, -0x2daee0ad, RZ ;  /* 0xd2511f5306097827 */ /* 0x000fe200078e00ff */
[----:B------:R-:W-:Y:S01]  /*1160*/  LOP3.LUT R8, R8, UR11, R5, 0x96, !PT ;  /* 0x0000000b08087c12 */ /* 0x000fe2000f8e9605 */
[----:B------:R-:W4:Y:S02]  /*1170*/  LDCU.64 UR10, c[0x0][0x3a0] ;  /* 0x00007400ff0a77ac */ /* 0x000f240008000a00 */
        /* <DEDUP_REMOVED lines=10> */
.L_x_21307:
[----:B------:R-:W0:Y:S01]  /*1220*/  LDC.64 R16, c[0x0][0x3f0] ;  /* 0x0000fc00ff107b82 */ /* 0x000e220000000a00 */
[----:B------:R-:W1:Y:S07]  /*1230*/  S2R R20, SR_TID.X ;  /* 0x0000000000147919 */ /* 0x000e6e0000002100 */
[----:B------:R-:W2:Y:S08]  /*1240*/  LDC R252, c[0x0][0x388] ;  /* 0x0000e200fffc7b82 */ /* 0x000eb00000000800 */
[----:B------:R-:W3:Y:S01]  /*1250*/  LDC.64 R14, c[0x0][0x3f8] ;  /* 0x0000fe00ff0e7b82 */ /* 0x000ee20000000a00 */
[----:B0-----:R-:W-:-:S05]  /*1260*/  IMAD.WIDE R16, R2, 0x4, R16 ;  /* 0x0000000402107825 */ /* 0x001fca00078e0210 */
[----:B------:R-:W4:Y:S01]  /*1270*/  LDG.E R163, desc[UR6][R16.64] ;  /* 0x0000000610a37981 */ /* 0x000f22000c1e1900 */
        /* <DEDUP_REMOVED lines=16> */
[----:B------:R-:W-:Y:S01]  /*1380*/  SHF.R.S32.HI R17, RZ, 0x1f, R16 ;  /* 0x0000001fff117819 */ /* 0x000fe20000011410 */
[----:B------:R-:W-:-:S03]  /*1390*/  IMAD.U32 R162, RZ, RZ, UR4 ;  /* 0x00000004ffa27e24 */ /* 0x000fc6000f8e00ff */
[----:B------:R-:W-:Y:S02]  /*13a0*/  LEA.HI R16, R17, R16, RZ, 0x3 ;  /* 0x0000001011107211 */ /* 0x000fe400078f18ff */
[----:B------:R-:W-:Y:S02]  /*13b0*/  IADD3 R162, PT, PT, R162, 0x5384540f, RZ ;  /* 0x5384540fa2a27810 */ /* 0x000fe40007ffe0ff */
[----:B------:R-:W-:-:S03]  /*13c0*/  LEA.HI.SX32 R165, R16, R215, 0x1d ;  /* 0x000000d710a57211 */ /* 0x000fc600078feaff */
[----:B0-----:R-:W-:Y:S05]  /*13d0*/  @!P0 BRA `(.L_x_20376) ;  /* 0x0000003400e48947 */ /* 0x001fea0003800000 */
        /* <DEDUP_REMOVED lines=25> */
.L_x_20381:
        /* <DEDUP_REMOVED lines=13> */
.L_x_20383:
[----:B------:R-:W-:Y:S05]  /*1640*/  BSYNC.RECONVERGENT B2 ;  /* 0x0000000000027941 */ /* 0x000fea0003800200 */
.L_x_20382:
        /* <DEDUP_REMOVED lines=57> */
[----:B------:R-:W-:-:S07]  /*19e0*/  HFMA2 R15, -RZ, RZ, 0, 0 ;  /* 0x00000000ff0f7431 */ /* 0x000fce00000001ff */
.L_x_20380:
[----:B------:R-:W-:Y:S05]  /*19f0*/  BSYNC.RECONVERGENT B1 ;  /* 0x0000000000017941 */ /* 0x000fea0003800200 */
.L_x_20379:
        /* <DEDUP_REMOVED lines=10> */
[----:B------:R-:W-:-:S07]  /*1aa0*/  FFMA.FTZ R145, R145, R108, R16 ;  /* 0x0000006c91917223 */ /* 0x000fce0000010010 */
.L_x_20378:
[----:B------:R-:W-:Y:S05]  /*1ab0*/  BSYNC.RECONVERGENT B0 ;  /* 0x0000000000007941 */ /* 0x000fea0003800200 */
.L_x_20377:
        /* <DEDUP_REMOVED lines=23> */
.L_x_20388:
        /* <DEDUP_REMOVED lines=13> */
.L_x_20390:
[----:B------:R-:W-:Y:S05]  /*1d00*/  BSYNC.RECONVERGENT B2 ;  /* 0x0000000000027941 */ /* 0x000fea0003800200 */
.L_x_20389:
        /* <DEDUP_REMOVED lines=58> */
[----:B------:R-:W-:-:S07]  /*20b0*/  IMAD.MOV.U32 R17, RZ, RZ, RZ ;  /* 0x000000ffff117224 */ /* 0x000fce00078e00ff */
.L_x_20387:
[----:B------:R-:W-:Y:S05]  /*20c0*/  BSYNC.RECONVERGENT B1 ;  /* 0x0000000000017941 */ /* 0x000fea0003800200 */
.L_x_20386:
        /* <DEDUP_REMOVED lines=12> */
[----:B------:R-:W-:-:S07]  /*2190*/  FFMA.FTZ R146, R14, R109, R15 ;  /* 0x0000006d0e927223 */ /* 0x000fce000001000f */
.L_x_20385:
[----:B------:R-:W-:Y:S05]  /*21a0*/  BSYNC.RECONVERGENT B0 ;  /* 0x0000000000007941 */ /* 0x000fea0003800200 */
.L_x_20384:
        /* <DEDUP_REMOVED lines=22> */
.L_x_20395:
        /* <DEDUP_REMOVED lines=13> */
.L_x_20397:
[----:B------:R-:W-:Y:S05]  /*23e0*/  BSYNC.RECONVERGENT B2 ;  /* 0x0000000000027941 */ /* 0x000fea0003800200 */
.L_x_20396:
        /* <DEDUP_REMOVED lines=56> */
[----:B------:R-:W-:Y:S01]  /*2770*/  IMAD.MOV.U32 R18, RZ, RZ, RZ ;  /* 0x000000ffff127224 */ /* 0x000fe200078e00ff */
[----:B------:R-:W-:Y:S02]  /*2780*/  LOP3.LUT R172, R172, UR16, R15, 0x96, !PT ;  /* 0x00000010acac7c12 */ /* 0x000fe4000f8e960f */
[----:B------:R-:W-:-:S07]  /*2790*/  MOV R15, R14 ;  /* 0x0000000e000f7202 */ /* 0x000fce0000000f00 */
.L_x_20394:
[----:B------:R-:W-:Y:S05]  /*27a0*/  BSYNC.RECONVERGENT B1 ;  /* 0x0000000000017941 */ /* 0x000fea0003800200 */
.L_x_20393:
[----:B------:R-:W-:Y:S01]  /*27b0*/  HFMA2 R17, -RZ, RZ, 0.1171875, 0 ;  /* 0x2f800000ff117431 */ /* 0x000fe200000001ff */
[----:B------:R-:W-:Y:S01]  /*27c0*/  I2FP.F32.U32 R8, R8 ;  /* 0x0000000800087245 */ /* 0x000fe20000201000 */
[----:B-----5:R-:W-:Y:S02]  /*27d0*/  IMAD.U32 R13, R45, 0x10000, RZ ;  /* 0x000100002d0d7824 */ /* 0x020fe400078e00ff */
        /* <DEDUP_REMOVED lines=8> */
.L_x_20392:
[----:B------:R-:W-:Y:S05]  /*2860*/  BSYNC.RECONVERGENT B0 ;  /* 0x0000000000007941 */ /* 0x000fea0003800200 */
.L_x_20391:
        /* <DEDUP_REMOVED lines=23> */
.L_x_20402:
        /* <DEDUP_REMOVED lines=13> */
.L_x_20404:
[----:B------:R-:W-:Y:S05]  /*2ab0*/  BSYNC.RECONVERGENT B2 ;  /* 0x0000000000027941 */ /* 0x000fea0003800200 */
.L_x_20403:
        /* <DEDUP_REMOVED lines=41> */
[----:B------:R-:W-:Y:S01]  /*2d50*/  IMAD.WIDE.U32 R18, R19, -0x326172a9, RZ ;  /* 0xcd9e8d5713127825 */ /* 0x000fe200078e00ff */
[----:B------:R-:W-:-:S03]  /*2d60*/  UIADD3 UR15, UPT, UPT, UR5, 0x1fd5c5a3, URZ ;  /* 0x1fd5c5a3050f7890 */ /* 0x000fc6000fffe0ff */
[----:B------:R-:W-:Y:S01]  /*2d70*/  IMAD.WIDE.U32 R22, R22, -0x2daee0ad, RZ ;  /* 0xd2511f5316167825 */ /* 0x000fe200078e00ff */
[----:B------:R-:W-:-:S04]  /*2d80*/  LOP3.LUT R21, R162, R24, R19, 0x96, !PT ;  /* 0x00000018a2157212 */ /* 0x000fc800078e9613 */
[----:B------:R-:W-:Y:S01]  /*2d90*/  LOP3.LUT R24, R20, UR15, R23, 0x96, !PT ;  /* 0x0000000f14187c12 */ /* 0x000fe2000f8e9617 */
[----:B------:R-:W-:Y:S01]  /*2da0*/  UIADD3 UR15, UPT, UPT, UR4, -0xe443238, URZ ;  /* 0xf1bbcdc8040f7890 */ /* 0x000fe2000fffe0ff */
[----:B------:R-:W-:-:S04]  /*2db0*/  IMAD.WIDE.U32 R20, R21, -0x2daee0ad, RZ ;  /* 0xd2511f5315147825 */ /* 0x000fc800078e00ff */
[----:B------:R-:W-:Y:S01]  /*2dc0*/  IMAD.WIDE.U32 R24, R24, -0x326172a9, RZ ;  /* 0xcd9e8d5718187825 */ /* 0x000fe200078e00ff */
[----:B------:R-:W-:Y:S01]  /*2dd0*/  LOP3.LUT R22, R22, UR16, R21, 0x96, !PT ;  /* 0x0000001016167c12 */ /* 0x000fe2000f8e9615 */
[----:B------:R-:W-:Y:S02]  /*2de0*/  UIADD3 UR16, UPT, UPT, UR5, -0x695add53, URZ ;  /* 0x96a522ad05107890 */ /* 0x000fe4000fffe0ff */
[----:B------:R-:W-:Y:S01]  /*2df0*/  IMAD.MOV.U32 R21, RZ, RZ, RZ ;  /* 0x000000ffff157224 */ /* 0x000fe200078e00ff */
[----:B------:R-:W-:Y:S01]  /*2e00*/  LOP3.LUT R18, R18, UR15, R25, 0x96, !PT ;  /* 0x0000000f12127c12 */ /* 0x000fe2000f8e9619 */
[----:B------:R-:W-:Y:S01]  /*2e10*/  UIADD3 UR15, UPT, UPT, UR4, -0x700cb87f, URZ ;  /* 0x8ff34781040f7890 */ /* 0x000fe2000fffe0ff */
[----:B------:R-:W-:-:S04]  /*2e20*/  IMAD.WIDE.U32 R22, R22, -0x326172a9, RZ ;  /* 0xcd9e8d5716167825 */ /* 0x000fc800078e00ff */
[----:B------:R-:W-:Y:S01]  /*2e30*/  IMAD.WIDE.U32 R18, R18, -0x2daee0ad, RZ ;  /* 0xd2511f5312127825 */ /* 0x000fe200078e00ff */
[----:B------:R-:W-:-:S03]  /*2e40*/  LOP3.LUT R173, R24, UR15, R23, 0x96, !PT ;  /* 0x0000000f18ad7c12 */ /* 0x000fc6000f8e9617 */
[----:B------:R-:W-:Y:S01]  /*2e50*/  IMAD.MOV.U32 R180, RZ, RZ, R22 ;  /* 0x000000ffffb47224 */ /* 0x000fe200078e0016 */
[----:B------:R-:W-:Y:S01]  /*2e60*/  LOP3.LUT R172, R20, UR16, R19, 0x96, !PT ;  /* 0x0000001014ac7c12 */ /* 0x000fe2000f8e9613 */
[----:B------:R-:W-:-:S07]  /*2e70*/  IMAD.MOV.U32 R14, RZ, RZ, R18 ;  /* 0x000000ffff0e7224 */ /* 0x000fce00078e0012 */
.L_x_20401:
[----:B------:R-:W-:Y:S05]  /*2e80*/  BSYNC.RECONVERGENT B1 ;  /* 0x0000000000017941 */ /* 0x000fea0003800200 */
.L_x_20400:
        /* <DEDUP_REMOVED lines=13> */
.L_x_20399:
[----:B------:R-:W-:Y:S05]  /*2f60*/  BSYNC.RECONVERGENT B0 ;  /* 0x0000000000007941 */ /* 0x000fea0003800200 */
.L_x_20398:
        /* <DEDUP_REMOVED lines=22> */
.L_x_20409:
        /* <DEDUP_REMOVED lines=13> */
.L_x_20411:
[----:B------:R-:W-:Y:S05]  /*31a0*/  BSYNC.RECONVERGENT B2 ;  /* 0x0000000000027941 */ /* 0x000fea0003800200 */
.L_x_20410:
        /* <DEDUP_REMOVED lines=55> */
[----:B------:R-:W-:Y:S02]  /*3520*/  LOP3.LUT R173, R26, UR15, R25, 0x96, !PT ;  /* 0x0000000f1aad7c12 */ /* 0x000fe4000f8e9619 */
[----:B------:R-:W-:Y:S01]  /*3530*/  MOV R180, R24 ;  /* 0x0000001800b47202 */ /* 0x000fe20000000f00 */
[----:B------:R-:W-:Y:S02]  /*3540*/  IMAD.MOV.U32 R17, RZ, RZ, R20 ;  /* 0x000000ffff117224 */ /* 0x000fe400078e0014 */
[----:B------:R-:W-:Y:S01]  /*3550*/  HFMA2 R20, -RZ, RZ, 0, 0 ;  /* 0x00000000ff147431 */ /* 0x000fe200000001ff */
[----:B------:R-:W-:-:S07]  /*3560*/  LOP3.LUT R172, R22, UR16, R21, 0x96, !PT ;  /* 0x0000001016ac7c12 */ /* 0x000fce000f8e9615 */
.L_x_20408:
[----:B------:R-:W-:Y:S05]  /*3570*/  BSYNC.RECONVERGENT B1 ;  /* 0x0000000000017941 */ /* 0x000fea0003800200 */
.L_x_20407:
        /* <DEDUP_REMOVED lines=11> */
.L_x_20406:
[----:B------:R-:W-:Y:S05]  /*3630*/  BSYNC.RECONVERGENT B0 ;  /* 0x0000000000007941 */ /* 0x000fea0003800200 */
.L_x_20405:
        /* <DEDUP_REMOVED lines=23> */
.L_x_20416:
        /* <DEDUP_REMOVED lines=13> */
.L_x_20418:
[----:B------:R-:W-:Y:S05]  /*3880*/  BSYNC.RECONVERGENT B2 ;  /* 0x0000000000027941 */ /* 0x000fea0003800200 */
.L_x_20417:
[----:B------:R-:W-:Y:S01]  /*3890*/  LOP3.LUT R20, R5, UR5, R23, 0x96, !PT ;  /* 0x0000000505147c12 */ /* 0x000fe2000f8e9617 */
[----:B------:R-:W-:Y:S01]  /*38a0*/  IMAD.WIDE.U32 R24, R0, -0x326172a9, RZ ;  /* 0xcd9e8d5700187825 */ /* 0x000fe200078e00ff */
[----:B------:R-:W-:-:S03]  /*38b0*/  UIADD3 UR15, UPT, UPT, UR4, -0x61c88647, URZ ;  /* 0x9e3779b9040f7890 */ /* 0x000fc6000fffe0ff */
        /* <DEDUP_REMOVED lines=37> */
[----:B------:R-:W-:Y:S01]  /*3b10*/  IMAD.WIDE.U32 R20, R21, -0x326172a9, RZ ;  /* 0xcd9e8d5715147825 */ /* 0x000fe200078e00ff */
[----:B------:R-:W-:-:S04]  /*3b20*/  UIADD3 UR15, UPT, UPT, UR5, 0x1fd5c5a3, URZ ;  /* 0x1fd5c5a3050f7890 */ /* 0x000fc8000fffe0ff */
[----:B------:R-:W-:Y:S01]  /*3b30*/  LOP3.LUT R23, R162, R24, R21, 0x96, !PT ;  /* 0x00000018a2177212 */ /* 0x000fe200078e9615 */
[----:B------:R-:W-:-:S05]  /*3b40*/  IMAD.WIDE.U32 R24, R25, -0x2daee0ad, RZ ;  /* 0xd2511f5319187825 */ /* 0x000fca00078e00ff */
[----:B------:R-:W-:Y:S01]  /*3b50*/  LOP3.LUT R25, R22, UR15, R25, 0x96, !PT ;  /* 0x0000000f16197c12 */ /* 0x000fe2000f8e9619 */
[----:B------:R-:W-:Y:S01]  /*3b60*/  UIADD3 UR15, UPT, UPT, UR5, -0x24c28bd8, URZ ;  /* 0xdb3d7428050f7890 */ /* 0x000fe2000fffe0ff */
[----:B------:R-:W-:-:S05]  /*3b70*/  IMAD.WIDE.U32 R22, R23, -0x2daee0ad, RZ ;  /* 0xd2511f5317167825 */ /* 0x000fca00078e00ff */
[----:B------:R-:W-:Y:S01]  /*3b80*/  LOP3.LUT R21, R24, UR15, R23, 0x96, !PT ;  /* 0x0000000f18157c12 */ /* 0x000fe2000f8e9617 */
[----:B------:R-:W-:Y:S01]  /*3b90*/  UIADD3 UR15, UPT, UPT, UR4, -0xe443238, URZ ;  /* 0xf1bbcdc8040f7890 */ /* 0x000fe2000fffe0ff */
[----:B------:R-:W-:-:S05]  /*3ba0*/  IMAD.WIDE.U32 R24, R25, -0x326172a9, RZ ;  /* 0xcd9e8d5719187825 */ /* 0x000fca00078e00ff */
[----:B------:R-:W-:Y:S01]  /*3bb0*/  LOP3.LUT R11, R20, UR15, R25, 0x96, !PT ;  /* 0x0000000f140b7c12 */ /* 0x000fe2000f8e9619 */
[----:B------:R-:W-:Y:S01]  /*3bc0*/  UIADD3 UR15, UPT, UPT, UR4, -0x700cb87f, URZ ;  /* 0x8ff34781040f7890 */ /* 0x000fe2000fffe0ff */
[----:B------:R-:W-:-:S04]  /*3bd0*/  IMAD.WIDE.U32 R20, R21, -0x326172a9, RZ ;  /* 0xcd9e8d5715147825 */ /* 0x000fc800078e00ff */
[----:B------:R-:W-:Y:S01]  /*3be0*/  IMAD.MOV.U32 R180, RZ, RZ, R20 ;  /* 0x000000ffffb47224 */ /* 0x000fe200078e0014 */
[----:B------:R-:W-:Y:S01]  /*3bf0*/  LOP3.LUT R173, R24, UR15, R21, 0x96, !PT ;  /* 0x0000000f18ad7c12 */ /* 0x000fe2000f8e9615 */
[----:B------:R-:W-:Y:S01]  /*3c00*/  UIADD3 UR15, UPT, UPT, UR5, -0x695add53, URZ ;  /* 0x96a522ad050f7890 */ /* 0x000fe2000fffe0ff */
[----:B------:R-:W-:-:S04]  /*3c10*/  IMAD.WIDE.U32 R20, R11, -0x2daee0ad, RZ ;  /* 0xd2511f530b147825 */ /* 0x000fc800078e00ff */
[----:B------:R-:W-:Y:S01]  /*3c20*/  IMAD.MOV.U32 R11, RZ, RZ, R17 ;  /* 0x000000ffff0b7224 */ /* 0x000fe200078e0011 */
[----:B------:R-:W-:Y:S02]  /*3c30*/  LOP3.LUT R172, R22, UR15, R21, 0x96, !PT ;  /* 0x0000000f16ac7c12 */ /* 0x000fe4000f8e9615 */
[----:B------:R-:W-:-:S07]  /*3c40*/  MOV R15, R20 ;  /* 0x00000014000f7202 */ /* 0x000fce0000000f00 */
.L_x_20415:
[----:B------:R-:W-:Y:S05]  /*3c50*/  BSYNC.RECONVERGENT B1 ;  /* 0x0000000000017941 */ /* 0x000fea0003800200 */
.L_x_20414:
[----:B------:R-:W-:Y:S01]  /*3c60*/  HFMA2 R20, -RZ, RZ, 0.1171875, 0 ;  /* 0x2f800000ff147431 */ /* 0x000fe200000001ff */
[----:B-----5:R-:W-:Y:S02]  /*3c70*/  PRMT R17, R46, 0x7632, R17 ;  /* 0x000076322e117816 */ /* 0x020fe40000000011 */
[----:B------:R-:W-:-:S03]  /*3c80*/  I2FP.F32.U32 R11, R11 ;  /* 0x0000000b000b7245 */ /* 0x000fc60000201000 */
[----:B------:R-:W-:Y:S02]  /*3c90*/  IMAD.U32 R17, R17, 0x10000, RZ ;  /* 0x0001000011117824 */ /* 0x000fe400078e00ff */
[----:B------:R-:W-:Y:S02]  /*3ca0*/  FFMA.FTZ R11, R11, R20, 1.1641532182693481445e-10 ;  /* 0x2f0000000b0b7423 */ /* 0x000fe40000010014 */
[----:B------:R-:W-:-:S03]  /*3cb0*/  FMUL.FTZ R17, R17, UR9 ;  /* 0x0000000911117c20 */ /* 0x000fc60008410000 */
[----:B------:R-:W-:Y:S01]  /*3cc0*/  FSETP.GTU.FTZ.AND P3, PT, R11, UR12, PT ;  /* 0x0000000c0b007c0b */ /* 0x000fe2000bf7c000 */
[----:B------:R-:W-:Y:S01]  /*3cd0*/  FMUL.FTZ R17, R17, UR8 ;  /* 0x0000000811117c20 */ /* 0x000fe20008410000 */
[----:B------:R-:W-:-:S04]  /*3ce0*/  PRMT R11, R42, 0x7632, R11 ;  /* 0x000076322a0b7816 */ /* 0x000fc8000000000b */
[----:B------:R-:W-:Y:S01]  /*3cf0*/  FSEL R150, R17, RZ, !P3 ;  /* 0x000000ff11967208 */ /* 0x000fe20005800000 */
[----:B------:R-:W-:-:S04]  /*3d00*/  IMAD.U32 R11, R11, 0x10000, RZ ;  /* 0x000100000b0b7824 */ /* 0x000fc800078e00ff */
[----:B------:R-:W-:Y:S01]  /*3d10*/  FFMA.FTZ R150, R150, R105, R11 ;  /* 0x0000006996967223 */ /* 0x000fe2000001000b */
[----:B------:R-:W-:-:S07]  /*3d20*/  SEL R11, RZ, 0x1, P3 ;  /* 0x00000001ff0b7807 */ /* 0x000fce0001800000 */
.L_x_20413:
[----:B------:R-:W-:Y:S05]  /*3d30*/  BSYNC.RECONVERGENT B0 ;  /* 0x0000000000007941 */ /* 0x000fea0003800200 */
.L_x_20412:
        /* <DEDUP_REMOVED lines=22> */
.L_x_20423:
        /* <DEDUP_REMOVED lines=13> */
.L_x_20425:
[----:B------:R-:W-:Y:S05]  /*3f70*/  BSYNC.RECONVERGENT B2 ;  /* 0x0000000000027941 */ /* 0x000fea0003800200 */
.L_x_20424:
        /* <DEDUP_REMOVED lines=55> */
[----:B------:R-:W-:Y:S01]  /*42f0*/  IMAD.WIDE.U32 R22, R17, -0x2daee0ad, RZ ;  /* 0xd2511f5311167825 */ /* 0x000fe200078e00ff */
[----:B------:R-:W-:-:S03]  /*4300*/  MOV R17, R15 ;  /* 0x0000000f00117202 */ /* 0x000fc60000000f00 */
[----:B------:R-:W-:Y:S01]  /*4310*/  IMAD.MOV.U32 R21, RZ, RZ, R22 ;  /* 0x000000ffff157224 */ /* 0x000fe200078e0016 */
[----:B------:R-:W-:Y:S01]  /*4320*/  LOP3.LUT R172, R24, UR15, R23, 0x96, !PT ;  /* 0x0000000f18ac7c12 */ /* 0x000fe2000f8e9617 */
[----:B------:R-:W-:-:S07]  /*4330*/  IMAD.MOV.U32 R22, RZ, RZ, RZ ;  /* 0x000000ffff167224 */ /* 0x000fce00078e00ff */
.L_x_20422:
[----:B------:R-:W-:Y:S05]  /*4340*/  BSYNC.RECONVERGENT B1 ;  /* 0x0000000000017941 */ /* 0x000fea0003800200 */
.L_x_20421:
        /* <DEDUP_REMOVED lines=10> */
[----:B------:R-:W-:-:S07]  /*43f0*/  FFMA.FTZ R151, R17, R106, R18 ;  /* 0x0000006a11977223 */ /* 0x000fce0000010012 */
.L_x_20420:
[----:B------:R-:W-:Y:S05]  /*4400*/  BSYNC.RECONVERGENT B0 ;  /* 0x0000000000007941 */ /* 0x000fea0003800200 */
.L_x_20419:
        /* <DEDUP_REMOVED lines=23> */
.L_x_20430:
        /* <DEDUP_REMOVED lines=13> */
.L_x_20432:
[----:B------:R-:W-:Y:S05]  /*4650*/  BSYNC.RECONVERGENT B2 ;  /* 0x0000000000027941 */ /* 0x000fea0003800200 */
.L_x_20431:
[----:B------:R-:W-:Y:S01]  /*4660*/  LOP3.LUT R22, R5, UR5, R25, 0x96, !PT ;  /* 0x0000000505167c12 */ /* 0x000fe2000f8e9619 */
[----:B------:R-:W-:Y:S01]  /*4670*/  IMAD.WIDE.U32 R26, R0, -0x326172a9, RZ ;  /* 0xcd9e8d57001a7825 */ /* 0x000fe200078e00ff */
[----:B------:R-:W-:-:S03]  /*4680*/  UIADD3 UR15, UPT, UPT, UR4, -0x61c88647, URZ ;  /* 0x9e3779b9040f7890 */ /* 0x000fc6000fffe0ff */
[----:B------:R-:W-:Y:S02]  /*4690*/  HFMA2 R18, -RZ, RZ, 0, 0 ;  /* 0x00000000ff127431 */ /* 0x000fe400000001ff */
        /* <DEDUP_REMOVED lines=51> */
[----:B------:R-:W-:Y:S01]  /*49d0*/  MOV R180, R22 ;  /* 0x0000001600b47202 */ /* 0x000fe20000000f00 */
[----:B------:R-:W-:-:S04]  /*49e0*/  IMAD.WIDE.U32 R22, R17, -0x2daee0ad, RZ ;  /* 0xd2511f5311167825 */ /* 0x000fc800078e00ff */
[----:B------:R-:W-:Y:S01]  /*49f0*/  IMAD.MOV.U32 R17, RZ, RZ, R22 ;  /* 0x000000ffff117224 */ /* 0x000fe200078e0016 */
[----:B------:R-:W-:Y:S01]  /*4a00*/  LOP3.LUT R172, R24, UR15, R23, 0x96, !PT ;  /* 0x0000000f18ac7c12 */ /* 0x000fe2000f8e9617 */
[----:B------:R-:W-:-:S07]  /*4a10*/  IMAD.MOV.U32 R23, RZ, RZ, R21 ;  /* 0x000000ffff177224 */ /* 0x000fce00078e0015 */
.L_x_20429:
[----:B------:R-:W-:Y:S05]  /*4a20*/  BSYNC.RECONVERGENT B1 ;  /* 0x0000000000017941 */ /* 0x000fea0003800200 */
.L_x_20428:
        /* <DEDUP_REMOVED lines=8> */
[----:B------:R-:W-:Y:S02]  /*4ab0*/  PRMT R21, R43, 0x7632, R21 ;  /* 0x000076322b157816 */ /* 0x000fe40000000015 */
[----:B------:R-:W-:Y:S02]  /*4ac0*/  SEL R39, RZ, 0x1, P2 ;  /* 0x00000001ff277807 */ /* 0x000fe40001000000 */
[----:B------:R-:W-:Y:S02]  /*4ad0*/  SHF.L.U32 R21, R21, 0x10, RZ ;  /* 0x0000001015157819 */ /* 0x000fe400000006ff */
[----:B------:R-:W-:-:S05]  /*4ae0*/  FSEL R22, R22, RZ, !P2 ;  /* 0x000000ff16167208 */ /* 0x000fca0005000000 */
[----:B------:R-:W-:-:S07]  /*4af0*/  FFMA.FTZ R152, R22, R107, R21 ;  /* 0x0000006b16987223 */ /* 0x000fce0000010015 */
.L_x_20427:
[----:B------:R-:W-:Y:S05]  /*4b00*/  BSYNC.RECONVERGENT B0 ;  /* 0x0000000000007941 */ /* 0x000fea0003800200 */
.L_x_20426:
[----:B------:R-:W-:Y:S02]  /*4b10*/  F2FP.BF16.F32.PACK_AB R21, RZ, R152 ;  /* 0x00000098ff15723e */ /* 0x000fe400000010ff */
[----:B------:R-:W-:Y:S02]  /*4b20*/  PRMT R14, R14, 0x5410, R20 ;  /* 0x000054100e0e7816 */ /* 0x000fe40000000014 */
[----:B------:R-:W-:Y:S02]  /*4b30*/  PRMT R13, R13, 0x5410, R19 ;  /* 0x000054100d0d7816 */ /* 0x000fe40000000013 */
[----:B------:R-:W-:Y:S02]  /*4b40*/  PRMT R12, R12, 0x5410, R16 ;  /* 0x000054100c0c7816 */ /* 0x000fe40000000010 */
[----:B------:R-:W-:Y:S01]  /*4b50*/  PRMT R15, R15, 0x5410, R21 ;  /* 0x000054100f0f7816 */ /* 0x000fe20000000015 */
[----:B------:R-:W-:Y:S06]  /*4b60*/  BRA `(.L_x_20433) ;  /* 0x0000003400247947 */ /* 0x000fec0003800000 */
.L_x_20376:
        /* <DEDUP_REMOVED lines=21> */
.L_x_20438:
        /* <DEDUP_REMOVED lines=13> */
.L_x_20440:
[----:B------:R-:W-:Y:S05]  /*4d90*/  BSYNC.RECONVERGENT B2 ;  /* 0x0000000000027941 */ /* 0x000fea0003800200 */
.L_x_20439:
        /* <DEDUP_REMOVED lines=59> */
.L_x_20437:
[----:B------:R-:W-:Y:S05]  /*5150*/  BSYNC.RECONVERGENT B1 ;  /* 0x0000000000017941 */ /* 0x000fea0003800200 */
.L_x_20436:
        /* <DEDUP_REMOVED lines=8> */
[----:B------:R-:W-:-:S05]  /*51e0*/  FSEL R145, R12, RZ, !P2 ;  /* 0x000000ff0c917208 */ /* 0x000fca0005000000 */
[----:B------:R-:W-:-:S07]  /*51f0*/  FMUL.FTZ R145, R145, R108 ;  /* 0x0000006c91917220 */ /* 0x000fce0000410000 */
.L_x_20435:
[----:B------:R-:W-:Y:S05]  /*5200*/  BSYNC.RECONVERGENT B0 ;  /* 0x0000000000007941 */ /* 0x000fea0003800200 */
.L_x_20434:
        /* <DEDUP_REMOVED lines=18> */
.L_x_20445:
        /* <DEDUP_REMOVED lines=13> */
.L_x_20447:
[----:B------:R-:W-:Y:S05]  /*5400*/  BSYNC.RECONVERGENT B2 ;  /* 0x0000000000027941 */ /* 0x000fea0003800200 */
.L_x_20446:
        /* <DEDUP_REMOVED lines=56> */
[----:B------:R-:W-:Y:S02]  /*5790*/  IMAD.MOV.U32 R17, RZ, RZ, R14 ;  /* 0x000000ffff117224 */ /* 0x000fe400078e000e */
[----:B------:R-:W-:Y:S01]  /*57a0*/  HFMA2 R14, -RZ, RZ, 0, 0 ;  /* 0x00000000ff0e7431 */ /* 0x000fe200000001ff */
[----:B------:R-:W-:-:S07]  /*57b0*/  LOP3.LUT R172, R172, UR16, R15, 0x96, !PT ;  /* 0x00000010acac7c12 */ /* 0x000fce000f8e960f */
.L_x_20444:
[----:B------:R-:W-:Y:S05]  /*57c0*/  BSYNC.RECONVERGENT B1 ;  /* 0x0000000000017941 */ /* 0x000fea0003800200 */
.L_x_20443:
        /* <DEDUP_REMOVED lines=11> */
.L_x_20442:
[----:B------:R-:W-:Y:S05]  /*5880*/  BSYNC.RECONVERGENT B0 ;  /* 0x0000000000007941 */ /* 0x000fea0003800200 */
.L_x_20441:
        /* <DEDUP_REMOVED lines=18> */
.L_x_20452:
        /* <DEDUP_REMOVED lines=13> */
.L_x_20454:
[----:B------:R-:W-:Y:S05]  /*5a80*/  BSYNC.RECONVERGENT B2 ;  /* 0x0000000000027941 */ /* 0x000fea0003800200 */
.L_x_20453:
        /* <DEDUP_REMOVED lines=59> */
.L_x_20451:
[----:B------:R-:W-:Y:S05]  /*5e40*/  BSYNC.RECONVERGENT B1 ;  /* 0x0000000000017941 */ /* 0x000fea0003800200 */
.L_x_20450:
        /* <DEDUP_REMOVED lines=8> */
[----:B------:R-:W-:-:S03]  /*5ed0*/  SEL R8, RZ, 0x1, P2 ;  /* 0x00000001ff087807 */ /* 0x000fc60001000000 */
[----:B------:R-:W-:-:S07]  /*5ee0*/  FMUL.FTZ R147, R147, R110 ;  /* 0x0000006e93937220 */ /* 0x000fce0000410000 */
.L_x_20449:
[----:B------:R-:W-:Y:S05]  /*5ef0*/  BSYNC.RECONVERGENT B0 ;  /* 0x0000000000007941 */ /* 0x000fea0003800200 */
.L_x_20448:
        /* <DEDUP_REMOVED lines=18> */
.L_x_20459:
        /* <DEDUP_REMOVED lines=13> */
.L_x_20461:
[----:B------:R-:W-:Y:S05]  /*60f0*/  BSYNC.RECONVERGENT B2 ;  /* 0x0000000000027941 */ /* 0x000fea0003800200 */
.L_x_20460:
        /* <DEDUP_REMOVED lines=58> */
[----:B------:R-:W-:Y:S02]  /*64a0*/  IMAD.MOV.U32 R180, RZ, RZ, R20 ;  /* 0x000000ffffb47224 */ /* 0x000fe400078e0014 */
[----:B------:R-:W-:-:S07]  /*64b0*/  IMAD.MOV.U32 R14, RZ, RZ, RZ ;  /* 0x000000ffff0e7224 */ /* 0x000fce00078e00ff */
.L_x_20458:
[----:B------:R-:W-:Y:S05]  /*64c0*/  BSYNC.RECONVERGENT B1 ;  /* 0x0000000000017941 */ /* 0x000fea0003800200 */
.L_x_20457:
        /* <DEDUP_REMOVED lines=11> */
.L_x_20456:
[----:B------:R-:W-:Y:S05]  /*6580*/  BSYNC.RECONVERGENT B0 ;  /* 0x0000000000007941 */ /* 0x000fea0003800200 */
.L_x_20455:
        /* <DEDUP_REMOVED lines=18> */
.L_x_20466:
        /* <DEDUP_REMOVED lines=13> */
.L_x_20468:
[----:B------:R-:W-:Y:S05]  /*6780*/  BSYNC.RECONVERGENT B2 ;  /* 0x0000000000027941 */ /* 0x000fea0003800200 */
.L_x_20467:
        /* <DEDUP_REMOVED lines=60> */
.L_x_20465:
[----:B------:R-:W-:Y:S05]  /*6b50*/  BSYNC.RECONVERGENT B1 ;  /* 0x0000000000017941 */ /* 0x000fea0003800200 */
.L_x_20464:
        /* <DEDUP_REMOVED lines=10> */
.L_x_20463:
[----:B------:R-:W-:Y:S05]  /*6c00*/  BSYNC.RECONVERGENT B0 ;  /* 0x0000000000007941 */ /* 0x000fea0003800200 */
.L_x_20462:
        /* <DEDUP_REMOVED lines=18> */
.L_x_20473:
        /* <DEDUP_REMOVED lines=13> */
.L_x_20475:
[----:B------:R-:W-:Y:S05]  /*6e00*/  BSYNC.RECONVERGENT B2 ;  /* 0x0000000000027941 */ /* 0x000fea0003800200 */
.L_x_20474:
        /* <DEDUP_REMOVED lines=59> */
[----:B------:R-:W-:-:S07]  /*71c0*/  LOP3.LUT R172, R22, UR15, R21, 0x96, !PT ;  /* 0x0000000f16ac7c12 */ /* 0x000fce000f8e9615 */
.L_x_20472:
[----:B------:R-:W-:Y:S05]  /*71d0*/  BSYNC.RECONVERGENT B1 ;  /* 0x0000000000017941 */ /* 0x000fea0003800200 */
.L_x_20471:
        /* <DEDUP_REMOVED lines=11> */
.L_x_20470:
[----:B------:R-:W-:Y:S05]  /*7290*/  BSYNC.RECONVERGENT B0 ;  /* 0x0000000000007941 */ /* 0x000fea0003800200 */
.L_x_20469:
        /* <DEDUP_REMOVED lines=18> */
.L_x_20480:
        /* <DEDUP_REMOVED lines=13> */
.L_x_20482:
[----:B------:R-:W-:Y:S05]  /*7490*/  BSYNC.RECONVERGENT B2 ;  /* 0x0000000000027941 */ /* 0x000fea0003800200 */
.L_x_20481:
        /* <DEDUP_REMOVED lines=60> */
.L_x_20479:
[----:B------:R-:W-:Y:S05]  /*7860*/  BSYNC.RECONVERGENT B1 ;  /* 0x0000000000017941 */ /* 0x000fea0003800200 */
.L_x_20478:
[----:B------:R-:W-:Y:S01]  /*7870*/  HFMA2 R18, -RZ, RZ, 0.1171875, 0 ;  /* 0x2f800000ff127431 */ /* 0x000fe200000001ff */
[----:B------:R-:W-:-:S05]  /*7880*/  I2FP.F32.U32 R15, R15 ;  /* 0x0000000f000f7245 */ /* 0x000fca0000201000 */
[----:B------:R-:W-:Y:S01]  /*7890*/  FFMA.FTZ R15, R15, R18, 1.1641532182693481445e-10 ;  /* 0x2f0000000f0f7423 */ /* 0x000fe20000010012 */
[----:B-----5:R-:W-:-:S04]  /*78a0*/  IMAD.U32 R18, R47, 0x10000, RZ ;  /* 0x000100002f127824 */ /* 0x020fc800078e00ff */
[----:B------:R-:W-:Y:S01]  /*78b0*/  FMUL.FTZ R18, R18, UR9 ;  /* 0x0000000912127c20 */ /* 0x000fe20008410000 */
[----:B------:R-:W-:-:S03]  /*78c0*/  FSETP.GTU.FTZ.AND P2, PT, R15, UR12, PT ;  /* 0x0000000c0f007c0b */ /* 0x000fc6000bf5c000 */
[----:B------:R-:W-:Y:S01]  /*78d0*/  FMUL.FTZ R18, R18, UR8 ;  /* 0x0000000812127c20 */ /* 0x000fe20008410000 */
[----:B------:R-:W-:-:S04]  /*78e0*/  SEL R174, RZ, 0x1, P2 ;  /* 0x00000001ffae7807 */ /* 0x000fc80001000000 */
[----:B------:R-:W-:-:S05]  /*78f0*/  FSEL R151, R18, RZ, !P2 ;  /* 0x000000ff12977208 */ /* 0x000fca0005000000 */
[----:B------:R-:W-:-:S07]  /*7900*/  FMUL.FTZ R151, R151, R106 ;  /* 0x0000006a97977220 */ /* 0x000fce0000410000 */
.L_x_20477:
[----:B------:R-:W-:Y:S05]  /*7910*/  BSYNC.RECONVERGENT B0 ;  /* 0x0000000000007941 */ /* 0x000fea0003800200 */
.L_x_20476:
        /* <DEDUP_REMOVED lines=18> */
.L_x_20487:
        /* <DEDUP_REMOVED lines=13> */
.L_x_20489:
[----:B------:R-:W-:Y:S05]  /*7b10*/  BSYNC.RECONVERGENT B2 ;  /* 0x0000000000027941 */ /* 0x000fea0003800200 */
.L_x_20488:
        /* <DEDUP_REMOVED lines=56> */
[----:B------:R-:W-:Y:S01]  /*7ea0*/  IMAD.MOV.U32 R18, RZ, RZ, RZ ;  /* 0x000000ffff127224 */ /* 0x000fe200078e00ff */
[----:B------:R-:W-:Y:S02]  /*7eb0*/  LOP3.LUT R172, R24, UR15, R23, 0x96, !PT ;  /* 0x0000000f18ac7c12 */ /* 0x000fe4000f8e9617 */
[----:B------:R-:W-:Y:S01]  /*7ec0*/  MOV R23, R17 ;  /* 0x0000001100177202 */ /* 0x000fe20000000f00 */
[----:B------:R-:W-:-:S07]  /*7ed0*/  IMAD.MOV.U32 R17, RZ, RZ, R22 ;  /* 0x000000ffff117224 */ /* 0x000fce00078e0016 */
.L_x_20486:
[----:B------:R-:W-:Y:S05]  /*7ee0*/  BSYNC.RECONVERGENT B1 ;  /* 0x0000000000017941 */ /* 0x000fea0003800200 */
.L_x_20485:
        /* <DEDUP_REMOVED lines=11> */
.L_x_20484:
[----:B------:R-:W-:Y:S05]  /*7fa0*/  BSYNC.RECONVERGENT B0 ;  /* 0x0000000000007941 */ /* 0x000fea0003800200 */
.L_x_20483:
[----:B------:R-:W-:Y:S02]  /*7fb0*/  F2FP.BF16.F32.PACK_AB R21, RZ, R152 ;  /* 0x00000098ff15723e */ /* 0x000fe400000010ff */
[----:B------:R-:W-:Y:S02]  /*7fc0*/  PRMT R14, R14, 0x5410, R20 ;  /* 0x000054100e0e7816 */ /* 0x000fe40000000014 */
[----:B------:R-:W-:Y:S02]  /*7fd0*/  PRMT R13, R13, 0x5410, R19 ;  /* 0x000054100d0d7816 */ /* 0x000fe40000000013 */
[----:B------:R-:W-:Y:S02]  /*7fe0*/  PRMT R12, R12, 0x5410, R16 ;  /* 0x000054100c0c7816 */ /* 0x000fe40000000010 */
[----:B------:R-:W-:-:S07]  /*7ff0*/  PRMT R15, R15, 0x5410, R21 ;  /* 0x000054100f0f7816 */ /* 0x000fce0000000015 */
.L_x_20433:
[----:B------:R-:W0:Y:S01]  /*8000*/  LDC.64 R178, c[0x0][0x3a8] ;  /* 0x0000ea00ffb27b82 */ /* 0x000e220000000a00 */
[C---:B------:R-:W-:Y:S01]  /*8010*/  @P0 IADD3 R27, PT, PT, R165.reuse, 0x20, RZ ;  /* 0x00000020a51b0810 */ /* 0x040fe20007ffe0ff */
[----:B------:R-:W-:Y:S01]  /*8020*/  @P1 VIADD R19, R164, 0x20 ;  /* 0x00000020a4131836 */ /* 0x000fe20000000000 */
[----:B------:R-:W-:Y:S05]  /*8030*/  BSSY.RECONVERGENT B0, `(.L_x_20490) ;  /* 0x000001c000007945 */ /* 0x000fea0003800200 */
[----:B------:R-:W1:Y:S08]  /*8040*/  @P1 LDC.64 R22, c[0x0][0x390] ;  /* 0x0000e400ff161b82 */ /* 0x000e700000000a00 */
[----:B------:R-:W2:Y:S01]  /*8050*/  @P0 LDC.64 R20, c[0x0][0x3a0] ;  /* 0x0000e800ff140b82 */ /* 0x000ea20000000a00 */
[----:B0-----:R-:W-:-:S05]  /*8060*/  IMAD.WIDE.U32 R24, R165, 0x10, R178 ;  /* 0x00000010a5187825 */ /* 0x001fca00078e00b2 */
[----:B------:R1:W-:Y:S02]  /*8070*/  STG.E.128 desc[UR6][R24.64], R12 ;  /* 0x0000000c18007986 */ /* 0x0003e4000c101d06 */
[----:B-1----:R-:W-:-:S04]  /*8080*/  @P1 IMAD.WIDE.U32 R12, R19, 0x10, R22 ;  /* 0x00000010130c1825 */ /* 0x002fc800078e0016 */
[----:B--2---:R-:W-:Y:S01]  /*8090*/  @P0 IMAD.WIDE.U32 R14, R27, 0x10, R20 ;  /* 0x000000101b0e0825 */ /* 0x004fe200078e0014 */
[----:B------:R-:W-:Y:S06]  /*80a0*/  @!P1 BRA `(.L_x_20491) ;  /* 0x0000000000509947 */ /* 0x000fec0003800000 */
[----:B------:R-:W-:Y:S01]  /*80b0*/  IMAD.U32 R16, R174, 0x10000, RZ ;  /* 0x00010000ae107824 */ /* 0x000fe200078e00ff */
[----:B------:R-:W0:Y:S01]  /*80c0*/  LDC.64 R26, c[0x0][0x3b0] ;  /* 0x0000ec00ff1a7b82 */ /* 0x000e220000000a00 */
[----:B------:R-:W-:Y:S02]  /*80d0*/  LOP3.LUT R20, R9, 0xff, RZ, 0xc0, !PT ;  /* 0x000000ff09147812 */ /* 0x000fe400078ec0ff */
[----:B------:R-:W-:Y:S02]  /*80e0*/  LOP3.LUT R22, R8, 0xff, RZ, 0xc0, !PT ;  /* 0x000000ff08167812 */ /* 0x000fe400078ec0ff */
[----:B------:R-:W-:Y:S01]  /*80f0*/  LOP3.LUT R19, R16, 0xff0000, RZ, 0xc0, !PT ;  /* 0x00ff000010137812 */ /* 0x000fe200078ec0ff */
[----:B------:R-:W-:Y:S01]  /*8100*/  IMAD.WIDE.U32 R20, R20, 0x1000000, RZ ;  /* 0x0100000014147825 */ /* 0x000fe200078e00ff */
[----:B------:R-:W-:Y:S02]  /*8110*/  LOP3.LUT R16, R39, 0xffff, RZ, 0xc0, !PT ;  /* 0x0000ffff27107812 */ /* 0x000fe400078ec0ff */
[----:B------:R-:W-:Y:S01]  /*8120*/  LOP3.LUT R24, R7, 0xff, RZ, 0xc0, !PT ;  /* 0x000000ff07187812 */ /* 0x000fe200078ec0ff */
[----:B------:R-:W-:Y:S01]  /*8130*/  IMAD.WIDE.U32 R22, R22, 0x10000, RZ ;  /* 0x0001000016167825 */ /* 0x000fe200078e00ff */
[----:B------:R-:W-:-:S02]  /*8140*/  PRMT R19, R19, 0x4210, R16 ;  /* 0x0000421013137816 */ /* 0x000fc40000000010 */
[----:B------:R-:W-:Y:S01]  /*8150*/  PRMT R16, R11, 0x7104, RZ ;  /* 0x000071040b107816 */ /* 0x000fe200000000ff */
[----:B------:R-:W-:-:S03]  /*8160*/  IMAD.WIDE.U32 R24, R24, 0x100, RZ ;  /* 0x0000010018187825 */ /* 0x000fc600078e00ff */
[----:B------:R-:W-:-:S04]  /*8170*/  LOP3.LUT R19, R19, 0xff00, R16, 0xf8, !PT ;  /* 0x0000ff0013137812 */ /* 0x000fc800078ef810 */
[----:B------:R-:W-:-:S04]  /*8180*/  LOP3.LUT R19, R19, 0xff, R10, 0xf8, !PT ;  /* 0x000000ff13137812 */ /* 0x000fc800078ef80a */
[----:B------:R-:W-:Y:S02]  /*8190*/  LOP3.LUT R21, R23, R19, R21, 0xfe, !PT ;  /* 0x0000001317157212 */ /* 0x000fe400078efe15 */
[----:B------:R-:W-:Y:S02]  /*81a0*/  LOP3.LUT R23, R24, R20, R22, 0xfe, !PT ;  /* 0x0000001418177212 */ /* 0x000fe400078efe16 */
[----:B------:R-:W-:Y:S02]  /*81b0*/  LOP3.LUT R21, R21, R25, RZ, 0xfc, !PT ;  /* 0x0000001915157212 */ /* 0x000fe400078efcff */
[----:B------:R-:W-:Y:S01]  /*81c0*/  LOP3.LUT R20, R23, 0xff, R6, 0xf8, !PT ;  /* 0x000000ff17147812 */ /* 0x000fe200078ef806 */
[----:B0-----:R-:W-:-:S05]  /*81d0*/  IMAD.WIDE.U32 R22, R164, 0x8, R26 ;  /* 0x00000008a4167825 */ /* 0x001fca00078e001a */
[----:B------:R0:W-:Y:S02]  /*81e0*/  STG.E.64 desc[UR6][R22.64], R20 ;  /* 0x0000001416007986 */ /* 0x0001e4000c101b06 */
.L_x_20491:
[----:B------:R-:W-:Y:S05]  /*81f0*/  BSYNC.RECONVERGENT B0 ;  /* 0x0000000000007941 */ /* 0x000fea0003800200 */
.L_x_20490:
[----:B-----5:R1:W5:Y:S04]  /*8200*/  @P1 LDG.E.128 R44, desc[UR6][R12.64] ;  /* 0x000000060c2c1981 */ /* 0x020368000c1e1d00 */
[----:B------:R1:W5:Y:S01]  /*8210*/  @P0 LDG.E.128 R40, desc[UR6][R14.64] ;  /* 0x000000060e280981 */ /* 0x000362000c1e1d00 */
[----:B------:R-:W-:Y:S05]  /*8220*/  @!P0 BRA `(.L_x_20492) ;  /* 0x0000003400e08947 */ /* 0x000fea0003800000 */
[----:B------:R-:W-:Y:S01]  /*8230*/  ISETP.GT.AND P2, PT, R163, RZ, PT ;  /* 0x000000ffa300720c */ /* 0x000fe20003f44270 */
[----:B------:R-:W-:-:S12]  /*8240*/  BSSY.RECONVERGENT B0, `(.L_x_20493) ;  /* 0x000006a000007945 */ /* 0x000fd80003800200 */
[----:B-----5:R-:W-:Y:S01]  /*8250*/  @!P2 IMAD.U32 R137, R40, 0x10000, RZ ;  /* 0x000100002889a824 */ /* 0x020fe200078e00ff */
[----:B-1----:R-:W-:Y:S01]  /*8260*/  @!P2 MOV R14, R17 ;  /* 0x00000011000ea202 */ /* 0x002fe20000000f00 */
        /* <DEDUP_REMOVED lines=18> */
.L_x_20497:
        /* <DEDUP_REMOVED lines=13> */
.L_x_20499:
[----:B------:R-:W-:Y:S05]  /*8460*/  BSYNC.RECONVERGENT B2 ;  /* 0x0000000000027941 */ /* 0x000fea0003800200 */
.L_x_20498:
        /* <DEDUP_REMOVED lines=58> */
[----:B------:R-:W-:-:S07]  /*8810*/  IMAD.MOV.U32 R15, RZ, RZ, RZ ;  /* 0x000000ffff0f7224 */ /* 0x000fce00078e00ff */
.L_x_20496:
[----:B------:R-:W-:Y:S05]  /*8820*/  BSYNC.RECONVERGENT B1 ;  /* 0x0000000000017941 */ /* 0x000fea0003800200 */
.L_x_20495:
[----:B------:R-:W-:Y:S01]  /*8830*/  HFMA2 R13, -RZ, RZ, 0.1171875, 0 ;  /* 0x2f800000ff0d7431 */ /* 0x000fe200000001ff */
[----:B------:R-:W-:Y:S01]  /*8840*/  I2FP.F32.U32 R6, R6 ;  /* 0x0000000600067245 */ /* 0x000fe20000201000 */
[----:B------:R-:W-:-:S04]  /*8850*/  IMAD.U32 R12, R44, 0x10000, RZ ;  /* 0x000100002c0c7824 */ /* 0x000fc800078e00ff */
[----:B------:R-:W-:Y:S01]  /*8860*/  FMUL.FTZ R12, R12, UR9 ;  /* 0x000000090c0c7c20 */ /* 0x000fe20008410000 */
[----:B------:R-:W-:-:S03]  /*8870*/  FFMA.FTZ R6, R6, R13, 1.1641532182693481445e-10 ;  /* 0x2f00000006067423 */ /* 0x000fc6000001000d */
[----:B------:R-:W-:Y:S02]  /*8880*/  FMUL.FTZ R12, R12, UR8 ;  /* 0x000000080c0c7c20 */ /* 0x000fe40008410000 */
[----:B------:R-:W-:Y:S01]  /*8890*/  FSETP.GTU.FTZ.AND P3, PT, R6, UR12, PT ;  /* 0x0000000c06007c0b */ /* 0x000fe2000bf7c000 */
[----:B------:R-:W-:-:S03]  /*88a0*/  IMAD.U32 R6, R40, 0x10000, RZ ;  /* 0x0001000028067824 */ /* 0x000fc600078e00ff */
[----:B------:R-:W-:-:S05]  /*88b0*/  FSEL R137, R12, RZ, !P3 ;  /* 0x000000ff0c897208 */ /* 0x000fca0005800000 */
[----:B------:R-:W-:Y:S01]  /*88c0*/  FFMA.FTZ R137, R137, R100, R6 ;  /* 0x0000006489897223 */ /* 0x000fe20000010006 */
[----:B------:R-:W-:-:S07]  /*88d0*/  SEL R6, RZ, 0x1, P3 ;  /* 0x00000001ff067807 */ /* 0x000fce0001800000 */
.L_x_20494:
[----:B------:R-:W-:Y:S05]  /*88e0*/  BSYNC.RECONVERGENT B0 ;  /* 0x0000000000007941 */ /* 0x000fea0003800200 */
.L_x_20493:
        /* <DEDUP_REMOVED lines=23> */
.L_x_20504:
        /* <DEDUP_REMOVED lines=13> */
.L_x_20506:
[----:B------:R-:W-:Y:S05]  /*8b30*/  BSYNC.RECONVERGENT B2 ;  /* 0x0000000000027941 */ /* 0x000fea0003800200 */
.L_x_20505:
[----:B------:R-:W-:Y:S01]  /*8b40*/  LOP3.LUT R16, R5, UR5, R19, 0x96, !PT ;  /* 0x0000000505107c12 */ /* 0x000fe2000f8e9613 */
[----:B0-----:R-:W-:Y:S01]  /*8b50*/  IMAD.WIDE.U32 R20, R0, -0x326172a9, RZ ;  /* 0xcd9e8d5700147825 */ /* 0x001fe200078e00ff */
        /* <DEDUP_REMOVED lines=58> */
.L_x_20503:
[----:B------:R-:W-:Y:S05]  /*8f00*/  BSYNC.RECONVERGENT B1 ;  /* 0x0000000000017941 */ /* 0x000fea0003800200 */
.L_x_20502:
        /* <DEDUP_REMOVED lines=13> */
.L_x_20501:
[----:B------:R-:W-:Y:S05]  /*8fe0*/  BSYNC.RECONVERGENT B0 ;  /* 0x0000000000007941 */ /* 0x000fea0003800200 */
.L_x_20500:
        /* <DEDUP_REMOVED lines=22> */
.L_x_20511:
        /* <DEDUP_REMOVED lines=12> */
.L_x_20513:
[----:B------:R-:W-:Y:S05]  /*9210*/  BSYNC.RECONVERGENT B2 ;  /* 0x0000000000027941 */ /* 0x000fea0003800200 */
.L_x_20512:
[----:B------:R-:W-:Y:S01]  /*9220*/  IMAD.WIDE.U32 R18, R3, -0x2daee0ad, RZ ;  /* 0xd2511f5303127825 */ /* 0x000fe200078e00ff */
[----:B------:R-:W-:-:S03]  /*9230*/  UIADD3 UR15, UPT, UPT, UR4, -0x61c88647, URZ ;  /* 0x9e3779b9040f7890 */ /* 0x000fc6000fffe0ff */
[----:B0-----:R-:W-:Y:S01]  /*9240*/  IMAD.WIDE.U32 R20, R0, -0x326172a9, RZ ;  /* 0xcd9e8d5700147825 */ /* 0x001fe200078e00ff */
        /* <DEDUP_REMOVED lines=56> */
[----:B------:R-:W-:Y:S02]  /*95d0*/  HFMA2 R18, -RZ, RZ, 0, 0 ;  /* 0x00000000ff127431 */ /* 0x000fe400000001ff */
[----:B------:R-:W-:-:S07]  /*95e0*/  IMAD.MOV.U32 R15, RZ, RZ, R14 ;  /* 0x000000ffff0f7224 */ /* 0x000fce00078e000e */
.L_x_20510:
[----:B------:R-:W-:Y:S05]  /*95f0*/  BSYNC.RECONVERGENT B1 ;  /* 0x0000000000017941 */ /* 0x000fea0003800200 */
.L_x_20509:
[----:B------:R-:W-:Y:S01]  /*9600*/  I2FP.F32.U32 R8, R8 ;  /* 0x0000000800087245 */ /* 0x000fe20000201000 */
[----:B------:R-:W-:-:S04]  /*9610*/  IMAD.MOV.U32 R13, RZ, RZ, 0x2f800000 ;  /* 0x2f800000ff0d7424 */ /* 0x000fc800078e00ff */
        /* <DEDUP_REMOVED lines=9> */
.L_x_20508:
[----:B------:R-:W-:Y:S05]  /*96b0*/  BSYNC.RECONVERGENT B0 ;  /* 0x0000000000007941 */ /* 0x000fea0003800200 */
.L_x_20507:
        /* <DEDUP_REMOVED lines=23> */
.L_x_20518:
        /* <DEDUP_REMOVED lines=12> */
.L_x_20520:
[----:B------:R-:W-:Y:S05]  /*98f0*/  BSYNC.RECONVERGENT B2 ;  /* 0x0000000000027941 */ /* 0x000fea0003800200 */
.L_x_20519:
[----:B0-----:R-:W-:Y:S01]  /*9900*/  IMAD.WIDE.U32 R20, R3, -0x2daee0ad, RZ ;  /* 0xd2511f5303147825 */ /* 0x001fe200078e00ff */
        /* <DEDUP_REMOVED lines=57> */
[----:B------:R-:W-:Y:S01]  /*9ca0*/  LOP3.LUT R172, R20, UR15, R19, 0x96, !PT ;  /* 0x0000000f14ac7c12 */ /* 0x000fe2000f8e9613 */
[----:B------:R-:W-:Y:S01]  /*9cb0*/  IMAD.MOV.U32 R19, RZ, RZ, RZ ;  /* 0x000000ffff137224 */ /* 0x000fe200078e00ff */
[----:B------:R-:W-:-:S07]  /*9cc0*/  MOV R14, R18 ;  /* 0x00000012000e7202 */ /* 0x000fce0000000f00 */
.L_x_20517:
[----:B------:R-:W-:Y:S05]  /*9cd0*/  BSYNC.RECONVERGENT B1 ;  /* 0x0000000000017941 */ /* 0x000fea0003800200 */
.L_x_20516:
        /* <DEDUP_REMOVED lines=13> */
.L_x_20515:
[----:B------:R-:W-:Y:S05]  /*9db0*/  BSYNC.RECONVERGENT B0 ;  /* 0x0000000000007941 */ /* 0x000fea0003800200 */
.L_x_20514:
[----:B------:R-:W-:Y:S01]  /*9dc0*/  BSSY.RECONVERGENT B0, `(.L_x_20521) ;  /* 0x000006c000007945 */ /* 0x000fe20003800200 */
[----:B------:R-:W-:Y:S01]  /*9dd0*/  F2FP.BF16.F32.PACK_AB R18, RZ, R140 ;  /* 0x0000008cff12723e */ /* 0x000fe200000010ff */
[----:B------:R-:W-:Y:S01]  /*9de0*/  @!P2 IMAD.MOV.U32 R16, RZ, RZ, R14 ;  /* 0x000000ffff10a224 */ /* 0x000fe200078e000e */
[----:B------:R-:W-:Y:S01]  /*9df0*/  @!P2 SHF.L.U32 R141, R42, 0x10, RZ ;  /* 0x000000102a8da819 */ /* 0x000fe200000006ff */
[----:B0-----:R-:W-:Y:S01]  /*9e00*/  @!P2 IMAD.MOV.U32 R20, RZ, RZ, R19 ;  /* 0x000000ffff14a224 */ /* 0x001fe200078e0013 */
        /* <DEDUP_REMOVED lines=17> */
.L_x_20525:
        /* <DEDUP_REMOVED lines=12> */
.L_x_20527:
[----:B------:R-:W-:Y:S05]  /*9fe0*/  BSYNC.RECONVERGENT B2 ;  /* 0x0000000000027941 */ /* 0x000fea0003800200 */
.L_x_20526:
        /* <DEDUP_REMOVED lines=61> */
.L_x_20524:
[----:B------:R-:W-:Y:S05]  /*a3c0*/  BSYNC.RECONVERGENT B1 ;  /* 0x0000000000017941 */ /* 0x000fea0003800200 */
.L_x_20523:
[----:B------:R-:W-:Y:S01]  /*a3d0*/  I2FP.F32.U32 R10, R10 ;  /* 0x0000000a000a7245 */ /* 0x000fe20000201000 */
[----:B------:R-:W-:Y:S01]  /*a3e0*/  IMAD.MOV.U32 R15, RZ, RZ, 0x2f800000 ;  /* 0x2f800000ff0f7424 */ /* 0x000fe200078e00ff */
[----:B------:R-:W-:-:S03]  /*a3f0*/  SHF.L.U32 R14, R46, 0x10, RZ ;  /* 0x000000102e0e7819 */ /* 0x000fc600000006ff */
[----:B------:R-:W-:Y:S02]  /*a400*/  FFMA.FTZ R10, R10, R15, 1.1641532182693481445e-10 ;  /* 0x2f0000000a0a7423 */ /* 0x000fe4000001000f */
[----:B------:R-:W-:-:S03]  /*a410*/  FMUL.FTZ R14, R14, UR9 ;  /* 0x000000090e0e7c20 */ /* 0x000fc60008410000 */
[----:B------:R-:W-:Y:S01]  /*a420*/  FSETP.GTU.FTZ.AND P3, PT, R10, UR12, PT ;  /* 0x0000000c0a007c0b */ /* 0x000fe2000bf7c000 */
[----:B------:R-:W-:Y:S01]  /*a430*/  FMUL.FTZ R14, R14, UR8 ;  /* 0x000000080e0e7c20 */ /* 0x000fe20008410000 */
[----:B------:R-:W-:-:S04]  /*a440*/  IMAD.U32 R10, R42, 0x10000, RZ ;  /* 0x000100002a0a7824 */ /* 0x000fc800078e00ff */
[----:B------:R-:W-:-:S05]  /*a450*/  FSEL R141, R14, RZ, !P3 ;  /* 0x000000ff0e8d7208 */ /* 0x000fca0005800000 */
[----:B------:R-:W-:Y:S01]  /*a460*/  FFMA.FTZ R141, R141, R96, R10 ;  /* 0x000000608d8d7223 */ /* 0x000fe2000001000a */
[----:B------:R-:W-:-:S07]  /*a470*/  SEL R10, RZ, 0x1, P3 ;  /* 0x00000001ff0a7807 */ /* 0x000fce0001800000 */
.L_x_20522:
[----:B------:R-:W-:Y:S05]  /*a480*/  BSYNC.RECONVERGENT B0 ;  /* 0x0000000000007941 */ /* 0x000fea0003800200 */
.L_x_20521:
        /* <DEDUP_REMOVED lines=23> */
.L_x_20532:
        /* <DEDUP_REMOVED lines=12> */
.L_x_20534:
[----:B------:R-:W-:Y:S05]  /*a6c0*/  BSYNC.RECONVERGENT B2 ;  /* 0x0000000000027941 */ /* 0x000fea0003800200 */
.L_x_20533:
        /* <DEDUP_REMOVED lines=61> */
.L_x_20531:
[----:B------:R-:W-:Y:S05]  /*aaa0*/  BSYNC.RECONVERGENT B1 ;  /* 0x0000000000017941 */ /* 0x000fea0003800200 */
.L_x_20530:
[----:B------:R-:W-:Y:S01]  /*aab0*/  PRMT R16, R46, 0x7632, R16 ;  /* 0x000076322e107816 */ /* 0x000fe20000000010 */
[----:B------:R-:W-:Y:S01]  /*aac0*/  IMAD.MOV.U32 R20, RZ, RZ, 0x2f800000 ;  /* 0x2f800000ff147424 */ /* 0x000fe200078e00ff */
[----:B------:R-:W-:-:S03]  /*aad0*/  I2FP.F32.U32 R11, R11 ;  /* 0x0000000b000b7245 */ /* 0x000fc60000201000 */
[----:B------:R-:W-:Y:S02]  /*aae0*/  IMAD.U32 R16, R16, 0x10000, RZ ;  /* 0x0001000010107824 */ /* 0x000fe400078e00ff */
[----:B------:R-:W-:Y:S02]  /*aaf0*/  FFMA.FTZ R11, R11, R20, 1.1641532182693481445e-10 ;  /* 0x2f0000000b0b7423 */ /* 0x000fe40000010014 */
[----:B------:R-:W-:-:S03]  /*ab00*/  FMUL.FTZ R16, R16, UR9 ;  /* 0x0000000910107c20 */ /* 0x000fc60008410000 */
[----:B------:R-:W-:Y:S01]  /*ab10*/  FSETP.GTU.FTZ.AND P3, PT, R11, UR12, PT ;  /* 0x0000000c0b007c0b */ /* 0x000fe2000bf7c000 */
[----:B------:R-:W-:Y:S01]  /*ab20*/  FMUL.FTZ R16, R16, UR8 ;  /* 0x0000000810107c20 */ /* 0x000fe20008410000 */
[----:B------:R-:W-:-:S04]  /*ab30*/  PRMT R11, R42, 0x7632, R11 ;  /* 0x000076322a0b7816 */ /* 0x000fc8000000000b */
[----:B------:R-:W-:Y:S02]  /*ab40*/  SHF.L.U32 R11, R11, 0x10, RZ ;  /* 0x000000100b0b7819 */ /* 0x000fe400000006ff */
[----:B------:R-:W-:-:S05]  /*ab50*/  FSEL R16, R16, RZ, !P3 ;  /* 0x000000ff10107208 */ /* 0x000fca0005800000 */
[----:B------:R-:W-:Y:S01]  /*ab60*/  FFMA.FTZ R142, R16, R97, R11 ;  /* 0x00000061108e7223 */ /* 0x000fe2000001000b */
[----:B------:R-:W-:-:S07]  /*ab70*/  SEL R11, RZ, 0x1, P3 ;  /* 0x00000001ff0b7807 */ /* 0x000fce0001800000 */
.L_x_20529:
[----:B------:R-:W-:Y:S05]  /*ab80*/  BSYNC.RECONVERGENT B0 ;  /* 0x0000000000007941 */ /* 0x000fea0003800200 */
.L_x_20528:
        /* <DEDUP_REMOVED lines=22> */
.L_x_20539:
        /* <DEDUP_REMOVED lines=12> */
.L_x_20541:
[----:B------:R-:W-:Y:S05]  /*adb0*/  BSYNC.RECONVERGENT B2 ;  /* 0x0000000000027941 */ /* 0x000fea0003800200 */
.L_x_20540:
        /* <DEDUP_REMOVED lines=57> */
[----:B------:R-:W-:-:S04]  /*b150*/  MOV R16, R15 ;  /* 0x0000000f00107202 */ /* 0x000fc80000000f00 */
[----:B------:R-:W-:Y:S01]  /*b160*/  LOP3.LUT R172, R22, UR15, R21, 0x96, !PT ;  /* 0x0000000f16ac7c12 */ /* 0x000fe2000f8e9615 */
[----:B------:R-:W-:-:S07]  /*b170*/  IMAD.MOV.U32 R22, RZ, RZ, RZ ;  /* 0x000000ffff167224 */ /* 0x000fce00078e00ff */
.L_x_20538:
[----:B------:R-:W-:Y:S05]  /*b180*/  BSYNC.RECONVERGENT B1 ;  /* 0x0000000000017941 */ /* 0x000fea0003800200 */
.L_x_20537:
[----:B------:R-:W-:Y:S01]  /*b190*/  I2FP.F32.U32 R15, R16 ;  /* 0x00000010000f7245 */ /* 0x000fe20000201000 */
[----:B------:R-:W-:-:S04]  /*b1a0*/  IMAD.MOV.U32 R16, RZ, RZ, 0x2f800000 ;  /* 0x2f800000ff107424 */ /* 0x000fc800078e00ff */
[----:B------:R-:W-:Y:S01]  /*b1b0*/  FFMA.FTZ R15, R15, R16, 1.1641532182693481445e-10 ;  /* 0x2f0000000f0f7423 */ /* 0x000fe20000010010 */
[----:B------:R-:W-:-:S04]  /*b1c0*/  SHF.L.U32 R16, R47, 0x10, RZ ;  /* 0x000000102f107819 */ /* 0x000fc800000006ff */
[----:B------:R-:W-:Y:S01]  /*b1d0*/  FSETP.GTU.FTZ.AND P3, PT, R15, UR12, PT ;  /* 0x0000000c0f007c0b */ /* 0x000fe2000bf7c000 */
[----:B------:R-:W-:-:S03]  /*b1e0*/  FMUL.FTZ R16, R16, UR9 ;  /* 0x0000000910107c20 */ /* 0x000fc60008410000 */
[----:B------:R-:W-:Y:S01]  /*b1f0*/  SEL R174, RZ, 0x1, P3 ;  /* 0x00000001ffae7807 */ /* 0x000fe20001800000 */
[----:B------:R-:W-:-:S05]  /*b200*/  FMUL.FTZ R16, R16, UR8 ;  /* 0x0000000810107c20 */ /* 0x000fca0008410000 */
[----:B------:R-:W-:Y:S01]  /*b210*/  FSEL R143, R16, RZ, !P3 ;  /* 0x000000ff108f7208 */ /* 0x000fe20005800000 */
[----:B------:R-:W-:-:S04]  /*b220*/  IMAD.U32 R16, R43, 0x10000, RZ ;  /* 0x000100002b107824 */ /* 0x000fc800078e00ff */
[----:B------:R-:W-:-:S07]  /*b230*/  FFMA.FTZ R143, R143, R98, R16 ;  /* 0x000000628f8f7223 */ /* 0x000fce0000010010 */
.L_x_20536:
[----:B------:R-:W-:Y:S05]  /*b240*/  BSYNC.RECONVERGENT B0 ;  /* 0x0000000000007941 */ /* 0x000fea0003800200 */
.L_x_20535:
        /* <DEDUP_REMOVED lines=23> */
.L_x_20546:
        /* <DEDUP_REMOVED lines=12> */
.L_x_20548:
[----:B------:R-:W-:Y:S05]  /*b480*/  BSYNC.RECONVERGENT B2 ;  /* 0x0000000000027941 */ /* 0x000fea0003800200 */
.L_x_20547:
        /* <DEDUP_REMOVED lines=61> */
.L_x_20545:
[----:B------:R-:W-:Y:S05]  /*b860*/  BSYNC.RECONVERGENT B1 ;  /* 0x0000000000017941 */ /* 0x000fea0003800200 */
.L_x_20544:
[----:B------:R-:W-:Y:S02]  /*b870*/  PRMT R20, R47, 0x7632, R20 ;  /* 0x000076322f147816 */ /* 0x000fe40000000014 */
[----:B------:R-:W-:Y:S01]  /*b880*/  I2FP.F32.U32 R22, R23 ;  /* 0x0000001700167245 */ /* 0x000fe20000201000 */
[----:B------:R-:W-:Y:S02]  /*b890*/  IMAD.MOV.U32 R23, RZ, RZ, 0x2f800000 ;  /* 0x2f800000ff177424 */ /* 0x000fe400078e00ff */
        /* <DEDUP_REMOVED lines=10> */
.L_x_20543:
[----:B------:R-:W-:Y:S05]  /*b940*/  BSYNC.RECONVERGENT B0 ;  /* 0x0000000000007941 */ /* 0x000fea0003800200 */
.L_x_20542:
[----:B------:R-:W-:Y:S02]  /*b950*/  F2FP.BF16.F32.PACK_AB R20, RZ, R144 ;  /* 0x00000090ff14723e */ /* 0x000fe400000010ff */
[----:B------:R-:W-:Y:S02]  /*b960*/  PRMT R14, R14, 0x5410, R19 ;  /* 0x000054100e0e7816 */ /* 0x000fe40000000013 */
[----:B------:R-:W-:Y:S02]  /*b970*/  PRMT R13, R13, 0x5410, R18 ;  /* 0x000054100d0d7816 */ /* 0x000fe40000000012 */
[----:B------:R-:W-:Y:S02]  /*b980*/  PRMT R12, R12, 0x5410, R17 ;  /* 0x000054100c0c7816 */ /* 0x000fe40000000011 */
[----:B------:R-:W-:Y:S01]  /*b990*/  PRMT R15, R15, 0x5410, R20 ;  /* 0x000054100f0f7816 */ /* 0x000fe20000000014 */
[----:B------:R-:W-:Y:S06]  /*b9a0*/  BRA `(.L_x_20549) ;  /* 0x0000003400307947 */ /* 0x000fec0003800000 */
.L_x_20492:
[----:B------:R-:W-:Y:S01]  /*b9b0*/  BSSY.RECONVERGENT B0, `(.L_x_20550) ;  /* 0x000006a000007945 */ /* 0x000fe20003800200 */
[----:B------:R-:W-:Y:S01]  /*b9c0*/  IMAD.MOV.U32 R137, RZ, RZ, RZ ;  /* 0x000000ffff897224 */ /* 0x000fe200078e00ff */
[----:B-1----:R-:W-:Y:S01]  /*b9d0*/  MOV R14, R18 ;  /* 0x00000012000e7202 */ /* 0x002fe20000000f00 */
        /* <DEDUP_REMOVED lines=18> */
.L_x_20554:
        /* <DEDUP_REMOVED lines=13> */
.L_x_20556:
[----:B------:R-:W-:Y:S05]  /*bbd0*/  BSYNC.RECONVERGENT B2 ;  /* 0x0000000000027941 */ /* 0x000fea0003800200 */
.L_x_20555:
        /* <DEDUP_REMOVED lines=60> */
.L_x_20553:
[----:B------:R-:W-:Y:S05]  /*bfa0*/  BSYNC.RECONVERGENT B1 ;  /* 0x0000000000017941 */ /* 0x000fea0003800200 */
.L_x_20552:
        /* <DEDUP_REMOVED lines=10> */
.L_x_20551:
[----:B------:R-:W-:Y:S05]  /*c050*/  BSYNC.RECONVERGENT B0 ;  /* 0x0000000000007941 */ /* 0x000fea0003800200 */
.L_x_20550:
        /* <DEDUP_REMOVED lines=18> */
.L_x_20561:
        /* <DEDUP_REMOVED lines=13> */
.L_x_20563:
[----:B------:R-:W-:Y:S05]  /*c250*/  BSYNC.RECONVERGENT B2 ;  /* 0x0000000000027941 */ /* 0x000fea0003800200 */
.L_x_20562:
[----:B------:R-:W-:Y:S01]  /*c260*/  LOP3.LUT R14, R5, UR5, R19, 0x96, !PT ;  /* 0x00000005050e7c12 */ /* 0x000fe2000f8e9613 */
[----:B0-----:R-:W-:Y:S01]  /*c270*/  IMAD.WIDE.U32 R20, R0, -0x326172a9, RZ ;  /* 0xcd9e8d5700147825 */ /* 0x001fe200078e00ff */
        /* <DEDUP_REMOVED lines=58> */
.L_x_20560:
[----:B------:R-:W-:Y:S05]  /*c620*/  BSYNC.RECONVERGENT B1 ;  /* 0x0000000000017941 */ /* 0x000fea0003800200 */
.L_x_20559:
        /* <DEDUP_REMOVED lines=11> */
.L_x_20558:
[----:B------:R-:W-:Y:S05]  /*c6e0*/  BSYNC.RECONVERGENT B0 ;  /* 0x0000000000007941 */ /* 0x000fea0003800200 */
.L_x_20557:
        /* <DEDUP_REMOVED lines=18> */
.L_x_20568:
        /* <DEDUP_REMOVED lines=12> */
.L_x_20570:
[----:B------:R-:W-:Y:S05]  /*c8d0*/  BSYNC.RECONVERGENT B2 ;  /* 0x0000000000027941 */ /* 0x000fea0003800200 */
.L_x_20569:
        /* <DEDUP_REMOVED lines=61> */
.L_x_20567:
[----:B------:R-:W-:Y:S05]  /*ccb0*/  BSYNC.RECONVERGENT B1 ;  /* 0x0000000000017941 */ /* 0x000fea0003800200 */
.L_x_20566:
        /* <DEDUP_REMOVED lines=10> */
.L_x_20565:
[----:B------:R-:W-:Y:S05]  /*cd60*/  BSYNC.RECONVERGENT B0 ;  /* 0x0000000000007941 */ /* 0x000fea0003800200 */
.L_x_20564:
        /* <DEDUP_REMOVED lines=18> */
.L_x_20575:
        /* <DEDUP_REMOVED lines=12> */
.L_x_20577:
[----:B------:R-:W-:Y:S05]  /*cf50*/  BSYNC.RECONVERGENT B2 ;  /* 0x0000000000027941 */ /* 0x000fea0003800200 */
.L_x_20576:
        /* <DEDUP_REMOVED lines=61> */
.L_x_20574:
[----:B------:R-:W-:Y:S05]  /*d330*/  BSYNC.RECONVERGENT B1 ;  /* 0x0000000000017941 */ /* 0x000fea0003800200 */
.L_x_20573:
        /* <DEDUP_REMOVED lines=11> */
.L_x_20572:
[----:B------:R-:W-:Y:S05]  /*d3f0*/  BSYNC.RECONVERGENT B0 ;  /* 0x0000000000007941 */ /* 0x000fea0003800200 */
.L_x_20571:
        /* <DEDUP_REMOVED lines=18> */
.L_x_20582:
        /* <DEDUP_REMOVED lines=12> */
.L_x_20584:
[----:B------:R-:W-:Y:S05]  /*d5e0*/  BSYNC.RECONVERGENT B2 ;  /* 0x0000000000027941 */ /* 0x000fea0003800200 */
.L_x_20583:
        /* <DEDUP_REMOVED lines=61> */
.L_x_20581:
[----:B------:R-:W-:Y:S05]  /*d9c0*/  BSYNC.RECONVERGENT B1 ;  /* 0x0000000000017941 */ /* 0x000fea0003800200 */
.L_x_20580:
        /* <DEDUP_REMOVED lines=10> */
.L_x_20579:
[----:B------:R-:W-:Y:S05]  /*da70*/  BSYNC.RECONVERGENT B0 ;  /* 0x0000000000007941 */ /* 0x000fea0003800200 */
.L_x_20578:
[----:B------:R-:W-:Y:S01]  /*da80*/  BSSY.RECONVERGENT B0, `(.L_x_20585) ;  /* 0x0000068000007945 */ /* 0x000fe20003800200 */
[----:B------:R-:W-:Y:S01]  /*da90*/  F2FP.BF16.F32.PACK_AB R14, RZ, R141 ;  /* 0x0000008dff0e723e */ /* 0x000fe200000010ff */
[----:B------:R-:W-:Y:S01]  /*daa0*/  IMAD.MOV.U32 R142, RZ, RZ, RZ ;  /* 0x000000ffff8e7224 */ /* 0x000fe200078e00ff */
[----:B0-----:R-:W-:Y:S01]  /*dab0*/  MOV R21, R15 ;  /* 0x0000000f00157202 */ /* 0x001fe20000000f00 */
        /* <DEDUP_REMOVED lines=14> */
.L_x_20589:
        /* <DEDUP_REMOVED lines=12> */
.L_x_20591:
[----:B------:R-:W-:Y:S05]  /*dc60*/  BSYNC.RECONVERGENT B2 ;  /* 0x0000000000027941 */ /* 0x000fea0003800200 */
.L_x_20590:
        /* <DEDUP_REMOVED lines=61> */
.L_x_20588:
[----:B------:R-:W-:Y:S05]  /*e040*/  BSYNC.RECONVERGENT B1 ;  /* 0x0000000000017941 */ /* 0x000fea0003800200 */
.L_x_20587:
        /* <DEDUP_REMOVED lines=11> */
.L_x_20586:
[----:B------:R-:W-:Y:S05]  /*e100*/  BSYNC.RECONVERGENT B0 ;  /* 0x0000000000007941 */ /* 0x000fea0003800200 */
.L_x_20585:
        /* <DEDUP_REMOVED lines=18> */
.L_x_20596:
        /* <DEDUP_REMOVED lines=12> */
.L_x_20598:
[----:B------:R-:W-:Y:S05]  /*e2f0*/  BSYNC.RECONVERGENT B2 ;  /* 0x0000000000027941 */ /* 0x000fea0003800200 */
.L_x_20597:
        /* <DEDUP_REMOVED lines=61> */
.L_x_20595:
[----:B------:R-:W-:Y:S05]  /*e6d0*/  BSYNC.RECONVERGENT B1 ;  /* 0x0000000000017941 */ /* 0x000fea0003800200 */
.L_x_20594:
        /* <DEDUP_REMOVED lines=10> */
.L_x_20593:
[----:B------:R-:W-:Y:S05]  /*e780*/  BSYNC.RECONVERGENT B0 ;  /* 0x0000000000007941 */ /* 0x000fea0003800200 */
.L_x_20592:
        /* <DEDUP_REMOVED lines=18> */
.L_x_20603:
        /* <DEDUP_REMOVED lines=12> */
.L_x_20605:
[----:B------:R-:W-:Y:S05]  /*e970*/  BSYNC.RECONVERGENT B2 ;  /* 0x0000000000027941 */ /* 0x000fea0003800200 */
.L_x_20604:
        /* <DEDUP_REMOVED lines=55> */
[----:B------:R-:W-:-:S04]  /*ecf0*/  IMAD.WIDE.U32 R22, R23, -0x326172a9, RZ ;  /* 0xcd9e8d5717167825 */ /* 0x000fc800078e00ff */
[----:B------:R-:W-:Y:S01]  /*ed00*/  IMAD.MOV.U32 R180, RZ, RZ, R22 ;  /* 0x000000ffffb47224 */ /* 0x000fe200078e0016 */
[----:B------:R-:W-:Y:S01]  /*ed10*/  MOV R22, R16 ;  /* 0x0000001000167202 */ /* 0x000fe20000000f00 */
[----:B------:R-:W-:Y:S01]  /*ed20*/  IMAD.MOV.U32 R16, RZ, RZ, R20 ;  /* 0x000000ffff107224 */ /* 0x000fe200078e0014 */
[----:B------:R-:W-:Y:S01]  /*ed30*/  LOP3.LUT R173, R24, UR15, R23, 0x96, !PT ;  /* 0x0000000f18ad7c12 */ /* 0x000fe2000f8e9617 */
[----:B------:R-:W-:-:S07]  /*ed40*/  IMAD.MOV.U32 R21, RZ, RZ, RZ ;  /* 0x000000ffff157224 */ /* 0x000fce00078e00ff */
.L_x_20602:
[----:B------:R-:W-:Y:S05]  /*ed50*/  BSYNC.RECONVERGENT B1 ;  /* 0x0000000000017941 */ /* 0x000fea0003800200 */
.L_x_20601:
        /* <DEDUP_REMOVED lines=11> */
.L_x_20600:
[----:B------:R-:W-:Y:S05]  /*ee10*/  BSYNC.RECONVERGENT B0 ;  /* 0x0000000000007941 */ /* 0x000fea0003800200 */
.L_x_20599:
[----:B------:R-:W-:Y:S02]  /*ee20*/  F2FP.BF16.F32.PACK_AB R20, RZ, R144 ;  /* 0x00000090ff14723e */ /* 0x000fe400000010ff */
[----:B------:R-:W-:Y:S02]  /*ee30*/  PRMT R14, R14, 0x5410, R19 ;  /* 0x000054100e0e7816 */ /* 0x000fe40000000013 */
[----:B------:R-:W-:Y:S02]  /*ee40*/  PRMT R13, R13, 0x5410, R18 ;  /* 0x000054100d0d7816 */ /* 0x000fe40000000012 */
[----:B------:R-:W-:Y:S02]  /*ee50*/  PRMT R12, R12, 0x5410, R17 ;  /* 0x000054100c0c7816 */ /* 0x000fe40000000011 */
[----:B------:R-:W-:-:S07]  /*ee60*/  PRMT R15, R15, 0x5410, R20 ;  /* 0x000054100f0f7816 */ /* 0x000fce0000000014 */
.L_x_20549:
        /* <DEDUP_REMOVED lines=26> */
.L_x_20607:
[----:B------:R-:W-:Y:S05]  /*f010*/  BSYNC.RECONVERGENT B0 ;  /* 0x0000000000007941 */ /* 0x000fea0003800200 */
.L_x_20606:
[----:B01----:R-:W0:Y:S01]  /*f020*/  @P1 LDC.64 R14, c[0x0][0x390] ;  /* 0x0000e400ff0e1b82 */ /* 0x003e220000000a00 */
[----:B------:R-:W-:-:S07]  /*f030*/  @P1 VIADD R17, R164, 0x40 ;  /* 0x00000040a4111836 */ /* 0x000fce0000000000 */
[----:B------:R-:W1:Y:S01]  /*f040*/  @P0 LDC.64 R12, c[0x0][0x3a0] ;  /* 0x0000e800ff0c0b82 */ /* 0x000e620000000a00 */
[----:B0-----:R-:W-:Y:S01]  /*f050*/  @P1 IMAD.WIDE.U32 R14, R17, 0x10, R14 ;  /* 0x00000010110e1825 */ /* 0x001fe200078e000e */
[----:B------:R-:W-:-:S04]  /*f060*/  @P0 IADD3 R17, PT, PT, R165, 0x40, RZ ;  /* 0x00000040a5110810 */ /* 0x000fc80007ffe0ff */
        /* <DEDUP_REMOVED lines=26> */
.L_x_20613:
        /* <DEDUP_REMOVED lines=12> */
.L_x_20615:
[----:B------:R-:W-:Y:S05]  /*f2d0*/  BSYNC.RECONVERGENT B2 ;  /* 0x0000000000027941 */ /* 0x000fea0003800200 */
.L_x_20614:
        /* <DEDUP_REMOVED lines=59> */
[----:B------:R-:W-:-:S07]  /*f690*/  LOP3.LUT R172, R12, UR15, R15, 0x96, !PT ;  /* 0x0000000f0cac7c12 */ /* 0x000fce000f8e960f */
.L_x_20612:
[----:B------:R-:W-:Y:S05]  /*f6a0*/  BSYNC.RECONVERGENT B1 ;  /* 0x0000000000017941 */ /* 0x000fea0003800200 */
.L_x_20611:
        /* <DEDUP_REMOVED lines=10> */
[----:B------:R-:W-:-:S07]  /*f750*/  FFMA.FTZ R20, R13, R92, R20 ;  /* 0x0000005c0d147223 */ /* 0x000fce0000010014 */
.L_x_20610:
[----:B------:R-:W-:Y:S05]  /*f760*/  BSYNC.RECONVERGENT B0 ;  /* 0x0000000000007941 */ /* 0x000fea0003800200 */
.L_x_20609:
        /* <DEDUP_REMOVED lines=23> */
.L_x_20620:
        /* <DEDUP_REMOVED lines=12> */
.L_x_20622:
[----:B------:R-:W-:Y:S05]  /*f9a0*/  BSYNC.RECONVERGENT B2 ;  /* 0x0000000000027941 */ /* 0x000fea0003800200 */
.L_x_20621:
        /* <DEDUP_REMOVED lines=61> */
.L_x_20619:
[----:B------:R-:W-:Y:S05]  /*fd80*/  BSYNC.RECONVERGENT B1 ;  /* 0x0000000000017941 */ /* 0x000fea0003800200 */
.L_x_20618:
        /* <DEDUP_REMOVED lines=13> */
.L_x_20617:
[----:B------:R-:W-:Y:S05]  /*fe60*/  BSYNC.RECONVERGENT B0 ;  /* 0x0000000000007941 */ /* 0x000fea0003800200 */
.L_x_20616:
        /* <DEDUP_REMOVED lines=22> */
.L_x_20627:
        /* <DEDUP_REMOVED lines=12> */
.L_x_20629:
[----:B------:R-:W-:Y:S05]  /*10090*/  BSYNC.RECONVERGENT B2 ;  /* 0x0000000000027941 */ /* 0x000fea0003800200 */
.L_x_20628:
        /* <DEDUP_REMOVED lines=59> */
[----:B------:R-:W-:-:S07]  /*10450*/  LOP3.LUT R173, R22, UR15, R19, 0x96, !PT ;  /* 0x0000000f16ad7c12 */ /* 0x000fce000f8e9613 */
.L_x_20626:
[----:B------:R-:W-:Y:S05]  /*10460*/  BSYNC.RECONVERGENT B1 ;  /* 0x0000000000017941 */ /* 0x000fea0003800200 */
.L_x_20625:
        /* <DEDUP_REMOVED lines=8> */
[----:B------:R-:W-:-:S05]  /*104f0*/  FMUL.FTZ R13, R13, UR8 ;  /* 0x000000080d0d7c20 */ /* 0x000fca0008410000 */
[----:B------:R-:W-:-:S05]  /*10500*/  FSEL R13, R13, RZ, !P3 ;  /* 0x000000ff0d0d7208 */ /* 0x000fca0005800000 */
[----:B------:R-:W-:-:S07]  /*10510*/  FFMA.FTZ R22, R13, R94, R22 ;  /* 0x0000005e0d167223 */ /* 0x000fce0000010016 */
.L_x_20624:
[----:B------:R-:W-:Y:S05]  /*10520*/  BSYNC.RECONVERGENT B0 ;  /* 0x0000000000007941 */ /* 0x000fea0003800200 */
.L_x_20623:
        /* <DEDUP_REMOVED lines=23> */
.L_x_20634:
        /* <DEDUP_REMOVED lines=12> */
.L_x_20636:
[----:B------:R-:W-:Y:S05]  /*10760*/  BSYNC.RECONVERGENT B2 ;  /* 0x0000000000027941 */ /* 0x000fea0003800200 */
.L_x_20635:
        /* <DEDUP_REMOVED lines=61> */
.L_x_20633:
[----:B------:R-:W-:Y:S05]  /*10b40*/  BSYNC.RECONVERGENT B1 ;  /* 0x0000000000017941 */ /* 0x000fea0003800200 */
.L_x_20632:
        /* <DEDUP_REMOVED lines=10> */
[----:B------:R-:W-:Y:S02]  /*10bf0*/  FSEL R132, R9, RZ, !P3 ;  /* 0x000000ff09847208 */ /* 0x000fe40005800000 */
[----:B------:R-:W-:-:S03]  /*10c00*/  SEL R9, RZ, 0x1, P3 ;  /* 0x00000001ff097807 */ /* 0x000fc60001800000 */
[----:B------:R-:W-:-:S07]  /*10c10*/  FFMA.FTZ R132, R132, R95, R17 ;  /* 0x0000005f84847223 */ /* 0x000fce0000010011 */
.L_x_20631:
[----:B------:R-:W-:Y:S05]  /*10c20*/  BSYNC.RECONVERGENT B0 ;  /* 0x0000000000007941 */ /* 0x000fea0003800200 */
.L_x_20630:
        /* <DEDUP_REMOVED lines=22> */
.L_x_20641:
        /* <DEDUP_REMOVED lines=12> */
.L_x_20643:
[----:B------:R-:W-:Y:S05]  /*10e50*/  BSYNC.RECONVERGENT B2 ;  /* 0x0000000000027941 */ /* 0x000fea0003800200 */
.L_x_20642:
        /* <DEDUP_REMOVED lines=61> */
.L_x_20640:
[----:B------:R-:W-:Y:S05]  /*11230*/  BSYNC.RECONVERGENT B1 ;  /* 0x0000000000017941 */ /* 0x000fea0003800200 */
.L_x_20639:
[----:B------:R-:W-:Y:S01]  /*11240*/  HFMA2 R14, -RZ, RZ, 0.1171875, 0 ;  /* 0x2f800000ff0e7431 */ /* 0x000fe200000001ff */
[----:B------:R-:W-:-:S05]  /*11250*/  I2FP.F32.U32 R10, R10 ;  /* 0x0000000a000a7245 */ /* 0x000fca0000201000 */
[----:B------:R-:W-:-:S05]  /*11260*/  FFMA.FTZ R10, R10, R14, 1.1641532182693481445e-10 ;  /* 0x2f0000000a0a7423 */ /* 0x000fca000001000e */
        /* <DEDUP_REMOVED lines=8> */
.L_x_20638:
[----:B------:R-:W-:Y:S05]  /*112f0*/  BSYNC.RECONVERGENT B0 ;  /* 0x0000000000007941 */ /* 0x000fea0003800200 */
.L_x_20637:
        /* <DEDUP_REMOVED lines=23> */
.L_x_20648:
        /* <DEDUP_REMOVED lines=12> */
.L_x_20650:
[----:B------:R-:W-:Y:S05]  /*11530*/  BSYNC.RECONVERGENT B2 ;  /* 0x0000000000027941 */ /* 0x000fea0003800200 */
.L_x_20649:
        /* <DEDUP_REMOVED lines=51> */
[----:B------:R-:W-:Y:S01]  /*11870*/  UIADD3 UR15, UPT, UPT, UR5, -0x695add53, URZ ;  /* 0x96a522ad050f7890 */ /* 0x000fe2000fffe0ff */
[----:B------:R-:W-:-:S03]  /*11880*/  IMAD.MOV.U32 R25, RZ, RZ, RZ ;  /* 0x000000ffff197224 */ /* 0x000fc600078e00ff */
        /* <DEDUP_REMOVED lines=8> */
.L_x_20647:
[----:B------:R-:W-:Y:S05]  /*11910*/  BSYNC.RECONVERGENT B1 ;  /* 0x0000000000017941 */ /* 0x000fea0003800200 */
.L_x_20646:
[----:B------:R-:W-:Y:S01]  /*11920*/  I2FP.F32.U32 R11, R11 ;  /* 0x0000000b000b7245 */ /* 0x000fe20000201000 */
[----:B------:R-:W-:Y:S01]  /*11930*/  IMAD.MOV.U32 R18, RZ, RZ, 0x2f800000 ;  /* 0x2f800000ff127424 */ /* 0x000fe200078e00ff */
[----:B------:R-:W-:-:S03]  /*11940*/  PRMT R134, R42, 0x7632, R134 ;  /* 0x000076322a867816 */ /* 0x000fc60000000086 */
[----:B------:R-:W-:Y:S02]  /*11950*/  FFMA.FTZ R11, R11, R18, 1.1641532182693481445e-10 ;  /* 0x2f0000000b0b7423 */ /* 0x000fe40000010012 */
        /* <DEDUP_REMOVED lines=9> */
.L_x_20645:
[----:B------:R-:W-:Y:S05]  /*119f0*/  BSYNC.RECONVERGENT B0 ;  /* 0x0000000000007941 */ /* 0x000fea0003800200 */
.L_x_20644:
        /* <DEDUP_REMOVED lines=22> */
.L_x_20655:
        /* <DEDUP_REMOVED lines=12> */
.L_x_20657:
[----:B------:R-:W-:Y:S05]  /*11c20*/  BSYNC.RECONVERGENT B2 ;  /* 0x0000000000027941 */ /* 0x000fea0003800200 */
.L_x_20656:
        /* <DEDUP_REMOVED lines=57> */
[----:B------:R-:W-:Y:S02]  /*11fc0*/  IMAD.MOV.U32 R180, RZ, RZ, R24 ;  /* 0x000000ffffb47224 */ /* 0x000fe400078e0018 */
[----:B------:R-:W-:Y:S01]  /*11fd0*/  HFMA2 R24, -RZ, RZ, 0, 0 ;  /* 0x00000000ff187431 */ /* 0x000fe200000001ff */
[----:B------:R-:W-:Y:S01]  /*11fe0*/  LOP3.LUT R173, R26, UR15, R25, 0x96, !PT ;  /* 0x0000000f1aad7c12 */ /* 0x000fe2000f8e9619 */
[----:B------:R-:W-:-:S07]  /*11ff0*/  IMAD.MOV.U32 R23, RZ, RZ, R15 ;  /* 0x000000ffff177224 */ /* 0x000fce00078e000f */
.L_x_20654:
[----:B------:R-:W-:Y:S05]  /*12000*/  BSYNC.RECONVERGENT B1 ;  /* 0x0000000000017941 */ /* 0x000fea0003800200 */
.L_x_20653:
[----:B------:R-:W-:Y:S01]  /*12010*/  I2FP.F32.U32 R15, R23 ;  /* 0x00000017000f7245 */ /* 0x000fe20000201000 */
[----:B------:R-:W-:-:S04]  /*12020*/  IMAD.MOV.U32 R23, RZ, RZ, 0x2f800000 ;  /* 0x2f800000ff177424 */ /* 0x000fc800078e00ff */
[----:B------:R-:W-:-:S05]  /*12030*/  FFMA.FTZ R15, R15, R23, 1.1641532182693481445e-10 ;  /* 0x2f0000000f0f7423 */ /* 0x000fca0000010017 */
[----:B------:R-:W-:Y:S01]  /*12040*/  FSETP.GTU.FTZ.AND P3, PT, R15, UR12, PT ;  /* 0x0000000c0f007c0b */ /* 0x000fe2000bf7c000 */
[----:B------:R-:W-:-:S03]  /*12050*/  IMAD.U32 R15, R47, 0x10000, RZ ;  /* 0x000100002f0f7824 */ /* 0x000fc600078e00ff */
[----:B------:R-:W-:Y:S01]  /*12060*/  SEL R174, RZ, 0x1, P3 ;  /* 0x00000001ffae7807 */ /* 0x000fe20001800000 */
[----:B------:R-:W-:-:S04]  /*12070*/  FMUL.FTZ R15, R15, UR9 ;  /* 0x000000090f0f7c20 */ /* 0x000fc80008410000 */
[----:B------:R-:W-:-:S05]  /*12080*/  FMUL.FTZ R15, R15, UR8 ;  /* 0x000000080f0f7c20 */ /* 0x000fca0008410000 */
[----:B------:R-:W-:Y:S02]  /*12090*/  FSEL R135, R15, RZ, !P3 ;  /* 0x000000ff0f877208 */ /* 0x000fe40005800000 */
[----:B------:R-:W-:-:S05]  /*120a0*/  SHF.L.U32 R15, R43, 0x10, RZ ;  /* 0x000000102b0f7819 */ /* 0x000fca00000006ff */
[----:B------:R-:W-:-:S07]  /*120b0*/  FFMA.FTZ R135, R135, R90, R15 ;  /* 0x0000005a87877223 */ /* 0x000fce000001000f */
.L_x_20652:
[----:B------:R-:W-:Y:S05]  /*120c0*/  BSYNC.RECONVERGENT B0 ;  /* 0x0000000000007941 */ /* 0x000fea0003800200 */
.L_x_20651:
        /* <DEDUP_REMOVED lines=23> */
.L_x_20662:
        /* <DEDUP_REMOVED lines=12> */
.L_x_20664:
[----:B------:R-:W-:Y:S05]  /*12300*/  BSYNC.RECONVERGENT B2 ;  /* 0x0000000000027941 */ /* 0x000fea0003800200 */
.L_x_20663:
        /* <DEDUP_REMOVED lines=58> */
[----:B------:R-:W-:Y:S01]  /*126b0*/  IMAD.MOV.U32 R26, RZ, RZ, R19 ;  /* 0x000000ffff1a7224 */ /* 0x000fe200078e0013 */
[----:B------:R-:W-:Y:S01]  /*126c0*/  MOV R180, R24 ;  /* 0x0000001800b47202 */ /* 0x000fe20000000f00 */
[----:B------:R-:W-:-:S07]  /*126d0*/  IMAD.MOV.U32 R25, RZ, RZ, RZ ;  /* 0x000000ffff197224 */ /* 0x000fce00078e00ff */
.L_x_20661:
[----:B------:R-:W-:Y:S05]  /*126e0*/  BSYNC.RECONVERGENT B1 ;  /* 0x0000000000017941 */ /* 0x000fea0003800200 */
.L_x_20660:
        /* <DEDUP_REMOVED lines=12> */
[----:B------:R-:W-:-:S04]  /*127b0*/  SEL R19, RZ, 0x1, P2 ;  /* 0x00000001ff137807 */ /* 0x000fc80001000000 */
[----:B------:R-:W-:-:S07]  /*127c0*/  PRMT R39, R19, 0x7610, R39 ;  /* 0x0000761013277816 */ /* 0x000fce0000000027 */
.L_x_20659:
[----:B------:R-:W-:Y:S05]  /*127d0*/  BSYNC.RECONVERGENT B0 ;  /* 0x0000000000007941 */ /* 0x000fea0003800200 */
.L_x_20658:
[----:B------:R-:W-:Y:S02]  /*127e0*/  F2FP.BF16.F32.PACK_AB R19, RZ, R136 ;  /* 0x00000088ff13723e */ /* 0x000fe400000010ff */
[----:B------:R-:W-:Y:S02]  /*127f0*/  PRMT R14, R14, 0x5410, R18 ;  /* 0x000054100e0e7816 */ /* 0x000fe40000000012 */
[----:B------:R-:W-:Y:S02]  /*12800*/  PRMT R13, R13, 0x5410, R17 ;  /* 0x000054100d0d7816 */ /* 0x000fe40000000011 */
[----:B------:R-:W-:Y:S02]  /*12810*/  PRMT R12, R12, 0x5410, R16 ;  /* 0x000054100c0c7816 */ /* 0x000fe40000000010 */
[----:B------:R-:W-:Y:S01]  /*12820*/  PRMT R15, R15, 0x5410, R19 ;  /* 0x000054100f0f7816 */ /* 0x000fe20000000013 */
[----:B------:R-:W-:Y:S06]  /*12830*/  BRA `(.L_x_20665) ;  /* 0x0000003400347947 */ /* 0x000fec0003800000 */
.L_x_20608:
[----:B------:R-:W-:Y:S01]  /*12840*/  BSSY.RECONVERGENT B0, `(.L_x_20666) ;  /* 0x000006a000007945 */ /* 0x000fe20003800200 */
[----:B------:R-:W-:Y:S01]  /*12850*/  MOV R20, RZ ;  /* 0x000000ff00147202 */ /* 0x000fe20000000f00 */
[----:B------:R-:W-:Y:S02]  /*12860*/  IMAD.MOV.U32 R23, RZ, RZ, R16 ;  /* 0x000000ffff177224 */ /* 0x000fe400078e0010 */
[----:B0-----:R-:W-:Y:S01]  /*12870*/  IMAD.MOV.U32 R13, RZ, RZ, R21 ;  /* 0x000000ffff0d7224 */ /* 0x001fe200078e0015 */
        /* <DEDUP_REMOVED lines=17> */
.L_x_20670:
        /* <DEDUP_REMOVED lines=12> */
.L_x_20672:
[----:B------:R-:W-:Y:S05]  /*12a50*/  BSYNC.RECONVERGENT B2 ;  /* 0x0000000000027941 */ /* 0x000fea0003800200 */
.L_x_20671:
        /* <DEDUP_REMOVED lines=61> */
.L_x_20669:
[----:B------:R-:W-:Y:S05]  /*12e30*/  BSYNC.RECONVERGENT B1 ;  /* 0x0000000000017941 */ /* 0x000fea0003800200 */
.L_x_20668:
        /* <DEDUP_REMOVED lines=10> */
.L_x_20667:
[----:B------:R-:W-:Y:S05]  /*12ee0*/  BSYNC.RECONVERGENT B0 ;  /* 0x0000000000007941 */ /* 0x000fea0003800200 */
.L_x_20666:
        /* <DEDUP_REMOVED lines=18> */
.L_x_20677:
        /* <DEDUP_REMOVED lines=12> */
.L_x_20679:
[----:B------:R-:W-:Y:S05]  /*130d0*/  BSYNC.RECONVERGENT B2 ;  /* 0x0000000000027941 */ /* 0x000fea0003800200 */
.L_x_20678:
        /* <DEDUP_REMOVED lines=58> */
[----:B------:R-:W-:Y:S01]  /*13480*/  MOV R23, R14 ;  /* 0x0000000e00177202 */ /* 0x000fe20000000f00 */
[----:B------:R-:W-:Y:S01]  /*13490*/  IMAD.MOV.U32 R14, RZ, RZ, RZ ;  /* 0x000000ffff0e7224 */ /* 0x000fe200078e00ff */
[----:B------:R-:W-:-:S07]  /*134a0*/  LOP3.LUT R172, R16, UR15, R15, 0x96, !PT ;  /* 0x0000000f10ac7c12 */ /* 0x000fce000f8e960f */
.L_x_20676:
[----:B------:R-:W-:Y:S05]  /*134b0*/  BSYNC.RECONVERGENT B1 ;  /* 0x0000000000017941 */ /* 0x000fea0003800200 */
.L_x_20675:
        /* <DEDUP_REMOVED lines=9> */
[----:B------:R-:W-:-:S05]  /*13550*/  FSEL R16, R13, RZ, !P2 ;  /* 0x000000ff0d107208 */ /* 0x000fca0005000000 */
[----:B------:R-:W-:-:S07]  /*13560*/  FMUL.FTZ R21, R16, R93 ;  /* 0x0000005d10157220 */ /* 0x000fce0000410000 */
.L_x_20674:
[----:B------:R-:W-:Y:S05]  /*13570*/  BSYNC.RECONVERGENT B0 ;  /* 0x0000000000007941 */ /* 0x000fea0003800200 */
.L_x_20673:
        /* <DEDUP_REMOVED lines=18> */
.L_x_20684:
        /* <DEDUP_REMOVED lines=12> */
.L_x_20686:
[----:B------:R-:W-:Y:S05]  /*13760*/  BSYNC.RECONVERGENT B2 ;  /* 0x0000000000027941 */ /* 0x000fea0003800200 */
.L_x_20685:
        /* <DEDUP_REMOVED lines=56> */
[----:B------:R-:W-:Y:S01]  /*13af0*/  IMAD.WIDE.U32 R18, R19, -0x326172a9, RZ ;  /* 0xcd9e8d5713127825 */ /* 0x000fe200078e00ff */
[----:B------:R-:W-:-:S03]  /*13b00*/  MOV R23, R16 ;  /* 0x0000001000177202 */ /* 0x000fc60000000f00 */
[----:B------:R-:W-:Y:S01]  /*13b10*/  IMAD.MOV.U32 R180, RZ, RZ, R18 ;  /* 0x000000ffffb47224 */ /* 0x000fe200078e0012 */
[----:B------:R-:W-:Y:S01]  /*13b20*/  LOP3.LUT R173, R24, UR15, R19, 0x96, !PT ;  /* 0x0000000f18ad7c12 */ /* 0x000fe2000f8e9613 */
[----:B------:R-:W-:-:S07]  /*13b30*/  IMAD.MOV.U32 R16, RZ, RZ, RZ ;  /* 0x000000ffff107224 */ /* 0x000fce00078e00ff */
.L_x_20683:
[----:B------:R-:W-:Y:S05]  /*13b40*/  BSYNC.RECONVERGENT B1 ;  /* 0x0000000000017941 */ /* 0x000fea0003800200 */
.L_x_20682:
[----:B------:R-:W-:Y:S01]  /*13b50*/  I2FP.F32.U32 R8, R8 ;  /* 0x0000000800087245 */ /* 0x000fe20000201000 */
[----:B------:R-:W-:-:S04]  /*13b60*/  IMAD.MOV.U32 R13, RZ, RZ, 0x2f800000 ;  /* 0x2f800000ff0d7424 */ /* 0x000fc800078e00ff */
[----:B------:R-:W-:Y:S01]  /*13b70*/  FFMA.FTZ R8, R8, R13, 1.1641532182693481445e-10 ;  /* 0x2f00000008087423 */ /* 0x000fe2000001000d */
[----:B-----5:R-:W-:-:S04]  /*13b80*/  SHF.L.U32 R13, R45, 0x10, RZ ;  /* 0x000000102d0d7819 */ /* 0x020fc800000006ff */
[----:B------:R-:W-:Y:S01]  /*13b90*/  FSETP.GTU.FTZ.AND P2, PT, R8, UR12, PT ;  /* 0x0000000c08007c0b */ /* 0x000fe2000bf5c000 */
[----:B------:R-:W-:-:S03]  /*13ba0*/  FMUL.FTZ R13, R13, UR9 ;  /* 0x000000090d0d7c20 */ /* 0x000fc60008410000 */
[----:B------:R-:W-:Y:S01]  /*13bb0*/  SEL R8, RZ, 0x1, P2 ;  /* 0x00000001ff087807 */ /* 0x000fe20001000000 */
[----:B------:R-:W-:-:S05]  /*13bc0*/  FMUL.FTZ R13, R13, UR8 ;  /* 0x000000080d0d7c20 */ /* 0x000fca0008410000 */
[----:B------:R-:W-:-:S05]  /*13bd0*/  FSEL R13, R13, RZ, !P2 ;  /* 0x000000ff0d0d7208 */ /* 0x000fca0005000000 */
[----:B------:R-:W-:-:S07]  /*13be0*/  FMUL.FTZ R22, R13, R94 ;  /* 0x0000005e0d167220 */ /* 0x000fce0000410000 */
.L_x_20681:
[----:B------:R-:W-:Y:S05]  /*13bf0*/  BSYNC.RECONVERGENT B0 ;  /* 0x0000000000007941 */ /* 0x000fea0003800200 */
.L_x_20680:
        /* <DEDUP_REMOVED lines=18> */
.L_x_20691:
        /* <DEDUP_REMOVED lines=12> */
.L_x_20693:
[----:B------:R-:W-:Y:S05]  /*13de0*/  BSYNC.RECONVERGENT B2 ;  /* 0x0000000000027941 */ /* 0x000fea0003800200 */
.L_x_20692:
        /* <DEDUP_REMOVED lines=59> */
[----:B------:R-:W-:Y:S02]  /*141a0*/  LOP3.LUT R173, R18, UR15, R17, 0x96, !PT ;  /* 0x0000000f12ad7c12 */ /* 0x000fe4000f8e9611 */
[----:B------:R-:W-:-:S07]  /*141b0*/  MOV R180, R16 ;  /* 0x0000001000b47202 */ /* 0x000fce0000000f00 */
.L_x_20690:
[----:B------:R-:W-:Y:S05]  /*141c0*/  BSYNC.RECONVERGENT B1 ;  /* 0x0000000000017941 */ /* 0x000fea0003800200 */
.L_x_20689:
        /* <DEDUP_REMOVED lines=11> */
.L_x_20688:
[----:B------:R-:W-:Y:S05]  /*14280*/  BSYNC.RECONVERGENT B0 ;  /* 0x0000000000007941 */ /* 0x000fea0003800200 */
.L_x_20687:
        /* <DEDUP_REMOVED lines=18> */
.L_x_20698:
        /* <DEDUP_REMOVED lines=12> */
.L_x_20700:
[----:B------:R-:W-:Y:S05]  /*14470*/  BSYNC.RECONVERGENT B2 ;  /* 0x0000000000027941 */ /* 0x000fea0003800200 */
.L_x_20699:
        /* <DEDUP_REMOVED lines=59> */
[----:B------:R-:W-:Y:S02]  /*14830*/  LOP3.LUT R173, R24, UR15, R19, 0x96, !PT ;  /* 0x0000000f18ad7c12 */ /* 0x000fe4000f8e9613 */
[----:B------:R-:W-:-:S07]  /*14840*/  MOV R180, R18 ;  /* 0x0000001200b47202 */ /* 0x000fce0000000f00 */
.L_x_20697:
[----:B------:R-:W-:Y:S05]  /*14850*/  BSYNC.RECONVERGENT B1 ;  /* 0x0000000000017941 */ /* 0x000fea0003800200 */
.L_x_20696:
        /* <DEDUP_REMOVED lines=9> */
[----:B------:R-:W-:-:S07]  /*148f0*/  FMUL.FTZ R133, R133, R88 ;  /* 0x0000005885857220 */ /* 0x000fce0000410000 */
.L_x_20695:
[----:B------:R-:W-:Y:S05]  /*14900*/  BSYNC.RECONVERGENT B0 ;  /* 0x0000000000007941 */ /* 0x000fea0003800200 */
.L_x_20694:
        /* <DEDUP_REMOVED lines=18> */
.L_x_20705:
        /* <DEDUP_REMOVED lines=12> */
.L_x_20707:
[----:B------:R-:W-:Y:S05]  /*14af0*/  BSYNC.RECONVERGENT B2 ;  /* 0x0000000000027941 */ /* 0x000fea0003800200 */
.L_x_20706:
        /* <DEDUP_REMOVED lines=49> */
[----:B------:R-:W-:-:S04]  /*14e10*/  IMAD.WIDE.U32 R24, R11, -0x326172a9, RZ ;  /* 0xcd9e8d570b187825 */ /* 0x000fc800078e00ff */
[----:B------:R-:W-:Y:S01]  /*14e20*/  IMAD.MOV.U32 R11, RZ, RZ, R23 ;  /* 0x000000ffff0b7224 */ /* 0x000fe200078e0017 */
        /* <DEDUP_REMOVED lines=8> */
[----:B------:R-:W-:Y:S01]  /*14eb0*/  IMAD.MOV.U32 R19, RZ, RZ, RZ ;  /* 0x000000ffff137224 */ /* 0x000fe200078e00ff */
[----:B------:R-:W-:-:S07]  /*14ec0*/  MOV R180, R18 ;  /* 0x0000001200b47202 */ /* 0x000fce0000000f00 */
.L_x_20704:
[----:B------:R-:W-:Y:S05]  /*14ed0*/  BSYNC.RECONVERGENT B1 ;  /* 0x0000000000017941 */ /* 0x000fea0003800200 */
.L_x_20703:
        /* <DEDUP_REMOVED lines=11> */
.L_x_20702:
[----:B------:R-:W-:Y:S05]  /*14f90*/  BSYNC.RECONVERGENT B0 ;  /* 0x0000000000007941 */ /* 0x000fea0003800200 */
.L_x_20701:
        /* <DEDUP_REMOVED lines=18> */
.L_x_20712:
        /* <DEDUP_REMOVED lines=12> */
.L_x_20714:
[----:B------:R-:W-:Y:S05]  /*15180*/  BSYNC.RECONVERGENT B2 ;  /* 0x0000000000027941 */ /* 0x000fea0003800200 */
.L_x_20713:
        /* <DEDUP_REMOVED lines=52> */
[----:B------:R-:W-:-:S03]  /*154d0*/  IMAD.MOV.U32 R25, RZ, RZ, R23 ;  /* 0x000000ffff197224 */ /* 0x000fc600078e0017 */
[----:B------:R-:W-:-:S04]  /*154e0*/  IMAD.WIDE.U32 R18, R18, -0x2daee0ad, RZ ;  /* 0xd2511f5312127825 */ /* 0x000fc800078e00ff */
[----:B------:R-:W-:Y:S01]  /*154f0*/  IMAD.MOV.U32 R23, RZ, RZ, R18 ;  /* 0x000000ffff177224 */ /* 0x000fe200078e0012 */
[----:B------:R-:W-:Y:S01]  /*15500*/  LOP3.LUT R172, R26, UR15, R19, 0x96, !PT ;  /* 0x0000000f1aac7c12 */ /* 0x000fe2000f8e9613 */
[----:B------:R-:W-:Y:S01]  /*15510*/  UIADD3 UR15, UPT, UPT, UR4, -0x700cb87f, URZ ;  /* 0x8ff34781040f7890 */ /* 0x000fe2000fffe0ff */
[----:B------:R-:W-:-:S03]  /*15520*/  IMAD.WIDE.U32 R18, R27, -0x326172a9, RZ ;  /* 0xcd9e8d571b127825 */ /* 0x000fc600078e00ff */
[----:B------:R-:W-:Y:S01]  /*15530*/  MOV R180, R18 ;  /* 0x0000001200b47202 */ /* 0x000fe20000000f00 */
[----:B------:R-:W-:Y:S01]  /*15540*/  IMAD.MOV.U32 R18, RZ, RZ, RZ ;  /* 0x000000ffff127224 */ /* 0x000fe200078e00ff */
[----:B------:R-:W-:-:S07]  /*15550*/  LOP3.LUT R173, R24, UR15, R19, 0x96, !PT ;  /* 0x0000000f18ad7c12 */ /* 0x000fce000f8e9613 */
.L_x_20711:
[----:B------:R-:W-:Y:S05]  /*15560*/  BSYNC.RECONVERGENT B1 ;  /* 0x0000000000017941 */ /* 0x000fea0003800200 */
.L_x_20710:
        /* <DEDUP_REMOVED lines=8> */
[----:B------:R-:W-:-:S05]  /*155f0*/  FSEL R135, R19, RZ, !P2 ;  /* 0x000000ff13877208 */ /* 0x000fca0005000000 */
[----:B------:R-:W-:-:S07]  /*15600*/  FMUL.FTZ R135, R135, R90 ;  /* 0x0000005a87877220 */ /* 0x000fce0000410000 */
.L_x_20709:
[----:B------:R-:W-:Y:S05]  /*15610*/  BSYNC.RECONVERGENT B0 ;  /* 0x0000000000007941 */ /* 0x000fea0003800200 */
.L_x_20708:
        /* <DEDUP_REMOVED lines=18> */
.L_x_20719:
        /* <DEDUP_REMOVED lines=12> */
.L_x_20721:
[----:B------:R-:W-:Y:S05]  /*15800*/  BSYNC.RECONVERGENT B2 ;  /* 0x0000000000027941 */ /* 0x000fea0003800200 */
.L_x_20720:
        /* <DEDUP_REMOVED lines=55> */
[----:B------:R-:W-:Y:S01]  /*15b80*/  IMAD.MOV.U32 R26, RZ, RZ, R23 ;  /* 0x000000ffff1a7224 */ /* 0x000fe200078e0017 */
[----:B------:R-:W-:Y:S01]  /*15b90*/  UIADD3 UR15, UPT, UPT, UR4, -0x700cb87f, URZ ;  /* 0x8ff34781040f7890 */ /* 0x000fe2000fffe0ff */
[----:B------:R-:W-:Y:S02]  /*15ba0*/  IMAD.MOV.U32 R23, RZ, RZ, R18 ;  /* 0x000000ffff177224 */ /* 0x000fe400078e0012 */
[----:B------:R-:W-:-:S05]  /*15bb0*/  IMAD.WIDE.U32 R18, R27, -0x326172a9, RZ ;  /* 0xcd9e8d571b127825 */ /* 0x000fca00078e00ff */
[----:B------:R-:W-:Y:S02]  /*15bc0*/  LOP3.LUT R173, R24, UR15, R19, 0x96, !PT ;  /* 0x0000000f18ad7c12 */ /* 0x000fe4000f8e9613 */
[----:B------:R-:W-:-:S07]  /*15bd0*/  MOV R180, R18 ;  /* 0x0000001200b47202 */ /* 0x000fce0000000f00 */
.L_x_20718:
[----:B------:R-:W-:Y:S05]  /*15be0*/  BSYNC.RECONVERGENT B1 ;  /* 0x0000000000017941 */ /* 0x000fea0003800200 */
.L_x_20717:
[----:B------:R-:W-:Y:S01]  /*15bf0*/  I2FP.F32.U32 R18, R26 ;  /* 0x0000001a00127245 */ /* 0x000fe20000201000 */
[----:B------:R-:W-:-:S04]  /*15c00*/  IMAD.MOV.U32 R19, RZ, RZ, 0x2f800000 ;  /* 0x2f800000ff137424 */ /* 0x000fc800078e00ff */
[----:B------:R-:W-:-:S05]  /*15c10*/  FFMA.FTZ R18, R18, R19, 1.1641532182693481445e-10 ;  /* 0x2f00000012127423 */ /* 0x000fca0000010013 */
[----:B------:R-:W-:Y:S02]  /*15c20*/  FSETP.GTU.FTZ.AND P2, PT, R18, UR12, PT ;  /* 0x0000000c12007c0b */ /* 0x000fe4000bf5c000 */
[----:B-----5:R-:W-:Y:S02]  /*15c30*/  PRMT R18, R47, 0x7632, R18 ;  /* 0x000076322f127816 */ /* 0x020fe40000000012 */
[----:B------:R-:W-:Y:S02]  /*15c40*/  SEL R19, RZ, 0x1, P2 ;  /* 0x00000001ff137807 */ /* 0x000fe40001000000 */
[----:B------:R-:W-:Y:S02]  /*15c50*/  SHF.L.U32 R18, R18, 0x10, RZ ;  /* 0x0000001012127819 */ /* 0x000fe400000006ff */
[----:B------:R-:W-:-:S03]  /*15c60*/  PRMT R39, R19, 0x7610, R39 ;  /* 0x0000761013277816 */ /* 0x000fc60000000027 */
[----:B------:R-:W-:-:S04]  /*15c70*/  FMUL.FTZ R18, R18, UR9 ;  /* 0x0000000912127c20 */ /* 0x000fc80008410000 */
[----:B------:R-:W-:-:S05]  /*15c80*/  FMUL.FTZ R18, R18, UR8 ;  /* 0x0000000812127c20 */ /* 0x000fca0008410000 */
[----:B------:R-:W-:-:S05]  /*15c90*/  FSEL R18, R18, RZ, !P2 ;  /* 0x000000ff12127208 */ /* 0x000fca0005000000 */
[----:B------:R-:W-:-:S07]  /*15ca0*/  FMUL.FTZ R136, R18, R91 ;  /* 0x0000005b12887220 */ /* 0x000fce0000410000 */
.L_x_20716:
[----:B------:R-:W-:Y:S05]  /*15cb0*/  BSYNC.RECONVERGENT B0 ;  /* 0x0000000000007941 */ /* 0x000fea0003800200 */
.L_x_20715:
[----:B------:R-:W-:Y:S02]  /*15cc0*/  F2FP.BF16.F32.PACK_AB R18, RZ, R136 ;  /* 0x00000088ff12723e */ /* 0x000fe400000010ff */
[----:B------:R-:W-:Y:S02]  /*15cd0*/  PRMT R12, R12, 0x5410, R15 ;  /* 0x000054100c0c7816 */ /* 0x000fe4000000000f */
[----:B------:R-:W-:Y:S02]  /*15ce0*/  PRMT R14, R14, 0x5410, R17 ;  /* 0x000054100e0e7816 */ /* 0x000fe40000000011 */
[----:B------:R-:W-:Y:S02]  /*15cf0*/  PRMT R13, R13, 0x5410, R16 ;  /* 0x000054100d0d7816 */ /* 0x000fe40000000010 */
[----:B------:R-:W-:-:S07]  /*15d00*/  PRMT R15, R28, 0x5410, R18 ;  /* 0x000054101c0f7816 */ /* 0x000fce0000000012 */
.L_x_20665:
[----:B------:R-:W-:Y:S01]  /*15d10*/  VIADD R16, R165, 0x40 ;  /* 0x00000040a5107836 */ /* 0x000fe20000000000 */
[----:B------:R-:W-:Y:S03]  /*15d20*/  BSSY.RECONVERGENT B0, `(.L_x_20722) ;  /* 0x0000019000007945 */ /* 0x000fe60003800200 */
[----:B------:R-:W-:-:S05]  /*15d30*/  IMAD.WIDE.U32 R16, R16, 0x10, R178 ;  /* 0x0000001010107825 */ /* 0x000fca00078e00b2 */
        /* <DEDUP_REMOVED lines=17> */
[----:B------:R-:W-:Y:S02]  /*15e50*/  LOP3.LUT R13, R13, R17, RZ, 0xfc, !PT ;  /* 0x000000110d0d7212 */ /* 0x000fe400078efcff */
[----:B------:R-:W0:Y:S01]  /*15e60*/  LDC.64 R16, c[0x0][0x3b0] ;  /* 0x0000ec00ff107b82 */ /* 0x000e220000000a00 */
[----:B------:R-:W-:Y:S02]  /*15e70*/  IADD3 R14, PT, PT, R164, 0x40, RZ ;  /* 0x00000040a40e7810 */ /* 0x000fe40007ffe0ff */
[----:B------:R-:W-:-:S03]  /*15e80*/  LOP3.LUT R12, R12, 0xff, R6, 0xf8, !PT ;  /* 0x000000ff0c0c7812 */ /* 0x000fc600078ef806 */
[----:B0-----:R-:W-:-:S05]  /*15e90*/  IMAD.WIDE.U32 R14, R14, 0x8, R16 ;  /* 0x000000080e0e7825 */ /* 0x001fca00078e0010 */
[----:B------:R1:W-:Y:S02]  /*15ea0*/  STG.E.64 desc[UR6][R14.64], R12 ;  /* 0x0000000c0e007986 */ /* 0x0003e4000c101b06 */
.L_x_20723:
[----:B------:R-:W-:Y:S05]  /*15eb0*/  BSYNC.RECONVERGENT B0 ;  /* 0x0000000000007941 */ /* 0x000fea0003800200 */
.L_x_20722:
[----:B01----:R-:W0:Y:S01]  /*15ec0*/  @P1 LDC.64 R14, c[0x0][0x390] ;  /* 0x0000e400ff0e1b82 */ /* 0x003e220000000a00 */
[----:B------:R-:W-:-:S07]  /*15ed0*/  @P1 VIADD R16, R164, 0x60 ;  /* 0x00000060a4101836 */ /* 0x000fce0000000000 */
[----:B------:R-:W1:Y:S01]  /*15ee0*/  @P0 LDC.64 R12, c[0x0][0x3a0] ;  /* 0x0000e800ff0c0b82 */ /* 0x000e620000000a00 */
[----:B0-----:R-:W-:-:S04]  /*15ef0*/  @P1 IMAD.WIDE.U32 R14, R16, 0x10, R14 ;  /* 0x00000010100e1825 */ /* 0x001fc800078e000e */
[----:B------:R-:W-:Y:S01]  /*15f00*/  @P0 VIADD R16, R165, 0x60 ;  /* 0x00000060a5100836 */ /* 0x000fe20000000000 */
[----:B-----5:R0:W5:Y:S03]  /*15f10*/  @P1 LDG.E.128 R44, desc[UR6][R14.64] ;  /* 0x000000060e2c1981 */ /* 0x020166000c1e1d00 */
[----:B-1----:R-:W-:-:S05]  /*15f20*/  @P0 IMAD.WIDE.U32 R12, R16, 0x10, R12 ;  /* 0x00000010100c0825 */ /* 0x002fca00078e000c */
        /* <DEDUP_REMOVED lines=24> */
.L_x_20729:
        /* <DEDUP_REMOVED lines=12> */
.L_x_20731:
[----:B------:R-:W-:Y:S05]  /*16170*/  BSYNC.RECONVERGENT B2 ;  /* 0x0000000000027941 */ /* 0x000fea0003800200 */
.L_x_20730:
        /* <DEDUP_REMOVED lines=61> */
.L_x_20728:
[----:B------:R-:W-:Y:S05]  /*16550*/  BSYNC.RECONVERGENT B1 ;  /* 0x0000000000017941 */ /* 0x000fea0003800200 */
.L_x_20727:
[----:B------:R-:W-:Y:S01]  /*16560*/  I2FP.F32.U32 R6, R6 ;  /* 0x0000000600067245 */ /* 0x000fe20000201000 */
[----:B------:R-:W-:-:S04]  /*16570*/  IMAD.MOV.U32 R12, RZ, RZ, 0x2f800000 ;  /* 0x2f800000ff0c7424 */ /* 0x000fc800078e00ff */
[----:B------:R-:W-:-:S05]  /*16580*/  FFMA.FTZ R6, R6, R12, 1.1641532182693481445e-10 ;  /* 0x2f00000006067423 */ /* 0x000fca000001000c */
        /* <DEDUP_REMOVED lines=8> */
.L_x_20726:
[----:B------:R-:W-:Y:S05]  /*16610*/  BSYNC.RECONVERGENT B0 ;  /* 0x0000000000007941 */ /* 0x000fea0003800200 */
.L_x_20725:
        /* <DEDUP_REMOVED lines=23> */
.L_x_20736:
        /* <DEDUP_REMOVED lines=12> */
.L_x_20738:
[----:B------:R-:W-:Y:S05]  /*16850*/  BSYNC.RECONVERGENT B2 ;  /* 0x0000000000027941 */ /* 0x000fea0003800200 */
.L_x_20737:
        /* <DEDUP_REMOVED lines=61> */
.L_x_20735:
[----:B------:R-:W-:Y:S05]  /*16c30*/  BSYNC.RECONVERGENT B1 ;  /* 0x0000000000017941 */ /* 0x000fea0003800200 */
.L_x_20734:
        /* <DEDUP_REMOVED lines=13> */
.L_x_20733:
[----:B------:R-:W-:Y:S05]  /*16d10*/  BSYNC.RECONVERGENT B0 ;  /* 0x0000000000007941 */ /* 0x000fea0003800200 */
.L_x_20732:
        /* <DEDUP_REMOVED lines=22> */
.L_x_20743:
        /* <DEDUP_REMOVED lines=12> */
.L_x_20745:
[----:B------:R-:W-:Y:S05]  /*16f40*/  BSYNC.RECONVERGENT B2 ;  /* 0x0000000000027941 */ /* 0x000fea0003800200 */
.L_x_20744:
        /* <DEDUP_REMOVED lines=61> */
.L_x_20742:
[----:B------:R-:W-:Y:S05]  /*17320*/  BSYNC.RECONVERGENT B1 ;  /* 0x0000000000017941 */ /* 0x000fea0003800200 */
.L_x_20741:
        /* <DEDUP_REMOVED lines=11> */
.L_x_20740:
[----:B------:R-:W-:Y:S05]  /*173e0*/  BSYNC.RECONVERGENT B0 ;  /* 0x0000000000007941 */ /* 0x000fea0003800200 */
.L_x_20739:
        /* <DEDUP_REMOVED lines=23> */
.L_x_20750:
        /* <DEDUP_REMOVED lines=12> */
.L_x_20752:
[----:B------:R-:W-:Y:S05]  /*17620*/  BSYNC.RECONVERGENT B2 ;  /* 0x0000000000027941 */ /* 0x000fea0003800200 */
.L_x_20751:
        /* <DEDUP_REMOVED lines=56> */
[----:B------:R-:W-:Y:S01]  /*179b0*/  IMAD.WIDE.U32 R16, R9, -0x326172a9, RZ ;  /* 0xcd9e8d5709107825 */ /* 0x000fe200078e00ff */
[----:B------:R-:W-:-:S03]  /*179c0*/  MOV R9, R28 ;  /* 0x0000001c00097202 */ /* 0x000fc60000000f00 */
[----:B------:R-:W-:Y:S01]  /*179d0*/  IMAD.MOV.U32 R180, RZ, RZ, R16 ;  /* 0x000000ffffb47224 */ /* 0x000fe200078e0010 */
[----:B------:R-:W-:Y:S01]  /*179e0*/  LOP3.LUT R173, R18, UR15, R17, 0x96, !PT ;  /* 0x0000000f12ad7c12 */ /* 0x000fe2000f8e9611 */
[----:B------:R-:W-:-:S07]  /*179f0*/  IMAD.MOV.U32 R17, RZ, RZ, RZ ;  /* 0x000000ffff117224 */ /* 0x000fce00078e00ff */
.L_x_20749:
[----:B------:R-:W-:Y:S05]  /*17a00*/  BSYNC.RECONVERGENT B1 ;  /* 0x0000000000017941 */ /* 0x000fea0003800200 */
.L_x_20748:
        /* <DEDUP_REMOVED lines=13> */
.L_x_20747:
[----:B------:R-:W-:Y:S05]  /*17ae0*/  BSYNC.RECONVERGENT B0 ;  /* 0x0000000000007941 */ /* 0x000fea0003800200 */
.L_x_20746:
        /* <DEDUP_REMOVED lines=22> */
.L_x_20757:
        /* <DEDUP_REMOVED lines=12> */
.L_x_20759:
[----:B------:R-:W-:Y:S05]  /*17d10*/  BSYNC.RECONVERGENT B2 ;  /* 0x0000000000027941 */ /* 0x000fea0003800200 */
.L_x_20758:
        /* <DEDUP_REMOVED lines=61> */
.L_x_20756:
[----:B------:R-:W-:Y:S05]  /*180f0*/  BSYNC.RECONVERGENT B1 ;  /* 0x0000000000017941 */ /* 0x000fea0003800200 */
.L_x_20755:
        /* <DEDUP_REMOVED lines=10> */
[----:B------:R-:W-:-:S07]  /*181a0*/  SEL R10, RZ, 0x1, P3 ;  /* 0x00000001ff0a7807 */ /* 0x000fce0001800000 */
.L_x_20754:
[----:B------:R-:W-:Y:S05]  /*181b0*/  BSYNC.RECONVERGENT B0 ;  /* 0x0000000000007941 */ /* 0x000fea0003800200 */
.L_x_20753:
        /* <DEDUP_REMOVED lines=23> */
.L_x_20764:
        /* <DEDUP_REMOVED lines=12> */
.L_x_20766:
[----:B------:R-:W-:Y:S05]  /*183f0*/  BSYNC.RECONVERGENT B2 ;  /* 0x0000000000027941 */ /* 0x000fea0003800200 */
.L_x_20765:
        /* <DEDUP_REMOVED lines=61> */
.L_x_20763:
[----:B------:R-:W-:Y:S05]  /*187d0*/  BSYNC.RECONVERGENT B1 ;  /* 0x0000000000017941 */ /* 0x000fea0003800200 */
.L_x_20762:
        /* <DEDUP_REMOVED lines=13> */
.L_x_20761:
[----:B------:R-:W-:Y:S05]  /*188b0*/  BSYNC.RECONVERGENT B0 ;  /* 0x0000000000007941 */ /* 0x000fea0003800200 */
.L_x_20760:
        /* <DEDUP_REMOVED lines=22> */
.L_x_20771:
        /* <DEDUP_REMOVED lines=12> */
.L_x_20773:
[----:B------:R-:W-:Y:S05]  /*18ae0*/  BSYNC.RECONVERGENT B2 ;  /* 0x0000000000027941 */ /* 0x000fea0003800200 */
.L_x_20772:
        /* <DEDUP_REMOVED lines=61> */
.L_x_20770:
[----:B------:R-:W-:Y:S05]  /*18ec0*/  BSYNC.RECONVERGENT B1 ;  /* 0x0000000000017941 */ /* 0x000fea0003800200 */
.L_x_20769:
        /* <DEDUP_REMOVED lines=12> */
.L_x_20768:
[----:B------:R-:W-:Y:S05]  /*18f90*/  BSYNC.RECONVERGENT B0 ;  /* 0x0000000000007941 */ /* 0x000fea0003800200 */
.L_x_20767:
        /* <DEDUP_REMOVED lines=23> */
.L_x_20778:
        /* <DEDUP_REMOVED lines=12> */
.L_x_20780:
[----:B------:R-:W-:Y:S05]  /*191d0*/  BSYNC.RECONVERGENT B2 ;  /* 0x0000000000027941 */ /* 0x000fea0003800200 */
.L_x_20779:
        /* <DEDUP_REMOVED lines=56> */
[----:B------:R-:W-:-:S04]  /*19560*/  IMAD.WIDE.U32 R30, R19, -0x326172a9, RZ ;  /* 0xcd9e8d57131e7825 */ /* 0x000fc800078e00ff */
[----:B------:R-:W-:Y:S01]  /*19570*/  IMAD.MOV.U32 R19, RZ, RZ, R35 ;  /* 0x000000ffff137224 */ /* 0x000fe200078e0023 */
[----:B------:R-:W-:Y:S02]  /*19580*/  LOP3.LUT R173, R32, UR15, R31, 0x96, !PT ;  /* 0x0000000f20ad7c12 */ /* 0x000fe4000f8e961f */
[----:B------:R-:W-:-:S07]  /*19590*/  MOV R180, R30 ;  /* 0x0000001e00b47202 */ /* 0x000fce0000000f00 */
.L_x_20777:
[----:B------:R-:W-:Y:S05]  /*195a0*/  BSYNC.RECONVERGENT B1 ;  /* 0x0000000000017941 */ /* 0x000fea0003800200 */
.L_x_20776:
        /* <DEDUP_REMOVED lines=14> */
.L_x_20775:
[----:B------:R-:W-:Y:S05]  /*19690*/  BSYNC.RECONVERGENT B0 ;  /* 0x0000000000007941 */ /* 0x000fea0003800200 */
.L_x_20774:
[----:B------:R-:W-:Y:S02]  /*196a0*/  F2FP.BF16.F32.PACK_AB R29, RZ, R19 ;  /* 0x00000013ff1d723e */ /* 0x000fe400000010ff */
[----:B------:R-:W-:Y:S02]  /*196b0*/  PRMT R25, R25, 0x5410, R27 ;  /* 0x0000541019197816 */ /* 0x000fe4000000001b */
[----:B------:R-:W-:Y:S02]  /*196c0*/  PRMT R26, R26, 0x5410, R34 ;  /* 0x000054101a1a7816 */ /* 0x000fe40000000022 */
[----:B------:R-:W-:Y:S02]  /*196d0*/  PRMT R24, R23, 0x5410, R24 ;  /* 0x0000541017187816 */ /* 0x000fe40000000018 */
[----:B------:R-:W-:Y:S01]  /*196e0*/  PRMT R27, R36, 0x5410, R29 ;  /* 0x00005410241b7816 */ /* 0x000fe2000000001d */
[----:B------:R-:W-:Y:S06]  /*196f0*/  BRA `(.L_x_20781) ;  /* 0x0000003400387947 */ /* 0x000fec0003800000 */
.L_x_20724:
[----:B------:R-:W-:Y:S01]  /*19700*/  BSSY.RECONVERGENT B0, `(.L_x_20782) ;  /* 0x000006a000007945 */ /* 0x000fe20003800200 */
[----:B0-----:R-:W-:Y:S01]  /*19710*/  MOV R12, RZ ;  /* 0x000000ff000c7202 */ /* 0x001fe20000000f00 */
        /* <DEDUP_REMOVED lines=19> */
.L_x_20786:
        /* <DEDUP_REMOVED lines=12> */
.L_x_20788:
[----:B------:R-:W-:Y:S05]  /*19910*/  BSYNC.RECONVERGENT B2 ;  /* 0x0000000000027941 */ /* 0x000fea0003800200 */
.L_x_20787:
        /* <DEDUP_REMOVED lines=61> */
.L_x_20785:
[----:B------:R-:W-:Y:S05]  /*19cf0*/  BSYNC.RECONVERGENT B1 ;  /* 0x0000000000017941 */ /* 0x000fea0003800200 */
.L_x_20784:
        /* <DEDUP_REMOVED lines=10> */
.L_x_20783:
[----:B------:R-:W-:Y:S05]  /*19da0*/  BSYNC.RECONVERGENT B0 ;  /* 0x0000000000007941 */ /* 0x000fea0003800200 */
.L_x_20782:
        /* <DEDUP_REMOVED lines=18> */
.L_x_20793:
        /* <DEDUP_REMOVED lines=12> */
.L_x_20795:
[----:B------:R-:W-:Y:S05]  /*19f90*/  BSYNC.RECONVERGENT B2 ;  /* 0x0000000000027941 */ /* 0x000fea0003800200 */
.L_x_20794:
        /* <DEDUP_REMOVED lines=61> */
.L_x_20792:
[----:B------:R-:W-:Y:S05]  /*1a370*/  BSYNC.RECONVERGENT B1 ;  /* 0x0000000000017941 */ /* 0x000fea0003800200 */
.L_x_20791:
        /* <DEDUP_REMOVED lines=11> */
.L_x_20790:
[----:B------:R-:W-:Y:S05]  /*1a430*/  BSYNC.RECONVERGENT B0 ;  /* 0x0000000000007941 */ /* 0x000fea0003800200 */
.L_x_20789:
        /* <DEDUP_REMOVED lines=18> */
.L_x_20800:
        /* <DEDUP_REMOVED lines=12> */
.L_x_20802:
[----:B------:R-:W-:Y:S05]  /*1a620*/  BSYNC.RECONVERGENT B2 ;  /* 0x0000000000027941 */ /* 0x000fea0003800200 */
.L_x_20801:
        /* <DEDUP_REMOVED lines=61> */
.L_x_20799:
[----:B------:R-:W-:Y:S05]  /*1aa00*/  BSYNC.RECONVERGENT B1 ;  /* 0x0000000000017941 */ /* 0x000fea0003800200 */
.L_x_20798:
        /* <DEDUP_REMOVED lines=10> */
.L_x_20797:
[----:B------:R-:W-:Y:S05]  /*1aab0*/  BSYNC.RECONVERGENT B0 ;  /* 0x0000000000007941 */ /* 0x000fea0003800200 */
.L_x_20796:
        /* <DEDUP_REMOVED lines=18> */
.L_x_20807:
        /* <DEDUP_REMOVED lines=12> */
.L_x_20809:
[----:B------:R-:W-:Y:S05]  /*1aca0*/  BSYNC.RECONVERGENT B2 ;  /* 0x0000000000027941 */ /* 0x000fea0003800200 */
.L_x_20808:
        /* <DEDUP_REMOVED lines=55> */
[----:B------:R-:W-:Y:S01]  /*1b020*/  IMAD.MOV.U32 R28, RZ, RZ, R16 ;  /* 0x000000ffff1c7224 */ /* 0x000fe200078e0010 */
[----:B------:R-:W-:Y:S01]  /*1b030*/  UIADD3 UR15, UPT, UPT, UR4, -0x700cb87f, URZ ;  /* 0x8ff34781040f7890 */ /* 0x000fe2000fffe0ff */
[----:B------:R-:W-:-:S05]  /*1b040*/  IMAD.WIDE.U32 R16, R15, -0x326172a9, RZ ;  /* 0xcd9e8d570f107825 */ /* 0x000fca00078e00ff */
[----:B------:R-:W-:Y:S01]  /*1b050*/  LOP3.LUT R173, R18, UR15, R17, 0x96, !PT ;  /* 0x0000000f12ad7c12 */ /* 0x000fe2000f8e9611 */
[----:B------:R-:W-:Y:S01]  /*1b060*/  IMAD.MOV.U32 R17, RZ, RZ, RZ ;  /* 0x000000ffff117224 */ /* 0x000fe200078e00ff */
[----:B------:R-:W-:-:S07]  /*1b070*/  MOV R180, R16 ;  /* 0x0000001000b47202 */ /* 0x000fce0000000f00 */
.L_x_20806:
[----:B------:R-:W-:Y:S05]  /*1b080*/  BSYNC.RECONVERGENT B1 ;  /* 0x0000000000017941 */ /* 0x000fea0003800200 */
.L_x_20805:
        /* <DEDUP_REMOVED lines=11> */
.L_x_20804:
[----:B------:R-:W-:Y:S05]  /*1b140*/  BSYNC.RECONVERGENT B0 ;  /* 0x0000000000007941 */ /* 0x000fea0003800200 */
.L_x_20803:
        /* <DEDUP_REMOVED lines=18> */
.L_x_20814:
        /* <DEDUP_REMOVED lines=12> */
.L_x_20816:
[----:B------:R-:W-:Y:S05]  /*1b330*/  BSYNC.RECONVERGENT B2 ;  /* 0x0000000000027941 */ /* 0x000fea0003800200 */
.L_x_20815:
[----:B------:R-:W-:Y:S01]  /*1b340*/  IMAD.WIDE.U32 R30, R3, -0x2daee0ad, RZ ;  /* 0xd2511f53031e7825 */ /* 0x000fe200078e00ff */
[----:B------:R-:W-:-:S03]  /*1b350*/  UIADD3 UR15, UPT, UPT, UR4, -0x61c88647, URZ ;  /* 0x9e3779b9040f7890 */ /* 0x000fc6000fffe0ff */
[----:B------:R-:W-:Y:S01]  /*1b360*/  IMAD.WIDE.U32 R18, R0, -0x326172a9, RZ ;  /* 0xcd9e8d5700127825 */ /* 0x000fe200078e00ff */
[----:B------:R-:W-:-:S05]  /*1b370*/  LOP3.LUT R10, R5, UR5, R31, 0x96, !PT ;  /* 0x00000005050a7c12 */ /* 0x000fca000f8e961f */
        /* <DEDUP_REMOVED lines=57> */
.L_x_20813:
[----:B------:R-:W-:Y:S05]  /*1b710*/  BSYNC.RECONVERGENT B1 ;  /* 0x0000000000017941 */ /* 0x000fea0003800200 */
.L_x_20812:
        /* <DEDUP_REMOVED lines=10> */
.L_x_20811:
[----:B------:R-:W-:Y:S05]  /*1b7c0*/  BSYNC.RECONVERGENT B0 ;  /* 0x0000000000007941 */ /* 0x000fea0003800200 */
.L_x_20810:
        /* <DEDUP_REMOVED lines=18> */
.L_x_20821:
        /* <DEDUP_REMOVED lines=12> */
.L_x_20823:
[----:B------:R-:W-:Y:S05]  /*1b9b0*/  BSYNC.RECONVERGENT B2 ;  /* 0x0000000000027941 */ /* 0x000fea0003800200 */
.L_x_20822:
        /* <DEDUP_REMOVED lines=61> */
.L_x_20820:
[----:B------:R-:W-:Y:S05]  /*1bd90*/  BSYNC.RECONVERGENT B1 ;  /* 0x0000000000017941 */ /* 0x000fea0003800200 */
.L_x_20819:
        /* <DEDUP_REMOVED lines=11> */
.L_x_20818:
[----:B------:R-:W-:Y:S05]  /*1be50*/  BSYNC.RECONVERGENT B0 ;  /* 0x0000000000007941 */ /* 0x000fea0003800200 */
.L_x_20817:
        /* <DEDUP_REMOVED lines=18> */
.L_x_20828:
        /* <DEDUP_REMOVED lines=12> */
.L_x_20830:
[----:B------:R-:W-:Y:S05]  /*1c040*/  BSYNC.RECONVERGENT B2 ;  /* 0x0000000000027941 */ /* 0x000fea0003800200 */
.L_x_20829:
        /* <DEDUP_REMOVED lines=61> */
.L_x_20827:
[----:B------:R-:W-:Y:S05]  /*1c420*/  BSYNC.RECONVERGENT B1 ;  /* 0x0000000000017941 */ /* 0x000fea0003800200 */
.L_x_20826:
[----:B------:R-:W-:Y:S01]  /*1c430*/  I2FP.F32.U32 R18, R31 ;  /* 0x0000001f00127245 */ /* 0x000fe20000201000 */
[----:B------:R-:W-:-:S04]  /*1c440*/  IMAD.MOV.U32 R19, RZ, RZ, 0x2f800000 ;  /* 0x2f800000ff137424 */ /* 0x000fc800078e00ff */
[----:B------:R-:W-:-:S05]  /*1c450*/  FFMA.FTZ R18, R18, R19, 1.1641532182693481445e-10 ;  /* 0x2f00000012127423 */ /* 0x000fca0000010013 */
[----:B------:R-:W-:Y:S02]  /*1c460*/  FSETP.GTU.FTZ.AND P2, PT, R18, UR12, PT ;  /* 0x0000000c12007c0b */ /* 0x000fe4000bf5c000 */
[----:B-----5:R-:W-:Y:S02]  /*1c470*/  SHF.L.U32 R18, R47, 0x10, RZ ;  /* 0x000000102f127819 */ /* 0x020fe400000006ff */
[----:B------:R-:W-:-:S03]  /*1c480*/  SEL R19, RZ, 0x1, P2 ;  /* 0x00000001ff137807 */ /* 0x000fc60001000000 */
[----:B------:R-:W-:Y:S01]  /*1c490*/  FMUL.FTZ R18, R18, UR9 ;  /* 0x0000000912127c20 */ /* 0x000fe20008410000 */
[----:B------:R-:W-:-:S03]  /*1c4a0*/  PRMT R174, R19, 0x7610, R174 ;  /* 0x0000761013ae7816 */ /* 0x000fc600000000ae */
[----:B------:R-:W-:-:S05]  /*1c4b0*/  FMUL.FTZ R18, R18, UR8 ;  /* 0x0000000812127c20 */ /* 0x000fca0008410000 */
[----:B------:R-:W-:-:S05]  /*1c4c0*/  FSEL R18, R18, RZ, !P2 ;  /* 0x000000ff12127208 */ /* 0x000fca0005000000 */
[----:B------:R-:W-:-:S07]  /*1c4d0*/  FMUL.FTZ R18, R18, R82 ;  /* 0x0000005212127220 */ /* 0x000fce0000410000 */
.L_x_20825:
[----:B------:R-:W-:Y:S05]  /*1c4e0*/  BSYNC.RECONVERGENT B0 ;  /* 0x0000000000007941 */ /* 0x000fea0003800200 */
.L_x_20824:
        /* <DEDUP_REMOVED lines=18> */
.L_x_20835:
        /* <DEDUP_REMOVED lines=12> */
.L_x_20837:
[----:B------:R-:W-:Y:S05]  /*1c6d0*/  BSYNC.RECONVERGENT B2 ;  /* 0x0000000000027941 */ /* 0x000fea0003800200 */
.L_x_20836:
        /* <DEDUP_REMOVED lines=56> */
[----:B------:R-:W-:Y:S01]  /*1ca60*/  IMAD.MOV.U32 R28, RZ, RZ, R30 ;  /* 0x000000ffff1c7224 */ /* 0x000fe200078e001e */
[----:B------:R-:W-:Y:S01]  /*1ca70*/  UIADD3 UR15, UPT, UPT, UR4, -0x700cb87f, URZ ;  /* 0x8ff34781040f7890 */ /* 0x000fe2000fffe0ff */
[----:B------:R-:W-:-:S05]  /*1ca80*/  IMAD.WIDE.U32 R30, R35, -0x326172a9, RZ ;  /* 0xcd9e8d57231e7825 */ /* 0x000fca00078e00ff */
[----:B------:R-:W-:Y:S02]  /*1ca90*/  LOP3.LUT R173, R32, UR15, R31, 0x96, !PT ;  /* 0x0000000f20ad7c12 */ /* 0x000fe4000f8e961f */
[----:B------:R-:W-:-:S07]  /*1caa0*/  MOV R180, R30 ;  /* 0x0000001e00b47202 */ /* 0x000fce0000000f00 */
.L_x_20834:
[----:B------:R-:W-:Y:S05]  /*1cab0*/  BSYNC.RECONVERGENT B1 ;  /* 0x0000000000017941 */ /* 0x000fea0003800200 */
.L_x_20833:
        /* <DEDUP_REMOVED lines=12> */
.L_x_20832:
[----:B------:R-:W-:Y:S05]  /*1cb80*/  BSYNC.RECONVERGENT B0 ;  /* 0x0000000000007941 */ /* 0x000fea0003800200 */
.L_x_20831:
[----:B------:R-:W-:Y:S02]  /*1cb90*/  F2FP.BF16.F32.PACK_AB R30, RZ, R19 ;  /* 0x00000013ff1e723e */ /* 0x000fe400000010ff */
[----:B------:R-:W-:Y:S02]  /*1cba0*/  PRMT R25, R25, 0x5410, R27 ;  /* 0x0000541019197816 */ /* 0x000fe4000000001b */
[----:B------:R-:W-:Y:S02]  /*1cbb0*/  PRMT R26, R26, 0x5410, R29 ;  /* 0x000054101a1a7816 */ /* 0x000fe4000000001d */
[----:B------:R-:W-:Y:S02]  /*1cbc0*/  PRMT R24, R23, 0x5410, R24 ;  /* 0x0000541017187816 */ /* 0x000fe40000000018 */
[----:B------:R-:W-:-:S07]  /*1cbd0*/  PRMT R27, R36, 0x5410, R30 ;  /* 0x00005410241b7816 */ /* 0x000fce000000001e */
.L_x_20781:
[----:B------:R-:W-:Y:S01]  /*1cbe0*/  VIADD R23, R165, 0x60 ;  /* 0x00000060a5177836 */ /* 0x000fe20000000000 */
[----:B------:R-:W-:Y:S03]  /*1cbf0*/  BSSY.RECONVERGENT B0, `(.L_x_20838) ;  /* 0x0000019000007945 */ /* 0x000fe60003800200 */
[----:B------:R-:W-:-:S05]  /*1cc00*/  IMAD.WIDE.U32 R30, R23, 0x10, R178 ;  /* 0x00000010171e7825 */ /* 0x000fca00078e00b2 */
[----:B------:R0:W-:Y:S01]  /*1cc10*/  STG.E.128 desc[UR6][R30.64], R24 ;  /* 0x000000181e007986 */ /* 0x0001e2000c101d06 */
[----:B------:R-:W-:Y:S05]  /*1cc20*/  @!P1 BRA `(.L_x_20839) ;  /* 0x0000000000549947 */ /* 0x000fea0003800000 */
[----:B------:R-:W-:Y:S01]  /*1cc30*/  IMAD.U32 R23, R174, 0x10000, RZ ;  /* 0x00010000ae177824 */ /* 0x000fe200078e00ff */
[----:B0-----:R-:W-:Y:S02]  /*1cc40*/  LOP3.LUT R24, R39, 0xffff, RZ, 0xc0, !PT ;  /* 0x0000ffff27187812 */ /* 0x001fe400078ec0ff */
        /* <DEDUP_REMOVED lines=15> */
[----:B------:R-:W-:Y:S02]  /*1cd40*/  IADD3 R23, PT, PT, R164, 0x60, RZ ;  /* 0x00000060a4177810 */ /* 0x000fe40007ffe0ff */
[----:B------:R-:W-:-:S03]  /*1cd50*/  LOP3.LUT R24, R24, 0xff, R6, 0xf8, !PT ;  /* 0x000000ff18187812 */ /* 0x000fc600078ef806 */
[----:B0-----:R-:W-:-:S05]  /*1cd60*/  IMAD.WIDE.U32 R26, R23, 0x8, R26 ;  /* 0x00000008171a7825 */ /* 0x001fca00078e001a */
[----:B------:R1:W-:Y:S02]  /*1cd70*/  STG.E.64 desc[UR6][R26.64], R24 ;  /* 0x000000181a007986 */ /* 0x0003e4000c101b06 */
.L_x_20839:
[----:B------:R-:W-:Y:S05]  /*1cd80*/  BSYNC.RECONVERGENT B0 ;  /* 0x0000000000007941 */ /* 0x000fea0003800200 */
.L_x_20838:
        /* <DEDUP_REMOVED lines=11> */
[----:B-----5:R-:W-:Y:S01]  /*1ce40*/  @!P2 SHF.L.U32 R23, R40, 0x10, RZ ;  /* 0x000000102817a819 */ /* 0x020fe200000006ff */
[----:B------:R-:W-:Y:S02]  /*1ce50*/  @!P2 IMAD.MOV.U32 R32, RZ, RZ, R28 ;  /* 0x000000ffff20a224 */ /* 0x000fe400078e001c */
[----:B0-----:R-:W-:Y:S01]  /*1ce60*/  @!P2 IMAD.MOV.U32 R25, RZ, RZ, R33 ;  /* 0x000000ffff19a224 */ /* 0x001fe200078e0021 */
        /* <DEDUP_REMOVED lines=17> */
.L_x_20845:
        /* <DEDUP_REMOVED lines=12> */
.L_x_20847:
[----:B------:R-:W-:Y:S05]  /*1d040*/  BSYNC.RECONVERGENT B2 ;  /* 0x0000000000027941 */ /* 0x000fea0003800200 */
.L_x_20846:
        /* <DEDUP_REMOVED lines=61> */
.L_x_20844:
[----:B------:R-:W-:Y:S05]  /*1d420*/  BSYNC.RECONVERGENT B1 ;  /* 0x0000000000017941 */ /* 0x000fea0003800200 */
.L_x_20843:
        /* <DEDUP_REMOVED lines=10> */
[----:B------:R-:W-:-:S07]  /*1d4d0*/  SEL R6, RZ, 0x1, P3 ;  /* 0x00000001ff067807 */ /* 0x000fce0001800000 */
.L_x_20842:
[----:B------:R-:W-:Y:S05]  /*1d4e0*/  BSYNC.RECONVERGENT B0 ;  /* 0x0000000000007941 */ /* 0x000fea0003800200 */
.L_x_20841:
        /* <DEDUP_REMOVED lines=23> */
.L_x_20852:
        /* <DEDUP_REMOVED lines=12> */
.L_x_20854:
[----:B------:R-:W-:Y:S05]  /*1d720*/  BSYNC.RECONVERGENT B2 ;  /* 0x0000000000027941 */ /* 0x000fea0003800200 */
.L_x_20853:
        /* <DEDUP_REMOVED lines=61> */
.L_x_20851:
[----:B------:R-:W-:Y:S05]  /*1db00*/  BSYNC.RECONVERGENT B1 ;  /* 0x0000000000017941 */ /* 0x000fea0003800200 */
.L_x_20850:
        /* <DEDUP_REMOVED lines=13> */
.L_x_20849:
[----:B------:R-:W-:Y:S05]  /*1dbe0*/  BSYNC.RECONVERGENT B0 ;  /* 0x0000000000007941 */ /* 0x000fea0003800200 */
.L_x_20848:
        /* <DEDUP_REMOVED lines=22> */
.L_x_20859:
        /* <DEDUP_REMOVED lines=12> */
.L_x_20861:
[----:B------:R-:W-:Y:S05]  /*1de10*/  BSYNC.RECONVERGENT B2 ;  /* 0x0000000000027941 */ /* 0x000fea0003800200 */
.L_x_20860:
        /* <DEDUP_REMOVED lines=61> */
.L_x_20858:
[----:B------:R-:W-:Y:S05]  /*1e1f0*/  BSYNC.RECONVERGENT B1 ;  /* 0x0000000000017941 */ /* 0x000fea0003800200 */
.L_x_20857:
[----:B------:R-:W-:Y:S01]  /*1e200*/  HFMA2 R25, -RZ, RZ, 0.1171875, 0 ;  /* 0x2f800000ff197431 */ /* 0x000fe200000001ff */
[----:B------:R-:W-:-:S05]  /*1e210*/  I2FP.F32.U32 R8, R8 ;  /* 0x0000000800087245 */ /* 0x000fca0000201000 */
        /* <DEDUP_REMOVED lines=8> */
[----:B------:R-:W-:-:S07]  /*1e2a0*/  SEL R8, RZ, 0x1, P3 ;  /* 0x00000001ff087807 */ /* 0x000fce0001800000 */
.L_x_20856:
[----:B------:R-:W-:Y:S05]  /*1e2b0*/  BSYNC.RECONVERGENT B0 ;  /* 0x0000000000007941 */ /* 0x000fea0003800200 */
.L_x_20855:
        /* <DEDUP_REMOVED lines=23> */
.L_x_20866:
        /* <DEDUP_REMOVED lines=12> */
.L_x_20868:
[----:B------:R-:W-:Y:S05]  /*1e4f0*/  BSYNC.RECONVERGENT B2 ;  /* 0x0000000000027941 */ /* 0x000fea0003800200 */
.L_x_20867:
        /* <DEDUP_REMOVED lines=61> */
.L_x_20865:
[----:B------:R-:W-:Y:S05]  /*1e8d0*/  BSYNC.RECONVERGENT B1 ;  /* 0x0000000000017941 */ /* 0x000fea0003800200 */
.L_x_20864:
        /* <DEDUP_REMOVED lines=13> */
.L_x_20863:
[----:B------:R-:W-:Y:S05]  /*1e9b0*/  BSYNC.RECONVERGENT B0 ;  /* 0x0000000000007941 */ /* 0x000fea0003800200 */
.L_x_20862:
        /* <DEDUP_REMOVED lines=22> */
.L_x_20873:
        /* <DEDUP_REMOVED lines=12> */
.L_x_20875:
[----:B------:R-:W-:Y:S05]  /*1ebe0*/  BSYNC.RECONVERGENT B2 ;  /* 0x0000000000027941 */ /* 0x000fea0003800200 */
.L_x_20874:
        /* <DEDUP_REMOVED lines=61> */
.L_x_20872:
[----:B------:R-:W-:Y:S05]  /*1efc0*/  BSYNC.RECONVERGENT B1 ;  /* 0x0000000000017941 */ /* 0x000fea0003800200 */
.L_x_20871:
        /* <DEDUP_REMOVED lines=11> */
.L_x_20870:
[----:B------:R-:W-:Y:S05]  /*1f080*/  BSYNC.RECONVERGENT B0 ;  /* 0x0000000000007941 */ /* 0x000fea0003800200 */
.L_x_20869:
        /* <DEDUP_REMOVED lines=23> */
.L_x_20880:
        /* <DEDUP_REMOVED lines=12> */
.L_x_20882:
[----:B------:R-:W-:Y:S05]  /*1f2c0*/  BSYNC.RECONVERGENT B2 ;  /* 0x0000000000027941 */ /* 0x000fea0003800200 */
.L_x_20881:
        /* <DEDUP_REMOVED lines=61> */
.L_x_20879:
[----:B------:R-:W-:Y:S05]  /*1f6a0*/  BSYNC.RECONVERGENT B1 ;  /* 0x0000000000017941 */ /* 0x000fea0003800200 */
.L_x_20878:
        /* <DEDUP_REMOVED lines=13> */
.L_x_20877:
[----:B------:R-:W-:Y:S05]  /*1f780*/  BSYNC.RECONVERGENT B0 ;  /* 0x0000000000007941 */ /* 0x000fea0003800200 */
.L_x_20876:
        /* <DEDUP_REMOVED lines=22> */
.L_x_20887:
        /* <DEDUP_REMOVED lines=12> */
.L_x_20889:
[----:B------:R-:W-:Y:S05]  /*1f9b0*/  BSYNC.RECONVERGENT B2 ;  /* 0x0000000000027941 */ /* 0x000fea0003800200 */
.L_x_20888:
        /* <DEDUP_REMOVED lines=61> */
.L_x_20886:
[----:B------:R-:W-:Y:S05]  /*1fd90*/  BSYNC.RECONVERGENT B1 ;  /* 0x0000000000017941 */ /* 0x000fea0003800200 */
.L_x_20885:
        /* <DEDUP_REMOVED lines=12> */
.L_x_20884:
[----:B------:R-:W-:Y:S05]  /*1fe60*/  BSYNC.RECONVERGENT B0 ;  /* 0x0000000000007941 */ /* 0x000fea0003800200 */
.L_x_20883:
        /* <DEDUP_REMOVED lines=23> */
.L_x_20894:
        /* <DEDUP_REMOVED lines=12> */
.L_x_20896:
[----:B------:R-:W-:Y:S05]  /*200a0*/  BSYNC.RECONVERGENT B2 ;  /* 0x0000000000027941 */ /* 0x000fea0003800200 */
.L_x_20895:
        /* <DEDUP_REMOVED lines=58> */
[----:B------:R-:W-:Y:S01]  /*20450*/  IMAD.MOV.U32 R38, RZ, RZ, RZ ;  /* 0x000000ffff267224 */ /* 0x000fe200078e00ff */
[----:B------:R-:W-:-:S07]  /*20460*/  LOP3.LUT R173, R128, UR15, R39, 0x96, !PT ;  /* 0x0000000f80ad7c12 */ /* 0x000fce000f8e9627 */
.L_x_20893:
[----:B------:R-:W-:Y:S05]  /*20470*/  BSYNC.RECONVERGENT B1 ;  /* 0x0000000000017941 */ /* 0x000fea0003800200 */
.L_x_20892:
[----:B------:R-:W-:Y:S01]  /*20480*/  HFMA2 R37, -RZ, RZ, 0.1171875, 0 ;  /* 0x2f800000ff257431 */ /* 0x000fe200000001ff */
[----:B------:R-:W-:-:S05]  /*20490*/  I2FP.F32.U32 R30, R30 ;  /* 0x0000001e001e7245 */ /* 0x000fca0000201000 */
[----:B------:R-:W-:Y:S01]  /*204a0*/  FFMA.FTZ R30, R30, R37, 1.1641532182693481445e-10 ;  /* 0x2f0000001e1e7423 */ /* 0x000fe20000010025 */
[----:B------:R-:W-:-:S04]  /*204b0*/  PRMT R37, R43, 0x7632, R37 ;  /* 0x000076322b257816 */ /* 0x000fc80000000025 */
[----:B------:R-:W-:Y:S01]  /*204c0*/  FSETP.GTU.FTZ.AND P2, PT, R30, UR12, PT ;  /* 0x0000000c1e007c0b */ /* 0x000fe2000bf5c000 */
[----:B------:R-:W-:Y:S01]  /*204d0*/  IMAD.U32 R37, R37, 0x10000, RZ ;  /* 0x0001000025257824 */ /* 0x000fe200078e00ff */
[----:B------:R-:W-:Y:S02]  /*204e0*/  PRMT R30, R47, 0x7632, R30 ;  /* 0x000076322f1e7816 */ /* 0x000fe4000000001e */
[----:B------:R-:W-:-:S03]  /*204f0*/  SEL R39, RZ, 0x1, P2 ;  /* 0x00000001ff277807 */ /* 0x000fc60001000000 */
[----:B------:R-:W-:-:S04]  /*20500*/  IMAD.U32 R30, R30, 0x10000, RZ ;  /* 0x000100001e1e7824 */ /* 0x000fc800078e00ff */
[----:B------:R-:W-:-:S04]  /*20510*/  FMUL.FTZ R30, R30, UR9 ;  /* 0x000000091e1e7c20 */ /* 0x000fc80008410000 */
[----:B------:R-:W-:-:S05]  /*20520*/  FMUL.FTZ R30, R30, UR8 ;  /* 0x000000081e1e7c20 */ /* 0x000fca0008410000 */
[----:B------:R-:W-:-:S05]  /*20530*/  FSEL R30, R30, RZ, !P2 ;  /* 0x000000ff1e1e7208 */ /* 0x000fca0005000000 */
[----:B------:R-:W-:-:S07]  /*20540*/  FFMA.FTZ R30, R30, R75, R37 ;  /* 0x0000004b1e1e7223 */ /* 0x000fce0000010025 */
.L_x_20891:
[----:B------:R-:W-:Y:S05]  /*20550*/  BSYNC.RECONVERGENT B0 ;  /* 0x0000000000007941 */ /* 0x000fea0003800200 */
.L_x_20890:
[----:B------:R-:W-:Y:S02]  /*20560*/  F2FP.BF16.F32.PACK_AB R37, RZ, R30 ;  /* 0x0000001eff25723e */ /* 0x000fe400000010ff */
[----:B------:R-:W-:Y:S02]  /*20570*/  PRMT R33, R33, 0x5410, R35 ;  /* 0x0000541021217816 */ /* 0x000fe40000000023 */
[----:B------:R-:W-:Y:S02]  /*20580*/  PRMT R34, R34, 0x5410, R130 ;  /* 0x0000541022227816 */ /* 0x000fe40000000082 */
[----:B------:R-:W-:Y:S02]  /*20590*/  PRMT R32, R31, 0x5410, R32 ;  /* 0x000054101f207816 */ /* 0x000fe40000000020 */
[----:B------:R-:W-:Y:S01]  /*205a0*/  PRMT R35, R153, 0x5410, R37 ;  /* 0x0000541099237816 */ /* 0x000fe20000000025 */
[----:B------:R-:W-:Y:S06]  /*205b0*/  BRA `(.L_x_20897) ;  /* 0x0000003400347947 */ /* 0x000fec0003800000 */
.L_x_20840:
        /* <DEDUP_REMOVED lines=21> */
.L_x_20902:
        /* <DEDUP_REMOVED lines=12> */
.L_x_20904:
[----:B------:R-:W-:Y:S05]  /*207d0*/  BSYNC.RECONVERGENT B2 ;  /* 0x0000000000027941 */ /* 0x000fea0003800200 */
.L_x_20903:
        /* <DEDUP_REMOVED lines=61> */
.L_x_20901:
[----:B------:R-:W-:Y:S05]  /*20bb0*/  BSYNC.RECONVERGENT B1 ;  /* 0x0000000000017941 */ /* 0x000fea0003800200 */
.L_x_20900:
        /* <DEDUP_REMOVED lines=10> */
.L_x_20899:
[----:B------:R-:W-:Y:S05]  /*20c60*/  BSYNC.RECONVERGENT B0 ;  /* 0x0000000000007941 */ /* 0x000fea0003800200 */
.L_x_20898:
        /* <DEDUP_REMOVED lines=18> */
.L_x_20909:
        /* <DEDUP_REMOVED lines=12> */
.L_x_20911:
[----:B------:R-:W-:Y:S05]  /*20e50*/  BSYNC.RECONVERGENT B2 ;  /* 0x0000000000027941 */ /* 0x000fea0003800200 */
.L_x_20910:
        /* <DEDUP_REMOVED lines=61> */
.L_x_20908:
[----:B------:R-:W-:Y:S05]  /*21230*/  BSYNC.RECONVERGENT B1 ;  /* 0x0000000000017941 */ /* 0x000fea0003800200 */
.L_x_20907:
        /* <DEDUP_REMOVED lines=11> */
.L_x_20906:
[----:B------:R-:W-:Y:S05]  /*212f0*/  BSYNC.RECONVERGENT B0 ;  /* 0x0000000000007941 */ /* 0x000fea0003800200 */
.L_x_20905:
        /* <DEDUP_REMOVED lines=18> */
.L_x_20916:
        /* <DEDUP_REMOVED lines=12> */
.L_x_20918:
[----:B------:R-:W-:Y:S05]  /*214e0*/  BSYNC.RECONVERGENT B2 ;  /* 0x0000000000027941 */ /* 0x000fea0003800200 */
.L_x_20917:
        /* <DEDUP_REMOVED lines=61> */
.L_x_20915:
[----:B------:R-:W-:Y:S05]  /*218c0*/  BSYNC.RECONVERGENT B1 ;  /* 0x0000000000017941 */ /* 0x000fea0003800200 */
.L_x_20914:
        /* <DEDUP_REMOVED lines=10> */
.L_x_20913:
[----:B------:R-:W-:Y:S05]  /*21970*/  BSYNC.RECONVERGENT B0 ;  /* 0x0000000000007941 */ /* 0x000fea0003800200 */
.L_x_20912:
        /* <DEDUP_REMOVED lines=18> */
.L_x_20923:
        /* <DEDUP_REMOVED lines=12> */
.L_x_20925:
[----:B------:R-:W-:Y:S05]  /*21b60*/  BSYNC.RECONVERGENT B2 ;  /* 0x0000000000027941 */ /* 0x000fea0003800200 */
.L_x_20924:
        /* <DEDUP_REMOVED lines=61> */
.L_x_20922:
[----:B------:R-:W-:Y:S05]  /*21f40*/  BSYNC.RECONVERGENT B1 ;  /* 0x0000000000017941 */ /* 0x000fea0003800200 */
.L_x_20921:
        /* <DEDUP_REMOVED lines=11> */
.L_x_20920:
[----:B------:R-:W-:Y:S05]  /*22000*/  BSYNC.RECONVERGENT B0 ;  /* 0x0000000000007941 */ /* 0x000fea0003800200 */
.L_x_20919:
        /* <DEDUP_REMOVED lines=18> */
.L_x_20930:
        /* <DEDUP_REMOVED lines=12> */
.L_x_20932:
[----:B------:R-:W-:Y:S05]  /*221f0*/  BSYNC.RECONVERGENT B2 ;  /* 0x0000000000027941 */ /* 0x000fea0003800200 */
.L_x_20931:
        /* <DEDUP_REMOVED lines=61> */
.L_x_20929:
[----:B------:R-:W-:Y:S05]  /*225d0*/  BSYNC.RECONVERGENT B1 ;  /* 0x0000000000017941 */ /* 0x000fea0003800200 */
.L_x_20928:
        /* <DEDUP_REMOVED lines=10> */
.L_x_20927:
[----:B------:R-:W-:Y:S05]  /*22680*/  BSYNC.RECONVERGENT B0 ;  /* 0x0000000000007941 */ /* 0x000fea0003800200 */
.L_x_20926:
        /* <DEDUP_REMOVED lines=18> */
.L_x_20937:
        /* <DEDUP_REMOVED lines=12> */
.L_x_20939:
[----:B------:R-:W-:Y:S05]  /*22870*/  BSYNC.RECONVERGENT B2 ;  /* 0x0000000000027941 */ /* 0x000fea0003800200 */
.L_x_20938:
        /* <DEDUP_REMOVED lines=57> */
[----:B------:R-:W-:-:S04]  /*22c10*/  IMAD.WIDE.U32 R28, R30, -0x326172a9, RZ ;  /* 0xcd9e8d571e1c7825 */ /* 0x000fc800078e00ff */
[----:B------:R-:W-:Y:S01]  /*22c20*/  IMAD.MOV.U32 R30, RZ, RZ, RZ ;  /* 0x000000ffff1e7224 */ /* 0x000fe200078e00ff */
[----:B------:R-:W-:Y:S02]  /*22c30*/  LOP3.LUT R173, R128, UR15, R29, 0x96, !PT ;  /* 0x0000000f80ad7c12 */ /* 0x000fe4000f8e961d */
[----:B------:R-:W-:-:S07]  /*22c40*/  MOV R180, R28 ;  /* 0x0000001c00b47202 */ /* 0x000fce0000000f00 */
.L_x_20936:
[----:B------:R-:W-:Y:S05]  /*22c50*/  BSYNC.RECONVERGENT B1 ;  /* 0x0000000000017941 */ /* 0x000fea0003800200 */
.L_x_20935:
        /* <DEDUP_REMOVED lines=11> */
.L_x_20934:
[----:B------:R-:W-:Y:S05]  /*22d10*/  BSYNC.RECONVERGENT B0 ;  /* 0x0000000000007941 */ /* 0x000fea0003800200 */
.L_x_20933:
        /* <DEDUP_REMOVED lines=18> */
.L_x_20944:
        /* <DEDUP_REMOVED lines=12> */
.L_x_20946:
[----:B------:R-:W-:Y:S05]  /*22f00*/  BSYNC.RECONVERGENT B2 ;  /* 0x0000000000027941 */ /* 0x000fea0003800200 */
.L_x_20945:
        /* <DEDUP_REMOVED lines=57> */
[----:B------:R-:W-:-:S03]  /*232a0*/  IMAD.WIDE.U32 R128, R30, -0x326172a9, RZ ;  /* 0xcd9e8d571e807825 */ /* 0x000fc600078e00ff */
[----:B------:R-:W-:Y:S01]  /*232b0*/  MOV R180, R128 ;  /* 0x0000008000b47202 */ /* 0x000fe20000000f00 */
[----:B------:R-:W-:Y:S01]  /*232c0*/  IMAD.MOV.U32 R128, RZ, RZ, RZ ;  /* 0x000000ffff807224 */ /* 0x000fe200078e00ff */
[----:B------:R-:W-:-:S07]  /*232d0*/  LOP3.LUT R173, R130, UR15, R129, 0x96, !PT ;  /* 0x0000000f82ad7c12 */ /* 0x000fce000f8e9681 */
.L_x_20943:
[----:B------:R-:W-:Y:S05]  /*232e0*/  BSYNC.RECONVERGENT B1 ;  /* 0x0000000000017941 */ /* 0x000fea0003800200 */
.L_x_20942:
        /* <DEDUP_REMOVED lines=11> */
.L_x_20941:
[----:B------:R-:W-:Y:S05]  /*233a0*/  BSYNC.RECONVERGENT B0 ;  /* 0x0000000000007941 */ /* 0x000fea0003800200 */
.L_x_20940:
        /* <DEDUP_REMOVED lines=18> */
.L_x_20951:
        /* <DEDUP_REMOVED lines=12> */
.L_x_20953:
[----:B------:R-:W-:Y:S05]  /*23590*/  BSYNC.RECONVERGENT B2 ;  /* 0x0000000000027941 */ /* 0x000fea0003800200 */
.L_x_20952:
        /* <DEDUP_REMOVED lines=61> */
.L_x_20950:
[----:B------:R-:W-:Y:S05]  /*23970*/  BSYNC.RECONVERGENT B1 ;  /* 0x0000000000017941 */ /* 0x000fea0003800200 */
.L_x_20949:
        /* <DEDUP_REMOVED lines=11> */
.L_x_20948:
[----:B------:R-:W-:Y:S05]  /*23a30*/  BSYNC.RECONVERGENT B0 ;  /* 0x0000000000007941 */ /* 0x000fea0003800200 */
.L_x_20947:
[----:B------:R-:W-:Y:S02]  /*23a40*/  F2FP.BF16.F32.PACK_AB R128, RZ, R30 ;  /* 0x0000001eff80723e */ /* 0x000fe400000010ff */
[----:B------:R-:W-:Y:S02]  /*23a50*/  PRMT R33, R33, 0x5410, R35 ;  /* 0x0000541021217816 */ /* 0x000fe40000000023 */
[----:B------:R-:W-:Y:S02]  /*23a60*/  PRMT R34, R34, 0x5410, R37 ;  /* 0x0000541022227816 */ /* 0x000fe40000000025 */
[----:B------:R-:W-:Y:S02]  /*23a70*/  PRMT R32, R31, 0x5410, R32 ;  /* 0x000054101f207816 */ /* 0x000fe40000000020 */
[----:B------:R-:W-:-:S07]  /*23a80*/  PRMT R35, R153, 0x5410, R128 ;  /* 0x0000541099237816 */ /* 0x000fce0000000080 */
.L_x_20897:
        /* <DEDUP_REMOVED lines=26> */
.L_x_20955:
[----:B------:R-:W-:Y:S05]  /*23c30*/  BSYNC.RECONVERGENT B0 ;  /* 0x0000000000007941 */ /* 0x000fea0003800200 */
.L_x_20954:
        /* <DEDUP_REMOVED lines=31> */
.L_x_20961:
        /* <DEDUP_REMOVED lines=12> */
.L_x_20963:
[----:B------:R-:W-:Y:S05]  /*23ef0*/  BSYNC.RECONVERGENT B2 ;  /* 0x0000000000027941 */ /* 0x000fea0003800200 */
.L_x_20962:
        /* <DEDUP_REMOVED lines=61> */
.L_x_20960:
[----:B------:R-:W-:Y:S05]  /*242d0*/  BSYNC.RECONVERGENT B1 ;  /* 0x0000000000017941 */ /* 0x000fea0003800200 */
.L_x_20959:
        /* <DEDUP_REMOVED lines=11> */
.L_x_20958:
[----:B------:R-:W-:Y:S05]  /*24390*/  BSYNC.RECONVERGENT B0 ;  /* 0x0000000000007941 */ /* 0x000fea0003800200 */
.L_x_20957:
        /* <DEDUP_REMOVED lines=23> */
.L_x_20968:
        /* <DEDUP_REMOVED lines=12> */
.L_x_20970:
[----:B------:R-:W-:Y:S05]  /*245d0*/  BSYNC.RECONVERGENT B2 ;  /* 0x0000000000027941 */ /* 0x000fea0003800200 */
.L_x_20969:
        /* <DEDUP_REMOVED lines=61> */
.L_x_20967:
[----:B------:R-:W-:Y:S05]  /*249b0*/  BSYNC.RECONVERGENT B1 ;  /* 0x0000000000017941 */ /* 0x000fea0003800200 */
.L_x_20966:
        /* <DEDUP_REMOVED lines=13> */
.L_x_20965:
[----:B------:R-:W-:Y:S05]  /*24a90*/  BSYNC.RECONVERGENT B0 ;  /* 0x0000000000007941 */ /* 0x000fea0003800200 */
.L_x_20964:
        /* <DEDUP_REMOVED lines=22> */
.L_x_20975:
        /* <DEDUP_REMOVED lines=12> */
.L_x_20977:
[----:B------:R-:W-:Y:S05]  /*24cc0*/  BSYNC.RECONVERGENT B2 ;  /* 0x0000000000027941 */ /* 0x000fea0003800200 */
.L_x_20976:
        /* <DEDUP_REMOVED lines=61> */
.L_x_20974:
[----:B------:R-:W-:Y:S05]  /*250a0*/  BSYNC.RECONVERGENT B1 ;  /* 0x0000000000017941 */ /* 0x000fea0003800200 */
.L_x_20973:
        /* <DEDUP_REMOVED lines=11> */
.L_x_20972:
[----:B------:R-:W-:Y:S05]  /*25160*/  BSYNC.RECONVERGENT B0 ;  /* 0x0000000000007941 */ /* 0x000fea0003800200 */
.L_x_20971:
        /* <DEDUP_REMOVED lines=23> */
.L_x_20982:
        /* <DEDUP_REMOVED lines=12> */
.L_x_20984:
[----:B------:R-:W-:Y:S05]  /*253a0*/  BSYNC.RECONVERGENT B2 ;  /* 0x0000000000027941 */ /* 0x000fea0003800200 */
.L_x_20983:
        /* <DEDUP_REMOVED lines=61> */
.L_x_20981:
[----:B------:R-:W-:Y:S05]  /*25780*/  BSYNC.RECONVERGENT B1 ;  /* 0x0000000000017941 */ /* 0x000fea0003800200 */
.L_x_20980:
        /* <DEDUP_REMOVED lines=13> */
.L_x_20979:
[----:B------:R-:W-:Y:S05]  /*25860*/  BSYNC.RECONVERGENT B0 ;  /* 0x0000000000007941 */ /* 0x000fea0003800200 */
.L_x_20978:
        /* <DEDUP_REMOVED lines=22> */
.L_x_20989:
        /* <DEDUP_REMOVED lines=12> */
.L_x_20991:
[----:B------:R-:W-:Y:S05]  /*25a90*/  BSYNC.RECONVERGENT B2 ;  /* 0x0000000000027941 */ /* 0x000fea0003800200 */
.L_x_20990:
        /* <DEDUP_REMOVED lines=56> */
[----:B------:R-:W-:Y:S01]  /*25e20*/  IMAD.WIDE.U32 R36, R10, -0x326172a9, RZ ;  /* 0xcd9e8d570a247825 */ /* 0x000fe200078e00ff */
[----:B------:R-:W-:-:S03]  /*25e30*/  MOV R10, R38 ;  /* 0x00000026000a7202 */ /* 0x000fc60000000f00 */
[----:B------:R-:W-:Y:S01]  /*25e40*/  IMAD.MOV.U32 R180, RZ, RZ, R36 ;  /* 0x000000ffffb47224 */ /* 0x000fe200078e0024 */
[----:B------:R-:W-:Y:S01]  /*25e50*/  LOP3.LUT R173, R154, UR15, R37, 0x96, !PT ;  /* 0x0000000f9aad7c12 */ /* 0x000fe2000f8e9625 */
[----:B------:R-:W-:-:S07]  /*25e60*/  IMAD.MOV.U32 R37, RZ, RZ, RZ ;  /* 0x000000ffff257224 */ /* 0x000fce00078e00ff */
.L_x_20988:
[----:B------:R-:W-:Y:S05]  /*25e70*/  BSYNC.RECONVERGENT B1 ;  /* 0x0000000000017941 */ /* 0x000fea0003800200 */
.L_x_20987:
[----:B------:R-:W-:Y:S01]  /*25e80*/  HFMA2 R35, -RZ, RZ, 0.1171875, 0 ;  /* 0x2f800000ff237431 */ /* 0x000fe200000001ff */
[----:B------:R-:W-:-:S05]  /*25e90*/  I2FP.F32.U32 R10, R10 ;  /* 0x0000000a000a7245 */ /* 0x000fca0000201000 */
        /* <DEDUP_REMOVED lines=9> */
.L_x_20986:
[----:B------:R-:W-:Y:S05]  /*25f30*/  BSYNC.RECONVERGENT B0 ;  /* 0x0000000000007941 */ /* 0x000fea0003800200 */
.L_x_20985:
        /* <DEDUP_REMOVED lines=23> */
.L_x_20996:
        /* <DEDUP_REMOVED lines=12> */
.L_x_20998:
[----:B------:R-:W-:Y:S05]  /*26170*/  BSYNC.RECONVERGENT B2 ;  /* 0x0000000000027941 */ /* 0x000fea0003800200 */
.L_x_20997:
        /* <DEDUP_REMOVED lines=61> */
.L_x_20995:
[----:B------:R-:W-:Y:S05]  /*26550*/  BSYNC.RECONVERGENT B1 ;  /* 0x0000000000017941 */ /* 0x000fea0003800200 */
.L_x_20994:
        /* <DEDUP_REMOVED lines=13> */
.L_x_20993:
[----:B------:R-:W-:Y:S05]  /*26630*/  BSYNC.RECONVERGENT B0 ;  /* 0x0000000000007941 */ /* 0x000fea0003800200 */
.L_x_20992:
        /* <DEDUP_REMOVED lines=22> */
.L_x_21003:
        /* <DEDUP_REMOVED lines=12> */
.L_x_21005:
[----:B------:R-:W-:Y:S05]  /*26860*/  BSYNC.RECONVERGENT B2 ;  /* 0x0000000000027941 */ /* 0x000fea0003800200 */
.L_x_21004:
        /* <DEDUP_REMOVED lines=61> */
.L_x_21002:
[----:B------:R-:W-:Y:S05]  /*26c40*/  BSYNC.RECONVERGENT B1 ;  /* 0x0000000000017941 */ /* 0x000fea0003800200 */
.L_x_21001:
        /* <DEDUP_REMOVED lines=12> */
.L_x_21000:
[----:B------:R-:W-:Y:S05]  /*26d10*/  BSYNC.RECONVERGENT B0 ;  /* 0x0000000000007941 */ /* 0x000fea0003800200 */
.L_x_20999:
        /* <DEDUP_REMOVED lines=23> */
.L_x_21010:
        /* <DEDUP_REMOVED lines=12> */
.L_x_21012:
[----:B------:R-:W-:Y:S05]  /*26f50*/  BSYNC.RECONVERGENT B2 ;  /* 0x0000000000027941 */ /* 0x000fea0003800200 */
.L_x_21011:
        /* <DEDUP_REMOVED lines=59> */
[----:B------:R-:W-:Y:S02]  /*27310*/  LOP3.LUT R173, R156, UR15, R39, 0x96, !PT ;  /* 0x0000000f9cad7c12 */ /* 0x000fe4000f8e9627 */
[----:B------:R-:W-:-:S07]  /*27320*/  MOV R38, R159 ;  /* 0x0000009f00267202 */ /* 0x000fce0000000f00 */
.L_x_21009:
[----:B------:R-:W-:Y:S05]  /*27330*/  BSYNC.RECONVERGENT B1 ;  /* 0x0000000000017941 */ /* 0x000fea0003800200 */
.L_x_21008:
        /* <DEDUP_REMOVED lines=13> */
.L_x_21007:
[----:B------:R-:W-:Y:S05]  /*27410*/  BSYNC.RECONVERGENT B0 ;  /* 0x0000000000007941 */ /* 0x000fea0003800200 */
.L_x_21006:
[----:B------:R-:W-:Y:S02]  /*27420*/  F2FP.BF16.F32.PACK_AB R155, RZ, R38 ;  /* 0x00000026ff9b723e */ /* 0x000fe400000010ff */
[----:B------:R-:W-:Y:S02]  /*27430*/  PRMT R128, R128, 0x5410, R131 ;  /* 0x0000541080807816 */ /* 0x000fe40000000083 */
[----:B------:R-:W-:Y:S02]  /*27440*/  PRMT R130, R130, 0x5410, R158 ;  /* 0x0000541082827816 */ /* 0x000fe4000000009e */
[----:B------:R-:W-:Y:S02]  /*27450*/  PRMT R129, R129, 0x5410, R153 ;  /* 0x0000541081817816 */ /* 0x000fe40000000099 */
[----:B------:R-:W-:Y:S01]  /*27460*/  PRMT R131, R160, 0x5410, R155 ;  /* 0x00005410a0837816 */ /* 0x000fe2000000009b */
[----:B------:R-:W-:Y:S06]  /*27470*/  BRA `(.L_x_21013) ;  /* 0x0000003400347947 */ /* 0x000fec0003800000 */
.L_x_20956:
        /* <DEDUP_REMOVED lines=21> */
.L_x_21018:
        /* <DEDUP_REMOVED lines=12> */
.L_x_21020:
[----:B------:R-:W-:Y:S05]  /*27690*/  BSYNC.RECONVERGENT B2 ;  /* 0x0000000000027941 */ /* 0x000fea0003800200 */
.L_x_21019:
        /* <DEDUP_REMOVED lines=61> */
.L_x_21017:
[----:B------:R-:W-:Y:S05]  /*27a70*/  BSYNC.RECONVERGENT B1 ;  /* 0x0000000000017941 */ /* 0x000fea0003800200 */
.L_x_21016:
[----:B------:R-:W-:Y:S01]  /*27a80*/  HFMA2 R31, -RZ, RZ, 0.1171875, 0 ;  /* 0x2f800000ff1f7431 */ /* 0x000fe200000001ff */
[----:B------:R-:W-:-:S05]  /*27a90*/  I2FP.F32.U32 R6, R6 ;  /* 0x0000000600067245 */ /* 0x000fca0000201000 */
[----:B------:R-:W-:-:S05]  /*27aa0*/  FFMA.FTZ R6, R6, R31, 1.1641532182693481445e-10 ;  /* 0x2f00000006067423 */ /* 0x000fca000001001f */
[----:B------:R-:W-:Y:S01]  /*27ab0*/  FSETP.GTU.FTZ.AND P2, PT, R6, UR12, PT ;  /* 0x0000000c06007c0b */ /* 0x000fe2000bf5c000 */
[----:B-----5:R-:W-:-:S04]  /*27ac0*/  IMAD.U32 R6, R44, 0x10000, RZ ;  /* 0x000100002c067824 */ /* 0x020fc800078e00ff */
[----:B------:R-:W-:-:S04]  /*27ad0*/  FMUL.FTZ R6, R6, UR9 ;  /* 0x0000000906067c20 */ /* 0x000fc80008410000 */
[----:B------:R-:W-:-:S05]  /*27ae0*/  FMUL.FTZ R6, R6, UR8 ;  /* 0x0000000806067c20 */ /* 0x000fca0008410000 */
[----:B------:R-:W-:Y:S02]  /*27af0*/  FSEL R31, R6, RZ, !P2 ;  /* 0x000000ff061f7208 */ /* 0x000fe40005000000 */
[----:B------:R-:W-:-:S03]  /*27b00*/  SEL R6, RZ, 0x1, P2 ;  /* 0x00000001ff067807 */ /* 0x000fc60001000000 */
[----:B------:R-:W-:-:S07]  /*27b10*/  FMUL.FTZ R31, R31, R68 ;  /* 0x000000441f1f7220 */ /* 0x000fce0000410000 */
.L_x_21015:
[----:B------:R-:W-:Y:S05]  /*27b20*/  BSYNC.RECONVERGENT B0 ;  /* 0x0000000000007941 */ /* 0x000fea0003800200 */
.L_x_21014:
        /* <DEDUP_REMOVED lines=18> */
.L_x_21025:
        /* <DEDUP_REMOVED lines=12> */
.L_x_21027:
[----:B------:R-:W-:Y:S05]  /*27d10*/  BSYNC.RECONVERGENT B2 ;  /* 0x0000000000027941 */ /* 0x000fea0003800200 */
.L_x_21026:
        /* <DEDUP_REMOVED lines=56> */
[----:B------:R-:W-:Y:S01]  /*280a0*/  MOV R154, R32 ;  /* 0x00000020009a7202 */ /* 0x000fe20000000f00 */
[----:B------:R-:W-:-:S04]  /*280b0*/  IMAD.WIDE.U32 R32, R37, -0x326172a9, RZ ;  /* 0xcd9e8d5725207825 */ /* 0x000fc800078e00ff */
[----:B------:R-:W-:Y:S01]  /*280c0*/  IMAD.MOV.U32 R180, RZ, RZ, R32 ;  /* 0x000000ffffb47224 */ /* 0x000fe200078e0020 */
[----:B------:R-:W-:Y:S01]  /*280d0*/  LOP3.LUT R173, R34, UR15, R33, 0x96, !PT ;  /* 0x0000000f22ad7c12 */ /* 0x000fe2000f8e9621 */
[----:B------:R-:W-:-:S07]  /*280e0*/  HFMA2 R34, -RZ, RZ, 0, 0 ;  /* 0x00000000ff227431 */ /* 0x000fce00000001ff */
.L_x_21024:
[----:B------:R-:W-:Y:S05]  /*280f0*/  BSYNC.RECONVERGENT B1 ;  /* 0x0000000000017941 */ /* 0x000fea0003800200 */
.L_x_21023:
        /* <DEDUP_REMOVED lines=11> */
.L_x_21022:
[----:B------:R-:W-:Y:S05]  /*281b0*/  BSYNC.RECONVERGENT B0 ;  /* 0x0000000000007941 */ /* 0x000fea0003800200 */
.L_x_21021:
        /* <DEDUP_REMOVED lines=18> */
.L_x_21032:
        /* <DEDUP_REMOVED lines=12> */
.L_x_21034:
[----:B------:R-:W-:Y:S05]  /*283a0*/  BSYNC.RECONVERGENT B2 ;  /* 0x0000000000027941 */ /* 0x000fea0003800200 */
.L_x_21033:
        /* <DEDUP_REMOVED lines=52> */
[----:B------:R-:W-:Y:S01]  /*286f0*/  IMAD.WIDE.U32 R34, R8, -0x2daee0ad, RZ ;  /* 0xd2511f5308227825 */ /* 0x000fe200078e00ff */
[----:B------:R-:W-:-:S03]  /*28700*/  MOV R8, R154 ;  /* 0x0000009a00087202 */ /* 0x000fc60000000f00 */
[----:B------:R-:W-:Y:S01]  /*28710*/  IMAD.MOV.U32 R154, RZ, RZ, R34 ;  /* 0x000000ffff9a7224 */ /* 0x000fe200078e0022 */
[----:B------:R-:W-:Y:S01]  /*28720*/  LOP3.LUT R172, R156, UR15, R35, 0x96, !PT ;  /* 0x0000000f9cac7c12 */ /* 0x000fe2000f8e9623 */
[----:B------:R-:W-:Y:S01]  /*28730*/  UIADD3 UR15, UPT, UPT, UR4, -0x700cb87f, URZ ;  /* 0x8ff34781040f7890 */ /* 0x000fe2000fffe0ff */
[----:B------:R-:W-:-:S05]  /*28740*/  IMAD.WIDE.U32 R34, R33, -0x326172a9, RZ ;  /* 0xcd9e8d5721227825 */ /* 0x000fca00078e00ff */
[----:B------:R-:W-:Y:S01]  /*28750*/  LOP3.LUT R173, R36, UR15, R35, 0x96, !PT ;  /* 0x0000000f24ad7c12 */ /* 0x000fe2000f8e9623 */
[----:B------:R-:W-:Y:S01]  /*28760*/  IMAD.MOV.U32 R35, RZ, RZ, RZ ;  /* 0x000000ffff237224 */ /* 0x000fe200078e00ff */
[----:B------:R-:W-:-:S07]  /*28770*/  MOV R180, R34 ;  /* 0x0000002200b47202 */ /* 0x000fce0000000f00 */
.L_x_21031:
[----:B------:R-:W-:Y:S05]  /*28780*/  BSYNC.RECONVERGENT B1 ;  /* 0x0000000000017941 */ /* 0x000fea0003800200 */
.L_x_21030:
        /* <DEDUP_REMOVED lines=10> */
.L_x_21029:
[----:B------:R-:W-:Y:S05]  /*28830*/  BSYNC.RECONVERGENT B0 ;  /* 0x0000000000007941 */ /* 0x000fea0003800200 */
.L_x_21028:
        /* <DEDUP_REMOVED lines=18> */
.L_x_21039:
        /* <DEDUP_REMOVED lines=12> */
.L_x_21041:
[----:B------:R-:W-:Y:S05]  /*28a20*/  BSYNC.RECONVERGENT B2 ;  /* 0x0000000000027941 */ /* 0x000fea0003800200 */
.L_x_21040:
        /* <DEDUP_REMOVED lines=61> */
.L_x_21038:
[----:B------:R-:W-:Y:S05]  /*28e00*/  BSYNC.RECONVERGENT B1 ;  /* 0x0000000000017941 */ /* 0x000fea0003800200 */
.L_x_21037:
        /* <DEDUP_REMOVED lines=11> */
.L_x_21036:
[----:B------:R-:W-:Y:S05]  /*28ec0*/  BSYNC.RECONVERGENT B0 ;  /* 0x0000000000007941 */ /* 0x000fea0003800200 */
.L_x_21035:
        /* <DEDUP_REMOVED lines=18> */
.L_x_21046:
        /* <DEDUP_REMOVED lines=12> */
.L_x_21048:
[----:B------:R-:W-:Y:S05]  /*290b0*/  BSYNC.RECONVERGENT B2 ;  /* 0x0000000000027941 */ /* 0x000fea0003800200 */
.L_x_21047:
        /* <DEDUP_REMOVED lines=61> */
.L_x_21045:
[----:B------:R-:W-:Y:S05]  /*29490*/  BSYNC.RECONVERGENT B1 ;  /* 0x0000000000017941 */ /* 0x000fea0003800200 */
.L_x_21044:
        /* <DEDUP_REMOVED lines=10> */
.L_x_21043:
[----:B------:R-:W-:Y:S05]  /*29540*/  BSYNC.RECONVERGENT B0 ;  /* 0x0000000000007941 */ /* 0x000fea0003800200 */
.L_x_21042:
        /* <DEDUP_REMOVED lines=18> */
.L_x_21053:
        /* <DEDUP_REMOVED lines=12> */
.L_x_21055:
[----:B------:R-:W-:Y:S05]  /*29730*/  BSYNC.RECONVERGENT B2 ;  /* 0x0000000000027941 */ /* 0x000fea0003800200 */
.L_x_21054:
        /* <DEDUP_REMOVED lines=58> */
[----:B------:R-:W-:Y:S02]  /*29ae0*/  HFMA2 R38, -RZ, RZ, 0, 0 ;  /* 0x00000000ff267431 */ /* 0x000fe400000001ff */
[----:B------:R-:W-:Y:S01]  /*29af0*/  IMAD.MOV.U32 R180, RZ, RZ, R36 ;  /* 0x000000ffffb47224 */ /* 0x000fe200078e0024 */
[----:B------:R-:W-:-:S07]  /*29b00*/  LOP3.LUT R173, R156, UR15, R37, 0x96, !PT ;  /* 0x0000000f9cad7c12 */ /* 0x000fce000f8e9625 */
.L_x_21052:
[----:B------:R-:W-:Y:S05]  /*29b10*/  BSYNC.RECONVERGENT B1 ;  /* 0x0000000000017941 */ /* 0x000fea0003800200 */
.L_x_21051:
        /* <DEDUP_REMOVED lines=11> */
.L_x_21050:
[----:B------:R-:W-:Y:S05]  /*29bd0*/  BSYNC.RECONVERGENT B0 ;  /* 0x0000000000007941 */ /* 0x000fea0003800200 */
.L_x_21049:
        /* <DEDUP_REMOVED lines=18> */
.L_x_21060:
        /* <DEDUP_REMOVED lines=12> */
.L_x_21062:
[----:B------:R-:W-:Y:S05]  /*29dc0*/  BSYNC.RECONVERGENT B2 ;  /* 0x0000000000027941 */ /* 0x000fea0003800200 */
.L_x_21061:
        /* <DEDUP_REMOVED lines=57> */
[----:B------:R-:W-:-:S03]  /*2a160*/  IMAD.WIDE.U32 R156, R38, -0x326172a9, RZ ;  /* 0xcd9e8d57269c7825 */ /* 0x000fc600078e00ff */
[----:B------:R-:W-:Y:S01]  /*2a170*/  MOV R180, R156 ;  /* 0x0000009c00b47202 */ /* 0x000fe20000000f00 */
[----:B------:R-:W-:Y:S01]  /*2a180*/  IMAD.MOV.U32 R156, RZ, RZ, RZ ;  /* 0x000000ffff9c7224 */ /* 0x000fe200078e00ff */
[----:B------:R-:W-:-:S07]  /*2a190*/  LOP3.LUT R173, R158, UR15, R157, 0x96, !PT ;  /* 0x0000000f9ead7c12 */ /* 0x000fce000f8e969d */
.L_x_21059:
[----:B------:R-:W-:Y:S05]  /*2a1a0*/  BSYNC.RECONVERGENT B1 ;  /* 0x0000000000017941 */ /* 0x000fea0003800200 */
.L_x_21058:
[----:B------:R-:W-:Y:S01]  /*2a1b0*/  HFMA2 R38, -RZ, RZ, 0.1171875, 0 ;  /* 0x2f800000ff267431 */ /* 0x000fe200000001ff */
[----:B------:R-:W-:-:S05]  /*2a1c0*/  I2FP.F32.U32 R37, R37 ;  /* 0x0000002500257245 */ /* 0x000fca0000201000 */
[----:B------:R-:W-:-:S05]  /*2a1d0*/  FFMA.FTZ R37, R37, R38, 1.1641532182693481445e-10 ;  /* 0x2f00000025257423 */ /* 0x000fca0000010026 */
[----:B------:R-:W-:Y:S01]  /*2a1e0*/  FSETP.GTU.FTZ.AND P2, PT, R37, UR12, PT ;  /* 0x0000000c25007c0b */ /* 0x000fe2000bf5c000 */
[----:B-----5:R-:W-:-:S03]  /*2a1f0*/  IMAD.U32 R37, R47, 0x10000, RZ ;  /* 0x000100002f257824 */ /* 0x020fc600078e00ff */
[----:B------:R-:W-:Y:S01]  /*2a200*/  SEL R38, RZ, 0x1, P2 ;  /* 0x00000001ff267807 */ /* 0x000fe20001000000 */
[----:B------:R-:W-:-:S03]  /*2a210*/  FMUL.FTZ R37, R37, UR9 ;  /* 0x0000000925257c20 */ /* 0x000fc60008410000 */
[----:B------:R-:W-:Y:S01]  /*2a220*/  PRMT R174, R38, 0x7610, R174 ;  /* 0x0000761026ae7816 */ /* 0x000fe200000000ae */
[----:B------:R-:W-:-:S05]  /*2a230*/  FMUL.FTZ R37, R37, UR8 ;  /* 0x0000000825257c20 */ /* 0x000fca0008410000 */
[----:B------:R-:W-:-:S05]  /*2a240*/  FSEL R37, R37, RZ, !P2 ;  /* 0x000000ff25257208 */ /* 0x000fca0005000000 */
[----:B------:R-:W-:-:S07]  /*2a250*/  FMUL.FTZ R37, R37, R66 ;  /* 0x0000004225257220 */ /* 0x000fce0000410000 */
.L_x_21057:
[----:B------:R-:W-:Y:S05]  /*2a260*/  BSYNC.RECONVERGENT B0 ;  /* 0x0000000000007941 */ /* 0x000fea0003800200 */
.L_x_21056:
        /* <DEDUP_REMOVED lines=18> */
.L_x_21067:
        /* <DEDUP_REMOVED lines=12> */
.L_x_21069:
[----:B------:R-:W-:Y:S05]  /*2a450*/  BSYNC.RECONVERGENT B2 ;  /* 0x0000000000027941 */ /* 0x000fea0003800200 */
.L_x_21068:
        /* <DEDUP_REMOVED lines=56> */
[----:B------:R-:W-:Y:S01]  /*2a7e0*/  UIADD3 UR15, UPT, UPT, UR4, -0x700cb87f, URZ ;  /* 0x8ff34781040f7890 */ /* 0x000fe2000fffe0ff */
[----:B------:R-:W-:Y:S01]  /*2a7f0*/  MOV R154, R38 ;  /* 0x00000026009a7202 */ /* 0x000fe20000000f00 */
[----:B------:R-:W-:-:S04]  /*2a800*/  IMAD.WIDE.U32 R38, R159, -0x326172a9, RZ ;  /* 0xcd9e8d579f267825 */ /* 0x000fc800078e00ff */
[----:B------:R-:W-:Y:S01]  /*2a810*/  IMAD.MOV.U32 R180, RZ, RZ, R38 ;  /* 0x000000ffffb47224 */ /* 0x000fe200078e0026 */
[----:B------:R-:W-:-:S07]  /*2a820*/  LOP3.LUT R173, R156, UR15, R39, 0x96, !PT ;  /* 0x0000000f9cad7c12 */ /* 0x000fce000f8e9627 */
.L_x_21066:
[----:B------:R-:W-:Y:S05]  /*2a830*/  BSYNC.RECONVERGENT B1 ;  /* 0x0000000000017941 */ /* 0x000fea0003800200 */
.L_x_21065:
        /* <DEDUP_REMOVED lines=11> */
.L_x_21064:
[----:B------:R-:W-:Y:S05]  /*2a8f0*/  BSYNC.RECONVERGENT B0 ;  /* 0x0000000000007941 */ /* 0x000fea0003800200 */
.L_x_21063:
[----:B------:R-:W-:Y:S02]  /*2a900*/  F2FP.BF16.F32.PACK_AB R156, RZ, R38 ;  /* 0x00000026ff9c723e */ /* 0x000fe400000010ff */
[----:B------:R-:W-:Y:S02]  /*2a910*/  PRMT R128, R128, 0x5410, R131 ;  /* 0x0000541080807816 */ /* 0x000fe40000000083 */
[----:B------:R-:W-:Y:S02]  /*2a920*/  PRMT R130, R130, 0x5410, R155 ;  /* 0x0000541082827816 */ /* 0x000fe4000000009b */
[----:B------:R-:W-:Y:S02]  /*2a930*/  PRMT R129, R129, 0x5410, R153 ;  /* 0x0000541081817816 */ /* 0x000fe40000000099 */
[----:B------:R-:W-:-:S07]  /*2a940*/  PRMT R131, R160, 0x5410, R156 ;  /* 0x00005410a0837816 */ /* 0x000fce000000009c */
.L_x_21013:
        /* <DEDUP_REMOVED lines=19> */
[----:B------:R-:W-:Y:S01]  /*2aa80*/  LOP3.LUT R128, R156, R128, R130, 0xfe, !PT ;  /* 0x000000809c807212 */ /* 0x000fe200078efe82 */
[----:B------:R-:W-:Y:S01]  /*2aa90*/  VIADD R130, R164, 0xa0 ;  /* 0x000000a0a4827836 */ /* 0x000fe20000000000 */
[----:B------:R-:W-:Y:S02]  /*2aaa0*/  LOP3.LUT R129, R129, R157, RZ, 0xfc, !PT ;  /* 0x0000009d81817212 */ /* 0x000fe400078efcff */
[----:B------:R-:W0:Y:S01]  /*2aab0*/  LDC.64 R156, c[0x0][0x3b0] ;  /* 0x0000ec00ff9c7b82 */ /* 0x000e220000000a00 */
[----:B------:R-:W-:Y:S01]  /*2aac0*/  LOP3.LUT R128, R128, 0xff, R6, 0xf8, !PT ;  /* 0x000000ff80807812 */ /* 0x000fe200078ef806 */
[----:B0-----:R-:W-:-:S05]  /*2aad0*/  IMAD.WIDE.U32 R130, R130, 0x8, R156 ;  /* 0x0000000882827825 */ /* 0x001fca00078e009c */
[----:B------:R1:W-:Y:S02]  /*2aae0*/  STG.E.64 desc[UR6][R130.64], R128 ;  /* 0x0000008082007986 */ /* 0x0003e4000c101b06 */
.L_x_21071:
[----:B------:R-:W-:Y:S05]  /*2aaf0*/  BSYNC.RECONVERGENT B0 ;  /* 0x0000000000007941 */ /* 0x000fea0003800200 */
.L_x_21070:
[----:B01----:R-:W0:Y:S01]  /*2ab00*/  @P1 LDC.64 R130, c[0x0][0x390] ;  /* 0x0000e400ff821b82 */ /* 0x003e220000000a00 */
[----:B------:R-:W-:-:S07]  /*2ab10*/  @P1 IADD3 R153, PT, PT, R164, 0xc0, RZ ;  /* 0x000000c0a4991810 */ /* 0x000fce0007ffe0ff */
        /* <DEDUP_REMOVED lines=29> */
.L_x_21077:
        /* <DEDUP_REMOVED lines=12> */
.L_x_21079:
[----:B------:R-:W-:Y:S05]  /*2adb0*/  BSYNC.RECONVERGENT B2 ;  /* 0x0000000000027941 */ /* 0x000fea0003800200 */
.L_x_21078:
        /* <DEDUP_REMOVED lines=59> */
[----:B------:R-:W-:Y:S01]  /*2b170*/  HFMA2 R130, -RZ, RZ, 0, 0 ;  /* 0x00000000ff827431 */ /* 0x000fe200000001ff */
[----:B------:R-:W-:-:S07]  /*2b180*/  MOV R180, R128 ;  /* 0x0000008000b47202 */ /* 0x000fce0000000f00 */
.L_x_21076:
[----:B------:R-:W-:Y:S05]  /*2b190*/  BSYNC.RECONVERGENT B1 ;  /* 0x0000000000017941 */ /* 0x000fea0003800200 */
.L_x_21075:
        /* <DEDUP_REMOVED lines=11> */
.L_x_21074:
[----:B------:R-:W-:Y:S05]  /*2b250*/  BSYNC.RECONVERGENT B0 ;  /* 0x0000000000007941 */ /* 0x000fea0003800200 */
.L_x_21073:
[----:B------:R-:W-:Y:S01]  /*2b260*/  @!P2 PRMT R129, R40, 0x7632, R129 ;  /* 0x000076322881a816 */ /* 0x000fe20000000081 */
[----:B------:R-:W-:Y:S01]  /*2b270*/  BSSY.RECONVERGENT B0, `(.L_x_21080) ;  /* 0x000006e000007945 */ /* 0x000fe20003800200 */
[----:B------:R-:W-:Y:S02]  /*2b280*/  F2FP.BF16.F32.PACK_AB R128, RZ, R153 ;  /* 0x00000099ff80723e */ /* 0x000fe400000010ff */
[----:B------:R-:W-:Y:S01]  /*2b290*/  @!P2 SHF.L.U32 R154, R129, 0x10, RZ ;  /* 0x00000010819aa819 */ /* 0x000fe200000006ff */
[----:B------:R-:W-:Y:S01]  /*2b2a0*/  @!P2 IMAD.MOV.U32 R129, RZ, RZ, R158 ;  /* 0x000000ffff81a224 */ /* 0x000fe200078e009e */
        /* <DEDUP_REMOVED lines=18> */
.L_x_21084:
        /* <DEDUP_REMOVED lines=12> */
.L_x_21086:
[----:B------:R-:W-:Y:S05]  /*2b490*/  BSYNC.RECONVERGENT B2 ;  /* 0x0000000000027941 */ /* 0x000fea0003800200 */
.L_x_21085:
        /* <DEDUP_REMOVED lines=59> */
[----:B------:R-:W-:Y:S02]  /*2b850*/  LOP3.LUT R173, R154, UR15, R131, 0x96, !PT ;  /* 0x0000000f9aad7c12 */ /* 0x000fe4000f8e9683 */
[----:B------:R-:W-:-:S07]  /*2b860*/  MOV R180, R130 ;  /* 0x0000008200b47202 */ /* 0x000fce0000000f00 */
.L_x_21083:
[----:B------:R-:W-:Y:S05]  /*2b870*/  BSYNC.RECONVERGENT B1 ;  /* 0x0000000000017941 */ /* 0x000fea0003800200 */
.L_x_21082:
        /* <DEDUP_REMOVED lines=13> */
.L_x_21081:
[----:B------:R-:W-:Y:S05]  /*2b950*/  BSYNC.RECONVERGENT B0 ;  /* 0x0000000000007941 */ /* 0x000fea0003800200 */
.L_x_21080:
        /* <DEDUP_REMOVED lines=22> */
.L_x_21091:
        /* <DEDUP_REMOVED lines=12> */
.L_x_21093:
[----:B------:R-:W-:Y:S05]  /*2bb80*/  BSYNC.RECONVERGENT B2 ;  /* 0x0000000000027941 */ /* 0x000fea0003800200 */
.L_x_21092:
        /* <DEDUP_REMOVED lines=61> */
.L_x_21090:
[----:B------:R-:W-:Y:S05]  /*2bf60*/  BSYNC.RECONVERGENT B1 ;  /* 0x0000000000017941 */ /* 0x000fea0003800200 */
.L_x_21089:
        /* <DEDUP_REMOVED lines=11> */
.L_x_21088:
[----:B------:R-:W-:Y:S05]  /*2c020*/  BSYNC.RECONVERGENT B0 ;  /* 0x0000000000007941 */ /* 0x000fea0003800200 */
.L_x_21087:
        /* <DEDUP_REMOVED lines=23> */
.L_x_21098:
        /* <DEDUP_REMOVED lines=12> */
.L_x_21100:
[----:B------:R-:W-:Y:S05]  /*2c260*/  BSYNC.RECONVERGENT B2 ;  /* 0x0000000000027941 */ /* 0x000fea0003800200 */
.L_x_21099:
        /* <DEDUP_REMOVED lines=56> */
[----:B------:R-:W-:-:S04]  /*2c5f0*/  IMAD.WIDE.U32 R156, R9, -0x326172a9, RZ ;  /* 0xcd9e8d57099c7825 */ /* 0x000fc800078e00ff */
[----:B------:R-:W-:Y:S01]  /*2c600*/  IMAD.MOV.U32 R9, RZ, RZ, R130 ;  /* 0x000000ffff097224 */ /* 0x000fe200078e0082 */
[----:B------:R-:W-:Y:S01]  /*2c610*/  LOP3.LUT R173, R158, UR15, R157, 0x96, !PT ;  /* 0x0000000f9ead7c12 */ /* 0x000fe2000f8e969d */
[----:B------:R-:W-:Y:S01]  /*2c620*/  HFMA2 R158, -RZ, RZ, 0, 0 ;  /* 0x00000000ff9e7431 */ /* 0x000fe200000001ff */
[----:B------:R-:W-:-:S07]  /*2c630*/  MOV R180, R156 ;  /* 0x0000009c00b47202 */ /* 0x000fce0000000f00 */
.L_x_21097:
[----:B------:R-:W-:Y:S05]  /*2c640*/  BSYNC.RECONVERGENT B1 ;  /* 0x0000000000017941 */ /* 0x000fea0003800200 */
.L_x_21096:
        /* <DEDUP_REMOVED lines=13> */
.L_x_21095:
[----:B------:R-:W-:Y:S05]  /*2c720*/  BSYNC.RECONVERGENT B0 ;  /* 0x0000000000007941 */ /* 0x000fea0003800200 */
.L_x_21094:
        /* <DEDUP_REMOVED lines=22> */
.L_x_21105:
        /* <DEDUP_REMOVED lines=12> */
.L_x_21107:
[----:B------:R-:W-:Y:S05]  /*2c950*/  BSYNC.RECONVERGENT B2 ;  /* 0x0000000000027941 */ /* 0x000fea0003800200 */
.L_x_21106:
        /* <DEDUP_REMOVED lines=61> */
.L_x_21104:
[----:B------:R-:W-:Y:S05]  /*2cd30*/  BSYNC.RECONVERGENT B1 ;  /* 0x0000000000017941 */ /* 0x000fea0003800200 */
.L_x_21103:
        /* <DEDUP_REMOVED lines=11> */
.L_x_21102:
[----:B------:R-:W-:Y:S05]  /*2cdf0*/  BSYNC.RECONVERGENT B0 ;  /* 0x0000000000007941 */ /* 0x000fea0003800200 */
.L_x_21101:
        /* <DEDUP_REMOVED lines=23> */
.L_x_21112:
        /* <DEDUP_REMOVED lines=12> */
.L_x_21114:
[----:B------:R-:W-:Y:S05]  /*2d030*/  BSYNC.RECONVERGENT B2 ;  /* 0x0000000000027941 */ /* 0x000fea0003800200 */
.L_x_21113:
        /* <DEDUP_REMOVED lines=61> */
.L_x_21111:
[----:B------:R-:W-:Y:S05]  /*2d410*/  BSYNC.RECONVERGENT B1 ;  /* 0x0000000000017941 */ /* 0x000fea0003800200 */
.L_x_21110:
        /* <DEDUP_REMOVED lines=13> */
.L_x_21109:
[----:B------:R-:W-:Y:S05]  /*2d4f0*/  BSYNC.RECONVERGENT B0 ;  /* 0x0000000000007941 */ /* 0x000fea0003800200 */
.L_x_21108:
        /* <DEDUP_REMOVED lines=22> */
.L_x_21119:
        /* <DEDUP_REMOVED lines=12> */
.L_x_21121:
[----:B------:R-:W-:Y:S05]  /*2d720*/  BSYNC.RECONVERGENT B2 ;  /* 0x0000000000027941 */ /* 0x000fea0003800200 */
.L_x_21120:
        /* <DEDUP_REMOVED lines=61> */
.L_x_21118:
[----:B------:R-:W-:Y:S05]  /*2db00*/  BSYNC.RECONVERGENT B1 ;  /* 0x0000000000017941 */ /* 0x000fea0003800200 */
.L_x_21117:
        /* <DEDUP_REMOVED lines=12> */
.L_x_21116:
[----:B------:R-:W-:Y:S05]  /*2dbd0*/  BSYNC.RECONVERGENT B0 ;  /* 0x0000000000007941 */ /* 0x000fea0003800200 */
.L_x_21115:
        /* <DEDUP_REMOVED lines=23> */
.L_x_21126:
        /* <DEDUP_REMOVED lines=12> */
.L_x_21128:
[----:B------:R-:W-:Y:S05]  /*2de10*/  BSYNC.RECONVERGENT B2 ;  /* 0x0000000000027941 */ /* 0x000fea0003800200 */
.L_x_21127:
        /* <DEDUP_REMOVED lines=60> */
.L_x_21125:
[----:B------:R-:W-:Y:S05]  /*2e1e0*/  BSYNC.RECONVERGENT B1 ;  /* 0x0000000000017941 */ /* 0x000fea0003800200 */
.L_x_21124:
        /* <DEDUP_REMOVED lines=13> */
.L_x_21123:
[----:B------:R-:W-:Y:S05]  /*2e2c0*/  BSYNC.RECONVERGENT B0 ;  /* 0x0000000000007941 */ /* 0x000fea0003800200 */
.L_x_21122:
[----:B------:R-:W-:Y:S02]  /*2e2d0*/  F2FP.BF16.F32.PACK_AB R167, RZ, R160 ;  /* 0x000000a0ffa7723e */ /* 0x000fe400000010ff */
[----:B------:R-:W-:Y:S02]  /*2e2e0*/  PRMT R128, R128, 0x5410, R131 ;  /* 0x0000541080807816 */ /* 0x000fe40000000083 */
[----:B------:R-:W-:Y:S02]  /*2e2f0*/  PRMT R130, R175, 0x5410, R130 ;  /* 0x00005410af827816 */ /* 0x000fe40000000082 */
[----:B------:R-:W-:Y:S02]  /*2e300*/  PRMT R129, R129, 0x5410, R161 ;  /* 0x0000541081817816 */ /* 0x000fe400000000a1 */
[----:B------:R-:W-:Y:S01]  /*2e310*/  PRMT R131, R177, 0x5410, R167 ;  /* 0x00005410b1837816 */ /* 0x000fe200000000a7 */
[----:B------:R-:W-:Y:S06]  /*2e320*/  BRA `(.L_x_21129) ;  /* 0x0000003400347947 */ /* 0x000fec0003800000 */
.L_x_21072:
        /* <DEDUP_REMOVED lines=21> */
.L_x_21134:
        /* <DEDUP_REMOVED lines=12> */
.L_x_21136:
[----:B------:R-:W-:Y:S05]  /*2e540*/  BSYNC.RECONVERGENT B2 ;  /* 0x0000000000027941 */ /* 0x000fea0003800200 */
.L_x_21135:
        /* <DEDUP_REMOVED lines=61> */
.L_x_21133:
[----:B------:R-:W-:Y:S05]  /*2e920*/  BSYNC.RECONVERGENT B1 ;  /* 0x0000000000017941 */ /* 0x000fea0003800200 */
.L_x_21132:
        /* <DEDUP_REMOVED lines=10> */
.L_x_21131:
[----:B------:R-:W-:Y:S05]  /*2e9d0*/  BSYNC.RECONVERGENT B0 ;  /* 0x0000000000007941 */ /* 0x000fea0003800200 */
.L_x_21130:
        /* <DEDUP_REMOVED lines=18> */
.L_x_21141:
        /* <DEDUP_REMOVED lines=12> */
.L_x_21143:
[----:B------:R-:W-:Y:S05]  /*2ebc0*/  BSYNC.RECONVERGENT B2 ;  /* 0x0000000000027941 */ /* 0x000fea0003800200 */
.L_x_21142:
        /* <DEDUP_REMOVED lines=61> */
.L_x_21140:
[----:B------:R-:W-:Y:S05]  /*2efa0*/  BSYNC.RECONVERGENT B1 ;  /* 0x0000000000017941 */ /* 0x000fea0003800200 */
.L_x_21139:
        /* <DEDUP_REMOVED lines=11> */
.L_x_21138:
[----:B------:R-:W-:Y:S05]  /*2f060*/  BSYNC.RECONVERGENT B0 ;  /* 0x0000000000007941 */ /* 0x000fea0003800200 */
.L_x_21137:
        /* <DEDUP_REMOVED lines=18> */
.L_x_21148:
        /* <DEDUP_REMOVED lines=12> */
.L_x_21150:
[----:B------:R-:W-:Y:S05]  /*2f250*/  BSYNC.RECONVERGENT B2 ;  /* 0x0000000000027941 */ /* 0x000fea0003800200 */
.L_x_21149:
        /* <DEDUP_REMOVED lines=61> */
.L_x_21147:
[----:B------:R-:W-:Y:S05]  /*2f630*/  BSYNC.RECONVERGENT B1 ;  /* 0x0000000000017941 */ /* 0x000fea0003800200 */
.L_x_21146:
        /* <DEDUP_REMOVED lines=10> */
.L_x_21145:
[----:B------:R-:W-:Y:S05]  /*2f6e0*/  BSYNC.RECONVERGENT B0 ;  /* 0x0000000000007941 */ /* 0x000fea0003800200 */
.L_x_21144:
        /* <DEDUP_REMOVED lines=18> */
.L_x_21155:
        /* <DEDUP_REMOVED lines=12> */
.L_x_21157:
[----:B------:R-:W-:Y:S05]  /*2f8d0*/  BSYNC.RECONVERGENT B2 ;  /* 0x0000000000027941 */ /* 0x000fea0003800200 */
.L_x_21156:
        /* <DEDUP_REMOVED lines=61> */
.L_x_21154:
[----:B------:R-:W-:Y:S05]  /*2fcb0*/  BSYNC.RECONVERGENT B1 ;  /* 0x0000000000017941 */ /* 0x000fea0003800200 */
.L_x_21153:
        /* <DEDUP_REMOVED lines=11> */
.L_x_21152:
[----:B------:R-:W-:Y:S05]  /*2fd70*/  BSYNC.RECONVERGENT B0 ;  /* 0x0000000000007941 */ /* 0x000fea0003800200 */
.L_x_21151:
        /* <DEDUP_REMOVED lines=18> */
.L_x_21162:
        /* <DEDUP_REMOVED lines=12> */
.L_x_21164:
[----:B------:R-:W-:Y:S05]  /*2ff60*/  BSYNC.RECONVERGENT B2 ;  /* 0x0000000000027941 */ /* 0x000fea0003800200 */
.L_x_21163:
        /* <DEDUP_REMOVED lines=61> */
.L_x_21161:
[----:B------:R-:W-:Y:S05]  /*30340*/  BSYNC.RECONVERGENT B1 ;  /* 0x0000000000017941 */ /* 0x000fea0003800200 */
.L_x_21160:
        /* <DEDUP_REMOVED lines=10> */
.L_x_21159:
[----:B------:R-:W-:Y:S05]  /*303f0*/  BSYNC.RECONVERGENT B0 ;  /* 0x0000000000007941 */ /* 0x000fea0003800200 */
.L_x_21158:
        /* <DEDUP_REMOVED lines=18> */
.L_x_21169:
        /* <DEDUP_REMOVED lines=12> */
.L_x_21171:
[----:B------:R-:W-:Y:S05]  /*305e0*/  BSYNC.RECONVERGENT B2 ;  /* 0x0000000000027941 */ /* 0x000fea0003800200 */
.L_x_21170:
        /* <DEDUP_REMOVED lines=61> */
.L_x_21168:
[----:B------:R-:W-:Y:S05]  /*309c0*/  BSYNC.RECONVERGENT B1 ;  /* 0x0000000000017941 */ /* 0x000fea0003800200 */
.L_x_21167:
        /* <DEDUP_REMOVED lines=11> */
.L_x_21166:
[----:B------:R-:W-:Y:S05]  /*30a80*/  BSYNC.RECONVERGENT B0 ;  /* 0x0000000000007941 */ /* 0x000fea0003800200 */
.L_x_21165:
        /* <DEDUP_REMOVED lines=18> */
.L_x_21176:
        /* <DEDUP_REMOVED lines=12> */
.L_x_21178:
[----:B------:R-:W-:Y:S05]  /*30c70*/  BSYNC.RECONVERGENT B2 ;  /* 0x0000000000027941 */ /* 0x000fea0003800200 */
.L_x_21177:
        /* <DEDUP_REMOVED lines=61> */
.L_x_21175:
[----:B------:R-:W-:Y:S05]  /*31050*/  BSYNC.RECONVERGENT B1 ;  /* 0x0000000000017941 */ /* 0x000fea0003800200 */
.L_x_21174:
        /* <DEDUP_REMOVED lines=11> */
.L_x_21173:
[----:B------:R-:W-:Y:S05]  /*31110*/  BSYNC.RECONVERGENT B0 ;  /* 0x0000000000007941 */ /* 0x000fea0003800200 */
.L_x_21172:
        /* <DEDUP_REMOVED lines=18> */
.L_x_21183:
        /* <DEDUP_REMOVED lines=12> */
.L_x_21185:
[----:B------:R-:W-:Y:S05]  /*31300*/  BSYNC.RECONVERGENT B2 ;  /* 0x0000000000027941 */ /* 0x000fea0003800200 */
.L_x_21184:
        /* <DEDUP_REMOVED lines=61> */
.L_x_21182:
[----:B------:R-:W-:Y:S05]  /*316e0*/  BSYNC.RECONVERGENT B1 ;  /* 0x0000000000017941 */ /* 0x000fea0003800200 */
.L_x_21181:
        /* <DEDUP_REMOVED lines=11> */
.L_x_21180:
[----:B------:R-:W-:Y:S05]  /*317a0*/  BSYNC.RECONVERGENT B0 ;  /* 0x0000000000007941 */ /* 0x000fea0003800200 */
.L_x_21179:
[----:B------:R-:W-:Y:S02]  /*317b0*/  F2FP.BF16.F32.PACK_AB R168, RZ, R160 ;  /* 0x000000a0ffa8723e */ /* 0x000fe400000010ff */
[----:B------:R-:W-:Y:S02]  /*317c0*/  PRMT R128, R128, 0x5410, R131 ;  /* 0x0000541080807816 */ /* 0x000fe40000000083 */
[----:B------:R-:W-:Y:S02]  /*317d0*/  PRMT R130, R130, 0x5410, R167 ;  /* 0x0000541082827816 */ /* 0x000fe400000000a7 */
[----:B------:R-:W-:Y:S02]  /*317e0*/  PRMT R129, R129, 0x5410, R161 ;  /* 0x0000541081817816 */ /* 0x000fe400000000a1 */
[----:B------:R-:W-:-:S07]  /*317f0*/  PRMT R131, R175, 0x5410, R168 ;  /* 0x00005410af837816 */ /* 0x000fce00000000a8 */
.L_x_21129:
        /* <DEDUP_REMOVED lines=26> */
.L_x_21187:
[----:B------:R-:W-:Y:S05]  /*319a0*/  BSYNC.RECONVERGENT B0 ;  /* 0x0000000000007941 */ /* 0x000fea0003800200 */
.L_x_21186:
[----:B01----:R-:W0:Y:S01]  /*319b0*/  @P1 LDC.64 R130, c[0x0][0x390] ;  /* 0x0000e400ff821b82 */ /* 0x003e220000000a00 */
[----:B------:R-:W-:-:S07]  /*319c0*/  IADD3 R181, PT, PT, R164, 0xe0, RZ ;  /* 0x000000e0a4b57810 */ /* 0x000fce0007ffe0ff */
[----:B------:R-:W1:Y:S01]  /*319d0*/  @P0 LDC.64 R128, c[0x0][0x3a0] ;  /* 0x0000e800ff800b82 */ /* 0x000e620000000a00 */
[----:B------:R-:W-:Y:S02]  /*319e0*/  VIADD R179, R165, 0xe0 ;  /* 0x000000e0a5b37836 */ /* 0x000fe40000000000 */
        /* <DEDUP_REMOVED lines=27> */
.L_x_21193:
        /* <DEDUP_REMOVED lines=12> */
.L_x_21195:
[----:B------:R-:W-:Y:S05]  /*31c60*/  BSYNC.RECONVERGENT B2 ;  /* 0x0000000000027941 */ /* 0x000fea0003800200 */
.L_x_21194:
        /* <DEDUP_REMOVED lines=55> */
[----:B------:R-:W-:Y:S01]  /*31fe0*/  IMAD.WIDE.U32 R128, R6, -0x326172a9, RZ ;  /* 0xcd9e8d5706807825 */ /* 0x000fe200078e00ff */
[----:B------:R-:W-:-:S03]  /*31ff0*/  UIADD3 UR15, UPT, UPT, UR4, -0x700cb87f, URZ ;  /* 0x8ff34781040f7890 */ /* 0x000fc6000fffe0ff */
[----:B------:R-:W-:Y:S01]  /*32000*/  IMAD.MOV.U32 R6, RZ, RZ, R166 ;  /* 0x000000ffff067224 */ /* 0x000fe200078e00a6 */
[----:B------:R-:W-:Y:S01]  /*32010*/  MOV R180, R128 ;  /* 0x0000008000b47202 */ /* 0x000fe20000000f00 */
[----:B------:R-:W-:Y:S01]  /*32020*/  HFMA2 R128, -RZ, RZ, 0, 0 ;  /* 0x00000000ff807431 */ /* 0x000fe200000001ff */
[----:B------:R-:W-:-:S07]  /*32030*/  LOP3.LUT R173, R130, UR15, R129, 0x96, !PT ;  /* 0x0000000f82ad7c12 */ /* 0x000fce000f8e9681 */
.L_x_21192:
[----:B------:R-:W-:Y:S05]  /*32040*/  BSYNC.RECONVERGENT B1 ;  /* 0x0000000000017941 */ /* 0x000fea0003800200 */
.L_x_21191:
        /* <DEDUP_REMOVED lines=11> */
.L_x_21190:
[----:B------:R-:W-:Y:S05]  /*32100*/  BSYNC.RECONVERGENT B0 ;  /* 0x0000000000007941 */ /* 0x000fea0003800200 */
.L_x_21189:
        /* <DEDUP_REMOVED lines=23> */
.L_x_21200:
        /* <DEDUP_REMOVED lines=12> */
.L_x_21202:
[----:B------:R-:W-:Y:S05]  /*32340*/  BSYNC.RECONVERGENT B2 ;  /* 0x0000000000027941 */ /* 0x000fea0003800200 */
.L_x_21201:
        /* <DEDUP_REMOVED lines=52> */
[----:B------:R-:W-:-:S03]  /*32690*/  HFMA2 R131, -RZ, RZ, 0, 0 ;  /* 0x00000000ff837431 */ /* 0x000fc600000001ff */
        /* <DEDUP_REMOVED lines=8> */
.L_x_21199:
[----:B------:R-:W-:Y:S05]  /*32720*/  BSYNC.RECONVERGENT B1 ;  /* 0x0000000000017941 */ /* 0x000fea0003800200 */
.L_x_21198:
        /* <DEDUP_REMOVED lines=13> */
.L_x_21197:
[----:B------:R-:W-:Y:S05]  /*32800*/  BSYNC.RECONVERGENT B0 ;  /* 0x0000000000007941 */ /* 0x000fea0003800200 */
.L_x_21196:
        /* <DEDUP_REMOVED lines=22> */
.L_x_21207:
        /* <DEDUP_REMOVED lines=12> */
.L_x_21209:
[----:B------:R-:W-:Y:S05]  /*32a30*/  BSYNC.RECONVERGENT B2 ;  /* 0x0000000000027941 */ /* 0x000fea0003800200 */
.L_x_21208:
        /* <DEDUP_REMOVED lines=61> */
.L_x_21206:
[----:B------:R-:W-:Y:S05]  /*32e10*/  BSYNC.RECONVERGENT B1 ;  /* 0x0000000000017941 */ /* 0x000fea0003800200 */
.L_x_21205:
        /* <DEDUP_REMOVED lines=11> */
.L_x_21204:
[----:B------:R-:W-:Y:S05]  /*32ed0*/  BSYNC.RECONVERGENT B0 ;  /* 0x0000000000007941 */ /* 0x000fea0003800200 */
.L_x_21203:
        /* <DEDUP_REMOVED lines=23> */
.L_x_21214:
        /* <DEDUP_REMOVED lines=12> */
.L_x_21216:
[----:B------:R-:W-:Y:S05]  /*33110*/  BSYNC.RECONVERGENT B2 ;  /* 0x0000000000027941 */ /* 0x000fea0003800200 */
.L_x_21215:
        /* <DEDUP_REMOVED lines=61> */
.L_x_21213:
[----:B------:R-:W-:Y:S05]  /*334f0*/  BSYNC.RECONVERGENT B1 ;  /* 0x0000000000017941 */ /* 0x000fea0003800200 */
.L_x_21212:
        /* <DEDUP_REMOVED lines=13> */
.L_x_21211:
[----:B------:R-:W-:Y:S05]  /*335d0*/  BSYNC.RECONVERGENT B0 ;  /* 0x0000000000007941 */ /* 0x000fea0003800200 */
.L_x_21210:
        /* <DEDUP_REMOVED lines=22> */
.L_x_21221:
        /* <DEDUP_REMOVED lines=12> */
.L_x_21223:
[----:B------:R-:W-:Y:S05]  /*33800*/  BSYNC.RECONVERGENT B2 ;  /* 0x0000000000027941 */ /* 0x000fea0003800200 */
.L_x_21222:
        /* <DEDUP_REMOVED lines=61> */
.L_x_21220:
[----:B------:R-:W-:Y:S05]  /*33be0*/  BSYNC.RECONVERGENT B1 ;  /* 0x0000000000017941 */ /* 0x000fea0003800200 */
.L_x_21219:
        /* <DEDUP_REMOVED lines=11> */
.L_x_21218:
[----:B------:R-:W-:Y:S05]  /*33ca0*/  BSYNC.RECONVERGENT B0 ;  /* 0x0000000000007941 */ /* 0x000fea0003800200 */
.L_x_21217:
        /* <DEDUP_REMOVED lines=23> */
.L_x_21228:
        /* <DEDUP_REMOVED lines=12> */
.L_x_21230:
[----:B------:R-:W-:Y:S05]  /*33ee0*/  BSYNC.RECONVERGENT B2 ;  /* 0x0000000000027941 */ /* 0x000fea0003800200 */
.L_x_21229:
        /* <DEDUP_REMOVED lines=53> */
[----:B------:R-:W-:Y:S02]  /*34240*/  HFMA2 R131, -RZ, RZ, 0, 0 ;  /* 0x00000000ff837431 */ /* 0x000fe400000001ff */
[----:B------:R-:W-:Y:S01]  /*34250*/  IMAD.MOV.U32 R161, RZ, RZ, R170 ;  /* 0x000000ffffa17224 */ /* 0x000fe200078e00aa */
[----:B------:R-:W-:Y:S01]  /*34260*/  LOP3.LUT R172, R172, UR15, R171, 0x96, !PT ;  /* 0x0000000facac7c12 */ /* 0x000fe2000f8e96ab */
[----:B------:R-:W-:Y:S01]  /*34270*/  UIADD3 UR15, UPT, UPT, UR4, -0x700cb87f, URZ ;  /* 0x8ff34781040f7890 */ /* 0x000fe2000fffe0ff */
[----:B------:R-:W-:-:S04]  /*34280*/  IMAD.WIDE.U32 R170, R11, -0x326172a9, RZ ;  /* 0xcd9e8d570baa7825 */ /* 0x000fc800078e00ff */
[----:B------:R-:W-:Y:S01]  /*34290*/  IMAD.MOV.U32 R11, RZ, RZ, R176 ;  /* 0x000000ffff0b7224 */ /* 0x000fe200078e00b0 */
[----:B------:R-:W-:Y:S02]  /*342a0*/  LOP3.LUT R173, R130, UR15, R171, 0x96, !PT ;  /* 0x0000000f82ad7c12 */ /* 0x000fe4000f8e96ab */
[----:B------:R-:W-:-:S07]  /*342b0*/  MOV R180, R170 ;  /* 0x000000aa00b47202 */ /* 0x000fce0000000f00 */
.L_x_21227:
[----:B------:R-:W-:Y:S05]  /*342c0*/  BSYNC.RECONVERGENT B1 ;  /* 0x0000000000017941 */ /* 0x000fea0003800200 */
.L_x_21226:
        /* <DEDUP_REMOVED lines=13> */
.L_x_21225:
[----:B------:R-:W-:Y:S05]  /*343a0*/  BSYNC.RECONVERGENT B0 ;  /* 0x0000000000007941 */ /* 0x000fea0003800200 */
.L_x_21224:
        /* <DEDUP_REMOVED lines=22> */
.L_x_21235:
        /* <DEDUP_REMOVED lines=12> */
.L_x_21237:
[----:B------:R-:W-:Y:S05]  /*345d0*/  BSYNC.RECONVERGENT B2 ;  /* 0x0000000000027941 */ /* 0x000fea0003800200 */
.L_x_21236:
        /* <DEDUP_REMOVED lines=58> */
[----:B------:R-:W-:Y:S01]  /*34980*/  HFMA2 R130, -RZ, RZ, 0, 0 ;  /* 0x00000000ff827431 */ /* 0x000fe200000001ff */
[----:B------:R-:W-:Y:S01]  /*34990*/  MOV R180, R170 ;  /* 0x000000aa00b47202 */ /* 0x000fe20000000f00 */
[----:B------:R-:W-:-:S07]  /*349a0*/  IMAD.MOV.U32 R170, RZ, RZ, R161 ;  /* 0x000000ffffaa7224 */ /* 0x000fce00078e00a1 */
.L_x_21234:
[----:B------:R-:W-:Y:S05]  /*349b0*/  BSYNC.RECONVERGENT B1 ;  /* 0x0000000000017941 */ /* 0x000fea0003800200 */
.L_x_21233:
        /* <DEDUP_REMOVED lines=12> */
.L_x_21232:
[----:B------:R-:W-:Y:S05]  /*34a80*/  BSYNC.RECONVERGENT B0 ;  /* 0x0000000000007941 */ /* 0x000fea0003800200 */
.L_x_21231:
        /* <DEDUP_REMOVED lines=23> */
.L_x_21242:
        /* <DEDUP_REMOVED lines=12> */
.L_x_21244:
[----:B------:R-:W-:Y:S05]  /*34cc0*/  BSYNC.RECONVERGENT B2 ;  /* 0x0000000000027941 */ /* 0x000fea0003800200 */
.L_x_21243:
[----:B------:R-:W-:Y:S01]  /*34cd0*/  IMAD.WIDE.U32 R170, R3, -0x2daee0ad, RZ ;  /* 0xd2511f5303aa7825 */ /* 0x000fe200078e00ff */
[----:B------:R-:W-:-:S03]  /*34ce0*/  UIADD3 UR15, UPT, UPT, UR4, -0x61c88647, URZ ;  /* 0x9e3779b9040f7890 */ /* 0x000fc6000fffe0ff */
[----:B------:R-:W-:Y:S02]  /*34cf0*/  HFMA2 R182, -RZ, RZ, 0, 0 ;  /* 0x00000000ffb67431 */ /* 0x000fe400000001ff */
        /* <DEDUP_REMOVED lines=58> */
.L_x_21241:
[----:B------:R-:W-:Y:S05]  /*350a0*/  BSYNC.RECONVERGENT B1 ;  /* 0x0000000000017941 */ /* 0x000fea0003800200 */
.L_x_21240:
        /* <DEDUP_REMOVED lines=13> */
.L_x_21239:
[----:B------:R-:W-:Y:S05]  /*35180*/  BSYNC.RECONVERGENT B0 ;  /* 0x0000000000007941 */ /* 0x000fea0003800200 */
.L_x_21238:
[----:B------:R-:W-:Y:S02]  /*35190*/  F2FP.BF16.F32.PACK_AB R131, RZ, R213 ;  /* 0x000000d5ff83723e */ /* 0x000fe400000010ff */
[----:B------:R-:W-:Y:S02]  /*351a0*/  PRMT R130, R175, 0x5410, R177 ;  /* 0x00005410af827816 */ /* 0x000fe400000000b1 */
[----:B------:R-:W-:Y:S02]  /*351b0*/  PRMT R129, R169, 0x5410, R129 ;  /* 0x00005410a9817816 */ /* 0x000fe40000000081 */
[----:B------:R-:W-:Y:S02]  /*351c0*/  PRMT R128, R178, 0x5410, R128 ;  /* 0x00005410b2807816 */ /* 0x000fe40000000080 */
[----:B------:R-:W-:Y:S01]  /*351d0*/  PRMT R131, R212, 0x5410, R131 ;  /* 0x00005410d4837816 */ /* 0x000fe20000000083 */
[----:B------:R-:W-:Y:S06]  /*351e0*/  BRA `(.L_x_21245) ;  /* 0x0000003400347947 */ /* 0x000fec0003800000 */
.L_x_21188:
        /* <DEDUP_REMOVED lines=21> */
.L_x_21250:
        /* <DEDUP_REMOVED lines=12> */
.L_x_21252:
[----:B------:R-:W-:Y:S05]  /*35400*/  BSYNC.RECONVERGENT B2 ;  /* 0x0000000000027941 */ /* 0x000fea0003800200 */
.L_x_21251:
        /* <DEDUP_REMOVED lines=61> */
.L_x_21249:
[----:B------:R-:W-:Y:S05]  /*357e0*/  BSYNC.RECONVERGENT B1 ;  /* 0x0000000000017941 */ /* 0x000fea0003800200 */
.L_x_21248:
        /* <DEDUP_REMOVED lines=10> */
.L_x_21247:
[----:B------:R-:W-:Y:S05]  /*35890*/  BSYNC.RECONVERGENT B0 ;  /* 0x0000000000007941 */ /* 0x000fea0003800200 */
.L_x_21246:
        /* <DEDUP_REMOVED lines=18> */
.L_x_21257:
        /* <DEDUP_REMOVED lines=12> */
.L_x_21259:
[----:B------:R-:W-:Y:S05]  /*35a80*/  BSYNC.RECONVERGENT B2 ;  /* 0x0000000000027941 */ /* 0x000fea0003800200 */
.L_x_21258:
        /* <DEDUP_REMOVED lines=61> */
.L_x_21256:
[----:B------:R-:W-:Y:S05]  /*35e60*/  BSYNC.RECONVERGENT B1 ;  /* 0x0000000000017941 */ /* 0x000fea0003800200 */
.L_x_21255:
        /* <DEDUP_REMOVED lines=11> */
.L_x_21254:
[----:B------:R-:W-:Y:S05]  /*35f20*/  BSYNC.RECONVERGENT B0 ;  /* 0x0000000000007941 */ /* 0x000fea0003800200 */
.L_x_21253:
        /* <DEDUP_REMOVED lines=18> */
.L_x_21264:
        /* <DEDUP_REMOVED lines=12> */
.L_x_21266:
[----:B------:R-:W-:Y:S05]  /*36110*/  BSYNC.RECONVERGENT B2 ;  /* 0x0000000000027941 */ /* 0x000fea0003800200 */
.L_x_21265:
        /* <DEDUP_REMOVED lines=58> */
[----:B------:R-:W-:Y:S02]  /*364c0*/  IMAD.MOV.U32 R180, RZ, RZ, R128 ;  /* 0x000000ffffb47224 */ /* 0x000fe400078e0080 */
[----:B------:R-:W-:Y:S01]  /*364d0*/  HFMA2 R128, -RZ, RZ, 0, 0 ;  /* 0x00000000ff807431 */ /* 0x000fe200000001ff */
[----:B------:R-:W-:-:S07]  /*364e0*/  LOP3.LUT R173, R130, UR15, R129, 0x96, !PT ;  /* 0x0000000f82ad7c12 */ /* 0x000fce000f8e9681 */
.L_x_21263:
[----:B------:R-:W-:Y:S05]  /*364f0*/  BSYNC.RECONVERGENT B1 ;  /* 0x0000000000017941 */ /* 0x000fea0003800200 */
.L_x_21262:
        /* <DEDUP_REMOVED lines=10> */
.L_x_21261:
[----:B------:R-:W-:Y:S05]  /*365a0*/  BSYNC.RECONVERGENT B0 ;  /* 0x0000000000007941 */ /* 0x000fea0003800200 */
.L_x_21260:
        /* <DEDUP_REMOVED lines=18> */
.L_x_21271:
        /* <DEDUP_REMOVED lines=12> */
.L_x_21273:
[----:B------:R-:W-:Y:S05]  /*36790*/  BSYNC.RECONVERGENT B2 ;  /* 0x0000000000027941 */ /* 0x000fea0003800200 */
.L_x_21272:
        /* <DEDUP_REMOVED lines=61> */
.L_x_21270:
[----:B------:R-:W-:Y:S05]  /*36b70*/  BSYNC.RECONVERGENT B1 ;  /* 0x0000000000017941 */ /* 0x000fea0003800200 */
.L_x_21269:
        /* <DEDUP_REMOVED lines=11> */
.L_x_21268:
[----:B------:R-:W-:Y:S05]  /*36c30*/  BSYNC.RECONVERGENT B0 ;  /* 0x0000000000007941 */ /* 0x000fea0003800200 */
.L_x_21267:
        /* <DEDUP_REMOVED lines=18> */
.L_x_21278:
        /* <DEDUP_REMOVED lines=12> */
.L_x_21280:
[----:B------:R-:W-:Y:S05]  /*36e20*/  BSYNC.RECONVERGENT B2 ;  /* 0x0000000000027941 */ /* 0x000fea0003800200 */
.L_x_21279:
        /* <DEDUP_REMOVED lines=61> */
.L_x_21277:
[----:B------:R-:W-:Y:S05]  /*37200*/  BSYNC.RECONVERGENT B1 ;  /* 0x0000000000017941 */ /* 0x000fea0003800200 */
.L_x_21276:
        /* <DEDUP_REMOVED lines=10> */
.L_x_21275:
[----:B------:R-:W-:Y:S05]  /*372b0*/  BSYNC.RECONVERGENT B0 ;  /* 0x0000000000007941 */ /* 0x000fea0003800200 */
.L_x_21274:
        /* <DEDUP_REMOVED lines=18> */
.L_x_21285:
        /* <DEDUP_REMOVED lines=12> */
.L_x_21287:
[----:B------:R-:W-:Y:S05]  /*374a0*/  BSYNC.RECONVERGENT B2 ;  /* 0x0000000000027941 */ /* 0x000fea0003800200 */
.L_x_21286:
        /* <DEDUP_REMOVED lines=61> */
.L_x_21284:
[----:B------:R-:W-:Y:S05]  /*37880*/  BSYNC.RECONVERGENT B1 ;  /* 0x0000000000017941 */ /* 0x000fea0003800200 */
.L_x_21283:
        /* <DEDUP_REMOVED lines=11> */
.L_x_21282:
[----:B------:R-:W-:Y:S05]  /*37940*/  BSYNC.RECONVERGENT B0 ;  /* 0x0000000000007941 */ /* 0x000fea0003800200 */
.L_x_21281:
        /* <DEDUP_REMOVED lines=18> */
.L_x_21292:
        /* <DEDUP_REMOVED lines=12> */
.L_x_21294:
[----:B------:R-:W-:Y:S05]  /*37b30*/  BSYNC.RECONVERGENT B2 ;  /* 0x0000000000027941 */ /* 0x000fea0003800200 */
.L_x_21293:
        /* <DEDUP_REMOVED lines=61> */
.L_x_21291:
[----:B------:R-:W-:Y:S05]  /*37f10*/  BSYNC.RECONVERGENT B1 ;  /* 0x0000000000017941 */ /* 0x000fea0003800200 */
.L_x_21290:
        /* <DEDUP_REMOVED lines=11> */
.L_x_21289:
[----:B------:R-:W-:Y:S05]  /*37fd0*/  BSYNC.RECONVERGENT B0 ;  /* 0x0000000000007941 */ /* 0x000fea0003800200 */
.L_x_21288:
        /* <DEDUP_REMOVED lines=18> */
.L_x_21299:
        /* <DEDUP_REMOVED lines=12> */
.L_x_21301:
[----:B------:R-:W-:Y:S05]  /*381c0*/  BSYNC.RECONVERGENT B2 ;  /* 0x0000000000027941 */ /* 0x000fea0003800200 */
.L_x_21300:
[----:B------:R-:W-:Y:S01]  /*381d0*/  IMAD.WIDE.U32 R170, R3, -0x2daee0ad, RZ ;  /* 0xd2511f5303aa7825 */ /* 0x000fe200078e00ff */
[----:B------:R-:W-:-:S03]  /*381e0*/  UIADD3 UR15, UPT, UPT, UR4, -0x61c88647, URZ ;  /* 0x9e3779b9040f7890 */ /* 0x000fc6000fffe0ff */
[----:B------:R-:W-:Y:S01]  /*381f0*/  IMAD.WIDE.U32 R172, R0, -0x326172a9, RZ ;  /* 0xcd9e8d5700ac7825 */ /* 0x000fe200078e00ff */
[----:B------:R-:W-:-:S03]  /*38200*/  LOP3.LUT R39, R5, UR5, R171, 0x96, !PT ;  /* 0x0000000505277c12 */ /* 0x000fc6000f8e96ab */
[----:B------:R-:W-:Y:S02]  /*38210*/  IMAD.MOV.U32 R182, RZ, RZ, RZ ;  /* 0x000000ffffb67224 */ /* 0x000fe400078e00ff */
        /* <DEDUP_REMOVED lines=53> */
[----:B------:R-:W-:Y:S01]  /*38570*/  IMAD.MOV.U32 R39, RZ, RZ, R161 ;  /* 0x000000ffff277224 */ /* 0x000fe200078e00a1 */
[----:B------:R-:W-:Y:S02]  /*38580*/  LOP3.LUT R172, R130, UR15, R171, 0x96, !PT ;  /* 0x0000000f82ac7c12 */ /* 0x000fe4000f8e96ab */
[----:B------:R-:W-:-:S07]  /*38590*/  MOV R161, R170 ;  /* 0x000000aa00a17202 */ /* 0x000fce0000000f00 */
.L_x_21298:
[----:B------:R-:W-:Y:S05]  /*385a0*/  BSYNC.RECONVERGENT B1 ;  /* 0x0000000000017941 */ /* 0x000fea0003800200 */
.L_x_21297:
        /* <DEDUP_REMOVED lines=11> */
.L_x_21296:
[----:B------:R-:W-:Y:S05]  /*38660*/  BSYNC.RECONVERGENT B0 ;  /* 0x0000000000007941 */ /* 0x000fea0003800200 */
.L_x_21295:
[----:B------:R-:W-:Y:S02]  /*38670*/  F2FP.BF16.F32.PACK_AB R131, RZ, R213 ;  /* 0x000000d5ff83723e */ /* 0x000fe400000010ff */
[----:B------:R-:W-:Y:S02]  /*38680*/  PRMT R129, R129, 0x5410, R128 ;  /* 0x0000541081817816 */ /* 0x000fe40000000080 */
[----:B------:R-:W-:Y:S02]  /*38690*/  PRMT R130, R169, 0x5410, R177 ;  /* 0x00005410a9827816 */ /* 0x000fe400000000b1 */
[----:B------:R-:W-:Y:S02]  /*386a0*/  PRMT R128, R178, 0x5410, R175 ;  /* 0x00005410b2807816 */ /* 0x000fe400000000af */
[----:B------:R-:W-:-:S07]  /*386b0*/  PRMT R131, R183, 0x5410, R131 ;  /* 0x00005410b7837816 */ /* 0x000fce0000000083 */
.L_x_21245:
        /* <DEDUP_REMOVED lines=89> */
.L_x_21303:
[----:B------:R-:W-:Y:S05]  /*38c50*/  BSYNC.RECONVERGENT B0 ;  /* 0x0000000000007941 */ /* 0x000fea0003800200 */
.L_x_21302:
[----:B------:R-:W-:Y:S01]  /*38c60*/  UMOV UR15, 0xffffffff ;  /* 0xffffffff000f7882 */ /* 0x000fe20000000000 */
[----:B0-----:R-:W-:-:S04]  /*38c70*/  FADD.FTZ R131, R162, R176 ;  /* 0x000000b0a2837221 */ /* 0x001fc80000010000 */
        /* <DEDUP_REMOVED lines=151> */
.L_x_21319:
[----:B-1----:R-:W-:Y:S01]  /*395f0*/  FADD.FTZ R128, R162, R128 ;  /* 0x00000080a2807221 */ /* 0x002fe20000010000 */
[----:B------:R-:W-:Y:S01]  /*39600*/  ISETP.NE.AND P1, PT, RZ, UR13, PT ;  /* 0x0000000dff007c0c */ /* 0x000fe2000bf25270 */
[----:B------:R-:W-:Y:S02]  /*39610*/  BSSY.RECONVERGENT B0, `(.L_x_21305) ;  /* 0x000013c000007945 */ /* 0x000fe40003800200 */
[----:B------:R-:W-:Y:S02]  /*39620*/  FFMA.FTZ R130, R128, R170, UR14 ;  /* 0x0000000e80827e23 */ /* 0x000fe400080100aa */
[----:B------:R-:W1:Y:S08]  /*39630*/  @!P0 LDC.64 R128, c[0x0][0x3c0] ;  /* 0x0000f000ff808b82 */ /* 0x000e700000000a00 */
[----:B------:R-:W2:Y:S01]  /*39640*/  @!P0 LDC.64 R170, c[0x0][0x3c8] ;  /* 0x0000f200ffaa8b82 */ /* 0x000ea20000000a00 */
[----:B-1----:R-:W-:-:S05]  /*39650*/  @!P0 IMAD.WIDE R128, R2, 0x4, R128 ;  /* 0x0000000402808825 */ /* 0x002fca00078e0280 */
[----:B------:R1:W-:Y:S02]  /*39660*/  @!P0 STG.E desc[UR6][R128.64], R131 ;  /* 0x0000008380008986 */ /* 0x0003e4000c101906 */
[----:B-1----:R-:W-:-:S05]  /*39670*/  FMUL.FTZ R128, R131, R131 ;  /* 0x0000008383807220 */ /* 0x002fca0000410000 */
[----:B------:R-:W-:-:S05]  /*39680*/  FSEL R128, R128, RZ, P1 ;  /* 0x000000ff80807208 */ /* 0x000fca0000800000 */
[----:B------:R-:W-:-:S04]  /*39690*/  FADD.FTZ R128, R130, R128 ;  /* 0x0000008082807221 */ /* 0x000fc80000010000 */
[----:B0-----:R2:W0:Y:S02]  /*396a0*/  MUFU.RSQ R162, R128 ;  /* 0x0000008000a27308 */ /* 0x0014240000001400 */
[----:B--2---:R-:W-:-:S05]  /*396b0*/  @!P0 IMAD.WIDE R128, R2, 0x4, R170 ;  /* 0x0000000402808825 */ /* 0x004fca00078e02aa */
[----:B0-----:R0:W-:Y:S01]  /*396c0*/  @!P0 STG.E desc[UR6][R128.64], R162 ;  /* 0x000000a280008986 */ /* 0x0011e2000c101906 */
[----:B------:R-:W-:-:S13]  /*396d0*/  ISETP.GE.AND P0, PT, R214, 0x1, PT ;  /* 0x00000001d600780c */ /* 0x000fda0003f06270 */
[----:B0-----:R-:W-:Y:S05]  /*396e0*/  @!P0 BRA `(.L_x_21306) ;  /* 0x0000001000b88947 */ /* 0x001fea0003800000 */
[----:B------:R-:W2:Y:S04]  /*396f0*/  LDL R179, [R1+0xa0] ;  /* 0x0000a00001b37983 */ /* 0x000ea80000100800 */
[----:B------:R-:W3:Y:S04]  /*39700*/  LDL R178, [R1+0xa8] ;  /* 0x0000a80001b27983 */ /* 0x000ee80000100800 */
[----:B------:R-:W4:Y:S04]  /*39710*/  LDL R177, [R1+0xac] ;  /* 0x0000ac0001b17983 */ /* 0x000f280000100800 */
[----:B------:R-:W4:Y:S01]  /*39720*/  LDL R175, [R1+0xa4] ;  /* 0x0000a40001af7983 */ /* 0x000f220000100800 */
[----:B------:R-:W-:-:S03]  /*39730*/  VIADD R128, R214, 0xffffffff ;  /* 0xffffffffd6807836 */ /* 0x000fc60000000000 */
[----:B------:R-:W4:Y:S01]  /*39740*/  LDL R171, [R1+0xb8] ;  /* 0x0000b80001ab7983 */ /* 0x000f220000100800 */
[----:B------:R-:W-:-:S03]  /*39750*/  IMAD R128, R128, R252, RZ ;  /* 0x000000fc80807224 */ /* 0x000fc600078e02ff */
[----:B------:R-:W4:Y:S04]  /*39760*/  LDL R252, [R1+0xbc] ;  /* 0x0000bc0001fc7983 */ /* 0x000f280000100800 */
[----:B------:R-:W4:Y:S04]  /*39770*/  LDL R212, [R1+0xb4] ;  /* 0x0000b40001d47983 */ /* 0x000f280000100800 */
[----:B------:R-:W4:Y:S04]  /*39780*/  LDL R214, [R1+0xb0] ;  /* 0x0000b00001d67983 */ /* 0x000f280000100800 */
[----:B------:R-:W4:Y:S04]  /*39790*/  LDL R183, [R1+0x88] ;  /* 0x0000880001b77983 */ /* 0x000f280000100800 */
[----:B------:R-:W4:Y:S01]  /*397a0*/  LDL R181, [R1+0x8c] ;  /* 0x00008c0001b57983 */ /* 0x000f220000100800 */
[----:B------:R-:W-:-:S02]  /*397b0*/  SHF.R.S32.HI R129, RZ, 0x1f, R128 ;  /* 0x0000001fff817819 */ /* 0x000fc40000011480 */
[----:B------:R-:W-:Y:S02]  /*397c0*/  FSEL R170, R131, RZ, !P1 ;  /* 0x000000ff83aa7208 */ /* 0x000fe40004800000 */
[----:B------:R-:W-:-:S03]  /*397d0*/  LEA.HI R129, R129, R128, RZ, 0x3 ;  /* 0x0000008081817211 */ /* 0x000fc600078f18ff */
[C---:B------:R-:W-:Y:S01]  /*397e0*/  FADD.FTZ R128, -R170.reuse, R147 ;  /* 0x00000093aa807221 */ /* 0x040fe20000010100 */
[----:B------:R-:W-:Y:S01]  /*397f0*/  LEA.HI.SX32 R169, R129, R215, 0x1d ;  /* 0x000000d781a97211 */ /* 0x000fe200078feaff */
        /* <DEDUP_REMOVED lines=10> */
[----:B------:R-:W-:Y:S01]  /*398a0*/  FMUL.FTZ R129, R162, R129 ;  /* 0x00000081a2817220 */ /* 0x000fe20000410000 */
[----:B------:R-:W4:Y:S01]  /*398b0*/  LDL R152, [R1+0x94] ;  /* 0x0000940001987983 */ /* 0x000f220000100800 */
[----:B------:R-:W-:-:S03]  /*398c0*/  FADD.FTZ R146, -R170, R146 ;  /* 0x00000092aa927221 */ /* 0x000fc60000010100 */
[----:B------:R-:W4:Y:S01]  /*398d0*/  LDL R151, [R1+0x68] ;  /* 0x0000680001977983 */ /* 0x000f220000100800 */
[----:B------:R-:W-:-:S03]  /*398e0*/  FMUL.FTZ R146, R162, R146 ;  /* 0x00000092a2927220 */ /* 0x000fc60000410000 */
[----:B------:R-:W4:Y:S01]  /*398f0*/  LDL R150, [R1+0x6c] ;  /* 0x00006c0001967983 */ /* 0x000f220000100800 */
[C---:B------:R-:W-:Y:S01]  /*39900*/  FADD.FTZ R22, -R170.reuse, R22 ;  /* 0x00000016aa167221 */ /* 0x040fe20000010100 */
[C---:B------:R-:W-:Y:S01]  /*39910*/  FADD.FTZ R20, -R170.reuse, R20 ;  /* 0x00000014aa147221 */ /* 0x040fe20000010100 */
[----:B------:R-:W-:Y:S01]  /*39920*/  FADD.FTZ R21, -R170, R21 ;  /* 0x00000015aa157221 */ /* 0x000fe20000010100 */
[----:B------:R-:W4:Y:S01]  /*39930*/  LDL R215, [R1+0x20] ;  /* 0x0000200001d77983 */ /* 0x000f220000100800 */
[----:B--2---:R-:W-:-:S03]  /*39940*/  FFMA.FTZ R130, R130, R179, R120 ;  /* 0x000000b382827223 */ /* 0x004fc60000010078 */
[----:B------:R-:W2:Y:S01]  /*39950*/  LDL R179, [R1+0x90] ;  /* 0x0000900001b37983 */ /* 0x000ea20000100800 */
[----:B---3--:R-:W-:-:S03]  /*39960*/  FFMA.FTZ R147, R147, R178, R122 ;  /* 0x000000b293937223 */ /* 0x008fc6000001007a */
[----:B------:R-:W3:Y:S01]  /*39970*/  LDL R178, [R1+0x98] ;  /* 0x0000980001b27983 */ /* 0x000ee20000100800 */
[----:B----4-:R-:W-:-:S03]  /*39980*/  FFMA.FTZ R148, R148, R177, R123 ;  /* 0x000000b194947223 */ /* 0x010fc6000001007b */
[----:B------:R-:W4:Y:S01]  /*39990*/  LDL R177, [R1+0x80] ;  /* 0x0000800001b17983 */ /* 0x000f220000100800 */
[----:B------:R-:W-:Y:S01]  /*399a0*/  FFMA.FTZ R149, R131, R175, R121 ;  /* 0x000000af83957223 */ /* 0x000fe20000010079 */
[----:B------:R-:W-:Y:S02]  /*399b0*/  F2FP.BF16.F32.PACK_AB R131, R148, R147 ;  /* 0x000000939483723e */ /* 0x000fe400000010ff */
[----:B------:R-:W4:Y:S02]  /*399c0*/  LDL R175, [R1+0x84] ;  /* 0x0000840001af7983 */ /* 0x000f240000100800 */
[----:B------:R-:W-:Y:S02]  /*399d0*/  F2FP.BF16.F32.PACK_AB R130, R149, R130 ;  /* 0x000000829582723e */ /* 0x000fe400000010ff */
[----:B------:R-:W0:Y:S01]  /*399e0*/  LDC.64 R148, c[0x0][0x428] ;  /* 0x00010a00ff947b82 */ /* 0x000e220000000a00 */
[----:B------:R-:W-:Y:S01]  /*399f0*/  FFMA.FTZ R128, R128, R171, R126 ;  /* 0x000000ab80807223 */ /* 0x000fe2000001007e */
[----:B------:R-:W-:Y:S01]  /*39a00*/  FFMA.FTZ R129, R129, R252, R127 ;  /* 0x000000fc81817223 */ /* 0x000fe2000001007f */
[----:B------:R-:W4:Y:S04]  /*39a10*/  LDL R171, [R1+0x9c] ;  /* 0x00009c0001ab7983 */ /* 0x000f280000100800 */
[----:B------:R-:W-:Y:S01]  /*39a20*/  F2FP.BF16.F32.PACK_AB R129, R129, R128 ;  /* 0x000000808181723e */ /* 0x000fe200000010ff */
[----:B------:R-:W-:Y:S01]  /*39a30*/  FADD.FTZ R128, -R170, R145 ;  /* 0x00000091aa807221 */ /* 0x000fe20000010100 */
[----:B------:R-:W-:Y:S01]  /*39a40*/  FFMA.FTZ R146, R146, R212, R125 ;  /* 0x000000d492927223 */ /* 0x000fe2000001007d */
[----:B------:R-:W4:Y:S02]  /*39a50*/  LDL R145, [R1+0x78] ;  /* 0x0000780001917983 */ /* 0x000f240000100800 */
[C---:B------:R-:W-:Y:S01]  /*39a60*/  FMUL.FTZ R128, R162.reuse, R128 ;  /* 0x00000080a2807220 */ /* 0x040fe20000410000 */
[C---:B------:R-:W-:Y:S01]  /*39a70*/  FMUL.FTZ R22, R162.reuse, R22 ;  /* 0x00000016a2167220 */ /* 0x040fe20000410000 */
[C---:B------:R-:W-:Y:S01]  /*39a80*/  FMUL.FTZ R20, R162.reuse, R20 ;  /* 0x00000014a2147220 */ /* 0x040fe20000410000 */
[----:B------:R-:W-:Y:S01]  /*39a90*/  FMUL.FTZ R21, R162, R21 ;  /* 0x00000015a2157220 */ /* 0x000fe20000410000 */
[----:B------:R-:W-:Y:S01]  /*39aa0*/  FFMA.FTZ R128, R128, R214, R124 ;  /* 0x000000d680807223 */ /* 0x000fe2000001007c */
[----:B------:R-:W4:Y:S04]  /*39ab0*/  LDL R252, [R1+0x3c] ;  /* 0x00003c0001fc7983 */ /* 0x000f280000100800 */
[----:B------:R-:W-:Y:S01]  /*39ac0*/  F2FP.BF16.F32.PACK_AB R128, R146, R128 ;  /* 0x000000809280723e */ /* 0x000fe200000010ff */
[----:B------:R-:W4:Y:S01]  /*39ad0*/  LDL R212, [R1] ;  /* 0x0000000001d47983 */ /* 0x000f220000100800 */
[----:B0-----:R-:W-:-:S03]  /*39ae0*/  IMAD.WIDE.U32 R146, R169, 0x10, R148 ;  /* 0x00000010a9927825 */ /* 0x001fc600078e0094 */
[----:B------:R-:W4:Y:S04]  /*39af0*/  LDL R214, [R1+0x24] ;  /* 0x0000240001d67983 */ /* 0x000f280000100800 */
[----:B------:R0:W-:Y:S02]  /*39b00*/  STG.E.128 desc[UR6][R146.64], R128 ;  /* 0x0000008092007986 */ /* 0x0001e4000c101d06 */
[C---:B0-----:R-:W-:Y:S01]  /*39b10*/  FADD.FTZ R128, -R170.reuse, R143 ;  /* 0x0000008faa807221 */ /* 0x041fe20000010100 */
[C---:B------:R-:W-:Y:S01]  /*39b20*/  FADD.FTZ R129, -R170.reuse, R144 ;  /* 0x00000090aa817221 */ /* 0x040fe20000010100 */
[----:B------:R-:W-:Y:S01]  /*39b30*/  FADD.FTZ R130, -R170, R139 ;  /* 0x0000008baa827221 */ /* 0x000fe20000010100 */
[----:B------:R-:W4:Y:S01]  /*39b40*/  LDL R144, [R1+0x60] ;  /* 0x0000600001907983 */ /* 0x000f220000100800 */
[C---:B------:R-:W-:Y:S01]  /*39b50*/  FMUL.FTZ R128, R162.reuse, R128 ;  /* 0x00000080a2807220 */ /* 0x040fe20000410000 */
[----:B------:R-:W-:-:S02]  /*39b60*/  FMUL.FTZ R129, R162, R129 ;  /* 0x00000081a2817220 */ /* 0x000fc40000410000 */
[----:B------:R-:W4:Y:S01]  /*39b70*/  LDL R143, [R1+0x64] ;  /* 0x00006400018f7983 */ /* 0x000f220000100800 */
[----:B------:R-:W-:Y:S01]  /*39b80*/  FFMA.FTZ R128, R128, R183, R114 ;  /* 0x000000b780807223 */ /* 0x000fe20000010072 */
[----:B------:R-:W-:Y:S01]  /*39b90*/  FFMA.FTZ R129, R129, R181, R115 ;  /* 0x000000b581817223 */ /* 0x000fe20000010073 */
[C---:B------:R-:W-:Y:S01]  /*39ba0*/  FADD.FTZ R139, -R170.reuse, R142 ;  /* 0x0000008eaa8b7221 */ /* 0x040fe20000010100 */
[----:B------:R-:W4:Y:S03]  /*39bb0*/  LDL R146, [R1+0x70] ;  /* 0x0000700001927983 */ /* 0x000f260000100800 */
[----:B------:R-:W-:Y:S01]  /*39bc0*/  F2FP.BF16.F32.PACK_AB R131, R129, R128 ;  /* 0x000000808183723e */ /* 0x000fe200000010ff */
[C---:B------:R-:W-:Y:S01]  /*39bd0*/  FADD.FTZ R129, -R170.reuse, R138 ;  /* 0x0000008aaa817221 */ /* 0x040fe20000010100 */
[C---:B------:R-:W-:Y:S01]  /*39be0*/  FADD.FTZ R138, -R170.reuse, R141 ;  /* 0x0000008daa8a7221 */ /* 0x040fe20000010100 */
[----:B------:R-:W4:Y:S04]  /*39bf0*/  LDL R142, [R1+0x7c] ;  /* 0x00007c00018e7983 */ /* 0x000f280000100800 */
[----:B------:R-:W4:Y:S01]  /*39c00*/  LDL R141, [R1+0x74] ;  /* 0x00007400018d7983 */ /* 0x000f220000100800 */
[----:B------:R-:W-:Y:S01]  /*39c10*/  FADD.FTZ R128, -R170, R137 ;  /* 0x00000089aa807221 */ /* 0x000fe20000010100 */
[C---:B------:R-:W-:Y:S01]  /*39c20*/  FMUL.FTZ R130, R162.reuse, R130 ;  /* 0x00000082a2827220 */ /* 0x040fe20000410000 */
[C---:B------:R-:W-:Y:S01]  /*39c30*/  FMUL.FTZ R138, R162.reuse, R138 ;  /* 0x0000008aa28a7220 */ /* 0x040fe20000410000 */
[C---:B------:R-:W-:Y:S01]  /*39c40*/  FMUL.FTZ R129, R162.reuse, R129 ;  /* 0x00000081a2817220 */ /* 0x040fe20000410000 */
[----:B------:R-:W-:Y:S01]  /*39c50*/  FMUL.FTZ R128, R162, R128 ;  /* 0x00000080a2807220 */ /* 0x000fe20000410000 */
[----:B------:R-:W-:Y:S01]  /*39c60*/  FADD.FTZ R137, -R170, R140 ;  /* 0x0000008caa897221 */ /* 0x000fe20000010100 */
[C---:B------:R-:W-:Y:S01]  /*39c70*/  FMUL.FTZ R139, R162.reuse, R139 ;  /* 0x0000008ba28b7220 */ /* 0x040fe20000410000 */
[----:B------:R-:W4:Y:S02]  /*39c80*/  LDL R183, [R1+0x8] ;  /* 0x0000080001b77983 */ /* 0x000f240000100800 */
[----:B------:R-:W-:-:S02]  /*39c90*/  FMUL.FTZ R137, R162, R137 ;  /* 0x00000089a2897220 */ /* 0x000fc40000410000 */
[----:B------:R-:W4:Y:S01]  /*39ca0*/  LDL R181, [R1+0xc] ;  /* 0x00000c0001b57983 */ /* 0x000f220000100800 */
[----:B--2---:R-:W-:-:S03]  /*39cb0*/  FFMA.FTZ R128, R128, R179, R116 ;  /* 0x000000b380807223 */ /* 0x004fc60000010074 */
[----:B------:R-:W2:Y:S01]  /*39cc0*/  LDL R179, [R1+0x4] ;  /* 0x0000040001b37983 */ /* 0x000ea20000100800 */
[----:B---3--:R-:W-:-:S03]  /*39cd0*/  FFMA.FTZ R140, R130, R178, R118 ;  /* 0x000000b2828c7223 */ /* 0x008fc60000010076 */
[----:B------:R-:W3:Y:S01]  /*39ce0*/  LDL R178, [R1+0x10] ;  /* 0x0000100001b27983 */ /* 0x000ee20000100800 */
[----:B----4-:R-:W-:Y:S01]  /*39cf0*/  FFMA.FTZ R130, R138, R177, R112 ;  /* 0x000000b18a827223 */ /* 0x010fe20000010070 */
[----:B------:R-:W-:Y:S02]  /*39d00*/  FFMA.FTZ R138, R129, R152, R117 ;  /* 0x00000098818a7223 */ /* 0x000fe40000010075 */
[----:B------:R-:W4:Y:S01]  /*39d10*/  LDL R177, [R1+0x14] ;  /* 0x0000140001b17983 */ /* 0x000f220000100800 */
[----:B------:R-:W-:Y:S02]  /*39d20*/  FFMA.FTZ R139, R139, R175, R113 ;  /* 0x000000af8b8b7223 */ /* 0x000fe40000010071 */
[----:B------:R-:W-:Y:S01]  /*39d30*/  F2FP.BF16.F32.PACK_AB R128, R138, R128 ;  /* 0x000000808a80723e */ /* 0x000fe200000010ff */
[----:B------:R-:W2:Y:S01]  /*39d40*/  LDL R175, [R1+0x18] ;  /* 0x0000180001af7983 */ /* 0x000ea20000100800 */
[----:B------:R-:W-:Y:S01]  /*39d50*/  IADD3 R138, PT, PT, R169, 0x20, RZ ;  /* 0x00000020a98a7810 */ /* 0x000fe20007ffe0ff */
[----:B------:R-:W-:Y:S01]  /*39d60*/  FFMA.FTZ R137, R137, R171, R119 ;  /* 0x000000ab89897223 */ /* 0x000fe20000010077 */
[----:B------:R-:W-:-:S03]  /*39d70*/  F2FP.BF16.F32.PACK_AB R130, R139, R130 ;  /* 0x000000828b82723e */ /* 0x000fc600000010ff */
[----:B------:R-:W-:Y:S01]  /*39d80*/  IMAD.WIDE.U32 R138, R138, 0x10, R148 ;  /* 0x000000108a8a7825 */ /* 0x000fe200078e0094 */
[----:B------:R-:W2:Y:S01]  /*39d90*/  LDL R171, [R1+0x1c] ;  /* 0x00001c0001ab7983 */ /* 0x000ea20000100800 */
[----:B------:R-:W-:-:S05]  /*39da0*/  F2FP.BF16.F32.PACK_AB R129, R137, R140 ;  /* 0x0000008c8981723e */ /* 0x000fca00000010ff */
[----:B------:R0:W-:Y:S02]  /*39db0*/  STG.E.128 desc[UR6][R138.64], R128 ;  /* 0x000000808a007986 */ /* 0x0001e4000c101d06 */
[C---:B0-----:R-:W-:Y:S01]  /*39dc0*/  FADD.FTZ R128, -R170.reuse, R135 ;  /* 0x00000087aa807221 */ /* 0x041fe20000010100 */
[----:B------:R-:W-:-:S03]  /*39dd0*/  FADD.FTZ R129, -R170, R136 ;  /* 0x00000088aa817221 */ /* 0x000fc60000010100 */
[C---:B------:R-:W-:Y:S01]  /*39de0*/  FMUL.FTZ R128, R162.reuse, R128 ;  /* 0x00000080a2807220 */ /* 0x040fe20000410000 */
[----:B------:R-:W-:-:S03]  /*39df0*/  FMUL.FTZ R129, R162, R129 ;  /* 0x00000081a2817220 */ /* 0x000fc60000410000 */
[----:B------:R-:W-:Y:S01]  /*39e00*/  FFMA.FTZ R128, R128, R151, R190 ;  /* 0x0000009780807223 */ /* 0x000fe200000100be */
[----:B------:R-:W-:Y:S01]  /*39e10*/  FFMA.FTZ R129, R129, R150, R191 ;  /* 0x0000009681817223 */ /* 0x000fe200000100bf */
[----:B------:R-:W-:-:S04]  /*39e20*/  FADD.FTZ R130, -R170, R134 ;  /* 0x00000086aa827221 */ /* 0x000fc80000010100 */
[----:B------:R-:W-:Y:S01]  /*39e30*/  F2FP.BF16.F32.PACK_AB R131, R129, R128 ;  /* 0x000000808183723e */ /* 0x000fe200000010ff */
[C---:B------:R-:W-:Y:S01]  /*39e40*/  FADD.FTZ R129, -R170.reuse, R133 ;  /* 0x00000085aa817221 */ /* 0x040fe20000010100 */
[----:B------:R-:W-:Y:S01]  /*39e50*/  FADD.FTZ R128, -R170, R132 ;  /* 0x00000084aa807221 */ /* 0x000fe20000010100 */
[C---:B------:R-:W-:Y:S02]  /*39e60*/  FMUL.FTZ R130, R162.reuse, R130 ;  /* 0x00000082a2827220 */ /* 0x040fe40000410000 */
[C---:B------:R-:W-:Y:S01]  /*39e70*/  FMUL.FTZ R129, R162.reuse, R129 ;  /* 0x00000081a2817220 */ /* 0x040fe20000410000 */
[----:B------:R-:W-:Y:S01]  /*39e80*/  FMUL.FTZ R128, R162, R128 ;  /* 0x00000080a2807220 */ /* 0x000fe20000410000 */
[----:B------:R-:W-:Y:S02]  /*39e90*/  FFMA.FTZ R22, R22, R145, R186 ;  /* 0x0000009116167223 */ /* 0x000fe400000100ba */
[----:B------:R-:W-:Y:S01]  /*39ea0*/  FFMA.FTZ R129, R129, R144, R188 ;  /* 0x0000009081817223 */ /* 0x000fe200000100bc */
[----:B------:R-:W-:Y:S01]  /*39eb0*/  FFMA.FTZ R130, R130, R143, R189 ;  /* 0x0000008f82827223 */ /* 0x000fe200000100bd */
[----:B------:R-:W-:-:S04]  /*39ec0*/  FFMA.FTZ R20, R20, R146, R184 ;  /* 0x0000009214147223 */ /* 0x000fc800000100b8 */
[----:B------:R-:W-:Y:S01]  /*39ed0*/  F2FP.BF16.F32.PACK_AB R130, R130, R129 ;  /* 0x000000818282723e */ /* 0x000fe200000010ff */
[----:B------:R-:W-:Y:S01]  /*39ee0*/  FFMA.FTZ R128, R128, R142, R187 ;  /* 0x0000008e80807223 */ /* 0x000fe200000100bb */
[----:B------:R-:W-:-:S04]  /*39ef0*/  FFMA.FTZ R21, R21, R141, R185 ;  /* 0x0000008d15157223 */ /* 0x000fc800000100b9 */
[----:B------:R-:W-:Y:S01]  /*39f00*/  F2FP.BF16.F32.PACK_AB R129, R128, R22 ;  /* 0x000000168081723e */ /* 0x000fe200000010ff */
[C---:B------:R-:W-:Y:S01]  /*39f10*/  FADD.FTZ R137, -R170.reuse, R167 ;  /* 0x000000a7aa897221 */ /* 0x040fe20000010100 */
[C---:B------:R-:W-:Y:S01]  /*39f20*/  FADD.FTZ R138, -R170.reuse, R168 ;  /* 0x000000a8aa8a7221 */ /* 0x040fe20000010100 */
[----:B------:R-:W2:Y:S01]  /*39f30*/  LDL R167, [R1+0x4c] ;  /* 0x00004c0001a77983 */ /* 0x000ea20000100800 */
[----:B------:R-:W-:Y:S01]  /*39f40*/  F2FP.BF16.F32.PACK_AB R128, R21, R20 ;  /* 0x000000141580723e */ /* 0x000fe200000010ff */
[----:B------:R-:W-:Y:S02]  /*39f50*/  VIADD R20, R169, 0x40 ;  /* 0x00000040a9147836 */ /* 0x000fe40000000000 */
[----:B------:R-:W2:Y:S01]  /*39f60*/  LDL R168, [R1+0x48] ;  /* 0x0000480001a87983 */ /* 0x000ea20000100800 */
[----:B------:R-:W-:Y:S01]  /*39f70*/  FADD.FTZ R135, -R170, R165 ;  /* 0x000000a5aa877221 */ /* 0x000fe20000010100 */
[----:B------:R-:W-:-:S04]  /*39f80*/  IMAD.WIDE.U32 R20, R20, 0x10, R148 ;  /* 0x0000001014147825 */ /* 0x000fc800078e0094 */
[C---:B------:R-:W-:Y:S01]  /*39f90*/  FADD.FTZ R134, -R170.reuse, R164 ;  /* 0x000000a4aa867221 */ /* 0x040fe20000010100 */
[----:B------:R-:W2:Y:S01]  /*39fa0*/  LDL R165, [R1+0x54] ;  /* 0x0000540001a57983 */ /* 0x000ea20000100800 */
[C---:B------:R-:W-:Y:S01]  /*39fb0*/  FADD.FTZ R133, -R170.reuse, R163 ;  /* 0x000000a3aa857221 */ /* 0x040fe20000010100 */
[C---:B------:R-:W-:Y:S02]  /*39fc0*/  FADD.FTZ R132, -R170.reuse, R160 ;  /* 0x000000a0aa847221 */ /* 0x040fe40000010100 */
[----:B------:R-:W2:Y:S04]  /*39fd0*/  LDL R164, [R1+0x58] ;  /* 0x0000580001a47983 */ /* 0x000ea80000100800 */
[----:B------:R-:W2:Y:S01]  /*39fe0*/  LDL R163, [R1+0x40] ;  /* 0x0000400001a37983 */ /* 0x000ea20000100800 */
[----:B------:R-:W-:-:S03]  /*39ff0*/  FADD.FTZ R22, -R170, R26 ;  /* 0x0000001aaa167221 */ /* 0x000fc60000010100 */
[----:B------:R0:W-:Y:S04]  /*3a000*/  STG.E.128 desc[UR6][R20.64], R128 ;  /* 0x0000008014007986 */ /* 0x0001e8000c101d06 */
[----:B------:R-:W2:Y:S01]  /*3a010*/  LDL R160, [R1+0x44] ;  /* 0x0000440001a07983 */ /* 0x000ea20000100800 */
[C---:B------:R-:W-:Y:S01]  /*3a020*/  FADD.FTZ R26, -R170.reuse, R30 ;  /* 0x0000001eaa1a7221 */ /* 0x040fe20000010100 */
[C---:B------:R-:W-:Y:S01]  /*3a030*/  FADD.FTZ R30, -R170.reuse, R34 ;  /* 0x00000022aa1e7221 */ /* 0x040fe20000010100 */
[C---:B------:R-:W-:Y:S01]  /*3a040*/  FADD.FTZ R34, -R170.reuse, R38 ;  /* 0x00000026aa227221 */ /* 0x040fe20000010100 */
[C---:B------:R-:W-:Y:S02]  /*3a050*/  FADD.FTZ R38, -R170.reuse, R155 ;  /* 0x0000009baa267221 */ /* 0x040fe40000010100 */
[----:B------:R-:W2:Y:S01]  /*3a060*/  LDL R155, [R1+0x34] ;  /* 0x00003400019b7983 */ /* 0x000ea20000100800 */
[C---:B0-----:R-:W-:Y:S01]  /*3a070*/  FADD.FTZ R131, -R170.reuse, R159 ;  /* 0x0000009faa837221 */ /* 0x041fe20000010100 */
[----:B------:R-:W-:-:S02]  /*3a080*/  FADD.FTZ R21, -R170, R25 ;  /* 0x00000019aa157221 */ /* 0x000fc40000010100 */
[----:B------:R-:W2:Y:S01]  /*3a090*/  LDL R159, [R1+0x5c] ;  /* 0x00005c00019f7983 */ /* 0x000ea20000100800 */
        /* <DEDUP_REMOVED lines=10> */
[----:B------:R-:W2:Y:S04]  /*3a140*/  LDL R166, [R1+0x50] ;  /* 0x0000500001a67983 */ /* 0x000ea80000100800 */
        /* <DEDUP_REMOVED lines=11> */
[----:B------:R-:W-:Y:S01]  /*3a200*/  FADD.FTZ R36, -R170, R153 ;  /* 0x00000099aa247221 */ /* 0x000fe20000010100 */
[C---:B------:R-:W-:Y:S01]  /*3a210*/  FMUL.FTZ R15, R162.reuse, R18 ;  /* 0x00000012a20f7220 */ /* 0x040fe20000410000 */
[C---:B------:R-:W-:Y:S01]  /*3a220*/  FMUL.FTZ R145, R162.reuse, R19 ;  /* 0x00000013a2917220 */ /* 0x040fe20000410000 */
[----:B------:R-:W-:Y:S01]  /*3a230*/  FMUL.FTZ R153, R162, R132 ;  /* 0x00000084a2997220 */ /* 0x000fe20000410000 */
[----:B------:R-:W-:Y:S01]  /*3a240*/  FADD.FTZ R13, -R170, R13 ;  /* 0x0000000daa0d7221 */ /* 0x000fe20000010100 */
[----:B------:R-:W-:Y:S01]  /*3a250*/  FMUL.FTZ R132, R162, R136 ;  /* 0x00000088a2847220 */ /* 0x000fe20000410000 */
[----:B------:R-:W-:Y:S01]  /*3a260*/  FADD.FTZ R14, -R170, R14 ;  /* 0x0000000eaa0e7221 */ /* 0x000fe20000010100 */
[----:B------:R-:W-:Y:S01]  /*3a270*/  FMUL.FTZ R136, R162, R141 ;  /* 0x0000008da2887220 */ /* 0x000fe20000410000 */
[C---:B------:R-:W-:Y:S01]  /*3a280*/  FADD.FTZ R16, -R170.reuse, R16 ;  /* 0x00000010aa107221 */ /* 0x040fe20000010100 */
[----:B------:R-:W-:Y:S01]  /*3a290*/  FADD.FTZ R17, -R170, R17 ;  /* 0x00000011aa117221 */ /* 0x000fe20000010100 */
[C---:B------:R-:W-:Y:S01]  /*3a2a0*/  FMUL.FTZ R13, R162.reuse, R13 ;  /* 0x0000000da20d7220 */ /* 0x040fe20000410000 */
[C---:B------:R-:W-:Y:S01]  /*3a2b0*/  FMUL.FTZ R14, R162.reuse, R14 ;  /* 0x0000000ea20e7220 */ /* 0x040fe20000410000 */
[C---:B------:R-:W-:Y:S01]  /*3a2c0*/  FMUL.FTZ R16, R162.reuse, R16 ;  /* 0x00000010a2107220 */ /* 0x040fe20000410000 */
[----:B------:R-:W-:Y:S01]  /*3a2d0*/  FMUL.FTZ R140, R162, R17 ;  /* 0x00000011a28c7220 */ /* 0x000fe20000410000 */
        /* <DEDUP_REMOVED lines=13> */
[----:B------:R-:W-:Y:S01]  /*3a3b0*/  FADD.FTZ R31, -R170, R31 ;  /* 0x0000001faa1f7221 */ /* 0x000fe20000010100 */
[C---:B------:R-:W-:Y:S01]  /*3a3c0*/  FMUL.FTZ R146, R162.reuse, R33 ;  /* 0x00000021a2927220 */ /* 0x040fe20000410000 */
[----:B------:R-:W-:Y:S01]  /*3a3d0*/  FMUL.FTZ R150, R162, R34 ;  /* 0x00000022a2967220 */ /* 0x000fe20000410000 */
[----:B------:R-:W-:Y:S01]  /*3a3e0*/  FFMA.FTZ R22, R22, R252, R203 ;  /* 0x000000fc16167223 */ /* 0x000fe200000100cb */
[C---:B------:R-:W-:Y:S01]  /*3a3f0*/  FMUL.FTZ R19, R162.reuse, R25 ;  /* 0x00000019a2137220 */ /* 0x040fe20000410000 */
[----:B------:R-:W-:Y:S01]  /*3a400*/  FFMA.FTZ R27, R27, R214, R205 ;  /* 0x000000d61b1b7223 */ /* 0x000fe200000100cd */
[C---:B------:R-:W-:Y:S01]  /*3a410*/  FMUL.FTZ R20, R162.reuse, R31 ;  /* 0x0000001fa2147220 */ /* 0x040fe20000410000 */
[C---:B------:R-:W-:Y:S01]  /*3a420*/  FMUL.FTZ R25, R162.reuse, R29 ;  /* 0x0000001da2197220 */ /* 0x040fe20000410000 */
[----:B------:R-:W-:Y:S01]  /*3a430*/  FMUL.FTZ R31, R162, R38 ;  /* 0x00000026a21f7220 */ /* 0x000fe20000410000 */
[----:B------:R-:W-:Y:S01]  /*3a440*/  FADD.FTZ R12, -R170, R12 ;  /* 0x0000000caa0c7221 */ /* 0x000fe20000010100 */
[C---:B------:R-:W-:Y:S01]  /*3a450*/  FMUL.FTZ R24, R162.reuse, R28 ;  /* 0x0000001ca2187220 */ /* 0x040fe20000410000 */
[C---:B------:R-:W-:Y:S01]  /*3a460*/  FMUL.FTZ R152, R162.reuse, R131 ;  /* 0x00000083a2987220 */ /* 0x040fe20000410000 */
[----:B------:R-:W-:Y:S01]  /*3a470*/  FMUL.FTZ R38, R162, R128 ;  /* 0x00000080a2267220 */ /* 0x000fe20000410000 */
[----:B------:R-:W-:Y:S01]  /*3a480*/  FADD.FTZ R142, -R170, R213 ;  /* 0x000000d5aa8e7221 */ /* 0x000fe20000010100 */
        /* <DEDUP_REMOVED lines=12> */
[C---:B------:R-:W-:Y:S01]  /*3a550*/  IADD3 R32, PT, PT, R169.reuse, 0x60, RZ ;  /* 0x00000060a9207810 */ /* 0x040fe20007ffe0ff */
[C---:B------:R-:W-:Y:S01]  /*3a560*/  VIADD R36, R169.reuse, 0x80 ;  /* 0x00000080a9247836 */ /* 0x040fe20000000000 */
[C---:B------:R-:W-:Y:S01]  /*3a570*/  IADD3 R35, PT, PT, R169.reuse, 0xa0, RZ ;  /* 0x000000a0a9237810 */ /* 0x040fe20007ffe0ff */
[C---:B------:R-:W-:Y:S01]  /*3a580*/  VIADD R34, R169.reuse, 0xc0 ;  /* 0x000000c0a9227836 */ /* 0x040fe20000000000 */
[----:B------:R-:W-:Y:S01]  /*3a590*/  IADD3 R130, PT, PT, R169, 0xe0, RZ ;  /* 0x000000e0a9827810 */ /* 0x000fe20007ffe0ff */
[----:B------:R-:W-:Y:S01]  /*3a5a0*/  FFMA.FTZ R132, R132, R243, R231 ;  /* 0x000000f384847223 */ /* 0x000fe200000100e7 */
[----:B------:R-:W-:Y:S01]  /*3a5b0*/  FFMA.FTZ R134, R134, R241, R229 ;  /* 0x000000f186867223 */ /* 0x000fe200000100e5 */
[----:B------:R-:W-:-:S04]  /*3a5c0*/  IMAD.WIDE.U32 R32, R32, 0x10, R148 ;  /* 0x0000001020207825 */ /* 0x000fc800078e0094 */
[----:B------:R-:W-:-:S04]  /*3a5d0*/  IMAD.WIDE.U32 R128, R36, 0x10, R148 ;  /* 0x0000001024807825 */ /* 0x000fc800078e0094 */
[----:B------:R-:W-:-:S04]  /*3a5e0*/  IMAD.WIDE.U32 R36, R35, 0x10, R148 ;  /* 0x0000001023247825 */ /* 0x000fc800078e0094 */
[----:B------:R-:W-:-:S04]  /*3a5f0*/  IMAD.WIDE.U32 R34, R34, 0x10, R148 ;  /* 0x0000001022227825 */ /* 0x000fc800078e0094 */
[----:B------:R-:W-:-:S04]  /*3a600*/  IMAD.WIDE.U32 R130, R130, 0x10, R148 ;  /* 0x0000001082827825 */ /* 0x000fc800078e0094 */
[----:B---3--:R-:W-:Y:S01]  /*3a610*/  FFMA.FTZ R20, R20, R178, R208 ;  /* 0x000000b214147223 */ /* 0x008fe200000100d0 */
[----:B----4-:R-:W-:-:S05]  /*3a620*/  FFMA.FTZ R24, R24, R177, R209 ;  /* 0x000000b118187223 */ /* 0x010fca00000100d1 */
[----:B------:R-:W-:Y:S01]  /*3a630*/  F2FP.BF16.F32.PACK_AB R20, R24, R20 ;  /* 0x000000141814723e */ /* 0x000fe200000010ff */
[----:B------:R-:W-:Y:S01]  /*3a640*/  FFMA.FTZ R24, R28, R248, R220 ;  /* 0x000000f81c187223 */ /* 0x000fe200000100dc */
[----:B------:R-:W-:Y:S01]  /*3a650*/  FFMA.FTZ R28, R133, R240, R228 ;  /* 0x000000f0851c7223 */ /* 0x000fe200000100e4 */
[----:B------:R-:W-:-:S04]  /*3a660*/  FFMA.FTZ R133, R142, R239, R235 ;  /* 0x000000ef8e857223 */ /* 0x000fc800000100eb */
[----:B------:R-:W-:Y:S01]  /*3a670*/  F2FP.BF16.F32.PACK_AB R28, R134, R28 ;  /* 0x0000001c861c723e */ /* 0x000fe200000010ff */
[----:B--2---:R-:W-:Y:S01]  /*3a680*/  FFMA.FTZ R141, R145, R167, R199 ;  /* 0x000000a7918d7223 */ /* 0x004fe200000100c7 */
[----:B------:R-:W-:-:S05]  /*3a690*/  FFMA.FTZ R15, R15, R168, R198 ;  /* 0x000000a80f0f7223 */ /* 0x000fca00000100c6 */
[----:B------:R-:W-:Y:S01]  /*3a6a0*/  F2FP.BF16.F32.PACK_AB R15, R141, R15 ;  /* 0x0000000f8d0f723e */ /* 0x000fe200000010ff */
[----:B------:R-:W-:Y:S01]  /*3a6b0*/  FFMA.FTZ R141, R13, R165, R193 ;  /* 0x000000a50d8d7223 */ /* 0x000fe200000100c1 */
[----:B------:R-:W-:Y:S01]  /*3a6c0*/  FFMA.FTZ R13, R14, R164, R194 ;  /* 0x000000a40e0d7223 */ /* 0x000fe200000100c2 */
[----:B------:R-:W-:Y:S01]  /*3a6d0*/  FFMA.FTZ R14, R16, R163, R196 ;  /* 0x000000a3100e7223 */ /* 0x000fe200000100c4 */
[----:B------:R-:W-:Y:S01]  /*3a6e0*/  FFMA.FTZ R16, R140, R160, R197 ;  /* 0x000000a08c107223 */ /* 0x000fe200000100c5 */
[----:B------:R-:W-:-:S04]  /*3a6f0*/  FFMA.FTZ R140, R144, R179, R217 ;  /* 0x000000b3908c7223 */ /* 0x000fc800000100d9 */
[----:B------:R-:W-:Y:S01]  /*3a700*/  F2FP.BF16.F32.PACK_AB R14, R16, R14 ;  /* 0x0000000e100e723e */ /* 0x000fe200000010ff */
        /* <DEDUP_REMOVED lines=8> */
[----:B------:R-:W-:Y:S02]  /*3a790*/  FFMA.FTZ R30, R150, R181, R219 ;  /* 0x000000b5961e7223 */ /* 0x000fe400000100db */
[----:B------:R-:W-:Y:S02]  /*3a7a0*/  F2FP.BF16.F32.PACK_AB R17, R22, R17 ;  /* 0x000000111611723e */ /* 0x000fe400000010ff */
        /* <DEDUP_REMOVED lines=24> */
[----:B------:R-:W-:Y:S02]  /*3a930*/  F2FP.BF16.F32.PACK_AB R26, R139, R26 ;  /* 0x0000001a8b1a723e */ /* 0x000fe400000010ff */
[----:B------:R-:W-:Y:S01]  /*3a940*/  F2FP.BF16.F32.PACK_AB R24, R30, R24 ;  /* 0x000000181e18723e */ /* 0x000fe200000010ff */
[----:B------:R0:W-:Y:S01]  /*3a950*/  STG.E.128 desc[UR6][R32.64], R12 ;  /* 0x0000000c20007986 */ /* 0x0001e2000c101d06 */
[----:B------:R-:W-:Y:S02]  /*3a960*/  F2FP.BF16.F32.PACK_AB R31, R133, R31 ;  /* 0x0000001f851f723e */ /* 0x000fe400000010ff */
[----:B------:R-:W-:Y:S02]  /*3a970*/  F2FP.BF16.F32.PACK_AB R30, R135, R38 ;  /* 0x00000026871e723e */ /* 0x000fe400000010ff */
[----:B------:R-:W-:Y:S01]  /*3a980*/  F2FP.BF16.F32.PACK_AB R29, R132, R29 ;  /* 0x0000001d841d723e */ /* 0x000fe200000010ff */
[----:B------:R0:W-:Y:S04]  /*3a990*/  STG.E.128 desc[UR6][R128.64], R16 ;  /* 0x0000001080007986 */ /* 0x0001e8000c101d06 */
[----:B------:R0:W-:Y:S04]  /*3a9a0*/  STG.E.128 desc[UR6][R36.64], R20 ;  /* 0x0000001424007986 */ /* 0x0001e8000c101d06 */
[----:B------:R0:W-:Y:S04]  /*3a9b0*/  STG.E.128 desc[UR6][R34.64], R24 ;  /* 0x0000001822007986 */ /* 0x0001e8000c101d06 */
[----:B------:R0:W-:Y:S02]  /*3a9c0*/  STG.E.128 desc[UR6][R130.64], R28 ;  /* 0x0000001c82007986 */ /* 0x0001e4000c101d06 */
.L_x_21306:
[----:B------:R-:W-:Y:S05]  /*3a9d0*/  BSYNC.RECONVERGENT B0 ;  /* 0x0000000000007941 */ /* 0x000fea0003800200 */
.L_x_21305:
[----:B0-----:R-:W0:Y:S02]  /*3a9e0*/  LDC.64 R12, c[0x0][0x380] ;  /* 0x0000e000ff0c7b82 */ /* 0x001e240000000a00 */
[----:B0-----:R-:W-:-:S05]  /*3a9f0*/  IMAD R2, R12, 0x4, R2 ;  /* 0x000000040c027824 */ /* 0x001fca00078e0202 */
[----:B------:R-:W-:-:S13]  /*3aa00*/  ISETP.GE.AND P0, PT, R2, R13, PT ;  /* 0x0000000d0200720c */ /* 0x000fda0003f06270 */
[----:B------:R-:W-:Y:S05]  /*3aa10*/  @!P0 BRA `(.L_x_21307) ;  /* 0xfffffc6800008947 */ /* 0x000fea000383ffff */
[----:B------:R-:W-:Y:S05]  /*3aa20*/  EXIT ;  /* 0x000000000000794d */ /* 0x000fea0003800000 */
.L_x_21304:
        /* <DEDUP_REMOVED lines=8> */
.L_x_21309:
[----:B------:R-:W-:Y:S05]  /*3aab0*/  BSYNC B0 ;  /* 0x0000000000007941 */ /* 0x000fea0003800000 */
.L_x_21308:
        /* <DEDUP_REMOVED lines=9> */
.L_x_21310:
[----:B------:R-:W-:Y:S02]  /*3ab50*/  IMAD.MOV.U32 R130, RZ, RZ, 0x4 ;  /* 0x00000004ff827424 */ /* 0x000fe400078e00ff */
[----:B------:R-:W-:Y:S01]  /*3ab60*/  FADD.FTZ R131, R131, R128 ;  /* 0x0000008083837221 */ /* 0x000fe20000010000 */
[----:B------:R-:W-:-:S04]  /*3ab70*/  MOV R128, 0xffffffff ;  /* 0xffffffff00807802 */ /* 0x000fc80000000f00 */
[----:B------:R-:W-:-:S07]  /*3ab80*/  MOV R169, R131 ;  /* 0x0000008300a97202 */ /* 0x000fce0000000f00 */
[----:B------:R-:W-:Y:S05]  /*3ab90*/  WARPSYNC.COLLECTIVE R128, `(.L_x_21311) ;  /* 0x0000000080087348 */ /* 0x000fea0003c00000 */
[----:B------:R0:W1:Y:S02]  /*3aba0*/  SHFL.BFLY P1, R128, R169, R130, R129 ;  /* 0x0c000082a9807389 */ /* 0x0000640000020081 */
[----:B01----:R-:W-:Y:S05]  /*3abb0*/  ENDCOLLECTIVE ;  /* 0x000000000000791b */ /* 0x003fea0003800000 */
.L_x_21311:
[----:B------:R-:W-:Y:S02]  /*3abc0*/  HFMA2 R130, -RZ, RZ, 0, 4.76837158203125e-07 ;  /* 0x00000008ff827431 */ /* 0x000fe400000001ff */
[----:B------:R-:W-:Y:S01]  /*3abd0*/  FADD.FTZ R131, R131, R128 ;  /* 0x0000008083837221 */ /* 0x000fe20000010000 */
[----:B------:R-:W-:-:S03]  /*3abe0*/  IMAD.MOV.U32 R128, RZ, RZ, -0x1 ;  /* 0xffffffffff807424 */ /* 0x000fc600078e00ff */
[----:B------:R-:W-:-:S07]  /*3abf0*/  IMAD.MOV.U32 R169, RZ, RZ, R131 ;  /* 0x000000ffffa97224 */ /* 0x000fce00078e0083 */
[----:B------:R-:W-:Y:S05]  /*3ac00*/  WARPSYNC.COLLECTIVE R128, `(.L_x_21312) ;  /* 0x0000000080087348 */ /* 0x000fea0003c00000 */
[----:B------:R0:W1:Y:S02]  /*3ac10*/  SHFL.BFLY P1, R128, R169, R130, R129 ;  /* 0x0c000082a9807389 */ /* 0x0000640000020081 */
[----:B01----:R-:W-:Y:S05]  /*3ac20*/  ENDCOLLECTIVE ;  /* 0x000000000000791b */ /* 0x003fea0003800000 */
.L_x_21312:
[----:B------:R-:W-:Y:S02]  /*3ac30*/  IMAD.MOV.U32 R130, RZ, RZ, 0x10 ;  /* 0x00000010ff827424 */ /* 0x000fe400078e00ff */
[----:B------:R-:W-:Y:S01]  /*3ac40*/  FADD.FTZ R131, R131, R128 ;  /* 0x0000008083837221 */ /* 0x000fe20000010000 */
[----:B------:R-:W-:-:S04]  /*3ac50*/  MOV R128, 0xffffffff ;  /* 0xffffffff00807802 */ /* 0x000fc80000000f00 */
[----:B------:R-:W-:-:S07]  /*3ac60*/  MOV R169, R131 ;  /* 0x0000008300a97202 */ /* 0x000fce0000000f00 */
[----:B------:R-:W-:Y:S05]  /*3ac70*/  WARPSYNC.COLLECTIVE R128, `(.L_x_21313) ;  /* 0x0000000080087348 */ /* 0x000fea0003c00000 */
[----:B------:R0:W1:Y:S02]  /*3ac80*/  SHFL.BFLY P1, R128, R169, R130, R129 ;  /* 0x0c000082a9807389 */ /* 0x0000640000020081 */
[----:B01----:R-:W-:Y:S05]  /*3ac90*/  ENDCOLLECTIVE ;  /* 0x000000000000791b */ /* 0x003fea0003800000 */
.L_x_21313:
        /* <DEDUP_REMOVED lines=131> */
[----:B------:R-:W-:Y:S01]  /*3b4d0*/  MOV R128, 0xffffffff ;  /* 0xffffffff00807802 */ /* 0x000fe20000000f00 */
[----:B------:R-:W-:Y:S02]  /*3b4e0*/  IMAD.MOV.U32 R129, RZ, RZ, 0x1f ;  /* 0x0000001fff817424 */ /* 0x000fe400078e00ff */
[----:B------:R-:W-:-:S07]  /*3b4f0*/  IMAD.MOV.U32 R169, RZ, RZ, R162 ;  /* 0x000000ffffa97224 */ /* 0x000fce00078e00a2 */
[----:B------:R-:W-:Y:S05]  /*3b500*/  WARPSYNC.COLLECTIVE R128, `(.L_x_21314) ;  /* 0x0000000080087348 */ /* 0x000fea0003c00000 */
[----:B------:R0:W1:Y:S02]  /*3b510*/  SHFL.BFLY P1, R128, R169, R130, R129 ;  /* 0x0c000082a9807389 */ /* 0x0000640000020081 */
[----:B01----:R-:W-:Y:S05]  /*3b520*/  ENDCOLLECTIVE ;  /* 0x000000000000791b */ /* 0x003fea0003800000 */
.L_x_21314:
[----:B------:R-:W-:Y:S02]  /*3b530*/  HFMA2 R130, -RZ, RZ, 0, 1.1920928955078125e-07 ;  /* 0x00000002ff827431 */ /* 0x000fe400000001ff */
[----:B------:R-:W-:Y:S01]  /*3b540*/  FADD.FTZ R162, R162, R128 ;  /* 0x00000080a2a27221 */ /* 0x000fe20000010000 */
[----:B------:R-:W-:-:S03]  /*3b550*/  IMAD.MOV.U32 R128, RZ, RZ, -0x1 ;  /* 0xffffffffff807424 */ /* 0x000fc600078e00ff */
[----:B------:R-:W-:-:S07]  /*3b560*/  IMAD.MOV.U32 R169, RZ, RZ, R162 ;  /* 0x000000ffffa97224 */ /* 0x000fce00078e00a2 */
[----:B------:R-:W-:Y:S05]  /*3b570*/  WARPSYNC.COLLECTIVE R128, `(.L_x_21315) ;  /* 0x0000000080087348 */ /* 0x000fea0003c00000 */
[----:B------:R0:W1:Y:S02]  /*3b580*/  SHFL.BFLY P1, R128, R169, R130, R129 ;  /* 0x0c000082a9807389 */ /* 0x0000640000020081 */
[----:B01----:R-:W-:Y:S05]  /*3b590*/  ENDCOLLECTIVE ;  /* 0x000000000000791b */ /* 0x003fea0003800000 */
.L_x_21315:
[----:B------:R-:W-:Y:S02]  /*3b5a0*/  IMAD.MOV.U32 R130, RZ, RZ, 0x4 ;  /* 0x00000004ff827424 */ /* 0x000fe400078e00ff */
[----:B------:R-:W-:Y:S01]  /*3b5b0*/  FADD.FTZ R162, R162, R128 ;  /* 0x00000080a2a27221 */ /* 0x000fe20000010000 */
[----:B------:R-:W-:-:S04]  /*3b5c0*/  MOV R128, 0xffffffff ;  /* 0xffffffff00807802 */ /* 0x000fc80000000f00 */
[----:B------:R-:W-:-:S07]  /*3b5d0*/  MOV R169, R162 ;  /* 0x000000a200a97202 */ /* 0x000fce0000000f00 */
[----:B------:R-:W-:Y:S05]  /*3b5e0*/  WARPSYNC.COLLECTIVE R128, `(.L_x_21316) ;  /* 0x0000000080087348 */ /* 0x000fea0003c00000 */
[----:B------:R0:W1:Y:S02]  /*3b5f0*/  SHFL.BFLY P1, R128, R169, R130, R129 ;  /* 0x0c000082a9807389 */ /* 0x0000640000020081 */
[----:B01----:R-:W-:Y:S05]  /*3b600*/  ENDCOLLECTIVE ;  /* 0x000000000000791b */ /* 0x003fea0003800000 */
.L_x_21316:
[----:B------:R-:W-:Y:S02]  /*3b610*/  HFMA2 R130, -RZ, RZ, 0, 4.76837158203125e-07 ;  /* 0x00000008ff827431 */ /* 0x000fe400000001ff */
[----:B------:R-:W-:Y:S01]  /*3b620*/  FADD.FTZ R162, R162, R128 ;  /* 0x00000080a2a27221 */ /* 0x000fe20000010000 */
[----:B------:R-:W-:-:S03]  /*3b630*/  IMAD.MOV.U32 R128, RZ, RZ, -0x1 ;  /* 0xffffffffff807424 */ /* 0x000fc600078e00ff */
[----:B------:R-:W-:-:S07]  /*3b640*/  IMAD.MOV.U32 R169, RZ, RZ, R162 ;  /* 0x000000ffffa97224 */ /* 0x000fce00078e00a2 */
[----:B------:R-:W-:Y:S05]  /*3b650*/  WARPSYNC.COLLECTIVE R128, `(.L_x_21317) ;  /* 0x0000000080087348 */ /* 0x000fea0003c00000 */
[----:B------:R0:W1:Y:S02]  /*3b660*/  SHFL.BFLY P1, R128, R169, R130, R129 ;  /* 0x0c000082a9807389 */ /* 0x0000640000020081 */
[----:B01----:R-:W-:Y:S05]  /*3b670*/  ENDCOLLECTIVE ;  /* 0x000000000000791b */ /* 0x003fea0003800000 */
.L_x_21317:
[----:B------:R-:W-:Y:S02]  /*3b680*/  IMAD.MOV.U32 R130, RZ, RZ, 0x10 ;  /* 0x00000010ff827424 */ /* 0x000fe400078e00ff */
[----:B------:R-:W-:Y:S01]  /*3b690*/  FADD.FTZ R162, R162, R128 ;  /* 0x00000080a2a27221 */ /* 0x000fe20000010000 */
[----:B------:R-:W-:-:S04]  /*3b6a0*/  MOV R128, 0xffffffff ;  /* 0xffffffff00807802 */ /* 0x000fc80000000f00 */
[----:B------:R-:W-:-:S07]  /*3b6b0*/  MOV R169, R162 ;  /* 0x000000a200a97202 */ /* 0x000fce0000000f00 */
[----:B------:R-:W-:Y:S05]  /*3b6c0*/  WARPSYNC.COLLECTIVE R128, `(.L_x_21318) ;  /* 0x0000000080087348 */ /* 0x000fea0003c00000 */
[----:B------:R0:W1:Y:S02]  /*3b6d0*/  SHFL.BFLY P1, R128, R169, R130, R129 ;  /* 0x0c000082a9807389 */ /* 0x0000640000020081 */
[----:B01----:R-:W-:Y:S05]  /*3b6e0*/  ENDCOLLECTIVE ;  /* 0x000000000000791b */ /* 0x003fea0003800000 */
.L_x_21318:
[----:B------:R-:W-:Y:S05]  /*3b6f0*/  BRA `(.L_x_21319) ;  /* 0xffffffdc00bc7947 */ /* 0x000fea000383ffff */
.L_x_21320:
        /* <DEDUP_REMOVED lines=16> */
.L_x_71467:


//--------------------- .text._ZN10layer_norm13ln_fwd_kernelINS_13Kernel_traitsI13__nv_bfloat16S2_fS2_fjLj2048ELj1ELj4ELj1ELj16ENS_18Kernel_traits_baseILj2048ES2_S2_fS2_fjLj128EEEEELb0ELb0ELb0ELb0EEEvNS_9FwdParamsE --------------------------
	.section	.text._ZN10layer_norm13ln_fwd_kernelINS_13Kernel_traitsI13__nv_bfloat16S2_fS2_fjLj2048ELj1ELj4ELj1ELj16ENS_18Kernel_traits_baseILj2048ES2_S2_fS2_fjLj128EEEEELb0ELb0ELb0ELb0EEEvNS_9FwdParamsE,"ax",@progbits
	.align	128
        .global         _ZN10layer_norm13ln_fwd_kernelINS_13Kernel_traitsI13__nv_bfloat16S2_fS2_fjLj2048ELj1ELj4ELj1ELj16ENS_18Kernel_traits_baseILj2048ES2_S2_fS2_fjLj128EEEEELb0ELb0ELb0ELb0EEEvNS_9FwdParamsE
        .type           _ZN10layer_norm13ln_fwd_kernelINS_13Kernel_traitsI13__nv_bfloat16S2_fS2_fjLj2048ELj1ELj4ELj1ELj16ENS_18Kernel_traits_baseILj2048ES2_S2_fS2_fjLj128EEEEELb0ELb0ELb0ELb0EEEvNS_9FwdParamsE,@function
        .size           _ZN10layer_norm13ln_fwd_kernelINS_13Kernel_traitsI13__nv_bfloat16S2_fS2_fjLj2048ELj1ELj4ELj1ELj16ENS_18Kernel_traits_baseILj2048ES2_S2_fS2_fjLj128EEEEELb0ELb0ELb0ELb0EEEvNS_9FwdParamsE,(.L_x_71468 - _ZN10layer_norm13ln_fwd_kernelINS_13Kernel_traitsI13__nv_bfloat16S2_fS2_fjLj2048ELj1ELj4ELj1ELj16ENS_18Kernel_traits_baseILj2048ES2_S2_fS2_fjLj128EEEEELb0ELb0ELb0ELb0EEEvNS_9FwdParamsE)
        .other          _ZN10layer_norm13ln_fwd_kernelINS_13Kernel_traitsI13__nv_bfloat16S2_fS2_fjLj2048ELj1ELj4ELj1ELj16ENS_18Kernel_traits_baseILj2048ES2_S2_fS2_fjLj128EEEEELb0ELb0ELb0ELb0EEEvNS_9FwdParamsE,@"STO_CUDA_ENTRY STV_DEFAULT"
_ZN10layer_norm13ln_fwd_kernelINS_13Kernel_traitsI13__nv_bfloat16S2_fS2_fjLj2048ELj1ELj4ELj1ELj16ENS_18Kernel_traits_baseILj2048ES2_S2_fS2_fjLj128EEEEELb0ELb0ELb0ELb0EEEvNS_9FwdParamsE:
.text._ZN10layer_norm13ln_fwd_kernelINS_13Kernel_traitsI13__nv_bfloat16S2_fS2_fjLj2048ELj1ELj4ELj1ELj16ENS_18Kernel_traits_baseILj2048ES2_S2_fS2_fjLj128EEEEELb0ELb0ELb0ELb0EEEvNS_9FwdParamsE:
        /* <DEDUP_REMOVED lines=14> */
[----:B------:R-:W-:Y:S02]  /*00e0*/  LOP3.LUT R199, R199, 0x1f, RZ, 0xc0, !PT ;  /* 0x0000001fc7c77812 */ /* 0x000fe400078ec0ff */
[----:B------:R-:W-:Y:S02]  /*00f0*/  LEA.HI.SX32 R198, R0, R3, 0x1d ;  /* 0x0000000300c67211 */ /* 0x000fe400078feaff */
[----:B------:R-:W-:-:S02]  /*0100*/  LOP3.LUT R197, R197, UR4, RZ, 0xfc, !PT ;  /* 0x00000004c5c57c12 */ /* 0x000fc4000f8efcff */
[----:B------:R-:W-:Y:S01]  /*0110*/  MOV R31, R199 ;  /* 0x000000c7001f7202 */ /* 0x000fe20000000f00 */
        /* <DEDUP_REMOVED lines=66> */
.L_x_21322:
        /* <DEDUP_REMOVED lines=77> */
.L_x_21323:
[----:B------:R-:W-:Y:S05]  /*0a10*/  BSYNC.RECONVERGENT B0 ;  /* 0x0000000000007941 */ /* 0x000fea0003800200 */
.L_x_21321:
        /* <DEDUP_REMOVED lines=8> */
[----:B------:R-:W-:Y:S01]  /*0aa0*/  PRMT R193, R38, 0x7632, R193 ;  /* 0x0000763226c17816 */ /* 0x000fe200000000c1 */
[----:B------:R-:W2:Y:S01]  /*0ab0*/  LDCU.U8 UR8, c[0x0][0x410] ;  /* 0x00008200ff0877ac */ /* 0x000ea20008000000 */
[----:B------:R-:W-:Y:S02]  /*0ac0*/  PRMT R192, R33, 0x7632, R192 ;  /* 0x0000763221c07816 */ /* 0x000fe400000000c0 */
[----:B------:R-:W-:Y:S01]  /*0ad0*/  PRMT R191, R37, 0x7632, R191 ;  /* 0x0000763225bf7816 */ /* 0x000fe200000000bf */
[----:B------:R-:W3:Y:S01]  /*0ae0*/  LDCU UR9, c[0x0][0x448] ;  /* 0x00008900ff0977ac */ /* 0x000ee20008000800 */
[----:B------:R-:W-:-:S02]  /*0af0*/  PRMT R190, R32, 0x7632, R190 ;  /* 0x0000763220be7816 */ /* 0x000fc400000000be */
[----:B------:R-:W-:Y:S02]  /*0b00*/  PRMT R189, R36, 0x7632, R189 ;  /* 0x0000763224bd7816 */ /* 0x000fe400000000bd */
[----:B------:R-:W-:Y:S02]  /*0b10*/  PRMT R188, R43, 0x7632, R188 ;  /* 0x000076322bbc7816 */ /* 0x000fe400000000bc */
[----:B0-----:R-:W-:Y:S02]  /*0b20*/  ISETP.NE.U32.AND P5, PT, RZ, UR4, PT ;  /* 0x00000004ff007c0c */ /* 0x001fe4000bfa5070 */
        /* <DEDUP_REMOVED lines=55> */
[----:B------:R-:W-:Y:S01]  /*0ea0*/  ISETP.NE.AND.EX P5, PT, RZ, UR5, PT, P5 ;  /* 0x00000005ff007c0c */ /* 0x000fe2000bfa5350 */
[----:B-123--:R-:W0:-:S12]  /*0eb0*/  LDCU.64 UR4, c[0x0][0x3a0] ;  /* 0x00007400ff0477ac */ /* 0x00ee180008000a00 */
.L_x_21373:
[----:B------:R-:W1:Y:S02]  /*0ec0*/  @P5 LDC.64 R156, c[0x0][0x3e0] ;  /* 0x0000f800ff9c5b82 */ /* 0x000e640000000a00 */
[----:B-1----:R-:W-:-:S06]  /*0ed0*/  @P5 IMAD.WIDE R156, R197, 0x2, R156 ;  /* 0x00000002c59c5825 */ /* 0x002fcc00078e029c */
[----:B------:R-:W2:Y:S01]  /*0ee0*/  @P5 LDG.E.U16 R156, desc[UR6][R156.64] ;  /* 0x000000069c9c5981 */ /* 0x000ea2000c1e1500 */
[----:B------:R-:W-:Y:S01]  /*0ef0*/  IMAD R158, R197, UR10, RZ ;  /* 0x0000000ac59e7c24 */ /* 0x000fe2000f8e02ff */
[----:B------:R-:W-:Y:S01]  /*0f00*/  ISETP.GE.U32.AND P4, PT, R198, 0x20, PT ;  /* 0x00000020c600780c */ /* 0x000fe20003f86070 */
[----:B------:R-:W-:Y:S01]  /*0f10*/  HFMA2 R202, -RZ, RZ, 1.875, 0 ;  /* 0x3f800000ffca7431 */ /* 0x000fe200000001ff */
[----:B------:R-:W-:Y:S02]  /*0f20*/  BSSY.RECONVERGENT B0, `(.L_x_21324) ;  /* 0x000003f000007945 */ /* 0x000fe40003800200 */
[----:B------:R-:W-:-:S04]  /*0f30*/  SHF.R.S32.HI R159, RZ, 0x1f, R158 ;  /* 0x0000001fff9f7819 */ /* 0x000fc8000001149e */
[----:B------:R-:W-:-:S04]  /*0f40*/  LEA.HI R158, R159, R158, RZ, 0x3 ;  /* 0x0000009e9f9e7211 */ /* 0x000fc800078f18ff */
[----:B------:R-:W-:-:S04]  /*0f50*/  LEA.HI.SX32 R201, R158, R199, 0x1d ;  /* 0x000000c79ec97211 */ /* 0x000fc800078feaff */
[----:B------:R-:W-:Y:S02]  /*0f60*/  MOV R203, R201 ;  /* 0x000000c900cb7202 */ /* 0x000fe40000000f00 */
[----:B--2---:R-:W-:Y:S01]  /*0f70*/  @P5 SHF.L.U32 R202, R156, 0x10, RZ ;  /* 0x000000109cca5819 */ /* 0x004fe200000006ff */
[----:B------:R-:W-:Y:S06]  /*0f80*/  @!P4 BRA `(.L_x_21325) ;  /* 0x0000000000e0c947 */ /* 0x000fec0003800000 */
[----:B------:R-:W1:Y:S02]  /*0f90*/  LDC.64 R152, c[0x0][0x390] ;  /* 0x0000e400ff987b82 */ /* 0x000e640000000a00 */
[----:B-1----:R-:W-:-:S05]  /*0fa0*/  IMAD.WIDE.U32 R152, R201, 0x10, R152 ;  /* 0x00000010c9987825 */ /* 0x002fca00078e0098 */
[----:B------:R1:W5:Y:S01]  /*0fb0*/  LDG.E.128 R156, desc[UR6][R152.64] ;  /* 0x00000006989c7981 */ /* 0x000362000c1e1d00 */
[----:B0-----:R-:W-:-:S04]  /*0fc0*/  UISETP.NE.U32.AND UP0, UPT, UR4, URZ, UPT ;  /* 0x000000ff0400728c */ /* 0x001fc8000bf05070 */
[----:B------:R-:W-:-:S09]  /*0fd0*/  UISETP.NE.AND.EX UP0, UPT, UR5, URZ, UPT, UP0 ;  /* 0x000000ff0500728c */ /* 0x000fd2000bf05300 */
[----:B-1----:R-:W-:Y:S05]  /*0fe0*/  BRA.U !UP0, `(.L_x_21326) ;  /* 0x0000000108647547 */ /* 0x002fea000b800000 */
[----:B------:R-:W0:Y:S02]  /*0ff0*/  LDC.64 R204, c[0x0][0x3a0] ;  /* 0x0000e800ffcc7b82 */ /* 0x000e240000000a00 */
[----:B0-----:R-:W-:-:S05]  /*1000*/  IMAD.WIDE.U32 R204, R201, 0x20, R204 ;  /* 0x00000020c9cc7825 */ /* 0x001fca00078e00cc */
[----:B------:R-:W2:Y:S04]  /*1010*/  LDG.E.128 R160, desc[UR6][R204.64] ;  /* 0x00000006cca07981 */ /* 0x000ea8000c1e1d00 */
[----:B------:R-:W3:Y:S01]  /*1020*/  LDG.E.128 R152, desc[UR6][R204.64+0x10] ;  /* 0x00001006cc987981 */ /* 0x000ee2000c1e1d00 */
[C---:B-----5:R-:W-:Y:S02]  /*1030*/  PRMT R208, R158.reuse, 0x7632, R208 ;  /* 0x000076329ed07816 */ /* 0x060fe400000000d0 */
[----:B------:R-:W-:Y:S02]  /*1040*/  SHF.L.U32 R209, R158, 0x10, RZ ;  /* 0x000000109ed17819 */ /* 0x000fe400000006ff */
[----:B------:R-:W-:Y:S02]  /*1050*/  PRMT R203, R156, 0x7632, R203 ;  /* 0x000076329ccb7816 */ /* 0x000fe400000000cb */
[----:B------:R-:W-:-:S02]  /*1060*/  PRMT R206, R157, 0x7632, R206 ;  /* 0x000076329dce7816 */ /* 0x000fc400000000ce */
[----:B------:R-:W-:Y:S02]  /*1070*/  PRMT R158, R159, 0x7632, R158 ;  /* 0x000076329f9e7816 */ /* 0x000fe4000000009e */
[----:B------:R-:W-:Y:S02]  /*1080*/  SHF.L.U32 R207, R156, 0x10, RZ ;  /* 0x000000109ccf7819 */ /* 0x000fe400000006ff */
[----:B------:R-:W-:Y:S02]  /*1090*/  SHF.L.U32 R157, R157, 0x10, RZ ;  /* 0x000000109d9d7819 */ /* 0x000fe400000006ff */
[----:B------:R-:W-:Y:S02]  /*10a0*/  SHF.L.U32 R156, R203, 0x10, RZ ;  /* 0x00000010cb9c7819 */ /* 0x000fe400000006ff */
[----:B------:R-:W-:Y:S02]  /*10b0*/  SHF.L.U32 R159, R159, 0x10, RZ ;  /* 0x000000109f9f7819 */ /* 0x000fe400000006ff */
[----:B------:R-:W-:-:S02]  /*10c0*/  SHF.L.U32 R206, R206, 0x10, RZ ;  /* 0x00000010cece7819 */ /* 0x000fc400000006ff */
[----:B------:R-:W-:Y:S02]  /*10d0*/  SHF.L.U32 R208, R208, 0x10, RZ ;  /* 0x00000010d0d07819 */ /* 0x000fe400000006ff */
[----:B------:R-:W-:Y:S01]  /*10e0*/  SHF.L.U32 R158, R158, 0x10, RZ ;  /* 0x000000109e9e7819 */ /* 0x000fe200000006ff */
[-C--:B--2---:R-:W-:Y:S01]  /*10f0*/  FFMA.FTZ R160, R207, R202.reuse, R160 ;  /* 0x000000cacfa07223 */ /* 0x084fe200000100a0 */
[-C--:B------:R-:W-:Y:S01]  /*1100*/  FFMA.FTZ R161, R156, R202.reuse, R161 ;  /* 0x000000ca9ca17223 */ /* 0x080fe200000100a1 */
[-C--:B------:R-:W-:Y:S01]  /*1110*/  FFMA.FTZ R162, R157, R202.reuse, R162 ;  /* 0x000000ca9da27223 */ /* 0x080fe200000100a2 */
[-C--:B------:R-:W-:Y:S01]  /*1120*/  FFMA.FTZ R163, R206, R202.reuse, R163 ;  /* 0x000000cacea37223 */ /* 0x080fe200000100a3 */
[-C--:B---3--:R-:W-:Y:S01]  /*1130*/  FFMA.FTZ R152, R209, R202.reuse, R152 ;  /* 0x000000cad1987223 */ /* 0x088fe20000010098 */
[-C--:B------:R-:W-:Y:S01]  /*1140*/  FFMA.FTZ R153, R208, R202.reuse, R153 ;  /* 0x000000cad0997223 */ /* 0x080fe20000010099 */
[-C--:B------:R-:W-:Y:S01]  /*1150*/  FFMA.FTZ R154, R159, R202.reuse, R154 ;  /* 0x000000ca9f9a7223 */ /* 0x080fe2000001009a */
[----:B------:R-:W-:Y:S01]  /*1160*/  FFMA.FTZ R155, R158, R202, R155 ;  /* 0x000000ca9e9b7223 */ /* 0x000fe2000001009b */
[----:B------:R-:W-:Y:S06]  /*1170*/  BRA `(.L_x_21327) ;  /* 0x0000000000507947 */ /* 0x000fec0003800000 */
.L_x_21326:
        /* <DEDUP_REMOVED lines=20> */
.L_x_21327:
[----:B------:R-:W0:Y:S01]  /*12c0*/  LDC.64 R156, c[0x0][0x3a8] ;  /* 0x0000ea00ff9c7b82 */ /* 0x000e220000000a00 */
[C---:B------:R-:W-:Y:S01]  /*12d0*/  IADD3 R203, PT, PT, R201.reuse, 0x20, RZ ;  /* 0x00000020c9cb7810 */ /* 0x040fe20007ffe0ff */
[----:B0-----:R-:W-:-:S05]  /*12e0*/  IMAD.WIDE.U32 R156, R201, 0x20, R156 ;  /* 0x00000020c99c7825 */ /* 0x001fca00078e009c */
[----:B------:R1:W-:Y:S04]  /*12f0*/  STG.E.128 desc[UR6][R156.64], R160 ;  /* 0x000000a09c007986 */ /* 0x0003e8000c101d06 */
[----:B------:R1:W-:Y:S02]  /*1300*/  STG.E.128 desc[UR6][R156.64+0x10], R152 ;  /* 0x000010989c007986 */ /* 0x0003e4000c101d06 */
.L_x_21325:
[----:B0-----:R-:W-:Y:S05]  /*1310*/  BSYNC.RECONVERGENT B0 ;  /* 0x0000000000007941 */ /* 0x001fea0003800200 */
.L_x_21324:
[----:B------:R-:W-:Y:S01]  /*1320*/  ISETP.GE.U32.AND P0, PT, R198, 0x40, PT ;  /* 0x00000040c600780c */ /* 0x000fe20003f06070 */
[----:B------:R-:W-:Y:S01]  /*1330*/  BSSY.RECONVERGENT B0, `(.L_x_21328) ;  /* 0x000003c000007945 */ /* 0x000fe20003800200 */
[----:B------:R-:W-:-:S11]  /*1340*/  LOP3.LUT R200, R200, 0xfffffdff, RZ, 0xc0, !PT ;  /* 0xfffffdffc8c87812 */ /* 0x000fd600078ec0ff */
[----:B------:R-:W-:Y:S01]  /*1350*/  @P0 LOP3.LUT R200, R200, 0x200, RZ, 0xfc, !PT ;  /* 0x00000200c8c80812 */ /* 0x000fe200078efcff */
        /* <DEDUP_REMOVED lines=8> */
[----:B0-----:R-:W-:-:S05]  /*13e0*/  IMAD.WIDE.U32 R204, R203, 0x20, R204 ;  /* 0x00000020cbcc7825 */ /* 0x001fca00078e00cc */
[----:B-1----:R-:W2:Y:S04]  /*13f0*/  LDG.E.128 R156, desc[UR6][R204.64] ;  /* 0x00000006cc9c7981 */ /* 0x002ea8000c1e1d00 */
[----:B------:R-:W3:Y:S01]  /*1400*/  LDG.E.128 R100, desc[UR6][R204.64+0x10] ;  /* 0x00001006cc647981 */ /* 0x000ee2000c1e1d00 */
[----:B-----5:R-:W-:Y:S02]  /*1410*/  PRMT R206, R96, 0x7632, R206 ;  /* 0x0000763260ce7816 */ /* 0x020fe400000000ce */
        /* <DEDUP_REMOVED lines=20> */
.L_x_21330:
[C---:B-----5:R-:W-:Y:S02]  /*1560*/  PRMT R100, R96.reuse, 0x7632, R100 ;  /* 0x0000763260647816 */ /* 0x060fe40000000064 */
[----:B------:R-:W-:Y:S02]  /*1570*/  SHF.L.U32 R101, R96, 0x10, RZ ;  /* 0x0000001060657819 */ /* 0x000fe400000006ff */
[C---:B------:R-:W-:Y:S02]  /*1580*/  PRMT R102, R98.reuse, 0x7632, R102 ;  /* 0x0000763262667816 */ /* 0x040fe40000000066 */
[----:B-1----:R-:W-:Y:S02]  /*1590*/  SHF.L.U32 R157, R98, 0x10, RZ ;  /* 0x00000010629d7819 */ /* 0x002fe400000006ff */
        /* <DEDUP_REMOVED lines=14> */
[-C--:B------:R-:W-:Y:S01]  /*1680*/  FMUL.FTZ R101, R159, R202.reuse ;  /* 0x000000ca9f657220 */ /* 0x080fe20000410000 */
[----:B------:R-:W-:-:S07]  /*1690*/  FMUL.FTZ R103, R207, R202 ;  /* 0x000000cacf677220 */ /* 0x000fce0000410000 */
.L_x_21331:
[----:B------:R-:W0:Y:S02]  /*16a0*/  LDC.64 R156, c[0x0][0x3a8] ;  /* 0x0000ea00ff9c7b82 */ /* 0x000e240000000a00 */
[C---:B0-----:R-:W-:Y:S01]  /*16b0*/  IMAD.WIDE.U32 R156, R203.reuse, 0x20, R156 ;  /* 0x00000020cb9c7825 */ /* 0x041fe200078e009c */
[----:B------:R-:W-:-:S04]  /*16c0*/  IADD3 R203, PT, PT, R203, 0x20, RZ ;  /* 0x00000020cbcb7810 */ /* 0x000fc80007ffe0ff */
[----:B------:R0:W-:Y:S04]  /*16d0*/  STG.E.128 desc[UR6][R156.64], R96 ;  /* 0x000000609c007986 */ /* 0x0001e8000c101d06 */
[----:B------:R0:W-:Y:S02]  /*16e0*/  STG.E.128 desc[UR6][R156.64+0x10], R100 ;  /* 0x000010649c007986 */ /* 0x0001e4000c101d06 */
.L_x_21329:
[----:B------:R-:W-:Y:S05]  /*16f0*/  BSYNC.RECONVERGENT B0 ;  /* 0x0000000000007941 */ /* 0x000fea0003800200 */
.L_x_21328:
        /* <DEDUP_REMOVED lines=8> */
[----:B------:R-:W-:-:S04]  /*1780*/  UISETP.NE.U32.AND UP0, UPT, UR4, URZ, UPT ;  /* 0x000000ff0400728c */ /* 0x000fc8000bf05070 */
[----:B------:R-:W-:-:S09]  /*1790*/  UISETP.NE.AND.EX UP0, UPT, UR5, URZ, UPT, UP0 ;  /* 0x000000ff0500728c */ /* 0x000fd2000bf05300 */
[----:B------:R-:W-:Y:S05]  /*17a0*/  BRA.U !UP0, `(.L_x_21334) ;  /* 0x0000000108647547 */ /* 0x000fea000b800000 */
[----:B------:R-:W2:Y:S02]  /*17b0*/  LDC.64 R204, c[0x0][0x3a0] ;  /* 0x0000e800ffcc7b82 */ /* 0x000ea40000000a00 */
[----:B--2---:R-:W-:-:S05]  /*17c0*/  IMAD.WIDE.U32 R204, R203, 0x20, R204 ;  /* 0x00000020cbcc7825 */ /* 0x004fca00078e00cc */
[----:B01----:R-:W2:Y:S04]  /*17d0*/  LDG.E.128 R156, desc[UR6][R204.64] ;  /* 0x00000006cc9c7981 */ /* 0x003ea8000c1e1d00 */
        /* <DEDUP_REMOVED lines=22> */
.L_x_21334:
[C---:B-----5:R-:W-:Y:S02]  /*1940*/  PRMT R108, R104.reuse, 0x7632, R108 ;  /* 0x00007632686c7816 */ /* 0x060fe4000000006c */
[----:B------:R-:W-:Y:S02]  /*1950*/  SHF.L.U32 R109, R104, 0x10, RZ ;  /* 0x00000010686d7819 */ /* 0x000fe400000006ff */
[C---:B------:R-:W-:Y:S02]  /*1960*/  PRMT R110, R106.reuse, 0x7632, R110 ;  /* 0x000076326a6e7816 */ /* 0x040fe4000000006e */
[----:B01----:R-:W-:Y:S02]  /*1970*/  SHF.L.U32 R157, R106, 0x10, RZ ;  /* 0x000000106a9d7819 */ /* 0x003fe400000006ff */
        /* <DEDUP_REMOVED lines=16> */
.L_x_21335:
[----:B------:R-:W0:Y:S02]  /*1a80*/  LDC.64 R156, c[0x0][0x3a8] ;  /* 0x0000ea00ff9c7b82 */ /* 0x000e240000000a00 */
[C---:B0-----:R-:W-:Y:S01]  /*1a90*/  IMAD.WIDE.U32 R156, R203.reuse, 0x20, R156 ;  /* 0x00000020cb9c7825 */ /* 0x041fe200078e009c */
[----:B------:R-:W-:-:S04]  /*1aa0*/  IADD3 R203, PT, PT, R203, 0x20, RZ ;  /* 0x00000020cbcb7810 */ /* 0x000fc80007ffe0ff */
[----:B------:R2:W-:Y:S04]  /*1ab0*/  STG.E.128 desc[UR6][R156.64], R104 ;  /* 0x000000689c007986 */ /* 0x0005e8000c101d06 */
[----:B------:R2:W-:Y:S02]  /*1ac0*/  STG.E.128 desc[UR6][R156.64+0x10], R108 ;  /* 0x0000106c9c007986 */ /* 0x0005e4000c101d06 */
.L_x_21333:
[----:B------:R-:W-:Y:S05]  /*1ad0*/  BSYNC.RECONVERGENT B0 ;  /* 0x0000000000007941 */ /* 0x000fea0003800200 */
.L_x_21332:
        /* <DEDUP_REMOVED lines=8> */
[----:B------:R-:W-:-:S04]  /*1b60*/  UISETP.NE.U32.AND UP0, UPT, UR4, URZ, UPT ;  /* 0x000000ff0400728c */ /* 0x000fc8000bf05070 */
[----:B------:R-:W-:-:S09]  /*1b70*/  UISETP.NE.AND.EX UP0, UPT, UR5, URZ, UPT, UP0 ;  /* 0x000000ff0500728c */ /* 0x000fd2000bf05300 */
[----:B------:R-:W-:Y:S05]  /*1b80*/  BRA.U !UP0, `(.L_x_21338) ;  /* 0x0000000108647547 */ /* 0x000fea000b800000 */
[----:B------:R-:W3:Y:S02]  /*1b90*/  LDC.64 R204, c[0x0][0x3a0] ;  /* 0x0000e800ffcc7b82 */ /* 0x000ee40000000a00 */
[----:B---3--:R-:W-:-:S05]  /*1ba0*/  IMAD.WIDE.U32 R204, R203, 0x20, R204 ;  /* 0x00000020cbcc7825 */ /* 0x008fca00078e00cc */
[----:B012---:R-:W2:Y:S04]  /*1bb0*/  LDG.E.128 R156, desc[UR6][R204.64] ;  /* 0x00000006cc9c7981 */ /* 0x007ea8000c1e1d00 */
        /* <DEDUP_REMOVED lines=22> */
.L_x_21338:
[C---:B-----5:R-:W-:Y:S02]  /*1d20*/  PRMT R116, R112.reuse, 0x7632, R116 ;  /* 0x0000763270747816 */ /* 0x060fe40000000074 */
[----:B------:R-:W-:Y:S02]  /*1d30*/  SHF.L.U32 R117, R112, 0x10, RZ ;  /* 0x0000001070757819 */ /* 0x000fe400000006ff */
[C---:B------:R-:W-:Y:S02]  /*1d40*/  PRMT R118, R114.reuse, 0x7632, R118 ;  /* 0x0000763272767816 */ /* 0x040fe40000000076 */
[----:B012---:R-:W-:Y:S02]  /*1d50*/  SHF.L.U32 R157, R114, 0x10, RZ ;  /* 0x00000010729d7819 */ /* 0x007fe400000006ff */
        /* <DEDUP_REMOVED lines=16> */
.L_x_21339:
[----:B------:R-:W0:Y:S02]  /*1e60*/  LDC.64 R156, c[0x0][0x3a8] ;  /* 0x0000ea00ff9c7b82 */ /* 0x000e240000000a00 */
[C---:B0-----:R-:W-:Y:S01]  /*1e70*/  IMAD.WIDE.U32 R156, R203.reuse, 0x20, R156 ;  /* 0x00000020cb9c7825 */ /* 0x041fe200078e009c */
[----:B------:R-:W-:-:S04]  /*1e80*/  IADD3 R203, PT, PT, R203, 0x20, RZ ;  /* 0x00000020cbcb7810 */ /* 0x000fc80007ffe0ff */
[----:B------:R3:W-:Y:S04]  /*1e90*/  STG.E.128 desc[UR6][R156.64], R112 ;  /* 0x000000709c007986 */ /* 0x0007e8000c101d06 */
[----:B------:R3:W-:Y:S02]  /*1ea0*/  STG.E.128 desc[UR6][R156.64+0x10], R116 ;  /* 0x000010749c007986 */ /* 0x0007e4000c101d06 */
.L_x_21337:
[----:B------:R-:W-:Y:S05]  /*1eb0*/  BSYNC.RECONVERGENT B0 ;  /* 0x0000000000007941 */ /* 0x000fea0003800200 */
.L_x_21336:
[----:B------:R-:W-:Y:S01]  /*1ec0*/  ISETP.GE.U32.AND P0, PT, R198, 0xa0, PT ;  /* 0x000000a0c600780c */ /* 0x000fe20003f06070 */
[----:B------:R-:W-:Y:S01]  /*1ed0*/  BSSY.RECONVERGENT B0, `(.L_x_21340) ;  /* 0x000003c000007945 */ /* 0x000fe20003800200 */
[----:B------:R-:W-:-:S11]  /*1ee0*/  LOP3.LUT R200, R200, 0xffffffbf, RZ, 0xc0, !PT ;  /* 0xffffffbfc8c87812 */ /* 0x000fd600078ec0ff */
[----:B------:R-:W-:Y:S01]  /*1ef0*/  @P0 LOP3.LUT R200, R200, 0x40, RZ, 0xfc, !PT ;  /* 0x00000040c8c80812 */ /* 0x000fe200078efcff */
[----:B------:R-:W-:Y:S06]  /*1f00*/  @!P0 BRA `(.L_x_21341) ;  /* 0x0000000000e08947 */ /* 0x000fec0003800000 */
[----:B------:R-:W4:Y:S02]  /*1f10*/  LDC.64 R120, c[0x0][0x390] ;  /* 0x0000e400ff787b82 */ /* 0x000f240000000a00 */
[----:B----4-:R-:W-:-:S06]  /*1f20*/  IMAD.WIDE.U32 R120, R203, 0x10, R120 ;  /* 0x00000010cb787825 */ /* 0x010fcc00078e0078 */
[----:B------:R-:W5:Y:S01]  /*1f30*/  LDG.E.128 R120, desc[UR6][R120.64] ;  /* 0x0000000678787981 */ /* 0x000f62000c1e1d00 */
[----:B------:R-:W-:-:S04]  /*1f40*/  UISETP.NE.U32.AND UP0, UPT, UR4, URZ, UPT ;  /* 0x000000ff0400728c */ /* 0x000fc8000bf05070 */
[----:B------:R-:W-:-:S09]  /*1f50*/  UISETP.NE.AND.EX UP0, UPT, UR5, URZ, UPT, UP0 ;  /* 0x000000ff0500728c */ /* 0x000fd2000bf05300 */
[----:B------:R-:W-:Y:S05]  /*1f60*/  BRA.U !UP0, `(.L_x_21342) ;  /* 0x0000000108647547 */ /* 0x000fea000b800000 */
[----:B------:R-:W4:Y:S02]  /*1f70*/  LDC.64 R204, c[0x0][0x3a0] ;  /* 0x0000e800ffcc7b82 */ /* 0x000f240000000a00 */
[----:B----4-:R-:W-:-:S05]  /*1f80*/  IMAD.WIDE.U32 R204, R203, 0x20, R204 ;  /* 0x00000020cbcc7825 */ /* 0x010fca00078e00cc */
[----:B0123--:R-:W2:Y:S04]  /*1f90*/  LDG.E.128 R156, desc[UR6][R204.64] ;  /* 0x00000006cc9c7981 */ /* 0x00fea8000c1e1d00 */
        /* <DEDUP_REMOVED lines=22> */
.L_x_21342:
[C---:B-----5:R-:W-:Y:S02]  /*2100*/  PRMT R124, R120.reuse, 0x7632, R124 ;  /* 0x00007632787c7816 */ /* 0x060fe4000000007c */
[----:B------:R-:W-:Y:S02]  /*2110*/  SHF.L.U32 R125, R120, 0x10, RZ ;  /* 0x00000010787d7819 */ /* 0x000fe400000006ff */
[C---:B------:R-:W-:Y:S02]  /*2120*/  PRMT R126, R122.reuse, 0x7632, R126 ;  /* 0x000076327a7e7816 */ /* 0x040fe4000000007e */
[----:B0123--:R-:W-:Y:S02]  /*2130*/  SHF.L.U32 R157, R122, 0x10, RZ ;  /* 0x000000107a9d7819 */ /* 0x00ffe400000006ff */
        /* <DEDUP_REMOVED lines=16> */
.L_x_21343:
[----:B------:R-:W0:Y:S02]  /*2240*/  LDC.64 R156, c[0x0][0x3a8] ;  /* 0x0000ea00ff9c7b82 */ /* 0x000e240000000a00 */
[C---:B0-----:R-:W-:Y:S01]  /*2250*/  IMAD.WIDE.U32 R156, R203.reuse, 0x20, R156 ;  /* 0x00000020cb9c7825 */ /* 0x041fe200078e009c */
[----:B------:R-:W-:-:S04]  /*2260*/  IADD3 R203, PT, PT, R203, 0x20, RZ ;  /* 0x00000020cbcb7810 */ /* 0x000fc80007ffe0ff */
[----:B------:R4:W-:Y:S04]  /*2270*/  STG.E.128 desc[UR6][R156.64], R120 ;  /* 0x000000789c007986 */ /* 0x0009e8000c101d06 */
[----:B------:R4:W-:Y:S02]  /*2280*/  STG.E.128 desc[UR6][R156.64+0x10], R124 ;  /* 0x0000107c9c007986 */ /* 0x0009e4000c101d06 */
.L_x_21341:
[----:B------:R-:W-:Y:S05]  /*2290*/  BSYNC.RECONVERGENT B0 ;  /* 0x0000000000007941 */ /* 0x000fea0003800200 */
.L_x_21340:
        /* <DEDUP_REMOVED lines=13> */
[----:B-1234-:R-:W2:Y:S04]  /*2370*/  LDG.E.128 R156, desc[UR6][R204.64] ;  /* 0x00000006cc9c7981 */ /* 0x01eea8000c1e1d00 */
        /* <DEDUP_REMOVED lines=22> */
.L_x_21346:
[C---:B-----5:R-:W-:Y:S02]  /*24e0*/  PRMT R132, R128.reuse, 0x7632, R132 ;  /* 0x0000763280847816 */ /* 0x060fe40000000084 */
[----:B------:R-:W-:Y:S02]  /*24f0*/  SHF.L.U32 R133, R128, 0x10, RZ ;  /* 0x0000001080857819 */ /* 0x000fe400000006ff */
[C---:B------:R-:W-:Y:S02]  /*2500*/  PRMT R134, R130.reuse, 0x7632, R134 ;  /* 0x0000763282867816 */ /* 0x040fe40000000086 */
[----:B-1234-:R-:W-:Y:S02]  /*2510*/  SHF.L.U32 R157, R130, 0x10, RZ ;  /* 0x00000010829d7819 */ /* 0x01efe400000006ff */
        /* <DEDUP_REMOVED lines=16> */
.L_x_21347:
[----:B------:R-:W0:Y:S02]  /*2620*/  LDC.64 R156, c[0x0][0x3a8] ;  /* 0x0000ea00ff9c7b82 */ /* 0x000e240000000a00 */
[C---:B0-----:R-:W-:Y:S01]  /*2630*/  IMAD.WIDE.U32 R156, R203.reuse, 0x20, R156 ;  /* 0x00000020cb9c7825 */ /* 0x041fe200078e009c */
[----:B------:R-:W-:-:S04]  /*2640*/  IADD3 R203, PT, PT, R203, 0x20, RZ ;  /* 0x00000020cbcb7810 */ /* 0x000fc80007ffe0ff */
[----:B------:R0:W-:Y:S04]  /*2650*/  STG.E.128 desc[UR6][R156.64], R128 ;  /* 0x000000809c007986 */ /* 0x0001e8000c101d06 */
[----:B------:R0:W-:Y:S02]  /*2660*/  STG.E.128 desc[UR6][R156.64+0x10], R132 ;  /* 0x000010849c007986 */ /* 0x0001e4000c101d06 */
.L_x_21345:
[----:B------:R-:W-:Y:S05]  /*2670*/  BSYNC.RECONVERGENT B0 ;  /* 0x0000000000007941 */ /* 0x000fea0003800200 */
.L_x_21344:
        /* <DEDUP_REMOVED lines=36> */
.L_x_21350:
        /* <DEDUP_REMOVED lines=20> */
.L_x_21351:
[----:B------:R-:W0:Y:S02]  /*2a00*/  LDC.64 R156, c[0x0][0x3a8] ;  /* 0x0000ea00ff9c7b82 */ /* 0x000e240000000a00 */
[C---:B0-----:R-:W-:Y:S01]  /*2a10*/  IMAD.WIDE.U32 R156, R203.reuse, 0x20, R156 ;  /* 0x00000020cb9c7825 */ /* 0x041fe200078e009c */
[----:B------:R-:W-:-:S04]  /*2a20*/  IADD3 R203, PT, PT, R203, 0x20, RZ ;  /* 0x00000020cbcb7810 */ /* 0x000fc80007ffe0ff */
[----:B------:R0:W-:Y:S04]  /*2a30*/  STG.E.128 desc[UR6][R156.64], R136 ;  /* 0x000000889c007986 */ /* 0x0001e8000c101d06 */
[----:B------:R0:W-:Y:S02]  /*2a40*/  STG.E.128 desc[UR6][R156.64+0x10], R140 ;  /* 0x0000108c9c007986 */ /* 0x0001e4000c101d06 */
.L_x_21349:
[----:B------:R-:W-:Y:S05]  /*2a50*/  BSYNC.RECONVERGENT B0 ;  /* 0x0000000000007941 */ /* 0x000fea0003800200 */
.L_x_21348:
        /* <DEDUP_REMOVED lines=36> */
.L_x_21354:
        /* <DEDUP_REMOVED lines=12> */
[----:B-1234-:R-:W-:Y:S01]  /*2d60*/  SHF.L.U32 R157, R144, 0x10, RZ ;  /* 0x00000010909d7819 */ /* 0x01efe200000006ff */
[-C--:B------:R-:W-:Y:S01]  /*2d70*/  FMUL.FTZ R144, R149, R202.reuse ;  /* 0x000000ca95907220 */ /* 0x080fe20000410000 */
[----:B------:R-:W-:Y:S01]  /*2d80*/  SHF.L.U32 R159, R148, 0x10, RZ ;  /* 0x00000010949f7819 */ /* 0x000fe200000006ff */
[-C--:B------:R-:W-:Y:S01]  /*2d90*/  FMUL.FTZ R148, R151, R202.reuse ;  /* 0x000000ca97947220 */ /* 0x080fe20000410000 */
[-C--:B------:R-:W-:Y:S01]  /*2da0*/  FMUL.FTZ R145, R147, R202.reuse ;  /* 0x000000ca93917220 */ /* 0x080fe20000410000 */
[-C--:B------:R-:W-:Y:S01]  /*2db0*/  FMUL.FTZ R151, R207, R202.reuse ;  /* 0x000000cacf977220 */ /* 0x080fe20000410000 */
[-C--:B------:R-:W-:Y:S01]  /*2dc0*/  FMUL.FTZ R147, R157, R202.reuse ;  /* 0x000000ca9d937220 */ /* 0x080fe20000410000 */
[----:B------:R-:W-:-:S07]  /*2dd0*/  FMUL.FTZ R149, R159, R202 ;  /* 0x000000ca9f957220 */ /* 0x000fce0000410000 */
.L_x_21355:
[----:B------:R-:W0:Y:S02]  /*2de0*/  LDC.64 R156, c[0x0][0x3a8] ;  /* 0x0000ea00ff9c7b82 */ /* 0x000e240000000a00 */
[----:B0-----:R-:W-:-:S05]  /*2df0*/  IMAD.WIDE.U32 R156, R203, 0x20, R156 ;  /* 0x00000020cb9c7825 */ /* 0x001fca00078e009c */
[----:B------:R0:W-:Y:S04]  /*2e00*/  STG.E.128 desc[UR6][R156.64], R144 ;  /* 0x000000909c007986 */ /* 0x0001e8000c101d06 */
[----:B------:R0:W-:Y:S02]  /*2e10*/  STG.E.128 desc[UR6][R156.64+0x10], R148 ;  /* 0x000010949c007986 */ /* 0x0001e4000c101d06 */
.L_x_21353:
[----:B------:R-:W-:Y:S05]  /*2e20*/  BSYNC.RECONVERGENT B0 ;  /* 0x0000000000007941 */ /* 0x000fea0003800200 */
.L_x_21352:
        /* <DEDUP_REMOVED lines=237> */
.L_x_21385:
        /* <DEDUP_REMOVED lines=35> */
[C---:B------:R-:W-:Y:S01]  /*3f30*/  FMUL.FTZ R157, R204.reuse, R157 ;  /* 0x0000009dcc9d7220 */ /* 0x040fe20000410000 */
[--C-:B------:R-:W-:Y:S01]  /*3f40*/  FADD.FTZ R209, R155, -R205.reuse ;  /* 0x800000cd9bd17221 */ /* 0x100fe20000010000 */
[--C-:B------:R-:W-:Y:S01]  /*3f50*/  FADD.FTZ R159, R163, -R205.reuse ;  /* 0x800000cda39f7221 */ /* 0x100fe20000010000 */
[----:B------:R-:W-:Y:S01]  /*3f60*/  FFMA.FTZ R213, R207, R214, R216 ;  /* 0x000000d6cfd57223 */ /* 0x000fe200000100d8 */
[----:B------:R-:W-:Y:S01]  /*3f70*/  FFMA.FTZ R156, R157, R156, R158 ;  /* 0x0000009c9d9c7223 */ /* 0x000fe2000001009e */
[--C-:B------:R-:W-:Y:S01]  /*3f80*/  FADD.FTZ R207, R153, -R205.reuse ;  /* 0x800000cd99cf7221 */ /* 0x100fe20000010000 */
[----:B------:R-:W-:Y:S01]  /*3f90*/  FADD.FTZ R157, R161, -R205 ;  /* 0x800000cda19d7221 */ /* 0x000fe20000010000 */
        /* <DEDUP_REMOVED lines=16> */
[C---:B0-----:R-:W-:Y:S01]  /*40a0*/  IMAD.WIDE.U32 R202, R201.reuse, 0x10, R202 ;  /* 0x00000010c9ca7825 */ /* 0x041fe200078e00ca */
[----:B------:R-:W-:-:S03]  /*40b0*/  IADD3 R201, PT, PT, R201, 0x20, RZ ;  /* 0x00000020c9c97810 */ /* 0x000fc60007ffe0ff */
[----:B------:R-:W-:Y:S01]  /*40c0*/  FFMA.FTZ R209, R159, R210, R212 ;  /* 0x000000d29fd17223 */ /* 0x000fe200000100d4 */
[----:B------:R-:W-:Y:S02]  /*40d0*/  F2FP.BF16.F32.PACK_AB R159, R218, R213 ;  /* 0x000000d5da9f723e */ /* 0x000fe400000010ff */
[----:B------:R-:W-:Y:S02]  /*40e0*/  F2FP.BF16.F32.PACK_AB R156, R207, R156 ;  /* 0x0000009ccf9c723e */ /* 0x000fe400000010ff */
[----:B------:R-:W-:-:S05]  /*40f0*/  F2FP.BF16.F32.PACK_AB R157, R209, R208 ;  /* 0x000000d0d19d723e */ /* 0x000fca00000010ff */
[----:B------:R0:W-:Y:S02]  /*4100*/  STG.E.128 desc[UR6][R202.64], R156 ;  /* 0x0000009cca007986 */ /* 0x0001e4000c101d06 */
.L_x_21358:
[----:B------:R-:W-:Y:S05]  /*4110*/  BSYNC.RECONVERGENT B0 ;  /* 0x0000000000007941 */ /* 0x000fea0003800200 */
.L_x_21357:
        /* <DEDUP_REMOVED lines=51> */
.L_x_21360:
[----:B------:R-:W-:Y:S05]  /*4450*/  BSYNC.RECONVERGENT B0 ;  /* 0x0000000000007941 */ /* 0x000fea0003800200 */
.L_x_21359:
        /* <DEDUP_REMOVED lines=51> */
.L_x_21362:
[----:B------:R-:W-:Y:S05]  /*4790*/  BSYNC.RECONVERGENT B0 ;  /* 0x0000000000007941 */ /* 0x000fea0003800200 */
.L_x_21361:
        /* <DEDUP_REMOVED lines=51> */
.L_x_21364:
[----:B------:R-:W-:Y:S05]  /*4ad0*/  BSYNC.RECONVERGENT B0 ;  /* 0x0000000000007941 */ /* 0x000fea0003800200 */
.L_x_21363:
[----:B------:R-:W-:Y:S01]  /*4ae0*/  ISETP.GE.U32.AND P0, PT, R198, 0xa0, PT ;  /* 0x000000a0c600780c */ /* 0x000fe20003f06070 */
        /* <DEDUP_REMOVED lines=50> */
.L_x_21366:
[----:B------:R-:W-:Y:S05]  /*4e10*/  BSYNC.RECONVERGENT B0 ;  /* 0x0000000000007941 */ /* 0x000fea0003800200 */
.L_x_21365:
        /* <DEDUP_REMOVED lines=51> */
.L_x_21368:
[----:B------:R-:W-:Y:S05]  /*5150*/  BSYNC.RECONVERGENT B0 ;  /* 0x0000000000007941 */ /* 0x000fea0003800200 */
.L_x_21367:
        /* <DEDUP_REMOVED lines=51> */
.L_x_21370:
[----:B------:R-:W-:Y:S05]  /*5490*/  BSYNC.RECONVERGENT B0 ;  /* 0x0000000000007941 */ /* 0x000fea0003800200 */
.L_x_21369:
        /* <DEDUP_REMOVED lines=23> */
[C---:B------:R-:W-:Y:S01]  /*5610*/  FMUL.FTZ R213, R204.reuse, R213 ;  /* 0x000000d5ccd57220 */ /* 0x040fe20000410000 */
[C---:B------:R-:W-:Y:S01]  /*5620*/  FMUL.FTZ R215, R204.reuse, R215 ;  /* 0x000000d7ccd77220 */ /* 0x040fe20000410000 */
[----:B------:R-:W-:Y:S01]  /*5630*/  FMUL.FTZ R205, R204, R205 ;  /* 0x000000cdcccd7220 */ /* 0x000fe20000410000 */
[----:B------:R-:W-:Y:S01]  /*5640*/  FFMA.FTZ R204, R159, R158, R202 ;  /* 0x0000009e9fcc7223 */ /* 0x000fe200000100ca */
[----:B------:R-:W-:Y:S01]  /*5650*/  FFMA.FTZ R206, R207, R206, R208 ;  /* 0x000000cecfce7223 */ /* 0x000fe200000100d0 */
[----:B------:R-:W-:Y:S01]  /*5660*/  FFMA.FTZ R211, R211, R210, R212 ;  /* 0x000000d2d3d37223 */ /* 0x000fe200000100d4 */
[----:B------:R-:W-:-:S02]  /*5670*/  SHF.L.U32 R220, R195, 0x10, RZ ;  /* 0x00000010c3dc7819 */ /* 0x000fc400000006ff */
[----:B------:R-:W-:Y:S02]  /*5680*/  SHF.L.U32 R222, R196, 0x10, RZ ;  /* 0x00000010c4de7819 */ /* 0x000fe400000006ff */
[----:B------:R-:W-:Y:S02]  /*5690*/  SHF.L.U32 R158, R189, 0x10, RZ ;  /* 0x00000010bd9e7819 */ /* 0x000fe400000006ff */
[----:B------:R-:W-:Y:S01]  /*56a0*/  SHF.L.U32 R208, R191, 0x10, RZ ;  /* 0x00000010bfd07819 */ /* 0x000fe200000006ff */
[----:B------:R-:W-:Y:S01]  /*56b0*/  FFMA.FTZ R220, R205, R220, R222 ;  /* 0x000000dccddc7223 */ /* 0x000fe200000100de */
[----:B------:R-:W-:Y:S02]  /*56c0*/  SHF.L.U32 R212, R193, 0x10, RZ ;  /* 0x00000010c1d47819 */ /* 0x000fe400000006ff */
[----:B------:R-:W-:Y:S02]  /*56d0*/  SHF.L.U32 R216, R39, 0x10, RZ ;  /* 0x0000001027d87819 */ /* 0x000fe400000006ff */
[----:B------:R-:W-:-:S02]  /*56e0*/  SHF.L.U32 R218, R35, 0x10, RZ ;  /* 0x0000001023da7819 */ /* 0x000fc400000006ff */
[----:B------:R-:W-:Y:S02]  /*56f0*/  SHF.L.U32 R214, R194, 0x10, RZ ;  /* 0x00000010c2d67819 */ /* 0x000fe400000006ff */
[----:B------:R-:W-:Y:S01]  /*5700*/  SHF.L.U32 R210, R192, 0x10, RZ ;  /* 0x00000010c0d27819 */ /* 0x000fe200000006ff */
[----:B------:R-:W-:Y:S01]  /*5710*/  FFMA.FTZ R159, R215, R216, R218 ;  /* 0x000000d8d79f7223 */ /* 0x000fe200000100da */
[----:B------:R-:W-:Y:S01]  /*5720*/  SHF.L.U32 R202, R190, 0x10, RZ ;  /* 0x00000010beca7819 */ /* 0x000fe200000006ff */
[----:B------:R-:W-:Y:S02]  /*5730*/  FFMA.FTZ R212, R213, R212, R214 ;  /* 0x000000d4d5d47223 */ /* 0x000fe400000100d6 */
[----:B------:R-:W-:Y:S01]  /*5740*/  FFMA.FTZ R209, R209, R208, R210 ;  /* 0x000000d0d1d17223 */ /* 0x000fe200000100d2 */
[----:B------:R-:W-:Y:S01]  /*5750*/  F2FP.BF16.F32.PACK_AB R159, R220, R159 ;  /* 0x0000009fdc9f723e */ /* 0x000fe200000010ff */
[----:B------:R-:W-:Y:S01]  /*5760*/  FFMA.FTZ R205, R203, R158, R202 ;  /* 0x0000009ecbcd7223 */ /* 0x000fe200000100ca */
[----:B0-----:R-:W-:Y:S01]  /*5770*/  IMAD.WIDE.U32 R202, R201, 0x10, R156 ;  /* 0x00000010c9ca7825 */ /* 0x001fe200078e009c */
[----:B------:R-:W-:-:S02]  /*5780*/  F2FP.BF16.F32.PACK_AB R158, R212, R211 ;  /* 0x000000d3d49e723e */ /* 0x000fc400000010ff */
[----:B------:R-:W-:Y:S02]  /*5790*/  F2FP.BF16.F32.PACK_AB R157, R209, R206 ;  /* 0x000000ced19d723e */ /* 0x000fe400000010ff */
[----:B------:R-:W-:-:S05]  /*57a0*/  F2FP.BF16.F32.PACK_AB R156, R205, R204 ;  /* 0x000000cccd9c723e */ /* 0x000fca00000010ff */
[----:B------:R0:W-:Y:S02]  /*57b0*/  STG.E.128 desc[UR6][R202.64], R156 ;  /* 0x0000009cca007986 */ /* 0x0001e4000c101d06 */
.L_x_21372:
[----:B------:R-:W-:Y:S05]  /*57c0*/  BSYNC.RECONVERGENT B0 ;  /* 0x0000000000007941 */ /* 0x000fea0003800200 */
.L_x_21371:
[----:B01234-:R-:W0:Y:S02]  /*57d0*/  LDC.64 R156, c[0x0][0x380] ;  /* 0x0000e000ff9c7b82 */ /* 0x01fe240000000a00 */
[----:B0-----:R-:W-:-:S04]  /*57e0*/  LEA R197, R156, R197, 0x2 ;  /* 0x000000c59cc57211 */ /* 0x001fc800078e10ff */
[----:B------:R-:W-:-:S13]  /*57f0*/  ISETP.GE.AND P0, PT, R197, R157, PT ;  /* 0x0000009dc500720c */ /* 0x000fda0003f06270 */
[----:B------:R-:W-:Y:S05]  /*5800*/  @!P0 BRA `(.L_x_21373) ;  /* 0xffffffb400ac8947 */ /* 0x000fea000383ffff */
[----:B------:R-:W-:Y:S05]  /*5810*/  EXIT ;  /* 0x000000000000794d */ /* 0x000fea0003800000 */
.L_x_21356:
        /* <DEDUP_REMOVED lines=8> */
.L_x_21375:
[----:B------:R-:W-:Y:S05]  /*58a0*/  BSYNC B0 ;  /* 0x0000000000007941 */ /* 0x000fea0003800000 */
.L_x_21374:
        /* <DEDUP_REMOVED lines=10> */
.L_x_21376:
[----:B------:R-:W-:Y:S01]  /*5950*/  HFMA2 R210, -RZ, RZ, 0, 2.384185791015625e-07 ;  /* 0x00000004ffd27431 */ /* 0x000fe200000001ff */
[----:B------:R-:W-:-:S05]  /*5960*/  MOV R159, R207 ;  /* 0x000000cf009f7202 */ /* 0x000fca0000000f00 */
[----:B------:R-:W-:-:S05]  /*5970*/  FADD.FTZ R159, R158, R159 ;  /* 0x0000009f9e9f7221 */ /* 0x000fca0000010000 */
[----:B------:R-:W-:-:S07]  /*5980*/  MOV R209, R159 ;  /* 0x0000009f00d17202 */ /* 0x000fce0000000f00 */
[----:B------:R-:W-:Y:S05]  /*5990*/  WARPSYNC.COLLECTIVE R208, `(.L_x_21377) ;  /* 0x00000000d0087348 */ /* 0x000fea0003c00000 */
[----:B------:R0:W1:Y:S02]  /*59a0*/  SHFL.BFLY P6, R207, R209, R210, R211 ;  /* 0x0c0000d2d1cf7389 */ /* 0x00006400000c00d3 */
[----:B01----:R-:W-:Y:S05]  /*59b0*/  ENDCOLLECTIVE ;  /* 0x000000000000791b */ /* 0x003fea0003800000 */
.L_x_21377:
[----:B------:R-:W-:Y:S01]  /*59c0*/  HFMA2 R210, -RZ, RZ, 0, 4.76837158203125e-07 ;  /* 0x00000008ffd27431 */ /* 0x000fe200000001ff */
[----:B------:R-:W-:-:S05]  /*59d0*/  MOV R156, R207 ;  /* 0x000000cf009c7202 */ /* 0x000fca0000000f00 */
[----:B------:R-:W-:-:S05]  /*59e0*/  FADD.FTZ R204, R159, R156 ;  /* 0x0000009c9fcc7221 */ /* 0x000fca0000010000 */
[----:B------:R-:W-:-:S07]  /*59f0*/  MOV R209, R204 ;  /* 0x000000cc00d17202 */ /* 0x000fce0000000f00 */
[----:B------:R-:W-:Y:S05]  /*5a00*/  WARPSYNC.COLLECTIVE R208, `(.L_x_21378) ;  /* 0x00000000d0087348 */ /* 0x000fea0003c00000 */
[----:B------:R0:W1:Y:S02]  /*5a10*/  SHFL.BFLY P6, R207, R209, R210, R211 ;  /* 0x0c0000d2d1cf7389 */ /* 0x00006400000c00d3 */
[----:B01----:R-:W-:Y:S05]  /*5a20*/  ENDCOLLECTIVE ;  /* 0x000000000000791b */ /* 0x003fea0003800000 */
.L_x_21378:
[----:B------:R-:W-:Y:S01]  /*5a30*/  HFMA2 R210, -RZ, RZ, 0, 9.5367431640625e-07 ;  /* 0x00000010ffd27431 */ /* 0x000fe200000001ff */
[----:B------:R-:W-:-:S05]  /*5a40*/  MOV R203, R207 ;  /* 0x000000cf00cb7202 */ /* 0x000fca0000000f00 */
[----:B------:R-:W-:-:S05]  /*5a50*/  FADD.FTZ R205, R204, R203 ;  /* 0x000000cbcccd7221 */ /* 0x000fca0000010000 */
[----:B------:R-:W-:-:S07]  /*5a60*/  MOV R209, R205 ;  /* 0x000000cd00d17202 */ /* 0x000fce0000000f00 */
[----:B------:R-:W-:Y:S05]  /*5a70*/  WARPSYNC.COLLECTIVE R208, `(.L_x_21379) ;  /* 0x00000000d0087348 */ /* 0x000fea0003c00000 */
[----:B------:R0:W1:Y:S02]  /*5a80*/  SHFL.BFLY P6, R207, R209, R210, R211 ;  /* 0x0c0000d2d1cf7389 */ /* 0x00006400000c00d3 */
[----:B01----:R-:W-:Y:S05]  /*5a90*/  ENDCOLLECTIVE ;  /* 0x000000000000791b */ /* 0x003fea0003800000 */
.L_x_21379:
        /* <DEDUP_REMOVED lines=140> */
.L_x_21380:
[----:B------:R-:W-:Y:S01]  /*6360*/  HFMA2 R210, -RZ, RZ, 0, 1.1920928955078125e-07 ;  /* 0x00000002ffd27431 */ /* 0x000fe200000001ff */
[----:B------:R-:W-:-:S05]  /*6370*/  MOV R157, R207 ;  /* 0x000000cf009d7202 */ /* 0x000fca0000000f00 */
[----:B------:R-:W-:-:S05]  /*6380*/  FADD.FTZ R157, R156, R157 ;  /* 0x0000009d9c9d7221 */ /* 0x000fca0000010000 */
[----:B------:R-:W-:-:S07]  /*6390*/  MOV R209, R157 ;  /* 0x0000009d00d17202 */ /* 0x000fce0000000f00 */
[----:B------:R-:W-:Y:S05]  /*63a0*/  WARPSYNC.COLLECTIVE R208, `(.L_x_21381) ;  /* 0x00000000d0087348 */ /* 0x000fea0003c00000 */
[----:B------:R0:W1:Y:S02]  /*63b0*/  SHFL.BFLY P6, R207, R209, R210, R211 ;  /* 0x0c0000d2d1cf7389 */ /* 0x00006400000c00d3 */
[----:B01----:R-:W-:Y:S05]  /*63c0*/  ENDCOLLECTIVE ;  /* 0x000000000000791b */ /* 0x003fea0003800000 */
.L_x_21381:
[----:B------:R-:W-:Y:S01]  /*63d0*/  HFMA2 R210, -RZ, RZ, 0, 2.384185791015625e-07 ;  /* 0x00000004ffd27431 */ /* 0x000fe200000001ff */
[----:B------:R-:W-:-:S05]  /*63e0*/  MOV R158, R207 ;  /* 0x000000cf009e7202 */ /* 0x000fca0000000f00 */
[----:B------:R-:W-:-:S05]  /*63f0*/  FADD.FTZ R158, R157, R158 ;  /* 0x0000009e9d9e7221 */ /* 0x000fca0000010000 */
[----:B------:R-:W-:-:S07]  /*6400*/  MOV R209, R158 ;  /* 0x0000009e00d17202 */ /* 0x000fce0000000f00 */
[----:B------:R-:W-:Y:S05]  /*6410*/  WARPSYNC.COLLECTIVE R208, `(.L_x_21382) ;  /* 0x00000000d0087348 */ /* 0x000fea0003c00000 */
[----:B------:R0:W1:Y:S02]  /*6420*/  SHFL.BFLY P6, R207, R209, R210, R211 ;  /* 0x0c0000d2d1cf7389 */ /* 0x00006400000c00d3 */
[----:B01----:R-:W-:Y:S05]  /*6430*/  ENDCOLLECTIVE ;  /* 0x000000000000791b */ /* 0x003fea0003800000 */
.L_x_21382:
[----:B------:R-:W-:Y:S01]  /*6440*/  HFMA2 R210, -RZ, RZ, 0, 4.76837158203125e-07 ;  /* 0x00000008ffd27431 */ /* 0x000fe200000001ff */
[----:B------:R-:W-:-:S05]  /*6450*/  MOV R159, R207 ;  /* 0x000000cf009f7202 */ /* 0x000fca0000000f00 */
[----:B------:R-:W-:-:S05]  /*6460*/  FADD.FTZ R159, R158, R159 ;  /* 0x0000009f9e9f7221 */ /* 0x000fca0000010000 */
[----:B------:R-:W-:-:S07]  /*6470*/  MOV R209, R159 ;  /* 0x0000009f00d17202 */ /* 0x000fce0000000f00 */
[----:B------:R-:W-:Y:S05]  /*6480*/  WARPSYNC.COLLECTIVE R208, `(.L_x_21383) ;  /* 0x00000000d0087348 */ /* 0x000fea0003c00000 */
[----:B------:R0:W1:Y:S02]  /*6490*/  SHFL.BFLY P6, R207, R209, R210, R211 ;  /* 0x0c0000d2d1cf7389 */ /* 0x00006400000c00d3 */
[----:B01----:R-:W-:Y:S05]  /*64a0*/  ENDCOLLECTIVE ;  /* 0x000000000000791b */ /* 0x003fea0003800000 */
.L_x_21383:
[----:B------:R-:W-:Y:S01]  /*64b0*/  HFMA2 R210, -RZ, RZ, 0, 9.5367431640625e-07 ;  /* 0x00000010ffd27431 */ /* 0x000fe200000001ff */
[----:B------:R-:W-:-:S05]  /*64c0*/  MOV R204, R207 ;  /* 0x000000cf00cc7202 */ /* 0x000fca0000000f00 */
[----:B------:R-:W-:-:S05]  /*64d0*/  FADD.FTZ R204, R159, R204 ;  /* 0x000000cc9fcc7221 */ /* 0x000fca0000010000 */
[----:B------:R-:W-:-:S07]  /*64e0*/  MOV R209, R204 ;  /* 0x000000cc00d17202 */ /* 0x000fce0000000f00 */
[----:B------:R-:W-:Y:S05]  /*64f0*/  WARPSYNC.COLLECTIVE R208, `(.L_x_21384) ;  /* 0x00000000d0087348 */ /* 0x000fea0003c00000 */
[----:B------:R0:W1:Y:S02]  /*6500*/  SHFL.BFLY P6, R207, R209, R210, R211 ;  /* 0x0c0000d2d1cf7389 */ /* 0x00006400000c00d3 */
[----:B01----:R-:W-:Y:S05]  /*6510*/  ENDCOLLECTIVE ;  /* 0x000000000000791b */ /* 0x003fea0003800000 */
.L_x_21384:
[----:B------:R-:W-:Y:S05]  /*6520*/  BRA `(.L_x_21385) ;  /* 0xffffffd400f47947 */ /* 0x000fea000383ffff */
.L_x_21386:
        /* <DEDUP_REMOVED lines=13> */
.L_x_71468:


//--------------------- .text._ZN10layer_norm13ln_fwd_kernelINS_13Kernel_traitsI13__nv_bfloat16S2_fS2_fjLj2048ELj1ELj4ELj1ELj16ENS_18Kernel_traits_baseILj2048ES2_S2_fS2_fjLj128EEEEELb0ELb0ELb0ELb1EEEvNS_9FwdParamsE --------------------------
	.section	.text._ZN10layer_norm13ln_fwd_kernelINS_13Kernel_traitsI13__nv_bfloat16S2_fS2_fjLj2048ELj1ELj4ELj1ELj16ENS_18Kernel_traits_baseILj2048ES2_S2_fS2_fjLj128EEEEELb0ELb0ELb0ELb1EEEvNS_9FwdParamsE,"ax",@progbits
	.align	128
        .global         _ZN10layer_norm13ln_fwd_kernelINS_13Kernel_traitsI13__nv_bfloat16S2_fS2_fjLj2048ELj1ELj4ELj1ELj16ENS_18Kernel_traits_baseILj2048ES2_S2_fS2_fjLj128EEEEELb0ELb0ELb0ELb1EEEvNS_9FwdParamsE
        .type           _ZN10layer_norm13ln_fwd_kernelINS_13Kernel_traitsI13__nv_bfloat16S2_fS2_fjLj2048ELj1ELj4ELj1ELj16ENS_18Kernel_traits_baseILj2048ES2_S2_fS2_fjLj128EEEEELb0ELb0ELb0ELb1EEEvNS_9FwdParamsE,@function
        .size           _ZN10layer_norm13ln_fwd_kernelINS_13Kernel_traitsI13__nv_bfloat16S2_fS2_fjLj2048ELj1ELj4ELj1ELj16ENS_18Kernel_traits_baseILj2048ES2_S2_fS2_fjLj128EEEEELb0ELb0ELb0ELb1EEEvNS_9FwdParamsE,(.L_x_71469 - _ZN10layer_norm13ln_fwd_kernelINS_13Kernel_traitsI13__nv_bfloat16S2_fS2_fjLj2048ELj1ELj4ELj1ELj16ENS_18Kernel_traits_baseILj2048ES2_S2_fS2_fjLj128EEEEELb0ELb0ELb0ELb1EEEvNS_9FwdParamsE)
        .other          _ZN10layer_norm13ln_fwd_kernelINS_13Kernel_traitsI13__nv_bfloat16S2_fS2_fjLj2048ELj1ELj4ELj1ELj16ENS_18Kernel_traits_baseILj2048ES2_S2_fS2_fjLj128EEEEELb0ELb0ELb0ELb1EEEvNS_9FwdParamsE,@"STO_CUDA_ENTRY STV_DEFAULT"
_ZN10layer_norm13ln_fwd_kernelINS_13Kernel_traitsI13__nv_bfloat16S2_fS2_fjLj2048ELj1ELj4ELj1ELj16ENS_18Kernel_traits_baseILj2048ES2_S2_fS2_fjLj128EEEEELb0ELb0ELb0ELb1EEEvNS_9FwdParamsE:
.text._ZN10layer_norm13ln_fwd_kernelINS_13Kernel_traitsI13__nv_bfloat16S2_fS2_fjLj2048ELj1ELj4ELj1ELj16ENS_18Kernel_traits_baseILj2048ES2_S2_fS2_fjLj128EEEEELb0ELb0ELb0ELb1EEEvNS_9FwdParamsE:
        /* <DEDUP_REMOVED lines=29> */
.L_x_21387:
        /* <DEDUP_REMOVED lines=26> */
.L_x_21388:
        /* <DEDUP_REMOVED lines=10> */
[----:B------:R-:W-:Y:S02]  /*0410*/  PRMT R195, R94, 0x7632, R195 ;  /* 0x000076325ec37816 */ /* 0x000fe400000000c3 */
[----:B------:R-:W-:Y:S02]  /*0420*/  PRMT R194, R62, 0x7632, R194 ;  /* 0x000076323ec27816 */ /* 0x000fe400000000c2 */
[----:B------:R-:W-:Y:S02]  /*0430*/  PRMT R193, R93, 0x7632, R193 ;  /* 0x000076325dc17816 */ /* 0x000fe400000000c1 */
[----:B------:R-:W-:-:S02]  /*0440*/  PRMT R192, R61, 0x7632, R192 ;  /* 0x000076323dc07816 */ /* 0x000fc400000000c0 */
[----:B------:R-:W-:Y:S02]  /*0450*/  PRMT R191, R92, 0x7632, R191 ;  /* 0x000076325cbf7816 */ /* 0x000fe400000000bf */
[----:B------:R-:W-:Y:S02]  /*0460*/  PRMT R190, R60, 0x7632, R190 ;  /* 0x000076323cbe7816 */ /* 0x000fe400000000be */
[----:B------:R-:W-:Y:S01]  /*0470*/  PRMT R189, R91, 0x7632, R189 ;  /* 0x000076325bbd7816 */ /* 0x000fe200000000bd */
[----:B-1----:R-:W-:Y:S01]  /*0480*/  UISETP.NE.U32.AND UP0, UPT, UR4, URZ, UPT ;  /* 0x000000ff0400728c */ /* 0x002fe2000bf05070 */
[----:B------:R-:W-:Y:S01]  /*0490*/  PRMT R188, R59, 0x7632, R188 ;  /* 0x000076323bbc7816 */ /* 0x000fe200000000bc */
[----:B------:R-:W1:Y:S01]  /*04a0*/  LDCU.U8 UR4, c[0x0][0x410] ;  /* 0x00008200ff0477ac */ /* 0x000e620008000000 */
[----:B------:R-:W-:Y:S02]  /*04b0*/  PRMT R187, R90, 0x7632, R187 ;  /* 0x000076325abb7816 */ /* 0x000fe400000000bb */
[----:B------:R-:W-:Y:S01]  /*04c0*/  PRMT R186, R58, 0x7632, R186 ;  /* 0x000076323aba7816 */ /* 0x000fe200000000ba */
[----:B------:R-:W-:Y:S01]  /*04d0*/  UISETP.NE.AND.EX UP0, UPT, UR5, URZ, UPT, UP0 ;  /* 0x000000ff0500728c */ /* 0x000fe2000bf05300 */
        /* <DEDUP_REMOVED lines=22> */
[----:B0-----:R-:W-:Y:S02]  /*0640*/  PRMT R2, R78, 0x7632, R2 ;  /* 0x000076324e027816 */ /* 0x001fe40000000002 */
        /* <DEDUP_REMOVED lines=29> */
[----:B-1----:R-:W-:Y:S06]  /*0820*/  BRA.U UP0, `(.L_x_21389) ;  /* 0x0000003d001c7547 */ /* 0x002fec000b800000 */
[----:B------:R-:W0:Y:S01]  /*0830*/  LDCU.64 UR8, c[0x0][0x3a0] ;  /* 0x00007400ff0877ac */ /* 0x000e220008000a00 */
[----:B------:R-:W1:Y:S01]  /*0840*/  LDCU UR5, c[0x0][0x388] ;  /* 0x00007100ff0577ac */ /* 0x000e620008000800 */
[----:B------:R-:W2:Y:S01]  /*0850*/  LDCU UR10, c[0x0][0x448] ;  /* 0x00008900ff0a77ac */ /* 0x000ea20008000800 */
[----:B0-----:R-:W-:-:S04]  /*0860*/  UISETP.NE.U32.AND UP0, UPT, UR8, URZ, UPT ;  /* 0x000000ff0800728c */ /* 0x001fc8000bf05070 */
[----:B-12---:R-:W-:-:S11]  /*0870*/  UISETP.NE.AND.EX UP0, UPT, UR9, URZ, UPT, UP0 ;  /* 0x000000ff0900728c */ /* 0x006fd6000bf05300 */
.L_x_21407:
[----:B------:R-:W0:Y:S01]  /*0880*/  LDC.64 R156, c[0x0][0x390] ;  /* 0x0000e400ff9c7b82 */ /* 0x000e220000000a00 */
[----:B----4-:R-:W-:-:S05]  /*0890*/  IMAD R96, R0, UR5, RZ ;  /* 0x0000000500607c24 */ /* 0x010fca000f8e02ff */
[----:B------:R-:W-:-:S04]  /*08a0*/  SHF.R.S32.HI R97, RZ, 0x1f, R96 ;  /* 0x0000001fff617819 */ /* 0x000fc80000011460 */
[----:B------:R-:W-:-:S04]  /*08b0*/  LEA.HI R97, R97, R96, RZ, 0x3 ;  /* 0x0000006061617211 */ /* 0x000fc800078f18ff */
[----:B------:R-:W-:-:S05]  /*08c0*/  LEA.HI.SX32 R199, R97, R198, 0x1d ;  /* 0x000000c661c77211 */ /* 0x000fca00078feaff */
[----:B0-----:R-:W-:-:S06]  /*08d0*/  IMAD.WIDE.U32 R100, R199, 0x10, R156 ;  /* 0x00000010c7647825 */ /* 0x001fcc00078e009c */
[----:B------:R-:W5:Y:S01]  /*08e0*/  LDG.E.128 R100, desc[UR6][R100.64] ;  /* 0x0000000664647981 */ /* 0x000f62000c1e1d00 */
[----:B------:R-:W-:Y:S05]  /*08f0*/  BRA.U !UP0, `(.L_x_21390) ;  /* 0x0000000108647547 */ /* 0x000fea000b800000 */
[----:B------:R-:W0:Y:S02]  /*0900*/  LDC.64 R108, c[0x0][0x3a0] ;  /* 0x0000e800ff6c7b82 */ /* 0x000e240000000a00 */
[----:B0-----:R-:W-:-:S05]  /*0910*/  IMAD.WIDE.U32 R108, R199, 0x20, R108 ;  /* 0x00000020c76c7825 */ /* 0x001fca00078e006c */
[----:B------:R-:W2:Y:S04]  /*0920*/  LDG.E.128 R96, desc[UR6][R108.64] ;  /* 0x000000066c607981 */ /* 0x000ea8000c1e1d00 */
[----:B------:R0:W3:Y:S01]  /*0930*/  LDG.E.128 R104, desc[UR6][R108.64+0x10] ;  /* 0x000010066c687981 */ /* 0x0000e2000c1e1d00 */
[C---:B-----5:R-:W-:Y:S02]  /*0940*/  PRMT R110, R100.reuse, 0x7632, R110 ;  /* 0x00007632646e7816 */ /* 0x060fe4000000006e */
[----:B------:R-:W-:Y:S02]  /*0950*/  SHF.L.U32 R111, R100, 0x10, RZ ;  /* 0x00000010646f7819 */ /* 0x000fe400000006ff */
[----:B------:R-:W-:Y:S02]  /*0960*/  PRMT R100, R101, 0x7632, R100 ;  /* 0x0000763265647816 */ /* 0x000fe40000000064 */
[----:B------:R-:W-:-:S02]  /*0970*/  PRMT R112, R102, 0x7632, R112 ;  /* 0x0000763266707816 */ /* 0x000fc40000000070 */
[----:B------:R-:W-:Y:S02]  /*0980*/  SHF.L.U32 R113, R102, 0x10, RZ ;  /* 0x0000001066717819 */ /* 0x000fe400000006ff */
[----:B------:R-:W-:Y:S02]  /*0990*/  PRMT R102, R103, 0x7632, R102 ;  /* 0x0000763267667816 */ /* 0x000fe40000000066 */
[----:B------:R-:W-:Y:S02]  /*09a0*/  SHF.L.U32 R101, R101, 0x10, RZ ;  /* 0x0000001065657819 */ /* 0x000fe400000006ff */
[----:B------:R-:W-:Y:S02]  /*09b0*/  SHF.L.U32 R103, R103, 0x10, RZ ;  /* 0x0000001067677819 */ /* 0x000fe400000006ff */
[----:B------:R-:W-:Y:S02]  /*09c0*/  SHF.L.U32 R100, R100, 0x10, RZ ;  /* 0x0000001064647819 */ /* 0x000fe400000006ff */
[----:B------:R-:W-:-:S02]  /*09d0*/  SHF.L.U32 R110, R110, 0x10, RZ ;  /* 0x000000106e6e7819 */ /* 0x000fc400000006ff */
[----:B------:R-:W-:Y:S02]  /*09e0*/  SHF.L.U32 R112, R112, 0x10, RZ ;  /* 0x0000001070707819 */ /* 0x000fe400000006ff */
[----:B0-----:R-:W-:Y:S01]  /*09f0*/  SHF.L.U32 R108, R102, 0x10, RZ ;  /* 0x00000010666c7819 */ /* 0x001fe200000006ff */
[----:B--2---:R-:W-:Y:S01]  /*0a00*/  FADD.FTZ R98, R98, R101 ;  /* 0x0000006562627221 */ /* 0x004fe20000010000 */
[----:B------:R-:W-:Y:S01]  /*0a10*/  FADD.FTZ R99, R99, R100 ;  /* 0x0000006463637221 */ /* 0x000fe20000010000 */
[----:B------:R-:W-:Y:S01]  /*0a20*/  FADD.FTZ R96, R96, R111 ;  /* 0x0000006f60607221 */ /* 0x000fe20000010000 */
[----:B------:R-:W-:Y:S01]  /*0a30*/  FADD.FTZ R97, R97, R110 ;  /* 0x0000006e61617221 */ /* 0x000fe20000010000 */
[----:B---3--:R-:W-:Y:S01]  /*0a40*/  FADD.FTZ R102, R106, R103 ;  /* 0x000000676a667221 */ /* 0x008fe20000010000 */
[----:B------:R-:W-:Y:S01]  /*0a50*/  FADD.FTZ R100, R104, R113 ;  /* 0x0000007168647221 */ /* 0x000fe20000010000 */
[----:B------:R-:W-:Y:S01]  /*0a60*/  FADD.FTZ R101, R105, R112 ;  /* 0x0000007069657221 */ /* 0x000fe20000010000 */
[----:B------:R-:W-:Y:S01]  /*0a70*/  FADD.FTZ R103, R107, R108 ;  /* 0x0000006c6b677221 */ /* 0x000fe20000010000 */
[----:B------:R-:W-:Y:S06]  /*0a80*/  BRA `(.L_x_21391) ;  /* 0x0000000000307947 */ /* 0x000fec0003800000 */
.L_x_21390:
[----:B-----5:R-:W-:Y:S02]  /*0a90*/  PRMT R97, R100, 0x7632, R97 ;  /* 0x0000763264617816 */ /* 0x020fe40000000061 */
[----:B------:R-:W-:Y:S02]  /*0aa0*/  PRMT R99, R101, 0x7632, R99 ;  /* 0x0000763265637816 */ /* 0x000fe40000000063 */
[----:B------:R-:W-:Y:S02]  /*0ab0*/  PRMT R104, R102, 0x7632, R104 ;  /* 0x0000763266687816 */ /* 0x000fe40000000068 */
[----:B------:R-:W-:Y:S02]  /*0ac0*/  PRMT R105, R103, 0x7632, R105 ;  /* 0x0000763267697816 */ /* 0x000fe40000000069 */
[----:B------:R-:W-:Y:S02]  /*0ad0*/  SHF.L.U32 R96, R100, 0x10, RZ ;  /* 0x0000001064607819 */ /* 0x000fe400000006ff */
[----:B------:R-:W-:-:S02]  /*0ae0*/  SHF.L.U32 R100, R102, 0x10, RZ ;  /* 0x0000001066647819 */ /* 0x000fc400000006ff */
[----:B------:R-:W-:Y:S02]  /*0af0*/  SHF.L.U32 R98, R101, 0x10, RZ ;  /* 0x0000001065627819 */ /* 0x000fe400000006ff */
[----:B------:R-:W-:Y:S02]  /*0b00*/  SHF.L.U32 R102, R103, 0x10, RZ ;  /* 0x0000001067667819 */ /* 0x000fe400000006ff */
[----:B------:R-:W-:Y:S02]  /*0b10*/  SHF.L.U32 R97, R97, 0x10, RZ ;  /* 0x0000001061617819 */ /* 0x000fe400000006ff */
[----:B------:R-:W-:Y:S02]  /*0b20*/  SHF.L.U32 R99, R99, 0x10, RZ ;  /* 0x0000001063637819 */ /* 0x000fe400000006ff */
[----:B------:R-:W-:Y:S02]  /*0b30*/  SHF.L.U32 R101, R104, 0x10, RZ ;  /* 0x0000001068657819 */ /* 0x000fe400000006ff */
[----:B------:R-:W-:-:S07]  /*0b40*/  SHF.L.U32 R103, R105, 0x10, RZ ;  /* 0x0000001069677819 */ /* 0x000fce00000006ff */
.L_x_21391:
[----:B------:R-:W0:Y:S01]  /*0b50*/  LDC.64 R206, c[0x0][0x3a8] ;  /* 0x0000ea00ffce7b82 */ /* 0x000e220000000a00 */
[----:B------:R-:W-:-:S05]  /*0b60*/  IADD3 R200, PT, PT, R199, 0x20, RZ ;  /* 0x00000020c7c87810 */ /* 0x000fca0007ffe0ff */
[----:B------:R-:W-:-:S04]  /*0b70*/  IMAD.WIDE.U32 R108, R200, 0x10, R156 ;  /* 0x00000010c86c7825 */ /* 0x000fc800078e009c */
[----:B0-----:R-:W-:-:S05]  /*0b80*/  IMAD.WIDE.U32 R104, R199, 0x20, R206 ;  /* 0x00000020c7687825 */ /* 0x001fca00078e00ce */
[----:B------:R0:W-:Y:S04]  /*0b90*/  STG.E.128 desc[UR6][R104.64], R96 ;  /* 0x0000006068007986 */ /* 0x0001e8000c101d06 */
[----:B------:R0:W-:Y:S04]  /*0ba0*/  STG.E.128 desc[UR6][R104.64+0x10], R100 ;  /* 0x0000106468007986 */ /* 0x0001e8000c101d06 */
[----:B------:R-:W5:Y:S01]  /*0bb0*/  LDG.E.128 R108, desc[UR6][R108.64] ;  /* 0x000000066c6c7981 */ /* 0x000f62000c1e1d00 */
[----:B------:R-:W-:Y:S05]  /*0bc0*/  BRA.U !UP0, `(.L_x_21392) ;  /* 0x0000000108647547 */ /* 0x000fea000b800000 */
[----:B------:R-:W1:Y:S02]  /*0bd0*/  LDC.64 R116, c[0x0][0x3a0] ;  /* 0x0000e800ff747b82 */ /* 0x000e640000000a00 */
[----:B-1----:R-:W-:-:S05]  /*0be0*/  IMAD.WIDE.U32 R116, R200, 0x20, R116 ;  /* 0x00000020c8747825 */ /* 0x002fca00078e0074 */
[----:B0-----:R-:W2:Y:S04]  /*0bf0*/  LDG.E.128 R104, desc[UR6][R116.64] ;  /* 0x0000000674687981 */ /* 0x001ea8000c1e1d00 */
        /* <DEDUP_REMOVED lines=22> */
.L_x_21392:
[----:B0----5:R-:W-:Y:S02]  /*0d60*/  PRMT R105, R108, 0x7632, R105 ;  /* 0x000076326c697816 */ /* 0x021fe40000000069 */
        /* <DEDUP_REMOVED lines=11> */
.L_x_21393:
[----:B------:R-:W-:Y:S01]  /*0e20*/  IADD3 R201, PT, PT, R199, 0x40, RZ ;  /* 0x00000040c7c97810 */ /* 0x000fe20007ffe0ff */
[----:B------:R-:W-:-:S04]  /*0e30*/  IMAD.WIDE.U32 R112, R200, 0x20, R206 ;  /* 0x00000020c8707825 */ /* 0x000fc800078e00ce */
[----:B------:R-:W-:Y:S01]  /*0e40*/  IMAD.WIDE.U32 R116, R201, 0x10, R156 ;  /* 0x00000010c9747825 */ /* 0x000fe200078e009c */
        /* <DEDUP_REMOVED lines=29> */
.L_x_21394:
        /* <DEDUP_REMOVED lines=12> */
.L_x_21395:
        /* <DEDUP_REMOVED lines=32> */
.L_x_21396:
        /* <DEDUP_REMOVED lines=12> */
.L_x_21397:
        /* <DEDUP_REMOVED lines=32> */
.L_x_21398:
        /* <DEDUP_REMOVED lines=12> */
.L_x_21399:
        /* <DEDUP_REMOVED lines=32> */
.L_x_21400:
        /* <DEDUP_REMOVED lines=12> */
.L_x_21401:
        /* <DEDUP_REMOVED lines=32> */
.L_x_21402:
        /* <DEDUP_REMOVED lines=12> */
.L_x_21403:
        /* <DEDUP_REMOVED lines=9> */
[----:B------:R-:W2:Y:S04]  /*1c70*/  LDG.E.128 R160, desc[UR6][R212.64] ;  /* 0x00000006d4a07981 */ /* 0x000ea8000c1e1d00 */
[----:B0-----:R-:W3:Y:S01]  /*1c80*/  LDG.E.128 R156, desc[UR6][R212.64+0x10] ;  /* 0x00001006d49c7981 */ /* 0x001ee2000c1e1d00 */
[C---:B-----5:R-:W-:Y:S02]  /*1c90*/  PRMT R204, R152.reuse, 0x7632, R204 ;  /* 0x0000763298cc7816 */ /* 0x060fe400000000cc */
[----:B------:R-:W-:Y:S02]  /*1ca0*/  SHF.L.U32 R215, R152, 0x10, RZ ;  /* 0x0000001098d77819 */ /* 0x000fe400000006ff */
[C---:B------:R-:W-:Y:S02]  /*1cb0*/  PRMT R208, R154.reuse, 0x7632, R208 ;  /* 0x000076329ad07816 */ /* 0x040fe400000000d0 */
[----:B------:R-:W-:-:S02]  /*1cc0*/  SHF.L.U32 R217, R154, 0x10, RZ ;  /* 0x000000109ad97819 */ /* 0x000fc400000006ff */
[----:B------:R-:W-:Y:S02]  /*1cd0*/  PRMT R152, R153, 0x7632, R152 ;  /* 0x0000763299987816 */ /* 0x000fe40000000098 */
[----:B------:R-:W-:Y:S02]  /*1ce0*/  PRMT R154, R155, 0x7632, R154 ;  /* 0x000076329b9a7816 */ /* 0x000fe4000000009a */
[----:B------:R-:W-:Y:S02]  /*1cf0*/  SHF.L.U32 R153, R153, 0x10, RZ ;  /* 0x0000001099997819 */ /* 0x000fe400000006ff */
[----:B------:R-:W-:Y:S02]  /*1d00*/  SHF.L.U32 R204, R204, 0x10, RZ ;  /* 0x00000010cccc7819 */ /* 0x000fe400000006ff */
[----:B------:R-:W-:Y:S02]  /*1d10*/  SHF.L.U32 R155, R155, 0x10, RZ ;  /* 0x000000109b9b7819 */ /* 0x000fe400000006ff */
[----:B------:R-:W-:-:S02]  /*1d20*/  SHF.L.U32 R152, R152, 0x10, RZ ;  /* 0x0000001098987819 */ /* 0x000fc400000006ff */
[----:B------:R-:W-:Y:S02]  /*1d30*/  SHF.L.U32 R208, R208, 0x10, RZ ;  /* 0x00000010d0d07819 */ /* 0x000fe400000006ff */
[----:B------:R-:W-:Y:S01]  /*1d40*/  SHF.L.U32 R154, R154, 0x10, RZ ;  /* 0x000000109a9a7819 */ /* 0x000fe200000006ff */
        /* <DEDUP_REMOVED lines=9> */
.L_x_21404:
[----:B-----5:R-:W-:Y:S02]  /*1de0*/  PRMT R161, R152, 0x7632, R161 ;  /* 0x0000763298a17816 */ /* 0x020fe400000000a1 */
[----:B------:R-:W-:Y:S02]  /*1df0*/  PRMT R163, R153, 0x7632, R163 ;  /* 0x0000763299a37816 */ /* 0x000fe400000000a3 */
[----:B------:R-:W-:Y:S02]  /*1e00*/  PRMT R157, R154, 0x7632, R157 ;  /* 0x000076329a9d7816 */ /* 0x000fe4000000009d */
[----:B0-----:R-:W-:Y:S02]  /*1e10*/  PRMT R159, R155, 0x7632, R159 ;  /* 0x000076329b9f7816 */ /* 0x001fe4000000009f */
        /* <DEDUP_REMOVED lines=8> */
.L_x_21405:
[----:B------:R-:W-:Y:S01]  /*1ea0*/  FADD.FTZ R152, RZ, R96 ;  /* 0x00000060ff987221 */ /* 0x000fe20000010000 */
[----:B------:R-:W-:Y:S01]  /*1eb0*/  IMAD.WIDE.U32 R206, R211, 0x20, R206 ;  /* 0x00000020d3ce7825 */ /* 0x000fe200078e00ce */
[----:B------:R-:W-:Y:S01]  /*1ec0*/  UMOV UR8, 0xffffffff ;  /* 0xffffffff00087882 */ /* 0x000fe20000000000 */
[----:B------:R-:W-:Y:S02]  /*1ed0*/  ISETP.NE.AND P1, PT, R198, RZ, PT ;  /* 0x000000ffc600720c */ /* 0x000fe40003f25270 */
[----:B------:R-:W-:Y:S01]  /*1ee0*/  FADD.FTZ R153, R152, R97 ;  /* 0x0000006198997221 */ /* 0x000fe20000010000 */
[----:B------:R0:W-:Y:S03]  /*1ef0*/  STG.E.128 desc[UR6][R206.64], R160 ;  /* 0x000000a0ce007986 */ /* 0x0001e6000c101d06 */
        /* <DEDUP_REMOVED lines=213> */
.L_x_21437:
        /* <DEDUP_REMOVED lines=19> */
[----:B------:R-:W-:Y:S01]  /*2d80*/  SHF.L.U32 R144, R31, 0x10, RZ ;  /* 0x000000101f907819 */ /* 0x000fe200000006ff */
[----:B------:R-:W-:Y:S01]  /*2d90*/  FADD.FTZ R101, -R152, R101 ;  /* 0x0000006598657221 */ /* 0x000fe20000010100 */
[----:B------:R-:W-:Y:S01]  /*2da0*/  SHF.L.U32 R146, R30, 0x10, RZ ;  /* 0x000000101e927819 */ /* 0x000fe200000006ff */
        /* <DEDUP_REMOVED lines=67> */
[----:B------:R-:W-:Y:S01]  /*31e0*/  FFMA.FTZ R100, R98, R225, R227 ;  /* 0x000000e162647223 */ /* 0x000fe200000100e3 */
[----:B------:R-:W-:Y:S01]  /*31f0*/  FFMA.FTZ R144, R152, R229, R231 ;  /* 0x000000e598907223 */ /* 0x000fe200000100e7 */
[----:B------:R-:W-:Y:S01]  /*3200*/  SHF.L.U32 R225, R35, 0x10, RZ ;  /* 0x0000001023e17819 */ /* 0x000fe200000006ff */
[----:B------:R-:W-:Y:S01]  /*3210*/  FFMA.FTZ R99, R99, R148, R150 ;  /* 0x0000009463637223 */ /* 0x000fe20000010096 */
        /* <DEDUP_REMOVED lines=155> */
[C---:B------:R-:W-:Y:S01]  /*3bd0*/  FMUL.FTZ R141, R142.reuse, R141 ;  /* 0x0000008d8e8d7220 */ /* 0x040fe20000410000 */
        /* <DEDUP_REMOVED lines=14> */
[----:B------:R-:W-:Y:S01]  /*3cc0*/  FMUL.FTZ R137, R142, R140 ;  /* 0x0000008c8e897220 */ /* 0x000fe20000410000 */
[----:B------:R-:W-:Y:S01]  /*3cd0*/  SHF.L.U32 R102, R182, 0x10, RZ ;  /* 0x00000010b6667819 */ /* 0x000fe200000006ff */
[----:B------:R-:W-:Y:S01]  /*3ce0*/  FMUL.FTZ R139, R142, R145 ;  /* 0x000000918e8b7220 */ /* 0x000fe20000410000 */
        /* <DEDUP_REMOVED lines=19> */
[----:B------:R-:W-:Y:S01]  /*3e20*/  ISETP.NE.AND P0, PT, R198, RZ, PT ;  /* 0x000000ffc600720c */ /* 0x000fe20003f05270 */
[----:B------:R-:W-:Y:S01]  /*3e30*/  FMUL.FTZ R138, R142, R217 ;  /* 0x000000d98e8a7220 */ /* 0x000fe20000410000 */
[----:B------:R-:W-:Y:S01]  /*3e40*/  SHF.L.U32 R210, R186, 0x10, RZ ;  /* 0x00000010bad27819 */ /* 0x000fe200000006ff */
[----:B------:R-:W-:Y:S01]  /*3e50*/  FFMA.FTZ R212, R212, R103, R105 ;  /* 0x00000067d4d47223 */ /* 0x000fe20000010069 */
[----:B------:R-:W-:Y:S01]  /*3e60*/  SHF.L.U32 R102, R187, 0x10, RZ ;  /* 0x00000010bb667819 */ /* 0x000fe200000006ff */
[----:B------:R-:W0:Y:S01]  /*3e70*/  @!P1 LDC.64 R104, c[0x0][0x3c0] ;  /* 0x0000f000ff689b82 */ /* 0x000e220000000a00 */
        /* <DEDUP_REMOVED lines=11> */
[----:B------:R-:W-:Y:S01]  /*3f30*/  FFMA.FTZ R145, R145, R102, R118 ;  /* 0x0000006691917223 */ /* 0x000fe20000010076 */
[----:B------:R-:W-:Y:S01]  /*3f40*/  SHF.L.U32 R208, R192, 0x10, RZ ;  /* 0x00000010c0d07819 */ /* 0x000fe200000006ff */
[----:B------:R-:W-:Y:S01]  /*3f50*/  FMUL.FTZ R163, R142, R163 ;  /* 0x000000a38ea37220 */ /* 0x000fe20000410000 */
[----:B------:R-:W-:Y:S01]  /*3f60*/  SHF.L.U32 R128, R193, 0x10, RZ ;  /* 0x00000010c1807819 */ /* 0x000fe200000006ff */
[----:B------:R-:W-:Y:S01]  /*3f70*/  FFMA.FTZ R137, R137, R122, R126 ;  /* 0x0000007a89897223 */ /* 0x000fe2000001007e */
[----:B------:R-:W-:Y:S01]  /*3f80*/  SHF.L.U32 R122, R58, 0x10, RZ ;  /* 0x000000103a7a7819 */ /* 0x000fe200000006ff */
[----:B------:R-:W2:Y:S01]  /*3f90*/  LDC.64 R102, c[0x0][0x428] ;  /* 0x00010a00ff667b82 */ /* 0x000ea20000000a00 */
[----:B------:R-:W-:Y:S01]  /*3fa0*/  SHF.L.U32 R126, R90, 0x10, RZ ;  /* 0x000000105a7e7819 */ /* 0x000fe200000006ff */
[----:B------:R-:W-:Y:S01]  /*3fb0*/  FMUL.FTZ R147, R142, R219 ;  /* 0x000000db8e937220 */ /* 0x000fe20000410000 */
[----:B------:R-:W-:Y:S01]  /*3fc0*/  SHF.L.U32 R214, R62, 0x10, RZ ;  /* 0x000000103ed67819 */ /* 0x000fe200000006ff */
[----:B------:R-:W-:Y:S01]  /*3fd0*/  FMUL.FTZ R149, R142, R221 ;  /* 0x000000dd8e957220 */ /* 0x000fe20000410000 */
[----:B------:R-:W-:Y:S01]  /*3fe0*/  SHF.L.U32 R216, R94, 0x10, RZ ;  /* 0x000000105ed87819 */ /* 0x000fe200000006ff */
[----:B0-----:R-:W-:Y:S01]  /*3ff0*/  @!P1 IMAD.WIDE R118, R0, 0x4, R104 ;  /* 0x0000000400769825 */ /* 0x001fe200078e0268 */
[----:B------:R-:W-:-:S03]  /*4000*/  F2FP.BF16.F32.PACK_AB R104, R97, R96 ;  /* 0x000000606168723e */ /* 0x000fc600000010ff */
[----:B------:R-:W-:Y:S01]  /*4010*/  FFMA.FTZ R143, R143, R122, R126 ;  /* 0x0000007a8f8f7223 */ /* 0x000fe2000001007e */
[----:B------:R-:W-:Y:S01]  /*4020*/  F2FP.BF16.F32.PACK_AB R96, R117, R116 ;  /* 0x000000747560723e */ /* 0x000fe200000010ff */
[----:B------:R-:W-:Y:S01]  /*4030*/  FFMA.FTZ R208, R163, R208, R128 ;  /* 0x000000d0a3d07223 */ /* 0x000fe20000010080 */
[----:B------:R-:W0:Y:S01]  /*4040*/  LDC.64 R116, c[0x0][0x380] ;  /* 0x0000e000ff747b82 */ /* 0x000e220000000a00 */
        /* <DEDUP_REMOVED lines=9> */
[----:B-1----:R-:W-:Y:S01]  /*40e0*/  @!P0 IMAD.WIDE R122, R0, 0x4, R106 ;  /* 0x00000004007a8825 */ /* 0x002fe200078e026a */
[----:B------:R-:W-:-:S03]  /*40f0*/  SHF.L.U32 R126, R195, 0x10, RZ ;  /* 0x00000010c37e7819 */ /* 0x000fc600000006ff */
[----:B------:R-:W-:Y:S01]  /*4100*/  FMUL.FTZ R216, R142, R223 ;  /* 0x000000df8ed87220 */ /* 0x000fe20000410000 */
[----:B------:R-:W-:Y:S01]  /*4110*/  SHF.L.U32 R127, R63, 0x10, RZ ;  /* 0x000000103f7f7819 */ /* 0x000fe200000006ff */
[----:B------:R1:W-:Y:S01]  /*4120*/  @!P1 STG.E desc[UR6][R118.64], R206 ;  /* 0x000000ce76009986 */ /* 0x0003e2000c101906 */
[----:B------:R-:W-:Y:S01]  /*4130*/  SHF.L.U32 R129, R95, 0x10, RZ ;  /* 0x000000105f817819 */ /* 0x000fe200000006ff */
[----:B------:R-:W-:Y:S01]  /*4140*/  FFMA.FTZ R155, R155, R128, R218 ;  /* 0x000000809b9b7223 */ /* 0x000fe200000100da */
[----:B------:R-:W-:Y:S01]  /*4150*/  F2FP.BF16.F32.PACK_AB R111, R111, R110 ;  /* 0x0000006e6f6f723e */ /* 0x000fe200000010ff */
[----:B--2---:R-:W-:Y:S01]  /*4160*/  IMAD.WIDE.U32 R218, R200, 0x10, R102 ;  /* 0x00000010c8da7825 */ /* 0x004fe200078e0066 */
[----:B------:R-:W-:-:S03]  /*4170*/  F2FP.BF16.F32.PACK_AB R110, R109, R148 ;  /* 0x000000946d6e723e */ /* 0x000fc600000010ff */
[----:B------:R-:W-:Y:S01]  /*4180*/  FFMA.FTZ R214, R157, R214, R126 ;  /* 0x000000d69dd67223 */ /* 0x000fe2000001007e */
[----:B------:R-:W-:Y:S01]  /*4190*/  F2FP.BF16.F32.PACK_AB R107, R229, R150 ;  /* 0x00000096e56b723e */ /* 0x000fe200000010ff */
[----:B------:R-:W-:Y:S01]  /*41a0*/  IMAD.WIDE.U32 R200, R201, 0x10, R102 ;  /* 0x00000010c9c87825 */ /* 0x000fe200078e0066 */
[----:B------:R-:W-:-:S03]  /*41b0*/  F2FP.BF16.F32.PACK_AB R106, R227, R144 ;  /* 0x00000090e36a723e */ /* 0x000fc600000010ff */
[----:B------:R-:W-:Y:S01]  /*41c0*/  FFMA.FTZ R216, R216, R127, R129 ;  /* 0x0000007fd8d87223 */ /* 0x000fe20000010081 */
[----:B------:R-:W-:Y:S01]  /*41d0*/  F2FP.BF16.F32.PACK_AB R105, R99, R100 ;  /* 0x000000646369723e */ /* 0x000fe200000010ff */
[--C-:B-1----:R-:W-:Y:S01]  /*41e0*/  IMAD.WIDE.U32 R206, R199, 0x10, R102.reuse ;  /* 0x00000010c7ce7825 */ /* 0x102fe200078e0066 */
[----:B------:R-:W-:Y:S01]  /*41f0*/  F2FP.BF16.F32.PACK_AB R109, R108, R225 ;  /* 0x000000e16c6d723e */ /* 0x000fe200000010ff */
[----:B------:R1:W-:Y:S01]  /*4200*/  @!P0 STG.E desc[UR6][R122.64], R142 ;  /* 0x0000008e7a008986 */ /* 0x0003e2000c101906 */
        /* <DEDUP_REMOVED lines=12> */
[--C-:B-1----:R-:W-:Y:S01]  /*42d0*/  IMAD.WIDE.U32 R122, R203, 0x10, R102.reuse ;  /* 0x00000010cb7a7825 */ /* 0x102fe200078e0066 */
[----:B------:R-:W-:Y:S01]  /*42e0*/  F2FP.BF16.F32.PACK_AB R97, R124, R121 ;  /* 0x000000797c61723e */ /* 0x000fe200000010ff */
[----:B------:R1:W-:Y:S01]  /*42f0*/  STG.E.128 desc[UR6][R200.64], R112 ;  /* 0x00000070c8007986 */ /* 0x0003e2000c101d06 */
[----:B------:R-:W-:Y:S01]  /*4300*/  F2FP.BF16.F32.PACK_AB R101, R131, R132 ;  /* 0x000000848365723e */ /* 0x000fe200000010ff */
[----:B------:R-:W-:Y:S01]  /*4310*/  IMAD.WIDE.U32 R160, R211, 0x10, R102 ;  /* 0x00000010d3a07825 */ /* 0x000fe200078e0066 */
[----:B------:R-:W-:Y:S01]  /*4320*/  F2FP.BF16.F32.PACK_AB R103, R158, R241 ;  /* 0x000000f19e67723e */ /* 0x000fe200000010ff */
[----:B------:R4:W-:Y:S01]  /*4330*/  STG.E.128 desc[UR6][R118.64], R96 ;  /* 0x0000006076007986 */ /* 0x0009e2000c101d06 */
[----:B------:R-:W-:Y:S02]  /*4340*/  F2FP.BF16.F32.PACK_AB R102, R237, R154 ;  /* 0x0000009aed66723e */ /* 0x000fe400000010ff */
[----:B------:R-:W-:-:S02]  /*4350*/  F2FP.BF16.F32.PACK_AB R100, R125, R120 ;  /* 0x000000787d64723e */ /* 0x000fc400000010ff */
[----:B--2---:R-:W-:Y:S02]  /*4360*/  F2FP.BF16.F32.PACK_AB R107, R204, R153 ;  /* 0x00000099cc6b723e */ /* 0x004fe400000010ff */
        /* <DEDUP_REMOVED lines=9> */
[----:B-1----:R-:W-:Y:S02]  /*4400*/  F2FP.BF16.F32.PACK_AB R115, R155, R216 ;  /* 0x000000d89b73723e */ /* 0x002fe400000010ff */
        /* <DEDUP_REMOVED lines=8> */
[----:B------:R-:W-:Y:S05]  /*4490*/  EXIT ;  /* 0x000000000000794d */ /* 0x000fea0003800000 */
.L_x_21389:
[----:B------:R-:W0:Y:S01]  /*44a0*/  LDCU.64 UR8, c[0x0][0x3a0] ;  /* 0x00007400ff0877ac */ /* 0x000e220008000a00 */
[----:B------:R-:W1:Y:S01]  /*44b0*/  LDCU UR5, c[0x0][0x388] ;  /* 0x00007100ff0577ac */ /* 0x000e620008000800 */
[----:B------:R-:W2:Y:S01]  /*44c0*/  LDCU UR10, c[0x0][0x448] ;  /* 0x00008900ff0a77ac */ /* 0x000ea20008000800 */
[----:B0-----:R-:W-:-:S04]  /*44d0*/  UISETP.NE.U32.AND UP0, UPT, UR8, URZ, UPT ;  /* 0x000000ff0800728c */ /* 0x001fc8000bf05070 */
[----:B-12---:R-:W-:-:S11]  /*44e0*/  UISETP.NE.AND.EX UP0, UPT, UR9, URZ, UPT, UP0 ;  /* 0x000000ff0900728c */ /* 0x006fd6000bf05300 */
.L_x_21425:
[----:B----4-:R-:W0:Y:S01]  /*44f0*/  LDC.64 R100, c[0x0][0x3e0] ;  /* 0x0000f800ff647b82 */ /* 0x010e220000000a00 */
[----:B------:R-:W-:-:S05]  /*4500*/  IMAD R96, R0, UR5, RZ ;  /* 0x0000000500607c24 */ /* 0x000fca000f8e02ff */
[----:B------:R-:W-:Y:S02]  /*4510*/  SHF.R.S32.HI R97, RZ, 0x1f, R96 ;  /* 0x0000001fff617819 */ /* 0x000fe40000011460 */
[----:B------:R-:W1:Y:S02]  /*4520*/  LDC.64 R156, c[0x0][0x390] ;  /* 0x0000e400ff9c7b82 */ /* 0x000e640000000a00 */
[----:B------:R-:W-:-:S04]  /*4530*/  LEA.HI R97, R97, R96, RZ, 0x3 ;  /* 0x0000006061617211 */ /* 0x000fc800078f18ff */
[----:B------:R-:W-:Y:S01]  /*4540*/  LEA.HI.SX32 R199, R97, R198, 0x1d ;  /* 0x000000c661c77211 */ /* 0x000fe200078feaff */
[----:B0-----:R-:W-:-:S06]  /*4550*/  IMAD.WIDE R100, R0, 0x2, R100 ;  /* 0x0000000200647825 */ /* 0x001fcc00078e0264 */
[----:B------:R-:W2:Y:S01]  /*4560*/  LDG.E.U16 R100, desc[UR6][R100.64] ;  /* 0x0000000664647981 */ /* 0x000ea2000c1e1500 */
[----:B-1----:R-:W-:-:S06]  /*4570*/  IMAD.WIDE.U32 R96, R199, 0x10, R156 ;  /* 0x00000010c7607825 */ /* 0x002fcc00078e009c */
[----:B------:R-:W5:Y:S01]  /*4580*/  LDG.E.128 R96, desc[UR6][R96.64] ;  /* 0x0000000660607981 */ /* 0x000f62000c1e1d00 */
[----:B--2---:R-:W-:Y:S01]  /*4590*/  SHF.L.U32 R201, R100, 0x10, RZ ;  /* 0x0000001064c97819 */ /* 0x004fe200000006ff */
[----:B------:R-:W-:Y:S06]  /*45a0*/  BRA.U !UP0, `(.L_x_21408) ;  /* 0x0000000108647547 */ /* 0x000fec000b800000 */
        /* <DEDUP_REMOVED lines=14> */
[----:B------:R-:W-:Y:S01]  /*4690*/  SHF.L.U32 R114, R114, 0x10, RZ ;  /* 0x0000001072727819 */ /* 0x000fe200000006ff */
[----:B--2---:R-:W-:Y:S01]  /*46a0*/  FFMA.FTZ R96, R201, R96, R104 ;  /* 0x00000060c9607223 */ /* 0x004fe20000010068 */
[----:B------:R-:W-:Y:S01]  /*46b0*/  SHF.L.U32 R104, R111, 0x10, RZ ;  /* 0x000000106f687819 */ /* 0x000fe200000006ff */
[C---:B------:R-:W-:Y:S01]  /*46c0*/  FFMA.FTZ R97, R201.reuse, R110, R105 ;  /* 0x0000006ec9617223 */ /* 0x040fe20000010069 */
[C---:B------:R-:W-:Y:S01]  /*46d0*/  FFMA.FTZ R98, R201.reuse, R113, R106 ;  /* 0x00000071c9627223 */ /* 0x040fe2000001006a */
[C---:B---3--:R-:W-:Y:S01]  /*46e0*/  FFMA.FTZ R100, R201.reuse, R115, R100 ;  /* 0x00000073c9647223 */ /* 0x048fe20000010064 */
[C---:B------:R-:W-:Y:S01]  /*46f0*/  FFMA.FTZ R101, R201.reuse, R112, R101 ;  /* 0x00000070c9657223 */ /* 0x040fe20000010065 */
[C---:B------:R-:W-:Y:S01]  /*4700*/  FFMA.FTZ R99, R201.reuse, R104, R107 ;  /* 0x00000068c9637223 */ /* 0x040fe2000001006b */
[C---:B------:R-:W-:Y:S01]  /*4710*/  FFMA.FTZ R102, R201.reuse, R117, R102 ;  /* 0x00000075c9667223 */ /* 0x040fe20000010066 */
[----:B------:R-:W-:Y:S01]  /*4720*/  FFMA.FTZ R103, R201, R114, R103 ;  /* 0x00000072c9677223 */ /* 0x000fe20000010067 */
[----:B------:R-:W-:Y:S06]  /*4730*/  BRA `(.L_x_21409) ;  /* 0x0000000000507947 */ /* 0x000fec0003800000 */
.L_x_21408:
        /* <DEDUP_REMOVED lines=16> */
[C---:B------:R-:W-:Y:S01]  /*4840*/  FMUL.FTZ R102, R201.reuse, R112 ;  /* 0x00000070c9667220 */ /* 0x040fe20000410000 */
[C---:B------:R-:W-:Y:S01]  /*4850*/  FMUL.FTZ R99, R201.reuse, R106 ;  /* 0x0000006ac9637220 */ /* 0x040fe20000410000 */
[C---:B------:R-:W-:Y:S01]  /*4860*/  FMUL.FTZ R101, R201.reuse, R110 ;  /* 0x0000006ec9657220 */ /* 0x040fe20000410000 */
[----:B------:R-:W-:-:S07]  /*4870*/  FMUL.FTZ R103, R201, R114 ;  /* 0x00000072c9677220 */ /* 0x000fce0000410000 */
.L_x_21409:
        /* <DEDUP_REMOVED lines=33> */
.L_x_21410:
[C---:B0----5:R-:W-:Y:S02]  /*4a90*/  PRMT R109, R105.reuse, 0x7632, R109 ;  /* 0x00007632696d7816 */ /* 0x061fe4000000006d */
        /* <DEDUP_REMOVED lines=19> */
.L_x_21411:
        /* <DEDUP_REMOVED lines=32> */
.L_x_21412:
        /* <DEDUP_REMOVED lines=20> */
.L_x_21413:
        /* <DEDUP_REMOVED lines=32> */
.L_x_21414:
        /* <DEDUP_REMOVED lines=20> */
.L_x_21415:
        /* <DEDUP_REMOVED lines=32> */
.L_x_21416:
        /* <DEDUP_REMOVED lines=20> */
.L_x_21417:
        /* <DEDUP_REMOVED lines=32> */
.L_x_21418:
        /* <DEDUP_REMOVED lines=20> */
.L_x_21419:
        /* <DEDUP_REMOVED lines=32> */
.L_x_21420:
        /* <DEDUP_REMOVED lines=20> */
.L_x_21421:
        /* <DEDUP_REMOVED lines=23> */
[C---:B--2---:R-:W-:Y:S01]  /*5d80*/  FFMA.FTZ R156, R201.reuse, R152, R156 ;  /* 0x00000098c99c7223 */ /* 0x044fe2000001009c */
[C---:B------:R-:W-:Y:S01]  /*5d90*/  FFMA.FTZ R157, R201.reuse, R204, R157 ;  /* 0x000000ccc99d7223 */ /* 0x040fe2000001009d */
[C---:B------:R-:W-:Y:S01]  /*5da0*/  FFMA.FTZ R158, R201.reuse, R153, R158 ;  /* 0x00000099c99e7223 */ /* 0x040fe2000001009e */
[C---:B------:R-:W-:Y:S01]  /*5db0*/  FFMA.FTZ R159, R201.reuse, R210, R159 ;  /* 0x000000d2c99f7223 */ /* 0x040fe2000001009f */
[C---:B---3--:R-:W-:Y:S01]  /*5dc0*/  FFMA.FTZ R160, R201.reuse, R215, R160 ;  /* 0x000000d7c9a07223 */ /* 0x048fe200000100a0 */
[C---:B------:R-:W-:Y:S01]  /*5dd0*/  FFMA.FTZ R161, R201.reuse, R214, R161 ;  /* 0x000000d6c9a17223 */ /* 0x040fe200000100a1 */
[C---:B------:R-:W-:Y:S01]  /*5de0*/  FFMA.FTZ R162, R201.reuse, R155, R162 ;  /* 0x0000009bc9a27223 */ /* 0x040fe200000100a2 */
[----:B------:R-:W-:Y:S01]  /*5df0*/  FFMA.FTZ R163, R201, R154, R163 ;  /* 0x0000009ac9a37223 */ /* 0x000fe200000100a3 */
[----:B------:R-:W-:Y:S06]  /*5e00*/  BRA `(.L_x_21423) ;  /* 0x0000000000507947 */ /* 0x000fec0003800000 */
.L_x_21422:
[C---:B-----5:R-:W-:Y:S02]  /*5e10*/  PRMT R157, R155.reuse, 0x7632, R157 ;  /* 0x000076329b9d7816 */ /* 0x060fe4000000009d */
[----:B------:R-:W-:Y:S02]  /*5e20*/  SHF.L.U32 R162, R155, 0x10, RZ ;  /* 0x000000109ba27819 */ /* 0x000fe400000006ff */
[C---:B------:R-:W-:Y:S02]  /*5e30*/  PRMT R156, R153.reuse, 0x7632, R156 ;  /* 0x00007632999c7816 */ /* 0x040fe4000000009c */
[----:B0-----:R-:W-:Y:S01]  /*5e40*/  SHF.L.U32 R158, R153, 0x10, RZ ;  /* 0x00000010999e7819 */ /* 0x001fe200000006ff */
[C---:B------:R-:W-:Y:S01]  /*5e50*/  FMUL.FTZ R162, R201.reuse, R162 ;  /* 0x000000a2c9a27220 */ /* 0x040fe20000410000 */
[----:B------:R-:W-:Y:S02]  /*5e60*/  PRMT R155, R152, 0x7632, R155 ;  /* 0x00007632989b7816 */ /* 0x000fe4000000009b */
[C---:B------:R-:W-:Y:S01]  /*5e70*/  PRMT R153, R154.reuse, 0x7632, R153 ;  /* 0x000076329a997816 */ /* 0x040fe20000000099 */
        /* <DEDUP_REMOVED lines=11> */
[----:B------:R-:W-:-:S02]  /*5f30*/  FMUL.FTZ R159, R201, R204 ;  /* 0x000000ccc99f7220 */ /* 0x000fc40000410000 */
[----:B------:R-:W-:-:S07]  /*5f40*/  FMUL.FTZ R161, R201, R210 ;  /* 0x000000d2c9a17220 */ /* 0x000fce0000410000 */
.L_x_21423:
        /* <DEDUP_REMOVED lines=219> */
.L_x_21449:
[----:B------:R-:W-:Y:S01]  /*6d00*/  FMUL.FTZ R152, R201, R201 ;  /* 0x000000c9c9987220 */ /* 0x000fe20000410000 */
[----:B------:R-:W-:Y:S01]  /*6d10*/  ISETP.NE.AND P0, PT, RZ, UR4, PT ;  /* 0x00000004ff007c0c */ /* 0x000fe2000bf05270 */
[----:B01----:R-:W-:Y:S01]  /*6d20*/  FADD.FTZ R213, R213, R204 ;  /* 0x000000ccd5d57221 */ /* 0x003fe20000010000 */
        /* <DEDUP_REMOVED lines=9> */
[----:B------:R-:W0:Y:S01]  /*6dc0*/  MUFU.RSQ R142, R208 ;  /* 0x000000d0008e7308 */ /* 0x000e220000001400 */
        /* <DEDUP_REMOVED lines=16> */
[----:B0-----:R-:W-:Y:S01]  /*6ed0*/  FMUL.FTZ R96, R142, R96 ;  /* 0x000000608e607220 */ /* 0x001fe20000410000 */
        /* <DEDUP_REMOVED lines=61> */
[----:B------:R-:W-:Y:S01]  /*72b0*/  SHF.L.U32 R146, R27, 0x10, RZ ;  /* 0x000000101b927819 */ /* 0x000fe200000006ff */
[----:B------:R-:W-:Y:S01]  /*72c0*/  FMUL.FTZ R101, R142, R101 ;  /* 0x000000658e657220 */ /* 0x000fe20000410000 */
        /* <DEDUP_REMOVED lines=215> */
[----:B------:R-:W-:Y:S01]  /*8040*/  FMUL.FTZ R147, R142, R219 ;  /* 0x000000db8e937220 */ /* 0x000fe20000410000 */
[----:B------:R-:W-:Y:S01]  /*8050*/  SHF.L.U32 R208, R192, 0x10, RZ ;  /* 0x00000010c0d07819 */ /* 0x000fe200000006ff */
[----:B------:R-:W-:Y:S01]  /*8060*/  FMUL.FTZ R159, R142, R159 ;  /* 0x0000009f8e9f7220 */ /* 0x000fe20000410000 */
[----:B------:R-:W-:Y:S01]  /*8070*/  SHF.L.U32 R123, R193, 0x10, RZ ;  /* 0x00000010c17b7819 */ /* 0x000fe200000006ff */
[----:B------:R-:W-:Y:S01]  /*8080*/  FFMA.FTZ R147, R118, R147, R119 ;  /* 0x0000009376937223 */ /* 0x000fe20000010077 */
[----:B------:R-:W2:Y:S01]  /*8090*/  LDC.64 R102, c[0x0][0x428] ;  /* 0x00010a00ff667b82 */ /* 0x000ea20000000a00 */
        /* <DEDUP_REMOVED lines=10> */
[C---:B------:R-:W-:Y:S01]  /*8140*/  FMUL.FTZ R161, R142.reuse, R161 ;  /* 0x000000a18ea17220 */ /* 0x040fe20000410000 */
[----:B------:R-:W-:Y:S01]  /*8150*/  SHF.L.U32 R127, R195, 0x10, RZ ;  /* 0x00000010c37f7819 */ /* 0x000fe200000006ff */
[C---:B------:R-:W-:Y:S01]  /*8160*/  FMUL.FTZ R218, R142.reuse, R223 ;  /* 0x000000df8eda7220 */ /* 0x040fe20000410000 */
[----:B------:R-:W-:Y:S01]  /*8170*/  SHF.L.U32 R129, R63, 0x10, RZ ;  /* 0x000000103f817819 */ /* 0x000fe200000006ff */
[----:B------:R-:W-:Y:S01]  /*8180*/  FMUL.FTZ R155, R142, R163 ;  /* 0x000000a38e9b7220 */ /* 0x000fe20000410000 */
[----:B------:R-:W-:Y:S01]  /*8190*/  SHF.L.U32 R126, R95, 0x10, RZ ;  /* 0x000000105f7e7819 */ /* 0x000fe200000006ff */
[----:B-1----:R-:W-:Y:S01]  /*81a0*/  @!P1 IMAD.WIDE R122, R0, 0x4, R106 ;  /* 0x00000004007a9825 */ /* 0x002fe200078e026a */
[----:B------:R-:W-:Y:S01]  /*81b0*/  SHF.L.U32 R128, R196, 0x10, RZ ;  /* 0x00000010c4807819 */ /* 0x000fe200000006ff */
[----:B------:R1:W-:Y:S01]  /*81c0*/  @!P1 STG.E desc[UR6][R118.64], R201 ;  /* 0x000000c976009986 */ /* 0x0003e2000c101906 */
[----:B------:R-:W-:Y:S01]  /*81d0*/  SHF.L.U32 R157, R197, 0x10, RZ ;  /* 0x00000010c59d7819 */ /* 0x000fe200000006ff */
[----:B------:R-:W-:Y:S01]  /*81e0*/  FFMA.FTZ R216, R216, R161, R127 ;  /* 0x000000a1d8d87223 */ /* 0x000fe2000001007f */
[----:B------:R-:W-:Y:S01]  /*81f0*/  F2FP.BF16.F32.PACK_AB R111, R111, R110 ;  /* 0x0000006e6f6f723e */ /* 0x000fe200000010ff */
[----:B------:R-:W-:Y:S01]  /*8200*/  FFMA.FTZ R218, R129, R218, R126 ;  /* 0x000000da81da7223 */ /* 0x000fe2000001007e */
[----:B------:R-:W-:Y:S01]  /*8210*/  F2FP.BF16.F32.PACK_AB R110, R109, R148 ;  /* 0x000000946d6e723e */ /* 0x000fe200000010ff */
[----:B--2---:R-:W-:Y:S01]  /*8220*/  IMAD.WIDE.U32 R214, R199, 0x10, R102 ;  /* 0x00000010c7d67825 */ /* 0x004fe200078e0066 */
[----:B------:R-:W-:-:S03]  /*8230*/  F2FP.BF16.F32.PACK_AB R107, R229, R150 ;  /* 0x00000096e56b723e */ /* 0x000fc600000010ff */
[----:B------:R-:W-:Y:S01]  /*8240*/  FFMA.FTZ R155, R128, R155, R157 ;  /* 0x0000009b809b7223 */ /* 0x000fe2000001009d */
[----:B------:R-:W-:Y:S01]  /*8250*/  F2FP.BF16.F32.PACK_AB R106, R227, R144 ;  /* 0x00000090e36a723e */ /* 0x000fe200000010ff */
[--C-:B------:R-:W-:Y:S01]  /*8260*/  IMAD.WIDE.U32 R220, R202, 0x10, R102.reuse ;  /* 0x00000010cadc7825 */ /* 0x100fe200078e0066 */
[----:B------:R-:W-:Y:S01]  /*8270*/  F2FP.BF16.F32.PACK_AB R105, R99, R100 ;  /* 0x000000646369723e */ /* 0x000fe200000010ff */
[----:B------:R2:W-:Y:S01]  /*8280*/  @!P1 STG.E desc[UR6][R122.64], R142 ;  /* 0x0000008e7a009986 */ /* 0x0005e2000c101906 */
[----:B------:R-:W-:Y:S01]  /*8290*/  F2FP.BF16.F32.PACK_AB R109, R108, R225 ;  /* 0x000000e16c6d723e */ /* 0x000fe200000010ff */
[--C-:B-1----:R-:W-:Y:S01]  /*82a0*/  IMAD.WIDE.U32 R200, R200, 0x10, R102.reuse ;  /* 0x00000010c8c87825 */ /* 0x102fe200078e0066 */
        /* <DEDUP_REMOVED lines=10> */
[--C-:B--2---:R-:W-:Y:S01]  /*8350*/  IMAD.WIDE.U32 R122, R205, 0x10, R102.reuse ;  /* 0x00000010cd7a7825 */ /* 0x104fe200078e0066 */
        /* <DEDUP_REMOVED lines=9> */
[----:B------:R-:W-:-:S02]  /*83f0*/  F2FP.BF16.F32.PACK_AB R102, R237, R154 ;  /* 0x0000009aed66723e */ /* 0x000fc400000010ff */
[----:B-1----:R-:W-:Y:S02]  /*8400*/  F2FP.BF16.F32.PACK_AB R107, R204, R153 ;  /* 0x00000099cc6b723e */ /* 0x002fe400000010ff */
        /* <DEDUP_REMOVED lines=19> */
.L_x_21406:
[----:B------:R-:W-:Y:S01]  /*8540*/  HFMA2 R153, -RZ, RZ, 0, 5.9604644775390625e-08 ;  /* 0x00000001ff997431 */ /* 0x000fe200000001ff */
[----:B------:R-:W-:Y:S01]  /*8550*/  BSSY B0, `(.L_x_21426) ;  /* 0x0000006000007945 */ /* 0x000fe20003800000 */
[----:B------:R-:W-:Y:S02]  /*8560*/  MOV R152, 0x1f ;  /* 0x0000001f00987802 */ /* 0x000fe40000000f00 */
[----:B------:R-:W-:-:S07]  /*8570*/  MOV R155, 0xffffffff ;  /* 0xffffffff009b7802 */ /* 0x000fce0000000f00 */
[----:B------:R-:W-:Y:S05]  /*8580*/  WARPSYNC.COLLECTIVE R155, `(.L_x_21427) ;  /* 0x000000009b087348 */ /* 0x000fea0003c00000 */
[----:B------:R0:W1:Y:S02]  /*8590*/  SHFL.BFLY P0, R204, R154, R153, R152 ;  /* 0x0c0000999acc7389 */ /* 0x0000640000000098 */
[----:B01----:R-:W-:Y:S05]  /*85a0*/  ENDCOLLECTIVE ;  /* 0x000000000000791b */ /* 0x003fea0003800000 */
.L_x_21427:
[----:B------:R-:W-:Y:S05]  /*85b0*/  BSYNC B0 ;  /* 0x0000000000007941 */ /* 0x000fea0003800000 */
.L_x_21426:
        /* <DEDUP_REMOVED lines=8> */
.L_x_21428:
[----:B------:R-:W-:Y:S02]  /*8640*/  HFMA2 R153, -RZ, RZ, 0, 2.384185791015625e-07 ;  /* 0x00000004ff997431 */ /* 0x000fe400000001ff */
[----:B------:R-:W-:-:S05]  /*8650*/  FADD.FTZ R208, R154, R204 ;  /* 0x000000cc9ad07221 */ /* 0x000fca0000010000 */
[----:B------:R-:W-:-:S07]  /*8660*/  MOV R154, R208 ;  /* 0x000000d0009a7202 */ /* 0x000fce0000000f00 */
[----:B------:R-:W-:Y:S05]  /*8670*/  WARPSYNC.COLLECTIVE R155, `(.L_x_21429) ;  /* 0x000000009b087348 */ /* 0x000fea0003c00000 */
[----:B------:R0:W1:Y:S02]  /*8680*/  SHFL.BFLY P0, R204, R154, R153, R152 ;  /* 0x0c0000999acc7389 */ /* 0x0000640000000098 */
[----:B01----:R-:W-:Y:S05]  /*8690*/  ENDCOLLECTIVE ;  /* 0x000000000000791b */ /* 0x003fea0003800000 */
.L_x_21429:
[----:B------:R-:W-:Y:S02]  /*86a0*/  HFMA2 R153, -RZ, RZ, 0, 4.76837158203125e-07 ;  /* 0x00000008ff997431 */ /* 0x000fe400000001ff */
[----:B------:R-:W-:-:S05]  /*86b0*/  FADD.FTZ R210, R208, R204 ;  /* 0x000000ccd0d27221 */ /* 0x000fca0000010000 */
[----:B------:R-:W-:-:S07]  /*86c0*/  MOV R154, R210 ;  /* 0x000000d2009a7202 */ /* 0x000fce0000000f00 */
[----:B------:R-:W-:Y:S05]  /*86d0*/  WARPSYNC.COLLECTIVE R155, `(.L_x_21430) ;  /* 0x000000009b087348 */ /* 0x000fea0003c00000 */
[----:B------:R0:W1:Y:S02]  /*86e0*/  SHFL.BFLY P0, R204, R154, R153, R152 ;  /* 0x0c0000999acc7389 */ /* 0x0000640000000098 */
[----:B01----:R-:W-:Y:S05]  /*86f0*/  ENDCOLLECTIVE ;  /* 0x000000000000791b */ /* 0x003fea0003800000 */
.L_x_21430:
[----:B------:R-:W-:Y:S02]  /*8700*/  HFMA2 R153, -RZ, RZ, 0, 9.5367431640625e-07 ;  /* 0x00000010ff997431 */ /* 0x000fe400000001ff */
[----:B------:R-:W-:-:S05]  /*8710*/  FADD.FTZ R212, R210, R204 ;  /* 0x000000ccd2d47221 */ /* 0x000fca0000010000 */
[----:B------:R-:W-:-:S07]  /*8720*/  MOV R154, R212 ;  /* 0x000000d4009a7202 */ /* 0x000fce0000000f00 */
[----:B------:R-:W-:Y:S05]  /*8730*/  WARPSYNC.COLLECTIVE R155, `(.L_x_21431) ;  /* 0x000000009b087348 */ /* 0x000fea0003c00000 */
[----:B------:R0:W1:Y:S02]  /*8740*/  SHFL.BFLY P0, R204, R154, R153, R152 ;  /* 0x0c0000999acc7389 */ /* 0x0000640000000098 */
[----:B01----:R-:W-:Y:S05]  /*8750*/  ENDCOLLECTIVE ;  /* 0x000000000000791b */ /* 0x003fea0003800000 */
.L_x_21431:
        /* <DEDUP_REMOVED lines=134> */
.L_x_21432:
[----:B------:R-:W-:Y:S02]  /*8fc0*/  HFMA2 R153, -RZ, RZ, 0, 1.1920928955078125e-07 ;  /* 0x00000002ff997431 */ /* 0x000fe400000001ff */
[----:B------:R-:W-:-:S05]  /*8fd0*/  FADD.FTZ R208, R154, R204 ;  /* 0x000000cc9ad07221 */ /* 0x000fca0000010000 */
[----:B------:R-:W-:-:S07]  /*8fe0*/  MOV R154, R208 ;  /* 0x000000d0009a7202 */ /* 0x000fce0000000f00 */
[----:B------:R-:W-:Y:S05]  /*8ff0*/  WARPSYNC.COLLECTIVE R155, `(.L_x_21433) ;  /* 0x000000009b087348 */ /* 0x000fea0003c00000 */
[----:B------:R0:W1:Y:S02]  /*9000*/  SHFL.BFLY P0, R204, R154, R153, R152 ;  /* 0x0c0000999acc7389 */ /* 0x0000640000000098 */
[----:B01----:R-:W-:Y:S05]  /*9010*/  ENDCOLLECTIVE ;  /* 0x000000000000791b */ /* 0x003fea0003800000 */
.L_x_21433:
[----:B------:R-:W-:Y:S02]  /*9020*/  HFMA2 R153, -RZ, RZ, 0, 2.384185791015625e-07 ;  /* 0x00000004ff997431 */ /* 0x000fe400000001ff */
[----:B------:R-:W-:-:S05]  /*9030*/  FADD.FTZ R210, R208, R204 ;  /* 0x000000ccd0d27221 */ /* 0x000fca0000010000 */
[----:B------:R-:W-:-:S07]  /*9040*/  MOV R154, R210 ;  /* 0x000000d2009a7202 */ /* 0x000fce0000000f00 */
[----:B------:R-:W-:Y:S05]  /*9050*/  WARPSYNC.COLLECTIVE R155, `(.L_x_21434) ;  /* 0x000000009b087348 */ /* 0x000fea0003c00000 */
[----:B------:R0:W1:Y:S02]  /*9060*/  SHFL.BFLY P0, R204, R154, R153, R152 ;  /* 0x0c0000999acc7389 */ /* 0x0000640000000098 */
[----:B01----:R-:W-:Y:S05]  /*9070*/  ENDCOLLECTIVE ;  /* 0x000000000000791b */ /* 0x003fea0003800000 */
.L_x_21434:
[----:B------:R-:W-:Y:S02]  /*9080*/  HFMA2 R153, -RZ, RZ, 0, 4.76837158203125e-07 ;  /* 0x00000008ff997431 */ /* 0x000fe400000001ff */
[----:B------:R-:W-:-:S05]  /*9090*/  FADD.FTZ R212, R210, R204 ;  /* 0x000000ccd2d47221 */ /* 0x000fca0000010000 */
[----:B------:R-:W-:-:S07]  /*90a0*/  MOV R154, R212 ;  /* 0x000000d4009a7202 */ /* 0x000fce0000000f00 */
[----:B------:R-:W-:Y:S05]  /*90b0*/  WARPSYNC.COLLECTIVE R155, `(.L_x_21435) ;  /* 0x000000009b087348 */ /* 0x000fea0003c00000 */
[----:B------:R0:W1:Y:S02]  /*90c0*/  SHFL.BFLY P0, R204, R154, R153, R152 ;  /* 0x0c0000999acc7389 */ /* 0x0000640000000098 */
[----:B01----:R-:W-:Y:S05]  /*90d0*/  ENDCOLLECTIVE ;  /* 0x000000000000791b */ /* 0x003fea0003800000 */
.L_x_21435:
[----:B------:R-:W-:Y:S02]  /*90e0*/  HFMA2 R153, -RZ, RZ, 0, 9.5367431640625e-07 ;  /* 0x00000010ff997431 */ /* 0x000fe400000001ff */
[----:B------:R-:W-:-:S05]  /*90f0*/  FADD.FTZ R213, R212, R204 ;  /* 0x000000ccd4d57221 */ /* 0x000fca0000010000 */
[----:B------:R-:W-:-:S07]  /*9100*/  MOV R154, R213 ;  /* 0x000000d5009a7202 */ /* 0x000fce0000000f00 */
[----:B------:R-:W-:Y:S05]  /*9110*/  WARPSYNC.COLLECTIVE R155, `(.L_x_21436) ;  /* 0x000000009b087348 */ /* 0x000fea0003c00000 */
[----:B------:R0:W1:Y:S02]  /*9120*/  SHFL.BFLY P0, R204, R154, R153, R152 ;  /* 0x0c0000999acc7389 */ /* 0x0000640000000098 */
[----:B01----:R-:W-:Y:S05]  /*9130*/  ENDCOLLECTIVE ;  /* 0x000000000000791b */ /* 0x003fea0003800000 */
.L_x_21436:
[----:B------:R-:W-:Y:S05]  /*9140*/  BRA `(.L_x_21437) ;  /* 0xffffff9800c07947 */ /* 0x000fea000383ffff */
.L_x_21424:
[----:B------:R-:W-:Y:S01]  /*9150*/  HFMA2 R152, -RZ, RZ, 0, 1.847743988037109375e-06 ;  /* 0x0000001fff987431 */ /* 0x000fe200000001ff */
[----:B------:R-:W-:Y:S01]  /*9160*/  BSSY B0, `(.L_x_21438) ;  /* 0x0000006000007945 */ /* 0x000fe20003800000 */
[----:B------:R-:W-:Y:S02]  /*9170*/  MOV R153, 0x1 ;  /* 0x0000000100997802 */ /* 0x000fe40000000f00 */
[----:B------:R-:W-:-:S07]  /*9180*/  MOV R155, 0xffffffff ;  /* 0xffffffff009b7802 */ /* 0x000fce0000000f00 */
[----:B------:R-:W-:Y:S05]  /*9190*/  WARPSYNC.COLLECTIVE R155, `(.L_x_21439) ;  /* 0x000000009b087348 */ /* 0x000fea0003c00000 */
[----:B------:R0:W1:Y:S02]  /*91a0*/  SHFL.BFLY P0, R204, R154, R153, R152 ;  /* 0x0c0000999acc7389 */ /* 0x0000640000000098 */
[----:B01----:R-:W-:Y:S05]  /*91b0*/  ENDCOLLECTIVE ;  /* 0x000000000000791b */ /* 0x003fea0003800000 */
.L_x_21439:
[----:B------:R-:W-:Y:S05]  /*91c0*/  BSYNC B0 ;  /* 0x0000000000007941 */ /* 0x000fea0003800000 */
.L_x_21438:
        /* <DEDUP_REMOVED lines=8> */
.L_x_21440:
[----:B------:R-:W-:Y:S02]  /*9250*/  HFMA2 R153, -RZ, RZ, 0, 2.384185791015625e-07 ;  /* 0x00000004ff997431 */ /* 0x000fe400000001ff */
[----:B------:R-:W-:-:S05]  /*9260*/  FADD.FTZ R209, R154, R204 ;  /* 0x000000cc9ad17221 */ /* 0x000fca0000010000 */
[----:B------:R-:W-:-:S07]  /*9270*/  MOV R154, R209 ;  /* 0x000000d1009a7202 */ /* 0x000fce0000000f00 */
[----:B------:R-:W-:Y:S05]  /*9280*/  WARPSYNC.COLLECTIVE R155, `(.L_x_21441) ;  /* 0x000000009b087348 */ /* 0x000fea0003c00000 */
[----:B------:R0:W1:Y:S02]  /*9290*/  SHFL.BFLY P0, R204, R154, R153, R152 ;  /* 0x0c0000999acc7389 */ /* 0x0000640000000098 */
[----:B01----:R-:W-:Y:S05]  /*92a0*/  ENDCOLLECTIVE ;  /* 0x000000000000791b */ /* 0x003fea0003800000 */
.L_x_21441:
[----:B------:R-:W-:Y:S02]  /*92b0*/  HFMA2 R153, -RZ, RZ, 0, 4.76837158203125e-07 ;  /* 0x00000008ff997431 */ /* 0x000fe400000001ff */
[----:B------:R-:W-:-:S05]  /*92c0*/  FADD.FTZ R210, R209, R204 ;  /* 0x000000ccd1d27221 */ /* 0x000fca0000010000 */
[----:B------:R-:W-:-:S07]  /*92d0*/  MOV R154, R210 ;  /* 0x000000d2009a7202 */ /* 0x000fce0000000f00 */
[----:B------:R-:W-:Y:S05]  /*92e0*/  WARPSYNC.COLLECTIVE R155, `(.L_x_21442) ;  /* 0x000000009b087348 */ /* 0x000fea0003c00000 */
[----:B------:R0:W1:Y:S02]  /*92f0*/  SHFL.BFLY P0, R204, R154, R153, R152 ;  /* 0x0c0000999acc7389 */ /* 0x0000640000000098 */
[----:B01----:R-:W-:Y:S05]  /*9300*/  ENDCOLLECTIVE ;  /* 0x000000000000791b */ /* 0x003fea0003800000 */
.L_x_21442:
[----:B------:R-:W-:Y:S02]  /*9310*/  HFMA2 R153, -RZ, RZ, 0, 9.5367431640625e-07 ;  /* 0x00000010ff997431 */ /* 0x000fe400000001ff */
[----:B------:R-:W-:-:S05]  /*9320*/  FADD.FTZ R212, R210, R204 ;  /* 0x000000ccd2d47221 */ /* 0x000fca0000010000 */
[----:B------:R-:W-:-:S07]  /*9330*/  MOV R154, R212 ;  /* 0x000000d4009a7202 */ /* 0x000fce0000000f00 */
[----:B------:R-:W-:Y:S05]  /*9340*/  WARPSYNC.COLLECTIVE R155, `(.L_x_21443) ;  /* 0x000000009b087348 */ /* 0x000fea0003c00000 */
[----:B------:R0:W1:Y:S02]  /*9350*/  SHFL.BFLY P0, R204, R154, R153, R152 ;  /* 0x0c0000999acc7389 */ /* 0x0000640000000098 */
[----:B01----:R-:W-:Y:S05]  /*9360*/  ENDCOLLECTIVE ;  /* 0x000000000000791b */ /* 0x003fea0003800000 */
.L_x_21443:
        /* <DEDUP_REMOVED lines=134> */
.L_x_21444:
[----:B------:R-:W-:Y:S02]  /*9bd0*/  HFMA2 R153, -RZ, RZ, 0, 1.1920928955078125e-07 ;  /* 0x00000002ff997431 */ /* 0x000fe400000001ff */
[----:B------:R-:W-:-:S05]  /*9be0*/  FADD.FTZ R209, R154, R204 ;  /* 0x000000cc9ad17221 */ /* 0x000fca0000010000 */
[----:B------:R-:W-:-:S07]  /*9bf0*/  MOV R154, R209 ;  /* 0x000000d1009a7202 */ /* 0x000fce0000000f00 */
[----:B------:R-:W-:Y:S05]  /*9c00*/  WARPSYNC.COLLECTIVE R155, `(.L_x_21445) ;  /* 0x000000009b087348 */ /* 0x000fea0003c00000 */
[----:B------:R0:W1:Y:S02]  /*9c10*/  SHFL.BFLY P0, R204, R154, R153, R152 ;  /* 0x0c0000999acc7389 */ /* 0x0000640000000098 */
[----:B01----:R-:W-:Y:S05]  /*9c20*/  ENDCOLLECTIVE ;  /* 0x000000000000791b */ /* 0x003fea0003800000 */
.L_x_21445:
[----:B------:R-:W-:Y:S02]  /*9c30*/  HFMA2 R153, -RZ, RZ, 0, 2.384185791015625e-07 ;  /* 0x00000004ff997431 */ /* 0x000fe400000001ff */
[----:B------:R-:W-:-:S05]  /*9c40*/  FADD.FTZ R210, R209, R204 ;  /* 0x000000ccd1d27221 */ /* 0x000fca0000010000 */
[----:B------:R-:W-:-:S07]  /*9c50*/  MOV R154, R210 ;  /* 0x000000d2009a7202 */ /* 0x000fce0000000f00 */
[----:B------:R-:W-:Y:S05]  /*9c60*/  WARPSYNC.COLLECTIVE R155, `(.L_x_21446) ;  /* 0x000000009b087348 */ /* 0x000fea0003c00000 */
[----:B------:R0:W1:Y:S02]  /*9c70*/  SHFL.BFLY P0, R204, R154, R153, R152 ;  /* 0x0c0000999acc7389 */ /* 0x0000640000000098 */
[----:B01----:R-:W-:Y:S05]  /*9c80*/  ENDCOLLECTIVE ;  /* 0x000000000000791b */ /* 0x003fea0003800000 */
.L_x_21446:
[----:B------:R-:W-:Y:S02]  /*9c90*/  HFMA2 R153, -RZ, RZ, 0, 4.76837158203125e-07 ;  /* 0x00000008ff997431 */ /* 0x000fe400000001ff */
[----:B------:R-:W-:-:S05]  /*9ca0*/  FADD.FTZ R212, R210, R204 ;  /* 0x000000ccd2d47221 */ /* 0x000fca0000010000 */
[----:B------:R-:W-:-:S07]  /*9cb0*/  MOV R154, R212 ;  /* 0x000000d4009a7202 */ /* 0x000fce0000000f00 */
[----:B------:R-:W-:Y:S05]  /*9cc0*/  WARPSYNC.COLLECTIVE R155, `(.L_x_21447) ;  /* 0x000000009b087348 */ /* 0x000fea0003c00000 */
[----:B------:R0:W1:Y:S02]  /*9cd0*/  SHFL.BFLY P0, R204, R154, R153, R152 ;  /* 0x0c0000999acc7389 */ /* 0x0000640000000098 */
[----:B01----:R-:W-:Y:S05]  /*9ce0*/  ENDCOLLECTIVE ;  /* 0x000000000000791b */ /* 0x003fea0003800000 */
.L_x_21447:
[----:B------:R-:W-:Y:S02]  /*9cf0*/  HFMA2 R153, -RZ, RZ, 0, 9.5367431640625e-07 ;  /* 0x00000010ff997431 */ /* 0x000fe400000001ff */
[----:B------:R-:W-:-:S05]  /*9d00*/  FADD.FTZ R213, R212, R204 ;  /* 0x000000ccd4d57221 */ /* 0x000fca0000010000 */
[----:B------:R-:W-:-:S07]  /*9d10*/  MOV R154, R213 ;  /* 0x000000d5009a7202 */ /* 0x000fce0000000f00 */
[----:B------:R-:W-:Y:S05]  /*9d20*/  WARPSYNC.COLLECTIVE R155, `(.L_x_21448) ;  /* 0x000000009b087348 */ /* 0x000fea0003c00000 */
[----:B------:R0:W1:Y:S02]  /*9d30*/  SHFL.BFLY P0, R204, R154, R153, R152 ;  /* 0x0c0000999acc7389 */ /* 0x0000640000000098 */
[----:B01----:R-:W-:Y:S05]  /*9d40*/  ENDCOLLECTIVE ;  /* 0x000000000000791b */ /* 0x003fea0003800000 */
.L_x_21448:
[----:B------:R-:W-:Y:S05]  /*9d50*/  BRA `(.L_x_21449) ;  /* 0xffffffcc00e87947 */ /* 0x000fea000383ffff */
.L_x_21450:
        /* <DEDUP_REMOVED lines=10> */
.L_x_71469:


//--------------------- .text._ZN10layer_norm13ln_fwd_kernelINS_13Kernel_traitsI13__nv_bfloat16S2_fS2_fjLj2048ELj1ELj4ELj1ELj16ENS_18Kernel_traits_baseILj2048ES2_S2_fS2_fjLj128EEEEELb0ELb0ELb1ELb0EEEvNS_9FwdParamsE --------------------------
	.section	.text._ZN10layer_norm13ln_fwd_kernelINS_13Kernel_traitsI13__nv_bfloat16S2_fS2_fjLj2048ELj1ELj4ELj1ELj16ENS_18Kernel_traits_baseILj2048ES2_S2_fS2_fjLj128EEEEELb0ELb0ELb1ELb0EEEvNS_9FwdParamsE,"ax",@progbits
	.align	128
        .global         _ZN10layer_norm13ln_fwd_kernelINS_13Kernel_traitsI13__nv_bfloat16S2_fS2_fjLj2048ELj1ELj4ELj1ELj16ENS_18Kernel_traits_baseILj2048ES2_S2_fS2_fjLj128EEEEELb0ELb0ELb1ELb0EEEvNS_9FwdParamsE
        .type           _ZN10layer_norm13ln_fwd_kernelINS_13Kernel_traitsI13__nv_bfloat16S2_fS2_fjLj2048ELj1ELj4ELj1ELj16ENS_18Kernel_traits_baseILj2048ES2_S2_fS2_fjLj128EEEEELb0ELb0ELb1ELb0EEEvNS_9FwdParamsE,@function
        .size           _ZN10layer_norm13ln_fwd_kernelINS_13Kernel_traitsI13__nv_bfloat16S2_fS2_fjLj2048ELj1ELj4ELj1ELj16ENS_18Kernel_traits_baseILj2048ES2_S2_fS2_fjLj128EEEEELb0ELb0ELb1ELb0EEEvNS_9FwdParamsE,(.L_x_71470 - _ZN10layer_norm13ln_fwd_kernelINS_13Kernel_traitsI13__nv_bfloat16S2_fS2_fjLj2048ELj1ELj4ELj1ELj16ENS_18Kernel_traits_baseILj2048ES2_S2_fS2_fjLj128EEEEELb0ELb0ELb1ELb0EEEvNS_9FwdParamsE)
        .other          _ZN10layer_norm13ln_fwd_kernelINS_13Kernel_traitsI13__nv_bfloat16S2_fS2_fjLj2048ELj1ELj4ELj1ELj16ENS_18Kernel_traits_baseILj2048ES2_S2_fS2_fjLj128EEEEELb0ELb0ELb1ELb0EEEvNS_9FwdParamsE,@"STO_CUDA_ENTRY STV_DEFAULT"
_ZN10layer_norm13ln_fwd_kernelINS_13Kernel_traitsI13__nv_bfloat16S2_fS2_fjLj2048ELj1ELj4ELj1ELj16ENS_18Kernel_traits_baseILj2048ES2_S2_fS2_fjLj128EEEEELb0ELb0ELb1ELb0EEEvNS_9FwdParamsE:
.text._ZN10layer_norm13ln_fwd_kernelINS_13Kernel_traitsI13__nv_bfloat16S2_fS2_fjLj2048ELj1ELj4ELj1ELj16ENS_18Kernel_traits_baseILj2048ES2_S2_fS2_fjLj128EEEEELb0ELb0ELb1ELb0EEEvNS_9FwdParamsE:
        /* <DEDUP_REMOVED lines=84> */
.L_x_21452:
        /* <DEDUP_REMOVED lines=77> */
.L_x_21453:
[----:B------:R-:W-:Y:S05]  /*0a10*/  BSYNC.RECONVERGENT B0 ;  /* 0x0000000000007941 */ /* 0x000fea0003800200 */
.L_x_21451:
        /* <DEDUP_REMOVED lines=70> */
.L_x_21519:
[----:B------:R-:W0:Y:S02]  /*0e80*/  LDC.64 R164, c[0x0][0x3f0] ;  /* 0x0000fc00ffa47b82 */ /* 0x000e240000000a00 */
[----:B0-----:R-:W-:-:S06]  /*0e90*/  IMAD.WIDE R166, R201, 0x4, R164 ;  /* 0x00000004c9a67825 */ /* 0x001fcc00078e02a4 */
[----:B------:R-:W0:Y:S01]  /*0ea0*/  LDC.64 R164, c[0x0][0x3f8] ;  /* 0x0000fe00ffa47b82 */ /* 0x000e220000000a00 */
[----:B------:R1:W2:Y:S01]  /*0eb0*/  LDG.E R166, desc[UR6][R166.64] ;  /* 0x00000006a6a67981 */ /* 0x0002a2000c1e1900 */
[----:B0-----:R-:W-:-:S06]  /*0ec0*/  IMAD.WIDE R206, R201, 0x4, R164 ;  /* 0x00000004c9ce7825 */ /* 0x001fcc00078e02a4 */
[----:B------:R-:W0:Y:S01]  /*0ed0*/  LDC R164, c[0x0][0x388] ;  /* 0x0000e200ffa47b82 */ /* 0x000e220000000800 */
[----:B------:R3:W5:Y:S01]  /*0ee0*/  LDG.E R165, desc[UR6][R206.64] ;  /* 0x00000006cea57981 */ /* 0x000762000c1e1900 */
[----:B------:R-:W-:Y:S01]  /*0ef0*/  ISETP.GE.U32.AND P5, PT, R202, 0x20, PT ;  /* 0x00000020ca00780c */ /* 0x000fe20003fa6070 */
[----:B------:R-:W-:Y:S01]  /*0f00*/  BSSY.RECONVERGENT B0, `(.L_x_21454) ;  /* 0x0000063000007945 */ /* 0x000fe20003800200 */
[----:B0-----:R-:W-:-:S05]  /*0f10*/  IMAD R205, R201, R164, RZ ;  /* 0x000000a4c9cd7224 */ /* 0x001fca00078e02ff */
[----:B------:R-:W-:-:S04]  /*0f20*/  SHF.R.S32.HI R208, RZ, 0x1f, R205 ;  /* 0x0000001fffd07819 */ /* 0x000fc800000114cd */
[----:B------:R-:W-:Y:S01]  /*0f30*/  LEA.HI R208, R208, R205, RZ, 0x3 ;  /* 0x000000cdd0d07211 */ /* 0x000fe200078f18ff */
[----:B------:R-:W-:-:S03]  /*0f40*/  HFMA2 R205, -RZ, RZ, 0, 0 ;  /* 0x00000000ffcd7431 */ /* 0x000fc600000001ff */
[----:B-1----:R-:W-:Y:S02]  /*0f50*/  LEA.HI.SX32 R167, R208, R203, 0x1d ;  /* 0x000000cbd0a77211 */ /* 0x002fe400078feaff */
[----:B--2---:R-:W-:-:S13]  /*0f60*/  ISETP.GE.AND P0, PT, R166, 0x1, PT ;  /* 0x00000001a600780c */ /* 0x004fda0003f06270 */
[----:B------:R-:W0:Y:S01]  /*0f70*/  @P0 S2R R211, SR_TID.X ;  /* 0x0000000000d30919 */ /* 0x000e220000002100 */
[----:B------:R-:W-:-:S05]  /*0f80*/  @P0 IADD3 R209, PT, PT, R166, -0x1, RZ ;  /* 0xffffffffa6d10810 */ /* 0x000fca0007ffe0ff */
[----:B------:R-:W-:-:S05]  /*0f90*/  @P0 IMAD R209, R209, R164, RZ ;  /* 0x000000a4d1d10224 */ /* 0x000fca00078e02ff */
[----:B------:R-:W-:-:S04]  /*0fa0*/  @P0 SHF.R.S32.HI R210, RZ, 0x1f, R209 ;  /* 0x0000001fffd20819 */ /* 0x000fc800000114d1 */
[----:B------:R-:W-:Y:S02]  /*0fb0*/  @P0 LEA.HI R210, R210, R209, RZ, 0x3 ;  /* 0x000000d1d2d20211 */ /* 0x000fe400078f18ff */
[----:B0-----:R-:W-:-:S04]  /*0fc0*/  @P0 LOP3.LUT R203, R211, 0x1f, RZ, 0xc0, !PT ;  /* 0x0000001fd3cb0812 */ /* 0x001fc800078ec0ff */
[----:B------:R-:W-:Y:S01]  /*0fd0*/  @P0 LEA.HI.SX32 R205, R210, R203, 0x1d ;  /* 0x000000cbd2cd0211 */ /* 0x000fe200078feaff */
[----:B---3--:R-:W-:Y:S06]  /*0fe0*/  @!P5 BRA `(.L_x_21455) ;  /* 0x000000040050d947 */ /* 0x008fec0003800000 */
[----:B------:R-:W-:Y:S04]  /*0ff0*/  BSSY.RECONVERGENT B1, `(.L_x_21456) ;  /* 0x0000005000017945 */ /* 0x000fe80003800200 */
[----:B------:R-:W-:Y:S05]  /*1000*/  @!P0 BRA `(.L_x_21457) ;  /* 0x00000000000c8947 */ /* 0x000fea0003800000 */
[----:B------:R-:W0:Y:S02]  /*1010*/  LDC.64 R96, c[0x0][0x390] ;  /* 0x0000e400ff607b82 */ /* 0x000e240000000a00 */
[----:B0-----:R-:W-:-:S06]  /*1020*/  IMAD.WIDE.U32 R96, R205, 0x10, R96 ;  /* 0x00000010cd607825 */ /* 0x001fcc00078e0060 */
[----:B------:R-:W5:Y:S02]  /*1030*/  LDG.E.128 R96, desc[UR6][R96.64] ;  /* 0x0000000660607981 */ /* 0x000f64000c1e1d00 */
.L_x_21457:
[----:B------:R-:W-:Y:S05]  /*1040*/  BSYNC.RECONVERGENT B1 ;  /* 0x0000000000017941 */ /* 0x000fea0003800200 */
.L_x_21456:
[----:B------:R-:W-:-:S04]  /*1050*/  UISETP.NE.U32.AND UP0, UPT, UR4, URZ, UPT ;  /* 0x000000ff0400728c */ /* 0x000fc8000bf05070 */
[----:B------:R-:W-:-:S09]  /*1060*/  UISETP.NE.AND.EX UP0, UPT, UR5, URZ, UPT, UP0 ;  /* 0x000000ff0500728c */ /* 0x000fd2000bf05300 */
[----:B------:R-:W-:Y:S05]  /*1070*/  BRA.U !UP0, `(.L_x_21458) ;  /* 0x0000000108887547 */ /* 0x000fea000b800000 */
[----:B------:R-:W0:Y:S02]  /*1080*/  LDC.64 R206, c[0x0][0x3a0] ;  /* 0x0000e800ffce7b82 */ /* 0x000e240000000a00 */
[----:B0-----:R-:W-:-:S05]  /*1090*/  IMAD.WIDE.U32 R206, R167, 0x20, R206 ;  /* 0x00000020a7ce7825 */ /* 0x001fca00078e00ce */
[----:B------:R-:W2:Y:S04]  /*10a0*/  LDG.E.128 R156, desc[UR6][R206.64] ;  /* 0x00000006ce9c7981 */ /* 0x000ea8000c1e1d00 */
[----:B------:R0:W3:Y:S01]  /*10b0*/  LDG.E.128 R160, desc[UR6][R206.64+0x10] ;  /* 0x00001006cea07981 */ /* 0x0000e2000c1e1d00 */
[----:B------:R-:W-:-:S13]  /*10c0*/  ISETP.GT.AND P1, PT, R166, RZ, PT ;  /* 0x000000ffa600720c */ /* 0x000fda0003f24270 */
[----:B------:R-:W2:Y:S01]  /*10d0*/  @P1 LDC R210, c[0x0][0x40c] ;  /* 0x00010300ffd21b82 */ /* 0x000ea20000000800 */
[C---:B-----5:R-:W-:Y:S02]  /*10e0*/  @P1 PRMT R208, R96.reuse, 0x7632, R208 ;  /* 0x0000763260d01816 */ /* 0x060fe400000000d0 */
[----:B------:R-:W-:Y:S02]  /*10f0*/  @P1 SHF.L.U32 R209, R96, 0x10, RZ ;  /* 0x0000001060d11819 */ /* 0x000fe400000006ff */
[----:B------:R-:W-:Y:S02]  /*1100*/  @P1 SHF.L.U32 R208, R208, 0x10, RZ ;  /* 0x00000010d0d01819 */ /* 0x000fe400000006ff */
[C---:B0-----:R-:W-:Y:S01]  /*1110*/  @P1 PRMT R206, R97.reuse, 0x7632, R206 ;  /* 0x0000763261ce1816 */ /* 0x041fe200000000ce */
[----:B------:R-:W0:Y:S01]  /*1120*/  @P1 LDC R212, c[0x0][0x40c] ;  /* 0x00010300ffd41b82 */ /* 0x000e220000000800 */
[----:B------:R-:W-:Y:S02]  /*1130*/  @P1 SHF.L.U32 R211, R97, 0x10, RZ ;  /* 0x0000001061d31819 */ /* 0x000fe400000006ff */
[----:B------:R-:W-:-:S02]  /*1140*/  @P1 SHF.L.U32 R207, R98, 0x10, RZ ;  /* 0x0000001062cf1819 */ /* 0x000fc400000006ff */
[----:B------:R-:W-:-:S03]  /*1150*/  @P1 SHF.L.U32 R206, R206, 0x10, RZ ;  /* 0x00000010cece1819 */ /* 0x000fc600000006ff */
[----:B------:R-:W1:Y:S08]  /*1160*/  @P1 LDC R213, c[0x0][0x40c] ;  /* 0x00010300ffd51b82 */ /* 0x000e700000000800 */
[----:B------:R-:W4:Y:S08]  /*1170*/  @P1 LDC R214, c[0x0][0x40c] ;  /* 0x00010300ffd61b82 */ /* 0x000f300000000800 */
[----:B------:R-:W3:Y:S08]  /*1180*/  @P1 LDC R215, c[0x0][0x40c] ;  /* 0x00010300ffd71b82 */ /* 0x000ef00000000800 */
[----:B------:R-:W3:Y:S08]  /*1190*/  @P1 LDC R216, c[0x0][0x40c] ;  /* 0x00010300ffd81b82 */ /* 0x000ef00000000800 */
[----:B------:R-:W3:Y:S08]  /*11a0*/  @P1 LDC R217, c[0x0][0x40c] ;  /* 0x00010300ffd91b82 */ /* 0x000ef00000000800 */
[----:B------:R-:W3:Y:S01]  /*11b0*/  @P1 LDC R218, c[0x0][0x40c] ;  /* 0x00010300ffda1b82 */ /* 0x000ee20000000800 */
[----:B--2---:R-:W-:Y:S01]  /*11c0*/  @P1 FFMA.FTZ R156, R209, R210, R156 ;  /* 0x000000d2d19c1223 */ /* 0x004fe2000001009c */
[----:B0-----:R-:W-:Y:S01]  /*11d0*/  @P1 FFMA.FTZ R157, R208, R212, R157 ;  /* 0x000000d4d09d1223 */ /* 0x001fe2000001009d */
[----:B------:R-:W-:Y:S01]  /*11e0*/  @P1 PRMT R208, R98, 0x7632, R208 ;  /* 0x0000763262d01816 */ /* 0x000fe200000000d0 */
[----:B-1----:R-:W-:Y:S01]  /*11f0*/  @P1 FFMA.FTZ R158, R211, R213, R158 ;  /* 0x000000d5d39e1223 */ /* 0x002fe2000001009e */
[C---:B------:R-:W-:Y:S01]  /*1200*/  @P1 PRMT R210, R99.reuse, 0x7632, R210 ;  /* 0x0000763263d21816 */ /* 0x040fe200000000d2 */
[----:B----4-:R-:W-:Y:S01]  /*1210*/  @P1 FFMA.FTZ R159, R206, R214, R159 ;  /* 0x000000d6ce9f1223 */ /* 0x010fe2000001009f */
[----:B------:R-:W-:Y:S01]  /*1220*/  @P1 SHF.L.U32 R209, R99, 0x10, RZ ;  /* 0x0000001063d11819 */ /* 0x000fe200000006ff */
[----:B---3--:R-:W-:Y:S01]  /*1230*/  @P1 FFMA.FTZ R160, R207, R215, R160 ;  /* 0x000000d7cfa01223 */ /* 0x008fe200000100a0 */
[----:B------:R-:W-:-:S02]  /*1240*/  @P1 SHF.L.U32 R208, R208, 0x10, RZ ;  /* 0x00000010d0d01819 */ /* 0x000fc400000006ff */
[----:B------:R-:W-:Y:S01]  /*1250*/  @P1 SHF.L.U32 R210, R210, 0x10, RZ ;  /* 0x00000010d2d21819 */ /* 0x000fe200000006ff */
[----:B------:R-:W-:Y:S02]  /*1260*/  @P1 FFMA.FTZ R162, R209, R217, R162 ;  /* 0x000000d9d1a21223 */ /* 0x000fe400000100a2 */
[----:B------:R-:W-:Y:S02]  /*1270*/  @P1 FFMA.FTZ R161, R208, R216, R161 ;  /* 0x000000d8d0a11223 */ /* 0x000fe400000100a1 */
[----:B------:R-:W-:Y:S01]  /*1280*/  @P1 FFMA.FTZ R163, R210, R218, R163 ;  /* 0x000000dad2a31223 */ /* 0x000fe200000100a3 */
[----:B------:R-:W-:Y:S06]  /*1290*/  BRA `(.L_x_21459) ;  /* 0x00000000008c7947 */ /* 0x000fec0003800000 */
.L_x_21458:
[----:B------:R-:W0:Y:S01]  /*12a0*/  @P0 LDC R163, c[0x0][0x40c] ;  /* 0x00010300ffa30b82 */ /* 0x000e220000000800 */
[----:B-----5:R-:W-:Y:S01]  /*12b0*/  @P0 PRMT R156, R96, 0x7632, R156 ;  /* 0x00007632609c0816 */ /* 0x020fe2000000009c */
[----:B------:R-:W-:Y:S01]  /*12c0*/  HFMA2 R159, -RZ, RZ, 0, 0 ;  /* 0x00000000ff9f7431 */ /* 0x000fe200000001ff */
[----:B------:R-:W-:Y:S02]  /*12d0*/  @P0 PRMT R160, R98, 0x7632, R160 ;  /* 0x0000763262a00816 */ /* 0x000fe400000000a0 */
[----:B------:R-:W-:Y:S02]  /*12e0*/  @P0 SHF.L.U32 R156, R156, 0x10, RZ ;  /* 0x000000109c9c0819 */ /* 0x000fe400000006ff */
[----:B------:R-:W-:Y:S01]  /*12f0*/  @P0 PRMT R158, R97, 0x7632, R158 ;  /* 0x00007632619e0816 */ /* 0x000fe2000000009e */
[----:B------:R-:W1:Y:S01]  /*1300*/  @P0 LDC R209, c[0x0][0x40c] ;  /* 0x00010300ffd10b82 */ /* 0x000e620000000800 */
[----:B------:R-:W-:Y:S02]  /*1310*/  MOV R157, RZ ;  /* 0x000000ff009d7202 */ /* 0x000fe40000000f00 */
[----:B------:R-:W-:-:S02]  /*1320*/  @P0 SHF.L.U32 R160, R160, 0x10, RZ ;  /* 0x00000010a0a00819 */ /* 0x000fc400000006ff */
[----:B------:R-:W-:Y:S02]  /*1330*/  @P0 SHF.L.U32 R158, R158, 0x10, RZ ;  /* 0x000000109e9e0819 */ /* 0x000fe400000006ff */
[----:B------:R-:W-:Y:S01]  /*1340*/  MOV R161, RZ ;  /* 0x000000ff00a17202 */ /* 0x000fe20000000f00 */
[----:B------:R-:W2:Y:S01]  /*1350*/  @P0 LDC R207, c[0x0][0x40c] ;  /* 0x00010300ffcf0b82 */ /* 0x000ea20000000800 */
[----:B------:R-:W-:Y:S02]  /*1360*/  @P0 SHF.L.U32 R211, R98, 0x10, RZ ;  /* 0x0000001062d30819 */ /* 0x000fe400000006ff */
[----:B------:R-:W-:-:S05]  /*1370*/  @P0 SHF.L.U32 R213, R99, 0x10, RZ ;  /* 0x0000001063d50819 */ /* 0x000fca00000006ff */
[----:B------:R-:W3:Y:S01]  /*1380*/  @P0 LDC R215, c[0x0][0x40c] ;  /* 0x00010300ffd70b82 */ /* 0x000ee20000000800 */
[----:B0-----:R-:W-:Y:S01]  /*1390*/  @P0 FMUL.FTZ R157, R156, R163 ;  /* 0x000000a39c9d0220 */ /* 0x001fe20000410000 */
[----:B------:R-:W-:Y:S02]  /*13a0*/  @P0 PRMT R156, R99, 0x7632, R156 ;  /* 0x00007632639c0816 */ /* 0x000fe4000000009c */
[----:B------:R-:W-:Y:S02]  /*13b0*/  CS2R R162, SRZ ;  /* 0x0000000000a27805 */ /* 0x000fe4000001ff00 */
[----:B------:R-:W-:Y:S01]  /*13c0*/  @P0 SHF.L.U32 R206, R156, 0x10, RZ ;  /* 0x000000109cce0819 */ /* 0x000fe200000006ff */
[----:B------:R-:W-:Y:S01]  /*13d0*/  HFMA2 R156, -RZ, RZ, 0, 0 ;  /* 0x00000000ff9c7431 */ /* 0x000fe200000001ff */
[----:B------:R-:W0:Y:S01]  /*13e0*/  @P0 LDC R208, c[0x0][0x40c] ;  /* 0x00010300ffd00b82 */ /* 0x000e220000000800 */
[----:B-1----:R-:W-:Y:S01]  /*13f0*/  @P0 FMUL.FTZ R161, R160, R209 ;  /* 0x000000d1a0a10220 */ /* 0x002fe20000410000 */
[----:B------:R-:W-:Y:S01]  /*1400*/  HFMA2 R160, -RZ, RZ, 0, 0 ;  /* 0x00000000ffa07431 */ /* 0x000fe200000001ff */
[----:B------:R-:W-:-:S05]  /*1410*/  @P0 SHF.L.U32 R209, R97, 0x10, RZ ;  /* 0x0000001061d10819 */ /* 0x000fca00000006ff */
[----:B------:R-:W1:Y:S01]  /*1420*/  @P0 LDC R210, c[0x0][0x40c] ;  /* 0x00010300ffd20b82 */ /* 0x000e620000000800 */
[----:B--2---:R-:W-:Y:S01]  /*1430*/  @P0 FMUL.FTZ R159, R158, R207 ;  /* 0x000000cf9e9f0220 */ /* 0x004fe20000410000 */
[----:B------:R-:W-:Y:S02]  /*1440*/  @P0 SHF.L.U32 R207, R96, 0x10, RZ ;  /* 0x0000001060cf0819 */ /* 0x000fe400000006ff */
[----:B------:R-:W-:-:S04]  /*1450*/  MOV R158, RZ ;  /* 0x000000ff009e7202 */ /* 0x000fc80000000f00 */
[----:B------:R-:W2:Y:S01]  /*1460*/  @P0 LDC R212, c[0x0][0x40c] ;  /* 0x00010300ffd40b82 */ /* 0x000ea20000000800 */
[----:B---3--:R-:W-:-:S07]  /*1470*/  @P0 FMUL.FTZ R163, R206, R215 ;  /* 0x000000d7cea30220 */ /* 0x008fce0000410000 */
[----:B------:R-:W3:Y:S01]  /*1480*/  @P0 LDC R214, c[0x0][0x40c] ;  /* 0x00010300ffd60b82 */ /* 0x000ee20000000800 */
[----:B0-----:R-:W-:Y:S01]  /*1490*/  @P0 FMUL.FTZ R156, R207, R208 ;  /* 0x000000d0cf9c0220 */ /* 0x001fe20000410000 */
[----:B-1----:R-:W-:Y:S01]  /*14a0*/  @P0 FMUL.FTZ R158, R209, R210 ;  /* 0x000000d2d19e0220 */ /* 0x002fe20000410000 */
[----:B--2---:R-:W-:Y:S01]  /*14b0*/  @P0 FMUL.FTZ R160, R211, R212 ;  /* 0x000000d4d3a00220 */ /* 0x004fe20000410000 */
[----:B---3--:R-:W-:-:S07]  /*14c0*/  @P0 FMUL.FTZ R162, R213, R214 ;  /* 0x000000d6d5a20220 */ /* 0x008fce0000410000 */
.L_x_21459:
[----:B------:R-:W0:Y:S01]  /*14d0*/  LDC.64 R206, c[0x0][0x3a8] ;  /* 0x0000ea00ffce7b82 */ /* 0x000e220000000a00 */
[----:B------:R-:W-:Y:S01]  /*14e0*/  IADD3 R205, PT, PT, R205, 0x20, RZ ;  /* 0x00000020cdcd7810 */ /* 0x000fe20007ffe0ff */
[C---:B0-----:R-:W-:Y:S01]  /*14f0*/  IMAD.WIDE.U32 R206, R167.reuse, 0x20, R206 ;  /* 0x00000020a7ce7825 */ /* 0x041fe200078e00ce */
[----:B------:R-:W-:-:S04]  /*1500*/  IADD3 R167, PT, PT, R167, 0x20, RZ ;  /* 0x00000020a7a77810 */ /* 0x000fc80007ffe0ff */
[----:B------:R0:W-:Y:S04]  /*1510*/  STG.E.128 desc[UR6][R206.64], R156 ;  /* 0x0000009cce007986 */ /* 0x0001e8000c101d06 */
[----:B------:R0:W-:Y:S02]  /*1520*/  STG.E.128 desc[UR6][R206.64+0x10], R160 ;  /* 0x000010a0ce007986 */ /* 0x0001e4000c101d06 */
.L_x_21455:
[----:B------:R-:W-:Y:S05]  /*1530*/  BSYNC.RECONVERGENT B0 ;  /* 0x0000000000007941 */ /* 0x000fea0003800200 */
.L_x_21454:
        /* <DEDUP_REMOVED lines=10> */
.L_x_21463:
[----:B------:R-:W-:Y:S05]  /*15e0*/  BSYNC.RECONVERGENT B1 ;  /* 0x0000000000017941 */ /* 0x000fea0003800200 */
.L_x_21462:
[----:B------:R-:W-:-:S04]  /*15f0*/  UISETP.NE.U32.AND UP0, UPT, UR4, URZ, UPT ;  /* 0x000000ff0400728c */ /* 0x000fc8000bf05070 */
[----:B------:R-:W-:-:S09]  /*1600*/  UISETP.NE.AND.EX UP0, UPT, UR5, URZ, UPT, UP0 ;  /* 0x000000ff0500728c */ /* 0x000fd2000bf05300 */
[----:B------:R-:W-:Y:S05]  /*1610*/  BRA.U !UP0, `(.L_x_21464) ;  /* 0x0000000108887547 */ /* 0x000fea000b800000 */
[----:B0-----:R-:W0:Y:S02]  /*1620*/  LDC.64 R206, c[0x0][0x3a0] ;  /* 0x0000e800ffce7b82 */ /* 0x001e240000000a00 */
[----:B0-----:R-:W-:-:S05]  /*1630*/  IMAD.WIDE.U32 R206, R167, 0x20, R206 ;  /* 0x00000020a7ce7825 */ /* 0x001fca00078e00ce */
[----:B------:R-:W2:Y:S04]  /*1640*/  LDG.E.128 R100, desc[UR6][R206.64] ;  /* 0x00000006ce647981 */ /* 0x000ea8000c1e1d00 */
[----:B------:R0:W3:Y:S01]  /*1650*/  LDG.E.128 R104, desc[UR6][R206.64+0x10] ;  /* 0x00001006ce687981 */ /* 0x0000e2000c1e1d00 */
[----:B------:R-:W-:-:S13]  /*1660*/  ISETP.GT.AND P1, PT, R166, RZ, PT ;  /* 0x000000ffa600720c */ /* 0x000fda0003f24270 */
[----:B------:R-:W2:Y:S01]  /*1670*/  @P1 LDC R210, c[0x0][0x40c] ;  /* 0x00010300ffd21b82 */ /* 0x000ea20000000800 */
[C---:B-----5:R-:W-:Y:S02]  /*1680*/  @P1 SHF.L.U32 R209, R96.reuse, 0x10, RZ ;  /* 0x0000001060d11819 */ /* 0x060fe400000006ff */
[----:B------:R-:W-:Y:S02]  /*1690*/  @P1 PRMT R208, R96, 0x7632, R208 ;  /* 0x0000763260d01816 */ /* 0x000fe400000000d0 */
[C---:B------:R-:W-:Y:S02]  /*16a0*/  @P1 SHF.L.U32 R213, R97.reuse, 0x10, RZ ;  /* 0x0000001061d51819 */ /* 0x040fe400000006ff */
[----:B------:R-:W-:Y:S01]  /*16b0*/  @P1 SHF.L.U32 R208, R208, 0x10, RZ ;  /* 0x00000010d0d01819 */ /* 0x000fe200000006ff */
[----:B------:R-:W1:Y:S01]  /*16c0*/  @P1 LDC R211, c[0x0][0x40c] ;  /* 0x00010300ffd31b82 */ /* 0x000e620000000800 */
[----:B0-----:R-:W-:Y:S02]  /*16d0*/  @P1 PRMT R206, R97, 0x7632, R206 ;  /* 0x0000763261ce1816 */ /* 0x001fe400000000ce */
[----:B------:R-:W-:-:S02]  /*16e0*/  @P1 PRMT R207, R98, 0x7632, R207 ;  /* 0x0000763262cf1816 */ /* 0x000fc400000000cf */
[----:B------:R-:W-:-:S03]  /*16f0*/  @P1 SHF.L.U32 R206, R206, 0x10, RZ ;  /* 0x00000010cece1819 */ /* 0x000fc600000006ff */
[----:B------:R-:W0:Y:S08]  /*1700*/  @P1 LDC R212, c[0x0][0x40c] ;  /* 0x00010300ffd41b82 */ /* 0x000e300000000800 */
[----:B------:R-:W4:Y:S08]  /*1710*/  @P1 LDC R214, c[0x0][0x40c] ;  /* 0x00010300ffd61b82 */ /* 0x000f300000000800 */
[----:B------:R-:W3:Y:S08]  /*1720*/  @P1 LDC R215, c[0x0][0x40c] ;  /* 0x00010300ffd71b82 */ /* 0x000ef00000000800 */
[----:B------:R-:W3:Y:S08]  /*1730*/  @P1 LDC R216, c[0x0][0x40c] ;  /* 0x00010300ffd81b82 */ /* 0x000ef00000000800 */
[----:B------:R-:W3:Y:S08]  /*1740*/  @P1 LDC R217, c[0x0][0x40c] ;  /* 0x00010300ffd91b82 */ /* 0x000ef00000000800 */
[----:B------:R-:W3:Y:S01]  /*1750*/  @P1 LDC R218, c[0x0][0x40c] ;  /* 0x00010300ffda1b82 */ /* 0x000ee20000000800 */
[----:B--2---:R-:W-:Y:S01]  /*1760*/  @P1 FFMA.FTZ R100, R209, R210, R100 ;  /* 0x000000d2d1641223 */ /* 0x004fe20000010064 */
[----:B------:R-:W-:Y:S01]  /*1770*/  @P1 PRMT R209, R99, 0x7632, R209 ;  /* 0x0000763263d11816 */ /* 0x000fe200000000d1 */
[----:B-1----:R-:W-:Y:S01]  /*1780*/  @P1 FFMA.FTZ R101, R208, R211, R101 ;  /* 0x000000d3d0651223 */ /* 0x002fe20000010065 */
[----:B0-----:R-:W-:Y:S01]  /*1790*/  @P1 FFMA.FTZ R102, R213, R212, R102 ;  /* 0x000000d4d5661223 */ /* 0x001fe20000010066 */
[----:B------:R-:W-:Y:S01]  /*17a0*/  @P1 SHF.L.U32 R211, R98, 0x10, RZ ;  /* 0x0000001062d31819 */ /* 0x000fe200000006ff */
[----:B----4-:R-:W-:Y:S01]  /*17b0*/  @P1 FFMA.FTZ R103, R206, R214, R103 ;  /* 0x000000d6ce671223 */ /* 0x010fe20000010067 */
[----:B------:R-:W-:-:S02]  /*17c0*/  @P1 SHF.L.U32 R213, R99, 0x10, RZ ;  /* 0x0000001063d51819 */ /* 0x000fc400000006ff */
[----:B------:R-:W-:Y:S01]  /*17d0*/  @P1 SHF.L.U32 R208, R207, 0x10, RZ ;  /* 0x00000010cfd01819 */ /* 0x000fe200000006ff */
[----:B---3--:R-:W-:Y:S01]  /*17e0*/  @P1 FFMA.FTZ R104, R211, R215, R104 ;  /* 0x000000d7d3681223 */ /* 0x008fe20000010068 */
[----:B------:R-:W-:Y:S01]  /*17f0*/  @P1 SHF.L.U32 R210, R209, 0x10, RZ ;  /* 0x00000010d1d21819 */ /* 0x000fe200000006ff */
[----:B------:R-:W-:Y:S02]  /*1800*/  @P1 FFMA.FTZ R106, R213, R217, R106 ;  /* 0x000000d9d56a1223 */ /* 0x000fe4000001006a */
[----:B------:R-:W-:Y:S02]  /*1810*/  @P1 FFMA.FTZ R105, R208, R216, R105 ;  /* 0x000000d8d0691223 */ /* 0x000fe40000010069 */
[----:B------:R-:W-:Y:S01]  /*1820*/  @P1 FFMA.FTZ R107, R210, R218, R107 ;  /* 0x000000dad26b1223 */ /* 0x000fe2000001006b */
[----:B------:R-:W-:Y:S06]  /*1830*/  BRA `(.L_x_21465) ;  /* 0x00000000008c7947 */ /* 0x000fec0003800000 */
.L_x_21464:
[----:B------:R-:W1:Y:S01]  /*1840*/  @P0 LDC R107, c[0x0][0x40c] ;  /* 0x00010300ff6b0b82 */ /* 0x000e620000000800 */
[----:B-----5:R-:W-:Y:S01]  /*1850*/  @P0 PRMT R100, R96, 0x7632, R100 ;  /* 0x0000763260640816 */ /* 0x020fe20000000064 */
[----:B------:R-:W-:Y:S01]  /*1860*/  HFMA2 R103, -RZ, RZ, 0, 0 ;  /* 0x00000000ff677431 */ /* 0x000fe200000001ff */
[----:B------:R-:W-:Y:S02]  /*1870*/  @P0 PRMT R104, R98, 0x7632, R104 ;  /* 0x0000763262680816 */ /* 0x000fe40000000068 */
[----:B------:R-:W-:Y:S02]  /*1880*/  @P0 SHF.L.U32 R100, R100, 0x10, RZ ;  /* 0x0000001064640819 */ /* 0x000fe400000006ff */
[----:B------:R-:W-:Y:S01]  /*1890*/  @P0 PRMT R102, R97, 0x7632, R102 ;  /* 0x0000763261660816 */ /* 0x000fe20000000066 */
[----:B------:R-:W2:Y:S01]  /*18a0*/  @P0 LDC R209, c[0x0][0x40c] ;  /* 0x00010300ffd10b82 */ /* 0x000ea20000000800 */
[----:B------:R-:W-:Y:S02]  /*18b0*/  MOV R101, RZ ;  /* 0x000000ff00657202 */ /* 0x000fe40000000f00 */
[----:B------:R-:W-:-:S02]  /*18c0*/  @P0 SHF.L.U32 R104, R104, 0x10, RZ ;  /* 0x0000001068680819 */ /* 0x000fc400000006ff */
[----:B------:R-:W-:Y:S02]  /*18d0*/  @P0 SHF.L.U32 R102, R102, 0x10, RZ ;  /* 0x0000001066660819 */ /* 0x000fe400000006ff */
[----:B------:R-:W-:Y:S01]  /*18e0*/  MOV R105, RZ ;  /* 0x000000ff00697202 */ /* 0x000fe20000000f00 */
[----:B0-----:R-:W0:Y:S01]  /*18f0*/  @P0 LDC R207, c[0x0][0x40c] ;  /* 0x00010300ffcf0b82 */ /* 0x001e220000000800 */
[----:B------:R-:W-:Y:S02]  /*1900*/  @P0 SHF.L.U32 R211, R98, 0x10, RZ ;  /* 0x0000001062d30819 */ /* 0x000fe400000006ff */
[----:B------:R-:W-:-:S05]  /*1910*/  @P0 SHF.L.U32 R213, R99, 0x10, RZ ;  /* 0x0000001063d50819 */ /* 0x000fca00000006ff */
[----:B------:R-:W3:Y:S01]  /*1920*/  @P0 LDC R215, c[0x0][0x40c] ;  /* 0x00010300ffd70b82 */ /* 0x000ee20000000800 */
[----:B-1----:R-:W-:Y:S01]  /*1930*/  @P0 FMUL.FTZ R101, R100, R107 ;  /* 0x0000006b64650220 */ /* 0x002fe20000410000 */
[----:B------:R-:W-:Y:S02]  /*1940*/  @P0 PRMT R100, R99, 0x7632, R100 ;  /* 0x0000763263640816 */ /* 0x000fe40000000064 */
[----:B------:R-:W-:Y:S02]  /*1950*/  CS2R R106, SRZ ;  /* 0x00000000006a7805 */ /* 0x000fe4000001ff00 */
[----:B------:R-:W-:Y:S01]  /*1960*/  @P0 SHF.L.U32 R206, R100, 0x10, RZ ;  /* 0x0000001064ce0819 */ /* 0x000fe200000006ff */
[----:B------:R-:W-:Y:S01]  /*1970*/  HFMA2 R100, -RZ, RZ, 0, 0 ;  /* 0x00000000ff647431 */ /* 0x000fe200000001ff */
[----:B------:R-:W1:Y:S01]  /*1980*/  @P0 LDC R208, c[0x0][0x40c] ;  /* 0x00010300ffd00b82 */ /* 0x000e620000000800 */
[----:B--2---:R-:W-:Y:S01]  /*1990*/  @P0 FMUL.FTZ R105, R104, R209 ;  /* 0x000000d168690220 */ /* 0x004fe20000410000 */
[----:B------:R-:W-:Y:S01]  /*19a0*/  HFMA2 R104, -RZ, RZ, 0, 0 ;  /* 0x00000000ff687431 */ /* 0x000fe200000001ff */
[----:B------:R-:W-:-:S05]  /*19b0*/  @P0 SHF.L.U32 R209, R97, 0x10, RZ ;  /* 0x0000001061d10819 */ /* 0x000fca00000006ff */
[----:B------:R-:W2:Y:S01]  /*19c0*/  @P0 LDC R210, c[0x0][0x40c] ;  /* 0x00010300ffd20b82 */ /* 0x000ea20000000800 */
[----:B0-----:R-:W-:Y:S01]  /*19d0*/  @P0 FMUL.FTZ R103, R102, R207 ;  /* 0x000000cf66670220 */ /* 0x001fe20000410000 */
[----:B------:R-:W-:Y:S02]  /*19e0*/  @P0 SHF.L.U32 R207, R96, 0x10, RZ ;  /* 0x0000001060cf0819 */ /* 0x000fe400000006ff */
[----:B------:R-:W-:-:S04]  /*19f0*/  MOV R102, RZ ;  /* 0x000000ff00667202 */ /* 0x000fc80000000f00 */
[----:B------:R-:W0:Y:S01]  /*1a00*/  @P0 LDC R212, c[0x0][0x40c] ;  /* 0x00010300ffd40b82 */ /* 0x000e220000000800 */
[----:B---3--:R-:W-:-:S07]  /*1a10*/  @P0 FMUL.FTZ R107, R206, R215 ;  /* 0x000000d7ce6b0220 */ /* 0x008fce0000410000 */
[----:B------:R-:W3:Y:S01]  /*1a20*/  @P0 LDC R214, c[0x0][0x40c] ;  /* 0x00010300ffd60b82 */ /* 0x000ee20000000800 */
[----:B-1----:R-:W-:Y:S01]  /*1a30*/  @P0 FMUL.FTZ R100, R207, R208 ;  /* 0x000000d0cf640220 */ /* 0x002fe20000410000 */
[----:B--2---:R-:W-:Y:S01]  /*1a40*/  @P0 FMUL.FTZ R102, R209, R210 ;  /* 0x000000d2d1660220 */ /* 0x004fe20000410000 */
[----:B0-----:R-:W-:Y:S01]  /*1a50*/  @P0 FMUL.FTZ R104, R211, R212 ;  /* 0x000000d4d3680220 */ /* 0x001fe20000410000 */
[----:B---3--:R-:W-:-:S07]  /*1a60*/  @P0 FMUL.FTZ R106, R213, R214 ;  /* 0x000000d6d56a0220 */ /* 0x008fce0000410000 */
.L_x_21465:
[----:B------:R-:W0:Y:S01]  /*1a70*/  LDC.64 R206, c[0x0][0x3a8] ;  /* 0x0000ea00ffce7b82 */ /* 0x000e220000000a00 */
[----:B------:R-:W-:Y:S01]  /*1a80*/  IADD3 R205, PT, PT, R205, 0x20, RZ ;  /* 0x00000020cdcd7810 */ /* 0x000fe20007ffe0ff */
[C---:B0-----:R-:W-:Y:S01]  /*1a90*/  IMAD.WIDE.U32 R206, R167.reuse, 0x20, R206 ;  /* 0x00000020a7ce7825 */ /* 0x041fe200078e00ce */
[----:B------:R-:W-:-:S04]  /*1aa0*/  IADD3 R167, PT, PT, R167, 0x20, RZ ;  /* 0x00000020a7a77810 */ /* 0x000fc80007ffe0ff */
[----:B------:R1:W-:Y:S04]  /*1ab0*/  STG.E.128 desc[UR6][R206.64], R100 ;  /* 0x00000064ce007986 */ /* 0x0003e8000c101d06 */
[----:B------:R1:W-:Y:S02]  /*1ac0*/  STG.E.128 desc[UR6][R206.64+0x10], R104 ;  /* 0x00001068ce007986 */ /* 0x0003e4000c101d06 */
.L_x_21461:
[----:B------:R-:W-:Y:S05]  /*1ad0*/  BSYNC.RECONVERGENT B0 ;  /* 0x0000000000007941 */ /* 0x000fea0003800200 */
.L_x_21460:
        /* <DEDUP_REMOVED lines=10> */
.L_x_21469:
[----:B------:R-:W-:Y:S05]  /*1b80*/  BSYNC.RECONVERGENT B1 ;  /* 0x0000000000017941 */ /* 0x000fea0003800200 */
.L_x_21468:
[----:B------:R-:W-:-:S04]  /*1b90*/  UISETP.NE.U32.AND UP0, UPT, UR4, URZ, UPT ;  /* 0x000000ff0400728c */ /* 0x000fc8000bf05070 */
[----:B------:R-:W-:-:S09]  /*1ba0*/  UISETP.NE.AND.EX UP0, UPT, UR5, URZ, UPT, UP0 ;  /* 0x000000ff0500728c */ /* 0x000fd2000bf05300 */
[----:B------:R-:W-:Y:S05]  /*1bb0*/  BRA.U !UP0, `(.L_x_21470) ;  /* 0x0000000108887547 */ /* 0x000fea000b800000 */
[----:B01----:R-:W0:Y:S02]  /*1bc0*/  LDC.64 R206, c[0x0][0x3a0] ;  /* 0x0000e800ffce7b82 */ /* 0x003e240000000a00 */
        /* <DEDUP_REMOVED lines=33> */
.L_x_21470:
[----:B------:R-:W2:Y:S01]  /*1de0*/  @P0 LDC R115, c[0x0][0x40c] ;  /* 0x00010300ff730b82 */ /* 0x000ea20000000800 */
[----:B-----5:R-:W-:Y:S01]  /*1df0*/  @P0 PRMT R108, R96, 0x7632, R108 ;  /* 0x00007632606c0816 */ /* 0x020fe2000000006c */
[----:B------:R-:W-:Y:S01]  /*1e00*/  HFMA2 R111, -RZ, RZ, 0, 0 ;  /* 0x00000000ff6f7431 */ /* 0x000fe200000001ff */
[----:B------:R-:W-:Y:S02]  /*1e10*/  @P0 PRMT R112, R98, 0x7632, R112 ;  /* 0x0000763262700816 */ /* 0x000fe40000000070 */
[----:B------:R-:W-:Y:S02]  /*1e20*/  @P0 SHF.L.U32 R108, R108, 0x10, RZ ;  /* 0x000000106c6c0819 */ /* 0x000fe400000006ff */
[----:B------:R-:W-:Y:S01]  /*1e30*/  @P0 PRMT R110, R97, 0x7632, R110 ;  /* 0x00007632616e0816 */ /* 0x000fe2000000006e */
[----:B------:R-:W3:Y:S01]  /*1e40*/  @P0 LDC R209, c[0x0][0x40c] ;  /* 0x00010300ffd10b82 */ /* 0x000ee20000000800 */
[----:B------:R-:W-:Y:S02]  /*1e50*/  MOV R109, RZ ;  /* 0x000000ff006d7202 */ /* 0x000fe40000000f00 */
[----:B------:R-:W-:-:S02]  /*1e60*/  @P0 SHF.L.U32 R112, R112, 0x10, RZ ;  /* 0x0000001070700819 */ /* 0x000fc400000006ff */
[----:B------:R-:W-:Y:S02]  /*1e70*/  @P0 SHF.L.U32 R110, R110, 0x10, RZ ;  /* 0x000000106e6e0819 */ /* 0x000fe400000006ff */
[----:B------:R-:W-:Y:S01]  /*1e80*/  MOV R113, RZ ;  /* 0x000000ff00717202 */ /* 0x000fe20000000f00 */
[----:B01----:R-:W0:Y:S01]  /*1e90*/  @P0 LDC R207, c[0x0][0x40c] ;  /* 0x00010300ffcf0b82 */ /* 0x003e220000000800 */
[----:B------:R-:W-:Y:S02]  /*1ea0*/  @P0 SHF.L.U32 R211, R98, 0x10, RZ ;  /* 0x0000001062d30819 */ /* 0x000fe400000006ff */
[----:B------:R-:W-:-:S05]  /*1eb0*/  @P0 SHF.L.U32 R213, R99, 0x10, RZ ;  /* 0x0000001063d50819 */ /* 0x000fca00000006ff */
[----:B------:R-:W1:Y:S01]  /*1ec0*/  @P0 LDC R215, c[0x0][0x40c] ;  /* 0x00010300ffd70b82 */ /* 0x000e620000000800 */
[----:B--2---:R-:W-:Y:S01]  /*1ed0*/  @P0 FMUL.FTZ R109, R108, R115 ;  /* 0x000000736c6d0220 */ /* 0x004fe20000410000 */
[----:B------:R-:W-:Y:S02]  /*1ee0*/  @P0 PRMT R108, R99, 0x7632, R108 ;  /* 0x00007632636c0816 */ /* 0x000fe4000000006c */
[----:B------:R-:W-:Y:S02]  /*1ef0*/  CS2R R114, SRZ ;  /* 0x0000000000727805 */ /* 0x000fe4000001ff00 */
[----:B------:R-:W-:Y:S01]  /*1f00*/  @P0 SHF.L.U32 R206, R108, 0x10, RZ ;  /* 0x000000106cce0819 */ /* 0x000fe200000006ff */
[----:B------:R-:W-:Y:S01]  /*1f10*/  HFMA2 R108, -RZ, RZ, 0, 0 ;  /* 0x00000000ff6c7431 */ /* 0x000fe200000001ff */
[----:B------:R-:W2:Y:S01]  /*1f20*/  @P0 LDC R208, c[0x0][0x40c] ;  /* 0x00010300ffd00b82 */ /* 0x000ea20000000800 */
[----:B---3--:R-:W-:Y:S01]  /*1f30*/  @P0 FMUL.FTZ R113, R112, R209 ;  /* 0x000000d170710220 */ /* 0x008fe20000410000 */
[----:B------:R-:W-:Y:S01]  /*1f40*/  HFMA2 R112, -RZ, RZ, 0, 0 ;  /* 0x00000000ff707431 */ /* 0x000fe200000001ff */
[----:B------:R-:W-:-:S05]  /*1f50*/  @P0 SHF.L.U32 R209, R97, 0x10, RZ ;  /* 0x0000001061d10819 */ /* 0x000fca00000006ff */
[----:B------:R-:W3:Y:S01]  /*1f60*/  @P0 LDC R210, c[0x0][0x40c] ;  /* 0x00010300ffd20b82 */ /* 0x000ee20000000800 */
[----:B0-----:R-:W-:Y:S01]  /*1f70*/  @P0 FMUL.FTZ R111, R110, R207 ;  /* 0x000000cf6e6f0220 */ /* 0x001fe20000410000 */
[----:B------:R-:W-:Y:S02]  /*1f80*/  @P0 SHF.L.U32 R207, R96, 0x10, RZ ;  /* 0x0000001060cf0819 */ /* 0x000fe400000006ff */
[----:B------:R-:W-:-:S04]  /*1f90*/  MOV R110, RZ ;  /* 0x000000ff006e7202 */ /* 0x000fc80000000f00 */
[----:B------:R-:W0:Y:S01]  /*1fa0*/  @P0 LDC R212, c[0x0][0x40c] ;  /* 0x00010300ffd40b82 */ /* 0x000e220000000800 */
[----:B-1----:R-:W-:-:S07]  /*1fb0*/  @P0 FMUL.FTZ R115, R206, R215 ;  /* 0x000000d7ce730220 */ /* 0x002fce0000410000 */
[----:B------:R-:W1:Y:S01]  /*1fc0*/  @P0 LDC R214, c[0x0][0x40c] ;  /* 0x00010300ffd60b82 */ /* 0x000e620000000800 */
[----:B--2---:R-:W-:Y:S01]  /*1fd0*/  @P0 FMUL.FTZ R108, R207, R208 ;  /* 0x000000d0cf6c0220 */ /* 0x004fe20000410000 */
[----:B---3--:R-:W-:Y:S01]  /*1fe0*/  @P0 FMUL.FTZ R110, R209, R210 ;  /* 0x000000d2d16e0220 */ /* 0x008fe20000410000 */
[----:B0-----:R-:W-:Y:S01]  /*1ff0*/  @P0 FMUL.FTZ R112, R211, R212 ;  /* 0x000000d4d3700220 */ /* 0x001fe20000410000 */
[----:B-1----:R-:W-:-:S07]  /*2000*/  @P0 FMUL.FTZ R114, R213, R214 ;  /* 0x000000d6d5720220 */ /* 0x002fce0000410000 */
.L_x_21471:
[----:B------:R-:W0:Y:S01]  /*2010*/  LDC.64 R206, c[0x0][0x3a8] ;  /* 0x0000ea00ffce7b82 */ /* 0x000e220000000a00 */
[----:B------:R-:W-:Y:S01]  /*2020*/  IADD3 R205, PT, PT, R205, 0x20, RZ ;  /* 0x00000020cdcd7810 */ /* 0x000fe20007ffe0ff */
[C---:B0-----:R-:W-:Y:S01]  /*2030*/  IMAD.WIDE.U32 R206, R167.reuse, 0x20, R206 ;  /* 0x00000020a7ce7825 */ /* 0x041fe200078e00ce */
[----:B------:R-:W-:-:S04]  /*2040*/  IADD3 R167, PT, PT, R167, 0x20, RZ ;  /* 0x00000020a7a77810 */ /* 0x000fc80007ffe0ff */
[----:B------:R2:W-:Y:S04]  /*2050*/  STG.E.128 desc[UR6][R206.64], R108 ;  /* 0x0000006cce007986 */ /* 0x0005e8000c101d06 */
[----:B------:R2:W-:Y:S02]  /*2060*/  STG.E.128 desc[UR6][R206.64+0x10], R112 ;  /* 0x00001070ce007986 */ /* 0x0005e4000c101d06 */
.L_x_21467:
[----:B------:R-:W-:Y:S05]  /*2070*/  BSYNC.RECONVERGENT B0 ;  /* 0x0000000000007941 */ /* 0x000fea0003800200 */
.L_x_21466:
        /* <DEDUP_REMOVED lines=10> */
.L_x_21475:
[----:B------:R-:W-:Y:S05]  /*2120*/  BSYNC.RECONVERGENT B1 ;  /* 0x0000000000017941 */ /* 0x000fea0003800200 */
.L_x_21474:
[----:B------:R-:W-:-:S04]  /*2130*/  UISETP.NE.U32.AND UP0, UPT, UR4, URZ, UPT ;  /* 0x000000ff0400728c */ /* 0x000fc8000bf05070 */
[----:B------:R-:W-:-:S09]  /*2140*/  UISETP.NE.AND.EX UP0, UPT, UR5, URZ, UPT, UP0 ;  /* 0x000000ff0500728c */ /* 0x000fd2000bf05300 */
[----:B------:R-:W-:Y:S05]  /*2150*/  BRA.U !UP0, `(.L_x_21476) ;  /* 0x0000000108887547 */ /* 0x000fea000b800000 */
[----:B012---:R-:W0:Y:S02]  /*2160*/  LDC.64 R206, c[0x0][0x3a0] ;  /* 0x0000e800ffce7b82 */ /* 0x007e240000000a00 */
        /* <DEDUP_REMOVED lines=33> */
.L_x_21476:
[----:B------:R-:W3:Y:S01]  /*2380*/  @P0 LDC R123, c[0x0][0x40c] ;  /* 0x00010300ff7b0b82 */ /* 0x000ee20000000800 */
[----:B-----5:R-:W-:Y:S01]  /*2390*/  @P0 PRMT R116, R96, 0x7632, R116 ;  /* 0x0000763260740816 */ /* 0x020fe20000000074 */
[----:B------:R-:W-:Y:S01]  /*23a0*/  HFMA2 R119, -RZ, RZ, 0, 0 ;  /* 0x00000000ff777431 */ /* 0x000fe200000001ff */
[----:B------:R-:W-:Y:S02]  /*23b0*/  @P0 PRMT R120, R98, 0x7632, R120 ;  /* 0x0000763262780816 */ /* 0x000fe40000000078 */
[----:B------:R-:W-:Y:S02]  /*23c0*/  @P0 SHF.L.U32 R116, R116, 0x10, RZ ;  /* 0x0000001074740819 */ /* 0x000fe400000006ff */
[----:B------:R-:W-:Y:S01]  /*23d0*/  @P0 PRMT R118, R97, 0x7632, R118 ;  /* 0x0000763261760816 */ /* 0x000fe20000000076 */
[----:B------:R-:W4:Y:S01]  /*23e0*/  @P0 LDC R209, c[0x0][0x40c] ;  /* 0x00010300ffd10b82 */ /* 0x000f220000000800 */
[----:B------:R-:W-:Y:S02]  /*23f0*/  MOV R117, RZ ;  /* 0x000000ff00757202 */ /* 0x000fe40000000f00 */
[----:B------:R-:W-:-:S02]  /*2400*/  @P0 SHF.L.U32 R120, R120, 0x10, RZ ;  /* 0x0000001078780819 */ /* 0x000fc400000006ff */
[----:B------:R-:W-:Y:S02]  /*2410*/  @P0 SHF.L.U32 R118, R118, 0x10, RZ ;  /* 0x0000001076760819 */ /* 0x000fe400000006ff */
[----:B------:R-:W-:Y:S01]  /*2420*/  MOV R121, RZ ;  /* 0x000000ff00797202 */ /* 0x000fe20000000f00 */
[----:B012---:R-:W0:Y:S01]  /*2430*/  @P0 LDC R207, c[0x0][0x40c] ;  /* 0x00010300ffcf0b82 */ /* 0x007e220000000800 */
[----:B------:R-:W-:Y:S02]  /*2440*/  @P0 SHF.L.U32 R211, R98, 0x10, RZ ;  /* 0x0000001062d30819 */ /* 0x000fe400000006ff */
[----:B------:R-:W-:-:S05]  /*2450*/  @P0 SHF.L.U32 R213, R99, 0x10, RZ ;  /* 0x0000001063d50819 */ /* 0x000fca00000006ff */
[----:B------:R-:W1:Y:S01]  /*2460*/  @P0 LDC R215, c[0x0][0x40c] ;  /* 0x00010300ffd70b82 */ /* 0x000e620000000800 */
[----:B---3--:R-:W-:Y:S01]  /*2470*/  @P0 FMUL.FTZ R117, R116, R123 ;  /* 0x0000007b74750220 */ /* 0x008fe20000410000 */
[----:B------:R-:W-:Y:S02]  /*2480*/  @P0 PRMT R116, R99, 0x7632, R116 ;  /* 0x0000763263740816 */ /* 0x000fe40000000074 */
[----:B------:R-:W-:Y:S02]  /*2490*/  CS2R R122, SRZ ;  /* 0x00000000007a7805 */ /* 0x000fe4000001ff00 */
[----:B------:R-:W-:Y:S01]  /*24a0*/  @P0 SHF.L.U32 R206, R116, 0x10, RZ ;  /* 0x0000001074ce0819 */ /* 0x000fe200000006ff */
[----:B------:R-:W-:Y:S01]  /*24b0*/  HFMA2 R116, -RZ, RZ, 0, 0 ;  /* 0x00000000ff747431 */ /* 0x000fe200000001ff */
[----:B------:R-:W2:Y:S01]  /*24c0*/  @P0 LDC R208, c[0x0][0x40c] ;  /* 0x00010300ffd00b82 */ /* 0x000ea20000000800 */
[----:B----4-:R-:W-:Y:S01]  /*24d0*/  @P0 FMUL.FTZ R121, R120, R209 ;  /* 0x000000d178790220 */ /* 0x010fe20000410000 */
        /* <DEDUP_REMOVED lines=13> */
.L_x_21477:
[----:B------:R-:W0:Y:S01]  /*25b0*/  LDC.64 R206, c[0x0][0x3a8] ;  /* 0x0000ea00ffce7b82 */ /* 0x000e220000000a00 */
[----:B------:R-:W-:Y:S01]  /*25c0*/  IADD3 R205, PT, PT, R205, 0x20, RZ ;  /* 0x00000020cdcd7810 */ /* 0x000fe20007ffe0ff */
[C---:B0-----:R-:W-:Y:S01]  /*25d0*/  IMAD.WIDE.U32 R206, R167.reuse, 0x20, R206 ;  /* 0x00000020a7ce7825 */ /* 0x041fe200078e00ce */
[----:B------:R-:W-:-:S04]  /*25e0*/  IADD3 R167, PT, PT, R167, 0x20, RZ ;  /* 0x00000020a7a77810 */ /* 0x000fc80007ffe0ff */
[----:B------:R3:W-:Y:S04]  /*25f0*/  STG.E.128 desc[UR6][R206.64], R116 ;  /* 0x00000074ce007986 */ /* 0x0007e8000c101d06 */
[----:B------:R3:W-:Y:S02]  /*2600*/  STG.E.128 desc[UR6][R206.64+0x10], R120 ;  /* 0x00001078ce007986 */ /* 0x0007e4000c101d06 */
.L_x_21473:
[----:B------:R-:W-:Y:S05]  /*2610*/  BSYNC.RECONVERGENT B0 ;  /* 0x0000000000007941 */ /* 0x000fea0003800200 */
.L_x_21472:
        /* <DEDUP_REMOVED lines=10> */
.L_x_21481:
[----:B------:R-:W-:Y:S05]  /*26c0*/  BSYNC.RECONVERGENT B1 ;  /* 0x0000000000017941 */ /* 0x000fea0003800200 */
.L_x_21480:
[----:B------:R-:W-:-:S04]  /*26d0*/  UISETP.NE.U32.AND UP0, UPT, UR4, URZ, UPT ;  /* 0x000000ff0400728c */ /* 0x000fc8000bf05070 */
[----:B------:R-:W-:-:S09]  /*26e0*/  UISETP.NE.AND.EX UP0, UPT, UR5, URZ, UPT, UP0 ;  /* 0x000000ff0500728c */ /* 0x000fd2000bf05300 */
[----:B------:R-:W-:Y:S05]  /*26f0*/  BRA.U !UP0, `(.L_x_21482) ;  /* 0x0000000108887547 */ /* 0x000fea000b800000 */
[----:B0123--:R-:W0:Y:S02]  /*2700*/  LDC.64 R206, c[0x0][0x3a0] ;  /* 0x0000e800ffce7b82 */ /* 0x00fe240000000a00 */
        /* <DEDUP_REMOVED lines=33> */
.L_x_21482:
[----:B------:R-:W4:Y:S01]  /*2920*/  @P0 LDC R131, c[0x0][0x40c] ;  /* 0x00010300ff830b82 */ /* 0x000f220000000800 */
        /* <DEDUP_REMOVED lines=10> */
[----:B0123--:R-:W0:Y:S01]  /*29d0*/  @P0 LDC R207, c[0x0][0x40c] ;  /* 0x00010300ffcf0b82 */ /* 0x00fe220000000800 */
[----:B------:R-:W-:Y:S02]  /*29e0*/  @P0 SHF.L.U32 R211, R98, 0x10, RZ ;  /* 0x0000001062d30819 */ /* 0x000fe400000006ff */
[----:B------:R-:W-:-:S05]  /*29f0*/  @P0 SHF.L.U32 R213, R99, 0x10, RZ ;  /* 0x0000001063d50819 */ /* 0x000fca00000006ff */
[----:B------:R-:W1:Y:S01]  /*2a00*/  @P0 LDC R215, c[0x0][0x40c] ;  /* 0x00010300ffd70b82 */ /* 0x000e620000000800 */
[----:B----4-:R-:W-:Y:S01]  /*2a10*/  @P0 FMUL.FTZ R125, R124, R131 ;  /* 0x000000837c7d0220 */ /* 0x010fe20000410000 */
[----:B------:R-:W-:Y:S02]  /*2a20*/  @P0 PRMT R124, R99, 0x7632, R124 ;  /* 0x00007632637c0816 */ /* 0x000fe4000000007c */
[----:B------:R-:W-:Y:S02]  /*2a30*/  CS2R R130, SRZ ;  /* 0x0000000000827805 */ /* 0x000fe4000001ff00 */
[----:B------:R-:W-:Y:S01]  /*2a40*/  @P0 SHF.L.U32 R206, R124, 0x10, RZ ;  /* 0x000000107cce0819 */ /* 0x000fe200000006ff */
[----:B------:R-:W-:Y:S01]  /*2a50*/  HFMA2 R124, -RZ, RZ, 0, 0 ;  /* 0x00000000ff7c7431 */ /* 0x000fe200000001ff */
[----:B------:R-:W2:Y:S01]  /*2a60*/  @P0 LDC R208, c[0x0][0x40c] ;  /* 0x00010300ffd00b82 */ /* 0x000ea20000000800 */
[----:B------:R-:W-:Y:S01]  /*2a70*/  @P0 FMUL.FTZ R129, R128, R209 ;  /* 0x000000d180810220 */ /* 0x000fe20000410000 */
        /* <DEDUP_REMOVED lines=13> */
.L_x_21483:
[----:B------:R-:W0:Y:S01]  /*2b50*/  LDC.64 R206, c[0x0][0x3a8] ;  /* 0x0000ea00ffce7b82 */ /* 0x000e220000000a00 */
[----:B------:R-:W-:Y:S01]  /*2b60*/  IADD3 R205, PT, PT, R205, 0x20, RZ ;  /* 0x00000020cdcd7810 */ /* 0x000fe20007ffe0ff */
[C---:B0-----:R-:W-:Y:S01]  /*2b70*/  IMAD.WIDE.U32 R206, R167.reuse, 0x20, R206 ;  /* 0x00000020a7ce7825 */ /* 0x041fe200078e00ce */
[----:B------:R-:W-:-:S04]  /*2b80*/  IADD3 R167, PT, PT, R167, 0x20, RZ ;  /* 0x00000020a7a77810 */ /* 0x000fc80007ffe0ff */
[----:B------:R4:W-:Y:S04]  /*2b90*/  STG.E.128 desc[UR6][R206.64], R124 ;  /* 0x0000007cce007986 */ /* 0x0009e8000c101d06 */
[----:B------:R4:W-:Y:S02]  /*2ba0*/  STG.E.128 desc[UR6][R206.64+0x10], R128 ;  /* 0x00001080ce007986 */ /* 0x0009e4000c101d06 */
.L_x_21479:
[----:B------:R-:W-:Y:S05]  /*2bb0*/  BSYNC.RECONVERGENT B0 ;  /* 0x0000000000007941 */ /* 0x000fea0003800200 */
.L_x_21478:
        /* <DEDUP_REMOVED lines=10> */
.L_x_21487:
[----:B------:R-:W-:Y:S05]  /*2c60*/  BSYNC.RECONVERGENT B1 ;  /* 0x0000000000017941 */ /* 0x000fea0003800200 */
.L_x_21486:
[----:B------:R-:W-:-:S04]  /*2c70*/  UISETP.NE.U32.AND UP0, UPT, UR4, URZ, UPT ;  /* 0x000000ff0400728c */ /* 0x000fc8000bf05070 */
[----:B------:R-:W-:-:S09]  /*2c80*/  UISETP.NE.AND.EX UP0, UPT, UR5, URZ, UPT, UP0 ;  /* 0x000000ff0500728c */ /* 0x000fd2000bf05300 */
[----:B------:R-:W-:Y:S05]  /*2c90*/  BRA.U !UP0, `(.L_x_21488) ;  /* 0x0000000108887547 */ /* 0x000fea000b800000 */
[----:B01234-:R-:W0:Y:S02]  /*2ca0*/  LDC.64 R206, c[0x0][0x3a0] ;  /* 0x0000e800ffce7b82 */ /* 0x01fe240000000a00 */
        /* <DEDUP_REMOVED lines=33> */
.L_x_21488:
[----:B------:R-:W0:Y:S01]  /*2ec0*/  @P0 LDC R139, c[0x0][0x40c] ;  /* 0x00010300ff8b0b82 */ /* 0x000e220000000800 */
[----:B-----5:R-:W-:Y:S01]  /*2ed0*/  @P0 PRMT R132, R96, 0x7632, R132 ;  /* 0x0000763260840816 */ /* 0x020fe20000000084 */
[----:B------:R-:W-:Y:S01]  /*2ee0*/  HFMA2 R135, -RZ, RZ, 0, 0 ;  /* 0x00000000ff877431 */ /* 0x000fe200000001ff */
[----:B------:R-:W-:Y:S02]  /*2ef0*/  @P0 PRMT R136, R98, 0x7632, R136 ;  /* 0x0000763262880816 */ /* 0x000fe40000000088 */
[----:B------:R-:W-:Y:S02]  /*2f00*/  @P0 SHF.L.U32 R132, R132, 0x10, RZ ;  /* 0x0000001084840819 */ /* 0x000fe400000006ff */
[----:B------:R-:W-:Y:S01]  /*2f10*/  @P0 PRMT R134, R97, 0x7632, R134 ;  /* 0x0000763261860816 */ /* 0x000fe20000000086 */
[----:B------:R-:W0:Y:S01]  /*2f20*/  @P0 LDC R209, c[0x0][0x40c] ;  /* 0x00010300ffd10b82 */ /* 0x000e220000000800 */
[----:B------:R-:W-:Y:S02]  /*2f30*/  MOV R133, RZ ;  /* 0x000000ff00857202 */ /* 0x000fe40000000f00 */
[----:B------:R-:W-:-:S02]  /*2f40*/  @P0 SHF.L.U32 R136, R136, 0x10, RZ ;  /* 0x0000001088880819 */ /* 0x000fc400000006ff */
[----:B------:R-:W-:Y:S02]  /*2f50*/  @P0 SHF.L.U32 R134, R134, 0x10, RZ ;  /* 0x0000001086860819 */ /* 0x000fe400000006ff */
[----:B------:R-:W-:Y:S01]  /*2f60*/  MOV R137, RZ ;  /* 0x000000ff00897202 */ /* 0x000fe20000000f00 */
[----:B01234-:R-:W0:Y:S01]  /*2f70*/  @P0 LDC R207, c[0x0][0x40c] ;  /* 0x00010300ffcf0b82 */ /* 0x01fe220000000800 */
[----:B------:R-:W-:Y:S02]  /*2f80*/  @P0 SHF.L.U32 R211, R98, 0x10, RZ ;  /* 0x0000001062d30819 */ /* 0x000fe400000006ff */
[----:B------:R-:W-:-:S05]  /*2f90*/  @P0 SHF.L.U32 R213, R99, 0x10, RZ ;  /* 0x0000001063d50819 */ /* 0x000fca00000006ff */
[----:B------:R-:W1:Y:S01]  /*2fa0*/  @P0 LDC R215, c[0x0][0x40c] ;  /* 0x00010300ffd70b82 */ /* 0x000e620000000800 */
[----:B------:R-:W-:Y:S01]  /*2fb0*/  @P0 FMUL.FTZ R133, R132, R139 ;  /* 0x0000008b84850220 */ /* 0x000fe20000410000 */
        /* <DEDUP_REMOVED lines=19> */
.L_x_21489:
[----:B------:R-:W0:Y:S01]  /*30f0*/  LDC.64 R206, c[0x0][0x3a8] ;  /* 0x0000ea00ffce7b82 */ /* 0x000e220000000a00 */
[----:B------:R-:W-:Y:S01]  /*3100*/  IADD3 R205, PT, PT, R205, 0x20, RZ ;  /* 0x00000020cdcd7810 */ /* 0x000fe20007ffe0ff */
[C---:B0-----:R-:W-:Y:S01]  /*3110*/  IMAD.WIDE.U32 R206, R167.reuse, 0x20, R206 ;  /* 0x00000020a7ce7825 */ /* 0x041fe200078e00ce */
[----:B------:R-:W-:-:S04]  /*3120*/  IADD3 R167, PT, PT, R167, 0x20, RZ ;  /* 0x00000020a7a77810 */ /* 0x000fc80007ffe0ff */
[----:B------:R0:W-:Y:S04]  /*3130*/  STG.E.128 desc[UR6][R206.64], R132 ;  /* 0x00000084ce007986 */ /* 0x0001e8000c101d06 */
[----:B------:R0:W-:Y:S02]  /*3140*/  STG.E.128 desc[UR6][R206.64+0x10], R136 ;  /* 0x00001088ce007986 */ /* 0x0001e4000c101d06 */
.L_x_21485:
[----:B------:R-:W-:Y:S05]  /*3150*/  BSYNC.RECONVERGENT B0 ;  /* 0x0000000000007941 */ /* 0x000fea0003800200 */
.L_x_21484:
        /* <DEDUP_REMOVED lines=10> */
.L_x_21493:
[----:B------:R-:W-:Y:S05]  /*3200*/  BSYNC.RECONVERGENT B1 ;  /* 0x0000000000017941 */ /* 0x000fea0003800200 */
.L_x_21492:
        /* <DEDUP_REMOVED lines=37> */
.L_x_21494:
        /* <DEDUP_REMOVED lines=35> */
.L_x_21495:
[----:B------:R-:W0:Y:S01]  /*3690*/  LDC.64 R206, c[0x0][0x3a8] ;  /* 0x0000ea00ffce7b82 */ /* 0x000e220000000a00 */
[----:B------:R-:W-:Y:S01]  /*36a0*/  IADD3 R205, PT, PT, R205, 0x20, RZ ;  /* 0x00000020cdcd7810 */ /* 0x000fe20007ffe0ff */
[C---:B0-----:R-:W-:Y:S01]  /*36b0*/  IMAD.WIDE.U32 R206, R167.reuse, 0x20, R206 ;  /* 0x00000020a7ce7825 */ /* 0x041fe200078e00ce */
[----:B------:R-:W-:-:S04]  /*36c0*/  IADD3 R167, PT, PT, R167, 0x20, RZ ;  /* 0x00000020a7a77810 */ /* 0x000fc80007ffe0ff */
[----:B------:R0:W-:Y:S04]  /*36d0*/  STG.E.128 desc[UR6][R206.64], R140 ;  /* 0x0000008cce007986 */ /* 0x0001e8000c101d06 */
[----:B------:R0:W-:Y:S02]  /*36e0*/  STG.E.128 desc[UR6][R206.64+0x10], R144 ;  /* 0x00001090ce007986 */ /* 0x0001e4000c101d06 */
.L_x_21491:
[----:B------:R-:W-:Y:S05]  /*36f0*/  BSYNC.RECONVERGENT B0 ;  /* 0x0000000000007941 */ /* 0x000fea0003800200 */
.L_x_21490:
        /* <DEDUP_REMOVED lines=10> */
.L_x_21499:
[----:B------:R-:W-:Y:S05]  /*37a0*/  BSYNC.RECONVERGENT B1 ;  /* 0x0000000000017941 */ /* 0x000fea0003800200 */
.L_x_21498:
        /* <DEDUP_REMOVED lines=12> */
[----:B------:R-:W-:Y:S01]  /*3870*/  @P0 SHF.L.U32 R211, R97, 0x10, RZ ;  /* 0x0000001061d30819 */ /* 0x000fe200000006ff */
[----:B------:R-:W1:Y:S01]  /*3880*/  @P0 LDC R209, c[0x0][0x40c] ;  /* 0x00010300ffd10b82 */ /* 0x000e620000000800 */
[----:B0-----:R-:W-:-:S07]  /*3890*/  @P0 PRMT R207, R99, 0x7632, R207 ;  /* 0x0000763263cf0816 */ /* 0x001fce00000000cf */
[----:B------:R-:W0:Y:S08]  /*38a0*/  @P0 LDC R210, c[0x0][0x40c] ;  /* 0x00010300ffd20b82 */ /* 0x000e300000000800 */
[----:B------:R-:W4:Y:S08]  /*38b0*/  @P0 LDC R212, c[0x0][0x40c] ;  /* 0x00010300ffd40b82 */ /* 0x000f300000000800 */
[----:B------:R-:W3:Y:S08]  /*38c0*/  @P0 LDC R213, c[0x0][0x40c] ;  /* 0x00010300ffd50b82 */ /* 0x000ef00000000800 */
[----:B------:R-:W4:Y:S08]  /*38d0*/  @P0 LDC R214, c[0x0][0x40c] ;  /* 0x00010300ffd60b82 */ /* 0x000f300000000800 */
[----:B------:R-:W4:Y:S08]  /*38e0*/  @P0 LDC R215, c[0x0][0x40c] ;  /* 0x00010300ffd70b82 */ /* 0x000f300000000800 */
[----:B------:R-:W4:Y:S01]  /*38f0*/  @P0 LDC R216, c[0x0][0x40c] ;  /* 0x00010300ffd80b82 */ /* 0x000f220000000800 */
[----:B--2---:R-:W-:Y:S01]  /*3900*/  @P0 FFMA.FTZ R148, R205, R208, R148 ;  /* 0x000000d0cd940223 */ /* 0x004fe20000010094 */
[----:B-1----:R-:W-:Y:S01]  /*3910*/  @P0 FFMA.FTZ R149, R166, R209, R149 ;  /* 0x000000d1a6950223 */ /* 0x002fe20000010095 */
[----:B------:R-:W-:Y:S01]  /*3920*/  @P0 PRMT R166, R97, 0x7632, R166 ;  /* 0x0000763261a60816 */ /* 0x000fe200000000a6 */
[----:B0-----:R-:W-:Y:S01]  /*3930*/  @P0 FFMA.FTZ R150, R211, R210, R150 ;  /* 0x000000d2d3960223 */ /* 0x001fe20000010096 */
[----:B------:R-:W-:-:S02]  /*3940*/  @P0 PRMT R205, R98, 0x7632, R205 ;  /* 0x0000763262cd0816 */ /* 0x000fc400000000cd */
[----:B------:R-:W-:Y:S02]  /*3950*/  @P0 SHF.L.U32 R209, R98, 0x10, RZ ;  /* 0x0000001062d10819 */ /* 0x000fe400000006ff */
[----:B------:R-:W-:Y:S02]  /*3960*/  @P0 SHF.L.U32 R211, R99, 0x10, RZ ;  /* 0x0000001063d30819 */ /* 0x000fe400000006ff */
[----:B------:R-:W-:Y:S01]  /*3970*/  @P0 SHF.L.U32 R166, R166, 0x10, RZ ;  /* 0x00000010a6a60819 */ /* 0x000fe200000006ff */
[----:B---3--:R-:W-:Y:S01]  /*3980*/  @P0 FFMA.FTZ R152, R209, R213, R152 ;  /* 0x000000d5d1980223 */ /* 0x008fe20000010098 */
[----:B------:R-:W-:Y:S01]  /*3990*/  @P0 SHF.L.U32 R206, R205, 0x10, RZ ;  /* 0x00000010cdce0819 */ /* 0x000fe200000006ff */
[----:B----4-:R-:W-:Y:S01]  /*39a0*/  @P0 FFMA.FTZ R154, R211, R215, R154 ;  /* 0x000000d7d39a0223 */ /* 0x010fe2000001009a */
[----:B------:R-:W-:Y:S01]  /*39b0*/  @P0 SHF.L.U32 R208, R207, 0x10, RZ ;  /* 0x00000010cfd00819 */ /* 0x000fe200000006ff */
[----:B------:R-:W-:Y:S02]  /*39c0*/  @P0 FFMA.FTZ R151, R166, R212, R151 ;  /* 0x000000d4a6970223 */ /* 0x000fe40000010097 */
[----:B------:R-:W-:-:S02]  /*39d0*/  @P0 FFMA.FTZ R153, R206, R214, R153 ;  /* 0x000000d6ce990223 */ /* 0x000fc40000010099 */
[----:B------:R-:W-:Y:S01]  /*39e0*/  @P0 FFMA.FTZ R155, R208, R216, R155 ;  /* 0x000000d8d09b0223 */ /* 0x000fe2000001009b */
[----:B------:R-:W-:Y:S06]  /*39f0*/  BRA `(.L_x_21501) ;  /* 0x00000000008c7947 */ /* 0x000fec0003800000 */
.L_x_21500:
[----:B------:R-:W0:Y:S01]  /*3a00*/  @P0 LDC R155, c[0x0][0x40c] ;  /* 0x00010300ff9b0b82 */ /* 0x000e220000000800 */
[----:B-----5:R-:W-:Y:S01]  /*3a10*/  @P0 PRMT R148, R96, 0x7632, R148 ;  /* 0x0000763260940816 */ /* 0x020fe20000000094 */
[----:B------:R-:W-:Y:S01]  /*3a20*/  HFMA2 R151, -RZ, RZ, 0, 0 ;  /* 0x00000000ff977431 */ /* 0x000fe200000001ff */
[----:B------:R-:W-:Y:S02]  /*3a30*/  @P0 PRMT R152, R98, 0x7632, R152 ;  /* 0x0000763262980816 */ /* 0x000fe40000000098 */
[----:B------:R-:W-:Y:S02]  /*3a40*/  @P0 SHF.L.U32 R148, R148, 0x10, RZ ;  /* 0x0000001094940819 */ /* 0x000fe400000006ff */
[----:B------:R-:W-:Y:S01]  /*3a50*/  @P0 PRMT R150, R97, 0x7632, R150 ;  /* 0x0000763261960816 */ /* 0x000fe20000000096 */
[----:B01234-:R-:W0:Y:S01]  /*3a60*/  @P0 LDC R207, c[0x0][0x40c] ;  /* 0x00010300ffcf0b82 */ /* 0x01fe220000000800 */
[----:B------:R-:W-:Y:S02]  /*3a70*/  MOV R149, RZ ;  /* 0x000000ff00957202 */ /* 0x000fe40000000f00 */
[----:B------:R-:W-:-:S02]  /*3a80*/  @P0 SHF.L.U32 R152, R152, 0x10, RZ ;  /* 0x0000001098980819 */ /* 0x000fc400000006ff */
[----:B------:R-:W-:Y:S02]  /*3a90*/  @P0 SHF.L.U32 R150, R150, 0x10, RZ ;  /* 0x0000001096960819 */ /* 0x000fe400000006ff */
[----:B------:R-:W-:Y:S01]  /*3aa0*/  MOV R153, RZ ;  /* 0x000000ff00997202 */ /* 0x000fe20000000f00 */
[----:B------:R-:W1:Y:S01]  /*3ab0*/  @P0 LDC R205, c[0x0][0x40c] ;  /* 0x00010300ffcd0b82 */ /* 0x000e620000000800 */
[----:B------:R-:W-:Y:S02]  /*3ac0*/  @P0 SHF.L.U32 R209, R98, 0x10, RZ ;  /* 0x0000001062d10819 */ /* 0x000fe400000006ff */
[----:B------:R-:W-:-:S05]  /*3ad0*/  @P0 SHF.L.U32 R211, R99, 0x10, RZ ;  /* 0x0000001063d30819 */ /* 0x000fca00000006ff */
[----:B------:R-:W2:Y:S01]  /*3ae0*/  @P0 LDC R213, c[0x0][0x40c] ;  /* 0x00010300ffd50b82 */ /* 0x000ea20000000800 */
[----:B------:R-:W-:Y:S01]  /*3af0*/  @P0 FMUL.FTZ R149, R148, R155 ;  /* 0x0000009b94950220 */ /* 0x000fe20000410000 */
[----:B------:R-:W-:Y:S02]  /*3b00*/  @P0 PRMT R148, R99, 0x7632, R148 ;  /* 0x0000763263940816 */ /* 0x000fe40000000094 */
[----:B------:R-:W-:Y:S02]  /*3b10*/  CS2R R154, SRZ ;  /* 0x00000000009a7805 */ /* 0x000fe4000001ff00 */
[----:B------:R-:W-:Y:S01]  /*3b20*/  @P0 SHF.L.U32 R166, R148, 0x10, RZ ;  /* 0x0000001094a60819 */ /* 0x000fe200000006ff */
[----:B------:R-:W-:Y:S01]  /*3b30*/  HFMA2 R148, -RZ, RZ, 0, 0 ;  /* 0x00000000ff947431 */ /* 0x000fe200000001ff */
[----:B------:R-:W3:Y:S01]  /*3b40*/  @P0 LDC R206, c[0x0][0x40c] ;  /* 0x00010300ffce0b82 */ /* 0x000ee20000000800 */
[----:B0-----:R-:W-:Y:S01]  /*3b50*/  @P0 FMUL.FTZ R153, R152, R207 ;  /* 0x000000cf98990220 */ /* 0x001fe20000410000 */
[----:B------:R-:W-:Y:S01]  /*3b60*/  HFMA2 R152, -RZ, RZ, 0, 0 ;  /* 0x00000000ff987431 */ /* 0x000fe200000001ff */
[----:B------:R-:W-:-:S05]  /*3b70*/  @P0 SHF.L.U32 R207, R97, 0x10, RZ ;  /* 0x0000001061cf0819 */ /* 0x000fca00000006ff */
[----:B------:R-:W0:Y:S01]  /*3b80*/  @P0 LDC R208, c[0x0][0x40c] ;  /* 0x00010300ffd00b82 */ /* 0x000e220000000800 */
[----:B-1----:R-:W-:Y:S01]  /*3b90*/  @P0 FMUL.FTZ R151, R150, R205 ;  /* 0x000000cd96970220 */ /* 0x002fe20000410000 */
[----:B------:R-:W-:Y:S02]  /*3ba0*/  @P0 SHF.L.U32 R205, R96, 0x10, RZ ;  /* 0x0000001060cd0819 */ /* 0x000fe400000006ff */
[----:B------:R-:W-:-:S04]  /*3bb0*/  MOV R150, RZ ;  /* 0x000000ff00967202 */ /* 0x000fc80000000f00 */
[----:B------:R-:W1:Y:S01]  /*3bc0*/  @P0 LDC R210, c[0x0][0x40c] ;  /* 0x00010300ffd20b82 */ /* 0x000e620000000800 */
[----:B--2---:R-:W-:-:S07]  /*3bd0*/  @P0 FMUL.FTZ R155, R166, R213 ;  /* 0x000000d5a69b0220 */ /* 0x004fce0000410000 */
[----:B------:R-:W2:Y:S01]  /*3be0*/  @P0 LDC R212, c[0x0][0x40c] ;  /* 0x00010300ffd40b82 */ /* 0x000ea20000000800 */
[----:B---3--:R-:W-:Y:S01]  /*3bf0*/  @P0 FMUL.FTZ R148, R205, R206 ;  /* 0x000000cecd940220 */ /* 0x008fe20000410000 */
[----:B0-----:R-:W-:Y:S01]  /*3c00*/  @P0 FMUL.FTZ R150, R207, R208 ;  /* 0x000000d0cf960220 */ /* 0x001fe20000410000 */
[----:B-1----:R-:W-:Y:S01]  /*3c10*/  @P0 FMUL.FTZ R152, R209, R210 ;  /* 0x000000d2d1980220 */ /* 0x002fe20000410000 */
[----:B--2---:R-:W-:-:S07]  /*3c20*/  @P0 FMUL.FTZ R154, R211, R212 ;  /* 0x000000d4d39a0220 */ /* 0x004fce0000410000 */
.L_x_21501:
[----:B------:R-:W0:Y:S02]  /*3c30*/  LDC.64 R206, c[0x0][0x3a8] ;  /* 0x0000ea00ffce7b82 */ /* 0x000e240000000a00 */
[----:B0-----:R-:W-:-:S05]  /*3c40*/  IMAD.WIDE.U32 R206, R167, 0x20, R206 ;  /* 0x00000020a7ce7825 */ /* 0x001fca00078e00ce */
[----:B------:R0:W-:Y:S04]  /*3c50*/  STG.E.128 desc[UR6][R206.64], R148 ;  /* 0x00000094ce007986 */ /* 0x0001e8000c101d06 */
[----:B------:R0:W-:Y:S02]  /*3c60*/  STG.E.128 desc[UR6][R206.64+0x10], R152 ;  /* 0x00001098ce007986 */ /* 0x0001e4000c101d06 */
.L_x_21497:
[----:B------:R-:W-:Y:S05]  /*3c70*/  BSYNC.RECONVERGENT B0 ;  /* 0x0000000000007941 */ /* 0x000fea0003800200 */
.L_x_21496:
[----:B------:R-:W-:Y:S01]  /*3c80*/  FADD.FTZ R166, RZ, R156 ;  /* 0x0000009cffa67221 */ /* 0x000fe20000010000 */
[C---:B------:R-:W-:Y:S01]  /*3c90*/  ISETP.GT.U32.AND P4, PT, R202.reuse, 0x3f, PT ;  /* 0x0000003fca00780c */ /* 0x040fe20003f84070 */
[----:B------:R-:W1:Y:S01]  /*3ca0*/  S2R R209, SR_TID.X ;  /* 0x0000000000d17919 */ /* 0x000e620000002100 */
        /* <DEDUP_REMOVED lines=76> */
[----:B-1----:R-:W-:-:S13]  /*4170*/  LOP3.LUT P6, RZ, R209, 0x1f, RZ, 0xc0, !PT ;  /* 0x0000001fd1ff7812 */ /* 0x002fda00078cc0ff */
[----:B------:R-:W-:Y:S01]  /*4180*/  @P6 LOP3.LUT R204, R204, 0x80, RZ, 0xfc, !PT ;  /* 0x00000080cccc6812 */ /* 0x000fe200078efcff */
[----:B------:R-:W-:Y:S06]  /*4190*/  BRA.DIV UR10, `(.L_x_21502) ;  /* 0x000000260a487947 */ /* 0x000fec000b800000 */
[----:B------:R-:W0:Y:S01]  /*41a0*/  SHFL.BFLY PT, R166, R167, 0x1, 0x1f ;  /* 0x0c201f00a7a67f89 */ /* 0x000e2200000e0000 */
[----:B------:R-:W1:Y:S01]  /*41b0*/  LDC R208, c[0x0][0x400] ;  /* 0x00010000ffd07b82 */ /* 0x000e620000000800 */
[----:B------:R-:W-:Y:S01]  /*41c0*/  LOP3.LUT P6, RZ, R204, 0x2, RZ, 0xc0, !PT ;  /* 0x00000002ccff7812 */ /* 0x000fe200078cc0ff */
[----:B0-234-:R-:W-:-:S05]  /*41d0*/  FADD.FTZ R206, R167, R166 ;  /* 0x000000a6a7ce7221 */ /* 0x01dfca0000010000 */
        /* <DEDUP_REMOVED lines=148> */
.L_x_21531:
        /* <DEDUP_REMOVED lines=74> */
.L_x_21506:
[----:B------:R-:W-:Y:S05]  /*4fc0*/  BSYNC.RECONVERGENT B1 ;  /* 0x0000000000017941 */ /* 0x000fea0003800200 */
.L_x_21505:
        /* <DEDUP_REMOVED lines=51> */
.L_x_21508:
[----:B------:R-:W-:Y:S05]  /*5300*/  BSYNC.RECONVERGENT B1 ;  /* 0x0000000000017941 */ /* 0x000fea0003800200 */
.L_x_21507:
[----:B------:R-:W-:Y:S01]  /*5310*/  LOP3.LUT P0, RZ, R204, 0x100, RZ, 0xc0, !PT ;  /* 0x00000100ccff7812 */ /* 0x000fe2000780c0ff */
        /* <DEDUP_REMOVED lines=50> */
.L_x_21510:
[----:B------:R-:W-:Y:S05]  /*5640*/  BSYNC.RECONVERGENT B1 ;  /* 0x0000000000017941 */ /* 0x000fea0003800200 */
.L_x_21509:
        /* <DEDUP_REMOVED lines=51> */
.L_x_21512:
[----:B------:R-:W-:Y:S05]  /*5980*/  BSYNC.RECONVERGENT B1 ;  /* 0x0000000000017941 */ /* 0x000fea0003800200 */
.L_x_21511:
[----:B------:R-:W-:Y:S01]  /*5990*/  LOP3.LUT P0, RZ, R204, 0x20, RZ, 0xc0, !PT ;  /* 0x00000020ccff7812 */ /* 0x000fe2000780c0ff */
        /* <DEDUP_REMOVED lines=50> */
.L_x_21514:
[----:B------:R-:W-:Y:S05]  /*5cc0*/  BSYNC.RECONVERGENT B1 ;  /* 0x0000000000017941 */ /* 0x000fea0003800200 */
.L_x_21513:
        /* <DEDUP_REMOVED lines=51> */
.L_x_21516:
[----:B------:R-:W-:Y:S05]  /*6000*/  BSYNC.RECONVERGENT B1 ;  /* 0x0000000000017941 */ /* 0x000fea0003800200 */
.L_x_21515:
        /* <DEDUP_REMOVED lines=51> */
.L_x_21518:
[----:B------:R-:W-:Y:S05]  /*6340*/  BSYNC.RECONVERGENT B1 ;  /* 0x0000000000017941 */ /* 0x000fea0003800200 */
.L_x_21517:
        /* <DEDUP_REMOVED lines=10> */
[----:B------:R-:W-:Y:S01]  /*63f0*/  SHF.L.U32 R210, R89, 0x10, RZ ;  /* 0x0000001059d27819 */ /* 0x000fe200000006ff */
[----:B------:R-:W-:Y:S01]  /*6400*/  FADD.FTZ R205, R155, -R205 ;  /* 0x800000cd9bcd7221 */ /* 0x000fe20000010000 */
        /* <DEDUP_REMOVED lines=24> */
[----:B------:R-:W-:Y:S01]  /*6590*/  SHF.L.U32 R226, R200, 0x10, RZ ;  /* 0x00000010c8e27819 */ /* 0x000fe200000006ff */
[----:B------:R-:W-:Y:S01]  /*65a0*/  FFMA.FTZ R167, R219, R220, R222 ;  /* 0x000000dcdba77223 */ /* 0x000fe200000100de */
[----:B------:R-:W-:Y:S02]  /*65b0*/  SHF.L.U32 R218, R198, 0x10, RZ ;  /* 0x00000010c6da7819 */ /* 0x000fe400000006ff */
[----:B------:R-:W-:Y:S01]  /*65c0*/  SHF.L.U32 R206, R194, 0x10, RZ ;  /* 0x00000010c2ce7819 */ /* 0x000fe200000006ff */
[----:B------:R-:W-:Y:S02]  /*65d0*/  FFMA.FTZ R224, R221, R224, R226 ;  /* 0x000000e0dde07223 */ /* 0x000fe400000100e2 */
[----:B------:R-:W-:Y:S02]  /*65e0*/  FFMA.FTZ R217, R217, R216, R218 ;  /* 0x000000d8d9d97223 */ /* 0x000fe400000100da */
[----:B------:R-:W-:Y:S01]  /*65f0*/  FFMA.FTZ R208, R207, R166, R206 ;  /* 0x000000a6cfd07223 */ /* 0x000fe200000100ce */
[----:B0-----:R-:W-:Y:S01]  /*6600*/  IMAD.WIDE.U32 R206, R209, 0x10, R164 ;  /* 0x00000010d1ce7825 */ /* 0x001fe200078e00a4 */
[----:B------:R-:W-:-:S02]  /*6610*/  F2FP.BF16.F32.PACK_AB R167, R224, R167 ;  /* 0x000000a7e0a7723e */ /* 0x000fc400000010ff */
[----:B------:R-:W-:Y:S02]  /*6620*/  F2FP.BF16.F32.PACK_AB R166, R217, R214 ;  /* 0x000000d6d9a6723e */ /* 0x000fe400000010ff */
[----:B------:R-:W-:Y:S02]  /*6630*/  F2FP.BF16.F32.PACK_AB R165, R213, R210 ;  /* 0x000000d2d5a5723e */ /* 0x000fe400000010ff */
[----:B------:R-:W-:-:S05]  /*6640*/  F2FP.BF16.F32.PACK_AB R164, R208, R205 ;  /* 0x000000cdd0a4723e */ /* 0x000fca00000010ff */
[----:B------:R0:W-:Y:S02]  /*6650*/  STG.E.128 desc[UR6][R206.64], R164 ;  /* 0x000000a4ce007986 */ /* 0x0001e4000c101d06 */
.L_x_21504:
[----:B------:R-:W-:Y:S05]  /*6660*/  BSYNC.RECONVERGENT B0 ;  /* 0x0000000000007941 */ /* 0x000fea0003800200 */
.L_x_21503:
[----:B01234-:R-:W0:Y:S02]  /*6670*/  LDC.64 R164, c[0x0][0x380] ;  /* 0x0000e000ffa47b82 */ /* 0x01fe240000000a00 */
[----:B0-----:R-:W-:-:S04]  /*6680*/  LEA R201, R164, R201, 0x2 ;  /* 0x000000c9a4c97211 */ /* 0x001fc800078e10ff */
[----:B------:R-:W-:-:S13]  /*6690*/  ISETP.GE.AND P0, PT, R201, R165, PT ;  /* 0x000000a5c900720c */ /* 0x000fda0003f06270 */
[----:B------:R-:W-:Y:S05]  /*66a0*/  @!P0 BRA `(.L_x_21519) ;  /* 0xffffffa400f48947 */ /* 0x000fea000383ffff */
[----:B------:R-:W-:Y:S05]  /*66b0*/  EXIT ;  /* 0x000000000000794d */ /* 0x000fea0003800000 */
.L_x_21502:
[----:B------:R-:W-:Y:S01]  /*66c0*/  HFMA2 R214, -RZ, RZ, 0, 5.9604644775390625e-08 ;  /* 0x00000001ffd67431 */ /* 0x000fe200000001ff */
[----:B------:R-:W-:Y:S01]  /*66d0*/  BSSY B0, `(.L_x_21520) ;  /* 0x0000007000007945 */ /* 0x000fe20003800000 */
[----:B------:R-:W-:Y:S02]  /*66e0*/  MOV R215, R167 ;  /* 0x000000a700d77202 */ /* 0x000fe40000000f00 */
[----:B------:R-:W-:Y:S02]  /*66f0*/  MOV R217, 0x1f ;  /* 0x0000001f00d97802 */ /* 0x000fe40000000f00 */
[----:B------:R-:W-:-:S07]  /*6700*/  MOV R212, 0xffffffff ;  /* 0xffffffff00d47802 */ /* 0x000fce0000000f00 */
[----:B0-2345:R-:W-:Y:S05]  /*6710*/  WARPSYNC.COLLECTIVE R212, `(.L_x_21521) ;  /* 0x00000000d4087348 */ /* 0x03dfea0003c00000 */
[----:B------:R1:W0:Y:S02]  /*6720*/  SHFL.BFLY P6, R213, R215, R214, R217 ;  /* 0x0c0000d6d7d57389 */ /* 0x00022400000c00d9 */
[----:B012345:R-:W-:Y:S05]  /*6730*/  ENDCOLLECTIVE ;  /* 0x000000000000791b */ /* 0x03ffea0003800000 */
.L_x_21521:
[----:B------:R-:W-:Y:S05]  /*6740*/  BSYNC B0 ;  /* 0x0000000000007941 */ /* 0x000fea0003800000 */
.L_x_21520:
        /* <DEDUP_REMOVED lines=10> */
.L_x_21522:
[----:B------:R-:W-:Y:S01]  /*67f0*/  HFMA2 R214, -RZ, RZ, 0, 2.384185791015625e-07 ;  /* 0x00000004ffd67431 */ /* 0x000fe200000001ff */
[----:B------:R-:W-:-:S05]  /*6800*/  MOV R205, R213 ;  /* 0x000000d500cd7202 */ /* 0x000fca0000000f00 */
[----:B------:R-:W-:-:S05]  /*6810*/  FADD.FTZ R207, R206, R205 ;  /* 0x000000cdcecf7221 */ /* 0x000fca0000010000 */
[----:B------:R-:W-:-:S07]  /*6820*/  MOV R215, R207 ;  /* 0x000000cf00d77202 */ /* 0x000fce0000000f00 */
[----:B------:R-:W-:Y:S05]  /*6830*/  WARPSYNC.COLLECTIVE R212, `(.L_x_21523) ;  /* 0x00000000d4087348 */ /* 0x000fea0003c00000 */
[----:B------:R0:W1:Y:S02]  /*6840*/  SHFL.BFLY P6, R213, R215, R214, R217 ;  /* 0x0c0000d6d7d57389 */ /* 0x00006400000c00d9 */
[----:B01----:R-:W-:Y:S05]  /*6850*/  ENDCOLLECTIVE ;  /* 0x000000000000791b */ /* 0x003fea0003800000 */
.L_x_21523:
[----:B------:R-:W-:Y:S01]  /*6860*/  HFMA2 R214, -RZ, RZ, 0, 4.76837158203125e-07 ;  /* 0x00000008ffd67431 */ /* 0x000fe200000001ff */
[----:B------:R-:W-:-:S05]  /*6870*/  MOV R166, R213 ;  /* 0x000000d500a67202 */ /* 0x000fca0000000f00 */
[----:B------:R-:W-:-:S05]  /*6880*/  FADD.FTZ R210, R207, R166 ;  /* 0x000000a6cfd27221 */ /* 0x000fca0000010000 */
[----:B------:R-:W-:-:S07]  /*6890*/  MOV R215, R210 ;  /* 0x000000d200d77202 */ /* 0x000fce0000000f00 */
[----:B------:R-:W-:Y:S05]  /*68a0*/  WARPSYNC.COLLECTIVE R212, `(.L_x_21524) ;  /* 0x00000000d4087348 */ /* 0x000fea0003c00000 */
[----:B------:R0:W1:Y:S02]  /*68b0*/  SHFL.BFLY P6, R213, R215, R214, R217 ;  /* 0x0c0000d6d7d57389 */ /* 0x00006400000c00d9 */
[----:B01----:R-:W-:Y:S05]  /*68c0*/  ENDCOLLECTIVE ;  /* 0x000000000000791b */ /* 0x003fea0003800000 */
.L_x_21524:
[----:B------:R-:W-:Y:S01]  /*68d0*/  HFMA2 R214, -RZ, RZ, 0, 9.5367431640625e-07 ;  /* 0x00000010ffd67431 */ /* 0x000fe200000001ff */
[----:B------:R-:W-:-:S05]  /*68e0*/  MOV R205, R213 ;  /* 0x000000d500cd7202 */ /* 0x000fca0000000f00 */
[----:B------:R-:W-:-:S05]  /*68f0*/  FADD.FTZ R211, R210, R205 ;  /* 0x000000cdd2d37221 */ /* 0x000fca0000010000 */
[----:B------:R-:W-:-:S07]  /*6900*/  MOV R215, R211 ;  /* 0x000000d300d77202 */ /* 0x000fce0000000f00 */
[----:B------:R-:W-:Y:S05]  /*6910*/  WARPSYNC.COLLECTIVE R212, `(.L_x_21525) ;  /* 0x00000000d4087348 */ /* 0x000fea0003c00000 */
[----:B------:R0:W1:Y:S02]  /*6920*/  SHFL.BFLY P6, R213, R215, R214, R217 ;  /* 0x0c0000d6d7d57389 */ /* 0x00006400000c00d9 */
[----:B01----:R-:W-:Y:S05]  /*6930*/  ENDCOLLECTIVE ;  /* 0x000000000000791b */ /* 0x003fea0003800000 */
.L_x_21525:
        /* <DEDUP_REMOVED lines=139> */
.L_x_21526:
[----:B------:R-:W-:Y:S01]  /*71f0*/  HFMA2 R214, -RZ, RZ, 0, 1.1920928955078125e-07 ;  /* 0x00000002ffd67431 */ /* 0x000fe200000001ff */
[----:B------:R-:W-:-:S05]  /*7200*/  MOV R167, R213 ;  /* 0x000000d500a77202 */ /* 0x000fca0000000f00 */
[----:B------:R-:W-:-:S05]  /*7210*/  FADD.FTZ R167, R166, R167 ;  /* 0x000000a7a6a77221 */ /* 0x000fca0000010000 */
[----:B------:R-:W-:-:S07]  /*7220*/  MOV R215, R167 ;  /* 0x000000a700d77202 */ /* 0x000fce0000000f00 */
[----:B------:R-:W-:Y:S05]  /*7230*/  WARPSYNC.COLLECTIVE R212, `(.L_x_21527) ;  /* 0x00000000d4087348 */ /* 0x000fea0003c00000 */
[----:B------:R0:W1:Y:S02]  /*7240*/  SHFL.BFLY P6, R213, R215, R214, R217 ;  /* 0x0c0000d6d7d57389 */ /* 0x00006400000c00d9 */
[----:B01----:R-:W-:Y:S05]  /*7250*/  ENDCOLLECTIVE ;  /* 0x000000000000791b */ /* 0x003fea0003800000 */
.L_x_21527:
[----:B------:R-:W-:Y:S01]  /*7260*/  HFMA2 R214, -RZ, RZ, 0, 2.384185791015625e-07 ;  /* 0x00000004ffd67431 */ /* 0x000fe200000001ff */
[----:B------:R-:W-:-:S05]  /*7270*/  MOV R206, R213 ;  /* 0x000000d500ce7202 */ /* 0x000fca0000000f00 */
[----:B------:R-:W-:-:S05]  /*7280*/  FADD.FTZ R206, R167, R206 ;  /* 0x000000cea7ce7221 */ /* 0x000fca0000010000 */
[----:B------:R-:W-:-:S07]  /*7290*/  MOV R215, R206 ;  /* 0x000000ce00d77202 */ /* 0x000fce0000000f00 */
[----:B------:R-:W-:Y:S05]  /*72a0*/  WARPSYNC.COLLECTIVE R212, `(.L_x_21528) ;  /* 0x00000000d4087348 */ /* 0x000fea0003c00000 */
[----:B------:R0:W1:Y:S02]  /*72b0*/  SHFL.BFLY P6, R213, R215, R214, R217 ;  /* 0x0c0000d6d7d57389 */ /* 0x00006400000c00d9 */
[----:B01----:R-:W-:Y:S05]  /*72c0*/  ENDCOLLECTIVE ;  /* 0x000000000000791b */ /* 0x003fea0003800000 */
.L_x_21528:
[----:B------:R-:W-:Y:S01]  /*72d0*/  HFMA2 R214, -RZ, RZ, 0, 4.76837158203125e-07 ;  /* 0x00000008ffd67431 */ /* 0x000fe200000001ff */
[----:B------:R-:W-:-:S05]  /*72e0*/  MOV R207, R213 ;  /* 0x000000d500cf7202 */ /* 0x000fca0000000f00 */
[----:B------:R-:W-:-:S05]  /*72f0*/  FADD.FTZ R207, R206, R207 ;  /* 0x000000cfcecf7221 */ /* 0x000fca0000010000 */
[----:B------:R-:W-:-:S07]  /*7300*/  MOV R215, R207 ;  /* 0x000000cf00d77202 */ /* 0x000fce0000000f00 */
[----:B------:R-:W-:Y:S05]  /*7310*/  WARPSYNC.COLLECTIVE R212, `(.L_x_21529) ;  /* 0x00000000d4087348 */ /* 0x000fea0003c00000 */
[----:B------:R0:W1:Y:S02]  /*7320*/  SHFL.BFLY P6, R213, R215, R214, R217 ;  /* 0x0c0000d6d7d57389 */ /* 0x00006400000c00d9 */
[----:B01----:R-:W-:Y:S05]  /*7330*/  ENDCOLLECTIVE ;  /* 0x000000000000791b */ /* 0x003fea0003800000 */
.L_x_21529:
[----:B------:R-:W-:Y:S01]  /*7340*/  HFMA2 R214, -RZ, RZ, 0, 9.5367431640625e-07 ;  /* 0x00000010ffd67431 */ /* 0x000fe200000001ff */
[----:B------:R-:W-:-:S05]  /*7350*/  MOV R210, R213 ;  /* 0x000000d500d27202 */ /* 0x000fca0000000f00 */
[----:B------:R-:W-:-:S05]  /*7360*/  FADD.FTZ R210, R207, R210 ;  /* 0x000000d2cfd27221 */ /* 0x000fca0000010000 */
[----:B------:R-:W-:-:S07]  /*7370*/  MOV R215, R210 ;  /* 0x000000d200d77202 */ /* 0x000fce0000000f00 */
[----:B------:R-:W-:Y:S05]  /*7380*/  WARPSYNC.COLLECTIVE R212, `(.L_x_21530) ;  /* 0x00000000d4087348 */ /* 0x000fea0003c00000 */
[----:B------:R0:W1:Y:S02]  /*7390*/  SHFL.BFLY P6, R213, R215, R214, R217 ;  /* 0x0c0000d6d7d57389 */ /* 0x00006400000c00d9 */
[----:B01----:R-:W-:Y:S05]  /*73a0*/  ENDCOLLECTIVE ;  /* 0x000000000000791b */ /* 0x003fea0003800000 */
.L_x_21530:
[----:B------:R-:W-:Y:S01]  /*73b0*/  MOV R211, R213 ;  /* 0x000000d500d37202 */ /* 0x000fe20000000f00 */
[----:B------:R-:W-:Y:S06]  /*73c0*/  BRA `(.L_x_21531) ;  /* 0xffffffd400d47947 */ /* 0x000fec000383ffff */
.L_x_21532:
        /* <DEDUP_REMOVED lines=11> */
.L_x_71470:


//--------------------- .text._ZN10layer_norm13ln_fwd_kernelINS_13Kernel_traitsI13__nv_bfloat16S2_fS2_fjLj2048ELj1ELj4ELj1ELj16ENS_18Kernel_traits_baseILj2048ES2_S2_fS2_fjLj128EEEEELb0ELb0ELb1ELb1EEEvNS_9FwdParamsE --------------------------
	.section	.text._ZN10layer_norm13ln_fwd_kernelINS_13Kernel_traitsI13__nv_bfloat16S2_fS2_fjLj2048ELj1ELj4ELj1ELj16ENS_18Kernel_traits_baseILj2048ES2_S2_fS2_fjLj128EEEEELb0ELb0ELb1ELb1EEEvNS_9FwdParamsE,"ax",@progbits
	.align	128
        .global         _ZN10layer_norm13ln_fwd_kernelINS_13Kernel_traitsI13__nv_bfloat16S2_fS2_fjLj2048ELj1ELj4ELj1ELj16ENS_18Kernel_traits_baseILj2048ES2_S2_fS2_fjLj128EEEEELb0ELb0ELb1ELb1EEEvNS_9FwdParamsE
        .type           _ZN10layer_norm13ln_fwd_kernelINS_13Kernel_traitsI13__nv_bfloat16S2_fS2_fjLj2048ELj1ELj4ELj1ELj16ENS_18Kernel_traits_baseILj2048ES2_S2_fS2_fjLj128EEEEELb0ELb0ELb1ELb1EEEvNS_9FwdParamsE,@function
        .size           _ZN10layer_norm13ln_fwd_kernelINS_13Kernel_traitsI13__nv_bfloat16S2_fS2_fjLj2048ELj1ELj4ELj1ELj16ENS_18Kernel_traits_baseILj2048ES2_S2_fS2_fjLj128EEEEELb0ELb0ELb1ELb1EEEvNS_9FwdParamsE,(.L_x_71471 - _ZN10layer_norm13ln_fwd_kernelINS_13Kernel_traitsI13__nv_bfloat16S2_fS2_fjLj2048ELj1ELj4ELj1ELj16ENS_18Kernel_traits_baseILj2048ES2_S2_fS2_fjLj128EEEEELb0ELb0ELb1ELb1EEEvNS_9FwdParamsE)
        .other          _ZN10layer_norm13ln_fwd_kernelINS_13Kernel_traitsI13__nv_bfloat16S2_fS2_fjLj2048ELj1ELj4ELj1ELj16ENS_18Kernel_traits_baseILj2048ES2_S2_fS2_fjLj128EEEEELb0ELb0ELb1ELb1EEEvNS_9FwdParamsE,@"STO_CUDA_ENTRY STV_DEFAULT"
_ZN10layer_norm13ln_fwd_kernelINS_13Kernel_traitsI13__nv_bfloat16S2_fS2_fjLj2048ELj1ELj4ELj1ELj16ENS_18Kernel_traits_baseILj2048ES2_S2_fS2_fjLj128EEEEELb0ELb0ELb1ELb1EEEvNS_9FwdParamsE:
.text._ZN10layer_norm13ln_fwd_kernelINS_13Kernel_traitsI13__nv_bfloat16S2_fS2_fjLj2048ELj1ELj4ELj1ELj16ENS_18Kernel_traits_baseILj2048ES2_S2_fS2_fjLj128EEEEELb0ELb0ELb1ELb1EEEvNS_9FwdParamsE:
        /* <DEDUP_REMOVED lines=33> */
.L_x_21533:
        /* <DEDUP_REMOVED lines=26> */
.L_x_21534:
        /* <DEDUP_REMOVED lines=29> */
[----:B0-----:R-:W-:-:S02]  /*0580*/  PRMT R2, R52, 0x7632, R2 ;  /* 0x0000763234027816 */ /* 0x001fc40000000002 */
        /* <DEDUP_REMOVED lines=39> */
[----:B-123--:R-:W-:-:S07]  /*0800*/  PRMT R174, R32, 0x7632, R174 ;  /* 0x0000763220ae7816 */ /* 0x00efce00000000ae */
.L_x_21568:
[----:B------:R-:W0:Y:S08]  /*0810*/  LDC.64 R100, c[0x0][0x3f0] ;  /* 0x0000fc00ff647b82 */ /* 0x000e300000000a00 */
[----:B------:R-:W1:Y:S08]  /*0820*/  LDC R200, c[0x0][0x388] ;  /* 0x0000e200ffc87b82 */ /* 0x000e700000000800 */
[----:B------:R-:W2:Y:S01]  /*0830*/  LDC.64 R102, c[0x0][0x3f8] ;  /* 0x0000fe00ff667b82 */ /* 0x000ea20000000a00 */
[----:B0-----:R-:W-:-:S05]  /*0840*/  IMAD.WIDE R100, R197, 0x4, R100 ;  /* 0x00000004c5647825 */ /* 0x001fca00078e0264 */
[----:B------:R2:W3:Y:S01]  /*0850*/  LDG.E R201, desc[UR6][R100.64] ;  /* 0x0000000664c97981 */ /* 0x0004e2000c1e1900 */
[----:B------:R-:W-:Y:S02]  /*0860*/  HFMA2 R157, -RZ, RZ, 0, 0 ;  /* 0x00000000ff9d7431 */ /* 0x000fe400000001ff */
[----:B--2---:R-:W-:-:S05]  /*0870*/  IMAD.WIDE R100, R197, 0x4, R102 ;  /* 0x00000004c5647825 */ /* 0x004fca00078e0266 */
[----:B------:R0:W5:Y:S01]  /*0880*/  LDG.E R199, desc[UR6][R100.64] ;  /* 0x0000000664c77981 */ /* 0x000162000c1e1900 */
        /* <DEDUP_REMOVED lines=9> */
[----:B------:R-:W-:Y:S01]  /*0920*/  ISETP.NE.U32.AND P0, PT, RZ, UR4, PT ;  /* 0x00000004ff007c0c */ /* 0x000fe2000bf05070 */
[----:B------:R-:W-:-:S03]  /*0930*/  IMAD R104, R197, R200, RZ ;  /* 0x000000c8c5687224 */ /* 0x000fc600078e02ff */
[----:B------:R-:W-:Y:S02]  /*0940*/  ISETP.NE.AND.EX P0, PT, RZ, UR5, PT, P0 ;  /* 0x00000005ff007c0c */ /* 0x000fe4000bf05300 */
[----:B------:R-:W-:-:S04]  /*0950*/  SHF.R.S32.HI R105, RZ, 0x1f, R104 ;  /* 0x0000001fff697819 */ /* 0x000fc80000011468 */
[----:B------:R-:W-:-:S04]  /*0960*/  LEA.HI R105, R105, R104, RZ, 0x3 ;  /* 0x0000006869697211 */ /* 0x000fc800078f18ff */
[----:B------:R-:W-:-:S03]  /*0970*/  LEA.HI.SX32 R156, R105, R198, 0x1d ;  /* 0x000000c6699c7211 */ /* 0x000fc600078feaff */
[----:B0-----:R-:W-:Y:S05]  /*0980*/  @!P0 BRA `(.L_x_21535) ;  /* 0x0000000000888947 */ /* 0x001fea0003800000 */
        /* <DEDUP_REMOVED lines=34> */
.L_x_21535:
[----:B------:R-:W0:Y:S01]  /*0bb0*/  @P1 LDC R107, c[0x0][0x40c] ;  /* 0x00010300ff6b1b82 */ /* 0x000e220000000800 */
[----:B-----5:R-:W-:Y:S02]  /*0bc0*/  @P1 PRMT R100, R96, 0x7632, R100 ;  /* 0x0000763260641816 */ /* 0x020fe40000000064 */
[----:B------:R-:W-:Y:S02]  /*0bd0*/  @P1 PRMT R102, R97, 0x7632, R102 ;  /* 0x0000763261661816 */ /* 0x000fe40000000066 */
[----:B------:R-:W-:Y:S02]  /*0be0*/  @P1 PRMT R104, R98, 0x7632, R104 ;  /* 0x0000763262681816 */ /* 0x000fe40000000068 */
[----:B------:R-:W-:Y:S01]  /*0bf0*/  @P1 SHF.L.U32 R100, R100, 0x10, RZ ;  /* 0x0000001064641819 */ /* 0x000fe200000006ff */
[----:B------:R-:W1:Y:S01]  /*0c00*/  @P1 LDC R109, c[0x0][0x40c] ;  /* 0x00010300ff6d1b82 */ /* 0x000e620000000800 */
[----:B------:R-:W-:Y:S02]  /*0c10*/  MOV R101, RZ ;  /* 0x000000ff00657202 */ /* 0x000fe40000000f00 */
[----:B------:R-:W-:-:S02]  /*0c20*/  @P1 SHF.L.U32 R102, R102, 0x10, RZ ;  /* 0x0000001066661819 */ /* 0x000fc400000006ff */
[----:B------:R-:W-:Y:S02]  /*0c30*/  @P1 SHF.L.U32 R104, R104, 0x10, RZ ;  /* 0x0000001068681819 */ /* 0x000fe400000006ff */
[----:B------:R-:W-:Y:S01]  /*0c40*/  MOV R103, RZ ;  /* 0x000000ff00677202 */ /* 0x000fe20000000f00 */
[----:B------:R-:W2:Y:S01]  /*0c50*/  @P1 LDC R111, c[0x0][0x40c] ;  /* 0x00010300ff6f1b82 */ /* 0x000ea20000000800 */
[----:B------:R-:W-:Y:S02]  /*0c60*/  MOV R105, RZ ;  /* 0x000000ff00697202 */ /* 0x000fe40000000f00 */
[----:B------:R-:W-:Y:S02]  /*0c70*/  @P1 SHF.L.U32 R113, R98, 0x10, RZ ;  /* 0x0000001062711819 */ /* 0x000fe400000006ff */
[----:B------:R-:W-:-:S03]  /*0c80*/  @P1 SHF.L.U32 R115, R99, 0x10, RZ ;  /* 0x0000001063731819 */ /* 0x000fc600000006ff */
[----:B------:R-:W3:Y:S01]  /*0c90*/  @P1 LDC R117, c[0x0][0x40c] ;  /* 0x00010300ff751b82 */ /* 0x000ee20000000800 */
[----:B0-----:R-:W-:Y:S01]  /*0ca0*/  @P1 FMUL.FTZ R101, R100, R107 ;  /* 0x0000006b64651220 */ /* 0x001fe20000410000 */
[----:B------:R-:W-:Y:S02]  /*0cb0*/  @P1 PRMT R100, R99, 0x7632, R100 ;  /* 0x0000763263641816 */ /* 0x000fe40000000064 */
[----:B------:R-:W-:Y:S02]  /*0cc0*/  CS2R R106, SRZ ;  /* 0x00000000006a7805 */ /* 0x000fe4000001ff00 */
[----:B------:R-:W-:Y:S02]  /*0cd0*/  @P1 SHF.L.U32 R108, R100, 0x10, RZ ;  /* 0x00000010646c1819 */ /* 0x000fe400000006ff */
[----:B------:R-:W0:Y:S01]  /*0ce0*/  @P1 LDC R110, c[0x0][0x40c] ;  /* 0x00010300ff6e1b82 */ /* 0x000e220000000800 */
[----:B-1----:R-:W-:Y:S01]  /*0cf0*/  @P1 FMUL.FTZ R103, R102, R109 ;  /* 0x0000006d66671220 */ /* 0x002fe20000410000 */
[----:B------:R-:W-:-:S02]  /*0d00*/  @P1 SHF.L.U32 R109, R96, 0x10, RZ ;  /* 0x00000010606d1819 */ /* 0x000fc400000006ff */
[----:B------:R-:W-:Y:S02]  /*0d10*/  MOV R100, RZ ;  /* 0x000000ff00647202 */ /* 0x000fe40000000f00 */
[----:B------:R-:W-:Y:S02]  /*0d20*/  MOV R102, RZ ;  /* 0x000000ff00667202 */ /* 0x000fe40000000f00 */
        /* <DEDUP_REMOVED lines=11> */
.L_x_21536:
[----:B------:R-:W0:Y:S01]  /*0de0*/  LDC.64 R202, c[0x0][0x3a8] ;  /* 0x0000ea00ffca7b82 */ /* 0x000e220000000a00 */
[----:B------:R-:W-:Y:S01]  /*0df0*/  BSSY.RECONVERGENT B0, `(.L_x_21537) ;  /* 0x0000009000007945 */ /* 0x000fe20003800200 */
[----:B0-----:R-:W-:-:S05]  /*0e00*/  IMAD.WIDE.U32 R108, R156, 0x20, R202 ;  /* 0x000000209c6c7825 */ /* 0x001fca00078e00ca */
[----:B------:R0:W-:Y:S04]  /*0e10*/  STG.E.128 desc[UR6][R108.64], R100 ;  /* 0x000000646c007986 */ /* 0x0001e8000c101d06 */
[----:B------:R0:W-:Y:S01]  /*0e20*/  STG.E.128 desc[UR6][R108.64+0x10], R104 ;  /* 0x000010686c007986 */ /* 0x0001e2000c101d06 */
[----:B------:R-:W-:Y:S05]  /*0e30*/  @!P1 BRA `(.L_x_21538) ;  /* 0x0000000000109947 */ /* 0x000fea0003800000 */
[----:B------:R-:W1:Y:S01]  /*0e40*/  LDC.64 R96, c[0x0][0x390] ;  /* 0x0000e400ff607b82 */ /* 0x000e620000000a00 */
[----:B------:R-:W-:-:S05]  /*0e50*/  IADD3 R99, PT, PT, R157, 0x20, RZ ;  /* 0x000000209d637810 */ /* 0x000fca0007ffe0ff */
[----:B-1----:R-:W-:-:S06]  /*0e60*/  IMAD.WIDE.U32 R96, R99, 0x10, R96 ;  /* 0x0000001063607825 */ /* 0x002fcc00078e0060 */
[----:B------:R-:W5:Y:S02]  /*0e70*/  LDG.E.128 R96, desc[UR6][R96.64] ;  /* 0x0000000660607981 */ /* 0x000f64000c1e1d00 */
.L_x_21538:
[----:B------:R-:W-:Y:S05]  /*0e80*/  BSYNC.RECONVERGENT B0 ;  /* 0x0000000000007941 */ /* 0x000fea0003800200 */
.L_x_21537:
[----:B------:R-:W-:Y:S05]  /*0e90*/  @!P0 BRA `(.L_x_21539) ;  /* 0x00000000008c8947 */ /* 0x000fea0003800000 */
[----:B------:R-:W1:Y:S01]  /*0ea0*/  LDC.64 R116, c[0x0][0x3a0] ;  /* 0x0000e800ff747b82 */ /* 0x000e620000000a00 */
[----:B0-----:R-:W-:-:S05]  /*0eb0*/  IADD3 R109, PT, PT, R156, 0x20, RZ ;  /* 0x000000209c6d7810 */ /* 0x001fca0007ffe0ff */
[----:B-1----:R-:W-:-:S05]  /*0ec0*/  IMAD.WIDE.U32 R116, R109, 0x20, R116 ;  /* 0x000000206d747825 */ /* 0x002fca00078e0074 */
        /* <DEDUP_REMOVED lines=32> */
.L_x_21539:
[----:B------:R-:W1:Y:S01]  /*10d0*/  @P1 LDC R115, c[0x0][0x40c] ;  /* 0x00010300ff731b82 */ /* 0x000e620000000800 */
[----:B0----5:R-:W-:Y:S01]  /*10e0*/  @P1 PRMT R108, R96, 0x7632, R108 ;  /* 0x00007632606c1816 */ /* 0x021fe2000000006c */
        /* <DEDUP_REMOVED lines=19> */
[----:B0-----:R-:W-:Y:S01]  /*1220*/  @P1 FMUL.FTZ R113, R112, R119 ;  /* 0x0000007770711220 */ /* 0x001fe20000410000 */
[----:B------:R-:W-:Y:S01]  /*1230*/  HFMA2 R112, -RZ, RZ, 0, 0 ;  /* 0x00000000ff707431 */ /* 0x000fe200000001ff */
[----:B------:R-:W-:-:S05]  /*1240*/  @P1 SHF.L.U32 R119, R97, 0x10, RZ ;  /* 0x0000001061771819 */ /* 0x000fca00000006ff */
[----:B------:R-:W0:Y:S01]  /*1250*/  @P1 LDC R120, c[0x0][0x40c] ;  /* 0x00010300ff781b82 */ /* 0x000e220000000800 */
[----:B--2---:R-:W-:Y:S01]  /*1260*/  @P1 FMUL.FTZ R111, R110, R117 ;  /* 0x000000756e6f1220 */ /* 0x004fe20000410000 */
[----:B------:R-:W-:Y:S02]  /*1270*/  @P1 SHF.L.U32 R117, R96, 0x10, RZ ;  /* 0x0000001060751819 */ /* 0x000fe400000006ff */
[----:B------:R-:W-:-:S04]  /*1280*/  MOV R110, RZ ;  /* 0x000000ff006e7202 */ /* 0x000fc80000000f00 */
[----:B------:R-:W2:Y:S01]  /*1290*/  @P1 LDC R122, c[0x0][0x40c] ;  /* 0x00010300ff7a1b82 */ /* 0x000ea20000000800 */
[----:B---3--:R-:W-:-:S07]  /*12a0*/  @P1 FMUL.FTZ R115, R116, R125 ;  /* 0x0000007d74731220 */ /* 0x008fce0000410000 */
[----:B------:R-:W3:Y:S01]  /*12b0*/  @P1 LDC R124, c[0x0][0x40c] ;  /* 0x00010300ff7c1b82 */ /* 0x000ee20000000800 */
[----:B-1----:R-:W-:Y:S01]  /*12c0*/  @P1 FMUL.FTZ R108, R117, R118 ;  /* 0x00000076756c1220 */ /* 0x002fe20000410000 */
[----:B0-----:R-:W-:Y:S01]  /*12d0*/  @P1 FMUL.FTZ R110, R119, R120 ;  /* 0x00000078776e1220 */ /* 0x001fe20000410000 */
[----:B--2---:R-:W-:Y:S01]  /*12e0*/  @P1 FMUL.FTZ R112, R121, R122 ;  /* 0x0000007a79701220 */ /* 0x004fe20000410000 */
[----:B---3--:R-:W-:-:S07]  /*12f0*/  @P1 FMUL.FTZ R114, R123, R124 ;  /* 0x0000007c7b721220 */ /* 0x008fce0000410000 */
.L_x_21540:
[----:B------:R-:W-:Y:S01]  /*1300*/  IADD3 R117, PT, PT, R156, 0x20, RZ ;  /* 0x000000209c757810 */ /* 0x000fe20007ffe0ff */
[----:B------:R-:W-:Y:S04]  /*1310*/  BSSY.RECONVERGENT B0, `(.L_x_21541) ;  /* 0x0000009000007945 */ /* 0x000fe80003800200 */
[----:B------:R-:W-:-:S05]  /*1320*/  IMAD.WIDE.U32 R116, R117, 0x20, R202 ;  /* 0x0000002075747825 */ /* 0x000fca00078e00ca */
[----:B------:R0:W-:Y:S04]  /*1330*/  STG.E.128 desc[UR6][R116.64], R108 ;  /* 0x0000006c74007986 */ /* 0x0001e8000c101d06 */
[----:B------:R0:W-:Y:S01]  /*1340*/  STG.E.128 desc[UR6][R116.64+0x10], R112 ;  /* 0x0000107074007986 */ /* 0x0001e2000c101d06 */
[----:B------:R-:W-:Y:S05]  /*1350*/  @!P1 BRA `(.L_x_21542) ;  /* 0x0000000000109947 */ /* 0x000fea0003800000 */
[----:B------:R-:W1:Y:S01]  /*1360*/  LDC.64 R96, c[0x0][0x390] ;  /* 0x0000e400ff607b82 */ /* 0x000e620000000a00 */
[----:B------:R-:W-:-:S05]  /*1370*/  IADD3 R99, PT, PT, R157, 0x40, RZ ;  /* 0x000000409d637810 */ /* 0x000fca0007ffe0ff */
[----:B-1----:R-:W-:-:S06]  /*1380*/  IMAD.WIDE.U32 R96, R99, 0x10, R96 ;  /* 0x0000001063607825 */ /* 0x002fcc00078e0060 */
[----:B------:R-:W5:Y:S02]  /*1390*/  LDG.E.128 R96, desc[UR6][R96.64] ;  /* 0x0000000660607981 */ /* 0x000f64000c1e1d00 */
.L_x_21542:
[----:B------:R-:W-:Y:S05]  /*13a0*/  BSYNC.RECONVERGENT B0 ;  /* 0x0000000000007941 */ /* 0x000fea0003800200 */
.L_x_21541:
        /* <DEDUP_REMOVED lines=36> */
.L_x_21543:
        /* <DEDUP_REMOVED lines=35> */
.L_x_21544:
        /* <DEDUP_REMOVED lines=10> */
.L_x_21546:
[----:B------:R-:W-:Y:S05]  /*18c0*/  BSYNC.RECONVERGENT B0 ;  /* 0x0000000000007941 */ /* 0x000fea0003800200 */
.L_x_21545:
        /* <DEDUP_REMOVED lines=36> */
.L_x_21547:
        /* <DEDUP_REMOVED lines=35> */
.L_x_21548:
        /* <DEDUP_REMOVED lines=10> */
.L_x_21550:
[----:B------:R-:W-:Y:S05]  /*1de0*/  BSYNC.RECONVERGENT B0 ;  /* 0x0000000000007941 */ /* 0x000fea0003800200 */
.L_x_21549:
        /* <DEDUP_REMOVED lines=36> */
.L_x_21551:
        /* <DEDUP_REMOVED lines=35> */
.L_x_21552:
        /* <DEDUP_REMOVED lines=10> */
.L_x_21554:
[----:B------:R-:W-:Y:S05]  /*2300*/  BSYNC.RECONVERGENT B0 ;  /* 0x0000000000007941 */ /* 0x000fea0003800200 */
.L_x_21553:
        /* <DEDUP_REMOVED lines=36> */
.L_x_21555:
        /* <DEDUP_REMOVED lines=35> */
.L_x_21556:
        /* <DEDUP_REMOVED lines=10> */
.L_x_21558:
[----:B------:R-:W-:Y:S05]  /*2820*/  BSYNC.RECONVERGENT B0 ;  /* 0x0000000000007941 */ /* 0x000fea0003800200 */
.L_x_21557:
        /* <DEDUP_REMOVED lines=36> */
.L_x_21559:
        /* <DEDUP_REMOVED lines=35> */
.L_x_21560:
        /* <DEDUP_REMOVED lines=10> */
.L_x_21562:
[----:B------:R-:W-:Y:S05]  /*2d40*/  BSYNC.RECONVERGENT B0 ;  /* 0x0000000000007941 */ /* 0x000fea0003800200 */
.L_x_21561:
[----:B------:R-:W-:Y:S01]  /*2d50*/  IADD3 R207, PT, PT, R156, 0xe0, RZ ;  /* 0x000000e09ccf7810 */ /* 0x000fe20007ffe0ff */
[----:B------:R-:W-:Y:S06]  /*2d60*/  @!P0 BRA `(.L_x_21563) ;  /* 0x0000000000888947 */ /* 0x000fec0003800000 */
[----:B------:R-:W1:Y:S02]  /*2d70*/  LDC.64 R204, c[0x0][0x3a0] ;  /* 0x0000e800ffcc7b82 */ /* 0x000e640000000a00 */
[----:B-1----:R-:W-:-:S05]  /*2d80*/  IMAD.WIDE.U32 R204, R207, 0x20, R204 ;  /* 0x00000020cfcc7825 */ /* 0x002fca00078e00cc */
[----:B0-----:R-:W2:Y:S04]  /*2d90*/  LDG.E.128 R156, desc[UR6][R204.64] ;  /* 0x00000006cc9c7981 */ /* 0x001ea8000c1e1d00 */
[----:B------:R0:W3:Y:S01]  /*2da0*/  LDG.E.128 R160, desc[UR6][R204.64+0x10] ;  /* 0x00001006cca07981 */ /* 0x0000e2000c1e1d00 */
[----:B------:R-:W-:-:S13]  /*2db0*/  ISETP.GT.AND P0, PT, R201, RZ, PT ;  /* 0x000000ffc900720c */ /* 0x000fda0003f04270 */
[----:B------:R-:W2:Y:S01]  /*2dc0*/  @P0 LDC R208, c[0x0][0x40c] ;  /* 0x00010300ffd00b82 */ /* 0x000ea20000000800 */
[C---:B-----5:R-:W-:Y:S02]  /*2dd0*/  @P0 PRMT R201, R96.reuse, 0x7632, R201 ;  /* 0x0000763260c90816 */ /* 0x060fe400000000c9 */
[----:B------:R-:W-:Y:S02]  /*2de0*/  @P0 SHF.L.U32 R209, R96, 0x10, RZ ;  /* 0x0000001060d10819 */ /* 0x000fe400000006ff */
[----:B0-----:R-:W-:Y:S02]  /*2df0*/  @P0 SHF.L.U32 R204, R201, 0x10, RZ ;  /* 0x00000010c9cc0819 */ /* 0x001fe400000006ff */
[C---:B------:R-:W-:Y:S01]  /*2e00*/  @P0 SHF.L.U32 R211, R97.reuse, 0x10, RZ ;  /* 0x0000001061d30819 */ /* 0x040fe200000006ff */
[----:B------:R-:W0:Y:S01]  /*2e10*/  @P0 LDC R206, c[0x0][0x40c] ;  /* 0x00010300ffce0b82 */ /* 0x000e220000000800 */
[----:B------:R-:W-:Y:S02]  /*2e20*/  @P0 PRMT R201, R97, 0x7632, R201 ;  /* 0x0000763261c90816 */ /* 0x000fe400000000c9 */
[----:B------:R-:W-:-:S05]  /*2e30*/  @P0 PRMT R205, R98, 0x7632, R205 ;  /* 0x0000763262cd0816 */ /* 0x000fca00000000cd */
[----:B------:R-:W1:Y:S08]  /*2e40*/  @P0 LDC R210, c[0x0][0x40c] ;  /* 0x00010300ffd20b82 */ /* 0x000e700000000800 */
[----:B------:R-:W4:Y:S08]  /*2e50*/  @P0 LDC R212, c[0x0][0x40c] ;  /* 0x00010300ffd40b82 */ /* 0x000f300000000800 */
[----:B------:R-:W3:Y:S08]  /*2e60*/  @P0 LDC R213, c[0x0][0x40c] ;  /* 0x00010300ffd50b82 */ /* 0x000ef00000000800 */
[----:B------:R-:W4:Y:S08]  /*2e70*/  @P0 LDC R214, c[0x0][0x40c] ;  /* 0x00010300ffd60b82 */ /* 0x000f300000000800 */
[----:B------:R-:W4:Y:S08]  /*2e80*/  @P0 LDC R215, c[0x0][0x40c] ;  /* 0x00010300ffd70b82 */ /* 0x000f300000000800 */
[----:B------:R-:W4:Y:S01]  /*2e90*/  @P0 LDC R216, c[0x0][0x40c] ;  /* 0x00010300ffd80b82 */ /* 0x000f220000000800 */
[----:B--2---:R-:W-:Y:S01]  /*2ea0*/  @P0 FFMA.FTZ R157, R204, R208, R157 ;  /* 0x000000d0cc9d0223 */ /* 0x004fe2000001009d */
[----:B------:R-:W-:Y:S01]  /*2eb0*/  @P0 PRMT R208, R99, 0x7632, R208 ;  /* 0x0000763263d00816 */ /* 0x000fe200000000d0 */
[----:B0-----:R-:W-:Y:S01]  /*2ec0*/  @P0 FFMA.FTZ R156, R209, R206, R156 ;  /* 0x000000ced19c0223 */ /* 0x001fe2000001009c */
[----:B-1----:R-:W-:Y:S01]  /*2ed0*/  @P0 FFMA.FTZ R158, R211, R210, R158 ;  /* 0x000000d2d39e0223 */ /* 0x002fe2000001009e */
[----:B------:R-:W-:-:S02]  /*2ee0*/  @P0 SHF.L.U32 R209, R98, 0x10, RZ ;  /* 0x0000001062d10819 */ /* 0x000fc400000006ff */
[----:B------:R-:W-:Y:S02]  /*2ef0*/  @P0 SHF.L.U32 R211, R99, 0x10, RZ ;  /* 0x0000001063d30819 */ /* 0x000fe400000006ff */
[----:B------:R-:W-:Y:S01]  /*2f00*/  @P0 SHF.L.U32 R204, R201, 0x10, RZ ;  /* 0x00000010c9cc0819 */ /* 0x000fe200000006ff */
[----:B---3--:R-:W-:Y:S01]  /*2f10*/  @P0 FFMA.FTZ R160, R209, R213, R160 ;  /* 0x000000d5d1a00223 */ /* 0x008fe200000100a0 */
[----:B------:R-:W-:Y:S01]  /*2f20*/  @P0 SHF.L.U32 R206, R205, 0x10, RZ ;  /* 0x00000010cdce0819 */ /* 0x000fe200000006ff */
[----:B----4-:R-:W-:Y:S01]  /*2f30*/  @P0 FFMA.FTZ R162, R211, R215, R162 ;  /* 0x000000d7d3a20223 */ /* 0x010fe200000100a2 */
[----:B------:R-:W-:Y:S01]  /*2f40*/  @P0 SHF.L.U32 R208, R208, 0x10, RZ ;  /* 0x00000010d0d00819 */ /* 0x000fe200000006ff */
[----:B------:R-:W-:Y:S02]  /*2f50*/  @P0 FFMA.FTZ R159, R204, R212, R159 ;  /* 0x000000d4cc9f0223 */ /* 0x000fe4000001009f */
[----:B------:R-:W-:Y:S02]  /*2f60*/  @P0 FFMA.FTZ R161, R206, R214, R161 ;  /* 0x000000d6cea10223 */ /* 0x000fe400000100a1 */
[----:B------:R-:W-:Y:S01]  /*2f70*/  @P0 FFMA.FTZ R163, R208, R216, R163 ;  /* 0x000000d8d0a30223 */ /* 0x000fe200000100a3 */
[----:B------:R-:W-:Y:S06]  /*2f80*/  BRA `(.L_x_21564) ;  /* 0x00000000008c7947 */ /* 0x000fec0003800000 */
.L_x_21563:
[----:B------:R-:W1:Y:S01]  /*2f90*/  @P1 LDC R163, c[0x0][0x40c] ;  /* 0x00010300ffa31b82 */ /* 0x000e620000000800 */
[----:B-----5:R-:W-:Y:S01]  /*2fa0*/  @P1 PRMT R156, R96, 0x7632, R156 ;  /* 0x00007632609c1816 */ /* 0x020fe2000000009c */
[----:B0-----:R-:W-:Y:S01]  /*2fb0*/  HFMA2 R159, -RZ, RZ, 0, 0 ;  /* 0x00000000ff9f7431 */ /* 0x001fe200000001ff */
        /* <DEDUP_REMOVED lines=10> */
[----:B------:R-:W-:Y:S02]  /*3060*/  @P1 SHF.L.U32 R206, R97, 0x10, RZ ;  /* 0x0000001061ce1819 */ /* 0x000fe400000006ff */
[----:B------:R-:W-:Y:S02]  /*3070*/  @P1 SHF.L.U32 R208, R98, 0x10, RZ ;  /* 0x0000001062d01819 */ /* 0x000fe400000006ff */
[C---:B------:R-:W-:Y:S01]  /*3080*/  @P1 SHF.L.U32 R210, R99.reuse, 0x10, RZ ;  /* 0x0000001063d21819 */ /* 0x040fe200000006ff */
[----:B------:R-:W3:Y:S01]  /*3090*/  @P1 LDC R212, c[0x0][0x40c] ;  /* 0x00010300ffd41b82 */ /* 0x000ee20000000800 */
[----:B-1----:R-:W-:Y:S01]  /*30a0*/  @P1 FMUL.FTZ R157, R156, R163 ;  /* 0x000000a39c9d1220 */ /* 0x002fe20000410000 */
[----:B------:R-:W-:-:S02]  /*30b0*/  @P1 PRMT R156, R99, 0x7632, R156 ;  /* 0x00007632639c1816 */ /* 0x000fc4000000009c */
[----:B------:R-:W-:-:S04]  /*30c0*/  CS2R R162, SRZ ;  /* 0x0000000000a27805 */ /* 0x000fc8000001ff00 */
[----:B------:R-:W1:Y:S01]  /*30d0*/  @P1 LDC R205, c[0x0][0x40c] ;  /* 0x00010300ffcd1b82 */ /* 0x000e620000000800 */
[----:B0-----:R-:W-:Y:S01]  /*30e0*/  @P1 FMUL.FTZ R159, R158, R201 ;  /* 0x000000c99e9f1220 */ /* 0x001fe20000410000 */
[----:B------:R-:W-:Y:S01]  /*30f0*/  @P1 SHF.L.U32 R201, R156, 0x10, RZ ;  /* 0x000000109cc91819 */ /* 0x000fe200000006ff */
[----:B------:R-:W-:Y:S01]  /*3100*/  HFMA2 R156, -RZ, RZ, 0, 0 ;  /* 0x00000000ff9c7431 */ /* 0x000fe200000001ff */
[----:B------:R-:W-:-:S04]  /*3110*/  MOV R158, RZ ;  /* 0x000000ff009e7202 */ /* 0x000fc80000000f00 */
[----:B------:R-:W0:Y:S01]  /*3120*/  @P1 LDC R209, c[0x0][0x40c] ;  /* 0x00010300ffd11b82 */ /* 0x000e220000000800 */
[----:B--2---:R-:W-:Y:S01]  /*3130*/  @P1 FMUL.FTZ R161, R160, R213 ;  /* 0x000000d5a0a11220 */ /* 0x004fe20000410000 */
[----:B------:R-:W-:-:S06]  /*3140*/  HFMA2 R160, -RZ, RZ, 0, 0 ;  /* 0x00000000ffa07431 */ /* 0x000fcc00000001ff */
[----:B------:R-:W2:Y:S01]  /*3150*/  @P1 LDC R211, c[0x0][0x40c] ;  /* 0x00010300ffd31b82 */ /* 0x000ea20000000800 */
[----:B---3--:R-:W-:-:S07]  /*3160*/  @P1 FMUL.FTZ R163, R201, R212 ;  /* 0x000000d4c9a31220 */ /* 0x008fce0000410000 */
[----:B------:R-:W3:Y:S01]  /*3170*/  @P1 LDC R215, c[0x0][0x40c] ;  /* 0x00010300ffd71b82 */ /* 0x000ee20000000800 */
[----:B-1----:R-:W-:Y:S01]  /*3180*/  @P1 FMUL.FTZ R156, R204, R205 ;  /* 0x000000cdcc9c1220 */ /* 0x002fe20000410000 */
[----:B0-----:R-:W-:Y:S01]  /*3190*/  @P1 FMUL.FTZ R158, R206, R209 ;  /* 0x000000d1ce9e1220 */ /* 0x001fe20000410000 */
[----:B--2---:R-:W-:Y:S01]  /*31a0*/  @P1 FMUL.FTZ R160, R208, R211 ;  /* 0x000000d3d0a01220 */ /* 0x004fe20000410000 */
[----:B---3--:R-:W-:-:S07]  /*31b0*/  @P1 FMUL.FTZ R162, R210, R215 ;  /* 0x000000d7d2a21220 */ /* 0x008fce0000410000 */
.L_x_21564:
[----:B------:R-:W-:Y:S01]  /*31c0*/  FADD.FTZ R204, RZ, R100 ;  /* 0x00000064ffcc7221 */ /* 0x000fe20000010000 */
[----:B------:R-:W0:Y:S01]  /*31d0*/  S2R R206, SR_TID.X ;  /* 0x0000000000ce7919 */ /* 0x000e220000002100 */
[----:B------:R-:W-:Y:S01]  /*31e0*/  IMAD.WIDE.U32 R202, R207, 0x20, R202 ;  /* 0x00000020cfca7825 */ /* 0x000fe200078e00ca */
[----:B------:R-:W-:-:S03]  /*31f0*/  UMOV UR10, 0xffffffff ;  /* 0xffffffff000a7882 */ /* 0x000fc60000000000 */
        /* <DEDUP_REMOVED lines=216> */
.L_x_21580:
        /* <DEDUP_REMOVED lines=18> */
[----:B------:R-:W-:Y:S01]  /*40a0*/  SHF.L.U32 R203, R84, 0x10, RZ ;  /* 0x0000001054cb7819 */ /* 0x000fe200000006ff */
[C---:B------:R-:W-:Y:S01]  /*40b0*/  FADD.FTZ R100, -R198.reuse, R100 ;  /* 0x00000064c6647221 */ /* 0x040fe20000010100 */
[C---:B------:R-:W-:Y:S01]  /*40c0*/  FADD.FTZ R202, -R198.reuse, R101 ;  /* 0x00000065c6ca7221 */ /* 0x040fe20000010100 */
[----:B------:R-:W-:Y:S01]  /*40d0*/  FADD.FTZ R204, -R198, R103 ;  /* 0x00000067c6cc7221 */ /* 0x000fe20000010100 */
[----:B------:R-:W-:Y:S01]  /*40e0*/  SHF.L.U32 R103, R32, 0x10, RZ ;  /* 0x0000001020677819 */ /* 0x000fe200000006ff */
[----:B------:R-:W-:Y:S01]  /*40f0*/  FMUL.FTZ R100, R201, R100 ;  /* 0x00000064c9647220 */ /* 0x000fe20000410000 */
[----:B------:R-:W-:Y:S01]  /*4100*/  SHF.L.U32 R101, R64, 0x10, RZ ;  /* 0x0000001040657819 */ /* 0x000fe200000006ff */
[C---:B------:R-:W-:Y:S01]  /*4110*/  FADD.FTZ R102, -R198.reuse, R102 ;  /* 0x00000066c6667221 */ /* 0x040fe20000010100 */
[C---:B------:R-:W-:Y:S01]  /*4120*/  FADD.FTZ R104, -R198.reuse, R104 ;  /* 0x00000068c6687221 */ /* 0x040fe20000010100 */
[C---:B------:R-:W-:Y:S01]  /*4130*/  FADD.FTZ R210, -R198.reuse, R107 ;  /* 0x0000006bc6d27221 */ /* 0x040fe20000010100 */
[----:B------:R-:W-:Y:S01]  /*4140*/  FADD.FTZ R208, -R198, R105 ;  /* 0x00000069c6d07221 */ /* 0x000fe20000010100 */
[----:B------:R-:W-:Y:S01]  /*4150*/  FFMA.FTZ R100, R100, R103, R101 ;  /* 0x0000006764647223 */ /* 0x000fe20000010065 */
[----:B------:R-:W-:Y:S01]  /*4160*/  SHF.L.U32 R107, R174, 0x10, RZ ;  /* 0x00000010ae6b7819 */ /* 0x000fe200000006ff */
[C---:B------:R-:W-:Y:S01]  /*4170*/  FADD.FTZ R212, -R198.reuse, R109 ;  /* 0x0000006dc6d47221 */ /* 0x040fe20000010100 */
[----:B------:R-:W-:Y:S01]  /*4180*/  SHF.L.U32 R101, R173, 0x10, RZ ;  /* 0x00000010ad657819 */ /* 0x000fe200000006ff */
[C---:B------:R-:W-:Y:S01]  /*4190*/  FADD.FTZ R214, -R198.reuse, R111 ;  /* 0x0000006fc6d67221 */ /* 0x040fe20000010100 */
[C---:B------:R-:W-:Y:S01]  /*41a0*/  FADD.FTZ R216, -R198.reuse, R113 ;  /* 0x00000071c6d87221 */ /* 0x040fe20000010100 */
[C---:B------:R-:W-:Y:S01]  /*41b0*/  FADD.FTZ R218, -R198.reuse, R115 ;  /* 0x00000073c6da7221 */ /* 0x040fe20000010100 */
[----:B------:R-:W-:Y:S01]  /*41c0*/  FMUL.FTZ R202, R201, R202 ;  /* 0x000000cac9ca7220 */ /* 0x000fe20000410000 */
[----:B------:R-:W-:Y:S01]  /*41d0*/  SHF.L.U32 R103, R33, 0x10, RZ ;  /* 0x0000001021677819 */ /* 0x000fe200000006ff */
[C---:B------:R-:W-:Y:S01]  /*41e0*/  FADD.FTZ R220, -R198.reuse, R117 ;  /* 0x00000075c6dc7221 */ /* 0x040fe20000010100 */
[----:B------:R-:W-:Y:S01]  /*41f0*/  SHF.L.U32 R105, R65, 0x10, RZ ;  /* 0x0000001041697819 */ /* 0x000fe200000006ff */
[----:B------:R-:W-:Y:S01]  /*4200*/  FADD.FTZ R222, -R198, R119 ;  /* 0x00000077c6de7221 */ /* 0x000fe20000010100 */
        /* <DEDUP_REMOVED lines=10> */
[----:B------:R-:W-:Y:S01]  /*42b0*/  FADD.FTZ R108, -R198, R108 ;  /* 0x0000006cc66c7221 */ /* 0x000fe20000010100 */
[----:B------:R-:W-:Y:S01]  /*42c0*/  SHF.L.U32 R119, R169, 0x10, RZ ;  /* 0x00000010a9777819 */ /* 0x000fe200000006ff */
[----:B------:R-:W-:Y:S01]  /*42d0*/  FFMA.FTZ R101, R102, R103, R105 ;  /* 0x0000006766657223 */ /* 0x000fe20000010069 */
[----:B------:R-:W-:Y:S01]  /*42e0*/  FADD.FTZ R110, -R198, R110 ;  /* 0x0000006ec66e7221 */ /* 0x000fe20000010100 */
[----:B------:R-:W-:Y:S01]  /*42f0*/  FFMA.FTZ R204, R204, R109, R111 ;  /* 0x0000006dcccc7223 */ /* 0x000fe2000001006f */
[----:B------:R-:W-:Y:S01]  /*4300*/  FFMA.FTZ R102, R104, R113, R115 ;  /* 0x0000007168667223 */ /* 0x000fe20000010073 */
[C---:B------:R-:W-:Y:S01]  /*4310*/  FADD.FTZ R106, -R198.reuse, R106 ;  /* 0x0000006ac66a7221 */ /* 0x040fe20000010100 */
[----:B------:R-:W-:Y:S01]  /*4320*/  FADD.FTZ R224, -R198, R121 ;  /* 0x00000079c6e07221 */ /* 0x000fe20000010100 */
[----:B------:R-:W-:Y:S01]  /*4330*/  FFMA.FTZ R115, R208, R117, R119 ;  /* 0x00000075d0737223 */ /* 0x000fe20000010077 */
[----:B------:R-:W-:Y:S01]  /*4340*/  SHF.L.U32 R109, R168, 0x10, RZ ;  /* 0x00000010a86d7819 */ /* 0x000fe200000006ff */
[C---:B------:R-:W-:Y:S01]  /*4350*/  FADD.FTZ R226, -R198.reuse, R123 ;  /* 0x0000007bc6e27221 */ /* 0x040fe20000010100 */
[----:B------:R-:W-:Y:S01]  /*4360*/  SHF.L.U32 R111, R167, 0x10, RZ ;  /* 0x00000010a76f7819 */ /* 0x000fe200000006ff */
[----:B------:R-:W-:Y:S01]  /*4370*/  FADD.FTZ R228, -R198, R125 ;  /* 0x0000007dc6e47221 */ /* 0x000fe20000010100 */
[C---:B------:R-:W-:Y:S01]  /*4380*/  FMUL.FTZ R210, R201.reuse, R210 ;  /* 0x000000d2c9d27220 */ /* 0x040fe20000410000 */
[----:B------:R-:W-:Y:S01]  /*4390*/  SHF.L.U32 R113, R36, 0x10, RZ ;  /* 0x0000001024717819 */ /* 0x000fe200000006ff */
[C---:B------:R-:W-:Y:S01]  /*43a0*/  FMUL.FTZ R108, R201.reuse, R108 ;  /* 0x0000006cc96c7220 */ /* 0x040fe20000410000 */
[----:B------:R-:W-:Y:S01]  /*43b0*/  SHF.L.U32 R117, R68, 0x10, RZ ;  /* 0x0000001044757819 */ /* 0x000fe200000006ff */
[C---:B------:R-:W-:Y:S01]  /*43c0*/  FMUL.FTZ R212, R201.reuse, R212 ;  /* 0x000000d4c9d47220 */ /* 0x040fe20000410000 */
[----:B------:R-:W-:Y:S01]  /*43d0*/  SHF.L.U32 R119, R166, 0x10, RZ ;  /* 0x00000010a6777819 */ /* 0x000fe200000006ff */
[----:B------:R-:W-:Y:S01]  /*43e0*/  FMUL.FTZ R110, R201, R110 ;  /* 0x0000006ec96e7220 */ /* 0x000fe20000410000 */
[----:B------:R-:W-:Y:S01]  /*43f0*/  SHF.L.U32 R121, R165, 0x10, RZ ;  /* 0x00000010a5797819 */ /* 0x000fe200000006ff */
[----:B------:R-:W-:Y:S01]  /*4400*/  FADD.FTZ R112, -R198, R112 ;  /* 0x00000070c6707221 */ /* 0x000fe20000010100 */
        /* <DEDUP_REMOVED lines=8> */
[----:B------:R-:W-:Y:S01]  /*4490*/  FFMA.FTZ R109, R212, R119, R121 ;  /* 0x00000077d46d7223 */ /* 0x000fe20000010079 */
[----:B------:R-:W-:Y:S01]  /*44a0*/  FFMA.FTZ R113, R110, R123, R125 ;  /* 0x0000007b6e717223 */ /* 0x000fe2000001007d */
[----:B------:R-:W-:Y:S01]  /*44b0*/  SHF.L.U32 R117, R38, 0x10, RZ ;  /* 0x0000001026757819 */ /* 0x000fe200000006ff */
[----:B------:R-:W-:Y:S01]  /*44c0*/  FADD.FTZ R230, -R198, R127 ;  /* 0x0000007fc6e67221 */ /* 0x000fe20000010100 */
[----:B------:R-:W-:Y:S01]  /*44d0*/  SHF.L.U32 R119, R70, 0x10, RZ ;  /* 0x0000001046777819 */ /* 0x000fe200000006ff */
[----:B------:R-:W-:Y:S01]  /*44e0*/  FMUL.FTZ R112, R201, R112 ;  /* 0x00000070c9707220 */ /* 0x000fe20000410000 */
[----:B------:R-:W-:Y:S01]  /*44f0*/  FFMA.FTZ R103, R106, R103, R105 ;  /* 0x000000676a677223 */ /* 0x000fe20000010069 */
        /* <DEDUP_REMOVED lines=12> */
[----:B------:R-:W-:Y:S01]  /*45c0*/  FADD.FTZ R116, -R198, R116 ;  /* 0x00000074c6747221 */ /* 0x000fe20000010100 */
[----:B------:R-:W-:Y:S01]  /*45d0*/  SHF.L.U32 R129, R28, 0x10, RZ ;  /* 0x000000101c817819 */ /* 0x000fe200000006ff */
[----:B------:R-:W-:Y:S01]  /*45e0*/  FADD.FTZ R118, -R198, R118 ;  /* 0x00000076c6767221 */ /* 0x000fe20000010100 */
[----:B------:R-:W-:Y:S01]  /*45f0*/  SHF.L.U32 R131, R27, 0x10, RZ ;  /* 0x000000101b837819 */ /* 0x000fe200000006ff */
[----:B------:R-:W-:Y:S01]  /*4600*/  FFMA.FTZ R112, R112, R117, R119 ;  /* 0x0000007570707223 */ /* 0x000fe20000010077 */
[----:B------:R-:W-:Y:S01]  /*4610*/  FADD.FTZ R120, -R198, R120 ;  /* 0x00000078c6787221 */ /* 0x000fe20000010100 */
[----:B------:R-:W-:Y:S01]  /*4620*/  FFMA.FTZ R117, R216, R121, R123 ;  /* 0x00000079d8757223 */ /* 0x000fe2000001007b */
[----:B------:R-:W-:Y:S01]  /*4630*/  FFMA.FTZ R214, R214, R105, R111 ;  /* 0x00000069d6d67223 */ /* 0x000fe2000001006f */
[----:B------:R-:W-:Y:S01]  /*4640*/  FFMA.FTZ R114, R114, R125, R127 ;  /* 0x0000007d72727223 */ /* 0x000fe2000001007f */
[----:B------:R-:W-:Y:S01]  /*4650*/  SHF.L.U32 R121, R26, 0x10, RZ ;  /* 0x000000101a797819 */ /* 0x000fe200000006ff */
[C---:B------:R-:W-:Y:S01]  /*4660*/  FADD.FTZ R236, -R198.reuse, R133 ;  /* 0x00000085c6ec7221 */ /* 0x040fe20000010100 */
[----:B------:R-:W-:Y:S01]  /*4670*/  SHF.L.U32 R123, R25, 0x10, RZ ;  /* 0x00000010197b7819 */ /* 0x000fe200000006ff */
[----:B------:R-:W-:Y:S01]  /*4680*/  FADD.FTZ R238, -R198, R135 ;  /* 0x00000087c6ee7221 */ /* 0x000fe20000010100 */
[C---:B------:R-:W-:Y:S01]  /*4690*/  FMUL.FTZ R220, R201.reuse, R220 ;  /* 0x000000dcc9dc7220 */ /* 0x040fe20000410000 */
        /* <DEDUP_REMOVED lines=10> */
[C---:B------:R-:W-:Y:S01]  /*4740*/  FADD.FTZ R122, -R198.reuse, R122 ;  /* 0x0000007ac67a7221 */ /* 0x040fe20000010100 */
[----:B------:R-:W-:Y:S01]  /*4750*/  SHF.L.U32 R131, R23, 0x10, RZ ;  /* 0x0000001017837819 */ /* 0x000fe200000006ff */
[----:B------:R-:W-:Y:S01]  /*4760*/  FADD.FTZ R124, -R198, R124 ;  /* 0x0000007cc67c7221 */ /* 0x000fe20000010100 */
[----:B------:R-:W-:Y:S01]  /*4770*/  SHF.L.U32 R133, R42, 0x10, RZ ;  /* 0x000000102a857819 */ /* 0x000fe200000006ff */
[----:B------:R-:W-:Y:S01]  /*4780*/  FFMA.FTZ R121, R220, R121, R123 ;  /* 0x00000079dc797223 */ /* 0x000fe2000001007b */
[----:B------:R-:W-:Y:S01]  /*4790*/  SHF.L.U32 R135, R74, 0x10, RZ ;  /* 0x000000104a877819 */ /* 0x000fe200000006ff */
[----:B------:R-:W-:Y:S01]  /*47a0*/  FFMA.FTZ R116, R116, R105, R111 ;  /* 0x0000006974747223 */ /* 0x000fe2000001006f */
[----:B------:R-:W-:Y:S01]  /*47b0*/  FFMA.FTZ R123, R118, R125, R127 ;  /* 0x0000007d767b7223 */ /* 0x000fe2000001007f */
[C---:B------:R-:W-:Y:S01]  /*47c0*/  FADD.FTZ R240, -R198.reuse, R137 ;  /* 0x00000089c6f07221 */ /* 0x040fe20000010100 */
[----:B------:R-:W-:Y:S01]  /*47d0*/  FADD.FTZ R242, -R198, R139 ;  /* 0x0000008bc6f27221 */ /* 0x000fe20000010100 */
[----:B------:R-:W-:Y:S01]  /*47e0*/  FFMA.FTZ R222, R222, R129, R131 ;  /* 0x00000081dede7223 */ /* 0x000fe20000010083 */
        /* <DEDUP_REMOVED lines=12> */
[----:B------:R-:W-:Y:S01]  /*48b0*/  FADD.FTZ R128, -R198, R128 ;  /* 0x00000080c6807221 */ /* 0x000fe20000010100 */
        /* <DEDUP_REMOVED lines=9> */
[----:B------:R-:W-:Y:S01]  /*4950*/  FFMA.FTZ R111, R228, R137, R139 ;  /* 0x00000089e46f7223 */ /* 0x000fe2000001008b */
        /* <DEDUP_REMOVED lines=20> */
[----:B------:R-:W-:Y:S01]  /*4aa0*/  SHF.L.U32 R143, R47, 0x10, RZ ;  /* 0x000000102f8f7819 */ /* 0x000fe200000006ff */
[----:B------:R-:W-:Y:S01]  /*4ab0*/  FFMA.FTZ R137, R128, R137, R135 ;  /* 0x0000008980897223 */ /* 0x000fe20000010087 */
[----:B------:R-:W-:Y:S01]  /*4ac0*/  SHF.L.U32 R145, R79, 0x10, RZ ;  /* 0x000000104f917819 */ /* 0x000fe200000006ff */
[----:B------:R-:W-:Y:S01]  /*4ad0*/  FADD.FTZ R250, -R198, R147 ;  /* 0x00000093c6fa7221 */ /* 0x000fe20000010100 */
[----:B------:R-:W-:Y:S01]  /*4ae0*/  FFMA.FTZ R133, R126, R133, R105 ;  /* 0x000000857e857223 */ /* 0x000fe20000010069 */
[----:B------:R-:W-:Y:S01]  /*4af0*/  FFMA.FTZ R232, R232, R139, R141 ;  /* 0x0000008be8e87223 */ /* 0x000fe2000001008d */
[----:B------:R-:W-:Y:S01]  /*4b00*/  SHF.L.U32 R131, R48, 0x10, RZ ;  /* 0x0000001030837819 */ /* 0x000fe200000006ff */
[----:B------:R-:W-:Y:S01]  /*4b10*/  FFMA.FTZ R143, R130, R143, R145 ;  /* 0x0000008f828f7223 */ /* 0x000fe20000010091 */
[----:B------:R-:W-:Y:S01]  /*4b20*/  SHF.L.U32 R135, R80, 0x10, RZ ;  /* 0x0000001050877819 */ /* 0x000fe200000006ff */
[----:B------:R-:W-:Y:S01]  /*4b30*/  FMUL.FTZ R132, R201, R132 ;  /* 0x00000084c9847220 */ /* 0x000fe20000410000 */
[----:B------:R-:W-:Y:S01]  /*4b40*/  SHF.L.U32 R105, R12, 0x10, RZ ;  /* 0x000000100c697819 */ /* 0x000fe200000006ff */
[C---:B------:R-:W-:Y:S01]  /*4b50*/  FADD.FTZ R136, -R198.reuse, R136 ;  /* 0x00000088c6887221 */ /* 0x040fe20000010100 */
[----:B------:R-:W-:Y:S01]  /*4b60*/  SHF.L.U32 R129, R11, 0x10, RZ ;  /* 0x000000100b817819 */ /* 0x000fe200000006ff */
[----:B------:R-:W-:Y:S01]  /*4b70*/  FADD.FTZ R138, -R198, R138 ;  /* 0x0000008ac68a7221 */ /* 0x000fe20000010100 */
[----:B------:R-:W-:Y:S01]  /*4b80*/  SHF.L.U32 R139, R10, 0x10, RZ ;  /* 0x000000100a8b7819 */ /* 0x000fe200000006ff */
[C---:B------:R-:W-:Y:S01]  /*4b90*/  FADD.FTZ R140, -R198.reuse, R140 ;  /* 0x0000008cc68c7221 */ /* 0x040fe20000010100 */
[----:B------:R-:W-:Y:S01]  /*4ba0*/  SHF.L.U32 R141, R9, 0x10, RZ ;  /* 0x00000010098d7819 */ /* 0x000fe200000006ff */
[C---:B------:R-:W-:Y:S01]  /*4bb0*/  FADD.FTZ R142, -R198.reuse, R142 ;  /* 0x0000008ec68e7221 */ /* 0x040fe20000010100 */
[----:B------:R-:W-:Y:S01]  /*4bc0*/  SHF.L.U32 R145, R49, 0x10, RZ ;  /* 0x0000001031917819 */ /* 0x000fe200000006ff */
[C---:B------:R-:W-:Y:S01]  /*4bd0*/  FADD.FTZ R144, -R198.reuse, R144 ;  /* 0x00000090c6907221 */ /* 0x040fe20000010100 */
        /* <DEDUP_REMOVED lines=20> */
[----:B------:R-:W-:Y:S01]  /*4d20*/  FADD.FTZ R198, -R198, R163 ;  /* 0x000000a3c6c67221 */ /* 0x000fe20000010100 */
[----:B------:R-:W-:Y:S01]  /*4d30*/  SHF.L.U32 R149, R8, 0x10, RZ ;  /* 0x0000001008957819 */ /* 0x000fe200000006ff */
[----:B------:R-:W-:Y:S01]  /*4d40*/  FMUL.FTZ R238, R201, R238 ;  /* 0x000000eec9ee7220 */ /* 0x000fe20000410000 */
[----:B------:R-:W-:Y:S01]  /*4d50*/  SHF.L.U32 R163, R7, 0x10, RZ ;  /* 0x0000001007a37819 */ /* 0x000fe200000006ff */
[----:B------:R-:W-:Y:S01]  /*4d60*/  FFMA.FTZ R132, R132, R131, R135 ;  /* 0x0000008384847223 */ /* 0x000fe20000010087 */
[----:B------:R-:W-:Y:S01]  /*4d70*/  FFMA.FTZ R234, R234, R105, R129 ;  /* 0x00000069eaea7223 */ /* 0x000fe20000010081 */
[----:B------:R-:W-:Y:S01]  /*4d80*/  FFMA.FTZ R135, R236, R139, R141 ;  /* 0x0000008bec877223 */ /* 0x000fe2000001008d */
[----:B------:R-:W-:Y:S01]  /*4d90*/  FFMA.FTZ R134, R134, R145, R147 ;  /* 0x0000009186867223 */ /* 0x000fe20000010093 */
[----:B------:R-:W-:Y:S01]  /*4da0*/  SHF.L.U32 R105, R50, 0x10, RZ ;  /* 0x0000001032697819 */ /* 0x000fe200000006ff */
[----:B------:R-:W-:Y:S01]  /*4db0*/  IMAD R200, R199, R200, RZ ;  /* 0x000000c8c7c87224 */ /* 0x000fe200078e02ff */
        /* <DEDUP_REMOVED lines=45> */
[C---:B------:R-:W-:Y:S01]  /*5090*/  FMUL.FTZ R148, R201.reuse, R148 ;  /* 0x00000094c9947220 */ /* 0x040fe20000410000 */
[----:B------:R-:W-:Y:S01]  /*50a0*/  SHF.L.U32 R149, R56, 0x10, RZ ;  /* 0x0000001038957819 */ /* 0x000fe200000006ff */
[----:B------:R-:W-:Y:S01]  /*50b0*/  FFMA.FTZ R146, R146, R105, R129 ;  /* 0x0000006992927223 */ /* 0x000fe20000010081 */
[----:B------:R-:W-:Y:S01]  /*50c0*/  SHF.L.U32 R205, R88, 0x10, RZ ;  /* 0x0000001058cd7819 */ /* 0x000fe200000006ff */
[----:B------:R-:W-:Y:S01]  /*50d0*/  FMUL.FTZ R151, R201, R151 ;  /* 0x00000097c9977220 */ /* 0x000fe20000410000 */
[----:B------:R-:W-:Y:S01]  /*50e0*/  SHF.L.U32 R104, R183, 0x10, RZ ;  /* 0x00000010b7687819 */ /* 0x000fe200000006ff */
[C---:B------:R-:W-:Y:S01]  /*50f0*/  FMUL.FTZ R152, R201.reuse, R152 ;  /* 0x00000098c9987220 */ /* 0x040fe20000410000 */
        /* <DEDUP_REMOVED lines=10> */
[----:B------:R-:W-:Y:S01]  /*51a0*/  SHF.L.U32 R129, R60, 0x10, RZ ;  /* 0x000000103c817819 */ /* 0x000fe200000006ff */
[----:B------:R-:W0:Y:S01]  /*51b0*/  LDC.64 R104, c[0x0][0x428] ;  /* 0x00010a00ff687b82 */ /* 0x000e220000000a00 */
[C---:B------:R-:W-:Y:S01]  /*51c0*/  FMUL.FTZ R156, R201.reuse, R156 ;  /* 0x0000009cc99c7220 */ /* 0x040fe20000410000 */
[----:B------:R-:W-:Y:S01]  /*51d0*/  FFMA.FTZ R154, R154, R131, R205 ;  /* 0x000000839a9a7223 */ /* 0x000fe200000100cd */
[----:B------:R-:W-:Y:S01]  /*51e0*/  SHF.L.U32 R131, R92, 0x10, RZ ;  /* 0x000000105c837819 */ /* 0x000fe200000006ff */
[C---:B------:R-:W-:Y:S01]  /*51f0*/  FMUL.FTZ R252, R201.reuse, R252 ;  /* 0x000000fcc9fc7220 */ /* 0x040fe20000410000 */
[C---:B------:R-:W-:Y:S01]  /*5200*/  FMUL.FTZ R150, R201.reuse, R150 ;  /* 0x00000096c9967220 */ /* 0x040fe20000410000 */
[C---:B------:R-:W-:Y:S01]  /*5210*/  FMUL.FTZ R153, R201.reuse, R153 ;  /* 0x00000099c9997220 */ /* 0x040fe20000410000 */
[C---:B------:R-:W-:Y:S01]  /*5220*/  FMUL.FTZ R155, R201.reuse, R155 ;  /* 0x0000009bc99b7220 */ /* 0x040fe20000410000 */
[----:B------:R-:W-:Y:S01]  /*5230*/  FFMA.FTZ R156, R156, R129, R131 ;  /* 0x000000819c9c7223 */ /* 0x000fe20000010083 */
[----:B------:R-:W-:Y:S01]  /*5240*/  SHF.R.S32.HI R129, RZ, 0x1f, R200 ;  /* 0x0000001fff817819 */ /* 0x000fe200000114c8 */
[C---:B------:R-:W-:Y:S01]  /*5250*/  FMUL.FTZ R157, R201.reuse, R157 ;  /* 0x0000009dc99d7220 */ /* 0x040fe20000410000 */
[C---:B------:R-:W-:Y:S01]  /*5260*/  FMUL.FTZ R158, R201.reuse, R158 ;  /* 0x0000009ec99e7220 */ /* 0x040fe20000410000 */
[C---:B------:R-:W-:Y:S01]  /*5270*/  FMUL.FTZ R159, R201.reuse, R159 ;  /* 0x0000009fc99f7220 */ /* 0x040fe20000410000 */
[C---:B------:R-:W-:Y:S01]  /*5280*/  FMUL.FTZ R160, R201.reuse, R160 ;  /* 0x000000a0c9a07220 */ /* 0x040fe20000410000 */
[C---:B------:R-:W-:Y:S01]  /*5290*/  FMUL.FTZ R161, R201.reuse, R161 ;  /* 0x000000a1c9a17220 */ /* 0x040fe20000410000 */
[----:B------:R-:W-:Y:S01]  /*52a0*/  FMUL.FTZ R162, R201, R162 ;  /* 0x000000a2c9a27220 */ /* 0x000fe20000410000 */
[----:B------:R-:W-:Y:S01]  /*52b0*/  F2FP.BF16.F32.PACK_AB R102, R115, R102 ;  /* 0x000000667366723e */ /* 0x000fe200000010ff */
[----:B------:R-:W-:Y:S01]  /*52c0*/  FMUL.FTZ R201, R201, R198 ;  /* 0x000000c6c9c97220 */ /* 0x000fe20000410000 */
        /* <DEDUP_REMOVED lines=11> */
[----:B------:R-:W-:Y:S02]  /*5380*/  LEA.HI R129, R129, R200, RZ, 0x3 ;  /* 0x000000c881817211 */ /* 0x000fe400078f18ff */
[----:B------:R-:W-:Y:S01]  /*5390*/  LOP3.LUT R198, R206, 0x1f, RZ, 0xc0, !PT ;  /* 0x0000001fcec67812 */ /* 0x000fe200078ec0ff */
[----:B------:R-:W-:Y:S01]  /*53a0*/  FFMA.FTZ R160, R160, R115, R131 ;  /* 0x00000073a0a07223 */ /* 0x000fe20000010083 */
[----:B------:R-:W-:Y:S02]  /*53b0*/  SHF.L.U32 R106, R189, 0x10, RZ ;  /* 0x00000010bd6a7819 */ /* 0x000fe400000006ff */
[----:B------:R-:W-:Y:S02]  /*53c0*/  LEA.HI.SX32 R129, R129, R198, 0x1d ;  /* 0x000000c681817211 */ /* 0x000fe400078feaff */
[----:B------:R-:W-:-:S02]  /*53d0*/  SHF.L.U32 R120, R190, 0x10, RZ ;  /* 0x00000010be787819 */ /* 0x000fc400000006ff */
[----:B------:R-:W-:Y:S02]  /*53e0*/  SHF.L.U32 R205, R61, 0x10, RZ ;  /* 0x000000103dcd7819 */ /* 0x000fe400000006ff */
[----:B------:R-:W-:Y:S01]  /*53f0*/  SHF.L.U32 R207, R93, 0x10, RZ ;  /* 0x000000105dcf7819 */ /* 0x000fe200000006ff */
[----:B------:R-:W-:Y:S01]  /*5400*/  FFMA.FTZ R157, R157, R106, R120 ;  /* 0x0000006a9d9d7223 */ /* 0x000fe20000010078 */
[----:B------:R-:W-:Y:S02]  /*5410*/  SHF.L.U32 R124, R191, 0x10, RZ ;  /* 0x00000010bf7c7819 */ /* 0x000fe400000006ff */
[----:B------:R-:W-:Y:S01]  /*5420*/  SHF.L.U32 R126, R192, 0x10, RZ ;  /* 0x00000010c07e7819 */ /* 0x000fe200000006ff */
[----:B------:R-:W-:Y:S01]  /*5430*/  FFMA.FTZ R158, R158, R205, R207 ;  /* 0x000000cd9e9e7223 */ /* 0x000fe200000100cf */
[----:B------:R-:W-:Y:S02]  /*5440*/  F2FP.BF16.F32.PACK_AB R115, R119, R114 ;  /* 0x000000727773723e */ /* 0x000fe400000010ff */
[----:B------:R-:W-:Y:S01]  /*5450*/  F2FP.BF16.F32.PACK_AB R114, R117, R112 ;  /* 0x000000707572723e */ /* 0x000fe200000010ff */
[----:B------:R-:W-:Y:S01]  /*5460*/  FFMA.FTZ R159, R159, R124, R126 ;  /* 0x0000007c9f9f7223 */ /* 0x000fe2000001007e */
[----:B------:R-:W-:-:S02]  /*5470*/  F2FP.BF16.F32.PACK_AB R112, R109, R108 ;  /* 0x0000006c6d70723e */ /* 0x000fc400000010ff */
[----:B------:R-:W-:Y:S02]  /*5480*/  IADD3 R109, PT, PT, R129, 0x20, RZ ;  /* 0x00000020816d7810 */ /* 0x000fe40007ffe0ff */
[----:B------:R-:W-:Y:S02]  /*5490*/  SHF.L.U32 R211, R57, 0x10, RZ ;  /* 0x0000001039d37819 */ /* 0x000fe400000006ff */
[----:B------:R-:W-:Y:S01]  /*54a0*/  SHF.L.U32 R213, R89, 0x10, RZ ;  /* 0x0000001059d57819 */ /* 0x000fe200000006ff */
[--C-:B0-----:R-:W-:Y:S01]  /*54b0*/  IMAD.WIDE.U32 R108, R109, 0x10, R104.reuse ;  /* 0x000000106d6c7825 */ /* 0x101fe200078e0068 */
[----:B------:R-:W-:Y:S02]  /*54c0*/  F2FP.BF16.F32.PACK_AB R100, R107, R100 ;  /* 0x000000646b64723e */ /* 0x000fe400000010ff */
[----:B------:R-:W-:Y:S01]  /*54d0*/  F2FP.BF16.F32.PACK_AB R119, R127, R122 ;  /* 0x0000007a7f77723e */ /* 0x000fe200000010ff */
[----:B------:R-:W-:Y:S01]  /*54e0*/  IMAD.WIDE.U32 R106, R129, 0x10, R104 ;  /* 0x00000010816a7825 */ /* 0x000fe200078e0068 */
[----:B------:R-:W-:-:S03]  /*54f0*/  F2FP.BF16.F32.PACK_AB R118, R125, R118 ;  /* 0x000000767d76723e */ /* 0x000fc600000010ff */
[----:B------:R-:W-:Y:S01]  /*5500*/  FFMA.FTZ R150, R150, R211, R213 ;  /* 0x000000d396967223 */ /* 0x000fe200000100d5 */
[----:B------:R-:W-:Y:S02]  /*5510*/  F2FP.BF16.F32.PACK_AB R117, R222, R123 ;  /* 0x0000007bde75723e */ /* 0x000fe400000010ff */
[----:B------:R-:W-:Y:S02]  /*5520*/  F2FP.BF16.F32.PACK_AB R116, R121, R116 ;  /* 0x000000747974723e */ /* 0x000fe400000010ff */
[----:B------:R-:W-:Y:S02]  /*5530*/  IADD3 R131, PT, PT, R129, 0x40, RZ ;  /* 0x0000004081837810 */ /* 0x000fe40007ffe0ff */
[----:B------:R-:W-:Y:S02]  /*5540*/  F2FP.BF16.F32.PACK_AB R103, R210, R103 ;  /* 0x00000067d267723e */ /* 0x000fe400000010ff */
[----:B------:R-:W-:Y:S01]  /*5550*/  F2FP.BF16.F32.PACK_AB R101, R204, R101 ;  /* 0x00000065cc65723e */ /* 0x000fe200000010ff */
[----:B------:R-:W-:Y:S01]  /*5560*/  IMAD.WIDE.U32 R130, R131, 0x10, R104 ;  /* 0x0000001083827825 */ /* 0x000fe200078e0068 */
[----:B------:R-:W-:-:S02]  /*5570*/  SHF.L.U32 R120, R193, 0x10, RZ ;  /* 0x00000010c1787819 */ /* 0x000fc400000006ff */
[----:B------:R-:W-:Y:S01]  /*5580*/  SHF.L.U32 R124, R194, 0x10, RZ ;  /* 0x00000010c27c7819 */ /* 0x000fe200000006ff */
[----:B------:R0:W-:Y:S01]  /*5590*/  STG.E.128 desc[UR6][R106.64], R100 ;  /* 0x000000646a007986 */ /* 0x0001e2000c101d06 */
[----:B------:R-:W-:Y:S02]  /*55a0*/  SHF.L.U32 R205, R63, 0x10, RZ ;  /* 0x000000103fcd7819 */ /* 0x000fe400000006ff */
[----:B------:R-:W-:Y:S01]  /*55b0*/  SHF.L.U32 R207, R95, 0x10, RZ ;  /* 0x000000105fcf7819 */ /* 0x000fe200000006ff */
[----:B------:R-:W-:Y:S01]  /*55c0*/  FFMA.FTZ R161, R161, R120, R124 ;  /* 0x00000078a1a17223 */ /* 0x000fe2000001007c */
[----:B------:R-:W-:Y:S02]  /*55d0*/  SHF.L.U32 R126, R195, 0x10, RZ ;  /* 0x00000010c37e7819 */ /* 0x000fe400000006ff */
[----:B------:R-:W-:Y:S01]  /*55e0*/  SHF.L.U32 R128, R196, 0x10, RZ ;  /* 0x00000010c4807819 */ /* 0x000fe200000006ff */
[----:B------:R-:W-:Y:S01]  /*55f0*/  FFMA.FTZ R162, R162, R205, R207 ;  /* 0x000000cda2a27223 */ /* 0x000fe200000100cf */
[----:B------:R-:W-:-:S02]  /*5600*/  IADD3 R121, PT, PT, R129, 0x60, RZ ;  /* 0x0000006081797810 */ /* 0x000fc40007ffe0ff */
[----:B------:R-:W-:Y:S01]  /*5610*/  IADD3 R123, PT, PT, R129, 0x80, RZ ;  /* 0x00000080817b7810 */ /* 0x000fe20007ffe0ff */
[----:B------:R-:W-:Y:S01]  /*5620*/  FFMA.FTZ R201, R201, R126, R128 ;  /* 0x0000007ec9c97223 */ /* 0x000fe20000010080 */
[----:B------:R-:W-:Y:S01]  /*5630*/  IADD3 R125, PT, PT, R129, 0xa0, RZ ;  /* 0x000000a0817d7810 */ /* 0x000fe20007ffe0ff */
[--C-:B------:R-:W-:Y:S01]  /*5640*/  IMAD.WIDE.U32 R120, R121, 0x10, R104.reuse ;  /* 0x0000001079787825 */ /* 0x100fe200078e0068 */
[C---:B------:R-:W-:Y:S02]  /*5650*/  IADD3 R127, PT, PT, R129.reuse, 0xc0, RZ ;  /* 0x000000c0817f7810 */ /* 0x040fe40007ffe0ff */
[----:B------:R-:W-:Y:S01]  /*5660*/  IADD3 R129, PT, PT, R129, 0xe0, RZ ;  /* 0x000000e081817810 */ /* 0x000fe20007ffe0ff */
[--C-:B------:R-:W-:Y:S01]  /*5670*/  IMAD.WIDE.U32 R122, R123, 0x10, R104.reuse ;  /* 0x000000107b7a7825 */ /* 0x100fe200078e0068 */
[----:B------:R-:W-:Y:S02]  /*5680*/  F2FP.BF16.F32.PACK_AB R113, R214, R113 ;  /* 0x00000071d671723e */ /* 0x000fe400000010ff */
[----:B0-----:R-:W-:Y:S01]  /*5690*/  F2FP.BF16.F32.PACK_AB R103, R234, R143 ;  /* 0x0000008fea67723e */ /* 0x001fe200000010ff */
        /* <DEDUP_REMOVED lines=13> */
[----:B------:R-:W-:Y:S02]  /*5770*/  F2FP.BF16.F32.PACK_AB R111, R203, R146 ;  /* 0x00000092cb6f723e */ /* 0x000fe400000010ff */
[----:B------:R-:W-:Y:S01]  /*5780*/  F2FP.BF16.F32.PACK_AB R110, R199, R144 ;  /* 0x00000090c76e723e */ /* 0x000fe200000010ff */
[----:B------:R2:W-:Y:S01]  /*5790*/  STG.E.128 desc[UR6][R122.64], R104 ;  /* 0x000000687a007986 */ /* 0x0005e2000c101d06 */
[----:B0-----:R-:W-:Y:S02]  /*57a0*/  F2FP.BF16.F32.PACK_AB R109, R147, R142 ;  /* 0x0000008e936d723e */ /* 0x001fe400000010ff */
[----:B------:R-:W-:Y:S02]  /*57b0*/  F2FP.BF16.F32.PACK_AB R108, R141, R140 ;  /* 0x0000008c8d6c723e */ /* 0x000fe400000010ff */
[----:B------:R-:W-:-:S02]  /*57c0*/  F2FP.BF16.F32.PACK_AB R115, R155, R154 ;  /* 0x0000009a9b73723e */ /* 0x000fc400000010ff */
[----:B------:R-:W-:Y:S01]  /*57d0*/  F2FP.BF16.F32.PACK_AB R114, R153, R152 ;  /* 0x000000989972723e */ /* 0x000fe200000010ff */
[----:B------:R2:W-:Y:S01]  /*57e0*/  STG.E.128 desc[UR6][R124.64], R108 ;  /* 0x0000006c7c007986 */ /* 0x0005e2000c101d06 */
[----:B------:R-:W-:Y:S02]  /*57f0*/  F2FP.BF16.F32.PACK_AB R113, R151, R150 ;  /* 0x000000969771723e */ /* 0x000fe400000010ff */
[----:B------:R-:W-:Y:S02]  /*5800*/  F2FP.BF16.F32.PACK_AB R112, R149, R148 ;  /* 0x000000949570723e */ /* 0x000fe400000010ff */
[----:B-1----:R-:W-:Y:S02]  /*5810*/  F2FP.BF16.F32.PACK_AB R119, R201, R162 ;  /* 0x000000a2c977723e */ /* 0x002fe400000010ff */
[----:B------:R-:W-:Y:S01]  /*5820*/  F2FP.BF16.F32.PACK_AB R118, R161, R160 ;  /* 0x000000a0a176723e */ /* 0x000fe200000010ff */
[----:B------:R2:W-:Y:S01]  /*5830*/  STG.E.128 desc[UR6][R126.64], R112 ;  /* 0x000000707e007986 */ /* 0x0005e2000c101d06 */
[----:B------:R-:W-:-:S02]  /*5840*/  F2FP.BF16.F32.PACK_AB R117, R159, R158 ;  /* 0x0000009e9f75723e */ /* 0x000fc400000010ff */
[----:B------:R-:W-:-:S05]  /*5850*/  F2FP.BF16.F32.PACK_AB R116, R157, R156 ;  /* 0x0000009c9d74723e */ /* 0x000fca00000010ff */
[----:B------:R2:W-:Y:S02]  /*5860*/  STG.E.128 desc[UR6][R128.64], R116 ;  /* 0x0000007480007986 */ /* 0x0005e4000c101d06 */
.L_x_21567:
[----:B------:R-:W-:Y:S05]  /*5870*/  BSYNC.RECONVERGENT B0 ;  /* 0x0000000000007941 */ /* 0x000fea0003800200 */
.L_x_21566:
[----:B--2---:R-:W0:Y:S02]  /*5880*/  LDC.64 R100, c[0x0][0x380] ;  /* 0x0000e000ff647b82 */ /* 0x004e240000000a00 */
[----:B0-----:R-:W-:-:S04]  /*5890*/  LEA R197, R100, R197, 0x2 ;  /* 0x000000c564c57211 */ /* 0x001fc800078e10ff */
[----:B------:R-:W-:-:S13]  /*58a0*/  ISETP.GE.AND P0, PT, R197, R101, PT ;  /* 0x00000065c500720c */ /* 0x000fda0003f06270 */
[----:B------:R-:W-:Y:S05]  /*58b0*/  @!P0 BRA `(.L_x_21568) ;  /* 0xffffffac00d48947 */ /* 0x000fea000383ffff */
[----:B------:R-:W-:Y:S05]  /*58c0*/  EXIT ;  /* 0x000000000000794d */ /* 0x000fea0003800000 */
.L_x_21565:
        /* <DEDUP_REMOVED lines=8> */
.L_x_21570:
[----:B------:R-:W-:Y:S05]  /*5950*/  BSYNC B0 ;  /* 0x0000000000007941 */ /* 0x000fea0003800000 */
.L_x_21569:
        /* <DEDUP_REMOVED lines=9> */
.L_x_21571:
[----:B------:R-:W-:Y:S01]  /*59f0*/  HFMA2 R213, -RZ, RZ, 0, 2.384185791015625e-07 ;  /* 0x00000004ffd57431 */ /* 0x000fe200000001ff */
[----:B------:R-:W-:-:S05]  /*5a00*/  MOV R201, R210 ;  /* 0x000000d200c97202 */ /* 0x000fca0000000f00 */
[----:B------:R-:W-:-:S05]  /*5a10*/  FADD.FTZ R203, R202, R201 ;  /* 0x000000c9cacb7221 */ /* 0x000fca0000010000 */
[----:B------:R-:W-:-:S07]  /*5a20*/  MOV R212, R203 ;  /* 0x000000cb00d47202 */ /* 0x000fce0000000f00 */
[----:B------:R-:W-:Y:S05]  /*5a30*/  WARPSYNC.COLLECTIVE R211, `(.L_x_21572) ;  /* 0x00000000d3087348 */ /* 0x000fea0003c00000 */
[----:B------:R0:W1:Y:S02]  /*5a40*/  SHFL.BFLY P1, R210, R212, R213, R214 ;  /* 0x0c0000d5d4d27389 */ /* 0x00006400000200d6 */
[----:B01----:R-:W-:Y:S05]  /*5a50*/  ENDCOLLECTIVE ;  /* 0x000000000000791b */ /* 0x003fea0003800000 */
.L_x_21572:
[----:B------:R-:W-:Y:S01]  /*5a60*/  HFMA2 R213, -RZ, RZ, 0, 4.76837158203125e-07 ;  /* 0x00000008ffd57431 */ /* 0x000fe200000001ff */
[----:B------:R-:W-:-:S05]  /*5a70*/  MOV R208, R210 ;  /* 0x000000d200d07202 */ /* 0x000fca0000000f00 */
[----:B------:R-:W-:-:S05]  /*5a80*/  FADD.FTZ R205, R203, R208 ;  /* 0x000000d0cbcd7221 */ /* 0x000fca0000010000 */
[----:B------:R-:W-:-:S07]  /*5a90*/  MOV R212, R205 ;  /* 0x000000cd00d47202 */ /* 0x000fce0000000f00 */
[----:B------:R-:W-:Y:S05]  /*5aa0*/  WARPSYNC.COLLECTIVE R211, `(.L_x_21573) ;  /* 0x00000000d3087348 */ /* 0x000fea0003c00000 */
[----:B------:R0:W1:Y:S02]  /*5ab0*/  SHFL.BFLY P1, R210, R212, R213, R214 ;  /* 0x0c0000d5d4d27389 */ /* 0x00006400000200d6 */
[----:B01----:R-:W-:Y:S05]  /*5ac0*/  ENDCOLLECTIVE ;  /* 0x000000000000791b */ /* 0x003fea0003800000 */
.L_x_21573:
        /* <DEDUP_REMOVED lines=8> */
.L_x_21574:
        /* <DEDUP_REMOVED lines=135> */
.L_x_21575:
[----:B------:R-:W-:Y:S01]  /*63c0*/  HFMA2 R213, -RZ, RZ, 0, 1.1920928955078125e-07 ;  /* 0x00000002ffd57431 */ /* 0x000fe200000001ff */
[----:B------:R-:W-:-:S05]  /*63d0*/  MOV R202, R210 ;  /* 0x000000d200ca7202 */ /* 0x000fca0000000f00 */
[----:B------:R-:W-:-:S05]  /*63e0*/  FADD.FTZ R202, R201, R202 ;  /* 0x000000cac9ca7221 */ /* 0x000fca0000010000 */
[----:B------:R-:W-:-:S07]  /*63f0*/  MOV R212, R202 ;  /* 0x000000ca00d47202 */ /* 0x000fce0000000f00 */
[----:B------:R-:W-:Y:S05]  /*6400*/  WARPSYNC.COLLECTIVE R211, `(.L_x_21576) ;  /* 0x00000000d3087348 */ /* 0x000fea0003c00000 */
[----:B------:R0:W1:Y:S02]  /*6410*/  SHFL.BFLY P1, R210, R212, R213, R214 ;  /* 0x0c0000d5d4d27389 */ /* 0x00006400000200d6 */
[----:B01----:R-:W-:Y:S05]  /*6420*/  ENDCOLLECTIVE ;  /* 0x000000000000791b */ /* 0x003fea0003800000 */
.L_x_21576:
[----:B------:R-:W-:Y:S01]  /*6430*/  HFMA2 R213, -RZ, RZ, 0, 2.384185791015625e-07 ;  /* 0x00000004ffd57431 */ /* 0x000fe200000001ff */
[----:B------:R-:W-:-:S05]  /*6440*/  MOV R203, R210 ;  /* 0x000000d200cb7202 */ /* 0x000fca0000000f00 */
[----:B------:R-:W-:-:S05]  /*6450*/  FADD.FTZ R203, R202, R203 ;  /* 0x000000cbcacb7221 */ /* 0x000fca0000010000 */
[----:B------:R-:W-:-:S07]  /*6460*/  MOV R212, R203 ;  /* 0x000000cb00d47202 */ /* 0x000fce0000000f00 */
[----:B------:R-:W-:Y:S05]  /*6470*/  WARPSYNC.COLLECTIVE R211, `(.L_x_21577) ;  /* 0x00000000d3087348 */ /* 0x000fea0003c00000 */
[----:B------:R0:W1:Y:S02]  /*6480*/  SHFL.BFLY P1, R210, R212, R213, R214 ;  /* 0x0c0000d5d4d27389 */ /* 0x00006400000200d6 */
[----:B01----:R-:W-:Y:S05]  /*6490*/  ENDCOLLECTIVE ;  /* 0x000000000000791b */ /* 0x003fea0003800000 */
.L_x_21577:
[----:B------:R-:W-:Y:S01]  /*64a0*/  HFMA2 R213, -RZ, RZ, 0, 4.76837158203125e-07 ;  /* 0x00000008ffd57431 */ /* 0x000fe200000001ff */
[----:B------:R-:W-:-:S05]  /*64b0*/  MOV R204, R210 ;  /* 0x000000d200cc7202 */ /* 0x000fca0000000f00 */
[----:B------:R-:W-:-:S05]  /*64c0*/  FADD.FTZ R204, R203, R204 ;  /* 0x000000cccbcc7221 */ /* 0x000fca0000010000 */
[----:B------:R-:W-:-:S07]  /*64d0*/  MOV R212, R204 ;  /* 0x000000cc00d47202 */ /* 0x000fce0000000f00 */
[----:B------:R-:W-:Y:S05]  /*64e0*/  WARPSYNC.COLLECTIVE R211, `(.L_x_21578) ;  /* 0x00000000d3087348 */ /* 0x000fea0003c00000 */
[----:B------:R0:W1:Y:S02]  /*64f0*/  SHFL.BFLY P1, R210, R212, R213, R214 ;  /* 0x0c0000d5d4d27389 */ /* 0x00006400000200d6 */
[----:B01----:R-:W-:Y:S05]  /*6500*/  ENDCOLLECTIVE ;  /* 0x000000000000791b */ /* 0x003fea0003800000 */
.L_x_21578:
[----:B------:R-:W-:Y:S01]  /*6510*/  HFMA2 R213, -RZ, RZ, 0, 9.5367431640625e-07 ;  /* 0x00000010ffd57431 */ /* 0x000fe200000001ff */
[----:B------:R-:W-:-:S05]  /*6520*/  MOV R205, R210 ;  /* 0x000000d200cd7202 */ /* 0x000fca0000000f00 */
[----:B------:R-:W-:-:S05]  /*6530*/  FADD.FTZ R205, R204, R205 ;  /* 0x000000cdcccd7221 */ /* 0x000fca0000010000 */
[----:B------:R-:W-:-:S07]  /*6540*/  MOV R212, R205 ;  /* 0x000000cd00d47202 */ /* 0x000fce0000000f00 */
[----:B------:R-:W-:Y:S05]  /*6550*/  WARPSYNC.COLLECTIVE R211, `(.L_x_21579) ;  /* 0x00000000d3087348 */ /* 0x000fea0003c00000 */
[----:B------:R0:W1:Y:S02]  /*6560*/  SHFL.BFLY P1, R210, R212, R213, R214 ;  /* 0x0c0000d5d4d27389 */ /* 0x00006400000200d6 */
[----:B01----:R-:W-:Y:S05]  /*6570*/  ENDCOLLECTIVE ;  /* 0x000000000000791b */ /* 0x003fea0003800000 */
.L_x_21579:
[----:B------:R-:W-:Y:S05]  /*6580*/  BRA `(.L_x_21580) ;  /* 0xffffffd8007c7947 */ /* 0x000fea000383ffff */
.L_x_21581:
        /* <DEDUP_REMOVED lines=15> */
.L_x_71471:


//--------------------- .text._ZN10layer_norm13ln_fwd_kernelINS_13Kernel_traitsI13__nv_bfloat16S2_fS2_fjLj2048ELj1ELj4ELj1ELj16ENS_18Kernel_traits_baseILj2048ES2_S2_fS2_fjLj128EEEEELb0ELb1ELb0ELb0EEEvNS_9FwdParamsE --------------------------
	.section	.text._ZN10layer_norm13ln_fwd_kernelINS_13Kernel_traitsI13__nv_bfloat16S2_fS2_fjLj2048ELj1ELj4ELj1ELj16ENS_18Kernel_traits_baseILj2048ES2_S2_fS2_fjLj128EEEEELb0ELb1ELb0ELb0EEEvNS_9FwdParamsE,"ax",@progbits
	.align	128
        .global         _ZN10layer_norm13ln_fwd_kernelINS_13Kernel_traitsI13__nv_bfloat16S2_fS2_fjLj2048ELj1ELj4ELj1ELj16ENS_18Kernel_traits_baseILj2048ES2_S2_fS2_fjLj128EEEEELb0ELb1ELb0ELb0EEEvNS_9FwdParamsE
        .type           _ZN10layer_norm13ln_fwd_kernelINS_13Kernel_traitsI13__nv_bfloat16S2_fS2_fjLj2048ELj1ELj4ELj1ELj16ENS_18Kernel_traits_baseILj2048ES2_S2_fS2_fjLj128EEEEELb0ELb1ELb0ELb0EEEvNS_9FwdParamsE,@function
        .size           _ZN10layer_norm13ln_fwd_kernelINS_13Kernel_traitsI13__nv_bfloat16S2_fS2_fjLj2048ELj1ELj4ELj1ELj16ENS_18Kernel_traits_baseILj2048ES2_S2_fS2_fjLj128EEEEELb0ELb1ELb0ELb0EEEvNS_9FwdParamsE,(.L_x_71472 - _ZN10layer_norm13ln_fwd_kernelINS_13Kernel_traitsI13__nv_bfloat16S2_fS2_fjLj2048ELj1ELj4ELj1ELj16ENS_18Kernel_traits_baseILj2048ES2_S2_fS2_fjLj128EEEEELb0ELb1ELb0ELb0EEEvNS_9FwdParamsE)
        .other          _ZN10layer_norm13ln_fwd_kernelINS_13Kernel_traitsI13__nv_bfloat16S2_fS2_fjLj2048ELj1ELj4ELj1ELj16ENS_18Kernel_traits_baseILj2048ES2_S2_fS2_fjLj128EEEEELb0ELb1ELb0ELb0EEEvNS_9FwdParamsE,@"STO_CUDA_ENTRY STV_DEFAULT"
_ZN10layer_norm13ln_fwd_kernelINS_13Kernel_traitsI13__nv_bfloat16S2_fS2_fjLj2048ELj1ELj4ELj1ELj16ENS_18Kernel_traits_baseILj2048ES2_S2_fS2_fjLj128EEEEELb0ELb1ELb0ELb0EEEvNS_9FwdParamsE:
.text._ZN10layer_norm13ln_fwd_kernelINS_13Kernel_traitsI13__nv_bfloat16S2_fS2_fjLj2048ELj1ELj4ELj1ELj16ENS_18Kernel_traits_baseILj2048ES2_S2_fS2_fjLj128EEEEELb0ELb1ELb0ELb0EEEvNS_9FwdParamsE:
        /* <DEDUP_REMOVED lines=15> */
[----:B------:R-:W-:Y:S02]  /*00f0*/  LOP3.LUT R5, R4, 0x1f, RZ, 0xc0, !PT ;  /* 0x0000001f04057812 */ /* 0x000fe400078ec0ff */
[----:B------:R-:W-:Y:S02]  /*0100*/  LEA.HI.SX32 R0, R0, R3, 0x1d ;  /* 0x0000000300007211 */ /* 0x000fe400078feaff */
[----:B------:R-:W-:-:S02]  /*0110*/  LOP3.LUT R2, R2, UR4, RZ, 0xfc, !PT ;  /* 0x0000000402027c12 */ /* 0x000fc4000f8efcff */
[----:B------:R-:W-:Y:S01]  /*0120*/  MOV R3, R5 ;  /* 0x0000000500037202 */ /* 0x000fe20000000f00 */
        /* <DEDUP_REMOVED lines=90> */
.L_x_21583:
        /* <DEDUP_REMOVED lines=15> */
[----:B------:R-:W-:Y:S02]  /*07c0*/  @P6 LOP3.LUT R3, R3, 0x20, RZ, 0xfc, !PT ;  /* 0x0000002003036812 */ /* 0x000fe400078efcff */
[----:B------:R-:W-:Y:S02]  /*07d0*/  @P6 MOV R27, RZ ;  /* 0x000000ff001b6202 */ /* 0x000fe40000000f00 */
        /* <DEDUP_REMOVED lines=9> */
[----:B----4-:R-:W-:-:S05]  /*0870*/  @P4 IMAD.WIDE.U32 R12, R3, 0x10, R12 ;  /* 0x00000010030c4825 */ /* 0x010fca00078e000c */
[----:B------:R-:W5:Y:S02]  /*0880*/  @P4 LDG.E.128 R44, desc[UR6][R12.64] ;  /* 0x000000060c2c4981 */ /* 0x000f64000c1e1d00 */
[----:B------:R-:W4:Y:S01]  /*0890*/  @P2 LDC.64 R24, c[0x0][0x3d0] ;  /* 0x0000f400ff182b82 */ /* 0x000f220000000a00 */
[C---:B-1----:R-:W-:Y:S01]  /*08a0*/  @P4 IMAD.WIDE.U32 R14, R3.reuse, 0x10, R14 ;  /* 0x00000010030e4825 */ /* 0x042fe200078e000e */
[----:B------:R-:W-:-:S04]  /*08b0*/  @P4 IADD3 R3, PT, PT, R3, 0x20, RZ ;  /* 0x0000002003034810 */ /* 0x000fc80007ffe0ff */
        /* <DEDUP_REMOVED lines=8> */
[----:B------:R-:W3:Y:S08]  /*0940*/  @P1 LDC.64 R60, c[0x0][0x3e8] ;  /* 0x0000fa00ff3c1b82 */ /* 0x000ef00000000a00 */
[----:B------:R-:W0:Y:S01]  /*0950*/  @P0 LDC.64 R84, c[0x0][0x3e8] ;  /* 0x0000fa00ff540b82 */ /* 0x000e220000000a00 */
[----:B----4-:R-:W-:-:S04]  /*0960*/  @P2 IMAD.WIDE.U32 R24, R3, 0x10, R24 ;  /* 0x0000001003182825 */ /* 0x010fc800078e0018 */
[C---:B-1----:R-:W-:Y:S01]  /*0970*/  @P2 IMAD.WIDE.U32 R36, R3.reuse, 0x10, R36 ;  /* 0x0000001003242825 */ /* 0x042fe200078e0024 */
[----:B------:R-:W-:-:S03]  /*0980*/  @P2 IADD3 R3, PT, PT, R3, 0x20, RZ ;  /* 0x0000002003032810 */ /* 0x000fc60007ffe0ff */
[----:B------:R-:W-:Y:S01]  /*0990*/  HFMA2 R98, -RZ, RZ, 0, 0 ;  /* 0x00000000ff627431 */ /* 0x000fe200000001ff */
[----:B------:R-:W1:Y:S01]  /*09a0*/  @P0 LDC.64 R72, c[0x0][0x3d0] ;  /* 0x0000f400ff480b82 */ /* 0x000e620000000a00 */
[----:B------:R-:W-:Y:S01]  /*09b0*/  ISETP.GE.U32.AND P6, PT, R0, 0x100, PT ;  /* 0x000001000000780c */ /* 0x000fe20003fc6070 */
[----:B------:R-:W-:Y:S02]  /*09c0*/  HFMA2 R74, -RZ, RZ, 0, 0 ;  /* 0x00000000ff4a7431 */ /* 0x000fe400000001ff */
[----:B--2---:R-:W-:-:S04]  /*09d0*/  @P1 IMAD.WIDE.U32 R48, R3, 0x10, R48 ;  /* 0x0000001003301825 */ /* 0x004fc800078e0030 */
[----:B------:R-:W-:Y:S01]  /*09e0*/  HFMA2 R50, -RZ, RZ, 0, 0 ;  /* 0x00000000ff327431 */ /* 0x000fe200000001ff */
[----:B------:R2:W5:Y:S01]  /*09f0*/  @P2 LDG.E.128 R68, desc[UR6][R24.64] ;  /* 0x0000000618442981 */ /* 0x000562000c1e1d00 */
[C---:B---3--:R-:W-:Y:S01]  /*0a00*/  @P1 IMAD.WIDE.U32 R60, R3.reuse, 0x10, R60 ;  /* 0x00000010033c1825 */ /* 0x048fe200078e003c */
[----:B------:R-:W-:-:S03]  /*0a10*/  @P1 IADD3 R3, PT, PT, R3, 0x20, RZ ;  /* 0x0000002003031810 */ /* 0x000fc60007ffe0ff */
[----:B------:R-:W-:Y:S01]  /*0a20*/  HFMA2 R26, -RZ, RZ, 0, 0 ;  /* 0x00000000ff1a7431 */ /* 0x000fe200000001ff */
[----:B------:R-:W5:Y:S01]  /*0a30*/  @P2 LDG.E.128 R76, desc[UR6][R36.64] ;  /* 0x00000006244c2981 */ /* 0x000f62000c1e1d00 */
[----:B------:R-:W-:Y:S02]  /*0a40*/  CS2R R96, SRZ ;  /* 0x0000000000607805 */ /* 0x000fe4000001ff00 */
[----:B------:R-:W-:Y:S01]  /*0a50*/  MOV R86, RZ ;  /* 0x000000ff00567202 */ /* 0x000fe20000000f00 */
[----:B------:R3:W5:Y:S01]  /*0a60*/  @P1 LDG.E.128 R80, desc[UR6][R48.64] ;  /* 0x0000000630501981 */ /* 0x000762000c1e1d00 */
[C---:B0-----:R-:W-:Y:S01]  /*0a70*/  @P0 IMAD.WIDE.U32 R4, R3.reuse, 0x10, R84 ;  /* 0x0000001003040825 */ /* 0x041fe200078e0054 */
[----:B------:R-:W-:Y:S02]  /*0a80*/  MOV R62, RZ ;  /* 0x000000ff003e7202 */ /* 0x000fe40000000f00 */
[----:B--2---:R-:W-:Y:S01]  /*0a90*/  CS2R R24, SRZ ;  /* 0x0000000000187805 */ /* 0x004fe2000001ff00 */
[----:B------:R0:W5:Y:S04]  /*0aa0*/  @P1 LDG.E.128 R88, desc[UR6][R60.64] ;  /* 0x000000063c581981 */ /* 0x000168000c1e1d00 */
[----:B------:R-:W5:Y:S01]  /*0ab0*/  @P0 LDG.E.128 R100, desc[UR6][R4.64] ;  /* 0x0000000604640981 */ /* 0x000f62000c1e1d00 */
[----:B-1----:R-:W-:Y:S01]  /*0ac0*/  @P0 IMAD.WIDE.U32 R72, R3, 0x10, R72 ;  /* 0x0000001003480825 */ /* 0x002fe200078e0048 */
[----:B------:R-:W-:-:S02]  /*0ad0*/  CS2R R84, SRZ ;  /* 0x0000000000547805 */ /* 0x000fc4000001ff00 */
[----:B---3--:R-:W-:Y:S02]  /*0ae0*/  CS2R R48, SRZ ;  /* 0x0000000000307805 */ /* 0x008fe4000001ff00 */
[----:B------:R-:W-:Y:S02]  /*0af0*/  MOV R38, RZ ;  /* 0x000000ff00267202 */ /* 0x000fe40000000f00 */
[----:B------:R-:W-:Y:S01]  /*0b00*/  CS2R R36, SRZ ;  /* 0x0000000000247805 */ /* 0x000fe2000001ff00 */
[----:B------:R1:W5:Y:S01]  /*0b10*/  @P0 LDG.E.128 R92, desc[UR6][R72.64] ;  /* 0x00000006485c0981 */ /* 0x000362000c1e1d00 */
[----:B0-----:R-:W-:Y:S02]  /*0b20*/  CS2R R60, SRZ ;  /* 0x00000000003c7805 */ /* 0x001fe4000001ff00 */
[----:B------:R-:W-:Y:S02]  /*0b30*/  @P5 MOV R39, RZ ;  /* 0x000000ff00275202 */ /* 0x000fe40000000f00 */
[----:B------:R-:W-:-:S02]  /*0b40*/  @P4 MOV R51, RZ ;  /* 0x000000ff00334202 */ /* 0x000fc40000000f00 */
[----:B------:R-:W-:Y:S02]  /*0b50*/  @P3 MOV R63, RZ ;  /* 0x000000ff003f3202 */ /* 0x000fe40000000f00 */
[----:B------:R-:W-:Y:S02]  /*0b60*/  @P2 MOV R75, RZ ;  /* 0x000000ff004b2202 */ /* 0x000fe40000000f00 */
[----:B-1----:R-:W-:Y:S02]  /*0b70*/  CS2R R72, SRZ ;  /* 0x0000000000487805 */ /* 0x002fe4000001ff00 */
[----:B------:R-:W-:Y:S02]  /*0b80*/  @P1 MOV R87, RZ ;  /* 0x000000ff00571202 */ /* 0x000fe40000000f00 */
        /* <DEDUP_REMOVED lines=25> */
.L_x_21584:
[----:B------:R-:W-:Y:S05]  /*0d20*/  BSYNC.RECONVERGENT B0 ;  /* 0x0000000000007941 */ /* 0x000fea0003800200 */
.L_x_21582:
        /* <DEDUP_REMOVED lines=94> */
[----:B------:R1:W-:Y:S01]  /*1310*/  STL.S16 [R1], R19 ;  /* 0x0000001301007387 */ /* 0x0003e20000100600 */
        /* <DEDUP_REMOVED lines=39> */
.L_x_21634:
[----:B------:R-:W0:Y:S01]  /*1590*/  @UP0 LDCU.64 UR4, c[0x0][0x3e0] ;  /* 0x00007c00ff0407ac */ /* 0x000e220008000a00 */
[----:B------:R-:W-:Y:S01]  /*15a0*/  PLOP3.LUT P0, PT, PT, PT, UP0, 0x80, 0x8 ;  /* 0x000000000008781c */ /* 0x000fe20003f0f008 */
[----:B------:R-:W-:Y:S01]  /*15b0*/  HFMA2 R188, -RZ, RZ, 0, 1.1920928955078125e-07 ;  /* 0x00000002ffbc7431 */ /* 0x000fe200000001ff */
[----:B------:R-:W-:-:S11]  /*15c0*/  PLOP3.LUT P1, PT, PT, PT, UP0, 0x80, 0x8 ;  /* 0x000000000008781c */ /* 0x000fd60003f2f008 */
[----:B0-----:R-:W-:-:S06]  /*15d0*/  @P0 IMAD.WIDE R188, R2, R188, UR4 ;  /* 0x0000000402bc0e25 */ /* 0x001fcc000f8e02bc */
[----:B------:R0:W2:Y:S01]  /*15e0*/  @P1 LDG.E.U16 R189, desc[UR6][R188.64] ;  /* 0x00000006bcbd1981 */ /* 0x0000a2000c1e1500 */
[----:B------:R-:W-:Y:S01]  /*15f0*/  PLOP3.LUT P0, PT, PT, PT, UP0, 0x80, 0x8 ;  /* 0x000000000008781c */ /* 0x000fe20003f0f008 */
[----:B------:R-:W-:Y:S01]  /*1600*/  IMAD R19, R2, UR12, RZ ;  /* 0x0000000c02137c24 */ /* 0x000fe2000f8e02ff */
[----:B------:R-:W-:Y:S01]  /*1610*/  ISETP.GE.U32.AND P5, PT, R0, 0x20, PT ;  /* 0x000000200000780c */ /* 0x000fe20003fa6070 */
[----:B------:R-:W1:Y:S01]  /*1620*/  S2R R190, SR_TID.X ;  /* 0x0000000000be7919 */ /* 0x000e620000002100 */
[----:B------:R-:W-:Y:S01]  /*1630*/  BSSY.RECONVERGENT B0, `(.L_x_21585) ;  /* 0x0000061000007945 */ /* 0x000fe20003800200 */
[----:B0-----:R-:W-:Y:S02]  /*1640*/  MOV R188, 0x3f800000 ;  /* 0x3f80000000bc7802 */ /* 0x001fe40000000f00 */
[----:B-1----:R-:W-:-:S06]  /*1650*/  LOP3.LUT R190, R190, 0x1f, RZ, 0xc0, !PT ;  /* 0x0000001fbebe7812 */ /* 0x002fcc00078ec0ff */
[----:B--2---:R-:W-:Y:S02]  /*1660*/  @P0 SHF.L.U32 R188, R189, 0x10, RZ ;  /* 0x00000010bdbc0819 */ /* 0x004fe400000006ff */
[----:B------:R-:W-:-:S04]  /*1670*/  SHF.R.S32.HI R189, RZ, 0x1f, R19 ;  /* 0x0000001fffbd7819 */ /* 0x000fc80000011413 */
[----:B------:R-:W-:-:S04]  /*1680*/  LEA.HI R19, R189, R19, RZ, 0x3 ;  /* 0x00000013bd137211 */ /* 0x000fc800078f18ff */
        /* <DEDUP_REMOVED lines=11> */
[----:B------:R-:W2:Y:S04]  /*1740*/  LDG.E.128 R116, desc[UR6][R120.64] ;  /* 0x0000000678747981 */ /* 0x000ea8000c1e1d00 */
[----:B------:R-:W3:Y:S01]  /*1750*/  LDG.E.128 R120, desc[UR6][R120.64+0x10] ;  /* 0x0000100678787981 */ /* 0x000ee2000c1e1d00 */
[----:B-----5:R-:W-:Y:S02]  /*1760*/  PRMT R125, R128, 0x7632, R125 ;  /* 0x00007632807d7816 */ /* 0x020fe4000000007d */
[----:B------:R-:W-:Y:S02]  /*1770*/  PRMT R126, R129, 0x7632, R126 ;  /* 0x00007632817e7816 */ /* 0x000fe4000000007e */
[----:B------:R-:W-:Y:S02]  /*1780*/  SHF.L.U32 R125, R125, 0x10, RZ ;  /* 0x000000107d7d7819 */ /* 0x000fe400000006ff */
[----:B------:R-:W-:-:S02]  /*1790*/  SHF.L.U32 R127, R18, 0x10, RZ ;  /* 0x00000010127f7819 */ /* 0x000fc400000006ff */
[----:B------:R-:W-:Y:S01]  /*17a0*/  SHF.L.U32 R126, R126, 0x10, RZ ;  /* 0x000000107e7e7819 */ /* 0x000fe200000006ff */
[-C--:B------:R-:W-:Y:S01]  /*17b0*/  FMUL.FTZ R125, R125, R188.reuse ;  /* 0x000000bc7d7d7220 */ /* 0x080fe20000410000 */
[----:B------:R-:W-:Y:S02]  /*17c0*/  SHF.L.U32 R124, R128, 0x10, RZ ;  /* 0x00000010807c7819 */ /* 0x000fe400000006ff */
[----:B------:R-:W-:Y:S02]  /*17d0*/  SHF.L.U32 R129, R129, 0x10, RZ ;  /* 0x0000001081817819 */ /* 0x000fe400000006ff */
[----:B------:R-:W-:Y:S01]  /*17e0*/  SHF.L.U32 R128, R28, 0x10, RZ ;  /* 0x000000101c807819 */ /* 0x000fe200000006ff */
[-C--:B------:R-:W-:Y:S01]  /*17f0*/  FMUL.FTZ R124, R124, R188.reuse ;  /* 0x000000bc7c7c7220 */ /* 0x080fe20000410000 */
[----:B------:R-:W-:Y:S01]  /*1800*/  SHF.L.U32 R189, R16, 0x10, RZ ;  /* 0x0000001010bd7819 */ /* 0x000fe200000006ff */
[-C--:B------:R-:W-:Y:S01]  /*1810*/  FMUL.FTZ R129, R129, R188.reuse ;  /* 0x000000bc81817220 */ /* 0x080fe20000410000 */
[----:B------:R-:W-:Y:S01]  /*1820*/  SHF.L.U32 R190, R30, 0x10, RZ ;  /* 0x000000101ebe7819 */ /* 0x000fe200000006ff */
[----:B--2---:R-:W-:Y:S01]  /*1830*/  FFMA.FTZ R125, R125, R127, R117 ;  /* 0x0000007f7d7d7223 */ /* 0x004fe20000010075 */
[----:B------:R-:W-:Y:S01]  /*1840*/  FMUL.FTZ R127, R126, R188 ;  /* 0x000000bc7e7f7220 */ /* 0x000fe20000410000 */
[----:B------:R-:W-:Y:S01]  /*1850*/  SHF.L.U32 R126, R29, 0x10, RZ ;  /* 0x000000101d7e7819 */ /* 0x000fe200000006ff */
[----:B------:R-:W-:Y:S01]  /*1860*/  FFMA.FTZ R124, R124, R128, R116 ;  /* 0x000000807c7c7223 */ /* 0x000fe20000010074 */
[----:B------:R-:W-:-:S03]  /*1870*/  SHF.L.U32 R128, R17, 0x10, RZ ;  /* 0x0000001011807819 */ /* 0x000fc600000006ff */
[----:B------:R-:W-:Y:S01]  /*1880*/  FFMA.FTZ R126, R129, R126, R118 ;  /* 0x0000007e817e7223 */ /* 0x000fe20000010076 */
[C---:B------:R-:W-:Y:S01]  /*1890*/  PRMT R129, R130.reuse, 0x7632, R129 ;  /* 0x0000763282817816 */ /* 0x040fe20000000081 */
[----:B------:R-:W-:Y:S01]  /*18a0*/  FFMA.FTZ R127, R127, R128, R119 ;  /* 0x000000807f7f7223 */ /* 0x000fe20000010077 */
[----:B------:R-:W-:Y:S02]  /*18b0*/  SHF.L.U32 R128, R130, 0x10, RZ ;  /* 0x0000001082807819 */ /* 0x000fe400000006ff */
[----:B------:R-:W-:Y:S02]  /*18c0*/  SHF.L.U32 R129, R129, 0x10, RZ ;  /* 0x0000001081817819 */ /* 0x000fe400000006ff */
[C---:B------:R-:W-:Y:S01]  /*18d0*/  PRMT R130, R131.reuse, 0x7632, R130 ;  /* 0x0000763283827816 */ /* 0x040fe20000000082 */
[-C--:B------:R-:W-:Y:S01]  /*18e0*/  FMUL.FTZ R128, R128, R188.reuse ;  /* 0x000000bc80807220 */ /* 0x080fe20000410000 */
[----:B------:R-:W-:Y:S01]  /*18f0*/  SHF.L.U32 R131, R131, 0x10, RZ ;  /* 0x0000001083837819 */ /* 0x000fe200000006ff */
[----:B------:R-:W-:Y:S01]  /*1900*/  FMUL.FTZ R129, R129, R188 ;  /* 0x000000bc81817220 */ /* 0x000fe20000410000 */
[----:B------:R-:W-:Y:S01]  /*1910*/  SHF.L.U32 R130, R130, 0x10, RZ ;  /* 0x0000001082827819 */ /* 0x000fe200000006ff */
[----:B---3--:R-:W-:Y:S01]  /*1920*/  FFMA.FTZ R128, R128, R190, R120 ;  /* 0x000000be80807223 */ /* 0x008fe20000010078 */
[----:B------:R-:W-:Y:S01]  /*1930*/  SHF.L.U32 R190, R15, 0x10, RZ ;  /* 0x000000100fbe7819 */ /* 0x000fe200000006ff */
[----:B------:R-:W-:Y:S01]  /*1940*/  FFMA.FTZ R129, R129, R189, R121 ;  /* 0x000000bd81817223 */ /* 0x000fe20000010079 */
[-C--:B------:R-:W-:Y:S01]  /*1950*/  FMUL.FTZ R189, R131, R188.reuse ;  /* 0x000000bc83bd7220 */ /* 0x080fe20000410000 */
[----:B------:R-:W-:Y:S01]  /*1960*/  FMUL.FTZ R131, R130, R188 ;  /* 0x000000bc82837220 */ /* 0x000fe20000410000 */
[----:B------:R-:W-:-:S03]  /*1970*/  SHF.L.U32 R130, R31, 0x10, RZ ;  /* 0x000000101f827819 */ /* 0x000fc600000006ff */
[----:B------:R-:W-:Y:S02]  /*1980*/  FFMA.FTZ R131, R131, R190, R123 ;  /* 0x000000be83837223 */ /* 0x000fe4000001007b */
[----:B------:R-:W-:Y:S01]  /*1990*/  FFMA.FTZ R130, R189, R130, R122 ;  /* 0x00000082bd827223 */ /* 0x000fe2000001007a */
[----:B------:R-:W-:Y:S06]  /*19a0*/  BRA `(.L_x_21588) ;  /* 0x0000000000907947 */ /* 0x000fec0003800000 */
.L_x_21587:
[C---:B-----5:R-:W-:Y:S02]  /*19b0*/  SHF.L.U32 R124, R128.reuse, 0x10, RZ ;  /* 0x00000010807c7819 */ /* 0x060fe400000006ff */
[----:B------:R-:W-:Y:S02]  /*19c0*/  PRMT R125, R128, 0x7632, R125 ;  /* 0x00007632807d7816 */ /* 0x000fe4000000007d */
[----:B------:R-:W-:Y:S01]  /*19d0*/  SHF.L.U32 R126, R28, 0x10, RZ ;  /* 0x000000101c7e7819 */ /* 0x000fe200000006ff */
[----:B------:R-:W-:Y:S01]  /*19e0*/  FMUL.FTZ R124, R124, R188 ;  /* 0x000000bc7c7c7220 */ /* 0x000fe20000410000 */
[----:B------:R-:W-:Y:S02]  /*19f0*/  SHF.L.U32 R125, R125, 0x10, RZ ;  /* 0x000000107d7d7819 */ /* 0x000fe400000006ff */
[----:B------:R-:W-:Y:S01]  /*1a00*/  PRMT R127, R129, 0x7632, R127 ;  /* 0x00007632817f7816 */ /* 0x000fe2000000007f */
[----:B------:R-:W-:Y:S01]  /*1a10*/  FMUL.FTZ R124, R124, R126 ;  /* 0x0000007e7c7c7220 */ /* 0x000fe20000410000 */
[----:B------:R-:W-:Y:S01]  /*1a20*/  SHF.L.U32 R126, R18, 0x10, RZ ;  /* 0x00000010127e7819 */ /* 0x000fe200000006ff */
[----:B------:R-:W-:Y:S01]  /*1a30*/  FMUL.FTZ R125, R125, R188 ;  /* 0x000000bc7d7d7220 */ /* 0x000fe20000410000 */
[----:B------:R-:W-:-:S02]  /*1a40*/  SHF.L.U32 R128, R29, 0x10, RZ ;  /* 0x000000101d807819 */ /* 0x000fc400000006ff */
[----:B------:R-:W-:Y:S01]  /*1a50*/  SHF.L.U32 R127, R127, 0x10, RZ ;  /* 0x000000107f7f7819 */ /* 0x000fe200000006ff */
[----:B------:R-:W-:Y:S01]  /*1a60*/  FMUL.FTZ R125, R125, R126 ;  /* 0x0000007e7d7d7220 */ /* 0x000fe20000410000 */
[----:B------:R-:W-:Y:S02]  /*1a70*/  SHF.L.U32 R126, R129, 0x10, RZ ;  /* 0x00000010817e7819 */ /* 0x000fe400000006ff */
[----:B------:R-:W-:Y:S01]  /*1a80*/  PRMT R129, R130, 0x7632, R129 ;  /* 0x0000763282817816 */ /* 0x000fe20000000081 */
[-C--:B------:R-:W-:Y:S01]  /*1a90*/  FMUL.FTZ R127, R127, R188.reuse ;  /* 0x000000bc7f7f7220 */ /* 0x080fe20000410000 */
[----:B------:R-:W-:Y:S01]  /*1aa0*/  SHF.L.U32 R189, R31, 0x10, RZ ;  /* 0x000000101fbd7819 */ /* 0x000fe200000006ff */
[----:B------:R-:W-:Y:S01]  /*1ab0*/  FMUL.FTZ R126, R126, R188 ;  /* 0x000000bc7e7e7220 */ /* 0x000fe20000410000 */
[----:B------:R-:W-:-:S03]  /*1ac0*/  SHF.L.U32 R129, R129, 0x10, RZ ;  /* 0x0000001081817819 */ /* 0x000fc600000006ff */
[----:B------:R-:W-:Y:S01]  /*1ad0*/  FMUL.FTZ R126, R126, R128 ;  /* 0x000000807e7e7220 */ /* 0x000fe20000410000 */
[----:B------:R-:W-:Y:S01]  /*1ae0*/  SHF.L.U32 R128, R17, 0x10, RZ ;  /* 0x0000001011807819 */ /* 0x000fe200000006ff */
[----:B------:R-:W-:-:S04]  /*1af0*/  FMUL.FTZ R129, R129, R188 ;  /* 0x000000bc81817220 */ /* 0x000fc80000410000 */
[----:B------:R-:W-:Y:S01]  /*1b00*/  FMUL.FTZ R127, R127, R128 ;  /* 0x000000807f7f7220 */ /* 0x000fe20000410000 */
[----:B------:R-:W-:Y:S02]  /*1b10*/  SHF.L.U32 R128, R130, 0x10, RZ ;  /* 0x0000001082807819 */ /* 0x000fe400000006ff */
[----:B------:R-:W-:-:S03]  /*1b20*/  SHF.L.U32 R130, R30, 0x10, RZ ;  /* 0x000000101e827819 */ /* 0x000fc600000006ff */
[----:B------:R-:W-:-:S04]  /*1b30*/  FMUL.FTZ R128, R128, R188 ;  /* 0x000000bc80807220 */ /* 0x000fc80000410000 */
[----:B------:R-:W-:Y:S01]  /*1b40*/  FMUL.FTZ R128, R128, R130 ;  /* 0x0000008280807220 */ /* 0x000fe20000410000 */
[----:B------:R-:W-:-:S05]  /*1b50*/  SHF.L.U32 R130, R16, 0x10, RZ ;  /* 0x0000001010827819 */ /* 0x000fca00000006ff */
[----:B------:R-:W-:Y:S01]  /*1b60*/  FMUL.FTZ R129, R129, R130 ;  /* 0x0000008281817220 */ /* 0x000fe20000410000 */
[C---:B------:R-:W-:Y:S02]  /*1b70*/  SHF.L.U32 R130, R131.reuse, 0x10, RZ ;  /* 0x0000001083827819 */ /* 0x040fe400000006ff */
[----:B------:R-:W-:-:S03]  /*1b80*/  PRMT R131, R131, 0x7632, R131 ;  /* 0x0000763283837816 */ /* 0x000fc60000000083 */
[----:B------:R-:W-:Y:S01]  /*1b90*/  FMUL.FTZ R130, R130, R188 ;  /* 0x000000bc82827220 */ /* 0x000fe20000410000 */
[----:B------:R-:W-:-:S03]  /*1ba0*/  SHF.L.U32 R131, R131, 0x10, RZ ;  /* 0x0000001083837819 */ /* 0x000fc600000006ff */
[----:B------:R-:W-:Y:S01]  /*1bb0*/  FMUL.FTZ R130, R130, R189 ;  /* 0x000000bd82827220 */ /* 0x000fe20000410000 */
[----:B------:R-:W-:Y:S01]  /*1bc0*/  SHF.L.U32 R189, R15, 0x10, RZ ;  /* 0x000000100fbd7819 */ /* 0x000fe200000006ff */
[----:B------:R-:W-:-:S04]  /*1bd0*/  FMUL.FTZ R131, R131, R188 ;  /* 0x000000bc83837220 */ /* 0x000fc80000410000 */
[----:B------:R-:W-:-:S07]  /*1be0*/  FMUL.FTZ R131, R131, R189 ;  /* 0x000000bd83837220 */ /* 0x000fce0000410000 */
.L_x_21588:
[----:B------:R-:W0:Y:S01]  /*1bf0*/  LDC.64 R190, c[0x0][0x3a8] ;  /* 0x0000ea00ffbe7b82 */ /* 0x000e220000000a00 */
[C---:B------:R-:W-:Y:S01]  /*1c00*/  IADD3 R189, PT, PT, R19.reuse, 0x20, RZ ;  /* 0x0000002013bd7810 */ /* 0x040fe20007ffe0ff */
[----:B0-----:R-:W-:-:S05]  /*1c10*/  IMAD.WIDE.U32 R190, R19, 0x20, R190 ;  /* 0x0000002013be7825 */ /* 0x001fca00078e00be */
[----:B------:R0:W-:Y:S04]  /*1c20*/  STG.E.128 desc[UR6][R190.64], R124 ;  /* 0x0000007cbe007986 */ /* 0x0001e8000c101d06 */
[----:B------:R0:W-:Y:S02]  /*1c30*/  STG.E.128 desc[UR6][R190.64+0x10], R128 ;  /* 0x00001080be007986 */ /* 0x0001e4000c101d06 */
.L_x_21586:
[----:B------:R-:W-:Y:S05]  /*1c40*/  BSYNC.RECONVERGENT B0 ;  /* 0x0000000000007941 */ /* 0x000fea0003800200 */
.L_x_21585:
[----:B------:R-:W-:Y:S01]  /*1c50*/  ISETP.GE.U32.AND P0, PT, R0, 0x40, PT ;  /* 0x000000400000780c */ /* 0x000fe20003f06070 */
[----:B------:R-:W-:Y:S01]  /*1c60*/  BSSY.RECONVERGENT B0, `(.L_x_21589) ;  /* 0x000005c000007945 */ /* 0x000fe20003800200 */
[----:B------:R-:W-:-:S11]  /*1c70*/  LOP3.LUT R192, R192, 0xfffffdff, RZ, 0xc0, !PT ;  /* 0xfffffdffc0c07812 */ /* 0x000fd600078ec0ff */
[----:B------:R-:W-:Y:S01]  /*1c80*/  @P0 LOP3.LUT R192, R192, 0x200, RZ, 0xfc, !PT ;  /* 0x00000200c0c00812 */ /* 0x000fe200078efcff */
[----:B------:R-:W-:Y:S06]  /*1c90*/  @!P0 BRA `(.L_x_21590) ;  /* 0x0000000400608947 */ /* 0x000fec0003800000 */
[----:B------:R-:W-:Y:S01]  /*1ca0*/  ISETP.NE.U32.AND P0, PT, RZ, UR8, PT ;  /* 0x00000008ff007c0c */ /* 0x000fe2000bf05070 */
[----:B------:R-:W1:Y:S03]  /*1cb0*/  LDC.64 R136, c[0x0][0x390] ;  /* 0x0000e400ff887b82 */ /* 0x000e660000000a00 */
[----:B------:R-:W-:-:S13]  /*1cc0*/  ISETP.NE.AND.EX P0, PT, RZ, UR9, PT, P0 ;  /* 0x00000009ff007c0c */ /* 0x000fda000bf05300 */
[----:B------:R-:W2:Y:S01]  /*1cd0*/  @P0 LDC.64 R132, c[0x0][0x3a0] ;  /* 0x0000e800ff840b82 */ /* 0x000ea20000000a00 */
[----:B-1----:R-:W-:-:S06]  /*1ce0*/  IMAD.WIDE.U32 R136, R189, 0x10, R136 ;  /* 0x00000010bd887825 */ /* 0x002fcc00078e0088 */
[----:B------:R-:W5:Y:S01]  /*1cf0*/  LDG.E.128 R136, desc[UR6][R136.64] ;  /* 0x0000000688887981 */ /* 0x000f62000c1e1d00 */
[----:B--2---:R-:W-:-:S05]  /*1d00*/  @P0 IMAD.WIDE.U32 R132, R189, 0x20, R132 ;  /* 0x00000020bd840825 */ /* 0x004fca00078e0084 */
[----:B------:R1:W5:Y:S04]  /*1d10*/  @P0 LDG.E.128 R116, desc[UR6][R132.64] ;  /* 0x0000000684740981 */ /* 0x000368000c1e1d00 */
[----:B------:R1:W5:Y:S01]  /*1d20*/  @P0 LDG.E.128 R120, desc[UR6][R132.64+0x10] ;  /* 0x0000100684780981 */ /* 0x000362000c1e1d00 */
[----:B------:R-:W-:Y:S05]  /*1d30*/  @!P0 BRA `(.L_x_21591) ;  /* 0x0000000000948947 */ /* 0x000fea0003800000 */
[C---:B-1---5:R-:W-:Y:S02]  /*1d40*/  SHF.L.U32 R132, R136.reuse, 0x10, RZ ;  /* 0x0000001088847819 */ /* 0x062fe400000006ff */
        /* <DEDUP_REMOVED lines=9> */
[----:B------:R-:W-:Y:S01]  /*1de0*/  SHF.L.U32 R135, R135, 0x10, RZ ;  /* 0x0000001087877819 */ /* 0x000fe200000006ff */
[----:B------:R-:W-:Y:S01]  /*1df0*/  FFMA.FTZ R133, R133, R134, R117 ;  /* 0x0000008685857223 */ /* 0x000fe20000010075 */
[----:B------:R-:W-:Y:S02]  /*1e00*/  SHF.L.U32 R134, R137, 0x10, RZ ;  /* 0x0000001089867819 */ /* 0x000fe400000006ff */
[----:B------:R-:W-:Y:S01]  /*1e10*/  PRMT R137, R138, 0x7632, R137 ;  /* 0x000076328a897816 */ /* 0x000fe20000000089 */
[-C--:B------:R-:W-:Y:S01]  /*1e20*/  FMUL.FTZ R135, R135, R188.reuse ;  /* 0x000000bc87877220 */ /* 0x080fe20000410000 */
[----:B0-----:R-:W-:Y:S01]  /*1e30*/  SHF.L.U32 R190, R43, 0x10, RZ ;  /* 0x000000102bbe7819 */ /* 0x001fe200000006ff */
[----:B------:R-:W-:Y:S01]  /*1e40*/  FMUL.FTZ R134, R134, R188 ;  /* 0x000000bc86867220 */ /* 0x000fe20000410000 */
[----:B------:R-:W-:-:S03]  /*1e50*/  SHF.L.U32 R137, R137, 0x10, RZ ;  /* 0x0000001089897819 */ /* 0x000fc600000006ff */
[----:B------:R-:W-:Y:S01]  /*1e60*/  FFMA.FTZ R134, R134, R136, R118 ;  /* 0x0000008886867223 */ /* 0x000fe20000010076 */
[----:B------:R-:W-:Y:S01]  /*1e70*/  SHF.L.U32 R136, R13, 0x10, RZ ;  /* 0x000000100d887819 */ /* 0x000fe200000006ff */
[----:B------:R-:W-:-:S04]  /*1e80*/  FMUL.FTZ R137, R137, R188 ;  /* 0x000000bc89897220 */ /* 0x000fc80000410000 */
[----:B------:R-:W-:Y:S01]  /*1e90*/  FFMA.FTZ R135, R135, R136, R119 ;  /* 0x0000008887877223 */ /* 0x000fe20000010077 */
[----:B------:R-:W-:Y:S02]  /*1ea0*/  SHF.L.U32 R136, R138, 0x10, RZ ;  /* 0x000000108a887819 */ /* 0x000fe400000006ff */
[----:B------:R-:W-:-:S03]  /*1eb0*/  SHF.L.U32 R138, R42, 0x10, RZ ;  /* 0x000000102a8a7819 */ /* 0x000fc600000006ff */
[----:B------:R-:W-:-:S04]  /*1ec0*/  FMUL.FTZ R136, R136, R188 ;  /* 0x000000bc88887220 */ /* 0x000fc80000410000 */
[----:B------:R-:W-:Y:S01]  /*1ed0*/  FFMA.FTZ R136, R136, R138, R120 ;  /* 0x0000008a88887223 */ /* 0x000fe20000010078 */
[----:B------:R-:W-:-:S05]  /*1ee0*/  SHF.L.U32 R138, R12, 0x10, RZ ;  /* 0x000000100c8a7819 */ /* 0x000fca00000006ff */
[----:B------:R-:W-:Y:S01]  /*1ef0*/  FFMA.FTZ R137, R137, R138, R121 ;  /* 0x0000008a89897223 */ /* 0x000fe20000010079 */
[C---:B------:R-:W-:Y:S02]  /*1f00*/  SHF.L.U32 R138, R139.reuse, 0x10, RZ ;  /* 0x000000108b8a7819 */ /* 0x040fe400000006ff */
[----:B------:R-:W-:-:S03]  /*1f10*/  PRMT R139, R139, 0x7632, R139 ;  /* 0x000076328b8b7816 */ /* 0x000fc6000000008b */
[----:B------:R-:W-:Y:S01]  /*1f20*/  FMUL.FTZ R138, R138, R188 ;  /* 0x000000bc8a8a7220 */ /* 0x000fe20000410000 */
[----:B------:R-:W-:-:S03]  /*1f30*/  SHF.L.U32 R139, R139, 0x10, RZ ;  /* 0x000000108b8b7819 */ /* 0x000fc600000006ff */
[----:B------:R-:W-:Y:S01]  /*1f40*/  FFMA.FTZ R138, R138, R190, R122 ;  /* 0x000000be8a8a7223 */ /* 0x000fe2000001007a */
[----:B------:R-:W-:Y:S01]  /*1f50*/  SHF.L.U32 R190, R11, 0x10, RZ ;  /* 0x000000100bbe7819 */ /* 0x000fe200000006ff */
[----:B------:R-:W-:-:S04]  /*1f60*/  FMUL.FTZ R139, R139, R188 ;  /* 0x000000bc8b8b7220 */ /* 0x000fc80000410000 */
[----:B------:R-:W-:Y:S01]  /*1f70*/  FFMA.FTZ R139, R139, R190, R123 ;  /* 0x000000be8b8b7223 */ /* 0x000fe2000001007b */
[----:B------:R-:W-:Y:S06]  /*1f80*/  BRA `(.L_x_21592) ;  /* 0x0000000000907947 */ /* 0x000fec0003800000 */
.L_x_21591:
[C---:B-1---5:R-:W-:Y:S02]  /*1f90*/  SHF.L.U32 R132, R136.reuse, 0x10, RZ ;  /* 0x0000001088847819 */ /* 0x062fe400000006ff */
        /* <DEDUP_REMOVED lines=14> */
[----:B0-----:R-:W-:Y:S01]  /*2080*/  SHF.L.U32 R190, R43, 0x10, RZ ;  /* 0x000000102bbe7819 */ /* 0x001fe200000006ff */
        /* <DEDUP_REMOVED lines=20> */
.L_x_21592:
[----:B------:R-:W0:Y:S02]  /*21d0*/  LDC.64 R190, c[0x0][0x3a8] ;  /* 0x0000ea00ffbe7b82 */ /* 0x000e240000000a00 */
[C---:B0-----:R-:W-:Y:S01]  /*21e0*/  IMAD.WIDE.U32 R190, R189.reuse, 0x20, R190 ;  /* 0x00000020bdbe7825 */ /* 0x041fe200078e00be */
[----:B------:R-:W-:-:S04]  /*21f0*/  IADD3 R189, PT, PT, R189, 0x20, RZ ;  /* 0x00000020bdbd7810 */ /* 0x000fc80007ffe0ff */
[----:B------:R1:W-:Y:S04]  /*2200*/  STG.E.128 desc[UR6][R190.64], R132 ;  /* 0x00000084be007986 */ /* 0x0003e8000c101d06 */
[----:B------:R1:W-:Y:S02]  /*2210*/  STG.E.128 desc[UR6][R190.64+0x10], R136 ;  /* 0x00001088be007986 */ /* 0x0003e4000c101d06 */
.L_x_21590:
[----:B------:R-:W-:Y:S05]  /*2220*/  BSYNC.RECONVERGENT B0 ;  /* 0x0000000000007941 */ /* 0x000fea0003800200 */
.L_x_21589:
[----:B------:R-:W-:Y:S01]  /*2230*/  ISETP.GE.U32.AND P0, PT, R0, 0x60, PT ;  /* 0x000000600000780c */ /* 0x000fe20003f06070 */
[----:B------:R-:W-:Y:S01]  /*2240*/  BSSY.RECONVERGENT B0, `(.L_x_21593) ;  /* 0x000005c000007945 */ /* 0x000fe20003800200 */
[----:B------:R-:W-:-:S11]  /*2250*/  LOP3.LUT R192, R192, 0xfffffeff, RZ, 0xc0, !PT ;  /* 0xfffffeffc0c07812 */ /* 0x000fd600078ec0ff */
[----:B------:R-:W-:Y:S01]  /*2260*/  @P0 LOP3.LUT R192, R192, 0x100, RZ, 0xfc, !PT ;  /* 0x00000100c0c00812 */ /* 0x000fe200078efcff */
[----:B------:R-:W-:Y:S06]  /*2270*/  @!P0 BRA `(.L_x_21594) ;  /* 0x0000000400608947 */ /* 0x000fec0003800000 */
[----:B------:R-:W-:Y:S01]  /*2280*/  ISETP.NE.U32.AND P0, PT, RZ, UR8, PT ;  /* 0x00000008ff007c0c */ /* 0x000fe2000bf05070 */
[----:B------:R-:W2:Y:S03]  /*2290*/  LDC.64 R144, c[0x0][0x390] ;  /* 0x0000e400ff907b82 */ /* 0x000ea60000000a00 */
[----:B------:R-:W-:-:S13]  /*22a0*/  ISETP.NE.AND.EX P0, PT, RZ, UR9, PT, P0 ;  /* 0x00000009ff007c0c */ /* 0x000fda000bf05300 */
[----:B------:R-:W3:Y:S01]  /*22b0*/  @P0 LDC.64 R140, c[0x0][0x3a0] ;  /* 0x0000e800ff8c0b82 */ /* 0x000ee20000000a00 */
[----:B--2---:R-:W-:-:S06]  /*22c0*/  IMAD.WIDE.U32 R144, R189, 0x10, R144 ;  /* 0x00000010bd907825 */ /* 0x004fcc00078e0090 */
[----:B------:R-:W5:Y:S01]  /*22d0*/  LDG.E.128 R144, desc[UR6][R144.64] ;  /* 0x0000000690907981 */ /* 0x000f62000c1e1d00 */
[----:B---3--:R-:W-:-:S05]  /*22e0*/  @P0 IMAD.WIDE.U32 R140, R189, 0x20, R140 ;  /* 0x00000020bd8c0825 */ /* 0x008fca00078e008c */
[----:B------:R2:W5:Y:S04]  /*22f0*/  @P0 LDG.E.128 R116, desc[UR6][R140.64] ;  /* 0x000000068c740981 */ /* 0x000568000c1e1d00 */
[----:B------:R2:W5:Y:S01]  /*2300*/  @P0 LDG.E.128 R120, desc[UR6][R140.64+0x10] ;  /* 0x000010068c780981 */ /* 0x000562000c1e1d00 */
[----:B------:R-:W-:Y:S05]  /*2310*/  @!P0 BRA `(.L_x_21595) ;  /* 0x0000000000948947 */ /* 0x000fea0003800000 */
[C---:B--2--5:R-:W-:Y:S02]  /*2320*/  SHF.L.U32 R140, R144.reuse, 0x10, RZ ;  /* 0x00000010908c7819 */ /* 0x064fe400000006ff */
        /* <DEDUP_REMOVED lines=14> */
[----:B01----:R-:W-:Y:S01]  /*2410*/  SHF.L.U32 R190, R55, 0x10, RZ ;  /* 0x0000001037be7819 */ /* 0x003fe200000006ff */
        /* <DEDUP_REMOVED lines=21> */
.L_x_21595:
[C---:B--2--5:R-:W-:Y:S02]  /*2570*/  SHF.L.U32 R140, R144.reuse, 0x10, RZ ;  /* 0x00000010908c7819 */ /* 0x064fe400000006ff */
        /* <DEDUP_REMOVED lines=14> */
[----:B01----:R-:W-:Y:S01]  /*2660*/  SHF.L.U32 R190, R55, 0x10, RZ ;  /* 0x0000001037be7819 */ /* 0x003fe200000006ff */
        /* <DEDUP_REMOVED lines=20> */
.L_x_21596:
[----:B------:R-:W0:Y:S02]  /*27b0*/  LDC.64 R190, c[0x0][0x3a8] ;  /* 0x0000ea00ffbe7b82 */ /* 0x000e240000000a00 */
[C---:B0-----:R-:W-:Y:S01]  /*27c0*/  IMAD.WIDE.U32 R190, R189.reuse, 0x20, R190 ;  /* 0x00000020bdbe7825 */ /* 0x041fe200078e00be */
[----:B------:R-:W-:-:S04]  /*27d0*/  IADD3 R189, PT, PT, R189, 0x20, RZ ;  /* 0x00000020bdbd7810 */ /* 0x000fc80007ffe0ff */
[----:B------:R2:W-:Y:S04]  /*27e0*/  STG.E.128 desc[UR6][R190.64], R140 ;  /* 0x0000008cbe007986 */ /* 0x0005e8000c101d06 */
[----:B------:R2:W-:Y:S02]  /*27f0*/  STG.E.128 desc[UR6][R190.64+0x10], R144 ;  /* 0x00001090be007986 */ /* 0x0005e4000c101d06 */
.L_x_21594:
[----:B------:R-:W-:Y:S05]  /*2800*/  BSYNC.RECONVERGENT B0 ;  /* 0x0000000000007941 */ /* 0x000fea0003800200 */
.L_x_21593:
[----:B------:R-:W-:Y:S01]  /*2810*/  ISETP.GE.U32.AND P0, PT, R0, 0x80, PT ;  /* 0x000000800000780c */ /* 0x000fe20003f06070 */
[----:B------:R-:W-:Y:S01]  /*2820*/  BSSY.RECONVERGENT B0, `(.L_x_21597) ;  /* 0x000005c000007945 */ /* 0x000fe20003800200 */
[----:B------:R-:W-:-:S11]  /*2830*/  LOP3.LUT R192, R192, 0xffffffbf, RZ, 0xc0, !PT ;  /* 0xffffffbfc0c07812 */ /* 0x000fd600078ec0ff */
[----:B------:R-:W-:Y:S01]  /*2840*/  @P0 LOP3.LUT R192, R192, 0x40, RZ, 0xfc, !PT ;  /* 0x00000040c0c00812 */ /* 0x000fe200078efcff */
[----:B------:R-:W-:Y:S06]  /*2850*/  @!P0 BRA `(.L_x_21598) ;  /* 0x0000000400608947 */ /* 0x000fec0003800000 */
[----:B------:R-:W-:Y:S01]  /*2860*/  ISETP.NE.U32.AND P0, PT, RZ, UR8, PT ;  /* 0x00000008ff007c0c */ /* 0x000fe2000bf05070 */
[----:B------:R-:W3:Y:S03]  /*2870*/  LDC.64 R152, c[0x0][0x390] ;  /* 0x0000e400ff987b82 */ /* 0x000ee60000000a00 */
[----:B------:R-:W-:-:S13]  /*2880*/  ISETP.NE.AND.EX P0, PT, RZ, UR9, PT, P0 ;  /* 0x00000009ff007c0c */ /* 0x000fda000bf05300 */
[----:B------:R-:W4:Y:S01]  /*2890*/  @P0 LDC.64 R148, c[0x0][0x3a0] ;  /* 0x0000e800ff940b82 */ /* 0x000f220000000a00 */
[----:B---3--:R-:W-:-:S06]  /*28a0*/  IMAD.WIDE.U32 R152, R189, 0x10, R152 ;  /* 0x00000010bd987825 */ /* 0x008fcc00078e0098 */
[----:B------:R-:W5:Y:S01]  /*28b0*/  LDG.E.128 R152, desc[UR6][R152.64] ;  /* 0x0000000698987981 */ /* 0x000f62000c1e1d00 */
[----:B----4-:R-:W-:-:S05]  /*28c0*/  @P0 IMAD.WIDE.U32 R148, R189, 0x20, R148 ;  /* 0x00000020bd940825 */ /* 0x010fca00078e0094 */
[----:B------:R3:W5:Y:S04]  /*28d0*/  @P0 LDG.E.128 R116, desc[UR6][R148.64] ;  /* 0x0000000694740981 */ /* 0x000768000c1e1d00 */
[----:B------:R3:W5:Y:S01]  /*28e0*/  @P0 LDG.E.128 R120, desc[UR6][R148.64+0x10] ;  /* 0x0000100694780981 */ /* 0x000762000c1e1d00 */
[----:B------:R-:W-:Y:S05]  /*28f0*/  @!P0 BRA `(.L_x_21599) ;  /* 0x0000000000948947 */ /* 0x000fea0003800000 */
[C---:B---3-5:R-:W-:Y:S02]  /*2900*/  SHF.L.U32 R148, R152.reuse, 0x10, RZ ;  /* 0x0000001098947819 */ /* 0x068fe400000006ff */
        /* <DEDUP_REMOVED lines=14> */
[----:B012---:R-:W-:Y:S01]  /*29f0*/  SHF.L.U32 R190, R67, 0x10, RZ ;  /* 0x0000001043be7819 */ /* 0x007fe200000006ff */
        /* <DEDUP_REMOVED lines=21> */
.L_x_21599:
[C---:B---3-5:R-:W-:Y:S02]  /*2b50*/  SHF.L.U32 R148, R152.reuse, 0x10, RZ ;  /* 0x0000001098947819 */ /* 0x068fe400000006ff */
        /* <DEDUP_REMOVED lines=14> */
[----:B012---:R-:W-:Y:S01]  /*2c40*/  SHF.L.U32 R190, R67, 0x10, RZ ;  /* 0x0000001043be7819 */ /* 0x007fe200000006ff */
        /* <DEDUP_REMOVED lines=20> */
.L_x_21600:
[----:B------:R-:W0:Y:S02]  /*2d90*/  LDC.64 R190, c[0x0][0x3a8] ;  /* 0x0000ea00ffbe7b82 */ /* 0x000e240000000a00 */
[C---:B0-----:R-:W-:Y:S01]  /*2da0*/  IMAD.WIDE.U32 R190, R189.reuse, 0x20, R190 ;  /* 0x00000020bdbe7825 */ /* 0x041fe200078e00be */
[----:B------:R-:W-:-:S04]  /*2db0*/  IADD3 R189, PT, PT, R189, 0x20, RZ ;  /* 0x00000020bdbd7810 */ /* 0x000fc80007ffe0ff */
[----:B------:R3:W-:Y:S04]  /*2dc0*/  STG.E.128 desc[UR6][R190.64], R148 ;  /* 0x00000094be007986 */ /* 0x0007e8000c101d06 */
[----:B------:R3:W-:Y:S02]  /*2dd0*/  STG.E.128 desc[UR6][R190.64+0x10], R152 ;  /* 0x00001098be007986 */ /* 0x0007e4000c101d06 */
.L_x_21598:
[----:B------:R-:W-:Y:S05]  /*2de0*/  BSYNC.RECONVERGENT B0 ;  /* 0x0000000000007941 */ /* 0x000fea0003800200 */
.L_x_21597:
[----:B------:R-:W-:Y:S01]  /*2df0*/  ISETP.GE.U32.AND P0, PT, R0, 0xa0, PT ;  /* 0x000000a00000780c */ /* 0x000fe20003f06070 */
[----:B------:R-:W-:Y:S01]  /*2e00*/  BSSY.RECONVERGENT B0, `(.L_x_21601) ;  /* 0x000005c000007945 */ /* 0x000fe20003800200 */
[----:B------:R-:W-:-:S11]  /*2e10*/  LOP3.LUT R192, R192, 0xffffffdf, RZ, 0xc0, !PT ;  /* 0xffffffdfc0c07812 */ /* 0x000fd600078ec0ff */
[----:B------:R-:W-:Y:S01]  /*2e20*/  @P0 LOP3.LUT R192, R192, 0x20, RZ, 0xfc, !PT ;  /* 0x00000020c0c00812 */ /* 0x000fe200078efcff */
[----:B------:R-:W-:Y:S06]  /*2e30*/  @!P0 BRA `(.L_x_21602) ;  /* 0x0000000400608947 */ /* 0x000fec0003800000 */
[----:B------:R-:W-:Y:S01]  /*2e40*/  ISETP.NE.U32.AND P0, PT, RZ, UR8, PT ;  /* 0x00000008ff007c0c */ /* 0x000fe2000bf05070 */
[----:B------:R-:W4:Y:S03]  /*2e50*/  LDC.64 R160, c[0x0][0x390] ;  /* 0x0000e400ffa07b82 */ /* 0x000f260000000a00 */
[----:B------:R-:W-:-:S13]  /*2e60*/  ISETP.NE.AND.EX P0, PT, RZ, UR9, PT, P0 ;  /* 0x00000009ff007c0c */ /* 0x000fda000bf05300 */
[----:B------:R-:W0:Y:S01]  /*2e70*/  @P0 LDC.64 R156, c[0x0][0x3a0] ;  /* 0x0000e800ff9c0b82 */ /* 0x000e220000000a00 */
[----:B----4-:R-:W-:-:S06]  /*2e80*/  IMAD.WIDE.U32 R160, R189, 0x10, R160 ;  /* 0x00000010bda07825 */ /* 0x010fcc00078e00a0 */
[----:B------:R-:W5:Y:S01]  /*2e90*/  LDG.E.128 R160, desc[UR6][R160.64] ;  /* 0x00000006a0a07981 */ /* 0x000f62000c1e1d00 */
[----:B0-----:R-:W-:-:S05]  /*2ea0*/  @P0 IMAD.WIDE.U32 R156, R189, 0x20, R156 ;  /* 0x00000020bd9c0825 */ /* 0x001fca00078e009c */
[----:B------:R0:W5:Y:S04]  /*2eb0*/  @P0 LDG.E.128 R116, desc[UR6][R156.64] ;  /* 0x000000069c740981 */ /* 0x000168000c1e1d00 */
[----:B------:R0:W5:Y:S01]  /*2ec0*/  @P0 LDG.E.128 R120, desc[UR6][R156.64+0x10] ;  /* 0x000010069c780981 */ /* 0x000162000c1e1d00 */
[----:B------:R-:W-:Y:S05]  /*2ed0*/  @!P0 BRA `(.L_x_21603) ;  /* 0x0000000000948947 */ /* 0x000fea0003800000 */
[C---:B0----5:R-:W-:Y:S02]  /*2ee0*/  SHF.L.U32 R156, R160.reuse, 0x10, RZ ;  /* 0x00000010a09c7819 */ /* 0x061fe400000006ff */
        /* <DEDUP_REMOVED lines=14> */
[----:B-123--:R-:W-:Y:S01]  /*2fd0*/  SHF.L.U32 R190, R79, 0x10, RZ ;  /* 0x000000104fbe7819 */ /* 0x00efe200000006ff */
        /* <DEDUP_REMOVED lines=21> */
.L_x_21603:
[C---:B0----5:R-:W-:Y:S02]  /*3130*/  SHF.L.U32 R156, R160.reuse, 0x10, RZ ;  /* 0x00000010a09c7819 */ /* 0x061fe400000006ff */
        /* <DEDUP_REMOVED lines=14> */
[----:B-123--:R-:W-:Y:S01]  /*3220*/  SHF.L.U32 R190, R79, 0x10, RZ ;  /* 0x000000104fbe7819 */ /* 0x00efe200000006ff */
        /* <DEDUP_REMOVED lines=20> */
.L_x_21604:
[----:B------:R-:W0:Y:S02]  /*3370*/  LDC.64 R190, c[0x0][0x3a8] ;  /* 0x0000ea00ffbe7b82 */ /* 0x000e240000000a00 */
[C---:B0-----:R-:W-:Y:S01]  /*3380*/  IMAD.WIDE.U32 R190, R189.reuse, 0x20, R190 ;  /* 0x00000020bdbe7825 */ /* 0x041fe200078e00be */
[----:B------:R-:W-:-:S04]  /*3390*/  IADD3 R189, PT, PT, R189, 0x20, RZ ;  /* 0x00000020bdbd7810 */ /* 0x000fc80007ffe0ff */
[----:B------:R4:W-:Y:S04]  /*33a0*/  STG.E.128 desc[UR6][R190.64], R156 ;  /* 0x0000009cbe007986 */ /* 0x0009e8000c101d06 */
[----:B------:R4:W-:Y:S02]  /*33b0*/  STG.E.128 desc[UR6][R190.64+0x10], R160 ;  /* 0x000010a0be007986 */ /* 0x0009e4000c101d06 */
.L_x_21602:
[----:B------:R-:W-:Y:S05]  /*33c0*/  BSYNC.RECONVERGENT B0 ;  /* 0x0000000000007941 */ /* 0x000fea0003800200 */
.L_x_21601:
[----:B------:R-:W-:Y:S01]  /*33d0*/  ISETP.GE.U32.AND P0, PT, R0, 0xc0, PT ;  /* 0x000000c00000780c */ /* 0x000fe20003f06070 */
[----:B------:R-:W-:Y:S01]  /*33e0*/  BSSY.RECONVERGENT B0, `(.L_x_21605) ;  /* 0x000005c000007945 */ /* 0x000fe20003800200 */
[----:B------:R-:W-:-:S11]  /*33f0*/  LOP3.LUT R192, R192, 0xffffffef, RZ, 0xc0, !PT ;  /* 0xffffffefc0c07812 */ /* 0x000fd600078ec0ff */
[----:B------:R-:W-:Y:S01]  /*3400*/  @P0 LOP3.LUT R192, R192, 0x10, RZ, 0xfc, !PT ;  /* 0x00000010c0c00812 */ /* 0x000fe200078efcff */
[----:B------:R-:W-:Y:S06]  /*3410*/  @!P0 BRA `(.L_x_21606) ;  /* 0x0000000400608947 */ /* 0x000fec0003800000 */
[----:B------:R-:W-:Y:S01]  /*3420*/  ISETP.NE.U32.AND P0, PT, RZ, UR8, PT ;  /* 0x00000008ff007c0c */ /* 0x000fe2000bf05070 */
[----:B------:R-:W0:Y:S03]  /*3430*/  LDC.64 R168, c[0x0][0x390] ;  /* 0x0000e400ffa87b82 */ /* 0x000e260000000a00 */
[----:B------:R-:W-:-:S13]  /*3440*/  ISETP.NE.AND.EX P0, PT, RZ, UR9, PT, P0 ;  /* 0x00000009ff007c0c */ /* 0x000fda000bf05300 */
[----:B------:R-:W1:Y:S01]  /*3450*/  @P0 LDC.64 R164, c[0x0][0x3a0] ;  /* 0x0000e800ffa40b82 */ /* 0x000e620000000a00 */
[----:B0-----:R-:W-:-:S06]  /*3460*/  IMAD.WIDE.U32 R168, R189, 0x10, R168 ;  /* 0x00000010bda87825 */ /* 0x001fcc00078e00a8 */
[----:B------:R-:W5:Y:S01]  /*3470*/  LDG.E.128 R168, desc[UR6][R168.64] ;  /* 0x00000006a8a87981 */ /* 0x000f62000c1e1d00 */
[----:B-1----:R-:W-:-:S05]  /*3480*/  @P0 IMAD.WIDE.U32 R164, R189, 0x20, R164 ;  /* 0x00000020bda40825 */ /* 0x002fca00078e00a4 */
        /* <DEDUP_REMOVED lines=18> */
[----:B--234-:R-:W-:Y:S01]  /*35b0*/  SHF.L.U32 R190, R91, 0x10, RZ ;  /* 0x000000105bbe7819 */ /* 0x01cfe200000006ff */
        /* <DEDUP_REMOVED lines=21> */
.L_x_21607:
        /* <DEDUP_REMOVED lines=15> */
[----:B--234-:R-:W-:Y:S01]  /*3800*/  SHF.L.U32 R190, R91, 0x10, RZ ;  /* 0x000000105bbe7819 */ /* 0x01cfe200000006ff */
        /* <DEDUP_REMOVED lines=20> */
.L_x_21608:
[----:B------:R-:W0:Y:S02]  /*3950*/  LDC.64 R190, c[0x0][0x3a8] ;  /* 0x0000ea00ffbe7b82 */ /* 0x000e240000000a00 */
[C---:B0-----:R-:W-:Y:S01]  /*3960*/  IMAD.WIDE.U32 R190, R189.reuse, 0x20, R190 ;  /* 0x00000020bdbe7825 */ /* 0x041fe200078e00be */
[----:B------:R-:W-:-:S04]  /*3970*/  IADD3 R189, PT, PT, R189, 0x20, RZ ;  /* 0x00000020bdbd7810 */ /* 0x000fc80007ffe0ff */
[----:B------:R0:W-:Y:S04]  /*3980*/  STG.E.128 desc[UR6][R190.64], R164 ;  /* 0x000000a4be007986 */ /* 0x0001e8000c101d06 */
[----:B------:R0:W-:Y:S02]  /*3990*/  STG.E.128 desc[UR6][R190.64+0x10], R168 ;  /* 0x000010a8be007986 */ /* 0x0001e4000c101d06 */
.L_x_21606:
[----:B------:R-:W-:Y:S05]  /*39a0*/  BSYNC.RECONVERGENT B0 ;  /* 0x0000000000007941 */ /* 0x000fea0003800200 */
.L_x_21605:
        /* <DEDUP_REMOVED lines=52> */
.L_x_21611:
        /* <DEDUP_REMOVED lines=36> */
.L_x_21612:
[----:B------:R-:W0:Y:S02]  /*3f30*/  LDC.64 R190, c[0x0][0x3a8] ;  /* 0x0000ea00ffbe7b82 */ /* 0x000e240000000a00 */
[C---:B0-----:R-:W-:Y:S01]  /*3f40*/  IMAD.WIDE.U32 R190, R189.reuse, 0x20, R190 ;  /* 0x00000020bdbe7825 */ /* 0x041fe200078e00be */
[----:B------:R-:W-:-:S04]  /*3f50*/  IADD3 R189, PT, PT, R189, 0x20, RZ ;  /* 0x00000020bdbd7810 */ /* 0x000fc80007ffe0ff */
[----:B------:R0:W-:Y:S04]  /*3f60*/  STG.E.128 desc[UR6][R190.64], R172 ;  /* 0x000000acbe007986 */ /* 0x0001e8000c101d06 */
[----:B------:R0:W-:Y:S02]  /*3f70*/  STG.E.128 desc[UR6][R190.64+0x10], R176 ;  /* 0x000010b0be007986 */ /* 0x0001e4000c101d06 */
.L_x_21610:
[----:B------:R-:W-:Y:S05]  /*3f80*/  BSYNC.RECONVERGENT B0 ;  /* 0x0000000000007941 */ /* 0x000fea0003800200 */
.L_x_21609:
        /* <DEDUP_REMOVED lines=29> */
[-C--:B------:R-:W-:Y:S02]  /*4160*/  FMUL.FTZ R183, R183, R188.reuse ;  /* 0x000000bcb7b77220 */ /* 0x080fe40000410000 */
        /* <DEDUP_REMOVED lines=12> */
[C---:B------:R-:W-:Y:S02]  /*4230*/  PRMT R186, R187.reuse, 0x7632, R186 ;  /* 0x00007632bbba7816 */ /* 0x040fe400000000ba */
[----:B------:R-:W-:Y:S02]  /*4240*/  SHF.L.U32 R187, R187, 0x10, RZ ;  /* 0x00000010bbbb7819 */ /* 0x000fe400000006ff */
[----:B------:R-:W-:-:S03]  /*4250*/  SHF.L.U32 R186, R186, 0x10, RZ ;  /* 0x00000010baba7819 */ /* 0x000fc600000006ff */
[-C--:B------:R-:W-:Y:S02]  /*4260*/  FMUL.FTZ R187, R187, R188.reuse ;  /* 0x000000bcbbbb7220 */ /* 0x080fe40000410000 */
[----:B------:R-:W-:Y:S01]  /*4270*/  FMUL.FTZ R188, R186, R188 ;  /* 0x000000bcbabc7220 */ /* 0x000fe20000410000 */
[----:B------:R-:W-:-:S05]  /*4280*/  SHF.L.U32 R186, R115, 0x10, RZ ;  /* 0x0000001073ba7819 */ /* 0x000fca00000006ff */
[----:B------:R-:W-:Y:S01]  /*4290*/  FFMA.FTZ R186, R187, R186, R122 ;  /* 0x000000babbba7223 */ /* 0x000fe2000001007a */
[----:B------:R-:W-:-:S05]  /*42a0*/  SHF.L.U32 R187, R208, 0x10, RZ ;  /* 0x00000010d0bb7819 */ /* 0x000fca00000006ff */
[----:B------:R-:W-:Y:S01]  /*42b0*/  FFMA.FTZ R187, R188, R187, R123 ;  /* 0x000000bbbcbb7223 */ /* 0x000fe2000001007b */
[----:B------:R-:W-:Y:S06]  /*42c0*/  BRA `(.L_x_21616) ;  /* 0x0000000000907947 */ /* 0x000fec0003800000 */
.L_x_21615:
        /* <DEDUP_REMOVED lines=14> */
[-C--:B------:R-:W-:Y:S02]  /*43b0*/  FMUL.FTZ R183, R183, R188.reuse ;  /* 0x000000bcb7b77220 */ /* 0x080fe40000410000 */
        /* <DEDUP_REMOVED lines=12> */
[C---:B------:R-:W-:Y:S02]  /*4480*/  PRMT R186, R187.reuse, 0x7632, R186 ;  /* 0x00007632bbba7816 */ /* 0x040fe400000000ba */
[----:B------:R-:W-:Y:S02]  /*4490*/  SHF.L.U32 R187, R187, 0x10, RZ ;  /* 0x00000010bbbb7819 */ /* 0x000fe400000006ff */
[----:B------:R-:W-:-:S03]  /*44a0*/  SHF.L.U32 R186, R186, 0x10, RZ ;  /* 0x00000010baba7819 */ /* 0x000fc600000006ff */
[-C--:B------:R-:W-:Y:S02]  /*44b0*/  FMUL.FTZ R187, R187, R188.reuse ;  /* 0x000000bcbbbb7220 */ /* 0x080fe40000410000 */
[----:B------:R-:W-:Y:S01]  /*44c0*/  FMUL.FTZ R188, R186, R188 ;  /* 0x000000bcbabc7220 */ /* 0x000fe20000410000 */
[----:B------:R-:W-:-:S05]  /*44d0*/  SHF.L.U32 R186, R115, 0x10, RZ ;  /* 0x0000001073ba7819 */ /* 0x000fca00000006ff */
[----:B------:R-:W-:Y:S01]  /*44e0*/  FMUL.FTZ R186, R187, R186 ;  /* 0x000000babbba7220 */ /* 0x000fe20000410000 */
[----:B------:R-:W-:-:S05]  /*44f0*/  SHF.L.U32 R187, R208, 0x10, RZ ;  /* 0x00000010d0bb7819 */ /* 0x000fca00000006ff */
[----:B------:R-:W-:-:S07]  /*4500*/  FMUL.FTZ R187, R188, R187 ;  /* 0x000000bbbcbb7220 */ /* 0x000fce0000410000 */
.L_x_21616:
[----:B--234-:R-:W0:Y:S02]  /*4510*/  LDC.64 R190, c[0x0][0x3a8] ;  /* 0x0000ea00ffbe7b82 */ /* 0x01ce240000000a00 */
[----:B0-----:R-:W-:-:S05]  /*4520*/  IMAD.WIDE.U32 R188, R189, 0x20, R190 ;  /* 0x00000020bdbc7825 */ /* 0x001fca00078e00be */
[----:B------:R0:W-:Y:S04]  /*4530*/  STG.E.128 desc[UR6][R188.64], R180 ;  /* 0x000000b4bc007986 */ /* 0x0001e8000c101d06 */
[----:B------:R0:W-:Y:S02]  /*4540*/  STG.E.128 desc[UR6][R188.64+0x10], R184 ;  /* 0x000010b8bc007986 */ /* 0x0001e4000c101d06 */
.L_x_21614:
[----:B------:R-:W-:Y:S05]  /*4550*/  BSYNC.RECONVERGENT B0 ;  /* 0x0000000000007941 */ /* 0x000fea0003800200 */
.L_x_21613:
[----:B0-----:R-:W-:Y:S01]  /*4560*/  FADD.FTZ R188, RZ, R124 ;  /* 0x0000007cffbc7221 */ /* 0x001fe20000010000 */
        /* <DEDUP_REMOVED lines=18> */
[----:B-1234-:R-:W-:-:S05]  /*4690*/  FSEL R191, R188, RZ, P5 ;  /* 0x000000ffbcbf7208 */ /* 0x01efca0002800000 */
        /* <DEDUP_REMOVED lines=214> */
.L_x_21646:
        /* <DEDUP_REMOVED lines=65> */
.L_x_21619:
[----:B------:R-:W-:Y:S05]  /*5810*/  BSYNC.RECONVERGENT B0 ;  /* 0x0000000000007941 */ /* 0x000fea0003800200 */
.L_x_21618:
        /* <DEDUP_REMOVED lines=51> */
.L_x_21621:
[----:B------:R-:W-:Y:S05]  /*5b50*/  BSYNC.RECONVERGENT B0 ;  /* 0x0000000000007941 */ /* 0x000fea0003800200 */
.L_x_21620:
[----:B------:R-:W-:Y:S01]  /*5b60*/  ISETP.GE.U32.AND P0, PT, R0, 0x60, PT ;  /* 0x000000600000780c */ /* 0x000fe20003f06070 */
[----:B------:R-:W-:-:S12]  /*5b70*/  BSSY.RECONVERGENT B0, `(.L_x_21622) ;  /* 0x0000032000007945 */ /* 0x000fd80003800200 */
[----:B------:R-:W-:Y:S05]  /*5b80*/  @!P0 BRA `(.L_x_21623) ;  /* 0x0000000000c08947 */ /* 0x000fea0003800000 */
[--C-:B0-23--:R-:W-:Y:S01]  /*5b90*/  FADD.FTZ R212, R140, -R216.reuse ;  /* 0x800000d88cd47221 */ /* 0x10dfe20000010000 */
        /* <DEDUP_REMOVED lines=47> */
.L_x_21623:
[----:B------:R-:W-:Y:S05]  /*5e90*/  BSYNC.RECONVERGENT B0 ;  /* 0x0000000000007941 */ /* 0x000fea0003800200 */
.L_x_21622:
        /* <DEDUP_REMOVED lines=51> */
.L_x_21625:
[----:B------:R-:W-:Y:S05]  /*61d0*/  BSYNC.RECONVERGENT B0 ;  /* 0x0000000000007941 */ /* 0x000fea0003800200 */
.L_x_21624:
[----:B------:R-:W-:Y:S01]  /*61e0*/  ISETP.GE.U32.AND P0, PT, R0, 0xa0, PT ;  /* 0x000000a00000780c */ /* 0x000fe20003f06070 */
[----:B------:R-:W-:-:S12]  /*61f0*/  BSSY.RECONVERGENT B0, `(.L_x_21626) ;  /* 0x0000036000007945 */ /* 0x000fd80003800200 */
[----:B------:R-:W-:Y:S05]  /*6200*/  @!P0 BRA `(.L_x_21627) ;  /* 0x0000000000d08947 */ /* 0x000fea0003800000 */
[----:B------:R-:W5:Y:S04]  /*6210*/  LDL R251, [R1] ;  /* 0x0000000001fb7983 */ /* 0x000f680000100800 */
[----:B------:R-:W5:Y:S01]  /*6220*/  LDL R250, [R1+0x4] ;  /* 0x0000040001fa7983 */ /* 0x000f620000100800 */
[--C-:B0-234-:R-:W-:Y:S01]  /*6230*/  FADD.FTZ R212, R156, -R216.reuse ;  /* 0x800000d89cd47221 */ /* 0x11dfe20000010000 */
[----:B-1----:R-:W-:Y:S02]  /*6240*/  SHF.L.U32 R188, R68, 0x10, RZ ;  /* 0x0000001044bc7819 */ /* 0x002fe400000006ff */
[----:B------:R-:W-:Y:S01]  /*6250*/  SHF.L.U32 R189, R72, 0x10, RZ ;  /* 0x0000001048bd7819 */ /* 0x000fe200000006ff */
[----:B------:R-:W-:Y:S01]  /*6260*/  FMUL.FTZ R212, R214, R212 ;  /* 0x000000d4d6d47220 */ /* 0x000fe20000410000 */
[----:B------:R-:W2:Y:S01]  /*6270*/  LDL R252, [R1+0xc] ;  /* 0x00000c0001fc7983 */ /* 0x000ea20000100800 */
[----:B------:R-:W-:Y:S01]  /*6280*/  SHF.L.U32 R190, R246, 0x10, RZ ;  /* 0x00000010f6be7819 */ /* 0x000fe200000006ff */
[--C-:B------:R-:W-:Y:S01]  /*6290*/  FADD.FTZ R213, R158, -R216.reuse ;  /* 0x800000d89ed57221 */ /* 0x100fe20000010000 */
[----:B------:R-:W-:Y:S01]  /*62a0*/  FFMA.FTZ R212, R212, R188, R189 ;  /* 0x000000bcd4d47223 */ /* 0x000fe200000100bd */
[--C-:B------:R-:W-:Y:S01]  /*62b0*/  FADD.FTZ R188, R157, -R216.reuse ;  /* 0x800000d89dbc7221 */ /* 0x100fe20000010000 */
[----:B------:R-:W-:Y:S01]  /*62c0*/  SHF.L.U32 R189, R245, 0x10, RZ ;  /* 0x00000010f5bd7819 */ /* 0x000fe200000006ff */
[----:B------:R-:W-:Y:S01]  /*62d0*/  FMUL.FTZ R213, R214, R213 ;  /* 0x000000d5d6d57220 */ /* 0x000fe20000410000 */
[----:B------:R-:W-:Y:S01]  /*62e0*/  SHF.L.U32 R191, R248, 0x10, RZ ;  /* 0x00000010f8bf7819 */ /* 0x000fe200000006ff */
        /* <DEDUP_REMOVED lines=8> */
[----:B------:R-:W-:-:S03]  /*6370*/  SHF.L.U32 R190, R247, 0x10, RZ ;  /* 0x00000010f7be7819 */ /* 0x000fc600000006ff */
[----:B------:R-:W-:-:S04]  /*6380*/  FMUL.FTZ R189, R214, R189 ;  /* 0x000000bdd6bd7220 */ /* 0x000fc80000410000 */
[----:B------:R-:W-:Y:S01]  /*6390*/  FFMA.FTZ R189, R189, R190, R191 ;  /* 0x000000bebdbd7223 */ /* 0x000fe200000100bf */
[----:B------:R-:W-:Y:S02]  /*63a0*/  SHF.L.U32 R190, R70, 0x10, RZ ;  /* 0x0000001046be7819 */ /* 0x000fe400000006ff */
[----:B------:R-:W-:-:S05]  /*63b0*/  SHF.L.U32 R191, R74, 0x10, RZ ;  /* 0x000000104abf7819 */ /* 0x000fca00000006ff */
[----:B------:R-:W-:Y:S01]  /*63c0*/  FFMA.FTZ R249, R249, R190, R191 ;  /* 0x000000bef9f97223 */ /* 0x000fe200000100bf */
[----:B------:R-:W-:-:S04]  /*63d0*/  FADD.FTZ R190, R161, -R216 ;  /* 0x800000d8a1be7221 */ /* 0x000fc80000010000 */
[----:B------:R-:W-:Y:S01]  /*63e0*/  FMUL.FTZ R190, R214, R190 ;  /* 0x000000bed6be7220 */ /* 0x000fe20000410000 */
[----:B-----5:R-:W-:Y:S02]  /*63f0*/  SHF.L.U32 R191, R251, 0x10, RZ ;  /* 0x00000010fbbf7819 */ /* 0x020fe400000006ff */
[----:B------:R-:W-:Y:S02]  /*6400*/  SHF.L.U32 R251, R75, 0x10, RZ ;  /* 0x000000104bfb7819 */ /* 0x000fe400000006ff */
[----:B------:R-:W-:-:S05]  /*6410*/  SHF.L.U32 R250, R250, 0x10, RZ ;  /* 0x00000010fafa7819 */ /* 0x000fca00000006ff */
[----:B------:R-:W-:Y:S01]  /*6420*/  FFMA.FTZ R190, R190, R191, R250 ;  /* 0x000000bfbebe7223 */ /* 0x000fe200000100fa */
[----:B------:R-:W-:Y:S01]  /*6430*/  FADD.FTZ R191, R162, -R216 ;  /* 0x800000d8a2bf7221 */ /* 0x000fe20000010000 */
[----:B------:R-:W-:-:S03]  /*6440*/  SHF.L.U32 R250, R71, 0x10, RZ ;  /* 0x0000001047fa7819 */ /* 0x000fc600000006ff */
[----:B------:R-:W-:-:S04]  /*6450*/  FMUL.FTZ R191, R214, R191 ;  /* 0x000000bfd6bf7220 */ /* 0x000fc80000410000 */
[----:B------:R-:W-:Y:S02]  /*6460*/  FFMA.FTZ R191, R191, R250, R251 ;  /* 0x000000fabfbf7223 */ /* 0x000fe400000100fb */
[----:B------:R-:W3:Y:S01]  /*6470*/  LDL R251, [R1+0x8] ;  /* 0x0000080001fb7983 */ /* 0x000ee20000100800 */
[----:B------:R-:W-:Y:S01]  /*6480*/  FADD.FTZ R250, R163, -R216 ;  /* 0x800000d8a3fa7221 */ /* 0x000fe20000010000 */
[----:B--2---:R-:W-:Y:S02]  /*6490*/  SHF.L.U32 R252, R252, 0x10, RZ ;  /* 0x00000010fcfc7819 */ /* 0x004fe400000006ff */
[----:B------:R-:W-:Y:S01]  /*64a0*/  F2FP.BF16.F32.PACK_AB R189, R189, R213 ;  /* 0x000000d5bdbd723e */ /* 0x000fe200000010ff */
[----:B------:R-:W-:Y:S01]  /*64b0*/  FMUL.FTZ R250, R214, R250 ;  /* 0x000000fad6fa7220 */ /* 0x000fe20000410000 */
[----:B------:R-:W-:Y:S02]  /*64c0*/  F2FP.BF16.F32.PACK_AB R188, R188, R212 ;  /* 0x000000d4bcbc723e */ /* 0x000fe400000010ff */
[----:B------:R-:W-:-:S02]  /*64d0*/  F2FP.BF16.F32.PACK_AB R190, R190, R249 ;  /* 0x000000f9bebe723e */ /* 0x000fc400000010ff */
[----:B---3--:R-:W-:-:S05]  /*64e0*/  SHF.L.U32 R251, R251, 0x10, RZ ;  /* 0x00000010fbfb7819 */ /* 0x008fca00000006ff */
[----:B------:R-:W-:-:S05]  /*64f0*/  FFMA.FTZ R250, R250, R251, R252 ;  /* 0x000000fbfafa7223 */ /* 0x000fca00000100fc */
[----:B------:R-:W-:Y:S02]  /*6500*/  F2FP.BF16.F32.PACK_AB R191, R250, R191 ;  /* 0x000000bffabf723e */ /* 0x000fe400000010ff */
[----:B------:R-:W0:Y:S02]  /*6510*/  LDC.64 R250, c[0x0][0x428] ;  /* 0x00010a00fffa7b82 */ /* 0x000e240000000a00 */
[C---:B0-----:R-:W-:Y:S01]  /*6520*/  IMAD.WIDE.U32 R212, R19.reuse, 0x10, R250 ;  /* 0x0000001013d47825 */ /* 0x041fe200078e00fa */
[----:B------:R-:W-:-:S04]  /*6530*/  IADD3 R19, PT, PT, R19, 0x20, RZ ;  /* 0x0000002013137810 */ /* 0x000fc80007ffe0ff */
[----:B------:R0:W-:Y:S03]  /*6540*/  STG.E.128 desc[UR6][R212.64], R188 ;  /* 0x000000bcd4007986 */ /* 0x0001e6000c101d06 */
.L_x_21627:
[----:B------:R-:W-:Y:S05]  /*6550*/  BSYNC.RECONVERGENT B0 ;  /* 0x0000000000007941 */ /* 0x000fea0003800200 */
.L_x_21626:
        /* <DEDUP_REMOVED lines=59> */
.L_x_21629:
[----:B------:R-:W-:Y:S05]  /*6910*/  BSYNC.RECONVERGENT B0 ;  /* 0x0000000000007941 */ /* 0x000fea0003800200 */
.L_x_21628:
        /* <DEDUP_REMOVED lines=59> */
.L_x_21631:
[----:B------:R-:W-:Y:S05]  /*6cd0*/  BSYNC.RECONVERGENT B0 ;  /* 0x0000000000007941 */ /* 0x000fea0003800200 */
.L_x_21630:
        /* <DEDUP_REMOVED lines=58> */
.L_x_21633:
[----:B------:R-:W-:Y:S05]  /*7080*/  BSYNC.RECONVERGENT B0 ;  /* 0x0000000000007941 */ /* 0x000fea0003800200 */
.L_x_21632:
[----:B01234-:R-:W0:Y:S02]  /*7090*/  LDC.64 R188, c[0x0][0x380] ;  /* 0x0000e000ffbc7b82 */ /* 0x01fe240000000a00 */
[----:B0-----:R-:W-:-:S04]  /*70a0*/  LEA R2, R188, R2, 0x2 ;  /* 0x00000002bc027211 */ /* 0x001fc800078e10ff */
[----:B------:R-:W-:-:S13]  /*70b0*/  ISETP.GE.AND P0, PT, R2, R189, PT ;  /* 0x000000bd0200720c */ /* 0x000fda0003f06270 */
[----:B------:R-:W-:Y:S05]  /*70c0*/  @!P0 BRA `(.L_x_21634) ;  /* 0xffffffa400308947 */ /* 0x000fea000383ffff */
[----:B------:R-:W-:Y:S05]  /*70d0*/  EXIT ;  /* 0x000000000000794d */ /* 0x000fea0003800000 */
.L_x_21617:
        /* <DEDUP_REMOVED lines=8> */
.L_x_21636:
[----:B------:R-:W-:Y:S05]  /*7160*/  BSYNC B0 ;  /* 0x0000000000007941 */ /* 0x000fea0003800000 */
.L_x_21635:
        /* <DEDUP_REMOVED lines=9> */
.L_x_21637:
[----:B------:R-:W-:Y:S02]  /*7200*/  HFMA2 R190, -RZ, RZ, 0, 2.384185791015625e-07 ;  /* 0x00000004ffbe7431 */ /* 0x000fe400000001ff */
[----:B------:R-:W-:Y:S01]  /*7210*/  FADD.FTZ R191, R191, R188 ;  /* 0x000000bcbfbf7221 */ /* 0x000fe20000010000 */
[----:B------:R-:W-:-:S04]  /*7220*/  MOV R188, 0xffffffff ;  /* 0xffffffff00bc7802 */ /* 0x000fc80000000f00 */
[----:B------:R-:W-:-:S07]  /*7230*/  MOV R213, R191 ;  /* 0x000000bf00d57202 */ /* 0x000fce0000000f00 */
[----:B------:R-:W-:Y:S05]  /*7240*/  WARPSYNC.COLLECTIVE R188, `(.L_x_21638) ;  /* 0x00000000bc087348 */ /* 0x000fea0003c00000 */
[----:B------:R0:W1:Y:S02]  /*7250*/  SHFL.BFLY P6, R188, R213, R190, R189 ;  /* 0x0c0000bed5bc7389 */ /* 0x00006400000c00bd */
[----:B01----:R-:W-:Y:S05]  /*7260*/  ENDCOLLECTIVE ;  /* 0x000000000000791b */ /* 0x003fea0003800000 */
.L_x_21638:
[----:B------:R-:W-:Y:S02]  /*7270*/  HFMA2 R190, -RZ, RZ, 0, 4.76837158203125e-07 ;  /* 0x00000008ffbe7431 */ /* 0x000fe400000001ff */
[----:B------:R-:W-:Y:S01]  /*7280*/  FADD.FTZ R191, R191, R188 ;  /* 0x000000bcbfbf7221 */ /* 0x000fe20000010000 */
[----:B------:R-:W-:-:S04]  /*7290*/  MOV R188, 0xffffffff ;  /* 0xffffffff00bc7802 */ /* 0x000fc80000000f00 */
[----:B------:R-:W-:-:S07]  /*72a0*/  MOV R213, R191 ;  /* 0x000000bf00d57202 */ /* 0x000fce0000000f00 */
[----:B------:R-:W-:Y:S05]  /*72b0*/  WARPSYNC.COLLECTIVE R188, `(.L_x_21639) ;  /* 0x00000000bc087348 */ /* 0x000fea0003c00000 */
[----:B------:R0:W1:Y:S02]  /*72c0*/  SHFL.BFLY P6, R188, R213, R190, R189 ;  /* 0x0c0000bed5bc7389 */ /* 0x00006400000c00bd */
[----:B01----:R-:W-:Y:S05]  /*72d0*/  ENDCOLLECTIVE ;  /* 0x000000000000791b */ /* 0x003fea0003800000 */
.L_x_21639:
[----:B------:R-:W-:Y:S02]  /*72e0*/  HFMA2 R190, -RZ, RZ, 0, 9.5367431640625e-07 ;  /* 0x00000010ffbe7431 */ /* 0x000fe400000001ff */
[----:B------:R-:W-:Y:S01]  /*72f0*/  FADD.FTZ R191, R191, R188 ;  /* 0x000000bcbfbf7221 */ /* 0x000fe20000010000 */
[----:B------:R-:W-:-:S04]  /*7300*/  MOV R188, 0xffffffff ;  /* 0xffffffff00bc7802 */ /* 0x000fc80000000f00 */
[----:B------:R-:W-:-:S07]  /*7310*/  MOV R213, R191 ;  /* 0x000000bf00d57202 */ /* 0x000fce0000000f00 */
[----:B------:R-:W-:Y:S05]  /*7320*/  WARPSYNC.COLLECTIVE R188, `(.L_x_21640) ;  /* 0x00000000bc087348 */ /* 0x000fea0003c00000 */
[----:B------:R0:W1:Y:S02]  /*7330*/  SHFL.BFLY P6, R188, R213, R190, R189 ;  /* 0x0c0000bed5bc7389 */ /* 0x00006400000c00bd */
[----:B01----:R-:W-:Y:S05]  /*7340*/  ENDCOLLECTIVE ;  /* 0x000000000000791b */ /* 0x003fea0003800000 */
.L_x_21640:
        /* <DEDUP_REMOVED lines=140> */
.L_x_21641:
[----:B------:R-:W-:Y:S02]  /*7c10*/  HFMA2 R190, -RZ, RZ, 0, 1.1920928955078125e-07 ;  /* 0x00000002ffbe7431 */ /* 0x000fe400000001ff */
[----:B------:R-:W-:Y:S01]  /*7c20*/  FADD.FTZ R212, R212, R188 ;  /* 0x000000bcd4d47221 */ /* 0x000fe20000010000 */
[----:B------:R-:W-:-:S04]  /*7c30*/  MOV R188, 0xffffffff ;  /* 0xffffffff00bc7802 */ /* 0x000fc80000000f00 */
[----:B------:R-:W-:-:S07]  /*7c40*/  MOV R213, R212 ;  /* 0x000000d400d57202 */ /* 0x000fce0000000f00 */
[----:B------:R-:W-:Y:S05]  /*7c50*/  WARPSYNC.COLLECTIVE R188, `(.L_x_21642) ;  /* 0x00000000bc087348 */ /* 0x000fea0003c00000 */
[----:B------:R0:W1:Y:S02]  /*7c60*/  SHFL.BFLY P6, R188, R213, R190, R189 ;  /* 0x0c0000bed5bc7389 */ /* 0x00006400000c00bd */
[----:B01----:R-:W-:Y:S05]  /*7c70*/  ENDCOLLECTIVE ;  /* 0x000000000000791b */ /* 0x003fea0003800000 */
.L_x_21642:
[----:B------:R-:W-:Y:S02]  /*7c80*/  HFMA2 R190, -RZ, RZ, 0, 2.384185791015625e-07 ;  /* 0x00000004ffbe7431 */ /* 0x000fe400000001ff */
[----:B------:R-:W-:Y:S01]  /*7c90*/  FADD.FTZ R212, R212, R188 ;  /* 0x000000bcd4d47221 */ /* 0x000fe20000010000 */
[----:B------:R-:W-:-:S04]  /*7ca0*/  MOV R188, 0xffffffff ;  /* 0xffffffff00bc7802 */ /* 0x000fc80000000f00 */
[----:B------:R-:W-:-:S07]  /*7cb0*/  MOV R213, R212 ;  /* 0x000000d400d57202 */ /* 0x000fce0000000f00 */
[----:B------:R-:W-:Y:S05]  /*7cc0*/  WARPSYNC.COLLECTIVE R188, `(.L_x_21643) ;  /* 0x00000000bc087348 */ /* 0x000fea0003c00000 */
[----:B------:R0:W1:Y:S02]  /*7cd0*/  SHFL.BFLY P6, R188, R213, R190, R189 ;  /* 0x0c0000bed5bc7389 */ /* 0x00006400000c00bd */
[----:B01----:R-:W-:Y:S05]  /*7ce0*/  ENDCOLLECTIVE ;  /* 0x000000000000791b */ /* 0x003fea0003800000 */
.L_x_21643:
[----:B------:R-:W-:Y:S02]  /*7cf0*/  HFMA2 R190, -RZ, RZ, 0, 4.76837158203125e-07 ;  /* 0x00000008ffbe7431 */ /* 0x000fe400000001ff */
[----:B------:R-:W-:Y:S01]  /*7d00*/  FADD.FTZ R212, R212, R188 ;  /* 0x000000bcd4d47221 */ /* 0x000fe20000010000 */
[----:B------:R-:W-:-:S04]  /*7d10*/  MOV R188, 0xffffffff ;  /* 0xffffffff00bc7802 */ /* 0x000fc80000000f00 */
[----:B------:R-:W-:-:S07]  /*7d20*/  MOV R213, R212 ;  /* 0x000000d400d57202 */ /* 0x000fce0000000f00 */
[----:B------:R-:W-:Y:S05]  /*7d30*/  WARPSYNC.COLLECTIVE R188, `(.L_x_21644) ;  /* 0x00000000bc087348 */ /* 0x000fea0003c00000 */
[----:B------:R0:W1:Y:S02]  /*7d40*/  SHFL.BFLY P6, R188, R213, R190, R189 ;  /* 0x0c0000bed5bc7389 */ /* 0x00006400000c00bd */
[----:B01----:R-:W-:Y:S05]  /*7d50*/  ENDCOLLECTIVE ;  /* 0x000000000000791b */ /* 0x003fea0003800000 */
.L_x_21644:
[----:B------:R-:W-:Y:S02]  /*7d60*/  HFMA2 R190, -RZ, RZ, 0, 9.5367431640625e-07 ;  /* 0x00000010ffbe7431 */ /* 0x000fe400000001ff */
[----:B------:R-:W-:Y:S01]  /*7d70*/  FADD.FTZ R212, R212, R188 ;  /* 0x000000bcd4d47221 */ /* 0x000fe20000010000 */
[----:B------:R-:W-:-:S04]  /*7d80*/  MOV R188, 0xffffffff ;  /* 0xffffffff00bc7802 */ /* 0x000fc80000000f00 */
[----:B------:R-:W-:-:S07]  /*7d90*/  MOV R213, R212 ;  /* 0x000000d400d57202 */ /* 0x000fce0000000f00 */
[----:B------:R-:W-:Y:S05]  /*7da0*/  WARPSYNC.COLLECTIVE R188, `(.L_x_21645) ;  /* 0x00000000bc087348 */ /* 0x000fea0003c00000 */
[----:B------:R0:W1:Y:S02]  /*7db0*/  SHFL.BFLY P6, R188, R213, R190, R189 ;  /* 0x0c0000bed5bc7389 */ /* 0x00006400000c00bd */
[----:B01----:R-:W-:Y:S05]  /*7dc0*/  ENDCOLLECTIVE ;  /* 0x000000000000791b */ /* 0x003fea0003800000 */
.L_x_21645:
[----:B------:R-:W-:Y:S05]  /*7dd0*/  BRA `(.L_x_21646) ;  /* 0xffffffd400887947 */ /* 0x000fea000383ffff */
.L_x_21647:
        /* <DEDUP_REMOVED lines=10> */
.L_x_71472:


//--------------------- .text._ZN10layer_norm13ln_fwd_kernelINS_13Kernel_traitsI13__nv_bfloat16S2_fS2_fjLj2048ELj1ELj4ELj1ELj16ENS_18Kernel_traits_baseILj2048ES2_S2_fS2_fjLj128EEEEELb0ELb1ELb0ELb1EEEvNS_9FwdParamsE --------------------------
	.section	.text._ZN10layer_norm13ln_fwd_kernelINS_13Kernel_traitsI13__nv_bfloat16S2_fS2_fjLj2048ELj1ELj4ELj1ELj16ENS_18Kernel_traits_baseILj2048ES2_S2_fS2_fjLj128EEEEELb0ELb1ELb0ELb1EEEvNS_9FwdParamsE,"ax",@progbits
	.align	128
        .global         _ZN10layer_norm13ln_fwd_kernelINS_13Kernel_traitsI13__nv_bfloat16S2_fS2_fjLj2048ELj1ELj4ELj1ELj16ENS_18Kernel_traits_baseILj2048ES2_S2_fS2_fjLj128EEEEELb0ELb1ELb0ELb1EEEvNS_9FwdParamsE
        .type           _ZN10layer_norm13ln_fwd_kernelINS_13Kernel_traitsI13__nv_bfloat16S2_fS2_fjLj2048ELj1ELj4ELj1ELj16ENS_18Kernel_traits_baseILj2048ES2_S2_fS2_fjLj128EEEEELb0ELb1ELb0ELb1EEEvNS_9FwdParamsE,@function
        .size           _ZN10layer_norm13ln_fwd_kernelINS_13Kernel_traitsI13__nv_bfloat16S2_fS2_fjLj2048ELj1ELj4ELj1ELj16ENS_18Kernel_traits_baseILj2048ES2_S2_fS2_fjLj128EEEEELb0ELb1ELb0ELb1EEEvNS_9FwdParamsE,(.L_x_71473 - _ZN10layer_norm13ln_fwd_kernelINS_13Kernel_traitsI13__nv_bfloat16S2_fS2_fjLj2048ELj1ELj4ELj1ELj16ENS_18Kernel_traits_baseILj2048ES2_S2_fS2_fjLj128EEEEELb0ELb1ELb0ELb1EEEvNS_9FwdParamsE)
        .other          _ZN10layer_norm13ln_fwd_kernelINS_13Kernel_traitsI13__nv_bfloat16S2_fS2_fjLj2048ELj1ELj4ELj1ELj16ENS_18Kernel_traits_baseILj2048ES2_S2_fS2_fjLj128EEEEELb0ELb1ELb0ELb1EEEvNS_9FwdParamsE,@"STO_CUDA_ENTRY STV_DEFAULT"
_ZN10layer_norm13ln_fwd_kernelINS_13Kernel_traitsI13__nv_bfloat16S2_fS2_fjLj2048ELj1ELj4ELj1ELj16ENS_18Kernel_traits_baseILj2048ES2_S2_fS2_fjLj128EEEEELb0ELb1ELb0ELb1EEEvNS_9FwdParamsE:
.text._ZN10layer_norm13ln_fwd_kernelINS_13Kernel_traitsI13__nv_bfloat16S2_fS2_fjLj2048ELj1ELj4ELj1ELj16ENS_18Kernel_traits_baseILj2048ES2_S2_fS2_fjLj128EEEEELb0ELb1ELb0ELb1EEEvNS_9FwdParamsE:
        /* <DEDUP_REMOVED lines=43> */
.L_x_21648:
        /* <DEDUP_REMOVED lines=36> */
.L_x_21649:
[----:B------:R-:W1:Y:S02]  /*04f0*/  LDCU UR4, c[0x0][0x384] ;  /* 0x00007080ff0477ac */ /* 0x000e640008000800 */
[----:B-1----:R-:W-:-:S13]  /*0500*/  ISETP.GE.AND P0, PT, R236, UR4, PT ;  /* 0x00000004ec007c0c */ /* 0x002fda000bf06270 */
[----:B------:R-:W-:Y:S05]  /*0510*/  @P0 EXIT ;  /* 0x000000000000094d */ /* 0x000fea0003800000 */
[----:B------:R-:W1:Y:S01]  /*0520*/  LDCU.64 UR4, c[0x0][0x3e0] ;  /* 0x00007c00ff0477ac */ /* 0x000e620008000a00 */
[----:B-----5:R-:W-:Y:S02]  /*0530*/  PRMT R235, R41, 0x7632, R235 ;  /* 0x0000763229eb7816 */ /* 0x020fe400000000eb */
[----:B------:R-:W-:Y:S01]  /*0540*/  PRMT R234, R72, 0x7632, R234 ;  /* 0x0000763248ea7816 */ /* 0x000fe200000000ea */
[----:B------:R-:W2:Y:S01]  /*0550*/  LDCU UR8, c[0x0][0x388] ;  /* 0x00007100ff0877ac */ /* 0x000ea20008000800 */
[----:B------:R-:W-:Y:S02]  /*0560*/  PRMT R233, R40, 0x7632, R233 ;  /* 0x0000763228e97816 */ /* 0x000fe400000000e9 */
[----:B------:R-:W-:Y:S01]  /*0570*/  PRMT R232, R71, 0x7632, R232 ;  /* 0x0000763247e87816 */ /* 0x000fe200000000e8 */
[----:B------:R-:W3:Y:S01]  /*0580*/  LDCU.U8 UR9, c[0x0][0x410] ;  /* 0x00008200ff0977ac */ /* 0x000ee20008000000 */
[----:B------:R-:W-:Y:S02]  /*0590*/  PRMT R231, R39, 0x7632, R231 ;  /* 0x0000763227e77816 */ /* 0x000fe400000000e7 */
[----:B------:R-:W-:Y:S01]  /*05a0*/  PRMT R230, R70, 0x7632, R230 ;  /* 0x0000763246e67816 */ /* 0x000fe200000000e6 */
[----:B------:R-:W4:Y:S01]  /*05b0*/  LDCU UR10, c[0x0][0x448] ;  /* 0x00008900ff0a77ac */ /* 0x000f220008000800 */
[----:B------:R-:W-:-:S02]  /*05c0*/  PRMT R229, R38, 0x7632, R229 ;  /* 0x0000763226e57816 */ /* 0x000fc400000000e5 */
[----:B------:R-:W-:Y:S02]  /*05d0*/  PRMT R228, R69, 0x7632, R228 ;  /* 0x0000763245e47816 */ /* 0x000fe400000000e4 */
[----:B------:R-:W-:Y:S02]  /*05e0*/  PRMT R227, R37, 0x7632, R227 ;  /* 0x0000763225e37816 */ /* 0x000fe400000000e3 */
[----:B-1----:R-:W-:Y:S02]  /*05f0*/  ISETP.NE.U32.AND P0, PT, RZ, UR4, PT ;  /* 0x00000004ff007c0c */ /* 0x002fe4000bf05070 */
        /* <DEDUP_REMOVED lines=58> */
[----:B------:R-:W-:Y:S01]  /*09a0*/  ISETP.NE.AND.EX P0, PT, RZ, UR5, PT, P0 ;  /* 0x00000005ff007c0c */ /* 0x000fe2000bf05300 */
[----:B--234-:R-:W0:-:S12]  /*09b0*/  LDCU.64 UR4, c[0x0][0x3a0] ;  /* 0x00007400ff0477ac */ /* 0x01ce180008000a00 */
.L_x_21667:
[----:B--2---:R-:W1:Y:S01]  /*09c0*/  @P0 LDC.64 R128, c[0x0][0x3e0] ;  /* 0x0000f800ff800b82 */ /* 0x004e620000000a00 */
[----:B------:R-:W-:-:S05]  /*09d0*/  IMAD R130, R236, UR8, RZ ;  /* 0x00000008ec827c24 */ /* 0x000fca000f8e02ff */
[----:B------:R-:W-:Y:S02]  /*09e0*/  SHF.R.S32.HI R131, RZ, 0x1f, R130 ;  /* 0x0000001fff837819 */ /* 0x000fe40000011482 */
[----:B------:R-:W2:Y:S02]  /*09f0*/  LDC.64 R190, c[0x0][0x390] ;  /* 0x0000e400ffbe7b82 */ /* 0x000ea40000000a00 */
[----:B------:R-:W-:-:S04]  /*0a00*/  LEA.HI R240, R131, R130, RZ, 0x3 ;  /* 0x0000008283f07211 */ /* 0x000fc800078f18ff */
[----:B------:R-:W-:Y:S01]  /*0a10*/  LEA.HI.SX32 R240, R240, R237, 0x1d ;  /* 0x000000edf0f07211 */ /* 0x000fe200078feaff */
[----:B-1----:R-:W-:-:S06]  /*0a20*/  @P0 IMAD.WIDE R132, R236, 0x2, R128 ;  /* 0x00000002ec840825 */ /* 0x002fcc00078e0280 */
[----:B------:R-:W3:Y:S01]  /*0a30*/  @P0 LDG.E.U16 R132, desc[UR6][R132.64] ;  /* 0x0000000684840981 */ /* 0x000ee2000c1e1500 */
[----:B--2---:R-:W-:-:S06]  /*0a40*/  IMAD.WIDE.U32 R128, R240, 0x10, R190 ;  /* 0x00000010f0807825 */ /* 0x004fcc00078e00be */
[----:B------:R-:W5:Y:S01]  /*0a50*/  LDG.E.128 R128, desc[UR6][R128.64] ;  /* 0x0000000680807981 */ /* 0x000f62000c1e1d00 */
[----:B0-----:R-:W-:Y:S01]  /*0a60*/  ISETP.NE.U32.AND P1, PT, RZ, UR4, PT ;  /* 0x00000004ff007c0c */ /* 0x001fe2000bf25070 */
[----:B------:R-:W-:-:S03]  /*0a70*/  HFMA2 R188, -RZ, RZ, 1.875, 0 ;  /* 0x3f800000ffbc7431 */ /* 0x000fc600000001ff */
[----:B------:R-:W-:Y:S02]  /*0a80*/  ISETP.NE.AND.EX P1, PT, RZ, UR5, PT, P1 ;  /* 0x00000005ff007c0c */ /* 0x000fe4000bf25310 */
[----:B---3--:R-:W-:-:S11]  /*0a90*/  @P0 SHF.L.U32 R188, R132, 0x10, RZ ;  /* 0x0000001084bc0819 */ /* 0x008fd600000006ff */
[----:B------:R-:W-:Y:S05]  /*0aa0*/  @!P1 BRA `(.L_x_21650) ;  /* 0x0000000000a49947 */ /* 0x000fea0003800000 */
[----:B------:R-:W0:Y:S02]  /*0ab0*/  LDC.64 R132, c[0x0][0x3a0] ;  /* 0x0000e800ff847b82 */ /* 0x000e240000000a00 */
[----:B0-----:R-:W-:-:S05]  /*0ac0*/  IMAD.WIDE.U32 R132, R240, 0x20, R132 ;  /* 0x00000020f0847825 */ /* 0x001fca00078e0084 */
[----:B------:R-:W2:Y:S04]  /*0ad0*/  LDG.E.128 R120, desc[UR6][R132.64] ;  /* 0x0000000684787981 */ /* 0x000ea8000c1e1d00 */
[----:B------:R0:W3:Y:S01]  /*0ae0*/  LDG.E.128 R124, desc[UR6][R132.64+0x10] ;  /* 0x00001006847c7981 */ /* 0x0000e2000c1e1d00 */
[----:B-----5:R-:W-:Y:S02]  /*0af0*/  PRMT R134, R128, 0x7632, R134 ;  /* 0x0000763280867816 */ /* 0x020fe40000000086 */
[C---:B------:R-:W-:Y:S02]  /*0b00*/  PRMT R136, R129.reuse, 0x7632, R136 ;  /* 0x0000763281887816 */ /* 0x040fe40000000088 */
[----:B------:R-:W-:Y:S02]  /*0b10*/  SHF.L.U32 R137, R129, 0x10, RZ ;  /* 0x0000001081897819 */ /* 0x000fe400000006ff */
[----:B------:R-:W-:-:S02]  /*0b20*/  SHF.L.U32 R129, R134, 0x10, RZ ;  /* 0x0000001086817819 */ /* 0x000fc400000006ff */
[----:B------:R-:W-:Y:S01]  /*0b30*/  PRMT R140, R131, 0x7632, R140 ;  /* 0x00007632838c7816 */ /* 0x000fe2000000008c */
[-C--:B------:R-:W-:Y:S01]  /*0b40*/  FMUL.FTZ R137, R137, R188.reuse ;  /* 0x000000bc89897220 */ /* 0x080fe20000410000 */
[----:B------:R-:W-:Y:S02]  /*0b50*/  SHF.L.U32 R141, R131, 0x10, RZ ;  /* 0x00000010838d7819 */ /* 0x000fe400000006ff */
[----:B------:R-:W-:Y:S02]  /*0b60*/  SHF.L.U32 R135, R128, 0x10, RZ ;  /* 0x0000001080877819 */ /* 0x000fe400000006ff */
[C---:B------:R-:W-:Y:S01]  /*0b70*/  PRMT R138, R130.reuse, 0x7632, R138 ;  /* 0x00007632828a7816 */ /* 0x040fe2000000008a */
[-C--:B------:R-:W-:Y:S01]  /*0b80*/  FMUL.FTZ R141, R141, R188.reuse ;  /* 0x000000bc8d8d7220 */ /* 0x080fe20000410000 */
[----:B------:R-:W-:Y:S01]  /*0b90*/  SHF.L.U32 R139, R130, 0x10, RZ ;  /* 0x00000010828b7819 */ /* 0x000fe200000006ff */
[-C--:B------:R-:W-:Y:S01]  /*0ba0*/  FMUL.FTZ R130, R129, R188.reuse ;  /* 0x000000bc81827220 */ /* 0x080fe20000410000 */
[----:B------:R-:W-:Y:S01]  /*0bb0*/  SHF.L.U32 R131, R200, 0x10, RZ ;  /* 0x00000010c8837819 */ /* 0x000fe200000006ff */
[-C--:B------:R-:W-:Y:S01]  /*0bc0*/  FMUL.FTZ R135, R135, R188.reuse ;  /* 0x000000bc87877220 */ /* 0x080fe20000410000 */
[----:B0-----:R-:W-:Y:S01]  /*0bd0*/  SHF.L.U32 R133, R136, 0x10, RZ ;  /* 0x0000001088857819 */ /* 0x001fe200000006ff */
[----:B------:R-:W-:Y:S01]  /*0be0*/  FMUL.FTZ R139, R139, R188 ;  /* 0x000000bc8b8b7220 */ /* 0x000fe20000410000 */
[----:B------:R-:W-:-:S02]  /*0bf0*/  SHF.L.U32 R132, R89, 0x10, RZ ;  /* 0x0000001059847819 */ /* 0x000fc400000006ff */
[----:B------:R-:W-:Y:S01]  /*0c00*/  SHF.L.U32 R128, R88, 0x10, RZ ;  /* 0x0000001058807819 */ /* 0x000fe200000006ff */
[----:B------:R-:W-:Y:S01]  /*0c10*/  FMUL.FTZ R134, R133, R188 ;  /* 0x000000bc85867220 */ /* 0x000fe20000410000 */
[----:B------:R-:W-:Y:S02]  /*0c20*/  SHF.L.U32 R136, R199, 0x10, RZ ;  /* 0x00000010c7887819 */ /* 0x000fe400000006ff */
[----:B------:R-:W-:Y:S01]  /*0c30*/  SHF.L.U32 R133, R138, 0x10, RZ ;  /* 0x000000108a857819 */ /* 0x000fe200000006ff */
[----:B--2---:R-:W-:Y:S01]  /*0c40*/  FFMA.FTZ R129, R130, R131, R121 ;  /* 0x0000008382817223 */ /* 0x004fe20000010079 */
[----:B------:R-:W-:Y:S01]  /*0c50*/  FFMA.FTZ R130, R137, R132, R122 ;  /* 0x0000008489827223 */ /* 0x000fe2000001007a */
[----:B------:R-:W-:Y:S01]  /*0c60*/  SHF.L.U32 R137, R140, 0x10, RZ ;  /* 0x000000108c897819 */ /* 0x000fe200000006ff */
[----:B------:R-:W-:Y:S01]  /*0c70*/  FFMA.FTZ R128, R135, R128, R120 ;  /* 0x0000008087807223 */ /* 0x000fe20000010078 */
[----:B------:R-:W-:Y:S01]  /*0c80*/  FFMA.FTZ R131, R134, R136, R123 ;  /* 0x0000008886837223 */ /* 0x000fe2000001007b */
[----:B------:R-:W-:Y:S01]  /*0c90*/  SHF.L.U32 R135, R198, 0x10, RZ ;  /* 0x00000010c6877819 */ /* 0x000fe200000006ff */
[-C--:B------:R-:W-:Y:S01]  /*0ca0*/  FMUL.FTZ R134, R133, R188.reuse ;  /* 0x000000bc85867220 */ /* 0x080fe20000410000 */
[----:B------:R-:W-:Y:S01]  /*0cb0*/  SHF.L.U32 R132, R90, 0x10, RZ ;  /* 0x000000105a847819 */ /* 0x000fe200000006ff */
[----:B------:R-:W-:Y:S01]  /*0cc0*/  FMUL.FTZ R138, R137, R188 ;  /* 0x000000bc898a7220 */ /* 0x000fe20000410000 */
[----:B------:R-:W-:Y:S01]  /*0cd0*/  SHF.L.U32 R136, R91, 0x10, RZ ;  /* 0x000000105b887819 */ /* 0x000fe200000006ff */
[----:B---3--:R-:W-:Y:S01]  /*0ce0*/  FFMA.FTZ R133, R134, R135, R125 ;  /* 0x0000008786857223 */ /* 0x008fe2000001007d */
[----:B------:R-:W-:Y:S01]  /*0cf0*/  SHF.L.U32 R140, R197, 0x10, RZ ;  /* 0x00000010c58c7819 */ /* 0x000fe200000006ff */
[----:B------:R-:W-:-:S02]  /*0d00*/  FFMA.FTZ R132, R139, R132, R124 ;  /* 0x000000848b847223 */ /* 0x000fc4000001007c */
[----:B------:R-:W-:Y:S02]  /*0d10*/  FFMA.FTZ R134, R141, R136, R126 ;  /* 0x000000888d867223 */ /* 0x000fe4000001007e */
[----:B------:R-:W-:Y:S01]  /*0d20*/  FFMA.FTZ R135, R138, R140, R127 ;  /* 0x0000008c8a877223 */ /* 0x000fe2000001007f */
[----:B------:R-:W-:Y:S06]  /*0d30*/  BRA `(.L_x_21651) ;  /* 0x0000000000907947 */ /* 0x000fec0003800000 */
.L_x_21650:
[C---:B-----5:R-:W-:Y:S02]  /*0d40*/  PRMT R137, R129.reuse, 0x7632, R137 ;  /* 0x0000763281897816 */ /* 0x060fe40000000089 */
[----:B------:R-:W-:Y:S02]  /*0d50*/  SHF.L.U32 R129, R129, 0x10, RZ ;  /* 0x0000001081817819 */ /* 0x000fe400000006ff */
[C---:B------:R-:W-:Y:S02]  /*0d60*/  PRMT R139, R130.reuse, 0x7632, R139 ;  /* 0x00007632828b7816 */ /* 0x040fe4000000008b */
[----:B------:R-:W-:Y:S01]  /*0d70*/  SHF.L.U32 R141, R130, 0x10, RZ ;  /* 0x00000010828d7819 */ /* 0x000fe200000006ff */
[-C--:B------:R-:W-:Y:S01]  /*0d80*/  FMUL.FTZ R129, R129, R188.reuse ;  /* 0x000000bc81817220 */ /* 0x080fe20000410000 */
[----:B------:R-:W-:Y:S02]  /*0d90*/  SHF.L.U32 R130, R89, 0x10, RZ ;  /* 0x0000001059827819 */ /* 0x000fe400000006ff */
[C---:B------:R-:W-:Y:S01]  /*0da0*/  PRMT R133, R128.reuse, 0x7632, R133 ;  /* 0x0000763280857816 */ /* 0x040fe20000000085 */
[----:B------:R-:W-:Y:S01]  /*0db0*/  FMUL.FTZ R141, R141, R188 ;  /* 0x000000bc8d8d7220 */ /* 0x000fe20000410000 */
[----:B------:R-:W-:Y:S01]  /*0dc0*/  SHF.L.U32 R135, R128, 0x10, RZ ;  /* 0x0000001080877819 */ /* 0x000fe200000006ff */
[----:B------:R-:W-:Y:S01]  /*0dd0*/  FMUL.FTZ R130, R129, R130 ;  /* 0x0000008281827220 */ /* 0x000fe20000410000 */
[----:B------:R-:W-:-:S02]  /*0de0*/  PRMT R142, R131, 0x7632, R142 ;  /* 0x00007632838e7816 */ /* 0x000fc4000000008e */
[----:B------:R-:W-:Y:S01]  /*0df0*/  SHF.L.U32 R131, R131, 0x10, RZ ;  /* 0x0000001083837819 */ /* 0x000fe200000006ff */
[-C--:B------:R-:W-:Y:S01]  /*0e00*/  FMUL.FTZ R135, R135, R188.reuse ;  /* 0x000000bc87877220 */ /* 0x080fe20000410000 */
[----:B------:R-:W-:Y:S02]  /*0e10*/  SHF.L.U32 R128, R88, 0x10, RZ ;  /* 0x0000001058807819 */ /* 0x000fe400000006ff */
[----:B------:R-:W-:Y:S01]  /*0e20*/  SHF.L.U32 R133, R133, 0x10, RZ ;  /* 0x0000001085857819 */ /* 0x000fe200000006ff */
[----:B------:R-:W-:Y:S01]  /*0e30*/  FMUL.FTZ R131, R131, R188 ;  /* 0x000000bc83837220 */ /* 0x000fe20000410000 */
[----:B------:R-:W-:Y:S01]  /*0e40*/  SHF.L.U32 R137, R137, 0x10, RZ ;  /* 0x0000001089897819 */ /* 0x000fe200000006ff */
[----:B------:R-:W-:Y:S01]  /*0e50*/  FMUL.FTZ R128, R135, R128 ;  /* 0x0000008087807220 */ /* 0x000fe20000410000 */
        /* <DEDUP_REMOVED lines=17> */
[----:B------:R-:W-:-:S07]  /*0f70*/  FMUL.FTZ R135, R135, R142 ;  /* 0x0000008e87877220 */ /* 0x000fce0000410000 */
.L_x_21651:
[----:B------:R-:W0:Y:S01]  /*0f80*/  LDC.64 R246, c[0x0][0x3a8] ;  /* 0x0000ea00fff67b82 */ /* 0x000e220000000a00 */
[----:B------:R-:W-:-:S05]  /*0f90*/  IADD3 R239, PT, PT, R240, 0x20, RZ ;  /* 0x00000020f0ef7810 */ /* 0x000fca0007ffe0ff */
[----:B------:R-:W-:Y:S02]  /*0fa0*/  IMAD.WIDE.U32 R136, R239, 0x10, R190 ;  /* 0x00000010ef887825 */ /* 0x000fe400078e00be */
[----:B------:R-:W1:Y:S02]  /*0fb0*/  @P1 LDC.64 R140, c[0x0][0x3a0] ;  /* 0x0000e800ff8c1b82 */ /* 0x000e640000000a00 */
[----:B0-----:R-:W-:-:S05]  /*0fc0*/  IMAD.WIDE.U32 R142, R240, 0x20, R246 ;  /* 0x00000020f08e7825 */ /* 0x001fca00078e00f6 */
[----:B------:R0:W-:Y:S01]  /*0fd0*/  STG.E.128 desc[UR6][R142.64], R128 ;  /* 0x000000808e007986 */ /* 0x0001e2000c101d06 */
[----:B-1----:R-:W-:-:S03]  /*0fe0*/  @P1 IMAD.WIDE.U32 R140, R239, 0x20, R140 ;  /* 0x00000020ef8c1825 */ /* 0x002fc600078e008c */
[----:B------:R0:W-:Y:S04]  /*0ff0*/  STG.E.128 desc[UR6][R142.64+0x10], R132 ;  /* 0x000010848e007986 */ /* 0x0001e8000c101d06 */
[----:B------:R0:W5:Y:S04]  /*1000*/  @P1 LDG.E.128 R120, desc[UR6][R140.64] ;  /* 0x000000068c781981 */ /* 0x000168000c1e1d00 */
[----:B------:R0:W5:Y:S04]  /*1010*/  @P1 LDG.E.128 R124, desc[UR6][R140.64+0x10] ;  /* 0x000010068c7c1981 */ /* 0x000168000c1e1d00 */
[----:B------:R-:W5:Y:S01]  /*1020*/  LDG.E.128 R136, desc[UR6][R136.64] ;  /* 0x0000000688887981 */ /* 0x000f62000c1e1d00 */
[----:B------:R-:W-:Y:S05]  /*1030*/  @!P1 BRA `(.L_x_21652) ;  /* 0x0000000000949947 */ /* 0x000fea0003800000 */
[C---:B-----5:R-:W-:Y:S02]  /*1040*/  PRMT R146, R139.reuse, 0x7632, R146 ;  /* 0x000076328b927816 */ /* 0x060fe40000000092 */
[----:B------:R-:W-:Y:S02]  /*1050*/  SHF.L.U32 R139, R139, 0x10, RZ ;  /* 0x000000108b8b7819 */ /* 0x000fe400000006ff */
[----:B0-----:R-:W-:Y:S02]  /*1060*/  SHF.L.U32 R143, R136, 0x10, RZ ;  /* 0x00000010888f7819 */ /* 0x001fe400000006ff */
[----:B------:R-:W-:Y:S01]  /*1070*/  PRMT R144, R137, 0x7632, R144 ;  /* 0x0000763289907816 */ /* 0x000fe20000000090 */
[-C--:B------:R-:W-:Y:S01]  /*1080*/  FMUL.FTZ R139, R139, R188.reuse ;  /* 0x000000bc8b8b7220 */ /* 0x080fe20000410000 */
[----:B------:R-:W-:Y:S01]  /*1090*/  SHF.L.U32 R142, R95, 0x10, RZ ;  /* 0x000000105f8e7819 */ /* 0x000fe200000006ff */
[----:B------:R-:W-:Y:S01]  /*10a0*/  FMUL.FTZ R143, R143, R188 ;  /* 0x000000bc8f8f7220 */ /* 0x000fe20000410000 */
[----:B------:R-:W-:-:S02]  /*10b0*/  SHF.L.U32 R137, R137, 0x10, RZ ;  /* 0x0000001089897819 */ /* 0x000fc400000006ff */
[----:B------:R-:W-:Y:S01]  /*10c0*/  SHF.L.U32 R147, R138, 0x10, RZ ;  /* 0x000000108a937819 */ /* 0x000fe200000006ff */
[----:B------:R-:W-:Y:S01]  /*10d0*/  FFMA.FTZ R142, R139, R142, R126 ;  /* 0x0000008e8b8e7223 */ /* 0x000fe2000001007e */
[----:B------:R-:W-:Y:S01]  /*10e0*/  PRMT R141, R136, 0x7632, R141 ;  /* 0x00007632888d7816 */ /* 0x000fe2000000008d */
[-C--:B------:R-:W-:Y:S01]  /*10f0*/  FMUL.FTZ R137, R137, R188.reuse ;  /* 0x000000bc89897220 */ /* 0x080fe20000410000 */
        /* <DEDUP_REMOVED lines=20> */
[----:B------:R-:W-:Y:S01]  /*1240*/  FFMA.FTZ R139, R146, R143, R123 ;  /* 0x0000008f928b7223 */ /* 0x000fe2000001007b */
[----:B------:R-:W-:Y:S01]  /*1250*/  FFMA.FTZ R137, R144, R137, R121 ;  /* 0x0000008990897223 */ /* 0x000fe20000010079 */
[----:B------:R-:W-:-:S02]  /*1260*/  FFMA.FTZ R141, R148, R147, R125 ;  /* 0x00000093948d7223 */ /* 0x000fc4000001007d */
[----:B------:R-:W-:Y:S01]  /*1270*/  FFMA.FTZ R143, R150, R151, R127 ;  /* 0x00000097968f7223 */ /* 0x000fe2000001007f */
[----:B------:R-:W-:Y:S06]  /*1280*/  BRA `(.L_x_21653) ;  /* 0x0000000000907947 */ /* 0x000fec0003800000 */
.L_x_21652:
[C---:B-----5:R-:W-:Y:S02]  /*1290*/  PRMT R145, R137.reuse, 0x7632, R145 ;  /* 0x0000763289917816 */ /* 0x060fe40000000091 */
[----:B------:R-:W-:Y:S02]  /*12a0*/  SHF.L.U32 R137, R137, 0x10, RZ ;  /* 0x0000001089897819 */ /* 0x000fe400000006ff */
[C---:B------:R-:W-:Y:S02]  /*12b0*/  PRMT R147, R138.reuse, 0x7632, R147 ;  /* 0x000076328a937816 */ /* 0x040fe40000000093 */
[----:B------:R-:W-:Y:S01]  /*12c0*/  SHF.L.U32 R149, R138, 0x10, RZ ;  /* 0x000000108a957819 */ /* 0x000fe200000006ff */
[-C--:B------:R-:W-:Y:S01]  /*12d0*/  FMUL.FTZ R137, R137, R188.reuse ;  /* 0x000000bc89897220 */ /* 0x080fe20000410000 */
[----:B------:R-:W-:Y:S02]  /*12e0*/  SHF.L.U32 R138, R93, 0x10, RZ ;  /* 0x000000105d8a7819 */ /* 0x000fe400000006ff */
[C---:B0-----:R-:W-:Y:S01]  /*12f0*/  PRMT R141, R136.reuse, 0x7632, R141 ;  /* 0x00007632888d7816 */ /* 0x041fe2000000008d */
        /* <DEDUP_REMOVED lines=29> */
.L_x_21653:
[----:B------:R-:W0:Y:S01]  /*14d0*/  @P1 LDC.64 R148, c[0x0][0x3a0] ;  /* 0x0000e800ff941b82 */ /* 0x000e220000000a00 */
[----:B------:R-:W-:Y:S01]  /*14e0*/  IADD3 R238, PT, PT, R240, 0x40, RZ ;  /* 0x00000040f0ee7810 */ /* 0x000fe20007ffe0ff */
[----:B------:R-:W-:-:S04]  /*14f0*/  IMAD.WIDE.U32 R150, R239, 0x20, R246 ;  /* 0x00000020ef967825 */ /* 0x000fc800078e00f6 */
[C---:B------:R-:W-:Y:S01]  /*1500*/  IMAD.WIDE.U32 R144, R238.reuse, 0x10, R190 ;  /* 0x00000010ee907825 */ /* 0x040fe200078e00be */
[----:B------:R1:W-:Y:S04]  /*1510*/  STG.E.128 desc[UR6][R150.64], R136 ;  /* 0x0000008896007986 */ /* 0x0003e8000c101d06 */
[----:B------:R1:W-:Y:S04]  /*1520*/  STG.E.128 desc[UR6][R150.64+0x10], R140 ;  /* 0x0000108c96007986 */ /* 0x0003e8000c101d06 */
[----:B------:R-:W5:Y:S01]  /*1530*/  LDG.E.128 R144, desc[UR6][R144.64] ;  /* 0x0000000690907981 */ /* 0x000f62000c1e1d00 */
[----:B0-----:R-:W-:-:S05]  /*1540*/  @P1 IMAD.WIDE.U32 R148, R238, 0x20, R148 ;  /* 0x00000020ee941825 */ /* 0x001fca00078e0094 */
[----:B------:R1:W5:Y:S04]  /*1550*/  @P1 LDG.E.128 R120, desc[UR6][R148.64] ;  /* 0x0000000694781981 */ /* 0x000368000c1e1d00 */
[----:B------:R1:W5:Y:S01]  /*1560*/  @P1 LDG.E.128 R124, desc[UR6][R148.64+0x10] ;  /* 0x00001006947c1981 */ /* 0x000362000c1e1d00 */
[----:B------:R-:W-:Y:S05]  /*1570*/  @!P1 BRA `(.L_x_21654) ;  /* 0x0000000000949947 */ /* 0x000fea0003800000 */
[C---:B-----5:R-:W-:Y:S02]  /*1580*/  PRMT R154, R147.reuse, 0x7632, R154 ;  /* 0x00007632939a7816 */ /* 0x060fe4000000009a */
[----:B------:R-:W-:Y:S02]  /*1590*/  SHF.L.U32 R147, R147, 0x10, RZ ;  /* 0x0000001093937819 */ /* 0x000fe400000006ff */
[----:B-1----:R-:W-:Y:S02]  /*15a0*/  SHF.L.U32 R151, R144, 0x10, RZ ;  /* 0x0000001090977819 */ /* 0x002fe400000006ff */
        /* <DEDUP_REMOVED lines=34> */
.L_x_21654:
[C---:B-----5:R-:W-:Y:S02]  /*17d0*/  PRMT R153, R145.reuse, 0x7632, R153 ;  /* 0x0000763291997816 */ /* 0x060fe40000000099 */
[----:B------:R-:W-:Y:S02]  /*17e0*/  SHF.L.U32 R145, R145, 0x10, RZ ;  /* 0x0000001091917819 */ /* 0x000fe400000006ff */
[C---:B------:R-:W-:Y:S02]  /*17f0*/  PRMT R155, R146.reuse, 0x7632, R155 ;  /* 0x00007632929b7816 */ /* 0x040fe4000000009b */
[----:B------:R-:W-:Y:S01]  /*1800*/  SHF.L.U32 R157, R146, 0x10, RZ ;  /* 0x00000010929d7819 */ /* 0x000fe200000006ff */
[-C--:B------:R-:W-:Y:S01]  /*1810*/  FMUL.FTZ R145, R145, R188.reuse ;  /* 0x000000bc91917220 */ /* 0x080fe20000410000 */
[----:B------:R-:W-:Y:S02]  /*1820*/  SHF.L.U32 R146, R97, 0x10, RZ ;  /* 0x0000001061927819 */ /* 0x000fe400000006ff */
[C---:B-1----:R-:W-:Y:S01]  /*1830*/  PRMT R149, R144.reuse, 0x7632, R149 ;  /* 0x0000763290957816 */ /* 0x042fe20000000095 */
        /* <DEDUP_REMOVED lines=29> */
.L_x_21655:
        /* <DEDUP_REMOVED lines=48> */
.L_x_21656:
        /* <DEDUP_REMOVED lines=36> */
.L_x_21657:
        /* <DEDUP_REMOVED lines=48> */
.L_x_21658:
        /* <DEDUP_REMOVED lines=36> */
.L_x_21659:
        /* <DEDUP_REMOVED lines=11> */
[----:B-1---5:R-:W-:Y:S02]  /*2540*/  SHF.L.U32 R169, R176, 0x10, RZ ;  /* 0x00000010b0a97819 */ /* 0x022fe400000006ff */
[----:B------:R-:W-:Y:S02]  /*2550*/  SHF.L.U32 R168, R108, 0x10, RZ ;  /* 0x000000106ca87819 */ /* 0x000fe400000006ff */
[----:B------:R-:W-:Y:S01]  /*2560*/  SHF.L.U32 R171, R177, 0x10, RZ ;  /* 0x00000010b1ab7819 */ /* 0x000fe200000006ff */
[----:B------:R-:W-:Y:S01]  /*2570*/  FMUL.FTZ R169, R169, R188 ;  /* 0x000000bca9a97220 */ /* 0x000fe20000410000 */
[----:B------:R-:W-:Y:S02]  /*2580*/  SHF.L.U32 R170, R109, 0x10, RZ ;  /* 0x000000106daa7819 */ /* 0x000fe400000006ff */
[----:B------:R-:W-:Y:S01]  /*2590*/  SHF.L.U32 R173, R178, 0x10, RZ ;  /* 0x00000010b2ad7819 */ /* 0x000fe200000006ff */
[----:B------:R-:W-:Y:S01]  /*25a0*/  FFMA.FTZ R168, R169, R168, R120 ;  /* 0x000000a8a9a87223 */ /* 0x000fe20000010078 */
[----:B------:R-:W-:Y:S01]  /*25b0*/  FMUL.FTZ R171, R171, R188 ;  /* 0x000000bcabab7220 */ /* 0x000fe20000410000 */
[----:B------:R-:W-:-:S02]  /*25c0*/  SHF.L.U32 R169, R179, 0x10, RZ ;  /* 0x00000010b3a97819 */ /* 0x000fc400000006ff */
[----:B------:R-:W-:Y:S01]  /*25d0*/  PRMT R176, R176, 0x7632, R176 ;  /* 0x00007632b0b07816 */ /* 0x000fe200000000b0 */
[----:B------:R-:W-:Y:S01]  /*25e0*/  FFMA.FTZ R170, R171, R170, R122 ;  /* 0x000000aaabaa7223 */ /* 0x000fe2000001007a */
[----:B------:R-:W-:Y:S01]  /*25f0*/  SHF.L.U32 R172, R110, 0x10, RZ ;  /* 0x000000106eac7819 */ /* 0x000fe200000006ff */
[-C--:B------:R-:W-:Y:S01]  /*2600*/  FMUL.FTZ R173, R173, R188.reuse ;  /* 0x000000bcadad7220 */ /* 0x080fe20000410000 */
[----:B------:R-:W-:Y:S01]  /*2610*/  SHF.L.U32 R174, R111, 0x10, RZ ;  /* 0x000000106fae7819 */ /* 0x000fe200000006ff */
[----:B------:R-:W-:Y:S01]  /*2620*/  FMUL.FTZ R171, R169, R188 ;  /* 0x000000bca9ab7220 */ /* 0x000fe20000410000 */
[----:B------:R-:W-:Y:S01]  /*2630*/  SHF.L.U32 R169, R176, 0x10, RZ ;  /* 0x00000010b0a97819 */ /* 0x000fe200000006ff */
[----:B------:R-:W-:Y:S01]  /*2640*/  FFMA.FTZ R172, R173, R172, R124 ;  /* 0x000000acadac7223 */ /* 0x000fe2000001007c */
[----:B------:R-:W-:Y:S01]  /*2650*/  PRMT R178, R178, 0x7632, R178 ;  /* 0x00007632b2b27816 */ /* 0x000fe200000000b2 */
[----:B------:R-:W-:Y:S01]  /*2660*/  FFMA.FTZ R174, R171, R174, R126 ;  /* 0x000000aeabae7223 */ /* 0x000fe2000001007e */
[----:B------:R-:W-:Y:S01]  /*2670*/  PRMT R177, R177, 0x7632, R177 ;  /* 0x00007632b1b17816 */ /* 0x000fe200000000b1 */
[----:B------:R-:W-:Y:S01]  /*2680*/  FMUL.FTZ R176, R169, R188 ;  /* 0x000000bca9b07220 */ /* 0x000fe20000410000 */
[----:B------:R-:W-:-:S02]  /*2690*/  PRMT R179, R179, 0x7632, R179 ;  /* 0x00007632b3b37816 */ /* 0x000fc400000000b3 */
[----:B------:R-:W-:Y:S02]  /*26a0*/  SHF.L.U32 R171, R12, 0x10, RZ ;  /* 0x000000100cab7819 */ /* 0x000fe400000006ff */
[----:B------:R-:W-:Y:S02]  /*26b0*/  SHF.L.U32 R173, R178, 0x10, RZ ;  /* 0x00000010b2ad7819 */ /* 0x000fe400000006ff */
[----:B------:R-:W-:Y:S01]  /*26c0*/  SHF.L.U32 R177, R177, 0x10, RZ ;  /* 0x00000010b1b17819 */ /* 0x000fe200000006ff */
[----:B------:R-:W-:Y:S01]  /*26d0*/  FFMA.FTZ R169, R176, R171, R121 ;  /* 0x000000abb0a97223 */ /* 0x000fe20000010079 */
[----:B------:R-:W-:Y:S01]  /*26e0*/  SHF.L.U32 R179, R179, 0x10, RZ ;  /* 0x00000010b3b37819 */ /* 0x000fe200000006ff */
[-C--:B------:R-:W-:Y:S01]  /*26f0*/  FMUL.FTZ R178, R173, R188.reuse ;  /* 0x000000bcadb27220 */ /* 0x080fe20000410000 */
[----:B------:R-:W-:Y:S01]  /*2700*/  SHF.L.U32 R171, R11, 0x10, RZ ;  /* 0x000000100bab7819 */ /* 0x000fe200000006ff */
[-C--:B------:R-:W-:Y:S01]  /*2710*/  FMUL.FTZ R176, R177, R188.reuse ;  /* 0x000000bcb1b07220 */ /* 0x080fe20000410000 */
[----:B------:R-:W-:Y:S01]  /*2720*/  SHF.L.U32 R173, R10, 0x10, RZ ;  /* 0x000000100aad7819 */ /* 0x000fe200000006ff */
[----:B------:R-:W-:Y:S01]  /*2730*/  FMUL.FTZ R180, R179, R188 ;  /* 0x000000bcb3b47220 */ /* 0x000fe20000410000 */
[----:B------:R-:W-:Y:S01]  /*2740*/  SHF.L.U32 R175, R9, 0x10, RZ ;  /* 0x0000001009af7819 */ /* 0x000fe200000006ff */
[----:B------:R-:W-:-:S02]  /*2750*/  FFMA.FTZ R171, R176, R171, R123 ;  /* 0x000000abb0ab7223 */ /* 0x000fc4000001007b */
[----:B------:R-:W-:Y:S02]  /*2760*/  FFMA.FTZ R173, R178, R173, R125 ;  /* 0x000000adb2ad7223 */ /* 0x000fe4000001007d */
[----:B------:R-:W-:Y:S01]  /*2770*/  FFMA.FTZ R175, R180, R175, R127 ;  /* 0x000000afb4af7223 */ /* 0x000fe2000001007f */
[----:B------:R-:W-:Y:S06]  /*2780*/  BRA `(.L_x_21661) ;  /* 0x0000000000907947 */ /* 0x000fec0003800000 */
.L_x_21660:
[----:B-1---5:R-:W-:Y:S02]  /*2790*/  SHF.L.U32 R169, R176, 0x10, RZ ;  /* 0x00000010b0a97819 */ /* 0x022fe400000006ff */
[----:B------:R-:W-:Y:S02]  /*27a0*/  SHF.L.U32 R168, R108, 0x10, RZ ;  /* 0x000000106ca87819 */ /* 0x000fe400000006ff */
        /* <DEDUP_REMOVED lines=8> */
[----:B------:R-:W-:Y:S01]  /*2830*/  PRMT R177, R177, 0x7632, R177 ;  /* 0x00007632b1b17816 */ /* 0x000fe200000000b1 */
[----:B------:R-:W-:Y:S01]  /*2840*/  FMUL.FTZ R170, R171, R170 ;  /* 0x000000aaabaa7220 */ /* 0x000fe20000410000 */
[-C--:B------:R-:W-:Y:S01]  /*2850*/  FMUL.FTZ R174, R169, R188.reuse ;  /* 0x000000bca9ae7220 */ /* 0x080fe20000410000 */
[----:B------:R-:W-:Y:S01]  /*2860*/  SHF.L.U32 R171, R111, 0x10, RZ ;  /* 0x000000106fab7819 */ /* 0x000fe200000006ff */
[-C--:B------:R-:W-:Y:S01]  /*2870*/  FMUL.FTZ R173, R173, R188.reuse ;  /* 0x000000bcadad7220 */ /* 0x080fe20000410000 */
[----:B------:R-:W-:Y:S02]  /*2880*/  SHF.L.U32 R169, R176, 0x10, RZ ;  /* 0x00000010b0a97819 */ /* 0x000fe400000006ff */
        /* <DEDUP_REMOVED lines=17> */
[----:B------:R-:W-:-:S02]  /*29a0*/  FMUL.FTZ R171, R177, R176 ;  /* 0x000000b0b1ab7220 */ /* 0x000fc40000410000 */
[----:B------:R-:W-:Y:S02]  /*29b0*/  FMUL.FTZ R173, R173, R178 ;  /* 0x000000b2adad7220 */ /* 0x000fe40000410000 */
[----:B------:R-:W-:-:S07]  /*29c0*/  FMUL.FTZ R175, R179, R180 ;  /* 0x000000b4b3af7220 */ /* 0x000fce0000410000 */
.L_x_21661:
        /* <DEDUP_REMOVED lines=18> */
[----:B------:R-:W-:Y:S01]  /*2af0*/  SHF.L.U32 R177, R186, 0x10, RZ ;  /* 0x00000010bab17819 */ /* 0x000fe200000006ff */
[----:B------:R-:W-:Y:S01]  /*2b00*/  FMUL.FTZ R179, R179, R188 ;  /* 0x000000bcb3b37220 */ /* 0x000fe20000410000 */
[----:B------:R-:W-:-:S02]  /*2b10*/  PRMT R184, R184, 0x7632, R184 ;  /* 0x00007632b8b87816 */ /* 0x000fc400000000b8 */
[----:B------:R-:W-:Y:S01]  /*2b20*/  PRMT R185, R185, 0x7632, R185 ;  /* 0x00007632b9b97816 */ /* 0x000fe200000000b9 */
[----:B------:R-:W-:Y:S01]  /*2b30*/  FMUL.FTZ R177, R177, R188 ;  /* 0x000000bcb1b17220 */ /* 0x000fe20000410000 */
[----:B------:R-:W-:Y:S01]  /*2b40*/  FFMA.FTZ R178, R179, R178, R122 ;  /* 0x000000b2b3b27223 */ /* 0x000fe2000001007a */
[----:B------:R-:W-:Y:S02]  /*2b50*/  SHF.L.U32 R179, R187, 0x10, RZ ;  /* 0x00000010bbb37819 */ /* 0x000fe400000006ff */
[----:B------:R-:W-:Y:S01]  /*2b60*/  FFMA.FTZ R180, R177, R180, R124 ;  /* 0x000000b4b1b47223 */ /* 0x000fe2000001007c */
[----:B------:R-:W-:Y:S02]  /*2b70*/  SHF.L.U32 R177, R184, 0x10, RZ ;  /* 0x00000010b8b17819 */ /* 0x000fe400000006ff */
[----:B------:R-:W-:Y:S01]  /*2b80*/  SHF.L.U32 R182, R115, 0x10, RZ ;  /* 0x0000001073b67819 */ /* 0x000fe200000006ff */
[-C--:B------:R-:W-:Y:S01]  /*2b90*/  FMUL.FTZ R179, R179, R188.reuse ;  /* 0x000000bcb3b37220 */ /* 0x080fe20000410000 */
[----:B------:R-:W-:Y:S01]  /*2ba0*/  PRMT R186, R186, 0x7632, R186 ;  /* 0x00007632baba7816 */ /* 0x000fe200000000ba */
[----:B------:R-:W-:Y:S01]  /*2bb0*/  FMUL.FTZ R184, R177, R188 ;  /* 0x000000bcb1b87220 */ /* 0x000fe20000410000 */
[----:B------:R-:W-:Y:S01]  /*2bc0*/  SHF.L.U32 R185, R185, 0x10, RZ ;  /* 0x00000010b9b97819 */ /* 0x000fe200000006ff */
[----:B------:R-:W-:Y:S01]  /*2bd0*/  FFMA.FTZ R182, R179, R182, R126 ;  /* 0x000000b6b3b67223 */ /* 0x000fe2000001007e */
[----:B------:R-:W-:-:S02]  /*2be0*/  PRMT R187, R187, 0x7632, R187 ;  /* 0x00007632bbbb7816 */ /* 0x000fc400000000bb */
[----:B------:R-:W-:Y:S02]  /*2bf0*/  SHF.L.U32 R177, R8, 0x10, RZ ;  /* 0x0000001008b17819 */ /* 0x000fe400000006ff */
[----:B------:R-:W-:Y:S01]  /*2c00*/  SHF.L.U32 R181, R186, 0x10, RZ ;  /* 0x00000010bab57819 */ /* 0x000fe200000006ff */
[-C--:B------:R-:W-:Y:S01]  /*2c10*/  FMUL.FTZ R186, R185, R188.reuse ;  /* 0x000000bcb9ba7220 */ /* 0x080fe20000410000 */
[----:B------:R-:W-:Y:S01]  /*2c20*/  SHF.L.U32 R179, R7, 0x10, RZ ;  /* 0x0000001007b37819 */ /* 0x000fe200000006ff */
[----:B------:R-:W-:Y:S01]  /*2c30*/  FFMA.FTZ R177, R184, R177, R121 ;  /* 0x000000b1b8b17223 */ /* 0x000fe20000010079 */
[----:B------:R-:W-:Y:S01]  /*2c40*/  SHF.L.U32 R187, R187, 0x10, RZ ;  /* 0x00000010bbbb7819 */ /* 0x000fe200000006ff */
[-C--:B------:R-:W-:Y:S01]  /*2c50*/  FMUL.FTZ R184, R181, R188.reuse ;  /* 0x000000bcb5b87220 */ /* 0x080fe20000410000 */
[----:B------:R-:W-:Y:S01]  /*2c60*/  SHF.L.U32 R181, R6, 0x10, RZ ;  /* 0x0000001006b57819 */ /* 0x000fe200000006ff */
[----:B------:R-:W-:Y:S01]  /*2c70*/  FFMA.FTZ R179, R186, R179, R123 ;  /* 0x000000b3bab37223 */ /* 0x000fe2000001007b */
[----:B------:R-:W-:Y:S01]  /*2c80*/  SHF.L.U32 R183, R5, 0x10, RZ ;  /* 0x0000001005b77819 */ /* 0x000fe200000006ff */
[----:B------:R-:W-:-:S02]  /*2c90*/  FMUL.FTZ R186, R187, R188 ;  /* 0x000000bcbbba7220 */ /* 0x000fc40000410000 */
[----:B------:R-:W-:Y:S02]  /*2ca0*/  FFMA.FTZ R181, R184, R181, R125 ;  /* 0x000000b5b8b57223 */ /* 0x000fe4000001007d */
[----:B------:R-:W-:Y:S01]  /*2cb0*/  FFMA.FTZ R183, R186, R183, R127 ;  /* 0x000000b7bab77223 */ /* 0x000fe2000001007f */
[----:B------:R-:W-:Y:S06]  /*2cc0*/  BRA `(.L_x_21663) ;  /* 0x0000000000907947 */ /* 0x000fec0003800000 */
.L_x_21662:
[----:B-1---5:R-:W-:Y:S02]  /*2cd0*/  SHF.L.U32 R177, R184, 0x10, RZ ;  /* 0x00000010b8b17819 */ /* 0x022fe400000006ff */
[----:B------:R-:W-:Y:S02]  /*2ce0*/  SHF.L.U32 R176, R112, 0x10, RZ ;  /* 0x0000001070b07819 */ /* 0x000fe400000006ff */
[----:B------:R-:W-:Y:S01]  /*2cf0*/  SHF.L.U32 R179, R185, 0x10, RZ ;  /* 0x00000010b9b37819 */ /* 0x000fe200000006ff */
[----:B------:R-:W-:Y:S01]  /*2d00*/  FMUL.FTZ R177, R177, R188 ;  /* 0x000000bcb1b17220 */ /* 0x000fe20000410000 */
[----:B------:R-:W-:Y:S02]  /*2d10*/  SHF.L.U32 R178, R113, 0x10, RZ ;  /* 0x0000001071b27819 */ /* 0x000fe400000006ff */
[----:B------:R-:W-:Y:S01]  /*2d20*/  SHF.L.U32 R180, R114, 0x10, RZ ;  /* 0x0000001072b47819 */ /* 0x000fe200000006ff */
[----:B------:R-:W-:Y:S01]  /*2d30*/  FMUL.FTZ R176, R177, R176 ;  /* 0x000000b0b1b07220 */ /* 0x000fe20000410000 */
[----:B------:R-:W-:Y:S01]  /*2d40*/  SHF.L.U32 R177, R186, 0x10, RZ ;  /* 0x00000010bab17819 */ /* 0x000fe200000006ff */
[----:B------:R-:W-:Y:S01]  /*2d50*/  FMUL.FTZ R179, R179, R188 ;  /* 0x000000bcb3b37220 */ /* 0x000fe20000410000 */
[----:B------:R-:W-:-:S02]  /*2d60*/  PRMT R184, R184, 0x7632, R184 ;  /* 0x00007632b8b87816 */ /* 0x000fc400000000b8 */
[----:B------:R-:W-:Y:S01]  /*2d70*/  PRMT R185, R185, 0x7632, R185 ;  /* 0x00007632b9b97816 */ /* 0x000fe200000000b9 */
[----:B------:R-:W-:Y:S01]  /*2d80*/  FMUL.FTZ R177, R177, R188 ;  /* 0x000000bcb1b17220 */ /* 0x000fe20000410000 */
[----:B------:R-:W-:Y:S01]  /*2d90*/  FMUL.FTZ R178, R179, R178 ;  /* 0x000000b2b3b27220 */ /* 0x000fe20000410000 */
[----:B------:R-:W-:Y:S02]  /*2da0*/  SHF.L.U32 R179, R187, 0x10, RZ ;  /* 0x00000010bbb37819 */ /* 0x000fe400000006ff */
[----:B------:R-:W-:Y:S01]  /*2db0*/  FMUL.FTZ R180, R177, R180 ;  /* 0x000000b4b1b47220 */ /* 0x000fe20000410000 */
[----:B------:R-:W-:Y:S02]  /*2dc0*/  PRMT R186, R186, 0x7632, R186 ;  /* 0x00007632baba7816 */ /* 0x000fe400000000ba */
[----:B------:R-:W-:Y:S01]  /*2dd0*/  SHF.L.U32 R177, R184, 0x10, RZ ;  /* 0x00000010b8b17819 */ /* 0x000fe200000006ff */
[----:B------:R-:W-:Y:S01]  /*2de0*/  FMUL.FTZ R179, R179, R188 ;  /* 0x000000bcb3b37220 */ /* 0x000fe20000410000 */
[----:B------:R-:W-:-:S02]  /*2df0*/  SHF.L.U32 R185, R185, 0x10, RZ ;  /* 0x00000010b9b97819 */ /* 0x000fc400000006ff */
        /* <DEDUP_REMOVED lines=17> */
.L_x_21663:
[----:B------:R-:W0:Y:S01]  /*2f10*/  @P1 LDC.64 R184, c[0x0][0x3a0] ;  /* 0x0000e800ffb81b82 */ /* 0x000e220000000a00 */
[----:B------:R-:W-:Y:S01]  /*2f20*/  IADD3 R245, PT, PT, R240, 0xe0, RZ ;  /* 0x000000e0f0f57810 */ /* 0x000fe20007ffe0ff */
[----:B------:R-:W-:-:S05]  /*2f30*/  IMAD.WIDE.U32 R250, R244, 0x20, R246 ;  /* 0x00000020f4fa7825 */ /* 0x000fca00078e00f6 */
[----:B------:R1:W-:Y:S04]  /*2f40*/  STG.E.128 desc[UR6][R250.64], R176 ;  /* 0x000000b0fa007986 */ /* 0x0003e8000c101d06 */
[----:B------:R1:W-:Y:S01]  /*2f50*/  STG.E.128 desc[UR6][R250.64+0x10], R180 ;  /* 0x000010b4fa007986 */ /* 0x0003e2000c101d06 */
[----:B0-----:R-:W-:-:S04]  /*2f60*/  @P1 IMAD.WIDE.U32 R248, R245, 0x20, R184 ;  /* 0x00000020f5f81825 */ /* 0x001fc800078e00b8 */
[----:B------:R-:W-:Y:S01]  /*2f70*/  IMAD.WIDE.U32 R184, R245, 0x10, R190 ;  /* 0x00000010f5b87825 */ /* 0x000fe200078e00be */
[----:B------:R1:W5:Y:S04]  /*2f80*/  @P1 LDG.E.128 R120, desc[UR6][R248.64] ;  /* 0x00000006f8781981 */ /* 0x000368000c1e1d00 */
[----:B------:R1:W5:Y:S04]  /*2f90*/  @P1 LDG.E.128 R124, desc[UR6][R248.64+0x10] ;  /* 0x00001006f87c1981 */ /* 0x000368000c1e1d00 */
[----:B------:R-:W5:Y:S01]  /*2fa0*/  LDG.E.128 R184, desc[UR6][R184.64] ;  /* 0x00000006b8b87981 */ /* 0x000f62000c1e1d00 */
[----:B------:R-:W-:Y:S05]  /*2fb0*/  @!P1 BRA `(.L_x_21664) ;  /* 0x0000000000949947 */ /* 0x000fea0003800000 */
[C---:B-----5:R-:W-:Y:S02]  /*2fc0*/  PRMT R190, R184.reuse, 0x7632, R190 ;  /* 0x00007632b8be7816 */ /* 0x060fe400000000be */
[----:B-1----:R-:W-:Y:S02]  /*2fd0*/  SHF.L.U32 R251, R184, 0x10, RZ ;  /* 0x00000010b8fb7819 */ /* 0x002fe400000006ff */
[----:B------:R-:W-:Y:S02]  /*2fe0*/  PRMT R184, R186, 0x7632, R184 ;  /* 0x00007632bab87816 */ /* 0x000fe400000000b8 */
[----:B------:R-:W-:Y:S02]  /*2ff0*/  SHF.L.U32 R248, R185, 0x10, RZ ;  /* 0x00000010b9f87819 */ /* 0x000fe400000006ff */
[----:B------:R-:W-:Y:S02]  /*3000*/  SHF.L.U32 R184, R184, 0x10, RZ ;  /* 0x00000010b8b87819 */ /* 0x000fe400000006ff */
[----:B------:R-:W-:-:S02]  /*3010*/  SHF.L.U32 R191, R186, 0x10, RZ ;  /* 0x00000010babf7819 */ /* 0x000fc400000006ff */
[C---:B------:R-:W-:Y:S02]  /*3020*/  PRMT R186, R187.reuse, 0x7632, R186 ;  /* 0x00007632bbba7816 */ /* 0x040fe400000000ba */
[----:B------:R-:W-:Y:S01]  /*3030*/  SHF.L.U32 R249, R187, 0x10, RZ ;  /* 0x00000010bbf97819 */ /* 0x000fe200000006ff */
[-C--:B------:R-:W-:Y:S01]  /*3040*/  FMUL.FTZ R187, R248, R188.reuse ;  /* 0x000000bcf8bb7220 */ /* 0x080fe20000410000 */
        /* <DEDUP_REMOVED lines=11> */
[-C--:B------:R-:W-:Y:S01]  /*3100*/  FMUL.FTZ R191, R249, R188.reuse ;  /* 0x000000bcf9bf7220 */ /* 0x080fe20000410000 */
[-C--:B------:R-:W-:Y:S01]  /*3110*/  FMUL.FTZ R252, R252, R188.reuse ;  /* 0x000000bcfcfc7220 */ /* 0x080fe20000410000 */
[----:B------:R-:W-:Y:S01]  /*3120*/  FMUL.FTZ R250, R186, R188 ;  /* 0x000000bcbafa7220 */ /* 0x000fe20000410000 */
[----:B------:R-:W-:Y:S01]  /*3130*/  FFMA.FTZ R185, R190, R185, R121 ;  /* 0x000000b9beb97223 */ /* 0x000fe20000010079 */
[----:B------:R-:W-:-:S02]  /*3140*/  SHF.L.U32 R186, R117, 0x10, RZ ;  /* 0x0000001075ba7819 */ /* 0x000fc400000006ff */
        /* <DEDUP_REMOVED lines=8> */
[----:B------:R-:W-:Y:S02]  /*31d0*/  FFMA.FTZ R187, R252, R187, R123 ;  /* 0x000000bbfcbb7223 */ /* 0x000fe4000001007b */
[----:B------:R-:W-:-:S02]  /*31e0*/  FFMA.FTZ R189, R248, R189, R125 ;  /* 0x000000bdf8bd7223 */ /* 0x000fc4000001007d */
[----:B------:R-:W-:Y:S01]  /*31f0*/  FFMA.FTZ R191, R250, R191, R127 ;  /* 0x000000bffabf7223 */ /* 0x000fe2000001007f */
[----:B------:R-:W-:Y:S06]  /*3200*/  BRA `(.L_x_21665) ;  /* 0x0000000000907947 */ /* 0x000fec0003800000 */
.L_x_21664:
[C---:B-1---5:R-:W-:Y:S02]  /*3210*/  SHF.L.U32 R249, R184.reuse, 0x10, RZ ;  /* 0x00000010b8f97819 */ /* 0x062fe400000006ff */
[----:B------:R-:W-:Y:S02]  /*3220*/  SHF.L.U32 R251, R185, 0x10, RZ ;  /* 0x00000010b9fb7819 */ /* 0x000fe400000006ff */
[----:B------:R-:W-:Y:S01]  /*3230*/  PRMT R248, R184, 0x7632, R248 ;  /* 0x00007632b8f87816 */ /* 0x000fe200000000f8 */
[----:B------:R-:W-:Y:S01]  /*3240*/  FMUL.FTZ R184, R249, R188 ;  /* 0x000000bcf9b87220 */ /* 0x000fe20000410000 */
[----:B------:R-:W-:Y:S02]  /*3250*/  PRMT R190, R185, 0x7632, R190 ;  /* 0x00007632b9be7816 */ /* 0x000fe400000000be */
[----:B------:R-:W-:Y:S02]  /*3260*/  PRMT R189, R186, 0x7632, R189 ;  /* 0x00007632babd7816 */ /* 0x000fe400000000bd */
        /* <DEDUP_REMOVED lines=19> */
[----:B------:R-:W-:-:S02]  /*33a0*/  FMUL.FTZ R191, R191, R250 ;  /* 0x000000fabfbf7220 */ /* 0x000fc40000410000 */
[----:B------:R-:W-:Y:S01]  /*33b0*/  FMUL.FTZ R188, R185, R188 ;  /* 0x000000bcb9bc7220 */ /* 0x000fe20000410000 */
[----:B------:R-:W-:Y:S01]  /*33c0*/  SHF.L.U32 R185, R4, 0x10, RZ ;  /* 0x0000001004b97819 */ /* 0x000fe200000006ff */
[----:B------:R-:W-:Y:S01]  /*33d0*/  FMUL.FTZ R186, R186, R249 ;  /* 0x000000f9baba7220 */ /* 0x000fe20000410000 */
[----:B------:R-:W-:-:S03]  /*33e0*/  SHF.L.U32 R249, R119, 0x10, RZ ;  /* 0x0000001077f97819 */ /* 0x000fc600000006ff */
[----:B------:R-:W-:Y:S01]  /*33f0*/  FMUL.FTZ R185, R248, R185 ;  /* 0x000000b9f8b97220 */ /* 0x000fe20000410000 */
[----:B------:R-:W-:Y:S01]  /*3400*/  SHF.L.U32 R248, R3, 0x10, RZ ;  /* 0x0000001003f87819 */ /* 0x000fe200000006ff */
[----:B------:R-:W-:-:S04]  /*3410*/  FMUL.FTZ R190, R190, R249 ;  /* 0x000000f9bebe7220 */ /* 0x000fc80000410000 */
[----:B------:R-:W-:Y:S01]  /*3420*/  FMUL.FTZ R187, R187, R248 ;  /* 0x000000f8bbbb7220 */ /* 0x000fe20000410000 */
[----:B------:R-:W-:-:S05]  /*3430*/  SHF.L.U32 R248, R2, 0x10, RZ ;  /* 0x0000001002f87819 */ /* 0x000fca00000006ff */
[----:B------:R-:W-:-:S07]  /*3440*/  FMUL.FTZ R189, R189, R248 ;  /* 0x000000f8bdbd7220 */ /* 0x000fce0000410000 */
.L_x_21665:
[----:B------:R-:W-:Y:S01]  /*3450*/  FADD.FTZ R248, RZ, R128 ;  /* 0x00000080fff87221 */ /* 0x000fe20000010000 */
[----:B------:R-:W-:Y:S01]  /*3460*/  IMAD.WIDE.U32 R246, R245, 0x20, R246 ;  /* 0x00000020f5f67825 */ /* 0x000fe200078e00f6 */
[----:B------:R-:W-:-:S03]  /*3470*/  UMOV UR11, 0xffffffff ;  /* 0xffffffff000b7882 */ /* 0x000fc60000000000 */
[----:B------:R-:W-:Y:S01]  /*3480*/  FADD.FTZ R249, R248, R129 ;  /* 0x00000081f8f97221 */ /* 0x000fe20000010000 */
[----:B------:R-:W-:Y:S03]  /*3490*/  STG.E.128 desc[UR6][R246.64], R184 ;  /* 0x000000b8f6007986 */ /* 0x000fe6000c101d06 */
        /* <DEDUP_REMOVED lines=10> */
[----:B0-----:R-:W-:-:S04]  /*3540*/  FADD.FTZ R246, R249, R138 ;  /* 0x0000008af9f67221 */ /* 0x001fc80000010000 */
        /* <DEDUP_REMOVED lines=204> */
.L_x_21679:
[----:B01----:R-:W-:Y:S01]  /*4210*/  FADD.FTZ R251, R251, R246 ;  /* 0x000000f6fbfb7221 */ /* 0x003fe20000010000 */
[----:B------:R-:W-:Y:S01]  /*4220*/  FMUL.FTZ R249, R250, R250 ;  /* 0x000000fafaf97220 */ /* 0x000fe20000410000 */
[----:B------:R-:W0:Y:S01]  /*4230*/  @!P1 LDC.64 R246, c[0x0][0x3c0] ;  /* 0x0000f000fff69b82 */ /* 0x000e220000000a00 */
[----:B------:R-:W-:Y:S01]  /*4240*/  ISETP.NE.AND P2, PT, RZ, UR9, PT ;  /* 0x00000009ff007c0c */ /* 0x000fe2000bf45270 */
[----:B------:R-:W-:Y:S01]  /*4250*/  FFMA.FTZ R248, R251, R248, UR10 ;  /* 0x0000000afbf87e23 */ /* 0x000fe200080100f8 */
[----:B------:R-:W-:Y:S02]  /*4260*/  SHF.L.U32 R252, R56, 0x10, RZ ;  /* 0x0000001038fc7819 */ /* 0x000fe400000006ff */
[----:B------:R-:W-:-:S05]  /*4270*/  FSEL R249, R249, RZ, P2 ;  /* 0x000000fff9f97208 */ /* 0x000fca0001000000 */
[----:B------:R-:W-:Y:S02]  /*4280*/  FADD.FTZ R251, R248, R249 ;  /* 0x000000f9f8fb7221 */ /* 0x000fe40000010000 */
[----:B------:R-:W1:Y:S01]  /*4290*/  @!P1 LDC.64 R248, c[0x0][0x3c8] ;  /* 0x0000f200fff89b82 */ /* 0x000e620000000a00 */
[----:B0-----:R-:W-:-:S05]  /*42a0*/  @!P1 IMAD.WIDE R246, R236, 0x4, R246 ;  /* 0x00000004ecf69825 */ /* 0x001fca00078e02f6 */
[----:B------:R0:W-:Y:S01]  /*42b0*/  @!P1 STG.E desc[UR6][R246.64], R250 ;  /* 0x000000faf6009986 */ /* 0x0001e2000c101906 */
[----:B-1----:R-:W-:Y:S01]  /*42c0*/  @!P1 IMAD.WIDE R248, R236, 0x4, R248 ;  /* 0x00000004ecf89825 */ /* 0x002fe200078e02f8 */
[----:B0-----:R0:W1:Y:S01]  /*42d0*/  MUFU.RSQ R246, R251 ;  /* 0x000000fb00f67308 */ /* 0x0010620000001400 */
[----:B------:R-:W-:Y:S02]  /*42e0*/  FSEL R247, R250, RZ, !P2 ;  /* 0x000000fffaf77208 */ /* 0x000fe40005000000 */
[----:B------:R-:W-:-:S03]  /*42f0*/  SHF.L.U32 R250, R24, 0x10, RZ ;  /* 0x0000001018fa7819 */ /* 0x000fc600000006ff */
[C---:B------:R-:W-:Y:S01]  /*4300*/  FADD.FTZ R128, -R247.reuse, R128 ;  /* 0x00000080f7807221 */ /* 0x040fe20000010100 */
[C---:B------:R-:W-:Y:S01]  /*4310*/  FADD.FTZ R129, -R247.reuse, R129 ;  /* 0x00000081f7817221 */ /* 0x040fe20000010100 */
[C---:B------:R-:W-:Y:S01]  /*4320*/  FADD.FTZ R131, -R247.reuse, R131 ;  /* 0x00000083f7837221 */ /* 0x040fe20000010100 */
[----:B0-----:R-:W-:Y:S01]  /*4330*/  SHF.L.U32 R251, R58, 0x10, RZ ;  /* 0x000000103afb7819 */ /* 0x001fe200000006ff */
[C---:B------:R-:W-:Y:S01]  /*4340*/  FADD.FTZ R133, -R247.reuse, R133 ;  /* 0x00000085f7857221 */ /* 0x040fe20000010100 */
[C---:B------:R-:W-:Y:S01]  /*4350*/  FADD.FTZ R135, -R247.reuse, R135 ;  /* 0x00000087f7877221 */ /* 0x040fe20000010100 */
[C---:B------:R-:W-:Y:S01]  /*4360*/  FADD.FTZ R139, -R247.reuse, R139 ;  /* 0x0000008bf78b7221 */ /* 0x040fe20000010100 */
[C---:B------:R-:W-:Y:S01]  /*4370*/  FADD.FTZ R141, -R247.reuse, R141 ;  /* 0x0000008df78d7221 */ /* 0x040fe20000010100 */
[C---:B------:R-:W-:Y:S01]  /*4380*/  FADD.FTZ R143, -R247.reuse, R143 ;  /* 0x0000008ff78f7221 */ /* 0x040fe20000010100 */
[C---:B------:R-:W-:Y:S01]  /*4390*/  FADD.FTZ R137, -R247.reuse, R137 ;  /* 0x00000089f7897221 */ /* 0x040fe20000010100 */
[----:B------:R-:W-:Y:S01]  /*43a0*/  FADD.FTZ R147, -R247, R147 ;  /* 0x00000093f7937221 */ /* 0x000fe20000010100 */
[C---:B-1----:R-:W-:Y:S01]  /*43b0*/  FMUL.FTZ R128, R246.reuse, R128 ;  /* 0x00000080f6807220 */ /* 0x042fe20000410000 */
[C---:B------:R-:W-:Y:S01]  /*43c0*/  FMUL.FTZ R129, R246.reuse, R129 ;  /* 0x00000081f6817220 */ /* 0x040fe20000410000 */
[----:B------:R0:W-:Y:S01]  /*43d0*/  @!P1 STG.E desc[UR6][R248.64], R246 ;  /* 0x000000f6f8009986 */ /* 0x0001e2000c101906 */
[----:B------:R-:W-:Y:S01]  /*43e0*/  FMUL.FTZ R131, R246, R131 ;  /* 0x00000083f6837220 */ /* 0x000fe20000410000 */
[----:B------:R-:W-:Y:S01]  /*43f0*/  FFMA.FTZ R128, R128, R250, R252 ;  /* 0x000000fa80807223 */ /* 0x000fe200000100fc */
[----:B------:R-:W-:Y:S01]  /*4400*/  SHF.L.U32 R250, R201, 0x10, RZ ;  /* 0x00000010c9fa7819 */ /* 0x000fe200000006ff */
[----:B------:R-:W-:Y:S01]  /*4410*/  FMUL.FTZ R133, R246, R133 ;  /* 0x00000085f6857220 */ /* 0x000fe20000410000 */
[----:B------:R-:W-:Y:S01]  /*4420*/  SHF.L.U32 R252, R202, 0x10, RZ ;  /* 0x00000010cafc7819 */ /* 0x000fe200000006ff */
[C---:B------:R-:W-:Y:S01]  /*4430*/  FMUL.FTZ R135, R246.reuse, R135 ;  /* 0x00000087f6877220 */ /* 0x040fe20000410000 */
[C---:B------:R-:W-:Y:S01]  /*4440*/  FMUL.FTZ R143, R246.reuse, R143 ;  /* 0x0000008ff68f7220 */ /* 0x040fe20000410000 */
[C---:B------:R-:W-:Y:S01]  /*4450*/  FMUL.FTZ R137, R246.reuse, R137 ;  /* 0x00000089f6897220 */ /* 0x040fe20000410000 */
[C---:B------:R-:W-:Y:S01]  /*4460*/  FADD.FTZ R149, -R247.reuse, R149 ;  /* 0x00000095f7957221 */ /* 0x040fe20000010100 */
[C---:B------:R-:W-:Y:S01]  /*4470*/  FADD.FTZ R145, -R247.reuse, R145 ;  /* 0x00000091f7917221 */ /* 0x040fe20000010100 */
[----:B------:R-:W-:Y:S01]  /*4480*/  FADD.FTZ R151, -R247, R151 ;  /* 0x00000097f7977221 */ /* 0x000fe20000010100 */
[----:B0-----:R-:W-:Y:S01]  /*4490*/  FFMA.FTZ R249, R129, R250, R252 ;  /* 0x000000fa81f97223 */ /* 0x001fe200000100fc */
[----:B------:R-:W-:Y:S01]  /*44a0*/  FADD.FTZ R129, -R247, R130 ;  /* 0x00000082f7817221 */ /* 0x000fe20000010100 */
[----:B------:R-:W-:Y:S01]  /*44b0*/  SHF.L.U32 R130, R25, 0x10, RZ ;  /* 0x0000001019827819 */ /* 0x000fe200000006ff */
[C---:B------:R-:W-:Y:S01]  /*44c0*/  FMUL.FTZ R145, R246.reuse, R145 ;  /* 0x00000091f6917220 */ /* 0x040fe20000410000 */
[----:B------:R-:W-:Y:S01]  /*44d0*/  SHF.L.U32 R248, R57, 0x10, RZ ;  /* 0x0000001039f87819 */ /* 0x000fe200000006ff */
[----:B------:R-:W-:Y:S01]  /*44e0*/  FMUL.FTZ R129, R246, R129 ;  /* 0x00000081f6817220 */ /* 0x000fe20000410000 */
[----:B------:R-:W-:Y:S01]  /*44f0*/  SHF.L.U32 R250, R206, 0x10, RZ ;  /* 0x00000010cefa7819 */ /* 0x000fe200000006ff */
[----:B------:R-:W-:Y:S01]  /*4500*/  FADD.FTZ R153, -R247, R153 ;  /* 0x00000099f7997221 */ /* 0x000fe20000010100 */
[----:B------:R-:W-:Y:S01]  /*4510*/  F2FP.BF16.F32.PACK_AB R128, R249, R128 ;  /* 0x00000080f980723e */ /* 0x000fe200000010ff */
[----:B------:R-:W-:Y:S01]  /*4520*/  FFMA.FTZ R129, R129, R130, R248 ;  /* 0x0000008281817223 */ /* 0x000fe200000100f8 */
[----:B------:R-:W-:Y:S01]  /*4530*/  SHF.L.U32 R248, R203, 0x10, RZ ;  /* 0x00000010cbf87819 */ /* 0x000fe200000006ff */
[C---:B------:R-:W-:Y:S01]  /*4540*/  FADD.FTZ R249, -R247.reuse, R136 ;  /* 0x00000088f7f97221 */ /* 0x040fe20000010100 */
[----:B------:R-:W-:Y:S01]  /*4550*/  SHF.L.U32 R130, R204, 0x10, RZ ;  /* 0x00000010cc827819 */ /* 0x000fe200000006ff */
[C---:B------:R-:W-:Y:S01]  /*4560*/  FADD.FTZ R155, -R247.reuse, R155 ;  /* 0x0000009bf79b7221 */ /* 0x040fe20000010100 */
[----:B------:R-:W-:Y:S01]  /*4570*/  FADD.FTZ R157, -R247, R157 ;  /* 0x0000009df79d7221 */ /* 0x000fe20000010100 */
[----:B------:R-:W-:Y:S01]  /*4580*/  FMUL.FTZ R136, R246, R249 ;  /* 0x000000f9f6887220 */ /* 0x000fe20000410000 */
[----:B------:R-:W-:Y:S01]  /*4590*/  SHF.L.U32 R249, R28, 0x10, RZ ;  /* 0x000000101cf97819 */ /* 0x000fe200000006ff */
[----:B------:R-:W-:Y:S01]  /*45a0*/  FFMA.FTZ R248, R131, R248, R130 ;  /* 0x000000f883f87223 */ /* 0x000fe20000010082 */
[----:B------:R-:W-:Y:S01]  /*45b0*/  FADD.FTZ R131, -R247, R132 ;  /* 0x00000084f7837221 */ /* 0x000fe20000010100 */
[----:B------:R-:W-:Y:S01]  /*45c0*/  SHF.L.U32 R132, R205, 0x10, RZ ;  /* 0x00000010cd847819 */ /* 0x000fe200000006ff */
[C---:B------:R-:W-:Y:S01]  /*45d0*/  FADD.FTZ R159, -R247.reuse, R159 ;  /* 0x0000009ff79f7221 */ /* 0x040fe20000010100 */
[C---:B------:R-:W-:Y:S01]  /*45e0*/  FADD.FTZ R161, -R247.reuse, R161 ;  /* 0x000000a1f7a17221 */ /* 0x040fe20000010100 */
[----:B------:R-:W-:Y:S01]  /*45f0*/  FMUL.FTZ R130, R246, R131 ;  /* 0x00000083f6827220 */ /* 0x000fe20000410000 */
[----:B------:R-:W-:Y:S01]  /*4600*/  SHF.L.U32 R131, R26, 0x10, RZ ;  /* 0x000000101a837819 */ /* 0x000fe200000006ff */
[C---:B------:R-:W-:Y:S01]  /*4610*/  FADD.FTZ R163, -R247.reuse, R163 ;  /* 0x000000a3f7a37221 */ /* 0x040fe20000010100 */
[----:B------:R-:W-:Y:S01]  /*4620*/  F2FP.BF16.F32.PACK_AB R129, R248, R129 ;  /* 0x00000081f881723e */ /* 0x000fe200000010ff */
[----:B------:R-:W-:Y:S01]  /*4630*/  FMUL.FTZ R161, R246, R161 ;  /* 0x000000a1f6a17220 */ /* 0x000fe20000410000 */
[C---:B------:R-:W-:Y:S01]  /*4640*/  FADD.FTZ R165, -R247.reuse, R165 ;  /* 0x000000a5f7a57221 */ /* 0x040fe20000010100 */
[----:B------:R-:W-:Y:S01]  /*4650*/  FFMA.FTZ R130, R130, R131, R251 ;  /* 0x0000008382827223 */ /* 0x000fe200000100fb */
[----:B------:R-:W-:Y:S01]  /*4660*/  FADD.FTZ R131, -R247, R134 ;  /* 0x00000086f7837221 */ /* 0x000fe20000010100 */
[----:B------:R-:W-:Y:S01]  /*4670*/  FFMA.FTZ R251, R133, R132, R250 ;  /* 0x0000008485fb7223 */ /* 0x000fe200000100fa */
[----:B------:R-:W-:Y:S01]  /*4680*/  SHF.L.U32 R132, R27, 0x10, RZ ;  /* 0x000000101b847819 */ /* 0x000fe200000006ff */
[----:B------:R-:W-:Y:S01]  /*4690*/  FADD.FTZ R167, -R247, R167 ;  /* 0x000000a7f7a77221 */ /* 0x000fe20000010100 */
[----:B------:R-:W-:Y:S01]  /*46a0*/  SHF.L.U32 R134, R59, 0x10, RZ ;  /* 0x000000103b867819 */ /* 0x000fe200000006ff */
[----:B------:R-:W-:Y:S01]  /*46b0*/  FMUL.FTZ R131, R246, R131 ;  /* 0x00000083f6837220 */ /* 0x000fe20000410000 */
[----:B------:R-:W-:Y:S01]  /*46c0*/  F2FP.BF16.F32.PACK_AB R130, R251, R130 ;  /* 0x00000082fb82723e */ /* 0x000fe200000010ff */
[----:B------:R-:W-:Y:S01]  /*46d0*/  FADD.FTZ R169, -R247, R169 ;  /* 0x000000a9f7a97221 */ /* 0x000fe20000010100 */
[----:B------:R-:W-:Y:S01]  /*46e0*/  SHF.L.U32 R251, R60, 0x10, RZ ;  /* 0x000000103cfb7819 */ /* 0x000fe200000006ff */
[----:B------:R-:W-:Y:S01]  /*46f0*/  FFMA.FTZ R131, R131, R132, R134 ;  /* 0x0000008483837223 */ /* 0x000fe20000010086 */
[----:B------:R-:W-:Y:S01]  /*4700*/  SHF.L.U32 R132, R207, 0x10, RZ ;  /* 0x00000010cf847819 */ /* 0x000fe200000006ff */
[----:B------:R-:W-:Y:S01]  /*4710*/  FMUL.FTZ R169, R246, R169 ;  /* 0x000000a9f6a97220 */ /* 0x000fe20000410000 */
[----:B------:R-:W-:Y:S01]  /*4720*/  SHF.L.U32 R134, R208, 0x10, RZ ;  /* 0x00000010d0867819 */ /* 0x000fe200000006ff */
[----:B------:R-:W-:Y:S01]  /*4730*/  FFMA.FTZ R136, R136, R249, R251 ;  /* 0x000000f988887223 */ /* 0x000fe200000100fb */
[----:B------:R-:W-:Y:S01]  /*4740*/  FADD.FTZ R249, -R247, R138 ;  /* 0x0000008af7f97221 */ /* 0x000fe20000010100 */
[----:B------:R-:W-:Y:S01]  /*4750*/  SHF.L.U32 R251, R61, 0x10, RZ ;  /* 0x000000103dfb7819 */ /* 0x000fe200000006ff */
[----:B------:R-:W-:Y:S01]  /*4760*/  FADD.FTZ R171, -R247, R171 ;  /* 0x000000abf7ab7221 */ /* 0x000fe20000010100 */
[----:B------:R-:W-:Y:S01]  /*4770*/  FFMA.FTZ R134, R135, R132, R134 ;  /* 0x0000008487867223 */ /* 0x000fe20000010086 */
[C---:B------:R-:W-:Y:S01]  /*4780*/  FMUL.FTZ R138, R246.reuse, R249 ;  /* 0x000000f9f68a7220 */ /* 0x040fe20000410000 */
[----:B------:R-:W0:Y:S01]  /*4790*/  LDC.64 R132, c[0x0][0x428] ;  /* 0x00010a00ff847b82 */ /* 0x000e220000000a00 */
[----:B------:R-:W-:Y:S01]  /*47a0*/  SHF.L.U32 R249, R29, 0x10, RZ ;  /* 0x000000101df97819 */ /* 0x000fe200000006ff */
[----:B------:R-:W-:Y:S01]  /*47b0*/  FMUL.FTZ R171, R246, R171 ;  /* 0x000000abf6ab7220 */ /* 0x000fe20000410000 */
[----:B------:R-:W-:Y:S01]  /*47c0*/  F2FP.BF16.F32.PACK_AB R131, R134, R131 ;  /* 0x000000838683723e */ /* 0x000fe200000010ff */
[C---:B------:R-:W-:Y:S01]  /*47d0*/  FADD.FTZ R173, -R247.reuse, R173 ;  /* 0x000000adf7ad7221 */ /* 0x040fe20000010100 */
[C---:B------:R-:W-:Y:S01]  /*47e0*/  FADD.FTZ R175, -R247.reuse, R175 ;  /* 0x000000aff7af7221 */ /* 0x040fe20000010100 */
[----:B------:R-:W-:Y:S01]  /*47f0*/  FFMA.FTZ R138, R138, R249, R251 ;  /* 0x000000f98a8a7223 */ /* 0x000fe200000100fb */
[C---:B------:R-:W-:Y:S01]  /*4800*/  FADD.FTZ R177, -R247.reuse, R177 ;  /* 0x000000b1f7b17221 */ /* 0x040fe20000010100 */
[C---:B------:R-:W-:Y:S01]  /*4810*/  FMUL.FTZ R173, R246.reuse, R173 ;  /* 0x000000adf6ad7220 */ /* 0x040fe20000410000 */
[C---:B------:R-:W-:Y:S01]  /*4820*/  FADD.FTZ R179, -R247.reuse, R179 ;  /* 0x000000b3f7b37221 */ /* 0x040fe20000010100 */
[C---:B------:R-:W-:Y:S01]  /*4830*/  FADD.FTZ R181, -R247.reuse, R181 ;  /* 0x000000b5f7b57221 */ /* 0x040fe20000010100 */
[C---:B------:R-:W-:Y:S01]  /*4840*/  FMUL.FTZ R177, R246.reuse, R177 ;  /* 0x000000b1f6b17220 */ /* 0x040fe20000410000 */
[C---:B------:R-:W-:Y:S01]  /*4850*/  FADD.FTZ R183, -R247.reuse, R183 ;  /* 0x000000b7f7b77221 */ /* 0x040fe20000010100 */
[C---:B------:R-:W-:Y:S01]  /*4860*/  FMUL.FTZ R179, R246.reuse, R179 ;  /* 0x000000b3f6b37220 */ /* 0x040fe20000410000 */
[----:B------:R-:W-:Y:S01]  /*4870*/  FMUL.FTZ R181, R246, R181 ;  /* 0x000000b5f6b57220 */ /* 0x000fe20000410000 */
[C---:B------:R-:W-:Y:S01]  /*4880*/  FADD.FTZ R185, -R247.reuse, R185 ;  /* 0x000000b9f7b97221 */ /* 0x040fe20000010100 */
[C---:B------:R-:W-:Y:S01]  /*4890*/  FADD.FTZ R187, -R247.reuse, R187 ;  /* 0x000000bbf7bb7221 */ /* 0x040fe20000010100 */
[C---:B------:R-:W-:Y:S01]  /*48a0*/  FADD.FTZ R189, -R247.reuse, R189 ;  /* 0x000000bdf7bd7221 */ /* 0x040fe20000010100 */
[----:B------:R-:W-:-:S03]  /*48b0*/  FADD.FTZ R191, -R247, R191 ;  /* 0x000000bff7bf7221 */ /* 0x000fc60000010100 */
[C---:B------:R-:W-:Y:S01]  /*48c0*/  FMUL.FTZ R189, R246.reuse, R189 ;  /* 0x000000bdf6bd7220 */ /* 0x040fe20000410000 */
[----:B------:R-:W-:Y:S01]  /*48d0*/  FMUL.FTZ R191, R246, R191 ;  /* 0x000000bff6bf7220 */ /* 0x000fe20000410000 */
[----:B0-----:R-:W-:-:S05]  /*48e0*/  IMAD.WIDE.U32 R134, R240, 0x10, R132 ;  /* 0x00000010f0867825 */ /* 0x001fca00078e0084 */
[----:B------:R0:W-:Y:S02]  /*48f0*/  STG.E.128 desc[UR6][R134.64], R128 ;  /* 0x0000008086007986 */ /* 0x0001e4000c101d06 */
[----:B0-----:R-:W-:Y:S01]  /*4900*/  SHF.L.U32 R128, R211, 0x10, RZ ;  /* 0x00000010d3807819 */ /* 0x001fe200000006ff */
[----:B------:R-:W-:Y:S01]  /*4910*/  FMUL.FTZ R129, R246, R139 ;  /* 0x0000008bf6817220 */ /* 0x000fe20000410000 */
[----:B------:R-:W-:Y:S01]  /*4920*/  SHF.L.U32 R130, R212, 0x10, RZ ;  /* 0x00000010d4827819 */ /* 0x000fe200000006ff */
[C---:B------:R-:W-:Y:S01]  /*4930*/  FADD.FTZ R131, -R247.reuse, R140 ;  /* 0x0000008cf7837221 */ /* 0x040fe20000010100 */
[----:B------:R-:W-:Y:S01]  /*4940*/  SHF.L.U32 R135, R62, 0x10, RZ ;  /* 0x000000103e877819 */ /* 0x000fe200000006ff */
[----:B------:R-:W-:Y:S01]  /*4950*/  FADD.FTZ R139, -R247, R152 ;  /* 0x00000098f78b7221 */ /* 0x000fe20000010100 */
[----:B------:R-:W-:Y:S01]  /*4960*/  SHF.L.U32 R134, R214, 0x10, RZ ;  /* 0x00000010d6867819 */ /* 0x000fe200000006ff */
[----:B------:R-:W-:Y:S01]  /*4970*/  FFMA.FTZ R129, R129, R128, R130 ;  /* 0x0000008081817223 */ /* 0x000fe20000010082 */
[----:B------:R-:W-:Y:S01]  /*4980*/  FMUL.FTZ R130, R246, R131 ;  /* 0x00000083f6827220 */ /* 0x000fe20000410000 */
[----:B------:R-:W-:-:S02]  /*4990*/  SHF.L.U32 R131, R30, 0x10, RZ ;  /* 0x000000101e837819 */ /* 0x000fc400000006ff */
[----:B------:R-:W-:Y:S02]  /*49a0*/  SHF.L.U32 R128, R213, 0x10, RZ ;  /* 0x00000010d5807819 */ /* 0x000fe400000006ff */
[----:B------:R-:W-:Y:S01]  /*49b0*/  F2FP.BF16.F32.PACK_AB R129, R129, R138 ;  /* 0x0000008a8181723e */ /* 0x000fe200000010ff */
[----:B------:R-:W-:Y:S01]  /*49c0*/  FFMA.FTZ R130, R130, R131, R135 ;  /* 0x0000008382827223 */ /* 0x000fe20000010087 */
[----:B------:R-:W-:Y:S01]  /*49d0*/  FMUL.FTZ R135, R246, R141 ;  /* 0x0000008df6877220 */ /* 0x000fe20000410000 */
[----:B------:R-:W-:Y:S01]  /*49e0*/  FADD.FTZ R131, -R247, R142 ;  /* 0x0000008ef7837221 */ /* 0x000fe20000010100 */
[----:B------:R-:W-:Y:S02]  /*49f0*/  SHF.L.U32 R142, R34, 0x10, RZ ;  /* 0x00000010228e7819 */ /* 0x000fe400000006ff */
[----:B------:R-:W-:Y:S01]  /*4a00*/  FFMA.FTZ R135, R135, R128, R134 ;  /* 0x0000008087877223 */ /* 0x000fe20000010086 */
[----:B------:R-:W-:Y:S01]  /*4a10*/  SHF.L.U32 R128, R31, 0x10, RZ ;  /* 0x000000101f807819 */ /* 0x000fe200000006ff */
[----:B------:R-:W-:Y:S01]  /*4a20*/  FMUL.FTZ R131, R246, R131 ;  /* 0x00000083f6837220 */ /* 0x000fe20000410000 */
[----:B------:R-:W-:-:S02]  /*4a30*/  SHF.L.U32 R134, R63, 0x10, RZ ;  /* 0x000000103f867819 */ /* 0x000fc400000006ff */
[----:B------:R-:W-:Y:S02]  /*4a40*/  F2FP.BF16.F32.PACK_AB R130, R135, R130 ;  /* 0x000000828782723e */ /* 0x000fe400000010ff */
[----:B------:R-:W-:Y:S01]  /*4a50*/  SHF.L.U32 R138, R218, 0x10, RZ ;  /* 0x00000010da8a7819 */ /* 0x000fe200000006ff */
[----:B------:R-:W-:Y:S01]  /*4a60*/  FFMA.FTZ R131, R131, R128, R134 ;  /* 0x0000008083837223 */ /* 0x000fe20000010086 */
[----:B------:R-:W-:Y:S02]  /*4a70*/  SHF.L.U32 R128, R215, 0x10, RZ ;  /* 0x00000010d7807819 */ /* 0x000fe400000006ff */
[----:B------:R-:W-:Y:S02]  /*4a80*/  SHF.L.U32 R134, R216, 0x10, RZ ;  /* 0x00000010d8867819 */ /* 0x000fe400000006ff */
[----:B------:R-:W-:-:S03]  /*4a90*/  SHF.L.U32 R152, R234, 0x10, RZ ;  /* 0x00000010ea987819 */ /* 0x000fc600000006ff */
[----:B------:R-:W-:Y:S01]  /*4aa0*/  FFMA.FTZ R140, R143, R128, R134 ;  /* 0x000000808f8c7223 */ /* 0x000fe20000010086 */
[----:B------:R-:W-:Y:S02]  /*4ab0*/  SHF.L.U32 R128, R209, 0x10, RZ ;  /* 0x00000010d1807819 */ /* 0x000fe400000006ff */
[----:B------:R-:W-:Y:S02]  /*4ac0*/  SHF.L.U32 R134, R210, 0x10, RZ ;  /* 0x00000010d2867819 */ /* 0x000fe400000006ff */
[----:B------:R-:W-:Y:S02]  /*4ad0*/  F2FP.BF16.F32.PACK_AB R131, R140, R131 ;  /* 0x000000838c83723e */ /* 0x000fe400000010ff */
[----:B------:R-:W-:Y:S01]  /*4ae0*/  SHF.L.U32 R140, R32, 0x10, RZ ;  /* 0x00000010208c7819 */ /* 0x000fe200000006ff */
[----:B------:R-:W-:Y:S01]  /*4af0*/  FFMA.FTZ R137, R137, R128, R134 ;  /* 0x0000008089897223 */ /* 0x000fe20000010086 */
[----:B------:R-:W-:-:S04]  /*4b00*/  IMAD.WIDE.U32 R134, R239, 0x10, R132 ;  /* 0x00000010ef867825 */ /* 0x000fc800078e0084 */
[----:B------:R-:W-:Y:S01]  /*4b10*/  F2FP.BF16.F32.PACK_AB R128, R137, R136 ;  /* 0x000000888980723e */ /* 0x000fe200000010ff */
[----:B------:R-:W-:Y:S01]  /*4b20*/  FADD.FTZ R137, -R247, R144 ;  /* 0x00000090f7897221 */ /* 0x000fe20000010100 */
[----:B------:R-:W-:Y:S01]  /*4b30*/  SHF.L.U32 R136, R64, 0x10, RZ ;  /* 0x0000001040887819 */ /* 0x000fe200000006ff */
[----:B------:R-:W-:Y:S01]  /*4b40*/  IMAD.WIDE.U32 R238, R238, 0x10, R132 ;  /* 0x00000010eeee7825 */ /* 0x000fe200078e0084 */
[----:B------:R-:W-:-:S03]  /*4b50*/  SHF.L.U32 R144, R228, 0x10, RZ ;  /* 0x00000010e4907819 */ /* 0x000fc600000006ff */
[----:B------:R-:W-:Y:S01]  /*4b60*/  FMUL.FTZ R137, R246, R137 ;  /* 0x00000089f6897220 */ /* 0x000fe20000410000 */
[----:B------:R0:W-:Y:S03]  /*4b70*/  STG.E.128 desc[UR6][R134.64], R128 ;  /* 0x0000008086007986 */ /* 0x0001e6000c101d06 */
[----:B------:R-:W-:Y:S01]  /*4b80*/  FFMA.FTZ R140, R137, R140, R136 ;  /* 0x0000008c898c7223 */ /* 0x000fe20000010088 */
[----:B------:R-:W-:Y:S01]  /*4b90*/  FADD.FTZ R137, -R247, R146 ;  /* 0x00000092f7897221 */ /* 0x000fe20000010100 */
[----:B------:R-:W-:Y:S02]  /*4ba0*/  SHF.L.U32 R136, R217, 0x10, RZ ;  /* 0x00000010d9887819 */ /* 0x000fe400000006ff */
[----:B------:R-:W-:Y:S01]  /*4bb0*/  SHF.L.U32 R146, R38, 0x10, RZ ;  /* 0x0000001026927819 */ /* 0x000fe200000006ff */
[C---:B------:R-:W-:Y:S01]  /*4bc0*/  FMUL.FTZ R137, R246.reuse, R137 ;  /* 0x00000089f6897220 */ /* 0x040fe20000410000 */
[----:B0-----:R-:W-:Y:S01]  /*4bd0*/  SHF.L.U32 R128, R33, 0x10, RZ ;  /* 0x0000001021807819 */ /* 0x001fe200000006ff */
[----:B------:R-:W-:Y:S01]  /*4be0*/  FFMA.FTZ R129, R145, R136, R138 ;  /* 0x0000008891817223 */ /* 0x000fe2000001008a */
[----:B------:R-:W-:Y:S01]  /*4bf0*/  SHF.L.U32 R130, R65, 0x10, RZ ;  /* 0x0000001041827819 */ /* 0x000fe200000006ff */
[C---:B------:R-:W-:Y:S01]  /*4c00*/  FMUL.FTZ R138, R246.reuse, R151 ;  /* 0x00000097f68a7220 */ /* 0x040fe20000410000 */
[----:B------:R-:W-:Y:S01]  /*4c10*/  SHF.L.U32 R131, R219, 0x10, RZ ;  /* 0x00000010db837819 */ /* 0x000fe200000006ff */
[----:B------:R-:W-:Y:S01]  /*4c20*/  FMUL.FTZ R151, R246, R159 ;  /* 0x0000009ff6977220 */ /* 0x000fe20000410000 */
[----:B------:R-:W-:Y:S01]  /*4c30*/  SHF.L.U32 R135, R220, 0x10, RZ ;  /* 0x00000010dc877819 */ /* 0x000fe200000006ff */
[----:B------:R-:W-:Y:S01]  /*4c40*/  FFMA.FTZ R141, R137, R128, R130 ;  /* 0x00000080898d7223 */ /* 0x000fe20000010082 */
[----:B------:R-:W-:Y:S01]  /*4c50*/  FADD.FTZ R137, -R247, R148 ;  /* 0x00000094f7897221 */ /* 0x000fe20000010100 */
[----:B------:R-:W-:Y:S01]  /*4c60*/  SHF.L.U32 R128, R66, 0x10, RZ ;  /* 0x0000001042807819 */ /* 0x000fe200000006ff */
[----:B------:R-:W-:Y:S01]  /*4c70*/  FMUL.FTZ R130, R246, R147 ;  /* 0x00000093f6827220 */ /* 0x000fe20000410000 */
[----:B------:R-:W-:Y:S01]  /*4c80*/  SHF.L.U32 R134, R222, 0x10, RZ ;  /* 0x00000010de867819 */ /* 0x000fe200000006ff */
[----:B------:R-:W-:Y:S01]  /*4c90*/  FMUL.FTZ R137, R246, R137 ;  /* 0x00000089f6897220 */ /* 0x000fe20000410000 */
[----:B------:R-:W-:Y:S01]  /*4ca0*/  SHF.L.U32 R136, R226, 0x10, RZ ;  /* 0x00000010e2887819 */ /* 0x000fe200000006ff */
[----:B------:R-:W-:Y:S01]  /*4cb0*/  FFMA.FTZ R130, R130, R131, R135 ;  /* 0x0000008382827223 */ /* 0x000fe20000010087 */
[----:B------:R-:W-:Y:S01]  /*4cc0*/  FMUL.FTZ R131, R246, R149 ;  /* 0x00000095f6837220 */ /* 0x000fe20000410000 */
[----:B------:R-:W-:Y:S01]  /*4cd0*/  FFMA.FTZ R142, R137, R142, R128 ;  /* 0x0000008e898e7223 */ /* 0x000fe20000010080 */
[----:B------:R-:W-:Y:S01]  /*4ce0*/  SHF.L.U32 R128, R221, 0x10, RZ ;  /* 0x00000010dd807819 */ /* 0x000fe200000006ff */
[----:B------:R-:W-:Y:S01]  /*4cf0*/  FADD.FTZ R135, -R247, R150 ;  /* 0x00000096f7877221 */ /* 0x000fe20000010100 */
        /* <DEDUP_REMOVED lines=8> */
[----:B------:R-:W-:-:S02]  /*4d80*/  SHF.L.U32 R150, R39, 0x10, RZ ;  /* 0x0000001027967819 */ /* 0x000fc400000006ff */
[----:B------:R-:W-:Y:S01]  /*4d90*/  SHF.L.U32 R148, R232, 0x10, RZ ;  /* 0x00000010e8947819 */ /* 0x000fe200000006ff */
[----:B------:R-:W-:Y:S01]  /*4da0*/  FFMA.FTZ R143, R135, R128, R134 ;  /* 0x00000080878f7223 */ /* 0x000fe20000010086 */
[----:B------:R-:W-:Y:S01]  /*4db0*/  SHF.L.U32 R135, R223, 0x10, RZ ;  /* 0x00000010df877819 */ /* 0x000fe200000006ff */
[----:B------:R-:W-:Y:S01]  /*4dc0*/  FMUL.FTZ R128, R246, R139 ;  /* 0x0000008bf6807220 */ /* 0x000fe20000410000 */
[----:B------:R-:W-:Y:S02]  /*4dd0*/  SHF.L.U32 R134, R225, 0x10, RZ ;  /* 0x00000010e1867819 */ /* 0x000fe400000006ff */
[----:B------:R-:W-:Y:S01]  /*4de0*/  SHF.L.U32 R139, R37, 0x10, RZ ;  /* 0x00000010258b7819 */ /* 0x000fe200000006ff */
[----:B------:R-:W-:Y:S01]  /*4df0*/  FFMA.FTZ R138, R138, R135, R137 ;  /* 0x000000878a8a7223 */ /* 0x000fe20000010089 */
[----:B------:R-:W-:Y:S02]  /*4e00*/  SHF.L.U32 R135, R36, 0x10, RZ ;  /* 0x0000001024877819 */ /* 0x000fe400000006ff */
[----:B------:R-:W-:-:S02]  /*4e10*/  SHF.L.U32 R137, R68, 0x10, RZ ;  /* 0x0000001044897819 */ /* 0x000fc400000006ff */
[----:B------:R-:W-:Y:S02]  /*4e20*/  SHF.L.U32 R157, R77, 0x10, RZ ;  /* 0x000000104d9d7819 */ /* 0x000fe400000006ff */
[----:B------:R-:W-:Y:S01]  /*4e30*/  PRMT R163, R47, 0x7632, R163 ;  /* 0x000076322fa37816 */ /* 0x000fe200000000a3 */
[----:B------:R-:W-:Y:S01]  /*4e40*/  FFMA.FTZ R128, R128, R135, R137 ;  /* 0x0000008780807223 */ /* 0x000fe20000010089 */
[C---:B------:R-:W-:Y:S01]  /*4e50*/  FMUL.FTZ R135, R246.reuse, R153 ;  /* 0x00000099f6877220 */ /* 0x040fe20000410000 */
[--C-:B------:R-:W-:Y:S01]  /*4e60*/  FADD.FTZ R137, -R247, R154.reuse ;  /* 0x0000009af7897221 */ /* 0x100fe20000010100 */
[----:B------:R-:W-:Y:S01]  /*4e70*/  PRMT R154, R73, 0x7632, R154 ;  /* 0x00007632499a7816 */ /* 0x000fe2000000009a */
[----:B------:R-:W-:Y:S01]  /*4e80*/  FADD.FTZ R153, -R247, R170 ;  /* 0x000000aaf7997221 */ /* 0x000fe20000010100 */
[----:B------:R-:W-:Y:S01]  /*4e90*/  FFMA.FTZ R135, R135, R134, R136 ;  /* 0x0000008687877223 */ /* 0x000fe20000010088 */
[C---:B------:R-:W-:Y:S01]  /*4ea0*/  FMUL.FTZ R134, R246.reuse, R137 ;  /* 0x00000089f6867220 */ /* 0x040fe20000410000 */
[----:B------:R-:W-:Y:S01]  /*4eb0*/  SHF.L.U32 R136, R227, 0x10, RZ ;  /* 0x00000010e3887819 */ /* 0x000fe200000006ff */
[----:B------:R-:W-:Y:S01]  /*4ec0*/  FMUL.FTZ R137, R246, R155 ;  /* 0x0000009bf6897220 */ /* 0x000fe20000410000 */
[----:B------:R-:W-:Y:S01]  /*4ed0*/  SHF.L.U32 R154, R154, 0x10, RZ ;  /* 0x000000109a9a7819 */ /* 0x000fe200000006ff */
[----:B------:R-:W-:Y:S01]  /*4ee0*/  FFMA.FTZ R134, R134, R139, R145 ;  /* 0x0000008b86867223 */ /* 0x000fe20000010091 */
[----:B------:R-:W-:Y:S01]  /*4ef0*/  FADD.FTZ R139, -R247, R156 ;  /* 0x0000009cf78b7221 */ /* 0x000fe20000010100 */
[----:B------:R-:W-:Y:S01]  /*4f00*/  FFMA.FTZ R137, R137, R136, R144 ;  /* 0x0000008889897223 */ /* 0x000fe20000010090 */
[----:B------:R-:W-:Y:S01]  /*4f10*/  SHF.L.U32 R136, R70, 0x10, RZ ;  /* 0x0000001046887819 */ /* 0x000fe200000006ff */
[----:B------:R-:W-:Y:S01]  /*4f20*/  FADD.FTZ R145, -R247, R162 ;  /* 0x000000a2f7917221 */ /* 0x000fe20000010100 */
[----:B------:R-:W-:Y:S01]  /*4f30*/  FMUL.FTZ R139, R246, R139 ;  /* 0x0000008bf68b7220 */ /* 0x000fe20000410000 */
[----:B------:R-:W-:Y:S01]  /*4f40*/  SHF.L.U32 R144, R230, 0x10, RZ ;  /* 0x00000010e6907819 */ /* 0x000fe200000006ff */
[C---:B------:R-:W-:Y:S01]  /*4f50*/  FMUL.FTZ R155, R246.reuse, R165 ;  /* 0x000000a5f69b7220 */ /* 0x040fe20000410000 */
[----:B------:R-:W-:Y:S01]  /*4f60*/  FMUL.FTZ R145, R246, R145 ;  /* 0x00000091f6917220 */ /* 0x000fe20000410000 */
[----:B------:R-:W-:Y:S01]  /*4f70*/  FFMA.FTZ R146, R139, R146, R136 ;  /* 0x000000928b927223 */ /* 0x000fe20000010088 */
[----:B------:R-:W-:Y:S01]  /*4f80*/  SHF.L.U32 R136, R229, 0x10, RZ ;  /* 0x00000010e5887819 */ /* 0x000fe200000006ff */
[----:B------:R-:W-:Y:S01]  /*4f90*/  FADD.FTZ R139, -R247, R158 ;  /* 0x0000009ef78b7221 */ /* 0x000fe20000010100 */
[----:B------:R-:W-:-:S02]  /*4fa0*/  SHF.L.U32 R156, R42, 0x10, RZ ;  /* 0x000000102a9c7819 */ /* 0x000fc400000006ff */
[----:B------:R-:W-:Y:S01]  /*4fb0*/  SHF.L.U32 R162, R43, 0x10, RZ ;  /* 0x000000102ba27819 */ /* 0x000fe200000006ff */
[----:B------:R-:W-:Y:S01]  /*4fc0*/  FFMA.FTZ R149, R149, R136, R144 ;  /* 0x0000008895957223 */ /* 0x000fe20000010090 */
[----:B------:R-:W-:Y:S01]  /*4fd0*/  SHF.L.U32 R136, R71, 0x10, RZ ;  /* 0x0000001047887819 */ /* 0x000fe200000006ff */
[----:B------:R-:W-:Y:S01]  /*4fe0*/  FMUL.FTZ R139, R246, R139 ;  /* 0x0000008bf68b7220 */ /* 0x000fe20000410000 */
[----:B------:R-:W-:Y:S02]  /*4ff0*/  SHF.L.U32 R144, R231, 0x10, RZ ;  /* 0x00000010e7907819 */ /* 0x000fe400000006ff */
[----:B------:R-:W-:Y:S01]  /*5000*/  PRMT R158, R76, 0x7632, R158 ;  /* 0x000076324c9e7816 */ /* 0x000fe2000000009e */
[----:B------:R-:W-:Y:S01]  /*5010*/  FFMA.FTZ R150, R139, R150, R136 ;  /* 0x000000968b967223 */ /* 0x000fe20000010088 */
[----:B------:R-:W-:Y:S01]  /*5020*/  FADD.FTZ R139, -R247, R160 ;  /* 0x000000a0f78b7221 */ /* 0x000fe20000010100 */
[----:B------:R-:W-:Y:S01]  /*5030*/  FFMA.FTZ R151, R151, R144, R148 ;  /* 0x0000009097977223 */ /* 0x000fe20000010094 */
[----:B------:R-:W-:-:S02]  /*5040*/  SHF.L.U32 R136, R40, 0x10, RZ ;  /* 0x0000001028887819 */ /* 0x000fc400000006ff */
[----:B------:R-:W-:Y:S01]  /*5050*/  SHF.L.U32 R144, R72, 0x10, RZ ;  /* 0x0000001048907819 */ /* 0x000fe200000006ff */
[----:B------:R-:W-:Y:S01]  /*5060*/  FMUL.FTZ R139, R246, R139 ;  /* 0x0000008bf68b7220 */ /* 0x000fe20000410000 */
[----:B------:R-:W-:Y:S02]  /*5070*/  SHF.L.U32 R148, R233, 0x10, RZ ;  /* 0x00000010e9947819 */ /* 0x000fe400000006ff */
[----:B------:R-:W-:Y:S01]  /*5080*/  SHF.L.U32 R158, R158, 0x10, RZ ;  /* 0x000000109e9e7819 */ /* 0x000fe200000006ff */
[----:B------:R-:W-:Y:S01]  /*5090*/  FFMA.FTZ R139, R139, R136, R144 ;  /* 0x000000888b8b7223 */ /* 0x000fe20000010090 */
[----:B------:R-:W-:Y:S01]  /*50a0*/  SHF.L.U32 R144, R73, 0x10, RZ ;  /* 0x0000001049907819 */ /* 0x000fe200000006ff */
[----:B------:R-:W-:Y:S01]  /*50b0*/  FFMA.FTZ R136, R161, R148, R152 ;  /* 0x00000094a1887223 */ /* 0x000fe20000010098 */
[----:B------:R-:W-:Y:S01]  /*50c0*/  SHF.L.U32 R152, R235, 0x10, RZ ;  /* 0x00000010eb987819 */ /* 0x000fe200000006ff */
[----:B------:R-:W-:Y:S01]  /*50d0*/  FMUL.FTZ R161, R246, R167 ;  /* 0x000000a7f6a17220 */ /* 0x000fe20000410000 */
[----:B------:R-:W-:-:S02]  /*50e0*/  SHF.L.U32 R148, R41, 0x10, RZ ;  /* 0x0000001029947819 */ /* 0x000fc400000006ff */
[----:B------:R-:W-:Y:S01]  /*50f0*/  PRMT R160, R46, 0x7632, R160 ;  /* 0x000076322ea07816 */ /* 0x000fe200000000a0 */
[----:B------:R-:W-:Y:S01]  /*5100*/  FFMA.FTZ R147, R147, R152, R154 ;  /* 0x0000009893937223 */ /* 0x000fe2000001009a */
[----:B------:R-:W-:Y:S01]  /*5110*/  PRMT R152, R42, 0x7632, R152 ;  /* 0x000076322a987816 */ /* 0x000fe20000000098 */
[----:B------:R-:W-:Y:S01]  /*5120*/  FFMA.FTZ R148, R145, R148, R144 ;  /* 0x0000009491947223 */ /* 0x000fe20000010090 */
[----:B------:R-:W-:Y:S01]  /*5130*/  PRMT R154, R74, 0x7632, R154 ;  /* 0x000076324a9a7816 */ /* 0x000fe2000000009a */
[----:B------:R-:W-:Y:S01]  /*5140*/  FADD.FTZ R145, -R247, R164 ;  /* 0x000000a4f7917221 */ /* 0x000fe20000010100 */
[----:B------:R-:W-:Y:S02]  /*5150*/  SHF.L.U32 R152, R152, 0x10, RZ ;  /* 0x0000001098987819 */ /* 0x000fe400000006ff */
        /* <DEDUP_REMOVED lines=9> */
[----:B------:R-:W-:Y:S01]  /*51f0*/  SHF.L.U32 R152, R152, 0x10, RZ ;  /* 0x0000001098987819 */ /* 0x000fe200000006ff */
[----:B------:R-:W-:Y:S01]  /*5200*/  FMUL.FTZ R166, R246, R175 ;  /* 0x000000aff6a67220 */ /* 0x000fe20000410000 */
[----:B------:R-:W-:Y:S01]  /*5210*/  SHF.L.U32 R154, R154, 0x10, RZ ;  /* 0x000000109a9a7819 */ /* 0x000fe200000006ff */
[----:B------:R-:W-:Y:S01]  /*5220*/  FMUL.FTZ R145, R246, R145 ;  /* 0x00000091f6917220 */ /* 0x000fe20000410000 */
[----:B------:R-:W-:-:S02]  /*5230*/  SHF.L.U32 R144, R75, 0x10, RZ ;  /* 0x000000104b907819 */ /* 0x000fc400000006ff */
[----:B------:R-:W-:Y:S01]  /*5240*/  SHF.L.U32 R160, R160, 0x10, RZ ;  /* 0x00000010a0a07819 */ /* 0x000fe200000006ff */
[--C-:B------:R-:W-:Y:S01]  /*5250*/  FFMA.FTZ R161, R161, R152, R154.reuse ;  /* 0x00000098a1a17223 */ /* 0x100fe2000001009a */
[C---:B------:R-:W-:Y:S01]  /*5260*/  PRMT R154, R44.reuse, 0x7632, R154 ;  /* 0x000076322c9a7816 */ /* 0x040fe2000000009a */
[----:B------:R-:W-:Y:S01]  /*5270*/  FFMA.FTZ R162, R145, R162, R144 ;  /* 0x000000a291a27223 */ /* 0x000fe20000010090 */
[----:B------:R-:W-:Y:S01]  /*5280*/  FADD.FTZ R145, -R247, R168 ;  /* 0x000000a8f7917221 */ /* 0x000fe20000010100 */
[----:B------:R-:W-:Y:S02]  /*5290*/  SHF.L.U32 R144, R44, 0x10, RZ ;  /* 0x000000102c907819 */ /* 0x000fe400000006ff */
[----:B------:R-:W-:Y:S01]  /*52a0*/  SHF.L.U32 R152, R76, 0x10, RZ ;  /* 0x000000104c987819 */ /* 0x000fe200000006ff */
[----:B------:R-:W-:Y:S01]  /*52b0*/  FMUL.FTZ R145, R246, R145 ;  /* 0x00000091f6917220 */ /* 0x000fe20000410000 */
[----:B------:R-:W-:Y:S02]  /*52c0*/  SHF.L.U32 R154, R154, 0x10, RZ ;  /* 0x000000109a9a7819 */ /* 0x000fe400000006ff */
[----:B------:R-:W-:Y:S01]  /*52d0*/  SHF.L.U32 R164, R164, 0x10, RZ ;  /* 0x00000010a4a47819 */ /* 0x000fe200000006ff */
[----:B------:R-:W-:Y:S01]  /*52e0*/  FFMA.FTZ R145, R145, R144, R152 ;  /* 0x0000009091917223 */ /* 0x000fe20000010098 */
[----:B------:R-:W-:Y:S01]  /*52f0*/  FMUL.FTZ R152, R246, R153 ;  /* 0x00000099f6987220 */ /* 0x000fe20000410000 */
[----:B------:R-:W-:Y:S01]  /*5300*/  FFMA.FTZ R144, R169, R154, R158 ;  /* 0x0000009aa9907223 */ /* 0x000fe2000001009e */
[----:B------:R-:W-:Y:S01]  /*5310*/  PRMT R154, R45, 0x7632, R154 ;  /* 0x000076322d9a7816 */ /* 0x000fe2000000009a */
[----:B------:R-:W-:Y:S01]  /*5320*/  FADD.FTZ R169, -R247, R182 ;  /* 0x000000b6f7a97221 */ /* 0x000fe20000010100 */
[----:B------:R-:W-:-:S02]  /*5330*/  PRMT R158, R77, 0x7632, R158 ;  /* 0x000076324d9e7816 */ /* 0x000fc4000000009e */
[----:B------:R-:W-:Y:S01]  /*5340*/  SHF.L.U32 R153, R45, 0x10, RZ ;  /* 0x000000102d997819 */ /* 0x000fe200000006ff */
[----:B------:R-:W-:Y:S01]  /*5350*/  FMUL.FTZ R169, R246, R169 ;  /* 0x000000a9f6a97220 */ /* 0x000fe20000410000 */
[----:B------:R-:W-:Y:S02]  /*5360*/  SHF.L.U32 R154, R154, 0x10, RZ ;  /* 0x000000109a9a7819 */ /* 0x000fe400000006ff */
[----:B------:R-:W-:Y:S01]  /*5370*/  SHF.L.U32 R158, R158, 0x10, RZ ;  /* 0x000000109e9e7819 */ /* 0x000fe200000006ff */
[----:B------:R-:W-:Y:S01]  /*5380*/  FFMA.FTZ R152, R152, R153, R157 ;  /* 0x0000009998987223 */ /* 0x000fe2000001009d */
[----:B------:R-:W-:Y:S01]  /*5390*/  FADD.FTZ R157, -R247, R172 ;  /* 0x000000acf79d7221 */ /* 0x000fe20000010100 */
[----:B------:R-:W-:Y:S02]  /*53a0*/  PRMT R167, R79, 0x7632, R167 ;  /* 0x000076324fa77816 */ /* 0x000fe400000000a7 */
[----:B------:R-:W-:Y:S01]  /*53b0*/  FFMA.FTZ R153, R171, R154, R158 ;  /* 0x0000009aab997223 */ /* 0x000fe2000001009e */
[----:B------:R-:W-:Y:S01]  /*53c0*/  SHF.L.U32 R154, R46, 0x10, RZ ;  /* 0x000000102e9a7819 */ /* 0x000fe200000006ff */
[----:B------:R-:W-:Y:S01]  /*53d0*/  FMUL.FTZ R157, R246, R157 ;  /* 0x0000009df69d7220 */ /* 0x000fe20000410000 */
[----:B------:R-:W-:-:S02]  /*53e0*/  SHF.L.U32 R158, R78, 0x10, RZ ;  /* 0x000000104e9e7819 */ /* 0x000fc400000006ff */
[----:B------:R-:W-:Y:S02]  /*53f0*/  PRMT R168, R80, 0x7632, R168 ;  /* 0x0000763250a87816 */ /* 0x000fe400000000a8 */
[----:B------:R-:W-:Y:S01]  /*5400*/  SHF.L.U32 R163, R163, 0x10, RZ ;  /* 0x00000010a3a37819 */ /* 0x000fe200000006ff */
[----:B------:R-:W-:Y:S01]  /*5410*/  FFMA.FTZ R159, R157, R154, R158 ;  /* 0x0000009a9d9f7223 */ /* 0x000fe2000001009e */
[----:B------:R-:W-:Y:S01]  /*5420*/  FADD.FTZ R157, -R247, R174 ;  /* 0x000000aef79d7221 */ /* 0x000fe20000010100 */
[--C-:B------:R-:W-:Y:S01]  /*5430*/  FFMA.FTZ R158, R173, R160, R164.reuse ;  /* 0x000000a0ad9e7223 */ /* 0x100fe200000100a4 */
[----:B------:R-:W-:Y:S02]  /*5440*/  SHF.L.U32 R154, R47, 0x10, RZ ;  /* 0x000000102f9a7819 */ /* 0x000fe400000006ff */
[----:B------:R-:W-:Y:S01]  /*5450*/  SHF.L.U32 R160, R79, 0x10, RZ ;  /* 0x000000104fa07819 */ /* 0x000fe200000006ff */
[----:B------:R-:W-:Y:S01]  /*5460*/  FMUL.FTZ R157, R246, R157 ;  /* 0x0000009df69d7220 */ /* 0x000fe20000410000 */
[----:B------:R-:W-:-:S02]  /*5470*/  PRMT R164, R48, 0x7632, R164 ;  /* 0x0000763230a47816 */ /* 0x000fc400000000a4 */
[----:B------:R-:W-:Y:S01]  /*5480*/  SHF.L.U32 R167, R167, 0x10, RZ ;  /* 0x00000010a7a77819 */ /* 0x000fe200000006ff */
[----:B------:R-:W-:Y:S01]  /*5490*/  FFMA.FTZ R165, R157, R154, R160 ;  /* 0x0000009a9da57223 */ /* 0x000fe200000100a0 */
[----:B------:R-:W-:Y:S01]  /*54a0*/  FADD.FTZ R157, -R247, R176 ;  /* 0x000000b0f79d7221 */ /* 0x000fe20000010100 */
[----:B------:R-:W-:Y:S02]  /*54b0*/  SHF.L.U32 R154, R48, 0x10, RZ ;  /* 0x00000010309a7819 */ /* 0x000fe400000006ff */
[----:B------:R-:W-:Y:S01]  /*54c0*/  SHF.L.U32 R160, R80, 0x10, RZ ;  /* 0x0000001050a07819 */ /* 0x000fe200000006ff */
[----:B------:R-:W-:Y:S01]  /*54d0*/  FMUL.FTZ R157, R246, R157 ;  /* 0x0000009df69d7220 */ /* 0x000fe20000410000 */
[----:B------:R-:W-:Y:S01]  /*54e0*/  SHF.L.U32 R164, R164, 0x10, RZ ;  /* 0x00000010a4a47819 */ /* 0x000fe200000006ff */
[----:B------:R-:W-:Y:S01]  /*54f0*/  FFMA.FTZ R166, R166, R163, R167 ;  /* 0x000000a3a6a67223 */ /* 0x000fe200000100a7 */
[----:B------:R-:W-:Y:S01]  /*5500*/  SHF.L.U32 R168, R168, 0x10, RZ ;  /* 0x00000010a8a87819 */ /* 0x000fe200000006ff */
[----:B------:R-:W-:Y:S01]  /*5510*/  FFMA.FTZ R157, R157, R154, R160 ;  /* 0x0000009a9d9d7223 */ /* 0x000fe200000100a0 */
[----:B------:R-:W-:Y:S01]  /*5520*/  PRMT R170, R81, 0x7632, R170 ;  /* 0x0000763251aa7816 */ /* 0x000fe200000000aa */
[----:B------:R-:W-:Y:S01]  /*5530*/  FADD.FTZ R163, -R247, R178 ;  /* 0x000000b2f7a37221 */ /* 0x000fe20000010100 */
[----:B------:R-:W-:Y:S01]  /*5540*/  SHF.L.U32 R160, R49, 0x10, RZ ;  /* 0x0000001031a07819 */ /* 0x000fe200000006ff */
[--C-:B------:R-:W-:Y:S01]  /*5550*/  FFMA.FTZ R154, R177, R164, R168.reuse ;  /* 0x000000a4b19a7223 */ /* 0x100fe200000100a8 */
[----:B------:R-:W-:Y:S01]  /*5560*/  PRMT R168, R49, 0x7632, R168 ;  /* 0x0000763231a87816 */ /* 0x000fe200000000a8 */
[----:B------:R-:W-:Y:S01]  /*5570*/  FMUL.FTZ R163, R246, R163 ;  /* 0x000000a3f6a37220 */ /* 0x000fe20000410000 */
[----:B------:R-:W-:Y:S01]  /*5580*/  SHF.L.U32 R164, R81, 0x10, RZ ;  /* 0x0000001051a47819 */ /* 0x000fe200000006ff */
[----:B------:R-:W-:Y:S01]  /*5590*/  FADD.FTZ R167, -R247, R180 ;  /* 0x000000b4f7a77221 */ /* 0x000fe20000010100 */
[----:B------:R-:W-:-:S02]  /*55a0*/  SHF.L.U32 R168, R168, 0x10, RZ ;  /* 0x00000010a8a87819 */ /* 0x000fc400000006ff */
[----:B------:R-:W-:Y:S01]  /*55b0*/  SHF.L.U32 R170, R170, 0x10, RZ ;  /* 0x00000010aaaa7819 */ /* 0x000fe200000006ff */
[----:B------:R-:W-:Y:S01]  /*55c0*/  FFMA.FTZ R163, R163, R160, R164 ;  /* 0x000000a0a3a37223 */ /* 0x000fe200000100a4 */
[----:B------:R-:W-:Y:S01]  /*55d0*/  PRMT R172, R82, 0x7632, R172 ;  /* 0x0000763252ac7816 */ /* 0x000fe200000000ac */
[----:B------:R-:W-:Y:S01]  /*55e0*/  FMUL.FTZ R167, R246, R167 ;  /* 0x000000a7f6a77220 */ /* 0x000fe20000410000 */
[----:B------:R-:W-:Y:S01]  /*55f0*/  SHF.L.U32 R164, R82, 0x10, RZ ;  /* 0x0000001052a47819 */ /* 0x000fe200000006ff */
[--C-:B------:R-:W-:Y:S01]  /*5600*/  FFMA.FTZ R160, R179, R168, R170.reuse ;  /* 0x000000a8b3a07223 */ /* 0x100fe200000100aa */
[C---:B------:R-:W-:Y:S01]  /*5610*/  PRMT R170, R50.reuse, 0x7632, R170 ;  /* 0x0000763232aa7816 */ /* 0x040fe200000000aa */
[----:B------:R-:W-:Y:S01]  /*5620*/  FADD.FTZ R179, -R247, R188 ;  /* 0x000000bcf7b37221 */ /* 0x000fe20000010100 */
[----:B------:R-:W-:Y:S02]  /*5630*/  SHF.L.U32 R168, R50, 0x10, RZ ;  /* 0x0000001032a87819 */ /* 0x000fe400000006ff */
[----:B------:R-:W-:-:S02]  /*5640*/  SHF.L.U32 R170, R170, 0x10, RZ ;  /* 0x00000010aaaa7819 */ /* 0x000fc400000006ff */
[----:B------:R-:W-:Y:S01]  /*5650*/  SHF.L.U32 R172, R172, 0x10, RZ ;  /* 0x00000010acac7819 */ /* 0x000fe200000006ff */
[----:B------:R-:W-:Y:S01]  /*5660*/  FFMA.FTZ R168, R167, R168, R164 ;  /* 0x000000a8a7a87223 */ /* 0x000fe200000100a4 */
[----:B------:R-:W-:Y:S02]  /*5670*/  PRMT R171, R51, 0x7632, R171 ;  /* 0x0000763233ab7816 */ /* 0x000fe400000000ab */
[----:B------:R-:W-:Y:S01]  /*5680*/  PRMT R173, R83, 0x7632, R173 ;  /* 0x0000763253ad7816 */ /* 0x000fe200000000ad */
[----:B------:R-:W-:Y:S01]  /*5690*/  FFMA.FTZ R167, R181, R170, R172 ;  /* 0x000000aab5a77223 */ /* 0x000fe200000100ac */
[----:B------:R-:W-:Y:S01]  /*56a0*/  SHF.L.U32 R171, R171, 0x10, RZ ;  /* 0x00000010abab7819 */ /* 0x000fe200000006ff */
[----:B------:R-:W-:Y:S01]  /*56b0*/  FMUL.FTZ R170, R246, R183 ;  /* 0x000000b7f6aa7220 */ /* 0x000fe20000410000 */
[----:B------:R-:W-:Y:S01]  /*56c0*/  SHF.L.U32 R173, R173, 0x10, RZ ;  /* 0x00000010adad7819 */ /* 0x000fe200000006ff */
[----:B------:R-:W-:Y:S01]  /*56d0*/  FADD.FTZ R181, -R247, R190 ;  /* 0x000000bef7b57221 */ /* 0x000fe20000010100 */
[----:B------:R-:W-:-:S02]  /*56e0*/  SHF.L.U32 R164, R51, 0x10, RZ ;  /* 0x0000001033a47819 */ /* 0x000fc400000006ff */
[----:B------:R-:W-:Y:S01]  /*56f0*/  SHF.L.U32 R172, R83, 0x10, RZ ;  /* 0x0000001053ac7819 */ /* 0x000fe200000006ff */
[----:B------:R-:W-:Y:S01]  /*5700*/  FFMA.FTZ R170, R170, R171, R173 ;  /* 0x000000abaaaa7223 */ /* 0x000fe200000100ad */
[----:B------:R-:W-:Y:S01]  /*5710*/  FADD.FTZ R171, -R247, R184 ;  /* 0x000000b8f7ab7221 */ /* 0x000fe20000010100 */
[----:B------:R-:W-:Y:S02]  /*5720*/  SHF.L.U32 R174, R52, 0x10, RZ ;  /* 0x0000001034ae7819 */ /* 0x000fe400000006ff */
[----:B------:R-:W-:Y:S01]  /*5730*/  SHF.L.U32 R176, R84, 0x10, RZ ;  /* 0x0000001054b07819 */ /* 0x000fe200000006ff */
[----:B------:R-:W-:Y:S01]  /*5740*/  FMUL.FTZ R173, R246, R171 ;  /* 0x000000abf6ad7220 */ /* 0x000fe20000410000 */
[--C-:B------:R-:W-:Y:S01]  /*5750*/  FFMA.FTZ R171, R169, R164, R172.reuse ;  /* 0x000000a4a9ab7223 */ /* 0x100fe200000100ac */
[----:B------:R-:W-:Y:S01]  /*5760*/  PRMT R172, R52, 0x7632, R172 ;  /* 0x0000763234ac7816 */ /* 0x000fe200000000ac */
[----:B------:R-:W-:Y:S01]  /*5770*/  FMUL.FTZ R169, R246, R185 ;  /* 0x000000b9f6a97220 */ /* 0x000fe20000410000 */
[----:B------:R-:W-:Y:S01]  /*5780*/  FFMA.FTZ R164, R173, R174, R176 ;  /* 0x000000aeada47223 */ /* 0x000fe200000100b0 */
[----:B------:R-:W-:Y:S01]  /*5790*/  PRMT R174, R84, 0x7632, R174 ;  /* 0x0000763254ae7816 */ /* 0x000fe200000000ae */
[----:B------:R-:W-:Y:S01]  /*57a0*/  FADD.FTZ R173, -R247, R186 ;  /* 0x000000baf7ad7221 */ /* 0x000fe20000010100 */
[----:B------:R-:W-:-:S02]  /*57b0*/  SHF.L.U32 R172, R172, 0x10, RZ ;  /* 0x00000010acac7819 */ /* 0x000fc400000006ff */
[----:B------:R-:W-:Y:S02]  /*57c0*/  SHF.L.U32 R174, R174, 0x10, RZ ;  /* 0x00000010aeae7819 */ /* 0x000fe400000006ff */
[----:B------:R-:W-:Y:S02]  /*57d0*/  PRMT R176, R85, 0x7632, R176 ;  /* 0x0000763255b07816 */ /* 0x000fe400000000b0 */
[----:B------:R-:W-:Y:S01]  /*57e0*/  PRMT R178, R54, 0x7632, R178 ;  /* 0x0000763236b27816 */ /* 0x000fe200000000b2 */
[--C-:B------:R-:W-:Y:S01]  /*57f0*/  FFMA.FTZ R169, R169, R172, R174.reuse ;  /* 0x000000aca9a97223 */ /* 0x100fe200000100ae */
[----:B------:R-:W-:Y:S01]  /*5800*/  PRMT R174, R53, 0x7632, R174 ;  /* 0x0000763235ae7816 */ /* 0x000fe200000000ae */
[----:B------:R-:W-:Y:S01]  /*5810*/  FMUL.FTZ R172, R246, R173 ;  /* 0x000000adf6ac7220 */ /* 0x000fe20000410000 */
[----:B------:R-:W-:Y:S01]  /*5820*/  PRMT R180, R86, 0x7632, R180 ;  /* 0x0000763256b47816 */ /* 0x000fe200000000b4 */
        /* <DEDUP_REMOVED lines=9> */
[----:B------:R-:W-:-:S02]  /*58c0*/  PRMT R184, R55, 0x7632, R184 ;  /* 0x0000763237b87816 */ /* 0x000fc400000000b8 */
[----:B------:R-:W-:Y:S01]  /*58d0*/  PRMT R186, R87, 0x7632, R186 ;  /* 0x0000763257ba7816 */ /* 0x000fe200000000ba */
[----:B------:R-:W-:Y:S01]  /*58e0*/  FFMA.FTZ R172, R172, R175, R177 ;  /* 0x000000afacac7223 */ /* 0x000fe200000100b1 */
[----:B------:R-:W-:Y:S01]  /*58f0*/  SHF.L.U32 R176, R54, 0x10, RZ ;  /* 0x0000001036b07819 */ /* 0x000fe200000006ff */
[----:B------:R-:W-:Y:S01]  /*5900*/  FMUL.FTZ R175, R246, R179 ;  /* 0x000000b3f6af7220 */ /* 0x000fe20000410000 */
[----:B------:R-:W-:Y:S01]  /*5910*/  SHF.L.U32 R178, R86, 0x10, RZ ;  /* 0x0000001056b27819 */ /* 0x000fe200000006ff */
[----:B------:R-:W-:Y:S01]  /*5920*/  FMUL.FTZ R177, R246, R181 ;  /* 0x000000b5f6b17220 */ /* 0x000fe20000410000 */
[----:B------:R-:W-:Y:S02]  /*5930*/  SHF.L.U32 R184, R184, 0x10, RZ ;  /* 0x00000010b8b87819 */ /* 0x000fe400000006ff */
[----:B------:R-:W-:Y:S01]  /*5940*/  SHF.L.U32 R186, R186, 0x10, RZ ;  /* 0x00000010baba7819 */ /* 0x000fe200000006ff */
[----:B------:R-:W-:Y:S01]  /*5950*/  FFMA.FTZ R175, R175, R176, R178 ;  /* 0x000000b0afaf7223 */ /* 0x000fe200000100b2 */
[----:B------:R-:W-:Y:S01]  /*5960*/  SHF.L.U32 R180, R55, 0x10, RZ ;  /* 0x0000001037b47819 */ /* 0x000fe200000006ff */
[----:B------:R-:W-:Y:S01]  /*5970*/  IMAD.WIDE.U32 R178, R241, 0x10, R132 ;  /* 0x00000010f1b27825 */ /* 0x000fe200078e0084 */
[----:B------:R-:W-:-:S03]  /*5980*/  SHF.L.U32 R182, R87, 0x10, RZ ;  /* 0x0000001057b67819 */ /* 0x000fc600000006ff */
[----:B------:R-:W-:Y:S01]  /*5990*/  FFMA.FTZ R176, R191, R184, R186 ;  /* 0x000000b8bfb07223 */ /* 0x000fe200000100ba */
[----:B------:R-:W-:Y:S01]  /*59a0*/  F2FP.BF16.F32.PACK_AB R141, R130, R141 ;  /* 0x0000008d828d723e */ /* 0x000fe200000010ff */
[----:B------:R-:W-:Y:S01]  /*59b0*/  IMAD.WIDE.U32 R184, R244, 0x10, R132 ;  /* 0x00000010f4b87825 */ /* 0x000fe200078e0084 */
[----:B------:R-:W-:-:S03]  /*59c0*/  F2FP.BF16.F32.PACK_AB R130, R149, R146 ;  /* 0x000000929582723e */ /* 0x000fc600000010ff */
[----:B------:R-:W-:Y:S01]  /*59d0*/  FFMA.FTZ R177, R177, R180, R182 ;  /* 0x000000b4b1b17223 */ /* 0x000fe200000100b6 */
        /* <DEDUP_REMOVED lines=8> */
[----:B------:R-:W-:Y:S01]  /*5a60*/  F2FP.BF16.F32.PACK_AB R133, R147, R148 ;  /* 0x000000949385723e */ /* 0x000fe200000010ff */
[----:B------:R0:W-:Y:S01]  /*5a70*/  STG.E.128 desc[UR6][R238.64], R140 ;  /* 0x0000008cee007986 */ /* 0x0001e2000c101d06 */
[----:B------:R-:W1:Y:S01]  /*5a80*/  LDC.64 R148, c[0x0][0x380] ;  /* 0x0000e000ff947b82 */ /* 0x000e620000000a00 */
        /* <DEDUP_REMOVED lines=8> */
[----:B------:R-:W-:-:S02]  /*5b10*/  F2FP.BF16.F32.PACK_AB R137, R153, R152 ;  /* 0x000000989989723e */ /* 0x000fc400000010ff */
[----:B------:R-:W-:Y:S02]  /*5b20*/  F2FP.BF16.F32.PACK_AB R136, R144, R145 ;  /* 0x000000919088723e */ /* 0x000fe400000010ff */
[----:B0-----:R-:W-:Y:S02]  /*5b30*/  F2FP.BF16.F32.PACK_AB R143, R170, R171 ;  /* 0x000000abaa8f723e */ /* 0x001fe400000010ff */
[----:B------:R-:W-:Y:S01]  /*5b40*/  F2FP.BF16.F32.PACK_AB R142, R167, R168 ;  /* 0x000000a8a78e723e */ /* 0x000fe200000010ff */
[----:B------:R2:W-:Y:S01]  /*5b50*/  STG.E.128 desc[UR6][R182.64], R136 ;  /* 0x00000088b6007986 */ /* 0x0005e2000c101d06 */
[----:B------:R-:W-:Y:S02]  /*5b60*/  F2FP.BF16.F32.PACK_AB R141, R160, R163 ;  /* 0x000000a3a08d723e */ /* 0x000fe400000010ff */
[----:B------:R-:W-:Y:S02]  /*5b70*/  F2FP.BF16.F32.PACK_AB R140, R154, R157 ;  /* 0x0000009d9a8c723e */ /* 0x000fe400000010ff */
[----:B------:R-:W-:-:S02]  /*5b80*/  F2FP.BF16.F32.PACK_AB R147, R176, R177 ;  /* 0x000000b1b093723e */ /* 0x000fc400000010ff */
[----:B------:R-:W-:Y:S01]  /*5b90*/  F2FP.BF16.F32.PACK_AB R146, R174, R175 ;  /* 0x000000afae92723e */ /* 0x000fe200000010ff */
[----:B------:R2:W-:Y:S01]  /*5ba0*/  STG.E.128 desc[UR6][R184.64], R140 ;  /* 0x0000008cb8007986 */ /* 0x0005e2000c101d06 */
[----:B------:R-:W-:Y:S02]  /*5bb0*/  F2FP.BF16.F32.PACK_AB R145, R173, R172 ;  /* 0x000000acad91723e */ /* 0x000fe400000010ff */
[----:B------:R-:W-:Y:S02]  /*5bc0*/  F2FP.BF16.F32.PACK_AB R144, R169, R164 ;  /* 0x000000a4a990723e */ /* 0x000fe400000010ff */
[----:B-1----:R-:W-:-:S03]  /*5bd0*/  LEA R236, R148, R236, 0x2 ;  /* 0x000000ec94ec7211 */ /* 0x002fc600078e10ff */
[----:B------:R2:W-:Y:S01]  /*5be0*/  STG.E.128 desc[UR6][R186.64], R144 ;  /* 0x00000090ba007986 */ /* 0x0005e2000c101d06 */
[----:B------:R-:W-:-:S13]  /*5bf0*/  ISETP.GE.AND P1, PT, R236, R149, PT ;  /* 0x00000095ec00720c */ /* 0x000fda0003f26270 */
[----:B------:R-:W-:Y:S05]  /*5c00*/  @!P1 BRA `(.L_x_21667) ;  /* 0xffffffac006c9947 */ /* 0x000fea000383ffff */
[----:B------:R-:W-:Y:S05]  /*5c10*/  EXIT ;  /* 0x000000000000794d */ /* 0x000fea0003800000 */
.L_x_21666:
        /* <DEDUP_REMOVED lines=8> */
.L_x_21669:
[----:B------:R-:W-:Y:S05]  /*5ca0*/  BSYNC B0 ;  /* 0x0000000000007941 */ /* 0x000fea0003800000 */
.L_x_21668:
[----:B------:R-:W-:Y:S02]  /*5cb0*/  HFMA2 R249, -RZ, RZ, 0, 1.1920928955078125e-07 ;  /* 0x00000002fff97431 */ /* 0x000fe400000001ff */
[----:B------:R-:W-:Y:S01]  /*5cc0*/  FADD.FTZ R251, R250, R246 ;  /* 0x000000f6fafb7221 */ /* 0x000fe20000010000 */
[----:B------:R-:W-:Y:S02]  /*5cd0*/  MOV R252, 0x1f ;  /* 0x0000001f00fc7802 */ /* 0x000fe40000000f00 */
[----:B------:R-:W-:-:S07]  /*5ce0*/  MOV R247, 0xffffffff ;  /* 0xffffffff00f77802 */ /* 0x000fce0000000f00 */
[----:B------:R-:W-:Y:S05]  /*5cf0*/  WARPSYNC.COLLECTIVE R247, `(.L_x_21670) ;  /* 0x00000000f7087348 */ /* 0x000fea0003c00000 */
[----:B------:R0:W1:Y:S02]  /*5d00*/  SHFL.BFLY P2, R246, R251, R249, R252 ;  /* 0x0c0000f9fbf67389 */ /* 0x00006400000400fc */
[----:B01----:R-:W-:Y:S05]  /*5d10*/  ENDCOLLECTIVE ;  /* 0x000000000000791b */ /* 0x003fea0003800000 */
.L_x_21670:
[----:B------:R-:W-:Y:S02]  /*5d20*/  HFMA2 R249, -RZ, RZ, 0, 2.384185791015625e-07 ;  /* 0x00000004fff97431 */ /* 0x000fe400000001ff */
[----:B------:R-:W-:-:S07]  /*5d30*/  FADD.FTZ R251, R251, R246 ;  /* 0x000000f6fbfb7221 */ /* 0x000fce0000010000 */
[----:B------:R-:W-:Y:S05]  /*5d40*/  WARPSYNC.COLLECTIVE R247, `(.L_x_21671) ;  /* 0x00000000f7087348 */ /* 0x000fea0003c00000 */
[----:B------:R0:W1:Y:S02]  /*5d50*/  SHFL.BFLY P2, R246, R251, R249, R252 ;  /* 0x0c0000f9fbf67389 */ /* 0x00006400000400fc */
[----:B01----:R-:W-:Y:S05]  /*5d60*/  ENDCOLLECTIVE ;  /* 0x000000000000791b */ /* 0x003fea0003800000 */
.L_x_21671:
[----:B------:R-:W-:Y:S02]  /*5d70*/  HFMA2 R249, -RZ, RZ, 0, 4.76837158203125e-07 ;  /* 0x00000008fff97431 */ /* 0x000fe400000001ff */
[----:B------:R-:W-:-:S05]  /*5d80*/  FADD.FTZ R248, R251, R246 ;  /* 0x000000f6fbf87221 */ /* 0x000fca0000010000 */
[----:B------:R-:W-:-:S07]  /*5d90*/  MOV R251, R248 ;  /* 0x000000f800fb7202 */ /* 0x000fce0000000f00 */
[----:B------:R-:W-:Y:S05]  /*5da0*/  WARPSYNC.COLLECTIVE R247, `(.L_x_21672) ;  /* 0x00000000f7087348 */ /* 0x000fea0003c00000 */
[----:B------:R0:W1:Y:S02]  /*5db0*/  SHFL.BFLY P2, R246, R251, R249, R252 ;  /* 0x0c0000f9fbf67389 */ /* 0x00006400000400fc */
[----:B01----:R-:W-:Y:S05]  /*5dc0*/  ENDCOLLECTIVE ;  /* 0x000000000000791b */ /* 0x003fea0003800000 */
.L_x_21672:
[----:B------:R-:W-:Y:S02]  /*5dd0*/  HFMA2 R249, -RZ, RZ, 0, 9.5367431640625e-07 ;  /* 0x00000010fff97431 */ /* 0x000fe400000001ff */
[----:B------:R-:W-:Y:S02]  /*5de0*/  FADD.FTZ R250, R248, R246 ;  /* 0x000000f6f8fa7221 */ /* 0x000fe40000010000 */
[----:B------:R-:W0:Y:S03]  /*5df0*/  LDC R248, c[0x0][0x400] ;  /* 0x00010000fff87b82 */ /* 0x000e260000000800 */
[----:B------:R-:W-:-:S07]  /*5e00*/  MOV R251, R250 ;  /* 0x000000fa00fb7202 */ /* 0x000fce0000000f00 */
[----:B0-----:R-:W-:Y:S05]  /*5e10*/  WARPSYNC.COLLECTIVE R247, `(.L_x_21673) ;  /* 0x00000000f7087348 */ /* 0x001fea0003c00000 */
[----:B------:R1:W2:Y:S02]  /*5e20*/  SHFL.BFLY P2, R246, R251, R249, R252 ;  /* 0x0c0000f9fbf67389 */ /* 0x0002a400000400fc */
[----:B012---:R-:W-:Y:S05]  /*5e30*/  ENDCOLLECTIVE ;  /* 0x000000000000791b */ /* 0x007fea0003800000 */
.L_x_21673:
        /* <DEDUP_REMOVED lines=131> */
[----:B------:R-:W-:-:S07]  /*6670*/  FFMA.FTZ R251, R251, R251, R246 ;  /* 0x000000fbfbfb7223 */ /* 0x000fce00000100f6 */
[----:B------:R-:W-:Y:S05]  /*6680*/  WARPSYNC.COLLECTIVE R247, `(.L_x_21674) ;  /* 0x00000000f7087348 */ /* 0x000fea0003c00000 */
[----:B------:R0:W1:Y:S02]  /*6690*/  SHFL.BFLY P2, R246, R251, R249, R252 ;  /* 0x0c0000f9fbf67389 */ /* 0x00006400000400fc */
[----:B01----:R-:W-:Y:S05]  /*66a0*/  ENDCOLLECTIVE ;  /* 0x000000000000791b */ /* 0x003fea0003800000 */
.L_x_21674:
[----:B------:R-:W-:Y:S02]  /*66b0*/  HFMA2 R249, -RZ, RZ, 0, 1.1920928955078125e-07 ;  /* 0x00000002fff97431 */ /* 0x000fe400000001ff */
[----:B------:R-:W-:-:S07]  /*66c0*/  FADD.FTZ R251, R251, R246 ;  /* 0x000000f6fbfb7221 */ /* 0x000fce0000010000 */
[----:B------:R-:W-:Y:S05]  /*66d0*/  WARPSYNC.COLLECTIVE R247, `(.L_x_21675) ;  /* 0x00000000f7087348 */ /* 0x000fea0003c00000 */
[----:B------:R0:W1:Y:S02]  /*66e0*/  SHFL.BFLY P2, R246, R251, R249, R252 ;  /* 0x0c0000f9fbf67389 */ /* 0x00006400000400fc */
[----:B01----:R-:W-:Y:S05]  /*66f0*/  ENDCOLLECTIVE ;  /* 0x000000000000791b */ /* 0x003fea0003800000 */
.L_x_21675:
[----:B------:R-:W-:Y:S01]  /*6700*/  MOV R249, 0x4 ;  /* 0x0000000400f97802 */ /* 0x000fe20000000f00 */
[----:B------:R-:W-:-:S07]  /*6710*/  FADD.FTZ R251, R251, R246 ;  /* 0x000000f6fbfb7221 */ /* 0x000fce0000010000 */
[----:B------:R-:W-:Y:S05]  /*6720*/  WARPSYNC.COLLECTIVE R247, `(.L_x_21676) ;  /* 0x00000000f7087348 */ /* 0x000fea0003c00000 */
[----:B------:R0:W1:Y:S02]  /*6730*/  SHFL.BFLY P2, R246, R251, R249, R252 ;  /* 0x0c0000f9fbf67389 */ /* 0x00006400000400fc */
[----:B01----:R-:W-:Y:S05]  /*6740*/  ENDCOLLECTIVE ;  /* 0x000000000000791b */ /* 0x003fea0003800000 */
.L_x_21676:
[----:B------:R-:W-:Y:S02]  /*6750*/  HFMA2 R249, -RZ, RZ, 0, 4.76837158203125e-07 ;  /* 0x00000008fff97431 */ /* 0x000fe400000001ff */
[----:B------:R-:W-:-:S07]  /*6760*/  FADD.FTZ R251, R251, R246 ;  /* 0x000000f6fbfb7221 */ /* 0x000fce0000010000 */
[----:B------:R-:W-:Y:S05]  /*6770*/  WARPSYNC.COLLECTIVE R247, `(.L_x_21677) ;  /* 0x00000000f7087348 */ /* 0x000fea0003c00000 */
[----:B------:R0:W1:Y:S02]  /*6780*/  SHFL.BFLY P2, R246, R251, R249, R252 ;  /* 0x0c0000f9fbf67389 */ /* 0x00006400000400fc */
[----:B01----:R-:W-:Y:S05]  /*6790*/  ENDCOLLECTIVE ;  /* 0x000000000000791b */ /* 0x003fea0003800000 */
.L_x_21677:
[----:B------:R-:W-:Y:S01]  /*67a0*/  MOV R249, 0x10 ;  /* 0x0000001000f97802 */ /* 0x000fe20000000f00 */
[----:B------:R-:W-:-:S07]  /*67b0*/  FADD.FTZ R251, R251, R246 ;  /* 0x000000f6fbfb7221 */ /* 0x000fce0000010000 */
[----:B------:R-:W-:Y:S05]  /*67c0*/  WARPSYNC.COLLECTIVE R247, `(.L_x_21678) ;  /* 0x00000000f7087348 */ /* 0x000fea0003c00000 */
[----:B------:R0:W1:Y:S02]  /*67d0*/  SHFL.BFLY P2, R246, R251, R249, R252 ;  /* 0x0c0000f9fbf67389 */ /* 0x00006400000400fc */
[----:B01----:R-:W-:Y:S05]  /*67e0*/  ENDCOLLECTIVE ;  /* 0x000000000000791b */ /* 0x003fea0003800000 */
.L_x_21678:
[----:B------:R-:W-:Y:S05]  /*67f0*/  BRA `(.L_x_21679) ;  /* 0xffffffd800847947 */ /* 0x000fea000383ffff */
.L_x_21680:
        /* <DEDUP_REMOVED lines=16> */
.L_x_71473:


//--------------------- .text._ZN10layer_norm13ln_fwd_kernelINS_13Kernel_traitsI13__nv_bfloat16S2_fS2_fjLj2048ELj1ELj4ELj1ELj16ENS_18Kernel_traits_baseILj2048ES2_S2_fS2_fjLj128EEEEELb0ELb1ELb1ELb0EEEvNS_9FwdParamsE --------------------------
	.section	.text._ZN10layer_norm13ln_fwd_kernelINS_13Kernel_traitsI13__nv_bfloat16S2_fS2_fjLj2048ELj1ELj4ELj1ELj16ENS_18Kernel_traits_baseILj2048ES2_S2_fS2_fjLj128EEEEELb0ELb1ELb1ELb0EEEvNS_9FwdParamsE,"ax",@progbits
	.align	128
        .global         _ZN10layer_norm13ln_fwd_kernelINS_13Kernel_traitsI13__nv_bfloat16S2_fS2_fjLj2048ELj1ELj4ELj1ELj16ENS_18Kernel_traits_baseILj2048ES2_S2_fS2_fjLj128EEEEELb0ELb1ELb1ELb0EEEvNS_9FwdParamsE
        .type           _ZN10layer_norm13ln_fwd_kernelINS_13Kernel_traitsI13__nv_bfloat16S2_fS2_fjLj2048ELj1ELj4ELj1ELj16ENS_18Kernel_traits_baseILj2048ES2_S2_fS2_fjLj128EEEEELb0ELb1ELb1ELb0EEEvNS_9FwdParamsE,@function
        .size           _ZN10layer_norm13ln_fwd_kernelINS_13Kernel_traitsI13__nv_bfloat16S2_fS2_fjLj2048ELj1ELj4ELj1ELj16ENS_18Kernel_traits_baseILj2048ES2_S2_fS2_fjLj128EEEEELb0ELb1ELb1ELb0EEEvNS_9FwdParamsE,(.L_x_71474 - _ZN10layer_norm13ln_fwd_kernelINS_13Kernel_traitsI13__nv_bfloat16S2_fS2_fjLj2048ELj1ELj4ELj1ELj16ENS_18Kernel_traits_baseILj2048ES2_S2_fS2_fjLj128EEEEELb0ELb1ELb1ELb0EEEvNS_9FwdParamsE)
        .other          _ZN10layer_norm13ln_fwd_kernelINS_13Kernel_traitsI13__nv_bfloat16S2_fS2_fjLj2048ELj1ELj4ELj1ELj16ENS_18Kernel_traits_baseILj2048ES2_S2_fS2_fjLj128EEEEELb0ELb1ELb1ELb0EEEvNS_9FwdParamsE,@"STO_CUDA_ENTRY STV_DEFAULT"
_ZN10layer_norm13ln_fwd_kernelINS_13Kernel_traitsI13__nv_bfloat16S2_fS2_fjLj2048ELj1ELj4ELj1ELj16ENS_18Kernel_traits_baseILj2048ES2_S2_fS2_fjLj128EEEEELb0ELb1ELb1ELb0EEEvNS_9FwdParamsE:
.text._ZN10layer_norm13ln_fwd_kernelINS_13Kernel_traitsI13__nv_bfloat16S2_fS2_fjLj2048ELj1ELj4ELj1ELj16ENS_18Kernel_traits_baseILj2048ES2_S2_fS2_fjLj128EEEEELb0ELb1ELb1ELb0EEEvNS_9FwdParamsE:
        /* <DEDUP_REMOVED lines=109> */
.L_x_21682:
        /* <DEDUP_REMOVED lines=50> */
[----:B------:R-:W5:Y:S01]  /*09f0*/  @P2 LDG.E.128 R68, desc[UR6][R24.64] ;  /* 0x0000000618442981 */ /* 0x000f62000c1e1d00 */
[C---:B---3--:R-:W-:Y:S01]  /*0a00*/  @P1 IMAD.WIDE.U32 R60, R125.reuse, 0x10, R60 ;  /* 0x000000107d3c1825 */ /* 0x048fe200078e003c */
[----:B------:R-:W-:Y:S02]  /*0a10*/  @P1 IADD3 R125, PT, PT, R125, 0x20, RZ ;  /* 0x000000207d7d1810 */ /* 0x000fe40007ffe0ff */
[----:B------:R-:W5:Y:S01]  /*0a20*/  @P2 LDG.E.128 R76, desc[UR6][R36.64] ;  /* 0x00000006244c2981 */ /* 0x000f62000c1e1d00 */
[----:B------:R-:W-:Y:S02]  /*0a30*/  CS2R R96, SRZ ;  /* 0x0000000000607805 */ /* 0x000fe4000001ff00 */
[----:B------:R-:W-:Y:S01]  /*0a40*/  MOV R86, RZ ;  /* 0x000000ff00567202 */ /* 0x000fe20000000f00 */
[----:B------:R-:W-:Y:S01]  /*0a50*/  IMAD.MOV.U32 R38, RZ, RZ, RZ ;  /* 0x000000ffff267224 */ /* 0x000fe200078e00ff */
[----:B------:R2:W5:Y:S01]  /*0a60*/  @P1 LDG.E.128 R80, desc[UR6][R48.64] ;  /* 0x0000000630501981 */ /* 0x000562000c1e1d00 */
[----:B0-----:R-:W-:Y:S01]  /*0a70*/  @P0 IMAD.WIDE.U32 R4, R125, 0x10, R84 ;  /* 0x000000107d040825 */ /* 0x001fe200078e0054 */
[----:B------:R-:W-:-:S02]  /*0a80*/  MOV R62, RZ ;  /* 0x000000ff003e7202 */ /* 0x000fc40000000f00 */
[----:B------:R0:W5:Y:S04]  /*0a90*/  @P1 LDG.E.128 R88, desc[UR6][R60.64] ;  /* 0x000000063c581981 */ /* 0x000168000c1e1d00 */
[----:B------:R-:W5:Y:S01]  /*0aa0*/  @P0 LDG.E.128 R100, desc[UR6][R4.64] ;  /* 0x0000000604640981 */ /* 0x000f62000c1e1d00 */
[----:B-1----:R-:W-:Y:S01]  /*0ab0*/  @P0 IMAD.WIDE.U32 R72, R125, 0x10, R72 ;  /* 0x000000107d480825 */ /* 0x002fe200078e0048 */
[----:B------:R-:W-:Y:S02]  /*0ac0*/  CS2R R84, SRZ ;  /* 0x0000000000547805 */ /* 0x000fe4000001ff00 */
[----:B--2---:R-:W-:Y:S02]  /*0ad0*/  CS2R R48, SRZ ;  /* 0x0000000000307805 */ /* 0x004fe4000001ff00 */
[----:B------:R-:W-:-:S02]  /*0ae0*/  CS2R R36, SRZ ;  /* 0x0000000000247805 */ /* 0x000fc4000001ff00 */
[----:B0-----:R-:W-:Y:S01]  /*0af0*/  CS2R R60, SRZ ;  /* 0x00000000003c7805 */ /* 0x001fe2000001ff00 */
[----:B------:R0:W5:Y:S01]  /*0b00*/  @P0 LDG.E.128 R92, desc[UR6][R72.64] ;  /* 0x00000006485c0981 */ /* 0x000162000c1e1d00 */
[----:B------:R-:W-:Y:S02]  /*0b10*/  MOV R26, RZ ;  /* 0x000000ff001a7202 */ /* 0x000fe40000000f00 */
[----:B------:R-:W-:Y:S02]  /*0b20*/  CS2R R24, SRZ ;  /* 0x0000000000187805 */ /* 0x000fe4000001ff00 */
[----:B------:R-:W-:Y:S02]  /*0b30*/  @P5 MOV R39, RZ ;  /* 0x000000ff00275202 */ /* 0x000fe40000000f00 */
[----:B------:R-:W-:Y:S02]  /*0b40*/  @P4 MOV R51, RZ ;  /* 0x000000ff00334202 */ /* 0x000fe40000000f00 */
[----:B------:R-:W-:-:S02]  /*0b50*/  @P3 MOV R63, RZ ;  /* 0x000000ff003f3202 */ /* 0x000fc40000000f00 */
[----:B------:R-:W-:Y:S02]  /*0b60*/  @P2 MOV R75, RZ ;  /* 0x000000ff004b2202 */ /* 0x000fe40000000f00 */
[----:B0-----:R-:W-:Y:S02]  /*0b70*/  CS2R R72, SRZ ;  /* 0x0000000000487805 */ /* 0x001fe4000001ff00 */
        /* <DEDUP_REMOVED lines=26> */
.L_x_21683:
[----:B------:R-:W-:Y:S05]  /*0d20*/  BSYNC.RECONVERGENT B0 ;  /* 0x0000000000007941 */ /* 0x000fea0003800200 */
.L_x_21681:
[----:B------:R-:W0:Y:S02]  /*0d30*/  LDCU UR4, c[0x0][0x384] ;  /* 0x00007080ff0477ac */ /* 0x000e240008000800 */
[----:B0-----:R-:W-:-:S13]  /*0d40*/  ISETP.GE.AND P0, PT, R3, UR4, PT ;  /* 0x0000000403007c0c */ /* 0x001fda000bf06270 */
[----:B------:R-:W-:Y:S05]  /*0d50*/  @P0 EXIT ;  /* 0x000000000000094d */ /* 0x000fea0003800000 */
[----:B-----5:R-:W-:Y:S01]  /*0d60*/  PRMT R148, R111, 0x7632, R148 ;  /* 0x000076326f947816 */ /* 0x020fe20000000094 */
[----:B------:R-:W0:Y:S01]  /*0d70*/  LDCU UR10, c[0x0][0x40c] ;  /* 0x00008180ff0a77ac */ /* 0x000e220008000800 */
[----:B------:R-:W-:Y:S02]  /*0d80*/  PRMT R147, R107, 0x7632, R147 ;  /* 0x000076326b937816 */ /* 0x000fe40000000093 */
[----:B------:R-:W-:Y:S01]  /*0d90*/  PRMT R146, R110, 0x7632, R146 ;  /* 0x000076326e927816 */ /* 0x000fe20000000092 */
[----:B------:R1:W-:Y:S01]  /*0da0*/  STL.S16 [R1+0x80], R148 ;  /* 0x0000809401007387 */ /* 0x0003e20000100600 */
[----:B------:R-:W-:Y:S01]  /*0db0*/  PRMT R145, R106, 0x7632, R145 ;  /* 0x000076326a917816 */ /* 0x000fe20000000091 */
[----:B------:R-:W2:Y:S01]  /*0dc0*/  LDCU.U8 UR8, c[0x0][0x410] ;  /* 0x00008200ff0877ac */ /* 0x000ea20008000000 */
[----:B------:R-:W-:Y:S01]  /*0dd0*/  PRMT R144, R109, 0x7632, R144 ;  /* 0x000076326d907816 */ /* 0x000fe20000000090 */
[----:B------:R1:W-:Y:S01]  /*0de0*/  STL.S16 [R1+0x7c], R147 ;  /* 0x00007c9301007387 */ /* 0x0003e20000100600 */
[----:B------:R-:W-:Y:S01]  /*0df0*/  PRMT R143, R105, 0x7632, R143 ;  /* 0x00007632698f7816 */ /* 0x000fe2000000008f */
[----:B------:R-:W3:Y:S01]  /*0e00*/  LDCU UR9, c[0x0][0x448] ;  /* 0x00008900ff0977ac */ /* 0x000ee20008000800 */
[----:B------:R-:W-:Y:S01]  /*0e10*/  PRMT R142, R108, 0x7632, R142 ;  /* 0x000076326c8e7816 */ /* 0x000fe2000000008e */
[----:B------:R1:W-:Y:S01]  /*0e20*/  STL.S16 [R1+0x78], R146 ;  /* 0x0000789201007387 */ /* 0x0003e20000100600 */
[----:B------:R-:W-:Y:S01]  /*0e30*/  PRMT R141, R104, 0x7632, R141 ;  /* 0x00007632688d7816 */ /* 0x000fe2000000008d */
[----:B------:R-:W4:Y:S01]  /*0e40*/  LDCU.64 UR4, c[0x0][0x3a0] ;  /* 0x00007400ff0477ac */ /* 0x000f220008000a00 */
        /* <DEDUP_REMOVED lines=118> */
.L_x_21743:
[----:B------:R-:W0:Y:S08]  /*15b0*/  LDC.64 R212, c[0x0][0x3f0] ;  /* 0x0000fc00ffd47b82 */ /* 0x000e300000000a00 */
[----:B------:R-:W1:Y:S08]  /*15c0*/  LDC.64 R194, c[0x0][0x3f8] ;  /* 0x0000fe00ffc27b82 */ /* 0x000e700000000a00 */
[----:B------:R-:W2:Y:S01]  /*15d0*/  LDC R251, c[0x0][0x388] ;  /* 0x0000e200fffb7b82 */ /* 0x000ea20000000800 */
[----:B0-----:R-:W-:-:S06]  /*15e0*/  IMAD.WIDE R212, R3, 0x4, R212 ;  /* 0x0000000403d47825 */ /* 0x001fcc00078e02d4 */
[----:B------:R0:W3:Y:S01]  /*15f0*/  LDG.E R212, desc[UR6][R212.64] ;  /* 0x00000006d4d47981 */ /* 0x0000e2000c1e1900 */
[----:B-1----:R-:W-:-:S06]  /*1600*/  IMAD.WIDE R194, R3, 0x4, R194 ;  /* 0x0000000403c27825 */ /* 0x002fcc00078e02c2 */
[----:B------:R2:W5:Y:S01]  /*1610*/  LDG.E R194, desc[UR6][R194.64] ;  /* 0x00000006c2c27981 */ /* 0x000562000c1e1900 */
[----:B------:R-:W-:Y:S01]  /*1620*/  ISETP.GE.U32.AND P5, PT, R2, 0x20, PT ;  /* 0x000000200200780c */ /* 0x000fe20003fa6070 */
[----:B0-----:R-:W-:Y:S01]  /*1630*/  HFMA2 R213, -RZ, RZ, 0, 0 ;  /* 0x00000000ffd57431 */ /* 0x001fe200000001ff */
[----:B------:R-:W-:Y:S01]  /*1640*/  BSSY.RECONVERGENT B0, `(.L_x_21684) ;  /* 0x000008d000007945 */ /* 0x000fe20003800200 */
[----:B--2---:R-:W-:-:S05]  /*1650*/  IMAD R195, R3, R251, RZ ;  /* 0x000000fb03c37224 */ /* 0x004fca00078e02ff */
[----:B------:R-:W-:-:S04]  /*1660*/  SHF.R.S32.HI R192, RZ, 0x1f, R195 ;  /* 0x0000001fffc07819 */ /* 0x000fc800000114c3 */
[----:B------:R-:W-:-:S04]  /*1670*/  LEA.HI R195, R192, R195, RZ, 0x3 ;  /* 0x000000c3c0c37211 */ /* 0x000fc800078f18ff */
[----:B------:R-:W-:Y:S02]  /*1680*/  LEA.HI.SX32 R195, R195, R0, 0x1d ;  /* 0x00000000c3c37211 */ /* 0x000fe400078feaff */
[----:B---3--:R-:W-:-:S13]  /*1690*/  ISETP.GE.AND P0, PT, R212, 0x1, PT ;  /* 0x00000001d400780c */ /* 0x008fda0003f06270 */
        /* <DEDUP_REMOVED lines=13> */
.L_x_21687:
[----:B------:R-:W-:Y:S05]  /*1770*/  BSYNC.RECONVERGENT B1 ;  /* 0x0000000000017941 */ /* 0x000fea0003800200 */
.L_x_21686:
[----:B------:R-:W-:Y:S01]  /*1780*/  UISETP.NE.U32.AND UP0, UPT, UR4, URZ, UPT ;  /* 0x000000ff0400728c */ /* 0x000fe2000bf05070 */
[----:B------:R-:W-:Y:S03]  /*1790*/  BSSY.RECONVERGENT B1, `(.L_x_21688) ;  /* 0x0000071000017945 */ /* 0x000fe60003800200 */
[----:B------:R-:W-:-:S09]  /*17a0*/  UISETP.NE.AND.EX UP0, UPT, UR5, URZ, UPT, UP0 ;  /* 0x000000ff0500728c */ /* 0x000fd2000bf05300 */
[----:B------:R-:W-:Y:S05]  /*17b0*/  BRA.U !UP0, `(.L_x_21689) ;  /* 0x0000000108e87547 */ /* 0x000fea000b800000 */
[----:B------:R-:W0:Y:S02]  /*17c0*/  LDC.64 R124, c[0x0][0x3a0] ;  /* 0x0000e800ff7c7b82 */ /* 0x000e240000000a00 */
[----:B0-----:R-:W-:-:S05]  /*17d0*/  IMAD.WIDE.U32 R124, R195, 0x20, R124 ;  /* 0x00000020c37c7825 */ /* 0x001fca00078e007c */
[----:B------:R-:W2:Y:S04]  /*17e0*/  LDG.E.128 R120, desc[UR6][R124.64] ;  /* 0x000000067c787981 */ /* 0x000ea8000c1e1d00 */
[----:B------:R-:W3:Y:S01]  /*17f0*/  LDG.E.128 R124, desc[UR6][R124.64+0x10] ;  /* 0x000010067c7c7981 */ /* 0x000ee2000c1e1d00 */
[----:B------:R-:W-:-:S13]  /*1800*/  ISETP.GT.AND P1, PT, R212, RZ, PT ;  /* 0x000000ffd400720c */ /* 0x000fda0003f24270 */
[----:B------:R-:W0:Y:S01]  /*1810*/  @P1 LDC R129, c[0x0][0x40c] ;  /* 0x00010300ff811b82 */ /* 0x000e220000000800 */
[----:B-----5:R-:W-:Y:S02]  /*1820*/  @P1 SHF.L.U32 R128, R116, 0x10, RZ ;  /* 0x0000001074801819 */ /* 0x020fe400000006ff */
[----:B------:R-:W-:Y:S02]  /*1830*/  @P1 SHF.L.U32 R131, R28, 0x10, RZ ;  /* 0x000000101c831819 */ /* 0x000fe400000006ff */
[----:B------:R-:W-:Y:S02]  /*1840*/  @P1 SHF.L.U32 R132, R210, 0x10, RZ ;  /* 0x00000010d2841819 */ /* 0x000fe400000006ff */
[----:B------:R-:W-:Y:S01]  /*1850*/  @P1 SHF.L.U32 R133, R29, 0x10, RZ ;  /* 0x000000101d851819 */ /* 0x000fe200000006ff */
[----:B------:R-:W1:Y:S01]  /*1860*/  @P1 LDC R130, c[0x0][0x40c] ;  /* 0x00010300ff821b82 */ /* 0x000e620000000800 */
[----:B------:R-:W-:Y:S02]  /*1870*/  @P1 SHF.L.U32 R134, R209, 0x10, RZ ;  /* 0x00000010d1861819 */ /* 0x000fe400000006ff */
[----:B------:R-:W-:-:S05]  /*1880*/  @P1 SHF.L.U32 R192, R208, 0x10, RZ ;  /* 0x00000010d0c01819 */ /* 0x000fca00000006ff */
[----:B------:R-:W4:Y:S01]  /*1890*/  @P1 LDC R135, c[0x0][0x40c] ;  /* 0x00010300ff871b82 */ /* 0x000f220000000800 */
[----:B0-----:R-:W-:Y:S01]  /*18a0*/  @P1 FMUL.FTZ R129, R128, R129 ;  /* 0x0000008180811220 */ /* 0x001fe20000410000 */
[----:B--2---:R-:W-:-:S03]  /*18b0*/  @!P1 IMAD.MOV.U32 R128, RZ, RZ, R120 ;  /* 0x000000ffff809224 */ /* 0x004fc600078e0078 */
[----:B------:R-:W-:Y:S01]  /*18c0*/  @P1 FFMA.FTZ R128, R129, R131, R120 ;  /* 0x0000008381801223 */ /* 0x000fe20000010078 */
[----:B------:R-:W-:Y:S02]  /*18d0*/  @P1 PRMT R129, R116, 0x7632, R129 ;  /* 0x0000763274811816 */ /* 0x000fe40000000081 */
[----:B------:R-:W0:Y:S02]  /*18e0*/  @P1 LDC R131, c[0x0][0x40c] ;  /* 0x00010300ff831b82 */ /* 0x000e240000000800 */
[----:B------:R-:W-:-:S05]  /*18f0*/  @P1 SHF.L.U32 R129, R129, 0x10, RZ ;  /* 0x0000001081811819 */ /* 0x000fca00000006ff */
[----:B-1----:R-:W-:Y:S01]  /*1900*/  @P1 FMUL.FTZ R130, R129, R130 ;  /* 0x0000008281821220 */ /* 0x002fe20000410000 */
[----:B------:R-:W-:-:S03]  /*1910*/  MOV R129, R121 ;  /* 0x0000007900817202 */ /* 0x000fc60000000f00 */
[----:B------:R-:W-:Y:S01]  /*1920*/  @P1 FFMA.FTZ R129, R130, R132, R121 ;  /* 0x0000008482811223 */ /* 0x000fe20000010079 */
[----:B------:R-:W-:Y:S01]  /*1930*/  @P1 SHF.L.U32 R130, R117, 0x10, RZ ;  /* 0x0000001075821819 */ /* 0x000fe200000006ff */
[----:B------:R-:W1:Y:S04]  /*1940*/  @P1 LDC R132, c[0x0][0x40c] ;  /* 0x00010300ff841b82 */ /* 0x000e680000000800 */
[----:B0-----:R-:W-:Y:S01]  /*1950*/  @P1 FMUL.FTZ R131, R130, R131 ;  /* 0x0000008382831220 */ /* 0x001fe20000410000 */
[----:B------:R-:W-:-:S03]  /*1960*/  MOV R130, R122 ;  /* 0x0000007a00827202 */ /* 0x000fc60000000f00 */
[----:B------:R-:W-:Y:S01]  /*1970*/  @P1 FFMA.FTZ R130, R131, R133, R122 ;  /* 0x0000008583821223 */ /* 0x000fe2000001007a */
[----:B------:R-:W-:Y:S01]  /*1980*/  @P1 PRMT R131, R117, 0x7632, R131 ;  /* 0x0000763275831816 */ /* 0x000fe20000000083 */
[----:B------:R-:W0:Y:S03]  /*1990*/  @P1 LDC R133, c[0x0][0x40c] ;  /* 0x00010300ff851b82 */ /* 0x000e260000000800 */
[----:B------:R-:W-:-:S05]  /*19a0*/  @P1 SHF.L.U32 R131, R131, 0x10, RZ ;  /* 0x0000001083831819 */ /* 0x000fca00000006ff */
[----:B-1----:R-:W-:Y:S01]  /*19b0*/  @P1 FMUL.FTZ R132, R131, R132 ;  /* 0x0000008483841220 */ /* 0x002fe20000410000 */
[----:B------:R-:W-:-:S03]  /*19c0*/  MOV R131, R123 ;  /* 0x0000007b00837202 */ /* 0x000fc60000000f00 */
[----:B------:R-:W-:Y:S01]  /*19d0*/  @P1 FFMA.FTZ R131, R132, R134, R123 ;  /* 0x0000008684831223 */ /* 0x000fe2000001007b */
[----:B------:R-:W-:Y:S02]  /*19e0*/  @P1 SHF.L.U32 R132, R118, 0x10, RZ ;  /* 0x0000001076841819 */ /* 0x000fe400000006ff */
[----:B------:R-:W-:-:S03]  /*19f0*/  @P1 SHF.L.U32 R134, R30, 0x10, RZ ;  /* 0x000000101e861819 */ /* 0x000fc600000006ff */
[----:B0-----:R-:W-:Y:S01]  /*1a00*/  @P1 FMUL.FTZ R133, R132, R133 ;  /* 0x0000008584851220 */ /* 0x001fe20000410000 */
[----:B---3--:R-:W-:-:S03]  /*1a10*/  MOV R132, R124 ;  /* 0x0000007c00847202 */ /* 0x008fc60000000f00 */
[----:B------:R-:W-:Y:S01]  /*1a20*/  @P1 FFMA.FTZ R132, R133, R134, R124 ;  /* 0x0000008685841223 */ /* 0x000fe2000001007c */
[----:B------:R-:W-:Y:S01]  /*1a30*/  @P1 PRMT R133, R118, 0x7632, R133 ;  /* 0x0000763276851816 */ /* 0x000fe20000000085 */
[----:B------:R-:W0:Y:S03]  /*1a40*/  @P1 LDC R134, c[0x0][0x40c] ;  /* 0x00010300ff861b82 */ /* 0x000e260000000800 */
[----:B------:R-:W-:-:S05]  /*1a50*/  @P1 SHF.L.U32 R133, R133, 0x10, RZ ;  /* 0x0000001085851819 */ /* 0x000fca00000006ff */
[----:B----4-:R-:W-:Y:S01]  /*1a60*/  @P1 FMUL.FTZ R135, R133, R135 ;  /* 0x0000008785871220 */ /* 0x010fe20000410000 */
[----:B------:R-:W-:-:S03]  /*1a70*/  MOV R133, R125 ;  /* 0x0000007d00857202 */ /* 0x000fc60000000f00 */
[----:B------:R-:W-:Y:S01]  /*1a80*/  @P1 FFMA.FTZ R133, R135, R192, R125 ;  /* 0x000000c087851223 */ /* 0x000fe2000001007d */
[----:B------:R-:W-:Y:S02]  /*1a90*/  @P1 SHF.L.U32 R135, R119, 0x10, RZ ;  /* 0x0000001077871819 */ /* 0x000fe400000006ff */
[----:B------:R-:W-:-:S03]  /*1aa0*/  @P1 SHF.L.U32 R192, R31, 0x10, RZ ;  /* 0x000000101fc01819 */ /* 0x000fc600000006ff */
[----:B0-----:R-:W-:Y:S01]  /*1ab0*/  @P1 FMUL.FTZ R135, R135, R134 ;  /* 0x0000008687871220 */ /* 0x001fe20000410000 */
[----:B------:R-:W-:-:S03]  /*1ac0*/  MOV R134, R126 ;  /* 0x0000007e00867202 */ /* 0x000fc60000000f00 */
[----:B------:R-:W-:Y:S01]  /*1ad0*/  @P1 FFMA.FTZ R134, R135, R192, R126 ;  /* 0x000000c087861223 */ /* 0x000fe2000001007e */
[----:B------:R-:W-:Y:S01]  /*1ae0*/  MOV R135, R127 ;  /* 0x0000007f00877202 */ /* 0x000fe20000000f00 */
[----:B------:R-:W-:Y:S06]  /*1af0*/  @!P1 BRA `(.L_x_21690) ;  /* 0x0000000000e89947 */ /* 0x000fec0003800000 */
[----:B------:R-:W-:Y:S02]  /*1b00*/  PRMT R135, R119, 0x7632, R135 ;  /* 0x0000763277877816 */ /* 0x000fe40000000087 */
[----:B------:R-:W-:-:S03]  /*1b10*/  SHF.L.U32 R192, R207, 0x10, RZ ;  /* 0x00000010cfc07819 */ /* 0x000fc600000006ff */
[----:B------:R-:W-:-:S04]  /*1b20*/  IMAD.U32 R135, R135, 0x10000, RZ ;  /* 0x0001000087877824 */ /* 0x000fc800078e00ff */
[----:B------:R-:W-:-:S04]  /*1b30*/  FMUL.FTZ R135, R135, UR10 ;  /* 0x0000000a87877c20 */ /* 0x000fc80008410000 */
[----:B------:R-:W-:Y:S01]  /*1b40*/  FFMA.FTZ R135, R135, R192, R127 ;  /* 0x000000c087877223 */ /* 0x000fe2000001007f */
[----:B------:R-:W-:Y:S06]  /*1b50*/  BRA `(.L_x_21690) ;  /* 0x0000000000d07947 */ /* 0x000fec0003800000 */
.L_x_21689:
[----:B------:R-:W0:Y:S01]  /*1b60*/  @P0 LDC R129, c[0x0][0x40c] ;  /* 0x00010300ff810b82 */ /* 0x000e220000000800 */
[----:B-----5:R-:W-:Y:S02]  /*1b70*/  @P0 SHF.L.U32 R128, R116, 0x10, RZ ;  /* 0x0000001074800819 */ /* 0x020fe400000006ff */
[----:B------:R-:W-:Y:S02]  /*1b80*/  @P0 SHF.L.U32 R131, R28, 0x10, RZ ;  /* 0x000000101c830819 */ /* 0x000fe400000006ff */
[----:B------:R-:W-:Y:S02]  /*1b90*/  @P0 SHF.L.U32 R132, R210, 0x10, RZ ;  /* 0x00000010d2840819 */ /* 0x000fe400000006ff */
[----:B------:R-:W-:Y:S01]  /*1ba0*/  @P0 SHF.L.U32 R134, R209, 0x10, RZ ;  /* 0x00000010d1860819 */ /* 0x000fe200000006ff */
[----:B------:R-:W1:Y:S01]  /*1bb0*/  @P0 LDC R130, c[0x0][0x40c] ;  /* 0x00010300ff820b82 */ /* 0x000e620000000800 */
[----:B------:R-:W-:Y:S02]  /*1bc0*/  @P0 SHF.L.U32 R135, R208, 0x10, RZ ;  /* 0x00000010d0870819 */ /* 0x000fe400000006ff */
[----:B------:R-:W-:-:S02]  /*1bd0*/  @P0 SHF.L.U32 R192, R31, 0x10, RZ ;  /* 0x000000101fc00819 */ /* 0x000fc400000006ff */
[----:B------:R-:W-:-:S03]  /*1be0*/  @P0 SHF.L.U32 R193, R207, 0x10, RZ ;  /* 0x00000010cfc10819 */ /* 0x000fc600000006ff */
[----:B------:R-:W2:Y:S01]  /*1bf0*/  @P0 LDC R133, c[0x0][0x40c] ;  /* 0x00010300ff850b82 */ /* 0x000ea20000000800 */
[----:B0-----:R-:W-:Y:S01]  /*1c00*/  @P0 FMUL.FTZ R129, R128, R129 ;  /* 0x0000008180810220 */ /* 0x001fe20000410000 */
[----:B------:R-:W-:-:S03]  /*1c10*/  HFMA2 R128, -RZ, RZ, 0, 0 ;  /* 0x00000000ff807431 */ /* 0x000fc600000001ff */
[----:B------:R-:W-:Y:S01]  /*1c20*/  @P0 FMUL.FTZ R128, R129, R131 ;  /* 0x0000008381800220 */ /* 0x000fe20000410000 */
[----:B------:R-:W-:Y:S02]  /*1c30*/  @P0 PRMT R129, R116, 0x7632, R129 ;  /* 0x0000763274810816 */ /* 0x000fe40000000081 */
[----:B------:R-:W0:Y:S02]  /*1c40*/  @P0 LDC R131, c[0x0][0x40c] ;  /* 0x00010300ff830b82 */ /* 0x000e240000000800 */
[----:B------:R-:W-:-:S05]  /*1c50*/  @P0 SHF.L.U32 R129, R129, 0x10, RZ ;  /* 0x0000001081810819 */ /* 0x000fca00000006ff */
[----:B-1----:R-:W-:Y:S01]  /*1c60*/  @P0 FMUL.FTZ R130, R129, R130 ;  /* 0x0000008281820220 */ /* 0x002fe20000410000 */
[----:B------:R-:W-:-:S03]  /*1c70*/  MOV R129, RZ ;  /* 0x000000ff00817202 */ /* 0x000fc60000000f00 */
[----:B------:R-:W-:Y:S01]  /*1c80*/  @P0 FMUL.FTZ R129, R130, R132 ;  /* 0x0000008482810220 */ /* 0x000fe20000410000 */
[----:B------:R-:W-:Y:S02]  /*1c90*/  @P0 SHF.L.U32 R130, R117, 0x10, RZ ;  /* 0x0000001075820819 */ /* 0x000fe400000006ff */
[----:B------:R-:W-:-:S03]  /*1ca0*/  @P0 SHF.L.U32 R132, R29, 0x10, RZ ;  /* 0x000000101d840819 */ /* 0x000fc600000006ff */
[----:B0-----:R-:W-:Y:S01]  /*1cb0*/  @P0 FMUL.FTZ R131, R130, R131 ;  /* 0x0000008382830220 */ /* 0x001fe20000410000 */
[----:B------:R-:W-:-:S03]  /*1cc0*/  HFMA2 R130, -RZ, RZ, 0, 0 ;  /* 0x00000000ff827431 */ /* 0x000fc600000001ff */
[----:B------:R-:W-:Y:S01]  /*1cd0*/  @P0 FMUL.FTZ R130, R131, R132 ;  /* 0x0000008483820220 */ /* 0x000fe20000410000 */
[----:B------:R-:W-:Y:S01]  /*1ce0*/  @P0 PRMT R131, R117, 0x7632, R131 ;  /* 0x0000763275830816 */ /* 0x000fe20000000083 */
[----:B------:R-:W0:Y:S03]  /*1cf0*/  @P0 LDC R132, c[0x0][0x40c] ;  /* 0x00010300ff840b82 */ /* 0x000e260000000800 */
[----:B------:R-:W-:-:S05]  /*1d00*/  @P0 SHF.L.U32 R131, R131, 0x10, RZ ;  /* 0x0000001083830819 */ /* 0x000fca00000006ff */
[----:B--2---:R-:W-:Y:S01]  /*1d10*/  @P0 FMUL.FTZ R133, R131, R133 ;  /* 0x0000008583850220 */ /* 0x004fe20000410000 */
        /* <DEDUP_REMOVED lines=10> */
[----:B0-----:R-:W-:Y:S01]  /*1dc0*/  @P0 FMUL.FTZ R134, R133, R134 ;  /* 0x0000008685860220 */ /* 0x001fe20000410000 */
[----:B------:R-:W-:-:S03]  /*1dd0*/  MOV R133, RZ ;  /* 0x000000ff00857202 */ /* 0x000fc60000000f00 */
[----:B------:R-:W-:Y:S01]  /*1de0*/  @P0 FMUL.FTZ R133, R134, R135 ;  /* 0x0000008786850220 */ /* 0x000fe20000410000 */
[----:B------:R-:W-:Y:S01]  /*1df0*/  @P0 IMAD.U32 R134, R119, 0x10000, RZ ;  /* 0x0001000077860824 */ /* 0x000fe200078e00ff */
[----:B------:R-:W0:Y:S03]  /*1e00*/  @P0 LDC R135, c[0x0][0x40c] ;  /* 0x00010300ff870b82 */ /* 0x000e260000000800 */
        /* <DEDUP_REMOVED lines=8> */
[----:B------:R-:W-:-:S07]  /*1e90*/  @P0 FMUL.FTZ R135, R192, R193 ;  /* 0x000000c1c0870220 */ /* 0x000fce0000410000 */
.L_x_21690:
[----:B------:R-:W-:Y:S05]  /*1ea0*/  BSYNC.RECONVERGENT B1 ;  /* 0x0000000000017941 */ /* 0x000fea0003800200 */
.L_x_21688:
[----:B------:R-:W0:Y:S01]  /*1eb0*/  LDC.64 R192, c[0x0][0x3a8] ;  /* 0x0000ea00ffc07b82 */ /* 0x000e220000000a00 */
[----:B------:R-:W-:Y:S01]  /*1ec0*/  IADD3 R213, PT, PT, R213, 0x20, RZ ;  /* 0x00000020d5d57810 */ /* 0x000fe20007ffe0ff */
[C---:B0-----:R-:W-:Y:S01]  /*1ed0*/  IMAD.WIDE.U32 R192, R195.reuse, 0x20, R192 ;  /* 0x00000020c3c07825 */ /* 0x041fe200078e00c0 */
[----:B------:R-:W-:-:S04]  /*1ee0*/  IADD3 R195, PT, PT, R195, 0x20, RZ ;  /* 0x00000020c3c37810 */ /* 0x000fc80007ffe0ff */
[----:B------:R0:W-:Y:S04]  /*1ef0*/  STG.E.128 desc[UR6][R192.64], R128 ;  /* 0x00000080c0007986 */ /* 0x0001e8000c101d06 */
[----:B------:R0:W-:Y:S02]  /*1f00*/  STG.E.128 desc[UR6][R192.64+0x10], R132 ;  /* 0x00001084c0007986 */ /* 0x0001e4000c101d06 */
.L_x_21685:
[----:B------:R-:W-:Y:S05]  /*1f10*/  BSYNC.RECONVERGENT B0 ;  /* 0x0000000000007941 */ /* 0x000fea0003800200 */
.L_x_21684:
        /* <DEDUP_REMOVED lines=12> */
[----:B------:R1:W5:Y:S04]  /*1fe0*/  @P1 LDG.E.128 R120, desc[UR6][R136.64] ;  /* 0x0000000688781981 */ /* 0x000368000c1e1d00 */
[----:B------:R1:W5:Y:S01]  /*1ff0*/  @P1 LDG.E.128 R124, desc[UR6][R136.64+0x10] ;  /* 0x00001006887c1981 */ /* 0x000362000c1e1d00 */
[----:B------:R-:W-:Y:S04]  /*2000*/  BSSY.RECONVERGENT B1, `(.L_x_21693) ;  /* 0x000006c000017945 */ /* 0x000fe80003800200 */
[----:B------:R-:W-:Y:S05]  /*2010*/  @!P1 BRA `(.L_x_21694) ;  /* 0x0000000000d89947 */ /* 0x000fea0003800000 */
[----:B------:R-:W-:-:S13]  /*2020*/  ISETP.GT.AND P1, PT, R212, RZ, PT ;  /* 0x000000ffd400720c */ /* 0x000fda0003f24270 */
[----:B-1----:R-:W1:Y:S01]  /*2030*/  @P1 LDC R137, c[0x0][0x40c] ;  /* 0x00010300ff891b82 */ /* 0x002e620000000800 */
[----:B-----5:R-:W-:Y:S02]  /*2040*/  @P1 SHF.L.U32 R136, R116, 0x10, RZ ;  /* 0x0000001074881819 */ /* 0x020fe400000006ff */
        /* <DEDUP_REMOVED lines=8> */
[----:B------:R-:W-:-:S03]  /*20d0*/  MOV R136, R120 ;  /* 0x0000007800887202 */ /* 0x000fc60000000f00 */
[----:B------:R-:W-:Y:S01]  /*20e0*/  @P1 FFMA.FTZ R136, R137, R139, R120 ;  /* 0x0000008b89881223 */ /* 0x000fe20000010078 */
[----:B------:R-:W-:Y:S02]  /*20f0*/  @P1 PRMT R137, R116, 0x7632, R137 ;  /* 0x0000763274891816 */ /* 0x000fe40000000089 */
[----:B------:R-:W-:Y:S02]  /*2100*/  @P1 SHF.L.U32 R139, R206, 0x10, RZ ;  /* 0x00000010ce8b1819 */ /* 0x000fe400000006ff */
[----:B------:R-:W-:-:S05]  /*2110*/  @P1 SHF.L.U32 R137, R137, 0x10, RZ ;  /* 0x0000001089891819 */ /* 0x000fca00000006ff */
[----:B--2---:R-:W-:Y:S01]  /*2120*/  @P1 FMUL.FTZ R138, R137, R138 ;  /* 0x0000008a898a1220 */ /* 0x004fe20000410000 */
[----:B------:R-:W-:-:S03]  /*2130*/  MOV R137, R121 ;  /* 0x0000007900897202 */ /* 0x000fc60000000f00 */
[----:B------:R-:W-:Y:S01]  /*2140*/  @P1 FFMA.FTZ R137, R138, R139, R121 ;  /* 0x0000008b8a891223 */ /* 0x000fe20000010079 */
[----:B------:R-:W-:Y:S01]  /*2150*/  @P1 SHF.L.U32 R138, R117, 0x10, RZ ;  /* 0x00000010758a1819 */ /* 0x000fe200000006ff */
[----:B------:R-:W1:Y:S04]  /*2160*/  @P1 LDC R139, c[0x0][0x40c] ;  /* 0x00010300ff8b1b82 */ /* 0x000e680000000800 */
[----:B0-----:R-:W-:Y:S01]  /*2170*/  @P1 FMUL.FTZ R140, R138, R140 ;  /* 0x0000008c8a8c1220 */ /* 0x001fe20000410000 */
[----:B------:R-:W-:-:S03]  /*2180*/  MOV R138, R122 ;  /* 0x0000007a008a7202 */ /* 0x000fc60000000f00 */
[----:B------:R-:W-:Y:S01]  /*2190*/  @P1 FFMA.FTZ R138, R140, R141, R122 ;  /* 0x0000008d8c8a1223 */ /* 0x000fe2000001007a */
[----:B------:R-:W-:Y:S02]  /*21a0*/  @P1 PRMT R140, R117, 0x7632, R140 ;  /* 0x00007632758c1816 */ /* 0x000fe4000000008c */
[----:B------:R-:W-:Y:S02]  /*21b0*/  @P1 SHF.L.U32 R141, R205, 0x10, RZ ;  /* 0x00000010cd8d1819 */ /* 0x000fe400000006ff */
[----:B------:R-:W-:-:S05]  /*21c0*/  @P1 SHF.L.U32 R140, R140, 0x10, RZ ;  /* 0x000000108c8c1819 */ /* 0x000fca00000006ff */
[----:B-1----:R-:W-:Y:S01]  /*21d0*/  @P1 FMUL.FTZ R140, R140, R139 ;  /* 0x0000008b8c8c1220 */ /* 0x002fe20000410000 */
[----:B------:R-:W-:-:S03]  /*21e0*/  MOV R139, R123 ;  /* 0x0000007b008b7202 */ /* 0x000fc60000000f00 */
[----:B------:R-:W-:Y:S01]  /*21f0*/  @P1 FFMA.FTZ R139, R140, R141, R123 ;  /* 0x0000008d8c8b1223 */ /* 0x000fe2000001007b */
[----:B------:R-:W-:Y:S01]  /*2200*/  @P1 IMAD.U32 R140, R118, 0x10000, RZ ;  /* 0x00010000768c1824 */ /* 0x000fe200078e00ff */
[----:B------:R-:W0:Y:S03]  /*2210*/  @P1 LDC R141, c[0x0][0x40c] ;  /* 0x00010300ff8d1b82 */ /* 0x000e260000000800 */
[----:B0-----:R-:W-:Y:S01]  /*2220*/  @P1 FMUL.FTZ R141, R140, R141 ;  /* 0x0000008d8c8d1220 */ /* 0x001fe20000410000 */
[----:B------:R-:W-:-:S03]  /*2230*/  MOV R140, R124 ;  /* 0x0000007c008c7202 */ /* 0x000fc60000000f00 */
[----:B------:R-:W-:Y:S01]  /*2240*/  @P1 FFMA.FTZ R140, R141, R142, R124 ;  /* 0x0000008e8d8c1223 */ /* 0x000fe2000001007c */
[----:B------:R-:W-:Y:S01]  /*2250*/  @P1 PRMT R141, R118, 0x7632, R141 ;  /* 0x00007632768d1816 */ /* 0x000fe2000000008d */
[----:B------:R-:W0:Y:S03]  /*2260*/  @P1 LDC R142, c[0x0][0x40c] ;  /* 0x00010300ff8e1b82 */ /* 0x000e260000000800 */
[----:B------:R-:W-:-:S05]  /*2270*/  @P1 SHF.L.U32 R141, R141, 0x10, RZ ;  /* 0x000000108d8d1819 */ /* 0x000fca00000006ff */
[----:B0-----:R-:W-:Y:S01]  /*2280*/  @P1 FMUL.FTZ R142, R141, R142 ;  /* 0x0000008e8d8e1220 */ /* 0x001fe20000410000 */
[----:B------:R-:W-:-:S03]  /*2290*/  MOV R141, R125 ;  /* 0x0000007d008d7202 */ /* 0x000fc60000000f00 */
[----:B------:R-:W-:Y:S01]  /*22a0*/  @P1 FFMA.FTZ R141, R142, R143, R125 ;  /* 0x0000008f8e8d1223 */ /* 0x000fe2000001007d */
[----:B------:R-:W-:Y:S01]  /*22b0*/  @P1 SHF.L.U32 R142, R119, 0x10, RZ ;  /* 0x00000010778e1819 */ /* 0x000fe200000006ff */
[----:B------:R-:W0:Y:S04]  /*22c0*/  @P1 LDC R143, c[0x0][0x40c] ;  /* 0x00010300ff8f1b82 */ /* 0x000e280000000800 */
[----:B0-----:R-:W-:Y:S01]  /*22d0*/  @P1 FMUL.FTZ R143, R142, R143 ;  /* 0x0000008f8e8f1220 */ /* 0x001fe20000410000 */
[----:B------:R-:W-:-:S03]  /*22e0*/  MOV R142, R126 ;  /* 0x0000007e008e7202 */ /* 0x000fc60000000f00 */
[----:B------:R-:W-:Y:S01]  /*22f0*/  @P1 FFMA.FTZ R142, R143, R192, R126 ;  /* 0x000000c08f8e1223 */ /* 0x000fe2000001007e */
[----:B------:R-:W-:Y:S01]  /*2300*/  MOV R143, R127 ;  /* 0x0000007f008f7202 */ /* 0x000fe20000000f00 */
[----:B------:R-:W-:Y:S06]  /*2310*/  @!P1 BRA `(.L_x_21695) ;  /* 0x0000000000e89947 */ /* 0x000fec0003800000 */
[----:B------:R-:W-:Y:S02]  /*2320*/  PRMT R143, R119, 0x7632, R143 ;  /* 0x00007632778f7816 */ /* 0x000fe4000000008f */
[----:B------:R-:W-:Y:S02]  /*2330*/  SHF.L.U32 R192, R203, 0x10, RZ ;  /* 0x00000010cbc07819 */ /* 0x000fe400000006ff */
[----:B------:R-:W-:-:S05]  /*2340*/  SHF.L.U32 R143, R143, 0x10, RZ ;  /* 0x000000108f8f7819 */ /* 0x000fca00000006ff */
[----:B------:R-:W-:-:S04]  /*2350*/  FMUL.FTZ R143, R143, UR10 ;  /* 0x0000000a8f8f7c20 */ /* 0x000fc80008410000 */
[----:B------:R-:W-:Y:S01]  /*2360*/  FFMA.FTZ R143, R143, R192, R127 ;  /* 0x000000c08f8f7223 */ /* 0x000fe2000001007f */
[----:B------:R-:W-:Y:S06]  /*2370*/  BRA `(.L_x_21695) ;  /* 0x0000000000d07947 */ /* 0x000fec0003800000 */
.L_x_21694:
[----:B-1----:R-:W1:Y:S01]  /*2380*/  @P0 LDC R137, c[0x0][0x40c] ;  /* 0x00010300ff890b82 */ /* 0x002e620000000800 */
[----:B-----5:R-:W-:Y:S02]  /*2390*/  @P0 SHF.L.U32 R136, R116, 0x10, RZ ;  /* 0x0000001074880819 */ /* 0x020fe400000006ff */
[----:B------:R-:W-:Y:S02]  /*23a0*/  @P0 SHF.L.U32 R139, R40, 0x10, RZ ;  /* 0x00000010288b0819 */ /* 0x000fe400000006ff */
[----:B------:R-:W-:Y:S02]  /*23b0*/  @P0 SHF.L.U32 R140, R206, 0x10, RZ ;  /* 0x00000010ce8c0819 */ /* 0x000fe400000006ff */
[----:B------:R-:W-:Y:S01]  /*23c0*/  @P0 SHF.L.U32 R142, R205, 0x10, RZ ;  /* 0x00000010cd8e0819 */ /* 0x000fe200000006ff */
[----:B------:R-:W2:Y:S01]  /*23d0*/  @P0 LDC R138, c[0x0][0x40c] ;  /* 0x00010300ff8a0b82 */ /* 0x000ea20000000800 */
[----:B------:R-:W-:Y:S02]  /*23e0*/  @P0 SHF.L.U32 R143, R204, 0x10, RZ ;  /* 0x00000010cc8f0819 */ /* 0x000fe400000006ff */
[----:B0-----:R-:W-:-:S02]  /*23f0*/  @P0 SHF.L.U32 R192, R43, 0x10, RZ ;  /* 0x000000102bc00819 */ /* 0x001fc400000006ff */
[----:B------:R-:W-:-:S03]  /*2400*/  @P0 SHF.L.U32 R193, R203, 0x10, RZ ;  /* 0x00000010cbc10819 */ /* 0x000fc600000006ff */
[----:B------:R-:W0:Y:S01]  /*2410*/  @P0 LDC R141, c[0x0][0x40c] ;  /* 0x00010300ff8d0b82 */ /* 0x000e220000000800 */
[----:B-1----:R-:W-:Y:S01]  /*2420*/  @P0 FMUL.FTZ R137, R136, R137 ;  /* 0x0000008988890220 */ /* 0x002fe20000410000 */
[----:B------:R-:W-:-:S03]  /*2430*/  HFMA2 R136, -RZ, RZ, 0, 0 ;  /* 0x00000000ff887431 */ /* 0x000fc600000001ff */
[----:B------:R-:W-:Y:S01]  /*2440*/  @P0 FMUL.FTZ R136, R137, R139 ;  /* 0x0000008b89880220 */ /* 0x000fe20000410000 */
[----:B------:R-:W-:Y:S02]  /*2450*/  @P0 PRMT R137, R116, 0x7632, R137 ;  /* 0x0000763274890816 */ /* 0x000fe40000000089 */
[----:B------:R-:W1:Y:S02]  /*2460*/  @P0 LDC R139, c[0x0][0x40c] ;  /* 0x00010300ff8b0b82 */ /* 0x000e640000000800 */
[----:B------:R-:W-:-:S05]  /*2470*/  @P0 SHF.L.U32 R137, R137, 0x10, RZ ;  /* 0x0000001089890819 */ /* 0x000fca00000006ff */
[----:B--2---:R-:W-:Y:S01]  /*2480*/  @P0 FMUL.FTZ R138, R137, R138 ;  /* 0x0000008a898a0220 */ /* 0x004fe20000410000 */
[----:B------:R-:W-:-:S03]  /*2490*/  MOV R137, RZ ;  /* 0x000000ff00897202 */ /* 0x000fc60000000f00 */
[----:B------:R-:W-:Y:S01]  /*24a0*/  @P0 FMUL.FTZ R137, R140, R138 ;  /* 0x0000008a8c890220 */ /* 0x000fe20000410000 */
[----:B------:R-:W-:Y:S02]  /*24b0*/  @P0 SHF.L.U32 R138, R117, 0x10, RZ ;  /* 0x00000010758a0819 */ /* 0x000fe400000006ff */
[----:B------:R-:W-:-:S03]  /*24c0*/  @P0 SHF.L.U32 R140, R41, 0x10, RZ ;  /* 0x00000010298c0819 */ /* 0x000fc600000006ff */
[----:B-1----:R-:W-:Y:S01]  /*24d0*/  @P0 FMUL.FTZ R139, R138, R139 ;  /* 0x0000008b8a8b0220 */ /* 0x002fe20000410000 */
[----:B------:R-:W-:-:S03]  /*24e0*/  IMAD.MOV.U32 R138, RZ, RZ, RZ ;  /* 0x000000ffff8a7224 */ /* 0x000fc600078e00ff */
[----:B------:R-:W-:Y:S01]  /*24f0*/  @P0 FMUL.FTZ R138, R139, R140 ;  /* 0x0000008c8b8a0220 */ /* 0x000fe20000410000 */
[----:B------:R-:W-:Y:S01]  /*2500*/  @P0 PRMT R139, R117, 0x7632, R139 ;  /* 0x00007632758b0816 */ /* 0x000fe2000000008b */
[----:B------:R-:W1:Y:S03]  /*2510*/  @P0 LDC R140, c[0x0][0x40c] ;  /* 0x00010300ff8c0b82 */ /* 0x000e660000000800 */
[----:B------:R-:W-:-:S05]  /*2520*/  @P0 SHF.L.U32 R139, R139, 0x10, RZ ;  /* 0x000000108b8b0819 */ /* 0x000fca00000006ff */
[----:B0-----:R-:W-:Y:S01]  /*2530*/  @P0 FMUL.FTZ R141, R139, R141 ;  /* 0x0000008d8b8d0220 */ /* 0x001fe20000410000 */
[----:B------:R-:W-:-:S03]  /*2540*/  HFMA2 R139, -RZ, RZ, 0, 0 ;  /* 0x00000000ff8b7431 */ /* 0x000fc600000001ff */
[----:B------:R-:W-:Y:S01]  /*2550*/  @P0 FMUL.FTZ R139, R142, R141 ;  /* 0x0000008d8e8b0220 */ /* 0x000fe20000410000 */
[----:B------:R-:W-:Y:S02]  /*2560*/  @P0 SHF.L.U32 R141, R118, 0x10, RZ ;  /* 0x00000010768d0819 */ /* 0x000fe400000006ff */
[----:B------:R-:W-:-:S03]  /*2570*/  @P0 SHF.L.U32 R142, R42, 0x10, RZ ;  /* 0x000000102a8e0819 */ /* 0x000fc600000006ff */
[----:B-1----:R-:W-:Y:S01]  /*2580*/  @P0 FMUL.FTZ R141, R141, R140 ;  /* 0x0000008c8d8d0220 */ /* 0x002fe20000410000 */
[----:B------:R-:W-:-:S03]  /*2590*/  MOV R140, RZ ;  /* 0x000000ff008c7202 */ /* 0x000fc60000000f00 */
[----:B------:R-:W-:Y:S01]  /*25a0*/  @P0 FMUL.FTZ R140, R141, R142 ;  /* 0x0000008e8d8c0220 */ /* 0x000fe20000410000 */
[----:B------:R-:W-:Y:S01]  /*25b0*/  @P0 PRMT R141, R118, 0x7632, R141 ;  /* 0x00007632768d0816 */ /* 0x000fe2000000008d */
[----:B------:R-:W0:Y:S03]  /*25c0*/  @P0 LDC R142, c[0x0][0x40c] ;  /* 0x00010300ff8e0b82 */ /* 0x000e260000000800 */
[----:B------:R-:W-:-:S05]  /*25d0*/  @P0 SHF.L.U32 R141, R141, 0x10, RZ ;  /* 0x000000108d8d0819 */ /* 0x000fca00000006ff */
[----:B0-----:R-:W-:Y:S01]  /*25e0*/  @P0 FMUL.FTZ R142, R141, R142 ;  /* 0x0000008e8d8e0220 */ /* 0x001fe20000410000 */
[----:B------:R-:W-:-:S03]  /*25f0*/  HFMA2 R141, -RZ, RZ, 0, 0 ;  /* 0x00000000ff8d7431 */ /* 0x000fc600000001ff */
[----:B------:R-:W-:Y:S01]  /*2600*/  @P0 FMUL.FTZ R141, R143, R142 ;  /* 0x0000008e8f8d0220 */ /* 0x000fe20000410000 */
[----:B------:R-:W-:Y:S01]  /*2610*/  @P0 SHF.L.U32 R142, R119, 0x10, RZ ;  /* 0x00000010778e0819 */ /* 0x000fe200000006ff */
[----:B------:R-:W0:Y:S04]  /*2620*/  @P0 LDC R143, c[0x0][0x40c] ;  /* 0x00010300ff8f0b82 */ /* 0x000e280000000800 */
[----:B0-----:R-:W-:Y:S01]  /*2630*/  @P0 FMUL.FTZ R143, R142, R143 ;  /* 0x0000008f8e8f0220 */ /* 0x001fe20000410000 */
[----:B------:R-:W-:-:S03]  /*2640*/  MOV R142, RZ ;  /* 0x000000ff008e7202 */ /* 0x000fc60000000f00 */
[----:B------:R-:W-:Y:S01]  /*2650*/  @P0 FMUL.FTZ R142, R143, R192 ;  /* 0x000000c08f8e0220 */ /* 0x000fe20000410000 */
[----:B------:R-:W-:Y:S01]  /*2660*/  @P0 PRMT R143, R119, 0x7632, R143 ;  /* 0x00007632778f0816 */ /* 0x000fe2000000008f */
[----:B------:R-:W0:Y:S03]  /*2670*/  @P0 LDC R192, c[0x0][0x40c] ;  /* 0x00010300ffc00b82 */ /* 0x000e260000000800 */
[----:B------:R-:W-:-:S05]  /*2680*/  @P0 SHF.L.U32 R143, R143, 0x10, RZ ;  /* 0x000000108f8f0819 */ /* 0x000fca00000006ff */
[----:B0-----:R-:W-:Y:S01]  /*2690*/  @P0 FMUL.FTZ R192, R143, R192 ;  /* 0x000000c08fc00220 */ /* 0x001fe20000410000 */
[----:B------:R-:W-:-:S03]  /*26a0*/  HFMA2 R143, -RZ, RZ, 0, 0 ;  /* 0x00000000ff8f7431 */ /* 0x000fc600000001ff */
[----:B------:R-:W-:-:S07]  /*26b0*/  @P0 FMUL.FTZ R143, R193, R192 ;  /* 0x000000c0c18f0220 */ /* 0x000fce0000410000 */
.L_x_21695:
[----:B------:R-:W-:Y:S05]  /*26c0*/  BSYNC.RECONVERGENT B1 ;  /* 0x0000000000017941 */ /* 0x000fea0003800200 */
.L_x_21693:
[----:B------:R-:W0:Y:S01]  /*26d0*/  LDC.64 R192, c[0x0][0x3a8] ;  /* 0x0000ea00ffc07b82 */ /* 0x000e220000000a00 */
[----:B------:R-:W-:Y:S01]  /*26e0*/  IADD3 R213, PT, PT, R213, 0x20, RZ ;  /* 0x00000020d5d57810 */ /* 0x000fe20007ffe0ff */
[C---:B0-----:R-:W-:Y:S01]  /*26f0*/  IMAD.WIDE.U32 R192, R195.reuse, 0x20, R192 ;  /* 0x00000020c3c07825 */ /* 0x041fe200078e00c0 */
[----:B------:R-:W-:-:S04]  /*2700*/  IADD3 R195, PT, PT, R195, 0x20, RZ ;  /* 0x00000020c3c37810 */ /* 0x000fc80007ffe0ff */
[----:B------:R1:W-:Y:S04]  /*2710*/  STG.E.128 desc[UR6][R192.64], R136 ;  /* 0x00000088c0007986 */ /* 0x0003e8000c101d06 */
[----:B------:R1:W-:Y:S02]  /*2720*/  STG.E.128 desc[UR6][R192.64+0x10], R140 ;  /* 0x0000108cc0007986 */ /* 0x0003e4000c101d06 */
.L_x_21692:
[----:B------:R-:W-:Y:S05]  /*2730*/  BSYNC.RECONVERGENT B0 ;  /* 0x0000000000007941 */ /* 0x000fea0003800200 */
.L_x_21691:
        /* <DEDUP_REMOVED lines=12> */
[----:B------:R2:W5:Y:S04]  /*2800*/  @P1 LDG.E.128 R120, desc[UR6][R144.64] ;  /* 0x0000000690781981 */ /* 0x000568000c1e1d00 */
[----:B------:R2:W5:Y:S01]  /*2810*/  @P1 LDG.E.128 R124, desc[UR6][R144.64+0x10] ;  /* 0x00001006907c1981 */ /* 0x000562000c1e1d00 */
[----:B------:R-:W-:Y:S04]  /*2820*/  BSSY.RECONVERGENT B1, `(.L_x_21698) ;  /* 0x000006c000017945 */ /* 0x000fe80003800200 */
[----:B------:R-:W-:Y:S05]  /*2830*/  @!P1 BRA `(.L_x_21699) ;  /* 0x0000000000d89947 */ /* 0x000fea0003800000 */
[----:B------:R-:W-:-:S13]  /*2840*/  ISETP.GT.AND P1, PT, R212, RZ, PT ;  /* 0x000000ffd400720c */ /* 0x000fda0003f24270 */
[----:B--2---:R-:W2:Y:S01]  /*2850*/  @P1 LDC R145, c[0x0][0x40c] ;  /* 0x00010300ff911b82 */ /* 0x004ea20000000800 */
[----:B-----5:R-:W-:Y:S01]  /*2860*/  @P1 SHF.L.U32 R144, R116, 0x10, RZ ;  /* 0x0000001074901819 */ /* 0x020fe200000006ff */
[----:B------:R-:W-:Y:S01]  /*2870*/  @P1 IMAD.U32 R147, R52, 0x10000, RZ ;  /* 0x0001000034931824 */ /* 0x000fe200078e00ff */
[----:B------:R-:W-:Y:S02]  /*2880*/  @P1 SHF.L.U32 R149, R53, 0x10, RZ ;  /* 0x0000001035951819 */ /* 0x000fe400000006ff */
[----:B------:R-:W-:Y:S02]  /*2890*/  @P1 SHF.L.U32 R150, R54, 0x10, RZ ;  /* 0x0000001036961819 */ /* 0x000fe400000006ff */
[----:B------:R-:W-:Y:S01]  /*28a0*/  @P1 SHF.L.U32 R151, R200, 0x10, RZ ;  /* 0x00000010c8971819 */ /* 0x000fe200000006ff */
[----:B------:R-:W3:Y:S01]  /*28b0*/  @P1 LDC R146, c[0x0][0x40c] ;  /* 0x00010300ff921b82 */ /* 0x000ee20000000800 */
[----:B01----:R-:W-:-:S07]  /*28c0*/  @P1 SHF.L.U32 R192, R55, 0x10, RZ ;  /* 0x0000001037c01819 */ /* 0x003fce00000006ff */
[----:B------:R-:W0:Y:S01]  /*28d0*/  @P1 LDC R148, c[0x0][0x40c] ;  /* 0x00010300ff941b82 */ /* 0x000e220000000800 */
[----:B--2---:R-:W-:Y:S01]  /*28e0*/  @P1 FMUL.FTZ R145, R144, R145 ;  /* 0x0000009190911220 */ /* 0x004fe20000410000 */
[----:B------:R-:W-:-:S03]  /*28f0*/  MOV R144, R120 ;  /* 0x0000007800907202 */ /* 0x000fc60000000f00 */
[----:B------:R-:W-:Y:S01]  /*2900*/  @P1 FFMA.FTZ R144, R145, R147, R120 ;  /* 0x0000009391901223 */ /* 0x000fe20000010078 */
[----:B------:R-:W-:Y:S02]  /*2910*/  @P1 PRMT R145, R116, 0x7632, R145 ;  /* 0x0000763274911816 */ /* 0x000fe40000000091 */
[----:B------:R-:W-:Y:S02]  /*2920*/  @P1 SHF.L.U32 R147, R202, 0x10, RZ ;  /* 0x00000010ca931819 */ /* 0x000fe400000006ff */
[----:B------:R-:W-:-:S05]  /*2930*/  @P1 SHF.L.U32 R145, R145, 0x10, RZ ;  /* 0x0000001091911819 */ /* 0x000fca00000006ff */
[----:B---3--:R-:W-:Y:S01]  /*2940*/  @P1 FMUL.FTZ R146, R145, R146 ;  /* 0x0000009291921220 */ /* 0x008fe20000410000 */
        /* <DEDUP_REMOVED lines=13> */
[----:B------:R-:W-:Y:S01]  /*2a20*/  @P1 SHF.L.U32 R148, R118, 0x10, RZ ;  /* 0x0000001076941819 */ /* 0x000fe200000006ff */
[----:B------:R-:W0:Y:S04]  /*2a30*/  @P1 LDC R149, c[0x0][0x40c] ;  /* 0x00010300ff951b82 */ /* 0x000e280000000800 */
        /* <DEDUP_REMOVED lines=22> */
.L_x_21699:
[----:B--2---:R-:W2:Y:S01]  /*2ba0*/  @P0 LDC R145, c[0x0][0x40c] ;  /* 0x00010300ff910b82 */ /* 0x004ea20000000800 */
[----:B-----5:R-:W-:Y:S02]  /*2bb0*/  @P0 SHF.L.U32 R144, R116, 0x10, RZ ;  /* 0x0000001074900819 */ /* 0x020fe400000006ff */
[----:B------:R-:W-:Y:S02]  /*2bc0*/  @P0 SHF.L.U32 R147, R52, 0x10, RZ ;  /* 0x0000001034930819 */ /* 0x000fe400000006ff */
[----:B------:R-:W-:Y:S02]  /*2bd0*/  @P0 SHF.L.U32 R148, R202, 0x10, RZ ;  /* 0x00000010ca940819 */ /* 0x000fe400000006ff */
[----:B------:R-:W-:Y:S01]  /*2be0*/  @P0 SHF.L.U32 R150, R201, 0x10, RZ ;  /* 0x00000010c9960819 */ /* 0x000fe200000006ff */
[----:B------:R-:W3:Y:S01]  /*2bf0*/  @P0 LDC R146, c[0x0][0x40c] ;  /* 0x00010300ff920b82 */ /* 0x000ee20000000800 */
[----:B------:R-:W-:Y:S02]  /*2c00*/  @P0 SHF.L.U32 R151, R200, 0x10, RZ ;  /* 0x00000010c8970819 */ /* 0x000fe400000006ff */
[----:B01----:R-:W-:-:S02]  /*2c10*/  @P0 SHF.L.U32 R192, R55, 0x10, RZ ;  /* 0x0000001037c00819 */ /* 0x003fc400000006ff */
[----:B------:R-:W-:-:S03]  /*2c20*/  @P0 SHF.L.U32 R193, R199, 0x10, RZ ;  /* 0x00000010c7c10819 */ /* 0x000fc600000006ff */
[----:B------:R-:W0:Y:S01]  /*2c30*/  @P0 LDC R149, c[0x0][0x40c] ;  /* 0x00010300ff950b82 */ /* 0x000e220000000800 */
[----:B--2---:R-:W-:Y:S01]  /*2c40*/  @P0 FMUL.FTZ R145, R144, R145 ;  /* 0x0000009190910220 */ /* 0x004fe20000410000 */
[----:B------:R-:W-:-:S03]  /*2c50*/  HFMA2 R144, -RZ, RZ, 0, 0 ;  /* 0x00000000ff907431 */ /* 0x000fc600000001ff */
[----:B------:R-:W-:Y:S01]  /*2c60*/  @P0 FMUL.FTZ R144, R145, R147 ;  /* 0x0000009391900220 */ /* 0x000fe20000410000 */
[----:B------:R-:W-:Y:S02]  /*2c70*/  @P0 PRMT R145, R116, 0x7632, R145 ;  /* 0x0000763274910816 */ /* 0x000fe40000000091 */
[----:B------:R-:W1:Y:S02]  /*2c80*/  @P0 LDC R147, c[0x0][0x40c] ;  /* 0x00010300ff930b82 */ /* 0x000e640000000800 */
[----:B------:R-:W-:-:S05]  /*2c90*/  @P0 SHF.L.U32 R145, R145, 0x10, RZ ;  /* 0x0000001091910819 */ /* 0x000fca00000006ff */
[----:B---3--:R-:W-:Y:S01]  /*2ca0*/  @P0 FMUL.FTZ R146, R145, R146 ;  /* 0x0000009291920220 */ /* 0x008fe20000410000 */
[----:B------:R-:W-:-:S03]  /*2cb0*/  MOV R145, RZ ;  /* 0x000000ff00917202 */ /* 0x000fc60000000f00 */
[----:B------:R-:W-:Y:S01]  /*2cc0*/  @P0 FMUL.FTZ R145, R148, R146 ;  /* 0x0000009294910220 */ /* 0x000fe20000410000 */
[----:B------:R-:W-:Y:S02]  /*2cd0*/  @P0 SHF.L.U32 R146, R117, 0x10, RZ ;  /* 0x0000001075920819 */ /* 0x000fe400000006ff */
[----:B------:R-:W-:-:S03]  /*2ce0*/  @P0 SHF.L.U32 R148, R53, 0x10, RZ ;  /* 0x0000001035940819 */ /* 0x000fc600000006ff */
[----:B-1----:R-:W-:Y:S01]  /*2cf0*/  @P0 FMUL.FTZ R147, R146, R147 ;  /* 0x0000009392930220 */ /* 0x002fe20000410000 */
[----:B------:R-:W-:-:S03]  /*2d00*/  HFMA2 R146, -RZ, RZ, 0, 0 ;  /* 0x00000000ff927431 */ /* 0x000fc600000001ff */
[----:B------:R-:W-:Y:S01]  /*2d10*/  @P0 FMUL.FTZ R146, R147, R148 ;  /* 0x0000009493920220 */ /* 0x000fe20000410000 */
[----:B------:R-:W-:Y:S01]  /*2d20*/  @P0 PRMT R147, R117, 0x7632, R147 ;  /* 0x0000763275930816 */ /* 0x000fe20000000093 */
[----:B------:R-:W1:Y:S03]  /*2d30*/  @P0 LDC R148, c[0x0][0x40c] ;  /* 0x00010300ff940b82 */ /* 0x000e660000000800 */
[----:B------:R-:W-:-:S05]  /*2d40*/  @P0 SHF.L.U32 R147, R147, 0x10, RZ ;  /* 0x0000001093930819 */ /* 0x000fca00000006ff */
[----:B0-----:R-:W-:Y:S01]  /*2d50*/  @P0 FMUL.FTZ R149, R147, R149 ;  /* 0x0000009593950220 */ /* 0x001fe20000410000 */
        /* <DEDUP_REMOVED lines=24> */
.L_x_21700:
[----:B------:R-:W-:Y:S05]  /*2ee0*/  BSYNC.RECONVERGENT B1 ;  /* 0x0000000000017941 */ /* 0x000fea0003800200 */
.L_x_21698:
[----:B------:R-:W0:Y:S01]  /*2ef0*/  LDC.64 R192, c[0x0][0x3a8] ;  /* 0x0000ea00ffc07b82 */ /* 0x000e220000000a00 */
[----:B------:R-:W-:Y:S01]  /*2f00*/  IADD3 R213, PT, PT, R213, 0x20, RZ ;  /* 0x00000020d5d57810 */ /* 0x000fe20007ffe0ff */
[C---:B0-----:R-:W-:Y:S01]  /*2f10*/  IMAD.WIDE.U32 R192, R195.reuse, 0x20, R192 ;  /* 0x00000020c3c07825 */ /* 0x041fe200078e00c0 */
[----:B------:R-:W-:-:S04]  /*2f20*/  IADD3 R195, PT, PT, R195, 0x20, RZ ;  /* 0x00000020c3c37810 */ /* 0x000fc80007ffe0ff */
[----:B------:R2:W-:Y:S04]  /*2f30*/  STG.E.128 desc[UR6][R192.64], R144 ;  /* 0x00000090c0007986 */ /* 0x0005e8000c101d06 */
[----:B------:R2:W-:Y:S02]  /*2f40*/  STG.E.128 desc[UR6][R192.64+0x10], R148 ;  /* 0x00001094c0007986 */ /* 0x0005e4000c101d06 */
.L_x_21697:
[----:B------:R-:W-:Y:S05]  /*2f50*/  BSYNC.RECONVERGENT B0 ;  /* 0x0000000000007941 */ /* 0x000fea0003800200 */
.L_x_21696:
        /* <DEDUP_REMOVED lines=12> */
[----:B------:R3:W5:Y:S04]  /*3020*/  @P1 LDG.E.128 R120, desc[UR6][R152.64] ;  /* 0x0000000698781981 */ /* 0x000768000c1e1d00 */
[----:B------:R3:W5:Y:S01]  /*3030*/  @P1 LDG.E.128 R124, desc[UR6][R152.64+0x10] ;  /* 0x00001006987c1981 */ /* 0x000762000c1e1d00 */
[----:B------:R-:W-:Y:S04]  /*3040*/  BSSY.RECONVERGENT B1, `(.L_x_21703) ;  /* 0x000006c000017945 */ /* 0x000fe80003800200 */
[----:B------:R-:W-:Y:S05]  /*3050*/  @!P1 BRA `(.L_x_21704) ;  /* 0x0000000000d89947 */ /* 0x000fea0003800000 */
[----:B------:R-:W-:-:S13]  /*3060*/  ISETP.GT.AND P1, PT, R212, RZ, PT ;  /* 0x000000ffd400720c */ /* 0x000fda0003f24270 */
[----:B---3--:R-:W3:Y:S01]  /*3070*/  @P1 LDC R153, c[0x0][0x40c] ;  /* 0x00010300ff991b82 */ /* 0x008ee20000000800 */
[----:B-----5:R-:W-:Y:S02]  /*3080*/  @P1 SHF.L.U32 R152, R116, 0x10, RZ ;  /* 0x0000001074981819 */ /* 0x020fe400000006ff */
[----:B------:R-:W-:Y:S02]  /*3090*/  @P1 SHF.L.U32 R155, R64, 0x10, RZ ;  /* 0x00000010409b1819 */ /* 0x000fe400000006ff */
[----:B------:R-:W-:Y:S02]  /*30a0*/  @P1 SHF.L.U32 R157, R65, 0x10, RZ ;  /* 0x00000010419d1819 */ /* 0x000fe400000006ff */
[----:B------:R-:W-:Y:S01]  /*30b0*/  @P1 SHF.L.U32 R158, R66, 0x10, RZ ;  /* 0x00000010429e1819 */ /* 0x000fe200000006ff */
[----:B------:R-:W4:Y:S01]  /*30c0*/  @P1 LDC R154, c[0x0][0x40c] ;  /* 0x00010300ff9a1b82 */ /* 0x000f220000000800 */
[----:B------:R-:W-:Y:S02]  /*30d0*/  @P1 SHF.L.U32 R159, R196, 0x10, RZ ;  /* 0x00000010c49f1819 */ /* 0x000fe400000006ff */
[----:B012---:R-:W-:-:S05]  /*30e0*/  @P1 SHF.L.U32 R192, R67, 0x10, RZ ;  /* 0x0000001043c01819 */ /* 0x007fca00000006ff */
[----:B------:R-:W0:Y:S01]  /*30f0*/  @P1 LDC R156, c[0x0][0x40c] ;  /* 0x00010300ff9c1b82 */ /* 0x000e220000000800 */
[----:B---3--:R-:W-:Y:S01]  /*3100*/  @P1 FMUL.FTZ R153, R152, R153 ;  /* 0x0000009998991220 */ /* 0x008fe20000410000 */
[----:B------:R-:W-:-:S03]  /*3110*/  MOV R152, R120 ;  /* 0x0000007800987202 */ /* 0x000fc60000000f00 */
[----:B------:R-:W-:Y:S01]  /*3120*/  @P1 FFMA.FTZ R152, R153, R155, R120 ;  /* 0x0000009b99981223 */ /* 0x000fe20000010078 */
[----:B------:R-:W-:Y:S02]  /*3130*/  @P1 PRMT R153, R116, 0x7632, R153 ;  /* 0x0000763274991816 */ /* 0x000fe40000000099 */
[----:B------:R-:W-:Y:S02]  /*3140*/  @P1 SHF.L.U32 R155, R198, 0x10, RZ ;  /* 0x00000010c69b1819 */ /* 0x000fe400000006ff */
[----:B------:R-:W-:-:S05]  /*3150*/  @P1 SHF.L.U32 R153, R153, 0x10, RZ ;  /* 0x0000001099991819 */ /* 0x000fca00000006ff */
[----:B----4-:R-:W-:Y:S01]  /*3160*/  @P1 FMUL.FTZ R154, R153, R154 ;  /* 0x0000009a999a1220 */ /* 0x010fe20000410000 */
        /* <DEDUP_REMOVED lines=37> */
.L_x_21704:
[----:B---3--:R-:W3:Y:S01]  /*33c0*/  @P0 LDC R153, c[0x0][0x40c] ;  /* 0x00010300ff990b82 */ /* 0x008ee20000000800 */
[----:B-----5:R-:W-:Y:S02]  /*33d0*/  @P0 SHF.L.U32 R152, R116, 0x10, RZ ;  /* 0x0000001074980819 */ /* 0x020fe400000006ff */
[----:B------:R-:W-:Y:S02]  /*33e0*/  @P0 SHF.L.U32 R155, R64, 0x10, RZ ;  /* 0x00000010409b0819 */ /* 0x000fe400000006ff */
[----:B------:R-:W-:Y:S02]  /*33f0*/  @P0 SHF.L.U32 R156, R198, 0x10, RZ ;  /* 0x00000010c69c0819 */ /* 0x000fe400000006ff */
[----:B------:R-:W-:Y:S01]  /*3400*/  @P0 SHF.L.U32 R158, R197, 0x10, RZ ;  /* 0x00000010c59e0819 */ /* 0x000fe200000006ff */
[----:B------:R-:W4:Y:S01]  /*3410*/  @P0 LDC R154, c[0x0][0x40c] ;  /* 0x00010300ff9a0b82 */ /* 0x000f220000000800 */
[----:B------:R-:W-:Y:S02]  /*3420*/  @P0 SHF.L.U32 R159, R196, 0x10, RZ ;  /* 0x00000010c49f0819 */ /* 0x000fe400000006ff */
[----:B012---:R-:W-:-:S02]  /*3430*/  @P0 SHF.L.U32 R192, R67, 0x10, RZ ;  /* 0x0000001043c00819 */ /* 0x007fc400000006ff */
[----:B------:R-:W-:-:S03]  /*3440*/  @P0 SHF.L.U32 R193, R19, 0x10, RZ ;  /* 0x0000001013c10819 */ /* 0x000fc600000006ff */
[----:B------:R-:W0:Y:S01]  /*3450*/  @P0 LDC R157, c[0x0][0x40c] ;  /* 0x00010300ff9d0b82 */ /* 0x000e220000000800 */
[----:B---3--:R-:W-:Y:S01]  /*3460*/  @P0 FMUL.FTZ R153, R152, R153 ;  /* 0x0000009998990220 */ /* 0x008fe20000410000 */
[----:B------:R-:W-:-:S03]  /*3470*/  HFMA2 R152, -RZ, RZ, 0, 0 ;  /* 0x00000000ff987431 */ /* 0x000fc600000001ff */
[----:B------:R-:W-:Y:S01]  /*3480*/  @P0 FMUL.FTZ R152, R153, R155 ;  /* 0x0000009b99980220 */ /* 0x000fe20000410000 */
[----:B------:R-:W-:Y:S02]  /*3490*/  @P0 PRMT R153, R116, 0x7632, R153 ;  /* 0x0000763274990816 */ /* 0x000fe40000000099 */
[----:B------:R-:W1:Y:S02]  /*34a0*/  @P0 LDC R155, c[0x0][0x40c] ;  /* 0x00010300ff9b0b82 */ /* 0x000e640000000800 */
[----:B------:R-:W-:-:S05]  /*34b0*/  @P0 SHF.L.U32 R153, R153, 0x10, RZ ;  /* 0x0000001099990819 */ /* 0x000fca00000006ff */
[----:B----4-:R-:W-:Y:S01]  /*34c0*/  @P0 FMUL.FTZ R154, R153, R154 ;  /* 0x0000009a999a0220 */ /* 0x010fe20000410000 */
        /* <DEDUP_REMOVED lines=35> */
.L_x_21705:
[----:B------:R-:W-:Y:S05]  /*3700*/  BSYNC.RECONVERGENT B1 ;  /* 0x0000000000017941 */ /* 0x000fea0003800200 */
.L_x_21703:
[----:B------:R-:W0:Y:S01]  /*3710*/  LDC.64 R192, c[0x0][0x3a8] ;  /* 0x0000ea00ffc07b82 */ /* 0x000e220000000a00 */
[----:B------:R-:W-:Y:S01]  /*3720*/  IADD3 R213, PT, PT, R213, 0x20, RZ ;  /* 0x00000020d5d57810 */ /* 0x000fe20007ffe0ff */
[C---:B0-----:R-:W-:Y:S01]  /*3730*/  IMAD.WIDE.U32 R192, R195.reuse, 0x20, R192 ;  /* 0x00000020c3c07825 */ /* 0x041fe200078e00c0 */
[----:B------:R-:W-:-:S04]  /*3740*/  IADD3 R195, PT, PT, R195, 0x20, RZ ;  /* 0x00000020c3c37810 */ /* 0x000fc80007ffe0ff */
[----:B------:R3:W-:Y:S04]  /*3750*/  STG.E.128 desc[UR6][R192.64], R152 ;  /* 0x00000098c0007986 */ /* 0x0007e8000c101d06 */
[----:B------:R3:W-:Y:S02]  /*3760*/  STG.E.128 desc[UR6][R192.64+0x10], R156 ;  /* 0x0000109cc0007986 */ /* 0x0007e4000c101d06 */
.L_x_21702:
[----:B------:R-:W-:Y:S05]  /*3770*/  BSYNC.RECONVERGENT B0 ;  /* 0x0000000000007941 */ /* 0x000fea0003800200 */
.L_x_21701:
        /* <DEDUP_REMOVED lines=12> */
[----:B------:R4:W5:Y:S04]  /*3840*/  @P1 LDG.E.128 R120, desc[UR6][R160.64] ;  /* 0x00000006a0781981 */ /* 0x000968000c1e1d00 */
[----:B------:R4:W5:Y:S01]  /*3850*/  @P1 LDG.E.128 R124, desc[UR6][R160.64+0x10] ;  /* 0x00001006a07c1981 */ /* 0x000962000c1e1d00 */
[----:B------:R-:W-:Y:S04]  /*3860*/  BSSY.RECONVERGENT B1, `(.L_x_21708) ;  /* 0x000006c000017945 */ /* 0x000fe80003800200 */
[----:B------:R-:W-:Y:S05]  /*3870*/  @!P1 BRA `(.L_x_21709) ;  /* 0x0000000000d89947 */ /* 0x000fea0003800000 */
[----:B------:R-:W-:-:S13]  /*3880*/  ISETP.GT.AND P1, PT, R212, RZ, PT ;  /* 0x000000ffd400720c */ /* 0x000fda0003f24270 */
[----:B----4-:R-:W4:Y:S01]  /*3890*/  @P1 LDC R161, c[0x0][0x40c] ;  /* 0x00010300ffa11b82 */ /* 0x010f220000000800 */
[----:B-----5:R-:W-:Y:S01]  /*38a0*/  @P1 SHF.L.U32 R160, R116, 0x10, RZ ;  /* 0x0000001074a01819 */ /* 0x020fe200000006ff */
[----:B------:R-:W-:Y:S01]  /*38b0*/  @P1 IMAD.U32 R163, R76, 0x10000, RZ ;  /* 0x000100004ca31824 */ /* 0x000fe200078e00ff */
[----:B------:R-:W-:Y:S02]  /*38c0*/  @P1 SHF.L.U32 R165, R77, 0x10, RZ ;  /* 0x000000104da51819 */ /* 0x000fe400000006ff */
[----:B------:R-:W-:Y:S02]  /*38d0*/  @P1 SHF.L.U32 R166, R78, 0x10, RZ ;  /* 0x000000104ea61819 */ /* 0x000fe400000006ff */
[----:B------:R-:W-:Y:S01]  /*38e0*/  @P1 SHF.L.U32 R167, R16, 0x10, RZ ;  /* 0x0000001010a71819 */ /* 0x000fe200000006ff */
[----:B------:R-:W4:Y:S01]  /*38f0*/  @P1 LDC R162, c[0x0][0x40c] ;  /* 0x00010300ffa21b82 */ /* 0x000f220000000800 */
[----:B0123--:R-:W-:-:S07]  /*3900*/  @P1 SHF.L.U32 R192, R79, 0x10, RZ ;  /* 0x000000104fc01819 */ /* 0x00ffce00000006ff */
[----:B------:R-:W0:Y:S01]  /*3910*/  @P1 LDC R164, c[0x0][0x40c] ;  /* 0x00010300ffa41b82 */ /* 0x000e220000000800 */
[----:B----4-:R-:W-:Y:S01]  /*3920*/  @P1 FMUL.FTZ R161, R160, R161 ;  /* 0x000000a1a0a11220 */ /* 0x010fe20000410000 */
[----:B------:R-:W-:-:S03]  /*3930*/  MOV R160, R120 ;  /* 0x0000007800a07202 */ /* 0x000fc60000000f00 */
[----:B------:R-:W-:Y:S01]  /*3940*/  @P1 FFMA.FTZ R160, R161, R163, R120 ;  /* 0x000000a3a1a01223 */ /* 0x000fe20000010078 */
[----:B------:R-:W-:Y:S02]  /*3950*/  @P1 PRMT R161, R116, 0x7632, R161 ;  /* 0x0000763274a11816 */ /* 0x000fe400000000a1 */
[----:B------:R-:W-:Y:S02]  /*3960*/  @P1 SHF.L.U32 R163, R18, 0x10, RZ ;  /* 0x0000001012a31819 */ /* 0x000fe400000006ff */
[----:B------:R-:W-:-:S05]  /*3970*/  @P1 SHF.L.U32 R161, R161, 0x10, RZ ;  /* 0x00000010a1a11819 */ /* 0x000fca00000006ff */
[----:B------:R-:W-:Y:S01]  /*3980*/  @P1 FMUL.FTZ R162, R161, R162 ;  /* 0x000000a2a1a21220 */ /* 0x000fe20000410000 */
        /* <DEDUP_REMOVED lines=37> */
.L_x_21709:
[----:B----4-:R-:W4:Y:S01]  /*3be0*/  @P0 LDC R161, c[0x0][0x40c] ;  /* 0x00010300ffa10b82 */ /* 0x010f220000000800 */
[----:B-----5:R-:W-:Y:S02]  /*3bf0*/  @P0 SHF.L.U32 R160, R116, 0x10, RZ ;  /* 0x0000001074a00819 */ /* 0x020fe400000006ff */
[----:B------:R-:W-:Y:S02]  /*3c00*/  @P0 SHF.L.U32 R163, R76, 0x10, RZ ;  /* 0x000000104ca30819 */ /* 0x000fe400000006ff */
[----:B------:R-:W-:Y:S02]  /*3c10*/  @P0 SHF.L.U32 R164, R18, 0x10, RZ ;  /* 0x0000001012a40819 */ /* 0x000fe400000006ff */
[----:B------:R-:W-:Y:S01]  /*3c20*/  @P0 SHF.L.U32 R166, R17, 0x10, RZ ;  /* 0x0000001011a60819 */ /* 0x000fe200000006ff */
[----:B------:R-:W4:Y:S01]  /*3c30*/  @P0 LDC R162, c[0x0][0x40c] ;  /* 0x00010300ffa20b82 */ /* 0x000f220000000800 */
[----:B------:R-:W-:Y:S02]  /*3c40*/  @P0 SHF.L.U32 R167, R16, 0x10, RZ ;  /* 0x0000001010a70819 */ /* 0x000fe400000006ff */
[----:B0123--:R-:W-:-:S02]  /*3c50*/  @P0 SHF.L.U32 R192, R79, 0x10, RZ ;  /* 0x000000104fc00819 */ /* 0x00ffc400000006ff */
[----:B------:R-:W-:-:S03]  /*3c60*/  @P0 SHF.L.U32 R193, R15, 0x10, RZ ;  /* 0x000000100fc10819 */ /* 0x000fc600000006ff */
[----:B------:R-:W0:Y:S01]  /*3c70*/  @P0 LDC R165, c[0x0][0x40c] ;  /* 0x00010300ffa50b82 */ /* 0x000e220000000800 */
[----:B----4-:R-:W-:Y:S01]  /*3c80*/  @P0 FMUL.FTZ R161, R160, R161 ;  /* 0x000000a1a0a10220 */ /* 0x010fe20000410000 */
[----:B------:R-:W-:-:S03]  /*3c90*/  HFMA2 R160, -RZ, RZ, 0, 0 ;  /* 0x00000000ffa07431 */ /* 0x000fc600000001ff */
[----:B------:R-:W-:Y:S01]  /*3ca0*/  @P0 FMUL.FTZ R160, R161, R163 ;  /* 0x000000a3a1a00220 */ /* 0x000fe20000410000 */
[----:B------:R-:W-:Y:S02]  /*3cb0*/  @P0 PRMT R161, R116, 0x7632, R161 ;  /* 0x0000763274a10816 */ /* 0x000fe400000000a1 */
[----:B------:R-:W1:Y:S02]  /*3cc0*/  @P0 LDC R163, c[0x0][0x40c] ;  /* 0x00010300ffa30b82 */ /* 0x000e640000000800 */
[----:B------:R-:W-:-:S05]  /*3cd0*/  @P0 SHF.L.U32 R161, R161, 0x10, RZ ;  /* 0x00000010a1a10819 */ /* 0x000fca00000006ff */
[----:B------:R-:W-:Y:S01]  /*3ce0*/  @P0 FMUL.FTZ R162, R161, R162 ;  /* 0x000000a2a1a20220 */ /* 0x000fe20000410000 */
        /* <DEDUP_REMOVED lines=35> */
.L_x_21710:
[----:B------:R-:W-:Y:S05]  /*3f20*/  BSYNC.RECONVERGENT B1 ;  /* 0x0000000000017941 */ /* 0x000fea0003800200 */
.L_x_21708:
[----:B------:R-:W0:Y:S01]  /*3f30*/  LDC.64 R192, c[0x0][0x3a8] ;  /* 0x0000ea00ffc07b82 */ /* 0x000e220000000a00 */
[----:B------:R-:W-:Y:S01]  /*3f40*/  IADD3 R213, PT, PT, R213, 0x20, RZ ;  /* 0x00000020d5d57810 */ /* 0x000fe20007ffe0ff */
[C---:B0-----:R-:W-:Y:S01]  /*3f50*/  IMAD.WIDE.U32 R192, R195.reuse, 0x20, R192 ;  /* 0x00000020c3c07825 */ /* 0x041fe200078e00c0 */
[----:B------:R-:W-:-:S04]  /*3f60*/  IADD3 R195, PT, PT, R195, 0x20, RZ ;  /* 0x00000020c3c37810 */ /* 0x000fc80007ffe0ff */
[----:B------:R4:W-:Y:S04]  /*3f70*/  STG.E.128 desc[UR6][R192.64], R160 ;  /* 0x000000a0c0007986 */ /* 0x0009e8000c101d06 */
[----:B------:R4:W-:Y:S02]  /*3f80*/  STG.E.128 desc[UR6][R192.64+0x10], R164 ;  /* 0x000010a4c0007986 */ /* 0x0009e4000c101d06 */
.L_x_21707:
[----:B------:R-:W-:Y:S05]  /*3f90*/  BSYNC.RECONVERGENT B0 ;  /* 0x0000000000007941 */ /* 0x000fea0003800200 */
.L_x_21706:
[----:B------:R-:W-:Y:S01]  /*3fa0*/  ISETP.GE.U32.AND P1, PT, R2, 0xc0, PT ;  /* 0x000000c00200780c */ /* 0x000fe20003f26070 */
[----:B------:R-:W-:Y:S01]  /*3fb0*/  BSSY.RECONVERGENT B0, `(.L_x_21711) ;  /* 0x0000080000007945 */ /* 0x000fe20003800200 */
[----:B------:R-:W-:-:S11]  /*3fc0*/  LOP3.LUT R211, R211, 0xffffffef, RZ, 0xc0, !PT ;  /* 0xffffffefd3d37812 */ /* 0x000fd600078ec0ff */
[----:B------:R-:W-:Y:S01]  /*3fd0*/  @P1 LOP3.LUT R211, R211, 0x10, RZ, 0xfc, !PT ;  /* 0x00000010d3d31812 */ /* 0x000fe200078efcff */
[----:B------:R-:W-:Y:S06]  /*3fe0*/  @!P1 BRA `(.L_x_21712) ;  /* 0x0000000400f09947 */ /* 0x000fec0003800000 */
[----:B------:R-:W0:Y:S01]  /*3ff0*/  @P0 LDC.64 R168, c[0x0][0x390] ;  /* 0x0000e400ffa80b82 */ /* 0x000e220000000a00 */
[----:B------:R-:W-:-:S04]  /*4000*/  ISETP.NE.U32.AND P1, PT, RZ, UR4, PT ;  /* 0x00000004ff007c0c */ /* 0x000fc8000bf25070 */
[----:B------:R-:W-:Y:S01]  /*4010*/  ISETP.NE.AND.EX P1, PT, RZ, UR5, PT, P1 ;  /* 0x00000005ff007c0c */ /* 0x000fe2000bf25310 */
[----:B0-----:R-:W-:-:S05]  /*4020*/  @P0 IMAD.WIDE.U32 R168, R213, 0x10, R168 ;  /* 0x00000010d5a80825 */ /* 0x001fca00078e00a8 */
[----:B------:R0:W5:Y:S07]  /*4030*/  @P0 LDG.E.128 R116, desc[UR6][R168.64] ;  /* 0x00000006a8740981 */ /* 0x00016e000c1e1d00 */
[----:B0-----:R-:W0:Y:S02]  /*4040*/  @P1 LDC.64 R168, c[0x0][0x3a0] ;  /* 0x0000e800ffa81b82 */ /* 0x001e240000000a00 */
[----:B0-----:R-:W-:-:S05]  /*4050*/  @P1 IMAD.WIDE.U32 R168, R195, 0x20, R168 ;  /* 0x00000020c3a81825 */ /* 0x001fca00078e00a8 */
[----:B------:R0:W5:Y:S04]  /*4060*/  @P1 LDG.E.128 R120, desc[UR6][R168.64] ;  /* 0x00000006a8781981 */ /* 0x000168000c1e1d00 */
[----:B------:R0:W5:Y:S01]  /*4070*/  @P1 LDG.E.128 R124, desc[UR6][R168.64+0x10] ;  /* 0x00001006a87c1981 */ /* 0x000162000c1e1d00 */
[----:B------:R-:W-:Y:S04]  /*4080*/  BSSY.RECONVERGENT B1, `(.L_x_21713) ;  /* 0x000006c000017945 */ /* 0x000fe80003800200 */
[----:B------:R-:W-:Y:S05]  /*4090*/  @!P1 BRA `(.L_x_21714) ;  /* 0x0000000000d89947 */ /* 0x000fea0003800000 */
[----:B------:R-:W-:-:S13]  /*40a0*/  ISETP.GT.AND P1, PT, R212, RZ, PT ;  /* 0x000000ffd400720c */ /* 0x000fda0003f24270 */
[----:B0-----:R-:W0:Y:S01]  /*40b0*/  @P1 LDC R169, c[0x0][0x40c] ;  /* 0x00010300ffa91b82 */ /* 0x001e220000000800 */
[----:B-----5:R-:W-:Y:S02]  /*40c0*/  @P1 SHF.L.U32 R168, R116, 0x10, RZ ;  /* 0x0000001074a81819 */ /* 0x020fe400000006ff */
[----:B------:R-:W-:Y:S02]  /*40d0*/  @P1 SHF.L.U32 R171, R88, 0x10, RZ ;  /* 0x0000001058ab1819 */ /* 0x000fe400000006ff */
[----:B------:R-:W-:Y:S02]  /*40e0*/  @P1 SHF.L.U32 R173, R89, 0x10, RZ ;  /* 0x0000001059ad1819 */ /* 0x000fe400000006ff */
[----:B------:R-:W-:Y:S01]  /*40f0*/  @P1 SHF.L.U32 R174, R90, 0x10, RZ ;  /* 0x000000105aae1819 */ /* 0x000fe200000006ff */
[----:B------:R-:W0:Y:S01]  /*4100*/  @P1 LDC R170, c[0x0][0x40c] ;  /* 0x00010300ffaa1b82 */ /* 0x000e220000000800 */
[----:B------:R-:W-:Y:S02]  /*4110*/  @P1 SHF.L.U32 R175, R12, 0x10, RZ ;  /* 0x000000100caf1819 */ /* 0x000fe400000006ff */
[----:B-1234-:R-:W-:-:S05]  /*4120*/  @P1 SHF.L.U32 R192, R91, 0x10, RZ ;  /* 0x000000105bc01819 */ /* 0x01efca00000006ff */
[----:B------:R-:W1:Y:S01]  /*4130*/  @P1 LDC R172, c[0x0][0x40c] ;  /* 0x00010300ffac1b82 */ /* 0x000e620000000800 */
[----:B0-----:R-:W-:Y:S01]  /*4140*/  @P1 FMUL.FTZ R169, R168, R169 ;  /* 0x000000a9a8a91220 */ /* 0x001fe20000410000 */
        /* <DEDUP_REMOVED lines=9> */
[----:B------:R-:W0:Y:S04]  /*41e0*/  @P1 LDC R171, c[0x0][0x40c] ;  /* 0x00010300ffab1b82 */ /* 0x000e280000000800 */
[----:B-1----:R-:W-:Y:S01]  /*41f0*/  @P1 FMUL.FTZ R172, R170, R172 ;  /* 0x000000acaaac1220 */ /* 0x002fe20000410000 */
[----:B------:R-:W-:-:S03]  /*4200*/  MOV R170, R122 ;  /* 0x0000007a00aa7202 */ /* 0x000fc60000000f00 */
[----:B------:R-:W-:Y:S01]  /*4210*/  @P1 FFMA.FTZ R170, R172, R173, R122 ;  /* 0x000000adacaa1223 */ /* 0x000fe2000001007a */
[----:B------:R-:W-:Y:S02]  /*4220*/  @P1 PRMT R172, R117, 0x7632, R172 ;  /* 0x0000763275ac1816 */ /* 0x000fe400000000ac */
[----:B------:R-:W-:Y:S02]  /*4230*/  @P1 SHF.L.U32 R173, R13, 0x10, RZ ;  /* 0x000000100dad1819 */ /* 0x000fe400000006ff */
[----:B------:R-:W-:-:S05]  /*4240*/  @P1 SHF.L.U32 R172, R172, 0x10, RZ ;  /* 0x00000010acac1819 */ /* 0x000fca00000006ff */
[----:B0-----:R-:W-:Y:S01]  /*4250*/  @P1 FMUL.FTZ R172, R172, R171 ;  /* 0x000000abacac1220 */ /* 0x001fe20000410000 */
        /* <DEDUP_REMOVED lines=26> */
.L_x_21714:
[----:B0-----:R-:W0:Y:S01]  /*4400*/  @P0 LDC R169, c[0x0][0x40c] ;  /* 0x00010300ffa90b82 */ /* 0x001e220000000800 */
[----:B-----5:R-:W-:Y:S02]  /*4410*/  @P0 SHF.L.U32 R168, R116, 0x10, RZ ;  /* 0x0000001074a80819 */ /* 0x020fe400000006ff */
[----:B------:R-:W-:Y:S02]  /*4420*/  @P0 SHF.L.U32 R171, R88, 0x10, RZ ;  /* 0x0000001058ab0819 */ /* 0x000fe400000006ff */
[----:B------:R-:W-:Y:S02]  /*4430*/  @P0 SHF.L.U32 R172, R14, 0x10, RZ ;  /* 0x000000100eac0819 */ /* 0x000fe400000006ff */
[----:B------:R-:W-:Y:S01]  /*4440*/  @P0 SHF.L.U32 R174, R13, 0x10, RZ ;  /* 0x000000100dae0819 */ /* 0x000fe200000006ff */
[----:B------:R-:W0:Y:S01]  /*4450*/  @P0 LDC R170, c[0x0][0x40c] ;  /* 0x00010300ffaa0b82 */ /* 0x000e220000000800 */
[----:B------:R-:W-:Y:S02]  /*4460*/  @P0 SHF.L.U32 R175, R12, 0x10, RZ ;  /* 0x000000100caf0819 */ /* 0x000fe400000006ff */
[----:B-1234-:R-:W-:-:S02]  /*4470*/  @P0 SHF.L.U32 R192, R91, 0x10, RZ ;  /* 0x000000105bc00819 */ /* 0x01efc400000006ff */
[----:B------:R-:W-:-:S03]  /*4480*/  @P0 SHF.L.U32 R193, R11, 0x10, RZ ;  /* 0x000000100bc10819 */ /* 0x000fc600000006ff */
[----:B------:R-:W1:Y:S01]  /*4490*/  @P0 LDC R173, c[0x0][0x40c] ;  /* 0x00010300ffad0b82 */ /* 0x000e620000000800 */
[----:B0-----:R-:W-:Y:S01]  /*44a0*/  @P0 FMUL.FTZ R169, R168, R169 ;  /* 0x000000a9a8a90220 */ /* 0x001fe20000410000 */
[----:B------:R-:W-:-:S03]  /*44b0*/  HFMA2 R168, -RZ, RZ, 0, 0 ;  /* 0x00000000ffa87431 */ /* 0x000fc600000001ff */
[----:B------:R-:W-:Y:S01]  /*44c0*/  @P0 FMUL.FTZ R168, R169, R171 ;  /* 0x000000aba9a80220 */ /* 0x000fe20000410000 */
[----:B------:R-:W-:Y:S02]  /*44d0*/  @P0 PRMT R169, R116, 0x7632, R169 ;  /* 0x0000763274a90816 */ /* 0x000fe400000000a9 */
[----:B------:R-:W0:Y:S02]  /*44e0*/  @P0 LDC R171, c[0x0][0x40c] ;  /* 0x00010300ffab0b82 */ /* 0x000e240000000800 */
[----:B------:R-:W-:-:S05]  /*44f0*/  @P0 SHF.L.U32 R169, R169, 0x10, RZ ;  /* 0x00000010a9a90819 */ /* 0x000fca00000006ff */
[----:B------:R-:W-:Y:S01]  /*4500*/  @P0 FMUL.FTZ R170, R169, R170 ;  /* 0x000000aaa9aa0220 */ /* 0x000fe20000410000 */
[----:B------:R-:W-:-:S03]  /*4510*/  MOV R169, RZ ;  /* 0x000000ff00a97202 */ /* 0x000fc60000000f00 */
[----:B------:R-:W-:Y:S01]  /*4520*/  @P0 FMUL.FTZ R169, R172, R170 ;  /* 0x000000aaaca90220 */ /* 0x000fe20000410000 */
[----:B------:R-:W-:Y:S02]  /*4530*/  @P0 SHF.L.U32 R170, R117, 0x10, RZ ;  /* 0x0000001075aa0819 */ /* 0x000fe400000006ff */
[----:B------:R-:W-:-:S03]  /*4540*/  @P0 SHF.L.U32 R172, R89, 0x10, RZ ;  /* 0x0000001059ac0819 */ /* 0x000fc600000006ff */
[----:B0-----:R-:W-:Y:S01]  /*4550*/  @P0 FMUL.FTZ R171, R170, R171 ;  /* 0x000000abaaab0220 */ /* 0x001fe20000410000 */
[----:B------:R-:W-:-:S03]  /*4560*/  IMAD.MOV.U32 R170, RZ, RZ, RZ ;  /* 0x000000ffffaa7224 */ /* 0x000fc600078e00ff */
[----:B------:R-:W-:Y:S01]  /*4570*/  @P0 FMUL.FTZ R170, R171, R172 ;  /* 0x000000acabaa0220 */ /* 0x000fe20000410000 */
[----:B------:R-:W-:Y:S01]  /*4580*/  @P0 PRMT R171, R117, 0x7632, R171 ;  /* 0x0000763275ab0816 */ /* 0x000fe200000000ab */
[----:B------:R-:W0:Y:S03]  /*4590*/  @P0 LDC R172, c[0x0][0x40c] ;  /* 0x00010300ffac0b82 */ /* 0x000e260000000800 */
[----:B------:R-:W-:-:S05]  /*45a0*/  @P0 SHF.L.U32 R171, R171, 0x10, RZ ;  /* 0x00000010abab0819 */ /* 0x000fca00000006ff */
[----:B-1----:R-:W-:Y:S01]  /*45b0*/  @P0 FMUL.FTZ R173, R171, R173 ;  /* 0x000000adabad0220 */ /* 0x002fe20000410000 */
[----:B------:R-:W-:-:S03]  /*45c0*/  HFMA2 R171, -RZ, RZ, 0, 0 ;  /* 0x00000000ffab7431 */ /* 0x000fc600000001ff */
[----:B------:R-:W-:Y:S01]  /*45d0*/  @P0 FMUL.FTZ R171, R174, R173 ;  /* 0x000000adaeab0220 */ /* 0x000fe20000410000 */
[----:B------:R-:W-:Y:S02]  /*45e0*/  @P0 SHF.L.U32 R173, R118, 0x10, RZ ;  /* 0x0000001076ad0819 */ /* 0x000fe400000006ff */
[----:B------:R-:W-:-:S03]  /*45f0*/  @P0 SHF.L.U32 R174, R90, 0x10, RZ ;  /* 0x000000105aae0819 */ /* 0x000fc600000006ff */
        /* <DEDUP_REMOVED lines=20> */
.L_x_21715:
[----:B------:R-:W-:Y:S05]  /*4740*/  BSYNC.RECONVERGENT B1 ;  /* 0x0000000000017941 */ /* 0x000fea0003800200 */
.L_x_21713:
[----:B------:R-:W0:Y:S01]  /*4750*/  LDC.64 R192, c[0x0][0x3a8] ;  /* 0x0000ea00ffc07b82 */ /* 0x000e220000000a00 */
[----:B------:R-:W-:Y:S01]  /*4760*/  IADD3 R213, PT, PT, R213, 0x20, RZ ;  /* 0x00000020d5d57810 */ /* 0x000fe20007ffe0ff */
[C---:B0-----:R-:W-:Y:S01]  /*4770*/  IMAD.WIDE.U32 R192, R195.reuse, 0x20, R192 ;  /* 0x00000020c3c07825 */ /* 0x041fe200078e00c0 */
[----:B------:R-:W-:-:S04]  /*4780*/  IADD3 R195, PT, PT, R195, 0x20, RZ ;  /* 0x00000020c3c37810 */ /* 0x000fc80007ffe0ff */
[----:B------:R0:W-:Y:S04]  /*4790*/  STG.E.128 desc[UR6][R192.64], R168 ;  /* 0x000000a8c0007986 */ /* 0x0001e8000c101d06 */
[----:B------:R0:W-:Y:S02]  /*47a0*/  STG.E.128 desc[UR6][R192.64+0x10], R172 ;  /* 0x000010acc0007986 */ /* 0x0001e4000c101d06 */
.L_x_21712:
[----:B------:R-:W-:Y:S05]  /*47b0*/  BSYNC.RECONVERGENT B0 ;  /* 0x0000000000007941 */ /* 0x000fea0003800200 */
.L_x_21711:
        /* <DEDUP_REMOVED lines=18> */
[----:B-----5:R-:W-:Y:S01]  /*48e0*/  @P1 SHF.L.U32 R176, R116, 0x10, RZ ;  /* 0x0000001074b01819 */ /* 0x020fe200000006ff */
[----:B------:R-:W-:Y:S01]  /*48f0*/  @P1 IMAD.U32 R179, R100, 0x10000, RZ ;  /* 0x0001000064b31824 */ /* 0x000fe200078e00ff */
[----:B------:R-:W-:Y:S02]  /*4900*/  @P1 SHF.L.U32 R181, R101, 0x10, RZ ;  /* 0x0000001065b51819 */ /* 0x000fe400000006ff */
[----:B------:R-:W-:Y:S02]  /*4910*/  @P1 SHF.L.U32 R182, R102, 0x10, RZ ;  /* 0x0000001066b61819 */ /* 0x000fe400000006ff */
[----:B------:R-:W-:Y:S01]  /*4920*/  @P1 SHF.L.U32 R183, R8, 0x10, RZ ;  /* 0x0000001008b71819 */ /* 0x000fe200000006ff */
[----:B------:R-:W0:Y:S01]  /*4930*/  @P1 LDC R178, c[0x0][0x40c] ;  /* 0x00010300ffb21b82 */ /* 0x000e220000000800 */
[----:B-1234-:R-:W-:-:S07]  /*4940*/  @P1 SHF.L.U32 R192, R103, 0x10, RZ ;  /* 0x0000001067c01819 */ /* 0x01efce00000006ff */
        /* <DEDUP_REMOVED lines=45> */
.L_x_21719:
        /* <DEDUP_REMOVED lines=52> */
.L_x_21720:
[----:B------:R-:W-:Y:S05]  /*4f60*/  BSYNC.RECONVERGENT B1 ;  /* 0x0000000000017941 */ /* 0x000fea0003800200 */
.L_x_21718:
[----:B------:R-:W0:Y:S01]  /*4f70*/  LDC.64 R192, c[0x0][0x3a8] ;  /* 0x0000ea00ffc07b82 */ /* 0x000e220000000a00 */
[----:B------:R-:W-:Y:S01]  /*4f80*/  IADD3 R213, PT, PT, R213, 0x20, RZ ;  /* 0x00000020d5d57810 */ /* 0x000fe20007ffe0ff */
[C---:B0-----:R-:W-:Y:S01]  /*4f90*/  IMAD.WIDE.U32 R192, R195.reuse, 0x20, R192 ;  /* 0x00000020c3c07825 */ /* 0x041fe200078e00c0 */
[----:B------:R-:W-:-:S04]  /*4fa0*/  IADD3 R195, PT, PT, R195, 0x20, RZ ;  /* 0x00000020c3c37810 */ /* 0x000fc80007ffe0ff */
[----:B------:R0:W-:Y:S04]  /*4fb0*/  STG.E.128 desc[UR6][R192.64], R176 ;  /* 0x000000b0c0007986 */ /* 0x0001e8000c101d06 */
[----:B------:R0:W-:Y:S02]  /*4fc0*/  STG.E.128 desc[UR6][R192.64+0x10], R180 ;  /* 0x000010b4c0007986 */ /* 0x0001e4000c101d06 */
.L_x_21717:
[----:B------:R-:W-:Y:S05]  /*4fd0*/  BSYNC.RECONVERGENT B0 ;  /* 0x0000000000007941 */ /* 0x000fea0003800200 */
.L_x_21716:
        /* <DEDUP_REMOVED lines=70> */
.L_x_21724:
        /* <DEDUP_REMOVED lines=52> */
.L_x_21725:
[----:B------:R-:W-:Y:S05]  /*5780*/  BSYNC.RECONVERGENT B1 ;  /* 0x0000000000017941 */ /* 0x000fea0003800200 */
.L_x_21723:
[----:B------:R-:W0:Y:S02]  /*5790*/  LDC.64 R192, c[0x0][0x3a8] ;  /* 0x0000ea00ffc07b82 */ /* 0x000e240000000a00 */
[----:B0-----:R-:W-:-:S05]  /*57a0*/  IMAD.WIDE.U32 R192, R195, 0x20, R192 ;  /* 0x00000020c3c07825 */ /* 0x001fca00078e00c0 */
[----:B------:R0:W-:Y:S04]  /*57b0*/  STG.E.128 desc[UR6][R192.64], R184 ;  /* 0x000000b8c0007986 */ /* 0x0001e8000c101d06 */
[----:B------:R0:W-:Y:S02]  /*57c0*/  STG.E.128 desc[UR6][R192.64+0x10], R188 ;  /* 0x000010bcc0007986 */ /* 0x0001e4000c101d06 */
.L_x_21722:
[----:B------:R-:W-:Y:S05]  /*57d0*/  BSYNC.RECONVERGENT B0 ;  /* 0x0000000000007941 */ /* 0x000fea0003800200 */
.L_x_21721:
        /* <DEDUP_REMOVED lines=234> */
.L_x_21755:
        /* <DEDUP_REMOVED lines=43> */
[----:B------:R-:W-:Y:S02]  /*6930*/  SHF.L.U32 R193, R21, 0x10, RZ ;  /* 0x0000001015c17819 */ /* 0x000fe400000006ff */
[----:B------:R-:W-:Y:S02]  /*6940*/  SHF.L.U32 R194, R25, 0x10, RZ ;  /* 0x0000001019c27819 */ /* 0x000fe400000006ff */
[----:B------:R-:W-:Y:S02]  /*6950*/  SHF.L.U32 R252, R225, 0x10, RZ ;  /* 0x00000010e1fc7819 */ /* 0x000fe400000006ff */
        /* <DEDUP_REMOVED lines=28> */
.L_x_21730:
[----:B------:R-:W-:Y:S05]  /*6b20*/  BSYNC.RECONVERGENT B1 ;  /* 0x0000000000017941 */ /* 0x000fea0003800200 */
.L_x_21729:
[----:B------:R-:W-:Y:S01]  /*6b30*/  LOP3.LUT P0, RZ, R211, 0x200, RZ, 0xc0, !PT ;  /* 0x00000200d3ff7812 */ /* 0x000fe2000780c0ff */
[----:B------:R-:W-:-:S12]  /*6b40*/  BSSY.RECONVERGENT B1, `(.L_x_21731) ;  /* 0x0000032000017945 */ /* 0x000fd80003800200 */
[----:B------:R-:W-:Y:S05]  /*6b50*/  @!P0 BRA `(.L_x_21732) ;  /* 0x0000000000c08947 */ /* 0x000fea0003800000 */
[--C-:B0-----:R-:W-:Y:S01]  /*6b60*/  FADD.FTZ R214, R136, -R216.reuse ;  /* 0x800000d888d67221 */ /* 0x101fe20000010000 */
[----:B------:R-:W-:Y:S01]  /*6b70*/  SHF.L.U32 R192, R32, 0x10, RZ ;  /* 0x0000001020c07819 */ /* 0x000fe200000006ff */
        /* <DEDUP_REMOVED lines=46> */
.L_x_21732:
[----:B------:R-:W-:Y:S05]  /*6e60*/  BSYNC.RECONVERGENT B1 ;  /* 0x0000000000017941 */ /* 0x000fea0003800200 */
.L_x_21731:
[----:B------:R-:W-:Y:S01]  /*6e70*/  LOP3.LUT P0, RZ, R211, 0x100, RZ, 0xc0, !PT ;  /* 0x00000100d3ff7812 */ /* 0x000fe2000780c0ff */
[----:B------:R-:W-:-:S12]  /*6e80*/  BSSY.RECONVERGENT B1, `(.L_x_21733) ;  /* 0x0000032000017945 */ /* 0x000fd80003800200 */
[----:B------:R-:W-:Y:S05]  /*6e90*/  @!P0 BRA `(.L_x_21734) ;  /* 0x0000000000c08947 */ /* 0x000fea0003800000 */
[--C-:B01----:R-:W-:Y:S01]  /*6ea0*/  FADD.FTZ R214, R144, -R216.reuse ;  /* 0x800000d890d67221 */ /* 0x103fe20000010000 */
        /* <DEDUP_REMOVED lines=47> */
.L_x_21734:
[----:B------:R-:W-:Y:S05]  /*71a0*/  BSYNC.RECONVERGENT B1 ;  /* 0x0000000000017941 */ /* 0x000fea0003800200 */
.L_x_21733:
[----:B------:R-:W-:Y:S01]  /*71b0*/  LOP3.LUT P0, RZ, R211, 0x40, RZ, 0xc0, !PT ;  /* 0x00000040d3ff7812 */ /* 0x000fe2000780c0ff */
[----:B------:R-:W-:-:S12]  /*71c0*/  BSSY.RECONVERGENT B1, `(.L_x_21735) ;  /* 0x0000033000017945 */ /* 0x000fd80003800200 */
[----:B------:R-:W-:Y:S05]  /*71d0*/  @!P0 BRA `(.L_x_21736) ;  /* 0x0000000000c48947 */ /* 0x000fea0003800000 */
[----:B------:R-:W3:Y:S01]  /*71e0*/  LDL R252, [R1] ;  /* 0x0000000001fc7983 */ /* 0x000ee20000100800 */
[--C-:B012---:R-:W-:Y:S01]  /*71f0*/  FADD.FTZ R214, R152, -R216.reuse ;  /* 0x800000d898d67221 */ /* 0x107fe20000010000 */
        /* <DEDUP_REMOVED lines=39> */
[----:B------:R-:W-:Y:S01]  /*7470*/  FMUL.FTZ R250, R213, R250 ;  /* 0x000000fad5fa7220 */ /* 0x000fe20000410000 */
[----:B---3--:R-:W-:-:S05]  /*7480*/  SHF.L.U32 R252, R252, 0x10, RZ ;  /* 0x00000010fcfc7819 */ /* 0x008fca00000006ff */
[----:B------:R-:W-:-:S05]  /*7490*/  FFMA.FTZ R250, R250, R251, R252 ;  /* 0x000000fbfafa7223 */ /* 0x000fca00000100fc */
[----:B------:R-:W-:Y:S02]  /*74a0*/  F2FP.BF16.F32.PACK_AB R195, R250, R195 ;  /* 0x000000c3fac3723e */ /* 0x000fe400000010ff */
[----:B------:R-:W0:Y:S02]  /*74b0*/  LDC.64 R250, c[0x0][0x428] ;  /* 0x00010a00fffa7b82 */ /* 0x000e240000000a00 */
[C---:B0-----:R-:W-:Y:S01]  /*74c0*/  IMAD.WIDE.U32 R214, R212.reuse, 0x10, R250 ;  /* 0x00000010d4d67825 */ /* 0x041fe200078e00fa */
[----:B------:R-:W-:-:S04]  /*74d0*/  IADD3 R212, PT, PT, R212, 0x20, RZ ;  /* 0x00000020d4d47810 */ /* 0x000fc80007ffe0ff */
[----:B------:R3:W-:Y:S03]  /*74e0*/  STG.E.128 desc[UR6][R214.64], R192 ;  /* 0x000000c0d6007986 */ /* 0x0007e6000c101d06 */
.L_x_21736:
[----:B------:R-:W-:Y:S05]  /*74f0*/  BSYNC.RECONVERGENT B1 ;  /* 0x0000000000017941 */ /* 0x000fea0003800200 */
.L_x_21735:
[----:B------:R-:W-:Y:S01]  /*7500*/  LOP3.LUT P0, RZ, R211, 0x20, RZ, 0xc0, !PT ;  /* 0x00000020d3ff7812 */ /* 0x000fe2000780c0ff */
[----:B------:R-:W-:-:S12]  /*7510*/  BSSY.RECONVERGENT B1, `(.L_x_21737) ;  /* 0x000003a000017945 */ /* 0x000fd80003800200 */
[----:B------:R-:W-:Y:S05]  /*7520*/  @!P0 BRA `(.L_x_21738) ;  /* 0x0000000000e08947 */ /* 0x000fea0003800000 */
[----:B0123--:R-:W2:Y:S04]  /*7530*/  LDL R215, [R1+0x4] ;  /* 0x0000040001d77983 */ /* 0x00fea80000100800 */
        /* <DEDUP_REMOVED lines=55> */
.L_x_21738:
[----:B------:R-:W-:Y:S05]  /*78b0*/  BSYNC.RECONVERGENT B1 ;  /* 0x0000000000017941 */ /* 0x000fea0003800200 */
.L_x_21737:
        /* <DEDUP_REMOVED lines=59> */
.L_x_21740:
[----:B------:R-:W-:Y:S05]  /*7c70*/  BSYNC.RECONVERGENT B1 ;  /* 0x0000000000017941 */ /* 0x000fea0003800200 */
.L_x_21739:
        /* <DEDUP_REMOVED lines=59> */
.L_x_21742:
[----:B------:R-:W-:Y:S05]  /*8030*/  BSYNC.RECONVERGENT B1 ;  /* 0x0000000000017941 */ /* 0x000fea0003800200 */
.L_x_21741:
[----:B------:R-:W-:-:S13]  /*8040*/  LOP3.LUT P0, RZ, R211, 0x4, RZ, 0xc0, !PT ;  /* 0x00000004d3ff7812 */ /* 0x000fda000780c0ff */
        /* <DEDUP_REMOVED lines=56> */
.L_x_21728:
[----:B------:R-:W-:Y:S05]  /*83d0*/  BSYNC.RECONVERGENT B0 ;  /* 0x0000000000007941 */ /* 0x000fea0003800200 */
.L_x_21727:
[----:B01234-:R-:W0:Y:S02]  /*83e0*/  LDC.64 R192, c[0x0][0x380] ;  /* 0x0000e000ffc07b82 */ /* 0x01fe240000000a00 */
[----:B0-----:R-:W-:-:S04]  /*83f0*/  LEA R3, R192, R3, 0x2 ;  /* 0x00000003c0037211 */ /* 0x001fc800078e10ff */
[----:B------:R-:W-:-:S13]  /*8400*/  ISETP.GE.AND P0, PT, R3, R193, PT ;  /* 0x000000c10300720c */ /* 0x000fda0003f06270 */
[----:B------:R-:W-:Y:S05]  /*8410*/  @!P0 BRA `(.L_x_21743) ;  /* 0xffffff9000648947 */ /* 0x000fea000383ffff */
[----:B------:R-:W-:Y:S05]  /*8420*/  EXIT ;  /* 0x000000000000794d */ /* 0x000fea0003800000 */
.L_x_21726:
        /* <DEDUP_REMOVED lines=8> */
.L_x_21745:
[----:B------:R-:W-:Y:S05]  /*84b0*/  BSYNC B0 ;  /* 0x0000000000007941 */ /* 0x000fea0003800000 */
.L_x_21744:
        /* <DEDUP_REMOVED lines=9> */
.L_x_21746:
[----:B------:R-:W-:Y:S02]  /*8550*/  HFMA2 R212, -RZ, RZ, 0, 2.384185791015625e-07 ;  /* 0x00000004ffd47431 */ /* 0x000fe400000001ff */
[----:B------:R-:W-:Y:S01]  /*8560*/  FADD.FTZ R195, R195, R192 ;  /* 0x000000c0c3c37221 */ /* 0x000fe20000010000 */
[----:B------:R-:W-:-:S04]  /*8570*/  MOV R192, 0xffffffff ;  /* 0xffffffff00c07802 */ /* 0x000fc80000000f00 */
[----:B------:R-:W-:-:S07]  /*8580*/  MOV R215, R195 ;  /* 0x000000c300d77202 */ /* 0x000fce0000000f00 */
[----:B------:R-:W-:Y:S05]  /*8590*/  WARPSYNC.COLLECTIVE R192, `(.L_x_21747) ;  /* 0x00000000c0087348 */ /* 0x000fea0003c00000 */
[----:B------:R0:W1:Y:S02]  /*85a0*/  SHFL.BFLY P6, R192, R215, R212, R193 ;  /* 0x0c0000d4d7c07389 */ /* 0x00006400000c00c1 */
[----:B01----:R-:W-:Y:S05]  /*85b0*/  ENDCOLLECTIVE ;  /* 0x000000000000791b */ /* 0x003fea0003800000 */
.L_x_21747:
[----:B------:R-:W-:Y:S02]  /*85c0*/  IMAD.MOV.U32 R212, RZ, RZ, 0x8 ;  /* 0x00000008ffd47424 */ /* 0x000fe400078e00ff */
[----:B------:R-:W-:Y:S01]  /*85d0*/  FADD.FTZ R195, R195, R192 ;  /* 0x000000c0c3c37221 */ /* 0x000fe20000010000 */
[----:B------:R-:W-:-:S04]  /*85e0*/  MOV R192, 0xffffffff ;  /* 0xffffffff00c07802 */ /* 0x000fc80000000f00 */
[----:B------:R-:W-:-:S07]  /*85f0*/  MOV R215, R195 ;  /* 0x000000c300d77202 */ /* 0x000fce0000000f00 */
[----:B------:R-:W-:Y:S05]  /*8600*/  WARPSYNC.COLLECTIVE R192, `(.L_x_21748) ;  /* 0x00000000c0087348 */ /* 0x000fea0003c00000 */
[----:B------:R0:W1:Y:S02]  /*8610*/  SHFL.BFLY P6, R192, R215, R212, R193 ;  /* 0x0c0000d4d7c07389 */ /* 0x00006400000c00c1 */
[----:B01----:R-:W-:Y:S05]  /*8620*/  ENDCOLLECTIVE ;  /* 0x000000000000791b */ /* 0x003fea0003800000 */
.L_x_21748:
[----:B------:R-:W-:Y:S02]  /*8630*/  HFMA2 R212, -RZ, RZ, 0, 9.5367431640625e-07 ;  /* 0x00000010ffd47431 */ /* 0x000fe400000001ff */
[----:B------:R-:W-:Y:S01]  /*8640*/  FADD.FTZ R195, R195, R192 ;  /* 0x000000c0c3c37221 */ /* 0x000fe20000010000 */
[----:B------:R-:W-:-:S04]  /*8650*/  MOV R192, 0xffffffff ;  /* 0xffffffff00c07802 */ /* 0x000fc80000000f00 */
[----:B------:R-:W-:-:S07]  /*8660*/  MOV R215, R195 ;  /* 0x000000c300d77202 */ /* 0x000fce0000000f00 */
[----:B------:R-:W-:Y:S05]  /*8670*/  WARPSYNC.COLLECTIVE R192, `(.L_x_21749) ;  /* 0x00000000c0087348 */ /* 0x000fea0003c00000 */
[----:B------:R0:W1:Y:S02]  /*8680*/  SHFL.BFLY P6, R192, R215, R212, R193 ;  /* 0x0c0000d4d7c07389 */ /* 0x00006400000c00c1 */
[----:B01----:R-:W-:Y:S05]  /*8690*/  ENDCOLLECTIVE ;  /* 0x000000000000791b */ /* 0x003fea0003800000 */
.L_x_21749:
        /* <DEDUP_REMOVED lines=140> */
.L_x_21750:
[----:B------:R-:W-:Y:S02]  /*8f60*/  HFMA2 R212, -RZ, RZ, 0, 1.1920928955078125e-07 ;  /* 0x00000002ffd47431 */ /* 0x000fe400000001ff */
[----:B------:R-:W-:Y:S01]  /*8f70*/  FADD.FTZ R213, R213, R192 ;  /* 0x000000c0d5d57221 */ /* 0x000fe20000010000 */
[----:B------:R-:W-:-:S04]  /*8f80*/  MOV R192, 0xffffffff ;  /* 0xffffffff00c07802 */ /* 0x000fc80000000f00 */
[----:B------:R-:W-:-:S07]  /*8f90*/  MOV R215, R213 ;  /* 0x000000d500d77202 */ /* 0x000fce0000000f00 */
[----:B------:R-:W-:Y:S05]  /*8fa0*/  WARPSYNC.COLLECTIVE R192, `(.L_x_21751) ;  /* 0x00000000c0087348 */ /* 0x000fea0003c00000 */
[----:B------:R0:W1:Y:S02]  /*8fb0*/  SHFL.BFLY P6, R192, R215, R212, R193 ;  /* 0x0c0000d4d7c07389 */ /* 0x00006400000c00c1 */
[----:B01----:R-:W-:Y:S05]  /*8fc0*/  ENDCOLLECTIVE ;  /* 0x000000000000791b */ /* 0x003fea0003800000 */
.L_x_21751:
[----:B------:R-:W-:Y:S02]  /*8fd0*/  HFMA2 R212, -RZ, RZ, 0, 2.384185791015625e-07 ;  /* 0x00000004ffd47431 */ /* 0x000fe400000001ff */
[----:B------:R-:W-:Y:S01]  /*8fe0*/  FADD.FTZ R213, R213, R192 ;  /* 0x000000c0d5d57221 */ /* 0x000fe20000010000 */
[----:B------:R-:W-:-:S04]  /*8ff0*/  MOV R192, 0xffffffff ;  /* 0xffffffff00c07802 */ /* 0x000fc80000000f00 */
[----:B------:R-:W-:-:S07]  /*9000*/  MOV R215, R213 ;  /* 0x000000d500d77202 */ /* 0x000fce0000000f00 */
[----:B------:R-:W-:Y:S05]  /*9010*/  WARPSYNC.COLLECTIVE R192, `(.L_x_21752) ;  /* 0x00000000c0087348 */ /* 0x000fea0003c00000 */
[----:B------:R0:W1:Y:S02]  /*9020*/  SHFL.BFLY P6, R192, R215, R212, R193 ;  /* 0x0c0000d4d7c07389 */ /* 0x00006400000c00c1 */
[----:B01----:R-:W-:Y:S05]  /*9030*/  ENDCOLLECTIVE ;  /* 0x000000000000791b */ /* 0x003fea0003800000 */
.L_x_21752:
[----:B------:R-:W-:Y:S02]  /*9040*/  HFMA2 R212, -RZ, RZ, 0, 4.76837158203125e-07 ;  /* 0x00000008ffd47431 */ /* 0x000fe400000001ff */
[----:B------:R-:W-:Y:S01]  /*9050*/  FADD.FTZ R213, R213, R192 ;  /* 0x000000c0d5d57221 */ /* 0x000fe20000010000 */
[----:B------:R-:W-:-:S04]  /*9060*/  MOV R192, 0xffffffff ;  /* 0xffffffff00c07802 */ /* 0x000fc80000000f00 */
[----:B------:R-:W-:-:S07]  /*9070*/  MOV R215, R213 ;  /* 0x000000d500d77202 */ /* 0x000fce0000000f00 */
[----:B------:R-:W-:Y:S05]  /*9080*/  WARPSYNC.COLLECTIVE R192, `(.L_x_21753) ;  /* 0x00000000c0087348 */ /* 0x000fea0003c00000 */
[----:B------:R0:W1:Y:S02]  /*9090*/  SHFL.BFLY P6, R192, R215, R212, R193 ;  /* 0x0c0000d4d7c07389 */ /* 0x00006400000c00c1 */
[----:B01----:R-:W-:Y:S05]  /*90a0*/  ENDCOLLECTIVE ;  /* 0x000000000000791b */ /* 0x003fea0003800000 */
.L_x_21753:
[----:B------:R-:W-:Y:S02]  /*90b0*/  HFMA2 R212, -RZ, RZ, 0, 9.5367431640625e-07 ;  /* 0x00000010ffd47431 */ /* 0x000fe400000001ff */
[----:B------:R-:W-:Y:S01]  /*90c0*/  FADD.FTZ R213, R213, R192 ;  /* 0x000000c0d5d57221 */ /* 0x000fe20000010000 */
[----:B------:R-:W-:-:S04]  /*90d0*/  MOV R192, 0xffffffff ;  /* 0xffffffff00c07802 */ /* 0x000fc80000000f00 */
[----:B------:R-:W-:-:S07]  /*90e0*/  MOV R215, R213 ;  /* 0x000000d500d77202 */ /* 0x000fce0000000f00 */
[----:B------:R-:W-:Y:S05]  /*90f0*/  WARPSYNC.COLLECTIVE R192, `(.L_x_21754) ;  /* 0x00000000c0087348 */ /* 0x000fea0003c00000 */
[----:B------:R0:W1:Y:S02]  /*9100*/  SHFL.BFLY P6, R192, R215, R212, R193 ;  /* 0x0c0000d4d7c07389 */ /* 0x00006400000c00c1 */
[----:B01----:R-:W-:Y:S05]  /*9110*/  ENDCOLLECTIVE ;  /* 0x000000000000791b */ /* 0x003fea0003800000 */
.L_x_21754:
[----:B------:R-:W-:Y:S05]  /*9120*/  BRA `(.L_x_21755) ;  /* 0xffffffd400547947 */ /* 0x000fea000383ffff */
.L_x_21756:
        /* <DEDUP_REMOVED lines=13> */
.L_x_71474:


//--------------------- .text._ZN10layer_norm13ln_fwd_kernelINS_13Kernel_traitsI13__nv_bfloat16S2_fS2_fjLj2048ELj1ELj4ELj1ELj16ENS_18Kernel_traits_baseILj2048ES2_S2_fS2_fjLj128EEEEELb0ELb1ELb1ELb1EEEvNS_9FwdParamsE --------------------------
	.section	.text._ZN10layer_norm13ln_fwd_kernelINS_13Kernel_traitsI13__nv_bfloat16S2_fS2_fjLj2048ELj1ELj4ELj1ELj16ENS_18Kernel_traits_baseILj2048ES2_S2_fS2_fjLj128EEEEELb0ELb1ELb1ELb1EEEvNS_9FwdParamsE,"ax",@progbits
	.align	128
        .global         _ZN10layer_norm13ln_fwd_kernelINS_13Kernel_traitsI13__nv_bfloat16S2_fS2_fjLj2048ELj1ELj4ELj1ELj16ENS_18Kernel_traits_baseILj2048ES2_S2_fS2_fjLj128EEEEELb0ELb1ELb1ELb1EEEvNS_9FwdParamsE
        .type           _ZN10layer_norm13ln_fwd_kernelINS_13Kernel_traitsI13__nv_bfloat16S2_fS2_fjLj2048ELj1ELj4ELj1ELj16ENS_18Kernel_traits_baseILj2048ES2_S2_fS2_fjLj128EEEEELb0ELb1ELb1ELb1EEEvNS_9FwdParamsE,@function
        .size           _ZN10layer_norm13ln_fwd_kernelINS_13Kernel_traitsI13__nv_bfloat16S2_fS2_fjLj2048ELj1ELj4ELj1ELj16ENS_18Kernel_traits_baseILj2048ES2_S2_fS2_fjLj128EEEEELb0ELb1ELb1ELb1EEEvNS_9FwdParamsE,(.L_x_71475 - _ZN10layer_norm13ln_fwd_kernelINS_13Kernel_traitsI13__nv_bfloat16S2_fS2_fjLj2048ELj1ELj4ELj1ELj16ENS_18Kernel_traits_baseILj2048ES2_S2_fS2_fjLj128EEEEELb0ELb1ELb1ELb1EEEvNS_9FwdParamsE)
        .other          _ZN10layer_norm13ln_fwd_kernelINS_13Kernel_traitsI13__nv_bfloat16S2_fS2_fjLj2048ELj1ELj4ELj1ELj16ENS_18Kernel_traits_baseILj2048ES2_S2_fS2_fjLj128EEEEELb0ELb1ELb1ELb1EEEvNS_9FwdParamsE,@"STO_CUDA_ENTRY STV_DEFAULT"
_ZN10layer_norm13ln_fwd_kernelINS_13Kernel_traitsI13__nv_bfloat16S2_fS2_fjLj2048ELj1ELj4ELj1ELj16ENS_18Kernel_traits_baseILj2048ES2_S2_fS2_fjLj128EEEEELb0ELb1ELb1ELb1EEEvNS_9FwdParamsE:
.text._ZN10layer_norm13ln_fwd_kernelINS_13Kernel_traitsI13__nv_bfloat16S2_fS2_fjLj2048ELj1ELj4ELj1ELj16ENS_18Kernel_traits_baseILj2048ES2_S2_fS2_fjLj128EEEEELb0ELb1ELb1ELb1EEEvNS_9FwdParamsE:
        /* <DEDUP_REMOVED lines=43> */
.L_x_21757:
        /* <DEDUP_REMOVED lines=36> */
.L_x_21758:
[----:B------:R-:W1:Y:S02]  /*04f0*/  LDCU UR4, c[0x0][0x384] ;  /* 0x00007080ff0477ac */ /* 0x000e640008000800 */
[----:B-1----:R-:W-:-:S13]  /*0500*/  ISETP.GE.AND P0, PT, R2, UR4, PT ;  /* 0x0000000402007c0c */ /* 0x002fda000bf06270 */
[----:B------:R-:W-:Y:S05]  /*0510*/  @P0 EXIT ;  /* 0x000000000000094d */ /* 0x000fea0003800000 */
[----:B-----5:R-:W-:Y:S01]  /*0520*/  PRMT R247, R38, 0x7632, R247 ;  /* 0x0000763226f77816 */ /* 0x020fe200000000f7 */
        /* <DEDUP_REMOVED lines=35> */
[----:B0-----:R-:W-:Y:S02]  /*0760*/  PRMT R4, R22, 0x7632, R4 ;  /* 0x0000763216047816 */ /* 0x001fe40000000004 */
        /* <DEDUP_REMOVED lines=35> */
[----:B-1234-:R-:W-:-:S07]  /*09a0*/  PRMT R214, R84, 0x7632, R214 ;  /* 0x0000763254d67816 */ /* 0x01efce00000000d6 */
.L_x_21786:
[----:B------:R-:W0:Y:S08]  /*09b0*/  LDC.64 R190, c[0x0][0x3f0] ;  /* 0x0000fc00ffbe7b82 */ /* 0x000e300000000a00 */
        /* <DEDUP_REMOVED lines=13> */
[----:B------:R1:W2:Y:S02]  /*0a90*/  @P1 LDG.E.128 R116, desc[UR6][R128.64] ;  /* 0x0000000680741981 */ /* 0x0002a4000c1e1d00 */
[----:B-1----:R-:W-:-:S05]  /*0aa0*/  IMAD.WIDE R128, R2, 0x4, R130 ;  /* 0x0000000402807825 */ /* 0x002fca00078e0282 */
[----:B------:R0:W5:Y:S01]  /*0ab0*/  LDG.E R222, desc[UR6][R128.64] ;  /* 0x0000000680de7981 */ /* 0x000162000c1e1900 */
[----:B------:R-:W-:Y:S01]  /*0ac0*/  ISETP.NE.U32.AND P0, PT, RZ, UR4, PT ;  /* 0x00000004ff007c0c */ /* 0x000fe2000bf05070 */
[----:B------:R-:W-:Y:S01]  /*0ad0*/  IMAD R130, R2, R248, RZ ;  /* 0x000000f802827224 */ /* 0x000fe200078e02ff */
[----:B------:R-:W-:Y:S02]  /*0ae0*/  BSSY.RECONVERGENT B0, `(.L_x_21759) ;  /* 0x000006d000007945 */ /* 0x000fe40003800200 */
        /* <DEDUP_REMOVED lines=10> */
[----:B0-----:R-:W-:-:S05]  /*0b90*/  IMAD.WIDE.U32 R124, R191, 0x20, R124 ;  /* 0x00000020bf7c7825 */ /* 0x001fca00078e007c */
[----:B------:R-:W2:Y:S04]  /*0ba0*/  LDG.E.128 R120, desc[UR6][R124.64] ;  /* 0x000000067c787981 */ /* 0x000ea8000c1e1d00 */
[----:B------:R-:W3:Y:S01]  /*0bb0*/  LDG.E.128 R124, desc[UR6][R124.64+0x10] ;  /* 0x000010067c7c7981 */ /* 0x000ee2000c1e1d00 */
[----:B------:R-:W-:-:S13]  /*0bc0*/  ISETP.GT.AND P2, PT, R190, RZ, PT ;  /* 0x000000ffbe00720c */ /* 0x000fda0003f44270 */
[----:B------:R-:W0:Y:S01]  /*0bd0*/  @P2 LDC R137, c[0x0][0x40c] ;  /* 0x00010300ff892b82 */ /* 0x000e220000000800 */
[----:B------:R-:W-:Y:S02]  /*0be0*/  @P2 SHF.L.U32 R132, R132, 0x10, RZ ;  /* 0x0000001084842819 */ /* 0x000fe400000006ff */
[----:B------:R-:W-:Y:S02]  /*0bf0*/  @P2 SHF.L.U32 R128, R116, 0x10, RZ ;  /* 0x0000001074802819 */ /* 0x000fe400000006ff */
[----:B------:R-:W-:Y:S02]  /*0c00*/  @P2 SHF.L.U32 R129, R117, 0x10, RZ ;  /* 0x0000001075812819 */ /* 0x000fe400000006ff */
[----:B------:R-:W-:Y:S01]  /*0c10*/  @P2 SHF.L.U32 R133, R131, 0x10, RZ ;  /* 0x0000001083852819 */ /* 0x000fe200000006ff */
[----:B------:R-:W1:Y:S01]  /*0c20*/  @P2 LDC R135, c[0x0][0x40c] ;  /* 0x00010300ff872b82 */ /* 0x000e620000000800 */
[----:B------:R-:W-:Y:S02]  /*0c30*/  @P2 SHF.L.U32 R139, R119, 0x10, RZ ;  /* 0x00000010778b2819 */ /* 0x000fe400000006ff */
[----:B------:R-:W-:-:S02]  /*0c40*/  @P2 SHF.L.U32 R143, R210, 0x10, RZ ;  /* 0x00000010d28f2819 */ /* 0x000fc400000006ff */
[----:B------:R-:W-:-:S03]  /*0c50*/  @P2 SHF.L.U32 R144, R87, 0x10, RZ ;  /* 0x0000001057902819 */ /* 0x000fc600000006ff */
[----:B------:R-:W4:Y:S08]  /*0c60*/  @P2 LDC R134, c[0x0][0x40c] ;  /* 0x00010300ff862b82 */ /* 0x000f300000000800 */
[----:B------:R-:W4:Y:S01]  /*0c70*/  @P2 LDC R138, c[0x0][0x40c] ;  /* 0x00010300ff8a2b82 */ /* 0x000f220000000800 */
[----:B0-----:R-:W-:Y:S01]  /*0c80*/  @P2 FMUL.FTZ R132, R132, R137 ;  /* 0x0000008984842220 */ /* 0x001fe20000410000 */
[----:B------:R-:W-:-:S02]  /*0c90*/  @P2 SHF.L.U32 R137, R130, 0x10, RZ ;  /* 0x0000001082892819 */ /* 0x000fc400000006ff */
[----:B------:R-:W-:-:S04]  /*0ca0*/  @P2 SHF.L.U32 R130, R84, 0x10, RZ ;  /* 0x0000001054822819 */ /* 0x000fc800000006ff */
[----:B------:R-:W0:Y:S01]  /*0cb0*/  @P2 LDC R142, c[0x0][0x40c] ;  /* 0x00010300ff8e2b82 */ /* 0x000e220000000800 */
[----:B-1----:R-:W-:-:S07]  /*0cc0*/  @P2 FMUL.FTZ R131, R128, R135 ;  /* 0x0000008780832220 */ /* 0x002fce0000410000 */
[----:B------:R-:W1:Y:S01]  /*0cd0*/  @P2 LDC R140, c[0x0][0x40c] ;  /* 0x00010300ff8c2b82 */ /* 0x000e620000000800 */
[----:B----4-:R-:W-:Y:S01]  /*0ce0*/  @P2 FMUL.FTZ R135, R129, R134 ;  /* 0x0000008681872220 */ /* 0x010fe20000410000 */
[----:B------:R-:W-:-:S06]  /*0cf0*/  @P2 SHF.L.U32 R134, R118, 0x10, RZ ;  /* 0x0000001076862819 */ /* 0x000fcc00000006ff */
[----:B------:R-:W4:Y:S01]  /*0d00*/  @P2 LDC R141, c[0x0][0x40c] ;  /* 0x00010300ff8d2b82 */ /* 0x000f220000000800 */
[----:B------:R-:W-:Y:S01]  /*0d10*/  @P2 FMUL.FTZ R138, R133, R138 ;  /* 0x0000008a858a2220 */ /* 0x000fe20000410000 */
[----:B------:R-:W-:Y:S01]  /*0d20*/  @P2 SHF.L.U32 R133, R214, 0x10, RZ ;  /* 0x00000010d6852819 */ /* 0x000fe200000006ff */
[----:B0-----:R-:W-:Y:S01]  /*0d30*/  @P2 FMUL.FTZ R142, R137, R142 ;  /* 0x0000008e898e2220 */ /* 0x001fe20000410000 */
[----:B------:R-:W-:Y:S01]  /*0d40*/  @P2 SHF.L.U32 R137, R85, 0x10, RZ ;  /* 0x0000001055892819 */ /* 0x000fe200000006ff */
[----:B-1----:R-:W-:Y:S01]  /*0d50*/  @P2 FMUL.FTZ R145, R139, R140 ;  /* 0x0000008c8b912220 */ /* 0x002fe20000410000 */
[----:B------:R-:W-:Y:S02]  /*0d60*/  @P2 SHF.L.U32 R139, R211, 0x10, RZ ;  /* 0x00000010d38b2819 */ /* 0x000fe400000006ff */
[----:B------:R-:W-:Y:S01]  /*0d70*/  @P2 SHF.L.U32 R140, R86, 0x10, RZ ;  /* 0x00000010568c2819 */ /* 0x000fe200000006ff */
[----:B----4-:R-:W-:Y:S01]  /*0d80*/  @P2 FMUL.FTZ R141, R134, R141 ;  /* 0x0000008d868d2220 */ /* 0x010fe20000410000 */
[----:B--2---:R-:W-:Y:S01]  /*0d90*/  @!P2 MOV R128, R120 ;  /* 0x000000780080a202 */ /* 0x004fe20000000f00 */
[----:B------:R-:W-:Y:S01]  /*0da0*/  @P2 FFMA.FTZ R128, R131, R130, R120 ;  /* 0x0000008283802223 */ /* 0x000fe20000010078 */
[----:B------:R-:W-:Y:S01]  /*0db0*/  MOV R129, R121 ;  /* 0x0000007900817202 */ /* 0x000fe20000000f00 */
[----:B------:R-:W-:Y:S01]  /*0dc0*/  @P2 FFMA.FTZ R129, R132, R133, R121 ;  /* 0x0000008584812223 */ /* 0x000fe20000010079 */
[----:B------:R-:W-:Y:S01]  /*0dd0*/  MOV R130, R122 ;  /* 0x0000007a00827202 */ /* 0x000fe20000000f00 */
[----:B------:R-:W-:Y:S01]  /*0de0*/  @P2 FFMA.FTZ R130, R135, R137, R122 ;  /* 0x0000008987822223 */ /* 0x000fe2000001007a */
[----:B------:R-:W-:Y:S01]  /*0df0*/  MOV R131, R123 ;  /* 0x0000007b00837202 */ /* 0x000fe20000000f00 */
[----:B------:R-:W-:Y:S01]  /*0e00*/  @P2 FFMA.FTZ R131, R138, R139, R123 ;  /* 0x0000008b8a832223 */ /* 0x000fe2000001007b */
[----:B---3--:R-:W-:Y:S01]  /*0e10*/  MOV R132, R124 ;  /* 0x0000007c00847202 */ /* 0x008fe20000000f00 */
[----:B------:R-:W-:Y:S01]  /*0e20*/  @P2 FFMA.FTZ R132, R141, R140, R124 ;  /* 0x0000008c8d842223 */ /* 0x000fe2000001007c */
[----:B------:R-:W-:Y:S01]  /*0e30*/  MOV R133, R125 ;  /* 0x0000007d00857202 */ /* 0x000fe20000000f00 */
[----:B------:R-:W-:Y:S01]  /*0e40*/  @P2 FFMA.FTZ R133, R142, R143, R125 ;  /* 0x0000008f8e852223 */ /* 0x000fe2000001007d */
[----:B------:R-:W-:Y:S01]  /*0e50*/  MOV R134, R126 ;  /* 0x0000007e00867202 */ /* 0x000fe20000000f00 */
[----:B------:R-:W-:Y:S01]  /*0e60*/  @P2 FFMA.FTZ R134, R145, R144, R126 ;  /* 0x0000009091862223 */ /* 0x000fe2000001007e */
[----:B------:R-:W-:Y:S01]  /*0e70*/  MOV R135, R127 ;  /* 0x0000007f00877202 */ /* 0x000fe20000000f00 */
[----:B------:R-:W-:Y:S06]  /*0e80*/  @!P2 BRA `(.L_x_21761) ;  /* 0x0000000000c8a947 */ /* 0x000fec0003800000 */
[----:B------:R-:W-:Y:S02]  /*0e90*/  SHF.L.U32 R136, R136, 0x10, RZ ;  /* 0x0000001088887819 */ /* 0x000fe400000006ff */
[----:B------:R-:W-:-:S03]  /*0ea0*/  SHF.L.U32 R135, R209, 0x10, RZ ;  /* 0x00000010d1877819 */ /* 0x000fc600000006ff */
[----:B------:R-:W-:-:S04]  /*0eb0*/  FMUL.FTZ R136, R136, UR10 ;  /* 0x0000000a88887c20 */ /* 0x000fc80008410000 */
[----:B------:R-:W-:Y:S01]  /*0ec0*/  FFMA.FTZ R135, R136, R135, R127 ;  /* 0x0000008788877223 */ /* 0x000fe2000001007f */
[----:B------:R-:W-:Y:S06]  /*0ed0*/  BRA `(.L_x_21761) ;  /* 0x0000000000b47947 */ /* 0x000fec0003800000 */
.L_x_21760:
[----:B------:R-:W0:Y:S01]  /*0ee0*/  @P1 LDC R129, c[0x0][0x40c] ;  /* 0x00010300ff811b82 */ /* 0x000e220000000800 */
[----:B------:R-:W-:Y:S02]  /*0ef0*/  @P1 SHF.L.U32 R128, R116, 0x10, RZ ;  /* 0x0000001074801819 */ /* 0x000fe400000006ff */
[----:B------:R-:W-:Y:S02]  /*0f00*/  @P1 SHF.L.U32 R130, R130, 0x10, RZ ;  /* 0x0000001082821819 */ /* 0x000fe400000006ff */
        /* <DEDUP_REMOVED lines=8> */
[----:B------:R-:W-:-:S02]  /*0f90*/  @P1 SHF.L.U32 R128, R117, 0x10, RZ ;  /* 0x0000001075801819 */ /* 0x000fc400000006ff */
[----:B------:R-:W-:-:S04]  /*0fa0*/  @P1 SHF.L.U32 R129, R118, 0x10, RZ ;  /* 0x0000001076811819 */ /* 0x000fc800000006ff */
[----:B------:R-:W0:Y:S01]  /*0fb0*/  @P1 LDC R135, c[0x0][0x40c] ;  /* 0x00010300ff871b82 */ /* 0x000e220000000800 */
[----:B-1----:R-:W-:Y:S01]  /*0fc0*/  @P1 FMUL.FTZ R141, R130, R139 ;  /* 0x0000008b828d1220 */ /* 0x002fe20000410000 */
[----:B------:R-:W-:Y:S02]  /*0fd0*/  @P1 SHF.L.U32 R139, R136, 0x10, RZ ;  /* 0x00000010888b1819 */ /* 0x000fe400000006ff */
[----:B------:R-:W-:Y:S02]  /*0fe0*/  @P1 SHF.L.U32 R136, R85, 0x10, RZ ;  /* 0x0000001055881819 */ /* 0x000fe400000006ff */
[----:B------:R-:W-:Y:S02]  /*0ff0*/  MOV R130, RZ ;  /* 0x000000ff00827202 */ /* 0x000fe40000000f00 */
[----:B------:R-:W1:Y:S01]  /*1000*/  @P1 LDC R140, c[0x0][0x40c] ;  /* 0x00010300ff8c1b82 */ /* 0x000e620000000800 */
[----:B--2---:R-:W-:-:S04]  /*1010*/  @P1 FMUL.FTZ R137, R128, R137 ;  /* 0x0000008980891220 */ /* 0x004fc80000410000 */
[----:B------:R-:W-:Y:S01]  /*1020*/  @P1 FMUL.FTZ R130, R137, R136 ;  /* 0x0000008889821220 */ /* 0x000fe20000410000 */
[----:B------:R-:W-:Y:S02]  /*1030*/  @P1 SHF.L.U32 R137, R211, 0x10, RZ ;  /* 0x00000010d3891819 */ /* 0x000fe400000006ff */
[----:B------:R-:W2:Y:S01]  /*1040*/  @P1 LDC R144, c[0x0][0x40c] ;  /* 0x00010300ff901b82 */ /* 0x000ea20000000800 */
[----:B---3--:R-:W-:Y:S01]  /*1050*/  @P1 FMUL.FTZ R138, R131, R134 ;  /* 0x00000086838a1220 */ /* 0x008fe20000410000 */
[----:B------:R-:W-:Y:S02]  /*1060*/  @P1 SHF.L.U32 R131, R119, 0x10, RZ ;  /* 0x0000001077831819 */ /* 0x000fe400000006ff */
[----:B------:R-:W-:Y:S02]  /*1070*/  @P1 SHF.L.U32 R134, R214, 0x10, RZ ;  /* 0x00000010d6861819 */ /* 0x000fe400000006ff */
[----:B------:R-:W-:Y:S02]  /*1080*/  @P1 SHF.L.U32 R136, R210, 0x10, RZ ;  /* 0x00000010d2881819 */ /* 0x000fe400000006ff */
[----:B------:R-:W3:Y:S01]  /*1090*/  @P1 LDC R142, c[0x0][0x40c] ;  /* 0x00010300ff8e1b82 */ /* 0x000ee20000000800 */
[----:B0-----:R-:W-:Y:S01]  /*10a0*/  @P1 FMUL.FTZ R135, R132, R135 ;  /* 0x0000008784871220 */ /* 0x001fe20000410000 */
[----:B------:R-:W-:Y:S01]  /*10b0*/  @P1 SHF.L.U32 R132, R84, 0x10, RZ ;  /* 0x0000001054841819 */ /* 0x000fe200000006ff */
[----:B-1----:R-:W-:Y:S01]  /*10c0*/  @P1 FMUL.FTZ R140, R129, R140 ;  /* 0x0000008c818c1220 */ /* 0x002fe20000410000 */
[----:B------:R-:W-:-:S03]  /*10d0*/  CS2R R128, SRZ ;  /* 0x0000000000807805 */ /* 0x000fc6000001ff00 */
[----:B------:R-:W-:Y:S01]  /*10e0*/  @P1 FMUL.FTZ R128, R133, R132 ;  /* 0x0000008485801220 */ /* 0x000fe20000410000 */
[----:B------:R-:W-:Y:S01]  /*10f0*/  @P1 FMUL.FTZ R129, R135, R134 ;  /* 0x0000008687811220 */ /* 0x000fe20000410000 */
[----:B------:R-:W-:Y:S02]  /*1100*/  CS2R R132, SRZ ;  /* 0x0000000000847805 */ /* 0x000fe4000001ff00 */
[----:B------:R-:W-:Y:S01]  /*1110*/  CS2R R134, SRZ ;  /* 0x0000000000867805 */ /* 0x000fe2000001ff00 */
[----:B------:R-:W-:Y:S01]  /*1120*/  @P1 FMUL.FTZ R133, R141, R136 ;  /* 0x000000888d851220 */ /* 0x000fe20000410000 */
[----:B--2---:R-:W-:Y:S01]  /*1130*/  @P1 FMUL.FTZ R144, R139, R144 ;  /* 0x000000908b901220 */ /* 0x004fe20000410000 */
[----:B------:R-:W-:-:S03]  /*1140*/  @P1 SHF.L.U32 R139, R86, 0x10, RZ ;  /* 0x00000010568b1819 */ /* 0x000fc600000006ff */
[----:B------:R-:W-:Y:S02]  /*1150*/  @P1 FMUL.FTZ R135, R144, R145 ;  /* 0x0000009190871220 */ /* 0x000fe40000410000 */
[----:B------:R-:W-:Y:S01]  /*1160*/  @P1 FMUL.FTZ R132, R140, R139 ;  /* 0x0000008b8c841220 */ /* 0x000fe20000410000 */
[----:B---3--:R-:W-:Y:S01]  /*1170*/  @P1 FMUL.FTZ R142, R131, R142 ;  /* 0x0000008e838e1220 */ /* 0x008fe20000410000 */
[----:B------:R-:W-:Y:S01]  /*1180*/  MOV R131, RZ ;  /* 0x000000ff00837202 */ /* 0x000fe20000000f00 */
[----:B------:R-:W-:Y:S02]  /*1190*/  @P1 FMUL.FTZ R131, R138, R137 ;  /* 0x000000898a831220 */ /* 0x000fe40000410000 */
[----:B------:R-:W-:-:S07]  /*11a0*/  @P1 FMUL.FTZ R134, R142, R143 ;  /* 0x0000008f8e861220 */ /* 0x000fce0000410000 */
.L_x_21761:
[----:B------:R-:W-:Y:S05]  /*11b0*/  BSYNC.RECONVERGENT B0 ;  /* 0x0000000000007941 */ /* 0x000fea0003800200 */
.L_x_21759:
[----:B------:R-:W0:Y:S01]  /*11c0*/  LDC.64 R212, c[0x0][0x3a8] ;  /* 0x0000ea00ffd47b82 */ /* 0x000e220000000a00 */
[----:B------:R-:W-:Y:S02]  /*11d0*/  @P1 IADD3 R143, PT, PT, R188, 0x20, RZ ;  /* 0x00000020bc8f1810 */ /* 0x000fe40007ffe0ff */
[----:B------:R-:W-:-:S05]  /*11e0*/  @P0 IADD3 R145, PT, PT, R191, 0x20, RZ ;  /* 0x00000020bf910810 */ /* 0x000fca0007ffe0ff */
[----:B------:R-:W1:Y:S08]  /*11f0*/  @P1 LDC.64 R140, c[0x0][0x390] ;  /* 0x0000e400ff8c1b82 */ /* 0x000e700000000a00 */
[----:B------:R-:W2:Y:S01]  /*1200*/  @P0 LDC.64 R136, c[0x0][0x3a0] ;  /* 0x0000e800ff880b82 */ /* 0x000ea20000000a00 */
[----:B0-----:R-:W-:-:S05]  /*1210*/  IMAD.WIDE.U32 R138, R191, 0x20, R212 ;  /* 0x00000020bf8a7825 */ /* 0x001fca00078e00d4 */
[----:B------:R0:W-:Y:S01]  /*1220*/  STG.E.128 desc[UR6][R138.64], R128 ;  /* 0x000000808a007986 */ /* 0x0001e2000c101d06 */
[----:B-1----:R-:W-:-:S03]  /*1230*/  @P1 IMAD.WIDE.U32 R140, R143, 0x10, R140 ;  /* 0x000000108f8c1825 */ /* 0x002fc600078e008c */
[----:B------:R0:W-:Y:S04]  /*1240*/  STG.E.128 desc[UR6][R138.64+0x10], R132 ;  /* 0x000010848a007986 */ /* 0x0001e8000c101d06 */
[----:B------:R0:W5:Y:S01]  /*1250*/  @P1 LDG.E.128 R116, desc[UR6][R140.64] ;  /* 0x000000068c741981 */ /* 0x000162000c1e1d00 */
[----:B--2---:R-:W-:-:S05]  /*1260*/  @P0 IMAD.WIDE.U32 R136, R145, 0x20, R136 ;  /* 0x0000002091880825 */ /* 0x004fca00078e0088 */
[----:B------:R0:W5:Y:S04]  /*1270*/  @P0 LDG.E.128 R120, desc[UR6][R136.64] ;  /* 0x0000000688780981 */ /* 0x000168000c1e1d00 */
[----:B------:R0:W5:Y:S01]  /*1280*/  @P0 LDG.E.128 R124, desc[UR6][R136.64+0x10] ;  /* 0x00001006887c0981 */ /* 0x000162000c1e1d00 */
[----:B------:R-:W-:Y:S04]  /*1290*/  BSSY.RECONVERGENT B0, `(.L_x_21762) ;  /* 0x0000069000007945 */ /* 0x000fe80003800200 */
[----:B------:R-:W-:Y:S05]  /*12a0*/  @!P0 BRA `(.L_x_21763) ;  /* 0x0000000000d88947 */ /* 0x000fea0003800000 */
[----:B------:R-:W-:-:S13]  /*12b0*/  ISETP.GT.AND P2, PT, R190, RZ, PT ;  /* 0x000000ffbe00720c */ /* 0x000fda0003f44270 */
[----:B0-----:R-:W0:Y:S01]  /*12c0*/  @P2 LDC R139, c[0x0][0x40c] ;  /* 0x00010300ff8b2b82 */ /* 0x001e220000000800 */
[C---:B-----5:R-:W-:Y:S02]  /*12d0*/  @P2 PRMT R136, R116.reuse, 0x7632, R136 ;  /* 0x0000763274882816 */ /* 0x060fe40000000088 */
[----:B------:R-:W-:Y:S02]  /*12e0*/  @P2 SHF.L.U32 R138, R116, 0x10, RZ ;  /* 0x00000010748a2819 */ /* 0x000fe400000006ff */
[----:B------:R-:W-:Y:S02]  /*12f0*/  @P2 SHF.L.U32 R136, R136, 0x10, RZ ;  /* 0x0000001088882819 */ /* 0x000fe400000006ff */
[C---:B------:R-:W-:Y:S01]  /*1300*/  @P2 SHF.L.U32 R140, R117.reuse, 0x10, RZ ;  /* 0x00000010758c2819 */ /* 0x040fe200000006ff */
[----:B------:R-:W1:Y:S01]  /*1310*/  @P2 LDC R141, c[0x0][0x40c] ;  /* 0x00010300ff8d2b82 */ /* 0x000e620000000800 */
[----:B------:R-:W-:Y:S02]  /*1320*/  @P2 PRMT R137, R117, 0x7632, R137 ;  /* 0x0000763275892816 */ /* 0x000fe40000000089 */
[----:B------:R-:W-:-:S02]  /*1330*/  @P2 SHF.L.U32 R142, R118, 0x10, RZ ;  /* 0x00000010768e2819 */ /* 0x000fc400000006ff */
[----:B------:R-:W-:Y:S02]  /*1340*/  @P2 SHF.L.U32 R137, R137, 0x10, RZ ;  /* 0x0000001089892819 */ /* 0x000fe400000006ff */
[----:B------:R-:W-:Y:S01]  /*1350*/  @P2 SHF.L.U32 R149, R91, 0x10, RZ ;  /* 0x000000105b952819 */ /* 0x000fe200000006ff */
[----:B------:R-:W2:Y:S08]  /*1360*/  @P2 LDC R145, c[0x0][0x40c] ;  /* 0x00010300ff912b82 */ /* 0x000eb00000000800 */
[----:B------:R-:W3:Y:S01]  /*1370*/  @P2 LDC R147, c[0x0][0x40c] ;  /* 0x00010300ff932b82 */ /* 0x000ee20000000800 */
[----:B0-----:R-:W-:Y:S01]  /*1380*/  @P2 FMUL.FTZ R143, R138, R139 ;  /* 0x0000008b8a8f2220 */ /* 0x001fe20000410000 */
[----:B------:R-:W-:-:S06]  /*1390*/  @P2 PRMT R139, R118, 0x7632, R139 ;  /* 0x00007632768b2816 */ /* 0x000fcc000000008b */
[----:B------:R-:W0:Y:S01]  /*13a0*/  @P2 LDC R148, c[0x0][0x40c] ;  /* 0x00010300ff942b82 */ /* 0x000e220000000800 */
[----:B-1----:R-:W-:Y:S01]  /*13b0*/  @P2 FMUL.FTZ R138, R136, R141 ;  /* 0x0000008d888a2220 */ /* 0x002fe20000410000 */
[----:B------:R-:W-:Y:S02]  /*13c0*/  @P2 SHF.L.U32 R141, R139, 0x10, RZ ;  /* 0x000000108b8d2819 */ /* 0x000fe400000006ff */
[----:B------:R-:W-:Y:S02]  /*13d0*/  @P2 SHF.L.U32 R139, R88, 0x10, RZ ;  /* 0x00000010588b2819 */ /* 0x000fe400000006ff */
[----:B------:R-:W-:Y:S02]  /*13e0*/  MOV R136, R120 ;  /* 0x0000007800887202 */ /* 0x000fe40000000f00 */
[----:B------:R-:W1:Y:S01]  /*13f0*/  @P2 LDC R144, c[0x0][0x40c] ;  /* 0x00010300ff902b82 */ /* 0x000e620000000800 */
[----:B--2---:R-:W-:Y:S01]  /*1400*/  @P2 FMUL.FTZ R151, R140, R145 ;  /* 0x000000918c972220 */ /* 0x004fe20000410000 */
[----:B------:R-:W-:Y:S01]  /*1410*/  @P2 SHF.L.U32 R145, R119, 0x10, RZ ;  /* 0x0000001077912819 */ /* 0x000fe200000006ff */
[----:B------:R-:W-:Y:S01]  /*1420*/  @P2 FFMA.FTZ R136, R143, R139, R120 ;  /* 0x0000008b8f882223 */ /* 0x000fe20000010078 */
[----:B------:R-:W-:-:S02]  /*1430*/  @P2 SHF.L.U32 R140, R208, 0x10, RZ ;  /* 0x00000010d08c2819 */ /* 0x000fc400000006ff */
[----:B------:R-:W-:Y:S02]  /*1440*/  @P2 SHF.L.U32 R143, R89, 0x10, RZ ;  /* 0x00000010598f2819 */ /* 0x000fe400000006ff */
[----:B------:R-:W2:Y:S01]  /*1450*/  @P2 LDC R146, c[0x0][0x40c] ;  /* 0x00010300ff922b82 */ /* 0x000ea20000000800 */
[----:B---3--:R-:W-:Y:S01]  /*1460*/  @P2 FMUL.FTZ R153, R142, R147 ;  /* 0x000000938e992220 */ /* 0x008fe20000410000 */
[----:B------:R-:W-:Y:S02]  /*1470*/  @P2 SHF.L.U32 R147, R90, 0x10, RZ ;  /* 0x000000105a932819 */ /* 0x000fe400000006ff */
[----:B------:R-:W-:Y:S02]  /*1480*/  MOV R139, R123 ;  /* 0x0000007b008b7202 */ /* 0x000fe40000000f00 */
[----:B------:R-:W-:Y:S01]  /*1490*/  MOV R142, R126 ;  /* 0x0000007e008e7202 */ /* 0x000fe20000000f00 */
[----:B0-----:R-:W-:Y:S01]  /*14a0*/  @P2 FMUL.FTZ R155, R145, R148 ;  /* 0x00000094919b2220 */ /* 0x001fe20000410000 */
[----:B------:R-:W-:-:S02]  /*14b0*/  @P2 SHF.L.U32 R145, R207, 0x10, RZ ;  /* 0x00000010cf912819 */ /* 0x000fc400000006ff */
[----:B------:R-:W-:Y:S01]  /*14c0*/  @P2 SHF.L.U32 R148, R206, 0x10, RZ ;  /* 0x00000010ce942819 */ /* 0x000fe200000006ff */
[----:B------:R-:W-:Y:S01]  /*14d0*/  @P2 FFMA.FTZ R142, R155, R149, R126 ;  /* 0x000000959b8e2223 */ /* 0x000fe2000001007e */
[----:B-1----:R-:W-:Y:S01]  /*14e0*/  @P2 FMUL.FTZ R144, R137, R144 ;  /* 0x0000009089902220 */ /* 0x002fe20000410000 */
[----:B------:R-:W-:Y:S01]  /*14f0*/  MOV R137, R121 ;  /* 0x0000007900897202 */ /* 0x000fe20000000f00 */
[----:B------:R-:W-:Y:S01]  /*1500*/  @P2 FFMA.FTZ R137, R138, R140, R121 ;  /* 0x0000008c8a892223 */ /* 0x000fe20000010079 */
[----:B------:R-:W-:Y:S01]  /*1510*/  MOV R138, R122 ;  /* 0x0000007a008a7202 */ /* 0x000fe20000000f00 */
[----:B------:R-:W-:Y:S01]  /*1520*/  @P2 FFMA.FTZ R138, R151, R143, R122 ;  /* 0x0000008f978a2223 */ /* 0x000fe2000001007a */
[----:B------:R-:W-:Y:S01]  /*1530*/  MOV R140, R124 ;  /* 0x0000007c008c7202 */ /* 0x000fe20000000f00 */
[----:B------:R-:W-:Y:S01]  /*1540*/  @P2 FFMA.FTZ R139, R144, R145, R123 ;  /* 0x00000091908b2223 */ /* 0x000fe2000001007b */
[----:B------:R-:W-:Y:S01]  /*1550*/  @P2 FFMA.FTZ R140, R153, R147, R124 ;  /* 0x00000093998c2223 */ /* 0x000fe2000001007c */
[----:B--2---:R-:W-:Y:S01]  /*1560*/  @P2 FMUL.FTZ R146, R141, R146 ;  /* 0x000000928d922220 */ /* 0x004fe20000410000 */
[----:B------:R-:W-:-:S02]  /*1570*/  MOV R141, R125 ;  /* 0x0000007d008d7202 */ /* 0x000fc40000000f00 */
[----:B------:R-:W-:Y:S01]  /*1580*/  MOV R143, R127 ;  /* 0x0000007f008f7202 */ /* 0x000fe20000000f00 */
[----:B------:R-:W-:Y:S01]  /*1590*/  @P2 FFMA.FTZ R141, R146, R148, R125 ;  /* 0x00000094928d2223 */ /* 0x000fe2000001007d */
[----:B------:R-:W-:Y:S06]  /*15a0*/  @!P2 BRA `(.L_x_21764) ;  /* 0x0000000000dca947 */ /* 0x000fec0003800000 */
[----:B------:R-:W-:Y:S02]  /*15b0*/  PRMT R143, R119, 0x7632, R143 ;  /* 0x00007632778f7816 */ /* 0x000fe4000000008f */
[----:B------:R-:W-:Y:S02]  /*15c0*/  SHF.L.U32 R145, R205, 0x10, RZ ;  /* 0x00000010cd917819 */ /* 0x000fe400000006ff */
[----:B------:R-:W-:-:S05]  /*15d0*/  SHF.L.U32 R143, R143, 0x10, RZ ;  /* 0x000000108f8f7819 */ /* 0x000fca00000006ff */
[----:B------:R-:W-:-:S04]  /*15e0*/  FMUL.FTZ R144, R143, UR10 ;  /* 0x0000000a8f907c20 */ /* 0x000fc80008410000 */
[----:B------:R-:W-:Y:S01]  /*15f0*/  FFMA.FTZ R143, R144, R145, R127 ;  /* 0x00000091908f7223 */ /* 0x000fe2000001007f */
[----:B------:R-:W-:Y:S06]  /*1600*/  BRA `(.L_x_21764) ;  /* 0x0000000000c47947 */ /* 0x000fec0003800000 */
.L_x_21763:
[----:B0-----:R-:W0:Y:S01]  /*1610*/  @P1 LDC R138, c[0x0][0x40c] ;  /* 0x00010300ff8a1b82 */ /* 0x001e220000000800 */
[C---:B-----5:R-:W-:Y:S02]  /*1620*/  @P1 SHF.L.U32 R137, R116.reuse, 0x10, RZ ;  /* 0x0000001074891819 */ /* 0x060fe400000006ff */
[----:B------:R-:W-:Y:S02]  /*1630*/  @P1 PRMT R136, R116, 0x7632, R136 ;  /* 0x0000763274881816 */ /* 0x000fe40000000088 */
[----:B------:R-:W-:Y:S02]  /*1640*/  @P1 SHF.L.U32 R142, R118, 0x10, RZ ;  /* 0x00000010768e1819 */ /* 0x000fe400000006ff */
[----:B------:R-:W-:Y:S01]  /*1650*/  @P1 SHF.L.U32 R136, R136, 0x10, RZ ;  /* 0x0000001088881819 */ /* 0x000fe200000006ff */
[----:B------:R-:W1:Y:S01]  /*1660*/  @P1 LDC R139, c[0x0][0x40c] ;  /* 0x00010300ff8b1b82 */ /* 0x000e620000000800 */
[----:B------:R-:W-:Y:S02]  /*1670*/  @P1 SHF.L.U32 R140, R117, 0x10, RZ ;  /* 0x00000010758c1819 */ /* 0x000fe400000006ff */
[----:B------:R-:W-:-:S02]  /*1680*/  @P1 SHF.L.U32 R146, R119, 0x10, RZ ;  /* 0x0000001077921819 */ /* 0x000fc400000006ff */
[----:B------:R-:W-:Y:S02]  /*1690*/  @P1 SHF.L.U32 R148, R208, 0x10, RZ ;  /* 0x00000010d0941819 */ /* 0x000fe400000006ff */
[----:B------:R-:W-:Y:S01]  /*16a0*/  @P1 SHF.L.U32 R150, R89, 0x10, RZ ;  /* 0x0000001059961819 */ /* 0x000fe200000006ff */
[----:B------:R-:W2:Y:S01]  /*16b0*/  @P1 LDC R145, c[0x0][0x40c] ;  /* 0x00010300ff911b82 */ /* 0x000ea20000000800 */
[----:B------:R-:W-:-:S07]  /*16c0*/  @P1 SHF.L.U32 R152, R91, 0x10, RZ ;  /* 0x000000105b981819 */ /* 0x000fce00000006ff */
[----:B------:R-:W3:Y:S01]  /*16d0*/  @P1 LDC R147, c[0x0][0x40c] ;  /* 0x00010300ff931b82 */ /* 0x000ee20000000800 */
[----:B0-----:R-:W-:Y:S01]  /*16e0*/  @P1 FMUL.FTZ R141, R137, R138 ;  /* 0x0000008a898d1220 */ /* 0x001fe20000410000 */
[----:B------:R-:W-:Y:S02]  /*16f0*/  @P1 PRMT R138, R118, 0x7632, R138 ;  /* 0x00007632768a1816 */ /* 0x000fe4000000008a */
[----:B------:R-:W-:Y:S02]  /*1700*/  @P1 PRMT R137, R117, 0x7632, R137 ;  /* 0x0000763275891816 */ /* 0x000fe40000000089 */
[----:B------:R-:W-:Y:S02]  /*1710*/  @P1 SHF.L.U32 R138, R138, 0x10, RZ ;  /* 0x000000108a8a1819 */ /* 0x000fe400000006ff */
[----:B------:R-:W0:Y:S01]  /*1720*/  @P1 LDC R143, c[0x0][0x40c] ;  /* 0x00010300ff8f1b82 */ /* 0x000e220000000800 */
[----:B-1----:R-:W-:Y:S01]  /*1730*/  @P1 FMUL.FTZ R139, R136, R139 ;  /* 0x0000008b888b1220 */ /* 0x002fe20000410000 */
[----:B------:R-:W-:-:S02]  /*1740*/  @P1 PRMT R136, R119, 0x7632, R136 ;  /* 0x0000763277881816 */ /* 0x000fc40000000088 */
[----:B------:R-:W-:-:S04]  /*1750*/  @P1 SHF.L.U32 R137, R137, 0x10, RZ ;  /* 0x0000001089891819 */ /* 0x000fc800000006ff */
[----:B------:R-:W1:Y:S01]  /*1760*/  @P1 LDC R144, c[0x0][0x40c] ;  /* 0x00010300ff901b82 */ /* 0x000e620000000800 */
[----:B--2---:R-:W-:Y:S01]  /*1770*/  @P1 FMUL.FTZ R149, R142, R145 ;  /* 0x000000918e951220 */ /* 0x004fe20000410000 */
[----:B------:R-:W-:-:S06]  /*1780*/  @P1 SHF.L.U32 R142, R88, 0x10, RZ ;  /* 0x00000010588e1819 */ /* 0x000fcc00000006ff */
[----:B------:R-:W2:Y:S01]  /*1790*/  @P1 LDC R151, c[0x0][0x40c] ;  /* 0x00010300ff971b82 */ /* 0x000ea20000000800 */
[----:B---3--:R-:W-:Y:S01]  /*17a0*/  @P1 FMUL.FTZ R145, R138, R147 ;  /* 0x000000938a911220 */ /* 0x008fe20000410000 */
[----:B------:R-:W-:Y:S01]  /*17b0*/  HFMA2 R138, -RZ, RZ, 0, 0 ;  /* 0x00000000ff8a7431 */ /* 0x000fe200000001ff */
[----:B------:R-:W-:-:S05]  /*17c0*/  @P1 SHF.L.U32 R147, R207, 0x10, RZ ;  /* 0x00000010cf931819 */ /* 0x000fca00000006ff */
[----:B------:R-:W3:Y:S01]  /*17d0*/  @P1 LDC R153, c[0x0][0x40c] ;  /* 0x00010300ff991b82 */ /* 0x000ee20000000800 */
[----:B0-----:R-:W-:Y:S01]  /*17e0*/  @P1 FMUL.FTZ R143, R140, R143 ;  /* 0x0000008f8c8f1220 */ /* 0x001fe20000410000 */
[----:B------:R-:W-:-:S03]  /*17f0*/  @P1 SHF.L.U32 R140, R136, 0x10, RZ ;  /* 0x00000010888c1819 */ /* 0x000fc600000006ff */
[----:B------:R-:W-:Y:S01]  /*1800*/  @P1 FMUL.FTZ R138, R143, R150 ;  /* 0x000000968f8a1220 */ /* 0x000fe20000410000 */
[----:B------:R-:W-:Y:S01]  /*1810*/  @P1 SHF.L.U32 R150, R206, 0x10, RZ ;  /* 0x00000010ce961819 */ /* 0x000fe200000006ff */
[----:B-1----:R-:W-:Y:S01]  /*1820*/  @P1 FMUL.FTZ R144, R137, R144 ;  /* 0x0000009089901220 */ /* 0x002fe20000410000 */
[----:B------:R-:W-:Y:S02]  /*1830*/  CS2R R136, SRZ ;  /* 0x0000000000887805 */ /* 0x000fe4000001ff00 */
[----:B------:R-:W-:Y:S01]  /*1840*/  @P1 FMUL.FTZ R137, R148, R139 ;  /* 0x0000008b94891220 */ /* 0x000fe20000410000 */
[----:B------:R-:W-:Y:S01]  /*1850*/  @P1 SHF.L.U32 R148, R90, 0x10, RZ ;  /* 0x000000105a941819 */ /* 0x000fe200000006ff */
[----:B------:R-:W-:Y:S01]  /*1860*/  @P1 FMUL.FTZ R136, R141, R142 ;  /* 0x0000008e8d881220 */ /* 0x000fe20000410000 */
[----:B------:R-:W-:Y:S02]  /*1870*/  CS2R R142, SRZ ;  /* 0x00000000008e7805 */ /* 0x000fe4000001ff00 */
[----:B------:R-:W-:Y:S01]  /*1880*/  MOV R139, RZ ;  /* 0x000000ff008b7202 */ /* 0x000fe20000000f00 */
[----:B--2---:R-:W-:Y:S01]  /*1890*/  @P1 FMUL.FTZ R151, R146, R151 ;  /* 0x0000009792971220 */ /* 0x004fe20000410000 */
[----:B------:R-:W-:-:S03]  /*18a0*/  @P1 FMUL.FTZ R139, R147, R144 ;  /* 0x00000090938b1220 */ /* 0x000fc60000410000 */
[----:B------:R-:W-:Y:S01]  /*18b0*/  @P1 FMUL.FTZ R142, R151, R152 ;  /* 0x00000098978e1220 */ /* 0x000fe20000410000 */
[----:B---3--:R-:W-:Y:S01]  /*18c0*/  @P1 FMUL.FTZ R146, R140, R153 ;  /* 0x000000998c921220 */ /* 0x008fe20000410000 */
[----:B------:R-:W-:Y:S02]  /*18d0*/  @P1 SHF.L.U32 R153, R205, 0x10, RZ ;  /* 0x00000010cd991819 */ /* 0x000fe400000006ff */
[----:B------:R-:W-:Y:S02]  /*18e0*/  CS2R R140, SRZ ;  /* 0x00000000008c7805 */ /* 0x000fe4000001ff00 */
[----:B------:R-:W-:Y:S01]  /*18f0*/  @P1 FMUL.FTZ R140, R149, R148 ;  /* 0x00000094958c1220 */ /* 0x000fe20000410000 */
[----:B------:R-:W-:Y:S01]  /*1900*/  @P1 FMUL.FTZ R141, R150, R145 ;  /* 0x00000091968d1220 */ /* 0x000fe20000410000 */
[----:B------:R-:W-:-:S07]  /*1910*/  @P1 FMUL.FTZ R143, R153, R146 ;  /* 0x00000092998f1220 */ /* 0x000fce0000410000 */
.L_x_21764:
[----:B------:R-:W-:Y:S05]  /*1920*/  BSYNC.RECONVERGENT B0 ;  /* 0x0000000000007941 */ /* 0x000fea0003800200 */
.L_x_21762:
[----:B------:R-:W0:Y:S01]  /*1930*/  @P1 LDC.64 R148, c[0x0][0x390] ;  /* 0x0000e400ff941b82 */ /* 0x000e220000000a00 */
[C---:B------:R-:W-:Y:S02]  /*1940*/  IADD3 R147, PT, PT, R191.reuse, 0x20, RZ ;  /* 0x00000020bf937810 */ /* 0x040fe40007ffe0ff */
[----:B------:R-:W-:Y:S02]  /*1950*/  @P1 IADD3 R151, PT, PT, R188, 0x40, RZ ;  /* 0x00000040bc971810 */ /* 0x000fe40007ffe0ff */
[----:B------:R-:W-:Y:S01]  /*1960*/  @P0 IADD3 R153, PT, PT, R191, 0x40, RZ ;  /* 0x00000040bf990810 */ /* 0x000fe20007ffe0ff */
[----:B------:R-:W-:Y:S02]  /*1970*/  IMAD.WIDE.U32 R146, R147, 0x20, R212 ;  /* 0x0000002093927825 */ /* 0x000fe400078e00d4 */
[----:B------:R-:W1:Y:S03]  /*1980*/  @P0 LDC.64 R144, c[0x0][0x3a0] ;  /* 0x0000e800ff900b82 */ /* 0x000e660000000a00 */
[----:B------:R2:W-:Y:S04]  /*1990*/  STG.E.128 desc[UR6][R146.64], R136 ;  /* 0x0000008892007986 */ /* 0x0005e8000c101d06 */
[----:B------:R2:W-:Y:S01]  /*19a0*/  STG.E.128 desc[UR6][R146.64+0x10], R140 ;  /* 0x0000108c92007986 */ /* 0x0005e2000c101d06 */
[----:B0-----:R-:W-:-:S05]  /*19b0*/  @P1 IMAD.WIDE.U32 R148, R151, 0x10, R148 ;  /* 0x0000001097941825 */ /* 0x001fca00078e0094 */
[----:B------:R2:W5:Y:S01]  /*19c0*/  @P1 LDG.E.128 R116, desc[UR6][R148.64] ;  /* 0x0000000694741981 */ /* 0x000562000c1e1d00 */
[----:B-1----:R-:W-:-:S05]  /*19d0*/  @P0 IMAD.WIDE.U32 R144, R153, 0x20, R144 ;  /* 0x0000002099900825 */ /* 0x002fca00078e0090 */
[----:B------:R2:W5:Y:S04]  /*19e0*/  @P0 LDG.E.128 R120, desc[UR6][R144.64] ;  /* 0x0000000690780981 */ /* 0x000568000c1e1d00 */
[----:B------:R2:W5:Y:S01]  /*19f0*/  @P0 LDG.E.128 R124, desc[UR6][R144.64+0x10] ;  /* 0x00001006907c0981 */ /* 0x000562000c1e1d00 */
[----:B------:R-:W-:Y:S04]  /*1a00*/  BSSY.RECONVERGENT B0, `(.L_x_21765) ;  /* 0x0000069000007945 */ /* 0x000fe80003800200 */
[----:B------:R-:W-:Y:S05]  /*1a10*/  @!P0 BRA `(.L_x_21766) ;  /* 0x0000000000d88947 */ /* 0x000fea0003800000 */
[----:B------:R-:W-:-:S13]  /*1a20*/  ISETP.GT.AND P2, PT, R190, RZ, PT ;  /* 0x000000ffbe00720c */ /* 0x000fda0003f44270 */
[----:B--2---:R-:W0:Y:S01]  /*1a30*/  @P2 LDC R147, c[0x0][0x40c] ;  /* 0x00010300ff932b82 */ /* 0x004e220000000800 */
        /* <DEDUP_REMOVED lines=52> */
.L_x_21766:
[----:B--2---:R-:W0:Y:S01]  /*1d80*/  @P1 LDC R146, c[0x0][0x40c] ;  /* 0x00010300ff921b82 */ /* 0x004e220000000800 */
        /* <DEDUP_REMOVED lines=48> */
.L_x_21767:
[----:B------:R-:W-:Y:S05]  /*2090*/  BSYNC.RECONVERGENT B0 ;  /* 0x0000000000007941 */ /* 0x000fea0003800200 */
.L_x_21765:
        /* <DEDUP_REMOVED lines=69> */
.L_x_21769:
        /* <DEDUP_REMOVED lines=49> */
.L_x_21770:
[----:B------:R-:W-:Y:S05]  /*2800*/  BSYNC.RECONVERGENT B0 ;  /* 0x0000000000007941 */ /* 0x000fea0003800200 */
.L_x_21768:
        /* <DEDUP_REMOVED lines=17> */
[C---:B-----5:R-:W-:Y:S02]  /*2920*/  @P2 SHF.L.U32 R162, R116.reuse, 0x10, RZ ;  /* 0x0000001074a22819 */ /* 0x060fe400000006ff */
[C---:B------:R-:W-:Y:S02]  /*2930*/  @P2 SHF.L.U32 R166, R117.reuse, 0x10, RZ ;  /* 0x0000001075a62819 */ /* 0x040fe400000006ff */
[----:B------:R-:W-:Y:S02]  /*2940*/  @P2 PRMT R160, R116, 0x7632, R160 ;  /* 0x0000763274a02816 */ /* 0x000fe400000000a0 */
[----:B------:R-:W-:Y:S01]  /*2950*/  @P2 PRMT R161, R117, 0x7632, R161 ;  /* 0x0000763275a12816 */ /* 0x000fe200000000a1 */
[----:B------:R-:W1:Y:S01]  /*2960*/  @P2 LDC R167, c[0x0][0x40c] ;  /* 0x00010300ffa72b82 */ /* 0x000e620000000800 */
[----:B------:R-:W-:Y:S02]  /*2970*/  @P2 SHF.L.U32 R160, R160, 0x10, RZ ;  /* 0x00000010a0a02819 */ /* 0x000fe400000006ff */
[----:B------:R-:W-:-:S02]  /*2980*/  @P2 SHF.L.U32 R170, R118, 0x10, RZ ;  /* 0x0000001076aa2819 */ /* 0x000fc400000006ff */
[----:B------:R-:W-:Y:S02]  /*2990*/  @P2 SHF.L.U32 R161, R161, 0x10, RZ ;  /* 0x00000010a1a12819 */ /* 0x000fe400000006ff */
[----:B------:R-:W-:Y:S01]  /*29a0*/  @P2 SHF.L.U32 R172, R119, 0x10, RZ ;  /* 0x0000001077ac2819 */ /* 0x000fe200000006ff */
[----:B------:R-:W2:Y:S08]  /*29b0*/  @P2 LDC R165, c[0x0][0x40c] ;  /* 0x00010300ffa52b82 */ /* 0x000eb00000000800 */
[----:B------:R-:W3:Y:S01]  /*29c0*/  @P2 LDC R173, c[0x0][0x40c] ;  /* 0x00010300ffad2b82 */ /* 0x000ee20000000800 */
[----:B0-----:R-:W-:Y:S01]  /*29d0*/  @P2 FMUL.FTZ R169, R162, R163 ;  /* 0x000000a3a2a92220 */ /* 0x001fe20000410000 */
[----:B------:R-:W-:-:S02]  /*29e0*/  @P2 PRMT R163, R118, 0x7632, R163 ;  /* 0x0000763276a32816 */ /* 0x000fc400000000a3 */
[----:B------:R-:W-:-:S04]  /*29f0*/  MOV R162, R122 ;  /* 0x0000007a00a27202 */ /* 0x000fc80000000f00 */
[----:B------:R-:W0:Y:S01]  /*2a00*/  @P2 LDC R168, c[0x0][0x40c] ;  /* 0x00010300ffa82b82 */ /* 0x000e220000000800 */
[----:B-1----:R-:W-:Y:S01]  /*2a10*/  @P2 FMUL.FTZ R171, R166, R167 ;  /* 0x000000a7a6ab2220 */ /* 0x002fe20000410000 */
[----:B------:R-:W-:Y:S02]  /*2a20*/  @P2 SHF.L.U32 R166, R163, 0x10, RZ ;  /* 0x00000010a3a62819 */ /* 0x000fe400000006ff */
[----:B------:R-:W-:Y:S02]  /*2a30*/  @P2 SHF.L.U32 R167, R101, 0x10, RZ ;  /* 0x0000001065a72819 */ /* 0x000fe400000006ff */
[----:B------:R-:W-:Y:S02]  /*2a40*/  @P2 SHF.L.U32 R163, R100, 0x10, RZ ;  /* 0x0000001064a32819 */ /* 0x000fe400000006ff */
[----:B------:R-:W1:Y:S01]  /*2a50*/  @P2 LDC R177, c[0x0][0x40c] ;  /* 0x00010300ffb12b82 */ /* 0x000e620000000800 */
[----:B--2---:R-:W-:Y:S01]  /*2a60*/  @P2 FMUL.FTZ R164, R160, R165 ;  /* 0x000000a5a0a42220 */ /* 0x004fe20000410000 */
[----:B------:R-:W-:Y:S01]  /*2a70*/  MOV R160, R120 ;  /* 0x0000007800a07202 */ /* 0x000fe20000000f00 */
[----:B------:R-:W-:Y:S01]  /*2a80*/  @P2 FFMA.FTZ R162, R171, R167, R122 ;  /* 0x000000a7aba22223 */ /* 0x000fe2000001007a */
[----:B------:R-:W-:Y:S01]  /*2a90*/  @P2 SHF.L.U32 R165, R196, 0x10, RZ ;  /* 0x00000010c4a52819 */ /* 0x000fe200000006ff */
[----:B------:R-:W-:Y:S01]  /*2aa0*/  @P2 FFMA.FTZ R160, R169, R163, R120 ;  /* 0x000000a3a9a02223 */ /* 0x000fe20000010078 */
[----:B------:R-:W-:-:S02]  /*2ab0*/  @P2 SHF.L.U32 R167, R195, 0x10, RZ ;  /* 0x00000010c3a72819 */ /* 0x000fc400000006ff */
[----:B------:R-:W2:Y:S01]  /*2ac0*/  @P2 LDC R179, c[0x0][0x40c] ;  /* 0x00010300ffb32b82 */ /* 0x000ea20000000800 */
[----:B---3--:R-:W-:Y:S01]  /*2ad0*/  @P2 FMUL.FTZ R175, R170, R173 ;  /* 0x000000adaaaf2220 */ /* 0x008fe20000410000 */
[----:B------:R-:W-:Y:S02]  /*2ae0*/  @P2 SHF.L.U32 R169, R102, 0x10, RZ ;  /* 0x0000001066a92819 */ /* 0x000fe400000006ff */
[----:B------:R-:W-:Y:S02]  /*2af0*/  @P2 SHF.L.U32 R171, R194, 0x10, RZ ;  /* 0x00000010c2ab2819 */ /* 0x000fe400000006ff */
[----:B------:R-:W-:Y:S01]  /*2b00*/  @P2 SHF.L.U32 R173, R103, 0x10, RZ ;  /* 0x0000001067ad2819 */ /* 0x000fe200000006ff */
[----:B0-----:R-:W-:Y:S01]  /*2b10*/  @P2 FMUL.FTZ R168, R161, R168 ;  /* 0x000000a8a1a82220 */ /* 0x001fe20000410000 */
[----:B------:R-:W-:Y:S01]  /*2b20*/  MOV R161, R121 ;  /* 0x0000007900a17202 */ /* 0x000fe20000000f00 */
[----:B------:R-:W-:Y:S01]  /*2b30*/  @P2 FFMA.FTZ R161, R164, R165, R121 ;  /* 0x000000a5a4a12223 */ /* 0x000fe20000010079 */
[----:B------:R-:W-:Y:S01]  /*2b40*/  MOV R163, R123 ;  /* 0x0000007b00a37202 */ /* 0x000fe20000000f00 */
[----:B------:R-:W-:Y:S01]  /*2b50*/  @P2 FFMA.FTZ R163, R168, R167, R123 ;  /* 0x000000a7a8a32223 */ /* 0x000fe2000001007b */
[----:B------:R-:W-:Y:S01]  /*2b60*/  MOV R164, R124 ;  /* 0x0000007c00a47202 */ /* 0x000fe20000000f00 */
[----:B------:R-:W-:Y:S01]  /*2b70*/  @P2 FFMA.FTZ R164, R175, R169, R124 ;  /* 0x000000a9afa42223 */ /* 0x000fe2000001007c */
[----:B------:R-:W-:Y:S01]  /*2b80*/  MOV R165, R125 ;  /* 0x0000007d00a57202 */ /* 0x000fe20000000f00 */
[----:B-1----:R-:W-:Y:S01]  /*2b90*/  @P2 FMUL.FTZ R170, R166, R177 ;  /* 0x000000b1a6aa2220 */ /* 0x002fe20000410000 */
[----:B------:R-:W-:-:S02]  /*2ba0*/  MOV R166, R126 ;  /* 0x0000007e00a67202 */ /* 0x000fc40000000f00 */
[----:B------:R-:W-:Y:S01]  /*2bb0*/  MOV R167, R127 ;  /* 0x0000007f00a77202 */ /* 0x000fe20000000f00 */
[----:B------:R-:W-:Y:S01]  /*2bc0*/  @P2 FFMA.FTZ R165, R170, R171, R125 ;  /* 0x000000abaaa52223 */ /* 0x000fe2000001007d */
[----:B--2---:R-:W-:-:S04]  /*2bd0*/  @P2 FMUL.FTZ R179, R172, R179 ;  /* 0x000000b3acb32220 */ /* 0x004fc80000410000 */
        /* <DEDUP_REMOVED lines=8> */
.L_x_21772:
[----:B--2---:R-:W0:Y:S01]  /*2c60*/  @P1 LDC R163, c[0x0][0x40c] ;  /* 0x00010300ffa31b82 */ /* 0x004e220000000800 */
[C---:B-----5:R-:W-:Y:S02]  /*2c70*/  @P1 PRMT R160, R116.reuse, 0x7632, R160 ;  /* 0x0000763274a01816 */ /* 0x060fe400000000a0 */
        /* <DEDUP_REMOVED lines=11> */
[----:B0-----:R-:W-:-:S07]  /*2d30*/  @P1 FMUL.FTZ R164, R162, R163 ;  /* 0x000000a3a2a41220 */ /* 0x001fce0000410000 */
[----:B------:R-:W0:Y:S01]  /*2d40*/  @P1 LDC R170, c[0x0][0x40c] ;  /* 0x00010300ffaa1b82 */ /* 0x000e220000000800 */
[----:B-1----:R-:W-:Y:S01]  /*2d50*/  @P1 FMUL.FTZ R162, R160, R165 ;  /* 0x000000a5a0a21220 */ /* 0x002fe20000410000 */
[----:B------:R-:W-:-:S04]  /*2d60*/  @P1 PRMT R160, R118, 0x7632, R160 ;  /* 0x0000763276a01816 */ /* 0x000fc800000000a0 */
[----:B------:R-:W-:Y:S02]  /*2d70*/  @P1 SHF.L.U32 R163, R160, 0x10, RZ ;  /* 0x00000010a0a31819 */ /* 0x000fe400000006ff */
[----:B------:R-:W1:Y:S01]  /*2d80*/  @P1 LDC R167, c[0x0][0x40c] ;  /* 0x00010300ffa71b82 */ /* 0x000e620000000800 */
[----:B--2---:R-:W-:Y:S01]  /*2d90*/  @P1 FMUL.FTZ R165, R161, R168 ;  /* 0x000000a8a1a51220 */ /* 0x004fe20000410000 */
[----:B------:R-:W-:Y:S02]  /*2da0*/  @P1 SHF.L.U32 R168, R118, 0x10, RZ ;  /* 0x0000001076a81819 */ /* 0x000fe400000006ff */
[----:B------:R-:W-:Y:S02]  /*2db0*/  CS2R R160, SRZ ;  /* 0x0000000000a07805 */ /* 0x000fe4000001ff00 */
[----:B------:R-:W-:Y:S01]  /*2dc0*/  @P1 FMUL.FTZ R161, R169, R162 ;  /* 0x000000a2a9a11220 */ /* 0x000fe20000410000 */
[----:B------:R-:W-:Y:S01]  /*2dd0*/  @P1 SHF.L.U32 R169, R119, 0x10, RZ ;  /* 0x0000001077a91819 */ /* 0x000fe200000006ff */
[----:B------:R-:W2:Y:S01]  /*2de0*/  @P1 LDC R174, c[0x0][0x40c] ;  /* 0x00010300ffae1b82 */ /* 0x000ea20000000800 */
[----:B---3--:R-:W-:-:S07]  /*2df0*/  @P1 FMUL.FTZ R171, R168, R171 ;  /* 0x000000aba8ab1220 */ /* 0x008fce0000410000 */
[----:B------:R-:W3:Y:S01]  /*2e00*/  @P1 LDC R176, c[0x0][0x40c] ;  /* 0x00010300ffb01b82 */ /* 0x000ee20000000800 */
[----:B0-----:R-:W-:Y:S01]  /*2e10*/  @P1 FMUL.FTZ R168, R163, R170 ;  /* 0x000000aaa3a81220 */ /* 0x001fe20000410000 */
[----:B------:R-:W-:Y:S02]  /*2e20*/  @P1 SHF.L.U32 R170, R195, 0x10, RZ ;  /* 0x00000010c3aa1819 */ /* 0x000fe400000006ff */
[----:B------:R-:W-:-:S03]  /*2e30*/  CS2R R162, SRZ ;  /* 0x0000000000a27805 */ /* 0x000fc6000001ff00 */
[----:B------:R-:W-:Y:S01]  /*2e40*/  @P1 FMUL.FTZ R163, R170, R165 ;  /* 0x000000a5aaa31220 */ /* 0x000fe20000410000 */
[----:B-1----:R-:W-:Y:S01]  /*2e50*/  @P1 FMUL.FTZ R166, R166, R167 ;  /* 0x000000a7a6a61220 */ /* 0x002fe20000410000 */
[----:B------:R-:W-:Y:S02]  /*2e60*/  @P1 SHF.L.U32 R167, R100, 0x10, RZ ;  /* 0x0000001064a71819 */ /* 0x000fe400000006ff */
[----:B------:R-:W-:Y:S02]  /*2e70*/  @P1 PRMT R165, R119, 0x7632, R165 ;  /* 0x0000763277a51816 */ /* 0x000fe400000000a5 */
[----:B------:R-:W-:Y:S01]  /*2e80*/  @P1 SHF.L.U32 R170, R193, 0x10, RZ ;  /* 0x00000010c1aa1819 */ /* 0x000fe200000006ff */
[----:B------:R-:W-:Y:S01]  /*2e90*/  @P1 FMUL.FTZ R160, R164, R167 ;  /* 0x000000a7a4a01220 */ /* 0x000fe20000410000 */
[----:B------:R-:W-:Y:S02]  /*2ea0*/  HFMA2 R164, -RZ, RZ, 0, 0 ;  /* 0x00000000ffa47431 */ /* 0x000fe400000001ff */
[----:B--2---:R-:W-:Y:S01]  /*2eb0*/  @P1 FMUL.FTZ R174, R169, R174 ;  /* 0x000000aea9ae1220 */ /* 0x004fe20000410000 */
[----:B------:R-:W-:-:S02]  /*2ec0*/  @P1 SHF.L.U32 R169, R165, 0x10, RZ ;  /* 0x00000010a5a91819 */ /* 0x000fc400000006ff */
[----:B------:R-:W-:Y:S01]  /*2ed0*/  @P1 SHF.L.U32 R167, R101, 0x10, RZ ;  /* 0x0000001065a71819 */ /* 0x000fe200000006ff */
[----:B------:R-:W-:Y:S01]  /*2ee0*/  @P1 FMUL.FTZ R164, R171, R172 ;  /* 0x000000acaba41220 */ /* 0x000fe20000410000 */
[----:B------:R-:W-:Y:S01]  /*2ef0*/  @P1 SHF.L.U32 R171, R194, 0x10, RZ ;  /* 0x00000010c2ab1819 */ /* 0x000fe200000006ff */
[----:B---3--:R-:W-:Y:S02]  /*2f00*/  @P1 FMUL.FTZ R169, R169, R176 ;  /* 0x000000b0a9a91220 */ /* 0x008fe40000410000 */
[----:B------:R-:W-:Y:S01]  /*2f10*/  @P1 FMUL.FTZ R162, R166, R167 ;  /* 0x000000a7a6a21220 */ /* 0x000fe20000410000 */
[----:B------:R-:W-:Y:S02]  /*2f20*/  CS2R R166, SRZ ;  /* 0x0000000000a67805 */ /* 0x000fe4000001ff00 */
[----:B------:R-:W-:Y:S01]  /*2f30*/  MOV R165, RZ ;  /* 0x000000ff00a57202 */ /* 0x000fe20000000f00 */
[----:B------:R-:W-:Y:S01]  /*2f40*/  @P1 FMUL.FTZ R165, R171, R168 ;  /* 0x000000a8aba51220 */ /* 0x000fe20000410000 */
[----:B------:R-:W-:Y:S01]  /*2f50*/  @P1 FMUL.FTZ R166, R174, R173 ;  /* 0x000000adaea61220 */ /* 0x000fe20000410000 */
[----:B------:R-:W-:-:S07]  /*2f60*/  @P1 FMUL.FTZ R167, R170, R169 ;  /* 0x000000a9aaa71220 */ /* 0x000fce0000410000 */
.L_x_21773:
[----:B------:R-:W-:Y:S05]  /*2f70*/  BSYNC.RECONVERGENT B0 ;  /* 0x0000000000007941 */ /* 0x000fea0003800200 */
.L_x_21771:
        /* <DEDUP_REMOVED lines=15> */
[----:B------:R-:W-:Y:S02]  /*3070*/  ISETP.GT.AND P2, PT, R190, RZ, PT ;  /* 0x000000ffbe00720c */ /* 0x000fe40003f44270 */
[----:B--2--5:R-:W-:-:S11]  /*3080*/  MOV R168, R120 ;  /* 0x0000007800a87202 */ /* 0x024fd60000000f00 */
[----:B------:R-:W0:Y:S01]  /*3090*/  @P2 LDC R172, c[0x0][0x40c] ;  /* 0x00010300ffac2b82 */ /* 0x000e220000000800 */
[C---:B------:R-:W-:Y:S02]  /*30a0*/  @P2 PRMT R169, R116.reuse, 0x7632, R169 ;  /* 0x0000763274a92816 */ /* 0x040fe400000000a9 */
        /* <DEDUP_REMOVED lines=8> */
[----:B------:R-:W-:-:S03]  /*3130*/  @P2 SHF.L.U32 R172, R117, 0x10, RZ ;  /* 0x0000001075ac2819 */ /* 0x000fc600000006ff */
[----:B------:R-:W-:Y:S01]  /*3140*/  @P2 FFMA.FTZ R168, R171, R169, R120 ;  /* 0x000000a9aba82223 */ /* 0x000fe20000010078 */
[----:B------:R-:W-:Y:S02]  /*3150*/  @P2 SHF.L.U32 R171, R192, 0x10, RZ ;  /* 0x00000010c0ab2819 */ /* 0x000fe400000006ff */
[----:B------:R-:W0:Y:S01]  /*3160*/  @P2 LDC R179, c[0x0][0x40c] ;  /* 0x00010300ffb32b82 */ /* 0x000e220000000800 */
[----:B-1----:R-:W-:Y:S01]  /*3170*/  @P2 FMUL.FTZ R170, R170, R173 ;  /* 0x000000adaaaa2220 */ /* 0x002fe20000410000 */
[----:B------:R-:W-:Y:S02]  /*3180*/  MOV R169, R121 ;  /* 0x0000007900a97202 */ /* 0x000fe40000000f00 */
[----:B------:R-:W-:Y:S01]  /*3190*/  @P2 SHF.L.U32 R173, R19, 0x10, RZ ;  /* 0x0000001013ad2819 */ /* 0x000fe200000006ff */
[----:B------:R-:W-:Y:S01]  /*31a0*/  @P2 FFMA.FTZ R169, R170, R171, R121 ;  /* 0x000000abaaa92223 */ /* 0x000fe20000010079 */
[----:B------:R-:W-:Y:S01]  /*31b0*/  @P2 PRMT R171, R117, 0x7632, R171 ;  /* 0x0000763275ab2816 */ /* 0x000fe200000000ab */
[----:B--2---:R-:W-:Y:S01]  /*31c0*/  @P2 FMUL.FTZ R175, R172, R175 ;  /* 0x000000afacaf2220 */ /* 0x004fe20000410000 */
[----:B------:R-:W1:Y:S02]  /*31d0*/  @P2 LDC R176, c[0x0][0x40c] ;  /* 0x00010300ffb02b82 */ /* 0x000e640000000800 */
[----:B------:R-:W-:-:S02]  /*31e0*/  @P2 SHF.L.U32 R172, R171, 0x10, RZ ;  /* 0x00000010abac2819 */ /* 0x000fc400000006ff */
[----:B------:R-:W-:Y:S02]  /*31f0*/  @P2 SHF.L.U32 R171, R105, 0x10, RZ ;  /* 0x0000001069ab2819 */ /* 0x000fe400000006ff */
[----:B------:R-:W-:Y:S01]  /*3200*/  MOV R170, R122 ;  /* 0x0000007a00aa7202 */ /* 0x000fe20000000f00 */
[----:B---3--:R-:W-:Y:S02]  /*3210*/  @P2 FMUL.FTZ R172, R172, R177 ;  /* 0x000000b1acac2220 */ /* 0x008fe40000410000 */
[----:B------:R-:W-:Y:S01]  /*3220*/  @P2 FFMA.FTZ R170, R175, R171, R122 ;  /* 0x000000abafaa2223 */ /* 0x000fe2000001007a */
[----:B------:R-:W-:Y:S01]  /*3230*/  MOV R171, R123 ;  /* 0x0000007b00ab7202 */ /* 0x000fe20000000f00 */
[----:B------:R-:W2:Y:S01]  /*3240*/  @P2 LDC R177, c[0x0][0x40c] ;  /* 0x00010300ffb12b82 */ /* 0x000ea20000000800 */
[----:B------:R-:W-:Y:S01]  /*3250*/  @P2 FFMA.FTZ R171, R172, R173, R123 ;  /* 0x000000adacab2223 */ /* 0x000fe2000001007b */
[----:B------:R-:W-:Y:S02]  /*3260*/  @P2 SHF.L.U32 R173, R106, 0x10, RZ ;  /* 0x000000106aad2819 */ /* 0x000fe400000006ff */
[----:B------:R-:W-:Y:S01]  /*3270*/  MOV R172, R124 ;  /* 0x0000007c00ac7202 */ /* 0x000fe20000000f00 */
[----:B0-----:R-:W-:Y:S01]  /*3280*/  @P2 FMUL.FTZ R179, R174, R179 ;  /* 0x000000b3aeb32220 */ /* 0x001fe20000410000 */
[----:B------:R-:W-:-:S03]  /*3290*/  @P2 SHF.L.U32 R175, R18, 0x10, RZ ;  /* 0x0000001012af2819 */ /* 0x000fc600000006ff */
[----:B------:R-:W-:Y:S01]  /*32a0*/  @P2 FFMA.FTZ R172, R179, R173, R124 ;  /* 0x000000adb3ac2223 */ /* 0x000fe2000001007c */
[----:B------:R-:W-:-:S04]  /*32b0*/  @P2 PRMT R173, R118, 0x7632, R173 ;  /* 0x0000763276ad2816 */ /* 0x000fc800000000ad */
[----:B------:R-:W-:-:S05]  /*32c0*/  @P2 SHF.L.U32 R173, R173, 0x10, RZ ;  /* 0x00000010adad2819 */ /* 0x000fca00000006ff */
[----:B-1----:R-:W-:Y:S01]  /*32d0*/  @P2 FMUL.FTZ R174, R173, R176 ;  /* 0x000000b0adae2220 */ /* 0x002fe20000410000 */
[----:B------:R-:W-:-:S03]  /*32e0*/  MOV R173, R125 ;  /* 0x0000007d00ad7202 */ /* 0x000fc60000000f00 */
[----:B------:R-:W-:Y:S01]  /*32f0*/  @P2 FFMA.FTZ R173, R174, R175, R125 ;  /* 0x000000afaead2223 */ /* 0x000fe2000001007d */
[----:B------:R-:W-:Y:S02]  /*3300*/  @P2 SHF.L.U32 R174, R119, 0x10, RZ ;  /* 0x0000001077ae2819 */ /* 0x000fe400000006ff */
[----:B------:R-:W-:-:S03]  /*3310*/  @P2 SHF.L.U32 R175, R107, 0x10, RZ ;  /* 0x000000106baf2819 */ /* 0x000fc600000006ff */
[----:B--2---:R-:W-:Y:S01]  /*3320*/  @P2 FMUL.FTZ R177, R174, R177 ;  /* 0x000000b1aeb12220 */ /* 0x004fe20000410000 */
[----:B------:R-:W-:-:S03]  /*3330*/  MOV R174, R126 ;  /* 0x0000007e00ae7202 */ /* 0x000fc60000000f00 */
[----:B------:R-:W-:Y:S01]  /*3340*/  @P2 FFMA.FTZ R174, R177, R175, R126 ;  /* 0x000000afb1ae2223 */ /* 0x000fe2000001007e */
[----:B------:R-:W-:Y:S01]  /*3350*/  MOV R175, R127 ;  /* 0x0000007f00af7202 */ /* 0x000fe20000000f00 */
[----:B------:R-:W-:Y:S06]  /*3360*/  @!P2 BRA `(.L_x_21776) ;  /* 0x0000000000e8a947 */ /* 0x000fec0003800000 */
[----:B------:R-:W-:-:S04]  /*3370*/  PRMT R175, R119, 0x7632, R175 ;  /* 0x0000763277af7816 */ /* 0x000fc800000000af */
[----:B------:R-:W-:-:S05]  /*3380*/  SHF.L.U32 R175, R175, 0x10, RZ ;  /* 0x00000010afaf7819 */ /* 0x000fca00000006ff */
[----:B------:R-:W-:Y:S01]  /*3390*/  FMUL.FTZ R176, R175, UR10 ;  /* 0x0000000aafb07c20 */ /* 0x000fe20008410000 */
[----:B------:R-:W-:-:S05]  /*33a0*/  SHF.L.U32 R175, R17, 0x10, RZ ;  /* 0x0000001011af7819 */ /* 0x000fca00000006ff */
[----:B------:R-:W-:Y:S01]  /*33b0*/  FFMA.FTZ R175, R176, R175, R127 ;  /* 0x000000afb0af7223 */ /* 0x000fe2000001007f */
[----:B------:R-:W-:Y:S06]  /*33c0*/  BRA `(.L_x_21776) ;  /* 0x0000000000d07947 */ /* 0x000fec0003800000 */
.L_x_21775:
[----:B--2---:R-:W0:Y:S01]  /*33d0*/  @P1 LDC R171, c[0x0][0x40c] ;  /* 0x00010300ffab1b82 */ /* 0x004e220000000800 */
[C---:B-----5:R-:W-:Y:S02]  /*33e0*/  @P1 PRMT R168, R116.reuse, 0x7632, R168 ;  /* 0x0000763274a81816 */ /* 0x060fe400000000a8 */
[----:B------:R-:W-:Y:S02]  /*33f0*/  @P1 SHF.L.U32 R170, R116, 0x10, RZ ;  /* 0x0000001074aa1819 */ /* 0x000fe400000006ff */
[----:B------:R-:W-:Y:S01]  /*3400*/  @P1 SHF.L.U32 R169, R168, 0x10, RZ ;  /* 0x00000010a8a91819 */ /* 0x000fe200000006ff */
[----:B------:R-:W-:Y:S01]  /*3410*/  HFMA2 R168, -RZ, RZ, 0, 0 ;  /* 0x00000000ffa87431 */ /* 0x000fe200000001ff */
[----:B------:R-:W-:Y:S01]  /*3420*/  @P1 SHF.L.U32 R172, R104, 0x10, RZ ;  /* 0x0000001068ac1819 */ /* 0x000fe200000006ff */
[----:B------:R-:W1:Y:S08]  /*3430*/  @P1 LDC R174, c[0x0][0x40c] ;  /* 0x00010300ffae1b82 */ /* 0x000e700000000800 */
[----:B------:R-:W2:Y:S08]  /*3440*/  @P1 LDC R173, c[0x0][0x40c] ;  /* 0x00010300ffad1b82 */ /* 0x000eb00000000800 */
[----:B------:R-:W3:Y:S01]  /*3450*/  @P1 LDC R176, c[0x0][0x40c] ;  /* 0x00010300ffb01b82 */ /* 0x000ee20000000800 */
[----:B0-----:R-:W-:-:S04]  /*3460*/  @P1 FMUL.FTZ R171, R170, R171 ;  /* 0x000000abaaab1220 */ /* 0x001fc80000410000 */
[----:B------:R-:W-:Y:S01]  /*3470*/  @P1 FMUL.FTZ R168, R171, R172 ;  /* 0x000000acaba81220 */ /* 0x000fe20000410000 */
[----:B------:R-:W-:Y:S01]  /*3480*/  @P1 SHF.L.U32 R171, R192, 0x10, RZ ;  /* 0x00000010c0ab1819 */ /* 0x000fe200000006ff */
[----:B-1----:R-:W-:Y:S01]  /*3490*/  @P1 FMUL.FTZ R170, R169, R174 ;  /* 0x000000aea9aa1220 */ /* 0x002fe20000410000 */
[----:B------:R-:W0:Y:S01]  /*34a0*/  @P1 LDC R175, c[0x0][0x40c] ;  /* 0x00010300ffaf1b82 */ /* 0x000e220000000800 */
[----:B------:R-:W-:Y:S02]  /*34b0*/  MOV R169, RZ ;  /* 0x000000ff00a97202 */ /* 0x000fe40000000f00 */
[----:B------:R-:W-:Y:S01]  /*34c0*/  @P1 FMUL.FTZ R169, R171, R170 ;  /* 0x000000aaaba91220 */ /* 0x000fe20000410000 */
[C---:B------:R-:W-:Y:S02]  /*34d0*/  @P1 PRMT R170, R117.reuse, 0x7632, R170 ;  /* 0x0000763275aa1816 */ /* 0x040fe400000000aa */
[----:B------:R-:W-:Y:S02]  /*34e0*/  @P1 SHF.L.U32 R172, R117, 0x10, RZ ;  /* 0x0000001075ac1819 */ /* 0x000fe400000006ff */
[----:B------:R-:W-:Y:S01]  /*34f0*/  @P1 SHF.L.U32 R171, R170, 0x10, RZ ;  /* 0x00000010aaab1819 */ /* 0x000fe200000006ff */
[----:B------:R-:W-:Y:S01]  /*3500*/  HFMA2 R170, -RZ, RZ, 0, 0 ;  /* 0x00000000ffaa7431 */ /* 0x000fe200000001ff */
[----:B------:R-:W-:Y:S01]  /*3510*/  @P1 SHF.L.U32 R174, R105, 0x10, RZ ;  /* 0x0000001069ae1819 */ /* 0x000fe200000006ff */
[----:B--2---:R-:W-:Y:S01]  /*3520*/  @P1 FMUL.FTZ R173, R172, R173 ;  /* 0x000000adacad1220 */ /* 0x004fe20000410000 */
[----:B------:R-:W1:Y:S01]  /*3530*/  @P1 LDC R177, c[0x0][0x40c] ;  /* 0x00010300ffb11b82 */ /* 0x000e620000000800 */
[----:B---3--:R-:W-:-:S02]  /*3540*/  @P1 FMUL.FTZ R172, R171, R176 ;  /* 0x000000b0abac1220 */ /* 0x008fc40000410000 */
[----:B------:R-:W-:Y:S01]  /*3550*/  @P1 FMUL.FTZ R170, R173, R174 ;  /* 0x000000aeadaa1220 */ /* 0x000fe20000410000 */
[----:B------:R-:W-:Y:S02]  /*3560*/  @P1 SHF.L.U32 R173, R19, 0x10, RZ ;  /* 0x0000001013ad1819 */ /* 0x000fe400000006ff */
[----:B------:R-:W-:Y:S02]  /*3570*/  @P1 SHF.L.U32 R174, R118, 0x10, RZ ;  /* 0x0000001076ae1819 */ /* 0x000fe400000006ff */
[----:B------:R-:W2:Y:S01]  /*3580*/  @P1 LDC R176, c[0x0][0x40c] ;  /* 0x00010300ffb01b82 */ /* 0x000ea20000000800 */
[----:B------:R-:W-:Y:S01]  /*3590*/  MOV R171, RZ ;  /* 0x000000ff00ab7202 */ /* 0x000fe20000000f00 */
[----:B------:R-:W-:Y:S01]  /*35a0*/  @P1 FMUL.FTZ R171, R173, R172 ;  /* 0x000000acadab1220 */ /* 0x000fe20000410000 */
[----:B------:R-:W-:Y:S01]  /*35b0*/  HFMA2 R172, -RZ, RZ, 0, 0 ;  /* 0x00000000ffac7431 */ /* 0x000fe200000001ff */
[----:B------:R-:W-:Y:S01]  /*35c0*/  @P1 SHF.L.U32 R173, R106, 0x10, RZ ;  /* 0x000000106aad1819 */ /* 0x000fe200000006ff */
[----:B0-----:R-:W-:Y:S01]  /*35d0*/  @P1 FMUL.FTZ R174, R174, R175 ;  /* 0x000000afaeae1220 */ /* 0x001fe20000410000 */
[----:B------:R-:W-:-:S02]  /*35e0*/  @P1 SHF.L.U32 R175, R18, 0x10, RZ ;  /* 0x0000001012af1819 */ /* 0x000fc400000006ff */
[----:B------:R-:W0:Y:S01]  /*35f0*/  @P1 LDC R178, c[0x0][0x40c] ;  /* 0x00010300ffb21b82 */ /* 0x000e220000000800 */
[----:B------:R-:W-:Y:S01]  /*3600*/  @P1 FMUL.FTZ R172, R174, R173 ;  /* 0x000000adaeac1220 */ /* 0x000fe20000410000 */
[----:B------:R-:W-:-:S04]  /*3610*/  @P1 PRMT R173, R118, 0x7632, R173 ;  /* 0x0000763276ad1816 */ /* 0x000fc800000000ad */
[----:B------:R-:W-:-:S05]  /*3620*/  @P1 SHF.L.U32 R173, R173, 0x10, RZ ;  /* 0x00000010adad1819 */ /* 0x000fca00000006ff */
[----:B--2---:R-:W-:Y:S01]  /*3630*/  @P1 FMUL.FTZ R174, R173, R176 ;  /* 0x000000b0adae1220 */ /* 0x004fe20000410000 */
[----:B------:R-:W-:Y:S02]  /*3640*/  MOV R173, RZ ;  /* 0x000000ff00ad7202 */ /* 0x000fe40000000f00 */
[----:B------:R-:W-:Y:S01]  /*3650*/  @P1 SHF.L.U32 R176, R107, 0x10, RZ ;  /* 0x000000106bb01819 */ /* 0x000fe200000006ff */
[----:B------:R-:W-:Y:S01]  /*3660*/  @P1 FMUL.FTZ R173, R175, R174 ;  /* 0x000000aeafad1220 */ /* 0x000fe20000410000 */
[C---:B------:R-:W-:Y:S02]  /*3670*/  @P1 SHF.L.U32 R174, R119.reuse, 0x10, RZ ;  /* 0x0000001077ae1819 */ /* 0x040fe400000006ff */
[----:B------:R-:W-:-:S03]  /*3680*/  @P1 PRMT R175, R119, 0x7632, R175 ;  /* 0x0000763277af1816 */ /* 0x000fc600000000af */
[----:B-1----:R-:W-:Y:S01]  /*3690*/  @P1 FMUL.FTZ R177, R174, R177 ;  /* 0x000000b1aeb11220 */ /* 0x002fe20000410000 */
[----:B------:R-:W-:Y:S01]  /*36a0*/  HFMA2 R174, -RZ, RZ, 0, 0 ;  /* 0x00000000ffae7431 */ /* 0x000fe200000001ff */
[----:B------:R-:W-:Y:S02]  /*36b0*/  @P1 SHF.L.U32 R175, R175, 0x10, RZ ;  /* 0x00000010afaf1819 */ /* 0x000fe400000006ff */
[----:B------:R-:W-:Y:S01]  /*36c0*/  @P1 FMUL.FTZ R174, R177, R176 ;  /* 0x000000b0b1ae1220 */ /* 0x000fe20000410000 */
[----:B------:R-:W-:Y:S02]  /*36d0*/  @P1 SHF.L.U32 R177, R17, 0x10, RZ ;  /* 0x0000001011b11819 */ /* 0x000fe400000006ff */
[----:B0-----:R-:W-:Y:S01]  /*36e0*/  @P1 FMUL.FTZ R176, R175, R178 ;  /* 0x000000b2afb01220 */ /* 0x001fe20000410000 */
[----:B------:R-:W-:-:S03]  /*36f0*/  MOV R175, RZ ;  /* 0x000000ff00af7202 */ /* 0x000fc60000000f00 */
[----:B------:R-:W-:-:S07]  /*3700*/  @P1 FMUL.FTZ R175, R177, R176 ;  /* 0x000000b0b1af1220 */ /* 0x000fce0000410000 */
.L_x_21776:
[----:B------:R-:W-:Y:S05]  /*3710*/  BSYNC.RECONVERGENT B0 ;  /* 0x0000000000007941 */ /* 0x000fea0003800200 */
.L_x_21774:
[----:B------:R-:W0:Y:S01]  /*3720*/  @P1 LDC.64 R176, c[0x0][0x390] ;  /* 0x0000e400ffb01b82 */ /* 0x000e220000000a00 */
[----:B------:R-:W-:Y:S02]  /*3730*/  @P1 IADD3 R181, PT, PT, R188, 0xc0, RZ ;  /* 0x000000c0bcb51810 */ /* 0x000fe40007ffe0ff */
[----:B------:R-:W-:-:S05]  /*3740*/  IADD3 R183, PT, PT, R191, 0xa0, RZ ;  /* 0x000000a0bfb77810 */ /* 0x000fca0007ffe0ff */
[----:B------:R-:W1:Y:S01]  /*3750*/  @P0 LDC.64 R178, c[0x0][0x3a0] ;  /* 0x0000e800ffb20b82 */ /* 0x000e620000000a00 */
[----:B0-----:R-:W-:Y:S01]  /*3760*/  @P1 IMAD.WIDE.U32 R176, R181, 0x10, R176 ;  /* 0x00000010b5b01825 */ /* 0x001fe200078e00b0 */
[----:B------:R-:W-:-:S05]  /*3770*/  @P0 IADD3 R181, PT, PT, R191, 0xc0, RZ ;  /* 0x000000c0bfb50810 */ /* 0x000fca0007ffe0ff */
[----:B-1----:R-:W-:-:S04]  /*3780*/  @P0 IMAD.WIDE.U32 R178, R181, 0x20, R178 ;  /* 0x00000020b5b20825 */ /* 0x002fc800078e00b2 */
[----:B------:R-:W-:-:S05]  /*3790*/  IMAD.WIDE.U32 R180, R183, 0x20, R212 ;  /* 0x00000020b7b47825 */ /* 0x000fca00078e00d4 */
[----:B------:R0:W-:Y:S04]  /*37a0*/  STG.E.128 desc[UR6][R180.64], R168 ;  /* 0x000000a8b4007986 */ /* 0x0001e8000c101d06 */
[----:B------:R0:W-:Y:S04]  /*37b0*/  STG.E.128 desc[UR6][R180.64+0x10], R172 ;  /* 0x000010acb4007986 */ /* 0x0001e8000c101d06 */
[----:B------:R0:W5:Y:S04]  /*37c0*/  @P1 LDG.E.128 R116, desc[UR6][R176.64] ;  /* 0x00000006b0741981 */ /* 0x000168000c1e1d00 */
[----:B------:R0:W5:Y:S04]  /*37d0*/  @P0 LDG.E.128 R120, desc[UR6][R178.64] ;  /* 0x00000006b2780981 */ /* 0x000168000c1e1d00 */
[----:B------:R0:W5:Y:S01]  /*37e0*/  @P0 LDG.E.128 R124, desc[UR6][R178.64+0x10] ;  /* 0x00001006b27c0981 */ /* 0x000162000c1e1d00 */
[----:B------:R-:W-:Y:S04]  /*37f0*/  BSSY.RECONVERGENT B0, `(.L_x_21777) ;  /* 0x000006c000007945 */ /* 0x000fe80003800200 */
[----:B------:R-:W-:Y:S05]  /*3800*/  @!P0 BRA `(.L_x_21778) ;  /* 0x0000000000d88947 */ /* 0x000fea0003800000 */
[----:B------:R-:W-:-:S13]  /*3810*/  ISETP.GT.AND P2, PT, R190, RZ, PT ;  /* 0x000000ffbe00720c */ /* 0x000fda0003f44270 */
[----:B0-----:R-:W0:Y:S01]  /*3820*/  @P2 LDC R177, c[0x0][0x40c] ;  /* 0x00010300ffb12b82 */ /* 0x001e220000000800 */
[----:B-----5:R-:W-:-:S07]  /*3830*/  @P2 SHF.L.U32 R176, R116, 0x10, RZ ;  /* 0x0000001074b02819 */ /* 0x020fce00000006ff */
[----:B------:R-:W1:Y:S08]  /*3840*/  @P2 LDC R178, c[0x0][0x40c] ;  /* 0x00010300ffb22b82 */ /* 0x000e700000000800 */
[----:B------:R-:W2:Y:S01]  /*3850*/  @P2 LDC R181, c[0x0][0x40c] ;  /* 0x00010300ffb52b82 */ /* 0x000ea20000000800 */
[----:B0-----:R-:W-:Y:S01]  /*3860*/  @P2 FMUL.FTZ R179, R176, R177 ;  /* 0x000000b1b0b32220 */ /* 0x001fe20000410000 */
[----:B------:R-:W-:-:S06]  /*3870*/  @P2 SHF.L.U32 R177, R108, 0x10, RZ ;  /* 0x000000106cb12819 */ /* 0x000fcc00000006ff */
[----:B------:R-:W0:Y:S01]  /*3880*/  @P2 LDC R180, c[0x0][0x40c] ;  /* 0x00010300ffb42b82 */ /* 0x000e220000000800 */
[----:B------:R-:W-:Y:S01]  /*3890*/  MOV R176, R120 ;  /* 0x0000007800b07202 */ /* 0x000fe20000000f00 */
[----:B------:R-:W-:Y:S01]  /*38a0*/  @P2 FFMA.FTZ R176, R179, R177, R120 ;  /* 0x000000b1b3b02223 */ /* 0x000fe20000010078 */
[----:B------:R-:W-:Y:S02]  /*38b0*/  @P2 PRMT R177, R116, 0x7632, R177 ;  /* 0x0000763274b12816 */ /* 0x000fe400000000b1 */
[----:B------:R-:W-:-:S03]  /*38c0*/  @P2 SHF.L.U32 R179, R16, 0x10, RZ ;  /* 0x0000001010b32819 */ /* 0x000fc600000006ff */
[----:B------:R-:W3:Y:S01]  /*38d0*/  @P2 LDC R183, c[0x0][0x40c] ;  /* 0x00010300ffb72b82 */ /* 0x000ee20000000800 */
[----:B------:R-:W-:-:S05]  /*38e0*/  @P2 SHF.L.U32 R177, R177, 0x10, RZ ;  /* 0x00000010b1b12819 */ /* 0x000fca00000006ff */
[----:B-1----:R-:W-:Y:S01]  /*38f0*/  @P2 FMUL.FTZ R178, R177, R178 ;  /* 0x000000b2b1b22220 */ /* 0x002fe20000410000 */
[----:B------:R-:W-:Y:S01]  /*3900*/  MOV R177, R121 ;  /* 0x0000007900b17202 */ /* 0x000fe20000000f00 */
[----:B------:R-:W1:Y:S02]  /*3910*/  @P2 LDC R182, c[0x0][0x40c] ;  /* 0x00010300ffb62b82 */ /* 0x000e640000000800 */
[----:B------:R-:W-:Y:S01]  /*3920*/  @P2 FFMA.FTZ R177, R178, R179, R121 ;  /* 0x000000b3b2b12223 */ /* 0x000fe20000010079 */
[----:B------:R-:W-:Y:S02]  /*3930*/  @P2 SHF.L.U32 R178, R117, 0x10, RZ ;  /* 0x0000001075b22819 */ /* 0x000fe400000006ff */
[----:B------:R-:W-:-:S03]  /*3940*/  @P2 SHF.L.U32 R179, R109, 0x10, RZ ;  /* 0x000000106db32819 */ /* 0x000fc600000006ff */
[----:B--2---:R-:W-:Y:S01]  /*3950*/  @P2 FMUL.FTZ R181, R178, R181 ;  /* 0x000000b5b2b52220 */ /* 0x004fe20000410000 */
[----:B------:R-:W-:Y:S01]  /*3960*/  MOV R178, R122 ;  /* 0x0000007a00b27202 */ /* 0x000fe20000000f00 */
[----:B------:R-:W2:Y:S02]  /*3970*/  @P2 LDC R185, c[0x0][0x40c] ;  /* 0x00010300ffb92b82 */ /* 0x000ea40000000800 */
[----:B------:R-:W-:Y:S01]  /*3980*/  @P2 FFMA.FTZ R178, R181, R179, R122 ;  /* 0x000000b3b5b22223 */ /* 0x000fe2000001007a */
[----:B------:R-:W-:Y:S02]  /*3990*/  @P2 PRMT R179, R117, 0x7632, R179 ;  /* 0x0000763275b32816 */ /* 0x000fe400000000b3 */
[----:B------:R-:W-:Y:S02]  /*39a0*/  @P2 SHF.L.U32 R181, R15, 0x10, RZ ;  /* 0x000000100fb52819 */ /* 0x000fe400000006ff */
[----:B------:R-:W-:-:S05]  /*39b0*/  @P2 SHF.L.U32 R179, R179, 0x10, RZ ;  /* 0x00000010b3b32819 */ /* 0x000fca00000006ff */
[----:B0-----:R-:W-:Y:S01]  /*39c0*/  @P2 FMUL.FTZ R180, R179, R180 ;  /* 0x000000b4b3b42220 */ /* 0x001fe20000410000 */
[----:B------:R-:W-:-:S03]  /*39d0*/  MOV R179, R123 ;  /* 0x0000007b00b37202 */ /* 0x000fc60000000f00 */
[----:B------:R-:W-:Y:S01]  /*39e0*/  @P2 FFMA.FTZ R179, R180, R181, R123 ;  /* 0x000000b5b4b32223 */ /* 0x000fe2000001007b */
[----:B------:R-:W-:Y:S02]  /*39f0*/  @P2 SHF.L.U32 R180, R118, 0x10, RZ ;  /* 0x0000001076b42819 */ /* 0x000fe400000006ff */
[----:B------:R-:W-:-:S03]  /*3a00*/  @P2 SHF.L.U32 R181, R110, 0x10, RZ ;  /* 0x000000106eb52819 */ /* 0x000fc600000006ff */
[----:B---3--:R-:W-:Y:S01]  /*3a10*/  @P2 FMUL.FTZ R183, R180, R183 ;  /* 0x000000b7b4b72220 */ /* 0x008fe20000410000 */
        /* <DEDUP_REMOVED lines=21> */
.L_x_21778:
[----:B0-----:R-:W0:Y:S01]  /*3b70*/  @P1 LDC R177, c[0x0][0x40c] ;  /* 0x00010300ffb11b82 */ /* 0x001e220000000800 */
[----:B-----5:R-:W-:Y:S02]  /*3b80*/  @P1 SHF.L.U32 R176, R116, 0x10, RZ ;  /* 0x0000001074b01819 */ /* 0x020fe400000006ff */
[----:B------:R-:W-:Y:S02]  /*3b90*/  @P1 SHF.L.U32 R178, R108, 0x10, RZ ;  /* 0x000000106cb21819 */ /* 0x000fe400000006ff */
[----:B------:R-:W-:-:S03]  /*3ba0*/  @P1 SHF.L.U32 R179, R16, 0x10, RZ ;  /* 0x0000001010b31819 */ /* 0x000fc600000006ff */
[----:B------:R-:W1:Y:S08]  /*3bb0*/  @P1 LDC R180, c[0x0][0x40c] ;  /* 0x00010300ffb41b82 */ /* 0x000e700000000800 */
[----:B------:R-:W2:Y:S01]  /*3bc0*/  @P1 LDC R181, c[0x0][0x40c] ;  /* 0x00010300ffb51b82 */ /* 0x000ea20000000800 */
[----:B0-----:R-:W-:Y:S01]  /*3bd0*/  @P1 FMUL.FTZ R177, R176, R177 ;  /* 0x000000b1b0b11220 */ /* 0x001fe20000410000 */
[----:B------:R-:W-:-:S06]  /*3be0*/  HFMA2 R176, -RZ, RZ, 0, 0 ;  /* 0x00000000ffb07431 */ /* 0x000fcc00000001ff */
[----:B------:R-:W0:Y:S01]  /*3bf0*/  @P1 LDC R182, c[0x0][0x40c] ;  /* 0x00010300ffb61b82 */ /* 0x000e220000000800 */
[----:B------:R-:W-:Y:S01]  /*3c00*/  @P1 FMUL.FTZ R176, R177, R178 ;  /* 0x000000b2b1b01220 */ /* 0x000fe20000410000 */
[----:B------:R-:W-:-:S06]  /*3c10*/  @P1 PRMT R177, R116, 0x7632, R177 ;  /* 0x0000763274b11816 */ /* 0x000fcc00000000b1 */
[----:B------:R-:W3:Y:S01]  /*3c20*/  @P1 LDC R183, c[0x0][0x40c] ;  /* 0x00010300ffb71b82 */ /* 0x000ee20000000800 */
[----:B------:R-:W-:-:S05]  /*3c30*/  @P1 SHF.L.U32 R177, R177, 0x10, RZ ;  /* 0x00000010b1b11819 */ /* 0x000fca00000006ff */
[----:B-1----:R-:W-:Y:S01]  /*3c40*/  @P1 FMUL.FTZ R178, R177, R180 ;  /* 0x000000b4b1b21220 */ /* 0x002fe20000410000 */
[----:B------:R-:W-:Y:S01]  /*3c50*/  MOV R177, RZ ;  /* 0x000000ff00b17202 */ /* 0x000fe20000000f00 */
[----:B------:R-:W1:Y:S01]  /*3c60*/  @P1 LDC R184, c[0x0][0x40c] ;  /* 0x00010300ffb81b82 */ /* 0x000e620000000800 */
[----:B------:R-:W-:Y:S01]  /*3c70*/  @P1 SHF.L.U32 R180, R109, 0x10, RZ ;  /* 0x000000106db41819 */ /* 0x000fe200000006ff */
[----:B------:R-:W-:Y:S01]  /*3c80*/  @P1 FMUL.FTZ R177, R179, R178 ;  /* 0x000000b2b3b11220 */ /* 0x000fe20000410000 */
[C---:B------:R-:W-:Y:S02]  /*3c90*/  @P1 SHF.L.U32 R178, R117.reuse, 0x10, RZ ;  /* 0x0000001075b21819 */ /* 0x040fe400000006ff */
[----:B------:R-:W-:-:S03]  /*3ca0*/  @P1 PRMT R179, R117, 0x7632, R179 ;  /* 0x0000763275b31816 */ /* 0x000fc600000000b3 */
[----:B--2---:R-:W-:Y:S01]  /*3cb0*/  @P1 FMUL.FTZ R181, R178, R181 ;  /* 0x000000b5b2b51220 */ /* 0x004fe20000410000 */
[----:B------:R-:W-:Y:S01]  /*3cc0*/  HFMA2 R178, -RZ, RZ, 0, 0 ;  /* 0x00000000ffb27431 */ /* 0x000fe200000001ff */
[----:B------:R-:W-:Y:S01]  /*3cd0*/  @P1 SHF.L.U32 R179, R179, 0x10, RZ ;  /* 0x00000010b3b31819 */ /* 0x000fe200000006ff */
[----:B------:R-:W2:Y:S01]  /*3ce0*/  @P1 LDC R185, c[0x0][0x40c] ;  /* 0x00010300ffb91b82 */ /* 0x000ea20000000800 */
[----:B------:R-:W-:Y:S01]  /*3cf0*/  @P1 FMUL.FTZ R178, R181, R180 ;  /* 0x000000b4b5b21220 */ /* 0x000fe20000410000 */
[----:B------:R-:W-:Y:S02]  /*3d00*/  @P1 SHF.L.U32 R181, R15, 0x10, RZ ;  /* 0x000000100fb51819 */ /* 0x000fe400000006ff */
[----:B0-----:R-:W-:Y:S01]  /*3d10*/  @P1 FMUL.FTZ R180, R179, R182 ;  /* 0x000000b6b3b41220 */ /* 0x001fe20000410000 */
[----:B------:R-:W-:-:S03]  /*3d20*/  MOV R179, RZ ;  /* 0x000000ff00b37202 */ /* 0x000fc60000000f00 */
[----:B------:R-:W0:Y:S01]  /*3d30*/  @P1 LDC R186, c[0x0][0x40c] ;  /* 0x00010300ffba1b82 */ /* 0x000e220000000800 */
[----:B------:R-:W-:Y:S01]  /*3d40*/  @P1 SHF.L.U32 R182, R110, 0x10, RZ ;  /* 0x000000106eb61819 */ /* 0x000fe200000006ff */
[----:B------:R-:W-:Y:S01]  /*3d50*/  @P1 FMUL.FTZ R179, R181, R180 ;  /* 0x000000b4b5b31220 */ /* 0x000fe20000410000 */
[C---:B------:R-:W-:Y:S02]  /*3d60*/  @P1 SHF.L.U32 R180, R118.reuse, 0x10, RZ ;  /* 0x0000001076b41819 */ /* 0x040fe400000006ff */
[----:B------:R-:W-:-:S03]  /*3d70*/  @P1 PRMT R181, R118, 0x7632, R181 ;  /* 0x0000763276b51816 */ /* 0x000fc600000000b5 */
[----:B---3--:R-:W-:Y:S01]  /*3d80*/  @P1 FMUL.FTZ R183, R180, R183 ;  /* 0x000000b7b4b71220 */ /* 0x008fe20000410000 */
[----:B------:R-:W-:Y:S01]  /*3d90*/  HFMA2 R180, -RZ, RZ, 0, 0 ;  /* 0x00000000ffb47431 */ /* 0x000fe200000001ff */
[----:B------:R-:W-:Y:S02]  /*3da0*/  @P1 SHF.L.U32 R181, R181, 0x10, RZ ;  /* 0x00000010b5b51819 */ /* 0x000fe400000006ff */
[----:B------:R-:W-:Y:S01]  /*3db0*/  @P1 FMUL.FTZ R180, R183, R182 ;  /* 0x000000b6b7b41220 */ /* 0x000fe20000410000 */
[----:B------:R-:W-:Y:S02]  /*3dc0*/  @P1 SHF.L.U32 R183, R14, 0x10, RZ ;  /* 0x000000100eb71819 */ /* 0x000fe400000006ff */
[----:B-1----:R-:W-:Y:S01]  /*3dd0*/  @P1 FMUL.FTZ R182, R181, R184 ;  /* 0x000000b8b5b61220 */ /* 0x002fe20000410000 */
[----:B------:R-:W-:Y:S02]  /*3de0*/  MOV R181, RZ ;  /* 0x000000ff00b57202 */ /* 0x000fe40000000f00 */
[----:B------:R-:W-:Y:S01]  /*3df0*/  @P1 SHF.L.U32 R184, R111, 0x10, RZ ;  /* 0x000000106fb81819 */ /* 0x000fe200000006ff */
[----:B------:R-:W-:Y:S01]  /*3e00*/  @P1 FMUL.FTZ R181, R183, R182 ;  /* 0x000000b6b7b51220 */ /* 0x000fe20000410000 */
[----:B------:R-:W-:-:S02]  /*3e10*/  @P1 SHF.L.U32 R182, R119, 0x10, RZ ;  /* 0x0000001077b61819 */ /* 0x000fc400000006ff */
[----:B------:R-:W-:-:S03]  /*3e20*/  @P1 PRMT R183, R119, 0x7632, R183 ;  /* 0x0000763277b71816 */ /* 0x000fc600000000b7 */
[----:B--2---:R-:W-:Y:S01]  /*3e30*/  @P1 FMUL.FTZ R185, R182, R185 ;  /* 0x000000b9b6b91220 */ /* 0x004fe20000410000 */
[----:B------:R-:W-:Y:S01]  /*3e40*/  HFMA2 R182, -RZ, RZ, 0, 0 ;  /* 0x00000000ffb67431 */ /* 0x000fe200000001ff */
[----:B------:R-:W-:Y:S02]  /*3e50*/  @P1 SHF.L.U32 R183, R183, 0x10, RZ ;  /* 0x00000010b7b71819 */ /* 0x000fe400000006ff */
[----:B------:R-:W-:Y:S01]  /*3e60*/  @P1 FMUL.FTZ R182, R185, R184 ;  /* 0x000000b8b9b61220 */ /* 0x000fe20000410000 */
[----:B------:R-:W-:Y:S02]  /*3e70*/  @P1 SHF.L.U32 R185, R13, 0x10, RZ ;  /* 0x000000100db91819 */ /* 0x000fe400000006ff */
[----:B0-----:R-:W-:Y:S01]  /*3e80*/  @P1 FMUL.FTZ R184, R183, R186 ;  /* 0x000000bab7b81220 */ /* 0x001fe20000410000 */
[----:B------:R-:W-:-:S03]  /*3e90*/  MOV R183, RZ ;  /* 0x000000ff00b77202 */ /* 0x000fc60000000f00 */
[----:B------:R-:W-:-:S07]  /*3ea0*/  @P1 FMUL.FTZ R183, R185, R184 ;  /* 0x000000b8b9b71220 */ /* 0x000fce0000410000 */
.L_x_21779:
[----:B------:R-:W-:Y:S05]  /*3eb0*/  BSYNC.RECONVERGENT B0 ;  /* 0x0000000000007941 */ /* 0x000fea0003800200 */
.L_x_21777:
[----:B------:R-:W0:Y:S01]  /*3ec0*/  @P1 LDC.64 R186, c[0x0][0x390] ;  /* 0x0000e400ffba1b82 */ /* 0x000e220000000a00 */
[----:B------:R-:W-:Y:S02]  /*3ed0*/  @P1 IADD3 R189, PT, PT, R188, 0xe0, RZ ;  /* 0x000000e0bcbd1810 */ /* 0x000fe40007ffe0ff */
[----:B------:R-:W-:-:S05]  /*3ee0*/  IADD3 R239, PT, PT, R191, 0xc0, RZ ;  /* 0x000000c0bfef7810 */ /* 0x000fca0007ffe0ff */
[----:B------:R-:W1:Y:S01]  /*3ef0*/  @P0 LDC.64 R184, c[0x0][0x3a0] ;  /* 0x0000e800ffb80b82 */ /* 0x000e620000000a00 */
[----:B0-----:R-:W-:-:S04]  /*3f00*/  @P1 IMAD.WIDE.U32 R186, R189, 0x10, R186 ;  /* 0x00000010bdba1825 */ /* 0x001fc800078e00ba */
[----:B------:R-:W-:Y:S01]  /*3f10*/  IMAD.WIDE.U32 R188, R239, 0x20, R212 ;  /* 0x00000020efbc7825 */ /* 0x000fe200078e00d4 */
[----:B------:R-:W-:-:S04]  /*3f20*/  IADD3 R239, PT, PT, R191, 0xe0, RZ ;  /* 0x000000e0bfef7810 */ /* 0x000fc80007ffe0ff */
[----:B------:R0:W-:Y:S01]  /*3f30*/  STG.E.128 desc[UR6][R188.64], R176 ;  /* 0x000000b0bc007986 */ /* 0x0001e2000c101d06 */
[----:B-1----:R-:W-:-:S03]  /*3f40*/  @P0 IMAD.WIDE.U32 R184, R239, 0x20, R184 ;  /* 0x00000020efb80825 */ /* 0x002fc600078e00b8 */
        /* <DEDUP_REMOVED lines=37> */
[----:B---3--:R-:W-:Y:S01]  /*41a0*/  @P0 FMUL.FTZ R249, R188, R191 ;  /* 0x000000bfbcf90220 */ /* 0x008fe20000410000 */
[----:B------:R-:W-:Y:S02]  /*41b0*/  @P0 SHF.L.U32 R191, R114, 0x10, RZ ;  /* 0x0000001072bf0819 */ /* 0x000fe400000006ff */
[----:B------:R-:W-:-:S03]  /*41c0*/  MOV R188, R124 ;  /* 0x0000007c00bc7202 */ /* 0x000fc60000000f00 */
[----:B------:R-:W-:Y:S01]  /*41d0*/  @P0 FFMA.FTZ R188, R249, R191, R124 ;  /* 0x000000bff9bc0223 */ /* 0x000fe2000001007c */
[----:B------:R-:W-:-:S04]  /*41e0*/  @P0 PRMT R191, R118, 0x7632, R191 ;  /* 0x0000763276bf0816 */ /* 0x000fc800000000bf */
[----:B------:R-:W-:Y:S02]  /*41f0*/  @P0 SHF.L.U32 R250, R191, 0x10, RZ ;  /* 0x00000010bffa0819 */ /* 0x000fe400000006ff */
[----:B------:R-:W-:-:S03]  /*4200*/  @P0 SHF.L.U32 R191, R10, 0x10, RZ ;  /* 0x000000100abf0819 */ /* 0x000fc600000006ff */
[----:B0-----:R-:W-:Y:S01]  /*4210*/  @P0 FMUL.FTZ R250, R250, R189 ;  /* 0x000000bdfafa0220 */ /* 0x001fe20000410000 */
[----:B------:R-:W-:-:S03]  /*4220*/  MOV R189, R125 ;  /* 0x0000007d00bd7202 */ /* 0x000fc60000000f00 */
[----:B------:R-:W-:Y:S01]  /*4230*/  @P0 FFMA.FTZ R189, R250, R191, R125 ;  /* 0x000000bffabd0223 */ /* 0x000fe2000001007d */
[----:B------:R-:W-:-:S05]  /*4240*/  @P0 SHF.L.U32 R191, R119, 0x10, RZ ;  /* 0x0000001077bf0819 */ /* 0x000fca00000006ff */
[----:B-1----:R-:W-:Y:S01]  /*4250*/  @P0 FMUL.FTZ R249, R191, R190 ;  /* 0x000000bebff90220 */ /* 0x002fe20000410000 */
[----:B------:R-:W-:Y:S02]  /*4260*/  @P0 SHF.L.U32 R191, R115, 0x10, RZ ;  /* 0x0000001073bf0819 */ /* 0x000fe400000006ff */
        /* <DEDUP_REMOVED lines=10> */
.L_x_21781:
        /* <DEDUP_REMOVED lines=14> */
[----:B------:R-:W-:Y:S02]  /*43f0*/  MOV R185, RZ ;  /* 0x000000ff00b97202 */ /* 0x000fe40000000f00 */
[----:B------:R-:W-:Y:S01]  /*4400*/  @P1 SHF.L.U32 R188, R113, 0x10, RZ ;  /* 0x0000001071bc1819 */ /* 0x000fe200000006ff */
[----:B------:R-:W-:Y:S01]  /*4410*/  @P1 FMUL.FTZ R185, R187, R186 ;  /* 0x000000babbb91220 */ /* 0x000fe20000410000 */
[C---:B------:R-:W-:Y:S02]  /*4420*/  @P1 SHF.L.U32 R186, R117.reuse, 0x10, RZ ;  /* 0x0000001075ba1819 */ /* 0x040fe400000006ff */
[----:B------:R-:W-:-:S03]  /*4430*/  @P1 PRMT R187, R117, 0x7632, R187 ;  /* 0x0000763275bb1816 */ /* 0x000fc600000000bb */
[----:B--2---:R-:W-:Y:S01]  /*4440*/  @P1 FMUL.FTZ R189, R186, R189 ;  /* 0x000000bdbabd1220 */ /* 0x004fe20000410000 */
[----:B------:R-:W-:Y:S01]  /*4450*/  HFMA2 R186, -RZ, RZ, 0, 0 ;  /* 0x00000000ffba7431 */ /* 0x000fe200000001ff */
[----:B------:R-:W-:Y:S02]  /*4460*/  @P1 SHF.L.U32 R187, R187, 0x10, RZ ;  /* 0x00000010bbbb1819 */ /* 0x000fe400000006ff */
[----:B------:R-:W-:Y:S01]  /*4470*/  @P1 FMUL.FTZ R186, R189, R188 ;  /* 0x000000bcbdba1220 */ /* 0x000fe20000410000 */
[----:B------:R-:W-:Y:S02]  /*4480*/  @P1 SHF.L.U32 R189, R11, 0x10, RZ ;  /* 0x000000100bbd1819 */ /* 0x000fe400000006ff */
[----:B0-----:R-:W-:Y:S01]  /*4490*/  @P1 FMUL.FTZ R188, R187, R190 ;  /* 0x000000bebbbc1220 */ /* 0x001fe20000410000 */
[----:B------:R-:W-:Y:S02]  /*44a0*/  MOV R187, RZ ;  /* 0x000000ff00bb7202 */ /* 0x000fe40000000f00 */
[----:B------:R-:W-:Y:S01]  /*44b0*/  @P1 SHF.L.U32 R190, R114, 0x10, RZ ;  /* 0x0000001072be1819 */ /* 0x000fe200000006ff */
[----:B------:R-:W-:Y:S01]  /*44c0*/  @P1 FMUL.FTZ R187, R189, R188 ;  /* 0x000000bcbdbb1220 */ /* 0x000fe20000410000 */
[----:B------:R-:W-:Y:S01]  /*44d0*/  @P1 SHF.L.U32 R188, R118, 0x10, RZ ;  /* 0x0000001076bc1819 */ /* 0x000fe200000006ff */
[----:B------:R-:W0:Y:S04]  /*44e0*/  @P1 LDC R189, c[0x0][0x40c] ;  /* 0x00010300ffbd1b82 */ /* 0x000e280000000800 */
[----:B---3--:R-:W-:Y:S01]  /*44f0*/  @P1 FMUL.FTZ R191, R188, R191 ;  /* 0x000000bfbcbf1220 */ /* 0x008fe20000410000 */
[----:B------:R-:W-:-:S03]  /*4500*/  HFMA2 R188, -RZ, RZ, 0, 0 ;  /* 0x00000000ffbc7431 */ /* 0x000fc600000001ff */
[----:B------:R-:W-:Y:S01]  /*4510*/  @P1 FMUL.FTZ R188, R191, R190 ;  /* 0x000000bebfbc1220 */ /* 0x000fe20000410000 */
[----:B------:R-:W-:Y:S01]  /*4520*/  @P1 PRMT R191, R118, 0x7632, R191 ;  /* 0x0000763276bf1816 */ /* 0x000fe200000000bf */
[----:B------:R-:W1:Y:S03]  /*4530*/  @P1 LDC R190, c[0x0][0x40c] ;  /* 0x00010300ffbe1b82 */ /* 0x000e660000000800 */
[----:B------:R-:W-:Y:S02]  /*4540*/  @P1 SHF.L.U32 R250, R191, 0x10, RZ ;  /* 0x00000010bffa1819 */ /* 0x000fe400000006ff */
[----:B------:R-:W-:-:S03]  /*4550*/  @P1 SHF.L.U32 R191, R10, 0x10, RZ ;  /* 0x000000100abf1819 */ /* 0x000fc600000006ff */
        /* <DEDUP_REMOVED lines=12> */
[----:B------:R-:W-:Y:S02]  /*4620*/  @P1 SHF.L.U32 R250, R9, 0x10, RZ ;  /* 0x0000001009fa1819 */ /* 0x000fe400000006ff */
[----:B------:R-:W-:-:S03]  /*4630*/  MOV R191, RZ ;  /* 0x000000ff00bf7202 */ /* 0x000fc60000000f00 */
[----:B------:R-:W-:-:S07]  /*4640*/  @P1 FMUL.FTZ R191, R250, R249 ;  /* 0x000000f9fabf1220 */ /* 0x000fce0000410000 */
.L_x_21782:
[----:B------:R-:W-:Y:S05]  /*4650*/  BSYNC.RECONVERGENT B0 ;  /* 0x0000000000007941 */ /* 0x000fea0003800200 */
.L_x_21780:
[----:B------:R-:W-:Y:S01]  /*4660*/  FADD.FTZ R250, RZ, R128 ;  /* 0x00000080fffa7221 */ /* 0x000fe20000010000 */
[----:B------:R-:W-:Y:S01]  /*4670*/  IMAD.WIDE.U32 R212, R239, 0x20, R212 ;  /* 0x00000020efd47825 */ /* 0x000fe200078e00d4 */
[----:B------:R-:W0:Y:S01]  /*4680*/  S2R R252, SR_TID.X ;  /* 0x0000000000fc7919 */ /* 0x000e220000002100 */
[----:B------:R-:W-:Y:S02]  /*4690*/  UMOV UR11, 0xffffffff ;  /* 0xffffffff000b7882 */ /* 0x000fe40000000000 */
        /* <DEDUP_REMOVED lines=12> */
[----:B-1----:R-:W-:-:S04]  /*4760*/  FADD.FTZ R212, R239, R138 ;  /* 0x0000008aefd47221 */ /* 0x002fc80000010000 */
        /* <DEDUP_REMOVED lines=67> */
[----:B------:R-:W-:-:S03]  /*4ba0*/  FADD.FTZ R250, -R249, R129 ;  /* 0x00000081f9fa7221 */ /* 0x000fc60000010100 */
[----:B------:R-:W-:Y:S01]  /*4bb0*/  FFMA.FTZ R239, R212, R212, RZ ;  /* 0x000000d4d4ef7223 */ /* 0x000fe200000100ff */
[----:B------:R-:W-:-:S03]  /*4bc0*/  FADD.FTZ R212, -R249, R132 ;  /* 0x00000084f9d47221 */ /* 0x000fc60000010100 */
[----:B------:R-:W-:Y:S01]  /*4bd0*/  FFMA.FTZ R239, R250, R250, R239 ;  /* 0x000000fafaef7223 */ /* 0x000fe200000100ef */
[----:B------:R-:W-:-:S04]  /*4be0*/  FADD.FTZ R250, -R249, R130 ;  /* 0x00000082f9fa7221 */ /* 0x000fc80000010100 */
        /* <DEDUP_REMOVED lines=131> */
.L_x_21798:
[----:B01----:R-:W-:Y:S01]  /*5420*/  FADD.FTZ R212, R212, R239 ;  /* 0x000000efd4d47221 */ /* 0x003fe20000010000 */
[----:B------:R-:W-:Y:S01]  /*5430*/  FMUL.FTZ R250, R249, R249 ;  /* 0x000000f9f9fa7220 */ /* 0x000fe20000410000 */
[----:B------:R-:W-:Y:S01]  /*5440*/  ISETP.NE.AND P1, PT, RZ, UR8, PT ;  /* 0x00000008ff007c0c */ /* 0x000fe2000bf25270 */
[----:B------:R-:W-:Y:S01]  /*5450*/  BSSY.RECONVERGENT B0, `(.L_x_21784) ;  /* 0x00001a7000007945 */ /* 0x000fe20003800200 */
[----:B------:R-:W-:Y:S02]  /*5460*/  FFMA.FTZ R239, R212, R213, UR9 ;  /* 0x00000009d4ef7e23 */ /* 0x000fe400080100d5 */
[----:B------:R-:W0:Y:S01]  /*5470*/  @!P0 LDC.64 R212, c[0x0][0x3c0] ;  /* 0x0000f000ffd48b82 */ /* 0x000e220000000a00 */
[----:B------:R-:W-:-:S05]  /*5480*/  FSEL R250, R250, RZ, P1 ;  /* 0x000000fffafa7208 */ /* 0x000fca0000800000 */
[----:B------:R-:W-:-:S06]  /*5490*/  FADD.FTZ R239, R239, R250 ;  /* 0x000000faefef7221 */ /* 0x000fcc0000010000 */
[----:B------:R-:W1:Y:S01]  /*54a0*/  MUFU.RSQ R239, R239 ;  /* 0x000000ef00ef7308 */ /* 0x000e620000001400 */
[----:B0-----:R-:W-:-:S05]  /*54b0*/  @!P0 IMAD.WIDE R212, R2, 0x4, R212 ;  /* 0x0000000402d48825 */ /* 0x001fca00078e02d4 */
[----:B------:R0:W-:Y:S02]  /*54c0*/  @!P0 STG.E desc[UR6][R212.64], R249 ;  /* 0x000000f9d4008986 */ /* 0x0001e4000c101906 */
[----:B0-----:R-:W0:Y:S02]  /*54d0*/  @!P0 LDC.64 R212, c[0x0][0x3c8] ;  /* 0x0000f200ffd48b82 */ /* 0x001e240000000a00 */
[----:B0-----:R-:W-:-:S05]  /*54e0*/  @!P0 IMAD.WIDE R212, R2, 0x4, R212 ;  /* 0x0000000402d48825 */ /* 0x001fca00078e02d4 */
[----:B-1----:R0:W-:Y:S01]  /*54f0*/  @!P0 STG.E desc[UR6][R212.64], R239 ;  /* 0x000000efd4008986 */ /* 0x0021e2000c101906 */
[----:B------:R-:W-:-:S13]  /*5500*/  ISETP.GE.AND P0, PT, R222, 0x1, PT ;  /* 0x00000001de00780c */ /* 0x000fda0003f06270 */
[----:B0-----:R-:W-:Y:S05]  /*5510*/  @!P0 BRA `(.L_x_21785) ;  /* 0x0000001800688947 */ /* 0x001fea0003800000 */
[----:B------:R-:W-:Y:S02]  /*5520*/  FSEL R212, R249, RZ, !P1 ;  /* 0x000000fff9d47208 */ /* 0x000fe40004800000 */
[----:B------:R-:W-:Y:S02]  /*5530*/  SHF.L.U32 R213, R20, 0x10, RZ ;  /* 0x0000001014d57819 */ /* 0x000fe400000006ff */
[----:B------:R-:W-:Y:S01]  /*5540*/  SHF.L.U32 R249, R52, 0x10, RZ ;  /* 0x0000001034f97819 */ /* 0x000fe200000006ff */
[----:B------:R-:W-:Y:S01]  /*5550*/  FADD.FTZ R0, -R212, R128 ;  /* 0x00000080d4007221 */ /* 0x000fe20000010100 */
[----:B------:R-:W-:Y:S01]  /*5560*/  SHF.L.U32 R251, R216, 0x10, RZ ;  /* 0x00000010d8fb7819 */ /* 0x000fe200000006ff */
[----:B------:R-:W-:Y:S02]  /*5570*/  FADD.FTZ R136, -R212, R136 ;  /* 0x00000088d4887221 */ /* 0x000fe40000010100 */
[----:B------:R-:W-:-:S04]  /*5580*/  FMUL.FTZ R0, R239, R0 ;  /* 0x00000000ef007220 */ /* 0x000fc80000410000 */
[----:B------:R-:W-:Y:S01]  /*5590*/  FFMA.FTZ R128, R0, R213, R249 ;  /* 0x000000d500807223 */ /* 0x000fe200000100f9 */
[----:B------:R-:W-:Y:S01]  /*55a0*/  FADD.FTZ R0, -R212, R129 ;  /* 0x00000081d4007221 */ /* 0x000fe20000010100 */
[----:B------:R-:W-:Y:S02]  /*55b0*/  SHF.L.U32 R213, R8, 0x10, RZ ;  /* 0x0000001008d57819 */ /* 0x000fe400000006ff */
[----:B------:R-:W-:Y:S01]  /*55c0*/  SHF.L.U32 R129, R7, 0x10, RZ ;  /* 0x0000001007817819 */ /* 0x000fe200000006ff */
[----:B------:R-:W-:Y:S01]  /*55d0*/  FMUL.FTZ R0, R239, R0 ;  /* 0x00000000ef007220 */ /* 0x000fe20000410000 */
[----:B------:R-:W-:-:S03]  /*55e0*/  SHF.L.U32 R249, R53, 0x10, RZ ;  /* 0x0000001035f97819 */ /* 0x000fc600000006ff */
[----:B------:R-:W-:Y:S01]  /*55f0*/  FFMA.FTZ R213, R0, R213, R129 ;  /* 0x000000d500d57223 */ /* 0x000fe20000010081 */
[----:B------:R-:W-:Y:S01]  /*5600*/  FADD.FTZ R0, -R212, R130 ;  /* 0x00000082d4007221 */ /* 0x000fe20000010100 */
[----:B------:R-:W-:-:S03]  /*5610*/  SHF.L.U32 R129, R21, 0x10, RZ ;  /* 0x0000001015817819 */ /* 0x000fc600000006ff */
[----:B------:R-:W-:Y:S01]  /*5620*/  FMUL.FTZ R0, R239, R0 ;  /* 0x00000000ef007220 */ /* 0x000fe20000410000 */
[----:B------:R-:W-:Y:S02]  /*5630*/  F2FP.BF16.F32.PACK_AB R128, R213, R128 ;  /* 0x00000080d580723e */ /* 0x000fe400000010ff */
[----:B------:R-:W-:Y:S01]  /*5640*/  SHF.L.U32 R213, R25, 0x10, RZ ;  /* 0x0000001019d57819 */ /* 0x000fe200000006ff */
        /* <DEDUP_REMOVED lines=21> */
[----:B------:R-:W-:-:S03]  /*57a0*/  F2FP.BF16.F32.PACK_AB R130, R133, R130 ;  /* 0x000000828582723e */ /* 0x000fc600000010ff */
[----:B------:R-:W-:Y:S01]  /*57b0*/  FFMA.FTZ R131, R0, R131, R249 ;  /* 0x0000008300837223 */ /* 0x000fe200000100f9 */
[----:B------:R-:W-:Y:S01]  /*57c0*/  FADD.FTZ R0, -R212, R135 ;  /* 0x00000087d4007221 */ /* 0x000fe20000010100 */
[----:B------:R-:W-:Y:S02]  /*57d0*/  IADD3 R135, PT, PT, R222, -0x1, RZ ;  /* 0xffffffffde877810 */ /* 0x000fe40007ffe0ff */
[----:B------:R-:W-:Y:S01]  /*57e0*/  SHF.L.U32 R249, R215, 0x10, RZ ;  /* 0x00000010d7f97819 */ /* 0x000fe200000006ff */
[----:B------:R-:W-:Y:S01]  /*57f0*/  FMUL.FTZ R0, R239, R0 ;  /* 0x00000000ef007220 */ /* 0x000fe20000410000 */
[----:B------:R-:W-:Y:S01]  /*5800*/  SHF.L.U32 R222, R56, 0x10, RZ ;  /* 0x0000001038de7819 */ /* 0x000fe200000006ff */
[----:B------:R-:W-:Y:S02]  /*5810*/  IMAD R135, R135, R248, RZ ;  /* 0x000000f887877224 */ /* 0x000fe400078e02ff */
[----:B------:R-:W-:Y:S01]  /*5820*/  FFMA.FTZ R0, R0, R249, R251 ;  /* 0x000000f900007223 */ /* 0x000fe200000100fb */
[----:B------:R-:W-:Y:S01]  /*5830*/  SHF.L.U32 R251, R57, 0x10, RZ ;  /* 0x0000001039fb7819 */ /* 0x000fe200000006ff */
[----:B------:R-:W0:Y:S03]  /*5840*/  LDC.64 R248, c[0x0][0x428] ;  /* 0x00010a00fff87b82 */ /* 0x000e260000000a00 */
[----:B------:R-:W-:-:S02]  /*5850*/  F2FP.BF16.F32.PACK_AB R131, R0, R131 ;  /* 0x000000830083723e */ /* 0x000fc400000010ff */
[----:B------:R-:W-:-:S04]  /*5860*/  SHF.R.S32.HI R0, RZ, 0x1f, R135 ;  /* 0x0000001fff007819 */ /* 0x000fc80000011487 */
[----:B------:R-:W-:Y:S02]  /*5870*/  LEA.HI R135, R0, R135, RZ, 0x3 ;  /* 0x0000008700877211 */ /* 0x000fe400078f18ff */
[----:B------:R-:W-:-:S04]  /*5880*/  LOP3.LUT R0, R252, 0x1f, RZ, 0xc0, !PT ;  /* 0x0000001ffc007812 */ /* 0x000fc800078ec0ff */
[----:B------:R-:W-:Y:S01]  /*5890*/  LEA.HI.SX32 R134, R135, R0, 0x1d ;  /* 0x0000000087867211 */ /* 0x000fe200078feaff */
[----:B------:R-:W-:Y:S01]  /*58a0*/  FMUL.FTZ R135, R239, R136 ;  /* 0x00000088ef877220 */ /* 0x000fe20000410000 */
[----:B------:R-:W-:-:S05]  /*58b0*/  SHF.L.U32 R136, R24, 0x10, RZ ;  /* 0x0000001018887819 */ /* 0x000fca00000006ff */
[----:B------:R-:W-:Y:S01]  /*58c0*/  FFMA.FTZ R135, R135, R136, R222 ;  /* 0x0000008887877223 */ /* 0x000fe200000100de */
[----:B------:R-:W-:Y:S01]  /*58d0*/  FADD.FTZ R136, -R212, R138 ;  /* 0x0000008ad4887221 */ /* 0x000fe20000010100 */
[----:B0-----:R-:W-:Y:S01]  /*58e0*/  IMAD.WIDE.U32 R132, R134, 0x10, R248 ;  /* 0x0000001086847825 */ /* 0x001fe200078e00f8 */
[----:B------:R-:W-:-:S03]  /*58f0*/  PRMT R138, R39, 0x7632, R138 ;  /* 0x00007632278a7816 */ /* 0x000fc6000000008a */
[----:B------:R-:W-:Y:S01]  /*5900*/  FMUL.FTZ R136, R239, R136 ;  /* 0x00000088ef887220 */ /* 0x000fe20000410000 */
[----:B------:R0:W-:Y:S01]  /*5910*/  STG.E.128 desc[UR6][R132.64], R128 ;  /* 0x0000008084007986 */ /* 0x0001e2000c101d06 */
[----:B------:R-:W-:Y:S02]  /*5920*/  SHF.L.U32 R138, R138, 0x10, RZ ;  /* 0x000000108a8a7819 */ /* 0x000fe400000006ff */
[----:B------:R-:W-:Y:S01]  /*5930*/  FFMA.FTZ R136, R136, R213, R251 ;  /* 0x000000d588887223 */ /* 0x000fe200000100fb */
[----:B0-----:R-:W-:Y:S01]  /*5940*/  FADD.FTZ R128, -R212, R139 ;  /* 0x0000008bd4807221 */ /* 0x001fe20000010100 */
[----:B------:R-:W-:Y:S02]  /*5950*/  SHF.L.U32 R129, R219, 0x10, RZ ;  /* 0x00000010db817819 */ /* 0x000fe400000006ff */
[----:B------:R-:W-:Y:S01]  /*5960*/  SHF.L.U32 R131, R220, 0x10, RZ ;  /* 0x00000010dc837819 */ /* 0x000fe200000006ff */
[----:B------:R-:W-:Y:S01]  /*5970*/  FMUL.FTZ R128, R239, R128 ;  /* 0x00000080ef807220 */ /* 0x000fe20000410000 */
[----:B------:R-:W-:-:S02]  /*5980*/  SHF.L.U32 R133, R58, 0x10, RZ ;  /* 0x000000103a857819 */ /* 0x000fc400000006ff */
[----:B------:R-:W-:Y:S01]  /*5990*/  SHF.L.U32 R139, R59, 0x10, RZ ;  /* 0x000000103b8b7819 */ /* 0x000fe200000006ff */
[----:B------:R-:W-:Y:S01]  /*59a0*/  FFMA.FTZ R129, R128, R129, R131 ;  /* 0x0000008180817223 */ /* 0x000fe20000010083 */
[----:B------:R-:W-:Y:S01]  /*59b0*/  FADD.FTZ R128, -R212, R140 ;  /* 0x0000008cd4807221 */ /* 0x000fe20000010100 */
[----:B------:R-:W-:-:S03]  /*59c0*/  SHF.L.U32 R131, R26, 0x10, RZ ;  /* 0x000000101a837819 */ /* 0x000fc600000006ff */
[----:B------:R-:W-:Y:S01]  /*59d0*/  FMUL.FTZ R128, R239, R128 ;  /* 0x00000080ef807220 */ /* 0x000fe20000410000 */
[----:B------:R-:W-:Y:S01]  /*59e0*/  F2FP.BF16.F32.PACK_AB R129, R129, R136 ;  /* 0x000000888181723e */ /* 0x000fe200000010ff */
[--C-:B------:R-:W-:Y:S01]  /*59f0*/  FADD.FTZ R136, -R212, R165.reuse ;  /* 0x000000a5d4887221 */ /* 0x100fe20000010100 */
[----:B------:R-:W-:Y:S01]  /*5a00*/  PRMT R165, R48, 0x7632, R165 ;  /* 0x0000763230a57816 */ /* 0x000fe200000000a5 */
[----:B------:R-:W-:Y:S01]  /*5a10*/  FFMA.FTZ R130, R128, R131, R133 ;  /* 0x0000008380827223 */ /* 0x000fe20000010085 */
[----:B------:R-:W-:Y:S01]  /*5a20*/  FADD.FTZ R128, -R212, R141 ;  /* 0x0000008dd4807221 */ /* 0x000fe20000010100 */
[----:B------:R-:W-:Y:S01]  /*5a30*/  SHF.L.U32 R133, R221, 0x10, RZ ;  /* 0x00000010dd857819 */ /* 0x000fe200000006ff */
[----:B------:R-:W-:Y:S01]  /*5a40*/  FMUL.FTZ R136, R239, R136 ;  /* 0x00000088ef887220 */ /* 0x000fe20000410000 */
        /* <DEDUP_REMOVED lines=8> */
[----:B------:R-:W-:Y:S02]  /*5ad0*/  F2FP.BF16.F32.PACK_AB R130, R133, R130 ;  /* 0x000000828582723e */ /* 0x000fe400000010ff */
[----:B------:R-:W-:Y:S01]  /*5ae0*/  IADD3 R133, PT, PT, R134, 0x20, RZ ;  /* 0x0000002086857810 */ /* 0x000fe20007ffe0ff */
[----:B------:R-:W-:Y:S01]  /*5af0*/  FFMA.FTZ R139, R128, R131, R139 ;  /* 0x00000083808b7223 */ /* 0x000fe2000001008b */
[--C-:B------:R-:W-:Y:S01]  /*5b00*/  FADD.FTZ R128, -R212, R143.reuse ;  /* 0x0000008fd4807221 */ /* 0x100fe20000010100 */
[----:B------:R-:W-:Y:S02]  /*5b10*/  SHF.L.U32 R131, R224, 0x10, RZ ;  /* 0x00000010e0837819 */ /* 0x000fe400000006ff */
[----:B------:R-:W-:Y:S01]  /*5b20*/  PRMT R143, R43, 0x7632, R143 ;  /* 0x000076322b8f7816 */ /* 0x000fe2000000008f */
[----:B------:R-:W-:-:S03]  /*5b30*/  FMUL.FTZ R128, R239, R128 ;  /* 0x00000080ef807220 */ /* 0x000fc60000410000 */
[----:B------:R-:W-:Y:S01]  /*5b40*/  SHF.L.U32 R143, R143, 0x10, RZ ;  /* 0x000000108f8f7819 */ /* 0x000fe200000006ff */
[----:B------:R-:W-:Y:S01]  /*5b50*/  FFMA.FTZ R132, R128, R131, R141 ;  /* 0x0000008380847223 */ /* 0x000fe2000001008d */
[----:B------:R-:W-:Y:S01]  /*5b60*/  FADD.FTZ R128, -R212, R137 ;  /* 0x00000089d4807221 */ /* 0x000fe20000010100 */
[----:B------:R-:W-:Y:S02]  /*5b70*/  SHF.L.U32 R131, R217, 0x10, RZ ;  /* 0x00000010d9837819 */ /* 0x000fe400000006ff */
[----:B------:R-:W-:Y:S01]  /*5b80*/  SHF.L.U32 R137, R218, 0x10, RZ ;  /* 0x00000010da897819 */ /* 0x000fe200000006ff */
[----:B------:R-:W-:Y:S01]  /*5b90*/  FMUL.FTZ R128, R239, R128 ;  /* 0x00000080ef807220 */ /* 0x000fe20000410000 */
[----:B------:R-:W-:-:S03]  /*5ba0*/  PRMT R141, R45, 0x7632, R141 ;  /* 0x000076322d8d7816 */ /* 0x000fc6000000008d */
[----:B------:R-:W-:Y:S01]  /*5bb0*/  FFMA.FTZ R128, R128, R131, R137 ;  /* 0x0000008380807223 */ /* 0x000fe20000010089 */
[----:B------:R-:W-:Y:S01]  /*5bc0*/  F2FP.BF16.F32.PACK_AB R131, R132, R139 ;  /* 0x0000008b8483723e */ /* 0x000fe200000010ff */
[----:B------:R-:W-:Y:S01]  /*5bd0*/  IMAD.WIDE.U32 R132, R133, 0x10, R248 ;  /* 0x0000001085847825 */ /* 0x000fe200078e00f8 */
[----:B------:R-:W-:Y:S02]  /*5be0*/  SHF.L.U32 R139, R247, 0x10, RZ ;  /* 0x00000010f78b7819 */ /* 0x000fe400000006ff */
[----:B------:R-:W-:Y:S02]  /*5bf0*/  F2FP.BF16.F32.PACK_AB R128, R128, R135 ;  /* 0x000000878080723e */ /* 0x000fe400000010ff */
[----:B------:R-:W-:Y:S02]  /*5c00*/  PRMT R135, R70, 0x7632, R135 ;  /* 0x0000763246877816 */ /* 0x000fe40000000087 */
[----:B------:R-:W-:Y:S01]  /*5c10*/  PRMT R137, R41, 0x7632, R137 ;  /* 0x0000763229897816 */ /* 0x000fe20000000089 */
[----:B------:R0:W-:Y:S01]  /*5c20*/  STG.E.128 desc[UR6][R132.64], R128 ;  /* 0x0000008084007986 */ /* 0x0001e2000c101d06 */
[----:B------:R-:W-:-:S02]  /*5c30*/  SHF.L.U32 R135, R135, 0x10, RZ ;  /* 0x0000001087877819 */ /* 0x000fc400000006ff */
[----:B------:R-:W-:Y:S02]  /*5c40*/  SHF.L.U32 R137, R137, 0x10, RZ ;  /* 0x0000001089897819 */ /* 0x000fe400000006ff */
[----:B------:R-:W-:Y:S01]  /*5c50*/  SHF.L.U32 R141, R141, 0x10, RZ ;  /* 0x000000108d8d7819 */ /* 0x000fe200000006ff */
[--C-:B------:R-:W-:Y:S01]  /*5c60*/  FFMA.FTZ R139, R136, R139, R135.reuse ;  /* 0x0000008b888b7223 */ /* 0x100fe20000010087 */
[----:B------:R-:W-:Y:S01]  /*5c70*/  PRMT R135, R71, 0x7632, R135 ;  /* 0x0000763247877816 */ /* 0x000fe20000000087 */
[--C-:B------:R-:W-:Y:S01]  /*5c80*/  FADD.FTZ R136, -R212, R167.reuse ;  /* 0x000000a7d4887221 */ /* 0x100fe20000010100 */
[----:B------:R-:W-:-:S04]  /*5c90*/  PRMT R167, R49, 0x7632, R167 ;  /* 0x0000763231a77816 */ /* 0x000fc800000000a7 */
[----:B------:R-:W-:Y:S02]  /*5ca0*/  SHF.L.U32 R167, R167, 0x10, RZ ;  /* 0x00000010a7a77819 */ /* 0x000fe400000006ff */
[----:B0-----:R-:W-:Y:S01]  /*5cb0*/  SHF.L.U32 R128, R135, 0x10, RZ ;  /* 0x0000001087807819 */ /* 0x001fe200000006ff */
[----:B------:R-:W-:Y:S01]  /*5cc0*/  FMUL.FTZ R135, R239, R136 ;  /* 0x00000088ef877220 */ /* 0x000fe20000410000 */
[----:B------:R-:W-:Y:S01]  /*5cd0*/  PRMT R129, R40, 0x7632, R129 ;  /* 0x0000763228817816 */ /* 0x000fe20000000081 */
[----:B------:R-:W-:Y:S01]  /*5ce0*/  FADD.FTZ R130, -R212, R145 ;  /* 0x00000091d4827221 */ /* 0x000fe20000010100 */
[----:B------:R-:W-:Y:S01]  /*5cf0*/  PRMT R131, R72, 0x7632, R131 ;  /* 0x0000763248837816 */ /* 0x000fe20000000083 */
[----:B------:R-:W-:Y:S01]  /*5d00*/  FFMA.FTZ R135, R135, R138, R128 ;  /* 0x0000008a87877223 */ /* 0x000fe20000010080 */
[--C-:B------:R-:W-:Y:S01]  /*5d10*/  FADD.FTZ R128, -R212, R169.reuse ;  /* 0x000000a9d4807221 */ /* 0x100fe20000010100 */
[----:B------:R-:W-:Y:S01]  /*5d20*/  SHF.L.U32 R129, R129, 0x10, RZ ;  /* 0x0000001081817819 */ /* 0x000fe200000006ff */
[----:B------:R-:W-:Y:S01]  /*5d30*/  FMUL.FTZ R130, R239, R130 ;  /* 0x00000082ef827220 */ /* 0x000fe20000410000 */
[----:B------:R-:W-:Y:S01]  /*5d40*/  SHF.L.U32 R131, R131, 0x10, RZ ;  /* 0x0000001083837819 */ /* 0x000fe200000006ff */
[----:B------:R-:W-:Y:S01]  /*5d50*/  FMUL.FTZ R128, R239, R128 ;  /* 0x00000080ef807220 */ /* 0x000fe20000410000 */
[----:B------:R-:W-:-:S02]  /*5d60*/  PRMT R169, R47, 0x7632, R169 ;  /* 0x000076322fa97816 */ /* 0x000fc400000000a9 */
[----:B------:R-:W-:Y:S01]  /*5d70*/  SHF.L.U32 R145, R62, 0x10, RZ ;  /* 0x000000103e917819 */ /* 0x000fe200000006ff */
[----:B------:R-:W-:Y:S01]  /*5d80*/  FFMA.FTZ R136, R128, R129, R131 ;  /* 0x0000008180887223 */ /* 0x000fe20000010083 */
[----:B------:R-:W-:Y:S01]  /*5d90*/  PRMT R129, R73, 0x7632, R129 ;  /* 0x0000763249817816 */ /* 0x000fe20000000081 */
[----:B------:R-:W-:Y:S01]  /*5da0*/  FADD.FTZ R128, -R212, R171 ;  /* 0x000000abd4807221 */ /* 0x000fe20000010100 */
[----:B------:R-:W-:Y:S02]  /*5db0*/  PRMT R131, R74, 0x7632, R131 ;  /* 0x000076324a837816 */ /* 0x000fe40000000083 */
[----:B------:R-:W-:Y:S01]  /*5dc0*/  SHF.L.U32 R129, R129, 0x10, RZ ;  /* 0x0000001081817819 */ /* 0x000fe200000006ff */
[----:B------:R-:W-:Y:S01]  /*5dd0*/  FMUL.FTZ R128, R239, R128 ;  /* 0x00000080ef807220 */ /* 0x000fe20000410000 */
[----:B------:R-:W-:Y:S02]  /*5de0*/  SHF.L.U32 R131, R131, 0x10, RZ ;  /* 0x0000001083837819 */ /* 0x000fe400000006ff */
[----:B------:R-:W-:Y:S01]  /*5df0*/  SHF.L.U32 R169, R169, 0x10, RZ ;  /* 0x00000010a9a97819 */ /* 0x000fe200000006ff */
[--C-:B------:R-:W-:Y:S01]  /*5e00*/  FFMA.FTZ R137, R128, R137, R129.reuse ;  /* 0x0000008980897223 */ /* 0x100fe20000010081 */
[----:B------:R-:W-:Y:S01]  /*5e10*/  PRMT R129, R42, 0x7632, R129 ;  /* 0x000076322a817816 */ /* 0x000fe20000000081 */
[----:B------:R-:W-:Y:S01]  /*5e20*/  FADD.FTZ R128, -R212, R173 ;  /* 0x000000add4807221 */ /* 0x000fe20000010100 */
[----:B------:R-:W-:-:S02]  /*5e30*/  SHF.L.U32 R171, R34, 0x10, RZ ;  /* 0x0000001022ab7819 */ /* 0x000fc400000006ff */
[----:B------:R-:W-:Y:S01]  /*5e40*/  SHF.L.U32 R129, R129, 0x10, RZ ;  /* 0x0000001081817819 */ /* 0x000fe200000006ff */
[----:B------:R-:W-:Y:S01]  /*5e50*/  FMUL.FTZ R128, R239, R128 ;  /* 0x00000080ef807220 */ /* 0x000fe20000410000 */
[----:B------:R-:W-:-:S03]  /*5e60*/  SHF.L.U32 R173, R238, 0x10, RZ ;  /* 0x00000010eead7819 */ /* 0x000fc600000006ff */
        /* <DEDUP_REMOVED lines=13> */
[----:B------:R-:W-:-:S04]  /*5f40*/  FMUL.FTZ R128, R239, R128 ;  /* 0x00000080ef807220 */ /* 0x000fc80000410000 */
        /* <DEDUP_REMOVED lines=17> */
[----:B------:R-:W-:Y:S02]  /*6060*/  SHF.L.U32 R131, R60, 0x10, RZ ;  /* 0x000000103c837819 */ /* 0x000fe400000006ff */
[----:B------:R-:W-:Y:S01]  /*6070*/  SHF.L.U32 R129, R129, 0x10, RZ ;  /* 0x0000001081817819 */ /* 0x000fe200000006ff */
[----:B------:R-:W-:Y:S01]  /*6080*/  FMUL.FTZ R128, R239, R128 ;  /* 0x00000080ef807220 */ /* 0x000fe20000410000 */
[----:B------:R-:W-:-:S03]  /*6090*/  SHF.L.U32 R183, R39, 0x10, RZ ;  /* 0x0000001027b77819 */ /* 0x000fc600000006ff */
[--C-:B------:R-:W-:Y:S01]  /*60a0*/  FFMA.FTZ R169, R128, R169, R129.reuse ;  /* 0x000000a980a97223 */ /* 0x100fe20000010081 */
[----:B------:R-:W-:Y:S01]  /*60b0*/  PRMT R129, R80, 0x7632, R129 ;  /* 0x0000763250817816 */ /* 0x000fe20000000081 */
[--C-:B------:R-:W-:Y:S01]  /*60c0*/  FADD.FTZ R128, -R212, R185.reuse ;  /* 0x000000b9d4807221 */ /* 0x100fe20000010100 */
[----:B------:R-:W-:Y:S02]  /*60d0*/  PRMT R185, R83, 0x7632, R185 ;  /* 0x0000763253b97816 */ /* 0x000fe400000000b9 */
[----:B------:R-:W-:Y:S01]  /*60e0*/  SHF.L.U32 R129, R129, 0x10, RZ ;  /* 0x0000001081817819 */ /* 0x000fe200000006ff */
[----:B------:R-:W-:Y:S01]  /*60f0*/  FMUL.FTZ R128, R239, R128 ;  /* 0x00000080ef807220 */ /* 0x000fe20000410000 */
[----:B------:R-:W-:-:S03]  /*6100*/  SHF.L.U32 R185, R185, 0x10, RZ ;  /* 0x00000010b9b97819 */ /* 0x000fc600000006ff */
[--C-:B------:R-:W-:Y:S01]  /*6110*/  FFMA.FTZ R165, R128, R165, R129.reuse ;  /* 0x000000a580a57223 */ /* 0x100fe20000010081 */
[----:B------:R-:W-:Y:S01]  /*6120*/  PRMT R129, R81, 0x7632, R129 ;  /* 0x0000763251817816 */ /* 0x000fe20000000081 */
[----:B------:R-:W-:-:S03]  /*6130*/  FADD.FTZ R128, -R212, R187 ;  /* 0x000000bbd4807221 */ /* 0x000fc60000010100 */
[----:B------:R-:W-:Y:S01]  /*6140*/  SHF.L.U32 R129, R129, 0x10, RZ ;  /* 0x0000001081817819 */ /* 0x000fe200000006ff */
[----:B------:R-:W-:-:S04]  /*6150*/  FMUL.FTZ R128, R239, R128 ;  /* 0x00000080ef807220 */ /* 0x000fc80000410000 */
[----:B------:R-:W-:Y:S01]  /*6160*/  FFMA.FTZ R167, R128, R167, R129 ;  /* 0x000000a780a77223 */ /* 0x000fe20000010081 */
[----:B------:R-:W-:Y:S01]  /*6170*/  FADD.FTZ R128, -R212, R144 ;  /* 0x00000090d4807221 */ /* 0x000fe20000010100 */
[----:B------:R-:W-:Y:S01]  /*6180*/  SHF.L.U32 R129, R28, 0x10, RZ ;  /* 0x000000101c817819 */ /* 0x000fe200000006ff */
[----:B------:R-:W-:Y:S01]  /*6190*/  FADD.FTZ R144, -R212, R146 ;  /* 0x00000092d4907221 */ /* 0x000fe20000010100 */
[----:B------:R-:W-:Y:S01]  /*61a0*/  SHF.L.U32 R146, R61, 0x10, RZ ;  /* 0x000000103d927819 */ /* 0x000fe200000006ff */
[----:B------:R-:W-:-:S04]  /*61b0*/  FMUL.FTZ R128, R239, R128 ;  /* 0x00000080ef807220 */ /* 0x000fc80000410000 */
[----:B------:R-:W-:Y:S01]  /*61c0*/  FFMA.FTZ R128, R128, R129, R131 ;  /* 0x0000008180807223 */ /* 0x000fe20000010083 */
[----:B------:R-:W-:Y:S02]  /*61d0*/  SHF.L.U32 R129, R226, 0x10, RZ ;  /* 0x00000010e2817819 */ /* 0x000fe400000006ff */
[----:B------:R-:W-:-:S05]  /*61e0*/  SHF.L.U32 R131, R227, 0x10, RZ ;  /* 0x00000010e3837819 */ /* 0x000fca00000006ff */
[----:B------:R-:W-:Y:S01]  /*61f0*/  FFMA.FTZ R132, R130, R129, R131 ;  /* 0x0000008182847223 */ /* 0x000fe20000010083 */
[----:B------:R-:W-:Y:S01]  /*6200*/  SHF.L.U32 R130, R29, 0x10, RZ ;  /* 0x000000101d827819 */ /* 0x000fe200000006ff */
[----:B------:R-:W-:Y:S01]  /*6210*/  FMUL.FTZ R129, R239, R144 ;  /* 0x00000090ef817220 */ /* 0x000fe20000410000 */
[----:B------:R-:W-:Y:S01]  /*6220*/  FADD.FTZ R144, -R212, R147 ;  /* 0x00000093d4907221 */ /* 0x000fe20000010100 */
[----:B------:R-:W-:Y:S02]  /*6230*/  SHF.L.U32 R131, R30, 0x10, RZ ;  /* 0x000000101e837819 */ /* 0x000fe400000006ff */
        /* <DEDUP_REMOVED lines=8> */
[----:B------:R-:W-:Y:S01]  /*62c0*/  FMUL.FTZ R130, R239, R144 ;  /* 0x00000090ef827220 */ /* 0x000fe20000410000 */
[C---:B------:R-:W-:Y:S01]  /*62d0*/  FADD.FTZ R144, -R212.reuse, R149 ;  /* 0x00000095d4907221 */ /* 0x040fe20000010100 */
[----:B------:R-:W-:Y:S01]  /*62e0*/  FADD.FTZ R146, -R212, R150 ;  /* 0x00000096d4927221 */ /* 0x000fe20000010100 */
[----:B------:R-:W-:Y:S01]  /*62f0*/  SHF.L.U32 R150, R63, 0x10, RZ ;  /* 0x000000103f967819 */ /* 0x000fe200000006ff */
[----:B------:R-:W-:Y:S01]  /*6300*/  FFMA.FTZ R130, R130, R131, R145 ;  /* 0x0000008382827223 */ /* 0x000fe20000010091 */
[----:B------:R-:W-:Y:S01]  /*6310*/  SHF.L.U32 R131, R230, 0x10, RZ ;  /* 0x00000010e6837819 */ /* 0x000fe200000006ff */
[----:B------:R-:W-:Y:S01]  /*6320*/  FMUL.FTZ R144, R239, R144 ;  /* 0x00000090ef907220 */ /* 0x000fe20000410000 */
[----:B------:R-:W-:Y:S02]  /*6330*/  SHF.L.U32 R145, R231, 0x10, RZ ;  /* 0x00000010e7917819 */ /* 0x000fe400000006ff */
[----:B------:R-:W-:-:S02]  /*6340*/  SHF.L.U32 R149, R232, 0x10, RZ ;  /* 0x00000010e8957819 */ /* 0x000fc400000006ff */
[----:B------:R-:W-:Y:S01]  /*6350*/  F2FP.BF16.F32.PACK_AB R129, R133, R129 ;  /* 0x000000818581723e */ /* 0x000fe200000010ff */
[----:B------:R-:W-:Y:S01]  /*6360*/  FFMA.FTZ R148, R144, R131, R145 ;  /* 0x0000008390947223 */ /* 0x000fe20000010091 */
[----:B------:R-:W-:Y:S01]  /*6370*/  FMUL.FTZ R131, R239, R146 ;  /* 0x00000092ef837220 */ /* 0x000fe20000410000 */
[----:B------:R-:W-:Y:S01]  /*6380*/  SHF.L.U32 R144, R31, 0x10, RZ ;  /* 0x000000101f907819 */ /* 0x000fe200000006ff */
[C---:B------:R-:W-:Y:S01]  /*6390*/  FADD.FTZ R146, -R212.reuse, R151 ;  /* 0x00000097d4927221 */ /* 0x040fe20000010100 */
[----:B------:R-:W-:Y:S02]  /*63a0*/  SHF.L.U32 R145, R233, 0x10, RZ ;  /* 0x00000010e9917819 */ /* 0x000fe400000006ff */
[----:B------:R-:W-:Y:S01]  /*63b0*/  SHF.L.U32 R151, R65, 0x10, RZ ;  /* 0x0000001041977819 */ /* 0x000fe200000006ff */
[----:B------:R-:W-:Y:S01]  /*63c0*/  FMUL.FTZ R146, R239, R146 ;  /* 0x00000092ef927220 */ /* 0x000fe20000410000 */
[----:B------:R-:W-:Y:S01]  /*63d0*/  FFMA.FTZ R131, R131, R144, R150 ;  /* 0x0000009083837223 */ /* 0x000fe20000010096 */
[----:B------:R-:W-:Y:S01]  /*63e0*/  FADD.FTZ R144, -R212, R152 ;  /* 0x00000098d4907221 */ /* 0x000fe20000010100 */
[----:B------:R-:W-:Y:S01]  /*63f0*/  SHF.L.U32 R150, R234, 0x10, RZ ;  /* 0x00000010ea967819 */ /* 0x000fe200000006ff */
[----:B------:R-:W-:Y:S01]  /*6400*/  FFMA.FTZ R149, R146, R149, R145 ;  /* 0x0000009592957223 */ /* 0x000fe20000010091 */
[----:B------:R-:W-:Y:S01]  /*6410*/  SHF.L.U32 R145, R32, 0x10, RZ ;  /* 0x0000001020917819 */ /* 0x000fe200000006ff */
[----:B------:R-:W-:Y:S01]  /*6420*/  FMUL.FTZ R144, R239, R144 ;  /* 0x00000090ef907220 */ /* 0x000fe20000410000 */
[----:B------:R-:W-:Y:S01]  /*6430*/  FADD.FTZ R146, -R212, R153 ;  /* 0x00000099d4927221 */ /* 0x000fe20000010100 */
[----:B------:R-:W-:-:S02]  /*6440*/  SHF.L.U32 R152, R235, 0x10, RZ ;  /* 0x00000010eb987819 */ /* 0x000fc400000006ff */
[----:B------:R-:W-:Y:S01]  /*6450*/  FFMA.FTZ R144, R144, R145, R147 ;  /* 0x0000009190907223 */ /* 0x000fe20000010093 */
[----:B------:R-:W-:Y:S01]  /*6460*/  FMUL.FTZ R145, R239, R146 ;  /* 0x00000092ef917220 */ /* 0x000fe20000410000 */
[C---:B------:R-:W-:Y:S01]  /*6470*/  FADD.FTZ R146, -R212.reuse, R154 ;  /* 0x0000009ad4927221 */ /* 0x040fe20000010100 */
[----:B------:R-:W-:Y:S02]  /*6480*/  SHF.L.U32 R147, R33, 0x10, RZ ;  /* 0x0000001021937819 */ /* 0x000fe400000006ff */
[----:B------:R-:W-:Y:S01]  /*6490*/  FFMA.FTZ R145, R145, R150, R152 ;  /* 0x0000009691917223 */ /* 0x000fe20000010098 */
[C---:B------:R-:W-:Y:S01]  /*64a0*/  FMUL.FTZ R146, R239.reuse, R146 ;  /* 0x00000092ef927220 */ /* 0x040fe20000410000 */
[----:B------:R-:W-:Y:S01]  /*64b0*/  FADD.FTZ R150, -R212, R155 ;  /* 0x0000009bd4967221 */ /* 0x000fe20000010100 */
[----:B------:R-:W-:Y:S02]  /*64c0*/  SHF.L.U32 R152, R236, 0x10, RZ ;  /* 0x00000010ec987819 */ /* 0x000fe400000006ff */
[----:B------:R-:W-:Y:S01]  /*64d0*/  FFMA.FTZ R146, R146, R147, R151 ;  /* 0x0000009392927223 */ /* 0x000fe20000010097 */
[----:B------:R-:W-:Y:S01]  /*64e0*/  FMUL.FTZ R147, R239, R150 ;  /* 0x00000096ef937220 */ /* 0x000fe20000410000 */
[----:B------:R-:W-:Y:S01]  /*64f0*/  SHF.L.U32 R154, R237, 0x10, RZ ;  /* 0x00000010ed9a7819 */ /* 0x000fe200000006ff */
[----:B------:R-:W-:Y:S01]  /*6500*/  FADD.FTZ R150, -R212, R156 ;  /* 0x0000009cd4967221 */ /* 0x000fe20000010100 */
[----:B------:R-:W-:-:S02]  /*6510*/  SHF.L.U32 R151, R66, 0x10, RZ ;  /* 0x0000001042977819 */ /* 0x000fc400000006ff */
[----:B------:R-:W-:Y:S01]  /*6520*/  SHF.L.U32 R153, R68, 0x10, RZ ;  /* 0x0000001044997819 */ /* 0x000fe200000006ff */
[----:B------:R-:W-:Y:S01]  /*6530*/  FMUL.FTZ R150, R239, R150 ;  /* 0x00000096ef967220 */ /* 0x000fe20000410000 */
[----:B------:R-:W-:Y:S01]  /*6540*/  FFMA.FTZ R147, R147, R152, R154 ;  /* 0x0000009893937223 */ /* 0x000fe2000001009a */
[C---:B------:R-:W-:Y:S01]  /*6550*/  FADD.FTZ R152, -R212.reuse, R157 ;  /* 0x0000009dd4987221 */ /* 0x040fe20000010100 */
[----:B------:R-:W-:Y:S01]  /*6560*/  FADD.FTZ R154, -R212, R190 ;  /* 0x000000bed49a7221 */ /* 0x000fe20000010100 */
[----:B------:R-:W-:Y:S01]  /*6570*/  FFMA.FTZ R171, R150, R171, R151 ;  /* 0x000000ab96ab7223 */ /* 0x000fe20000010097 */
[----:B------:R-:W-:Y:S01]  /*6580*/  SHF.L.U32 R151, R240, 0x10, RZ ;  /* 0x00000010f0977819 */ /* 0x000fe200000006ff */
[----:B------:R-:W-:Y:S01]  /*6590*/  FMUL.FTZ R152, R239, R152 ;  /* 0x00000098ef987220 */ /* 0x000fe20000410000 */
[----:B------:R-:W-:Y:S01]  /*65a0*/  FADD.FTZ R150, -R212, R158 ;  /* 0x0000009ed4967221 */ /* 0x000fe20000010100 */
[----:B------:R-:W-:Y:S01]  /*65b0*/  F2FP.BF16.F32.PACK_AB R131, R149, R131 ;  /* 0x000000839583723e */ /* 0x000fe200000010ff */
[----:B------:R-:W-:Y:S01]  /*65c0*/  FMUL.FTZ R154, R239, R154 ;  /* 0x0000009aef9a7220 */ /* 0x000fe20000410000 */
[----:B------:R-:W-:Y:S01]  /*65d0*/  FFMA.FTZ R173, R152, R173, R151 ;  /* 0x000000ad98ad7223 */ /* 0x000fe20000010097 */
[----:B------:R-:W-:Y:S01]  /*65e0*/  SHF.L.U32 R151, R67, 0x10, RZ ;  /* 0x0000001043977819 */ /* 0x000fe200000006ff */
[----:B------:R-:W-:Y:S01]  /*65f0*/  FMUL.FTZ R150, R239, R150 ;  /* 0x00000096ef967220 */ /* 0x000fe20000410000 */
[----:B------:R-:W-:Y:S01]  /*6600*/  FADD.FTZ R152, -R212, R159 ;  /* 0x0000009fd4987221 */ /* 0x000fe20000010100 */
[----:B------:R-:W-:-:S02]  /*6610*/  SHF.L.U32 R159, R243, 0x10, RZ ;  /* 0x00000010f39f7819 */ /* 0x000fc400000006ff */
[----:B------:R-:W-:Y:S01]  /*6620*/  FFMA.FTZ R177, R150, R177, R151 ;  /* 0x000000b196b17223 */ /* 0x000fe20000010097 */
[----:B------:R-:W-:Y:S01]  /*6630*/  SHF.L.U32 R151, R242, 0x10, RZ ;  /* 0x00000010f2977819 */ /* 0x000fe200000006ff */
[C---:B------:R-:W-:Y:S01]  /*6640*/  FMUL.FTZ R152, R239.reuse, R152 ;  /* 0x00000098ef987220 */ /* 0x040fe20000410000 */
[----:B------:R-:W-:Y:S01]  /*6650*/  FADD.FTZ R150, -R212, R160 ;  /* 0x000000a0d4967221 */ /* 0x000fe20000010100 */
[----:B------:R-:W-:Y:S02]  /*6660*/  SHF.L.U32 R149, R50, 0x10, RZ ;  /* 0x0000001032957819 */ /* 0x000fe400000006ff */
[----:B------:R-:W-:Y:S01]  /*6670*/  FFMA.FTZ R179, R152, R179, R151 ;  /* 0x000000b398b37223 */ /* 0x000fe20000010097 */
[----:B------:R-:W-:Y:S01]  /*6680*/  SHF.L.U32 R151, R36, 0x10, RZ ;  /* 0x0000001024977819 */ /* 0x000fe200000006ff */
[----:B------:R-:W-:Y:S01]  /*6690*/  FMUL.FTZ R150, R239, R150 ;  /* 0x00000096ef967220 */ /* 0x000fe20000410000 */
[----:B------:R-:W-:Y:S01]  /*66a0*/  FADD.FTZ R152, -R212, R161 ;  /* 0x000000a1d4987221 */ /* 0x000fe20000010100 */
[----:B------:R-:W-:-:S02]  /*66b0*/  SHF.L.U32 R161, R40, 0x10, RZ ;  /* 0x0000001028a17819 */ /* 0x000fc400000006ff */
        /* <DEDUP_REMOVED lines=8> */
[----:B------:R-:W-:Y:S01]  /*6740*/  FADD.FTZ R152, -R212, R163 ;  /* 0x000000a3d4987221 */ /* 0x000fe20000010100 */
[----:B------:R-:W-:-:S02]  /*6750*/  PRMT R157, R51, 0x7632, R157 ;  /* 0x00007632339d7816 */ /* 0x000fc4000000009d */
        /* <DEDUP_REMOVED lines=9> */
[----:B------:R-:W-:-:S02]  /*67f0*/  IADD3 R133, PT, PT, R134, 0x40, RZ ;  /* 0x0000004086857810 */ /* 0x000fc40007ffe0ff */
[----:B------:R-:W-:Y:S01]  /*6800*/  FFMA.FTZ R181, R150, R181, R151 ;  /* 0x000000b596b57223 */ /* 0x000fe20000010097 */
[----:B------:R-:W-:Y:S01]  /*6810*/  SHF.L.U32 R151, R71, 0x10, RZ ;  /* 0x0000001047977819 */ /* 0x000fe200000006ff */
[----:B------:R-:W-:Y:S01]  /*6820*/  FMUL.FTZ R152, R239, R152 ;  /* 0x00000098ef987220 */ /* 0x000fe20000410000 */
[----:B------:R-:W-:Y:S01]  /*6830*/  FADD.FTZ R150, -R212, R168 ;  /* 0x000000a8d4967221 */ /* 0x000fe20000010100 */
[----:B------:R-:W-:Y:S01]  /*6840*/  SHF.L.U32 R155, R83, 0x10, RZ ;  /* 0x00000010539b7819 */ /* 0x000fe200000006ff */
[----:B------:R-:W-:-:S04]  /*6850*/  IMAD.WIDE.U32 R132, R133, 0x10, R248 ;  /* 0x0000001085847825 */ /* 0x000fc800078e00f8 */
        /* <DEDUP_REMOVED lines=9> */
[----:B------:R-:W-:-:S02]  /*68f0*/  F2FP.BF16.F32.PACK_AB R130, R148, R130 ;  /* 0x000000829482723e */ /* 0x000fc400000010ff */
[----:B------:R-:W-:Y:S01]  /*6900*/  FFMA.FTZ R166, R152, R151, R153 ;  /* 0x0000009798a67223 */ /* 0x000fe20000010099 */
[----:B------:R-:W-:Y:S01]  /*6910*/  SHF.L.U32 R151, R42, 0x10, RZ ;  /* 0x000000102a977819 */ /* 0x000fe200000006ff */
[----:B------:R-:W-:Y:S01]  /*6920*/  FMUL.FTZ R150, R239, R150 ;  /* 0x00000096ef967220 */ /* 0x000fe20000410000 */
[----:B------:R-:W-:Y:S01]  /*6930*/  SHF.L.U32 R153, R74, 0x10, RZ ;  /* 0x000000104a997819 */ /* 0x000fe200000006ff */
[----:B------:R-:W-:Y:S01]  /*6940*/  FADD.FTZ R152, -R212, R174 ;  /* 0x000000aed4987221 */ /* 0x000fe20000010100 */
[----:B------:R0:W-:Y:S01]  /*6950*/  STG.E.128 desc[UR6][R132.64], R128 ;  /* 0x0000008084007986 */ /* 0x0001e2000c101d06 */
[----:B------:R-:W-:Y:S02]  /*6960*/  F2FP.BF16.F32.PACK_AB R135, R135, R183 ;  /* 0x000000b78787723e */ /* 0x000fe400000010ff */
[----:B------:R-:W-:Y:S01]  /*6970*/  FFMA.FTZ R170, R150, R151, R153 ;  /* 0x0000009796aa7223 */ /* 0x000fe20000010099 */
[----:B------:R-:W-:Y:S01]  /*6980*/  SHF.L.U32 R151, R43, 0x10, RZ ;  /* 0x000000102b977819 */ /* 0x000fe200000006ff */
[----:B------:R-:W-:Y:S01]  /*6990*/  FMUL.FTZ R152, R239, R152 ;  /* 0x00000098ef987220 */ /* 0x000fe20000410000 */
[----:B------:R-:W-:Y:S01]  /*69a0*/  SHF.L.U32 R153, R75, 0x10, RZ ;  /* 0x000000104b997819 */ /* 0x000fe200000006ff */
[----:B------:R-:W-:Y:S01]  /*69b0*/  FADD.FTZ R150, -R212, R176 ;  /* 0x000000b0d4967221 */ /* 0x000fe20000010100 */
[----:B------:R-:W-:-:S02]  /*69c0*/  F2FP.BF16.F32.PACK_AB R138, R138, R170 ;  /* 0x000000aa8a8a723e */ /* 0x000fc400000010ff */
[----:B------:R-:W-:Y:S01]  /*69d0*/  F2FP.BF16.F32.PACK_AB R137, R137, R166 ;  /* 0x000000a68989723e */ /* 0x000fe200000010ff */
[----:B------:R-:W-:Y:S01]  /*69e0*/  FFMA.FTZ R174, R152, R151, R153 ;  /* 0x0000009798ae7223 */ /* 0x000fe20000010099 */
[----:B------:R-:W-:Y:S01]  /*69f0*/  SHF.L.U32 R151, R44, 0x10, RZ ;  /* 0x000000102c977819 */ /* 0x000fe200000006ff */
[----:B------:R-:W-:Y:S01]  /*6a00*/  FMUL.FTZ R150, R239, R150 ;  /* 0x00000096ef967220 */ /* 0x000fe20000410000 */
[----:B------:R-:W-:Y:S01]  /*6a10*/  SHF.L.U32 R153, R76, 0x10, RZ ;  /* 0x000000104c997819 */ /* 0x000fe200000006ff */
[----:B------:R-:W-:Y:S01]  /*6a20*/  FADD.FTZ R152, -R212, R178 ;  /* 0x000000b2d4987221 */ /* 0x000fe20000010100 */
[----:B------:R-:W-:Y:S02]  /*6a30*/  F2FP.BF16.F32.PACK_AB R136, R136, R161 ;  /* 0x000000a18888723e */ /* 0x000fe400000010ff */
[----:B0-----:R-:W-:Y:S01]  /*6a40*/  F2FP.BF16.F32.PACK_AB R131, R179, R177 ;  /* 0x000000b1b383723e */ /* 0x001fe200000010ff */
        /* <DEDUP_REMOVED lines=13> */
[----:B------:R-:W-:Y:S01]  /*6b20*/  F2FP.BF16.F32.PACK_AB R133, R175, R163 ;  /* 0x000000a3af85723e */ /* 0x000fe200000010ff */
        /* <DEDUP_REMOVED lines=19> */
[----:B------:R-:W-:-:S03]  /*6c60*/  F2FP.BF16.F32.PACK_AB R144, R165, R162 ;  /* 0x000000a2a590723e */ /* 0x000fc600000010ff */
[----:B------:R-:W-:Y:S01]  /*6c70*/  FFMA.FTZ R164, R152, R151, R153 ;  /* 0x0000009798a47223 */ /* 0x000fe20000010099 */
[----:B------:R-:W-:Y:S01]  /*6c80*/  PRMT R151, R50, 0x7632, R151 ;  /* 0x0000763232977816 */ /* 0x000fe20000000097 */
[----:B------:R-:W-:Y:S01]  /*6c90*/  FADD.FTZ R152, -R212, R189 ;  /* 0x000000bdd4987221 */ /* 0x000fe20000010100 */
[----:B------:R-:W-:Y:S01]  /*6ca0*/  PRMT R153, R82, 0x7632, R153 ;  /* 0x0000763252997816 */ /* 0x000fe20000000099 */
[----:B------:R-:W-:Y:S01]  /*6cb0*/  FADD.FTZ R212, -R212, R191 ;  /* 0x000000bfd4d47221 */ /* 0x000fe20000010100 */
[----:B------:R-:W-:Y:S01]  /*6cc0*/  SHF.L.U32 R151, R151, 0x10, RZ ;  /* 0x0000001097977819 */ /* 0x000fe200000006ff */
[----:B------:R-:W-:Y:S01]  /*6cd0*/  FMUL.FTZ R152, R239, R152 ;  /* 0x00000098ef987220 */ /* 0x000fe20000410000 */
[----:B------:R-:W-:Y:S01]  /*6ce0*/  SHF.L.U32 R153, R153, 0x10, RZ ;  /* 0x0000001099997819 */ /* 0x000fe200000006ff */
[C---:B------:R-:W-:Y:S01]  /*6cf0*/  FMUL.FTZ R150, R239.reuse, R150 ;  /* 0x00000096ef967220 */ /* 0x040fe20000410000 */
[----:B------:R-:W-:Y:S01]  /*6d00*/  FMUL.FTZ R184, R239, R212 ;  /* 0x000000d4efb87220 */ /* 0x000fe20000410000 */
[----:B------:R-:W-:-:S02]  /*6d10*/  F2FP.BF16.F32.PACK_AB R145, R167, R164 ;  /* 0x000000a4a791723e */ /* 0x000fc400000010ff */
[----:B------:R-:W-:Y:S01]  /*6d20*/  FFMA.FTZ R178, R152, R151, R153 ;  /* 0x0000009798b27223 */ /* 0x000fe20000010099 */
[----:B------:R-:W-:Y:S01]  /*6d30*/  SHF.L.U32 R151, R82, 0x10, RZ ;  /* 0x0000001052977819 */ /* 0x000fe200000006ff */
[----:B------:R-:W-:Y:S01]  /*6d40*/  FFMA.FTZ R184, R184, R157, R185 ;  /* 0x0000009db8b87223 */ /* 0x000fe200000100b9 */
[----:B------:R-:W-:Y:S02]  /*6d50*/  SHF.L.U32 R153, R51, 0x10, RZ ;  /* 0x0000001033997819 */ /* 0x000fe400000006ff */
[----:B------:R-:W-:Y:S01]  /*6d60*/  IADD3 R157, PT, PT, R134, 0xe0, RZ ;  /* 0x000000e0869d7810 */ /* 0x000fe20007ffe0ff */
[----:B------:R-:W-:Y:S01]  /*6d70*/  FFMA.FTZ R180, R150, R149, R151 ;  /* 0x0000009596b47223 */ /* 0x000fe20000010097 */
[----:B------:R-:W-:Y:S01]  /*6d80*/  IADD3 R149, PT, PT, R134, 0x60, RZ ;  /* 0x0000006086957810 */ /* 0x000fe20007ffe0ff */
[----:B------:R-:W-:Y:S01]  /*6d90*/  FFMA.FTZ R182, R154, R153, R155 ;  /* 0x000000999ab67223 */ /* 0x000fe2000001009b */
[C---:B------:R-:W-:Y:S01]  /*6da0*/  IADD3 R151, PT, PT, R134.reuse, 0x80, RZ ;  /* 0x0000008086977810 */ /* 0x040fe20007ffe0ff */
[----:B------:R-:W-:Y:S01]  /*6db0*/  IMAD.WIDE.U32 R156, R157, 0x10, R248 ;  /* 0x000000109d9c7825 */ /* 0x000fe200078e00f8 */
[----:B------:R-:W-:-:S02]  /*6dc0*/  IADD3 R153, PT, PT, R134, 0xa0, RZ ;  /* 0x000000a086997810 */ /* 0x000fc40007ffe0ff */
        /* <DEDUP_REMOVED lines=9> */
[----:B------:R-:W-:Y:S01]  /*6e60*/  F2FP.BF16.F32.PACK_AB R146, R178, R180 ;  /* 0x000000b4b292723e */ /* 0x000fe200000010ff */
[----:B------:R0:W-:Y:S02]  /*6e70*/  STG.E.128 desc[UR6][R150.64], R132 ;  /* 0x0000008496007986 */ /* 0x0001e4000c101d06 */
[----:B------:R-:W-:-:S02]  /*6e80*/  IMAD.WIDE.U32 R154, R155, 0x10, R248 ;  /* 0x000000109b9a7825 */ /* 0x000fc400078e00f8 */
[----:B------:R0:W-:Y:S04]  /*6e90*/  STG.E.128 desc[UR6][R152.64], R136 ;  /* 0x0000008898007986 */ /* 0x0001e8000c101d06 */
[----:B------:R0:W-:Y:S04]  /*6ea0*/  STG.E.128 desc[UR6][R154.64], R140 ;  /* 0x0000008c9a007986 */ /* 0x0001e8000c101d06 */
[----:B------:R0:W-:Y:S02]  /*6eb0*/  STG.E.128 desc[UR6][R156.64], R144 ;  /* 0x000000909c007986 */ /* 0x0001e4000c101d06 */
.L_x_21785:
[----:B------:R-:W-:Y:S05]  /*6ec0*/  BSYNC.RECONVERGENT B0 ;  /* 0x0000000000007941 */ /* 0x000fea0003800200 */
.L_x_21784:
[----:B0-----:R-:W0:Y:S02]  /*6ed0*/  LDC.64 R128, c[0x0][0x380] ;  /* 0x0000e000ff807b82 */ /* 0x001e240000000a00 */
[----:B0-----:R-:W-:-:S04]  /*6ee0*/  LEA R2, R128, R2, 0x2 ;  /* 0x0000000280027211 */ /* 0x001fc800078e10ff */
[----:B------:R-:W-:-:S13]  /*6ef0*/  ISETP.GE.AND P0, PT, R2, R129, PT ;  /* 0x000000810200720c */ /* 0x000fda0003f06270 */
[----:B------:R-:W-:Y:S05]  /*6f00*/  @!P0 BRA `(.L_x_21786) ;  /* 0xffffff9800a88947 */ /* 0x000fea000383ffff */
[----:B------:R-:W-:Y:S05]  /*6f10*/  EXIT ;  /* 0x000000000000794d */ /* 0x000fea0003800000 */
.L_x_21783:
        /* <DEDUP_REMOVED lines=8> */
.L_x_21788:
[----:B------:R-:W-:Y:S05]  /*6fa0*/  BSYNC B0 ;  /* 0x0000000000007941 */ /* 0x000fea0003800000 */
.L_x_21787:
[----:B------:R-:W-:Y:S01]  /*6fb0*/  FADD.FTZ R213, R249, R239 ;  /* 0x000000eff9d57221 */ /* 0x000fe20000010000 */
[----:B------:R-:W-:Y:S01]  /*6fc0*/  HFMA2 R251, -RZ, RZ, 0, 1.1920928955078125e-07 ;  /* 0x00000002fffb7431 */ /* 0x000fe200000001ff */
[----:B------:R-:W-:Y:S02]  /*6fd0*/  MOV R239, 0xffffffff ;  /* 0xffffffff00ef7802 */ /* 0x000fe40000000f00 */
[----:B------:R-:W-:Y:S02]  /*6fe0*/  MOV R250, 0x1f ;  /* 0x0000001f00fa7802 */ /* 0x000fe40000000f00 */
[----:B------:R-:W-:-:S07]  /*6ff0*/  MOV R212, R213 ;  /* 0x000000d500d47202 */ /* 0x000fce0000000f00 */
[----:B------:R-:W-:Y:S05]  /*7000*/  WARPSYNC.COLLECTIVE R239, `(.L_x_21789) ;  /* 0x00000000ef087348 */ /* 0x000fea0003c00000 */
[----:B------:R0:W1:Y:S02]  /*7010*/  SHFL.BFLY P1, R239, R212, R251, R250 ;  /* 0x0c0000fbd4ef7389 */ /* 0x00006400000200fa */
[----:B01----:R-:W-:Y:S05]  /*7020*/  ENDCOLLECTIVE ;  /* 0x000000000000791b */ /* 0x003fea0003800000 */
.L_x_21789:
[----:B------:R-:W-:Y:S01]  /*7030*/  HFMA2 R251, -RZ, RZ, 0, 2.384185791015625e-07 ;  /* 0x00000004fffb7431 */ /* 0x000fe200000001ff */
[----:B------:R-:W-:Y:S02]  /*7040*/  MOV R212, R239 ;  /* 0x000000ef00d47202 */ /* 0x000fe40000000f00 */
[----:B------:R-:W-:-:S03]  /*7050*/  MOV R239, 0xffffffff ;  /* 0xffffffff00ef7802 */ /* 0x000fc60000000f00 */
[----:B------:R-:W-:-:S07]  /*7060*/  FADD.FTZ R212, R213, R212 ;  /* 0x000000d4d5d47221 */ /* 0x000fce0000010000 */
[----:B------:R-:W-:Y:S05]  /*7070*/  WARPSYNC.COLLECTIVE R239, `(.L_x_21790) ;  /* 0x00000000ef087348 */ /* 0x000fea0003c00000 */
[----:B------:R0:W1:Y:S02]  /*7080*/  SHFL.BFLY P1, R239, R212, R251, R250 ;  /* 0x0c0000fbd4ef7389 */ /* 0x00006400000200fa */
[----:B01----:R-:W-:Y:S05]  /*7090*/  ENDCOLLECTIVE ;  /* 0x000000000000791b */ /* 0x003fea0003800000 */
.L_x_21790:
[----:B------:R-:W-:Y:S01]  /*70a0*/  HFMA2 R251, -RZ, RZ, 0, 4.76837158203125e-07 ;  /* 0x00000008fffb7431 */ /* 0x000fe200000001ff */
[----:B------:R-:W-:Y:S02]  /*70b0*/  MOV R213, R239 ;  /* 0x000000ef00d57202 */ /* 0x000fe40000000f00 */
[----:B------:R-:W-:-:S03]  /*70c0*/  MOV R239, 0xffffffff ;  /* 0xffffffff00ef7802 */ /* 0x000fc60000000f00 */
[----:B------:R-:W-:-:S05]  /*70d0*/  FADD.FTZ R213, R212, R213 ;  /* 0x000000d5d4d57221 */ /* 0x000fca0000010000 */
[----:B------:R-:W-:-:S07]  /*70e0*/  MOV R212, R213 ;  /* 0x000000d500d47202 */ /* 0x000fce0000000f00 */
[----:B------:R-:W-:Y:S05]  /*70f0*/  WARPSYNC.COLLECTIVE R239, `(.L_x_21791) ;  /* 0x00000000ef087348 */ /* 0x000fea0003c00000 */
[----:B------:R0:W1:Y:S02]  /*7100*/  SHFL.BFLY P1, R239, R212, R251, R250 ;  /* 0x0c0000fbd4ef7389 */ /* 0x00006400000200fa */
[----:B01----:R-:W-:Y:S05]  /*7110*/  ENDCOLLECTIVE ;  /* 0x000000000000791b */ /* 0x003fea0003800000 */
.L_x_21791:
[----:B------:R-:W-:Y:S01]  /*7120*/  HFMA2 R251, -RZ, RZ, 0, 9.5367431640625e-07 ;  /* 0x00000010fffb7431 */ /* 0x000fe200000001ff */
[----:B------:R-:W-:Y:S02]  /*7130*/  MOV R212, R239 ;  /* 0x000000ef00d47202 */ /* 0x000fe40000000f00 */
[----:B------:R-:W-:-:S03]  /*7140*/  MOV R239, 0xffffffff ;  /* 0xffffffff00ef7802 */ /* 0x000fc60000000f00 */
[----:B------:R-:W-:Y:S02]  /*7150*/  FADD.FTZ R212, R213, R212 ;  /* 0x000000d4d5d47221 */ /* 0x000fe40000010000 */
[----:B------:R-:W0:Y:S05]  /*7160*/  LDC R213, c[0x0][0x400] ;  /* 0x00010000ffd57b82 */ /* 0x000e2a0000000800 */
[----:B0-----:R-:W-:Y:S05]  /*7170*/  WARPSYNC.COLLECTIVE R239, `(.L_x_21792) ;  /* 0x00000000ef087348 */ /* 0x001fea0003c00000 */
[----:B------:R1:W2:Y:S02]  /*7180*/  SHFL.BFLY P1, R239, R212, R251, R250 ;  /* 0x0c0000fbd4ef7389 */ /* 0x0002a400000200fa */
[----:B012---:R-:W-:Y:S05]  /*7190*/  ENDCOLLECTIVE ;  /* 0x000000000000791b */ /* 0x007fea0003800000 */
.L_x_21792:
        /* <DEDUP_REMOVED lines=136> */
.L_x_21793:
[----:B------:R-:W-:Y:S02]  /*7a20*/  HFMA2 R251, -RZ, RZ, 0, 1.1920928955078125e-07 ;  /* 0x00000002fffb7431 */ /* 0x000fe400000001ff */
[----:B------:R-:W-:Y:S01]  /*7a30*/  FADD.FTZ R212, R212, R239 ;  /* 0x000000efd4d47221 */ /* 0x000fe20000010000 */
[----:B------:R-:W-:-:S07]  /*7a40*/  MOV R239, 0xffffffff ;  /* 0xffffffff00ef7802 */ /* 0x000fce0000000f00 */
[----:B------:R-:W-:Y:S05]  /*7a50*/  WARPSYNC.COLLECTIVE R239, `(.L_x_21794) ;  /* 0x00000000ef087348 */ /* 0x000fea0003c00000 */
[----:B------:R0:W1:Y:S02]  /*7a60*/  SHFL.BFLY P1, R239, R212, R251, R250 ;  /* 0x0c0000fbd4ef7389 */ /* 0x00006400000200fa */
[----:B01----:R-:W-:Y:S05]  /*7a70*/  ENDCOLLECTIVE ;  /* 0x000000000000791b */ /* 0x003fea0003800000 */
.L_x_21794:
[----:B------:R-:W-:Y:S02]  /*7a80*/  HFMA2 R251, -RZ, RZ, 0, 2.384185791015625e-07 ;  /* 0x00000004fffb7431 */ /* 0x000fe400000001ff */
[----:B------:R-:W-:Y:S01]  /*7a90*/  FADD.FTZ R212, R212, R239 ;  /* 0x000000efd4d47221 */ /* 0x000fe20000010000 */
[----:B------:R-:W-:-:S07]  /*7aa0*/  MOV R239, 0xffffffff ;  /* 0xffffffff00ef7802 */ /* 0x000fce0000000f00 */
[----:B------:R-:W-:Y:S05]  /*7ab0*/  WARPSYNC.COLLECTIVE R239, `(.L_x_21795) ;  /* 0x00000000ef087348 */ /* 0x000fea0003c00000 */
[----:B------:R0:W1:Y:S02]  /*7ac0*/  SHFL.BFLY P1, R239, R212, R251, R250 ;  /* 0x0c0000fbd4ef7389 */ /* 0x00006400000200fa */
[----:B01----:R-:W-:Y:S05]  /*7ad0*/  ENDCOLLECTIVE ;  /* 0x000000000000791b */ /* 0x003fea0003800000 */
.L_x_21795:
[----:B------:R-:W-:Y:S02]  /*7ae0*/  HFMA2 R251, -RZ, RZ, 0, 4.76837158203125e-07 ;  /* 0x00000008fffb7431 */ /* 0x000fe400000001ff */
[----:B------:R-:W-:Y:S01]  /*7af0*/  FADD.FTZ R212, R212, R239 ;  /* 0x000000efd4d47221 */ /* 0x000fe20000010000 */
[----:B------:R-:W-:-:S07]  /*7b00*/  MOV R239, 0xffffffff ;  /* 0xffffffff00ef7802 */ /* 0x000fce0000000f00 */
[----:B------:R-:W-:Y:S05]  /*7b10*/  WARPSYNC.COLLECTIVE R239, `(.L_x_21796) ;  /* 0x00000000ef087348 */ /* 0x000fea0003c00000 */
[----:B------:R0:W1:Y:S02]  /*7b20*/  SHFL.BFLY P1, R239, R212, R251, R250 ;  /* 0x0c0000fbd4ef7389 */ /* 0x00006400000200fa */
[----:B01----:R-:W-:Y:S05]  /*7b30*/  ENDCOLLECTIVE ;  /* 0x000000000000791b */ /* 0x003fea0003800000 */
.L_x_21796:
[----:B------:R-:W-:Y:S02]  /*7b40*/  HFMA2 R251, -RZ, RZ, 0, 9.5367431640625e-07 ;  /* 0x00000010fffb7431 */ /* 0x000fe400000001ff */
[----:B------:R-:W-:Y:S01]  /*7b50*/  FADD.FTZ R212, R212, R239 ;  /* 0x000000efd4d47221 */ /* 0x000fe20000010000 */
[----:B------:R-:W-:-:S07]  /*7b60*/  MOV R239, 0xffffffff ;  /* 0xffffffff00ef7802 */ /* 0x000fce0000000f00 */
[----:B------:R-:W-:Y:S05]  /*7b70*/  WARPSYNC.COLLECTIVE R239, `(.L_x_21797) ;  /* 0x00000000ef087348 */ /* 0x000fea0003c00000 */
[----:B------:R0:W1:Y:S02]  /*7b80*/  SHFL.BFLY P1, R239, R212, R251, R250 ;  /* 0x0c0000fbd4ef7389 */ /* 0x00006400000200fa */
[----:B01----:R-:W-:Y:S05]  /*7b90*/  ENDCOLLECTIVE ;  /* 0x000000000000791b */ /* 0x003fea0003800000 */
.L_x_21797:
[----:B------:R-:W-:Y:S05]  /*7ba0*/  BRA `(.L_x_21798) ;  /* 0xffffffd8001c7947 */ /* 0x000fea000383ffff */
.L_x_21799:
        /* <DEDUP_REMOVED lines=13> */
.L_x_71475:


//--------------------- .text._ZN10layer_norm13ln_fwd_kernelINS_13Kernel_traitsI13__nv_bfloat16S2_fS2_fjLj2048ELj1ELj4ELj1ELj16ENS_18Kernel_traits_baseILj2048ES2_S2_fS2_fjLj128EEEEELb1ELb0ELb0ELb0EEEvNS_9FwdParamsE --------------------------
	.section	.text._ZN10layer_norm13ln_fwd_kernelINS_13Kernel_traitsI13__nv_bfloat16S2_fS2_fjLj2048ELj1ELj4ELj1ELj16ENS_18Kernel_traits_baseILj2048ES2_S2_fS2_fjLj128EEEEELb1ELb0ELb0ELb0EEEvNS_9FwdParamsE,"ax",@progbits
	.align	128
        .global         _ZN10layer_norm13ln_fwd_kernelINS_13Kernel_traitsI13__nv_bfloat16S2_fS2_fjLj2048ELj1ELj4ELj1ELj16ENS_18Kernel_traits_baseILj2048ES2_S2_fS2_fjLj128EEEEELb1ELb0ELb0ELb0EEEvNS_9FwdParamsE
        .type           _ZN10layer_norm13ln_fwd_kernelINS_13Kernel_traitsI13__nv_bfloat16S2_fS2_fjLj2048ELj1ELj4ELj1ELj16ENS_18Kernel_traits_baseILj2048ES2_S2_fS2_fjLj128EEEEELb1ELb0ELb0ELb0EEEvNS_9FwdParamsE,@function
        .size           _ZN10layer_norm13ln_fwd_kernelINS_13Kernel_traitsI13__nv_bfloat16S2_fS2_fjLj2048ELj1ELj4ELj1ELj16ENS_18Kernel_traits_baseILj2048ES2_S2_fS2_fjLj128EEEEELb1ELb0ELb0ELb0EEEvNS_9FwdParamsE,(.L_x_71476 - _ZN10layer_norm13ln_fwd_kernelINS_13Kernel_traitsI13__nv_bfloat16S2_fS2_fjLj2048ELj1ELj4ELj1ELj16ENS_18Kernel_traits_baseILj2048ES2_S2_fS2_fjLj128EEEEELb1ELb0ELb0ELb0EEEvNS_9FwdParamsE)
        .other          _ZN10layer_norm13ln_fwd_kernelINS_13Kernel_traitsI13__nv_bfloat16S2_fS2_fjLj2048ELj1ELj4ELj1ELj16ENS_18Kernel_traits_baseILj2048ES2_S2_fS2_fjLj128EEEEELb1ELb0ELb0ELb0EEEvNS_9FwdParamsE,@"STO_CUDA_ENTRY STV_DEFAULT"
_ZN10layer_norm13ln_fwd_kernelINS_13Kernel_traitsI13__nv_bfloat16S2_fS2_fjLj2048ELj1ELj4ELj1ELj16ENS_18Kernel_traits_baseILj2048ES2_S2_fS2_fjLj128EEEEELb1ELb0ELb0ELb0EEEvNS_9FwdParamsE:
.text._ZN10layer_norm13ln_fwd_kernelINS_13Kernel_traitsI13__nv_bfloat16S2_fS2_fjLj2048ELj1ELj4ELj1ELj16ENS_18Kernel_traits_baseILj2048ES2_S2_fS2_fjLj128EEEEELb1ELb0ELb0ELb0EEEvNS_9FwdParamsE:
        /* <DEDUP_REMOVED lines=122> */
.L_x_21801:
        /* <DEDUP_REMOVED lines=78> */
.L_x_21802:
[----:B------:R-:W-:Y:S05]  /*0c80*/  BSYNC.RECONVERGENT B0 ;  /* 0x0000000000007941 */ /* 0x000fea0003800200 */
.L_x_21800:
        /* <DEDUP_REMOVED lines=9> */
[----:B------:R-:W1:Y:S01]  /*0d20*/  LDCU UR31, c[0x0][0x388] ;  /* 0x00007100ff1f77ac */ /* 0x000e620008000800 */
[----:B-----5:R-:W-:Y:S01]  /*0d30*/  PRMT R202, R39, 0x7632, R202 ;  /* 0x0000763227ca7816 */ /* 0x020fe200000000ca */
        /* <DEDUP_REMOVED lines=96> */
[----:B------:R-:W-:Y:S01]  /*1340*/  IMAD.MOV.U32 R3, RZ, RZ, RZ ;  /* 0x000000ffff037224 */ /* 0x000fe200078e00ff */
        /* <DEDUP_REMOVED lines=29> */
[----:B-123--:R-:W-:-:S07]  /*1520*/  PRMT R4, R96, 0x7632, R4 ;  /* 0x0000763260047816 */ /* 0x00efce0000000004 */
.L_x_22492:
        /* <DEDUP_REMOVED lines=27> */
[----:B------:R0:W5:Y:S04]  /*16e0*/  LDG.E.128 R32, desc[UR8][R212.64] ;  /* 0x00000008d4207981 */ /* 0x000168000c1e1d00 */
        /* <DEDUP_REMOVED lines=12> */
.L_x_71308:
[----:B------:R-:W-:Y:S05]  /*17b0*/  BRX R212 -0x17c0                                       (*"BRANCH_TARGETS .L_x_71309,.L_x_71310,.L_x_71311"*) ;  /* 0xffffffe8d4107949 */ /* 0x000fea000383ffff */
.L_x_71311:
[----:B------:R-:W-:Y:S01]  /*17c0*/  IADD3 R214, PT, PT, R27, 0x1, RZ ;  /* 0x000000011bd67810 */ /* 0x000fe20007ffe0ff */
[----:B------:R-:W-:Y:S02]  /*17d0*/  IMAD.MOV.U32 R218, RZ, RZ, R2 ;  /* 0x000000ffffda7224 */ /* 0x000fe400078e0002 */
[----:B------:R-:W-:Y:S01]  /*17e0*/  IMAD.MOV.U32 R215, RZ, RZ, R28 ;  /* 0x000000ffffd77224 */ /* 0x000fe200078e001c */
[----:B------:R-:W-:Y:S06]  /*17f0*/  BRA `(.L_x_21808) ;  /* 0x0000000000f07947 */ /* 0x000fec0003800000 */
.L_x_71309:
[----:B------:R-:W-:Y:S01]  /*1800*/  MOV R218, R2 ;  /* 0x0000000200da7202 */ /* 0x000fe20000000f00 */
[----:B------:R-:W-:Y:S02]  /*1810*/  IMAD.MOV.U32 R214, RZ, RZ, 0x3 ;  /* 0x00000003ffd67424 */ /* 0x000fe400078e00ff */
[----:B------:R-:W-:Y:S01]  /*1820*/  IMAD.MOV.U32 R215, RZ, RZ, R29 ;  /* 0x000000ffffd77224 */ /* 0x000fe200078e001d */
[----:B------:R-:W-:Y:S06]  /*1830*/  BRA `(.L_x_21808) ;  /* 0x0000000000e07947 */ /* 0x000fec0003800000 */
.L_x_71310:
        /* <DEDUP_REMOVED lines=13> */
.L_x_21810:
[----:B------:R-:W-:Y:S05]  /*1910*/  BSYNC.RECONVERGENT B3 ;  /* 0x0000000000037941 */ /* 0x000fea0003800200 */
.L_x_21809:
        /* <DEDUP_REMOVED lines=42> */
.L_x_21808:
[----:B------:R-:W-:Y:S05]  /*1bc0*/  BSYNC.RECONVERGENT B2 ;  /* 0x0000000000027941 */ /* 0x000fea0003800200 */
.L_x_21807:
        /* <DEDUP_REMOVED lines=13> */
[----:B-1----:R-:W-:-:S04]  /*1ca0*/  FSETP.GTU.FTZ.AND P0, PT, R212, R219, PT ;  /* 0x000000dbd400720b */ /* 0x002fc80003f1c000 */
        /* <DEDUP_REMOVED lines=14> */
.L_x_21813:
        /* <DEDUP_REMOVED lines=13> */
.L_x_21815:
[----:B------:R-:W-:Y:S05]  /*1e60*/  BSYNC.RECONVERGENT B3 ;  /* 0x0000000000037941 */ /* 0x000fea0003800200 */
.L_x_21814:
        /* <DEDUP_REMOVED lines=43> */
.L_x_21812:
[----:B------:R-:W-:Y:S05]  /*2120*/  BSYNC.RECONVERGENT B2 ;  /* 0x0000000000027941 */ /* 0x000fea0003800200 */
.L_x_21811:
        /* <DEDUP_REMOVED lines=22> */
.L_x_21818:
        /* <DEDUP_REMOVED lines=13> */
.L_x_21820:
[----:B------:R-:W-:Y:S05]  /*2360*/  BSYNC.RECONVERGENT B3 ;  /* 0x0000000000037941 */ /* 0x000fea0003800200 */
.L_x_21819:
        /* <DEDUP_REMOVED lines=43> */
.L_x_21817:
[----:B------:R-:W-:Y:S05]  /*2620*/  BSYNC.RECONVERGENT B2 ;  /* 0x0000000000027941 */ /* 0x000fea0003800200 */
.L_x_21816:
        /* <DEDUP_REMOVED lines=23> */
.L_x_21823:
        /* <DEDUP_REMOVED lines=13> */
.L_x_21825:
[----:B------:R-:W-:Y:S05]  /*2870*/  BSYNC.RECONVERGENT B3 ;  /* 0x0000000000037941 */ /* 0x000fea0003800200 */
.L_x_21824:
        /* <DEDUP_REMOVED lines=43> */
.L_x_21822:
[----:B------:R-:W-:Y:S05]  /*2b30*/  BSYNC.RECONVERGENT B2 ;  /* 0x0000000000027941 */ /* 0x000fea0003800200 */
.L_x_21821:
[----:B------:R-:W-:Y:S01]  /*2b40*/  I2FP.F32.U32 R157, R157 ;  /* 0x0000009d009d7245 */ /* 0x000fe20000201000 */
[----:B------:R-:W-:Y:S01]  /*2b50*/  IMAD.U32 R212, R27, 0x10000, RZ ;  /* 0x000100001bd47824 */ /* 0x000fe200078e00ff */
        /* <DEDUP_REMOVED lines=20> */
.L_x_21828:
        /* <DEDUP_REMOVED lines=13> */
.L_x_21830:
[----:B------:R-:W-:Y:S05]  /*2d70*/  BSYNC.RECONVERGENT B3 ;  /* 0x0000000000037941 */ /* 0x000fea0003800200 */
.L_x_21829:
        /* <DEDUP_REMOVED lines=43> */
.L_x_21827:
[----:B------:R-:W-:Y:S05]  /*3030*/  BSYNC.RECONVERGENT B2 ;  /* 0x0000000000027941 */ /* 0x000fea0003800200 */
.L_x_21826:
        /* <DEDUP_REMOVED lines=23> */
.L_x_21833:
        /* <DEDUP_REMOVED lines=13> */
.L_x_21835:
[----:B------:R-:W-:Y:S05]  /*3280*/  BSYNC.RECONVERGENT B3 ;  /* 0x0000000000037941 */ /* 0x000fea0003800200 */
.L_x_21834:
        /* <DEDUP_REMOVED lines=43> */
.L_x_21832:
[----:B------:R-:W-:Y:S05]  /*3540*/  BSYNC.RECONVERGENT B2 ;  /* 0x0000000000027941 */ /* 0x000fea0003800200 */
.L_x_21831:
        /* <DEDUP_REMOVED lines=22> */
.L_x_21838:
        /* <DEDUP_REMOVED lines=13> */
.L_x_21840:
[----:B------:R-:W-:Y:S05]  /*3780*/  BSYNC.RECONVERGENT B3 ;  /* 0x0000000000037941 */ /* 0x000fea0003800200 */
.L_x_21839:
        /* <DEDUP_REMOVED lines=43> */
.L_x_21837:
[----:B------:R-:W-:Y:S05]  /*3a40*/  BSYNC.RECONVERGENT B2 ;  /* 0x0000000000027941 */ /* 0x000fea0003800200 */
.L_x_21836:
        /* <DEDUP_REMOVED lines=8> */
[----:B------:R-:W-:-:S04]  /*3ad0*/  FSETP.GTU.FTZ.AND P5, PT, R156, R219, PT ;  /* 0x000000db9c00720b */ /* 0x000fc80003fbc000 */
[----:B------:R-:W-:Y:S01]  /*3ae0*/  FSEL R157, R27, RZ, !P5 ;  /* 0x000000ff1b9d7208 */ /* 0x000fe20006800000 */
[----:B------:R-:W-:Y:S01]  /*3af0*/  HFMA2 R27, -RZ, RZ, 0, 1.1920928955078125e-07 ;  /* 0x00000002ff1b7431 */ /* 0x000fe200000001ff */
        /* <DEDUP_REMOVED lines=12> */
.L_x_21843:
        /* <DEDUP_REMOVED lines=15> */
.L_x_21845:
[----:B------:R-:W-:Y:S05]  /*3cb0*/  BSYNC.RECONVERGENT B3 ;  /* 0x0000000000037941 */ /* 0x000fea0003800200 */
.L_x_21844:
        /* <DEDUP_REMOVED lines=43> */
.L_x_21842:
[----:B------:R-:W-:Y:S05]  /*3f70*/  BSYNC.RECONVERGENT B2 ;  /* 0x0000000000027941 */ /* 0x000fea0003800200 */
.L_x_21841:
[----:B------:R-:W-:Y:S01]  /*3f80*/  I2FP.F32.U32 R157, R157 ;  /* 0x0000009d009d7245 */ /* 0x000fe20000201000 */
[----:B------:R-:W-:-:S04]  /*3f90*/  IMAD.U32 R214, R214, 0x10000, RZ ;  /* 0x00010000d6d67824 */ /* 0x000fc800078e00ff */
[----:B------:R-:W-:Y:S01]  /*3fa0*/  FFMA.FTZ R220, R157, R220, 1.1641532182693481445e-10 ;  /* 0x2f0000009ddc7423 */ /* 0x000fe200000100dc */
[----:B------:R-:W-:-:S04]  /*3fb0*/  FMUL.FTZ R157, R214, R211 ;  /* 0x000000d3d69d7220 */ /* 0x000fc80000410000 */
[----:B------:R-:W-:Y:S01]  /*3fc0*/  FMUL.FTZ R157, R157, R2 ;  /* 0x000000029d9d7220 */ /* 0x000fe20000410000 */
[----:B------:R-:W-:-:S04]  /*3fd0*/  FSETP.GTU.FTZ.AND P6, PT, R220, R219, PT ;  /* 0x000000dbdc00720b */ /* 0x000fc80003fdc000 */
[----:B------:R-:W-:Y:S02]  /*3fe0*/  FSEL R2, R157, RZ, !P6 ;  /* 0x000000ff9d027208 */ /* 0x000fe40007000000 */
[----:B------:R-:W-:-:S03]  /*3ff0*/  PLOP3.LUT P6, PT, P6, PT, PT, 0x8, 0x80 ;  /* 0x000000000080781c */ /* 0x000fc600037ce170 */
[----:B------:R-:W-:Y:S01]  /*4000*/  FADD.FTZ R163, R163, R2 ;  /* 0x00000002a3a37221 */ /* 0x000fe20000010000 */
[----:B------:R-:W-:Y:S09]  /*4010*/  BRA `(.L_x_21846) ;  /* 0x0000002400fc7947 */ /* 0x000ff20003800000 */
.L_x_21806:
        /* <DEDUP_REMOVED lines=16> */
.L_x_21849:
        /* <DEDUP_REMOVED lines=13> */
.L_x_21851:
[----:B------:R-:W-:Y:S05]  /*41f0*/  BSYNC.RECONVERGENT B3 ;  /* 0x0000000000037941 */ /* 0x000fea0003800200 */
.L_x_21850:
        /* <DEDUP_REMOVED lines=42> */
.L_x_21848:
[----:B------:R-:W-:Y:S05]  /*44a0*/  BSYNC.RECONVERGENT B2 ;  /* 0x0000000000027941 */ /* 0x000fea0003800200 */
.L_x_21847:
[----:B------:R-:W0:Y:S01]  /*44b0*/  LDC R212, c[0x0][0x404] ;  /* 0x00010100ffd47b82 */ /* 0x000e220000000800 */
[----:B------:R-:W-:Y:S01]  /*44c0*/  I2FP.F32.U32 R2, R32 ;  /* 0x0000002000027245 */ /* 0x000fe20000201000 */
[----:B------:R-:W-:Y:S01]  /*44d0*/  IMAD.MOV.U32 R215, RZ, RZ, 0x2f800000 ;  /* 0x2f800000ffd77424 */ /* 0x000fe200078e00ff */
[----:B------:R-:W-:Y:S01]  /*44e0*/  ISETP.NE.AND P0, PT, R33, 0x1, PT ;  /* 0x000000012100780c */ /* 0x000fe20003f05270 */
[----:B------:R-:W-:Y:S01]  /*44f0*/  BSSY.RECONVERGENT B2, `(.L_x_21852) ;  /* 0x000004e000027945 */ /* 0x000fe20003800200 */
[----:B------:R-:W-:Y:S01]  /*4500*/  LOP3.LUT R209, R209, 0xfffffffd, RZ, 0xc0, !PT ;  /* 0xfffffffdd1d17812 */ /* 0x000fe200078ec0ff */
[----:B------:R-:W-:Y:S01]  /*4510*/  FFMA.FTZ R27, R2, R215, 1.1641532182693481445e-10 ;  /* 0x2f000000021b7423 */ /* 0x000fe200000100d7 */
[C---:B-----5:R-:W-:Y:S01]  /*4520*/  IMAD.U32 R2, R156.reuse, 0x10000, RZ ;  /* 0x000100009c027824 */ /* 0x060fe200078e00ff */
[----:B------:R-:W1:Y:S01]  /*4530*/  LDC R163, c[0x0][0x408] ;  /* 0x00010200ffa37b82 */ /* 0x000e620000000800 */
[----:B------:R-:W-:Y:S02]  /*4540*/  PRMT R156, R156, 0x7632, R156 ;  /* 0x000076329c9c7816 */ /* 0x000fe4000000009c */
[----:B------:R-:W-:Y:S01]  /*4550*/  FMUL.FTZ R216, R2, R211 ;  /* 0x000000d302d87220 */ /* 0x000fe20000410000 */
[----:B------:R-:W-:Y:S01]  /*4560*/  MOV R32, 0x2 ;  /* 0x0000000200207802 */ /* 0x000fe20000000f00 */
[----:B------:R-:W-:Y:S01]  /*4570*/  IMAD.MOV.U32 R2, RZ, RZ, R0 ;  /* 0x000000ffff027224 */ /* 0x000fe200078e0000 */
[----:B0-----:R-:W-:Y:S01]  /*4580*/  FSETP.LE.FTZ.AND P1, PT, R27, R212, PT ;  /* 0x000000d41b00720b */ /* 0x001fe20003f33000 */
[----:B-1----:R-:W-:-:S12]  /*4590*/  FMUL.FTZ R216, R216, R163 ;  /* 0x000000a3d8d87220 */ /* 0x002fd80000410000 */
        /* <DEDUP_REMOVED lines=10> */
.L_x_21854:
        /* <DEDUP_REMOVED lines=13> */
.L_x_21856:
[----:B------:R-:W-:Y:S05]  /*4710*/  BSYNC.RECONVERGENT B3 ;  /* 0x0000000000037941 */ /* 0x000fea0003800200 */
.L_x_21855:
        /* <DEDUP_REMOVED lines=43> */
.L_x_21853:
[----:B------:R-:W-:Y:S05]  /*49d0*/  BSYNC.RECONVERGENT B2 ;  /* 0x0000000000027941 */ /* 0x000fea0003800200 */
.L_x_21852:
[----:B------:R-:W-:Y:S01]  /*49e0*/  ISETP.NE.AND P1, PT, R32, 0x1, PT ;  /* 0x000000012000780c */ /* 0x000fe20003f25270 */
[----:B------:R-:W-:Y:S01]  /*49f0*/  IMAD.U32 R156, R156, 0x10000, RZ ;  /* 0x000100009c9c7824 */ /* 0x000fe200078e00ff */
[----:B------:R-:W-:Y:S01]  /*4a00*/  I2FP.F32.U32 R2, R2 ;  /* 0x0000000200027245 */ /* 0x000fe20000201000 */
[----:B------:R-:W-:Y:S01]  /*4a10*/  BSSY.RECONVERGENT B2, `(.L_x_21857) ;  /* 0x0000049000027945 */ /* 0x000fe20003800200 */
[----:B------:R-:W-:Y:S02]  /*4a20*/  HFMA2 R33, -RZ, RZ, 0, 1.1920928955078125e-07 ;  /* 0x00000002ff217431 */ /* 0x000fe400000001ff */
[----:B------:R-:W-:Y:S01]  /*4a30*/  FMUL.FTZ R156, R156, R211 ;  /* 0x000000d39c9c7220 */ /* 0x000fe20000410000 */
[----:B------:R-:W-:Y:S01]  /*4a40*/  FFMA.FTZ R27, R2, R215, 1.1641532182693481445e-10 ;  /* 0x2f000000021b7423 */ /* 0x000fe200000100d7 */
[----:B------:R-:W-:Y:S02]  /*4a50*/  IMAD.MOV.U32 R2, RZ, RZ, R0 ;  /* 0x000000ffff027224 */ /* 0x000fe400078e0000 */
[----:B------:R-:W-:-:S02]  /*4a60*/  FMUL.FTZ R213, R156, R163 ;  /* 0x000000a39cd57220 */ /* 0x000fc40000410000 */
[----:B------:R-:W-:Y:S01]  /*4a70*/  FSETP.LE.FTZ.AND P0, PT, R27, R212, PT ;  /* 0x000000d41b00720b */ /* 0x000fe20003f13000 */
        /* <DEDUP_REMOVED lines=9> */
.L_x_21859:
        /* <DEDUP_REMOVED lines=13> */
.L_x_21861:
[----:B------:R-:W-:Y:S05]  /*4be0*/  BSYNC.RECONVERGENT B3 ;  /* 0x0000000000037941 */ /* 0x000fea0003800200 */
.L_x_21860:
        /* <DEDUP_REMOVED lines=43> */
.L_x_21858:
[----:B------:R-:W-:Y:S05]  /*4ea0*/  BSYNC.RECONVERGENT B2 ;  /* 0x0000000000027941 */ /* 0x000fea0003800200 */
.L_x_21857:
[----:B------:R-:W-:Y:S01]  /*4eb0*/  ISETP.NE.AND P2, PT, R33, 0x1, PT ;  /* 0x000000012100780c */ /* 0x000fe20003f45270 */
[----:B------:R-:W-:Y:S01]  /*4ec0*/  BSSY.RECONVERGENT B2, `(.L_x_21862) ;  /* 0x000004c000027945 */ /* 0x000fe20003800200 */
[----:B------:R-:W-:Y:S01]  /*4ed0*/  I2FP.F32.U32 R2, R2 ;  /* 0x0000000200027245 */ /* 0x000fe20000201000 */
[----:B------:R-:W-:-:S04]  /*4ee0*/  HFMA2 R34, -RZ, RZ, 0, 1.1920928955078125e-07 ;  /* 0x00000002ff227431 */ /* 0x000fc800000001ff */
[----:B------:R-:W-:Y:S01]  /*4ef0*/  FFMA.FTZ R27, R2, R215, 1.1641532182693481445e-10 ;  /* 0x2f000000021b7423 */ /* 0x000fe200000100d7 */
[----:B------:R-:W-:-:S04]  /*4f00*/  IMAD.U32 R2, R157, 0x10000, RZ ;  /* 0x000100009d027824 */ /* 0x000fc800078e00ff */
[----:B------:R-:W-:Y:S01]  /*4f10*/  FMUL.FTZ R214, R2, R211 ;  /* 0x000000d302d67220 */ /* 0x000fe20000410000 */
[----:B------:R-:W-:Y:S01]  /*4f20*/  FSETP.LE.FTZ.AND P1, PT, R27, R212, PT ;  /* 0x000000d41b00720b */ /* 0x000fe20003f33000 */
[----:B------:R-:W-:Y:S01]  /*4f30*/  IMAD.MOV.U32 R27, RZ, RZ, R0 ;  /* 0x000000ffff1b7224 */ /* 0x000fe200078e0000 */
[----:B------:R-:W-:Y:S01]  /*4f40*/  PRMT R2, R157, 0x7632, R2 ;  /* 0x000076329d027816 */ /* 0x000fe20000000002 */
        /* <DEDUP_REMOVED lines=10> */
.L_x_21864:
        /* <DEDUP_REMOVED lines=13> */
.L_x_21866:
[----:B------:R-:W-:Y:S05]  /*50c0*/  BSYNC.RECONVERGENT B3 ;  /* 0x0000000000037941 */ /* 0x000fea0003800200 */
.L_x_21865:
        /* <DEDUP_REMOVED lines=43> */
.L_x_21863:
[----:B------:R-:W-:Y:S05]  /*5380*/  BSYNC.RECONVERGENT B2 ;  /* 0x0000000000027941 */ /* 0x000fea0003800200 */
.L_x_21862:
        /* <DEDUP_REMOVED lines=8> */
[----:B------:R-:W-:Y:S01]  /*5410*/  FSETP.LE.FTZ.AND P2, PT, R27, R212, PT ;  /* 0x000000d41b00720b */ /* 0x000fe20003f53000 */
[----:B------:R-:W-:Y:S01]  /*5420*/  IMAD.MOV.U32 R27, RZ, RZ, R0 ;  /* 0x000000ffff1b7224 */ /* 0x000fe200078e0000 */
        /* <DEDUP_REMOVED lines=9> */
.L_x_21869:
        /* <DEDUP_REMOVED lines=13> */
.L_x_21871:
[----:B------:R-:W-:Y:S05]  /*5590*/  BSYNC.RECONVERGENT B3 ;  /* 0x0000000000037941 */ /* 0x000fea0003800200 */
.L_x_21870:
        /* <DEDUP_REMOVED lines=43> */
.L_x_21868:
[----:B------:R-:W-:Y:S05]  /*5850*/  BSYNC.RECONVERGENT B2 ;  /* 0x0000000000027941 */ /* 0x000fea0003800200 */
.L_x_21867:
[----:B------:R-:W-:Y:S01]  /*5860*/  ISETP.NE.AND P4, PT, R33, 0x1, PT ;  /* 0x000000012100780c */ /* 0x000fe20003f85270 */
[----:B------:R-:W-:Y:S01]  /*5870*/  BSSY.RECONVERGENT B2, `(.L_x_21872) ;  /* 0x000004c000027945 */ /* 0x000fe20003800200 */
[----:B------:R-:W-:Y:S01]  /*5880*/  I2FP.F32.U32 R32, R27 ;  /* 0x0000001b00207245 */ /* 0x000fe20000201000 */
[----:B------:R-:W-:-:S04]  /*5890*/  HFMA2 R34, -RZ, RZ, 0, 1.1920928955078125e-07 ;  /* 0x00000002ff227431 */ /* 0x000fc800000001ff */
[----:B------:R-:W-:Y:S01]  /*58a0*/  FFMA.FTZ R27, R32, R215, 1.1641532182693481445e-10 ;  /* 0x2f000000201b7423 */ /* 0x000fe200000100d7 */
[C---:B------:R-:W-:Y:S01]  /*58b0*/  IMAD.U32 R32, R158.reuse, 0x10000, RZ ;  /* 0x000100009e207824 */ /* 0x040fe200078e00ff */
[----:B------:R-:W-:-:S03]  /*58c0*/  PRMT R158, R158, 0x7632, R158 ;  /* 0x000076329e9e7816 */ /* 0x000fc6000000009e */
[----:B------:R-:W-:Y:S01]  /*58d0*/  FMUL.FTZ R32, R32, R211 ;  /* 0x000000d320207220 */ /* 0x000fe20000410000 */
[----:B------:R-:W-:Y:S01]  /*58e0*/  FSETP.LE.FTZ.AND P3, PT, R27, R212, PT ;  /* 0x000000d41b00720b */ /* 0x000fe20003f73000 */
[----:B------:R-:W-:Y:S02]  /*58f0*/  IMAD.MOV.U32 R27, RZ, RZ, R0 ;  /* 0x000000ffff1b7224 */ /* 0x000fe400078e0000 */
        /* <DEDUP_REMOVED lines=10> */
.L_x_21874:
        /* <DEDUP_REMOVED lines=13> */
.L_x_21876:
[----:B------:R-:W-:Y:S05]  /*5a70*/  BSYNC.RECONVERGENT B3 ;  /* 0x0000000000037941 */ /* 0x000fea0003800200 */
.L_x_21875:
        /* <DEDUP_REMOVED lines=43> */
.L_x_21873:
[----:B------:R-:W-:Y:S05]  /*5d30*/  BSYNC.RECONVERGENT B2 ;  /* 0x0000000000027941 */ /* 0x000fea0003800200 */
.L_x_21872:
        /* <DEDUP_REMOVED lines=19> */
.L_x_21879:
        /* <DEDUP_REMOVED lines=13> */
.L_x_21881:
[----:B------:R-:W-:Y:S05]  /*5f40*/  BSYNC.RECONVERGENT B3 ;  /* 0x0000000000037941 */ /* 0x000fea0003800200 */
.L_x_21880:
        /* <DEDUP_REMOVED lines=43> */
.L_x_21878:
[----:B------:R-:W-:Y:S05]  /*6200*/  BSYNC.RECONVERGENT B2 ;  /* 0x0000000000027941 */ /* 0x000fea0003800200 */
.L_x_21877:
[----:B------:R-:W-:Y:S01]  /*6210*/  ISETP.NE.AND P6, PT, R35, 0x1, PT ;  /* 0x000000012300780c */ /* 0x000fe20003fc5270 */
[C---:B------:R-:W-:Y:S01]  /*6220*/  IMAD.U32 R34, R159.reuse, 0x10000, RZ ;  /* 0x000100009f227824 */ /* 0x040fe200078e00ff */
[----:B------:R-:W-:Y:S01]  /*6230*/  I2FP.F32.U32 R32, R27 ;  /* 0x0000001b00207245 */ /* 0x000fe20000201000 */
[----:B------:R-:W-:Y:S01]  /*6240*/  BSSY.RECONVERGENT B2, `(.L_x_21882) ;  /* 0x000004c000027945 */ /* 0x000fe20003800200 */
[----:B------:R-:W-:Y:S02]  /*6250*/  HFMA2 R27, -RZ, RZ, 0, 1.1920928955078125e-07 ;  /* 0x00000002ff1b7431 */ /* 0x000fe400000001ff */
[----:B------:R-:W-:Y:S01]  /*6260*/  FMUL.FTZ R162, R34, R211 ;  /* 0x000000d322a27220 */ /* 0x000fe20000410000 */
[----:B------:R-:W-:Y:S01]  /*6270*/  PRMT R159, R159, 0x7632, R159 ;  /* 0x000076329f9f7816 */ /* 0x000fe2000000009f */
        /* <DEDUP_REMOVED lines=13> */
.L_x_21884:
        /* <DEDUP_REMOVED lines=15> */
.L_x_21886:
[----:B------:R-:W-:Y:S05]  /*6440*/  BSYNC.RECONVERGENT B3 ;  /* 0x0000000000037941 */ /* 0x000fea0003800200 */
.L_x_21885:
        /* <DEDUP_REMOVED lines=43> */
.L_x_21883:
[----:B------:R-:W-:Y:S05]  /*6700*/  BSYNC.RECONVERGENT B2 ;  /* 0x0000000000027941 */ /* 0x000fea0003800200 */
.L_x_21882:
[----:B------:R-:W-:Y:S01]  /*6710*/  I2FP.F32.U32 R32, R34 ;  /* 0x0000002200207245 */ /* 0x000fe20000201000 */
[----:B------:R-:W-:Y:S01]  /*6720*/  IMAD.U32 R34, R159, 0x10000, RZ ;  /* 0x000100009f227824 */ /* 0x000fe200078e00ff */
[----:B------:R-:W-:Y:S02]  /*6730*/  LOP3.LUT P6, RZ, R209, 0x2, RZ, 0xc0, !PT ;  /* 0x00000002d1ff7812 */ /* 0x000fe400078cc0ff */
[----:B------:R-:W-:Y:S01]  /*6740*/  FSEL R33, R213, RZ, P0 ;  /* 0x000000ffd5217208 */ /* 0x000fe20000000000 */
[----:B------:R-:W-:Y:S01]  /*6750*/  FFMA.FTZ R215, R32, R215, 1.1641532182693481445e-10 ;  /* 0x2f00000020d77423 */ /* 0x000fe200000100d7 */
[----:B------:R-:W-:Y:S01]  /*6760*/  FMUL.FTZ R34, R34, R211 ;  /* 0x000000d322227220 */ /* 0x000fe20000410000 */
[----:B------:R-:W-:Y:S02]  /*6770*/  FSEL R32, R216, RZ, P6 ;  /* 0x000000ffd8207208 */ /* 0x000fe40003000000 */
[----:B------:R-:W-:Y:S01]  /*6780*/  FSEL R35, R2, RZ, P2 ;  /* 0x000000ff02237208 */ /* 0x000fe20001000000 */
[----:B------:R-:W-:Y:S01]  /*6790*/  FMUL.FTZ R34, R34, R163 ;  /* 0x000000a322227220 */ /* 0x000fe20000410000 */
[----:B------:R-:W-:-:S02]  /*67a0*/  FSETP.GTU.FTZ.AND P6, PT, R215, R212, PT ;  /* 0x000000d4d700720b */ /* 0x000fc40003fdc000 */
[----:B------:R-:W-:Y:S02]  /*67b0*/  FSEL R160, R160, RZ, P3 ;  /* 0x000000ffa0a07208 */ /* 0x000fe40001800000 */
[----:B------:R-:W-:Y:S02]  /*67c0*/  FSEL R163, R34, RZ, !P6 ;  /* 0x000000ff22a37208 */ /* 0x000fe40007000000 */
[----:B------:R-:W-:Y:S02]  /*67d0*/  PLOP3.LUT P6, PT, P6, PT, PT, 0x8, 0x80 ;  /* 0x000000000080781c */ /* 0x000fe400037ce170 */
[----:B------:R-:W-:Y:S02]  /*67e0*/  FSEL R34, R214, RZ, P1 ;  /* 0x000000ffd6227208 */ /* 0x000fe40000800000 */
[----:B------:R-:W-:Y:S02]  /*67f0*/  FSEL R161, R161, RZ, P4 ;  /* 0x000000ffa1a17208 */ /* 0x000fe40002000000 */
[----:B------:R-:W-:-:S07]  /*6800*/  FSEL R162, R162, RZ, P5 ;  /* 0x000000ffa2a27208 */ /* 0x000fce0002800000 */
.L_x_21846:
        /* <DEDUP_REMOVED lines=10> */
[----:B------:R-:W-:Y:S01]  /*68b0*/  LOP3.LUT R217, R217, R213, R212, 0xfe, !PT ;  /* 0x000000d5d9d97212 */ /* 0x000fe200078efed4 */
[C---:B------:R-:W-:Y:S01]  /*68c0*/  VIADD R212, R210.reuse, 0x20 ;  /* 0x00000020d2d47836 */ /* 0x040fe20000000000 */
[----:B------:R-:W-:Y:S02]  /*68d0*/  SEL R158, RZ, 0x1, !P3 ;  /* 0x00000001ff9e7807 */ /* 0x000fe40005800000 */
[----:B------:R-:W-:Y:S02]  /*68e0*/  SEL R213, RZ, 0x1, !P6 ;  /* 0x00000001ffd57807 */ /* 0x000fe40007000000 */
[----:B------:R-:W-:Y:S01]  /*68f0*/  LOP3.LUT R159, R217, R158, RZ, 0xfc, !PT ;  /* 0x0000009ed99f7212 */ /* 0x000fe200078efcff */
[----:B0-----:R-:W-:Y:S01]  /*6900*/  IMAD.WIDE.U32 R214, R210, 0x20, R214 ;  /* 0x00000020d2d67825 */ /* 0x001fe200078e00d6 */
[----:B------:R-:W-:-:S02]  /*6910*/  LOP3.LUT R158, R2, R213, RZ, 0xfc, !PT ;  /* 0x000000d5029e7212 */ /* 0x000fc400078efcff */
[----:B------:R-:W-:Y:S02]  /*6920*/  MOV R2, R218 ;  /* 0x000000da00027202 */ /* 0x000fe40000000f00 */
[----:B------:R0:W-:Y:S01]  /*6930*/  STG.E.128 desc[UR8][R214.64], R32 ;  /* 0x00000020d6007986 */ /* 0x0001e2000c101d08 */
[----:B-1----:R-:W-:-:S03]  /*6940*/  IMAD.WIDE.U32 R156, R210, 0x8, R156 ;  /* 0x00000008d29c7825 */ /* 0x002fc600078e009c */
[----:B------:R0:W-:Y:S04]  /*6950*/  STG.E.128 desc[UR8][R214.64+0x10], R160 ;  /* 0x000010a0d6007986 */ /* 0x0001e8000c101d08 */
[----:B------:R0:W-:Y:S02]  /*6960*/  STG.E.64 desc[UR8][R156.64], R158 ;  /* 0x0000009e9c007986 */ /* 0x0001e4000c101b08 */
.L_x_21805:
[----:B------:R-:W-:Y:S05]  /*6970*/  BSYNC.RECONVERGENT B1 ;  /* 0x0000000000017941 */ /* 0x000fea0003800200 */
.L_x_21804:
[----:B------:R-:W-:Y:S01]  /*6980*/  ISETP.GE.U32.AND P0, PT, R206, 0x40, PT ;  /* 0x00000040ce00780c */ /* 0x000fe20003f06070 */
[----:B------:R-:W-:Y:S01]  /*6990*/  BSSY.RECONVERGENT B1, `(.L_x_21887) ;  /* 0x0000531000017945 */ /* 0x000fe20003800200 */
[----:B------:R-:W-:-:S11]  /*69a0*/  LOP3.LUT R209, R209, 0xfffffdff, RZ, 0xc0, !PT ;  /* 0xfffffdffd1d17812 */ /* 0x000fd600078ec0ff */
[----:B------:R-:W-:Y:S01]  /*69b0*/  @P0 LOP3.LUT R209, R209, 0x200, RZ, 0xfc, !PT ;  /* 0x00000200d1d10812 */ /* 0x000fe200078efcff */
[----:B------:R-:W-:Y:S06]  /*69c0*/  @!P0 BRA `(.L_x_21888) ;  /* 0x0000005000b48947 */ /* 0x000fec0003800000 */
[----:B------:R-:W1:Y:S02]  /*69d0*/  LDC.64 R100, c[0x0][0x390] ;  /* 0x0000e400ff647b82 */ /* 0x000e640000000a00 */
[----:B-1----:R-:W-:-:S05]  /*69e0*/  IMAD.WIDE.U32 R100, R212, 0x10, R100 ;  /* 0x00000010d4647825 */ /* 0x002fca00078e0064 */
[----:B------:R1:W5:Y:S01]  /*69f0*/  LDG.E.128 R104, desc[UR8][R100.64] ;  /* 0x0000000864687981 */ /* 0x000362000c1e1d00 */
[----:B------:R-:W-:-:S04]  /*6a00*/  UISETP.NE.U32.AND UP1, UPT, UR10, URZ, UPT ;  /* 0x000000ff0a00728c */ /* 0x000fc8000bf25070 */
[----:B------:R-:W-:-:S09]  /*6a10*/  UISETP.NE.AND.EX UP1, UPT, UR11, URZ, UPT, UP1 ;  /* 0x000000ff0b00728c */ /* 0x000fd2000bf25310 */
[----:B-1----:R-:W-:Y:S05]  /*6a20*/  BRA.U !UP1, `(.L_x_21889) ;  /* 0x0000002909487547 */ /* 0x002fea000b800000 */
[----:B0-----:R-:W0:Y:S02]  /*6a30*/  LDC.64 R214, c[0x0][0x3a0] ;  /* 0x0000e800ffd67b82 */ /* 0x001e240000000a00 */
        /* <DEDUP_REMOVED lines=19> */
.L_x_21892:
        /* <DEDUP_REMOVED lines=13> */
.L_x_21894:
[----:B------:R-:W-:Y:S05]  /*6c40*/  BSYNC.RECONVERGENT B3 ;  /* 0x0000000000037941 */ /* 0x000fea0003800200 */
.L_x_21893:
        /* <DEDUP_REMOVED lines=42> */
.L_x_21891:
[----:B------:R-:W-:Y:S05]  /*6ef0*/  BSYNC.RECONVERGENT B2 ;  /* 0x0000000000027941 */ /* 0x000fea0003800200 */
.L_x_21890:
        /* <DEDUP_REMOVED lines=11> */
[----:B------:R-:W-:Y:S01]  /*6fb0*/  FFMA.FTZ R214, R214, R221, 1.1641532182693481445e-10 ;  /* 0x2f000000d6d67423 */ /* 0x000fe200000100dd */
[----:B0-----:R-:W-:-:S04]  /*6fc0*/  FMUL.FTZ R27, R27, R2 ;  /* 0x000000021b1b7220 */ /* 0x001fc80000410000 */
[----:B-1----:R-:W-:-:S04]  /*6fd0*/  FSETP.GTU.FTZ.AND P0, PT, R214, R213, PT ;  /* 0x000000d5d600720b */ /* 0x002fc80003f1c000 */
        /* <DEDUP_REMOVED lines=14> */
.L_x_21897:
        /* <DEDUP_REMOVED lines=13> */
.L_x_21899:
[----:B------:R-:W-:Y:S05]  /*7190*/  BSYNC.RECONVERGENT B3 ;  /* 0x0000000000037941 */ /* 0x000fea0003800200 */
.L_x_21898:
        /* <DEDUP_REMOVED lines=43> */
.L_x_21896:
[----:B------:R-:W-:Y:S05]  /*7450*/  BSYNC.RECONVERGENT B2 ;  /* 0x0000000000027941 */ /* 0x000fea0003800200 */
.L_x_21895:
        /* <DEDUP_REMOVED lines=22> */
.L_x_21902:
        /* <DEDUP_REMOVED lines=13> */
.L_x_21904:
[----:B------:R-:W-:Y:S05]  /*7690*/  BSYNC.RECONVERGENT B3 ;  /* 0x0000000000037941 */ /* 0x000fea0003800200 */
.L_x_21903:
        /* <DEDUP_REMOVED lines=43> */
.L_x_21901:
[----:B------:R-:W-:Y:S05]  /*7950*/  BSYNC.RECONVERGENT B2 ;  /* 0x0000000000027941 */ /* 0x000fea0003800200 */
.L_x_21900:
        /* <DEDUP_REMOVED lines=23> */
.L_x_21907:
        /* <DEDUP_REMOVED lines=13> */
.L_x_21909:
[----:B------:R-:W-:Y:S05]  /*7ba0*/  BSYNC.RECONVERGENT B3 ;  /* 0x0000000000037941 */ /* 0x000fea0003800200 */
.L_x_21908:
        /* <DEDUP_REMOVED lines=43> */
.L_x_21906:
[----:B------:R-:W-:Y:S05]  /*7e60*/  BSYNC.RECONVERGENT B2 ;  /* 0x0000000000027941 */ /* 0x000fea0003800200 */
.L_x_21905:
        /* <DEDUP_REMOVED lines=22> */
.L_x_21912:
        /* <DEDUP_REMOVED lines=13> */
.L_x_21914:
[----:B------:R-:W-:Y:S05]  /*80a0*/  BSYNC.RECONVERGENT B3 ;  /* 0x0000000000037941 */ /* 0x000fea0003800200 */
.L_x_21913:
        /* <DEDUP_REMOVED lines=43> */
.L_x_21911:
[----:B------:R-:W-:Y:S05]  /*8360*/  BSYNC.RECONVERGENT B2 ;  /* 0x0000000000027941 */ /* 0x000fea0003800200 */
.L_x_21910:
        /* <DEDUP_REMOVED lines=23> */
.L_x_21917:
        /* <DEDUP_REMOVED lines=13> */
.L_x_21919:
[----:B------:R-:W-:Y:S05]  /*85b0*/  BSYNC.RECONVERGENT B3 ;  /* 0x0000000000037941 */ /* 0x000fea0003800200 */
.L_x_21918:
        /* <DEDUP_REMOVED lines=43> */
.L_x_21916:
[----:B------:R-:W-:Y:S05]  /*8870*/  BSYNC.RECONVERGENT B2 ;  /* 0x0000000000027941 */ /* 0x000fea0003800200 */
.L_x_21915:
        /* <DEDUP_REMOVED lines=22> */
.L_x_21922:
        /* <DEDUP_REMOVED lines=13> */
.L_x_21924:
[----:B------:R-:W-:Y:S05]  /*8ab0*/  BSYNC.RECONVERGENT B3 ;  /* 0x0000000000037941 */ /* 0x000fea0003800200 */
.L_x_21923:
        /* <DEDUP_REMOVED lines=43> */
.L_x_21921:
[----:B------:R-:W-:Y:S05]  /*8d70*/  BSYNC.RECONVERGENT B2 ;  /* 0x0000000000027941 */ /* 0x000fea0003800200 */
.L_x_21920:
        /* <DEDUP_REMOVED lines=23> */
.L_x_21927:
        /* <DEDUP_REMOVED lines=15> */
.L_x_21929:
[----:B------:R-:W-:Y:S05]  /*8fe0*/  BSYNC.RECONVERGENT B3 ;  /* 0x0000000000037941 */ /* 0x000fea0003800200 */
.L_x_21928:
        /* <DEDUP_REMOVED lines=43> */
.L_x_21926:
[----:B------:R-:W-:Y:S05]  /*92a0*/  BSYNC.RECONVERGENT B2 ;  /* 0x0000000000027941 */ /* 0x000fea0003800200 */
.L_x_21925:
        /* <DEDUP_REMOVED lines=10> */
.L_x_21889:
        /* <DEDUP_REMOVED lines=16> */
.L_x_21933:
        /* <DEDUP_REMOVED lines=13> */
.L_x_21935:
[----:B------:R-:W-:Y:S05]  /*9520*/  BSYNC.RECONVERGENT B3 ;  /* 0x0000000000037941 */ /* 0x000fea0003800200 */
.L_x_21934:
[----:B------:R-:W-:Y:S01]  /*9530*/  IMAD.WIDE.U32 R28, R205, -0x326172a9, RZ ;  /* 0xcd9e8d57cd1c7825 */ /* 0x000fe200078e00ff */
[----:B------:R-:W-:-:S04]  /*9540*/  LOP3.LUT R102, R3, UR7, R101, 0x96, !PT ;  /* 0x0000000703667c12 */ /* 0x000fc8000f8e9665 */
        /* <DEDUP_REMOVED lines=40> */
.L_x_21932:
[----:B------:R-:W-:Y:S05]  /*97d0*/  BSYNC.RECONVERGENT B2 ;  /* 0x0000000000027941 */ /* 0x000fea0003800200 */
.L_x_21931:
[----:B0-----:R-:W0:Y:S01]  /*97e0*/  LDC R159, c[0x0][0x404] ;  /* 0x00010100ff9f7b82 */ /* 0x001e220000000800 */
        /* <DEDUP_REMOVED lines=11> */
[----:B0-----:R-:W-:Y:S02]  /*98a0*/  FSETP.LE.FTZ.AND P1, PT, R2, R159, PT ;  /* 0x0000009f0200720b */ /* 0x001fe40003f33000 */
[----:B------:R-:W-:Y:S01]  /*98b0*/  MOV R2, R0 ;  /* 0x0000000000027202 */ /* 0x000fe20000000f00 */
[----:B-1----:R-:W-:-:S10]  /*98c0*/  FMUL.FTZ R216, R27, R158 ;  /* 0x0000009e1bd87220 */ /* 0x002fd40000410000 */
        /* <DEDUP_REMOVED lines=10> */
.L_x_21938:
        /* <DEDUP_REMOVED lines=13> */
.L_x_21940:
[----:B------:R-:W-:Y:S05]  /*9a40*/  BSYNC.RECONVERGENT B3 ;  /* 0x0000000000037941 */ /* 0x000fea0003800200 */
.L_x_21939:
        /* <DEDUP_REMOVED lines=43> */
.L_x_21937:
[----:B------:R-:W-:Y:S05]  /*9d00*/  BSYNC.RECONVERGENT B2 ;  /* 0x0000000000027941 */ /* 0x000fea0003800200 */
.L_x_21936:
        /* <DEDUP_REMOVED lines=8> */
[----:B------:R-:W-:Y:S02]  /*9d90*/  FSETP.LE.FTZ.AND P0, PT, R2, R159, PT ;  /* 0x0000009f0200720b */ /* 0x000fe40003f13000 */
        /* <DEDUP_REMOVED lines=10> */
.L_x_21943:
        /* <DEDUP_REMOVED lines=13> */
.L_x_21945:
[----:B------:R-:W-:Y:S05]  /*9f10*/  BSYNC.RECONVERGENT B3 ;  /* 0x0000000000037941 */ /* 0x000fea0003800200 */
.L_x_21944:
        /* <DEDUP_REMOVED lines=43> */
.L_x_21942:
[----:B------:R-:W-:Y:S05]  /*a1d0*/  BSYNC.RECONVERGENT B2 ;  /* 0x0000000000027941 */ /* 0x000fea0003800200 */
.L_x_21941:
        /* <DEDUP_REMOVED lines=9> */
[----:B------:R-:W-:Y:S02]  /*a270*/  FSETP.LE.FTZ.AND P1, PT, R2, R159, PT ;  /* 0x0000009f0200720b */ /* 0x000fe40003f33000 */
[----:B------:R-:W-:Y:S01]  /*a280*/  PRMT R2, R105, 0x7632, R2 ;  /* 0x0000763269027816 */ /* 0x000fe20000000002 */
        /* <DEDUP_REMOVED lines=9> */
.L_x_21948:
        /* <DEDUP_REMOVED lines=13> */
.L_x_21950:
[----:B------:R-:W-:Y:S05]  /*a3f0*/  BSYNC.RECONVERGENT B3 ;  /* 0x0000000000037941 */ /* 0x000fea0003800200 */
.L_x_21949:
        /* <DEDUP_REMOVED lines=43> */
.L_x_21947:
[----:B------:R-:W-:Y:S05]  /*a6b0*/  BSYNC.RECONVERGENT B2 ;  /* 0x0000000000027941 */ /* 0x000fea0003800200 */
.L_x_21946:
        /* <DEDUP_REMOVED lines=9> */
[----:B------:R-:W-:Y:S01]  /*a750*/  FSETP.LE.FTZ.AND P2, PT, R100, R159, PT ;  /* 0x0000009f6400720b */ /* 0x000fe20003f53000 */
        /* <DEDUP_REMOVED lines=9> */
.L_x_21953:
        /* <DEDUP_REMOVED lines=13> */
.L_x_21955:
[----:B------:R-:W-:Y:S05]  /*a8c0*/  BSYNC.RECONVERGENT B3 ;  /* 0x0000000000037941 */ /* 0x000fea0003800200 */
.L_x_21954:
        /* <DEDUP_REMOVED lines=43> */
.L_x_21952:
[----:B------:R-:W-:Y:S05]  /*ab80*/  BSYNC.RECONVERGENT B2 ;  /* 0x0000000000027941 */ /* 0x000fea0003800200 */
.L_x_21951:
[----:B------:R-:W-:Y:S01]  /*ab90*/  ISETP.NE.AND P4, PT, R101, 0x1, PT ;  /* 0x000000016500780c */ /* 0x000fe20003f85270 */
[C---:B------:R-:W-:Y:S01]  /*aba0*/  IMAD.U32 R100, R106.reuse, 0x10000, RZ ;  /* 0x000100006a647824 */ /* 0x040fe200078e00ff */
[----:B------:R-:W-:Y:S01]  /*abb0*/  I2FP.F32.U32 R2, R2 ;  /* 0x0000000200027245 */ /* 0x000fe20000201000 */
[----:B------:R-:W-:Y:S01]  /*abc0*/  BSSY.RECONVERGENT B2, `(.L_x_21956) ;  /* 0x000004a000027945 */ /* 0x000fe20003800200 */
[----:B------:R-:W-:Y:S01]  /*abd0*/  PRMT R106, R106, 0x7632, R106 ;  /* 0x000076326a6a7816 */ /* 0x000fe2000000006a */
[----:B------:R-:W-:Y:S01]  /*abe0*/  FMUL.FTZ R157, R100, R211 ;  /* 0x000000d3649d7220 */ /* 0x000fe20000410000 */
[----:B------:R-:W-:Y:S02]  /*abf0*/  IMAD.MOV.U32 R102, RZ, RZ, 0x2 ;  /* 0x00000002ff667424 */ /* 0x000fe400078e00ff */
[----:B------:R-:W-:Y:S01]  /*ac00*/  FFMA.FTZ R2, R2, R215, 1.1641532182693481445e-10 ;  /* 0x2f00000002027423 */ /* 0x000fe200000100d7 */
[----:B------:R-:W-:-:S04]  /*ac10*/  FMUL.FTZ R157, R157, R158 ;  /* 0x0000009e9d9d7220 */ /* 0x000fc80000410000 */
        /* <DEDUP_REMOVED lines=11> */
.L_x_21958:
        /* <DEDUP_REMOVED lines=13> */
.L_x_21960:
[----:B------:R-:W-:Y:S05]  /*ada0*/  BSYNC.RECONVERGENT B3 ;  /* 0x0000000000037941 */ /* 0x000fea0003800200 */
.L_x_21959:
        /* <DEDUP_REMOVED lines=43> */
.L_x_21957:
[----:B------:R-:W-:Y:S05]  /*b060*/  BSYNC.RECONVERGENT B2 ;  /* 0x0000000000027941 */ /* 0x000fea0003800200 */
.L_x_21956:
        /* <DEDUP_REMOVED lines=19> */
.L_x_21963:
        /* <DEDUP_REMOVED lines=13> */
.L_x_21965:
[----:B------:R-:W-:Y:S05]  /*b270*/  BSYNC.RECONVERGENT B3 ;  /* 0x0000000000037941 */ /* 0x000fea0003800200 */
.L_x_21964:
        /* <DEDUP_REMOVED lines=43> */
.L_x_21962:
[----:B------:R-:W-:Y:S05]  /*b530*/  BSYNC.RECONVERGENT B2 ;  /* 0x0000000000027941 */ /* 0x000fea0003800200 */
.L_x_21961:
        /* <DEDUP_REMOVED lines=8> */
[----:B------:R-:W-:Y:S01]  /*b5c0*/  MOV R101, R0 ;  /* 0x0000000000657202 */ /* 0x000fe20000000f00 */
        /* <DEDUP_REMOVED lines=11> */
.L_x_21968:
        /* <DEDUP_REMOVED lines=15> */
.L_x_21970:
[----:B------:R-:W-:Y:S05]  /*b770*/  BSYNC.RECONVERGENT B3 ;  /* 0x0000000000037941 */ /* 0x000fea0003800200 */
.L_x_21969:
        /* <DEDUP_REMOVED lines=43> */
.L_x_21967:
[----:B------:R-:W-:Y:S05]  /*ba30*/  BSYNC.RECONVERGENT B2 ;  /* 0x0000000000027941 */ /* 0x000fea0003800200 */
.L_x_21966:
        /* <DEDUP_REMOVED lines=16> */
.L_x_21930:
        /* <DEDUP_REMOVED lines=18> */
[----:B-1----:R-:W-:-:S03]  /*bc60*/  IMAD.WIDE.U32 R156, R212, 0x8, R156 ;  /* 0x00000008d49c7825 */ /* 0x002fc600078e009c */
[----:B------:R2:W-:Y:S01]  /*bc70*/  STG.E.128 desc[UR8][R214.64+0x10], R104 ;  /* 0x00001068d6007986 */ /* 0x0005e2000c101d08 */
[----:B------:R-:W-:-:S03]  /*bc80*/  IADD3 R212, PT, PT, R212, 0x20, RZ ;  /* 0x00000020d4d47810 */ /* 0x000fc60007ffe0ff */
[----:B------:R2:W-:Y:S04]  /*bc90*/  STG.E.64 desc[UR8][R156.64], R158 ;  /* 0x0000009e9c007986 */ /* 0x0005e8000c101b08 */
.L_x_21888:
[----:B------:R-:W-:Y:S05]  /*bca0*/  BSYNC.RECONVERGENT B1 ;  /* 0x0000000000017941 */ /* 0x000fea0003800200 */
.L_x_21887:
        /* <DEDUP_REMOVED lines=11> */
[----:B0-2---:R-:W0:Y:S02]  /*bd60*/  LDC.64 R214, c[0x0][0x3a0] ;  /* 0x0000e800ffd67b82 */ /* 0x005e240000000a00 */
        /* <DEDUP_REMOVED lines=19> */
.L_x_21976:
        /* <DEDUP_REMOVED lines=13> */
.L_x_21978:
[----:B------:R-:W-:Y:S05]  /*bf70*/  BSYNC.RECONVERGENT B3 ;  /* 0x0000000000037941 */ /* 0x000fea0003800200 */
.L_x_21977:
        /* <DEDUP_REMOVED lines=42> */
.L_x_21975:
[----:B------:R-:W-:Y:S05]  /*c220*/  BSYNC.RECONVERGENT B2 ;  /* 0x0000000000027941 */ /* 0x000fea0003800200 */
.L_x_21974:
        /* <DEDUP_REMOVED lines=28> */
.L_x_21981:
        /* <DEDUP_REMOVED lines=13> */
.L_x_21983:
[----:B------:R-:W-:Y:S05]  /*c4c0*/  BSYNC.RECONVERGENT B3 ;  /* 0x0000000000037941 */ /* 0x000fea0003800200 */
.L_x_21982:
        /* <DEDUP_REMOVED lines=43> */
.L_x_21980:
[----:B------:R-:W-:Y:S05]  /*c780*/  BSYNC.RECONVERGENT B2 ;  /* 0x0000000000027941 */ /* 0x000fea0003800200 */
.L_x_21979:
        /* <DEDUP_REMOVED lines=22> */
.L_x_21986:
        /* <DEDUP_REMOVED lines=13> */
.L_x_21988:
[----:B------:R-:W-:Y:S05]  /*c9c0*/  BSYNC.RECONVERGENT B3 ;  /* 0x0000000000037941 */ /* 0x000fea0003800200 */
.L_x_21987:
        /* <DEDUP_REMOVED lines=43> */
.L_x_21985:
[----:B------:R-:W-:Y:S05]  /*cc80*/  BSYNC.RECONVERGENT B2 ;  /* 0x0000000000027941 */ /* 0x000fea0003800200 */
.L_x_21984:
        /* <DEDUP_REMOVED lines=23> */
.L_x_21991:
        /* <DEDUP_REMOVED lines=13> */
.L_x_21993:
[----:B------:R-:W-:Y:S05]  /*ced0*/  BSYNC.RECONVERGENT B3 ;  /* 0x0000000000037941 */ /* 0x000fea0003800200 */
.L_x_21992:
        /* <DEDUP_REMOVED lines=43> */
.L_x_21990:
[----:B------:R-:W-:Y:S05]  /*d190*/  BSYNC.RECONVERGENT B2 ;  /* 0x0000000000027941 */ /* 0x000fea0003800200 */
.L_x_21989:
        /* <DEDUP_REMOVED lines=22> */
.L_x_21996:
        /* <DEDUP_REMOVED lines=13> */
.L_x_21998:
[----:B------:R-:W-:Y:S05]  /*d3d0*/  BSYNC.RECONVERGENT B3 ;  /* 0x0000000000037941 */ /* 0x000fea0003800200 */
.L_x_21997:
        /* <DEDUP_REMOVED lines=43> */
.L_x_21995:
[----:B------:R-:W-:Y:S05]  /*d690*/  BSYNC.RECONVERGENT B2 ;  /* 0x0000000000027941 */ /* 0x000fea0003800200 */
.L_x_21994:
        /* <DEDUP_REMOVED lines=23> */
.L_x_22001:
        /* <DEDUP_REMOVED lines=13> */
.L_x_22003:
[----:B------:R-:W-:Y:S05]  /*d8e0*/  BSYNC.RECONVERGENT B3 ;  /* 0x0000000000037941 */ /* 0x000fea0003800200 */
.L_x_22002:
        /* <DEDUP_REMOVED lines=43> */
.L_x_22000:
[----:B------:R-:W-:Y:S05]  /*dba0*/  BSYNC.RECONVERGENT B2 ;  /* 0x0000000000027941 */ /* 0x000fea0003800200 */
.L_x_21999:
        /* <DEDUP_REMOVED lines=22> */
.L_x_22006:
        /* <DEDUP_REMOVED lines=13> */
.L_x_22008:
[----:B------:R-:W-:Y:S05]  /*dde0*/  BSYNC.RECONVERGENT B3 ;  /* 0x0000000000037941 */ /* 0x000fea0003800200 */
.L_x_22007:
        /* <DEDUP_REMOVED lines=43> */
.L_x_22005:
[----:B------:R-:W-:Y:S05]  /*e0a0*/  BSYNC.RECONVERGENT B2 ;  /* 0x0000000000027941 */ /* 0x000fea0003800200 */
.L_x_22004:
        /* <DEDUP_REMOVED lines=8> */
[----:B------:R-:W-:-:S05]  /*e130*/  FMUL.FTZ R27, R27, R2 ;  /* 0x000000021b1b7220 */ /* 0x000fca0000410000 */
[----:B------:R-:W-:Y:S01]  /*e140*/  FSEL R157, R27, RZ, !P5 ;  /* 0x000000ff1b9d7208 */ /* 0x000fe20006800000 */
[----:B------:R-:W-:Y:S01]  /*e150*/  IMAD.MOV.U32 R27, RZ, RZ, 0x2 ;  /* 0x00000002ff1b7424 */ /* 0x000fe200078e00ff */
        /* <DEDUP_REMOVED lines=12> */
.L_x_22011:
        /* <DEDUP_REMOVED lines=15> */
.L_x_22013:
[----:B------:R-:W-:Y:S05]  /*e310*/  BSYNC.RECONVERGENT B3 ;  /* 0x0000000000037941 */ /* 0x000fea0003800200 */
.L_x_22012:
        /* <DEDUP_REMOVED lines=43> */
.L_x_22010:
[----:B------:R-:W-:Y:S05]  /*e5d0*/  BSYNC.RECONVERGENT B2 ;  /* 0x0000000000027941 */ /* 0x000fea0003800200 */
.L_x_22009:
[----:B------:R-:W-:Y:S02]  /*e5e0*/  I2FP.F32.U32 R156, R157 ;  /* 0x0000009d009c7245 */ /* 0x000fe40000201000 */
[----:B------:R-:W-:-:S03]  /*e5f0*/  SHF.L.U32 R158, R115, 0x10, RZ ;  /* 0x00000010739e7819 */ /* 0x000fc600000006ff */
[----:B------:R-:W-:Y:S02]  /*e600*/  FFMA.FTZ R156, R156, R221, 1.1641532182693481445e-10 ;  /* 0x2f0000009c9c7423 */ /* 0x000fe400000100dd */
[----:B------:R-:W-:-:S03]  /*e610*/  FMUL.FTZ R115, R158, R211 ;  /* 0x000000d39e737220 */ /* 0x000fc60000410000 */
[----:B------:R-:W-:Y:S01]  /*e620*/  FSETP.GTU.FTZ.AND P6, PT, R156, R213, PT ;  /* 0x000000d59c00720b */ /* 0x000fe20003fdc000 */
[----:B------:R-:W-:-:S05]  /*e630*/  FMUL.FTZ R115, R115, R2 ;  /* 0x0000000273737220 */ /* 0x000fca0000410000 */
[----:B------:R-:W-:Y:S02]  /*e640*/  FSEL R2, R115, RZ, !P6 ;  /* 0x000000ff73027208 */ /* 0x000fe40007000000 */
[----:B------:R-:W-:-:S03]  /*e650*/  PLOP3.LUT P6, PT, P6, PT, PT, 0x8, 0x80 ;  /* 0x000000000080781c */ /* 0x000fc600037ce170 */
[----:B------:R-:W-:Y:S01]  /*e660*/  FADD.FTZ R115, R159, R2 ;  /* 0x000000029f737221 */ /* 0x000fe20000010000 */
[----:B------:R-:W-:Y:S09]  /*e670*/  BRA `(.L_x_22014) ;  /* 0x0000002400fc7947 */ /* 0x000ff20003800000 */
.L_x_21973:
        /* <DEDUP_REMOVED lines=16> */
.L_x_22017:
        /* <DEDUP_REMOVED lines=13> */
.L_x_22019:
[----:B------:R-:W-:Y:S05]  /*e850*/  BSYNC.RECONVERGENT B3 ;  /* 0x0000000000037941 */ /* 0x000fea0003800200 */
.L_x_22018:
[----:B------:R-:W-:Y:S01]  /*e860*/  IMAD.WIDE.U32 R28, R205, -0x326172a9, RZ ;  /* 0xcd9e8d57cd1c7825 */ /* 0x000fe200078e00ff */
[----:B------:R-:W-:-:S04]  /*e870*/  LOP3.LUT R110, R3, UR7, R109, 0x96, !PT ;  /* 0x00000007036e7c12 */ /* 0x000fc8000f8e966d */
[----:B0-2---:R-:W-:Y:S01]  /*e880*/  LOP3.LUT R156, R203, UR6, R29, 0x96, !PT ;  /* 0x00000006cb9c7c12 */ /* 0x005fe2000f8e961d */
        /* <DEDUP_REMOVED lines=39> */
.L_x_22016:
[----:B------:R-:W-:Y:S05]  /*eb00*/  BSYNC.RECONVERGENT B2 ;  /* 0x0000000000027941 */ /* 0x000fea0003800200 */
.L_x_22015:
[----:B0-2---:R-:W0:Y:S01]  /*eb10*/  LDC R159, c[0x0][0x404] ;  /* 0x00010100ff9f7b82 */ /* 0x005e220000000800 */
        /* <DEDUP_REMOVED lines=8> */
[----:B------:R-:W-:Y:S01]  /*eba0*/  PRMT R112, R112, 0x7632, R112 ;  /* 0x0000763270707816 */ /* 0x000fe20000000070 */
[----:B------:R-:W-:Y:S01]  /*ebb0*/  FMUL.FTZ R27, R108, R211 ;  /* 0x000000d36c1b7220 */ /* 0x000fe20000410000 */
[----:B------:R-:W-:Y:S01]  /*ebc0*/  IMAD.MOV.U32 R108, RZ, RZ, 0x2 ;  /* 0x00000002ff6c7424 */ /* 0x000fe200078e00ff */
[----:B0-----:R-:W-:Y:S01]  /*ebd0*/  FSETP.LE.FTZ.AND P1, PT, R2, R159, PT ;  /* 0x0000009f0200720b */ /* 0x001fe20003f33000 */
[----:B------:R-:W-:-:S02]  /*ebe0*/  IMAD.MOV.U32 R2, RZ, RZ, R0 ;  /* 0x000000ffff027224 */ /* 0x000fc400078e0000 */
[----:B-1----:R-:W-:-:S10]  /*ebf0*/  FMUL.FTZ R216, R27, R158 ;  /* 0x0000009e1bd87220 */ /* 0x002fd40000410000 */
        /* <DEDUP_REMOVED lines=10> */
.L_x_22022:
        /* <DEDUP_REMOVED lines=13> */
.L_x_22024:
[----:B------:R-:W-:Y:S05]  /*ed70*/  BSYNC.RECONVERGENT B3 ;  /* 0x0000000000037941 */ /* 0x000fea0003800200 */
.L_x_22023:
        /* <DEDUP_REMOVED lines=43> */
.L_x_22021:
[----:B------:R-:W-:Y:S05]  /*f030*/  BSYNC.RECONVERGENT B2 ;  /* 0x0000000000027941 */ /* 0x000fea0003800200 */
.L_x_22020:
[----:B------:R-:W-:Y:S01]  /*f040*/  ISETP.NE.AND P1, PT, R108, 0x1, PT ;  /* 0x000000016c00780c */ /* 0x000fe20003f25270 */
[----:B------:R-:W-:Y:S01]  /*f050*/  BSSY.RECONVERGENT B2, `(.L_x_22025) ;  /* 0x000004b000027945 */ /* 0x000fe20003800200 */
[----:B------:R-:W-:Y:S01]  /*f060*/  I2FP.F32.U32 R2, R2 ;  /* 0x0000000200027245 */ /* 0x000fe20000201000 */
[----:B------:R-:W-:Y:S01]  /*f070*/  IMAD.MOV.U32 R110, RZ, RZ, 0x2 ;  /* 0x00000002ff6e7424 */ /* 0x000fe200078e00ff */
[----:B------:R-:W-:-:S03]  /*f080*/  SHF.L.U32 R112, R112, 0x10, RZ ;  /* 0x0000001070707819 */ /* 0x000fc600000006ff */
[----:B------:R-:W-:Y:S02]  /*f090*/  FFMA.FTZ R2, R2, R215, 1.1641532182693481445e-10 ;  /* 0x2f00000002027423 */ /* 0x000fe400000100d7 */
[----:B------:R-:W-:-:S03]  /*f0a0*/  FMUL.FTZ R213, R112, R211 ;  /* 0x000000d370d57220 */ /* 0x000fc60000410000 */
[----:B------:R-:W-:Y:S01]  /*f0b0*/  FSETP.LE.FTZ.AND P0, PT, R2, R159, PT ;  /* 0x0000009f0200720b */ /* 0x000fe20003f13000 */
[----:B------:R-:W-:Y:S02]  /*f0c0*/  IMAD.MOV.U32 R2, RZ, RZ, R0 ;  /* 0x000000ffff027224 */ /* 0x000fe400078e0000 */
        /* <DEDUP_REMOVED lines=10> */
.L_x_22027:
        /* <DEDUP_REMOVED lines=13> */
.L_x_22029:
[----:B------:R-:W-:Y:S05]  /*f240*/  BSYNC.RECONVERGENT B3 ;  /* 0x0000000000037941 */ /* 0x000fea0003800200 */
.L_x_22028:
        /* <DEDUP_REMOVED lines=43> */
.L_x_22026:
[----:B------:R-:W-:Y:S05]  /*f500*/  BSYNC.RECONVERGENT B2 ;  /* 0x0000000000027941 */ /* 0x000fea0003800200 */
.L_x_22025:
        /* <DEDUP_REMOVED lines=8> */
[----:B------:R-:W-:Y:S01]  /*f590*/  FSETP.LE.FTZ.AND P1, PT, R2, R159, PT ;  /* 0x0000009f0200720b */ /* 0x000fe20003f33000 */
[----:B------:R-:W-:Y:S01]  /*f5a0*/  FMUL.FTZ R214, R109, R158 ;  /* 0x0000009e6dd67220 */ /* 0x000fe20000410000 */
[----:B------:R-:W-:Y:S01]  /*f5b0*/  PRMT R2, R113, 0x7632, R2 ;  /* 0x0000763271027816 */ /* 0x000fe20000000002 */
        /* <DEDUP_REMOVED lines=9> */
.L_x_22032:
        /* <DEDUP_REMOVED lines=13> */
.L_x_22034:
[----:B------:R-:W-:Y:S05]  /*f720*/  BSYNC.RECONVERGENT B3 ;  /* 0x0000000000037941 */ /* 0x000fea0003800200 */
.L_x_22033:
        /* <DEDUP_REMOVED lines=43> */
.L_x_22031:
[----:B------:R-:W-:Y:S05]  /*f9e0*/  BSYNC.RECONVERGENT B2 ;  /* 0x0000000000027941 */ /* 0x000fea0003800200 */
.L_x_22030:
[----:B------:R-:W-:Y:S01]  /*f9f0*/  ISETP.NE.AND P3, PT, R111, 0x1, PT ;  /* 0x000000016f00780c */ /* 0x000fe20003f65270 */
[----:B------:R-:W-:Y:S01]  /*fa00*/  BSSY.RECONVERGENT B2, `(.L_x_22035) ;  /* 0x000004b000027945 */ /* 0x000fe20003800200 */
[----:B------:R-:W-:Y:S01]  /*fa10*/  I2FP.F32.U32 R108, R27 ;  /* 0x0000001b006c7245 */ /* 0x000fe20000201000 */
[----:B------:R-:W-:Y:S01]  /*fa20*/  IMAD.MOV.U32 R109, RZ, RZ, 0x2 ;  /* 0x00000002ff6d7424 */ /* 0x000fe200078e00ff */
[----:B------:R-:W-:-:S03]  /*fa30*/  SHF.L.U32 R2, R2, 0x10, RZ ;  /* 0x0000001002027819 */ /* 0x000fc600000006ff */
[----:B------:R-:W-:Y:S02]  /*fa40*/  FFMA.FTZ R108, R108, R215, 1.1641532182693481445e-10 ;  /* 0x2f0000006c6c7423 */ /* 0x000fe400000100d7 */
[----:B------:R-:W-:Y:S01]  /*fa50*/  FMUL.FTZ R27, R2, R211 ;  /* 0x000000d3021b7220 */ /* 0x000fe20000410000 */
[----:B------:R-:W-:Y:S02]  /*fa60*/  IMAD.MOV.U32 R2, RZ, RZ, R0 ;  /* 0x000000ffff027224 */ /* 0x000fe400078e0000 */
[----:B------:R-:W-:Y:S01]  /*fa70*/  FSETP.LE.FTZ.AND P2, PT, R108, R159, PT ;  /* 0x0000009f6c00720b */ /* 0x000fe20003f53000 */
[----:B------:R-:W-:Y:S01]  /*fa80*/  FMUL.FTZ R156, R27, R158 ;  /* 0x0000009e1b9c7220 */ /* 0x000fe20000410000 */
[----:B------:R-:W-:Y:S11]  /*fa90*/  @!P3 BRA `(.L_x_22036) ;  /* 0x000000040004b947 */ /* 0x000ff60003800000 */
        /* <DEDUP_REMOVED lines=8> */
.L_x_22037:
        /* <DEDUP_REMOVED lines=13> */
.L_x_22039:
[----:B------:R-:W-:Y:S05]  /*fbf0*/  BSYNC.RECONVERGENT B3 ;  /* 0x0000000000037941 */ /* 0x000fea0003800200 */
.L_x_22038:
        /* <DEDUP_REMOVED lines=43> */
.L_x_22036:
[----:B------:R-:W-:Y:S05]  /*feb0*/  BSYNC.RECONVERGENT B2 ;  /* 0x0000000000027941 */ /* 0x000fea0003800200 */
.L_x_22035:
[----:B------:R-:W-:Y:S01]  /*fec0*/  ISETP.NE.AND P4, PT, R109, 0x1, PT ;  /* 0x000000016d00780c */ /* 0x000fe20003f85270 */
[----:B------:R-:W-:Y:S01]  /*fed0*/  BSSY.RECONVERGENT B2, `(.L_x_22040) ;  /* 0x000004c000027945 */ /* 0x000fe20003800200 */
[----:B------:R-:W-:Y:S01]  /*fee0*/  I2FP.F32.U32 R2, R2 ;  /* 0x0000000200027245 */ /* 0x000fe20000201000 */
[----:B------:R-:W-:Y:S01]  /*fef0*/  IMAD.MOV.U32 R110, RZ, RZ, 0x2 ;  /* 0x00000002ff6e7424 */ /* 0x000fe200078e00ff */
[C---:B------:R-:W-:Y:S01]  /*ff00*/  SHF.L.U32 R108, R114.reuse, 0x10, RZ ;  /* 0x00000010726c7819 */ /* 0x040fe200000006ff */
[----:B------:R-:W-:Y:S01]  /*ff10*/  IMAD.MOV.U32 R27, RZ, RZ, R0 ;  /* 0x000000ffff1b7224 */ /* 0x000fe200078e0000 */
[----:B------:R-:W-:Y:S01]  /*ff20*/  PRMT R114, R114, 0x7632, R114 ;  /* 0x0000763272727816 */ /* 0x000fe20000000072 */
[----:B------:R-:W-:Y:S02]  /*ff30*/  FFMA.FTZ R2, R2, R215, 1.1641532182693481445e-10 ;  /* 0x2f00000002027423 */ /* 0x000fe400000100d7 */
[----:B------:R-:W-:-:S03]  /*ff40*/  FMUL.FTZ R157, R108, R211 ;  /* 0x000000d36c9d7220 */ /* 0x000fc60000410000 */
        /* <DEDUP_REMOVED lines=11> */
.L_x_22042:
        /* <DEDUP_REMOVED lines=13> */
.L_x_22044:
[----:B------:R-:W-:Y:S05]  /*100d0*/  BSYNC.RECONVERGENT B3 ;  /* 0x0000000000037941 */ /* 0x000fea0003800200 */
.L_x_22043:
        /* <DEDUP_REMOVED lines=43> */
.L_x_22041:
[----:B------:R-:W-:Y:S05]  /*10390*/  BSYNC.RECONVERGENT B2 ;  /* 0x0000000000027941 */ /* 0x000fea0003800200 */
.L_x_22040:
        /* <DEDUP_REMOVED lines=19> */
.L_x_22047:
        /* <DEDUP_REMOVED lines=13> */
.L_x_22049:
[----:B------:R-:W-:Y:S05]  /*105a0*/  BSYNC.RECONVERGENT B3 ;  /* 0x0000000000037941 */ /* 0x000fea0003800200 */
.L_x_22048:
        /* <DEDUP_REMOVED lines=43> */
.L_x_22046:
[----:B------:R-:W-:Y:S05]  /*10860*/  BSYNC.RECONVERGENT B2 ;  /* 0x0000000000027941 */ /* 0x000fea0003800200 */
.L_x_22045:
        /* <DEDUP_REMOVED lines=20> */
.L_x_22052:
        /* <DEDUP_REMOVED lines=15> */
.L_x_22054:
[----:B------:R-:W-:Y:S05]  /*10aa0*/  BSYNC.RECONVERGENT B3 ;  /* 0x0000000000037941 */ /* 0x000fea0003800200 */
.L_x_22053:
        /* <DEDUP_REMOVED lines=43> */
.L_x_22051:
[----:B------:R-:W-:Y:S05]  /*10d60*/  BSYNC.RECONVERGENT B2 ;  /* 0x0000000000027941 */ /* 0x000fea0003800200 */
.L_x_22050:
[----:B------:R-:W-:Y:S02]  /*10d70*/  I2FP.F32.U32 R108, R109 ;  /* 0x0000006d006c7245 */ /* 0x000fe40000201000 */
[----:B------:R-:W-:Y:S02]  /*10d80*/  SHF.L.U32 R112, R115, 0x10, RZ ;  /* 0x0000001073707819 */ /* 0x000fe400000006ff */
[----:B------:R-:W-:Y:S01]  /*10d90*/  LOP3.LUT P6, RZ, R209, 0x2, RZ, 0xc0, !PT ;  /* 0x00000002d1ff7812 */ /* 0x000fe200078cc0ff */
[----:B------:R-:W-:Y:S01]  /*10da0*/  FFMA.FTZ R110, R108, R215, 1.1641532182693481445e-10 ;  /* 0x2f0000006c6e7423 */ /* 0x000fe200000100d7 */
[----:B------:R-:W-:Y:S01]  /*10db0*/  FSEL R111, R156, RZ, P2 ;  /* 0x000000ff9c6f7208 */ /* 0x000fe20001000000 */
[----:B------:R-:W-:Y:S01]  /*10dc0*/  FMUL.FTZ R109, R112, R211 ;  /* 0x000000d3706d7220 */ /* 0x000fe20000410000 */
[----:B------:R-:W-:Y:S02]  /*10dd0*/  FSEL R108, R216, RZ, P6 ;  /* 0x000000ffd86c7208 */ /* 0x000fe40003000000 */
[----:B------:R-:W-:Y:S01]  /*10de0*/  FSETP.GTU.FTZ.AND P6, PT, R110, R159, PT ;  /* 0x0000009f6e00720b */ /* 0x000fe20003fdc000 */
[----:B------:R-:W-:Y:S01]  /*10df0*/  FMUL.FTZ R109, R109, R158 ;  /* 0x0000009e6d6d7220 */ /* 0x000fe20000410000 */
[----:B------:R-:W-:-:S02]  /*10e00*/  FSEL R110, R214, RZ, P1 ;  /* 0x000000ffd66e7208 */ /* 0x000fc40000800000 */
[----:B------:R-:W-:Y:S02]  /*10e10*/  FSEL R112, R157, RZ, P3 ;  /* 0x000000ff9d707208 */ /* 0x000fe40001800000 */
[----:B------:R-:W-:Y:S02]  /*10e20*/  FSEL R115, R109, RZ, !P6 ;  /* 0x000000ff6d737208 */ /* 0x000fe40007000000 */
[----:B------:R-:W-:Y:S02]  /*10e30*/  PLOP3.LUT P6, PT, P6, PT, PT, 0x8, 0x80 ;  /* 0x000000000080781c */ /* 0x000fe400037ce170 */
[----:B------:R-:W-:Y:S02]  /*10e40*/  FSEL R109, R213, RZ, P0 ;  /* 0x000000ffd56d7208 */ /* 0x000fe40000000000 */
[----:B------:R-:W-:Y:S02]  /*10e50*/  FSEL R113, R2, RZ, P4 ;  /* 0x000000ff02717208 */ /* 0x000fe40002000000 */
[----:B------:R-:W-:-:S07]  /*10e60*/  FSEL R114, R114, RZ, P5 ;  /* 0x000000ff72727208 */ /* 0x000fce0002800000 */
.L_x_22014:
        /* <DEDUP_REMOVED lines=20> */
[----:B------:R-:W-:-:S03]  /*10fb0*/  VIADD R212, R212, 0x20 ;  /* 0x00000020d4d47836 */ /* 0x000fc60000000000 */
[----:B------:R3:W-:Y:S04]  /*10fc0*/  STG.E.64 desc[UR8][R156.64], R214 ;  /* 0x000000d69c007986 */ /* 0x0007e8000c101b08 */
.L_x_21972:
[----:B------:R-:W-:Y:S05]  /*10fd0*/  BSYNC.RECONVERGENT B1 ;  /* 0x0000000000017941 */ /* 0x000fea0003800200 */
.L_x_21971:
        /* <DEDUP_REMOVED lines=11> */
[----:B0-23--:R-:W0:Y:S02]  /*11090*/  LDC.64 R214, c[0x0][0x3a0] ;  /* 0x0000e800ffd67b82 */ /* 0x00de240000000a00 */
[----:B0-----:R-:W-:-:S05]  /*110a0*/  IMAD.WIDE.U32 R214, R212, 0x20, R214 ;  /* 0x00000020d4d67825 */ /* 0x001fca00078e00d6 */
[----:B------:R0:W5:Y:S04]  /*110b0*/  LDG.E.128 R116, desc[UR8][R214.64] ;  /* 0x00000008d6747981 */ /* 0x000168000c1e1d00 */
[----:B------:R0:W5:Y:S01]  /*110c0*/  LDG.E.128 R156, desc[UR8][R214.64+0x10] ;  /* 0x00001008d69c7981 */ /* 0x000162000c1e1d00 */
[----:B------:R-:W-:Y:S01]  /*110d0*/  ISETP.NE.AND P0, PT, R27, 0x1, PT ;  /* 0x000000011b00780c */ /* 0x000fe20003f05270 */
[----:B------:R-:W-:Y:S01]  /*110e0*/  BSSY.RECONVERGENT B2, `(.L_x_22058) ;  /* 0x0000047000027945 */ /* 0x000fe20003800200 */
[----:B------:R-:W-:Y:S02]  /*110f0*/  HFMA2 R216, -RZ, RZ, 0, 1.1920928955078125e-07 ;  /* 0x00000002ffd87431 */ /* 0x000fe400000001ff */
[----:B------:R-:W-:Y:S02]  /*11100*/  IMAD.MOV.U32 R217, RZ, RZ, R0 ;  /* 0x000000ffffd97224 */ /* 0x000fe400078e0000 */
[----:B------:R-:W-:-:S07]  /*11110*/  IMAD.MOV.U32 R220, RZ, RZ, R2 ;  /* 0x000000ffffdc7224 */ /* 0x000fce00078e0002 */
[----:B0-----:R-:W-:Y:S05]  /*11120*/  @!P0 BRA `(.L_x_22059) ;  /* 0x0000000400088947 */ /* 0x001fea0003800000 */
        /* <DEDUP_REMOVED lines=10> */
.L_x_22060:
        /* <DEDUP_REMOVED lines=13> */
.L_x_22062:
[----:B------:R-:W-:Y:S05]  /*112a0*/  BSYNC.RECONVERGENT B3 ;  /* 0x0000000000037941 */ /* 0x000fea0003800200 */
.L_x_22061:
        /* <DEDUP_REMOVED lines=42> */
.L_x_22059:
[----:B------:R-:W-:Y:S05]  /*11550*/  BSYNC.RECONVERGENT B2 ;  /* 0x0000000000027941 */ /* 0x000fea0003800200 */
.L_x_22058:
        /* <DEDUP_REMOVED lines=28> */
.L_x_22065:
        /* <DEDUP_REMOVED lines=13> */
.L_x_22067:
[----:B------:R-:W-:Y:S05]  /*117f0*/  BSYNC.RECONVERGENT B3 ;  /* 0x0000000000037941 */ /* 0x000fea0003800200 */
.L_x_22066:
        /* <DEDUP_REMOVED lines=43> */
.L_x_22064:
[----:B------:R-:W-:Y:S05]  /*11ab0*/  BSYNC.RECONVERGENT B2 ;  /* 0x0000000000027941 */ /* 0x000fea0003800200 */
.L_x_22063:
        /* <DEDUP_REMOVED lines=22> */
.L_x_22070:
        /* <DEDUP_REMOVED lines=13> */
.L_x_22072:
[----:B------:R-:W-:Y:S05]  /*11cf0*/  BSYNC.RECONVERGENT B3 ;  /* 0x0000000000037941 */ /* 0x000fea0003800200 */
.L_x_22071:
        /* <DEDUP_REMOVED lines=43> */
.L_x_22069:
[----:B------:R-:W-:Y:S05]  /*11fb0*/  BSYNC.RECONVERGENT B2 ;  /* 0x0000000000027941 */ /* 0x000fea0003800200 */
.L_x_22068:
        /* <DEDUP_REMOVED lines=23> */
.L_x_22075:
        /* <DEDUP_REMOVED lines=13> */
.L_x_22077:
[----:B------:R-:W-:Y:S05]  /*12200*/  BSYNC.RECONVERGENT B3 ;  /* 0x0000000000037941 */ /* 0x000fea0003800200 */
.L_x_22076:
        /* <DEDUP_REMOVED lines=43> */
.L_x_22074:
[----:B------:R-:W-:Y:S05]  /*124c0*/  BSYNC.RECONVERGENT B2 ;  /* 0x0000000000027941 */ /* 0x000fea0003800200 */
.L_x_22073:
        /* <DEDUP_REMOVED lines=22> */
.L_x_22080:
        /* <DEDUP_REMOVED lines=13> */
.L_x_22082:
[----:B------:R-:W-:Y:S05]  /*12700*/  BSYNC.RECONVERGENT B3 ;  /* 0x0000000000037941 */ /* 0x000fea0003800200 */
.L_x_22081:
        /* <DEDUP_REMOVED lines=43> */
.L_x_22079:
[----:B------:R-:W-:Y:S05]  /*129c0*/  BSYNC.RECONVERGENT B2 ;  /* 0x0000000000027941 */ /* 0x000fea0003800200 */
.L_x_22078:
        /* <DEDUP_REMOVED lines=23> */
.L_x_22085:
        /* <DEDUP_REMOVED lines=13> */
.L_x_22087:
[----:B------:R-:W-:Y:S05]  /*12c10*/  BSYNC.RECONVERGENT B3 ;  /* 0x0000000000037941 */ /* 0x000fea0003800200 */
.L_x_22086:
        /* <DEDUP_REMOVED lines=43> */
.L_x_22084:
[----:B------:R-:W-:Y:S05]  /*12ed0*/  BSYNC.RECONVERGENT B2 ;  /* 0x0000000000027941 */ /* 0x000fea0003800200 */
.L_x_22083:
        /* <DEDUP_REMOVED lines=22> */
.L_x_22090:
        /* <DEDUP_REMOVED lines=13> */
.L_x_22092:
[----:B------:R-:W-:Y:S05]  /*13110*/  BSYNC.RECONVERGENT B3 ;  /* 0x0000000000037941 */ /* 0x000fea0003800200 */
.L_x_22091:
        /* <DEDUP_REMOVED lines=43> */
.L_x_22089:
[----:B------:R-:W-:Y:S05]  /*133d0*/  BSYNC.RECONVERGENT B2 ;  /* 0x0000000000027941 */ /* 0x000fea0003800200 */
.L_x_22088:
        /* <DEDUP_REMOVED lines=23> */
.L_x_22095:
        /* <DEDUP_REMOVED lines=15> */
.L_x_22097:
[----:B------:R-:W-:Y:S05]  /*13640*/  BSYNC.RECONVERGENT B3 ;  /* 0x0000000000037941 */ /* 0x000fea0003800200 */
.L_x_22096:
        /* <DEDUP_REMOVED lines=43> */
.L_x_22094:
[----:B------:R-:W-:Y:S05]  /*13900*/  BSYNC.RECONVERGENT B2 ;  /* 0x0000000000027941 */ /* 0x000fea0003800200 */
.L_x_22093:
        /* <DEDUP_REMOVED lines=10> */
.L_x_22057:
        /* <DEDUP_REMOVED lines=16> */
.L_x_22101:
        /* <DEDUP_REMOVED lines=13> */
.L_x_22103:
[----:B------:R-:W-:Y:S05]  /*13b80*/  BSYNC.RECONVERGENT B3 ;  /* 0x0000000000037941 */ /* 0x000fea0003800200 */
.L_x_22102:
[----:B------:R-:W-:Y:S01]  /*13b90*/  IMAD.WIDE.U32 R28, R205, -0x326172a9, RZ ;  /* 0xcd9e8d57cd1c7825 */ /* 0x000fe200078e00ff */
[----:B------:R-:W-:-:S04]  /*13ba0*/  LOP3.LUT R118, R3, UR7, R117, 0x96, !PT ;  /* 0x0000000703767c12 */ /* 0x000fc8000f8e9675 */
[----:B0-23--:R-:W-:Y:S01]  /*13bb0*/  LOP3.LUT R156, R203, UR6, R29, 0x96, !PT ;  /* 0x00000006cb9c7c12 */ /* 0x00dfe2000f8e961d */
        /* <DEDUP_REMOVED lines=39> */
.L_x_22100:
[----:B------:R-:W-:Y:S05]  /*13e30*/  BSYNC.RECONVERGENT B2 ;  /* 0x0000000000027941 */ /* 0x000fea0003800200 */
.L_x_22099:
[----:B0-23--:R-:W0:Y:S01]  /*13e40*/  LDC R159, c[0x0][0x404] ;  /* 0x00010100ff9f7b82 */ /* 0x00de220000000800 */
        /* <DEDUP_REMOVED lines=9> */
[----:B------:R-:W-:-:S02]  /*13ee0*/  PRMT R120, R120, 0x7632, R120 ;  /* 0x0000763278787816 */ /* 0x000fc40000000078 */
[----:B------:R-:W-:Y:S02]  /*13ef0*/  MOV R116, 0x2 ;  /* 0x0000000200747802 */ /* 0x000fe40000000f00 */
[----:B0-----:R-:W-:Y:S01]  /*13f00*/  FSETP.LE.FTZ.AND P1, PT, R2, R159, PT ;  /* 0x0000009f0200720b */ /* 0x001fe20003f33000 */
[----:B------:R-:W-:Y:S02]  /*13f10*/  IMAD.MOV.U32 R2, RZ, RZ, R0 ;  /* 0x000000ffff027224 */ /* 0x000fe400078e0000 */
[----:B-1----:R-:W-:-:S10]  /*13f20*/  FMUL.FTZ R216, R27, R158 ;  /* 0x0000009e1bd87220 */ /* 0x002fd40000410000 */
        /* <DEDUP_REMOVED lines=10> */
.L_x_22106:
        /* <DEDUP_REMOVED lines=13> */
.L_x_22108:
[----:B------:R-:W-:Y:S05]  /*140a0*/  BSYNC.RECONVERGENT B3 ;  /* 0x0000000000037941 */ /* 0x000fea0003800200 */
.L_x_22107:
        /* <DEDUP_REMOVED lines=43> */
.L_x_22105:
[----:B------:R-:W-:Y:S05]  /*14360*/  BSYNC.RECONVERGENT B2 ;  /* 0x0000000000027941 */ /* 0x000fea0003800200 */
.L_x_22104:
        /* <DEDUP_REMOVED lines=19> */
.L_x_22111:
        /* <DEDUP_REMOVED lines=13> */
.L_x_22113:
[----:B------:R-:W-:Y:S05]  /*14570*/  BSYNC.RECONVERGENT B3 ;  /* 0x0000000000037941 */ /* 0x000fea0003800200 */
.L_x_22112:
        /* <DEDUP_REMOVED lines=43> */
.L_x_22110:
[----:B------:R-:W-:Y:S05]  /*14830*/  BSYNC.RECONVERGENT B2 ;  /* 0x0000000000027941 */ /* 0x000fea0003800200 */
.L_x_22109:
[----:B------:R-:W-:Y:S01]  /*14840*/  ISETP.NE.AND P2, PT, R119, 0x1, PT ;  /* 0x000000017700780c */ /* 0x000fe20003f45270 */
[C---:B------:R-:W-:Y:S01]  /*14850*/  IMAD.U32 R118, R121.reuse, 0x10000, RZ ;  /* 0x0001000079767824 */ /* 0x040fe200078e00ff */
[----:B------:R-:W-:Y:S01]  /*14860*/  I2FP.F32.U32 R2, R2 ;  /* 0x0000000200027245 */ /* 0x000fe20000201000 */
[----:B------:R-:W-:Y:S01]  /*14870*/  BSSY.RECONVERGENT B2, `(.L_x_22114) ;  /* 0x000004a000027945 */ /* 0x000fe20003800200 */
[----:B------:R-:W-:Y:S02]  /*14880*/  IMAD.MOV.U32 R27, RZ, RZ, R0 ;  /* 0x000000ffff1b7224 */ /* 0x000fe400078e0000 */
[----:B------:R-:W-:Y:S01]  /*14890*/  FMUL.FTZ R117, R118, R211 ;  /* 0x000000d376757220 */ /* 0x000fe20000410000 */
[----:B------:R-:W-:Y:S02]  /*148a0*/  HFMA2 R118, -RZ, RZ, 0, 1.1920928955078125e-07 ;  /* 0x00000002ff767431 */ /* 0x000fe400000001ff */
[----:B------:R-:W-:Y:S01]  /*148b0*/  FFMA.FTZ R116, R2, R215, 1.1641532182693481445e-10 ;  /* 0x2f00000002747423 */ /* 0x000fe200000100d7 */
[----:B------:R-:W-:Y:S01]  /*148c0*/  PRMT R2, R121, 0x7632, R2 ;  /* 0x0000763279027816 */ /* 0x000fe20000000002 */
[----:B------:R-:W-:-:S03]  /*148d0*/  FMUL.FTZ R214, R117, R158 ;  /* 0x0000009e75d67220 */ /* 0x000fc60000410000 */
        /* <DEDUP_REMOVED lines=10> */
.L_x_22116:
        /* <DEDUP_REMOVED lines=13> */
.L_x_22118:
[----:B------:R-:W-:Y:S05]  /*14a50*/  BSYNC.RECONVERGENT B3 ;  /* 0x0000000000037941 */ /* 0x000fea0003800200 */
.L_x_22117:
        /* <DEDUP_REMOVED lines=43> */
.L_x_22115:
[----:B------:R-:W-:Y:S05]  /*14d10*/  BSYNC.RECONVERGENT B2 ;  /* 0x0000000000027941 */ /* 0x000fea0003800200 */
.L_x_22114:
        /* <DEDUP_REMOVED lines=19> */
.L_x_22121:
        /* <DEDUP_REMOVED lines=13> */
.L_x_22123:
[----:B------:R-:W-:Y:S05]  /*14f20*/  BSYNC.RECONVERGENT B3 ;  /* 0x0000000000037941 */ /* 0x000fea0003800200 */
.L_x_22122:
        /* <DEDUP_REMOVED lines=43> */
.L_x_22120:
[----:B------:R-:W-:Y:S05]  /*151e0*/  BSYNC.RECONVERGENT B2 ;  /* 0x0000000000027941 */ /* 0x000fea0003800200 */
.L_x_22119:
[----:B------:R-:W-:Y:S01]  /*151f0*/  ISETP.NE.AND P4, PT, R117, 0x1, PT ;  /* 0x000000017500780c */ /* 0x000fe20003f85270 */
[----:B------:R-:W-:Y:S01]  /*15200*/  IMAD.U32 R116, R122, 0x10000, RZ ;  /* 0x000100007a747824 */ /* 0x000fe200078e00ff */
        /* <DEDUP_REMOVED lines=18> */
.L_x_22126:
        /* <DEDUP_REMOVED lines=13> */
.L_x_22128:
[----:B------:R-:W-:Y:S05]  /*15400*/  BSYNC.RECONVERGENT B3 ;  /* 0x0000000000037941 */ /* 0x000fea0003800200 */
.L_x_22127:
        /* <DEDUP_REMOVED lines=43> */
.L_x_22125:
[----:B------:R-:W-:Y:S05]  /*156c0*/  BSYNC.RECONVERGENT B2 ;  /* 0x0000000000027941 */ /* 0x000fea0003800200 */
.L_x_22124:
        /* <DEDUP_REMOVED lines=19> */
.L_x_22131:
        /* <DEDUP_REMOVED lines=13> */
.L_x_22133:
[----:B------:R-:W-:Y:S05]  /*158d0*/  BSYNC.RECONVERGENT B3 ;  /* 0x0000000000037941 */ /* 0x000fea0003800200 */
.L_x_22132:
        /* <DEDUP_REMOVED lines=43> */
.L_x_22130:
[----:B------:R-:W-:Y:S05]  /*15b90*/  BSYNC.RECONVERGENT B2 ;  /* 0x0000000000027941 */ /* 0x000fea0003800200 */
.L_x_22129:
        /* <DEDUP_REMOVED lines=20> */
.L_x_22136:
        /* <DEDUP_REMOVED lines=15> */
.L_x_22138:
[----:B------:R-:W-:Y:S05]  /*15dd0*/  BSYNC.RECONVERGENT B3 ;  /* 0x0000000000037941 */ /* 0x000fea0003800200 */
.L_x_22137:
        /* <DEDUP_REMOVED lines=43> */
.L_x_22135:
[----:B------:R-:W-:Y:S05]  /*16090*/  BSYNC.RECONVERGENT B2 ;  /* 0x0000000000027941 */ /* 0x000fea0003800200 */
.L_x_22134:
        /* <DEDUP_REMOVED lines=16> */
.L_x_22098:
        /* <DEDUP_REMOVED lines=19> */
[----:B------:R4:W-:Y:S01]  /*162d0*/  STG.E.128 desc[UR8][R158.64+0x10], R120 ;  /* 0x000010789e007986 */ /* 0x0009e2000c101d08 */
[----:B------:R-:W-:-:S03]  /*162e0*/  VIADD R212, R212, 0x20 ;  /* 0x00000020d4d47836 */ /* 0x000fc60000000000 */
[----:B------:R4:W-:Y:S04]  /*162f0*/  STG.E.64 desc[UR8][R156.64], R214 ;  /* 0x000000d69c007986 */ /* 0x0009e8000c101b08 */
.L_x_22056:
[----:B------:R-:W-:Y:S05]  /*16300*/  BSYNC.RECONVERGENT B1 ;  /* 0x0000000000017941 */ /* 0x000fea0003800200 */
.L_x_22055:
        /* <DEDUP_REMOVED lines=31> */
.L_x_22144:
        /* <DEDUP_REMOVED lines=13> */
.L_x_22146:
[----:B------:R-:W-:Y:S05]  /*165d0*/  BSYNC.RECONVERGENT B3 ;  /* 0x0000000000037941 */ /* 0x000fea0003800200 */
.L_x_22145:
        /* <DEDUP_REMOVED lines=42> */
.L_x_22143:
[----:B------:R-:W-:Y:S05]  /*16880*/  BSYNC.RECONVERGENT B2 ;  /* 0x0000000000027941 */ /* 0x000fea0003800200 */
.L_x_22142:
        /* <DEDUP_REMOVED lines=28> */
.L_x_22149:
        /* <DEDUP_REMOVED lines=13> */
.L_x_22151:
[----:B------:R-:W-:Y:S05]  /*16b20*/  BSYNC.RECONVERGENT B3 ;  /* 0x0000000000037941 */ /* 0x000fea0003800200 */
.L_x_22150:
        /* <DEDUP_REMOVED lines=43> */
.L_x_22148:
[----:B------:R-:W-:Y:S05]  /*16de0*/  BSYNC.RECONVERGENT B2 ;  /* 0x0000000000027941 */ /* 0x000fea0003800200 */
.L_x_22147:
        /* <DEDUP_REMOVED lines=22> */
.L_x_22154:
        /* <DEDUP_REMOVED lines=13> */
.L_x_22156:
[----:B------:R-:W-:Y:S05]  /*17020*/  BSYNC.RECONVERGENT B3 ;  /* 0x0000000000037941 */ /* 0x000fea0003800200 */
.L_x_22155:
        /* <DEDUP_REMOVED lines=43> */
.L_x_22153:
[----:B------:R-:W-:Y:S05]  /*172e0*/  BSYNC.RECONVERGENT B2 ;  /* 0x0000000000027941 */ /* 0x000fea0003800200 */
.L_x_22152:
        /* <DEDUP_REMOVED lines=11> */
[----:B------:R-:W-:Y:S01]  /*173a0*/  MOV R129, R0 ;  /* 0x0000000000817202 */ /* 0x000fe20000000f00 */
[----:B------:R-:W-:Y:S01]  /*173b0*/  FADD.FTZ R126, R126, R215 ;  /* 0x000000d77e7e7221 */ /* 0x000fe20000010000 */
        /* <DEDUP_REMOVED lines=10> */
.L_x_22159:
        /* <DEDUP_REMOVED lines=13> */
.L_x_22161:
[----:B------:R-:W-:Y:S05]  /*17530*/  BSYNC.RECONVERGENT B3 ;  /* 0x0000000000037941 */ /* 0x000fea0003800200 */
.L_x_22160:
        /* <DEDUP_REMOVED lines=43> */
.L_x_22158:
[----:B------:R-:W-:Y:S05]  /*177f0*/  BSYNC.RECONVERGENT B2 ;  /* 0x0000000000027941 */ /* 0x000fea0003800200 */
.L_x_22157:
        /* <DEDUP_REMOVED lines=22> */
.L_x_22164:
        /* <DEDUP_REMOVED lines=13> */
.L_x_22166:
[----:B------:R-:W-:Y:S05]  /*17a30*/  BSYNC.RECONVERGENT B3 ;  /* 0x0000000000037941 */ /* 0x000fea0003800200 */
.L_x_22165:
        /* <DEDUP_REMOVED lines=43> */
.L_x_22163:
[----:B------:R-:W-:Y:S05]  /*17cf0*/  BSYNC.RECONVERGENT B2 ;  /* 0x0000000000027941 */ /* 0x000fea0003800200 */
.L_x_22162:
        /* <DEDUP_REMOVED lines=23> */
.L_x_22169:
        /* <DEDUP_REMOVED lines=13> */
.L_x_22171:
[----:B------:R-:W-:Y:S05]  /*17f40*/  BSYNC.RECONVERGENT B3 ;  /* 0x0000000000037941 */ /* 0x000fea0003800200 */
.L_x_22170:
        /* <DEDUP_REMOVED lines=43> */
.L_x_22168:
[----:B------:R-:W-:Y:S05]  /*18200*/  BSYNC.RECONVERGENT B2 ;  /* 0x0000000000027941 */ /* 0x000fea0003800200 */
.L_x_22167:
        /* <DEDUP_REMOVED lines=22> */
.L_x_22174:
        /* <DEDUP_REMOVED lines=13> */
.L_x_22176:
[----:B------:R-:W-:Y:S05]  /*18440*/  BSYNC.RECONVERGENT B3 ;  /* 0x0000000000037941 */ /* 0x000fea0003800200 */
.L_x_22175:
        /* <DEDUP_REMOVED lines=43> */
.L_x_22173:
[----:B------:R-:W-:Y:S05]  /*18700*/  BSYNC.RECONVERGENT B2 ;  /* 0x0000000000027941 */ /* 0x000fea0003800200 */
.L_x_22172:
        /* <DEDUP_REMOVED lines=23> */
.L_x_22179:
        /* <DEDUP_REMOVED lines=15> */
.L_x_22181:
[----:B------:R-:W-:Y:S05]  /*18970*/  BSYNC.RECONVERGENT B3 ;  /* 0x0000000000037941 */ /* 0x000fea0003800200 */
.L_x_22180:
        /* <DEDUP_REMOVED lines=43> */
.L_x_22178:
[----:B------:R-:W-:Y:S05]  /*18c30*/  BSYNC.RECONVERGENT B2 ;  /* 0x0000000000027941 */ /* 0x000fea0003800200 */
.L_x_22177:
        /* <DEDUP_REMOVED lines=10> */
.L_x_22141:
        /* <DEDUP_REMOVED lines=16> */
.L_x_22185:
        /* <DEDUP_REMOVED lines=13> */
.L_x_22187:
[----:B------:R-:W-:Y:S05]  /*18eb0*/  BSYNC.RECONVERGENT B3 ;  /* 0x0000000000037941 */ /* 0x000fea0003800200 */
.L_x_22186:
[----:B------:R-:W-:Y:S01]  /*18ec0*/  IMAD.WIDE.U32 R28, R205, -0x326172a9, RZ ;  /* 0xcd9e8d57cd1c7825 */ /* 0x000fe200078e00ff */
[----:B------:R-:W-:-:S04]  /*18ed0*/  LOP3.LUT R126, R3, UR7, R125, 0x96, !PT ;  /* 0x00000007037e7c12 */ /* 0x000fc8000f8e967d */
[----:B0-234-:R-:W-:Y:S01]  /*18ee0*/  LOP3.LUT R156, R203, UR6, R29, 0x96, !PT ;  /* 0x00000006cb9c7c12 */ /* 0x01dfe2000f8e961d */
        /* <DEDUP_REMOVED lines=39> */
.L_x_22184:
[----:B------:R-:W-:Y:S05]  /*19160*/  BSYNC.RECONVERGENT B2 ;  /* 0x0000000000027941 */ /* 0x000fea0003800200 */
.L_x_22183:
[----:B0-234-:R-:W0:Y:S01]  /*19170*/  LDC R159, c[0x0][0x404] ;  /* 0x00010100ff9f7b82 */ /* 0x01de220000000800 */
        /* <DEDUP_REMOVED lines=24> */
.L_x_22190:
        /* <DEDUP_REMOVED lines=13> */
.L_x_22192:
[----:B------:R-:W-:Y:S05]  /*193d0*/  BSYNC.RECONVERGENT B3 ;  /* 0x0000000000037941 */ /* 0x000fea0003800200 */
.L_x_22191:
        /* <DEDUP_REMOVED lines=43> */
.L_x_22189:
[----:B------:R-:W-:Y:S05]  /*19690*/  BSYNC.RECONVERGENT B2 ;  /* 0x0000000000027941 */ /* 0x000fea0003800200 */
.L_x_22188:
        /* <DEDUP_REMOVED lines=19> */
.L_x_22195:
        /* <DEDUP_REMOVED lines=13> */
.L_x_22197:
[----:B------:R-:W-:Y:S05]  /*198a0*/  BSYNC.RECONVERGENT B3 ;  /* 0x0000000000037941 */ /* 0x000fea0003800200 */
.L_x_22196:
        /* <DEDUP_REMOVED lines=43> */
.L_x_22194:
[----:B------:R-:W-:Y:S05]  /*19b60*/  BSYNC.RECONVERGENT B2 ;  /* 0x0000000000027941 */ /* 0x000fea0003800200 */
.L_x_22193:
[----:B------:R-:W-:Y:S01]  /*19b70*/  ISETP.NE.AND P2, PT, R127, 0x1, PT ;  /* 0x000000017f00780c */ /* 0x000fe20003f45270 */
[C---:B------:R-:W-:Y:S01]  /*19b80*/  IMAD.U32 R126, R129.reuse, 0x10000, RZ ;  /* 0x00010000817e7824 */ /* 0x040fe200078e00ff */
[----:B------:R-:W-:Y:S01]  /*19b90*/  I2FP.F32.U32 R2, R2 ;  /* 0x0000000200027245 */ /* 0x000fe20000201000 */
[----:B------:R-:W-:Y:S01]  /*19ba0*/  BSSY.RECONVERGENT B2, `(.L_x_22198) ;  /* 0x000004a000027945 */ /* 0x000fe20003800200 */
[----:B------:R-:W-:Y:S01]  /*19bb0*/  MOV R27, R0 ;  /* 0x00000000001b7202 */ /* 0x000fe20000000f00 */
[----:B------:R-:W-:Y:S01]  /*19bc0*/  FMUL.FTZ R125, R126, R211 ;  /* 0x000000d37e7d7220 */ /* 0x000fe20000410000 */
[----:B------:R-:W-:Y:S02]  /*19bd0*/  IMAD.MOV.U32 R126, RZ, RZ, 0x2 ;  /* 0x00000002ff7e7424 */ /* 0x000fe400078e00ff */
        /* <DEDUP_REMOVED lines=13> */
.L_x_22200:
        /* <DEDUP_REMOVED lines=13> */
.L_x_22202:
[----:B------:R-:W-:Y:S05]  /*19d80*/  BSYNC.RECONVERGENT B3 ;  /* 0x0000000000037941 */ /* 0x000fea0003800200 */
.L_x_22201:
        /* <DEDUP_REMOVED lines=43> */
.L_x_22199:
[----:B------:R-:W-:Y:S05]  /*1a040*/  BSYNC.RECONVERGENT B2 ;  /* 0x0000000000027941 */ /* 0x000fea0003800200 */
.L_x_22198:
        /* <DEDUP_REMOVED lines=19> */
.L_x_22205:
        /* <DEDUP_REMOVED lines=13> */
.L_x_22207:
[----:B------:R-:W-:Y:S05]  /*1a250*/  BSYNC.RECONVERGENT B3 ;  /* 0x0000000000037941 */ /* 0x000fea0003800200 */
.L_x_22206:
        /* <DEDUP_REMOVED lines=43> */
.L_x_22204:
[----:B------:R-:W-:Y:S05]  /*1a510*/  BSYNC.RECONVERGENT B2 ;  /* 0x0000000000027941 */ /* 0x000fea0003800200 */
.L_x_22203:
        /* <DEDUP_REMOVED lines=20> */
.L_x_22210:
        /* <DEDUP_REMOVED lines=13> */
.L_x_22212:
[----:B------:R-:W-:Y:S05]  /*1a730*/  BSYNC.RECONVERGENT B3 ;  /* 0x0000000000037941 */ /* 0x000fea0003800200 */
.L_x_22211:
        /* <DEDUP_REMOVED lines=43> */
.L_x_22209:
[----:B------:R-:W-:Y:S05]  /*1a9f0*/  BSYNC.RECONVERGENT B2 ;  /* 0x0000000000027941 */ /* 0x000fea0003800200 */
.L_x_22208:
        /* <DEDUP_REMOVED lines=19> */
.L_x_22215:
        /* <DEDUP_REMOVED lines=13> */
.L_x_22217:
[----:B------:R-:W-:Y:S05]  /*1ac00*/  BSYNC.RECONVERGENT B3 ;  /* 0x0000000000037941 */ /* 0x000fea0003800200 */
.L_x_22216:
        /* <DEDUP_REMOVED lines=43> */
.L_x_22214:
[----:B------:R-:W-:Y:S05]  /*1aec0*/  BSYNC.RECONVERGENT B2 ;  /* 0x0000000000027941 */ /* 0x000fea0003800200 */
.L_x_22213:
        /* <DEDUP_REMOVED lines=20> */
.L_x_22220:
        /* <DEDUP_REMOVED lines=15> */
.L_x_22222:
[----:B------:R-:W-:Y:S05]  /*1b100*/  BSYNC.RECONVERGENT B3 ;  /* 0x0000000000037941 */ /* 0x000fea0003800200 */
.L_x_22221:
        /* <DEDUP_REMOVED lines=43> */
.L_x_22219:
[----:B------:R-:W-:Y:S05]  /*1b3c0*/  BSYNC.RECONVERGENT B2 ;  /* 0x0000000000027941 */ /* 0x000fea0003800200 */
.L_x_22218:
        /* <DEDUP_REMOVED lines=16> */
.L_x_22182:
        /* <DEDUP_REMOVED lines=22> */
.L_x_22140:
[----:B------:R-:W-:Y:S05]  /*1b630*/  BSYNC.RECONVERGENT B1 ;  /* 0x0000000000017941 */ /* 0x000fea0003800200 */
.L_x_22139:
        /* <DEDUP_REMOVED lines=31> */
.L_x_22228:
        /* <DEDUP_REMOVED lines=13> */
.L_x_22230:
[----:B------:R-:W-:Y:S05]  /*1b900*/  BSYNC.RECONVERGENT B3 ;  /* 0x0000000000037941 */ /* 0x000fea0003800200 */
.L_x_22229:
        /* <DEDUP_REMOVED lines=42> */
.L_x_22227:
[----:B------:R-:W-:Y:S05]  /*1bbb0*/  BSYNC.RECONVERGENT B2 ;  /* 0x0000000000027941 */ /* 0x000fea0003800200 */
.L_x_22226:
        /* <DEDUP_REMOVED lines=12> */
[----:B-1----:R-:W-:-:S04]  /*1bc80*/  FSETP.GTU.FTZ.AND P0, PT, R214, R213, PT ;  /* 0x000000d5d600720b */ /* 0x002fc80003f1c000 */
[----:B------:R-:W-:Y:S02]  /*1bc90*/  FSEL R27, R27, RZ, !P0 ;  /* 0x000000ff1b1b7208 */ /* 0x000fe40004000000 */
[----:B------:R-:W-:Y:S02]  /*1bca0*/  PLOP3.LUT P1, PT, P0, PT, PT, 0x8, 0x80 ;  /* 0x000000000080781c */ /* 0x000fe4000072e170 */
[----:B------:R-:W-:Y:S01]  /*1bcb0*/  ISETP.NE.AND P0, PT, R216, 0x1, PT ;  /* 0x00000001d800780c */ /* 0x000fe20003f05270 */
[----:B------:R-:W-:Y:S01]  /*1bcc0*/  FADD.FTZ R132, R132, R27 ;  /* 0x0000001b84847221 */ /* 0x000fe20000010000 */
[----:B------:R-:W-:-:S09]  /*1bcd0*/  IMAD.MOV.U32 R27, RZ, RZ, R0 ;  /* 0x000000ffff1b7224 */ /* 0x000fd200078e0000 */
        /* <DEDUP_REMOVED lines=10> */
.L_x_22233:
        /* <DEDUP_REMOVED lines=13> */
.L_x_22235:
[----:B------:R-:W-:Y:S05]  /*1be50*/  BSYNC.RECONVERGENT B3 ;  /* 0x0000000000037941 */ /* 0x000fea0003800200 */
.L_x_22234:
        /* <DEDUP_REMOVED lines=43> */
.L_x_22232:
[----:B------:R-:W-:Y:S05]  /*1c110*/  BSYNC.RECONVERGENT B2 ;  /* 0x0000000000027941 */ /* 0x000fea0003800200 */
.L_x_22231:
        /* <DEDUP_REMOVED lines=22> */
.L_x_22238:
        /* <DEDUP_REMOVED lines=13> */
.L_x_22240:
[----:B------:R-:W-:Y:S05]  /*1c350*/  BSYNC.RECONVERGENT B3 ;  /* 0x0000000000037941 */ /* 0x000fea0003800200 */
.L_x_22239:
        /* <DEDUP_REMOVED lines=43> */
.L_x_22237:
[----:B------:R-:W-:Y:S05]  /*1c610*/  BSYNC.RECONVERGENT B2 ;  /* 0x0000000000027941 */ /* 0x000fea0003800200 */
.L_x_22236:
        /* <DEDUP_REMOVED lines=23> */
.L_x_22243:
        /* <DEDUP_REMOVED lines=13> */
.L_x_22245:
[----:B------:R-:W-:Y:S05]  /*1c860*/  BSYNC.RECONVERGENT B3 ;  /* 0x0000000000037941 */ /* 0x000fea0003800200 */
.L_x_22244:
        /* <DEDUP_REMOVED lines=43> */
.L_x_22242:
[----:B------:R-:W-:Y:S05]  /*1cb20*/  BSYNC.RECONVERGENT B2 ;  /* 0x0000000000027941 */ /* 0x000fea0003800200 */
.L_x_22241:
        /* <DEDUP_REMOVED lines=22> */
.L_x_22248:
        /* <DEDUP_REMOVED lines=13> */
.L_x_22250:
[----:B------:R-:W-:Y:S05]  /*1cd60*/  BSYNC.RECONVERGENT B3 ;  /* 0x0000000000037941 */ /* 0x000fea0003800200 */
.L_x_22249:
        /* <DEDUP_REMOVED lines=43> */
.L_x_22247:
[----:B------:R-:W-:Y:S05]  /*1d020*/  BSYNC.RECONVERGENT B2 ;  /* 0x0000000000027941 */ /* 0x000fea0003800200 */
.L_x_22246:
        /* <DEDUP_REMOVED lines=23> */
.L_x_22253:
        /* <DEDUP_REMOVED lines=13> */
.L_x_22255:
[----:B------:R-:W-:Y:S05]  /*1d270*/  BSYNC.RECONVERGENT B3 ;  /* 0x0000000000037941 */ /* 0x000fea0003800200 */
.L_x_22254:
        /* <DEDUP_REMOVED lines=43> */
.L_x_22252:
[----:B------:R-:W-:Y:S05]  /*1d530*/  BSYNC.RECONVERGENT B2 ;  /* 0x0000000000027941 */ /* 0x000fea0003800200 */
.L_x_22251:
        /* <DEDUP_REMOVED lines=22> */
.L_x_22258:
        /* <DEDUP_REMOVED lines=13> */
.L_x_22260:
[----:B------:R-:W-:Y:S05]  /*1d770*/  BSYNC.RECONVERGENT B3 ;  /* 0x0000000000037941 */ /* 0x000fea0003800200 */
.L_x_22259:
        /* <DEDUP_REMOVED lines=43> */
.L_x_22257:
[----:B------:R-:W-:Y:S05]  /*1da30*/  BSYNC.RECONVERGENT B2 ;  /* 0x0000000000027941 */ /* 0x000fea0003800200 */
.L_x_22256:
        /* <DEDUP_REMOVED lines=23> */
.L_x_22263:
        /* <DEDUP_REMOVED lines=15> */
.L_x_22265:
[----:B------:R-:W-:Y:S05]  /*1dca0*/  BSYNC.RECONVERGENT B3 ;  /* 0x0000000000037941 */ /* 0x000fea0003800200 */
.L_x_22264:
        /* <DEDUP_REMOVED lines=43> */
.L_x_22262:
[----:B------:R-:W-:Y:S05]  /*1df60*/  BSYNC.RECONVERGENT B2 ;  /* 0x0000000000027941 */ /* 0x000fea0003800200 */
.L_x_22261:
        /* <DEDUP_REMOVED lines=10> */
.L_x_22225:
        /* <DEDUP_REMOVED lines=16> */
.L_x_22269:
        /* <DEDUP_REMOVED lines=13> */
.L_x_22271:
[----:B------:R-:W-:Y:S05]  /*1e1e0*/  BSYNC.RECONVERGENT B3 ;  /* 0x0000000000037941 */ /* 0x000fea0003800200 */
.L_x_22270:
        /* <DEDUP_REMOVED lines=42> */
.L_x_22268:
[----:B------:R-:W-:Y:S05]  /*1e490*/  BSYNC.RECONVERGENT B2 ;  /* 0x0000000000027941 */ /* 0x000fea0003800200 */
.L_x_22267:
[----:B0-234-:R-:W0:Y:S01]  /*1e4a0*/  LDC R159, c[0x0][0x404] ;  /* 0x00010100ff9f7b82 */ /* 0x01de220000000800 */
[----:B------:R-:W-:Y:S01]  /*1e4b0*/  I2FP.F32.U32 R2, R132 ;  /* 0x0000008400027245 */ /* 0x000fe20000201000 */
[----:B------:R-:W-:Y:S01]  /*1e4c0*/  IMAD.MOV.U32 R215, RZ, RZ, 0x2f800000 ;  /* 0x2f800000ffd77424 */ /* 0x000fe200078e00ff */
[----:B------:R-:W-:Y:S01]  /*1e4d0*/  LOP3.LUT R209, R209, 0xfffffffd, RZ, 0xc0, !PT ;  /* 0xfffffffdd1d17812 */ /* 0x000fe200078ec0ff */
[----:B------:R-:W-:Y:S01]  /*1e4e0*/  BSSY.RECONVERGENT B2, `(.L_x_22272) ;  /* 0x000004e000027945 */ /* 0x000fe20003800200 */
[----:B-----5:R-:W-:Y:S01]  /*1e4f0*/  SHF.L.U32 R132, R136, 0x10, RZ ;  /* 0x0000001088847819 */ /* 0x020fe200000006ff */
[----:B------:R-:W-:Y:S01]  /*1e500*/  FFMA.FTZ R2, R2, R215, 1.1641532182693481445e-10 ;  /* 0x2f00000002027423 */ /* 0x000fe200000100d7 */
[----:B------:R-:W-:Y:S01]  /*1e510*/  PRMT R136, R136, 0x7632, R136 ;  /* 0x0000763288887816 */ /* 0x000fe20000000088 */
[----:B------:R-:W1:Y:S02]  /*1e520*/  LDC R158, c[0x0][0x408] ;  /* 0x00010200ff9e7b82 */ /* 0x000e640000000800 */
[----:B------:R-:W-:Y:S01]  /*1e530*/  FMUL.FTZ R27, R132, R211 ;  /* 0x000000d3841b7220 */ /* 0x000fe20000410000 */
[----:B------:R-:W-:Y:S01]  /*1e540*/  IMAD.MOV.U32 R132, RZ, RZ, 0x2 ;  /* 0x00000002ff847424 */ /* 0x000fe200078e00ff */
[----:B0-----:R-:W-:Y:S01]  /*1e550*/  FSETP.LE.FTZ.AND P0, PT, R2, R159, PT ;  /* 0x0000009f0200720b */ /* 0x001fe20003f13000 */
[----:B------:R-:W-:-:S02]  /*1e560*/  IMAD.MOV.U32 R2, RZ, RZ, R0 ;  /* 0x000000ffff027224 */ /* 0x000fc400078e0000 */
[----:B-1----:R-:W-:-:S10]  /*1e570*/  FMUL.FTZ R216, R27, R158 ;  /* 0x0000009e1bd87220 */ /* 0x002fd40000410000 */
        /* <DEDUP_REMOVED lines=11> */
.L_x_22274:
        /* <DEDUP_REMOVED lines=13> */
.L_x_22276:
[----:B------:R-:W-:Y:S05]  /*1e700*/  BSYNC.RECONVERGENT B3 ;  /* 0x0000000000037941 */ /* 0x000fea0003800200 */
.L_x_22275:
        /* <DEDUP_REMOVED lines=43> */
.L_x_22273:
[----:B------:R-:W-:Y:S05]  /*1e9c0*/  BSYNC.RECONVERGENT B2 ;  /* 0x0000000000027941 */ /* 0x000fea0003800200 */
.L_x_22272:
        /* <DEDUP_REMOVED lines=19> */
.L_x_22279:
        /* <DEDUP_REMOVED lines=13> */
.L_x_22281:
[----:B------:R-:W-:Y:S05]  /*1ebd0*/  BSYNC.RECONVERGENT B3 ;  /* 0x0000000000037941 */ /* 0x000fea0003800200 */
.L_x_22280:
        /* <DEDUP_REMOVED lines=43> */
.L_x_22278:
[----:B------:R-:W-:Y:S05]  /*1ee90*/  BSYNC.RECONVERGENT B2 ;  /* 0x0000000000027941 */ /* 0x000fea0003800200 */
.L_x_22277:
[----:B------:R-:W-:Y:S01]  /*1eea0*/  ISETP.NE.AND P2, PT, R135, 0x1, PT ;  /* 0x000000018700780c */ /* 0x000fe20003f45270 */
[----:B------:R-:W-:Y:S01]  /*1eeb0*/  BSSY.RECONVERGENT B2, `(.L_x_22282) ;  /* 0x000004c000027945 */ /* 0x000fe20003800200 */
[----:B------:R-:W-:Y:S01]  /*1eec0*/  I2FP.F32.U32 R2, R27 ;  /* 0x0000001b00027245 */ /* 0x000fe20000201000 */
[----:B------:R-:W-:Y:S01]  /*1eed0*/  IMAD.MOV.U32 R27, RZ, RZ, R0 ;  /* 0x000000ffff1b7224 */ /* 0x000fe200078e0000 */
[----:B------:R-:W-:-:S03]  /*1eee0*/  SHF.L.U32 R134, R137, 0x10, RZ ;  /* 0x0000001089867819 */ /* 0x000fc600000006ff */
[----:B------:R-:W-:Y:S01]  /*1eef0*/  FFMA.FTZ R132, R2, R215, 1.1641532182693481445e-10 ;  /* 0x2f00000002847423 */ /* 0x000fe200000100d7 */
[----:B------:R-:W-:Y:S01]  /*1ef00*/  PRMT R2, R137, 0x7632, R2 ;  /* 0x0000763289027816 */ /* 0x000fe20000000002 */
[----:B------:R-:W-:Y:S01]  /*1ef10*/  FMUL.FTZ R133, R134, R211 ;  /* 0x000000d386857220 */ /* 0x000fe20000410000 */
[----:B------:R-:W-:Y:S02]  /*1ef20*/  IMAD.MOV.U32 R134, RZ, RZ, 0x2 ;  /* 0x00000002ff867424 */ /* 0x000fe400078e00ff */
        /* <DEDUP_REMOVED lines=11> */
.L_x_22284:
        /* <DEDUP_REMOVED lines=13> */
.L_x_22286:
[----:B------:R-:W-:Y:S05]  /*1f0b0*/  BSYNC.RECONVERGENT B3 ;  /* 0x0000000000037941 */ /* 0x000fea0003800200 */
.L_x_22285:
        /* <DEDUP_REMOVED lines=43> */
.L_x_22283:
[----:B------:R-:W-:Y:S05]  /*1f370*/  BSYNC.RECONVERGENT B2 ;  /* 0x0000000000027941 */ /* 0x000fea0003800200 */
.L_x_22282:
        /* <DEDUP_REMOVED lines=19> */
.L_x_22289:
        /* <DEDUP_REMOVED lines=13> */
.L_x_22291:
[----:B------:R-:W-:Y:S05]  /*1f580*/  BSYNC.RECONVERGENT B3 ;  /* 0x0000000000037941 */ /* 0x000fea0003800200 */
.L_x_22290:
        /* <DEDUP_REMOVED lines=43> */
.L_x_22288:
[----:B------:R-:W-:Y:S05]  /*1f840*/  BSYNC.RECONVERGENT B2 ;  /* 0x0000000000027941 */ /* 0x000fea0003800200 */
.L_x_22287:
        /* <DEDUP_REMOVED lines=20> */
.L_x_22294:
        /* <DEDUP_REMOVED lines=13> */
.L_x_22296:
[----:B------:R-:W-:Y:S05]  /*1fa60*/  BSYNC.RECONVERGENT B3 ;  /* 0x0000000000037941 */ /* 0x000fea0003800200 */
.L_x_22295:
        /* <DEDUP_REMOVED lines=43> */
.L_x_22293:
[----:B------:R-:W-:Y:S05]  /*1fd20*/  BSYNC.RECONVERGENT B2 ;  /* 0x0000000000027941 */ /* 0x000fea0003800200 */
.L_x_22292:
        /* <DEDUP_REMOVED lines=19> */
.L_x_22299:
        /* <DEDUP_REMOVED lines=13> */
.L_x_22301:
[----:B------:R-:W-:Y:S05]  /*1ff30*/  BSYNC.RECONVERGENT B3 ;  /* 0x0000000000037941 */ /* 0x000fea0003800200 */
.L_x_22300:
        /* <DEDUP_REMOVED lines=43> */
.L_x_22298:
[----:B------:R-:W-:Y:S05]  /*201f0*/  BSYNC.RECONVERGENT B2 ;  /* 0x0000000000027941 */ /* 0x000fea0003800200 */
.L_x_22297:
[----:B------:R-:W-:Y:S01]  /*20200*/  ISETP.NE.AND P6, PT, R136, 0x1, PT ;  /* 0x000000018800780c */ /* 0x000fe20003fc5270 */
[----:B------:R-:W-:Y:S01]  /*20210*/  BSSY.RECONVERGENT B2, `(.L_x_22302) ;  /* 0x000004e000027945 */ /* 0x000fe20003800200 */
[----:B------:R-:W-:Y:S01]  /*20220*/  I2FP.F32.U32 R132, R133 ;  /* 0x0000008500847245 */ /* 0x000fe20000201000 */
[----:B------:R-:W-:Y:S01]  /*20230*/  IMAD.MOV.U32 R27, RZ, RZ, 0x2 ;  /* 0x00000002ff1b7424 */ /* 0x000fe200078e00ff */
[C---:B------:R-:W-:Y:S02]  /*20240*/  SHF.L.U32 R134, R139.reuse, 0x10, RZ ;  /* 0x000000108b867819 */ /* 0x040fe400000006ff */
[----:B------:R-:W-:Y:S01]  /*20250*/  PRMT R139, R139, 0x7632, R139 ;  /* 0x000076328b8b7816 */ /* 0x000fe2000000008b */
[----:B------:R-:W-:Y:S01]  /*20260*/  FFMA.FTZ R132, R132, R215, 1.1641532182693481445e-10 ;  /* 0x2f00000084847423 */ /* 0x000fe200000100d7 */
[----:B------:R-:W-:Y:S01]  /*20270*/  MOV R133, R0 ;  /* 0x0000000000857202 */ /* 0x000fe20000000f00 */
[----:B------:R-:W-:-:S03]  /*20280*/  FMUL.FTZ R135, R134, R211 ;  /* 0x000000d386877220 */ /* 0x000fc60000410000 */
[----:B------:R-:W-:Y:S01]  /*20290*/  FSETP.LE.FTZ.AND P5, PT, R132, R159, PT ;  /* 0x0000009f8400720b */ /* 0x000fe20003fb3000 */
        /* <DEDUP_REMOVED lines=10> */
.L_x_22304:
        /* <DEDUP_REMOVED lines=15> */
.L_x_22306:
[----:B------:R-:W-:Y:S05]  /*20430*/  BSYNC.RECONVERGENT B3 ;  /* 0x0000000000037941 */ /* 0x000fea0003800200 */
.L_x_22305:
        /* <DEDUP_REMOVED lines=43> */
.L_x_22303:
[----:B------:R-:W-:Y:S05]  /*206f0*/  BSYNC.RECONVERGENT B2 ;  /* 0x0000000000027941 */ /* 0x000fea0003800200 */
.L_x_22302:
        /* <DEDUP_REMOVED lines=16> */
.L_x_22266:
        /* <DEDUP_REMOVED lines=22> */
.L_x_22224:
[----:B------:R-:W-:Y:S05]  /*20960*/  BSYNC.RECONVERGENT B1 ;  /* 0x0000000000017941 */ /* 0x000fea0003800200 */
.L_x_22223:
        /* <DEDUP_REMOVED lines=31> */
.L_x_22312:
        /* <DEDUP_REMOVED lines=13> */
.L_x_22314:
[----:B------:R-:W-:Y:S05]  /*20c30*/  BSYNC.RECONVERGENT B3 ;  /* 0x0000000000037941 */ /* 0x000fea0003800200 */
.L_x_22313:
        /* <DEDUP_REMOVED lines=42> */
.L_x_22311:
[----:B------:R-:W-:Y:S05]  /*20ee0*/  BSYNC.RECONVERGENT B2 ;  /* 0x0000000000027941 */ /* 0x000fea0003800200 */
.L_x_22310:
        /* <DEDUP_REMOVED lines=11> */
[----:B0-----:R-:W-:-:S04]  /*20fa0*/  FMUL.FTZ R27, R27, R2 ;  /* 0x000000021b1b7220 */ /* 0x001fc80000410000 */
        /* <DEDUP_REMOVED lines=16> */
.L_x_22317:
        /* <DEDUP_REMOVED lines=13> */
.L_x_22319:
[----:B------:R-:W-:Y:S05]  /*21180*/  BSYNC.RECONVERGENT B3 ;  /* 0x0000000000037941 */ /* 0x000fea0003800200 */
.L_x_22318:
        /* <DEDUP_REMOVED lines=43> */
.L_x_22316:
[----:B------:R-:W-:Y:S05]  /*21440*/  BSYNC.RECONVERGENT B2 ;  /* 0x0000000000027941 */ /* 0x000fea0003800200 */
.L_x_22315:
        /* <DEDUP_REMOVED lines=22> */
.L_x_22322:
        /* <DEDUP_REMOVED lines=13> */
.L_x_22324:
[----:B------:R-:W-:Y:S05]  /*21680*/  BSYNC.RECONVERGENT B3 ;  /* 0x0000000000037941 */ /* 0x000fea0003800200 */
.L_x_22323:
        /* <DEDUP_REMOVED lines=43> */
.L_x_22321:
[----:B------:R-:W-:Y:S05]  /*21940*/  BSYNC.RECONVERGENT B2 ;  /* 0x0000000000027941 */ /* 0x000fea0003800200 */
.L_x_22320:
        /* <DEDUP_REMOVED lines=23> */
.L_x_22327:
        /* <DEDUP_REMOVED lines=13> */
.L_x_22329:
[----:B------:R-:W-:Y:S05]  /*21b90*/  BSYNC.RECONVERGENT B3 ;  /* 0x0000000000037941 */ /* 0x000fea0003800200 */
.L_x_22328:
        /* <DEDUP_REMOVED lines=40> */
[----:B------:R-:W-:Y:S02]  /*21e20*/  LOP3.LUT R29, R214, UR30, R145, 0x96, !PT ;  /* 0x0000001ed61d7c12 */ /* 0x000fe4000f8e9691 */
[----:B------:R-:W-:Y:S01]  /*21e30*/  MOV R145, R220 ;  /* 0x000000dc00917202 */ /* 0x000fe20000000f00 */
[----:B------:R-:W-:-:S07]  /*21e40*/  IMAD.MOV.U32 R220, RZ, RZ, R144 ;  /* 0x000000ffffdc7224 */ /* 0x000fce00078e0090 */
.L_x_22326:
[----:B------:R-:W-:Y:S05]  /*21e50*/  BSYNC.RECONVERGENT B2 ;  /* 0x0000000000027941 */ /* 0x000fea0003800200 */
.L_x_22325:
        /* <DEDUP_REMOVED lines=22> */
.L_x_22332:
        /* <DEDUP_REMOVED lines=13> */
.L_x_22334:
[----:B------:R-:W-:Y:S05]  /*22090*/  BSYNC.RECONVERGENT B3 ;  /* 0x0000000000037941 */ /* 0x000fea0003800200 */
.L_x_22333:
        /* <DEDUP_REMOVED lines=43> */
.L_x_22331:
[----:B------:R-:W-:Y:S05]  /*22350*/  BSYNC.RECONVERGENT B2 ;  /* 0x0000000000027941 */ /* 0x000fea0003800200 */
.L_x_22330:
        /* <DEDUP_REMOVED lines=23> */
.L_x_22337:
        /* <DEDUP_REMOVED lines=13> */
.L_x_22339:
[----:B------:R-:W-:Y:S05]  /*225a0*/  BSYNC.RECONVERGENT B3 ;  /* 0x0000000000037941 */ /* 0x000fea0003800200 */
.L_x_22338:
        /* <DEDUP_REMOVED lines=43> */
.L_x_22336:
[----:B------:R-:W-:Y:S05]  /*22860*/  BSYNC.RECONVERGENT B2 ;  /* 0x0000000000027941 */ /* 0x000fea0003800200 */
.L_x_22335:
        /* <DEDUP_REMOVED lines=22> */
.L_x_22342:
        /* <DEDUP_REMOVED lines=13> */
.L_x_22344:
[----:B------:R-:W-:Y:S05]  /*22aa0*/  BSYNC.RECONVERGENT B3 ;  /* 0x0000000000037941 */ /* 0x000fea0003800200 */
.L_x_22343:
        /* <DEDUP_REMOVED lines=43> */
.L_x_22341:
[----:B------:R-:W-:Y:S05]  /*22d60*/  BSYNC.RECONVERGENT B2 ;  /* 0x0000000000027941 */ /* 0x000fea0003800200 */
.L_x_22340:
        /* <DEDUP_REMOVED lines=9> */
[----:B------:R-:W-:Y:S02]  /*22e00*/  FSEL R157, R27, RZ, !P5 ;  /* 0x000000ff1b9d7208 */ /* 0x000fe40006800000 */
[----:B------:R-:W-:Y:S02]  /*22e10*/  MOV R27, 0x2 ;  /* 0x00000002001b7802 */ /* 0x000fe40000000f00 */
        /* <DEDUP_REMOVED lines=12> */
.L_x_22347:
        /* <DEDUP_REMOVED lines=15> */
.L_x_22349:
[----:B------:R-:W-:Y:S05]  /*22fd0*/  BSYNC.RECONVERGENT B3 ;  /* 0x0000000000037941 */ /* 0x000fea0003800200 */
.L_x_22348:
        /* <DEDUP_REMOVED lines=43> */
.L_x_22346:
[----:B------:R-:W-:Y:S05]  /*23290*/  BSYNC.RECONVERGENT B2 ;  /* 0x0000000000027941 */ /* 0x000fea0003800200 */
.L_x_22345:
        /* <DEDUP_REMOVED lines=10> */
.L_x_22309:
        /* <DEDUP_REMOVED lines=16> */
.L_x_22353:
        /* <DEDUP_REMOVED lines=13> */
.L_x_22355:
[----:B------:R-:W-:Y:S05]  /*23510*/  BSYNC.RECONVERGENT B3 ;  /* 0x0000000000037941 */ /* 0x000fea0003800200 */
.L_x_22354:
        /* <DEDUP_REMOVED lines=41> */
[----:B------:R-:W-:-:S07]  /*237b0*/  IMAD.MOV.U32 R140, RZ, RZ, R2 ;  /* 0x000000ffff8c7224 */ /* 0x000fce00078e0002 */
.L_x_22352:
[----:B------:R-:W-:Y:S05]  /*237c0*/  BSYNC.RECONVERGENT B2 ;  /* 0x0000000000027941 */ /* 0x000fea0003800200 */
.L_x_22351:
[----:B0-234-:R-:W0:Y:S01]  /*237d0*/  LDC R158, c[0x0][0x404] ;  /* 0x00010100ff9e7b82 */ /* 0x01de220000000800 */
        /* <DEDUP_REMOVED lines=11> */
[----:B------:R-:W-:-:S02]  /*23890*/  MOV R2, R0 ;  /* 0x0000000000027202 */ /* 0x000fc40000000f00 */
        /* <DEDUP_REMOVED lines=12> */
.L_x_22358:
        /* <DEDUP_REMOVED lines=13> */
.L_x_22360:
[----:B------:R-:W-:Y:S05]  /*23a30*/  BSYNC.RECONVERGENT B3 ;  /* 0x0000000000037941 */ /* 0x000fea0003800200 */
.L_x_22359:
        /* <DEDUP_REMOVED lines=43> */
.L_x_22357:
[----:B------:R-:W-:Y:S05]  /*23cf0*/  BSYNC.RECONVERGENT B2 ;  /* 0x0000000000027941 */ /* 0x000fea0003800200 */
.L_x_22356:
[----:B------:R-:W-:Y:S01]  /*23d00*/  ISETP.NE.AND P1, PT, R142, 0x1, PT ;  /* 0x000000018e00780c */ /* 0x000fe20003f25270 */
[----:B------:R-:W-:Y:S01]  /*23d10*/  BSSY.RECONVERGENT B2, `(.L_x_22361) ;  /* 0x000004b000027945 */ /* 0x000fe20003800200 */
[----:B------:R-:W-:Y:S01]  /*23d20*/  I2FP.F32.U32 R2, R2 ;  /* 0x0000000200027245 */ /* 0x000fe20000201000 */
[----:B------:R-:W-:Y:S01]  /*23d30*/  IMAD.MOV.U32 R143, RZ, RZ, 0x2 ;  /* 0x00000002ff8f7424 */ /* 0x000fe200078e00ff */
[----:B------:R-:W-:-:S03]  /*23d40*/  SHF.L.U32 R144, R144, 0x10, RZ ;  /* 0x0000001090907819 */ /* 0x000fc600000006ff */
        /* <DEDUP_REMOVED lines=14> */
.L_x_22363:
        /* <DEDUP_REMOVED lines=13> */
.L_x_22365:
[----:B------:R-:W-:Y:S05]  /*23f00*/  BSYNC.RECONVERGENT B3 ;  /* 0x0000000000037941 */ /* 0x000fea0003800200 */
.L_x_22364:
        /* <DEDUP_REMOVED lines=43> */
.L_x_22362:
[----:B------:R-:W-:Y:S05]  /*241c0*/  BSYNC.RECONVERGENT B2 ;  /* 0x0000000000027941 */ /* 0x000fea0003800200 */
.L_x_22361:
[----:B------:R-:W-:Y:S01]  /*241d0*/  ISETP.NE.AND P2, PT, R143, 0x1, PT ;  /* 0x000000018f00780c */ /* 0x000fe20003f45270 */
[----:B------:R-:W-:Y:S01]  /*241e0*/  BSSY.RECONVERGENT B2, `(.L_x_22366) ;  /* 0x000004c000027945 */ /* 0x000fe20003800200 */
[----:B------:R-:W-:Y:S01]  /*241f0*/  I2FP.F32.U32 R2, R2 ;  /* 0x0000000200027245 */ /* 0x000fe20000201000 */
[----:B------:R-:W-:Y:S01]  /*24200*/  IMAD.MOV.U32 R142, RZ, RZ, 0x2 ;  /* 0x00000002ff8e7424 */ /* 0x000fe200078e00ff */
[C---:B------:R-:W-:Y:S02]  /*24210*/  SHF.L.U32 R140, R145.reuse, 0x10, RZ ;  /* 0x00000010918c7819 */ /* 0x040fe400000006ff */
[----:B------:R-:W-:Y:S01]  /*24220*/  MOV R141, R0 ;  /* 0x00000000008d7202 */ /* 0x000fe20000000f00 */
[----:B------:R-:W-:Y:S01]  /*24230*/  FFMA.FTZ R27, R2, R215, 1.1641532182693481445e-10 ;  /* 0x2f000000021b7423 */ /* 0x000fe200000100d7 */
[----:B------:R-:W-:Y:S01]  /*24240*/  PRMT R2, R145, 0x7632, R2 ;  /* 0x0000763291027816 */ /* 0x000fe20000000002 */
        /* <DEDUP_REMOVED lines=12> */
.L_x_22368:
        /* <DEDUP_REMOVED lines=13> */
.L_x_22370:
[----:B------:R-:W-:Y:S05]  /*243e0*/  BSYNC.RECONVERGENT B3 ;  /* 0x0000000000037941 */ /* 0x000fea0003800200 */
.L_x_22369:
        /* <DEDUP_REMOVED lines=43> */
.L_x_22367:
[----:B------:R-:W-:Y:S05]  /*246a0*/  BSYNC.RECONVERGENT B2 ;  /* 0x0000000000027941 */ /* 0x000fea0003800200 */
.L_x_22366:
[----:B------:R-:W-:Y:S01]  /*246b0*/  ISETP.NE.AND P3, PT, R142, 0x1, PT ;  /* 0x000000018e00780c */ /* 0x000fe20003f65270 */
[----:B------:R-:W-:Y:S01]  /*246c0*/  BSSY.RECONVERGENT B2, `(.L_x_22371) ;  /* 0x000004b000027945 */ /* 0x000fe20003800200 */
[----:B------:R-:W-:Y:S01]  /*246d0*/  I2FP.F32.U32 R140, R141 ;  /* 0x0000008d008c7245 */ /* 0x000fe20000201000 */
[----:B------:R-:W-:Y:S01]  /*246e0*/  IMAD.MOV.U32 R143, RZ, RZ, 0x2 ;  /* 0x00000002ff8f7424 */ /* 0x000fe200078e00ff */
[----:B------:R-:W-:Y:S02]  /*246f0*/  SHF.L.U32 R2, R2, 0x10, RZ ;  /* 0x0000001002027819 */ /* 0x000fe400000006ff */
[----:B------:R-:W-:Y:S01]  /*24700*/  MOV R141, R0 ;  /* 0x00000000008d7202 */ /* 0x000fe20000000f00 */
        /* <DEDUP_REMOVED lines=13> */
.L_x_22373:
        /* <DEDUP_REMOVED lines=13> */
.L_x_22375:
[----:B------:R-:W-:Y:S05]  /*248b0*/  BSYNC.RECONVERGENT B3 ;  /* 0x0000000000037941 */ /* 0x000fea0003800200 */
.L_x_22374:
        /* <DEDUP_REMOVED lines=43> */
.L_x_22372:
[----:B------:R-:W-:Y:S05]  /*24b70*/  BSYNC.RECONVERGENT B2 ;  /* 0x0000000000027941 */ /* 0x000fea0003800200 */
.L_x_22371:
        /* <DEDUP_REMOVED lines=20> */
.L_x_22378:
        /* <DEDUP_REMOVED lines=13> */
.L_x_22380:
[----:B------:R-:W-:Y:S05]  /*24d90*/  BSYNC.RECONVERGENT B3 ;  /* 0x0000000000037941 */ /* 0x000fea0003800200 */
.L_x_22379:
        /* <DEDUP_REMOVED lines=43> */
.L_x_22377:
[----:B------:R-:W-:Y:S05]  /*25050*/  BSYNC.RECONVERGENT B2 ;  /* 0x0000000000027941 */ /* 0x000fea0003800200 */
.L_x_22376:
        /* <DEDUP_REMOVED lines=19> */
.L_x_22383:
        /* <DEDUP_REMOVED lines=13> */
.L_x_22385:
[----:B------:R-:W-:Y:S05]  /*25260*/  BSYNC.RECONVERGENT B3 ;  /* 0x0000000000037941 */ /* 0x000fea0003800200 */
.L_x_22384:
        /* <DEDUP_REMOVED lines=43> */
.L_x_22382:
[----:B------:R-:W-:Y:S05]  /*25520*/  BSYNC.RECONVERGENT B2 ;  /* 0x0000000000027941 */ /* 0x000fea0003800200 */
.L_x_22381:
[----:B------:R-:W-:Y:S01]  /*25530*/  ISETP.NE.AND P6, PT, R143, 0x1, PT ;  /* 0x000000018f00780c */ /* 0x000fe20003fc5270 */
[----:B------:R-:W-:Y:S01]  /*25540*/  BSSY.RECONVERGENT B2, `(.L_x_22386) ;  /* 0x000004e000027945 */ /* 0x000fe20003800200 */
[----:B------:R-:W-:Y:S01]  /*25550*/  I2FP.F32.U32 R140, R141 ;  /* 0x0000008d008c7245 */ /* 0x000fe20000201000 */
[----:B------:R-:W-:Y:S01]  /*25560*/  IMAD.MOV.U32 R27, RZ, RZ, 0x2 ;  /* 0x00000002ff1b7424 */ /* 0x000fe200078e00ff */
[C---:B------:R-:W-:Y:S02]  /*25570*/  SHF.L.U32 R142, R147.reuse, 0x10, RZ ;  /* 0x00000010938e7819 */ /* 0x040fe400000006ff */
[----:B------:R-:W-:Y:S01]  /*25580*/  PRMT R147, R147, 0x7632, R147 ;  /* 0x0000763293937816 */ /* 0x000fe20000000093 */
[----:B------:R-:W-:Y:S02]  /*25590*/  FFMA.FTZ R141, R140, R215, 1.1641532182693481445e-10 ;  /* 0x2f0000008c8d7423 */ /* 0x000fe400000100d7 */
[----:B------:R-:W-:Y:S01]  /*255a0*/  FMUL.FTZ R146, R142, R211 ;  /* 0x000000d38e927220 */ /* 0x000fe20000410000 */
[----:B------:R-:W-:-:S02]  /*255b0*/  MOV R142, R0 ;  /* 0x00000000008e7202 */ /* 0x000fc40000000f00 */
        /* <DEDUP_REMOVED lines=11> */
.L_x_22388:
        /* <DEDUP_REMOVED lines=15> */
.L_x_22390:
[----:B------:R-:W-:Y:S05]  /*25760*/  BSYNC.RECONVERGENT B3 ;  /* 0x0000000000037941 */ /* 0x000fea0003800200 */
.L_x_22389:
        /* <DEDUP_REMOVED lines=43> */
.L_x_22387:
[----:B------:R-:W-:Y:S05]  /*25a20*/  BSYNC.RECONVERGENT B2 ;  /* 0x0000000000027941 */ /* 0x000fea0003800200 */
.L_x_22386:
        /* <DEDUP_REMOVED lines=16> */
.L_x_22350:
        /* <DEDUP_REMOVED lines=22> */
.L_x_22308:
[----:B------:R-:W-:Y:S05]  /*25c90*/  BSYNC.RECONVERGENT B1 ;  /* 0x0000000000017941 */ /* 0x000fea0003800200 */
.L_x_22307:
        /* <DEDUP_REMOVED lines=31> */
.L_x_22396:
        /* <DEDUP_REMOVED lines=13> */
.L_x_22398:
[----:B------:R-:W-:Y:S05]  /*25f60*/  BSYNC.RECONVERGENT B3 ;  /* 0x0000000000037941 */ /* 0x000fea0003800200 */
.L_x_22397:
        /* <DEDUP_REMOVED lines=42> */
.L_x_22395:
[----:B------:R-:W-:Y:S05]  /*26210*/  BSYNC.RECONVERGENT B2 ;  /* 0x0000000000027941 */ /* 0x000fea0003800200 */
.L_x_22394:
        /* <DEDUP_REMOVED lines=28> */
.L_x_22401:
        /* <DEDUP_REMOVED lines=13> */
.L_x_22403:
[----:B------:R-:W-:Y:S05]  /*264b0*/  BSYNC.RECONVERGENT B3 ;  /* 0x0000000000037941 */ /* 0x000fea0003800200 */
.L_x_22402:
        /* <DEDUP_REMOVED lines=43> */
.L_x_22400:
[----:B------:R-:W-:Y:S05]  /*26770*/  BSYNC.RECONVERGENT B2 ;  /* 0x0000000000027941 */ /* 0x000fea0003800200 */
.L_x_22399:
        /* <DEDUP_REMOVED lines=22> */
.L_x_22406:
        /* <DEDUP_REMOVED lines=13> */
.L_x_22408:
[----:B------:R-:W-:Y:S05]  /*269b0*/  BSYNC.RECONVERGENT B3 ;  /* 0x0000000000037941 */ /* 0x000fea0003800200 */
.L_x_22407:
        /* <DEDUP_REMOVED lines=43> */
.L_x_22405:
[----:B------:R-:W-:Y:S05]  /*26c70*/  BSYNC.RECONVERGENT B2 ;  /* 0x0000000000027941 */ /* 0x000fea0003800200 */
.L_x_22404:
        /* <DEDUP_REMOVED lines=23> */
.L_x_22411:
        /* <DEDUP_REMOVED lines=13> */
.L_x_22413:
[----:B------:R-:W-:Y:S05]  /*26ec0*/  BSYNC.RECONVERGENT B3 ;  /* 0x0000000000037941 */ /* 0x000fea0003800200 */
.L_x_22412:
        /* <DEDUP_REMOVED lines=43> */
.L_x_22410:
[----:B------:R-:W-:Y:S05]  /*27180*/  BSYNC.RECONVERGENT B2 ;  /* 0x0000000000027941 */ /* 0x000fea0003800200 */
.L_x_22409:
        /* <DEDUP_REMOVED lines=22> */
.L_x_22416:
        /* <DEDUP_REMOVED lines=13> */
.L_x_22418:
[----:B------:R-:W-:Y:S05]  /*273c0*/  BSYNC.RECONVERGENT B3 ;  /* 0x0000000000037941 */ /* 0x000fea0003800200 */
.L_x_22417:
        /* <DEDUP_REMOVED lines=43> */
.L_x_22415:
[----:B------:R-:W-:Y:S05]  /*27680*/  BSYNC.RECONVERGENT B2 ;  /* 0x0000000000027941 */ /* 0x000fea0003800200 */
.L_x_22414:
        /* <DEDUP_REMOVED lines=23> */
.L_x_22421:
        /* <DEDUP_REMOVED lines=13> */
.L_x_22423:
[----:B------:R-:W-:Y:S05]  /*278d0*/  BSYNC.RECONVERGENT B3 ;  /* 0x0000000000037941 */ /* 0x000fea0003800200 */
.L_x_22422:
        /* <DEDUP_REMOVED lines=43> */
.L_x_22420:
[----:B------:R-:W-:Y:S05]  /*27b90*/  BSYNC.RECONVERGENT B2 ;  /* 0x0000000000027941 */ /* 0x000fea0003800200 */
.L_x_22419:
        /* <DEDUP_REMOVED lines=22> */
.L_x_22426:
        /* <DEDUP_REMOVED lines=13> */
.L_x_22428:
[----:B------:R-:W-:Y:S05]  /*27dd0*/  BSYNC.RECONVERGENT B3 ;  /* 0x0000000000037941 */ /* 0x000fea0003800200 */
.L_x_22427:
        /* <DEDUP_REMOVED lines=43> */
.L_x_22425:
[----:B------:R-:W-:Y:S05]  /*28090*/  BSYNC.RECONVERGENT B2 ;  /* 0x0000000000027941 */ /* 0x000fea0003800200 */
.L_x_22424:
        /* <DEDUP_REMOVED lines=23> */
.L_x_22431:
        /* <DEDUP_REMOVED lines=15> */
.L_x_22433:
[----:B------:R-:W-:Y:S05]  /*28300*/  BSYNC.RECONVERGENT B3 ;  /* 0x0000000000037941 */ /* 0x000fea0003800200 */
.L_x_22432:
        /* <DEDUP_REMOVED lines=43> */
.L_x_22430:
[----:B------:R-:W-:Y:S05]  /*285c0*/  BSYNC.RECONVERGENT B2 ;  /* 0x0000000000027941 */ /* 0x000fea0003800200 */
.L_x_22429:
        /* <DEDUP_REMOVED lines=10> */
.L_x_22393:
        /* <DEDUP_REMOVED lines=16> */
.L_x_22437:
        /* <DEDUP_REMOVED lines=13> */
.L_x_22439:
[----:B------:R-:W-:Y:S05]  /*28840*/  BSYNC.RECONVERGENT B3 ;  /* 0x0000000000037941 */ /* 0x000fea0003800200 */
.L_x_22438:
        /* <DEDUP_REMOVED lines=42> */
.L_x_22436:
[----:B------:R-:W-:Y:S05]  /*28af0*/  BSYNC.RECONVERGENT B2 ;  /* 0x0000000000027941 */ /* 0x000fea0003800200 */
.L_x_22435:
        /* <DEDUP_REMOVED lines=25> */
.L_x_22442:
        /* <DEDUP_REMOVED lines=13> */
.L_x_22444:
[----:B------:R-:W-:Y:S05]  /*28d60*/  BSYNC.RECONVERGENT B3 ;  /* 0x0000000000037941 */ /* 0x000fea0003800200 */
.L_x_22443:
        /* <DEDUP_REMOVED lines=43> */
.L_x_22441:
[----:B------:R-:W-:Y:S05]  /*29020*/  BSYNC.RECONVERGENT B2 ;  /* 0x0000000000027941 */ /* 0x000fea0003800200 */
.L_x_22440:
        /* <DEDUP_REMOVED lines=19> */
.L_x_22447:
        /* <DEDUP_REMOVED lines=13> */
.L_x_22449:
[----:B------:R-:W-:Y:S05]  /*29230*/  BSYNC.RECONVERGENT B3 ;  /* 0x0000000000037941 */ /* 0x000fea0003800200 */
.L_x_22448:
        /* <DEDUP_REMOVED lines=43> */
.L_x_22446:
[----:B------:R-:W-:Y:S05]  /*294f0*/  BSYNC.RECONVERGENT B2 ;  /* 0x0000000000027941 */ /* 0x000fea0003800200 */
.L_x_22445:
        /* <DEDUP_REMOVED lines=20> */
.L_x_22452:
        /* <DEDUP_REMOVED lines=13> */
.L_x_22454:
[----:B------:R-:W-:Y:S05]  /*29710*/  BSYNC.RECONVERGENT B3 ;  /* 0x0000000000037941 */ /* 0x000fea0003800200 */
.L_x_22453:
        /* <DEDUP_REMOVED lines=43> */
.L_x_22451:
[----:B------:R-:W-:Y:S05]  /*299d0*/  BSYNC.RECONVERGENT B2 ;  /* 0x0000000000027941 */ /* 0x000fea0003800200 */
.L_x_22450:
        /* <DEDUP_REMOVED lines=19> */
.L_x_22457:
        /* <DEDUP_REMOVED lines=13> */
.L_x_22459:
[----:B------:R-:W-:Y:S05]  /*29be0*/  BSYNC.RECONVERGENT B3 ;  /* 0x0000000000037941 */ /* 0x000fea0003800200 */
.L_x_22458:
        /* <DEDUP_REMOVED lines=43> */
.L_x_22456:
[----:B------:R-:W-:Y:S05]  /*29ea0*/  BSYNC.RECONVERGENT B2 ;  /* 0x0000000000027941 */ /* 0x000fea0003800200 */
.L_x_22455:
        /* <DEDUP_REMOVED lines=20> */
.L_x_22462:
        /* <DEDUP_REMOVED lines=13> */
.L_x_22464:
[----:B------:R-:W-:Y:S05]  /*2a0c0*/  BSYNC.RECONVERGENT B3 ;  /* 0x0000000000037941 */ /* 0x000fea0003800200 */
.L_x_22463:
        /* <DEDUP_REMOVED lines=43> */
.L_x_22461:
[----:B------:R-:W-:Y:S05]  /*2a380*/  BSYNC.RECONVERGENT B2 ;  /* 0x0000000000027941 */ /* 0x000fea0003800200 */
.L_x_22460:
        /* <DEDUP_REMOVED lines=19> */
.L_x_22467:
        /* <DEDUP_REMOVED lines=13> */
.L_x_22469:
[----:B------:R-:W-:Y:S05]  /*2a590*/  BSYNC.RECONVERGENT B3 ;  /* 0x0000000000037941 */ /* 0x000fea0003800200 */
.L_x_22468:
        /* <DEDUP_REMOVED lines=43> */
.L_x_22466:
[----:B------:R-:W-:Y:S05]  /*2a850*/  BSYNC.RECONVERGENT B2 ;  /* 0x0000000000027941 */ /* 0x000fea0003800200 */
.L_x_22465:
        /* <DEDUP_REMOVED lines=20> */
.L_x_22472:
        /* <DEDUP_REMOVED lines=15> */
.L_x_22474:
[----:B------:R-:W-:Y:S05]  /*2aa90*/  BSYNC.RECONVERGENT B3 ;  /* 0x0000000000037941 */ /* 0x000fea0003800200 */
.L_x_22473:
        /* <DEDUP_REMOVED lines=43> */
.L_x_22471:
[----:B------:R-:W-:Y:S05]  /*2ad50*/  BSYNC.RECONVERGENT B2 ;  /* 0x0000000000027941 */ /* 0x000fea0003800200 */
.L_x_22470:
        /* <DEDUP_REMOVED lines=16> */
.L_x_22434:
        /* <DEDUP_REMOVED lines=19> */
[----:B------:R0:W-:Y:S04]  /*2af90*/  STG.E.128 desc[UR8][R214.64+0x10], R152 ;  /* 0x00001098d6007986 */ /* 0x0001e8000c101d08 */
[----:B------:R0:W-:Y:S02]  /*2afa0*/  STG.E.64 desc[UR8][R156.64], R158 ;  /* 0x0000009e9c007986 */ /* 0x0001e4000c101b08 */
.L_x_22392:
[----:B------:R-:W-:Y:S05]  /*2afb0*/  BSYNC.RECONVERGENT B1 ;  /* 0x0000000000017941 */ /* 0x000fea0003800200 */
.L_x_22391:
        /* <DEDUP_REMOVED lines=233> */
.L_x_22504:
[----:B------:R-:W-:Y:S01]  /*2be50*/  FMUL.FTZ R156, R213, R213 ;  /* 0x000000d5d59c7220 */ /* 0x000fe20000410000 */
[----:B------:R-:W-:Y:S01]  /*2be60*/  PLOP3.LUT P0, PT, PT, PT, UP2, 0x40, 0x4 ;  /* 0x000000000004781c */ /* 0x000fe20003f0e828 */
[----:B01----:R-:W-:Y:S01]  /*2be70*/  FADD.FTZ R212, R212, R215 ;  /* 0x000000d7d4d47221 */ /* 0x003fe20000010000 */
[----:B------:R-:W0:Y:S01]  /*2be80*/  @!P5 LDC.64 R158, c[0x0][0x3c0] ;  /* 0x0000f000ff9edb82 */ /* 0x000e220000000a00 */
[----:B------:R-:W-:Y:S01]  /*2be90*/  ISETP.GE.U32.AND P1, PT, R206, 0x20, PT ;  /* 0x00000020ce00780c */ /* 0x000fe20003f26070 */
[----:B------:R-:W-:Y:S01]  /*2bea0*/  BSSY.RECONVERGENT B1, `(.L_x_22476) ;  /* 0x000003d000017945 */ /* 0x000fe20003800200 */
[----:B------:R-:W-:Y:S01]  /*2beb0*/  FSEL R216, R156, RZ, !P0 ;  /* 0x000000ff9cd87208 */ /* 0x000fe20004000000 */
[----:B------:R-:W-:Y:S01]  /*2bec0*/  FFMA.FTZ R211, R212, R211, UR12 ;  /* 0x0000000cd4d37e23 */ /* 0x000fe200080100d3 */
[----:B------:R-:W-:-:S03]  /*2bed0*/  PLOP3.LUT P0, PT, PT, PT, UP2, 0x40, 0x4 ;  /* 0x000000000004781c */ /* 0x000fc60003f0e828 */
[----:B------:R-:W1:Y:S01]  /*2bee0*/  @!P5 LDC.64 R156, c[0x0][0x3c8] ;  /* 0x0000f200ff9cdb82 */ /* 0x000e620000000a00 */
[----:B------:R-:W-:Y:S01]  /*2bef0*/  FADD.FTZ R211, R211, R216 ;  /* 0x000000d8d3d37221 */ /* 0x000fe20000010000 */
[----:B------:R-:W-:-:S05]  /*2bf00*/  FSEL R214, R213, RZ, P0 ;  /* 0x000000ffd5d67208 */ /* 0x000fca0000000000 */
[----:B------:R-:W2:Y:S01]  /*2bf10*/  MUFU.RSQ R211, R211 ;  /* 0x000000d300d37308 */ /* 0x000ea20000001400 */
[----:B0-----:R-:W-:-:S05]  /*2bf20*/  @!P5 IMAD.WIDE R158, R207, 0x4, R158 ;  /* 0x00000004cf9ed825 */ /* 0x001fca00078e029e */
[----:B------:R0:W-:Y:S01]  /*2bf30*/  @!P5 STG.E desc[UR8][R158.64], R213 ;  /* 0x000000d59e00d986 */ /* 0x0001e2000c101908 */
[----:B-1----:R-:W-:-:S05]  /*2bf40*/  @!P5 IMAD.WIDE R156, R207, 0x4, R156 ;  /* 0x00000004cf9cd825 */ /* 0x002fca00078e029c */
[----:B--2---:R0:W-:Y:S01]  /*2bf50*/  @!P5 STG.E desc[UR8][R156.64], R211 ;  /* 0x000000d39c00d986 */ /* 0x0041e2000c101908 */
[----:B------:R-:W-:Y:S05]  /*2bf60*/  @!P1 BRA `(.L_x_22477) ;  /* 0x0000000000c09947 */ /* 0x000fea0003800000 */
[--C-:B------:R-:W-:Y:S01]  /*2bf70*/  FADD.FTZ R212, R160, -R214.reuse ;  /* 0x800000d6a0d47221 */ /* 0x100fe20000010000 */
[--C-:B0-----:R-:W-:Y:S01]  /*2bf80*/  FADD.FTZ R158, R34, -R214.reuse ;  /* 0x800000d6229e7221 */ /* 0x101fe20000010000 */
        /* <DEDUP_REMOVED lines=46> */
.L_x_22477:
[----:B------:R-:W-:Y:S05]  /*2c270*/  BSYNC.RECONVERGENT B1 ;  /* 0x0000000000017941 */ /* 0x000fea0003800200 */
.L_x_22476:
[----:B------:R-:W-:Y:S01]  /*2c280*/  ISETP.GE.U32.AND P0, PT, R206, 0x40, PT ;  /* 0x00000040ce00780c */ /* 0x000fe20003f06070 */
[----:B------:R-:W-:-:S12]  /*2c290*/  BSSY.RECONVERGENT B1, `(.L_x_22478) ;  /* 0x0000032000017945 */ /* 0x000fd80003800200 */
[----:B------:R-:W-:Y:S05]  /*2c2a0*/  @!P0 BRA `(.L_x_22479) ;  /* 0x0000000000c08947 */ /* 0x000fea0003800000 */
[--C-:B-1----:R-:W-:Y:S01]  /*2c2b0*/  FADD.FTZ R212, R104, -R214.reuse ;  /* 0x800000d668d47221 */ /* 0x102fe20000010000 */
[--C-:B0-----:R-:W-:Y:S01]  /*2c2c0*/  FADD.FTZ R158, R102, -R214.reuse ;  /* 0x800000d6669e7221 */ /* 0x101fe20000010000 */
        /* <DEDUP_REMOVED lines=46> */
.L_x_22479:
[----:B------:R-:W-:Y:S05]  /*2c5b0*/  BSYNC.RECONVERGENT B1 ;  /* 0x0000000000017941 */ /* 0x000fea0003800200 */
.L_x_22478:
[----:B------:R-:W-:Y:S01]  /*2c5c0*/  ISETP.GE.U32.AND P0, PT, R206, 0x60, PT ;  /* 0x00000060ce00780c */ /* 0x000fe20003f06070 */
[----:B------:R-:W-:-:S12]  /*2c5d0*/  BSSY.RECONVERGENT B1, `(.L_x_22480) ;  /* 0x0000032000017945 */ /* 0x000fd80003800200 */
[----:B------:R-:W-:Y:S05]  /*2c5e0*/  @!P0 BRA `(.L_x_22481) ;  /* 0x0000000000c08947 */ /* 0x000fea0003800000 */
[--C-:B-12---:R-:W-:Y:S01]  /*2c5f0*/  FADD.FTZ R212, R112, -R214.reuse ;  /* 0x800000d670d47221 */ /* 0x106fe20000010000 */
        /* <DEDUP_REMOVED lines=47> */
.L_x_22481:
[----:B------:R-:W-:Y:S05]  /*2c8f0*/  BSYNC.RECONVERGENT B1 ;  /* 0x0000000000017941 */ /* 0x000fea0003800200 */
.L_x_22480:
[----:B------:R-:W-:Y:S01]  /*2c900*/  ISETP.GE.U32.AND P0, PT, R206, 0x80, PT ;  /* 0x00000080ce00780c */ /* 0x000fe20003f06070 */
[----:B------:R-:W-:-:S12]  /*2c910*/  BSSY.RECONVERGENT B1, `(.L_x_22482) ;  /* 0x0000032000017945 */ /* 0x000fd80003800200 */
[----:B------:R-:W-:Y:S05]  /*2c920*/  @!P0 BRA `(.L_x_22483) ;  /* 0x0000000000c08947 */ /* 0x000fea0003800000 */
[--C-:B-123--:R-:W-:Y:S01]  /*2c930*/  FADD.FTZ R212, R120, -R214.reuse ;  /* 0x800000d678d47221 */ /* 0x10efe20000010000 */
        /* <DEDUP_REMOVED lines=47> */
.L_x_22483:
[----:B------:R-:W-:Y:S05]  /*2cc30*/  BSYNC.RECONVERGENT B1 ;  /* 0x0000000000017941 */ /* 0x000fea0003800200 */
.L_x_22482:
[----:B------:R-:W-:Y:S01]  /*2cc40*/  ISETP.GE.U32.AND P0, PT, R206, 0xa0, PT ;  /* 0x000000a0ce00780c */ /* 0x000fe20003f06070 */
[----:B------:R-:W-:-:S12]  /*2cc50*/  BSSY.RECONVERGENT B1, `(.L_x_22484) ;  /* 0x0000032000017945 */ /* 0x000fd80003800200 */
[----:B------:R-:W-:Y:S05]  /*2cc60*/  @!P0 BRA `(.L_x_22485) ;  /* 0x0000000000c08947 */ /* 0x000fea0003800000 */
[--C-:B-1234-:R-:W-:Y:S01]  /*2cc70*/  FADD.FTZ R212, R128, -R214.reuse ;  /* 0x800000d680d47221 */ /* 0x11efe20000010000 */
        /* <DEDUP_REMOVED lines=47> */
.L_x_22485:
[----:B------:R-:W-:Y:S05]  /*2cf70*/  BSYNC.RECONVERGENT B1 ;  /* 0x0000000000017941 */ /* 0x000fea0003800200 */
.L_x_22484:
[----:B------:R-:W-:Y:S01]  /*2cf80*/  ISETP.GE.U32.AND P0, PT, R206, 0xc0, PT ;  /* 0x000000c0ce00780c */ /* 0x000fe20003f06070 */
        /* <DEDUP_REMOVED lines=50> */
.L_x_22487:
[----:B------:R-:W-:Y:S05]  /*2d2b0*/  BSYNC.RECONVERGENT B1 ;  /* 0x0000000000017941 */ /* 0x000fea0003800200 */
.L_x_22486:
        /* <DEDUP_REMOVED lines=51> */
.L_x_22489:
[----:B------:R-:W-:Y:S05]  /*2d5f0*/  BSYNC.RECONVERGENT B1 ;  /* 0x0000000000017941 */ /* 0x000fea0003800200 */
.L_x_22488:
        /* <DEDUP_REMOVED lines=14> */
[----:B------:R-:W-:Y:S01]  /*2d6e0*/  IMAD.U32 R159, R40, 0x10000, RZ ;  /* 0x00010000289f7824 */ /* 0x000fe200078e00ff */
[----:B------:R-:W-:Y:S01]  /*2d6f0*/  SHF.L.U32 R221, R38, 0x10, RZ ;  /* 0x0000001026dd7819 */ /* 0x000fe200000006ff */
[----:B------:R-:W-:-:S02]  /*2d700*/  IMAD.U32 R215, R41, 0x10000, RZ ;  /* 0x0001000029d77824 */ /* 0x000fc400078e00ff */
[C---:B------:R-:W-:Y:S01]  /*2d710*/  FMUL.FTZ R158, R211.reuse, R158 ;  /* 0x0000009ed39e7220 */ /* 0x040fe20000410000 */
[C---:B------:R-:W-:Y:S01]  /*2d720*/  FMUL.FTZ R216, R211.reuse, R216 ;  /* 0x000000d8d3d87220 */ /* 0x040fe20000410000 */
[----:B------:R-:W-:Y:S02]  /*2d730*/  IMAD.U32 R219, R42, 0x10000, RZ ;  /* 0x000100002adb7824 */ /* 0x000fe400078e00ff */
        /* <DEDUP_REMOVED lines=24> */
[----:B0-----:R-:W-:Y:S01]  /*2d8c0*/  IMAD.WIDE.U32 R210, R210, 0x10, R156 ;  /* 0x00000010d2d27825 */ /* 0x001fe200078e009c */
[----:B------:R-:W-:Y:S02]  /*2d8d0*/  F2FP.BF16.F32.PACK_AB R159, R229, R224 ;  /* 0x000000e0e59f723e */ /* 0x000fe400000010ff */
[----:B------:R-:W-:Y:S02]  /*2d8e0*/  F2FP.BF16.F32.PACK_AB R158, R221, R158 ;  /* 0x0000009edd9e723e */ /* 0x000fe400000010ff */
[----:B------:R-:W-:-:S02]  /*2d8f0*/  F2FP.BF16.F32.PACK_AB R157, R218, R215 ;  /* 0x000000d7da9d723e */ /* 0x000fc400000010ff */
[----:B------:R-:W-:-:S05]  /*2d900*/  F2FP.BF16.F32.PACK_AB R156, R212, R213 ;  /* 0x000000d5d49c723e */ /* 0x000fca00000010ff */
[----:B------:R0:W-:Y:S02]  /*2d910*/  STG.E.128 desc[UR8][R210.64], R156 ;  /* 0x0000009cd2007986 */ /* 0x0001e4000c101d08 */
.L_x_22491:
[----:B------:R-:W-:Y:S05]  /*2d920*/  BSYNC.RECONVERGENT B1 ;  /* 0x0000000000017941 */ /* 0x000fea0003800200 */
.L_x_22490:
[----:B01234-:R-:W0:Y:S02]  /*2d930*/  LDC.64 R156, c[0x0][0x380] ;  /* 0x0000e000ff9c7b82 */ /* 0x01fe240000000a00 */
[----:B0-----:R-:W-:-:S05]  /*2d940*/  IMAD R207, R156, 0x4, R207 ;  /* 0x000000049ccf7824 */ /* 0x001fca00078e02cf */
[----:B------:R-:W-:-:S13]  /*2d950*/  ISETP.GE.AND P0, PT, R207, R157, PT ;  /* 0x0000009dcf00720c */ /* 0x000fda0003f06270 */
[----:B------:R-:W-:Y:S05]  /*2d960*/  @!P0 BRA `(.L_x_22492) ;  /* 0xfffffd3800f08947 */ /* 0x000fea000383ffff */
[----:B------:R-:W-:Y:S05]  /*2d970*/  BSYNC B0 ;  /* 0x0000000000007941 */ /* 0x000fea0003800000 */
.L_x_21803:
[----:B------:R-:W-:Y:S05]  /*2d980*/  EXIT ;  /* 0x000000000000794d */ /* 0x000fea0003800000 */
.L_x_22475:
        /* <DEDUP_REMOVED lines=8> */
.L_x_22494:
[----:B------:R-:W-:Y:S05]  /*2da10*/  BSYNC B1 ;  /* 0x0000000000017941 */ /* 0x000fea0003800000 */
.L_x_22493:
        /* <DEDUP_REMOVED lines=9> */
.L_x_22495:
[----:B------:R-:W-:Y:S02]  /*2dab0*/  IMAD.MOV.U32 R218, RZ, RZ, 0x4 ;  /* 0x00000004ffda7424 */ /* 0x000fe400078e00ff */
[----:B------:R-:W-:-:S04]  /*2dac0*/  IMAD.MOV.U32 R159, RZ, RZ, R215 ;  /* 0x000000ffff9f7224 */ /* 0x000fc800078e00d7 */
[----:B------:R-:W-:-:S05]  /*2dad0*/  FADD.FTZ R159, R158, R159 ;  /* 0x0000009f9e9f7221 */ /* 0x000fca0000010000 */
[----:B------:R-:W-:-:S07]  /*2dae0*/  MOV R217, R159 ;  /* 0x0000009f00d97202 */ /* 0x000fce0000000f00 */
[----:B------:R-:W-:Y:S05]  /*2daf0*/  WARPSYNC.COLLECTIVE R216, `(.L_x_22496) ;  /* 0x00000000d8087348 */ /* 0x000fea0003c00000 */
[----:B------:R0:W1:Y:S02]  /*2db00*/  SHFL.BFLY P6, R215, R217, R218, R219 ;  /* 0x0c0000dad9d77389 */ /* 0x00006400000c00db */
[----:B01----:R-:W-:Y:S05]  /*2db10*/  ENDCOLLECTIVE ;  /* 0x000000000000791b */ /* 0x003fea0003800000 */
.L_x_22496:
[----:B------:R-:W-:Y:S01]  /*2db20*/  HFMA2 R218, -RZ, RZ, 0, 4.76837158203125e-07 ;  /* 0x00000008ffda7431 */ /* 0x000fe200000001ff */
[----:B------:R-:W-:-:S05]  /*2db30*/  MOV R156, R215 ;  /* 0x000000d7009c7202 */ /* 0x000fca0000000f00 */
[----:B------:R-:W-:-:S04]  /*2db40*/  FADD.FTZ R212, R159, R156 ;  /* 0x0000009c9fd47221 */ /* 0x000fc80000010000 */
[----:B------:R-:W-:-:S07]  /*2db50*/  IMAD.MOV.U32 R217, RZ, RZ, R212 ;  /* 0x000000ffffd97224 */ /* 0x000fce00078e00d4 */
[----:B------:R-:W-:Y:S05]  /*2db60*/  WARPSYNC.COLLECTIVE R216, `(.L_x_22497) ;  /* 0x00000000d8087348 */ /* 0x000fea0003c00000 */
[----:B------:R0:W1:Y:S02]  /*2db70*/  SHFL.BFLY P6, R215, R217, R218, R219 ;  /* 0x0c0000dad9d77389 */ /* 0x00006400000c00db */
[----:B01----:R-:W-:Y:S05]  /*2db80*/  ENDCOLLECTIVE ;  /* 0x000000000000791b */ /* 0x003fea0003800000 */
.L_x_22497:
        /* <DEDUP_REMOVED lines=8> */
.L_x_22498:
        /* <DEDUP_REMOVED lines=140> */
.L_x_22499:
[----:B------:R-:W-:Y:S02]  /*2e4d0*/  IMAD.MOV.U32 R218, RZ, RZ, 0x2 ;  /* 0x00000002ffda7424 */ /* 0x000fe400078e00ff */
[----:B------:R-:W-:-:S04]  /*2e4e0*/  IMAD.MOV.U32 R157, RZ, RZ, R215 ;  /* 0x000000ffff9d7224 */ /* 0x000fc800078e00d7 */
[----:B------:R-:W-:-:S05]  /*2e4f0*/  FADD.FTZ R157, R156, R157 ;  /* 0x0000009d9c9d7221 */ /* 0x000fca0000010000 */
[----:B------:R-:W-:-:S07]  /*2e500*/  MOV R217, R157 ;  /* 0x0000009d00d97202 */ /* 0x000fce0000000f00 */
[----:B------:R-:W-:Y:S05]  /*2e510*/  WARPSYNC.COLLECTIVE R216, `(.L_x_22500) ;  /* 0x00000000d8087348 */ /* 0x000fea0003c00000 */
[----:B------:R0:W1:Y:S02]  /*2e520*/  SHFL.BFLY P6, R215, R217, R218, R219 ;  /* 0x0c0000dad9d77389 */ /* 0x00006400000c00db */
[----:B01----:R-:W-:Y:S05]  /*2e530*/  ENDCOLLECTIVE ;  /* 0x000000000000791b */ /* 0x003fea0003800000 */
.L_x_22500:
[----:B------:R-:W-:Y:S01]  /*2e540*/  HFMA2 R218, -RZ, RZ, 0, 2.384185791015625e-07 ;  /* 0x00000004ffda7431 */ /* 0x000fe200000001ff */
[----:B------:R-:W-:-:S05]  /*2e550*/  MOV R158, R215 ;  /* 0x000000d7009e7202 */ /* 0x000fca0000000f00 */
[----:B------:R-:W-:-:S04]  /*2e560*/  FADD.FTZ R158, R157, R158 ;  /* 0x0000009e9d9e7221 */ /* 0x000fc80000010000 */
[----:B------:R-:W-:-:S07]  /*2e570*/  IMAD.MOV.U32 R217, RZ, RZ, R158 ;  /* 0x000000ffffd97224 */ /* 0x000fce00078e009e */
[----:B------:R-:W-:Y:S05]  /*2e580*/  WARPSYNC.COLLECTIVE R216, `(.L_x_22501) ;  /* 0x00000000d8087348 */ /* 0x000fea0003c00000 */
[----:B------:R0:W1:Y:S02]  /*2e590*/  SHFL.BFLY P6, R215, R217, R218, R219 ;  /* 0x0c0000dad9d77389 */ /* 0x00006400000c00db */
[----:B01----:R-:W-:Y:S05]  /*2e5a0*/  ENDCOLLECTIVE ;  /* 0x000000000000791b */ /* 0x003fea0003800000 */
.L_x_22501:
[----:B------:R-:W-:Y:S02]  /*2e5b0*/  IMAD.MOV.U32 R218, RZ, RZ, 0x8 ;  /* 0x00000008ffda7424 */ /* 0x000fe400078e00ff */
[----:B------:R-:W-:-:S04]  /*2e5c0*/  IMAD.MOV.U32 R159, RZ, RZ, R215 ;  /* 0x000000ffff9f7224 */ /* 0x000fc800078e00d7 */
[----:B------:R-:W-:-:S05]  /*2e5d0*/  FADD.FTZ R159, R158, R159 ;  /* 0x0000009f9e9f7221 */ /* 0x000fca0000010000 */
[----:B------:R-:W-:-:S07]  /*2e5e0*/  MOV R217, R159 ;  /* 0x0000009f00d97202 */ /* 0x000fce0000000f00 */
[----:B------:R-:W-:Y:S05]  /*2e5f0*/  WARPSYNC.COLLECTIVE R216, `(.L_x_22502) ;  /* 0x00000000d8087348 */ /* 0x000fea0003c00000 */
[----:B------:R0:W1:Y:S02]  /*2e600*/  SHFL.BFLY P6, R215, R217, R218, R219 ;  /* 0x0c0000dad9d77389 */ /* 0x00006400000c00db */
[----:B01----:R-:W-:Y:S05]  /*2e610*/  ENDCOLLECTIVE ;  /* 0x000000000000791b */ /* 0x003fea0003800000 */
.L_x_22502:
[----:B------:R-:W-:Y:S01]  /*2e620*/  HFMA2 R218, -RZ, RZ, 0, 9.5367431640625e-07 ;  /* 0x00000010ffda7431 */ /* 0x000fe200000001ff */
[----:B------:R-:W-:-:S05]  /*2e630*/  MOV R212, R215 ;  /* 0x000000d700d47202 */ /* 0x000fca0000000f00 */
[----:B------:R-:W-:-:S04]  /*2e640*/  FADD.FTZ R212, R159, R212 ;  /* 0x000000d49fd47221 */ /* 0x000fc80000010000 */
[----:B------:R-:W-:-:S07]  /*2e650*/  IMAD.MOV.U32 R217, RZ, RZ, R212 ;  /* 0x000000ffffd97224 */ /* 0x000fce00078e00d4 */
[----:B------:R-:W-:Y:S05]  /*2e660*/  WARPSYNC.COLLECTIVE R216, `(.L_x_22503) ;  /* 0x00000000d8087348 */ /* 0x000fea0003c00000 */
[----:B------:R0:W1:Y:S02]  /*2e670*/  SHFL.BFLY P6, R215, R217, R218, R219 ;  /* 0x0c0000dad9d77389 */ /* 0x00006400000c00db */
[----:B01----:R-:W-:Y:S05]  /*2e680*/  ENDCOLLECTIVE ;  /* 0x000000000000791b */ /* 0x003fea0003800000 */
.L_x_22503:
[----:B------:R-:W-:Y:S05]  /*2e690*/  BRA `(.L_x_22504) ;  /* 0xffffffd400ec7947 */ /* 0x000fea000383ffff */
.L_x_22505:
        /* <DEDUP_REMOVED lines=14> */
.L_x_71476:


//--------------------- .text._ZN10layer_norm13ln_fwd_kernelINS_13Kernel_traitsI13__nv_bfloat16S2_fS2_fjLj2048ELj1ELj4ELj1ELj16ENS_18Kernel_traits_baseILj2048ES2_S2_fS2_fjLj128EEEEELb1ELb0ELb0ELb1EEEvNS_9FwdParamsE --------------------------
	.section	.text._ZN10layer_norm13ln_fwd_kernelINS_13Kernel_traitsI13__nv_bfloat16S2_fS2_fjLj2048ELj1ELj4ELj1ELj16ENS_18Kernel_traits_baseILj2048ES2_S2_fS2_fjLj128EEEEELb1ELb0ELb0ELb1EEEvNS_9FwdParamsE,"ax",@progbits
	.align	128
        .global         _ZN10layer_norm13ln_fwd_kernelINS_13Kernel_traitsI13__nv_bfloat16S2_fS2_fjLj2048ELj1ELj4ELj1ELj16ENS_18Kernel_traits_baseILj2048ES2_S2_fS2_fjLj128EEEEELb1ELb0ELb0ELb1EEEvNS_9FwdParamsE
        .type           _ZN10layer_norm13ln_fwd_kernelINS_13Kernel_traitsI13__nv_bfloat16S2_fS2_fjLj2048ELj1ELj4ELj1ELj16ENS_18Kernel_traits_baseILj2048ES2_S2_fS2_fjLj128EEEEELb1ELb0ELb0ELb1EEEvNS_9FwdParamsE,@function
        .size           _ZN10layer_norm13ln_fwd_kernelINS_13Kernel_traitsI13__nv_bfloat16S2_fS2_fjLj2048ELj1ELj4ELj1ELj16ENS_18Kernel_traits_baseILj2048ES2_S2_fS2_fjLj128EEEEELb1ELb0ELb0ELb1EEEvNS_9FwdParamsE,(.L_x_71477 - _ZN10layer_norm13ln_fwd_kernelINS_13Kernel_traitsI13__nv_bfloat16S2_fS2_fjLj2048ELj1ELj4ELj1ELj16ENS_18Kernel_traits_baseILj2048ES2_S2_fS2_fjLj128EEEEELb1ELb0ELb0ELb1EEEvNS_9FwdParamsE)
        .other          _ZN10layer_norm13ln_fwd_kernelINS_13Kernel_traitsI13__nv_bfloat16S2_fS2_fjLj2048ELj1ELj4ELj1ELj16ENS_18Kernel_traits_baseILj2048ES2_S2_fS2_fjLj128EEEEELb1ELb0ELb0ELb1EEEvNS_9FwdParamsE,@"STO_CUDA_ENTRY STV_DEFAULT"
_ZN10layer_norm13ln_fwd_kernelINS_13Kernel_traitsI13__nv_bfloat16S2_fS2_fjLj2048ELj1ELj4ELj1ELj16ENS_18Kernel_traits_baseILj2048ES2_S2_fS2_fjLj128EEEEELb1ELb0ELb0ELb1EEEvNS_9FwdParamsE:
.text._ZN10layer_norm13ln_fwd_kernelINS_13Kernel_traitsI13__nv_bfloat16S2_fS2_fjLj2048ELj1ELj4ELj1ELj16ENS_18Kernel_traits_baseILj2048ES2_S2_fS2_fjLj128EEEEELb1ELb0ELb0ELb1EEEvNS_9FwdParamsE:
        /* <DEDUP_REMOVED lines=71> */
.L_x_22506:
        /* <DEDUP_REMOVED lines=26> */
.L_x_22507:
        /* <DEDUP_REMOVED lines=9> */
[----:B------:R-:W0:Y:S01]  /*06a0*/  LDCU UR33, c[0x0][0x404] ;  /* 0x00008080ff2177ac */ /* 0x000e220008000800 */
        /* <DEDUP_REMOVED lines=11> */
[----:B------:R-:W3:Y:S01]  /*0760*/  LDCU UR12, c[0x0][0x388] ;  /* 0x00007100ff0c77ac */ /* 0x000ee20008000800 */
[----:B------:R-:W-:Y:S01]  /*0770*/  PRMT R197, R97, 0x7632, R197 ;  /* 0x0000763261c57816 */ /* 0x000fe200000000c5 */
[----:B------:R-:W-:Y:S01]  /*0780*/  IMAD R9, R0, -0x2daee0ad, RZ ;  /* 0xd2511f5300097824 */ /* 0x000fe200078e02ff */
[----:B------:R-:W-:Y:S01]  /*0790*/  LOP3.LUT R3, R4, UR15, R3, 0x96, !PT ;  /* 0x0000000f04037c12 */ /* 0x000fe2000f8e9603 */
[----:B------:R-:W-:Y:S01]  /*07a0*/  IMAD R7, R2, -0x326172a9, RZ ;  /* 0xcd9e8d5702077824 */ /* 0x000fe200078e02ff */
[----:B-1----:R-:W-:Y:S01]  /*07b0*/  UISETP.NE.U32.AND UP0, UPT, UR4, URZ, UPT ;  /* 0x000000ff0400728c */ /* 0x002fe2000bf05070 */
[----:B------:R-:W-:Y:S01]  /*07c0*/  IMAD.HI.U32 R0, R5, -0x326172a9, RZ ;  /* 0xcd9e8d5705007827 */ /* 0x000fe200078e00ff */
[----:B------:R-:W-:Y:S01]  /*07d0*/  PRMT R196, R129, 0x7632, R196 ;  /* 0x0000763281c47816 */ /* 0x000fe200000000c4 */
[----:B------:R-:W1:Y:S01]  /*07e0*/  LDCU.U8 UR13, c[0x0][0x410] ;  /* 0x00008200ff0d77ac */ /* 0x000e620008000000 */
[----:B------:R-:W-:Y:S01]  /*07f0*/  PRMT R195, R96, 0x7632, R195 ;  /* 0x0000763260c37816 */ /* 0x000fe200000000c3 */
        /* <DEDUP_REMOVED lines=74> */
[----:B------:R-:W-:-:S03]  /*0ca0*/  LOP3.LUT R173, R2, UR32, R173, 0x96, !PT ;  /* 0x0000002002ad7c12 */ /* 0x000fc6000f8e96ad */
[----:B------:R-:W-:Y:S01]  /*0cb0*/  HFMA2 R2, -RZ, RZ, 0, 0 ;  /* 0x00000000ff027431 */ /* 0x000fe200000001ff */
[----:B------:R-:W-:Y:S01]  /*0cc0*/  PRMT R31, R146, 0x7632, R31 ;  /* 0x00007632921f7816 */ /* 0x000fe2000000001f */
[----:B------:R-:W-:Y:S01]  /*0cd0*/  IMAD R216, R0, -0x2daee0ad, RZ ;  /* 0xd2511f5300d87824 */ /* 0x000fe200078e02ff */
[----:B------:R-:W-:Y:S01]  /*0ce0*/  LOP3.LUT R172, R5, UR31, R172, 0x96, !PT ;  /* 0x0000001f05ac7c12 */ /* 0x000fe2000f8e96ac */
[----:B------:R-:W-:Y:S01]  /*0cf0*/  IMAD R0, R32, -0x326172a9, RZ ;  /* 0xcd9e8d5720007824 */ /* 0x000fe200078e02ff */
        /* <DEDUP_REMOVED lines=27> */
[----:B01234-:R-:W-:-:S07]  /*0eb0*/  PRMT R3, R156, 0x7632, R3 ;  /* 0x000076329c037816 */ /* 0x01ffce0000000003 */
.L_x_23165:
[----:B------:R-:W0:Y:S01]  /*0ec0*/  @UP0 LDCU.64 UR4, c[0x0][0x3e0] ;  /* 0x00007c00ff0407ac */ /* 0x000e220008000a00 */
[----:B--2---:R-:W1:Y:S01]  /*0ed0*/  LDC.64 R36, c[0x0][0x390] ;  /* 0x0000e400ff247b82 */ /* 0x004e620000000a00 */
        /* <DEDUP_REMOVED lines=11> */
[----:B------:R-:W5:Y:S01]  /*0f90*/  LDG.E.128 R32, desc[UR8][R32.64] ;  /* 0x0000000820207981 */ /* 0x000f62000c1e1d00 */
        /* <DEDUP_REMOVED lines=10> */
[----:B0-----:R-:W-:-:S05]  /*1040*/  IMAD.WIDE.U32 R38, R207, 0x20, R38 ;  /* 0x00000020cf267825 */ /* 0x001fca00078e0026 */
[----:B------:R0:W5:Y:S04]  /*1050*/  LDG.E.128 R92, desc[UR8][R38.64] ;  /* 0x00000008265c7981 */ /* 0x000168000c1e1d00 */
[----:B------:R0:W5:Y:S01]  /*1060*/  LDG.E.128 R88, desc[UR8][R38.64+0x10] ;  /* 0x0000100826587981 */ /* 0x000162000c1e1d00 */
[----:B------:R-:W-:Y:S01]  /*1070*/  ISETP.NE.AND P0, PT, R218, 0x1, PT ;  /* 0x00000001da00780c */ /* 0x000fe20003f05270 */
[----:B------:R-:W-:Y:S01]  /*1080*/  BSSY.RECONVERGENT B1, `(.L_x_22510) ;  /* 0x000004b000017945 */ /* 0x000fe20003800200 */
[----:B------:R-:W-:Y:S01]  /*1090*/  MOV R40, 0x2 ;  /* 0x0000000200287802 */ /* 0x000fe20000000f00 */
[----:B------:R-:W-:Y:S02]  /*10a0*/  IMAD.MOV.U32 R41, RZ, RZ, R0 ;  /* 0x000000ffff297224 */ /* 0x000fe400078e0000 */
[----:B------:R-:W-:-:S08]  /*10b0*/  IMAD.MOV.U32 R46, RZ, RZ, R216 ;  /* 0x000000ffff2e7224 */ /* 0x000fd000078e00d8 */
[----:B0-----:R-:W-:Y:S05]  /*10c0*/  @!P0 BRA `(.L_x_22511) ;  /* 0x0000000400188947 */ /* 0x001fea0003800000 */
[----:B------:R-:W-:-:S05]  /*10d0*/  HFMA2 R39, -RZ, RZ, 0, 1.1920928955078125e-07 ;  /* 0x00000002ff277431 */ /* 0x000fca00000001ff */
[----:B------:R-:W-:-:S05]  /*10e0*/  VIADDMNMX.U32 R38, R218, 0xfffffffe, R39, PT ;  /* 0xfffffffeda267846 */ /* 0x000fca0003800027 */
[----:B------:R-:W-:-:S04]  /*10f0*/  IMAD.SHL.U32 R40, R38, 0x4, RZ ;  /* 0x0000000426287824 */ /* 0x000fc800078e00ff */
[----:B------:R-:W0:Y:S02]  /*1100*/  LDC R38, c[0x2][R40] ;  /* 0x0080000028267b82 */ /* 0x000e240000000800 */
[----:B0-----:R-:W-:-:S04]  /*1110*/  SHF.R.S32.HI R39, RZ, 0x1f, R38 ;  /* 0x0000001fff277819 */ /* 0x001fc80000011426 */
.L_x_71312:
[----:B------:R-:W-:Y:S05]  /*1120*/  BRX R38 -0x1130                                        (*"BRANCH_TARGETS .L_x_71313,.L_x_71314,.L_x_71315"*) ;  /* 0xffffffec26b47949 */ /* 0x000fea000383ffff */
.L_x_71315:
[----:B------:R-:W-:Y:S01]  /*1130*/  VIADD R40, R218, 0x1 ;  /* 0x00000001da287836 */ /* 0x000fe20000000000 */
[----:B------:R-:W-:Y:S01]  /*1140*/  MOV R46, R216 ;  /* 0x000000d8002e7202 */ /* 0x000fe20000000f00 */
[----:B------:R-:W-:Y:S01]  /*1150*/  IMAD.MOV.U32 R41, RZ, RZ, R172 ;  /* 0x000000ffff297224 */ /* 0x000fe200078e00ac */
[----:B------:R-:W-:Y:S06]  /*1160*/  BRA `(.L_x_22511) ;  /* 0x0000000000f07947 */ /* 0x000fec0003800000 */
.L_x_71313:
[----:B------:R-:W-:Y:S01]  /*1170*/  IMAD.MOV.U32 R46, RZ, RZ, R216 ;  /* 0x000000ffff2e7224 */ /* 0x000fe200078e00d8 */
[----:B------:R-:W-:Y:S01]  /*1180*/  MOV R40, 0x3 ;  /* 0x0000000300287802 */ /* 0x000fe20000000f00 */
[----:B------:R-:W-:Y:S01]  /*1190*/  IMAD.MOV.U32 R41, RZ, RZ, R173 ;  /* 0x000000ffff297224 */ /* 0x000fe200078e00ad */
[----:B------:R-:W-:Y:S06]  /*11a0*/  BRA `(.L_x_22511) ;  /* 0x0000000000e07947 */ /* 0x000fec0003800000 */
.L_x_71314:
        /* <DEDUP_REMOVED lines=13> */
.L_x_22513:
[----:B------:R-:W-:Y:S05]  /*1280*/  BSYNC.RECONVERGENT B2 ;  /* 0x0000000000027941 */ /* 0x000fea0003800200 */
.L_x_22512:
        /* <DEDUP_REMOVED lines=42> */
.L_x_22511:
[----:B------:R-:W-:Y:S05]  /*1530*/  BSYNC.RECONVERGENT B1 ;  /* 0x0000000000017941 */ /* 0x000fea0003800200 */
.L_x_22510:
        /* <DEDUP_REMOVED lines=8> */
[----:B------:R-:W-:Y:S01]  /*15c0*/  HFMA2 R42, -RZ, RZ, 0, 1.1920928955078125e-07 ;  /* 0x00000002ff2a7431 */ /* 0x000fe200000001ff */
[----:B------:R-:W-:Y:S02]  /*15d0*/  PRMT R32, R32, 0x7632, R32 ;  /* 0x0000763220207816 */ /* 0x000fe40000000020 */
[----:B------:R-:W-:Y:S01]  /*15e0*/  FMUL.FTZ R38, R38, R209 ;  /* 0x000000d126267220 */ /* 0x000fe20000410000 */
[----:B------:R-:W-:-:S04]  /*15f0*/  FSETP.GTU.FTZ.AND P0, PT, R39, R210, PT ;  /* 0x000000d22700720b */ /* 0x000fc80003f1c000 */
[----:B------:R-:W-:Y:S01]  /*1600*/  FSEL R39, R38, RZ, !P0 ;  /* 0x000000ff26277208 */ /* 0x000fe20004000000 */
[----:B------:R-:W-:Y:S01]  /*1610*/  IMAD.MOV.U32 R38, RZ, RZ, R0 ;  /* 0x000000ffff267224 */ /* 0x000fe200078e0000 */
        /* <DEDUP_REMOVED lines=12> */
.L_x_22516:
        /* <DEDUP_REMOVED lines=13> */
.L_x_22518:
[----:B------:R-:W-:Y:S05]  /*17b0*/  BSYNC.RECONVERGENT B2 ;  /* 0x0000000000027941 */ /* 0x000fea0003800200 */
.L_x_22517:
        /* <DEDUP_REMOVED lines=43> */
.L_x_22515:
[----:B------:R-:W-:Y:S05]  /*1a70*/  BSYNC.RECONVERGENT B1 ;  /* 0x0000000000017941 */ /* 0x000fea0003800200 */
.L_x_22514:
        /* <DEDUP_REMOVED lines=22> */
.L_x_22521:
        /* <DEDUP_REMOVED lines=13> */
.L_x_22523:
[----:B------:R-:W-:Y:S05]  /*1cb0*/  BSYNC.RECONVERGENT B2 ;  /* 0x0000000000027941 */ /* 0x000fea0003800200 */
.L_x_22522:
        /* <DEDUP_REMOVED lines=43> */
.L_x_22520:
[----:B------:R-:W-:Y:S05]  /*1f70*/  BSYNC.RECONVERGENT B1 ;  /* 0x0000000000017941 */ /* 0x000fea0003800200 */
.L_x_22519:
        /* <DEDUP_REMOVED lines=23> */
.L_x_22526:
        /* <DEDUP_REMOVED lines=13> */
.L_x_22528:
[----:B------:R-:W-:Y:S05]  /*21c0*/  BSYNC.RECONVERGENT B2 ;  /* 0x0000000000027941 */ /* 0x000fea0003800200 */
.L_x_22527:
        /* <DEDUP_REMOVED lines=43> */
.L_x_22525:
[----:B------:R-:W-:Y:S05]  /*2480*/  BSYNC.RECONVERGENT B1 ;  /* 0x0000000000017941 */ /* 0x000fea0003800200 */
.L_x_22524:
        /* <DEDUP_REMOVED lines=22> */
.L_x_22531:
        /* <DEDUP_REMOVED lines=13> */
.L_x_22533:
[----:B------:R-:W-:Y:S05]  /*26c0*/  BSYNC.RECONVERGENT B2 ;  /* 0x0000000000027941 */ /* 0x000fea0003800200 */
.L_x_22532:
        /* <DEDUP_REMOVED lines=43> */
.L_x_22530:
[----:B------:R-:W-:Y:S05]  /*2980*/  BSYNC.RECONVERGENT B1 ;  /* 0x0000000000017941 */ /* 0x000fea0003800200 */
.L_x_22529:
        /* <DEDUP_REMOVED lines=23> */
.L_x_22536:
        /* <DEDUP_REMOVED lines=13> */
.L_x_22538:
[----:B------:R-:W-:Y:S05]  /*2bd0*/  BSYNC.RECONVERGENT B2 ;  /* 0x0000000000027941 */ /* 0x000fea0003800200 */
.L_x_22537:
        /* <DEDUP_REMOVED lines=43> */
.L_x_22535:
[----:B------:R-:W-:Y:S05]  /*2e90*/  BSYNC.RECONVERGENT B1 ;  /* 0x0000000000017941 */ /* 0x000fea0003800200 */
.L_x_22534:
        /* <DEDUP_REMOVED lines=22> */
.L_x_22541:
        /* <DEDUP_REMOVED lines=13> */
.L_x_22543:
[----:B------:R-:W-:Y:S05]  /*30d0*/  BSYNC.RECONVERGENT B2 ;  /* 0x0000000000027941 */ /* 0x000fea0003800200 */
.L_x_22542:
        /* <DEDUP_REMOVED lines=41> */
[----:B------:R-:W-:Y:S02]  /*3370*/  LOP3.LUT R173, R32, UR32, R39, 0x96, !PT ;  /* 0x0000002020ad7c12 */ /* 0x000fe4000f8e9627 */
[----:B------:R-:W-:-:S07]  /*3380*/  MOV R46, R38 ;  /* 0x00000026002e7202 */ /* 0x000fce0000000f00 */
.L_x_22540:
[----:B------:R-:W-:Y:S05]  /*3390*/  BSYNC.RECONVERGENT B1 ;  /* 0x0000000000017941 */ /* 0x000fea0003800200 */
.L_x_22539:
        /* <DEDUP_REMOVED lines=23> */
.L_x_22546:
        /* <DEDUP_REMOVED lines=15> */
.L_x_22548:
[----:B------:R-:W-:Y:S05]  /*3600*/  BSYNC.RECONVERGENT B2 ;  /* 0x0000000000027941 */ /* 0x000fea0003800200 */
.L_x_22547:
        /* <DEDUP_REMOVED lines=43> */
.L_x_22545:
[----:B------:R-:W-:Y:S05]  /*38c0*/  BSYNC.RECONVERGENT B1 ;  /* 0x0000000000017941 */ /* 0x000fea0003800200 */
.L_x_22544:
        /* <DEDUP_REMOVED lines=10> */
.L_x_22509:
        /* <DEDUP_REMOVED lines=16> */
.L_x_22552:
        /* <DEDUP_REMOVED lines=13> */
.L_x_22554:
[----:B------:R-:W-:Y:S05]  /*3b40*/  BSYNC.RECONVERGENT B2 ;  /* 0x0000000000027941 */ /* 0x000fea0003800200 */
.L_x_22553:
        /* <DEDUP_REMOVED lines=42> */
.L_x_22551:
[----:B------:R-:W-:Y:S05]  /*3df0*/  BSYNC.RECONVERGENT B1 ;  /* 0x0000000000017941 */ /* 0x000fea0003800200 */
.L_x_22550:
[----:B------:R-:W-:Y:S01]  /*3e00*/  ISETP.NE.AND P0, PT, R40, 0x1, PT ;  /* 0x000000012800780c */ /* 0x000fe20003f05270 */
[----:B------:R-:W-:Y:S01]  /*3e10*/  IMAD.U32 R210, RZ, RZ, UR33 ;  /* 0x00000021ffd27e24 */ /* 0x000fe2000f8e00ff */
[----:B------:R-:W-:Y:S01]  /*3e20*/  I2FP.F32.U32 R38, R38 ;  /* 0x0000002600267245 */ /* 0x000fe20000201000 */
[C---:B-----5:R-:W-:Y:S01]  /*3e30*/  IMAD.U32 R41, R32.reuse, 0x10000, RZ ;  /* 0x0001000020297824 */ /* 0x060fe200078e00ff */
[----:B------:R-:W-:Y:S01]  /*3e40*/  MOV R209, UR34 ;  /* 0x0000002200d17c02 */ /* 0x000fe20008000f00 */
[----:B------:R-:W-:Y:S01]  /*3e50*/  BSSY.RECONVERGENT B1, `(.L_x_22555) ;  /* 0x000004b000017945 */ /* 0x000fe20003800200 */
[----:B------:R-:W-:Y:S01]  /*3e60*/  PRMT R32, R32, 0x7632, R32 ;  /* 0x0000763220207816 */ /* 0x000fe20000000020 */
[----:B------:R-:W-:Y:S01]  /*3e70*/  FFMA.FTZ R39, R38, R211, 1.1641532182693481445e-10 ;  /* 0x2f00000026277423 */ /* 0x000fe200000100d3 */
[----:B------:R-:W-:Y:S01]  /*3e80*/  FMUL.FTZ R92, R41, R212 ;  /* 0x000000d4295c7220 */ /* 0x000fe20000410000 */
[----:B------:R-:W-:Y:S02]  /*3e90*/  IMAD.MOV.U32 R42, RZ, RZ, 0x2 ;  /* 0x00000002ff2a7424 */ /* 0x000fe400078e00ff */
[----:B------:R-:W-:Y:S01]  /*3ea0*/  IMAD.MOV.U32 R38, RZ, RZ, R0 ;  /* 0x000000ffff267224 */ /* 0x000fe200078e0000 */
[----:B------:R-:W-:Y:S01]  /*3eb0*/  FSETP.LE.FTZ.AND P1, PT, R39, R210, PT ;  /* 0x000000d22700720b */ /* 0x000fe20003f33000 */
[----:B------:R-:W-:-:S03]  /*3ec0*/  FMUL.FTZ R92, R92, R209 ;  /* 0x000000d15c5c7220 */ /* 0x000fc60000410000 */
        /* <DEDUP_REMOVED lines=10> */
.L_x_22557:
        /* <DEDUP_REMOVED lines=13> */
.L_x_22559:
[----:B------:R-:W-:Y:S05]  /*4040*/  BSYNC.RECONVERGENT B2 ;  /* 0x0000000000027941 */ /* 0x000fea0003800200 */
.L_x_22558:
        /* <DEDUP_REMOVED lines=43> */
.L_x_22556:
[----:B------:R-:W-:Y:S05]  /*4300*/  BSYNC.RECONVERGENT B1 ;  /* 0x0000000000017941 */ /* 0x000fea0003800200 */
.L_x_22555:
[----:B------:R-:W-:Y:S01]  /*4310*/  ISETP.NE.AND P1, PT, R42, 0x1, PT ;  /* 0x000000012a00780c */ /* 0x000fe20003f25270 */
[----:B------:R-:W-:Y:S01]  /*4320*/  BSSY.RECONVERGENT B1, `(.L_x_22560) ;  /* 0x000004b000017945 */ /* 0x000fe20003800200 */
[----:B------:R-:W-:Y:S01]  /*4330*/  I2FP.F32.U32 R38, R38 ;  /* 0x0000002600267245 */ /* 0x000fe20000201000 */
[----:B------:R-:W-:Y:S01]  /*4340*/  IMAD.MOV.U32 R40, RZ, RZ, 0x2 ;  /* 0x00000002ff287424 */ /* 0x000fe200078e00ff */
[----:B------:R-:W-:-:S03]  /*4350*/  SHF.L.U32 R41, R32, 0x10, RZ ;  /* 0x0000001020297819 */ /* 0x000fc600000006ff */
[----:B------:R-:W-:Y:S01]  /*4360*/  FFMA.FTZ R39, R38, R211, 1.1641532182693481445e-10 ;  /* 0x2f00000026277423 */ /* 0x000fe200000100d3 */
[----:B------:R-:W-:Y:S02]  /*4370*/  IMAD.MOV.U32 R38, RZ, RZ, R0 ;  /* 0x000000ffff267224 */ /* 0x000fe400078e0000 */
[----:B------:R-:W-:Y:S02]  /*4380*/  FMUL.FTZ R32, R41, R212 ;  /* 0x000000d429207220 */ /* 0x000fe40000410000 */
[----:B------:R-:W-:Y:S02]  /*4390*/  FSETP.LE.FTZ.AND P0, PT, R39, R210, PT ;  /* 0x000000d22700720b */ /* 0x000fe40003f13000 */
[----:B------:R-:W-:Y:S01]  /*43a0*/  FMUL.FTZ R93, R32, R209 ;  /* 0x000000d1205d7220 */ /* 0x000fe20000410000 */
        /* <DEDUP_REMOVED lines=9> */
.L_x_22562:
        /* <DEDUP_REMOVED lines=13> */
.L_x_22564:
[----:B------:R-:W-:Y:S05]  /*4510*/  BSYNC.RECONVERGENT B2 ;  /* 0x0000000000027941 */ /* 0x000fea0003800200 */
.L_x_22563:
        /* <DEDUP_REMOVED lines=43> */
.L_x_22561:
[----:B------:R-:W-:Y:S05]  /*47d0*/  BSYNC.RECONVERGENT B1 ;  /* 0x0000000000017941 */ /* 0x000fea0003800200 */
.L_x_22560:
[----:B------:R-:W-:Y:S01]  /*47e0*/  ISETP.NE.AND P2, PT, R40, 0x1, PT ;  /* 0x000000012800780c */ /* 0x000fe20003f45270 */
[----:B------:R-:W-:Y:S01]  /*47f0*/  BSSY.RECONVERGENT B1, `(.L_x_22565) ;  /* 0x000004c000017945 */ /* 0x000fe20003800200 */
[----:B------:R-:W-:Y:S01]  /*4800*/  I2FP.F32.U32 R32, R38 ;  /* 0x0000002600207245 */ /* 0x000fe20000201000 */
[----:B------:R-:W-:Y:S01]  /*4810*/  IMAD.MOV.U32 R38, RZ, RZ, 0x2 ;  /* 0x00000002ff267424 */ /* 0x000fe200078e00ff */
[C---:B------:R-:W-:Y:S02]  /*4820*/  SHF.L.U32 R41, R33.reuse, 0x10, RZ ;  /* 0x0000001021297819 */ /* 0x040fe400000006ff */
[----:B------:R-:W-:Y:S01]  /*4830*/  PRMT R48, R33, 0x7632, R48 ;  /* 0x0000763221307816 */ /* 0x000fe20000000030 */
[----:B------:R-:W-:Y:S01]  /*4840*/  FFMA.FTZ R39, R32, R211, 1.1641532182693481445e-10 ;  /* 0x2f00000020277423 */ /* 0x000fe200000100d3 */
[----:B------:R-:W-:Y:S02]  /*4850*/  IMAD.MOV.U32 R32, RZ, RZ, R0 ;  /* 0x000000ffff207224 */ /* 0x000fe400078e0000 */
[----:B------:R-:W-:-:S02]  /*4860*/  FMUL.FTZ R94, R41, R212 ;  /* 0x000000d4295e7220 */ /* 0x000fc40000410000 */
        /* <DEDUP_REMOVED lines=11> */
.L_x_22567:
        /* <DEDUP_REMOVED lines=13> */
.L_x_22569:
[----:B------:R-:W-:Y:S05]  /*49f0*/  BSYNC.RECONVERGENT B2 ;  /* 0x0000000000027941 */ /* 0x000fea0003800200 */
.L_x_22568:
        /* <DEDUP_REMOVED lines=43> */
.L_x_22566:
[----:B------:R-:W-:Y:S05]  /*4cb0*/  BSYNC.RECONVERGENT B1 ;  /* 0x0000000000017941 */ /* 0x000fea0003800200 */
.L_x_22565:
        /* <DEDUP_REMOVED lines=19> */
.L_x_22572:
        /* <DEDUP_REMOVED lines=13> */
.L_x_22574:
[----:B------:R-:W-:Y:S05]  /*4ec0*/  BSYNC.RECONVERGENT B2 ;  /* 0x0000000000027941 */ /* 0x000fea0003800200 */
.L_x_22573:
        /* <DEDUP_REMOVED lines=43> */
.L_x_22571:
[----:B------:R-:W-:Y:S05]  /*5180*/  BSYNC.RECONVERGENT B1 ;  /* 0x0000000000017941 */ /* 0x000fea0003800200 */
.L_x_22570:
        /* <DEDUP_REMOVED lines=20> */
.L_x_22577:
        /* <DEDUP_REMOVED lines=13> */
.L_x_22579:
[----:B------:R-:W-:Y:S05]  /*53a0*/  BSYNC.RECONVERGENT B2 ;  /* 0x0000000000027941 */ /* 0x000fea0003800200 */
.L_x_22578:
        /* <DEDUP_REMOVED lines=43> */
.L_x_22576:
[----:B------:R-:W-:Y:S05]  /*5660*/  BSYNC.RECONVERGENT B1 ;  /* 0x0000000000017941 */ /* 0x000fea0003800200 */
.L_x_22575:
        /* <DEDUP_REMOVED lines=19> */
.L_x_22582:
        /* <DEDUP_REMOVED lines=13> */
.L_x_22584:
[----:B------:R-:W-:Y:S05]  /*5870*/  BSYNC.RECONVERGENT B2 ;  /* 0x0000000000027941 */ /* 0x000fea0003800200 */
.L_x_22583:
        /* <DEDUP_REMOVED lines=43> */
.L_x_22581:
[----:B------:R-:W-:Y:S05]  /*5b30*/  BSYNC.RECONVERGENT B1 ;  /* 0x0000000000017941 */ /* 0x000fea0003800200 */
.L_x_22580:
        /* <DEDUP_REMOVED lines=20> */
.L_x_22587:
        /* <DEDUP_REMOVED lines=15> */
.L_x_22589:
[----:B------:R-:W-:Y:S05]  /*5d70*/  BSYNC.RECONVERGENT B2 ;  /* 0x0000000000027941 */ /* 0x000fea0003800200 */
.L_x_22588:
        /* <DEDUP_REMOVED lines=43> */
.L_x_22586:
[----:B------:R-:W-:Y:S05]  /*6030*/  BSYNC.RECONVERGENT B1 ;  /* 0x0000000000017941 */ /* 0x000fea0003800200 */
.L_x_22585:
[----:B------:R-:W-:Y:S02]  /*6040*/  I2FP.F32.U32 R32, R32 ;  /* 0x0000002000207245 */ /* 0x000fe40000201000 */
[----:B------:R-:W-:Y:S02]  /*6050*/  SHF.L.U32 R35, R44, 0x10, RZ ;  /* 0x000000102c237819 */ /* 0x000fe400000006ff */
[----:B------:R-:W-:Y:S01]  /*6060*/  ISETP.NE.AND P6, PT, R47, RZ, PT ;  /* 0x000000ff2f00720c */ /* 0x000fe20003fc5270 */
        /* <DEDUP_REMOVED lines=13> */
.L_x_22549:
[----:B------:R-:W0:Y:S01]  /*6140*/  LDC.64 R222, c[0x0][0x3a8] ;  /* 0x0000ea00ffde7b82 */ /* 0x000e220000000a00 */
[----:B------:R-:W-:Y:S01]  /*6150*/  SEL R35, RZ, 0x1000000, !P6 ;  /* 0x01000000ff237807 */ /* 0x000fe20007000000 */
[----:B------:R-:W-:Y:S01]  /*6160*/  VIADD R208, R207, 0x20 ;  /* 0x00000020cfd07836 */ /* 0x000fe20000000000 */
[----:B------:R-:W-:Y:S02]  /*6170*/  SEL R38, RZ, 0x10000, !P5 ;  /* 0x00010000ff267807 */ /* 0x000fe40006800000 */
[----:B------:R-:W-:Y:S02]  /*6180*/  SEL R41, RZ, 0x100, !P4 ;  /* 0x00000100ff297807 */ /* 0x000fe40006000000 */
[----:B------:R-:W-:Y:S01]  /*6190*/  SEL R34, RZ, 0x1000000, !P2 ;  /* 0x01000000ff227807 */ /* 0x000fe20005000000 */
[----:B------:R-:W1:Y:S01]  /*61a0*/  LDC.64 R220, c[0x0][0x3b0] ;  /* 0x0000ec00ffdc7b82 */ /* 0x000e620000000a00 */
[----:B------:R-:W-:Y:S02]  /*61b0*/  SEL R33, RZ, 0x10000, !P1 ;  /* 0x00010000ff217807 */ /* 0x000fe40004800000 */
[----:B------:R-:W-:-:S02]  /*61c0*/  SEL R32, RZ, 0x100, !P0 ;  /* 0x00000100ff207807 */ /* 0x000fc40004000000 */
[----:B------:R-:W-:Y:S02]  /*61d0*/  ISETP.NE.AND P5, PT, R47, RZ, PT ;  /* 0x000000ff2f00720c */ /* 0x000fe40003fa5270 */
[----:B------:R-:W-:Y:S02]  /*61e0*/  LOP3.LUT R41, R41, R35, R38, 0xfe, !PT ;  /* 0x0000002329297212 */ /* 0x000fe400078efe26 */
[----:B------:R-:W-:Y:S02]  /*61f0*/  LOP3.LUT R32, R32, R34, R33, 0xfe, !PT ;  /* 0x0000002220207212 */ /* 0x000fe400078efe21 */
[----:B------:R-:W-:Y:S02]  /*6200*/  SEL R40, RZ, 0x1, !P3 ;  /* 0x00000001ff287807 */ /* 0x000fe40005800000 */
[----:B------:R-:W-:Y:S02]  /*6210*/  SEL R33, RZ, 0x1, !P5 ;  /* 0x00000001ff217807 */ /* 0x000fe40006800000 */
[----:B------:R-:W-:Y:S01]  /*6220*/  LOP3.LUT R41, R41, R40, RZ, 0xfc, !PT ;  /* 0x0000002829297212 */ /* 0x000fe200078efcff */
[----:B0-----:R-:W-:Y:S01]  /*6230*/  IMAD.WIDE.U32 R38, R207, 0x20, R222 ;  /* 0x00000020cf267825 */ /* 0x001fe200078e00de */
[----:B------:R-:W-:-:S02]  /*6240*/  LOP3.LUT R40, R32, R33, RZ, 0xfc, !PT ;  /* 0x0000002120287212 */ /* 0x000fc400078efcff */
[----:B------:R-:W-:Y:S01]  /*6250*/  LOP3.LUT P6, RZ, R206, 0x4, RZ, 0xc0, !PT ;  /* 0x00000004ceff7812 */ /* 0x000fe200078cc0ff */
[----:B------:R-:W-:Y:S01]  /*6260*/  IMAD.WIDE.U32 R32, R208, 0x10, R36 ;  /* 0x00000010d0207825 */ /* 0x000fe200078e0024 */
[----:B------:R0:W-:Y:S03]  /*6270*/  STG.E.128 desc[UR8][R38.64], R92 ;  /* 0x0000005c26007986 */ /* 0x0001e6000c101d08 */
[----:B-1----:R-:W-:Y:S01]  /*6280*/  IMAD.WIDE.U32 R42, R207, 0x8, R220 ;  /* 0x00000008cf2a7825 */ /* 0x002fe200078e00dc */
[----:B------:R0:W-:Y:S04]  /*6290*/  STG.E.128 desc[UR8][R38.64+0x10], R88 ;  /* 0x0000105826007986 */ /* 0x0001e8000c101d08 */
[----:B------:R0:W-:Y:S04]  /*62a0*/  STG.E.64 desc[UR8][R42.64], R40 ;  /* 0x000000282a007986 */ /* 0x0001e8000c101b08 */
[----:B------:R-:W5:Y:S01]  /*62b0*/  LDG.E.128 R32, desc[UR8][R32.64] ;  /* 0x0000000820207981 */ /* 0x000f62000c1e1d00 */
[----:B------:R-:W-:Y:S05]  /*62c0*/  @!P6 BRA `(.L_x_22590) ;  /* 0x000000280038e947 */ /* 0x000fea0003800000 */
        /* <DEDUP_REMOVED lines=20> */
.L_x_22593:
        /* <DEDUP_REMOVED lines=13> */
.L_x_22595:
[----:B------:R-:W-:Y:S05]  /*64e0*/  BSYNC.RECONVERGENT B2 ;  /* 0x0000000000027941 */ /* 0x000fea0003800200 */
.L_x_22594:
        /* <DEDUP_REMOVED lines=42> */
.L_x_22592:
[----:B------:R-:W-:Y:S05]  /*6790*/  BSYNC.RECONVERGENT B1 ;  /* 0x0000000000017941 */ /* 0x000fea0003800200 */
.L_x_22591:
        /* <DEDUP_REMOVED lines=24> */
.L_x_22598:
        /* <DEDUP_REMOVED lines=13> */
.L_x_22600:
[----:B------:R-:W-:Y:S05]  /*69f0*/  BSYNC.RECONVERGENT B2 ;  /* 0x0000000000027941 */ /* 0x000fea0003800200 */
.L_x_22599:
        /* <DEDUP_REMOVED lines=43> */
.L_x_22597:
[----:B------:R-:W-:Y:S05]  /*6cb0*/  BSYNC.RECONVERGENT B1 ;  /* 0x0000000000017941 */ /* 0x000fea0003800200 */
.L_x_22596:
        /* <DEDUP_REMOVED lines=22> */
.L_x_22603:
        /* <DEDUP_REMOVED lines=13> */
.L_x_22605:
[----:B------:R-:W-:Y:S05]  /*6ef0*/  BSYNC.RECONVERGENT B2 ;  /* 0x0000000000027941 */ /* 0x000fea0003800200 */
.L_x_22604:
        /* <DEDUP_REMOVED lines=43> */
.L_x_22602:
[----:B------:R-:W-:Y:S05]  /*71b0*/  BSYNC.RECONVERGENT B1 ;  /* 0x0000000000017941 */ /* 0x000fea0003800200 */
.L_x_22601:
        /* <DEDUP_REMOVED lines=23> */
.L_x_22608:
        /* <DEDUP_REMOVED lines=13> */
.L_x_22610:
[----:B------:R-:W-:Y:S05]  /*7400*/  BSYNC.RECONVERGENT B2 ;  /* 0x0000000000027941 */ /* 0x000fea0003800200 */
.L_x_22609:
        /* <DEDUP_REMOVED lines=43> */
.L_x_22607:
[----:B------:R-:W-:Y:S05]  /*76c0*/  BSYNC.RECONVERGENT B1 ;  /* 0x0000000000017941 */ /* 0x000fea0003800200 */
.L_x_22606:
        /* <DEDUP_REMOVED lines=22> */
.L_x_22613:
        /* <DEDUP_REMOVED lines=13> */
.L_x_22615:
[----:B------:R-:W-:Y:S05]  /*7900*/  BSYNC.RECONVERGENT B2 ;  /* 0x0000000000027941 */ /* 0x000fea0003800200 */
.L_x_22614:
        /* <DEDUP_REMOVED lines=43> */
.L_x_22612:
[----:B------:R-:W-:Y:S05]  /*7bc0*/  BSYNC.RECONVERGENT B1 ;  /* 0x0000000000017941 */ /* 0x000fea0003800200 */
.L_x_22611:
        /* <DEDUP_REMOVED lines=23> */
.L_x_22618:
        /* <DEDUP_REMOVED lines=13> */
.L_x_22620:
[----:B------:R-:W-:Y:S05]  /*7e10*/  BSYNC.RECONVERGENT B2 ;  /* 0x0000000000027941 */ /* 0x000fea0003800200 */
.L_x_22619:
        /* <DEDUP_REMOVED lines=43> */
.L_x_22617:
[----:B------:R-:W-:Y:S05]  /*80d0*/  BSYNC.RECONVERGENT B1 ;  /* 0x0000000000017941 */ /* 0x000fea0003800200 */
.L_x_22616:
[----:B------:R-:W-:Y:S01]  /*80e0*/  I2FP.F32.U32 R38, R33 ;  /* 0x0000002100267245 */ /* 0x000fe20000201000 */
[----:B------:R-:W-:Y:S01]  /*80f0*/  BSSY.RECONVERGENT B1, `(.L_x_22621) ;  /* 0x000004e000017945 */ /* 0x000fe20003800200 */
[----:B------:R-:W-:Y:S02]  /*8100*/  SHF.L.U32 R39, R34, 0x10, RZ ;  /* 0x0000001022277819 */ /* 0x000fe400000006ff */
[----:B------:R-:W-:Y:S01]  /*8110*/  ISETP.NE.AND P5, PT, R41, 0x1, PT ;  /* 0x000000012900780c */ /* 0x000fe20003fa5270 */
[----:B------:R-:W-:Y:S01]  /*8120*/  FFMA.FTZ R33, R38, R211, 1.1641532182693481445e-10 ;  /* 0x2f00000026217423 */ /* 0x000fe200000100d3 */
[----:B------:R-:W-:Y:S02]  /*8130*/  IMAD.MOV.U32 R38, RZ, RZ, 0x2 ;  /* 0x00000002ff267424 */ /* 0x000fe400078e00ff */
        /* <DEDUP_REMOVED lines=16> */
.L_x_22623:
        /* <DEDUP_REMOVED lines=13> */
.L_x_22625:
[----:B------:R-:W-:Y:S05]  /*8310*/  BSYNC.RECONVERGENT B2 ;  /* 0x0000000000027941 */ /* 0x000fea0003800200 */
.L_x_22624:
        /* <DEDUP_REMOVED lines=43> */
.L_x_22622:
[----:B------:R-:W-:Y:S05]  /*85d0*/  BSYNC.RECONVERGENT B1 ;  /* 0x0000000000017941 */ /* 0x000fea0003800200 */
.L_x_22621:
        /* <DEDUP_REMOVED lines=23> */
.L_x_22628:
        /* <DEDUP_REMOVED lines=15> */
.L_x_22630:
[----:B------:R-:W-:Y:S05]  /*8840*/  BSYNC.RECONVERGENT B2 ;  /* 0x0000000000027941 */ /* 0x000fea0003800200 */
.L_x_22629:
        /* <DEDUP_REMOVED lines=43> */
.L_x_22627:
[----:B------:R-:W-:Y:S05]  /*8b00*/  BSYNC.RECONVERGENT B1 ;  /* 0x0000000000017941 */ /* 0x000fea0003800200 */
.L_x_22626:
        /* <DEDUP_REMOVED lines=10> */
.L_x_22590:
        /* <DEDUP_REMOVED lines=16> */
.L_x_22634:
        /* <DEDUP_REMOVED lines=13> */
.L_x_22636:
[----:B------:R-:W-:Y:S05]  /*8d80*/  BSYNC.RECONVERGENT B2 ;  /* 0x0000000000027941 */ /* 0x000fea0003800200 */
.L_x_22635:
        /* <DEDUP_REMOVED lines=42> */
.L_x_22633:
[----:B------:R-:W-:Y:S05]  /*9030*/  BSYNC.RECONVERGENT B1 ;  /* 0x0000000000017941 */ /* 0x000fea0003800200 */
.L_x_22632:
[----:B------:R-:W-:Y:S01]  /*9040*/  ISETP.NE.AND P0, PT, R40, 0x1, PT ;  /* 0x000000012800780c */ /* 0x000fe20003f05270 */
[C---:B-----5:R-:W-:Y:S01]  /*9050*/  IMAD.U32 R41, R32.reuse, 0x10000, RZ ;  /* 0x0001000020297824 */ /* 0x060fe200078e00ff */
[----:B------:R-:W-:Y:S01]  /*9060*/  I2FP.F32.U32 R38, R38 ;  /* 0x0000002600267245 */ /* 0x000fe20000201000 */
[----:B------:R-:W-:Y:S01]  /*9070*/  BSSY.RECONVERGENT B1, `(.L_x_22637) ;  /* 0x000004b000017945 */ /* 0x000fe20003800200 */
[----:B------:R-:W-:Y:S02]  /*9080*/  HFMA2 R42, -RZ, RZ, 0, 1.1920928955078125e-07 ;  /* 0x00000002ff2a7431 */ /* 0x000fe400000001ff */
[----:B------:R-:W-:Y:S01]  /*9090*/  FMUL.FTZ R84, R41, R212 ;  /* 0x000000d429547220 */ /* 0x000fe20000410000 */
[----:B------:R-:W-:Y:S01]  /*90a0*/  PRMT R46, R32, 0x7632, R46 ;  /* 0x00007632202e7816 */ /* 0x000fe2000000002e */
[----:B------:R-:W-:Y:S02]  /*90b0*/  FFMA.FTZ R39, R38, R211, 1.1641532182693481445e-10 ;  /* 0x2f00000026277423 */ /* 0x000fe400000100d3 */
[----:B------:R-:W-:-:S03]  /*90c0*/  FMUL.FTZ R84, R84, R209 ;  /* 0x000000d154547220 */ /* 0x000fc60000410000 */
[----:B------:R-:W-:Y:S01]  /*90d0*/  FSETP.LE.FTZ.AND P1, PT, R39, R210, PT ;  /* 0x000000d22700720b */ /* 0x000fe20003f33000 */
[----:B------:R-:W-:-:S03]  /*90e0*/  IMAD.MOV.U32 R39, RZ, RZ, R0 ;  /* 0x000000ffff277224 */ /* 0x000fc600078e0000 */
        /* <DEDUP_REMOVED lines=10> */
.L_x_22639:
        /* <DEDUP_REMOVED lines=13> */
.L_x_22641:
[----:B------:R-:W-:Y:S05]  /*9260*/  BSYNC.RECONVERGENT B2 ;  /* 0x0000000000027941 */ /* 0x000fea0003800200 */
.L_x_22640:
        /* <DEDUP_REMOVED lines=43> */
.L_x_22638:
[----:B------:R-:W-:Y:S05]  /*9520*/  BSYNC.RECONVERGENT B1 ;  /* 0x0000000000017941 */ /* 0x000fea0003800200 */
.L_x_22637:
[----:B------:R-:W-:Y:S01]  /*9530*/  ISETP.NE.AND P1, PT, R42, 0x1, PT ;  /* 0x000000012a00780c */ /* 0x000fe20003f25270 */
[----:B------:R-:W-:Y:S01]  /*9540*/  IMAD.U32 R41, R46, 0x10000, RZ ;  /* 0x000100002e297824 */ /* 0x000fe200078e00ff */
[----:B------:R-:W-:Y:S01]  /*9550*/  I2FP.F32.U32 R38, R39 ;  /* 0x0000002700267245 */ /* 0x000fe20000201000 */
[----:B------:R-:W-:Y:S01]  /*9560*/  BSSY.RECONVERGENT B1, `(.L_x_22642) ;  /* 0x0000049000017945 */ /* 0x000fe20003800200 */
[----:B------:R-:W-:-:S03]  /*9570*/  HFMA2 R40, -RZ, RZ, 0, 1.1920928955078125e-07 ;  /* 0x00000002ff287431 */ /* 0x000fc600000001ff */
[----:B------:R-:W-:Y:S01]  /*9580*/  FFMA.FTZ R39, R38, R211, 1.1641532182693481445e-10 ;  /* 0x2f00000026277423 */ /* 0x000fe200000100d3 */
[----:B------:R-:W-:-:S04]  /*9590*/  FMUL.FTZ R38, R41, R212 ;  /* 0x000000d429267220 */ /* 0x000fc80000410000 */
        /* <DEDUP_REMOVED lines=12> */
.L_x_22644:
        /* <DEDUP_REMOVED lines=13> */
.L_x_22646:
[----:B------:R-:W-:Y:S05]  /*9730*/  BSYNC.RECONVERGENT B2 ;  /* 0x0000000000027941 */ /* 0x000fea0003800200 */
.L_x_22645:
        /* <DEDUP_REMOVED lines=43> */
.L_x_22643:
[----:B------:R-:W-:Y:S05]  /*99f0*/  BSYNC.RECONVERGENT B1 ;  /* 0x0000000000017941 */ /* 0x000fea0003800200 */
.L_x_22642:
[----:B------:R-:W-:Y:S01]  /*9a00*/  ISETP.NE.AND P2, PT, R40, 0x1, PT ;  /* 0x000000012800780c */ /* 0x000fe20003f45270 */
[C---:B------:R-:W-:Y:S01]  /*9a10*/  IMAD.U32 R41, R33.reuse, 0x10000, RZ ;  /* 0x0001000021297824 */ /* 0x040fe200078e00ff */
[----:B------:R-:W-:Y:S01]  /*9a20*/  I2FP.F32.U32 R38, R39 ;  /* 0x0000002700267245 */ /* 0x000fe20000201000 */
[----:B------:R-:W-:Y:S01]  /*9a30*/  BSSY.RECONVERGENT B1, `(.L_x_22647) ;  /* 0x000004a000017945 */ /* 0x000fe20003800200 */
[----:B------:R-:W-:Y:S01]  /*9a40*/  PRMT R33, R33, 0x7632, R33 ;  /* 0x0000763221217816 */ /* 0x000fe20000000021 */
[----:B------:R-:W-:Y:S01]  /*9a50*/  FMUL.FTZ R86, R41, R212 ;  /* 0x000000d429567220 */ /* 0x000fe20000410000 */
[----:B------:R-:W-:Y:S02]  /*9a60*/  HFMA2 R41, -RZ, RZ, 0, 1.1920928955078125e-07 ;  /* 0x00000002ff297431 */ /* 0x000fe400000001ff */
[----:B------:R-:W-:Y:S01]  /*9a70*/  FFMA.FTZ R39, R38, R211, 1.1641532182693481445e-10 ;  /* 0x2f00000026277423 */ /* 0x000fe200000100d3 */
[----:B------:R-:W-:-:S04]  /*9a80*/  FMUL.FTZ R86, R86, R209 ;  /* 0x000000d156567220 */ /* 0x000fc80000410000 */
        /* <DEDUP_REMOVED lines=11> */
.L_x_22649:
        /* <DEDUP_REMOVED lines=13> */
.L_x_22651:
[----:B------:R-:W-:Y:S05]  /*9c10*/  BSYNC.RECONVERGENT B2 ;  /* 0x0000000000027941 */ /* 0x000fea0003800200 */
.L_x_22650:
        /* <DEDUP_REMOVED lines=43> */
.L_x_22648:
[----:B------:R-:W-:Y:S05]  /*9ed0*/  BSYNC.RECONVERGENT B1 ;  /* 0x0000000000017941 */ /* 0x000fea0003800200 */
.L_x_22647:
[----:B------:R-:W-:Y:S01]  /*9ee0*/  ISETP.NE.AND P3, PT, R41, 0x1, PT ;  /* 0x000000012900780c */ /* 0x000fe20003f65270 */
[----:B------:R-:W-:Y:S01]  /*9ef0*/  IMAD.U32 R33, R33, 0x10000, RZ ;  /* 0x0001000021217824 */ /* 0x000fe200078e00ff */
[----:B------:R-:W-:Y:S01]  /*9f00*/  I2FP.F32.U32 R38, R39 ;  /* 0x0000002700267245 */ /* 0x000fe20000201000 */
[----:B------:R-:W-:Y:S01]  /*9f10*/  BSSY.RECONVERGENT B1, `(.L_x_22652) ;  /* 0x0000049000017945 */ /* 0x000fe20003800200 */
[----:B------:R-:W-:-:S03]  /*9f20*/  HFMA2 R40, -RZ, RZ, 0, 1.1920928955078125e-07 ;  /* 0x00000002ff287431 */ /* 0x000fc600000001ff */
[----:B------:R-:W-:Y:S01]  /*9f30*/  FFMA.FTZ R39, R38, R211, 1.1641532182693481445e-10 ;  /* 0x2f00000026277423 */ /* 0x000fe200000100d3 */
[----:B------:R-:W-:Y:S01]  /*9f40*/  FMUL.FTZ R38, R33, R212 ;  /* 0x000000d421267220 */ /* 0x000fe20000410000 */
[----:B------:R-:W-:-:S03]  /*9f50*/  IMAD.MOV.U32 R33, RZ, RZ, R0 ;  /* 0x000000ffff217224 */ /* 0x000fc600078e0000 */
        /* <DEDUP_REMOVED lines=11> */
.L_x_22654:
        /* <DEDUP_REMOVED lines=13> */
.L_x_22656:
[----:B------:R-:W-:Y:S05]  /*a0e0*/  BSYNC.RECONVERGENT B2 ;  /* 0x0000000000027941 */ /* 0x000fea0003800200 */
.L_x_22655:
        /* <DEDUP_REMOVED lines=43> */
.L_x_22653:
[----:B------:R-:W-:Y:S05]  /*a3a0*/  BSYNC.RECONVERGENT B1 ;  /* 0x0000000000017941 */ /* 0x000fea0003800200 */
.L_x_22652:
[----:B------:R-:W-:Y:S01]  /*a3b0*/  ISETP.NE.AND P4, PT, R40, 0x1, PT ;  /* 0x000000012800780c */ /* 0x000fe20003f85270 */
[C---:B------:R-:W-:Y:S01]  /*a3c0*/  IMAD.U32 R39, R34.reuse, 0x10000, RZ ;  /* 0x0001000022277824 */ /* 0x040fe200078e00ff */
        /* <DEDUP_REMOVED lines=18> */
.L_x_22659:
        /* <DEDUP_REMOVED lines=13> */
.L_x_22661:
[----:B------:R-:W-:Y:S05]  /*a5c0*/  BSYNC.RECONVERGENT B2 ;  /* 0x0000000000027941 */ /* 0x000fea0003800200 */
.L_x_22660:
        /* <DEDUP_REMOVED lines=43> */
.L_x_22658:
[----:B------:R-:W-:Y:S05]  /*a880*/  BSYNC.RECONVERGENT B1 ;  /* 0x0000000000017941 */ /* 0x000fea0003800200 */
.L_x_22657:
[----:B------:R-:W-:Y:S01]  /*a890*/  ISETP.NE.AND P5, PT, R41, 0x1, PT ;  /* 0x000000012900780c */ /* 0x000fe20003fa5270 */
[----:B------:R-:W-:Y:S01]  /*a8a0*/  IMAD.U32 R39, R34, 0x10000, RZ ;  /* 0x0001000022277824 */ /* 0x000fe200078e00ff */
[----:B------:R-:W-:Y:S01]  /*a8b0*/  I2FP.F32.U32 R38, R33 ;  /* 0x0000002100267245 */ /* 0x000fe20000201000 */
[----:B------:R-:W-:Y:S02]  /*a8c0*/  BSSY.RECONVERGENT B1, `(.L_x_22662) ;  /* 0x0000049000017945 */ /* 0x000fe40003800200 */
[----:B------:R-:W-:Y:S02]  /*a8d0*/  FMUL.FTZ R34, R39, R212 ;  /* 0x000000d427227220 */ /* 0x000fe40000410000 */
[----:B------:R-:W-:Y:S01]  /*a8e0*/  FFMA.FTZ R33, R38, R211, 1.1641532182693481445e-10 ;  /* 0x2f00000026217423 */ /* 0x000fe200000100d3 */
[----:B------:R-:W-:Y:S02]  /*a8f0*/  HFMA2 R38, -RZ, RZ, 0, 1.1920928955078125e-07 ;  /* 0x00000002ff267431 */ /* 0x000fe400000001ff */
[----:B------:R-:W-:-:S02]  /*a900*/  FMUL.FTZ R81, R34, R209 ;  /* 0x000000d122517220 */ /* 0x000fc40000410000 */
        /* <DEDUP_REMOVED lines=11> */
.L_x_22664:
        /* <DEDUP_REMOVED lines=13> */
.L_x_22666:
[----:B------:R-:W-:Y:S05]  /*aa90*/  BSYNC.RECONVERGENT B2 ;  /* 0x0000000000027941 */ /* 0x000fea0003800200 */
.L_x_22665:
        /* <DEDUP_REMOVED lines=43> */
.L_x_22663:
[----:B------:R-:W-:Y:S05]  /*ad50*/  BSYNC.RECONVERGENT B1 ;  /* 0x0000000000017941 */ /* 0x000fea0003800200 */
.L_x_22662:
[----:B------:R-:W-:Y:S01]  /*ad60*/  ISETP.NE.AND P6, PT, R38, 0x1, PT ;  /* 0x000000012600780c */ /* 0x000fe20003fc5270 */
[C---:B------:R-:W-:Y:S01]  /*ad70*/  IMAD.U32 R39, R35.reuse, 0x10000, RZ ;  /* 0x0001000023277824 */ /* 0x040fe200078e00ff */
[----:B------:R-:W-:Y:S01]  /*ad80*/  I2FP.F32.U32 R34, R33 ;  /* 0x0000002100227245 */ /* 0x000fe20000201000 */
[----:B------:R-:W-:Y:S01]  /*ad90*/  BSSY.RECONVERGENT B1, `(.L_x_22667) ;  /* 0x000004c000017945 */ /* 0x000fe20003800200 */
[----:B------:R-:W-:Y:S01]  /*ada0*/  HFMA2 R45, -RZ, RZ, 0, 1.1920928955078125e-07 ;  /* 0x00000002ff2d7431 */ /* 0x000fe200000001ff */
[----:B------:R-:W-:Y:S01]  /*adb0*/  PRMT R44, R35, 0x7632, R44 ;  /* 0x00007632232c7816 */ /* 0x000fe2000000002c */
[----:B------:R-:W-:Y:S02]  /*adc0*/  IMAD.MOV.U32 R35, RZ, RZ, R0 ;  /* 0x000000ffff237224 */ /* 0x000fe400078e0000 */
[----:B------:R-:W-:Y:S01]  /*add0*/  FFMA.FTZ R33, R34, R211, 1.1641532182693481445e-10 ;  /* 0x2f00000022217423 */ /* 0x000fe200000100d3 */
[----:B------:R-:W-:-:S04]  /*ade0*/  FMUL.FTZ R34, R39, R212 ;  /* 0x000000d427227220 */ /* 0x000fc80000410000 */
[----:B------:R-:W-:Y:S01]  /*adf0*/  FMUL.FTZ R82, R34, R209 ;  /* 0x000000d122527220 */ /* 0x000fe20000410000 */
        /* <DEDUP_REMOVED lines=10> */
.L_x_22669:
        /* <DEDUP_REMOVED lines=15> */
.L_x_22671:
[----:B------:R-:W-:Y:S05]  /*af90*/  BSYNC.RECONVERGENT B2 ;  /* 0x0000000000027941 */ /* 0x000fea0003800200 */
.L_x_22670:
        /* <DEDUP_REMOVED lines=43> */
.L_x_22668:
[----:B------:R-:W-:Y:S05]  /*b250*/  BSYNC.RECONVERGENT B1 ;  /* 0x0000000000017941 */ /* 0x000fea0003800200 */
.L_x_22667:
[----:B------:R-:W-:Y:S01]  /*b260*/  I2FP.F32.U32 R34, R35 ;  /* 0x0000002300227245 */ /* 0x000fe20000201000 */
[----:B------:R-:W-:Y:S01]  /*b270*/  IMAD.U32 R35, R44, 0x10000, RZ ;  /* 0x000100002c237824 */ /* 0x000fe200078e00ff */
[----:B------:R-:W-:Y:S02]  /*b280*/  ISETP.NE.AND P6, PT, R32, RZ, PT ;  /* 0x000000ff2000720c */ /* 0x000fe40003fc5270 */
        /* <DEDUP_REMOVED lines=13> */
.L_x_22631:
[----:B------:R-:W-:Y:S01]  /*b360*/  SEL R38, RZ, 0x10000, !P5 ;  /* 0x00010000ff267807 */ /* 0x000fe20006800000 */
[----:B------:R-:W-:Y:S01]  /*b370*/  IMAD.WIDE.U32 R42, R208, 0x20, R222 ;  /* 0x00000020d02a7825 */ /* 0x000fe200078e00de */
[----:B------:R-:W-:Y:S02]  /*b380*/  SEL R35, RZ, 0x1000000, !P6 ;  /* 0x01000000ff237807 */ /* 0x000fe40007000000 */
[----:B------:R-:W-:Y:S01]  /*b390*/  ISETP.NE.AND P5, PT, R32, RZ, PT ;  /* 0x000000ff2000720c */ /* 0x000fe20003fa5270 */
[----:B------:R-:W-:Y:S01]  /*b3a0*/  IMAD.WIDE.U32 R40, R208, 0x8, R220 ;  /* 0x00000008d0287825 */ /* 0x000fe200078e00dc */
[----:B------:R-:W-:Y:S01]  /*b3b0*/  SEL R39, RZ, 0x100, !P4 ;  /* 0x00000100ff277807 */ /* 0x000fe20006000000 */
[----:B------:R0:W-:Y:S01]  /*b3c0*/  STG.E.128 desc[UR8][R42.64], R84 ;  /* 0x000000542a007986 */ /* 0x0001e2000c101d08 */
[----:B------:R-:W-:Y:S02]  /*b3d0*/  SEL R34, RZ, 0x1000000, !P2 ;  /* 0x01000000ff227807 */ /* 0x000fe40005000000 */
[----:B------:R-:W-:Y:S01]  /*b3e0*/  SEL R33, RZ, 0x10000, !P1 ;  /* 0x00010000ff217807 */ /* 0x000fe20004800000 */
[----:B------:R0:W-:Y:S01]  /*b3f0*/  STG.E.128 desc[UR8][R42.64+0x10], R80 ;  /* 0x000010502a007986 */ /* 0x0001e2000c101d08 */
[----:B------:R-:W-:-:S02]  /*b400*/  SEL R32, RZ, 0x100, !P0 ;  /* 0x00000100ff207807 */ /* 0x000fc40004000000 */
[----:B------:R-:W-:Y:S02]  /*b410*/  LOP3.LUT R39, R39, R35, R38, 0xfe, !PT ;  /* 0x0000002327277212 */ /* 0x000fe400078efe26 */
[----:B------:R-:W-:Y:S02]  /*b420*/  SEL R38, RZ, 0x1, !P3 ;  /* 0x00000001ff267807 */ /* 0x000fe40005800000 */
[----:B------:R-:W-:Y:S02]  /*b430*/  LOP3.LUT R32, R32, R34, R33, 0xfe, !PT ;  /* 0x0000002220207212 */ /* 0x000fe400078efe21 */
[----:B------:R-:W-:Y:S02]  /*b440*/  SEL R33, RZ, 0x1, !P5 ;  /* 0x00000001ff217807 */ /* 0x000fe40006800000 */
[----:B------:R-:W-:Y:S02]  /*b450*/  IADD3 R213, PT, PT, R207, 0x40, RZ ;  /* 0x00000040cfd57810 */ /* 0x000fe40007ffe0ff */
        /* <DEDUP_REMOVED lines=27> */
.L_x_22675:
        /* <DEDUP_REMOVED lines=13> */
.L_x_22677:
[----:B------:R-:W-:Y:S05]  /*b6e0*/  BSYNC.RECONVERGENT B2 ;  /* 0x0000000000027941 */ /* 0x000fea0003800200 */
.L_x_22676:
        /* <DEDUP_REMOVED lines=42> */
.L_x_22674:
[----:B------:R-:W-:Y:S05]  /*b990*/  BSYNC.RECONVERGENT B1 ;  /* 0x0000000000017941 */ /* 0x000fea0003800200 */
.L_x_22673:
        /* <DEDUP_REMOVED lines=24> */
.L_x_22680:
        /* <DEDUP_REMOVED lines=13> */
.L_x_22682:
[----:B------:R-:W-:Y:S05]  /*bbf0*/  BSYNC.RECONVERGENT B2 ;  /* 0x0000000000027941 */ /* 0x000fea0003800200 */
.L_x_22681:
        /* <DEDUP_REMOVED lines=43> */
.L_x_22679:
[----:B------:R-:W-:Y:S05]  /*beb0*/  BSYNC.RECONVERGENT B1 ;  /* 0x0000000000017941 */ /* 0x000fea0003800200 */
.L_x_22678:
        /* <DEDUP_REMOVED lines=22> */
.L_x_22685:
        /* <DEDUP_REMOVED lines=13> */
.L_x_22687:
[----:B------:R-:W-:Y:S05]  /*c0f0*/  BSYNC.RECONVERGENT B2 ;  /* 0x0000000000027941 */ /* 0x000fea0003800200 */
.L_x_22686:
        /* <DEDUP_REMOVED lines=43> */
.L_x_22684:
[----:B------:R-:W-:Y:S05]  /*c3b0*/  BSYNC.RECONVERGENT B1 ;  /* 0x0000000000017941 */ /* 0x000fea0003800200 */
.L_x_22683:
        /* <DEDUP_REMOVED lines=23> */
.L_x_22690:
        /* <DEDUP_REMOVED lines=13> */
.L_x_22692:
[----:B------:R-:W-:Y:S05]  /*c600*/  BSYNC.RECONVERGENT B2 ;  /* 0x0000000000027941 */ /* 0x000fea0003800200 */
.L_x_22691:
        /* <DEDUP_REMOVED lines=43> */
.L_x_22689:
[----:B------:R-:W-:Y:S05]  /*c8c0*/  BSYNC.RECONVERGENT B1 ;  /* 0x0000000000017941 */ /* 0x000fea0003800200 */
.L_x_22688:
        /* <DEDUP_REMOVED lines=22> */
.L_x_22695:
        /* <DEDUP_REMOVED lines=13> */
.L_x_22697:
[----:B------:R-:W-:Y:S05]  /*cb00*/  BSYNC.RECONVERGENT B2 ;  /* 0x0000000000027941 */ /* 0x000fea0003800200 */
.L_x_22696:
        /* <DEDUP_REMOVED lines=43> */
.L_x_22694:
[----:B------:R-:W-:Y:S05]  /*cdc0*/  BSYNC.RECONVERGENT B1 ;  /* 0x0000000000017941 */ /* 0x000fea0003800200 */
.L_x_22693:
        /* <DEDUP_REMOVED lines=23> */
.L_x_22700:
        /* <DEDUP_REMOVED lines=13> */
.L_x_22702:
[----:B------:R-:W-:Y:S05]  /*d010*/  BSYNC.RECONVERGENT B2 ;  /* 0x0000000000027941 */ /* 0x000fea0003800200 */
.L_x_22701:
        /* <DEDUP_REMOVED lines=43> */
.L_x_22699:
[----:B------:R-:W-:Y:S05]  /*d2d0*/  BSYNC.RECONVERGENT B1 ;  /* 0x0000000000017941 */ /* 0x000fea0003800200 */
.L_x_22698:
        /* <DEDUP_REMOVED lines=22> */
.L_x_22705:
        /* <DEDUP_REMOVED lines=13> */
.L_x_22707:
[----:B------:R-:W-:Y:S05]  /*d510*/  BSYNC.RECONVERGENT B2 ;  /* 0x0000000000027941 */ /* 0x000fea0003800200 */
.L_x_22706:
        /* <DEDUP_REMOVED lines=43> */
.L_x_22704:
[----:B------:R-:W-:Y:S05]  /*d7d0*/  BSYNC.RECONVERGENT B1 ;  /* 0x0000000000017941 */ /* 0x000fea0003800200 */
.L_x_22703:
        /* <DEDUP_REMOVED lines=23> */
.L_x_22710:
        /* <DEDUP_REMOVED lines=15> */
.L_x_22712:
[----:B------:R-:W-:Y:S05]  /*da40*/  BSYNC.RECONVERGENT B2 ;  /* 0x0000000000027941 */ /* 0x000fea0003800200 */
.L_x_22711:
        /* <DEDUP_REMOVED lines=43> */
.L_x_22709:
[----:B------:R-:W-:Y:S05]  /*dd00*/  BSYNC.RECONVERGENT B1 ;  /* 0x0000000000017941 */ /* 0x000fea0003800200 */
.L_x_22708:
        /* <DEDUP_REMOVED lines=10> */
.L_x_22672:
        /* <DEDUP_REMOVED lines=16> */
.L_x_22716:
        /* <DEDUP_REMOVED lines=13> */
.L_x_22718:
[----:B------:R-:W-:Y:S05]  /*df80*/  BSYNC.RECONVERGENT B2 ;  /* 0x0000000000027941 */ /* 0x000fea0003800200 */
.L_x_22717:
        /* <DEDUP_REMOVED lines=42> */
.L_x_22715:
[----:B------:R-:W-:Y:S05]  /*e230*/  BSYNC.RECONVERGENT B1 ;  /* 0x0000000000017941 */ /* 0x000fea0003800200 */
.L_x_22714:
[----:B------:R-:W-:Y:S01]  /*e240*/  ISETP.NE.AND P0, PT, R40, 0x1, PT ;  /* 0x000000012800780c */ /* 0x000fe20003f05270 */
[C---:B-----5:R-:W-:Y:S01]  /*e250*/  IMAD.U32 R41, R32.reuse, 0x10000, RZ ;  /* 0x0001000020297824 */ /* 0x060fe200078e00ff */
        /* <DEDUP_REMOVED lines=8> */
[----:B------:R-:W-:Y:S02]  /*e2e0*/  MOV R39, R0 ;  /* 0x0000000000277202 */ /* 0x000fe40000000f00 */
        /* <DEDUP_REMOVED lines=10> */
.L_x_22721:
        /* <DEDUP_REMOVED lines=13> */
.L_x_22723:
[----:B------:R-:W-:Y:S05]  /*e460*/  BSYNC.RECONVERGENT B2 ;  /* 0x0000000000027941 */ /* 0x000fea0003800200 */
.L_x_22722:
        /* <DEDUP_REMOVED lines=43> */
.L_x_22720:
[----:B------:R-:W-:Y:S05]  /*e720*/  BSYNC.RECONVERGENT B1 ;  /* 0x0000000000017941 */ /* 0x000fea0003800200 */
.L_x_22719:
[----:B------:R-:W-:Y:S01]  /*e730*/  ISETP.NE.AND P1, PT, R42, 0x1, PT ;  /* 0x000000012a00780c */ /* 0x000fe20003f25270 */
[----:B------:R-:W-:Y:S01]  /*e740*/  IMAD.U32 R41, R32, 0x10000, RZ ;  /* 0x0001000020297824 */ /* 0x000fe200078e00ff */
[----:B------:R-:W-:Y:S01]  /*e750*/  I2FP.F32.U32 R38, R39 ;  /* 0x0000002700267245 */ /* 0x000fe20000201000 */
[----:B------:R-:W-:Y:S02]  /*e760*/  BSSY.RECONVERGENT B1, `(.L_x_22724) ;  /* 0x0000049000017945 */ /* 0x000fe40003800200 */
[----:B------:R-:W-:Y:S02]  /*e770*/  FMUL.FTZ R32, R41, R212 ;  /* 0x000000d429207220 */ /* 0x000fe40000410000 */
[----:B------:R-:W-:Y:S01]  /*e780*/  FFMA.FTZ R39, R38, R211, 1.1641532182693481445e-10 ;  /* 0x2f00000026277423 */ /* 0x000fe200000100d3 */
[----:B------:R-:W-:Y:S02]  /*e790*/  IMAD.MOV.U32 R38, RZ, RZ, 0x2 ;  /* 0x00000002ff267424 */ /* 0x000fe400078e00ff */
[----:B------:R-:W-:-:S02]  /*e7a0*/  FMUL.FTZ R77, R32, R209 ;  /* 0x000000d1204d7220 */ /* 0x000fc40000410000 */
        /* <DEDUP_REMOVED lines=11> */
.L_x_22726:
        /* <DEDUP_REMOVED lines=13> */
.L_x_22728:
[----:B------:R-:W-:Y:S05]  /*e930*/  BSYNC.RECONVERGENT B2 ;  /* 0x0000000000027941 */ /* 0x000fea0003800200 */
.L_x_22727:
        /* <DEDUP_REMOVED lines=43> */
.L_x_22725:
[----:B------:R-:W-:Y:S05]  /*ebf0*/  BSYNC.RECONVERGENT B1 ;  /* 0x0000000000017941 */ /* 0x000fea0003800200 */
.L_x_22724:
        /* <DEDUP_REMOVED lines=20> */
.L_x_22731:
        /* <DEDUP_REMOVED lines=13> */
.L_x_22733:
[----:B------:R-:W-:Y:S05]  /*ee10*/  BSYNC.RECONVERGENT B2 ;  /* 0x0000000000027941 */ /* 0x000fea0003800200 */
.L_x_22732:
        /* <DEDUP_REMOVED lines=43> */
.L_x_22730:
[----:B------:R-:W-:Y:S05]  /*f0d0*/  BSYNC.RECONVERGENT B1 ;  /* 0x0000000000017941 */ /* 0x000fea0003800200 */
.L_x_22729:
[----:B------:R-:W-:Y:S01]  /*f0e0*/  ISETP.NE.AND P3, PT, R40, 0x1, PT ;  /* 0x000000012800780c */ /* 0x000fe20003f65270 */
[----:B------:R-:W-:Y:S01]  /*f0f0*/  IMAD.U32 R39, R44, 0x10000, RZ ;  /* 0x000100002c277824 */ /* 0x000fe200078e00ff */
[----:B------:R-:W-:Y:S01]  /*f100*/  I2FP.F32.U32 R32, R33 ;  /* 0x0000002100207245 */ /* 0x000fe20000201000 */
[----:B------:R-:W-:Y:S01]  /*f110*/  BSSY.RECONVERGENT B1, `(.L_x_22734) ;  /* 0x0000049000017945 */ /* 0x000fe20003800200 */
[----:B------:R-:W-:-:S03]  /*f120*/  IMAD.MOV.U32 R38, RZ, RZ, 0x2 ;  /* 0x00000002ff267424 */ /* 0x000fc600078e00ff */
[----:B------:R-:W-:Y:S01]  /*f130*/  FFMA.FTZ R33, R32, R211, 1.1641532182693481445e-10 ;  /* 0x2f00000020217423 */ /* 0x000fe200000100d3 */
[----:B------:R-:W-:-:S04]  /*f140*/  FMUL.FTZ R32, R39, R212 ;  /* 0x000000d427207220 */ /* 0x000fc80000410000 */
[----:B------:R-:W-:Y:S01]  /*f150*/  FSETP.LE.FTZ.AND P2, PT, R33, R210, PT ;  /* 0x000000d22100720b */ /* 0x000fe20003f53000 */
[----:B------:R-:W-:Y:S01]  /*f160*/  FMUL.FTZ R79, R32, R209 ;  /* 0x000000d1204f7220 */ /* 0x000fe20000410000 */
        /* <DEDUP_REMOVED lines=10> */
.L_x_22736:
        /* <DEDUP_REMOVED lines=13> */
.L_x_22738:
[----:B------:R-:W-:Y:S05]  /*f2e0*/  BSYNC.RECONVERGENT B2 ;  /* 0x0000000000027941 */ /* 0x000fea0003800200 */
.L_x_22737:
        /* <DEDUP_REMOVED lines=43> */
.L_x_22735:
[----:B------:R-:W-:Y:S05]  /*f5a0*/  BSYNC.RECONVERGENT B1 ;  /* 0x0000000000017941 */ /* 0x000fea0003800200 */
.L_x_22734:
        /* <DEDUP_REMOVED lines=20> */
.L_x_22741:
        /* <DEDUP_REMOVED lines=13> */
.L_x_22743:
[----:B------:R-:W-:Y:S05]  /*f7c0*/  BSYNC.RECONVERGENT B2 ;  /* 0x0000000000027941 */ /* 0x000fea0003800200 */
.L_x_22742:
        /* <DEDUP_REMOVED lines=43> */
.L_x_22740:
[----:B------:R-:W-:Y:S05]  /*fa80*/  BSYNC.RECONVERGENT B1 ;  /* 0x0000000000017941 */ /* 0x000fea0003800200 */
.L_x_22739:
        /* <DEDUP_REMOVED lines=19> */
.L_x_22746:
        /* <DEDUP_REMOVED lines=13> */
.L_x_22748:
[----:B------:R-:W-:Y:S05]  /*fc90*/  BSYNC.RECONVERGENT B2 ;  /* 0x0000000000027941 */ /* 0x000fea0003800200 */
.L_x_22747:
        /* <DEDUP_REMOVED lines=43> */
.L_x_22745:
[----:B------:R-:W-:Y:S05]  /*ff50*/  BSYNC.RECONVERGENT B1 ;  /* 0x0000000000017941 */ /* 0x000fea0003800200 */
.L_x_22744:
        /* <DEDUP_REMOVED lines=20> */
.L_x_22751:
        /* <DEDUP_REMOVED lines=15> */
.L_x_22753:
[----:B------:R-:W-:Y:S05]  /*10190*/  BSYNC.RECONVERGENT B2 ;  /* 0x0000000000027941 */ /* 0x000fea0003800200 */
.L_x_22752:
        /* <DEDUP_REMOVED lines=43> */
.L_x_22750:
[----:B------:R-:W-:Y:S05]  /*10450*/  BSYNC.RECONVERGENT B1 ;  /* 0x0000000000017941 */ /* 0x000fea0003800200 */
.L_x_22749:
        /* <DEDUP_REMOVED lines=16> */
.L_x_22713:
        /* <DEDUP_REMOVED lines=10> */
[----:B------:R-:W-:Y:S01]  /*10600*/  ISETP.NE.AND P5, PT, R47, RZ, PT ;  /* 0x000000ff2f00720c */ /* 0x000fe20003fa5270 */
[----:B------:R0:W-:Y:S01]  /*10610*/  STG.E.128 desc[UR8][R42.64+0x10], R72 ;  /* 0x000010482a007986 */ /* 0x0001e2000c101d08 */
        /* <DEDUP_REMOVED lines=31> */
.L_x_22757:
        /* <DEDUP_REMOVED lines=13> */
.L_x_22759:
[----:B------:R-:W-:Y:S05]  /*108e0*/  BSYNC.RECONVERGENT B2 ;  /* 0x0000000000027941 */ /* 0x000fea0003800200 */
.L_x_22758:
        /* <DEDUP_REMOVED lines=42> */
.L_x_22756:
[----:B------:R-:W-:Y:S05]  /*10b90*/  BSYNC.RECONVERGENT B1 ;  /* 0x0000000000017941 */ /* 0x000fea0003800200 */
.L_x_22755:
        /* <DEDUP_REMOVED lines=10> */
[----:B------:R-:W-:-:S04]  /*10c40*/  FSETP.GTU.FTZ.AND P0, PT, R39, R210, PT ;  /* 0x000000d22700720b */ /* 0x000fc80003f1c000 */
        /* <DEDUP_REMOVED lines=14> */
.L_x_22762:
        /* <DEDUP_REMOVED lines=13> */
.L_x_22764:
[----:B------:R-:W-:Y:S05]  /*10e00*/  BSYNC.RECONVERGENT B2 ;  /* 0x0000000000027941 */ /* 0x000fea0003800200 */
.L_x_22763:
        /* <DEDUP_REMOVED lines=43> */
.L_x_22761:
[----:B------:R-:W-:Y:S05]  /*110c0*/  BSYNC.RECONVERGENT B1 ;  /* 0x0000000000017941 */ /* 0x000fea0003800200 */
.L_x_22760:
        /* <DEDUP_REMOVED lines=22> */
.L_x_22767:
        /* <DEDUP_REMOVED lines=13> */
.L_x_22769:
[----:B------:R-:W-:Y:S05]  /*11300*/  BSYNC.RECONVERGENT B2 ;  /* 0x0000000000027941 */ /* 0x000fea0003800200 */
.L_x_22768:
        /* <DEDUP_REMOVED lines=43> */
.L_x_22766:
[----:B------:R-:W-:Y:S05]  /*115c0*/  BSYNC.RECONVERGENT B1 ;  /* 0x0000000000017941 */ /* 0x000fea0003800200 */
.L_x_22765:
[----:B------:R-:W-:Y:S01]  /*115d0*/  I2FP.F32.U32 R32, R32 ;  /* 0x0000002000207245 */ /* 0x000fe20000201000 */
[C---:B------:R-:W-:Y:S01]  /*115e0*/  IMAD.U32 R41, R33.reuse, 0x10000, RZ ;  /* 0x0001000021297824 */ /* 0x040fe200078e00ff */
[----:B------:R-:W-:Y:S01]  /*115f0*/  ISETP.NE.AND P2, PT, R38, 0x1, PT ;  /* 0x000000012600780c */ /* 0x000fe20003f45270 */
[----:B------:R-:W-:Y:S01]  /*11600*/  BSSY.RECONVERGENT B1, `(.L_x_22770) ;  /* 0x000004d000017945 */ /* 0x000fe20003800200 */
[----:B------:R-:W-:Y:S01]  /*11610*/  PRMT R44, R33, 0x7632, R44 ;  /* 0x00007632212c7816 */ /* 0x000fe2000000002c */
        /* <DEDUP_REMOVED lines=18> */
.L_x_22772:
        /* <DEDUP_REMOVED lines=13> */
.L_x_22774:
[----:B------:R-:W-:Y:S05]  /*11810*/  BSYNC.RECONVERGENT B2 ;  /* 0x0000000000027941 */ /* 0x000fea0003800200 */
.L_x_22773:
        /* <DEDUP_REMOVED lines=43> */
.L_x_22771:
[----:B------:R-:W-:Y:S05]  /*11ad0*/  BSYNC.RECONVERGENT B1 ;  /* 0x0000000000017941 */ /* 0x000fea0003800200 */
.L_x_22770:
        /* <DEDUP_REMOVED lines=22> */
.L_x_22777:
        /* <DEDUP_REMOVED lines=13> */
.L_x_22779:
[----:B------:R-:W-:Y:S05]  /*11d10*/  BSYNC.RECONVERGENT B2 ;  /* 0x0000000000027941 */ /* 0x000fea0003800200 */
.L_x_22778:
        /* <DEDUP_REMOVED lines=43> */
.L_x_22776:
[----:B------:R-:W-:Y:S05]  /*11fd0*/  BSYNC.RECONVERGENT B1 ;  /* 0x0000000000017941 */ /* 0x000fea0003800200 */
.L_x_22775:
        /* <DEDUP_REMOVED lines=23> */
.L_x_22782:
        /* <DEDUP_REMOVED lines=13> */
.L_x_22784:
[----:B------:R-:W-:Y:S05]  /*12220*/  BSYNC.RECONVERGENT B2 ;  /* 0x0000000000027941 */ /* 0x000fea0003800200 */
.L_x_22783:
        /* <DEDUP_REMOVED lines=43> */
.L_x_22781:
[----:B------:R-:W-:Y:S05]  /*124e0*/  BSYNC.RECONVERGENT B1 ;  /* 0x0000000000017941 */ /* 0x000fea0003800200 */
.L_x_22780:
        /* <DEDUP_REMOVED lines=22> */
.L_x_22787:
        /* <DEDUP_REMOVED lines=13> */
.L_x_22789:
[----:B------:R-:W-:Y:S05]  /*12720*/  BSYNC.RECONVERGENT B2 ;  /* 0x0000000000027941 */ /* 0x000fea0003800200 */
.L_x_22788:
        /* <DEDUP_REMOVED lines=43> */
.L_x_22786:
[----:B------:R-:W-:Y:S05]  /*129e0*/  BSYNC.RECONVERGENT B1 ;  /* 0x0000000000017941 */ /* 0x000fea0003800200 */
.L_x_22785:
        /* <DEDUP_REMOVED lines=23> */
.L_x_22792:
        /* <DEDUP_REMOVED lines=15> */
.L_x_22794:
[----:B------:R-:W-:Y:S05]  /*12c50*/  BSYNC.RECONVERGENT B2 ;  /* 0x0000000000027941 */ /* 0x000fea0003800200 */
.L_x_22793:
        /* <DEDUP_REMOVED lines=43> */
.L_x_22791:
[----:B------:R-:W-:Y:S05]  /*12f10*/  BSYNC.RECONVERGENT B1 ;  /* 0x0000000000017941 */ /* 0x000fea0003800200 */
.L_x_22790:
        /* <DEDUP_REMOVED lines=10> */
.L_x_22754:
        /* <DEDUP_REMOVED lines=16> */
.L_x_22798:
        /* <DEDUP_REMOVED lines=13> */
.L_x_22800:
[----:B------:R-:W-:Y:S05]  /*13190*/  BSYNC.RECONVERGENT B2 ;  /* 0x0000000000027941 */ /* 0x000fea0003800200 */
.L_x_22799:
        /* <DEDUP_REMOVED lines=42> */
.L_x_22797:
[----:B------:R-:W-:Y:S05]  /*13440*/  BSYNC.RECONVERGENT B1 ;  /* 0x0000000000017941 */ /* 0x000fea0003800200 */
.L_x_22796:
        /* <DEDUP_REMOVED lines=9> */
[----:B------:R-:W-:Y:S01]  /*134e0*/  FSETP.LE.FTZ.AND P1, PT, R39, R210, PT ;  /* 0x000000d22700720b */ /* 0x000fe20003f33000 */
[----:B------:R-:W-:-:S02]  /*134f0*/  IMAD.MOV.U32 R39, RZ, RZ, R0 ;  /* 0x000000ffff277224 */ /* 0x000fc400078e0000 */
        /* <DEDUP_REMOVED lines=11> */
.L_x_22803:
        /* <DEDUP_REMOVED lines=13> */
.L_x_22805:
[----:B------:R-:W-:Y:S05]  /*13680*/  BSYNC.RECONVERGENT B2 ;  /* 0x0000000000027941 */ /* 0x000fea0003800200 */
.L_x_22804:
        /* <DEDUP_REMOVED lines=43> */
.L_x_22802:
[----:B------:R-:W-:Y:S05]  /*13940*/  BSYNC.RECONVERGENT B1 ;  /* 0x0000000000017941 */ /* 0x000fea0003800200 */
.L_x_22801:
[----:B------:R-:W-:Y:S01]  /*13950*/  ISETP.NE.AND P1, PT, R42, 0x1, PT ;  /* 0x000000012a00780c */ /* 0x000fe20003f25270 */
[----:B------:R-:W-:Y:S01]  /*13960*/  BSSY.RECONVERGENT B1, `(.L_x_22806) ;  /* 0x000004b000017945 */ /* 0x000fe20003800200 */
[----:B------:R-:W-:Y:S02]  /*13970*/  I2FP.F32.U32 R38, R39 ;  /* 0x0000002700267245 */ /* 0x000fe40000201000 */
[----:B------:R-:W-:-:S03]  /*13980*/  SHF.L.U32 R41, R32, 0x10, RZ ;  /* 0x0000001020297819 */ /* 0x000fc600000006ff */
[----:B------:R-:W-:Y:S01]  /*13990*/  FFMA.FTZ R39, R38, R211, 1.1641532182693481445e-10 ;  /* 0x2f00000026277423 */ /* 0x000fe200000100d3 */
[----:B------:R-:W-:Y:S02]  /*139a0*/  IMAD.MOV.U32 R38, RZ, RZ, 0x2 ;  /* 0x00000002ff267424 */ /* 0x000fe400078e00ff */
[----:B------:R-:W-:Y:S02]  /*139b0*/  FMUL.FTZ R32, R41, R212 ;  /* 0x000000d429207220 */ /* 0x000fe40000410000 */
        /* <DEDUP_REMOVED lines=12> */
.L_x_22808:
        /* <DEDUP_REMOVED lines=13> */
.L_x_22810:
[----:B------:R-:W-:Y:S05]  /*13b50*/  BSYNC.RECONVERGENT B2 ;  /* 0x0000000000027941 */ /* 0x000fea0003800200 */
.L_x_22809:
        /* <DEDUP_REMOVED lines=43> */
.L_x_22807:
[----:B------:R-:W-:Y:S05]  /*13e10*/  BSYNC.RECONVERGENT B1 ;  /* 0x0000000000017941 */ /* 0x000fea0003800200 */
.L_x_22806:
        /* <DEDUP_REMOVED lines=20> */
.L_x_22813:
        /* <DEDUP_REMOVED lines=13> */
.L_x_22815:
[----:B------:R-:W-:Y:S05]  /*14030*/  BSYNC.RECONVERGENT B2 ;  /* 0x0000000000027941 */ /* 0x000fea0003800200 */
.L_x_22814:
        /* <DEDUP_REMOVED lines=43> */
.L_x_22812:
[----:B------:R-:W-:Y:S05]  /*142f0*/  BSYNC.RECONVERGENT B1 ;  /* 0x0000000000017941 */ /* 0x000fea0003800200 */
.L_x_22811:
        /* <DEDUP_REMOVED lines=19> */
.L_x_22818:
        /* <DEDUP_REMOVED lines=13> */
.L_x_22820:
[----:B------:R-:W-:Y:S05]  /*14500*/  BSYNC.RECONVERGENT B2 ;  /* 0x0000000000027941 */ /* 0x000fea0003800200 */
.L_x_22819:
        /* <DEDUP_REMOVED lines=43> */
.L_x_22817:
[----:B------:R-:W-:Y:S05]  /*147c0*/  BSYNC.RECONVERGENT B1 ;  /* 0x0000000000017941 */ /* 0x000fea0003800200 */
.L_x_22816:
[----:B------:R-:W-:Y:S01]  /*147d0*/  ISETP.NE.AND P4, PT, R38, 0x1, PT ;  /* 0x000000012600780c */ /* 0x000fe20003f85270 */
[----:B------:R-:W-:Y:S01]  /*147e0*/  BSSY.RECONVERGENT B1, `(.L_x_22821) ;  /* 0x000004c000017945 */ /* 0x000fe20003800200 */
[----:B------:R-:W-:Y:S01]  /*147f0*/  I2FP.F32.U32 R32, R33 ;  /* 0x0000002100207245 */ /* 0x000fe20000201000 */
[----:B------:R-:W-:Y:S01]  /*14800*/  IMAD.MOV.U32 R40, RZ, RZ, 0x2 ;  /* 0x00000002ff287424 */ /* 0x000fe200078e00ff */
[C---:B------:R-:W-:Y:S02]  /*14810*/  SHF.L.U32 R39, R34.reuse, 0x10, RZ ;  /* 0x0000001022277819 */ /* 0x040fe400000006ff */
[----:B------:R-:W-:Y:S01]  /*14820*/  PRMT R34, R34, 0x7632, R34 ;  /* 0x0000763222227816 */ /* 0x000fe20000000022 */
        /* <DEDUP_REMOVED lines=14> */
.L_x_22823:
        /* <DEDUP_REMOVED lines=13> */
.L_x_22825:
[----:B------:R-:W-:Y:S05]  /*149e0*/  BSYNC.RECONVERGENT B2 ;  /* 0x0000000000027941 */ /* 0x000fea0003800200 */
.L_x_22824:
        /* <DEDUP_REMOVED lines=43> */
.L_x_22822:
[----:B------:R-:W-:Y:S05]  /*14ca0*/  BSYNC.RECONVERGENT B1 ;  /* 0x0000000000017941 */ /* 0x000fea0003800200 */
.L_x_22821:
        /* <DEDUP_REMOVED lines=19> */
.L_x_22828:
        /* <DEDUP_REMOVED lines=13> */
.L_x_22830:
[----:B------:R-:W-:Y:S05]  /*14eb0*/  BSYNC.RECONVERGENT B2 ;  /* 0x0000000000027941 */ /* 0x000fea0003800200 */
.L_x_22829:
        /* <DEDUP_REMOVED lines=43> */
.L_x_22827:
[----:B------:R-:W-:Y:S05]  /*15170*/  BSYNC.RECONVERGENT B1 ;  /* 0x0000000000017941 */ /* 0x000fea0003800200 */
.L_x_22826:
        /* <DEDUP_REMOVED lines=20> */
.L_x_22833:
        /* <DEDUP_REMOVED lines=15> */
.L_x_22835:
[----:B------:R-:W-:Y:S05]  /*153b0*/  BSYNC.RECONVERGENT B2 ;  /* 0x0000000000027941 */ /* 0x000fea0003800200 */
.L_x_22834:
        /* <DEDUP_REMOVED lines=43> */
.L_x_22832:
[----:B------:R-:W-:Y:S05]  /*15670*/  BSYNC.RECONVERGENT B1 ;  /* 0x0000000000017941 */ /* 0x000fea0003800200 */
.L_x_22831:
        /* <DEDUP_REMOVED lines=16> */
.L_x_22795:
        /* <DEDUP_REMOVED lines=10> */
[----:B------:R-:W-:Y:S01]  /*15820*/  LOP3.LUT P5, RZ, R206, 0x2, RZ, 0xc0, !PT ;  /* 0x00000002ceff7812 */ /* 0x000fe200078ac0ff */
        /* <DEDUP_REMOVED lines=32> */
.L_x_22839:
        /* <DEDUP_REMOVED lines=13> */
.L_x_22841:
[----:B------:R-:W-:Y:S05]  /*15b00*/  BSYNC.RECONVERGENT B2 ;  /* 0x0000000000027941 */ /* 0x000fea0003800200 */
.L_x_22840:
        /* <DEDUP_REMOVED lines=42> */
.L_x_22838:
[----:B------:R-:W-:Y:S05]  /*15db0*/  BSYNC.RECONVERGENT B1 ;  /* 0x0000000000017941 */ /* 0x000fea0003800200 */
.L_x_22837:
        /* <DEDUP_REMOVED lines=25> */
.L_x_22844:
        /* <DEDUP_REMOVED lines=13> */
.L_x_22846:
[----:B------:R-:W-:Y:S05]  /*16020*/  BSYNC.RECONVERGENT B2 ;  /* 0x0000000000027941 */ /* 0x000fea0003800200 */
.L_x_22845:
        /* <DEDUP_REMOVED lines=43> */
.L_x_22843:
[----:B------:R-:W-:Y:S05]  /*162e0*/  BSYNC.RECONVERGENT B1 ;  /* 0x0000000000017941 */ /* 0x000fea0003800200 */
.L_x_22842:
        /* <DEDUP_REMOVED lines=22> */
.L_x_22849:
        /* <DEDUP_REMOVED lines=13> */
.L_x_22851:
[----:B------:R-:W-:Y:S05]  /*16520*/  BSYNC.RECONVERGENT B2 ;  /* 0x0000000000027941 */ /* 0x000fea0003800200 */
.L_x_22850:
        /* <DEDUP_REMOVED lines=43> */
.L_x_22848:
[----:B------:R-:W-:Y:S05]  /*167e0*/  BSYNC.RECONVERGENT B1 ;  /* 0x0000000000017941 */ /* 0x000fea0003800200 */
.L_x_22847:
[----:B------:R-:W-:Y:S01]  /*167f0*/  I2FP.F32.U32 R32, R32 ;  /* 0x0000002000207245 */ /* 0x000fe20000201000 */
[----:B------:R-:W-:Y:S01]  /*16800*/  BSSY.RECONVERGENT B1, `(.L_x_22852) ;  /* 0x000004f000017945 */ /* 0x000fe20003800200 */
[C---:B------:R-:W-:Y:S01]  /*16810*/  SHF.L.U32 R41, R33.reuse, 0x10, RZ ;  /* 0x0000001021297819 */ /* 0x040fe200000006ff */
        /* <DEDUP_REMOVED lines=20> */
.L_x_22854:
        /* <DEDUP_REMOVED lines=13> */
.L_x_22856:
[----:B------:R-:W-:Y:S05]  /*16a30*/  BSYNC.RECONVERGENT B2 ;  /* 0x0000000000027941 */ /* 0x000fea0003800200 */
.L_x_22855:
        /* <DEDUP_REMOVED lines=43> */
.L_x_22853:
[----:B------:R-:W-:Y:S05]  /*16cf0*/  BSYNC.RECONVERGENT B1 ;  /* 0x0000000000017941 */ /* 0x000fea0003800200 */
.L_x_22852:
        /* <DEDUP_REMOVED lines=22> */
.L_x_22859:
        /* <DEDUP_REMOVED lines=13> */
.L_x_22861:
[----:B------:R-:W-:Y:S05]  /*16f30*/  BSYNC.RECONVERGENT B2 ;  /* 0x0000000000027941 */ /* 0x000fea0003800200 */
.L_x_22860:
        /* <DEDUP_REMOVED lines=43> */
.L_x_22858:
[----:B------:R-:W-:Y:S05]  /*171f0*/  BSYNC.RECONVERGENT B1 ;  /* 0x0000000000017941 */ /* 0x000fea0003800200 */
.L_x_22857:
        /* <DEDUP_REMOVED lines=23> */
.L_x_22864:
        /* <DEDUP_REMOVED lines=13> */
.L_x_22866:
[----:B------:R-:W-:Y:S05]  /*17440*/  BSYNC.RECONVERGENT B2 ;  /* 0x0000000000027941 */ /* 0x000fea0003800200 */
.L_x_22865:
        /* <DEDUP_REMOVED lines=43> */
.L_x_22863:
[----:B------:R-:W-:Y:S05]  /*17700*/  BSYNC.RECONVERGENT B1 ;  /* 0x0000000000017941 */ /* 0x000fea0003800200 */
.L_x_22862:
        /* <DEDUP_REMOVED lines=22> */
.L_x_22869:
        /* <DEDUP_REMOVED lines=13> */
.L_x_22871:
[----:B------:R-:W-:Y:S05]  /*17940*/  BSYNC.RECONVERGENT B2 ;  /* 0x0000000000027941 */ /* 0x000fea0003800200 */
.L_x_22870:
        /* <DEDUP_REMOVED lines=43> */
.L_x_22868:
[----:B------:R-:W-:Y:S05]  /*17c00*/  BSYNC.RECONVERGENT B1 ;  /* 0x0000000000017941 */ /* 0x000fea0003800200 */
.L_x_22867:
        /* <DEDUP_REMOVED lines=23> */
.L_x_22874:
        /* <DEDUP_REMOVED lines=15> */
.L_x_22876:
[----:B------:R-:W-:Y:S05]  /*17e70*/  BSYNC.RECONVERGENT B2 ;  /* 0x0000000000027941 */ /* 0x000fea0003800200 */
.L_x_22875:
        /* <DEDUP_REMOVED lines=43> */
.L_x_22873:
[----:B------:R-:W-:Y:S05]  /*18130*/  BSYNC.RECONVERGENT B1 ;  /* 0x0000000000017941 */ /* 0x000fea0003800200 */
.L_x_22872:
        /* <DEDUP_REMOVED lines=10> */
.L_x_22836:
        /* <DEDUP_REMOVED lines=16> */
.L_x_22880:
        /* <DEDUP_REMOVED lines=13> */
.L_x_22882:
[----:B------:R-:W-:Y:S05]  /*183b0*/  BSYNC.RECONVERGENT B2 ;  /* 0x0000000000027941 */ /* 0x000fea0003800200 */
.L_x_22881:
        /* <DEDUP_REMOVED lines=42> */
.L_x_22879:
[----:B------:R-:W-:Y:S05]  /*18660*/  BSYNC.RECONVERGENT B1 ;  /* 0x0000000000017941 */ /* 0x000fea0003800200 */
.L_x_22878:
        /* <DEDUP_REMOVED lines=22> */
.L_x_22885:
        /* <DEDUP_REMOVED lines=13> */
.L_x_22887:
[----:B------:R-:W-:Y:S05]  /*188a0*/  BSYNC.RECONVERGENT B2 ;  /* 0x0000000000027941 */ /* 0x000fea0003800200 */
.L_x_22886:
        /* <DEDUP_REMOVED lines=43> */
.L_x_22884:
[----:B------:R-:W-:Y:S05]  /*18b60*/  BSYNC.RECONVERGENT B1 ;  /* 0x0000000000017941 */ /* 0x000fea0003800200 */
.L_x_22883:
        /* <DEDUP_REMOVED lines=19> */
.L_x_22890:
        /* <DEDUP_REMOVED lines=13> */
.L_x_22892:
[----:B------:R-:W-:Y:S05]  /*18d70*/  BSYNC.RECONVERGENT B2 ;  /* 0x0000000000027941 */ /* 0x000fea0003800200 */
.L_x_22891:
        /* <DEDUP_REMOVED lines=43> */
.L_x_22889:
[----:B------:R-:W-:Y:S05]  /*19030*/  BSYNC.RECONVERGENT B1 ;  /* 0x0000000000017941 */ /* 0x000fea0003800200 */
.L_x_22888:
        /* <DEDUP_REMOVED lines=20> */
.L_x_22895:
        /* <DEDUP_REMOVED lines=13> */
.L_x_22897:
[----:B------:R-:W-:Y:S05]  /*19250*/  BSYNC.RECONVERGENT B2 ;  /* 0x0000000000027941 */ /* 0x000fea0003800200 */
.L_x_22896:
        /* <DEDUP_REMOVED lines=43> */
.L_x_22894:
[----:B------:R-:W-:Y:S05]  /*19510*/  BSYNC.RECONVERGENT B1 ;  /* 0x0000000000017941 */ /* 0x000fea0003800200 */
.L_x_22893:
        /* <DEDUP_REMOVED lines=19> */
.L_x_22900:
        /* <DEDUP_REMOVED lines=13> */
.L_x_22902:
[----:B------:R-:W-:Y:S05]  /*19720*/  BSYNC.RECONVERGENT B2 ;  /* 0x0000000000027941 */ /* 0x000fea0003800200 */
.L_x_22901:
        /* <DEDUP_REMOVED lines=43> */
.L_x_22899:
[----:B------:R-:W-:Y:S05]  /*199e0*/  BSYNC.RECONVERGENT B1 ;  /* 0x0000000000017941 */ /* 0x000fea0003800200 */
.L_x_22898:
        /* <DEDUP_REMOVED lines=20> */
.L_x_22905:
        /* <DEDUP_REMOVED lines=13> */
.L_x_22907:
[----:B------:R-:W-:Y:S05]  /*19c00*/  BSYNC.RECONVERGENT B2 ;  /* 0x0000000000027941 */ /* 0x000fea0003800200 */
.L_x_22906:
        /* <DEDUP_REMOVED lines=43> */
.L_x_22904:
[----:B------:R-:W-:Y:S05]  /*19ec0*/  BSYNC.RECONVERGENT B1 ;  /* 0x0000000000017941 */ /* 0x000fea0003800200 */
.L_x_22903:
        /* <DEDUP_REMOVED lines=19> */
.L_x_22910:
        /* <DEDUP_REMOVED lines=13> */
.L_x_22912:
[----:B------:R-:W-:Y:S05]  /*1a0d0*/  BSYNC.RECONVERGENT B2 ;  /* 0x0000000000027941 */ /* 0x000fea0003800200 */
.L_x_22911:
        /* <DEDUP_REMOVED lines=43> */
.L_x_22909:
[----:B------:R-:W-:Y:S05]  /*1a390*/  BSYNC.RECONVERGENT B1 ;  /* 0x0000000000017941 */ /* 0x000fea0003800200 */
.L_x_22908:
        /* <DEDUP_REMOVED lines=20> */
.L_x_22915:
        /* <DEDUP_REMOVED lines=15> */
.L_x_22917:
[----:B------:R-:W-:Y:S05]  /*1a5d0*/  BSYNC.RECONVERGENT B2 ;  /* 0x0000000000027941 */ /* 0x000fea0003800200 */
.L_x_22916:
        /* <DEDUP_REMOVED lines=43> */
.L_x_22914:
[----:B------:R-:W-:Y:S05]  /*1a890*/  BSYNC.RECONVERGENT B1 ;  /* 0x0000000000017941 */ /* 0x000fea0003800200 */
.L_x_22913:
        /* <DEDUP_REMOVED lines=16> */
.L_x_22877:
        /* <DEDUP_REMOVED lines=8> */
[----:B------:R-:W-:Y:S01]  /*1aa20*/  SEL R32, RZ, 0x100, !P0 ;  /* 0x00000100ff207807 */ /* 0x000fe20004000000 */
[----:B------:R0:W-:Y:S01]  /*1aa30*/  STG.E.128 desc[UR8][R42.64+0x10], R56 ;  /* 0x000010382a007986 */ /* 0x0001e2000c101d08 */
[----:B------:R-:W-:-:S02]  /*1aa40*/  LOP3.LUT P5, RZ, R206, 0x2, RZ, 0xc0, !PT ;  /* 0x00000002ceff7812 */ /* 0x000fc400078ac0ff */
        /* <DEDUP_REMOVED lines=32> */
.L_x_22921:
        /* <DEDUP_REMOVED lines=13> */
.L_x_22923:
[----:B------:R-:W-:Y:S05]  /*1ad20*/  BSYNC.RECONVERGENT B2 ;  /* 0x0000000000027941 */ /* 0x000fea0003800200 */
.L_x_22922:
        /* <DEDUP_REMOVED lines=43> */
.L_x_22920:
[----:B------:R-:W-:Y:S05]  /*1afe0*/  BSYNC.RECONVERGENT B1 ;  /* 0x0000000000017941 */ /* 0x000fea0003800200 */
.L_x_22919:
        /* <DEDUP_REMOVED lines=25> */
.L_x_22926:
        /* <DEDUP_REMOVED lines=13> */
.L_x_22928:
[----:B------:R-:W-:Y:S05]  /*1b250*/  BSYNC.RECONVERGENT B2 ;  /* 0x0000000000027941 */ /* 0x000fea0003800200 */
.L_x_22927:
        /* <DEDUP_REMOVED lines=43> */
.L_x_22925:
[----:B------:R-:W-:Y:S05]  /*1b510*/  BSYNC.RECONVERGENT B1 ;  /* 0x0000000000017941 */ /* 0x000fea0003800200 */
.L_x_22924:
        /* <DEDUP_REMOVED lines=22> */
.L_x_22931:
        /* <DEDUP_REMOVED lines=13> */
.L_x_22933:
[----:B------:R-:W-:Y:S05]  /*1b750*/  BSYNC.RECONVERGENT B2 ;  /* 0x0000000000027941 */ /* 0x000fea0003800200 */
.L_x_22932:
        /* <DEDUP_REMOVED lines=43> */
.L_x_22930:
[----:B------:R-:W-:Y:S05]  /*1ba10*/  BSYNC.RECONVERGENT B1 ;  /* 0x0000000000017941 */ /* 0x000fea0003800200 */
.L_x_22929:
        /* <DEDUP_REMOVED lines=23> */
.L_x_22936:
        /* <DEDUP_REMOVED lines=13> */
.L_x_22938:
[----:B------:R-:W-:Y:S05]  /*1bc60*/  BSYNC.RECONVERGENT B2 ;  /* 0x0000000000027941 */ /* 0x000fea0003800200 */
.L_x_22937:
        /* <DEDUP_REMOVED lines=43> */
.L_x_22935:
[----:B------:R-:W-:Y:S05]  /*1bf20*/  BSYNC.RECONVERGENT B1 ;  /* 0x0000000000017941 */ /* 0x000fea0003800200 */
.L_x_22934:
        /* <DEDUP_REMOVED lines=22> */
.L_x_22941:
        /* <DEDUP_REMOVED lines=13> */
.L_x_22943:
[----:B------:R-:W-:Y:S05]  /*1c160*/  BSYNC.RECONVERGENT B2 ;  /* 0x0000000000027941 */ /* 0x000fea0003800200 */
.L_x_22942:
        /* <DEDUP_REMOVED lines=43> */
.L_x_22940:
[----:B------:R-:W-:Y:S05]  /*1c420*/  BSYNC.RECONVERGENT B1 ;  /* 0x0000000000017941 */ /* 0x000fea0003800200 */
.L_x_22939:
        /* <DEDUP_REMOVED lines=23> */
.L_x_22946:
        /* <DEDUP_REMOVED lines=13> */
.L_x_22948:
[----:B------:R-:W-:Y:S05]  /*1c670*/  BSYNC.RECONVERGENT B2 ;  /* 0x0000000000027941 */ /* 0x000fea0003800200 */
.L_x_22947:
        /* <DEDUP_REMOVED lines=43> */
.L_x_22945:
[----:B------:R-:W-:Y:S05]  /*1c930*/  BSYNC.RECONVERGENT B1 ;  /* 0x0000000000017941 */ /* 0x000fea0003800200 */
.L_x_22944:
        /* <DEDUP_REMOVED lines=22> */
.L_x_22951:
        /* <DEDUP_REMOVED lines=13> */
.L_x_22953:
[----:B------:R-:W-:Y:S05]  /*1cb70*/  BSYNC.RECONVERGENT B2 ;  /* 0x0000000000027941 */ /* 0x000fea0003800200 */
.L_x_22952:
        /* <DEDUP_REMOVED lines=43> */
.L_x_22950:
[----:B------:R-:W-:Y:S05]  /*1ce30*/  BSYNC.RECONVERGENT B1 ;  /* 0x0000000000017941 */ /* 0x000fea0003800200 */
.L_x_22949:
        /* <DEDUP_REMOVED lines=23> */
.L_x_22956:
        /* <DEDUP_REMOVED lines=15> */
.L_x_22958:
[----:B------:R-:W-:Y:S05]  /*1d0a0*/  BSYNC.RECONVERGENT B2 ;  /* 0x0000000000027941 */ /* 0x000fea0003800200 */
.L_x_22957:
        /* <DEDUP_REMOVED lines=43> */
.L_x_22955:
[----:B------:R-:W-:Y:S05]  /*1d360*/  BSYNC.RECONVERGENT B1 ;  /* 0x0000000000017941 */ /* 0x000fea0003800200 */
.L_x_22954:
        /* <DEDUP_REMOVED lines=10> */
.L_x_22918:
        /* <DEDUP_REMOVED lines=16> */
.L_x_22962:
        /* <DEDUP_REMOVED lines=13> */
.L_x_22964:
[----:B------:R-:W-:Y:S05]  /*1d5e0*/  BSYNC.RECONVERGENT B2 ;  /* 0x0000000000027941 */ /* 0x000fea0003800200 */
.L_x_22963:
        /* <DEDUP_REMOVED lines=43> */
.L_x_22961:
[----:B------:R-:W-:Y:S05]  /*1d8a0*/  BSYNC.RECONVERGENT B1 ;  /* 0x0000000000017941 */ /* 0x000fea0003800200 */
.L_x_22960:
        /* <DEDUP_REMOVED lines=8> */
[----:B------:R-:W-:Y:S01]  /*1d930*/  MOV R42, 0x2 ;  /* 0x00000002002a7802 */ /* 0x000fe20000000f00 */
[----:B------:R-:W-:Y:S01]  /*1d940*/  FMUL.FTZ R52, R52, R209 ;  /* 0x000000d134347220 */ /* 0x000fe20000410000 */
[----:B------:R-:W-:Y:S01]  /*1d950*/  FSETP.LE.FTZ.AND P1, PT, R39, R210, PT ;  /* 0x000000d22700720b */ /* 0x000fe20003f33000 */
[----:B------:R-:W-:-:S12]  /*1d960*/  IMAD.MOV.U32 R39, RZ, RZ, R0 ;  /* 0x000000ffff277224 */ /* 0x000fd800078e0000 */
        /* <DEDUP_REMOVED lines=10> */
.L_x_22967:
        /* <DEDUP_REMOVED lines=13> */
.L_x_22969:
[----:B------:R-:W-:Y:S05]  /*1dae0*/  BSYNC.RECONVERGENT B2 ;  /* 0x0000000000027941 */ /* 0x000fea0003800200 */
.L_x_22968:
        /* <DEDUP_REMOVED lines=43> */
.L_x_22966:
[----:B------:R-:W-:Y:S05]  /*1dda0*/  BSYNC.RECONVERGENT B1 ;  /* 0x0000000000017941 */ /* 0x000fea0003800200 */
.L_x_22965:
[----:B------:R-:W-:Y:S01]  /*1ddb0*/  ISETP.NE.AND P1, PT, R42, 0x1, PT ;  /* 0x000000012a00780c */ /* 0x000fe20003f25270 */
[----:B------:R-:W-:Y:S01]  /*1ddc0*/  IMAD.U32 R41, R32, 0x10000, RZ ;  /* 0x0001000020297824 */ /* 0x000fe200078e00ff */
[----:B------:R-:W-:Y:S01]  /*1ddd0*/  I2FP.F32.U32 R38, R39 ;  /* 0x0000002700267245 */ /* 0x000fe20000201000 */
[----:B------:R-:W-:Y:S02]  /*1dde0*/  BSSY.RECONVERGENT B1, `(.L_x_22970) ;  /* 0x0000049000017945 */ /* 0x000fe40003800200 */
[----:B------:R-:W-:Y:S02]  /*1ddf0*/  FMUL.FTZ R32, R41, R212 ;  /* 0x000000d429207220 */ /* 0x000fe40000410000 */
[----:B------:R-:W-:Y:S01]  /*1de00*/  FFMA.FTZ R39, R38, R211, 1.1641532182693481445e-10 ;  /* 0x2f00000026277423 */ /* 0x000fe200000100d3 */
[----:B------:R-:W-:Y:S01]  /*1de10*/  MOV R38, 0x2 ;  /* 0x0000000200267802 */ /* 0x000fe20000000f00 */
[----:B------:R-:W-:-:S03]  /*1de20*/  FMUL.FTZ R53, R32, R209 ;  /* 0x000000d120357220 */ /* 0x000fc60000410000 */
[----:B------:R-:W-:Y:S01]  /*1de30*/  FSETP.LE.FTZ.AND P0, PT, R39, R210, PT ;  /* 0x000000d22700720b */ /* 0x000fe20003f13000 */
        /* <DEDUP_REMOVED lines=10> */
.L_x_22972:
        /* <DEDUP_REMOVED lines=13> */
.L_x_22974:
[----:B------:R-:W-:Y:S05]  /*1dfb0*/  BSYNC.RECONVERGENT B2 ;  /* 0x0000000000027941 */ /* 0x000fea0003800200 */
.L_x_22973:
        /* <DEDUP_REMOVED lines=43> */
.L_x_22971:
[----:B------:R-:W-:Y:S05]  /*1e270*/  BSYNC.RECONVERGENT B1 ;  /* 0x0000000000017941 */ /* 0x000fea0003800200 */
.L_x_22970:
[----:B------:R-:W-:Y:S01]  /*1e280*/  ISETP.NE.AND P2, PT, R38, 0x1, PT ;  /* 0x000000012600780c */ /* 0x000fe20003f45270 */
[C---:B------:R-:W-:Y:S01]  /*1e290*/  IMAD.U32 R41, R33.reuse, 0x10000, RZ ;  /* 0x0001000021297824 */ /* 0x040fe200078e00ff */
[----:B------:R-:W-:Y:S01]  /*1e2a0*/  I2FP.F32.U32 R32, R39 ;  /* 0x0000002700207245 */ /* 0x000fe20000201000 */
[----:B------:R-:W-:Y:S01]  /*1e2b0*/  BSSY.RECONVERGENT B1, `(.L_x_22975) ;  /* 0x000004a000017945 */ /* 0x000fe20003800200 */
[----:B------:R-:W-:Y:S01]  /*1e2c0*/  PRMT R44, R33, 0x7632, R44 ;  /* 0x00007632212c7816 */ /* 0x000fe2000000002c */
[----:B------:R-:W-:Y:S01]  /*1e2d0*/  FMUL.FTZ R54, R41, R212 ;  /* 0x000000d429367220 */ /* 0x000fe20000410000 */
[----:B------:R-:W-:Y:S01]  /*1e2e0*/  MOV R40, 0x2 ;  /* 0x0000000200287802 */ /* 0x000fe20000000f00 */
        /* <DEDUP_REMOVED lines=13> */
.L_x_22977:
        /* <DEDUP_REMOVED lines=13> */
.L_x_22979:
[----:B------:R-:W-:Y:S05]  /*1e490*/  BSYNC.RECONVERGENT B2 ;  /* 0x0000000000027941 */ /* 0x000fea0003800200 */
.L_x_22978:
        /* <DEDUP_REMOVED lines=43> */
.L_x_22976:
[----:B------:R-:W-:Y:S05]  /*1e750*/  BSYNC.RECONVERGENT B1 ;  /* 0x0000000000017941 */ /* 0x000fea0003800200 */
.L_x_22975:
[----:B------:R-:W-:Y:S01]  /*1e760*/  ISETP.NE.AND P3, PT, R40, 0x1, PT ;  /* 0x000000012800780c */ /* 0x000fe20003f65270 */
[----:B------:R-:W-:Y:S01]  /*1e770*/  IMAD.U32 R39, R44, 0x10000, RZ ;  /* 0x000100002c277824 */ /* 0x000fe200078e00ff */
[----:B------:R-:W-:Y:S01]  /*1e780*/  I2FP.F32.U32 R32, R33 ;  /* 0x0000002100207245 */ /* 0x000fe20000201000 */
[----:B------:R-:W-:Y:S01]  /*1e790*/  BSSY.RECONVERGENT B1, `(.L_x_22980) ;  /* 0x0000049000017945 */ /* 0x000fe20003800200 */
[----:B------:R-:W-:-:S03]  /*1e7a0*/  MOV R38, 0x2 ;  /* 0x0000000200267802 */ /* 0x000fc60000000f00 */
        /* <DEDUP_REMOVED lines=14> */
.L_x_22982:
        /* <DEDUP_REMOVED lines=13> */
.L_x_22984:
[----:B------:R-:W-:Y:S05]  /*1e960*/  BSYNC.RECONVERGENT B2 ;  /* 0x0000000000027941 */ /* 0x000fea0003800200 */
.L_x_22983:
        /* <DEDUP_REMOVED lines=43> */
.L_x_22981:
[----:B------:R-:W-:Y:S05]  /*1ec20*/  BSYNC.RECONVERGENT B1 ;  /* 0x0000000000017941 */ /* 0x000fea0003800200 */
.L_x_22980:
[----:B------:R-:W-:Y:S01]  /*1ec30*/  ISETP.NE.AND P4, PT, R38, 0x1, PT ;  /* 0x000000012600780c */ /* 0x000fe20003f85270 */
[C---:B------:R-:W-:Y:S01]  /*1ec40*/  IMAD.U32 R39, R34.reuse, 0x10000, RZ ;  /* 0x0001000022277824 */ /* 0x040fe200078e00ff */
[----:B------:R-:W-:Y:S01]  /*1ec50*/  I2FP.F32.U32 R32, R33 ;  /* 0x0000002100207245 */ /* 0x000fe20000201000 */
[----:B------:R-:W-:Y:S01]  /*1ec60*/  BSSY.RECONVERGENT B1, `(.L_x_22985) ;  /* 0x000004a000017945 */ /* 0x000fe20003800200 */
[----:B------:R-:W-:Y:S01]  /*1ec70*/  PRMT R34, R34, 0x7632, R34 ;  /* 0x0000763222227816 */ /* 0x000fe20000000022 */
[----:B------:R-:W-:Y:S01]  /*1ec80*/  FMUL.FTZ R48, R39, R212 ;  /* 0x000000d427307220 */ /* 0x000fe20000410000 */
[----:B------:R-:W-:Y:S01]  /*1ec90*/  MOV R40, 0x2 ;  /* 0x0000000200287802 */ /* 0x000fe20000000f00 */
        /* <DEDUP_REMOVED lines=13> */
.L_x_22987:
        /* <DEDUP_REMOVED lines=13> */
.L_x_22989:
[----:B------:R-:W-:Y:S05]  /*1ee40*/  BSYNC.RECONVERGENT B2 ;  /* 0x0000000000027941 */ /* 0x000fea0003800200 */
.L_x_22988:
        /* <DEDUP_REMOVED lines=43> */
.L_x_22986:
[----:B------:R-:W-:Y:S05]  /*1f100*/  BSYNC.RECONVERGENT B1 ;  /* 0x0000000000017941 */ /* 0x000fea0003800200 */
.L_x_22985:
        /* <DEDUP_REMOVED lines=19> */
.L_x_22992:
        /* <DEDUP_REMOVED lines=13> */
.L_x_22994:
[----:B------:R-:W-:Y:S05]  /*1f310*/  BSYNC.RECONVERGENT B2 ;  /* 0x0000000000027941 */ /* 0x000fea0003800200 */
.L_x_22993:
        /* <DEDUP_REMOVED lines=43> */
.L_x_22991:
[----:B------:R-:W-:Y:S05]  /*1f5d0*/  BSYNC.RECONVERGENT B1 ;  /* 0x0000000000017941 */ /* 0x000fea0003800200 */
.L_x_22990:
        /* <DEDUP_REMOVED lines=20> */
.L_x_22997:
        /* <DEDUP_REMOVED lines=15> */
.L_x_22999:
[----:B------:R-:W-:Y:S05]  /*1f810*/  BSYNC.RECONVERGENT B2 ;  /* 0x0000000000027941 */ /* 0x000fea0003800200 */
.L_x_22998:
        /* <DEDUP_REMOVED lines=43> */
.L_x_22996:
[----:B------:R-:W-:Y:S05]  /*1fad0*/  BSYNC.RECONVERGENT B1 ;  /* 0x0000000000017941 */ /* 0x000fea0003800200 */
.L_x_22995:
        /* <DEDUP_REMOVED lines=16> */
.L_x_22959:
        /* <DEDUP_REMOVED lines=43> */
.L_x_23003:
        /* <DEDUP_REMOVED lines=13> */
.L_x_23005:
[----:B------:R-:W-:Y:S05]  /*1ff60*/  BSYNC.RECONVERGENT B2 ;  /* 0x0000000000027941 */ /* 0x000fea0003800200 */
.L_x_23004:
        /* <DEDUP_REMOVED lines=43> */
.L_x_23002:
[----:B------:R-:W-:Y:S05]  /*20220*/  BSYNC.RECONVERGENT B1 ;  /* 0x0000000000017941 */ /* 0x000fea0003800200 */
.L_x_23001:
        /* <DEDUP_REMOVED lines=10> */
[----:B------:R-:W-:-:S04]  /*202d0*/  FSETP.GTU.FTZ.AND P0, PT, R39, R210, PT ;  /* 0x000000d22700720b */ /* 0x000fc80003f1c000 */
        /* <DEDUP_REMOVED lines=14> */
.L_x_23008:
        /* <DEDUP_REMOVED lines=13> */
.L_x_23010:
[----:B------:R-:W-:Y:S05]  /*20490*/  BSYNC.RECONVERGENT B2 ;  /* 0x0000000000027941 */ /* 0x000fea0003800200 */
.L_x_23009:
        /* <DEDUP_REMOVED lines=43> */
.L_x_23007:
[----:B------:R-:W-:Y:S05]  /*20750*/  BSYNC.RECONVERGENT B1 ;  /* 0x0000000000017941 */ /* 0x000fea0003800200 */
.L_x_23006:
        /* <DEDUP_REMOVED lines=22> */
.L_x_23013:
        /* <DEDUP_REMOVED lines=13> */
.L_x_23015:
[----:B------:R-:W-:Y:S05]  /*20990*/  BSYNC.RECONVERGENT B2 ;  /* 0x0000000000027941 */ /* 0x000fea0003800200 */
.L_x_23014:
        /* <DEDUP_REMOVED lines=43> */
.L_x_23012:
[----:B------:R-:W-:Y:S05]  /*20c50*/  BSYNC.RECONVERGENT B1 ;  /* 0x0000000000017941 */ /* 0x000fea0003800200 */
.L_x_23011:
        /* <DEDUP_REMOVED lines=23> */
.L_x_23018:
        /* <DEDUP_REMOVED lines=13> */
.L_x_23020:
[----:B------:R-:W-:Y:S05]  /*20ea0*/  BSYNC.RECONVERGENT B2 ;  /* 0x0000000000027941 */ /* 0x000fea0003800200 */
.L_x_23019:
        /* <DEDUP_REMOVED lines=43> */
.L_x_23017:
[----:B------:R-:W-:Y:S05]  /*21160*/  BSYNC.RECONVERGENT B1 ;  /* 0x0000000000017941 */ /* 0x000fea0003800200 */
.L_x_23016:
        /* <DEDUP_REMOVED lines=22> */
.L_x_23023:
        /* <DEDUP_REMOVED lines=13> */
.L_x_23025:
[----:B------:R-:W-:Y:S05]  /*213a0*/  BSYNC.RECONVERGENT B2 ;  /* 0x0000000000027941 */ /* 0x000fea0003800200 */
.L_x_23024:
        /* <DEDUP_REMOVED lines=43> */
.L_x_23022:
[----:B------:R-:W-:Y:S05]  /*21660*/  BSYNC.RECONVERGENT B1 ;  /* 0x0000000000017941 */ /* 0x000fea0003800200 */
.L_x_23021:
        /* <DEDUP_REMOVED lines=23> */
.L_x_23028:
        /* <DEDUP_REMOVED lines=13> */
.L_x_23030:
[----:B------:R-:W-:Y:S05]  /*218b0*/  BSYNC.RECONVERGENT B2 ;  /* 0x0000000000027941 */ /* 0x000fea0003800200 */
.L_x_23029:
        /* <DEDUP_REMOVED lines=43> */
.L_x_23027:
[----:B------:R-:W-:Y:S05]  /*21b70*/  BSYNC.RECONVERGENT B1 ;  /* 0x0000000000017941 */ /* 0x000fea0003800200 */
.L_x_23026:
        /* <DEDUP_REMOVED lines=22> */
.L_x_23033:
        /* <DEDUP_REMOVED lines=13> */
.L_x_23035:
[----:B------:R-:W-:Y:S05]  /*21db0*/  BSYNC.RECONVERGENT B2 ;  /* 0x0000000000027941 */ /* 0x000fea0003800200 */
.L_x_23034:
        /* <DEDUP_REMOVED lines=43> */
.L_x_23032:
[----:B------:R-:W-:Y:S05]  /*22070*/  BSYNC.RECONVERGENT B1 ;  /* 0x0000000000017941 */ /* 0x000fea0003800200 */
.L_x_23031:
        /* <DEDUP_REMOVED lines=23> */
.L_x_23038:
        /* <DEDUP_REMOVED lines=15> */
.L_x_23040:
[----:B------:R-:W-:Y:S05]  /*222e0*/  BSYNC.RECONVERGENT B2 ;  /* 0x0000000000027941 */ /* 0x000fea0003800200 */
.L_x_23039:
        /* <DEDUP_REMOVED lines=43> */
.L_x_23037:
[----:B------:R-:W-:Y:S05]  /*225a0*/  BSYNC.RECONVERGENT B1 ;  /* 0x0000000000017941 */ /* 0x000fea0003800200 */
.L_x_23036:
        /* <DEDUP_REMOVED lines=10> */
.L_x_23000:
        /* <DEDUP_REMOVED lines=16> */
.L_x_23044:
        /* <DEDUP_REMOVED lines=13> */
.L_x_23046:
[----:B------:R-:W-:Y:S05]  /*22820*/  BSYNC.RECONVERGENT B2 ;  /* 0x0000000000027941 */ /* 0x000fea0003800200 */
.L_x_23045:
        /* <DEDUP_REMOVED lines=43> */
.L_x_23043:
[----:B------:R-:W-:Y:S05]  /*22ae0*/  BSYNC.RECONVERGENT B1 ;  /* 0x0000000000017941 */ /* 0x000fea0003800200 */
.L_x_23042:
        /* <DEDUP_REMOVED lines=9> */
[----:B------:R-:W-:-:S02]  /*22b80*/  FSETP.LE.FTZ.AND P1, PT, R39, R210, PT ;  /* 0x000000d22700720b */ /* 0x000fc40003f33000 */
[----:B------:R-:W-:Y:S01]  /*22b90*/  MOV R39, R0 ;  /* 0x0000000000277202 */ /* 0x000fe20000000f00 */
        /* <DEDUP_REMOVED lines=11> */
.L_x_23049:
        /* <DEDUP_REMOVED lines=13> */
.L_x_23051:
[----:B------:R-:W-:Y:S05]  /*22d20*/  BSYNC.RECONVERGENT B2 ;  /* 0x0000000000027941 */ /* 0x000fea0003800200 */
.L_x_23050:
        /* <DEDUP_REMOVED lines=43> */
.L_x_23048:
[----:B------:R-:W-:Y:S05]  /*22fe0*/  BSYNC.RECONVERGENT B1 ;  /* 0x0000000000017941 */ /* 0x000fea0003800200 */
.L_x_23047:
[----:B------:R-:W-:Y:S01]  /*22ff0*/  ISETP.NE.AND P1, PT, R42, 0x1, PT ;  /* 0x000000012a00780c */ /* 0x000fe20003f25270 */
[----:B------:R-:W-:Y:S01]  /*23000*/  BSSY.RECONVERGENT B1, `(.L_x_23052) ;  /* 0x000004b000017945 */ /* 0x000fe20003800200 */
[----:B------:R-:W-:Y:S02]  /*23010*/  I2FP.F32.U32 R38, R39 ;  /* 0x0000002700267245 */ /* 0x000fe40000201000 */
[----:B------:R-:W-:-:S03]  /*23020*/  SHF.L.U32 R41, R32, 0x10, RZ ;  /* 0x0000001020297819 */ /* 0x000fc600000006ff */
[----:B------:R-:W-:Y:S01]  /*23030*/  FFMA.FTZ R39, R38, R211, 1.1641532182693481445e-10 ;  /* 0x2f00000026277423 */ /* 0x000fe200000100d3 */
[----:B------:R-:W-:Y:S02]  /*23040*/  IMAD.MOV.U32 R38, RZ, RZ, 0x2 ;  /* 0x00000002ff267424 */ /* 0x000fe400078e00ff */
[----:B------:R-:W-:Y:S02]  /*23050*/  FMUL.FTZ R32, R41, R212 ;  /* 0x000000d429207220 */ /* 0x000fe40000410000 */
[----:B------:R-:W-:Y:S02]  /*23060*/  FSETP.LE.FTZ.AND P0, PT, R39, R210, PT ;  /* 0x000000d22700720b */ /* 0x000fe40003f13000 */
[----:B------:R-:W-:Y:S01]  /*23070*/  FMUL.FTZ R45, R32, R209 ;  /* 0x000000d1202d7220 */ /* 0x000fe20000410000 */
[----:B------:R-:W-:Y:S01]  /*23080*/  MOV R39, R0 ;  /* 0x0000000000277202 */ /* 0x000fe20000000f00 */
        /* <DEDUP_REMOVED lines=9> */
.L_x_23054:
        /* <DEDUP_REMOVED lines=13> */
.L_x_23056:
[----:B------:R-:W-:Y:S05]  /*231f0*/  BSYNC.RECONVERGENT B2 ;  /* 0x0000000000027941 */ /* 0x000fea0003800200 */
.L_x_23055:
        /* <DEDUP_REMOVED lines=43> */
.L_x_23053:
[----:B------:R-:W-:Y:S05]  /*234b0*/  BSYNC.RECONVERGENT B1 ;  /* 0x0000000000017941 */ /* 0x000fea0003800200 */
.L_x_23052:
[----:B------:R-:W-:Y:S01]  /*234c0*/  ISETP.NE.AND P2, PT, R38, 0x1, PT ;  /* 0x000000012600780c */ /* 0x000fe20003f45270 */
[----:B------:R-:W-:Y:S01]  /*234d0*/  BSSY.RECONVERGENT B1, `(.L_x_23057) ;  /* 0x000004c000017945 */ /* 0x000fe20003800200 */
[----:B------:R-:W-:Y:S02]  /*234e0*/  I2FP.F32.U32 R32, R39 ;  /* 0x0000002700207245 */ /* 0x000fe40000201000 */
[C---:B------:R-:W-:Y:S02]  /*234f0*/  SHF.L.U32 R41, R33.reuse, 0x10, RZ ;  /* 0x0000001021297819 */ /* 0x040fe400000006ff */
[----:B------:R-:W-:Y:S01]  /*23500*/  PRMT R47, R33, 0x7632, R47 ;  /* 0x00007632212f7816 */ /* 0x000fe2000000002f */
[----:B------:R-:W-:Y:S01]  /*23510*/  FFMA.FTZ R39, R32, R211, 1.1641532182693481445e-10 ;  /* 0x2f00000020277423 */ /* 0x000fe200000100d3 */
[----:B------:R-:W-:Y:S01]  /*23520*/  MOV R33, R0 ;  /* 0x0000000000217202 */ /* 0x000fe20000000f00 */
[----:B------:R-:W-:-:S03]  /*23530*/  FMUL.FTZ R46, R41, R212 ;  /* 0x000000d4292e7220 */ /* 0x000fc60000410000 */
[----:B------:R-:W-:Y:S01]  /*23540*/  FSETP.LE.FTZ.AND P1, PT, R39, R210, PT ;  /* 0x000000d22700720b */ /* 0x000fe20003f33000 */
[----:B------:R-:W-:Y:S02]  /*23550*/  IMAD.MOV.U32 R39, RZ, RZ, 0x2 ;  /* 0x00000002ff277424 */ /* 0x000fe400078e00ff */
        /* <DEDUP_REMOVED lines=10> */
.L_x_23059:
        /* <DEDUP_REMOVED lines=13> */
.L_x_23061:
[----:B------:R-:W-:Y:S05]  /*236d0*/  BSYNC.RECONVERGENT B2 ;  /* 0x0000000000027941 */ /* 0x000fea0003800200 */
.L_x_23060:
        /* <DEDUP_REMOVED lines=43> */
.L_x_23058:
[----:B------:R-:W-:Y:S05]  /*23990*/  BSYNC.RECONVERGENT B1 ;  /* 0x0000000000017941 */ /* 0x000fea0003800200 */
.L_x_23057:
        /* <DEDUP_REMOVED lines=19> */
.L_x_23064:
        /* <DEDUP_REMOVED lines=13> */
.L_x_23066:
[----:B------:R-:W-:Y:S05]  /*23ba0*/  BSYNC.RECONVERGENT B2 ;  /* 0x0000000000027941 */ /* 0x000fea0003800200 */
.L_x_23065:
        /* <DEDUP_REMOVED lines=43> */
.L_x_23063:
[----:B------:R-:W-:Y:S05]  /*23e60*/  BSYNC.RECONVERGENT B1 ;  /* 0x0000000000017941 */ /* 0x000fea0003800200 */
.L_x_23062:
        /* <DEDUP_REMOVED lines=20> */
.L_x_23069:
        /* <DEDUP_REMOVED lines=13> */
.L_x_23071:
[----:B------:R-:W-:Y:S05]  /*24080*/  BSYNC.RECONVERGENT B2 ;  /* 0x0000000000027941 */ /* 0x000fea0003800200 */
.L_x_23070:
        /* <DEDUP_REMOVED lines=43> */
.L_x_23068:
[----:B------:R-:W-:Y:S05]  /*24340*/  BSYNC.RECONVERGENT B1 ;  /* 0x0000000000017941 */ /* 0x000fea0003800200 */
.L_x_23067:
        /* <DEDUP_REMOVED lines=19> */
.L_x_23074:
        /* <DEDUP_REMOVED lines=13> */
.L_x_23076:
[----:B------:R-:W-:Y:S05]  /*24550*/  BSYNC.RECONVERGENT B2 ;  /* 0x0000000000027941 */ /* 0x000fea0003800200 */
.L_x_23075:
        /* <DEDUP_REMOVED lines=43> */
.L_x_23073:
[----:B------:R-:W-:Y:S05]  /*24810*/  BSYNC.RECONVERGENT B1 ;  /* 0x0000000000017941 */ /* 0x000fea0003800200 */
.L_x_23072:
        /* <DEDUP_REMOVED lines=20> */
.L_x_23079:
        /* <DEDUP_REMOVED lines=15> */
.L_x_23081:
[----:B------:R-:W-:Y:S05]  /*24a50*/  BSYNC.RECONVERGENT B2 ;  /* 0x0000000000027941 */ /* 0x000fea0003800200 */
.L_x_23080:
        /* <DEDUP_REMOVED lines=43> */
.L_x_23078:
[----:B------:R-:W-:Y:S05]  /*24d10*/  BSYNC.RECONVERGENT B1 ;  /* 0x0000000000017941 */ /* 0x000fea0003800200 */
.L_x_23077:
        /* <DEDUP_REMOVED lines=16> */
.L_x_23041:
        /* <DEDUP_REMOVED lines=23> */
[----:B------:R-:W1:Y:S02]  /*24f90*/  LDC.64 R226, c[0x0][0x3a0] ;  /* 0x0000e800ffe27b82 */ /* 0x000e640000000a00 */
[----:B-1----:R-:W-:-:S05]  /*24fa0*/  IMAD.WIDE.U32 R226, R225, 0x20, R226 ;  /* 0x00000020e1e27825 */ /* 0x002fca00078e00e2 */
[----:B0-----:R0:W5:Y:S04]  /*24fb0*/  LDG.E.128 R160, desc[UR8][R226.64] ;  /* 0x00000008e2a07981 */ /* 0x001168000c1e1d00 */
[----:B------:R0:W5:Y:S01]  /*24fc0*/  LDG.E.128 R36, desc[UR8][R226.64+0x10] ;  /* 0x00001008e2247981 */ /* 0x000162000c1e1d00 */
[----:B------:R-:W-:Y:S01]  /*24fd0*/  ISETP.NE.AND P0, PT, R224, 0x1, PT ;  /* 0x00000001e000780c */ /* 0x000fe20003f05270 */
[----:B------:R-:W-:Y:S01]  /*24fe0*/  BSSY.RECONVERGENT B1, `(.L_x_23083) ;  /* 0x0000048000017945 */ /* 0x000fe20003800200 */
[----:B------:R-:W-:Y:S02]  /*24ff0*/  HFMA2 R228, -RZ, RZ, 0, 1.1920928955078125e-07 ;  /* 0x00000002ffe47431 */ /* 0x000fe400000001ff */
[----:B------:R-:W-:Y:S01]  /*25000*/  IMAD.MOV.U32 R229, RZ, RZ, R0 ;  /* 0x000000ffffe57224 */ /* 0x000fe200078e0000 */
[----:B------:R-:W-:-:S08]  /*25010*/  MOV R216, R218 ;  /* 0x000000da00d87202 */ /* 0x000fd00000000f00 */
[----:B0-----:R-:W-:Y:S05]  /*25020*/  @!P0 BRA `(.L_x_23084) ;  /* 0x00000004000c8947 */ /* 0x001fea0003800000 */
        /* <DEDUP_REMOVED lines=10> */
.L_x_23085:
        /* <DEDUP_REMOVED lines=13> */
.L_x_23087:
[----:B------:R-:W-:Y:S05]  /*251a0*/  BSYNC.RECONVERGENT B2 ;  /* 0x0000000000027941 */ /* 0x000fea0003800200 */
.L_x_23086:
        /* <DEDUP_REMOVED lines=43> */
.L_x_23084:
[----:B------:R-:W-:Y:S05]  /*25460*/  BSYNC.RECONVERGENT B1 ;  /* 0x0000000000017941 */ /* 0x000fea0003800200 */
.L_x_23083:
        /* <DEDUP_REMOVED lines=25> */
.L_x_23090:
        /* <DEDUP_REMOVED lines=13> */
.L_x_23092:
[----:B------:R-:W-:Y:S05]  /*256d0*/  BSYNC.RECONVERGENT B2 ;  /* 0x0000000000027941 */ /* 0x000fea0003800200 */
.L_x_23091:
        /* <DEDUP_REMOVED lines=43> */
.L_x_23089:
[----:B------:R-:W-:Y:S05]  /*25990*/  BSYNC.RECONVERGENT B1 ;  /* 0x0000000000017941 */ /* 0x000fea0003800200 */
.L_x_23088:
        /* <DEDUP_REMOVED lines=22> */
.L_x_23095:
        /* <DEDUP_REMOVED lines=13> */
.L_x_23097:
[----:B------:R-:W-:Y:S05]  /*25bd0*/  BSYNC.RECONVERGENT B2 ;  /* 0x0000000000027941 */ /* 0x000fea0003800200 */
.L_x_23096:
        /* <DEDUP_REMOVED lines=43> */
.L_x_23094:
[----:B------:R-:W-:Y:S05]  /*25e90*/  BSYNC.RECONVERGENT B1 ;  /* 0x0000000000017941 */ /* 0x000fea0003800200 */
.L_x_23093:
        /* <DEDUP_REMOVED lines=23> */
.L_x_23100:
        /* <DEDUP_REMOVED lines=13> */
.L_x_23102:
[----:B------:R-:W-:Y:S05]  /*260e0*/  BSYNC.RECONVERGENT B2 ;  /* 0x0000000000027941 */ /* 0x000fea0003800200 */
.L_x_23101:
        /* <DEDUP_REMOVED lines=43> */
.L_x_23099:
[----:B------:R-:W-:Y:S05]  /*263a0*/  BSYNC.RECONVERGENT B1 ;  /* 0x0000000000017941 */ /* 0x000fea0003800200 */
.L_x_23098:
        /* <DEDUP_REMOVED lines=22> */
.L_x_23105:
        /* <DEDUP_REMOVED lines=13> */
.L_x_23107:
[----:B------:R-:W-:Y:S05]  /*265e0*/  BSYNC.RECONVERGENT B2 ;  /* 0x0000000000027941 */ /* 0x000fea0003800200 */
.L_x_23106:
        /* <DEDUP_REMOVED lines=43> */
.L_x_23104:
[----:B------:R-:W-:Y:S05]  /*268a0*/  BSYNC.RECONVERGENT B1 ;  /* 0x0000000000017941 */ /* 0x000fea0003800200 */
.L_x_23103:
        /* <DEDUP_REMOVED lines=23> */
.L_x_23110:
        /* <DEDUP_REMOVED lines=13> */
.L_x_23112:
[----:B------:R-:W-:Y:S05]  /*26af0*/  BSYNC.RECONVERGENT B2 ;  /* 0x0000000000027941 */ /* 0x000fea0003800200 */
.L_x_23111:
        /* <DEDUP_REMOVED lines=43> */
.L_x_23109:
[----:B------:R-:W-:Y:S05]  /*26db0*/  BSYNC.RECONVERGENT B1 ;  /* 0x0000000000017941 */ /* 0x000fea0003800200 */
.L_x_23108:
        /* <DEDUP_REMOVED lines=22> */
.L_x_23115:
        /* <DEDUP_REMOVED lines=13> */
.L_x_23117:
[----:B------:R-:W-:Y:S05]  /*26ff0*/  BSYNC.RECONVERGENT B2 ;  /* 0x0000000000027941 */ /* 0x000fea0003800200 */
.L_x_23116:
        /* <DEDUP_REMOVED lines=43> */
.L_x_23114:
[----:B------:R-:W-:Y:S05]  /*272b0*/  BSYNC.RECONVERGENT B1 ;  /* 0x0000000000017941 */ /* 0x000fea0003800200 */
.L_x_23113:
        /* <DEDUP_REMOVED lines=23> */
.L_x_23120:
        /* <DEDUP_REMOVED lines=15> */
.L_x_23122:
[----:B------:R-:W-:Y:S05]  /*27520*/  BSYNC.RECONVERGENT B2 ;  /* 0x0000000000027941 */ /* 0x000fea0003800200 */
.L_x_23121:
        /* <DEDUP_REMOVED lines=43> */
.L_x_23119:
[----:B------:R-:W-:Y:S05]  /*277e0*/  BSYNC.RECONVERGENT B1 ;  /* 0x0000000000017941 */ /* 0x000fea0003800200 */
.L_x_23118:
        /* <DEDUP_REMOVED lines=10> */
.L_x_23082:
        /* <DEDUP_REMOVED lines=16> */
.L_x_23126:
        /* <DEDUP_REMOVED lines=13> */
.L_x_23128:
[----:B------:R-:W-:Y:S05]  /*27a60*/  BSYNC.RECONVERGENT B2 ;  /* 0x0000000000027941 */ /* 0x000fea0003800200 */
.L_x_23127:
        /* <DEDUP_REMOVED lines=43> */
.L_x_23125:
[----:B------:R-:W-:Y:S05]  /*27d20*/  BSYNC.RECONVERGENT B1 ;  /* 0x0000000000017941 */ /* 0x000fea0003800200 */
.L_x_23124:
        /* <DEDUP_REMOVED lines=22> */
.L_x_23131:
        /* <DEDUP_REMOVED lines=13> */
.L_x_23133:
[----:B------:R-:W-:Y:S05]  /*27f60*/  BSYNC.RECONVERGENT B2 ;  /* 0x0000000000027941 */ /* 0x000fea0003800200 */
.L_x_23132:
        /* <DEDUP_REMOVED lines=43> */
.L_x_23130:
[----:B------:R-:W-:Y:S05]  /*28220*/  BSYNC.RECONVERGENT B1 ;  /* 0x0000000000017941 */ /* 0x000fea0003800200 */
.L_x_23129:
        /* <DEDUP_REMOVED lines=19> */
.L_x_23136:
        /* <DEDUP_REMOVED lines=13> */
.L_x_23138:
[----:B------:R-:W-:Y:S05]  /*28430*/  BSYNC.RECONVERGENT B2 ;  /* 0x0000000000027941 */ /* 0x000fea0003800200 */
.L_x_23137:
        /* <DEDUP_REMOVED lines=43> */
.L_x_23135:
[----:B------:R-:W-:Y:S05]  /*286f0*/  BSYNC.RECONVERGENT B1 ;  /* 0x0000000000017941 */ /* 0x000fea0003800200 */
.L_x_23134:
[----:B------:R-:W-:Y:S01]  /*28700*/  ISETP.NE.AND P2, PT, R36, 0x1, PT ;  /* 0x000000012400780c */ /* 0x000fe20003f45270 */
[C---:B------:R-:W-:Y:S01]  /*28710*/  IMAD.U32 R39, R33.reuse, 0x10000, RZ ;  /* 0x0001000021277824 */ /* 0x040fe200078e00ff */
[----:B------:R-:W-:Y:S01]  /*28720*/  I2FP.F32.U32 R32, R37 ;  /* 0x0000002500207245 */ /* 0x000fe20000201000 */
[----:B------:R-:W-:Y:S01]  /*28730*/  BSSY.RECONVERGENT B1, `(.L_x_23139) ;  /* 0x000004a000017945 */ /* 0x000fe20003800200 */
[----:B------:R-:W-:Y:S01]  /*28740*/  PRMT R163, R33, 0x7632, R163 ;  /* 0x0000763221a37816 */ /* 0x000fe200000000a3 */
[----:B------:R-:W-:Y:S01]  /*28750*/  FMUL.FTZ R162, R39, R212 ;  /* 0x000000d427a27220 */ /* 0x000fe20000410000 */
[----:B------:R-:W-:Y:S02]  /*28760*/  IMAD.MOV.U32 R33, RZ, RZ, R0 ;  /* 0x000000ffff217224 */ /* 0x000fe400078e0000 */
[----:B------:R-:W-:Y:S01]  /*28770*/  FFMA.FTZ R37, R32, R211, 1.1641532182693481445e-10 ;  /* 0x2f00000020257423 */ /* 0x000fe200000100d3 */
[----:B------:R-:W-:-:S04]  /*28780*/  FMUL.FTZ R162, R162, R209 ;  /* 0x000000d1a2a27220 */ /* 0x000fc80000410000 */
[----:B------:R-:W-:Y:S02]  /*28790*/  FSETP.LE.FTZ.AND P1, PT, R37, R210, PT ;  /* 0x000000d22500720b */ /* 0x000fe40003f33000 */
[----:B------:R-:W-:Y:S01]  /*287a0*/  MOV R37, 0x2 ;  /* 0x0000000200257802 */ /* 0x000fe20000000f00 */
        /* <DEDUP_REMOVED lines=9> */
.L_x_23141:
        /* <DEDUP_REMOVED lines=13> */
.L_x_23143:
[----:B------:R-:W-:Y:S05]  /*28910*/  BSYNC.RECONVERGENT B2 ;  /* 0x0000000000027941 */ /* 0x000fea0003800200 */
.L_x_23142:
        /* <DEDUP_REMOVED lines=43> */
.L_x_23140:
[----:B------:R-:W-:Y:S05]  /*28bd0*/  BSYNC.RECONVERGENT B1 ;  /* 0x0000000000017941 */ /* 0x000fea0003800200 */
.L_x_23139:
        /* <DEDUP_REMOVED lines=19> */
.L_x_23146:
        /* <DEDUP_REMOVED lines=13> */
.L_x_23148:
[----:B------:R-:W-:Y:S05]  /*28de0*/  BSYNC.RECONVERGENT B2 ;  /* 0x0000000000027941 */ /* 0x000fea0003800200 */
.L_x_23147:
        /* <DEDUP_REMOVED lines=43> */
.L_x_23145:
[----:B------:R-:W-:Y:S05]  /*290a0*/  BSYNC.RECONVERGENT B1 ;  /* 0x0000000000017941 */ /* 0x000fea0003800200 */
.L_x_23144:
[----:B------:R-:W-:Y:S01]  /*290b0*/  ISETP.NE.AND P4, PT, R36, 0x1, PT ;  /* 0x000000012400780c */ /* 0x000fe20003f85270 */
[C---:B------:R-:W-:Y:S01]  /*290c0*/  IMAD.U32 R37, R34.reuse, 0x10000, RZ ;  /* 0x0001000022257824 */ /* 0x040fe200078e00ff */
[----:B------:R-:W-:Y:S01]  /*290d0*/  I2FP.F32.U32 R32, R33 ;  /* 0x0000002100207245 */ /* 0x000fe20000201000 */
[----:B------:R-:W-:Y:S01]  /*290e0*/  BSSY.RECONVERGENT B1, `(.L_x_23149) ;  /* 0x000004a000017945 */ /* 0x000fe20003800200 */
[----:B------:R-:W-:Y:S02]  /*290f0*/  PRMT R34, R34, 0x7632, R34 ;  /* 0x0000763222227816 */ /* 0x000fe40000000022 */
[----:B------:R-:W-:Y:S01]  /*29100*/  MOV R38, 0x2 ;  /* 0x0000000200267802 */ /* 0x000fe20000000f00 */
        /* <DEDUP_REMOVED lines=14> */
.L_x_23151:
        /* <DEDUP_REMOVED lines=13> */
.L_x_23153:
[----:B------:R-:W-:Y:S05]  /*292c0*/  BSYNC.RECONVERGENT B2 ;  /* 0x0000000000027941 */ /* 0x000fea0003800200 */
.L_x_23152:
        /* <DEDUP_REMOVED lines=43> */
.L_x_23150:
[----:B------:R-:W-:Y:S05]  /*29580*/  BSYNC.RECONVERGENT B1 ;  /* 0x0000000000017941 */ /* 0x000fea0003800200 */
.L_x_23149:
[----:B------:R-:W-:Y:S01]  /*29590*/  ISETP.NE.AND P5, PT, R38, 0x1, PT ;  /* 0x000000012600780c */ /* 0x000fe20003fa5270 */
[----:B------:R-:W-:Y:S01]  /*295a0*/  IMAD.U32 R37, R34, 0x10000, RZ ;  /* 0x0001000022257824 */ /* 0x000fe200078e00ff */
[----:B------:R-:W-:Y:S01]  /*295b0*/  I2FP.F32.U32 R32, R33 ;  /* 0x0000002100207245 */ /* 0x000fe20000201000 */
[----:B------:R-:W-:Y:S01]  /*295c0*/  BSSY.RECONVERGENT B1, `(.L_x_23154) ;  /* 0x0000049000017945 */ /* 0x000fe20003800200 */
[----:B------:R-:W-:Y:S01]  /*295d0*/  MOV R34, 0x2 ;  /* 0x0000000200227802 */ /* 0x000fe20000000f00 */
[----:B------:R-:W-:Y:S02]  /*295e0*/  FMUL.FTZ R224, R37, R212 ;  /* 0x000000d425e07220 */ /* 0x000fe40000410000 */
        /* <DEDUP_REMOVED lines=13> */
.L_x_23156:
        /* <DEDUP_REMOVED lines=13> */
.L_x_23158:
[----:B------:R-:W-:Y:S05]  /*29790*/  BSYNC.RECONVERGENT B2 ;  /* 0x0000000000027941 */ /* 0x000fea0003800200 */
.L_x_23157:
        /* <DEDUP_REMOVED lines=43> */
.L_x_23155:
[----:B------:R-:W-:Y:S05]  /*29a50*/  BSYNC.RECONVERGENT B1 ;  /* 0x0000000000017941 */ /* 0x000fea0003800200 */
.L_x_23154:
        /* <DEDUP_REMOVED lines=20> */
.L_x_23161:
        /* <DEDUP_REMOVED lines=15> */
.L_x_23163:
[----:B------:R-:W-:Y:S05]  /*29c90*/  BSYNC.RECONVERGENT B2 ;  /* 0x0000000000027941 */ /* 0x000fea0003800200 */
.L_x_23162:
        /* <DEDUP_REMOVED lines=43> */
.L_x_23160:
[----:B------:R-:W-:Y:S05]  /*29f50*/  BSYNC.RECONVERGENT B1 ;  /* 0x0000000000017941 */ /* 0x000fea0003800200 */
.L_x_23159:
        /* <DEDUP_REMOVED lines=16> */
.L_x_23123:
        /* <DEDUP_REMOVED lines=14> */
[----:B------:R0:W-:Y:S01]  /*2a140*/  STG.E.128 desc[UR8][R222.64+0x10], R36 ;  /* 0x00001024de007986 */ /* 0x0001e2000c101d08 */
[----:B------:R-:W-:Y:S01]  /*2a150*/  LOP3.LUT R212, R211, R32, R212, 0xfe, !PT ;  /* 0x00000020d3d47212 */ /* 0x000fe200078efed4 */
[----:B------:R-:W-:Y:S01]  /*2a160*/  FADD.FTZ R34, R33, R88 ;  /* 0x0000005821227221 */ /* 0x000fe20000010000 */
[----:B------:R-:W-:Y:S01]  /*2a170*/  UMOV UR4, 0xffffffff ;  /* 0xffffffff00047882 */ /* 0x000fe20000000000 */
[----:B------:R-:W-:-:S02]  /*2a180*/  ISETP.NE.AND P1, PT, R205, RZ, PT ;  /* 0x000000ffcd00720c */ /* 0x000fc40003f25270 */
        /* <DEDUP_REMOVED lines=51> */
[----:B------:R-:W-:Y:S02]  /*2a4c0*/  LOP3.LUT R34, R35, R209, R210, 0xfe, !PT ;  /* 0x000000d123227212 */ /* 0x000fe400078efed2 */
[----:B------:R-:W-:Y:S01]  /*2a4d0*/  SEL R35, RZ, 0x1, !P3 ;  /* 0x00000001ff237807 */ /* 0x000fe20005800000 */
[----:B------:R-:W-:Y:S01]  /*2a4e0*/  FADD.FTZ R32, R33, R160 ;  /* 0x000000a021207221 */ /* 0x000fe20000010000 */
[----:B------:R-:W-:Y:S02]  /*2a4f0*/  SEL R209, RZ, 0x1, !P6 ;  /* 0x00000001ffd17807 */ /* 0x000fe40007000000 */
        /* <DEDUP_REMOVED lines=160> */
.L_x_23177:
[----:B------:R-:W-:Y:S01]  /*2af00*/  FMUL.FTZ R35, R34, R34 ;  /* 0x0000002222237220 */ /* 0x000fe20000410000 */
[----:B------:R-:W-:Y:S01]  /*2af10*/  ISETP.NE.AND P0, PT, RZ, UR13, PT ;  /* 0x0000000dff007c0c */ /* 0x000fe2000bf05270 */
[----:B-1----:R-:W-:Y:S01]  /*2af20*/  FADD.FTZ R32, R212, R211 ;  /* 0x000000d3d4207221 */ /* 0x002fe20000010000 */
[----:B------:R-:W-:Y:S01]  /*2af30*/  SHF.L.U32 R232, R156, 0x10, RZ ;  /* 0x000000109ce87819 */ /* 0x000fe200000006ff */
[----:B------:R-:W-:Y:S01]  /*2af40*/  IMAD.U32 R234, R124, 0x10000, RZ ;  /* 0x000100007cea7824 */ /* 0x000fe200078e00ff */
[----:B------:R-:W-:Y:S01]  /*2af50*/  FSEL R35, R35, RZ, P0 ;  /* 0x000000ff23237208 */ /* 0x000fe20000000000 */
[----:B------:R-:W-:Y:S01]  /*2af60*/  FFMA.FTZ R32, R32, R33, UR14 ;  /* 0x0000000e20207e23 */ /* 0x000fe20008010021 */
[----:B------:R-:W-:Y:S01]  /*2af70*/  FSEL R33, R34, RZ, !P0 ;  /* 0x000000ff22217208 */ /* 0x000fe20004000000 */
[----:B------:R-:W-:Y:S01]  /*2af80*/  IMAD.U32 R236, R6, 0x10000, RZ ;  /* 0x0001000006ec7824 */ /* 0x000fe200078e00ff */
[----:B------:R-:W-:Y:S01]  /*2af90*/  SHF.L.U32 R238, R158, 0x10, RZ ;  /* 0x000000109eee7819 */ /* 0x000fe200000006ff */
[----:B------:R-:W-:Y:S01]  /*2afa0*/  FADD.FTZ R32, R32, R35 ;  /* 0x0000002320207221 */ /* 0x000fe20000010000 */
[----:B------:R-:W-:-:S02]  /*2afb0*/  IMAD.U32 R240, R126, 0x10000, RZ ;  /* 0x000100007ef07824 */ /* 0x000fc400078e00ff */
        /* <DEDUP_REMOVED lines=20> */
[----:B------:R-:W-:Y:S01]  /*2b100*/  FADD.FTZ R92, -R33, R38 ;  /* 0x00000026215c7221 */ /* 0x000fe20000010100 */
[----:B------:R-:W-:Y:S01]  /*2b110*/  SHF.L.U32 R38, R3, 0x10, RZ ;  /* 0x0000001003267819 */ /* 0x000fe200000006ff */
[----:B------:R-:W-:Y:S01]  /*2b120*/  FMUL.FTZ R93, R35, R93 ;  /* 0x0000005d235d7220 */ /* 0x000fe20000410000 */
[----:B------:R-:W-:Y:S01]  /*2b130*/  FFMA.FTZ R37, R41, R232, R234 ;  /* 0x000000e829257223 */ /* 0x000fe200000100ea */
[----:B------:R-:W-:Y:S01]  /*2b140*/  IMAD.U32 R232, R4, 0x10000, RZ ;  /* 0x0001000004e87824 */ /* 0x000fe200078e00ff */
[----:B------:R-:W-:Y:S01]  /*2b150*/  SHF.L.U32 R234, R5, 0x10, RZ ;  /* 0x0000001005ea7819 */ /* 0x000fe200000006ff */
[C---:B------:R-:W-:Y:S01]  /*2b160*/  FMUL.FTZ R45, R35.reuse, R95 ;  /* 0x0000005f232d7220 */ /* 0x040fe20000410000 */
[----:B------:R-:W-:Y:S01]  /*2b170*/  FMUL.FTZ R47, R35, R88 ;  /* 0x00000058232f7220 */ /* 0x000fe20000410000 */
        /* <DEDUP_REMOVED lines=47> */
[----:B------:R-:W-:Y:S01]  /*2b470*/  FFMA.FTZ R45, R45, R234, R236 ;  /* 0x000000ea2d2d7223 */ /* 0x000fe200000100ec */
[----:B------:R-:W-:Y:S01]  /*2b480*/  SHF.L.U32 R33, R157, 0x10, RZ ;  /* 0x000000109d217819 */ /* 0x000fe200000006ff */
[----:B------:R-:W-:-:S02]  /*2b490*/  IMAD.U32 R232, R8, 0x10000, RZ ;  /* 0x0001000008e87824 */ /* 0x000fc400078e00ff */
[----:B------:R-:W-:Y:S01]  /*2b4a0*/  FMUL.FTZ R89, R35, R89 ;  /* 0x0000005923597220 */ /* 0x000fe20000410000 */
[----:B------:R-:W-:Y:S02]  /*2b4b0*/  IMAD.U32 R39, R125, 0x10000, RZ ;  /* 0x000100007d277824 */ /* 0x000fe400078e00ff */
[----:B------:R-:W-:Y:S01]  /*2b4c0*/  FMUL.FTZ R94, R35, R94 ;  /* 0x0000005e235e7220 */ /* 0x000fe20000410000 */
[----:B------:R-:W-:Y:S01]  /*2b4d0*/  FFMA.FTZ R47, R47, R238, R240 ;  /* 0x000000ee2f2f7223 */ /* 0x000fe200000100f0 */
[----:B------:R-:W-:Y:S01]  /*2b4e0*/  SHF.L.U32 R234, R159, 0x10, RZ ;  /* 0x000000109fea7819 */ /* 0x000fe200000006ff */
[----:B------:R-:W-:Y:S01]  /*2b4f0*/  IMAD.U32 R236, R127, 0x10000, RZ ;  /* 0x000100007fec7824 */ /* 0x000fe200078e00ff */
[----:B------:R-:W-:Y:S01]  /*2b500*/  SHF.L.U32 R238, R9, 0x10, RZ ;  /* 0x0000001009ee7819 */ /* 0x000fe200000006ff */
[C---:B------:R-:W-:Y:S01]  /*2b510*/  FMUL.FTZ R43, R35.reuse, R90 ;  /* 0x0000005a232b7220 */ /* 0x040fe20000410000 */
[----:B------:R-:W-:Y:S02]  /*2b520*/  IMAD.U32 R240, R10, 0x10000, RZ ;  /* 0x000100000af07824 */ /* 0x000fe400078e00ff */
[----:B------:R-:W-:Y:S01]  /*2b530*/  FMUL.FTZ R91, R35, R91 ;  /* 0x0000005b235b7220 */ /* 0x000fe20000410000 */
[----:B------:R-:W-:Y:S01]  /*2b540*/  FFMA.FTZ R90, R89, R38, R232 ;  /* 0x00000026595a7223 */ /* 0x000fe200000100e8 */
[----:B------:R-:W-:Y:S01]  /*2b550*/  FFMA.FTZ R94, R94, R33, R39 ;  /* 0x000000215e5e7223 */ /* 0x000fe20000010027 */
[----:B------:R-:W-:Y:S01]  /*2b560*/  FMUL.FTZ R51, R35, R84 ;  /* 0x0000005423337220 */ /* 0x000fe20000410000 */
[----:B------:R-:W-:Y:S01]  /*2b570*/  SHF.L.U32 R38, R11, 0x10, RZ ;  /* 0x000000100b267819 */ /* 0x000fe200000006ff */
[----:B------:R-:W-:Y:S01]  /*2b580*/  FFMA.FTZ R43, R43, R234, R236 ;  /* 0x000000ea2b2b7223 */ /* 0x000fe200000100ec */
[----:B------:R-:W-:Y:S01]  /*2b590*/  IMAD.U32 R84, R12, 0x10000, RZ ;  /* 0x000100000c547824 */ /* 0x000fe200078e00ff */
[----:B------:R-:W-:Y:S01]  /*2b5a0*/  SHF.L.U32 R33, R153, 0x10, RZ ;  /* 0x0000001099217819 */ /* 0x000fe200000006ff */
[----:B------:R-:W-:Y:S01]  /*2b5b0*/  FMUL.FTZ R85, R35, R85 ;  /* 0x0000005523557220 */ /* 0x000fe20000410000 */
[----:B------:R-:W-:Y:S01]  /*2b5c0*/  FFMA.FTZ R232, R91, R238, R240 ;  /* 0x000000ee5be87223 */ /* 0x000fe200000100f0 */
[----:B------:R-:W-:Y:S01]  /*2b5d0*/  IMAD.U32 R39, R121, 0x10000, RZ ;  /* 0x0001000079277824 */ /* 0x000fe200078e00ff */
[----:B------:R-:W-:Y:S01]  /*2b5e0*/  SHF.L.U32 R234, R13, 0x10, RZ ;  /* 0x000000100dea7819 */ /* 0x000fe200000006ff */
[C---:B------:R-:W-:Y:S01]  /*2b5f0*/  FMUL.FTZ R86, R35.reuse, R86 ;  /* 0x0000005623567220 */ /* 0x040fe20000410000 */
        /* <DEDUP_REMOVED lines=13> */
[----:B------:R-:W-:Y:S02]  /*2b6d0*/  IMAD.U32 R39, R123, 0x10000, RZ ;  /* 0x000100007b277824 */ /* 0x000fe400078e00ff */
[C---:B------:R-:W-:Y:S01]  /*2b6e0*/  FMUL.FTZ R81, R35.reuse, R81 ;  /* 0x0000005123517220 */ /* 0x040fe20000410000 */
[----:B------:R-:W-:Y:S01]  /*2b6f0*/  FMUL.FTZ R82, R35, R82 ;  /* 0x0000005223527220 */ /* 0x000fe20000410000 */
[----:B------:R-:W-:-:S02]  /*2b700*/  IMAD.U32 R238, R18, 0x10000, RZ ;  /* 0x0001000012ee7824 */ /* 0x000fc400078e00ff */
[----:B------:R-:W-:Y:S01]  /*2b710*/  FMUL.FTZ R41, R35, R83 ;  /* 0x0000005323297220 */ /* 0x000fe20000410000 */
[----:B------:R-:W-:Y:S01]  /*2b720*/  SHF.L.U32 R242, R152, 0x10, RZ ;  /* 0x0000001098f27819 */ /* 0x000fe200000006ff */
[----:B------:R-:W-:Y:S01]  /*2b730*/  FFMA.FTZ R81, R81, R38, R234 ;  /* 0x0000002651517223 */ /* 0x000fe200000100ea */
[----:B------:R-:W-:Y:S01]  /*2b740*/  SHF.L.U32 R87, R148, 0x10, RZ ;  /* 0x0000001094577819 */ /* 0x000fe200000006ff */
[----:B------:R-:W-:Y:S01]  /*2b750*/  FFMA.FTZ R83, R82, R33, R39 ;  /* 0x0000002152537223 */ /* 0x000fe20000010027 */
[----:B------:R-:W-:Y:S02]  /*2b760*/  IMAD.U32 R244, R120, 0x10000, RZ ;  /* 0x0001000078f47824 */ /* 0x000fe400078e00ff */
[----:B------:R-:W-:Y:S01]  /*2b770*/  FMUL.FTZ R76, R35, R76 ;  /* 0x0000004c234c7220 */ /* 0x000fe20000410000 */
[----:B------:R-:W-:Y:S02]  /*2b780*/  IMAD.U32 R89, R116, 0x10000, RZ ;  /* 0x0001000074597824 */ /* 0x000fe400078e00ff */
        /* <DEDUP_REMOVED lines=8> */
[----:B------:R-:W-:-:S02]  /*2b810*/  IMAD.U32 R238, R22, 0x10000, RZ ;  /* 0x0001000016ee7824 */ /* 0x000fc400078e00ff */
[----:B------:R-:W-:Y:S01]  /*2b820*/  FMUL.FTZ R41, R35, R79 ;  /* 0x0000004f23297220 */ /* 0x000fe20000410000 */
[----:B------:R-:W-:Y:S01]  /*2b830*/  FFMA.FTZ R51, R51, R242, R244 ;  /* 0x000000f233337223 */ /* 0x000fe200000100f4 */
[----:B------:R-:W-:Y:S01]  /*2b840*/  FFMA.FTZ R76, R76, R87, R89 ;  /* 0x000000574c4c7223 */ /* 0x000fe20000010059 */
[----:B------:R-:W-:Y:S01]  /*2b850*/  SHF.L.U32 R240, R150, 0x10, RZ ;  /* 0x0000001096f07819 */ /* 0x000fe200000006ff */
[----:B------:R-:W-:Y:S02]  /*2b860*/  IMAD.U32 R242, R118, 0x10000, RZ ;  /* 0x0001000076f27824 */ /* 0x000fe400078e00ff */
        /* <DEDUP_REMOVED lines=23> */
[----:B------:R-:W-:Y:S01]  /*2b9e0*/  FMUL.FTZ R69, R35, R69 ;  /* 0x0000004523457220 */ /* 0x000fe20000410000 */
[----:B------:R-:W-:Y:S01]  /*2b9f0*/  SHF.L.U32 R236, R29, 0x10, RZ ;  /* 0x000000101dec7819 */ /* 0x000fe200000006ff */
[----:B------:R-:W-:-:S02]  /*2ba00*/  IMAD.U32 R39, R113, 0x10000, RZ ;  /* 0x0001000071277824 */ /* 0x000fc400078e00ff */
[C---:B------:R-:W-:Y:S01]  /*2ba10*/  FMUL.FTZ R70, R35.reuse, R70 ;  /* 0x0000004623467220 */ /* 0x040fe20000410000 */
[----:B------:R-:W-:Y:S02]  /*2ba20*/  IMAD.U32 R238, R30, 0x10000, RZ ;  /* 0x000100001eee7824 */ /* 0x000fe400078e00ff */
[C---:B------:R-:W-:Y:S01]  /*2ba30*/  FMUL.FTZ R41, R35.reuse, R71 ;  /* 0x0000004723297220 */ /* 0x040fe20000410000 */
        /* <DEDUP_REMOVED lines=12> */
[----:B------:R-:W-:Y:S01]  /*2bb00*/  FFMA.FTZ R70, R87, R240, R242 ;  /* 0x000000f057467223 */ /* 0x000fe200000100f2 */
[----:B------:R-:W-:Y:S01]  /*2bb10*/  IMAD.U32 R39, R115, 0x10000, RZ ;  /* 0x0001000073277824 */ /* 0x000fe200078e00ff */
[----:B------:R-:W-:Y:S01]  /*2bb20*/  SHF.L.U32 R41, R140, 0x10, RZ ;  /* 0x000000108c297819 */ /* 0x000fe200000006ff */
[----:B------:R-:W-:-:S02]  /*2bb30*/  IMAD.U32 R238, R166, 0x10000, RZ ;  /* 0x00010000a6ee7824 */ /* 0x000fc400078e00ff */
[C---:B------:R-:W-:Y:S01]  /*2bb40*/  FMUL.FTZ R66, R35.reuse, R66 ;  /* 0x0000004223427220 */ /* 0x040fe20000410000 */
[C---:B------:R-:W-:Y:S01]  /*2bb50*/  FMUL.FTZ R67, R35.reuse, R67 ;  /* 0x0000004323437220 */ /* 0x040fe20000410000 */
        /* <DEDUP_REMOVED lines=15> */
[----:B------:R-:W-:Y:S01]  /*2bc50*/  SHF.L.U32 R240, R142, 0x10, RZ ;  /* 0x000000108ef07819 */ /* 0x000fe200000006ff */
[----:B------:R-:W-:Y:S01]  /*2bc60*/  FMUL.FTZ R87, R35, R56 ;  /* 0x0000003823577220 */ /* 0x000fe20000410000 */
[----:B------:R-:W-:Y:S01]  /*2bc70*/  FFMA.FTZ R61, R61, R38, R234 ;  /* 0x000000263d3d7223 */ /* 0x000fe200000100ea */
[----:B------:R-:W-:Y:S02]  /*2bc80*/  IMAD.U32 R242, R110, 0x10000, RZ ;  /* 0x000100006ef27824 */ /* 0x000fe400078e00ff */
        /* <DEDUP_REMOVED lines=11> */
[----:B------:R-:W-:Y:S01]  /*2bd40*/  SHF.L.U32 R41, R136, 0x10, RZ ;  /* 0x0000001088297819 */ /* 0x000fe200000006ff */
[----:B------:R-:W-:Y:S01]  /*2bd50*/  FFMA.FTZ R62, R87, R240, R242 ;  /* 0x000000f0573e7223 */ /* 0x000fe200000100f2 */
        /* <DEDUP_REMOVED lines=63> */
[----:B------:R-:W-:Y:S01]  /*2c150*/  SHF.L.U32 R33, R194, 0x10, RZ ;  /* 0x00000010c2217819 */ /* 0x000fe200000006ff */
[----:B------:R-:W-:Y:S01]  /*2c160*/  FMUL.FTZ R32, R35, R32 ;  /* 0x0000002023207220 */ /* 0x000fe20000410000 */
[----:B------:R-:W0:Y:S01]  /*2c170*/  @!P1 LDC.64 R38, c[0x0][0x3c0] ;  /* 0x0000f000ff269b82 */ /* 0x000e220000000a00 */
[----:B------:R-:W-:-:S02]  /*2c180*/  IMAD.U32 R49, R195, 0x10000, RZ ;  /* 0x00010000c3317824 */ /* 0x000fc400078e00ff */
[----:B------:R-:W-:Y:S01]  /*2c190*/  FMUL.FTZ R42, R35, R160 ;  /* 0x000000a0232a7220 */ /* 0x000fe20000410000 */
[----:B------:R-:W-:Y:S01]  /*2c1a0*/  SHF.L.U32 R163, R129, 0x10, RZ ;  /* 0x0000001081a37819 */ /* 0x000fe200000006ff */
[----:B------:R-:W-:Y:S02]  /*2c1b0*/  IMAD.U32 R209, R97, 0x10000, RZ ;  /* 0x0001000061d17824 */ /* 0x000fe400078e00ff */
[----:B------:R-:W-:Y:S01]  /*2c1c0*/  FFMA.FTZ R160, R32, R33, R49 ;  /* 0x0000002120a07223 */ /* 0x000fe20000010031 */
[----:B------:R-:W-:Y:S01]  /*2c1d0*/  SHF.L.U32 R221, R196, 0x10, RZ ;  /* 0x00000010c4dd7819 */ /* 0x000fe200000006ff */
[----:B------:R-:W-:Y:S01]  /*2c1e0*/  FMUL.FTZ R162, R35, R162 ;  /* 0x000000a223a27220 */ /* 0x000fe20000410000 */
[----:B------:R-:W1:Y:S01]  /*2c1f0*/  @!P1 LDC.64 R40, c[0x0][0x3c8] ;  /* 0x0000f200ff289b82 */ /* 0x000e620000000a00 */
[----:B------:R-:W-:Y:S02]  /*2c200*/  IMAD.U32 R223, R197, 0x10000, RZ ;  /* 0x00010000c5df7824 */ /* 0x000fe400078e00ff */
[C---:B------:R-:W-:Y:S01]  /*2c210*/  FMUL.FTZ R36, R35.reuse, R36 ;  /* 0x0000002423247220 */ /* 0x040fe20000410000 */
[----:B------:R-:W-:Y:S01]  /*2c220*/  FFMA.FTZ R162, R162, R163, R209 ;  /* 0x000000a3a2a27223 */ /* 0x000fe200000100d1 */
[----:B------:R-:W-:Y:S01]  /*2c230*/  FMUL.FTZ R222, R35, R92 ;  /* 0x0000005c23de7220 */ /* 0x000fe20000410000 */
[----:B------:R-:W-:Y:S01]  /*2c240*/  FFMA.FTZ R163, R42, R221, R223 ;  /* 0x000000dd2aa37223 */ /* 0x000fe200000100df */
[----:B------:R-:W-:Y:S01]  /*2c250*/  SHF.L.U32 R221, R198, 0x10, RZ ;  /* 0x00000010c6dd7819 */ /* 0x000fe200000006ff */
[----:B------:R-:W-:Y:S01]  /*2c260*/  IMAD.U32 R223, R199, 0x10000, RZ ;  /* 0x00010000c7df7824 */ /* 0x000fe200078e00ff */
[----:B------:R-:W2:Y:S01]  /*2c270*/  LDC.64 R32, c[0x0][0x428] ;  /* 0x00010a00ff207b82 */ /* 0x000ea20000000a00 */
[----:B------:R-:W-:Y:S01]  /*2c280*/  SHF.L.U32 R48, R188, 0x10, RZ ;  /* 0x00000010bc307819 */ /* 0x000fe200000006ff */
[----:B------:R-:W-:-:S02]  /*2c290*/  IMAD.U32 R50, R189, 0x10000, RZ ;  /* 0x00010000bd327824 */ /* 0x000fc400078e00ff */
[----:B------:R-:W-:Y:S01]  /*2c2a0*/  FFMA.FTZ R92, R36, R221, R223 ;  /* 0x000000dd245c7223 */ /* 0x000fe200000100df */
[----:B------:R-:W-:Y:S01]  /*2c2b0*/  F2FP.BF16.F32.PACK_AB R36, R61, R60 ;  /* 0x0000003c3d24723e */ /* 0x000fe200000010ff */
[----:B------:R-:W-:Y:S01]  /*2c2c0*/  IMAD.U32 R229, R98, 0x10000, RZ ;  /* 0x0001000062e57824 */ /* 0x000fe200078e00ff */
[----:B------:R-:W-:Y:S01]  /*2c2d0*/  SHF.L.U32 R227, R130, 0x10, RZ ;  /* 0x0000001082e37819 */ /* 0x000fe200000006ff */
[----:B------:R-:W-:Y:S01]  /*2c2e0*/  FMUL.FTZ R226, R35, R226 ;  /* 0x000000e223e27220 */ /* 0x000fe20000410000 */
[----:B------:R-:W3:Y:S01]  /*2c2f0*/  LDC.64 R60, c[0x0][0x380] ;  /* 0x0000e000ff3c7b82 */ /* 0x000ee20000000a00 */
[----:B------:R-:W-:Y:S01]  /*2c300*/  FFMA.FTZ R91, R91, R48, R50 ;  /* 0x000000305b5b7223 */ /* 0x000fe20000010032 */
[----:B------:R-:W-:Y:S01]  /*2c310*/  SHF.L.U32 R44, R128, 0x10, RZ ;  /* 0x00000010802c7819 */ /* 0x000fe200000006ff */
[----:B------:R-:W-:Y:S01]  /*2c320*/  FFMA.FTZ R209, R226, R227, R229 ;  /* 0x000000e3e2d17223 */ /* 0x000fe200000100e5 */
[----:B0-----:R-:W-:-:S04]  /*2c330*/  @!P1 IMAD.WIDE R38, R204, 0x4, R38 ;  /* 0x00000004cc269825 */ /* 0x001fc800078e0226 */
[----:B------:R-:W-:Y:S01]  /*2c340*/  FMUL.FTZ R89, R35, R228 ;  /* 0x000000e423597220 */ /* 0x000fe20000410000 */
[----:B------:R-:W-:Y:S01]  /*2c350*/  SHF.L.U32 R227, R131, 0x10, RZ ;  /* 0x0000001083e37819 */ /* 0x000fe200000006ff */
[----:B------:R-:W-:Y:S01]  /*2c360*/  FMUL.FTZ R230, R35, R230 ;  /* 0x000000e623e67220 */ /* 0x000fe20000410000 */
[----:B------:R-:W-:Y:S01]  /*2c370*/  IMAD.U32 R46, R96, 0x10000, RZ ;  /* 0x00010000602e7824 */ /* 0x000fe200078e00ff */
[----:B------:R-:W-:Y:S01]  /*2c380*/  SHF.L.U32 R231, R200, 0x10, RZ ;  /* 0x00000010c8e77819 */ /* 0x000fe200000006ff */
[----:B-1----:R-:W-:Y:S01]  /*2c390*/  @!P1 IMAD.WIDE R48, R204, 0x4, R40 ;  /* 0x00000004cc309825 */ /* 0x002fe200078e0228 */
[----:B------:R-:W-:-:S03]  /*2c3a0*/  F2FP.BF16.F32.PACK_AB R42, R90, R47 ;  /* 0x0000002f5a2a723e */ /* 0x000fc600000010ff */
[----:B------:R-:W-:Y:S01]  /*2c3b0*/  FFMA.FTZ R89, R89, R44, R46 ;  /* 0x0000002c59597223 */ /* 0x000fe2000001002e */
[----:B------:R-:W-:Y:S01]  /*2c3c0*/  F2FP.BF16.F32.PACK_AB R41, R45, R94 ;  /* 0x0000005e2d29723e */ /* 0x000fe200000010ff */
[----:B------:R-:W-:Y:S01]  /*2c3d0*/  IMAD.U32 R229, R99, 0x10000, RZ ;  /* 0x0001000063e57824 */ /* 0x000fe200078e00ff */
[----:B------:R-:W-:Y:S01]  /*2c3e0*/  F2FP.BF16.F32.PACK_AB R47, R82, R83 ;  /* 0x00000053522f723e */ /* 0x000fe200000010ff */
[----:B------:R-:W-:Y:S01]  /*2c3f0*/  IMAD.U32 R233, R201, 0x10000, RZ ;  /* 0x00010000c9e97824 */ /* 0x000fe200078e00ff */
[----:B------:R0:W-:Y:S01]  /*2c400*/  @!P1 STG.E desc[UR8][R38.64], R34 ;  /* 0x0000002226009986 */ /* 0x0001e2000c101908 */
[----:B------:R-:W-:Y:S01]  /*2c410*/  F2FP.BF16.F32.PACK_AB R43, R232, R43 ;  /* 0x0000002be82b723e */ /* 0x000fe200000010ff */
[----:B--2---:R-:W-:Y:S01]  /*2c420*/  IMAD.WIDE.U32 R82, R207, 0x10, R32 ;  /* 0x00000010cf527825 */ /* 0x004fe200078e0020 */
[----:B------:R-:W-:-:S03]  /*2c430*/  F2FP.BF16.F32.PACK_AB R40, R88, R37 ;  /* 0x000000255828723e */ /* 0x000fc600000010ff */
[----:B------:R-:W-:Y:S01]  /*2c440*/  FFMA.FTZ R222, R222, R227, R229 ;  /* 0x000000e3dede7223 */ /* 0x000fe200000100e5 */
[----:B------:R-:W-:Y:S01]  /*2c450*/  F2FP.BF16.F32.PACK_AB R45, R84, R85 ;  /* 0x00000055542d723e */ /* 0x000fe200000010ff */
[----:B------:R1:W-:Y:S01]  /*2c460*/  @!P1 STG.E desc[UR8][R48.64], R35 ;  /* 0x0000002330009986 */ /* 0x0003e2000c101908 */
[----:B------:R-:W-:Y:S01]  /*2c470*/  F2FP.BF16.F32.PACK_AB R46, R81, R86 ;  /* 0x00000056512e723e */ /* 0x000fe200000010ff */
[----:B------:R-:W-:Y:S01]  /*2c480*/  IMAD.WIDE.U32 R84, R208, 0x10, R32 ;  /* 0x00000010d0547825 */ /* 0x000fe200078e0020 */
[----:B------:R-:W-:-:S03]  /*2c490*/  F2FP.BF16.F32.PACK_AB R44, R80, R51 ;  /* 0x00000033502c723e */ /* 0x000fc600000010ff */
[----:B------:R-:W-:Y:S01]  /*2c4a0*/  FFMA.FTZ R221, R230, R231, R233 ;  /* 0x000000e7e6dd7223 */ /* 0x000fe200000100e9 */
[----:B------:R-:W-:Y:S01]  /*2c4b0*/  F2FP.BF16.F32.PACK_AB R51, R74, R75 ;  /* 0x0000004b4a33723e */ /* 0x000fe200000010ff */
[--C-:B------:R-:W-:Y:S01]  /*2c4c0*/  IMAD.WIDE.U32 R226, R213, 0x10, R32.reuse ;  /* 0x00000010d5e27825 */ /* 0x100fe200078e0020 */
[----:B------:R-:W-:Y:S01]  /*2c4d0*/  F2FP.BF16.F32.PACK_AB R50, R73, R78 ;  /* 0x0000004e4932723e */ /* 0x000fe200000010ff */
[----:B------:R2:W-:Y:S01]  /*2c4e0*/  STG.E.128 desc[UR8][R82.64], R40 ;  /* 0x0000002852007986 */ /* 0x0005e2000c101d08 */
[----:B0-----:R-:W-:Y:S01]  /*2c4f0*/  F2FP.BF16.F32.PACK_AB R34, R65, R70 ;  /* 0x000000464122723e */ /* 0x001fe200000010ff */
[--C-:B------:R-:W-:Y:S01]  /*2c500*/  IMAD.WIDE.U32 R74, R215, 0x10, R32.reuse ;  /* 0x00000010d74a7825 */ /* 0x100fe200078e0020 */
[----:B------:R-:W-:Y:S01]  /*2c510*/  F2FP.BF16.F32.PACK_AB R39, R93, R234 ;  /* 0x000000ea5d27723e */ /* 0x000fe200000010ff */
[----:B------:R0:W-:Y:S01]  /*2c520*/  STG.E.128 desc[UR8][R84.64], R44 ;  /* 0x0000002c54007986 */ /* 0x0001e2000c101d08 */
[----:B-1----:R-:W-:Y:S01]  /*2c530*/  F2FP.BF16.F32.PACK_AB R49, R72, R79 ;  /* 0x0000004f4831723e */ /* 0x002fe200000010ff */
        /* <DEDUP_REMOVED lines=8> */
[----:B---3--:R-:W-:-:S03]  /*2c5c0*/  LEA R204, R60, R204, 0x2 ;  /* 0x000000cc3ccc7211 */ /* 0x008fc600078e10ff */
[----:B------:R-:W-:Y:S01]  /*2c5d0*/  IMAD.WIDE.U32 R80, R225, 0x10, R32 ;  /* 0x00000010e1507825 */ /* 0x000fe200078e0020 */
[----:B------:R-:W-:Y:S02]  /*2c5e0*/  F2FP.BF16.F32.PACK_AB R33, R64, R71 ;  /* 0x000000474021723e */ /* 0x000fe400000010ff */
[----:B------:R-:W-:Y:S02]  /*2c5f0*/  F2FP.BF16.F32.PACK_AB R32, R69, R68 ;  /* 0x000000444520723e */ /* 0x000fe400000010ff */
[----:B--2---:R-:W-:Y:S02]  /*2c600*/  F2FP.BF16.F32.PACK_AB R43, R238, R161 ;  /* 0x000000a1ee2b723e */ /* 0x004fe400000010ff */
[----:B------:R-:W-:Y:S01]  /*2c610*/  F2FP.BF16.F32.PACK_AB R42, R236, R57 ;  /* 0x00000039ec2a723e */ /* 0x000fe200000010ff */
[----:B------:R2:W-:Y:S01]  /*2c620*/  STG.E.128 desc[UR8][R72.64], R32 ;  /* 0x0000002048007986 */ /* 0x0005e2000c101d08 */
[----:B------:R-:W-:Y:S02]  /*2c630*/  F2FP.BF16.F32.PACK_AB R41, R55, R58 ;  /* 0x0000003a3729723e */ /* 0x000fe400000010ff */
[----:B------:R-:W-:Y:S01]  /*2c640*/  F2FP.BF16.F32.PACK_AB R40, R53, R52 ;  /* 0x000000343528723e */ /* 0x000fe200000010ff */
[----:B------:R2:W-:Y:S01]  /*2c650*/  STG.E.128 desc[UR8][R74.64], R36 ;  /* 0x000000244a007986 */ /* 0x0005e2000c101d08 */
[----:B0-----:R-:W-:-:S02]  /*2c660*/  F2FP.BF16.F32.PACK_AB R47, R211, R220 ;  /* 0x000000dcd32f723e */ /* 0x001fc400000010ff */
        /* <DEDUP_REMOVED lines=8> */
[----:B------:R-:W-:Y:S02]  /*2c6f0*/  F2FP.BF16.F32.PACK_AB R48, R160, R89 ;  /* 0x00000059a030723e */ /* 0x000fe400000010ff */
[----:B------:R-:W-:-:S03]  /*2c700*/  ISETP.GE.AND P0, PT, R204, R61, PT ;  /* 0x0000003dcc00720c */ /* 0x000fc60003f06270 */
[----:B------:R2:W-:Y:S10]  /*2c710*/  STG.E.128 desc[UR8][R80.64], R48 ;  /* 0x0000003050007986 */ /* 0x0005f4000c101d08 */
[----:B------:R-:W-:Y:S05]  /*2c720*/  @!P0 BRA `(.L_x_23165) ;  /* 0xfffffd4400e48947 */ /* 0x000fea000383ffff */
[----:B------:R-:W-:Y:S05]  /*2c730*/  BSYNC B0 ;  /* 0x0000000000007941 */ /* 0x000fea0003800000 */
.L_x_22508:
[----:B------:R-:W-:Y:S05]  /*2c740*/  EXIT ;  /* 0x000000000000794d */ /* 0x000fea0003800000 */
.L_x_23164:
        /* <DEDUP_REMOVED lines=8> */
.L_x_23167:
[----:B------:R-:W-:Y:S05]  /*2c7d0*/  BSYNC B1 ;  /* 0x0000000000017941 */ /* 0x000fea0003800000 */
.L_x_23166:
        /* <DEDUP_REMOVED lines=9> */
.L_x_23168:
[----:B------:R-:W-:Y:S01]  /*2c870*/  HFMA2 R222, -RZ, RZ, 0, 2.384185791015625e-07 ;  /* 0x00000004ffde7431 */ /* 0x000fe200000001ff */
[----:B------:R-:W-:-:S05]  /*2c880*/  MOV R32, R221 ;  /* 0x000000dd00207202 */ /* 0x000fca0000000f00 */
[----:B------:R-:W-:-:S04]  /*2c890*/  FADD.FTZ R209, R35, R32 ;  /* 0x0000002023d17221 */ /* 0x000fc80000010000 */
[----:B------:R-:W-:-:S07]  /*2c8a0*/  IMAD.MOV.U32 R223, RZ, RZ, R209 ;  /* 0x000000ffffdf7224 */ /* 0x000fce00078e00d1 */
[----:B------:R-:W-:Y:S05]  /*2c8b0*/  WARPSYNC.COLLECTIVE R220, `(.L_x_23169) ;  /* 0x00000000dc087348 */ /* 0x000fea0003c00000 */
[----:B------:R0:W1:Y:S02]  /*2c8c0*/  SHFL.BFLY P0, R221, R223, R222, R227 ;  /* 0x0c0000dedfdd7389 */ /* 0x00006400000000e3 */
[----:B01----:R-:W-:Y:S05]  /*2c8d0*/  ENDCOLLECTIVE ;  /* 0x000000000000791b */ /* 0x003fea0003800000 */
.L_x_23169:
[----:B------:R-:W-:Y:S02]  /*2c8e0*/  IMAD.MOV.U32 R222, RZ, RZ, 0x8 ;  /* 0x00000008ffde7424 */ /* 0x000fe400078e00ff */
[----:B------:R-:W-:-:S04]  /*2c8f0*/  IMAD.MOV.U32 R32, RZ, RZ, R221 ;  /* 0x000000ffff207224 */ /* 0x000fc800078e00dd */
[----:B------:R-:W-:-:S05]  /*2c900*/  FADD.FTZ R210, R209, R32 ;  /* 0x00000020d1d27221 */ /* 0x000fca0000010000 */
[----:B------:R-:W-:-:S07]  /*2c910*/  MOV R223, R210 ;  /* 0x000000d200df7202 */ /* 0x000fce0000000f00 */
[----:B------:R-:W-:Y:S05]  /*2c920*/  WARPSYNC.COLLECTIVE R220, `(.L_x_23170) ;  /* 0x00000000dc087348 */ /* 0x000fea0003c00000 */
[----:B------:R0:W1:Y:S02]  /*2c930*/  SHFL.BFLY P0, R221, R223, R222, R227 ;  /* 0x0c0000dedfdd7389 */ /* 0x00006400000000e3 */
[----:B01----:R-:W-:Y:S05]  /*2c940*/  ENDCOLLECTIVE ;  /* 0x000000000000791b */ /* 0x003fea0003800000 */
.L_x_23170:
[----:B------:R-:W-:Y:S01]  /*2c950*/  HFMA2 R222, -RZ, RZ, 0, 9.5367431640625e-07 ;  /* 0x00000010ffde7431 */ /* 0x000fe200000001ff */
[----:B------:R-:W-:-:S05]  /*2c960*/  MOV R33, R221 ;  /* 0x000000dd00217202 */ /* 0x000fca0000000f00 */
[----:B------:R-:W-:Y:S02]  /*2c970*/  FADD.FTZ R211, R210, R33 ;  /* 0x00000021d2d37221 */ /* 0x000fe40000010000 */
[----:B------:R-:W0:Y:S02]  /*2c980*/  LDC R33, c[0x0][0x400] ;  /* 0x00010000ff217b82 */ /* 0x000e240000000800 */
[----:B------:R-:W-:-:S07]  /*2c990*/  IMAD.MOV.U32 R223, RZ, RZ, R211 ;  /* 0x000000ffffdf7224 */ /* 0x000fce00078e00d3 */
[----:B0-----:R-:W-:Y:S05]  /*2c9a0*/  WARPSYNC.COLLECTIVE R220, `(.L_x_23171) ;  /* 0x00000000dc087348 */ /* 0x001fea0003c00000 */
[----:B------:R1:W2:Y:S02]  /*2c9b0*/  SHFL.BFLY P0, R221, R223, R222, R227 ;  /* 0x0c0000dedfdd7389 */ /* 0x0002a400000000e3 */
[----:B012---:R-:W-:Y:S05]  /*2c9c0*/  ENDCOLLECTIVE ;  /* 0x000000000000791b */ /* 0x007fea0003800000 */
.L_x_23171:
        /* <DEDUP_REMOVED lines=136> */
.L_x_23172:
[----:B------:R-:W-:Y:S01]  /*2d250*/  HFMA2 R222, -RZ, RZ, 0, 1.1920928955078125e-07 ;  /* 0x00000002ffde7431 */ /* 0x000fe200000001ff */
[----:B------:R-:W-:-:S05]  /*2d260*/  MOV R35, R221 ;  /* 0x000000dd00237202 */ /* 0x000fca0000000f00 */
[----:B------:R-:W-:-:S04]  /*2d270*/  FADD.FTZ R35, R32, R35 ;  /* 0x0000002320237221 */ /* 0x000fc80000010000 */
[----:B------:R-:W-:-:S07]  /*2d280*/  IMAD.MOV.U32 R223, RZ, RZ, R35 ;  /* 0x000000ffffdf7224 */ /* 0x000fce00078e0023 */
[----:B------:R-:W-:Y:S05]  /*2d290*/  WARPSYNC.COLLECTIVE R220, `(.L_x_23173) ;  /* 0x00000000dc087348 */ /* 0x000fea0003c00000 */
[----:B------:R0:W1:Y:S02]  /*2d2a0*/  SHFL.BFLY P0, R221, R223, R222, R227 ;  /* 0x0c0000dedfdd7389 */ /* 0x00006400000000e3 */
[----:B01----:R-:W-:Y:S05]  /*2d2b0*/  ENDCOLLECTIVE ;  /* 0x000000000000791b */ /* 0x003fea0003800000 */
.L_x_23173:
[----:B------:R-:W-:Y:S02]  /*2d2c0*/  IMAD.MOV.U32 R222, RZ, RZ, 0x4 ;  /* 0x00000004ffde7424 */ /* 0x000fe400078e00ff */
[----:B------:R-:W-:-:S04]  /*2d2d0*/  IMAD.MOV.U32 R210, RZ, RZ, R221 ;  /* 0x000000ffffd27224 */ /* 0x000fc800078e00dd */
[----:B------:R-:W-:-:S05]  /*2d2e0*/  FADD.FTZ R210, R35, R210 ;  /* 0x000000d223d27221 */ /* 0x000fca0000010000 */
[----:B------:R-:W-:-:S07]  /*2d2f0*/  MOV R223, R210 ;  /* 0x000000d200df7202 */ /* 0x000fce0000000f00 */
[----:B------:R-:W-:Y:S05]  /*2d300*/  WARPSYNC.COLLECTIVE R220, `(.L_x_23174) ;  /* 0x00000000dc087348 */ /* 0x000fea0003c00000 */
[----:B------:R0:W1:Y:S02]  /*2d310*/  SHFL.BFLY P0, R221, R223, R222, R227 ;  /* 0x0c0000dedfdd7389 */ /* 0x00006400000000e3 */
[----:B01----:R-:W-:Y:S05]  /*2d320*/  ENDCOLLECTIVE ;  /* 0x000000000000791b */ /* 0x003fea0003800000 */
.L_x_23174:
[----:B------:R-:W-:Y:S01]  /*2d330*/  HFMA2 R222, -RZ, RZ, 0, 4.76837158203125e-07 ;  /* 0x00000008ffde7431 */ /* 0x000fe200000001ff */
[----:B------:R-:W-:-:S05]  /*2d340*/  MOV R209, R221 ;  /* 0x000000dd00d17202 */ /* 0x000fca0000000f00 */
[----:B------:R-:W-:-:S04]  /*2d350*/  FADD.FTZ R209, R210, R209 ;  /* 0x000000d1d2d17221 */ /* 0x000fc80000010000 */
[----:B------:R-:W-:-:S07]  /*2d360*/  IMAD.MOV.U32 R223, RZ, RZ, R209 ;  /* 0x000000ffffdf7224 */ /* 0x000fce00078e00d1 */
[----:B------:R-:W-:Y:S05]  /*2d370*/  WARPSYNC.COLLECTIVE R220, `(.L_x_23175) ;  /* 0x00000000dc087348 */ /* 0x000fea0003c00000 */
[----:B------:R0:W1:Y:S02]  /*2d380*/  SHFL.BFLY P0, R221, R223, R222, R227 ;  /* 0x0c0000dedfdd7389 */ /* 0x00006400000000e3 */
[----:B01----:R-:W-:Y:S05]  /*2d390*/  ENDCOLLECTIVE ;  /* 0x000000000000791b */ /* 0x003fea0003800000 */
.L_x_23175:
[----:B------:R-:W-:Y:S02]  /*2d3a0*/  IMAD.MOV.U32 R222, RZ, RZ, 0x10 ;  /* 0x00000010ffde7424 */ /* 0x000fe400078e00ff */
[----:B------:R-:W-:-:S04]  /*2d3b0*/  IMAD.MOV.U32 R212, RZ, RZ, R221 ;  /* 0x000000ffffd47224 */ /* 0x000fc800078e00dd */
[----:B------:R-:W-:-:S05]  /*2d3c0*/  FADD.FTZ R212, R209, R212 ;  /* 0x000000d4d1d47221 */ /* 0x000fca0000010000 */
[----:B------:R-:W-:-:S07]  /*2d3d0*/  MOV R223, R212 ;  /* 0x000000d400df7202 */ /* 0x000fce0000000f00 */
[----:B------:R-:W-:Y:S05]  /*2d3e0*/  WARPSYNC.COLLECTIVE R220, `(.L_x_23176) ;  /* 0x00000000dc087348 */ /* 0x000fea0003c00000 */
[----:B------:R0:W1:Y:S02]  /*2d3f0*/  SHFL.BFLY P0, R221, R223, R222, R227 ;  /* 0x0c0000dedfdd7389 */ /* 0x00006400000000e3 */
[----:B01----:R-:W-:Y:S05]  /*2d400*/  ENDCOLLECTIVE ;  /* 0x000000000000791b */ /* 0x003fea0003800000 */
.L_x_23176:
[----:B------:R-:W-:Y:S01]  /*2d410*/  MOV R211, R221 ;  /* 0x000000dd00d37202 */ /* 0x000fe20000000f00 */
[----:B------:R-:W-:Y:S06]  /*2d420*/  BRA `(.L_x_23177) ;  /* 0xffffffd800b47947 */ /* 0x000fec000383ffff */
.L_x_23178:
        /* <DEDUP_REMOVED lines=13> */
.L_x_71477:


//--------------------- .text._ZN10layer_norm13ln_fwd_kernelINS_13Kernel_traitsI13__nv_bfloat16S2_fS2_fjLj2048ELj1ELj4ELj1ELj16ENS_18Kernel_traits_baseILj2048ES2_S2_fS2_fjLj128EEEEELb1ELb0ELb1ELb0EEEvNS_9FwdParamsE --------------------------
	.section	.text._ZN10layer_norm13ln_fwd_kernelINS_13Kernel_traitsI13__nv_bfloat16S2_fS2_fjLj2048ELj1ELj4ELj1ELj16ENS_18Kernel_traits_baseILj2048ES2_S2_fS2_fjLj128EEEEELb1ELb0ELb1ELb0EEEvNS_9FwdParamsE,"ax",@progbits
	.align	128
        .global         _ZN10layer_norm13ln_fwd_kernelINS_13Kernel_traitsI13__nv_bfloat16S2_fS2_fjLj2048ELj1ELj4ELj1ELj16ENS_18Kernel_traits_baseILj2048ES2_S2_fS2_fjLj128EEEEELb1ELb0ELb1ELb0EEEvNS_9FwdParamsE
        .type           _ZN10layer_norm13ln_fwd_kernelINS_13Kernel_traitsI13__nv_bfloat16S2_fS2_fjLj2048ELj1ELj4ELj1ELj16ENS_18Kernel_traits_baseILj2048ES2_S2_fS2_fjLj128EEEEELb1ELb0ELb1ELb0EEEvNS_9FwdParamsE,@function
        .size           _ZN10layer_norm13ln_fwd_kernelINS_13Kernel_traitsI13__nv_bfloat16S2_fS2_fjLj2048ELj1ELj4ELj1ELj16ENS_18Kernel_traits_baseILj2048ES2_S2_fS2_fjLj128EEEEELb1ELb0ELb1ELb0EEEvNS_9FwdParamsE,(.L_x_71478 - _ZN10layer_norm13ln_fwd_kernelINS_13Kernel_traitsI13__nv_bfloat16S2_fS2_fjLj2048ELj1ELj4ELj1ELj16ENS_18Kernel_traits_baseILj2048ES2_S2_fS2_fjLj128EEEEELb1ELb0ELb1ELb0EEEvNS_9FwdParamsE)
        .other          _ZN10layer_norm13ln_fwd_kernelINS_13Kernel_traitsI13__nv_bfloat16S2_fS2_fjLj2048ELj1ELj4ELj1ELj16ENS_18Kernel_traits_baseILj2048ES2_S2_fS2_fjLj128EEEEELb1ELb0ELb1ELb0EEEvNS_9FwdParamsE,@"STO_CUDA_ENTRY STV_DEFAULT"
_ZN10layer_norm13ln_fwd_kernelINS_13Kernel_traitsI13__nv_bfloat16S2_fS2_fjLj2048ELj1ELj4ELj1ELj16ENS_18Kernel_traits_baseILj2048ES2_S2_fS2_fjLj128EEEEELb1ELb0ELb1ELb0EEEvNS_9FwdParamsE:
.text._ZN10layer_norm13ln_fwd_kernelINS_13Kernel_traitsI13__nv_bfloat16S2_fS2_fjLj2048ELj1ELj4ELj1ELj16ENS_18Kernel_traits_baseILj2048ES2_S2_fS2_fjLj128EEEEELb1ELb0ELb1ELb0EEEvNS_9FwdParamsE:
        /* <DEDUP_REMOVED lines=20> */
[----:B------:R-:W-:Y:S01]  /*0140*/  LOP3.LUT R91, R212, 0x1f, RZ, 0xc0, !PT ;  /* 0x0000001fd45b7812 */ /* 0x000fe200078ec0ff */
[----:B------:R-:W-:Y:S01]  /*0150*/  UISETP.NE.AND.EX UP0, UPT, UR11, URZ, UPT, UP0 ;  /* 0x000000ff0b00728c */ /* 0x000fe2000bf05300 */
[----:B------:R-:W-:Y:S01]  /*0160*/  LEA.HI R0, R0, R9, RZ, 0x3 ;  /* 0x0000000900007211 */ /* 0x000fe200078f18ff */
[----:B------:R-:W-:Y:S01]  /*0170*/  BSSY.RECONVERGENT B0, `(.L_x_23179) ;  /* 0x00000af000007945 */ /* 0x000fe20003800200 */
[----:B------:R-:W-:-:S03]  /*0180*/  LOP3.LUT R29, R91, 0x1f, RZ, 0x3c, !PT ;  /* 0x0000001f5b1d7812 */ /* 0x000fc600078e3cff */
[----:B------:R-:W3:Y:S01]  /*0190*/  LDC R211, c[0x0][0x360] ;  /* 0x0000d800ffd37b82 */ /* 0x000ee20000000800 */
[----:B------:R-:W-:Y:S01]  /*01a0*/  LEA.HI.SX32 R29, R0, R29, 0x1d ;  /* 0x0000001d001d7211 */ /* 0x000fe200078feaff */
[----:B-1----:R-:W-:Y:S02]  /*01b0*/  USHF.L.U32 UR4, UR5, 0x2, URZ ;  /* 0x0000000205047899 */ /* 0x002fe400080006ff */
[--C-:B---3--:R-:W-:Y:S01]  /*01c0*/  IMAD R211, R211, UR5, R212.reuse ;  /* 0x00000005d3d37c24 */ /* 0x108fe2000f8e02d4 */
[----:B------:R-:W-:-:S04]  /*01d0*/  SHF.R.U32.HI R212, RZ, 0x5, R212 ;  /* 0x00000005ffd47819 */ /* 0x000fc800000116d4 */
        /* <DEDUP_REMOVED lines=81> */
[----:B------:R-:W-:Y:S01]  /*06f0*/  ISETP.GE.U32.AND P1, PT, R29, 0x100, PT ;  /* 0x000001001d00780c */ /* 0x000fe20003f26070 */
[----:B------:R-:W-:-:S12]  /*0700*/  @P0 VIADD R91, R91, 0x20 ;  /* 0x000000205b5b0836 */ /* 0x000fd80000000000 */
        /* <DEDUP_REMOVED lines=8> */
.L_x_23180:
        /* <DEDUP_REMOVED lines=77> */
.L_x_23181:
[----:B------:R-:W-:Y:S05]  /*0c60*/  BSYNC.RECONVERGENT B0 ;  /* 0x0000000000007941 */ /* 0x000fea0003800200 */
.L_x_23179:
[----:B------:R-:W0:Y:S02]  /*0c70*/  LDCU UR4, c[0x0][0x384] ;  /* 0x00007080ff0477ac */ /* 0x000e240008000800 */
[----:B0-----:R-:W-:-:S13]  /*0c80*/  ISETP.GE.AND P0, PT, R212, UR4, PT ;  /* 0x00000004d4007c0c */ /* 0x001fda000bf06270 */
[----:B------:R-:W-:Y:S05]  /*0c90*/  @P0 EXIT ;  /* 0x000000000000094d */ /* 0x000fea0003800000 */
[----:B------:R-:W-:Y:S01]  /*0ca0*/  IMAD.HI.U32 R0, R211, -0x326172a9, RZ ;  /* 0xcd9e8d57d3007827 */ /* 0x000fe200078e00ff */
[----:B------:R-:W-:Y:S01]  /*0cb0*/  BSSY B0, `(.L_x_23182) ;  /* 0x0003090000007945 */ /* 0x000fe20003800000 */
[----:B------:R-:W-:Y:S01]  /*0cc0*/  LOP3.LUT R26, R96, 0x3, RZ, 0xc0, !PT ;  /* 0x00000003601a7812 */ /* 0x000fe200078ec0ff */
[----:B------:R-:W0:Y:S01]  /*0cd0*/  LDCU UR10, c[0x0][0x404] ;  /* 0x00008080ff0a77ac */ /* 0x000e220008000800 */
[----:B------:R-:W-:Y:S01]  /*0ce0*/  IMAD.HI.U32 R2, R210, -0x2daee0ad, RZ ;  /* 0xd2511f53d2027827 */ /* 0x000fe200078e00ff */
[----:B------:R-:W-:Y:S02]  /*0cf0*/  LOP3.LUT R0, R97, UR6, R0, 0x96, !PT ;  /* 0x0000000661007c12 */ /* 0x000fe4000f8e9600 */
[----:B------:R-:W-:Y:S01]  /*0d00*/  MOV R25, R97 ;  /* 0x0000006100197202 */ /* 0x000fe20000000f00 */
[----:B------:R-:W-:Y:S01]  /*0d10*/  IMAD R4, R211, -0x326172a9, RZ ;  /* 0xcd9e8d57d3047824 */ /* 0x000fe200078e02ff */
[----:B------:R-:W-:Y:S01]  /*0d20*/  LOP3.LUT R2, R2, UR7, RZ, 0x3c, !PT ;  /* 0x0000000702027c12 */ /* 0x000fe2000f8e3cff */
[----:B------:R-:W-:Y:S01]  /*0d30*/  IMAD R6, R210, -0x2daee0ad, RZ ;  /* 0xd2511f53d2067824 */ /* 0x000fe200078e02ff */
[----:B-----5:R-:W-:Y:S01]  /*0d40*/  PRMT R209, R88, 0x7632, R209 ;  /* 0x0000763258d17816 */ /* 0x020fe200000000d1 */
[----:B------:R-:W-:Y:S01]  /*0d50*/  IMAD.HI.U32 R5, R0, -0x2daee0ad, RZ ;  /* 0xd2511f5300057827 */ /* 0x000fe200078e00ff */
[----:B------:R-:W-:Y:S01]  /*0d60*/  PRMT R208, R87, 0x7632, R208 ;  /* 0x0000763257d07816 */ /* 0x000fe200000000d0 */
[----:B------:R-:W1:Y:S01]  /*0d70*/  LDCU.U8 UR11, c[0x0][0x410] ;  /* 0x00008200ff0b77ac */ /* 0x000e620008000000 */
        /* <DEDUP_REMOVED lines=87> */
[----:B------:R-:W-:Y:S01]  /*12f0*/  IMAD.MOV.U32 R9, RZ, RZ, RZ ;  /* 0x000000ffff097224 */ /* 0x000fe200078e00ff */
[----:B------:R-:W-:Y:S01]  /*1300*/  LOP3.LUT R27, R4, UR31, R27, 0x96, !PT ;  /* 0x0000001f041b7c12 */ /* 0x000fe2000f8e961b */
[----:B------:R-:W-:Y:S01]  /*1310*/  IMAD R12, R0, -0x2daee0ad, RZ ;  /* 0xd2511f53000c7824 */ /* 0x000fe200078e02ff */
[----:B------:R-:W-:Y:S01]  /*1320*/  PRMT R173, R50, 0x7632, R173 ;  /* 0x0000763232ad7816 */ /* 0x000fe200000000ad */
[----:B------:R-:W-:Y:S01]  /*1330*/  IMAD R10, R2, -0x326172a9, RZ ;  /* 0xcd9e8d57020a7824 */ /* 0x000fe200078e02ff */
        /* <DEDUP_REMOVED lines=19> */
[----:B01234-:R-:W-:-:S07]  /*1470*/  PRMT R11, R32, 0x7632, R11 ;  /* 0x00007632200b7816 */ /* 0x01ffce000000000b */
.L_x_24134:
[----:B------:R-:W0:Y:S08]  /*1480*/  LDC.64 R164, c[0x0][0x3f0] ;  /* 0x0000fc00ffa47b82 */ /* 0x000e300000000a00 */
[----:B------:R-:W1:Y:S01]  /*1490*/  LDC R167, c[0x0][0x388] ;  /* 0x0000e200ffa77b82 */ /* 0x000e620000000800 */
[----:B0-----:R-:W-:-:S07]  /*14a0*/  IMAD.WIDE R214, R212, 0x4, R164 ;  /* 0x00000004d4d67825 */ /* 0x001fce00078e02a4 */
[----:B------:R-:W0:Y:S01]  /*14b0*/  LDC.64 R164, c[0x0][0x3f8] ;  /* 0x0000fe00ffa47b82 */ /* 0x000e220000000a00 */
[----:B------:R2:W3:Y:S01]  /*14c0*/  LDG.E R214, desc[UR8][R214.64] ;  /* 0x00000008d6d67981 */ /* 0x0004e2000c1e1900 */
[C---:B0-----:R-:W-:Y:S02]  /*14d0*/  IMAD.WIDE R216, R212.reuse, 0x4, R164 ;  /* 0x00000004d4d87825 */ /* 0x041fe400078e02a4 */
[----:B------:R-:W0:Y:S01]  /*14e0*/  S2R R165, SR_TID.X ;  /* 0x0000000000a57919 */ /* 0x000e220000002100 */
[----:B------:R-:W-:Y:S01]  /*14f0*/  ISETP.GE.U32.AND P5, PT, R29, 0x20, PT ;  /* 0x000000201d00780c */ /* 0x000fe20003fa6070 */
[----:B-1----:R-:W-:Y:S02]  /*1500*/  IMAD R218, R212, R167, RZ ;  /* 0x000000a7d4da7224 */ /* 0x002fe400078e02ff */
[----:B--2---:R-:W-:Y:S01]  /*1510*/  HFMA2 R215, -RZ, RZ, 0, 0 ;  /* 0x00000000ffd77431 */ /* 0x004fe200000001ff */
[----:B------:R-:W-:Y:S01]  /*1520*/  BSSY.RECONVERGENT B1, `(.L_x_23183) ;  /* 0x00005b2000017945 */ /* 0x000fe20003800200 */
[----:B------:R1:W5:Y:S01]  /*1530*/  LDG.E R166, desc[UR8][R216.64] ;  /* 0x00000008d8a67981 */ /* 0x000362000c1e1900 */
[----:B---3--:R-:W-:-:S13]  /*1540*/  ISETP.GE.AND P0, PT, R214, 0x1, PT ;  /* 0x00000001d600780c */ /* 0x008fda0003f06270 */
[----:B------:R-:W-:-:S04]  /*1550*/  @P0 VIADD R164, R214, 0xffffffff ;  /* 0xffffffffd6a40836 */ /* 0x000fc80000000000 */
[----:B------:R-:W-:-:S05]  /*1560*/  @P0 IMAD R164, R164, R167, RZ ;  /* 0x000000a7a4a40224 */ /* 0x000fca00078e02ff */
[----:B------:R-:W-:-:S04]  /*1570*/  @P0 SHF.R.S32.HI R219, RZ, 0x1f, R164 ;  /* 0x0000001fffdb0819 */ /* 0x000fc800000114a4 */
[----:B------:R-:W-:Y:S02]  /*1580*/  @P0 LEA.HI R221, R219, R164, RZ, 0x3 ;  /* 0x000000a4dbdd0211 */ /* 0x000fe400078f18ff */
[----:B------:R-:W-:Y:S02]  /*1590*/  SHF.R.S32.HI R219, RZ, 0x1f, R218 ;  /* 0x0000001fffdb7819 */ /* 0x000fe400000114da */
[----:B0-----:R-:W-:Y:S02]  /*15a0*/  LOP3.LUT R164, R165, 0x1f, RZ, 0xc0, !PT ;  /* 0x0000001fa5a47812 */ /* 0x001fe400078ec0ff */
[----:B------:R-:W-:Y:S02]  /*15b0*/  LEA.HI R219, R219, R218, RZ, 0x3 ;  /* 0x000000dadbdb7211 */ /* 0x000fe400078f18ff */
[-C--:B------:R-:W-:Y:S02]  /*15c0*/  @P0 LEA.HI.SX32 R215, R221, R164.reuse, 0x1d ;  /* 0x000000a4ddd70211 */ /* 0x080fe400078feaff */
[----:B-1----:R-:W-:Y:S01]  /*15d0*/  LEA.HI.SX32 R216, R219, R164, 0x1d ;  /* 0x000000a4dbd87211 */ /* 0x002fe200078feaff */
[----:B------:R-:W-:Y:S06]  /*15e0*/  @!P5 BRA `(.L_x_23184) ;  /* 0x000000580094d947 */ /* 0x000fec0003800000 */
[----:B------:R-:W-:Y:S04]  /*15f0*/  BSSY.RECONVERGENT B2, `(.L_x_23185) ;  /* 0x0000005000027945 */ /* 0x000fe80003800200 */
[----:B------:R-:W-:Y:S05]  /*1600*/  @!P0 BRA `(.L_x_23186) ;  /* 0x00000000000c8947 */ /* 0x000fea0003800000 */
[----:B------:R-:W0:Y:S02]  /*1610*/  LDC.64 R96, c[0x0][0x390] ;  /* 0x0000e400ff607b82 */ /* 0x000e240000000a00 */
[----:B0-----:R-:W-:-:S06]  /*1620*/  IMAD.WIDE.U32 R96, R215, 0x10, R96 ;  /* 0x00000010d7607825 */ /* 0x001fcc00078e0060 */
[----:B------:R-:W5:Y:S02]  /*1630*/  LDG.E.128 R96, desc[UR8][R96.64] ;  /* 0x0000000860607981 */ /* 0x000f64000c1e1d00 */
.L_x_23186:
[----:B------:R-:W-:Y:S05]  /*1640*/  BSYNC.RECONVERGENT B2 ;  /* 0x0000000000027941 */ /* 0x000fea0003800200 */
.L_x_23185:
[----:B------:R-:W-:Y:S01]  /*1650*/  UISETP.NE.U32.AND UP0, UPT, UR4, URZ, UPT ;  /* 0x000000ff0400728c */ /* 0x000fe2000bf05070 */
[----:B------:R-:W-:Y:S03]  /*1660*/  BSSY.RECONVERGENT B2, `(.L_x_23187) ;  /* 0x000057f000027945 */ /* 0x000fe60003800200 */
[----:B------:R-:W-:-:S09]  /*1670*/  UISETP.NE.AND.EX UP0, UPT, UR5, URZ, UPT, UP0 ;  /* 0x000000ff0500728c */ /* 0x000fd2000bf05300 */
[----:B------:R-:W-:Y:S05]  /*1680*/  BRA.U !UP0, `(.L_x_23188) ;  /* 0x0000002d083c7547 */ /* 0x000fea000b800000 */
[----:B------:R-:W0:Y:S02]  /*1690*/  LDC.64 R218, c[0x0][0x3a0] ;  /* 0x0000e800ffda7b82 */ /* 0x000e240000000a00 */
[----:B0-----:R-:W-:-:S05]  /*16a0*/  IMAD.WIDE.U32 R218, R216, 0x20, R218 ;  /* 0x00000020d8da7825 */ /* 0x001fca00078e00da */
[----:B------:R0:W5:Y:S04]  /*16b0*/  LDG.E.128 R100, desc[UR8][R218.64] ;  /* 0x00000008da647981 */ /* 0x000168000c1e1d00 */
[----:B------:R0:W5:Y:S01]  /*16c0*/  LDG.E.128 R104, desc[UR8][R218.64+0x10] ;  /* 0x00001008da687981 */ /* 0x000162000c1e1d00 */
[----:B------:R-:W-:Y:S01]  /*16d0*/  ISETP.GT.AND P1, PT, R214, RZ, PT ;  /* 0x000000ffd600720c */ /* 0x000fe20003f24270 */
[----:B------:R-:W-:-:S12]  /*16e0*/  BSSY.RECONVERGENT B3, `(.L_x_23189) ;  /* 0x0000057000037945 */ /* 0x000fd80003800200 */
[----:B------:R-:W-:Y:S02]  /*16f0*/  @!P1 IMAD.MOV.U32 R224, RZ, RZ, R12 ;  /* 0x000000ffffe09224 */ /* 0x000fe400078e000c */
[----:B------:R-:W-:Y:S01]  /*1700*/  @!P1 IMAD.MOV.U32 R220, RZ, RZ, R26 ;  /* 0x000000ffffdc9224 */ /* 0x000fe200078e001a */
[----:B0-----:R-:W-:Y:S06]  /*1710*/  @!P1 BRA `(.L_x_23190) ;  /* 0x00000004004c9947 */ /* 0x001fec0003800000 */
        /* <DEDUP_REMOVED lines=16> */
.L_x_23193:
        /* <DEDUP_REMOVED lines=13> */
.L_x_23195:
[----:B------:R-:W-:Y:S05]  /*18f0*/  BSYNC.RECONVERGENT B5 ;  /* 0x0000000000057941 */ /* 0x000fea0003800200 */
.L_x_23194:
        /* <DEDUP_REMOVED lines=42> */
.L_x_23192:
[----:B------:R-:W-:Y:S05]  /*1ba0*/  BSYNC.RECONVERGENT B4 ;  /* 0x0000000000047941 */ /* 0x000fea0003800200 */
.L_x_23191:
        /* <DEDUP_REMOVED lines=10> */
.L_x_23190:
[----:B------:R-:W-:Y:S05]  /*1c50*/  BSYNC.RECONVERGENT B3 ;  /* 0x0000000000037941 */ /* 0x000fea0003800200 */
.L_x_23189:
[----:B------:R-:W-:Y:S01]  /*1c60*/  BSSY.RECONVERGENT B3, `(.L_x_23196) ;  /* 0x0000059000037945 */ /* 0x000fe20003800200 */
[----:B------:R-:W-:Y:S01]  /*1c70*/  @!P1 MOV R217, R224 ;  /* 0x000000e000d99202 */ /* 0x000fe20000000f00 */
[----:B------:R-:W-:Y:S02]  /*1c80*/  @!P1 IMAD.MOV.U32 R26, RZ, RZ, R220 ;  /* 0x000000ffff1a9224 */ /* 0x000fe400078e00dc */
        /* <DEDUP_REMOVED lines=17> */
.L_x_23200:
        /* <DEDUP_REMOVED lines=13> */
.L_x_23202:
[----:B------:R-:W-:Y:S05]  /*1e70*/  BSYNC.RECONVERGENT B5 ;  /* 0x0000000000057941 */ /* 0x000fea0003800200 */
.L_x_23201:
        /* <DEDUP_REMOVED lines=43> */
.L_x_23199:
[----:B------:R-:W-:Y:S05]  /*2130*/  BSYNC.RECONVERGENT B4 ;  /* 0x0000000000047941 */ /* 0x000fea0003800200 */
.L_x_23198:
        /* <DEDUP_REMOVED lines=11> */
.L_x_23197:
[----:B------:R-:W-:Y:S05]  /*21f0*/  BSYNC.RECONVERGENT B3 ;  /* 0x0000000000037941 */ /* 0x000fea0003800200 */
.L_x_23196:
        /* <DEDUP_REMOVED lines=20> */
.L_x_23207:
        /* <DEDUP_REMOVED lines=13> */
.L_x_23209:
[----:B------:R-:W-:Y:S05]  /*2410*/  BSYNC.RECONVERGENT B5 ;  /* 0x0000000000057941 */ /* 0x000fea0003800200 */
.L_x_23208:
        /* <DEDUP_REMOVED lines=43> */
.L_x_23206:
[----:B------:R-:W-:Y:S05]  /*26d0*/  BSYNC.RECONVERGENT B4 ;  /* 0x0000000000047941 */ /* 0x000fea0003800200 */
.L_x_23205:
        /* <DEDUP_REMOVED lines=10> */
.L_x_23204:
[----:B------:R-:W-:Y:S05]  /*2780*/  BSYNC.RECONVERGENT B3 ;  /* 0x0000000000037941 */ /* 0x000fea0003800200 */
.L_x_23203:
        /* <DEDUP_REMOVED lines=20> */
.L_x_23214:
        /* <DEDUP_REMOVED lines=13> */
.L_x_23216:
[----:B------:R-:W-:Y:S05]  /*29a0*/  BSYNC.RECONVERGENT B5 ;  /* 0x0000000000057941 */ /* 0x000fea0003800200 */
.L_x_23215:
        /* <DEDUP_REMOVED lines=43> */
.L_x_23213:
[----:B------:R-:W-:Y:S05]  /*2c60*/  BSYNC.RECONVERGENT B4 ;  /* 0x0000000000047941 */ /* 0x000fea0003800200 */
.L_x_23212:
        /* <DEDUP_REMOVED lines=11> */
.L_x_23211:
[----:B------:R-:W-:Y:S05]  /*2d20*/  BSYNC.RECONVERGENT B3 ;  /* 0x0000000000037941 */ /* 0x000fea0003800200 */
.L_x_23210:
        /* <DEDUP_REMOVED lines=20> */
.L_x_23221:
        /* <DEDUP_REMOVED lines=13> */
.L_x_23223:
[----:B------:R-:W-:Y:S05]  /*2f40*/  BSYNC.RECONVERGENT B5 ;  /* 0x0000000000057941 */ /* 0x000fea0003800200 */
.L_x_23222:
        /* <DEDUP_REMOVED lines=43> */
.L_x_23220:
[----:B------:R-:W-:Y:S05]  /*3200*/  BSYNC.RECONVERGENT B4 ;  /* 0x0000000000047941 */ /* 0x000fea0003800200 */
.L_x_23219:
        /* <DEDUP_REMOVED lines=10> */
.L_x_23218:
[----:B------:R-:W-:Y:S05]  /*32b0*/  BSYNC.RECONVERGENT B3 ;  /* 0x0000000000037941 */ /* 0x000fea0003800200 */
.L_x_23217:
        /* <DEDUP_REMOVED lines=20> */
.L_x_23228:
        /* <DEDUP_REMOVED lines=13> */
.L_x_23230:
[----:B------:R-:W-:Y:S05]  /*34d0*/  BSYNC.RECONVERGENT B5 ;  /* 0x0000000000057941 */ /* 0x000fea0003800200 */
.L_x_23229:
        /* <DEDUP_REMOVED lines=43> */
.L_x_23227:
[----:B------:R-:W-:Y:S05]  /*3790*/  BSYNC.RECONVERGENT B4 ;  /* 0x0000000000047941 */ /* 0x000fea0003800200 */
.L_x_23226:
        /* <DEDUP_REMOVED lines=11> */
.L_x_23225:
[----:B------:R-:W-:Y:S05]  /*3850*/  BSYNC.RECONVERGENT B3 ;  /* 0x0000000000037941 */ /* 0x000fea0003800200 */
.L_x_23224:
        /* <DEDUP_REMOVED lines=20> */
.L_x_23235:
        /* <DEDUP_REMOVED lines=13> */
.L_x_23237:
[----:B------:R-:W-:Y:S05]  /*3a70*/  BSYNC.RECONVERGENT B5 ;  /* 0x0000000000057941 */ /* 0x000fea0003800200 */
.L_x_23236:
        /* <DEDUP_REMOVED lines=43> */
.L_x_23234:
[----:B------:R-:W-:Y:S05]  /*3d30*/  BSYNC.RECONVERGENT B4 ;  /* 0x0000000000047941 */ /* 0x000fea0003800200 */
.L_x_23233:
        /* <DEDUP_REMOVED lines=10> */
.L_x_23232:
[----:B------:R-:W-:Y:S05]  /*3de0*/  BSYNC.RECONVERGENT B3 ;  /* 0x0000000000037941 */ /* 0x000fea0003800200 */
.L_x_23231:
        /* <DEDUP_REMOVED lines=19> */
.L_x_23241:
        /* <DEDUP_REMOVED lines=13> */
.L_x_23243:
[----:B------:R-:W-:Y:S05]  /*3ff0*/  BSYNC.RECONVERGENT B4 ;  /* 0x0000000000047941 */ /* 0x000fea0003800200 */
.L_x_23242:
        /* <DEDUP_REMOVED lines=43> */
.L_x_23240:
[----:B------:R-:W-:Y:S05]  /*42b0*/  BSYNC.RECONVERGENT B3 ;  /* 0x0000000000037941 */ /* 0x000fea0003800200 */
.L_x_23239:
        /* <DEDUP_REMOVED lines=10> */
[----:B------:R-:W-:Y:S01]  /*4360*/  FADD.FTZ R107, R107, R12 ;  /* 0x0000000c6b6b7221 */ /* 0x000fe20000010000 */
[----:B------:R-:W-:Y:S06]  /*4370*/  BRA `(.L_x_23238) ;  /* 0x0000002800b47947 */ /* 0x000fec0003800000 */
.L_x_23188:
[----:B------:R-:W-:Y:S01]  /*4380*/  BSSY.RECONVERGENT B3, `(.L_x_23244) ;  /* 0x0000057000037945 */ /* 0x000fe20003800200 */
[----:B------:R-:W-:Y:S01]  /*4390*/  MOV R224, R12 ;  /* 0x0000000c00e07202 */ /* 0x000fe20000000f00 */
[----:B------:R-:W-:Y:S02]  /*43a0*/  IMAD.MOV.U32 R102, RZ, RZ, R26 ;  /* 0x000000ffff667224 */ /* 0x000fe400078e001a */
[----:B------:R-:W-:Y:S01]  /*43b0*/  IMAD.MOV.U32 R100, RZ, RZ, RZ ;  /* 0x000000ffff647224 */ /* 0x000fe200078e00ff */
        /* <DEDUP_REMOVED lines=17> */
.L_x_23248:
        /* <DEDUP_REMOVED lines=13> */
.L_x_23250:
[----:B------:R-:W-:Y:S05]  /*45a0*/  BSYNC.RECONVERGENT B5 ;  /* 0x0000000000057941 */ /* 0x000fea0003800200 */
.L_x_23249:
        /* <DEDUP_REMOVED lines=42> */
.L_x_23247:
[----:B------:R-:W-:Y:S05]  /*4850*/  BSYNC.RECONVERGENT B4 ;  /* 0x0000000000047941 */ /* 0x000fea0003800200 */
.L_x_23246:
        /* <DEDUP_REMOVED lines=9> */
.L_x_23245:
[----:B------:R-:W-:Y:S05]  /*48f0*/  BSYNC.RECONVERGENT B3 ;  /* 0x0000000000037941 */ /* 0x000fea0003800200 */
.L_x_23244:
[----:B------:R-:W-:Y:S01]  /*4900*/  BSSY.RECONVERGENT B3, `(.L_x_23251) ;  /* 0x0000055000037945 */ /* 0x000fe20003800200 */
[----:B------:R-:W-:Y:S01]  /*4910*/  MOV R12, R102 ;  /* 0x00000066000c7202 */ /* 0x000fe20000000f00 */
[----:B------:R-:W-:Y:S02]  /*4920*/  IMAD.MOV.U32 R101, RZ, RZ, RZ ;  /* 0x000000ffff657224 */ /* 0x000fe400078e00ff */
[----:B------:R-:W-:Y:S05]  /*4930*/  @!P0 BRA `(.L_x_23252) ;  /* 0x0000000400448947 */ /* 0x000fea0003800000 */
        /* <DEDUP_REMOVED lines=13> */
.L_x_23255:
        /* <DEDUP_REMOVED lines=13> */
.L_x_23257:
[----:B------:R-:W-:Y:S05]  /*4ae0*/  BSYNC.RECONVERGENT B5 ;  /* 0x0000000000057941 */ /* 0x000fea0003800200 */
.L_x_23256:
        /* <DEDUP_REMOVED lines=43> */
.L_x_23254:
[----:B------:R-:W-:Y:S05]  /*4da0*/  BSYNC.RECONVERGENT B4 ;  /* 0x0000000000047941 */ /* 0x000fea0003800200 */
.L_x_23253:
        /* <DEDUP_REMOVED lines=10> */
.L_x_23252:
[----:B------:R-:W-:Y:S05]  /*4e50*/  BSYNC.RECONVERGENT B3 ;  /* 0x0000000000037941 */ /* 0x000fea0003800200 */
.L_x_23251:
        /* <DEDUP_REMOVED lines=17> */
.L_x_23262:
        /* <DEDUP_REMOVED lines=13> */
.L_x_23264:
[----:B------:R-:W-:Y:S05]  /*5040*/  BSYNC.RECONVERGENT B5 ;  /* 0x0000000000057941 */ /* 0x000fea0003800200 */
.L_x_23263:
        /* <DEDUP_REMOVED lines=43> */
.L_x_23261:
[----:B------:R-:W-:Y:S05]  /*5300*/  BSYNC.RECONVERGENT B4 ;  /* 0x0000000000047941 */ /* 0x000fea0003800200 */
.L_x_23260:
        /* <DEDUP_REMOVED lines=9> */
.L_x_23259:
[----:B------:R-:W-:Y:S05]  /*53a0*/  BSYNC.RECONVERGENT B3 ;  /* 0x0000000000037941 */ /* 0x000fea0003800200 */
.L_x_23258:
        /* <DEDUP_REMOVED lines=17> */
.L_x_23269:
        /* <DEDUP_REMOVED lines=13> */
.L_x_23271:
[----:B------:R-:W-:Y:S05]  /*5590*/  BSYNC.RECONVERGENT B5 ;  /* 0x0000000000057941 */ /* 0x000fea0003800200 */
.L_x_23270:
        /* <DEDUP_REMOVED lines=43> */
.L_x_23268:
[----:B------:R-:W-:Y:S05]  /*5850*/  BSYNC.RECONVERGENT B4 ;  /* 0x0000000000047941 */ /* 0x000fea0003800200 */
.L_x_23267:
        /* <DEDUP_REMOVED lines=10> */
.L_x_23266:
[----:B------:R-:W-:Y:S05]  /*5900*/  BSYNC.RECONVERGENT B3 ;  /* 0x0000000000037941 */ /* 0x000fea0003800200 */
.L_x_23265:
        /* <DEDUP_REMOVED lines=17> */
.L_x_23276:
        /* <DEDUP_REMOVED lines=13> */
.L_x_23278:
[----:B------:R-:W-:Y:S05]  /*5af0*/  BSYNC.RECONVERGENT B5 ;  /* 0x0000000000057941 */ /* 0x000fea0003800200 */
.L_x_23277:
        /* <DEDUP_REMOVED lines=43> */
.L_x_23275:
[----:B------:R-:W-:Y:S05]  /*5db0*/  BSYNC.RECONVERGENT B4 ;  /* 0x0000000000047941 */ /* 0x000fea0003800200 */
.L_x_23274:
        /* <DEDUP_REMOVED lines=9> */
.L_x_23273:
[----:B------:R-:W-:Y:S05]  /*5e50*/  BSYNC.RECONVERGENT B3 ;  /* 0x0000000000037941 */ /* 0x000fea0003800200 */
.L_x_23272:
        /* <DEDUP_REMOVED lines=17> */
.L_x_23283:
        /* <DEDUP_REMOVED lines=13> */
.L_x_23285:
[----:B------:R-:W-:Y:S05]  /*6040*/  BSYNC.RECONVERGENT B5 ;  /* 0x0000000000057941 */ /* 0x000fea0003800200 */
.L_x_23284:
        /* <DEDUP_REMOVED lines=43> */
.L_x_23282:
[----:B------:R-:W-:Y:S05]  /*6300*/  BSYNC.RECONVERGENT B4 ;  /* 0x0000000000047941 */ /* 0x000fea0003800200 */
.L_x_23281:
        /* <DEDUP_REMOVED lines=10> */
.L_x_23280:
[----:B------:R-:W-:Y:S05]  /*63b0*/  BSYNC.RECONVERGENT B3 ;  /* 0x0000000000037941 */ /* 0x000fea0003800200 */
.L_x_23279:
        /* <DEDUP_REMOVED lines=17> */
.L_x_23290:
        /* <DEDUP_REMOVED lines=13> */
.L_x_23292:
[----:B------:R-:W-:Y:S05]  /*65a0*/  BSYNC.RECONVERGENT B5 ;  /* 0x0000000000057941 */ /* 0x000fea0003800200 */
.L_x_23291:
        /* <DEDUP_REMOVED lines=43> */
.L_x_23289:
[----:B------:R-:W-:Y:S05]  /*6860*/  BSYNC.RECONVERGENT B4 ;  /* 0x0000000000047941 */ /* 0x000fea0003800200 */
.L_x_23288:
        /* <DEDUP_REMOVED lines=9> */
.L_x_23287:
[----:B------:R-:W-:Y:S05]  /*6900*/  BSYNC.RECONVERGENT B3 ;  /* 0x0000000000037941 */ /* 0x000fea0003800200 */
.L_x_23286:
[----:B------:R-:W-:Y:S01]  /*6910*/  MOV R26, R217 ;  /* 0x000000d9001a7202 */ /* 0x000fe20000000f00 */
[----:B------:R-:W-:Y:S01]  /*6920*/  IMAD.MOV.U32 R107, RZ, RZ, RZ ;  /* 0x000000ffff6b7224 */ /* 0x000fe200078e00ff */
        /* <DEDUP_REMOVED lines=14> */
.L_x_23295:
        /* <DEDUP_REMOVED lines=13> */
.L_x_23297:
[----:B------:R-:W-:Y:S05]  /*6ae0*/  BSYNC.RECONVERGENT B4 ;  /* 0x0000000000047941 */ /* 0x000fea0003800200 */
.L_x_23296:
        /* <DEDUP_REMOVED lines=43> */
.L_x_23294:
[----:B------:R-:W-:Y:S05]  /*6da0*/  BSYNC.RECONVERGENT B3 ;  /* 0x0000000000037941 */ /* 0x000fea0003800200 */
.L_x_23293:
        /* <DEDUP_REMOVED lines=10> */
.L_x_23238:
[----:B------:R-:W-:Y:S05]  /*6e50*/  BSYNC.RECONVERGENT B2 ;  /* 0x0000000000027941 */ /* 0x000fea0003800200 */
.L_x_23187:
[----:B------:R-:W0:Y:S01]  /*6e60*/  LDC.64 R218, c[0x0][0x3a8] ;  /* 0x0000ea00ffda7b82 */ /* 0x000e220000000a00 */
[----:B------:R-:W-:Y:S01]  /*6e70*/  BSSY.RECONVERGENT B2, `(.L_x_23298) ;  /* 0x000001a000027945 */ /* 0x000fe20003800200 */
[----:B------:R-:W-:Y:S01]  /*6e80*/  MOV R12, R224 ;  /* 0x000000e0000c7202 */ /* 0x000fe20000000f00 */
[----:B0-----:R-:W-:-:S05]  /*6e90*/  IMAD.WIDE.U32 R218, R216, 0x20, R218 ;  /* 0x00000020d8da7825 */ /* 0x001fca00078e00da */
[----:B-----5:R0:W-:Y:S04]  /*6ea0*/  STG.E.128 desc[UR8][R218.64], R100 ;  /* 0x00000064da007986 */ /* 0x0201e8000c101d08 */
[----:B------:R0:W-:Y:S01]  /*6eb0*/  STG.E.128 desc[UR8][R218.64+0x10], R104 ;  /* 0x00001068da007986 */ /* 0x0001e2000c101d08 */
[----:B------:R-:W-:Y:S05]  /*6ec0*/  @!P0 BRA `(.L_x_23299) ;  /* 0x0000000000508947 */ /* 0x000fea0003800000 */
[----:B------:R-:W-:Y:S01]  /*6ed0*/  IMAD.U32 R220, R2, 0x10000, RZ ;  /* 0x0001000002dc7824 */ /* 0x000fe200078e00ff */
[----:B0-----:R-:W0:Y:S01]  /*6ee0*/  LDC.64 R218, c[0x0][0x3b0] ;  /* 0x0000ec00ffda7b82 */ /* 0x001e220000000a00 */
        /* <DEDUP_REMOVED lines=18> */
.L_x_23299:
[----:B------:R-:W-:Y:S05]  /*7010*/  BSYNC.RECONVERGENT B2 ;  /* 0x0000000000027941 */ /* 0x000fea0003800200 */
.L_x_23298:
[----:B------:R-:W-:Y:S01]  /*7020*/  VIADD R216, R216, 0x20 ;  /* 0x00000020d8d87836 */ /* 0x000fe20000000000 */
[----:B------:R-:W-:-:S07]  /*7030*/  IADD3 R215, PT, PT, R215, 0x20, RZ ;  /* 0x00000020d7d77810 */ /* 0x000fce0007ffe0ff */
.L_x_23184:
[----:B------:R-:W-:Y:S05]  /*7040*/  BSYNC.RECONVERGENT B1 ;  /* 0x0000000000017941 */ /* 0x000fea0003800200 */
.L_x_23183:
        /* <DEDUP_REMOVED lines=10> */
.L_x_23303:
[----:B------:R-:W-:Y:S05]  /*70f0*/  BSYNC.RECONVERGENT B2 ;  /* 0x0000000000027941 */ /* 0x000fea0003800200 */
.L_x_23302:
[----:B------:R-:W-:Y:S01]  /*7100*/  UISETP.NE.U32.AND UP0, UPT, UR4, URZ, UPT ;  /* 0x000000ff0400728c */ /* 0x000fe2000bf05070 */
[----:B------:R-:W-:Y:S03]  /*7110*/  BSSY.RECONVERGENT B2, `(.L_x_23304) ;  /* 0x000057f000027945 */ /* 0x000fe60003800200 */
[----:B------:R-:W-:-:S09]  /*7120*/  UISETP.NE.AND.EX UP0, UPT, UR5, URZ, UPT, UP0 ;  /* 0x000000ff0500728c */ /* 0x000fd2000bf05300 */
[----:B------:R-:W-:Y:S05]  /*7130*/  BRA.U !UP0, `(.L_x_23305) ;  /* 0x0000002d083c7547 */ /* 0x000fea000b800000 */
[----:B01----:R-:W0:Y:S02]  /*7140*/  LDC.64 R218, c[0x0][0x3a0] ;  /* 0x0000e800ffda7b82 */ /* 0x003e240000000a00 */
        /* <DEDUP_REMOVED lines=24> */
.L_x_23310:
        /* <DEDUP_REMOVED lines=13> */
.L_x_23312:
[----:B------:R-:W-:Y:S05]  /*73a0*/  BSYNC.RECONVERGENT B5 ;  /* 0x0000000000057941 */ /* 0x000fea0003800200 */
.L_x_23311:
        /* <DEDUP_REMOVED lines=42> */
.L_x_23309:
[----:B------:R-:W-:Y:S05]  /*7650*/  BSYNC.RECONVERGENT B4 ;  /* 0x0000000000047941 */ /* 0x000fea0003800200 */
.L_x_23308:
        /* <DEDUP_REMOVED lines=10> */
.L_x_23307:
[----:B------:R-:W-:Y:S05]  /*7700*/  BSYNC.RECONVERGENT B3 ;  /* 0x0000000000037941 */ /* 0x000fea0003800200 */
.L_x_23306:
        /* <DEDUP_REMOVED lines=20> */
.L_x_23317:
        /* <DEDUP_REMOVED lines=13> */
.L_x_23319:
[----:B------:R-:W-:Y:S05]  /*7920*/  BSYNC.RECONVERGENT B5 ;  /* 0x0000000000057941 */ /* 0x000fea0003800200 */
.L_x_23318:
        /* <DEDUP_REMOVED lines=43> */
.L_x_23316:
[----:B------:R-:W-:Y:S05]  /*7be0*/  BSYNC.RECONVERGENT B4 ;  /* 0x0000000000047941 */ /* 0x000fea0003800200 */
.L_x_23315:
        /* <DEDUP_REMOVED lines=11> */
.L_x_23314:
[----:B------:R-:W-:Y:S05]  /*7ca0*/  BSYNC.RECONVERGENT B3 ;  /* 0x0000000000037941 */ /* 0x000fea0003800200 */
.L_x_23313:
        /* <DEDUP_REMOVED lines=20> */
.L_x_23324:
        /* <DEDUP_REMOVED lines=13> */
.L_x_23326:
[----:B------:R-:W-:Y:S05]  /*7ec0*/  BSYNC.RECONVERGENT B5 ;  /* 0x0000000000057941 */ /* 0x000fea0003800200 */
.L_x_23325:
        /* <DEDUP_REMOVED lines=43> */
.L_x_23323:
[----:B------:R-:W-:Y:S05]  /*8180*/  BSYNC.RECONVERGENT B4 ;  /* 0x0000000000047941 */ /* 0x000fea0003800200 */
.L_x_23322:
        /* <DEDUP_REMOVED lines=10> */
.L_x_23321:
[----:B------:R-:W-:Y:S05]  /*8230*/  BSYNC.RECONVERGENT B3 ;  /* 0x0000000000037941 */ /* 0x000fea0003800200 */
.L_x_23320:
        /* <DEDUP_REMOVED lines=20> */
.L_x_23331:
        /* <DEDUP_REMOVED lines=13> */
.L_x_23333:
[----:B------:R-:W-:Y:S05]  /*8450*/  BSYNC.RECONVERGENT B5 ;  /* 0x0000000000057941 */ /* 0x000fea0003800200 */
.L_x_23332:
        /* <DEDUP_REMOVED lines=43> */
.L_x_23330:
[----:B------:R-:W-:Y:S05]  /*8710*/  BSYNC.RECONVERGENT B4 ;  /* 0x0000000000047941 */ /* 0x000fea0003800200 */
.L_x_23329:
        /* <DEDUP_REMOVED lines=11> */
.L_x_23328:
[----:B------:R-:W-:Y:S05]  /*87d0*/  BSYNC.RECONVERGENT B3 ;  /* 0x0000000000037941 */ /* 0x000fea0003800200 */
.L_x_23327:
        /* <DEDUP_REMOVED lines=20> */
.L_x_23338:
        /* <DEDUP_REMOVED lines=13> */
.L_x_23340:
[----:B------:R-:W-:Y:S05]  /*89f0*/  BSYNC.RECONVERGENT B5 ;  /* 0x0000000000057941 */ /* 0x000fea0003800200 */
.L_x_23339:
        /* <DEDUP_REMOVED lines=43> */
.L_x_23337:
[----:B------:R-:W-:Y:S05]  /*8cb0*/  BSYNC.RECONVERGENT B4 ;  /* 0x0000000000047941 */ /* 0x000fea0003800200 */
.L_x_23336:
        /* <DEDUP_REMOVED lines=10> */
.L_x_23335:
[----:B------:R-:W-:Y:S05]  /*8d60*/  BSYNC.RECONVERGENT B3 ;  /* 0x0000000000037941 */ /* 0x000fea0003800200 */
.L_x_23334:
        /* <DEDUP_REMOVED lines=20> */
.L_x_23345:
        /* <DEDUP_REMOVED lines=13> */
.L_x_23347:
[----:B------:R-:W-:Y:S05]  /*8f80*/  BSYNC.RECONVERGENT B5 ;  /* 0x0000000000057941 */ /* 0x000fea0003800200 */
.L_x_23346:
        /* <DEDUP_REMOVED lines=43> */
.L_x_23344:
[----:B------:R-:W-:Y:S05]  /*9240*/  BSYNC.RECONVERGENT B4 ;  /* 0x0000000000047941 */ /* 0x000fea0003800200 */
.L_x_23343:
        /* <DEDUP_REMOVED lines=11> */
.L_x_23342:
[----:B------:R-:W-:Y:S05]  /*9300*/  BSYNC.RECONVERGENT B3 ;  /* 0x0000000000037941 */ /* 0x000fea0003800200 */
.L_x_23341:
        /* <DEDUP_REMOVED lines=20> */
.L_x_23352:
        /* <DEDUP_REMOVED lines=13> */
.L_x_23354:
[----:B------:R-:W-:Y:S05]  /*9520*/  BSYNC.RECONVERGENT B5 ;  /* 0x0000000000057941 */ /* 0x000fea0003800200 */
.L_x_23353:
        /* <DEDUP_REMOVED lines=43> */
.L_x_23351:
[----:B------:R-:W-:Y:S05]  /*97e0*/  BSYNC.RECONVERGENT B4 ;  /* 0x0000000000047941 */ /* 0x000fea0003800200 */
.L_x_23350:
        /* <DEDUP_REMOVED lines=10> */
.L_x_23349:
[----:B------:R-:W-:Y:S05]  /*9890*/  BSYNC.RECONVERGENT B3 ;  /* 0x0000000000037941 */ /* 0x000fea0003800200 */
.L_x_23348:
        /* <DEDUP_REMOVED lines=19> */
.L_x_23358:
        /* <DEDUP_REMOVED lines=13> */
.L_x_23360:
[----:B------:R-:W-:Y:S05]  /*9aa0*/  BSYNC.RECONVERGENT B4 ;  /* 0x0000000000047941 */ /* 0x000fea0003800200 */
.L_x_23359:
        /* <DEDUP_REMOVED lines=43> */
.L_x_23357:
[----:B------:R-:W-:Y:S05]  /*9d60*/  BSYNC.RECONVERGENT B3 ;  /* 0x0000000000037941 */ /* 0x000fea0003800200 */
.L_x_23356:
        /* <DEDUP_REMOVED lines=12> */
.L_x_23305:
        /* <DEDUP_REMOVED lines=21> */
.L_x_23365:
        /* <DEDUP_REMOVED lines=13> */
.L_x_23367:
[----:B------:R-:W-:Y:S05]  /*a050*/  BSYNC.RECONVERGENT B5 ;  /* 0x0000000000057941 */ /* 0x000fea0003800200 */
.L_x_23366:
        /* <DEDUP_REMOVED lines=42> */
.L_x_23364:
[----:B------:R-:W-:Y:S05]  /*a300*/  BSYNC.RECONVERGENT B4 ;  /* 0x0000000000047941 */ /* 0x000fea0003800200 */
.L_x_23363:
        /* <DEDUP_REMOVED lines=9> */
.L_x_23362:
[----:B------:R-:W-:Y:S05]  /*a3a0*/  BSYNC.RECONVERGENT B3 ;  /* 0x0000000000037941 */ /* 0x000fea0003800200 */
.L_x_23361:
        /* <DEDUP_REMOVED lines=17> */
.L_x_23372:
        /* <DEDUP_REMOVED lines=13> */
.L_x_23374:
[----:B------:R-:W-:Y:S05]  /*a590*/  BSYNC.RECONVERGENT B5 ;  /* 0x0000000000057941 */ /* 0x000fea0003800200 */
.L_x_23373:
        /* <DEDUP_REMOVED lines=43> */
.L_x_23371:
[----:B------:R-:W-:Y:S05]  /*a850*/  BSYNC.RECONVERGENT B4 ;  /* 0x0000000000047941 */ /* 0x000fea0003800200 */
.L_x_23370:
        /* <DEDUP_REMOVED lines=10> */
.L_x_23369:
[----:B------:R-:W-:Y:S05]  /*a900*/  BSYNC.RECONVERGENT B3 ;  /* 0x0000000000037941 */ /* 0x000fea0003800200 */
.L_x_23368:
        /* <DEDUP_REMOVED lines=17> */
.L_x_23379:
        /* <DEDUP_REMOVED lines=13> */
.L_x_23381:
[----:B------:R-:W-:Y:S05]  /*aaf0*/  BSYNC.RECONVERGENT B5 ;  /* 0x0000000000057941 */ /* 0x000fea0003800200 */
.L_x_23380:
        /* <DEDUP_REMOVED lines=43> */
.L_x_23378:
[----:B------:R-:W-:Y:S05]  /*adb0*/  BSYNC.RECONVERGENT B4 ;  /* 0x0000000000047941 */ /* 0x000fea0003800200 */
.L_x_23377:
        /* <DEDUP_REMOVED lines=9> */
.L_x_23376:
[----:B------:R-:W-:Y:S05]  /*ae50*/  BSYNC.RECONVERGENT B3 ;  /* 0x0000000000037941 */ /* 0x000fea0003800200 */
.L_x_23375:
        /* <DEDUP_REMOVED lines=17> */
.L_x_23386:
[----:B------:R-:W-:Y:S01]  /*af70*/  VIADD R210, R210, 0x1 ;  /* 0x00000001d2d27836 */ /* 0x000fe20000000000 */
[----:B------:R-:W-:Y:S03]  /*af80*/  BSSY.RECONVERGENT B5, `(.L_x_23387) ;  /* 0x000000c000057945 */ /* 0x000fe60003800200 */
[C---:B01----:R-:W-:Y:S01]  /*af90*/  IMAD.WIDE.U32 R218, R210.reuse, -0x2daee0ad, RZ ;  /* 0xd2511f53d2da7825 */ /* 0x043fe200078e00ff */
        /* <DEDUP_REMOVED lines=10> */
.L_x_23388:
[----:B------:R-:W-:Y:S05]  /*b040*/  BSYNC.RECONVERGENT B5 ;  /* 0x0000000000057941 */ /* 0x000fea0003800200 */
.L_x_23387:
        /* <DEDUP_REMOVED lines=43> */
.L_x_23385:
[----:B------:R-:W-:Y:S05]  /*b300*/  BSYNC.RECONVERGENT B4 ;  /* 0x0000000000047941 */ /* 0x000fea0003800200 */
.L_x_23384:
        /* <DEDUP_REMOVED lines=10> */
.L_x_23383:
[----:B------:R-:W-:Y:S05]  /*b3b0*/  BSYNC.RECONVERGENT B3 ;  /* 0x0000000000037941 */ /* 0x000fea0003800200 */
.L_x_23382:
        /* <DEDUP_REMOVED lines=17> */
.L_x_23393:
        /* <DEDUP_REMOVED lines=13> */
.L_x_23395:
[----:B------:R-:W-:Y:S05]  /*b5a0*/  BSYNC.RECONVERGENT B5 ;  /* 0x0000000000057941 */ /* 0x000fea0003800200 */
.L_x_23394:
        /* <DEDUP_REMOVED lines=43> */
.L_x_23392:
[----:B------:R-:W-:Y:S05]  /*b860*/  BSYNC.RECONVERGENT B4 ;  /* 0x0000000000047941 */ /* 0x000fea0003800200 */
.L_x_23391:
        /* <DEDUP_REMOVED lines=9> */
.L_x_23390:
[----:B------:R-:W-:Y:S05]  /*b900*/  BSYNC.RECONVERGENT B3 ;  /* 0x0000000000037941 */ /* 0x000fea0003800200 */
.L_x_23389:
        /* <DEDUP_REMOVED lines=17> */
.L_x_23400:
[----:B------:R-:W-:Y:S01]  /*ba20*/  VIADD R210, R210, 0x1 ;  /* 0x00000001d2d27836 */ /* 0x000fe20000000000 */
[----:B------:R-:W-:Y:S03]  /*ba30*/  BSSY.RECONVERGENT B5, `(.L_x_23401) ;  /* 0x000000c000057945 */ /* 0x000fe60003800200 */
[C---:B-1----:R-:W-:Y:S01]  /*ba40*/  IMAD.WIDE.U32 R220, R210.reuse, -0x2daee0ad, RZ ;  /* 0xd2511f53d2dc7825 */ /* 0x042fe200078e00ff */
        /* <DEDUP_REMOVED lines=10> */
.L_x_23402:
[----:B------:R-:W-:Y:S05]  /*baf0*/  BSYNC.RECONVERGENT B5 ;  /* 0x0000000000057941 */ /* 0x000fea0003800200 */
.L_x_23401:
[----:B------:R-:W-:Y:S01]  /*bb00*/  IMAD.WIDE.U32 R26, R211, -0x326172a9, RZ ;  /* 0xcd9e8d57d31a7825 */ /* 0x000fe200078e00ff */
[----:B------:R-:W-:-:S03]  /*bb10*/  LOP3.LUT R114, R9, UR7, R221, 0x96, !PT ;  /* 0x0000000709727c12 */ /* 0x000fc6000f8e96dd */
[----:B------:R-:W-:Y:S02]  /*bb20*/  HFMA2 R12, -RZ, RZ, 0, 0 ;  /* 0x00000000ff0c7431 */ /* 0x000fe400000001ff */
[----:B------:R-:W-:Y:S01]  /*bb30*/  IMAD.MOV.U32 R3, RZ, RZ, R224 ;  /* 0x000000ffff037224 */ /* 0x000fe200078e00e0 */
        /* <DEDUP_REMOVED lines=39> */
.L_x_23399:
[----:B------:R-:W-:Y:S05]  /*bdb0*/  BSYNC.RECONVERGENT B4 ;  /* 0x0000000000047941 */ /* 0x000fea0003800200 */
.L_x_23398:
        /* <DEDUP_REMOVED lines=10> */
.L_x_23397:
[----:B------:R-:W-:Y:S05]  /*be60*/  BSYNC.RECONVERGENT B3 ;  /* 0x0000000000037941 */ /* 0x000fea0003800200 */
.L_x_23396:
        /* <DEDUP_REMOVED lines=17> */
.L_x_23407:
        /* <DEDUP_REMOVED lines=13> */
.L_x_23409:
[----:B------:R-:W-:Y:S05]  /*c050*/  BSYNC.RECONVERGENT B5 ;  /* 0x0000000000057941 */ /* 0x000fea0003800200 */
.L_x_23408:
        /* <DEDUP_REMOVED lines=43> */
.L_x_23406:
[----:B------:R-:W-:Y:S05]  /*c310*/  BSYNC.RECONVERGENT B4 ;  /* 0x0000000000047941 */ /* 0x000fea0003800200 */
.L_x_23405:
        /* <DEDUP_REMOVED lines=9> */
.L_x_23404:
[----:B------:R-:W-:Y:S05]  /*c3b0*/  BSYNC.RECONVERGENT B3 ;  /* 0x0000000000037941 */ /* 0x000fea0003800200 */
.L_x_23403:
        /* <DEDUP_REMOVED lines=16> */
.L_x_23412:
        /* <DEDUP_REMOVED lines=13> */
.L_x_23414:
[----:B------:R-:W-:Y:S05]  /*c590*/  BSYNC.RECONVERGENT B4 ;  /* 0x0000000000047941 */ /* 0x000fea0003800200 */
.L_x_23413:
[----:B------:R-:W-:Y:S01]  /*c5a0*/  IMAD.WIDE.U32 R26, R211, -0x326172a9, RZ ;  /* 0xcd9e8d57d31a7825 */ /* 0x000fe200078e00ff */
[----:B01----:R-:W-:-:S03]  /*c5b0*/  LOP3.LUT R218, R9, UR7, R223, 0x96, !PT ;  /* 0x0000000709da7c12 */ /* 0x003fc6000f8e96df */
        /* <DEDUP_REMOVED lines=41> */
.L_x_23411:
[----:B------:R-:W-:Y:S05]  /*c850*/  BSYNC.RECONVERGENT B3 ;  /* 0x0000000000037941 */ /* 0x000fea0003800200 */
.L_x_23410:
        /* <DEDUP_REMOVED lines=10> */
.L_x_23355:
[----:B------:R-:W-:Y:S05]  /*c900*/  BSYNC.RECONVERGENT B2 ;  /* 0x0000000000027941 */ /* 0x000fea0003800200 */
.L_x_23304:
[----:B01----:R-:W0:Y:S01]  /*c910*/  LDC.64 R218, c[0x0][0x3a8] ;  /* 0x0000ea00ffda7b82 */ /* 0x003e220000000a00 */
        /* <DEDUP_REMOVED lines=26> */
.L_x_23416:
[----:B------:R-:W-:Y:S05]  /*cac0*/  BSYNC.RECONVERGENT B2 ;  /* 0x0000000000027941 */ /* 0x000fea0003800200 */
.L_x_23415:
[----:B------:R-:W-:Y:S01]  /*cad0*/  VIADD R216, R216, 0x20 ;  /* 0x00000020d8d87836 */ /* 0x000fe20000000000 */
[----:B------:R-:W-:-:S07]  /*cae0*/  IADD3 R215, PT, PT, R215, 0x20, RZ ;  /* 0x00000020d7d77810 */ /* 0x000fce0007ffe0ff */
.L_x_23301:
[----:B------:R-:W-:Y:S05]  /*caf0*/  BSYNC.RECONVERGENT B1 ;  /* 0x0000000000017941 */ /* 0x000fea0003800200 */
.L_x_23300:
        /* <DEDUP_REMOVED lines=10> */
.L_x_23420:
[----:B------:R-:W-:Y:S05]  /*cba0*/  BSYNC.RECONVERGENT B2 ;  /* 0x0000000000027941 */ /* 0x000fea0003800200 */
.L_x_23419:
        /* <DEDUP_REMOVED lines=29> */
.L_x_23427:
        /* <DEDUP_REMOVED lines=13> */
.L_x_23429:
[----:B------:R-:W-:Y:S05]  /*ce50*/  BSYNC.RECONVERGENT B5 ;  /* 0x0000000000057941 */ /* 0x000fea0003800200 */
.L_x_23428:
        /* <DEDUP_REMOVED lines=42> */
.L_x_23426:
[----:B------:R-:W-:Y:S05]  /*d100*/  BSYNC.RECONVERGENT B4 ;  /* 0x0000000000047941 */ /* 0x000fea0003800200 */
.L_x_23425:
        /* <DEDUP_REMOVED lines=10> */
.L_x_23424:
[----:B------:R-:W-:Y:S05]  /*d1b0*/  BSYNC.RECONVERGENT B3 ;  /* 0x0000000000037941 */ /* 0x000fea0003800200 */
.L_x_23423:
        /* <DEDUP_REMOVED lines=20> */
.L_x_23434:
        /* <DEDUP_REMOVED lines=13> */
.L_x_23436:
[----:B------:R-:W-:Y:S05]  /*d3d0*/  BSYNC.RECONVERGENT B5 ;  /* 0x0000000000057941 */ /* 0x000fea0003800200 */
.L_x_23435:
        /* <DEDUP_REMOVED lines=43> */
.L_x_23433:
[----:B------:R-:W-:Y:S05]  /*d690*/  BSYNC.RECONVERGENT B4 ;  /* 0x0000000000047941 */ /* 0x000fea0003800200 */
.L_x_23432:
        /* <DEDUP_REMOVED lines=11> */
.L_x_23431:
[----:B------:R-:W-:Y:S05]  /*d750*/  BSYNC.RECONVERGENT B3 ;  /* 0x0000000000037941 */ /* 0x000fea0003800200 */
.L_x_23430:
        /* <DEDUP_REMOVED lines=20> */
.L_x_23441:
        /* <DEDUP_REMOVED lines=13> */
.L_x_23443:
[----:B------:R-:W-:Y:S05]  /*d970*/  BSYNC.RECONVERGENT B5 ;  /* 0x0000000000057941 */ /* 0x000fea0003800200 */
.L_x_23442:
        /* <DEDUP_REMOVED lines=43> */
.L_x_23440:
[----:B------:R-:W-:Y:S05]  /*dc30*/  BSYNC.RECONVERGENT B4 ;  /* 0x0000000000047941 */ /* 0x000fea0003800200 */
.L_x_23439:
        /* <DEDUP_REMOVED lines=10> */
.L_x_23438:
[----:B------:R-:W-:Y:S05]  /*dce0*/  BSYNC.RECONVERGENT B3 ;  /* 0x0000000000037941 */ /* 0x000fea0003800200 */
.L_x_23437:
        /* <DEDUP_REMOVED lines=20> */
.L_x_23448:
        /* <DEDUP_REMOVED lines=13> */
.L_x_23450:
[----:B------:R-:W-:Y:S05]  /*df00*/  BSYNC.RECONVERGENT B5 ;  /* 0x0000000000057941 */ /* 0x000fea0003800200 */
.L_x_23449:
        /* <DEDUP_REMOVED lines=43> */
.L_x_23447:
[----:B------:R-:W-:Y:S05]  /*e1c0*/  BSYNC.RECONVERGENT B4 ;  /* 0x0000000000047941 */ /* 0x000fea0003800200 */
.L_x_23446:
        /* <DEDUP_REMOVED lines=11> */
.L_x_23445:
[----:B------:R-:W-:Y:S05]  /*e280*/  BSYNC.RECONVERGENT B3 ;  /* 0x0000000000037941 */ /* 0x000fea0003800200 */
.L_x_23444:
        /* <DEDUP_REMOVED lines=20> */
.L_x_23455:
        /* <DEDUP_REMOVED lines=13> */
.L_x_23457:
[----:B------:R-:W-:Y:S05]  /*e4a0*/  BSYNC.RECONVERGENT B5 ;  /* 0x0000000000057941 */ /* 0x000fea0003800200 */
.L_x_23456:
        /* <DEDUP_REMOVED lines=43> */
.L_x_23454:
[----:B------:R-:W-:Y:S05]  /*e760*/  BSYNC.RECONVERGENT B4 ;  /* 0x0000000000047941 */ /* 0x000fea0003800200 */
.L_x_23453:
        /* <DEDUP_REMOVED lines=10> */
.L_x_23452:
[----:B------:R-:W-:Y:S05]  /*e810*/  BSYNC.RECONVERGENT B3 ;  /* 0x0000000000037941 */ /* 0x000fea0003800200 */
.L_x_23451:
        /* <DEDUP_REMOVED lines=20> */
.L_x_23462:
        /* <DEDUP_REMOVED lines=13> */
.L_x_23464:
[----:B------:R-:W-:Y:S05]  /*ea30*/  BSYNC.RECONVERGENT B5 ;  /* 0x0000000000057941 */ /* 0x000fea0003800200 */
.L_x_23463:
        /* <DEDUP_REMOVED lines=43> */
.L_x_23461:
[----:B------:R-:W-:Y:S05]  /*ecf0*/  BSYNC.RECONVERGENT B4 ;  /* 0x0000000000047941 */ /* 0x000fea0003800200 */
.L_x_23460:
        /* <DEDUP_REMOVED lines=11> */
.L_x_23459:
[----:B------:R-:W-:Y:S05]  /*edb0*/  BSYNC.RECONVERGENT B3 ;  /* 0x0000000000037941 */ /* 0x000fea0003800200 */
.L_x_23458:
        /* <DEDUP_REMOVED lines=20> */
.L_x_23469:
        /* <DEDUP_REMOVED lines=13> */
.L_x_23471:
[----:B------:R-:W-:Y:S05]  /*efd0*/  BSYNC.RECONVERGENT B5 ;  /* 0x0000000000057941 */ /* 0x000fea0003800200 */
.L_x_23470:
        /* <DEDUP_REMOVED lines=43> */
.L_x_23468:
[----:B------:R-:W-:Y:S05]  /*f290*/  BSYNC.RECONVERGENT B4 ;  /* 0x0000000000047941 */ /* 0x000fea0003800200 */
.L_x_23467:
        /* <DEDUP_REMOVED lines=10> */
.L_x_23466:
[----:B------:R-:W-:Y:S05]  /*f340*/  BSYNC.RECONVERGENT B3 ;  /* 0x0000000000037941 */ /* 0x000fea0003800200 */
.L_x_23465:
        /* <DEDUP_REMOVED lines=19> */
.L_x_23475:
        /* <DEDUP_REMOVED lines=13> */
.L_x_23477:
[----:B------:R-:W-:Y:S05]  /*f550*/  BSYNC.RECONVERGENT B4 ;  /* 0x0000000000047941 */ /* 0x000fea0003800200 */
.L_x_23476:
        /* <DEDUP_REMOVED lines=43> */
.L_x_23474:
[----:B------:R-:W-:Y:S05]  /*f810*/  BSYNC.RECONVERGENT B3 ;  /* 0x0000000000037941 */ /* 0x000fea0003800200 */
.L_x_23473:
        /* <DEDUP_REMOVED lines=12> */
.L_x_23422:
        /* <DEDUP_REMOVED lines=21> */
.L_x_23482:
        /* <DEDUP_REMOVED lines=13> */
.L_x_23484:
[----:B------:R-:W-:Y:S05]  /*fb00*/  BSYNC.RECONVERGENT B5 ;  /* 0x0000000000057941 */ /* 0x000fea0003800200 */
.L_x_23483:
        /* <DEDUP_REMOVED lines=42> */
.L_x_23481:
[----:B------:R-:W-:Y:S05]  /*fdb0*/  BSYNC.RECONVERGENT B4 ;  /* 0x0000000000047941 */ /* 0x000fea0003800200 */
.L_x_23480:
        /* <DEDUP_REMOVED lines=9> */
.L_x_23479:
[----:B------:R-:W-:Y:S05]  /*fe50*/  BSYNC.RECONVERGENT B3 ;  /* 0x0000000000037941 */ /* 0x000fea0003800200 */
.L_x_23478:
        /* <DEDUP_REMOVED lines=17> */
.L_x_23489:
        /* <DEDUP_REMOVED lines=13> */
.L_x_23491:
[----:B------:R-:W-:Y:S05]  /*10040*/  BSYNC.RECONVERGENT B5 ;  /* 0x0000000000057941 */ /* 0x000fea0003800200 */
.L_x_23490:
        /* <DEDUP_REMOVED lines=43> */
.L_x_23488:
[----:B------:R-:W-:Y:S05]  /*10300*/  BSYNC.RECONVERGENT B4 ;  /* 0x0000000000047941 */ /* 0x000fea0003800200 */
.L_x_23487:
        /* <DEDUP_REMOVED lines=10> */
.L_x_23486:
[----:B------:R-:W-:Y:S05]  /*103b0*/  BSYNC.RECONVERGENT B3 ;  /* 0x0000000000037941 */ /* 0x000fea0003800200 */
.L_x_23485:
        /* <DEDUP_REMOVED lines=17> */
.L_x_23496:
        /* <DEDUP_REMOVED lines=13> */
.L_x_23498:
[----:B------:R-:W-:Y:S05]  /*105a0*/  BSYNC.RECONVERGENT B5 ;  /* 0x0000000000057941 */ /* 0x000fea0003800200 */
.L_x_23497:
        /* <DEDUP_REMOVED lines=43> */
.L_x_23495:
[----:B------:R-:W-:Y:S05]  /*10860*/  BSYNC.RECONVERGENT B4 ;  /* 0x0000000000047941 */ /* 0x000fea0003800200 */
.L_x_23494:
        /* <DEDUP_REMOVED lines=9> */
.L_x_23493:
[----:B------:R-:W-:Y:S05]  /*10900*/  BSYNC.RECONVERGENT B3 ;  /* 0x0000000000037941 */ /* 0x000fea0003800200 */
.L_x_23492:
        /* <DEDUP_REMOVED lines=17> */
.L_x_23503:
        /* <DEDUP_REMOVED lines=13> */
.L_x_23505:
[----:B------:R-:W-:Y:S05]  /*10af0*/  BSYNC.RECONVERGENT B5 ;  /* 0x0000000000057941 */ /* 0x000fea0003800200 */
.L_x_23504:
        /* <DEDUP_REMOVED lines=43> */
.L_x_23502:
[----:B------:R-:W-:Y:S05]  /*10db0*/  BSYNC.RECONVERGENT B4 ;  /* 0x0000000000047941 */ /* 0x000fea0003800200 */
.L_x_23501:
        /* <DEDUP_REMOVED lines=10> */
.L_x_23500:
[----:B------:R-:W-:Y:S05]  /*10e60*/  BSYNC.RECONVERGENT B3 ;  /* 0x0000000000037941 */ /* 0x000fea0003800200 */
.L_x_23499:
        /* <DEDUP_REMOVED lines=17> */
.L_x_23510:
        /* <DEDUP_REMOVED lines=13> */
.L_x_23512:
[----:B------:R-:W-:Y:S05]  /*11050*/  BSYNC.RECONVERGENT B5 ;  /* 0x0000000000057941 */ /* 0x000fea0003800200 */
.L_x_23511:
        /* <DEDUP_REMOVED lines=43> */
.L_x_23509:
[----:B------:R-:W-:Y:S05]  /*11310*/  BSYNC.RECONVERGENT B4 ;  /* 0x0000000000047941 */ /* 0x000fea0003800200 */
.L_x_23508:
        /* <DEDUP_REMOVED lines=9> */
.L_x_23507:
[----:B------:R-:W-:Y:S05]  /*113b0*/  BSYNC.RECONVERGENT B3 ;  /* 0x0000000000037941 */ /* 0x000fea0003800200 */
.L_x_23506:
        /* <DEDUP_REMOVED lines=17> */
.L_x_23517:
        /* <DEDUP_REMOVED lines=13> */
.L_x_23519:
[----:B------:R-:W-:Y:S05]  /*115a0*/  BSYNC.RECONVERGENT B5 ;  /* 0x0000000000057941 */ /* 0x000fea0003800200 */
.L_x_23518:
        /* <DEDUP_REMOVED lines=43> */
.L_x_23516:
[----:B------:R-:W-:Y:S05]  /*11860*/  BSYNC.RECONVERGENT B4 ;  /* 0x0000000000047941 */ /* 0x000fea0003800200 */
.L_x_23515:
        /* <DEDUP_REMOVED lines=10> */
.L_x_23514:
[----:B------:R-:W-:Y:S05]  /*11910*/  BSYNC.RECONVERGENT B3 ;  /* 0x0000000000037941 */ /* 0x000fea0003800200 */
.L_x_23513:
        /* <DEDUP_REMOVED lines=17> */
.L_x_23524:
        /* <DEDUP_REMOVED lines=13> */
.L_x_23526:
[----:B------:R-:W-:Y:S05]  /*11b00*/  BSYNC.RECONVERGENT B5 ;  /* 0x0000000000057941 */ /* 0x000fea0003800200 */
.L_x_23525:
        /* <DEDUP_REMOVED lines=43> */
.L_x_23523:
[----:B------:R-:W-:Y:S05]  /*11dc0*/  BSYNC.RECONVERGENT B4 ;  /* 0x0000000000047941 */ /* 0x000fea0003800200 */
.L_x_23522:
        /* <DEDUP_REMOVED lines=9> */
.L_x_23521:
[----:B------:R-:W-:Y:S05]  /*11e60*/  BSYNC.RECONVERGENT B3 ;  /* 0x0000000000037941 */ /* 0x000fea0003800200 */
.L_x_23520:
        /* <DEDUP_REMOVED lines=16> */
.L_x_23529:
        /* <DEDUP_REMOVED lines=13> */
.L_x_23531:
[----:B------:R-:W-:Y:S05]  /*12040*/  BSYNC.RECONVERGENT B4 ;  /* 0x0000000000047941 */ /* 0x000fea0003800200 */
.L_x_23530:
        /* <DEDUP_REMOVED lines=43> */
.L_x_23528:
[----:B------:R-:W-:Y:S05]  /*12300*/  BSYNC.RECONVERGENT B3 ;  /* 0x0000000000037941 */ /* 0x000fea0003800200 */
.L_x_23527:
        /* <DEDUP_REMOVED lines=10> */
.L_x_23472:
[----:B------:R-:W-:Y:S05]  /*123b0*/  BSYNC.RECONVERGENT B2 ;  /* 0x0000000000027941 */ /* 0x000fea0003800200 */
.L_x_23421:
        /* <DEDUP_REMOVED lines=27> */
.L_x_23533:
[----:B------:R-:W-:Y:S05]  /*12570*/  BSYNC.RECONVERGENT B2 ;  /* 0x0000000000027941 */ /* 0x000fea0003800200 */
.L_x_23532:
[----:B------:R-:W-:Y:S01]  /*12580*/  VIADD R216, R216, 0x20 ;  /* 0x00000020d8d87836 */ /* 0x000fe20000000000 */
[----:B------:R-:W-:-:S07]  /*12590*/  IADD3 R215, PT, PT, R215, 0x20, RZ ;  /* 0x00000020d7d77810 */ /* 0x000fce0007ffe0ff */
.L_x_23418:
[----:B------:R-:W-:Y:S05]  /*125a0*/  BSYNC.RECONVERGENT B1 ;  /* 0x0000000000017941 */ /* 0x000fea0003800200 */
.L_x_23417:
        /* <DEDUP_REMOVED lines=10> */
.L_x_23537:
[----:B------:R-:W-:Y:S05]  /*12650*/  BSYNC.RECONVERGENT B2 ;  /* 0x0000000000027941 */ /* 0x000fea0003800200 */
.L_x_23536:
        /* <DEDUP_REMOVED lines=29> */
.L_x_23544:
        /* <DEDUP_REMOVED lines=13> */
.L_x_23546:
[----:B------:R-:W-:Y:S05]  /*12900*/  BSYNC.RECONVERGENT B5 ;  /* 0x0000000000057941 */ /* 0x000fea0003800200 */
.L_x_23545:
        /* <DEDUP_REMOVED lines=42> */
.L_x_23543:
[----:B------:R-:W-:Y:S05]  /*12bb0*/  BSYNC.RECONVERGENT B4 ;  /* 0x0000000000047941 */ /* 0x000fea0003800200 */
.L_x_23542:
        /* <DEDUP_REMOVED lines=10> */
.L_x_23541:
[----:B------:R-:W-:Y:S05]  /*12c60*/  BSYNC.RECONVERGENT B3 ;  /* 0x0000000000037941 */ /* 0x000fea0003800200 */
.L_x_23540:
        /* <DEDUP_REMOVED lines=20> */
.L_x_23551:
        /* <DEDUP_REMOVED lines=13> */
.L_x_23553:
[----:B------:R-:W-:Y:S05]  /*12e80*/  BSYNC.RECONVERGENT B5 ;  /* 0x0000000000057941 */ /* 0x000fea0003800200 */
.L_x_23552:
        /* <DEDUP_REMOVED lines=43> */
.L_x_23550:
[----:B------:R-:W-:Y:S05]  /*13140*/  BSYNC.RECONVERGENT B4 ;  /* 0x0000000000047941 */ /* 0x000fea0003800200 */
.L_x_23549:
        /* <DEDUP_REMOVED lines=11> */
.L_x_23548:
[----:B------:R-:W-:Y:S05]  /*13200*/  BSYNC.RECONVERGENT B3 ;  /* 0x0000000000037941 */ /* 0x000fea0003800200 */
.L_x_23547:
        /* <DEDUP_REMOVED lines=20> */
.L_x_23558:
        /* <DEDUP_REMOVED lines=13> */
.L_x_23560:
[----:B------:R-:W-:Y:S05]  /*13420*/  BSYNC.RECONVERGENT B5 ;  /* 0x0000000000057941 */ /* 0x000fea0003800200 */
.L_x_23559:
        /* <DEDUP_REMOVED lines=43> */
.L_x_23557:
[----:B------:R-:W-:Y:S05]  /*136e0*/  BSYNC.RECONVERGENT B4 ;  /* 0x0000000000047941 */ /* 0x000fea0003800200 */
.L_x_23556:
        /* <DEDUP_REMOVED lines=10> */
.L_x_23555:
[----:B------:R-:W-:Y:S05]  /*13790*/  BSYNC.RECONVERGENT B3 ;  /* 0x0000000000037941 */ /* 0x000fea0003800200 */
.L_x_23554:
        /* <DEDUP_REMOVED lines=20> */
.L_x_23565:
        /* <DEDUP_REMOVED lines=13> */
.L_x_23567:
[----:B------:R-:W-:Y:S05]  /*139b0*/  BSYNC.RECONVERGENT B5 ;  /* 0x0000000000057941 */ /* 0x000fea0003800200 */
.L_x_23566:
        /* <DEDUP_REMOVED lines=43> */
.L_x_23564:
[----:B------:R-:W-:Y:S05]  /*13c70*/  BSYNC.RECONVERGENT B4 ;  /* 0x0000000000047941 */ /* 0x000fea0003800200 */
.L_x_23563:
        /* <DEDUP_REMOVED lines=11> */
.L_x_23562:
[----:B------:R-:W-:Y:S05]  /*13d30*/  BSYNC.RECONVERGENT B3 ;  /* 0x0000000000037941 */ /* 0x000fea0003800200 */
.L_x_23561:
        /* <DEDUP_REMOVED lines=20> */
.L_x_23572:
        /* <DEDUP_REMOVED lines=13> */
.L_x_23574:
[----:B------:R-:W-:Y:S05]  /*13f50*/  BSYNC.RECONVERGENT B5 ;  /* 0x0000000000057941 */ /* 0x000fea0003800200 */
.L_x_23573:
        /* <DEDUP_REMOVED lines=43> */
.L_x_23571:
[----:B------:R-:W-:Y:S05]  /*14210*/  BSYNC.RECONVERGENT B4 ;  /* 0x0000000000047941 */ /* 0x000fea0003800200 */
.L_x_23570:
        /* <DEDUP_REMOVED lines=10> */
.L_x_23569:
[----:B------:R-:W-:Y:S05]  /*142c0*/  BSYNC.RECONVERGENT B3 ;  /* 0x0000000000037941 */ /* 0x000fea0003800200 */
.L_x_23568:
        /* <DEDUP_REMOVED lines=20> */
.L_x_23579:
        /* <DEDUP_REMOVED lines=13> */
.L_x_23581:
[----:B------:R-:W-:Y:S05]  /*144e0*/  BSYNC.RECONVERGENT B5 ;  /* 0x0000000000057941 */ /* 0x000fea0003800200 */
.L_x_23580:
        /* <DEDUP_REMOVED lines=43> */
.L_x_23578:
[----:B------:R-:W-:Y:S05]  /*147a0*/  BSYNC.RECONVERGENT B4 ;  /* 0x0000000000047941 */ /* 0x000fea0003800200 */
.L_x_23577:
        /* <DEDUP_REMOVED lines=11> */
.L_x_23576:
[----:B------:R-:W-:Y:S05]  /*14860*/  BSYNC.RECONVERGENT B3 ;  /* 0x0000000000037941 */ /* 0x000fea0003800200 */
.L_x_23575:
        /* <DEDUP_REMOVED lines=20> */
.L_x_23586:
        /* <DEDUP_REMOVED lines=13> */
.L_x_23588:
[----:B------:R-:W-:Y:S05]  /*14a80*/  BSYNC.RECONVERGENT B5 ;  /* 0x0000000000057941 */ /* 0x000fea0003800200 */
.L_x_23587:
        /* <DEDUP_REMOVED lines=43> */
.L_x_23585:
[----:B------:R-:W-:Y:S05]  /*14d40*/  BSYNC.RECONVERGENT B4 ;  /* 0x0000000000047941 */ /* 0x000fea0003800200 */
.L_x_23584:
        /* <DEDUP_REMOVED lines=10> */
.L_x_23583:
[----:B------:R-:W-:Y:S05]  /*14df0*/  BSYNC.RECONVERGENT B3 ;  /* 0x0000000000037941 */ /* 0x000fea0003800200 */
.L_x_23582:
        /* <DEDUP_REMOVED lines=19> */
.L_x_23592:
        /* <DEDUP_REMOVED lines=13> */
.L_x_23594:
[----:B------:R-:W-:Y:S05]  /*15000*/  BSYNC.RECONVERGENT B4 ;  /* 0x0000000000047941 */ /* 0x000fea0003800200 */
.L_x_23593:
        /* <DEDUP_REMOVED lines=43> */
.L_x_23591:
[----:B------:R-:W-:Y:S05]  /*152c0*/  BSYNC.RECONVERGENT B3 ;  /* 0x0000000000037941 */ /* 0x000fea0003800200 */
.L_x_23590:
        /* <DEDUP_REMOVED lines=12> */
.L_x_23539:
        /* <DEDUP_REMOVED lines=21> */
.L_x_23599:
        /* <DEDUP_REMOVED lines=13> */
.L_x_23601:
[----:B------:R-:W-:Y:S05]  /*155b0*/  BSYNC.RECONVERGENT B5 ;  /* 0x0000000000057941 */ /* 0x000fea0003800200 */
.L_x_23600:
        /* <DEDUP_REMOVED lines=42> */
.L_x_23598:
[----:B------:R-:W-:Y:S05]  /*15860*/  BSYNC.RECONVERGENT B4 ;  /* 0x0000000000047941 */ /* 0x000fea0003800200 */
.L_x_23597:
        /* <DEDUP_REMOVED lines=9> */
.L_x_23596:
[----:B------:R-:W-:Y:S05]  /*15900*/  BSYNC.RECONVERGENT B3 ;  /* 0x0000000000037941 */ /* 0x000fea0003800200 */
.L_x_23595:
        /* <DEDUP_REMOVED lines=17> */
.L_x_23606:
        /* <DEDUP_REMOVED lines=13> */
.L_x_23608:
[----:B------:R-:W-:Y:S05]  /*15af0*/  BSYNC.RECONVERGENT B5 ;  /* 0x0000000000057941 */ /* 0x000fea0003800200 */
.L_x_23607:
        /* <DEDUP_REMOVED lines=43> */
.L_x_23605:
[----:B------:R-:W-:Y:S05]  /*15db0*/  BSYNC.RECONVERGENT B4 ;  /* 0x0000000000047941 */ /* 0x000fea0003800200 */
.L_x_23604:
        /* <DEDUP_REMOVED lines=10> */
.L_x_23603:
[----:B------:R-:W-:Y:S05]  /*15e60*/  BSYNC.RECONVERGENT B3 ;  /* 0x0000000000037941 */ /* 0x000fea0003800200 */
.L_x_23602:
        /* <DEDUP_REMOVED lines=17> */
.L_x_23613:
        /* <DEDUP_REMOVED lines=13> */
.L_x_23615:
[----:B------:R-:W-:Y:S05]  /*16050*/  BSYNC.RECONVERGENT B5 ;  /* 0x0000000000057941 */ /* 0x000fea0003800200 */
.L_x_23614:
        /* <DEDUP_REMOVED lines=43> */
.L_x_23612:
[----:B------:R-:W-:Y:S05]  /*16310*/  BSYNC.RECONVERGENT B4 ;  /* 0x0000000000047941 */ /* 0x000fea0003800200 */
.L_x_23611:
        /* <DEDUP_REMOVED lines=9> */
.L_x_23610:
[----:B------:R-:W-:Y:S05]  /*163b0*/  BSYNC.RECONVERGENT B3 ;  /* 0x0000000000037941 */ /* 0x000fea0003800200 */
.L_x_23609:
        /* <DEDUP_REMOVED lines=17> */
.L_x_23620:
        /* <DEDUP_REMOVED lines=13> */
.L_x_23622:
[----:B------:R-:W-:Y:S05]  /*165a0*/  BSYNC.RECONVERGENT B5 ;  /* 0x0000000000057941 */ /* 0x000fea0003800200 */
.L_x_23621:
        /* <DEDUP_REMOVED lines=43> */
.L_x_23619:
[----:B------:R-:W-:Y:S05]  /*16860*/  BSYNC.RECONVERGENT B4 ;  /* 0x0000000000047941 */ /* 0x000fea0003800200 */
.L_x_23618:
        /* <DEDUP_REMOVED lines=10> */
.L_x_23617:
[----:B------:R-:W-:Y:S05]  /*16910*/  BSYNC.RECONVERGENT B3 ;  /* 0x0000000000037941 */ /* 0x000fea0003800200 */
.L_x_23616:
        /* <DEDUP_REMOVED lines=17> */
.L_x_23627:
        /* <DEDUP_REMOVED lines=13> */
.L_x_23629:
[----:B------:R-:W-:Y:S05]  /*16b00*/  BSYNC.RECONVERGENT B5 ;  /* 0x0000000000057941 */ /* 0x000fea0003800200 */
.L_x_23628:
        /* <DEDUP_REMOVED lines=43> */
.L_x_23626:
[----:B------:R-:W-:Y:S05]  /*16dc0*/  BSYNC.RECONVERGENT B4 ;  /* 0x0000000000047941 */ /* 0x000fea0003800200 */
.L_x_23625:
        /* <DEDUP_REMOVED lines=9> */
.L_x_23624:
[----:B------:R-:W-:Y:S05]  /*16e60*/  BSYNC.RECONVERGENT B3 ;  /* 0x0000000000037941 */ /* 0x000fea0003800200 */
.L_x_23623:
        /* <DEDUP_REMOVED lines=17> */
.L_x_23634:
        /* <DEDUP_REMOVED lines=13> */
.L_x_23636:
[----:B------:R-:W-:Y:S05]  /*17050*/  BSYNC.RECONVERGENT B5 ;  /* 0x0000000000057941 */ /* 0x000fea0003800200 */
.L_x_23635:
        /* <DEDUP_REMOVED lines=43> */
.L_x_23633:
[----:B------:R-:W-:Y:S05]  /*17310*/  BSYNC.RECONVERGENT B4 ;  /* 0x0000000000047941 */ /* 0x000fea0003800200 */
.L_x_23632:
        /* <DEDUP_REMOVED lines=10> */
.L_x_23631:
[----:B------:R-:W-:Y:S05]  /*173c0*/  BSYNC.RECONVERGENT B3 ;  /* 0x0000000000037941 */ /* 0x000fea0003800200 */
.L_x_23630:
        /* <DEDUP_REMOVED lines=17> */
.L_x_23641:
        /* <DEDUP_REMOVED lines=13> */
.L_x_23643:
[----:B------:R-:W-:Y:S05]  /*175b0*/  BSYNC.RECONVERGENT B5 ;  /* 0x0000000000057941 */ /* 0x000fea0003800200 */
.L_x_23642:
        /* <DEDUP_REMOVED lines=43> */
.L_x_23640:
[----:B------:R-:W-:Y:S05]  /*17870*/  BSYNC.RECONVERGENT B4 ;  /* 0x0000000000047941 */ /* 0x000fea0003800200 */
.L_x_23639:
        /* <DEDUP_REMOVED lines=9> */
.L_x_23638:
[----:B------:R-:W-:Y:S05]  /*17910*/  BSYNC.RECONVERGENT B3 ;  /* 0x0000000000037941 */ /* 0x000fea0003800200 */
.L_x_23637:
        /* <DEDUP_REMOVED lines=16> */
.L_x_23646:
        /* <DEDUP_REMOVED lines=13> */
.L_x_23648:
[----:B------:R-:W-:Y:S05]  /*17af0*/  BSYNC.RECONVERGENT B4 ;  /* 0x0000000000047941 */ /* 0x000fea0003800200 */
.L_x_23647:
        /* <DEDUP_REMOVED lines=43> */
.L_x_23645:
[----:B------:R-:W-:Y:S05]  /*17db0*/  BSYNC.RECONVERGENT B3 ;  /* 0x0000000000037941 */ /* 0x000fea0003800200 */
.L_x_23644:
        /* <DEDUP_REMOVED lines=10> */
.L_x_23589:
[----:B------:R-:W-:Y:S05]  /*17e60*/  BSYNC.RECONVERGENT B2 ;  /* 0x0000000000027941 */ /* 0x000fea0003800200 */
.L_x_23538:
        /* <DEDUP_REMOVED lines=27> */
.L_x_23650:
[----:B------:R-:W-:Y:S05]  /*18020*/  BSYNC.RECONVERGENT B2 ;  /* 0x0000000000027941 */ /* 0x000fea0003800200 */
.L_x_23649:
[----:B------:R-:W-:Y:S01]  /*18030*/  VIADD R216, R216, 0x20 ;  /* 0x00000020d8d87836 */ /* 0x000fe20000000000 */
[----:B------:R-:W-:-:S07]  /*18040*/  IADD3 R215, PT, PT, R215, 0x20, RZ ;  /* 0x00000020d7d77810 */ /* 0x000fce0007ffe0ff */
.L_x_23535:
[----:B------:R-:W-:Y:S05]  /*18050*/  BSYNC.RECONVERGENT B1 ;  /* 0x0000000000017941 */ /* 0x000fea0003800200 */
.L_x_23534:
        /* <DEDUP_REMOVED lines=10> */
.L_x_23654:
[----:B------:R-:W-:Y:S05]  /*18100*/  BSYNC.RECONVERGENT B2 ;  /* 0x0000000000027941 */ /* 0x000fea0003800200 */
.L_x_23653:
        /* <DEDUP_REMOVED lines=29> */
.L_x_23661:
        /* <DEDUP_REMOVED lines=13> */
.L_x_23663:
[----:B------:R-:W-:Y:S05]  /*183b0*/  BSYNC.RECONVERGENT B5 ;  /* 0x0000000000057941 */ /* 0x000fea0003800200 */
.L_x_23662:
        /* <DEDUP_REMOVED lines=42> */
.L_x_23660:
[----:B------:R-:W-:Y:S05]  /*18660*/  BSYNC.RECONVERGENT B4 ;  /* 0x0000000000047941 */ /* 0x000fea0003800200 */
.L_x_23659:
        /* <DEDUP_REMOVED lines=10> */
.L_x_23658:
[----:B------:R-:W-:Y:S05]  /*18710*/  BSYNC.RECONVERGENT B3 ;  /* 0x0000000000037941 */ /* 0x000fea0003800200 */
.L_x_23657:
        /* <DEDUP_REMOVED lines=20> */
.L_x_23668:
        /* <DEDUP_REMOVED lines=13> */
.L_x_23670:
[----:B------:R-:W-:Y:S05]  /*18930*/  BSYNC.RECONVERGENT B5 ;  /* 0x0000000000057941 */ /* 0x000fea0003800200 */
.L_x_23669:
        /* <DEDUP_REMOVED lines=43> */
.L_x_23667:
[----:B------:R-:W-:Y:S05]  /*18bf0*/  BSYNC.RECONVERGENT B4 ;  /* 0x0000000000047941 */ /* 0x000fea0003800200 */
.L_x_23666:
        /* <DEDUP_REMOVED lines=11> */
.L_x_23665:
[----:B------:R-:W-:Y:S05]  /*18cb0*/  BSYNC.RECONVERGENT B3 ;  /* 0x0000000000037941 */ /* 0x000fea0003800200 */
.L_x_23664:
        /* <DEDUP_REMOVED lines=20> */
.L_x_23675:
        /* <DEDUP_REMOVED lines=13> */
.L_x_23677:
[----:B------:R-:W-:Y:S05]  /*18ed0*/  BSYNC.RECONVERGENT B5 ;  /* 0x0000000000057941 */ /* 0x000fea0003800200 */
.L_x_23676:
        /* <DEDUP_REMOVED lines=43> */
.L_x_23674:
[----:B------:R-:W-:Y:S05]  /*19190*/  BSYNC.RECONVERGENT B4 ;  /* 0x0000000000047941 */ /* 0x000fea0003800200 */
.L_x_23673:
        /* <DEDUP_REMOVED lines=10> */
.L_x_23672:
[----:B------:R-:W-:Y:S05]  /*19240*/  BSYNC.RECONVERGENT B3 ;  /* 0x0000000000037941 */ /* 0x000fea0003800200 */
.L_x_23671:
        /* <DEDUP_REMOVED lines=20> */
.L_x_23682:
        /* <DEDUP_REMOVED lines=13> */
.L_x_23684:
[----:B------:R-:W-:Y:S05]  /*19460*/  BSYNC.RECONVERGENT B5 ;  /* 0x0000000000057941 */ /* 0x000fea0003800200 */
.L_x_23683:
        /* <DEDUP_REMOVED lines=43> */
.L_x_23681:
[----:B------:R-:W-:Y:S05]  /*19720*/  BSYNC.RECONVERGENT B4 ;  /* 0x0000000000047941 */ /* 0x000fea0003800200 */
.L_x_23680:
        /* <DEDUP_REMOVED lines=11> */
.L_x_23679:
[----:B------:R-:W-:Y:S05]  /*197e0*/  BSYNC.RECONVERGENT B3 ;  /* 0x0000000000037941 */ /* 0x000fea0003800200 */
.L_x_23678:
        /* <DEDUP_REMOVED lines=20> */
.L_x_23689:
        /* <DEDUP_REMOVED lines=13> */
.L_x_23691:
[----:B------:R-:W-:Y:S05]  /*19a00*/  BSYNC.RECONVERGENT B5 ;  /* 0x0000000000057941 */ /* 0x000fea0003800200 */
.L_x_23690:
        /* <DEDUP_REMOVED lines=43> */
.L_x_23688:
[----:B------:R-:W-:Y:S05]  /*19cc0*/  BSYNC.RECONVERGENT B4 ;  /* 0x0000000000047941 */ /* 0x000fea0003800200 */
.L_x_23687:
        /* <DEDUP_REMOVED lines=10> */
.L_x_23686:
[----:B------:R-:W-:Y:S05]  /*19d70*/  BSYNC.RECONVERGENT B3 ;  /* 0x0000000000037941 */ /* 0x000fea0003800200 */
.L_x_23685:
        /* <DEDUP_REMOVED lines=20> */
.L_x_23696:
        /* <DEDUP_REMOVED lines=13> */
.L_x_23698:
[----:B------:R-:W-:Y:S05]  /*19f90*/  BSYNC.RECONVERGENT B5 ;  /* 0x0000000000057941 */ /* 0x000fea0003800200 */
.L_x_23697:
        /* <DEDUP_REMOVED lines=43> */
.L_x_23695:
[----:B------:R-:W-:Y:S05]  /*1a250*/  BSYNC.RECONVERGENT B4 ;  /* 0x0000000000047941 */ /* 0x000fea0003800200 */
.L_x_23694:
        /* <DEDUP_REMOVED lines=11> */
.L_x_23693:
[----:B------:R-:W-:Y:S05]  /*1a310*/  BSYNC.RECONVERGENT B3 ;  /* 0x0000000000037941 */ /* 0x000fea0003800200 */
.L_x_23692:
        /* <DEDUP_REMOVED lines=20> */
.L_x_23703:
        /* <DEDUP_REMOVED lines=13> */
.L_x_23705:
[----:B------:R-:W-:Y:S05]  /*1a530*/  BSYNC.RECONVERGENT B5 ;  /* 0x0000000000057941 */ /* 0x000fea0003800200 */
.L_x_23704:
        /* <DEDUP_REMOVED lines=43> */
.L_x_23702:
[----:B------:R-:W-:Y:S05]  /*1a7f0*/  BSYNC.RECONVERGENT B4 ;  /* 0x0000000000047941 */ /* 0x000fea0003800200 */
.L_x_23701:
        /* <DEDUP_REMOVED lines=10> */
.L_x_23700:
[----:B------:R-:W-:Y:S05]  /*1a8a0*/  BSYNC.RECONVERGENT B3 ;  /* 0x0000000000037941 */ /* 0x000fea0003800200 */
.L_x_23699:
        /* <DEDUP_REMOVED lines=19> */
.L_x_23709:
        /* <DEDUP_REMOVED lines=13> */
.L_x_23711:
[----:B------:R-:W-:Y:S05]  /*1aab0*/  BSYNC.RECONVERGENT B4 ;  /* 0x0000000000047941 */ /* 0x000fea0003800200 */
.L_x_23710:
        /* <DEDUP_REMOVED lines=43> */
.L_x_23708:
[----:B------:R-:W-:Y:S05]  /*1ad70*/  BSYNC.RECONVERGENT B3 ;  /* 0x0000000000037941 */ /* 0x000fea0003800200 */
.L_x_23707:
        /* <DEDUP_REMOVED lines=12> */
.L_x_23656:
[----:B------:R-:W-:Y:S01]  /*1ae40*/  BSSY.RECONVERGENT B3, `(.L_x_23712) ;  /* 0x0000057000037945 */ /* 0x000fe20003800200 */
[----:B------:R-:W-:Y:S01]  /*1ae50*/  HFMA2 R132, -RZ, RZ, 0, 0 ;  /* 0x00000000ff847431 */ /* 0x000fe200000001ff */
        /* <DEDUP_REMOVED lines=19> */
.L_x_23716:
        /* <DEDUP_REMOVED lines=13> */
.L_x_23718:
[----:B------:R-:W-:Y:S05]  /*1b060*/  BSYNC.RECONVERGENT B5 ;  /* 0x0000000000057941 */ /* 0x000fea0003800200 */
.L_x_23717:
        /* <DEDUP_REMOVED lines=42> */
.L_x_23715:
[----:B------:R-:W-:Y:S05]  /*1b310*/  BSYNC.RECONVERGENT B4 ;  /* 0x0000000000047941 */ /* 0x000fea0003800200 */
.L_x_23714:
        /* <DEDUP_REMOVED lines=9> */
.L_x_23713:
[----:B------:R-:W-:Y:S05]  /*1b3b0*/  BSYNC.RECONVERGENT B3 ;  /* 0x0000000000037941 */ /* 0x000fea0003800200 */
.L_x_23712:
[----:B------:R-:W-:Y:S01]  /*1b3c0*/  BSSY.RECONVERGENT B3, `(.L_x_23719) ;  /* 0x0000055000037945 */ /* 0x000fe20003800200 */
[----:B------:R-:W-:Y:S01]  /*1b3d0*/  MOV R12, R134 ;  /* 0x00000086000c7202 */ /* 0x000fe20000000f00 */
[----:B------:R-:W-:Y:S02]  /*1b3e0*/  IMAD.MOV.U32 R133, RZ, RZ, RZ ;  /* 0x000000ffff857224 */ /* 0x000fe400078e00ff */
[----:B------:R-:W-:Y:S05]  /*1b3f0*/  @!P0 BRA `(.L_x_23720) ;  /* 0x0000000400448947 */ /* 0x000fea0003800000 */
        /* <DEDUP_REMOVED lines=13> */
.L_x_23723:
        /* <DEDUP_REMOVED lines=13> */
.L_x_23725:
[----:B------:R-:W-:Y:S05]  /*1b5a0*/  BSYNC.RECONVERGENT B5 ;  /* 0x0000000000057941 */ /* 0x000fea0003800200 */
.L_x_23724:
        /* <DEDUP_REMOVED lines=43> */
.L_x_23722:
[----:B------:R-:W-:Y:S05]  /*1b860*/  BSYNC.RECONVERGENT B4 ;  /* 0x0000000000047941 */ /* 0x000fea0003800200 */
.L_x_23721:
        /* <DEDUP_REMOVED lines=10> */
.L_x_23720:
[----:B------:R-:W-:Y:S05]  /*1b910*/  BSYNC.RECONVERGENT B3 ;  /* 0x0000000000037941 */ /* 0x000fea0003800200 */
.L_x_23719:
[----:B------:R-:W-:Y:S01]  /*1b920*/  BSSY.RECONVERGENT B3, `(.L_x_23726) ;  /* 0x0000054000037945 */ /* 0x000fe20003800200 */
[----:B------:R-:W-:Y:S01]  /*1b930*/  IMAD.MOV.U32 R26, RZ, RZ, R12 ;  /* 0x000000ffff1a7224 */ /* 0x000fe200078e000c */
[----:B------:R-:W-:Y:S02]  /*1b940*/  MOV R134, RZ ;  /* 0x000000ff00867202 */ /* 0x000fe40000000f00 */
        /* <DEDUP_REMOVED lines=14> */
.L_x_23730:
        /* <DEDUP_REMOVED lines=13> */
.L_x_23732:
[----:B------:R-:W-:Y:S05]  /*1bb00*/  BSYNC.RECONVERGENT B5 ;  /* 0x0000000000057941 */ /* 0x000fea0003800200 */
.L_x_23731:
        /* <DEDUP_REMOVED lines=43> */
.L_x_23729:
[----:B------:R-:W-:Y:S05]  /*1bdc0*/  BSYNC.RECONVERGENT B4 ;  /* 0x0000000000047941 */ /* 0x000fea0003800200 */
.L_x_23728:
        /* <DEDUP_REMOVED lines=9> */
.L_x_23727:
[----:B------:R-:W-:Y:S05]  /*1be60*/  BSYNC.RECONVERGENT B3 ;  /* 0x0000000000037941 */ /* 0x000fea0003800200 */
.L_x_23726:
        /* <DEDUP_REMOVED lines=17> */
.L_x_23737:
        /* <DEDUP_REMOVED lines=13> */
.L_x_23739:
[----:B------:R-:W-:Y:S05]  /*1c050*/  BSYNC.RECONVERGENT B5 ;  /* 0x0000000000057941 */ /* 0x000fea0003800200 */
.L_x_23738:
        /* <DEDUP_REMOVED lines=43> */
.L_x_23736:
[----:B------:R-:W-:Y:S05]  /*1c310*/  BSYNC.RECONVERGENT B4 ;  /* 0x0000000000047941 */ /* 0x000fea0003800200 */
.L_x_23735:
        /* <DEDUP_REMOVED lines=10> */
.L_x_23734:
[----:B------:R-:W-:Y:S05]  /*1c3c0*/  BSYNC.RECONVERGENT B3 ;  /* 0x0000000000037941 */ /* 0x000fea0003800200 */
.L_x_23733:
        /* <DEDUP_REMOVED lines=17> */
.L_x_23744:
[----:B------:R-:W-:Y:S01]  /*1c4e0*/  VIADD R210, R210, 0x1 ;  /* 0x00000001d2d27836 */ /* 0x000fe20000000000 */
[----:B------:R-:W-:Y:S03]  /*1c4f0*/  BSSY.RECONVERGENT B5, `(.L_x_23745) ;  /* 0x000000c000057945 */ /* 0x000fe60003800200 */
[C---:B01----:R-:W-:Y:S01]  /*1c500*/  IMAD.WIDE.U32 R218, R210.reuse, -0x2daee0ad, RZ ;  /* 0xd2511f53d2da7825 */ /* 0x043fe200078e00ff */
        /* <DEDUP_REMOVED lines=10> */
.L_x_23746:
[----:B------:R-:W-:Y:S05]  /*1c5b0*/  BSYNC.RECONVERGENT B5 ;  /* 0x0000000000057941 */ /* 0x000fea0003800200 */
.L_x_23745:
        /* <DEDUP_REMOVED lines=43> */
.L_x_23743:
[----:B------:R-:W-:Y:S05]  /*1c870*/  BSYNC.RECONVERGENT B4 ;  /* 0x0000000000047941 */ /* 0x000fea0003800200 */
.L_x_23742:
        /* <DEDUP_REMOVED lines=9> */
.L_x_23741:
[----:B------:R-:W-:Y:S05]  /*1c910*/  BSYNC.RECONVERGENT B3 ;  /* 0x0000000000037941 */ /* 0x000fea0003800200 */
.L_x_23740:
        /* <DEDUP_REMOVED lines=17> */
.L_x_23751:
        /* <DEDUP_REMOVED lines=13> */
.L_x_23753:
[----:B------:R-:W-:Y:S05]  /*1cb00*/  BSYNC.RECONVERGENT B5 ;  /* 0x0000000000057941 */ /* 0x000fea0003800200 */
.L_x_23752:
        /* <DEDUP_REMOVED lines=43> */
.L_x_23750:
[----:B------:R-:W-:Y:S05]  /*1cdc0*/  BSYNC.RECONVERGENT B4 ;  /* 0x0000000000047941 */ /* 0x000fea0003800200 */
.L_x_23749:
        /* <DEDUP_REMOVED lines=10> */
.L_x_23748:
[----:B------:R-:W-:Y:S05]  /*1ce70*/  BSYNC.RECONVERGENT B3 ;  /* 0x0000000000037941 */ /* 0x000fea0003800200 */
.L_x_23747:
        /* <DEDUP_REMOVED lines=17> */
.L_x_23758:
        /* <DEDUP_REMOVED lines=13> */
.L_x_23760:
[----:B------:R-:W-:Y:S05]  /*1d060*/  BSYNC.RECONVERGENT B5 ;  /* 0x0000000000057941 */ /* 0x000fea0003800200 */
.L_x_23759:
        /* <DEDUP_REMOVED lines=43> */
.L_x_23757:
[----:B------:R-:W-:Y:S05]  /*1d320*/  BSYNC.RECONVERGENT B4 ;  /* 0x0000000000047941 */ /* 0x000fea0003800200 */
.L_x_23756:
        /* <DEDUP_REMOVED lines=9> */
.L_x_23755:
[----:B------:R-:W-:Y:S05]  /*1d3c0*/  BSYNC.RECONVERGENT B3 ;  /* 0x0000000000037941 */ /* 0x000fea0003800200 */
.L_x_23754:
[----:B------:R-:W-:Y:S01]  /*1d3d0*/  MOV R26, R217 ;  /* 0x000000d9001a7202 */ /* 0x000fe20000000f00 */
[----:B------:R-:W-:Y:S01]  /*1d3e0*/  IMAD.MOV.U32 R139, RZ, RZ, RZ ;  /* 0x000000ffff8b7224 */ /* 0x000fe200078e00ff */
        /* <DEDUP_REMOVED lines=14> */
.L_x_23763:
        /* <DEDUP_REMOVED lines=13> */
.L_x_23765:
[----:B------:R-:W-:Y:S05]  /*1d5a0*/  BSYNC.RECONVERGENT B4 ;  /* 0x0000000000047941 */ /* 0x000fea0003800200 */
.L_x_23764:
[----:B------:R-:W-:Y:S01]  /*1d5b0*/  IMAD.WIDE.U32 R26, R211, -0x326172a9, RZ ;  /* 0xcd9e8d57d31a7825 */ /* 0x000fe200078e00ff */
[----:B01----:R-:W-:Y:S02]  /*1d5c0*/  LOP3.LUT R218, R9, UR7, R223, 0x96, !PT ;  /* 0x0000000709da7c12 */ /* 0x003fe4000f8e96df */
        /* <DEDUP_REMOVED lines=41> */
.L_x_23762:
[----:B------:R-:W-:Y:S05]  /*1d860*/  BSYNC.RECONVERGENT B3 ;  /* 0x0000000000037941 */ /* 0x000fea0003800200 */
.L_x_23761:
        /* <DEDUP_REMOVED lines=10> */
.L_x_23706:
[----:B------:R-:W-:Y:S05]  /*1d910*/  BSYNC.RECONVERGENT B2 ;  /* 0x0000000000027941 */ /* 0x000fea0003800200 */
.L_x_23655:
[----:B01----:R-:W0:Y:S01]  /*1d920*/  LDC.64 R218, c[0x0][0x3a8] ;  /* 0x0000ea00ffda7b82 */ /* 0x003e220000000a00 */
[----:B------:R-:W-:Y:S01]  /*1d930*/  BSSY.RECONVERGENT B2, `(.L_x_23766) ;  /* 0x000001a000027945 */ /* 0x000fe20003800200 */
[----:B------:R-:W-:Y:S02]  /*1d940*/  IMAD.MOV.U32 R12, RZ, RZ, R224 ;  /* 0x000000ffff0c7224 */ /* 0x000fe400078e00e0 */
[----:B0-----:R-:W-:-:S05]  /*1d950*/  IMAD.WIDE.U32 R218, R216, 0x20, R218 ;  /* 0x00000020d8da7825 */ /* 0x001fca00078e00da */
[----:B-----5:R0:W-:Y:S04]  /*1d960*/  STG.E.128 desc[UR8][R218.64], R132 ;  /* 0x00000084da007986 */ /* 0x0201e8000c101d08 */
[----:B------:R0:W-:Y:S01]  /*1d970*/  STG.E.128 desc[UR8][R218.64+0x10], R136 ;  /* 0x00001088da007986 */ /* 0x0001e2000c101d08 */
[----:B------:R-:W-:Y:S05]  /*1d980*/  @!P0 BRA `(.L_x_23767) ;  /* 0x0000000000508947 */ /* 0x000fea0003800000 */
[----:B------:R-:W-:Y:S01]  /*1d990*/  SHF.L.U32 R220, R2, 0x10, RZ ;  /* 0x0000001002dc7819 */ /* 0x000fe200000006ff */
[----:B0-----:R-:W0:Y:S01]  /*1d9a0*/  LDC.64 R218, c[0x0][0x3b0] ;  /* 0x0000ec00ffda7b82 */ /* 0x001e220000000a00 */
        /* <DEDUP_REMOVED lines=18> */
.L_x_23767:
[----:B------:R-:W-:Y:S05]  /*1dad0*/  BSYNC.RECONVERGENT B2 ;  /* 0x0000000000027941 */ /* 0x000fea0003800200 */
.L_x_23766:
[----:B------:R-:W-:Y:S01]  /*1dae0*/  VIADD R216, R216, 0x20 ;  /* 0x00000020d8d87836 */ /* 0x000fe20000000000 */
[----:B------:R-:W-:-:S07]  /*1daf0*/  IADD3 R215, PT, PT, R215, 0x20, RZ ;  /* 0x00000020d7d77810 */ /* 0x000fce0007ffe0ff */
.L_x_23652:
[----:B------:R-:W-:Y:S05]  /*1db00*/  BSYNC.RECONVERGENT B1 ;  /* 0x0000000000017941 */ /* 0x000fea0003800200 */
.L_x_23651:
        /* <DEDUP_REMOVED lines=10> */
.L_x_23771:
[----:B------:R-:W-:Y:S05]  /*1dbb0*/  BSYNC.RECONVERGENT B2 ;  /* 0x0000000000027941 */ /* 0x000fea0003800200 */
.L_x_23770:
        /* <DEDUP_REMOVED lines=10> */
[----:B------:R-:W-:Y:S01]  /*1dc60*/  @!P1 IMAD.MOV.U32 R224, RZ, RZ, R12 ;  /* 0x000000ffffe09224 */ /* 0x000fe200078e000c */
[----:B------:R-:W-:Y:S01]  /*1dc70*/  @!P1 MOV R220, R26 ;  /* 0x0000001a00dc9202 */ /* 0x000fe20000000f00 */
[----:B0-----:R-:W-:Y:S06]  /*1dc80*/  @!P1 BRA `(.L_x_23775) ;  /* 0x00000004004c9947 */ /* 0x001fec0003800000 */
        /* <DEDUP_REMOVED lines=16> */
.L_x_23778:
        /* <DEDUP_REMOVED lines=13> */
.L_x_23780:
[----:B------:R-:W-:Y:S05]  /*1de60*/  BSYNC.RECONVERGENT B5 ;  /* 0x0000000000057941 */ /* 0x000fea0003800200 */
.L_x_23779:
        /* <DEDUP_REMOVED lines=42> */
.L_x_23777:
[----:B------:R-:W-:Y:S05]  /*1e110*/  BSYNC.RECONVERGENT B4 ;  /* 0x0000000000047941 */ /* 0x000fea0003800200 */
.L_x_23776:
        /* <DEDUP_REMOVED lines=9> */
[----:B------:R-:W-:-:S07]  /*1e1b0*/  FADD.FTZ R140, R140, R217 ;  /* 0x000000d98c8c7221 */ /* 0x000fce0000010000 */
.L_x_23775:
[----:B------:R-:W-:Y:S05]  /*1e1c0*/  BSYNC.RECONVERGENT B3 ;  /* 0x0000000000037941 */ /* 0x000fea0003800200 */
.L_x_23774:
[----:B------:R-:W-:Y:S01]  /*1e1d0*/  BSSY.RECONVERGENT B3, `(.L_x_23781) ;  /* 0x0000059000037945 */ /* 0x000fe20003800200 */
[----:B------:R-:W-:Y:S01]  /*1e1e0*/  @!P1 MOV R217, R224 ;  /* 0x000000e000d99202 */ /* 0x000fe20000000f00 */
[----:B------:R-:W-:Y:S02]  /*1e1f0*/  @!P1 IMAD.MOV.U32 R26, RZ, RZ, R220 ;  /* 0x000000ffff1a9224 */ /* 0x000fe400078e00dc */
        /* <DEDUP_REMOVED lines=17> */
.L_x_23785:
        /* <DEDUP_REMOVED lines=13> */
.L_x_23787:
[----:B------:R-:W-:Y:S05]  /*1e3e0*/  BSYNC.RECONVERGENT B5 ;  /* 0x0000000000057941 */ /* 0x000fea0003800200 */
.L_x_23786:
        /* <DEDUP_REMOVED lines=43> */
.L_x_23784:
[----:B------:R-:W-:Y:S05]  /*1e6a0*/  BSYNC.RECONVERGENT B4 ;  /* 0x0000000000047941 */ /* 0x000fea0003800200 */
.L_x_23783:
        /* <DEDUP_REMOVED lines=10> */
[----:B------:R-:W-:-:S07]  /*1e750*/  FADD.FTZ R141, R141, R12 ;  /* 0x0000000c8d8d7221 */ /* 0x000fce0000010000 */
.L_x_23782:
[----:B------:R-:W-:Y:S05]  /*1e760*/  BSYNC.RECONVERGENT B3 ;  /* 0x0000000000037941 */ /* 0x000fea0003800200 */
.L_x_23781:
        /* <DEDUP_REMOVED lines=20> */
.L_x_23792:
        /* <DEDUP_REMOVED lines=13> */
.L_x_23794:
[----:B------:R-:W-:Y:S05]  /*1e980*/  BSYNC.RECONVERGENT B5 ;  /* 0x0000000000057941 */ /* 0x000fea0003800200 */
.L_x_23793:
        /* <DEDUP_REMOVED lines=43> */
.L_x_23791:
[----:B------:R-:W-:Y:S05]  /*1ec40*/  BSYNC.RECONVERGENT B4 ;  /* 0x0000000000047941 */ /* 0x000fea0003800200 */
.L_x_23790:
        /* <DEDUP_REMOVED lines=10> */
.L_x_23789:
[----:B------:R-:W-:Y:S05]  /*1ecf0*/  BSYNC.RECONVERGENT B3 ;  /* 0x0000000000037941 */ /* 0x000fea0003800200 */
.L_x_23788:
        /* <DEDUP_REMOVED lines=20> */
.L_x_23799:
        /* <DEDUP_REMOVED lines=13> */
.L_x_23801:
[----:B------:R-:W-:Y:S05]  /*1ef10*/  BSYNC.RECONVERGENT B5 ;  /* 0x0000000000057941 */ /* 0x000fea0003800200 */
.L_x_23800:
        /* <DEDUP_REMOVED lines=43> */
.L_x_23798:
[----:B------:R-:W-:Y:S05]  /*1f1d0*/  BSYNC.RECONVERGENT B4 ;  /* 0x0000000000047941 */ /* 0x000fea0003800200 */
.L_x_23797:
        /* <DEDUP_REMOVED lines=11> */
.L_x_23796:
[----:B------:R-:W-:Y:S05]  /*1f290*/  BSYNC.RECONVERGENT B3 ;  /* 0x0000000000037941 */ /* 0x000fea0003800200 */
.L_x_23795:
        /* <DEDUP_REMOVED lines=20> */
.L_x_23806:
        /* <DEDUP_REMOVED lines=13> */
.L_x_23808:
[----:B------:R-:W-:Y:S05]  /*1f4b0*/  BSYNC.RECONVERGENT B5 ;  /* 0x0000000000057941 */ /* 0x000fea0003800200 */
.L_x_23807:
        /* <DEDUP_REMOVED lines=43> */
.L_x_23805:
[----:B------:R-:W-:Y:S05]  /*1f770*/  BSYNC.RECONVERGENT B4 ;  /* 0x0000000000047941 */ /* 0x000fea0003800200 */
.L_x_23804:
        /* <DEDUP_REMOVED lines=10> */
.L_x_23803:
[----:B------:R-:W-:Y:S05]  /*1f820*/  BSYNC.RECONVERGENT B3 ;  /* 0x0000000000037941 */ /* 0x000fea0003800200 */
.L_x_23802:
        /* <DEDUP_REMOVED lines=20> */
.L_x_23813:
        /* <DEDUP_REMOVED lines=13> */
.L_x_23815:
[----:B------:R-:W-:Y:S05]  /*1fa40*/  BSYNC.RECONVERGENT B5 ;  /* 0x0000000000057941 */ /* 0x000fea0003800200 */
.L_x_23814:
        /* <DEDUP_REMOVED lines=43> */
.L_x_23812:
[----:B------:R-:W-:Y:S05]  /*1fd00*/  BSYNC.RECONVERGENT B4 ;  /* 0x0000000000047941 */ /* 0x000fea0003800200 */
.L_x_23811:
        /* <DEDUP_REMOVED lines=11> */
.L_x_23810:
[----:B------:R-:W-:Y:S05]  /*1fdc0*/  BSYNC.RECONVERGENT B3 ;  /* 0x0000000000037941 */ /* 0x000fea0003800200 */
.L_x_23809:
        /* <DEDUP_REMOVED lines=20> */
.L_x_23820:
        /* <DEDUP_REMOVED lines=13> */
.L_x_23822:
[----:B------:R-:W-:Y:S05]  /*1ffe0*/  BSYNC.RECONVERGENT B5 ;  /* 0x0000000000057941 */ /* 0x000fea0003800200 */
.L_x_23821:
        /* <DEDUP_REMOVED lines=43> */
.L_x_23819:
[----:B------:R-:W-:Y:S05]  /*202a0*/  BSYNC.RECONVERGENT B4 ;  /* 0x0000000000047941 */ /* 0x000fea0003800200 */
.L_x_23818:
        /* <DEDUP_REMOVED lines=10> */
.L_x_23817:
[----:B------:R-:W-:Y:S05]  /*20350*/  BSYNC.RECONVERGENT B3 ;  /* 0x0000000000037941 */ /* 0x000fea0003800200 */
.L_x_23816:
        /* <DEDUP_REMOVED lines=19> */
.L_x_23826:
        /* <DEDUP_REMOVED lines=13> */
.L_x_23828:
[----:B------:R-:W-:Y:S05]  /*20560*/  BSYNC.RECONVERGENT B4 ;  /* 0x0000000000047941 */ /* 0x000fea0003800200 */
.L_x_23827:
        /* <DEDUP_REMOVED lines=43> */
.L_x_23825:
[----:B------:R-:W-:Y:S05]  /*20820*/  BSYNC.RECONVERGENT B3 ;  /* 0x0000000000037941 */ /* 0x000fea0003800200 */
.L_x_23824:
        /* <DEDUP_REMOVED lines=10> */
[----:B------:R-:W-:Y:S01]  /*208d0*/  FADD.FTZ R147, R147, R12 ;  /* 0x0000000c93937221 */ /* 0x000fe20000010000 */
[----:B------:R-:W-:Y:S06]  /*208e0*/  BRA `(.L_x_23823) ;  /* 0x0000002800b47947 */ /* 0x000fec0003800000 */
.L_x_23773:
        /* <DEDUP_REMOVED lines=21> */
.L_x_23833:
        /* <DEDUP_REMOVED lines=13> */
.L_x_23835:
[----:B------:R-:W-:Y:S05]  /*20b10*/  BSYNC.RECONVERGENT B5 ;  /* 0x0000000000057941 */ /* 0x000fea0003800200 */
.L_x_23834:
        /* <DEDUP_REMOVED lines=42> */
.L_x_23832:
[----:B------:R-:W-:Y:S05]  /*20dc0*/  BSYNC.RECONVERGENT B4 ;  /* 0x0000000000047941 */ /* 0x000fea0003800200 */
.L_x_23831:
        /* <DEDUP_REMOVED lines=9> */
.L_x_23830:
[----:B------:R-:W-:Y:S05]  /*20e60*/  BSYNC.RECONVERGENT B3 ;  /* 0x0000000000037941 */ /* 0x000fea0003800200 */
.L_x_23829:
        /* <DEDUP_REMOVED lines=17> */
.L_x_23840:
        /* <DEDUP_REMOVED lines=13> */
.L_x_23842:
[----:B------:R-:W-:Y:S05]  /*21050*/  BSYNC.RECONVERGENT B5 ;  /* 0x0000000000057941 */ /* 0x000fea0003800200 */
.L_x_23841:
        /* <DEDUP_REMOVED lines=43> */
.L_x_23839:
[----:B------:R-:W-:Y:S05]  /*21310*/  BSYNC.RECONVERGENT B4 ;  /* 0x0000000000047941 */ /* 0x000fea0003800200 */
.L_x_23838:
        /* <DEDUP_REMOVED lines=10> */
.L_x_23837:
[----:B------:R-:W-:Y:S05]  /*213c0*/  BSYNC.RECONVERGENT B3 ;  /* 0x0000000000037941 */ /* 0x000fea0003800200 */
.L_x_23836:
        /* <DEDUP_REMOVED lines=17> */
.L_x_23847:
        /* <DEDUP_REMOVED lines=13> */
.L_x_23849:
[----:B------:R-:W-:Y:S05]  /*215b0*/  BSYNC.RECONVERGENT B5 ;  /* 0x0000000000057941 */ /* 0x000fea0003800200 */
.L_x_23848:
        /* <DEDUP_REMOVED lines=43> */
.L_x_23846:
[----:B------:R-:W-:Y:S05]  /*21870*/  BSYNC.RECONVERGENT B4 ;  /* 0x0000000000047941 */ /* 0x000fea0003800200 */
.L_x_23845:
        /* <DEDUP_REMOVED lines=9> */
.L_x_23844:
[----:B------:R-:W-:Y:S05]  /*21910*/  BSYNC.RECONVERGENT B3 ;  /* 0x0000000000037941 */ /* 0x000fea0003800200 */
.L_x_23843:
        /* <DEDUP_REMOVED lines=17> */
.L_x_23854:
        /* <DEDUP_REMOVED lines=13> */
.L_x_23856:
[----:B------:R-:W-:Y:S05]  /*21b00*/  BSYNC.RECONVERGENT B5 ;  /* 0x0000000000057941 */ /* 0x000fea0003800200 */
.L_x_23855:
        /* <DEDUP_REMOVED lines=43> */
.L_x_23853:
[----:B------:R-:W-:Y:S05]  /*21dc0*/  BSYNC.RECONVERGENT B4 ;  /* 0x0000000000047941 */ /* 0x000fea0003800200 */
.L_x_23852:
        /* <DEDUP_REMOVED lines=10> */
.L_x_23851:
[----:B------:R-:W-:Y:S05]  /*21e70*/  BSYNC.RECONVERGENT B3 ;  /* 0x0000000000037941 */ /* 0x000fea0003800200 */
.L_x_23850:
        /* <DEDUP_REMOVED lines=17> */
.L_x_23861:
        /* <DEDUP_REMOVED lines=13> */
.L_x_23863:
[----:B------:R-:W-:Y:S05]  /*22060*/  BSYNC.RECONVERGENT B5 ;  /* 0x0000000000057941 */ /* 0x000fea0003800200 */
.L_x_23862:
        /* <DEDUP_REMOVED lines=43> */
.L_x_23860:
[----:B------:R-:W-:Y:S05]  /*22320*/  BSYNC.RECONVERGENT B4 ;  /* 0x0000000000047941 */ /* 0x000fea0003800200 */
.L_x_23859:
        /* <DEDUP_REMOVED lines=9> */
.L_x_23858:
[----:B------:R-:W-:Y:S05]  /*223c0*/  BSYNC.RECONVERGENT B3 ;  /* 0x0000000000037941 */ /* 0x000fea0003800200 */
.L_x_23857:
        /* <DEDUP_REMOVED lines=17> */
.L_x_23868:
        /* <DEDUP_REMOVED lines=13> */
.L_x_23870:
[----:B------:R-:W-:Y:S05]  /*225b0*/  BSYNC.RECONVERGENT B5 ;  /* 0x0000000000057941 */ /* 0x000fea0003800200 */
.L_x_23869:
        /* <DEDUP_REMOVED lines=43> */
.L_x_23867:
[----:B------:R-:W-:Y:S05]  /*22870*/  BSYNC.RECONVERGENT B4 ;  /* 0x0000000000047941 */ /* 0x000fea0003800200 */
.L_x_23866:
        /* <DEDUP_REMOVED lines=10> */
.L_x_23865:
[----:B------:R-:W-:Y:S05]  /*22920*/  BSYNC.RECONVERGENT B3 ;  /* 0x0000000000037941 */ /* 0x000fea0003800200 */
.L_x_23864:
        /* <DEDUP_REMOVED lines=17> */
.L_x_23875:
        /* <DEDUP_REMOVED lines=13> */
.L_x_23877:
[----:B------:R-:W-:Y:S05]  /*22b10*/  BSYNC.RECONVERGENT B5 ;  /* 0x0000000000057941 */ /* 0x000fea0003800200 */
.L_x_23876:
        /* <DEDUP_REMOVED lines=43> */
.L_x_23874:
[----:B------:R-:W-:Y:S05]  /*22dd0*/  BSYNC.RECONVERGENT B4 ;  /* 0x0000000000047941 */ /* 0x000fea0003800200 */
.L_x_23873:
        /* <DEDUP_REMOVED lines=9> */
.L_x_23872:
[----:B------:R-:W-:Y:S05]  /*22e70*/  BSYNC.RECONVERGENT B3 ;  /* 0x0000000000037941 */ /* 0x000fea0003800200 */
.L_x_23871:
        /* <DEDUP_REMOVED lines=16> */
.L_x_23880:
        /* <DEDUP_REMOVED lines=13> */
.L_x_23882:
[----:B------:R-:W-:Y:S05]  /*23050*/  BSYNC.RECONVERGENT B4 ;  /* 0x0000000000047941 */ /* 0x000fea0003800200 */
.L_x_23881:
        /* <DEDUP_REMOVED lines=43> */
.L_x_23879:
[----:B------:R-:W-:Y:S05]  /*23310*/  BSYNC.RECONVERGENT B3 ;  /* 0x0000000000037941 */ /* 0x000fea0003800200 */
.L_x_23878:
        /* <DEDUP_REMOVED lines=10> */
.L_x_23823:
[----:B------:R-:W-:Y:S05]  /*233c0*/  BSYNC.RECONVERGENT B2 ;  /* 0x0000000000027941 */ /* 0x000fea0003800200 */
.L_x_23772:
        /* <DEDUP_REMOVED lines=27> */
.L_x_23884:
[----:B------:R-:W-:Y:S05]  /*23580*/  BSYNC.RECONVERGENT B2 ;  /* 0x0000000000027941 */ /* 0x000fea0003800200 */
.L_x_23883:
[----:B------:R-:W-:Y:S01]  /*23590*/  VIADD R216, R216, 0x20 ;  /* 0x00000020d8d87836 */ /* 0x000fe20000000000 */
[----:B------:R-:W-:-:S07]  /*235a0*/  IADD3 R215, PT, PT, R215, 0x20, RZ ;  /* 0x00000020d7d77810 */ /* 0x000fce0007ffe0ff */
.L_x_23769:
[----:B------:R-:W-:Y:S05]  /*235b0*/  BSYNC.RECONVERGENT B1 ;  /* 0x0000000000017941 */ /* 0x000fea0003800200 */
.L_x_23768:
        /* <DEDUP_REMOVED lines=10> */
.L_x_23888:
[----:B------:R-:W-:Y:S05]  /*23660*/  BSYNC.RECONVERGENT B2 ;  /* 0x0000000000027941 */ /* 0x000fea0003800200 */
.L_x_23887:
        /* <DEDUP_REMOVED lines=29> */
.L_x_23895:
        /* <DEDUP_REMOVED lines=13> */
.L_x_23897:
[----:B------:R-:W-:Y:S05]  /*23910*/  BSYNC.RECONVERGENT B5 ;  /* 0x0000000000057941 */ /* 0x000fea0003800200 */
.L_x_23896:
        /* <DEDUP_REMOVED lines=42> */
.L_x_23894:
[----:B------:R-:W-:Y:S05]  /*23bc0*/  BSYNC.RECONVERGENT B4 ;  /* 0x0000000000047941 */ /* 0x000fea0003800200 */
.L_x_23893:
        /* <DEDUP_REMOVED lines=10> */
.L_x_23892:
[----:B------:R-:W-:Y:S05]  /*23c70*/  BSYNC.RECONVERGENT B3 ;  /* 0x0000000000037941 */ /* 0x000fea0003800200 */
.L_x_23891:
        /* <DEDUP_REMOVED lines=20> */
.L_x_23902:
        /* <DEDUP_REMOVED lines=13> */
.L_x_23904:
[----:B------:R-:W-:Y:S05]  /*23e90*/  BSYNC.RECONVERGENT B5 ;  /* 0x0000000000057941 */ /* 0x000fea0003800200 */
.L_x_23903:
        /* <DEDUP_REMOVED lines=43> */
.L_x_23901:
[----:B------:R-:W-:Y:S05]  /*24150*/  BSYNC.RECONVERGENT B4 ;  /* 0x0000000000047941 */ /* 0x000fea0003800200 */
.L_x_23900:
        /* <DEDUP_REMOVED lines=11> */
.L_x_23899:
[----:B------:R-:W-:Y:S05]  /*24210*/  BSYNC.RECONVERGENT B3 ;  /* 0x0000000000037941 */ /* 0x000fea0003800200 */
.L_x_23898:
        /* <DEDUP_REMOVED lines=20> */
.L_x_23909:
        /* <DEDUP_REMOVED lines=13> */
.L_x_23911:
[----:B------:R-:W-:Y:S05]  /*24430*/  BSYNC.RECONVERGENT B5 ;  /* 0x0000000000057941 */ /* 0x000fea0003800200 */
.L_x_23910:
        /* <DEDUP_REMOVED lines=43> */
.L_x_23908:
[----:B------:R-:W-:Y:S05]  /*246f0*/  BSYNC.RECONVERGENT B4 ;  /* 0x0000000000047941 */ /* 0x000fea0003800200 */
.L_x_23907:
        /* <DEDUP_REMOVED lines=10> */
.L_x_23906:
[----:B------:R-:W-:Y:S05]  /*247a0*/  BSYNC.RECONVERGENT B3 ;  /* 0x0000000000037941 */ /* 0x000fea0003800200 */
.L_x_23905:
        /* <DEDUP_REMOVED lines=20> */
.L_x_23916:
        /* <DEDUP_REMOVED lines=13> */
.L_x_23918:
[----:B------:R-:W-:Y:S05]  /*249c0*/  BSYNC.RECONVERGENT B5 ;  /* 0x0000000000057941 */ /* 0x000fea0003800200 */
.L_x_23917:
        /* <DEDUP_REMOVED lines=43> */
.L_x_23915:
[----:B------:R-:W-:Y:S05]  /*24c80*/  BSYNC.RECONVERGENT B4 ;  /* 0x0000000000047941 */ /* 0x000fea0003800200 */
.L_x_23914:
        /* <DEDUP_REMOVED lines=11> */
.L_x_23913:
[----:B------:R-:W-:Y:S05]  /*24d40*/  BSYNC.RECONVERGENT B3 ;  /* 0x0000000000037941 */ /* 0x000fea0003800200 */
.L_x_23912:
        /* <DEDUP_REMOVED lines=20> */
.L_x_23923:
        /* <DEDUP_REMOVED lines=13> */
.L_x_23925:
[----:B------:R-:W-:Y:S05]  /*24f60*/  BSYNC.RECONVERGENT B5 ;  /* 0x0000000000057941 */ /* 0x000fea0003800200 */
.L_x_23924:
        /* <DEDUP_REMOVED lines=43> */
.L_x_23922:
[----:B------:R-:W-:Y:S05]  /*25220*/  BSYNC.RECONVERGENT B4 ;  /* 0x0000000000047941 */ /* 0x000fea0003800200 */
.L_x_23921:
        /* <DEDUP_REMOVED lines=10> */
.L_x_23920:
[----:B------:R-:W-:Y:S05]  /*252d0*/  BSYNC.RECONVERGENT B3 ;  /* 0x0000000000037941 */ /* 0x000fea0003800200 */
.L_x_23919:
        /* <DEDUP_REMOVED lines=20> */
.L_x_23930:
        /* <DEDUP_REMOVED lines=13> */
.L_x_23932:
[----:B------:R-:W-:Y:S05]  /*254f0*/  BSYNC.RECONVERGENT B5 ;  /* 0x0000000000057941 */ /* 0x000fea0003800200 */
.L_x_23931:
        /* <DEDUP_REMOVED lines=43> */
.L_x_23929:
[----:B------:R-:W-:Y:S05]  /*257b0*/  BSYNC.RECONVERGENT B4 ;  /* 0x0000000000047941 */ /* 0x000fea0003800200 */
.L_x_23928:
        /* <DEDUP_REMOVED lines=11> */
.L_x_23927:
[----:B------:R-:W-:Y:S05]  /*25870*/  BSYNC.RECONVERGENT B3 ;  /* 0x0000000000037941 */ /* 0x000fea0003800200 */
.L_x_23926:
        /* <DEDUP_REMOVED lines=20> */
.L_x_23937:
        /* <DEDUP_REMOVED lines=13> */
.L_x_23939:
[----:B------:R-:W-:Y:S05]  /*25a90*/  BSYNC.RECONVERGENT B5 ;  /* 0x0000000000057941 */ /* 0x000fea0003800200 */
.L_x_23938:
        /* <DEDUP_REMOVED lines=43> */
.L_x_23936:
[----:B------:R-:W-:Y:S05]  /*25d50*/  BSYNC.RECONVERGENT B4 ;  /* 0x0000000000047941 */ /* 0x000fea0003800200 */
.L_x_23935:
        /* <DEDUP_REMOVED lines=10> */
.L_x_23934:
[----:B------:R-:W-:Y:S05]  /*25e00*/  BSYNC.RECONVERGENT B3 ;  /* 0x0000000000037941 */ /* 0x000fea0003800200 */
.L_x_23933:
        /* <DEDUP_REMOVED lines=19> */
.L_x_23943:
        /* <DEDUP_REMOVED lines=13> */
.L_x_23945:
[----:B------:R-:W-:Y:S05]  /*26010*/  BSYNC.RECONVERGENT B4 ;  /* 0x0000000000047941 */ /* 0x000fea0003800200 */
.L_x_23944:
        /* <DEDUP_REMOVED lines=43> */
.L_x_23942:
[----:B------:R-:W-:Y:S05]  /*262d0*/  BSYNC.RECONVERGENT B3 ;  /* 0x0000000000037941 */ /* 0x000fea0003800200 */
.L_x_23941:
        /* <DEDUP_REMOVED lines=12> */
.L_x_23890:
        /* <DEDUP_REMOVED lines=21> */
.L_x_23950:
        /* <DEDUP_REMOVED lines=13> */
.L_x_23952:
[----:B------:R-:W-:Y:S05]  /*265c0*/  BSYNC.RECONVERGENT B5 ;  /* 0x0000000000057941 */ /* 0x000fea0003800200 */
.L_x_23951:
        /* <DEDUP_REMOVED lines=42> */
.L_x_23949:
[----:B------:R-:W-:Y:S05]  /*26870*/  BSYNC.RECONVERGENT B4 ;  /* 0x0000000000047941 */ /* 0x000fea0003800200 */
.L_x_23948:
        /* <DEDUP_REMOVED lines=9> */
.L_x_23947:
[----:B------:R-:W-:Y:S05]  /*26910*/  BSYNC.RECONVERGENT B3 ;  /* 0x0000000000037941 */ /* 0x000fea0003800200 */
.L_x_23946:
        /* <DEDUP_REMOVED lines=17> */
.L_x_23957:
        /* <DEDUP_REMOVED lines=13> */
.L_x_23959:
[----:B------:R-:W-:Y:S05]  /*26b00*/  BSYNC.RECONVERGENT B5 ;  /* 0x0000000000057941 */ /* 0x000fea0003800200 */
.L_x_23958:
        /* <DEDUP_REMOVED lines=43> */
.L_x_23956:
[----:B------:R-:W-:Y:S05]  /*26dc0*/  BSYNC.RECONVERGENT B4 ;  /* 0x0000000000047941 */ /* 0x000fea0003800200 */
.L_x_23955:
        /* <DEDUP_REMOVED lines=10> */
.L_x_23954:
[----:B------:R-:W-:Y:S05]  /*26e70*/  BSYNC.RECONVERGENT B3 ;  /* 0x0000000000037941 */ /* 0x000fea0003800200 */
.L_x_23953:
        /* <DEDUP_REMOVED lines=17> */
.L_x_23964:
        /* <DEDUP_REMOVED lines=13> */
.L_x_23966:
[----:B------:R-:W-:Y:S05]  /*27060*/  BSYNC.RECONVERGENT B5 ;  /* 0x0000000000057941 */ /* 0x000fea0003800200 */
.L_x_23965:
        /* <DEDUP_REMOVED lines=43> */
.L_x_23963:
[----:B------:R-:W-:Y:S05]  /*27320*/  BSYNC.RECONVERGENT B4 ;  /* 0x0000000000047941 */ /* 0x000fea0003800200 */
.L_x_23962:
        /* <DEDUP_REMOVED lines=9> */
.L_x_23961:
[----:B------:R-:W-:Y:S05]  /*273c0*/  BSYNC.RECONVERGENT B3 ;  /* 0x0000000000037941 */ /* 0x000fea0003800200 */
.L_x_23960:
        /* <DEDUP_REMOVED lines=17> */
.L_x_23971:
        /* <DEDUP_REMOVED lines=13> */
.L_x_23973:
[----:B------:R-:W-:Y:S05]  /*275b0*/  BSYNC.RECONVERGENT B5 ;  /* 0x0000000000057941 */ /* 0x000fea0003800200 */
.L_x_23972:
        /* <DEDUP_REMOVED lines=43> */
.L_x_23970:
[----:B------:R-:W-:Y:S05]  /*27870*/  BSYNC.RECONVERGENT B4 ;  /* 0x0000000000047941 */ /* 0x000fea0003800200 */
.L_x_23969:
        /* <DEDUP_REMOVED lines=10> */
.L_x_23968:
[----:B------:R-:W-:Y:S05]  /*27920*/  BSYNC.RECONVERGENT B3 ;  /* 0x0000000000037941 */ /* 0x000fea0003800200 */
.L_x_23967:
        /* <DEDUP_REMOVED lines=17> */
.L_x_23978:
        /* <DEDUP_REMOVED lines=13> */
.L_x_23980:
[----:B------:R-:W-:Y:S05]  /*27b10*/  BSYNC.RECONVERGENT B5 ;  /* 0x0000000000057941 */ /* 0x000fea0003800200 */
.L_x_23979:
        /* <DEDUP_REMOVED lines=43> */
.L_x_23977:
[----:B------:R-:W-:Y:S05]  /*27dd0*/  BSYNC.RECONVERGENT B4 ;  /* 0x0000000000047941 */ /* 0x000fea0003800200 */
.L_x_23976:
        /* <DEDUP_REMOVED lines=9> */
.L_x_23975:
[----:B------:R-:W-:Y:S05]  /*27e70*/  BSYNC.RECONVERGENT B3 ;  /* 0x0000000000037941 */ /* 0x000fea0003800200 */
.L_x_23974:
        /* <DEDUP_REMOVED lines=17> */
.L_x_23985:
        /* <DEDUP_REMOVED lines=13> */
.L_x_23987:
[----:B------:R-:W-:Y:S05]  /*28060*/  BSYNC.RECONVERGENT B5 ;  /* 0x0000000000057941 */ /* 0x000fea0003800200 */
.L_x_23986:
        /* <DEDUP_REMOVED lines=43> */
.L_x_23984:
[----:B------:R-:W-:Y:S05]  /*28320*/  BSYNC.RECONVERGENT B4 ;  /* 0x0000000000047941 */ /* 0x000fea0003800200 */
.L_x_23983:
        /* <DEDUP_REMOVED lines=10> */
.L_x_23982:
[----:B------:R-:W-:Y:S05]  /*283d0*/  BSYNC.RECONVERGENT B3 ;  /* 0x0000000000037941 */ /* 0x000fea0003800200 */
.L_x_23981:
        /* <DEDUP_REMOVED lines=17> */
.L_x_23992:
        /* <DEDUP_REMOVED lines=13> */
.L_x_23994:
[----:B------:R-:W-:Y:S05]  /*285c0*/  BSYNC.RECONVERGENT B5 ;  /* 0x0000000000057941 */ /* 0x000fea0003800200 */
.L_x_23993:
        /* <DEDUP_REMOVED lines=43> */
.L_x_23991:
[----:B------:R-:W-:Y:S05]  /*28880*/  BSYNC.RECONVERGENT B4 ;  /* 0x0000000000047941 */ /* 0x000fea0003800200 */
.L_x_23990:
        /* <DEDUP_REMOVED lines=9> */
.L_x_23989:
[----:B------:R-:W-:Y:S05]  /*28920*/  BSYNC.RECONVERGENT B3 ;  /* 0x0000000000037941 */ /* 0x000fea0003800200 */
.L_x_23988:
        /* <DEDUP_REMOVED lines=16> */
.L_x_23997:
        /* <DEDUP_REMOVED lines=13> */
.L_x_23999:
[----:B------:R-:W-:Y:S05]  /*28b00*/  BSYNC.RECONVERGENT B4 ;  /* 0x0000000000047941 */ /* 0x000fea0003800200 */
.L_x_23998:
        /* <DEDUP_REMOVED lines=43> */
.L_x_23996:
[----:B------:R-:W-:Y:S05]  /*28dc0*/  BSYNC.RECONVERGENT B3 ;  /* 0x0000000000037941 */ /* 0x000fea0003800200 */
.L_x_23995:
        /* <DEDUP_REMOVED lines=10> */
.L_x_23940:
[----:B------:R-:W-:Y:S05]  /*28e70*/  BSYNC.RECONVERGENT B2 ;  /* 0x0000000000027941 */ /* 0x000fea0003800200 */
.L_x_23889:
        /* <DEDUP_REMOVED lines=27> */
.L_x_24001:
[----:B------:R-:W-:Y:S05]  /*29030*/  BSYNC.RECONVERGENT B2 ;  /* 0x0000000000027941 */ /* 0x000fea0003800200 */
.L_x_24000:
[----:B------:R-:W-:Y:S01]  /*29040*/  VIADD R216, R216, 0x20 ;  /* 0x00000020d8d87836 */ /* 0x000fe20000000000 */
[----:B------:R-:W-:-:S07]  /*29050*/  IADD3 R215, PT, PT, R215, 0x20, RZ ;  /* 0x00000020d7d77810 */ /* 0x000fce0007ffe0ff */
.L_x_23886:
[----:B------:R-:W-:Y:S05]  /*29060*/  BSYNC.RECONVERGENT B1 ;  /* 0x0000000000017941 */ /* 0x000fea0003800200 */
.L_x_23885:
        /* <DEDUP_REMOVED lines=10> */
.L_x_24005:
[----:B------:R-:W-:Y:S05]  /*29110*/  BSYNC.RECONVERGENT B2 ;  /* 0x0000000000027941 */ /* 0x000fea0003800200 */
.L_x_24004:
        /* <DEDUP_REMOVED lines=29> */
.L_x_24012:
        /* <DEDUP_REMOVED lines=13> */
.L_x_24014:
[----:B------:R-:W-:Y:S05]  /*293c0*/  BSYNC.RECONVERGENT B5 ;  /* 0x0000000000057941 */ /* 0x000fea0003800200 */
.L_x_24013:
        /* <DEDUP_REMOVED lines=43> */
.L_x_24011:
[----:B------:R-:W-:Y:S05]  /*29680*/  BSYNC.RECONVERGENT B4 ;  /* 0x0000000000047941 */ /* 0x000fea0003800200 */
.L_x_24010:
        /* <DEDUP_REMOVED lines=9> */
[----:B------:R-:W-:-:S07]  /*29720*/  FADD.FTZ R156, R156, R217 ;  /* 0x000000d99c9c7221 */ /* 0x000fce0000010000 */
.L_x_24009:
[----:B------:R-:W-:Y:S05]  /*29730*/  BSYNC.RECONVERGENT B3 ;  /* 0x0000000000037941 */ /* 0x000fea0003800200 */
.L_x_24008:
[----:B------:R-:W-:Y:S01]  /*29740*/  BSSY.RECONVERGENT B3, `(.L_x_24015) ;  /* 0x0000059000037945 */ /* 0x000fe20003800200 */
[----:B------:R-:W-:Y:S01]  /*29750*/  @!P1 IMAD.MOV.U32 R217, RZ, RZ, R214 ;  /* 0x000000ffffd99224 */ /* 0x000fe200078e00d6 */
[----:B------:R-:W-:Y:S02]  /*29760*/  @!P1 MOV R26, R220 ;  /* 0x000000dc001a9202 */ /* 0x000fe40000000f00 */
        /* <DEDUP_REMOVED lines=17> */
.L_x_24019:
        /* <DEDUP_REMOVED lines=13> */
.L_x_24021:
[----:B------:R-:W-:Y:S05]  /*29950*/  BSYNC.RECONVERGENT B5 ;  /* 0x0000000000057941 */ /* 0x000fea0003800200 */
.L_x_24020:
        /* <DEDUP_REMOVED lines=43> */
.L_x_24018:
[----:B------:R-:W-:Y:S05]  /*29c10*/  BSYNC.RECONVERGENT B4 ;  /* 0x0000000000047941 */ /* 0x000fea0003800200 */
.L_x_24017:
        /* <DEDUP_REMOVED lines=10> */
[----:B------:R-:W-:-:S07]  /*29cc0*/  FADD.FTZ R157, R157, R12 ;  /* 0x0000000c9d9d7221 */ /* 0x000fce0000010000 */
.L_x_24016:
[----:B------:R-:W-:Y:S05]  /*29cd0*/  BSYNC.RECONVERGENT B3 ;  /* 0x0000000000037941 */ /* 0x000fea0003800200 */
.L_x_24015:
        /* <DEDUP_REMOVED lines=20> */
.L_x_24026:
        /* <DEDUP_REMOVED lines=13> */
.L_x_24028:
[----:B------:R-:W-:Y:S05]  /*29ef0*/  BSYNC.RECONVERGENT B5 ;  /* 0x0000000000057941 */ /* 0x000fea0003800200 */
.L_x_24027:
        /* <DEDUP_REMOVED lines=43> */
.L_x_24025:
[----:B------:R-:W-:Y:S05]  /*2a1b0*/  BSYNC.RECONVERGENT B4 ;  /* 0x0000000000047941 */ /* 0x000fea0003800200 */
.L_x_24024:
        /* <DEDUP_REMOVED lines=10> */
.L_x_24023:
[----:B------:R-:W-:Y:S05]  /*2a260*/  BSYNC.RECONVERGENT B3 ;  /* 0x0000000000037941 */ /* 0x000fea0003800200 */
.L_x_24022:
        /* <DEDUP_REMOVED lines=20> */
.L_x_24033:
        /* <DEDUP_REMOVED lines=13> */
.L_x_24035:
[----:B------:R-:W-:Y:S05]  /*2a480*/  BSYNC.RECONVERGENT B5 ;  /* 0x0000000000057941 */ /* 0x000fea0003800200 */
.L_x_24034:
        /* <DEDUP_REMOVED lines=43> */
.L_x_24032:
[----:B------:R-:W-:Y:S05]  /*2a740*/  BSYNC.RECONVERGENT B4 ;  /* 0x0000000000047941 */ /* 0x000fea0003800200 */
.L_x_24031:
        /* <DEDUP_REMOVED lines=11> */
.L_x_24030:
[----:B------:R-:W-:Y:S05]  /*2a800*/  BSYNC.RECONVERGENT B3 ;  /* 0x0000000000037941 */ /* 0x000fea0003800200 */
.L_x_24029:
        /* <DEDUP_REMOVED lines=20> */
.L_x_24040:
        /* <DEDUP_REMOVED lines=13> */
.L_x_24042:
[----:B------:R-:W-:Y:S05]  /*2aa20*/  BSYNC.RECONVERGENT B5 ;  /* 0x0000000000057941 */ /* 0x000fea0003800200 */
.L_x_24041:
        /* <DEDUP_REMOVED lines=43> */
.L_x_24039:
[----:B------:R-:W-:Y:S05]  /*2ace0*/  BSYNC.RECONVERGENT B4 ;  /* 0x0000000000047941 */ /* 0x000fea0003800200 */
.L_x_24038:
        /* <DEDUP_REMOVED lines=10> */
.L_x_24037:
[----:B------:R-:W-:Y:S05]  /*2ad90*/  BSYNC.RECONVERGENT B3 ;  /* 0x0000000000037941 */ /* 0x000fea0003800200 */
.L_x_24036:
        /* <DEDUP_REMOVED lines=20> */
.L_x_24047:
        /* <DEDUP_REMOVED lines=13> */
.L_x_24049:
[----:B------:R-:W-:Y:S05]  /*2afb0*/  BSYNC.RECONVERGENT B5 ;  /* 0x0000000000057941 */ /* 0x000fea0003800200 */
.L_x_24048:
        /* <DEDUP_REMOVED lines=43> */
.L_x_24046:
[----:B------:R-:W-:Y:S05]  /*2b270*/  BSYNC.RECONVERGENT B4 ;  /* 0x0000000000047941 */ /* 0x000fea0003800200 */
.L_x_24045:
        /* <DEDUP_REMOVED lines=11> */
.L_x_24044:
[----:B------:R-:W-:Y:S05]  /*2b330*/  BSYNC.RECONVERGENT B3 ;  /* 0x0000000000037941 */ /* 0x000fea0003800200 */
.L_x_24043:
        /* <DEDUP_REMOVED lines=20> */
.L_x_24054:
        /* <DEDUP_REMOVED lines=13> */
.L_x_24056:
[----:B------:R-:W-:Y:S05]  /*2b550*/  BSYNC.RECONVERGENT B5 ;  /* 0x0000000000057941 */ /* 0x000fea0003800200 */
.L_x_24055:
        /* <DEDUP_REMOVED lines=43> */
.L_x_24053:
[----:B------:R-:W-:Y:S05]  /*2b810*/  BSYNC.RECONVERGENT B4 ;  /* 0x0000000000047941 */ /* 0x000fea0003800200 */
.L_x_24052:
        /* <DEDUP_REMOVED lines=10> */
.L_x_24051:
[----:B------:R-:W-:Y:S05]  /*2b8c0*/  BSYNC.RECONVERGENT B3 ;  /* 0x0000000000037941 */ /* 0x000fea0003800200 */
.L_x_24050:
        /* <DEDUP_REMOVED lines=19> */
.L_x_24060:
        /* <DEDUP_REMOVED lines=13> */
.L_x_24062:
[----:B------:R-:W-:Y:S05]  /*2bad0*/  BSYNC.RECONVERGENT B4 ;  /* 0x0000000000047941 */ /* 0x000fea0003800200 */
.L_x_24061:
        /* <DEDUP_REMOVED lines=43> */
.L_x_24059:
[----:B------:R-:W-:Y:S05]  /*2bd90*/  BSYNC.RECONVERGENT B3 ;  /* 0x0000000000037941 */ /* 0x000fea0003800200 */
.L_x_24058:
        /* <DEDUP_REMOVED lines=12> */
.L_x_24007:
[----:B------:R-:W-:Y:S01]  /*2be60*/  BSSY.RECONVERGENT B3, `(.L_x_24063) ;  /* 0x0000058000037945 */ /* 0x000fe20003800200 */
[----:B------:R-:W-:Y:S01]  /*2be70*/  IMAD.MOV.U32 R214, RZ, RZ, R12 ;  /* 0x000000ffffd67224 */ /* 0x000fe200078e000c */
[----:B------:R-:W-:Y:S01]  /*2be80*/  MOV R158, R26 ;  /* 0x0000001a009e7202 */ /* 0x000fe20000000f00 */
[----:B------:R-:W-:Y:S01]  /*2be90*/  IMAD.MOV.U32 R156, RZ, RZ, RZ ;  /* 0x000000ffff9c7224 */ /* 0x000fe200078e00ff */
        /* <DEDUP_REMOVED lines=17> */
.L_x_24067:
        /* <DEDUP_REMOVED lines=13> */
.L_x_24069:
[----:B------:R-:W-:Y:S05]  /*2c080*/  BSYNC.RECONVERGENT B5 ;  /* 0x0000000000057941 */ /* 0x000fea0003800200 */
.L_x_24068:
        /* <DEDUP_REMOVED lines=43> */
.L_x_24066:
[----:B------:R-:W-:Y:S05]  /*2c340*/  BSYNC.RECONVERGENT B4 ;  /* 0x0000000000047941 */ /* 0x000fea0003800200 */
.L_x_24065:
        /* <DEDUP_REMOVED lines=9> */
.L_x_24064:
[----:B------:R-:W-:Y:S05]  /*2c3e0*/  BSYNC.RECONVERGENT B3 ;  /* 0x0000000000037941 */ /* 0x000fea0003800200 */
.L_x_24063:
        /* <DEDUP_REMOVED lines=17> */
.L_x_24074:
        /* <DEDUP_REMOVED lines=13> */
.L_x_24076:
[----:B------:R-:W-:Y:S05]  /*2c5d0*/  BSYNC.RECONVERGENT B5 ;  /* 0x0000000000057941 */ /* 0x000fea0003800200 */
.L_x_24075:
        /* <DEDUP_REMOVED lines=43> */
.L_x_24073:
[----:B------:R-:W-:Y:S05]  /*2c890*/  BSYNC.RECONVERGENT B4 ;  /* 0x0000000000047941 */ /* 0x000fea0003800200 */
.L_x_24072:
        /* <DEDUP_REMOVED lines=10> */
.L_x_24071:
[----:B------:R-:W-:Y:S05]  /*2c940*/  BSYNC.RECONVERGENT B3 ;  /* 0x0000000000037941 */ /* 0x000fea0003800200 */
.L_x_24070:
        /* <DEDUP_REMOVED lines=17> */
.L_x_24081:
        /* <DEDUP_REMOVED lines=13> */
.L_x_24083:
[----:B------:R-:W-:Y:S05]  /*2cb30*/  BSYNC.RECONVERGENT B5 ;  /* 0x0000000000057941 */ /* 0x000fea0003800200 */
.L_x_24082:
        /* <DEDUP_REMOVED lines=43> */
.L_x_24080:
[----:B------:R-:W-:Y:S05]  /*2cdf0*/  BSYNC.RECONVERGENT B4 ;  /* 0x0000000000047941 */ /* 0x000fea0003800200 */
.L_x_24079:
        /* <DEDUP_REMOVED lines=9> */
.L_x_24078:
[----:B------:R-:W-:Y:S05]  /*2ce90*/  BSYNC.RECONVERGENT B3 ;  /* 0x0000000000037941 */ /* 0x000fea0003800200 */
.L_x_24077:
        /* <DEDUP_REMOVED lines=17> */
.L_x_24088:
        /* <DEDUP_REMOVED lines=13> */
.L_x_24090:
[----:B------:R-:W-:Y:S05]  /*2d080*/  BSYNC.RECONVERGENT B5 ;  /* 0x0000000000057941 */ /* 0x000fea0003800200 */
.L_x_24089:
        /* <DEDUP_REMOVED lines=43> */
.L_x_24087:
[----:B------:R-:W-:Y:S05]  /*2d340*/  BSYNC.RECONVERGENT B4 ;  /* 0x0000000000047941 */ /* 0x000fea0003800200 */
.L_x_24086:
        /* <DEDUP_REMOVED lines=10> */
.L_x_24085:
[----:B------:R-:W-:Y:S05]  /*2d3f0*/  BSYNC.RECONVERGENT B3 ;  /* 0x0000000000037941 */ /* 0x000fea0003800200 */
.L_x_24084:
        /* <DEDUP_REMOVED lines=17> */
.L_x_24095:
        /* <DEDUP_REMOVED lines=13> */
.L_x_24097:
[----:B------:R-:W-:Y:S05]  /*2d5e0*/  BSYNC.RECONVERGENT B5 ;  /* 0x0000000000057941 */ /* 0x000fea0003800200 */
.L_x_24096:
        /* <DEDUP_REMOVED lines=43> */
.L_x_24094:
[----:B------:R-:W-:Y:S05]  /*2d8a0*/  BSYNC.RECONVERGENT B4 ;  /* 0x0000000000047941 */ /* 0x000fea0003800200 */
.L_x_24093:
        /* <DEDUP_REMOVED lines=9> */
.L_x_24092:
[----:B------:R-:W-:Y:S05]  /*2d940*/  BSYNC.RECONVERGENT B3 ;  /* 0x0000000000037941 */ /* 0x000fea0003800200 */
.L_x_24091:
        /* <DEDUP_REMOVED lines=17> */
.L_x_24102:
        /* <DEDUP_REMOVED lines=13> */
.L_x_24104:
[----:B------:R-:W-:Y:S05]  /*2db30*/  BSYNC.RECONVERGENT B5 ;  /* 0x0000000000057941 */ /* 0x000fea0003800200 */
.L_x_24103:
        /* <DEDUP_REMOVED lines=43> */
.L_x_24101:
[----:B------:R-:W-:Y:S05]  /*2ddf0*/  BSYNC.RECONVERGENT B4 ;  /* 0x0000000000047941 */ /* 0x000fea0003800200 */
.L_x_24100:
        /* <DEDUP_REMOVED lines=10> */
.L_x_24099:
[----:B------:R-:W-:Y:S05]  /*2dea0*/  BSYNC.RECONVERGENT B3 ;  /* 0x0000000000037941 */ /* 0x000fea0003800200 */
.L_x_24098:
        /* <DEDUP_REMOVED lines=17> */
.L_x_24109:
        /* <DEDUP_REMOVED lines=13> */
.L_x_24111:
[----:B------:R-:W-:Y:S05]  /*2e090*/  BSYNC.RECONVERGENT B5 ;  /* 0x0000000000057941 */ /* 0x000fea0003800200 */
.L_x_24110:
        /* <DEDUP_REMOVED lines=43> */
.L_x_24108:
[----:B------:R-:W-:Y:S05]  /*2e350*/  BSYNC.RECONVERGENT B4 ;  /* 0x0000000000047941 */ /* 0x000fea0003800200 */
.L_x_24107:
        /* <DEDUP_REMOVED lines=9> */
.L_x_24106:
[----:B------:R-:W-:Y:S05]  /*2e3f0*/  BSYNC.RECONVERGENT B3 ;  /* 0x0000000000037941 */ /* 0x000fea0003800200 */
.L_x_24105:
        /* <DEDUP_REMOVED lines=20> */
.L_x_24114:
        /* <DEDUP_REMOVED lines=13> */
.L_x_24116:
[----:B------:R-:W-:Y:S05]  /*2e610*/  BSYNC.RECONVERGENT B4 ;  /* 0x0000000000047941 */ /* 0x000fea0003800200 */
.L_x_24115:
        /* <DEDUP_REMOVED lines=43> */
.L_x_24113:
[----:B------:R-:W-:Y:S05]  /*2e8d0*/  BSYNC.RECONVERGENT B3 ;  /* 0x0000000000037941 */ /* 0x000fea0003800200 */
.L_x_24112:
        /* <DEDUP_REMOVED lines=10> */
.L_x_24057:
[----:B------:R-:W-:Y:S05]  /*2e980*/  BSYNC.RECONVERGENT B2 ;  /* 0x0000000000027941 */ /* 0x000fea0003800200 */
.L_x_24006:
[----:B01----:R-:W0:Y:S02]  /*2e990*/  LDC.64 R218, c[0x0][0x3a8] ;  /* 0x0000ea00ffda7b82 */ /* 0x003e240000000a00 */
[----:B0-----:R-:W-:-:S05]  /*2e9a0*/  IMAD.WIDE.U32 R218, R216, 0x20, R218 ;  /* 0x00000020d8da7825 */ /* 0x001fca00078e00da */
[----:B-----5:R2:W-:Y:S04]  /*2e9b0*/  STG.E.128 desc[UR8][R218.64], R156 ;  /* 0x0000009cda007986 */ /* 0x0205e8000c101d08 */
        /* <DEDUP_REMOVED lines=22> */
.L_x_24003:
[----:B------:R-:W-:Y:S05]  /*2eb20*/  BSYNC.RECONVERGENT B1 ;  /* 0x0000000000017941 */ /* 0x000fea0003800200 */
.L_x_24002:
[----:B------:R-:W-:Y:S01]  /*2eb30*/  FADD.FTZ R214, RZ, R100 ;  /* 0x00000064ffd67221 */ /* 0x000fe20000010000 */
[C---:B------:R-:W-:Y:S01]  /*2eb40*/  ISETP.GT.U32.AND P4, PT, R29.reuse, 0x3f, PT ;  /* 0x0000003f1d00780c */ /* 0x040fe20003f84070 */
[----:B------:R-:W-:Y:S01]  /*2eb50*/  UMOV UR33, 0xffffffff ;  /* 0xffffffff00217882 */ /* 0x000fe20000000000 */
[----:B------:R-:W-:Y:S01]  /*2eb60*/  ISETP.GT.U32.AND P3, PT, R29, 0x5f, PT ;  /* 0x0000005f1d00780c */ /* 0x000fe20003f64070 */
        /* <DEDUP_REMOVED lines=16> */
[----:B---3--:R-:W-:-:S04]  /*2ec70*/  FADD.FTZ R217, R109, R214 ;  /* 0x000000d66dd97221 */ /* 0x008fc80000010000 */
        /* <DEDUP_REMOVED lines=61> */
[----:B------:R-:W3:Y:S01]  /*2f050*/  LDC R216, c[0x0][0x400] ;  /* 0x00010000ffd87b82 */ /* 0x000ee20000000800 */
[----:B------:R-:W-:Y:S01]  /*2f060*/  LOP3.LUT P6, RZ, R213, 0x2, RZ, 0xc0, !PT ;  /* 0x00000002d5ff7812 */ /* 0x000fe200078cc0ff */
[----:B012---:R-:W-:-:S05]  /*2f070*/  FADD.FTZ R218, R215, R214 ;  /* 0x000000d6d7da7221 */ /* 0x007fca0000010000 */
        /* <DEDUP_REMOVED lines=8> */
[----:B---3--:R-:W-:-:S04]  /*2f100*/  FMUL.FTZ R217, R217, R216 ;  /* 0x000000d8d9d97220 */ /* 0x008fc80000410000 */
        /* <DEDUP_REMOVED lines=139> */
.L_x_24146:
        /* <DEDUP_REMOVED lines=36> */
[----:B0-----:R-:W-:Y:S01]  /*2fc00*/  FFMA.FTZ R220, R167, R214, R218 ;  /* 0x000000d6a7dc7223 */ /* 0x001fe200000100da */
        /* <DEDUP_REMOVED lines=29> */
[C---:B0-----:R-:W-:Y:S01]  /*2fde0*/  IMAD.WIDE.U32 R214, R219.reuse, 0x10, R214 ;  /* 0x00000010dbd67825 */ /* 0x041fe200078e00d6 */
[----:B------:R-:W-:Y:S02]  /*2fdf0*/  F2FP.BF16.F32.PACK_AB R167, R230, R227 ;  /* 0x000000e3e6a7723e */ /* 0x000fe400000010ff */
[----:B------:R-:W-:Y:S01]  /*2fe00*/  F2FP.BF16.F32.PACK_AB R166, R226, R225 ;  /* 0x000000e1e2a6723e */ /* 0x000fe200000010ff */
[----:B------:R-:W-:Y:S01]  /*2fe10*/  VIADD R219, R219, 0x20 ;  /* 0x00000020dbdb7836 */ /* 0x000fe20000000000 */
[----:B------:R-:W-:-:S02]  /*2fe20*/  F2FP.BF16.F32.PACK_AB R165, R223, R220 ;  /* 0x000000dcdfa5723e */ /* 0x000fc400000010ff */
[----:B------:R-:W-:-:S05]  /*2fe30*/  F2FP.BF16.F32.PACK_AB R164, R221, R164 ;  /* 0x000000a4dda4723e */ /* 0x000fca00000010ff */
[----:B------:R1:W-:Y:S02]  /*2fe40*/  STG.E.128 desc[UR8][R214.64], R164 ;  /* 0x000000a4d6007986 */ /* 0x0003e4000c101d08 */
.L_x_24121:
[----:B------:R-:W-:Y:S05]  /*2fe50*/  BSYNC.RECONVERGENT B2 ;  /* 0x0000000000027941 */ /* 0x000fea0003800200 */
.L_x_24120:
[----:B------:R-:W-:Y:S01]  /*2fe60*/  LOP3.LUT P0, RZ, R213, 0x200, RZ, 0xc0, !PT ;  /* 0x00000200d5ff7812 */ /* 0x000fe2000780c0ff */
[----:B------:R-:W-:-:S12]  /*2fe70*/  BSSY.RECONVERGENT B2, `(.L_x_24122) ;  /* 0x0000032000027945 */ /* 0x000fd80003800200 */
[----:B------:R-:W-:Y:S05]  /*2fe80*/  @!P0 BRA `(.L_x_24123) ;  /* 0x0000000000c08947 */ /* 0x000fea0003800000 */
[--C-:B-1----:R-:W-:Y:S01]  /*2fe90*/  FADD.FTZ R215, R112, -R217.reuse ;  /* 0x800000d970d77221 */ /* 0x102fe20000010000 */
        /* <DEDUP_REMOVED lines=47> */
.L_x_24123:
[----:B------:R-:W-:Y:S05]  /*30190*/  BSYNC.RECONVERGENT B2 ;  /* 0x0000000000027941 */ /* 0x000fea0003800200 */
.L_x_24122:
[----:B------:R-:W-:Y:S01]  /*301a0*/  LOP3.LUT P0, RZ, R213, 0x100, RZ, 0xc0, !PT ;  /* 0x00000100d5ff7812 */ /* 0x000fe2000780c0ff */
[----:B------:R-:W-:-:S12]  /*301b0*/  BSSY.RECONVERGENT B2, `(.L_x_24124) ;  /* 0x0000032000027945 */ /* 0x000fd80003800200 */
[----:B------:R-:W-:Y:S05]  /*301c0*/  @!P0 BRA `(.L_x_24125) ;  /* 0x0000000000c08947 */ /* 0x000fea0003800000 */
[--C-:B-12---:R-:W-:Y:S01]  /*301d0*/  FADD.FTZ R215, R120, -R217.reuse ;  /* 0x800000d978d77221 */ /* 0x106fe20000010000 */
        /* <DEDUP_REMOVED lines=47> */
.L_x_24125:
[----:B------:R-:W-:Y:S05]  /*304d0*/  BSYNC.RECONVERGENT B2 ;  /* 0x0000000000027941 */ /* 0x000fea0003800200 */
.L_x_24124:
[----:B------:R-:W-:Y:S01]  /*304e0*/  LOP3.LUT P0, RZ, R213, 0x80, RZ, 0xc0, !PT ;  /* 0x00000080d5ff7812 */ /* 0x000fe2000780c0ff */
[----:B------:R-:W-:-:S12]  /*304f0*/  BSSY.RECONVERGENT B2, `(.L_x_24126) ;  /* 0x0000032000027945 */ /* 0x000fd80003800200 */
[----:B------:R-:W-:Y:S05]  /*30500*/  @!P0 BRA `(.L_x_24127) ;  /* 0x0000000000c08947 */ /* 0x000fea0003800000 */
[--C-:B-123--:R-:W-:Y:S01]  /*30510*/  FADD.FTZ R215, R128, -R217.reuse ;  /* 0x800000d980d77221 */ /* 0x10efe20000010000 */
        /* <DEDUP_REMOVED lines=47> */
.L_x_24127:
[----:B------:R-:W-:Y:S05]  /*30810*/  BSYNC.RECONVERGENT B2 ;  /* 0x0000000000027941 */ /* 0x000fea0003800200 */
.L_x_24126:
[----:B------:R-:W-:Y:S01]  /*30820*/  LOP3.LUT P0, RZ, R213, 0x40, RZ, 0xc0, !PT ;  /* 0x00000040d5ff7812 */ /* 0x000fe2000780c0ff */
[----:B------:R-:W-:-:S12]  /*30830*/  BSSY.RECONVERGENT B2, `(.L_x_24128) ;  /* 0x0000032000027945 */ /* 0x000fd80003800200 */
[----:B------:R-:W-:Y:S05]  /*30840*/  @!P0 BRA `(.L_x_24129) ;  /* 0x0000000000c08947 */ /* 0x000fea0003800000 */
[--C-:B-1234-:R-:W-:Y:S01]  /*30850*/  FADD.FTZ R215, R136, -R217.reuse ;  /* 0x800000d988d77221 */ /* 0x11efe20000010000 */
        /* <DEDUP_REMOVED lines=47> */
.L_x_24129:
[----:B------:R-:W-:Y:S05]  /*30b50*/  BSYNC.RECONVERGENT B2 ;  /* 0x0000000000027941 */ /* 0x000fea0003800200 */
.L_x_24128:
[----:B------:R-:W-:Y:S01]  /*30b60*/  LOP3.LUT P0, RZ, R213, 0x20, RZ, 0xc0, !PT ;  /* 0x00000020d5ff7812 */ /* 0x000fe2000780c0ff */
        /* <DEDUP_REMOVED lines=50> */
.L_x_24131:
[----:B------:R-:W-:Y:S05]  /*30e90*/  BSYNC.RECONVERGENT B2 ;  /* 0x0000000000027941 */ /* 0x000fea0003800200 */
.L_x_24130:
[----:B------:R-:W-:Y:S01]  /*30ea0*/  LOP3.LUT P0, RZ, R213, 0x8, RZ, 0xc0, !PT ;  /* 0x00000008d5ff7812 */ /* 0x000fe2000780c0ff */
        /* <DEDUP_REMOVED lines=50> */
.L_x_24133:
[----:B------:R-:W-:Y:S05]  /*311d0*/  BSYNC.RECONVERGENT B2 ;  /* 0x0000000000027941 */ /* 0x000fea0003800200 */
.L_x_24132:
        /* <DEDUP_REMOVED lines=13> */
[----:B------:R-:W-:-:S02]  /*312b0*/  IMAD.U32 R218, R93, 0x10000, RZ ;  /* 0x000100005dda7824 */ /* 0x000fc400078e00ff */
        /* <DEDUP_REMOVED lines=10> */
[----:B------:R-:W-:Y:S01]  /*31360*/  SHF.L.U32 R220, R90, 0x10, RZ ;  /* 0x000000105adc7819 */ /* 0x000fe200000006ff */
[----:B------:R-:W0:Y:S01]  /*31370*/  LDC.64 R214, c[0x0][0x428] ;  /* 0x00010a00ffd67b82 */ /* 0x000e220000000a00 */
[----:B------:R-:W-:Y:S01]  /*31380*/  IMAD.U32 R222, R94, 0x10000, RZ ;  /* 0x000100005ede7824 */ /* 0x000fe200078e00ff */
[----:B------:R-:W-:Y:S01]  /*31390*/  PRMT R217, R92, 0x7632, R217 ;  /* 0x000076325cd97816 */ /* 0x000fe200000000d9 */
[----:B------:R-:W-:Y:S01]  /*313a0*/  IMAD.U32 R228, R91, 0x10000, RZ ;  /* 0x000100005be47824 */ /* 0x000fe200078e00ff */
[----:B------:R-:W-:Y:S01]  /*313b0*/  PRMT R166, R89, 0x7632, R166 ;  /* 0x0000763259a67816 */ /* 0x000fe200000000a6 */
[----:B------:R-:W-:Y:S01]  /*313c0*/  FFMA.FTZ R222, R227, R220, R222 ;  /* 0x000000dce3de7223 */ /* 0x000fe200000100de */
[----:B------:R-:W-:Y:S01]  /*313d0*/  PRMT R220, R93, 0x7632, R220 ;  /* 0x000076325ddc7816 */ /* 0x000fe200000000dc */
[----:B------:R-:W-:Y:S01]  /*313e0*/  IMAD.U32 R217, R217, 0x10000, RZ ;  /* 0x00010000d9d97824 */ /* 0x000fe200078e00ff */
[----:B------:R-:W-:Y:S01]  /*313f0*/  PRMT R224, R90, 0x7632, R224 ;  /* 0x000076325ae07816 */ /* 0x000fe200000000e0 */
[----:B------:R-:W-:Y:S01]  /*31400*/  IMAD.U32 R166, R166, 0x10000, RZ ;  /* 0x00010000a6a67824 */ /* 0x000fe200078e00ff */
[----:B------:R-:W-:-:S02]  /*31410*/  PRMT R226, R94, 0x7632, R226 ;  /* 0x000076325ee27816 */ /* 0x000fc400000000e2 */
[----:B------:R-:W-:Y:S02]  /*31420*/  PRMT R232, R91, 0x7632, R232 ;  /* 0x000076325be87816 */ /* 0x000fe400000000e8 */
        /* <DEDUP_REMOVED lines=19> */
.L_x_24119:
[----:B------:R-:W-:Y:S05]  /*31560*/  BSYNC.RECONVERGENT B1 ;  /* 0x0000000000017941 */ /* 0x000fea0003800200 */
.L_x_24118:
[----:B01234-:R-:W0:Y:S02]  /*31570*/  LDC.64 R164, c[0x0][0x380] ;  /* 0x0000e000ffa47b82 */ /* 0x01fe240000000a00 */
[----:B0-----:R-:W-:-:S04]  /*31580*/  LEA R212, R164, R212, 0x2 ;  /* 0x000000d4a4d47211 */ /* 0x001fc800078e10ff */
[----:B------:R-:W-:-:S13]  /*31590*/  ISETP.GE.AND P0, PT, R212, R165, PT ;  /* 0x000000a5d400720c */ /* 0x000fda0003f06270 */
[----:B------:R-:W-:Y:S05]  /*315a0*/  @!P0 BRA `(.L_x_24134) ;  /* 0xfffffcfc00b48947 */ /* 0x000fea000383ffff */
[----:B------:R-:W-:Y:S05]  /*315b0*/  BSYNC B0 ;  /* 0x0000000000007941 */ /* 0x000fea0003800000 */
.L_x_23182:
[----:B------:R-:W-:Y:S05]  /*315c0*/  EXIT ;  /* 0x000000000000794d */ /* 0x000fea0003800000 */
.L_x_24117:
[----:B------:R-:W-:Y:S01]  /*315d0*/  HFMA2 R224, -RZ, RZ, 0, 5.9604644775390625e-08 ;  /* 0x00000001ffe07431 */ /* 0x000fe200000001ff */
[----:B------:R-:W-:Y:S01]  /*315e0*/  BSSY B1, `(.L_x_24135) ;  /* 0x0000007000017945 */ /* 0x000fe20003800000 */
[----:B------:R-:W-:Y:S01]  /*315f0*/  IMAD.MOV.U32 R225, RZ, RZ, R215 ;  /* 0x000000ffffe17224 */ /* 0x000fe200078e00d7 */
[----:B------:R-:W-:Y:S01]  /*31600*/  MOV R222, 0xffffffff ;  /* 0xffffffff00de7802 */ /* 0x000fe20000000f00 */
[----:B------:R-:W-:-:S07]  /*31610*/  IMAD.MOV.U32 R227, RZ, RZ, 0x1f ;  /* 0x0000001fffe37424 */ /* 0x000fce00078e00ff */
[----:B012--5:R-:W-:Y:S05]  /*31620*/  WARPSYNC.COLLECTIVE R222, `(.L_x_24136) ;  /* 0x00000000de087348 */ /* 0x027fea0003c00000 */
[----:B------:R3:W4:Y:S02]  /*31630*/  SHFL.BFLY P6, R223, R225, R224, R227 ;  /* 0x0c0000e0e1df7389 */ /* 0x00072400000c00e3 */
[----:B012345:R-:W-:Y:S05]  /*31640*/  ENDCOLLECTIVE ;  /* 0x000000000000791b */ /* 0x03ffea0003800000 */
.L_x_24136:
[----:B------:R-:W-:Y:S05]  /*31650*/  BSYNC B1 ;  /* 0x0000000000017941 */ /* 0x000fea0003800000 */
.L_x_24135:
        /* <DEDUP_REMOVED lines=10> */
.L_x_24137:
[----:B------:R-:W-:Y:S01]  /*31700*/  HFMA2 R224, -RZ, RZ, 0, 2.384185791015625e-07 ;  /* 0x00000004ffe07431 */ /* 0x000fe200000001ff */
[----:B------:R-:W-:-:S05]  /*31710*/  MOV R217, R223 ;  /* 0x000000df00d97202 */ /* 0x000fca0000000f00 */
[----:B------:R-:W-:-:S04]  /*31720*/  FADD.FTZ R219, R218, R217 ;  /* 0x000000d9dadb7221 */ /* 0x000fc80000010000 */
[----:B------:R-:W-:-:S07]  /*31730*/  IMAD.MOV.U32 R225, RZ, RZ, R219 ;  /* 0x000000ffffe17224 */ /* 0x000fce00078e00db */
[----:B------:R-:W-:Y:S05]  /*31740*/  WARPSYNC.COLLECTIVE R222, `(.L_x_24138) ;  /* 0x00000000de087348 */ /* 0x000fea0003c00000 */
[----:B------:R0:W1:Y:S02]  /*31750*/  SHFL.BFLY P6, R223, R225, R224, R227 ;  /* 0x0c0000e0e1df7389 */ /* 0x00006400000c00e3 */
[----:B01----:R-:W-:Y:S05]  /*31760*/  ENDCOLLECTIVE ;  /* 0x000000000000791b */ /* 0x003fea0003800000 */
.L_x_24138:
[----:B------:R-:W-:Y:S02]  /*31770*/  IMAD.MOV.U32 R224, RZ, RZ, 0x8 ;  /* 0x00000008ffe07424 */ /* 0x000fe400078e00ff */
[----:B------:R-:W-:-:S04]  /*31780*/  IMAD.MOV.U32 R214, RZ, RZ, R223 ;  /* 0x000000ffffd67224 */ /* 0x000fc800078e00df */
[----:B------:R-:W-:-:S05]  /*31790*/  FADD.FTZ R220, R219, R214 ;  /* 0x000000d6dbdc7221 */ /* 0x000fca0000010000 */
[----:B------:R-:W-:-:S07]  /*317a0*/  MOV R225, R220 ;  /* 0x000000dc00e17202 */ /* 0x000fce0000000f00 */
[----:B------:R-:W-:Y:S05]  /*317b0*/  WARPSYNC.COLLECTIVE R222, `(.L_x_24139) ;  /* 0x00000000de087348 */ /* 0x000fea0003c00000 */
[----:B------:R0:W1:Y:S02]  /*317c0*/  SHFL.BFLY P6, R223, R225, R224, R227 ;  /* 0x0c0000e0e1df7389 */ /* 0x00006400000c00e3 */
[----:B01----:R-:W-:Y:S05]  /*317d0*/  ENDCOLLECTIVE ;  /* 0x000000000000791b */ /* 0x003fea0003800000 */
.L_x_24139:
[----:B------:R-:W-:Y:S01]  /*317e0*/  HFMA2 R224, -RZ, RZ, 0, 9.5367431640625e-07 ;  /* 0x00000010ffe07431 */ /* 0x000fe200000001ff */
[----:B------:R-:W-:-:S05]  /*317f0*/  MOV R217, R223 ;  /* 0x000000df00d97202 */ /* 0x000fca0000000f00 */
[----:B------:R-:W-:-:S04]  /*31800*/  FADD.FTZ R221, R220, R217 ;  /* 0x000000d9dcdd7221 */ /* 0x000fc80000010000 */
[----:B------:R-:W-:-:S07]  /*31810*/  IMAD.MOV.U32 R225, RZ, RZ, R221 ;  /* 0x000000ffffe17224 */ /* 0x000fce00078e00dd */
[----:B------:R-:W-:Y:S05]  /*31820*/  WARPSYNC.COLLECTIVE R222, `(.L_x_24140) ;  /* 0x00000000de087348 */ /* 0x000fea0003c00000 */
[----:B------:R0:W1:Y:S02]  /*31830*/  SHFL.BFLY P6, R223, R225, R224, R227 ;  /* 0x0c0000e0e1df7389 */ /* 0x00006400000c00e3 */
[----:B01----:R-:W-:Y:S05]  /*31840*/  ENDCOLLECTIVE ;  /* 0x000000000000791b */ /* 0x003fea0003800000 */
.L_x_24140:
[----:B------:R-:W-:Y:S02]  /*31850*/  IMAD.MOV.U32 R224, RZ, RZ, 0x1 ;  /* 0x00000001ffe07424 */ /* 0x000fe400078e00ff */
        /* <DEDUP_REMOVED lines=138> */
.L_x_24141:
[----:B------:R-:W-:Y:S01]  /*32100*/  HFMA2 R224, -RZ, RZ, 0, 1.1920928955078125e-07 ;  /* 0x00000002ffe07431 */ /* 0x000fe200000001ff */
[----:B------:R-:W-:-:S05]  /*32110*/  MOV R215, R223 ;  /* 0x000000df00d77202 */ /* 0x000fca0000000f00 */
[----:B------:R-:W-:-:S04]  /*32120*/  FADD.FTZ R215, R214, R215 ;  /* 0x000000d7d6d77221 */ /* 0x000fc80000010000 */
[----:B------:R-:W-:-:S07]  /*32130*/  IMAD.MOV.U32 R225, RZ, RZ, R215 ;  /* 0x000000ffffe17224 */ /* 0x000fce00078e00d7 */
[----:B------:R-:W-:Y:S05]  /*32140*/  WARPSYNC.COLLECTIVE R222, `(.L_x_24142) ;  /* 0x00000000de087348 */ /* 0x000fea0003c00000 */
[----:B------:R0:W1:Y:S02]  /*32150*/  SHFL.BFLY P6, R223, R225, R224, R227 ;  /* 0x0c0000e0e1df7389 */ /* 0x00006400000c00e3 */
[----:B01----:R-:W-:Y:S05]  /*32160*/  ENDCOLLECTIVE ;  /* 0x000000000000791b */ /* 0x003fea0003800000 */
.L_x_24142:
[----:B------:R-:W-:Y:S02]  /*32170*/  IMAD.MOV.U32 R224, RZ, RZ, 0x4 ;  /* 0x00000004ffe07424 */ /* 0x000fe400078e00ff */
[----:B------:R-:W-:-:S04]  /*32180*/  IMAD.MOV.U32 R218, RZ, RZ, R223 ;  /* 0x000000ffffda7224 */ /* 0x000fc800078e00df */
[----:B------:R-:W-:-:S05]  /*32190*/  FADD.FTZ R218, R215, R218 ;  /* 0x000000dad7da7221 */ /* 0x000fca0000010000 */
[----:B------:R-:W-:-:S07]  /*321a0*/  MOV R225, R218 ;  /* 0x000000da00e17202 */ /* 0x000fce0000000f00 */
[----:B------:R-:W-:Y:S05]  /*321b0*/  WARPSYNC.COLLECTIVE R222, `(.L_x_24143) ;  /* 0x00000000de087348 */ /* 0x000fea0003c00000 */
[----:B------:R0:W1:Y:S02]  /*321c0*/  SHFL.BFLY P6, R223, R225, R224, R227 ;  /* 0x0c0000e0e1df7389 */ /* 0x00006400000c00e3 */
[----:B01----:R-:W-:Y:S05]  /*321d0*/  ENDCOLLECTIVE ;  /* 0x000000000000791b */ /* 0x003fea0003800000 */
.L_x_24143:
[----:B------:R-:W-:Y:S01]  /*321e0*/  HFMA2 R224, -RZ, RZ, 0, 4.76837158203125e-07 ;  /* 0x00000008ffe07431 */ /* 0x000fe200000001ff */
[----:B------:R-:W-:-:S05]  /*321f0*/  MOV R219, R223 ;  /* 0x000000df00db7202 */ /* 0x000fca0000000f00 */
[----:B------:R-:W-:-:S04]  /*32200*/  FADD.FTZ R219, R218, R219 ;  /* 0x000000dbdadb7221 */ /* 0x000fc80000010000 */
[----:B------:R-:W-:-:S07]  /*32210*/  IMAD.MOV.U32 R225, RZ, RZ, R219 ;  /* 0x000000ffffe17224 */ /* 0x000fce00078e00db */
[----:B------:R-:W-:Y:S05]  /*32220*/  WARPSYNC.COLLECTIVE R222, `(.L_x_24144) ;  /* 0x00000000de087348 */ /* 0x000fea0003c00000 */
[----:B------:R0:W1:Y:S02]  /*32230*/  SHFL.BFLY P6, R223, R225, R224, R227 ;  /* 0x0c0000e0e1df7389 */ /* 0x00006400000c00e3 */
[----:B01----:R-:W-:Y:S05]  /*32240*/  ENDCOLLECTIVE ;  /* 0x000000000000791b */ /* 0x003fea0003800000 */
.L_x_24144:
[----:B------:R-:W-:Y:S02]  /*32250*/  IMAD.MOV.U32 R224, RZ, RZ, 0x10 ;  /* 0x00000010ffe07424 */ /* 0x000fe400078e00ff */
[----:B------:R-:W-:-:S04]  /*32260*/  IMAD.MOV.U32 R220, RZ, RZ, R223 ;  /* 0x000000ffffdc7224 */ /* 0x000fc800078e00df */
[----:B------:R-:W-:-:S05]  /*32270*/  FADD.FTZ R220, R219, R220 ;  /* 0x000000dcdbdc7221 */ /* 0x000fca0000010000 */
[----:B------:R-:W-:-:S07]  /*32280*/  MOV R225, R220 ;  /* 0x000000dc00e17202 */ /* 0x000fce0000000f00 */
[----:B------:R-:W-:Y:S05]  /*32290*/  WARPSYNC.COLLECTIVE R222, `(.L_x_24145) ;  /* 0x00000000de087348 */ /* 0x000fea0003c00000 */
[----:B------:R0:W1:Y:S02]  /*322a0*/  SHFL.BFLY P6, R223, R225, R224, R227 ;  /* 0x0c0000e0e1df7389 */ /* 0x00006400000c00e3 */
[----:B01----:R-:W-:Y:S05]  /*322b0*/  ENDCOLLECTIVE ;  /* 0x000000000000791b */ /* 0x003fea0003800000 */
.L_x_24145:
[----:B------:R-:W-:Y:S01]  /*322c0*/  MOV R221, R223 ;  /* 0x000000df00dd7202 */ /* 0x000fe20000000f00 */
[----:B------:R-:W-:Y:S06]  /*322d0*/  BRA `(.L_x_24146) ;  /* 0xffffffd400b87947 */ /* 0x000fec000383ffff */
.L_x_24147:
        /* <DEDUP_REMOVED lines=10> */
.L_x_71478:


//--------------------- .text._ZN10layer_norm13ln_fwd_kernelINS_13Kernel_traitsI13__nv_bfloat16S2_fS2_fjLj2048ELj1ELj4ELj1ELj16ENS_18Kernel_traits_baseILj2048ES2_S2_fS2_fjLj128EEEEELb1ELb0ELb1ELb1EEEvNS_9FwdParamsE --------------------------
	.section	.text._ZN10layer_norm13ln_fwd_kernelINS_13Kernel_traitsI13__nv_bfloat16S2_fS2_fjLj2048ELj1ELj4ELj1ELj16ENS_18Kernel_traits_baseILj2048ES2_S2_fS2_fjLj128EEEEELb1ELb0ELb1ELb1EEEvNS_9FwdParamsE,"ax",@progbits
	.align	128
        .global         _ZN10layer_norm13ln_fwd_kernelINS_13Kernel_traitsI13__nv_bfloat16S2_fS2_fjLj2048ELj1ELj4ELj1ELj16ENS_18Kernel_traits_baseILj2048ES2_S2_fS2_fjLj128EEEEELb1ELb0ELb1ELb1EEEvNS_9FwdParamsE
        .type           _ZN10layer_norm13ln_fwd_kernelINS_13Kernel_traitsI13__nv_bfloat16S2_fS2_fjLj2048ELj1ELj4ELj1ELj16ENS_18Kernel_traits_baseILj2048ES2_S2_fS2_fjLj128EEEEELb1ELb0ELb1ELb1EEEvNS_9FwdParamsE,@function
        .size           _ZN10layer_norm13ln_fwd_kernelINS_13Kernel_traitsI13__nv_bfloat16S2_fS2_fjLj2048ELj1ELj4ELj1ELj16ENS_18Kernel_traits_baseILj2048ES2_S2_fS2_fjLj128EEEEELb1ELb0ELb1ELb1EEEvNS_9FwdParamsE,(.L_x_71479 - _ZN10layer_norm13ln_fwd_kernelINS_13Kernel_traitsI13__nv_bfloat16S2_fS2_fjLj2048ELj1ELj4ELj1ELj16ENS_18Kernel_traits_baseILj2048ES2_S2_fS2_fjLj128EEEEELb1ELb0ELb1ELb1EEEvNS_9FwdParamsE)
        .other          _ZN10layer_norm13ln_fwd_kernelINS_13Kernel_traitsI13__nv_bfloat16S2_fS2_fjLj2048ELj1ELj4ELj1ELj16ENS_18Kernel_traits_baseILj2048ES2_S2_fS2_fjLj128EEEEELb1ELb0ELb1ELb1EEEvNS_9FwdParamsE,@"STO_CUDA_ENTRY STV_DEFAULT"
_ZN10layer_norm13ln_fwd_kernelINS_13Kernel_traitsI13__nv_bfloat16S2_fS2_fjLj2048ELj1ELj4ELj1ELj16ENS_18Kernel_traits_baseILj2048ES2_S2_fS2_fjLj128EEEEELb1ELb0ELb1ELb1EEEvNS_9FwdParamsE:
.text._ZN10layer_norm13ln_fwd_kernelINS_13Kernel_traitsI13__nv_bfloat16S2_fS2_fjLj2048ELj1ELj4ELj1ELj16ENS_18Kernel_traits_baseILj2048ES2_S2_fS2_fjLj128EEEEELb1ELb0ELb1ELb1EEEvNS_9FwdParamsE:
        /* <DEDUP_REMOVED lines=71> */
.L_x_24148:
        /* <DEDUP_REMOVED lines=26> */
.L_x_24149:
[----:B------:R-:W1:Y:S02]  /*0610*/  LDCU UR4, c[0x0][0x384] ;  /* 0x00007080ff0477ac */ /* 0x000e640008000800 */
[----:B-1----:R-:W-:-:S13]  /*0620*/  ISETP.GE.AND P0, PT, R212, UR4, PT ;  /* 0x00000004d4007c0c */ /* 0x002fda000bf06270 */
[----:B------:R-:W-:Y:S05]  /*0630*/  @P0 EXIT ;  /* 0x000000000000094d */ /* 0x000fea0003800000 */
[----:B------:R-:W-:Y:S01]  /*0640*/  IMAD.HI.U32 R0, R211, -0x326172a9, RZ ;  /* 0xcd9e8d57d3007827 */ /* 0x000fe200078e00ff */
[----:B------:R-:W-:Y:S01]  /*0650*/  BSSY B0, `(.L_x_24150) ;  /* 0x0002ff4000007945 */ /* 0x000fe20003800000 */
[----:B------:R-:W-:Y:S01]  /*0660*/  LOP3.LUT R218, R218, 0x3, RZ, 0xc0, !PT ;  /* 0x00000003dada7812 */ /* 0x000fe200078ec0ff */
[----:B------:R-:W1:Y:S01]  /*0670*/  LDCU UR10, c[0x0][0x404] ;  /* 0x00008080ff0a77ac */ /* 0x000e620008000800 */
[C---:B0-----:R-:W-:Y:S01]  /*0680*/  IMAD.HI.U32 R2, R210.reuse, -0x2daee0ad, RZ ;  /* 0xd2511f53d2027827 */ /* 0x041fe200078e00ff */
[----:B------:R-:W-:Y:S02]  /*0690*/  LOP3.LUT R0, R165, UR6, R0, 0x96, !PT ;  /* 0x00000006a5007c12 */ /* 0x000fe4000f8e9600 */
[----:B-----5:R-:W-:Y:S01]  /*06a0*/  PRMT R209, R95, 0x7632, R209 ;  /* 0x000076325fd17816 */ /* 0x020fe200000000d1 */
[----:B------:R-:W-:Y:S01]  /*06b0*/  IMAD R6, R210, -0x2daee0ad, RZ ;  /* 0xd2511f53d2067824 */ /* 0x000fe200078e02ff */
[----:B------:R-:W-:Y:S01]  /*06c0*/  LOP3.LUT R2, R2, UR7, RZ, 0x3c, !PT ;  /* 0x0000000702027c12 */ /* 0x000fe2000f8e3cff */
[----:B------:R-:W-:Y:S01]  /*06d0*/  IMAD.HI.U32 R5, R0, -0x2daee0ad, RZ ;  /* 0xd2511f5300057827 */ /* 0x000fe200078e00ff */
[----:B------:R-:W-:Y:S01]  /*06e0*/  PRMT R208, R127, 0x7632, R208 ;  /* 0x000076327fd07816 */ /* 0x000fe200000000d0 */
[----:B------:R-:W0:Y:S01]  /*06f0*/  LDCU.U8 UR11, c[0x0][0x410] ;  /* 0x00008200ff0b77ac */ /* 0x000e220008000000 */
        /* <DEDUP_REMOVED lines=119> */
[----:B01234-:R-:W-:-:S07]  /*0e70*/  PRMT R3, R152, 0x7632, R3 ;  /* 0x0000763298037816 */ /* 0x01ffce0000000003 */
.L_x_25072:
[----:B------:R-:W0:Y:S08]  /*0e80*/  LDC.64 R36, c[0x0][0x3f0] ;  /* 0x0000fc00ff247b82 */ /* 0x000e300000000a00 */
[----:B------:R-:W1:Y:S01]  /*0e90*/  LDC R217, c[0x0][0x388] ;  /* 0x0000e200ffd97b82 */ /* 0x000e620000000800 */
[----:B0-----:R-:W-:-:S05]  /*0ea0*/  IMAD.WIDE R36, R212, 0x4, R36 ;  /* 0x00000004d4247825 */ /* 0x001fca00078e0224 */
[----:B------:R-:W2:Y:S01]  /*0eb0*/  LDG.E R216, desc[UR8][R36.64] ;  /* 0x0000000824d87981 */ /* 0x000ea2000c1e1900 */
[----:B------:R-:W-:Y:S01]  /*0ec0*/  IMAD.MOV.U32 R157, RZ, RZ, RZ ;  /* 0x000000ffff9d7224 */ /* 0x000fe200078e00ff */
[----:B------:R-:W0:Y:S02]  /*0ed0*/  S2R R214, SR_TID.X ;  /* 0x0000000000d67919 */ /* 0x000e240000002100 */
[----:B0-----:R-:W-:Y:S02]  /*0ee0*/  LOP3.LUT R213, R214, 0x1f, RZ, 0xc0, !PT ;  /* 0x0000001fd6d57812 */ /* 0x001fe400078ec0ff */
        /* <DEDUP_REMOVED lines=9> */
[----:B------:R-:W2:Y:S01]  /*0f80*/  @P1 LDG.E.128 R88, desc[UR8][R32.64] ;  /* 0x0000000820581981 */ /* 0x000ea2000c1e1d00 */
        /* <DEDUP_REMOVED lines=16> */
[----:B------:R0:W5:Y:S04]  /*1090*/  LDG.E.128 R84, desc[UR8][R32.64] ;  /* 0x0000000820547981 */ /* 0x000168000c1e1d00 */
[----:B------:R0:W5:Y:S01]  /*10a0*/  LDG.E.128 R80, desc[UR8][R32.64+0x10] ;  /* 0x0000100820507981 */ /* 0x000162000c1e1d00 */
[----:B------:R-:W-:Y:S01]  /*10b0*/  ISETP.GT.AND P2, PT, R216, RZ, PT ;  /* 0x000000ffd800720c */ /* 0x000fe20003f44270 */
[----:B------:R-:W-:-:S12]  /*10c0*/  BSSY.RECONVERGENT B2, `(.L_x_24153) ;  /* 0x0000058000027945 */ /* 0x000fd80003800200 */
[----:B------:R-:W-:Y:S01]  /*10d0*/  @!P2 MOV R44, R220 ;  /* 0x000000dc002ca202 */ /* 0x000fe20000000f00 */
[----:B------:R-:W-:Y:S01]  /*10e0*/  @!P2 IMAD.MOV.U32 R34, RZ, RZ, R218 ;  /* 0x000000ffff22a224 */ /* 0x000fe200078e00da */
        /* <DEDUP_REMOVED lines=17> */
.L_x_24157:
        /* <DEDUP_REMOVED lines=13> */
.L_x_24159:
[----:B------:R-:W-:Y:S05]  /*12d0*/  BSYNC.RECONVERGENT B4 ;  /* 0x0000000000047941 */ /* 0x000fea0003800200 */
.L_x_24158:
        /* <DEDUP_REMOVED lines=43> */
.L_x_24156:
[----:B------:R-:W-:Y:S05]  /*1590*/  BSYNC.RECONVERGENT B3 ;  /* 0x0000000000037941 */ /* 0x000fea0003800200 */
.L_x_24155:
        /* <DEDUP_REMOVED lines=8> */
[----:B------:R-:W-:-:S05]  /*1620*/  FSEL R33, R33, RZ, !P3 ;  /* 0x000000ff21217208 */ /* 0x000fca0005800000 */
[----:B-----5:R-:W-:-:S07]  /*1630*/  FADD.FTZ R84, R84, R33 ;  /* 0x0000002154547221 */ /* 0x020fce0000010000 */
.L_x_24154:
[----:B------:R-:W-:Y:S05]  /*1640*/  BSYNC.RECONVERGENT B2 ;  /* 0x0000000000027941 */ /* 0x000fea0003800200 */
.L_x_24153:
        /* <DEDUP_REMOVED lines=20> */
.L_x_24164:
        /* <DEDUP_REMOVED lines=13> */
.L_x_24166:
[----:B------:R-:W-:Y:S05]  /*1860*/  BSYNC.RECONVERGENT B4 ;  /* 0x0000000000047941 */ /* 0x000fea0003800200 */
.L_x_24165:
        /* <DEDUP_REMOVED lines=43> */
.L_x_24163:
[----:B------:R-:W-:Y:S05]  /*1b20*/  BSYNC.RECONVERGENT B3 ;  /* 0x0000000000037941 */ /* 0x000fea0003800200 */
.L_x_24162:
        /* <DEDUP_REMOVED lines=10> */
.L_x_24161:
[----:B------:R-:W-:Y:S05]  /*1bd0*/  BSYNC.RECONVERGENT B2 ;  /* 0x0000000000027941 */ /* 0x000fea0003800200 */
.L_x_24160:
        /* <DEDUP_REMOVED lines=20> */
.L_x_24171:
        /* <DEDUP_REMOVED lines=13> */
.L_x_24173:
[----:B------:R-:W-:Y:S05]  /*1df0*/  BSYNC.RECONVERGENT B4 ;  /* 0x0000000000047941 */ /* 0x000fea0003800200 */
.L_x_24172:
        /* <DEDUP_REMOVED lines=43> */
.L_x_24170:
[----:B------:R-:W-:Y:S05]  /*20b0*/  BSYNC.RECONVERGENT B3 ;  /* 0x0000000000037941 */ /* 0x000fea0003800200 */
.L_x_24169:
        /* <DEDUP_REMOVED lines=10> */
.L_x_24168:
[----:B------:R-:W-:Y:S05]  /*2160*/  BSYNC.RECONVERGENT B2 ;  /* 0x0000000000027941 */ /* 0x000fea0003800200 */
.L_x_24167:
        /* <DEDUP_REMOVED lines=20> */
.L_x_24178:
        /* <DEDUP_REMOVED lines=13> */
.L_x_24180:
[----:B------:R-:W-:Y:S05]  /*2380*/  BSYNC.RECONVERGENT B4 ;  /* 0x0000000000047941 */ /* 0x000fea0003800200 */
.L_x_24179:
        /* <DEDUP_REMOVED lines=43> */
.L_x_24177:
[----:B------:R-:W-:Y:S05]  /*2640*/  BSYNC.RECONVERGENT B3 ;  /* 0x0000000000037941 */ /* 0x000fea0003800200 */
.L_x_24176:
        /* <DEDUP_REMOVED lines=10> */
.L_x_24175:
[----:B------:R-:W-:Y:S05]  /*26f0*/  BSYNC.RECONVERGENT B2 ;  /* 0x0000000000027941 */ /* 0x000fea0003800200 */
.L_x_24174:
        /* <DEDUP_REMOVED lines=20> */
.L_x_24185:
        /* <DEDUP_REMOVED lines=13> */
.L_x_24187:
[----:B------:R-:W-:Y:S05]  /*2910*/  BSYNC.RECONVERGENT B4 ;  /* 0x0000000000047941 */ /* 0x000fea0003800200 */
.L_x_24186:
        /* <DEDUP_REMOVED lines=43> */
.L_x_24184:
[----:B------:R-:W-:Y:S05]  /*2bd0*/  BSYNC.RECONVERGENT B3 ;  /* 0x0000000000037941 */ /* 0x000fea0003800200 */
.L_x_24183:
        /* <DEDUP_REMOVED lines=10> */
.L_x_24182:
[----:B------:R-:W-:Y:S05]  /*2c80*/  BSYNC.RECONVERGENT B2 ;  /* 0x0000000000027941 */ /* 0x000fea0003800200 */
.L_x_24181:
        /* <DEDUP_REMOVED lines=20> */
.L_x_24192:
        /* <DEDUP_REMOVED lines=13> */
.L_x_24194:
[----:B------:R-:W-:Y:S05]  /*2ea0*/  BSYNC.RECONVERGENT B4 ;  /* 0x0000000000047941 */ /* 0x000fea0003800200 */
.L_x_24193:
        /* <DEDUP_REMOVED lines=43> */
.L_x_24191:
[----:B------:R-:W-:Y:S05]  /*3160*/  BSYNC.RECONVERGENT B3 ;  /* 0x0000000000037941 */ /* 0x000fea0003800200 */
.L_x_24190:
        /* <DEDUP_REMOVED lines=10> */
.L_x_24189:
[----:B------:R-:W-:Y:S05]  /*3210*/  BSYNC.RECONVERGENT B2 ;  /* 0x0000000000027941 */ /* 0x000fea0003800200 */
.L_x_24188:
        /* <DEDUP_REMOVED lines=20> */
.L_x_24199:
        /* <DEDUP_REMOVED lines=13> */
.L_x_24201:
[----:B------:R-:W-:Y:S05]  /*3430*/  BSYNC.RECONVERGENT B4 ;  /* 0x0000000000047941 */ /* 0x000fea0003800200 */
.L_x_24200:
        /* <DEDUP_REMOVED lines=43> */
.L_x_24198:
[----:B------:R-:W-:Y:S05]  /*36f0*/  BSYNC.RECONVERGENT B3 ;  /* 0x0000000000037941 */ /* 0x000fea0003800200 */
.L_x_24197:
        /* <DEDUP_REMOVED lines=10> */
.L_x_24196:
[----:B------:R-:W-:Y:S05]  /*37a0*/  BSYNC.RECONVERGENT B2 ;  /* 0x0000000000027941 */ /* 0x000fea0003800200 */
.L_x_24195:
        /* <DEDUP_REMOVED lines=19> */
.L_x_24205:
        /* <DEDUP_REMOVED lines=13> */
.L_x_24207:
[----:B------:R-:W-:Y:S05]  /*39b0*/  BSYNC.RECONVERGENT B3 ;  /* 0x0000000000037941 */ /* 0x000fea0003800200 */
.L_x_24206:
        /* <DEDUP_REMOVED lines=42> */
.L_x_24204:
[----:B------:R-:W-:Y:S05]  /*3c60*/  BSYNC.RECONVERGENT B2 ;  /* 0x0000000000027941 */ /* 0x000fea0003800200 */
.L_x_24203:
[----:B------:R-:W-:Y:S01]  /*3c70*/  HFMA2 R33, -RZ, RZ, 0.1171875, 0 ;  /* 0x2f800000ff217431 */ /* 0x000fe200000001ff */
[----:B------:R-:W-:Y:S01]  /*3c80*/  I2FP.F32.U32 R32, R32 ;  /* 0x0000002000207245 */ /* 0x000fe20000201000 */
[----:B------:R-:W-:-:S04]  /*3c90*/  IMAD.U32 R40, R40, 0x10000, RZ ;  /* 0x0001000028287824 */ /* 0x000fc800078e00ff */
[----:B------:R-:W-:Y:S01]  /*3ca0*/  FMUL.FTZ R40, R40, UR13 ;  /* 0x0000000d28287c20 */ /* 0x000fe20008410000 */
[----:B------:R-:W-:-:S03]  /*3cb0*/  FFMA.FTZ R32, R32, R33, 1.1641532182693481445e-10 ;  /* 0x2f00000020207423 */ /* 0x000fc60000010021 */
[----:B------:R-:W-:Y:S02]  /*3cc0*/  FMUL.FTZ R40, R40, UR12 ;  /* 0x0000000c28287c20 */ /* 0x000fe40008410000 */
[----:B------:R-:W-:-:S04]  /*3cd0*/  FSETP.GTU.FTZ.AND P2, PT, R32, UR10, PT ;  /* 0x0000000a20007c0b */ /* 0x000fc8000bf5c000 */
[----:B------:R-:W-:Y:S02]  /*3ce0*/  FSEL R40, R40, RZ, !P2 ;  /* 0x000000ff28287208 */ /* 0x000fe40005000000 */
[----:B------:R-:W-:-:S03]  /*3cf0*/  SEL R175, RZ, 0x1, P2 ;  /* 0x00000001ffaf7807 */ /* 0x000fc60001000000 */
[----:B-----5:R-:W-:Y:S01]  /*3d00*/  FADD.FTZ R83, R83, R40 ;  /* 0x0000002853537221 */ /* 0x020fe20000010000 */
[----:B------:R-:W-:Y:S06]  /*3d10*/  BRA `(.L_x_24202) ;  /* 0x0000002800a47947 */ /* 0x000fec0003800000 */
.L_x_24152:
[----:B------:R-:W-:Y:S01]  /*3d20*/  BSSY.RECONVERGENT B2, `(.L_x_24208) ;  /* 0x0000057000027945 */ /* 0x000fe20003800200 */
[----:B------:R-:W-:Y:S01]  /*3d30*/  IMAD.MOV.U32 R48, RZ, RZ, R220 ;  /* 0x000000ffff307224 */ /* 0x000fe200078e00dc */
[----:B------:R-:W-:Y:S01]  /*3d40*/  MOV R32, R218 ;  /* 0x000000da00207202 */ /* 0x000fe20000000f00 */
[----:B------:R-:W-:Y:S01]  /*3d50*/  IMAD.MOV.U32 R84, RZ, RZ, RZ ;  /* 0x000000ffff547224 */ /* 0x000fe200078e00ff */
        /* <DEDUP_REMOVED lines=17> */
.L_x_24212:
        /* <DEDUP_REMOVED lines=13> */
.L_x_24214:
[----:B------:R-:W-:Y:S05]  /*3f40*/  BSYNC.RECONVERGENT B4 ;  /* 0x0000000000047941 */ /* 0x000fea0003800200 */
.L_x_24213:
        /* <DEDUP_REMOVED lines=42> */
.L_x_24211:
[----:B------:R-:W-:Y:S05]  /*41f0*/  BSYNC.RECONVERGENT B3 ;  /* 0x0000000000037941 */ /* 0x000fea0003800200 */
.L_x_24210:
        /* <DEDUP_REMOVED lines=9> */
.L_x_24209:
[----:B------:R-:W-:Y:S05]  /*4290*/  BSYNC.RECONVERGENT B2 ;  /* 0x0000000000027941 */ /* 0x000fea0003800200 */
.L_x_24208:
[----:B------:R-:W-:Y:S01]  /*42a0*/  BSSY.RECONVERGENT B2, `(.L_x_24215) ;  /* 0x0000054000027945 */ /* 0x000fe20003800200 */
[----:B------:R-:W-:Y:S01]  /*42b0*/  IMAD.MOV.U32 R33, RZ, RZ, R32 ;  /* 0x000000ffff217224 */ /* 0x000fe200078e0020 */
[----:B------:R-:W-:Y:S02]  /*42c0*/  MOV R85, RZ ;  /* 0x000000ff00557202 */ /* 0x000fe40000000f00 */
[----:B------:R-:W-:Y:S05]  /*42d0*/  @!P1 BRA `(.L_x_24216) ;  /* 0x0000000400409947 */ /* 0x000fea0003800000 */
        /* <DEDUP_REMOVED lines=13> */
.L_x_24219:
        /* <DEDUP_REMOVED lines=13> */
.L_x_24221:
[----:B------:R-:W-:Y:S05]  /*4480*/  BSYNC.RECONVERGENT B4 ;  /* 0x0000000000047941 */ /* 0x000fea0003800200 */
.L_x_24220:
        /* <DEDUP_REMOVED lines=43> */
.L_x_24218:
[----:B------:R-:W-:Y:S05]  /*4740*/  BSYNC.RECONVERGENT B3 ;  /* 0x0000000000037941 */ /* 0x000fea0003800200 */
.L_x_24217:
        /* <DEDUP_REMOVED lines=9> */
.L_x_24216:
[----:B------:R-:W-:Y:S05]  /*47e0*/  BSYNC.RECONVERGENT B2 ;  /* 0x0000000000027941 */ /* 0x000fea0003800200 */
.L_x_24215:
        /* <DEDUP_REMOVED lines=17> */
.L_x_24226:
        /* <DEDUP_REMOVED lines=13> */
.L_x_24228:
[----:B------:R-:W-:Y:S05]  /*49d0*/  BSYNC.RECONVERGENT B4 ;  /* 0x0000000000047941 */ /* 0x000fea0003800200 */
.L_x_24227:
        /* <DEDUP_REMOVED lines=43> */
.L_x_24225:
[----:B------:R-:W-:Y:S05]  /*4c90*/  BSYNC.RECONVERGENT B3 ;  /* 0x0000000000037941 */ /* 0x000fea0003800200 */
.L_x_24224:
        /* <DEDUP_REMOVED lines=9> */
.L_x_24223:
[----:B------:R-:W-:Y:S05]  /*4d30*/  BSYNC.RECONVERGENT B2 ;  /* 0x0000000000027941 */ /* 0x000fea0003800200 */
.L_x_24222:
        /* <DEDUP_REMOVED lines=17> */
.L_x_24233:
        /* <DEDUP_REMOVED lines=13> */
.L_x_24235:
[----:B------:R-:W-:Y:S05]  /*4f20*/  BSYNC.RECONVERGENT B4 ;  /* 0x0000000000047941 */ /* 0x000fea0003800200 */
.L_x_24234:
        /* <DEDUP_REMOVED lines=43> */
.L_x_24232:
[----:B------:R-:W-:Y:S05]  /*51e0*/  BSYNC.RECONVERGENT B3 ;  /* 0x0000000000037941 */ /* 0x000fea0003800200 */
.L_x_24231:
        /* <DEDUP_REMOVED lines=9> */
.L_x_24230:
[----:B------:R-:W-:Y:S05]  /*5280*/  BSYNC.RECONVERGENT B2 ;  /* 0x0000000000027941 */ /* 0x000fea0003800200 */
.L_x_24229:
        /* <DEDUP_REMOVED lines=17> */
.L_x_24240:
        /* <DEDUP_REMOVED lines=13> */
.L_x_24242:
[----:B------:R-:W-:Y:S05]  /*5470*/  BSYNC.RECONVERGENT B4 ;  /* 0x0000000000047941 */ /* 0x000fea0003800200 */
.L_x_24241:
        /* <DEDUP_REMOVED lines=43> */
.L_x_24239:
[----:B------:R-:W-:Y:S05]  /*5730*/  BSYNC.RECONVERGENT B3 ;  /* 0x0000000000037941 */ /* 0x000fea0003800200 */
.L_x_24238:
        /* <DEDUP_REMOVED lines=9> */
.L_x_24237:
[----:B------:R-:W-:Y:S05]  /*57d0*/  BSYNC.RECONVERGENT B2 ;  /* 0x0000000000027941 */ /* 0x000fea0003800200 */
.L_x_24236:
        /* <DEDUP_REMOVED lines=17> */
.L_x_24247:
        /* <DEDUP_REMOVED lines=13> */
.L_x_24249:
[----:B------:R-:W-:Y:S05]  /*59c0*/  BSYNC.RECONVERGENT B4 ;  /* 0x0000000000047941 */ /* 0x000fea0003800200 */
.L_x_24248:
        /* <DEDUP_REMOVED lines=43> */
.L_x_24246:
[----:B------:R-:W-:Y:S05]  /*5c80*/  BSYNC.RECONVERGENT B3 ;  /* 0x0000000000037941 */ /* 0x000fea0003800200 */
.L_x_24245:
        /* <DEDUP_REMOVED lines=9> */
.L_x_24244:
[----:B------:R-:W-:Y:S05]  /*5d20*/  BSYNC.RECONVERGENT B2 ;  /* 0x0000000000027941 */ /* 0x000fea0003800200 */
.L_x_24243:
        /* <DEDUP_REMOVED lines=17> */
.L_x_24254:
        /* <DEDUP_REMOVED lines=13> */
.L_x_24256:
[----:B------:R-:W-:Y:S05]  /*5f10*/  BSYNC.RECONVERGENT B4 ;  /* 0x0000000000047941 */ /* 0x000fea0003800200 */
.L_x_24255:
        /* <DEDUP_REMOVED lines=43> */
.L_x_24253:
[----:B------:R-:W-:Y:S05]  /*61d0*/  BSYNC.RECONVERGENT B3 ;  /* 0x0000000000037941 */ /* 0x000fea0003800200 */
.L_x_24252:
        /* <DEDUP_REMOVED lines=9> */
.L_x_24251:
[----:B------:R-:W-:Y:S05]  /*6270*/  BSYNC.RECONVERGENT B2 ;  /* 0x0000000000027941 */ /* 0x000fea0003800200 */
.L_x_24250:
[----:B------:R-:W-:Y:S01]  /*6280*/  IMAD.MOV.U32 R47, RZ, RZ, R32 ;  /* 0x000000ffff2f7224 */ /* 0x000fe200078e0020 */
[----:B------:R-:W-:Y:S01]  /*6290*/  MOV R83, RZ ;  /* 0x000000ff00537202 */ /* 0x000fe20000000f00 */
        /* <DEDUP_REMOVED lines=14> */
.L_x_24259:
        /* <DEDUP_REMOVED lines=13> */
.L_x_24261:
[----:B------:R-:W-:Y:S05]  /*6450*/  BSYNC.RECONVERGENT B3 ;  /* 0x0000000000037941 */ /* 0x000fea0003800200 */
.L_x_24260:
        /* <DEDUP_REMOVED lines=43> */
.L_x_24258:
[----:B------:R-:W-:Y:S05]  /*6710*/  BSYNC.RECONVERGENT B2 ;  /* 0x0000000000027941 */ /* 0x000fea0003800200 */
.L_x_24257:
        /* <DEDUP_REMOVED lines=9> */
.L_x_24202:
[----:B------:R-:W-:Y:S05]  /*67b0*/  BSYNC.RECONVERGENT B1 ;  /* 0x0000000000017941 */ /* 0x000fea0003800200 */
.L_x_24151:
[----:B------:R-:W0:Y:S01]  /*67c0*/  LDC.64 R222, c[0x0][0x3a8] ;  /* 0x0000ea00ffde7b82 */ /* 0x000e220000000a00 */
[----:B------:R-:W-:Y:S01]  /*67d0*/  BSSY.RECONVERGENT B1, `(.L_x_24262) ;  /* 0x000001b000017945 */ /* 0x000fe20003800200 */
[C---:B------:R-:W-:Y:S01]  /*67e0*/  VIADD R41, R156.reuse, 0x20 ;  /* 0x000000209c297836 */ /* 0x040fe20000000000 */
[----:B------:R-:W-:Y:S01]  /*67f0*/  IADD3 R43, PT, PT, R157, 0x20, RZ ;  /* 0x000000209d2b7810 */ /* 0x000fe20007ffe0ff */
[----:B0-----:R-:W-:-:S05]  /*6800*/  IMAD.WIDE.U32 R32, R156, 0x20, R222 ;  /* 0x000000209c207825 */ /* 0x001fca00078e00de */
[----:B-----5:R0:W-:Y:S04]  /*6810*/  STG.E.128 desc[UR8][R32.64], R84 ;  /* 0x0000005420007986 */ /* 0x0201e8000c101d08 */
[----:B------:R0:W-:Y:S01]  /*6820*/  STG.E.128 desc[UR8][R32.64+0x10], R80 ;  /* 0x0000105020007986 */ /* 0x0001e2000c101d08 */
[----:B------:R-:W-:Y:S05]  /*6830*/  @!P1 BRA `(.L_x_24263) ;  /* 0x0000000000509947 */ /* 0x000fea0003800000 */
[----:B------:R-:W-:Y:S01]  /*6840*/  IMAD.U32 R35, R174, 0x10000, RZ ;  /* 0x00010000ae237824 */ /* 0x000fe200078e00ff */
[----:B0-----:R-:W0:Y:S01]  /*6850*/  LDC.64 R32, c[0x0][0x3b0] ;  /* 0x0000ec00ff207b82 */ /* 0x001e220000000a00 */
        /* <DEDUP_REMOVED lines=18> */
.L_x_24263:
[----:B------:R-:W-:Y:S05]  /*6980*/  BSYNC.RECONVERGENT B1 ;  /* 0x0000000000017941 */ /* 0x000fea0003800200 */
.L_x_24262:
[----:B------:R-:W-:Y:S04]  /*6990*/  BSSY.RECONVERGENT B1, `(.L_x_24264) ;  /* 0x0000005000017945 */ /* 0x000fe80003800200 */
[----:B------:R-:W-:Y:S05]  /*69a0*/  @!P1 BRA `(.L_x_24265) ;  /* 0x00000000000c9947 */ /* 0x000fea0003800000 */
[----:B01----:R-:W0:Y:S02]  /*69b0*/  LDC.64 R32, c[0x0][0x390] ;  /* 0x0000e400ff207b82 */ /* 0x003e240000000a00 */
[----:B0-----:R-:W-:-:S05]  /*69c0*/  IMAD.WIDE.U32 R32, R43, 0x10, R32 ;  /* 0x000000102b207825 */ /* 0x001fca00078e0020 */
[----:B------:R2:W5:Y:S02]  /*69d0*/  LDG.E.128 R88, desc[UR8][R32.64] ;  /* 0x0000000820587981 */ /* 0x000564000c1e1d00 */
.L_x_24265:
[----:B------:R-:W-:Y:S05]  /*69e0*/  BSYNC.RECONVERGENT B1 ;  /* 0x0000000000017941 */ /* 0x000fea0003800200 */
.L_x_24264:
[----:B------:R-:W-:Y:S01]  /*69f0*/  BSSY.RECONVERGENT B1, `(.L_x_24266) ;  /* 0x000057a000017945 */ /* 0x000fe20003800200 */
[----:B-----5:R-:W-:Y:S02]  /*6a00*/  PRMT R40, R91, 0x7632, R40 ;  /* 0x000076325b287816 */ /* 0x020fe40000000028 */
[----:B------:R-:W-:Y:S02]  /*6a10*/  PRMT R42, R90, 0x7632, R42 ;  /* 0x000076325a2a7816 */ /* 0x000fe4000000002a */
[----:B------:R-:W-:Y:S02]  /*6a20*/  PRMT R44, R89, 0x7632, R44 ;  /* 0x00007632592c7816 */ /* 0x000fe4000000002c */
[----:B------:R-:W-:Y:S01]  /*6a30*/  PRMT R45, R88, 0x7632, R45 ;  /* 0x00007632582d7816 */ /* 0x000fe2000000002d */
[----:B------:R-:W-:Y:S06]  /*6a40*/  @!P0 BRA `(.L_x_24267) ;  /* 0x0000002c002c8947 */ /* 0x000fec0003800000 */
[----:B012---:R-:W0:Y:S02]  /*6a50*/  LDC.64 R32, c[0x0][0x3a0] ;  /* 0x0000e800ff207b82 */ /* 0x007e240000000a00 */
        /* <DEDUP_REMOVED lines=24> */
.L_x_24272:
        /* <DEDUP_REMOVED lines=13> */
.L_x_24274:
[----:B------:R-:W-:Y:S05]  /*6cb0*/  BSYNC.RECONVERGENT B4 ;  /* 0x0000000000047941 */ /* 0x000fea0003800200 */
.L_x_24273:
        /* <DEDUP_REMOVED lines=43> */
.L_x_24271:
[----:B------:R-:W-:Y:S05]  /*6f70*/  BSYNC.RECONVERGENT B3 ;  /* 0x0000000000037941 */ /* 0x000fea0003800200 */
.L_x_24270:
        /* <DEDUP_REMOVED lines=9> */
[----:B-----5:R-:W-:-:S07]  /*7010*/  FADD.FTZ R76, R76, R33 ;  /* 0x000000214c4c7221 */ /* 0x020fce0000010000 */
.L_x_24269:
[----:B------:R-:W-:Y:S05]  /*7020*/  BSYNC.RECONVERGENT B2 ;  /* 0x0000000000027941 */ /* 0x000fea0003800200 */
.L_x_24268:
        /* <DEDUP_REMOVED lines=20> */
.L_x_24279:
        /* <DEDUP_REMOVED lines=13> */
.L_x_24281:
[----:B------:R-:W-:Y:S05]  /*7240*/  BSYNC.RECONVERGENT B4 ;  /* 0x0000000000047941 */ /* 0x000fea0003800200 */
.L_x_24280:
        /* <DEDUP_REMOVED lines=43> */
.L_x_24278:
[----:B------:R-:W-:Y:S05]  /*7500*/  BSYNC.RECONVERGENT B3 ;  /* 0x0000000000037941 */ /* 0x000fea0003800200 */
.L_x_24277:
        /* <DEDUP_REMOVED lines=10> */
.L_x_24276:
[----:B------:R-:W-:Y:S05]  /*75b0*/  BSYNC.RECONVERGENT B2 ;  /* 0x0000000000027941 */ /* 0x000fea0003800200 */
.L_x_24275:
        /* <DEDUP_REMOVED lines=20> */
.L_x_24286:
        /* <DEDUP_REMOVED lines=13> */
.L_x_24288:
[----:B------:R-:W-:Y:S05]  /*77d0*/  BSYNC.RECONVERGENT B4 ;  /* 0x0000000000047941 */ /* 0x000fea0003800200 */
.L_x_24287:
        /* <DEDUP_REMOVED lines=43> */
.L_x_24285:
[----:B------:R-:W-:Y:S05]  /*7a90*/  BSYNC.RECONVERGENT B3 ;  /* 0x0000000000037941 */ /* 0x000fea0003800200 */
.L_x_24284:
        /* <DEDUP_REMOVED lines=10> */
.L_x_24283:
[----:B------:R-:W-:Y:S05]  /*7b40*/  BSYNC.RECONVERGENT B2 ;  /* 0x0000000000027941 */ /* 0x000fea0003800200 */
.L_x_24282:
        /* <DEDUP_REMOVED lines=20> */
.L_x_24293:
        /* <DEDUP_REMOVED lines=13> */
.L_x_24295:
[----:B------:R-:W-:Y:S05]  /*7d60*/  BSYNC.RECONVERGENT B4 ;  /* 0x0000000000047941 */ /* 0x000fea0003800200 */
.L_x_24294:
        /* <DEDUP_REMOVED lines=43> */
.L_x_24292:
[----:B------:R-:W-:Y:S05]  /*8020*/  BSYNC.RECONVERGENT B3 ;  /* 0x0000000000037941 */ /* 0x000fea0003800200 */
.L_x_24291:
[----:B------:R-:W-:Y:S01]  /*8030*/  I2FP.F32.U32 R33, R34 ;  /* 0x0000002200217245 */ /* 0x000fe20000201000 */
[----:B------:R-:W-:Y:S02]  /*8040*/  HFMA2 R34, -RZ, RZ, 0.1171875, 0 ;  /* 0x2f800000ff227431 */ /* 0x000fe400000001ff */
[----:B------:R-:W-:-:S04]  /*8050*/  IMAD.U32 R44, R44, 0x10000, RZ ;  /* 0x000100002c2c7824 */ /* 0x000fc800078e00ff */
[----:B------:R-:W-:-:S04]  /*8060*/  FMUL.FTZ R44, R44, UR13 ;  /* 0x0000000d2c2c7c20 */ /* 0x000fc80008410000 */
[----:B------:R-:W-:Y:S01]  /*8070*/  FMUL.FTZ R44, R44, UR12 ;  /* 0x0000000c2c2c7c20 */ /* 0x000fe20008410000 */
[----:B------:R-:W-:-:S05]  /*8080*/  FFMA.FTZ R33, R33, R34, 1.1641532182693481445e-10 ;  /* 0x2f00000021217423 */ /* 0x000fca0000010022 */
[----:B------:R-:W-:-:S04]  /*8090*/  FSETP.GTU.FTZ.AND P3, PT, R33, UR10, PT ;  /* 0x0000000a21007c0b */ /* 0x000fc8000bf7c000 */
[----:B------:R-:W-:Y:S02]  /*80a0*/  FSEL R44, R44, RZ, !P3 ;  /* 0x000000ff2c2c7208 */ /* 0x000fe40005800000 */
[----:B------:R-:W-:-:S03]  /*80b0*/  SEL R171, RZ, 0x1, P3 ;  /* 0x00000001ffab7807 */ /* 0x000fc60001800000 */
[----:B-----5:R-:W-:-:S07]  /*80c0*/  FADD.FTZ R79, R79, R44 ;  /* 0x0000002c4f4f7221 */ /* 0x020fce0000010000 */
.L_x_24290:
[----:B------:R-:W-:Y:S05]  /*80d0*/  BSYNC.RECONVERGENT B2 ;  /* 0x0000000000027941 */ /* 0x000fea0003800200 */
.L_x_24289:
        /* <DEDUP_REMOVED lines=20> */
.L_x_24300:
        /* <DEDUP_REMOVED lines=13> */
.L_x_24302:
[----:B------:R-:W-:Y:S05]  /*82f0*/  BSYNC.RECONVERGENT B4 ;  /* 0x0000000000047941 */ /* 0x000fea0003800200 */
.L_x_24301:
        /* <DEDUP_REMOVED lines=43> */
.L_x_24299:
[----:B------:R-:W-:Y:S05]  /*85b0*/  BSYNC.RECONVERGENT B3 ;  /* 0x0000000000037941 */ /* 0x000fea0003800200 */
.L_x_24298:
        /* <DEDUP_REMOVED lines=10> */
.L_x_24297:
[----:B------:R-:W-:Y:S05]  /*8660*/  BSYNC.RECONVERGENT B2 ;  /* 0x0000000000027941 */ /* 0x000fea0003800200 */
.L_x_24296:
        /* <DEDUP_REMOVED lines=20> */
.L_x_24307:
        /* <DEDUP_REMOVED lines=13> */
.L_x_24309:
[----:B------:R-:W-:Y:S05]  /*8880*/  BSYNC.RECONVERGENT B4 ;  /* 0x0000000000047941 */ /* 0x000fea0003800200 */
.L_x_24308:
        /* <DEDUP_REMOVED lines=43> */
.L_x_24306:
[----:B------:R-:W-:Y:S05]  /*8b40*/  BSYNC.RECONVERGENT B3 ;  /* 0x0000000000037941 */ /* 0x000fea0003800200 */
.L_x_24305:
        /* <DEDUP_REMOVED lines=10> */
.L_x_24304:
[----:B------:R-:W-:Y:S05]  /*8bf0*/  BSYNC.RECONVERGENT B2 ;  /* 0x0000000000027941 */ /* 0x000fea0003800200 */
.L_x_24303:
        /* <DEDUP_REMOVED lines=20> */
.L_x_24314:
        /* <DEDUP_REMOVED lines=13> */
.L_x_24316:
[----:B------:R-:W-:Y:S05]  /*8e10*/  BSYNC.RECONVERGENT B4 ;  /* 0x0000000000047941 */ /* 0x000fea0003800200 */
.L_x_24315:
        /* <DEDUP_REMOVED lines=43> */
.L_x_24313:
[----:B------:R-:W-:Y:S05]  /*90d0*/  BSYNC.RECONVERGENT B3 ;  /* 0x0000000000037941 */ /* 0x000fea0003800200 */
.L_x_24312:
        /* <DEDUP_REMOVED lines=10> */
.L_x_24311:
[----:B------:R-:W-:Y:S05]  /*9180*/  BSYNC.RECONVERGENT B2 ;  /* 0x0000000000027941 */ /* 0x000fea0003800200 */
.L_x_24310:
        /* <DEDUP_REMOVED lines=19> */
.L_x_24320:
        /* <DEDUP_REMOVED lines=13> */
.L_x_24322:
[----:B------:R-:W-:Y:S05]  /*9390*/  BSYNC.RECONVERGENT B3 ;  /* 0x0000000000037941 */ /* 0x000fea0003800200 */
.L_x_24321:
        /* <DEDUP_REMOVED lines=42> */
.L_x_24319:
[----:B------:R-:W-:Y:S05]  /*9640*/  BSYNC.RECONVERGENT B2 ;  /* 0x0000000000027941 */ /* 0x000fea0003800200 */
.L_x_24318:
        /* <DEDUP_REMOVED lines=8> */
[----:B------:R-:W-:-:S05]  /*96d0*/  FSEL R40, R40, RZ, !P2 ;  /* 0x000000ff28287208 */ /* 0x000fca0005000000 */
[----:B-----5:R-:W-:Y:S01]  /*96e0*/  FADD.FTZ R75, R75, R40 ;  /* 0x000000284b4b7221 */ /* 0x020fe20000010000 */
[----:B------:R-:W-:Y:S06]  /*96f0*/  BRA `(.L_x_24317) ;  /* 0x0000002800a47947 */ /* 0x000fec0003800000 */
.L_x_24267:
[----:B------:R-:W-:Y:S01]  /*9700*/  BSSY.RECONVERGENT B2, `(.L_x_24323) ;  /* 0x0000057000027945 */ /* 0x000fe20003800200 */
[----:B------:R-:W-:Y:S02]  /*9710*/  HFMA2 R76, -RZ, RZ, 0, 0 ;  /* 0x00000000ff4c7431 */ /* 0x000fe400000001ff */
[----:B------:R-:W-:Y:S02]  /*9720*/  IMAD.MOV.U32 R46, RZ, RZ, R48 ;  /* 0x000000ffff2e7224 */ /* 0x000fe400078e0030 */
[----:B012---:R-:W-:Y:S01]  /*9730*/  IMAD.MOV.U32 R32, RZ, RZ, R47 ;  /* 0x000000ffff207224 */ /* 0x007fe200078e002f */
        /* <DEDUP_REMOVED lines=17> */
.L_x_24327:
        /* <DEDUP_REMOVED lines=13> */
.L_x_24329:
[----:B------:R-:W-:Y:S05]  /*9920*/  BSYNC.RECONVERGENT B4 ;  /* 0x0000000000047941 */ /* 0x000fea0003800200 */
.L_x_24328:
        /* <DEDUP_REMOVED lines=42> */
.L_x_24326:
[----:B------:R-:W-:Y:S05]  /*9bd0*/  BSYNC.RECONVERGENT B3 ;  /* 0x0000000000037941 */ /* 0x000fea0003800200 */
.L_x_24325:
        /* <DEDUP_REMOVED lines=9> */
.L_x_24324:
[----:B------:R-:W-:Y:S05]  /*9c70*/  BSYNC.RECONVERGENT B2 ;  /* 0x0000000000027941 */ /* 0x000fea0003800200 */
.L_x_24323:
[----:B------:R-:W-:Y:S01]  /*9c80*/  BSSY.RECONVERGENT B2, `(.L_x_24330) ;  /* 0x0000054000027945 */ /* 0x000fe20003800200 */
[----:B------:R-:W-:Y:S02]  /*9c90*/  IMAD.MOV.U32 R33, RZ, RZ, R32 ;  /* 0x000000ffff217224 */ /* 0x000fe400078e0020 */
        /* <DEDUP_REMOVED lines=15> */
.L_x_24334:
        /* <DEDUP_REMOVED lines=13> */
.L_x_24336:
[----:B------:R-:W-:Y:S05]  /*9e60*/  BSYNC.RECONVERGENT B4 ;  /* 0x0000000000047941 */ /* 0x000fea0003800200 */
.L_x_24335:
        /* <DEDUP_REMOVED lines=43> */
.L_x_24333:
[----:B------:R-:W-:Y:S05]  /*a120*/  BSYNC.RECONVERGENT B3 ;  /* 0x0000000000037941 */ /* 0x000fea0003800200 */
.L_x_24332:
        /* <DEDUP_REMOVED lines=9> */
.L_x_24331:
[----:B------:R-:W-:Y:S05]  /*a1c0*/  BSYNC.RECONVERGENT B2 ;  /* 0x0000000000027941 */ /* 0x000fea0003800200 */
.L_x_24330:
        /* <DEDUP_REMOVED lines=17> */
.L_x_24341:
        /* <DEDUP_REMOVED lines=13> */
.L_x_24343:
[----:B------:R-:W-:Y:S05]  /*a3b0*/  BSYNC.RECONVERGENT B4 ;  /* 0x0000000000047941 */ /* 0x000fea0003800200 */
.L_x_24342:
        /* <DEDUP_REMOVED lines=43> */
.L_x_24340:
[----:B------:R-:W-:Y:S05]  /*a670*/  BSYNC.RECONVERGENT B3 ;  /* 0x0000000000037941 */ /* 0x000fea0003800200 */
.L_x_24339:
        /* <DEDUP_REMOVED lines=9> */
.L_x_24338:
[----:B------:R-:W-:Y:S05]  /*a710*/  BSYNC.RECONVERGENT B2 ;  /* 0x0000000000027941 */ /* 0x000fea0003800200 */
.L_x_24337:
        /* <DEDUP_REMOVED lines=17> */
.L_x_24348:
        /* <DEDUP_REMOVED lines=13> */
.L_x_24350:
[----:B------:R-:W-:Y:S05]  /*a900*/  BSYNC.RECONVERGENT B4 ;  /* 0x0000000000047941 */ /* 0x000fea0003800200 */
.L_x_24349:
        /* <DEDUP_REMOVED lines=43> */
.L_x_24347:
[----:B------:R-:W-:Y:S05]  /*abc0*/  BSYNC.RECONVERGENT B3 ;  /* 0x0000000000037941 */ /* 0x000fea0003800200 */
.L_x_24346:
        /* <DEDUP_REMOVED lines=9> */
.L_x_24345:
[----:B------:R-:W-:Y:S05]  /*ac60*/  BSYNC.RECONVERGENT B2 ;  /* 0x0000000000027941 */ /* 0x000fea0003800200 */
.L_x_24344:
        /* <DEDUP_REMOVED lines=17> */
.L_x_24355:
        /* <DEDUP_REMOVED lines=13> */
.L_x_24357:
[----:B------:R-:W-:Y:S05]  /*ae50*/  BSYNC.RECONVERGENT B4 ;  /* 0x0000000000047941 */ /* 0x000fea0003800200 */
.L_x_24356:
        /* <DEDUP_REMOVED lines=43> */
.L_x_24354:
[----:B------:R-:W-:Y:S05]  /*b110*/  BSYNC.RECONVERGENT B3 ;  /* 0x0000000000037941 */ /* 0x000fea0003800200 */
.L_x_24353:
        /* <DEDUP_REMOVED lines=9> */
.L_x_24352:
[----:B------:R-:W-:Y:S05]  /*b1b0*/  BSYNC.RECONVERGENT B2 ;  /* 0x0000000000027941 */ /* 0x000fea0003800200 */
.L_x_24351:
        /* <DEDUP_REMOVED lines=17> */
.L_x_24362:
        /* <DEDUP_REMOVED lines=13> */
.L_x_24364:
[----:B------:R-:W-:Y:S05]  /*b3a0*/  BSYNC.RECONVERGENT B4 ;  /* 0x0000000000047941 */ /* 0x000fea0003800200 */
.L_x_24363:
        /* <DEDUP_REMOVED lines=43> */
.L_x_24361:
[----:B------:R-:W-:Y:S05]  /*b660*/  BSYNC.RECONVERGENT B3 ;  /* 0x0000000000037941 */ /* 0x000fea0003800200 */
.L_x_24360:
        /* <DEDUP_REMOVED lines=9> */
.L_x_24359:
[----:B------:R-:W-:Y:S05]  /*b700*/  BSYNC.RECONVERGENT B2 ;  /* 0x0000000000027941 */ /* 0x000fea0003800200 */
.L_x_24358:
        /* <DEDUP_REMOVED lines=17> */
.L_x_24369:
        /* <DEDUP_REMOVED lines=13> */
.L_x_24371:
[----:B------:R-:W-:Y:S05]  /*b8f0*/  BSYNC.RECONVERGENT B4 ;  /* 0x0000000000047941 */ /* 0x000fea0003800200 */
.L_x_24370:
        /* <DEDUP_REMOVED lines=43> */
.L_x_24368:
[----:B------:R-:W-:Y:S05]  /*bbb0*/  BSYNC.RECONVERGENT B3 ;  /* 0x0000000000037941 */ /* 0x000fea0003800200 */
.L_x_24367:
        /* <DEDUP_REMOVED lines=9> */
.L_x_24366:
[----:B------:R-:W-:Y:S05]  /*bc50*/  BSYNC.RECONVERGENT B2 ;  /* 0x0000000000027941 */ /* 0x000fea0003800200 */
.L_x_24365:
        /* <DEDUP_REMOVED lines=16> */
.L_x_24374:
        /* <DEDUP_REMOVED lines=13> */
.L_x_24376:
[----:B------:R-:W-:Y:S05]  /*be30*/  BSYNC.RECONVERGENT B3 ;  /* 0x0000000000037941 */ /* 0x000fea0003800200 */
.L_x_24375:
        /* <DEDUP_REMOVED lines=43> */
.L_x_24373:
[----:B------:R-:W-:Y:S05]  /*c0f0*/  BSYNC.RECONVERGENT B2 ;  /* 0x0000000000027941 */ /* 0x000fea0003800200 */
.L_x_24372:
        /* <DEDUP_REMOVED lines=9> */
.L_x_24317:
[----:B------:R-:W-:Y:S05]  /*c190*/  BSYNC.RECONVERGENT B1 ;  /* 0x0000000000017941 */ /* 0x000fea0003800200 */
.L_x_24266:
[----:B------:R-:W-:Y:S01]  /*c1a0*/  IMAD.WIDE.U32 R32, R41, 0x20, R222 ;  /* 0x0000002029207825 */ /* 0x000fe200078e00de */
[----:B------:R-:W-:Y:S03]  /*c1b0*/  BSSY.RECONVERGENT B1, `(.L_x_24377) ;  /* 0x000001a000017945 */ /* 0x000fe60003800200 */
[----:B------:R-:W-:Y:S01]  /*c1c0*/  VIADD R41, R156, 0x40 ;  /* 0x000000409c297836 */ /* 0x000fe20000000000 */
[----:B-----5:R0:W-:Y:S01]  /*c1d0*/  STG.E.128 desc[UR8][R32.64], R76 ;  /* 0x0000004c20007986 */ /* 0x0201e2000c101d08 */
[----:B------:R-:W-:-:S03]  /*c1e0*/  VIADD R45, R157, 0x40 ;  /* 0x000000409d2d7836 */ /* 0x000fc60000000000 */
        /* <DEDUP_REMOVED lines=22> */
.L_x_24378:
[----:B------:R-:W-:Y:S05]  /*c350*/  BSYNC.RECONVERGENT B1 ;  /* 0x0000000000017941 */ /* 0x000fea0003800200 */
.L_x_24377:
[----:B------:R-:W-:Y:S04]  /*c360*/  BSSY.RECONVERGENT B1, `(.L_x_24379) ;  /* 0x0000005000017945 */ /* 0x000fe80003800200 */
[----:B------:R-:W-:Y:S05]  /*c370*/  @!P1 BRA `(.L_x_24380) ;  /* 0x00000000000c9947 */ /* 0x000fea0003800000 */
[----:B01----:R-:W0:Y:S02]  /*c380*/  LDC.64 R32, c[0x0][0x390] ;  /* 0x0000e400ff207b82 */ /* 0x003e240000000a00 */
[----:B0-----:R-:W-:-:S05]  /*c390*/  IMAD.WIDE.U32 R32, R45, 0x10, R32 ;  /* 0x000000102d207825 */ /* 0x001fca00078e0020 */
[----:B------:R2:W5:Y:S02]  /*c3a0*/  LDG.E.128 R88, desc[UR8][R32.64] ;  /* 0x0000000820587981 */ /* 0x000564000c1e1d00 */
.L_x_24380:
[----:B------:R-:W-:Y:S05]  /*c3b0*/  BSYNC.RECONVERGENT B1 ;  /* 0x0000000000017941 */ /* 0x000fea0003800200 */
.L_x_24379:
        /* <DEDUP_REMOVED lines=31> */
.L_x_24387:
        /* <DEDUP_REMOVED lines=13> */
.L_x_24389:
[----:B------:R-:W-:Y:S05]  /*c680*/  BSYNC.RECONVERGENT B4 ;  /* 0x0000000000047941 */ /* 0x000fea0003800200 */
.L_x_24388:
        /* <DEDUP_REMOVED lines=43> */
.L_x_24386:
[----:B------:R-:W-:Y:S05]  /*c940*/  BSYNC.RECONVERGENT B3 ;  /* 0x0000000000037941 */ /* 0x000fea0003800200 */
.L_x_24385:
        /* <DEDUP_REMOVED lines=9> */
[----:B-----5:R-:W-:-:S07]  /*c9e0*/  FADD.FTZ R68, R68, R33 ;  /* 0x0000002144447221 */ /* 0x020fce0000010000 */
.L_x_24384:
[----:B------:R-:W-:Y:S05]  /*c9f0*/  BSYNC.RECONVERGENT B2 ;  /* 0x0000000000027941 */ /* 0x000fea0003800200 */
.L_x_24383:
[----:B------:R-:W-:Y:S01]  /*ca00*/  BSSY.RECONVERGENT B2, `(.L_x_24390) ;  /* 0x0000058000027945 */ /* 0x000fe20003800200 */
        /* <DEDUP_REMOVED lines=19> */
.L_x_24394:
        /* <DEDUP_REMOVED lines=13> */
.L_x_24396:
[----:B------:R-:W-:Y:S05]  /*cc10*/  BSYNC.RECONVERGENT B4 ;  /* 0x0000000000047941 */ /* 0x000fea0003800200 */
.L_x_24395:
        /* <DEDUP_REMOVED lines=43> */
.L_x_24393:
[----:B------:R-:W-:Y:S05]  /*ced0*/  BSYNC.RECONVERGENT B3 ;  /* 0x0000000000037941 */ /* 0x000fea0003800200 */
.L_x_24392:
        /* <DEDUP_REMOVED lines=10> */
.L_x_24391:
[----:B------:R-:W-:Y:S05]  /*cf80*/  BSYNC.RECONVERGENT B2 ;  /* 0x0000000000027941 */ /* 0x000fea0003800200 */
.L_x_24390:
        /* <DEDUP_REMOVED lines=20> */
.L_x_24401:
        /* <DEDUP_REMOVED lines=13> */
.L_x_24403:
[----:B------:R-:W-:Y:S05]  /*d1a0*/  BSYNC.RECONVERGENT B4 ;  /* 0x0000000000047941 */ /* 0x000fea0003800200 */
.L_x_24402:
        /* <DEDUP_REMOVED lines=43> */
.L_x_24400:
[----:B------:R-:W-:Y:S05]  /*d460*/  BSYNC.RECONVERGENT B3 ;  /* 0x0000000000037941 */ /* 0x000fea0003800200 */
.L_x_24399:
        /* <DEDUP_REMOVED lines=10> */
.L_x_24398:
[----:B------:R-:W-:Y:S05]  /*d510*/  BSYNC.RECONVERGENT B2 ;  /* 0x0000000000027941 */ /* 0x000fea0003800200 */
.L_x_24397:
        /* <DEDUP_REMOVED lines=20> */
.L_x_24408:
        /* <DEDUP_REMOVED lines=13> */
.L_x_24410:
[----:B------:R-:W-:Y:S05]  /*d730*/  BSYNC.RECONVERGENT B4 ;  /* 0x0000000000047941 */ /* 0x000fea0003800200 */
.L_x_24409:
        /* <DEDUP_REMOVED lines=43> */
.L_x_24407:
[----:B------:R-:W-:Y:S05]  /*d9f0*/  BSYNC.RECONVERGENT B3 ;  /* 0x0000000000037941 */ /* 0x000fea0003800200 */
.L_x_24406:
        /* <DEDUP_REMOVED lines=10> */
.L_x_24405:
[----:B------:R-:W-:Y:S05]  /*daa0*/  BSYNC.RECONVERGENT B2 ;  /* 0x0000000000027941 */ /* 0x000fea0003800200 */
.L_x_24404:
        /* <DEDUP_REMOVED lines=20> */
.L_x_24415:
        /* <DEDUP_REMOVED lines=13> */
.L_x_24417:
[----:B------:R-:W-:Y:S05]  /*dcc0*/  BSYNC.RECONVERGENT B4 ;  /* 0x0000000000047941 */ /* 0x000fea0003800200 */
.L_x_24416:
        /* <DEDUP_REMOVED lines=43> */
.L_x_24414:
[----:B------:R-:W-:Y:S05]  /*df80*/  BSYNC.RECONVERGENT B3 ;  /* 0x0000000000037941 */ /* 0x000fea0003800200 */
.L_x_24413:
        /* <DEDUP_REMOVED lines=10> */
.L_x_24412:
[----:B------:R-:W-:Y:S05]  /*e030*/  BSYNC.RECONVERGENT B2 ;  /* 0x0000000000027941 */ /* 0x000fea0003800200 */
.L_x_24411:
        /* <DEDUP_REMOVED lines=20> */
.L_x_24422:
        /* <DEDUP_REMOVED lines=13> */
.L_x_24424:
[----:B------:R-:W-:Y:S05]  /*e250*/  BSYNC.RECONVERGENT B4 ;  /* 0x0000000000047941 */ /* 0x000fea0003800200 */
.L_x_24423:
        /* <DEDUP_REMOVED lines=43> */
.L_x_24421:
[----:B------:R-:W-:Y:S05]  /*e510*/  BSYNC.RECONVERGENT B3 ;  /* 0x0000000000037941 */ /* 0x000fea0003800200 */
.L_x_24420:
        /* <DEDUP_REMOVED lines=10> */
.L_x_24419:
[----:B------:R-:W-:Y:S05]  /*e5c0*/  BSYNC.RECONVERGENT B2 ;  /* 0x0000000000027941 */ /* 0x000fea0003800200 */
.L_x_24418:
        /* <DEDUP_REMOVED lines=20> */
.L_x_24429:
        /* <DEDUP_REMOVED lines=13> */
.L_x_24431:
[----:B------:R-:W-:Y:S05]  /*e7e0*/  BSYNC.RECONVERGENT B4 ;  /* 0x0000000000047941 */ /* 0x000fea0003800200 */
.L_x_24430:
        /* <DEDUP_REMOVED lines=43> */
.L_x_24428:
[----:B------:R-:W-:Y:S05]  /*eaa0*/  BSYNC.RECONVERGENT B3 ;  /* 0x0000000000037941 */ /* 0x000fea0003800200 */
.L_x_24427:
        /* <DEDUP_REMOVED lines=10> */
.L_x_24426:
[----:B------:R-:W-:Y:S05]  /*eb50*/  BSYNC.RECONVERGENT B2 ;  /* 0x0000000000027941 */ /* 0x000fea0003800200 */
.L_x_24425:
        /* <DEDUP_REMOVED lines=19> */
.L_x_24435:
        /* <DEDUP_REMOVED lines=13> */
.L_x_24437:
[----:B------:R-:W-:Y:S05]  /*ed60*/  BSYNC.RECONVERGENT B3 ;  /* 0x0000000000037941 */ /* 0x000fea0003800200 */
.L_x_24436:
        /* <DEDUP_REMOVED lines=42> */
.L_x_24434:
[----:B------:R-:W-:Y:S05]  /*f010*/  BSYNC.RECONVERGENT B2 ;  /* 0x0000000000027941 */ /* 0x000fea0003800200 */
.L_x_24433:
        /* <DEDUP_REMOVED lines=11> */
.L_x_24382:
[----:B------:R-:W-:Y:S01]  /*f0d0*/  BSSY.RECONVERGENT B2, `(.L_x_24438) ;  /* 0x0000057000027945 */ /* 0x000fe20003800200 */
[----:B------:R-:W-:Y:S01]  /*f0e0*/  MOV R48, R46 ;  /* 0x0000002e00307202 */ /* 0x000fe20000000f00 */
[----:B012---:R-:W-:Y:S02]  /*f0f0*/  IMAD.MOV.U32 R32, RZ, RZ, R47 ;  /* 0x000000ffff207224 */ /* 0x007fe400078e002f */
        /* <DEDUP_REMOVED lines=18> */
.L_x_24442:
        /* <DEDUP_REMOVED lines=13> */
.L_x_24444:
[----:B------:R-:W-:Y:S05]  /*f2f0*/  BSYNC.RECONVERGENT B4 ;  /* 0x0000000000047941 */ /* 0x000fea0003800200 */
.L_x_24443:
        /* <DEDUP_REMOVED lines=42> */
.L_x_24441:
[----:B------:R-:W-:Y:S05]  /*f5a0*/  BSYNC.RECONVERGENT B3 ;  /* 0x0000000000037941 */ /* 0x000fea0003800200 */
.L_x_24440:
        /* <DEDUP_REMOVED lines=9> */
.L_x_24439:
[----:B------:R-:W-:Y:S05]  /*f640*/  BSYNC.RECONVERGENT B2 ;  /* 0x0000000000027941 */ /* 0x000fea0003800200 */
.L_x_24438:
        /* <DEDUP_REMOVED lines=17> */
.L_x_24449:
        /* <DEDUP_REMOVED lines=13> */
.L_x_24451:
[----:B------:R-:W-:Y:S05]  /*f830*/  BSYNC.RECONVERGENT B4 ;  /* 0x0000000000047941 */ /* 0x000fea0003800200 */
.L_x_24450:
        /* <DEDUP_REMOVED lines=43> */
.L_x_24448:
[----:B------:R-:W-:Y:S05]  /*faf0*/  BSYNC.RECONVERGENT B3 ;  /* 0x0000000000037941 */ /* 0x000fea0003800200 */
.L_x_24447:
        /* <DEDUP_REMOVED lines=9> */
.L_x_24446:
[----:B------:R-:W-:Y:S05]  /*fb90*/  BSYNC.RECONVERGENT B2 ;  /* 0x0000000000027941 */ /* 0x000fea0003800200 */
.L_x_24445:
        /* <DEDUP_REMOVED lines=17> */
.L_x_24456:
        /* <DEDUP_REMOVED lines=13> */
.L_x_24458:
[----:B------:R-:W-:Y:S05]  /*fd80*/  BSYNC.RECONVERGENT B4 ;  /* 0x0000000000047941 */ /* 0x000fea0003800200 */
.L_x_24457:
        /* <DEDUP_REMOVED lines=43> */
.L_x_24455:
[----:B------:R-:W-:Y:S05]  /*10040*/  BSYNC.RECONVERGENT B3 ;  /* 0x0000000000037941 */ /* 0x000fea0003800200 */
.L_x_24454:
        /* <DEDUP_REMOVED lines=9> */
.L_x_24453:
[----:B------:R-:W-:Y:S05]  /*100e0*/  BSYNC.RECONVERGENT B2 ;  /* 0x0000000000027941 */ /* 0x000fea0003800200 */
.L_x_24452:
        /* <DEDUP_REMOVED lines=17> */
.L_x_24463:
        /* <DEDUP_REMOVED lines=13> */
.L_x_24465:
[----:B------:R-:W-:Y:S05]  /*102d0*/  BSYNC.RECONVERGENT B4 ;  /* 0x0000000000047941 */ /* 0x000fea0003800200 */
.L_x_24464:
        /* <DEDUP_REMOVED lines=43> */
.L_x_24462:
[----:B------:R-:W-:Y:S05]  /*10590*/  BSYNC.RECONVERGENT B3 ;  /* 0x0000000000037941 */ /* 0x000fea0003800200 */
.L_x_24461:
        /* <DEDUP_REMOVED lines=9> */
.L_x_24460:
[----:B------:R-:W-:Y:S05]  /*10630*/  BSYNC.RECONVERGENT B2 ;  /* 0x0000000000027941 */ /* 0x000fea0003800200 */
.L_x_24459:
        /* <DEDUP_REMOVED lines=17> */
.L_x_24470:
        /* <DEDUP_REMOVED lines=13> */
.L_x_24472:
[----:B------:R-:W-:Y:S05]  /*10820*/  BSYNC.RECONVERGENT B4 ;  /* 0x0000000000047941 */ /* 0x000fea0003800200 */
.L_x_24471:
        /* <DEDUP_REMOVED lines=43> */
.L_x_24469:
[----:B------:R-:W-:Y:S05]  /*10ae0*/  BSYNC.RECONVERGENT B3 ;  /* 0x0000000000037941 */ /* 0x000fea0003800200 */
.L_x_24468:
        /* <DEDUP_REMOVED lines=9> */
.L_x_24467:
[----:B------:R-:W-:Y:S05]  /*10b80*/  BSYNC.RECONVERGENT B2 ;  /* 0x0000000000027941 */ /* 0x000fea0003800200 */
.L_x_24466:
        /* <DEDUP_REMOVED lines=17> */
.L_x_24477:
        /* <DEDUP_REMOVED lines=13> */
.L_x_24479:
[----:B------:R-:W-:Y:S05]  /*10d70*/  BSYNC.RECONVERGENT B4 ;  /* 0x0000000000047941 */ /* 0x000fea0003800200 */
.L_x_24478:
        /* <DEDUP_REMOVED lines=43> */
.L_x_24476:
[----:B------:R-:W-:Y:S05]  /*11030*/  BSYNC.RECONVERGENT B3 ;  /* 0x0000000000037941 */ /* 0x000fea0003800200 */
.L_x_24475:
        /* <DEDUP_REMOVED lines=9> */
.L_x_24474:
[----:B------:R-:W-:Y:S05]  /*110d0*/  BSYNC.RECONVERGENT B2 ;  /* 0x0000000000027941 */ /* 0x000fea0003800200 */
.L_x_24473:
        /* <DEDUP_REMOVED lines=17> */
.L_x_24484:
        /* <DEDUP_REMOVED lines=13> */
.L_x_24486:
[----:B------:R-:W-:Y:S05]  /*112c0*/  BSYNC.RECONVERGENT B4 ;  /* 0x0000000000047941 */ /* 0x000fea0003800200 */
.L_x_24485:
        /* <DEDUP_REMOVED lines=43> */
.L_x_24483:
[----:B------:R-:W-:Y:S05]  /*11580*/  BSYNC.RECONVERGENT B3 ;  /* 0x0000000000037941 */ /* 0x000fea0003800200 */
.L_x_24482:
        /* <DEDUP_REMOVED lines=9> */
.L_x_24481:
[----:B------:R-:W-:Y:S05]  /*11620*/  BSYNC.RECONVERGENT B2 ;  /* 0x0000000000027941 */ /* 0x000fea0003800200 */
.L_x_24480:
        /* <DEDUP_REMOVED lines=16> */
.L_x_24489:
        /* <DEDUP_REMOVED lines=13> */
.L_x_24491:
[----:B------:R-:W-:Y:S05]  /*11800*/  BSYNC.RECONVERGENT B3 ;  /* 0x0000000000037941 */ /* 0x000fea0003800200 */
.L_x_24490:
        /* <DEDUP_REMOVED lines=43> */
.L_x_24488:
[----:B------:R-:W-:Y:S05]  /*11ac0*/  BSYNC.RECONVERGENT B2 ;  /* 0x0000000000027941 */ /* 0x000fea0003800200 */
.L_x_24487:
        /* <DEDUP_REMOVED lines=9> */
.L_x_24432:
[----:B------:R-:W-:Y:S05]  /*11b60*/  BSYNC.RECONVERGENT B1 ;  /* 0x0000000000017941 */ /* 0x000fea0003800200 */
.L_x_24381:
[----:B------:R-:W-:Y:S01]  /*11b70*/  IMAD.WIDE.U32 R32, R41, 0x20, R222 ;  /* 0x0000002029207825 */ /* 0x000fe200078e00de */
[----:B------:R-:W-:Y:S01]  /*11b80*/  BSSY.RECONVERGENT B1, `(.L_x_24492) ;  /* 0x000001a000017945 */ /* 0x000fe20003800200 */
[----:B------:R-:W-:Y:S02]  /*11b90*/  IADD3 R41, PT, PT, R156, 0x60, RZ ;  /* 0x000000609c297810 */ /* 0x000fe40007ffe0ff */
[----:B------:R-:W-:Y:S01]  /*11ba0*/  VIADD R43, R157, 0x60 ;  /* 0x000000609d2b7836 */ /* 0x000fe20000000000 */
        /* <DEDUP_REMOVED lines=23> */
.L_x_24493:
[----:B------:R-:W-:Y:S05]  /*11d20*/  BSYNC.RECONVERGENT B1 ;  /* 0x0000000000017941 */ /* 0x000fea0003800200 */
.L_x_24492:
[----:B------:R-:W-:Y:S04]  /*11d30*/  BSSY.RECONVERGENT B1, `(.L_x_24494) ;  /* 0x0000005000017945 */ /* 0x000fe80003800200 */
[----:B------:R-:W-:Y:S05]  /*11d40*/  @!P1 BRA `(.L_x_24495) ;  /* 0x00000000000c9947 */ /* 0x000fea0003800000 */
[----:B01----:R-:W0:Y:S02]  /*11d50*/  LDC.64 R32, c[0x0][0x390] ;  /* 0x0000e400ff207b82 */ /* 0x003e240000000a00 */
[----:B0-----:R-:W-:-:S05]  /*11d60*/  IMAD.WIDE.U32 R32, R43, 0x10, R32 ;  /* 0x000000102b207825 */ /* 0x001fca00078e0020 */
[----:B------:R2:W5:Y:S02]  /*11d70*/  LDG.E.128 R88, desc[UR8][R32.64] ;  /* 0x0000000820587981 */ /* 0x000564000c1e1d00 */
.L_x_24495:
[----:B------:R-:W-:Y:S05]  /*11d80*/  BSYNC.RECONVERGENT B1 ;  /* 0x0000000000017941 */ /* 0x000fea0003800200 */
.L_x_24494:
        /* <DEDUP_REMOVED lines=31> */
.L_x_24502:
        /* <DEDUP_REMOVED lines=13> */
.L_x_24504:
[----:B------:R-:W-:Y:S05]  /*12050*/  BSYNC.RECONVERGENT B4 ;  /* 0x0000000000047941 */ /* 0x000fea0003800200 */
.L_x_24503:
        /* <DEDUP_REMOVED lines=43> */
.L_x_24501:
[----:B------:R-:W-:Y:S05]  /*12310*/  BSYNC.RECONVERGENT B3 ;  /* 0x0000000000037941 */ /* 0x000fea0003800200 */
.L_x_24500:
        /* <DEDUP_REMOVED lines=10> */
.L_x_24499:
[----:B------:R-:W-:Y:S05]  /*123c0*/  BSYNC.RECONVERGENT B2 ;  /* 0x0000000000027941 */ /* 0x000fea0003800200 */
.L_x_24498:
        /* <DEDUP_REMOVED lines=20> */
.L_x_24509:
        /* <DEDUP_REMOVED lines=13> */
.L_x_24511:
[----:B------:R-:W-:Y:S05]  /*125e0*/  BSYNC.RECONVERGENT B4 ;  /* 0x0000000000047941 */ /* 0x000fea0003800200 */
.L_x_24510:
        /* <DEDUP_REMOVED lines=43> */
.L_x_24508:
[----:B------:R-:W-:Y:S05]  /*128a0*/  BSYNC.RECONVERGENT B3 ;  /* 0x0000000000037941 */ /* 0x000fea0003800200 */
.L_x_24507:
        /* <DEDUP_REMOVED lines=10> */
.L_x_24506:
[----:B------:R-:W-:Y:S05]  /*12950*/  BSYNC.RECONVERGENT B2 ;  /* 0x0000000000027941 */ /* 0x000fea0003800200 */
.L_x_24505:
        /* <DEDUP_REMOVED lines=20> */
.L_x_24516:
        /* <DEDUP_REMOVED lines=13> */
.L_x_24518:
[----:B------:R-:W-:Y:S05]  /*12b70*/  BSYNC.RECONVERGENT B4 ;  /* 0x0000000000047941 */ /* 0x000fea0003800200 */
.L_x_24517:
        /* <DEDUP_REMOVED lines=43> */
.L_x_24515:
[----:B------:R-:W-:Y:S05]  /*12e30*/  BSYNC.RECONVERGENT B3 ;  /* 0x0000000000037941 */ /* 0x000fea0003800200 */
.L_x_24514:
        /* <DEDUP_REMOVED lines=10> */
.L_x_24513:
[----:B------:R-:W-:Y:S05]  /*12ee0*/  BSYNC.RECONVERGENT B2 ;  /* 0x0000000000027941 */ /* 0x000fea0003800200 */
.L_x_24512:
        /* <DEDUP_REMOVED lines=20> */
.L_x_24523:
        /* <DEDUP_REMOVED lines=13> */
.L_x_24525:
[----:B------:R-:W-:Y:S05]  /*13100*/  BSYNC.RECONVERGENT B4 ;  /* 0x0000000000047941 */ /* 0x000fea0003800200 */
.L_x_24524:
        /* <DEDUP_REMOVED lines=43> */
.L_x_24522:
[----:B------:R-:W-:Y:S05]  /*133c0*/  BSYNC.RECONVERGENT B3 ;  /* 0x0000000000037941 */ /* 0x000fea0003800200 */
.L_x_24521:
        /* <DEDUP_REMOVED lines=10> */
.L_x_24520:
[----:B------:R-:W-:Y:S05]  /*13470*/  BSYNC.RECONVERGENT B2 ;  /* 0x0000000000027941 */ /* 0x000fea0003800200 */
.L_x_24519:
        /* <DEDUP_REMOVED lines=20> */
.L_x_24530:
        /* <DEDUP_REMOVED lines=13> */
.L_x_24532:
[----:B------:R-:W-:Y:S05]  /*13690*/  BSYNC.RECONVERGENT B4 ;  /* 0x0000000000047941 */ /* 0x000fea0003800200 */
.L_x_24531:
        /* <DEDUP_REMOVED lines=43> */
.L_x_24529:
[----:B------:R-:W-:Y:S05]  /*13950*/  BSYNC.RECONVERGENT B3 ;  /* 0x0000000000037941 */ /* 0x000fea0003800200 */
.L_x_24528:
        /* <DEDUP_REMOVED lines=10> */
.L_x_24527:
[----:B------:R-:W-:Y:S05]  /*13a00*/  BSYNC.RECONVERGENT B2 ;  /* 0x0000000000027941 */ /* 0x000fea0003800200 */
.L_x_24526:
        /* <DEDUP_REMOVED lines=20> */
.L_x_24537:
        /* <DEDUP_REMOVED lines=13> */
.L_x_24539:
[----:B------:R-:W-:Y:S05]  /*13c20*/  BSYNC.RECONVERGENT B4 ;  /* 0x0000000000047941 */ /* 0x000fea0003800200 */
.L_x_24538:
        /* <DEDUP_REMOVED lines=43> */
.L_x_24536:
[----:B------:R-:W-:Y:S05]  /*13ee0*/  BSYNC.RECONVERGENT B3 ;  /* 0x0000000000037941 */ /* 0x000fea0003800200 */
.L_x_24535:
        /* <DEDUP_REMOVED lines=10> */
.L_x_24534:
[----:B------:R-:W-:Y:S05]  /*13f90*/  BSYNC.RECONVERGENT B2 ;  /* 0x0000000000027941 */ /* 0x000fea0003800200 */
.L_x_24533:
        /* <DEDUP_REMOVED lines=20> */
.L_x_24544:
        /* <DEDUP_REMOVED lines=13> */
.L_x_24546:
[----:B------:R-:W-:Y:S05]  /*141b0*/  BSYNC.RECONVERGENT B4 ;  /* 0x0000000000047941 */ /* 0x000fea0003800200 */
.L_x_24545:
        /* <DEDUP_REMOVED lines=43> */
.L_x_24543:
[----:B------:R-:W-:Y:S05]  /*14470*/  BSYNC.RECONVERGENT B3 ;  /* 0x0000000000037941 */ /* 0x000fea0003800200 */
.L_x_24542:
        /* <DEDUP_REMOVED lines=10> */
.L_x_24541:
[----:B------:R-:W-:Y:S05]  /*14520*/  BSYNC.RECONVERGENT B2 ;  /* 0x0000000000027941 */ /* 0x000fea0003800200 */
.L_x_24540:
        /* <DEDUP_REMOVED lines=19> */
.L_x_24550:
        /* <DEDUP_REMOVED lines=13> */
.L_x_24552:
[----:B------:R-:W-:Y:S05]  /*14730*/  BSYNC.RECONVERGENT B3 ;  /* 0x0000000000037941 */ /* 0x000fea0003800200 */
.L_x_24551:
        /* <DEDUP_REMOVED lines=42> */
.L_x_24549:
[----:B------:R-:W-:Y:S05]  /*149e0*/  BSYNC.RECONVERGENT B2 ;  /* 0x0000000000027941 */ /* 0x000fea0003800200 */
.L_x_24548:
        /* <DEDUP_REMOVED lines=11> */
.L_x_24497:
[----:B------:R-:W-:Y:S01]  /*14aa0*/  BSSY.RECONVERGENT B2, `(.L_x_24553) ;  /* 0x0000057000027945 */ /* 0x000fe20003800200 */
[----:B------:R-:W-:Y:S01]  /*14ab0*/  IMAD.MOV.U32 R46, RZ, RZ, R48 ;  /* 0x000000ffff2e7224 */ /* 0x000fe200078e0030 */
[----:B012---:R-:W-:Y:S01]  /*14ac0*/  MOV R32, R47 ;  /* 0x0000002f00207202 */ /* 0x007fe20000000f00 */
        /* <DEDUP_REMOVED lines=18> */
.L_x_24557:
        /* <DEDUP_REMOVED lines=13> */
.L_x_24559:
[----:B------:R-:W-:Y:S05]  /*14cc0*/  BSYNC.RECONVERGENT B4 ;  /* 0x0000000000047941 */ /* 0x000fea0003800200 */
.L_x_24558:
        /* <DEDUP_REMOVED lines=42> */
.L_x_24556:
[----:B------:R-:W-:Y:S05]  /*14f70*/  BSYNC.RECONVERGENT B3 ;  /* 0x0000000000037941 */ /* 0x000fea0003800200 */
.L_x_24555:
        /* <DEDUP_REMOVED lines=9> */
.L_x_24554:
[----:B------:R-:W-:Y:S05]  /*15010*/  BSYNC.RECONVERGENT B2 ;  /* 0x0000000000027941 */ /* 0x000fea0003800200 */
.L_x_24553:
        /* <DEDUP_REMOVED lines=17> */
.L_x_24564:
        /* <DEDUP_REMOVED lines=13> */
.L_x_24566:
[----:B------:R-:W-:Y:S05]  /*15200*/  BSYNC.RECONVERGENT B4 ;  /* 0x0000000000047941 */ /* 0x000fea0003800200 */
.L_x_24565:
        /* <DEDUP_REMOVED lines=43> */
.L_x_24563:
[----:B------:R-:W-:Y:S05]  /*154c0*/  BSYNC.RECONVERGENT B3 ;  /* 0x0000000000037941 */ /* 0x000fea0003800200 */
.L_x_24562:
        /* <DEDUP_REMOVED lines=9> */
.L_x_24561:
[----:B------:R-:W-:Y:S05]  /*15560*/  BSYNC.RECONVERGENT B2 ;  /* 0x0000000000027941 */ /* 0x000fea0003800200 */
.L_x_24560:
        /* <DEDUP_REMOVED lines=17> */
.L_x_24571:
        /* <DEDUP_REMOVED lines=13> */
.L_x_24573:
[----:B------:R-:W-:Y:S05]  /*15750*/  BSYNC.RECONVERGENT B4 ;  /* 0x0000000000047941 */ /* 0x000fea0003800200 */
.L_x_24572:
        /* <DEDUP_REMOVED lines=43> */
.L_x_24570:
[----:B------:R-:W-:Y:S05]  /*15a10*/  BSYNC.RECONVERGENT B3 ;  /* 0x0000000000037941 */ /* 0x000fea0003800200 */
.L_x_24569:
        /* <DEDUP_REMOVED lines=9> */
.L_x_24568:
[----:B------:R-:W-:Y:S05]  /*15ab0*/  BSYNC.RECONVERGENT B2 ;  /* 0x0000000000027941 */ /* 0x000fea0003800200 */
.L_x_24567:
        /* <DEDUP_REMOVED lines=17> */
.L_x_24578:
        /* <DEDUP_REMOVED lines=13> */
.L_x_24580:
[----:B------:R-:W-:Y:S05]  /*15ca0*/  BSYNC.RECONVERGENT B4 ;  /* 0x0000000000047941 */ /* 0x000fea0003800200 */
.L_x_24579:
        /* <DEDUP_REMOVED lines=43> */
.L_x_24577:
[----:B------:R-:W-:Y:S05]  /*15f60*/  BSYNC.RECONVERGENT B3 ;  /* 0x0000000000037941 */ /* 0x000fea0003800200 */
.L_x_24576:
        /* <DEDUP_REMOVED lines=9> */
.L_x_24575:
[----:B------:R-:W-:Y:S05]  /*16000*/  BSYNC.RECONVERGENT B2 ;  /* 0x0000000000027941 */ /* 0x000fea0003800200 */
.L_x_24574:
        /* <DEDUP_REMOVED lines=17> */
.L_x_24585:
        /* <DEDUP_REMOVED lines=13> */
.L_x_24587:
[----:B------:R-:W-:Y:S05]  /*161f0*/  BSYNC.RECONVERGENT B4 ;  /* 0x0000000000047941 */ /* 0x000fea0003800200 */
.L_x_24586:
        /* <DEDUP_REMOVED lines=43> */
.L_x_24584:
[----:B------:R-:W-:Y:S05]  /*164b0*/  BSYNC.RECONVERGENT B3 ;  /* 0x0000000000037941 */ /* 0x000fea0003800200 */
.L_x_24583:
        /* <DEDUP_REMOVED lines=9> */
.L_x_24582:
[----:B------:R-:W-:Y:S05]  /*16550*/  BSYNC.RECONVERGENT B2 ;  /* 0x0000000000027941 */ /* 0x000fea0003800200 */
.L_x_24581:
        /* <DEDUP_REMOVED lines=17> */
.L_x_24592:
        /* <DEDUP_REMOVED lines=13> */
.L_x_24594:
[----:B------:R-:W-:Y:S05]  /*16740*/  BSYNC.RECONVERGENT B4 ;  /* 0x0000000000047941 */ /* 0x000fea0003800200 */
.L_x_24593:
        /* <DEDUP_REMOVED lines=43> */
.L_x_24591:
[----:B------:R-:W-:Y:S05]  /*16a00*/  BSYNC.RECONVERGENT B3 ;  /* 0x0000000000037941 */ /* 0x000fea0003800200 */
.L_x_24590:
        /* <DEDUP_REMOVED lines=9> */
.L_x_24589:
[----:B------:R-:W-:Y:S05]  /*16aa0*/  BSYNC.RECONVERGENT B2 ;  /* 0x0000000000027941 */ /* 0x000fea0003800200 */
.L_x_24588:
        /* <DEDUP_REMOVED lines=17> */
.L_x_24599:
        /* <DEDUP_REMOVED lines=13> */
.L_x_24601:
[----:B------:R-:W-:Y:S05]  /*16c90*/  BSYNC.RECONVERGENT B4 ;  /* 0x0000000000047941 */ /* 0x000fea0003800200 */
.L_x_24600:
        /* <DEDUP_REMOVED lines=43> */
.L_x_24598:
[----:B------:R-:W-:Y:S05]  /*16f50*/  BSYNC.RECONVERGENT B3 ;  /* 0x0000000000037941 */ /* 0x000fea0003800200 */
.L_x_24597:
        /* <DEDUP_REMOVED lines=9> */
.L_x_24596:
[----:B------:R-:W-:Y:S05]  /*16ff0*/  BSYNC.RECONVERGENT B2 ;  /* 0x0000000000027941 */ /* 0x000fea0003800200 */
.L_x_24595:
        /* <DEDUP_REMOVED lines=16> */
.L_x_24604:
        /* <DEDUP_REMOVED lines=13> */
.L_x_24606:
[----:B------:R-:W-:Y:S05]  /*171d0*/  BSYNC.RECONVERGENT B3 ;  /* 0x0000000000037941 */ /* 0x000fea0003800200 */
.L_x_24605:
        /* <DEDUP_REMOVED lines=43> */
.L_x_24603:
[----:B------:R-:W-:Y:S05]  /*17490*/  BSYNC.RECONVERGENT B2 ;  /* 0x0000000000027941 */ /* 0x000fea0003800200 */
.L_x_24602:
        /* <DEDUP_REMOVED lines=9> */
.L_x_24547:
[----:B------:R-:W-:Y:S05]  /*17530*/  BSYNC.RECONVERGENT B1 ;  /* 0x0000000000017941 */ /* 0x000fea0003800200 */
.L_x_24496:
        /* <DEDUP_REMOVED lines=27> */
.L_x_24608:
[----:B------:R-:W-:Y:S05]  /*176f0*/  BSYNC.RECONVERGENT B1 ;  /* 0x0000000000017941 */ /* 0x000fea0003800200 */
.L_x_24607:
[----:B------:R-:W-:Y:S04]  /*17700*/  BSSY.RECONVERGENT B1, `(.L_x_24609) ;  /* 0x0000005000017945 */ /* 0x000fe80003800200 */
[----:B------:R-:W-:Y:S05]  /*17710*/  @!P1 BRA `(.L_x_24610) ;  /* 0x00000000000c9947 */ /* 0x000fea0003800000 */
[----:B01----:R-:W0:Y:S02]  /*17720*/  LDC.64 R32, c[0x0][0x390] ;  /* 0x0000e400ff207b82 */ /* 0x003e240000000a00 */
[----:B0-----:R-:W-:-:S05]  /*17730*/  IMAD.WIDE.U32 R32, R40, 0x10, R32 ;  /* 0x0000001028207825 */ /* 0x001fca00078e0020 */
[----:B------:R2:W5:Y:S02]  /*17740*/  LDG.E.128 R88, desc[UR8][R32.64] ;  /* 0x0000000820587981 */ /* 0x000564000c1e1d00 */
.L_x_24610:
[----:B------:R-:W-:Y:S05]  /*17750*/  BSYNC.RECONVERGENT B1 ;  /* 0x0000000000017941 */ /* 0x000fea0003800200 */
.L_x_24609:
        /* <DEDUP_REMOVED lines=31> */
.L_x_24617:
        /* <DEDUP_REMOVED lines=13> */
.L_x_24619:
[----:B------:R-:W-:Y:S05]  /*17a20*/  BSYNC.RECONVERGENT B4 ;  /* 0x0000000000047941 */ /* 0x000fea0003800200 */
.L_x_24618:
        /* <DEDUP_REMOVED lines=43> */
.L_x_24616:
[----:B------:R-:W-:Y:S05]  /*17ce0*/  BSYNC.RECONVERGENT B3 ;  /* 0x0000000000037941 */ /* 0x000fea0003800200 */
.L_x_24615:
        /* <DEDUP_REMOVED lines=10> */
.L_x_24614:
[----:B------:R-:W-:Y:S05]  /*17d90*/  BSYNC.RECONVERGENT B2 ;  /* 0x0000000000027941 */ /* 0x000fea0003800200 */
.L_x_24613:
        /* <DEDUP_REMOVED lines=20> */
.L_x_24624:
        /* <DEDUP_REMOVED lines=13> */
.L_x_24626:
[----:B------:R-:W-:Y:S05]  /*17fb0*/  BSYNC.RECONVERGENT B4 ;  /* 0x0000000000047941 */ /* 0x000fea0003800200 */
.L_x_24625:
        /* <DEDUP_REMOVED lines=43> */
.L_x_24623:
[----:B------:R-:W-:Y:S05]  /*18270*/  BSYNC.RECONVERGENT B3 ;  /* 0x0000000000037941 */ /* 0x000fea0003800200 */
.L_x_24622:
        /* <DEDUP_REMOVED lines=10> */
.L_x_24621:
[----:B------:R-:W-:Y:S05]  /*18320*/  BSYNC.RECONVERGENT B2 ;  /* 0x0000000000027941 */ /* 0x000fea0003800200 */
.L_x_24620:
        /* <DEDUP_REMOVED lines=20> */
.L_x_24631:
        /* <DEDUP_REMOVED lines=13> */
.L_x_24633:
[----:B------:R-:W-:Y:S05]  /*18540*/  BSYNC.RECONVERGENT B4 ;  /* 0x0000000000047941 */ /* 0x000fea0003800200 */
.L_x_24632:
        /* <DEDUP_REMOVED lines=43> */
.L_x_24630:
[----:B------:R-:W-:Y:S05]  /*18800*/  BSYNC.RECONVERGENT B3 ;  /* 0x0000000000037941 */ /* 0x000fea0003800200 */
.L_x_24629:
        /* <DEDUP_REMOVED lines=10> */
.L_x_24628:
[----:B------:R-:W-:Y:S05]  /*188b0*/  BSYNC.RECONVERGENT B2 ;  /* 0x0000000000027941 */ /* 0x000fea0003800200 */
.L_x_24627:
        /* <DEDUP_REMOVED lines=20> */
.L_x_24638:
        /* <DEDUP_REMOVED lines=13> */
.L_x_24640:
[----:B------:R-:W-:Y:S05]  /*18ad0*/  BSYNC.RECONVERGENT B4 ;  /* 0x0000000000047941 */ /* 0x000fea0003800200 */
.L_x_24639:
        /* <DEDUP_REMOVED lines=43> */
.L_x_24637:
[----:B------:R-:W-:Y:S05]  /*18d90*/  BSYNC.RECONVERGENT B3 ;  /* 0x0000000000037941 */ /* 0x000fea0003800200 */
.L_x_24636:
        /* <DEDUP_REMOVED lines=10> */
.L_x_24635:
[----:B------:R-:W-:Y:S05]  /*18e40*/  BSYNC.RECONVERGENT B2 ;  /* 0x0000000000027941 */ /* 0x000fea0003800200 */
.L_x_24634:
        /* <DEDUP_REMOVED lines=20> */
.L_x_24645:
        /* <DEDUP_REMOVED lines=13> */
.L_x_24647:
[----:B------:R-:W-:Y:S05]  /*19060*/  BSYNC.RECONVERGENT B4 ;  /* 0x0000000000047941 */ /* 0x000fea0003800200 */
.L_x_24646:
        /* <DEDUP_REMOVED lines=43> */
.L_x_24644:
[----:B------:R-:W-:Y:S05]  /*19320*/  BSYNC.RECONVERGENT B3 ;  /* 0x0000000000037941 */ /* 0x000fea0003800200 */
.L_x_24643:
        /* <DEDUP_REMOVED lines=10> */
.L_x_24642:
[----:B------:R-:W-:Y:S05]  /*193d0*/  BSYNC.RECONVERGENT B2 ;  /* 0x0000000000027941 */ /* 0x000fea0003800200 */
.L_x_24641:
        /* <DEDUP_REMOVED lines=20> */
.L_x_24652:
        /* <DEDUP_REMOVED lines=13> */
.L_x_24654:
[----:B------:R-:W-:Y:S05]  /*195f0*/  BSYNC.RECONVERGENT B4 ;  /* 0x0000000000047941 */ /* 0x000fea0003800200 */
.L_x_24653:
        /* <DEDUP_REMOVED lines=43> */
.L_x_24651:
[----:B------:R-:W-:Y:S05]  /*198b0*/  BSYNC.RECONVERGENT B3 ;  /* 0x0000000000037941 */ /* 0x000fea0003800200 */
.L_x_24650:
        /* <DEDUP_REMOVED lines=10> */
.L_x_24649:
[----:B------:R-:W-:Y:S05]  /*19960*/  BSYNC.RECONVERGENT B2 ;  /* 0x0000000000027941 */ /* 0x000fea0003800200 */
.L_x_24648:
        /* <DEDUP_REMOVED lines=20> */
.L_x_24659:
        /* <DEDUP_REMOVED lines=13> */
.L_x_24661:
[----:B------:R-:W-:Y:S05]  /*19b80*/  BSYNC.RECONVERGENT B4 ;  /* 0x0000000000047941 */ /* 0x000fea0003800200 */
.L_x_24660:
        /* <DEDUP_REMOVED lines=43> */
.L_x_24658:
[----:B------:R-:W-:Y:S05]  /*19e40*/  BSYNC.RECONVERGENT B3 ;  /* 0x0000000000037941 */ /* 0x000fea0003800200 */
.L_x_24657:
        /* <DEDUP_REMOVED lines=10> */
.L_x_24656:
[----:B------:R-:W-:Y:S05]  /*19ef0*/  BSYNC.RECONVERGENT B2 ;  /* 0x0000000000027941 */ /* 0x000fea0003800200 */
.L_x_24655:
        /* <DEDUP_REMOVED lines=19> */
.L_x_24665:
        /* <DEDUP_REMOVED lines=13> */
.L_x_24667:
[----:B------:R-:W-:Y:S05]  /*1a100*/  BSYNC.RECONVERGENT B3 ;  /* 0x0000000000037941 */ /* 0x000fea0003800200 */
.L_x_24666:
        /* <DEDUP_REMOVED lines=42> */
.L_x_24664:
[----:B------:R-:W-:Y:S05]  /*1a3b0*/  BSYNC.RECONVERGENT B2 ;  /* 0x0000000000027941 */ /* 0x000fea0003800200 */
.L_x_24663:
        /* <DEDUP_REMOVED lines=11> */
.L_x_24612:
[----:B------:R-:W-:Y:S01]  /*1a470*/  BSSY.RECONVERGENT B2, `(.L_x_24668) ;  /* 0x0000057000027945 */ /* 0x000fe20003800200 */
[----:B------:R-:W-:Y:S01]  /*1a480*/  HFMA2 R52, -RZ, RZ, 0, 0 ;  /* 0x00000000ff347431 */ /* 0x000fe200000001ff */
[----:B------:R-:W-:Y:S01]  /*1a490*/  MOV R160, R46 ;  /* 0x0000002e00a07202 */ /* 0x000fe20000000f00 */
        /* <DEDUP_REMOVED lines=18> */
.L_x_24672:
        /* <DEDUP_REMOVED lines=13> */
.L_x_24674:
[----:B------:R-:W-:Y:S05]  /*1a690*/  BSYNC.RECONVERGENT B4 ;  /* 0x0000000000047941 */ /* 0x000fea0003800200 */
.L_x_24673:
        /* <DEDUP_REMOVED lines=42> */
.L_x_24671:
[----:B------:R-:W-:Y:S05]  /*1a940*/  BSYNC.RECONVERGENT B3 ;  /* 0x0000000000037941 */ /* 0x000fea0003800200 */
.L_x_24670:
        /* <DEDUP_REMOVED lines=9> */
.L_x_24669:
[----:B------:R-:W-:Y:S05]  /*1a9e0*/  BSYNC.RECONVERGENT B2 ;  /* 0x0000000000027941 */ /* 0x000fea0003800200 */
.L_x_24668:
        /* <DEDUP_REMOVED lines=17> */
.L_x_24679:
        /* <DEDUP_REMOVED lines=13> */
.L_x_24681:
[----:B------:R-:W-:Y:S05]  /*1abd0*/  BSYNC.RECONVERGENT B4 ;  /* 0x0000000000047941 */ /* 0x000fea0003800200 */
.L_x_24680:
        /* <DEDUP_REMOVED lines=43> */
.L_x_24678:
[----:B------:R-:W-:Y:S05]  /*1ae90*/  BSYNC.RECONVERGENT B3 ;  /* 0x0000000000037941 */ /* 0x000fea0003800200 */
.L_x_24677:
        /* <DEDUP_REMOVED lines=9> */
.L_x_24676:
[----:B------:R-:W-:Y:S05]  /*1af30*/  BSYNC.RECONVERGENT B2 ;  /* 0x0000000000027941 */ /* 0x000fea0003800200 */
.L_x_24675:
        /* <DEDUP_REMOVED lines=17> */
.L_x_24686:
        /* <DEDUP_REMOVED lines=13> */
.L_x_24688:
[----:B------:R-:W-:Y:S05]  /*1b120*/  BSYNC.RECONVERGENT B4 ;  /* 0x0000000000047941 */ /* 0x000fea0003800200 */
.L_x_24687:
        /* <DEDUP_REMOVED lines=43> */
.L_x_24685:
[----:B------:R-:W-:Y:S05]  /*1b3e0*/  BSYNC.RECONVERGENT B3 ;  /* 0x0000000000037941 */ /* 0x000fea0003800200 */
.L_x_24684:
        /* <DEDUP_REMOVED lines=9> */
.L_x_24683:
[----:B------:R-:W-:Y:S05]  /*1b480*/  BSYNC.RECONVERGENT B2 ;  /* 0x0000000000027941 */ /* 0x000fea0003800200 */
.L_x_24682:
        /* <DEDUP_REMOVED lines=17> */
.L_x_24693:
        /* <DEDUP_REMOVED lines=13> */
.L_x_24695:
[----:B------:R-:W-:Y:S05]  /*1b670*/  BSYNC.RECONVERGENT B4 ;  /* 0x0000000000047941 */ /* 0x000fea0003800200 */
.L_x_24694:
        /* <DEDUP_REMOVED lines=43> */
.L_x_24692:
[----:B------:R-:W-:Y:S05]  /*1b930*/  BSYNC.RECONVERGENT B3 ;  /* 0x0000000000037941 */ /* 0x000fea0003800200 */
.L_x_24691:
        /* <DEDUP_REMOVED lines=9> */
.L_x_24690:
[----:B------:R-:W-:Y:S05]  /*1b9d0*/  BSYNC.RECONVERGENT B2 ;  /* 0x0000000000027941 */ /* 0x000fea0003800200 */
.L_x_24689:
        /* <DEDUP_REMOVED lines=17> */
.L_x_24700:
        /* <DEDUP_REMOVED lines=13> */
.L_x_24702:
[----:B------:R-:W-:Y:S05]  /*1bbc0*/  BSYNC.RECONVERGENT B4 ;  /* 0x0000000000047941 */ /* 0x000fea0003800200 */
.L_x_24701:
        /* <DEDUP_REMOVED lines=43> */
.L_x_24699:
[----:B------:R-:W-:Y:S05]  /*1be80*/  BSYNC.RECONVERGENT B3 ;  /* 0x0000000000037941 */ /* 0x000fea0003800200 */
.L_x_24698:
        /* <DEDUP_REMOVED lines=9> */
.L_x_24697:
[----:B------:R-:W-:Y:S05]  /*1bf20*/  BSYNC.RECONVERGENT B2 ;  /* 0x0000000000027941 */ /* 0x000fea0003800200 */
.L_x_24696:
        /* <DEDUP_REMOVED lines=17> */
.L_x_24707:
        /* <DEDUP_REMOVED lines=13> */
.L_x_24709:
[----:B------:R-:W-:Y:S05]  /*1c110*/  BSYNC.RECONVERGENT B4 ;  /* 0x0000000000047941 */ /* 0x000fea0003800200 */
.L_x_24708:
        /* <DEDUP_REMOVED lines=43> */
.L_x_24706:
[----:B------:R-:W-:Y:S05]  /*1c3d0*/  BSYNC.RECONVERGENT B3 ;  /* 0x0000000000037941 */ /* 0x000fea0003800200 */
.L_x_24705:
        /* <DEDUP_REMOVED lines=9> */
.L_x_24704:
[----:B------:R-:W-:Y:S05]  /*1c470*/  BSYNC.RECONVERGENT B2 ;  /* 0x0000000000027941 */ /* 0x000fea0003800200 */
.L_x_24703:
        /* <DEDUP_REMOVED lines=17> */
.L_x_24714:
        /* <DEDUP_REMOVED lines=13> */
.L_x_24716:
[----:B------:R-:W-:Y:S05]  /*1c660*/  BSYNC.RECONVERGENT B4 ;  /* 0x0000000000047941 */ /* 0x000fea0003800200 */
.L_x_24715:
        /* <DEDUP_REMOVED lines=43> */
.L_x_24713:
[----:B------:R-:W-:Y:S05]  /*1c920*/  BSYNC.RECONVERGENT B3 ;  /* 0x0000000000037941 */ /* 0x000fea0003800200 */
.L_x_24712:
        /* <DEDUP_REMOVED lines=9> */
.L_x_24711:
[----:B------:R-:W-:Y:S05]  /*1c9c0*/  BSYNC.RECONVERGENT B2 ;  /* 0x0000000000027941 */ /* 0x000fea0003800200 */
.L_x_24710:
        /* <DEDUP_REMOVED lines=16> */
.L_x_24719:
        /* <DEDUP_REMOVED lines=13> */
.L_x_24721:
[----:B------:R-:W-:Y:S05]  /*1cba0*/  BSYNC.RECONVERGENT B3 ;  /* 0x0000000000037941 */ /* 0x000fea0003800200 */
.L_x_24720:
        /* <DEDUP_REMOVED lines=43> */
.L_x_24718:
[----:B------:R-:W-:Y:S05]  /*1ce60*/  BSYNC.RECONVERGENT B2 ;  /* 0x0000000000027941 */ /* 0x000fea0003800200 */
.L_x_24717:
        /* <DEDUP_REMOVED lines=9> */
.L_x_24662:
[----:B------:R-:W-:Y:S05]  /*1cf00*/  BSYNC.RECONVERGENT B1 ;  /* 0x0000000000017941 */ /* 0x000fea0003800200 */
.L_x_24611:
[----:B------:R-:W-:Y:S01]  /*1cf10*/  IMAD.WIDE.U32 R32, R41, 0x20, R222 ;  /* 0x0000002029207825 */ /* 0x000fe200078e00de */
[----:B------:R-:W-:Y:S04]  /*1cf20*/  BSSY.RECONVERGENT B1, `(.L_x_24722) ;  /* 0x0000018000017945 */ /* 0x000fe80003800200 */
        /* <DEDUP_REMOVED lines=23> */
.L_x_24723:
[----:B------:R-:W-:Y:S05]  /*1d0a0*/  BSYNC.RECONVERGENT B1 ;  /* 0x0000000000017941 */ /* 0x000fea0003800200 */
.L_x_24722:
[----:B------:R-:W-:Y:S04]  /*1d0b0*/  BSSY.RECONVERGENT B1, `(.L_x_24724) ;  /* 0x0000006000017945 */ /* 0x000fe80003800200 */
[----:B------:R-:W-:Y:S05]  /*1d0c0*/  @!P1 BRA `(.L_x_24725) ;  /* 0x0000000000109947 */ /* 0x000fea0003800000 */
[----:B01----:R-:W0:Y:S01]  /*1d0d0*/  LDC.64 R32, c[0x0][0x390] ;  /* 0x0000e400ff207b82 */ /* 0x003e220000000a00 */
[----:B------:R-:W-:-:S05]  /*1d0e0*/  IADD3 R35, PT, PT, R157, 0xa0, RZ ;  /* 0x000000a09d237810 */ /* 0x000fca0007ffe0ff */
[----:B0-----:R-:W-:-:S05]  /*1d0f0*/  IMAD.WIDE.U32 R32, R35, 0x10, R32 ;  /* 0x0000001023207825 */ /* 0x001fca00078e0020 */
[----:B------:R2:W5:Y:S02]  /*1d100*/  LDG.E.128 R88, desc[UR8][R32.64] ;  /* 0x0000000820587981 */ /* 0x000564000c1e1d00 */
.L_x_24725:
[----:B------:R-:W-:Y:S05]  /*1d110*/  BSYNC.RECONVERGENT B1 ;  /* 0x0000000000017941 */ /* 0x000fea0003800200 */
.L_x_24724:
[----:B------:R-:W-:Y:S01]  /*1d120*/  BSSY.RECONVERGENT B1, `(.L_x_24726) ;  /* 0x000057f000017945 */ /* 0x000fe20003800200 */
[----:B-----5:R-:W-:Y:S02]  /*1d130*/  PRMT R158, R91, 0x7632, R158 ;  /* 0x000076325b9e7816 */ /* 0x020fe4000000009e */
[----:B------:R-:W-:Y:S02]  /*1d140*/  PRMT R42, R90, 0x7632, R42 ;  /* 0x000076325a2a7816 */ /* 0x000fe4000000002a */
[----:B------:R-:W-:Y:S02]  /*1d150*/  PRMT R40, R89, 0x7632, R40 ;  /* 0x0000763259287816 */ /* 0x000fe40000000028 */
[----:B------:R-:W-:Y:S01]  /*1d160*/  PRMT R41, R88, 0x7632, R41 ;  /* 0x0000763258297816 */ /* 0x000fe20000000029 */
[----:B------:R-:W-:Y:S06]  /*1d170*/  @!P0 BRA `(.L_x_24727) ;  /* 0x0000002c00408947 */ /* 0x000fec0003800000 */
[----:B012---:R-:W0:Y:S01]  /*1d180*/  LDC.64 R32, c[0x0][0x3a0] ;  /* 0x0000e800ff207b82 */ /* 0x007e220000000a00 */
[----:B------:R-:W-:-:S04]  /*1d190*/  VIADD R35, R156, 0xa0 ;  /* 0x000000a09c237836 */ /* 0x000fc80000000000 */
        /* <DEDUP_REMOVED lines=24> */
.L_x_24732:
        /* <DEDUP_REMOVED lines=13> */
.L_x_24734:
[----:B------:R-:W-:Y:S05]  /*1d3f0*/  BSYNC.RECONVERGENT B4 ;  /* 0x0000000000047941 */ /* 0x000fea0003800200 */
.L_x_24733:
        /* <DEDUP_REMOVED lines=43> */
.L_x_24731:
[----:B------:R-:W-:Y:S05]  /*1d6b0*/  BSYNC.RECONVERGENT B3 ;  /* 0x0000000000037941 */ /* 0x000fea0003800200 */
.L_x_24730:
        /* <DEDUP_REMOVED lines=10> */
.L_x_24729:
[----:B------:R-:W-:Y:S05]  /*1d760*/  BSYNC.RECONVERGENT B2 ;  /* 0x0000000000027941 */ /* 0x000fea0003800200 */
.L_x_24728:
        /* <DEDUP_REMOVED lines=20> */
.L_x_24739:
        /* <DEDUP_REMOVED lines=13> */
.L_x_24741:
[----:B------:R-:W-:Y:S05]  /*1d980*/  BSYNC.RECONVERGENT B4 ;  /* 0x0000000000047941 */ /* 0x000fea0003800200 */
.L_x_24740:
        /* <DEDUP_REMOVED lines=43> */
.L_x_24738:
[----:B------:R-:W-:Y:S05]  /*1dc40*/  BSYNC.RECONVERGENT B3 ;  /* 0x0000000000037941 */ /* 0x000fea0003800200 */
.L_x_24737:
[----:B------:R-:W-:Y:S01]  /*1dc50*/  HFMA2 R36, -RZ, RZ, 0.1171875, 0 ;  /* 0x2f800000ff247431 */ /* 0x000fe200000001ff */
[----:B------:R-:W-:Y:S02]  /*1dc60*/  PRMT R34, R88, 0x7632, R34 ;  /* 0x0000763258227816 */ /* 0x000fe40000000022 */
        /* <DEDUP_REMOVED lines=8> */
[----:B-----5:R-:W-:-:S07]  /*1dcf0*/  FADD.FTZ R45, R45, R34 ;  /* 0x000000222d2d7221 */ /* 0x020fce0000010000 */
.L_x_24736:
[----:B------:R-:W-:Y:S05]  /*1dd00*/  BSYNC.RECONVERGENT B2 ;  /* 0x0000000000027941 */ /* 0x000fea0003800200 */
.L_x_24735:
        /* <DEDUP_REMOVED lines=20> */
.L_x_24746:
        /* <DEDUP_REMOVED lines=13> */
.L_x_24748:
[----:B------:R-:W-:Y:S05]  /*1df20*/  BSYNC.RECONVERGENT B4 ;  /* 0x0000000000047941 */ /* 0x000fea0003800200 */
.L_x_24747:
        /* <DEDUP_REMOVED lines=43> */
.L_x_24745:
[----:B------:R-:W-:Y:S05]  /*1e1e0*/  BSYNC.RECONVERGENT B3 ;  /* 0x0000000000037941 */ /* 0x000fea0003800200 */
.L_x_24744:
        /* <DEDUP_REMOVED lines=10> */
.L_x_24743:
[----:B------:R-:W-:Y:S05]  /*1e290*/  BSYNC.RECONVERGENT B2 ;  /* 0x0000000000027941 */ /* 0x000fea0003800200 */
.L_x_24742:
        /* <DEDUP_REMOVED lines=20> */
.L_x_24753:
        /* <DEDUP_REMOVED lines=13> */
.L_x_24755:
[----:B------:R-:W-:Y:S05]  /*1e4b0*/  BSYNC.RECONVERGENT B4 ;  /* 0x0000000000047941 */ /* 0x000fea0003800200 */
.L_x_24754:
        /* <DEDUP_REMOVED lines=43> */
.L_x_24752:
[----:B------:R-:W-:Y:S05]  /*1e770*/  BSYNC.RECONVERGENT B3 ;  /* 0x0000000000037941 */ /* 0x000fea0003800200 */
.L_x_24751:
[----:B------:R-:W-:Y:S01]  /*1e780*/  I2FP.F32.U32 R33, R34 ;  /* 0x0000002200217245 */ /* 0x000fe20000201000 */
[----:B------:R-:W-:Y:S01]  /*1e790*/  HFMA2 R34, -RZ, RZ, 0.1171875, 0 ;  /* 0x2f800000ff227431 */ /* 0x000fe200000001ff */
[----:B------:R-:W-:-:S05]  /*1e7a0*/  PRMT R35, R89, 0x7632, R35 ;  /* 0x0000763259237816 */ /* 0x000fca0000000023 */
        /* <DEDUP_REMOVED lines=8> */
.L_x_24750:
[----:B------:R-:W-:Y:S05]  /*1e830*/  BSYNC.RECONVERGENT B2 ;  /* 0x0000000000027941 */ /* 0x000fea0003800200 */
.L_x_24749:
        /* <DEDUP_REMOVED lines=20> */
.L_x_24760:
        /* <DEDUP_REMOVED lines=13> */
.L_x_24762:
[----:B------:R-:W-:Y:S05]  /*1ea50*/  BSYNC.RECONVERGENT B4 ;  /* 0x0000000000047941 */ /* 0x000fea0003800200 */
.L_x_24761:
        /* <DEDUP_REMOVED lines=43> */
.L_x_24759:
[----:B------:R-:W-:Y:S05]  /*1ed10*/  BSYNC.RECONVERGENT B3 ;  /* 0x0000000000037941 */ /* 0x000fea0003800200 */
.L_x_24758:
        /* <DEDUP_REMOVED lines=10> */
.L_x_24757:
[----:B------:R-:W-:Y:S05]  /*1edc0*/  BSYNC.RECONVERGENT B2 ;  /* 0x0000000000027941 */ /* 0x000fea0003800200 */
.L_x_24756:
        /* <DEDUP_REMOVED lines=20> */
.L_x_24767:
        /* <DEDUP_REMOVED lines=13> */
.L_x_24769:
[----:B------:R-:W-:Y:S05]  /*1efe0*/  BSYNC.RECONVERGENT B4 ;  /* 0x0000000000047941 */ /* 0x000fea0003800200 */
.L_x_24768:
        /* <DEDUP_REMOVED lines=43> */
.L_x_24766:
[----:B------:R-:W-:Y:S05]  /*1f2a0*/  BSYNC.RECONVERGENT B3 ;  /* 0x0000000000037941 */ /* 0x000fea0003800200 */
.L_x_24765:
        /* <DEDUP_REMOVED lines=11> */
.L_x_24764:
[----:B------:R-:W-:Y:S05]  /*1f360*/  BSYNC.RECONVERGENT B2 ;  /* 0x0000000000027941 */ /* 0x000fea0003800200 */
.L_x_24763:
        /* <DEDUP_REMOVED lines=20> */
.L_x_24774:
        /* <DEDUP_REMOVED lines=13> */
.L_x_24776:
[----:B------:R-:W-:Y:S05]  /*1f580*/  BSYNC.RECONVERGENT B4 ;  /* 0x0000000000047941 */ /* 0x000fea0003800200 */
.L_x_24775:
        /* <DEDUP_REMOVED lines=43> */
.L_x_24773:
[----:B------:R-:W-:Y:S05]  /*1f840*/  BSYNC.RECONVERGENT B3 ;  /* 0x0000000000037941 */ /* 0x000fea0003800200 */
.L_x_24772:
        /* <DEDUP_REMOVED lines=10> */
.L_x_24771:
[----:B------:R-:W-:Y:S05]  /*1f8f0*/  BSYNC.RECONVERGENT B2 ;  /* 0x0000000000027941 */ /* 0x000fea0003800200 */
.L_x_24770:
        /* <DEDUP_REMOVED lines=19> */
.L_x_24780:
        /* <DEDUP_REMOVED lines=13> */
.L_x_24782:
[----:B------:R-:W-:Y:S05]  /*1fb00*/  BSYNC.RECONVERGENT B3 ;  /* 0x0000000000037941 */ /* 0x000fea0003800200 */
.L_x_24781:
        /* <DEDUP_REMOVED lines=42> */
.L_x_24779:
[----:B------:R-:W-:Y:S05]  /*1fdb0*/  BSYNC.RECONVERGENT B2 ;  /* 0x0000000000027941 */ /* 0x000fea0003800200 */
.L_x_24778:
[----:B------:R-:W-:Y:S01]  /*1fdc0*/  PRMT R33, R91, 0x7632, R33 ;  /* 0x000076325b217816 */ /* 0x000fe20000000021 */
        /* <DEDUP_REMOVED lines=11> */
.L_x_24727:
[----:B------:R-:W-:Y:S01]  /*1fe80*/  BSSY.RECONVERGENT B2, `(.L_x_24783) ;  /* 0x0000057000027945 */ /* 0x000fe20003800200 */
[----:B------:R-:W-:Y:S01]  /*1fe90*/  IMAD.MOV.U32 R220, RZ, RZ, R160 ;  /* 0x000000ffffdc7224 */ /* 0x000fe200078e00a0 */
[----:B012---:R-:W-:Y:S01]  /*1fea0*/  MOV R32, R159 ;  /* 0x0000009f00207202 */ /* 0x007fe20000000f00 */
        /* <DEDUP_REMOVED lines=18> */
.L_x_24787:
        /* <DEDUP_REMOVED lines=13> */
.L_x_24789:
[----:B------:R-:W-:Y:S05]  /*200a0*/  BSYNC.RECONVERGENT B4 ;  /* 0x0000000000047941 */ /* 0x000fea0003800200 */
.L_x_24788:
        /* <DEDUP_REMOVED lines=42> */
.L_x_24786:
[----:B------:R-:W-:Y:S05]  /*20350*/  BSYNC.RECONVERGENT B3 ;  /* 0x0000000000037941 */ /* 0x000fea0003800200 */
.L_x_24785:
        /* <DEDUP_REMOVED lines=9> */
.L_x_24784:
[----:B------:R-:W-:Y:S05]  /*203f0*/  BSYNC.RECONVERGENT B2 ;  /* 0x0000000000027941 */ /* 0x000fea0003800200 */
.L_x_24783:
        /* <DEDUP_REMOVED lines=17> */
.L_x_24794:
        /* <DEDUP_REMOVED lines=13> */
.L_x_24796:
[----:B------:R-:W-:Y:S05]  /*205e0*/  BSYNC.RECONVERGENT B4 ;  /* 0x0000000000047941 */ /* 0x000fea0003800200 */
.L_x_24795:
        /* <DEDUP_REMOVED lines=43> */
.L_x_24793:
[----:B------:R-:W-:Y:S05]  /*208a0*/  BSYNC.RECONVERGENT B3 ;  /* 0x0000000000037941 */ /* 0x000fea0003800200 */
.L_x_24792:
        /* <DEDUP_REMOVED lines=9> */
.L_x_24791:
[----:B------:R-:W-:Y:S05]  /*20940*/  BSYNC.RECONVERGENT B2 ;  /* 0x0000000000027941 */ /* 0x000fea0003800200 */
.L_x_24790:
        /* <DEDUP_REMOVED lines=17> */
.L_x_24801:
        /* <DEDUP_REMOVED lines=13> */
.L_x_24803:
[----:B------:R-:W-:Y:S05]  /*20b30*/  BSYNC.RECONVERGENT B4 ;  /* 0x0000000000047941 */ /* 0x000fea0003800200 */
.L_x_24802:
        /* <DEDUP_REMOVED lines=43> */
.L_x_24800:
[----:B------:R-:W-:Y:S05]  /*20df0*/  BSYNC.RECONVERGENT B3 ;  /* 0x0000000000037941 */ /* 0x000fea0003800200 */
.L_x_24799:
        /* <DEDUP_REMOVED lines=9> */
.L_x_24798:
[----:B------:R-:W-:Y:S05]  /*20e90*/  BSYNC.RECONVERGENT B2 ;  /* 0x0000000000027941 */ /* 0x000fea0003800200 */
.L_x_24797:
        /* <DEDUP_REMOVED lines=17> */
.L_x_24808:
        /* <DEDUP_REMOVED lines=13> */
.L_x_24810:
[----:B------:R-:W-:Y:S05]  /*21080*/  BSYNC.RECONVERGENT B4 ;  /* 0x0000000000047941 */ /* 0x000fea0003800200 */
.L_x_24809:
        /* <DEDUP_REMOVED lines=43> */
.L_x_24807:
[----:B------:R-:W-:Y:S05]  /*21340*/  BSYNC.RECONVERGENT B3 ;  /* 0x0000000000037941 */ /* 0x000fea0003800200 */
.L_x_24806:
        /* <DEDUP_REMOVED lines=9> */
.L_x_24805:
[----:B------:R-:W-:Y:S05]  /*213e0*/  BSYNC.RECONVERGENT B2 ;  /* 0x0000000000027941 */ /* 0x000fea0003800200 */
.L_x_24804:
        /* <DEDUP_REMOVED lines=17> */
.L_x_24815:
        /* <DEDUP_REMOVED lines=13> */
.L_x_24817:
[----:B------:R-:W-:Y:S05]  /*215d0*/  BSYNC.RECONVERGENT B4 ;  /* 0x0000000000047941 */ /* 0x000fea0003800200 */
.L_x_24816:
        /* <DEDUP_REMOVED lines=43> */
.L_x_24814:
[----:B------:R-:W-:Y:S05]  /*21890*/  BSYNC.RECONVERGENT B3 ;  /* 0x0000000000037941 */ /* 0x000fea0003800200 */
.L_x_24813:
        /* <DEDUP_REMOVED lines=9> */
.L_x_24812:
[----:B------:R-:W-:Y:S05]  /*21930*/  BSYNC.RECONVERGENT B2 ;  /* 0x0000000000027941 */ /* 0x000fea0003800200 */
.L_x_24811:
        /* <DEDUP_REMOVED lines=17> */
.L_x_24822:
        /* <DEDUP_REMOVED lines=13> */
.L_x_24824:
[----:B------:R-:W-:Y:S05]  /*21b20*/  BSYNC.RECONVERGENT B4 ;  /* 0x0000000000047941 */ /* 0x000fea0003800200 */
.L_x_24823:
        /* <DEDUP_REMOVED lines=43> */
.L_x_24821:
[----:B------:R-:W-:Y:S05]  /*21de0*/  BSYNC.RECONVERGENT B3 ;  /* 0x0000000000037941 */ /* 0x000fea0003800200 */
.L_x_24820:
        /* <DEDUP_REMOVED lines=9> */
.L_x_24819:
[----:B------:R-:W-:Y:S05]  /*21e80*/  BSYNC.RECONVERGENT B2 ;  /* 0x0000000000027941 */ /* 0x000fea0003800200 */
.L_x_24818:
        /* <DEDUP_REMOVED lines=17> */
.L_x_24829:
        /* <DEDUP_REMOVED lines=13> */
.L_x_24831:
[----:B------:R-:W-:Y:S05]  /*22070*/  BSYNC.RECONVERGENT B4 ;  /* 0x0000000000047941 */ /* 0x000fea0003800200 */
.L_x_24830:
        /* <DEDUP_REMOVED lines=43> */
.L_x_24828:
[----:B------:R-:W-:Y:S05]  /*22330*/  BSYNC.RECONVERGENT B3 ;  /* 0x0000000000037941 */ /* 0x000fea0003800200 */
.L_x_24827:
        /* <DEDUP_REMOVED lines=9> */
.L_x_24826:
[----:B------:R-:W-:Y:S05]  /*223d0*/  BSYNC.RECONVERGENT B2 ;  /* 0x0000000000027941 */ /* 0x000fea0003800200 */
.L_x_24825:
        /* <DEDUP_REMOVED lines=16> */
.L_x_24834:
        /* <DEDUP_REMOVED lines=13> */
.L_x_24836:
[----:B------:R-:W-:Y:S05]  /*225b0*/  BSYNC.RECONVERGENT B3 ;  /* 0x0000000000037941 */ /* 0x000fea0003800200 */
.L_x_24835:
        /* <DEDUP_REMOVED lines=43> */
.L_x_24833:
[----:B------:R-:W-:Y:S05]  /*22870*/  BSYNC.RECONVERGENT B2 ;  /* 0x0000000000027941 */ /* 0x000fea0003800200 */
.L_x_24832:
        /* <DEDUP_REMOVED lines=9> */
.L_x_24777:
[----:B------:R-:W-:Y:S05]  /*22910*/  BSYNC.RECONVERGENT B1 ;  /* 0x0000000000017941 */ /* 0x000fea0003800200 */
.L_x_24726:
[----:B------:R-:W-:Y:S01]  /*22920*/  IADD3 R33, PT, PT, R156, 0xa0, RZ ;  /* 0x000000a09c217810 */ /* 0x000fe20007ffe0ff */
[----:B------:R-:W-:Y:S04]  /*22930*/  BSSY.RECONVERGENT B1, `(.L_x_24837) ;  /* 0x000001a000017945 */ /* 0x000fe80003800200 */
[----:B------:R-:W-:-:S05]  /*22940*/  IMAD.WIDE.U32 R32, R33, 0x20, R222 ;  /* 0x0000002021207825 */ /* 0x000fca00078e00de */
        /* <DEDUP_REMOVED lines=24> */
.L_x_24838:
[----:B------:R-:W-:Y:S05]  /*22ad0*/  BSYNC.RECONVERGENT B1 ;  /* 0x0000000000017941 */ /* 0x000fea0003800200 */
.L_x_24837:
[----:B------:R-:W-:Y:S04]  /*22ae0*/  BSSY.RECONVERGENT B1, `(.L_x_24839) ;  /* 0x0000006000017945 */ /* 0x000fe80003800200 */
[----:B------:R-:W-:Y:S05]  /*22af0*/  @!P1 BRA `(.L_x_24840) ;  /* 0x0000000000109947 */ /* 0x000fea0003800000 */
[----:B01----:R-:W0:Y:S01]  /*22b00*/  LDC.64 R32, c[0x0][0x390] ;  /* 0x0000e400ff207b82 */ /* 0x003e220000000a00 */
[----:B------:R-:W-:-:S04]  /*22b10*/  VIADD R35, R157, 0xc0 ;  /* 0x000000c09d237836 */ /* 0x000fc80000000000 */
[----:B0-----:R-:W-:-:S05]  /*22b20*/  IMAD.WIDE.U32 R32, R35, 0x10, R32 ;  /* 0x0000001023207825 */ /* 0x001fca00078e0020 */
[----:B------:R2:W5:Y:S02]  /*22b30*/  LDG.E.128 R88, desc[UR8][R32.64] ;  /* 0x0000000820587981 */ /* 0x000564000c1e1d00 */
.L_x_24840:
[----:B------:R-:W-:Y:S05]  /*22b40*/  BSYNC.RECONVERGENT B1 ;  /* 0x0000000000017941 */ /* 0x000fea0003800200 */
.L_x_24839:
[----:B------:R-:W-:Y:S04]  /*22b50*/  BSSY.RECONVERGENT B1, `(.L_x_24841) ;  /* 0x000057b000017945 */ /* 0x000fe80003800200 */
[----:B------:R-:W-:Y:S05]  /*22b60*/  @!P0 BRA `(.L_x_24842) ;  /* 0x0000002c00308947 */ /* 0x000fea0003800000 */
[----:B------:R-:W3:Y:S01]  /*22b70*/  LDC.64 R158, c[0x0][0x3a0] ;  /* 0x0000e800ff9e7b82 */ /* 0x000ee20000000a00 */
[----:B012---:R-:W-:-:S05]  /*22b80*/  IADD3 R33, PT, PT, R156, 0xc0, RZ ;  /* 0x000000c09c217810 */ /* 0x007fca0007ffe0ff */
[----:B---3--:R-:W-:-:S05]  /*22b90*/  IMAD.WIDE.U32 R158, R33, 0x20, R158 ;  /* 0x00000020219e7825 */ /* 0x008fca00078e009e */
        /* <DEDUP_REMOVED lines=23> */
.L_x_24847:
        /* <DEDUP_REMOVED lines=13> */
.L_x_24849:
[----:B------:R-:W-:Y:S05]  /*22de0*/  BSYNC.RECONVERGENT B4 ;  /* 0x0000000000047941 */ /* 0x000fea0003800200 */
.L_x_24848:
        /* <DEDUP_REMOVED lines=42> */
.L_x_24846:
[----:B------:R-:W-:Y:S05]  /*23090*/  BSYNC.RECONVERGENT B3 ;  /* 0x0000000000037941 */ /* 0x000fea0003800200 */
.L_x_24845:
        /* <DEDUP_REMOVED lines=10> */
.L_x_24844:
[----:B------:R-:W-:Y:S05]  /*23140*/  BSYNC.RECONVERGENT B2 ;  /* 0x0000000000027941 */ /* 0x000fea0003800200 */
.L_x_24843:
        /* <DEDUP_REMOVED lines=20> */
.L_x_24854:
        /* <DEDUP_REMOVED lines=13> */
.L_x_24856:
[----:B------:R-:W-:Y:S05]  /*23360*/  BSYNC.RECONVERGENT B4 ;  /* 0x0000000000047941 */ /* 0x000fea0003800200 */
.L_x_24855:
        /* <DEDUP_REMOVED lines=43> */
.L_x_24853:
[----:B------:R-:W-:Y:S05]  /*23620*/  BSYNC.RECONVERGENT B3 ;  /* 0x0000000000037941 */ /* 0x000fea0003800200 */
.L_x_24852:
        /* <DEDUP_REMOVED lines=11> */
.L_x_24851:
[----:B------:R-:W-:Y:S05]  /*236e0*/  BSYNC.RECONVERGENT B2 ;  /* 0x0000000000027941 */ /* 0x000fea0003800200 */
.L_x_24850:
        /* <DEDUP_REMOVED lines=20> */
.L_x_24861:
        /* <DEDUP_REMOVED lines=13> */
.L_x_24863:
[----:B------:R-:W-:Y:S05]  /*23900*/  BSYNC.RECONVERGENT B4 ;  /* 0x0000000000047941 */ /* 0x000fea0003800200 */
.L_x_24862:
        /* <DEDUP_REMOVED lines=42> */
.L_x_24860:
[----:B------:R-:W-:Y:S05]  /*23bb0*/  BSYNC.RECONVERGENT B3 ;  /* 0x0000000000037941 */ /* 0x000fea0003800200 */
.L_x_24859:
        /* <DEDUP_REMOVED lines=10> */
.L_x_24858:
[----:B------:R-:W-:Y:S05]  /*23c60*/  BSYNC.RECONVERGENT B2 ;  /* 0x0000000000027941 */ /* 0x000fea0003800200 */
.L_x_24857:
        /* <DEDUP_REMOVED lines=20> */
.L_x_24868:
        /* <DEDUP_REMOVED lines=13> */
.L_x_24870:
[----:B------:R-:W-:Y:S05]  /*23e80*/  BSYNC.RECONVERGENT B4 ;  /* 0x0000000000047941 */ /* 0x000fea0003800200 */
.L_x_24869:
        /* <DEDUP_REMOVED lines=43> */
.L_x_24867:
[----:B------:R-:W-:Y:S05]  /*24140*/  BSYNC.RECONVERGENT B3 ;  /* 0x0000000000037941 */ /* 0x000fea0003800200 */
.L_x_24866:
        /* <DEDUP_REMOVED lines=11> */
.L_x_24865:
[----:B------:R-:W-:Y:S05]  /*24200*/  BSYNC.RECONVERGENT B2 ;  /* 0x0000000000027941 */ /* 0x000fea0003800200 */
.L_x_24864:
        /* <DEDUP_REMOVED lines=20> */
.L_x_24875:
        /* <DEDUP_REMOVED lines=13> */
.L_x_24877:
[----:B------:R-:W-:Y:S05]  /*24420*/  BSYNC.RECONVERGENT B4 ;  /* 0x0000000000047941 */ /* 0x000fea0003800200 */
.L_x_24876:
        /* <DEDUP_REMOVED lines=42> */
.L_x_24874:
[----:B------:R-:W-:Y:S05]  /*246d0*/  BSYNC.RECONVERGENT B3 ;  /* 0x0000000000037941 */ /* 0x000fea0003800200 */
.L_x_24873:
        /* <DEDUP_REMOVED lines=10> */
.L_x_24872:
[----:B------:R-:W-:Y:S05]  /*24780*/  BSYNC.RECONVERGENT B2 ;  /* 0x0000000000027941 */ /* 0x000fea0003800200 */
.L_x_24871:
        /* <DEDUP_REMOVED lines=20> */
.L_x_24882:
        /* <DEDUP_REMOVED lines=13> */
.L_x_24884:
[----:B------:R-:W-:Y:S05]  /*249a0*/  BSYNC.RECONVERGENT B4 ;  /* 0x0000000000047941 */ /* 0x000fea0003800200 */
.L_x_24883:
        /* <DEDUP_REMOVED lines=43> */
.L_x_24881:
[----:B------:R-:W-:Y:S05]  /*24c60*/  BSYNC.RECONVERGENT B3 ;  /* 0x0000000000037941 */ /* 0x000fea0003800200 */
.L_x_24880:
        /* <DEDUP_REMOVED lines=11> */
.L_x_24879:
[----:B------:R-:W-:Y:S05]  /*24d20*/  BSYNC.RECONVERGENT B2 ;  /* 0x0000000000027941 */ /* 0x000fea0003800200 */
.L_x_24878:
        /* <DEDUP_REMOVED lines=20> */
.L_x_24889:
        /* <DEDUP_REMOVED lines=13> */
.L_x_24891:
[----:B------:R-:W-:Y:S05]  /*24f40*/  BSYNC.RECONVERGENT B4 ;  /* 0x0000000000047941 */ /* 0x000fea0003800200 */
.L_x_24890:
        /* <DEDUP_REMOVED lines=42> */
.L_x_24888:
[----:B------:R-:W-:Y:S05]  /*251f0*/  BSYNC.RECONVERGENT B3 ;  /* 0x0000000000037941 */ /* 0x000fea0003800200 */
.L_x_24887:
        /* <DEDUP_REMOVED lines=10> */
.L_x_24886:
[----:B------:R-:W-:Y:S05]  /*252a0*/  BSYNC.RECONVERGENT B2 ;  /* 0x0000000000027941 */ /* 0x000fea0003800200 */
.L_x_24885:
        /* <DEDUP_REMOVED lines=19> */
.L_x_24895:
        /* <DEDUP_REMOVED lines=13> */
.L_x_24897:
[----:B------:R-:W-:Y:S05]  /*254b0*/  BSYNC.RECONVERGENT B3 ;  /* 0x0000000000037941 */ /* 0x000fea0003800200 */
.L_x_24896:
        /* <DEDUP_REMOVED lines=42> */
.L_x_24894:
[----:B------:R-:W-:Y:S05]  /*25760*/  BSYNC.RECONVERGENT B2 ;  /* 0x0000000000027941 */ /* 0x000fea0003800200 */
.L_x_24893:
        /* <DEDUP_REMOVED lines=12> */
.L_x_24842:
        /* <DEDUP_REMOVED lines=21> */
.L_x_24902:
        /* <DEDUP_REMOVED lines=13> */
.L_x_24904:
[----:B------:R-:W-:Y:S05]  /*25a50*/  BSYNC.RECONVERGENT B4 ;  /* 0x0000000000047941 */ /* 0x000fea0003800200 */
.L_x_24903:
        /* <DEDUP_REMOVED lines=42> */
.L_x_24901:
[----:B------:R-:W-:Y:S05]  /*25d00*/  BSYNC.RECONVERGENT B3 ;  /* 0x0000000000037941 */ /* 0x000fea0003800200 */
.L_x_24900:
        /* <DEDUP_REMOVED lines=9> */
.L_x_24899:
[----:B------:R-:W-:Y:S05]  /*25da0*/  BSYNC.RECONVERGENT B2 ;  /* 0x0000000000027941 */ /* 0x000fea0003800200 */
.L_x_24898:
        /* <DEDUP_REMOVED lines=17> */
.L_x_24909:
        /* <DEDUP_REMOVED lines=13> */
.L_x_24911:
[----:B------:R-:W-:Y:S05]  /*25f90*/  BSYNC.RECONVERGENT B4 ;  /* 0x0000000000047941 */ /* 0x000fea0003800200 */
.L_x_24910:
        /* <DEDUP_REMOVED lines=43> */
.L_x_24908:
[----:B------:R-:W-:Y:S05]  /*26250*/  BSYNC.RECONVERGENT B3 ;  /* 0x0000000000037941 */ /* 0x000fea0003800200 */
.L_x_24907:
        /* <DEDUP_REMOVED lines=10> */
.L_x_24906:
[----:B------:R-:W-:Y:S05]  /*26300*/  BSYNC.RECONVERGENT B2 ;  /* 0x0000000000027941 */ /* 0x000fea0003800200 */
.L_x_24905:
        /* <DEDUP_REMOVED lines=17> */
.L_x_24916:
        /* <DEDUP_REMOVED lines=13> */
.L_x_24918:
[----:B------:R-:W-:Y:S05]  /*264f0*/  BSYNC.RECONVERGENT B4 ;  /* 0x0000000000047941 */ /* 0x000fea0003800200 */
.L_x_24917:
        /* <DEDUP_REMOVED lines=43> */
.L_x_24915:
[----:B------:R-:W-:Y:S05]  /*267b0*/  BSYNC.RECONVERGENT B3 ;  /* 0x0000000000037941 */ /* 0x000fea0003800200 */
.L_x_24914:
        /* <DEDUP_REMOVED lines=9> */
.L_x_24913:
[----:B------:R-:W-:Y:S05]  /*26850*/  BSYNC.RECONVERGENT B2 ;  /* 0x0000000000027941 */ /* 0x000fea0003800200 */
.L_x_24912:
        /* <DEDUP_REMOVED lines=17> */
.L_x_24923:
        /* <DEDUP_REMOVED lines=13> */
.L_x_24925:
[----:B------:R-:W-:Y:S05]  /*26a40*/  BSYNC.RECONVERGENT B4 ;  /* 0x0000000000047941 */ /* 0x000fea0003800200 */
.L_x_24924:
        /* <DEDUP_REMOVED lines=43> */
.L_x_24922:
[----:B------:R-:W-:Y:S05]  /*26d00*/  BSYNC.RECONVERGENT B3 ;  /* 0x0000000000037941 */ /* 0x000fea0003800200 */
.L_x_24921:
        /* <DEDUP_REMOVED lines=10> */
.L_x_24920:
[----:B------:R-:W-:Y:S05]  /*26db0*/  BSYNC.RECONVERGENT B2 ;  /* 0x0000000000027941 */ /* 0x000fea0003800200 */
.L_x_24919:
        /* <DEDUP_REMOVED lines=17> */
.L_x_24930:
        /* <DEDUP_REMOVED lines=13> */
.L_x_24932:
[----:B------:R-:W-:Y:S05]  /*26fa0*/  BSYNC.RECONVERGENT B4 ;  /* 0x0000000000047941 */ /* 0x000fea0003800200 */
.L_x_24931:
        /* <DEDUP_REMOVED lines=43> */
.L_x_24929:
[----:B------:R-:W-:Y:S05]  /*27260*/  BSYNC.RECONVERGENT B3 ;  /* 0x0000000000037941 */ /* 0x000fea0003800200 */
.L_x_24928:
        /* <DEDUP_REMOVED lines=9> */
.L_x_24927:
[----:B------:R-:W-:Y:S05]  /*27300*/  BSYNC.RECONVERGENT B2 ;  /* 0x0000000000027941 */ /* 0x000fea0003800200 */
.L_x_24926:
        /* <DEDUP_REMOVED lines=17> */
.L_x_24937:
        /* <DEDUP_REMOVED lines=13> */
.L_x_24939:
[----:B------:R-:W-:Y:S05]  /*274f0*/  BSYNC.RECONVERGENT B4 ;  /* 0x0000000000047941 */ /* 0x000fea0003800200 */
.L_x_24938:
        /* <DEDUP_REMOVED lines=43> */
.L_x_24936:
[----:B------:R-:W-:Y:S05]  /*277b0*/  BSYNC.RECONVERGENT B3 ;  /* 0x0000000000037941 */ /* 0x000fea0003800200 */
.L_x_24935:
        /* <DEDUP_REMOVED lines=10> */
.L_x_24934:
[----:B------:R-:W-:Y:S05]  /*27860*/  BSYNC.RECONVERGENT B2 ;  /* 0x0000000000027941 */ /* 0x000fea0003800200 */
.L_x_24933:
        /* <DEDUP_REMOVED lines=17> */
.L_x_24944:
        /* <DEDUP_REMOVED lines=13> */
.L_x_24946:
[----:B------:R-:W-:Y:S05]  /*27a50*/  BSYNC.RECONVERGENT B4 ;  /* 0x0000000000047941 */ /* 0x000fea0003800200 */
.L_x_24945:
        /* <DEDUP_REMOVED lines=43> */
.L_x_24943:
[----:B------:R-:W-:Y:S05]  /*27d10*/  BSYNC.RECONVERGENT B3 ;  /* 0x0000000000037941 */ /* 0x000fea0003800200 */
.L_x_24942:
        /* <DEDUP_REMOVED lines=9> */
.L_x_24941:
[----:B------:R-:W-:Y:S05]  /*27db0*/  BSYNC.RECONVERGENT B2 ;  /* 0x0000000000027941 */ /* 0x000fea0003800200 */
.L_x_24940:
        /* <DEDUP_REMOVED lines=16> */
.L_x_24949:
        /* <DEDUP_REMOVED lines=13> */
.L_x_24951:
[----:B------:R-:W-:Y:S05]  /*27f90*/  BSYNC.RECONVERGENT B3 ;  /* 0x0000000000037941 */ /* 0x000fea0003800200 */
.L_x_24950:
        /* <DEDUP_REMOVED lines=43> */
.L_x_24948:
[----:B------:R-:W-:Y:S05]  /*28250*/  BSYNC.RECONVERGENT B2 ;  /* 0x0000000000027941 */ /* 0x000fea0003800200 */
.L_x_24947:
        /* <DEDUP_REMOVED lines=10> */
.L_x_24892:
[----:B------:R-:W-:Y:S05]  /*28300*/  BSYNC.RECONVERGENT B1 ;  /* 0x0000000000017941 */ /* 0x000fea0003800200 */
.L_x_24841:
[----:B------:R-:W-:Y:S01]  /*28310*/  VIADD R159, R156, 0xc0 ;  /* 0x000000c09c9f7836 */ /* 0x000fe20000000000 */
[----:B------:R-:W-:Y:S01]  /*28320*/  BSSY.RECONVERGENT B1, `(.L_x_24952) ;  /* 0x000001b000017945 */ /* 0x000fe20003800200 */
[----:B------:R-:W-:Y:S02]  /*28330*/  IADD3 R231, PT, PT, R157, 0xe0, RZ ;  /* 0x000000e09de77810 */ /* 0x000fe40007ffe0ff */
        /* <DEDUP_REMOVED lines=15> */
[----:B------:R-:W-:Y:S01]  /*28430*/  IMAD.WIDE.U32 R162, R162, 0x10000, RZ ;  /* 0x00010000a2a27825 */ /* 0x000fe200078e00ff */
[----:B------:R-:W-:Y:S02]  /*28440*/  IADD3 R157, PT, PT, R157, 0xc0, RZ ;  /* 0x000000c09d9d7810 */ /* 0x000fe40007ffe0ff */
        /* <DEDUP_REMOVED lines=8> */
.L_x_24953:
[----:B------:R-:W-:Y:S05]  /*284d0*/  BSYNC.RECONVERGENT B1 ;  /* 0x0000000000017941 */ /* 0x000fea0003800200 */
.L_x_24952:
[----:B------:R-:W-:Y:S04]  /*284e0*/  BSSY.RECONVERGENT B1, `(.L_x_24954) ;  /* 0x0000005000017945 */ /* 0x000fe80003800200 */
[----:B------:R-:W-:Y:S05]  /*284f0*/  @!P1 BRA `(.L_x_24955) ;  /* 0x00000000000c9947 */ /* 0x000fea0003800000 */
[----:B------:R-:W2:Y:S02]  /*28500*/  LDC.64 R88, c[0x0][0x390] ;  /* 0x0000e400ff587b82 */ /* 0x000ea40000000a00 */
[----:B--2---:R-:W-:-:S06]  /*28510*/  IMAD.WIDE.U32 R88, R231, 0x10, R88 ;  /* 0x00000010e7587825 */ /* 0x004fcc00078e0058 */
[----:B------:R-:W5:Y:S02]  /*28520*/  LDG.E.128 R88, desc[UR8][R88.64] ;  /* 0x0000000858587981 */ /* 0x000f64000c1e1d00 */
.L_x_24955:
[----:B------:R-:W-:Y:S05]  /*28530*/  BSYNC.RECONVERGENT B1 ;  /* 0x0000000000017941 */ /* 0x000fea0003800200 */
.L_x_24954:
[----:B------:R-:W-:Y:S01]  /*28540*/  BSSY.RECONVERGENT B1, `(.L_x_24956) ;  /* 0x000057f000017945 */ /* 0x000fe20003800200 */
[----:B------:R-:W-:-:S03]  /*28550*/  VIADD R227, R156, 0xe0 ;  /* 0x000000e09ce37836 */ /* 0x000fc60000000000 */
[----:B------:R-:W-:Y:S05]  /*28560*/  @!P0 BRA `(.L_x_24957) ;  /* 0x0000002c003c8947 */ /* 0x000fea0003800000 */
[----:B------:R-:W2:Y:S02]  /*28570*/  LDC.64 R218, c[0x0][0x3a0] ;  /* 0x0000e800ffda7b82 */ /* 0x000ea40000000a00 */
[----:B--2---:R-:W-:-:S05]  /*28580*/  IMAD.WIDE.U32 R218, R227, 0x20, R218 ;  /* 0x00000020e3da7825 */ /* 0x004fca00078e00da */
[----:B-1----:R1:W5:Y:S04]  /*28590*/  LDG.E.128 R160, desc[UR8][R218.64] ;  /* 0x00000008daa07981 */ /* 0x002368000c1e1d00 */
[----:B0-----:R1:W5:Y:S01]  /*285a0*/  LDG.E.128 R156, desc[UR8][R218.64+0x10] ;  /* 0x00001008da9c7981 */ /* 0x001362000c1e1d00 */
[----:B------:R-:W-:Y:S01]  /*285b0*/  ISETP.GT.AND P0, PT, R216, RZ, PT ;  /* 0x000000ffd800720c */ /* 0x000fe20003f04270 */
[----:B------:R-:W-:-:S12]  /*285c0*/  BSSY.RECONVERGENT B2, `(.L_x_24958) ;  /* 0x0000058000027945 */ /* 0x000fd80003800200 */
[----:B------:R-:W-:Y:S01]  /*285d0*/  @!P0 MOV R216, R226 ;  /* 0x000000e200d88202 */ /* 0x000fe20000000f00 */
[----:B------:R-:W-:Y:S01]  /*285e0*/  @!P0 IMAD.MOV.U32 R220, RZ, RZ, R221 ;  /* 0x000000ffffdc8224 */ /* 0x000fe200078e00dd */
[----:B-1----:R-:W-:Y:S06]  /*285f0*/  @!P0 BRA `(.L_x_24959) ;  /* 0x0000000400508947 */ /* 0x002fec0003800000 */
        /* <DEDUP_REMOVED lines=16> */
.L_x_24962:
        /* <DEDUP_REMOVED lines=13> */
.L_x_24964:
[----:B------:R-:W-:Y:S05]  /*287d0*/  BSYNC.RECONVERGENT B4 ;  /* 0x0000000000047941 */ /* 0x000fea0003800200 */
.L_x_24963:
        /* <DEDUP_REMOVED lines=43> */
.L_x_24961:
[----:B------:R-:W-:Y:S05]  /*28a90*/  BSYNC.RECONVERGENT B3 ;  /* 0x0000000000037941 */ /* 0x000fea0003800200 */
.L_x_24960:
        /* <DEDUP_REMOVED lines=10> */
.L_x_24959:
[----:B------:R-:W-:Y:S05]  /*28b40*/  BSYNC.RECONVERGENT B2 ;  /* 0x0000000000027941 */ /* 0x000fea0003800200 */
.L_x_24958:
        /* <DEDUP_REMOVED lines=20> */
.L_x_24969:
        /* <DEDUP_REMOVED lines=13> */
.L_x_24971:
[----:B------:R-:W-:Y:S05]  /*28d60*/  BSYNC.RECONVERGENT B4 ;  /* 0x0000000000047941 */ /* 0x000fea0003800200 */
.L_x_24970:
        /* <DEDUP_REMOVED lines=43> */
.L_x_24968:
[----:B------:R-:W-:Y:S05]  /*29020*/  BSYNC.RECONVERGENT B3 ;  /* 0x0000000000037941 */ /* 0x000fea0003800200 */
.L_x_24967:
        /* <DEDUP_REMOVED lines=11> */
.L_x_24966:
[----:B------:R-:W-:Y:S05]  /*290e0*/  BSYNC.RECONVERGENT B2 ;  /* 0x0000000000027941 */ /* 0x000fea0003800200 */
.L_x_24965:
        /* <DEDUP_REMOVED lines=20> */
.L_x_24976:
        /* <DEDUP_REMOVED lines=13> */
.L_x_24978:
[----:B------:R-:W-:Y:S05]  /*29300*/  BSYNC.RECONVERGENT B4 ;  /* 0x0000000000047941 */ /* 0x000fea0003800200 */
.L_x_24977:
        /* <DEDUP_REMOVED lines=43> */
.L_x_24975:
[----:B------:R-:W-:Y:S05]  /*295c0*/  BSYNC.RECONVERGENT B3 ;  /* 0x0000000000037941 */ /* 0x000fea0003800200 */
.L_x_24974:
        /* <DEDUP_REMOVED lines=10> */
.L_x_24973:
[----:B------:R-:W-:Y:S05]  /*29670*/  BSYNC.RECONVERGENT B2 ;  /* 0x0000000000027941 */ /* 0x000fea0003800200 */
.L_x_24972:
        /* <DEDUP_REMOVED lines=20> */
.L_x_24983:
        /* <DEDUP_REMOVED lines=13> */
.L_x_24985:
[----:B------:R-:W-:Y:S05]  /*29890*/  BSYNC.RECONVERGENT B4 ;  /* 0x0000000000047941 */ /* 0x000fea0003800200 */
.L_x_24984:
        /* <DEDUP_REMOVED lines=43> */
.L_x_24982:
[----:B------:R-:W-:Y:S05]  /*29b50*/  BSYNC.RECONVERGENT B3 ;  /* 0x0000000000037941 */ /* 0x000fea0003800200 */
.L_x_24981:
        /* <DEDUP_REMOVED lines=11> */
.L_x_24980:
[----:B------:R-:W-:Y:S05]  /*29c10*/  BSYNC.RECONVERGENT B2 ;  /* 0x0000000000027941 */ /* 0x000fea0003800200 */
.L_x_24979:
        /* <DEDUP_REMOVED lines=20> */
.L_x_24990:
        /* <DEDUP_REMOVED lines=13> */
.L_x_24992:
[----:B------:R-:W-:Y:S05]  /*29e30*/  BSYNC.RECONVERGENT B4 ;  /* 0x0000000000047941 */ /* 0x000fea0003800200 */
.L_x_24991:
        /* <DEDUP_REMOVED lines=43> */
.L_x_24989:
[----:B------:R-:W-:Y:S05]  /*2a0f0*/  BSYNC.RECONVERGENT B3 ;  /* 0x0000000000037941 */ /* 0x000fea0003800200 */
.L_x_24988:
        /* <DEDUP_REMOVED lines=10> */
.L_x_24987:
[----:B------:R-:W-:Y:S05]  /*2a1a0*/  BSYNC.RECONVERGENT B2 ;  /* 0x0000000000027941 */ /* 0x000fea0003800200 */
.L_x_24986:
        /* <DEDUP_REMOVED lines=20> */
.L_x_24997:
        /* <DEDUP_REMOVED lines=13> */
.L_x_24999:
[----:B------:R-:W-:Y:S05]  /*2a3c0*/  BSYNC.RECONVERGENT B4 ;  /* 0x0000000000047941 */ /* 0x000fea0003800200 */
.L_x_24998:
        /* <DEDUP_REMOVED lines=43> */
.L_x_24996:
[----:B------:R-:W-:Y:S05]  /*2a680*/  BSYNC.RECONVERGENT B3 ;  /* 0x0000000000037941 */ /* 0x000fea0003800200 */
.L_x_24995:
        /* <DEDUP_REMOVED lines=11> */
.L_x_24994:
[----:B------:R-:W-:Y:S05]  /*2a740*/  BSYNC.RECONVERGENT B2 ;  /* 0x0000000000027941 */ /* 0x000fea0003800200 */
.L_x_24993:
        /* <DEDUP_REMOVED lines=20> */
.L_x_25004:
        /* <DEDUP_REMOVED lines=13> */
.L_x_25006:
[----:B------:R-:W-:Y:S05]  /*2a960*/  BSYNC.RECONVERGENT B4 ;  /* 0x0000000000047941 */ /* 0x000fea0003800200 */
.L_x_25005:
        /* <DEDUP_REMOVED lines=43> */
.L_x_25003:
[----:B------:R-:W-:Y:S05]  /*2ac20*/  BSYNC.RECONVERGENT B3 ;  /* 0x0000000000037941 */ /* 0x000fea0003800200 */
.L_x_25002:
        /* <DEDUP_REMOVED lines=10> */
.L_x_25001:
[----:B------:R-:W-:Y:S05]  /*2acd0*/  BSYNC.RECONVERGENT B2 ;  /* 0x0000000000027941 */ /* 0x000fea0003800200 */
.L_x_25000:
        /* <DEDUP_REMOVED lines=19> */
.L_x_25010:
        /* <DEDUP_REMOVED lines=13> */
.L_x_25012:
[----:B------:R-:W-:Y:S05]  /*2aee0*/  BSYNC.RECONVERGENT B3 ;  /* 0x0000000000037941 */ /* 0x000fea0003800200 */
.L_x_25011:
        /* <DEDUP_REMOVED lines=42> */
.L_x_25009:
[----:B------:R-:W-:Y:S05]  /*2b190*/  BSYNC.RECONVERGENT B2 ;  /* 0x0000000000027941 */ /* 0x000fea0003800200 */
.L_x_25008:
        /* <DEDUP_REMOVED lines=12> */
.L_x_24957:
[----:B------:R-:W-:Y:S01]  /*2b260*/  BSSY.RECONVERGENT B2, `(.L_x_25013) ;  /* 0x0000057000027945 */ /* 0x000fe20003800200 */
[----:B------:R-:W-:Y:S01]  /*2b270*/  IMAD.MOV.U32 R220, RZ, RZ, R226 ;  /* 0x000000ffffdc7224 */ /* 0x000fe200078e00e2 */
[----:B------:R-:W-:Y:S01]  /*2b280*/  MOV R156, R221 ;  /* 0x000000dd009c7202 */ /* 0x000fe20000000f00 */
[----:B-1----:R-:W-:Y:S01]  /*2b290*/  IMAD.MOV.U32 R160, RZ, RZ, RZ ;  /* 0x000000ffffa07224 */ /* 0x002fe200078e00ff */
        /* <DEDUP_REMOVED lines=17> */
.L_x_25017:
        /* <DEDUP_REMOVED lines=13> */
.L_x_25019:
[----:B------:R-:W-:Y:S05]  /*2b480*/  BSYNC.RECONVERGENT B4 ;  /* 0x0000000000047941 */ /* 0x000fea0003800200 */
.L_x_25018:
[----:B------:R-:W-:Y:S01]  /*2b490*/  IMAD.WIDE.U32 R156, R211, -0x326172a9, RZ ;  /* 0xcd9e8d57d39c7825 */ /* 0x000fe200078e00ff */
[----:B0-----:R-:W-:-:S04]  /*2b4a0*/  LOP3.LUT R158, R2, UR7, R163, 0x96, !PT ;  /* 0x00000007029e7c12 */ /* 0x001fc8000f8e96a3 */
        /* <DEDUP_REMOVED lines=40> */
.L_x_25016:
[----:B------:R-:W-:Y:S05]  /*2b730*/  BSYNC.RECONVERGENT B3 ;  /* 0x0000000000037941 */ /* 0x000fea0003800200 */
.L_x_25015:
[----:B------:R-:W-:Y:S01]  /*2b740*/  I2FP.F32.U32 R157, R157 ;  /* 0x0000009d009d7245 */ /* 0x000fe20000201000 */
[----:B0-----:R-:W-:Y:S01]  /*2b750*/  IMAD.MOV.U32 R158, RZ, RZ, 0x2f800000 ;  /* 0x2f800000ff9e7424 */ /* 0x001fe200078e00ff */
[----:B-----5:R-:W-:-:S03]  /*2b760*/  SHF.L.U32 R159, R88, 0x10, RZ ;  /* 0x00000010589f7819 */ /* 0x020fc600000006ff */
[----:B------:R-:W-:Y:S02]  /*2b770*/  FFMA.FTZ R157, R157, R158, 1.1641532182693481445e-10 ;  /* 0x2f0000009d9d7423 */ /* 0x000fe4000001009e */
[----:B------:R-:W-:-:S03]  /*2b780*/  FMUL.FTZ R159, R159, UR13 ;  /* 0x0000000d9f9f7c20 */ /* 0x000fc60008410000 */
[----:B------:R-:W-:Y:S01]  /*2b790*/  FSETP.GTU.FTZ.AND P0, PT, R157, UR10, PT ;  /* 0x0000000a9d007c0b */ /* 0x000fe2000bf1c000 */
[----:B------:R-:W-:-:S03]  /*2b7a0*/  FMUL.FTZ R159, R159, UR12 ;  /* 0x0000000c9f9f7c20 */ /* 0x000fc60008410000 */
[----:B------:R-:W-:Y:S02]  /*2b7b0*/  SEL R168, RZ, 0x1, P0 ;  /* 0x00000001ffa87807 */ /* 0x000fe40000000000 */
[----:B------:R-:W-:-:S07]  /*2b7c0*/  FSEL R160, R159, RZ, !P0 ;  /* 0x000000ff9fa07208 */ /* 0x000fce0004000000 */
.L_x_25014:
[----:B------:R-:W-:Y:S05]  /*2b7d0*/  BSYNC.RECONVERGENT B2 ;  /* 0x0000000000027941 */ /* 0x000fea0003800200 */
.L_x_25013:
[----:B------:R-:W-:Y:S01]  /*2b7e0*/  BSSY.RECONVERGENT B2, `(.L_x_25020) ;  /* 0x0000055000027945 */ /* 0x000fe20003800200 */
[----:B------:R-:W-:Y:S01]  /*2b7f0*/  IMAD.MOV.U32 R157, RZ, RZ, R156 ;  /* 0x000000ffff9d7224 */ /* 0x000fe200078e009c */
[----:B------:R-:W-:Y:S02]  /*2b800*/  MOV R161, RZ ;  /* 0x000000ff00a17202 */ /* 0x000fe40000000f00 */
[----:B------:R-:W-:Y:S05]  /*2b810*/  @!P1 BRA `(.L_x_25021) ;  /* 0x0000000400449947 */ /* 0x000fea0003800000 */
[----:B------:R-:W-:Y:S01]  /*2b820*/  ISETP.NE.AND P0, PT, R156, 0x1, PT ;  /* 0x000000019c00780c */ /* 0x000fe20003f05270 */
[----:B------:R-:W-:Y:S01]  /*2b830*/  BSSY.RECONVERGENT B3, `(.L_x_25022) ;  /* 0x0000045000037945 */ /* 0x000fe20003800200 */
[----:B------:R-:W-:Y:S01]  /*2b840*/  IMAD.MOV.U32 R157, RZ, RZ, 0x2 ;  /* 0x00000002ff9d7424 */ /* 0x000fe200078e00ff */
[----:B0-----:R-:W-:-:S10]  /*2b850*/  MOV R158, R0 ;  /* 0x00000000009e7202 */ /* 0x001fd40000000f00 */
        /* <DEDUP_REMOVED lines=9> */
.L_x_25024:
        /* <DEDUP_REMOVED lines=13> */
.L_x_25026:
[----:B------:R-:W-:Y:S05]  /*2b9c0*/  BSYNC.RECONVERGENT B4 ;  /* 0x0000000000047941 */ /* 0x000fea0003800200 */
.L_x_25025:
        /* <DEDUP_REMOVED lines=43> */
.L_x_25023:
[----:B------:R-:W-:Y:S05]  /*2bc80*/  BSYNC.RECONVERGENT B3 ;  /* 0x0000000000037941 */ /* 0x000fea0003800200 */
.L_x_25022:
        /* <DEDUP_REMOVED lines=10> */
.L_x_25021:
[----:B------:R-:W-:Y:S05]  /*2bd30*/  BSYNC.RECONVERGENT B2 ;  /* 0x0000000000027941 */ /* 0x000fea0003800200 */
.L_x_25020:
[----:B------:R-:W-:Y:S01]  /*2bd40*/  BSSY.RECONVERGENT B2, `(.L_x_25027) ;  /* 0x0000054000027945 */ /* 0x000fe20003800200 */
[----:B------:R-:W-:Y:S01]  /*2bd50*/  MOV R156, R157 ;  /* 0x0000009d009c7202 */ /* 0x000fe20000000f00 */
[----:B------:R-:W-:Y:S02]  /*2bd60*/  IMAD.MOV.U32 R162, RZ, RZ, RZ ;  /* 0x000000ffffa27224 */ /* 0x000fe400078e00ff */
[----:B------:R-:W-:Y:S05]  /*2bd70*/  @!P1 BRA `(.L_x_25028) ;  /* 0x0000000400409947 */ /* 0x000fea0003800000 */
[----:B------:R-:W-:Y:S01]  /*2bd80*/  ISETP.NE.AND P0, PT, R157, 0x1, PT ;  /* 0x000000019d00780c */ /* 0x000fe20003f05270 */
[----:B------:R-:W-:Y:S01]  /*2bd90*/  BSSY.RECONVERGENT B3, `(.L_x_25029) ;  /* 0x0000045000037945 */ /* 0x000fe20003800200 */
[----:B------:R-:W-:Y:S02]  /*2bda0*/  HFMA2 R156, -RZ, RZ, 0, 1.1920928955078125e-07 ;  /* 0x00000002ff9c7431 */ /* 0x000fe400000001ff */
[----:B0-----:R-:W-:-:S09]  /*2bdb0*/  IMAD.MOV.U32 R158, RZ, RZ, R0 ;  /* 0x000000ffff9e7224 */ /* 0x001fd200078e0000 */
        /* <DEDUP_REMOVED lines=9> */
.L_x_25031:
        /* <DEDUP_REMOVED lines=13> */
.L_x_25033:
[----:B------:R-:W-:Y:S05]  /*2bf20*/  BSYNC.RECONVERGENT B4 ;  /* 0x0000000000047941 */ /* 0x000fea0003800200 */
.L_x_25032:
        /* <DEDUP_REMOVED lines=43> */
.L_x_25030:
[----:B------:R-:W-:Y:S05]  /*2c1e0*/  BSYNC.RECONVERGENT B3 ;  /* 0x0000000000037941 */ /* 0x000fea0003800200 */
.L_x_25029:
        /* <DEDUP_REMOVED lines=9> */
.L_x_25028:
[----:B------:R-:W-:Y:S05]  /*2c280*/  BSYNC.RECONVERGENT B2 ;  /* 0x0000000000027941 */ /* 0x000fea0003800200 */
.L_x_25027:
        /* <DEDUP_REMOVED lines=17> */
.L_x_25038:
        /* <DEDUP_REMOVED lines=13> */
.L_x_25040:
[----:B------:R-:W-:Y:S05]  /*2c470*/  BSYNC.RECONVERGENT B4 ;  /* 0x0000000000047941 */ /* 0x000fea0003800200 */
.L_x_25039:
        /* <DEDUP_REMOVED lines=43> */
.L_x_25037:
[----:B------:R-:W-:Y:S05]  /*2c730*/  BSYNC.RECONVERGENT B3 ;  /* 0x0000000000037941 */ /* 0x000fea0003800200 */
.L_x_25036:
        /* <DEDUP_REMOVED lines=10> */
.L_x_25035:
[----:B------:R-:W-:Y:S05]  /*2c7e0*/  BSYNC.RECONVERGENT B2 ;  /* 0x0000000000027941 */ /* 0x000fea0003800200 */
.L_x_25034:
[----:B------:R-:W-:Y:S01]  /*2c7f0*/  BSSY.RECONVERGENT B2, `(.L_x_25041) ;  /* 0x0000054000027945 */ /* 0x000fe20003800200 */
[----:B0-----:R-:W-:Y:S01]  /*2c800*/  MOV R158, R157 ;  /* 0x0000009d009e7202 */ /* 0x001fe20000000f00 */
        /* <DEDUP_REMOVED lines=15> */
.L_x_25045:
        /* <DEDUP_REMOVED lines=13> */
.L_x_25047:
[----:B------:R-:W-:Y:S05]  /*2c9d0*/  BSYNC.RECONVERGENT B4 ;  /* 0x0000000000047941 */ /* 0x000fea0003800200 */
.L_x_25046:
        /* <DEDUP_REMOVED lines=43> */
.L_x_25044:
[----:B------:R-:W-:Y:S05]  /*2cc90*/  BSYNC.RECONVERGENT B3 ;  /* 0x0000000000037941 */ /* 0x000fea0003800200 */
.L_x_25043:
        /* <DEDUP_REMOVED lines=9> */
.L_x_25042:
[----:B------:R-:W-:Y:S05]  /*2cd30*/  BSYNC.RECONVERGENT B2 ;  /* 0x0000000000027941 */ /* 0x000fea0003800200 */
.L_x_25041:
        /* <DEDUP_REMOVED lines=17> */
.L_x_25052:
        /* <DEDUP_REMOVED lines=13> */
.L_x_25054:
[----:B------:R-:W-:Y:S05]  /*2cf20*/  BSYNC.RECONVERGENT B4 ;  /* 0x0000000000047941 */ /* 0x000fea0003800200 */
.L_x_25053:
        /* <DEDUP_REMOVED lines=43> */
.L_x_25051:
[----:B------:R-:W-:Y:S05]  /*2d1e0*/  BSYNC.RECONVERGENT B3 ;  /* 0x0000000000037941 */ /* 0x000fea0003800200 */
.L_x_25050:
        /* <DEDUP_REMOVED lines=10> */
.L_x_25049:
[----:B------:R-:W-:Y:S05]  /*2d290*/  BSYNC.RECONVERGENT B2 ;  /* 0x0000000000027941 */ /* 0x000fea0003800200 */
.L_x_25048:
        /* <DEDUP_REMOVED lines=17> */
.L_x_25059:
        /* <DEDUP_REMOVED lines=13> */
.L_x_25061:
[----:B------:R-:W-:Y:S05]  /*2d480*/  BSYNC.RECONVERGENT B4 ;  /* 0x0000000000047941 */ /* 0x000fea0003800200 */
.L_x_25060:
        /* <DEDUP_REMOVED lines=43> */
.L_x_25058:
[----:B------:R-:W-:Y:S05]  /*2d740*/  BSYNC.RECONVERGENT B3 ;  /* 0x0000000000037941 */ /* 0x000fea0003800200 */
.L_x_25057:
        /* <DEDUP_REMOVED lines=9> */
.L_x_25056:
[----:B------:R-:W-:Y:S05]  /*2d7e0*/  BSYNC.RECONVERGENT B2 ;  /* 0x0000000000027941 */ /* 0x000fea0003800200 */
.L_x_25055:
        /* <DEDUP_REMOVED lines=16> */
.L_x_25064:
        /* <DEDUP_REMOVED lines=13> */
.L_x_25066:
[----:B------:R-:W-:Y:S05]  /*2d9c0*/  BSYNC.RECONVERGENT B3 ;  /* 0x0000000000037941 */ /* 0x000fea0003800200 */
.L_x_25065:
        /* <DEDUP_REMOVED lines=43> */
.L_x_25063:
[----:B------:R-:W-:Y:S05]  /*2dc80*/  BSYNC.RECONVERGENT B2 ;  /* 0x0000000000027941 */ /* 0x000fea0003800200 */
.L_x_25062:
        /* <DEDUP_REMOVED lines=10> */
.L_x_25007:
[----:B------:R-:W-:Y:S05]  /*2dd30*/  BSYNC.RECONVERGENT B1 ;  /* 0x0000000000017941 */ /* 0x000fea0003800200 */
.L_x_24956:
[----:B------:R-:W-:Y:S01]  /*2dd40*/  FADD.FTZ R216, RZ, R84 ;  /* 0x00000054ffd87221 */ /* 0x000fe20000010000 */
[----:B------:R-:W-:Y:S01]  /*2dd50*/  IMAD.WIDE.U32 R222, R227, 0x20, R222 ;  /* 0x00000020e3de7825 */ /* 0x000fe200078e00de */
[----:B------:R-:W-:Y:S01]  /*2dd60*/  BSSY.RECONVERGENT B1, `(.L_x_25067) ;  /* 0x0000057000017945 */ /* 0x000fe20003800200 */
[----:B------:R-:W-:Y:S02]  /*2dd70*/  LOP3.LUT P0, RZ, R214, 0x1f, RZ, 0xc0, !PT ;  /* 0x0000001fd6ff7812 */ /* 0x000fe4000780c0ff */
[----:B------:R-:W-:Y:S01]  /*2dd80*/  FADD.FTZ R219, R216, R85 ;  /* 0x00000055d8db7221 */ /* 0x000fe20000010000 */
[----:B-----5:R0:W-:Y:S03]  /*2dd90*/  STG.E.128 desc[UR8][R222.64], R160 ;  /* 0x000000a0de007986 */ /* 0x0201e6000c101d08 */
        /* <DEDUP_REMOVED lines=83> */
.L_x_25068:
[----:B------:R-:W-:Y:S05]  /*2e2d0*/  BSYNC.RECONVERGENT B1 ;  /* 0x0000000000017941 */ /* 0x000fea0003800200 */
.L_x_25067:
[----:B------:R-:W-:Y:S01]  /*2e2e0*/  UMOV UR33, 0xffffffff ;  /* 0xffffffff00217882 */ /* 0x000fe20000000000 */
[----:B------:R-:W-:Y:S02]  /*2e2f0*/  FADD.FTZ R214, R214, R159 ;  /* 0x0000009fd6d67221 */ /* 0x000fe40000010000 */
[----:B------:R-:W-:Y:S05]  /*2e300*/  BRA.DIV UR33, `(.L_x_25069) ;  /* 0x0000002221a87947 */ /* 0x000fea000b800000 */
[----:B------:R-:W1:Y:S02]  /*2e310*/  SHFL.BFLY PT, R219, R214, 0x1, 0x1f ;  /* 0x0c201f00d6db7f89 */ /* 0x000e6400000e0000 */
[----:B-1----:R-:W-:-:S05]  /*2e320*/  FADD.FTZ R221, R214, R219 ;  /* 0x000000dbd6dd7221 */ /* 0x002fca0000010000 */
        /* <DEDUP_REMOVED lines=147> */
.L_x_25084:
        /* <DEDUP_REMOVED lines=18> */
[----:B------:R-:W-:Y:S01]  /*2ed80*/  IMAD.U32 R222, R28, 0x10000, RZ ;  /* 0x000100001cde7824 */ /* 0x000fe200078e00ff */
[----:B------:R-:W-:Y:S01]  /*2ed90*/  SHF.L.U32 R226, R143, 0x10, RZ ;  /* 0x000000108fe27819 */ /* 0x000fe200000006ff */
[----:B------:R-:W-:Y:S01]  /*2eda0*/  IMAD R217, R216, R217, RZ ;  /* 0x000000d9d8d97224 */ /* 0x000fe200078e02ff */
        /* <DEDUP_REMOVED lines=10> */
[C---:B------:R-:W-:Y:S01]  /*2ee50*/  FADD.FTZ R231, -R215.reuse, R72 ;  /* 0x00000048d7e77221 */ /* 0x040fe20000010100 */
[C---:B------:R-:W-:Y:S01]  /*2ee60*/  FADD.FTZ R235, -R215.reuse, R68 ;  /* 0x00000044d7eb7221 */ /* 0x040fe20000010100 */
[C---:B------:R-:W-:Y:S01]  /*2ee70*/  FADD.FTZ R241, -R215.reuse, R66 ;  /* 0x00000042d7f17221 */ /* 0x040fe20000010100 */
[----:B------:R-:W-:Y:S01]  /*2ee80*/  FADD.FTZ R243, -R215, R60 ;  /* 0x0000003cd7f37221 */ /* 0x000fe20000010100 */
[----:B------:R-:W-:Y:S01]  /*2ee90*/  FMUL.FTZ R85, R214, R85 ;  /* 0x00000055d6557220 */ /* 0x000fe20000410000 */
[----:B------:R-:W-:Y:S01]  /*2eea0*/  IMAD.U32 R58, R4, 0x10000, RZ ;  /* 0x00010000043a7824 */ /* 0x000fe200078e00ff */
[----:B------:R-:W-:Y:S01]  /*2eeb0*/  SHF.L.U32 R64, R5, 0x10, RZ ;  /* 0x0000001005407819 */ /* 0x000fe200000006ff */
[C---:B------:R-:W-:Y:S01]  /*2eec0*/  FADD.FTZ R233, -R215.reuse, R74 ;  /* 0x0000004ad7e97221 */ /* 0x040fe20000010100 */
[C---:B------:R-:W-:Y:S01]  /*2eed0*/  FADD.FTZ R237, -R215.reuse, R70 ;  /* 0x00000046d7ed7221 */ /* 0x040fe20000010100 */
[----:B------:R-:W-:Y:S01]  /*2eee0*/  FADD.FTZ R245, -R215, R62 ;  /* 0x0000003ed7f57221 */ /* 0x000fe20000010100 */
[----:B------:R-:W-:Y:S01]  /*2eef0*/  FMUL.FTZ R87, R214, R87 ;  /* 0x00000057d6577220 */ /* 0x000fe20000410000 */
[----:B------:R-:W-:Y:S01]  /*2ef00*/  SHF.L.U32 R60, R153, 0x10, RZ ;  /* 0x00000010993c7819 */ /* 0x000fe200000006ff */
[----:B------:R-:W-:Y:S01]  /*2ef10*/  IMAD.U32 R66, R6, 0x10000, RZ ;  /* 0x0001000006427824 */ /* 0x000fe200078e00ff */
[----:B------:R-:W-:Y:S01]  /*2ef20*/  SHF.L.U32 R68, R154, 0x10, RZ ;  /* 0x000000109a447819 */ /* 0x000fe200000006ff */
[C---:B------:R-:W-:Y:S01]  /*2ef30*/  FMUL.FTZ R221, R214.reuse, R221 ;  /* 0x000000ddd6dd7220 */ /* 0x040fe20000410000 */
[----:B------:R-:W-:Y:S01]  /*2ef40*/  SHF.L.U32 R72, R7, 0x10, RZ ;  /* 0x0000001007487819 */ /* 0x000fe200000006ff */
[C---:B------:R-:W-:Y:S01]  /*2ef50*/  FMUL.FTZ R223, R214.reuse, R223 ;  /* 0x000000dfd6df7220 */ /* 0x040fe20000410000 */
[----:B------:R-:W-:Y:S01]  /*2ef60*/  FMUL.FTZ R81, R214, R81 ;  /* 0x00000051d6517220 */ /* 0x000fe20000410000 */
[----:B------:R-:W-:-:S02]  /*2ef70*/  IMAD.U32 R62, R121, 0x10000, RZ ;  /* 0x00010000793e7824 */ /* 0x000fc400078e00ff */
[C---:B------:R-:W-:Y:S01]  /*2ef80*/  FADD.FTZ R225, -R215.reuse, R82 ;  /* 0x00000052d7e17221 */ /* 0x040fe20000010100 */
[----:B------:R-:W-:Y:S02]  /*2ef90*/  IMAD.U32 R70, R122, 0x10000, RZ ;  /* 0x000100007a467824 */ /* 0x000fe400078e00ff */
[C---:B------:R-:W-:Y:S01]  /*2efa0*/  FADD.FTZ R227, -R215.reuse, R76 ;  /* 0x0000004cd7e37221 */ /* 0x040fe20000010100 */
[----:B------:R-:W-:Y:S02]  /*2efb0*/  IMAD.U32 R74, R8, 0x10000, RZ ;  /* 0x00010000084a7824 */ /* 0x000fe400078e00ff */
[C---:B------:R-:W-:Y:S01]  /*2efc0*/  FADD.FTZ R83, -R215.reuse, R83 ;  /* 0x00000053d7537221 */ /* 0x040fe20000010100 */
[C---:B------:R-:W-:Y:S01]  /*2efd0*/  FADD.FTZ R77, -R215.reuse, R77 ;  /* 0x0000004dd74d7221 */ /* 0x040fe20000010100 */
[----:B------:R-:W-:Y:S01]  /*2efe0*/  FADD.FTZ R229, -R215, R78 ;  /* 0x0000004ed7e57221 */ /* 0x000fe20000010100 */
[----:B------:R-:W-:Y:S01]  /*2eff0*/  FFMA.FTZ R85, R85, R56, R58 ;  /* 0x0000003855557223 */ /* 0x000fe2000001003a */
[----:B------:R-:W-:Y:S01]  /*2f000*/  FFMA.FTZ R58, R87, R64, R66 ;  /* 0x00000040573a7223 */ /* 0x000fe20000010042 */
[----:B------:R-:W-:Y:S01]  /*2f010*/  FFMA.FTZ R221, R221, R60, R62 ;  /* 0x0000003cdddd7223 */ /* 0x000fe2000001003e */
[----:B------:R-:W-:Y:S01]  /*2f020*/  FFMA.FTZ R223, R223, R68, R70 ;  /* 0x00000044dfdf7223 */ /* 0x000fe20000010046 */
[----:B------:R-:W-:Y:S01]  /*2f030*/  FFMA.FTZ R66, R81, R72, R74 ;  /* 0x0000004851427223 */ /* 0x000fe2000001004a */
[----:B------:R-:W-:Y:S01]  /*2f040*/  SHF.L.U32 R56, R155, 0x10, RZ ;  /* 0x000000109b387819 */ /* 0x000fe200000006ff */
[----:B------:R-:W-:Y:S01]  /*2f050*/  FMUL.FTZ R225, R214, R225 ;  /* 0x000000e1d6e17220 */ /* 0x000fe20000410000 */
[----:B------:R-:W-:Y:S01]  /*2f060*/  SHF.L.U32 R64, R148, 0x10, RZ ;  /* 0x0000001094407819 */ /* 0x000fe200000006ff */
[----:B------:R-:W-:Y:S01]  /*2f070*/  FMUL.FTZ R227, R214, R227 ;  /* 0x000000e3d6e37220 */ /* 0x000fe20000410000 */
[----:B------:R-:W-:Y:S01]  /*2f080*/  IMAD.U32 R60, R123, 0x10000, RZ ;  /* 0x000100007b3c7824 */ /* 0x000fe200078e00ff */
        /* <DEDUP_REMOVED lines=10> */
[----:B------:R-:W-:Y:S01]  /*2f130*/  FADD.FTZ R73, -R215, R73 ;  /* 0x00000049d7497221 */ /* 0x000fe20000010100 */
[----:B------:R-:W-:Y:S02]  /*2f140*/  IMAD.U32 R78, R117, 0x10000, RZ ;  /* 0x00010000754e7824 */ /* 0x000fe400078e00ff */
        /* <DEDUP_REMOVED lines=15> */
[----:B------:R-:W-:Y:S01]  /*2f240*/  FMUL.FTZ R233, R214, R233 ;  /* 0x000000e9d6e97220 */ /* 0x000fe20000410000 */
[----:B------:R-:W-:Y:S01]  /*2f250*/  IMAD.U32 R74, R16, 0x10000, RZ ;  /* 0x00010000104a7824 */ /* 0x000fe200078e00ff */
[----:B------:R-:W-:Y:S01]  /*2f260*/  SHF.L.U32 R80, R17, 0x10, RZ ;  /* 0x0000001011507819 */ /* 0x000fe200000006ff */
[----:B------:R-:W-:-:S02]  /*2f270*/  IMAD.U32 R78, R119, 0x10000, RZ ;  /* 0x00010000774e7824 */ /* 0x000fc400078e00ff */
[----:B------:R-:W-:Y:S01]  /*2f280*/  FMUL.FTZ R75, R214, R75 ;  /* 0x0000004bd64b7220 */ /* 0x000fe20000410000 */
[----:B------:R-:W-:Y:S02]  /*2f290*/  IMAD.U32 R82, R18, 0x10000, RZ ;  /* 0x0001000012527824 */ /* 0x000fe400078e00ff */
        /* <DEDUP_REMOVED lines=140> */
[----:B------:R-:W-:Y:S02]  /*2fb60*/  IMAD.U32 R61, R105, 0x10000, RZ ;  /* 0x00010000693d7824 */ /* 0x000fe400078e00ff */
[----:B------:R-:W-:Y:S01]  /*2fb70*/  FFMA.FTZ R216, R59, R216, R76 ;  /* 0x000000d83bd87223 */ /* 0x000fe2000001004c */
[----:B------:R-:W-:-:S02]  /*2fb80*/  IMAD.U32 R228, R111, 0x10000, RZ ;  /* 0x000100006fe47824 */ /* 0x000fc400078e00ff */
        /* <DEDUP_REMOVED lines=9> */
[----:B------:R-:W-:Y:S01]  /*2fc20*/  SHF.L.U32 R84, R136, 0x10, RZ ;  /* 0x0000001088547819 */ /* 0x000fe200000006ff */
[----:B------:R-:W-:Y:S01]  /*2fc30*/  IMAD.U32 R86, R104, 0x10000, RZ ;  /* 0x0001000068567824 */ /* 0x000fe200078e00ff */
[----:B------:R-:W-:Y:S01]  /*2fc40*/  SHF.L.U32 R226, R180, 0x10, RZ ;  /* 0x00000010b4e27819 */ /* 0x000fe200000006ff */
[----:B------:R-:W-:Y:S01]  /*2fc50*/  FFMA.FTZ R59, R44, R59, R63 ;  /* 0x0000003b2c3b7223 */ /* 0x000fe2000001003f */
[----:B------:R-:W-:-:S02]  /*2fc60*/  IMAD.U32 R228, R181, 0x10000, RZ ;  /* 0x00010000b5e47824 */ /* 0x000fc400078e00ff */
[----:B------:R-:W-:Y:S01]  /*2fc70*/  FFMA.FTZ R61, R48, R61, R53 ;  /* 0x0000003d303d7223 */ /* 0x000fe20000010035 */
[----:B------:R-:W-:Y:S01]  /*2fc80*/  FFMA.FTZ R222, R49, R222, R54 ;  /* 0x000000de31de7223 */ /* 0x000fe20000010036 */
[----:B------:R-:W-:Y:S01]  /*2fc90*/  SHF.L.U32 R63, R133, 0x10, RZ ;  /* 0x00000010853f7819 */ /* 0x000fe200000006ff */
[----:B------:R-:W-:Y:S01]  /*2fca0*/  IMAD.U32 R49, R101, 0x10000, RZ ;  /* 0x0001000065317824 */ /* 0x000fe200078e00ff */
[----:B------:R-:W-:Y:S01]  /*2fcb0*/  SHF.L.U32 R224, R188, 0x10, RZ ;  /* 0x00000010bce07819 */ /* 0x000fe200000006ff */
        /* <DEDUP_REMOVED lines=19> */
[----:B------:R-:W-:Y:S02]  /*2fdf0*/  IMAD.U32 R44, R187, 0x10000, RZ ;  /* 0x00010000bb2c7824 */ /* 0x000fe400078e00ff */
[----:B------:R-:W-:Y:S01]  /*2fe00*/  FFMA.FTZ R230, R39, R230, R36 ;  /* 0x000000e627e67223 */ /* 0x000fe20000010024 */
[----:B------:R-:W-:Y:S01]  /*2fe10*/  FFMA.FTZ R71, R32, R71, R37 ;  /* 0x0000004720477223 */ /* 0x000fe20000010025 */
[----:B------:R-:W-:Y:S01]  /*2fe20*/  SHF.L.U32 R51, R134, 0x10, RZ ;  /* 0x0000001086337819 */ /* 0x000fe200000006ff */
[----:B------:R-:W-:Y:S01]  /*2fe30*/  FFMA.FTZ R86, R45, R86, R44 ;  /* 0x000000562d567223 */ /* 0x000fe2000001002c */
[----:B------:R-:W0:Y:S01]  /*2fe40*/  LDC.64 R36, c[0x0][0x428] ;  /* 0x00010a00ff247b82 */ /* 0x000e220000000a00 */
[----:B------:R-:W-:Y:S01]  /*2fe50*/  SHF.L.U32 R44, R192, 0x10, RZ ;  /* 0x00000010c02c7819 */ /* 0x000fe200000006ff */
[----:B------:R-:W-:Y:S01]  /*2fe60*/  IMAD.U32 R46, R193, 0x10000, RZ ;  /* 0x00010000c12e7824 */ /* 0x000fe200078e00ff */
[----:B------:R-:W-:Y:S01]  /*2fe70*/  SHF.L.U32 R67, R139, 0x10, RZ ;  /* 0x000000108b437819 */ /* 0x000fe200000006ff */
[----:B------:R-:W-:Y:S01]  /*2fe80*/  IMAD.U32 R53, R102, 0x10000, RZ ;  /* 0x0001000066357824 */ /* 0x000fe200078e00ff */
[----:B------:R-:W-:Y:S01]  /*2fe90*/  SHF.L.U32 R45, R135, 0x10, RZ ;  /* 0x00000010872d7819 */ /* 0x000fe200000006ff */
[----:B------:R-:W-:-:S02]  /*2fea0*/  IMAD.U32 R55, R107, 0x10000, RZ ;  /* 0x000100006b377824 */ /* 0x000fc400078e00ff */
[----:B------:R-:W-:Y:S01]  /*2feb0*/  FFMA.FTZ R43, R43, R44, R46 ;  /* 0x0000002c2b2b7223 */ /* 0x000fe2000001002e */
[----:B------:R-:W-:Y:S01]  /*2fec0*/  IMAD.U32 R47, R103, 0x10000, RZ ;  /* 0x00010000672f7824 */ /* 0x000fe200078e00ff */
[----:B------:R-:W-:Y:S01]  /*2fed0*/  SHF.L.U32 R234, R200, 0x10, RZ ;  /* 0x00000010c8ea7819 */ /* 0x000fe200000006ff */
[----:B------:R-:W-:Y:S01]  /*2fee0*/  FFMA.FTZ R40, R40, R51, R53 ;  /* 0x0000003328287223 */ /* 0x000fe20000010035 */
[----:B------:R-:W-:Y:S01]  /*2fef0*/  SHF.L.U32 R69, R129, 0x10, RZ ;  /* 0x0000001081457819 */ /* 0x000fe200000006ff */
[----:B------:R-:W-:Y:S02]  /*2ff00*/  IMAD.U32 R44, R201, 0x10000, RZ ;  /* 0x00010000c92c7824 */ /* 0x000fe400078e00ff */
[----:B------:R-:W-:Y:S01]  /*2ff10*/  FFMA.FTZ R67, R50, R67, R55 ;  /* 0x0000004332437223 */ /* 0x000fe20000010037 */
[----:B------:R-:W-:Y:S02]  /*2ff20*/  IMAD.U32 R51, R97, 0x10000, RZ ;  /* 0x0001000061337824 */ /* 0x000fe400078e00ff */
[----:B------:R-:W-:Y:S01]  /*2ff30*/  FFMA.FTZ R42, R42, R45, R47 ;  /* 0x0000002d2a2a7223 */ /* 0x000fe2000001002f */
[----:B------:R-:W-:Y:S01]  /*2ff40*/  SHF.L.U32 R73, R131, 0x10, RZ ;  /* 0x0000001083497819 */ /* 0x000fe200000006ff */
[----:B------:R-:W-:Y:S01]  /*2ff50*/  IMAD.U32 R45, R99, 0x10000, RZ ;  /* 0x00010000632d7824 */ /* 0x000fe200078e00ff */
[----:B------:R-:W-:Y:S01]  /*2ff60*/  SHF.R.S32.HI R32, RZ, 0x1f, R217 ;  /* 0x0000001fff207819 */ /* 0x000fe200000114d9 */
[----:B------:R-:W-:Y:S01]  /*2ff70*/  FFMA.FTZ R234, R35, R234, R44 ;  /* 0x000000ea23ea7223 */ /* 0x000fe2000001002c */
[----:B------:R-:W-:Y:S01]  /*2ff80*/  SHF.L.U32 R50, R190, 0x10, RZ ;  /* 0x00000010be327819 */ /* 0x000fe200000006ff */
[----:B------:R-:W-:-:S02]  /*2ff90*/  IMAD.U32 R54, R191, 0x10000, RZ ;  /* 0x00010000bf367824 */ /* 0x000fc400078e00ff */
[----:B------:R-:W-:Y:S01]  /*2ffa0*/  FFMA.FTZ R69, R38, R69, R51 ;  /* 0x0000004526457223 */ /* 0x000fe20000010033 */
[----:B------:R-:W-:Y:S01]  /*2ffb0*/  SHF.L.U32 R232, R198, 0x10, RZ ;  /* 0x00000010c6e87819 */ /* 0x000fe200000006ff */
[----:B------:R-:W-:Y:S01]  /*2ffc0*/  IMAD.U32 R38, R199, 0x10000, RZ ;  /* 0x00010000c7267824 */ /* 0x000fe200078e00ff */
[----:B------:R-:W-:Y:S01]  /*2ffd0*/  SHF.L.U32 R44, R204, 0x10, RZ ;  /* 0x00000010cc2c7819 */ /* 0x000fe200000006ff */
[----:B------:R-:W-:Y:S01]  /*2ffe0*/  IMAD.U32 R46, R205, 0x10000, RZ ;  /* 0x00010000cd2e7824 */ /* 0x000fe200078e00ff */
[----:B------:R-:W-:Y:S01]  /*2fff0*/  SHF.L.U32 R215, R152, 0x10, RZ ;  /* 0x0000001098d77819 */ /* 0x000fe200000006ff */
[----:B------:R-:W-:Y:S01]  /*30000*/  IMAD.U32 R52, R120, 0x10000, RZ ;  /* 0x0001000078347824 */ /* 0x000fe200078e00ff */
[----:B------:R-:W-:Y:S01]  /*30010*/  LEA.HI R32, R32, R217, RZ, 0x3 ;  /* 0x000000d920207211 */ /* 0x000fe200078f18ff */
[----:B------:R-:W-:Y:S01]  /*30020*/  FFMA.FTZ R73, R34, R73, R45 ;  /* 0x0000004922497223 */ /* 0x000fe2000001002d */
[----:B------:R-:W-:Y:S01]  /*30030*/  SHF.L.U32 R39, R125, 0x10, RZ ;  /* 0x000000107d277819 */ /* 0x000fe200000006ff */
[----:B------:R-:W-:Y:S01]  /*30040*/  FFMA.FTZ R41, R41, R50, R54 ;  /* 0x0000003229297223 */ /* 0x000fe20000010036 */
[----:B------:R-:W-:Y:S01]  /*30050*/  IMAD.U32 R45, R93, 0x10000, RZ ;  /* 0x000100005d2d7824 */ /* 0x000fe200078e00ff */
[----:B------:R-:W-:Y:S01]  /*30060*/  SHF.L.U32 R48, R208, 0x10, RZ ;  /* 0x00000010d0307819 */ /* 0x000fe200000006ff */
[----:B------:R-:W-:Y:S01]  /*30070*/  FFMA.FTZ R232, R33, R232, R38 ;  /* 0x000000e821e87223 */ /* 0x000fe20000010026 */
[----:B------:R-:W-:Y:S01]  /*30080*/  FFMA.FTZ R163, R163, R44, R46 ;  /* 0x0000002ca3a37223 */ /* 0x000fe2000001002e */
[----:B------:R-:W-:Y:S01]  /*30090*/  IMAD.U32 R50, R209, 0x10000, RZ ;  /* 0x00010000d1327824 */ /* 0x000fe200078e00ff */
[----:B------:R-:W-:Y:S01]  /*300a0*/  SHF.L.U32 R33, R124, 0x10, RZ ;  /* 0x000000107c217819 */ /* 0x000fe200000006ff */
[----:B------:R-:W-:Y:S01]  /*300b0*/  FFMA.FTZ R52, R219, R215, R52 ;  /* 0x000000d7db347223 */ /* 0x000fe20000010034 */
[----:B------:R-:W-:Y:S01]  /*300c0*/  SHF.L.U32 R34, R202, 0x10, RZ ;  /* 0x00000010ca227819 */ /* 0x000fe200000006ff */
[----:B------:R-:W-:Y:S01]  /*300d0*/  IMAD.U32 R35, R92, 0x10000, RZ ;  /* 0x000100005c237824 */ /* 0x000fe200078e00ff */
[----:B------:R-:W-:Y:S01]  /*300e0*/  LEA.HI.SX32 R213, R32, R213, 0x1d ;  /* 0x000000d520d57211 */ /* 0x000fe200078feaff */
[----:B------:R-:W-:Y:S01]  /*300f0*/  IMAD.U32 R38, R203, 0x10000, RZ ;  /* 0x00010000cb267824 */ /* 0x000fe200078e00ff */
[----:B------:R-:W-:Y:S01]  /*30100*/  SHF.L.U32 R44, R206, 0x10, RZ ;  /* 0x00000010ce2c7819 */ /* 0x000fe200000006ff */
[----:B------:R-:W-:-:S02]  /*30110*/  IMAD.U32 R46, R207, 0x10000, RZ ;  /* 0x00010000cf2e7824 */ /* 0x000fc400078e00ff */
[----:B------:R-:W-:Y:S01]  /*30120*/  FFMA.FTZ R162, R162, R39, R45 ;  /* 0x00000027a2a27223 */ /* 0x000fe2000001002d */
[----:B------:R-:W-:Y:S01]  /*30130*/  SHF.L.U32 R45, R126, 0x10, RZ ;  /* 0x000000107e2d7819 */ /* 0x000fe200000006ff */
[----:B------:R-:W-:Y:S01]  /*30140*/  FFMA.FTZ R81, R159, R48, R50 ;  /* 0x000000309f517223 */ /* 0x000fe20000010032 */
[----:B------:R-:W-:Y:S01]  /*30150*/  SHF.L.U32 R49, R127, 0x10, RZ ;  /* 0x000000107f317819 */ /* 0x000fe200000006ff */
[----:B------:R-:W-:Y:S01]  /*30160*/  IMAD.U32 R47, R94, 0x10000, RZ ;  /* 0x000100005e2f7824 */ /* 0x000fe200078e00ff */
[----:B------:R-:W-:Y:S01]  /*30170*/  IADD3 R159, PT, PT, R213, 0x20, RZ ;  /* 0x00000020d59f7810 */ /* 0x000fe20007ffe0ff */
[----:B------:R-:W-:Y:S02]  /*30180*/  IMAD.U32 R51, R95, 0x10000, RZ ;  /* 0x000100005f337824 */ /* 0x000fe400078e00ff */
[----:B------:R-:W-:Y:S01]  /*30190*/  FFMA.FTZ R160, R160, R33, R35 ;  /* 0x00000021a0a07223 */ /* 0x000fe20000010023 */
[----:B------:R-:W-:Y:S01]  /*301a0*/  FFMA.FTZ R161, R161, R34, R38 ;  /* 0x00000022a1a17223 */ /* 0x000fe20000010026 */
[----:B------:R-:W-:Y:S01]  /*301b0*/  FFMA.FTZ R77, R157, R44, R46 ;  /* 0x0000002c9d4d7223 */ /* 0x000fe2000001002e */
[----:B------:R-:W-:Y:S01]  /*301c0*/  F2FP.BF16.F32.PACK_AB R35, R70, R225 ;  /* 0x000000e14623723e */ /* 0x000fe200000010ff */
[----:B0-----:R-:W-:Y:S01]  /*301d0*/  IMAD.WIDE.U32 R38, R213, 0x10, R36 ;  /* 0x00000010d5267825 */ /* 0x001fe200078e0024 */
[----:B------:R-:W-:-:S03]  /*301e0*/  F2FP.BF16.F32.PACK_AB R34, R66, R223 ;  /* 0x000000df4222723e */ /* 0x000fc600000010ff */
[----:B------:R-:W-:Y:S01]  /*301f0*/  FFMA.FTZ R66, R158, R49, R51 ;  /* 0x000000319e427223 */ /* 0x000fe20000010033 */
[----:B------:R-:W-:Y:S01]  /*30200*/  F2FP.BF16.F32.PACK_AB R33, R58, R221 ;  /* 0x000000dd3a21723e */ /* 0x000fe200000010ff */
[----:B------:R-:W-:Y:S01]  /*30210*/  VIADD R157, R213, 0x40 ;  /* 0x00000040d59d7836 */ /* 0x000fe20000000000 */
[----:B------:R-:W-:Y:S01]  /*30220*/  F2FP.BF16.F32.PACK_AB R32, R85, R52 ;  /* 0x000000345520723e */ /* 0x000fe200000010ff */
[----:B------:R-:W-:Y:S01]  /*30230*/  FFMA.FTZ R58, R156, R45, R47 ;  /* 0x0000002d9c3a7223 */ /* 0x000fe2000001002f */
[C---:B------:R-:W-:Y:S01]  /*30240*/  IADD3 R79, PT, PT, R213.reuse, 0x60, RZ ;  /* 0x00000060d54f7810 */ /* 0x040fe20007ffe0ff */
[C---:B------:R-:W-:Y:S01]  /*30250*/  VIADD R75, R213.reuse, 0x80 ;  /* 0x00000080d54b7836 */ /* 0x040fe20000000000 */
[C---:B------:R-:W-:Y:S01]  /*30260*/  IADD3 R55, PT, PT, R213.reuse, 0xa0, RZ ;  /* 0x000000a0d5377810 */ /* 0x040fe20007ffe0ff */
[C---:B------:R-:W-:Y:S01]  /*30270*/  VIADD R53, R213.reuse, 0xc0 ;  /* 0x000000c0d5357836 */ /* 0x040fe20000000000 */
[----:B------:R-:W-:Y:S01]  /*30280*/  IADD3 R83, PT, PT, R213, 0xe0, RZ ;  /* 0x000000e0d5537810 */ /* 0x000fe20007ffe0ff */
[--C-:B------:R-:W-:Y:S01]  /*30290*/  IMAD.WIDE.U32 R158, R159, 0x10, R36.reuse ;  /* 0x000000109f9e7825 */ /* 0x100fe200078e0024 */
[----:B------:R-:W-:Y:S01]  /*302a0*/  F2FP.BF16.F32.PACK_AB R47, R78, R233 ;  /* 0x000000e94e2f723e */ /* 0x000fe200000010ff */
[----:B------:R0:W-:Y:S01]  /*302b0*/  STG.E.128 desc[UR8][R38.64], R32 ;  /* 0x0000002026007986 */ /* 0x0001e2000c101d08 */
[----:B------:R-:W-:Y:S01]  /*302c0*/  F2FP.BF16.F32.PACK_AB R46, R68, R231 ;  /* 0x000000e7442e723e */ /* 0x000fe200000010ff */
[----:B------:R-:W-:Y:S01]  /*302d0*/  IMAD.WIDE.U32 R156, R157, 0x10, R36 ;  /* 0x000000109d9c7825 */ /* 0x000fe200078e0024 */
[----:B------:R-:W-:-:S02]  /*302e0*/  F2FP.BF16.F32.PACK_AB R45, R60, R229 ;  /* 0x000000e53c2d723e */ /* 0x000fc400000010ff */
        /* <DEDUP_REMOVED lines=12> */
[----:B0-----:R-:W-:Y:S01]  /*303b0*/  F2FP.BF16.F32.PACK_AB R35, R216, R249 ;  /* 0x000000f9d823723e */ /* 0x001fe200000010ff */
[----:B------:R0:W-:Y:S01]  /*303c0*/  STG.E.128 desc[UR8][R156.64], R48 ;  /* 0x000000309c007986 */ /* 0x0001e2000c101d08 */
[----:B------:R-:W-:Y:S01]  /*303d0*/  F2FP.BF16.F32.PACK_AB R34, R80, R247 ;  /* 0x000000f75022723e */ /* 0x000fe200000010ff */
[----:B------:R-:W-:Y:S01]  /*303e0*/  IMAD.WIDE.U32 R82, R83, 0x10, R36 ;  /* 0x0000001053527825 */ /* 0x000fe200078e0024 */
[----:B------:R-:W-:Y:S02]  /*303f0*/  F2FP.BF16.F32.PACK_AB R33, R72, R245 ;  /* 0x000000f54821723e */ /* 0x000fe400000010ff */
[----:B------:R-:W-:Y:S02]  /*30400*/  F2FP.BF16.F32.PACK_AB R32, R62, R243 ;  /* 0x000000f33e20723e */ /* 0x000fe400000010ff */
[----:B------:R-:W-:-:S02]  /*30410*/  F2FP.BF16.F32.PACK_AB R39, R228, R67 ;  /* 0x00000043e427723e */ /* 0x000fc400000010ff */
[----:B------:R-:W-:Y:S01]  /*30420*/  F2FP.BF16.F32.PACK_AB R38, R222, R61 ;  /* 0x0000003dde26723e */ /* 0x000fe200000010ff */
[----:B------:R2:W-:Y:S01]  /*30430*/  STG.E.128 desc[UR8][R78.64], R32 ;  /* 0x000000204e007986 */ /* 0x0005e2000c101d08 */
[----:B------:R-:W-:Y:S02]  /*30440*/  F2FP.BF16.F32.PACK_AB R37, R84, R57 ;  /* 0x000000395425723e */ /* 0x000fe400000010ff */
[----:B------:R-:W-:Y:S02]  /*30450*/  F2FP.BF16.F32.PACK_AB R36, R76, R251 ;  /* 0x000000fb4c24723e */ /* 0x000fe400000010ff */
[----:B------:R-:W-:Y:S02]  /*30460*/  F2FP.BF16.F32.PACK_AB R41, R224, R63 ;  /* 0x0000003fe029723e */ /* 0x000fe400000010ff */
[----:B------:R-:W-:Y:S01]  /*30470*/  F2FP.BF16.F32.PACK_AB R40, R86, R59 ;  /* 0x0000003b5628723e */ /* 0x000fe200000010ff */
[----:B------:R2:W-:Y:S01]  /*30480*/  STG.E.128 desc[UR8][R74.64], R36 ;  /* 0x000000244a007986 */ /* 0x0005e2000c101d08 */
[----:B-1----:R-:W-:-:S02]  /*30490*/  F2FP.BF16.F32.PACK_AB R47, R234, R73 ;  /* 0x00000049ea2f723e */ /* 0x002fc400000010ff */
[----:B------:R-:W-:Y:S01]  /*304a0*/  F2FP.BF16.F32.PACK_AB R46, R232, R71 ;  /* 0x00000047e82e723e */ /* 0x000fe200000010ff */
[----:B------:R2:W-:Y:S01]  /*304b0*/  STG.E.128 desc[UR8][R54.64], R40 ;  /* 0x0000002836007986 */ /* 0x0005e2000c101d08 */
[----:B------:R-:W-:Y:S02]  /*304c0*/  F2FP.BF16.F32.PACK_AB R45, R230, R69 ;  /* 0x00000045e62d723e */ /* 0x000fe400000010ff */
[----:B------:R-:W-:Y:S02]  /*304d0*/  F2FP.BF16.F32.PACK_AB R44, R226, R65 ;  /* 0x00000041e22c723e */ /* 0x000fe400000010ff */
[----:B0-----:R-:W-:Y:S02]  /*304e0*/  F2FP.BF16.F32.PACK_AB R51, R81, R66 ;  /* 0x000000425133723e */ /* 0x001fe400000010ff */
[----:B------:R-:W-:Y:S01]  /*304f0*/  F2FP.BF16.F32.PACK_AB R50, R77, R58 ;  /* 0x0000003a4d32723e */ /* 0x000fe200000010ff */
[----:B------:R2:W-:Y:S01]  /*30500*/  STG.E.128 desc[UR8][R52.64], R44 ;  /* 0x0000002c34007986 */ /* 0x0005e2000c101d08 */
[----:B------:R-:W-:-:S02]  /*30510*/  F2FP.BF16.F32.PACK_AB R49, R163, R162 ;  /* 0x000000a2a331723e */ /* 0x000fc400000010ff */
[----:B------:R-:W-:-:S05]  /*30520*/  F2FP.BF16.F32.PACK_AB R48, R161, R160 ;  /* 0x000000a0a130723e */ /* 0x000fca00000010ff */
[----:B------:R2:W-:Y:S02]  /*30530*/  STG.E.128 desc[UR8][R82.64], R48 ;  /* 0x0000003052007986 */ /* 0x0005e4000c101d08 */
.L_x_25071:
[----:B------:R-:W-:Y:S05]  /*30540*/  BSYNC.RECONVERGENT B1 ;  /* 0x0000000000017941 */ /* 0x000fea0003800200 */
.L_x_25070:
[----:B--2---:R-:W0:Y:S02]  /*30550*/  LDC.64 R32, c[0x0][0x380] ;  /* 0x0000e000ff207b82 */ /* 0x004e240000000a00 */
[----:B0-----:R-:W-:-:S05]  /*30560*/  IMAD R212, R32, 0x4, R212 ;  /* 0x0000000420d47824 */ /* 0x001fca00078e02d4 */
[----:B------:R-:W-:-:S13]  /*30570*/  ISETP.GE.AND P0, PT, R212, R33, PT ;  /* 0x00000021d400720c */ /* 0x000fda0003f06270 */
[----:B------:R-:W-:Y:S05]  /*30580*/  @!P0 BRA `(.L_x_25072) ;  /* 0xfffffd08003c8947 */ /* 0x000fea000383ffff */
[----:B------:R-:W-:Y:S05]  /*30590*/  BSYNC B0 ;  /* 0x0000000000007941 */ /* 0x000fea0003800000 */
.L_x_24150:
[----:B------:R-:W-:Y:S05]  /*305a0*/  EXIT ;  /* 0x000000000000794d */ /* 0x000fea0003800000 */
.L_x_25069:
[----:B------:R-:W-:Y:S01]  /*305b0*/  HFMA2 R229, -RZ, RZ, 0, 1.847743988037109375e-06 ;  /* 0x0000001fffe57431 */ /* 0x000fe200000001ff */
[----:B------:R-:W-:Y:S01]  /*305c0*/  BSSY B1, `(.L_x_25073) ;  /* 0x0000007000017945 */ /* 0x000fe20003800000 */
[----:B------:R-:W-:Y:S01]  /*305d0*/  MOV R227, R214 ;  /* 0x000000d600e37202 */ /* 0x000fe20000000f00 */
[----:B------:R-:W-:Y:S02]  /*305e0*/  IMAD.MOV.U32 R228, RZ, RZ, 0x1 ;  /* 0x00000001ffe47424 */ /* 0x000fe400078e00ff */
[----:B------:R-:W-:-:S07]  /*305f0*/  IMAD.MOV.U32 R226, RZ, RZ, -0x1 ;  /* 0xffffffffffe27424 */ /* 0x000fce00078e00ff */
[----:B0-----:R-:W-:Y:S05]  /*30600*/  WARPSYNC.COLLECTIVE R226, `(.L_x_25074) ;  /* 0x00000000e2087348 */ /* 0x001fea0003c00000 */
[----:B0-----:R0:W1:Y:S02]  /*30610*/  SHFL.BFLY P1, R225, R227, R228, R229 ;  /* 0x0c0000e4e3e17389 */ /* 0x00106400000200e5 */
[----:B01----:R-:W-:Y:S05]  /*30620*/  ENDCOLLECTIVE ;  /* 0x000000000000791b */ /* 0x003fea0003800000 */
.L_x_25074:
[----:B------:R-:W-:Y:S05]  /*30630*/  BSYNC B1 ;  /* 0x0000000000017941 */ /* 0x000fea0003800000 */
.L_x_25073:
        /* <DEDUP_REMOVED lines=9> */
.L_x_25075:
[----:B------:R-:W-:Y:S02]  /*306d0*/  IMAD.MOV.U32 R228, RZ, RZ, 0x4 ;  /* 0x00000004ffe47424 */ /* 0x000fe400078e00ff */
[----:B------:R-:W-:-:S04]  /*306e0*/  IMAD.MOV.U32 R216, RZ, RZ, R225 ;  /* 0x000000ffffd87224 */ /* 0x000fc800078e00e1 */
[----:B------:R-:W-:-:S05]  /*306f0*/  FADD.FTZ R222, R221, R216 ;  /* 0x000000d8ddde7221 */ /* 0x000fca0000010000 */
[----:B------:R-:W-:-:S07]  /*30700*/  MOV R227, R222 ;  /* 0x000000de00e37202 */ /* 0x000fce0000000f00 */
[----:B------:R-:W-:Y:S05]  /*30710*/  WARPSYNC.COLLECTIVE R226, `(.L_x_25076) ;  /* 0x00000000e2087348 */ /* 0x000fea0003c00000 */
[----:B------:R0:W1:Y:S02]  /*30720*/  SHFL.BFLY P1, R225, R227, R228, R229 ;  /* 0x0c0000e4e3e17389 */ /* 0x00006400000200e5 */
[----:B01----:R-:W-:Y:S05]  /*30730*/  ENDCOLLECTIVE ;  /* 0x000000000000791b */ /* 0x003fea0003800000 */
.L_x_25076:
[----:B------:R-:W-:Y:S01]  /*30740*/  HFMA2 R228, -RZ, RZ, 0, 4.76837158203125e-07 ;  /* 0x00000008ffe47431 */ /* 0x000fe200000001ff */
[----:B------:R-:W-:-:S05]  /*30750*/  MOV R219, R225 ;  /* 0x000000e100db7202 */ /* 0x000fca0000000f00 */
[----:B------:R-:W-:-:S04]  /*30760*/  FADD.FTZ R223, R222, R219 ;  /* 0x000000dbdedf7221 */ /* 0x000fc80000010000 */
[----:B------:R-:W-:-:S07]  /*30770*/  IMAD.MOV.U32 R227, RZ, RZ, R223 ;  /* 0x000000ffffe37224 */ /* 0x000fce00078e00df */
[----:B------:R-:W-:Y:S05]  /*30780*/  WARPSYNC.COLLECTIVE R226, `(.L_x_25077) ;  /* 0x00000000e2087348 */ /* 0x000fea0003c00000 */
[----:B------:R0:W1:Y:S02]  /*30790*/  SHFL.BFLY P1, R225, R227, R228, R229 ;  /* 0x0c0000e4e3e17389 */ /* 0x00006400000200e5 */
[----:B01----:R-:W-:Y:S05]  /*307a0*/  ENDCOLLECTIVE ;  /* 0x000000000000791b */ /* 0x003fea0003800000 */
.L_x_25077:
        /* <DEDUP_REMOVED lines=8> */
.L_x_25078:
        /* <DEDUP_REMOVED lines=136> */
.L_x_25079:
[----:B------:R-:W-:Y:S02]  /*310b0*/  IMAD.MOV.U32 R228, RZ, RZ, 0x2 ;  /* 0x00000002ffe47424 */ /* 0x000fe400078e00ff */
[----:B------:R-:W-:-:S04]  /*310c0*/  IMAD.MOV.U32 R221, RZ, RZ, R225 ;  /* 0x000000ffffdd7224 */ /* 0x000fc800078e00e1 */
[----:B------:R-:W-:-:S05]  /*310d0*/  FADD.FTZ R221, R214, R221 ;  /* 0x000000ddd6dd7221 */ /* 0x000fca0000010000 */
[----:B------:R-:W-:-:S07]  /*310e0*/  MOV R227, R221 ;  /* 0x000000dd00e37202 */ /* 0x000fce0000000f00 */
[----:B------:R-:W-:Y:S05]  /*310f0*/  WARPSYNC.COLLECTIVE R226, `(.L_x_25080) ;  /* 0x00000000e2087348 */ /* 0x000fea0003c00000 */
[----:B------:R0:W1:Y:S02]  /*31100*/  SHFL.BFLY P1, R225, R227, R228, R229 ;  /* 0x0c0000e4e3e17389 */ /* 0x00006400000200e5 */
[----:B01----:R-:W-:Y:S05]  /*31110*/  ENDCOLLECTIVE ;  /* 0x000000000000791b */ /* 0x003fea0003800000 */
.L_x_25080:
[----:B------:R-:W-:Y:S01]  /*31120*/  HFMA2 R228, -RZ, RZ, 0, 2.384185791015625e-07 ;  /* 0x00000004ffe47431 */ /* 0x000fe200000001ff */
[----:B------:R-:W-:-:S05]  /*31130*/  MOV R222, R225 ;  /* 0x000000e100de7202 */ /* 0x000fca0000000f00 */
[----:B------:R-:W-:-:S04]  /*31140*/  FADD.FTZ R222, R221, R222 ;  /* 0x000000deddde7221 */ /* 0x000fc80000010000 */
[----:B------:R-:W-:-:S07]  /*31150*/  IMAD.MOV.U32 R227, RZ, RZ, R222 ;  /* 0x000000ffffe37224 */ /* 0x000fce00078e00de */
[----:B------:R-:W-:Y:S05]  /*31160*/  WARPSYNC.COLLECTIVE R226, `(.L_x_25081) ;  /* 0x00000000e2087348 */ /* 0x000fea0003c00000 */
[----:B------:R0:W1:Y:S02]  /*31170*/  SHFL.BFLY P1, R225, R227, R228, R229 ;  /* 0x0c0000e4e3e17389 */ /* 0x00006400000200e5 */
[----:B01----:R-:W-:Y:S05]  /*31180*/  ENDCOLLECTIVE ;  /* 0x000000000000791b */ /* 0x003fea0003800000 */
.L_x_25081:
[----:B------:R-:W-:Y:S02]  /*31190*/  IMAD.MOV.U32 R228, RZ, RZ, 0x8 ;  /* 0x00000008ffe47424 */ /* 0x000fe400078e00ff */
[----:B------:R-:W-:-:S04]  /*311a0*/  IMAD.MOV.U32 R223, RZ, RZ, R225 ;  /* 0x000000ffffdf7224 */ /* 0x000fc800078e00e1 */
[----:B------:R-:W-:-:S05]  /*311b0*/  FADD.FTZ R223, R222, R223 ;  /* 0x000000dfdedf7221 */ /* 0x000fca0000010000 */
[----:B------:R-:W-:-:S07]  /*311c0*/  MOV R227, R223 ;  /* 0x000000df00e37202 */ /* 0x000fce0000000f00 */
[----:B------:R-:W-:Y:S05]  /*311d0*/  WARPSYNC.COLLECTIVE R226, `(.L_x_25082) ;  /* 0x00000000e2087348 */ /* 0x000fea0003c00000 */
[----:B------:R0:W1:Y:S02]  /*311e0*/  SHFL.BFLY P1, R225, R227, R228, R229 ;  /* 0x0c0000e4e3e17389 */ /* 0x00006400000200e5 */
[----:B01----:R-:W-:Y:S05]  /*311f0*/  ENDCOLLECTIVE ;  /* 0x000000000000791b */ /* 0x003fea0003800000 */
.L_x_25082:
[----:B------:R-:W-:Y:S01]  /*31200*/  HFMA2 R228, -RZ, RZ, 0, 9.5367431640625e-07 ;  /* 0x00000010ffe47431 */ /* 0x000fe200000001ff */
[----:B------:R-:W-:-:S05]  /*31210*/  MOV R224, R225 ;  /* 0x000000e100e07202 */ /* 0x000fca0000000f00 */
[----:B------:R-:W-:-:S04]  /*31220*/  FADD.FTZ R224, R223, R224 ;  /* 0x000000e0dfe07221 */ /* 0x000fc80000010000 */
[----:B------:R-:W-:-:S07]  /*31230*/  IMAD.MOV.U32 R227, RZ, RZ, R224 ;  /* 0x000000ffffe37224 */ /* 0x000fce00078e00e0 */
[----:B------:R-:W-:Y:S05]  /*31240*/  WARPSYNC.COLLECTIVE R226, `(.L_x_25083) ;  /* 0x00000000e2087348 */ /* 0x000fea0003c00000 */
[----:B------:R0:W1:Y:S02]  /*31250*/  SHFL.BFLY P1, R225, R227, R228, R229 ;  /* 0x0c0000e4e3e17389 */ /* 0x00006400000200e5 */
[----:B01----:R-:W-:Y:S05]  /*31260*/  ENDCOLLECTIVE ;  /* 0x000000000000791b */ /* 0x003fea0003800000 */
.L_x_25083:
[----:B------:R-:W-:Y:S05]  /*31270*/  BRA `(.L_x_25084) ;  /* 0xffffffd800787947 */ /* 0x000fea000383ffff */
.L_x_25085:
        /* <DEDUP_REMOVED lines=16> */
.L_x_71479:


//--------------------- .text._ZN10layer_norm13ln_fwd_kernelINS_13Kernel_traitsI13__nv_bfloat16S2_fS2_fjLj2048ELj1ELj4ELj1ELj16ENS_18Kernel_traits_baseILj2048ES2_S2_fS2_fjLj128EEEEELb1ELb1ELb0ELb0EEEvNS_9FwdParamsE --------------------------
	.section	.text._ZN10layer_norm13ln_fwd_kernelINS_13Kernel_traitsI13__nv_bfloat16S2_fS2_fjLj2048ELj1ELj4ELj1ELj16ENS_18Kernel_traits_baseILj2048ES2_S2_fS2_fjLj128EEEEELb1ELb1ELb0ELb0EEEvNS_9FwdParamsE,"ax",@progbits
	.align	128
        .global         _ZN10layer_norm13ln_fwd_kernelINS_13Kernel_traitsI13__nv_bfloat16S2_fS2_fjLj2048ELj1ELj4ELj1ELj16ENS_18Kernel_traits_baseILj2048ES2_S2_fS2_fjLj128EEEEELb1ELb1ELb0ELb0EEEvNS_9FwdParamsE
        .type           _ZN10layer_norm13ln_fwd_kernelINS_13Kernel_traitsI13__nv_bfloat16S2_fS2_fjLj2048ELj1ELj4ELj1ELj16ENS_18Kernel_traits_baseILj2048ES2_S2_fS2_fjLj128EEEEELb1ELb1ELb0ELb0EEEvNS_9FwdParamsE,@function
        .size           _ZN10layer_norm13ln_fwd_kernelINS_13Kernel_traitsI13__nv_bfloat16S2_fS2_fjLj2048ELj1ELj4ELj1ELj16ENS_18Kernel_traits_baseILj2048ES2_S2_fS2_fjLj128EEEEELb1ELb1ELb0ELb0EEEvNS_9FwdParamsE,(.L_x_71480 - _ZN10layer_norm13ln_fwd_kernelINS_13Kernel_traitsI13__nv_bfloat16S2_fS2_fjLj2048ELj1ELj4ELj1ELj16ENS_18Kernel_traits_baseILj2048ES2_S2_fS2_fjLj128EEEEELb1ELb1ELb0ELb0EEEvNS_9FwdParamsE)
        .other          _ZN10layer_norm13ln_fwd_kernelINS_13Kernel_traitsI13__nv_bfloat16S2_fS2_fjLj2048ELj1ELj4ELj1ELj16ENS_18Kernel_traits_baseILj2048ES2_S2_fS2_fjLj128EEEEELb1ELb1ELb0ELb0EEEvNS_9FwdParamsE,@"STO_CUDA_ENTRY STV_DEFAULT"
_ZN10layer_norm13ln_fwd_kernelINS_13Kernel_traitsI13__nv_bfloat16S2_fS2_fjLj2048ELj1ELj4ELj1ELj16ENS_18Kernel_traits_baseILj2048ES2_S2_fS2_fjLj128EEEEELb1ELb1ELb0ELb0EEEvNS_9FwdParamsE:
.text._ZN10layer_norm13ln_fwd_kernelINS_13Kernel_traitsI13__nv_bfloat16S2_fS2_fjLj2048ELj1ELj4ELj1ELj16ENS_18Kernel_traits_baseILj2048ES2_S2_fS2_fjLj128EEEEELb1ELb1ELb0ELb0EEEvNS_9FwdParamsE:
        /* <DEDUP_REMOVED lines=22> */
[----:B-1----:R-:W-:Y:S02]  /*0160*/  LOP3.LUT R3, R9, 0x1f, RZ, 0xc0, !PT ;  /* 0x0000001f09037812 */ /* 0x002fe400078ec0ff */
[----:B------:R-:W-:Y:S02]  /*0170*/  LEA.HI R0, R0, R15, RZ, 0x3 ;  /* 0x0000000f00007211 */ /* 0x000fe400078f18ff */
[----:B------:R-:W1:Y:S01]  /*0180*/  LDC R8, c[0x0][0x360] ;  /* 0x0000d800ff087b82 */ /* 0x000e620000000800 */
[----:B---3--:R-:W-:Y:S02]  /*0190*/  USHF.L.U32 UR8, UR9, 0x2, URZ ;  /* 0x0000000209087899 */ /* 0x008fe400080006ff */
[----:B-1----:R-:W-:Y:S01]  /*01a0*/  IMAD R8, R8, UR9, R9 ;  /* 0x0000000908087c24 */ /* 0x002fe2000f8e0209 */
[----:B--2---:R-:W-:Y:S02]  /*01b0*/  @P0 R2UR UR4, R4 ;  /* 0x00000000040402ca */ /* 0x004fe400000e0000 */
[----:B------:R-:W-:-:S02]  /*01c0*/  @P0 R2UR UR5, R5 ;  /* 0x00000000050502ca */ /* 0x000fc400000e0000 */
[----:B0-----:R-:W-:Y:S02]  /*01d0*/  @P0 IADD3 R2, P1, PT, R6, R13, RZ ;  /* 0x0000000d06020210 */ /* 0x001fe40007f3e0ff */
[----:B------:R-:W-:Y:S02]  /*01e0*/  LOP3.LUT R5, R3, 0x1f, RZ, 0x3c, !PT ;  /* 0x0000001f03057812 */ /* 0x000fe400078e3cff */
[----:B------:R-:W-:Y:S01]  /*01f0*/  SHF.R.U32.HI R4, RZ, 0x5, R9 ;  /* 0x00000005ff047819 */ /* 0x000fe20000011609 */
[----:B------:R-:W-:Y:S01]  /*0200*/  @P0 IMAD.X R11, RZ, RZ, R7, P1 ;  /* 0x000000ffff0b0224 */ /* 0x000fe200008e0607 */
[----:B------:R-:W-:Y:S02]  /*0210*/  LEA.HI.SX32 R0, R0, R5, 0x1d ;  /* 0x0000000500007211 */ /* 0x000fe400078feaff */
[----:B------:R-:W-:Y:S01]  /*0220*/  LOP3.LUT R7, R4, UR8, RZ, 0xfc, !PT ;  /* 0x0000000804077c12 */ /* 0x000fe2000f8efcff */
[----:B------:R-:W-:Y:S01]  /*0230*/  UIADD3 UR9, UPT, UPT, UR4, -0x61c88647, URZ ;  /* 0x9e3779b904097890 */ /* 0x000fe2000fffe0ff */
[--C-:B------:R-:W-:Y:S01]  /*0240*/  SHF.R.U64 R6, R2, 0x2, R11.reuse ;  /* 0x0000000202067819 */ /* 0x100fe2000000120b */
[----:B------:R-:W-:Y:S01]  /*0250*/  UIADD3 UR10, UPT, UPT, UR5, 0x32370b8f, URZ ;  /* 0x32370b8f050a7890 */ /* 0x000fe2000fffe0ff */
[----:B------:R-:W-:Y:S01]  /*0260*/  SHF.R.U32.HI R5, RZ, 0x2, R11 ;  /* 0x00000002ff057819 */ /* 0x000fe2000001160b */
        /* <DEDUP_REMOVED lines=92> */
.L_x_25087:
        /* <DEDUP_REMOVED lines=29> */
[----:B-1----:R-:W-:-:S04]  /*0a00*/  @P4 IMAD.WIDE.U32 R24, R3, 0x10, R24 ;  /* 0x0000001003184825 */ /* 0x002fc800078e0018 */
[----:B------:R-:W-:-:S03]  /*0a10*/  @P4 VIADD R3, R3, 0x20 ;  /* 0x0000002003034836 */ /* 0x000fc60000000000 */
[----:B------:R-:W1:Y:S01]  /*0a20*/  @P2 LDC.64 R72, c[0x0][0x3e8] ;  /* 0x0000fa00ff482b82 */ /* 0x000e620000000a00 */
[----:B--2---:R-:W-:-:S07]  /*0a30*/  @P3 IMAD.WIDE.U32 R36, R3, 0x10, R36 ;  /* 0x0000001003243825 */ /* 0x004fce00078e0024 */
[----:B------:R-:W2:Y:S01]  /*0a40*/  @P1 LDC.64 R84, c[0x0][0x3d0] ;  /* 0x0000f400ff541b82 */ /* 0x000ea20000000a00 */
[----:B---3--:R-:W-:-:S07]  /*0a50*/  @P3 IMAD.WIDE.U32 R48, R3, 0x10, R48 ;  /* 0x0000001003303825 */ /* 0x008fce00078e0030 */
[----:B------:R-:W3:Y:S01]  /*0a60*/  @P1 LDC.64 R96, c[0x0][0x3e8] ;  /* 0x0000fa00ff601b82 */ /* 0x000ee20000000a00 */
[----:B------:R-:W-:-:S07]  /*0a70*/  @P3 VIADD R3, R3, 0x20 ;  /* 0x0000002003033836 */ /* 0x000fce0000000000 */
[----:B------:R-:W4:Y:S08]  /*0a80*/  @P0 LDC.64 R108, c[0x0][0x3d0] ;  /* 0x0000f400ff6c0b82 */ /* 0x000f300000000a00 */
[----:B------:R-:W4:Y:S01]  /*0a90*/  @P0 LDC.64 R110, c[0x0][0x3e8] ;  /* 0x0000fa00ff6e0b82 */ /* 0x000f220000000a00 */
[----:B0-----:R-:W-:Y:S01]  /*0aa0*/  @P2 IMAD.WIDE.U32 R60, R3, 0x10, R60 ;  /* 0x00000010033c2825 */ /* 0x001fe200078e003c */
[----:B------:R-:W-:-:S03]  /*0ab0*/  ISETP.GE.U32.AND P6, PT, R0, 0x100, PT ;  /* 0x000001000000780c */ /* 0x000fc60003fc6070 */
[----:B------:R-:W-:Y:S01]  /*0ac0*/  HFMA2 R98, -RZ, RZ, 0, 0 ;  /* 0x00000000ff627431 */ /* 0x000fe200000001ff */
[----:B------:R-:W5:Y:S01]  /*0ad0*/  @P4 LDG.E.128 R52, desc[UR6][R24.64] ;  /* 0x0000000618344981 */ /* 0x000f62000c1e1d00 */
[C---:B-1----:R-:W-:Y:S01]  /*0ae0*/  @P2 IMAD.WIDE.U32 R72, R3.reuse, 0x10, R72 ;  /* 0x0000001003482825 */ /* 0x042fe200078e0048 */
[----:B------:R-:W-:-:S03]  /*0af0*/  @P2 IADD3 R3, PT, PT, R3, 0x20, RZ ;  /* 0x0000002003032810 */ /* 0x000fc60007ffe0ff */
[----:B------:R-:W-:Y:S01]  /*0b00*/  HFMA2 R26, -RZ, RZ, 0, 0 ;  /* 0x00000000ff1a7431 */ /* 0x000fe200000001ff */
[----:B------:R-:W5:Y:S01]  /*0b10*/  @P3 LDG.E.128 R56, desc[UR6][R36.64] ;  /* 0x0000000624383981 */ /* 0x000f62000c1e1d00 */
[----:B--2---:R-:W-:-:S03]  /*0b20*/  @P1 IMAD.WIDE.U32 R104, R3, 0x10, R84 ;  /* 0x0000001003681825 */ /* 0x004fc600078e0054 */
[----:B------:R-:W5:Y:S01]  /*0b30*/  @P3 LDG.E.128 R64, desc[UR6][R48.64] ;  /* 0x0000000630403981 */ /* 0x000f62000c1e1d00 */
[----:B---3--:R-:W-:-:S03]  /*0b40*/  @P1 IMAD.WIDE.U32 R106, R3, 0x10, R96 ;  /* 0x00000010036a1825 */ /* 0x008fc600078e0060 */
[----:B------:R-:W5:Y:S01]  /*0b50*/  @P1 LDG.E.128 R80, desc[UR6][R104.64] ;  /* 0x0000000668501981 */ /* 0x000f62000c1e1d00 */
[----:B------:R-:W-:-:S03]  /*0b60*/  @P1 VIADD R3, R3, 0x20 ;  /* 0x0000002003031836 */ /* 0x000fc60000000000 */
[----:B------:R-:W5:Y:S01]  /*0b70*/  @P1 LDG.E.128 R88, desc[UR6][R106.64] ;  /* 0x000000066a581981 */ /* 0x000f62000c1e1d00 */
[----:B----4-:R-:W-:-:S03]  /*0b80*/  @P0 IMAD.WIDE.U32 R108, R3, 0x10, R108 ;  /* 0x00000010036c0825 */ /* 0x010fc600078e006c */
[----:B------:R0:W5:Y:S01]  /*0b90*/  @P2 LDG.E.128 R68, desc[UR6][R60.64] ;  /* 0x000000063c442981 */ /* 0x000162000c1e1d00 */
[----:B------:R-:W-:-:S03]  /*0ba0*/  @P0 IMAD.WIDE.U32 R110, R3, 0x10, R110 ;  /* 0x00000010036e0825 */ /* 0x000fc600078e006e */
[----:B------:R-:W5:Y:S04]  /*0bb0*/  @P0 LDG.E.128 R92, desc[UR6][R108.64] ;  /* 0x000000066c5c0981 */ /* 0x000f68000c1e1d00 */
[----:B------:R-:W5:Y:S01]  /*0bc0*/  @P0 LDG.E.128 R100, desc[UR6][R110.64] ;  /* 0x000000066e640981 */ /* 0x000f62000c1e1d00 */
[----:B------:R-:W-:Y:S01]  /*0bd0*/  CS2R R96, SRZ ;  /* 0x0000000000607805 */ /* 0x000fe2000001ff00 */
[----:B------:R-:W-:Y:S01]  /*0be0*/  IMAD.MOV.U32 R86, RZ, RZ, RZ ;  /* 0x000000ffff567224 */ /* 0x000fe200078e00ff */
[----:B------:R-:W-:Y:S01]  /*0bf0*/  CS2R R84, SRZ ;  /* 0x0000000000547805 */ /* 0x000fe2000001ff00 */
[----:B------:R1:W5:Y:S01]  /*0c00*/  @P2 LDG.E.128 R76, desc[UR6][R72.64] ;  /* 0x00000006484c2981 */ /* 0x000362000c1e1d00 */
[----:B------:R-:W-:Y:S01]  /*0c10*/  IMAD.MOV.U32 R74, RZ, RZ, RZ ;  /* 0x000000ffff4a7224 */ /* 0x000fe200078e00ff */
[----:B------:R-:W-:-:S02]  /*0c20*/  MOV R62, RZ ;  /* 0x000000ff003e7202 */ /* 0x000fc40000000f00 */
[----:B0-----:R-:W-:Y:S01]  /*0c30*/  CS2R R60, SRZ ;  /* 0x00000000003c7805 */ /* 0x001fe2000001ff00 */
[----:B------:R-:W-:Y:S01]  /*0c40*/  IMAD.MOV.U32 R50, RZ, RZ, RZ ;  /* 0x000000ffff327224 */ /* 0x000fe200078e00ff */
[----:B------:R-:W-:Y:S01]  /*0c50*/  CS2R R48, SRZ ;  /* 0x0000000000307805 */ /* 0x000fe2000001ff00 */
[----:B------:R-:W-:Y:S01]  /*0c60*/  IMAD.MOV.U32 R38, RZ, RZ, RZ ;  /* 0x000000ffff267224 */ /* 0x000fe200078e00ff */
[----:B------:R-:W-:Y:S02]  /*0c70*/  CS2R R36, SRZ ;  /* 0x0000000000247805 */ /* 0x000fe4000001ff00 */
[----:B------:R-:W-:Y:S01]  /*0c80*/  CS2R R24, SRZ ;  /* 0x0000000000187805 */ /* 0x000fe2000001ff00 */
[----:B------:R-:W-:Y:S01]  /*0c90*/  @P5 IMAD.MOV.U32 R39, RZ, RZ, RZ ;  /* 0x000000ffff275224 */ /* 0x000fe200078e00ff */
[----:B-1----:R-:W-:Y:S01]  /*0ca0*/  CS2R R72, SRZ ;  /* 0x0000000000487805 */ /* 0x002fe2000001ff00 */
[----:B------:R-:W-:Y:S01]  /*0cb0*/  @P4 IMAD.MOV.U32 R51, RZ, RZ, RZ ;  /* 0x000000ffff334224 */ /* 0x000fe200078e00ff */
[----:B------:R-:W-:Y:S01]  /*0cc0*/  @P3 MOV R63, RZ ;  /* 0x000000ff003f3202 */ /* 0x000fe20000000f00 */
[----:B------:R-:W-:Y:S01]  /*0cd0*/  @P2 IMAD.MOV.U32 R75, RZ, RZ, RZ ;  /* 0x000000ffff4b2224 */ /* 0x000fe200078e00ff */
[----:B------:R-:W-:Y:S01]  /*0ce0*/  @P0 MOV R99, RZ ;  /* 0x000000ff00630202 */ /* 0x000fe20000000f00 */
[----:B------:R-:W-:-:S02]  /*0cf0*/  @P1 IMAD.MOV.U32 R87, RZ, RZ, RZ ;  /* 0x000000ffff571224 */ /* 0x000fc400078e00ff */
[----:B------:R-:W-:Y:S01]  /*0d00*/  @P0 VIADD R3, R3, 0x20 ;  /* 0x0000002003030836 */ /* 0x000fe20000000000 */
        /* <DEDUP_REMOVED lines=23> */
.L_x_25088:
[----:B------:R-:W-:Y:S05]  /*0e80*/  BSYNC.RECONVERGENT B0 ;  /* 0x0000000000007941 */ /* 0x000fea0003800200 */
.L_x_25086:
[----:B------:R-:W0:Y:S02]  /*0e90*/  LDCU UR8, c[0x0][0x384] ;  /* 0x00007080ff0877ac */ /* 0x000e240008000800 */
[----:B0-----:R-:W-:-:S13]  /*0ea0*/  ISETP.GE.AND P0, PT, R7, UR8, PT ;  /* 0x0000000807007c0c */ /* 0x001fda000bf06270 */
[----:B------:R-:W-:Y:S05]  /*0eb0*/  @P0 EXIT ;  /* 0x000000000000094d */ /* 0x000fea0003800000 */
[----:B------:R-:W-:Y:S01]  /*0ec0*/  IMAD.HI.U32 R4, R8, -0x326172a9, RZ ;  /* 0xcd9e8d5708047827 */ /* 0x000fe200078e00ff */
[----:B------:R-:W-:Y:S01]  /*0ed0*/  UIADD3 UR8, UPT, UPT, UR5, -0x4498517b, URZ ;  /* 0xbb67ae8505087890 */ /* 0x000fe2000fffe0ff */
[----:B-----5:R-:W-:Y:S01]  /*0ee0*/  PRMT R150, R111, 0x7632, R150 ;  /* 0x000076326f967816 */ /* 0x020fe20000000096 */
[----:B------:R-:W-:Y:S01]  /*0ef0*/  UIADD3 UR11, UPT, UPT, UR5, 0x646e171e, URZ ;  /* 0x646e171e050b7890 */ /* 0x000fe2000fffe0ff */
[C---:B------:R-:W-:Y:S01]  /*0f00*/  IMAD.HI.U32 R3, R6.reuse, -0x2daee0ad, RZ ;  /* 0xd2511f5306037827 */ /* 0x040fe200078e00ff */
        /* <DEDUP_REMOVED lines=16> */
[----:B------:R-:W-:Y:S01]  /*1010*/  UIADD3 UR9, UPT, UPT, UR5, 0x76cf5d0a, URZ ;  /* 0x76cf5d0a05097890 */ /* 0x000fe2000fffe0ff */
[----:B------:R-:W-:Y:S01]  /*1020*/  IMAD R10, R3, -0x326172a9, RZ ;  /* 0xcd9e8d57030a7824 */ /* 0x000fe200078e02ff */
[----:B------:R-:W-:Y:S01]  /*1030*/  PRMT R145, R105, 0x7632, R145 ;  /* 0x0000763269917816 */ /* 0x000fe20000000091 */
[----:B------:R-:W-:Y:S01]  /*1040*/  IMAD.HI.U32 R3, R11, -0x326172a9, RZ ;  /* 0xcd9e8d570b037827 */ /* 0x000fe200078e00ff */
[----:B------:R-:W-:Y:S01]  /*1050*/  PRMT R144, R108, 0x7632, R144 ;  /* 0x000076326c907816 */ /* 0x000fe20000000090 */
[----:B------:R-:W-:Y:S01]  /*1060*/  STL.S16 [R1+0x88], R148 ;  /* 0x0000889401007387 */ /* 0x000fe20000100600 */
[----:B------:R-:W-:Y:S01]  /*1070*/  PRMT R143, R104, 0x7632, R143 ;  /* 0x00007632688f7816 */ /* 0x000fe2000000008f */
[----:B------:R-:W-:Y:S01]  /*1080*/  IMAD.HI.U32 R4, R9, -0x2daee0ad, RZ ;  /* 0xd2511f5309047827 */ /* 0x000fe200078e00ff */
[----:B------:R-:W-:Y:S01]  /*1090*/  LOP3.LUT R3, R10, UR8, R3, 0x96, !PT ;  /* 0x000000080a037c12 */ /* 0x000fe2000f8e9603 */
[----:B------:R-:W-:Y:S01]  /*10a0*/  UIADD3 UR8, UPT, UPT, UR4, -0x255992d5, URZ ;  /* 0xdaa66d2b04087890 */ /* 0x000fe2000fffe0ff */
        /* <DEDUP_REMOVED lines=9> */
[C---:B------:R-:W-:Y:S01]  /*1140*/  IMAD.HI.U32 R9, R4.reuse, -0x326172a9, RZ ;  /* 0xcd9e8d5704097827 */ /* 0x040fe200078e00ff */
[----:B------:R-:W-:Y:S01]  /*1150*/  LOP3.LUT R12, R13, UR10, R12, 0x96, !PT ;  /* 0x0000000a0d0c7c12 */ /* 0x000fe2000f8e960c */
[----:B------:R-:W-:Y:S01]  /*1160*/  UIADD3 UR10, UPT, UPT, UR4, -0x4ab325aa, URZ ;  /* 0xb54cda56040a7890 */ /* 0x000fe2000fffe0ff */
[----:B------:R-:W-:Y:S01]  /*1170*/  STL.S16 [R1+0x7c], R145 ;  /* 0x00007c9101007387 */ /* 0x000fe20000100600 */
[----:B------:R-:W-:Y:S01]  /*1180*/  IMAD R11, R4, -0x326172a9, RZ ;  /* 0xcd9e8d57040b7824 */ /* 0x000fe200078e02ff */
[----:B------:R-:W-:Y:S01]  /*1190*/  LOP3.LUT R9, R10, UR8, R9, 0x96, !PT ;  /* 0x000000080a097c12 */ /* 0x000fe2000f8e9609 */
[----:B------:R-:W-:Y:S01]  /*11a0*/  UIADD3 UR8, UPT, UPT, UR4, 0x78dde6e4, URZ ;  /* 0x78dde6e404087890 */ /* 0x000fe2000fffe0ff */
[----:B------:R-:W-:Y:S01]  /*11b0*/  IMAD R10, R3, -0x2daee0ad, RZ ;  /* 0xd2511f53030a7824 */ /* 0x000fe200078e02ff */
[----:B------:R-:W-:Y:S01]  /*11c0*/  PRMT R140, R98, 0x7632, R140 ;  /* 0x00007632628c7816 */ /* 0x000fe2000000008c */
[----:B------:R-:W-:Y:S01]  /*11d0*/  IMAD.HI.U32 R4, R12, -0x326172a9, RZ ;  /* 0xcd9e8d570c047827 */ /* 0x000fe200078e00ff */
[----:B------:R-:W-:Y:S01]  /*11e0*/  STL.S16 [R1+0x78], R144 ;  /* 0x0000789001007387 */ /* 0x000fe20000100600 */
[----:B------:R-:W-:-:S02]  /*11f0*/  PRMT R139, R94, 0x7632, R139 ;  /* 0x000076325e8b7816 */ /* 0x000fc4000000008b */
[----:B------:R-:W-:Y:S01]  /*1200*/  IMAD.HI.U32 R3, R9, -0x2daee0ad, RZ ;  /* 0xd2511f5309037827 */ /* 0x000fe200078e00ff */
[----:B------:R-:W-:Y:S01]  /*1210*/  LOP3.LUT R4, R11, UR8, R4, 0x96, !PT ;  /* 0x000000080b047c12 */ /* 0x000fe2000f8e9604 */
[----:B------:R-:W-:Y:S01]  /*1220*/  UIADD3 UR8, UPT, UPT, UR5, -0x56f99767, URZ ;  /* 0xa906689905087890 */ /* 0x000fe2000fffe0ff */
[----:B------:R-:W-:Y:S01]  /*1230*/  STL.S16 [R1+0x74], R143 ;  /* 0x0000748f01007387 */ /* 0x000fe20000100600 */
        /* <DEDUP_REMOVED lines=8> */
[C---:B------:R-:W-:Y:S01]  /*12c0*/  IMAD.HI.U32 R9, R3.reuse, -0x326172a9, RZ ;  /* 0xcd9e8d5703097827 */ /* 0x040fe200078e00ff */
[----:B------:R-:W-:Y:S01]  /*12d0*/  STL.S16 [R1+0x6c], R141 ;  /* 0x00006c8d01007387 */ /* 0x000fe20000100600 */
[----:B------:R-:W-:Y:S01]  /*12e0*/  PRMT R136, R96, 0x7632, R136 ;  /* 0x0000763260887816 */ /* 0x000fe20000000088 */
[----:B------:R-:W-:Y:S01]  /*12f0*/  UIADD3 UR8, UPT, UPT, UR4, 0x5384540f, URZ ;  /* 0x5384540f04087890 */ /* 0x000fe2000fffe0ff */
[----:B------:R-:W-:Y:S01]  /*1300*/  IMAD R11, R4, -0x2daee0ad, RZ ;  /* 0xd2511f53040b7824 */ /* 0x000fe200078e02ff */
[----:B------:R-:W-:Y:S01]  /*1310*/  LOP3.LUT R9, R12, UR9, R9, 0x96, !PT ;  /* 0x000000090c097c12 */ /* 0x000fe2000f8e9609 */
[----:B------:R-:W-:Y:S01]  /*1320*/  IMAD R12, R3, -0x326172a9, RZ ;  /* 0xcd9e8d57030c7824 */ /* 0x000fe200078e02ff */
[----:B------:R-:W-:Y:S01]  /*1330*/  STL.S16 [R1+0x68], R140 ;  /* 0x0000688c01007387 */ /* 0x000fe20000100600 */
[----:B------:R-:W-:Y:S01]  /*1340*/  IMAD.HI.U32 R3, R10, -0x326172a9, RZ ;  /* 0xcd9e8d570a037827 */ /* 0x000fe200078e00ff */
[----:B------:R-:W-:Y:S01]  /*1350*/  PRMT R135, R92, 0x7632, R135 ;  /* 0x000076325c877816 */ /* 0x000fe20000000087 */
[----:B------:R-:W-:Y:S01]  /*1360*/  UIADD3 UR9, UPT, UPT, UR5, 0x1fd5c5a3, URZ ;  /* 0x1fd5c5a305097890 */ /* 0x000fe2000fffe0ff */
[----:B------:R-:W-:Y:S01]  /*1370*/  STL.S16 [R1+0x64], R139 ;  /* 0x0000648b01007387 */ /* 0x000fe20000100600 */
[----:B------:R-:W-:Y:S01]  /*1380*/  IMAD.HI.U32 R4, R9, -0x2daee0ad, RZ ;  /* 0xd2511f5309047827 */ /* 0x000fe200078e00ff */
[----:B------:R-:W-:Y:S01]  /*1390*/  LOP3.LUT R3, R12, UR10, R3, 0x96, !PT ;  /* 0x0000000a0c037c12 */ /* 0x000fe2000f8e9603 */
[----:B------:R-:W0:Y:S01]  /*13a0*/  LDCU.64 UR12, c[0x0][0x3e0] ;  /* 0x00007c00ff0c77ac */ /* 0x000e220008000a00 */
[----:B------:R-:W-:Y:S01]  /*13b0*/  PRMT R134, R87, 0x7632, R134 ;  /* 0x0000763257867816 */ /* 0x000fe20000000086 */
[----:B------:R-:W-:Y:S01]  /*13c0*/  IMAD R12, R9, -0x2daee0ad, RZ ;  /* 0xd2511f53090c7824 */ /* 0x000fe200078e02ff */
[----:B------:R-:W-:Y:S01]  /*13d0*/  LOP3.LUT R4, R11, UR11, R4, 0x96, !PT ;  /* 0x0000000b0b047c12 */ /* 0x000fe2000f8e9604 */
        /* <DEDUP_REMOVED lines=8> */
[----:B------:R-:W-:Y:S01]  /*1460*/  IMAD.HI.U32 R9, R4, -0x326172a9, RZ ;  /* 0xcd9e8d5704097827 */ /* 0x000fe200078e00ff */
[----:B------:R-:W-:Y:S01]  /*1470*/  STL.S16 [R1+0x58], R136 ;  /* 0x0000588801007387 */ /* 0x000fe20000100600 */
[----:B------:R-:W-:Y:S01]  /*1480*/  PRMT R129, R81, 0x7632, R129 ;  /* 0x0000763251817816 */ /* 0x000fe20000000081 */
[----:B------:R-:W-:Y:S01]  /*1490*/  UIADD3 UR10, UPT, UPT, UR4, -0xe443238, URZ ;  /* 0xf1bbcdc8040a7890 */ /* 0x000fe2000fffe0ff */
[----:B------:R-:W-:Y:S01]  /*14a0*/  PRMT R128, R84, 0x7632, R128 ;  /* 0x0000763254807816 */ /* 0x000fe20000000080 */
[----:B------:R-:W-:Y:S01]  /*14b0*/  STL.S16 [R1+0x54], R135 ;  /* 0x0000548701007387 */ /* 0x000fe20000100600 */
[----:B------:R-:W-:Y:S01]  /*14c0*/  LOP3.LUT R11, R12, UR9, R11, 0x96, !PT ;  /* 0x000000090c0b7c12 */ /* 0x000fe2000f8e960b */
[----:B------:R-:W-:Y:S01]  /*14d0*/  UIADD3 UR9, UPT, UPT, UR5, -0x24c28bd8, URZ ;  /* 0xdb3d742805097890 */ /* 0x000fe2000fffe0ff */
[----:B------:R-:W-:Y:S01]  /*14e0*/  LOP3.LUT R9, R10, UR8, R9, 0x96, !PT ;  /* 0x000000080a097c12 */ /* 0x000fe2000f8e9609 */
[----:B------:R-:W-:Y:S01]  /*14f0*/  STL.S16 [R1+0x50], R134 ;  /* 0x0000508601007387 */ /* 0x000fe20000100600 */
[----:B------:R-:W-:Y:S01]  /*1500*/  PRMT R127, R80, 0x7632, R127 ;  /* 0x00007632507f7816 */ /* 0x000fe2000000007f */
        /* <DEDUP_REMOVED lines=16> */
[----:B------:R-:W-:Y:S01]  /*1610*/  UIADD3 UR8, UPT, UPT, UR5, -0x695add53, URZ ;  /* 0x96a522ad05087890 */ /* 0x000fe2000fffe0ff */
[----:B------:R-:W-:Y:S01]  /*1620*/  PRMT R118, R63, 0x7632, R118 ;  /* 0x000076323f767816 */ /* 0x000fe20000000076 */
[----:B------:R-:W-:Y:S01]  /*1630*/  STL.S16 [R1+0x3c], R129 ;  /* 0x00003c8101007387 */ /* 0x000fe20000100600 */
[----:B------:R-:W-:Y:S01]  /*1640*/  LOP3.LUT R17, R4, UR10, R3, 0x96, !PT ;  /* 0x0000000a04117c12 */ /* 0x000fe2000f8e9603 */
        /* <DEDUP_REMOVED lines=11> */
[----:B0-----:R-:W-:Y:S01]  /*1700*/  UISETP.NE.U32.AND UP0, UPT, UR12, URZ, UPT ;  /* 0x000000ff0c00728c */ /* 0x001fe2000bf05070 */
[----:B------:R-:W-:Y:S01]  /*1710*/  IMAD.HI.U32 R3, R18, -0x326172a9, RZ ;  /* 0xcd9e8d5712037827 */ /* 0x000fe200078e00ff */
[----:B------:R-:W-:Y:S01]  /*1720*/  LOP3.LUT R4, R9, UR8, R4, 0x96, !PT ;  /* 0x0000000809047c12 */ /* 0x000fe2000f8e9604 */
[----:B------:R-:W-:Y:S01]  /*1730*/  STL.S16 [R1+0x2c], R125 ;  /* 0x00002c7d01007387 */ /* 0x000fe20000100600 */
[----:B------:R-:W-:Y:S01]  /*1740*/  LOP3.LUT R2, R2, 0x3, RZ, 0xc0, !PT ;  /* 0x0000000302027812 */ /* 0x000fe200078ec0ff */
        /* <DEDUP_REMOVED lines=8> */
[----:B------:R-:W-:Y:S01]  /*17d0*/  UISETP.NE.AND.EX UP0, UPT, UR13, URZ, UPT, UP0 ;  /* 0x000000ff0d00728c */ /* 0x000fe2000bf05300 */
[----:B------:R-:W-:Y:S01]  /*17e0*/  PRMT R246, R51, 0x7632, R246 ;  /* 0x0000763233f67816 */ /* 0x000fe200000000f6 */
[----:B------:R-:W-:Y:S01]  /*17f0*/  STL.S16 [R1+0x20], R122 ;  /* 0x0000207a01007387 */ /* 0x000fe20000100600 */
[----:B------:R-:W-:Y:S01]  /*1800*/  PRMT R245, R47, 0x7632, R245 ;  /* 0x000076322ff57816 */ /* 0x000fe200000000f5 */
[----:B------:R-:W0:Y:S01]  /*1810*/  LDCU UR10, c[0x0][0x388] ;  /* 0x00007100ff0a77ac */ /* 0x000e220008000800 */
[----:B------:R-:W-:Y:S01]  /*1820*/  PRMT R244, R50, 0x7632, R244 ;  /* 0x0000763232f47816 */ /* 0x000fe200000000f4 */
[----:B------:R-:W-:Y:S01]  /*1830*/  STL.S16 [R1+0x1c], R121 ;  /* 0x00001c7901007387 */ /* 0x000fe20000100600 */
[----:B------:R-:W-:Y:S01]  /*1840*/  PRMT R243, R46, 0x7632, R243 ;  /* 0x000076322ef37816 */ /* 0x000fe200000000f3 */
[----:B------:R-:W1:Y:S01]  /*1850*/  LDCU.U8 UR11, c[0x0][0x410] ;  /* 0x00008200ff0b77ac */ /* 0x000e620008000000 */
[----:B------:R-:W-:Y:S01]  /*1860*/  PRMT R242, R49, 0x7632, R242 ;  /* 0x0000763231f27816 */ /* 0x000fe200000000f2 */
[----:B------:R-:W-:Y:S01]  /*1870*/  STL.S16 [R1+0x18], R120 ;  /* 0x0000187801007387 */ /* 0x000fe20000100600 */
[----:B------:R-:W-:Y:S01]  /*1880*/  PRMT R241, R45, 0x7632, R241 ;  /* 0x000076322df17816 */ /* 0x000fe200000000f1 */
[----:B------:R-:W2:Y:S01]  /*1890*/  LDCU UR12, c[0x0][0x448] ;  /* 0x00008900ff0c77ac */ /* 0x000ea20008000800 */
[----:B------:R-:W-:Y:S01]  /*18a0*/  PRMT R240, R48, 0x7632, R240 ;  /* 0x0000763230f07816 */ /* 0x000fe200000000f0 */
[----:B------:R-:W-:Y:S01]  /*18b0*/  STL.S16 [R1+0x14], R119 ;  /* 0x0000147701007387 */ /* 0x000fe20000100600 */
[----:B------:R-:W-:Y:S01]  /*18c0*/  PRMT R239, R44, 0x7632, R239 ;  /* 0x000076322cef7816 */ /* 0x000fe200000000ef */
[----:B------:R-:W3:Y:S01]  /*18d0*/  LDCU.64 UR8, c[0x0][0x3a0] ;  /* 0x00007400ff0877ac */ /* 0x000ee20008000a00 */
        /* <DEDUP_REMOVED lines=19> */
[----:B----4-:R-:W-:Y:S01]  /*1a10*/  HFMA2 R16, -RZ, RZ, 0, 0 ;  /* 0x00000000ff107431 */ /* 0x010fe200000001ff */
        /* <DEDUP_REMOVED lines=33> */
[----:B0123--:R-:W-:-:S07]  /*1c30*/  PRMT R15, R28, 0x7632, R15 ;  /* 0x000076321c0f7816 */ /* 0x00ffce000000000f */
.L_x_25777:
[----:B------:R-:W0:Y:S01]  /*1c40*/  @UP0 LDCU.64 UR14, c[0x0][0x3e0] ;  /* 0x00007c00ff0e07ac */ /* 0x000e220008000a00 */
[----:B------:R-:W-:Y:S01]  /*1c50*/  PLOP3.LUT P0, PT, PT, PT, UP0, 0x80, 0x8 ;  /* 0x000000000008781c */ /* 0x000fe20003f0f008 */
[----:B------:R-:W-:Y:S01]  /*1c60*/  IMAD.MOV.U32 R188, RZ, RZ, 0x2 ;  /* 0x00000002ffbc7424 */ /* 0x000fe200078e00ff */
[----:B------:R-:W-:-:S11]  /*1c70*/  PLOP3.LUT P1, PT, PT, PT, UP0, 0x80, 0x8 ;  /* 0x000000000008781c */ /* 0x000fd60003f2f008 */
[----:B0-----:R-:W-:-:S06]  /*1c80*/  @P0 IMAD.WIDE R188, R7, R188, UR14 ;  /* 0x0000000e07bc0e25 */ /* 0x001fcc000f8e02bc */
[----:B------:R0:W2:Y:S01]  /*1c90*/  @P1 LDG.E.U16 R189, desc[UR6][R188.64] ;  /* 0x00000006bcbd1981 */ /* 0x0000a2000c1e1500 */
[----:B------:R-:W-:Y:S01]  /*1ca0*/  PLOP3.LUT P0, PT, PT, PT, UP0, 0x80, 0x8 ;  /* 0x000000000008781c */ /* 0x000fe20003f0f008 */
[----:B------:R-:W-:Y:S01]  /*1cb0*/  IMAD R19, R7, UR10, RZ ;  /* 0x0000000a07137c24 */ /* 0x000fe2000f8e02ff */
[----:B------:R-:W-:Y:S01]  /*1cc0*/  ISETP.GE.U32.AND P2, PT, R0, 0x20, PT ;  /* 0x000000200000780c */ /* 0x000fe20003f46070 */
[----:B------:R-:W1:Y:S01]  /*1cd0*/  S2R R250, SR_TID.X ;  /* 0x0000000000fa7919 */ /* 0x000e620000002100 */
[----:B------:R-:W-:Y:S01]  /*1ce0*/  LOP3.LUT R192, R192, 0xffffffef, RZ, 0xc0, !PT ;  /* 0xffffffefc0c07812 */ /* 0x000fe200078ec0ff */
[----:B------:R-:W-:Y:S01]  /*1cf0*/  BSSY.RECONVERGENT B0, `(.L_x_25089) ;  /* 0x000067d000007945 */ /* 0x000fe20003800200 */
[----:B0-----:R-:W-:-:S09]  /*1d00*/  IMAD.MOV.U32 R188, RZ, RZ, 0x3f800000 ;  /* 0x3f800000ffbc7424 */ /* 0x001fd200078e00ff */
[----:B------:R-:W-:Y:S02]  /*1d10*/  @P2 LOP3.LUT R192, R192, 0x10, RZ, 0xfc, !PT ;  /* 0x00000010c0c02812 */ /* 0x000fe400078efcff */
[----:B--2---:R-:W-:Y:S02]  /*1d20*/  @P0 SHF.L.U32 R188, R189, 0x10, RZ ;  /* 0x00000010bdbc0819 */ /* 0x004fe400000006ff */
[----:B------:R-:W-:-:S04]  /*1d30*/  SHF.R.S32.HI R189, RZ, 0x1f, R19 ;  /* 0x0000001fffbd7819 */ /* 0x000fc80000011413 */
[----:B------:R-:W-:Y:S02]  /*1d40*/  LEA.HI R19, R189, R19, RZ, 0x3 ;  /* 0x00000013bd137211 */ /* 0x000fe400078f18ff */
[----:B-1----:R-:W-:-:S04]  /*1d50*/  LOP3.LUT R189, R250, 0x1f, RZ, 0xc0, !PT ;  /* 0x0000001ffabd7812 */ /* 0x002fc800078ec0ff */
        /* <DEDUP_REMOVED lines=11> */
[----:B------:R0:W5:Y:S04]  /*1e10*/  LDG.E.128 R116, desc[UR6][R120.64] ;  /* 0x0000000678747981 */ /* 0x000168000c1e1d00 */
[----:B------:R-:W5:Y:S01]  /*1e20*/  LDG.E.128 R120, desc[UR6][R120.64+0x10] ;  /* 0x0000100678787981 */ /* 0x000f62000c1e1d00 */
        /* <DEDUP_REMOVED lines=8> */
[----:B------:R-:W-:-:S06]  /*1eb0*/  SHF.L.U32 R124, R124, 0x2, RZ ;  /* 0x000000027c7c7819 */ /* 0x000fcc00000006ff */
[----:B------:R-:W0:Y:S02]  /*1ec0*/  LDC R124, c[0x2][R124] ;  /* 0x008000007c7c7b82 */ /* 0x000e240000000800 */
[----:B0-----:R-:W-:-:S04]  /*1ed0*/  SHF.R.S32.HI R125, RZ, 0x1f, R124 ;  /* 0x0000001fff7d7819 */ /* 0x001fc8000001147c */
.L_x_71316:
[----:B------:R-:W-:Y:S05]  /*1ee0*/  BRX R124 -0x1ef0                                       (*"BRANCH_TARGETS .L_x_71317,.L_x_71318,.L_x_71319"*) ;  /* 0xffffffe07c447949 */ /* 0x000fea000383ffff */
.L_x_71319:
[----:B------:R-:W-:Y:S01]  /*1ef0*/  VIADD R126, R2, 0x1 ;  /* 0x00000001027e7836 */ /* 0x000fe20000000000 */
[----:B------:R-:W-:Y:S01]  /*1f00*/  MOV R124, R3 ;  /* 0x00000003007c7202 */ /* 0x000fe20000000f00 */
[----:B------:R-:W-:Y:S01]  /*1f10*/  IMAD.MOV.U32 R189, RZ, RZ, R17 ;  /* 0x000000ffffbd7224 */ /* 0x000fe200078e0011 */
[----:B------:R-:W-:Y:S06]  /*1f20*/  BRA `(.L_x_25093) ;  /* 0x00000004003c7947 */ /* 0x000fec0003800000 */
.L_x_71317:
[----:B------:R-:W-:Y:S01]  /*1f30*/  IMAD.MOV.U32 R189, RZ, RZ, R17 ;  /* 0x000000ffffbd7224 */ /* 0x000fe200078e0011 */
[----:B------:R-:W-:Y:S01]  /*1f40*/  MOV R124, R4 ;  /* 0x00000004007c7202 */ /* 0x000fe20000000f00 */
[----:B------:R-:W-:Y:S01]  /*1f50*/  IMAD.MOV.U32 R126, RZ, RZ, 0x3 ;  /* 0x00000003ff7e7424 */ /* 0x000fe200078e00ff */
[----:B------:R-:W-:Y:S06]  /*1f60*/  BRA `(.L_x_25093) ;  /* 0x00000004002c7947 */ /* 0x000fec0003800000 */
.L_x_71318:
        /* <DEDUP_REMOVED lines=12> */
.L_x_25095:
[----:B------:R-:W-:Y:S05]  /*2030*/  BSYNC.RECONVERGENT B2 ;  /* 0x0000000000027941 */ /* 0x000fea0003800200 */
.L_x_25094:
        /* <DEDUP_REMOVED lines=59> */
[----:B------:R-:W-:Y:S01]  /*23f0*/  LOP3.LUT R3, R124, UR13, R3, 0x96, !PT ;  /* 0x0000000d7c037c12 */ /* 0x000fe2000f8e9603 */
[----:B------:R-:W-:Y:S01]  /*2400*/  IMAD.MOV.U32 R124, RZ, RZ, R17 ;  /* 0x000000ffff7c7224 */ /* 0x000fe200078e0011 */
[----:B------:R-:W-:-:S07]  /*2410*/  MOV R18, R2 ;  /* 0x0000000200127202 */ /* 0x000fce0000000f00 */
.L_x_25093:
[----:B------:R-:W-:Y:S05]  /*2420*/  BSYNC.RECONVERGENT B1 ;  /* 0x0000000000017941 */ /* 0x000fea0003800200 */
.L_x_25092:
        /* <DEDUP_REMOVED lines=29> */
.L_x_25098:
        /* <DEDUP_REMOVED lines=12> */
.L_x_25100:
[----:B------:R-:W-:Y:S05]  /*26c0*/  BSYNC.RECONVERGENT B2 ;  /* 0x0000000000027941 */ /* 0x000fea0003800200 */
.L_x_25099:
        /* <DEDUP_REMOVED lines=62> */
.L_x_25097:
[----:B------:R-:W-:Y:S05]  /*2ab0*/  BSYNC.RECONVERGENT B1 ;  /* 0x0000000000017941 */ /* 0x000fea0003800200 */
.L_x_25096:
        /* <DEDUP_REMOVED lines=8> */
[----:B------:R-:W-:Y:S01]  /*2b40*/  FSETP.GTU.FTZ.AND P0, PT, R125, R17, PT ;  /* 0x000000117d00720b */ /* 0x000fe20003f1c000 */
[----:B------:R-:W-:Y:S01]  /*2b50*/  FMUL.FTZ R125, R128, R191 ;  /* 0x000000bf807d7220 */ /* 0x000fe20000410000 */
[----:B------:R-:W-:-:S04]  /*2b60*/  IMAD.MOV.U32 R128, RZ, RZ, 0x2 ;  /* 0x00000002ff807424 */ /* 0x000fc800078e00ff */
        /* <DEDUP_REMOVED lines=12> */
.L_x_25103:
        /* <DEDUP_REMOVED lines=12> */
.L_x_25105:
[----:B------:R-:W-:Y:S05]  /*2cf0*/  BSYNC.RECONVERGENT B2 ;  /* 0x0000000000027941 */ /* 0x000fea0003800200 */
.L_x_25104:
        /* <DEDUP_REMOVED lines=62> */
.L_x_25102:
[----:B------:R-:W-:Y:S05]  /*30e0*/  BSYNC.RECONVERGENT B1 ;  /* 0x0000000000017941 */ /* 0x000fea0003800200 */
.L_x_25101:
[----:B------:R-:W-:Y:S01]  /*30f0*/  I2FP.F32.U32 R2, R127 ;  /* 0x0000007f00027245 */ /* 0x000fe20000201000 */
[----:B------:R-:W-:Y:S01]  /*3100*/  BSSY.RECONVERGENT B1, `(.L_x_25106) ;  /* 0x0000062000017945 */ /* 0x000fe20003800200 */
[----:B------:R-:W-:Y:S02]  /*3110*/  ISETP.NE.AND P2, PT, R128, 0x1, PT ;  /* 0x000000018000780c */ /* 0x000fe40003f45270 */
[----:B------:R-:W-:Y:S01]  /*3120*/  PRMT R127, R129, 0x7632, R127 ;  /* 0x00007632817f7816 */ /* 0x000fe2000000007f */
[----:B------:R-:W-:-:S05]  /*3130*/  FFMA.FTZ R2, R2, R190, 1.1641532182693481445e-10 ;  /* 0x2f00000002027423 */ /* 0x000fca00000100be */
[----:B------:R-:W-:Y:S02]  /*3140*/  FSETP.GTU.FTZ.AND P1, PT, R2, R17, PT ;  /* 0x000000110200720b */ /* 0x000fe40003f3c000 */
[----:B------:R-:W-:Y:S02]  /*3150*/  SHF.L.U32 R2, R129, 0x10, RZ ;  /* 0x0000001081027819 */ /* 0x000fe400000006ff */
[----:B------:R-:W-:-:S03]  /*3160*/  MOV R129, R18 ;  /* 0x0000001200817202 */ /* 0x000fc60000000f00 */
[----:B------:R-:W-:-:S04]  /*3170*/  FMUL.FTZ R2, R2, R188 ;  /* 0x000000bc02027220 */ /* 0x000fc80000410000 */
[----:B------:R-:W-:-:S05]  /*3180*/  FMUL.FTZ R2, R2, R191 ;  /* 0x000000bf02027220 */ /* 0x000fca0000410000 */
[----:B------:R-:W-:Y:S01]  /*3190*/  FSEL R126, R2, RZ, !P1 ;  /* 0x000000ff027e7208 */ /* 0x000fe20004800000 */
[----:B------:R-:W-:Y:S01]  /*31a0*/  IMAD.U32 R2, R29, 0x10000, RZ ;  /* 0x000100001d027824 */ /* 0x000fe200078e00ff */
        /* <DEDUP_REMOVED lines=12> */
.L_x_25108:
        /* <DEDUP_REMOVED lines=12> */
.L_x_25110:
[----:B------:R-:W-:Y:S05]  /*3330*/  BSYNC.RECONVERGENT B2 ;  /* 0x0000000000027941 */ /* 0x000fea0003800200 */
.L_x_25109:
        /* <DEDUP_REMOVED lines=54> */
[----:B------:R-:W-:-:S04]  /*36a0*/  IMAD.WIDE.U32 R2, R2, -0x2daee0ad, RZ ;  /* 0xd2511f5302027825 */ /* 0x000fc800078e00ff */
[----:B------:R-:W-:Y:S01]  /*36b0*/  IMAD.MOV.U32 R189, RZ, RZ, R2 ;  /* 0x000000ffffbd7224 */ /* 0x000fe200078e0002 */
[----:B------:R-:W-:Y:S01]  /*36c0*/  LOP3.LUT R4, R212, UR13, R3, 0x96, !PT ;  /* 0x0000000dd4047c12 */ /* 0x000fe2000f8e9603 */
[----:B------:R-:W-:Y:S01]  /*36d0*/  IMAD.WIDE.U32 R2, R18, -0x326172a9, RZ ;  /* 0xcd9e8d5712027825 */ /* 0x000fe200078e00ff */
[----:B------:R-:W-:-:S03]  /*36e0*/  UIADD3 UR13, UPT, UPT, UR4, -0x700cb87f, URZ ;  /* 0x8ff34781040d7890 */ /* 0x000fc6000fffe0ff */
[----:B------:R-:W-:Y:S02]  /*36f0*/  IMAD.MOV.U32 R18, RZ, RZ, R2 ;  /* 0x000000ffff127224 */ /* 0x000fe400078e0002 */
[----:B------:R-:W-:Y:S01]  /*3700*/  HFMA2 R2, -RZ, RZ, 0, 0 ;  /* 0x00000000ff027431 */ /* 0x000fe200000001ff */
[----:B------:R-:W-:-:S07]  /*3710*/  LOP3.LUT R3, R128, UR13, R3, 0x96, !PT ;  /* 0x0000000d80037c12 */ /* 0x000fce000f8e9603 */
.L_x_25107:
[----:B------:R-:W-:Y:S05]  /*3720*/  BSYNC.RECONVERGENT B1 ;  /* 0x0000000000017941 */ /* 0x000fea0003800200 */
.L_x_25106:
        /* <DEDUP_REMOVED lines=23> */
.L_x_25113:
        /* <DEDUP_REMOVED lines=12> */
.L_x_25115:
[----:B------:R-:W-:Y:S05]  /*3960*/  BSYNC.RECONVERGENT B2 ;  /* 0x0000000000027941 */ /* 0x000fea0003800200 */
.L_x_25114:
        /* <DEDUP_REMOVED lines=60> */
[----:B------:R-:W-:Y:S02]  /*3d30*/  LOP3.LUT R3, R128, UR13, R3, 0x96, !PT ;  /* 0x0000000d80037c12 */ /* 0x000fe4000f8e9603 */
[----:B------:R-:W-:-:S07]  /*3d40*/  MOV R18, R2 ;  /* 0x0000000200127202 */ /* 0x000fce0000000f00 */
.L_x_25112:
[----:B------:R-:W-:Y:S05]  /*3d50*/  BSYNC.RECONVERGENT B1 ;  /* 0x0000000000017941 */ /* 0x000fea0003800200 */
.L_x_25111:
        /* <DEDUP_REMOVED lines=24> */
.L_x_25118:
        /* <DEDUP_REMOVED lines=12> */
.L_x_25120:
[----:B------:R-:W-:Y:S05]  /*3fa0*/  BSYNC.RECONVERGENT B2 ;  /* 0x0000000000027941 */ /* 0x000fea0003800200 */
.L_x_25119:
        /* <DEDUP_REMOVED lines=62> */
.L_x_25117:
[----:B------:R-:W-:Y:S05]  /*4390*/  BSYNC.RECONVERGENT B1 ;  /* 0x0000000000017941 */ /* 0x000fea0003800200 */
.L_x_25116:
        /* <DEDUP_REMOVED lines=23> */
.L_x_25123:
        /* <DEDUP_REMOVED lines=12> */
.L_x_25125:
[----:B------:R-:W-:Y:S05]  /*45d0*/  BSYNC.RECONVERGENT B2 ;  /* 0x0000000000027941 */ /* 0x000fea0003800200 */
.L_x_25124:
        /* <DEDUP_REMOVED lines=61> */
[----:B------:R-:W-:-:S07]  /*49b0*/  HFMA2 R212, -RZ, RZ, 0, 0 ;  /* 0x00000000ffd47431 */ /* 0x000fce00000001ff */
.L_x_25122:
[----:B------:R-:W-:Y:S05]  /*49c0*/  BSYNC.RECONVERGENT B1 ;  /* 0x0000000000017941 */ /* 0x000fea0003800200 */
.L_x_25121:
        /* <DEDUP_REMOVED lines=24> */
.L_x_25128:
        /* <DEDUP_REMOVED lines=15> */
.L_x_25130:
[----:B------:R-:W-:Y:S05]  /*4c40*/  BSYNC.RECONVERGENT B2 ;  /* 0x0000000000027941 */ /* 0x000fea0003800200 */
.L_x_25129:
        /* <DEDUP_REMOVED lines=62> */
.L_x_25127:
[----:B------:R-:W-:Y:S05]  /*5030*/  BSYNC.RECONVERGENT B1 ;  /* 0x0000000000017941 */ /* 0x000fea0003800200 */
.L_x_25126:
        /* <DEDUP_REMOVED lines=9> */
[----:B------:R-:W-:Y:S01]  /*50d0*/  FFMA.FTZ R131, R131, R17, R123 ;  /* 0x0000001183837223 */ /* 0x000fe2000001007b */
[----:B------:R-:W-:Y:S09]  /*50e0*/  BRA `(.L_x_25131) ;  /* 0x00000030009c7947 */ /* 0x000ff20003800000 */
.L_x_25091:
        /* <DEDUP_REMOVED lines=16> */
.L_x_25134:
        /* <DEDUP_REMOVED lines=12> */
.L_x_25136:
[----:B------:R-:W-:Y:S05]  /*52b0*/  BSYNC.RECONVERGENT B2 ;  /* 0x0000000000027941 */ /* 0x000fea0003800200 */
.L_x_25135:
        /* <DEDUP_REMOVED lines=62> */
.L_x_25133:
[----:B------:R-:W-:Y:S05]  /*56a0*/  BSYNC.RECONVERGENT B1 ;  /* 0x0000000000017941 */ /* 0x000fea0003800200 */
.L_x_25132:
        /* <DEDUP_REMOVED lines=29> */
.L_x_25139:
        /* <DEDUP_REMOVED lines=12> */
.L_x_25141:
[----:B------:R-:W-:Y:S05]  /*5940*/  BSYNC.RECONVERGENT B2 ;  /* 0x0000000000027941 */ /* 0x000fea0003800200 */
.L_x_25140:
        /* <DEDUP_REMOVED lines=62> */
.L_x_25138:
[----:B------:R-:W-:Y:S05]  /*5d30*/  BSYNC.RECONVERGENT B1 ;  /* 0x0000000000017941 */ /* 0x000fea0003800200 */
.L_x_25137:
        /* <DEDUP_REMOVED lines=23> */
.L_x_25144:
        /* <DEDUP_REMOVED lines=12> */
.L_x_25146:
[----:B------:R-:W-:Y:S05]  /*5f70*/  BSYNC.RECONVERGENT B2 ;  /* 0x0000000000027941 */ /* 0x000fea0003800200 */
.L_x_25145:
        /* <DEDUP_REMOVED lines=62> */
.L_x_25143:
[----:B------:R-:W-:Y:S05]  /*6360*/  BSYNC.RECONVERGENT B1 ;  /* 0x0000000000017941 */ /* 0x000fea0003800200 */
.L_x_25142:
        /* <DEDUP_REMOVED lines=24> */
.L_x_25149:
        /* <DEDUP_REMOVED lines=12> */
.L_x_25151:
[----:B------:R-:W-:Y:S05]  /*65b0*/  BSYNC.RECONVERGENT B2 ;  /* 0x0000000000027941 */ /* 0x000fea0003800200 */
.L_x_25150:
        /* <DEDUP_REMOVED lines=62> */
.L_x_25148:
[----:B------:R-:W-:Y:S05]  /*69a0*/  BSYNC.RECONVERGENT B1 ;  /* 0x0000000000017941 */ /* 0x000fea0003800200 */
.L_x_25147:
        /* <DEDUP_REMOVED lines=23> */
.L_x_25154:
        /* <DEDUP_REMOVED lines=12> */
.L_x_25156:
[----:B------:R-:W-:Y:S05]  /*6be0*/  BSYNC.RECONVERGENT B2 ;  /* 0x0000000000027941 */ /* 0x000fea0003800200 */
.L_x_25155:
        /* <DEDUP_REMOVED lines=62> */
.L_x_25153:
[----:B------:R-:W-:Y:S05]  /*6fd0*/  BSYNC.RECONVERGENT B1 ;  /* 0x0000000000017941 */ /* 0x000fea0003800200 */
.L_x_25152:
        /* <DEDUP_REMOVED lines=24> */
.L_x_25159:
        /* <DEDUP_REMOVED lines=12> */
.L_x_25161:
[----:B------:R-:W-:Y:S05]  /*7220*/  BSYNC.RECONVERGENT B2 ;  /* 0x0000000000027941 */ /* 0x000fea0003800200 */
.L_x_25160:
        /* <DEDUP_REMOVED lines=62> */
.L_x_25158:
[----:B------:R-:W-:Y:S05]  /*7610*/  BSYNC.RECONVERGENT B1 ;  /* 0x0000000000017941 */ /* 0x000fea0003800200 */
.L_x_25157:
        /* <DEDUP_REMOVED lines=23> */
.L_x_25164:
        /* <DEDUP_REMOVED lines=12> */
.L_x_25166:
[----:B------:R-:W-:Y:S05]  /*7850*/  BSYNC.RECONVERGENT B2 ;  /* 0x0000000000027941 */ /* 0x000fea0003800200 */
.L_x_25165:
        /* <DEDUP_REMOVED lines=62> */
.L_x_25163:
[----:B------:R-:W-:Y:S05]  /*7c40*/  BSYNC.RECONVERGENT B1 ;  /* 0x0000000000017941 */ /* 0x000fea0003800200 */
.L_x_25162:
        /* <DEDUP_REMOVED lines=24> */
.L_x_25169:
        /* <DEDUP_REMOVED lines=15> */
.L_x_25171:
[----:B------:R-:W-:Y:S05]  /*7ec0*/  BSYNC.RECONVERGENT B2 ;  /* 0x0000000000027941 */ /* 0x000fea0003800200 */
.L_x_25170:
        /* <DEDUP_REMOVED lines=62> */
.L_x_25168:
[----:B------:R-:W-:Y:S05]  /*82b0*/  BSYNC.RECONVERGENT B1 ;  /* 0x0000000000017941 */ /* 0x000fea0003800200 */
.L_x_25167:
        /* <DEDUP_REMOVED lines=9> */
[----:B------:R-:W-:-:S10]  /*8350*/  FMUL.FTZ R131, R131, R17 ;  /* 0x0000001183837220 */ /* 0x000fd40000410000 */
.L_x_25131:
[----:B------:R-:W0:Y:S01]  /*8360*/  LDC.64 R190, c[0x0][0x3a8] ;  /* 0x0000ea00ffbe7b82 */ /* 0x000e220000000a00 */
[----:B------:R-:W-:Y:S02]  /*8370*/  SEL R17, RZ, 0x1000000, !P6 ;  /* 0x01000000ff117807 */ /* 0x000fe40007000000 */
[----:B------:R-:W-:Y:S02]  /*8380*/  SEL R211, RZ, 0x100, !P0 ;  /* 0x00000100ffd37807 */ /* 0x000fe40004000000 */
[----:B------:R-:W-:-:S03]  /*8390*/  LOP3.LUT P6, RZ, R192, 0x2, RZ, 0xc0, !PT ;  /* 0x00000002c0ff7812 */ /* 0x000fc600078cc0ff */
[----:B------:R-:W1:Y:S01]  /*83a0*/  LDC.64 R212, c[0x0][0x3b0] ;  /* 0x0000ec00ffd47b82 */ /* 0x000e620000000a00 */
[----:B0-----:R-:W-:-:S05]  /*83b0*/  IMAD.WIDE.U32 R190, R19, 0x20, R190 ;  /* 0x0000002013be7825 */ /* 0x001fca00078e00be */
[----:B------:R-:W-:Y:S01]  /*83c0*/  STG.E.128 desc[UR6][R190.64], R124 ;  /* 0x0000007cbe007986 */ /* 0x000fe2000c101d06 */
[----:B-1----:R-:W-:-:S03]  /*83d0*/  IMAD.WIDE.U32 R212, R19, 0x8, R212 ;  /* 0x0000000813d47825 */ /* 0x002fc600078e00d4 */
[----:B------:R0:W-:Y:S02]  /*83e0*/  STG.E.128 desc[UR6][R190.64+0x10], R128 ;  /* 0x00001080be007986 */ /* 0x0001e4000c101d06 */
[----:B0-----:R-:W-:Y:S02]  /*83f0*/  SEL R190, RZ, 0x10000, !P5 ;  /* 0x00010000ffbe7807 */ /* 0x001fe40006800000 */
[----:B------:R-:W-:-:S04]  /*8400*/  SEL R191, RZ, 0x100, !P4 ;  /* 0x00000100ffbf7807 */ /* 0x000fc80006000000 */
[----:B------:R-:W-:Y:S02]  /*8410*/  LOP3.LUT R190, R191, R17, R190, 0xfe, !PT ;  /* 0x00000011bfbe7212 */ /* 0x000fe400078efebe */
[----:B------:R-:W-:Y:S02]  /*8420*/  SEL R191, RZ, 0x1, !P3 ;  /* 0x00000001ffbf7807 */ /* 0x000fe40005800000 */
[----:B------:R-:W-:Y:S02]  /*8430*/  SEL R17, RZ, 0x1000000, !P2 ;  /* 0x01000000ff117807 */ /* 0x000fe40005000000 */
[----:B------:R-:W-:Y:S02]  /*8440*/  LOP3.LUT R191, R190, R191, RZ, 0xfc, !PT ;  /* 0x000000bfbebf7212 */ /* 0x000fe400078efcff */
[----:B------:R-:W-:-:S04]  /*8450*/  SEL R190, RZ, 0x10000, !P1 ;  /* 0x00010000ffbe7807 */ /* 0x000fc80004800000 */
[----:B------:R-:W-:Y:S02]  /*8460*/  LOP3.LUT R17, R211, R17, R190, 0xfe, !PT ;  /* 0x00000011d3117212 */ /* 0x000fe400078efebe */
[----:B------:R-:W-:-:S04]  /*8470*/  SEL R190, RZ, 0x1, !P6 ;  /* 0x00000001ffbe7807 */ /* 0x000fc80007000000 */
[----:B------:R-:W-:Y:S01]  /*8480*/  LOP3.LUT R190, R17, R190, RZ, 0xfc, !PT ;  /* 0x000000be11be7212 */ /* 0x000fe200078efcff */
[----:B------:R-:W-:Y:S02]  /*8490*/  IMAD.MOV.U32 R17, RZ, RZ, R189 ;  /* 0x000000ffff117224 */ /* 0x000fe400078e00bd */
[----:B------:R-:W-:Y:S02]  /*84a0*/  VIADD R189, R19, 0x20 ;  /* 0x0000002013bd7836 */ /* 0x000fe40000000000 */
[----:B------:R0:W-:Y:S05]  /*84b0*/  STG.E.64 desc[UR6][R212.64], R190 ;  /* 0x000000bed4007986 */ /* 0x0001ea000c101b06 */
.L_x_25090:
[----:B------:R-:W-:Y:S05]  /*84c0*/  BSYNC.RECONVERGENT B0 ;  /* 0x0000000000007941 */ /* 0x000fea0003800200 */
.L_x_25089:
        /* <DEDUP_REMOVED lines=15> */
[----:B------:R-:W-:Y:S01]  /*85c0*/  ISETP.NE.AND P0, PT, R2, 0x1, PT ;  /* 0x000000010200780c */ /* 0x000fe20003f05270 */
[----:B------:R-:W-:Y:S01]  /*85d0*/  BSSY.RECONVERGENT B1, `(.L_x_25175) ;  /* 0x000005a000017945 */ /* 0x000fe20003800200 */
[----:B------:R-:W-:Y:S02]  /*85e0*/  HFMA2 R134, -RZ, RZ, 0, 1.1920928955078125e-07 ;  /* 0x00000002ff867431 */ /* 0x000fe400000001ff */
[----:B-1----:R-:W-:Y:S02]  /*85f0*/  IMAD.MOV.U32 R132, RZ, RZ, R18 ;  /* 0x000000ffff847224 */ /* 0x002fe400078e0012 */
        /* <DEDUP_REMOVED lines=12> */
.L_x_25177:
        /* <DEDUP_REMOVED lines=12> */
.L_x_25179:
[----:B------:R-:W-:Y:S05]  /*8780*/  BSYNC.RECONVERGENT B2 ;  /* 0x0000000000027941 */ /* 0x000fea0003800200 */
.L_x_25178:
        /* <DEDUP_REMOVED lines=62> */
.L_x_25176:
[----:B------:R-:W-:Y:S05]  /*8b70*/  BSYNC.RECONVERGENT B1 ;  /* 0x0000000000017941 */ /* 0x000fea0003800200 */
.L_x_25175:
[----:B------:R-:W1:Y:S01]  /*8b80*/  LDC R17, c[0x0][0x404] ;  /* 0x00010100ff117b82 */ /* 0x000e620000000800 */
[----:B------:R-:W-:Y:S01]  /*8b90*/  I2FP.F32.U32 R2, R132 ;  /* 0x0000008400027245 */ /* 0x000fe20000201000 */
[----:B0-----:R-:W-:Y:S01]  /*8ba0*/  IMAD.MOV.U32 R191, RZ, RZ, 0x2f800000 ;  /* 0x2f800000ffbf7424 */ /* 0x001fe200078e00ff */
[----:B------:R-:W-:Y:S01]  /*8bb0*/  ISETP.NE.AND P1, PT, R134, 0x1, PT ;  /* 0x000000018600780c */ /* 0x000fe20003f25270 */
[----:B------:R-:W-:Y:S01]  /*8bc0*/  BSSY.RECONVERGENT B1, `(.L_x_25180) ;  /* 0x0000064000017945 */ /* 0x000fe20003800200 */
[----:B------:R-:W-:Y:S01]  /*8bd0*/  LOP3.LUT R192, R192, 0xfffffffd, RZ, 0xc0, !PT ;  /* 0xfffffffdc0c07812 */ /* 0x000fe200078ec0ff */
[----:B------:R-:W-:Y:S01]  /*8be0*/  FFMA.FTZ R2, R2, R191, 1.1641532182693481445e-10 ;  /* 0x2f00000002027423 */ /* 0x000fe200000100bf */
[----:B------:R-:W-:Y:S01]  /*8bf0*/  MOV R133, R18 ;  /* 0x0000001200857202 */ /* 0x000fe20000000f00 */
[----:B------:R-:W0:Y:S03]  /*8c00*/  LDC R190, c[0x0][0x408] ;  /* 0x00010200ffbe7b82 */ /* 0x000e260000000800 */
[----:B-1----:R-:W-:-:S02]  /*8c10*/  FSETP.GTU.FTZ.AND P0, PT, R2, R17, PT ;  /* 0x000000110200720b */ /* 0x002fc40003f1c000 */
[C---:B-----5:R-:W-:Y:S02]  /*8c20*/  SHF.L.U32 R2, R136.reuse, 0x10, RZ ;  /* 0x0000001088027819 */ /* 0x060fe400000006ff */
[----:B------:R-:W-:-:S03]  /*8c30*/  PRMT R136, R136, 0x7632, R136 ;  /* 0x0000763288887816 */ /* 0x000fc60000000088 */
[----:B------:R-:W-:-:S04]  /*8c40*/  FMUL.FTZ R2, R2, R188 ;  /* 0x000000bc02027220 */ /* 0x000fc80000410000 */
[----:B0-----:R-:W-:-:S05]  /*8c50*/  FMUL.FTZ R2, R2, R190 ;  /* 0x000000be02027220 */ /* 0x001fca0000410000 */
[----:B------:R-:W-:Y:S01]  /*8c60*/  FSEL R132, R2, RZ, !P0 ;  /* 0x000000ff02847208 */ /* 0x000fe20004000000 */
[----:B------:R-:W-:Y:S01]  /*8c70*/  IMAD.U32 R2, R40, 0x10000, RZ ;  /* 0x0001000028027824 */ /* 0x000fe200078e00ff */
        /* <DEDUP_REMOVED lines=13> */
.L_x_25182:
        /* <DEDUP_REMOVED lines=12> */
.L_x_25184:
[----:B------:R-:W-:Y:S05]  /*8e10*/  BSYNC.RECONVERGENT B2 ;  /* 0x0000000000027941 */ /* 0x000fea0003800200 */
.L_x_25183:
        /* <DEDUP_REMOVED lines=62> */
.L_x_25181:
[----:B------:R-:W-:Y:S05]  /*9200*/  BSYNC.RECONVERGENT B1 ;  /* 0x0000000000017941 */ /* 0x000fea0003800200 */
.L_x_25180:
        /* <DEDUP_REMOVED lines=8> */
[----:B------:R-:W-:Y:S01]  /*9290*/  FSETP.GTU.FTZ.AND P0, PT, R133, R17, PT ;  /* 0x000000118500720b */ /* 0x000fe20003f1c000 */
[----:B------:R-:W-:Y:S01]  /*92a0*/  FMUL.FTZ R133, R136, R190 ;  /* 0x000000be88857220 */ /* 0x000fe20000410000 */
[----:B------:R-:W-:-:S04]  /*92b0*/  HFMA2 R136, -RZ, RZ, 0, 1.1920928955078125e-07 ;  /* 0x00000002ff887431 */ /* 0x000fc800000001ff */
        /* <DEDUP_REMOVED lines=12> */
.L_x_25187:
        /* <DEDUP_REMOVED lines=12> */
.L_x_25189:
[----:B------:R-:W-:Y:S05]  /*9440*/  BSYNC.RECONVERGENT B2 ;  /* 0x0000000000027941 */ /* 0x000fea0003800200 */
.L_x_25188:
        /* <DEDUP_REMOVED lines=62> */
.L_x_25186:
[----:B------:R-:W-:Y:S05]  /*9830*/  BSYNC.RECONVERGENT B1 ;  /* 0x0000000000017941 */ /* 0x000fea0003800200 */
.L_x_25185:
[----:B------:R-:W-:Y:S01]  /*9840*/  I2FP.F32.U32 R2, R135 ;  /* 0x0000008700027245 */ /* 0x000fe20000201000 */
[----:B------:R-:W-:Y:S01]  /*9850*/  BSSY.RECONVERGENT B1, `(.L_x_25190) ;  /* 0x0000062000017945 */ /* 0x000fe20003800200 */
[----:B------:R-:W-:Y:S02]  /*9860*/  ISETP.NE.AND P2, PT, R136, 0x1, PT ;  /* 0x000000018800780c */ /* 0x000fe40003f45270 */
[----:B------:R-:W-:Y:S01]  /*9870*/  PRMT R135, R137, 0x7632, R135 ;  /* 0x0000763289877816 */ /* 0x000fe20000000087 */
[----:B------:R-:W-:-:S05]  /*9880*/  FFMA.FTZ R2, R2, R191, 1.1641532182693481445e-10 ;  /* 0x2f00000002027423 */ /* 0x000fca00000100bf */
[----:B------:R-:W-:Y:S01]  /*9890*/  FSETP.GTU.FTZ.AND P1, PT, R2, R17, PT ;  /* 0x000000110200720b */ /* 0x000fe20003f3c000 */
[----:B------:R-:W-:Y:S02]  /*98a0*/  IMAD.U32 R2, R137, 0x10000, RZ ;  /* 0x0001000089027824 */ /* 0x000fe400078e00ff */
[----:B------:R-:W-:Y:S02]  /*98b0*/  IMAD.MOV.U32 R137, RZ, RZ, R18 ;  /* 0x000000ffff897224 */ /* 0x000fe400078e0012 */
        /* <DEDUP_REMOVED lines=16> */
.L_x_25192:
        /* <DEDUP_REMOVED lines=12> */
.L_x_25194:
[----:B------:R-:W-:Y:S05]  /*9a80*/  BSYNC.RECONVERGENT B2 ;  /* 0x0000000000027941 */ /* 0x000fea0003800200 */
.L_x_25193:
        /* <DEDUP_REMOVED lines=62> */
.L_x_25191:
[----:B------:R-:W-:Y:S05]  /*9e70*/  BSYNC.RECONVERGENT B1 ;  /* 0x0000000000017941 */ /* 0x000fea0003800200 */
.L_x_25190:
        /* <DEDUP_REMOVED lines=23> */
.L_x_25197:
        /* <DEDUP_REMOVED lines=12> */
.L_x_25199:
[----:B------:R-:W-:Y:S05]  /*a0b0*/  BSYNC.RECONVERGENT B2 ;  /* 0x0000000000027941 */ /* 0x000fea0003800200 */
.L_x_25198:
        /* <DEDUP_REMOVED lines=62> */
.L_x_25196:
[----:B------:R-:W-:Y:S05]  /*a4a0*/  BSYNC.RECONVERGENT B1 ;  /* 0x0000000000017941 */ /* 0x000fea0003800200 */
.L_x_25195:
        /* <DEDUP_REMOVED lines=24> */
.L_x_25202:
        /* <DEDUP_REMOVED lines=12> */
.L_x_25204:
[----:B------:R-:W-:Y:S05]  /*a6f0*/  BSYNC.RECONVERGENT B2 ;  /* 0x0000000000027941 */ /* 0x000fea0003800200 */
.L_x_25203:
        /* <DEDUP_REMOVED lines=62> */
.L_x_25201:
[----:B------:R-:W-:Y:S05]  /*aae0*/  BSYNC.RECONVERGENT B1 ;  /* 0x0000000000017941 */ /* 0x000fea0003800200 */
.L_x_25200:
        /* <DEDUP_REMOVED lines=23> */
.L_x_25207:
        /* <DEDUP_REMOVED lines=12> */
.L_x_25209:
[----:B------:R-:W-:Y:S05]  /*ad20*/  BSYNC.RECONVERGENT B2 ;  /* 0x0000000000027941 */ /* 0x000fea0003800200 */
.L_x_25208:
        /* <DEDUP_REMOVED lines=62> */
.L_x_25206:
[----:B------:R-:W-:Y:S05]  /*b110*/  BSYNC.RECONVERGENT B1 ;  /* 0x0000000000017941 */ /* 0x000fea0003800200 */
.L_x_25205:
        /* <DEDUP_REMOVED lines=24> */
.L_x_25212:
        /* <DEDUP_REMOVED lines=15> */
.L_x_25214:
[----:B------:R-:W-:Y:S05]  /*b390*/  BSYNC.RECONVERGENT B2 ;  /* 0x0000000000027941 */ /* 0x000fea0003800200 */
.L_x_25213:
        /* <DEDUP_REMOVED lines=62> */
.L_x_25211:
[----:B------:R-:W-:Y:S05]  /*b780*/  BSYNC.RECONVERGENT B1 ;  /* 0x0000000000017941 */ /* 0x000fea0003800200 */
.L_x_25210:
        /* <DEDUP_REMOVED lines=9> */
[----:B------:R-:W-:Y:S01]  /*b820*/  FFMA.FTZ R139, R139, R17, R123 ;  /* 0x000000118b8b7223 */ /* 0x000fe2000001007b */
[----:B------:R-:W-:Y:S09]  /*b830*/  BRA `(.L_x_25215) ;  /* 0x00000030009c7947 */ /* 0x000ff20003800000 */
.L_x_25174:
        /* <DEDUP_REMOVED lines=16> */
.L_x_25218:
        /* <DEDUP_REMOVED lines=12> */
.L_x_25220:
[----:B------:R-:W-:Y:S05]  /*ba00*/  BSYNC.RECONVERGENT B2 ;  /* 0x0000000000027941 */ /* 0x000fea0003800200 */
.L_x_25219:
        /* <DEDUP_REMOVED lines=62> */
.L_x_25217:
[----:B------:R-:W-:Y:S05]  /*bdf0*/  BSYNC.RECONVERGENT B1 ;  /* 0x0000000000017941 */ /* 0x000fea0003800200 */
.L_x_25216:
        /* <DEDUP_REMOVED lines=29> */
.L_x_25223:
        /* <DEDUP_REMOVED lines=12> */
.L_x_25225:
[----:B------:R-:W-:Y:S05]  /*c090*/  BSYNC.RECONVERGENT B2 ;  /* 0x0000000000027941 */ /* 0x000fea0003800200 */
.L_x_25224:
        /* <DEDUP_REMOVED lines=62> */
.L_x_25222:
[----:B------:R-:W-:Y:S05]  /*c480*/  BSYNC.RECONVERGENT B1 ;  /* 0x0000000000017941 */ /* 0x000fea0003800200 */
.L_x_25221:
        /* <DEDUP_REMOVED lines=23> */
.L_x_25228:
        /* <DEDUP_REMOVED lines=12> */
.L_x_25230:
[----:B------:R-:W-:Y:S05]  /*c6c0*/  BSYNC.RECONVERGENT B2 ;  /* 0x0000000000027941 */ /* 0x000fea0003800200 */
.L_x_25229:
        /* <DEDUP_REMOVED lines=62> */
.L_x_25227:
[----:B------:R-:W-:Y:S05]  /*cab0*/  BSYNC.RECONVERGENT B1 ;  /* 0x0000000000017941 */ /* 0x000fea0003800200 */
.L_x_25226:
        /* <DEDUP_REMOVED lines=24> */
.L_x_25233:
        /* <DEDUP_REMOVED lines=12> */
.L_x_25235:
[----:B------:R-:W-:Y:S05]  /*cd00*/  BSYNC.RECONVERGENT B2 ;  /* 0x0000000000027941 */ /* 0x000fea0003800200 */
.L_x_25234:
        /* <DEDUP_REMOVED lines=62> */
.L_x_25232:
[----:B------:R-:W-:Y:S05]  /*d0f0*/  BSYNC.RECONVERGENT B1 ;  /* 0x0000000000017941 */ /* 0x000fea0003800200 */
.L_x_25231:
        /* <DEDUP_REMOVED lines=23> */
.L_x_25238:
        /* <DEDUP_REMOVED lines=12> */
.L_x_25240:
[----:B------:R-:W-:Y:S05]  /*d330*/  BSYNC.RECONVERGENT B2 ;  /* 0x0000000000027941 */ /* 0x000fea0003800200 */
.L_x_25239:
        /* <DEDUP_REMOVED lines=62> */
.L_x_25237:
[----:B------:R-:W-:Y:S05]  /*d720*/  BSYNC.RECONVERGENT B1 ;  /* 0x0000000000017941 */ /* 0x000fea0003800200 */
.L_x_25236:
        /* <DEDUP_REMOVED lines=24> */
.L_x_25243:
        /* <DEDUP_REMOVED lines=12> */
.L_x_25245:
[----:B------:R-:W-:Y:S05]  /*d970*/  BSYNC.RECONVERGENT B2 ;  /* 0x0000000000027941 */ /* 0x000fea0003800200 */
.L_x_25244:
        /* <DEDUP_REMOVED lines=62> */
.L_x_25242:
[----:B------:R-:W-:Y:S05]  /*dd60*/  BSYNC.RECONVERGENT B1 ;  /* 0x0000000000017941 */ /* 0x000fea0003800200 */
.L_x_25241:
        /* <DEDUP_REMOVED lines=23> */
.L_x_25248:
        /* <DEDUP_REMOVED lines=12> */
.L_x_25250:
[----:B------:R-:W-:Y:S05]  /*dfa0*/  BSYNC.RECONVERGENT B2 ;  /* 0x0000000000027941 */ /* 0x000fea0003800200 */
.L_x_25249:
        /* <DEDUP_REMOVED lines=62> */
.L_x_25247:
[----:B------:R-:W-:Y:S05]  /*e390*/  BSYNC.RECONVERGENT B1 ;  /* 0x0000000000017941 */ /* 0x000fea0003800200 */
.L_x_25246:
        /* <DEDUP_REMOVED lines=24> */
.L_x_25253:
        /* <DEDUP_REMOVED lines=15> */
.L_x_25255:
[----:B------:R-:W-:Y:S05]  /*e610*/  BSYNC.RECONVERGENT B2 ;  /* 0x0000000000027941 */ /* 0x000fea0003800200 */
.L_x_25254:
        /* <DEDUP_REMOVED lines=62> */
.L_x_25252:
[----:B------:R-:W-:Y:S05]  /*ea00*/  BSYNC.RECONVERGENT B1 ;  /* 0x0000000000017941 */ /* 0x000fea0003800200 */
.L_x_25251:
        /* <DEDUP_REMOVED lines=9> */
[----:B------:R-:W-:-:S10]  /*eaa0*/  FMUL.FTZ R139, R17, R139 ;  /* 0x0000008b118b7220 */ /* 0x000fd40000410000 */
.L_x_25215:
[----:B------:R-:W0:Y:S01]  /*eab0*/  LDC.64 R190, c[0x0][0x3a8] ;  /* 0x0000ea00ffbe7b82 */ /* 0x000e220000000a00 */
[----:B------:R-:W-:Y:S02]  /*eac0*/  SEL R17, RZ, 0x1000000, !P6 ;  /* 0x01000000ff117807 */ /* 0x000fe40007000000 */
[----:B------:R-:W-:Y:S02]  /*ead0*/  SEL R212, RZ, 0x100, !P0 ;  /* 0x00000100ffd47807 */ /* 0x000fe40004000000 */
[----:B------:R-:W-:Y:S01]  /*eae0*/  LOP3.LUT P6, RZ, R192, 0x2, RZ, 0xc0, !PT ;  /* 0x00000002c0ff7812 */ /* 0x000fe200078cc0ff */
[----:B0-----:R-:W-:-:S05]  /*eaf0*/  IMAD.WIDE.U32 R190, R189, 0x20, R190 ;  /* 0x00000020bdbe7825 */ /* 0x001fca00078e00be */
[----:B------:R-:W-:Y:S04]  /*eb00*/  STG.E.128 desc[UR6][R190.64], R132 ;  /* 0x00000084be007986 */ /* 0x000fe8000c101d06 */
        /* <DEDUP_REMOVED lines=9> */
[----:B------:R-:W0:Y:S01]  /*eba0*/  LDC.64 R212, c[0x0][0x3b0] ;  /* 0x0000ec00ffd47b82 */ /* 0x000e220000000a00 */
[----:B------:R-:W-:-:S04]  /*ebb0*/  SEL R190, RZ, 0x1, !P6 ;  /* 0x00000001ffbe7807 */ /* 0x000fc80007000000 */
[----:B------:R-:W-:Y:S02]  /*ebc0*/  LOP3.LUT R190, R17, R190, RZ, 0xfc, !PT ;  /* 0x000000be11be7212 */ /* 0x000fe400078efcff */
[----:B------:R-:W-:Y:S01]  /*ebd0*/  MOV R17, R211 ;  /* 0x000000d300117202 */ /* 0x000fe20000000f00 */
[----:B0-----:R-:W-:-:S04]  /*ebe0*/  IMAD.WIDE.U32 R212, R189, 0x8, R212 ;  /* 0x00000008bdd47825 */ /* 0x001fc800078e00d4 */
[----:B------:R-:W-:Y:S01]  /*ebf0*/  VIADD R189, R189, 0x20 ;  /* 0x00000020bdbd7836 */ /* 0x000fe20000000000 */
[----:B------:R1:W-:Y:S06]  /*ec00*/  STG.E.64 desc[UR6][R212.64], R190 ;  /* 0x000000bed4007986 */ /* 0x0003ec000c101b06 */
.L_x_25173:
[----:B------:R-:W-:Y:S05]  /*ec10*/  BSYNC.RECONVERGENT B0 ;  /* 0x0000000000007941 */ /* 0x000fea0003800200 */
.L_x_25172:
        /* <DEDUP_REMOVED lines=15> */
[----:B------:R-:W-:Y:S01]  /*ed10*/  ISETP.NE.AND P0, PT, R2, 0x1, PT ;  /* 0x000000010200780c */ /* 0x000fe20003f05270 */
[----:B------:R-:W-:Y:S01]  /*ed20*/  BSSY.RECONVERGENT B1, `(.L_x_25259) ;  /* 0x000005a000017945 */ /* 0x000fe20003800200 */
[----:B------:R-:W-:Y:S01]  /*ed30*/  IMAD.MOV.U32 R142, RZ, RZ, 0x2 ;  /* 0x00000002ff8e7424 */ /* 0x000fe200078e00ff */
[----:B--2---:R-:W-:Y:S01]  /*ed40*/  MOV R140, R18 ;  /* 0x00000012008c7202 */ /* 0x004fe20000000f00 */
        /* <DEDUP_REMOVED lines=12> */
.L_x_25261:
        /* <DEDUP_REMOVED lines=12> */
.L_x_25263:
[----:B------:R-:W-:Y:S05]  /*eed0*/  BSYNC.RECONVERGENT B2 ;  /* 0x0000000000027941 */ /* 0x000fea0003800200 */
.L_x_25262:
        /* <DEDUP_REMOVED lines=58> */
[----:B------:R-:W-:Y:S02]  /*f280*/  HFMA2 R142, -RZ, RZ, 0, 0 ;  /* 0x00000000ff8e7431 */ /* 0x000fe400000001ff */
[----:B------:R-:W-:Y:S01]  /*f290*/  IMAD.MOV.U32 R18, RZ, RZ, R2 ;  /* 0x000000ffff127224 */ /* 0x000fe200078e0002 */
[----:B------:R-:W-:Y:S01]  /*f2a0*/  LOP3.LUT R3, R140, UR13, R3, 0x96, !PT ;  /* 0x0000000d8c037c12 */ /* 0x000fe2000f8e9603 */
[----:B------:R-:W-:-:S07]  /*f2b0*/  IMAD.MOV.U32 R140, RZ, RZ, R17 ;  /* 0x000000ffff8c7224 */ /* 0x000fce00078e0011 */
.L_x_25260:
[----:B------:R-:W-:Y:S05]  /*f2c0*/  BSYNC.RECONVERGENT B1 ;  /* 0x0000000000017941 */ /* 0x000fea0003800200 */
.L_x_25259:
[----:B------:R-:W2:Y:S01]  /*f2d0*/  LDC R17, c[0x0][0x404] ;  /* 0x00010100ff117b82 */ /* 0x000ea20000000800 */
[----:B------:R-:W-:Y:S01]  /*f2e0*/  I2FP.F32.U32 R2, R140 ;  /* 0x0000008c00027245 */ /* 0x000fe20000201000 */
[----:B01----:R-:W-:Y:S01]  /*f2f0*/  IMAD.MOV.U32 R191, RZ, RZ, 0x2f800000 ;  /* 0x2f800000ffbf7424 */ /* 0x003fe200078e00ff */
[----:B------:R-:W-:Y:S01]  /*f300*/  ISETP.NE.AND P1, PT, R142, 0x1, PT ;  /* 0x000000018e00780c */ /* 0x000fe20003f25270 */
[----:B------:R-:W-:Y:S01]  /*f310*/  BSSY.RECONVERGENT B1, `(.L_x_25264) ;  /* 0x0000064000017945 */ /* 0x000fe20003800200 */
[----:B------:R-:W-:Y:S01]  /*f320*/  LOP3.LUT R192, R192, 0xfffffffd, RZ, 0xc0, !PT ;  /* 0xfffffffdc0c07812 */ /* 0x000fe200078ec0ff */
[----:B------:R-:W-:Y:S01]  /*f330*/  FFMA.FTZ R2, R2, R191, 1.1641532182693481445e-10 ;  /* 0x2f00000002027423 */ /* 0x000fe200000100bf */
[----:B------:R-:W-:Y:S01]  /*f340*/  IMAD.MOV.U32 R141, RZ, RZ, R18 ;  /* 0x000000ffff8d7224 */ /* 0x000fe200078e0012 */
[----:B------:R-:W0:Y:S03]  /*f350*/  LDC R190, c[0x0][0x408] ;  /* 0x00010200ffbe7b82 */ /* 0x000e260000000800 */
[----:B--2---:R-:W-:Y:S01]  /*f360*/  FSETP.GTU.FTZ.AND P0, PT, R2, R17, PT ;  /* 0x000000110200720b */ /* 0x004fe20003f1c000 */
[C---:B-----5:R-:W-:Y:S01]  /*f370*/  IMAD.U32 R2, R144.reuse, 0x10000, RZ ;  /* 0x0001000090027824 */ /* 0x060fe200078e00ff */
[----:B------:R-:W-:-:S03]  /*f380*/  PRMT R144, R144, 0x7632, R144 ;  /* 0x0000763290907816 */ /* 0x000fc60000000090 */
[----:B------:R-:W-:-:S04]  /*f390*/  FMUL.FTZ R2, R2, R188 ;  /* 0x000000bc02027220 */ /* 0x000fc80000410000 */
[----:B0-----:R-:W-:-:S05]  /*f3a0*/  FMUL.FTZ R2, R2, R190 ;  /* 0x000000be02027220 */ /* 0x001fca0000410000 */
[----:B------:R-:W-:Y:S02]  /*f3b0*/  FSEL R140, R2, RZ, !P0 ;  /* 0x000000ff028c7208 */ /* 0x000fe40004000000 */
[----:B------:R-:W-:Y:S02]  /*f3c0*/  PLOP3.LUT P0, PT, P0, PT, PT, 0x8, 0x80 ;  /* 0x000000000080781c */ /* 0x000fe4000070e170 */
[----:B------:R-:W-:-:S05]  /*f3d0*/  SHF.L.U32 R2, R52, 0x10, RZ ;  /* 0x0000001034027819 */ /* 0x000fca00000006ff */
[----:B------:R-:W-:Y:S01]  /*f3e0*/  FFMA.FTZ R140, R140, R2, R116 ;  /* 0x000000028c8c7223 */ /* 0x000fe20000010074 */
        /* <DEDUP_REMOVED lines=11> */
.L_x_25266:
        /* <DEDUP_REMOVED lines=12> */
.L_x_25268:
[----:B------:R-:W-:Y:S05]  /*f560*/  BSYNC.RECONVERGENT B2 ;  /* 0x0000000000027941 */ /* 0x000fea0003800200 */
.L_x_25267:
        /* <DEDUP_REMOVED lines=62> */
.L_x_25265:
[----:B------:R-:W-:Y:S05]  /*f950*/  BSYNC.RECONVERGENT B1 ;  /* 0x0000000000017941 */ /* 0x000fea0003800200 */
.L_x_25264:
        /* <DEDUP_REMOVED lines=23> */
.L_x_25271:
        /* <DEDUP_REMOVED lines=12> */
.L_x_25273:
[----:B------:R-:W-:Y:S05]  /*fb90*/  BSYNC.RECONVERGENT B2 ;  /* 0x0000000000027941 */ /* 0x000fea0003800200 */
.L_x_25272:
        /* <DEDUP_REMOVED lines=60> */
[----:B------:R-:W-:Y:S01]  /*ff60*/  IMAD.MOV.U32 R18, RZ, RZ, R2 ;  /* 0x000000ffff127224 */ /* 0x000fe200078e0002 */
[----:B------:R-:W-:-:S07]  /*ff70*/  LOP3.LUT R3, R142, UR13, R3, 0x96, !PT ;  /* 0x0000000d8e037c12 */ /* 0x000fce000f8e9603 */
.L_x_25270:
[----:B------:R-:W-:Y:S05]  /*ff80*/  BSYNC.RECONVERGENT B1 ;  /* 0x0000000000017941 */ /* 0x000fea0003800200 */
.L_x_25269:
        /* <DEDUP_REMOVED lines=24> */
.L_x_25276:
        /* <DEDUP_REMOVED lines=12> */
.L_x_25278:
[----:B------:R-:W-:Y:S05]  /*101d0*/  BSYNC.RECONVERGENT B2 ;  /* 0x0000000000027941 */ /* 0x000fea0003800200 */
.L_x_25277:
        /* <DEDUP_REMOVED lines=62> */
.L_x_25275:
[----:B------:R-:W-:Y:S05]  /*105c0*/  BSYNC.RECONVERGENT B1 ;  /* 0x0000000000017941 */ /* 0x000fea0003800200 */
.L_x_25274:
        /* <DEDUP_REMOVED lines=23> */
.L_x_25281:
        /* <DEDUP_REMOVED lines=12> */
.L_x_25283:
[----:B------:R-:W-:Y:S05]  /*10800*/  BSYNC.RECONVERGENT B2 ;  /* 0x0000000000027941 */ /* 0x000fea0003800200 */
.L_x_25282:
        /* <DEDUP_REMOVED lines=62> */
.L_x_25280:
[----:B------:R-:W-:Y:S05]  /*10bf0*/  BSYNC.RECONVERGENT B1 ;  /* 0x0000000000017941 */ /* 0x000fea0003800200 */
.L_x_25279:
        /* <DEDUP_REMOVED lines=24> */
.L_x_25286:
        /* <DEDUP_REMOVED lines=12> */
.L_x_25288:
[----:B------:R-:W-:Y:S05]  /*10e40*/  BSYNC.RECONVERGENT B2 ;  /* 0x0000000000027941 */ /* 0x000fea0003800200 */
.L_x_25287:
        /* <DEDUP_REMOVED lines=62> */
.L_x_25285:
[----:B------:R-:W-:Y:S05]  /*11230*/  BSYNC.RECONVERGENT B1 ;  /* 0x0000000000017941 */ /* 0x000fea0003800200 */
.L_x_25284:
        /* <DEDUP_REMOVED lines=23> */
.L_x_25291:
        /* <DEDUP_REMOVED lines=12> */
.L_x_25293:
[----:B------:R-:W-:Y:S05]  /*11470*/  BSYNC.RECONVERGENT B2 ;  /* 0x0000000000027941 */ /* 0x000fea0003800200 */
.L_x_25292:
        /* <DEDUP_REMOVED lines=62> */
.L_x_25290:
[----:B------:R-:W-:Y:S05]  /*11860*/  BSYNC.RECONVERGENT B1 ;  /* 0x0000000000017941 */ /* 0x000fea0003800200 */
.L_x_25289:
        /* <DEDUP_REMOVED lines=24> */
.L_x_25296:
        /* <DEDUP_REMOVED lines=15> */
.L_x_25298:
[----:B------:R-:W-:Y:S05]  /*11ae0*/  BSYNC.RECONVERGENT B2 ;  /* 0x0000000000027941 */ /* 0x000fea0003800200 */
.L_x_25297:
        /* <DEDUP_REMOVED lines=62> */
.L_x_25295:
[----:B------:R-:W-:Y:S05]  /*11ed0*/  BSYNC.RECONVERGENT B1 ;  /* 0x0000000000017941 */ /* 0x000fea0003800200 */
.L_x_25294:
        /* <DEDUP_REMOVED lines=10> */
[----:B------:R-:W-:Y:S09]  /*11f80*/  BRA `(.L_x_25299) ;  /* 0x00000030009c7947 */ /* 0x000ff20003800000 */
.L_x_25258:
        /* <DEDUP_REMOVED lines=16> */
.L_x_25302:
        /* <DEDUP_REMOVED lines=12> */
.L_x_25304:
[----:B------:R-:W-:Y:S05]  /*12150*/  BSYNC.RECONVERGENT B2 ;  /* 0x0000000000027941 */ /* 0x000fea0003800200 */
.L_x_25303:
        /* <DEDUP_REMOVED lines=62> */
.L_x_25301:
[----:B------:R-:W-:Y:S05]  /*12540*/  BSYNC.RECONVERGENT B1 ;  /* 0x0000000000017941 */ /* 0x000fea0003800200 */
.L_x_25300:
        /* <DEDUP_REMOVED lines=29> */
.L_x_25307:
        /* <DEDUP_REMOVED lines=12> */
.L_x_25309:
[----:B------:R-:W-:Y:S05]  /*127e0*/  BSYNC.RECONVERGENT B2 ;  /* 0x0000000000027941 */ /* 0x000fea0003800200 */
.L_x_25308:
        /* <DEDUP_REMOVED lines=62> */
.L_x_25306:
[----:B------:R-:W-:Y:S05]  /*12bd0*/  BSYNC.RECONVERGENT B1 ;  /* 0x0000000000017941 */ /* 0x000fea0003800200 */
.L_x_25305:
        /* <DEDUP_REMOVED lines=23> */
.L_x_25312:
        /* <DEDUP_REMOVED lines=12> */
.L_x_25314:
[----:B------:R-:W-:Y:S05]  /*12e10*/  BSYNC.RECONVERGENT B2 ;  /* 0x0000000000027941 */ /* 0x000fea0003800200 */
.L_x_25313:
        /* <DEDUP_REMOVED lines=62> */
.L_x_25311:
[----:B------:R-:W-:Y:S05]  /*13200*/  BSYNC.RECONVERGENT B1 ;  /* 0x0000000000017941 */ /* 0x000fea0003800200 */
.L_x_25310:
        /* <DEDUP_REMOVED lines=24> */
.L_x_25317:
        /* <DEDUP_REMOVED lines=12> */
.L_x_25319:
[----:B------:R-:W-:Y:S05]  /*13450*/  BSYNC.RECONVERGENT B2 ;  /* 0x0000000000027941 */ /* 0x000fea0003800200 */
.L_x_25318:
        /* <DEDUP_REMOVED lines=62> */
.L_x_25316:
[----:B------:R-:W-:Y:S05]  /*13840*/  BSYNC.RECONVERGENT B1 ;  /* 0x0000000000017941 */ /* 0x000fea0003800200 */
.L_x_25315:
        /* <DEDUP_REMOVED lines=23> */
.L_x_25322:
        /* <DEDUP_REMOVED lines=12> */
.L_x_25324:
[----:B------:R-:W-:Y:S05]  /*13a80*/  BSYNC.RECONVERGENT B2 ;  /* 0x0000000000027941 */ /* 0x000fea0003800200 */
.L_x_25323:
        /* <DEDUP_REMOVED lines=62> */
.L_x_25321:
[----:B------:R-:W-:Y:S05]  /*13e70*/  BSYNC.RECONVERGENT B1 ;  /* 0x0000000000017941 */ /* 0x000fea0003800200 */
.L_x_25320:
        /* <DEDUP_REMOVED lines=24> */
.L_x_25327:
        /* <DEDUP_REMOVED lines=12> */
.L_x_25329:
[----:B------:R-:W-:Y:S05]  /*140c0*/  BSYNC.RECONVERGENT B2 ;  /* 0x0000000000027941 */ /* 0x000fea0003800200 */
.L_x_25328:
        /* <DEDUP_REMOVED lines=62> */
.L_x_25326:
[----:B------:R-:W-:Y:S05]  /*144b0*/  BSYNC.RECONVERGENT B1 ;  /* 0x0000000000017941 */ /* 0x000fea0003800200 */
.L_x_25325:
        /* <DEDUP_REMOVED lines=23> */
.L_x_25332:
        /* <DEDUP_REMOVED lines=12> */
.L_x_25334:
[----:B------:R-:W-:Y:S05]  /*146f0*/  BSYNC.RECONVERGENT B2 ;  /* 0x0000000000027941 */ /* 0x000fea0003800200 */
.L_x_25333:
        /* <DEDUP_REMOVED lines=62> */
.L_x_25331:
[----:B------:R-:W-:Y:S05]  /*14ae0*/  BSYNC.RECONVERGENT B1 ;  /* 0x0000000000017941 */ /* 0x000fea0003800200 */
.L_x_25330:
        /* <DEDUP_REMOVED lines=24> */
.L_x_25337:
        /* <DEDUP_REMOVED lines=15> */
.L_x_25339:
[----:B------:R-:W-:Y:S05]  /*14d60*/  BSYNC.RECONVERGENT B2 ;  /* 0x0000000000027941 */ /* 0x000fea0003800200 */
.L_x_25338:
        /* <DEDUP_REMOVED lines=62> */
.L_x_25336:
[----:B------:R-:W-:Y:S05]  /*15150*/  BSYNC.RECONVERGENT B1 ;  /* 0x0000000000017941 */ /* 0x000fea0003800200 */
.L_x_25335:
        /* <DEDUP_REMOVED lines=9> */
[----:B------:R-:W-:-:S10]  /*151f0*/  FMUL.FTZ R147, R17, R147 ;  /* 0x0000009311937220 */ /* 0x000fd40000410000 */
.L_x_25299:
        /* <DEDUP_REMOVED lines=17> */
[----:B------:R-:W-:Y:S01]  /*15310*/  LOP3.LUT R190, R17, R190, RZ, 0xfc, !PT ;  /* 0x000000be11be7212 */ /* 0x000fe200078efcff */
[----:B------:R-:W-:Y:S02]  /*15320*/  IMAD.MOV.U32 R17, RZ, RZ, R211 ;  /* 0x000000ffff117224 */ /* 0x000fe400078e00d3 */
[C---:B0-----:R-:W-:Y:S01]  /*15330*/  IMAD.WIDE.U32 R212, R189.reuse, 0x8, R212 ;  /* 0x00000008bdd47825 */ /* 0x041fe200078e00d4 */
[----:B------:R-:W-:-:S04]  /*15340*/  IADD3 R189, PT, PT, R189, 0x20, RZ ;  /* 0x00000020bdbd7810 */ /* 0x000fc80007ffe0ff */
[----:B------:R2:W-:Y:S03]  /*15350*/  STG.E.64 desc[UR6][R212.64], R190 ;  /* 0x000000bed4007986 */ /* 0x0005e6000c101b06 */
.L_x_25257:
[----:B------:R-:W-:Y:S05]  /*15360*/  BSYNC.RECONVERGENT B0 ;  /* 0x0000000000007941 */ /* 0x000fea0003800200 */
.L_x_25256:
        /* <DEDUP_REMOVED lines=15> */
[----:B------:R-:W-:Y:S01]  /*15460*/  ISETP.NE.AND P0, PT, R2, 0x1, PT ;  /* 0x000000010200780c */ /* 0x000fe20003f05270 */
[----:B------:R-:W-:Y:S01]  /*15470*/  BSSY.RECONVERGENT B1, `(.L_x_25343) ;  /* 0x000005a000017945 */ /* 0x000fe20003800200 */
[----:B------:R-:W-:Y:S01]  /*15480*/  IMAD.MOV.U32 R150, RZ, RZ, 0x2 ;  /* 0x00000002ff967424 */ /* 0x000fe200078e00ff */
[----:B------:R-:W-:Y:S01]  /*15490*/  MOV R211, R17 ;  /* 0x0000001100d37202 */ /* 0x000fe20000000f00 */
[----:B---3--:R-:W-:-:S09]  /*154a0*/  IMAD.MOV.U32 R148, RZ, RZ, R18 ;  /* 0x000000ffff947224 */ /* 0x008fd200078e0012 */
        /* <DEDUP_REMOVED lines=11> */
.L_x_25345:
        /* <DEDUP_REMOVED lines=12> */
.L_x_25347:
[----:B------:R-:W-:Y:S05]  /*15620*/  BSYNC.RECONVERGENT B2 ;  /* 0x0000000000027941 */ /* 0x000fea0003800200 */
.L_x_25346:
        /* <DEDUP_REMOVED lines=62> */
.L_x_25344:
[----:B------:R-:W-:Y:S05]  /*15a10*/  BSYNC.RECONVERGENT B1 ;  /* 0x0000000000017941 */ /* 0x000fea0003800200 */
.L_x_25343:
[----:B------:R-:W3:Y:S01]  /*15a20*/  LDC R17, c[0x0][0x404] ;  /* 0x00010100ff117b82 */ /* 0x000ee20000000800 */
[----:B012---:R-:W-:Y:S01]  /*15a30*/  HFMA2 R191, -RZ, RZ, 0.1171875, 0 ;  /* 0x2f800000ffbf7431 */ /* 0x007fe200000001ff */
[----:B------:R-:W-:Y:S01]  /*15a40*/  I2FP.F32.U32 R2, R148 ;  /* 0x0000009400027245 */ /* 0x000fe20000201000 */
[----:B------:R-:W-:Y:S01]  /*15a50*/  BSSY.RECONVERGENT B1, `(.L_x_25348) ;  /* 0x0000065000017945 */ /* 0x000fe20003800200 */
[----:B------:R-:W-:Y:S01]  /*15a60*/  ISETP.NE.AND P1, PT, R150, 0x1, PT ;  /* 0x000000019600780c */ /* 0x000fe20003f25270 */
[----:B------:R-:W-:Y:S01]  /*15a70*/  IMAD.MOV.U32 R149, RZ, RZ, R18 ;  /* 0x000000ffff957224 */ /* 0x000fe200078e0012 */
[----:B------:R-:W-:Y:S02]  /*15a80*/  LOP3.LUT R192, R192, 0xfffffffd, RZ, 0xc0, !PT ;  /* 0xfffffffdc0c07812 */ /* 0x000fe400078ec0ff */
[----:B------:R-:W0:Y:S01]  /*15a90*/  LDC R190, c[0x0][0x408] ;  /* 0x00010200ffbe7b82 */ /* 0x000e220000000800 */
[----:B------:R-:W-:-:S05]  /*15aa0*/  FFMA.FTZ R2, R2, R191, 1.1641532182693481445e-10 ;  /* 0x2f00000002027423 */ /* 0x000fca00000100bf */
[----:B---3--:R-:W-:Y:S01]  /*15ab0*/  FSETP.GTU.FTZ.AND P0, PT, R2, R17, PT ;  /* 0x000000110200720b */ /* 0x008fe20003f1c000 */
[C---:B-----5:R-:W-:Y:S01]  /*15ac0*/  IMAD.U32 R2, R152.reuse, 0x10000, RZ ;  /* 0x0001000098027824 */ /* 0x060fe200078e00ff */
[----:B------:R-:W-:-:S03]  /*15ad0*/  PRMT R152, R152, 0x7632, R152 ;  /* 0x0000763298987816 */ /* 0x000fc60000000098 */
[----:B------:R-:W-:-:S04]  /*15ae0*/  FMUL.FTZ R2, R2, R188 ;  /* 0x000000bc02027220 */ /* 0x000fc80000410000 */
[----:B0-----:R-:W-:-:S05]  /*15af0*/  FMUL.FTZ R2, R2, R190 ;  /* 0x000000be02027220 */ /* 0x001fca0000410000 */
        /* <DEDUP_REMOVED lines=15> */
.L_x_25350:
        /* <DEDUP_REMOVED lines=12> */
.L_x_25352:
[----:B------:R-:W-:Y:S05]  /*15cb0*/  BSYNC.RECONVERGENT B2 ;  /* 0x0000000000027941 */ /* 0x000fea0003800200 */
.L_x_25351:
        /* <DEDUP_REMOVED lines=62> */
.L_x_25349:
[----:B------:R-:W-:Y:S05]  /*160a0*/  BSYNC.RECONVERGENT B1 ;  /* 0x0000000000017941 */ /* 0x000fea0003800200 */
.L_x_25348:
        /* <DEDUP_REMOVED lines=23> */
.L_x_25355:
        /* <DEDUP_REMOVED lines=12> */
.L_x_25357:
[----:B------:R-:W-:Y:S05]  /*162e0*/  BSYNC.RECONVERGENT B2 ;  /* 0x0000000000027941 */ /* 0x000fea0003800200 */
.L_x_25356:
        /* <DEDUP_REMOVED lines=62> */
.L_x_25354:
[----:B------:R-:W-:Y:S05]  /*166d0*/  BSYNC.RECONVERGENT B1 ;  /* 0x0000000000017941 */ /* 0x000fea0003800200 */
.L_x_25353:
        /* <DEDUP_REMOVED lines=24> */
.L_x_25360:
        /* <DEDUP_REMOVED lines=12> */
.L_x_25362:
[----:B------:R-:W-:Y:S05]  /*16920*/  BSYNC.RECONVERGENT B2 ;  /* 0x0000000000027941 */ /* 0x000fea0003800200 */
.L_x_25361:
        /* <DEDUP_REMOVED lines=62> */
.L_x_25359:
[----:B------:R-:W-:Y:S05]  /*16d10*/  BSYNC.RECONVERGENT B1 ;  /* 0x0000000000017941 */ /* 0x000fea0003800200 */
.L_x_25358:
        /* <DEDUP_REMOVED lines=23> */
.L_x_25365:
        /* <DEDUP_REMOVED lines=12> */
.L_x_25367:
[----:B------:R-:W-:Y:S05]  /*16f50*/  BSYNC.RECONVERGENT B2 ;  /* 0x0000000000027941 */ /* 0x000fea0003800200 */
.L_x_25366:
        /* <DEDUP_REMOVED lines=62> */
.L_x_25364:
[----:B------:R-:W-:Y:S05]  /*17340*/  BSYNC.RECONVERGENT B1 ;  /* 0x0000000000017941 */ /* 0x000fea0003800200 */
.L_x_25363:
        /* <DEDUP_REMOVED lines=24> */
.L_x_25370:
        /* <DEDUP_REMOVED lines=12> */
.L_x_25372:
[----:B------:R-:W-:Y:S05]  /*17590*/  BSYNC.RECONVERGENT B2 ;  /* 0x0000000000027941 */ /* 0x000fea0003800200 */
.L_x_25371:
        /* <DEDUP_REMOVED lines=62> */
.L_x_25369:
[----:B------:R-:W-:Y:S05]  /*17980*/  BSYNC.RECONVERGENT B1 ;  /* 0x0000000000017941 */ /* 0x000fea0003800200 */
.L_x_25368:
        /* <DEDUP_REMOVED lines=23> */
.L_x_25375:
        /* <DEDUP_REMOVED lines=12> */
.L_x_25377:
[----:B------:R-:W-:Y:S05]  /*17bc0*/  BSYNC.RECONVERGENT B2 ;  /* 0x0000000000027941 */ /* 0x000fea0003800200 */
.L_x_25376:
        /* <DEDUP_REMOVED lines=62> */
.L_x_25374:
[----:B------:R-:W-:Y:S05]  /*17fb0*/  BSYNC.RECONVERGENT B1 ;  /* 0x0000000000017941 */ /* 0x000fea0003800200 */
.L_x_25373:
        /* <DEDUP_REMOVED lines=24> */
.L_x_25380:
        /* <DEDUP_REMOVED lines=15> */
.L_x_25382:
[----:B------:R-:W-:Y:S05]  /*18230*/  BSYNC.RECONVERGENT B2 ;  /* 0x0000000000027941 */ /* 0x000fea0003800200 */
.L_x_25381:
        /* <DEDUP_REMOVED lines=62> */
.L_x_25379:
[----:B------:R-:W-:Y:S05]  /*18620*/  BSYNC.RECONVERGENT B1 ;  /* 0x0000000000017941 */ /* 0x000fea0003800200 */
.L_x_25378:
        /* <DEDUP_REMOVED lines=11> */
.L_x_25342:
        /* <DEDUP_REMOVED lines=16> */
.L_x_25386:
        /* <DEDUP_REMOVED lines=12> */
.L_x_25388:
[----:B------:R-:W-:Y:S05]  /*188a0*/  BSYNC.RECONVERGENT B2 ;  /* 0x0000000000027941 */ /* 0x000fea0003800200 */
.L_x_25387:
        /* <DEDUP_REMOVED lines=62> */
.L_x_25385:
[----:B------:R-:W-:Y:S05]  /*18c90*/  BSYNC.RECONVERGENT B1 ;  /* 0x0000000000017941 */ /* 0x000fea0003800200 */
.L_x_25384:
        /* <DEDUP_REMOVED lines=29> */
.L_x_25391:
        /* <DEDUP_REMOVED lines=12> */
.L_x_25393:
[----:B------:R-:W-:Y:S05]  /*18f30*/  BSYNC.RECONVERGENT B2 ;  /* 0x0000000000027941 */ /* 0x000fea0003800200 */
.L_x_25392:
        /* <DEDUP_REMOVED lines=62> */
.L_x_25390:
[----:B------:R-:W-:Y:S05]  /*19320*/  BSYNC.RECONVERGENT B1 ;  /* 0x0000000000017941 */ /* 0x000fea0003800200 */
.L_x_25389:
        /* <DEDUP_REMOVED lines=23> */
.L_x_25396:
        /* <DEDUP_REMOVED lines=12> */
.L_x_25398:
[----:B------:R-:W-:Y:S05]  /*19560*/  BSYNC.RECONVERGENT B2 ;  /* 0x0000000000027941 */ /* 0x000fea0003800200 */
.L_x_25397:
        /* <DEDUP_REMOVED lines=62> */
.L_x_25395:
[----:B------:R-:W-:Y:S05]  /*19950*/  BSYNC.RECONVERGENT B1 ;  /* 0x0000000000017941 */ /* 0x000fea0003800200 */
.L_x_25394:
        /* <DEDUP_REMOVED lines=24> */
.L_x_25401:
        /* <DEDUP_REMOVED lines=12> */
.L_x_25403:
[----:B------:R-:W-:Y:S05]  /*19ba0*/  BSYNC.RECONVERGENT B2 ;  /* 0x0000000000027941 */ /* 0x000fea0003800200 */
.L_x_25402:
        /* <DEDUP_REMOVED lines=62> */
.L_x_25400:
[----:B------:R-:W-:Y:S05]  /*19f90*/  BSYNC.RECONVERGENT B1 ;  /* 0x0000000000017941 */ /* 0x000fea0003800200 */
.L_x_25399:
        /* <DEDUP_REMOVED lines=23> */
.L_x_25406:
        /* <DEDUP_REMOVED lines=12> */
.L_x_25408:
[----:B------:R-:W-:Y:S05]  /*1a1d0*/  BSYNC.RECONVERGENT B2 ;  /* 0x0000000000027941 */ /* 0x000fea0003800200 */
.L_x_25407:
        /* <DEDUP_REMOVED lines=62> */
.L_x_25405:
[----:B------:R-:W-:Y:S05]  /*1a5c0*/  BSYNC.RECONVERGENT B1 ;  /* 0x0000000000017941 */ /* 0x000fea0003800200 */
.L_x_25404:
        /* <DEDUP_REMOVED lines=24> */
.L_x_25411:
        /* <DEDUP_REMOVED lines=12> */
.L_x_25413:
[----:B------:R-:W-:Y:S05]  /*1a810*/  BSYNC.RECONVERGENT B2 ;  /* 0x0000000000027941 */ /* 0x000fea0003800200 */
.L_x_25412:
        /* <DEDUP_REMOVED lines=62> */
.L_x_25410:
[----:B------:R-:W-:Y:S05]  /*1ac00*/  BSYNC.RECONVERGENT B1 ;  /* 0x0000000000017941 */ /* 0x000fea0003800200 */
.L_x_25409:
        /* <DEDUP_REMOVED lines=23> */
.L_x_25416:
        /* <DEDUP_REMOVED lines=12> */
.L_x_25418:
[----:B------:R-:W-:Y:S05]  /*1ae40*/  BSYNC.RECONVERGENT B2 ;  /* 0x0000000000027941 */ /* 0x000fea0003800200 */
.L_x_25417:
        /* <DEDUP_REMOVED lines=62> */
.L_x_25415:
[----:B------:R-:W-:Y:S05]  /*1b230*/  BSYNC.RECONVERGENT B1 ;  /* 0x0000000000017941 */ /* 0x000fea0003800200 */
.L_x_25414:
        /* <DEDUP_REMOVED lines=24> */
.L_x_25421:
        /* <DEDUP_REMOVED lines=15> */
.L_x_25423:
[----:B------:R-:W-:Y:S05]  /*1b4b0*/  BSYNC.RECONVERGENT B2 ;  /* 0x0000000000027941 */ /* 0x000fea0003800200 */
.L_x_25422:
        /* <DEDUP_REMOVED lines=62> */
.L_x_25420:
[----:B------:R-:W-:Y:S05]  /*1b8a0*/  BSYNC.RECONVERGENT B1 ;  /* 0x0000000000017941 */ /* 0x000fea0003800200 */
.L_x_25419:
        /* <DEDUP_REMOVED lines=10> */
.L_x_25383:
        /* <DEDUP_REMOVED lines=19> */
[----:B0-----:R-:W-:-:S04]  /*1ba80*/  IMAD.WIDE.U32 R212, R189, 0x8, R212 ;  /* 0x00000008bdd47825 */ /* 0x001fc800078e00d4 */
[----:B------:R-:W-:Y:S01]  /*1ba90*/  VIADD R189, R189, 0x20 ;  /* 0x00000020bdbd7836 */ /* 0x000fe20000000000 */
[----:B------:R3:W-:Y:S06]  /*1baa0*/  STG.E.64 desc[UR6][R212.64], R190 ;  /* 0x000000bed4007986 */ /* 0x0007ec000c101b06 */
.L_x_25341:
[----:B------:R-:W-:Y:S05]  /*1bab0*/  BSYNC.RECONVERGENT B0 ;  /* 0x0000000000007941 */ /* 0x000fea0003800200 */
.L_x_25340:
        /* <DEDUP_REMOVED lines=15> */
[----:B------:R-:W-:Y:S01]  /*1bbb0*/  ISETP.NE.AND P0, PT, R2, 0x1, PT ;  /* 0x000000010200780c */ /* 0x000fe20003f05270 */
[----:B------:R-:W-:Y:S01]  /*1bbc0*/  BSSY.RECONVERGENT B1, `(.L_x_25427) ;  /* 0x000005a000017945 */ /* 0x000fe20003800200 */
[----:B------:R-:W-:Y:S02]  /*1bbd0*/  HFMA2 R158, -RZ, RZ, 0, 1.1920928955078125e-07 ;  /* 0x00000002ff9e7431 */ /* 0x000fe400000001ff */
[----:B0-----:R-:W-:Y:S02]  /*1bbe0*/  IMAD.MOV.U32 R156, RZ, RZ, R18 ;  /* 0x000000ffff9c7224 */ /* 0x001fe400078e0012 */
        /* <DEDUP_REMOVED lines=12> */
.L_x_25429:
        /* <DEDUP_REMOVED lines=12> */
.L_x_25431:
[----:B------:R-:W-:Y:S05]  /*1bd70*/  BSYNC.RECONVERGENT B2 ;  /* 0x0000000000027941 */ /* 0x000fea0003800200 */
.L_x_25430:
        /* <DEDUP_REMOVED lines=62> */
.L_x_25428:
[----:B------:R-:W-:Y:S05]  /*1c160*/  BSYNC.RECONVERGENT B1 ;  /* 0x0000000000017941 */ /* 0x000fea0003800200 */
.L_x_25427:
[----:B------:R-:W0:Y:S01]  /*1c170*/  LDC R17, c[0x0][0x404] ;  /* 0x00010100ff117b82 */ /* 0x000e220000000800 */
[----:B------:R-:W-:Y:S01]  /*1c180*/  I2FP.F32.U32 R2, R156 ;  /* 0x0000009c00027245 */ /* 0x000fe20000201000 */
[----:B-123--:R-:W-:Y:S01]  /*1c190*/  IMAD.MOV.U32 R191, RZ, RZ, 0x2f800000 ;  /* 0x2f800000ffbf7424 */ /* 0x00efe200078e00ff */
        /* <DEDUP_REMOVED lines=26> */
.L_x_25434:
        /* <DEDUP_REMOVED lines=12> */
.L_x_25436:
[----:B------:R-:W-:Y:S05]  /*1c400*/  BSYNC.RECONVERGENT B2 ;  /* 0x0000000000027941 */ /* 0x000fea0003800200 */
.L_x_25435:
        /* <DEDUP_REMOVED lines=62> */
.L_x_25433:
[----:B------:R-:W-:Y:S05]  /*1c7f0*/  BSYNC.RECONVERGENT B1 ;  /* 0x0000000000017941 */ /* 0x000fea0003800200 */
.L_x_25432:
        /* <DEDUP_REMOVED lines=23> */
.L_x_25439:
        /* <DEDUP_REMOVED lines=12> */
.L_x_25441:
[----:B------:R-:W-:Y:S05]  /*1ca30*/  BSYNC.RECONVERGENT B2 ;  /* 0x0000000000027941 */ /* 0x000fea0003800200 */
.L_x_25440:
        /* <DEDUP_REMOVED lines=62> */
.L_x_25438:
[----:B------:R-:W-:Y:S05]  /*1ce20*/  BSYNC.RECONVERGENT B1 ;  /* 0x0000000000017941 */ /* 0x000fea0003800200 */
.L_x_25437:
        /* <DEDUP_REMOVED lines=24> */
.L_x_25444:
        /* <DEDUP_REMOVED lines=12> */
.L_x_25446:
[----:B------:R-:W-:Y:S05]  /*1d070*/  BSYNC.RECONVERGENT B2 ;  /* 0x0000000000027941 */ /* 0x000fea0003800200 */
.L_x_25445:
        /* <DEDUP_REMOVED lines=62> */
.L_x_25443:
[----:B------:R-:W-:Y:S05]  /*1d460*/  BSYNC.RECONVERGENT B1 ;  /* 0x0000000000017941 */ /* 0x000fea0003800200 */
.L_x_25442:
        /* <DEDUP_REMOVED lines=23> */
.L_x_25449:
        /* <DEDUP_REMOVED lines=12> */
.L_x_25451:
[----:B------:R-:W-:Y:S05]  /*1d6a0*/  BSYNC.RECONVERGENT B2 ;  /* 0x0000000000027941 */ /* 0x000fea0003800200 */
.L_x_25450:
        /* <DEDUP_REMOVED lines=62> */
.L_x_25448:
[----:B------:R-:W-:Y:S05]  /*1da90*/  BSYNC.RECONVERGENT B1 ;  /* 0x0000000000017941 */ /* 0x000fea0003800200 */
.L_x_25447:
        /* <DEDUP_REMOVED lines=24> */
.L_x_25454:
        /* <DEDUP_REMOVED lines=12> */
.L_x_25456:
[----:B------:R-:W-:Y:S05]  /*1dce0*/  BSYNC.RECONVERGENT B2 ;  /* 0x0000000000027941 */ /* 0x000fea0003800200 */
.L_x_25455:
        /* <DEDUP_REMOVED lines=62> */
.L_x_25453:
[----:B------:R-:W-:Y:S05]  /*1e0d0*/  BSYNC.RECONVERGENT B1 ;  /* 0x0000000000017941 */ /* 0x000fea0003800200 */
.L_x_25452:
        /* <DEDUP_REMOVED lines=23> */
.L_x_25459:
        /* <DEDUP_REMOVED lines=12> */
.L_x_25461:
[----:B------:R-:W-:Y:S05]  /*1e310*/  BSYNC.RECONVERGENT B2 ;  /* 0x0000000000027941 */ /* 0x000fea0003800200 */
.L_x_25460:
        /* <DEDUP_REMOVED lines=62> */
.L_x_25458:
[----:B------:R-:W-:Y:S05]  /*1e700*/  BSYNC.RECONVERGENT B1 ;  /* 0x0000000000017941 */ /* 0x000fea0003800200 */
.L_x_25457:
        /* <DEDUP_REMOVED lines=24> */
.L_x_25464:
        /* <DEDUP_REMOVED lines=15> */
.L_x_25466:
[----:B------:R-:W-:Y:S05]  /*1e980*/  BSYNC.RECONVERGENT B2 ;  /* 0x0000000000027941 */ /* 0x000fea0003800200 */
.L_x_25465:
        /* <DEDUP_REMOVED lines=62> */
.L_x_25463:
[----:B------:R-:W-:Y:S05]  /*1ed70*/  BSYNC.RECONVERGENT B1 ;  /* 0x0000000000017941 */ /* 0x000fea0003800200 */
.L_x_25462:
        /* <DEDUP_REMOVED lines=11> */
.L_x_25426:
        /* <DEDUP_REMOVED lines=16> */
.L_x_25470:
        /* <DEDUP_REMOVED lines=12> */
.L_x_25472:
[----:B------:R-:W-:Y:S05]  /*1eff0*/  BSYNC.RECONVERGENT B2 ;  /* 0x0000000000027941 */ /* 0x000fea0003800200 */
.L_x_25471:
        /* <DEDUP_REMOVED lines=62> */
.L_x_25469:
[----:B------:R-:W-:Y:S05]  /*1f3e0*/  BSYNC.RECONVERGENT B1 ;  /* 0x0000000000017941 */ /* 0x000fea0003800200 */
.L_x_25468:
        /* <DEDUP_REMOVED lines=29> */
.L_x_25475:
        /* <DEDUP_REMOVED lines=12> */
.L_x_25477:
[----:B------:R-:W-:Y:S05]  /*1f680*/  BSYNC.RECONVERGENT B2 ;  /* 0x0000000000027941 */ /* 0x000fea0003800200 */
.L_x_25476:
        /* <DEDUP_REMOVED lines=62> */
.L_x_25474:
[----:B------:R-:W-:Y:S05]  /*1fa70*/  BSYNC.RECONVERGENT B1 ;  /* 0x0000000000017941 */ /* 0x000fea0003800200 */
.L_x_25473:
        /* <DEDUP_REMOVED lines=23> */
.L_x_25480:
        /* <DEDUP_REMOVED lines=12> */
.L_x_25482:
[----:B------:R-:W-:Y:S05]  /*1fcb0*/  BSYNC.RECONVERGENT B2 ;  /* 0x0000000000027941 */ /* 0x000fea0003800200 */
.L_x_25481:
        /* <DEDUP_REMOVED lines=62> */
.L_x_25479:
[----:B------:R-:W-:Y:S05]  /*200a0*/  BSYNC.RECONVERGENT B1 ;  /* 0x0000000000017941 */ /* 0x000fea0003800200 */
.L_x_25478:
        /* <DEDUP_REMOVED lines=24> */
.L_x_25485:
        /* <DEDUP_REMOVED lines=12> */
.L_x_25487:
[----:B------:R-:W-:Y:S05]  /*202f0*/  BSYNC.RECONVERGENT B2 ;  /* 0x0000000000027941 */ /* 0x000fea0003800200 */
.L_x_25486:
        /* <DEDUP_REMOVED lines=62> */
.L_x_25484:
[----:B------:R-:W-:Y:S05]  /*206e0*/  BSYNC.RECONVERGENT B1 ;  /* 0x0000000000017941 */ /* 0x000fea0003800200 */
.L_x_25483:
        /* <DEDUP_REMOVED lines=23> */
.L_x_25490:
        /* <DEDUP_REMOVED lines=12> */
.L_x_25492:
[----:B------:R-:W-:Y:S05]  /*20920*/  BSYNC.RECONVERGENT B2 ;  /* 0x0000000000027941 */ /* 0x000fea0003800200 */
.L_x_25491:
        /* <DEDUP_REMOVED lines=62> */
.L_x_25489:
[----:B------:R-:W-:Y:S05]  /*20d10*/  BSYNC.RECONVERGENT B1 ;  /* 0x0000000000017941 */ /* 0x000fea0003800200 */
.L_x_25488:
        /* <DEDUP_REMOVED lines=24> */
.L_x_25495:
        /* <DEDUP_REMOVED lines=12> */
.L_x_25497:
[----:B------:R-:W-:Y:S05]  /*20f60*/  BSYNC.RECONVERGENT B2 ;  /* 0x0000000000027941 */ /* 0x000fea0003800200 */
.L_x_25496:
        /* <DEDUP_REMOVED lines=62> */
.L_x_25494:
[----:B------:R-:W-:Y:S05]  /*21350*/  BSYNC.RECONVERGENT B1 ;  /* 0x0000000000017941 */ /* 0x000fea0003800200 */
.L_x_25493:
        /* <DEDUP_REMOVED lines=23> */
.L_x_25500:
        /* <DEDUP_REMOVED lines=12> */
.L_x_25502:
[----:B------:R-:W-:Y:S05]  /*21590*/  BSYNC.RECONVERGENT B2 ;  /* 0x0000000000027941 */ /* 0x000fea0003800200 */
.L_x_25501:
        /* <DEDUP_REMOVED lines=62> */
.L_x_25499:
[----:B------:R-:W-:Y:S05]  /*21980*/  BSYNC.RECONVERGENT B1 ;  /* 0x0000000000017941 */ /* 0x000fea0003800200 */
.L_x_25498:
        /* <DEDUP_REMOVED lines=24> */
.L_x_25505:
        /* <DEDUP_REMOVED lines=15> */
.L_x_25507:
[----:B------:R-:W-:Y:S05]  /*21c00*/  BSYNC.RECONVERGENT B2 ;  /* 0x0000000000027941 */ /* 0x000fea0003800200 */
.L_x_25506:
        /* <DEDUP_REMOVED lines=62> */
.L_x_25504:
[----:B------:R-:W-:Y:S05]  /*21ff0*/  BSYNC.RECONVERGENT B1 ;  /* 0x0000000000017941 */ /* 0x000fea0003800200 */
.L_x_25503:
        /* <DEDUP_REMOVED lines=10> */
.L_x_25467:
        /* <DEDUP_REMOVED lines=22> */
.L_x_25425:
[----:B------:R-:W-:Y:S05]  /*22200*/  BSYNC.RECONVERGENT B0 ;  /* 0x0000000000007941 */ /* 0x000fea0003800200 */
.L_x_25424:
        /* <DEDUP_REMOVED lines=31> */
.L_x_25513:
        /* <DEDUP_REMOVED lines=12> */
.L_x_25515:
[----:B------:R-:W-:Y:S05]  /*224c0*/  BSYNC.RECONVERGENT B2 ;  /* 0x0000000000027941 */ /* 0x000fea0003800200 */
.L_x_25514:
        /* <DEDUP_REMOVED lines=62> */
.L_x_25512:
[----:B------:R-:W-:Y:S05]  /*228b0*/  BSYNC.RECONVERGENT B1 ;  /* 0x0000000000017941 */ /* 0x000fea0003800200 */
.L_x_25511:
[----:B------:R-:W0:Y:S01]  /*228c0*/  LDC R17, c[0x0][0x404] ;  /* 0x00010100ff117b82 */ /* 0x000e220000000800 */
[----:B------:R-:W-:Y:S01]  /*228d0*/  I2FP.F32.U32 R2, R164 ;  /* 0x000000a400027245 */ /* 0x000fe20000201000 */
[----:B--234-:R-:W-:Y:S01]  /*228e0*/  IMAD.MOV.U32 R191, RZ, RZ, 0x2f800000 ;  /* 0x2f800000ffbf7424 */ /* 0x01cfe200078e00ff */
        /* <DEDUP_REMOVED lines=13> */
[----:B------:R-:W-:Y:S01]  /*229c0*/  FFMA.FTZ R164, R164, R2, R116 ;  /* 0x00000002a4a47223 */ /* 0x000fe20000010074 */
        /* <DEDUP_REMOVED lines=12> */
.L_x_25518:
        /* <DEDUP_REMOVED lines=12> */
.L_x_25520:
[----:B------:R-:W-:Y:S05]  /*22b50*/  BSYNC.RECONVERGENT B2 ;  /* 0x0000000000027941 */ /* 0x000fea0003800200 */
.L_x_25519:
        /* <DEDUP_REMOVED lines=62> */
.L_x_25517:
[----:B------:R-:W-:Y:S05]  /*22f40*/  BSYNC.RECONVERGENT B1 ;  /* 0x0000000000017941 */ /* 0x000fea0003800200 */
.L_x_25516:
        /* <DEDUP_REMOVED lines=23> */
.L_x_25523:
        /* <DEDUP_REMOVED lines=12> */
.L_x_25525:
[----:B------:R-:W-:Y:S05]  /*23180*/  BSYNC.RECONVERGENT B2 ;  /* 0x0000000000027941 */ /* 0x000fea0003800200 */
.L_x_25524:
        /* <DEDUP_REMOVED lines=62> */
.L_x_25522:
[----:B------:R-:W-:Y:S05]  /*23570*/  BSYNC.RECONVERGENT B1 ;  /* 0x0000000000017941 */ /* 0x000fea0003800200 */
.L_x_25521:
        /* <DEDUP_REMOVED lines=24> */
.L_x_25528:
        /* <DEDUP_REMOVED lines=12> */
.L_x_25530:
[----:B------:R-:W-:Y:S05]  /*237c0*/  BSYNC.RECONVERGENT B2 ;  /* 0x0000000000027941 */ /* 0x000fea0003800200 */
.L_x_25529:
        /* <DEDUP_REMOVED lines=62> */
.L_x_25527:
[----:B------:R-:W-:Y:S05]  /*23bb0*/  BSYNC.RECONVERGENT B1 ;  /* 0x0000000000017941 */ /* 0x000fea0003800200 */
.L_x_25526:
        /* <DEDUP_REMOVED lines=23> */
.L_x_25533:
        /* <DEDUP_REMOVED lines=12> */
.L_x_25535:
[----:B------:R-:W-:Y:S05]  /*23df0*/  BSYNC.RECONVERGENT B2 ;  /* 0x0000000000027941 */ /* 0x000fea0003800200 */
.L_x_25534:
        /* <DEDUP_REMOVED lines=62> */
.L_x_25532:
[----:B------:R-:W-:Y:S05]  /*241e0*/  BSYNC.RECONVERGENT B1 ;  /* 0x0000000000017941 */ /* 0x000fea0003800200 */
.L_x_25531:
        /* <DEDUP_REMOVED lines=24> */
.L_x_25538:
        /* <DEDUP_REMOVED lines=12> */
.L_x_25540:
[----:B------:R-:W-:Y:S05]  /*24430*/  BSYNC.RECONVERGENT B2 ;  /* 0x0000000000027941 */ /* 0x000fea0003800200 */
.L_x_25539:
        /* <DEDUP_REMOVED lines=62> */
.L_x_25537:
[----:B------:R-:W-:Y:S05]  /*24820*/  BSYNC.RECONVERGENT B1 ;  /* 0x0000000000017941 */ /* 0x000fea0003800200 */
.L_x_25536:
        /* <DEDUP_REMOVED lines=23> */
.L_x_25543:
        /* <DEDUP_REMOVED lines=12> */
.L_x_25545:
[----:B------:R-:W-:Y:S05]  /*24a60*/  BSYNC.RECONVERGENT B2 ;  /* 0x0000000000027941 */ /* 0x000fea0003800200 */
.L_x_25544:
        /* <DEDUP_REMOVED lines=62> */
.L_x_25542:
[----:B------:R-:W-:Y:S05]  /*24e50*/  BSYNC.RECONVERGENT B1 ;  /* 0x0000000000017941 */ /* 0x000fea0003800200 */
.L_x_25541:
        /* <DEDUP_REMOVED lines=24> */
.L_x_25548:
        /* <DEDUP_REMOVED lines=15> */
.L_x_25550:
[----:B------:R-:W-:Y:S05]  /*250d0*/  BSYNC.RECONVERGENT B2 ;  /* 0x0000000000027941 */ /* 0x000fea0003800200 */
.L_x_25549:
        /* <DEDUP_REMOVED lines=62> */
.L_x_25547:
[----:B------:R-:W-:Y:S05]  /*254c0*/  BSYNC.RECONVERGENT B1 ;  /* 0x0000000000017941 */ /* 0x000fea0003800200 */
.L_x_25546:
        /* <DEDUP_REMOVED lines=11> */
.L_x_25510:
        /* <DEDUP_REMOVED lines=16> */
.L_x_25554:
        /* <DEDUP_REMOVED lines=12> */
.L_x_25556:
[----:B------:R-:W-:Y:S05]  /*25740*/  BSYNC.RECONVERGENT B2 ;  /* 0x0000000000027941 */ /* 0x000fea0003800200 */
.L_x_25555:
        /* <DEDUP_REMOVED lines=62> */
.L_x_25553:
[----:B------:R-:W-:Y:S05]  /*25b30*/  BSYNC.RECONVERGENT B1 ;  /* 0x0000000000017941 */ /* 0x000fea0003800200 */
.L_x_25552:
        /* <DEDUP_REMOVED lines=29> */
.L_x_25559:
        /* <DEDUP_REMOVED lines=12> */
.L_x_25561:
[----:B------:R-:W-:Y:S05]  /*25dd0*/  BSYNC.RECONVERGENT B2 ;  /* 0x0000000000027941 */ /* 0x000fea0003800200 */
.L_x_25560:
        /* <DEDUP_REMOVED lines=62> */
.L_x_25558:
[----:B------:R-:W-:Y:S05]  /*261c0*/  BSYNC.RECONVERGENT B1 ;  /* 0x0000000000017941 */ /* 0x000fea0003800200 */
.L_x_25557:
        /* <DEDUP_REMOVED lines=23> */
.L_x_25564:
        /* <DEDUP_REMOVED lines=12> */
.L_x_25566:
[----:B------:R-:W-:Y:S05]  /*26400*/  BSYNC.RECONVERGENT B2 ;  /* 0x0000000000027941 */ /* 0x000fea0003800200 */
.L_x_25565:
        /* <DEDUP_REMOVED lines=62> */
.L_x_25563:
[----:B------:R-:W-:Y:S05]  /*267f0*/  BSYNC.RECONVERGENT B1 ;  /* 0x0000000000017941 */ /* 0x000fea0003800200 */
.L_x_25562:
        /* <DEDUP_REMOVED lines=24> */
.L_x_25569:
        /* <DEDUP_REMOVED lines=12> */
.L_x_25571:
[----:B------:R-:W-:Y:S05]  /*26a40*/  BSYNC.RECONVERGENT B2 ;  /* 0x0000000000027941 */ /* 0x000fea0003800200 */
.L_x_25570:
        /* <DEDUP_REMOVED lines=62> */
.L_x_25568:
[----:B------:R-:W-:Y:S05]  /*26e30*/  BSYNC.RECONVERGENT B1 ;  /* 0x0000000000017941 */ /* 0x000fea0003800200 */
.L_x_25567:
        /* <DEDUP_REMOVED lines=23> */
.L_x_25574:
        /* <DEDUP_REMOVED lines=12> */
.L_x_25576:
[----:B------:R-:W-:Y:S05]  /*27070*/  BSYNC.RECONVERGENT B2 ;  /* 0x0000000000027941 */ /* 0x000fea0003800200 */
.L_x_25575:
        /* <DEDUP_REMOVED lines=62> */
.L_x_25573:
[----:B------:R-:W-:Y:S05]  /*27460*/  BSYNC.RECONVERGENT B1 ;  /* 0x0000000000017941 */ /* 0x000fea0003800200 */
.L_x_25572:
        /* <DEDUP_REMOVED lines=24> */
.L_x_25579:
[----:B------:R-:W-:Y:S01]  /*275f0*/  VIADD R6, R6, 0x1 ;  /* 0x0000000106067836 */ /* 0x000fe20000000000 */
[----:B------:R-:W-:Y:S04]  /*27600*/  BSSY.RECONVERGENT B2, `(.L_x_25580) ;  /* 0x000000b000027945 */ /* 0x000fe80003800200 */
[----:B------:R-:W-:-:S13]  /*27610*/  ISETP.NE.AND P4, PT, R6, RZ, PT ;  /* 0x000000ff0600720c */ /* 0x000fda0003f85270 */
[----:B------:R-:W-:Y:S05]  /*27620*/  @P4 BRA `(.L_x_25581) ;  /* 0x0000000000204947 */ /* 0x000fea0003800000 */
[----:B------:R-:W-:-:S04]  /*27630*/  IADD3 R5, PT, PT, R5, 0x1, RZ ;  /* 0x0000000105057810 */ /* 0x000fc80007ffe0ff */
[----:B------:R-:W-:-:S13]  /*27640*/  ISETP.NE.AND P4, PT, R5, RZ, PT ;  /* 0x000000ff0500720c */ /* 0x000fda0003f85270 */
[----:B------:R-:W-:Y:S01]  /*27650*/  @!P4 VIADD R8, R8, 0x1 ;  /* 0x000000010808c836 */ /* 0x000fe20000000000 */
[----:B------:R-:W-:Y:S01]  /*27660*/  @!P4 MOV R5, RZ ;  /* 0x000000ff0005c202 */ /* 0x000fe20000000f00 */
[----:B------:R-:W-:-:S03]  /*27670*/  @!P4 VIADD R2, R16, 0x1 ;  /* 0x000000011002c836 */ /* 0x000fc60000000000 */
[----:B------:R-:W-:-:S13]  /*27680*/  ISETP.NE.AND P5, PT, R8, RZ, !P4 ;  /* 0x000000ff0800720c */ /* 0x000fda00067a5270 */
[----:B------:R-:W-:-:S05]  /*27690*/  @P5 IADD3 R2, PT, PT, R16, RZ, RZ ;  /* 0x000000ff10025210 */ /* 0x000fca0007ffe0ff */
[----:B------:R-:W-:-:S07]  /*276a0*/  @!P4 IMAD.MOV.U32 R16, RZ, RZ, R2 ;  /* 0x000000ffff10c224 */ /* 0x000fce00078e0002 */
.L_x_25581:
[----:B------:R-:W-:Y:S05]  /*276b0*/  BSYNC.RECONVERGENT B2 ;  /* 0x0000000000027941 */ /* 0x000fea0003800200 */
.L_x_25580:
        /* <DEDUP_REMOVED lines=61> */
[----:B------:R-:W-:-:S07]  /*27a90*/  LOP3.LUT R3, R212, UR13, R3, 0x96, !PT ;  /* 0x0000000dd4037c12 */ /* 0x000fce000f8e9603 */
.L_x_25578:
[----:B------:R-:W-:Y:S05]  /*27aa0*/  BSYNC.RECONVERGENT B1 ;  /* 0x0000000000017941 */ /* 0x000fea0003800200 */
.L_x_25577:
        /* <DEDUP_REMOVED lines=23> */
.L_x_25584:
        /* <DEDUP_REMOVED lines=12> */
.L_x_25586:
[----:B------:R-:W-:Y:S05]  /*27ce0*/  BSYNC.RECONVERGENT B2 ;  /* 0x0000000000027941 */ /* 0x000fea0003800200 */
.L_x_25585:
        /* <DEDUP_REMOVED lines=62> */
.L_x_25583:
[----:B------:R-:W-:Y:S05]  /*280d0*/  BSYNC.RECONVERGENT B1 ;  /* 0x0000000000017941 */ /* 0x000fea0003800200 */
.L_x_25582:
        /* <DEDUP_REMOVED lines=24> */
.L_x_25589:
        /* <DEDUP_REMOVED lines=15> */
.L_x_25591:
[----:B------:R-:W-:Y:S05]  /*28350*/  BSYNC.RECONVERGENT B2 ;  /* 0x0000000000027941 */ /* 0x000fea0003800200 */
.L_x_25590:
        /* <DEDUP_REMOVED lines=62> */
.L_x_25588:
[----:B------:R-:W-:Y:S05]  /*28740*/  BSYNC.RECONVERGENT B1 ;  /* 0x0000000000017941 */ /* 0x000fea0003800200 */
.L_x_25587:
        /* <DEDUP_REMOVED lines=10> */
.L_x_25551:
        /* <DEDUP_REMOVED lines=22> */
.L_x_25509:
[----:B------:R-:W-:Y:S05]  /*28950*/  BSYNC.RECONVERGENT B0 ;  /* 0x0000000000007941 */ /* 0x000fea0003800200 */
.L_x_25508:
        /* <DEDUP_REMOVED lines=31> */
.L_x_25597:
        /* <DEDUP_REMOVED lines=12> */
.L_x_25599:
[----:B------:R-:W-:Y:S05]  /*28c10*/  BSYNC.RECONVERGENT B2 ;  /* 0x0000000000027941 */ /* 0x000fea0003800200 */
.L_x_25598:
        /* <DEDUP_REMOVED lines=59> */
[----:B------:R-:W-:Y:S01]  /*28fd0*/  LOP3.LUT R3, R172, UR13, R3, 0x96, !PT ;  /* 0x0000000dac037c12 */ /* 0x000fe2000f8e9603 */
[----:B------:R-:W-:Y:S01]  /*28fe0*/  IMAD.MOV.U32 R172, RZ, RZ, R17 ;  /* 0x000000ffffac7224 */ /* 0x000fe200078e0011 */
[----:B------:R-:W-:-:S07]  /*28ff0*/  MOV R18, R2 ;  /* 0x0000000200127202 */ /* 0x000fce0000000f00 */
.L_x_25596:
[----:B------:R-:W-:Y:S05]  /*29000*/  BSYNC.RECONVERGENT B1 ;  /* 0x0000000000017941 */ /* 0x000fea0003800200 */
.L_x_25595:
[----:B--234-:R-:W0:Y:S01]  /*29010*/  LDC R190, c[0x0][0x408] ;  /* 0x00010200ffbe7b82 */ /* 0x01ce220000000800 */
        /* <DEDUP_REMOVED lines=28> */
.L_x_25602:
        /* <DEDUP_REMOVED lines=12> */
.L_x_25604:
[----:B------:R-:W-:Y:S05]  /*292a0*/  BSYNC.RECONVERGENT B2 ;  /* 0x0000000000027941 */ /* 0x000fea0003800200 */
.L_x_25603:
        /* <DEDUP_REMOVED lines=62> */
.L_x_25601:
[----:B------:R-:W-:Y:S05]  /*29690*/  BSYNC.RECONVERGENT B1 ;  /* 0x0000000000017941 */ /* 0x000fea0003800200 */
.L_x_25600:
[----:B------:R-:W-:Y:S01]  /*296a0*/  I2FP.F32.U32 R173, R173 ;  /* 0x000000ad00ad7245 */ /* 0x000fe20000201000 */
[----:B------:R-:W-:Y:S01]  /*296b0*/  IMAD.U32 R176, R176, 0x10000, RZ ;  /* 0x00010000b0b07824 */ /* 0x000fe200078e00ff */
[----:B------:R-:W-:Y:S01]  /*296c0*/  ISETP.NE.AND P1, PT, R2, 0x1, PT ;  /* 0x000000010200780c */ /* 0x000fe20003f25270 */
[----:B------:R-:W-:Y:S01]  /*296d0*/  BSSY.RECONVERGENT B1, `(.L_x_25605) ;  /* 0x000005f000017945 */ /* 0x000fe20003800200 */
[----:B------:R-:W-:Y:S01]  /*296e0*/  SHF.L.U32 R174, R210, 0x10, RZ ;  /* 0x00000010d2ae7819 */ /* 0x000fe200000006ff */
[----:B------:R-:W-:Y:S01]  /*296f0*/  FFMA.FTZ R173, R173, R191, 1.1641532182693481445e-10 ;  /* 0x2f000000adad7423 */ /* 0x000fe200000100bf */
[----:B------:R-:W-:Y:S01]  /*29700*/  FMUL.FTZ R176, R176, R188 ;  /* 0x000000bcb0b07220 */ /* 0x000fe20000410000 */
[----:B------:R-:W-:-:S03]  /*29710*/  MOV R175, R18 ;  /* 0x0000001200af7202 */ /* 0x000fc60000000f00 */
        /* <DEDUP_REMOVED lines=15> */
.L_x_25607:
        /* <DEDUP_REMOVED lines=12> */
.L_x_25609:
[----:B------:R-:W-:Y:S05]  /*298d0*/  BSYNC.RECONVERGENT B2 ;  /* 0x0000000000027941 */ /* 0x000fea0003800200 */
.L_x_25608:
        /* <DEDUP_REMOVED lines=59> */
[----:B------:R-:W-:-:S05]  /*29c90*/  IMAD.WIDE.U32 R2, R18, -0x326172a9, RZ ;  /* 0xcd9e8d5712027825 */ /* 0x000fca00078e00ff */
[----:B------:R-:W-:Y:S02]  /*29ca0*/  LOP3.LUT R3, R174, UR13, R3, 0x96, !PT ;  /* 0x0000000dae037c12 */ /* 0x000fe4000f8e9603 */
[----:B------:R-:W-:-:S07]  /*29cb0*/  MOV R18, R2 ;  /* 0x0000000200127202 */ /* 0x000fce0000000f00 */
.L_x_25606:
[----:B------:R-:W-:Y:S05]  /*29cc0*/  BSYNC.RECONVERGENT B1 ;  /* 0x0000000000017941 */ /* 0x000fea0003800200 */
.L_x_25605:
[----:B------:R-:W-:Y:S01]  /*29cd0*/  I2FP.F32.U32 R2, R175 ;  /* 0x000000af00027245 */ /* 0x000fe20000201000 */
[----:B------:R-:W-:Y:S01]  /*29ce0*/  BSSY.RECONVERGENT B1, `(.L_x_25610) ;  /* 0x0000062000017945 */ /* 0x000fe20003800200 */
[----:B------:R-:W-:Y:S02]  /*29cf0*/  ISETP.NE.AND P2, PT, R176, 0x1, PT ;  /* 0x00000001b000780c */ /* 0x000fe40003f45270 */
[----:B------:R-:W-:Y:S01]  /*29d00*/  PRMT R175, R177, 0x7632, R175 ;  /* 0x00007632b1af7816 */ /* 0x000fe200000000af */
[----:B------:R-:W-:-:S05]  /*29d10*/  FFMA.FTZ R2, R2, R191, 1.1641532182693481445e-10 ;  /* 0x2f00000002027423 */ /* 0x000fca00000100bf */
[----:B------:R-:W-:Y:S02]  /*29d20*/  FSETP.GTU.FTZ.AND P1, PT, R2, R17, PT ;  /* 0x000000110200720b */ /* 0x000fe40003f3c000 */
[----:B------:R-:W-:Y:S01]  /*29d30*/  SHF.L.U32 R2, R177, 0x10, RZ ;  /* 0x00000010b1027819 */ /* 0x000fe200000006ff */
[----:B------:R-:W-:-:S04]  /*29d40*/  IMAD.MOV.U32 R177, RZ, RZ, R18 ;  /* 0x000000ffffb17224 */ /* 0x000fc800078e0012 */
        /* <DEDUP_REMOVED lines=16> */
.L_x_25612:
        /* <DEDUP_REMOVED lines=12> */
.L_x_25614:
[----:B------:R-:W-:Y:S05]  /*29f10*/  BSYNC.RECONVERGENT B2 ;  /* 0x0000000000027941 */ /* 0x000fea0003800200 */
.L_x_25613:
        /* <DEDUP_REMOVED lines=62> */
.L_x_25611:
[----:B------:R-:W-:Y:S05]  /*2a300*/  BSYNC.RECONVERGENT B1 ;  /* 0x0000000000017941 */ /* 0x000fea0003800200 */
.L_x_25610:
        /* <DEDUP_REMOVED lines=23> */
.L_x_25617:
        /* <DEDUP_REMOVED lines=12> */
.L_x_25619:
[----:B------:R-:W-:Y:S05]  /*2a540*/  BSYNC.RECONVERGENT B2 ;  /* 0x0000000000027941 */ /* 0x000fea0003800200 */
.L_x_25618:
        /* <DEDUP_REMOVED lines=62> */
.L_x_25616:
[----:B------:R-:W-:Y:S05]  /*2a930*/  BSYNC.RECONVERGENT B1 ;  /* 0x0000000000017941 */ /* 0x000fea0003800200 */
.L_x_25615:
        /* <DEDUP_REMOVED lines=24> */
.L_x_25622:
        /* <DEDUP_REMOVED lines=12> */
.L_x_25624:
[----:B------:R-:W-:Y:S05]  /*2ab80*/  BSYNC.RECONVERGENT B2 ;  /* 0x0000000000027941 */ /* 0x000fea0003800200 */
.L_x_25623:
        /* <DEDUP_REMOVED lines=62> */
.L_x_25621:
[----:B------:R-:W-:Y:S05]  /*2af70*/  BSYNC.RECONVERGENT B1 ;  /* 0x0000000000017941 */ /* 0x000fea0003800200 */
.L_x_25620:
        /* <DEDUP_REMOVED lines=23> */
.L_x_25627:
        /* <DEDUP_REMOVED lines=12> */
.L_x_25629:
[----:B------:R-:W-:Y:S05]  /*2b1b0*/  BSYNC.RECONVERGENT B2 ;  /* 0x0000000000027941 */ /* 0x000fea0003800200 */
.L_x_25628:
        /* <DEDUP_REMOVED lines=62> */
.L_x_25626:
[----:B------:R-:W-:Y:S05]  /*2b5a0*/  BSYNC.RECONVERGENT B1 ;  /* 0x0000000000017941 */ /* 0x000fea0003800200 */
.L_x_25625:
        /* <DEDUP_REMOVED lines=24> */
.L_x_25632:
        /* <DEDUP_REMOVED lines=15> */
.L_x_25634:
[----:B------:R-:W-:Y:S05]  /*2b820*/  BSYNC.RECONVERGENT B2 ;  /* 0x0000000000027941 */ /* 0x000fea0003800200 */
.L_x_25633:
        /* <DEDUP_REMOVED lines=62> */
.L_x_25631:
[----:B------:R-:W-:Y:S05]  /*2bc10*/  BSYNC.RECONVERGENT B1 ;  /* 0x0000000000017941 */ /* 0x000fea0003800200 */
.L_x_25630:
        /* <DEDUP_REMOVED lines=11> */
.L_x_25594:
        /* <DEDUP_REMOVED lines=16> */
.L_x_25638:
        /* <DEDUP_REMOVED lines=12> */
.L_x_25640:
[----:B------:R-:W-:Y:S05]  /*2be90*/  BSYNC.RECONVERGENT B2 ;  /* 0x0000000000027941 */ /* 0x000fea0003800200 */
.L_x_25639:
        /* <DEDUP_REMOVED lines=62> */
.L_x_25637:
[----:B------:R-:W-:Y:S05]  /*2c280*/  BSYNC.RECONVERGENT B1 ;  /* 0x0000000000017941 */ /* 0x000fea0003800200 */
.L_x_25636:
        /* <DEDUP_REMOVED lines=29> */
.L_x_25643:
        /* <DEDUP_REMOVED lines=12> */
.L_x_25645:
[----:B------:R-:W-:Y:S05]  /*2c520*/  BSYNC.RECONVERGENT B2 ;  /* 0x0000000000027941 */ /* 0x000fea0003800200 */
.L_x_25644:
        /* <DEDUP_REMOVED lines=62> */
.L_x_25642:
[----:B------:R-:W-:Y:S05]  /*2c910*/  BSYNC.RECONVERGENT B1 ;  /* 0x0000000000017941 */ /* 0x000fea0003800200 */
.L_x_25641:
        /* <DEDUP_REMOVED lines=23> */
.L_x_25648:
        /* <DEDUP_REMOVED lines=12> */
.L_x_25650:
[----:B------:R-:W-:Y:S05]  /*2cb50*/  BSYNC.RECONVERGENT B2 ;  /* 0x0000000000027941 */ /* 0x000fea0003800200 */
.L_x_25649:
        /* <DEDUP_REMOVED lines=62> */
.L_x_25647:
[----:B------:R-:W-:Y:S05]  /*2cf40*/  BSYNC.RECONVERGENT B1 ;  /* 0x0000000000017941 */ /* 0x000fea0003800200 */
.L_x_25646:
        /* <DEDUP_REMOVED lines=24> */
.L_x_25653:
        /* <DEDUP_REMOVED lines=12> */
.L_x_25655:
[----:B------:R-:W-:Y:S05]  /*2d190*/  BSYNC.RECONVERGENT B2 ;  /* 0x0000000000027941 */ /* 0x000fea0003800200 */
.L_x_25654:
        /* <DEDUP_REMOVED lines=62> */
.L_x_25652:
[----:B------:R-:W-:Y:S05]  /*2d580*/  BSYNC.RECONVERGENT B1 ;  /* 0x0000000000017941 */ /* 0x000fea0003800200 */
.L_x_25651:
        /* <DEDUP_REMOVED lines=23> */
.L_x_25658:
        /* <DEDUP_REMOVED lines=12> */
.L_x_25660:
[----:B------:R-:W-:Y:S05]  /*2d7c0*/  BSYNC.RECONVERGENT B2 ;  /* 0x0000000000027941 */ /* 0x000fea0003800200 */
.L_x_25659:
        /* <DEDUP_REMOVED lines=62> */
.L_x_25657:
[----:B------:R-:W-:Y:S05]  /*2dbb0*/  BSYNC.RECONVERGENT B1 ;  /* 0x0000000000017941 */ /* 0x000fea0003800200 */
.L_x_25656:
        /* <DEDUP_REMOVED lines=24> */
.L_x_25663:
        /* <DEDUP_REMOVED lines=12> */
.L_x_25665:
[----:B------:R-:W-:Y:S05]  /*2de00*/  BSYNC.RECONVERGENT B2 ;  /* 0x0000000000027941 */ /* 0x000fea0003800200 */
.L_x_25664:
        /* <DEDUP_REMOVED lines=62> */
.L_x_25662:
[----:B------:R-:W-:Y:S05]  /*2e1f0*/  BSYNC.RECONVERGENT B1 ;  /* 0x0000000000017941 */ /* 0x000fea0003800200 */
.L_x_25661:
        /* <DEDUP_REMOVED lines=23> */
.L_x_25668:
        /* <DEDUP_REMOVED lines=12> */
.L_x_25670:
[----:B------:R-:W-:Y:S05]  /*2e430*/  BSYNC.RECONVERGENT B2 ;  /* 0x0000000000027941 */ /* 0x000fea0003800200 */
.L_x_25669:
        /* <DEDUP_REMOVED lines=62> */
.L_x_25667:
[----:B------:R-:W-:Y:S05]  /*2e820*/  BSYNC.RECONVERGENT B1 ;  /* 0x0000000000017941 */ /* 0x000fea0003800200 */
.L_x_25666:
        /* <DEDUP_REMOVED lines=24> */
.L_x_25673:
        /* <DEDUP_REMOVED lines=15> */
.L_x_25675:
[----:B------:R-:W-:Y:S05]  /*2eaa0*/  BSYNC.RECONVERGENT B2 ;  /* 0x0000000000027941 */ /* 0x000fea0003800200 */
.L_x_25674:
        /* <DEDUP_REMOVED lines=62> */
.L_x_25672:
[----:B------:R-:W-:Y:S05]  /*2ee90*/  BSYNC.RECONVERGENT B1 ;  /* 0x0000000000017941 */ /* 0x000fea0003800200 */
.L_x_25671:
        /* <DEDUP_REMOVED lines=10> */
.L_x_25635:
        /* <DEDUP_REMOVED lines=22> */
.L_x_25593:
[----:B------:R-:W-:Y:S05]  /*2f0a0*/  BSYNC.RECONVERGENT B0 ;  /* 0x0000000000007941 */ /* 0x000fea0003800200 */
.L_x_25592:
        /* <DEDUP_REMOVED lines=19> */
[----:B--234-:R-:W-:-:S09]  /*2f1e0*/  IMAD.MOV.U32 R190, RZ, RZ, R17 ;  /* 0x000000ffffbe7224 */ /* 0x01cfd200078e0011 */
        /* <DEDUP_REMOVED lines=11> */
.L_x_25681:
        /* <DEDUP_REMOVED lines=12> */
.L_x_25683:
[----:B------:R-:W-:Y:S05]  /*2f360*/  BSYNC.RECONVERGENT B2 ;  /* 0x0000000000027941 */ /* 0x000fea0003800200 */
.L_x_25682:
        /* <DEDUP_REMOVED lines=61> */
.L_x_25680:
[----:B------:R-:W-:Y:S05]  /*2f740*/  BSYNC.RECONVERGENT B1 ;  /* 0x0000000000017941 */ /* 0x000fea0003800200 */
.L_x_25679:
        /* <DEDUP_REMOVED lines=12> */
[----:B-1----:R-:W-:Y:S02]  /*2f810*/  FSETP.GTU.FTZ.AND P0, PT, R2, R17, PT ;  /* 0x000000110200720b */ /* 0x002fe40003f1c000 */
[----:B------:R-:W-:Y:S02]  /*2f820*/  SHF.L.U32 R2, R112, 0x10, RZ ;  /* 0x0000001070027819 */ /* 0x000fe400000006ff */
        /* <DEDUP_REMOVED lines=15> */
.L_x_25686:
        /* <DEDUP_REMOVED lines=12> */
.L_x_25688:
[----:B------:R-:W-:Y:S05]  /*2f9e0*/  BSYNC.RECONVERGENT B2 ;  /* 0x0000000000027941 */ /* 0x000fea0003800200 */
.L_x_25687:
        /* <DEDUP_REMOVED lines=62> */
.L_x_25685:
[----:B------:R-:W-:Y:S05]  /*2fdd0*/  BSYNC.RECONVERGENT B1 ;  /* 0x0000000000017941 */ /* 0x000fea0003800200 */
.L_x_25684:
[----:B------:R-:W-:Y:S01]  /*2fde0*/  I2FP.F32.U32 R181, R181 ;  /* 0x000000b500b57245 */ /* 0x000fe20000201000 */
[----:B------:R-:W-:Y:S01]  /*2fdf0*/  IMAD.U32 R182, R219, 0x10000, RZ ;  /* 0x00010000dbb67824 */ /* 0x000fe200078e00ff */
[----:B------:R-:W-:Y:S01]  /*2fe00*/  SHF.L.U32 R184, R184, 0x10, RZ ;  /* 0x00000010b8b87819 */ /* 0x000fe200000006ff */
[----:B------:R-:W-:Y:S01]  /*2fe10*/  BSSY.RECONVERGENT B1, `(.L_x_25689) ;  /* 0x000005f000017945 */ /* 0x000fe20003800200 */
[----:B------:R-:W-:Y:S01]  /*2fe20*/  ISETP.NE.AND P1, PT, R2, 0x1, PT ;  /* 0x000000010200780c */ /* 0x000fe20003f25270 */
[----:B------:R-:W-:Y:S01]  /*2fe30*/  FFMA.FTZ R181, R181, R211, 1.1641532182693481445e-10 ;  /* 0x2f000000b5b57423 */ /* 0x000fe200000100d3 */
[----:B------:R-:W-:Y:S02]  /*2fe40*/  IMAD.MOV.U32 R183, RZ, RZ, R18 ;  /* 0x000000ffffb77224 */ /* 0x000fe400078e0012 */
[----:B------:R-:W-:Y:S02]  /*2fe50*/  FMUL.FTZ R184, R184, R188 ;  /* 0x000000bcb8b87220 */ /* 0x000fe40000410000 */
[----:B------:R-:W-:-:S02]  /*2fe60*/  FSETP.GTU.FTZ.AND P0, PT, R181, R17, PT ;  /* 0x00000011b500720b */ /* 0x000fc40003f1c000 */
        /* <DEDUP_REMOVED lines=14> */
.L_x_25691:
        /* <DEDUP_REMOVED lines=12> */
.L_x_25693:
[----:B------:R-:W-:Y:S05]  /*30010*/  BSYNC.RECONVERGENT B2 ;  /* 0x0000000000027941 */ /* 0x000fea0003800200 */
.L_x_25692:
        /* <DEDUP_REMOVED lines=62> */
.L_x_25690:
[----:B------:R-:W-:Y:S05]  /*30400*/  BSYNC.RECONVERGENT B1 ;  /* 0x0000000000017941 */ /* 0x000fea0003800200 */
.L_x_25689:
        /* <DEDUP_REMOVED lines=24> */
.L_x_25696:
        /* <DEDUP_REMOVED lines=12> */
.L_x_25698:
[----:B------:R-:W-:Y:S05]  /*30650*/  BSYNC.RECONVERGENT B2 ;  /* 0x0000000000027941 */ /* 0x000fea0003800200 */
.L_x_25697:
        /* <DEDUP_REMOVED lines=62> */
.L_x_25695:
[----:B------:R-:W-:Y:S05]  /*30a40*/  BSYNC.RECONVERGENT B1 ;  /* 0x0000000000017941 */ /* 0x000fea0003800200 */
.L_x_25694:
        /* <DEDUP_REMOVED lines=23> */
.L_x_25701:
        /* <DEDUP_REMOVED lines=12> */
.L_x_25703:
[----:B------:R-:W-:Y:S05]  /*30c80*/  BSYNC.RECONVERGENT B2 ;  /* 0x0000000000027941 */ /* 0x000fea0003800200 */
.L_x_25702:
        /* <DEDUP_REMOVED lines=59> */
[----:B------:R-:W-:Y:S02]  /*31040*/  HFMA2 R212, -RZ, RZ, 0, 0 ;  /* 0x00000000ffd47431 */ /* 0x000fe400000001ff */
[----:B------:R-:W-:Y:S01]  /*31050*/  IMAD.MOV.U32 R18, RZ, RZ, R2 ;  /* 0x000000ffff127224 */ /* 0x000fe200078e0002 */
[----:B------:R-:W-:-:S07]  /*31060*/  LOP3.LUT R3, R184, UR13, R3, 0x96, !PT ;  /* 0x0000000db8037c12 */ /* 0x000fce000f8e9603 */
.L_x_25700:
[----:B------:R-:W-:Y:S05]  /*31070*/  BSYNC.RECONVERGENT B1 ;  /* 0x0000000000017941 */ /* 0x000fea0003800200 */
.L_x_25699:
        /* <DEDUP_REMOVED lines=24> */
.L_x_25706:
        /* <DEDUP_REMOVED lines=12> */
.L_x_25708:
[----:B------:R-:W-:Y:S05]  /*312c0*/  BSYNC.RECONVERGENT B2 ;  /* 0x0000000000027941 */ /* 0x000fea0003800200 */
.L_x_25707:
        /* <DEDUP_REMOVED lines=62> */
.L_x_25705:
[----:B------:R-:W-:Y:S05]  /*316b0*/  BSYNC.RECONVERGENT B1 ;  /* 0x0000000000017941 */ /* 0x000fea0003800200 */
.L_x_25704:
        /* <DEDUP_REMOVED lines=23> */
.L_x_25711:
        /* <DEDUP_REMOVED lines=12> */
.L_x_25713:
[----:B------:R-:W-:Y:S05]  /*318f0*/  BSYNC.RECONVERGENT B2 ;  /* 0x0000000000027941 */ /* 0x000fea0003800200 */
.L_x_25712:
        /* <DEDUP_REMOVED lines=61> */
[----:B------:R-:W-:-:S07]  /*31cd0*/  HFMA2 R212, -RZ, RZ, 0, 0 ;  /* 0x00000000ffd47431 */ /* 0x000fce00000001ff */
.L_x_25710:
[----:B------:R-:W-:Y:S05]  /*31ce0*/  BSYNC.RECONVERGENT B1 ;  /* 0x0000000000017941 */ /* 0x000fea0003800200 */
.L_x_25709:
        /* <DEDUP_REMOVED lines=24> */
.L_x_25716:
        /* <DEDUP_REMOVED lines=15> */
.L_x_25718:
[----:B------:R-:W-:Y:S05]  /*31f60*/  BSYNC.RECONVERGENT B2 ;  /* 0x0000000000027941 */ /* 0x000fea0003800200 */
.L_x_25717:
        /* <DEDUP_REMOVED lines=62> */
.L_x_25715:
[----:B------:R-:W-:Y:S05]  /*32350*/  BSYNC.RECONVERGENT B1 ;  /* 0x0000000000017941 */ /* 0x000fea0003800200 */
.L_x_25714:
        /* <DEDUP_REMOVED lines=11> */
.L_x_25678:
[----:B------:R-:W-:Y:S01]  /*32410*/  ISETP.NE.AND P0, PT, R2, 0x1, PT ;  /* 0x000000010200780c */ /* 0x000fe20003f05270 */
[----:B------:R-:W-:Y:S01]  /*32420*/  BSSY.RECONVERGENT B1, `(.L_x_25720) ;  /* 0x0000059000017945 */ /* 0x000fe20003800200 */
[----:B------:R-:W-:Y:S02]  /*32430*/  HFMA2 R182, -RZ, RZ, 0, 1.1920928955078125e-07 ;  /* 0x00000002ffb67431 */ /* 0x000fe400000001ff */
[----:B0-----:R-:W-:Y:S01]  /*32440*/  IMAD.MOV.U32 R180, RZ, RZ, R18 ;  /* 0x000000ffffb47224 */ /* 0x001fe200078e0012 */
[----:B--234-:R-:W-:-:S08]  /*32450*/  MOV R190, R17 ;  /* 0x0000001100be7202 */ /* 0x01cfd00000000f00 */
        /* <DEDUP_REMOVED lines=11> */
.L_x_25722:
        /* <DEDUP_REMOVED lines=12> */
.L_x_25724:
[----:B------:R-:W-:Y:S05]  /*325d0*/  BSYNC.RECONVERGENT B2 ;  /* 0x0000000000027941 */ /* 0x000fea0003800200 */
.L_x_25723:
        /* <DEDUP_REMOVED lines=53> */
[----:B------:R-:W-:-:S03]  /*32930*/  HFMA2 R182, -RZ, RZ, 0, 0 ;  /* 0x00000000ffb67431 */ /* 0x000fc600000001ff */
[----:B------:R-:W-:-:S05]  /*32940*/  IMAD.WIDE.U32 R190, R190, -0x2daee0ad, RZ ;  /* 0xd2511f53bebe7825 */ /* 0x000fca00078e00ff */
[----:B------:R-:W-:Y:S01]  /*32950*/  LOP3.LUT R4, R2, UR13, R191, 0x96, !PT ;  /* 0x0000000d02047c12 */ /* 0x000fe2000f8e96bf */
[----:B------:R-:W-:Y:S01]  /*32960*/  UIADD3 UR13, UPT, UPT, UR4, -0x700cb87f, URZ ;  /* 0x8ff34781040d7890 */ /* 0x000fe2000fffe0ff */
[----:B------:R-:W-:-:S05]  /*32970*/  IMAD.WIDE.U32 R2, R3, -0x326172a9, RZ ;  /* 0xcd9e8d5703027825 */ /* 0x000fca00078e00ff */
[----:B------:R-:W-:Y:S01]  /*32980*/  LOP3.LUT R3, R180, UR13, R3, 0x96, !PT ;  /* 0x0000000db4037c12 */ /* 0x000fe2000f8e9603 */
[----:B------:R-:W-:Y:S01]  /*32990*/  IMAD.MOV.U32 R180, RZ, RZ, R17 ;  /* 0x000000ffffb47224 */ /* 0x000fe200078e0011 */
[----:B------:R-:W-:-:S07]  /*329a0*/  MOV R18, R2 ;  /* 0x0000000200127202 */ /* 0x000fce0000000f00 */
.L_x_25721:
[----:B------:R-:W-:Y:S05]  /*329b0*/  BSYNC.RECONVERGENT B1 ;  /* 0x0000000000017941 */ /* 0x000fea0003800200 */
.L_x_25720:
        /* <DEDUP_REMOVED lines=29> */
.L_x_25727:
        /* <DEDUP_REMOVED lines=12> */
.L_x_25729:
[----:B------:R-:W-:Y:S05]  /*32c50*/  BSYNC.RECONVERGENT B2 ;  /* 0x0000000000027941 */ /* 0x000fea0003800200 */
.L_x_25728:
        /* <DEDUP_REMOVED lines=62> */
.L_x_25726:
[----:B------:R-:W-:Y:S05]  /*33040*/  BSYNC.RECONVERGENT B1 ;  /* 0x0000000000017941 */ /* 0x000fea0003800200 */
.L_x_25725:
        /* <DEDUP_REMOVED lines=23> */
.L_x_25732:
        /* <DEDUP_REMOVED lines=12> */
.L_x_25734:
[----:B------:R-:W-:Y:S05]  /*33280*/  BSYNC.RECONVERGENT B2 ;  /* 0x0000000000027941 */ /* 0x000fea0003800200 */
.L_x_25733:
        /* <DEDUP_REMOVED lines=62> */
.L_x_25731:
[----:B------:R-:W-:Y:S05]  /*33670*/  BSYNC.RECONVERGENT B1 ;  /* 0x0000000000017941 */ /* 0x000fea0003800200 */
.L_x_25730:
        /* <DEDUP_REMOVED lines=24> */
.L_x_25737:
        /* <DEDUP_REMOVED lines=12> */
.L_x_25739:
[----:B------:R-:W-:Y:S05]  /*338c0*/  BSYNC.RECONVERGENT B2 ;  /* 0x0000000000027941 */ /* 0x000fea0003800200 */
.L_x_25738:
        /* <DEDUP_REMOVED lines=62> */
.L_x_25736:
[----:B------:R-:W-:Y:S05]  /*33cb0*/  BSYNC.RECONVERGENT B1 ;  /* 0x0000000000017941 */ /* 0x000fea0003800200 */
.L_x_25735:
        /* <DEDUP_REMOVED lines=23> */
.L_x_25742:
        /* <DEDUP_REMOVED lines=12> */
.L_x_25744:
[----:B------:R-:W-:Y:S05]  /*33ef0*/  BSYNC.RECONVERGENT B2 ;  /* 0x0000000000027941 */ /* 0x000fea0003800200 */
.L_x_25743:
        /* <DEDUP_REMOVED lines=62> */
.L_x_25741:
[----:B------:R-:W-:Y:S05]  /*342e0*/  BSYNC.RECONVERGENT B1 ;  /* 0x0000000000017941 */ /* 0x000fea0003800200 */
.L_x_25740:
        /* <DEDUP_REMOVED lines=24> */
.L_x_25747:
        /* <DEDUP_REMOVED lines=12> */
.L_x_25749:
[----:B------:R-:W-:Y:S05]  /*34530*/  BSYNC.RECONVERGENT B2 ;  /* 0x0000000000027941 */ /* 0x000fea0003800200 */
.L_x_25748:
        /* <DEDUP_REMOVED lines=62> */
.L_x_25746:
[----:B------:R-:W-:Y:S05]  /*34920*/  BSYNC.RECONVERGENT B1 ;  /* 0x0000000000017941 */ /* 0x000fea0003800200 */
.L_x_25745:
        /* <DEDUP_REMOVED lines=23> */
.L_x_25752:
        /* <DEDUP_REMOVED lines=12> */
.L_x_25754:
[----:B------:R-:W-:Y:S05]  /*34b60*/  BSYNC.RECONVERGENT B2 ;  /* 0x0000000000027941 */ /* 0x000fea0003800200 */
.L_x_25753:
        /* <DEDUP_REMOVED lines=62> */
.L_x_25751:
[----:B------:R-:W-:Y:S05]  /*34f50*/  BSYNC.RECONVERGENT B1 ;  /* 0x0000000000017941 */ /* 0x000fea0003800200 */
.L_x_25750:
        /* <DEDUP_REMOVED lines=24> */
.L_x_25757:
        /* <DEDUP_REMOVED lines=15> */
.L_x_25759:
[----:B------:R-:W-:Y:S05]  /*351d0*/  BSYNC.RECONVERGENT B2 ;  /* 0x0000000000027941 */ /* 0x000fea0003800200 */
.L_x_25758:
        /* <DEDUP_REMOVED lines=62> */
.L_x_25756:
[----:B------:R-:W-:Y:S05]  /*355c0*/  BSYNC.RECONVERGENT B1 ;  /* 0x0000000000017941 */ /* 0x000fea0003800200 */
.L_x_25755:
        /* <DEDUP_REMOVED lines=10> */
.L_x_25719:
[----:B------:R-:W0:Y:S01]  /*35670*/  LDC.64 R212, c[0x0][0x3a8] ;  /* 0x0000ea00ffd47b82 */ /* 0x000e220000000a00 */
[----:B------:R-:W-:Y:S02]  /*35680*/  SEL R17, RZ, 0x1000000, !P6 ;  /* 0x01000000ff117807 */ /* 0x000fe40007000000 */
[----:B------:R-:W-:Y:S02]  /*35690*/  SEL R188, RZ, 0x10000, !P5 ;  /* 0x00010000ffbc7807 */ /* 0x000fe40006800000 */
[----:B------:R-:W-:Y:S02]  /*356a0*/  SEL R191, RZ, 0x100, !P4 ;  /* 0x00000100ffbf7807 */ /* 0x000fe40006000000 */
[----:B------:R-:W-:Y:S01]  /*356b0*/  LOP3.LUT P6, RZ, R192, 0x2, RZ, 0xc0, !PT ;  /* 0x00000002c0ff7812 */ /* 0x000fe200078cc0ff */
[----:B------:R-:W1:Y:S01]  /*356c0*/  LDC.64 R214, c[0x0][0x3b0] ;  /* 0x0000ec00ffd67b82 */ /* 0x000e620000000a00 */
[----:B------:R-:W-:Y:S02]  /*356d0*/  LOP3.LUT R17, R191, R17, R188, 0xfe, !PT ;  /* 0x00000011bf117212 */ /* 0x000fe400078efebc */
[----:B------:R-:W-:-:S02]  /*356e0*/  SEL R188, RZ, 0x10000, !P1 ;  /* 0x00010000ffbc7807 */ /* 0x000fc40004800000 */
[----:B------:R-:W-:Y:S01]  /*356f0*/  SEL R191, RZ, 0x100, !P0 ;  /* 0x00000100ffbf7807 */ /* 0x000fe20004000000 */
[----:B0-----:R-:W-:-:S05]  /*35700*/  IMAD.WIDE.U32 R212, R189, 0x20, R212 ;  /* 0x00000020bdd47825 */ /* 0x001fca00078e00d4 */
[----:B------:R-:W-:Y:S04]  /*35710*/  STG.E.128 desc[UR6][R212.64], R180 ;  /* 0x000000b4d4007986 */ /* 0x000fe8000c101d06 */
[----:B------:R0:W-:Y:S02]  /*35720*/  STG.E.128 desc[UR6][R212.64+0x10], R184 ;  /* 0x000010b8d4007986 */ /* 0x0001e4000c101d06 */
[----:B0-----:R-:W-:-:S04]  /*35730*/  SEL R212, RZ, 0x1, !P3 ;  /* 0x00000001ffd47807 */ /* 0x001fc80005800000 */
[----:B------:R-:W-:Y:S02]  /*35740*/  LOP3.LUT R213, R17, R212, RZ, 0xfc, !PT ;  /* 0x000000d411d57212 */ /* 0x000fe400078efcff */
[----:B------:R-:W-:-:S04]  /*35750*/  SEL R17, RZ, 0x1000000, !P2 ;  /* 0x01000000ff117807 */ /* 0x000fc80005000000 */
[----:B------:R-:W-:Y:S02]  /*35760*/  LOP3.LUT R17, R191, R17, R188, 0xfe, !PT ;  /* 0x00000011bf117212 */ /* 0x000fe400078efebc */
[----:B------:R-:W-:-:S04]  /*35770*/  SEL R188, RZ, 0x1, !P6 ;  /* 0x00000001ffbc7807 */ /* 0x000fc80007000000 */
[----:B------:R-:W-:Y:S01]  /*35780*/  LOP3.LUT R212, R17, R188, RZ, 0xfc, !PT ;  /* 0x000000bc11d47212 */ /* 0x000fe200078efcff */
[----:B-1----:R-:W-:-:S04]  /*35790*/  IMAD.WIDE.U32 R188, R189, 0x8, R214 ;  /* 0x00000008bdbc7825 */ /* 0x002fc800078e00d6 */
[----:B------:R-:W-:Y:S01]  /*357a0*/  IMAD.MOV.U32 R17, RZ, RZ, R190 ;  /* 0x000000ffff117224 */ /* 0x000fe200078e00be */
[----:B------:R0:W-:Y:S06]  /*357b0*/  STG.E.64 desc[UR6][R188.64], R212 ;  /* 0x000000d4bc007986 */ /* 0x0001ec000c101b06 */
.L_x_25677:
[----:B------:R-:W-:Y:S05]  /*357c0*/  BSYNC.RECONVERGENT B0 ;  /* 0x0000000000007941 */ /* 0x000fea0003800200 */
.L_x_25676:
[----:B0-----:R-:W-:Y:S01]  /*357d0*/  FADD.FTZ R188, RZ, R124 ;  /* 0x0000007cffbc7221 */ /* 0x001fe20000010000 */
[----:B------:R-:W-:Y:S01]  /*357e0*/  LOP3.LUT P0, RZ, R192, 0x10, RZ, 0xc0, !PT ;  /* 0x00000010c0ff7812 */ /* 0x000fe2000780c0ff */
[----:B------:R-:W-:Y:S01]  /*357f0*/  UMOV UR13, 0xffffffff ;  /* 0xffffffff000d7882 */ /* 0x000fe20000000000 */
[C---:B------:R-:W-:Y:S01]  /*35800*/  ISETP.GT.U32.AND P5, PT, R0.reuse, 0x3f, PT ;  /* 0x0000003f0000780c */ /* 0x040fe20003fa4070 */
        /* <DEDUP_REMOVED lines=87> */
[----:B------:R-:W1:Y:S02]  /*35d80*/  LDC R188, c[0x0][0x400] ;  /* 0x00010000ffbc7b82 */ /* 0x000e640000000800 */
[----:B-1234-:R-:W-:-:S04]  /*35d90*/  FMUL.FTZ R191, R189, R188 ;  /* 0x000000bcbdbf7220 */ /* 0x01efc80000410000 */
        /* <DEDUP_REMOVED lines=139> */
.L_x_25789:
        /* <DEDUP_REMOVED lines=22> */
[C---:B------:R-:W-:Y:S01]  /*367b0*/  FMUL.FTZ R215, R211.reuse, R215 ;  /* 0x000000d7d3d77220 */ /* 0x040fe20000410000 */
[----:B------:R-:W-:Y:S02]  /*367c0*/  IMAD.U32 R190, R224, 0x10000, RZ ;  /* 0x00010000e0be7824 */ /* 0x000fe400078e00ff */
[--C-:B------:R-:W-:Y:S01]  /*367d0*/  FADD.FTZ R213, R128, -R214.reuse ;  /* 0x800000d680d57221 */ /* 0x100fe20000010000 */
        /* <DEDUP_REMOVED lines=41> */
.L_x_25762:
[----:B------:R-:W-:Y:S05]  /*36a70*/  BSYNC.RECONVERGENT B0 ;  /* 0x0000000000007941 */ /* 0x000fea0003800200 */
.L_x_25761:
        /* <DEDUP_REMOVED lines=10> */
[--C-:B------:R-:W-:Y:S01]  /*36b20*/  FADD.FTZ R213, R136, -R214.reuse ;  /* 0x800000d688d57221 */ /* 0x100fe20000010000 */
        /* <DEDUP_REMOVED lines=40> */
.L_x_25764:
[----:B------:R-:W-:Y:S05]  /*36db0*/  BSYNC.RECONVERGENT B0 ;  /* 0x0000000000007941 */ /* 0x000fea0003800200 */
.L_x_25763:
        /* <DEDUP_REMOVED lines=51> */
.L_x_25766:
[----:B------:R-:W-:Y:S05]  /*370f0*/  BSYNC.RECONVERGENT B0 ;  /* 0x0000000000007941 */ /* 0x000fea0003800200 */
.L_x_25765:
[----:B------:R-:W-:Y:S01]  /*37100*/  LOP3.LUT P0, RZ, R192, 0x80, RZ, 0xc0, !PT ;  /* 0x00000080c0ff7812 */ /* 0x000fe2000780c0ff */
[----:B------:R-:W-:-:S12]  /*37110*/  BSSY.RECONVERGENT B0, `(.L_x_25767) ;  /* 0x0000037000007945 */ /* 0x000fd80003800200 */
[----:B------:R-:W-:Y:S05]  /*37120*/  @!P0 BRA `(.L_x_25768) ;  /* 0x0000000000d48947 */ /* 0x000fea0003800000 */
[----:B--234-:R-:W2:Y:S04]  /*37130*/  LDL R191, [R1] ;  /* 0x0000000001bf7983 */ /* 0x01cea80000100800 */
[----:B------:R-:W3:Y:S04]  /*37140*/  LDL R250, [R1+0x8] ;  /* 0x0000080001fa7983 */ /* 0x000ee80000100800 */
[----:B------:R-:W4:Y:S01]  /*37150*/  LDL R251, [R1+0x4] ;  /* 0x0000040001fb7983 */ /* 0x000f220000100800 */
[--C-:B------:R-:W-:Y:S01]  /*37160*/  FADD.FTZ R215, R148, -R214.reuse ;  /* 0x800000d694d77221 */ /* 0x100fe20000010000 */
[----:B-1----:R-:W-:Y:S01]  /*37170*/  SHF.L.U32 R189, R60, 0x10, RZ ;  /* 0x000000103cbd7819 */ /* 0x002fe200000006ff */
[----:B------:R-:W-:Y:S01]  /*37180*/  IMAD.U32 R188, R56, 0x10000, RZ ;  /* 0x0001000038bc7824 */ /* 0x000fe200078e00ff */
[----:B------:R-:W-:Y:S01]  /*37190*/  SHF.L.U32 R190, R248, 0x10, RZ ;  /* 0x00000010f8be7819 */ /* 0x000fe200000006ff */
[----:B------:R-:W-:Y:S01]  /*371a0*/  FMUL.FTZ R215, R211, R215 ;  /* 0x000000d7d3d77220 */ /* 0x000fe20000410000 */
[--C-:B0-----:R-:W-:Y:S01]  /*371b0*/  FADD.FTZ R212, R150, -R214.reuse ;  /* 0x800000d696d47221 */ /* 0x101fe20000010000 */
[----:B------:R-:W5:Y:S02]  /*371c0*/  LDL R252, [R1+0x10] ;  /* 0x0000100001fc7983 */ /* 0x000f640000100800 */
[----:B------:R-:W-:Y:S01]  /*371d0*/  FFMA.FTZ R215, R215, R188, R189 ;  /* 0x000000bcd7d77223 */ /* 0x000fe200000100bd */
[----:B------:R-:W-:Y:S01]  /*371e0*/  FADD.FTZ R188, R149, -R214 ;  /* 0x800000d695bc7221 */ /* 0x000fe20000010000 */
[----:B------:R-:W-:-:S03]  /*371f0*/  IMAD.U32 R189, R247, 0x10000, RZ ;  /* 0x00010000f7bd7824 */ /* 0x000fc600078e00ff */
[C---:B------:R-:W-:Y:S01]  /*37200*/  FMUL.FTZ R188, R211.reuse, R188 ;  /* 0x000000bcd3bc7220 */ /* 0x040fe20000410000 */
[----:B------:R-:W-:-:S03]  /*37210*/  FMUL.FTZ R212, R211, R212 ;  /* 0x000000d4d3d47220 */ /* 0x000fc60000410000 */
[----:B------:R-:W-:Y:S01]  /*37220*/  FFMA.FTZ R188, R188, R189, R190 ;  /* 0x000000bdbcbc7223 */ /* 0x000fe200000100be */
[----:B------:R-:W-:Y:S01]  /*37230*/  SHF.L.U32 R190, R61, 0x10, RZ ;  /* 0x000000103dbe7819 */ /* 0x000fe200000006ff */
[----:B------:R-:W-:-:S04]  /*37240*/  IMAD.U32 R189, R57, 0x10000, RZ ;  /* 0x0001000039bd7824 */ /* 0x000fc800078e00ff */
[----:B------:R-:W-:Y:S01]  /*37250*/  FFMA.FTZ R212, R212, R189, R190 ;  /* 0x000000bdd4d47223 */ /* 0x000fe200000100be */
[--C-:B------:R-:W-:Y:S01]  /*37260*/  FADD.FTZ R189, R151, -R214.reuse ;  /* 0x800000d697bd7221 */ /* 0x100fe20000010000 */
[----:B------:R-:W-:Y:S02]  /*37270*/  IMAD.U32 R190, R249, 0x10000, RZ ;  /* 0x00010000f9be7824 */ /* 0x000fe400078e00ff */
[----:B------:R-:W-:Y:S01]  /*37280*/  FADD.FTZ R213, R152, -R214 ;  /* 0x800000d698d57221 */ /* 0x000fe20000010000 */
[----:B------:R-:W-:-:S03]  /*37290*/  FMUL.FTZ R189, R211, R189 ;  /* 0x000000bdd3bd7220 */ /* 0x000fc60000410000 */
[----:B------:R-:W-:Y:S01]  /*372a0*/  FMUL.FTZ R213, R211, R213 ;  /* 0x000000d5d3d57220 */ /* 0x000fe20000410000 */
[----:B--2---:R-:W-:-:S05]  /*372b0*/  SHF.L.U32 R191, R191, 0x10, RZ ;  /* 0x00000010bfbf7819 */ /* 0x004fca00000006ff */
[----:B------:R-:W-:Y:S01]  /*372c0*/  FFMA.FTZ R189, R189, R190, R191 ;  /* 0x000000bebdbd7223 */ /* 0x000fe200000100bf */
[----:B------:R-:W-:Y:S01]  /*372d0*/  SHF.L.U32 R191, R62, 0x10, RZ ;  /* 0x000000103ebf7819 */ /* 0x000fe200000006ff */
[----:B------:R-:W-:-:S04]  /*372e0*/  IMAD.U32 R190, R58, 0x10000, RZ ;  /* 0x000100003abe7824 */ /* 0x000fc800078e00ff */
[----:B------:R-:W-:Y:S01]  /*372f0*/  FFMA.FTZ R213, R213, R190, R191 ;  /* 0x000000bed5d57223 */ /* 0x000fe200000100bf */
[----:B------:R-:W-:Y:S01]  /*37300*/  FADD.FTZ R190, R153, -R214 ;  /* 0x800000d699be7221 */ /* 0x000fe20000010000 */
[----:B---3--:R-:W-:Y:S01]  /*37310*/  SHF.L.U32 R250, R250, 0x10, RZ ;  /* 0x00000010fafa7819 */ /* 0x008fe200000006ff */
[----:B----4-:R-:W-:Y:S02]  /*37320*/  IMAD.U32 R191, R251, 0x10000, RZ ;  /* 0x00010000fbbf7824 */ /* 0x010fe400078e00ff */
        /* <DEDUP_REMOVED lines=12> */
[----:B-----5:R-:W-:-:S03]  /*373f0*/  SHF.L.U32 R252, R252, 0x10, RZ ;  /* 0x00000010fcfc7819 */ /* 0x020fc600000006ff */
        /* <DEDUP_REMOVED lines=8> */
.L_x_25768:
[----:B------:R-:W-:Y:S05]  /*37480*/  BSYNC.RECONVERGENT B0 ;  /* 0x0000000000007941 */ /* 0x000fea0003800200 */
.L_x_25767:
        /* <DEDUP_REMOVED lines=59> */
.L_x_25770:
[----:B------:R-:W-:Y:S05]  /*37840*/  BSYNC.RECONVERGENT B0 ;  /* 0x0000000000007941 */ /* 0x000fea0003800200 */
.L_x_25769:
        /* <DEDUP_REMOVED lines=59> */
.L_x_25772:
[----:B------:R-:W-:Y:S05]  /*37c00*/  BSYNC.RECONVERGENT B0 ;  /* 0x0000000000007941 */ /* 0x000fea0003800200 */
.L_x_25771:
        /* <DEDUP_REMOVED lines=59> */
.L_x_25774:
[----:B------:R-:W-:Y:S05]  /*37fc0*/  BSYNC.RECONVERGENT B0 ;  /* 0x0000000000007941 */ /* 0x000fea0003800200 */
.L_x_25773:
        /* <DEDUP_REMOVED lines=58> */
.L_x_25776:
[----:B------:R-:W-:Y:S05]  /*38370*/  BSYNC.RECONVERGENT B0 ;  /* 0x0000000000007941 */ /* 0x000fea0003800200 */
.L_x_25775:
[----:B01234-:R-:W0:Y:S02]  /*38380*/  LDC.64 R188, c[0x0][0x380] ;  /* 0x0000e000ffbc7b82 */ /* 0x01fe240000000a00 */
[----:B0-----:R-:W-:-:S05]  /*38390*/  IMAD R7, R188, 0x4, R7 ;  /* 0x00000004bc077824 */ /* 0x001fca00078e0207 */
[----:B------:R-:W-:-:S13]  /*383a0*/  ISETP.GE.AND P0, PT, R7, R189, PT ;  /* 0x000000bd0700720c */ /* 0x000fda0003f06270 */
[----:B------:R-:W-:Y:S05]  /*383b0*/  @!P0 BRA `(.L_x_25777) ;  /* 0xfffffc9800208947 */ /* 0x000fea000383ffff */
[----:B------:R-:W-:Y:S05]  /*383c0*/  EXIT ;  /* 0x000000000000794d */ /* 0x000fea0003800000 */
.L_x_25760:
[----:B-1234-:R-:W-:Y:S01]  /*383d0*/  HFMA2 R190, -RZ, RZ, 0, 1.847743988037109375e-06 ;  /* 0x0000001fffbe7431 */ /* 0x01efe200000001ff */
[----:B------:R-:W-:Y:S01]  /*383e0*/  BSSY B0, `(.L_x_25778) ;  /* 0x0000007000007945 */ /* 0x000fe20003800000 */
[----:B------:R-:W-:Y:S01]  /*383f0*/  MOV R214, R188 ;  /* 0x000000bc00d67202 */ /* 0x000fe20000000f00 */
[----:B------:R-:W-:Y:S02]  /*38400*/  IMAD.MOV.U32 R211, RZ, RZ, 0x1 ;  /* 0x00000001ffd37424 */ /* 0x000fe400078e00ff */
[----:B------:R-:W-:-:S07]  /*38410*/  IMAD.MOV.U32 R189, RZ, RZ, -0x1 ;  /* 0xffffffffffbd7424 */ /* 0x000fce00078e00ff */
[----:B------:R-:W-:Y:S05]  /*38420*/  WARPSYNC.COLLECTIVE R189, `(.L_x_25779) ;  /* 0x00000000bd087348 */ /* 0x000fea0003c00000 */
[----:B------:R0:W1:Y:S02]  /*38430*/  SHFL.BFLY P6, R189, R214, R211, R190 ;  /* 0x0c0000d3d6bd7389 */ /* 0x00006400000c00be */
[----:B01----:R-:W-:Y:S05]  /*38440*/  ENDCOLLECTIVE ;  /* 0x000000000000791b */ /* 0x003fea0003800000 */
.L_x_25779:
[----:B------:R-:W-:Y:S05]  /*38450*/  BSYNC B0 ;  /* 0x0000000000007941 */ /* 0x000fea0003800000 */
.L_x_25778:
        /* <DEDUP_REMOVED lines=8> */
.L_x_25780:
[----:B------:R-:W-:Y:S02]  /*384e0*/  IMAD.MOV.U32 R211, RZ, RZ, 0x4 ;  /* 0x00000004ffd37424 */ /* 0x000fe400078e00ff */
[----:B------:R-:W-:Y:S01]  /*384f0*/  FADD.FTZ R188, R188, R189 ;  /* 0x000000bdbcbc7221 */ /* 0x000fe20000010000 */
[----:B------:R-:W-:-:S04]  /*38500*/  MOV R189, 0xffffffff ;  /* 0xffffffff00bd7802 */ /* 0x000fc80000000f00 */
[----:B------:R-:W-:-:S07]  /*38510*/  MOV R214, R188 ;  /* 0x000000bc00d67202 */ /* 0x000fce0000000f00 */
[----:B------:R-:W-:Y:S05]  /*38520*/  WARPSYNC.COLLECTIVE R189, `(.L_x_25781) ;  /* 0x00000000bd087348 */ /* 0x000fea0003c00000 */
[----:B------:R0:W1:Y:S02]  /*38530*/  SHFL.BFLY P6, R189, R214, R211, R190 ;  /* 0x0c0000d3d6bd7389 */ /* 0x00006400000c00be */
[----:B01----:R-:W-:Y:S05]  /*38540*/  ENDCOLLECTIVE ;  /* 0x000000000000791b */ /* 0x003fea0003800000 */
.L_x_25781:
[----:B------:R-:W-:Y:S02]  /*38550*/  HFMA2 R211, -RZ, RZ, 0, 4.76837158203125e-07 ;  /* 0x00000008ffd37431 */ /* 0x000fe400000001ff */
[----:B------:R-:W-:Y:S01]  /*38560*/  FADD.FTZ R188, R188, R189 ;  /* 0x000000bdbcbc7221 */ /* 0x000fe20000010000 */
[----:B------:R-:W-:-:S03]  /*38570*/  IMAD.MOV.U32 R189, RZ, RZ, -0x1 ;  /* 0xffffffffffbd7424 */ /* 0x000fc600078e00ff */
[----:B------:R-:W-:-:S07]  /*38580*/  IMAD.MOV.U32 R214, RZ, RZ, R188 ;  /* 0x000000ffffd67224 */ /* 0x000fce00078e00bc */
[----:B------:R-:W-:Y:S05]  /*38590*/  WARPSYNC.COLLECTIVE R189, `(.L_x_25782) ;  /* 0x00000000bd087348 */ /* 0x000fea0003c00000 */
[----:B------:R0:W1:Y:S02]  /*385a0*/  SHFL.BFLY P6, R189, R214, R211, R190 ;  /* 0x0c0000d3d6bd7389 */ /* 0x00006400000c00be */
[----:B01----:R-:W-:Y:S05]  /*385b0*/  ENDCOLLECTIVE ;  /* 0x000000000000791b */ /* 0x003fea0003800000 */
.L_x_25782:
[----:B------:R-:W-:Y:S02]  /*385c0*/  IMAD.MOV.U32 R211, RZ, RZ, 0x10 ;  /* 0x00000010ffd37424 */ /* 0x000fe400078e00ff */
[----:B------:R-:W-:Y:S01]  /*385d0*/  FADD.FTZ R188, R188, R189 ;  /* 0x000000bdbcbc7221 */ /* 0x000fe20000010000 */
[----:B------:R-:W-:-:S04]  /*385e0*/  MOV R189, 0xffffffff ;  /* 0xffffffff00bd7802 */ /* 0x000fc80000000f00 */
[----:B------:R-:W-:-:S07]  /*385f0*/  MOV R214, R188 ;  /* 0x000000bc00d67202 */ /* 0x000fce0000000f00 */
[----:B------:R-:W-:Y:S05]  /*38600*/  WARPSYNC.COLLECTIVE R189, `(.L_x_25783) ;  /* 0x00000000bd087348 */ /* 0x000fea0003c00000 */
[----:B------:R0:W1:Y:S02]  /*38610*/  SHFL.BFLY P6, R189, R214, R211, R190 ;  /* 0x0c0000d3d6bd7389 */ /* 0x00006400000c00be */
[----:B01----:R-:W-:Y:S05]  /*38620*/  ENDCOLLECTIVE ;  /* 0x000000000000791b */ /* 0x003fea0003800000 */
.L_x_25783:
        /* <DEDUP_REMOVED lines=141> */
.L_x_25784:
[----:B------:R-:W-:Y:S02]  /*38f00*/  HFMA2 R211, -RZ, RZ, 0, 1.1920928955078125e-07 ;  /* 0x00000002ffd37431 */ /* 0x000fe400000001ff */
[----:B------:R-:W-:Y:S01]  /*38f10*/  FADD.FTZ R212, R212, R189 ;  /* 0x000000bdd4d47221 */ /* 0x000fe20000010000 */
[----:B------:R-:W-:-:S03]  /*38f20*/  IMAD.MOV.U32 R189, RZ, RZ, -0x1 ;  /* 0xffffffffffbd7424 */ /* 0x000fc600078e00ff */
[----:B------:R-:W-:-:S07]  /*38f30*/  IMAD.MOV.U32 R214, RZ, RZ, R212 ;  /* 0x000000ffffd67224 */ /* 0x000fce00078e00d4 */
[----:B------:R-:W-:Y:S05]  /*38f40*/  WARPSYNC.COLLECTIVE R189, `(.L_x_25785) ;  /* 0x00000000bd087348 */ /* 0x000fea0003c00000 */
[----:B------:R0:W1:Y:S02]  /*38f50*/  SHFL.BFLY P6, R189, R214, R211, R190 ;  /* 0x0c0000d3d6bd7389 */ /* 0x00006400000c00be */
[----:B01----:R-:W-:Y:S05]  /*38f60*/  ENDCOLLECTIVE ;  /* 0x000000000000791b */ /* 0x003fea0003800000 */
.L_x_25785:
[----:B------:R-:W-:Y:S02]  /*38f70*/  IMAD.MOV.U32 R211, RZ, RZ, 0x4 ;  /* 0x00000004ffd37424 */ /* 0x000fe400078e00ff */
[----:B------:R-:W-:Y:S01]  /*38f80*/  FADD.FTZ R212, R212, R189 ;  /* 0x000000bdd4d47221 */ /* 0x000fe20000010000 */
[----:B------:R-:W-:-:S04]  /*38f90*/  MOV R189, 0xffffffff ;  /* 0xffffffff00bd7802 */ /* 0x000fc80000000f00 */
[----:B------:R-:W-:-:S07]  /*38fa0*/  MOV R214, R212 ;  /* 0x000000d400d67202 */ /* 0x000fce0000000f00 */
[----:B------:R-:W-:Y:S05]  /*38fb0*/  WARPSYNC.COLLECTIVE R189, `(.L_x_25786) ;  /* 0x00000000bd087348 */ /* 0x000fea0003c00000 */
[----:B------:R0:W1:Y:S02]  /*38fc0*/  SHFL.BFLY P6, R189, R214, R211, R190 ;  /* 0x0c0000d3d6bd7389 */ /* 0x00006400000c00be */
[----:B01----:R-:W-:Y:S05]  /*38fd0*/  ENDCOLLECTIVE ;  /* 0x000000000000791b */ /* 0x003fea0003800000 */
.L_x_25786:
[----:B------:R-:W-:Y:S02]  /*38fe0*/  HFMA2 R211, -RZ, RZ, 0, 4.76837158203125e-07 ;  /* 0x00000008ffd37431 */ /* 0x000fe400000001ff */
[----:B------:R-:W-:Y:S01]  /*38ff0*/  FADD.FTZ R212, R212, R189 ;  /* 0x000000bdd4d47221 */ /* 0x000fe20000010000 */
[----:B------:R-:W-:-:S03]  /*39000*/  IMAD.MOV.U32 R189, RZ, RZ, -0x1 ;  /* 0xffffffffffbd7424 */ /* 0x000fc600078e00ff */
[----:B------:R-:W-:-:S07]  /*39010*/  IMAD.MOV.U32 R214, RZ, RZ, R212 ;  /* 0x000000ffffd67224 */ /* 0x000fce00078e00d4 */
[----:B------:R-:W-:Y:S05]  /*39020*/  WARPSYNC.COLLECTIVE R189, `(.L_x_25787) ;  /* 0x00000000bd087348 */ /* 0x000fea0003c00000 */
[----:B------:R0:W1:Y:S02]  /*39030*/  SHFL.BFLY P6, R189, R214, R211, R190 ;  /* 0x0c0000d3d6bd7389 */ /* 0x00006400000c00be */
[----:B01----:R-:W-:Y:S05]  /*39040*/  ENDCOLLECTIVE ;  /* 0x000000000000791b */ /* 0x003fea0003800000 */
.L_x_25787:
[----:B------:R-:W-:Y:S02]  /*39050*/  IMAD.MOV.U32 R211, RZ, RZ, 0x10 ;  /* 0x00000010ffd37424 */ /* 0x000fe400078e00ff */
[----:B------:R-:W-:Y:S01]  /*39060*/  FADD.FTZ R212, R212, R189 ;  /* 0x000000bdd4d47221 */ /* 0x000fe20000010000 */
[----:B------:R-:W-:-:S04]  /*39070*/  MOV R189, 0xffffffff ;  /* 0xffffffff00bd7802 */ /* 0x000fc80000000f00 */
[----:B------:R-:W-:-:S07]  /*39080*/  MOV R214, R212 ;  /* 0x000000d400d67202 */ /* 0x000fce0000000f00 */
[----:B------:R-:W-:Y:S05]  /*39090*/  WARPSYNC.COLLECTIVE R189, `(.L_x_25788) ;  /* 0x00000000bd087348 */ /* 0x000fea0003c00000 */
[----:B------:R0:W1:Y:S02]  /*390a0*/  SHFL.BFLY P6, R189, R214, R211, R190 ;  /* 0x0c0000d3d6bd7389 */ /* 0x00006400000c00be */
[----:B01----:R-:W-:Y:S05]  /*390b0*/  ENDCOLLECTIVE ;  /* 0x000000000000791b */ /* 0x003fea0003800000 */
.L_x_25788:
[----:B------:R-:W-:Y:S05]  /*390c0*/  BRA `(.L_x_25789) ;  /* 0xffffffd400607947 */ /* 0x000fea000383ffff */
.L_x_25790:
        /* <DEDUP_REMOVED lines=11> */
.L_x_71480:


//--------------------- .text._ZN10layer_norm13ln_fwd_kernelINS_13Kernel_traitsI13__nv_bfloat16S2_fS2_fjLj2048ELj1ELj4ELj1ELj16ENS_18Kernel_traits_baseILj2048ES2_S2_fS2_fjLj128EEEEELb1ELb1ELb0ELb1EEEvNS_9FwdParamsE --------------------------
	.section	.text._ZN10layer_norm13ln_fwd_kernelINS_13Kernel_traitsI13__nv_bfloat16S2_fS2_fjLj2048ELj1ELj4ELj1ELj16ENS_18Kernel_traits_baseILj2048ES2_S2_fS2_fjLj128EEEEELb1ELb1ELb0ELb1EEEvNS_9FwdParamsE,"ax",@progbits
	.align	128
        .global         _ZN10layer_norm13ln_fwd_kernelINS_13Kernel_traitsI13__nv_bfloat16S2_fS2_fjLj2048ELj1ELj4ELj1ELj16ENS_18Kernel_traits_baseILj2048ES2_S2_fS2_fjLj128EEEEELb1ELb1ELb0ELb1EEEvNS_9FwdParamsE
        .type           _ZN10layer_norm13ln_fwd_kernelINS_13Kernel_traitsI13__nv_bfloat16S2_fS2_fjLj2048ELj1ELj4ELj1ELj16ENS_18Kernel_traits_baseILj2048ES2_S2_fS2_fjLj128EEEEELb1ELb1ELb0ELb1EEEvNS_9FwdParamsE,@function
        .size           _ZN10layer_norm13ln_fwd_kernelINS_13Kernel_traitsI13__nv_bfloat16S2_fS2_fjLj2048ELj1ELj4ELj1ELj16ENS_18Kernel_traits_baseILj2048ES2_S2_fS2_fjLj128EEEEELb1ELb1ELb0ELb1EEEvNS_9FwdParamsE,(.L_x_71481 - _ZN10layer_norm13ln_fwd_kernelINS_13Kernel_traitsI13__nv_bfloat16S2_fS2_fjLj2048ELj1ELj4ELj1ELj16ENS_18Kernel_traits_baseILj2048ES2_S2_fS2_fjLj128EEEEELb1ELb1ELb0ELb1EEEvNS_9FwdParamsE)
        .other          _ZN10layer_norm13ln_fwd_kernelINS_13Kernel_traitsI13__nv_bfloat16S2_fS2_fjLj2048ELj1ELj4ELj1ELj16ENS_18Kernel_traits_baseILj2048ES2_S2_fS2_fjLj128EEEEELb1ELb1ELb0ELb1EEEvNS_9FwdParamsE,@"STO_CUDA_ENTRY STV_DEFAULT"
_ZN10layer_norm13ln_fwd_kernelINS_13Kernel_traitsI13__nv_bfloat16S2_fS2_fjLj2048ELj1ELj4ELj1ELj16ENS_18Kernel_traits_baseILj2048ES2_S2_fS2_fjLj128EEEEELb1ELb1ELb0ELb1EEEvNS_9FwdParamsE:
.text._ZN10layer_norm13ln_fwd_kernelINS_13Kernel_traitsI13__nv_bfloat16S2_fS2_fjLj2048ELj1ELj4ELj1ELj16ENS_18Kernel_traits_baseILj2048ES2_S2_fS2_fjLj128EEEEELb1ELb1ELb0ELb1EEEvNS_9FwdParamsE:
        /* <DEDUP_REMOVED lines=21> */
[----:B-1----:R-:W-:Y:S01]  /*0150*/  USHF.L.U32 UR8, UR9, 0x2, URZ ;  /* 0x0000000209087899 */ /* 0x002fe200080006ff */
[----:B--2---:R-:W-:Y:S01]  /*0160*/  @P0 R2UR UR4, R2 ;  /* 0x00000000020402ca */ /* 0x004fe200000e0000 */
[--C-:B-----5:R-:W-:Y:S01]  /*0170*/  IMAD R2, R7, UR9, R0.reuse ;  /* 0x0000000907027c24 */ /* 0x120fe2000f8e0200 */
[----:B------:R-:W-:Y:S02]  /*0180*/  @P0 R2UR UR5, R3 ;  /* 0x00000000030502ca */ /* 0x000fe400000e0000 */
[----:B------:R-:W-:Y:S02]  /*0190*/  SHF.R.U32.HI R3, RZ, 0x5, R0 ;  /* 0x00000005ff037819 */ /* 0x000fe40000011600 */
[----:B0-----:R-:W-:Y:S02]  /*01a0*/  @P0 IADD3 R211, P1, PT, R4, R9, RZ ;  /* 0x0000000904d30210 */ /* 0x001fe40007f3e0ff */
[----:B------:R-:W-:-:S02]  /*01b0*/  LOP3.LUT R3, R3, UR8, RZ, 0xfc, !PT ;  /* 0x0000000803037c12 */ /* 0x000fc4000f8efcff */
[----:B------:R-:W-:Y:S02]  /*01c0*/  @P0 IADD3.X R6, PT, PT, RZ, R5, RZ, P1, !PT ;  /* 0x00000005ff060210 */ /* 0x000fe40000ffe4ff */
[----:B------:R-:W-:Y:S01]  /*01d0*/  LOP3.LUT R5, R0, 0x1f, RZ, 0xc0, !PT ;  /* 0x0000001f00057812 */ /* 0x000fe200078ec0ff */
[----:B------:R-:W-:Y:S01]  /*01e0*/  UIADD3 UR14, UPT, UPT, UR4, 0x1715609d, URZ ;  /* 0x1715609d040e7890 */ /* 0x000fe2000fffe0ff */
[--C-:B------:R-:W-:Y:S01]  /*01f0*/  SHF.R.U64 R4, R211, 0x2, R6.reuse ;  /* 0x00000002d3047819 */ /* 0x100fe20000001206 */
[----:B------:R-:W-:Y:S01]  /*0200*/  UIADD3 UR10, UPT, UPT, UR5, -0x4498517b, URZ ;  /* 0xbb67ae85050a7890 */ /* 0x000fe2000fffe0ff */
[----:B------:R-:W-:Y:S01]  /*0210*/  SHF.R.U32.HI R13, RZ, 0x2, R6 ;  /* 0x00000002ff0d7819 */ /* 0x000fe20000011606 */
[----:B------:R-:W-:Y:S02]  /*0220*/  UIADD3 UR11, UPT, UPT, UR5, -0x126145ec, URZ ;  /* 0xed9eba14050b7890 */ /* 0x000fe4000fffe0ff */
[----:B------:R-:W-:Y:S02]  /*0230*/  UIADD3 UR15, UPT, UPT, UR4, 0x5384540f, URZ ;  /* 0x5384540f040f7890 */ /* 0x000fe4000fffe0ff */
        /* <DEDUP_REMOVED lines=33> */
.L_x_25791:
        /* <DEDUP_REMOVED lines=36> */
.L_x_25792:
[----:B------:R-:W1:Y:S02]  /*0690*/  LDCU UR8, c[0x0][0x384] ;  /* 0x00007080ff0877ac */ /* 0x000e640008000800 */
[----:B-1----:R-:W-:-:S13]  /*06a0*/  ISETP.GE.AND P0, PT, R3, UR8, PT ;  /* 0x0000000803007c0c */ /* 0x002fda000bf06270 */
[----:B------:R-:W-:Y:S05]  /*06b0*/  @P0 EXIT ;  /* 0x000000000000094d */ /* 0x000fea0003800000 */
[----:B------:R-:W-:Y:S01]  /*06c0*/  IMAD.HI.U32 R0, R2, -0x326172a9, RZ ;  /* 0xcd9e8d5702007827 */ /* 0x000fe200078e00ff */
[----:B------:R-:W-:Y:S01]  /*06d0*/  UIADD3 UR8, UPT, UPT, UR4, -0x61c88647, URZ ;  /* 0x9e3779b904087890 */ /* 0x000fe2000fffe0ff */
[----:B-----5:R-:W-:Y:S01]  /*06e0*/  PRMT R34, R136, 0x7632, R34 ;  /* 0x0000763288227816 */ /* 0x020fe20000000022 */
[----:B------:R-:W-:Y:S01]  /*06f0*/  UIADD3 UR9, UPT, UPT, UR4, 0x3c6ef372, URZ ;  /* 0x3c6ef37204097890 */ /* 0x000fe2000fffe0ff */
[----:B------:R-:W-:Y:S01]  /*0700*/  IMAD.HI.U32 R5, R4, -0x2daee0ad, RZ ;  /* 0xd2511f5304057827 */ /* 0x000fe200078e00ff */
[----:B------:R-:W-:Y:S01]  /*0710*/  LOP3.LUT R0, R13, UR4, R0, 0x96, !PT ;  /* 0x000000040d007c12 */ /* 0x000fe2000f8e9600 */
[----:B------:R-:W1:Y:S01]  /*0720*/  LDCU.64 UR12, c[0x0][0x3e0] ;  /* 0x00007c00ff0c77ac */ /* 0x000e620008000a00 */
[----:B------:R-:W-:Y:S01]  /*0730*/  PRMT R33, R168, 0x7632, R33 ;  /* 0x00007632a8217816 */ /* 0x000fe20000000021 */
[----:B0-----:R-:W-:Y:S01]  /*0740*/  IMAD R9, R4, -0x2daee0ad, RZ ;  /* 0xd2511f5304097824 */ /* 0x001fe200078e02ff */
        /* <DEDUP_REMOVED lines=13> */
[----:B------:R-:W-:Y:S01]  /*0820*/  UIADD3 UR8, UPT, UPT, UR5, 0x76cf5d0a, URZ ;  /* 0x76cf5d0a05087890 */ /* 0x000fe2000fffe0ff */
[----:B------:R-:W-:Y:S01]  /*0830*/  IMAD.HI.U32 R5, R8, -0x326172a9, RZ ;  /* 0xcd9e8d5708057827 */ /* 0x000fe200078e00ff */
[----:B-1----:R-:W-:Y:S01]  /*0840*/  UISETP.NE.U32.AND UP0, UPT, UR12, URZ, UPT ;  /* 0x000000ff0c00728c */ /* 0x002fe2000bf05070 */
[----:B------:R-:W-:Y:S01]  /*0850*/  PRMT R29, R174, 0x7632, R29 ;  /* 0x00007632ae1d7816 */ /* 0x000fe2000000001d */
[----:B------:R-:W-:Y:S01]  /*0860*/  UIADD3 UR12, UPT, UPT, UR5, -0x24c28bd8, URZ ;  /* 0xdb3d7428050c7890 */ /* 0x000fe2000fffe0ff */
        /* <DEDUP_REMOVED lines=22> */
[----:B------:R-:W-:Y:S01]  /*09d0*/  UIADD3 UR9, UPT, UPT, UR4, -0x4ab325aa, URZ ;  /* 0xb54cda5604097890 */ /* 0x000fe2000fffe0ff */
[----:B------:R-:W-:Y:S01]  /*09e0*/  IMAD.HI.U32 R0, R9, -0x326172a9, RZ ;  /* 0xcd9e8d5709007827 */ /* 0x000fe200078e00ff */
[----:B------:R-:W-:Y:S01]  /*09f0*/  STL.S16 [R1+0x28], R29 ;  /* 0x0000281d01007387 */ /* 0x000fe20000100600 */
[----:B------:R-:W-:Y:S01]  /*0a00*/  PRMT R24, R147, 0x7632, R24 ;  /* 0x0000763293187816 */ /* 0x000fe20000000018 */
[----:B------:R-:W-:Y:S01]  /*0a10*/  UISETP.NE.AND.EX UP0, UPT, UR13, URZ, UPT, UP0 ;  /* 0x000000ff0d00728c */ /* 0x000fe2000bf05300 */
[----:B------:R-:W-:Y:S01]  /*0a20*/  IMAD.HI.U32 R5, R6, -0x2daee0ad, RZ ;  /* 0xd2511f5306057827 */ /* 0x000fe200078e00ff */
[----:B------:R-:W-:Y:S01]  /*0a30*/  LOP3.LUT R0, R7, UR10, R0, 0x96, !PT ;  /* 0x0000000a07007c12 */ /* 0x000fe2000f8e9600 */
        /* <DEDUP_REMOVED lines=8> */
[----:B------:R-:W0:Y:S01]  /*0ac0*/  LDCU UR10, c[0x0][0x404] ;  /* 0x00008080ff0a77ac */ /* 0x000e220008000800 */
[----:B------:R-:W-:Y:S01]  /*0ad0*/  STL.S16 [R1+0x1c], R26 ;  /* 0x00001c1a01007387 */ /* 0x000fe20000100600 */
[C---:B------:R-:W-:Y:S01]  /*0ae0*/  IMAD.HI.U32 R6, R5.reuse, -0x326172a9, RZ ;  /* 0xcd9e8d5705067827 */ /* 0x040fe200078e00ff */
[----:B------:R-:W-:Y:S01]  /*0af0*/  LOP3.LUT R7, R8, UR8, R7, 0x96, !PT ;  /* 0x0000000808077c12 */ /* 0x000fe2000f8e9607 */
[----:B------:R-:W-:Y:S01]  /*0b00*/  UIADD3 UR8, UPT, UPT, UR5, 0x646e171e, URZ ;  /* 0x646e171e05087890 */ /* 0x000fe2000fffe0ff */
        /* <DEDUP_REMOVED lines=10> */
[----:B------:R-:W-:Y:S01]  /*0bb0*/  UIADD3 UR9, UPT, UPT, UR5, 0x1fd5c5a3, URZ ;  /* 0x1fd5c5a305097890 */ /* 0x000fe2000fffe0ff */
[----:B------:R-:W-:Y:S01]  /*0bc0*/  STL.S16 [R1+0x14], R24 ;  /* 0x0000141801007387 */ /* 0x000fe20000100600 */
[----:B------:R-:W-:Y:S01]  /*0bd0*/  PRMT R18, R177, 0x7632, R18 ;  /* 0x00007632b1127816 */ /* 0x000fe20000000012 */
[----:B------:R-:W-:Y:S01]  /*0be0*/  IMAD.HI.U32 R8, R5, -0x2daee0ad, RZ ;  /* 0xd2511f5305087827 */ /* 0x000fe200078e00ff */
[----:B------:R-:W-:Y:S01]  /*0bf0*/  LOP3.LUT R0, R9, UR8, R0, 0x96, !PT ;  /* 0x0000000809007c12 */ /* 0x000fe2000f8e9600 */
[----:B------:R-:W-:Y:S01]  /*0c00*/  UIADD3 UR8, UPT, UPT, UR4, -0xe443238, URZ ;  /* 0xf1bbcdc804087890 */ /* 0x000fe2000fffe0ff */
[----:B------:R-:W-:Y:S01]  /*0c10*/  STL.S16 [R1+0x10], R22 ;  /* 0x0000101601007387 */ /* 0x000fe20000100600 */
[----:B------:R-:W-:Y:S01]  /*0c20*/  IMAD R9, R6, -0x2daee0ad, RZ ;  /* 0xd2511f5306097824 */ /* 0x000fe200078e02ff */
[----:B------:R-:W-:Y:S01]  /*0c30*/  LOP3.LUT R211, R211, 0x3, RZ, 0xc0, !PT ;  /* 0x00000003d3d37812 */ /* 0x000fe200078ec0ff */
[----:B------:R-:W-:Y:S01]  /*0c40*/  IMAD R7, R7, -0x326172a9, RZ ;  /* 0xcd9e8d5707077824 */ /* 0x000fe200078e02ff */
[----:B------:R-:W-:Y:S01]  /*0c50*/  STL.S16 [R1+0xc], R21 ;  /* 0x00000c1501007387 */ /* 0x000fe20000100600 */
[C---:B------:R-:W-:Y:S01]  /*0c60*/  IMAD.HI.U32 R6, R0.reuse, -0x326172a9, RZ ;  /* 0xcd9e8d5700067827 */ /* 0x040fe200078e00ff */
[----:B------:R-:W-:Y:S01]  /*0c70*/  LOP3.LUT R8, R9, UR9, R8, 0x96, !PT ;  /* 0x0000000909087c12 */ /* 0x000fe2000f8e9608 */
[----:B------:R-:W1:Y:S01]  /*0c80*/  LDCU UR11, c[0x0][0x408] ;  /* 0x00008100ff0b77ac */ /* 0x000e620008000800 */
[----:B------:R-:W-:Y:S01]  /*0c90*/  STL.S16 [R1+0x8], R20 ;  /* 0x0000081401007387 */ /* 0x000fe20000100600 */
[----:B------:R-:W-:Y:S01]  /*0ca0*/  IMAD R10, R5, -0x2daee0ad, RZ ;  /* 0xd2511f53050a7824 */ /* 0x000fe200078e02ff */
[----:B------:R-:W-:Y:S01]  /*0cb0*/  LOP3.LUT R6, R7, UR15, R6, 0x96, !PT ;  /* 0x0000000f07067c12 */ /* 0x000fe2000f8e9606 */
[----:B------:R-:W-:Y:S01]  /*0cc0*/  IMAD R7, R0, -0x326172a9, RZ ;  /* 0xcd9e8d5700077824 */ /* 0x000fe200078e02ff */
[----:B------:R-:W-:Y:S01]  /*0cd0*/  STL.S16 [R1+0x4], R19 ;  /* 0x0000041301007387 */ /* 0x000fe20000100600 */
[----:B------:R-:W-:Y:S01]  /*0ce0*/  IMAD.HI.U32 R0, R8, -0x326172a9, RZ ;  /* 0xcd9e8d5708007827 */ /* 0x000fe200078e00ff */
[----:B------:R-:W-:Y:S01]  /*0cf0*/  PRMT R252, R144, 0x7632, R252 ;  /* 0x0000763290fc7816 */ /* 0x000fe200000000fc */
[----:B------:R-:W2:Y:S01]  /*0d00*/  LDCU.U8 UR13, c[0x0][0x410] ;  /* 0x00008200ff0d77ac */ /* 0x000ea20008000000 */
[----:B------:R3:W-:Y:S01]  /*0d10*/  STL.S16 [R1], R18 ;  /* 0x0000001201007387 */ /* 0x0007e20000100600 */
        /* <DEDUP_REMOVED lines=9> */
[----:B------:R-:W-:Y:S01]  /*0db0*/  PRMT R249, R183, 0x7632, R249 ;  /* 0x00007632b7f97816 */ /* 0x000fe200000000f9 */
[----:B------:R-:W0:Y:S01]  /*0dc0*/  LDCU UR12, c[0x0][0x388] ;  /* 0x00007100ff0c77ac */ /* 0x000e220008000800 */
[----:B------:R-:W-:Y:S01]  /*0dd0*/  PRMT R248, R150, 0x7632, R248 ;  /* 0x0000763296f87816 */ /* 0x000fe200000000f8 */
[----:B------:R-:W-:Y:S01]  /*0de0*/  IMAD.HI.U32 R23, R210, -0x326172a9, RZ ;  /* 0xcd9e8d57d2177827 */ /* 0x000fe200078e00ff */
[----:B------:R-:W-:Y:S01]  /*0df0*/  LOP3.LUT R0, R5, UR14, R0, 0x96, !PT ;  /* 0x0000000e05007c12 */ /* 0x000fe2000f8e9600 */
[----:B------:R-:W0:Y:S01]  /*0e00*/  LDCU UR14, c[0x0][0x448] ;  /* 0x00008900ff0e77ac */ /* 0x000e220008000800 */
[----:B------:R-:W-:Y:S01]  /*0e10*/  PRMT R247, R182, 0x7632, R247 ;  /* 0x00007632b6f77816 */ /* 0x000fe200000000f7 */
[----:B------:R-:W-:Y:S01]  /*0e20*/  IMAD.MOV.U32 R5, RZ, RZ, R13 ;  /* 0x000000ffff057224 */ /* 0x000fe200078e000d */
[----:B------:R-:W-:Y:S01]  /*0e30*/  LOP3.LUT R23, R8, UR16, R23, 0x96, !PT ;  /* 0x0000001008177c12 */ /* 0x000fe2000f8e9617 */
[----:B---3--:R-:W-:Y:S01]  /*0e40*/  IMAD.MOV.U32 R18, RZ, RZ, RZ ;  /* 0x000000ffff127224 */ /* 0x008fe200078e00ff */
[----:B------:R-:W-:Y:S01]  /*0e50*/  PRMT R246, R149, 0x7632, R246 ;  /* 0x0000763295f67816 */ /* 0x000fe200000000f6 */
        /* <DEDUP_REMOVED lines=45> */
.L_x_26449:
[----:B-1----:R-:W0:Y:S01]  /*1130*/  S2R R26, SR_TID.X ;  /* 0x00000000001a7919 */ /* 0x002e220000002100 */
[----:B------:R-:W1:Y:S01]  /*1140*/  @UP0 LDCU.64 UR16, c[0x0][0x3e0] ;  /* 0x00007c00ff1007ac */ /* 0x000e620008000a00 */
[----:B------:R-:W2:Y:S01]  /*1150*/  LDC.64 R190, c[0x0][0x390] ;  /* 0x0000e400ffbe7b82 */ /* 0x000ea20000000a00 */
[----:B------:R-:W-:Y:S01]  /*1160*/  PLOP3.LUT P0, PT, PT, PT, UP0, 0x80, 0x8 ;  /* 0x000000000008781c */ /* 0x000fe20003f0f008 */
[----:B------:R-:W-:Y:S01]  /*1170*/  IMAD R21, R3, UR12, RZ ;  /* 0x0000000c03157c24 */ /* 0x000fe2000f8e02ff */
[----:B------:R-:W-:-:S04]  /*1180*/  PLOP3.LUT P1, PT, PT, PT, UP0, 0x80, 0x8 ;  /* 0x000000000008781c */ /* 0x000fc80003f2f008 */
[----:B------:R-:W-:-:S04]  /*1190*/  SHF.R.S32.HI R22, RZ, 0x1f, R21 ;  /* 0x0000001fff167819 */ /* 0x000fc80000011415 */
[----:B------:R-:W-:Y:S02]  /*11a0*/  LEA.HI R21, R22, R21, RZ, 0x3 ;  /* 0x0000001516157211 */ /* 0x000fe400078f18ff */
[----:B-1----:R-:W-:Y:S01]  /*11b0*/  MOV R24, UR16 ;  /* 0x0000001000187c02 */ /* 0x002fe20008000f00 */
[----:B------:R-:W-:-:S04]  /*11c0*/  IMAD.U32 R25, RZ, RZ, UR17 ;  /* 0x00000011ff197e24 */ /* 0x000fc8000f8e00ff */
[----:B------:R-:W-:-:S05]  /*11d0*/  @P0 IMAD.WIDE R24, R3, 0x2, R24 ;  /* 0x0000000203180825 */ /* 0x000fca00078e0218 */
[----:B------:R2:W3:Y:S01]  /*11e0*/  @P1 LDG.E.U16 R19, desc[UR6][R24.64] ;  /* 0x0000000618131981 */ /* 0x0004e2000c1e1500 */
        /* <DEDUP_REMOVED lines=14> */
[----:B------:R-:W-:Y:S01]  /*12d0*/  IADD3 R194, PT, PT, R194, 0x5384540f, RZ ;  /* 0x5384540fc2c27810 */ /* 0x000fe20007ffe0ff */
[----:B------:R-:W-:Y:S01]  /*12e0*/  IMAD.MOV.U32 R192, RZ, RZ, 0x3f800000 ;  /* 0x3f800000ffc07424 */ /* 0x000fe200078e00ff */
[----:B------:R-:W-:Y:S01]  /*12f0*/  IADD3 R197, PT, PT, R197, -0x4498517b, RZ ;  /* 0xbb67ae85c5c57810 */ /* 0x000fe20007ffe0ff */
[----:B------:R-:W-:Y:S01]  /*1300*/  IMAD.MOV.U32 R193, RZ, RZ, 0x2f800000 ;  /* 0x2f800000ffc17424 */ /* 0x000fe200078e00ff */
[----:B------:R-:W-:Y:S01]  /*1310*/  IADD3 R200, PT, PT, R200, -0x4ab325aa, RZ ;  /* 0xb54cda56c8c87810 */ /* 0x000fe20007ffe0ff */
[----:B------:R-:W-:-:S02]  /*1320*/  VIADD R195, R195, 0x8ff34781 ;  /* 0x8ff34781c3c37836 */ /* 0x000fc40000000000 */
[----:B------:R-:W-:Y:S02]  /*1330*/  VIADD R196, R196, 0xed9eba14 ;  /* 0xed9eba14c4c47836 */ /* 0x000fe40000000000 */
[----:B------:R-:W-:Y:S02]  /*1340*/  VIADD R198, R198, 0x1715609d ;  /* 0x1715609dc6c67836 */ /* 0x000fe40000000000 */
[----:B------:R-:W-:Y:S01]  /*1350*/  VIADD R199, R199, 0x3c6ef372 ;  /* 0x3c6ef372c7c77836 */ /* 0x000fe20000000000 */
[----:B---3--:R-:W-:Y:S01]  /*1360*/  @P1 SHF.L.U32 R192, R19, 0x10, RZ ;  /* 0x0000001013c01819 */ /* 0x008fe200000006ff */
[----:B------:R-:W-:Y:S06]  /*1370*/  @!P0 BRA `(.L_x_25793) ;  /* 0x0000002c00b88947 */ /* 0x000fec0003800000 */
        /* <DEDUP_REMOVED lines=15> */
.L_x_71320:
[----:B------:R-:W-:Y:S05]  /*1470*/  BRX R28 -0x1480                                        (*"BRANCH_TARGETS .L_x_71321,.L_x_71322,.L_x_71323"*) ;  /* 0xffffffe81ce07949 */ /* 0x000fea000383ffff */
.L_x_71323:
[----:B------:R-:W-:Y:S01]  /*1480*/  IADD3 R28, PT, PT, R211, 0x1, RZ ;  /* 0x00000001d31c7810 */ /* 0x000fe20007ffe0ff */
[----:B------:R-:W-:Y:S02]  /*1490*/  IMAD.MOV.U32 R22, RZ, RZ, R207 ;  /* 0x000000ffff167224 */ /* 0x000fe400078e00cf */
[----:B------:R-:W-:Y:S01]  /*14a0*/  IMAD.MOV.U32 R19, RZ, RZ, R23 ;  /* 0x000000ffff137224 */ /* 0x000fe200078e0017 */
[----:B------:R-:W-:Y:S06]  /*14b0*/  BRA `(.L_x_25795) ;  /* 0x00000004001c7947 */ /* 0x000fec0003800000 */
.L_x_71321:
[----:B------:R-:W-:Y:S01]  /*14c0*/  MOV R22, R207 ;  /* 0x000000cf00167202 */ /* 0x000fe20000000f00 */
[----:B------:R-:W-:Y:S02]  /*14d0*/  IMAD.MOV.U32 R28, RZ, RZ, 0x3 ;  /* 0x00000003ff1c7424 */ /* 0x000fe400078e00ff */
[----:B------:R-:W-:Y:S01]  /*14e0*/  IMAD.MOV.U32 R19, RZ, RZ, R0 ;  /* 0x000000ffff137224 */ /* 0x000fe200078e0000 */
[----:B------:R-:W-:Y:S06]  /*14f0*/  BRA `(.L_x_25795) ;  /* 0x00000004000c7947 */ /* 0x000fec0003800000 */
.L_x_71322:
        /* <DEDUP_REMOVED lines=13> */
.L_x_25797:
[----:B------:R-:W-:Y:S05]  /*15d0*/  BSYNC.RECONVERGENT B1 ;  /* 0x0000000000017941 */ /* 0x000fea0003800200 */
.L_x_25796:
[----:B------:R-:W-:Y:S01]  /*15e0*/  IMAD.WIDE.U32 R30, R2, -0x326172a9, RZ ;  /* 0xcd9e8d57021e7825 */ /* 0x000fe200078e00ff */
[----:B------:R-:W-:Y:S01]  /*15f0*/  LOP3.LUT R28, R18, UR5, R23, 0x96, !PT ;  /* 0x00000005121c7c12 */ /* 0x000fe2000f8e9617 */
[----:B------:R-:W-:Y:S02]  /*1600*/  UIADD3 UR15, UPT, UPT, UR4, -0x61c88647, URZ ;  /* 0x9e3779b9040f7890 */ /* 0x000fe4000fffe0ff */
[----:B------:R-:W-:Y:S01]  /*1610*/  UIADD3 UR16, UPT, UPT, UR5, 0x32370b8f, URZ ;  /* 0x32370b8f05107890 */ /* 0x000fe2000fffe0ff */
[----:B------:R-:W-:Y:S01]  /*1620*/  LOP3.LUT R32, R5, UR4, R31, 0x96, !PT ;  /* 0x0000000405207c12 */ /* 0x000fe2000f8e961f */
[----:B------:R-:W-:-:S04]  /*1630*/  IMAD.WIDE.U32 R28, R28, -0x326172a9, RZ ;  /* 0xcd9e8d571c1c7825 */ /* 0x000fc800078e00ff */
[----:B------:R-:W-:Y:S01]  /*1640*/  IMAD.WIDE.U32 R32, R32, -0x2daee0ad, RZ ;  /* 0xd2511f5320207825 */ /* 0x000fe200078e00ff */
[----:B------:R-:W-:Y:S01]  /*1650*/  LOP3.LUT R23, R30, UR15, R29, 0x96, !PT ;  /* 0x0000000f1e177c12 */ /* 0x000fe2000f8e961d */
[----:B------:R-:W-:Y:S02]  /*1660*/  UIADD3 UR15, UPT, UPT, UR5, 0x76cf5d0a, URZ ;  /* 0x76cf5d0a050f7890 */ /* 0x000fe4000fffe0ff */
[----:B------:R-:W-:Y:S01]  /*1670*/  IMAD.MOV.U32 R19, RZ, RZ, R207 ;  /* 0x000000ffff137224 */ /* 0x000fe200078e00cf */
        /* <DEDUP_REMOVED lines=9> */
[----:B------:R-:W-:-:S03]  /*1710*/  UIADD3 UR15, UPT, UPT, UR4, 0x78dde6e4, URZ ;  /* 0x78dde6e4040f7890 */ /* 0x000fc6000fffe0ff */
        /* <DEDUP_REMOVED lines=31> */
[----:B------:R-:W-:Y:S02]  /*1910*/  IMAD.MOV.U32 R22, RZ, RZ, R28 ;  /* 0x000000ffff167224 */ /* 0x000fe400078e001c */
[----:B------:R-:W-:-:S07]  /*1920*/  HFMA2 R28, -RZ, RZ, 0, 0 ;  /* 0x00000000ff1c7431 */ /* 0x000fce00000001ff */
.L_x_25795:
[----:B------:R-:W-:Y:S05]  /*1930*/  BSYNC.RECONVERGENT B0 ;  /* 0x0000000000007941 */ /* 0x000fea0003800200 */
.L_x_25794:
        /* <DEDUP_REMOVED lines=8> */
[----:B------:R-:W-:Y:S01]  /*19c0*/  BSSY.RECONVERGENT B0, `(.L_x_25798) ;  /* 0x0000056000007945 */ /* 0x000fe20003800200 */
[----:B------:R-:W-:Y:S01]  /*19d0*/  MOV R29, R210 ;  /* 0x000000d2001d7202 */ /* 0x000fe20000000f00 */
[----:B------:R-:W-:Y:S01]  /*19e0*/  FMUL.FTZ R30, R30, R201 ;  /* 0x000000c91e1e7220 */ /* 0x000fe20000410000 */
[----:B------:R-:W-:-:S04]  /*19f0*/  FSETP.GTU.FTZ.AND P1, PT, R19, R202, PT ;  /* 0x000000ca1300720b */ /* 0x000fc80003f3c000 */
[----:B------:R-:W-:Y:S01]  /*1a00*/  FSEL R19, R30, RZ, !P1 ;  /* 0x000000ff1e137208 */ /* 0x000fe20004800000 */
[----:B------:R-:W-:Y:S01]  /*1a10*/  IMAD.MOV.U32 R30, RZ, RZ, 0x2 ;  /* 0x00000002ff1e7424 */ /* 0x000fe200078e00ff */
[----:B------:R-:W-:-:S03]  /*1a20*/  PLOP3.LUT P1, PT, P1, PT, PT, 0x8, 0x80 ;  /* 0x000000000080781c */ /* 0x000fc60000f2e170 */
[----:B------:R-:W-:Y:S01]  /*1a30*/  FFMA.FTZ R80, R19, R80, R88 ;  /* 0x0000005013507223 */ /* 0x000fe20000010058 */
[----:B------:R-:W-:Y:S02]  /*1a40*/  PRMT R19, R24, 0x7632, R19 ;  /* 0x0000763218137816 */ /* 0x000fe40000000013 */
[----:B------:R-:W-:Y:S01]  /*1a50*/  P2R R24, PR, RZ, 0x2 ;  /* 0x00000002ff187803 */ /* 0x000fe20000000000 */
        /* <DEDUP_REMOVED lines=9> */
.L_x_25800:
        /* <DEDUP_REMOVED lines=13> */
.L_x_25802:
[----:B------:R-:W-:Y:S05]  /*1bc0*/  BSYNC.RECONVERGENT B1 ;  /* 0x0000000000017941 */ /* 0x000fea0003800200 */
.L_x_25801:
        /* <DEDUP_REMOVED lines=53> */
.L_x_25799:
[----:B------:R-:W-:Y:S05]  /*1f20*/  BSYNC.RECONVERGENT B0 ;  /* 0x0000000000007941 */ /* 0x000fea0003800200 */
.L_x_25798:
        /* <DEDUP_REMOVED lines=24> */
.L_x_25805:
        /* <DEDUP_REMOVED lines=13> */
.L_x_25807:
[----:B------:R-:W-:Y:S05]  /*2180*/  BSYNC.RECONVERGENT B1 ;  /* 0x0000000000017941 */ /* 0x000fea0003800200 */
.L_x_25806:
        /* <DEDUP_REMOVED lines=49> */
[----:B------:R-:W-:Y:S01]  /*24a0*/  IMAD.MOV.U32 R32, RZ, RZ, RZ ;  /* 0x000000ffff207224 */ /* 0x000fe200078e00ff */
[----:B------:R-:W-:Y:S02]  /*24b0*/  LOP3.LUT R0, R30, UR15, R29, 0x96, !PT ;  /* 0x0000000f1e007c12 */ /* 0x000fe4000f8e961d */
[----:B------:R-:W-:Y:S01]  /*24c0*/  MOV R29, R22 ;  /* 0x00000016001d7202 */ /* 0x000fe20000000f00 */
[----:B------:R-:W-:-:S07]  /*24d0*/  IMAD.MOV.U32 R22, RZ, RZ, R28 ;  /* 0x000000ffff167224 */ /* 0x000fce00078e001c */
.L_x_25804:
[----:B------:R-:W-:Y:S05]  /*24e0*/  BSYNC.RECONVERGENT B0 ;  /* 0x0000000000007941 */ /* 0x000fea0003800200 */
.L_x_25803:
        /* <DEDUP_REMOVED lines=24> */
.L_x_25810:
        /* <DEDUP_REMOVED lines=13> */
.L_x_25812:
[----:B------:R-:W-:Y:S05]  /*2740*/  BSYNC.RECONVERGENT B1 ;  /* 0x0000000000017941 */ /* 0x000fea0003800200 */
.L_x_25811:
        /* <DEDUP_REMOVED lines=53> */
.L_x_25809:
[----:B------:R-:W-:Y:S05]  /*2aa0*/  BSYNC.RECONVERGENT B0 ;  /* 0x0000000000007941 */ /* 0x000fea0003800200 */
.L_x_25808:
        /* <DEDUP_REMOVED lines=23> */
.L_x_25815:
        /* <DEDUP_REMOVED lines=13> */
.L_x_25817:
[----:B------:R-:W-:Y:S05]  /*2cf0*/  BSYNC.RECONVERGENT B1 ;  /* 0x0000000000017941 */ /* 0x000fea0003800200 */
.L_x_25816:
[----:B------:R-:W-:Y:S01]  /*2d00*/  IMAD.WIDE.U32 R32, R2, -0x326172a9, RZ ;  /* 0xcd9e8d5702207825 */ /* 0x000fe200078e00ff */
[----:B------:R-:W-:Y:S01]  /*2d10*/  LOP3.LUT R28, R18, UR5, R31, 0x96, !PT ;  /* 0x00000005121c7c12 */ /* 0x000fe2000f8e961f */
[----:B------:R-:W-:Y:S01]  /*2d20*/  UIADD3 UR15, UPT, UPT, UR4, -0x61c88647, URZ ;  /* 0x9e3779b9040f7890 */ /* 0x000fe2000fffe0ff */
[----:B------:R-:W-:Y:S01]  /*2d30*/  MOV R25, R22 ;  /* 0x0000001600197202 */ /* 0x000fe20000000f00 */
        /* <DEDUP_REMOVED lines=40> */
[----:B------:R-:W-:-:S03]  /*2fc0*/  LOP3.LUT R210, R34, UR16, R31, 0x96, !PT ;  /* 0x0000001022d27c12 */ /* 0x000fc6000f8e961f */
[----:B------:R-:W-:Y:S01]  /*2fd0*/  IMAD.MOV.U32 R31, RZ, RZ, RZ ;  /* 0x000000ffff1f7224 */ /* 0x000fe200078e00ff */
[----:B------:R-:W-:Y:S01]  /*2fe0*/  LOP3.LUT R28, R28, UR15, R33, 0x96, !PT ;  /* 0x0000000f1c1c7c12 */ /* 0x000fe2000f8e9621 */
[----:B------:R-:W-:Y:S01]  /*2ff0*/  UIADD3 UR15, UPT, UPT, UR5, -0x695add53, URZ ;  /* 0x96a522ad050f7890 */ /* 0x000fe2000fffe0ff */
[----:B------:R-:W-:-:S04]  /*3000*/  IMAD.WIDE.U32 R210, R210, -0x326172a9, RZ ;  /* 0xcd9e8d57d2d27825 */ /* 0x000fc800078e00ff */
[----:B------:R-:W-:Y:S01]  /*3010*/  IMAD.WIDE.U32 R28, R28, -0x2daee0ad, RZ ;  /* 0xd2511f531c1c7825 */ /* 0x000fe200078e00ff */
[----:B------:R-:W-:-:S03]  /*3020*/  LOP3.LUT R23, R195, R32, R211, 0x96, !PT ;  /* 0x00000020c3177212 */ /* 0x000fc600078e96d3 */
[----:B------:R-:W-:Y:S01]  /*3030*/  IMAD.MOV.U32 R22, RZ, RZ, R28 ;  /* 0x000000ffff167224 */ /* 0x000fe200078e001c */
[----:B------:R-:W-:-:S07]  /*3040*/  LOP3.LUT R0, R30, UR15, R29, 0x96, !PT ;  /* 0x0000000f1e007c12 */ /* 0x000fce000f8e961d */
.L_x_25814:
[----:B------:R-:W-:Y:S05]  /*3050*/  BSYNC.RECONVERGENT B0 ;  /* 0x0000000000007941 */ /* 0x000fea0003800200 */
.L_x_25813:
        /* <DEDUP_REMOVED lines=24> */
.L_x_25820:
        /* <DEDUP_REMOVED lines=13> */
.L_x_25822:
[----:B------:R-:W-:Y:S05]  /*32b0*/  BSYNC.RECONVERGENT B1 ;  /* 0x0000000000017941 */ /* 0x000fea0003800200 */
.L_x_25821:
        /* <DEDUP_REMOVED lines=53> */
.L_x_25819:
[----:B------:R-:W-:Y:S05]  /*3610*/  BSYNC.RECONVERGENT B0 ;  /* 0x0000000000007941 */ /* 0x000fea0003800200 */
.L_x_25818:
        /* <DEDUP_REMOVED lines=23> */
.L_x_25825:
        /* <DEDUP_REMOVED lines=13> */
.L_x_25827:
[----:B------:R-:W-:Y:S05]  /*3860*/  BSYNC.RECONVERGENT B1 ;  /* 0x0000000000017941 */ /* 0x000fea0003800200 */
.L_x_25826:
        /* <DEDUP_REMOVED lines=53> */
.L_x_25824:
[----:B------:R-:W-:Y:S05]  /*3bc0*/  BSYNC.RECONVERGENT B0 ;  /* 0x0000000000007941 */ /* 0x000fea0003800200 */
.L_x_25823:
        /* <DEDUP_REMOVED lines=10> */
[----:B------:R-:W-:Y:S02]  /*3c70*/  PRMT R25, R27, 0x7632, R25 ;  /* 0x000076321b197816 */ /* 0x000fe40000000019 */
        /* <DEDUP_REMOVED lines=13> */
.L_x_25830:
        /* <DEDUP_REMOVED lines=15> */
.L_x_25832:
[----:B------:R-:W-:Y:S05]  /*3e40*/  BSYNC.RECONVERGENT B1 ;  /* 0x0000000000017941 */ /* 0x000fea0003800200 */
.L_x_25831:
        /* <DEDUP_REMOVED lines=53> */
.L_x_25829:
[----:B------:R-:W-:Y:S05]  /*41a0*/  BSYNC.RECONVERGENT B0 ;  /* 0x0000000000007941 */ /* 0x000fea0003800200 */
.L_x_25828:
[----:B------:R-:W-:Y:S01]  /*41b0*/  I2FP.F32.U32 R26, R27 ;  /* 0x0000001b001a7245 */ /* 0x000fe20000201000 */
[----:B------:R-:W-:Y:S01]  /*41c0*/  IMAD.U32 R79, R14, 0x10000, RZ ;  /* 0x000100000e4f7824 */ /* 0x000fe200078e00ff */
[----:B------:R-:W-:-:S03]  /*41d0*/  SHF.L.U32 R27, R25, 0x10, RZ ;  /* 0x00000010191b7819 */ /* 0x000fc600000006ff */
[----:B------:R-:W-:Y:S02]  /*41e0*/  FFMA.FTZ R25, R26, R193, 1.1641532182693481445e-10 ;  /* 0x2f0000001a197423 */ /* 0x000fe400000100c1 */
[----:B------:R-:W-:-:S03]  /*41f0*/  FMUL.FTZ R26, R27, R192 ;  /* 0x000000c01b1a7220 */ /* 0x000fc60000410000 */
[----:B------:R-:W-:Y:S01]  /*4200*/  FSETP.GTU.FTZ.AND P6, PT, R25, R202, PT ;  /* 0x000000ca1900720b */ /* 0x000fe20003fdc000 */
[----:B------:R-:W-:-:S05]  /*4210*/  FMUL.FTZ R26, R26, R201 ;  /* 0x000000c91a1a7220 */ /* 0x000fca0000410000 */
[----:B------:R-:W-:Y:S02]  /*4220*/  FSEL R26, R26, RZ, !P6 ;  /* 0x000000ff1a1a7208 */ /* 0x000fe40007000000 */
[----:B------:R-:W-:-:S03]  /*4230*/  PLOP3.LUT P6, PT, P6, PT, PT, 0x8, 0x80 ;  /* 0x000000000080781c */ /* 0x000fc600037ce170 */
[----:B------:R-:W-:Y:S01]  /*4240*/  FFMA.FTZ R79, R26, R79, R87 ;  /* 0x0000004f1a4f7223 */ /* 0x000fe20000010057 */
[----:B------:R-:W-:Y:S09]  /*4250*/  BRA `(.L_x_25833) ;  /* 0x0000002c00947947 */ /* 0x000ff20003800000 */
.L_x_25793:
        /* <DEDUP_REMOVED lines=16> */
.L_x_25836:
        /* <DEDUP_REMOVED lines=13> */
.L_x_25838:
[----:B------:R-:W-:Y:S05]  /*4430*/  BSYNC.RECONVERGENT B1 ;  /* 0x0000000000017941 */ /* 0x000fea0003800200 */
.L_x_25837:
        /* <DEDUP_REMOVED lines=52> */
[----:B------:R-:W-:-:S07]  /*4780*/  MOV R22, R28 ;  /* 0x0000001c00167202 */ /* 0x000fce0000000f00 */
.L_x_25835:
[----:B------:R-:W-:Y:S05]  /*4790*/  BSYNC.RECONVERGENT B0 ;  /* 0x0000000000007941 */ /* 0x000fea0003800200 */
.L_x_25834:
        /* <DEDUP_REMOVED lines=8> */
[----:B------:R-:W-:Y:S02]  /*4820*/  IMAD.MOV.U32 R31, RZ, RZ, 0x2 ;  /* 0x00000002ff1f7424 */ /* 0x000fe400078e00ff */
[----:B------:R-:W-:Y:S01]  /*4830*/  FSETP.GTU.FTZ.AND P1, PT, R19, R202, PT ;  /* 0x000000ca1300720b */ /* 0x000fe20003f3c000 */
[----:B------:R-:W-:Y:S01]  /*4840*/  FMUL.FTZ R28, R28, R201 ;  /* 0x000000c91c1c7220 */ /* 0x000fe20000410000 */
[----:B------:R-:W-:Y:S01]  /*4850*/  SHF.L.U32 R19, R120, 0x10, RZ ;  /* 0x0000001078137819 */ /* 0x000fe200000006ff */
[----:B------:R-:W-:-:S03]  /*4860*/  IMAD.MOV.U32 R29, RZ, RZ, R210 ;  /* 0x000000ffff1d7224 */ /* 0x000fc600078e00d2 */
[----:B------:R-:W-:Y:S02]  /*4870*/  FSEL R80, R28, RZ, !P1 ;  /* 0x000000ff1c507208 */ /* 0x000fe40004800000 */
[----:B------:R-:W-:-:S03]  /*4880*/  PLOP3.LUT P1, PT, P1, PT, PT, 0x8, 0x80 ;  /* 0x000000000080781c */ /* 0x000fc60000f2e170 */
[----:B------:R-:W-:Y:S01]  /*4890*/  FMUL.FTZ R80, R80, R19 ;  /* 0x0000001350507220 */ /* 0x000fe20000410000 */
        /* <DEDUP_REMOVED lines=11> */
.L_x_25841:
        /* <DEDUP_REMOVED lines=13> */
.L_x_25843:
[----:B------:R-:W-:Y:S05]  /*4a20*/  BSYNC.RECONVERGENT B1 ;  /* 0x0000000000017941 */ /* 0x000fea0003800200 */
.L_x_25842:
        /* <DEDUP_REMOVED lines=50> */
[----:B------:R-:W-:Y:S01]  /*4d50*/  LOP3.LUT R0, R30, UR15, R29, 0x96, !PT ;  /* 0x0000000f1e007c12 */ /* 0x000fe2000f8e961d */
[----:B------:R-:W-:Y:S01]  /*4d60*/  IMAD.MOV.U32 R29, RZ, RZ, R22 ;  /* 0x000000ffff1d7224 */ /* 0x000fe200078e0016 */
[----:B------:R-:W-:-:S07]  /*4d70*/  MOV R22, R28 ;  /* 0x0000001c00167202 */ /* 0x000fce0000000f00 */
.L_x_25840:
[----:B------:R-:W-:Y:S05]  /*4d80*/  BSYNC.RECONVERGENT B0 ;  /* 0x0000000000007941 */ /* 0x000fea0003800200 */
.L_x_25839:
        /* <DEDUP_REMOVED lines=24> */
.L_x_25846:
        /* <DEDUP_REMOVED lines=13> */
.L_x_25848:
[----:B------:R-:W-:Y:S05]  /*4fe0*/  BSYNC.RECONVERGENT B1 ;  /* 0x0000000000017941 */ /* 0x000fea0003800200 */
.L_x_25847:
        /* <DEDUP_REMOVED lines=53> */
.L_x_25845:
[----:B------:R-:W-:Y:S05]  /*5340*/  BSYNC.RECONVERGENT B0 ;  /* 0x0000000000007941 */ /* 0x000fea0003800200 */
.L_x_25844:
        /* <DEDUP_REMOVED lines=24> */
.L_x_25851:
        /* <DEDUP_REMOVED lines=13> */
.L_x_25853:
[----:B------:R-:W-:Y:S05]  /*55a0*/  BSYNC.RECONVERGENT B1 ;  /* 0x0000000000017941 */ /* 0x000fea0003800200 */
.L_x_25852:
        /* <DEDUP_REMOVED lines=53> */
.L_x_25850:
[----:B------:R-:W-:Y:S05]  /*5900*/  BSYNC.RECONVERGENT B0 ;  /* 0x0000000000007941 */ /* 0x000fea0003800200 */
.L_x_25849:
        /* <DEDUP_REMOVED lines=23> */
.L_x_25856:
        /* <DEDUP_REMOVED lines=13> */
.L_x_25858:
[----:B------:R-:W-:Y:S05]  /*5b50*/  BSYNC.RECONVERGENT B1 ;  /* 0x0000000000017941 */ /* 0x000fea0003800200 */
.L_x_25857:
        /* <DEDUP_REMOVED lines=53> */
.L_x_25855:
[----:B------:R-:W-:Y:S05]  /*5eb0*/  BSYNC.RECONVERGENT B0 ;  /* 0x0000000000007941 */ /* 0x000fea0003800200 */
.L_x_25854:
        /* <DEDUP_REMOVED lines=24> */
.L_x_25861:
        /* <DEDUP_REMOVED lines=13> */
.L_x_25863:
[----:B------:R-:W-:Y:S05]  /*6110*/  BSYNC.RECONVERGENT B1 ;  /* 0x0000000000017941 */ /* 0x000fea0003800200 */
.L_x_25862:
        /* <DEDUP_REMOVED lines=52> */
[----:B------:R-:W-:-:S07]  /*6460*/  MOV R22, R28 ;  /* 0x0000001c00167202 */ /* 0x000fce0000000f00 */
.L_x_25860:
[----:B------:R-:W-:Y:S05]  /*6470*/  BSYNC.RECONVERGENT B0 ;  /* 0x0000000000007941 */ /* 0x000fea0003800200 */
.L_x_25859:
        /* <DEDUP_REMOVED lines=23> */
.L_x_25866:
        /* <DEDUP_REMOVED lines=13> */
.L_x_25868:
[----:B------:R-:W-:Y:S05]  /*66c0*/  BSYNC.RECONVERGENT B1 ;  /* 0x0000000000017941 */ /* 0x000fea0003800200 */
.L_x_25867:
        /* <DEDUP_REMOVED lines=53> */
.L_x_25865:
[----:B------:R-:W-:Y:S05]  /*6a20*/  BSYNC.RECONVERGENT B0 ;  /* 0x0000000000007941 */ /* 0x000fea0003800200 */
.L_x_25864:
        /* <DEDUP_REMOVED lines=9> */
[----:B------:R-:W-:Y:S02]  /*6ac0*/  FSETP.GTU.FTZ.AND P5, PT, R25, R202, PT ;  /* 0x000000ca1900720b */ /* 0x000fe40003fbc000 */
        /* <DEDUP_REMOVED lines=14> */
.L_x_25871:
        /* <DEDUP_REMOVED lines=15> */
.L_x_25873:
[----:B------:R-:W-:Y:S05]  /*6ca0*/  BSYNC.RECONVERGENT B1 ;  /* 0x0000000000017941 */ /* 0x000fea0003800200 */
.L_x_25872:
        /* <DEDUP_REMOVED lines=53> */
.L_x_25870:
[----:B------:R-:W-:Y:S05]  /*7000*/  BSYNC.RECONVERGENT B0 ;  /* 0x0000000000007941 */ /* 0x000fea0003800200 */
.L_x_25869:
[----:B------:R-:W-:Y:S01]  /*7010*/  I2FP.F32.U32 R26, R27 ;  /* 0x0000001b001a7245 */ /* 0x000fe20000201000 */
[----:B------:R-:W-:Y:S01]  /*7020*/  IMAD.U32 R27, R25, 0x10000, RZ ;  /* 0x00010000191b7824 */ /* 0x000fe200078e00ff */
[----:B------:R-:W-:-:S03]  /*7030*/  SHF.L.U32 R79, R14, 0x10, RZ ;  /* 0x000000100e4f7819 */ /* 0x000fc600000006ff */
[----:B------:R-:W-:Y:S01]  /*7040*/  FFMA.FTZ R25, R26, R193, 1.1641532182693481445e-10 ;  /* 0x2f0000001a197423 */ /* 0x000fe200000100c1 */
[----:B------:R-:W-:-:S04]  /*7050*/  FMUL.FTZ R26, R27, R192 ;  /* 0x000000c01b1a7220 */ /* 0x000fc80000410000 */
[----:B------:R-:W-:Y:S01]  /*7060*/  FMUL.FTZ R26, R26, R201 ;  /* 0x000000c91a1a7220 */ /* 0x000fe20000410000 */
[----:B------:R-:W-:-:S04]  /*7070*/  FSETP.GTU.FTZ.AND P6, PT, R25, R202, PT ;  /* 0x000000ca1900720b */ /* 0x000fc80003fdc000 */
[----:B------:R-:W-:Y:S02]  /*7080*/  FSEL R26, R26, RZ, !P6 ;  /* 0x000000ff1a1a7208 */ /* 0x000fe40007000000 */
[----:B------:R-:W-:-:S03]  /*7090*/  PLOP3.LUT P6, PT, P6, PT, PT, 0x8, 0x80 ;  /* 0x000000000080781c */ /* 0x000fc600037ce170 */
[----:B------:R-:W-:-:S10]  /*70a0*/  FMUL.FTZ R79, R26, R79 ;  /* 0x0000004f1a4f7220 */ /* 0x000fd40000410000 */
.L_x_25833:
        /* <DEDUP_REMOVED lines=12> */
[----:B------:R-:W-:Y:S01]  /*7170*/  LOP3.LUT R26, R26, R24, R19, 0xfe, !PT ;  /* 0x000000181a1a7212 */ /* 0x000fe200078efe13 */
[C---:B------:R-:W-:Y:S01]  /*7180*/  VIADD R19, R21.reuse, 0x20 ;  /* 0x0000002015137836 */ /* 0x040fe20000000000 */
[----:B------:R-:W-:Y:S02]  /*7190*/  SEL R27, RZ, 0x1, !P3 ;  /* 0x00000001ff1b7807 */ /* 0x000fe40005800000 */
[----:B------:R-:W-:Y:S01]  /*71a0*/  SEL R29, RZ, 0x1, !P6 ;  /* 0x00000001ff1d7807 */ /* 0x000fe20007000000 */
[----:B0-----:R-:W-:Y:S01]  /*71b0*/  IMAD.WIDE.U32 R24, R21, 0x20, R188 ;  /* 0x0000002015187825 */ /* 0x001fe200078e00bc */
[----:B------:R-:W-:-:S02]  /*71c0*/  LOP3.LUT R27, R28, R27, RZ, 0xfc, !PT ;  /* 0x0000001b1c1b7212 */ /* 0x000fc400078efcff */
[----:B------:R-:W-:Y:S02]  /*71d0*/  LOP3.LUT R26, R26, R29, RZ, 0xfc, !PT ;  /* 0x0000001d1a1a7212 */ /* 0x000fe400078efcff */
[----:B------:R-:W-:Y:S01]  /*71e0*/  STG.E.128 desc[UR6][R24.64], R80 ;  /* 0x0000005018007986 */ /* 0x000fe2000c101d06 */
[----:B-1----:R-:W-:-:S03]  /*71f0*/  IMAD.WIDE.U32 R28, R21, 0x8, R214 ;  /* 0x00000008151c7825 */ /* 0x002fc600078e00d6 */
[----:B------:R0:W-:Y:S04]  /*7200*/  STG.E.128 desc[UR6][R24.64+0x10], R76 ;  /* 0x0000104c18007986 */ /* 0x0001e8000c101d06 */
[----:B------:R1:W-:Y:S01]  /*7210*/  STG.E.64 desc[UR6][R28.64], R26 ;  /* 0x0000001a1c007986 */ /* 0x0003e2000c101b06 */
[----:B--2---:R-:W-:-:S05]  /*7220*/  @P0 IMAD.WIDE.U32 R30, R19, 0x20, R30 ;  /* 0x00000020131e0825 */ /* 0x004fca00078e001e */
[----:B------:R2:W5:Y:S04]  /*7230*/  @P0 LDG.E.128 R88, desc[UR6][R30.64] ;  /* 0x000000061e580981 */ /* 0x000568000c1e1d00 */
[----:B------:R2:W5:Y:S01]  /*7240*/  @P0 LDG.E.128 R84, desc[UR6][R30.64+0x10] ;  /* 0x000010061e540981 */ /* 0x000562000c1e1d00 */
[----:B0-----:R-:W-:-:S06]  /*7250*/  IMAD.WIDE.U32 R24, R19, 0x10, R190 ;  /* 0x0000001013187825 */ /* 0x001fcc00078e00be */
[----:B-1----:R-:W5:Y:S01]  /*7260*/  LDG.E.128 R24, desc[UR6][R24.64] ;  /* 0x0000000618187981 */ /* 0x002f62000c1e1d00 */
[----:B--2---:R-:W-:Y:S05]  /*7270*/  @!P0 BRA `(.L_x_25874) ;  /* 0x0000002c008c8947 */ /* 0x004fea0003800000 */
        /* <DEDUP_REMOVED lines=16> */
.L_x_25877:
        /* <DEDUP_REMOVED lines=13> */
.L_x_25879:
[----:B------:R-:W-:Y:S05]  /*7450*/  BSYNC.RECONVERGENT B1 ;  /* 0x0000000000017941 */ /* 0x000fea0003800200 */
.L_x_25878:
        /* <DEDUP_REMOVED lines=52> */
.L_x_25876:
[----:B------:R-:W-:Y:S05]  /*77a0*/  BSYNC.RECONVERGENT B0 ;  /* 0x0000000000007941 */ /* 0x000fea0003800200 */
.L_x_25875:
        /* <DEDUP_REMOVED lines=10> */
[----:B------:R-:W-:-:S04]  /*7850*/  FSETP.GTU.FTZ.AND P1, PT, R29, R202, PT ;  /* 0x000000ca1d00720b */ /* 0x000fc80003f3c000 */
[----:B------:R-:W-:Y:S01]  /*7860*/  FSEL R29, R22, RZ, !P1 ;  /* 0x000000ff161d7208 */ /* 0x000fe20004800000 */
[----:B------:R-:W-:Y:S01]  /*7870*/  IMAD.MOV.U32 R22, RZ, RZ, R210 ;  /* 0x000000ffff167224 */ /* 0x000fe200078e00d2 */
[----:B------:R-:W-:-:S03]  /*7880*/  PLOP3.LUT P1, PT, P1, PT, PT, 0x8, 0x80 ;  /* 0x000000000080781c */ /* 0x000fc60000f2e170 */
[----:B------:R-:W-:Y:S01]  /*7890*/  FFMA.FTZ R72, R29, R72, R88 ;  /* 0x000000481d487223 */ /* 0x000fe20000010058 */
        /* <DEDUP_REMOVED lines=10> */
.L_x_25882:
        /* <DEDUP_REMOVED lines=13> */
.L_x_25884:
[----:B------:R-:W-:Y:S05]  /*7a10*/  BSYNC.RECONVERGENT B1 ;  /* 0x0000000000017941 */ /* 0x000fea0003800200 */
.L_x_25883:
        /* <DEDUP_REMOVED lines=53> */
.L_x_25881:
[----:B------:R-:W-:Y:S05]  /*7d70*/  BSYNC.RECONVERGENT B0 ;  /* 0x0000000000007941 */ /* 0x000fea0003800200 */
.L_x_25880:
        /* <DEDUP_REMOVED lines=24> */
.L_x_25887:
        /* <DEDUP_REMOVED lines=13> */
.L_x_25889:
[----:B------:R-:W-:Y:S05]  /*7fd0*/  BSYNC.RECONVERGENT B1 ;  /* 0x0000000000017941 */ /* 0x000fea0003800200 */
.L_x_25888:
        /* <DEDUP_REMOVED lines=53> */
.L_x_25886:
[----:B------:R-:W-:Y:S05]  /*8330*/  BSYNC.RECONVERGENT B0 ;  /* 0x0000000000007941 */ /* 0x000fea0003800200 */
.L_x_25885:
        /* <DEDUP_REMOVED lines=24> */
.L_x_25892:
        /* <DEDUP_REMOVED lines=13> */
.L_x_25894:
[----:B------:R-:W-:Y:S05]  /*8590*/  BSYNC.RECONVERGENT B1 ;  /* 0x0000000000017941 */ /* 0x000fea0003800200 */
.L_x_25893:
        /* <DEDUP_REMOVED lines=53> */
.L_x_25891:
[----:B------:R-:W-:Y:S05]  /*88f0*/  BSYNC.RECONVERGENT B0 ;  /* 0x0000000000007941 */ /* 0x000fea0003800200 */
.L_x_25890:
        /* <DEDUP_REMOVED lines=23> */
.L_x_25897:
        /* <DEDUP_REMOVED lines=13> */
.L_x_25899:
[----:B------:R-:W-:Y:S05]  /*8b40*/  BSYNC.RECONVERGENT B1 ;  /* 0x0000000000017941 */ /* 0x000fea0003800200 */
.L_x_25898:
        /* <DEDUP_REMOVED lines=53> */
.L_x_25896:
[----:B------:R-:W-:Y:S05]  /*8ea0*/  BSYNC.RECONVERGENT B0 ;  /* 0x0000000000007941 */ /* 0x000fea0003800200 */
.L_x_25895:
        /* <DEDUP_REMOVED lines=24> */
.L_x_25902:
        /* <DEDUP_REMOVED lines=13> */
.L_x_25904:
[----:B------:R-:W-:Y:S05]  /*9100*/  BSYNC.RECONVERGENT B1 ;  /* 0x0000000000017941 */ /* 0x000fea0003800200 */
.L_x_25903:
        /* <DEDUP_REMOVED lines=53> */
.L_x_25901:
[----:B------:R-:W-:Y:S05]  /*9460*/  BSYNC.RECONVERGENT B0 ;  /* 0x0000000000007941 */ /* 0x000fea0003800200 */
.L_x_25900:
        /* <DEDUP_REMOVED lines=23> */
.L_x_25907:
        /* <DEDUP_REMOVED lines=13> */
.L_x_25909:
[----:B------:R-:W-:Y:S05]  /*96b0*/  BSYNC.RECONVERGENT B1 ;  /* 0x0000000000017941 */ /* 0x000fea0003800200 */
.L_x_25908:
        /* <DEDUP_REMOVED lines=53> */
.L_x_25906:
[----:B------:R-:W-:Y:S05]  /*9a10*/  BSYNC.RECONVERGENT B0 ;  /* 0x0000000000007941 */ /* 0x000fea0003800200 */
.L_x_25905:
        /* <DEDUP_REMOVED lines=9> */
[----:B------:R-:W-:Y:S02]  /*9ab0*/  FSETP.GTU.FTZ.AND P5, PT, R25, R202, PT ;  /* 0x000000ca1900720b */ /* 0x000fe40003fbc000 */
[----:B------:R-:W-:Y:S01]  /*9ac0*/  PRMT R25, R27, 0x7632, R25 ;  /* 0x000076321b197816 */ /* 0x000fe20000000019 */
        /* <DEDUP_REMOVED lines=13> */
.L_x_25912:
        /* <DEDUP_REMOVED lines=15> */
.L_x_25914:
[----:B------:R-:W-:Y:S05]  /*9c90*/  BSYNC.RECONVERGENT B1 ;  /* 0x0000000000017941 */ /* 0x000fea0003800200 */
.L_x_25913:
        /* <DEDUP_REMOVED lines=53> */
.L_x_25911:
[----:B------:R-:W-:Y:S05]  /*9ff0*/  BSYNC.RECONVERGENT B0 ;  /* 0x0000000000007941 */ /* 0x000fea0003800200 */
.L_x_25910:
        /* <DEDUP_REMOVED lines=9> */
[----:B------:R-:W-:Y:S01]  /*a090*/  FFMA.FTZ R71, R26, R71, R87 ;  /* 0x000000471a477223 */ /* 0x000fe20000010057 */
[----:B------:R-:W-:Y:S09]  /*a0a0*/  BRA `(.L_x_25915) ;  /* 0x0000002c00887947 */ /* 0x000ff20003800000 */
.L_x_25874:
        /* <DEDUP_REMOVED lines=16> */
.L_x_25918:
        /* <DEDUP_REMOVED lines=13> */
.L_x_25920:
[----:B------:R-:W-:Y:S05]  /*a280*/  BSYNC.RECONVERGENT B1 ;  /* 0x0000000000017941 */ /* 0x000fea0003800200 */
.L_x_25919:
        /* <DEDUP_REMOVED lines=50> */
[----:B------:R-:W-:Y:S01]  /*a5b0*/  LOP3.LUT R0, R28, UR15, R33, 0x96, !PT ;  /* 0x0000000f1c007c12 */ /* 0x000fe2000f8e9621 */
[----:B------:R-:W-:-:S07]  /*a5c0*/  IMAD.MOV.U32 R28, RZ, RZ, R22 ;  /* 0x000000ffff1c7224 */ /* 0x000fce00078e0016 */
.L_x_25917:
[----:B------:R-:W-:Y:S05]  /*a5d0*/  BSYNC.RECONVERGENT B0 ;  /* 0x0000000000007941 */ /* 0x000fea0003800200 */
.L_x_25916:
        /* <DEDUP_REMOVED lines=25> */
.L_x_25923:
        /* <DEDUP_REMOVED lines=13> */
.L_x_25925:
[----:B------:R-:W-:Y:S05]  /*a840*/  BSYNC.RECONVERGENT B1 ;  /* 0x0000000000017941 */ /* 0x000fea0003800200 */
.L_x_25924:
        /* <DEDUP_REMOVED lines=51> */
[----:B------:R-:W-:Y:S02]  /*ab80*/  IMAD.MOV.U32 R32, RZ, RZ, R28 ;  /* 0x000000ffff207224 */ /* 0x000fe400078e001c */
[----:B------:R-:W-:-:S07]  /*ab90*/  HFMA2 R28, -RZ, RZ, 0, 0 ;  /* 0x00000000ff1c7431 */ /* 0x000fce00000001ff */
.L_x_25922:
[----:B------:R-:W-:Y:S05]  /*aba0*/  BSYNC.RECONVERGENT B0 ;  /* 0x0000000000007941 */ /* 0x000fea0003800200 */
.L_x_25921:
        /* <DEDUP_REMOVED lines=24> */
.L_x_25928:
        /* <DEDUP_REMOVED lines=13> */
.L_x_25930:
[----:B------:R-:W-:Y:S05]  /*ae00*/  BSYNC.RECONVERGENT B1 ;  /* 0x0000000000017941 */ /* 0x000fea0003800200 */
.L_x_25929:
        /* <DEDUP_REMOVED lines=50> */
[----:B------:R-:W-:Y:S02]  /*b130*/  HFMA2 R30, -RZ, RZ, 0, 0 ;  /* 0x00000000ff1e7431 */ /* 0x000fe400000001ff */
[----:B------:R-:W-:Y:S02]  /*b140*/  IMAD.MOV.U32 R29, RZ, RZ, R32 ;  /* 0x000000ffff1d7224 */ /* 0x000fe400078e0020 */
[----:B------:R-:W-:-:S07]  /*b150*/  IMAD.MOV.U32 R32, RZ, RZ, R28 ;  /* 0x000000ffff207224 */ /* 0x000fce00078e001c */
.L_x_25927:
[----:B------:R-:W-:Y:S05]  /*b160*/  BSYNC.RECONVERGENT B0 ;  /* 0x0000000000007941 */ /* 0x000fea0003800200 */
.L_x_25926:
        /* <DEDUP_REMOVED lines=24> */
.L_x_25933:
        /* <DEDUP_REMOVED lines=13> */
.L_x_25935:
[----:B------:R-:W-:Y:S05]  /*b3c0*/  BSYNC.RECONVERGENT B1 ;  /* 0x0000000000017941 */ /* 0x000fea0003800200 */
.L_x_25934:
        /* <DEDUP_REMOVED lines=49> */
[----:B------:R-:W-:-:S04]  /*b6e0*/  LOP3.LUT R23, R195, R34, R211, 0x96, !PT ;  /* 0x00000022c3177212 */ /* 0x000fc800078e96d3 */
[----:B------:R-:W-:Y:S01]  /*b6f0*/  LOP3.LUT R0, R30, UR15, R29, 0x96, !PT ;  /* 0x0000000f1e007c12 */ /* 0x000fe2000f8e961d */
[----:B------:R-:W-:Y:S02]  /*b700*/  IMAD.MOV.U32 R29, RZ, RZ, R32 ;  /* 0x000000ffff1d7224 */ /* 0x000fe400078e0020 */
[----:B------:R-:W-:-:S07]  /*b710*/  IMAD.MOV.U32 R32, RZ, RZ, R28 ;  /* 0x000000ffff207224 */ /* 0x000fce00078e001c */
.L_x_25932:
[----:B------:R-:W-:Y:S05]  /*b720*/  BSYNC.RECONVERGENT B0 ;  /* 0x0000000000007941 */ /* 0x000fea0003800200 */
.L_x_25931:
        /* <DEDUP_REMOVED lines=23> */
.L_x_25938:
        /* <DEDUP_REMOVED lines=13> */
.L_x_25940:
[----:B------:R-:W-:Y:S05]  /*b970*/  BSYNC.RECONVERGENT B1 ;  /* 0x0000000000017941 */ /* 0x000fea0003800200 */
.L_x_25939:
        /* <DEDUP_REMOVED lines=53> */
.L_x_25937:
[----:B------:R-:W-:Y:S05]  /*bcd0*/  BSYNC.RECONVERGENT B0 ;  /* 0x0000000000007941 */ /* 0x000fea0003800200 */
.L_x_25936:
        /* <DEDUP_REMOVED lines=24> */
.L_x_25943:
        /* <DEDUP_REMOVED lines=13> */
.L_x_25945:
[----:B------:R-:W-:Y:S05]  /*bf30*/  BSYNC.RECONVERGENT B1 ;  /* 0x0000000000017941 */ /* 0x000fea0003800200 */
.L_x_25944:
        /* <DEDUP_REMOVED lines=53> */
.L_x_25942:
[----:B------:R-:W-:Y:S05]  /*c290*/  BSYNC.RECONVERGENT B0 ;  /* 0x0000000000007941 */ /* 0x000fea0003800200 */
.L_x_25941:
        /* <DEDUP_REMOVED lines=23> */
.L_x_25948:
        /* <DEDUP_REMOVED lines=13> */
.L_x_25950:
[----:B------:R-:W-:Y:S05]  /*c4e0*/  BSYNC.RECONVERGENT B1 ;  /* 0x0000000000017941 */ /* 0x000fea0003800200 */
.L_x_25949:
        /* <DEDUP_REMOVED lines=53> */
.L_x_25947:
[----:B------:R-:W-:Y:S05]  /*c840*/  BSYNC.RECONVERGENT B0 ;  /* 0x0000000000007941 */ /* 0x000fea0003800200 */
.L_x_25946:
        /* <DEDUP_REMOVED lines=24> */
.L_x_25953:
        /* <DEDUP_REMOVED lines=15> */
.L_x_25955:
[----:B------:R-:W-:Y:S05]  /*cac0*/  BSYNC.RECONVERGENT B1 ;  /* 0x0000000000017941 */ /* 0x000fea0003800200 */
.L_x_25954:
        /* <DEDUP_REMOVED lines=53> */
.L_x_25952:
[----:B------:R-:W-:Y:S05]  /*ce20*/  BSYNC.RECONVERGENT B0 ;  /* 0x0000000000007941 */ /* 0x000fea0003800200 */
.L_x_25951:
[----:B------:R-:W-:Y:S01]  /*ce30*/  I2FP.F32.U32 R26, R27 ;  /* 0x0000001b001a7245 */ /* 0x000fe20000201000 */
[----:B------:R-:W-:Y:S02]  /*ce40*/  IMAD.U32 R27, R25, 0x10000, RZ ;  /* 0x00010000191b7824 */ /* 0x000fe400078e00ff */
[----:B------:R-:W-:Y:S02]  /*ce50*/  IMAD.U32 R71, R10, 0x10000, RZ ;  /* 0x000100000a477824 */ /* 0x000fe400078e00ff */
[----:B------:R-:W-:Y:S01]  /*ce60*/  FFMA.FTZ R25, R26, R193, 1.1641532182693481445e-10 ;  /* 0x2f0000001a197423 */ /* 0x000fe200000100c1 */
[----:B------:R-:W-:-:S04]  /*ce70*/  FMUL.FTZ R26, R27, R192 ;  /* 0x000000c01b1a7220 */ /* 0x000fc80000410000 */
[----:B------:R-:W-:Y:S01]  /*ce80*/  FMUL.FTZ R26, R26, R201 ;  /* 0x000000c91a1a7220 */ /* 0x000fe20000410000 */
[----:B------:R-:W-:-:S04]  /*ce90*/  FSETP.GTU.FTZ.AND P6, PT, R25, R202, PT ;  /* 0x000000ca1900720b */ /* 0x000fc80003fdc000 */
[----:B------:R-:W-:Y:S02]  /*cea0*/  FSEL R26, R26, RZ, !P6 ;  /* 0x000000ff1a1a7208 */ /* 0x000fe40007000000 */
[----:B------:R-:W-:-:S03]  /*ceb0*/  PLOP3.LUT P6, PT, P6, PT, PT, 0x8, 0x80 ;  /* 0x000000000080781c */ /* 0x000fc600037ce170 */
[----:B------:R-:W-:-:S10]  /*cec0*/  FMUL.FTZ R71, R71, R26 ;  /* 0x0000001a47477220 */ /* 0x000fd40000410000 */
.L_x_25915:
[----:B------:R-:W0:Y:S01]  /*ced0*/  @P0 LDC.64 R30, c[0x0][0x3a0] ;  /* 0x0000e800ff1e0b82 */ /* 0x000e220000000a00 */
[----:B------:R-:W-:Y:S02]  /*cee0*/  SEL R27, RZ, 0x10000, !P5 ;  /* 0x00010000ff1b7807 */ /* 0x000fe40006800000 */
[----:B------:R-:W-:Y:S02]  /*cef0*/  ISETP.NE.AND P5, PT, R22, RZ, PT ;  /* 0x000000ff1600720c */ /* 0x000fe40003fa5270 */
[----:B------:R-:W-:Y:S02]  /*cf00*/  SEL R22, RZ, 0x1000000, !P2 ;  /* 0x01000000ff167807 */ /* 0x000fe40005000000 */
[----:B------:R-:W-:Y:S02]  /*cf10*/  SEL R25, RZ, 0x10000, !P1 ;  /* 0x00010000ff197807 */ /* 0x000fe40004800000 */
[----:B------:R-:W-:Y:S02]  /*cf20*/  SEL R26, RZ, 0x100, !P5 ;  /* 0x00000100ff1a7807 */ /* 0x000fe40006800000 */
[----:B------:R-:W-:-:S02]  /*cf30*/  SEL R29, RZ, 0x1000000, !P6 ;  /* 0x01000000ff1d7807 */ /* 0x000fc40007000000 */
[----:B------:R-:W-:Y:S02]  /*cf40*/  SEL R28, RZ, 0x100, !P4 ;  /* 0x00000100ff1c7807 */ /* 0x000fe40006000000 */
[----:B------:R-:W-:Y:S02]  /*cf50*/  ISETP.NE.AND P6, PT, R24, RZ, PT ;  /* 0x000000ff1800720c */ /* 0x000fe40003fc5270 */
[----:B------:R-:W-:Y:S01]  /*cf60*/  LOP3.LUT R26, R26, R22, R25, 0xfe, !PT ;  /* 0x000000161a1a7212 */ /* 0x000fe200078efe19 */
[----:B------:R-:W-:Y:S01]  /*cf70*/  IMAD.WIDE.U32 R24, R19, 0x20, R188 ;  /* 0x0000002013187825 */ /* 0x000fe200078e00bc */
[----:B------:R-:W-:Y:S02]  /*cf80*/  LOP3.LUT R28, R28, R29, R27, 0xfe, !PT ;  /* 0x0000001d1c1c7212 */ /* 0x000fe400078efe1b */
[----:B------:R-:W-:Y:S02]  /*cf90*/  SEL R27, RZ, 0x1, !P3 ;  /* 0x00000001ff1b7807 */ /* 0x000fe40005800000 */
[----:B------:R-:W-:Y:S01]  /*cfa0*/  SEL R29, RZ, 0x1, !P6 ;  /* 0x00000001ff1d7807 */ /* 0x000fe20007000000 */
[----:B------:R-:W-:Y:S01]  /*cfb0*/  STG.E.128 desc[UR6][R24.64], R72 ;  /* 0x0000004818007986 */ /* 0x000fe2000c101d06 */
[----:B------:R-:W-:-:S02]  /*cfc0*/  IADD3 R22, PT, PT, R21, 0x40, RZ ;  /* 0x0000004015167810 */ /* 0x000fc40007ffe0ff */
[----:B------:R-:W-:Y:S01]  /*cfd0*/  LOP3.LUT R27, R28, R27, RZ, 0xfc, !PT ;  /* 0x0000001b1c1b7212 */ /* 0x000fe200078efcff */
[----:B------:R1:W-:Y:S01]  /*cfe0*/  STG.E.128 desc[UR6][R24.64+0x10], R68 ;  /* 0x0000104418007986 */ /* 0x0003e2000c101d06 */
[----:B------:R-:W-:Y:S01]  /*cff0*/  LOP3.LUT R26, R26, R29, RZ, 0xfc, !PT ;  /* 0x0000001d1a1a7212 */ /* 0x000fe200078efcff */
[----:B------:R-:W-:-:S04]  /*d000*/  IMAD.WIDE.U32 R28, R19, 0x8, R214 ;  /* 0x00000008131c7825 */ /* 0x000fc800078e00d6 */
[C---:B0-----:R-:W-:Y:S01]  /*d010*/  @P0 IMAD.WIDE.U32 R30, R22.reuse, 0x20, R30 ;  /* 0x00000020161e0825 */ /* 0x041fe200078e001e */
[----:B------:R0:W-:Y:S04]  /*d020*/  STG.E.64 desc[UR6][R28.64], R26 ;  /* 0x0000001a1c007986 */ /* 0x0001e8000c101b06 */
[----:B------:R2:W5:Y:S04]  /*d030*/  @P0 LDG.E.128 R88, desc[UR6][R30.64] ;  /* 0x000000061e580981 */ /* 0x000568000c1e1d00 */
[----:B------:R2:W5:Y:S01]  /*d040*/  @P0 LDG.E.128 R84, desc[UR6][R30.64+0x10] ;  /* 0x000010061e540981 */ /* 0x000562000c1e1d00 */
[----:B-1----:R-:W-:-:S06]  /*d050*/  IMAD.WIDE.U32 R24, R22, 0x10, R190 ;  /* 0x0000001016187825 */ /* 0x002fcc00078e00be */
[----:B0-----:R-:W5:Y:S01]  /*d060*/  LDG.E.128 R24, desc[UR6][R24.64] ;  /* 0x0000000618187981 */ /* 0x001f62000c1e1d00 */
[----:B------:R-:W-:Y:S05]  /*d070*/  @!P0 BRA `(.L_x_25956) ;  /* 0x0000002c00908947 */ /* 0x000fea0003800000 */
[----:B------:R-:W-:Y:S01]  /*d080*/  ISETP.NE.AND P1, PT, R34, 0x1, PT ;  /* 0x000000012200780c */ /* 0x000fe20003f25270 */
[----:B------:R-:W-:Y:S01]  /*d090*/  BSSY.RECONVERGENT B0, `(.L_x_25957) ;  /* 0x0000052000007945 */ /* 0x000fe20003800200 */
[----:B--2---:R-:W-:Y:S01]  /*d0a0*/  IMAD.MOV.U32 R30, RZ, RZ, 0x2 ;  /* 0x00000002ff1e7424 */ /* 0x004fe200078e00ff */
        /* <DEDUP_REMOVED lines=13> */
.L_x_25959:
        /* <DEDUP_REMOVED lines=13> */
.L_x_25961:
[----:B------:R-:W-:Y:S05]  /*d250*/  BSYNC.RECONVERGENT B1 ;  /* 0x0000000000017941 */ /* 0x000fea0003800200 */
.L_x_25960:
        /* <DEDUP_REMOVED lines=53> */
.L_x_25958:
[----:B------:R-:W-:Y:S05]  /*d5b0*/  BSYNC.RECONVERGENT B0 ;  /* 0x0000000000007941 */ /* 0x000fea0003800200 */
.L_x_25957:
        /* <DEDUP_REMOVED lines=25> */
.L_x_25964:
        /* <DEDUP_REMOVED lines=13> */
.L_x_25966:
[----:B------:R-:W-:Y:S05]  /*d820*/  BSYNC.RECONVERGENT B1 ;  /* 0x0000000000017941 */ /* 0x000fea0003800200 */
.L_x_25965:
        /* <DEDUP_REMOVED lines=14> */
[----:B------:R-:W-:Y:S02]  /*d910*/  UIADD3 UR15, UPT, UPT, UR4, -0x255992d5, URZ ;  /* 0xdaa66d2b040f7890 */ /* 0x000fe4000fffe0ff */
[----:B------:R-:W-:Y:S01]  /*d920*/  IMAD.MOV.U32 R32, RZ, RZ, RZ ;  /* 0x000000ffff207224 */ /* 0x000fe200078e00ff */
        /* <DEDUP_REMOVED lines=37> */
.L_x_25963:
[----:B------:R-:W-:Y:S05]  /*db80*/  BSYNC.RECONVERGENT B0 ;  /* 0x0000000000007941 */ /* 0x000fea0003800200 */
.L_x_25962:
        /* <DEDUP_REMOVED lines=24> */
.L_x_25969:
        /* <DEDUP_REMOVED lines=13> */
.L_x_25971:
[----:B------:R-:W-:Y:S05]  /*dde0*/  BSYNC.RECONVERGENT B1 ;  /* 0x0000000000017941 */ /* 0x000fea0003800200 */
.L_x_25970:
        /* <DEDUP_REMOVED lines=53> */
.L_x_25968:
[----:B------:R-:W-:Y:S05]  /*e140*/  BSYNC.RECONVERGENT B0 ;  /* 0x0000000000007941 */ /* 0x000fea0003800200 */
.L_x_25967:
        /* <DEDUP_REMOVED lines=24> */
.L_x_25974:
        /* <DEDUP_REMOVED lines=13> */
.L_x_25976:
[----:B------:R-:W-:Y:S05]  /*e3a0*/  BSYNC.RECONVERGENT B1 ;  /* 0x0000000000017941 */ /* 0x000fea0003800200 */
.L_x_25975:
        /* <DEDUP_REMOVED lines=53> */
.L_x_25973:
[----:B------:R-:W-:Y:S05]  /*e700*/  BSYNC.RECONVERGENT B0 ;  /* 0x0000000000007941 */ /* 0x000fea0003800200 */
.L_x_25972:
        /* <DEDUP_REMOVED lines=23> */
.L_x_25979:
        /* <DEDUP_REMOVED lines=13> */
.L_x_25981:
[----:B------:R-:W-:Y:S05]  /*e950*/  BSYNC.RECONVERGENT B1 ;  /* 0x0000000000017941 */ /* 0x000fea0003800200 */
.L_x_25980:
        /* <DEDUP_REMOVED lines=53> */
.L_x_25978:
[----:B------:R-:W-:Y:S05]  /*ecb0*/  BSYNC.RECONVERGENT B0 ;  /* 0x0000000000007941 */ /* 0x000fea0003800200 */
.L_x_25977:
        /* <DEDUP_REMOVED lines=24> */
.L_x_25984:
        /* <DEDUP_REMOVED lines=13> */
.L_x_25986:
[----:B------:R-:W-:Y:S05]  /*ef10*/  BSYNC.RECONVERGENT B1 ;  /* 0x0000000000017941 */ /* 0x000fea0003800200 */
.L_x_25985:
        /* <DEDUP_REMOVED lines=53> */
.L_x_25983:
[----:B------:R-:W-:Y:S05]  /*f270*/  BSYNC.RECONVERGENT B0 ;  /* 0x0000000000007941 */ /* 0x000fea0003800200 */
.L_x_25982:
        /* <DEDUP_REMOVED lines=23> */
.L_x_25989:
        /* <DEDUP_REMOVED lines=13> */
.L_x_25991:
[----:B------:R-:W-:Y:S05]  /*f4c0*/  BSYNC.RECONVERGENT B1 ;  /* 0x0000000000017941 */ /* 0x000fea0003800200 */
.L_x_25990:
        /* <DEDUP_REMOVED lines=53> */
.L_x_25988:
[----:B------:R-:W-:Y:S05]  /*f820*/  BSYNC.RECONVERGENT B0 ;  /* 0x0000000000007941 */ /* 0x000fea0003800200 */
.L_x_25987:
        /* <DEDUP_REMOVED lines=24> */
.L_x_25994:
        /* <DEDUP_REMOVED lines=15> */
.L_x_25996:
[----:B------:R-:W-:Y:S05]  /*faa0*/  BSYNC.RECONVERGENT B1 ;  /* 0x0000000000017941 */ /* 0x000fea0003800200 */
.L_x_25995:
        /* <DEDUP_REMOVED lines=50> */
[----:B------:R-:W-:Y:S01]  /*fdd0*/  LOP3.LUT R0, R30, UR15, R27, 0x96, !PT ;  /* 0x0000000f1e007c12 */ /* 0x000fe2000f8e961b */
[----:B------:R-:W-:Y:S01]  /*fde0*/  IMAD.MOV.U32 R27, RZ, RZ, R33 ;  /* 0x000000ffff1b7224 */ /* 0x000fe200078e0021 */
[----:B------:R-:W-:-:S07]  /*fdf0*/  MOV R33, R26 ;  /* 0x0000001a00217202 */ /* 0x000fce0000000f00 */
.L_x_25993:
[----:B------:R-:W-:Y:S05]  /*fe00*/  BSYNC.RECONVERGENT B0 ;  /* 0x0000000000007941 */ /* 0x000fea0003800200 */
.L_x_25992:
        /* <DEDUP_REMOVED lines=11> */
.L_x_25956:
        /* <DEDUP_REMOVED lines=16> */
.L_x_26000:
        /* <DEDUP_REMOVED lines=13> */
.L_x_26002:
[----:B------:R-:W-:Y:S05]  /*10090*/  BSYNC.RECONVERGENT B1 ;  /* 0x0000000000017941 */ /* 0x000fea0003800200 */
.L_x_26001:
        /* <DEDUP_REMOVED lines=53> */
.L_x_25999:
[----:B------:R-:W-:Y:S05]  /*103f0*/  BSYNC.RECONVERGENT B0 ;  /* 0x0000000000007941 */ /* 0x000fea0003800200 */
.L_x_25998:
        /* <DEDUP_REMOVED lines=25> */
.L_x_26005:
        /* <DEDUP_REMOVED lines=13> */
.L_x_26007:
[----:B------:R-:W-:Y:S05]  /*10660*/  BSYNC.RECONVERGENT B1 ;  /* 0x0000000000017941 */ /* 0x000fea0003800200 */
.L_x_26006:
        /* <DEDUP_REMOVED lines=53> */
.L_x_26004:
[----:B------:R-:W-:Y:S05]  /*109c0*/  BSYNC.RECONVERGENT B0 ;  /* 0x0000000000007941 */ /* 0x000fea0003800200 */
.L_x_26003:
        /* <DEDUP_REMOVED lines=24> */
.L_x_26010:
        /* <DEDUP_REMOVED lines=13> */
.L_x_26012:
[----:B------:R-:W-:Y:S05]  /*10c20*/  BSYNC.RECONVERGENT B1 ;  /* 0x0000000000017941 */ /* 0x000fea0003800200 */
.L_x_26011:
        /* <DEDUP_REMOVED lines=53> */
.L_x_26009:
[----:B------:R-:W-:Y:S05]  /*10f80*/  BSYNC.RECONVERGENT B0 ;  /* 0x0000000000007941 */ /* 0x000fea0003800200 */
.L_x_26008:
        /* <DEDUP_REMOVED lines=24> */
.L_x_26015:
        /* <DEDUP_REMOVED lines=13> */
.L_x_26017:
[----:B------:R-:W-:Y:S05]  /*111e0*/  BSYNC.RECONVERGENT B1 ;  /* 0x0000000000017941 */ /* 0x000fea0003800200 */
.L_x_26016:
        /* <DEDUP_REMOVED lines=53> */
.L_x_26014:
[----:B------:R-:W-:Y:S05]  /*11540*/  BSYNC.RECONVERGENT B0 ;  /* 0x0000000000007941 */ /* 0x000fea0003800200 */
.L_x_26013:
        /* <DEDUP_REMOVED lines=23> */
.L_x_26020:
        /* <DEDUP_REMOVED lines=13> */
.L_x_26022:
[----:B------:R-:W-:Y:S05]  /*11790*/  BSYNC.RECONVERGENT B1 ;  /* 0x0000000000017941 */ /* 0x000fea0003800200 */
.L_x_26021:
        /* <DEDUP_REMOVED lines=53> */
.L_x_26019:
[----:B------:R-:W-:Y:S05]  /*11af0*/  BSYNC.RECONVERGENT B0 ;  /* 0x0000000000007941 */ /* 0x000fea0003800200 */
.L_x_26018:
        /* <DEDUP_REMOVED lines=24> */
.L_x_26025:
        /* <DEDUP_REMOVED lines=13> */
.L_x_26027:
[----:B------:R-:W-:Y:S05]  /*11d50*/  BSYNC.RECONVERGENT B1 ;  /* 0x0000000000017941 */ /* 0x000fea0003800200 */
.L_x_26026:
        /* <DEDUP_REMOVED lines=53> */
.L_x_26024:
[----:B------:R-:W-:Y:S05]  /*120b0*/  BSYNC.RECONVERGENT B0 ;  /* 0x0000000000007941 */ /* 0x000fea0003800200 */
.L_x_26023:
        /* <DEDUP_REMOVED lines=23> */
.L_x_26030:
        /* <DEDUP_REMOVED lines=13> */
.L_x_26032:
[----:B------:R-:W-:Y:S05]  /*12300*/  BSYNC.RECONVERGENT B1 ;  /* 0x0000000000017941 */ /* 0x000fea0003800200 */
.L_x_26031:
        /* <DEDUP_REMOVED lines=53> */
.L_x_26029:
[----:B------:R-:W-:Y:S05]  /*12660*/  BSYNC.RECONVERGENT B0 ;  /* 0x0000000000007941 */ /* 0x000fea0003800200 */
.L_x_26028:
        /* <DEDUP_REMOVED lines=24> */
.L_x_26035:
        /* <DEDUP_REMOVED lines=15> */
.L_x_26037:
[----:B------:R-:W-:Y:S05]  /*128e0*/  BSYNC.RECONVERGENT B1 ;  /* 0x0000000000017941 */ /* 0x000fea0003800200 */
.L_x_26036:
        /* <DEDUP_REMOVED lines=53> */
.L_x_26034:
[----:B------:R-:W-:Y:S05]  /*12c40*/  BSYNC.RECONVERGENT B0 ;  /* 0x0000000000007941 */ /* 0x000fea0003800200 */
.L_x_26033:
        /* <DEDUP_REMOVED lines=10> */
.L_x_25997:
[----:B------:R-:W-:Y:S01]  /*12cf0*/  SEL R35, RZ, 0x1000000, !P6 ;  /* 0x01000000ff237807 */ /* 0x000fe20007000000 */
[----:B------:R-:W-:Y:S01]  /*12d00*/  VIADD R203, R21, 0x60 ;  /* 0x0000006015cb7836 */ /* 0x000fe20000000000 */
[----:B------:R-:W-:Y:S02]  /*12d10*/  ISETP.NE.AND P6, PT, R28, RZ, PT ;  /* 0x000000ff1c00720c */ /* 0x000fe40003fc5270 */
[----:B------:R-:W0:Y:S01]  /*12d20*/  @P0 LDC.64 R28, c[0x0][0x3a0] ;  /* 0x0000e800ff1c0b82 */ /* 0x000e220000000a00 */
[----:B------:R-:W-:Y:S02]  /*12d30*/  SEL R32, RZ, 0x10000, !P5 ;  /* 0x00010000ff207807 */ /* 0x000fe40006800000 */
[----:B------:R-:W-:Y:S01]  /*12d40*/  ISETP.NE.AND P5, PT, R24, RZ, PT ;  /* 0x000000ff1800720c */ /* 0x000fe20003fa5270 */
[----:B------:R-:W-:Y:S01]  /*12d50*/  IMAD.WIDE.U32 R24, R22, 0x20, R188 ;  /* 0x0000002016187825 */ /* 0x000fe200078e00bc */
[----:B------:R-:W-:Y:S02]  /*12d60*/  SEL R30, RZ, 0x1000000, !P2 ;  /* 0x01000000ff1e7807 */ /* 0x000fe40005000000 */
[----:B------:R-:W-:-:S02]  /*12d70*/  SEL R27, RZ, 0x10000, !P1 ;  /* 0x00010000ff1b7807 */ /* 0x000fc40004800000 */
[----:B------:R-:W-:Y:S01]  /*12d80*/  SEL R26, RZ, 0x100, !P5 ;  /* 0x00000100ff1a7807 */ /* 0x000fe20006800000 */
[----:B------:R-:W-:Y:S01]  /*12d90*/  STG.E.128 desc[UR6][R24.64], R64 ;  /* 0x0000004018007986 */ /* 0x000fe2000c101d06 */
[----:B------:R-:W-:Y:S02]  /*12da0*/  SEL R31, RZ, 0x100, !P4 ;  /* 0x00000100ff1f7807 */ /* 0x000fe40006000000 */
[----:B------:R-:W-:Y:S01]  /*12db0*/  LOP3.LUT R26, R26, R30, R27, 0xfe, !PT ;  /* 0x0000001e1a1a7212 */ /* 0x000fe200078efe1b */
[----:B------:R1:W-:Y:S01]  /*12dc0*/  STG.E.128 desc[UR6][R24.64+0x10], R60 ;  /* 0x0000103c18007986 */ /* 0x0003e2000c101d06 */
[----:B------:R-:W-:Y:S02]  /*12dd0*/  SEL R27, RZ, 0x1, !P6 ;  /* 0x00000001ff1b7807 */ /* 0x000fe40007000000 */
[----:B------:R-:W-:Y:S02]  /*12de0*/  LOP3.LUT R31, R31, R35, R32, 0xfe, !PT ;  /* 0x000000231f1f7212 */ /* 0x000fe400078efe20 */
[----:B------:R-:W-:Y:S01]  /*12df0*/  SEL R30, RZ, 0x1, !P3 ;  /* 0x00000001ff1e7807 */ /* 0x000fe20005800000 */
[----:B0-----:R-:W-:Y:S01]  /*12e00*/  @P0 IMAD.WIDE.U32 R28, R203, 0x20, R28 ;  /* 0x00000020cb1c0825 */ /* 0x001fe200078e001c */
[----:B-1----:R-:W-:-:S03]  /*12e10*/  LOP3.LUT R24, R26, R27, RZ, 0xfc, !PT ;  /* 0x0000001b1a187212 */ /* 0x002fc600078efcff */
[----:B------:R-:W-:Y:S01]  /*12e20*/  IMAD.WIDE.U32 R26, R22, 0x8, R214 ;  /* 0x00000008161a7825 */ /* 0x000fe200078e00d6 */
[----:B------:R-:W-:-:S03]  /*12e30*/  LOP3.LUT R25, R31, R30, RZ, 0xfc, !PT ;  /* 0x0000001e1f197212 */ /* 0x000fc600078efcff */
[----:B------:R-:W-:Y:S02]  /*12e40*/  IMAD.WIDE.U32 R30, R203, 0x10, R190 ;  /* 0x00000010cb1e7825 */ /* 0x000fe400078e00be */
[----:B------:R0:W-:Y:S04]  /*12e50*/  STG.E.64 desc[UR6][R26.64], R24 ;  /* 0x000000181a007986 */ /* 0x0001e8000c101b06 */
[----:B------:R1:W5:Y:S04]  /*12e60*/  @P0 LDG.E.128 R88, desc[UR6][R28.64] ;  /* 0x000000061c580981 */ /* 0x000368000c1e1d00 */
        /* <DEDUP_REMOVED lines=19> */
.L_x_26041:
        /* <DEDUP_REMOVED lines=13> */
.L_x_26043:
[----:B------:R-:W-:Y:S05]  /*13070*/  BSYNC.RECONVERGENT B1 ;  /* 0x0000000000017941 */ /* 0x000fea0003800200 */
.L_x_26042:
        /* <DEDUP_REMOVED lines=53> */
.L_x_26040:
[----:B------:R-:W-:Y:S05]  /*133d0*/  BSYNC.RECONVERGENT B0 ;  /* 0x0000000000007941 */ /* 0x000fea0003800200 */
.L_x_26039:
[----:B------:R-:W-:Y:S01]  /*133e0*/  I2FP.F32.U32 R28, R28 ;  /* 0x0000001c001c7245 */ /* 0x000fe20000201000 */
[----:B------:R-:W-:Y:S01]  /*133f0*/  IMAD.U32 R56, R108, 0x10000, RZ ;  /* 0x000100006c387824 */ /* 0x000fe200078e00ff */
[----:B-----5:R-:W-:Y:S01]  /*13400*/  SHF.L.U32 R31, R24, 0x10, RZ ;  /* 0x00000010181f7819 */ /* 0x020fe200000006ff */
        /* <DEDUP_REMOVED lines=22> */
.L_x_26046:
        /* <DEDUP_REMOVED lines=13> */
.L_x_26048:
[----:B------:R-:W-:Y:S05]  /*13640*/  BSYNC.RECONVERGENT B1 ;  /* 0x0000000000017941 */ /* 0x000fea0003800200 */
.L_x_26047:
        /* <DEDUP_REMOVED lines=53> */
.L_x_26045:
[----:B------:R-:W-:Y:S05]  /*139a0*/  BSYNC.RECONVERGENT B0 ;  /* 0x0000000000007941 */ /* 0x000fea0003800200 */
.L_x_26044:
        /* <DEDUP_REMOVED lines=24> */
.L_x_26051:
        /* <DEDUP_REMOVED lines=13> */
.L_x_26053:
[----:B------:R-:W-:Y:S05]  /*13c00*/  BSYNC.RECONVERGENT B1 ;  /* 0x0000000000017941 */ /* 0x000fea0003800200 */
.L_x_26052:
        /* <DEDUP_REMOVED lines=53> */
.L_x_26050:
[----:B------:R-:W-:Y:S05]  /*13f60*/  BSYNC.RECONVERGENT B0 ;  /* 0x0000000000007941 */ /* 0x000fea0003800200 */
.L_x_26049:
        /* <DEDUP_REMOVED lines=24> */
.L_x_26056:
        /* <DEDUP_REMOVED lines=13> */
.L_x_26058:
[----:B------:R-:W-:Y:S05]  /*141c0*/  BSYNC.RECONVERGENT B1 ;  /* 0x0000000000017941 */ /* 0x000fea0003800200 */
.L_x_26057:
[----:B------:R-:W-:Y:S01]  /*141d0*/  LOP3.LUT R34, R18, UR5, R31, 0x96, !PT ;  /* 0x0000000512227c12 */ /* 0x000fe2000f8e961f */
[----:B------:R-:W-:Y:S01]  /*141e0*/  IMAD.WIDE.U32 R28, R2, -0x326172a9, RZ ;  /* 0xcd9e8d57021c7825 */ /* 0x000fe200078e00ff */
[----:B------:R-:W-:-:S03]  /*141f0*/  UIADD3 UR15, UPT, UPT, UR4, -0x61c88647, URZ ;  /* 0x9e3779b9040f7890 */ /* 0x000fc6000fffe0ff */
[----:B------:R-:W-:Y:S01]  /*14200*/  IMAD.WIDE.U32 R34, R34, -0x326172a9, RZ ;  /* 0xcd9e8d5722227825 */ /* 0x000fe200078e00ff */
[----:B------:R-:W-:-:S04]  /*14210*/  LOP3.LUT R29, R5, UR4, R29, 0x96, !PT ;  /* 0x00000004051d7c12 */ /* 0x000fc8000f8e961d */
        /* <DEDUP_REMOVED lines=46> */
[----:B------:R-:W-:Y:S01]  /*14500*/  MOV R29, R32 ;  /* 0x00000020001d7202 */ /* 0x000fe20000000f00 */
[----:B------:R-:W-:-:S07]  /*14510*/  IMAD.MOV.U32 R32, RZ, RZ, R28 ;  /* 0x000000ffff207224 */ /* 0x000fce00078e001c */
.L_x_26055:
[----:B------:R-:W-:Y:S05]  /*14520*/  BSYNC.RECONVERGENT B0 ;  /* 0x0000000000007941 */ /* 0x000fea0003800200 */
.L_x_26054:
        /* <DEDUP_REMOVED lines=23> */
.L_x_26061:
        /* <DEDUP_REMOVED lines=13> */
.L_x_26063:
[----:B------:R-:W-:Y:S05]  /*14770*/  BSYNC.RECONVERGENT B1 ;  /* 0x0000000000017941 */ /* 0x000fea0003800200 */
.L_x_26062:
[----:B------:R-:W-:Y:S01]  /*14780*/  LOP3.LUT R34, R18, UR5, R31, 0x96, !PT ;  /* 0x0000000512227c12 */ /* 0x000fe2000f8e961f */
[----:B------:R-:W-:Y:S01]  /*14790*/  IMAD.WIDE.U32 R28, R2, -0x326172a9, RZ ;  /* 0xcd9e8d57021c7825 */ /* 0x000fe200078e00ff */
[----:B------:R-:W-:Y:S01]  /*147a0*/  UIADD3 UR15, UPT, UPT, UR4, -0x61c88647, URZ ;  /* 0x9e3779b9040f7890 */ /* 0x000fe2000fffe0ff */
[----:B------:R-:W-:Y:S02]  /*147b0*/  MOV R25, R32 ;  /* 0x0000002000197202 */ /* 0x000fe40000000f00 */
        /* <DEDUP_REMOVED lines=49> */
.L_x_26060:
[----:B------:R-:W-:Y:S05]  /*14ad0*/  BSYNC.RECONVERGENT B0 ;  /* 0x0000000000007941 */ /* 0x000fea0003800200 */
.L_x_26059:
        /* <DEDUP_REMOVED lines=24> */
.L_x_26066:
        /* <DEDUP_REMOVED lines=13> */
.L_x_26068:
[----:B------:R-:W-:Y:S05]  /*14d30*/  BSYNC.RECONVERGENT B1 ;  /* 0x0000000000017941 */ /* 0x000fea0003800200 */
.L_x_26067:
        /* <DEDUP_REMOVED lines=53> */
.L_x_26065:
[----:B------:R-:W-:Y:S05]  /*15090*/  BSYNC.RECONVERGENT B0 ;  /* 0x0000000000007941 */ /* 0x000fea0003800200 */
.L_x_26064:
        /* <DEDUP_REMOVED lines=23> */
.L_x_26071:
        /* <DEDUP_REMOVED lines=13> */
.L_x_26073:
[----:B------:R-:W-:Y:S05]  /*152e0*/  BSYNC.RECONVERGENT B1 ;  /* 0x0000000000017941 */ /* 0x000fea0003800200 */
.L_x_26072:
        /* <DEDUP_REMOVED lines=53> */
.L_x_26070:
[----:B------:R-:W-:Y:S05]  /*15640*/  BSYNC.RECONVERGENT B0 ;  /* 0x0000000000007941 */ /* 0x000fea0003800200 */
.L_x_26069:
        /* <DEDUP_REMOVED lines=24> */
.L_x_26076:
        /* <DEDUP_REMOVED lines=15> */
.L_x_26078:
[----:B------:R-:W-:Y:S05]  /*158c0*/  BSYNC.RECONVERGENT B1 ;  /* 0x0000000000017941 */ /* 0x000fea0003800200 */
.L_x_26077:
        /* <DEDUP_REMOVED lines=53> */
.L_x_26075:
[----:B------:R-:W-:Y:S05]  /*15c20*/  BSYNC.RECONVERGENT B0 ;  /* 0x0000000000007941 */ /* 0x000fea0003800200 */
.L_x_26074:
        /* <DEDUP_REMOVED lines=11> */
.L_x_26038:
        /* <DEDUP_REMOVED lines=16> */
.L_x_26082:
        /* <DEDUP_REMOVED lines=13> */
.L_x_26084:
[----:B------:R-:W-:Y:S05]  /*15eb0*/  BSYNC.RECONVERGENT B1 ;  /* 0x0000000000017941 */ /* 0x000fea0003800200 */
.L_x_26083:
        /* <DEDUP_REMOVED lines=53> */
.L_x_26081:
[----:B------:R-:W-:Y:S05]  /*16210*/  BSYNC.RECONVERGENT B0 ;  /* 0x0000000000007941 */ /* 0x000fea0003800200 */
.L_x_26080:
        /* <DEDUP_REMOVED lines=25> */
.L_x_26087:
        /* <DEDUP_REMOVED lines=13> */
.L_x_26089:
[----:B------:R-:W-:Y:S05]  /*16480*/  BSYNC.RECONVERGENT B1 ;  /* 0x0000000000017941 */ /* 0x000fea0003800200 */
.L_x_26088:
        /* <DEDUP_REMOVED lines=53> */
.L_x_26086:
[----:B------:R-:W-:Y:S05]  /*167e0*/  BSYNC.RECONVERGENT B0 ;  /* 0x0000000000007941 */ /* 0x000fea0003800200 */
.L_x_26085:
        /* <DEDUP_REMOVED lines=24> */
.L_x_26092:
        /* <DEDUP_REMOVED lines=13> */
.L_x_26094:
[----:B------:R-:W-:Y:S05]  /*16a40*/  BSYNC.RECONVERGENT B1 ;  /* 0x0000000000017941 */ /* 0x000fea0003800200 */
.L_x_26093:
        /* <DEDUP_REMOVED lines=53> */
.L_x_26091:
[----:B------:R-:W-:Y:S05]  /*16da0*/  BSYNC.RECONVERGENT B0 ;  /* 0x0000000000007941 */ /* 0x000fea0003800200 */
.L_x_26090:
        /* <DEDUP_REMOVED lines=24> */
.L_x_26097:
        /* <DEDUP_REMOVED lines=13> */
.L_x_26099:
[----:B------:R-:W-:Y:S05]  /*17000*/  BSYNC.RECONVERGENT B1 ;  /* 0x0000000000017941 */ /* 0x000fea0003800200 */
.L_x_26098:
        /* <DEDUP_REMOVED lines=53> */
.L_x_26096:
[----:B------:R-:W-:Y:S05]  /*17360*/  BSYNC.RECONVERGENT B0 ;  /* 0x0000000000007941 */ /* 0x000fea0003800200 */
.L_x_26095:
        /* <DEDUP_REMOVED lines=23> */
.L_x_26102:
        /* <DEDUP_REMOVED lines=13> */
.L_x_26104:
[----:B------:R-:W-:Y:S05]  /*175b0*/  BSYNC.RECONVERGENT B1 ;  /* 0x0000000000017941 */ /* 0x000fea0003800200 */
.L_x_26103:
        /* <DEDUP_REMOVED lines=53> */
.L_x_26101:
[----:B------:R-:W-:Y:S05]  /*17910*/  BSYNC.RECONVERGENT B0 ;  /* 0x0000000000007941 */ /* 0x000fea0003800200 */
.L_x_26100:
        /* <DEDUP_REMOVED lines=24> */
.L_x_26107:
        /* <DEDUP_REMOVED lines=13> */
.L_x_26109:
[----:B------:R-:W-:Y:S05]  /*17b70*/  BSYNC.RECONVERGENT B1 ;  /* 0x0000000000017941 */ /* 0x000fea0003800200 */
.L_x_26108:
        /* <DEDUP_REMOVED lines=53> */
.L_x_26106:
[----:B------:R-:W-:Y:S05]  /*17ed0*/  BSYNC.RECONVERGENT B0 ;  /* 0x0000000000007941 */ /* 0x000fea0003800200 */
.L_x_26105:
        /* <DEDUP_REMOVED lines=23> */
.L_x_26112:
        /* <DEDUP_REMOVED lines=13> */
.L_x_26114:
[----:B------:R-:W-:Y:S05]  /*18120*/  BSYNC.RECONVERGENT B1 ;  /* 0x0000000000017941 */ /* 0x000fea0003800200 */
.L_x_26113:
        /* <DEDUP_REMOVED lines=53> */
.L_x_26111:
[----:B------:R-:W-:Y:S05]  /*18480*/  BSYNC.RECONVERGENT B0 ;  /* 0x0000000000007941 */ /* 0x000fea0003800200 */
.L_x_26110:
        /* <DEDUP_REMOVED lines=24> */
.L_x_26117:
        /* <DEDUP_REMOVED lines=15> */
.L_x_26119:
[----:B------:R-:W-:Y:S05]  /*18700*/  BSYNC.RECONVERGENT B1 ;  /* 0x0000000000017941 */ /* 0x000fea0003800200 */
.L_x_26118:
        /* <DEDUP_REMOVED lines=53> */
.L_x_26116:
[----:B------:R-:W-:Y:S05]  /*18a60*/  BSYNC.RECONVERGENT B0 ;  /* 0x0000000000007941 */ /* 0x000fea0003800200 */
.L_x_26115:
        /* <DEDUP_REMOVED lines=9> */
[----:B------:R-:W-:-:S10]  /*18b00*/  FMUL.FTZ R55, R55, R26 ;  /* 0x0000001a37377220 */ /* 0x000fd40000410000 */
.L_x_26079:
[----:B------:R-:W-:Y:S01]  /*18b10*/  SEL R27, RZ, 0x10000, !P5 ;  /* 0x00010000ff1b7807 */ /* 0x000fe20006800000 */
[----:B------:R-:W-:Y:S01]  /*18b20*/  VIADD R204, R21, 0x80 ;  /* 0x0000008015cc7836 */ /* 0x000fe20000000000 */
[----:B------:R-:W-:Y:S01]  /*18b30*/  ISETP.NE.AND P5, PT, R24, RZ, PT ;  /* 0x000000ff1800720c */ /* 0x000fe20003fa5270 */
[----:B------:R-:W-:Y:S01]  /*18b40*/  IMAD.WIDE.U32 R24, R203, 0x20, R188 ;  /* 0x00000020cb187825 */ /* 0x000fe200078e00bc */
[----:B------:R-:W-:Y:S02]  /*18b50*/  SEL R26, RZ, 0x1000000, !P6 ;  /* 0x01000000ff1a7807 */ /* 0x000fe40007000000 */
[----:B------:R-:W-:Y:S02]  /*18b60*/  SEL R34, RZ, 0x100, !P4 ;  /* 0x00000100ff227807 */ /* 0x000fe40006000000 */
[----:B------:R-:W-:Y:S01]  /*18b70*/  STG.E.128 desc[UR6][R24.64], R56 ;  /* 0x0000003818007986 */ /* 0x000fe2000c101d06 */
[----:B------:R-:W-:Y:S02]  /*18b80*/  ISETP.NE.AND P6, PT, R33, RZ, PT ;  /* 0x000000ff2100720c */ /* 0x000fe40003fc5270 */
[----:B------:R-:W-:Y:S01]  /*18b90*/  LOP3.LUT R34, R34, R26, R27, 0xfe, !PT ;  /* 0x0000001a22227212 */ /* 0x000fe200078efe1b */
[----:B------:R0:W-:Y:S01]  /*18ba0*/  STG.E.128 desc[UR6][R24.64+0x10], R52 ;  /* 0x0000103418007986 */ /* 0x0001e2000c101d06 */
[----:B------:R-:W-:-:S02]  /*18bb0*/  SEL R28, RZ, 0x1000000, !P2 ;  /* 0x01000000ff1c7807 */ /* 0x000fc40005000000 */
[----:B------:R-:W-:Y:S02]  /*18bc0*/  SEL R27, RZ, 0x10000, !P1 ;  /* 0x00010000ff1b7807 */ /* 0x000fe40004800000 */
[----:B------:R-:W-:Y:S02]  /*18bd0*/  SEL R26, RZ, 0x100, !P5 ;  /* 0x00000100ff1a7807 */ /* 0x000fe40006800000 */
[----:B------:R-:W-:Y:S02]  /*18be0*/  SEL R29, RZ, 0x1, !P6 ;  /* 0x00000001ff1d7807 */ /* 0x000fe40007000000 */
[----:B------:R-:W-:Y:S02]  /*18bf0*/  LOP3.LUT R26, R26, R28, R27, 0xfe, !PT ;  /* 0x0000001c1a1a7212 */ /* 0x000fe400078efe1b */
[----:B------:R-:W-:Y:S02]  /*18c00*/  SEL R27, RZ, 0x1, !P3 ;  /* 0x00000001ff1b7807 */ /* 0x000fe40005800000 */
[----:B------:R-:W-:Y:S01]  /*18c10*/  LOP3.LUT R26, R26, R29, RZ, 0xfc, !PT ;  /* 0x0000001d1a1a7212 */ /* 0x000fe200078efcff */
[----:B------:R-:W-:Y:S01]  /*18c20*/  IMAD.WIDE.U32 R28, R203, 0x8, R214 ;  /* 0x00000008cb1c7825 */ /* 0x000fe200078e00d6 */
[----:B------:R-:W-:Y:S01]  /*18c30*/  LOP3.LUT R27, R34, R27, RZ, 0xfc, !PT ;  /* 0x0000001b221b7212 */ /* 0x000fe200078efcff */
[----:B0-----:R-:W0:Y:S04]  /*18c40*/  @P0 LDC.64 R24, c[0x0][0x3a0] ;  /* 0x0000e800ff180b82 */ /* 0x001e280000000a00 */
[----:B------:R1:W-:Y:S01]  /*18c50*/  STG.E.64 desc[UR6][R28.64], R26 ;  /* 0x0000001a1c007986 */ /* 0x0003e2000c101b06 */
[----:B0-----:R-:W-:-:S05]  /*18c60*/  @P0 IMAD.WIDE.U32 R24, R204, 0x20, R24 ;  /* 0x00000020cc180825 */ /* 0x001fca00078e0018 */
[----:B------:R-:W5:Y:S04]  /*18c70*/  @P0 LDG.E.128 R88, desc[UR6][R24.64] ;  /* 0x0000000618580981 */ /* 0x000f68000c1e1d00 */
[----:B------:R0:W5:Y:S02]  /*18c80*/  @P0 LDG.E.128 R84, desc[UR6][R24.64+0x10] ;  /* 0x0000100618540981 */ /* 0x000164000c1e1d00 */
[----:B0-----:R-:W-:-:S06]  /*18c90*/  IMAD.WIDE.U32 R24, R204, 0x10, R190 ;  /* 0x00000010cc187825 */ /* 0x001fcc00078e00be */
[----:B-1----:R-:W5:Y:S01]  /*18ca0*/  LDG.E.128 R24, desc[UR6][R24.64] ;  /* 0x0000000618187981 */ /* 0x002f62000c1e1d00 */
        /* <DEDUP_REMOVED lines=17> */
.L_x_26123:
        /* <DEDUP_REMOVED lines=12> */
.L_x_26125:
[----:B------:R-:W-:Y:S05]  /*18e80*/  BSYNC.RECONVERGENT B1 ;  /* 0x0000000000017941 */ /* 0x000fea0003800200 */
.L_x_26124:
[----:B------:R-:W-:Y:S01]  /*18e90*/  IMAD.WIDE.U32 R30, R4, -0x2daee0ad, RZ ;  /* 0xd2511f53041e7825 */ /* 0x000fe200078e00ff */
[----:B------:R-:W-:-:S03]  /*18ea0*/  UIADD3 UR15, UPT, UPT, UR4, -0x61c88647, URZ ;  /* 0x9e3779b9040f7890 */ /* 0x000fc6000fffe0ff */
[----:B------:R-:W-:Y:S01]  /*18eb0*/  IMAD.WIDE.U32 R28, R2, -0x326172a9, RZ ;  /* 0xcd9e8d57021c7825 */ /* 0x000fe200078e00ff */
[----:B------:R-:W-:-:S04]  /*18ec0*/  LOP3.LUT R34, R18, UR5, R31, 0x96, !PT ;  /* 0x0000000512227c12 */ /* 0x000fc8000f8e961f */
[----:B------:R-:W-:Y:S01]  /*18ed0*/  LOP3.LUT R29, R5, UR4, R29, 0x96, !PT ;  /* 0x00000004051d7c12 */ /* 0x000fe2000f8e961d */
        /* <DEDUP_REMOVED lines=43> */
[----:B------:R-:W-:Y:S01]  /*19190*/  HFMA2 R34, -RZ, RZ, 0, 0 ;  /* 0x00000000ff227431 */ /* 0x000fe200000001ff */
[----:B------:R-:W-:Y:S01]  /*191a0*/  LOP3.LUT R23, R195, R28, R211, 0x96, !PT ;  /* 0x0000001cc3177212 */ /* 0x000fe200078e96d3 */
[----:B------:R-:W-:-:S04]  /*191b0*/  IMAD.WIDE.U32 R28, R29, -0x2daee0ad, RZ ;  /* 0xd2511f531d1c7825 */ /* 0x000fc800078e00ff */
[----:B------:R-:W-:Y:S01]  /*191c0*/  IMAD.MOV.U32 R31, RZ, RZ, R28 ;  /* 0x000000ffff1f7224 */ /* 0x000fe200078e001c */
[----:B------:R-:W-:Y:S01]  /*191d0*/  LOP3.LUT R0, R30, UR15, R29, 0x96, !PT ;  /* 0x0000000f1e007c12 */ /* 0x000fe2000f8e961d */
[----:B------:R-:W-:-:S07]  /*191e0*/  IMAD.MOV.U32 R28, RZ, RZ, R32 ;  /* 0x000000ffff1c7224 */ /* 0x000fce00078e0020 */
.L_x_26122:
[----:B------:R-:W-:Y:S05]  /*191f0*/  BSYNC.RECONVERGENT B0 ;  /* 0x0000000000007941 */ /* 0x000fea0003800200 */
.L_x_26121:
[----:B------:R-:W-:Y:S01]  /*19200*/  I2FP.F32.U32 R28, R28 ;  /* 0x0000001c001c7245 */ /* 0x000fe20000201000 */
[----:B-----5:R-:W-:Y:S01]  /*19210*/  IMAD.U32 R33, R24, 0x10000, RZ ;  /* 0x0001000018217824 */ /* 0x020fe200078e00ff */
[----:B------:R-:W-:Y:S01]  /*19220*/  ISETP.NE.AND P2, PT, R34, 0x1, PT ;  /* 0x000000012200780c */ /* 0x000fe20003f45270 */
[----:B------:R-:W-:Y:S01]  /*19230*/  IMAD.U32 R48, R104, 0x10000, RZ ;  /* 0x0001000068307824 */ /* 0x000fe200078e00ff */
[----:B------:R-:W-:Y:S01]  /*19240*/  LOP3.LUT R20, R20, 0xfffffffb, RZ, 0xc0, !PT ;  /* 0xfffffffb14147812 */ /* 0x000fe200078ec0ff */
[----:B------:R-:W-:Y:S01]  /*19250*/  FFMA.FTZ R29, R28, R193, 1.1641532182693481445e-10 ;  /* 0x2f0000001c1d7423 */ /* 0x000fe200000100c1 */
[----:B------:R-:W-:Y:S01]  /*19260*/  FMUL.FTZ R28, R33, R192 ;  /* 0x000000c0211c7220 */ /* 0x000fe20000410000 */
[----:B------:R-:W-:Y:S01]  /*19270*/  BSSY.RECONVERGENT B0, `(.L_x_26126) ;  /* 0x0000056000007945 */ /* 0x000fe20003800200 */
[----:B------:R-:W-:Y:S01]  /*19280*/  HFMA2 R30, -RZ, RZ, 0, 1.1920928955078125e-07 ;  /* 0x00000002ff1e7431 */ /* 0x000fe200000001ff */
[----:B------:R-:W-:Y:S01]  /*19290*/  PRMT R24, R24, 0x7632, R24 ;  /* 0x0000763218187816 */ /* 0x000fe20000000018 */
[----:B------:R-:W-:Y:S01]  /*192a0*/  FMUL.FTZ R28, R28, R201 ;  /* 0x000000c91c1c7220 */ /* 0x000fe20000410000 */
[----:B------:R-:W-:-:S04]  /*192b0*/  FSETP.GTU.FTZ.AND P1, PT, R29, R202, PT ;  /* 0x000000ca1d00720b */ /* 0x000fc80003f3c000 */
        /* <DEDUP_REMOVED lines=14> */
.L_x_26128:
        /* <DEDUP_REMOVED lines=12> */
.L_x_26130:
[----:B------:R-:W-:Y:S05]  /*19460*/  BSYNC.RECONVERGENT B1 ;  /* 0x0000000000017941 */ /* 0x000fea0003800200 */
.L_x_26129:
        /* <DEDUP_REMOVED lines=52> */
[----:B------:R-:W-:Y:S02]  /*197b0*/  IMAD.MOV.U32 R29, RZ, RZ, R31 ;  /* 0x000000ffff1d7224 */ /* 0x000fe400078e001f */
[----:B------:R-:W-:-:S07]  /*197c0*/  IMAD.MOV.U32 R31, RZ, RZ, R28 ;  /* 0x000000ffff1f7224 */ /* 0x000fce00078e001c */
.L_x_26127:
[----:B------:R-:W-:Y:S05]  /*197d0*/  BSYNC.RECONVERGENT B0 ;  /* 0x0000000000007941 */ /* 0x000fea0003800200 */
.L_x_26126:
        /* <DEDUP_REMOVED lines=8> */
[----:B------:R-:W-:Y:S02]  /*19860*/  HFMA2 R28, -RZ, RZ, 0, 1.1920928955078125e-07 ;  /* 0x00000002ff1c7431 */ /* 0x000fe400000001ff */
        /* <DEDUP_REMOVED lines=16> */
.L_x_26133:
        /* <DEDUP_REMOVED lines=12> */
.L_x_26135:
[----:B------:R-:W-:Y:S05]  /*19a30*/  BSYNC.RECONVERGENT B1 ;  /* 0x0000000000017941 */ /* 0x000fea0003800200 */
.L_x_26134:
        /* <DEDUP_REMOVED lines=51> */
[----:B------:R-:W-:Y:S02]  /*19d70*/  IMAD.MOV.U32 R31, RZ, RZ, R28 ;  /* 0x000000ffff1f7224 */ /* 0x000fe400078e001c */
[----:B------:R-:W-:Y:S01]  /*19d80*/  HFMA2 R28, -RZ, RZ, 0, 0 ;  /* 0x00000000ff1c7431 */ /* 0x000fe200000001ff */
[----:B------:R-:W-:-:S07]  /*19d90*/  LOP3.LUT R0, R32, UR15, R29, 0x96, !PT ;  /* 0x0000000f20007c12 */ /* 0x000fce000f8e961d */
.L_x_26132:
[----:B------:R-:W-:Y:S05]  /*19da0*/  BSYNC.RECONVERGENT B0 ;  /* 0x0000000000007941 */ /* 0x000fea0003800200 */
.L_x_26131:
        /* <DEDUP_REMOVED lines=8> */
[----:B------:R-:W-:Y:S01]  /*19e30*/  PRMT R30, R25, 0x7632, R30 ;  /* 0x00007632191e7816 */ /* 0x000fe2000000001e */
[----:B------:R-:W-:Y:S02]  /*19e40*/  IMAD.MOV.U32 R25, RZ, RZ, R210 ;  /* 0x000000ffff197224 */ /* 0x000fe400078e00d2 */
        /* <DEDUP_REMOVED lines=14> */
.L_x_26138:
        /* <DEDUP_REMOVED lines=12> */
.L_x_26140:
[----:B------:R-:W-:Y:S05]  /*19ff0*/  BSYNC.RECONVERGENT B1 ;  /* 0x0000000000017941 */ /* 0x000fea0003800200 */
.L_x_26139:
        /* <DEDUP_REMOVED lines=50> */
[----:B------:R-:W-:-:S05]  /*1a320*/  IMAD.WIDE.U32 R24, R25, -0x2daee0ad, RZ ;  /* 0xd2511f5319187825 */ /* 0x000fca00078e00ff */
[----:B------:R-:W-:Y:S01]  /*1a330*/  LOP3.LUT R0, R28, UR15, R25, 0x96, !PT ;  /* 0x0000000f1c007c12 */ /* 0x000fe2000f8e9619 */
[----:B------:R-:W-:Y:S02]  /*1a340*/  IMAD.MOV.U32 R25, RZ, RZ, R31 ;  /* 0x000000ffff197224 */ /* 0x000fe400078e001f */
[----:B------:R-:W-:-:S07]  /*1a350*/  IMAD.MOV.U32 R31, RZ, RZ, R24 ;  /* 0x000000ffff1f7224 */ /* 0x000fce00078e0018 */
.L_x_26137:
[----:B------:R-:W-:Y:S05]  /*1a360*/  BSYNC.RECONVERGENT B0 ;  /* 0x0000000000007941 */ /* 0x000fea0003800200 */
.L_x_26136:
        /* <DEDUP_REMOVED lines=23> */
.L_x_26143:
        /* <DEDUP_REMOVED lines=12> */
.L_x_26145:
[----:B------:R-:W-:Y:S05]  /*1a5a0*/  BSYNC.RECONVERGENT B1 ;  /* 0x0000000000017941 */ /* 0x000fea0003800200 */
.L_x_26144:
        /* <DEDUP_REMOVED lines=51> */
[----:B------:R-:W-:Y:S02]  /*1a8e0*/  HFMA2 R28, -RZ, RZ, 0, 0 ;  /* 0x00000000ff1c7431 */ /* 0x000fe400000001ff */
[----:B------:R-:W-:Y:S02]  /*1a8f0*/  IMAD.MOV.U32 R25, RZ, RZ, R31 ;  /* 0x000000ffff197224 */ /* 0x000fe400078e001f */
[----:B------:R-:W-:-:S07]  /*1a900*/  IMAD.MOV.U32 R31, RZ, RZ, R24 ;  /* 0x000000ffff1f7224 */ /* 0x000fce00078e0018 */
.L_x_26142:
[----:B------:R-:W-:Y:S05]  /*1a910*/  BSYNC.RECONVERGENT B0 ;  /* 0x0000000000007941 */ /* 0x000fea0003800200 */
.L_x_26141:
        /* <DEDUP_REMOVED lines=24> */
.L_x_26148:
        /* <DEDUP_REMOVED lines=12> */
.L_x_26150:
[----:B------:R-:W-:Y:S05]  /*1ab60*/  BSYNC.RECONVERGENT B1 ;  /* 0x0000000000017941 */ /* 0x000fea0003800200 */
.L_x_26149:
        /* <DEDUP_REMOVED lines=54> */
.L_x_26147:
[----:B------:R-:W-:Y:S05]  /*1aed0*/  BSYNC.RECONVERGENT B0 ;  /* 0x0000000000007941 */ /* 0x000fea0003800200 */
.L_x_26146:
        /* <DEDUP_REMOVED lines=23> */
.L_x_26153:
        /* <DEDUP_REMOVED lines=12> */
.L_x_26155:
[----:B------:R-:W-:Y:S05]  /*1b110*/  BSYNC.RECONVERGENT B1 ;  /* 0x0000000000017941 */ /* 0x000fea0003800200 */
.L_x_26154:
        /* <DEDUP_REMOVED lines=54> */
.L_x_26152:
[----:B------:R-:W-:Y:S05]  /*1b480*/  BSYNC.RECONVERGENT B0 ;  /* 0x0000000000007941 */ /* 0x000fea0003800200 */
.L_x_26151:
        /* <DEDUP_REMOVED lines=24> */
.L_x_26158:
[----:B------:R-:W-:Y:S01]  /*1b610*/  IADD3 R4, PT, PT, R4, 0x1, RZ ;  /* 0x0000000104047810 */ /* 0x000fe20007ffe0ff */
[----:B------:R-:W-:Y:S03]  /*1b620*/  BSSY.RECONVERGENT B1, `(.L_x_26159) ;  /* 0x000000d000017945 */ /* 0x000fe60003800200 */
[----:B------:R-:W-:-:S13]  /*1b630*/  ISETP.NE.AND P6, PT, R4, RZ, PT ;  /* 0x000000ff0400720c */ /* 0x000fda0003fc5270 */
        /* <DEDUP_REMOVED lines=11> */
.L_x_26160:
[----:B------:R-:W-:Y:S05]  /*1b6f0*/  BSYNC.RECONVERGENT B1 ;  /* 0x0000000000017941 */ /* 0x000fea0003800200 */
.L_x_26159:
        /* <DEDUP_REMOVED lines=54> */
.L_x_26157:
[----:B------:R-:W-:Y:S05]  /*1ba60*/  BSYNC.RECONVERGENT B0 ;  /* 0x0000000000007941 */ /* 0x000fea0003800200 */
.L_x_26156:
        /* <DEDUP_REMOVED lines=11> */
.L_x_26120:
        /* <DEDUP_REMOVED lines=16> */
.L_x_26164:
        /* <DEDUP_REMOVED lines=12> */
.L_x_26166:
[----:B------:R-:W-:Y:S05]  /*1bce0*/  BSYNC.RECONVERGENT B1 ;  /* 0x0000000000017941 */ /* 0x000fea0003800200 */
.L_x_26165:
        /* <DEDUP_REMOVED lines=54> */
.L_x_26163:
[----:B------:R-:W-:Y:S05]  /*1c050*/  BSYNC.RECONVERGENT B0 ;  /* 0x0000000000007941 */ /* 0x000fea0003800200 */
.L_x_26162:
        /* <DEDUP_REMOVED lines=11> */
[----:B------:R-:W-:-:S03]  /*1c110*/  IMAD.U32 R29, R104, 0x10000, RZ ;  /* 0x00010000681d7824 */ /* 0x000fc600078e00ff */
        /* <DEDUP_REMOVED lines=14> */
.L_x_26169:
        /* <DEDUP_REMOVED lines=12> */
.L_x_26171:
[----:B------:R-:W-:Y:S05]  /*1c2c0*/  BSYNC.RECONVERGENT B1 ;  /* 0x0000000000017941 */ /* 0x000fea0003800200 */
.L_x_26170:
        /* <DEDUP_REMOVED lines=54> */
.L_x_26168:
[----:B------:R-:W-:Y:S05]  /*1c630*/  BSYNC.RECONVERGENT B0 ;  /* 0x0000000000007941 */ /* 0x000fea0003800200 */
.L_x_26167:
        /* <DEDUP_REMOVED lines=25> */
.L_x_26174:
        /* <DEDUP_REMOVED lines=12> */
.L_x_26176:
[----:B------:R-:W-:Y:S05]  /*1c890*/  BSYNC.RECONVERGENT B1 ;  /* 0x0000000000017941 */ /* 0x000fea0003800200 */
.L_x_26175:
        /* <DEDUP_REMOVED lines=54> */
.L_x_26173:
[----:B------:R-:W-:Y:S05]  /*1cc00*/  BSYNC.RECONVERGENT B0 ;  /* 0x0000000000007941 */ /* 0x000fea0003800200 */
.L_x_26172:
        /* <DEDUP_REMOVED lines=24> */
.L_x_26179:
        /* <DEDUP_REMOVED lines=12> */
.L_x_26181:
[----:B------:R-:W-:Y:S05]  /*1ce50*/  BSYNC.RECONVERGENT B1 ;  /* 0x0000000000017941 */ /* 0x000fea0003800200 */
.L_x_26180:
        /* <DEDUP_REMOVED lines=54> */
.L_x_26178:
[----:B------:R-:W-:Y:S05]  /*1d1c0*/  BSYNC.RECONVERGENT B0 ;  /* 0x0000000000007941 */ /* 0x000fea0003800200 */
.L_x_26177:
        /* <DEDUP_REMOVED lines=23> */
.L_x_26184:
        /* <DEDUP_REMOVED lines=12> */
.L_x_26186:
[----:B------:R-:W-:Y:S05]  /*1d400*/  BSYNC.RECONVERGENT B1 ;  /* 0x0000000000017941 */ /* 0x000fea0003800200 */
.L_x_26185:
        /* <DEDUP_REMOVED lines=54> */
.L_x_26183:
[----:B------:R-:W-:Y:S05]  /*1d770*/  BSYNC.RECONVERGENT B0 ;  /* 0x0000000000007941 */ /* 0x000fea0003800200 */
.L_x_26182:
        /* <DEDUP_REMOVED lines=24> */
.L_x_26189:
        /* <DEDUP_REMOVED lines=12> */
.L_x_26191:
[----:B------:R-:W-:Y:S05]  /*1d9c0*/  BSYNC.RECONVERGENT B1 ;  /* 0x0000000000017941 */ /* 0x000fea0003800200 */
.L_x_26190:
        /* <DEDUP_REMOVED lines=54> */
.L_x_26188:
[----:B------:R-:W-:Y:S05]  /*1dd30*/  BSYNC.RECONVERGENT B0 ;  /* 0x0000000000007941 */ /* 0x000fea0003800200 */
.L_x_26187:
        /* <DEDUP_REMOVED lines=23> */
.L_x_26194:
        /* <DEDUP_REMOVED lines=12> */
.L_x_26196:
[----:B------:R-:W-:Y:S05]  /*1df70*/  BSYNC.RECONVERGENT B1 ;  /* 0x0000000000017941 */ /* 0x000fea0003800200 */
.L_x_26195:
        /* <DEDUP_REMOVED lines=54> */
.L_x_26193:
[----:B------:R-:W-:Y:S05]  /*1e2e0*/  BSYNC.RECONVERGENT B0 ;  /* 0x0000000000007941 */ /* 0x000fea0003800200 */
.L_x_26192:
        /* <DEDUP_REMOVED lines=24> */
.L_x_26199:
        /* <DEDUP_REMOVED lines=14> */
.L_x_26201:
[----:B------:R-:W-:Y:S05]  /*1e550*/  BSYNC.RECONVERGENT B1 ;  /* 0x0000000000017941 */ /* 0x000fea0003800200 */
.L_x_26200:
        /* <DEDUP_REMOVED lines=54> */
.L_x_26198:
[----:B------:R-:W-:Y:S05]  /*1e8c0*/  BSYNC.RECONVERGENT B0 ;  /* 0x0000000000007941 */ /* 0x000fea0003800200 */
.L_x_26197:
        /* <DEDUP_REMOVED lines=10> */
.L_x_26161:
[----:B------:R-:W-:Y:S01]  /*1e970*/  IMAD.WIDE.U32 R24, R204, 0x20, R188 ;  /* 0x00000020cc187825 */ /* 0x000fe200078e00bc */
[----:B------:R-:W-:Y:S02]  /*1e980*/  SEL R26, RZ, 0x1000000, !P6 ;  /* 0x01000000ff1a7807 */ /* 0x000fe40007000000 */
[----:B------:R-:W-:Y:S02]  /*1e990*/  SEL R27, RZ, 0x10000, !P5 ;  /* 0x00010000ff1b7807 */ /* 0x000fe40006800000 */
[----:B------:R-:W-:Y:S01]  /*1e9a0*/  STG.E.128 desc[UR6][R24.64], R48 ;  /* 0x0000003018007986 */ /* 0x000fe2000c101d06 */
[----:B------:R-:W-:Y:S02]  /*1e9b0*/  SEL R30, RZ, 0x100, !P4 ;  /* 0x00000100ff1e7807 */ /* 0x000fe40006000000 */
[----:B------:R-:W-:Y:S01]  /*1e9c0*/  LOP3.LUT P5, RZ, R20, 0x2, RZ, 0xc0, !PT ;  /* 0x0000000214ff7812 */ /* 0x000fe200078ac0ff */
[----:B------:R0:W-:Y:S01]  /*1e9d0*/  STG.E.128 desc[UR6][R24.64+0x10], R44 ;  /* 0x0000102c18007986 */ /* 0x0001e2000c101d06 */
[----:B------:R-:W-:-:S02]  /*1e9e0*/  LOP3.LUT R30, R30, R26, R27, 0xfe, !PT ;  /* 0x0000001a1e1e7212 */ /* 0x000fc400078efe1b */
[----:B------:R-:W-:Y:S02]  /*1e9f0*/  LOP3.LUT P6, RZ, R20, 0x4, RZ, 0xc0, !PT ;  /* 0x0000000414ff7812 */ /* 0x000fe400078cc0ff */
[----:B------:R-:W-:Y:S02]  /*1ea00*/  SEL R28, RZ, 0x1000000, !P2 ;  /* 0x01000000ff1c7807 */ /* 0x000fe40005000000 */
[----:B------:R-:W-:Y:S02]  /*1ea10*/  SEL R27, RZ, 0x10000, !P1 ;  /* 0x00010000ff1b7807 */ /* 0x000fe40004800000 */
[----:B------:R-:W-:Y:S02]  /*1ea20*/  SEL R26, RZ, 0x100, !P5 ;  /* 0x00000100ff1a7807 */ /* 0x000fe40006800000 */
[----:B------:R-:W-:Y:S02]  /*1ea30*/  SEL R29, RZ, 0x1, !P6 ;  /* 0x00000001ff1d7807 */ /* 0x000fe40007000000 */
[----:B------:R-:W-:-:S02]  /*1ea40*/  LOP3.LUT R26, R26, R28, R27, 0xfe, !PT ;  /* 0x0000001c1a1a7212 */ /* 0x000fc400078efe1b */
[----:B------:R-:W-:Y:S02]  /*1ea50*/  SEL R27, RZ, 0x1, !P3 ;  /* 0x00000001ff1b7807 */ /* 0x000fe40005800000 */
[----:B------:R-:W-:Y:S01]  /*1ea60*/  IADD3 R205, PT, PT, R21, 0xa0, RZ ;  /* 0x000000a015cd7810 */ /* 0x000fe20007ffe0ff */
[----:B0-----:R-:W0:Y:S01]  /*1ea70*/  @P0 LDC.64 R24, c[0x0][0x3a0] ;  /* 0x0000e800ff180b82 */ /* 0x001e220000000a00 */
[----:B------:R-:W-:Y:S01]  /*1ea80*/  LOP3.LUT R26, R26, R29, RZ, 0xfc, !PT ;  /* 0x0000001d1a1a7212 */ /* 0x000fe200078efcff */
[----:B------:R-:W-:Y:S01]  /*1ea90*/  IMAD.WIDE.U32 R28, R204, 0x8, R214 ;  /* 0x00000008cc1c7825 */ /* 0x000fe200078e00d6 */
[----:B------:R-:W-:-:S05]  /*1eaa0*/  LOP3.LUT R27, R30, R27, RZ, 0xfc, !PT ;  /* 0x0000001b1e1b7212 */ /* 0x000fca00078efcff */
        /* <DEDUP_REMOVED lines=23> */
.L_x_26205:
        /* <DEDUP_REMOVED lines=12> */
.L_x_26207:
[----:B------:R-:W-:Y:S05]  /*1ece0*/  BSYNC.RECONVERGENT B1 ;  /* 0x0000000000017941 */ /* 0x000fea0003800200 */
.L_x_26206:
        /* <DEDUP_REMOVED lines=45> */
[----:B------:R-:W-:Y:S01]  /*1efc0*/  IMAD.WIDE.U32 R210, R210, -0x326172a9, RZ ;  /* 0xcd9e8d57d2d27825 */ /* 0x000fe200078e00ff */
[----:B------:R-:W-:Y:S01]  /*1efd0*/  LOP3.LUT R32, R32, UR15, R29, 0x96, !PT ;  /* 0x0000000f20207c12 */ /* 0x000fe2000f8e961d */
[----:B------:R-:W-:Y:S01]  /*1efe0*/  UIADD3 UR15, UPT, UPT, UR5, -0x695add53, URZ ;  /* 0x96a522ad050f7890 */ /* 0x000fe2000fffe0ff */
[----:B------:R-:W-:Y:S02]  /*1eff0*/  MOV R29, R31 ;  /* 0x0000001f001d7202 */ /* 0x000fe40000000f00 */
[----:B------:R-:W-:Y:S01]  /*1f000*/  LOP3.LUT R23, R195, R28, R211, 0x96, !PT ;  /* 0x0000001cc3177212 */ /* 0x000fe200078e96d3 */
[----:B------:R-:W-:-:S04]  /*1f010*/  IMAD.WIDE.U32 R32, R32, -0x2daee0ad, RZ ;  /* 0xd2511f5320207825 */ /* 0x000fc800078e00ff */
[----:B------:R-:W-:Y:S01]  /*1f020*/  IMAD.MOV.U32 R30, RZ, RZ, R32 ;  /* 0x000000ffff1e7224 */ /* 0x000fe200078e0020 */
[----:B------:R-:W-:Y:S01]  /*1f030*/  LOP3.LUT R0, R34, UR15, R33, 0x96, !PT ;  /* 0x0000000f22007c12 */ /* 0x000fe2000f8e9621 */
[----:B------:R-:W-:-:S07]  /*1f040*/  IMAD.MOV.U32 R28, RZ, RZ, RZ ;  /* 0x000000ffff1c7224 */ /* 0x000fce00078e00ff */
.L_x_26204:
[----:B------:R-:W-:Y:S05]  /*1f050*/  BSYNC.RECONVERGENT B0 ;  /* 0x0000000000007941 */ /* 0x000fea0003800200 */
.L_x_26203:
[----:B------:R-:W-:Y:S01]  /*1f060*/  I2FP.F32.U32 R32, R29 ;  /* 0x0000001d00207245 */ /* 0x000fe20000201000 */
[----:B------:R-:W-:Y:S01]  /*1f070*/  BSSY.RECONVERGENT B0, `(.L_x_26208) ;  /* 0x000005c000007945 */ /* 0x000fe20003800200 */
[----:B------:R-:W-:Y:S01]  /*1f080*/  ISETP.NE.AND P2, PT, R28, 0x1, PT ;  /* 0x000000011c00780c */ /* 0x000fe20003f45270 */
[----:B------:R-:W-:Y:S01]  /*1f090*/  IMAD.MOV.U32 R31, RZ, RZ, 0x2 ;  /* 0x00000002ff1f7424 */ /* 0x000fe200078e00ff */
[----:B------:R-:W-:Y:S01]  /*1f0a0*/  SHF.L.U32 R40, R100, 0x10, RZ ;  /* 0x0000001064287819 */ /* 0x000fe200000006ff */
[----:B------:R-:W-:Y:S01]  /*1f0b0*/  FFMA.FTZ R29, R32, R193, 1.1641532182693481445e-10 ;  /* 0x2f000000201d7423 */ /* 0x000fe200000100c1 */
[----:B------:R-:W-:-:S04]  /*1f0c0*/  LOP3.LUT R20, R20, 0xfffffffb, RZ, 0xc0, !PT ;  /* 0xfffffffb14147812 */ /* 0x000fc800078ec0ff */
[----:B------:R-:W-:Y:S01]  /*1f0d0*/  FSETP.GTU.FTZ.AND P1, PT, R29, R202, PT ;  /* 0x000000ca1d00720b */ /* 0x000fe20003f3c000 */
[C---:B-----5:R-:W-:Y:S01]  /*1f0e0*/  IMAD.U32 R29, R24.reuse, 0x10000, RZ ;  /* 0x00010000181d7824 */ /* 0x060fe200078e00ff */
[----:B------:R-:W-:-:S03]  /*1f0f0*/  PRMT R24, R24, 0x7632, R24 ;  /* 0x0000763218187816 */ /* 0x000fc60000000018 */
        /* <DEDUP_REMOVED lines=16> */
.L_x_26210:
        /* <DEDUP_REMOVED lines=12> */
.L_x_26212:
[----:B------:R-:W-:Y:S05]  /*1f2c0*/  BSYNC.RECONVERGENT B1 ;  /* 0x0000000000017941 */ /* 0x000fea0003800200 */
.L_x_26211:
        /* <DEDUP_REMOVED lines=48> */
[----:B------:R-:W-:Y:S02]  /*1f5d0*/  UIADD3 UR15, UPT, UPT, UR5, -0x695add53, URZ ;  /* 0x96a522ad050f7890 */ /* 0x000fe4000fffe0ff */
[----:B------:R-:W-:Y:S01]  /*1f5e0*/  IMAD.MOV.U32 R29, RZ, RZ, R30 ;  /* 0x000000ffff1d7224 */ /* 0x000fe200078e001e */
[----:B------:R-:W-:Y:S01]  /*1f5f0*/  LOP3.LUT R23, R195, R28, R211, 0x96, !PT ;  /* 0x0000001cc3177212 */ /* 0x000fe200078e96d3 */
[----:B------:R-:W-:-:S05]  /*1f600*/  IMAD.WIDE.U32 R32, R32, -0x2daee0ad, RZ ;  /* 0xd2511f5320207825 */ /* 0x000fca00078e00ff */
[----:B------:R-:W-:Y:S02]  /*1f610*/  LOP3.LUT R0, R34, UR15, R33, 0x96, !PT ;  /* 0x0000000f22007c12 */ /* 0x000fe4000f8e9621 */
[----:B------:R-:W-:-:S07]  /*1f620*/  MOV R30, R32 ;  /* 0x00000020001e7202 */ /* 0x000fce0000000f00 */
.L_x_26209:
[----:B------:R-:W-:Y:S05]  /*1f630*/  BSYNC.RECONVERGENT B0 ;  /* 0x0000000000007941 */ /* 0x000fea0003800200 */
.L_x_26208:
[----:B------:R-:W-:Y:S01]  /*1f640*/  I2FP.F32.U32 R28, R29 ;  /* 0x0000001d001c7245 */ /* 0x000fe20000201000 */
[----:B------:R-:W-:Y:S01]  /*1f650*/  BSSY.RECONVERGENT B0, `(.L_x_26213) ;  /* 0x000005b000007945 */ /* 0x000fe20003800200 */
[----:B------:R-:W-:Y:S02]  /*1f660*/  ISETP.NE.AND P2, PT, R31, 0x1, PT ;  /* 0x000000011f00780c */ /* 0x000fe40003f45270 */
[----:B------:R-:W-:Y:S01]  /*1f670*/  SHF.L.U32 R41, R223, 0x10, RZ ;  /* 0x00000010df297819 */ /* 0x000fe200000006ff */
[----:B------:R-:W-:Y:S01]  /*1f680*/  FFMA.FTZ R29, R28, R193, 1.1641532182693481445e-10 ;  /* 0x2f0000001c1d7423 */ /* 0x000fe200000100c1 */
[----:B------:R-:W-:-:S04]  /*1f690*/  LOP3.LUT R20, R20, 0xfffffffd, RZ, 0xc0, !PT ;  /* 0xfffffffd14147812 */ /* 0x000fc800078ec0ff */
[----:B------:R-:W-:Y:S01]  /*1f6a0*/  FSETP.GTU.FTZ.AND P1, PT, R29, R202, PT ;  /* 0x000000ca1d00720b */ /* 0x000fe20003f3c000 */
[----:B------:R-:W-:-:S04]  /*1f6b0*/  IMAD.U32 R29, R24, 0x10000, RZ ;  /* 0x00010000181d7824 */ /* 0x000fc800078e00ff */
[----:B------:R-:W-:Y:S01]  /*1f6c0*/  FMUL.FTZ R24, R29, R192 ;  /* 0x000000c01d187220 */ /* 0x000fe20000410000 */
[----:B------:R-:W-:-:S03]  /*1f6d0*/  IMAD.MOV.U32 R29, RZ, RZ, 0x2 ;  /* 0x00000002ff1d7424 */ /* 0x000fc600078e00ff */
        /* <DEDUP_REMOVED lines=15> */
.L_x_26215:
        /* <DEDUP_REMOVED lines=12> */
.L_x_26217:
[----:B------:R-:W-:Y:S05]  /*1f890*/  BSYNC.RECONVERGENT B1 ;  /* 0x0000000000017941 */ /* 0x000fea0003800200 */
.L_x_26216:
        /* <DEDUP_REMOVED lines=54> */
.L_x_26214:
[----:B------:R-:W-:Y:S05]  /*1fc00*/  BSYNC.RECONVERGENT B0 ;  /* 0x0000000000007941 */ /* 0x000fea0003800200 */
.L_x_26213:
[----:B------:R-:W-:Y:S01]  /*1fc10*/  I2FP.F32.U32 R24, R24 ;  /* 0x0000001800187245 */ /* 0x000fe20000201000 */
[----:B------:R-:W-:Y:S01]  /*1fc20*/  BSSY.RECONVERGENT B0, `(.L_x_26218) ;  /* 0x000005a000007945 */ /* 0x000fe20003800200 */
[----:B------:R-:W-:Y:S01]  /*1fc30*/  ISETP.NE.AND P2, PT, R29, 0x1, PT ;  /* 0x000000011d00780c */ /* 0x000fe20003f45270 */
[----:B------:R-:W-:Y:S01]  /*1fc40*/  IMAD.MOV.U32 R28, RZ, RZ, 0x2 ;  /* 0x00000002ff1c7424 */ /* 0x000fe200078e00ff */
        /* <DEDUP_REMOVED lines=20> */
.L_x_26220:
        /* <DEDUP_REMOVED lines=12> */
.L_x_26222:
[----:B------:R-:W-:Y:S05]  /*1fe50*/  BSYNC.RECONVERGENT B1 ;  /* 0x0000000000017941 */ /* 0x000fea0003800200 */
.L_x_26221:
        /* <DEDUP_REMOVED lines=50> */
[----:B------:R-:W-:-:S03]  /*20180*/  IMAD.WIDE.U32 R28, R28, -0x2daee0ad, RZ ;  /* 0xd2511f531c1c7825 */ /* 0x000fc600078e00ff */
[----:B------:R-:W-:Y:S01]  /*20190*/  MOV R30, R28 ;  /* 0x0000001c001e7202 */ /* 0x000fe20000000f00 */
[----:B------:R-:W-:Y:S01]  /*201a0*/  IMAD.MOV.U32 R28, RZ, RZ, RZ ;  /* 0x000000ffff1c7224 */ /* 0x000fe200078e00ff */
[----:B------:R-:W-:-:S07]  /*201b0*/  LOP3.LUT R0, R32, UR15, R29, 0x96, !PT ;  /* 0x0000000f20007c12 */ /* 0x000fce000f8e961d */
.L_x_26219:
[----:B------:R-:W-:Y:S05]  /*201c0*/  BSYNC.RECONVERGENT B0 ;  /* 0x0000000000007941 */ /* 0x000fea0003800200 */
.L_x_26218:
[----:B------:R-:W-:Y:S01]  /*201d0*/  I2FP.F32.U32 R24, R25 ;  /* 0x0000001900187245 */ /* 0x000fe20000201000 */
[----:B------:R-:W-:Y:S01]  /*201e0*/  IMAD.U32 R31, R31, 0x10000, RZ ;  /* 0x000100001f1f7824 */ /* 0x000fe200078e00ff */
[----:B------:R-:W-:Y:S01]  /*201f0*/  ISETP.NE.AND P3, PT, R28, 0x1, PT ;  /* 0x000000011c00780c */ /* 0x000fe20003f65270 */
[----:B------:R-:W-:Y:S01]  /*20200*/  BSSY.RECONVERGENT B0, `(.L_x_26223) ;  /* 0x0000057000007945 */ /* 0x000fe20003800200 */
[----:B------:R-:W-:Y:S01]  /*20210*/  SHF.L.U32 R43, R224, 0x10, RZ ;  /* 0x00000010e02b7819 */ /* 0x000fe200000006ff */
[----:B------:R-:W-:Y:S01]  /*20220*/  FFMA.FTZ R25, R24, R193, 1.1641532182693481445e-10 ;  /* 0x2f00000018197423 */ /* 0x000fe200000100c1 */
[----:B------:R-:W-:-:S04]  /*20230*/  FMUL.FTZ R24, R31, R192 ;  /* 0x000000c01f187220 */ /* 0x000fc80000410000 */
[----:B------:R-:W-:Y:S01]  /*20240*/  FMUL.FTZ R24, R24, R201 ;  /* 0x000000c918187220 */ /* 0x000fe20000410000 */
[----:B------:R-:W-:Y:S01]  /*20250*/  FSETP.GTU.FTZ.AND P2, PT, R25, R202, PT ;  /* 0x000000ca1900720b */ /* 0x000fe20003f5c000 */
[----:B------:R-:W-:-:S03]  /*20260*/  IMAD.MOV.U32 R25, RZ, RZ, R210 ;  /* 0x000000ffff197224 */ /* 0x000fc600078e00d2 */
        /* <DEDUP_REMOVED lines=13> */
.L_x_26225:
        /* <DEDUP_REMOVED lines=12> */
.L_x_26227:
[----:B------:R-:W-:Y:S05]  /*20400*/  BSYNC.RECONVERGENT B1 ;  /* 0x0000000000017941 */ /* 0x000fea0003800200 */
.L_x_26226:
        /* <DEDUP_REMOVED lines=50> */
[----:B------:R-:W-:-:S04]  /*20730*/  IMAD.WIDE.U32 R28, R28, -0x2daee0ad, RZ ;  /* 0xd2511f531c1c7825 */ /* 0x000fc800078e00ff */
[----:B------:R-:W-:Y:S01]  /*20740*/  IMAD.MOV.U32 R24, RZ, RZ, RZ ;  /* 0x000000ffff187224 */ /* 0x000fe200078e00ff */
[----:B------:R-:W-:Y:S02]  /*20750*/  LOP3.LUT R0, R32, UR15, R29, 0x96, !PT ;  /* 0x0000000f20007c12 */ /* 0x000fe4000f8e961d */
[----:B------:R-:W-:-:S07]  /*20760*/  MOV R30, R28 ;  /* 0x0000001c001e7202 */ /* 0x000fce0000000f00 */
.L_x_26224:
[----:B------:R-:W-:Y:S05]  /*20770*/  BSYNC.RECONVERGENT B0 ;  /* 0x0000000000007941 */ /* 0x000fea0003800200 */
.L_x_26223:
[----:B------:R-:W-:Y:S01]  /*20780*/  I2FP.F32.U32 R28, R25 ;  /* 0x00000019001c7245 */ /* 0x000fe20000201000 */
[----:B------:R-:W-:Y:S01]  /*20790*/  BSSY.RECONVERGENT B0, `(.L_x_26228) ;  /* 0x000005a000007945 */ /* 0x000fe20003800200 */
[----:B------:R-:W-:-:S03]  /*207a0*/  ISETP.NE.AND P4, PT, R24, 0x1, PT ;  /* 0x000000011800780c */ /* 0x000fc60003f85270 */
[----:B------:R-:W-:-:S05]  /*207b0*/  FFMA.FTZ R25, R28, R193, 1.1641532182693481445e-10 ;  /* 0x2f0000001c197423 */ /* 0x000fca00000100c1 */
[----:B------:R-:W-:Y:S01]  /*207c0*/  FSETP.GTU.FTZ.AND P3, PT, R25, R202, PT ;  /* 0x000000ca1900720b */ /* 0x000fe20003f7c000 */
[C---:B------:R-:W-:Y:S01]  /*207d0*/  IMAD.U32 R25, R26.reuse, 0x10000, RZ ;  /* 0x000100001a197824 */ /* 0x040fe200078e00ff */
[----:B------:R-:W-:-:S03]  /*207e0*/  PRMT R26, R26, 0x7632, R26 ;  /* 0x000076321a1a7816 */ /* 0x000fc6000000001a */
[----:B------:R-:W-:Y:S01]  /*207f0*/  FMUL.FTZ R28, R25, R192 ;  /* 0x000000c0191c7220 */ /* 0x000fe20000410000 */
[----:B------:R-:W-:-:S03]  /*20800*/  SHF.L.U32 R25, R102, 0x10, RZ ;  /* 0x0000001066197819 */ /* 0x000fc600000006ff */
[----:B------:R-:W-:-:S05]  /*20810*/  FMUL.FTZ R28, R28, R201 ;  /* 0x000000c91c1c7220 */ /* 0x000fca0000410000 */
        /* <DEDUP_REMOVED lines=14> */
.L_x_26230:
        /* <DEDUP_REMOVED lines=12> */
.L_x_26232:
[----:B------:R-:W-:Y:S05]  /*209c0*/  BSYNC.RECONVERGENT B1 ;  /* 0x0000000000017941 */ /* 0x000fea0003800200 */
.L_x_26231:
        /* <DEDUP_REMOVED lines=54> */
.L_x_26229:
[----:B------:R-:W-:Y:S05]  /*20d30*/  BSYNC.RECONVERGENT B0 ;  /* 0x0000000000007941 */ /* 0x000fea0003800200 */
.L_x_26228:
[----:B------:R-:W-:Y:S01]  /*20d40*/  I2FP.F32.U32 R24, R25 ;  /* 0x0000001900187245 */ /* 0x000fe20000201000 */
[----:B------:R-:W-:Y:S01]  /*20d50*/  IMAD.U32 R25, R26, 0x10000, RZ ;  /* 0x000100001a197824 */ /* 0x000fe200078e00ff */
[----:B------:R-:W-:Y:S01]  /*20d60*/  ISETP.NE.AND P5, PT, R28, 0x1, PT ;  /* 0x000000011c00780c */ /* 0x000fe20003fa5270 */
[----:B------:R-:W-:Y:S02]  /*20d70*/  BSSY.RECONVERGENT B0, `(.L_x_26233) ;  /* 0x0000057000007945 */ /* 0x000fe40003800200 */
[----:B------:R-:W-:-:S05]  /*20d80*/  FFMA.FTZ R24, R24, R193, 1.1641532182693481445e-10 ;  /* 0x2f00000018187423 */ /* 0x000fca00000100c1 */
[----:B------:R-:W-:Y:S01]  /*20d90*/  FSETP.GTU.FTZ.AND P4, PT, R24, R202, PT ;  /* 0x000000ca1800720b */ /* 0x000fe20003f9c000 */
[----:B------:R-:W-:Y:S01]  /*20da0*/  FMUL.FTZ R24, R25, R192 ;  /* 0x000000c019187220 */ /* 0x000fe20000410000 */
[----:B------:R-:W-:-:S03]  /*20db0*/  IMAD.MOV.U32 R25, RZ, RZ, R210 ;  /* 0x000000ffff197224 */ /* 0x000fc600078e00d2 */
        /* <DEDUP_REMOVED lines=15> */
.L_x_26235:
        /* <DEDUP_REMOVED lines=12> */
.L_x_26237:
[----:B------:R-:W-:Y:S05]  /*20f70*/  BSYNC.RECONVERGENT B1 ;  /* 0x0000000000017941 */ /* 0x000fea0003800200 */
.L_x_26236:
        /* <DEDUP_REMOVED lines=54> */
.L_x_26234:
[----:B------:R-:W-:Y:S05]  /*212e0*/  BSYNC.RECONVERGENT B0 ;  /* 0x0000000000007941 */ /* 0x000fea0003800200 */
.L_x_26233:
[----:B------:R-:W-:Y:S01]  /*212f0*/  I2FP.F32.U32 R25, R25 ;  /* 0x0000001900197245 */ /* 0x000fe20000201000 */
[----:B------:R-:W-:Y:S01]  /*21300*/  BSSY.RECONVERGENT B0, `(.L_x_26238) ;  /* 0x000005d000007945 */ /* 0x000fe20003800200 */
[----:B------:R-:W-:Y:S01]  /*21310*/  ISETP.NE.AND P6, PT, R24, 0x1, PT ;  /* 0x000000011800780c */ /* 0x000fe20003fc5270 */
[----:B------:R-:W-:Y:S01]  /*21320*/  IMAD.MOV.U32 R28, RZ, RZ, 0x2 ;  /* 0x00000002ff1c7424 */ /* 0x000fe200078e00ff */
        /* <DEDUP_REMOVED lines=20> */
.L_x_26240:
        /* <DEDUP_REMOVED lines=15> */
.L_x_26242:
[----:B------:R-:W-:Y:S05]  /*21560*/  BSYNC.RECONVERGENT B1 ;  /* 0x0000000000017941 */ /* 0x000fea0003800200 */
.L_x_26241:
        /* <DEDUP_REMOVED lines=51> */
[----:B------:R-:W-:Y:S01]  /*218a0*/  LOP3.LUT R0, R28, UR15, R27, 0x96, !PT ;  /* 0x0000000f1c007c12 */ /* 0x000fe2000f8e961b */
[----:B------:R-:W-:Y:S01]  /*218b0*/  IMAD.MOV.U32 R28, RZ, RZ, RZ ;  /* 0x000000ffff1c7224 */ /* 0x000fe200078e00ff */
[----:B------:R-:W-:-:S07]  /*218c0*/  MOV R30, R26 ;  /* 0x0000001a001e7202 */ /* 0x000fce0000000f00 */
.L_x_26239:
[----:B------:R-:W-:Y:S05]  /*218d0*/  BSYNC.RECONVERGENT B0 ;  /* 0x0000000000007941 */ /* 0x000fea0003800200 */
.L_x_26238:
        /* <DEDUP_REMOVED lines=11> */
.L_x_26202:
        /* <DEDUP_REMOVED lines=16> */
.L_x_26246:
        /* <DEDUP_REMOVED lines=12> */
.L_x_26248:
[----:B------:R-:W-:Y:S05]  /*21b50*/  BSYNC.RECONVERGENT B1 ;  /* 0x0000000000017941 */ /* 0x000fea0003800200 */
.L_x_26247:
        /* <DEDUP_REMOVED lines=54> */
.L_x_26245:
[----:B------:R-:W-:Y:S05]  /*21ec0*/  BSYNC.RECONVERGENT B0 ;  /* 0x0000000000007941 */ /* 0x000fea0003800200 */
.L_x_26244:
[----:B------:R-:W-:Y:S01]  /*21ed0*/  I2FP.F32.U32 R32, R29 ;  /* 0x0000001d00207245 */ /* 0x000fe20000201000 */
[----:B------:R-:W-:Y:S01]  /*21ee0*/  BSSY.RECONVERGENT B0, `(.L_x_26249) ;  /* 0x000005c000007945 */ /* 0x000fe20003800200 */
[----:B------:R-:W-:Y:S01]  /*21ef0*/  ISETP.NE.AND P2, PT, R28, 0x1, PT ;  /* 0x000000011c00780c */ /* 0x000fe20003f45270 */
[----:B------:R-:W-:Y:S01]  /*21f00*/  IMAD.MOV.U32 R31, RZ, RZ, 0x2 ;  /* 0x00000002ff1f7424 */ /* 0x000fe200078e00ff */
[----:B------:R-:W-:Y:S01]  /*21f10*/  LOP3.LUT R20, R20, 0xfffffffb, RZ, 0xc0, !PT ;  /* 0xfffffffb14147812 */ /* 0x000fe200078ec0ff */
[----:B------:R-:W-:-:S05]  /*21f20*/  FFMA.FTZ R29, R32, R193, 1.1641532182693481445e-10 ;  /* 0x2f000000201d7423 */ /* 0x000fca00000100c1 */
[----:B------:R-:W-:Y:S01]  /*21f30*/  FSETP.GTU.FTZ.AND P1, PT, R29, R202, PT ;  /* 0x000000ca1d00720b */ /* 0x000fe20003f3c000 */
[C---:B-----5:R-:W-:Y:S01]  /*21f40*/  IMAD.U32 R29, R24.reuse, 0x10000, RZ ;  /* 0x00010000181d7824 */ /* 0x060fe200078e00ff */
[----:B------:R-:W-:-:S03]  /*21f50*/  PRMT R24, R24, 0x7632, R24 ;  /* 0x0000763218187816 */ /* 0x000fc60000000018 */
[----:B------:R-:W-:Y:S01]  /*21f60*/  FMUL.FTZ R32, R29, R192 ;  /* 0x000000c01d207220 */ /* 0x000fe20000410000 */
[----:B------:R-:W-:-:S03]  /*21f70*/  SHF.L.U32 R29, R100, 0x10, RZ ;  /* 0x00000010641d7819 */ /* 0x000fc600000006ff */
        /* <DEDUP_REMOVED lines=15> */
.L_x_26251:
        /* <DEDUP_REMOVED lines=12> */
.L_x_26253:
[----:B------:R-:W-:Y:S05]  /*22130*/  BSYNC.RECONVERGENT B1 ;  /* 0x0000000000017941 */ /* 0x000fea0003800200 */
.L_x_26252:
        /* <DEDUP_REMOVED lines=54> */
.L_x_26250:
[----:B------:R-:W-:Y:S05]  /*224a0*/  BSYNC.RECONVERGENT B0 ;  /* 0x0000000000007941 */ /* 0x000fea0003800200 */
.L_x_26249:
        /* <DEDUP_REMOVED lines=25> */
.L_x_26256:
        /* <DEDUP_REMOVED lines=12> */
.L_x_26258:
[----:B------:R-:W-:Y:S05]  /*22700*/  BSYNC.RECONVERGENT B1 ;  /* 0x0000000000017941 */ /* 0x000fea0003800200 */
.L_x_26257:
        /* <DEDUP_REMOVED lines=54> */
.L_x_26255:
[----:B------:R-:W-:Y:S05]  /*22a70*/  BSYNC.RECONVERGENT B0 ;  /* 0x0000000000007941 */ /* 0x000fea0003800200 */
.L_x_26254:
[----:B------:R-:W-:Y:S01]  /*22a80*/  I2FP.F32.U32 R24, R24 ;  /* 0x0000001800187245 */ /* 0x000fe20000201000 */
[----:B------:R-:W-:Y:S01]  /*22a90*/  BSSY.RECONVERGENT B0, `(.L_x_26259) ;  /* 0x000005a000007945 */ /* 0x000fe20003800200 */
[----:B------:R-:W-:Y:S01]  /*22aa0*/  ISETP.NE.AND P2, PT, R29, 0x1, PT ;  /* 0x000000011d00780c */ /* 0x000fe20003f45270 */
[----:B------:R-:W-:Y:S02]  /*22ab0*/  IMAD.MOV.U32 R28, RZ, RZ, 0x2 ;  /* 0x00000002ff1c7424 */ /* 0x000fe400078e00ff */
[----:B------:R-:W-:-:S05]  /*22ac0*/  FFMA.FTZ R31, R24, R193, 1.1641532182693481445e-10 ;  /* 0x2f000000181f7423 */ /* 0x000fca00000100c1 */
[----:B------:R-:W-:Y:S01]  /*22ad0*/  FSETP.GTU.FTZ.AND P1, PT, R31, R202, PT ;  /* 0x000000ca1f00720b */ /* 0x000fe20003f3c000 */
[----:B------:R-:W-:-:S04]  /*22ae0*/  IMAD.U32 R31, R25, 0x10000, RZ ;  /* 0x00010000191f7824 */ /* 0x000fc800078e00ff */
[----:B------:R-:W-:Y:S01]  /*22af0*/  FMUL.FTZ R24, R31, R192 ;  /* 0x000000c01f187220 */ /* 0x000fe20000410000 */
[----:B------:R-:W-:-:S03]  /*22b00*/  SHF.L.U32 R31, R101, 0x10, RZ ;  /* 0x00000010651f7819 */ /* 0x000fc600000006ff */
[----:B------:R-:W-:-:S05]  /*22b10*/  FMUL.FTZ R24, R24, R201 ;  /* 0x000000c918187220 */ /* 0x000fca0000410000 */
        /* <DEDUP_REMOVED lines=14> */
.L_x_26261:
        /* <DEDUP_REMOVED lines=12> */
.L_x_26263:
[----:B------:R-:W-:Y:S05]  /*22cc0*/  BSYNC.RECONVERGENT B1 ;  /* 0x0000000000017941 */ /* 0x000fea0003800200 */
.L_x_26262:
        /* <DEDUP_REMOVED lines=54> */
.L_x_26260:
[----:B------:R-:W-:Y:S05]  /*23030*/  BSYNC.RECONVERGENT B0 ;  /* 0x0000000000007941 */ /* 0x000fea0003800200 */
.L_x_26259:
        /* <DEDUP_REMOVED lines=23> */
.L_x_26266:
        /* <DEDUP_REMOVED lines=12> */
.L_x_26268:
[----:B------:R-:W-:Y:S05]  /*23270*/  BSYNC.RECONVERGENT B1 ;  /* 0x0000000000017941 */ /* 0x000fea0003800200 */
.L_x_26267:
        /* <DEDUP_REMOVED lines=54> */
.L_x_26265:
[----:B------:R-:W-:Y:S05]  /*235e0*/  BSYNC.RECONVERGENT B0 ;  /* 0x0000000000007941 */ /* 0x000fea0003800200 */
.L_x_26264:
        /* <DEDUP_REMOVED lines=24> */
.L_x_26271:
        /* <DEDUP_REMOVED lines=12> */
.L_x_26273:
[----:B------:R-:W-:Y:S05]  /*23830*/  BSYNC.RECONVERGENT B1 ;  /* 0x0000000000017941 */ /* 0x000fea0003800200 */
.L_x_26272:
        /* <DEDUP_REMOVED lines=51> */
[----:B------:R-:W-:Y:S02]  /*23b70*/  IMAD.MOV.U32 R30, RZ, RZ, R28 ;  /* 0x000000ffff1e7224 */ /* 0x000fe400078e001c */
[----:B------:R-:W-:Y:S01]  /*23b80*/  HFMA2 R28, -RZ, RZ, 0, 0 ;  /* 0x00000000ff1c7431 */ /* 0x000fe200000001ff */
[----:B------:R-:W-:-:S07]  /*23b90*/  LOP3.LUT R0, R32, UR15, R29, 0x96, !PT ;  /* 0x0000000f20007c12 */ /* 0x000fce000f8e961d */
.L_x_26270:
[----:B------:R-:W-:Y:S05]  /*23ba0*/  BSYNC.RECONVERGENT B0 ;  /* 0x0000000000007941 */ /* 0x000fea0003800200 */
.L_x_26269:
[----:B------:R-:W-:Y:S01]  /*23bb0*/  I2FP.F32.U32 R24, R25 ;  /* 0x0000001900187245 */ /* 0x000fe20000201000 */
[----:B------:R-:W-:Y:S01]  /*23bc0*/  IMAD.U32 R25, R26, 0x10000, RZ ;  /* 0x000100001a197824 */ /* 0x000fe200078e00ff */
[----:B------:R-:W-:Y:S01]  /*23bd0*/  ISETP.NE.AND P5, PT, R28, 0x1, PT ;  /* 0x000000011c00780c */ /* 0x000fe20003fa5270 */
[----:B------:R-:W-:Y:S02]  /*23be0*/  BSSY.RECONVERGENT B0, `(.L_x_26274) ;  /* 0x0000057000007945 */ /* 0x000fe40003800200 */
[----:B------:R-:W-:-:S05]  /*23bf0*/  FFMA.FTZ R24, R24, R193, 1.1641532182693481445e-10 ;  /* 0x2f00000018187423 */ /* 0x000fca00000100c1 */
[----:B------:R-:W-:Y:S01]  /*23c00*/  FSETP.GTU.FTZ.AND P4, PT, R24, R202, PT ;  /* 0x000000ca1800720b */ /* 0x000fe20003f9c000 */
[----:B------:R-:W-:Y:S01]  /*23c10*/  FMUL.FTZ R24, R25, R192 ;  /* 0x000000c019187220 */ /* 0x000fe20000410000 */
[----:B------:R-:W-:-:S03]  /*23c20*/  MOV R25, R210 ;  /* 0x000000d200197202 */ /* 0x000fc60000000f00 */
        /* <DEDUP_REMOVED lines=15> */
.L_x_26276:
        /* <DEDUP_REMOVED lines=12> */
.L_x_26278:
[----:B------:R-:W-:Y:S05]  /*23de0*/  BSYNC.RECONVERGENT B1 ;  /* 0x0000000000017941 */ /* 0x000fea0003800200 */
.L_x_26277:
        /* <DEDUP_REMOVED lines=51> */
[----:B------:R-:W-:Y:S02]  /*24120*/  HFMA2 R24, -RZ, RZ, 0, 0 ;  /* 0x00000000ff187431 */ /* 0x000fe400000001ff */
[----:B------:R-:W-:Y:S01]  /*24130*/  IMAD.MOV.U32 R30, RZ, RZ, R28 ;  /* 0x000000ffff1e7224 */ /* 0x000fe200078e001c */
[----:B------:R-:W-:-:S07]  /*24140*/  LOP3.LUT R0, R32, UR15, R29, 0x96, !PT ;  /* 0x0000000f20007c12 */ /* 0x000fce000f8e961d */
.L_x_26275:
[----:B------:R-:W-:Y:S05]  /*24150*/  BSYNC.RECONVERGENT B0 ;  /* 0x0000000000007941 */ /* 0x000fea0003800200 */
.L_x_26274:
        /* <DEDUP_REMOVED lines=24> */
.L_x_26281:
        /* <DEDUP_REMOVED lines=15> */
.L_x_26283:
[----:B------:R-:W-:Y:S05]  /*243d0*/  BSYNC.RECONVERGENT B1 ;  /* 0x0000000000017941 */ /* 0x000fea0003800200 */
.L_x_26282:
        /* <DEDUP_REMOVED lines=53> */
[----:B------:R-:W-:-:S07]  /*24730*/  HFMA2 R28, -RZ, RZ, 0, 0 ;  /* 0x00000000ff1c7431 */ /* 0x000fce00000001ff */
.L_x_26280:
[----:B------:R-:W-:Y:S05]  /*24740*/  BSYNC.RECONVERGENT B0 ;  /* 0x0000000000007941 */ /* 0x000fea0003800200 */
.L_x_26279:
        /* <DEDUP_REMOVED lines=10> */
.L_x_26243:
[----:B------:R-:W-:Y:S01]  /*247f0*/  IMAD.WIDE.U32 R24, R205, 0x20, R188 ;  /* 0x00000020cd187825 */ /* 0x000fe200078e00bc */
[----:B------:R-:W-:Y:S02]  /*24800*/  SEL R26, RZ, 0x1000000, !P6 ;  /* 0x01000000ff1a7807 */ /* 0x000fe40007000000 */
[----:B------:R-:W-:Y:S01]  /*24810*/  SEL R27, RZ, 0x10000, !P5 ;  /* 0x00010000ff1b7807 */ /* 0x000fe20006800000 */
[----:B------:R-:W-:Y:S01]  /*24820*/  VIADD R206, R21, 0xc0 ;  /* 0x000000c015ce7836 */ /* 0x000fe20000000000 */
[----:B------:R-:W-:Y:S01]  /*24830*/  STG.E.128 desc[UR6][R24.64], R40 ;  /* 0x0000002818007986 */ /* 0x000fe2000c101d06 */
[C---:B------:R-:W-:Y:S02]  /*24840*/  LOP3.LUT P5, RZ, R20.reuse, 0x2, RZ, 0xc0, !PT ;  /* 0x0000000214ff7812 */ /* 0x040fe400078ac0ff */
[----:B------:R-:W-:Y:S01]  /*24850*/  LOP3.LUT P6, RZ, R20, 0x4, RZ, 0xc0, !PT ;  /* 0x0000000414ff7812 */ /* 0x000fe200078cc0ff */
[----:B------:R0:W-:Y:S02]  /*24860*/  STG.E.128 desc[UR6][R24.64+0x10], R36 ;  /* 0x0000102418007986 */ /* 0x0001e4000c101d06 */
[----:B0-----:R-:W-:-:S02]  /*24870*/  SEL R24, RZ, 0x100, !P4 ;  /* 0x00000100ff187807 */ /* 0x001fc40006000000 */
[----:B------:R-:W-:Y:S02]  /*24880*/  SEL R25, RZ, 0x10000, !P1 ;  /* 0x00010000ff197807 */ /* 0x000fe40004800000 */
[----:B------:R-:W-:Y:S02]  /*24890*/  LOP3.LUT R26, R24, R26, R27, 0xfe, !PT ;  /* 0x0000001a181a7212 */ /* 0x000fe400078efe1b */
[----:B------:R-:W-:Y:S02]  /*248a0*/  SEL R24, RZ, 0x1000000, !P2 ;  /* 0x01000000ff187807 */ /* 0x000fe40005000000 */
[----:B------:R-:W-:-:S04]  /*248b0*/  SEL R27, RZ, 0x100, !P5 ;  /* 0x00000100ff1b7807 */ /* 0x000fc80006800000 */
        /* <DEDUP_REMOVED lines=9> */
[----:B------:R-:W5:Y:S04]  /*24950*/  @P0 LDG.E.128 R88, desc[UR6][R24.64] ;  /* 0x0000000618580981 */ /* 0x000f68000c1e1d00 */
        /* <DEDUP_REMOVED lines=20> */
.L_x_26287:
        /* <DEDUP_REMOVED lines=12> */
.L_x_26289:
[----:B------:R-:W-:Y:S05]  /*24b60*/  BSYNC.RECONVERGENT B1 ;  /* 0x0000000000017941 */ /* 0x000fea0003800200 */
.L_x_26288:
        /* <DEDUP_REMOVED lines=51> */
[----:B------:R-:W-:-:S05]  /*24ea0*/  IMAD.WIDE.U32 R212, R212, -0x2daee0ad, RZ ;  /* 0xd2511f53d4d47825 */ /* 0x000fca00078e00ff */
[----:B------:R-:W-:-:S07]  /*24eb0*/  LOP3.LUT R0, R32, UR15, R213, 0x96, !PT ;  /* 0x0000000f20007c12 */ /* 0x000fce000f8e96d5 */
.L_x_26286:
[----:B------:R-:W-:Y:S05]  /*24ec0*/  BSYNC.RECONVERGENT B0 ;  /* 0x0000000000007941 */ /* 0x000fea0003800200 */
.L_x_26285:
[----:B------:R-:W-:Y:S01]  /*24ed0*/  I2FP.F32.U32 R28, R29 ;  /* 0x0000001d001c7245 */ /* 0x000fe20000201000 */
[----:B------:R-:W-:Y:S01]  /*24ee0*/  BSSY.RECONVERGENT B0, `(.L_x_26290) ;  /* 0x000005c000007945 */ /* 0x000fe20003800200 */
[----:B------:R-:W-:Y:S01]  /*24ef0*/  ISETP.NE.AND P2, PT, R31, 0x1, PT ;  /* 0x000000011f00780c */ /* 0x000fe20003f45270 */
[----:B------:R-:W-:Y:S01]  /*24f00*/  IMAD.MOV.U32 R29, RZ, RZ, R210 ;  /* 0x000000ffff1d7224 */ /* 0x000fe200078e00d2 */
[----:B------:R-:W-:Y:S01]  /*24f10*/  LOP3.LUT R20, R20, 0xfffffffb, RZ, 0xc0, !PT ;  /* 0xfffffffb14147812 */ /* 0x000fe200078ec0ff */
[----:B------:R-:W-:-:S05]  /*24f20*/  FFMA.FTZ R28, R28, R193, 1.1641532182693481445e-10 ;  /* 0x2f0000001c1c7423 */ /* 0x000fca00000100c1 */
[----:B------:R-:W-:Y:S02]  /*24f30*/  FSETP.GTU.FTZ.AND P1, PT, R28, R202, PT ;  /* 0x000000ca1c00720b */ /* 0x000fe40003f3c000 */
[C---:B-----5:R-:W-:Y:S02]  /*24f40*/  SHF.L.U32 R28, R24.reuse, 0x10, RZ ;  /* 0x00000010181c7819 */ /* 0x060fe400000006ff */
[----:B------:R-:W-:-:S03]  /*24f50*/  PRMT R24, R24, 0x7632, R24 ;  /* 0x0000763218187816 */ /* 0x000fc60000000018 */
[----:B------:R-:W-:-:S04]  /*24f60*/  FMUL.FTZ R28, R28, R192 ;  /* 0x000000c01c1c7220 */ /* 0x000fc80000410000 */
[----:B------:R-:W-:-:S05]  /*24f70*/  FMUL.FTZ R28, R28, R201 ;  /* 0x000000c91c1c7220 */ /* 0x000fca0000410000 */
        /* <DEDUP_REMOVED lines=15> */
.L_x_26292:
        /* <DEDUP_REMOVED lines=12> */
.L_x_26294:
[----:B------:R-:W-:Y:S05]  /*25130*/  BSYNC.RECONVERGENT B1 ;  /* 0x0000000000017941 */ /* 0x000fea0003800200 */
.L_x_26293:
        /* <DEDUP_REMOVED lines=54> */
.L_x_26291:
[----:B------:R-:W-:Y:S05]  /*254a0*/  BSYNC.RECONVERGENT B0 ;  /* 0x0000000000007941 */ /* 0x000fea0003800200 */
.L_x_26290:
[----:B------:R-:W-:Y:S01]  /*254b0*/  I2FP.F32.U32 R29, R29 ;  /* 0x0000001d001d7245 */ /* 0x000fe20000201000 */
[----:B------:R-:W-:Y:S01]  /*254c0*/  BSSY.RECONVERGENT B0, `(.L_x_26295) ;  /* 0x000005b000007945 */ /* 0x000fe20003800200 */
[----:B------:R-:W-:Y:S02]  /*254d0*/  SHF.L.U32 R24, R24, 0x10, RZ ;  /* 0x0000001018187819 */ /* 0x000fe400000006ff */
[----:B------:R-:W-:Y:S01]  /*254e0*/  ISETP.NE.AND P2, PT, R28, 0x1, PT ;  /* 0x000000011c00780c */ /* 0x000fe20003f45270 */
[----:B------:R-:W-:Y:S01]  /*254f0*/  FFMA.FTZ R29, R29, R193, 1.1641532182693481445e-10 ;  /* 0x2f0000001d1d7423 */ /* 0x000fe200000100c1 */
[----:B------:R-:W-:Y:S01]  /*25500*/  LOP3.LUT R20, R20, 0xfffffffd, RZ, 0xc0, !PT ;  /* 0xfffffffd14147812 */ /* 0x000fe200078ec0ff */
[----:B------:R-:W-:-:S03]  /*25510*/  FMUL.FTZ R24, R24, R192 ;  /* 0x000000c018187220 */ /* 0x000fc60000410000 */
[----:B------:R-:W-:Y:S01]  /*25520*/  FSETP.GTU.FTZ.AND P1, PT, R29, R202, PT ;  /* 0x000000ca1d00720b */ /* 0x000fe20003f3c000 */
[----:B------:R-:W-:Y:S01]  /*25530*/  FMUL.FTZ R24, R24, R201 ;  /* 0x000000c918187220 */ /* 0x000fe20000410000 */
[----:B------:R-:W-:-:S04]  /*25540*/  HFMA2 R29, -RZ, RZ, 0, 1.1920928955078125e-07 ;  /* 0x00000002ff1d7431 */ /* 0x000fc800000001ff */
        /* <DEDUP_REMOVED lines=15> */
.L_x_26297:
        /* <DEDUP_REMOVED lines=12> */
.L_x_26299:
[----:B------:R-:W-:Y:S05]  /*25700*/  BSYNC.RECONVERGENT B1 ;  /* 0x0000000000017941 */ /* 0x000fea0003800200 */
.L_x_26298:
        /* <DEDUP_REMOVED lines=54> */
.L_x_26296:
[----:B------:R-:W-:Y:S05]  /*25a70*/  BSYNC.RECONVERGENT B0 ;  /* 0x0000000000007941 */ /* 0x000fea0003800200 */
.L_x_26295:
[----:B------:R-:W-:Y:S01]  /*25a80*/  I2FP.F32.U32 R24, R24 ;  /* 0x0000001800187245 */ /* 0x000fe20000201000 */
[----:B------:R-:W-:Y:S01]  /*25a90*/  BSSY.RECONVERGENT B0, `(.L_x_26300) ;  /* 0x000005a000007945 */ /* 0x000fe20003800200 */
[----:B------:R-:W-:Y:S01]  /*25aa0*/  ISETP.NE.AND P2, PT, R29, 0x1, PT ;  /* 0x000000011d00780c */ /* 0x000fe20003f45270 */
[----:B------:R-:W-:Y:S01]  /*25ab0*/  HFMA2 R28, -RZ, RZ, 0, 1.1920928955078125e-07 ;  /* 0x00000002ff1c7431 */ /* 0x000fe200000001ff */
        /* <DEDUP_REMOVED lines=20> */
.L_x_26302:
        /* <DEDUP_REMOVED lines=12> */
.L_x_26304:
[----:B------:R-:W-:Y:S05]  /*25cc0*/  BSYNC.RECONVERGENT B1 ;  /* 0x0000000000017941 */ /* 0x000fea0003800200 */
.L_x_26303:
        /* <DEDUP_REMOVED lines=54> */
.L_x_26301:
[----:B------:R-:W-:Y:S05]  /*26030*/  BSYNC.RECONVERGENT B0 ;  /* 0x0000000000007941 */ /* 0x000fea0003800200 */
.L_x_26300:
[----:B------:R-:W-:Y:S01]  /*26040*/  I2FP.F32.U32 R24, R25 ;  /* 0x0000001900187245 */ /* 0x000fe20000201000 */
[----:B------:R-:W-:Y:S01]  /*26050*/  BSSY.RECONVERGENT B0, `(.L_x_26305) ;  /* 0x0000059000007945 */ /* 0x000fe20003800200 */
[----:B------:R-:W-:Y:S01]  /*26060*/  SHF.L.U32 R35, R35, 0x10, RZ ;  /* 0x0000001023237819 */ /* 0x000fe200000006ff */
[----:B------:R-:W-:Y:S01]  /*26070*/  IMAD.MOV.U32 R25, RZ, RZ, R210 ;  /* 0x000000ffff197224 */ /* 0x000fe200078e00d2 */
        /* <DEDUP_REMOVED lines=19> */
.L_x_26307:
        /* <DEDUP_REMOVED lines=12> */
.L_x_26309:
[----:B------:R-:W-:Y:S05]  /*26270*/  BSYNC.RECONVERGENT B1 ;  /* 0x0000000000017941 */ /* 0x000fea0003800200 */
.L_x_26308:
        /* <DEDUP_REMOVED lines=54> */
.L_x_26306:
[----:B------:R-:W-:Y:S05]  /*265e0*/  BSYNC.RECONVERGENT B0 ;  /* 0x0000000000007941 */ /* 0x000fea0003800200 */
.L_x_26305:
[----:B------:R-:W-:Y:S01]  /*265f0*/  I2FP.F32.U32 R25, R25 ;  /* 0x0000001900197245 */ /* 0x000fe20000201000 */
[----:B------:R-:W-:Y:S01]  /*26600*/  BSSY.RECONVERGENT B0, `(.L_x_26310) ;  /* 0x000005a000007945 */ /* 0x000fe20003800200 */
[----:B------:R-:W-:Y:S01]  /*26610*/  ISETP.NE.AND P4, PT, R24, 0x1, PT ;  /* 0x000000011800780c */ /* 0x000fe20003f85270 */
[----:B------:R-:W-:Y:S02]  /*26620*/  HFMA2 R30, -RZ, RZ, 0, 1.1920928955078125e-07 ;  /* 0x00000002ff1e7431 */ /* 0x000fe400000001ff */
        /* <DEDUP_REMOVED lines=20> */
.L_x_26312:
        /* <DEDUP_REMOVED lines=12> */
.L_x_26314:
[----:B------:R-:W-:Y:S05]  /*26830*/  BSYNC.RECONVERGENT B1 ;  /* 0x0000000000017941 */ /* 0x000fea0003800200 */
.L_x_26313:
        /* <DEDUP_REMOVED lines=54> */
.L_x_26311:
[----:B------:R-:W-:Y:S05]  /*26ba0*/  BSYNC.RECONVERGENT B0 ;  /* 0x0000000000007941 */ /* 0x000fea0003800200 */
.L_x_26310:
        /* <DEDUP_REMOVED lines=23> */
.L_x_26317:
        /* <DEDUP_REMOVED lines=12> */
.L_x_26319:
[----:B------:R-:W-:Y:S05]  /*26de0*/  BSYNC.RECONVERGENT B1 ;  /* 0x0000000000017941 */ /* 0x000fea0003800200 */
.L_x_26318:
        /* <DEDUP_REMOVED lines=54> */
.L_x_26316:
[----:B------:R-:W-:Y:S05]  /*27150*/  BSYNC.RECONVERGENT B0 ;  /* 0x0000000000007941 */ /* 0x000fea0003800200 */
.L_x_26315:
        /* <DEDUP_REMOVED lines=24> */
.L_x_26322:
        /* <DEDUP_REMOVED lines=15> */
.L_x_26324:
[----:B------:R-:W-:Y:S05]  /*273d0*/  BSYNC.RECONVERGENT B1 ;  /* 0x0000000000017941 */ /* 0x000fea0003800200 */
.L_x_26323:
        /* <DEDUP_REMOVED lines=54> */
.L_x_26321:
[----:B------:R-:W-:Y:S05]  /*27740*/  BSYNC.RECONVERGENT B0 ;  /* 0x0000000000007941 */ /* 0x000fea0003800200 */
.L_x_26320:
        /* <DEDUP_REMOVED lines=11> */
.L_x_26284:
        /* <DEDUP_REMOVED lines=16> */
.L_x_26328:
        /* <DEDUP_REMOVED lines=12> */
.L_x_26330:
[----:B------:R-:W-:Y:S05]  /*279c0*/  BSYNC.RECONVERGENT B1 ;  /* 0x0000000000017941 */ /* 0x000fea0003800200 */
.L_x_26329:
        /* <DEDUP_REMOVED lines=53> */
.L_x_26327:
[----:B------:R-:W-:Y:S05]  /*27d20*/  BSYNC.RECONVERGENT B0 ;  /* 0x0000000000007941 */ /* 0x000fea0003800200 */
.L_x_26326:
        /* <DEDUP_REMOVED lines=26> */
.L_x_26333:
        /* <DEDUP_REMOVED lines=12> */
.L_x_26335:
[----:B------:R-:W-:Y:S05]  /*27f90*/  BSYNC.RECONVERGENT B1 ;  /* 0x0000000000017941 */ /* 0x000fea0003800200 */
.L_x_26334:
        /* <DEDUP_REMOVED lines=54> */
.L_x_26332:
[----:B------:R-:W-:Y:S05]  /*28300*/  BSYNC.RECONVERGENT B0 ;  /* 0x0000000000007941 */ /* 0x000fea0003800200 */
.L_x_26331:
        /* <DEDUP_REMOVED lines=25> */
.L_x_26338:
        /* <DEDUP_REMOVED lines=12> */
.L_x_26340:
[----:B------:R-:W-:Y:S05]  /*28560*/  BSYNC.RECONVERGENT B1 ;  /* 0x0000000000017941 */ /* 0x000fea0003800200 */
.L_x_26339:
        /* <DEDUP_REMOVED lines=54> */
.L_x_26337:
[----:B------:R-:W-:Y:S05]  /*288d0*/  BSYNC.RECONVERGENT B0 ;  /* 0x0000000000007941 */ /* 0x000fea0003800200 */
.L_x_26336:
        /* <DEDUP_REMOVED lines=24> */
.L_x_26343:
        /* <DEDUP_REMOVED lines=12> */
.L_x_26345:
[----:B------:R-:W-:Y:S05]  /*28b20*/  BSYNC.RECONVERGENT B1 ;  /* 0x0000000000017941 */ /* 0x000fea0003800200 */
.L_x_26344:
        /* <DEDUP_REMOVED lines=54> */
.L_x_26342:
[----:B------:R-:W-:Y:S05]  /*28e90*/  BSYNC.RECONVERGENT B0 ;  /* 0x0000000000007941 */ /* 0x000fea0003800200 */
.L_x_26341:
        /* <DEDUP_REMOVED lines=23> */
.L_x_26348:
        /* <DEDUP_REMOVED lines=12> */
.L_x_26350:
[----:B------:R-:W-:Y:S05]  /*290d0*/  BSYNC.RECONVERGENT B1 ;  /* 0x0000000000017941 */ /* 0x000fea0003800200 */
.L_x_26349:
        /* <DEDUP_REMOVED lines=54> */
.L_x_26347:
[----:B------:R-:W-:Y:S05]  /*29440*/  BSYNC.RECONVERGENT B0 ;  /* 0x0000000000007941 */ /* 0x000fea0003800200 */
.L_x_26346:
        /* <DEDUP_REMOVED lines=24> */
.L_x_26353:
        /* <DEDUP_REMOVED lines=12> */
.L_x_26355:
[----:B------:R-:W-:Y:S05]  /*29690*/  BSYNC.RECONVERGENT B1 ;  /* 0x0000000000017941 */ /* 0x000fea0003800200 */
.L_x_26354:
        /* <DEDUP_REMOVED lines=54> */
.L_x_26352:
[----:B------:R-:W-:Y:S05]  /*29a00*/  BSYNC.RECONVERGENT B0 ;  /* 0x0000000000007941 */ /* 0x000fea0003800200 */
.L_x_26351:
        /* <DEDUP_REMOVED lines=23> */
.L_x_26358:
        /* <DEDUP_REMOVED lines=12> */
.L_x_26360:
[----:B------:R-:W-:Y:S05]  /*29c40*/  BSYNC.RECONVERGENT B1 ;  /* 0x0000000000017941 */ /* 0x000fea0003800200 */
.L_x_26359:
        /* <DEDUP_REMOVED lines=54> */
.L_x_26357:
[----:B------:R-:W-:Y:S05]  /*29fb0*/  BSYNC.RECONVERGENT B0 ;  /* 0x0000000000007941 */ /* 0x000fea0003800200 */
.L_x_26356:
        /* <DEDUP_REMOVED lines=24> */
.L_x_26363:
        /* <DEDUP_REMOVED lines=15> */
.L_x_26365:
[----:B------:R-:W-:Y:S05]  /*2a230*/  BSYNC.RECONVERGENT B1 ;  /* 0x0000000000017941 */ /* 0x000fea0003800200 */
.L_x_26364:
        /* <DEDUP_REMOVED lines=54> */
.L_x_26362:
[----:B------:R-:W-:Y:S05]  /*2a5a0*/  BSYNC.RECONVERGENT B0 ;  /* 0x0000000000007941 */ /* 0x000fea0003800200 */
.L_x_26361:
        /* <DEDUP_REMOVED lines=10> */
.L_x_26325:
[----:B------:R-:W0:Y:S01]  /*2a650*/  LDC.64 R24, c[0x0][0x3a8] ;  /* 0x0000ea00ff187b82 */ /* 0x000e220000000a00 */
[----:B------:R-:W-:Y:S02]  /*2a660*/  SEL R26, RZ, 0x1000000, !P6 ;  /* 0x01000000ff1a7807 */ /* 0x000fe40007000000 */
[----:B------:R-:W-:Y:S02]  /*2a670*/  SEL R27, RZ, 0x10000, !P5 ;  /* 0x00010000ff1b7807 */ /* 0x000fe40006800000 */
[C---:B------:R-:W-:Y:S02]  /*2a680*/  LOP3.LUT P5, RZ, R20.reuse, 0x2, RZ, 0xc0, !PT ;  /* 0x0000000214ff7812 */ /* 0x040fe400078ac0ff */
[----:B------:R-:W-:Y:S02]  /*2a690*/  LOP3.LUT P6, RZ, R20, 0x4, RZ, 0xc0, !PT ;  /* 0x0000000414ff7812 */ /* 0x000fe400078cc0ff */
[----:B------:R-:W-:Y:S01]  /*2a6a0*/  IADD3 R208, PT, PT, R21, 0xe0, RZ ;  /* 0x000000e015d07810 */ /* 0x000fe20007ffe0ff */
[----:B0-----:R-:W-:-:S05]  /*2a6b0*/  IMAD.WIDE.U32 R24, R206, 0x20, R24 ;  /* 0x00000020ce187825 */ /* 0x001fca00078e0018 */
[----:B------:R-:W-:Y:S04]  /*2a6c0*/  STG.E.128 desc[UR6][R24.64], R32 ;  /* 0x0000002018007986 */ /* 0x000fe8000c101d06 */
[----:B------:R0:W-:Y:S02]  /*2a6d0*/  STG.E.128 desc[UR6][R24.64+0x10], R28 ;  /* 0x0000101c18007986 */ /* 0x0001e4000c101d06 */
[----:B0-----:R-:W-:Y:S02]  /*2a6e0*/  SEL R24, RZ, 0x100, !P4 ;  /* 0x00000100ff187807 */ /* 0x001fe40006000000 */
[----:B------:R-:W-:Y:S02]  /*2a6f0*/  SEL R25, RZ, 0x1, !P3 ;  /* 0x00000001ff197807 */ /* 0x000fe40005800000 */
[----:B------:R-:W-:-:S02]  /*2a700*/  LOP3.LUT R24, R24, R26, R27, 0xfe, !PT ;  /* 0x0000001a18187212 */ /* 0x000fc400078efe1b */
[----:B------:R-:W-:Y:S02]  /*2a710*/  SEL R26, RZ, 0x10000, !P1 ;  /* 0x00010000ff1a7807 */ /* 0x000fe40004800000 */
[----:B------:R-:W-:Y:S02]  /*2a720*/  LOP3.LUT R25, R24, R25, RZ, 0xfc, !PT ;  /* 0x0000001918197212 */ /* 0x000fe400078efcff */
[----:B------:R-:W-:Y:S02]  /*2a730*/  SEL R24, RZ, 0x1000000, !P2 ;  /* 0x01000000ff187807 */ /* 0x000fe40005000000 */
[----:B------:R-:W-:-:S04]  /*2a740*/  SEL R27, RZ, 0x100, !P5 ;  /* 0x00000100ff1b7807 */ /* 0x000fc80006800000 */
[----:B------:R-:W-:Y:S02]  /*2a750*/  LOP3.LUT R24, R27, R24, R26, 0xfe, !PT ;  /* 0x000000181b187212 */ /* 0x000fe400078efe1a */
[----:B------:R-:W-:-:S04]  /*2a760*/  SEL R26, RZ, 0x1, !P6 ;  /* 0x00000001ff1a7807 */ /* 0x000fc80007000000 */
[----:B------:R-:W-:Y:S01]  /*2a770*/  LOP3.LUT R24, R24, R26, RZ, 0xfc, !PT ;  /* 0x0000001a18187212 */ /* 0x000fe200078efcff */
[----:B------:R-:W-:-:S05]  /*2a780*/  IMAD.WIDE.U32 R26, R206, 0x8, R214 ;  /* 0x00000008ce1a7825 */ /* 0x000fca00078e00d6 */
[----:B------:R0:W-:Y:S02]  /*2a790*/  STG.E.64 desc[UR6][R26.64], R24 ;  /* 0x000000181a007986 */ /* 0x0001e4000c101b06 */
[----:B0-----:R-:W0:Y:S01]  /*2a7a0*/  @P0 LDC.64 R24, c[0x0][0x3a0] ;  /* 0x0000e800ff180b82 */ /* 0x001e220000000a00 */
[----:B------:R-:W-:-:S06]  /*2a7b0*/  IMAD.WIDE.U32 R188, R208, 0x10, R190 ;  /* 0x00000010d0bc7825 */ /* 0x000fcc00078e00be */
[----:B------:R-:W5:Y:S01]  /*2a7c0*/  LDG.E.128 R188, desc[UR6][R188.64] ;  /* 0x00000006bcbc7981 */ /* 0x000f62000c1e1d00 */
[----:B0-----:R-:W-:-:S05]  /*2a7d0*/  @P0 IMAD.WIDE.U32 R24, R208, 0x20, R24 ;  /* 0x00000020d0180825 */ /* 0x001fca00078e0018 */
        /* <DEDUP_REMOVED lines=19> */
.L_x_26369:
        /* <DEDUP_REMOVED lines=12> */
.L_x_26371:
[----:B------:R-:W-:Y:S05]  /*2a9d0*/  BSYNC.RECONVERGENT B1 ;  /* 0x0000000000017941 */ /* 0x000fea0003800200 */
.L_x_26370:
        /* <DEDUP_REMOVED lines=51> */
[----:B------:R-:W-:Y:S01]  /*2ad10*/  IMAD.MOV.U32 R26, RZ, RZ, RZ ;  /* 0x000000ffff1a7224 */ /* 0x000fe200078e00ff */
[----:B------:R-:W-:Y:S02]  /*2ad20*/  LOP3.LUT R23, R195, R24, R211, 0x96, !PT ;  /* 0x00000018c3177212 */ /* 0x000fe400078e96d3 */
[----:B------:R-:W-:-:S07]  /*2ad30*/  MOV R24, R212 ;  /* 0x000000d400187202 */ /* 0x000fce0000000f00 */
.L_x_26368:
[----:B------:R-:W-:Y:S05]  /*2ad40*/  BSYNC.RECONVERGENT B0 ;  /* 0x0000000000007941 */ /* 0x000fea0003800200 */
.L_x_26367:
        /* <DEDUP_REMOVED lines=26> */
.L_x_26374:
        /* <DEDUP_REMOVED lines=12> */
.L_x_26376:
[----:B------:R-:W-:Y:S05]  /*2afb0*/  BSYNC.RECONVERGENT B1 ;  /* 0x0000000000017941 */ /* 0x000fea0003800200 */
.L_x_26375:
        /* <DEDUP_REMOVED lines=51> */
[----:B------:R-:W-:-:S05]  /*2b2f0*/  IMAD.WIDE.U32 R26, R23, -0x326172a9, RZ ;  /* 0xcd9e8d57171a7825 */ /* 0x000fca00078e00ff */
[----:B------:R-:W-:Y:S01]  /*2b300*/  LOP3.LUT R23, R195, R210, R27, 0x96, !PT ;  /* 0x000000d2c3177212 */ /* 0x000fe200078e961b */
[----:B------:R-:W-:Y:S02]  /*2b310*/  HFMA2 R27, -RZ, RZ, 0, 0 ;  /* 0x00000000ff1b7431 */ /* 0x000fe400000001ff */
[----:B------:R-:W-:-:S07]  /*2b320*/  IMAD.MOV.U32 R210, RZ, RZ, R26 ;  /* 0x000000ffffd27224 */ /* 0x000fce00078e001a */
.L_x_26373:
[----:B------:R-:W-:Y:S05]  /*2b330*/  BSYNC.RECONVERGENT B0 ;  /* 0x0000000000007941 */ /* 0x000fea0003800200 */
.L_x_26372:
        /* <DEDUP_REMOVED lines=11> */
[----:B------:R-:W-:-:S04]  /*2b3f0*/  MOV R188, R210 ;  /* 0x000000d200bc7202 */ /* 0x000fc80000000f00 */
        /* <DEDUP_REMOVED lines=13> */
.L_x_26379:
        /* <DEDUP_REMOVED lines=12> */
.L_x_26381:
[----:B------:R-:W-:Y:S05]  /*2b590*/  BSYNC.RECONVERGENT B1 ;  /* 0x0000000000017941 */ /* 0x000fea0003800200 */
.L_x_26380:
        /* <DEDUP_REMOVED lines=55> */
.L_x_26378:
[----:B------:R-:W-:Y:S05]  /*2b910*/  BSYNC.RECONVERGENT B0 ;  /* 0x0000000000007941 */ /* 0x000fea0003800200 */
.L_x_26377:
[----:B------:R-:W-:Y:S01]  /*2b920*/  I2FP.F32.U32 R26, R188 ;  /* 0x000000bc001a7245 */ /* 0x000fe20000201000 */
[----:B------:R-:W-:Y:S01]  /*2b930*/  IMAD.U32 R27, R93, 0x10000, RZ ;  /* 0x000100005d1b7824 */ /* 0x000fe200078e00ff */
[----:B------:R-:W-:Y:S01]  /*2b940*/  ISETP.NE.AND P1, PT, R212, 0x1, PT ;  /* 0x00000001d400780c */ /* 0x000fe20003f25270 */
[----:B------:R-:W-:Y:S01]  /*2b950*/  BSSY.RECONVERGENT B0, `(.L_x_26382) ;  /* 0x0000059000007945 */ /* 0x000fe20003800200 */
[----:B------:R-:W-:Y:S02]  /*2b960*/  HFMA2 R188, -RZ, RZ, 0, 1.1920928955078125e-07 ;  /* 0x00000002ffbc7431 */ /* 0x000fe400000001ff */
        /* <DEDUP_REMOVED lines=9> */
[----:B------:R-:W-:Y:S01]  /*2ba00*/  PRMT R27, R189, 0x7632, R27 ;  /* 0x00007632bd1b7816 */ /* 0x000fe2000000001b */
        /* <DEDUP_REMOVED lines=9> */
.L_x_26384:
        /* <DEDUP_REMOVED lines=12> */
.L_x_26386:
[----:B------:R-:W-:Y:S05]  /*2bb60*/  BSYNC.RECONVERGENT B1 ;  /* 0x0000000000017941 */ /* 0x000fea0003800200 */
.L_x_26385:
        /* <DEDUP_REMOVED lines=51> */
[----:B------:R-:W-:-:S05]  /*2bea0*/  IMAD.WIDE.U32 R188, R23, -0x326172a9, RZ ;  /* 0xcd9e8d5717bc7825 */ /* 0x000fca00078e00ff */
[----:B------:R-:W-:Y:S01]  /*2beb0*/  LOP3.LUT R23, R195, R210, R189, 0x96, !PT ;  /* 0x000000d2c3177212 */ /* 0x000fe200078e96bd */
[----:B------:R-:W-:Y:S02]  /*2bec0*/  IMAD.MOV.U32 R210, RZ, RZ, R188 ;  /* 0x000000ffffd27224 */ /* 0x000fe400078e00bc */
[----:B------:R-:W-:-:S07]  /*2bed0*/  HFMA2 R188, -RZ, RZ, 0, 0 ;  /* 0x00000000ffbc7431 */ /* 0x000fce00000001ff */
.L_x_26383:
[----:B------:R-:W-:Y:S05]  /*2bee0*/  BSYNC.RECONVERGENT B0 ;  /* 0x0000000000007941 */ /* 0x000fea0003800200 */
.L_x_26382:
        /* <DEDUP_REMOVED lines=23> */
.L_x_26389:
        /* <DEDUP_REMOVED lines=12> */
.L_x_26391:
[----:B------:R-:W-:Y:S05]  /*2c120*/  BSYNC.RECONVERGENT B1 ;  /* 0x0000000000017941 */ /* 0x000fea0003800200 */
.L_x_26390:
        /* <DEDUP_REMOVED lines=51> */
[----:B------:R-:W-:-:S04]  /*2c460*/  IMAD.WIDE.U32 R188, R23, -0x326172a9, RZ ;  /* 0xcd9e8d5717bc7825 */ /* 0x000fc800078e00ff */
[----:B------:R-:W-:Y:S01]  /*2c470*/  IMAD.MOV.U32 R212, RZ, RZ, RZ ;  /* 0x000000ffffd47224 */ /* 0x000fe200078e00ff */
[----:B------:R-:W-:Y:S02]  /*2c480*/  LOP3.LUT R23, R195, R210, R189, 0x96, !PT ;  /* 0x000000d2c3177212 */ /* 0x000fe400078e96bd */
[----:B------:R-:W-:-:S07]  /*2c490*/  MOV R210, R188 ;  /* 0x000000bc00d27202 */ /* 0x000fce0000000f00 */
.L_x_26388:
[----:B------:R-:W-:Y:S05]  /*2c4a0*/  BSYNC.RECONVERGENT B0 ;  /* 0x0000000000007941 */ /* 0x000fea0003800200 */
.L_x_26387:
        /* <DEDUP_REMOVED lines=24> */
.L_x_26394:
        /* <DEDUP_REMOVED lines=12> */
.L_x_26396:
[----:B------:R-:W-:Y:S05]  /*2c6f0*/  BSYNC.RECONVERGENT B1 ;  /* 0x0000000000017941 */ /* 0x000fea0003800200 */
.L_x_26395:
        /* <DEDUP_REMOVED lines=53> */
[----:B------:R-:W-:-:S07]  /*2ca50*/  IMAD.MOV.U32 R211, RZ, RZ, RZ ;  /* 0x000000ffffd37224 */ /* 0x000fce00078e00ff */
.L_x_26393:
[----:B------:R-:W-:Y:S05]  /*2ca60*/  BSYNC.RECONVERGENT B0 ;  /* 0x0000000000007941 */ /* 0x000fea0003800200 */
.L_x_26392:
        /* <DEDUP_REMOVED lines=23> */
.L_x_26399:
        /* <DEDUP_REMOVED lines=12> */
.L_x_26401:
[----:B------:R-:W-:Y:S05]  /*2cca0*/  BSYNC.RECONVERGENT B1 ;  /* 0x0000000000017941 */ /* 0x000fea0003800200 */
.L_x_26400:
        /* <DEDUP_REMOVED lines=54> */
.L_x_26398:
[----:B------:R-:W-:Y:S05]  /*2d010*/  BSYNC.RECONVERGENT B0 ;  /* 0x0000000000007941 */ /* 0x000fea0003800200 */
.L_x_26397:
        /* <DEDUP_REMOVED lines=24> */
.L_x_26404:
        /* <DEDUP_REMOVED lines=12> */
.L_x_26406:
[----:B------:R-:W-:Y:S05]  /*2d260*/  BSYNC.RECONVERGENT B1 ;  /* 0x0000000000017941 */ /* 0x000fea0003800200 */
.L_x_26405:
[----:B------:R-:W-:Y:S01]  /*2d270*/  IMAD.WIDE.U32 R210, R2, -0x326172a9, RZ ;  /* 0xcd9e8d5702d27825 */ /* 0x000fe200078e00ff */
[----:B------:R-:W-:-:S03]  /*2d280*/  UIADD3 UR15, UPT, UPT, UR4, -0x61c88647, URZ ;  /* 0x9e3779b9040f7890 */ /* 0x000fc6000fffe0ff */
[----:B------:R-:W-:Y:S01]  /*2d290*/  IMAD.WIDE.U32 R212, R4, -0x2daee0ad, RZ ;  /* 0xd2511f5304d47825 */ /* 0x000fe200078e00ff */
[----:B------:R-:W-:-:S04]  /*2d2a0*/  LOP3.LUT R214, R5, UR4, R211, 0x96, !PT ;  /* 0x0000000405d67c12 */ /* 0x000fc8000f8e96d3 */
[----:B------:R-:W-:Y:S01]  /*2d2b0*/  LOP3.LUT R213, R18, UR5, R213, 0x96, !PT ;  /* 0x0000000512d57c12 */ /* 0x000fe2000f8e96d5 */
        /* <DEDUP_REMOVED lines=21> */
[----:B------:R-:W-:-:S04]  /*2d410*/  UIADD3 UR15, UPT, UPT, UR5, -0x56f99767, URZ ;  /* 0xa9066899050f7890 */ /* 0x000fc8000fffe0ff */
[----:B------:R-:W-:Y:S01]  /*2d420*/  LOP3.LUT R198, R198, R196, R213, 0x96, !PT ;  /* 0x000000c4c6c67212 */ /* 0x000fe200078e96d5 */
[----:B------:R-:W-:-:S04]  /*2d430*/  IMAD.WIDE.U32 R196, R197, -0x2daee0ad, RZ ;  /* 0xd2511f53c5c47825 */ /* 0x000fc800078e00ff */
[----:B------:R-:W-:Y:S01]  /*2d440*/  IMAD.WIDE.U32 R198, R198, -0x2daee0ad, RZ ;  /* 0xd2511f53c6c67825 */ /* 0x000fe200078e00ff */
[----:B------:R-:W-:Y:S01]  /*2d450*/  LOP3.LUT R197, R210, UR15, R197, 0x96, !PT ;  /* 0x0000000fd2c57c12 */ /* 0x000fe2000f8e96c5 */
[----:B------:R-:W-:-:S06]  /*2d460*/  UIADD3 UR15, UPT, UPT, UR5, 0x646e171e, URZ ;  /* 0x646e171e050f7890 */ /* 0x000fcc000fffe0ff */
[----:B------:R-:W-:Y:S01]  /*2d470*/  LOP3.LUT R210, R196, UR15, R199, 0x96, !PT ;  /* 0x0000000fc4d27c12 */ /* 0x000fe2000f8e96c7 */
[----:B------:R-:W-:Y:S01]  /*2d480*/  IMAD.WIDE.U32 R196, R197, -0x326172a9, RZ ;  /* 0xcd9e8d57c5c47825 */ /* 0x000fe200078e00ff */
[----:B------:R-:W-:-:S03]  /*2d490*/  UIADD3 UR15, UPT, UPT, UR5, 0x1fd5c5a3, URZ ;  /* 0x1fd5c5a3050f7890 */ /* 0x000fc6000fffe0ff */
[----:B------:R-:W-:Y:S01]  /*2d4a0*/  IMAD.WIDE.U32 R210, R210, -0x326172a9, RZ ;  /* 0xcd9e8d57d2d27825 */ /* 0x000fe200078e00ff */
[----:B------:R-:W-:-:S04]  /*2d4b0*/  LOP3.LUT R212, R200, R212, R197, 0x96, !PT ;  /* 0x000000d4c8d47212 */ /* 0x000fc800078e96c5 */
[----:B------:R-:W-:Y:S01]  /*2d4c0*/  LOP3.LUT R196, R194, R196, R211, 0x96, !PT ;  /* 0x000000c4c2c47212 */ /* 0x000fe200078e96d3 */
[----:B------:R-:W-:-:S04]  /*2d4d0*/  IMAD.WIDE.U32 R212, R212, -0x2daee0ad, RZ ;  /* 0xd2511f53d4d47825 */ /* 0x000fc800078e00ff */
[----:B------:R-:W-:Y:S01]  /*2d4e0*/  IMAD.WIDE.U32 R196, R196, -0x2daee0ad, RZ ;  /* 0xd2511f53c4c47825 */ /* 0x000fe200078e00ff */
[----:B------:R-:W-:Y:S01]  /*2d4f0*/  LOP3.LUT R198, R198, UR15, R213, 0x96, !PT ;  /* 0x0000000fc6c67c12 */ /* 0x000fe2000f8e96d5 */
[----:B------:R-:W-:Y:S02]  /*2d500*/  UIADD3 UR15, UPT, UPT, UR5, -0x24c28bd8, URZ ;  /* 0xdb3d7428050f7890 */ /* 0x000fe4000fffe0ff */
[----:B------:R-:W-:Y:S02]  /*2d510*/  IMAD.MOV.U32 R213, RZ, RZ, R207 ;  /* 0x000000ffffd57224 */ /* 0x000fe400078e00cf */
[----:B------:R-:W-:Y:S02]  /*2d520*/  IMAD.WIDE.U32 R198, R198, -0x326172a9, RZ ;  /* 0xcd9e8d57c6c67825 */ /* 0x000fe400078e00ff */
[----:B------:R-:W-:Y:S01]  /*2d530*/  LOP3.LUT R211, R212, UR15, R197, 0x96, !PT ;  /* 0x0000000fd4d37c12 */ /* 0x000fe2000f8e96c5 */
[----:B------:R-:W-:-:S06]  /*2d540*/  UIADD3 UR15, UPT, UPT, UR4, -0xe443238, URZ ;  /* 0xf1bbcdc8040f7890 */ /* 0x000fcc000fffe0ff */
[----:B------:R-:W-:Y:S01]  /*2d550*/  LOP3.LUT R194, R210, UR15, R199, 0x96, !PT ;  /* 0x0000000fd2c27c12 */ /* 0x000fe2000f8e96c7 */
[----:B------:R-:W-:Y:S01]  /*2d560*/  IMAD.WIDE.U32 R210, R211, -0x326172a9, RZ ;  /* 0xcd9e8d57d3d27825 */ /* 0x000fe200078e00ff */
[----:B------:R-:W-:-:S04]  /*2d570*/  UIADD3 UR15, UPT, UPT, UR5, -0x695add53, URZ ;  /* 0x96a522ad050f7890 */ /* 0x000fc8000fffe0ff */
[----:B------:R-:W-:Y:S01]  /*2d580*/  LOP3.LUT R23, R195, R198, R211, 0x96, !PT ;  /* 0x000000c6c3177212 */ /* 0x000fe200078e96d3 */
[----:B------:R-:W-:-:S04]  /*2d590*/  IMAD.WIDE.U32 R194, R194, -0x2daee0ad, RZ ;  /* 0xd2511f53c2c27825 */ /* 0x000fc800078e00ff */
[----:B------:R-:W-:Y:S01]  /*2d5a0*/  IMAD.MOV.U32 R211, RZ, RZ, RZ ;  /* 0x000000ffffd37224 */ /* 0x000fe200078e00ff */
[----:B------:R-:W-:Y:S02]  /*2d5b0*/  LOP3.LUT R0, R196, UR15, R195, 0x96, !PT ;  /* 0x0000000fc4007c12 */ /* 0x000fe4000f8e96c3 */
[----:B------:R-:W-:-:S07]  /*2d5c0*/  MOV R207, R194 ;  /* 0x000000c200cf7202 */ /* 0x000fce0000000f00 */
.L_x_26403:
[----:B------:R-:W-:Y:S05]  /*2d5d0*/  BSYNC.RECONVERGENT B0 ;  /* 0x0000000000007941 */ /* 0x000fea0003800200 */
.L_x_26402:
[----:B------:R-:W-:Y:S02]  /*2d5e0*/  I2FP.F32.U32 R194, R213 ;  /* 0x000000d500c27245 */ /* 0x000fe40000201000 */
[----:B------:R-:W-:-:S03]  /*2d5f0*/  SHF.L.U32 R191, R191, 0x10, RZ ;  /* 0x00000010bfbf7819 */ /* 0x000fc600000006ff */
[----:B------:R-:W-:Y:S02]  /*2d600*/  FFMA.FTZ R194, R194, R193, 1.1641532182693481445e-10 ;  /* 0x2f000000c2c27423 */ /* 0x000fe400000100c1 */
[----:B------:R-:W-:Y:S01]  /*2d610*/  FMUL.FTZ R191, R191, R192 ;  /* 0x000000c0bfbf7220 */ /* 0x000fe20000410000 */
[----:B------:R-:W-:Y:S02]  /*2d620*/  IMAD.U32 R192, R234, 0x10000, RZ ;  /* 0x00010000eac07824 */ /* 0x000fe400078e00ff */
[----:B------:R-:W-:Y:S01]  /*2d630*/  FSETP.GTU.FTZ.AND P5, PT, R194, R202, PT ;  /* 0x000000cac200720b */ /* 0x000fe20003fbc000 */
[----:B------:R-:W-:-:S05]  /*2d640*/  FMUL.FTZ R191, R191, R201 ;  /* 0x000000c9bfbf7220 */ /* 0x000fca0000410000 */
[----:B------:R-:W-:Y:S02]  /*2d650*/  FSEL R191, R191, RZ, !P5 ;  /* 0x000000ffbfbf7208 */ /* 0x000fe40006800000 */
[----:B------:R-:W-:-:S03]  /*2d660*/  PLOP3.LUT P5, PT, P5, PT, PT, 0x8, 0x80 ;  /* 0x000000000080781c */ /* 0x000fc60002fae170 */
[----:B------:R-:W-:Y:S01]  /*2d670*/  FFMA.FTZ R191, R191, R192, R87 ;  /* 0x000000c0bfbf7223 */ /* 0x000fe20000010057 */
[----:B------:R-:W-:Y:S09]  /*2d680*/  BRA `(.L_x_26407) ;  /* 0x0000002c009c7947 */ /* 0x000ff20003800000 */
.L_x_26366:
        /* <DEDUP_REMOVED lines=16> */
.L_x_26410:
        /* <DEDUP_REMOVED lines=12> */
.L_x_26412:
[----:B------:R-:W-:Y:S05]  /*2d850*/  BSYNC.RECONVERGENT B1 ;  /* 0x0000000000017941 */ /* 0x000fea0003800200 */
.L_x_26411:
        /* <DEDUP_REMOVED lines=49> */
[----:B------:R-:W-:Y:S01]  /*2db70*/  IMAD.WIDE.U32 R210, R211, -0x326172a9, RZ ;  /* 0xcd9e8d57d3d27825 */ /* 0x000fe200078e00ff */
[----:B------:R-:W-:-:S03]  /*2db80*/  MOV R207, R26 ;  /* 0x0000001a00cf7202 */ /* 0x000fc60000000f00 */
[----:B------:R-:W-:Y:S01]  /*2db90*/  HFMA2 R26, -RZ, RZ, 0, 0 ;  /* 0x00000000ff1a7431 */ /* 0x000fe200000001ff */
[----:B------:R-:W-:Y:S01]  /*2dba0*/  LOP3.LUT R23, R195, R24, R211, 0x96, !PT ;  /* 0x00000018c3177212 */ /* 0x000fe200078e96d3 */
[----:B------:R-:W-:-:S07]  /*2dbb0*/  IMAD.MOV.U32 R24, RZ, RZ, R212 ;  /* 0x000000ffff187224 */ /* 0x000fce00078e00d4 */
.L_x_26409:
[----:B------:R-:W-:Y:S05]  /*2dbc0*/  BSYNC.RECONVERGENT B0 ;  /* 0x0000000000007941 */ /* 0x000fea0003800200 */
.L_x_26408:
        /* <DEDUP_REMOVED lines=26> */
.L_x_26415:
        /* <DEDUP_REMOVED lines=12> */
.L_x_26417:
[----:B------:R-:W-:Y:S05]  /*2de30*/  BSYNC.RECONVERGENT B1 ;  /* 0x0000000000017941 */ /* 0x000fea0003800200 */
.L_x_26416:
        /* <DEDUP_REMOVED lines=53> */
[----:B------:R-:W-:Y:S01]  /*2e190*/  IMAD.MOV.U32 R27, RZ, RZ, RZ ;  /* 0x000000ffff1b7224 */ /* 0x000fe200078e00ff */
[----:B------:R-:W-:-:S07]  /*2e1a0*/  MOV R210, R26 ;  /* 0x0000001a00d27202 */ /* 0x000fce0000000f00 */
.L_x_26414:
[----:B------:R-:W-:Y:S05]  /*2e1b0*/  BSYNC.RECONVERGENT B0 ;  /* 0x0000000000007941 */ /* 0x000fea0003800200 */
.L_x_26413:
[----:B------:R-:W-:Y:S01]  /*2e1c0*/  I2FP.F32.U32 R25, R25 ;  /* 0x0000001900197245 */ /* 0x000fe20000201000 */
[----:B------:R-:W-:Y:S01]  /*2e1d0*/  IMAD.U32 R26, R231, 0x10000, RZ ;  /* 0x00010000e71a7824 */ /* 0x000fe200078e00ff */
[----:B------:R-:W-:Y:S01]  /*2e1e0*/  SHF.L.U32 R188, R188, 0x10, RZ ;  /* 0x00000010bcbc7819 */ /* 0x000fe200000006ff */
[----:B------:R-:W-:Y:S01]  /*2e1f0*/  BSSY.RECONVERGENT B0, `(.L_x_26418) ;  /* 0x000005a000007945 */ /* 0x000fe20003800200 */
[----:B------:R-:W-:Y:S01]  /*2e200*/  ISETP.NE.AND P1, PT, R27, 0x1, PT ;  /* 0x000000011b00780c */ /* 0x000fe20003f25270 */
[----:B------:R-:W-:Y:S01]  /*2e210*/  FFMA.FTZ R25, R25, R193, 1.1641532182693481445e-10 ;  /* 0x2f00000019197423 */ /* 0x000fe200000100c1 */
[----:B------:R-:W-:Y:S01]  /*2e220*/  LOP3.LUT R20, R20, 0xfffffffe, RZ, 0xc0, !PT ;  /* 0xfffffffe14147812 */ /* 0x000fe200078ec0ff */
[----:B------:R-:W-:Y:S01]  /*2e230*/  FMUL.FTZ R188, R188, R192 ;  /* 0x000000c0bcbc7220 */ /* 0x000fe20000410000 */
[----:B------:R-:W-:Y:S02]  /*2e240*/  HFMA2 R212, -RZ, RZ, 0, 1.1920928955078125e-07 ;  /* 0x00000002ffd47431 */ /* 0x000fe400000001ff */
[----:B------:R-:W-:Y:S01]  /*2e250*/  FSETP.GTU.FTZ.AND P0, PT, R25, R202, PT ;  /* 0x000000ca1900720b */ /* 0x000fe20003f1c000 */
[----:B------:R-:W-:Y:S01]  /*2e260*/  FMUL.FTZ R25, R188, R201 ;  /* 0x000000c9bc197220 */ /* 0x000fe20000410000 */
[----:B------:R-:W-:-:S04]  /*2e270*/  IMAD.MOV.U32 R188, RZ, RZ, R210 ;  /* 0x000000ffffbc7224 */ /* 0x000fc800078e00d2 */
        /* <DEDUP_REMOVED lines=13> */
.L_x_26420:
        /* <DEDUP_REMOVED lines=12> */
.L_x_26422:
[----:B------:R-:W-:Y:S05]  /*2e410*/  BSYNC.RECONVERGENT B1 ;  /* 0x0000000000017941 */ /* 0x000fea0003800200 */
.L_x_26421:
        /* <DEDUP_REMOVED lines=50> */
[----:B------:R-:W-:Y:S01]  /*2e740*/  HFMA2 R212, -RZ, RZ, 0, 0 ;  /* 0x00000000ffd47431 */ /* 0x000fe200000001ff */
[----:B------:R-:W-:Y:S01]  /*2e750*/  MOV R207, R26 ;  /* 0x0000001a00cf7202 */ /* 0x000fe20000000f00 */
[----:B------:R-:W-:-:S05]  /*2e760*/  IMAD.WIDE.U32 R26, R23, -0x326172a9, RZ ;  /* 0xcd9e8d57171a7825 */ /* 0x000fca00078e00ff */
[----:B------:R-:W-:Y:S01]  /*2e770*/  LOP3.LUT R23, R195, R210, R27, 0x96, !PT ;  /* 0x000000d2c3177212 */ /* 0x000fe200078e961b */
[----:B------:R-:W-:-:S07]  /*2e780*/  IMAD.MOV.U32 R210, RZ, RZ, R26 ;  /* 0x000000ffffd27224 */ /* 0x000fce00078e001a */
.L_x_26419:
[----:B------:R-:W-:Y:S05]  /*2e790*/  BSYNC.RECONVERGENT B0 ;  /* 0x0000000000007941 */ /* 0x000fea0003800200 */
.L_x_26418:
[----:B------:R-:W-:Y:S01]  /*2e7a0*/  I2FP.F32.U32 R26, R188 ;  /* 0x000000bc001a7245 */ /* 0x000fe20000201000 */
[----:B------:R-:W-:Y:S01]  /*2e7b0*/  BSSY.RECONVERGENT B0, `(.L_x_26423) ;  /* 0x000005b000007945 */ /* 0x000fe20003800200 */
[----:B------:R-:W-:Y:S01]  /*2e7c0*/  ISETP.NE.AND P1, PT, R212, 0x1, PT ;  /* 0x00000001d400780c */ /* 0x000fe20003f25270 */
[----:B------:R-:W-:Y:S01]  /*2e7d0*/  IMAD.MOV.U32 R188, RZ, RZ, 0x2 ;  /* 0x00000002ffbc7424 */ /* 0x000fe200078e00ff */
        /* <DEDUP_REMOVED lines=10> */
[----:B------:R-:W-:Y:S01]  /*2e880*/  PRMT R27, R189, 0x7632, R27 ;  /* 0x00007632bd1b7816 */ /* 0x000fe2000000001b */
        /* <DEDUP_REMOVED lines=9> */
.L_x_26425:
        /* <DEDUP_REMOVED lines=12> */
.L_x_26427:
[----:B------:R-:W-:Y:S05]  /*2e9e0*/  BSYNC.RECONVERGENT B1 ;  /* 0x0000000000017941 */ /* 0x000fea0003800200 */
.L_x_26426:
        /* <DEDUP_REMOVED lines=51> */
[----:B------:R-:W-:-:S05]  /*2ed20*/  IMAD.WIDE.U32 R188, R23, -0x326172a9, RZ ;  /* 0xcd9e8d5717bc7825 */ /* 0x000fca00078e00ff */
[----:B------:R-:W-:Y:S02]  /*2ed30*/  LOP3.LUT R23, R195, R210, R189, 0x96, !PT ;  /* 0x000000d2c3177212 */ /* 0x000fe400078e96bd */
[----:B------:R-:W-:Y:S01]  /*2ed40*/  MOV R210, R188 ;  /* 0x000000bc00d27202 */ /* 0x000fe20000000f00 */
[----:B------:R-:W-:-:S07]  /*2ed50*/  IMAD.MOV.U32 R188, RZ, RZ, RZ ;  /* 0x000000ffffbc7224 */ /* 0x000fce00078e00ff */
.L_x_26424:
[----:B------:R-:W-:Y:S05]  /*2ed60*/  BSYNC.RECONVERGENT B0 ;  /* 0x0000000000007941 */ /* 0x000fea0003800200 */
.L_x_26423:
        /* <DEDUP_REMOVED lines=23> */
.L_x_26430:
        /* <DEDUP_REMOVED lines=12> */
.L_x_26432:
[----:B------:R-:W-:Y:S05]  /*2efa0*/  BSYNC.RECONVERGENT B1 ;  /* 0x0000000000017941 */ /* 0x000fea0003800200 */
.L_x_26431:
        /* <DEDUP_REMOVED lines=52> */
[----:B------:R-:W-:-:S05]  /*2f2f0*/  IMAD.WIDE.U32 R188, R23, -0x326172a9, RZ ;  /* 0xcd9e8d5717bc7825 */ /* 0x000fca00078e00ff */
[----:B------:R-:W-:Y:S01]  /*2f300*/  LOP3.LUT R23, R195, R210, R189, 0x96, !PT ;  /* 0x000000d2c3177212 */ /* 0x000fe200078e96bd */
[----:B------:R-:W-:-:S07]  /*2f310*/  IMAD.MOV.U32 R210, RZ, RZ, R188 ;  /* 0x000000ffffd27224 */ /* 0x000fce00078e00bc */
.L_x_26429:
[----:B------:R-:W-:Y:S05]  /*2f320*/  BSYNC.RECONVERGENT B0 ;  /* 0x0000000000007941 */ /* 0x000fea0003800200 */
.L_x_26428:
        /* <DEDUP_REMOVED lines=24> */
.L_x_26435:
        /* <DEDUP_REMOVED lines=12> */
.L_x_26437:
[----:B------:R-:W-:Y:S05]  /*2f570*/  BSYNC.RECONVERGENT B1 ;  /* 0x0000000000017941 */ /* 0x000fea0003800200 */
.L_x_26436:
        /* <DEDUP_REMOVED lines=53> */
[----:B------:R-:W-:-:S07]  /*2f8d0*/  HFMA2 R211, -RZ, RZ, 0, 0 ;  /* 0x00000000ffd37431 */ /* 0x000fce00000001ff */
.L_x_26434:
[----:B------:R-:W-:Y:S05]  /*2f8e0*/  BSYNC.RECONVERGENT B0 ;  /* 0x0000000000007941 */ /* 0x000fea0003800200 */
.L_x_26433:
        /* <DEDUP_REMOVED lines=23> */
.L_x_26440:
        /* <DEDUP_REMOVED lines=12> */
.L_x_26442:
[----:B------:R-:W-:Y:S05]  /*2fb20*/  BSYNC.RECONVERGENT B1 ;  /* 0x0000000000017941 */ /* 0x000fea0003800200 */
.L_x_26441:
        /* <DEDUP_REMOVED lines=54> */
.L_x_26439:
[----:B------:R-:W-:Y:S05]  /*2fe90*/  BSYNC.RECONVERGENT B0 ;  /* 0x0000000000007941 */ /* 0x000fea0003800200 */
.L_x_26438:
[----:B------:R-:W-:Y:S01]  /*2fea0*/  I2FP.F32.U32 R190, R190 ;  /* 0x000000be00be7245 */ /* 0x000fe20000201000 */
[----:B------:R-:W-:Y:S01]  /*2feb0*/  BSSY.RECONVERGENT B0, `(.L_x_26443) ;  /* 0x000005a000007945 */ /* 0x000fe20003800200 */
[----:B------:R-:W-:Y:S02]  /*2fec0*/  ISETP.NE.AND P5, PT, R212, 0x1, PT ;  /* 0x00000001d400780c */ /* 0x000fe40003fa5270 */
[----:B------:R-:W-:Y:S01]  /*2fed0*/  SHF.L.U32 R211, R95, 0x10, RZ ;  /* 0x000000105fd37819 */ /* 0x000fe200000006ff */
[----:B------:R-:W-:Y:S01]  /*2fee0*/  FFMA.FTZ R190, R190, R193, 1.1641532182693481445e-10 ;  /* 0x2f000000bebe7423 */ /* 0x000fe200000100c1 */
[----:B------:R-:W-:-:S04]  /*2fef0*/  MOV R213, R210 ;  /* 0x000000d200d57202 */ /* 0x000fc80000000f00 */
        /* <DEDUP_REMOVED lines=18> */
.L_x_26445:
        /* <DEDUP_REMOVED lines=12> */
.L_x_26447:
[----:B------:R-:W-:Y:S05]  /*300e0*/  BSYNC.RECONVERGENT B1 ;  /* 0x0000000000017941 */ /* 0x000fea0003800200 */
.L_x_26446:
        /* <DEDUP_REMOVED lines=41> */
[----:B------:R-:W-:Y:S01]  /*30380*/  UIADD3 UR15, UPT, UPT, UR5, -0x24c28bd8, URZ ;  /* 0xdb3d7428050f7890 */ /* 0x000fe2000fffe0ff */
[----:B------:R-:W-:-:S03]  /*30390*/  MOV R213, R207 ;  /* 0x000000cf00d57202 */ /* 0x000fc60000000f00 */
        /* <DEDUP_REMOVED lines=8> */
[----:B------:R-:W-:Y:S02]  /*30420*/  HFMA2 R211, -RZ, RZ, 0, 0 ;  /* 0x00000000ffd37431 */ /* 0x000fe400000001ff */
[----:B------:R-:W-:Y:S01]  /*30430*/  IMAD.MOV.U32 R207, RZ, RZ, R194 ;  /* 0x000000ffffcf7224 */ /* 0x000fe200078e00c2 */
[----:B------:R-:W-:-:S07]  /*30440*/  LOP3.LUT R0, R196, UR15, R195, 0x96, !PT ;  /* 0x0000000fc4007c12 */ /* 0x000fce000f8e96c3 */
.L_x_26444:
[----:B------:R-:W-:Y:S05]  /*30450*/  BSYNC.RECONVERGENT B0 ;  /* 0x0000000000007941 */ /* 0x000fea0003800200 */
.L_x_26443:
[----:B------:R-:W-:Y:S01]  /*30460*/  I2FP.F32.U32 R194, R213 ;  /* 0x000000d500c27245 */ /* 0x000fe20000201000 */
[----:B------:R-:W-:-:S04]  /*30470*/  IMAD.U32 R191, R191, 0x10000, RZ ;  /* 0x00010000bfbf7824 */ /* 0x000fc800078e00ff */
[----:B------:R-:W-:Y:S01]  /*30480*/  FFMA.FTZ R194, R194, R193, 1.1641532182693481445e-10 ;  /* 0x2f000000c2c27423 */ /* 0x000fe200000100c1 */
[----:B------:R-:W-:Y:S01]  /*30490*/  FMUL.FTZ R191, R191, R192 ;  /* 0x000000c0bfbf7220 */ /* 0x000fe20000410000 */
[----:B------:R-:W-:-:S03]  /*304a0*/  SHF.L.U32 R192, R234, 0x10, RZ ;  /* 0x00000010eac07819 */ /* 0x000fc600000006ff */
[----:B------:R-:W-:Y:S01]  /*304b0*/  FMUL.FTZ R191, R191, R201 ;  /* 0x000000c9bfbf7220 */ /* 0x000fe20000410000 */
[----:B------:R-:W-:-:S04]  /*304c0*/  FSETP.GTU.FTZ.AND P5, PT, R194, R202, PT ;  /* 0x000000cac200720b */ /* 0x000fc80003fbc000 */
[----:B------:R-:W-:Y:S02]  /*304d0*/  FSEL R191, R191, RZ, !P5 ;  /* 0x000000ffbfbf7208 */ /* 0x000fe40006800000 */
[----:B------:R-:W-:-:S03]  /*304e0*/  PLOP3.LUT P5, PT, P5, PT, PT, 0x8, 0x80 ;  /* 0x000000000080781c */ /* 0x000fc60002fae170 */
[----:B------:R-:W-:-:S10]  /*304f0*/  FMUL.FTZ R191, R192, R191 ;  /* 0x000000bfc0bf7220 */ /* 0x000fd40000410000 */
.L_x_26407:
[----:B------:R-:W0:Y:S01]  /*30500*/  S2R R194, SR_TID.X ;  /* 0x0000000000c27919 */ /* 0x000e220000002100 */
[----:B------:R-:W1:Y:S01]  /*30510*/  LDC.64 R192, c[0x0][0x3a8] ;  /* 0x0000ea00ffc07b82 */ /* 0x000e620000000a00 */
[----:B------:R-:W-:-:S07]  /*30520*/  UMOV UR15, 0xffffffff ;  /* 0xffffffff000f7882 */ /* 0x000fce0000000000 */
[----:B------:R-:W2:Y:S01]  /*30530*/  LDC.64 R196, c[0x0][0x3b0] ;  /* 0x0000ec00ffc47b82 */ /* 0x000ea20000000a00 */
[----:B-1----:R-:W-:-:S05]  /*30540*/  IMAD.WIDE.U32 R192, R208, 0x20, R192 ;  /* 0x00000020d0c07825 */ /* 0x002fca00078e00c0 */
[----:B------:R-:W-:Y:S01]  /*30550*/  STG.E.128 desc[UR6][R192.64], R24 ;  /* 0x00000018c0007986 */ /* 0x000fe2000c101d06 */
[----:B0-----:R-:W-:-:S03]  /*30560*/  LOP3.LUT P6, RZ, R194, 0x1f, RZ, 0xc0, !PT ;  /* 0x0000001fc2ff7812 */ /* 0x001fc600078cc0ff */
[----:B------:R0:W-:Y:S01]  /*30570*/  STG.E.128 desc[UR6][R192.64+0x10], R188 ;  /* 0x000010bcc0007986 */ /* 0x0001e2000c101d06 */
[----:B------:R-:W-:Y:S02]  /*30580*/  SEL R194, RZ, 0x100, !P3 ;  /* 0x00000100ffc27807 */ /* 0x000fe40005800000 */
[----:B0-----:R-:W-:Y:S02]  /*30590*/  SEL R192, RZ, 0x1000000, !P5 ;  /* 0x01000000ffc07807 */ /* 0x001fe40006800000 */
[----:B------:R-:W-:Y:S02]  /*305a0*/  SEL R193, RZ, 0x10000, !P4 ;  /* 0x00010000ffc17807 */ /* 0x000fe40006000000 */
[----:B------:R-:W-:Y:S02]  /*305b0*/  LOP3.LUT P4, RZ, R20, 0x1, RZ, 0xc0, !PT ;  /* 0x0000000114ff7812 */ /* 0x000fe4000788c0ff */
[----:B------:R-:W-:Y:S02]  /*305c0*/  LOP3.LUT R192, R194, R192, R193, 0xfe, !PT ;  /* 0x000000c0c2c07212 */ /* 0x000fe400078efec1 */
[----:B------:R-:W-:-:S02]  /*305d0*/  SEL R193, RZ, 0x1, !P2 ;  /* 0x00000001ffc17807 */ /* 0x000fc40005000000 */
[----:B------:R-:W-:Y:S02]  /*305e0*/  SEL R194, RZ, 0x10000, !P0 ;  /* 0x00010000ffc27807 */ /* 0x000fe40004000000 */
[----:B------:R-:W-:Y:S02]  /*305f0*/  LOP3.LUT R193, R192, R193, RZ, 0xfc, !PT ;  /* 0x000000c1c0c17212 */ /* 0x000fe400078efcff */
[----:B------:R-:W-:Y:S02]  /*30600*/  SEL R192, RZ, 0x1000000, !P1 ;  /* 0x01000000ffc07807 */ /* 0x000fe40004800000 */
[----:B------:R-:W-:Y:S02]  /*30610*/  SEL R195, RZ, 0x100, !P4 ;  /* 0x00000100ffc37807 */ /* 0x000fe40006000000 */
[----:B------:R-:W-:Y:S02]  /*30620*/  LOP3.LUT P5, RZ, R20, 0x2, RZ, 0xc0, !PT ;  /* 0x0000000214ff7812 */ /* 0x000fe400078ac0ff */
[----:B------:R-:W-:-:S02]  /*30630*/  LOP3.LUT R192, R195, R192, R194, 0xfe, !PT ;  /* 0x000000c0c3c07212 */ /* 0x000fc400078efec2 */
[----:B------:R-:W-:-:S04]  /*30640*/  SEL R194, RZ, 0x1, !P5 ;  /* 0x00000001ffc27807 */ /* 0x000fc80006800000 */
        /* <DEDUP_REMOVED lines=217> */
.L_x_26461:
[----:B-1----:R-:W-:Y:S01]  /*313e0*/  FADD.FTZ R193, R196, R193 ;  /* 0x000000c1c4c17221 */ /* 0x002fe20000010000 */
[----:B------:R-:W-:Y:S01]  /*313f0*/  ISETP.NE.AND P0, PT, RZ, UR13, PT ;  /* 0x0000000dff007c0c */ /* 0x000fe2000bf05270 */
[----:B------:R-:W2:Y:S02]  /*31400*/  LDL R202, [R1+0x4] ;  /* 0x0000040001ca7983 */ /* 0x000ea40000100800 */
[----:B------:R-:W-:Y:S01]  /*31410*/  FFMA.FTZ R193, R193, R192, UR14 ;  /* 0x0000000ec1c17e23 */ /* 0x000fe200080100c0 */
[----:B------:R-:W-:Y:S01]  /*31420*/  FMUL.FTZ R192, R197, R197 ;  /* 0x000000c5c5c07220 */ /* 0x000fe20000410000 */
[----:B------:R-:W3:Y:S04]  /*31430*/  LDL R212, [R1] ;  /* 0x0000000001d47983 */ /* 0x000ee80000100800 */
[----:B------:R-:W-:Y:S01]  /*31440*/  FSEL R192, R192, RZ, P0 ;  /* 0x000000ffc0c07208 */ /* 0x000fe20000000000 */
[----:B------:R-:W4:Y:S04]  /*31450*/  LDL R200, [R1+0xc] ;  /* 0x00000c0001c87983 */ /* 0x000f280000100800 */
[----:B------:R-:W-:Y:S01]  /*31460*/  FADD.FTZ R192, R193, R192 ;  /* 0x000000c0c1c07221 */ /* 0x000fe20000010000 */
[----:B------:R-:W5:Y:S04]  /*31470*/  LDL R201, [R1+0x8] ;  /* 0x0000080001c97983 */ /* 0x000f680000100800 */
[----:B------:R-:W5:Y:S01]  /*31480*/  LDL R198, [R1+0x14] ;  /* 0x0000140001c67983 */ /* 0x000f620000100800 */
[----:B------:R-:W1:Y:S01]  /*31490*/  MUFU.RSQ R192, R192 ;  /* 0x000000c000c07308 */ /* 0x000e620000001400 */
[----:B------:R-:W-:-:S02]  /*314a0*/  FSEL R193, R197, RZ, !P0 ;  /* 0x000000ffc5c17208 */ /* 0x000fc40004000000 */
[----:B------:R-:W-:Y:S01]  /*314b0*/  SHF.L.U32 R195, R152, 0x10, RZ ;  /* 0x0000001098c37819 */ /* 0x000fe200000006ff */
[----:B------:R-:W5:Y:S02]  /*314c0*/  LDL R199, [R1+0x10] ;  /* 0x0000100001c77983 */ /* 0x000f640000100800 */
[----:B------:R-:W-:Y:S01]  /*314d0*/  FADD.FTZ R194, -R193, R80 ;  /* 0x00000050c1c27221 */ /* 0x000fe20000010100 */
[----:B------:R-:W-:-:S03]  /*314e0*/  IMAD.U32 R80, R184, 0x10000, RZ ;  /* 0x00010000b8507824 */ /* 0x000fc600078e00ff */
        /* <DEDUP_REMOVED lines=37> */
[----:B------:R-:W1:Y:S03]  /*31740*/  @!P6 LDC.64 R76, c[0x0][0x3c0] ;  /* 0x0000f000ff4ceb82 */ /* 0x000e660000000a00 */
[----:B------:R-:W-:Y:S02]  /*31750*/  F2FP.BF16.F32.PACK_AB R79, R79, R78 ;  /* 0x0000004e4f4f723e */ /* 0x000fe400000010ff */
[----:B------:R-:W-:-:S03]  /*31760*/  F2FP.BF16.F32.PACK_AB R78, R81, R80 ;  /* 0x00000050514e723e */ /* 0x000fc600000010ff */
[----:B------:R-:W0:Y:S01]  /*31770*/  LDC.64 R80, c[0x0][0x428] ;  /* 0x00010a00ff507b82 */ /* 0x000e220000000a00 */
[----:B-1----:R-:W-:-:S05]  /*31780*/  @!P6 IMAD.WIDE R76, R3, 0x4, R76 ;  /* 0x00000004034ce825 */ /* 0x002fca00078e024c */
[----:B------:R1:W-:Y:S02]  /*31790*/  @!P6 STG.E desc[UR6][R76.64], R197 ;  /* 0x000000c54c00e986 */ /* 0x0003e4000c101906 */
[----:B-1----:R-:W1:Y:S01]  /*317a0*/  @!P6 LDC.64 R76, c[0x0][0x3c8] ;  /* 0x0000f200ff4ceb82 */ /* 0x002e620000000a00 */
[C---:B------:R-:W-:Y:S01]  /*317b0*/  FADD.FTZ R75, -R193.reuse, R75 ;  /* 0x0000004bc14b7221 */ /* 0x040fe20000010100 */
[----:B------:R-:W-:-:S03]  /*317c0*/  FADD.FTZ R69, -R193, R69 ;  /* 0x00000045c1457221 */ /* 0x000fc60000010100 */
[----:B------:R-:W-:Y:S01]  /*317d0*/  FMUL.FTZ R75, R192, R75 ;  /* 0x0000004bc04b7220 */ /* 0x000fe20000410000 */
[----:B-1----:R-:W-:-:S05]  /*317e0*/  @!P6 IMAD.WIDE R76, R3, 0x4, R76 ;  /* 0x00000004034ce825 */ /* 0x002fca00078e024c */
[----:B------:R1:W-:Y:S02]  /*317f0*/  @!P6 STG.E desc[UR6][R76.64], R192 ;  /* 0x000000c04c00e986 */ /* 0x0003e4000c101906 */
[----:B-1----:R-:W-:Y:S01]  /*31800*/  F2FP.BF16.F32.PACK_AB R77, R83, R82 ;  /* 0x00000052534d723e */ /* 0x002fe200000010ff */
[----:B0-----:R-:W-:Y:S01]  /*31810*/  IMAD.WIDE.U32 R82, R21, 0x10, R80 ;  /* 0x0000001015527825 */ /* 0x001fe200078e0050 */
[----:B------:R-:W-:-:S03]  /*31820*/  F2FP.BF16.F32.PACK_AB R76, R195, R194 ;  /* 0x000000c2c34c723e */ /* 0x000fc600000010ff */
[----:B------:R-:W-:Y:S01]  /*31830*/  FADD.FTZ R195, -R193, R74 ;  /* 0x0000004ac1c37221 */ /* 0x000fe20000010100 */
[----:B------:R-:W-:Y:S01]  /*31840*/  IMAD.U32 R74, R245, 0x10000, RZ ;  /* 0x00010000f54a7824 */ /* 0x000fe200078e00ff */
[----:B------:R0:W-:Y:S01]  /*31850*/  STG.E.128 desc[UR6][R82.64], R76 ;  /* 0x0000004c52007986 */ /* 0x0001e2000c101d06 */
[----:B------:R-:W-:Y:S01]  /*31860*/  FMUL.FTZ R69, R192, R69 ;  /* 0x00000045c0457220 */ /* 0x000fe20000410000 */
[C---:B------:R-:W-:Y:S01]  /*31870*/  FADD.FTZ R21, -R193.reuse, R72 ;  /* 0x00000048c1157221 */ /* 0x040fe20000010100 */
[C---:B------:R-:W-:Y:S01]  /*31880*/  FADD.FTZ R71, -R193.reuse, R71 ;  /* 0x00000047c1477221 */ /* 0x040fe20000010100 */
[----:B------:R-:W-:Y:S01]  /*31890*/  SHF.L.U32 R194, R148, 0x10, RZ ;  /* 0x0000001094c27819 */ /* 0x000fe200000006ff */
[----:B------:R-:W-:Y:S02]  /*318a0*/  IMAD.U32 R72, R180, 0x10000, RZ ;  /* 0x00010000b4487824 */ /* 0x000fe400078e00ff */
[----:B------:R-:W-:Y:S01]  /*318b0*/  FMUL.FTZ R21, R192, R21 ;  /* 0x00000015c0157220 */ /* 0x000fe20000410000 */
[----:B0-----:R-:W-:Y:S01]  /*318c0*/  SHF.L.U32 R76, R246, 0x10, RZ ;  /* 0x00000010f64c7819 */ /* 0x001fe200000006ff */
[C---:B------:R-:W-:Y:S01]  /*318d0*/  FADD.FTZ R77, -R193.reuse, R68 ;  /* 0x00000044c14d7221 */ /* 0x040fe20000010100 */
[----:B------:R-:W-:Y:S01]  /*318e0*/  SHF.L.U32 R79, R150, 0x10, RZ ;  /* 0x00000010964f7819 */ /* 0x000fe200000006ff */
[----:B------:R-:W-:Y:S01]  /*318f0*/  FADD.FTZ R73, -R193, R73 ;  /* 0x00000049c1497221 */ /* 0x000fe20000010100 */
[----:B------:R-:W-:Y:S01]  /*31900*/  SHF.L.U32 R197, R149, 0x10, RZ ;  /* 0x0000001095c57819 */ /* 0x000fe200000006ff */
[----:B------:R-:W-:Y:S01]  /*31910*/  FFMA.FTZ R75, R75, R74, R76 ;  /* 0x0000004a4b4b7223 */ /* 0x000fe2000001004c */
[----:B------:R-:W-:Y:S01]  /*31920*/  FMUL.FTZ R68, R192, R77 ;  /* 0x0000004dc0447220 */ /* 0x000fe20000410000 */
[----:B------:R-:W-:Y:S01]  /*31930*/  IMAD.U32 R77, R182, 0x10000, RZ ;  /* 0x00010000b64d7824 */ /* 0x000fe200078e00ff */
[----:B------:R-:W-:Y:S01]  /*31940*/  SHF.L.U32 R76, R248, 0x10, RZ ;  /* 0x00000010f84c7819 */ /* 0x000fe200000006ff */
[----:B------:R-:W-:-:S02]  /*31950*/  IMAD.U32 R74, R247, 0x10000, RZ ;  /* 0x00010000f74a7824 */ /* 0x000fc400078e00ff */
[C---:B------:R-:W-:Y:S01]  /*31960*/  FADD.FTZ R51, -R193.reuse, R51 ;  /* 0x00000033c1337221 */ /* 0x040fe20000010100 */
[----:B------:R-:W-:Y:S01]  /*31970*/  FFMA.FTZ R68, R68, R77, R79 ;  /* 0x0000004d44447223 */ /* 0x000fe2000001004f */
[----:B------:R-:W-:Y:S01]  /*31980*/  FADD.FTZ R77, -R193, R70 ;  /* 0x00000046c14d7221 */ /* 0x000fe20000010100 */
[----:B------:R-:W-:Y:S01]  /*31990*/  FFMA.FTZ R69, R69, R74, R76 ;  /* 0x0000004a45457223 */ /* 0x000fe2000001004c */
[----:B------:R-:W-:Y:S01]  /*319a0*/  SHF.L.U32 R76, R250, 0x10, RZ ;  /* 0x00000010fa4c7819 */ /* 0x000fe200000006ff */
[C---:B------:R-:W-:Y:S01]  /*319b0*/  FMUL.FTZ R71, R192.reuse, R71 ;  /* 0x00000047c0477220 */ /* 0x040fe20000410000 */
[----:B------:R-:W-:Y:S02]  /*319c0*/  IMAD.U32 R74, R249, 0x10000, RZ ;  /* 0x00010000f94a7824 */ /* 0x000fe400078e00ff */
[----:B------:R-:W-:Y:S01]  /*319d0*/  FMUL.FTZ R70, R192, R77 ;  /* 0x0000004dc0467220 */ /* 0x000fe20000410000 */
[----:B------:R-:W-:Y:S01]  /*319e0*/  SHF.L.U32 R79, R151, 0x10, RZ ;  /* 0x00000010974f7819 */ /* 0x000fe200000006ff */
[----:B------:R-:W-:Y:S01]  /*319f0*/  FFMA.FTZ R21, R21, R72, R194 ;  /* 0x0000004815157223 */ /* 0x000fe200000100c2 */
[----:B------:R-:W-:-:S02]  /*31a00*/  IMAD.U32 R77, R183, 0x10000, RZ ;  /* 0x00010000b74d7824 */ /* 0x000fc400078e00ff */
[----:B------:R-:W-:Y:S01]  /*31a10*/  FMUL.FTZ R72, R192, R195 ;  /* 0x000000c3c0487220 */ /* 0x000fe20000410000 */
[----:B------:R-:W-:Y:S01]  /*31a20*/  FFMA.FTZ R71, R71, R74, R76 ;  /* 0x0000004a47477223 */ /* 0x000fe2000001004c */
[----:B------:R-:W-:Y:S01]  /*31a30*/  IMAD.U32 R195, R181, 0x10000, RZ ;  /* 0x00010000b5c37824 */ /* 0x000fe200078e00ff */
[----:B------:R-:W-:Y:S01]  /*31a40*/  SHF.L.U32 R76, R244, 0x10, RZ ;  /* 0x00000010f44c7819 */ /* 0x000fe200000006ff */
[----:B------:R-:W-:Y:S01]  /*31a50*/  FMUL.FTZ R73, R192, R73 ;  /* 0x00000049c0497220 */ /* 0x000fe20000410000 */
[----:B------:R-:W-:Y:S02]  /*31a60*/  IMAD.U32 R74, R243, 0x10000, RZ ;  /* 0x00010000f34a7824 */ /* 0x000fe400078e00ff */
[----:B------:R-:W-:Y:S01]  /*31a70*/  FFMA.FTZ R70, R70, R77, R79 ;  /* 0x0000004d46467223 */ /* 0x000fe2000001004f */
[----:B------:R-:W-:Y:S01]  /*31a80*/  FFMA.FTZ R72, R72, R195, R197 ;  /* 0x000000c348487223 */ /* 0x000fe200000100c5 */
[----:B------:R-:W-:Y:S01]  /*31a90*/  FADD.FTZ R45, -R193, R45 ;  /* 0x0000002dc12d7221 */ /* 0x000fe20000010100 */
[----:B------:R-:W-:Y:S01]  /*31aa0*/  FFMA.FTZ R74, R73, R74, R76 ;  /* 0x0000004a494a7223 */ /* 0x000fe2000001004c */
[----:B------:R-:W-:Y:S01]  /*31ab0*/  FMUL.FTZ R51, R192, R51 ;  /* 0x00000033c0337220 */ /* 0x000fe20000410000 */
[----:B------:R-:W-:Y:S01]  /*31ac0*/  F2FP.BF16.F32.PACK_AB R71, R71, R70 ;  /* 0x000000464747723e */ /* 0x000fe200000010ff */
[----:B------:R-:W-:Y:S01]  /*31ad0*/  FADD.FTZ R47, -R193, R47 ;  /* 0x0000002fc12f7221 */ /* 0x000fe20000010100 */
        /* <DEDUP_REMOVED lines=9> */
[C---:B------:R-:W-:Y:S01]  /*31b70*/  FADD.FTZ R39, -R193.reuse, R39 ;  /* 0x00000027c1277221 */ /* 0x040fe20000010100 */
[----:B------:R-:W-:Y:S01]  /*31b80*/  PRMT R21, R170, 0x7632, R21 ;  /* 0x00007632aa157816 */ /* 0x000fe20000000015 */
[----:B------:R-:W-:Y:S01]  /*31b90*/  FADD.FTZ R33, -R193, R33 ;  /* 0x00000021c1217221 */ /* 0x000fe20000010100 */
[----:B------:R-:W-:Y:S01]  /*31ba0*/  PRMT R19, R138, 0x7632, R19 ;  /* 0x000076328a137816 */ /* 0x000fe20000000013 */
[----:B------:R0:W-:Y:S01]  /*31bb0*/  STG.E.128 desc[UR6][R72.64], R68 ;  /* 0x0000004448007986 */ /* 0x0001e2000c101d06 */
[----:B------:R-:W-:Y:S01]  /*31bc0*/  SHF.L.U32 R76, R76, 0x10, RZ ;  /* 0x000000104c4c7819 */ /* 0x000fe200000006ff */
[----:B------:R-:W-:-:S02]  /*31bd0*/  IMAD.U32 R74, R74, 0x10000, RZ ;  /* 0x000100004a4a7824 */ /* 0x000fc400078e00ff */
[C---:B------:R-:W-:Y:S01]  /*31be0*/  FMUL.FTZ R45, R192.reuse, R45 ;  /* 0x0000002dc02d7220 */ /* 0x040fe20000410000 */
[----:B------:R-:W-:Y:S01]  /*31bf0*/  FMUL.FTZ R47, R192, R47 ;  /* 0x0000002fc02f7220 */ /* 0x000fe20000410000 */
[C---:B------:R-:W-:Y:S01]  /*31c00*/  FADD.FTZ R35, -R193.reuse, R35 ;  /* 0x00000023c1237221 */ /* 0x040fe20000010100 */
[C---:B------:R-:W-:Y:S01]  /*31c10*/  FADD.FTZ R29, -R193.reuse, R29 ;  /* 0x0000001dc11d7221 */ /* 0x040fe20000010100 */
[C---:B------:R-:W-:Y:S01]  /*31c20*/  FADD.FTZ R31, -R193.reuse, R31 ;  /* 0x0000001fc11f7221 */ /* 0x040fe20000010100 */
[----:B------:R-:W-:Y:S01]  /*31c30*/  FADD.FTZ R25, -R193, R25 ;  /* 0x00000019c1197221 */ /* 0x000fe20000010100 */
[----:B------:R-:W-:Y:S01]  /*31c40*/  PRMT R78, R125, 0x7632, R78 ;  /* 0x000076327d4e7816 */ /* 0x000fe2000000004e */
[C---:B------:R-:W-:Y:S01]  /*31c50*/  FADD.FTZ R27, -R193.reuse, R27 ;  /* 0x0000001bc11b7221 */ /* 0x040fe20000010100 */
[----:B------:R-:W-:Y:S01]  /*31c60*/  FADD.FTZ R189, -R193, R189 ;  /* 0x000000bdc1bd7221 */ /* 0x000fe20000010100 */
[----:B------:R-:W-:Y:S01]  /*31c70*/  PRMT R82, R127, 0x7632, R82 ;  /* 0x000076327f527816 */ /* 0x000fe20000000052 */
[C---:B------:R-:W-:Y:S01]  /*31c80*/  FADD.FTZ R191, -R193.reuse, R191 ;  /* 0x000000bfc1bf7221 */ /* 0x040fe20000010100 */
[C---:B------:R-:W-:Y:S01]  /*31c90*/  FADD.FTZ R65, -R193.reuse, R65 ;  /* 0x00000041c1417221 */ /* 0x040fe20000010100 */
[----:B------:R-:W-:Y:S01]  /*31ca0*/  FADD.FTZ R67, -R193, R67 ;  /* 0x00000043c1437221 */ /* 0x000fe20000010100 */
[----:B------:R-:W5:Y:S01]  /*31cb0*/  LDL R83, [R1+0x18] ;  /* 0x0000180001537983 */ /* 0x000f620000100800 */
[----:B0-----:R-:W-:Y:S01]  /*31cc0*/  SHF.L.U32 R70, R19, 0x10, RZ ;  /* 0x0000001013467819 */ /* 0x001fe200000006ff */
[----:B------:R-:W-:-:S02]  /*31cd0*/  IMAD.U32 R68, R21, 0x10000, RZ ;  /* 0x0001000015447824 */ /* 0x000fc400078e00ff */
[--C-:B------:R-:W-:Y:S01]  /*31ce0*/  FFMA.FTZ R71, R51, R74, R76.reuse ;  /* 0x0000004a33477223 */ /* 0x100fe2000001004c */
[----:B------:R-:W-:Y:S01]  /*31cf0*/  PRMT R76, R171, 0x7632, R76 ;  /* 0x00007632ab4c7816 */ /* 0x000fe2000000004c */
[----:B------:R-:W5:Y:S01]  /*31d00*/  LDL R77, [R1+0x20] ;  /* 0x00002000014d7983 */ /* 0x000f620000100800 */
[----:B------:R-:W-:Y:S01]  /*31d10*/  FFMA.FTZ R73, R45, R68, R70 ;  /* 0x000000442d497223 */ /* 0x000fe20000010046 */
[----:B------:R-:W-:Y:S02]  /*31d20*/  PRMT R68, R139, 0x7632, R68 ;  /* 0x000076328b447816 */ /* 0x000fe40000000044 */
[----:B------:R-:W-:Y:S02]  /*31d30*/  IMAD.U32 R76, R76, 0x10000, RZ ;  /* 0x000100004c4c7824 */ /* 0x000fe400078e00ff */
[----:B------:R-:W-:Y:S02]  /*31d40*/  SHF.L.U32 R68, R68, 0x10, RZ ;  /* 0x0000001044447819 */ /* 0x000fe400000006ff */
[----:B------:R-:W-:-:S03]  /*31d50*/  PRMT R70, R132, 0x7632, R70 ;  /* 0x0000763284467816 */ /* 0x000fc60000000046 */
[--C-:B------:R-:W-:Y:S01]  /*31d60*/  FFMA.FTZ R76, R47, R76, R68.reuse ;  /* 0x0000004c2f4c7223 */ /* 0x100fe20000010044 */
[----:B------:R-:W-:Y:S01]  /*31d70*/  PRMT R68, R164, 0x7632, R68 ;  /* 0x00007632a4447816 */ /* 0x000fe20000000044 */
[----:B------:R-:W-:Y:S01]  /*31d80*/  FMUL.FTZ R19, R192, R41 ;  /* 0x00000029c0137220 */ /* 0x000fe20000410000 */
[----:B------:R-:W-:-:S03]  /*31d90*/  SHF.L.U32 R70, R70, 0x10, RZ ;  /* 0x0000001046467819 */ /* 0x000fc600000006ff */
[----:B------:R-:W-:-:S04]  /*31da0*/  IMAD.U32 R68, R68, 0x10000, RZ ;  /* 0x0001000044447824 */ /* 0x000fc800078e00ff */
[----:B------:R-:W-:Y:S01]  /*31db0*/  FFMA.FTZ R19, R19, R68, R70 ;  /* 0x0000004413137223 */ /* 0x000fe20000010046 */
[----:B------:R-:W-:Y:S02]  /*31dc0*/  PRMT R68, R165, 0x7632, R68 ;  /* 0x00007632a5447816 */ /* 0x000fe40000000044 */
[----:B------:R-:W-:Y:S01]  /*31dd0*/  PRMT R70, R133, 0x7632, R70 ;  /* 0x0000763285467816 */ /* 0x000fe20000000046 */
[----:B------:R-:W-:Y:S02]  /*31de0*/  FMUL.FTZ R41, R192, R43 ;  /* 0x0000002bc0297220 */ /* 0x000fe40000410000 */
[----:B------:R-:W-:Y:S01]  /*31df0*/  IMAD.U32 R68, R68, 0x10000, RZ ;  /* 0x0001000044447824 */ /* 0x000fe200078e00ff */
[----:B------:R-:W-:-:S05]  /*31e00*/  SHF.L.U32 R70, R70, 0x10, RZ ;  /* 0x0000001046467819 */ /* 0x000fca00000006ff */
[--C-:B------:R-:W-:Y:S01]  /*31e10*/  FFMA.FTZ R41, R41, R68, R70.reuse ;  /* 0x0000004429297223 */ /* 0x100fe20000010046 */
[----:B------:R-:W-:Y:S02]  /*31e20*/  PRMT R70, R166, 0x7632, R70 ;  /* 0x00007632a6467816 */ /* 0x000fe40000000046 */
[----:B------:R-:W-:Y:S01]  /*31e30*/  PRMT R68, R134, 0x7632, R68 ;  /* 0x0000763286447816 */ /* 0x000fe20000000044 */
[----:B------:R-:W-:Y:S02]  /*31e40*/  FMUL.FTZ R37, R192, R37 ;  /* 0x00000025c0257220 */ /* 0x000fe40000410000 */
[----:B------:R-:W-:Y:S01]  /*31e50*/  IMAD.U32 R70, R70, 0x10000, RZ ;  /* 0x0001000046467824 */ /* 0x000fe200078e00ff */
        /* <DEDUP_REMOVED lines=24> */
[----:B------:R-:W-:Y:S02]  /*31fe0*/  SHF.L.U32 R72, R72, 0x10, RZ ;  /* 0x0000001048487819 */ /* 0x000fe400000006ff */
[----:B------:R-:W-:-:S03]  /*31ff0*/  PRMT R74, R163, 0x7632, R74 ;  /* 0x00007632a34a7816 */ /* 0x000fc6000000004a */
[----:B------:R-:W-:Y:S01]  /*32000*/  FFMA.FTZ R43, R29, R68, R72 ;  /* 0x000000441d2b7223 */ /* 0x000fe20000010048 */
[----:B------:R-:W-:Y:S01]  /*32010*/  PRMT R68, R131, 0x7632, R68 ;  /* 0x0000763283447816 */ /* 0x000fe20000000044 */
[----:B------:R-:W-:Y:S02]  /*32020*/  IMAD.U32 R74, R74, 0x10000, RZ ;  /* 0x000100004a4a7824 */ /* 0x000fe400078e00ff */
[----:B------:R-:W-:Y:S01]  /*32030*/  FMUL.FTZ R31, R192, R31 ;  /* 0x0000001fc01f7220 */ /* 0x000fe20000410000 */
[----:B------:R-:W-:Y:S02]  /*32040*/  SHF.L.U32 R68, R68, 0x10, RZ ;  /* 0x0000001044447819 */ /* 0x000fe400000006ff */
[----:B------:R-:W-:-:S03]  /*32050*/  PRMT R72, R124, 0x7632, R72 ;  /* 0x000076327c487816 */ /* 0x000fc60000000048 */
[--C-:B------:R-:W-:Y:S01]  /*32060*/  FFMA.FTZ R74, R31, R74, R68.reuse ;  /* 0x0000004a1f4a7223 */ /* 0x100fe20000010044 */
[----:B------:R-:W-:Y:S01]  /*32070*/  PRMT R68, R156, 0x7632, R68 ;  /* 0x000076329c447816 */ /* 0x000fe20000000044 */
[----:B------:R-:W-:Y:S01]  /*32080*/  FMUL.FTZ R25, R192, R25 ;  /* 0x00000019c0197220 */ /* 0x000fe20000410000 */
[----:B------:R-:W-:-:S03]  /*32090*/  SHF.L.U32 R72, R72, 0x10, RZ ;  /* 0x0000001048487819 */ /* 0x000fc600000006ff */
[----:B------:R-:W-:-:S04]  /*320a0*/  IMAD.U32 R68, R68, 0x10000, RZ ;  /* 0x0001000044447824 */ /* 0x000fc800078e00ff */
[--C-:B------:R-:W-:Y:S01]  /*320b0*/  FFMA.FTZ R68, R25, R68, R72.reuse ;  /* 0x0000004419447223 */ /* 0x100fe20000010048 */
[----:B------:R-:W-:Y:S01]  /*320c0*/  PRMT R72, R157, 0x7632, R72 ;  /* 0x000076329d487816 */ /* 0x000fe20000000048 */
[----:B------:R-:W-:Y:S01]  /*320d0*/  FMUL.FTZ R27, R192, R27 ;  /* 0x0000001bc01b7220 */ /* 0x000fe20000410000 */
[----:B------:R-:W-:-:S03]  /*320e0*/  SHF.L.U32 R78, R78, 0x10, RZ ;  /* 0x000000104e4e7819 */ /* 0x000fc600000006ff */
[----:B------:R-:W-:Y:S01]  /*320f0*/  IMAD.U32 R72, R72, 0x10000, RZ ;  /* 0x0001000048487824 */ /* 0x000fe200078e00ff */
[----:B------:R-:W-:-:S03]  /*32100*/  PRMT R25, R158, 0x7632, R25 ;  /* 0x000076329e197816 */ /* 0x000fc60000000019 */
[--C-:B------:R-:W-:Y:S01]  /*32110*/  FFMA.FTZ R69, R27, R72, R78.reuse ;  /* 0x000000481b457223 */ /* 0x100fe2000001004e */
[----:B------:R-:W-:Y:S02]  /*32120*/  PRMT R27, R126, 0x7632, R27 ;  /* 0x000076327e1b7816 */ /* 0x000fe4000000001b */
        /* <DEDUP_REMOVED lines=8> */
[----:B------:R-:W-:-:S02]  /*321b0*/  FADD.FTZ R25, -R193, R64 ;  /* 0x00000040c1197221 */ /* 0x000fc40000010100 */
[----:B------:R-:W-:Y:S01]  /*321c0*/  FFMA.FTZ R75, R75, R78, R82 ;  /* 0x0000004e4b4b7223 */ /* 0x000fe20000010052 */
[----:B------:R-:W-:Y:S01]  /*321d0*/  SHF.L.U32 R78, R144, 0x10, RZ ;  /* 0x00000010904e7819 */ /* 0x000fe200000006ff */
[----:B------:R-:W-:Y:S01]  /*321e0*/  FMUL.FTZ R25, R192, R25 ;  /* 0x00000019c0197220 */ /* 0x000fe20000410000 */
[----:B------:R-:W-:Y:S02]  /*321f0*/  IMAD.U32 R64, R176, 0x10000, RZ ;  /* 0x00010000b0407824 */ /* 0x000fe400078e00ff */
[C---:B------:R-:W-:Y:S01]  /*32200*/  FMUL.FTZ R45, R192.reuse, R65 ;  /* 0x00000041c02d7220 */ /* 0x040fe20000410000 */
[----:B------:R-:W-:Y:S01]  /*32210*/  FMUL.FTZ R47, R192, R67 ;  /* 0x00000043c02f7220 */ /* 0x000fe20000410000 */
[----:B------:R-:W-:Y:S01]  /*32220*/  FADD.FTZ R27, -R193, R60 ;  /* 0x0000003cc11b7221 */ /* 0x000fe20000010100 */
[----:B------:R-:W-:Y:S01]  /*32230*/  FFMA.FTZ R29, R25, R64, R78 ;  /* 0x00000040191d7223 */ /* 0x000fe2000001004e */
[----:B------:R-:W-:Y:S01]  /*32240*/  SHF.L.U32 R78, R252, 0x10, RZ ;  /* 0x00000010fc4e7819 */ /* 0x000fe200000006ff */
[----:B------:R-:W-:-:S02]  /*32250*/  IMAD.U32 R64, R251, 0x10000, RZ ;  /* 0x00010000fb407824 */ /* 0x000fc400078e00ff */
[----:B------:R-:W-:Y:S01]  /*32260*/  FADD.FTZ R25, -R193, R66 ;  /* 0x00000042c1197221 */ /* 0x000fe20000010100 */
[----:B------:R-:W-:Y:S01]  /*32270*/  SHF.L.U32 R66, R145, 0x10, RZ ;  /* 0x0000001091427819 */ /* 0x000fe200000006ff */
[----:B------:R-:W5:Y:S01]  /*32280*/  LDL R67, [R1+0x24] ;  /* 0x0000240001437983 */ /* 0x000f620000100800 */
[----:B------:R-:W-:Y:S01]  /*32290*/  FFMA.FTZ R45, R45, R64, R78 ;  /* 0x000000402d2d7223 */ /* 0x000fe2000001004e */
[----:B------:R-:W-:Y:S01]  /*322a0*/  FMUL.FTZ R25, R192, R25 ;  /* 0x00000019c0197220 */ /* 0x000fe20000410000 */
[----:B------:R-:W-:Y:S01]  /*322b0*/  IMAD.U32 R64, R177, 0x10000, RZ ;  /* 0x00010000b1407824 */ /* 0x000fe200078e00ff */
[----:B------:R-:W5:Y:S03]  /*322c0*/  LDL R78, [R1+0x1c] ;  /* 0x00001c00014e7983 */ /* 0x000f660000100800 */
[----:B------:R-:W-:Y:S01]  /*322d0*/  FFMA.FTZ R25, R25, R64, R66 ;  /* 0x0000004019197223 */ /* 0x000fe20000010042 */
[----:B--2---:R-:W-:Y:S01]  /*322e0*/  SHF.L.U32 R66, R202, 0x10, RZ ;  /* 0x00000010ca427819 */ /* 0x004fe200000006ff */
[----:B---3--:R-:W-:-:S02]  /*322f0*/  IMAD.U32 R64, R212, 0x10000, RZ ;  /* 0x00010000d4407824 */ /* 0x008fc400078e00ff */
[----:B------:R-:W-:Y:S01]  /*32300*/  FMUL.FTZ R27, R192, R27 ;  /* 0x0000001bc01b7220 */ /* 0x000fe20000410000 */
[----:B------:R-:W-:Y:S02]  /*32310*/  IMAD.U32 R60, R178, 0x10000, RZ ;  /* 0x00010000b23c7824 */ /* 0x000fe400078e00ff */
[----:B------:R-:W-:Y:S01]  /*32320*/  FADD.FTZ R61, -R193, R61 ;  /* 0x0000003dc13d7221 */ /* 0x000fe20000010100 */
[----:B------:R-:W-:Y:S01]  /*32330*/  FFMA.FTZ R47, R47, R64, R66 ;  /* 0x000000402f2f7223 */ /* 0x000fe20000010042 */
[----:B------:R-:W-:Y:S01]  /*32340*/  SHF.L.U32 R64, R146, 0x10, RZ ;  /* 0x0000001092407819 */ /* 0x000fe200000006ff */
[----:B------:R-:W2:Y:S01]  /*32350*/  LDL R65, [R1+0x2c] ;  /* 0x00002c0001417983 */ /* 0x000ea20000100800 */
[----:B------:R-:W-:-:S03]  /*32360*/  FMUL.FTZ R61, R192, R61 ;  /* 0x0000003dc03d7220 */ /* 0x000fc60000410000 */
[----:B------:R-:W-:Y:S01]  /*32370*/  FFMA.FTZ R51, R27, R60, R64 ;  /* 0x0000003c1b337223 */ /* 0x000fe20000010040 */
[----:B----4-:R-:W-:Y:S01]  /*32380*/  SHF.L.U32 R64, R200, 0x10, RZ ;  /* 0x00000010c8407819 */ /* 0x010fe200000006ff */
[----:B-----5:R-:W-:Y:S02]  /*32390*/  IMAD.U32 R60, R201, 0x10000, RZ ;  /* 0x00010000c93c7824 */ /* 0x020fe400078e00ff */
[----:B------:R-:W-:Y:S01]  /*323a0*/  FADD.FTZ R27, -R193, R62 ;  /* 0x0000003ec11b7221 */ /* 0x000fe20000010100 */
[----:B------:R-:W-:Y:S01]  /*323b0*/  SHF.L.U32 R62, R147, 0x10, RZ ;  /* 0x00000010933e7819 */ /* 0x000fe200000006ff */
[----:B------:R-:W-:Y:S01]  /*323c0*/  FADD.FTZ R63, -R193, R63 ;  /* 0x0000003fc13f7221 */ /* 0x000fe20000010100 */
[----:B------:R-:W-:Y:S01]  /*323d0*/  FFMA.FTZ R79, R61, R60, R64 ;  /* 0x0000003c3d4f7223 */ /* 0x000fe20000010040 */
[C---:B------:R-:W-:Y:S01]  /*323e0*/  FMUL.FTZ R27, R192.reuse, R27 ;  /* 0x0000001bc01b7220 */ /* 0x040fe20000410000 */
[----:B------:R-:W-:Y:S01]  /*323f0*/  IMAD.U32 R60, R179, 0x10000, RZ ;  /* 0x00010000b33c7824 */ /* 0x000fe200078e00ff */
[----:B------:R-:W3:Y:S01]  /*32400*/  LDL R66, [R1+0x28] ;  /* 0x0000280001427983 */ /* 0x000ee20000100800 */
[----:B------:R-:W-:-:S02]  /*32410*/  FMUL.FTZ R63, R192, R63 ;  /* 0x0000003fc03f7220 */ /* 0x000fc40000410000 */
[----:B------:R-:W-:Y:S01]  /*32420*/  FFMA.FTZ R27, R27, R60, R62 ;  /* 0x0000003c1b1b7223 */ /* 0x000fe2000001003e */
[----:B------:R-:W-:Y:S01]  /*32430*/  SHF.L.U32 R60, R198, 0x10, RZ ;  /* 0x00000010c63c7819 */ /* 0x000fe200000006ff */
[----:B------:R-:W-:Y:S01]  /*32440*/  IMAD.U32 R82, R199, 0x10000, RZ ;  /* 0x00010000c7527824 */ /* 0x000fe200078e00ff */
[----:B------:R-:W4:Y:S03]  /*32450*/  LDL R64, [R1+0x30] ;  /* 0x0000300001407983 */ /* 0x000f260000100800 */
[----:B------:R-:W-:Y:S01]  /*32460*/  FFMA.FTZ R82, R63, R82, R60 ;  /* 0x000000523f527223 */ /* 0x000fe2000001003c */
[----:B------:R-:W5:Y:S04]  /*32470*/  LDL R61, [R1+0x3c] ;  /* 0x00003c00013d7983 */ /* 0x000f680000100800 */
[----:B------:R-:W5:Y:S04]  /*32480*/  LDL R63, [R1+0x34] ;  /* 0x00003400013f7983 */ /* 0x000f680000100800 */
[----:B------:R-:W5:Y:S01]  /*32490*/  LDL R62, [R1+0x38] ;  /* 0x00003800013e7983 */ /* 0x000f620000100800 */
[----:B------:R-:W-:Y:S01]  /*324a0*/  FADD.FTZ R31, -R193, R56 ;  /* 0x00000038c11f7221 */ /* 0x000fe20000010100 */
[----:B------:R-:W-:Y:S01]  /*324b0*/  SHF.L.U32 R60, R140, 0x10, RZ ;  /* 0x000000108c3c7819 */ /* 0x000fe200000006ff */
[----:B------:R-:W-:-:S02]  /*324c0*/  IMAD.U32 R56, R172, 0x10000, RZ ;  /* 0x00010000ac387824 */ /* 0x000fc400078e00ff */
[----:B------:R-:W-:Y:S01]  /*324d0*/  FMUL.FTZ R31, R192, R31 ;  /* 0x0000001fc01f7220 */ /* 0x000fe20000410000 */
[----:B------:R-:W-:-:S03]  /*324e0*/  FADD.FTZ R57, -R193, R57 ;  /* 0x00000039c1397221 */ /* 0x000fc60000010100 */
[----:B------:R-:W-:Y:S01]  /*324f0*/  FFMA.FTZ R33, R31, R56, R60 ;  /* 0x000000381f217223 */ /* 0x000fe2000001003c */
[C---:B------:R-:W-:Y:S01]  /*32500*/  FMUL.FTZ R35, R192.reuse, R57 ;  /* 0x00000039c0237220 */ /* 0x040fe20000410000 */
[----:B------:R-:W-:Y:S01]  /*32510*/  FADD.FTZ R31, -R193, R58 ;  /* 0x0000003ac11f7221 */ /* 0x000fe20000010100 */
[----:B------:R-:W-:Y:S01]  /*32520*/  SHF.L.U32 R58, R141, 0x10, RZ ;  /* 0x000000108d3a7819 */ /* 0x000fe200000006ff */
[C---:B------:R-:W-:Y:S02]  /*32530*/  FADD.FTZ R59, -R193.reuse, R59 ;  /* 0x0000003bc13b7221 */ /* 0x040fe40000010100 */
[C---:B------:R-:W-:Y:S02]  /*32540*/  FMUL.FTZ R31, R192.reuse, R31 ;  /* 0x0000001fc01f7220 */ /* 0x040fe40000410000 */
[----:B------:R-:W-:Y:S01]  /*32550*/  FMUL.FTZ R57, R192, R59 ;  /* 0x0000003bc0397220 */ /* 0x000fe20000410000 */
[----:B------:R-:W-:-:S04]  /*32560*/  FADD.FTZ R53, -R193, R53 ;  /* 0x00000035c1357221 */ /* 0x000fc80000010100 */
[----:B------:R-:W-:Y:S01]  /*32570*/  FMUL.FTZ R53, R192, R53 ;  /* 0x00000035c0357220 */ /* 0x000fe20000410000 */
[C---:B------:R-:W-:Y:S01]  /*32580*/  FADD.FTZ R55, -R193.reuse, R55 ;  /* 0x00000037c1377221 */ /* 0x040fe20000010100 */
[----:B------:R-:W-:-:S03]  /*32590*/  FADD.FTZ R49, -R193, R49 ;  /* 0x00000031c1317221 */ /* 0x000fc60000010100 */
[C---:B------:R-:W-:Y:S01]  /*325a0*/  FMUL.FTZ R55, R192.reuse, R55 ;  /* 0x00000037c0377220 */ /* 0x040fe20000410000 */
[----:B------:R-:W-:Y:S01]  /*325b0*/  FMUL.FTZ R49, R192, R49 ;  /* 0x00000031c0317220 */ /* 0x000fe20000410000 */
[----:B------:R-:W-:Y:S01]  /*325c0*/  IMAD.U32 R56, R83, 0x10000, RZ ;  /* 0x0001000053387824 */ /* 0x000fe200078e00ff */
[----:B------:R-:W-:-:S05]  /*325d0*/  SHF.L.U32 R60, R78, 0x10, RZ ;  /* 0x000000104e3c7819 */ /* 0x000fca00000006ff */
[----:B------:R-:W-:Y:S01]  /*325e0*/  FFMA.FTZ R35, R35, R56, R60 ;  /* 0x0000003823237223 */ /* 0x000fe2000001003c */
[----:B------:R-:W-:Y:S01]  /*325f0*/  IMAD.U32 R56, R173, 0x10000, RZ ;  /* 0x00010000ad387824 */ /* 0x000fe200078e00ff */
[----:B------:R-:W-:-:S03]  /*32600*/  SHF.L.U32 R60, R67, 0x10, RZ ;  /* 0x00000010433c7819 */ /* 0x000fc600000006ff */
[----:B------:R-:W-:Y:S01]  /*32610*/  FFMA.FTZ R56, R31, R56, R58 ;  /* 0x000000381f387223 */ /* 0x000fe2000001003a */
[----:B------:R-:W-:Y:S02]  /*32620*/  IMAD.U32 R58, R77, 0x10000, RZ ;  /* 0x000100004d3a7824 */ /* 0x000fe400078e00ff */
[----:B------:R-:W-:Y:S01]  /*32630*/  FADD.FTZ R31, -R193, R52 ;  /* 0x00000034c11f7221 */ /* 0x000fe20000010100 */
[----:B------:R-:W-:Y:S02]  /*32640*/  IMAD.U32 R52, R174, 0x10000, RZ ;  /* 0x00010000ae347824 */ /* 0x000fe400078e00ff */
[----:B------:R-:W-:Y:S01]  /*32650*/  FFMA.FTZ R57, R57, R58, R60 ;  /* 0x0000003a39397223 */ /* 0x000fe2000001003c */
[----:B------:R-:W-:Y:S01]  /*32660*/  SHF.L.U32 R58, R142, 0x10, RZ ;  /* 0x000000108e3a7819 */ /* 0x000fe200000006ff */
[----:B------:R-:W-:-:S04]  /*32670*/  FMUL.FTZ R31, R192, R31 ;  /* 0x0000001fc01f7220 */ /* 0x000fc80000410000 */
[----:B------:R-:W-:Y:S01]  /*32680*/  FFMA.FTZ R59, R31, R52, R58 ;  /* 0x000000341f3b7223 */ /* 0x000fe2000001003a */
[----:B--2---:R-:W-:Y:S01]  /*32690*/  SHF.L.U32 R52, R65, 0x10, RZ ;  /* 0x0000001041347819 */ /* 0x004fe200000006ff */
[----:B------:R-:W-:Y:S01]  /*326a0*/  FADD.FTZ R31, -R193, R54 ;  /* 0x00000036c11f7221 */ /* 0x000fe20000010100 */
[----:B---3--:R-:W-:Y:S01]  /*326b0*/  IMAD.U32 R60, R66, 0x10000, RZ ;  /* 0x00010000423c7824 */ /* 0x008fe200078e00ff */
[----:B------:R-:W-:Y:S02]  /*326c0*/  SHF.L.U32 R54, R143, 0x10, RZ ;  /* 0x000000108f367819 */ /* 0x000fe400000006ff */
[----:B------:R-:W-:Y:S01]  /*326d0*/  FMUL.FTZ R31, R192, R31 ;  /* 0x0000001fc01f7220 */ /* 0x000fe20000410000 */
[----:B------:R-:W-:Y:S01]  /*326e0*/  FFMA.FTZ R60, R53, R60, R52 ;  /* 0x0000003c353c7223 */ /* 0x000fe20000010034 */
[----:B------:R-:W-:Y:S02]  /*326f0*/  IMAD.U32 R52, R175, 0x10000, RZ ;  /* 0x00010000af347824 */ /* 0x000fe400078e00ff */
[----:B------:R-:W-:-:S02]  /*32700*/  FADD.FTZ R53, -R193, R48 ;  /* 0x00000030c1357221 */ /* 0x000fc40000010100 */
[----:B------:R-:W-:Y:S01]  /*32710*/  FFMA.FTZ R31, R31, R52, R54 ;  /* 0x000000341f1f7223 */ /* 0x000fe20000010036 */
[----:B----4-:R-:W-:Y:S01]  /*32720*/  IMAD.U32 R52, R64, 0x10000, RZ ;  /* 0x0001000040347824 */ /* 0x010fe200078e00ff */
[----:B-----5:R-:W-:-:S05]  /*32730*/  SHF.L.U32 R54, R63, 0x10, RZ ;  /* 0x000000103f367819 */ /* 0x020fca00000006ff */
[----:B------:R-:W-:Y:S01]  /*32740*/  FFMA.FTZ R67, R55, R52, R54 ;  /* 0x0000003437437223 */ /* 0x000fe20000010036 */
[----:B------:R-:W-:Y:S01]  /*32750*/  FMUL.FTZ R52, R192, R53 ;  /* 0x00000035c0347220 */ /* 0x000fe20000410000 */
[----:B------:R-:W-:Y:S01]  /*32760*/  SHF.L.U32 R55, R136, 0x10, RZ ;  /* 0x0000001088377819 */ /* 0x000fe200000006ff */
[----:B------:R-:W-:Y:S01]  /*32770*/  IMAD.U32 R53, R168, 0x10000, RZ ;  /* 0x00010000a8357824 */ /* 0x000fe200078e00ff */
[----:B------:R-:W-:Y:S01]  /*32780*/  SHF.L.U32 R54, R61, 0x10, RZ ;  /* 0x000000103d367819 */ /* 0x000fe200000006ff */
[----:B------:R-:W-:Y:S02]  /*32790*/  IMAD.U32 R48, R62, 0x10000, RZ ;  /* 0x000100003e307824 */ /* 0x000fe400078e00ff */
[----:B------:R-:W-:Y:S02]  /*327a0*/  FFMA.FTZ R52, R52, R53, R55 ;  /* 0x0000003534347223 */ /* 0x000fe40000010037 */
[----:B------:R-:W-:Y:S01]  /*327b0*/  FFMA.FTZ R53, R49, R48, R54 ;  /* 0x0000003031357223 */ /* 0x000fe20000010036 */
[----:B------:R-:W-:Y:S01]  /*327c0*/  FADD.FTZ R49, -R193, R50 ;  /* 0x00000032c1317221 */ /* 0x000fe20000010100 */
[----:B------:R-:W-:Y:S01]  /*327d0*/  SHF.L.U32 R50, R137, 0x10, RZ ;  /* 0x0000001089327819 */ /* 0x000fe200000006ff */
[----:B------:R-:W-:-:S02]  /*327e0*/  IMAD.U32 R48, R169, 0x10000, RZ ;  /* 0x00010000a9307824 */ /* 0x000fc400078e00ff */
        /* <DEDUP_REMOVED lines=13> */
[----:B------:R-:W-:-:S03]  /*328c0*/  SHF.L.U32 R55, R132, 0x10, RZ ;  /* 0x0000001084377819 */ /* 0x000fc600000006ff */
        /* <DEDUP_REMOVED lines=47> */
[----:B------:R-:W-:Y:S02]  /*32bc0*/  F2FP.BF16.F32.PACK_AB R32, R53, R52 ;  /* 0x000000343520723e */ /* 0x000fe400000010ff */
[----:B------:R-:W0:Y:S01]  /*32bd0*/  LDC.64 R52, c[0x0][0x380] ;  /* 0x0000e000ff347b82 */ /* 0x000e220000000a00 */
[----:B------:R-:W-:Y:S01]  /*32be0*/  FFMA.FTZ R58, R49, R58, R24 ;  /* 0x0000003a313a7223 */ /* 0x000fe20000010018 */
[----:B------:R-:W-:Y:S01]  /*32bf0*/  FADD.FTZ R49, -R193, R188 ;  /* 0x000000bcc1317221 */ /* 0x000fe20000010100 */
[----:B------:R-:W-:Y:S01]  /*32c00*/  SHF.L.U32 R24, R126, 0x10, RZ ;  /* 0x000000107e187819 */ /* 0x000fe200000006ff */
[----:B------:R-:W-:-:S02]  /*32c10*/  IMAD.U32 R66, R158, 0x10000, RZ ;  /* 0x000100009e427824 */ /* 0x000fc400078e00ff */
[----:B------:R-:W-:Y:S01]  /*32c20*/  FMUL.FTZ R49, R192, R49 ;  /* 0x00000031c0317220 */ /* 0x000fe20000410000 */
[----:B------:R-:W-:Y:S01]  /*32c30*/  FADD.FTZ R193, -R193, R190 ;  /* 0x000000bec1c17221 */ /* 0x000fe20000010100 */
[----:B------:R-:W-:Y:S02]  /*32c40*/  SHF.L.U32 R83, R127, 0x10, RZ ;  /* 0x000000107f537819 */ /* 0x000fe400000006ff */
[----:B------:R-:W-:Y:S01]  /*32c50*/  FFMA.FTZ R66, R49, R66, R24 ;  /* 0x0000004231427223 */ /* 0x000fe20000010018 */
[----:B------:R-:W-:Y:S01]  /*32c60*/  F2FP.BF16.F32.PACK_AB R24, R45, R29 ;  /* 0x0000001d2d18723e */ /* 0x000fe200000010ff */
[----:B------:R-:W-:Y:S01]  /*32c70*/  IMAD.WIDE.U32 R28, R22, 0x10, R80 ;  /* 0x00000010161c7825 */ /* 0x000fe200078e0050 */
[----:B------:R-:W-:-:S03]  /*32c80*/  F2FP.BF16.F32.PACK_AB R27, R82, R27 ;  /* 0x0000001b521b723e */ /* 0x000fc600000010ff */
[----:B------:R-:W-:Y:S01]  /*32c90*/  FMUL.FTZ R78, R192, R193 ;  /* 0x000000c1c04e7220 */ /* 0x000fe20000410000 */
[----:B------:R-:W-:Y:S01]  /*32ca0*/  F2FP.BF16.F32.PACK_AB R26, R79, R51 ;  /* 0x000000334f1a723e */ /* 0x000fe200000010ff */
[----:B------:R-:W-:Y:S01]  /*32cb0*/  IMAD.U32 R49, R159, 0x10000, RZ ;  /* 0x000100009f317824 */ /* 0x000fe200078e00ff */
[----:B------:R-:W-:Y:S01]  /*32cc0*/  F2FP.BF16.F32.PACK_AB R25, R47, R25 ;  /* 0x000000192f19723e */ /* 0x000fe200000010ff */
[----:B------:R-:W-:Y:S01]  /*32cd0*/  IMAD.WIDE.U32 R44, R203, 0x10, R80 ;  /* 0x00000010cb2c7825 */ /* 0x000fe200078e0050 */
[----:B------:R-:W-:-:S03]  /*32ce0*/  F2FP.BF16.F32.PACK_AB R31, R67, R31 ;  /* 0x0000001f431f723e */ /* 0x000fc600000010ff */
[----:B------:R-:W-:Y:S01]  /*32cf0*/  FFMA.FTZ R78, R78, R49, R83 ;  /* 0x000000314e4e7223 */ /* 0x000fe20000010053 */
[----:B------:R-:W-:Y:S01]  /*32d00*/  F2FP.BF16.F32.PACK_AB R30, R60, R59 ;  /* 0x0000003b3c1e723e */ /* 0x000fe200000010ff */
[----:B------:R1:W-:Y:S01]  /*32d10*/  STG.E.128 desc[UR6][R28.64], R24 ;  /* 0x000000181c007986 */ /* 0x0003e2000c101d06 */
        /* <DEDUP_REMOVED lines=10> */
[----:B-1----:R-:W-:Y:S02]  /*32dc0*/  F2FP.BF16.F32.PACK_AB R29, R57, R56 ;  /* 0x00000038391d723e */ /* 0x002fe400000010ff */
[----:B------:R-:W-:Y:S02]  /*32dd0*/  F2FP.BF16.F32.PACK_AB R28, R35, R33 ;  /* 0x00000021231c723e */ /* 0x000fe400000010ff */
[----:B------:R-:W-:Y:S02]  /*32de0*/  F2FP.BF16.F32.PACK_AB R35, R76, R77 ;  /* 0x0000004d4c23723e */ /* 0x000fe400000010ff */
[----:B------:R-:W-:Y:S02]  /*32df0*/  F2FP.BF16.F32.PACK_AB R33, R71, R61 ;  /* 0x0000003d4721723e */ /* 0x000fe400000010ff */
[----:B------:R-:W-:-:S02]  /*32e00*/  F2FP.BF16.F32.PACK_AB R27, R39, R64 ;  /* 0x00000040271b723e */ /* 0x000fc400000010ff */
[----:B------:R-:W-:Y:S02]  /*32e10*/  F2FP.BF16.F32.PACK_AB R26, R70, R62 ;  /* 0x0000003e461a723e */ /* 0x000fe400000010ff */
[----:B------:R-:W-:Y:S02]  /*32e20*/  F2FP.BF16.F32.PACK_AB R25, R41, R55 ;  /* 0x000000372919723e */ /* 0x000fe400000010ff */
[----:B------:R-:W-:Y:S02]  /*32e30*/  F2FP.BF16.F32.PACK_AB R24, R19, R40 ;  /* 0x000000281318723e */ /* 0x000fe400000010ff */
[----:B------:R-:W-:Y:S01]  /*32e40*/  F2FP.BF16.F32.PACK_AB R39, R74, R65 ;  /* 0x000000414a27723e */ /* 0x000fe200000010ff */
[----:B------:R1:W-:Y:S01]  /*32e50*/  STG.E.128 desc[UR6][R44.64], R28 ;  /* 0x0000001c2c007986 */ /* 0x0003e2000c101d06 */
[----:B------:R-:W-:Y:S02]  /*32e60*/  F2FP.BF16.F32.PACK_AB R41, R69, R58 ;  /* 0x0000003a4529723e */ /* 0x000fe400000010ff */
        /* <DEDUP_REMOVED lines=9> */
.L_x_26448:
        /* <DEDUP_REMOVED lines=8> */
.L_x_26451:
[----:B------:R-:W-:Y:S05]  /*32f80*/  BSYNC B0 ;  /* 0x0000000000007941 */ /* 0x000fea0003800000 */
.L_x_26450:
        /* <DEDUP_REMOVED lines=8> */
.L_x_26452:
[----:B------:R-:W-:Y:S02]  /*33010*/  IMAD.MOV.U32 R195, RZ, RZ, 0x4 ;  /* 0x00000004ffc37424 */ /* 0x000fe400078e00ff */
[----:B------:R-:W-:Y:S01]  /*33020*/  FADD.FTZ R192, R192, R193 ;  /* 0x000000c1c0c07221 */ /* 0x000fe20000010000 */
[----:B------:R-:W-:-:S04]  /*33030*/  MOV R193, 0xffffffff ;  /* 0xffffffff00c17802 */ /* 0x000fc80000000f00 */
[----:B------:R-:W-:-:S07]  /*33040*/  MOV R198, R192 ;  /* 0x000000c000c67202 */ /* 0x000fce0000000f00 */
[----:B------:R-:W-:Y:S05]  /*33050*/  WARPSYNC.COLLECTIVE R193, `(.L_x_26453) ;  /* 0x00000000c1087348 */ /* 0x000fea0003c00000 */
[----:B------:R0:W1:Y:S02]  /*33060*/  SHFL.BFLY P0, R193, R198, R195, R194 ;  /* 0x0c0000c3c6c17389 */ /* 0x00006400000000c2 */
[----:B01----:R-:W-:Y:S05]  /*33070*/  ENDCOLLECTIVE ;  /* 0x000000000000791b */ /* 0x003fea0003800000 */
.L_x_26453:
[----:B------:R-:W-:Y:S02]  /*33080*/  HFMA2 R195, -RZ, RZ, 0, 4.76837158203125e-07 ;  /* 0x00000008ffc37431 */ /* 0x000fe400000001ff */
[----:B------:R-:W-:Y:S01]  /*33090*/  FADD.FTZ R192, R192, R193 ;  /* 0x000000c1c0c07221 */ /* 0x000fe20000010000 */
[----:B------:R-:W-:-:S03]  /*330a0*/  IMAD.MOV.U32 R193, RZ, RZ, -0x1 ;  /* 0xffffffffffc17424 */ /* 0x000fc600078e00ff */
[----:B------:R-:W-:-:S07]  /*330b0*/  IMAD.MOV.U32 R198, RZ, RZ, R192 ;  /* 0x000000ffffc67224 */ /* 0x000fce00078e00c0 */
[----:B------:R-:W-:Y:S05]  /*330c0*/  WARPSYNC.COLLECTIVE R193, `(.L_x_26454) ;  /* 0x00000000c1087348 */ /* 0x000fea0003c00000 */
[----:B------:R0:W1:Y:S02]  /*330d0*/  SHFL.BFLY P0, R193, R198, R195, R194 ;  /* 0x0c0000c3c6c17389 */ /* 0x00006400000000c2 */
[----:B01----:R-:W-:Y:S05]  /*330e0*/  ENDCOLLECTIVE ;  /* 0x000000000000791b */ /* 0x003fea0003800000 */
.L_x_26454:
[----:B------:R-:W-:Y:S02]  /*330f0*/  IMAD.MOV.U32 R195, RZ, RZ, 0x10 ;  /* 0x00000010ffc37424 */ /* 0x000fe400078e00ff */
[----:B------:R-:W-:Y:S01]  /*33100*/  FADD.FTZ R192, R192, R193 ;  /* 0x000000c1c0c07221 */ /* 0x000fe20000010000 */
[----:B------:R-:W-:-:S04]  /*33110*/  MOV R193, 0xffffffff ;  /* 0xffffffff00c17802 */ /* 0x000fc80000000f00 */
[----:B------:R-:W-:-:S07]  /*33120*/  MOV R198, R192 ;  /* 0x000000c000c67202 */ /* 0x000fce0000000f00 */
[----:B------:R-:W-:Y:S05]  /*33130*/  WARPSYNC.COLLECTIVE R193, `(.L_x_26455) ;  /* 0x00000000c1087348 */ /* 0x000fea0003c00000 */
[----:B------:R0:W1:Y:S02]  /*33140*/  SHFL.BFLY P0, R193, R198, R195, R194 ;  /* 0x0c0000c3c6c17389 */ /* 0x00006400000000c2 */
[----:B01----:R-:W-:Y:S05]  /*33150*/  ENDCOLLECTIVE ;  /* 0x000000000000791b */ /* 0x003fea0003800000 */
.L_x_26455:
        /* <DEDUP_REMOVED lines=138> */
.L_x_26456:
[----:B------:R-:W-:Y:S02]  /*33a00*/  HFMA2 R195, -RZ, RZ, 0, 1.1920928955078125e-07 ;  /* 0x00000002ffc37431 */ /* 0x000fe400000001ff */
[----:B------:R-:W-:Y:S01]  /*33a10*/  FADD.FTZ R196, R196, R193 ;  /* 0x000000c1c4c47221 */ /* 0x000fe20000010000 */
[----:B------:R-:W-:-:S03]  /*33a20*/  IMAD.MOV.U32 R193, RZ, RZ, -0x1 ;  /* 0xffffffffffc17424 */ /* 0x000fc600078e00ff */
[----:B------:R-:W-:-:S07]  /*33a30*/  IMAD.MOV.U32 R198, RZ, RZ, R196 ;  /* 0x000000ffffc67224 */ /* 0x000fce00078e00c4 */
[----:B------:R-:W-:Y:S05]  /*33a40*/  WARPSYNC.COLLECTIVE R193, `(.L_x_26457) ;  /* 0x00000000c1087348 */ /* 0x000fea0003c00000 */
[----:B------:R0:W1:Y:S02]  /*33a50*/  SHFL.BFLY P0, R193, R198, R195, R194 ;  /* 0x0c0000c3c6c17389 */ /* 0x00006400000000c2 */
[----:B01----:R-:W-:Y:S05]  /*33a60*/  ENDCOLLECTIVE ;  /* 0x000000000000791b */ /* 0x003fea0003800000 */
.L_x_26457:
[----:B------:R-:W-:Y:S02]  /*33a70*/  IMAD.MOV.U32 R195, RZ, RZ, 0x4 ;  /* 0x00000004ffc37424 */ /* 0x000fe400078e00ff */
[----:B------:R-:W-:Y:S01]  /*33a80*/  FADD.FTZ R196, R196, R193 ;  /* 0x000000c1c4c47221 */ /* 0x000fe20000010000 */
[----:B------:R-:W-:-:S04]  /*33a90*/  MOV R193, 0xffffffff ;  /* 0xffffffff00c17802 */ /* 0x000fc80000000f00 */
[----:B------:R-:W-:-:S07]  /*33aa0*/  MOV R198, R196 ;  /* 0x000000c400c67202 */ /* 0x000fce0000000f00 */
[----:B------:R-:W-:Y:S05]  /*33ab0*/  WARPSYNC.COLLECTIVE R193, `(.L_x_26458) ;  /* 0x00000000c1087348 */ /* 0x000fea0003c00000 */
[----:B------:R0:W1:Y:S02]  /*33ac0*/  SHFL.BFLY P0, R193, R198, R195, R194 ;  /* 0x0c0000c3c6c17389 */ /* 0x00006400000000c2 */
[----:B01----:R-:W-:Y:S05]  /*33ad0*/  ENDCOLLECTIVE ;  /* 0x000000000000791b */ /* 0x003fea0003800000 */
.L_x_26458:
[----:B------:R-:W-:Y:S02]  /*33ae0*/  HFMA2 R195, -RZ, RZ, 0, 4.76837158203125e-07 ;  /* 0x00000008ffc37431 */ /* 0x000fe400000001ff */
[----:B------:R-:W-:Y:S01]  /*33af0*/  FADD.FTZ R196, R196, R193 ;  /* 0x000000c1c4c47221 */ /* 0x000fe20000010000 */
[----:B------:R-:W-:-:S03]  /*33b00*/  IMAD.MOV.U32 R193, RZ, RZ, -0x1 ;  /* 0xffffffffffc17424 */ /* 0x000fc600078e00ff */
[----:B------:R-:W-:-:S07]  /*33b10*/  IMAD.MOV.U32 R198, RZ, RZ, R196 ;  /* 0x000000ffffc67224 */ /* 0x000fce00078e00c4 */
[----:B------:R-:W-:Y:S05]  /*33b20*/  WARPSYNC.COLLECTIVE R193, `(.L_x_26459) ;  /* 0x00000000c1087348 */ /* 0x000fea0003c00000 */
[----:B------:R0:W1:Y:S02]  /*33b30*/  SHFL.BFLY P0, R193, R198, R195, R194 ;  /* 0x0c0000c3c6c17389 */ /* 0x00006400000000c2 */
[----:B01----:R-:W-:Y:S05]  /*33b40*/  ENDCOLLECTIVE ;  /* 0x000000000000791b */ /* 0x003fea0003800000 */
.L_x_26459:
[----:B------:R-:W-:Y:S02]  /*33b50*/  IMAD.MOV.U32 R195, RZ, RZ, 0x10 ;  /* 0x00000010ffc37424 */ /* 0x000fe400078e00ff */
[----:B------:R-:W-:Y:S01]  /*33b60*/  FADD.FTZ R196, R196, R193 ;  /* 0x000000c1c4c47221 */ /* 0x000fe20000010000 */
[----:B------:R-:W-:-:S04]  /*33b70*/  MOV R193, 0xffffffff ;  /* 0xffffffff00c17802 */ /* 0x000fc80000000f00 */
[----:B------:R-:W-:-:S07]  /*33b80*/  MOV R198, R196 ;  /* 0x000000c400c67202 */ /* 0x000fce0000000f00 */
[----:B------:R-:W-:Y:S05]  /*33b90*/  WARPSYNC.COLLECTIVE R193, `(.L_x_26460) ;  /* 0x00000000c1087348 */ /* 0x000fea0003c00000 */
[----:B------:R0:W1:Y:S02]  /*33ba0*/  SHFL.BFLY P0, R193, R198, R195, R194 ;  /* 0x0c0000c3c6c17389 */ /* 0x00006400000000c2 */
[----:B01----:R-:W-:Y:S05]  /*33bb0*/  ENDCOLLECTIVE ;  /* 0x000000000000791b */ /* 0x003fea0003800000 */
.L_x_26460:
[----:B------:R-:W-:Y:S05]  /*33bc0*/  BRA `(.L_x_26461) ;  /* 0xffffffd800047947 */ /* 0x000fea000383ffff */
.L_x_26462:
        /* <DEDUP_REMOVED lines=11> */
.L_x_71481:


//--------------------- .text._ZN10layer_norm13ln_fwd_kernelINS_13Kernel_traitsI13__nv_bfloat16S2_fS2_fjLj2048ELj1ELj4ELj1ELj16ENS_18Kernel_traits_baseILj2048ES2_S2_fS2_fjLj128EEEEELb1ELb1ELb1ELb0EEEvNS_9FwdParamsE --------------------------
	.section	.text._ZN10layer_norm13ln_fwd_kernelINS_13Kernel_traitsI13__nv_bfloat16S2_fS2_fjLj2048ELj1ELj4ELj1ELj16ENS_18Kernel_traits_baseILj2048ES2_S2_fS2_fjLj128EEEEELb1ELb1ELb1ELb0EEEvNS_9FwdParamsE,"ax",@progbits
	.align	128
        .global         _ZN10layer_norm13ln_fwd_kernelINS_13Kernel_traitsI13__nv_bfloat16S2_fS2_fjLj2048ELj1ELj4ELj1ELj16ENS_18Kernel_traits_baseILj2048ES2_S2_fS2_fjLj128EEEEELb1ELb1ELb1ELb0EEEvNS_9FwdParamsE
        .type           _ZN10layer_norm13ln_fwd_kernelINS_13Kernel_traitsI13__nv_bfloat16S2_fS2_fjLj2048ELj1ELj4ELj1ELj16ENS_18Kernel_traits_baseILj2048ES2_S2_fS2_fjLj128EEEEELb1ELb1ELb1ELb0EEEvNS_9FwdParamsE,@function
        .size           _ZN10layer_norm13ln_fwd_kernelINS_13Kernel_traitsI13__nv_bfloat16S2_fS2_fjLj2048ELj1ELj4ELj1ELj16ENS_18Kernel_traits_baseILj2048ES2_S2_fS2_fjLj128EEEEELb1ELb1ELb1ELb0EEEvNS_9FwdParamsE,(.L_x_71482 - _ZN10layer_norm13ln_fwd_kernelINS_13Kernel_traitsI13__nv_bfloat16S2_fS2_fjLj2048ELj1ELj4ELj1ELj16ENS_18Kernel_traits_baseILj2048ES2_S2_fS2_fjLj128EEEEELb1ELb1ELb1ELb0EEEvNS_9FwdParamsE)
        .other          _ZN10layer_norm13ln_fwd_kernelINS_13Kernel_traitsI13__nv_bfloat16S2_fS2_fjLj2048ELj1ELj4ELj1ELj16ENS_18Kernel_traits_baseILj2048ES2_S2_fS2_fjLj128EEEEELb1ELb1ELb1ELb0EEEvNS_9FwdParamsE,@"STO_CUDA_ENTRY STV_DEFAULT"
_ZN10layer_norm13ln_fwd_kernelINS_13Kernel_traitsI13__nv_bfloat16S2_fS2_fjLj2048ELj1ELj4ELj1ELj16ENS_18Kernel_traits_baseILj2048ES2_S2_fS2_fjLj128EEEEELb1ELb1ELb1ELb0EEEvNS_9FwdParamsE:
.text._ZN10layer_norm13ln_fwd_kernelINS_13Kernel_traitsI13__nv_bfloat16S2_fS2_fjLj2048ELj1ELj4ELj1ELj16ENS_18Kernel_traits_baseILj2048ES2_S2_fS2_fjLj128EEEEELb1ELb1ELb1ELb0EEEvNS_9FwdParamsE:
        /* <DEDUP_REMOVED lines=131> */
.L_x_26464:
        /* <DEDUP_REMOVED lines=23> */
[----:B------:R-:W-:-:S06]  /*09a0*/  @P5 IADD3 R12, PT, PT, R12, 0x20, RZ ;  /* 0x000000200c0c5810 */ /* 0x000fcc0007ffe0ff */
[----:B------:R-:W3:Y:S01]  /*09b0*/  @P3 LDC.64 R72, c[0x0][0x3e8] ;  /* 0x0000fa00ff483b82 */ /* 0x000ee20000000a00 */
[----:B0-----:R-:W-:-:S07]  /*09c0*/  @P4 IMAD.WIDE.U32 R36, R12, 0x10, R36 ;  /* 0x000000100c244825 */ /* 0x001fce00078e0024 */
[----:B------:R-:W0:Y:S01]  /*09d0*/  @P2 LDC.64 R84, c[0x0][0x3d0] ;  /* 0x0000f400ff542b82 */ /* 0x000e220000000a00 */
[----:B-1----:R-:W-:-:S07]  /*09e0*/  @P4 IMAD.WIDE.U32 R48, R12, 0x10, R48 ;  /* 0x000000100c304825 */ /* 0x002fce00078e0030 */
[----:B------:R-:W1:Y:S01]  /*09f0*/  @P2 LDC.64 R96, c[0x0][0x3e8] ;  /* 0x0000fa00ff602b82 */ /* 0x000e620000000a00 */
[----:B------:R-:W-:-:S07]  /*0a00*/  @P4 VIADD R12, R12, 0x20 ;  /* 0x000000200c0c4836 */ /* 0x000fce0000000000 */
[----:B------:R-:W4:Y:S01]  /*0a10*/  @P1 LDC.64 R106, c[0x0][0x3d0] ;  /* 0x0000f400ff6a1b82 */ /* 0x000f220000000a00 */
[----:B--2---:R-:W-:-:S07]  /*0a20*/  @P3 IMAD.WIDE.U32 R60, R12, 0x10, R60 ;  /* 0x000000100c3c3825 */ /* 0x004fce00078e003c */
[----:B------:R-:W2:Y:S01]  /*0a30*/  @P1 LDC.64 R108, c[0x0][0x3e8] ;  /* 0x0000fa00ff6c1b82 */ /* 0x000ea20000000a00 */
[----:B---3--:R-:W-:-:S07]  /*0a40*/  @P3 IMAD.WIDE.U32 R72, R12, 0x10, R72 ;  /* 0x000000100c483825 */ /* 0x008fce00078e0048 */
[----:B------:R-:W3:Y:S01]  /*0a50*/  @P0 LDC.64 R110, c[0x0][0x3d0] ;  /* 0x0000f400ff6e0b82 */ /* 0x000ee20000000a00 */
[----:B------:R-:W-:-:S07]  /*0a60*/  @P3 VIADD R12, R12, 0x20 ;  /* 0x000000200c0c3836 */ /* 0x000fce0000000000 */
[----:B------:R-:W3:Y:S01]  /*0a70*/  @P0 LDC.64 R112, c[0x0][0x3e8] ;  /* 0x0000fa00ff700b82 */ /* 0x000ee20000000a00 */
        /* <DEDUP_REMOVED lines=8> */
[----:B----4-:R-:W-:-:S03]  /*0b00*/  @P1 IMAD.WIDE.U32 R106, R12, 0x10, R106 ;  /* 0x000000100c6a1825 */ /* 0x010fc600078e006a */
[----:B------:R-:W5:Y:S01]  /*0b10*/  @P2 LDG.E.128 R76, desc[UR6][R104.64] ;  /* 0x00000006684c2981 */ /* 0x000f62000c1e1d00 */
[----:B--2---:R-:W-:-:S03]  /*0b20*/  @P1 IMAD.WIDE.U32 R108, R12, 0x10, R108 ;  /* 0x000000100c6c1825 */ /* 0x004fc600078e006c */
[----:B------:R-:W5:Y:S01]  /*0b30*/  @P1 LDG.E.128 R80, desc[UR6][R106.64] ;  /* 0x000000066a501981 */ /* 0x000f62000c1e1d00 */
[----:B------:R-:W-:-:S03]  /*0b40*/  @P1 VIADD R12, R12, 0x20 ;  /* 0x000000200c0c1836 */ /* 0x000fc60000000000 */
[----:B------:R-:W5:Y:S01]  /*0b50*/  @P1 LDG.E.128 R88, desc[UR6][R108.64] ;  /* 0x000000066c581981 */ /* 0x000f62000c1e1d00 */
[----:B---3--:R-:W-:-:S03]  /*0b60*/  @P0 IMAD.WIDE.U32 R110, R12, 0x10, R110 ;  /* 0x000000100c6e0825 */ /* 0x008fc600078e006e */
[----:B------:R0:W5:Y:S01]  /*0b70*/  @P4 LDG.E.128 R52, desc[UR6][R48.64] ;  /* 0x0000000630344981 */ /* 0x000162000c1e1d00 */
[----:B------:R-:W-:-:S03]  /*0b80*/  @P0 IMAD.WIDE.U32 R112, R12, 0x10, R112 ;  /* 0x000000100c700825 */ /* 0x000fc600078e0070 */
[----:B------:R-:W5:Y:S04]  /*0b90*/  @P0 LDG.E.128 R92, desc[UR6][R110.64] ;  /* 0x000000066e5c0981 */ /* 0x000f68000c1e1d00 */
[----:B------:R-:W5:Y:S01]  /*0ba0*/  @P0 LDG.E.128 R100, desc[UR6][R112.64] ;  /* 0x0000000670640981 */ /* 0x000f62000c1e1d00 */
[----:B------:R-:W-:Y:S01]  /*0bb0*/  CS2R R96, SRZ ;  /* 0x0000000000607805 */ /* 0x000fe2000001ff00 */
[----:B------:R-:W-:Y:S01]  /*0bc0*/  IMAD.MOV.U32 R86, RZ, RZ, RZ ;  /* 0x000000ffff567224 */ /* 0x000fe200078e00ff */
[----:B------:R-:W-:Y:S01]  /*0bd0*/  MOV R62, RZ ;  /* 0x000000ff003e7202 */ /* 0x000fe20000000f00 */
[----:B------:R1:W5:Y:S01]  /*0be0*/  @P3 LDG.E.128 R56, desc[UR6][R60.64] ;  /* 0x000000063c383981 */ /* 0x000362000c1e1d00 */
[----:B------:R-:W-:Y:S01]  /*0bf0*/  IMAD.MOV.U32 R74, RZ, RZ, RZ ;  /* 0x000000ffff4a7224 */ /* 0x000fe200078e00ff */
[----:B0-----:R-:W-:Y:S01]  /*0c00*/  CS2R R48, SRZ ;  /* 0x0000000000307805 */ /* 0x001fe2000001ff00 */
[----:B------:R-:W-:Y:S01]  /*0c10*/  IMAD.MOV.U32 R50, RZ, RZ, RZ ;  /* 0x000000ffff327224 */ /* 0x000fe200078e00ff */
[----:B------:R0:W5:Y:S01]  /*0c20*/  @P3 LDG.E.128 R64, desc[UR6][R72.64] ;  /* 0x0000000648403981 */ /* 0x000162000c1e1d00 */
[----:B------:R-:W-:Y:S01]  /*0c30*/  IMAD.MOV.U32 R38, RZ, RZ, RZ ;  /* 0x000000ffff267224 */ /* 0x000fe200078e00ff */
[----:B------:R-:W-:-:S02]  /*0c40*/  CS2R R36, SRZ ;  /* 0x0000000000247805 */ /* 0x000fc4000001ff00 */
[----:B------:R-:W-:Y:S01]  /*0c50*/  CS2R R24, SRZ ;  /* 0x0000000000187805 */ /* 0x000fe2000001ff00 */
[----:B------:R2:W5:Y:S01]  /*0c60*/  @P2 LDG.E.128 R68, desc[UR6][R84.64] ;  /* 0x0000000654442981 */ /* 0x000562000c1e1d00 */
[----:B------:R-:W-:Y:S01]  /*0c70*/  @P5 IMAD.MOV.U32 R39, RZ, RZ, RZ ;  /* 0x000000ffff275224 */ /* 0x000fe200078e00ff */
[----:B-1----:R-:W-:Y:S01]  /*0c80*/  CS2R R60, SRZ ;  /* 0x00000000003c7805 */ /* 0x002fe2000001ff00 */
[----:B------:R-:W-:Y:S01]  /*0c90*/  @P4 IMAD.MOV.U32 R51, RZ, RZ, RZ ;  /* 0x000000ffff334224 */ /* 0x000fe200078e00ff */
[----:B------:R-:W-:Y:S01]  /*0ca0*/  @P3 MOV R63, RZ ;  /* 0x000000ff003f3202 */ /* 0x000fe20000000f00 */
[----:B------:R-:W-:Y:S01]  /*0cb0*/  @P2 IMAD.MOV.U32 R75, RZ, RZ, RZ ;  /* 0x000000ffff4b2224 */ /* 0x000fe200078e00ff */
[----:B0-----:R-:W-:Y:S01]  /*0cc0*/  CS2R R72, SRZ ;  /* 0x0000000000487805 */ /* 0x001fe2000001ff00 */
[----:B------:R-:W-:Y:S01]  /*0cd0*/  @P1 IMAD.MOV.U32 R87, RZ, RZ, RZ ;  /* 0x000000ffff571224 */ /* 0x000fe200078e00ff */
[----:B------:R-:W-:Y:S01]  /*0ce0*/  @P0 MOV R99, RZ ;  /* 0x000000ff00630202 */ /* 0x000fe20000000f00 */
[----:B------:R-:W-:Y:S01]  /*0cf0*/  @P0 VIADD R12, R12, 0x20 ;  /* 0x000000200c0c0836 */ /* 0x000fe20000000000 */
[----:B--2---:R-:W-:Y:S01]  /*0d00*/  CS2R R84, SRZ ;  /* 0x0000000000547805 */ /* 0x004fe2000001ff00 */
[----:B------:R-:W-:Y:S06]  /*0d10*/  @!P6 BRA `(.L_x_26465) ;  /* 0x000000000058e947 */ /* 0x000fec0003800000 */
        /* <DEDUP_REMOVED lines=22> */
.L_x_26465:
[----:B------:R-:W-:Y:S05]  /*0e80*/  BSYNC.RECONVERGENT B0 ;  /* 0x0000000000007941 */ /* 0x000fea0003800200 */
.L_x_26463:
        /* <DEDUP_REMOVED lines=15> */
[----:B------:R2:W-:Y:S01]  /*0f80*/  STL.S16 [R1+0xc8], R166 ;  /* 0x0000c8a601007387 */ /* 0x0005e20000100600 */
[----:B------:R-:W-:Y:S01]  /*0f90*/  PRMT R163, R106, 0x7632, R163 ;  /* 0x000076326aa37816 */ /* 0x000fe200000000a3 */
[----:B------:R-:W-:Y:S01]  /*0fa0*/  IMAD R15, R0, -0x326172a9, RZ ;  /* 0xcd9e8d57000f7824 */ /* 0x000fe200078e02ff */
[----:B------:R-:W-:Y:S01]  /*0fb0*/  LOP3.LUT R17, R19, R18, R17, 0x96, !PT ;  /* 0x0000001213117212 */ /* 0x000fe200078e9611 */
[----:B------:R-:W-:Y:S01]  /*0fc0*/  IMAD.HI.U32 R14, R13, -0x326172a9, RZ ;  /* 0xcd9e8d570d0e7827 */ /* 0x000fe200078e00ff */
[----:B------:R-:W-:Y:S01]  /*0fd0*/  PRMT R162, R109, 0x7632, R162 ;  /* 0x000076326da27816 */ /* 0x000fe200000000a2 */
[----:B------:R2:W-:Y:S01]  /*0fe0*/  STL.S16 [R1+0xc4], R165 ;  /* 0x0000c4a501007387 */ /* 0x0005e20000100600 */
[----:B------:R-:W-:Y:S01]  /*0ff0*/  PRMT R161, R105, 0x7632, R161 ;  /* 0x0000763269a17816 */ /* 0x000fe200000000a1 */
[----:B------:R-:W-:Y:S01]  /*1000*/  VIADD R16, R200, 0x9e3779b9 ;  /* 0x9e3779b9c8107836 */ /* 0x000fe20000000000 */
[----:B------:R-:W-:Y:S01]  /*1010*/  PRMT R160, R108, 0x7632, R160 ;  /* 0x000076326ca07816 */ /* 0x000fe200000000a0 */
[----:B------:R-:W-:Y:S01]  /*1020*/  IMAD R13, R13, -0x326172a9, RZ ;  /* 0xcd9e8d570d0d7824 */ /* 0x000fe200078e02ff */
[----:B------:R2:W-:Y:S01]  /*1030*/  STL.S16 [R1+0xc0], R164 ;  /* 0x0000c0a401007387 */ /* 0x0005e20000100600 */
[----:B------:R-:W-:Y:S01]  /*1040*/  IMAD R12, R12, -0x2daee0ad, RZ ;  /* 0xd2511f530c0c7824 */ /* 0x000fe200078e02ff */
[----:B------:R-:W-:Y:S01]  /*1050*/  LOP3.LUT R14, R16, R15, R14, 0x96, !PT ;  /* 0x0000000f100e7212 */ /* 0x000fe200078e960e */
[----:B------:R-:W-:Y:S01]  /*1060*/  IMAD.HI.U32 R16, R17, -0x326172a9, RZ ;  /* 0xcd9e8d5711107827 */ /* 0x000fe200078e00ff */
[----:B------:R-:W-:Y:S01]  /*1070*/  PRMT R159, R104, 0x7632, R159 ;  /* 0x00007632689f7816 */ /* 0x000fe2000000009f */
[----:B------:R2:W-:Y:S01]  /*1080*/  STL.S16 [R1+0xbc], R163 ;  /* 0x0000bca301007387 */ /* 0x0005e20000100600 */
[----:B------:R-:W-:Y:S01]  /*1090*/  PRMT R158, R99, 0x7632, R158 ;  /* 0x00007632639e7816 */ /* 0x000fe2000000009e */
[C---:B------:R-:W-:Y:S01]  /*10a0*/  IMAD.HI.U32 R15, R14.reuse, -0x2daee0ad, RZ ;  /* 0xd2511f530e0f7827 */ /* 0x040fe200078e00ff */
[----:B------:R-:W-:Y:S01]  /*10b0*/  LOP3.LUT R5, R5, R13, R16, 0x96, !PT ;  /* 0x0000000d05057212 */ /* 0x000fe200078e9610 */
[----:B------:R2:W-:Y:S01]  /*10c0*/  STL.S16 [R1+0xb8], R162 ;  /* 0x0000b8a201007387 */ /* 0x0005e20000100600 */
[----:B------:R-:W-:Y:S01]  /*10d0*/  PRMT R157, R95, 0x7632, R157 ;  /* 0x000076325f9d7816 */ /* 0x000fe2000000009d */
[----:B------:R-:W-:Y:S01]  /*10e0*/  IMAD R14, R14, -0x2daee0ad, RZ ;  /* 0xd2511f530e0e7824 */ /* 0x000fe200078e02ff */
[----:B------:R-:W-:Y:S01]  /*10f0*/  LOP3.LUT R6, R6, R12, R15, 0x96, !PT ;  /* 0x0000000c06067212 */ /* 0x000fe200078e960f */
[----:B------:R-:W-:Y:S01]  /*1100*/  IMAD.HI.U32 R13, R5, -0x2daee0ad, RZ ;  /* 0xd2511f53050d7827 */ /* 0x000fe200078e00ff */
[----:B------:R2:W-:Y:S01]  /*1110*/  STL.S16 [R1+0xb4], R161 ;  /* 0x0000b4a101007387 */ /* 0x0005e20000100600 */
[----:B------:R-:W-:Y:S01]  /*1120*/  PRMT R156, R98, 0x7632, R156 ;  /* 0x00007632629c7816 */ /* 0x000fe2000000009c */
[----:B------:R-:W3:Y:S01]  /*1130*/  LDCU UR12, c[0x0][0x448] ;  /* 0x00008900ff0c77ac */ /* 0x000ee20008000800 */
[----:B------:R-:W-:Y:S01]  /*1140*/  IMAD R17, R17, -0x326172a9, RZ ;  /* 0xcd9e8d5711117824 */ /* 0x000fe200078e02ff */
[----:B------:R-:W-:Y:S01]  /*1150*/  LOP3.LUT R10, R10, R14, R13, 0x96, !PT ;  /* 0x0000000e0a0a7212 */ /* 0x000fe200078e960d */
[----:B------:R-:W-:Y:S01]  /*1160*/  IMAD.HI.U32 R12, R6, -0x326172a9, RZ ;  /* 0xcd9e8d57060c7827 */ /* 0x000fe200078e00ff */
[----:B------:R2:W-:Y:S01]  /*1170*/  STL.S16 [R1+0xb0], R160 ;  /* 0x0000b0a001007387 */ /* 0x0005e20000100600 */
[----:B------:R-:W-:Y:S01]  /*1180*/  PRMT R155, R94, 0x7632, R155 ;  /* 0x000076325e9b7816 */ /* 0x000fe2000000009b */
[----:B------:R-:W4:Y:S01]  /*1190*/  LDCU.64 UR10, c[0x0][0x408] ;  /* 0x00008100ff0a77ac */ /* 0x000f220008000a00 */
[----:B------:R-:W-:Y:S01]  /*11a0*/  PRMT R154, R97, 0x7632, R154 ;  /* 0x00007632619a7816 */ /* 0x000fe2000000009a */
[----:B------:R2:W-:Y:S01]  /*11b0*/  STL.S16 [R1+0xac], R159 ;  /* 0x0000ac9f01007387 */ /* 0x0005e20000100600 */
[----:B------:R-:W-:Y:S01]  /*11c0*/  LOP3.LUT R7, R7, R17, R12, 0x96, !PT ;  /* 0x0000001107077212 */ /* 0x000fe200078e960c */
[----:B------:R-:W-:Y:S01]  /*11d0*/  IMAD R13, R6, -0x326172a9, RZ ;  /* 0xcd9e8d57060d7824 */ /* 0x000fe200078e02ff */
[----:B------:R-:W-:Y:S01]  /*11e0*/  PRMT R153, R93, 0x7632, R153 ;  /* 0x000076325d997816 */ /* 0x000fe20000000099 */
[----:B------:R2:W-:Y:S01]  /*11f0*/  STL.S16 [R1+0xa8], R158 ;  /* 0x0000a89e01007387 */ /* 0x0005e20000100600 */
[----:B------:R-:W-:Y:S01]  /*1200*/  PRMT R152, R96, 0x7632, R152 ;  /* 0x0000763260987816 */ /* 0x000fe20000000098 */
[----:B------:R-:W-:Y:S01]  /*1210*/  VIADD R12, R200, 0x78dde6e4 ;  /* 0x78dde6e4c80c7836 */ /* 0x000fe20000000000 */
[----:B------:R-:W-:Y:S01]  /*1220*/  PRMT R151, R92, 0x7632, R151 ;  /* 0x000076325c977816 */ /* 0x000fe20000000097 */
[----:B------:R2:W-:Y:S01]  /*1230*/  STL.S16 [R1+0xa4], R157 ;  /* 0x0000a49d01007387 */ /* 0x0005e20000100600 */
[----:B------:R-:W-:Y:S01]  /*1240*/  IMAD.HI.U32 R6, R10, -0x326172a9, RZ ;  /* 0xcd9e8d570a067827 */ /* 0x000fe200078e00ff */
[----:B------:R-:W-:Y:S01]  /*1250*/  PRMT R150, R87, 0x7632, R150 ;  /* 0x0000763257967816 */ /* 0x000fe20000000096 */
[----:B------:R-:W0:Y:S01]  /*1260*/  LDCU.64 UR4, c[0x0][0x3a0] ;  /* 0x00007400ff0477ac */ /* 0x000e220008000a00 */
[----:B------:R2:W-:Y:S01]  /*1270*/  STL.S16 [R1+0xa0], R156 ;  /* 0x0000a09c01007387 */ /* 0x0005e20000100600 */
[----:B------:R-:W-:Y:S01]  /*1280*/  IMAD R14, R5, -0x2daee0ad, RZ ;  /* 0xd2511f53050e7824 */ /* 0x000fe200078e02ff */
[----:B------:R-:W-:Y:S01]  /*1290*/  PRMT R149, R83, 0x7632, R149 ;  /* 0x0000763253957816 */ /* 0x000fe20000000095 */
[----:B------:R-:W-:Y:S01]  /*12a0*/  IMAD.HI.U32 R5, R7, -0x2daee0ad, RZ ;  /* 0xd2511f5307057827 */ /* 0x000fe200078e00ff */
[----:B------:R2:W-:Y:S01]  /*12b0*/  STL.S16 [R1+0x9c], R155 ;  /* 0x00009c9b01007387 */ /* 0x0005e20000100600 */
[----:B------:R-:W-:-:S02]  /*12c0*/  IADD3 R15, PT, PT, R201, -0x126145ec, RZ ;  /* 0xed9eba14c90f7810 */ /* 0x000fc40007ffe0ff */
[----:B------:R-:W-:Y:S01]  /*12d0*/  PRMT R148, R86, 0x7632, R148 ;  /* 0x0000763256947816 */ /* 0x000fe20000000094 */
[----:B------:R2:W-:Y:S01]  /*12e0*/  STL.S16 [R1+0x98], R154 ;  /* 0x0000989a01007387 */ /* 0x0005e20000100600 */
[----:B------:R-:W-:Y:S01]  /*12f0*/  PRMT R147, R82, 0x7632, R147 ;  /* 0x0000763252937816 */ /* 0x000fe20000000093 */
[----:B------:R-:W-:Y:S01]  /*1300*/  IMAD.MOV.U32 R197, RZ, RZ, RZ ;  /* 0x000000ffffc57224 */ /* 0x000fe200078e00ff */
[----:B------:R-:W-:Y:S01]  /*1310*/  PRMT R146, R85, 0x7632, R146 ;  /* 0x0000763255927816 */ /* 0x000fe20000000092 */
[----:B------:R2:W-:Y:S01]  /*1320*/  STL.S16 [R1+0x94], R153 ;  /* 0x0000949901007387 */ /* 0x0005e20000100600 */
[----:B------:R-:W-:Y:S01]  /*1330*/  LOP3.LUT R6, R12, R13, R6, 0x96, !PT ;  /* 0x0000000d0c067212 */ /* 0x000fe200078e9606 */
[----:B------:R-:W-:Y:S01]  /*1340*/  IMAD R13, R7, -0x2daee0ad, RZ ;  /* 0xd2511f53070d7824 */ /* 0x000fe200078e02ff */
[----:B------:R-:W-:Y:S01]  /*1350*/  PRMT R145, R81, 0x7632, R145 ;  /* 0x0000763251917816 */ /* 0x000fe20000000091 */
[----:B------:R2:W-:Y:S01]  /*1360*/  STL.S16 [R1+0x90], R152 ;  /* 0x0000909801007387 */ /* 0x0005e20000100600 */
[----:B------:R-:W-:Y:S01]  /*1370*/  LOP3.LUT R5, R15, R14, R5, 0x96, !PT ;  /* 0x0000000e0f057212 */ /* 0x000fe200078e9605 */
[----:B------:R-:W-:Y:S01]  /*1380*/  VIADD R14, R201, 0xa9066899 ;  /* 0xa9066899c90e7836 */ /* 0x000fe20000000000 */
[----:B------:R-:W-:Y:S01]  /*1390*/  PRMT R144, R84, 0x7632, R144 ;  /* 0x0000763254907816 */ /* 0x000fe20000000090 */
[----:B------:R2:W-:Y:S01]  /*13a0*/  STL.S16 [R1+0x8c], R151 ;  /* 0x00008c9701007387 */ /* 0x0005e20000100600 */
[----:B------:R-:W-:Y:S01]  /*13b0*/  PRMT R143, R80, 0x7632, R143 ;  /* 0x00007632508f7816 */ /* 0x000fe2000000008f */
[----:B------:R-:W-:Y:S01]  /*13c0*/  IMAD.HI.U32 R12, R6, -0x2daee0ad, RZ ;  /* 0xd2511f53060c7827 */ /* 0x000fe200078e00ff */
[----:B------:R-:W-:Y:S01]  /*13d0*/  PRMT R142, R75, 0x7632, R142 ;  /* 0x000076324b8e7816 */ /* 0x000fe2000000008e */
[----:B------:R2:W-:Y:S01]  /*13e0*/  STL.S16 [R1+0x88], R150 ;  /* 0x0000889601007387 */ /* 0x0005e20000100600 */
[----:B------:R-:W-:Y:S01]  /*13f0*/  PRMT R141, R71, 0x7632, R141 ;  /* 0x00007632478d7816 */ /* 0x000fe2000000008d */
[----:B------:R-:W-:Y:S01]  /*1400*/  IMAD R7, R10, -0x326172a9, RZ ;  /* 0xcd9e8d570a077824 */ /* 0x000fe200078e02ff */
[----:B------:R-:W-:Y:S01]  /*1410*/  PRMT R140, R74, 0x7632, R140 ;  /* 0x000076324a8c7816 */ /* 0x000fe2000000008c */
[----:B------:R2:W-:Y:S01]  /*1420*/  STL.S16 [R1+0x84], R149 ;  /* 0x0000849501007387 */ /* 0x0005e20000100600 */
[----:B------:R-:W-:Y:S01]  /*1430*/  IMAD.HI.U32 R10, R5, -0x326172a9, RZ ;  /* 0xcd9e8d57050a7827 */ /* 0x000fe200078e00ff */
[----:B------:R-:W-:-:S02]  /*1440*/  PRMT R139, R70, 0x7632, R139 ;  /* 0x00007632468b7816 */ /* 0x000fc4000000008b */
[----:B------:R2:W-:Y:S01]  /*1450*/  STL.S16 [R1+0x80], R148 ;  /* 0x0000809401007387 */ /* 0x0005e20000100600 */
[----:B------:R-:W-:Y:S02]  /*1460*/  PRMT R138, R73, 0x7632, R138 ;  /* 0x00007632498a7816 */ /* 0x000fe4000000008a */
[----:B------:R-:W-:Y:S01]  /*1470*/  PRMT R137, R69, 0x7632, R137 ;  /* 0x0000763245897816 */ /* 0x000fe20000000089 */
[----:B------:R2:W-:Y:S01]  /*1480*/  STL.S16 [R1+0x7c], R147 ;  /* 0x00007c9301007387 */ /* 0x0005e20000100600 */
[----:B------:R-:W-:Y:S02]  /*1490*/  PRMT R136, R72, 0x7632, R136 ;  /* 0x0000763248887816 */ /* 0x000fe40000000088 */
[----:B------:R-:W-:Y:S01]  /*14a0*/  LOP3.LUT R12, R14, R13, R12, 0x96, !PT ;  /* 0x0000000d0e0c7212 */ /* 0x000fe200078e960c */
[----:B------:R2:W-:Y:S01]  /*14b0*/  STL.S16 [R1+0x78], R146 ;  /* 0x0000789201007387 */ /* 0x0005e20000100600 */
[----:B------:R-:W-:Y:S01]  /*14c0*/  PRMT R135, R68, 0x7632, R135 ;  /* 0x0000763244877816 */ /* 0x000fe20000000087 */
[----:B------:R-:W-:Y:S01]  /*14d0*/  IMAD R13, R6, -0x2daee0ad, RZ ;  /* 0xd2511f53060d7824 */ /* 0x000fe200078e02ff */
[----:B------:R-:W-:Y:S01]  /*14e0*/  LOP3.LUT R7, R11, R7, R10, 0x96, !PT ;  /* 0x000000070b077212 */ /* 0x000fe200078e960a */
[----:B------:R2:W-:Y:S01]  /*14f0*/  STL.S16 [R1+0x74], R145 ;  /* 0x0000749101007387 */ /* 0x0005e20000100600 */
[----:B------:R-:W-:Y:S01]  /*1500*/  PRMT R134, R63, 0x7632, R134 ;  /* 0x000076323f867816 */ /* 0x000fe20000000086 */
        /* <DEDUP_REMOVED lines=8> */
[----:B------:R-:W-:-:S02]  /*1590*/  PRMT R130, R61, 0x7632, R130 ;  /* 0x000076323d827816 */ /* 0x000fc40000000082 */
[----:B------:R2:W-:Y:S01]  /*15a0*/  STL.S16 [R1+0x68], R142 ;  /* 0x0000688e01007387 */ /* 0x0005e20000100600 */
[----:B------:R-:W-:Y:S01]  /*15b0*/  IMAD.HI.U32 R6, R7, -0x2daee0ad, RZ ;  /* 0xd2511f5307067827 */ /* 0x000fe200078e00ff */
[----:B------:R-:W-:Y:S02]  /*15c0*/  PRMT R129, R57, 0x7632, R129 ;  /* 0x0000763239817816 */ /* 0x000fe40000000081 */
[----:B------:R2:W-:Y:S01]  /*15d0*/  STL.S16 [R1+0x64], R141 ;  /* 0x0000648d01007387 */ /* 0x0005e20000100600 */
[----:B------:R-:W-:Y:S01]  /*15e0*/  IADD3 R14, PT, PT, R201, 0x646e171e, RZ ;  /* 0x646e171ec90e7810 */ /* 0x000fe20007ffe0ff */
[----:B------:R-:W-:Y:S01]  /*15f0*/  IMAD R12, R12, -0x326172a9, RZ ;  /* 0xcd9e8d570c0c7824 */ /* 0x000fe200078e02ff */
[----:B------:R-:W-:Y:S01]  /*1600*/  PRMT R128, R60, 0x7632, R128 ;  /* 0x000076323c807816 */ /* 0x000fe20000000080 */
[----:B------:R2:W-:Y:S01]  /*1610*/  STL.S16 [R1+0x60], R140 ;  /* 0x0000608c01007387 */ /* 0x0005e20000100600 */
[----:B------:R-:W-:Y:S02]  /*1620*/  PRMT R127, R56, 0x7632, R127 ;  /* 0x00007632387f7816 */ /* 0x000fe4000000007f */
[----:B------:R-:W-:Y:S01]  /*1630*/  PRMT R126, R51, 0x7632, R126 ;  /* 0x00007632337e7816 */ /* 0x000fe2000000007e */
[----:B------:R2:W-:Y:S01]  /*1640*/  STL.S16 [R1+0x5c], R139 ;  /* 0x00005c8b01007387 */ /* 0x0005e20000100600 */
[----:B------:R-:W-:Y:S01]  /*1650*/  LOP3.LUT R5, R11, R10, R5, 0x96, !PT ;  /* 0x0000000a0b057212 */ /* 0x000fe200078e9605 */
[----:B------:R-:W-:Y:S01]  /*1660*/  VIADD R10, R200, 0x5384540f ;  /* 0x5384540fc80a7836 */ /* 0x000fe20000000000 */
[----:B------:R-:W-:Y:S01]  /*1670*/  PRMT R125, R47, 0x7632, R125 ;  /* 0x000076322f7d7816 */ /* 0x000fe2000000007d */
[----:B------:R2:W-:Y:S01]  /*1680*/  STL.S16 [R1+0x58], R138 ;  /* 0x0000588a01007387 */ /* 0x0005e20000100600 */
[----:B------:R-:W-:Y:S01]  /*1690*/  LOP3.LUT R6, R14, R13, R6, 0x96, !PT ;  /* 0x0000000d0e067212 */ /* 0x000fe200078e9606 */
[----:B------:R-:W-:Y:S01]  /*16a0*/  VIADD R13, R201, 0x1fd5c5a3 ;  /* 0x1fd5c5a3c90d7836 */ /* 0x000fe20000000000 */
[----:B------:R-:W-:Y:S01]  /*16b0*/  PRMT R124, R50, 0x7632, R124 ;  /* 0x00007632327c7816 */ /* 0x000fe2000000007c */
[----:B------:R2:W-:Y:S01]  /*16c0*/  STL.S16 [R1+0x54], R137 ;  /* 0x0000548901007387 */ /* 0x0005e20000100600 */
[----:B------:R-:W-:Y:S01]  /*16d0*/  PRMT R123, R46, 0x7632, R123 ;  /* 0x000076322e7b7816 */ /* 0x000fe2000000007b */
[----:B------:R-:W-:Y:S01]  /*16e0*/  IMAD R14, R7, -0x2daee0ad, RZ ;  /* 0xd2511f53070e7824 */ /* 0x000fe200078e02ff */
[----:B------:R-:W-:Y:S01]  /*16f0*/  PRMT R122, R49, 0x7632, R122 ;  /* 0x00007632317a7816 */ /* 0x000fe2000000007a */
[----:B------:R2:W-:Y:S01]  /*1700*/  STL.S16 [R1+0x50], R136 ;  /* 0x0000508801007387 */ /* 0x0005e20000100600 */
[----:B------:R-:W-:Y:S01]  /*1710*/  PRMT R121, R45, 0x7632, R121 ;  /* 0x000076322d797816 */ /* 0x000fe20000000079 */
[----:B------:R-:W-:Y:S01]  /*1720*/  IMAD.HI.U32 R11, R5, -0x2daee0ad, RZ ;  /* 0xd2511f53050b7827 */ /* 0x000fe200078e00ff */
[----:B------:R-:W-:Y:S01]  /*1730*/  PRMT R120, R48, 0x7632, R120 ;  /* 0x0000763230787816 */ /* 0x000fe20000000078 */
[----:B------:R2:W-:Y:S01]  /*1740*/  STL.S16 [R1+0x4c], R135 ;  /* 0x00004c8701007387 */ /* 0x0005e20000100600 */
[----:B------:R-:W-:Y:S01]  /*1750*/  PRMT R119, R44, 0x7632, R119 ;  /* 0x000076322c777816 */ /* 0x000fe20000000077 */
[----:B------:R-:W-:Y:S01]  /*1760*/  IMAD.HI.U32 R7, R6, -0x326172a9, RZ ;  /* 0xcd9e8d5706077827 */ /* 0x000fe200078e00ff */
[----:B------:R-:W-:Y:S01]  /*1770*/  PRMT R118, R39, 0x7632, R118 ;  /* 0x0000763227767816 */ /* 0x000fe20000000076 */
[----:B------:R2:W-:Y:S01]  /*1780*/  STL.S16 [R1+0x48], R134 ;  /* 0x0000488601007387 */ /* 0x0005e20000100600 */
[----:B------:R-:W-:-:S02]  /*1790*/  PRMT R117, R35, 0x7632, R117 ;  /* 0x0000763223757816 */ /* 0x000fc40000000075 */
[----:B------:R-:W-:Y:S01]  /*17a0*/  PRMT R116, R38, 0x7632, R116 ;  /* 0x0000763226747816 */ /* 0x000fe20000000074 */
[----:B------:R2:W-:Y:S01]  /*17b0*/  STL.S16 [R1+0x44], R133 ;  /* 0x0000448501007387 */ /* 0x0005e20000100600 */
[----:B------:R-:W-:Y:S01]  /*17c0*/  LOP3.LUT R11, R13, R14, R11, 0x96, !PT ;  /* 0x0000000e0d0b7212 */ /* 0x000fe200078e960b */
[----:B------:R-:W-:Y:S01]  /*17d0*/  IMAD R13, R6, -0x326172a9, RZ ;  /* 0xcd9e8d57060d7824 */ /* 0x000fe200078e02ff */
[----:B------:R-:W-:Y:S01]  /*17e0*/  LOP3.LUT R7, R10, R12, R7, 0x96, !PT ;  /* 0x0000000c0a077212 */ /* 0x000fe200078e9607 */
[----:B------:R2:W-:Y:S01]  /*17f0*/  STL.S16 [R1+0x40], R132 ;  /* 0x0000408401007387 */ /* 0x0005e20000100600 */
[----:B------:R-:W-:Y:S01]  /*1800*/  IMAD R12, R5, -0x2daee0ad, RZ ;  /* 0xd2511f53050c7824 */ /* 0x000fe200078e02ff */
[----:B------:R-:W-:Y:S01]  /*1810*/  IADD3 R10, PT, PT, R200, -0xe443238, RZ ;  /* 0xf1bbcdc8c80a7810 */ /* 0x000fe20007ffe0ff */
[----:B------:R-:W-:Y:S01]  /*1820*/  IMAD.HI.U32 R6, R11, -0x326172a9, RZ ;  /* 0xcd9e8d570b067827 */ /* 0x000fe200078e00ff */
[----:B------:R2:W-:Y:S01]  /*1830*/  STL.S16 [R1+0x3c], R131 ;  /* 0x00003c8301007387 */ /* 0x0005e20000100600 */
[----:B------:R-:W-:-:S02]  /*1840*/  PRMT R249, R34, 0x7632, R249 ;  /* 0x0000763222f97816 */ /* 0x000fc400000000f9 */
[----:B------:R-:W-:Y:S01]  /*1850*/  IMAD.HI.U32 R5, R7, -0x2daee0ad, RZ ;  /* 0xd2511f5307057827 */ /* 0x000fe200078e00ff */
[----:B------:R2:W-:Y:S01]  /*1860*/  STL.S16 [R1+0x38], R130 ;  /* 0x0000388201007387 */ /* 0x0005e20000100600 */
[----:B------:R-:W-:Y:S02]  /*1870*/  LOP3.LUT R199, R10, R13, R6, 0x96, !PT ;  /* 0x0000000d0ac77212 */ /* 0x000fe400078e9606 */
[C---:B------:R-:W-:Y:S01]  /*1880*/  VIADD R14, R201.reuse, 0xdb3d7428 ;  /* 0xdb3d7428c90e7836 */ /* 0x040fe20000000000 */
[----:B------:R2:W-:Y:S01]  /*1890*/  STL.S16 [R1+0x34], R129 ;  /* 0x0000348101007387 */ /* 0x0005e20000100600 */
[----:B------:R-:W-:Y:S01]  /*18a0*/  VIADD R10, R201, 0x96a522ad ;  /* 0x96a522adc90a7836 */ /* 0x000fe20000000000 */
[----:B------:R-:W-:Y:S01]  /*18b0*/  PRMT R248, R37, 0x7632, R248 ;  /* 0x0000763225f87816 */ /* 0x000fe200000000f8 */
[----:B------:R-:W-:Y:S01]  /*18c0*/  IMAD R6, R7, -0x2daee0ad, RZ ;  /* 0xd2511f5307067824 */ /* 0x000fe200078e02ff */
[----:B------:R2:W-:Y:S01]  /*18d0*/  STL.S16 [R1+0x30], R128 ;  /* 0x0000308001007387 */ /* 0x0005e20000100600 */
[----:B------:R-:W-:Y:S01]  /*18e0*/  LOP3.LUT R198, R14, R12, R5, 0x96, !PT ;  /* 0x0000000c0ec67212 */ /* 0x000fe200078e9605 */
[----:B------:R-:W-:Y:S01]  /*18f0*/  IMAD.HI.U32 R5, R199, -0x2daee0ad, RZ ;  /* 0xd2511f53c7057827 */ /* 0x000fe200078e00ff */
[----:B------:R-:W-:Y:S01]  /*1900*/  PRMT R247, R33, 0x7632, R247 ;  /* 0x0000763221f77816 */ /* 0x000fe200000000f7 */
[----:B------:R2:W-:Y:S01]  /*1910*/  STL.S16 [R1+0x2c], R127 ;  /* 0x00002c7f01007387 */ /* 0x0005e20000100600 */
[----:B------:R-:W-:Y:S01]  /*1920*/  PRMT R246, R36, 0x7632, R246 ;  /* 0x0000763224f67816 */ /* 0x000fe200000000f6 */
[----:B------:R-:W-:Y:S01]  /*1930*/  IMAD R12, R11, -0x326172a9, RZ ;  /* 0xcd9e8d570b0c7824 */ /* 0x000fe200078e02ff */
[----:B------:R-:W-:Y:S01]  /*1940*/  IADD3 R11, PT, PT, R200, -0x700cb87f, RZ ;  /* 0x8ff34781c80b7810 */ /* 0x000fe20007ffe0ff */
[----:B------:R2:W-:Y:S01]  /*1950*/  STL.S16 [R1+0x28], R126 ;  /* 0x0000287e01007387 */ /* 0x0005e20000100600 */
[----:B------:R-:W-:Y:S01]  /*1960*/  IMAD.HI.U32 R7, R198, -0x326172a9, RZ ;  /* 0xcd9e8d57c6077827 */ /* 0x000fe200078e00ff */
[----:B------:R-:W-:-:S02]  /*1970*/  LOP3.LUT R5, R10, R6, R5, 0x96, !PT ;  /* 0x000000060a057212 */ /* 0x000fc400078e9605 */
[----:B------:R2:W-:Y:S01]  /*1980*/  STL.S16 [R1+0x24], R125 ;  /* 0x0000247d01007387 */ /* 0x0005e20000100600 */
[----:B------:R-:W-:Y:S01]  /*1990*/  PRMT R245, R32, 0x7632, R245 ;  /* 0x0000763220f57816 */ /* 0x000fe200000000f5 */
[----:B------:R-:W-:Y:S01]  /*19a0*/  IMAD R198, R198, -0x326172a9, RZ ;  /* 0xcd9e8d57c6c67824 */ /* 0x000fe200078e02ff */
[----:B------:R-:W-:Y:S01]  /*19b0*/  LOP3.LUT R6, R11, R12, R7, 0x96, !PT ;  /* 0x0000000c0b067212 */ /* 0x000fe200078e9607 */
[----:B------:R2:W-:Y:S01]  /*19c0*/  STL.S16 [R1+0x20], R124 ;  /* 0x0000207c01007387 */ /* 0x0005e20000100600 */
[----:B------:R-:W-:Y:S01]  /*19d0*/  LOP3.LUT R7, R8, 0x3, RZ, 0xc0, !PT ;  /* 0x0000000308077812 */ /* 0x000fe200078ec0ff */
[----:B------:R-:W-:Y:S01]  /*19e0*/  IMAD.MOV.U32 R8, RZ, RZ, R9 ;  /* 0x000000ffff087224 */ /* 0x000fe200078e0009 */
[----:B------:R-:W-:Y:S01]  /*19f0*/  PRMT R244, R27, 0x7632, R244 ;  /* 0x000076321bf47816 */ /* 0x000fe200000000f4 */
[----:B------:R2:W-:Y:S01]  /*1a00*/  STL.S16 [R1+0x1c], R123 ;  /* 0x00001c7b01007387 */ /* 0x0005e20000100600 */
[----:B------:R-:W-:Y:S01]  /*1a10*/  PRMT R243, R23, 0x7632, R243 ;  /* 0x0000763217f37816 */ /* 0x000fe200000000f3 */
[----:B------:R-:W-:Y:S01]  /*1a20*/  IMAD R199, R199, -0x2daee0ad, RZ ;  /* 0xd2511f53c7c77824 */ /* 0x000fe200078e02ff */
        /* <DEDUP_REMOVED lines=45> */
.L_x_27403:
[----:B------:R-:W0:Y:S08]  /*1d00*/  LDC.64 R192, c[0x0][0x3f0] ;  /* 0x0000fc00ffc07b82 */ /* 0x000e300000000a00 */
[----:B------:R-:W1:Y:S08]  /*1d10*/  LDC.64 R194, c[0x0][0x3f8] ;  /* 0x0000fe00ffc27b82 */ /* 0x000e700000000a00 */
[----:B------:R-:W2:Y:S01]  /*1d20*/  LDC R212, c[0x0][0x388] ;  /* 0x0000e200ffd47b82 */ /* 0x000ea20000000800 */
[----:B0-----:R-:W-:-:S06]  /*1d30*/  IMAD.WIDE R192, R3, 0x4, R192 ;  /* 0x0000000403c07825 */ /* 0x001fcc00078e02c0 */
[----:B------:R-:W3:Y:S01]  /*1d40*/  LDG.E R192, desc[UR6][R192.64] ;  /* 0x00000006c0c07981 */ /* 0x000ee2000c1e1900 */
[----:B-1----:R-:W-:Y:S01]  /*1d50*/  IMAD.WIDE R194, R3, 0x4, R194 ;  /* 0x0000000403c27825 */ /* 0x002fe200078e02c2 */
[----:B------:R-:W0:Y:S01]  /*1d60*/  S2R R252, SR_TID.X ;  /* 0x0000000000fc7919 */ /* 0x000e220000002100 */
[----:B------:R-:W-:-:S03]  /*1d70*/  ISETP.GE.U32.AND P5, PT, R2, 0x20, PT ;  /* 0x000000200200780c */ /* 0x000fc60003fa6070 */
[----:B------:R2:W5:Y:S01]  /*1d80*/  LDG.E R193, desc[UR6][R194.64] ;  /* 0x00000006c2c17981 */ /* 0x000562000c1e1900 */
[----:B------:R-:W-:Y:S01]  /*1d90*/  BSSY.RECONVERGENT B0, `(.L_x_26466) ;  /* 0x00006c9000007945 */ /* 0x000fe20003800200 */
[----:B--2---:R-:W-:Y:S01]  /*1da0*/  IMAD R195, R3, R212, RZ ;  /* 0x000000d403c37224 */ /* 0x004fe200078e02ff */
[----:B0-----:R-:W-:Y:S02]  /*1db0*/  LOP3.LUT R251, R252, 0x1f, RZ, 0xc0, !PT ;  /* 0x0000001ffcfb7812 */ /* 0x001fe400078ec0ff */
[----:B---3--:R-:W-:-:S13]  /*1dc0*/  ISETP.GE.AND P0, PT, R192, 0x1, PT ;  /* 0x00000001c000780c */ /* 0x008fda0003f06270 */
[----:B------:R-:W-:-:S05]  /*1dd0*/  @P0 IADD3 R194, PT, PT, R192, -0x1, RZ ;  /* 0xffffffffc0c20810 */ /* 0x000fca0007ffe0ff */
[----:B------:R-:W-:Y:S01]  /*1de0*/  @P0 IMAD R194, R194, R212, RZ ;  /* 0x000000d4c2c20224 */ /* 0x000fe200078e02ff */
[----:B------:R-:W-:-:S04]  /*1df0*/  SHF.R.S32.HI R212, RZ, 0x1f, R195 ;  /* 0x0000001fffd47819 */ /* 0x000fc800000114c3 */
[----:B------:R-:W-:Y:S02]  /*1e00*/  LEA.HI R195, R212, R195, RZ, 0x3 ;  /* 0x000000c3d4c37211 */ /* 0x000fe400078f18ff */
[----:B------:R-:W-:Y:S02]  /*1e10*/  @P0 SHF.R.S32.HI R212, RZ, 0x1f, R194 ;  /* 0x0000001fffd40819 */ /* 0x000fe400000114c2 */
[----:B------:R-:W-:Y:S02]  /*1e20*/  LEA.HI.SX32 R195, R195, R251, 0x1d ;  /* 0x000000fbc3c37211 */ /* 0x000fe400078feaff */
[----:B------:R-:W-:Y:S01]  /*1e30*/  @P0 LEA.HI R212, R212, R194, RZ, 0x3 ;  /* 0x000000c2d4d40211 */ /* 0x000fe200078f18ff */
[----:B------:R-:W-:-:S03]  /*1e40*/  IMAD.MOV.U32 R194, RZ, RZ, RZ ;  /* 0x000000ffffc27224 */ /* 0x000fc600078e00ff */
[----:B------:R-:W-:Y:S01]  /*1e50*/  @P0 LEA.HI.SX32 R194, R212, R251, 0x1d ;  /* 0x000000fbd4c20211 */ /* 0x000fe200078feaff */
[----:B------:R-:W-:Y:S06]  /*1e60*/  @!P5 BRA `(.L_x_26467) ;  /* 0x0000006800ecd947 */ /* 0x000fec0003800000 */
[----:B------:R-:W-:Y:S04]  /*1e70*/  BSSY.RECONVERGENT B1, `(.L_x_26468) ;  /* 0x0000005000017945 */ /* 0x000fe80003800200 */
[----:B------:R-:W-:Y:S05]  /*1e80*/  @!P0 BRA `(.L_x_26469) ;  /* 0x00000000000c8947 */ /* 0x000fea0003800000 */
[----:B------:R-:W0:Y:S02]  /*1e90*/  LDC.64 R116, c[0x0][0x390] ;  /* 0x0000e400ff747b82 */ /* 0x000e240000000a00 */
[----:B0-----:R-:W-:-:S06]  /*1ea0*/  IMAD.WIDE.U32 R116, R194, 0x10, R116 ;  /* 0x00000010c2747825 */ /* 0x001fcc00078e0074 */
[----:B------:R-:W5:Y:S02]  /*1eb0*/  LDG.E.128 R116, desc[UR6][R116.64] ;  /* 0x0000000674747981 */ /* 0x000f64000c1e1d00 */
.L_x_26469:
[----:B------:R-:W-:Y:S05]  /*1ec0*/  BSYNC.RECONVERGENT B1 ;  /* 0x0000000000017941 */ /* 0x000fea0003800200 */
.L_x_26468:
[----:B------:R-:W-:Y:S01]  /*1ed0*/  UISETP.NE.U32.AND UP0, UPT, UR4, URZ, UPT ;  /* 0x000000ff0400728c */ /* 0x000fe2000bf05070 */
[----:B------:R-:W-:Y:S03]  /*1ee0*/  BSSY.RECONVERGENT B1, `(.L_x_26470) ;  /* 0x0000695000017945 */ /* 0x000fe60003800200 */
[----:B------:R-:W-:-:S09]  /*1ef0*/  UISETP.NE.AND.EX UP0, UPT, UR5, URZ, UPT, UP0 ;  /* 0x000000ff0500728c */ /* 0x000fd2000bf05300 */
[----:B------:R-:W-:Y:S05]  /*1f00*/  BRA.U !UP0, `(.L_x_26471) ;  /* 0x0000003508307547 */ /* 0x000fea000b800000 */
[----:B------:R-:W0:Y:S02]  /*1f10*/  LDC.64 R124, c[0x0][0x3a0] ;  /* 0x0000e800ff7c7b82 */ /* 0x000e240000000a00 */
[----:B0-----:R-:W-:-:S05]  /*1f20*/  IMAD.WIDE.U32 R124, R195, 0x20, R124 ;  /* 0x00000020c37c7825 */ /* 0x001fca00078e007c */
[----:B------:R-:W2:Y:S04]  /*1f30*/  LDG.E.128 R120, desc[UR6][R124.64] ;  /* 0x000000067c787981 */ /* 0x000ea8000c1e1d00 */
[----:B------:R-:W5:Y:S01]  /*1f40*/  LDG.E.128 R124, desc[UR6][R124.64+0x10] ;  /* 0x000010067c7c7981 */ /* 0x000f62000c1e1d00 */
[----:B------:R-:W-:Y:S01]  /*1f50*/  ISETP.GT.AND P1, PT, R192, RZ, PT ;  /* 0x000000ffc000720c */ /* 0x000fe20003f24270 */
[----:B------:R-:W-:-:S12]  /*1f60*/  BSSY.RECONVERGENT B2, `(.L_x_26472) ;  /* 0x000006b000027945 */ /* 0x000fd80003800200 */
[----:B------:R-:W-:Y:S01]  /*1f70*/  @!P1 IMAD.MOV.U32 R216, RZ, RZ, R199 ;  /* 0x000000ffffd89224 */ /* 0x000fe200078e00c7 */
[----:B------:R-:W-:Y:S01]  /*1f80*/  @!P1 MOV R130, R7 ;  /* 0x0000000700829202 */ /* 0x000fe20000000f00 */
[----:B--2---:R-:W-:Y:S01]  /*1f90*/  @!P1 IMAD.MOV.U32 R128, RZ, RZ, R120 ;  /* 0x000000ffff809224 */ /* 0x004fe200078e0078 */
        /* <DEDUP_REMOVED lines=17> */
.L_x_26476:
        /* <DEDUP_REMOVED lines=13> */
.L_x_26478:
[----:B------:R-:W-:Y:S05]  /*2180*/  BSYNC.RECONVERGENT B4 ;  /* 0x0000000000047941 */ /* 0x000fea0003800200 */
.L_x_26477:
        /* <DEDUP_REMOVED lines=55> */
[----:B------:R-:W-:Y:S01]  /*2500*/  VIADD R5, R201, 0x96a522ad ;  /* 0x96a522adc9057836 */ /* 0x000fe20000000000 */
[----:B------:R-:W-:Y:S01]  /*2510*/  MOV R198, R128 ;  /* 0x0000008000c67202 */ /* 0x000fe20000000f00 */
[----:B------:R-:W-:-:S03]  /*2520*/  IMAD.MOV.U32 R128, RZ, RZ, R199 ;  /* 0x000000ffff807224 */ /* 0x000fc600078e00c7 */
[----:B------:R-:W-:Y:S01]  /*2530*/  LOP3.LUT R5, R5, R130, R217, 0x96, !PT ;  /* 0x0000008205057212 */ /* 0x000fe200078e96d9 */
[----:B------:R-:W-:-:S07]  /*2540*/  IMAD.MOV.U32 R130, RZ, RZ, RZ ;  /* 0x000000ffff827224 */ /* 0x000fce00078e00ff */
.L_x_26475:
[----:B------:R-:W-:Y:S05]  /*2550*/  BSYNC.RECONVERGENT B3 ;  /* 0x0000000000037941 */ /* 0x000fea0003800200 */
.L_x_26474:
        /* <DEDUP_REMOVED lines=10> */
[----:B------:R-:W-:-:S07]  /*2600*/  FFMA.FTZ R128, R128, R7, R120 ;  /* 0x0000000780807223 */ /* 0x000fce0000010078 */
.L_x_26473:
[----:B------:R-:W-:Y:S05]  /*2610*/  BSYNC.RECONVERGENT B2 ;  /* 0x0000000000027941 */ /* 0x000fea0003800200 */
.L_x_26472:
[----:B------:R-:W-:Y:S01]  /*2620*/  BSSY.RECONVERGENT B2, `(.L_x_26479) ;  /* 0x0000068000027945 */ /* 0x000fe20003800200 */
[----:B------:R-:W-:Y:S01]  /*2630*/  MOV R7, R130 ;  /* 0x0000008200077202 */ /* 0x000fe20000000f00 */
[----:B------:R-:W-:Y:S02]  /*2640*/  IMAD.MOV.U32 R129, RZ, RZ, R121 ;  /* 0x000000ffff817224 */ /* 0x000fe400078e0079 */
        /* <DEDUP_REMOVED lines=14> */
.L_x_26483:
        /* <DEDUP_REMOVED lines=13> */
.L_x_26485:
[----:B------:R-:W-:Y:S05]  /*2800*/  BSYNC.RECONVERGENT B4 ;  /* 0x0000000000047941 */ /* 0x000fea0003800200 */
.L_x_26484:
        /* <DEDUP_REMOVED lines=46> */
[----:B------:R-:W-:Y:S01]  /*2af0*/  VIADD R131, R200, 0xf1bbcdc8 ;  /* 0xf1bbcdc8c8837836 */ /* 0x000fe20000000000 */
[----:B------:R-:W-:-:S03]  /*2b00*/  IADD3 R5, PT, PT, R201, -0x24c28bd8, RZ ;  /* 0xdb3d7428c9057810 */ /* 0x000fc60007ffe0ff */
[----:B------:R-:W-:-:S05]  /*2b10*/  IMAD.WIDE.U32 R6, R6, -0x326172a9, RZ ;  /* 0xcd9e8d5706067825 */ /* 0x000fca00078e00ff */
[----:B------:R-:W-:Y:S01]  /*2b20*/  LOP3.LUT R131, R131, R132, R7, 0x96, !PT ;  /* 0x0000008483837212 */ /* 0x000fe200078e9607 */
[----:B------:R-:W-:-:S04]  /*2b30*/  IMAD.WIDE.U32 R132, R133, -0x2daee0ad, RZ ;  /* 0xd2511f5385847825 */ /* 0x000fc800078e00ff */
[----:B------:R-:W-:Y:S01]  /*2b40*/  IMAD.MOV.U32 R7, RZ, RZ, RZ ;  /* 0x000000ffff077224 */ /* 0x000fe200078e00ff */
[----:B------:R-:W-:Y:S01]  /*2b50*/  LOP3.LUT R5, R5, R130, R133, 0x96, !PT ;  /* 0x0000008205057212 */ /* 0x000fe200078e9685 */
[----:B------:R-:W-:-:S04]  /*2b60*/  IMAD.WIDE.U32 R130, R131, -0x2daee0ad, RZ ;  /* 0xd2511f5383827825 */ /* 0x000fc800078e00ff */
[----:B------:R-:W-:-:S04]  /*2b70*/  IMAD.WIDE.U32 R198, R5, -0x326172a9, RZ ;  /* 0xcd9e8d5705c67825 */ /* 0x000fc800078e00ff */
[----:B------:R-:W-:Y:S02]  /*2b80*/  VIADD R5, R200, 0x8ff34781 ;  /* 0x8ff34781c8057836 */ /* 0x000fe40000000000 */
[----:B------:R-:W-:-:S03]  /*2b90*/  IMAD.MOV.U32 R216, RZ, RZ, R130 ;  /* 0x000000ffffd87224 */ /* 0x000fc600078e0082 */
[----:B------:R-:W-:Y:S01]  /*2ba0*/  LOP3.LUT R6, R5, R6, R199, 0x96, !PT ;  /* 0x0000000605067212 */ /* 0x000fe200078e96c7 */
[----:B------:R-:W-:-:S05]  /*2bb0*/  VIADD R5, R201, 0x96a522ad ;  /* 0x96a522adc9057836 */ /* 0x000fca0000000000 */
[----:B------:R-:W-:-:S07]  /*2bc0*/  LOP3.LUT R5, R5, R132, R131, 0x96, !PT ;  /* 0x0000008405057212 */ /* 0x000fce00078e9683 */
.L_x_26482:
[----:B------:R-:W-:Y:S05]  /*2bd0*/  BSYNC.RECONVERGENT B3 ;  /* 0x0000000000037941 */ /* 0x000fea0003800200 */
.L_x_26481:
[----:B------:R-:W-:Y:S01]  /*2be0*/  HFMA2 R130, -RZ, RZ, 0.1171875, 0 ;  /* 0x2f800000ff827431 */ /* 0x000fe200000001ff */
[----:B------:R-:W-:-:S05]  /*2bf0*/  I2FP.F32.U32 R129, R129 ;  /* 0x0000008100817245 */ /* 0x000fca0000201000 */
[----:B------:R-:W-:Y:S01]  /*2c00*/  FFMA.FTZ R129, R129, R130, 1.1641532182693481445e-10 ;  /* 0x2f00000081817423 */ /* 0x000fe20000010082 */
[----:B------:R-:W-:-:S04]  /*2c10*/  IMAD.U32 R130, R196, 0x10000, RZ ;  /* 0x00010000c4827824 */ /* 0x000fc800078e00ff */
[----:B------:R-:W-:Y:S02]  /*2c20*/  FSETP.GTU.FTZ.AND P2, PT, R129, UR8, PT ;  /* 0x0000000881007c0b */ /* 0x000fe4000bf5c000 */
[----:B-----5:R-:W-:Y:S02]  /*2c30*/  PRMT R129, R116, 0x7632, R129 ;  /* 0x0000763274817816 */ /* 0x020fe40000000081 */
[----:B------:R-:W-:-:S03]  /*2c40*/  SEL R203, RZ, 0x1, P2 ;  /* 0x00000001ffcb7807 */ /* 0x000fc60001000000 */
[----:B------:R-:W-:-:S04]  /*2c50*/  IMAD.U32 R129, R129, 0x10000, RZ ;  /* 0x0001000081817824 */ /* 0x000fc800078e00ff */
[----:B------:R-:W-:-:S04]  /*2c60*/  FMUL.FTZ R129, R129, UR11 ;  /* 0x0000000b81817c20 */ /* 0x000fc80008410000 */
[----:B------:R-:W-:-:S05]  /*2c70*/  FMUL.FTZ R129, R129, UR10 ;  /* 0x0000000a81817c20 */ /* 0x000fca0008410000 */
[----:B------:R-:W-:-:S05]  /*2c80*/  FSEL R129, R129, RZ, !P2 ;  /* 0x000000ff81817208 */ /* 0x000fca0005000000 */
[----:B------:R-:W-:-:S07]  /*2c90*/  FFMA.FTZ R129, R129, R130, R121 ;  /* 0x0000008281817223 */ /* 0x000fce0000010079 */
.L_x_26480:
[----:B------:R-:W-:Y:S05]  /*2ca0*/  BSYNC.RECONVERGENT B2 ;  /* 0x0000000000027941 */ /* 0x000fea0003800200 */
.L_x_26479:
        /* <DEDUP_REMOVED lines=17> */
.L_x_26490:
        /* <DEDUP_REMOVED lines=13> */
.L_x_26492:
[----:B------:R-:W-:Y:S05]  /*2e90*/  BSYNC.RECONVERGENT B4 ;  /* 0x0000000000047941 */ /* 0x000fea0003800200 */
.L_x_26491:
        /* <DEDUP_REMOVED lines=49> */
[----:B------:R-:W-:-:S05]  /*31b0*/  IMAD.WIDE.U32 R132, R133, -0x2daee0ad, RZ ;  /* 0xd2511f5385847825 */ /* 0x000fca00078e00ff */
[----:B------:R-:W-:Y:S01]  /*31c0*/  LOP3.LUT R5, R5, R130, R133, 0x96, !PT ;  /* 0x0000008205057212 */ /* 0x000fe200078e9685 */
[----:B------:R-:W-:-:S04]  /*31d0*/  IMAD.WIDE.U32 R130, R131, -0x2daee0ad, RZ ;  /* 0xd2511f5383827825 */ /* 0x000fc800078e00ff */
[----:B------:R-:W-:-:S04]  /*31e0*/  IMAD.WIDE.U32 R198, R5, -0x326172a9, RZ ;  /* 0xcd9e8d5705c67825 */ /* 0x000fc800078e00ff */
[----:B------:R-:W-:-:S05]  /*31f0*/  VIADD R5, R200, 0x8ff34781 ;  /* 0x8ff34781c8057836 */ /* 0x000fca0000000000 */
[----:B------:R-:W-:Y:S01]  /*3200*/  LOP3.LUT R6, R5, R6, R199, 0x96, !PT ;  /* 0x0000000605067212 */ /* 0x000fe200078e96c7 */
[----:B------:R-:W-:-:S05]  /*3210*/  VIADD R5, R201, 0x96a522ad ;  /* 0x96a522adc9057836 */ /* 0x000fca0000000000 */
[----:B------:R-:W-:Y:S01]  /*3220*/  LOP3.LUT R5, R5, R132, R131, 0x96, !PT ;  /* 0x0000008405057212 */ /* 0x000fe200078e9683 */
[----:B------:R-:W-:Y:S01]  /*3230*/  IMAD.MOV.U32 R132, RZ, RZ, RZ ;  /* 0x000000ffff847224 */ /* 0x000fe200078e00ff */
[----:B------:R-:W-:Y:S01]  /*3240*/  MOV R131, R216 ;  /* 0x000000d800837202 */ /* 0x000fe20000000f00 */
[----:B------:R-:W-:-:S07]  /*3250*/  IMAD.MOV.U32 R216, RZ, RZ, R130 ;  /* 0x000000ffffd87224 */ /* 0x000fce00078e0082 */
.L_x_26489:
[----:B------:R-:W-:Y:S05]  /*3260*/  BSYNC.RECONVERGENT B3 ;  /* 0x0000000000037941 */ /* 0x000fea0003800200 */
.L_x_26488:
[----:B------:R-:W-:Y:S01]  /*3270*/  HFMA2 R130, -RZ, RZ, 0.1171875, 0 ;  /* 0x2f800000ff827431 */ /* 0x000fe200000001ff */
[----:B------:R-:W-:-:S05]  /*3280*/  I2FP.F32.U32 R7, R131 ;  /* 0x0000008300077245 */ /* 0x000fca0000201000 */
        /* <DEDUP_REMOVED lines=9> */
.L_x_26487:
[----:B------:R-:W-:Y:S05]  /*3320*/  BSYNC.RECONVERGENT B2 ;  /* 0x0000000000027941 */ /* 0x000fea0003800200 */
.L_x_26486:
        /* <DEDUP_REMOVED lines=17> */
.L_x_26497:
        /* <DEDUP_REMOVED lines=13> */
.L_x_26499:
[----:B------:R-:W-:Y:S05]  /*3510*/  BSYNC.RECONVERGENT B4 ;  /* 0x0000000000047941 */ /* 0x000fea0003800200 */
.L_x_26498:
        /* <DEDUP_REMOVED lines=60> */
.L_x_26496:
[----:B------:R-:W-:Y:S05]  /*38e0*/  BSYNC.RECONVERGENT B3 ;  /* 0x0000000000037941 */ /* 0x000fea0003800200 */
.L_x_26495:
        /* <DEDUP_REMOVED lines=12> */
.L_x_26494:
[----:B------:R-:W-:Y:S05]  /*39b0*/  BSYNC.RECONVERGENT B2 ;  /* 0x0000000000027941 */ /* 0x000fea0003800200 */
.L_x_26493:
[----:B------:R-:W-:Y:S01]  /*39c0*/  BSSY.RECONVERGENT B2, `(.L_x_26500) ;  /* 0x0000067000027945 */ /* 0x000fe20003800200 */
[----:B------:R-:W-:Y:S01]  /*39d0*/  MOV R134, R7 ;  /* 0x0000000700867202 */ /* 0x000fe20000000f00 */
[----:B-----5:R-:W-:Y:S02]  /*39e0*/  IMAD.MOV.U32 R132, RZ, RZ, R124 ;  /* 0x000000ffff847224 */ /* 0x020fe400078e007c */
        /* <DEDUP_REMOVED lines=14> */
.L_x_26504:
        /* <DEDUP_REMOVED lines=13> */
.L_x_26506:
[----:B------:R-:W-:Y:S05]  /*3ba0*/  BSYNC.RECONVERGENT B4 ;  /* 0x0000000000047941 */ /* 0x000fea0003800200 */
.L_x_26505:
        /* <DEDUP_REMOVED lines=60> */
.L_x_26503:
[----:B------:R-:W-:Y:S05]  /*3f70*/  BSYNC.RECONVERGENT B3 ;  /* 0x0000000000037941 */ /* 0x000fea0003800200 */
.L_x_26502:
[----:B------:R-:W-:Y:S01]  /*3f80*/  HFMA2 R132, -RZ, RZ, 0.1171875, 0 ;  /* 0x2f800000ff847431 */ /* 0x000fe200000001ff */
[----:B------:R-:W-:-:S05]  /*3f90*/  I2FP.F32.U32 R7, R133 ;  /* 0x0000008500077245 */ /* 0x000fca0000201000 */
[----:B------:R-:W-:-:S05]  /*3fa0*/  FFMA.FTZ R7, R7, R132, 1.1641532182693481445e-10 ;  /* 0x2f00000007077423 */ /* 0x000fca0000010084 */
[----:B------:R-:W-:Y:S01]  /*3fb0*/  FSETP.GTU.FTZ.AND P2, PT, R7, UR8, PT ;  /* 0x0000000807007c0b */ /* 0x000fe2000bf5c000 */
[----:B------:R-:W-:-:S03]  /*3fc0*/  IMAD.U32 R7, R118, 0x10000, RZ ;  /* 0x0001000076077824 */ /* 0x000fc600078e00ff */
[----:B------:R-:W-:Y:S01]  /*3fd0*/  SEL R206, RZ, 0x1, P2 ;  /* 0x00000001ffce7807 */ /* 0x000fe20001000000 */
[----:B------:R-:W-:-:S04]  /*3fe0*/  FMUL.FTZ R7, R7, UR11 ;  /* 0x0000000b07077c20 */ /* 0x000fc80008410000 */
[----:B------:R-:W-:-:S05]  /*3ff0*/  FMUL.FTZ R7, R7, UR10 ;  /* 0x0000000a07077c20 */ /* 0x000fca0008410000 */
[----:B------:R-:W-:Y:S01]  /*4000*/  FSEL R132, R7, RZ, !P2 ;  /* 0x000000ff07847208 */ /* 0x000fe20005000000 */
[----:B------:R-:W-:-:S04]  /*4010*/  IMAD.U32 R7, R30, 0x10000, RZ ;  /* 0x000100001e077824 */ /* 0x000fc800078e00ff */
[----:B------:R-:W-:-:S07]  /*4020*/  FFMA.FTZ R132, R132, R7, R124 ;  /* 0x0000000784847223 */ /* 0x000fce000001007c */
.L_x_26501:
[----:B------:R-:W-:Y:S05]  /*4030*/  BSYNC.RECONVERGENT B2 ;  /* 0x0000000000027941 */ /* 0x000fea0003800200 */
.L_x_26500:
        /* <DEDUP_REMOVED lines=17> */
.L_x_26511:
        /* <DEDUP_REMOVED lines=13> */
.L_x_26513:
[----:B------:R-:W-:Y:S05]  /*4220*/  BSYNC.RECONVERGENT B4 ;  /* 0x0000000000047941 */ /* 0x000fea0003800200 */
.L_x_26512:
        /* <DEDUP_REMOVED lines=56> */
[----:B------:R-:W-:Y:S02]  /*45b0*/  VIADD R5, R201, 0x96a522ad ;  /* 0x96a522adc9057836 */ /* 0x000fe40000000000 */
[----:B------:R-:W-:Y:S02]  /*45c0*/  IMAD.MOV.U32 R216, RZ, RZ, R134 ;  /* 0x000000ffffd87224 */ /* 0x000fe400078e0086 */
[----:B------:R-:W-:Y:S01]  /*45d0*/  IMAD.MOV.U32 R7, RZ, RZ, RZ ;  /* 0x000000ffff077224 */ /* 0x000fe200078e00ff */
[----:B------:R-:W-:-:S07]  /*45e0*/  LOP3.LUT R5, R5, R212, R135, 0x96, !PT ;  /* 0x000000d405057212 */ /* 0x000fce00078e9687 */
.L_x_26510:
[----:B------:R-:W-:Y:S05]  /*45f0*/  BSYNC.RECONVERGENT B3 ;  /* 0x0000000000037941 */ /* 0x000fea0003800200 */
.L_x_26509:
[----:B------:R-:W-:Y:S01]  /*4600*/  HFMA2 R134, -RZ, RZ, 0.1171875, 0 ;  /* 0x2f800000ff867431 */ /* 0x000fe200000001ff */
[----:B------:R-:W-:-:S05]  /*4610*/  I2FP.F32.U32 R133, R133 ;  /* 0x0000008500857245 */ /* 0x000fca0000201000 */
        /* <DEDUP_REMOVED lines=10> */
.L_x_26508:
[----:B------:R-:W-:Y:S05]  /*46c0*/  BSYNC.RECONVERGENT B2 ;  /* 0x0000000000027941 */ /* 0x000fea0003800200 */
.L_x_26507:
        /* <DEDUP_REMOVED lines=17> */
.L_x_26518:
        /* <DEDUP_REMOVED lines=13> */
.L_x_26520:
[----:B------:R-:W-:Y:S05]  /*48b0*/  BSYNC.RECONVERGENT B4 ;  /* 0x0000000000047941 */ /* 0x000fea0003800200 */
.L_x_26519:
        /* <DEDUP_REMOVED lines=56> */
[----:B------:R-:W-:-:S03]  /*4c40*/  IMAD.MOV.U32 R199, RZ, RZ, RZ ;  /* 0x000000ffffc77224 */ /* 0x000fc600078e00ff */
[----:B------:R-:W-:Y:S02]  /*4c50*/  LOP3.LUT R5, R5, R212, R135, 0x96, !PT ;  /* 0x000000d405057212 */ /* 0x000fe400078e9687 */
[----:B------:R-:W-:Y:S01]  /*4c60*/  MOV R135, R216 ;  /* 0x000000d800877202 */ /* 0x000fe20000000f00 */
[----:B------:R-:W-:-:S07]  /*4c70*/  IMAD.MOV.U32 R216, RZ, RZ, R134 ;  /* 0x000000ffffd87224 */ /* 0x000fce00078e0086 */
.L_x_26517:
[----:B------:R-:W-:Y:S05]  /*4c80*/  BSYNC.RECONVERGENT B3 ;  /* 0x0000000000037941 */ /* 0x000fea0003800200 */
.L_x_26516:
        /* <DEDUP_REMOVED lines=11> */
.L_x_26515:
[----:B------:R-:W-:Y:S05]  /*4d40*/  BSYNC.RECONVERGENT B2 ;  /* 0x0000000000027941 */ /* 0x000fea0003800200 */
.L_x_26514:
[----:B------:R-:W-:Y:S01]  /*4d50*/  MOV R7, R199 ;  /* 0x000000c700077202 */ /* 0x000fe20000000f00 */
        /* <DEDUP_REMOVED lines=15> */
.L_x_26524:
        /* <DEDUP_REMOVED lines=13> */
.L_x_26526:
[----:B------:R-:W-:Y:S05]  /*4f20*/  BSYNC.RECONVERGENT B3 ;  /* 0x0000000000037941 */ /* 0x000fea0003800200 */
.L_x_26525:
        /* <DEDUP_REMOVED lines=50> */
[----:B------:R-:W-:Y:S01]  /*5250*/  IMAD.MOV.U32 R7, RZ, RZ, RZ ;  /* 0x000000ffff077224 */ /* 0x000fe200078e00ff */
[----:B------:R-:W-:-:S03]  /*5260*/  IADD3 R5, PT, PT, R201, -0x24c28bd8, RZ ;  /* 0xdb3d7428c9057810 */ /* 0x000fc60007ffe0ff */
[----:B------:R-:W-:Y:S01]  /*5270*/  IMAD.WIDE.U32 R212, R212, -0x2daee0ad, RZ ;  /* 0xd2511f53d4d47825 */ /* 0x000fe200078e00ff */
[----:B------:R-:W-:-:S03]  /*5280*/  LOP3.LUT R198, R5, R198, R215, 0x96, !PT ;  /* 0x000000c605c67212 */ /* 0x000fc600078e96d7 */
[----:B------:R-:W-:Y:S02]  /*5290*/  VIADD R5, R200, 0x8ff34781 ;  /* 0x8ff34781c8057836 */ /* 0x000fe40000000000 */
[----:B------:R-:W-:-:S04]  /*52a0*/  IMAD.WIDE.U32 R198, R198, -0x326172a9, RZ ;  /* 0xcd9e8d57c6c67825 */ /* 0x000fc800078e00ff */
[----:B------:R-:W-:Y:S01]  /*52b0*/  IMAD.MOV.U32 R216, RZ, RZ, R212 ;  /* 0x000000ffffd87224 */ /* 0x000fe200078e00d4 */
[----:B------:R-:W-:Y:S01]  /*52c0*/  LOP3.LUT R6, R5, R6, R199, 0x96, !PT ;  /* 0x0000000605067212 */ /* 0x000fe200078e96c7 */
[----:B------:R-:W-:-:S05]  /*52d0*/  VIADD R5, R201, 0x96a522ad ;  /* 0x96a522adc9057836 */ /* 0x000fca0000000000 */
[----:B------:R-:W-:-:S07]  /*52e0*/  LOP3.LUT R5, R5, R214, R213, 0x96, !PT ;  /* 0x000000d605057212 */ /* 0x000fce00078e96d5 */
.L_x_26523:
[----:B------:R-:W-:Y:S05]  /*52f0*/  BSYNC.RECONVERGENT B2 ;  /* 0x0000000000027941 */ /* 0x000fea0003800200 */
.L_x_26522:
        /* <DEDUP_REMOVED lines=11> */
[----:B------:R-:W-:Y:S01]  /*53b0*/  FFMA.FTZ R135, R135, R199, R127 ;  /* 0x000000c787877223 */ /* 0x000fe2000001007f */
[----:B------:R-:W-:Y:S06]  /*53c0*/  BRA `(.L_x_26521) ;  /* 0x0000003400187947 */ /* 0x000fec0003800000 */
.L_x_26471:
        /* <DEDUP_REMOVED lines=21> */
.L_x_26531:
        /* <DEDUP_REMOVED lines=13> */
.L_x_26533:
[----:B------:R-:W-:Y:S05]  /*55f0*/  BSYNC.RECONVERGENT B4 ;  /* 0x0000000000047941 */ /* 0x000fea0003800200 */
.L_x_26532:
        /* <DEDUP_REMOVED lines=53> */
[----:B------:R-:W-:-:S04]  /*5950*/  IMAD.WIDE.U32 R128, R128, -0x326172a9, RZ ;  /* 0xcd9e8d5780807825 */ /* 0x000fc800078e00ff */
[----:B------:R-:W-:Y:S01]  /*5960*/  IMAD.MOV.U32 R198, RZ, RZ, R128 ;  /* 0x000000ffffc67224 */ /* 0x000fe200078e0080 */
[----:B------:R-:W-:Y:S01]  /*5970*/  LOP3.LUT R6, R5, R6, R129, 0x96, !PT ;  /* 0x0000000605067212 */ /* 0x000fe200078e9681 */
[----:B------:R-:W-:Y:S01]  /*5980*/  IMAD.MOV.U32 R128, RZ, RZ, R199 ;  /* 0x000000ffff807224 */ /* 0x000fe200078e00c7 */
[----:B------:R-:W-:-:S04]  /*5990*/  IADD3 R5, PT, PT, R201, -0x695add53, RZ ;  /* 0x96a522adc9057810 */ /* 0x000fc80007ffe0ff */
[----:B------:R-:W-:Y:S01]  /*59a0*/  LOP3.LUT R5, R5, R130, R217, 0x96, !PT ;  /* 0x0000008205057212 */ /* 0x000fe200078e96d9 */
[----:B------:R-:W-:-:S07]  /*59b0*/  HFMA2 R130, -RZ, RZ, 0, 0 ;  /* 0x00000000ff827431 */ /* 0x000fce00000001ff */
.L_x_26530:
[----:B------:R-:W-:Y:S05]  /*59c0*/  BSYNC.RECONVERGENT B3 ;  /* 0x0000000000037941 */ /* 0x000fea0003800200 */
.L_x_26529:
        /* <DEDUP_REMOVED lines=11> */
.L_x_26528:
[----:B------:R-:W-:Y:S05]  /*5a80*/  BSYNC.RECONVERGENT B2 ;  /* 0x0000000000027941 */ /* 0x000fea0003800200 */
.L_x_26527:
[----:B------:R-:W-:Y:S01]  /*5a90*/  BSSY.RECONVERGENT B2, `(.L_x_26534) ;  /* 0x0000068000027945 */ /* 0x000fe20003800200 */
[----:B------:R-:W-:Y:S02]  /*5aa0*/  IMAD.MOV.U32 R7, RZ, RZ, R130 ;  /* 0x000000ffff077224 */ /* 0x000fe400078e0082 */
[----:B------:R-:W-:Y:S01]  /*5ab0*/  IMAD.MOV.U32 R129, RZ, RZ, RZ ;  /* 0x000000ffff817224 */ /* 0x000fe200078e00ff */
        /* <DEDUP_REMOVED lines=14> */
.L_x_26538:
        /* <DEDUP_REMOVED lines=13> */
.L_x_26540:
[----:B------:R-:W-:Y:S05]  /*5c70*/  BSYNC.RECONVERGENT B4 ;  /* 0x0000000000047941 */ /* 0x000fea0003800200 */
.L_x_26539:
        /* <DEDUP_REMOVED lines=51> */
[----:B------:R-:W-:Y:S01]  /*5fb0*/  HFMA2 R7, -RZ, RZ, 0, 0 ;  /* 0x00000000ff077431 */ /* 0x000fe200000001ff */
[----:B------:R-:W-:Y:S01]  /*5fc0*/  LOP3.LUT R5, R5, R130, R133, 0x96, !PT ;  /* 0x0000008205057212 */ /* 0x000fe200078e9685 */
[----:B------:R-:W-:-:S04]  /*5fd0*/  IMAD.WIDE.U32 R130, R131, -0x2daee0ad, RZ ;  /* 0xd2511f5383827825 */ /* 0x000fc800078e00ff */
[----:B------:R-:W-:-:S04]  /*5fe0*/  IMAD.WIDE.U32 R198, R5, -0x326172a9, RZ ;  /* 0xcd9e8d5705c67825 */ /* 0x000fc800078e00ff */
[----:B------:R-:W-:Y:S02]  /*5ff0*/  VIADD R5, R200, 0x8ff34781 ;  /* 0x8ff34781c8057836 */ /* 0x000fe40000000000 */
[----:B------:R-:W-:-:S03]  /*6000*/  IMAD.MOV.U32 R216, RZ, RZ, R130 ;  /* 0x000000ffffd87224 */ /* 0x000fc600078e0082 */
[----:B------:R-:W-:Y:S02]  /*6010*/  LOP3.LUT R6, R5, R6, R199, 0x96, !PT ;  /* 0x0000000605067212 */ /* 0x000fe400078e96c7 */
[----:B------:R-:W-:-:S04]  /*6020*/  IADD3 R5, PT, PT, R201, -0x695add53, RZ ;  /* 0x96a522adc9057810 */ /* 0x000fc80007ffe0ff */
[----:B------:R-:W-:-:S07]  /*6030*/  LOP3.LUT R5, R5, R132, R131, 0x96, !PT ;  /* 0x0000008405057212 */ /* 0x000fce00078e9683 */
.L_x_26537:
[----:B------:R-:W-:Y:S05]  /*6040*/  BSYNC.RECONVERGENT B3 ;  /* 0x0000000000037941 */ /* 0x000fea0003800200 */
.L_x_26536:
[----:B------:R-:W-:Y:S01]  /*6050*/  I2FP.F32.U32 R129, R129 ;  /* 0x0000008100817245 */ /* 0x000fe20000201000 */
[----:B------:R-:W-:-:S04]  /*6060*/  IMAD.MOV.U32 R130, RZ, RZ, 0x2f800000 ;  /* 0x2f800000ff827424 */ /* 0x000fc800078e00ff */
[----:B------:R-:W-:Y:S01]  /*6070*/  FFMA.FTZ R129, R129, R130, 1.1641532182693481445e-10 ;  /* 0x2f00000081817423 */ /* 0x000fe20000010082 */
[----:B------:R-:W-:-:S04]  /*6080*/  SHF.L.U32 R130, R196, 0x10, RZ ;  /* 0x00000010c4827819 */ /* 0x000fc800000006ff */
        /* <DEDUP_REMOVED lines=8> */
.L_x_26535:
[----:B------:R-:W-:Y:S05]  /*6110*/  BSYNC.RECONVERGENT B2 ;  /* 0x0000000000027941 */ /* 0x000fea0003800200 */
.L_x_26534:
        /* <DEDUP_REMOVED lines=17> */
.L_x_26545:
        /* <DEDUP_REMOVED lines=13> */
.L_x_26547:
[----:B------:R-:W-:Y:S05]  /*6300*/  BSYNC.RECONVERGENT B4 ;  /* 0x0000000000047941 */ /* 0x000fea0003800200 */
.L_x_26546:
        /* <DEDUP_REMOVED lines=54> */
[----:B------:R-:W-:Y:S02]  /*6670*/  LOP3.LUT R6, R5, R6, R199, 0x96, !PT ;  /* 0x0000000605067212 */ /* 0x000fe400078e96c7 */
[----:B------:R-:W-:-:S04]  /*6680*/  IADD3 R5, PT, PT, R201, -0x695add53, RZ ;  /* 0x96a522adc9057810 */ /* 0x000fc80007ffe0ff */
[----:B------:R-:W-:Y:S01]  /*6690*/  LOP3.LUT R5, R5, R132, R131, 0x96, !PT ;  /* 0x0000008405057212 */ /* 0x000fe200078e9683 */
[----:B------:R-:W-:Y:S02]  /*66a0*/  HFMA2 R132, -RZ, RZ, 0, 0 ;  /* 0x00000000ff847431 */ /* 0x000fe400000001ff */
[----:B------:R-:W-:Y:S02]  /*66b0*/  IMAD.MOV.U32 R131, RZ, RZ, R216 ;  /* 0x000000ffff837224 */ /* 0x000fe400078e00d8 */
[----:B------:R-:W-:-:S07]  /*66c0*/  IMAD.MOV.U32 R216, RZ, RZ, R130 ;  /* 0x000000ffffd87224 */ /* 0x000fce00078e0082 */
.L_x_26544:
[----:B------:R-:W-:Y:S05]  /*66d0*/  BSYNC.RECONVERGENT B3 ;  /* 0x0000000000037941 */ /* 0x000fea0003800200 */
.L_x_26543:
        /* <DEDUP_REMOVED lines=11> */
.L_x_26542:
[----:B------:R-:W-:Y:S05]  /*6790*/  BSYNC.RECONVERGENT B2 ;  /* 0x0000000000027941 */ /* 0x000fea0003800200 */
.L_x_26541:
        /* <DEDUP_REMOVED lines=17> */
.L_x_26552:
        /* <DEDUP_REMOVED lines=13> */
.L_x_26554:
[----:B------:R-:W-:Y:S05]  /*6980*/  BSYNC.RECONVERGENT B4 ;  /* 0x0000000000047941 */ /* 0x000fea0003800200 */
.L_x_26553:
        /* <DEDUP_REMOVED lines=60> */
.L_x_26551:
[----:B------:R-:W-:Y:S05]  /*6d50*/  BSYNC.RECONVERGENT B3 ;  /* 0x0000000000037941 */ /* 0x000fea0003800200 */
.L_x_26550:
        /* <DEDUP_REMOVED lines=12> */
.L_x_26549:
[----:B------:R-:W-:Y:S05]  /*6e20*/  BSYNC.RECONVERGENT B2 ;  /* 0x0000000000027941 */ /* 0x000fea0003800200 */
.L_x_26548:
        /* <DEDUP_REMOVED lines=17> */
.L_x_26559:
        /* <DEDUP_REMOVED lines=13> */
.L_x_26561:
[----:B------:R-:W-:Y:S05]  /*7010*/  BSYNC.RECONVERGENT B4 ;  /* 0x0000000000047941 */ /* 0x000fea0003800200 */
.L_x_26560:
        /* <DEDUP_REMOVED lines=60> */
.L_x_26558:
[----:B------:R-:W-:Y:S05]  /*73e0*/  BSYNC.RECONVERGENT B3 ;  /* 0x0000000000037941 */ /* 0x000fea0003800200 */
.L_x_26557:
        /* <DEDUP_REMOVED lines=11> */
.L_x_26556:
[----:B------:R-:W-:Y:S05]  /*74a0*/  BSYNC.RECONVERGENT B2 ;  /* 0x0000000000027941 */ /* 0x000fea0003800200 */
.L_x_26555:
        /* <DEDUP_REMOVED lines=17> */
.L_x_26566:
        /* <DEDUP_REMOVED lines=13> */
.L_x_26568:
[----:B------:R-:W-:Y:S05]  /*7690*/  BSYNC.RECONVERGENT B4 ;  /* 0x0000000000047941 */ /* 0x000fea0003800200 */
.L_x_26567:
        /* <DEDUP_REMOVED lines=53> */
[----:B------:R-:W-:-:S04]  /*79f0*/  IMAD.WIDE.U32 R198, R5, -0x326172a9, RZ ;  /* 0xcd9e8d5705c67825 */ /* 0x000fc800078e00ff */
[----:B------:R-:W-:Y:S02]  /*7a00*/  VIADD R5, R200, 0x8ff34781 ;  /* 0x8ff34781c8057836 */ /* 0x000fe40000000000 */
[----:B------:R-:W-:-:S03]  /*7a10*/  IMAD.WIDE.U32 R134, R135, -0x2daee0ad, RZ ;  /* 0xd2511f5387867825 */ /* 0x000fc600078e00ff */
[----:B------:R-:W-:Y:S01]  /*7a20*/  LOP3.LUT R6, R5, R6, R199, 0x96, !PT ;  /* 0x0000000605067212 */ /* 0x000fe200078e96c7 */
[----:B------:R-:W-:Y:S01]  /*7a30*/  IMAD.MOV.U32 R216, RZ, RZ, R134 ;  /* 0x000000ffffd87224 */ /* 0x000fe200078e0086 */
[----:B------:R-:W-:-:S04]  /*7a40*/  IADD3 R5, PT, PT, R201, -0x695add53, RZ ;  /* 0x96a522adc9057810 */ /* 0x000fc80007ffe0ff */
[----:B------:R-:W-:-:S07]  /*7a50*/  LOP3.LUT R5, R5, R212, R135, 0x96, !PT ;  /* 0x000000d405057212 */ /* 0x000fce00078e9687 */
.L_x_26565:
[----:B------:R-:W-:Y:S05]  /*7a60*/  BSYNC.RECONVERGENT B3 ;  /* 0x0000000000037941 */ /* 0x000fea0003800200 */
.L_x_26564:
        /* <DEDUP_REMOVED lines=12> */
.L_x_26563:
[----:B------:R-:W-:Y:S05]  /*7b30*/  BSYNC.RECONVERGENT B2 ;  /* 0x0000000000027941 */ /* 0x000fea0003800200 */
.L_x_26562:
        /* <DEDUP_REMOVED lines=17> */
.L_x_26573:
        /* <DEDUP_REMOVED lines=13> */
.L_x_26575:
[----:B------:R-:W-:Y:S05]  /*7d20*/  BSYNC.RECONVERGENT B4 ;  /* 0x0000000000047941 */ /* 0x000fea0003800200 */
.L_x_26574:
        /* <DEDUP_REMOVED lines=55> */
[----:B------:R-:W-:Y:S01]  /*80a0*/  HFMA2 R199, -RZ, RZ, 0, 0 ;  /* 0x00000000ffc77431 */ /* 0x000fe200000001ff */
[----:B------:R-:W-:-:S04]  /*80b0*/  IADD3 R5, PT, PT, R201, -0x695add53, RZ ;  /* 0x96a522adc9057810 */ /* 0x000fc80007ffe0ff */
[----:B------:R-:W-:Y:S01]  /*80c0*/  LOP3.LUT R5, R5, R212, R135, 0x96, !PT ;  /* 0x000000d405057212 */ /* 0x000fe200078e9687 */
[----:B------:R-:W-:Y:S02]  /*80d0*/  IMAD.MOV.U32 R135, RZ, RZ, R216 ;  /* 0x000000ffff877224 */ /* 0x000fe400078e00d8 */
[----:B------:R-:W-:-:S07]  /*80e0*/  IMAD.MOV.U32 R216, RZ, RZ, R134 ;  /* 0x000000ffffd87224 */ /* 0x000fce00078e0086 */
.L_x_26572:
[----:B------:R-:W-:Y:S05]  /*80f0*/  BSYNC.RECONVERGENT B3 ;  /* 0x0000000000037941 */ /* 0x000fea0003800200 */
.L_x_26571:
        /* <DEDUP_REMOVED lines=11> */
.L_x_26570:
[----:B------:R-:W-:Y:S05]  /*81b0*/  BSYNC.RECONVERGENT B2 ;  /* 0x0000000000027941 */ /* 0x000fea0003800200 */
.L_x_26569:
        /* <DEDUP_REMOVED lines=16> */
.L_x_26578:
        /* <DEDUP_REMOVED lines=13> */
.L_x_26580:
[----:B------:R-:W-:Y:S05]  /*8390*/  BSYNC.RECONVERGENT B3 ;  /* 0x0000000000037941 */ /* 0x000fea0003800200 */
.L_x_26579:
        /* <DEDUP_REMOVED lines=47> */
[----:B------:R-:W-:-:S03]  /*8690*/  IADD3 R5, PT, PT, R200, -0xe443238, RZ ;  /* 0xf1bbcdc8c8057810 */ /* 0x000fc60007ffe0ff */
[----:B------:R-:W-:-:S05]  /*86a0*/  IMAD.WIDE.U32 R6, R6, -0x326172a9, RZ ;  /* 0xcd9e8d5706067825 */ /* 0x000fca00078e00ff */
[----:B------:R-:W-:Y:S01]  /*86b0*/  LOP3.LUT R212, R5, R212, R7, 0x96, !PT ;  /* 0x000000d405d47212 */ /* 0x000fe200078e9607 */
[----:B------:R-:W-:Y:S02]  /*86c0*/  VIADD R5, R201, 0xdb3d7428 ;  /* 0xdb3d7428c9057836 */ /* 0x000fe40000000000 */
[----:B------:R-:W-:Y:S02]  /*86d0*/  HFMA2 R7, -RZ, RZ, 0, 0 ;  /* 0x00000000ff077431 */ /* 0x000fe400000001ff */
[----:B------:R-:W-:Y:S01]  /*86e0*/  IMAD.WIDE.U32 R212, R212, -0x2daee0ad, RZ ;  /* 0xd2511f53d4d47825 */ /* 0x000fe200078e00ff */
[----:B------:R-:W-:-:S03]  /*86f0*/  LOP3.LUT R198, R5, R198, R215, 0x96, !PT ;  /* 0x000000c605c67212 */ /* 0x000fc600078e96d7 */
[----:B------:R-:W-:Y:S02]  /*8700*/  VIADD R5, R200, 0x8ff34781 ;  /* 0x8ff34781c8057836 */ /* 0x000fe40000000000 */
[----:B------:R-:W-:-:S04]  /*8710*/  IMAD.WIDE.U32 R198, R198, -0x326172a9, RZ ;  /* 0xcd9e8d57c6c67825 */ /* 0x000fc800078e00ff */
[----:B------:R-:W-:Y:S01]  /*8720*/  IMAD.MOV.U32 R216, RZ, RZ, R212 ;  /* 0x000000ffffd87224 */ /* 0x000fe200078e00d4 */
[----:B------:R-:W-:Y:S02]  /*8730*/  LOP3.LUT R6, R5, R6, R199, 0x96, !PT ;  /* 0x0000000605067212 */ /* 0x000fe400078e96c7 */
[----:B------:R-:W-:-:S04]  /*8740*/  IADD3 R5, PT, PT, R201, -0x695add53, RZ ;  /* 0x96a522adc9057810 */ /* 0x000fc80007ffe0ff */
[----:B------:R-:W-:-:S07]  /*8750*/  LOP3.LUT R5, R5, R214, R213, 0x96, !PT ;  /* 0x000000d605057212 */ /* 0x000fce00078e96d5 */
.L_x_26577:
[----:B------:R-:W-:Y:S05]  /*8760*/  BSYNC.RECONVERGENT B2 ;  /* 0x0000000000027941 */ /* 0x000fea0003800200 */
.L_x_26576:
        /* <DEDUP_REMOVED lines=12> */
.L_x_26521:
[----:B------:R-:W-:Y:S05]  /*8830*/  BSYNC.RECONVERGENT B1 ;  /* 0x0000000000017941 */ /* 0x000fea0003800200 */
.L_x_26470:
[----:B------:R-:W0:Y:S01]  /*8840*/  LDC.64 R212, c[0x0][0x3a8] ;  /* 0x0000ea00ffd47b82 */ /* 0x000e220000000a00 */
[----:B------:R-:W-:Y:S01]  /*8850*/  BSSY.RECONVERGENT B1, `(.L_x_26581) ;  /* 0x000001a000017945 */ /* 0x000fe20003800200 */
[----:B------:R-:W-:Y:S02]  /*8860*/  IMAD.MOV.U32 R199, RZ, RZ, R216 ;  /* 0x000000ffffc77224 */ /* 0x000fe400078e00d8 */
[----:B0-----:R-:W-:-:S05]  /*8870*/  IMAD.WIDE.U32 R212, R195, 0x20, R212 ;  /* 0x00000020c3d47825 */ /* 0x001fca00078e00d4 */
[----:B------:R0:W-:Y:S04]  /*8880*/  STG.E.128 desc[UR6][R212.64], R128 ;  /* 0x00000080d4007986 */ /* 0x0001e8000c101d06 */
        /* <DEDUP_REMOVED lines=19> */
[----:B------:R-:W-:Y:S01]  /*89c0*/  LOP3.LUT R216, R214, 0xff, R202, 0xf8, !PT ;  /* 0x000000ffd6d87812 */ /* 0x000fe200078ef8ca */
[----:B0-----:R-:W-:-:S05]  /*89d0*/  IMAD.WIDE.U32 R212, R194, 0x8, R212 ;  /* 0x00000008c2d47825 */ /* 0x001fca00078e00d4 */
[----:B------:R1:W-:Y:S02]  /*89e0*/  STG.E.64 desc[UR6][R212.64], R216 ;  /* 0x000000d8d4007986 */ /* 0x0003e4000c101b06 */
.L_x_26582:
[----:B------:R-:W-:Y:S05]  /*89f0*/  BSYNC.RECONVERGENT B1 ;  /* 0x0000000000017941 */ /* 0x000fea0003800200 */
.L_x_26581:
[----:B------:R-:W-:Y:S01]  /*8a00*/  IADD3 R195, PT, PT, R195, 0x20, RZ ;  /* 0x00000020c3c37810 */ /* 0x000fe20007ffe0ff */
[----:B------:R-:W-:-:S07]  /*8a10*/  VIADD R194, R194, 0x20 ;  /* 0x00000020c2c27836 */ /* 0x000fce0000000000 */
.L_x_26467:
[----:B------:R-:W-:Y:S05]  /*8a20*/  BSYNC.RECONVERGENT B0 ;  /* 0x0000000000007941 */ /* 0x000fea0003800200 */
.L_x_26466:
        /* <DEDUP_REMOVED lines=12> */
[----:B------:R2:W5:Y:S04]  /*8af0*/  @P1 LDG.E.128 R120, desc[UR6][R136.64] ;  /* 0x0000000688781981 */ /* 0x000568000c1e1d00 */
[----:B------:R2:W5:Y:S01]  /*8b00*/  @P1 LDG.E.128 R124, desc[UR6][R136.64+0x10] ;  /* 0x00001006887c1981 */ /* 0x000562000c1e1d00 */
[----:B------:R-:W-:Y:S04]  /*8b10*/  BSSY.RECONVERGENT B0, `(.L_x_26585) ;  /* 0x0000690000007945 */ /* 0x000fe80003800200 */
[----:B------:R-:W-:Y:S05]  /*8b20*/  @!P1 BRA `(.L_x_26586) ;  /* 0x0000003400209947 */ /* 0x000fea0003800000 */
[----:B------:R-:W-:Y:S01]  /*8b30*/  ISETP.GT.AND P1, PT, R192, RZ, PT ;  /* 0x000000ffc000720c */ /* 0x000fe20003f24270 */
[----:B------:R-:W-:Y:S01]  /*8b40*/  BSSY.RECONVERGENT B2, `(.L_x_26587) ;  /* 0x000006b000027945 */ /* 0x000fe20003800200 */
[----:B-1----:R-:W-:Y:S01]  /*8b50*/  IMAD.MOV.U32 R216, RZ, RZ, R199 ;  /* 0x000000ffffd87224 */ /* 0x002fe200078e00c7 */
[----:B------:R-:W-:Y:S01]  /*8b60*/  MOV R138, R7 ;  /* 0x00000007008a7202 */ /* 0x000fe20000000f00 */
[----:B--2--5:R-:W-:-:S09]  /*8b70*/  IMAD.MOV.U32 R136, RZ, RZ, R120 ;  /* 0x000000ffff887224 */ /* 0x024fd200078e0078 */
        /* <DEDUP_REMOVED lines=17> */
.L_x_26591:
        /* <DEDUP_REMOVED lines=13> */
.L_x_26593:
[----:B------:R-:W-:Y:S05]  /*8d60*/  BSYNC.RECONVERGENT B4 ;  /* 0x0000000000047941 */ /* 0x000fea0003800200 */
.L_x_26592:
        /* <DEDUP_REMOVED lines=60> */
.L_x_26590:
[----:B------:R-:W-:Y:S05]  /*9130*/  BSYNC.RECONVERGENT B3 ;  /* 0x0000000000037941 */ /* 0x000fea0003800200 */
.L_x_26589:
[----:B------:R-:W-:Y:S01]  /*9140*/  I2FP.F32.U32 R7, R136 ;  /* 0x0000008800077245 */ /* 0x000fe20000201000 */
[----:B------:R-:W-:-:S05]  /*9150*/  HFMA2 R136, -RZ, RZ, 0.1171875, 0 ;  /* 0x2f800000ff887431 */ /* 0x000fca00000001ff */
        /* <DEDUP_REMOVED lines=9> */
.L_x_26588:
[----:B------:R-:W-:Y:S05]  /*91f0*/  BSYNC.RECONVERGENT B2 ;  /* 0x0000000000027941 */ /* 0x000fea0003800200 */
.L_x_26587:
        /* <DEDUP_REMOVED lines=17> */
.L_x_26598:
        /* <DEDUP_REMOVED lines=13> */
.L_x_26600:
[----:B------:R-:W-:Y:S05]  /*93e0*/  BSYNC.RECONVERGENT B4 ;  /* 0x0000000000047941 */ /* 0x000fea0003800200 */
.L_x_26599:
        /* <DEDUP_REMOVED lines=60> */
.L_x_26597:
[----:B------:R-:W-:Y:S05]  /*97b0*/  BSYNC.RECONVERGENT B3 ;  /* 0x0000000000037941 */ /* 0x000fea0003800200 */
.L_x_26596:
        /* <DEDUP_REMOVED lines=12> */
.L_x_26595:
[----:B------:R-:W-:Y:S05]  /*9880*/  BSYNC.RECONVERGENT B2 ;  /* 0x0000000000027941 */ /* 0x000fea0003800200 */
.L_x_26594:
        /* <DEDUP_REMOVED lines=17> */
.L_x_26605:
        /* <DEDUP_REMOVED lines=13> */
.L_x_26607:
[----:B------:R-:W-:Y:S05]  /*9a70*/  BSYNC.RECONVERGENT B4 ;  /* 0x0000000000047941 */ /* 0x000fea0003800200 */
.L_x_26606:
        /* <DEDUP_REMOVED lines=60> */
.L_x_26604:
[----:B------:R-:W-:Y:S05]  /*9e40*/  BSYNC.RECONVERGENT B3 ;  /* 0x0000000000037941 */ /* 0x000fea0003800200 */
.L_x_26603:
        /* <DEDUP_REMOVED lines=11> */
.L_x_26602:
[----:B------:R-:W-:Y:S05]  /*9f00*/  BSYNC.RECONVERGENT B2 ;  /* 0x0000000000027941 */ /* 0x000fea0003800200 */
.L_x_26601:
        /* <DEDUP_REMOVED lines=17> */
.L_x_26612:
        /* <DEDUP_REMOVED lines=13> */
.L_x_26614:
[----:B------:R-:W-:Y:S05]  /*a0f0*/  BSYNC.RECONVERGENT B4 ;  /* 0x0000000000047941 */ /* 0x000fea0003800200 */
.L_x_26613:
        /* <DEDUP_REMOVED lines=60> */
.L_x_26611:
[----:B------:R-:W-:Y:S05]  /*a4c0*/  BSYNC.RECONVERGENT B3 ;  /* 0x0000000000037941 */ /* 0x000fea0003800200 */
.L_x_26610:
        /* <DEDUP_REMOVED lines=12> */
.L_x_26609:
[----:B------:R-:W-:Y:S05]  /*a590*/  BSYNC.RECONVERGENT B2 ;  /* 0x0000000000027941 */ /* 0x000fea0003800200 */
.L_x_26608:
        /* <DEDUP_REMOVED lines=17> */
.L_x_26619:
        /* <DEDUP_REMOVED lines=13> */
.L_x_26621:
[----:B------:R-:W-:Y:S05]  /*a780*/  BSYNC.RECONVERGENT B4 ;  /* 0x0000000000047941 */ /* 0x000fea0003800200 */
.L_x_26620:
        /* <DEDUP_REMOVED lines=60> */
.L_x_26618:
[----:B------:R-:W-:Y:S05]  /*ab50*/  BSYNC.RECONVERGENT B3 ;  /* 0x0000000000037941 */ /* 0x000fea0003800200 */
.L_x_26617:
        /* <DEDUP_REMOVED lines=11> */
.L_x_26616:
[----:B------:R-:W-:Y:S05]  /*ac10*/  BSYNC.RECONVERGENT B2 ;  /* 0x0000000000027941 */ /* 0x000fea0003800200 */
.L_x_26615:
        /* <DEDUP_REMOVED lines=17> */
.L_x_26626:
        /* <DEDUP_REMOVED lines=13> */
.L_x_26628:
[----:B------:R-:W-:Y:S05]  /*ae00*/  BSYNC.RECONVERGENT B4 ;  /* 0x0000000000047941 */ /* 0x000fea0003800200 */
.L_x_26627:
[----:B------:R-:W-:Y:S01]  /*ae10*/  LOP3.LUT R142, R197, R199, R201, 0x96, !PT ;  /* 0x000000c7c58e7212 */ /* 0x000fe200078e96c9 */
[----:B------:R-:W-:Y:S01]  /*ae20*/  IMAD.WIDE.U32 R6, R0, -0x326172a9, RZ ;  /* 0xcd9e8d5700067825 */ /* 0x000fe200078e00ff */
[C---:B------:R-:W-:Y:S02]  /*ae30*/  IADD3 R199, PT, PT, R200.reuse, -0x61c88647, RZ ;  /* 0x9e3779b9c8c77810 */ /* 0x040fe40007ffe0ff */
[----:B0-----:R-:W-:Y:S01]  /*ae40*/  IADD3 R212, PT, PT, R200, 0x5384540f, RZ ;  /* 0x5384540fc8d47810 */ /* 0x001fe20007ffe0ff */
        /* <DEDUP_REMOVED lines=56> */
.L_x_26625:
[----:B------:R-:W-:Y:S05]  /*b1d0*/  BSYNC.RECONVERGENT B3 ;  /* 0x0000000000037941 */ /* 0x000fea0003800200 */
.L_x_26624:
        /* <DEDUP_REMOVED lines=12> */
.L_x_26623:
[----:B------:R-:W-:Y:S05]  /*b2a0*/  BSYNC.RECONVERGENT B2 ;  /* 0x0000000000027941 */ /* 0x000fea0003800200 */
.L_x_26622:
        /* <DEDUP_REMOVED lines=17> */
.L_x_26633:
        /* <DEDUP_REMOVED lines=13> */
.L_x_26635:
[----:B------:R-:W-:Y:S05]  /*b490*/  BSYNC.RECONVERGENT B4 ;  /* 0x0000000000047941 */ /* 0x000fea0003800200 */
.L_x_26634:
[----:B------:R-:W-:Y:S01]  /*b4a0*/  LOP3.LUT R142, R197, R199, R201, 0x96, !PT ;  /* 0x000000c7c58e7212 */ /* 0x000fe200078e96c9 */
[----:B------:R-:W-:Y:S01]  /*b4b0*/  IMAD.WIDE.U32 R6, R0, -0x326172a9, RZ ;  /* 0xcd9e8d5700067825 */ /* 0x000fe200078e00ff */
[C---:B------:R-:W-:Y:S02]  /*b4c0*/  IADD3 R199, PT, PT, R200.reuse, -0x61c88647, RZ ;  /* 0x9e3779b9c8c77810 */ /* 0x040fe40007ffe0ff */
[----:B0-----:R-:W-:Y:S01]  /*b4d0*/  IADD3 R212, PT, PT, R200, 0x5384540f, RZ ;  /* 0x5384540fc8d47810 */ /* 0x001fe20007ffe0ff */
        /* <DEDUP_REMOVED lines=56> */
.L_x_26632:
[----:B------:R-:W-:Y:S05]  /*b860*/  BSYNC.RECONVERGENT B3 ;  /* 0x0000000000037941 */ /* 0x000fea0003800200 */
.L_x_26631:
        /* <DEDUP_REMOVED lines=11> */
.L_x_26630:
[----:B------:R-:W-:Y:S05]  /*b920*/  BSYNC.RECONVERGENT B2 ;  /* 0x0000000000027941 */ /* 0x000fea0003800200 */
.L_x_26629:
        /* <DEDUP_REMOVED lines=16> */
.L_x_26639:
[----:B------:R-:W-:Y:S01]  /*ba30*/  VIADD R4, R4, 0x1 ;  /* 0x0000000104047836 */ /* 0x000fe20000000000 */
[----:B------:R-:W-:Y:S03]  /*ba40*/  BSSY.RECONVERGENT B3, `(.L_x_26640) ;  /* 0x000000c000037945 */ /* 0x000fe60003800200 */
[C---:B0-----:R-:W-:Y:S01]  /*ba50*/  IMAD.WIDE.U32 R212, R4.reuse, -0x2daee0ad, RZ ;  /* 0xd2511f5304d47825 */ /* 0x041fe200078e00ff */
        /* <DEDUP_REMOVED lines=10> */
.L_x_26641:
[----:B------:R-:W-:Y:S05]  /*bb00*/  BSYNC.RECONVERGENT B3 ;  /* 0x0000000000037941 */ /* 0x000fea0003800200 */
.L_x_26640:
        /* <DEDUP_REMOVED lines=60> */
.L_x_26638:
[----:B------:R-:W-:Y:S05]  /*bed0*/  BSYNC.RECONVERGENT B2 ;  /* 0x0000000000027941 */ /* 0x000fea0003800200 */
.L_x_26637:
        /* <DEDUP_REMOVED lines=13> */
.L_x_26586:
[----:B------:R-:W-:Y:S01]  /*bfb0*/  BSSY.RECONVERGENT B2, `(.L_x_26642) ;  /* 0x000006b000027945 */ /* 0x000fe20003800200 */
[----:B-1----:R-:W-:Y:S01]  /*bfc0*/  MOV R216, R199 ;  /* 0x000000c700d87202 */ /* 0x002fe20000000f00 */
[----:B------:R-:W-:Y:S02]  /*bfd0*/  IMAD.MOV.U32 R138, RZ, RZ, R7 ;  /* 0x000000ffff8a7224 */ /* 0x000fe400078e0007 */
[----:B--2---:R-:W-:Y:S01]  /*bfe0*/  IMAD.MOV.U32 R136, RZ, RZ, RZ ;  /* 0x000000ffff887224 */ /* 0x004fe200078e00ff */
        /* <DEDUP_REMOVED lines=17> */
.L_x_26646:
        /* <DEDUP_REMOVED lines=13> */
.L_x_26648:
[----:B------:R-:W-:Y:S05]  /*c1d0*/  BSYNC.RECONVERGENT B4 ;  /* 0x0000000000047941 */ /* 0x000fea0003800200 */
.L_x_26647:
        /* <DEDUP_REMOVED lines=60> */
.L_x_26645:
[----:B------:R-:W-:Y:S05]  /*c5a0*/  BSYNC.RECONVERGENT B3 ;  /* 0x0000000000037941 */ /* 0x000fea0003800200 */
.L_x_26644:
        /* <DEDUP_REMOVED lines=11> */
.L_x_26643:
[----:B------:R-:W-:Y:S05]  /*c660*/  BSYNC.RECONVERGENT B2 ;  /* 0x0000000000027941 */ /* 0x000fea0003800200 */
.L_x_26642:
        /* <DEDUP_REMOVED lines=17> */
.L_x_26653:
        /* <DEDUP_REMOVED lines=13> */
.L_x_26655:
[----:B------:R-:W-:Y:S05]  /*c850*/  BSYNC.RECONVERGENT B4 ;  /* 0x0000000000047941 */ /* 0x000fea0003800200 */
.L_x_26654:
        /* <DEDUP_REMOVED lines=60> */
.L_x_26652:
[----:B------:R-:W-:Y:S05]  /*cc20*/  BSYNC.RECONVERGENT B3 ;  /* 0x0000000000037941 */ /* 0x000fea0003800200 */
.L_x_26651:
        /* <DEDUP_REMOVED lines=12> */
.L_x_26650:
[----:B------:R-:W-:Y:S05]  /*ccf0*/  BSYNC.RECONVERGENT B2 ;  /* 0x0000000000027941 */ /* 0x000fea0003800200 */
.L_x_26649:
        /* <DEDUP_REMOVED lines=17> */
.L_x_26660:
        /* <DEDUP_REMOVED lines=13> */
.L_x_26662:
[----:B------:R-:W-:Y:S05]  /*cee0*/  BSYNC.RECONVERGENT B4 ;  /* 0x0000000000047941 */ /* 0x000fea0003800200 */
.L_x_26661:
        /* <DEDUP_REMOVED lines=60> */
.L_x_26659:
[----:B------:R-:W-:Y:S05]  /*d2b0*/  BSYNC.RECONVERGENT B3 ;  /* 0x0000000000037941 */ /* 0x000fea0003800200 */
.L_x_26658:
        /* <DEDUP_REMOVED lines=11> */
.L_x_26657:
[----:B------:R-:W-:Y:S05]  /*d370*/  BSYNC.RECONVERGENT B2 ;  /* 0x0000000000027941 */ /* 0x000fea0003800200 */
.L_x_26656:
        /* <DEDUP_REMOVED lines=17> */
.L_x_26667:
        /* <DEDUP_REMOVED lines=13> */
.L_x_26669:
[----:B------:R-:W-:Y:S05]  /*d560*/  BSYNC.RECONVERGENT B4 ;  /* 0x0000000000047941 */ /* 0x000fea0003800200 */
.L_x_26668:
        /* <DEDUP_REMOVED lines=60> */
.L_x_26666:
[----:B------:R-:W-:Y:S05]  /*d930*/  BSYNC.RECONVERGENT B3 ;  /* 0x0000000000037941 */ /* 0x000fea0003800200 */
.L_x_26665:
        /* <DEDUP_REMOVED lines=12> */
.L_x_26664:
[----:B------:R-:W-:Y:S05]  /*da00*/  BSYNC.RECONVERGENT B2 ;  /* 0x0000000000027941 */ /* 0x000fea0003800200 */
.L_x_26663:
        /* <DEDUP_REMOVED lines=17> */
.L_x_26674:
        /* <DEDUP_REMOVED lines=13> */
.L_x_26676:
[----:B------:R-:W-:Y:S05]  /*dbf0*/  BSYNC.RECONVERGENT B4 ;  /* 0x0000000000047941 */ /* 0x000fea0003800200 */
.L_x_26675:
        /* <DEDUP_REMOVED lines=60> */
.L_x_26673:
[----:B------:R-:W-:Y:S05]  /*dfc0*/  BSYNC.RECONVERGENT B3 ;  /* 0x0000000000037941 */ /* 0x000fea0003800200 */
.L_x_26672:
        /* <DEDUP_REMOVED lines=11> */
.L_x_26671:
[----:B------:R-:W-:Y:S05]  /*e080*/  BSYNC.RECONVERGENT B2 ;  /* 0x0000000000027941 */ /* 0x000fea0003800200 */
.L_x_26670:
        /* <DEDUP_REMOVED lines=17> */
.L_x_26681:
        /* <DEDUP_REMOVED lines=13> */
.L_x_26683:
[----:B------:R-:W-:Y:S05]  /*e270*/  BSYNC.RECONVERGENT B4 ;  /* 0x0000000000047941 */ /* 0x000fea0003800200 */
.L_x_26682:
        /* <DEDUP_REMOVED lines=9> */
[----:B0-----:R-:W-:Y:S01]  /*e310*/  VIADD R212, R200, 0x5384540f ;  /* 0x5384540fc8d47836 */ /* 0x001fe20000000000 */
        /* <DEDUP_REMOVED lines=50> */
.L_x_26680:
[----:B------:R-:W-:Y:S05]  /*e640*/  BSYNC.RECONVERGENT B3 ;  /* 0x0000000000037941 */ /* 0x000fea0003800200 */
.L_x_26679:
        /* <DEDUP_REMOVED lines=12> */
.L_x_26678:
[----:B------:R-:W-:Y:S05]  /*e710*/  BSYNC.RECONVERGENT B2 ;  /* 0x0000000000027941 */ /* 0x000fea0003800200 */
.L_x_26677:
        /* <DEDUP_REMOVED lines=17> */
.L_x_26688:
        /* <DEDUP_REMOVED lines=13> */
.L_x_26690:
[----:B------:R-:W-:Y:S05]  /*e900*/  BSYNC.RECONVERGENT B4 ;  /* 0x0000000000047941 */ /* 0x000fea0003800200 */
.L_x_26689:
        /* <DEDUP_REMOVED lines=60> */
.L_x_26687:
[----:B------:R-:W-:Y:S05]  /*ecd0*/  BSYNC.RECONVERGENT B3 ;  /* 0x0000000000037941 */ /* 0x000fea0003800200 */
.L_x_26686:
        /* <DEDUP_REMOVED lines=11> */
.L_x_26685:
[----:B------:R-:W-:Y:S05]  /*ed90*/  BSYNC.RECONVERGENT B2 ;  /* 0x0000000000027941 */ /* 0x000fea0003800200 */
.L_x_26684:
        /* <DEDUP_REMOVED lines=16> */
.L_x_26693:
[----:B------:R-:W-:Y:S01]  /*eea0*/  IADD3 R4, PT, PT, R4, 0x1, RZ ;  /* 0x0000000104047810 */ /* 0x000fe20007ffe0ff */
[----:B------:R-:W-:Y:S03]  /*eeb0*/  BSSY.RECONVERGENT B3, `(.L_x_26694) ;  /* 0x000000c000037945 */ /* 0x000fe60003800200 */
[C---:B------:R-:W-:Y:S01]  /*eec0*/  ISETP.NE.AND P1, PT, R4.reuse, RZ, PT ;  /* 0x000000ff0400720c */ /* 0x040fe20003f25270 */
[----:B0-----:R-:W-:-:S12]  /*eed0*/  IMAD.WIDE.U32 R212, R4, -0x2daee0ad, RZ ;  /* 0xd2511f5304d47825 */ /* 0x001fd800078e00ff */
        /* <DEDUP_REMOVED lines=9> */
.L_x_26695:
[----:B------:R-:W-:Y:S05]  /*ef70*/  BSYNC.RECONVERGENT B3 ;  /* 0x0000000000037941 */ /* 0x000fea0003800200 */
.L_x_26694:
        /* <DEDUP_REMOVED lines=60> */
.L_x_26692:
[----:B------:R-:W-:Y:S05]  /*f340*/  BSYNC.RECONVERGENT B2 ;  /* 0x0000000000027941 */ /* 0x000fea0003800200 */
.L_x_26691:
        /* <DEDUP_REMOVED lines=12> */
.L_x_26636:
[----:B------:R-:W-:Y:S05]  /*f410*/  BSYNC.RECONVERGENT B0 ;  /* 0x0000000000007941 */ /* 0x000fea0003800200 */
.L_x_26585:
[----:B0-----:R-:W0:Y:S01]  /*f420*/  LDC.64 R212, c[0x0][0x3a8] ;  /* 0x0000ea00ffd47b82 */ /* 0x001e220000000a00 */
        /* <DEDUP_REMOVED lines=26> */
.L_x_26697:
[----:B------:R-:W-:Y:S05]  /*f5d0*/  BSYNC.RECONVERGENT B0 ;  /* 0x0000000000007941 */ /* 0x000fea0003800200 */
.L_x_26696:
[----:B------:R-:W-:Y:S01]  /*f5e0*/  IADD3 R195, PT, PT, R195, 0x20, RZ ;  /* 0x00000020c3c37810 */ /* 0x000fe20007ffe0ff */
[----:B------:R-:W-:-:S07]  /*f5f0*/  VIADD R194, R194, 0x20 ;  /* 0x00000020c2c27836 */ /* 0x000fce0000000000 */
.L_x_26584:
[----:B------:R-:W-:Y:S05]  /*f600*/  BSYNC.RECONVERGENT B1 ;  /* 0x0000000000017941 */ /* 0x000fea0003800200 */
.L_x_26583:
        /* <DEDUP_REMOVED lines=38> */
.L_x_26706:
        /* <DEDUP_REMOVED lines=13> */
.L_x_26708:
[----:B------:R-:W-:Y:S05]  /*f940*/  BSYNC.RECONVERGENT B4 ;  /* 0x0000000000047941 */ /* 0x000fea0003800200 */
.L_x_26707:
        /* <DEDUP_REMOVED lines=60> */
.L_x_26705:
[----:B------:R-:W-:Y:S05]  /*fd10*/  BSYNC.RECONVERGENT B3 ;  /* 0x0000000000037941 */ /* 0x000fea0003800200 */
.L_x_26704:
        /* <DEDUP_REMOVED lines=11> */
.L_x_26703:
[----:B------:R-:W-:Y:S05]  /*fdd0*/  BSYNC.RECONVERGENT B2 ;  /* 0x0000000000027941 */ /* 0x000fea0003800200 */
.L_x_26702:
        /* <DEDUP_REMOVED lines=17> */
.L_x_26713:
        /* <DEDUP_REMOVED lines=13> */
.L_x_26715:
[----:B------:R-:W-:Y:S05]  /*ffc0*/  BSYNC.RECONVERGENT B4 ;  /* 0x0000000000047941 */ /* 0x000fea0003800200 */
.L_x_26714:
        /* <DEDUP_REMOVED lines=60> */
.L_x_26712:
[----:B------:R-:W-:Y:S05]  /*10390*/  BSYNC.RECONVERGENT B3 ;  /* 0x0000000000037941 */ /* 0x000fea0003800200 */
.L_x_26711:
        /* <DEDUP_REMOVED lines=12> */
.L_x_26710:
[----:B------:R-:W-:Y:S05]  /*10460*/  BSYNC.RECONVERGENT B2 ;  /* 0x0000000000027941 */ /* 0x000fea0003800200 */
.L_x_26709:
        /* <DEDUP_REMOVED lines=17> */
.L_x_26720:
        /* <DEDUP_REMOVED lines=13> */
.L_x_26722:
[----:B------:R-:W-:Y:S05]  /*10650*/  BSYNC.RECONVERGENT B4 ;  /* 0x0000000000047941 */ /* 0x000fea0003800200 */
.L_x_26721:
        /* <DEDUP_REMOVED lines=60> */
.L_x_26719:
[----:B------:R-:W-:Y:S05]  /*10a20*/  BSYNC.RECONVERGENT B3 ;  /* 0x0000000000037941 */ /* 0x000fea0003800200 */
.L_x_26718:
        /* <DEDUP_REMOVED lines=11> */
.L_x_26717:
[----:B------:R-:W-:Y:S05]  /*10ae0*/  BSYNC.RECONVERGENT B2 ;  /* 0x0000000000027941 */ /* 0x000fea0003800200 */
.L_x_26716:
        /* <DEDUP_REMOVED lines=17> */
.L_x_26727:
        /* <DEDUP_REMOVED lines=13> */
.L_x_26729:
[----:B------:R-:W-:Y:S05]  /*10cd0*/  BSYNC.RECONVERGENT B4 ;  /* 0x0000000000047941 */ /* 0x000fea0003800200 */
.L_x_26728:
        /* <DEDUP_REMOVED lines=60> */
.L_x_26726:
[----:B------:R-:W-:Y:S05]  /*110a0*/  BSYNC.RECONVERGENT B3 ;  /* 0x0000000000037941 */ /* 0x000fea0003800200 */
.L_x_26725:
        /* <DEDUP_REMOVED lines=12> */
.L_x_26724:
[----:B------:R-:W-:Y:S05]  /*11170*/  BSYNC.RECONVERGENT B2 ;  /* 0x0000000000027941 */ /* 0x000fea0003800200 */
.L_x_26723:
        /* <DEDUP_REMOVED lines=17> */
.L_x_26734:
        /* <DEDUP_REMOVED lines=13> */
.L_x_26736:
[----:B------:R-:W-:Y:S05]  /*11360*/  BSYNC.RECONVERGENT B4 ;  /* 0x0000000000047941 */ /* 0x000fea0003800200 */
.L_x_26735:
        /* <DEDUP_REMOVED lines=60> */
.L_x_26733:
[----:B------:R-:W-:Y:S05]  /*11730*/  BSYNC.RECONVERGENT B3 ;  /* 0x0000000000037941 */ /* 0x000fea0003800200 */
.L_x_26732:
        /* <DEDUP_REMOVED lines=11> */
.L_x_26731:
[----:B------:R-:W-:Y:S05]  /*117f0*/  BSYNC.RECONVERGENT B2 ;  /* 0x0000000000027941 */ /* 0x000fea0003800200 */
.L_x_26730:
        /* <DEDUP_REMOVED lines=17> */
.L_x_26741:
        /* <DEDUP_REMOVED lines=13> */
.L_x_26743:
[----:B------:R-:W-:Y:S05]  /*119e0*/  BSYNC.RECONVERGENT B4 ;  /* 0x0000000000047941 */ /* 0x000fea0003800200 */
.L_x_26742:
        /* <DEDUP_REMOVED lines=60> */
.L_x_26740:
[----:B------:R-:W-:Y:S05]  /*11db0*/  BSYNC.RECONVERGENT B3 ;  /* 0x0000000000037941 */ /* 0x000fea0003800200 */
.L_x_26739:
        /* <DEDUP_REMOVED lines=12> */
.L_x_26738:
[----:B------:R-:W-:Y:S05]  /*11e80*/  BSYNC.RECONVERGENT B2 ;  /* 0x0000000000027941 */ /* 0x000fea0003800200 */
.L_x_26737:
        /* <DEDUP_REMOVED lines=17> */
.L_x_26748:
        /* <DEDUP_REMOVED lines=13> */
.L_x_26750:
[----:B------:R-:W-:Y:S05]  /*12070*/  BSYNC.RECONVERGENT B4 ;  /* 0x0000000000047941 */ /* 0x000fea0003800200 */
.L_x_26749:
        /* <DEDUP_REMOVED lines=55> */
[----:B------:R-:W-:Y:S01]  /*123f0*/  IMAD.MOV.U32 R199, RZ, RZ, RZ ;  /* 0x000000ffffc77224 */ /* 0x000fe200078e00ff */
[----:B------:R-:W-:-:S04]  /*12400*/  IADD3 R5, PT, PT, R201, -0x695add53, RZ ;  /* 0x96a522adc9057810 */ /* 0x000fc80007ffe0ff */
[----:B------:R-:W-:Y:S01]  /*12410*/  LOP3.LUT R5, R5, R212, R151, 0x96, !PT ;  /* 0x000000d405057212 */ /* 0x000fe200078e9697 */
[----:B------:R-:W-:Y:S01]  /*12420*/  IMAD.MOV.U32 R151, RZ, RZ, R216 ;  /* 0x000000ffff977224 */ /* 0x000fe200078e00d8 */
[----:B------:R-:W-:-:S07]  /*12430*/  MOV R216, R150 ;  /* 0x0000009600d87202 */ /* 0x000fce0000000f00 */
.L_x_26747:
[----:B------:R-:W-:Y:S05]  /*12440*/  BSYNC.RECONVERGENT B3 ;  /* 0x0000000000037941 */ /* 0x000fea0003800200 */
.L_x_26746:
        /* <DEDUP_REMOVED lines=11> */
.L_x_26745:
[----:B------:R-:W-:Y:S05]  /*12500*/  BSYNC.RECONVERGENT B2 ;  /* 0x0000000000027941 */ /* 0x000fea0003800200 */
.L_x_26744:
[----:B------:R-:W-:Y:S01]  /*12510*/  IMAD.MOV.U32 R7, RZ, RZ, R199 ;  /* 0x000000ffff077224 */ /* 0x000fe200078e00c7 */
        /* <DEDUP_REMOVED lines=15> */
.L_x_26754:
[----:B------:R-:W-:Y:S01]  /*12610*/  VIADD R4, R4, 0x1 ;  /* 0x0000000104047836 */ /* 0x000fe20000000000 */
[----:B------:R-:W-:Y:S03]  /*12620*/  BSSY.RECONVERGENT B3, `(.L_x_26755) ;  /* 0x000000c000037945 */ /* 0x000fe60003800200 */
[C---:B0-----:R-:W-:Y:S01]  /*12630*/  IMAD.WIDE.U32 R212, R4.reuse, -0x2daee0ad, RZ ;  /* 0xd2511f5304d47825 */ /* 0x041fe200078e00ff */
        /* <DEDUP_REMOVED lines=10> */
.L_x_26756:
[----:B------:R-:W-:Y:S05]  /*126e0*/  BSYNC.RECONVERGENT B3 ;  /* 0x0000000000037941 */ /* 0x000fea0003800200 */
.L_x_26755:
        /* <DEDUP_REMOVED lines=53> */
[----:B------:R-:W-:Y:S02]  /*12a40*/  LOP3.LUT R198, R5, R198, R215, 0x96, !PT ;  /* 0x000000c605c67212 */ /* 0x000fe400078e96d7 */
[----:B------:R-:W-:Y:S01]  /*12a50*/  IADD3 R5, PT, PT, R200, -0x700cb87f, RZ ;  /* 0x8ff34781c8057810 */ /* 0x000fe20007ffe0ff */
[----:B------:R-:W-:Y:S02]  /*12a60*/  IMAD.MOV.U32 R216, RZ, RZ, R212 ;  /* 0x000000ffffd87224 */ /* 0x000fe400078e00d4 */
[----:B------:R-:W-:-:S05]  /*12a70*/  IMAD.WIDE.U32 R198, R198, -0x326172a9, RZ ;  /* 0xcd9e8d57c6c67825 */ /* 0x000fca00078e00ff */
[----:B------:R-:W-:Y:S01]  /*12a80*/  LOP3.LUT R6, R5, R6, R199, 0x96, !PT ;  /* 0x0000000605067212 */ /* 0x000fe200078e96c7 */
[----:B------:R-:W-:-:S05]  /*12a90*/  VIADD R5, R201, 0x96a522ad ;  /* 0x96a522adc9057836 */ /* 0x000fca0000000000 */
[----:B------:R-:W-:-:S07]  /*12aa0*/  LOP3.LUT R5, R5, R214, R213, 0x96, !PT ;  /* 0x000000d605057212 */ /* 0x000fce00078e96d5 */
.L_x_26753:
[----:B------:R-:W-:Y:S05]  /*12ab0*/  BSYNC.RECONVERGENT B2 ;  /* 0x0000000000027941 */ /* 0x000fea0003800200 */
.L_x_26752:
[----:B------:R-:W-:Y:S01]  /*12ac0*/  I2FP.F32.U32 R151, R151 ;  /* 0x0000009700977245 */ /* 0x000fe20000201000 */
[----:B------:R-:W-:-:S04]  /*12ad0*/  IMAD.MOV.U32 R199, RZ, RZ, 0x2f800000 ;  /* 0x2f800000ffc77424 */ /* 0x000fc800078e00ff */
[----:B------:R-:W-:Y:S01]  /*12ae0*/  FFMA.FTZ R151, R151, R199, 1.1641532182693481445e-10 ;  /* 0x2f00000097977423 */ /* 0x000fe200000100c7 */
[----:B------:R-:W-:-:S04]  /*12af0*/  IMAD.U32 R199, R9, 0x10000, RZ ;  /* 0x0001000009c77824 */ /* 0x000fc800078e00ff */
[----:B------:R-:W-:Y:S02]  /*12b00*/  FSETP.GTU.FTZ.AND P1, PT, R151, UR8, PT ;  /* 0x0000000897007c0b */ /* 0x000fe4000bf3c000 */
[----:B------:R-:W-:Y:S02]  /*12b10*/  PRMT R151, R119, 0x7632, R151 ;  /* 0x0000763277977816 */ /* 0x000fe40000000097 */
[----:B------:R-:W-:Y:S02]  /*12b20*/  SEL R209, RZ, 0x1, P1 ;  /* 0x00000001ffd17807 */ /* 0x000fe40000800000 */
[----:B------:R-:W-:-:S05]  /*12b30*/  SHF.L.U32 R151, R151, 0x10, RZ ;  /* 0x0000001097977819 */ /* 0x000fca00000006ff */
[----:B------:R-:W-:-:S04]  /*12b40*/  FMUL.FTZ R151, R151, UR11 ;  /* 0x0000000b97977c20 */ /* 0x000fc80008410000 */
[----:B------:R-:W-:-:S05]  /*12b50*/  FMUL.FTZ R151, R151, UR10 ;  /* 0x0000000a97977c20 */ /* 0x000fca0008410000 */
[----:B------:R-:W-:-:S05]  /*12b60*/  FSEL R151, R151, RZ, !P1 ;  /* 0x000000ff97977208 */ /* 0x000fca0004800000 */
[----:B------:R-:W-:Y:S01]  /*12b70*/  FFMA.FTZ R151, R151, R199, R127 ;  /* 0x000000c797977223 */ /* 0x000fe2000001007f */
[----:B------:R-:W-:Y:S06]  /*12b80*/  BRA `(.L_x_26751) ;  /* 0x0000003400187947 */ /* 0x000fec0003800000 */
.L_x_26701:
[----:B------:R-:W-:Y:S01]  /*12b90*/  BSSY.RECONVERGENT B2, `(.L_x_26757) ;  /* 0x000006b000027945 */ /* 0x000fe20003800200 */
[----:B--2---:R-:W-:Y:S01]  /*12ba0*/  HFMA2 R144, -RZ, RZ, 0, 0 ;  /* 0x00000000ff907431 */ /* 0x004fe200000001ff */
        /* <DEDUP_REMOVED lines=19> */
.L_x_26761:
        /* <DEDUP_REMOVED lines=13> */
.L_x_26763:
[----:B------:R-:W-:Y:S05]  /*12db0*/  BSYNC.RECONVERGENT B4 ;  /* 0x0000000000047941 */ /* 0x000fea0003800200 */
.L_x_26762:
        /* <DEDUP_REMOVED lines=44> */
[----:B------:R-:W-:-:S04]  /*13080*/  IADD3 R5, PT, PT, R201, 0x1fd5c5a3, RZ ;  /* 0x1fd5c5a3c9057810 */ /* 0x000fc80007ffe0ff */
        /* <DEDUP_REMOVED lines=10> */
[----:B------:R-:W-:Y:S02]  /*13130*/  LOP3.LUT R6, R5, R6, R145, 0x96, !PT ;  /* 0x0000000605067212 */ /* 0x000fe400078e9691 */
[----:B------:R-:W-:Y:S02]  /*13140*/  IADD3 R5, PT, PT, R201, -0x695add53, RZ ;  /* 0x96a522adc9057810 */ /* 0x000fe40007ffe0ff */
[----:B------:R-:W-:Y:S02]  /*13150*/  MOV R144, R199 ;  /* 0x000000c700907202 */ /* 0x000fe40000000f00 */
[----:B------:R-:W-:Y:S01]  /*13160*/  LOP3.LUT R5, R5, R146, R217, 0x96, !PT ;  /* 0x0000009205057212 */ /* 0x000fe200078e96d9 */
[----:B------:R-:W-:-:S07]  /*13170*/  IMAD.MOV.U32 R146, RZ, RZ, RZ ;  /* 0x000000ffff927224 */ /* 0x000fce00078e00ff */
.L_x_26760:
[----:B------:R-:W-:Y:S05]  /*13180*/  BSYNC.RECONVERGENT B3 ;  /* 0x0000000000037941 */ /* 0x000fea0003800200 */
.L_x_26759:
        /* <DEDUP_REMOVED lines=11> */
.L_x_26758:
[----:B------:R-:W-:Y:S05]  /*13240*/  BSYNC.RECONVERGENT B2 ;  /* 0x0000000000027941 */ /* 0x000fea0003800200 */
.L_x_26757:
        /* <DEDUP_REMOVED lines=17> */
.L_x_26768:
        /* <DEDUP_REMOVED lines=13> */
.L_x_26770:
[----:B------:R-:W-:Y:S05]  /*13430*/  BSYNC.RECONVERGENT B4 ;  /* 0x0000000000047941 */ /* 0x000fea0003800200 */
.L_x_26769:
        /* <DEDUP_REMOVED lines=54> */
[----:B------:R-:W-:Y:S01]  /*137a0*/  IMAD.WIDE.U32 R198, R5, -0x326172a9, RZ ;  /* 0xcd9e8d5705c67825 */ /* 0x000fe200078e00ff */
[----:B------:R-:W-:-:S03]  /*137b0*/  IADD3 R5, PT, PT, R200, -0x700cb87f, RZ ;  /* 0x8ff34781c8057810 */ /* 0x000fc60007ffe0ff */
[----:B------:R-:W-:Y:S01]  /*137c0*/  IMAD.MOV.U32 R216, RZ, RZ, R146 ;  /* 0x000000ffffd87224 */ /* 0x000fe200078e0092 */
[----:B------:R-:W-:Y:S01]  /*137d0*/  LOP3.LUT R6, R5, R6, R199, 0x96, !PT ;  /* 0x0000000605067212 */ /* 0x000fe200078e96c7 */
[----:B------:R-:W-:-:S05]  /*137e0*/  VIADD R5, R201, 0x96a522ad ;  /* 0x96a522adc9057836 */ /* 0x000fca0000000000 */
[----:B------:R-:W-:-:S07]  /*137f0*/  LOP3.LUT R5, R5, R148, R147, 0x96, !PT ;  /* 0x0000009405057212 */ /* 0x000fce00078e9693 */
.L_x_26767:
[----:B------:R-:W-:Y:S05]  /*13800*/  BSYNC.RECONVERGENT B3 ;  /* 0x0000000000037941 */ /* 0x000fea0003800200 */
.L_x_26766:
        /* <DEDUP_REMOVED lines=12> */
.L_x_26765:
[----:B------:R-:W-:Y:S05]  /*138d0*/  BSYNC.RECONVERGENT B2 ;  /* 0x0000000000027941 */ /* 0x000fea0003800200 */
.L_x_26764:
        /* <DEDUP_REMOVED lines=17> */
.L_x_26775:
        /* <DEDUP_REMOVED lines=13> */
.L_x_26777:
[----:B------:R-:W-:Y:S05]  /*13ac0*/  BSYNC.RECONVERGENT B4 ;  /* 0x0000000000047941 */ /* 0x000fea0003800200 */
.L_x_26776:
[----:B------:R-:W-:Y:S01]  /*13ad0*/  LOP3.LUT R146, R197, R149, R201, 0x96, !PT ;  /* 0x00000095c5927212 */ /* 0x000fe200078e96c9 */
[----:B------:R-:W-:Y:S01]  /*13ae0*/  IMAD.WIDE.U32 R6, R0, -0x326172a9, RZ ;  /* 0xcd9e8d5700067825 */ /* 0x000fe200078e00ff */
[----:B------:R-:W-:-:S03]  /*13af0*/  IADD3 R5, PT, PT, R201, -0x4498517b, RZ ;  /* 0xbb67ae85c9057810 */ /* 0x000fc60007ffe0ff */
[----:B------:R-:W-:Y:S01]  /*13b00*/  VIADD R149, R200, 0x9e3779b9 ;  /* 0x9e3779b9c8957836 */ /* 0x000fe20000000000 */
[----:B------:R-:W-:Y:S01]  /*13b10*/  LOP3.LUT R7, R8, R7, R200, 0x96, !PT ;  /* 0x0000000708077212 */ /* 0x000fe200078e96c8 */
[----:B------:R-:W-:-:S05]  /*13b20*/  IMAD.WIDE.U32 R146, R146, -0x326172a9, RZ ;  /* 0xcd9e8d5792927825 */ /* 0x000fca00078e00ff */
        /* <DEDUP_REMOVED lines=51> */
[----:B------:R-:W-:Y:S01]  /*13e60*/  IMAD.MOV.U32 R147, RZ, RZ, R216 ;  /* 0x000000ffff937224 */ /* 0x000fe200078e00d8 */
[----:B------:R-:W-:Y:S01]  /*13e70*/  MOV R216, R146 ;  /* 0x0000009200d87202 */ /* 0x000fe20000000f00 */
[----:B------:R-:W-:-:S07]  /*13e80*/  IMAD.MOV.U32 R148, RZ, RZ, RZ ;  /* 0x000000ffff947224 */ /* 0x000fce00078e00ff */
.L_x_26774:
[----:B------:R-:W-:Y:S05]  /*13e90*/  BSYNC.RECONVERGENT B3 ;  /* 0x0000000000037941 */ /* 0x000fea0003800200 */
.L_x_26773:
        /* <DEDUP_REMOVED lines=11> */
.L_x_26772:
[----:B------:R-:W-:Y:S05]  /*13f50*/  BSYNC.RECONVERGENT B2 ;  /* 0x0000000000027941 */ /* 0x000fea0003800200 */
.L_x_26771:
        /* <DEDUP_REMOVED lines=17> */
.L_x_26782:
        /* <DEDUP_REMOVED lines=13> */
.L_x_26784:
[----:B------:R-:W-:Y:S05]  /*14140*/  BSYNC.RECONVERGENT B4 ;  /* 0x0000000000047941 */ /* 0x000fea0003800200 */
.L_x_26783:
        /* <DEDUP_REMOVED lines=60> */
.L_x_26781:
[----:B------:R-:W-:Y:S05]  /*14510*/  BSYNC.RECONVERGENT B3 ;  /* 0x0000000000037941 */ /* 0x000fea0003800200 */
.L_x_26780:
        /* <DEDUP_REMOVED lines=12> */
.L_x_26779:
[----:B------:R-:W-:Y:S05]  /*145e0*/  BSYNC.RECONVERGENT B2 ;  /* 0x0000000000027941 */ /* 0x000fea0003800200 */
.L_x_26778:
        /* <DEDUP_REMOVED lines=17> */
.L_x_26789:
        /* <DEDUP_REMOVED lines=13> */
.L_x_26791:
[----:B------:R-:W-:Y:S05]  /*147d0*/  BSYNC.RECONVERGENT B4 ;  /* 0x0000000000047941 */ /* 0x000fea0003800200 */
.L_x_26790:
        /* <DEDUP_REMOVED lines=60> */
.L_x_26788:
[----:B------:R-:W-:Y:S05]  /*14ba0*/  BSYNC.RECONVERGENT B3 ;  /* 0x0000000000037941 */ /* 0x000fea0003800200 */
.L_x_26787:
        /* <DEDUP_REMOVED lines=11> */
.L_x_26786:
[----:B------:R-:W-:Y:S05]  /*14c60*/  BSYNC.RECONVERGENT B2 ;  /* 0x0000000000027941 */ /* 0x000fea0003800200 */
.L_x_26785:
        /* <DEDUP_REMOVED lines=17> */
.L_x_26796:
        /* <DEDUP_REMOVED lines=13> */
.L_x_26798:
[----:B------:R-:W-:Y:S05]  /*14e50*/  BSYNC.RECONVERGENT B4 ;  /* 0x0000000000047941 */ /* 0x000fea0003800200 */
.L_x_26797:
        /* <DEDUP_REMOVED lines=56> */
[----:B------:R-:W-:-:S03]  /*151e0*/  LOP3.LUT R6, R5, R6, R199, 0x96, !PT ;  /* 0x0000000605067212 */ /* 0x000fc600078e96c7 */
[----:B------:R-:W-:Y:S02]  /*151f0*/  VIADD R5, R201, 0x96a522ad ;  /* 0x96a522adc9057836 */ /* 0x000fe40000000000 */
[----:B------:R-:W-:-:S03]  /*15200*/  IMAD.MOV.U32 R216, RZ, RZ, R150 ;  /* 0x000000ffffd87224 */ /* 0x000fc600078e0096 */
[----:B------:R-:W-:-:S07]  /*15210*/  LOP3.LUT R5, R5, R212, R151, 0x96, !PT ;  /* 0x000000d405057212 */ /* 0x000fce00078e9697 */
.L_x_26795:
[----:B------:R-:W-:Y:S05]  /*15220*/  BSYNC.RECONVERGENT B3 ;  /* 0x0000000000037941 */ /* 0x000fea0003800200 */
.L_x_26794:
        /* <DEDUP_REMOVED lines=12> */
.L_x_26793:
[----:B------:R-:W-:Y:S05]  /*152f0*/  BSYNC.RECONVERGENT B2 ;  /* 0x0000000000027941 */ /* 0x000fea0003800200 */
.L_x_26792:
        /* <DEDUP_REMOVED lines=17> */
.L_x_26803:
        /* <DEDUP_REMOVED lines=13> */
.L_x_26805:
[----:B------:R-:W-:Y:S05]  /*154e0*/  BSYNC.RECONVERGENT B4 ;  /* 0x0000000000047941 */ /* 0x000fea0003800200 */
.L_x_26804:
[----:B------:R-:W-:Y:S01]  /*154f0*/  LOP3.LUT R150, R197, R199, R201, 0x96, !PT ;  /* 0x000000c7c5967212 */ /* 0x000fe200078e96c9 */
[----:B------:R-:W-:Y:S01]  /*15500*/  IMAD.WIDE.U32 R6, R0, -0x326172a9, RZ ;  /* 0xcd9e8d5700067825 */ /* 0x000fe200078e00ff */
[----:B------:R-:W-:-:S03]  /*15510*/  IADD3 R5, PT, PT, R201, -0x4498517b, RZ ;  /* 0xbb67ae85c9057810 */ /* 0x000fc60007ffe0ff */
[----:B------:R-:W-:Y:S01]  /*15520*/  VIADD R199, R200, 0x9e3779b9 ;  /* 0x9e3779b9c8c77836 */ /* 0x000fe20000000000 */
[----:B------:R-:W-:Y:S01]  /*15530*/  LOP3.LUT R7, R8, R7, R200, 0x96, !PT ;  /* 0x0000000708077212 */ /* 0x000fe200078e96c8 */
[----:B------:R-:W-:-:S04]  /*15540*/  IMAD.WIDE.U32 R150, R150, -0x326172a9, RZ ;  /* 0xcd9e8d5796967825 */ /* 0x000fc800078e00ff */
[----:B0-----:R-:W-:Y:S01]  /*15550*/  VIADD R212, R200, 0x5384540f ;  /* 0x5384540fc8d47836 */ /* 0x001fe20000000000 */
        /* <DEDUP_REMOVED lines=53> */
.L_x_26802:
[----:B------:R-:W-:Y:S05]  /*158b0*/  BSYNC.RECONVERGENT B3 ;  /* 0x0000000000037941 */ /* 0x000fea0003800200 */
.L_x_26801:
        /* <DEDUP_REMOVED lines=11> */
.L_x_26800:
[----:B------:R-:W-:Y:S05]  /*15970*/  BSYNC.RECONVERGENT B2 ;  /* 0x0000000000027941 */ /* 0x000fea0003800200 */
.L_x_26799:
        /* <DEDUP_REMOVED lines=16> */
.L_x_26808:
        /* <DEDUP_REMOVED lines=13> */
.L_x_26810:
[----:B------:R-:W-:Y:S05]  /*15b50*/  BSYNC.RECONVERGENT B3 ;  /* 0x0000000000037941 */ /* 0x000fea0003800200 */
.L_x_26809:
        /* <DEDUP_REMOVED lines=60> */
.L_x_26807:
[----:B------:R-:W-:Y:S05]  /*15f20*/  BSYNC.RECONVERGENT B2 ;  /* 0x0000000000027941 */ /* 0x000fea0003800200 */
.L_x_26806:
        /* <DEDUP_REMOVED lines=12> */
.L_x_26751:
[----:B------:R-:W-:Y:S05]  /*15ff0*/  BSYNC.RECONVERGENT B0 ;  /* 0x0000000000007941 */ /* 0x000fea0003800200 */
.L_x_26700:
[----:B0-----:R-:W0:Y:S01]  /*16000*/  LDC.64 R212, c[0x0][0x3a8] ;  /* 0x0000ea00ffd47b82 */ /* 0x001e220000000a00 */
[----:B------:R-:W-:Y:S01]  /*16010*/  BSSY.RECONVERGENT B0, `(.L_x_26811) ;  /* 0x000001a000007945 */ /* 0x000fe20003800200 */
[----:B------:R-:W-:Y:S01]  /*16020*/  MOV R199, R216 ;  /* 0x000000d800c77202 */ /* 0x000fe20000000f00 */
        /* <DEDUP_REMOVED lines=24> */
.L_x_26812:
[----:B------:R-:W-:Y:S05]  /*161b0*/  BSYNC.RECONVERGENT B0 ;  /* 0x0000000000007941 */ /* 0x000fea0003800200 */
.L_x_26811:
[----:B------:R-:W-:Y:S01]  /*161c0*/  IADD3 R195, PT, PT, R195, 0x20, RZ ;  /* 0x00000020c3c37810 */ /* 0x000fe20007ffe0ff */
[----:B------:R-:W-:-:S07]  /*161d0*/  VIADD R194, R194, 0x20 ;  /* 0x00000020c2c27836 */ /* 0x000fce0000000000 */
.L_x_26699:
[----:B------:R-:W-:Y:S05]  /*161e0*/  BSYNC.RECONVERGENT B1 ;  /* 0x0000000000017941 */ /* 0x000fea0003800200 */
.L_x_26698:
        /* <DEDUP_REMOVED lines=18> */
[----:B-1----:R-:W-:Y:S01]  /*16310*/  MOV R216, R199 ;  /* 0x000000c700d87202 */ /* 0x002fe20000000f00 */
[----:B------:R-:W-:Y:S01]  /*16320*/  IMAD.MOV.U32 R154, RZ, RZ, R7 ;  /* 0x000000ffff9a7224 */ /* 0x000fe200078e0007 */
[----:B--2--5:R-:W-:-:S09]  /*16330*/  MOV R152, R120 ;  /* 0x0000007800987202 */ /* 0x024fd20000000f00 */
        /* <DEDUP_REMOVED lines=17> */
.L_x_26821:
        /* <DEDUP_REMOVED lines=13> */
.L_x_26823:
[----:B------:R-:W-:Y:S05]  /*16520*/  BSYNC.RECONVERGENT B4 ;  /* 0x0000000000047941 */ /* 0x000fea0003800200 */
.L_x_26822:
        /* <DEDUP_REMOVED lines=60> */
.L_x_26820:
[----:B------:R-:W-:Y:S05]  /*168f0*/  BSYNC.RECONVERGENT B3 ;  /* 0x0000000000037941 */ /* 0x000fea0003800200 */
.L_x_26819:
        /* <DEDUP_REMOVED lines=11> */
.L_x_26818:
[----:B------:R-:W-:Y:S05]  /*169b0*/  BSYNC.RECONVERGENT B2 ;  /* 0x0000000000027941 */ /* 0x000fea0003800200 */
.L_x_26817:
[----:B------:R-:W-:Y:S01]  /*169c0*/  BSSY.RECONVERGENT B2, `(.L_x_26824) ;  /* 0x0000068000027945 */ /* 0x000fe20003800200 */
[----:B------:R-:W-:Y:S01]  /*169d0*/  IMAD.MOV.U32 R7, RZ, RZ, R154 ;  /* 0x000000ffff077224 */ /* 0x000fe200078e009a */
[----:B------:R-:W-:Y:S02]  /*169e0*/  MOV R153, R121 ;  /* 0x0000007900997202 */ /* 0x000fe40000000f00 */
        /* <DEDUP_REMOVED lines=14> */
.L_x_26828:
        /* <DEDUP_REMOVED lines=13> */
.L_x_26830:
[----:B------:R-:W-:Y:S05]  /*16ba0*/  BSYNC.RECONVERGENT B4 ;  /* 0x0000000000047941 */ /* 0x000fea0003800200 */
.L_x_26829:
        /* <DEDUP_REMOVED lines=60> */
.L_x_26827:
[----:B------:R-:W-:Y:S05]  /*16f70*/  BSYNC.RECONVERGENT B3 ;  /* 0x0000000000037941 */ /* 0x000fea0003800200 */
.L_x_26826:
        /* <DEDUP_REMOVED lines=11> */
[----:B------:R-:W-:-:S07]  /*17030*/  FFMA.FTZ R153, R153, R154, R121 ;  /* 0x0000009a99997223 */ /* 0x000fce0000010079 */
.L_x_26825:
[----:B------:R-:W-:Y:S05]  /*17040*/  BSYNC.RECONVERGENT B2 ;  /* 0x0000000000027941 */ /* 0x000fea0003800200 */
.L_x_26824:
[----:B------:R-:W-:Y:S01]  /*17050*/  BSSY.RECONVERGENT B2, `(.L_x_26831) ;  /* 0x0000067000027945 */ /* 0x000fe20003800200 */
[----:B------:R-:W-:Y:S01]  /*17060*/  MOV R156, R7 ;  /* 0x00000007009c7202 */ /* 0x000fe20000000f00 */
[----:B------:R-:W-:Y:S02]  /*17070*/  IMAD.MOV.U32 R154, RZ, RZ, R122 ;  /* 0x000000ffff9a7224 */ /* 0x000fe400078e007a */
        /* <DEDUP_REMOVED lines=14> */
.L_x_26835:
        /* <DEDUP_REMOVED lines=13> */
.L_x_26837:
[----:B------:R-:W-:Y:S05]  /*17230*/  BSYNC.RECONVERGENT B4 ;  /* 0x0000000000047941 */ /* 0x000fea0003800200 */
.L_x_26836:
        /* <DEDUP_REMOVED lines=60> */
.L_x_26834:
[----:B------:R-:W-:Y:S05]  /*17600*/  BSYNC.RECONVERGENT B3 ;  /* 0x0000000000037941 */ /* 0x000fea0003800200 */
.L_x_26833:
        /* <DEDUP_REMOVED lines=11> */
.L_x_26832:
[----:B------:R-:W-:Y:S05]  /*176c0*/  BSYNC.RECONVERGENT B2 ;  /* 0x0000000000027941 */ /* 0x000fea0003800200 */
.L_x_26831:
        /* <DEDUP_REMOVED lines=17> */
.L_x_26842:
        /* <DEDUP_REMOVED lines=13> */
.L_x_26844:
[----:B------:R-:W-:Y:S05]  /*178b0*/  BSYNC.RECONVERGENT B4 ;  /* 0x0000000000047941 */ /* 0x000fea0003800200 */
.L_x_26843:
        /* <DEDUP_REMOVED lines=60> */
.L_x_26841:
[----:B------:R-:W-:Y:S05]  /*17c80*/  BSYNC.RECONVERGENT B3 ;  /* 0x0000000000037941 */ /* 0x000fea0003800200 */
.L_x_26840:
        /* <DEDUP_REMOVED lines=12> */
.L_x_26839:
[----:B------:R-:W-:Y:S05]  /*17d50*/  BSYNC.RECONVERGENT B2 ;  /* 0x0000000000027941 */ /* 0x000fea0003800200 */
.L_x_26838:
        /* <DEDUP_REMOVED lines=17> */
.L_x_26849:
        /* <DEDUP_REMOVED lines=13> */
.L_x_26851:
[----:B------:R-:W-:Y:S05]  /*17f40*/  BSYNC.RECONVERGENT B4 ;  /* 0x0000000000047941 */ /* 0x000fea0003800200 */
.L_x_26850:
        /* <DEDUP_REMOVED lines=60> */
.L_x_26848:
[----:B------:R-:W-:Y:S05]  /*18310*/  BSYNC.RECONVERGENT B3 ;  /* 0x0000000000037941 */ /* 0x000fea0003800200 */
.L_x_26847:
        /* <DEDUP_REMOVED lines=11> */
.L_x_26846:
[----:B------:R-:W-:Y:S05]  /*183d0*/  BSYNC.RECONVERGENT B2 ;  /* 0x0000000000027941 */ /* 0x000fea0003800200 */
.L_x_26845:
        /* <DEDUP_REMOVED lines=17> */
.L_x_26856:
        /* <DEDUP_REMOVED lines=13> */
.L_x_26858:
[----:B------:R-:W-:Y:S05]  /*185c0*/  BSYNC.RECONVERGENT B4 ;  /* 0x0000000000047941 */ /* 0x000fea0003800200 */
.L_x_26857:
        /* <DEDUP_REMOVED lines=60> */
.L_x_26855:
[----:B------:R-:W-:Y:S05]  /*18990*/  BSYNC.RECONVERGENT B3 ;  /* 0x0000000000037941 */ /* 0x000fea0003800200 */
.L_x_26854:
        /* <DEDUP_REMOVED lines=12> */
.L_x_26853:
[----:B------:R-:W-:Y:S05]  /*18a60*/  BSYNC.RECONVERGENT B2 ;  /* 0x0000000000027941 */ /* 0x000fea0003800200 */
.L_x_26852:
        /* <DEDUP_REMOVED lines=17> */
.L_x_26863:
        /* <DEDUP_REMOVED lines=13> */
.L_x_26865:
[----:B------:R-:W-:Y:S05]  /*18c50*/  BSYNC.RECONVERGENT B4 ;  /* 0x0000000000047941 */ /* 0x000fea0003800200 */
.L_x_26864:
        /* <DEDUP_REMOVED lines=60> */
.L_x_26862:
[----:B------:R-:W-:Y:S05]  /*19020*/  BSYNC.RECONVERGENT B3 ;  /* 0x0000000000037941 */ /* 0x000fea0003800200 */
.L_x_26861:
        /* <DEDUP_REMOVED lines=11> */
.L_x_26860:
[----:B------:R-:W-:Y:S05]  /*190e0*/  BSYNC.RECONVERGENT B2 ;  /* 0x0000000000027941 */ /* 0x000fea0003800200 */
.L_x_26859:
        /* <DEDUP_REMOVED lines=16> */
.L_x_26869:
        /* <DEDUP_REMOVED lines=13> */
.L_x_26871:
[----:B------:R-:W-:Y:S05]  /*192c0*/  BSYNC.RECONVERGENT B3 ;  /* 0x0000000000037941 */ /* 0x000fea0003800200 */
.L_x_26870:
        /* <DEDUP_REMOVED lines=60> */
.L_x_26868:
[----:B------:R-:W-:Y:S05]  /*19690*/  BSYNC.RECONVERGENT B2 ;  /* 0x0000000000027941 */ /* 0x000fea0003800200 */
.L_x_26867:
        /* <DEDUP_REMOVED lines=13> */
.L_x_26816:
        /* <DEDUP_REMOVED lines=21> */
.L_x_26876:
        /* <DEDUP_REMOVED lines=13> */
.L_x_26878:
[----:B------:R-:W-:Y:S05]  /*19990*/  BSYNC.RECONVERGENT B4 ;  /* 0x0000000000047941 */ /* 0x000fea0003800200 */
.L_x_26877:
        /* <DEDUP_REMOVED lines=60> */
.L_x_26875:
[----:B------:R-:W-:Y:S05]  /*19d60*/  BSYNC.RECONVERGENT B3 ;  /* 0x0000000000037941 */ /* 0x000fea0003800200 */
.L_x_26874:
        /* <DEDUP_REMOVED lines=11> */
.L_x_26873:
[----:B------:R-:W-:Y:S05]  /*19e20*/  BSYNC.RECONVERGENT B2 ;  /* 0x0000000000027941 */ /* 0x000fea0003800200 */
.L_x_26872:
        /* <DEDUP_REMOVED lines=17> */
.L_x_26883:
        /* <DEDUP_REMOVED lines=13> */
.L_x_26885:
[----:B------:R-:W-:Y:S05]  /*1a010*/  BSYNC.RECONVERGENT B4 ;  /* 0x0000000000047941 */ /* 0x000fea0003800200 */
.L_x_26884:
        /* <DEDUP_REMOVED lines=60> */
.L_x_26882:
[----:B------:R-:W-:Y:S05]  /*1a3e0*/  BSYNC.RECONVERGENT B3 ;  /* 0x0000000000037941 */ /* 0x000fea0003800200 */
.L_x_26881:
        /* <DEDUP_REMOVED lines=12> */
.L_x_26880:
[----:B------:R-:W-:Y:S05]  /*1a4b0*/  BSYNC.RECONVERGENT B2 ;  /* 0x0000000000027941 */ /* 0x000fea0003800200 */
.L_x_26879:
        /* <DEDUP_REMOVED lines=17> */
.L_x_26890:
        /* <DEDUP_REMOVED lines=13> */
.L_x_26892:
[----:B------:R-:W-:Y:S05]  /*1a6a0*/  BSYNC.RECONVERGENT B4 ;  /* 0x0000000000047941 */ /* 0x000fea0003800200 */
.L_x_26891:
        /* <DEDUP_REMOVED lines=60> */
.L_x_26889:
[----:B------:R-:W-:Y:S05]  /*1aa70*/  BSYNC.RECONVERGENT B3 ;  /* 0x0000000000037941 */ /* 0x000fea0003800200 */
.L_x_26888:
        /* <DEDUP_REMOVED lines=11> */
.L_x_26887:
[----:B------:R-:W-:Y:S05]  /*1ab30*/  BSYNC.RECONVERGENT B2 ;  /* 0x0000000000027941 */ /* 0x000fea0003800200 */
.L_x_26886:
        /* <DEDUP_REMOVED lines=17> */
.L_x_26897:
        /* <DEDUP_REMOVED lines=13> */
.L_x_26899:
[----:B------:R-:W-:Y:S05]  /*1ad20*/  BSYNC.RECONVERGENT B4 ;  /* 0x0000000000047941 */ /* 0x000fea0003800200 */
.L_x_26898:
        /* <DEDUP_REMOVED lines=60> */
.L_x_26896:
[----:B------:R-:W-:Y:S05]  /*1b0f0*/  BSYNC.RECONVERGENT B3 ;  /* 0x0000000000037941 */ /* 0x000fea0003800200 */
.L_x_26895:
        /* <DEDUP_REMOVED lines=12> */
.L_x_26894:
[----:B------:R-:W-:Y:S05]  /*1b1c0*/  BSYNC.RECONVERGENT B2 ;  /* 0x0000000000027941 */ /* 0x000fea0003800200 */
.L_x_26893:
        /* <DEDUP_REMOVED lines=17> */
.L_x_26904:
        /* <DEDUP_REMOVED lines=13> */
.L_x_26906:
[----:B------:R-:W-:Y:S05]  /*1b3b0*/  BSYNC.RECONVERGENT B4 ;  /* 0x0000000000047941 */ /* 0x000fea0003800200 */
.L_x_26905:
        /* <DEDUP_REMOVED lines=60> */
.L_x_26903:
[----:B------:R-:W-:Y:S05]  /*1b780*/  BSYNC.RECONVERGENT B3 ;  /* 0x0000000000037941 */ /* 0x000fea0003800200 */
.L_x_26902:
        /* <DEDUP_REMOVED lines=11> */
.L_x_26901:
[----:B------:R-:W-:Y:S05]  /*1b840*/  BSYNC.RECONVERGENT B2 ;  /* 0x0000000000027941 */ /* 0x000fea0003800200 */
.L_x_26900:
        /* <DEDUP_REMOVED lines=17> */
.L_x_26911:
        /* <DEDUP_REMOVED lines=13> */
.L_x_26913:
[----:B------:R-:W-:Y:S05]  /*1ba30*/  BSYNC.RECONVERGENT B4 ;  /* 0x0000000000047941 */ /* 0x000fea0003800200 */
.L_x_26912:
        /* <DEDUP_REMOVED lines=60> */
.L_x_26910:
[----:B------:R-:W-:Y:S05]  /*1be00*/  BSYNC.RECONVERGENT B3 ;  /* 0x0000000000037941 */ /* 0x000fea0003800200 */
.L_x_26909:
        /* <DEDUP_REMOVED lines=12> */
.L_x_26908:
[----:B------:R-:W-:Y:S05]  /*1bed0*/  BSYNC.RECONVERGENT B2 ;  /* 0x0000000000027941 */ /* 0x000fea0003800200 */
.L_x_26907:
        /* <DEDUP_REMOVED lines=17> */
.L_x_26918:
        /* <DEDUP_REMOVED lines=13> */
.L_x_26920:
[----:B------:R-:W-:Y:S05]  /*1c0c0*/  BSYNC.RECONVERGENT B4 ;  /* 0x0000000000047941 */ /* 0x000fea0003800200 */
.L_x_26919:
        /* <DEDUP_REMOVED lines=60> */
.L_x_26917:
[----:B------:R-:W-:Y:S05]  /*1c490*/  BSYNC.RECONVERGENT B3 ;  /* 0x0000000000037941 */ /* 0x000fea0003800200 */
.L_x_26916:
        /* <DEDUP_REMOVED lines=11> */
.L_x_26915:
[----:B------:R-:W-:Y:S05]  /*1c550*/  BSYNC.RECONVERGENT B2 ;  /* 0x0000000000027941 */ /* 0x000fea0003800200 */
.L_x_26914:
        /* <DEDUP_REMOVED lines=16> */
.L_x_26923:
        /* <DEDUP_REMOVED lines=13> */
.L_x_26925:
[----:B------:R-:W-:Y:S05]  /*1c730*/  BSYNC.RECONVERGENT B3 ;  /* 0x0000000000037941 */ /* 0x000fea0003800200 */
.L_x_26924:
        /* <DEDUP_REMOVED lines=60> */
.L_x_26922:
[----:B------:R-:W-:Y:S05]  /*1cb00*/  BSYNC.RECONVERGENT B2 ;  /* 0x0000000000027941 */ /* 0x000fea0003800200 */
.L_x_26921:
        /* <DEDUP_REMOVED lines=12> */
.L_x_26866:
[----:B------:R-:W-:Y:S05]  /*1cbd0*/  BSYNC.RECONVERGENT B0 ;  /* 0x0000000000007941 */ /* 0x000fea0003800200 */
.L_x_26815:
        /* <DEDUP_REMOVED lines=27> */
.L_x_26927:
[----:B------:R-:W-:Y:S05]  /*1cd90*/  BSYNC.RECONVERGENT B0 ;  /* 0x0000000000007941 */ /* 0x000fea0003800200 */
.L_x_26926:
[----:B------:R-:W-:Y:S01]  /*1cda0*/  IADD3 R195, PT, PT, R195, 0x20, RZ ;  /* 0x00000020c3c37810 */ /* 0x000fe20007ffe0ff */
[----:B------:R-:W-:-:S07]  /*1cdb0*/  VIADD R194, R194, 0x20 ;  /* 0x00000020c2c27836 */ /* 0x000fce0000000000 */
.L_x_26814:
[----:B------:R-:W-:Y:S05]  /*1cdc0*/  BSYNC.RECONVERGENT B1 ;  /* 0x0000000000017941 */ /* 0x000fea0003800200 */
.L_x_26813:
        /* <DEDUP_REMOVED lines=38> */
.L_x_26936:
        /* <DEDUP_REMOVED lines=13> */
.L_x_26938:
[----:B------:R-:W-:Y:S05]  /*1d100*/  BSYNC.RECONVERGENT B4 ;  /* 0x0000000000047941 */ /* 0x000fea0003800200 */
.L_x_26937:
        /* <DEDUP_REMOVED lines=60> */
.L_x_26935:
[----:B------:R-:W-:Y:S05]  /*1d4d0*/  BSYNC.RECONVERGENT B3 ;  /* 0x0000000000037941 */ /* 0x000fea0003800200 */
.L_x_26934:
        /* <DEDUP_REMOVED lines=11> */
.L_x_26933:
[----:B------:R-:W-:Y:S05]  /*1d590*/  BSYNC.RECONVERGENT B2 ;  /* 0x0000000000027941 */ /* 0x000fea0003800200 */
.L_x_26932:
        /* <DEDUP_REMOVED lines=17> */
.L_x_26943:
        /* <DEDUP_REMOVED lines=13> */
.L_x_26945:
[----:B------:R-:W-:Y:S05]  /*1d780*/  BSYNC.RECONVERGENT B4 ;  /* 0x0000000000047941 */ /* 0x000fea0003800200 */
.L_x_26944:
        /* <DEDUP_REMOVED lines=60> */
.L_x_26942:
[----:B------:R-:W-:Y:S05]  /*1db50*/  BSYNC.RECONVERGENT B3 ;  /* 0x0000000000037941 */ /* 0x000fea0003800200 */
.L_x_26941:
        /* <DEDUP_REMOVED lines=12> */
.L_x_26940:
[----:B------:R-:W-:Y:S05]  /*1dc20*/  BSYNC.RECONVERGENT B2 ;  /* 0x0000000000027941 */ /* 0x000fea0003800200 */
.L_x_26939:
        /* <DEDUP_REMOVED lines=17> */
.L_x_26950:
        /* <DEDUP_REMOVED lines=13> */
.L_x_26952:
[----:B------:R-:W-:Y:S05]  /*1de10*/  BSYNC.RECONVERGENT B4 ;  /* 0x0000000000047941 */ /* 0x000fea0003800200 */
.L_x_26951:
        /* <DEDUP_REMOVED lines=60> */
.L_x_26949:
[----:B------:R-:W-:Y:S05]  /*1e1e0*/  BSYNC.RECONVERGENT B3 ;  /* 0x0000000000037941 */ /* 0x000fea0003800200 */
.L_x_26948:
        /* <DEDUP_REMOVED lines=11> */
.L_x_26947:
[----:B------:R-:W-:Y:S05]  /*1e2a0*/  BSYNC.RECONVERGENT B2 ;  /* 0x0000000000027941 */ /* 0x000fea0003800200 */
.L_x_26946:
        /* <DEDUP_REMOVED lines=17> */
.L_x_26957:
        /* <DEDUP_REMOVED lines=13> */
.L_x_26959:
[----:B------:R-:W-:Y:S05]  /*1e490*/  BSYNC.RECONVERGENT B4 ;  /* 0x0000000000047941 */ /* 0x000fea0003800200 */
.L_x_26958:
        /* <DEDUP_REMOVED lines=60> */
.L_x_26956:
[----:B------:R-:W-:Y:S05]  /*1e860*/  BSYNC.RECONVERGENT B3 ;  /* 0x0000000000037941 */ /* 0x000fea0003800200 */
.L_x_26955:
        /* <DEDUP_REMOVED lines=12> */
.L_x_26954:
[----:B------:R-:W-:Y:S05]  /*1e930*/  BSYNC.RECONVERGENT B2 ;  /* 0x0000000000027941 */ /* 0x000fea0003800200 */
.L_x_26953:
        /* <DEDUP_REMOVED lines=17> */
.L_x_26964:
        /* <DEDUP_REMOVED lines=13> */
.L_x_26966:
[----:B------:R-:W-:Y:S05]  /*1eb20*/  BSYNC.RECONVERGENT B4 ;  /* 0x0000000000047941 */ /* 0x000fea0003800200 */
.L_x_26965:
        /* <DEDUP_REMOVED lines=60> */
.L_x_26963:
[----:B------:R-:W-:Y:S05]  /*1eef0*/  BSYNC.RECONVERGENT B3 ;  /* 0x0000000000037941 */ /* 0x000fea0003800200 */
.L_x_26962:
        /* <DEDUP_REMOVED lines=11> */
.L_x_26961:
[----:B------:R-:W-:Y:S05]  /*1efb0*/  BSYNC.RECONVERGENT B2 ;  /* 0x0000000000027941 */ /* 0x000fea0003800200 */
.L_x_26960:
        /* <DEDUP_REMOVED lines=17> */
.L_x_26971:
        /* <DEDUP_REMOVED lines=13> */
.L_x_26973:
[----:B------:R-:W-:Y:S05]  /*1f1a0*/  BSYNC.RECONVERGENT B4 ;  /* 0x0000000000047941 */ /* 0x000fea0003800200 */
.L_x_26972:
        /* <DEDUP_REMOVED lines=60> */
.L_x_26970:
[----:B------:R-:W-:Y:S05]  /*1f570*/  BSYNC.RECONVERGENT B3 ;  /* 0x0000000000037941 */ /* 0x000fea0003800200 */
.L_x_26969:
        /* <DEDUP_REMOVED lines=12> */
.L_x_26968:
[----:B------:R-:W-:Y:S05]  /*1f640*/  BSYNC.RECONVERGENT B2 ;  /* 0x0000000000027941 */ /* 0x000fea0003800200 */
.L_x_26967:
        /* <DEDUP_REMOVED lines=17> */
.L_x_26978:
        /* <DEDUP_REMOVED lines=13> */
.L_x_26980:
[----:B------:R-:W-:Y:S05]  /*1f830*/  BSYNC.RECONVERGENT B4 ;  /* 0x0000000000047941 */ /* 0x000fea0003800200 */
.L_x_26979:
        /* <DEDUP_REMOVED lines=60> */
.L_x_26977:
[----:B------:R-:W-:Y:S05]  /*1fc00*/  BSYNC.RECONVERGENT B3 ;  /* 0x0000000000037941 */ /* 0x000fea0003800200 */
.L_x_26976:
        /* <DEDUP_REMOVED lines=11> */
.L_x_26975:
[----:B------:R-:W-:Y:S05]  /*1fcc0*/  BSYNC.RECONVERGENT B2 ;  /* 0x0000000000027941 */ /* 0x000fea0003800200 */
.L_x_26974:
        /* <DEDUP_REMOVED lines=16> */
.L_x_26984:
        /* <DEDUP_REMOVED lines=13> */
.L_x_26986:
[----:B------:R-:W-:Y:S05]  /*1fea0*/  BSYNC.RECONVERGENT B3 ;  /* 0x0000000000037941 */ /* 0x000fea0003800200 */
.L_x_26985:
        /* <DEDUP_REMOVED lines=60> */
.L_x_26983:
[----:B------:R-:W-:Y:S05]  /*20270*/  BSYNC.RECONVERGENT B2 ;  /* 0x0000000000027941 */ /* 0x000fea0003800200 */
.L_x_26982:
        /* <DEDUP_REMOVED lines=13> */
.L_x_26931:
        /* <DEDUP_REMOVED lines=21> */
.L_x_26991:
        /* <DEDUP_REMOVED lines=13> */
.L_x_26993:
[----:B------:R-:W-:Y:S05]  /*20570*/  BSYNC.RECONVERGENT B4 ;  /* 0x0000000000047941 */ /* 0x000fea0003800200 */
.L_x_26992:
        /* <DEDUP_REMOVED lines=60> */
.L_x_26990:
[----:B------:R-:W-:Y:S05]  /*20940*/  BSYNC.RECONVERGENT B3 ;  /* 0x0000000000037941 */ /* 0x000fea0003800200 */
.L_x_26989:
        /* <DEDUP_REMOVED lines=11> */
.L_x_26988:
[----:B------:R-:W-:Y:S05]  /*20a00*/  BSYNC.RECONVERGENT B2 ;  /* 0x0000000000027941 */ /* 0x000fea0003800200 */
.L_x_26987:
        /* <DEDUP_REMOVED lines=17> */
.L_x_26998:
        /* <DEDUP_REMOVED lines=13> */
.L_x_27000:
[----:B------:R-:W-:Y:S05]  /*20bf0*/  BSYNC.RECONVERGENT B4 ;  /* 0x0000000000047941 */ /* 0x000fea0003800200 */
.L_x_26999:
        /* <DEDUP_REMOVED lines=60> */
.L_x_26997:
[----:B------:R-:W-:Y:S05]  /*20fc0*/  BSYNC.RECONVERGENT B3 ;  /* 0x0000000000037941 */ /* 0x000fea0003800200 */
.L_x_26996:
        /* <DEDUP_REMOVED lines=12> */
.L_x_26995:
[----:B------:R-:W-:Y:S05]  /*21090*/  BSYNC.RECONVERGENT B2 ;  /* 0x0000000000027941 */ /* 0x000fea0003800200 */
.L_x_26994:
        /* <DEDUP_REMOVED lines=17> */
.L_x_27005:
        /* <DEDUP_REMOVED lines=13> */
.L_x_27007:
[----:B------:R-:W-:Y:S05]  /*21280*/  BSYNC.RECONVERGENT B4 ;  /* 0x0000000000047941 */ /* 0x000fea0003800200 */
.L_x_27006:
        /* <DEDUP_REMOVED lines=60> */
.L_x_27004:
[----:B------:R-:W-:Y:S05]  /*21650*/  BSYNC.RECONVERGENT B3 ;  /* 0x0000000000037941 */ /* 0x000fea0003800200 */
.L_x_27003:
        /* <DEDUP_REMOVED lines=11> */
.L_x_27002:
[----:B------:R-:W-:Y:S05]  /*21710*/  BSYNC.RECONVERGENT B2 ;  /* 0x0000000000027941 */ /* 0x000fea0003800200 */
.L_x_27001:
        /* <DEDUP_REMOVED lines=17> */
.L_x_27012:
        /* <DEDUP_REMOVED lines=13> */
.L_x_27014:
[----:B------:R-:W-:Y:S05]  /*21900*/  BSYNC.RECONVERGENT B4 ;  /* 0x0000000000047941 */ /* 0x000fea0003800200 */
.L_x_27013:
        /* <DEDUP_REMOVED lines=60> */
.L_x_27011:
[----:B------:R-:W-:Y:S05]  /*21cd0*/  BSYNC.RECONVERGENT B3 ;  /* 0x0000000000037941 */ /* 0x000fea0003800200 */
.L_x_27010:
        /* <DEDUP_REMOVED lines=12> */
.L_x_27009:
[----:B------:R-:W-:Y:S05]  /*21da0*/  BSYNC.RECONVERGENT B2 ;  /* 0x0000000000027941 */ /* 0x000fea0003800200 */
.L_x_27008:
        /* <DEDUP_REMOVED lines=17> */
.L_x_27019:
        /* <DEDUP_REMOVED lines=13> */
.L_x_27021:
[----:B------:R-:W-:Y:S05]  /*21f90*/  BSYNC.RECONVERGENT B4 ;  /* 0x0000000000047941 */ /* 0x000fea0003800200 */
.L_x_27020:
        /* <DEDUP_REMOVED lines=60> */
.L_x_27018:
[----:B------:R-:W-:Y:S05]  /*22360*/  BSYNC.RECONVERGENT B3 ;  /* 0x0000000000037941 */ /* 0x000fea0003800200 */
.L_x_27017:
        /* <DEDUP_REMOVED lines=11> */
.L_x_27016:
[----:B------:R-:W-:Y:S05]  /*22420*/  BSYNC.RECONVERGENT B2 ;  /* 0x0000000000027941 */ /* 0x000fea0003800200 */
.L_x_27015:
        /* <DEDUP_REMOVED lines=17> */
.L_x_27026:
        /* <DEDUP_REMOVED lines=13> */
.L_x_27028:
[----:B------:R-:W-:Y:S05]  /*22610*/  BSYNC.RECONVERGENT B4 ;  /* 0x0000000000047941 */ /* 0x000fea0003800200 */
.L_x_27027:
        /* <DEDUP_REMOVED lines=60> */
.L_x_27025:
[----:B------:R-:W-:Y:S05]  /*229e0*/  BSYNC.RECONVERGENT B3 ;  /* 0x0000000000037941 */ /* 0x000fea0003800200 */
.L_x_27024:
        /* <DEDUP_REMOVED lines=12> */
.L_x_27023:
[----:B------:R-:W-:Y:S05]  /*22ab0*/  BSYNC.RECONVERGENT B2 ;  /* 0x0000000000027941 */ /* 0x000fea0003800200 */
.L_x_27022:
        /* <DEDUP_REMOVED lines=17> */
.L_x_27033:
        /* <DEDUP_REMOVED lines=13> */
.L_x_27035:
[----:B------:R-:W-:Y:S05]  /*22ca0*/  BSYNC.RECONVERGENT B4 ;  /* 0x0000000000047941 */ /* 0x000fea0003800200 */
.L_x_27034:
        /* <DEDUP_REMOVED lines=60> */
.L_x_27032:
[----:B------:R-:W-:Y:S05]  /*23070*/  BSYNC.RECONVERGENT B3 ;  /* 0x0000000000037941 */ /* 0x000fea0003800200 */
.L_x_27031:
        /* <DEDUP_REMOVED lines=11> */
.L_x_27030:
[----:B------:R-:W-:Y:S05]  /*23130*/  BSYNC.RECONVERGENT B2 ;  /* 0x0000000000027941 */ /* 0x000fea0003800200 */
.L_x_27029:
        /* <DEDUP_REMOVED lines=16> */
.L_x_27038:
        /* <DEDUP_REMOVED lines=13> */
.L_x_27040:
[----:B------:R-:W-:Y:S05]  /*23310*/  BSYNC.RECONVERGENT B3 ;  /* 0x0000000000037941 */ /* 0x000fea0003800200 */
.L_x_27039:
        /* <DEDUP_REMOVED lines=60> */
.L_x_27037:
[----:B------:R-:W-:Y:S05]  /*236e0*/  BSYNC.RECONVERGENT B2 ;  /* 0x0000000000027941 */ /* 0x000fea0003800200 */
.L_x_27036:
        /* <DEDUP_REMOVED lines=12> */
.L_x_26981:
[----:B------:R-:W-:Y:S05]  /*237b0*/  BSYNC.RECONVERGENT B0 ;  /* 0x0000000000007941 */ /* 0x000fea0003800200 */
.L_x_26930:
        /* <DEDUP_REMOVED lines=27> */
.L_x_27042:
[----:B------:R-:W-:Y:S05]  /*23970*/  BSYNC.RECONVERGENT B0 ;  /* 0x0000000000007941 */ /* 0x000fea0003800200 */
.L_x_27041:
[----:B------:R-:W-:Y:S01]  /*23980*/  IADD3 R195, PT, PT, R195, 0x20, RZ ;  /* 0x00000020c3c37810 */ /* 0x000fe20007ffe0ff */
[----:B------:R-:W-:-:S07]  /*23990*/  VIADD R194, R194, 0x20 ;  /* 0x00000020c2c27836 */ /* 0x000fce0000000000 */
.L_x_26929:
[----:B------:R-:W-:Y:S05]  /*239a0*/  BSYNC.RECONVERGENT B1 ;  /* 0x0000000000017941 */ /* 0x000fea0003800200 */
.L_x_26928:
        /* <DEDUP_REMOVED lines=38> */
.L_x_27051:
        /* <DEDUP_REMOVED lines=13> */
.L_x_27053:
[----:B------:R-:W-:Y:S05]  /*23ce0*/  BSYNC.RECONVERGENT B4 ;  /* 0x0000000000047941 */ /* 0x000fea0003800200 */
.L_x_27052:
        /* <DEDUP_REMOVED lines=60> */
.L_x_27050:
[----:B------:R-:W-:Y:S05]  /*240b0*/  BSYNC.RECONVERGENT B3 ;  /* 0x0000000000037941 */ /* 0x000fea0003800200 */
.L_x_27049:
        /* <DEDUP_REMOVED lines=11> */
.L_x_27048:
[----:B------:R-:W-:Y:S05]  /*24170*/  BSYNC.RECONVERGENT B2 ;  /* 0x0000000000027941 */ /* 0x000fea0003800200 */
.L_x_27047:
        /* <DEDUP_REMOVED lines=17> */
.L_x_27058:
        /* <DEDUP_REMOVED lines=13> */
.L_x_27060:
[----:B------:R-:W-:Y:S05]  /*24360*/  BSYNC.RECONVERGENT B4 ;  /* 0x0000000000047941 */ /* 0x000fea0003800200 */
.L_x_27059:
        /* <DEDUP_REMOVED lines=60> */
.L_x_27057:
[----:B------:R-:W-:Y:S05]  /*24730*/  BSYNC.RECONVERGENT B3 ;  /* 0x0000000000037941 */ /* 0x000fea0003800200 */
.L_x_27056:
        /* <DEDUP_REMOVED lines=12> */
.L_x_27055:
[----:B------:R-:W-:Y:S05]  /*24800*/  BSYNC.RECONVERGENT B2 ;  /* 0x0000000000027941 */ /* 0x000fea0003800200 */
.L_x_27054:
        /* <DEDUP_REMOVED lines=17> */
.L_x_27065:
        /* <DEDUP_REMOVED lines=13> */
.L_x_27067:
[----:B------:R-:W-:Y:S05]  /*249f0*/  BSYNC.RECONVERGENT B4 ;  /* 0x0000000000047941 */ /* 0x000fea0003800200 */
.L_x_27066:
        /* <DEDUP_REMOVED lines=60> */
.L_x_27064:
[----:B------:R-:W-:Y:S05]  /*24dc0*/  BSYNC.RECONVERGENT B3 ;  /* 0x0000000000037941 */ /* 0x000fea0003800200 */
.L_x_27063:
        /* <DEDUP_REMOVED lines=11> */
.L_x_27062:
[----:B------:R-:W-:Y:S05]  /*24e80*/  BSYNC.RECONVERGENT B2 ;  /* 0x0000000000027941 */ /* 0x000fea0003800200 */
.L_x_27061:
        /* <DEDUP_REMOVED lines=17> */
.L_x_27072:
        /* <DEDUP_REMOVED lines=13> */
.L_x_27074:
[----:B------:R-:W-:Y:S05]  /*25070*/  BSYNC.RECONVERGENT B4 ;  /* 0x0000000000047941 */ /* 0x000fea0003800200 */
.L_x_27073:
        /* <DEDUP_REMOVED lines=60> */
.L_x_27071:
[----:B------:R-:W-:Y:S05]  /*25440*/  BSYNC.RECONVERGENT B3 ;  /* 0x0000000000037941 */ /* 0x000fea0003800200 */
.L_x_27070:
        /* <DEDUP_REMOVED lines=12> */
.L_x_27069:
[----:B------:R-:W-:Y:S05]  /*25510*/  BSYNC.RECONVERGENT B2 ;  /* 0x0000000000027941 */ /* 0x000fea0003800200 */
.L_x_27068:
        /* <DEDUP_REMOVED lines=17> */
.L_x_27079:
        /* <DEDUP_REMOVED lines=13> */
.L_x_27081:
[----:B------:R-:W-:Y:S05]  /*25700*/  BSYNC.RECONVERGENT B4 ;  /* 0x0000000000047941 */ /* 0x000fea0003800200 */
.L_x_27080:
        /* <DEDUP_REMOVED lines=60> */
.L_x_27078:
[----:B------:R-:W-:Y:S05]  /*25ad0*/  BSYNC.RECONVERGENT B3 ;  /* 0x0000000000037941 */ /* 0x000fea0003800200 */
.L_x_27077:
        /* <DEDUP_REMOVED lines=11> */
.L_x_27076:
[----:B------:R-:W-:Y:S05]  /*25b90*/  BSYNC.RECONVERGENT B2 ;  /* 0x0000000000027941 */ /* 0x000fea0003800200 */
.L_x_27075:
        /* <DEDUP_REMOVED lines=17> */
.L_x_27086:
        /* <DEDUP_REMOVED lines=13> */
.L_x_27088:
[----:B------:R-:W-:Y:S05]  /*25d80*/  BSYNC.RECONVERGENT B4 ;  /* 0x0000000000047941 */ /* 0x000fea0003800200 */
.L_x_27087:
        /* <DEDUP_REMOVED lines=60> */
.L_x_27085:
[----:B------:R-:W-:Y:S05]  /*26150*/  BSYNC.RECONVERGENT B3 ;  /* 0x0000000000037941 */ /* 0x000fea0003800200 */
.L_x_27084:
        /* <DEDUP_REMOVED lines=12> */
.L_x_27083:
[----:B------:R-:W-:Y:S05]  /*26220*/  BSYNC.RECONVERGENT B2 ;  /* 0x0000000000027941 */ /* 0x000fea0003800200 */
.L_x_27082:
        /* <DEDUP_REMOVED lines=17> */
.L_x_27093:
        /* <DEDUP_REMOVED lines=13> */
.L_x_27095:
[----:B------:R-:W-:Y:S05]  /*26410*/  BSYNC.RECONVERGENT B4 ;  /* 0x0000000000047941 */ /* 0x000fea0003800200 */
.L_x_27094:
        /* <DEDUP_REMOVED lines=60> */
.L_x_27092:
[----:B------:R-:W-:Y:S05]  /*267e0*/  BSYNC.RECONVERGENT B3 ;  /* 0x0000000000037941 */ /* 0x000fea0003800200 */
.L_x_27091:
        /* <DEDUP_REMOVED lines=11> */
.L_x_27090:
[----:B------:R-:W-:Y:S05]  /*268a0*/  BSYNC.RECONVERGENT B2 ;  /* 0x0000000000027941 */ /* 0x000fea0003800200 */
.L_x_27089:
        /* <DEDUP_REMOVED lines=16> */
.L_x_27099:
        /* <DEDUP_REMOVED lines=13> */
.L_x_27101:
[----:B------:R-:W-:Y:S05]  /*26a80*/  BSYNC.RECONVERGENT B3 ;  /* 0x0000000000037941 */ /* 0x000fea0003800200 */
.L_x_27100:
        /* <DEDUP_REMOVED lines=60> */
.L_x_27098:
[----:B------:R-:W-:Y:S05]  /*26e50*/  BSYNC.RECONVERGENT B2 ;  /* 0x0000000000027941 */ /* 0x000fea0003800200 */
.L_x_27097:
        /* <DEDUP_REMOVED lines=13> */
.L_x_27046:
        /* <DEDUP_REMOVED lines=21> */
.L_x_27106:
        /* <DEDUP_REMOVED lines=13> */
.L_x_27108:
[----:B------:R-:W-:Y:S05]  /*27150*/  BSYNC.RECONVERGENT B4 ;  /* 0x0000000000047941 */ /* 0x000fea0003800200 */
.L_x_27107:
        /* <DEDUP_REMOVED lines=60> */
.L_x_27105:
[----:B------:R-:W-:Y:S05]  /*27520*/  BSYNC.RECONVERGENT B3 ;  /* 0x0000000000037941 */ /* 0x000fea0003800200 */
.L_x_27104:
        /* <DEDUP_REMOVED lines=11> */
.L_x_27103:
[----:B------:R-:W-:Y:S05]  /*275e0*/  BSYNC.RECONVERGENT B2 ;  /* 0x0000000000027941 */ /* 0x000fea0003800200 */
.L_x_27102:
        /* <DEDUP_REMOVED lines=17> */
.L_x_27113:
        /* <DEDUP_REMOVED lines=13> */
.L_x_27115:
[----:B------:R-:W-:Y:S05]  /*277d0*/  BSYNC.RECONVERGENT B4 ;  /* 0x0000000000047941 */ /* 0x000fea0003800200 */
.L_x_27114:
        /* <DEDUP_REMOVED lines=60> */
.L_x_27112:
[----:B------:R-:W-:Y:S05]  /*27ba0*/  BSYNC.RECONVERGENT B3 ;  /* 0x0000000000037941 */ /* 0x000fea0003800200 */
.L_x_27111:
        /* <DEDUP_REMOVED lines=12> */
.L_x_27110:
[----:B------:R-:W-:Y:S05]  /*27c70*/  BSYNC.RECONVERGENT B2 ;  /* 0x0000000000027941 */ /* 0x000fea0003800200 */
.L_x_27109:
        /* <DEDUP_REMOVED lines=17> */
.L_x_27120:
        /* <DEDUP_REMOVED lines=13> */
.L_x_27122:
[----:B------:R-:W-:Y:S05]  /*27e60*/  BSYNC.RECONVERGENT B4 ;  /* 0x0000000000047941 */ /* 0x000fea0003800200 */
.L_x_27121:
        /* <DEDUP_REMOVED lines=60> */
.L_x_27119:
[----:B------:R-:W-:Y:S05]  /*28230*/  BSYNC.RECONVERGENT B3 ;  /* 0x0000000000037941 */ /* 0x000fea0003800200 */
.L_x_27118:
        /* <DEDUP_REMOVED lines=11> */
.L_x_27117:
[----:B------:R-:W-:Y:S05]  /*282f0*/  BSYNC.RECONVERGENT B2 ;  /* 0x0000000000027941 */ /* 0x000fea0003800200 */
.L_x_27116:
        /* <DEDUP_REMOVED lines=17> */
.L_x_27127:
        /* <DEDUP_REMOVED lines=13> */
.L_x_27129:
[----:B------:R-:W-:Y:S05]  /*284e0*/  BSYNC.RECONVERGENT B4 ;  /* 0x0000000000047941 */ /* 0x000fea0003800200 */
.L_x_27128:
        /* <DEDUP_REMOVED lines=60> */
.L_x_27126:
[----:B------:R-:W-:Y:S05]  /*288b0*/  BSYNC.RECONVERGENT B3 ;  /* 0x0000000000037941 */ /* 0x000fea0003800200 */
.L_x_27125:
        /* <DEDUP_REMOVED lines=12> */
.L_x_27124:
[----:B------:R-:W-:Y:S05]  /*28980*/  BSYNC.RECONVERGENT B2 ;  /* 0x0000000000027941 */ /* 0x000fea0003800200 */
.L_x_27123:
        /* <DEDUP_REMOVED lines=17> */
.L_x_27134:
        /* <DEDUP_REMOVED lines=13> */
.L_x_27136:
[----:B------:R-:W-:Y:S05]  /*28b70*/  BSYNC.RECONVERGENT B4 ;  /* 0x0000000000047941 */ /* 0x000fea0003800200 */
.L_x_27135:
        /* <DEDUP_REMOVED lines=60> */
.L_x_27133:
[----:B------:R-:W-:Y:S05]  /*28f40*/  BSYNC.RECONVERGENT B3 ;  /* 0x0000000000037941 */ /* 0x000fea0003800200 */
.L_x_27132:
        /* <DEDUP_REMOVED lines=11> */
.L_x_27131:
[----:B------:R-:W-:Y:S05]  /*29000*/  BSYNC.RECONVERGENT B2 ;  /* 0x0000000000027941 */ /* 0x000fea0003800200 */
.L_x_27130:
        /* <DEDUP_REMOVED lines=17> */
.L_x_27141:
        /* <DEDUP_REMOVED lines=13> */
.L_x_27143:
[----:B------:R-:W-:Y:S05]  /*291f0*/  BSYNC.RECONVERGENT B4 ;  /* 0x0000000000047941 */ /* 0x000fea0003800200 */
.L_x_27142:
        /* <DEDUP_REMOVED lines=60> */
.L_x_27140:
[----:B------:R-:W-:Y:S05]  /*295c0*/  BSYNC.RECONVERGENT B3 ;  /* 0x0000000000037941 */ /* 0x000fea0003800200 */
.L_x_27139:
        /* <DEDUP_REMOVED lines=12> */
.L_x_27138:
[----:B------:R-:W-:Y:S05]  /*29690*/  BSYNC.RECONVERGENT B2 ;  /* 0x0000000000027941 */ /* 0x000fea0003800200 */
.L_x_27137:
        /* <DEDUP_REMOVED lines=17> */
.L_x_27148:
        /* <DEDUP_REMOVED lines=13> */
.L_x_27150:
[----:B------:R-:W-:Y:S05]  /*29880*/  BSYNC.RECONVERGENT B4 ;  /* 0x0000000000047941 */ /* 0x000fea0003800200 */
.L_x_27149:
        /* <DEDUP_REMOVED lines=60> */
.L_x_27147:
[----:B------:R-:W-:Y:S05]  /*29c50*/  BSYNC.RECONVERGENT B3 ;  /* 0x0000000000037941 */ /* 0x000fea0003800200 */
.L_x_27146:
        /* <DEDUP_REMOVED lines=11> */
.L_x_27145:
[----:B------:R-:W-:Y:S05]  /*29d10*/  BSYNC.RECONVERGENT B2 ;  /* 0x0000000000027941 */ /* 0x000fea0003800200 */
.L_x_27144:
        /* <DEDUP_REMOVED lines=16> */
.L_x_27153:
        /* <DEDUP_REMOVED lines=13> */
.L_x_27155:
[----:B------:R-:W-:Y:S05]  /*29ef0*/  BSYNC.RECONVERGENT B3 ;  /* 0x0000000000037941 */ /* 0x000fea0003800200 */
.L_x_27154:
        /* <DEDUP_REMOVED lines=60> */
.L_x_27152:
[----:B------:R-:W-:Y:S05]  /*2a2c0*/  BSYNC.RECONVERGENT B2 ;  /* 0x0000000000027941 */ /* 0x000fea0003800200 */
.L_x_27151:
        /* <DEDUP_REMOVED lines=12> */
.L_x_27096:
[----:B------:R-:W-:Y:S05]  /*2a390*/  BSYNC.RECONVERGENT B0 ;  /* 0x0000000000007941 */ /* 0x000fea0003800200 */
.L_x_27045:
        /* <DEDUP_REMOVED lines=27> */
.L_x_27157:
[----:B------:R-:W-:Y:S05]  /*2a550*/  BSYNC.RECONVERGENT B0 ;  /* 0x0000000000007941 */ /* 0x000fea0003800200 */
.L_x_27156:
[----:B------:R-:W-:Y:S01]  /*2a560*/  IADD3 R195, PT, PT, R195, 0x20, RZ ;  /* 0x00000020c3c37810 */ /* 0x000fe20007ffe0ff */
[----:B------:R-:W-:-:S07]  /*2a570*/  VIADD R194, R194, 0x20 ;  /* 0x00000020c2c27836 */ /* 0x000fce0000000000 */
.L_x_27044:
[----:B------:R-:W-:Y:S05]  /*2a580*/  BSYNC.RECONVERGENT B1 ;  /* 0x0000000000017941 */ /* 0x000fea0003800200 */
.L_x_27043:
        /* <DEDUP_REMOVED lines=38> */
.L_x_27166:
        /* <DEDUP_REMOVED lines=13> */
.L_x_27168:
[----:B------:R-:W-:Y:S05]  /*2a8c0*/  BSYNC.RECONVERGENT B4 ;  /* 0x0000000000047941 */ /* 0x000fea0003800200 */
.L_x_27167:
        /* <DEDUP_REMOVED lines=60> */
.L_x_27165:
[----:B------:R-:W-:Y:S05]  /*2ac90*/  BSYNC.RECONVERGENT B3 ;  /* 0x0000000000037941 */ /* 0x000fea0003800200 */
.L_x_27164:
        /* <DEDUP_REMOVED lines=11> */
.L_x_27163:
[----:B------:R-:W-:Y:S05]  /*2ad50*/  BSYNC.RECONVERGENT B2 ;  /* 0x0000000000027941 */ /* 0x000fea0003800200 */
.L_x_27162:
        /* <DEDUP_REMOVED lines=17> */
.L_x_27173:
        /* <DEDUP_REMOVED lines=13> */
.L_x_27175:
[----:B------:R-:W-:Y:S05]  /*2af40*/  BSYNC.RECONVERGENT B4 ;  /* 0x0000000000047941 */ /* 0x000fea0003800200 */
.L_x_27174:
        /* <DEDUP_REMOVED lines=60> */
.L_x_27172:
[----:B------:R-:W-:Y:S05]  /*2b310*/  BSYNC.RECONVERGENT B3 ;  /* 0x0000000000037941 */ /* 0x000fea0003800200 */
.L_x_27171:
        /* <DEDUP_REMOVED lines=12> */
.L_x_27170:
[----:B------:R-:W-:Y:S05]  /*2b3e0*/  BSYNC.RECONVERGENT B2 ;  /* 0x0000000000027941 */ /* 0x000fea0003800200 */
.L_x_27169:
        /* <DEDUP_REMOVED lines=17> */
.L_x_27180:
        /* <DEDUP_REMOVED lines=13> */
.L_x_27182:
[----:B------:R-:W-:Y:S05]  /*2b5d0*/  BSYNC.RECONVERGENT B4 ;  /* 0x0000000000047941 */ /* 0x000fea0003800200 */
.L_x_27181:
        /* <DEDUP_REMOVED lines=60> */
.L_x_27179:
[----:B------:R-:W-:Y:S05]  /*2b9a0*/  BSYNC.RECONVERGENT B3 ;  /* 0x0000000000037941 */ /* 0x000fea0003800200 */
.L_x_27178:
        /* <DEDUP_REMOVED lines=11> */
.L_x_27177:
[----:B------:R-:W-:Y:S05]  /*2ba60*/  BSYNC.RECONVERGENT B2 ;  /* 0x0000000000027941 */ /* 0x000fea0003800200 */
.L_x_27176:
        /* <DEDUP_REMOVED lines=17> */
.L_x_27187:
        /* <DEDUP_REMOVED lines=13> */
.L_x_27189:
[----:B------:R-:W-:Y:S05]  /*2bc50*/  BSYNC.RECONVERGENT B4 ;  /* 0x0000000000047941 */ /* 0x000fea0003800200 */
.L_x_27188:
        /* <DEDUP_REMOVED lines=60> */
.L_x_27186:
[----:B------:R-:W-:Y:S05]  /*2c020*/  BSYNC.RECONVERGENT B3 ;  /* 0x0000000000037941 */ /* 0x000fea0003800200 */
.L_x_27185:
        /* <DEDUP_REMOVED lines=12> */
.L_x_27184:
[----:B------:R-:W-:Y:S05]  /*2c0f0*/  BSYNC.RECONVERGENT B2 ;  /* 0x0000000000027941 */ /* 0x000fea0003800200 */
.L_x_27183:
        /* <DEDUP_REMOVED lines=17> */
.L_x_27194:
        /* <DEDUP_REMOVED lines=13> */
.L_x_27196:
[----:B------:R-:W-:Y:S05]  /*2c2e0*/  BSYNC.RECONVERGENT B4 ;  /* 0x0000000000047941 */ /* 0x000fea0003800200 */
.L_x_27195:
        /* <DEDUP_REMOVED lines=60> */
.L_x_27193:
[----:B------:R-:W-:Y:S05]  /*2c6b0*/  BSYNC.RECONVERGENT B3 ;  /* 0x0000000000037941 */ /* 0x000fea0003800200 */
.L_x_27192:
        /* <DEDUP_REMOVED lines=11> */
.L_x_27191:
[----:B------:R-:W-:Y:S05]  /*2c770*/  BSYNC.RECONVERGENT B2 ;  /* 0x0000000000027941 */ /* 0x000fea0003800200 */
.L_x_27190:
        /* <DEDUP_REMOVED lines=17> */
.L_x_27201:
        /* <DEDUP_REMOVED lines=13> */
.L_x_27203:
[----:B------:R-:W-:Y:S05]  /*2c960*/  BSYNC.RECONVERGENT B4 ;  /* 0x0000000000047941 */ /* 0x000fea0003800200 */
.L_x_27202:
        /* <DEDUP_REMOVED lines=60> */
.L_x_27200:
[----:B------:R-:W-:Y:S05]  /*2cd30*/  BSYNC.RECONVERGENT B3 ;  /* 0x0000000000037941 */ /* 0x000fea0003800200 */
.L_x_27199:
        /* <DEDUP_REMOVED lines=12> */
.L_x_27198:
[----:B------:R-:W-:Y:S05]  /*2ce00*/  BSYNC.RECONVERGENT B2 ;  /* 0x0000000000027941 */ /* 0x000fea0003800200 */
.L_x_27197:
        /* <DEDUP_REMOVED lines=17> */
.L_x_27208:
        /* <DEDUP_REMOVED lines=13> */
.L_x_27210:
[----:B------:R-:W-:Y:S05]  /*2cff0*/  BSYNC.RECONVERGENT B4 ;  /* 0x0000000000047941 */ /* 0x000fea0003800200 */
.L_x_27209:
        /* <DEDUP_REMOVED lines=60> */
.L_x_27207:
[----:B------:R-:W-:Y:S05]  /*2d3c0*/  BSYNC.RECONVERGENT B3 ;  /* 0x0000000000037941 */ /* 0x000fea0003800200 */
.L_x_27206:
        /* <DEDUP_REMOVED lines=11> */
.L_x_27205:
[----:B------:R-:W-:Y:S05]  /*2d480*/  BSYNC.RECONVERGENT B2 ;  /* 0x0000000000027941 */ /* 0x000fea0003800200 */
.L_x_27204:
        /* <DEDUP_REMOVED lines=16> */
.L_x_27214:
        /* <DEDUP_REMOVED lines=13> */
.L_x_27216:
[----:B------:R-:W-:Y:S05]  /*2d660*/  BSYNC.RECONVERGENT B3 ;  /* 0x0000000000037941 */ /* 0x000fea0003800200 */
.L_x_27215:
        /* <DEDUP_REMOVED lines=60> */
.L_x_27213:
[----:B------:R-:W-:Y:S05]  /*2da30*/  BSYNC.RECONVERGENT B2 ;  /* 0x0000000000027941 */ /* 0x000fea0003800200 */
.L_x_27212:
        /* <DEDUP_REMOVED lines=13> */
.L_x_27161:
        /* <DEDUP_REMOVED lines=21> */
.L_x_27221:
        /* <DEDUP_REMOVED lines=13> */
.L_x_27223:
[----:B------:R-:W-:Y:S05]  /*2dd30*/  BSYNC.RECONVERGENT B4 ;  /* 0x0000000000047941 */ /* 0x000fea0003800200 */
.L_x_27222:
        /* <DEDUP_REMOVED lines=60> */
.L_x_27220:
[----:B------:R-:W-:Y:S05]  /*2e100*/  BSYNC.RECONVERGENT B3 ;  /* 0x0000000000037941 */ /* 0x000fea0003800200 */
.L_x_27219:
        /* <DEDUP_REMOVED lines=11> */
.L_x_27218:
[----:B------:R-:W-:Y:S05]  /*2e1c0*/  BSYNC.RECONVERGENT B2 ;  /* 0x0000000000027941 */ /* 0x000fea0003800200 */
.L_x_27217:
        /* <DEDUP_REMOVED lines=17> */
.L_x_27228:
        /* <DEDUP_REMOVED lines=13> */
.L_x_27230:
[----:B------:R-:W-:Y:S05]  /*2e3b0*/  BSYNC.RECONVERGENT B4 ;  /* 0x0000000000047941 */ /* 0x000fea0003800200 */
.L_x_27229:
        /* <DEDUP_REMOVED lines=60> */
.L_x_27227:
[----:B------:R-:W-:Y:S05]  /*2e780*/  BSYNC.RECONVERGENT B3 ;  /* 0x0000000000037941 */ /* 0x000fea0003800200 */
.L_x_27226:
        /* <DEDUP_REMOVED lines=12> */
.L_x_27225:
[----:B------:R-:W-:Y:S05]  /*2e850*/  BSYNC.RECONVERGENT B2 ;  /* 0x0000000000027941 */ /* 0x000fea0003800200 */
.L_x_27224:
        /* <DEDUP_REMOVED lines=17> */
.L_x_27235:
        /* <DEDUP_REMOVED lines=13> */
.L_x_27237:
[----:B------:R-:W-:Y:S05]  /*2ea40*/  BSYNC.RECONVERGENT B4 ;  /* 0x0000000000047941 */ /* 0x000fea0003800200 */
.L_x_27236:
        /* <DEDUP_REMOVED lines=60> */
.L_x_27234:
[----:B------:R-:W-:Y:S05]  /*2ee10*/  BSYNC.RECONVERGENT B3 ;  /* 0x0000000000037941 */ /* 0x000fea0003800200 */
.L_x_27233:
        /* <DEDUP_REMOVED lines=11> */
.L_x_27232:
[----:B------:R-:W-:Y:S05]  /*2eed0*/  BSYNC.RECONVERGENT B2 ;  /* 0x0000000000027941 */ /* 0x000fea0003800200 */
.L_x_27231:
        /* <DEDUP_REMOVED lines=17> */
.L_x_27242:
        /* <DEDUP_REMOVED lines=13> */
.L_x_27244:
[----:B------:R-:W-:Y:S05]  /*2f0c0*/  BSYNC.RECONVERGENT B4 ;  /* 0x0000000000047941 */ /* 0x000fea0003800200 */
.L_x_27243:
        /* <DEDUP_REMOVED lines=60> */
.L_x_27241:
[----:B------:R-:W-:Y:S05]  /*2f490*/  BSYNC.RECONVERGENT B3 ;  /* 0x0000000000037941 */ /* 0x000fea0003800200 */
.L_x_27240:
        /* <DEDUP_REMOVED lines=12> */
.L_x_27239:
[----:B------:R-:W-:Y:S05]  /*2f560*/  BSYNC.RECONVERGENT B2 ;  /* 0x0000000000027941 */ /* 0x000fea0003800200 */
.L_x_27238:
        /* <DEDUP_REMOVED lines=17> */
.L_x_27249:
        /* <DEDUP_REMOVED lines=13> */
.L_x_27251:
[----:B------:R-:W-:Y:S05]  /*2f750*/  BSYNC.RECONVERGENT B4 ;  /* 0x0000000000047941 */ /* 0x000fea0003800200 */
.L_x_27250:
        /* <DEDUP_REMOVED lines=60> */
.L_x_27248:
[----:B------:R-:W-:Y:S05]  /*2fb20*/  BSYNC.RECONVERGENT B3 ;  /* 0x0000000000037941 */ /* 0x000fea0003800200 */
.L_x_27247:
        /* <DEDUP_REMOVED lines=11> */
.L_x_27246:
[----:B------:R-:W-:Y:S05]  /*2fbe0*/  BSYNC.RECONVERGENT B2 ;  /* 0x0000000000027941 */ /* 0x000fea0003800200 */
.L_x_27245:
        /* <DEDUP_REMOVED lines=17> */
.L_x_27256:
        /* <DEDUP_REMOVED lines=13> */
.L_x_27258:
[----:B------:R-:W-:Y:S05]  /*2fdd0*/  BSYNC.RECONVERGENT B4 ;  /* 0x0000000000047941 */ /* 0x000fea0003800200 */
.L_x_27257:
        /* <DEDUP_REMOVED lines=60> */
.L_x_27255:
[----:B------:R-:W-:Y:S05]  /*301a0*/  BSYNC.RECONVERGENT B3 ;  /* 0x0000000000037941 */ /* 0x000fea0003800200 */
.L_x_27254:
        /* <DEDUP_REMOVED lines=12> */
.L_x_27253:
[----:B------:R-:W-:Y:S05]  /*30270*/  BSYNC.RECONVERGENT B2 ;  /* 0x0000000000027941 */ /* 0x000fea0003800200 */
.L_x_27252:
        /* <DEDUP_REMOVED lines=17> */
.L_x_27263:
        /* <DEDUP_REMOVED lines=13> */
.L_x_27265:
[----:B------:R-:W-:Y:S05]  /*30460*/  BSYNC.RECONVERGENT B4 ;  /* 0x0000000000047941 */ /* 0x000fea0003800200 */
.L_x_27264:
        /* <DEDUP_REMOVED lines=60> */
.L_x_27262:
[----:B------:R-:W-:Y:S05]  /*30830*/  BSYNC.RECONVERGENT B3 ;  /* 0x0000000000037941 */ /* 0x000fea0003800200 */
.L_x_27261:
        /* <DEDUP_REMOVED lines=11> */
.L_x_27260:
[----:B------:R-:W-:Y:S05]  /*308f0*/  BSYNC.RECONVERGENT B2 ;  /* 0x0000000000027941 */ /* 0x000fea0003800200 */
.L_x_27259:
        /* <DEDUP_REMOVED lines=16> */
.L_x_27268:
        /* <DEDUP_REMOVED lines=13> */
.L_x_27270:
[----:B------:R-:W-:Y:S05]  /*30ad0*/  BSYNC.RECONVERGENT B3 ;  /* 0x0000000000037941 */ /* 0x000fea0003800200 */
.L_x_27269:
        /* <DEDUP_REMOVED lines=60> */
.L_x_27267:
[----:B------:R-:W-:Y:S05]  /*30ea0*/  BSYNC.RECONVERGENT B2 ;  /* 0x0000000000027941 */ /* 0x000fea0003800200 */
.L_x_27266:
        /* <DEDUP_REMOVED lines=12> */
.L_x_27211:
[----:B------:R-:W-:Y:S05]  /*30f70*/  BSYNC.RECONVERGENT B0 ;  /* 0x0000000000007941 */ /* 0x000fea0003800200 */
.L_x_27160:
        /* <DEDUP_REMOVED lines=27> */
.L_x_27272:
[----:B------:R-:W-:Y:S05]  /*31130*/  BSYNC.RECONVERGENT B0 ;  /* 0x0000000000007941 */ /* 0x000fea0003800200 */
.L_x_27271:
[----:B------:R-:W-:Y:S01]  /*31140*/  IADD3 R195, PT, PT, R195, 0x20, RZ ;  /* 0x00000020c3c37810 */ /* 0x000fe20007ffe0ff */
[----:B------:R-:W-:-:S07]  /*31150*/  VIADD R194, R194, 0x20 ;  /* 0x00000020c2c27836 */ /* 0x000fce0000000000 */
.L_x_27159:
[----:B------:R-:W-:Y:S05]  /*31160*/  BSYNC.RECONVERGENT B1 ;  /* 0x0000000000017941 */ /* 0x000fea0003800200 */
.L_x_27158:
        /* <DEDUP_REMOVED lines=18> */
[----:B------:R-:W-:Y:S01]  /*31290*/  MOV R192, R199 ;  /* 0x000000c700c07202 */ /* 0x000fe20000000f00 */
        /* <DEDUP_REMOVED lines=19> */
.L_x_27281:
        /* <DEDUP_REMOVED lines=13> */
.L_x_27283:
[----:B------:R-:W-:Y:S05]  /*314a0*/  BSYNC.RECONVERGENT B4 ;  /* 0x0000000000047941 */ /* 0x000fea0003800200 */
.L_x_27282:
        /* <DEDUP_REMOVED lines=58> */
[----:B------:R-:W-:Y:S01]  /*31850*/  MOV R192, R184 ;  /* 0x000000b800c07202 */ /* 0x000fe20000000f00 */
[----:B------:R-:W-:Y:S01]  /*31860*/  IMAD.MOV.U32 R184, RZ, RZ, R199 ;  /* 0x000000ffffb87224 */ /* 0x000fe200078e00c7 */
[----:B------:R-:W-:-:S07]  /*31870*/  LOP3.LUT R5, R5, R188, R185, 0x96, !PT ;  /* 0x000000bc05057212 */ /* 0x000fce00078e96b9 */
.L_x_27280:
[----:B------:R-:W-:Y:S05]  /*31880*/  BSYNC.RECONVERGENT B3 ;  /* 0x0000000000037941 */ /* 0x000fea0003800200 */
.L_x_27279:
[----:B------:R-:W-:Y:S01]  /*31890*/  I2FP.F32.U32 R7, R184 ;  /* 0x000000b800077245 */ /* 0x000fe20000201000 */
[----:B------:R-:W-:-:S04]  /*318a0*/  IMAD.MOV.U32 R184, RZ, RZ, 0x2f800000 ;  /* 0x2f800000ffb87424 */ /* 0x000fc800078e00ff */
[----:B------:R-:W-:-:S05]  /*318b0*/  FFMA.FTZ R7, R7, R184, 1.1641532182693481445e-10 ;  /* 0x2f00000007077423 */ /* 0x000fca00000100b8 */
        /* <DEDUP_REMOVED lines=8> */
.L_x_27278:
[----:B------:R-:W-:Y:S05]  /*31940*/  BSYNC.RECONVERGENT B2 ;  /* 0x0000000000027941 */ /* 0x000fea0003800200 */
.L_x_27277:
        /* <DEDUP_REMOVED lines=17> */
.L_x_27288:
        /* <DEDUP_REMOVED lines=13> */
.L_x_27290:
[----:B------:R-:W-:Y:S05]  /*31b30*/  BSYNC.RECONVERGENT B4 ;  /* 0x0000000000047941 */ /* 0x000fea0003800200 */
.L_x_27289:
[----:B------:R-:W-:Y:S01]  /*31b40*/  LOP3.LUT R186, R197, R189, R201, 0x96, !PT ;  /* 0x000000bdc5ba7212 */ /* 0x000fe200078e96c9 */
[----:B------:R-:W-:Y:S01]  /*31b50*/  IMAD.WIDE.U32 R6, R0, -0x326172a9, RZ ;  /* 0xcd9e8d5700067825 */ /* 0x000fe200078e00ff */
[----:B------:R-:W-:-:S03]  /*31b60*/  IADD3 R5, PT, PT, R201, -0x4498517b, RZ ;  /* 0xbb67ae85c9057810 */ /* 0x000fc60007ffe0ff */
[----:B------:R-:W-:Y:S01]  /*31b70*/  VIADD R189, R200, 0x9e3779b9 ;  /* 0x9e3779b9c8bd7836 */ /* 0x000fe20000000000 */
[----:B------:R-:W-:Y:S01]  /*31b80*/  LOP3.LUT R7, R8, R7, R200, 0x96, !PT ;  /* 0x0000000708077212 */ /* 0x000fe200078e96c8 */
[----:B------:R-:W-:-:S04]  /*31b90*/  IMAD.WIDE.U32 R186, R186, -0x326172a9, RZ ;  /* 0xcd9e8d57baba7825 */ /* 0x000fc800078e00ff */
[----:B------:R-:W-:Y:S01]  /*31ba0*/  IMAD.MOV.U32 R185, RZ, RZ, R192 ;  /* 0x000000ffffb97224 */ /* 0x000fe200078e00c0 */
        /* <DEDUP_REMOVED lines=47> */
[----:B------:R-:W-:Y:S01]  /*31ea0*/  IMAD.WIDE.U32 R198, R5, -0x326172a9, RZ ;  /* 0xcd9e8d5705c67825 */ /* 0x000fe200078e00ff */
[----:B------:R-:W-:-:S03]  /*31eb0*/  MOV R192, R186 ;  /* 0x000000ba00c07202 */ /* 0x000fc60000000f00 */
[----:B------:R-:W-:-:S05]  /*31ec0*/  VIADD R5, R200, 0x8ff34781 ;  /* 0x8ff34781c8057836 */ /* 0x000fca0000000000 */
[----:B------:R-:W-:Y:S02]  /*31ed0*/  LOP3.LUT R6, R5, R6, R199, 0x96, !PT ;  /* 0x0000000605067212 */ /* 0x000fe400078e96c7 */
[----:B------:R-:W-:-:S04]  /*31ee0*/  IADD3 R5, PT, PT, R201, -0x695add53, RZ ;  /* 0x96a522adc9057810 */ /* 0x000fc80007ffe0ff */
[----:B------:R-:W-:-:S07]  /*31ef0*/  LOP3.LUT R5, R5, R188, R187, 0x96, !PT ;  /* 0x000000bc05057212 */ /* 0x000fce00078e96bb */
.L_x_27287:
[----:B------:R-:W-:Y:S05]  /*31f00*/  BSYNC.RECONVERGENT B3 ;  /* 0x0000000000037941 */ /* 0x000fea0003800200 */
.L_x_27286:
[----:B------:R-:W-:Y:S01]  /*31f10*/  HFMA2 R186, -RZ, RZ, 0.1171875, 0 ;  /* 0x2f800000ffba7431 */ /* 0x000fe200000001ff */
[----:B------:R-:W-:-:S05]  /*31f20*/  I2FP.F32.U32 R185, R185 ;  /* 0x000000b900b97245 */ /* 0x000fca0000201000 */
[----:B------:R-:W-:Y:S01]  /*31f30*/  FFMA.FTZ R185, R185, R186, 1.1641532182693481445e-10 ;  /* 0x2f000000b9b97423 */ /* 0x000fe200000100ba */
[----:B------:R-:W-:-:S04]  /*31f40*/  SHF.L.U32 R186, R233, 0x10, RZ ;  /* 0x00000010e9ba7819 */ /* 0x000fc800000006ff */
        /* <DEDUP_REMOVED lines=8> */
.L_x_27285:
[----:B------:R-:W-:Y:S05]  /*31fd0*/  BSYNC.RECONVERGENT B2 ;  /* 0x0000000000027941 */ /* 0x000fea0003800200 */
.L_x_27284:
        /* <DEDUP_REMOVED lines=17> */
.L_x_27295:
        /* <DEDUP_REMOVED lines=13> */
.L_x_27297:
[----:B------:R-:W-:Y:S05]  /*321c0*/  BSYNC.RECONVERGENT B4 ;  /* 0x0000000000047941 */ /* 0x000fea0003800200 */
.L_x_27296:
        /* <DEDUP_REMOVED lines=52> */
[----:B------:R-:W-:Y:S01]  /*32510*/  IMAD.WIDE.U32 R198, R5, -0x326172a9, RZ ;  /* 0xcd9e8d5705c67825 */ /* 0x000fe200078e00ff */
[----:B------:R-:W-:-:S04]  /*32520*/  IADD3 R5, PT, PT, R200, -0x700cb87f, RZ ;  /* 0x8ff34781c8057810 */ /* 0x000fc80007ffe0ff */
[----:B------:R-:W-:Y:S01]  /*32530*/  LOP3.LUT R6, R5, R6, R199, 0x96, !PT ;  /* 0x0000000605067212 */ /* 0x000fe200078e96c7 */
[----:B------:R-:W-:-:S05]  /*32540*/  VIADD R5, R201, 0x96a522ad ;  /* 0x96a522adc9057836 */ /* 0x000fca0000000000 */
[----:B------:R-:W-:Y:S01]  /*32550*/  LOP3.LUT R5, R5, R188, R187, 0x96, !PT ;  /* 0x000000bc05057212 */ /* 0x000fe200078e96bb */
[----:B------:R-:W-:Y:S01]  /*32560*/  HFMA2 R188, -RZ, RZ, 0, 0 ;  /* 0x00000000ffbc7431 */ /* 0x000fe200000001ff */
[----:B------:R-:W-:Y:S01]  /*32570*/  MOV R187, R192 ;  /* 0x000000c000bb7202 */ /* 0x000fe20000000f00 */
[----:B------:R-:W-:-:S07]  /*32580*/  IMAD.MOV.U32 R192, RZ, RZ, R186 ;  /* 0x000000ffffc07224 */ /* 0x000fce00078e00ba */
.L_x_27294:
[----:B------:R-:W-:Y:S05]  /*32590*/  BSYNC.RECONVERGENT B3 ;  /* 0x0000000000037941 */ /* 0x000fea0003800200 */
.L_x_27293:
        /* <DEDUP_REMOVED lines=11> */
.L_x_27292:
[----:B------:R-:W-:Y:S05]  /*32650*/  BSYNC.RECONVERGENT B2 ;  /* 0x0000000000027941 */ /* 0x000fea0003800200 */
.L_x_27291:
        /* <DEDUP_REMOVED lines=17> */
.L_x_27302:
        /* <DEDUP_REMOVED lines=13> */
.L_x_27304:
[----:B------:R-:W-:Y:S05]  /*32840*/  BSYNC.RECONVERGENT B4 ;  /* 0x0000000000047941 */ /* 0x000fea0003800200 */
.L_x_27303:
        /* <DEDUP_REMOVED lines=60> */
.L_x_27301:
[----:B------:R-:W-:Y:S05]  /*32c10*/  BSYNC.RECONVERGENT B3 ;  /* 0x0000000000037941 */ /* 0x000fea0003800200 */
.L_x_27300:
        /* <DEDUP_REMOVED lines=12> */
.L_x_27299:
[----:B------:R-:W-:Y:S05]  /*32ce0*/  BSYNC.RECONVERGENT B2 ;  /* 0x0000000000027941 */ /* 0x000fea0003800200 */
.L_x_27298:
        /* <DEDUP_REMOVED lines=17> */
.L_x_27309:
        /* <DEDUP_REMOVED lines=13> */
.L_x_27311:
[----:B------:R-:W-:Y:S05]  /*32ed0*/  BSYNC.RECONVERGENT B4 ;  /* 0x0000000000047941 */ /* 0x000fea0003800200 */
.L_x_27310:
        /* <DEDUP_REMOVED lines=60> */
.L_x_27308:
[----:B------:R-:W-:Y:S05]  /*332a0*/  BSYNC.RECONVERGENT B3 ;  /* 0x0000000000037941 */ /* 0x000fea0003800200 */
.L_x_27307:
        /* <DEDUP_REMOVED lines=11> */
.L_x_27306:
[----:B------:R-:W-:Y:S05]  /*33360*/  BSYNC.RECONVERGENT B2 ;  /* 0x0000000000027941 */ /* 0x000fea0003800200 */
.L_x_27305:
        /* <DEDUP_REMOVED lines=17> */
.L_x_27316:
        /* <DEDUP_REMOVED lines=13> */
.L_x_27318:
[----:B------:R-:W-:Y:S05]  /*33550*/  BSYNC.RECONVERGENT B4 ;  /* 0x0000000000047941 */ /* 0x000fea0003800200 */
.L_x_27317:
        /* <DEDUP_REMOVED lines=57> */
[----:B------:R-:W-:Y:S02]  /*338f0*/  IADD3 R5, PT, PT, R201, -0x695add53, RZ ;  /* 0x96a522adc9057810 */ /* 0x000fe40007ffe0ff */
[----:B------:R-:W-:Y:S02]  /*33900*/  MOV R192, R190 ;  /* 0x000000be00c07202 */ /* 0x000fe40000000f00 */
[----:B------:R-:W-:-:S07]  /*33910*/  LOP3.LUT R5, R5, R212, R191, 0x96, !PT ;  /* 0x000000d405057212 */ /* 0x000fce00078e96bf */
.L_x_27315:
[----:B------:R-:W-:Y:S05]  /*33920*/  BSYNC.RECONVERGENT B3 ;  /* 0x0000000000037941 */ /* 0x000fea0003800200 */
.L_x_27314:
        /* <DEDUP_REMOVED lines=12> */
.L_x_27313:
[----:B------:R-:W-:Y:S05]  /*339f0*/  BSYNC.RECONVERGENT B2 ;  /* 0x0000000000027941 */ /* 0x000fea0003800200 */
.L_x_27312:
[----:B------:R-:W-:Y:S01]  /*33a00*/  BSSY.RECONVERGENT B2, `(.L_x_27319) ;  /* 0x0000067000027945 */ /* 0x000fe20003800200 */
[----:B01----:R-:W-:Y:S01]  /*33a10*/  IMAD.MOV.U32 R212, RZ, RZ, R7 ;  /* 0x000000ffffd47224 */ /* 0x003fe200078e0007 */
        /* <DEDUP_REMOVED lines=15> */
.L_x_27323:
        /* <DEDUP_REMOVED lines=13> */
.L_x_27325:
[----:B------:R-:W-:Y:S05]  /*33be0*/  BSYNC.RECONVERGENT B4 ;  /* 0x0000000000047941 */ /* 0x000fea0003800200 */
.L_x_27324:
        /* <DEDUP_REMOVED lines=54> */
[----:B------:R-:W-:-:S03]  /*33f50*/  LOP3.LUT R6, R5, R6, R199, 0x96, !PT ;  /* 0x0000000605067212 */ /* 0x000fc600078e96c7 */
[----:B------:R-:W-:-:S05]  /*33f60*/  VIADD R5, R201, 0x96a522ad ;  /* 0x96a522adc9057836 */ /* 0x000fca0000000000 */
[----:B------:R-:W-:Y:S01]  /*33f70*/  LOP3.LUT R5, R5, R212, R191, 0x96, !PT ;  /* 0x000000d405057212 */ /* 0x000fe200078e96bf */
[----:B------:R-:W-:Y:S01]  /*33f80*/  HFMA2 R212, -RZ, RZ, 0, 0 ;  /* 0x00000000ffd47431 */ /* 0x000fe200000001ff */
[----:B------:R-:W-:Y:S01]  /*33f90*/  MOV R191, R192 ;  /* 0x000000c000bf7202 */ /* 0x000fe20000000f00 */
[----:B------:R-:W-:-:S07]  /*33fa0*/  IMAD.MOV.U32 R192, RZ, RZ, R190 ;  /* 0x000000ffffc07224 */ /* 0x000fce00078e00be */
.L_x_27322:
[----:B------:R-:W-:Y:S05]  /*33fb0*/  BSYNC.RECONVERGENT B3 ;  /* 0x0000000000037941 */ /* 0x000fea0003800200 */
.L_x_27321:
        /* <DEDUP_REMOVED lines=11> */
.L_x_27320:
[----:B------:R-:W-:Y:S05]  /*34070*/  BSYNC.RECONVERGENT B2 ;  /* 0x0000000000027941 */ /* 0x000fea0003800200 */
.L_x_27319:
[----:B------:R-:W-:Y:S01]  /*34080*/  MOV R199, R192 ;  /* 0x000000c000c77202 */ /* 0x000fe20000000f00 */
        /* <DEDUP_REMOVED lines=19> */
.L_x_27329:
        /* <DEDUP_REMOVED lines=13> */
.L_x_27331:
[----:B------:R-:W-:Y:S05]  /*34290*/  BSYNC.RECONVERGENT B3 ;  /* 0x0000000000037941 */ /* 0x000fea0003800200 */
.L_x_27330:
        /* <DEDUP_REMOVED lines=55> */
[----:B------:R-:W-:-:S05]  /*34610*/  IMAD.WIDE.U32 R198, R198, -0x326172a9, RZ ;  /* 0xcd9e8d57c6c67825 */ /* 0x000fca00078e00ff */
[----:B------:R-:W-:Y:S01]  /*34620*/  LOP3.LUT R6, R5, R6, R199, 0x96, !PT ;  /* 0x0000000605067212 */ /* 0x000fe200078e96c7 */
[----:B------:R-:W-:Y:S01]  /*34630*/  IMAD.MOV.U32 R199, RZ, RZ, R212 ;  /* 0x000000ffffc77224 */ /* 0x000fe200078e00d4 */
[----:B------:R-:W-:-:S04]  /*34640*/  IADD3 R5, PT, PT, R201, -0x695add53, RZ ;  /* 0x96a522adc9057810 */ /* 0x000fc80007ffe0ff */
[----:B------:R-:W-:-:S07]  /*34650*/  LOP3.LUT R5, R5, R214, R213, 0x96, !PT ;  /* 0x000000d605057212 */ /* 0x000fce00078e96d5 */
.L_x_27328:
[----:B------:R-:W-:Y:S05]  /*34660*/  BSYNC.RECONVERGENT B2 ;  /* 0x0000000000027941 */ /* 0x000fea0003800200 */
.L_x_27327:
        /* <DEDUP_REMOVED lines=13> */
.L_x_27276:
[----:B------:R-:W-:Y:S01]  /*34740*/  BSSY.RECONVERGENT B2, `(.L_x_27332) ;  /* 0x000006c000027945 */ /* 0x000fe20003800200 */
[----:B------:R-:W-:Y:S01]  /*34750*/  IMAD.MOV.U32 R192, RZ, RZ, R199 ;  /* 0x000000ffffc07224 */ /* 0x000fe200078e00c7 */
[----:B------:R-:W-:Y:S01]  /*34760*/  MOV R186, R7 ;  /* 0x0000000700ba7202 */ /* 0x000fe20000000f00 */
[----:B--2---:R-:W-:Y:S01]  /*34770*/  IMAD.MOV.U32 R184, RZ, RZ, RZ ;  /* 0x000000ffffb87224 */ /* 0x004fe200078e00ff */
        /* <DEDUP_REMOVED lines=17> */
.L_x_27336:
        /* <DEDUP_REMOVED lines=13> */
.L_x_27338:
[----:B------:R-:W-:Y:S05]  /*34960*/  BSYNC.RECONVERGENT B4 ;  /* 0x0000000000047941 */ /* 0x000fea0003800200 */
.L_x_27337:
        /* <DEDUP_REMOVED lines=57> */
[----:B------:R-:W-:Y:S01]  /*34d00*/  IMAD.MOV.U32 R192, RZ, RZ, R184 ;  /* 0x000000ffffc07224 */ /* 0x000fe200078e00b8 */
[----:B------:R-:W-:Y:S01]  /*34d10*/  MOV R184, R199 ;  /* 0x000000c700b87202 */ /* 0x000fe20000000f00 */
[----:B------:R-:W-:Y:S01]  /*34d20*/  IMAD.MOV.U32 R186, RZ, RZ, RZ ;  /* 0x000000ffffba7224 */ /* 0x000fe200078e00ff */
[----:B------:R-:W-:-:S07]  /*34d30*/  LOP3.LUT R5, R5, R188, R185, 0x96, !PT ;  /* 0x000000bc05057212 */ /* 0x000fce00078e96b9 */
.L_x_27335:
[----:B------:R-:W-:Y:S05]  /*34d40*/  BSYNC.RECONVERGENT B3 ;  /* 0x0000000000037941 */ /* 0x000fea0003800200 */
.L_x_27334:
        /* <DEDUP_REMOVED lines=11> */
.L_x_27333:
[----:B------:R-:W-:Y:S05]  /*34e00*/  BSYNC.RECONVERGENT B2 ;  /* 0x0000000000027941 */ /* 0x000fea0003800200 */
.L_x_27332:
        /* <DEDUP_REMOVED lines=17> */
.L_x_27343:
        /* <DEDUP_REMOVED lines=13> */
.L_x_27345:
[----:B------:R-:W-:Y:S05]  /*34ff0*/  BSYNC.RECONVERGENT B4 ;  /* 0x0000000000047941 */ /* 0x000fea0003800200 */
.L_x_27344:
        /* <DEDUP_REMOVED lines=60> */
.L_x_27342:
[----:B------:R-:W-:Y:S05]  /*353c0*/  BSYNC.RECONVERGENT B3 ;  /* 0x0000000000037941 */ /* 0x000fea0003800200 */
.L_x_27341:
        /* <DEDUP_REMOVED lines=12> */
.L_x_27340:
[----:B------:R-:W-:Y:S05]  /*35490*/  BSYNC.RECONVERGENT B2 ;  /* 0x0000000000027941 */ /* 0x000fea0003800200 */
.L_x_27339:
        /* <DEDUP_REMOVED lines=17> */
.L_x_27350:
        /* <DEDUP_REMOVED lines=13> */
.L_x_27352:
[----:B------:R-:W-:Y:S05]  /*35680*/  BSYNC.RECONVERGENT B4 ;  /* 0x0000000000047941 */ /* 0x000fea0003800200 */
.L_x_27351:
        /* <DEDUP_REMOVED lines=60> */
.L_x_27349:
[----:B------:R-:W-:Y:S05]  /*35a50*/  BSYNC.RECONVERGENT B3 ;  /* 0x0000000000037941 */ /* 0x000fea0003800200 */
.L_x_27348:
        /* <DEDUP_REMOVED lines=11> */
.L_x_27347:
[----:B------:R-:W-:Y:S05]  /*35b10*/  BSYNC.RECONVERGENT B2 ;  /* 0x0000000000027941 */ /* 0x000fea0003800200 */
.L_x_27346:
        /* <DEDUP_REMOVED lines=17> */
.L_x_27357:
        /* <DEDUP_REMOVED lines=13> */
.L_x_27359:
[----:B------:R-:W-:Y:S05]  /*35d00*/  BSYNC.RECONVERGENT B4 ;  /* 0x0000000000047941 */ /* 0x000fea0003800200 */
.L_x_27358:
        /* <DEDUP_REMOVED lines=60> */
.L_x_27356:
[----:B------:R-:W-:Y:S05]  /*360d0*/  BSYNC.RECONVERGENT B3 ;  /* 0x0000000000037941 */ /* 0x000fea0003800200 */
.L_x_27355:
        /* <DEDUP_REMOVED lines=12> */
.L_x_27354:
[----:B------:R-:W-:Y:S05]  /*361a0*/  BSYNC.RECONVERGENT B2 ;  /* 0x0000000000027941 */ /* 0x000fea0003800200 */
.L_x_27353:
        /* <DEDUP_REMOVED lines=17> */
.L_x_27364:
        /* <DEDUP_REMOVED lines=13> */
.L_x_27366:
[----:B------:R-:W-:Y:S05]  /*36390*/  BSYNC.RECONVERGENT B4 ;  /* 0x0000000000047941 */ /* 0x000fea0003800200 */
.L_x_27365:
        /* <DEDUP_REMOVED lines=60> */
.L_x_27363:
[----:B------:R-:W-:Y:S05]  /*36760*/  BSYNC.RECONVERGENT B3 ;  /* 0x0000000000037941 */ /* 0x000fea0003800200 */
.L_x_27362:
        /* <DEDUP_REMOVED lines=11> */
.L_x_27361:
[----:B------:R-:W-:Y:S05]  /*36820*/  BSYNC.RECONVERGENT B2 ;  /* 0x0000000000027941 */ /* 0x000fea0003800200 */
.L_x_27360:
        /* <DEDUP_REMOVED lines=17> */
.L_x_27371:
        /* <DEDUP_REMOVED lines=13> */
.L_x_27373:
[----:B------:R-:W-:Y:S05]  /*36a10*/  BSYNC.RECONVERGENT B4 ;  /* 0x0000000000047941 */ /* 0x000fea0003800200 */
.L_x_27372:
[----:B------:R-:W-:Y:S01]  /*36a20*/  LOP3.LUT R190, R197, R199, R201, 0x96, !PT ;  /* 0x000000c7c5be7212 */ /* 0x000fe200078e96c9 */
[----:B------:R-:W-:Y:S01]  /*36a30*/  IMAD.WIDE.U32 R6, R0, -0x326172a9, RZ ;  /* 0xcd9e8d5700067825 */ /* 0x000fe200078e00ff */
[C---:B------:R-:W-:Y:S02]  /*36a40*/  IADD3 R199, PT, PT, R200.reuse, -0x61c88647, RZ ;  /* 0x9e3779b9c8c77810 */ /* 0x040fe40007ffe0ff */
[----:B01----:R-:W-:Y:S01]  /*36a50*/  IADD3 R212, PT, PT, R200, 0x5384540f, RZ ;  /* 0x5384540fc8d47810 */ /* 0x003fe20007ffe0ff */
        /* <DEDUP_REMOVED lines=56> */
.L_x_27370:
[----:B------:R-:W-:Y:S05]  /*36de0*/  BSYNC.RECONVERGENT B3 ;  /* 0x0000000000037941 */ /* 0x000fea0003800200 */
.L_x_27369:
        /* <DEDUP_REMOVED lines=12> */
.L_x_27368:
[----:B------:R-:W-:Y:S05]  /*36eb0*/  BSYNC.RECONVERGENT B2 ;  /* 0x0000000000027941 */ /* 0x000fea0003800200 */
.L_x_27367:
[----:B------:R-:W-:Y:S01]  /*36ec0*/  BSSY.RECONVERGENT B2, `(.L_x_27374) ;  /* 0x0000067000027945 */ /* 0x000fe20003800200 */
[----:B01----:R-:W-:Y:S01]  /*36ed0*/  MOV R212, R7 ;  /* 0x0000000700d47202 */ /* 0x003fe20000000f00 */
        /* <DEDUP_REMOVED lines=15> */
.L_x_27378:
        /* <DEDUP_REMOVED lines=13> */
.L_x_27380:
[----:B------:R-:W-:Y:S05]  /*370a0*/  BSYNC.RECONVERGENT B4 ;  /* 0x0000000000047941 */ /* 0x000fea0003800200 */
.L_x_27379:
        /* <DEDUP_REMOVED lines=54> */
[----:B------:R-:W-:Y:S02]  /*37410*/  LOP3.LUT R6, R5, R6, R199, 0x96, !PT ;  /* 0x0000000605067212 */ /* 0x000fe400078e96c7 */
[----:B------:R-:W-:-:S04]  /*37420*/  IADD3 R5, PT, PT, R201, -0x695add53, RZ ;  /* 0x96a522adc9057810 */ /* 0x000fc80007ffe0ff */
[----:B------:R-:W-:Y:S01]  /*37430*/  LOP3.LUT R5, R5, R212, R191, 0x96, !PT ;  /* 0x000000d405057212 */ /* 0x000fe200078e96bf */
[----:B------:R-:W-:Y:S01]  /*37440*/  IMAD.MOV.U32 R191, RZ, RZ, R192 ;  /* 0x000000ffffbf7224 */ /* 0x000fe200078e00c0 */
[----:B------:R-:W-:Y:S01]  /*37450*/  MOV R192, R190 ;  /* 0x000000be00c07202 */ /* 0x000fe20000000f00 */
[----:B------:R-:W-:-:S07]  /*37460*/  IMAD.MOV.U32 R212, RZ, RZ, RZ ;  /* 0x000000ffffd47224 */ /* 0x000fce00078e00ff */
.L_x_27377:
[----:B------:R-:W-:Y:S05]  /*37470*/  BSYNC.RECONVERGENT B3 ;  /* 0x0000000000037941 */ /* 0x000fea0003800200 */
.L_x_27376:
        /* <DEDUP_REMOVED lines=11> */
.L_x_27375:
[----:B------:R-:W-:Y:S05]  /*37530*/  BSYNC.RECONVERGENT B2 ;  /* 0x0000000000027941 */ /* 0x000fea0003800200 */
.L_x_27374:
        /* <DEDUP_REMOVED lines=20> */
.L_x_27383:
        /* <DEDUP_REMOVED lines=13> */
.L_x_27385:
[----:B------:R-:W-:Y:S05]  /*37750*/  BSYNC.RECONVERGENT B3 ;  /* 0x0000000000037941 */ /* 0x000fea0003800200 */
.L_x_27384:
        /* <DEDUP_REMOVED lines=54> */
[----:B------:R-:W-:-:S03]  /*37ac0*/  IADD3 R5, PT, PT, R200, -0x700cb87f, RZ ;  /* 0x8ff34781c8057810 */ /* 0x000fc60007ffe0ff */
[----:B------:R-:W-:-:S05]  /*37ad0*/  IMAD.WIDE.U32 R198, R198, -0x326172a9, RZ ;  /* 0xcd9e8d57c6c67825 */ /* 0x000fca00078e00ff */
[----:B------:R-:W-:Y:S01]  /*37ae0*/  LOP3.LUT R6, R5, R6, R199, 0x96, !PT ;  /* 0x0000000605067212 */ /* 0x000fe200078e96c7 */
[----:B------:R-:W-:Y:S01]  /*37af0*/  VIADD R5, R201, 0x96a522ad ;  /* 0x96a522adc9057836 */ /* 0x000fe20000000000 */
[----:B------:R-:W-:-:S04]  /*37b00*/  MOV R199, R212 ;  /* 0x000000d400c77202 */ /* 0x000fc80000000f00 */
[----:B------:R-:W-:-:S07]  /*37b10*/  LOP3.LUT R5, R5, R214, R213, 0x96, !PT ;  /* 0x000000d605057212 */ /* 0x000fce00078e96d5 */
.L_x_27382:
[----:B------:R-:W-:Y:S05]  /*37b20*/  BSYNC.RECONVERGENT B2 ;  /* 0x0000000000027941 */ /* 0x000fea0003800200 */
.L_x_27381:
        /* <DEDUP_REMOVED lines=12> */
.L_x_27326:
[----:B------:R-:W-:Y:S05]  /*37bf0*/  BSYNC.RECONVERGENT B0 ;  /* 0x0000000000007941 */ /* 0x000fea0003800200 */
.L_x_27275:
[----:B------:R-:W0:Y:S02]  /*37c00*/  LDC.64 R212, c[0x0][0x3a8] ;  /* 0x0000ea00ffd47b82 */ /* 0x000e240000000a00 */
[----:B0-----:R-:W-:-:S05]  /*37c10*/  IMAD.WIDE.U32 R212, R195, 0x20, R212 ;  /* 0x00000020c3d47825 */ /* 0x001fca00078e00d4 */
[----:B------:R2:W-:Y:S04]  /*37c20*/  STG.E.128 desc[UR6][R212.64], R184 ;  /* 0x000000b8d4007986 */ /* 0x0005e8000c101d06 */
[----:B------:R2:W-:Y:S01]  /*37c30*/  STG.E.128 desc[UR6][R212.64+0x10], R188 ;  /* 0x000010bcd4007986 */ /* 0x0005e2000c101d06 */
[----:B------:R-:W-:Y:S05]  /*37c40*/  @!P0 BRA `(.L_x_27274) ;  /* 0x0000000000508947 */ /* 0x000fea0003800000 */
[----:B------:R-:W-:Y:S02]  /*37c50*/  SHF.L.U32 R192, R208, 0x10, RZ ;  /* 0x00000010d0c07819 */ /* 0x000fe400000006ff */
[----:B------:R-:W-:Y:S02]  /*37c60*/  LOP3.LUT R195, R209, 0xffff, RZ, 0xc0, !PT ;  /* 0x0000ffffd1c37812 */ /* 0x000fe400078ec0ff */
[----:B------:R-:W-:Y:S02]  /*37c70*/  LOP3.LUT R192, R192, 0xff0000, RZ, 0xc0, !PT ;  /* 0x00ff0000c0c07812 */ /* 0x000fe400078ec0ff */
[----:B--2---:R-:W-:Y:S02]  /*37c80*/  LOP3.LUT R212, R205, 0xff, RZ, 0xc0, !PT ;  /* 0x000000ffcdd47812 */ /* 0x004fe400078ec0ff */
[----:B------:R-:W-:Y:S02]  /*37c90*/  PRMT R192, R192, 0x4210, R195 ;  /* 0x00004210c0c07816 */ /* 0x000fe400000000c3 */
[----:B------:R-:W-:Y:S01]  /*37ca0*/  PRMT R195, R207, 0x7104, RZ ;  /* 0x00007104cfc37816 */ /* 0x000fe200000000ff */
[----:B------:R-:W-:Y:S01]  /*37cb0*/  IMAD.WIDE.U32 R212, R212, 0x1000000, RZ ;  /* 0x01000000d4d47825 */ /* 0x000fe200078e00ff */
[----:B------:R-:W-:-:S02]  /*37cc0*/  LOP3.LUT R214, R204, 0xff, RZ, 0xc0, !PT ;  /* 0x000000ffccd67812 */ /* 0x000fc400078ec0ff */
[----:B------:R-:W-:Y:S02]  /*37cd0*/  LOP3.LUT R216, R203, 0xff, RZ, 0xc0, !PT ;  /* 0x000000ffcbd87812 */ /* 0x000fe400078ec0ff */
[----:B------:R-:W-:Y:S01]  /*37ce0*/  LOP3.LUT R192, R192, 0xff00, R195, 0xf8, !PT ;  /* 0x0000ff00c0c07812 */ /* 0x000fe200078ef8c3 */
[----:B------:R-:W-:-:S03]  /*37cf0*/  IMAD.WIDE.U32 R214, R214, 0x10000, RZ ;  /* 0x00010000d6d67825 */ /* 0x000fc600078e00ff */
[----:B------:R-:W-:Y:S01]  /*37d00*/  LOP3.LUT R192, R192, 0xff, R206, 0xf8, !PT ;  /* 0x000000ffc0c07812 */ /* 0x000fe200078ef8ce */
[----:B------:R-:W-:-:S03]  /*37d10*/  IMAD.WIDE.U32 R216, R216, 0x100, RZ ;  /* 0x00000100d8d87825 */ /* 0x000fc600078e00ff */
[----:B------:R-:W-:Y:S02]  /*37d20*/  LOP3.LUT R192, R215, R192, R213, 0xfe, !PT ;  /* 0x000000c0d7c07212 */ /* 0x000fe400078efed5 */
[----:B------:R-:W-:Y:S02]  /*37d30*/  LOP3.LUT R214, R216, R212, R214, 0xfe, !PT ;  /* 0x000000d4d8d67212 */ /* 0x000fe400078efed6 */
[----:B------:R-:W0:Y:S01]  /*37d40*/  LDC.64 R212, c[0x0][0x3b0] ;  /* 0x0000ec00ffd47b82 */ /* 0x000e220000000a00 */
[----:B------:R-:W-:Y:S02]  /*37d50*/  LOP3.LUT R217, R192, R217, RZ, 0xfc, !PT ;  /* 0x000000d9c0d97212 */ /* 0x000fe400078efcff */
[----:B------:R-:W-:Y:S01]  /*37d60*/  LOP3.LUT R216, R214, 0xff, R202, 0xf8, !PT ;  /* 0x000000ffd6d87812 */ /* 0x000fe200078ef8ca */
[----:B0-----:R-:W-:-:S05]  /*37d70*/  IMAD.WIDE.U32 R194, R194, 0x8, R212 ;  /* 0x00000008c2c27825 */ /* 0x001fca00078e00d4 */
[----:B------:R3:W-:Y:S02]  /*37d80*/  STG.E.64 desc[UR6][R194.64], R216 ;  /* 0x000000d8c2007986 */ /* 0x0007e4000c101b06 */
.L_x_27274:
[----:B------:R-:W-:Y:S05]  /*37d90*/  BSYNC.RECONVERGENT B1 ;  /* 0x0000000000017941 */ /* 0x000fea0003800200 */
.L_x_27273:
[----:B------:R-:W-:Y:S01]  /*37da0*/  FADD.FTZ R192, RZ, R128 ;  /* 0x00000080ffc07221 */ /* 0x000fe20000010000 */
        /* <DEDUP_REMOVED lines=21> */
[----:B---3--:R-:W-:-:S04]  /*37f00*/  FADD.FTZ R194, R136, R192 ;  /* 0x000000c088c27221 */ /* 0x008fc80000010000 */
        /* <DEDUP_REMOVED lines=58> */
[----:B------:R-:W3:Y:S01]  /*382b0*/  SHFL.BFLY PT, R194, R192, 0x1, 0x1f ;  /* 0x0c201f00c0c27f89 */ /* 0x000ee200000e0000 */
[----:B------:R-:W-:Y:S01]  /*382c0*/  LOP3.LUT P6, RZ, R210, 0x2, RZ, 0xc0, !PT ;  /* 0x00000002d2ff7812 */ /* 0x000fe200078cc0ff */
[----:B---3--:R-:W-:-:S05]  /*382d0*/  FADD.FTZ R192, R192, R194 ;  /* 0x000000c2c0c07221 */ /* 0x008fca0000010000 */
[----:B------:R-:W3:Y:S02]  /*382e0*/  SHFL.BFLY PT, R194, R192, 0x2, 0x1f ;  /* 0x0c401f00c0c27f89 */ /* 0x000ee400000e0000 */
[----:B---3--:R-:W-:-:S05]  /*382f0*/  FADD.FTZ R192, R192, R194 ;  /* 0x000000c2c0c07221 */ /* 0x008fca0000010000 */
[----:B------:R-:W3:Y:S02]  /*38300*/  SHFL.BFLY PT, R194, R192, 0x4, 0x1f ;  /* 0x0c801f00c0c27f89 */ /* 0x000ee400000e0000 */
[----:B---3--:R-:W-:-:S05]  /*38310*/  FADD.FTZ R192, R192, R194 ;  /* 0x000000c2c0c07221 */ /* 0x008fca0000010000 */
[----:B------:R-:W3:Y:S02]  /*38320*/  SHFL.BFLY PT, R194, R192, 0x8, 0x1f ;  /* 0x0d001f00c0c27f89 */ /* 0x000ee400000e0000 */
[----:B---3--:R-:W-:-:S05]  /*38330*/  FADD.FTZ R192, R192, R194 ;  /* 0x000000c2c0c07221 */ /* 0x008fca0000010000 */
[----:B------:R-:W3:Y:S02]  /*38340*/  SHFL.BFLY PT, R194, R192, 0x10, 0x1f ;  /* 0x0e001f00c0c27f89 */ /* 0x000ee400000e0000 */
[----:B---3--:R-:W-:Y:S02]  /*38350*/  FADD.FTZ R194, R192, R194 ;  /* 0x000000c2c0c27221 */ /* 0x008fe40000010000 */
[----:B------:R-:W3:Y:S02]  /*38360*/  LDC R192, c[0x0][0x400] ;  /* 0x00010000ffc07b82 */ /* 0x000ee40000000800 */
[----:B---3--:R-:W-:-:S04]  /*38370*/  FMUL.FTZ R215, R194, R192 ;  /* 0x000000c0c2d77220 */ /* 0x008fc80000410000 */
        /* <DEDUP_REMOVED lines=17> */
[----:B012---:R-:W-:Y:S01]  /*38490*/  FSEL R213, R194, RZ, P5 ;  /* 0x000000ffc2d57208 */ /* 0x007fe20002800000 */
        /* <DEDUP_REMOVED lines=121> */
.L_x_27415:
        /* <DEDUP_REMOVED lines=26> */
[--C-:B------:R-:W-:Y:S01]  /*38dd0*/  FADD.FTZ R217, R128, -R216.reuse ;  /* 0x800000d880d97221 */ /* 0x100fe20000010000 */
[----:B------:R-:W-:Y:S01]  /*38de0*/  SHF.L.U32 R192, R20, 0x10, RZ ;  /* 0x0000001014c07819 */ /* 0x000fe200000006ff */
[----:B------:R-:W-:Y:S02]  /*38df0*/  IMAD.U32 R193, R24, 0x10000, RZ ;  /* 0x0001000018c17824 */ /* 0x000fe400078e00ff */
[--C-:B------:R-:W-:Y:S01]  /*38e00*/  FADD.FTZ R214, R130, -R216.reuse ;  /* 0x800000d882d67221 */ /* 0x100fe20000010000 */
        /* <DEDUP_REMOVED lines=44> */
.L_x_27390:
[----:B------:R-:W-:Y:S05]  /*390d0*/  BSYNC.RECONVERGENT B1 ;  /* 0x0000000000017941 */ /* 0x000fea0003800200 */
.L_x_27389:
[----:B------:R-:W-:Y:S01]  /*390e0*/  LOP3.LUT P0, RZ, R210, 0x200, RZ, 0xc0, !PT ;  /* 0x00000200d2ff7812 */ /* 0x000fe2000780c0ff */
[----:B------:R-:W-:-:S12]  /*390f0*/  BSSY.RECONVERGENT B1, `(.L_x_27391) ;  /* 0x0000035000017945 */ /* 0x000fd80003800200 */
[----:B------:R-:W-:Y:S05]  /*39100*/  @!P0 BRA `(.L_x_27392) ;  /* 0x0000000000cc8947 */ /* 0x000fea0003800000 */
[----:B------:R-:W2:Y:S01]  /*39110*/  LDL R250, [R1] ;  /* 0x0000000001fa7983 */ /* 0x000ea20000100800 */
[--C-:B------:R-:W-:Y:S01]  /*39120*/  FADD.FTZ R217, R136, -R216.reuse ;  /* 0x800000d888d97221 */ /* 0x100fe20000010000 */
[----:B0-----:R-:W-:Y:S01]  /*39130*/  SHF.L.U32 R193, R36, 0x10, RZ ;  /* 0x0000001024c17819 */ /* 0x001fe200000006ff */
[----:B------:R-:W-:Y:S01]  /*39140*/  IMAD.U32 R192, R32, 0x10000, RZ ;  /* 0x0001000020c07824 */ /* 0x000fe200078e00ff */
[----:B------:R-:W3:Y:S01]  /*39150*/  LDL R252, [R1+0x8] ;  /* 0x0000080001fc7983 */ /* 0x000ee20000100800 */
[----:B------:R-:W-:Y:S01]  /*39160*/  FMUL.FTZ R217, R213, R217 ;  /* 0x000000d9d5d97220 */ /* 0x000fe20000410000 */
[----:B------:R-:W-:Y:S01]  /*39170*/  SHF.L.U32 R194, R246, 0x10, RZ ;  /* 0x00000010f6c27819 */ /* 0x000fe200000006ff */
[--C-:B------:R-:W-:Y:S01]  /*39180*/  FADD.FTZ R214, R138, -R216.reuse ;  /* 0x800000d88ad67221 */ /* 0x100fe20000010000 */
[----:B------:R-:W-:Y:S01]  /*39190*/  SHF.L.U32 R195, R248, 0x10, RZ ;  /* 0x00000010f8c37819 */ /* 0x000fe200000006ff */
[----:B------:R-:W-:Y:S01]  /*391a0*/  FFMA.FTZ R217, R217, R192, R193 ;  /* 0x000000c0d9d97223 */ /* 0x000fe200000100c1 */
[----:B------:R-:W-:Y:S01]  /*391b0*/  FADD.FTZ R192, R137, -R216 ;  /* 0x800000d889c07221 */ /* 0x000fe20000010000 */
[----:B------:R-:W-:-:S02]  /*391c0*/  IMAD.U32 R193, R245, 0x10000, RZ ;  /* 0x00010000f5c17824 */ /* 0x000fc400078e00ff */
[C---:B------:R-:W-:Y:S01]  /*391d0*/  FMUL.FTZ R214, R213.reuse, R214 ;  /* 0x000000d6d5d67220 */ /* 0x040fe20000410000 */
[----:B------:R-:W-:Y:S01]  /*391e0*/  FADD.FTZ R215, R140, -R216 ;  /* 0x800000d88cd77221 */ /* 0x000fe20000010000 */
[----:B------:R-:W-:Y:S01]  /*391f0*/  FMUL.FTZ R192, R213, R192 ;  /* 0x000000c0d5c07220 */ /* 0x000fe20000410000 */
[----:B------:R-:W-:Y:S02]  /*39200*/  SHF.L.U32 R251, R39, 0x10, RZ ;  /* 0x0000001027fb7819 */ /* 0x000fe400000006ff */
[----:B------:R-:W-:Y:S01]  /*39210*/  FMUL.FTZ R215, R213, R215 ;  /* 0x000000d7d5d77220 */ /* 0x000fe20000410000 */
[----:B------:R-:W-:Y:S01]  /*39220*/  FFMA.FTZ R192, R192, R193, R194 ;  /* 0x000000c1c0c07223 */ /* 0x000fe200000100c2 */
[----:B------:R-:W-:Y:S01]  /*39230*/  SHF.L.U32 R194, R37, 0x10, RZ ;  /* 0x0000001025c27819 */ /* 0x000fe200000006ff */
[----:B------:R-:W-:-:S04]  /*39240*/  IMAD.U32 R193, R33, 0x10000, RZ ;  /* 0x0001000021c17824 */ /* 0x000fc800078e00ff */
[----:B------:R-:W-:Y:S01]  /*39250*/  FFMA.FTZ R214, R214, R193, R194 ;  /* 0x000000c1d6d67223 */ /* 0x000fe200000100c2 */
[----:B------:R-:W-:Y:S01]  /*39260*/  FADD.FTZ R193, R139, -R216 ;  /* 0x800000d88bc17221 */ /* 0x000fe20000010000 */
[----:B------:R-:W-:-:S03]  /*39270*/  IMAD.U32 R194, R247, 0x10000, RZ ;  /* 0x00010000f7c27824 */ /* 0x000fc600078e00ff */
[----:B------:R-:W-:-:S04]  /*39280*/  FMUL.FTZ R193, R213, R193 ;  /* 0x000000c1d5c17220 */ /* 0x000fc80000410000 */
[----:B------:R-:W-:Y:S01]  /*39290*/  FFMA.FTZ R193, R193, R194, R195 ;  /* 0x000000c2c1c17223 */ /* 0x000fe200000100c3 */
[----:B------:R-:W-:Y:S01]  /*392a0*/  SHF.L.U32 R195, R38, 0x10, RZ ;  /* 0x0000001026c37819 */ /* 0x000fe200000006ff */
[----:B------:R-:W-:-:S04]  /*392b0*/  IMAD.U32 R194, R34, 0x10000, RZ ;  /* 0x0001000022c27824 */ /* 0x000fc800078e00ff */
[----:B------:R-:W-:Y:S01]  /*392c0*/  FFMA.FTZ R215, R215, R194, R195 ;  /* 0x000000c2d7d77223 */ /* 0x000fe200000100c3 */
[----:B------:R-:W-:Y:S01]  /*392d0*/  FADD.FTZ R194, R141, -R216 ;  /* 0x800000d88dc27221 */ /* 0x000fe20000010000 */
[----:B------:R-:W-:-:S03]  /*392e0*/  IMAD.U32 R195, R249, 0x10000, RZ ;  /* 0x00010000f9c37824 */ /* 0x000fc600078e00ff */
[----:B------:R-:W-:Y:S01]  /*392f0*/  FMUL.FTZ R194, R213, R194 ;  /* 0x000000c2d5c27220 */ /* 0x000fe20000410000 */
[----:B--2---:R-:W-:-:S05]  /*39300*/  SHF.L.U32 R250, R250, 0x10, RZ ;  /* 0x00000010fafa7819 */ /* 0x004fca00000006ff */
[----:B------:R-:W-:Y:S01]  /*39310*/  FFMA.FTZ R194, R194, R195, R250 ;  /* 0x000000c3c2c27223 */ /* 0x000fe200000100fa */
[----:B------:R-:W-:Y:S01]  /*39320*/  FADD.FTZ R195, R142, -R216 ;  /* 0x800000d88ec37221 */ /* 0x000fe20000010000 */
[----:B------:R-:W-:-:S03]  /*39330*/  IMAD.U32 R250, R35, 0x10000, RZ ;  /* 0x0001000023fa7824 */ /* 0x000fc600078e00ff */
[----:B------:R-:W-:-:S04]  /*39340*/  FMUL.FTZ R195, R213, R195 ;  /* 0x000000c3d5c37220 */ /* 0x000fc80000410000 */
[----:B------:R-:W-:Y:S02]  /*39350*/  FFMA.FTZ R195, R195, R250, R251 ;  /* 0x000000fac3c37223 */ /* 0x000fe400000100fb */
[----:B------:R-:W2:Y:S01]  /*39360*/  LDL R251, [R1+0x4] ;  /* 0x0000040001fb7983 */ /* 0x000ea20000100800 */
[----:B------:R-:W-:Y:S01]  /*39370*/  F2FP.BF16.F32.PACK_AB R194, R194, R215 ;  /* 0x000000d7c2c2723e */ /* 0x000fe200000010ff */
[----:B------:R-:W-:Y:S01]  /*39380*/  FADD.FTZ R250, R143, -R216 ;  /* 0x800000d88ffa7221 */ /* 0x000fe20000010000 */
[----:B------:R-:W-:Y:S02]  /*39390*/  F2FP.BF16.F32.PACK_AB R193, R193, R214 ;  /* 0x000000d6c1c1723e */ /* 0x000fe400000010ff */
[----:B------:R-:W0:Y:S01]  /*393a0*/  LDC.64 R214, c[0x0][0x428] ;  /* 0x00010a00ffd67b82 */ /* 0x000e220000000a00 */
[----:B---3--:R-:W-:Y:S01]  /*393b0*/  SHF.L.U32 R252, R252, 0x10, RZ ;  /* 0x00000010fcfc7819 */ /* 0x008fe200000006ff */
        /* <DEDUP_REMOVED lines=8> */
.L_x_27392:
[----:B------:R-:W-:Y:S05]  /*39440*/  BSYNC.RECONVERGENT B1 ;  /* 0x0000000000017941 */ /* 0x000fea0003800200 */
.L_x_27391:
[----:B------:R-:W-:Y:S01]  /*39450*/  LOP3.LUT P0, RZ, R210, 0x100, RZ, 0xc0, !PT ;  /* 0x00000100d2ff7812 */ /* 0x000fe2000780c0ff */
[----:B------:R-:W-:-:S12]  /*39460*/  BSSY.RECONVERGENT B1, `(.L_x_27393) ;  /* 0x000003a000017945 */ /* 0x000fd80003800200 */
[----:B------:R-:W-:Y:S05]  /*39470*/  @!P0 BRA `(.L_x_27394) ;  /* 0x0000000000e08947 */ /* 0x000fea0003800000 */
[----:B01----:R-:W2:Y:S04]  /*39480*/  LDL R214, [R1+0xc] ;  /* 0x00000c0001d67983 */ /* 0x003ea80000100800 */
        /* <DEDUP_REMOVED lines=55> */
.L_x_27394:
[----:B------:R-:W-:Y:S05]  /*39800*/  BSYNC.RECONVERGENT B1 ;  /* 0x0000000000017941 */ /* 0x000fea0003800200 */
.L_x_27393:
[----:B------:R-:W-:Y:S01]  /*39810*/  LOP3.LUT P0, RZ, R210, 0x80, RZ, 0xc0, !PT ;  /* 0x00000080d2ff7812 */ /* 0x000fe2000780c0ff */
[----:B------:R-:W-:-:S12]  /*39820*/  BSSY.RECONVERGENT B1, `(.L_x_27395) ;  /* 0x000003a000017945 */ /* 0x000fd80003800200 */
[----:B------:R-:W-:Y:S05]  /*39830*/  @!P0 BRA `(.L_x_27396) ;  /* 0x0000000000e08947 */ /* 0x000fea0003800000 */
[----:B012---:R-:W2:Y:S04]  /*39840*/  LDL R194, [R1+0x30] ;  /* 0x0000300001c27983 */ /* 0x007ea80000100800 */
[----:B------:R-:W3:Y:S04]  /*39850*/  LDL R214, [R1+0x2c] ;  /* 0x00002c0001d67983 */ /* 0x000ee80000100800 */
[----:B------:R-:W4:Y:S04]  /*39860*/  LDL R195, [R1+0x38] ;  /* 0x0000380001c37983 */ /* 0x000f280000100800 */
[----:B------:R-:W5:Y:S04]  /*39870*/  LDL R215, [R1+0x34] ;  /* 0x0000340001d77983 */ /* 0x000f680000100800 */
[----:B------:R-:W5:Y:S04]  /*39880*/  LDL R250, [R1+0x40] ;  /* 0x0000400001fa7983 */ /* 0x000f680000100800 */
[----:B------:R-:W5:Y:S01]  /*39890*/  LDL R251, [R1+0x3c] ;  /* 0x00003c0001fb7983 */ /* 0x000f620000100800 */
[----:B------:R-:W-:Y:S01]  /*398a0*/  FADD.FTZ R217, R152, -R216 ;  /* 0x800000d898d97221 */ /* 0x000fe20000010000 */
[----:B------:R-:W-:Y:S01]  /*398b0*/  SHF.L.U32 R193, R60, 0x10, RZ ;  /* 0x000000103cc17819 */ /* 0x000fe200000006ff */
        /* <DEDUP_REMOVED lines=48> */
.L_x_27396:
[----:B------:R-:W-:Y:S05]  /*39bc0*/  BSYNC.RECONVERGENT B1 ;  /* 0x0000000000017941 */ /* 0x000fea0003800200 */
.L_x_27395:
        /* <DEDUP_REMOVED lines=59> */
.L_x_27398:
[----:B------:R-:W-:Y:S05]  /*39f80*/  BSYNC.RECONVERGENT B1 ;  /* 0x0000000000017941 */ /* 0x000fea0003800200 */
.L_x_27397:
        /* <DEDUP_REMOVED lines=59> */
.L_x_27400:
[----:B------:R-:W-:Y:S05]  /*3a340*/  BSYNC.RECONVERGENT B1 ;  /* 0x0000000000017941 */ /* 0x000fea0003800200 */
.L_x_27399:
        /* <DEDUP_REMOVED lines=59> */
.L_x_27402:
[----:B------:R-:W-:Y:S05]  /*3a700*/  BSYNC.RECONVERGENT B1 ;  /* 0x0000000000017941 */ /* 0x000fea0003800200 */
.L_x_27401:
[----:B------:R-:W-:-:S13]  /*3a710*/  LOP3.LUT P0, RZ, R210, 0x4, RZ, 0xc0, !PT ;  /* 0x00000004d2ff7812 */ /* 0x000fda000780c0ff */
[----:B------:R-:W-:Y:S05]  /*3a720*/  @!P0 BRA `(.L_x_27388) ;  /* 0x0000000000dc8947 */ /* 0x000fea0003800000 */
[----:B01234-:R-:W2:Y:S04]  /*3a730*/  LDL R215, [R1+0xac] ;  /* 0x0000ac0001d77983 */ /* 0x01fea80000100800 */
[----:B------:R-:W3:Y:S04]  /*3a740*/  LDL R194, [R1+0xb0] ;  /* 0x0000b00001c27983 */ /* 0x000ee80000100800 */
[----:B------:R-:W4:Y:S04]  /*3a750*/  LDL R195, [R1+0xb8] ;  /* 0x0000b80001c37983 */ /* 0x000f280000100800 */
[----:B------:R-:W5:Y:S01]  /*3a760*/  LDL R214, [R1+0xb4] ;  /* 0x0000b40001d67983 */ /* 0x000f620000100800 */
[--C-:B------:R-:W-:Y:S01]  /*3a770*/  FADD.FTZ R217, R184, -R216.reuse ;  /* 0x800000d8b8d97221 */ /* 0x100fe20000010000 */
[----:B------:R-:W-:Y:S01]  /*3a780*/  SHF.L.U32 R193, R108, 0x10, RZ ;  /* 0x000000106cc17819 */ /* 0x000fe200000006ff */
        /* <DEDUP_REMOVED lines=49> */
.L_x_27388:
[----:B------:R-:W-:Y:S05]  /*3aaa0*/  BSYNC.RECONVERGENT B0 ;  /* 0x0000000000007941 */ /* 0x000fea0003800200 */
.L_x_27387:
[----:B01234-:R-:W0:Y:S02]  /*3aab0*/  LDC.64 R192, c[0x0][0x380] ;  /* 0x0000e000ffc07b82 */ /* 0x01fe240000000a00 */
[----:B0-----:R-:W-:-:S05]  /*3aac0*/  IMAD R3, R192, 0x4, R3 ;  /* 0x00000004c0037824 */ /* 0x001fca00078e0203 */
[----:B------:R-:W-:-:S13]  /*3aad0*/  ISETP.GE.AND P0, PT, R3, R193, PT ;  /* 0x000000c10300720c */ /* 0x000fda0003f06270 */
[----:B------:R-:W-:Y:S05]  /*3aae0*/  @!P0 BRA `(.L_x_27403) ;  /* 0xfffffc7000848947 */ /* 0x000fea000383ffff */
[----:B------:R-:W-:Y:S05]  /*3aaf0*/  EXIT ;  /* 0x000000000000794d */ /* 0x000fea0003800000 */
.L_x_27386:
[----:B------:R-:W-:Y:S01]  /*3ab00*/  HFMA2 R195, -RZ, RZ, 0, 1.847743988037109375e-06 ;  /* 0x0000001fffc37431 */ /* 0x000fe200000001ff */
[----:B------:R-:W-:Y:S01]  /*3ab10*/  BSSY B0, `(.L_x_27404) ;  /* 0x0000007000007945 */ /* 0x000fe20003800000 */
[----:B-1----:R-:W-:Y:S01]  /*3ab20*/  MOV R217, R192 ;  /* 0x000000c000d97202 */ /* 0x002fe20000000f00 */
[----:B0-2---:R-:W-:Y:S02]  /*3ab30*/  IMAD.MOV.U32 R212, RZ, RZ, 0x1 ;  /* 0x00000001ffd47424 */ /* 0x005fe400078e00ff */
[----:B------:R-:W-:-:S07]  /*3ab40*/  IMAD.MOV.U32 R194, RZ, RZ, -0x1 ;  /* 0xffffffffffc27424 */ /* 0x000fce00078e00ff */
[----:B-----5:R-:W-:Y:S05]  /*3ab50*/  WARPSYNC.COLLECTIVE R194, `(.L_x_27405) ;  /* 0x00000000c2087348 */ /* 0x020fea0003c00000 */
[----:B------:R0:W1:Y:S02]  /*3ab60*/  SHFL.BFLY P6, R194, R217, R212, R195 ;  /* 0x0c0000d4d9c27389 */ /* 0x00006400000c00c3 */
[----:B01---5:R-:W-:Y:S05]  /*3ab70*/  ENDCOLLECTIVE ;  /* 0x000000000000791b */ /* 0x023fea0003800000 */
.L_x_27405:
[----:B------:R-:W-:Y:S05]  /*3ab80*/  BSYNC B0 ;  /* 0x0000000000007941 */ /* 0x000fea0003800000 */
.L_x_27404:
        /* <DEDUP_REMOVED lines=8> */
.L_x_27406:
[----:B------:R-:W-:Y:S02]  /*3ac10*/  IMAD.MOV.U32 R212, RZ, RZ, 0x4 ;  /* 0x00000004ffd47424 */ /* 0x000fe400078e00ff */
[----:B------:R-:W-:Y:S01]  /*3ac20*/  FADD.FTZ R192, R192, R194 ;  /* 0x000000c2c0c07221 */ /* 0x000fe20000010000 */
[----:B------:R-:W-:-:S04]  /*3ac30*/  MOV R194, 0xffffffff ;  /* 0xffffffff00c27802 */ /* 0x000fc80000000f00 */
[----:B------:R-:W-:-:S07]  /*3ac40*/  MOV R217, R192 ;  /* 0x000000c000d97202 */ /* 0x000fce0000000f00 */
[----:B------:R-:W-:Y:S05]  /*3ac50*/  WARPSYNC.COLLECTIVE R194, `(.L_x_27407) ;  /* 0x00000000c2087348 */ /* 0x000fea0003c00000 */
[----:B------:R0:W1:Y:S02]  /*3ac60*/  SHFL.BFLY P6, R194, R217, R212, R195 ;  /* 0x0c0000d4d9c27389 */ /* 0x00006400000c00c3 */
[----:B01----:R-:W-:Y:S05]  /*3ac70*/  ENDCOLLECTIVE ;  /* 0x000000000000791b */ /* 0x003fea0003800000 */
.L_x_27407:
[----:B------:R-:W-:Y:S02]  /*3ac80*/  HFMA2 R212, -RZ, RZ, 0, 4.76837158203125e-07 ;  /* 0x00000008ffd47431 */ /* 0x000fe400000001ff */
[----:B------:R-:W-:Y:S01]  /*3ac90*/  FADD.FTZ R192, R192, R194 ;  /* 0x000000c2c0c07221 */ /* 0x000fe20000010000 */
[----:B------:R-:W-:-:S03]  /*3aca0*/  IMAD.MOV.U32 R194, RZ, RZ, -0x1 ;  /* 0xffffffffffc27424 */ /* 0x000fc600078e00ff */
[----:B------:R-:W-:-:S07]  /*3acb0*/  IMAD.MOV.U32 R217, RZ, RZ, R192 ;  /* 0x000000ffffd97224 */ /* 0x000fce00078e00c0 */
[----:B------:R-:W-:Y:S05]  /*3acc0*/  WARPSYNC.COLLECTIVE R194, `(.L_x_27408) ;  /* 0x00000000c2087348 */ /* 0x000fea0003c00000 */
[----:B------:R0:W1:Y:S02]  /*3acd0*/  SHFL.BFLY P6, R194, R217, R212, R195 ;  /* 0x0c0000d4d9c27389 */ /* 0x00006400000c00c3 */
[----:B01----:R-:W-:Y:S05]  /*3ace0*/  ENDCOLLECTIVE ;  /* 0x000000000000791b */ /* 0x003fea0003800000 */
.L_x_27408:
[----:B------:R-:W-:Y:S02]  /*3acf0*/  IMAD.MOV.U32 R212, RZ, RZ, 0x10 ;  /* 0x00000010ffd47424 */ /* 0x000fe400078e00ff */
[----:B------:R-:W-:Y:S01]  /*3ad00*/  FADD.FTZ R192, R192, R194 ;  /* 0x000000c2c0c07221 */ /* 0x000fe20000010000 */
[----:B------:R-:W-:-:S04]  /*3ad10*/  MOV R194, 0xffffffff ;  /* 0xffffffff00c27802 */ /* 0x000fc80000000f00 */
[----:B------:R-:W-:-:S07]  /*3ad20*/  MOV R217, R192 ;  /* 0x000000c000d97202 */ /* 0x000fce0000000f00 */
[----:B------:R-:W-:Y:S05]  /*3ad30*/  WARPSYNC.COLLECTIVE R194, `(.L_x_27409) ;  /* 0x00000000c2087348 */ /* 0x000fea0003c00000 */
[----:B------:R0:W1:Y:S02]  /*3ad40*/  SHFL.BFLY P6, R194, R217, R212, R195 ;  /* 0x0c0000d4d9c27389 */ /* 0x00006400000c00c3 */
[----:B01----:R-:W-:Y:S05]  /*3ad50*/  ENDCOLLECTIVE ;  /* 0x000000000000791b */ /* 0x003fea0003800000 */
.L_x_27409:
        /* <DEDUP_REMOVED lines=141> */
.L_x_27410:
[----:B------:R-:W-:Y:S02]  /*3b630*/  HFMA2 R212, -RZ, RZ, 0, 1.1920928955078125e-07 ;  /* 0x00000002ffd47431 */ /* 0x000fe400000001ff */
[----:B------:R-:W-:Y:S01]  /*3b640*/  FADD.FTZ R213, R213, R194 ;  /* 0x000000c2d5d57221 */ /* 0x000fe20000010000 */
[----:B------:R-:W-:-:S03]  /*3b650*/  IMAD.MOV.U32 R194, RZ, RZ, -0x1 ;  /* 0xffffffffffc27424 */ /* 0x000fc600078e00ff */
[----:B------:R-:W-:-:S07]  /*3b660*/  IMAD.MOV.U32 R217, RZ, RZ, R213 ;  /* 0x000000ffffd97224 */ /* 0x000fce00078e00d5 */
[----:B------:R-:W-:Y:S05]  /*3b670*/  WARPSYNC.COLLECTIVE R194, `(.L_x_27411) ;  /* 0x00000000c2087348 */ /* 0x000fea0003c00000 */
[----:B------:R0:W1:Y:S02]  /*3b680*/  SHFL.BFLY P6, R194, R217, R212, R195 ;  /* 0x0c0000d4d9c27389 */ /* 0x00006400000c00c3 */
[----:B01----:R-:W-:Y:S05]  /*3b690*/  ENDCOLLECTIVE ;  /* 0x000000000000791b */ /* 0x003fea0003800000 */
.L_x_27411:
[----:B------:R-:W-:Y:S02]  /*3b6a0*/  IMAD.MOV.U32 R212, RZ, RZ, 0x4 ;  /* 0x00000004ffd47424 */ /* 0x000fe400078e00ff */
[----:B------:R-:W-:Y:S01]  /*3b6b0*/  FADD.FTZ R213, R213, R194 ;  /* 0x000000c2d5d57221 */ /* 0x000fe20000010000 */
[----:B------:R-:W-:-:S04]  /*3b6c0*/  MOV R194, 0xffffffff ;  /* 0xffffffff00c27802 */ /* 0x000fc80000000f00 */
[----:B------:R-:W-:-:S07]  /*3b6d0*/  MOV R217, R213 ;  /* 0x000000d500d97202 */ /* 0x000fce0000000f00 */
[----:B------:R-:W-:Y:S05]  /*3b6e0*/  WARPSYNC.COLLECTIVE R194, `(.L_x_27412) ;  /* 0x00000000c2087348 */ /* 0x000fea0003c00000 */
[----:B------:R0:W1:Y:S02]  /*3b6f0*/  SHFL.BFLY P6, R194, R217, R212, R195 ;  /* 0x0c0000d4d9c27389 */ /* 0x00006400000c00c3 */
[----:B01----:R-:W-:Y:S05]  /*3b700*/  ENDCOLLECTIVE ;  /* 0x000000000000791b */ /* 0x003fea0003800000 */
.L_x_27412:
[----:B------:R-:W-:Y:S02]  /*3b710*/  HFMA2 R212, -RZ, RZ, 0, 4.76837158203125e-07 ;  /* 0x00000008ffd47431 */ /* 0x000fe400000001ff */
[----:B------:R-:W-:Y:S01]  /*3b720*/  FADD.FTZ R213, R213, R194 ;  /* 0x000000c2d5d57221 */ /* 0x000fe20000010000 */
[----:B------:R-:W-:-:S03]  /*3b730*/  IMAD.MOV.U32 R194, RZ, RZ, -0x1 ;  /* 0xffffffffffc27424 */ /* 0x000fc600078e00ff */
[----:B------:R-:W-:-:S07]  /*3b740*/  IMAD.MOV.U32 R217, RZ, RZ, R213 ;  /* 0x000000ffffd97224 */ /* 0x000fce00078e00d5 */
[----:B------:R-:W-:Y:S05]  /*3b750*/  WARPSYNC.COLLECTIVE R194, `(.L_x_27413) ;  /* 0x00000000c2087348 */ /* 0x000fea0003c00000 */
[----:B------:R0:W1:Y:S02]  /*3b760*/  SHFL.BFLY P6, R194, R217, R212, R195 ;  /* 0x0c0000d4d9c27389 */ /* 0x00006400000c00c3 */
[----:B01----:R-:W-:Y:S05]  /*3b770*/  ENDCOLLECTIVE ;  /* 0x000000000000791b */ /* 0x003fea0003800000 */
.L_x_27413:
[----:B------:R-:W-:Y:S02]  /*3b780*/  IMAD.MOV.U32 R212, RZ, RZ, 0x10 ;  /* 0x00000010ffd47424 */ /* 0x000fe400078e00ff */
[----:B------:R-:W-:Y:S01]  /*3b790*/  FADD.FTZ R213, R213, R194 ;  /* 0x000000c2d5d57221 */ /* 0x000fe20000010000 */
[----:B------:R-:W-:-:S04]  /*3b7a0*/  MOV R194, 0xffffffff ;  /* 0xffffffff00c27802 */ /* 0x000fc80000000f00 */
[----:B------:R-:W-:-:S07]  /*3b7b0*/  MOV R217, R213 ;  /* 0x000000d500d97202 */ /* 0x000fce0000000f00 */
[----:B------:R-:W-:Y:S05]  /*3b7c0*/  WARPSYNC.COLLECTIVE R194, `(.L_x_27414) ;  /* 0x00000000c2087348 */ /* 0x000fea0003c00000 */
[----:B------:R0:W1:Y:S02]  /*3b7d0*/  SHFL.BFLY P6, R194, R217, R212, R195 ;  /* 0x0c0000d4d9c27389 */ /* 0x00006400000c00c3 */
[----:B01----:R-:W-:Y:S05]  /*3b7e0*/  ENDCOLLECTIVE ;  /* 0x000000000000791b */ /* 0x003fea0003800000 */
.L_x_27414:
[----:B------:R-:W-:Y:S05]  /*3b7f0*/  BRA `(.L_x_27415) ;  /* 0xffffffd4000c7947 */ /* 0x000fea000383ffff */
.L_x_27416:
        /* <DEDUP_REMOVED lines=16> */
.L_x_71482:


//--------------------- .text._ZN10layer_norm13ln_fwd_kernelINS_13Kernel_traitsI13__nv_bfloat16S2_fS2_fjLj2048ELj1ELj4ELj1ELj16ENS_18Kernel_traits_baseILj2048ES2_S2_fS2_fjLj128EEEEELb1ELb1ELb1ELb1EEEvNS_9FwdParamsE --------------------------
	.section	.text._ZN10layer_norm13ln_fwd_kernelINS_13Kernel_traitsI13__nv_bfloat16S2_fS2_fjLj2048ELj1ELj4ELj1ELj16ENS_18Kernel_traits_baseILj2048ES2_S2_fS2_fjLj128EEEEELb1ELb1ELb1ELb1EEEvNS_9FwdParamsE,"ax",@progbits
	.align	128
        .global         _ZN10layer_norm13ln_fwd_kernelINS_13Kernel_traitsI13__nv_bfloat16S2_fS2_fjLj2048ELj1ELj4ELj1ELj16ENS_18Kernel_traits_baseILj2048ES2_S2_fS2_fjLj128EEEEELb1ELb1ELb1ELb1EEEvNS_9FwdParamsE
        .type           _ZN10layer_norm13ln_fwd_kernelINS_13Kernel_traitsI13__nv_bfloat16S2_fS2_fjLj2048ELj1ELj4ELj1ELj16ENS_18Kernel_traits_baseILj2048ES2_S2_fS2_fjLj128EEEEELb1ELb1ELb1ELb1EEEvNS_9FwdParamsE,@function
        .size           _ZN10layer_norm13ln_fwd_kernelINS_13Kernel_traitsI13__nv_bfloat16S2_fS2_fjLj2048ELj1ELj4ELj1ELj16ENS_18Kernel_traits_baseILj2048ES2_S2_fS2_fjLj128EEEEELb1ELb1ELb1ELb1EEEvNS_9FwdParamsE,(.L_x_71483 - _ZN10layer_norm13ln_fwd_kernelINS_13Kernel_traitsI13__nv_bfloat16S2_fS2_fjLj2048ELj1ELj4ELj1ELj16ENS_18Kernel_traits_baseILj2048ES2_S2_fS2_fjLj128EEEEELb1ELb1ELb1ELb1EEEvNS_9FwdParamsE)
        .other          _ZN10layer_norm13ln_fwd_kernelINS_13Kernel_traitsI13__nv_bfloat16S2_fS2_fjLj2048ELj1ELj4ELj1ELj16ENS_18Kernel_traits_baseILj2048ES2_S2_fS2_fjLj128EEEEELb1ELb1ELb1ELb1EEEvNS_9FwdParamsE,@"STO_CUDA_ENTRY STV_DEFAULT"
_ZN10layer_norm13ln_fwd_kernelINS_13Kernel_traitsI13__nv_bfloat16S2_fS2_fjLj2048ELj1ELj4ELj1ELj16ENS_18Kernel_traits_baseILj2048ES2_S2_fS2_fjLj128EEEEELb1ELb1ELb1ELb1EEEvNS_9FwdParamsE:
.text._ZN10layer_norm13ln_fwd_kernelINS_13Kernel_traitsI13__nv_bfloat16S2_fS2_fjLj2048ELj1ELj4ELj1ELj16ENS_18Kernel_traits_baseILj2048ES2_S2_fS2_fjLj128EEEEELb1ELb1ELb1ELb1EEEvNS_9FwdParamsE:
        /* <DEDUP_REMOVED lines=70> */
.L_x_27417:
        /* <DEDUP_REMOVED lines=36> */
.L_x_27418:
        /* <DEDUP_REMOVED lines=8> */
[----:B------:R-:W-:Y:S02]  /*0720*/  LOP3.LUT R4, R13, UR4, R4, 0x96, !PT ;  /* 0x000000040d047c12 */ /* 0x000fe4000f8e9604 */
[----:B------:R-:W-:Y:S01]  /*0730*/  PRMT R123, R39, 0x7632, R123 ;  /* 0x00007632277b7816 */ /* 0x000fe2000000007b */
[----:B------:R-:W-:Y:S01]  /*0740*/  IMAD R9, R3, -0x2daee0ad, RZ ;  /* 0xd2511f5303097824 */ /* 0x000fe200078e02ff */
[----:B------:R-:W-:Y:S01]  /*0750*/  LOP3.LUT R5, R5, UR5, RZ, 0x3c, !PT ;  /* 0x0000000505057c12 */ /* 0x000fe2000f8e3cff */
[----:B------:R-:W-:Y:S01]  /*0760*/  IMAD.HI.U32 R8, R4, -0x2daee0ad, RZ ;  /* 0xd2511f5304087827 */ /* 0x000fe200078e00ff */
[----:B------:R-:W-:Y:S01]  /*0770*/  PRMT R122, R70, 0x7632, R122 ;  /* 0x00007632467a7816 */ /* 0x000fe2000000007a */
[----:B------:R0:W-:Y:S01]  /*0780*/  STL.S16 [R1+0x20], R124 ;  /* 0x0000207c01007387 */ /* 0x0001e20000100600 */
[----:B------:R-:W-:Y:S01]  /*0790*/  PRMT R121, R38, 0x7632, R121 ;  /* 0x0000763226797816 */ /* 0x000fe20000000079 */
[----:B------:R-:W-:Y:S01]  /*07a0*/  IMAD R7, R0, -0x326172a9, RZ ;  /* 0xcd9e8d5700077824 */ /* 0x000fe200078e02ff */
[----:B------:R-:W-:Y:S01]  /*07b0*/  LOP3.LUT R8, R9, UR9, R8, 0x96, !PT ;  /* 0x0000000909087c12 */ /* 0x000fe2000f8e9608 */
[----:B------:R-:W-:Y:S01]  /*07c0*/  IMAD.HI.U32 R6, R5, -0x326172a9, RZ ;  /* 0xcd9e8d5705067827 */ /* 0x000fe200078e00ff */
[----:B------:R-:W-:Y:S01]  /*07d0*/  UIADD3 UR9, UPT, UPT, UR5, -0x126145ec, URZ ;  /* 0xed9eba1405097890 */ /* 0x000fe2000fffe0ff */
[----:B------:R-:W-:Y:S01]  /*07e0*/  PRMT R120, R69, 0x7632, R120 ;  /* 0x0000763245787816 */ /* 0x000fe20000000078 */
[----:B------:R0:W-:Y:S01]  /*07f0*/  STL.S16 [R1+0x1c], R123 ;  /* 0x00001c7b01007387 */ /* 0x0001e20000100600 */
[----:B------:R-:W-:Y:S01]  /*0800*/  IMAD R10, R5, -0x326172a9, RZ ;  /* 0xcd9e8d57050a7824 */ /* 0x000fe200078e02ff */
[----:B------:R-:W-:Y:S01]  /*0810*/  LOP3.LUT R6, R7, UR8, R6, 0x96, !PT ;  /* 0x0000000807067c12 */ /* 0x000fe2000f8e9606 */
[----:B------:R-:W-:Y:S01]  /*0820*/  UIADD3 UR8, UPT, UPT, UR5, 0x76cf5d0a, URZ ;  /* 0x76cf5d0a05087890 */ /* 0x000fe2000fffe0ff */
[----:B------:R-:W-:Y:S01]  /*0830*/  IMAD.HI.U32 R5, R8, -0x326172a9, RZ ;  /* 0xcd9e8d5708057827 */ /* 0x000fe200078e00ff */
[----:B------:R-:W-:Y:S01]  /*0840*/  PRMT R119, R37, 0x7632, R119 ;  /* 0x0000763225777816 */ /* 0x000fe20000000077 */
[----:B------:R0:W-:Y:S01]  /*0850*/  STL.S16 [R1+0x18], R122 ;  /* 0x0000187a01007387 */ /* 0x0001e20000100600 */
[----:B------:R-:W-:Y:S01]  /*0860*/  PRMT R118, R68, 0x7632, R118 ;  /* 0x0000763244767816 */ /* 0x000fe20000000076 */
[----:B------:R-:W-:Y:S01]  /*0870*/  IMAD R7, R4, -0x2daee0ad, RZ ;  /* 0xd2511f5304077824 */ /* 0x000fe200078e02ff */
[----:B------:R-:W-:Y:S01]  /*0880*/  LOP3.LUT R5, R10, UR10, R5, 0x96, !PT ;  /* 0x0000000a0a057c12 */ /* 0x000fe2000f8e9605 */
[----:B------:R-:W-:Y:S01]  /*0890*/  IMAD.HI.U32 R4, R6, -0x2daee0ad, RZ ;  /* 0xd2511f5306047827 */ /* 0x000fe200078e00ff */
[----:B------:R-:W-:Y:S01]  /*08a0*/  PRMT R117, R36, 0x7632, R117 ;  /* 0x0000763224757816 */ /* 0x000fe20000000075 */
[----:B------:R0:W-:Y:S01]  /*08b0*/  STL.S16 [R1+0x14], R121 ;  /* 0x0000147901007387 */ /* 0x0001e20000100600 */
[----:B------:R-:W-:Y:S01]  /*08c0*/  PRMT R116, R67, 0x7632, R116 ;  /* 0x0000763243747816 */ /* 0x000fe20000000074 */
[----:B------:R-:W-:Y:S01]  /*08d0*/  IMAD R10, R6, -0x2daee0ad, RZ ;  /* 0xd2511f53060a7824 */ /* 0x000fe200078e02ff */
[----:B------:R-:W-:Y:S01]  /*08e0*/  LOP3.LUT R4, R7, UR8, R4, 0x96, !PT ;  /* 0x0000000807047c12 */ /* 0x000fe2000f8e9604 */
[----:B------:R-:W-:Y:S01]  /*08f0*/  IMAD.HI.U32 R9, R5, -0x2daee0ad, RZ ;  /* 0xd2511f5305097827 */ /* 0x000fe200078e00ff */
[----:B------:R-:W-:Y:S01]  /*0900*/  UIADD3 UR8, UPT, UPT, UR4, 0x78dde6e4, URZ ;  /* 0x78dde6e404087890 */ /* 0x000fe2000fffe0ff */
[----:B------:R0:W-:Y:S01]  /*0910*/  STL.S16 [R1+0x10], R120 ;  /* 0x0000107801007387 */ /* 0x0001e20000100600 */
[----:B------:R-:W-:Y:S01]  /*0920*/  UIADD3 UR10, UPT, UPT, UR5, -0x695add53, URZ ;  /* 0x96a522ad050a7890 */ /* 0x000fe2000fffe0ff */
[----:B------:R-:W-:Y:S01]  /*0930*/  IMAD R7, R8, -0x326172a9, RZ ;  /* 0xcd9e8d5708077824 */ /* 0x000fe200078e02ff */
[----:B------:R-:W-:Y:S01]  /*0940*/  LOP3.LUT R9, R10, UR12, R9, 0x96, !PT ;  /* 0x0000000c0a097c12 */ /* 0x000fe2000f8e9609 */
[C---:B------:R-:W-:Y:S01]  /*0950*/  IMAD.HI.U32 R6, R4.reuse, -0x326172a9, RZ ;  /* 0xcd9e8d5704067827 */ /* 0x040fe200078e00ff */
[----:B------:R0:W-:Y:S01]  /*0960*/  STL.S16 [R1+0xc], R119 ;  /* 0x00000c7701007387 */ /* 0x0001e20000100600 */
[----:B------:R-:W-:Y:S01]  /*0970*/  PRMT R251, R35, 0x7632, R251 ;  /* 0x0000763223fb7816 */ /* 0x000fe200000000fb */
[----:B------:R-:W1:Y:S01]  /*0980*/  LDCU UR12, c[0x0][0x404] ;  /* 0x00008080ff0c77ac */ /* 0x000e620008000800 */
[----:B------:R-:W-:Y:S01]  /*0990*/  IMAD R8, R5, -0x2daee0ad, RZ ;  /* 0xd2511f5305087824 */ /* 0x000fe200078e02ff */
[----:B------:R-:W-:Y:S01]  /*09a0*/  LOP3.LUT R6, R7, UR11, R6, 0x96, !PT ;  /* 0x0000000b07067c12 */ /* 0x000fe2000f8e9606 */
[----:B------:R-:W-:Y:S01]  /*09b0*/  IMAD R7, R4, -0x326172a9, RZ ;  /* 0xcd9e8d5704077824 */ /* 0x000fe200078e02ff */
[----:B------:R0:W-:Y:S01]  /*09c0*/  STL.S16 [R1+0x8], R118 ;  /* 0x0000087601007387 */ /* 0x0001e20000100600 */
[----:B------:R-:W-:Y:S01]  /*09d0*/  IMAD.HI.U32 R4, R9, -0x326172a9, RZ ;  /* 0xcd9e8d5709047827 */ /* 0x000fe200078e00ff */
[----:B------:R-:W-:-:S02]  /*09e0*/  PRMT R250, R66, 0x7632, R250 ;  /* 0x0000763242fa7816 */ /* 0x000fc400000000fa */
[----:B------:R0:W-:Y:S01]  /*09f0*/  STL.S16 [R1+0x4], R117 ;  /* 0x0000047501007387 */ /* 0x0001e20000100600 */
[----:B------:R-:W-:Y:S01]  /*0a00*/  IMAD.HI.U32 R5, R6, -0x2daee0ad, RZ ;  /* 0xd2511f5306057827 */ /* 0x000fe200078e00ff */
[----:B------:R-:W-:Y:S01]  /*0a10*/  LOP3.LUT R4, R7, UR8, R4, 0x96, !PT ;  /* 0x0000000807047c12 */ /* 0x000fe2000f8e9604 */
[----:B------:R-:W-:Y:S01]  /*0a20*/  UIADD3 UR8, UPT, UPT, UR5, -0x56f99767, URZ ;  /* 0xa906689905087890 */ /* 0x000fe2000fffe0ff */
[----:B------:R0:W-:Y:S01]  /*0a30*/  STL.S16 [R1], R116 ;  /* 0x0000007401007387 */ /* 0x0001e20000100600 */
        /* <DEDUP_REMOVED lines=9> */
[----:B------:R-:W-:Y:S01]  /*0ad0*/  UIADD3 UR8, UPT, UPT, UR5, 0x646e171e, URZ ;  /* 0x646e171e05087890 */ /* 0x000fe2000fffe0ff */
[----:B------:R-:W-:Y:S01]  /*0ae0*/  PRMT R247, R33, 0x7632, R247 ;  /* 0x0000763221f77816 */ /* 0x000fe200000000f7 */
[----:B------:R-:W-:Y:S01]  /*0af0*/  IMAD R8, R5, -0x326172a9, RZ ;  /* 0xcd9e8d5705087824 */ /* 0x000fe200078e02ff */
[----:B------:R-:W-:Y:S01]  /*0b00*/  LOP3.LUT R6, R9, UR13, R6, 0x96, !PT ;  /* 0x0000000d09067c12 */ /* 0x000fe2000f8e9606 */
[----:B------:R-:W-:Y:S01]  /*0b10*/  IMAD.HI.U32 R5, R7, -0x326172a9, RZ ;  /* 0xcd9e8d5707057827 */ /* 0x000fe200078e00ff */
[----:B------:R-:W-:Y:S01]  /*0b20*/  PRMT R246, R64, 0x7632, R246 ;  /* 0x0000763240f67816 */ /* 0x000fe200000000f6 */
[----:B------:R-:W2:Y:S01]  /*0b30*/  LDCU.U8 UR13, c[0x0][0x410] ;  /* 0x00008200ff0d77ac */ /* 0x000ea20008000000 */
[----:B------:R-:W-:Y:S01]  /*0b40*/  PRMT R245, R32, 0x7632, R245 ;  /* 0x0000763220f57816 */ /* 0x000fe200000000f5 */
[----:B------:R-:W-:Y:S01]  /*0b50*/  IMAD R9, R4, -0x2daee0ad, RZ ;  /* 0xd2511f5304097824 */ /* 0x000fe200078e02ff */
[----:B------:R-:W-:Y:S01]  /*0b60*/  LOP3.LUT R5, R8, UR14, R5, 0x96, !PT ;  /* 0x0000000e08057c12 */ /* 0x000fe2000f8e9605 */
[----:B------:R-:W-:Y:S01]  /*0b70*/  IMAD.HI.U32 R4, R6, -0x2daee0ad, RZ ;  /* 0xd2511f5306047827 */ /* 0x000fe200078e00ff */
[----:B------:R-:W-:Y:S01]  /*0b80*/  PRMT R244, R63, 0x7632, R244 ;  /* 0x000076323ff47816 */ /* 0x000fe200000000f4 */
[----:B------:R-:W3:Y:S01]  /*0b90*/  LDCU UR14, c[0x0][0x448] ;  /* 0x00008900ff0e77ac */ /* 0x000ee20008000800 */
[----:B------:R-:W-:Y:S01]  /*0ba0*/  PRMT R243, R31, 0x7632, R243 ;  /* 0x000076321ff37816 */ /* 0x000fe200000000f3 */
[----:B------:R-:W-:Y:S01]  /*0bb0*/  IMAD.HI.U32 R8, R5, -0x2daee0ad, RZ ;  /* 0xd2511f5305087827 */ /* 0x000fe200078e00ff */
[----:B------:R-:W-:Y:S01]  /*0bc0*/  LOP3.LUT R4, R9, UR8, R4, 0x96, !PT ;  /* 0x0000000809047c12 */ /* 0x000fe2000f8e9604 */
[----:B------:R-:W-:Y:S01]  /*0bd0*/  UIADD3 UR8, UPT, UPT, UR5, 0x1fd5c5a3, URZ ;  /* 0x1fd5c5a305087890 */ /* 0x000fe2000fffe0ff */
[----:B------:R-:W-:Y:S01]  /*0be0*/  PRMT R242, R62, 0x7632, R242 ;  /* 0x000076323ef27816 */ /* 0x000fe200000000f2 */
[----:B------:R-:W-:Y:S01]  /*0bf0*/  IMAD R9, R6, -0x2daee0ad, RZ ;  /* 0xd2511f5306097824 */ /* 0x000fe200078e02ff */
[----:B------:R-:W-:Y:S01]  /*0c00*/  PRMT R241, R30, 0x7632, R241 ;  /* 0x000076321ef17816 */ /* 0x000fe200000000f1 */
[----:B------:R-:W-:Y:S01]  /*0c10*/  IMAD R7, R7, -0x326172a9, RZ ;  /* 0xcd9e8d5707077824 */ /* 0x000fe200078e02ff */
        /* <DEDUP_REMOVED lines=8> */
[----:B------:R-:W-:Y:S01]  /*0ca0*/  UIADD3 UR9, UPT, UPT, UR5, -0x24c28bd8, URZ ;  /* 0xdb3d742805097890 */ /* 0x000fe2000fffe0ff */
        /* <DEDUP_REMOVED lines=11> */
[----:B------:R-:W-:Y:S01]  /*0d60*/  PRMT R234, R58, 0x7632, R234 ;  /* 0x000076323aea7816 */ /* 0x000fe200000000ea */
[----:B------:R-:W4:Y:S01]  /*0d70*/  LDCU.64 UR8, c[0x0][0x408] ;  /* 0x00008100ff0877ac */ /* 0x000f220008000a00 */
[----:B------:R-:W-:Y:S01]  /*0d80*/  PRMT R233, R26, 0x7632, R233 ;  /* 0x000076321ae97816 */ /* 0x000fe200000000e9 */
[----:B------:R-:W-:Y:S01]  /*0d90*/  IMAD.HI.U32 R6, R202, -0x326172a9, RZ ;  /* 0xcd9e8d57ca067827 */ /* 0x000fe200078e00ff */
[----:B------:R-:W-:Y:S01]  /*0da0*/  LOP3.LUT R4, R5, UR10, R4, 0x96, !PT ;  /* 0x0000000a05047c12 */ /* 0x000fe2000f8e9604 */
[----:B------:R-:W0:Y:S01]  /*0db0*/  LDCU.64 UR10, c[0x0][0x3a0] ;  /* 0x00007400ff0a77ac */ /* 0x000e220008000a00 */
[----:B------:R-:W-:Y:S01]  /*0dc0*/  PRMT R232, R57, 0x7632, R232 ;  /* 0x0000763239e87816 */ /* 0x000fe200000000e8 */
[----:B------:R-:W-:Y:S01]  /*0dd0*/  IMAD.MOV.U32 R200, RZ, RZ, RZ ;  /* 0x000000ffffc87224 */ /* 0x000fe200078e00ff */
[----:B------:R-:W-:Y:S01]  /*0de0*/  LOP3.LUT R5, R7, UR15, R6, 0x96, !PT ;  /* 0x0000000f07057c12 */ /* 0x000fe2000f8e9606 */
[----:B------:R-:W-:Y:S01]  /*0df0*/  IMAD.MOV.U32 R7, RZ, RZ, R13 ;  /* 0x000000ffff077224 */ /* 0x000fe200078e000d */
[----:B------:R-:W-:Y:S01]  /*0e00*/  LOP3.LUT R6, R12, 0x3, RZ, 0xc0, !PT ;  /* 0x000000030c067812 */ /* 0x000fe200078ec0ff */
        /* <DEDUP_REMOVED lines=35> */
.L_x_28326:
[----:B0-----:R-:W0:Y:S01]  /*1040*/  LDC.64 R128, c[0x0][0x3f0] ;  /* 0x0000fc00ff807b82 */ /* 0x001e220000000a00 */
[----:B------:R-:W1:Y:S07]  /*1050*/  S2R R252, SR_TID.X ;  /* 0x0000000000fc7919 */ /* 0x000e6e0000002100 */
[----:B------:R-:W2:Y:S08]  /*1060*/  LDC R137, c[0x0][0x388] ;  /* 0x0000e200ff897b82 */ /* 0x000eb00000000800 */
[----:B------:R-:W3:Y:S01]  /*1070*/  LDC.64 R130, c[0x0][0x3f8] ;  /* 0x0000fe00ff827b82 */ /* 0x000ee20000000a00 */
[----:B0-----:R-:W-:-:S05]  /*1080*/  IMAD.WIDE R128, R2, 0x4, R128 ;  /* 0x0000000402807825 */ /* 0x001fca00078e0280 */
[----:B------:R-:W4:Y:S01]  /*1090*/  LDG.E R190, desc[UR6][R128.64] ;  /* 0x0000000680be7981 */ /* 0x000f22000c1e1900 */
[----:B------:R-:W-:Y:S01]  /*10a0*/  IMAD.MOV.U32 R218, RZ, RZ, RZ ;  /* 0x000000ffffda7224 */ /* 0x000fe200078e00ff */
[----:B-1----:R-:W-:Y:S02]  /*10b0*/  LOP3.LUT R135, R252, 0x1f, RZ, 0xc0, !PT ;  /* 0x0000001ffc877812 */ /* 0x002fe400078ec0ff */
[----:B------:R-:W-:Y:S01]  /*10c0*/  ISETP.NE.U32.AND P0, PT, RZ, UR10, PT ;  /* 0x0000000aff007c0c */ /* 0x000fe2000bf05070 */
[----:B------:R-:W-:Y:S01]  /*10d0*/  BSSY.RECONVERGENT B0, `(.L_x_27419) ;  /* 0x00006b4000007945 */ /* 0x000fe20003800200 */
[----:B---3--:R-:W-:Y:S01]  /*10e0*/  IMAD.WIDE R130, R2, 0x4, R130 ;  /* 0x0000000402827825 */ /* 0x008fe200078e0282 */
[----:B----4-:R-:W-:-:S04]  /*10f0*/  ISETP.GE.AND P1, PT, R190, 0x1, PT ;  /* 0x00000001be00780c */ /* 0x010fc80003f26270 */
[----:B-----5:R0:W5:Y:S09]  /*1100*/  LDG.E R217, desc[UR6][R130.64] ;  /* 0x0000000682d97981 */ /* 0x020172000c1e1900 */
        /* <DEDUP_REMOVED lines=8> */
[----:B------:R-:W-:Y:S01]  /*1190*/  ISETP.NE.AND.EX P0, PT, RZ, UR11, PT, P0 ;  /* 0x0000000bff007c0c */ /* 0x000fe2000bf05300 */
[----:B------:R-:W-:-:S05]  /*11a0*/  IMAD R132, R2, R137, RZ ;  /* 0x0000008902847224 */ /* 0x000fca00078e02ff */
[----:B------:R-:W-:-:S04]  /*11b0*/  SHF.R.S32.HI R133, RZ, 0x1f, R132 ;  /* 0x0000001fff857819 */ /* 0x000fc80000011484 */
[----:B------:R-:W-:Y:S02]  /*11c0*/  LEA.HI R133, R133, R132, RZ, 0x3 ;  /* 0x0000008485857211 */ /* 0x000fe400078f18ff */
[----:B------:R-:W-:Y:S02]  /*11d0*/  PRMT R136, R87, 0x7632, R136 ;  /* 0x0000763257887816 */ /* 0x000fe40000000088 */
[----:B------:R-:W-:Y:S02]  /*11e0*/  PRMT R134, R86, 0x7632, R134 ;  /* 0x0000763256867816 */ /* 0x000fe40000000086 */
[----:B------:R-:W-:Y:S02]  /*11f0*/  PRMT R132, R85, 0x7632, R132 ;  /* 0x0000763255847816 */ /* 0x000fe40000000084 */
[----:B0-----:R-:W-:Y:S02]  /*1200*/  PRMT R130, R84, 0x7632, R130 ;  /* 0x0000763254827816 */ /* 0x001fe40000000082 */
[----:B------:R-:W-:Y:S01]  /*1210*/  LEA.HI.SX32 R210, R133, R135, 0x1d ;  /* 0x0000008785d27211 */ /* 0x000fe200078feaff */
[----:B-1----:R-:W-:Y:S06]  /*1220*/  @!P0 BRA `(.L_x_27420) ;  /* 0x0000003400488947 */ /* 0x002fec0003800000 */
        /* <DEDUP_REMOVED lines=26> */
.L_x_27425:
        /* <DEDUP_REMOVED lines=13> */
.L_x_27427:
[----:B------:R-:W-:Y:S05]  /*14a0*/  BSYNC.RECONVERGENT B3 ;  /* 0x0000000000037941 */ /* 0x000fea0003800200 */
.L_x_27426:
        /* <DEDUP_REMOVED lines=57> */
[----:B------:R-:W-:Y:S02]  /*1840*/  MOV R128, R201 ;  /* 0x000000c900807202 */ /* 0x000fe40000000f00 */
[----:B------:R-:W-:-:S07]  /*1850*/  LOP3.LUT R4, R4, UR16, R149, 0x96, !PT ;  /* 0x0000001004047c12 */ /* 0x000fce000f8e9695 */
.L_x_27424:
[----:B------:R-:W-:Y:S05]  /*1860*/  BSYNC.RECONVERGENT B2 ;  /* 0x0000000000027941 */ /* 0x000fea0003800200 */
.L_x_27423:
        /* <DEDUP_REMOVED lines=11> */
.L_x_27422:
[----:B------:R-:W-:Y:S05]  /*1920*/  BSYNC.RECONVERGENT B1 ;  /* 0x0000000000017941 */ /* 0x000fea0003800200 */
.L_x_27421:
[----:B------:R-:W-:Y:S01]  /*1930*/  BSSY.RECONVERGENT B1, `(.L_x_27428) ;  /* 0x0000069000017945 */ /* 0x000fe20003800200 */
[----:B------:R-:W-:Y:S01]  /*1940*/  IMAD.MOV.U32 R6, RZ, RZ, R131 ;  /* 0x000000ffff067224 */ /* 0x000fe200078e0083 */
[----:B------:R-:W-:Y:S02]  /*1950*/  MOV R129, R121 ;  /* 0x0000007900817202 */ /* 0x000fe40000000f00 */
        /* <DEDUP_REMOVED lines=14> */
.L_x_27432:
        /* <DEDUP_REMOVED lines=13> */
.L_x_27434:
[----:B------:R-:W-:Y:S05]  /*1b10*/  BSYNC.RECONVERGENT B3 ;  /* 0x0000000000037941 */ /* 0x000fea0003800200 */
.L_x_27433:
        /* <DEDUP_REMOVED lines=61> */
.L_x_27431:
[----:B------:R-:W-:Y:S05]  /*1ef0*/  BSYNC.RECONVERGENT B2 ;  /* 0x0000000000027941 */ /* 0x000fea0003800200 */
.L_x_27430:
        /* <DEDUP_REMOVED lines=11> */
[----:B------:R-:W-:-:S07]  /*1fb0*/  FFMA.FTZ R129, R130, R129, R121 ;  /* 0x0000008182817223 */ /* 0x000fce0000010079 */
.L_x_27429:
[----:B------:R-:W-:Y:S05]  /*1fc0*/  BSYNC.RECONVERGENT B1 ;  /* 0x0000000000017941 */ /* 0x000fea0003800200 */
.L_x_27428:
        /* <DEDUP_REMOVED lines=17> */
.L_x_27439:
        /* <DEDUP_REMOVED lines=13> */
.L_x_27441:
[----:B------:R-:W-:Y:S05]  /*21b0*/  BSYNC.RECONVERGENT B3 ;  /* 0x0000000000037941 */ /* 0x000fea0003800200 */
.L_x_27440:
        /* <DEDUP_REMOVED lines=58> */
[----:B------:R-:W-:Y:S01]  /*2560*/  LOP3.LUT R4, R4, UR16, R131, 0x96, !PT ;  /* 0x0000001004047c12 */ /* 0x000fe2000f8e9683 */
[----:B------:R-:W-:Y:S02]  /*2570*/  IMAD.MOV.U32 R131, RZ, RZ, R148 ;  /* 0x000000ffff837224 */ /* 0x000fe400078e0094 */
[----:B------:R-:W-:-:S07]  /*2580*/  IMAD.MOV.U32 R148, RZ, RZ, R130 ;  /* 0x000000ffff947224 */ /* 0x000fce00078e0082 */
.L_x_27438:
[----:B------:R-:W-:Y:S05]  /*2590*/  BSYNC.RECONVERGENT B2 ;  /* 0x0000000000027941 */ /* 0x000fea0003800200 */
.L_x_27437:
        /* <DEDUP_REMOVED lines=10> */
[----:B------:R-:W-:-:S07]  /*2640*/  FFMA.FTZ R130, R131, R6, R122 ;  /* 0x0000000683827223 */ /* 0x000fce000001007a */
.L_x_27436:
[----:B------:R-:W-:Y:S05]  /*2650*/  BSYNC.RECONVERGENT B1 ;  /* 0x0000000000017941 */ /* 0x000fea0003800200 */
.L_x_27435:
[----:B------:R-:W-:Y:S01]  /*2660*/  BSSY.RECONVERGENT B1, `(.L_x_27442) ;  /* 0x0000069000017945 */ /* 0x000fe20003800200 */
[----:B------:R-:W-:Y:S02]  /*2670*/  IMAD.MOV.U32 R6, RZ, RZ, R133 ;  /* 0x000000ffff067224 */ /* 0x000fe400078e0085 */
        /* <DEDUP_REMOVED lines=15> */
.L_x_27446:
        /* <DEDUP_REMOVED lines=13> */
.L_x_27448:
[----:B------:R-:W-:Y:S05]  /*2840*/  BSYNC.RECONVERGENT B3 ;  /* 0x0000000000037941 */ /* 0x000fea0003800200 */
.L_x_27447:
        /* <DEDUP_REMOVED lines=59> */
[----:B------:R-:W-:Y:S02]  /*2c00*/  LOP3.LUT R4, R4, UR16, R139, 0x96, !PT ;  /* 0x0000001004047c12 */ /* 0x000fe4000f8e968b */
[----:B------:R-:W-:-:S07]  /*2c10*/  MOV R148, R138 ;  /* 0x0000008a00947202 */ /* 0x000fce0000000f00 */
.L_x_27445:
[----:B------:R-:W-:Y:S05]  /*2c20*/  BSYNC.RECONVERGENT B2 ;  /* 0x0000000000027941 */ /* 0x000fea0003800200 */
.L_x_27444:
        /* <DEDUP_REMOVED lines=12> */
.L_x_27443:
[----:B------:R-:W-:Y:S05]  /*2cf0*/  BSYNC.RECONVERGENT B1 ;  /* 0x0000000000017941 */ /* 0x000fea0003800200 */
.L_x_27442:
[----:B------:R-:W-:Y:S01]  /*2d00*/  BSSY.RECONVERGENT B1, `(.L_x_27449) ;  /* 0x0000068000017945 */ /* 0x000fe20003800200 */
[----:B------:R-:W-:Y:S01]  /*2d10*/  IMAD.MOV.U32 R135, RZ, RZ, R6 ;  /* 0x000000ffff877224 */ /* 0x000fe200078e0006 */
[----:B-----5:R-:W-:Y:S02]  /*2d20*/  MOV R132, R124 ;  /* 0x0000007c00847202 */ /* 0x020fe40000000f00 */
        /* <DEDUP_REMOVED lines=14> */
.L_x_27453:
        /* <DEDUP_REMOVED lines=13> */
.L_x_27455:
[----:B------:R-:W-:Y:S05]  /*2ee0*/  BSYNC.RECONVERGENT B3 ;  /* 0x0000000000037941 */ /* 0x000fea0003800200 */
.L_x_27454:
        /* <DEDUP_REMOVED lines=59> */
[----:B------:R-:W-:Y:S01]  /*32a0*/  MOV R133, R148 ;  /* 0x0000009400857202 */ /* 0x000fe20000000f00 */
[----:B------:R-:W-:-:S07]  /*32b0*/  IMAD.MOV.U32 R148, RZ, RZ, R132 ;  /* 0x000000ffff947224 */ /* 0x000fce00078e0084 */
.L_x_27452:
[----:B------:R-:W-:Y:S05]  /*32c0*/  BSYNC.RECONVERGENT B2 ;  /* 0x0000000000027941 */ /* 0x000fea0003800200 */
.L_x_27451:
        /* <DEDUP_REMOVED lines=10> */
[----:B------:R-:W-:-:S07]  /*3370*/  FFMA.FTZ R132, R133, R6, R124 ;  /* 0x0000000685847223 */ /* 0x000fce000001007c */
.L_x_27450:
[----:B------:R-:W-:Y:S05]  /*3380*/  BSYNC.RECONVERGENT B1 ;  /* 0x0000000000017941 */ /* 0x000fea0003800200 */
.L_x_27449:
        /* <DEDUP_REMOVED lines=17> */
.L_x_27460:
        /* <DEDUP_REMOVED lines=13> */
.L_x_27462:
[----:B------:R-:W-:Y:S05]  /*3570*/  BSYNC.RECONVERGENT B3 ;  /* 0x0000000000037941 */ /* 0x000fea0003800200 */
.L_x_27461:
        /* <DEDUP_REMOVED lines=59> */
[----:B------:R-:W-:Y:S01]  /*3930*/  IMAD.MOV.U32 R148, RZ, RZ, R138 ;  /* 0x000000ffff947224 */ /* 0x000fe200078e008a */
[----:B------:R-:W-:-:S07]  /*3940*/  LOP3.LUT R4, R4, UR16, R139, 0x96, !PT ;  /* 0x0000001004047c12 */ /* 0x000fce000f8e968b */
.L_x_27459:
[----:B------:R-:W-:Y:S05]  /*3950*/  BSYNC.RECONVERGENT B2 ;  /* 0x0000000000027941 */ /* 0x000fea0003800200 */
.L_x_27458:
        /* <DEDUP_REMOVED lines=12> */
.L_x_27457:
[----:B------:R-:W-:Y:S05]  /*3a20*/  BSYNC.RECONVERGENT B1 ;  /* 0x0000000000017941 */ /* 0x000fea0003800200 */
.L_x_27456:
        /* <DEDUP_REMOVED lines=17> */
.L_x_27467:
        /* <DEDUP_REMOVED lines=13> */
.L_x_27469:
[----:B------:R-:W-:Y:S05]  /*3c10*/  BSYNC.RECONVERGENT B3 ;  /* 0x0000000000037941 */ /* 0x000fea0003800200 */
.L_x_27468:
        /* <DEDUP_REMOVED lines=59> */
[----:B------:R-:W-:Y:S01]  /*3fd0*/  IMAD.MOV.U32 R135, RZ, RZ, R148 ;  /* 0x000000ffff877224 */ /* 0x000fe200078e0094 */
[----:B------:R-:W-:-:S07]  /*3fe0*/  MOV R148, R134 ;  /* 0x0000008600947202 */ /* 0x000fce0000000f00 */
.L_x_27466:
[----:B------:R-:W-:Y:S05]  /*3ff0*/  BSYNC.RECONVERGENT B2 ;  /* 0x0000000000027941 */ /* 0x000fea0003800200 */
.L_x_27465:
        /* <DEDUP_REMOVED lines=11> */
.L_x_27464:
[----:B------:R-:W-:Y:S05]  /*40b0*/  BSYNC.RECONVERGENT B1 ;  /* 0x0000000000017941 */ /* 0x000fea0003800200 */
.L_x_27463:
[----:B------:R-:W-:Y:S01]  /*40c0*/  IMAD.MOV.U32 R149, RZ, RZ, R137 ;  /* 0x000000ffff957224 */ /* 0x000fe200078e0089 */
        /* <DEDUP_REMOVED lines=15> */
.L_x_27473:
        /* <DEDUP_REMOVED lines=13> */
.L_x_27475:
[----:B------:R-:W-:Y:S05]  /*4290*/  BSYNC.RECONVERGENT B2 ;  /* 0x0000000000027941 */ /* 0x000fea0003800200 */
.L_x_27474:
        /* <DEDUP_REMOVED lines=61> */
.L_x_27472:
[----:B------:R-:W-:Y:S05]  /*4670*/  BSYNC.RECONVERGENT B1 ;  /* 0x0000000000017941 */ /* 0x000fea0003800200 */
.L_x_27471:
[----:B------:R-:W-:Y:S01]  /*4680*/  HFMA2 R137, -RZ, RZ, 0.1171875, 0 ;  /* 0x2f800000ff897431 */ /* 0x000fe200000001ff */
[----:B------:R-:W-:Y:S01]  /*4690*/  PRMT R135, R119, 0x7632, R135 ;  /* 0x0000763277877816 */ /* 0x000fe20000000087 */
        /* <DEDUP_REMOVED lines=9> */
[----:B------:R-:W-:Y:S01]  /*4730*/  FFMA.FTZ R135, R6, R136, R127 ;  /* 0x0000008806877223 */ /* 0x000fe2000001007f */
[----:B------:R-:W-:Y:S06]  /*4740*/  BRA `(.L_x_27470) ;  /* 0x0000003400307947 */ /* 0x000fec0003800000 */
.L_x_27420:
        /* <DEDUP_REMOVED lines=21> */
.L_x_27480:
        /* <DEDUP_REMOVED lines=13> */
.L_x_27482:
[----:B------:R-:W-:Y:S05]  /*4970*/  BSYNC.RECONVERGENT B3 ;  /* 0x0000000000037941 */ /* 0x000fea0003800200 */
.L_x_27481:
        /* <DEDUP_REMOVED lines=58> */
[----:B------:R-:W-:-:S07]  /*4d20*/  LOP3.LUT R4, R4, UR16, R149, 0x96, !PT ;  /* 0x0000001004047c12 */ /* 0x000fce000f8e9695 */
.L_x_27479:
[----:B------:R-:W-:Y:S05]  /*4d30*/  BSYNC.RECONVERGENT B2 ;  /* 0x0000000000027941 */ /* 0x000fea0003800200 */
.L_x_27478:
        /* <DEDUP_REMOVED lines=11> */
.L_x_27477:
[----:B------:R-:W-:Y:S05]  /*4df0*/  BSYNC.RECONVERGENT B1 ;  /* 0x0000000000017941 */ /* 0x000fea0003800200 */
.L_x_27476:
        /* <DEDUP_REMOVED lines=17> */
.L_x_27487:
        /* <DEDUP_REMOVED lines=13> */
.L_x_27489:
[----:B------:R-:W-:Y:S05]  /*4fe0*/  BSYNC.RECONVERGENT B3 ;  /* 0x0000000000037941 */ /* 0x000fea0003800200 */
.L_x_27488:
        /* <DEDUP_REMOVED lines=61> */
.L_x_27486:
[----:B------:R-:W-:Y:S05]  /*53c0*/  BSYNC.RECONVERGENT B2 ;  /* 0x0000000000027941 */ /* 0x000fea0003800200 */
.L_x_27485:
        /* <DEDUP_REMOVED lines=12> */
.L_x_27484:
[----:B------:R-:W-:Y:S05]  /*5490*/  BSYNC.RECONVERGENT B1 ;  /* 0x0000000000017941 */ /* 0x000fea0003800200 */
.L_x_27483:
        /* <DEDUP_REMOVED lines=17> */
.L_x_27494:
        /* <DEDUP_REMOVED lines=13> */
.L_x_27496:
[----:B------:R-:W-:Y:S05]  /*5680*/  BSYNC.RECONVERGENT B3 ;  /* 0x0000000000037941 */ /* 0x000fea0003800200 */
.L_x_27495:
        /* <DEDUP_REMOVED lines=61> */
.L_x_27493:
[----:B------:R-:W-:Y:S05]  /*5a60*/  BSYNC.RECONVERGENT B2 ;  /* 0x0000000000027941 */ /* 0x000fea0003800200 */
.L_x_27492:
        /* <DEDUP_REMOVED lines=11> */
.L_x_27491:
[----:B------:R-:W-:Y:S05]  /*5b20*/  BSYNC.RECONVERGENT B1 ;  /* 0x0000000000017941 */ /* 0x000fea0003800200 */
.L_x_27490:
[----:B------:R-:W-:Y:S01]  /*5b30*/  BSSY.RECONVERGENT B1, `(.L_x_27497) ;  /* 0x0000069000017945 */ /* 0x000fe20003800200 */
[----:B------:R-:W-:Y:S02]  /*5b40*/  HFMA2 R131, -RZ, RZ, 0, 0 ;  /* 0x00000000ff837431 */ /* 0x000fe400000001ff */
[----:B------:R-:W-:Y:S01]  /*5b50*/  IMAD.MOV.U32 R6, RZ, RZ, R133 ;  /* 0x000000ffff067224 */ /* 0x000fe200078e0085 */
        /* <DEDUP_REMOVED lines=14> */
.L_x_27501:
        /* <DEDUP_REMOVED lines=13> */
.L_x_27503:
[----:B------:R-:W-:Y:S05]  /*5d10*/  BSYNC.RECONVERGENT B3 ;  /* 0x0000000000037941 */ /* 0x000fea0003800200 */
.L_x_27502:
        /* <DEDUP_REMOVED lines=61> */
.L_x_27500:
[----:B------:R-:W-:Y:S05]  /*60f0*/  BSYNC.RECONVERGENT B2 ;  /* 0x0000000000027941 */ /* 0x000fea0003800200 */
.L_x_27499:
        /* <DEDUP_REMOVED lines=12> */
.L_x_27498:
[----:B------:R-:W-:Y:S05]  /*61c0*/  BSYNC.RECONVERGENT B1 ;  /* 0x0000000000017941 */ /* 0x000fea0003800200 */
.L_x_27497:
        /* <DEDUP_REMOVED lines=17> */
.L_x_27508:
        /* <DEDUP_REMOVED lines=13> */
.L_x_27510:
[----:B------:R-:W-:Y:S05]  /*63b0*/  BSYNC.RECONVERGENT B3 ;  /* 0x0000000000037941 */ /* 0x000fea0003800200 */
.L_x_27509:
        /* <DEDUP_REMOVED lines=61> */
.L_x_27507:
[----:B------:R-:W-:Y:S05]  /*6790*/  BSYNC.RECONVERGENT B2 ;  /* 0x0000000000027941 */ /* 0x000fea0003800200 */
.L_x_27506:
        /* <DEDUP_REMOVED lines=11> */
.L_x_27505:
[----:B------:R-:W-:Y:S05]  /*6850*/  BSYNC.RECONVERGENT B1 ;  /* 0x0000000000017941 */ /* 0x000fea0003800200 */
.L_x_27504:
        /* <DEDUP_REMOVED lines=17> */
.L_x_27515:
        /* <DEDUP_REMOVED lines=13> */
.L_x_27517:
[----:B------:R-:W-:Y:S05]  /*6a40*/  BSYNC.RECONVERGENT B3 ;  /* 0x0000000000037941 */ /* 0x000fea0003800200 */
.L_x_27516:
        /* <DEDUP_REMOVED lines=61> */
.L_x_27514:
[----:B------:R-:W-:Y:S05]  /*6e20*/  BSYNC.RECONVERGENT B2 ;  /* 0x0000000000027941 */ /* 0x000fea0003800200 */
.L_x_27513:
[----:B-----5:R-:W-:Y:S01]  /*6e30*/  PRMT R135, R118, 0x7632, R135 ;  /* 0x0000763276877816 */ /* 0x020fe20000000087 */
[----:B------:R-:W-:Y:S01]  /*6e40*/  IMAD.MOV.U32 R138, RZ, RZ, 0x2f800000 ;  /* 0x2f800000ff8a7424 */ /* 0x000fe200078e00ff */
[----:B------:R-:W-:Y:S01]  /*6e50*/  I2FP.F32.U32 R133, R133 ;  /* 0x0000008500857245 */ /* 0x000fe20000201000 */
[----:B------:R-:W-:Y:S01]  /*6e60*/  IMAD.U32 R134, R134, 0x10000, RZ ;  /* 0x0001000086867824 */ /* 0x000fe200078e00ff */
        /* <DEDUP_REMOVED lines=8> */
.L_x_27512:
[----:B------:R-:W-:Y:S05]  /*6ef0*/  BSYNC.RECONVERGENT B1 ;  /* 0x0000000000017941 */ /* 0x000fea0003800200 */
.L_x_27511:
        /* <DEDUP_REMOVED lines=17> */
.L_x_27522:
        /* <DEDUP_REMOVED lines=13> */
.L_x_27524:
[----:B------:R-:W-:Y:S05]  /*70e0*/  BSYNC.RECONVERGENT B3 ;  /* 0x0000000000037941 */ /* 0x000fea0003800200 */
.L_x_27523:
        /* <DEDUP_REMOVED lines=61> */
.L_x_27521:
[----:B------:R-:W-:Y:S05]  /*74c0*/  BSYNC.RECONVERGENT B2 ;  /* 0x0000000000027941 */ /* 0x000fea0003800200 */
.L_x_27520:
        /* <DEDUP_REMOVED lines=10> */
[----:B------:R-:W-:-:S07]  /*7570*/  FMUL.FTZ R134, R134, R135 ;  /* 0x0000008786867220 */ /* 0x000fce0000410000 */
.L_x_27519:
[----:B------:R-:W-:Y:S05]  /*7580*/  BSYNC.RECONVERGENT B1 ;  /* 0x0000000000017941 */ /* 0x000fea0003800200 */
.L_x_27518:
        /* <DEDUP_REMOVED lines=16> */
.L_x_27527:
        /* <DEDUP_REMOVED lines=13> */
.L_x_27529:
[----:B------:R-:W-:Y:S05]  /*7760*/  BSYNC.RECONVERGENT B2 ;  /* 0x0000000000027941 */ /* 0x000fea0003800200 */
.L_x_27528:
        /* <DEDUP_REMOVED lines=61> */
.L_x_27526:
[----:B------:R-:W-:Y:S05]  /*7b40*/  BSYNC.RECONVERGENT B1 ;  /* 0x0000000000017941 */ /* 0x000fea0003800200 */
.L_x_27525:
        /* <DEDUP_REMOVED lines=12> */
.L_x_27470:
[----:B------:R-:W-:Y:S05]  /*7c10*/  BSYNC.RECONVERGENT B0 ;  /* 0x0000000000007941 */ /* 0x000fea0003800200 */
.L_x_27419:
[----:B------:R-:W0:Y:S01]  /*7c20*/  LDC.64 R188, c[0x0][0x3a8] ;  /* 0x0000ea00ffbc7b82 */ /* 0x000e220000000a00 */
[----:B------:R-:W-:Y:S01]  /*7c30*/  @P1 VIADD R143, R218, 0x20 ;  /* 0x00000020da8f1836 */ /* 0x000fe20000000000 */
[----:B------:R-:W-:Y:S01]  /*7c40*/  BSSY.RECONVERGENT B0, `(.L_x_27530) ;  /* 0x000001e000007945 */ /* 0x000fe20003800200 */
[----:B------:R-:W-:-:S05]  /*7c50*/  @P0 VIADD R145, R210, 0x20 ;  /* 0x00000020d2910836 */ /* 0x000fca0000000000 */
[----:B------:R-:W1:Y:S08]  /*7c60*/  @P1 LDC.64 R136, c[0x0][0x390] ;  /* 0x0000e400ff881b82 */ /* 0x000e700000000a00 */
[----:B------:R-:W2:Y:S01]  /*7c70*/  @P0 LDC.64 R138, c[0x0][0x3a0] ;  /* 0x0000e800ff8a0b82 */ /* 0x000ea20000000a00 */
[----:B0-----:R-:W-:-:S05]  /*7c80*/  IMAD.WIDE.U32 R140, R210, 0x20, R188 ;  /* 0x00000020d28c7825 */ /* 0x001fca00078e00bc */
[----:B------:R0:W-:Y:S01]  /*7c90*/  STG.E.128 desc[UR6][R140.64], R128 ;  /* 0x000000808c007986 */ /* 0x0001e2000c101d06 */
[----:B-1----:R-:W-:-:S03]  /*7ca0*/  @P1 IMAD.WIDE.U32 R136, R143, 0x10, R136 ;  /* 0x000000108f881825 */ /* 0x002fc600078e0088 */
[----:B------:R0:W-:Y:S01]  /*7cb0*/  STG.E.128 desc[UR6][R140.64+0x10], R132 ;  /* 0x000010848c007986 */ /* 0x0001e2000c101d06 */
[----:B--2---:R-:W-:Y:S01]  /*7cc0*/  @P0 IMAD.WIDE.U32 R138, R145, 0x20, R138 ;  /* 0x00000020918a0825 */ /* 0x004fe200078e008a */
[----:B------:R-:W-:Y:S06]  /*7cd0*/  @!P1 BRA `(.L_x_27531) ;  /* 0x0000000000509947 */ /* 0x000fec0003800000 */
        /* <DEDUP_REMOVED lines=20> */
.L_x_27531:
[----:B------:R-:W-:Y:S05]  /*7e20*/  BSYNC.RECONVERGENT B0 ;  /* 0x0000000000007941 */ /* 0x000fea0003800200 */
.L_x_27530:
[----:B-----5:R-:W5:Y:S01]  /*7e30*/  @P1 LDG.E.128 R116, desc[UR6][R136.64] ;  /* 0x0000000688741981 */ /* 0x020f62000c1e1d00 */
[----:B------:R-:W-:Y:S01]  /*7e40*/  BSSY.RECONVERGENT B0, `(.L_x_27532) ;  /* 0x00006a2000007945 */ /* 0x000fe20003800200 */
[----:B------:R-:W-:Y:S02]  /*7e50*/  PRMT R6, R91, 0x7632, R6 ;  /* 0x000076325b067816 */ /* 0x000fe40000000006 */
[----:B------:R-:W5:Y:S01]  /*7e60*/  @P0 LDG.E.128 R120, desc[UR6][R138.64] ;  /* 0x000000068a780981 */ /* 0x000f62000c1e1d00 */
[----:B-1----:R-:W-:Y:S02]  /*7e70*/  PRMT R142, R90, 0x7632, R142 ;  /* 0x000076325a8e7816 */ /* 0x002fe4000000008e */
[----:B0-----:R-:W-:Y:S01]  /*7e80*/  PRMT R140, R89, 0x7632, R140 ;  /* 0x00007632598c7816 */ /* 0x001fe2000000008c */
[----:B------:R0:W5:Y:S02]  /*7e90*/  @P0 LDG.E.128 R124, desc[UR6][R138.64+0x10] ;  /* 0x000010068a7c0981 */ /* 0x000164000c1e1d00 */
[----:B0-----:R-:W-:Y:S01]  /*7ea0*/  PRMT R138, R88, 0x7632, R138 ;  /* 0x00007632588a7816 */ /* 0x001fe2000000008a */
[----:B------:R-:W-:Y:S06]  /*7eb0*/  @!P0 BRA `(.L_x_27533) ;  /* 0x0000003400388947 */ /* 0x000fec0003800000 */
[----:B------:R-:W-:Y:S01]  /*7ec0*/  ISETP.GT.AND P2, PT, R190, RZ, PT ;  /* 0x000000ffbe00720c */ /* 0x000fe20003f44270 */
[----:B------:R-:W-:Y:S01]  /*7ed0*/  BSSY.RECONVERGENT B1, `(.L_x_27534) ;  /* 0x000006a000017945 */ /* 0x000fe20003800200 */
[----:B------:R-:W-:Y:S01]  /*7ee0*/  IMAD.MOV.U32 R156, RZ, RZ, R148 ;  /* 0x000000ffff9c7224 */ /* 0x000fe200078e0094 */
[----:B-----5:R-:W-:Y:S01]  /*7ef0*/  MOV R136, R120 ;  /* 0x0000007800887202 */ /* 0x020fe20000000f00 */
[----:B------:R-:W-:-:S09]  /*7f00*/  IMAD.MOV.U32 R139, RZ, RZ, R149 ;  /* 0x000000ffff8b7224 */ /* 0x000fd200078e0095 */
        /* <DEDUP_REMOVED lines=17> */
.L_x_27538:
        /* <DEDUP_REMOVED lines=13> */
.L_x_27540:
[----:B------:R-:W-:Y:S05]  /*80f0*/  BSYNC.RECONVERGENT B3 ;  /* 0x0000000000037941 */ /* 0x000fea0003800200 */
.L_x_27539:
        /* <DEDUP_REMOVED lines=59> */
.L_x_27537:
[----:B------:R-:W-:Y:S05]  /*84b0*/  BSYNC.RECONVERGENT B2 ;  /* 0x0000000000027941 */ /* 0x000fea0003800200 */
.L_x_27536:
        /* <DEDUP_REMOVED lines=11> */
.L_x_27535:
[----:B------:R-:W-:Y:S05]  /*8570*/  BSYNC.RECONVERGENT B1 ;  /* 0x0000000000017941 */ /* 0x000fea0003800200 */
.L_x_27534:
        /* <DEDUP_REMOVED lines=17> */
.L_x_27545:
        /* <DEDUP_REMOVED lines=13> */
.L_x_27547:
[----:B------:R-:W-:Y:S05]  /*8760*/  BSYNC.RECONVERGENT B3 ;  /* 0x0000000000037941 */ /* 0x000fea0003800200 */
.L_x_27546:
        /* <DEDUP_REMOVED lines=61> */
.L_x_27544:
[----:B------:R-:W-:Y:S05]  /*8b40*/  BSYNC.RECONVERGENT B2 ;  /* 0x0000000000027941 */ /* 0x000fea0003800200 */
.L_x_27543:
        /* <DEDUP_REMOVED lines=12> */
.L_x_27542:
[----:B------:R-:W-:Y:S05]  /*8c10*/  BSYNC.RECONVERGENT B1 ;  /* 0x0000000000017941 */ /* 0x000fea0003800200 */
.L_x_27541:
        /* <DEDUP_REMOVED lines=17> */
.L_x_27552:
        /* <DEDUP_REMOVED lines=13> */
.L_x_27554:
[----:B------:R-:W-:Y:S05]  /*8e00*/  BSYNC.RECONVERGENT B3 ;  /* 0x0000000000037941 */ /* 0x000fea0003800200 */
.L_x_27553:
        /* <DEDUP_REMOVED lines=61> */
.L_x_27551:
[----:B------:R-:W-:Y:S05]  /*91e0*/  BSYNC.RECONVERGENT B2 ;  /* 0x0000000000027941 */ /* 0x000fea0003800200 */
.L_x_27550:
[----:B------:R-:W-:Y:S01]  /*91f0*/  I2FP.F32.U32 R138, R139 ;  /* 0x0000008b008a7245 */ /* 0x000fe20000201000 */
[----:B------:R-:W-:Y:S02]  /*9200*/  HFMA2 R139, -RZ, RZ, 0.1171875, 0 ;  /* 0x2f800000ff8b7431 */ /* 0x000fe400000001ff */
[----:B------:R-:W-:-:S04]  /*9210*/  IMAD.U32 R141, R117, 0x10000, RZ ;  /* 0x00010000758d7824 */ /* 0x000fc800078e00ff */
[----:B------:R-:W-:Y:S01]  /*9220*/  FMUL.FTZ R141, R141, UR9 ;  /* 0x000000098d8d7c20 */ /* 0x000fe20008410000 */
[----:B------:R-:W-:-:S03]  /*9230*/  FFMA.FTZ R138, R138, R139, 1.1641532182693481445e-10 ;  /* 0x2f0000008a8a7423 */ /* 0x000fc6000001008b */
[----:B------:R-:W-:Y:S02]  /*9240*/  FMUL.FTZ R139, R141, UR8 ;  /* 0x000000088d8b7c20 */ /* 0x000fe40008410000 */
[----:B------:R-:W-:Y:S01]  /*9250*/  FSETP.GTU.FTZ.AND P3, PT, R138, UR12, PT ;  /* 0x0000000c8a007c0b */ /* 0x000fe2000bf7c000 */
[----:B------:R-:W-:-:S03]  /*9260*/  IMAD.U32 R138, R89, 0x10000, RZ ;  /* 0x00010000598a7824 */ /* 0x000fc600078e00ff */
[----:B------:R-:W-:Y:S02]  /*9270*/  FSEL R139, R139, RZ, !P3 ;  /* 0x000000ff8b8b7208 */ /* 0x000fe40005800000 */
[----:B------:R-:W-:-:S03]  /*9280*/  SEL R205, RZ, 0x1, P3 ;  /* 0x00000001ffcd7807 */ /* 0x000fc60001800000 */
[----:B------:R-:W-:-:S07]  /*9290*/  FFMA.FTZ R138, R139, R138, R122 ;  /* 0x0000008a8b8a7223 */ /* 0x000fce000001007a */
.L_x_27549:
[----:B------:R-:W-:Y:S05]  /*92a0*/  BSYNC.RECONVERGENT B1 ;  /* 0x0000000000017941 */ /* 0x000fea0003800200 */
.L_x_27548:
        /* <DEDUP_REMOVED lines=17> */
.L_x_27559:
        /* <DEDUP_REMOVED lines=13> */
.L_x_27561:
[----:B------:R-:W-:Y:S05]  /*9490*/  BSYNC.RECONVERGENT B3 ;  /* 0x0000000000037941 */ /* 0x000fea0003800200 */
.L_x_27560:
        /* <DEDUP_REMOVED lines=61> */
.L_x_27558:
[----:B------:R-:W-:Y:S05]  /*9870*/  BSYNC.RECONVERGENT B2 ;  /* 0x0000000000027941 */ /* 0x000fea0003800200 */
.L_x_27557:
        /* <DEDUP_REMOVED lines=12> */
.L_x_27556:
[----:B------:R-:W-:Y:S05]  /*9940*/  BSYNC.RECONVERGENT B1 ;  /* 0x0000000000017941 */ /* 0x000fea0003800200 */
.L_x_27555:
        /* <DEDUP_REMOVED lines=17> */
.L_x_27566:
        /* <DEDUP_REMOVED lines=13> */
.L_x_27568:
[----:B------:R-:W-:Y:S05]  /*9b30*/  BSYNC.RECONVERGENT B3 ;  /* 0x0000000000037941 */ /* 0x000fea0003800200 */
.L_x_27567:
        /* <DEDUP_REMOVED lines=61> */
.L_x_27565:
[----:B------:R-:W-:Y:S05]  /*9f10*/  BSYNC.RECONVERGENT B2 ;  /* 0x0000000000027941 */ /* 0x000fea0003800200 */
.L_x_27564:
        /* <DEDUP_REMOVED lines=11> */
.L_x_27563:
[----:B------:R-:W-:Y:S05]  /*9fd0*/  BSYNC.RECONVERGENT B1 ;  /* 0x0000000000017941 */ /* 0x000fea0003800200 */
.L_x_27562:
        /* <DEDUP_REMOVED lines=17> */
.L_x_27573:
        /* <DEDUP_REMOVED lines=13> */
.L_x_27575:
[----:B------:R-:W-:Y:S05]  /*a1c0*/  BSYNC.RECONVERGENT B3 ;  /* 0x0000000000037941 */ /* 0x000fea0003800200 */
.L_x_27574:
        /* <DEDUP_REMOVED lines=61> */
.L_x_27572:
[----:B------:R-:W-:Y:S05]  /*a5a0*/  BSYNC.RECONVERGENT B2 ;  /* 0x0000000000027941 */ /* 0x000fea0003800200 */
.L_x_27571:
[----:B------:R-:W-:Y:S01]  /*a5b0*/  HFMA2 R146, -RZ, RZ, 0.1171875, 0 ;  /* 0x2f800000ff927431 */ /* 0x000fe200000001ff */
[----:B------:R-:W-:Y:S02]  /*a5c0*/  PRMT R143, R118, 0x7632, R143 ;  /* 0x00007632768f7816 */ /* 0x000fe4000000008f */
        /* <DEDUP_REMOVED lines=10> */
.L_x_27570:
[----:B------:R-:W-:Y:S05]  /*a670*/  BSYNC.RECONVERGENT B1 ;  /* 0x0000000000017941 */ /* 0x000fea0003800200 */
.L_x_27569:
        /* <DEDUP_REMOVED lines=17> */
.L_x_27580:
        /* <DEDUP_REMOVED lines=13> */
.L_x_27582:
[----:B------:R-:W-:Y:S05]  /*a860*/  BSYNC.RECONVERGENT B3 ;  /* 0x0000000000037941 */ /* 0x000fea0003800200 */
.L_x_27581:
        /* <DEDUP_REMOVED lines=61> */
.L_x_27579:
[----:B------:R-:W-:Y:S05]  /*ac40*/  BSYNC.RECONVERGENT B2 ;  /* 0x0000000000027941 */ /* 0x000fea0003800200 */
.L_x_27578:
        /* <DEDUP_REMOVED lines=11> */
.L_x_27577:
[----:B------:R-:W-:Y:S05]  /*ad00*/  BSYNC.RECONVERGENT B1 ;  /* 0x0000000000017941 */ /* 0x000fea0003800200 */
.L_x_27576:
        /* <DEDUP_REMOVED lines=16> */
.L_x_27586:
        /* <DEDUP_REMOVED lines=13> */
.L_x_27588:
[----:B------:R-:W-:Y:S05]  /*aee0*/  BSYNC.RECONVERGENT B2 ;  /* 0x0000000000027941 */ /* 0x000fea0003800200 */
.L_x_27587:
        /* <DEDUP_REMOVED lines=61> */
.L_x_27585:
[----:B------:R-:W-:Y:S05]  /*b2c0*/  BSYNC.RECONVERGENT B1 ;  /* 0x0000000000017941 */ /* 0x000fea0003800200 */
.L_x_27584:
[----:B------:R-:W-:Y:S01]  /*b2d0*/  PRMT R144, R119, 0x7632, R144 ;  /* 0x0000763277907816 */ /* 0x000fe20000000090 */
        /* <DEDUP_REMOVED lines=10> */
[----:B------:R-:W-:Y:S01]  /*b380*/  FFMA.FTZ R143, R144, R6, R127 ;  /* 0x00000006908f7223 */ /* 0x000fe2000001007f */
[----:B------:R-:W-:Y:S06]  /*b390*/  BRA `(.L_x_27583) ;  /* 0x0000003400307947 */ /* 0x000fec0003800000 */
.L_x_27533:
        /* <DEDUP_REMOVED lines=21> */
.L_x_27593:
        /* <DEDUP_REMOVED lines=13> */
.L_x_27595:
[----:B------:R-:W-:Y:S05]  /*b5c0*/  BSYNC.RECONVERGENT B3 ;  /* 0x0000000000037941 */ /* 0x000fea0003800200 */
.L_x_27594:
        /* <DEDUP_REMOVED lines=59> */
.L_x_27592:
[----:B------:R-:W-:Y:S05]  /*b980*/  BSYNC.RECONVERGENT B2 ;  /* 0x0000000000027941 */ /* 0x000fea0003800200 */
.L_x_27591:
        /* <DEDUP_REMOVED lines=11> */
.L_x_27590:
[----:B------:R-:W-:Y:S05]  /*ba40*/  BSYNC.RECONVERGENT B1 ;  /* 0x0000000000017941 */ /* 0x000fea0003800200 */
.L_x_27589:
        /* <DEDUP_REMOVED lines=17> */
.L_x_27600:
        /* <DEDUP_REMOVED lines=13> */
.L_x_27602:
[----:B------:R-:W-:Y:S05]  /*bc30*/  BSYNC.RECONVERGENT B3 ;  /* 0x0000000000037941 */ /* 0x000fea0003800200 */
.L_x_27601:
        /* <DEDUP_REMOVED lines=61> */
.L_x_27599:
[----:B------:R-:W-:Y:S05]  /*c010*/  BSYNC.RECONVERGENT B2 ;  /* 0x0000000000027941 */ /* 0x000fea0003800200 */
.L_x_27598:
        /* <DEDUP_REMOVED lines=12> */
.L_x_27597:
[----:B------:R-:W-:Y:S05]  /*c0e0*/  BSYNC.RECONVERGENT B1 ;  /* 0x0000000000017941 */ /* 0x000fea0003800200 */
.L_x_27596:
        /* <DEDUP_REMOVED lines=17> */
.L_x_27607:
        /* <DEDUP_REMOVED lines=13> */
.L_x_27609:
[----:B------:R-:W-:Y:S05]  /*c2d0*/  BSYNC.RECONVERGENT B3 ;  /* 0x0000000000037941 */ /* 0x000fea0003800200 */
.L_x_27608:
        /* <DEDUP_REMOVED lines=61> */
.L_x_27606:
[----:B------:R-:W-:Y:S05]  /*c6b0*/  BSYNC.RECONVERGENT B2 ;  /* 0x0000000000027941 */ /* 0x000fea0003800200 */
.L_x_27605:
        /* <DEDUP_REMOVED lines=11> */
.L_x_27604:
[----:B------:R-:W-:Y:S05]  /*c770*/  BSYNC.RECONVERGENT B1 ;  /* 0x0000000000017941 */ /* 0x000fea0003800200 */
.L_x_27603:
        /* <DEDUP_REMOVED lines=17> */
.L_x_27614:
        /* <DEDUP_REMOVED lines=13> */
.L_x_27616:
[----:B------:R-:W-:Y:S05]  /*c960*/  BSYNC.RECONVERGENT B3 ;  /* 0x0000000000037941 */ /* 0x000fea0003800200 */
.L_x_27615:
        /* <DEDUP_REMOVED lines=61> */
.L_x_27613:
[----:B------:R-:W-:Y:S05]  /*cd40*/  BSYNC.RECONVERGENT B2 ;  /* 0x0000000000027941 */ /* 0x000fea0003800200 */
.L_x_27612:
        /* <DEDUP_REMOVED lines=12> */
.L_x_27611:
[----:B------:R-:W-:Y:S05]  /*ce10*/  BSYNC.RECONVERGENT B1 ;  /* 0x0000000000017941 */ /* 0x000fea0003800200 */
.L_x_27610:
        /* <DEDUP_REMOVED lines=17> */
.L_x_27621:
        /* <DEDUP_REMOVED lines=13> */
.L_x_27623:
[----:B------:R-:W-:Y:S05]  /*d000*/  BSYNC.RECONVERGENT B3 ;  /* 0x0000000000037941 */ /* 0x000fea0003800200 */
.L_x_27622:
        /* <DEDUP_REMOVED lines=58> */
[----:B------:R-:W-:Y:S01]  /*d3b0*/  MOV R144, R156 ;  /* 0x0000009c00907202 */ /* 0x000fe20000000f00 */
[----:B------:R-:W-:Y:S01]  /*d3c0*/  IMAD.MOV.U32 R156, RZ, RZ, R140 ;  /* 0x000000ffff9c7224 */ /* 0x000fe200078e008c */
[----:B------:R-:W-:-:S07]  /*d3d0*/  LOP3.LUT R4, R4, UR16, R141, 0x96, !PT ;  /* 0x0000001004047c12 */ /* 0x000fce000f8e968d */
.L_x_27620:
[----:B------:R-:W-:Y:S05]  /*d3e0*/  BSYNC.RECONVERGENT B2 ;  /* 0x0000000000027941 */ /* 0x000fea0003800200 */
.L_x_27619:
        /* <DEDUP_REMOVED lines=11> */
.L_x_27618:
[----:B------:R-:W-:Y:S05]  /*d4a0*/  BSYNC.RECONVERGENT B1 ;  /* 0x0000000000017941 */ /* 0x000fea0003800200 */
.L_x_27617:
        /* <DEDUP_REMOVED lines=17> */
.L_x_27628:
        /* <DEDUP_REMOVED lines=13> */
.L_x_27630:
[----:B------:R-:W-:Y:S05]  /*d690*/  BSYNC.RECONVERGENT B3 ;  /* 0x0000000000037941 */ /* 0x000fea0003800200 */
.L_x_27629:
        /* <DEDUP_REMOVED lines=61> */
.L_x_27627:
[----:B------:R-:W-:Y:S05]  /*da70*/  BSYNC.RECONVERGENT B2 ;  /* 0x0000000000027941 */ /* 0x000fea0003800200 */
.L_x_27626:
        /* <DEDUP_REMOVED lines=12> */
.L_x_27625:
[----:B------:R-:W-:Y:S05]  /*db40*/  BSYNC.RECONVERGENT B1 ;  /* 0x0000000000017941 */ /* 0x000fea0003800200 */
.L_x_27624:
        /* <DEDUP_REMOVED lines=17> */
.L_x_27635:
        /* <DEDUP_REMOVED lines=13> */
.L_x_27637:
[----:B------:R-:W-:Y:S05]  /*dd30*/  BSYNC.RECONVERGENT B3 ;  /* 0x0000000000037941 */ /* 0x000fea0003800200 */
.L_x_27636:
        /* <DEDUP_REMOVED lines=61> */
.L_x_27634:
[----:B------:R-:W-:Y:S05]  /*e110*/  BSYNC.RECONVERGENT B2 ;  /* 0x0000000000027941 */ /* 0x000fea0003800200 */
.L_x_27633:
        /* <DEDUP_REMOVED lines=11> */
.L_x_27632:
[----:B------:R-:W-:Y:S05]  /*e1d0*/  BSYNC.RECONVERGENT B1 ;  /* 0x0000000000017941 */ /* 0x000fea0003800200 */
.L_x_27631:
        /* <DEDUP_REMOVED lines=16> */
.L_x_27640:
        /* <DEDUP_REMOVED lines=13> */
.L_x_27642:
[----:B------:R-:W-:Y:S05]  /*e3b0*/  BSYNC.RECONVERGENT B2 ;  /* 0x0000000000027941 */ /* 0x000fea0003800200 */
.L_x_27641:
        /* <DEDUP_REMOVED lines=61> */
.L_x_27639:
[----:B------:R-:W-:Y:S05]  /*e790*/  BSYNC.RECONVERGENT B1 ;  /* 0x0000000000017941 */ /* 0x000fea0003800200 */
.L_x_27638:
        /* <DEDUP_REMOVED lines=12> */
.L_x_27583:
[----:B------:R-:W-:Y:S05]  /*e860*/  BSYNC.RECONVERGENT B0 ;  /* 0x0000000000007941 */ /* 0x000fea0003800200 */
.L_x_27532:
[----:B------:R-:W-:Y:S01]  /*e870*/  IADD3 R148, PT, PT, R210, 0x20, RZ ;  /* 0x00000020d2947810 */ /* 0x000fe20007ffe0ff */
[----:B------:R-:W0:Y:S01]  /*e880*/  @P1 LDC.64 R144, c[0x0][0x390] ;  /* 0x0000e400ff901b82 */ /* 0x000e220000000a00 */
[----:B------:R-:W-:Y:S01]  /*e890*/  @P1 VIADD R151, R218, 0x40 ;  /* 0x00000040da971836 */ /* 0x000fe20000000000 */
[----:B------:R-:W-:Y:S01]  /*e8a0*/  BSSY.RECONVERGENT B0, `(.L_x_27643) ;  /* 0x000001e000007945 */ /* 0x000fe20003800200 */
[----:B------:R-:W-:Y:S02]  /*e8b0*/  @P0 VIADD R153, R210, 0x40 ;  /* 0x00000040d2990836 */ /* 0x000fe40000000000 */
[----:B------:R-:W-:-:S03]  /*e8c0*/  IMAD.WIDE.U32 R148, R148, 0x20, R188 ;  /* 0x0000002094947825 */ /* 0x000fc600078e00bc */
[----:B------:R-:W1:Y:S02]  /*e8d0*/  @P0 LDC.64 R146, c[0x0][0x3a0] ;  /* 0x0000e800ff920b82 */ /* 0x000e640000000a00 */
[----:B------:R2:W-:Y:S04]  /*e8e0*/  STG.E.128 desc[UR6][R148.64], R136 ;  /* 0x0000008894007986 */ /* 0x0005e8000c101d06 */
        /* <DEDUP_REMOVED lines=25> */
.L_x_27644:
[----:B------:R-:W-:Y:S05]  /*ea80*/  BSYNC.RECONVERGENT B0 ;  /* 0x0000000000007941 */ /* 0x000fea0003800200 */
.L_x_27643:
[----:B-----5:R1:W5:Y:S04]  /*ea90*/  @P1 LDG.E.128 R116, desc[UR6][R144.64] ;  /* 0x0000000690741981 */ /* 0x020368000c1e1d00 */
[----:B------:R1:W5:Y:S04]  /*eaa0*/  @P0 LDG.E.128 R120, desc[UR6][R146.64] ;  /* 0x0000000692780981 */ /* 0x000368000c1e1d00 */
[----:B------:R1:W5:Y:S01]  /*eab0*/  @P0 LDG.E.128 R124, desc[UR6][R146.64+0x10] ;  /* 0x00001006927c0981 */ /* 0x000362000c1e1d00 */
[----:B------:R-:W-:Y:S04]  /*eac0*/  BSSY.RECONVERGENT B0, `(.L_x_27645) ;  /* 0x00006a2000007945 */ /* 0x000fe80003800200 */
[----:B------:R-:W-:Y:S05]  /*ead0*/  @!P0 BRA `(.L_x_27646) ;  /* 0x0000003400448947 */ /* 0x000fea0003800000 */
[----:B------:R-:W-:Y:S01]  /*eae0*/  ISETP.GT.AND P2, PT, R190, RZ, PT ;  /* 0x000000ffbe00720c */ /* 0x000fe20003f44270 */
[----:B------:R-:W-:Y:S01]  /*eaf0*/  BSSY.RECONVERGENT B1, `(.L_x_27647) ;  /* 0x000006b000017945 */ /* 0x000fe20003800200 */
[----:B------:R-:W-:Y:S01]  /*eb00*/  IMAD.MOV.U32 R6, RZ, RZ, R156 ;  /* 0x000000ffff067224 */ /* 0x000fe200078e009c */
[----:B-1----:R-:W-:Y:S01]  /*eb10*/  MOV R146, R157 ;  /* 0x0000009d00927202 */ /* 0x002fe20000000f00 */
[----:B-----5:R-:W-:-:S09]  /*eb20*/  IMAD.MOV.U32 R144, RZ, RZ, R120 ;  /* 0x000000ffff907224 */ /* 0x020fd200078e0078 */
        /* <DEDUP_REMOVED lines=17> */
.L_x_27651:
        /* <DEDUP_REMOVED lines=13> */
.L_x_27653:
[----:B------:R-:W-:Y:S05]  /*ed10*/  BSYNC.RECONVERGENT B3 ;  /* 0x0000000000037941 */ /* 0x000fea0003800200 */
.L_x_27652:
[----:B------:R-:W-:Y:S01]  /*ed20*/  IMAD.WIDE.U32 R146, R0, -0x326172a9, RZ ;  /* 0xcd9e8d5700927825 */ /* 0x000fe200078e00ff */
[----:B------:R-:W-:Y:S01]  /*ed30*/  LOP3.LUT R144, R200, UR5, R5, 0x96, !PT ;  /* 0x00000005c8907c12 */ /* 0x000fe2000f8e9605 */
[----:B------:R-:W-:Y:S02]  /*ed40*/  UIADD3 UR15, UPT, UPT, UR4, -0x61c88647, URZ ;  /* 0x9e3779b9040f7890 */ /* 0x000fe4000fffe0ff */
[----:B------:R-:W-:Y:S01]  /*ed50*/  UIADD3 UR16, UPT, UPT, UR5, -0x4498517b, URZ ;  /* 0xbb67ae8505107890 */ /* 0x000fe2000fffe0ff */
[----:B0-----:R-:W-:Y:S01]  /*ed60*/  LOP3.LUT R148, R7, UR4, R147, 0x96, !PT ;  /* 0x0000000407947c12 */ /* 0x001fe2000f8e9693 */
        /* <DEDUP_REMOVED lines=52> */
[----:B------:R-:W-:Y:S01]  /*f0b0*/  MOV R6, R144 ;  /* 0x0000009000067202 */ /* 0x000fe20000000f00 */
[----:B------:R-:W-:Y:S01]  /*f0c0*/  IMAD.MOV.U32 R144, RZ, RZ, R156 ;  /* 0x000000ffff907224 */ /* 0x000fe200078e009c */
[----:B------:R-:W-:-:S07]  /*f0d0*/  LOP3.LUT R4, R4, UR16, R145, 0x96, !PT ;  /* 0x0000001004047c12 */ /* 0x000fce000f8e9691 */
.L_x_27650:
[----:B------:R-:W-:Y:S05]  /*f0e0*/  BSYNC.RECONVERGENT B2 ;  /* 0x0000000000027941 */ /* 0x000fea0003800200 */
.L_x_27649:
        /* <DEDUP_REMOVED lines=11> */
.L_x_27648:
[----:B------:R-:W-:Y:S05]  /*f1a0*/  BSYNC.RECONVERGENT B1 ;  /* 0x0000000000017941 */ /* 0x000fea0003800200 */
.L_x_27647:
        /* <DEDUP_REMOVED lines=17> */
.L_x_27658:
        /* <DEDUP_REMOVED lines=13> */
.L_x_27660:
[----:B------:R-:W-:Y:S05]  /*f390*/  BSYNC.RECONVERGENT B3 ;  /* 0x0000000000037941 */ /* 0x000fea0003800200 */
.L_x_27659:
        /* <DEDUP_REMOVED lines=59> */
[----:B------:R-:W-:Y:S01]  /*f750*/  LOP3.LUT R4, R4, UR16, R147, 0x96, !PT ;  /* 0x0000001004047c12 */ /* 0x000fe2000f8e9693 */
[----:B------:R-:W-:-:S07]  /*f760*/  HFMA2 R147, -RZ, RZ, 0, 0 ;  /* 0x00000000ff937431 */ /* 0x000fce00000001ff */
.L_x_27657:
[----:B------:R-:W-:Y:S05]  /*f770*/  BSYNC.RECONVERGENT B2 ;  /* 0x0000000000027941 */ /* 0x000fea0003800200 */
.L_x_27656:
[----:B------:R-:W-:Y:S01]  /*f780*/  PRMT R146, R116, 0x7632, R146 ;  /* 0x0000763274927816 */ /* 0x000fe20000000092 */
[----:B0-----:R-:W-:Y:S01]  /*f790*/  IMAD.MOV.U32 R148, RZ, RZ, 0x2f800000 ;  /* 0x2f800000ff947424 */ /* 0x001fe200078e00ff */
[----:B------:R-:W-:-:S03]  /*f7a0*/  I2FP.F32.U32 R145, R145 ;  /* 0x0000009100917245 */ /* 0x000fc60000201000 */
[----:B------:R-:W-:Y:S02]  /*f7b0*/  IMAD.U32 R146, R146, 0x10000, RZ ;  /* 0x0001000092927824 */ /* 0x000fe400078e00ff */
[----:B------:R-:W-:Y:S01]  /*f7c0*/  FFMA.FTZ R145, R145, R148, 1.1641532182693481445e-10 ;  /* 0x2f00000091917423 */ /* 0x000fe20000010094 */
[----:B------:R-:W-:Y:S01]  /*f7d0*/  PRMT R148, R92, 0x7632, R148 ;  /* 0x000076325c947816 */ /* 0x000fe20000000094 */
[----:B------:R-:W-:-:S03]  /*f7e0*/  FMUL.FTZ R146, R146, UR9 ;  /* 0x0000000992927c20 */ /* 0x000fc60008410000 */
[----:B------:R-:W-:Y:S01]  /*f7f0*/  FSETP.GTU.FTZ.AND P3, PT, R145, UR12, PT ;  /* 0x0000000c91007c0b */ /* 0x000fe2000bf7c000 */
[----:B------:R-:W-:Y:S01]  /*f800*/  FMUL.FTZ R146, R146, UR8 ;  /* 0x0000000892927c20 */ /* 0x000fe20008410000 */
[----:B------:R-:W-:Y:S02]  /*f810*/  SHF.L.U32 R145, R148, 0x10, RZ ;  /* 0x0000001094917819 */ /* 0x000fe400000006ff */
[----:B------:R-:W-:Y:S02]  /*f820*/  SEL R204, RZ, 0x1, P3 ;  /* 0x00000001ffcc7807 */ /* 0x000fe40001800000 */
[----:B------:R-:W-:-:S05]  /*f830*/  FSEL R146, R146, RZ, !P3 ;  /* 0x000000ff92927208 */ /* 0x000fca0005800000 */
[----:B------:R-:W-:-:S07]  /*f840*/  FFMA.FTZ R145, R146, R145, R121 ;  /* 0x0000009192917223 */ /* 0x000fce0000010079 */
.L_x_27655:
[----:B------:R-:W-:Y:S05]  /*f850*/  BSYNC.RECONVERGENT B1 ;  /* 0x0000000000017941 */ /* 0x000fea0003800200 */
.L_x_27654:
[----:B------:R-:W-:Y:S01]  /*f860*/  BSSY.RECONVERGENT B1, `(.L_x_27661) ;  /* 0x0000068000017945 */ /* 0x000fe20003800200 */
[----:B0-----:R-:W-:Y:S02]  /*f870*/  IMAD.MOV.U32 R148, RZ, RZ, R147 ;  /* 0x000000ffff947224 */ /* 0x001fe400078e0093 */
        /* <DEDUP_REMOVED lines=15> */
.L_x_27665:
        /* <DEDUP_REMOVED lines=13> */
.L_x_27667:
[----:B------:R-:W-:Y:S05]  /*fa40*/  BSYNC.RECONVERGENT B3 ;  /* 0x0000000000037941 */ /* 0x000fea0003800200 */
.L_x_27666:
        /* <DEDUP_REMOVED lines=61> */
.L_x_27664:
[----:B------:R-:W-:Y:S05]  /*fe20*/  BSYNC.RECONVERGENT B2 ;  /* 0x0000000000027941 */ /* 0x000fea0003800200 */
.L_x_27663:
        /* <DEDUP_REMOVED lines=11> */
.L_x_27662:
[----:B------:R-:W-:Y:S05]  /*fee0*/  BSYNC.RECONVERGENT B1 ;  /* 0x0000000000017941 */ /* 0x000fea0003800200 */
.L_x_27661:
        /* <DEDUP_REMOVED lines=17> */
.L_x_27672:
        /* <DEDUP_REMOVED lines=13> */
.L_x_27674:
[----:B------:R-:W-:Y:S05]  /*100d0*/  BSYNC.RECONVERGENT B3 ;  /* 0x0000000000037941 */ /* 0x000fea0003800200 */
.L_x_27673:
        /* <DEDUP_REMOVED lines=61> */
.L_x_27671:
[----:B------:R-:W-:Y:S05]  /*104b0*/  BSYNC.RECONVERGENT B2 ;  /* 0x0000000000027941 */ /* 0x000fea0003800200 */
.L_x_27670:
[----:B------:R-:W-:Y:S01]  /*104c0*/  HFMA2 R150, -RZ, RZ, 0.1171875, 0 ;  /* 0x2f800000ff967431 */ /* 0x000fe200000001ff */
[----:B------:R-:W-:Y:S02]  /*104d0*/  PRMT R148, R117, 0x7632, R148 ;  /* 0x0000763275947816 */ /* 0x000fe40000000094 */
        /* <DEDUP_REMOVED lines=10> */
[----:B------:R-:W-:-:S07]  /*10580*/  FFMA.FTZ R147, R148, R147, R123 ;  /* 0x0000009394937223 */ /* 0x000fce000001007b */
.L_x_27669:
[----:B------:R-:W-:Y:S05]  /*10590*/  BSYNC.RECONVERGENT B1 ;  /* 0x0000000000017941 */ /* 0x000fea0003800200 */
.L_x_27668:
        /* <DEDUP_REMOVED lines=17> */
.L_x_27679:
        /* <DEDUP_REMOVED lines=13> */
.L_x_27681:
[----:B------:R-:W-:Y:S05]  /*10780*/  BSYNC.RECONVERGENT B3 ;  /* 0x0000000000037941 */ /* 0x000fea0003800200 */
.L_x_27680:
        /* <DEDUP_REMOVED lines=55> */
[----:B------:R-:W-:-:S03]  /*10b00*/  MOV R202, R150 ;  /* 0x0000009600ca7202 */ /* 0x000fc60000000f00 */
[----:B------:R-:W-:Y:S01]  /*10b10*/  HFMA2 R150, -RZ, RZ, 0, 0 ;  /* 0x00000000ff967431 */ /* 0x000fe200000001ff */
[----:B------:R-:W-:Y:S01]  /*10b20*/  LOP3.LUT R5, R152, UR15, R151, 0x96, !PT ;  /* 0x0000000f98057c12 */ /* 0x000fe2000f8e9697 */
[----:B------:R-:W-:Y:S01]  /*10b30*/  IMAD.MOV.U32 R151, RZ, RZ, R6 ;  /* 0x000000ffff977224 */ /* 0x000fe200078e0006 */
[----:B------:R-:W-:Y:S01]  /*10b40*/  LOP3.LUT R4, R4, UR16, R149, 0x96, !PT ;  /* 0x0000001004047c12 */ /* 0x000fe2000f8e9695 */
[----:B------:R-:W-:-:S07]  /*10b50*/  IMAD.MOV.U32 R6, RZ, RZ, R148 ;  /* 0x000000ffff067224 */ /* 0x000fce00078e0094 */
.L_x_27678:
[----:B------:R-:W-:Y:S05]  /*10b60*/  BSYNC.RECONVERGENT B2 ;  /* 0x0000000000027941 */ /* 0x000fea0003800200 */
.L_x_27677:
        /* <DEDUP_REMOVED lines=11> */
.L_x_27676:
[----:B------:R-:W-:Y:S05]  /*10c20*/  BSYNC.RECONVERGENT B1 ;  /* 0x0000000000017941 */ /* 0x000fea0003800200 */
.L_x_27675:
        /* <DEDUP_REMOVED lines=17> */
.L_x_27686:
        /* <DEDUP_REMOVED lines=13> */
.L_x_27688:
[----:B------:R-:W-:Y:S05]  /*10e10*/  BSYNC.RECONVERGENT B3 ;  /* 0x0000000000037941 */ /* 0x000fea0003800200 */
.L_x_27687:
        /* <DEDUP_REMOVED lines=59> */
[----:B------:R-:W-:Y:S01]  /*111d0*/  IMAD.MOV.U32 R151, RZ, RZ, RZ ;  /* 0x000000ffff977224 */ /* 0x000fe200078e00ff */
[----:B------:R-:W-:-:S07]  /*111e0*/  MOV R6, R150 ;  /* 0x0000009600067202 */ /* 0x000fce0000000f00 */
.L_x_27685:
[----:B------:R-:W-:Y:S05]  /*111f0*/  BSYNC.RECONVERGENT B2 ;  /* 0x0000000000027941 */ /* 0x000fea0003800200 */
.L_x_27684:
        /* <DEDUP_REMOVED lines=12> */
.L_x_27683:
[----:B------:R-:W-:Y:S05]  /*112c0*/  BSYNC.RECONVERGENT B1 ;  /* 0x0000000000017941 */ /* 0x000fea0003800200 */
.L_x_27682:
        /* <DEDUP_REMOVED lines=17> */
.L_x_27693:
        /* <DEDUP_REMOVED lines=13> */
.L_x_27695:
[----:B------:R-:W-:Y:S05]  /*114b0*/  BSYNC.RECONVERGENT B3 ;  /* 0x0000000000037941 */ /* 0x000fea0003800200 */
.L_x_27694:
        /* <DEDUP_REMOVED lines=59> */
[----:B------:R-:W-:Y:S02]  /*11870*/  IMAD.MOV.U32 R6, RZ, RZ, R150 ;  /* 0x000000ffff067224 */ /* 0x000fe400078e0096 */
[----:B------:R-:W-:-:S07]  /*11880*/  IMAD.MOV.U32 R152, RZ, RZ, RZ ;  /* 0x000000ffff987224 */ /* 0x000fce00078e00ff */
.L_x_27692:
[----:B------:R-:W-:Y:S05]  /*11890*/  BSYNC.RECONVERGENT B2 ;  /* 0x0000000000027941 */ /* 0x000fea0003800200 */
.L_x_27691:
        /* <DEDUP_REMOVED lines=11> */
.L_x_27690:
[----:B------:R-:W-:Y:S05]  /*11950*/  BSYNC.RECONVERGENT B1 ;  /* 0x0000000000017941 */ /* 0x000fea0003800200 */
.L_x_27689:
        /* <DEDUP_REMOVED lines=16> */
.L_x_27699:
        /* <DEDUP_REMOVED lines=13> */
.L_x_27701:
[----:B------:R-:W-:Y:S05]  /*11b30*/  BSYNC.RECONVERGENT B2 ;  /* 0x0000000000027941 */ /* 0x000fea0003800200 */
.L_x_27700:
        /* <DEDUP_REMOVED lines=61> */
.L_x_27698:
[----:B------:R-:W-:Y:S05]  /*11f10*/  BSYNC.RECONVERGENT B1 ;  /* 0x0000000000017941 */ /* 0x000fea0003800200 */
.L_x_27697:
        /* <DEDUP_REMOVED lines=11> */
[----:B------:R-:W-:Y:S01]  /*11fd0*/  FFMA.FTZ R151, R152, R151, R127 ;  /* 0x0000009798977223 */ /* 0x000fe2000001007f */
[----:B------:R-:W-:Y:S06]  /*11fe0*/  BRA `(.L_x_27696) ;  /* 0x00000034003c7947 */ /* 0x000fec0003800000 */
.L_x_27646:
[----:B------:R-:W-:Y:S01]  /*11ff0*/  BSSY.RECONVERGENT B1, `(.L_x_27702) ;  /* 0x000006b000017945 */ /* 0x000fe20003800200 */
[----:B------:R-:W-:Y:S01]  /*12000*/  IMAD.MOV.U32 R6, RZ, RZ, R156 ;  /* 0x000000ffff067224 */ /* 0x000fe200078e009c */
[----:B-1----:R-:W-:Y:S01]  /*12010*/  MOV R144, RZ ;  /* 0x000000ff00907202 */ /* 0x002fe20000000f00 */
        /* <DEDUP_REMOVED lines=18> */
.L_x_27706:
        /* <DEDUP_REMOVED lines=13> */
.L_x_27708:
[----:B------:R-:W-:Y:S05]  /*12210*/  BSYNC.RECONVERGENT B3 ;  /* 0x0000000000037941 */ /* 0x000fea0003800200 */
.L_x_27707:
        /* <DEDUP_REMOVED lines=60> */
.L_x_27705:
[----:B------:R-:W-:Y:S05]  /*125e0*/  BSYNC.RECONVERGENT B2 ;  /* 0x0000000000027941 */ /* 0x000fea0003800200 */
.L_x_27704:
        /* <DEDUP_REMOVED lines=11> */
.L_x_27703:
[----:B------:R-:W-:Y:S05]  /*126a0*/  BSYNC.RECONVERGENT B1 ;  /* 0x0000000000017941 */ /* 0x000fea0003800200 */
.L_x_27702:
        /* <DEDUP_REMOVED lines=17> */
.L_x_27713:
        /* <DEDUP_REMOVED lines=13> */
.L_x_27715:
[----:B------:R-:W-:Y:S05]  /*12890*/  BSYNC.RECONVERGENT B3 ;  /* 0x0000000000037941 */ /* 0x000fea0003800200 */
.L_x_27714:
[----:B------:R-:W-:Y:S01]  /*128a0*/  IMAD.WIDE.U32 R150, R0, -0x326172a9, RZ ;  /* 0xcd9e8d5700967825 */ /* 0x000fe200078e00ff */
[----:B------:R-:W-:Y:S01]  /*128b0*/  LOP3.LUT R146, R200, UR5, R5, 0x96, !PT ;  /* 0x00000005c8927c12 */ /* 0x000fe2000f8e9605 */
[----:B------:R-:W-:Y:S01]  /*128c0*/  UIADD3 UR15, UPT, UPT, UR4, -0x61c88647, URZ ;  /* 0x9e3779b9040f7890 */ /* 0x000fe2000fffe0ff */
[----:B------:R-:W-:Y:S01]  /*128d0*/  MOV R145, R6 ;  /* 0x0000000600917202 */ /* 0x000fe20000000f00 */
        /* <DEDUP_REMOVED lines=57> */
.L_x_27712:
[----:B------:R-:W-:Y:S05]  /*12c70*/  BSYNC.RECONVERGENT B2 ;  /* 0x0000000000027941 */ /* 0x000fea0003800200 */
.L_x_27711:
[----:B0-----:R-:W-:Y:S01]  /*12c80*/  HFMA2 R148, -RZ, RZ, 0.1171875, 0 ;  /* 0x2f800000ff947431 */ /* 0x001fe200000001ff */
        /* <DEDUP_REMOVED lines=12> */
.L_x_27710:
[----:B------:R-:W-:Y:S05]  /*12d50*/  BSYNC.RECONVERGENT B1 ;  /* 0x0000000000017941 */ /* 0x000fea0003800200 */
.L_x_27709:
[----:B------:R-:W-:Y:S01]  /*12d60*/  BSSY.RECONVERGENT B1, `(.L_x_27716) ;  /* 0x0000068000017945 */ /* 0x000fe20003800200 */
[----:B0-----:R-:W-:Y:S01]  /*12d70*/  MOV R148, R147 ;  /* 0x0000009300947202 */ /* 0x001fe20000000f00 */
        /* <DEDUP_REMOVED lines=15> */
.L_x_27720:
        /* <DEDUP_REMOVED lines=13> */
.L_x_27722:
[----:B------:R-:W-:Y:S05]  /*12f40*/  BSYNC.RECONVERGENT B3 ;  /* 0x0000000000037941 */ /* 0x000fea0003800200 */
.L_x_27721:
        /* <DEDUP_REMOVED lines=61> */
.L_x_27719:
[----:B------:R-:W-:Y:S05]  /*13320*/  BSYNC.RECONVERGENT B2 ;  /* 0x0000000000027941 */ /* 0x000fea0003800200 */
.L_x_27718:
        /* <DEDUP_REMOVED lines=11> */
.L_x_27717:
[----:B------:R-:W-:Y:S05]  /*133e0*/  BSYNC.RECONVERGENT B1 ;  /* 0x0000000000017941 */ /* 0x000fea0003800200 */
.L_x_27716:
        /* <DEDUP_REMOVED lines=17> */
.L_x_27727:
        /* <DEDUP_REMOVED lines=13> */
.L_x_27729:
[----:B------:R-:W-:Y:S05]  /*135d0*/  BSYNC.RECONVERGENT B3 ;  /* 0x0000000000037941 */ /* 0x000fea0003800200 */
.L_x_27728:
        /* <DEDUP_REMOVED lines=61> */
.L_x_27726:
[----:B------:R-:W-:Y:S05]  /*139b0*/  BSYNC.RECONVERGENT B2 ;  /* 0x0000000000027941 */ /* 0x000fea0003800200 */
.L_x_27725:
        /* <DEDUP_REMOVED lines=13> */
.L_x_27724:
[----:B------:R-:W-:Y:S05]  /*13a90*/  BSYNC.RECONVERGENT B1 ;  /* 0x0000000000017941 */ /* 0x000fea0003800200 */
.L_x_27723:
        /* <DEDUP_REMOVED lines=17> */
.L_x_27734:
        /* <DEDUP_REMOVED lines=13> */
.L_x_27736:
[----:B------:R-:W-:Y:S05]  /*13c80*/  BSYNC.RECONVERGENT B3 ;  /* 0x0000000000037941 */ /* 0x000fea0003800200 */
.L_x_27735:
        /* <DEDUP_REMOVED lines=61> */
.L_x_27733:
[----:B------:R-:W-:Y:S05]  /*14060*/  BSYNC.RECONVERGENT B2 ;  /* 0x0000000000027941 */ /* 0x000fea0003800200 */
.L_x_27732:
        /* <DEDUP_REMOVED lines=11> */
.L_x_27731:
[----:B------:R-:W-:Y:S05]  /*14120*/  BSYNC.RECONVERGENT B1 ;  /* 0x0000000000017941 */ /* 0x000fea0003800200 */
.L_x_27730:
        /* <DEDUP_REMOVED lines=17> */
.L_x_27741:
        /* <DEDUP_REMOVED lines=13> */
.L_x_27743:
[----:B------:R-:W-:Y:S05]  /*14310*/  BSYNC.RECONVERGENT B3 ;  /* 0x0000000000037941 */ /* 0x000fea0003800200 */
.L_x_27742:
        /* <DEDUP_REMOVED lines=61> */
.L_x_27740:
[----:B------:R-:W-:Y:S05]  /*146f0*/  BSYNC.RECONVERGENT B2 ;  /* 0x0000000000027941 */ /* 0x000fea0003800200 */
.L_x_27739:
        /* <DEDUP_REMOVED lines=12> */
.L_x_27738:
[----:B------:R-:W-:Y:S05]  /*147c0*/  BSYNC.RECONVERGENT B1 ;  /* 0x0000000000017941 */ /* 0x000fea0003800200 */
.L_x_27737:
        /* <DEDUP_REMOVED lines=17> */
.L_x_27748:
        /* <DEDUP_REMOVED lines=13> */
.L_x_27750:
[----:B------:R-:W-:Y:S05]  /*149b0*/  BSYNC.RECONVERGENT B3 ;  /* 0x0000000000037941 */ /* 0x000fea0003800200 */
.L_x_27749:
        /* <DEDUP_REMOVED lines=61> */
.L_x_27747:
[----:B------:R-:W-:Y:S05]  /*14d90*/  BSYNC.RECONVERGENT B2 ;  /* 0x0000000000027941 */ /* 0x000fea0003800200 */
.L_x_27746:
        /* <DEDUP_REMOVED lines=11> */
.L_x_27745:
[----:B------:R-:W-:Y:S05]  /*14e50*/  BSYNC.RECONVERGENT B1 ;  /* 0x0000000000017941 */ /* 0x000fea0003800200 */
.L_x_27744:
        /* <DEDUP_REMOVED lines=16> */
.L_x_27753:
        /* <DEDUP_REMOVED lines=13> */
.L_x_27755:
[----:B------:R-:W-:Y:S05]  /*15030*/  BSYNC.RECONVERGENT B2 ;  /* 0x0000000000027941 */ /* 0x000fea0003800200 */
.L_x_27754:
        /* <DEDUP_REMOVED lines=61> */
.L_x_27752:
[----:B------:R-:W-:Y:S05]  /*15410*/  BSYNC.RECONVERGENT B1 ;  /* 0x0000000000017941 */ /* 0x000fea0003800200 */
.L_x_27751:
        /* <DEDUP_REMOVED lines=12> */
.L_x_27696:
[----:B------:R-:W-:Y:S05]  /*154e0*/  BSYNC.RECONVERGENT B0 ;  /* 0x0000000000007941 */ /* 0x000fea0003800200 */
.L_x_27645:
        /* <DEDUP_REMOVED lines=20> */
[----:B------:R-:W-:Y:S01]  /*15630*/  LOP3.LUT R160, R156, 0xff00, R159, 0xf8, !PT ;  /* 0x0000ff009ca07812 */ /* 0x000fe200078ef89f */
[----:B------:R-:W-:Y:S01]  /*15640*/  IMAD.WIDE.U32 R156, R157, 0x1000000, RZ ;  /* 0x010000009d9c7825 */ /* 0x000fe200078e00ff */
[----:B------:R-:W-:Y:S02]  /*15650*/  LOP3.LUT R161, R204, 0xff, RZ, 0xc0, !PT ;  /* 0x000000ffcca17812 */ /* 0x000fe400078ec0ff */
        /* <DEDUP_REMOVED lines=10> */
.L_x_27757:
[----:B------:R-:W-:Y:S05]  /*15700*/  BSYNC.RECONVERGENT B0 ;  /* 0x0000000000007941 */ /* 0x000fea0003800200 */
.L_x_27756:
        /* <DEDUP_REMOVED lines=27> */
.L_x_27764:
        /* <DEDUP_REMOVED lines=13> */
.L_x_27766:
[----:B------:R-:W-:Y:S05]  /*15990*/  BSYNC.RECONVERGENT B3 ;  /* 0x0000000000037941 */ /* 0x000fea0003800200 */
.L_x_27765:
        /* <DEDUP_REMOVED lines=57> */
[----:B------:R-:W-:Y:S01]  /*15d30*/  IMAD.MOV.U32 R154, RZ, RZ, RZ ;  /* 0x000000ffff9a7224 */ /* 0x000fe200078e00ff */
[----:B------:R-:W-:-:S07]  /*15d40*/  LOP3.LUT R4, R4, UR16, R171, 0x96, !PT ;  /* 0x0000001004047c12 */ /* 0x000fce000f8e96ab */
.L_x_27763:
[----:B------:R-:W-:Y:S05]  /*15d50*/  BSYNC.RECONVERGENT B2 ;  /* 0x0000000000027941 */ /* 0x000fea0003800200 */
.L_x_27762:
        /* <DEDUP_REMOVED lines=11> */
.L_x_27761:
[----:B------:R-:W-:Y:S05]  /*15e10*/  BSYNC.RECONVERGENT B1 ;  /* 0x0000000000017941 */ /* 0x000fea0003800200 */
.L_x_27760:
        /* <DEDUP_REMOVED lines=17> */
.L_x_27771:
        /* <DEDUP_REMOVED lines=13> */
.L_x_27773:
[----:B------:R-:W-:Y:S05]  /*16000*/  BSYNC.RECONVERGENT B3 ;  /* 0x0000000000037941 */ /* 0x000fea0003800200 */
.L_x_27772:
        /* <DEDUP_REMOVED lines=61> */
.L_x_27770:
[----:B------:R-:W-:Y:S05]  /*163e0*/  BSYNC.RECONVERGENT B2 ;  /* 0x0000000000027941 */ /* 0x000fea0003800200 */
.L_x_27769:
[----:B0-----:R-:W-:Y:S01]  /*163f0*/  HFMA2 R156, -RZ, RZ, 0.1171875, 0 ;  /* 0x2f800000ff9c7431 */ /* 0x001fe200000001ff */
        /* <DEDUP_REMOVED lines=11> */
.L_x_27768:
[----:B------:R-:W-:Y:S05]  /*164b0*/  BSYNC.RECONVERGENT B1 ;  /* 0x0000000000017941 */ /* 0x000fea0003800200 */
.L_x_27767:
[----:B------:R-:W-:Y:S01]  /*164c0*/  BSSY.RECONVERGENT B1, `(.L_x_27774) ;  /* 0x0000068000017945 */ /* 0x000fe20003800200 */
[----:B0-----:R-:W-:Y:S01]  /*164d0*/  MOV R156, R6 ;  /* 0x00000006009c7202 */ /* 0x001fe20000000f00 */
        /* <DEDUP_REMOVED lines=15> */
.L_x_27778:
        /* <DEDUP_REMOVED lines=13> */
.L_x_27780:
[----:B------:R-:W-:Y:S05]  /*166a0*/  BSYNC.RECONVERGENT B3 ;  /* 0x0000000000037941 */ /* 0x000fea0003800200 */
.L_x_27779:
        /* <DEDUP_REMOVED lines=52> */
[----:B------:R-:W-:Y:S01]  /*169f0*/  IMAD.WIDE.U32 R156, R156, -0x326172a9, RZ ;  /* 0xcd9e8d579c9c7825 */ /* 0x000fe200078e00ff */
[----:B------:R-:W-:-:S03]  /*16a00*/  UIADD3 UR15, UPT, UPT, UR4, -0x700cb87f, URZ ;  /* 0x8ff34781040f7890 */ /* 0x000fc6000fffe0ff */
[----:B------:R-:W-:Y:S01]  /*16a10*/  IMAD.WIDE.U32 R154, R154, -0x2daee0ad, RZ ;  /* 0xd2511f539a9a7825 */ /* 0x000fe200078e00ff */
[----:B------:R-:W-:-:S03]  /*16a20*/  MOV R202, R156 ;  /* 0x0000009c00ca7202 */ /* 0x000fc60000000f00 */
[----:B------:R-:W-:Y:S01]  /*16a30*/  HFMA2 R156, -RZ, RZ, 0, 0 ;  /* 0x00000000ff9c7431 */ /* 0x000fe200000001ff */
[----:B------:R-:W-:Y:S02]  /*16a40*/  LOP3.LUT R5, R158, UR15, R157, 0x96, !PT ;  /* 0x0000000f9e057c12 */ /* 0x000fe4000f8e969d */
[----:B------:R-:W-:Y:S01]  /*16a50*/  LOP3.LUT R4, R4, UR16, R155, 0x96, !PT ;  /* 0x0000001004047c12 */ /* 0x000fe2000f8e969b */
[----:B------:R-:W-:Y:S02]  /*16a60*/  IMAD.MOV.U32 R155, RZ, RZ, R170 ;  /* 0x000000ffff9b7224 */ /* 0x000fe400078e00aa */
[----:B------:R-:W-:-:S07]  /*16a70*/  IMAD.MOV.U32 R170, RZ, RZ, R154 ;  /* 0x000000ffffaa7224 */ /* 0x000fce00078e009a */
.L_x_27777:
[----:B------:R-:W-:Y:S05]  /*16a80*/  BSYNC.RECONVERGENT B2 ;  /* 0x0000000000027941 */ /* 0x000fea0003800200 */
.L_x_27776:
        /* <DEDUP_REMOVED lines=11> */
.L_x_27775:
[----:B------:R-:W-:Y:S05]  /*16b40*/  BSYNC.RECONVERGENT B1 ;  /* 0x0000000000017941 */ /* 0x000fea0003800200 */
.L_x_27774:
        /* <DEDUP_REMOVED lines=17> */
.L_x_27785:
        /* <DEDUP_REMOVED lines=13> */
.L_x_27787:
[----:B------:R-:W-:Y:S05]  /*16d30*/  BSYNC.RECONVERGENT B3 ;  /* 0x0000000000037941 */ /* 0x000fea0003800200 */
.L_x_27786:
        /* <DEDUP_REMOVED lines=61> */
.L_x_27784:
[----:B------:R-:W-:Y:S05]  /*17110*/  BSYNC.RECONVERGENT B2 ;  /* 0x0000000000027941 */ /* 0x000fea0003800200 */
.L_x_27783:
        /* <DEDUP_REMOVED lines=12> */
.L_x_27782:
[----:B------:R-:W-:Y:S05]  /*171e0*/  BSYNC.RECONVERGENT B1 ;  /* 0x0000000000017941 */ /* 0x000fea0003800200 */
.L_x_27781:
        /* <DEDUP_REMOVED lines=17> */
.L_x_27792:
        /* <DEDUP_REMOVED lines=13> */
.L_x_27794:
[----:B------:R-:W-:Y:S05]  /*173d0*/  BSYNC.RECONVERGENT B3 ;  /* 0x0000000000037941 */ /* 0x000fea0003800200 */
.L_x_27793:
        /* <DEDUP_REMOVED lines=61> */
.L_x_27791:
[----:B------:R-:W-:Y:S05]  /*177b0*/  BSYNC.RECONVERGENT B2 ;  /* 0x0000000000027941 */ /* 0x000fea0003800200 */
.L_x_27790:
[----:B------:R-:W-:Y:S01]  /*177c0*/  I2FP.F32.U32 R6, R157 ;  /* 0x0000009d00067245 */ /* 0x000fe20000201000 */
[----:B------:R-:W-:Y:S02]  /*177d0*/  HFMA2 R157, -RZ, RZ, 0.1171875, 0 ;  /* 0x2f800000ff9d7431 */ /* 0x000fe400000001ff */
        /* <DEDUP_REMOVED lines=9> */
.L_x_27789:
[----:B------:R-:W-:Y:S05]  /*17870*/  BSYNC.RECONVERGENT B1 ;  /* 0x0000000000017941 */ /* 0x000fea0003800200 */
.L_x_27788:
        /* <DEDUP_REMOVED lines=17> */
.L_x_27799:
        /* <DEDUP_REMOVED lines=13> */
.L_x_27801:
[----:B------:R-:W-:Y:S05]  /*17a60*/  BSYNC.RECONVERGENT B3 ;  /* 0x0000000000037941 */ /* 0x000fea0003800200 */
.L_x_27800:
        /* <DEDUP_REMOVED lines=61> */
.L_x_27798:
[----:B------:R-:W-:Y:S05]  /*17e40*/  BSYNC.RECONVERGENT B2 ;  /* 0x0000000000027941 */ /* 0x000fea0003800200 */
.L_x_27797:
        /* <DEDUP_REMOVED lines=12> */
.L_x_27796:
[----:B------:R-:W-:Y:S05]  /*17f10*/  BSYNC.RECONVERGENT B1 ;  /* 0x0000000000017941 */ /* 0x000fea0003800200 */
.L_x_27795:
        /* <DEDUP_REMOVED lines=17> */
.L_x_27806:
        /* <DEDUP_REMOVED lines=13> */
.L_x_27808:
[----:B------:R-:W-:Y:S05]  /*18100*/  BSYNC.RECONVERGENT B3 ;  /* 0x0000000000037941 */ /* 0x000fea0003800200 */
.L_x_27807:
        /* <DEDUP_REMOVED lines=61> */
.L_x_27805:
[----:B------:R-:W-:Y:S05]  /*184e0*/  BSYNC.RECONVERGENT B2 ;  /* 0x0000000000027941 */ /* 0x000fea0003800200 */
.L_x_27804:
        /* <DEDUP_REMOVED lines=11> */
.L_x_27803:
[----:B------:R-:W-:Y:S05]  /*185a0*/  BSYNC.RECONVERGENT B1 ;  /* 0x0000000000017941 */ /* 0x000fea0003800200 */
.L_x_27802:
        /* <DEDUP_REMOVED lines=16> */
.L_x_27812:
        /* <DEDUP_REMOVED lines=13> */
.L_x_27814:
[----:B------:R-:W-:Y:S05]  /*18780*/  BSYNC.RECONVERGENT B2 ;  /* 0x0000000000027941 */ /* 0x000fea0003800200 */
.L_x_27813:
        /* <DEDUP_REMOVED lines=61> */
.L_x_27811:
[----:B------:R-:W-:Y:S05]  /*18b60*/  BSYNC.RECONVERGENT B1 ;  /* 0x0000000000017941 */ /* 0x000fea0003800200 */
.L_x_27810:
        /* <DEDUP_REMOVED lines=13> */
.L_x_27759:
[----:B------:R-:W-:Y:S01]  /*18c40*/  BSSY.RECONVERGENT B1, `(.L_x_27815) ;  /* 0x000006a000017945 */ /* 0x000fe20003800200 */
[----:B------:R-:W-:Y:S01]  /*18c50*/  MOV R170, R6 ;  /* 0x0000000600aa7202 */ /* 0x000fe20000000f00 */
[----:B-1----:R-:W-:Y:S02]  /*18c60*/  IMAD.MOV.U32 R154, RZ, RZ, R164 ;  /* 0x000000ffff9a7224 */ /* 0x002fe400078e00a4 */
        /* <DEDUP_REMOVED lines=18> */
.L_x_27819:
        /* <DEDUP_REMOVED lines=13> */
.L_x_27821:
[----:B------:R-:W-:Y:S05]  /*18e60*/  BSYNC.RECONVERGENT B3 ;  /* 0x0000000000037941 */ /* 0x000fea0003800200 */
.L_x_27820:
        /* <DEDUP_REMOVED lines=59> */
.L_x_27818:
[----:B------:R-:W-:Y:S05]  /*19220*/  BSYNC.RECONVERGENT B2 ;  /* 0x0000000000027941 */ /* 0x000fea0003800200 */
.L_x_27817:
        /* <DEDUP_REMOVED lines=11> */
.L_x_27816:
[----:B------:R-:W-:Y:S05]  /*192e0*/  BSYNC.RECONVERGENT B1 ;  /* 0x0000000000017941 */ /* 0x000fea0003800200 */
.L_x_27815:
        /* <DEDUP_REMOVED lines=17> */
.L_x_27826:
        /* <DEDUP_REMOVED lines=13> */
.L_x_27828:
[----:B------:R-:W-:Y:S05]  /*194d0*/  BSYNC.RECONVERGENT B3 ;  /* 0x0000000000037941 */ /* 0x000fea0003800200 */
.L_x_27827:
[----:B------:R-:W-:Y:S01]  /*194e0*/  IMAD.WIDE.U32 R158, R0, -0x326172a9, RZ ;  /* 0xcd9e8d57009e7825 */ /* 0x000fe200078e00ff */
[----:B------:R-:W-:Y:S01]  /*194f0*/  LOP3.LUT R154, R200, UR5, R5, 0x96, !PT ;  /* 0x00000005c89a7c12 */ /* 0x000fe2000f8e9605 */
[----:B------:R-:W-:Y:S02]  /*19500*/  UIADD3 UR15, UPT, UPT, UR4, -0x61c88647, URZ ;  /* 0x9e3779b9040f7890 */ /* 0x000fe4000fffe0ff */
[----:B------:R-:W-:Y:S01]  /*19510*/  HFMA2 R6, -RZ, RZ, 0, 0 ;  /* 0x00000000ff067431 */ /* 0x000fe200000001ff */
        /* <DEDUP_REMOVED lines=57> */
.L_x_27825:
[----:B------:R-:W-:Y:S05]  /*198b0*/  BSYNC.RECONVERGENT B2 ;  /* 0x0000000000027941 */ /* 0x000fea0003800200 */
.L_x_27824:
[----:B-----5:R-:W-:Y:S01]  /*198c0*/  PRMT R154, R116, 0x7632, R154 ;  /* 0x00007632749a7816 */ /* 0x020fe2000000009a */
[----:B0-----:R-:W-:Y:S01]  /*198d0*/  IMAD.MOV.U32 R156, RZ, RZ, 0x2f800000 ;  /* 0x2f800000ff9c7424 */ /* 0x001fe200078e00ff */
        /* <DEDUP_REMOVED lines=10> */
.L_x_27823:
[----:B------:R-:W-:Y:S05]  /*19980*/  BSYNC.RECONVERGENT B1 ;  /* 0x0000000000017941 */ /* 0x000fea0003800200 */
.L_x_27822:
[----:B------:R-:W-:Y:S01]  /*19990*/  BSSY.RECONVERGENT B1, `(.L_x_27829) ;  /* 0x0000068000017945 */ /* 0x000fe20003800200 */
[----:B0-----:R-:W-:Y:S02]  /*199a0*/  IMAD.MOV.U32 R156, RZ, RZ, R6 ;  /* 0x000000ffff9c7224 */ /* 0x001fe400078e0006 */
        /* <DEDUP_REMOVED lines=15> */
.L_x_27833:
        /* <DEDUP_REMOVED lines=13> */
.L_x_27835:
[----:B------:R-:W-:Y:S05]  /*19b70*/  BSYNC.RECONVERGENT B3 ;  /* 0x0000000000037941 */ /* 0x000fea0003800200 */
.L_x_27834:
        /* <DEDUP_REMOVED lines=61> */
.L_x_27832:
[----:B------:R-:W-:Y:S05]  /*19f50*/  BSYNC.RECONVERGENT B2 ;  /* 0x0000000000027941 */ /* 0x000fea0003800200 */
.L_x_27831:
        /* <DEDUP_REMOVED lines=11> */
.L_x_27830:
[----:B------:R-:W-:Y:S05]  /*1a010*/  BSYNC.RECONVERGENT B1 ;  /* 0x0000000000017941 */ /* 0x000fea0003800200 */
.L_x_27829:
        /* <DEDUP_REMOVED lines=17> */
.L_x_27840:
        /* <DEDUP_REMOVED lines=13> */
.L_x_27842:
[----:B------:R-:W-:Y:S05]  /*1a200*/  BSYNC.RECONVERGENT B3 ;  /* 0x0000000000037941 */ /* 0x000fea0003800200 */
.L_x_27841:
        /* <DEDUP_REMOVED lines=61> */
.L_x_27839:
[----:B------:R-:W-:Y:S05]  /*1a5e0*/  BSYNC.RECONVERGENT B2 ;  /* 0x0000000000027941 */ /* 0x000fea0003800200 */
.L_x_27838:
        /* <DEDUP_REMOVED lines=12> */
.L_x_27837:
[----:B------:R-:W-:Y:S05]  /*1a6b0*/  BSYNC.RECONVERGENT B1 ;  /* 0x0000000000017941 */ /* 0x000fea0003800200 */
.L_x_27836:
        /* <DEDUP_REMOVED lines=17> */
.L_x_27847:
        /* <DEDUP_REMOVED lines=13> */
.L_x_27849:
[----:B------:R-:W-:Y:S05]  /*1a8a0*/  BSYNC.RECONVERGENT B3 ;  /* 0x0000000000037941 */ /* 0x000fea0003800200 */
.L_x_27848:
        /* <DEDUP_REMOVED lines=61> */
.L_x_27846:
[----:B------:R-:W-:Y:S05]  /*1ac80*/  BSYNC.RECONVERGENT B2 ;  /* 0x0000000000027941 */ /* 0x000fea0003800200 */
.L_x_27845:
        /* <DEDUP_REMOVED lines=11> */
.L_x_27844:
[----:B------:R-:W-:Y:S05]  /*1ad40*/  BSYNC.RECONVERGENT B1 ;  /* 0x0000000000017941 */ /* 0x000fea0003800200 */
.L_x_27843:
        /* <DEDUP_REMOVED lines=17> */
.L_x_27854:
        /* <DEDUP_REMOVED lines=13> */
.L_x_27856:
[----:B------:R-:W-:Y:S05]  /*1af30*/  BSYNC.RECONVERGENT B3 ;  /* 0x0000000000037941 */ /* 0x000fea0003800200 */
.L_x_27855:
        /* <DEDUP_REMOVED lines=61> */
.L_x_27853:
[----:B------:R-:W-:Y:S05]  /*1b310*/  BSYNC.RECONVERGENT B2 ;  /* 0x0000000000027941 */ /* 0x000fea0003800200 */
.L_x_27852:
        /* <DEDUP_REMOVED lines=12> */
.L_x_27851:
[----:B------:R-:W-:Y:S05]  /*1b3e0*/  BSYNC.RECONVERGENT B1 ;  /* 0x0000000000017941 */ /* 0x000fea0003800200 */
.L_x_27850:
        /* <DEDUP_REMOVED lines=17> */
.L_x_27861:
        /* <DEDUP_REMOVED lines=13> */
.L_x_27863:
[----:B------:R-:W-:Y:S05]  /*1b5d0*/  BSYNC.RECONVERGENT B3 ;  /* 0x0000000000037941 */ /* 0x000fea0003800200 */
.L_x_27862:
        /* <DEDUP_REMOVED lines=61> */
.L_x_27860:
[----:B------:R-:W-:Y:S05]  /*1b9b0*/  BSYNC.RECONVERGENT B2 ;  /* 0x0000000000027941 */ /* 0x000fea0003800200 */
.L_x_27859:
        /* <DEDUP_REMOVED lines=11> */
.L_x_27858:
[----:B------:R-:W-:Y:S05]  /*1ba70*/  BSYNC.RECONVERGENT B1 ;  /* 0x0000000000017941 */ /* 0x000fea0003800200 */
.L_x_27857:
        /* <DEDUP_REMOVED lines=16> */
.L_x_27866:
        /* <DEDUP_REMOVED lines=13> */
.L_x_27868:
[----:B------:R-:W-:Y:S05]  /*1bc50*/  BSYNC.RECONVERGENT B2 ;  /* 0x0000000000027941 */ /* 0x000fea0003800200 */
.L_x_27867:
        /* <DEDUP_REMOVED lines=61> */
.L_x_27865:
[----:B------:R-:W-:Y:S05]  /*1c030*/  BSYNC.RECONVERGENT B1 ;  /* 0x0000000000017941 */ /* 0x000fea0003800200 */
.L_x_27864:
        /* <DEDUP_REMOVED lines=12> */
.L_x_27809:
[----:B------:R-:W-:Y:S05]  /*1c100*/  BSYNC.RECONVERGENT B0 ;  /* 0x0000000000007941 */ /* 0x000fea0003800200 */
.L_x_27758:
[C---:B------:R-:W-:Y:S01]  /*1c110*/  VIADD R164, R210.reuse, 0x60 ;  /* 0x00000060d2a47836 */ /* 0x040fe20000000000 */
[----:B------:R-:W0:Y:S01]  /*1c120*/  @P1 LDC.64 R160, c[0x0][0x390] ;  /* 0x0000e400ffa01b82 */ /* 0x000e220000000a00 */
[----:B------:R-:W-:Y:S01]  /*1c130*/  @P0 IADD3 R169, PT, PT, R210, 0x80, RZ ;  /* 0x00000080d2a90810 */ /* 0x000fe20007ffe0ff */
[----:B------:R-:W-:Y:S01]  /*1c140*/  @P1 VIADD R167, R218, 0x80 ;  /* 0x00000080daa71836 */ /* 0x000fe20000000000 */
[----:B------:R-:W-:Y:S01]  /*1c150*/  BSSY.RECONVERGENT B0, `(.L_x_27869) ;  /* 0x000001d000007945 */ /* 0x000fe20003800200 */
[----:B------:R-:W-:-:S04]  /*1c160*/  IMAD.WIDE.U32 R164, R164, 0x20, R188 ;  /* 0x00000020a4a47825 */ /* 0x000fc800078e00bc */
[----:B------:R-:W1:Y:S01]  /*1c170*/  @P0 LDC.64 R162, c[0x0][0x3a0] ;  /* 0x0000e800ffa20b82 */ /* 0x000e620000000a00 */
[----:B------:R2:W-:Y:S04]  /*1c180*/  STG.E.128 desc[UR6][R164.64], R152 ;  /* 0x00000098a4007986 */ /* 0x0005e8000c101d06 */
[----:B------:R2:W-:Y:S01]  /*1c190*/  STG.E.128 desc[UR6][R164.64+0x10], R156 ;  /* 0x0000109ca4007986 */ /* 0x0005e2000c101d06 */
[----:B0-----:R-:W-:-:S04]  /*1c1a0*/  @P1 IMAD.WIDE.U32 R160, R167, 0x10, R160 ;  /* 0x00000010a7a01825 */ /* 0x001fc800078e00a0 */
[----:B-1----:R-:W-:Y:S01]  /*1c1b0*/  @P0 IMAD.WIDE.U32 R162, R169, 0x20, R162 ;  /* 0x00000020a9a20825 */ /* 0x002fe200078e00a2 */
[----:B--2---:R-:W-:Y:S06]  /*1c1c0*/  @!P1 BRA `(.L_x_27870) ;  /* 0x0000000000549947 */ /* 0x004fec0003800000 */
[----:B------:R-:W-:Y:S01]  /*1c1d0*/  IMAD.U32 R6, R209, 0x10000, RZ ;  /* 0x00010000d1067824 */ /* 0x000fe200078e00ff */
[----:B------:R-:W0:Y:S01]  /*1c1e0*/  LDC.64 R172, c[0x0][0x3b0] ;  /* 0x0000ec00ffac7b82 */ /* 0x000e220000000a00 */
[----:B------:R-:W-:Y:S02]  /*1c1f0*/  LOP3.LUT R164, R206, 0xff, RZ, 0xc0, !PT ;  /* 0x000000ffcea47812 */ /* 0x000fe400078ec0ff */
[----:B------:R-:W-:Y:S02]  /*1c200*/  LOP3.LUT R166, R205, 0xff, RZ, 0xc0, !PT ;  /* 0x000000ffcda67812 */ /* 0x000fe400078ec0ff */
[----:B------:R-:W-:Y:S02]  /*1c210*/  LOP3.LUT R165, R6, 0xff0000, RZ, 0xc0, !PT ;  /* 0x00ff000006a57812 */ /* 0x000fe400078ec0ff */
[----:B------:R-:W-:Y:S01]  /*1c220*/  LOP3.LUT R6, R216, 0xffff, RZ, 0xc0, !PT ;  /* 0x0000ffffd8067812 */ /* 0x000fe200078ec0ff */
[----:B------:R-:W-:Y:S01]  /*1c230*/  IMAD.WIDE.U32 R166, R166, 0x10000, RZ ;  /* 0x00010000a6a67825 */ /* 0x000fe200078e00ff */
[----:B------:R-:W-:-:S02]  /*1c240*/  LOP3.LUT R168, R204, 0xff, RZ, 0xc0, !PT ;  /* 0x000000ffcca87812 */ /* 0x000fc400078ec0ff */
[----:B------:R-:W-:Y:S02]  /*1c250*/  PRMT R6, R165, 0x4210, R6 ;  /* 0x00004210a5067816 */ /* 0x000fe40000000006 */
[----:B------:R-:W-:Y:S01]  /*1c260*/  PRMT R165, R208, 0x7104, RZ ;  /* 0x00007104d0a57816 */ /* 0x000fe200000000ff */
[----:B------:R-:W-:-:S03]  /*1c270*/  IMAD.WIDE.U32 R168, R168, 0x100, RZ ;  /* 0x00000100a8a87825 */ /* 0x000fc600078e00ff */
[----:B------:R-:W-:Y:S01]  /*1c280*/  LOP3.LUT R6, R6, 0xff00, R165, 0xf8, !PT ;  /* 0x0000ff0006067812 */ /* 0x000fe200078ef8a5 */
[----:B------:R-:W-:-:S03]  /*1c290*/  IMAD.WIDE.U32 R164, R164, 0x1000000, RZ ;  /* 0x01000000a4a47825 */ /* 0x000fc600078e00ff */
[----:B------:R-:W-:Y:S02]  /*1c2a0*/  LOP3.LUT R175, R6, 0xff, R207, 0xf8, !PT ;  /* 0x000000ff06af7812 */ /* 0x000fe400078ef8cf */
[----:B------:R-:W-:Y:S02]  /*1c2b0*/  LOP3.LUT R166, R168, R164, R166, 0xfe, !PT ;  /* 0x000000a4a8a67212 */ /* 0x000fe400078efea6 */
[----:B------:R-:W-:Y:S01]  /*1c2c0*/  LOP3.LUT R175, R167, R175, R165, 0xfe, !PT ;  /* 0x000000afa7af7212 */ /* 0x000fe200078efea5 */
[----:B------:R-:W-:Y:S01]  /*1c2d0*/  VIADD R165, R218, 0x60 ;  /* 0x00000060daa57836 */ /* 0x000fe20000000000 */
[----:B------:R-:W-:Y:S02]  /*1c2e0*/  LOP3.LUT R168, R166, 0xff, R203, 0xf8, !PT ;  /* 0x000000ffa6a87812 */ /* 0x000fe400078ef8cb */
[----:B------:R-:W-:Y:S01]  /*1c2f0*/  LOP3.LUT R169, R175, R169, RZ, 0xfc, !PT ;  /* 0x000000a9afa97212 */ /* 0x000fe200078efcff */
[----:B0-----:R-:W-:-:S05]  /*1c300*/  IMAD.WIDE.U32 R164, R165, 0x8, R172 ;  /* 0x00000008a5a47825 */ /* 0x001fca00078e00ac */
[----:B------:R0:W-:Y:S02]  /*1c310*/  STG.E.64 desc[UR6][R164.64], R168 ;  /* 0x000000a8a4007986 */ /* 0x0001e4000c101b06 */
.L_x_27870:
[----:B------:R-:W-:Y:S05]  /*1c320*/  BSYNC.RECONVERGENT B0 ;  /* 0x0000000000007941 */ /* 0x000fea0003800200 */
.L_x_27869:
[----:B-----5:R1:W5:Y:S04]  /*1c330*/  @P1 LDG.E.128 R116, desc[UR6][R160.64] ;  /* 0x00000006a0741981 */ /* 0x020368000c1e1d00 */
[----:B------:R1:W5:Y:S04]  /*1c340*/  @P0 LDG.E.128 R120, desc[UR6][R162.64] ;  /* 0x00000006a2780981 */ /* 0x000368000c1e1d00 */
[----:B------:R1:W5:Y:S01]  /*1c350*/  @P0 LDG.E.128 R124, desc[UR6][R162.64+0x10] ;  /* 0x00001006a27c0981 */ /* 0x000362000c1e1d00 */
[----:B------:R-:W-:Y:S04]  /*1c360*/  BSSY.RECONVERGENT B0, `(.L_x_27871) ;  /* 0x000069e000007945 */ /* 0x000fe80003800200 */
[----:B------:R-:W-:Y:S05]  /*1c370*/  @!P0 BRA `(.L_x_27872) ;  /* 0x00000034003c8947 */ /* 0x000fea0003800000 */
[----:B------:R-:W-:Y:S01]  /*1c380*/  ISETP.GT.AND P2, PT, R190, RZ, PT ;  /* 0x000000ffbe00720c */ /* 0x000fe20003f44270 */
[----:B------:R-:W-:Y:S01]  /*1c390*/  BSSY.RECONVERGENT B1, `(.L_x_27873) ;  /* 0x000006b000017945 */ /* 0x000fe20003800200 */
[----:B------:R-:W-:Y:S01]  /*1c3a0*/  MOV R6, R170 ;  /* 0x000000aa00067202 */ /* 0x000fe20000000f00 */
[----:B-1----:R-:W-:Y:S02]  /*1c3b0*/  IMAD.MOV.U32 R162, RZ, RZ, R171 ;  /* 0x000000ffffa27224 */ /* 0x002fe400078e00ab */
[----:B-----5:R-:W-:-:S08]  /*1c3c0*/  IMAD.MOV.U32 R160, RZ, RZ, R120 ;  /* 0x000000ffffa07224 */ /* 0x020fd000078e0078 */
        /* <DEDUP_REMOVED lines=17> */
.L_x_27877:
        /* <DEDUP_REMOVED lines=13> */
.L_x_27879:
[----:B------:R-:W-:Y:S05]  /*1c5b0*/  BSYNC.RECONVERGENT B3 ;  /* 0x0000000000037941 */ /* 0x000fea0003800200 */
.L_x_27878:
        /* <DEDUP_REMOVED lines=57> */
[----:B------:R-:W-:Y:S01]  /*1c950*/  MOV R6, R160 ;  /* 0x000000a000067202 */ /* 0x000fe20000000f00 */
[----:B------:R-:W-:Y:S01]  /*1c960*/  IMAD.MOV.U32 R160, RZ, RZ, R170 ;  /* 0x000000ffffa07224 */ /* 0x000fe200078e00aa */
[----:B------:R-:W-:-:S07]  /*1c970*/  LOP3.LUT R4, R4, UR16, R161, 0x96, !PT ;  /* 0x0000001004047c12 */ /* 0x000fce000f8e96a1 */
.L_x_27876:
[----:B------:R-:W-:Y:S05]  /*1c980*/  BSYNC.RECONVERGENT B2 ;  /* 0x0000000000027941 */ /* 0x000fea0003800200 */
.L_x_27875:
        /* <DEDUP_REMOVED lines=11> */
.L_x_27874:
[----:B------:R-:W-:Y:S05]  /*1ca40*/  BSYNC.RECONVERGENT B1 ;  /* 0x0000000000017941 */ /* 0x000fea0003800200 */
.L_x_27873:
        /* <DEDUP_REMOVED lines=17> */
.L_x_27884:
        /* <DEDUP_REMOVED lines=13> */
.L_x_27886:
[----:B------:R-:W-:Y:S05]  /*1cc30*/  BSYNC.RECONVERGENT B3 ;  /* 0x0000000000037941 */ /* 0x000fea0003800200 */
.L_x_27885:
        /* <DEDUP_REMOVED lines=59> */
[----:B------:R-:W-:Y:S02]  /*1cff0*/  HFMA2 R163, -RZ, RZ, 0, 0 ;  /* 0x00000000ffa37431 */ /* 0x000fe400000001ff */
[----:B------:R-:W-:-:S07]  /*1d000*/  IMAD.MOV.U32 R6, RZ, RZ, R162 ;  /* 0x000000ffff067224 */ /* 0x000fce00078e00a2 */
.L_x_27883:
[----:B------:R-:W-:Y:S05]  /*1d010*/  BSYNC.RECONVERGENT B2 ;  /* 0x0000000000027941 */ /* 0x000fea0003800200 */
.L_x_27882:
[----:B------:R-:W-:Y:S01]  /*1d020*/  PRMT R162, R116, 0x7632, R162 ;  /* 0x0000763274a27816 */ /* 0x000fe200000000a2 */
[----:B0-----:R-:W-:Y:S01]  /*1d030*/  IMAD.MOV.U32 R164, RZ, RZ, 0x2f800000 ;  /* 0x2f800000ffa47424 */ /* 0x001fe200078e00ff */
        /* <DEDUP_REMOVED lines=10> */
.L_x_27881:
[----:B------:R-:W-:Y:S05]  /*1d0e0*/  BSYNC.RECONVERGENT B1 ;  /* 0x0000000000017941 */ /* 0x000fea0003800200 */
.L_x_27880:
[----:B------:R-:W-:Y:S01]  /*1d0f0*/  BSSY.RECONVERGENT B1, `(.L_x_27887) ;  /* 0x0000068000017945 */ /* 0x000fe20003800200 */
[----:B0-----:R-:W-:Y:S01]  /*1d100*/  MOV R164, R163 ;  /* 0x000000a300a47202 */ /* 0x001fe20000000f00 */
        /* <DEDUP_REMOVED lines=15> */
.L_x_27891:
        /* <DEDUP_REMOVED lines=13> */
.L_x_27893:
[----:B------:R-:W-:Y:S05]  /*1d2d0*/  BSYNC.RECONVERGENT B3 ;  /* 0x0000000000037941 */ /* 0x000fea0003800200 */
.L_x_27892:
        /* <DEDUP_REMOVED lines=61> */
.L_x_27890:
[----:B------:R-:W-:Y:S05]  /*1d6b0*/  BSYNC.RECONVERGENT B2 ;  /* 0x0000000000027941 */ /* 0x000fea0003800200 */
.L_x_27889:
        /* <DEDUP_REMOVED lines=11> */
.L_x_27888:
[----:B------:R-:W-:Y:S05]  /*1d770*/  BSYNC.RECONVERGENT B1 ;  /* 0x0000000000017941 */ /* 0x000fea0003800200 */
.L_x_27887:
        /* <DEDUP_REMOVED lines=17> */
.L_x_27898:
        /* <DEDUP_REMOVED lines=13> */
.L_x_27900:
[----:B------:R-:W-:Y:S05]  /*1d960*/  BSYNC.RECONVERGENT B3 ;  /* 0x0000000000037941 */ /* 0x000fea0003800200 */
.L_x_27899:
        /* <DEDUP_REMOVED lines=61> */
.L_x_27897:
[----:B------:R-:W-:Y:S05]  /*1dd40*/  BSYNC.RECONVERGENT B2 ;  /* 0x0000000000027941 */ /* 0x000fea0003800200 */
.L_x_27896:
        /* <DEDUP_REMOVED lines=12> */
.L_x_27895:
[----:B------:R-:W-:Y:S05]  /*1de10*/  BSYNC.RECONVERGENT B1 ;  /* 0x0000000000017941 */ /* 0x000fea0003800200 */
.L_x_27894:
        /* <DEDUP_REMOVED lines=17> */
.L_x_27905:
        /* <DEDUP_REMOVED lines=13> */
.L_x_27907:
[----:B------:R-:W-:Y:S05]  /*1e000*/  BSYNC.RECONVERGENT B3 ;  /* 0x0000000000037941 */ /* 0x000fea0003800200 */
.L_x_27906:
        /* <DEDUP_REMOVED lines=57> */
[----:B------:R-:W-:Y:S01]  /*1e3a0*/  HFMA2 R166, -RZ, RZ, 0, 0 ;  /* 0x00000000ffa67431 */ /* 0x000fe200000001ff */
[----:B------:R-:W-:Y:S01]  /*1e3b0*/  MOV R167, R6 ;  /* 0x0000000600a77202 */ /* 0x000fe20000000f00 */
[----:B------:R-:W-:Y:S01]  /*1e3c0*/  IMAD.MOV.U32 R6, RZ, RZ, R164 ;  /* 0x000000ffff067224 */ /* 0x000fe200078e00a4 */
[----:B------:R-:W-:-:S07]  /*1e3d0*/  LOP3.LUT R4, R4, UR15, R165, 0x96, !PT ;  /* 0x0000000f04047c12 */ /* 0x000fce000f8e96a5 */
.L_x_27904:
[----:B------:R-:W-:Y:S05]  /*1e3e0*/  BSYNC.RECONVERGENT B2 ;  /* 0x0000000000027941 */ /* 0x000fea0003800200 */
.L_x_27903:
        /* <DEDUP_REMOVED lines=11> */
.L_x_27902:
[----:B------:R-:W-:Y:S05]  /*1e4a0*/  BSYNC.RECONVERGENT B1 ;  /* 0x0000000000017941 */ /* 0x000fea0003800200 */
.L_x_27901:
        /* <DEDUP_REMOVED lines=17> */
.L_x_27912:
        /* <DEDUP_REMOVED lines=13> */
.L_x_27914:
[----:B------:R-:W-:Y:S05]  /*1e690*/  BSYNC.RECONVERGENT B3 ;  /* 0x0000000000037941 */ /* 0x000fea0003800200 */
.L_x_27913:
        /* <DEDUP_REMOVED lines=60> */
[----:B------:R-:W-:-:S07]  /*1ea60*/  HFMA2 R167, -RZ, RZ, 0, 0 ;  /* 0x00000000ffa77431 */ /* 0x000fce00000001ff */
.L_x_27911:
[----:B------:R-:W-:Y:S05]  /*1ea70*/  BSYNC.RECONVERGENT B2 ;  /* 0x0000000000027941 */ /* 0x000fea0003800200 */
.L_x_27910:
        /* <DEDUP_REMOVED lines=12> */
.L_x_27909:
[----:B------:R-:W-:Y:S05]  /*1eb40*/  BSYNC.RECONVERGENT B1 ;  /* 0x0000000000017941 */ /* 0x000fea0003800200 */
.L_x_27908:
        /* <DEDUP_REMOVED lines=17> */
.L_x_27919:
        /* <DEDUP_REMOVED lines=13> */
.L_x_27921:
[----:B------:R-:W-:Y:S05]  /*1ed30*/  BSYNC.RECONVERGENT B3 ;  /* 0x0000000000037941 */ /* 0x000fea0003800200 */
.L_x_27920:
        /* <DEDUP_REMOVED lines=61> */
.L_x_27918:
[----:B------:R-:W-:Y:S05]  /*1f110*/  BSYNC.RECONVERGENT B2 ;  /* 0x0000000000027941 */ /* 0x000fea0003800200 */
.L_x_27917:
[----:B------:R-:W-:Y:S01]  /*1f120*/  I2FP.F32.U32 R166, R169 ;  /* 0x000000a900a67245 */ /* 0x000fe20000201000 */
[----:B------:R-:W-:-:S04]  /*1f130*/  IMAD.MOV.U32 R167, RZ, RZ, 0x2f800000 ;  /* 0x2f800000ffa77424 */ /* 0x000fc800078e00ff */
[----:B------:R-:W-:Y:S01]  /*1f140*/  FFMA.FTZ R166, R166, R167, 1.1641532182693481445e-10 ;  /* 0x2f000000a6a67423 */ /* 0x000fe200000100a7 */
[----:B------:R-:W-:-:S04]  /*1f150*/  SHF.L.U32 R167, R119, 0x10, RZ ;  /* 0x0000001077a77819 */ /* 0x000fc800000006ff */
[----:B------:R-:W-:Y:S01]  /*1f160*/  FSETP.GTU.FTZ.AND P3, PT, R166, UR12, PT ;  /* 0x0000000ca6007c0b */ /* 0x000fe2000bf7c000 */
[----:B------:R-:W-:Y:S01]  /*1f170*/  FMUL.FTZ R167, R167, UR9 ;  /* 0x00000009a7a77c20 */ /* 0x000fe20008410000 */
[----:B------:R-:W-:Y:S02]  /*1f180*/  IMAD.U32 R166, R103, 0x10000, RZ ;  /* 0x0001000067a67824 */ /* 0x000fe400078e00ff */
[----:B------:R-:W-:Y:S01]  /*1f190*/  SEL R209, RZ, 0x1, P3 ;  /* 0x00000001ffd17807 */ /* 0x000fe20001800000 */
[----:B------:R-:W-:-:S05]  /*1f1a0*/  FMUL.FTZ R167, R167, UR8 ;  /* 0x00000008a7a77c20 */ /* 0x000fca0008410000 */
[----:B------:R-:W-:-:S05]  /*1f1b0*/  FSEL R167, R167, RZ, !P3 ;  /* 0x000000ffa7a77208 */ /* 0x000fca0005800000 */
[----:B------:R-:W-:-:S07]  /*1f1c0*/  FFMA.FTZ R166, R167, R166, R126 ;  /* 0x000000a6a7a67223 */ /* 0x000fce000001007e */
.L_x_27916:
[----:B------:R-:W-:Y:S05]  /*1f1d0*/  BSYNC.RECONVERGENT B1 ;  /* 0x0000000000017941 */ /* 0x000fea0003800200 */
.L_x_27915:
[----:B------:R-:W-:Y:S01]  /*1f1e0*/  MOV R176, R168 ;  /* 0x000000a800b07202 */ /* 0x000fe20000000f00 */
        /* <DEDUP_REMOVED lines=15> */
.L_x_27925:
        /* <DEDUP_REMOVED lines=13> */
.L_x_27927:
[----:B------:R-:W-:Y:S05]  /*1f3b0*/  BSYNC.RECONVERGENT B2 ;  /* 0x0000000000027941 */ /* 0x000fea0003800200 */
.L_x_27926:
        /* <DEDUP_REMOVED lines=61> */
.L_x_27924:
[----:B------:R-:W-:Y:S05]  /*1f790*/  BSYNC.RECONVERGENT B1 ;  /* 0x0000000000017941 */ /* 0x000fea0003800200 */
.L_x_27923:
        /* <DEDUP_REMOVED lines=11> */
[----:B------:R-:W-:Y:S01]  /*1f850*/  FFMA.FTZ R167, R168, R167, R127 ;  /* 0x000000a7a8a77223 */ /* 0x000fe2000001007f */
[----:B------:R-:W-:Y:S06]  /*1f860*/  BRA `(.L_x_27922) ;  /* 0x0000003400347947 */ /* 0x000fec0003800000 */
.L_x_27872:
[----:B------:R-:W-:Y:S01]  /*1f870*/  BSSY.RECONVERGENT B1, `(.L_x_27928) ;  /* 0x000006b000017945 */ /* 0x000fe20003800200 */
[----:B-1----:R-:W-:Y:S01]  /*1f880*/  HFMA2 R160, -RZ, RZ, 0, 0 ;  /* 0x00000000ffa07431 */ /* 0x002fe200000001ff */
        /* <DEDUP_REMOVED lines=19> */
.L_x_27932:
        /* <DEDUP_REMOVED lines=13> */
.L_x_27934:
[----:B------:R-:W-:Y:S05]  /*1fa90*/  BSYNC.RECONVERGENT B3 ;  /* 0x0000000000037941 */ /* 0x000fea0003800200 */
.L_x_27933:
        /* <DEDUP_REMOVED lines=60> */
.L_x_27931:
[----:B------:R-:W-:Y:S05]  /*1fe60*/  BSYNC.RECONVERGENT B2 ;  /* 0x0000000000027941 */ /* 0x000fea0003800200 */
.L_x_27930:
        /* <DEDUP_REMOVED lines=10> */
[----:B------:R-:W-:-:S07]  /*1ff10*/  FMUL.FTZ R160, R161, R160 ;  /* 0x000000a0a1a07220 */ /* 0x000fce0000410000 */
.L_x_27929:
[----:B------:R-:W-:Y:S05]  /*1ff20*/  BSYNC.RECONVERGENT B1 ;  /* 0x0000000000017941 */ /* 0x000fea0003800200 */
.L_x_27928:
        /* <DEDUP_REMOVED lines=17> */
.L_x_27939:
        /* <DEDUP_REMOVED lines=13> */
.L_x_27941:
[----:B------:R-:W-:Y:S05]  /*20110*/  BSYNC.RECONVERGENT B3 ;  /* 0x0000000000037941 */ /* 0x000fea0003800200 */
.L_x_27940:
        /* <DEDUP_REMOVED lines=59> */
[----:B------:R-:W-:Y:S01]  /*204d0*/  IMAD.MOV.U32 R163, RZ, RZ, RZ ;  /* 0x000000ffffa37224 */ /* 0x000fe200078e00ff */
[----:B------:R-:W-:-:S07]  /*204e0*/  MOV R6, R162 ;  /* 0x000000a200067202 */ /* 0x000fce0000000f00 */
.L_x_27938:
[----:B------:R-:W-:Y:S05]  /*204f0*/  BSYNC.RECONVERGENT B2 ;  /* 0x0000000000027941 */ /* 0x000fea0003800200 */
.L_x_27937:
[----:B0-----:R-:W-:Y:S01]  /*20500*/  HFMA2 R164, -RZ, RZ, 0.1171875, 0 ;  /* 0x2f800000ffa47431 */ /* 0x001fe200000001ff */
        /* <DEDUP_REMOVED lines=11> */
.L_x_27936:
[----:B------:R-:W-:Y:S05]  /*205c0*/  BSYNC.RECONVERGENT B1 ;  /* 0x0000000000017941 */ /* 0x000fea0003800200 */
.L_x_27935:
[----:B------:R-:W-:Y:S01]  /*205d0*/  BSSY.RECONVERGENT B1, `(.L_x_27942) ;  /* 0x0000068000017945 */ /* 0x000fe20003800200 */
[----:B0-----:R-:W-:Y:S01]  /*205e0*/  IMAD.MOV.U32 R164, RZ, RZ, R163 ;  /* 0x000000ffffa47224 */ /* 0x001fe200078e00a3 */
        /* <DEDUP_REMOVED lines=15> */
.L_x_27946:
        /* <DEDUP_REMOVED lines=13> */
.L_x_27948:
[----:B------:R-:W-:Y:S05]  /*207b0*/  BSYNC.RECONVERGENT B3 ;  /* 0x0000000000037941 */ /* 0x000fea0003800200 */
.L_x_27947:
        /* <DEDUP_REMOVED lines=61> */
.L_x_27945:
[----:B------:R-:W-:Y:S05]  /*20b90*/  BSYNC.RECONVERGENT B2 ;  /* 0x0000000000027941 */ /* 0x000fea0003800200 */
.L_x_27944:
        /* <DEDUP_REMOVED lines=11> */
.L_x_27943:
[----:B------:R-:W-:Y:S05]  /*20c50*/  BSYNC.RECONVERGENT B1 ;  /* 0x0000000000017941 */ /* 0x000fea0003800200 */
.L_x_27942:
        /* <DEDUP_REMOVED lines=17> */
.L_x_27953:
        /* <DEDUP_REMOVED lines=13> */
.L_x_27955:
[----:B------:R-:W-:Y:S05]  /*20e40*/  BSYNC.RECONVERGENT B3 ;  /* 0x0000000000037941 */ /* 0x000fea0003800200 */
.L_x_27954:
        /* <DEDUP_REMOVED lines=61> */
.L_x_27952:
[----:B------:R-:W-:Y:S05]  /*21220*/  BSYNC.RECONVERGENT B2 ;  /* 0x0000000000027941 */ /* 0x000fea0003800200 */
.L_x_27951:
        /* <DEDUP_REMOVED lines=12> */
.L_x_27950:
[----:B------:R-:W-:Y:S05]  /*212f0*/  BSYNC.RECONVERGENT B1 ;  /* 0x0000000000017941 */ /* 0x000fea0003800200 */
.L_x_27949:
        /* <DEDUP_REMOVED lines=17> */
.L_x_27960:
        /* <DEDUP_REMOVED lines=13> */
.L_x_27962:
[----:B------:R-:W-:Y:S05]  /*214e0*/  BSYNC.RECONVERGENT B3 ;  /* 0x0000000000037941 */ /* 0x000fea0003800200 */
.L_x_27961:
        /* <DEDUP_REMOVED lines=58> */
[----:B------:R-:W-:Y:S01]  /*21890*/  LOP3.LUT R4, R4, UR15, R165, 0x96, !PT ;  /* 0x0000000f04047c12 */ /* 0x000fe2000f8e96a5 */
[----:B------:R-:W-:Y:S01]  /*218a0*/  IMAD.MOV.U32 R166, RZ, RZ, RZ ;  /* 0x000000ffffa67224 */ /* 0x000fe200078e00ff */
[----:B------:R-:W-:-:S07]  /*218b0*/  MOV R6, R164 ;  /* 0x000000a400067202 */ /* 0x000fce0000000f00 */
.L_x_27959:
[----:B------:R-:W-:Y:S05]  /*218c0*/  BSYNC.RECONVERGENT B2 ;  /* 0x0000000000027941 */ /* 0x000fea0003800200 */
.L_x_27958:
[----:B------:R-:W-:Y:S01]  /*218d0*/  HFMA2 R165, -RZ, RZ, 0.1171875, 0 ;  /* 0x2f800000ffa57431 */ /* 0x000fe200000001ff */
[----:B------:R-:W-:Y:S01]  /*218e0*/  I2FP.F32.U32 R164, R167 ;  /* 0x000000a700a47245 */ /* 0x000fe20000201000 */
[----:B-----5:R-:W-:-:S04]  /*218f0*/  IMAD.U32 R167, R118, 0x10000, RZ ;  /* 0x0001000076a77824 */ /* 0x020fc800078e00ff */
[----:B------:R-:W-:Y:S01]  /*21900*/  FMUL.FTZ R167, R167, UR9 ;  /* 0x00000009a7a77c20 */ /* 0x000fe20008410000 */
[----:B------:R-:W-:Y:S01]  /*21910*/  FFMA.FTZ R164, R164, R165, 1.1641532182693481445e-10 ;  /* 0x2f000000a4a47423 */ /* 0x000fe200000100a5 */
[----:B------:R-:W-:-:S04]  /*21920*/  SHF.L.U32 R165, R102, 0x10, RZ ;  /* 0x0000001066a57819 */ /* 0x000fc800000006ff */
[----:B------:R-:W-:Y:S01]  /*21930*/  FSETP.GTU.FTZ.AND P2, PT, R164, UR12, PT ;  /* 0x0000000ca4007c0b */ /* 0x000fe2000bf5c000 */
[----:B------:R-:W-:-:S03]  /*21940*/  FMUL.FTZ R164, R167, UR8 ;  /* 0x00000008a7a47c20 */ /* 0x000fc60008410000 */
[----:B------:R-:W-:Y:S02]  /*21950*/  SEL R207, RZ, 0x1, P2 ;  /* 0x00000001ffcf7807 */ /* 0x000fe40001000000 */
[----:B------:R-:W-:-:S05]  /*21960*/  FSEL R164, R164, RZ, !P2 ;  /* 0x000000ffa4a47208 */ /* 0x000fca0005000000 */
[----:B------:R-:W-:-:S07]  /*21970*/  FMUL.FTZ R164, R165, R164 ;  /* 0x000000a4a5a47220 */ /* 0x000fce0000410000 */
.L_x_27957:
[----:B------:R-:W-:Y:S05]  /*21980*/  BSYNC.RECONVERGENT B1 ;  /* 0x0000000000017941 */ /* 0x000fea0003800200 */
.L_x_27956:
        /* <DEDUP_REMOVED lines=17> */
.L_x_27967:
        /* <DEDUP_REMOVED lines=13> */
.L_x_27969:
[----:B------:R-:W-:Y:S05]  /*21b70*/  BSYNC.RECONVERGENT B3 ;  /* 0x0000000000037941 */ /* 0x000fea0003800200 */
.L_x_27968:
        /* <DEDUP_REMOVED lines=59> */
[----:B------:R-:W-:Y:S01]  /*21f30*/  IMAD.MOV.U32 R167, RZ, RZ, RZ ;  /* 0x000000ffffa77224 */ /* 0x000fe200078e00ff */
[----:B------:R-:W-:-:S07]  /*21f40*/  MOV R6, R166 ;  /* 0x000000a600067202 */ /* 0x000fce0000000f00 */
.L_x_27966:
[----:B------:R-:W-:Y:S05]  /*21f50*/  BSYNC.RECONVERGENT B2 ;  /* 0x0000000000027941 */ /* 0x000fea0003800200 */
.L_x_27965:
        /* <DEDUP_REMOVED lines=12> */
.L_x_27964:
[----:B------:R-:W-:Y:S05]  /*22020*/  BSYNC.RECONVERGENT B1 ;  /* 0x0000000000017941 */ /* 0x000fea0003800200 */
.L_x_27963:
        /* <DEDUP_REMOVED lines=17> */
.L_x_27974:
        /* <DEDUP_REMOVED lines=13> */
.L_x_27976:
[----:B------:R-:W-:Y:S05]  /*22210*/  BSYNC.RECONVERGENT B3 ;  /* 0x0000000000037941 */ /* 0x000fea0003800200 */
.L_x_27975:
        /* <DEDUP_REMOVED lines=61> */
.L_x_27973:
[----:B------:R-:W-:Y:S05]  /*225f0*/  BSYNC.RECONVERGENT B2 ;  /* 0x0000000000027941 */ /* 0x000fea0003800200 */
.L_x_27972:
[----:B------:R-:W-:Y:S01]  /*22600*/  HFMA2 R167, -RZ, RZ, 0.1171875, 0 ;  /* 0x2f800000ffa77431 */ /* 0x000fe200000001ff */
[----:B------:R-:W-:-:S05]  /*22610*/  I2FP.F32.U32 R166, R169 ;  /* 0x000000a900a67245 */ /* 0x000fca0000201000 */
[----:B------:R-:W-:Y:S01]  /*22620*/  FFMA.FTZ R166, R166, R167, 1.1641532182693481445e-10 ;  /* 0x2f000000a6a67423 */ /* 0x000fe200000100a7 */
[----:B-----5:R-:W-:-:S04]  /*22630*/  IMAD.U32 R167, R119, 0x10000, RZ ;  /* 0x0001000077a77824 */ /* 0x020fc800078e00ff */
[----:B------:R-:W-:Y:S01]  /*22640*/  FMUL.FTZ R167, R167, UR9 ;  /* 0x00000009a7a77c20 */ /* 0x000fe20008410000 */
[----:B------:R-:W-:-:S03]  /*22650*/  FSETP.GTU.FTZ.AND P2, PT, R166, UR12, PT ;  /* 0x0000000ca6007c0b */ /* 0x000fc6000bf5c000 */
[----:B------:R-:W-:Y:S01]  /*22660*/  FMUL.FTZ R166, R167, UR8 ;  /* 0x00000008a7a67c20 */ /* 0x000fe20008410000 */
[----:B------:R-:W-:Y:S02]  /*22670*/  SHF.L.U32 R167, R103, 0x10, RZ ;  /* 0x0000001067a77819 */ /* 0x000fe400000006ff */
[----:B------:R-:W-:Y:S02]  /*22680*/  SEL R209, RZ, 0x1, P2 ;  /* 0x00000001ffd17807 */ /* 0x000fe40001000000 */
[----:B------:R-:W-:-:S05]  /*22690*/  FSEL R166, R166, RZ, !P2 ;  /* 0x000000ffa6a67208 */ /* 0x000fca0005000000 */
[----:B------:R-:W-:-:S07]  /*226a0*/  FMUL.FTZ R166, R167, R166 ;  /* 0x000000a6a7a67220 */ /* 0x000fce0000410000 */
.L_x_27971:
[----:B------:R-:W-:Y:S05]  /*226b0*/  BSYNC.RECONVERGENT B1 ;  /* 0x0000000000017941 */ /* 0x000fea0003800200 */
.L_x_27970:
        /* <DEDUP_REMOVED lines=16> */
.L_x_27979:
        /* <DEDUP_REMOVED lines=13> */
.L_x_27981:
[----:B------:R-:W-:Y:S05]  /*22890*/  BSYNC.RECONVERGENT B2 ;  /* 0x0000000000027941 */ /* 0x000fea0003800200 */
.L_x_27980:
        /* <DEDUP_REMOVED lines=61> */
.L_x_27978:
[----:B------:R-:W-:Y:S05]  /*22c70*/  BSYNC.RECONVERGENT B1 ;  /* 0x0000000000017941 */ /* 0x000fea0003800200 */
.L_x_27977:
        /* <DEDUP_REMOVED lines=12> */
.L_x_27922:
[----:B------:R-:W-:Y:S05]  /*22d40*/  BSYNC.RECONVERGENT B0 ;  /* 0x0000000000007941 */ /* 0x000fea0003800200 */
.L_x_27871:
[----:B------:R-:W-:Y:S01]  /*22d50*/  VIADD R168, R210, 0x80 ;  /* 0x00000080d2a87836 */ /* 0x000fe20000000000 */
[----:B------:R-:W-:Y:S03]  /*22d60*/  BSSY.RECONVERGENT B0, `(.L_x_27982) ;  /* 0x000001a000007945 */ /* 0x000fe60003800200 */
[----:B------:R-:W-:-:S05]  /*22d70*/  IMAD.WIDE.U32 R168, R168, 0x20, R188 ;  /* 0x00000020a8a87825 */ /* 0x000fca00078e00bc */
[----:B------:R0:W-:Y:S04]  /*22d80*/  STG.E.128 desc[UR6][R168.64], R160 ;  /* 0x000000a0a8007986 */ /* 0x0001e8000c101d06 */
        /* <DEDUP_REMOVED lines=23> */
.L_x_27983:
[----:B------:R-:W-:Y:S05]  /*22f00*/  BSYNC.RECONVERGENT B0 ;  /* 0x0000000000007941 */ /* 0x000fea0003800200 */
.L_x_27982:
[----:B------:R-:W2:Y:S01]  /*22f10*/  @P1 LDC.64 R170, c[0x0][0x390] ;  /* 0x0000e400ffaa1b82 */ /* 0x000ea20000000a00 */
[----:B-1----:R-:W-:Y:S01]  /*22f20*/  @P1 IADD3 R173, PT, PT, R218, 0xa0, RZ ;  /* 0x000000a0daad1810 */ /* 0x002fe20007ffe0ff */
[----:B------:R-:W-:-:S06]  /*22f30*/  @P0 VIADD R175, R210, 0xa0 ;  /* 0x000000a0d2af0836 */ /* 0x000fcc0000000000 */
[----:B0-----:R-:W0:Y:S01]  /*22f40*/  @P0 LDC.64 R168, c[0x0][0x3a0] ;  /* 0x0000e800ffa80b82 */ /* 0x001e220000000a00 */
[----:B--2---:R-:W-:-:S05]  /*22f50*/  @P1 IMAD.WIDE.U32 R170, R173, 0x10, R170 ;  /* 0x00000010adaa1825 */ /* 0x004fca00078e00aa */
[----:B-----5:R1:W5:Y:S01]  /*22f60*/  @P1 LDG.E.128 R116, desc[UR6][R170.64] ;  /* 0x00000006aa741981 */ /* 0x020362000c1e1d00 */
[----:B0-----:R-:W-:-:S05]  /*22f70*/  @P0 IMAD.WIDE.U32 R168, R175, 0x20, R168 ;  /* 0x00000020afa80825 */ /* 0x001fca00078e00a8 */
[----:B------:R1:W5:Y:S04]  /*22f80*/  @P0 LDG.E.128 R120, desc[UR6][R168.64] ;  /* 0x00000006a8780981 */ /* 0x000368000c1e1d00 */
[----:B------:R1:W5:Y:S01]  /*22f90*/  @P0 LDG.E.128 R124, desc[UR6][R168.64+0x10] ;  /* 0x00001006a87c0981 */ /* 0x000362000c1e1d00 */
[----:B------:R-:W-:Y:S04]  /*22fa0*/  BSSY.RECONVERGENT B0, `(.L_x_27984) ;  /* 0x000069c000007945 */ /* 0x000fe80003800200 */
[----:B------:R-:W-:Y:S05]  /*22fb0*/  @!P0 BRA `(.L_x_27985) ;  /* 0x0000003400388947 */ /* 0x000fea0003800000 */
[----:B------:R-:W-:Y:S01]  /*22fc0*/  ISETP.GT.AND P2, PT, R190, RZ, PT ;  /* 0x000000ffbe00720c */ /* 0x000fe20003f44270 */
[----:B------:R-:W-:Y:S01]  /*22fd0*/  BSSY.RECONVERGENT B1, `(.L_x_27986) ;  /* 0x000006a000017945 */ /* 0x000fe20003800200 */
[----:B------:R-:W-:Y:S01]  /*22fe0*/  MOV R182, R6 ;  /* 0x0000000600b67202 */ /* 0x000fe20000000f00 */
[----:B-1----:R-:W-:Y:S01]  /*22ff0*/  IMAD.MOV.U32 R170, RZ, RZ, R176 ;  /* 0x000000ffffaa7224 */ /* 0x002fe200078e00b0 */
[----:B-----5:R-:W-:-:S09]  /*23000*/  MOV R168, R120 ;  /* 0x0000007800a87202 */ /* 0x020fd20000000f00 */
        /* <DEDUP_REMOVED lines=17> */
.L_x_27990:
        /* <DEDUP_REMOVED lines=13> */
.L_x_27992:
[----:B------:R-:W-:Y:S05]  /*231f0*/  BSYNC.RECONVERGENT B3 ;  /* 0x0000000000037941 */ /* 0x000fea0003800200 */
.L_x_27991:
        /* <DEDUP_REMOVED lines=53> */
[----:B------:R-:W-:Y:S02]  /*23550*/  HFMA2 R170, -RZ, RZ, 0, 0 ;  /* 0x00000000ffaa7431 */ /* 0x000fe400000001ff */
[----:B------:R-:W-:Y:S02]  /*23560*/  IMAD.WIDE.U32 R182, R182, -0x2daee0ad, RZ ;  /* 0xd2511f53b6b67825 */ /* 0x000fe400078e00ff */
[----:B------:R-:W-:Y:S01]  /*23570*/  LOP3.LUT R5, R168, UR15, R203, 0x96, !PT ;  /* 0x0000000fa8057c12 */ /* 0x000fe2000f8e96cb */
[----:B------:R-:W-:Y:S01]  /*23580*/  UIADD3 UR15, UPT, UPT, UR5, -0x695add53, URZ ;  /* 0x96a522ad050f7890 */ /* 0x000fe2000fffe0ff */
[----:B------:R-:W-:-:S05]  /*23590*/  IMAD.MOV.U32 R168, RZ, RZ, R6 ;  /* 0x000000ffffa87224 */ /* 0x000fca00078e0006 */
[----:B------:R-:W-:-:S07]  /*235a0*/  LOP3.LUT R4, R4, UR15, R183, 0x96, !PT ;  /* 0x0000000f04047c12 */ /* 0x000fce000f8e96b7 */
.L_x_27989:
[----:B------:R-:W-:Y:S05]  /*235b0*/  BSYNC.RECONVERGENT B2 ;  /* 0x0000000000027941 */ /* 0x000fea0003800200 */
.L_x_27988:
        /* <DEDUP_REMOVED lines=8> */
[----:B------:R-:W-:Y:S01]  /*23640*/  FSEL R169, R168, RZ, !P3 ;  /* 0x000000ffa8a97208 */ /* 0x000fe20005800000 */
[----:B------:R-:W-:-:S04]  /*23650*/  IMAD.U32 R168, R104, 0x10000, RZ ;  /* 0x0001000068a87824 */ /* 0x000fc800078e00ff */
[----:B------:R-:W-:-:S07]  /*23660*/  FFMA.FTZ R168, R169, R168, R120 ;  /* 0x000000a8a9a87223 */ /* 0x000fce0000010078 */
.L_x_27987:
[----:B------:R-:W-:Y:S05]  /*23670*/  BSYNC.RECONVERGENT B1 ;  /* 0x0000000000017941 */ /* 0x000fea0003800200 */
.L_x_27986:
        /* <DEDUP_REMOVED lines=17> */
.L_x_27997:
        /* <DEDUP_REMOVED lines=13> */
.L_x_27999:
[----:B------:R-:W-:Y:S05]  /*23860*/  BSYNC.RECONVERGENT B3 ;  /* 0x0000000000037941 */ /* 0x000fea0003800200 */
.L_x_27998:
        /* <DEDUP_REMOVED lines=61> */
.L_x_27996:
[----:B------:R-:W-:Y:S05]  /*23c40*/  BSYNC.RECONVERGENT B2 ;  /* 0x0000000000027941 */ /* 0x000fea0003800200 */
.L_x_27995:
        /* <DEDUP_REMOVED lines=12> */
.L_x_27994:
[----:B------:R-:W-:Y:S05]  /*23d10*/  BSYNC.RECONVERGENT B1 ;  /* 0x0000000000017941 */ /* 0x000fea0003800200 */
.L_x_27993:
        /* <DEDUP_REMOVED lines=17> */
.L_x_28004:
        /* <DEDUP_REMOVED lines=12> */
.L_x_28006:
[----:B------:R-:W-:Y:S05]  /*23ef0*/  BSYNC.RECONVERGENT B3 ;  /* 0x0000000000037941 */ /* 0x000fea0003800200 */
.L_x_28005:
        /* <DEDUP_REMOVED lines=59> */
[----:B------:R-:W-:Y:S02]  /*242b0*/  LOP3.LUT R4, R4, UR15, R171, 0x96, !PT ;  /* 0x0000000f04047c12 */ /* 0x000fe4000f8e96ab */
[----:B------:R-:W-:Y:S01]  /*242c0*/  MOV R171, R182 ;  /* 0x000000b600ab7202 */ /* 0x000fe20000000f00 */
[----:B------:R-:W-:-:S07]  /*242d0*/  IMAD.MOV.U32 R182, RZ, RZ, R170 ;  /* 0x000000ffffb67224 */ /* 0x000fce00078e00aa */
.L_x_28003:
[----:B------:R-:W-:Y:S05]  /*242e0*/  BSYNC.RECONVERGENT B2 ;  /* 0x0000000000027941 */ /* 0x000fea0003800200 */
.L_x_28002:
        /* <DEDUP_REMOVED lines=11> */
.L_x_28001:
[----:B------:R-:W-:Y:S05]  /*243a0*/  BSYNC.RECONVERGENT B1 ;  /* 0x0000000000017941 */ /* 0x000fea0003800200 */
.L_x_28000:
        /* <DEDUP_REMOVED lines=17> */
.L_x_28011:
        /* <DEDUP_REMOVED lines=12> */
.L_x_28013:
[----:B------:R-:W-:Y:S05]  /*24580*/  BSYNC.RECONVERGENT B3 ;  /* 0x0000000000037941 */ /* 0x000fea0003800200 */
.L_x_28012:
        /* <DEDUP_REMOVED lines=62> */
.L_x_28010:
[----:B------:R-:W-:Y:S05]  /*24970*/  BSYNC.RECONVERGENT B2 ;  /* 0x0000000000027941 */ /* 0x000fea0003800200 */
.L_x_28009:
        /* <DEDUP_REMOVED lines=12> */
.L_x_28008:
[----:B------:R-:W-:Y:S05]  /*24a40*/  BSYNC.RECONVERGENT B1 ;  /* 0x0000000000017941 */ /* 0x000fea0003800200 */
.L_x_28007:
        /* <DEDUP_REMOVED lines=17> */
.L_x_28018:
        /* <DEDUP_REMOVED lines=12> */
.L_x_28020:
[----:B------:R-:W-:Y:S05]  /*24c20*/  BSYNC.RECONVERGENT B3 ;  /* 0x0000000000037941 */ /* 0x000fea0003800200 */
.L_x_28019:
        /* <DEDUP_REMOVED lines=62> */
.L_x_28017:
[----:B------:R-:W-:Y:S05]  /*25010*/  BSYNC.RECONVERGENT B2 ;  /* 0x0000000000027941 */ /* 0x000fea0003800200 */
.L_x_28016:
        /* <DEDUP_REMOVED lines=11> */
.L_x_28015:
[----:B------:R-:W-:Y:S05]  /*250d0*/  BSYNC.RECONVERGENT B1 ;  /* 0x0000000000017941 */ /* 0x000fea0003800200 */
.L_x_28014:
        /* <DEDUP_REMOVED lines=17> */
.L_x_28025:
        /* <DEDUP_REMOVED lines=12> */
.L_x_28027:
[----:B------:R-:W-:Y:S05]  /*252b0*/  BSYNC.RECONVERGENT B3 ;  /* 0x0000000000037941 */ /* 0x000fea0003800200 */
.L_x_28026:
        /* <DEDUP_REMOVED lines=62> */
.L_x_28024:
[----:B------:R-:W-:Y:S05]  /*256a0*/  BSYNC.RECONVERGENT B2 ;  /* 0x0000000000027941 */ /* 0x000fea0003800200 */
.L_x_28023:
        /* <DEDUP_REMOVED lines=12> */
.L_x_28022:
[----:B------:R-:W-:Y:S05]  /*25770*/  BSYNC.RECONVERGENT B1 ;  /* 0x0000000000017941 */ /* 0x000fea0003800200 */
.L_x_28021:
        /* <DEDUP_REMOVED lines=17> */
.L_x_28032:
        /* <DEDUP_REMOVED lines=12> */
.L_x_28034:
[----:B------:R-:W-:Y:S05]  /*25950*/  BSYNC.RECONVERGENT B3 ;  /* 0x0000000000037941 */ /* 0x000fea0003800200 */
.L_x_28033:
        /* <DEDUP_REMOVED lines=62> */
.L_x_28031:
[----:B------:R-:W-:Y:S05]  /*25d40*/  BSYNC.RECONVERGENT B2 ;  /* 0x0000000000027941 */ /* 0x000fea0003800200 */
.L_x_28030:
        /* <DEDUP_REMOVED lines=11> */
.L_x_28029:
[----:B------:R-:W-:Y:S05]  /*25e00*/  BSYNC.RECONVERGENT B1 ;  /* 0x0000000000017941 */ /* 0x000fea0003800200 */
.L_x_28028:
        /* <DEDUP_REMOVED lines=16> */
.L_x_28038:
        /* <DEDUP_REMOVED lines=12> */
.L_x_28040:
[----:B------:R-:W-:Y:S05]  /*25fd0*/  BSYNC.RECONVERGENT B2 ;  /* 0x0000000000027941 */ /* 0x000fea0003800200 */
.L_x_28039:
        /* <DEDUP_REMOVED lines=62> */
.L_x_28037:
[----:B------:R-:W-:Y:S05]  /*263c0*/  BSYNC.RECONVERGENT B1 ;  /* 0x0000000000017941 */ /* 0x000fea0003800200 */
.L_x_28036:
        /* <DEDUP_REMOVED lines=11> */
[----:B------:R-:W-:Y:S01]  /*26480*/  FFMA.FTZ R175, R6, R175, R127 ;  /* 0x000000af06af7223 */ /* 0x000fe2000001007f */
[----:B------:R-:W-:Y:S06]  /*26490*/  BRA `(.L_x_28035) ;  /* 0x0000003400307947 */ /* 0x000fec0003800000 */
.L_x_27985:
        /* <DEDUP_REMOVED lines=21> */
.L_x_28045:
        /* <DEDUP_REMOVED lines=13> */
.L_x_28047:
[----:B------:R-:W-:Y:S05]  /*266c0*/  BSYNC.RECONVERGENT B3 ;  /* 0x0000000000037941 */ /* 0x000fea0003800200 */
.L_x_28046:
        /* <DEDUP_REMOVED lines=59> */
.L_x_28044:
[----:B------:R-:W-:Y:S05]  /*26a80*/  BSYNC.RECONVERGENT B2 ;  /* 0x0000000000027941 */ /* 0x000fea0003800200 */
.L_x_28043:
        /* <DEDUP_REMOVED lines=11> */
.L_x_28042:
[----:B------:R-:W-:Y:S05]  /*26b40*/  BSYNC.RECONVERGENT B1 ;  /* 0x0000000000017941 */ /* 0x000fea0003800200 */
.L_x_28041:
        /* <DEDUP_REMOVED lines=17> */
.L_x_28052:
        /* <DEDUP_REMOVED lines=13> */
.L_x_28054:
[----:B------:R-:W-:Y:S05]  /*26d30*/  BSYNC.RECONVERGENT B3 ;  /* 0x0000000000037941 */ /* 0x000fea0003800200 */
.L_x_28053:
        /* <DEDUP_REMOVED lines=61> */
.L_x_28051:
[----:B------:R-:W-:Y:S05]  /*27110*/  BSYNC.RECONVERGENT B2 ;  /* 0x0000000000027941 */ /* 0x000fea0003800200 */
.L_x_28050:
        /* <DEDUP_REMOVED lines=12> */
.L_x_28049:
[----:B------:R-:W-:Y:S05]  /*271e0*/  BSYNC.RECONVERGENT B1 ;  /* 0x0000000000017941 */ /* 0x000fea0003800200 */
.L_x_28048:
        /* <DEDUP_REMOVED lines=17> */
.L_x_28059:
        /* <DEDUP_REMOVED lines=12> */
.L_x_28061:
[----:B------:R-:W-:Y:S05]  /*273c0*/  BSYNC.RECONVERGENT B3 ;  /* 0x0000000000037941 */ /* 0x000fea0003800200 */
.L_x_28060:
        /* <DEDUP_REMOVED lines=62> */
.L_x_28058:
[----:B------:R-:W-:Y:S05]  /*277b0*/  BSYNC.RECONVERGENT B2 ;  /* 0x0000000000027941 */ /* 0x000fea0003800200 */
.L_x_28057:
        /* <DEDUP_REMOVED lines=11> */
.L_x_28056:
[----:B------:R-:W-:Y:S05]  /*27870*/  BSYNC.RECONVERGENT B1 ;  /* 0x0000000000017941 */ /* 0x000fea0003800200 */
.L_x_28055:
        /* <DEDUP_REMOVED lines=17> */
.L_x_28066:
        /* <DEDUP_REMOVED lines=12> */
.L_x_28068:
[----:B------:R-:W-:Y:S05]  /*27a50*/  BSYNC.RECONVERGENT B3 ;  /* 0x0000000000037941 */ /* 0x000fea0003800200 */
.L_x_28067:
        /* <DEDUP_REMOVED lines=62> */
.L_x_28065:
[----:B------:R-:W-:Y:S05]  /*27e40*/  BSYNC.RECONVERGENT B2 ;  /* 0x0000000000027941 */ /* 0x000fea0003800200 */
.L_x_28064:
        /* <DEDUP_REMOVED lines=12> */
.L_x_28063:
[----:B------:R-:W-:Y:S05]  /*27f10*/  BSYNC.RECONVERGENT B1 ;  /* 0x0000000000017941 */ /* 0x000fea0003800200 */
.L_x_28062:
        /* <DEDUP_REMOVED lines=17> */
.L_x_28073:
        /* <DEDUP_REMOVED lines=12> */
.L_x_28075:
[----:B------:R-:W-:Y:S05]  /*280f0*/  BSYNC.RECONVERGENT B3 ;  /* 0x0000000000037941 */ /* 0x000fea0003800200 */
.L_x_28074:
        /* <DEDUP_REMOVED lines=62> */
.L_x_28072:
[----:B------:R-:W-:Y:S05]  /*284e0*/  BSYNC.RECONVERGENT B2 ;  /* 0x0000000000027941 */ /* 0x000fea0003800200 */
.L_x_28071:
        /* <DEDUP_REMOVED lines=11> */
.L_x_28070:
[----:B------:R-:W-:Y:S05]  /*285a0*/  BSYNC.RECONVERGENT B1 ;  /* 0x0000000000017941 */ /* 0x000fea0003800200 */
.L_x_28069:
        /* <DEDUP_REMOVED lines=17> */
.L_x_28080:
        /* <DEDUP_REMOVED lines=12> */
.L_x_28082:
[----:B------:R-:W-:Y:S05]  /*28780*/  BSYNC.RECONVERGENT B3 ;  /* 0x0000000000037941 */ /* 0x000fea0003800200 */
.L_x_28081:
        /* <DEDUP_REMOVED lines=62> */
.L_x_28079:
[----:B------:R-:W-:Y:S05]  /*28b70*/  BSYNC.RECONVERGENT B2 ;  /* 0x0000000000027941 */ /* 0x000fea0003800200 */
.L_x_28078:
        /* <DEDUP_REMOVED lines=12> */
.L_x_28077:
[----:B------:R-:W-:Y:S05]  /*28c40*/  BSYNC.RECONVERGENT B1 ;  /* 0x0000000000017941 */ /* 0x000fea0003800200 */
.L_x_28076:
        /* <DEDUP_REMOVED lines=17> */
.L_x_28087:
        /* <DEDUP_REMOVED lines=12> */
.L_x_28089:
[----:B------:R-:W-:Y:S05]  /*28e20*/  BSYNC.RECONVERGENT B3 ;  /* 0x0000000000037941 */ /* 0x000fea0003800200 */
.L_x_28088:
        /* <DEDUP_REMOVED lines=62> */
.L_x_28086:
[----:B------:R-:W-:Y:S05]  /*29210*/  BSYNC.RECONVERGENT B2 ;  /* 0x0000000000027941 */ /* 0x000fea0003800200 */
.L_x_28085:
        /* <DEDUP_REMOVED lines=11> */
.L_x_28084:
[----:B------:R-:W-:Y:S05]  /*292d0*/  BSYNC.RECONVERGENT B1 ;  /* 0x0000000000017941 */ /* 0x000fea0003800200 */
.L_x_28083:
        /* <DEDUP_REMOVED lines=16> */
.L_x_28092:
        /* <DEDUP_REMOVED lines=12> */
.L_x_28094:
[----:B------:R-:W-:Y:S05]  /*294a0*/  BSYNC.RECONVERGENT B2 ;  /* 0x0000000000027941 */ /* 0x000fea0003800200 */
.L_x_28093:
        /* <DEDUP_REMOVED lines=62> */
.L_x_28091:
[----:B------:R-:W-:Y:S05]  /*29890*/  BSYNC.RECONVERGENT B1 ;  /* 0x0000000000017941 */ /* 0x000fea0003800200 */
.L_x_28090:
        /* <DEDUP_REMOVED lines=12> */
.L_x_28035:
[----:B------:R-:W-:Y:S05]  /*29960*/  BSYNC.RECONVERGENT B0 ;  /* 0x0000000000007941 */ /* 0x000fea0003800200 */
.L_x_27984:
[----:B------:R-:W-:Y:S01]  /*29970*/  IADD3 R176, PT, PT, R210, 0xa0, RZ ;  /* 0x000000a0d2b07810 */ /* 0x000fe20007ffe0ff */
[----:B------:R-:W-:Y:S04]  /*29980*/  BSSY.RECONVERGENT B0, `(.L_x_28095) ;  /* 0x000001a000007945 */ /* 0x000fe80003800200 */
[----:B------:R-:W-:-:S05]  /*29990*/  IMAD.WIDE.U32 R176, R176, 0x20, R188 ;  /* 0x00000020b0b07825 */ /* 0x000fca00078e00bc */
[----:B------:R0:W-:Y:S04]  /*299a0*/  STG.E.128 desc[UR6][R176.64], R168 ;  /* 0x000000a8b0007986 */ /* 0x0001e8000c101d06 */
        /* <DEDUP_REMOVED lines=12> */
[----:B------:R-:W-:Y:S01]  /*29a70*/  LOP3.LUT R6, R6, 0xff00, R177, 0xf8, !PT ;  /* 0x0000ff0006067812 */ /* 0x000fe200078ef8b1 */
[----:B------:R-:W-:-:S03]  /*29a80*/  IMAD.WIDE.U32 R176, R176, 0x1000000, RZ ;  /* 0x01000000b0b07825 */ /* 0x000fc600078e00ff */
[----:B------:R-:W-:Y:S02]  /*29a90*/  LOP3.LUT R185, R6, 0xff, R207, 0xf8, !PT ;  /* 0x000000ff06b97812 */ /* 0x000fe400078ef8cf */
        /* <DEDUP_REMOVED lines=8> */
.L_x_28096:
[----:B------:R-:W-:Y:S05]  /*29b20*/  BSYNC.RECONVERGENT B0 ;  /* 0x0000000000007941 */ /* 0x000fea0003800200 */
.L_x_28095:
[----:B01----:R-:W0:Y:S01]  /*29b30*/  @P1 LDC.64 R176, c[0x0][0x390] ;  /* 0x0000e400ffb01b82 */ /* 0x003e220000000a00 */
[----:B------:R-:W-:Y:S01]  /*29b40*/  @P1 VIADD R179, R218, 0xc0 ;  /* 0x000000c0dab31836 */ /* 0x000fe20000000000 */
[----:B------:R-:W-:-:S03]  /*29b50*/  @P0 IADD3 R181, PT, PT, R210, 0xc0, RZ ;  /* 0x000000c0d2b50810 */ /* 0x000fc60007ffe0ff */
[----:B0-----:R-:W-:-:S03]  /*29b60*/  @P1 IMAD.WIDE.U32 R176, R179, 0x10, R176 ;  /* 0x00000010b3b01825 */ /* 0x001fc600078e00b0 */
[----:B------:R-:W0:Y:S02]  /*29b70*/  @P0 LDC.64 R178, c[0x0][0x3a0] ;  /* 0x0000e800ffb20b82 */ /* 0x000e240000000a00 */
        /* <DEDUP_REMOVED lines=28> */
.L_x_28103:
        /* <DEDUP_REMOVED lines=12> */
.L_x_28105:
[----:B------:R-:W-:Y:S05]  /*29e00*/  BSYNC.RECONVERGENT B3 ;  /* 0x0000000000037941 */ /* 0x000fea0003800200 */
.L_x_28104:
        /* <DEDUP_REMOVED lines=54> */
[----:B------:R-:W-:-:S04]  /*2a170*/  HFMA2 R178, -RZ, RZ, 0, 0 ;  /* 0x00000000ffb27431 */ /* 0x000fc800000001ff */
[----:B------:R-:W-:Y:S01]  /*2a180*/  LOP3.LUT R5, R176, UR15, R203, 0x96, !PT ;  /* 0x0000000fb0057c12 */ /* 0x000fe2000f8e96cb */
[----:B------:R-:W-:Y:S01]  /*2a190*/  UIADD3 UR15, UPT, UPT, UR5, -0x695add53, URZ ;  /* 0x96a522ad050f7890 */ /* 0x000fe2000fffe0ff */
[----:B------:R-:W-:-:S03]  /*2a1a0*/  IMAD.WIDE.U32 R176, R177, -0x2daee0ad, RZ ;  /* 0xd2511f53b1b07825 */ /* 0x000fc600078e00ff */
[----:B------:R-:W-:Y:S01]  /*2a1b0*/  MOV R6, R176 ;  /* 0x000000b000067202 */ /* 0x000fe20000000f00 */
[----:B------:R-:W-:Y:S01]  /*2a1c0*/  IMAD.MOV.U32 R176, RZ, RZ, R182 ;  /* 0x000000ffffb07224 */ /* 0x000fe200078e00b6 */
[----:B------:R-:W-:-:S07]  /*2a1d0*/  LOP3.LUT R4, R4, UR15, R177, 0x96, !PT ;  /* 0x0000000f04047c12 */ /* 0x000fce000f8e96b1 */
.L_x_28102:
[----:B------:R-:W-:Y:S05]  /*2a1e0*/  BSYNC.RECONVERGENT B2 ;  /* 0x0000000000027941 */ /* 0x000fea0003800200 */
.L_x_28101:
        /* <DEDUP_REMOVED lines=11> */
.L_x_28100:
[----:B------:R-:W-:Y:S05]  /*2a2a0*/  BSYNC.RECONVERGENT B1 ;  /* 0x0000000000017941 */ /* 0x000fea0003800200 */
.L_x_28099:
        /* <DEDUP_REMOVED lines=17> */
.L_x_28110:
        /* <DEDUP_REMOVED lines=12> */
.L_x_28112:
[----:B------:R-:W-:Y:S05]  /*2a480*/  BSYNC.RECONVERGENT B3 ;  /* 0x0000000000037941 */ /* 0x000fea0003800200 */
.L_x_28111:
        /* <DEDUP_REMOVED lines=62> */
.L_x_28109:
[----:B------:R-:W-:Y:S05]  /*2a870*/  BSYNC.RECONVERGENT B2 ;  /* 0x0000000000027941 */ /* 0x000fea0003800200 */
.L_x_28108:
        /* <DEDUP_REMOVED lines=12> */
.L_x_28107:
[----:B------:R-:W-:Y:S05]  /*2a940*/  BSYNC.RECONVERGENT B1 ;  /* 0x0000000000017941 */ /* 0x000fea0003800200 */
.L_x_28106:
        /* <DEDUP_REMOVED lines=17> */
.L_x_28117:
        /* <DEDUP_REMOVED lines=12> */
.L_x_28119:
[----:B------:R-:W-:Y:S05]  /*2ab20*/  BSYNC.RECONVERGENT B3 ;  /* 0x0000000000037941 */ /* 0x000fea0003800200 */
.L_x_28118:
        /* <DEDUP_REMOVED lines=44> */
[----:B------:R-:W-:-:S04]  /*2adf0*/  IMAD.WIDE.U32 R178, R179, -0x326172a9, RZ ;  /* 0xcd9e8d57b3b27825 */ /* 0x000fc800078e00ff */
[----:B------:R-:W-:Y:S01]  /*2ae00*/  IMAD.WIDE.U32 R182, R182, -0x326172a9, RZ ;  /* 0xcd9e8d57b6b67825 */ /* 0x000fe200078e00ff */
[----:B------:R-:W-:Y:S01]  /*2ae10*/  LOP3.LUT R4, R4, UR15, R179, 0x96, !PT ;  /* 0x0000000f04047c12 */ /* 0x000fe2000f8e96b3 */
[----:B------:R-:W-:-:S04]  /*2ae20*/  UIADD3 UR15, UPT, UPT, UR5, -0x24c28bd8, URZ ;  /* 0xdb3d7428050f7890 */ /* 0x000fc8000fffe0ff */
[----:B------:R-:W-:-:S05]  /*2ae30*/  IMAD.WIDE.U32 R4, R4, -0x2daee0ad, RZ ;  /* 0xd2511f5304047825 */ /* 0x000fca00078e00ff */
[----:B------:R-:W-:Y:S01]  /*2ae40*/  LOP3.LUT R180, R180, UR15, R5, 0x96, !PT ;  /* 0x0000000fb4b47c12 */ /* 0x000fe2000f8e9605 */
[----:B------:R-:W-:-:S04]  /*2ae50*/  UIADD3 UR15, UPT, UPT, UR4, -0xe443238, URZ ;  /* 0xf1bbcdc8040f7890 */ /* 0x000fc8000fffe0ff */
[----:B------:R-:W-:Y:S02]  /*2ae60*/  IMAD.WIDE.U32 R180, R180, -0x326172a9, RZ ;  /* 0xcd9e8d57b4b47825 */ /* 0x000fe400078e00ff */
[----:B------:R-:W-:Y:S01]  /*2ae70*/  LOP3.LUT R178, R178, UR15, R183, 0x96, !PT ;  /* 0x0000000fb2b27c12 */ /* 0x000fe2000f8e96b7 */
[----:B------:R-:W-:Y:S01]  /*2ae80*/  UIADD3 UR15, UPT, UPT, UR5, -0x695add53, URZ ;  /* 0x96a522ad050f7890 */ /* 0x000fe2000fffe0ff */
[----:B------:R-:W-:Y:S02]  /*2ae90*/  IMAD.MOV.U32 R202, RZ, RZ, R180 ;  /* 0x000000ffffca7224 */ /* 0x000fe400078e00b4 */
[----:B------:R-:W-:Y:S02]  /*2aea0*/  HFMA2 R180, -RZ, RZ, 0, 0 ;  /* 0x00000000ffb47431 */ /* 0x000fe400000001ff */
[----:B------:R-:W-:-:S05]  /*2aeb0*/  IMAD.WIDE.U32 R178, R178, -0x2daee0ad, RZ ;  /* 0xd2511f53b2b27825 */ /* 0x000fca00078e00ff */
[----:B------:R-:W-:Y:S01]  /*2aec0*/  LOP3.LUT R4, R4, UR15, R179, 0x96, !PT ;  /* 0x0000000f04047c12 */ /* 0x000fe2000f8e96b3 */
[----:B------:R-:W-:-:S06]  /*2aed0*/  UIADD3 UR15, UPT, UPT, UR4, -0x700cb87f, URZ ;  /* 0x8ff34781040f7890 */ /* 0x000fcc000fffe0ff */
[----:B------:R-:W-:Y:S02]  /*2aee0*/  LOP3.LUT R5, R182, UR15, R181, 0x96, !PT ;  /* 0x0000000fb6057c12 */ /* 0x000fe4000f8e96b5 */
[----:B------:R-:W-:Y:S01]  /*2aef0*/  MOV R181, R6 ;  /* 0x0000000600b57202 */ /* 0x000fe20000000f00 */
[----:B------:R-:W-:-:S07]  /*2af00*/  IMAD.MOV.U32 R6, RZ, RZ, R178 ;  /* 0x000000ffff067224 */ /* 0x000fce00078e00b2 */
.L_x_28116:
[----:B------:R-:W-:Y:S05]  /*2af10*/  BSYNC.RECONVERGENT B2 ;  /* 0x0000000000027941 */ /* 0x000fea0003800200 */
.L_x_28115:
        /* <DEDUP_REMOVED lines=11> */
.L_x_28114:
[----:B------:R-:W-:Y:S05]  /*2afd0*/  BSYNC.RECONVERGENT B1 ;  /* 0x0000000000017941 */ /* 0x000fea0003800200 */
.L_x_28113:
        /* <DEDUP_REMOVED lines=17> */
.L_x_28124:
        /* <DEDUP_REMOVED lines=12> */
.L_x_28126:
[----:B------:R-:W-:Y:S05]  /*2b1b0*/  BSYNC.RECONVERGENT B3 ;  /* 0x0000000000037941 */ /* 0x000fea0003800200 */
.L_x_28125:
        /* <DEDUP_REMOVED lines=62> */
.L_x_28123:
[----:B------:R-:W-:Y:S05]  /*2b5a0*/  BSYNC.RECONVERGENT B2 ;  /* 0x0000000000027941 */ /* 0x000fea0003800200 */
.L_x_28122:
[----:B------:R-:W-:Y:S01]  /*2b5b0*/  I2FP.F32.U32 R179, R179 ;  /* 0x000000b300b37245 */ /* 0x000fe20000201000 */
[----:B------:R-:W-:-:S04]  /*2b5c0*/  IMAD.MOV.U32 R180, RZ, RZ, 0x2f800000 ;  /* 0x2f800000ffb47424 */ /* 0x000fc800078e00ff */
[----:B------:R-:W-:Y:S01]  /*2b5d0*/  FFMA.FTZ R179, R179, R180, 1.1641532182693481445e-10 ;  /* 0x2f000000b3b37423 */ /* 0x000fe200000100b4 */
[----:B------:R-:W-:-:S04]  /*2b5e0*/  PRMT R180, R117, 0x7632, R180 ;  /* 0x0000763275b47816 */ /* 0x000fc800000000b4 */
[----:B------:R-:W-:Y:S02]  /*2b5f0*/  SHF.L.U32 R180, R180, 0x10, RZ ;  /* 0x00000010b4b47819 */ /* 0x000fe400000006ff */
[----:B------:R-:W-:Y:S01]  /*2b600*/  FSETP.GTU.FTZ.AND P3, PT, R179, UR12, PT ;  /* 0x0000000cb3007c0b */ /* 0x000fe2000bf7c000 */
[----:B------:R-:W-:Y:S02]  /*2b610*/  IMAD.U32 R179, R12, 0x10000, RZ ;  /* 0x000100000cb37824 */ /* 0x000fe400078e00ff */
[----:B------:R-:W-:Y:S01]  /*2b620*/  FMUL.FTZ R180, R180, UR9 ;  /* 0x00000009b4b47c20 */ /* 0x000fe20008410000 */
[----:B------:R-:W-:-:S03]  /*2b630*/  SEL R206, RZ, 0x1, P3 ;  /* 0x00000001ffce7807 */ /* 0x000fc60001800000 */
[----:B------:R-:W-:-:S05]  /*2b640*/  FMUL.FTZ R180, R180, UR8 ;  /* 0x00000008b4b47c20 */ /* 0x000fca0008410000 */
[----:B------:R-:W-:-:S05]  /*2b650*/  FSEL R180, R180, RZ, !P3 ;  /* 0x000000ffb4b47208 */ /* 0x000fca0005800000 */
[----:B------:R-:W-:-:S07]  /*2b660*/  FFMA.FTZ R179, R180, R179, R123 ;  /* 0x000000b3b4b37223 */ /* 0x000fce000001007b */
.L_x_28121:
[----:B------:R-:W-:Y:S05]  /*2b670*/  BSYNC.RECONVERGENT B1 ;  /* 0x0000000000017941 */ /* 0x000fea0003800200 */
.L_x_28120:
        /* <DEDUP_REMOVED lines=17> */
.L_x_28131:
        /* <DEDUP_REMOVED lines=12> */
.L_x_28133:
[----:B------:R-:W-:Y:S05]  /*2b850*/  BSYNC.RECONVERGENT B3 ;  /* 0x0000000000037941 */ /* 0x000fea0003800200 */
.L_x_28132:
        /* <DEDUP_REMOVED lines=62> */
.L_x_28130:
[----:B------:R-:W-:Y:S05]  /*2bc40*/  BSYNC.RECONVERGENT B2 ;  /* 0x0000000000027941 */ /* 0x000fea0003800200 */
.L_x_28129:
        /* <DEDUP_REMOVED lines=11> */
.L_x_28128:
[----:B------:R-:W-:Y:S05]  /*2bd00*/  BSYNC.RECONVERGENT B1 ;  /* 0x0000000000017941 */ /* 0x000fea0003800200 */
.L_x_28127:
        /* <DEDUP_REMOVED lines=17> */
.L_x_28138:
        /* <DEDUP_REMOVED lines=12> */
.L_x_28140:
[----:B------:R-:W-:Y:S05]  /*2bee0*/  BSYNC.RECONVERGENT B3 ;  /* 0x0000000000037941 */ /* 0x000fea0003800200 */
.L_x_28139:
        /* <DEDUP_REMOVED lines=62> */
.L_x_28137:
[----:B------:R-:W-:Y:S05]  /*2c2d0*/  BSYNC.RECONVERGENT B2 ;  /* 0x0000000000027941 */ /* 0x000fea0003800200 */
.L_x_28136:
[----:B------:R-:W-:Y:S01]  /*2c2e0*/  I2FP.F32.U32 R181, R181 ;  /* 0x000000b500b57245 */ /* 0x000fe20000201000 */
[----:B------:R-:W-:-:S04]  /*2c2f0*/  IMAD.MOV.U32 R182, RZ, RZ, 0x2f800000 ;  /* 0x2f800000ffb67424 */ /* 0x000fc800078e00ff */
[----:B------:R-:W-:-:S05]  /*2c300*/  FFMA.FTZ R181, R181, R182, 1.1641532182693481445e-10 ;  /* 0x2f000000b5b57423 */ /* 0x000fca00000100b6 */
[----:B------:R-:W-:Y:S02]  /*2c310*/  FSETP.GTU.FTZ.AND P3, PT, R181, UR12, PT ;  /* 0x0000000cb5007c0b */ /* 0x000fe4000bf7c000 */
[----:B------:R-:W-:Y:S02]  /*2c320*/  PRMT R181, R118, 0x7632, R181 ;  /* 0x0000763276b57816 */ /* 0x000fe400000000b5 */
[----:B------:R-:W-:Y:S02]  /*2c330*/  SEL R208, RZ, 0x1, P3 ;  /* 0x00000001ffd07807 */ /* 0x000fe40001800000 */
[----:B------:R-:W-:-:S05]  /*2c340*/  SHF.L.U32 R181, R181, 0x10, RZ ;  /* 0x00000010b5b57819 */ /* 0x000fca00000006ff */
[----:B------:R-:W-:-:S04]  /*2c350*/  FMUL.FTZ R181, R181, UR9 ;  /* 0x00000009b5b57c20 */ /* 0x000fc80008410000 */
[----:B------:R-:W-:-:S05]  /*2c360*/  FMUL.FTZ R181, R181, UR8 ;  /* 0x00000008b5b57c20 */ /* 0x000fca0008410000 */
[----:B------:R-:W-:Y:S01]  /*2c370*/  FSEL R182, R181, RZ, !P3 ;  /* 0x000000ffb5b67208 */ /* 0x000fe20005800000 */
[----:B------:R-:W-:-:S04]  /*2c380*/  IMAD.U32 R181, R11, 0x10000, RZ ;  /* 0x000100000bb57824 */ /* 0x000fc800078e00ff */
[----:B------:R-:W-:-:S07]  /*2c390*/  FFMA.FTZ R181, R182, R181, R125 ;  /* 0x000000b5b6b57223 */ /* 0x000fce000001007d */
.L_x_28135:
[----:B------:R-:W-:Y:S05]  /*2c3a0*/  BSYNC.RECONVERGENT B1 ;  /* 0x0000000000017941 */ /* 0x000fea0003800200 */
.L_x_28134:
        /* <DEDUP_REMOVED lines=17> */
.L_x_28145:
        /* <DEDUP_REMOVED lines=12> */
.L_x_28147:
[----:B------:R-:W-:Y:S05]  /*2c580*/  BSYNC.RECONVERGENT B3 ;  /* 0x0000000000037941 */ /* 0x000fea0003800200 */
.L_x_28146:
        /* <DEDUP_REMOVED lines=62> */
.L_x_28144:
[----:B------:R-:W-:Y:S05]  /*2c970*/  BSYNC.RECONVERGENT B2 ;  /* 0x0000000000027941 */ /* 0x000fea0003800200 */
.L_x_28143:
        /* <DEDUP_REMOVED lines=11> */
.L_x_28142:
[----:B------:R-:W-:Y:S05]  /*2ca30*/  BSYNC.RECONVERGENT B1 ;  /* 0x0000000000017941 */ /* 0x000fea0003800200 */
.L_x_28141:
        /* <DEDUP_REMOVED lines=16> */
.L_x_28151:
        /* <DEDUP_REMOVED lines=12> */
.L_x_28153:
[----:B------:R-:W-:Y:S05]  /*2cc00*/  BSYNC.RECONVERGENT B2 ;  /* 0x0000000000027941 */ /* 0x000fea0003800200 */
.L_x_28152:
        /* <DEDUP_REMOVED lines=62> */
.L_x_28150:
[----:B------:R-:W-:Y:S05]  /*2cff0*/  BSYNC.RECONVERGENT B1 ;  /* 0x0000000000017941 */ /* 0x000fea0003800200 */
.L_x_28149:
        /* <DEDUP_REMOVED lines=13> */
.L_x_28098:
        /* <DEDUP_REMOVED lines=21> */
.L_x_28158:
        /* <DEDUP_REMOVED lines=12> */
.L_x_28160:
[----:B------:R-:W-:Y:S05]  /*2d2e0*/  BSYNC.RECONVERGENT B3 ;  /* 0x0000000000037941 */ /* 0x000fea0003800200 */
.L_x_28159:
        /* <DEDUP_REMOVED lines=54> */
[----:B------:R-:W-:-:S04]  /*2d650*/  IMAD.MOV.U32 R178, RZ, RZ, RZ ;  /* 0x000000ffffb27224 */ /* 0x000fc800078e00ff */
[----:B------:R-:W-:Y:S01]  /*2d660*/  LOP3.LUT R5, R176, UR15, R203, 0x96, !PT ;  /* 0x0000000fb0057c12 */ /* 0x000fe2000f8e96cb */
[----:B------:R-:W-:Y:S01]  /*2d670*/  UIADD3 UR15, UPT, UPT, UR5, -0x695add53, URZ ;  /* 0x96a522ad050f7890 */ /* 0x000fe2000fffe0ff */
[----:B------:R-:W-:-:S04]  /*2d680*/  IMAD.WIDE.U32 R176, R177, -0x2daee0ad, RZ ;  /* 0xd2511f53b1b07825 */ /* 0x000fc800078e00ff */
[----:B------:R-:W-:Y:S01]  /*2d690*/  IMAD.MOV.U32 R6, RZ, RZ, R176 ;  /* 0x000000ffff067224 */ /* 0x000fe200078e00b0 */
[----:B------:R-:W-:Y:S02]  /*2d6a0*/  LOP3.LUT R4, R4, UR15, R177, 0x96, !PT ;  /* 0x0000000f04047c12 */ /* 0x000fe4000f8e96b1 */
[----:B------:R-:W-:-:S07]  /*2d6b0*/  MOV R176, R182 ;  /* 0x000000b600b07202 */ /* 0x000fce0000000f00 */
.L_x_28157:
[----:B------:R-:W-:Y:S05]  /*2d6c0*/  BSYNC.RECONVERGENT B2 ;  /* 0x0000000000027941 */ /* 0x000fea0003800200 */
.L_x_28156:
        /* <DEDUP_REMOVED lines=11> */
.L_x_28155:
[----:B------:R-:W-:Y:S05]  /*2d780*/  BSYNC.RECONVERGENT B1 ;  /* 0x0000000000017941 */ /* 0x000fea0003800200 */
.L_x_28154:
        /* <DEDUP_REMOVED lines=17> */
.L_x_28165:
        /* <DEDUP_REMOVED lines=12> */
.L_x_28167:
[----:B------:R-:W-:Y:S05]  /*2d960*/  BSYNC.RECONVERGENT B3 ;  /* 0x0000000000037941 */ /* 0x000fea0003800200 */
.L_x_28166:
        /* <DEDUP_REMOVED lines=62> */
.L_x_28164:
[----:B------:R-:W-:Y:S05]  /*2dd50*/  BSYNC.RECONVERGENT B2 ;  /* 0x0000000000027941 */ /* 0x000fea0003800200 */
.L_x_28163:
        /* <DEDUP_REMOVED lines=12> */
.L_x_28162:
[----:B------:R-:W-:Y:S05]  /*2de20*/  BSYNC.RECONVERGENT B1 ;  /* 0x0000000000017941 */ /* 0x000fea0003800200 */
.L_x_28161:
        /* <DEDUP_REMOVED lines=17> */
.L_x_28172:
        /* <DEDUP_REMOVED lines=12> */
.L_x_28174:
[----:B------:R-:W-:Y:S05]  /*2e000*/  BSYNC.RECONVERGENT B3 ;  /* 0x0000000000037941 */ /* 0x000fea0003800200 */
.L_x_28173:
        /* <DEDUP_REMOVED lines=54> */
[----:B------:R-:W-:Y:S01]  /*2e370*/  MOV R202, R180 ;  /* 0x000000b400ca7202 */ /* 0x000fe20000000f00 */
[----:B------:R-:W-:Y:S02]  /*2e380*/  IMAD.MOV.U32 R180, RZ, RZ, RZ ;  /* 0x000000ffffb47224 */ /* 0x000fe400078e00ff */
[----:B------:R-:W-:-:S05]  /*2e390*/  IMAD.WIDE.U32 R178, R178, -0x2daee0ad, RZ ;  /* 0xd2511f53b2b27825 */ /* 0x000fca00078e00ff */
[----:B------:R-:W-:Y:S01]  /*2e3a0*/  LOP3.LUT R4, R4, UR15, R179, 0x96, !PT ;  /* 0x0000000f04047c12 */ /* 0x000fe2000f8e96b3 */
[----:B------:R-:W-:-:S06]  /*2e3b0*/  UIADD3 UR15, UPT, UPT, UR4, -0x700cb87f, URZ ;  /* 0x8ff34781040f7890 */ /* 0x000fcc000fffe0ff */
[----:B------:R-:W-:Y:S01]  /*2e3c0*/  LOP3.LUT R5, R182, UR15, R181, 0x96, !PT ;  /* 0x0000000fb6057c12 */ /* 0x000fe2000f8e96b5 */
[----:B------:R-:W-:Y:S01]  /*2e3d0*/  IMAD.MOV.U32 R181, RZ, RZ, R6 ;  /* 0x000000ffffb57224 */ /* 0x000fe200078e0006 */
[----:B------:R-:W-:-:S07]  /*2e3e0*/  MOV R6, R178 ;  /* 0x000000b200067202 */ /* 0x000fce0000000f00 */
.L_x_28171:
[----:B------:R-:W-:Y:S05]  /*2e3f0*/  BSYNC.RECONVERGENT B2 ;  /* 0x0000000000027941 */ /* 0x000fea0003800200 */
.L_x_28170:
        /* <DEDUP_REMOVED lines=11> */
.L_x_28169:
[----:B------:R-:W-:Y:S05]  /*2e4b0*/  BSYNC.RECONVERGENT B1 ;  /* 0x0000000000017941 */ /* 0x000fea0003800200 */
.L_x_28168:
        /* <DEDUP_REMOVED lines=17> */
.L_x_28179:
        /* <DEDUP_REMOVED lines=12> */
.L_x_28181:
[----:B------:R-:W-:Y:S05]  /*2e690*/  BSYNC.RECONVERGENT B3 ;  /* 0x0000000000037941 */ /* 0x000fea0003800200 */
.L_x_28180:
        /* <DEDUP_REMOVED lines=62> */
.L_x_28178:
[----:B------:R-:W-:Y:S05]  /*2ea80*/  BSYNC.RECONVERGENT B2 ;  /* 0x0000000000027941 */ /* 0x000fea0003800200 */
.L_x_28177:
[----:B------:R-:W-:Y:S01]  /*2ea90*/  HFMA2 R180, -RZ, RZ, 0.1171875, 0 ;  /* 0x2f800000ffb47431 */ /* 0x000fe200000001ff */
[----:B------:R-:W-:-:S05]  /*2eaa0*/  I2FP.F32.U32 R179, R179 ;  /* 0x000000b300b37245 */ /* 0x000fca0000201000 */
[----:B------:R-:W-:Y:S01]  /*2eab0*/  FFMA.FTZ R179, R179, R180, 1.1641532182693481445e-10 ;  /* 0x2f000000b3b37423 */ /* 0x000fe200000100b4 */
[----:B-----5:R-:W-:-:S04]  /*2eac0*/  PRMT R180, R117, 0x7632, R180 ;  /* 0x0000763275b47816 */ /* 0x020fc800000000b4 */
[----:B------:R-:W-:Y:S01]  /*2ead0*/  FSETP.GTU.FTZ.AND P2, PT, R179, UR12, PT ;  /* 0x0000000cb3007c0b */ /* 0x000fe2000bf5c000 */
[----:B------:R-:W-:Y:S01]  /*2eae0*/  IMAD.U32 R180, R180, 0x10000, RZ ;  /* 0x00010000b4b47824 */ /* 0x000fe200078e00ff */
[----:B------:R-:W-:Y:S02]  /*2eaf0*/  SHF.L.U32 R179, R12, 0x10, RZ ;  /* 0x000000100cb37819 */ /* 0x000fe400000006ff */
[----:B------:R-:W-:Y:S01]  /*2eb00*/  SEL R206, RZ, 0x1, P2 ;  /* 0x00000001ffce7807 */ /* 0x000fe20001000000 */
[----:B------:R-:W-:-:S04]  /*2eb10*/  FMUL.FTZ R180, R180, UR9 ;  /* 0x00000009b4b47c20 */ /* 0x000fc80008410000 */
[----:B------:R-:W-:-:S05]  /*2eb20*/  FMUL.FTZ R180, R180, UR8 ;  /* 0x00000008b4b47c20 */ /* 0x000fca0008410000 */
[----:B------:R-:W-:-:S05]  /*2eb30*/  FSEL R180, R180, RZ, !P2 ;  /* 0x000000ffb4b47208 */ /* 0x000fca0005000000 */
[----:B------:R-:W-:-:S07]  /*2eb40*/  FMUL.FTZ R179, R179, R180 ;  /* 0x000000b4b3b37220 */ /* 0x000fce0000410000 */
.L_x_28176:
[----:B------:R-:W-:Y:S05]  /*2eb50*/  BSYNC.RECONVERGENT B1 ;  /* 0x0000000000017941 */ /* 0x000fea0003800200 */
.L_x_28175:
        /* <DEDUP_REMOVED lines=17> */
.L_x_28186:
        /* <DEDUP_REMOVED lines=12> */
.L_x_28188:
[----:B------:R-:W-:Y:S05]  /*2ed30*/  BSYNC.RECONVERGENT B3 ;  /* 0x0000000000037941 */ /* 0x000fea0003800200 */
.L_x_28187:
        /* <DEDUP_REMOVED lines=62> */
.L_x_28185:
[----:B------:R-:W-:Y:S05]  /*2f120*/  BSYNC.RECONVERGENT B2 ;  /* 0x0000000000027941 */ /* 0x000fea0003800200 */
.L_x_28184:
[----:B------:R-:W-:Y:S01]  /*2f130*/  HFMA2 R181, -RZ, RZ, 0.1171875, 0 ;  /* 0x2f800000ffb57431 */ /* 0x000fe200000001ff */
[----:B------:R-:W-:-:S05]  /*2f140*/  I2FP.F32.U32 R180, R183 ;  /* 0x000000b700b47245 */ /* 0x000fca0000201000 */
[----:B------:R-:W-:Y:S01]  /*2f150*/  FFMA.FTZ R180, R180, R181, 1.1641532182693481445e-10 ;  /* 0x2f000000b4b47423 */ /* 0x000fe200000100b5 */
[----:B------:R-:W-:-:S04]  /*2f160*/  SHF.L.U32 R181, R110, 0x10, RZ ;  /* 0x000000106eb57819 */ /* 0x000fc800000006ff */
[----:B------:R-:W-:Y:S01]  /*2f170*/  FSETP.GTU.FTZ.AND P2, PT, R180, UR12, PT ;  /* 0x0000000cb4007c0b */ /* 0x000fe2000bf5c000 */
[----:B-----5:R-:W-:-:S03]  /*2f180*/  IMAD.U32 R180, R118, 0x10000, RZ ;  /* 0x0001000076b47824 */ /* 0x020fc600078e00ff */
[----:B------:R-:W-:Y:S01]  /*2f190*/  SEL R207, RZ, 0x1, P2 ;  /* 0x00000001ffcf7807 */ /* 0x000fe20001000000 */
[----:B------:R-:W-:-:S04]  /*2f1a0*/  FMUL.FTZ R180, R180, UR9 ;  /* 0x00000009b4b47c20 */ /* 0x000fc80008410000 */
[----:B------:R-:W-:-:S05]  /*2f1b0*/  FMUL.FTZ R180, R180, UR8 ;  /* 0x00000008b4b47c20 */ /* 0x000fca0008410000 */
[----:B------:R-:W-:-:S05]  /*2f1c0*/  FSEL R180, R180, RZ, !P2 ;  /* 0x000000ffb4b47208 */ /* 0x000fca0005000000 */
[----:B------:R-:W-:-:S07]  /*2f1d0*/  FMUL.FTZ R180, R181, R180 ;  /* 0x000000b4b5b47220 */ /* 0x000fce0000410000 */
.L_x_28183:
[----:B------:R-:W-:Y:S05]  /*2f1e0*/  BSYNC.RECONVERGENT B1 ;  /* 0x0000000000017941 */ /* 0x000fea0003800200 */
.L_x_28182:
        /* <DEDUP_REMOVED lines=17> */
.L_x_28193:
        /* <DEDUP_REMOVED lines=12> */
.L_x_28195:
[----:B------:R-:W-:Y:S05]  /*2f3c0*/  BSYNC.RECONVERGENT B3 ;  /* 0x0000000000037941 */ /* 0x000fea0003800200 */
.L_x_28194:
        /* <DEDUP_REMOVED lines=62> */
.L_x_28192:
[----:B------:R-:W-:Y:S05]  /*2f7b0*/  BSYNC.RECONVERGENT B2 ;  /* 0x0000000000027941 */ /* 0x000fea0003800200 */
.L_x_28191:
[----:B------:R-:W-:Y:S01]  /*2f7c0*/  HFMA2 R182, -RZ, RZ, 0.1171875, 0 ;  /* 0x2f800000ffb67431 */ /* 0x000fe200000001ff */
[----:B------:R-:W-:-:S05]  /*2f7d0*/  I2FP.F32.U32 R181, R181 ;  /* 0x000000b500b57245 */ /* 0x000fca0000201000 */
        /* <DEDUP_REMOVED lines=10> */
.L_x_28190:
[----:B------:R-:W-:Y:S05]  /*2f880*/  BSYNC.RECONVERGENT B1 ;  /* 0x0000000000017941 */ /* 0x000fea0003800200 */
.L_x_28189:
        /* <DEDUP_REMOVED lines=17> */
.L_x_28200:
        /* <DEDUP_REMOVED lines=12> */
.L_x_28202:
[----:B------:R-:W-:Y:S05]  /*2fa60*/  BSYNC.RECONVERGENT B3 ;  /* 0x0000000000037941 */ /* 0x000fea0003800200 */
.L_x_28201:
        /* <DEDUP_REMOVED lines=62> */
.L_x_28199:
[----:B------:R-:W-:Y:S05]  /*2fe50*/  BSYNC.RECONVERGENT B2 ;  /* 0x0000000000027941 */ /* 0x000fea0003800200 */
.L_x_28198:
        /* <DEDUP_REMOVED lines=11> */
.L_x_28197:
[----:B------:R-:W-:Y:S05]  /*2ff10*/  BSYNC.RECONVERGENT B1 ;  /* 0x0000000000017941 */ /* 0x000fea0003800200 */
.L_x_28196:
        /* <DEDUP_REMOVED lines=16> */
.L_x_28205:
        /* <DEDUP_REMOVED lines=12> */
.L_x_28207:
[----:B------:R-:W-:Y:S05]  /*300e0*/  BSYNC.RECONVERGENT B2 ;  /* 0x0000000000027941 */ /* 0x000fea0003800200 */
.L_x_28206:
        /* <DEDUP_REMOVED lines=62> */
.L_x_28204:
[----:B------:R-:W-:Y:S05]  /*304d0*/  BSYNC.RECONVERGENT B1 ;  /* 0x0000000000017941 */ /* 0x000fea0003800200 */
.L_x_28203:
        /* <DEDUP_REMOVED lines=12> */
.L_x_28148:
[----:B------:R-:W-:Y:S05]  /*305a0*/  BSYNC.RECONVERGENT B0 ;  /* 0x0000000000007941 */ /* 0x000fea0003800200 */
.L_x_28097:
[----:B------:R-:W-:Y:S01]  /*305b0*/  VIADD R184, R210, 0xc0 ;  /* 0x000000c0d2b87836 */ /* 0x000fe20000000000 */
[----:B------:R-:W-:Y:S03]  /*305c0*/  BSSY.RECONVERGENT B0, `(.L_x_28208) ;  /* 0x000001a000007945 */ /* 0x000fe60003800200 */
[----:B------:R-:W-:-:S05]  /*305d0*/  IMAD.WIDE.U32 R184, R184, 0x20, R188 ;  /* 0x00000020b8b87825 */ /* 0x000fca00078e00bc */
[----:B------:R0:W-:Y:S04]  /*305e0*/  STG.E.128 desc[UR6][R184.64], R176 ;  /* 0x000000b0b8007986 */ /* 0x0001e8000c101d06 */
        /* <DEDUP_REMOVED lines=19> */
[----:B------:R-:W0:Y:S01]  /*30720*/  LDC.64 R184, c[0x0][0x3b0] ;  /* 0x0000ec00ffb87b82 */ /* 0x000e220000000a00 */
[----:B------:R-:W-:Y:S01]  /*30730*/  LOP3.LUT R188, R186, 0xff, R203, 0xf8, !PT ;  /* 0x000000ffbabc7812 */ /* 0x000fe200078ef8cb */
[----:B0-----:R-:W-:-:S05]  /*30740*/  IMAD.WIDE.U32 R184, R187, 0x8, R184 ;  /* 0x00000008bbb87825 */ /* 0x001fca00078e00b8 */
[----:B------:R1:W-:Y:S02]  /*30750*/  STG.E.64 desc[UR6][R184.64], R188 ;  /* 0x000000bcb8007986 */ /* 0x0003e4000c101b06 */
.L_x_28209:
[----:B------:R-:W-:Y:S05]  /*30760*/  BSYNC.RECONVERGENT B0 ;  /* 0x0000000000007941 */ /* 0x000fea0003800200 */
.L_x_28208:
[----:B01----:R-:W0:Y:S01]  /*30770*/  @P1 LDC.64 R184, c[0x0][0x390] ;  /* 0x0000e400ffb81b82 */ /* 0x003e220000000a00 */
[----:B------:R-:W-:-:S05]  /*30780*/  IADD3 R218, PT, PT, R218, 0xe0, RZ ;  /* 0x000000e0dada7810 */ /* 0x000fca0007ffe0ff */
[----:B0-----:R-:W-:-:S05]  /*30790*/  @P1 IMAD.WIDE.U32 R184, R218, 0x10, R184 ;  /* 0x00000010dab81825 */ /* 0x001fca00078e00b8 */
[----:B-----5:R0:W5:Y:S01]  /*307a0*/  @P1 LDG.E.128 R116, desc[UR6][R184.64] ;  /* 0x00000006b8741981 */ /* 0x020162000c1e1d00 */
[----:B------:R-:W-:Y:S01]  /*307b0*/  VIADD R210, R210, 0xe0 ;  /* 0x000000e0d2d27836 */ /* 0x000fe20000000000 */
[----:B0-----:R-:W0:Y:S03]  /*307c0*/  @P0 LDC.64 R184, c[0x0][0x3a0] ;  /* 0x0000e800ffb80b82 */ /* 0x001e260000000a00 */
        /* <DEDUP_REMOVED lines=9> */
[----:B0----5:R-:W-:-:S09]  /*30860*/  MOV R184, R120 ;  /* 0x0000007800b87202 */ /* 0x021fd20000000f00 */
        /* <DEDUP_REMOVED lines=17> */
.L_x_28216:
        /* <DEDUP_REMOVED lines=12> */
.L_x_28218:
[----:B------:R-:W-:Y:S05]  /*30a40*/  BSYNC.RECONVERGENT B3 ;  /* 0x0000000000037941 */ /* 0x000fea0003800200 */
.L_x_28217:
        /* <DEDUP_REMOVED lines=53> */
[----:B------:R-:W-:-:S04]  /*30da0*/  UIADD3 UR15, UPT, UPT, UR5, -0x695add53, URZ ;  /* 0x96a522ad050f7890 */ /* 0x000fc8000fffe0ff */
[----:B------:R-:W-:-:S04]  /*30db0*/  IMAD.WIDE.U32 R186, R186, -0x2daee0ad, RZ ;  /* 0xd2511f53baba7825 */ /* 0x000fc800078e00ff */
[----:B------:R-:W-:Y:S01]  /*30dc0*/  IMAD.MOV.U32 R201, RZ, RZ, R186 ;  /* 0x000000ffffc97224 */ /* 0x000fe200078e00ba */
[----:B------:R-:W-:Y:S01]  /*30dd0*/  LOP3.LUT R4, R4, UR15, R187, 0x96, !PT ;  /* 0x0000000f04047c12 */ /* 0x000fe2000f8e96bb */
[----:B------:R-:W-:Y:S01]  /*30de0*/  UIADD3 UR15, UPT, UPT, UR4, -0x700cb87f, URZ ;  /* 0x8ff34781040f7890 */ /* 0x000fe2000fffe0ff */
[----:B------:R-:W-:-:S05]  /*30df0*/  IMAD.MOV.U32 R186, RZ, RZ, RZ ;  /* 0x000000ffffba7224 */ /* 0x000fca00078e00ff */
[----:B------:R-:W-:Y:S02]  /*30e00*/  LOP3.LUT R5, R184, UR15, R203, 0x96, !PT ;  /* 0x0000000fb8057c12 */ /* 0x000fe4000f8e96cb */
[----:B------:R-:W-:-:S07]  /*30e10*/  MOV R184, R6 ;  /* 0x0000000600b87202 */ /* 0x000fce0000000f00 */
.L_x_28215:
[----:B------:R-:W-:Y:S05]  /*30e20*/  BSYNC.RECONVERGENT B2 ;  /* 0x0000000000027941 */ /* 0x000fea0003800200 */
.L_x_28214:
        /* <DEDUP_REMOVED lines=11> */
.L_x_28213:
[----:B------:R-:W-:Y:S05]  /*30ee0*/  BSYNC.RECONVERGENT B1 ;  /* 0x0000000000017941 */ /* 0x000fea0003800200 */
.L_x_28212:
        /* <DEDUP_REMOVED lines=17> */
.L_x_28223:
        /* <DEDUP_REMOVED lines=12> */
.L_x_28225:
[----:B------:R-:W-:Y:S05]  /*310c0*/  BSYNC.RECONVERGENT B3 ;  /* 0x0000000000037941 */ /* 0x000fea0003800200 */
.L_x_28224:
        /* <DEDUP_REMOVED lines=62> */
.L_x_28222:
[----:B------:R-:W-:Y:S05]  /*314b0*/  BSYNC.RECONVERGENT B2 ;  /* 0x0000000000027941 */ /* 0x000fea0003800200 */
.L_x_28221:
[----:B------:R-:W-:Y:S01]  /*314c0*/  HFMA2 R185, -RZ, RZ, 0.1171875, 0 ;  /* 0x2f800000ffb97431 */ /* 0x000fe200000001ff */
[----:B------:R-:W-:-:S05]  /*314d0*/  I2FP.F32.U32 R6, R6 ;  /* 0x0000000600067245 */ /* 0x000fca0000201000 */
[----:B------:R-:W-:-:S05]  /*314e0*/  FFMA.FTZ R6, R6, R185, 1.1641532182693481445e-10 ;  /* 0x2f00000006067423 */ /* 0x000fca00000100b9 */
[----:B------:R-:W-:Y:S02]  /*314f0*/  FSETP.GTU.FTZ.AND P2, PT, R6, UR12, PT ;  /* 0x0000000c06007c0b */ /* 0x000fe4000bf5c000 */
[----:B------:R-:W-:Y:S02]  /*31500*/  PRMT R6, R116, 0x7632, R6 ;  /* 0x0000763274067816 */ /* 0x000fe40000000006 */
[----:B------:R-:W-:-:S03]  /*31510*/  SEL R204, RZ, 0x1, P2 ;  /* 0x00000001ffcc7807 */ /* 0x000fc60001000000 */
[----:B------:R-:W-:-:S04]  /*31520*/  IMAD.U32 R6, R6, 0x10000, RZ ;  /* 0x0001000006067824 */ /* 0x000fc800078e00ff */
[----:B------:R-:W-:-:S04]  /*31530*/  FMUL.FTZ R6, R6, UR9 ;  /* 0x0000000906067c20 */ /* 0x000fc80008410000 */
[----:B------:R-:W-:-:S05]  /*31540*/  FMUL.FTZ R6, R6, UR8 ;  /* 0x0000000806067c20 */ /* 0x000fca0008410000 */
[----:B------:R-:W-:Y:S02]  /*31550*/  FSEL R185, R6, RZ, !P2 ;  /* 0x000000ff06b97208 */ /* 0x000fe40005000000 */
[----:B------:R-:W-:-:S05]  /*31560*/  SHF.L.U32 R6, R9, 0x10, RZ ;  /* 0x0000001009067819 */ /* 0x000fca00000006ff */
[----:B------:R-:W-:-:S07]  /*31570*/  FFMA.FTZ R185, R185, R6, R121 ;  /* 0x00000006b9b97223 */ /* 0x000fce0000010079 */
.L_x_28220:
[----:B------:R-:W-:Y:S05]  /*31580*/  BSYNC.RECONVERGENT B1 ;  /* 0x0000000000017941 */ /* 0x000fea0003800200 */
.L_x_28219:
        /* <DEDUP_REMOVED lines=17> */
.L_x_28230:
        /* <DEDUP_REMOVED lines=12> */
.L_x_28232:
[----:B------:R-:W-:Y:S05]  /*31760*/  BSYNC.RECONVERGENT B3 ;  /* 0x0000000000037941 */ /* 0x000fea0003800200 */
.L_x_28231:
        /* <DEDUP_REMOVED lines=62> */
.L_x_28229:
[----:B------:R-:W-:Y:S05]  /*31b50*/  BSYNC.RECONVERGENT B2 ;  /* 0x0000000000027941 */ /* 0x000fea0003800200 */
.L_x_28228:
        /* <DEDUP_REMOVED lines=11> */
.L_x_28227:
[----:B------:R-:W-:Y:S05]  /*31c10*/  BSYNC.RECONVERGENT B1 ;  /* 0x0000000000017941 */ /* 0x000fea0003800200 */
.L_x_28226:
        /* <DEDUP_REMOVED lines=17> */
.L_x_28237:
        /* <DEDUP_REMOVED lines=12> */
.L_x_28239:
[----:B------:R-:W-:Y:S05]  /*31df0*/  BSYNC.RECONVERGENT B3 ;  /* 0x0000000000037941 */ /* 0x000fea0003800200 */
.L_x_28238:
        /* <DEDUP_REMOVED lines=62> */
.L_x_28236:
[----:B------:R-:W-:Y:S05]  /*321e0*/  BSYNC.RECONVERGENT B2 ;  /* 0x0000000000027941 */ /* 0x000fea0003800200 */
.L_x_28235:
        /* <DEDUP_REMOVED lines=12> */
.L_x_28234:
[----:B------:R-:W-:Y:S05]  /*322b0*/  BSYNC.RECONVERGENT B1 ;  /* 0x0000000000017941 */ /* 0x000fea0003800200 */
.L_x_28233:
        /* <DEDUP_REMOVED lines=17> */
.L_x_28244:
        /* <DEDUP_REMOVED lines=12> */
.L_x_28246:
[----:B------:R-:W-:Y:S05]  /*32490*/  BSYNC.RECONVERGENT B3 ;  /* 0x0000000000037941 */ /* 0x000fea0003800200 */
.L_x_28245:
        /* <DEDUP_REMOVED lines=62> */
.L_x_28243:
[----:B------:R-:W-:Y:S05]  /*32880*/  BSYNC.RECONVERGENT B2 ;  /* 0x0000000000027941 */ /* 0x000fea0003800200 */
.L_x_28242:
        /* <DEDUP_REMOVED lines=11> */
.L_x_28241:
[----:B------:R-:W-:Y:S05]  /*32940*/  BSYNC.RECONVERGENT B1 ;  /* 0x0000000000017941 */ /* 0x000fea0003800200 */
.L_x_28240:
        /* <DEDUP_REMOVED lines=17> */
.L_x_28251:
        /* <DEDUP_REMOVED lines=12> */
.L_x_28253:
[----:B------:R-:W-:Y:S05]  /*32b20*/  BSYNC.RECONVERGENT B3 ;  /* 0x0000000000037941 */ /* 0x000fea0003800200 */
.L_x_28252:
        /* <DEDUP_REMOVED lines=62> */
.L_x_28250:
[----:B------:R-:W-:Y:S05]  /*32f10*/  BSYNC.RECONVERGENT B2 ;  /* 0x0000000000027941 */ /* 0x000fea0003800200 */
.L_x_28249:
        /* <DEDUP_REMOVED lines=12> */
.L_x_28248:
[----:B------:R-:W-:Y:S05]  /*32fe0*/  BSYNC.RECONVERGENT B1 ;  /* 0x0000000000017941 */ /* 0x000fea0003800200 */
.L_x_28247:
        /* <DEDUP_REMOVED lines=17> */
.L_x_28258:
        /* <DEDUP_REMOVED lines=12> */
.L_x_28260:
[----:B------:R-:W-:Y:S05]  /*331c0*/  BSYNC.RECONVERGENT B3 ;  /* 0x0000000000037941 */ /* 0x000fea0003800200 */
.L_x_28259:
        /* <DEDUP_REMOVED lines=62> */
.L_x_28257:
[----:B------:R-:W-:Y:S05]  /*335b0*/  BSYNC.RECONVERGENT B2 ;  /* 0x0000000000027941 */ /* 0x000fea0003800200 */
.L_x_28256:
        /* <DEDUP_REMOVED lines=11> */
.L_x_28255:
[----:B------:R-:W-:Y:S05]  /*33670*/  BSYNC.RECONVERGENT B1 ;  /* 0x0000000000017941 */ /* 0x000fea0003800200 */
.L_x_28254:
        /* <DEDUP_REMOVED lines=16> */
.L_x_28264:
        /* <DEDUP_REMOVED lines=12> */
.L_x_28266:
[----:B------:R-:W-:Y:S05]  /*33840*/  BSYNC.RECONVERGENT B2 ;  /* 0x0000000000027941 */ /* 0x000fea0003800200 */
.L_x_28265:
        /* <DEDUP_REMOVED lines=62> */
.L_x_28263:
[----:B------:R-:W-:Y:S05]  /*33c30*/  BSYNC.RECONVERGENT B1 ;  /* 0x0000000000017941 */ /* 0x000fea0003800200 */
.L_x_28262:
        /* <DEDUP_REMOVED lines=13> */
.L_x_28211:
[----:B------:R-:W-:Y:S01]  /*33d10*/  BSSY.RECONVERGENT B1, `(.L_x_28267) ;  /* 0x000006b000017945 */ /* 0x000fe20003800200 */
[----:B------:R-:W-:Y:S01]  /*33d20*/  IMAD.MOV.U32 R201, RZ, RZ, R6 ;  /* 0x000000ffffc97224 */ /* 0x000fe200078e0006 */
[----:B------:R-:W-:Y:S01]  /*33d30*/  MOV R186, R191 ;  /* 0x000000bf00ba7202 */ /* 0x000fe20000000f00 */
[----:B0-----:R-:W-:Y:S01]  /*33d40*/  IMAD.MOV.U32 R184, RZ, RZ, RZ ;  /* 0x000000ffffb87224 */ /* 0x001fe200078e00ff */
        /* <DEDUP_REMOVED lines=17> */
.L_x_28271:
        /* <DEDUP_REMOVED lines=12> */
.L_x_28273:
[----:B------:R-:W-:Y:S05]  /*33f20*/  BSYNC.RECONVERGENT B3 ;  /* 0x0000000000037941 */ /* 0x000fea0003800200 */
.L_x_28272:
        /* <DEDUP_REMOVED lines=54> */
[----:B------:R-:W-:-:S05]  /*34290*/  IMAD.WIDE.U32 R186, R186, -0x2daee0ad, RZ ;  /* 0xd2511f53baba7825 */ /* 0x000fca00078e00ff */
[----:B------:R-:W-:Y:S01]  /*342a0*/  LOP3.LUT R4, R4, UR15, R187, 0x96, !PT ;  /* 0x0000000f04047c12 */ /* 0x000fe2000f8e96bb */
[----:B------:R-:W-:Y:S01]  /*342b0*/  UIADD3 UR15, UPT, UPT, UR4, -0x700cb87f, URZ ;  /* 0x8ff34781040f7890 */ /* 0x000fe2000fffe0ff */
[----:B------:R-:W-:Y:S01]  /*342c0*/  MOV R201, R186 ;  /* 0x000000ba00c97202 */ /* 0x000fe20000000f00 */
[----:B------:R-:W-:-:S04]  /*342d0*/  HFMA2 R186, -RZ, RZ, 0, 0 ;  /* 0x00000000ffba7431 */ /* 0x000fc800000001ff */
[----:B------:R-:W-:Y:S01]  /*342e0*/  LOP3.LUT R5, R184, UR15, R203, 0x96, !PT ;  /* 0x0000000fb8057c12 */ /* 0x000fe2000f8e96cb */
[----:B------:R-:W-:-:S07]  /*342f0*/  IMAD.MOV.U32 R184, RZ, RZ, R6 ;  /* 0x000000ffffb87224 */ /* 0x000fce00078e0006 */
.L_x_28270:
[----:B------:R-:W-:Y:S05]  /*34300*/  BSYNC.RECONVERGENT B2 ;  /* 0x0000000000027941 */ /* 0x000fea0003800200 */
.L_x_28269:
        /* <DEDUP_REMOVED lines=11> */
.L_x_28268:
[----:B------:R-:W-:Y:S05]  /*343c0*/  BSYNC.RECONVERGENT B1 ;  /* 0x0000000000017941 */ /* 0x000fea0003800200 */
.L_x_28267:
        /* <DEDUP_REMOVED lines=17> */
.L_x_28278:
        /* <DEDUP_REMOVED lines=12> */
.L_x_28280:
[----:B------:R-:W-:Y:S05]  /*345a0*/  BSYNC.RECONVERGENT B3 ;  /* 0x0000000000037941 */ /* 0x000fea0003800200 */
.L_x_28279:
        /* <DEDUP_REMOVED lines=62> */
.L_x_28277:
[----:B------:R-:W-:Y:S05]  /*34990*/  BSYNC.RECONVERGENT B2 ;  /* 0x0000000000027941 */ /* 0x000fea0003800200 */
.L_x_28276:
        /* <DEDUP_REMOVED lines=12> */
.L_x_28275:
[----:B------:R-:W-:Y:S05]  /*34a60*/  BSYNC.RECONVERGENT B1 ;  /* 0x0000000000017941 */ /* 0x000fea0003800200 */
.L_x_28274:
        /* <DEDUP_REMOVED lines=17> */
.L_x_28285:
        /* <DEDUP_REMOVED lines=12> */
.L_x_28287:
[----:B------:R-:W-:Y:S05]  /*34c40*/  BSYNC.RECONVERGENT B3 ;  /* 0x0000000000037941 */ /* 0x000fea0003800200 */
.L_x_28286:
        /* <DEDUP_REMOVED lines=62> */
.L_x_28284:
[----:B------:R-:W-:Y:S05]  /*35030*/  BSYNC.RECONVERGENT B2 ;  /* 0x0000000000027941 */ /* 0x000fea0003800200 */
.L_x_28283:
        /* <DEDUP_REMOVED lines=11> */
.L_x_28282:
[----:B------:R-:W-:Y:S05]  /*350f0*/  BSYNC.RECONVERGENT B1 ;  /* 0x0000000000017941 */ /* 0x000fea0003800200 */
.L_x_28281:
        /* <DEDUP_REMOVED lines=17> */
.L_x_28292:
        /* <DEDUP_REMOVED lines=12> */
.L_x_28294:
[----:B------:R-:W-:Y:S05]  /*352d0*/  BSYNC.RECONVERGENT B3 ;  /* 0x0000000000037941 */ /* 0x000fea0003800200 */
.L_x_28293:
        /* <DEDUP_REMOVED lines=62> */
.L_x_28291:
[----:B------:R-:W-:Y:S05]  /*356c0*/  BSYNC.RECONVERGENT B2 ;  /* 0x0000000000027941 */ /* 0x000fea0003800200 */
.L_x_28290:
        /* <DEDUP_REMOVED lines=12> */
.L_x_28289:
[----:B------:R-:W-:Y:S05]  /*35790*/  BSYNC.RECONVERGENT B1 ;  /* 0x0000000000017941 */ /* 0x000fea0003800200 */
.L_x_28288:
        /* <DEDUP_REMOVED lines=17> */
.L_x_28299:
        /* <DEDUP_REMOVED lines=12> */
.L_x_28301:
[----:B------:R-:W-:Y:S05]  /*35970*/  BSYNC.RECONVERGENT B3 ;  /* 0x0000000000037941 */ /* 0x000fea0003800200 */
.L_x_28300:
        /* <DEDUP_REMOVED lines=62> */
.L_x_28298:
[----:B------:R-:W-:Y:S05]  /*35d60*/  BSYNC.RECONVERGENT B2 ;  /* 0x0000000000027941 */ /* 0x000fea0003800200 */
.L_x_28297:
        /* <DEDUP_REMOVED lines=11> */
.L_x_28296:
[----:B------:R-:W-:Y:S05]  /*35e20*/  BSYNC.RECONVERGENT B1 ;  /* 0x0000000000017941 */ /* 0x000fea0003800200 */
.L_x_28295:
        /* <DEDUP_REMOVED lines=17> */
.L_x_28306:
        /* <DEDUP_REMOVED lines=12> */
.L_x_28308:
[----:B------:R-:W-:Y:S05]  /*36000*/  BSYNC.RECONVERGENT B3 ;  /* 0x0000000000037941 */ /* 0x000fea0003800200 */
.L_x_28307:
        /* <DEDUP_REMOVED lines=62> */
.L_x_28305:
[----:B------:R-:W-:Y:S05]  /*363f0*/  BSYNC.RECONVERGENT B2 ;  /* 0x0000000000027941 */ /* 0x000fea0003800200 */
.L_x_28304:
        /* <DEDUP_REMOVED lines=12> */
.L_x_28303:
[----:B------:R-:W-:Y:S05]  /*364c0*/  BSYNC.RECONVERGENT B1 ;  /* 0x0000000000017941 */ /* 0x000fea0003800200 */
.L_x_28302:
        /* <DEDUP_REMOVED lines=17> */
.L_x_28313:
        /* <DEDUP_REMOVED lines=12> */
.L_x_28315:
[----:B------:R-:W-:Y:S05]  /*366a0*/  BSYNC.RECONVERGENT B3 ;  /* 0x0000000000037941 */ /* 0x000fea0003800200 */
.L_x_28314:
        /* <DEDUP_REMOVED lines=62> */
.L_x_28312:
[----:B------:R-:W-:Y:S05]  /*36a90*/  BSYNC.RECONVERGENT B2 ;  /* 0x0000000000027941 */ /* 0x000fea0003800200 */
.L_x_28311:
        /* <DEDUP_REMOVED lines=11> */
.L_x_28310:
[----:B------:R-:W-:Y:S05]  /*36b50*/  BSYNC.RECONVERGENT B1 ;  /* 0x0000000000017941 */ /* 0x000fea0003800200 */
.L_x_28309:
        /* <DEDUP_REMOVED lines=16> */
.L_x_28318:
        /* <DEDUP_REMOVED lines=12> */
.L_x_28320:
[----:B------:R-:W-:Y:S05]  /*36d20*/  BSYNC.RECONVERGENT B2 ;  /* 0x0000000000027941 */ /* 0x000fea0003800200 */
.L_x_28319:
        /* <DEDUP_REMOVED lines=62> */
.L_x_28317:
[----:B------:R-:W-:Y:S05]  /*37110*/  BSYNC.RECONVERGENT B1 ;  /* 0x0000000000017941 */ /* 0x000fea0003800200 */
.L_x_28316:
        /* <DEDUP_REMOVED lines=12> */
.L_x_28261:
[----:B------:R-:W-:Y:S05]  /*371e0*/  BSYNC.RECONVERGENT B0 ;  /* 0x0000000000007941 */ /* 0x000fea0003800200 */
.L_x_28210:
[----:B------:R-:W0:Y:S01]  /*371f0*/  LDC.64 R212, c[0x0][0x3a8] ;  /* 0x0000ea00ffd47b82 */ /* 0x000e220000000a00 */
[----:B------:R-:W-:Y:S01]  /*37200*/  BSSY.RECONVERGENT B0, `(.L_x_28321) ;  /* 0x000001a000007945 */ /* 0x000fe20003800200 */
[----:B------:R-:W-:Y:S01]  /*37210*/  LOP3.LUT P0, RZ, R252, 0x1f, RZ, 0xc0, !PT ;  /* 0x0000001ffcff7812 */ /* 0x000fe2000780c0ff */
[----:B0-----:R-:W-:-:S05]  /*37220*/  IMAD.WIDE.U32 R210, R210, 0x20, R212 ;  /* 0x00000020d2d27825 */ /* 0x001fca00078e00d4 */
        /* <DEDUP_REMOVED lines=18> */
[----:B------:R-:W-:Y:S02]  /*37350*/  LOP3.LUT R215, R211, R215, RZ, 0xfc, !PT ;  /* 0x000000d7d3d77212 */ /* 0x000fe400078efcff */
[----:B------:R-:W0:Y:S01]  /*37360*/  LDC.64 R210, c[0x0][0x3b0] ;  /* 0x0000ec00ffd27b82 */ /* 0x000e220000000a00 */
[----:B------:R-:W-:Y:S01]  /*37370*/  LOP3.LUT R214, R212, 0xff, R203, 0xf8, !PT ;  /* 0x000000ffd4d67812 */ /* 0x000fe200078ef8cb */
[----:B0-----:R-:W-:-:S05]  /*37380*/  IMAD.WIDE.U32 R210, R218, 0x8, R210 ;  /* 0x00000008dad27825 */ /* 0x001fca00078e00d2 */
[----:B------:R1:W-:Y:S02]  /*37390*/  STG.E.64 desc[UR6][R210.64], R214 ;  /* 0x000000d6d2007986 */ /* 0x0003e4000c101b06 */
.L_x_28322:
[----:B------:R-:W-:Y:S05]  /*373a0*/  BSYNC.RECONVERGENT B0 ;  /* 0x0000000000007941 */ /* 0x000fea0003800200 */
.L_x_28321:
[----:B01----:R-:W-:Y:S01]  /*373b0*/  FADD.FTZ R210, RZ, R128 ;  /* 0x00000080ffd27221 */ /* 0x003fe20000010000 */
[----:B------:R-:W-:-:S03]  /*373c0*/  UMOV UR15, 0xffffffff ;  /* 0xffffffff000f7882 */ /* 0x000fc60000000000 */
        /* <DEDUP_REMOVED lines=213> */
.L_x_28338:
        /* <DEDUP_REMOVED lines=10> */
[----:B------:R-:W1:Y:S04]  /*381c0*/  @!P0 LDC.64 R210, c[0x0][0x3c8] ;  /* 0x0000f200ffd28b82 */ /* 0x000e680000000a00 */
[----:B------:R-:W2:Y:S01]  /*381d0*/  MUFU.RSQ R212, R212 ;  /* 0x000000d400d47308 */ /* 0x000ea20000001400 */
[----:B-1----:R-:W-:-:S05]  /*381e0*/  @!P0 IMAD.WIDE R210, R2, 0x4, R210 ;  /* 0x0000000402d28825 */ /* 0x002fca00078e02d2 */
[----:B--2---:R1:W-:Y:S01]  /*381f0*/  @!P0 STG.E desc[UR6][R210.64], R212 ;  /* 0x000000d4d2008986 */ /* 0x0043e2000c101906 */
[----:B------:R-:W-:-:S13]  /*38200*/  ISETP.GE.AND P0, PT, R217, 0x1, PT ;  /* 0x00000001d900780c */ /* 0x000fda0003f06270 */
[----:B-1----:R-:W-:Y:S05]  /*38210*/  @!P0 BRA `(.L_x_28325) ;  /* 0x0000001800888947 */ /* 0x002fea0003800000 */
[----:B------:R-:W1:Y:S01]  /*38220*/  LDC R218, c[0x0][0x388] ;  /* 0x0000e200ffda7b82 */ /* 0x000e620000000800 */
[----:B------:R-:W2:Y:S01]  /*38230*/  S2R R214, SR_TID.X ;  /* 0x0000000000d67919 */ /* 0x000ea20000002100 */
[----:B------:R-:W-:Y:S02]  /*38240*/  VIADD R210, R217, 0xffffffff ;  /* 0xffffffffd9d27836 */ /* 0x000fe40000000000 */
[----:B0-----:R-:W-:Y:S01]  /*38250*/  IMAD.U32 R215, R56, 0x10000, RZ ;  /* 0x0001000038d77824 */ /* 0x001fe200078e00ff */
[----:B------:R-:W3:Y:S04]  /*38260*/  LDL R252, [R1+0x8] ;  /* 0x0000080001fc7983 */ /* 0x000ee80000100800 */
[----:B------:R-:W4:Y:S01]  /*38270*/  LDL R217, [R1+0x10] ;  /* 0x0000100001d97983 */ /* 0x000f220000100800 */
[----:B-1----:R-:W-:-:S03]  /*38280*/  IMAD R210, R210, R218, RZ ;  /* 0x000000dad2d27224 */ /* 0x002fc600078e02ff */
[----:B------:R-:W4:Y:S02]  /*38290*/  LDL R218, [R1+0xc] ;  /* 0x00000c0001da7983 */ /* 0x000f240000100800 */
[----:B------:R-:W-:-:S04]  /*382a0*/  SHF.R.S32.HI R211, RZ, 0x1f, R210 ;  /* 0x0000001fffd37819 */ /* 0x000fc800000114d2 */
[----:B------:R-:W-:Y:S02]  /*382b0*/  LEA.HI R210, R211, R210, RZ, 0x3 ;  /* 0x000000d2d3d27211 */ /* 0x000fe400078f18ff */
[----:B------:R-:W-:Y:S02]  /*382c0*/  FSEL R211, R213, RZ, !P1 ;  /* 0x000000ffd5d37208 */ /* 0x000fe40004800000 */
[----:B--2---:R-:W-:-:S03]  /*382d0*/  LOP3.LUT R214, R214, 0x1f, RZ, 0xc0, !PT ;  /* 0x0000001fd6d67812 */ /* 0x004fc600078ec0ff */
[----:B------:R-:W-:Y:S01]  /*382e0*/  FADD.FTZ R128, -R211, R128 ;  /* 0x00000080d3807221 */ /* 0x000fe20000010100 */
[----:B------:R-:W-:Y:S01]  /*382f0*/  LEA.HI.SX32 R210, R210, R214, 0x1d ;  /* 0x000000d6d2d27211 */ /* 0x000fe200078feaff */
[----:B------:R-:W-:Y:S01]  /*38300*/  IMAD.U32 R214, R52, 0x10000, RZ ;  /* 0x0001000034d67824 */ /* 0x000fe200078e00ff */
[----:B------:R-:W-:Y:S01]  /*38310*/  SHF.L.U32 R213, R20, 0x10, RZ ;  /* 0x0000001014d57819 */ /* 0x000fe200000006ff */
        /* <DEDUP_REMOVED lines=36> */
[----:B------:R-:W-:Y:S02]  /*38560*/  FFMA.FTZ R133, R133, R134, R135 ;  /* 0x0000008685857223 */ /* 0x000fe40000010087 */
[----:B------:R-:W0:Y:S01]  /*38570*/  LDC.64 R134, c[0x0][0x428] ;  /* 0x00010a00ff867b82 */ /* 0x000e220000000a00 */
[----:B------:R-:W-:Y:S02]  /*38580*/  F2FP.BF16.F32.PACK_AB R130, R132, R130 ;  /* 0x000000828482723e */ /* 0x000fe400000010ff */
[----:B------:R-:W-:Y:S02]  /*38590*/  F2FP.BF16.F32.PACK_AB R131, R133, R131 ;  /* 0x000000838583723e */ /* 0x000fe400000010ff */
[----:B------:R-:W-:Y:S02]  /*385a0*/  F2FP.BF16.F32.PACK_AB R129, R214, R129 ;  /* 0x00000081d681723e */ /* 0x000fe400000010ff */
[----:B------:R-:W-:Y:S01]  /*385b0*/  F2FP.BF16.F32.PACK_AB R128, R213, R128 ;  /* 0x00000080d580723e */ /* 0x000fe200000010ff */
[----:B0-----:R-:W-:-:S04]  /*385c0*/  IMAD.WIDE.U32 R132, R210, 0x10, R134 ;  /* 0x00000010d2847825 */ /* 0x001fc800078e0086 */
[C---:B------:R-:W-:Y:S01]  /*385d0*/  FADD.FTZ R137, -R211.reuse, R137 ;  /* 0x00000089d3897221 */ /* 0x040fe20000010100 */
[----:B------:R-:W2:Y:S04]  /*385e0*/  LDL R214, [R1+0x4] ;  /* 0x0000040001d67983 */ /* 0x000ea80000100800 */
[----:B------:R0:W-:Y:S02]  /*385f0*/  STG.E.128 desc[UR6][R132.64], R128 ;  /* 0x0000008084007986 */ /* 0x0001e4000c101d06 */
[----:B0-----:R-:W-:Y:S01]  /*38600*/  FADD.FTZ R129, -R211, R139 ;  /* 0x0000008bd3817221 */ /* 0x001fe20000010100 */
[----:B------:R-:W-:Y:S01]  /*38610*/  SHF.L.U32 R128, R231, 0x10, RZ ;  /* 0x00000010e7807819 */ /* 0x000fe200000006ff */
[----:B------:R-:W-:Y:S02]  /*38620*/  IMAD.U32 R130, R232, 0x10000, RZ ;  /* 0x00010000e8827824 */ /* 0x000fe400078e00ff */
[----:B------:R-:W-:Y:S01]  /*38630*/  FADD.FTZ R131, -R211, R140 ;  /* 0x0000008cd3837221 */ /* 0x000fe20000010100 */
[----:B------:R-:W-:Y:S01]  /*38640*/  FMUL.FTZ R129, R212, R129 ;  /* 0x00000081d4817220 */ /* 0x000fe20000410000 */
[----:B------:R-:W-:-:S03]  /*38650*/  IMAD.U32 R133, R58, 0x10000, RZ ;  /* 0x000100003a857824 */ /* 0x000fc600078e00ff */
[----:B------:R-:W-:Y:S01]  /*38660*/  FFMA.FTZ R129, R129, R128, R130 ;  /* 0x0000008081817223 */ /* 0x000fe20000010082 */
        /* <DEDUP_REMOVED lines=8> */
[C---:B------:R-:W-:Y:S01]  /*386f0*/  FADD.FTZ R131, -R211.reuse, R142 ;  /* 0x0000008ed3837221 */ /* 0x040fe20000010100 */
[----:B------:R-:W-:Y:S01]  /*38700*/  FADD.FTZ R213, -R211, R136 ;  /* 0x00000088d3d57221 */ /* 0x000fe20000010100 */
[----:B------:R-:W-:Y:S01]  /*38710*/  SHF.L.U32 R128, R27, 0x10, RZ ;  /* 0x000000101b807819 */ /* 0x000fe200000006ff */
[----:B------:R-:W-:Y:S02]  /*38720*/  IMAD.U32 R132, R59, 0x10000, RZ ;  /* 0x000100003b847824 */ /* 0x000fe400078e00ff */
[C---:B------:R-:W-:Y:S01]  /*38730*/  FMUL.FTZ R131, R212.reuse, R131 ;  /* 0x00000083d4837220 */ /* 0x040fe20000410000 */
[----:B------:R-:W-:Y:S01]  /*38740*/  FADD.FTZ R139, -R211, R143 ;  /* 0x0000008fd38b7221 */ /* 0x000fe20000010100 */
[----:B------:R-:W-:Y:S01]  /*38750*/  FMUL.FTZ R136, R212, R213 ;  /* 0x000000d5d4887220 */ /* 0x000fe20000410000 */
[----:B------:R-:W-:Y:S01]  /*38760*/  SHF.L.U32 R213, R24, 0x10, RZ ;  /* 0x0000001018d57819 */ /* 0x000fe200000006ff */
[----:B------:R-:W-:Y:S01]  /*38770*/  FFMA.FTZ R131, R131, R128, R132 ;  /* 0x0000008083837223 */ /* 0x000fe20000010084 */
[----:B------:R-:W-:Y:S01]  /*38780*/  FMUL.FTZ R128, R212, R139 ;  /* 0x0000008bd4807220 */ /* 0x000fe20000410000 */
[----:B------:R-:W-:Y:S01]  /*38790*/  SHF.L.U32 R139, R235, 0x10, RZ ;  /* 0x00000010eb8b7819 */ /* 0x000fe200000006ff */
[----:B------:R-:W-:Y:S01]  /*387a0*/  IMAD.U32 R141, R236, 0x10000, RZ ;  /* 0x00010000ec8d7824 */ /* 0x000fe200078e00ff */
[----:B------:R-:W-:Y:S01]  /*387b0*/  SHF.L.U32 R132, R229, 0x10, RZ ;  /* 0x00000010e5847819 */ /* 0x000fe200000006ff */
[----:B------:R-:W-:Y:S01]  /*387c0*/  FMUL.FTZ R137, R212, R137 ;  /* 0x00000089d4897220 */ /* 0x000fe20000410000 */
[----:B------:R-:W-:-:S02]  /*387d0*/  IMAD.U32 R140, R230, 0x10000, RZ ;  /* 0x00010000e68c7824 */ /* 0x000fc400078e00ff */
[----:B------:R-:W-:Y:S01]  /*387e0*/  FFMA.FTZ R136, R136, R213, R215 ;  /* 0x000000d588887223 */ /* 0x000fe200000100d7 */
[----:B------:R-:W-:Y:S01]  /*387f0*/  FADD.FTZ R213, -R211, R138 ;  /* 0x0000008ad3d57221 */ /* 0x000fe20000010100 */
[----:B------:R-:W-:Y:S01]  /*38800*/  FFMA.FTZ R128, R128, R139, R141 ;  /* 0x0000008b80807223 */ /* 0x000fe2000001008d */
[----:B------:R-:W-:Y:S02]  /*38810*/  FFMA.FTZ R137, R137, R132, R140 ;  /* 0x0000008489897223 */ /* 0x000fe4000001008c */
[----:B------:R-:W-:Y:S01]  /*38820*/  FMUL.FTZ R138, R212, R213 ;  /* 0x000000d5d48a7220 */ /* 0x000fe20000410000 */
[----:B------:R-:W-:Y:S01]  /*38830*/  SHF.L.U32 R213, R25, 0x10, RZ ;  /* 0x0000001019d57819 */ /* 0x000fe200000006ff */
[----:B------:R-:W-:Y:S01]  /*38840*/  IMAD.U32 R215, R57, 0x10000, RZ ;  /* 0x0001000039d77824 */ /* 0x000fe200078e00ff */
[----:B------:R-:W-:Y:S02]  /*38850*/  F2FP.BF16.F32.PACK_AB R131, R128, R131 ;  /* 0x000000838083723e */ /* 0x000fe400000010ff */
[----:B------:R-:W-:Y:S01]  /*38860*/  F2FP.BF16.F32.PACK_AB R128, R137, R136 ;  /* 0x000000888980723e */ /* 0x000fe200000010ff */
[----:B------:R-:W-:Y:S01]  /*38870*/  FADD.FTZ R137, -R211, R169 ;  /* 0x000000a9d3897221 */ /* 0x000fe20000010100 */
[----:B------:R-:W-:-:S02]  /*38880*/  PRMT R139, R40, 0x7632, R139 ;  /* 0x00007632288b7816 */ /* 0x000fc4000000008b */
[----:B------:R-:W-:Y:S01]  /*38890*/  PRMT R141, R72, 0x7632, R141 ;  /* 0x00007632488d7816 */ /* 0x000fe2000000008d */
[----:B------:R-:W-:Y:S01]  /*388a0*/  FFMA.FTZ R138, R138, R213, R215 ;  /* 0x000000d58a8a7223 */ /* 0x000fe200000100d7 */
[----:B------:R-:W-:Y:S01]  /*388b0*/  F2FP.BF16.F32.PACK_AB R130, R133, R130 ;  /* 0x000000828582723e */ /* 0x000fe200000010ff */
[----:B------:R-:W-:Y:S01]  /*388c0*/  IMAD.U32 R139, R139, 0x10000, RZ ;  /* 0x000100008b8b7824 */ /* 0x000fe200078e00ff */
[----:B------:R-:W-:Y:S01]  /*388d0*/  IADD3 R133, PT, PT, R210, 0x20, RZ ;  /* 0x00000020d2857810 */ /* 0x000fe20007ffe0ff */
[----:B------:R-:W-:Y:S01]  /*388e0*/  FMUL.FTZ R136, R212, R137 ;  /* 0x00000089d4887220 */ /* 0x000fe20000410000 */
[----:B------:R-:W-:Y:S01]  /*388f0*/  SHF.L.U32 R141, R141, 0x10, RZ ;  /* 0x000000108d8d7819 */ /* 0x000fe200000006ff */
[----:B------:R-:W3:Y:S01]  /*38900*/  LDL R215, [R1] ;  /* 0x0000000001d77983 */ /* 0x000ee20000100800 */
[----:B------:R-:W-:Y:S01]  /*38910*/  F2FP.BF16.F32.PACK_AB R129, R129, R138 ;  /* 0x0000008a8181723e */ /* 0x000fe200000010ff */
[----:B------:R-:W-:Y:S01]  /*38920*/  IMAD.WIDE.U32 R132, R133, 0x10, R134 ;  /* 0x0000001085847825 */ /* 0x000fe200078e0086 */
[----:B------:R-:W-:-:S03]  /*38930*/  PRMT R138, R73, 0x7632, R138 ;  /* 0x00007632498a7816 */ /* 0x000fc6000000008a */
[----:B------:R-:W-:Y:S01]  /*38940*/  FFMA.FTZ R136, R136, R139, R141 ;  /* 0x0000008b88887223 */ /* 0x000fe2000001008d */
[----:B------:R-:W-:Y:S01]  /*38950*/  PRMT R139, R41, 0x7632, R139 ;  /* 0x00007632298b7816 */ /* 0x000fe2000000008b */
[----:B------:R-:W-:Y:S01]  /*38960*/  FADD.FTZ R137, -R211, R171 ;  /* 0x000000abd3897221 */ /* 0x000fe20000010100 */
[----:B------:R0:W-:Y:S03]  /*38970*/  STG.E.128 desc[UR6][R132.64], R128 ;  /* 0x0000008084007986 */ /* 0x0001e6000c101d06 */
[----:B------:R-:W-:Y:S01]  /*38980*/  FMUL.FTZ R137, R212, R137 ;  /* 0x00000089d4897220 */ /* 0x000fe20000410000 */
[----:B0-----:R-:W-:Y:S01]  /*38990*/  SHF.L.U32 R130, R138, 0x10, RZ ;  /* 0x000000108a827819 */ /* 0x001fe200000006ff */
[----:B------:R-:W-:Y:S01]  /*389a0*/  IMAD.U32 R128, R139, 0x10000, RZ ;  /* 0x000100008b807824 */ /* 0x000fe200078e00ff */
[----:B------:R-:W-:Y:S01]  /*389b0*/  PRMT R138, R42, 0x7632, R138 ;  /* 0x000076322a8a7816 */ /* 0x000fe2000000008a */
[----:B------:R-:W-:-:S02]  /*389c0*/  FADD.FTZ R129, -R211, R173 ;  /* 0x000000add3817221 */ /* 0x000fc40000010100 */
        /* <DEDUP_REMOVED lines=8> */
[----:B------:R-:W-:Y:S01]  /*38a50*/  FADD.FTZ R129, -R211, R175 ;  /* 0x000000afd3817221 */ /* 0x000fe20000010100 */
[----:B------:R-:W-:-:S03]  /*38a60*/  SHF.L.U32 R130, R130, 0x10, RZ ;  /* 0x0000001082827819 */ /* 0x000fc600000006ff */
[----:B------:R-:W-:Y:S02]  /*38a70*/  IMAD.U32 R128, R128, 0x10000, RZ ;  /* 0x0001000080807824 */ /* 0x000fe400078e00ff */
[----:B------:R-:W-:Y:S01]  /*38a80*/  FMUL.FTZ R129, R212, R129 ;  /* 0x00000081d4817220 */ /* 0x000fe20000410000 */
[----:B------:R-:W-:-:S03]  /*38a90*/  PRMT R140, R44, 0x7632, R140 ;  /* 0x000076322c8c7816 */ /* 0x000fc6000000008c */
[----:B------:R-:W-:Y:S01]  /*38aa0*/  FFMA.FTZ R139, R129, R128, R130 ;  /* 0x00000080818b7223 */ /* 0x000fe20000010082 */
[----:B------:R-:W-:Y:S01]  /*38ab0*/  PRMT R128, R76, 0x7632, R128 ;  /* 0x000076324c807816 */ /* 0x000fe20000000080 */
[----:B------:R-:W-:Y:S01]  /*38ac0*/  FADD.FTZ R129, -R211, R177 ;  /* 0x000000b1d3817221 */ /* 0x000fe20000010100 */
[----:B------:R-:W-:Y:S02]  /*38ad0*/  IMAD.U32 R140, R140, 0x10000, RZ ;  /* 0x000100008c8c7824 */ /* 0x000fe400078e00ff */
[----:B------:R-:W-:Y:S01]  /*38ae0*/  SHF.L.U32 R128, R128, 0x10, RZ ;  /* 0x0000001080807819 */ /* 0x000fe200000006ff */
[----:B------:R-:W-:Y:S01]  /*38af0*/  FMUL.FTZ R129, R212, R129 ;  /* 0x00000081d4817220 */ /* 0x000fe20000410000 */
        /* <DEDUP_REMOVED lines=98> */
[----:B------:R-:W-:Y:S01]  /*39120*/  FADD.FTZ R147, -R211, R154 ;  /* 0x0000009ad3937221 */ /* 0x000fe20000010100 */
[C---:B------:R-:W-:Y:S01]  /*39130*/  FMUL.FTZ R145, R212.reuse, R145 ;  /* 0x00000091d4917220 */ /* 0x040fe20000410000 */
[----:B------:R-:W-:Y:S01]  /*39140*/  SHF.L.U32 R151, R65, 0x10, RZ ;  /* 0x0000001041977819 */ /* 0x000fe200000006ff */
[----:B------:R-:W4:Y:S02]  /*39150*/  LDL R153, [R1+0x20] ;  /* 0x0000200001997983 */ /* 0x000f240000100800 */
[----:B------:R-:W-:Y:S01]  /*39160*/  FFMA.FTZ R145, R145, R146, R150 ;  /* 0x0000009291917223 */ /* 0x000fe20000010096 */
[----:B------:R-:W-:Y:S01]  /*39170*/  FMUL.FTZ R146, R212, R147 ;  /* 0x00000093d4927220 */ /* 0x000fe20000410000 */
[----:B------:R-:W-:Y:S01]  /*39180*/  IMAD.U32 R147, R33, 0x10000, RZ ;  /* 0x0001000021937824 */ /* 0x000fe200078e00ff */
[----:B------:R-:W4:Y:S03]  /*39190*/  LDL R154, [R1+0x1c] ;  /* 0x00001c00019a7983 */ /* 0x000f260000100800 */
[----:B------:R-:W-:Y:S01]  /*391a0*/  FFMA.FTZ R146, R146, R147, R151 ;  /* 0x0000009392927223 */ /* 0x000fe20000010097 */
[C---:B------:R-:W-:Y:S01]  /*391b0*/  FADD.FTZ R147, -R211.reuse, R155 ;  /* 0x0000009bd3937221 */ /* 0x040fe20000010100 */
[----:B------:R-:W-:Y:S01]  /*391c0*/  FADD.FTZ R151, -R211, R156 ;  /* 0x0000009cd3977221 */ /* 0x000fe20000010100 */
[----:B------:R-:W4:Y:S04]  /*391d0*/  LDL R155, [R1+0x18] ;  /* 0x00001800019b7983 */ /* 0x000f280000100800 */
[----:B------:R-:W4:Y:S01]  /*391e0*/  LDL R156, [R1+0x14] ;  /* 0x00001400019c7983 */ /* 0x000f220000100800 */
[----:B------:R-:W-:Y:S01]  /*391f0*/  SHF.L.U32 R152, R248, 0x10, RZ ;  /* 0x00000010f8987819 */ /* 0x000fe200000006ff */
[----:B------:R-:W-:Y:S01]  /*39200*/  FMUL.FTZ R147, R212, R147 ;  /* 0x00000093d4937220 */ /* 0x000fe20000410000 */
[----:B------:R-:W-:-:S02]  /*39210*/  IMAD.U32 R150, R247, 0x10000, RZ ;  /* 0x00010000f7967824 */ /* 0x000fc400078e00ff */
        /* <DEDUP_REMOVED lines=16> */
[----:B------:R-:W-:-:S03]  /*39320*/  IMAD.U32 R150, R251, 0x10000, RZ ;  /* 0x00010000fb967824 */ /* 0x000fc600078e00ff */
[----:B------:R-:W-:Y:S01]  /*39330*/  FMUL.FTZ R151, R212, R151 ;  /* 0x00000097d4977220 */ /* 0x000fe20000410000 */
[----:B------:R-:W-:Y:S01]  /*39340*/  IMAD.U32 R158, R36, 0x10000, RZ ;  /* 0x00010000249e7824 */ /* 0x000fe200078e00ff */
[----:B---3--:R-:W-:-:S05]  /*39350*/  SHF.L.U32 R152, R215, 0x10, RZ ;  /* 0x00000010d7987819 */ /* 0x008fca00000006ff */
[----:B------:R-:W-:Y:S01]  /*39360*/  FFMA.FTZ R183, R151, R150, R152 ;  /* 0x0000009697b77223 */ /* 0x000fe20000010098 */
[----:B------:R-:W-:Y:S01]  /*39370*/  FADD.FTZ R151, -R211, R160 ;  /* 0x000000a0d3977221 */ /* 0x000fe20000010100 */
[----:B------:R-:W-:-:S03]  /*39380*/  SHF.L.U32 R150, R68, 0x10, RZ ;  /* 0x0000001044967819 */ /* 0x000fc600000006ff */
[----:B------:R-:W-:-:S04]  /*39390*/  FMUL.FTZ R151, R212, R151 ;  /* 0x00000097d4977220 */ /* 0x000fc80000410000 */
[----:B------:R-:W-:Y:S01]  /*393a0*/  FFMA.FTZ R158, R151, R158, R150 ;  /* 0x0000009e979e7223 */ /* 0x000fe20000010096 */
[----:B------:R-:W-:Y:S01]  /*393b0*/  FADD.FTZ R151, -R211, R161 ;  /* 0x000000a1d3977221 */ /* 0x000fe20000010100 */
[----:B------:R-:W-:Y:S01]  /*393c0*/  SHF.L.U32 R152, R252, 0x10, RZ ;  /* 0x00000010fc987819 */ /* 0x000fe200000006ff */
[----:B--2---:R-:W-:Y:S02]  /*393d0*/  IMAD.U32 R150, R214, 0x10000, RZ ;  /* 0x00010000d6967824 */ /* 0x004fe400078e00ff */
        /* <DEDUP_REMOVED lines=8> */
[----:B----4-:R-:W-:Y:S01]  /*39460*/  SHF.L.U32 R152, R217, 0x10, RZ ;  /* 0x00000010d9987819 */ /* 0x010fe200000006ff */
        /* <DEDUP_REMOVED lines=8> */
[----:B------:R-:W-:-:S04]  /*394f0*/  FADD.FTZ R151, -R211, R165 ;  /* 0x000000a5d3977221 */ /* 0x000fc80000010100 */
[----:B------:R-:W-:Y:S01]  /*39500*/  FMUL.FTZ R151, R212, R151 ;  /* 0x00000097d4977220 */ /* 0x000fe20000410000 */
[----:B------:R-:W-:Y:S02]  /*39510*/  IMAD.U32 R162, R40, 0x10000, RZ ;  /* 0x0001000028a27824 */ /* 0x000fe400078e00ff */
[----:B------:R-:W-:Y:S01]  /*39520*/  IMAD.U32 R164, R48, 0x10000, RZ ;  /* 0x0001000030a47824 */ /* 0x000fe200078e00ff */
[----:B------:R-:W-:Y:S02]  /*39530*/  F2FP.BF16.F32.PACK_AB R131, R149, R131 ;  /* 0x000000839583723e */ /* 0x000fe400000010ff */
[----:B------:R-:W-:Y:S01]  /*39540*/  F2FP.BF16.F32.PACK_AB R129, R133, R129 ;  /* 0x000000818581723e */ /* 0x000fe200000010ff */
[----:B------:R-:W-:Y:S01]  /*39550*/  VIADD R133, R210, 0x40 ;  /* 0x00000040d2857836 */ /* 0x000fe20000000000 */
[----:B------:R-:W-:Y:S02]  /*39560*/  SHF.L.U32 R149, R51, 0x10, RZ ;  /* 0x0000001033957819 */ /* 0x000fe400000006ff */
[----:B------:R-:W-:Y:S01]  /*39570*/  F2FP.BF16.F32.PACK_AB R128, R132, R128 ;  /* 0x000000808480723e */ /* 0x000fe200000010ff */
[----:B------:R-:W-:Y:S01]  /*39580*/  IMAD.WIDE.U32 R132, R133, 0x10, R134 ;  /* 0x0000001085847825 */ /* 0x000fe200078e0086 */
[----:B------:R-:W-:-:S02]  /*39590*/  F2FP.BF16.F32.PACK_AB R130, R148, R130 ;  /* 0x000000829482723e */ /* 0x000fc400000010ff */
[----:B------:R-:W-:-:S03]  /*395a0*/  IADD3 R157, PT, PT, R210, 0xe0, RZ ;  /* 0x000000e0d29d7810 */ /* 0x000fc60007ffe0ff */
[----:B------:R0:W-:Y:S02]  /*395b0*/  STG.E.128 desc[UR6][R132.64], R128 ;  /* 0x0000008084007986 */ /* 0x0001e4000c101d06 */
[----:B0-----:R-:W-:Y:S02]  /*395c0*/  F2FP.BF16.F32.PACK_AB R131, R183, R181 ;  /* 0x000000b5b783723e */ /* 0x001fe400000010ff */
[----:B------:R-:W-:Y:S02]  /*395d0*/  F2FP.BF16.F32.PACK_AB R130, R179, R177 ;  /* 0x000000b1b382723e */ /* 0x000fe400000010ff */
[----:B------:R-:W-:Y:S02]  /*395e0*/  F2FP.BF16.F32.PACK_AB R129, R147, R146 ;  /* 0x000000929381723e */ /* 0x000fe400000010ff */
[----:B------:R-:W-:Y:S02]  /*395f0*/  F2FP.BF16.F32.PACK_AB R128, R145, R144 ;  /* 0x000000909180723e */ /* 0x000fe400000010ff */
[----:B------:R-:W-:-:S02]  /*39600*/  F2FP.BF16.F32.PACK_AB R133, R161, R160 ;  /* 0x000000a0a185723e */ /* 0x000fc400000010ff */
[----:B------:R-:W-:Y:S02]  /*39610*/  F2FP.BF16.F32.PACK_AB R132, R159, R158 ;  /* 0x0000009e9f84723e */ /* 0x000fe400000010ff */
        /* <DEDUP_REMOVED lines=69> */
[C---:B------:R-:W-:Y:S01]  /*39a70*/  IADD3 R153, PT, PT, R210.reuse, 0xa0, RZ ;  /* 0x000000a0d2997810 */ /* 0x040fe20007ffe0ff */
[----:B------:R-:W-:Y:S02]  /*39a80*/  VIADD R155, R210, 0x80 ;  /* 0x00000080d29b7836 */ /* 0x000fe40000000000 */
[----:B------:R-:W-:Y:S01]  /*39a90*/  FFMA.FTZ R178, R178, R149, R151 ;  /* 0x00000095b2b27223 */ /* 0x000fe20000010097 */
[C---:B------:R-:W-:Y:S01]  /*39aa0*/  IADD3 R149, PT, PT, R210.reuse, 0x60, RZ ;  /* 0x00000060d2957810 */ /* 0x040fe20007ffe0ff */
[----:B------:R-:W-:Y:S02]  /*39ab0*/  VIADD R151, R210, 0xc0 ;  /* 0x000000c0d2977836 */ /* 0x000fe40000000000 */
[----:B------:R-:W-:Y:S01]  /*39ac0*/  IMAD.WIDE.U32 R154, R155, 0x10, R134 ;  /* 0x000000109b9a7825 */ /* 0x000fe200078e0086 */
[----:B------:R-:W-:-:S03]  /*39ad0*/  F2FP.BF16.F32.PACK_AB R139, R139, R172 ;  /* 0x000000ac8b8b723e */ /* 0x000fc600000010ff */
[----:B------:R-:W-:Y:S01]  /*39ae0*/  IMAD.WIDE.U32 R148, R149, 0x10, R134 ;  /* 0x0000001095947825 */ /* 0x000fe200078e0086 */
[----:B------:R-:W-:-:S03]  /*39af0*/  F2FP.BF16.F32.PACK_AB R138, R138, R170 ;  /* 0x000000aa8a8a723e */ /* 0x000fc600000010ff */
[----:B------:R-:W-:Y:S01]  /*39b00*/  IMAD.WIDE.U32 R152, R153, 0x10, R134 ;  /* 0x0000001099987825 */ /* 0x000fe200078e0086 */
[----:B------:R-:W-:-:S03]  /*39b10*/  F2FP.BF16.F32.PACK_AB R137, R137, R165 ;  /* 0x000000a58989723e */ /* 0x000fc600000010ff */
[----:B------:R-:W-:Y:S01]  /*39b20*/  IMAD.WIDE.U32 R150, R151, 0x10, R134 ;  /* 0x0000001097967825 */ /* 0x000fe200078e0086 */
[----:B------:R-:W-:-:S03]  /*39b30*/  F2FP.BF16.F32.PACK_AB R136, R136, R162 ;  /* 0x000000a28888723e */ /* 0x000fc600000010ff */
[----:B------:R-:W-:Y:S01]  /*39b40*/  IMAD.WIDE.U32 R156, R157, 0x10, R134 ;  /* 0x000000109d9c7825 */ /* 0x000fe200078e0086 */
[----:B------:R-:W-:Y:S02]  /*39b50*/  F2FP.BF16.F32.PACK_AB R135, R191, R189 ;  /* 0x000000bdbf87723e */ /* 0x000fe400000010ff */
        /* <DEDUP_REMOVED lines=8> */
[----:B------:R-:W-:Y:S02]  /*39be0*/  F2FP.BF16.F32.PACK_AB R145, R171, R167 ;  /* 0x000000a7ab91723e */ /* 0x000fe400000010ff */
[----:B------:R-:W-:Y:S01]  /*39bf0*/  F2FP.BF16.F32.PACK_AB R144, R169, R164 ;  /* 0x000000a4a990723e */ /* 0x000fe200000010ff */
[----:B------:R1:W-:Y:S04]  /*39c00*/  STG.E.128 desc[UR6][R154.64], R132 ;  /* 0x000000849a007986 */ /* 0x0003e8000c101d06 */
[----:B------:R1:W-:Y:S04]  /*39c10*/  STG.E.128 desc[UR6][R152.64], R136 ;  /* 0x0000008898007986 */ /* 0x0003e8000c101d06 */
[----:B------:R1:W-:Y:S04]  /*39c20*/  STG.E.128 desc[UR6][R150.64], R140 ;  /* 0x0000008c96007986 */ /* 0x0003e8000c101d06 */
[----:B------:R1:W-:Y:S02]  /*39c30*/  STG.E.128 desc[UR6][R156.64], R144 ;  /* 0x000000909c007986 */ /* 0x0003e4000c101d06 */
.L_x_28325:
[----:B------:R-:W-:Y:S05]  /*39c40*/  BSYNC.RECONVERGENT B0 ;  /* 0x0000000000007941 */ /* 0x000fea0003800200 */
.L_x_28324:
[----:B-1----:R-:W1:Y:S02]  /*39c50*/  LDC.64 R128, c[0x0][0x380] ;  /* 0x0000e000ff807b82 */ /* 0x002e640000000a00 */
[----:B-1----:R-:W-:-:S05]  /*39c60*/  IMAD R2, R128, 0x4, R2 ;  /* 0x0000000480027824 */ /* 0x002fca00078e0202 */
[----:B------:R-:W-:-:S13]  /*39c70*/  ISETP.GE.AND P0, PT, R2, R129, PT ;  /* 0x000000810200720c */ /* 0x000fda0003f06270 */
[----:B------:R-:W-:Y:S05]  /*39c80*/  @!P0 BRA `(.L_x_28326) ;  /* 0xfffffc7000ec8947 */ /* 0x000fea000383ffff */
[----:B------:R-:W-:Y:S05]  /*39c90*/  EXIT ;  /* 0x000000000000794d */ /* 0x000fea0003800000 */
.L_x_28323:
        /* <DEDUP_REMOVED lines=8> */
.L_x_28328:
[----:B------:R-:W-:Y:S05]  /*39d20*/  BSYNC B0 ;  /* 0x0000000000007941 */ /* 0x000fea0003800000 */
.L_x_28327:
        /* <DEDUP_REMOVED lines=8> */
.L_x_28329:
[----:B------:R-:W-:Y:S02]  /*39db0*/  IMAD.MOV.U32 R214, RZ, RZ, 0x4 ;  /* 0x00000004ffd67424 */ /* 0x000fe400078e00ff */
[----:B------:R-:W-:Y:S01]  /*39dc0*/  FADD.FTZ R210, R210, R211 ;  /* 0x000000d3d2d27221 */ /* 0x000fe20000010000 */
[----:B------:R-:W-:-:S04]  /*39dd0*/  MOV R211, 0xffffffff ;  /* 0xffffffff00d37802 */ /* 0x000fc80000000f00 */
[----:B------:R-:W-:-:S07]  /*39de0*/  MOV R218, R210 ;  /* 0x000000d200da7202 */ /* 0x000fce0000000f00 */
[----:B------:R-:W-:Y:S05]  /*39df0*/  WARPSYNC.COLLECTIVE R211, `(.L_x_28330) ;  /* 0x00000000d3087348 */ /* 0x000fea0003c00000 */
[----:B------:R0:W1:Y:S02]  /*39e00*/  SHFL.BFLY P1, R211, R218, R214, R212 ;  /* 0x0c0000d6dad37389 */ /* 0x00006400000200d4 */
[----:B01----:R-:W-:Y:S05]  /*39e10*/  ENDCOLLECTIVE ;  /* 0x000000000000791b */ /* 0x003fea0003800000 */
.L_x_28330:
[----:B------:R-:W-:Y:S02]  /*39e20*/  HFMA2 R214, -RZ, RZ, 0, 4.76837158203125e-07 ;  /* 0x00000008ffd67431 */ /* 0x000fe400000001ff */
[----:B------:R-:W-:Y:S01]  /*39e30*/  FADD.FTZ R210, R210, R211 ;  /* 0x000000d3d2d27221 */ /* 0x000fe20000010000 */
[----:B------:R-:W-:-:S03]  /*39e40*/  IMAD.MOV.U32 R211, RZ, RZ, -0x1 ;  /* 0xffffffffffd37424 */ /* 0x000fc600078e00ff */
[----:B------:R-:W-:-:S07]  /*39e50*/  IMAD.MOV.U32 R218, RZ, RZ, R210 ;  /* 0x000000ffffda7224 */ /* 0x000fce00078e00d2 */
[----:B------:R-:W-:Y:S05]  /*39e60*/  WARPSYNC.COLLECTIVE R211, `(.L_x_28331) ;  /* 0x00000000d3087348 */ /* 0x000fea0003c00000 */
[----:B------:R0:W1:Y:S02]  /*39e70*/  SHFL.BFLY P1, R211, R218, R214, R212 ;  /* 0x0c0000d6dad37389 */ /* 0x00006400000200d4 */
[----:B01----:R-:W-:Y:S05]  /*39e80*/  ENDCOLLECTIVE ;  /* 0x000000000000791b */ /* 0x003fea0003800000 */
.L_x_28331:
[----:B------:R-:W-:Y:S02]  /*39e90*/  IMAD.MOV.U32 R214, RZ, RZ, 0x10 ;  /* 0x00000010ffd67424 */ /* 0x000fe400078e00ff */
[----:B------:R-:W-:Y:S01]  /*39ea0*/  FADD.FTZ R210, R210, R211 ;  /* 0x000000d3d2d27221 */ /* 0x000fe20000010000 */
[----:B------:R-:W-:-:S04]  /*39eb0*/  MOV R211, 0xffffffff ;  /* 0xffffffff00d37802 */ /* 0x000fc80000000f00 */
[----:B------:R-:W-:-:S07]  /*39ec0*/  MOV R218, R210 ;  /* 0x000000d200da7202 */ /* 0x000fce0000000f00 */
[----:B------:R-:W-:Y:S05]  /*39ed0*/  WARPSYNC.COLLECTIVE R211, `(.L_x_28332) ;  /* 0x00000000d3087348 */ /* 0x000fea0003c00000 */
[----:B------:R0:W1:Y:S02]  /*39ee0*/  SHFL.BFLY P1, R211, R218, R214, R212 ;  /* 0x0c0000d6dad37389 */ /* 0x00006400000200d4 */
[----:B01----:R-:W-:Y:S05]  /*39ef0*/  ENDCOLLECTIVE ;  /* 0x000000000000791b */ /* 0x003fea0003800000 */
.L_x_28332:
        /* <DEDUP_REMOVED lines=138> */
.L_x_28333:
[----:B------:R-:W-:Y:S02]  /*3a7a0*/  HFMA2 R214, -RZ, RZ, 0, 1.1920928955078125e-07 ;  /* 0x00000002ffd67431 */ /* 0x000fe400000001ff */
[----:B------:R-:W-:Y:S01]  /*3a7b0*/  FADD.FTZ R215, R215, R211 ;  /* 0x000000d3d7d77221 */ /* 0x000fe20000010000 */
[----:B------:R-:W-:-:S03]  /*3a7c0*/  IMAD.MOV.U32 R211, RZ, RZ, -0x1 ;  /* 0xffffffffffd37424 */ /* 0x000fc600078e00ff */
[----:B------:R-:W-:-:S07]  /*3a7d0*/  IMAD.MOV.U32 R218, RZ, RZ, R215 ;  /* 0x000000ffffda7224 */ /* 0x000fce00078e00d7 */
[----:B------:R-:W-:Y:S05]  /*3a7e0*/  WARPSYNC.COLLECTIVE R211, `(.L_x_28334) ;  /* 0x00000000d3087348 */ /* 0x000fea0003c00000 */
[----:B------:R0:W1:Y:S02]  /*3a7f0*/  SHFL.BFLY P1, R211, R218, R214, R212 ;  /* 0x0c0000d6dad37389 */ /* 0x00006400000200d4 */
[----:B01----:R-:W-:Y:S05]  /*3a800*/  ENDCOLLECTIVE ;  /* 0x000000000000791b */ /* 0x003fea0003800000 */
.L_x_28334:
[----:B------:R-:W-:Y:S02]  /*3a810*/  IMAD.MOV.U32 R214, RZ, RZ, 0x4 ;  /* 0x00000004ffd67424 */ /* 0x000fe400078e00ff */
[----:B------:R-:W-:Y:S01]  /*3a820*/  FADD.FTZ R215, R215, R211 ;  /* 0x000000d3d7d77221 */ /* 0x000fe20000010000 */
[----:B------:R-:W-:-:S04]  /*3a830*/  MOV R211, 0xffffffff ;  /* 0xffffffff00d37802 */ /* 0x000fc80000000f00 */
[----:B------:R-:W-:-:S07]  /*3a840*/  MOV R218, R215 ;  /* 0x000000d700da7202 */ /* 0x000fce0000000f00 */
[----:B------:R-:W-:Y:S05]  /*3a850*/  WARPSYNC.COLLECTIVE R211, `(.L_x_28335) ;  /* 0x00000000d3087348 */ /* 0x000fea0003c00000 */
[----:B------:R0:W1:Y:S02]  /*3a860*/  SHFL.BFLY P1, R211, R218, R214, R212 ;  /* 0x0c0000d6dad37389 */ /* 0x00006400000200d4 */
[----:B01----:R-:W-:Y:S05]  /*3a870*/  ENDCOLLECTIVE ;  /* 0x000000000000791b */ /* 0x003fea0003800000 */
.L_x_28335:
[----:B------:R-:W-:Y:S02]  /*3a880*/  HFMA2 R214, -RZ, RZ, 0, 4.76837158203125e-07 ;  /* 0x00000008ffd67431 */ /* 0x000fe400000001ff */
[----:B------:R-:W-:Y:S01]  /*3a890*/  FADD.FTZ R215, R215, R211 ;  /* 0x000000d3d7d77221 */ /* 0x000fe20000010000 */
[----:B------:R-:W-:-:S03]  /*3a8a0*/  IMAD.MOV.U32 R211, RZ, RZ, -0x1 ;  /* 0xffffffffffd37424 */ /* 0x000fc600078e00ff */
[----:B------:R-:W-:-:S07]  /*3a8b0*/  IMAD.MOV.U32 R218, RZ, RZ, R215 ;  /* 0x000000ffffda7224 */ /* 0x000fce00078e00d7 */
[----:B------:R-:W-:Y:S05]  /*3a8c0*/  WARPSYNC.COLLECTIVE R211, `(.L_x_28336) ;  /* 0x00000000d3087348 */ /* 0x000fea0003c00000 */
[----:B------:R0:W1:Y:S02]  /*3a8d0*/  SHFL.BFLY P1, R211, R218, R214, R212 ;  /* 0x0c0000d6dad37389 */ /* 0x00006400000200d4 */
[----:B01----:R-:W-:Y:S05]  /*3a8e0*/  ENDCOLLECTIVE ;  /* 0x000000000000791b */ /* 0x003fea0003800000 */
.L_x_28336:
[----:B------:R-:W-:Y:S02]  /*3a8f0*/  IMAD.MOV.U32 R214, RZ, RZ, 0x10 ;  /* 0x00000010ffd67424 */ /* 0x000fe400078e00ff */
[----:B------:R-:W-:Y:S01]  /*3a900*/  FADD.FTZ R215, R215, R211 ;  /* 0x000000d3d7d77221 */ /* 0x000fe20000010000 */
[----:B------:R-:W-:-:S04]  /*3a910*/  MOV R211, 0xffffffff ;  /* 0xffffffff00d37802 */ /* 0x000fc80000000f00 */
[----:B------:R-:W-:-:S07]  /*3a920*/  MOV R218, R215 ;  /* 0x000000d700da7202 */ /* 0x000fce0000000f00 */
[----:B------:R-:W-:Y:S05]  /*3a930*/  WARPSYNC.COLLECTIVE R211, `(.L_x_28337) ;  /* 0x00000000d3087348 */ /* 0x000fea0003c00000 */
[----:B------:R0:W1:Y:S02]  /*3a940*/  SHFL.BFLY P1, R211, R218, R214, R212 ;  /* 0x0c0000d6dad37389 */ /* 0x00006400000200d4 */
[----:B01----:R-:W-:Y:S05]  /*3a950*/  ENDCOLLECTIVE ;  /* 0x000000000000791b */ /* 0x003fea0003800000 */
.L_x_28337:
[----:B------:R-:W-:Y:S05]  /*3a960*/  BRA `(.L_x_28338) ;  /* 0xffffffd400ec7947 */ /* 0x000fea000383ffff */
.L_x_28339:
        /* <DEDUP_REMOVED lines=9> */
.L_x_71483:


//--------------------- .text._ZN10layer_norm13ln_fwd_kernelINS_13Kernel_traitsIf13__nv_bfloat16fS2_fjLj2048ELj1ELj4ELj1ELj16ENS_18Kernel_traits_baseILj2048EfS2_fS2_fjLj128EEEEELb0ELb0ELb0ELb0EEEvNS_9FwdParamsE --------------------------
	.section	.text._ZN10layer_norm13ln_fwd_kernelINS_13Kernel_traitsIf13__nv_bfloat16fS2_fjLj2048ELj1ELj4ELj1ELj16ENS_18Kernel_traits_baseILj2048EfS2_fS2_fjLj128EEEEELb0ELb0ELb0ELb0EEEvNS_9FwdParamsE,"ax",@progbits
	.align	128
        .global         _ZN10layer_norm13ln_fwd_kernelINS_13Kernel_traitsIf13__nv_bfloat16fS2_fjLj2048ELj1ELj4ELj1ELj16ENS_18Kernel_traits_baseILj2048EfS2_fS2_fjLj128EEEEELb0ELb0ELb0ELb0EEEvNS_9FwdParamsE
        .type           _ZN10layer_norm13ln_fwd_kernelINS_13Kernel_traitsIf13__nv_bfloat16fS2_fjLj2048ELj1ELj4ELj1ELj16ENS_18Kernel_traits_baseILj2048EfS2_fS2_fjLj128EEEEELb0ELb0ELb0ELb0EEEvNS_9FwdParamsE,@function
        .size           _ZN10layer_norm13ln_fwd_kernelINS_13Kernel_traitsIf13__nv_bfloat16fS2_fjLj2048ELj1ELj4ELj1ELj16ENS_18Kernel_traits_baseILj2048EfS2_fS2_fjLj128EEEEELb0ELb0ELb0ELb0EEEvNS_9FwdParamsE,(.L_x_71484 - _ZN10layer_norm13ln_fwd_kernelINS_13Kernel_traitsIf13__nv_bfloat16fS2_fjLj2048ELj1ELj4ELj1ELj16ENS_18Kernel_traits_baseILj2048EfS2_fS2_fjLj128EEEEELb0ELb0ELb0ELb0EEEvNS_9FwdParamsE)
        .other          _ZN10layer_norm13ln_fwd_kernelINS_13Kernel_traitsIf13__nv_bfloat16fS2_fjLj2048ELj1ELj4ELj1ELj16ENS_18Kernel_traits_baseILj2048EfS2_fS2_fjLj128EEEEELb0ELb0ELb0ELb0EEEvNS_9FwdParamsE,@"STO_CUDA_ENTRY STV_DEFAULT"
_ZN10layer_norm13ln_fwd_kernelINS_13Kernel_traitsIf13__nv_bfloat16fS2_fjLj2048ELj1ELj4ELj1ELj16ENS_18Kernel_traits_baseILj2048EfS2_fS2_fjLj128EEEEELb0ELb0ELb0ELb0EEEvNS_9FwdParamsE:
.text._ZN10layer_norm13ln_fwd_kernelINS_13Kernel_traitsIf13__nv_bfloat16fS2_fjLj2048ELj1ELj4ELj1ELj16ENS_18Kernel_traits_baseILj2048EfS2_fS2_fjLj128EEEEELb0ELb0ELb0ELb0EEEvNS_9FwdParamsE:
        /* <DEDUP_REMOVED lines=100> */
.L_x_28341:
        /* <DEDUP_REMOVED lines=20> */
[----:B------:R-:W5:Y:S01]  /*0780*/  @P5 LDG.E.128 R20, desc[UR6][R14.64] ;  /* 0x000000060e145981 */ /* 0x000f62000c1e1d00 */
[C---:B--2---:R-:W-:Y:S01]  /*0790*/  @P4 IMAD.WIDE.U32 R16, R141.reuse, 0x20, R16 ;  /* 0x000000208d104825 */ /* 0x044fe200078e0010 */
[----:B------:R-:W-:Y:S02]  /*07a0*/  @P4 IADD3 R141, PT, PT, R141, 0x20, RZ ;  /* 0x000000208d8d4810 */ /* 0x000fe40007ffe0ff */
[----:B------:R-:W-:Y:S01]  /*07b0*/  CS2R R114, SRZ ;  /* 0x0000000000727805 */ /* 0x000fe2000001ff00 */
[----:B------:R-:W5:Y:S02]  /*07c0*/  @P5 LDG.E.128 R24, desc[UR6][R14.64+0x10] ;  /* 0x000010060e185981 */ /* 0x000f64000c1e1d00 */
[----:B------:R-:W2:Y:S01]  /*07d0*/  @P0 LDC.64 R32, c[0x0][0x3d0] ;  /* 0x0000f400ff200b82 */ /* 0x000ea20000000a00 */
[C---:B---3--:R-:W-:Y:S01]  /*07e0*/  @P3 IMAD.WIDE.U32 R18, R141.reuse, 0x20, R18 ;  /* 0x000000208d123825 */ /* 0x048fe200078e0012 */
[----:B------:R-:W-:Y:S01]  /*07f0*/  @P3 IADD3 R141, PT, PT, R141, 0x20, RZ ;  /* 0x000000208d8d3810 */ /* 0x000fe20007ffe0ff */
[----:B------:R-:W5:Y:S01]  /*0800*/  @P4 LDG.E.128 R36, desc[UR6][R16.64] ;  /* 0x0000000610244981 */ /* 0x000f62000c1e1d00 */
[----:B------:R-:W-:-:S02]  /*0810*/  CS2R R112, SRZ ;  /* 0x0000000000707805 */ /* 0x000fc4000001ff00 */
[----:B------:R-:W-:Y:S02]  /*0820*/  CS2R R110, SRZ ;  /* 0x00000000006e7805 */ /* 0x000fe4000001ff00 */
[----:B------:R-:W-:Y:S01]  /*0830*/  CS2R R108, SRZ ;  /* 0x00000000006c7805 */ /* 0x000fe2000001ff00 */
[----:B------:R-:W5:Y:S01]  /*0840*/  @P4 LDG.E.128 R40, desc[UR6][R16.64+0x10] ;  /* 0x0000100610284981 */ /* 0x000f62000c1e1d00 */
[----:B------:R-:W4:Y:S01]  /*0850*/  @P6 LDC.64 R34, c[0x0][0x3d0] ;  /* 0x0000f400ff226b82 */ /* 0x000f220000000a00 */
[C---:B0-----:R-:W-:Y:S01]  /*0860*/  @P2 IMAD.WIDE.U32 R28, R141.reuse, 0x20, R28 ;  /* 0x000000208d1c2825 */ /* 0x041fe200078e001c */
[----:B------:R-:W-:Y:S01]  /*0870*/  @P2 IADD3 R141, PT, PT, R141, 0x20, RZ ;  /* 0x000000208d8d2810 */ /* 0x000fe20007ffe0ff */
[----:B------:R-:W5:Y:S01]  /*0880*/  @P3 LDG.E.128 R52, desc[UR6][R18.64] ;  /* 0x0000000612343981 */ /* 0x000f62000c1e1d00 */
[----:B------:R-:W-:Y:S02]  /*0890*/  CS2R R98, SRZ ;  /* 0x0000000000627805 */ /* 0x000fe4000001ff00 */
[----:B------:R-:W-:-:S02]  /*08a0*/  CS2R R96, SRZ ;  /* 0x0000000000607805 */ /* 0x000fc4000001ff00 */
[----:B------:R-:W-:Y:S01]  /*08b0*/  CS2R R94, SRZ ;  /* 0x00000000005e7805 */ /* 0x000fe2000001ff00 */
[----:B------:R-:W5:Y:S01]  /*08c0*/  @P3 LDG.E.128 R56, desc[UR6][R18.64+0x10] ;  /* 0x0000100612383981 */ /* 0x000f62000c1e1d00 */
[C---:B-1----:R-:W-:Y:S01]  /*08d0*/  @P1 IMAD.WIDE.U32 R30, R141.reuse, 0x20, R30 ;  /* 0x000000208d1e1825 */ /* 0x042fe200078e001e */
[----:B------:R-:W-:Y:S02]  /*08e0*/  @P1 IADD3 R141, PT, PT, R141, 0x20, RZ ;  /* 0x000000208d8d1810 */ /* 0x000fe40007ffe0ff */
[----:B------:R-:W-:Y:S01]  /*08f0*/  CS2R R92, SRZ ;  /* 0x00000000005c7805 */ /* 0x000fe2000001ff00 */
[----:B------:R-:W5:Y:S01]  /*0900*/  @P2 LDG.E.128 R68, desc[UR6][R28.64] ;  /* 0x000000061c442981 */ /* 0x000f62000c1e1d00 */
[----:B------:R-:W-:Y:S02]  /*0910*/  CS2R R82, SRZ ;  /* 0x0000000000527805 */ /* 0x000fe4000001ff00 */
[----:B------:R-:W-:Y:S02]  /*0920*/  CS2R R80, SRZ ;  /* 0x0000000000507805 */ /* 0x000fe4000001ff00 */
[----:B------:R-:W-:Y:S01]  /*0930*/  CS2R R78, SRZ ;  /* 0x00000000004e7805 */ /* 0x000fe2000001ff00 */
[----:B------:R-:W5:Y:S01]  /*0940*/  @P2 LDG.E.128 R72, desc[UR6][R28.64+0x10] ;  /* 0x000010061c482981 */ /* 0x000f62000c1e1d00 */
[C---:B--2---:R-:W-:Y:S01]  /*0950*/  @P0 IMAD.WIDE.U32 R32, R141.reuse, 0x20, R32 ;  /* 0x000000208d200825 */ /* 0x044fe200078e0020 */
[----:B------:R-:W-:-:S02]  /*0960*/  @P0 IADD3 R141, PT, PT, R141, 0x20, RZ ;  /* 0x000000208d8d0810 */ /* 0x000fc40007ffe0ff */
[----:B------:R-:W-:Y:S01]  /*0970*/  CS2R R76, SRZ ;  /* 0x00000000004c7805 */ /* 0x000fe2000001ff00 */
[----:B------:R-:W5:Y:S01]  /*0980*/  @P1 LDG.E.128 R84, desc[UR6][R30.64] ;  /* 0x000000061e541981 */ /* 0x000f62000c1e1d00 */
[----:B------:R-:W-:Y:S02]  /*0990*/  CS2R R66, SRZ ;  /* 0x0000000000427805 */ /* 0x000fe4000001ff00 */
[----:B------:R-:W-:Y:S02]  /*09a0*/  CS2R R64, SRZ ;  /* 0x0000000000407805 */ /* 0x000fe4000001ff00 */
[----:B------:R-:W-:Y:S01]  /*09b0*/  CS2R R62, SRZ ;  /* 0x00000000003e7805 */ /* 0x000fe2000001ff00 */
[----:B------:R0:W5:Y:S01]  /*09c0*/  @P1 LDG.E.128 R88, desc[UR6][R30.64+0x10] ;  /* 0x000010061e581981 */ /* 0x000162000c1e1d00 */
[----:B----4-:R-:W-:Y:S01]  /*09d0*/  @P6 IMAD.WIDE.U32 R12, R141, 0x20, R34 ;  /* 0x000000208d0c6825 */ /* 0x010fe200078e0022 */
[----:B------:R-:W-:Y:S02]  /*09e0*/  CS2R R60, SRZ ;  /* 0x00000000003c7805 */ /* 0x000fe4000001ff00 */
[----:B------:R-:W-:Y:S01]  /*09f0*/  CS2R R50, SRZ ;  /* 0x0000000000327805 */ /* 0x000fe2000001ff00 */
[----:B------:R-:W5:Y:S01]  /*0a00*/  @P0 LDG.E.128 R100, desc[UR6][R32.64] ;  /* 0x0000000620640981 */ /* 0x000f62000c1e1d00 */
[----:B------:R-:W-:-:S02]  /*0a10*/  CS2R R48, SRZ ;  /* 0x0000000000307805 */ /* 0x000fc4000001ff00 */
[----:B------:R-:W-:Y:S02]  /*0a20*/  CS2R R46, SRZ ;  /* 0x00000000002e7805 */ /* 0x000fe4000001ff00 */
[----:B------:R-:W-:Y:S01]  /*0a30*/  CS2R R44, SRZ ;  /* 0x00000000002c7805 */ /* 0x000fe2000001ff00 */
[----:B------:R1:W5:Y:S01]  /*0a40*/  @P0 LDG.E.128 R104, desc[UR6][R32.64+0x10] ;  /* 0x0000100620680981 */ /* 0x000362000c1e1d00 */
[----:B------:R-:W-:Y:S02]  /*0a50*/  CS2R R34, SRZ ;  /* 0x0000000000227805 */ /* 0x000fe4000001ff00 */
[----:B0-----:R-:W-:Y:S02]  /*0a60*/  CS2R R30, SRZ ;  /* 0x00000000001e7805 */ /* 0x001fe4000001ff00 */
[----:B------:R-:W-:Y:S01]  /*0a70*/  CS2R R28, SRZ ;  /* 0x00000000001c7805 */ /* 0x000fe2000001ff00 */
[----:B------:R-:W5:Y:S01]  /*0a80*/  @P6 LDG.E.128 R116, desc[UR6][R12.64] ;  /* 0x000000060c746981 */ /* 0x000f62000c1e1d00 */
[----:B------:R-:W-:-:S02]  /*0a90*/  CS2R R18, SRZ ;  /* 0x0000000000127805 */ /* 0x000fc4000001ff00 */
[----:B------:R-:W-:Y:S02]  /*0aa0*/  CS2R R16, SRZ ;  /* 0x0000000000107805 */ /* 0x000fe4000001ff00 */
[----:B------:R-:W-:Y:S01]  /*0ab0*/  CS2R R14, SRZ ;  /* 0x00000000000e7805 */ /* 0x000fe2000001ff00 */
[----:B------:R0:W5:Y:S01]  /*0ac0*/  @P6 LDG.E.128 R120, desc[UR6][R12.64+0x10] ;  /* 0x000010060c786981 */ /* 0x000162000c1e1d00 */
[----:B------:R-:W-:Y:S02]  /*0ad0*/  @P6 CS2R R130, SRZ ;  /* 0x0000000000826805 */ /* 0x000fe4000001ff00 */
[----:B-1----:R-:W-:Y:S02]  /*0ae0*/  CS2R R32, SRZ ;  /* 0x0000000000207805 */ /* 0x002fe4000001ff00 */
[----:B------:R-:W-:Y:S02]  /*0af0*/  @P6 CS2R R128, SRZ ;  /* 0x0000000000806805 */ /* 0x000fe4000001ff00 */
[----:B------:R-:W-:-:S02]  /*0b00*/  @P6 CS2R R126, SRZ ;  /* 0x00000000007e6805 */ /* 0x000fc4000001ff00 */
[----:B------:R-:W-:Y:S02]  /*0b10*/  @P6 CS2R R124, SRZ ;  /* 0x00000000007c6805 */ /* 0x000fe4000001ff00 */
[----:B0-----:R-:W-:-:S07]  /*0b20*/  CS2R R12, SRZ ;  /* 0x00000000000c7805 */ /* 0x001fce000001ff00 */
.L_x_28342:
[----:B------:R-:W-:Y:S05]  /*0b30*/  BSYNC.RECONVERGENT B0 ;  /* 0x0000000000007941 */ /* 0x000fea0003800200 */
.L_x_28340:
        /* <DEDUP_REMOVED lines=8> */
[----:B-1----:R-:W-:-:S04]  /*0bc0*/  ISETP.NE.U32.AND P5, PT, RZ, UR4, PT ;  /* 0x00000004ff007c0c */ /* 0x002fc8000bfa5070 */
[----:B0-234-:R-:W-:-:S13]  /*0bd0*/  ISETP.NE.AND.EX P5, PT, RZ, UR5, PT, P5 ;  /* 0x00000005ff007c0c */ /* 0x01dfda000bfa5350 */
.L_x_28392:
[----:B------:R-:W0:Y:S02]  /*0be0*/  @P5 LDC.64 R200, c[0x0][0x3e0] ;  /* 0x0000f800ffc85b82 */ /* 0x000e240000000a00 */
[----:B0-----:R-:W-:-:S06]  /*0bf0*/  @P5 IMAD.WIDE R200, R3, 0x2, R200 ;  /* 0x0000000203c85825 */ /* 0x001fcc00078e02c8 */
[----:B------:R-:W2:Y:S01]  /*0c00*/  @P5 LDG.E.U16 R200, desc[UR6][R200.64] ;  /* 0x00000006c8c85981 */ /* 0x000ea2000c1e1500 */
[----:B------:R-:W-:Y:S01]  /*0c10*/  IMAD R0, R3, UR12, RZ ;  /* 0x0000000c03007c24 */ /* 0x000fe2000f8e02ff */
[----:B------:R-:W-:Y:S01]  /*0c20*/  ISETP.GE.U32.AND P4, PT, R196, 0x20, PT ;  /* 0x00000020c400780c */ /* 0x000fe20003f86070 */
[----:B------:R-:W-:Y:S03]  /*0c30*/  BSSY.RECONVERGENT B0, `(.L_x_28343) ;  /* 0x0000040000007945 */ /* 0x000fe60003800200 */
[----:B------:R-:W-:-:S04]  /*0c40*/  SHF.R.S32.HI R203, RZ, 0x1f, R0 ;  /* 0x0000001fffcb7819 */ /* 0x000fc80000011400 */
[----:B------:R-:W-:Y:S01]  /*0c50*/  LEA.HI R2, R203, R0, RZ, 0x3 ;  /* 0x00000000cb027211 */ /* 0x000fe200078f18ff */
[----:B------:R-:W-:-:S03]  /*0c60*/  HFMA2 R0, -RZ, RZ, 1.875, 0 ;  /* 0x3f800000ff007431 */ /* 0x000fc600000001ff */
[----:B------:R-:W-:-:S04]  /*0c70*/  LEA.HI.SX32 R2, R2, R197, 0x1d ;  /* 0x000000c502027211 */ /* 0x000fc800078feaff */
[----:B------:R-:W-:Y:S02]  /*0c80*/  MOV R198, R2 ;  /* 0x0000000200c67202 */ /* 0x000fe40000000f00 */
[----:B--2---:R-:W-:Y:S01]  /*0c90*/  @P5 SHF.L.U32 R0, R200, 0x10, RZ ;  /* 0x00000010c8005819 */ /* 0x004fe200000006ff */
        /* <DEDUP_REMOVED lines=32> */
.L_x_28345:
[----:B-----5:R-:W-:Y:S02]  /*0ea0*/  PRMT R184, R200, 0x7632, R184 ;  /* 0x00007632c8b87816 */ /* 0x020fe400000000b8 */
[----:B------:R-:W-:Y:S02]  /*0eb0*/  PRMT R186, R201, 0x7632, R186 ;  /* 0x00007632c9ba7816 */ /* 0x000fe400000000ba */
[----:B------:R-:W-:Y:S02]  /*0ec0*/  PRMT R188, R202, 0x7632, R188 ;  /* 0x00007632cabc7816 */ /* 0x000fe400000000bc */
[----:B------:R-:W-:Y:S02]  /*0ed0*/  PRMT R190, R203, 0x7632, R190 ;  /* 0x00007632cbbe7816 */ /* 0x000fe400000000be */
[----:B------:R-:W-:Y:S02]  /*0ee0*/  SHF.L.U32 R185, R200, 0x10, RZ ;  /* 0x00000010c8b97819 */ /* 0x000fe400000006ff */
[----:B------:R-:W-:-:S02]  /*0ef0*/  SHF.L.U32 R187, R184, 0x10, RZ ;  /* 0x00000010b8bb7819 */ /* 0x000fc400000006ff */
[----:B------:R-:W-:Y:S01]  /*0f00*/  SHF.L.U32 R191, R202, 0x10, RZ ;  /* 0x00000010cabf7819 */ /* 0x000fe200000006ff */
[-C--:B------:R-:W-:Y:S01]  /*0f10*/  FMUL.FTZ R184, R185, R0.reuse ;  /* 0x00000000b9b87220 */ /* 0x080fe20000410000 */
        /* <DEDUP_REMOVED lines=12> */
.L_x_28346:
[----:B------:R-:W0:Y:S01]  /*0fe0*/  LDC.64 R200, c[0x0][0x3a8] ;  /* 0x0000ea00ffc87b82 */ /* 0x000e220000000a00 */
[C---:B------:R-:W-:Y:S01]  /*0ff0*/  IADD3 R198, PT, PT, R2.reuse, 0x20, RZ ;  /* 0x0000002002c67810 */ /* 0x040fe20007ffe0ff */
[----:B0-----:R-:W-:-:S05]  /*1000*/  IMAD.WIDE.U32 R200, R2, 0x20, R200 ;  /* 0x0000002002c87825 */ /* 0x001fca00078e00c8 */
[----:B------:R0:W-:Y:S04]  /*1010*/  STG.E.128 desc[UR6][R200.64], R184 ;  /* 0x000000b8c8007986 */ /* 0x0001e8000c101d06 */
[----:B------:R0:W-:Y:S02]  /*1020*/  STG.E.128 desc[UR6][R200.64+0x10], R188 ;  /* 0x000010bcc8007986 */ /* 0x0001e4000c101d06 */
.L_x_28344:
[----:B------:R-:W-:Y:S05]  /*1030*/  BSYNC.RECONVERGENT B0 ;  /* 0x0000000000007941 */ /* 0x000fea0003800200 */
.L_x_28343:
        /* <DEDUP_REMOVED lines=11> */
[----:B------:R-:W1:Y:S02]  /*10f0*/  LDC.64 R204, c[0x0][0x3a0] ;  /* 0x0000e800ffcc7b82 */ /* 0x000e640000000a00 */
[----:B-1----:R-:W-:-:S05]  /*1100*/  IMAD.WIDE.U32 R204, R198, 0x20, R204 ;  /* 0x00000020c6cc7825 */ /* 0x002fca00078e00cc */
[----:B0-----:R-:W2:Y:S04]  /*1110*/  LDG.E.128 R200, desc[UR6][R204.64] ;  /* 0x00000006ccc87981 */ /* 0x001ea8000c1e1d00 */
        /* <DEDUP_REMOVED lines=22> */
.L_x_28349:
[C---:B-----5:R-:W-:Y:S02]  /*1280*/  PRMT R192, R180.reuse, 0x7632, R192 ;  /* 0x00007632b4c07816 */ /* 0x060fe400000000c0 */
[----:B------:R-:W-:Y:S02]  /*1290*/  SHF.L.U32 R193, R180, 0x10, RZ ;  /* 0x00000010b4c17819 */ /* 0x000fe400000006ff */
[C---:B------:R-:W-:Y:S02]  /*12a0*/  PRMT R194, R182.reuse, 0x7632, R194 ;  /* 0x00007632b6c27816 */ /* 0x040fe400000000c2 */
[----:B0-----:R-:W-:Y:S02]  /*12b0*/  SHF.L.U32 R201, R182, 0x10, RZ ;  /* 0x00000010b6c97819 */ /* 0x001fe400000006ff */
        /* <DEDUP_REMOVED lines=16> */
.L_x_28350:
[----:B------:R-:W0:Y:S02]  /*13c0*/  LDC.64 R200, c[0x0][0x3a8] ;  /* 0x0000ea00ffc87b82 */ /* 0x000e240000000a00 */
[C---:B0-----:R-:W-:Y:S01]  /*13d0*/  IMAD.WIDE.U32 R200, R198.reuse, 0x20, R200 ;  /* 0x00000020c6c87825 */ /* 0x041fe200078e00c8 */
[----:B------:R-:W-:-:S04]  /*13e0*/  IADD3 R198, PT, PT, R198, 0x20, RZ ;  /* 0x00000020c6c67810 */ /* 0x000fc80007ffe0ff */
[----:B------:R1:W-:Y:S04]  /*13f0*/  STG.E.128 desc[UR6][R200.64], R180 ;  /* 0x000000b4c8007986 */ /* 0x0003e8000c101d06 */
[----:B------:R1:W-:Y:S02]  /*1400*/  STG.E.128 desc[UR6][R200.64+0x10], R192 ;  /* 0x000010c0c8007986 */ /* 0x0003e4000c101d06 */
.L_x_28348:
[----:B------:R-:W-:Y:S05]  /*1410*/  BSYNC.RECONVERGENT B0 ;  /* 0x0000000000007941 */ /* 0x000fea0003800200 */
.L_x_28347:
        /* <DEDUP_REMOVED lines=36> */
.L_x_28353:
        /* <DEDUP_REMOVED lines=20> */
.L_x_28354:
[----:B------:R-:W0:Y:S02]  /*17a0*/  LDC.64 R200, c[0x0][0x3a8] ;  /* 0x0000ea00ffc87b82 */ /* 0x000e240000000a00 */
[C---:B0-----:R-:W-:Y:S01]  /*17b0*/  IMAD.WIDE.U32 R200, R198.reuse, 0x20, R200 ;  /* 0x00000020c6c87825 */ /* 0x041fe200078e00c8 */
[----:B------:R-:W-:-:S04]  /*17c0*/  IADD3 R198, PT, PT, R198, 0x20, RZ ;  /* 0x00000020c6c67810 */ /* 0x000fc80007ffe0ff */
[----:B------:R2:W-:Y:S04]  /*17d0*/  STG.E.128 desc[UR6][R200.64], R132 ;  /* 0x00000084c8007986 */ /* 0x0005e8000c101d06 */
[----:B------:R2:W-:Y:S02]  /*17e0*/  STG.E.128 desc[UR6][R200.64+0x10], R136 ;  /* 0x00001088c8007986 */ /* 0x0005e4000c101d06 */
.L_x_28352:
[----:B------:R-:W-:Y:S05]  /*17f0*/  BSYNC.RECONVERGENT B0 ;  /* 0x0000000000007941 */ /* 0x000fea0003800200 */
.L_x_28351:
        /* <DEDUP_REMOVED lines=36> */
.L_x_28357:
        /* <DEDUP_REMOVED lines=20> */
.L_x_28358:
[----:B------:R-:W0:Y:S02]  /*1b80*/  LDC.64 R200, c[0x0][0x3a8] ;  /* 0x0000ea00ffc87b82 */ /* 0x000e240000000a00 */
[C---:B0-----:R-:W-:Y:S01]  /*1b90*/  IMAD.WIDE.U32 R200, R198.reuse, 0x20, R200 ;  /* 0x00000020c6c87825 */ /* 0x041fe200078e00c8 */
[----:B------:R-:W-:-:S04]  /*1ba0*/  IADD3 R198, PT, PT, R198, 0x20, RZ ;  /* 0x00000020c6c67810 */ /* 0x000fc80007ffe0ff */
[----:B------:R3:W-:Y:S04]  /*1bb0*/  STG.E.128 desc[UR6][R200.64], R140 ;  /* 0x0000008cc8007986 */ /* 0x0007e8000c101d06 */
[----:B------:R3:W-:Y:S02]  /*1bc0*/  STG.E.128 desc[UR6][R200.64+0x10], R144 ;  /* 0x00001090c8007986 */ /* 0x0007e4000c101d06 */
.L_x_28356:
[----:B------:R-:W-:Y:S05]  /*1bd0*/  BSYNC.RECONVERGENT B0 ;  /* 0x0000000000007941 */ /* 0x000fea0003800200 */
.L_x_28355:
        /* <DEDUP_REMOVED lines=36> */
.L_x_28361:
        /* <DEDUP_REMOVED lines=20> */
.L_x_28362:
[----:B------:R-:W0:Y:S02]  /*1f60*/  LDC.64 R200, c[0x0][0x3a8] ;  /* 0x0000ea00ffc87b82 */ /* 0x000e240000000a00 */
[C---:B0-----:R-:W-:Y:S01]  /*1f70*/  IMAD.WIDE.U32 R200, R198.reuse, 0x20, R200 ;  /* 0x00000020c6c87825 */ /* 0x041fe200078e00c8 */
[----:B------:R-:W-:-:S04]  /*1f80*/  IADD3 R198, PT, PT, R198, 0x20, RZ ;  /* 0x00000020c6c67810 */ /* 0x000fc80007ffe0ff */
[----:B------:R4:W-:Y:S04]  /*1f90*/  STG.E.128 desc[UR6][R200.64], R148 ;  /* 0x00000094c8007986 */ /* 0x0009e8000c101d06 */
[----:B------:R4:W-:Y:S02]  /*1fa0*/  STG.E.128 desc[UR6][R200.64+0x10], R152 ;  /* 0x00001098c8007986 */ /* 0x0009e4000c101d06 */
.L_x_28360:
[----:B------:R-:W-:Y:S05]  /*1fb0*/  BSYNC.RECONVERGENT B0 ;  /* 0x0000000000007941 */ /* 0x000fea0003800200 */
.L_x_28359:
        /* <DEDUP_REMOVED lines=36> */
.L_x_28365:
        /* <DEDUP_REMOVED lines=20> */
.L_x_28366:
[----:B------:R-:W0:Y:S02]  /*2340*/  LDC.64 R200, c[0x0][0x3a8] ;  /* 0x0000ea00ffc87b82 */ /* 0x000e240000000a00 */
[C---:B0-----:R-:W-:Y:S01]  /*2350*/  IMAD.WIDE.U32 R200, R198.reuse, 0x20, R200 ;  /* 0x00000020c6c87825 */ /* 0x041fe200078e00c8 */
[----:B------:R-:W-:-:S04]  /*2360*/  IADD3 R198, PT, PT, R198, 0x20, RZ ;  /* 0x00000020c6c67810 */ /* 0x000fc80007ffe0ff */
[----:B------:R0:W-:Y:S04]  /*2370*/  STG.E.128 desc[UR6][R200.64], R156 ;  /* 0x0000009cc8007986 */ /* 0x0001e8000c101d06 */
[----:B------:R0:W-:Y:S02]  /*2380*/  STG.E.128 desc[UR6][R200.64+0x10], R160 ;  /* 0x000010a0c8007986 */ /* 0x0001e4000c101d06 */
.L_x_28364:
[----:B------:R-:W-:Y:S05]  /*2390*/  BSYNC.RECONVERGENT B0 ;  /* 0x0000000000007941 */ /* 0x000fea0003800200 */
.L_x_28363:
        /* <DEDUP_REMOVED lines=36> */
.L_x_28369:
        /* <DEDUP_REMOVED lines=20> */
.L_x_28370:
[----:B------:R-:W0:Y:S02]  /*2720*/  LDC.64 R200, c[0x0][0x3a8] ;  /* 0x0000ea00ffc87b82 */ /* 0x000e240000000a00 */
[C---:B0-----:R-:W-:Y:S01]  /*2730*/  IMAD.WIDE.U32 R200, R198.reuse, 0x20, R200 ;  /* 0x00000020c6c87825 */ /* 0x041fe200078e00c8 */
[----:B------:R-:W-:-:S04]  /*2740*/  IADD3 R198, PT, PT, R198, 0x20, RZ ;  /* 0x00000020c6c67810 */ /* 0x000fc80007ffe0ff */
[----:B------:R0:W-:Y:S04]  /*2750*/  STG.E.128 desc[UR6][R200.64], R164 ;  /* 0x000000a4c8007986 */ /* 0x0001e8000c101d06 */
[----:B------:R0:W-:Y:S02]  /*2760*/  STG.E.128 desc[UR6][R200.64+0x10], R168 ;  /* 0x000010a8c8007986 */ /* 0x0001e4000c101d06 */
.L_x_28368:
[----:B------:R-:W-:Y:S05]  /*2770*/  BSYNC.RECONVERGENT B0 ;  /* 0x0000000000007941 */ /* 0x000fea0003800200 */
.L_x_28367:
        /* <DEDUP_REMOVED lines=36> */
.L_x_28373:
        /* <DEDUP_REMOVED lines=20> */
.L_x_28374:
[----:B------:R-:W0:Y:S02]  /*2b00*/  LDC.64 R200, c[0x0][0x3a8] ;  /* 0x0000ea00ffc87b82 */ /* 0x000e240000000a00 */
[----:B0-----:R-:W-:-:S05]  /*2b10*/  IMAD.WIDE.U32 R200, R198, 0x20, R200 ;  /* 0x00000020c6c87825 */ /* 0x001fca00078e00c8 */
[----:B------:R0:W-:Y:S04]  /*2b20*/  STG.E.128 desc[UR6][R200.64], R172 ;  /* 0x000000acc8007986 */ /* 0x0001e8000c101d06 */
[----:B------:R0:W-:Y:S02]  /*2b30*/  STG.E.128 desc[UR6][R200.64+0x10], R176 ;  /* 0x000010b0c8007986 */ /* 0x0001e4000c101d06 */
.L_x_28372:
[----:B------:R-:W-:Y:S05]  /*2b40*/  BSYNC.RECONVERGENT B0 ;  /* 0x0000000000007941 */ /* 0x000fea0003800200 */
.L_x_28371:
[----:B------:R-:W-:Y:S01]  /*2b50*/  FADD.FTZ R0, RZ, R184 ;  /* 0x000000b8ff007221 */ /* 0x000fe20000010000 */
[C---:B------:R-:W-:Y:S01]  /*2b60*/  ISETP.GT.U32.AND P3, PT, R196.reuse, 0x3f, PT ;  /* 0x0000003fc400780c */ /* 0x040fe20003f64070 */
[----:B------:R-:W0:Y:S01]  /*2b70*/  S2R R206, SR_TID.X ;  /* 0x0000000000ce7919 */ /* 0x000e220000002100 */
[C---:B------:R-:W-:Y:S01]  /*2b80*/  ISETP.GT.U32.AND P2, PT, R196.reuse, 0x5f, PT ;  /* 0x0000005fc400780c */ /* 0x040fe20003f44070 */
[----:B01234-:R-:W-:Y:S01]  /*2b90*/  FADD.FTZ R201, R185, R0 ;  /* 0x00000000b9c97221 */ /* 0x01ffe20000010000 */
        /* <DEDUP_REMOVED lines=232> */
.L_x_28404:
        /* <DEDUP_REMOVED lines=11> */
[----:B0-----:R-:W0:Y:S01]  /*3ad0*/  @!P1 LDC.64 R204, c[0x0][0x3c8] ;  /* 0x0000f200ffcc9b82 */ /* 0x001e220000000a00 */
[----:B-1----:R-:W-:-:S05]  /*3ae0*/  @!P1 IMAD.WIDE R202, R3, 0x4, R202 ;  /* 0x0000000403ca9825 */ /* 0x002fca00078e02ca */
[----:B------:R1:W-:Y:S01]  /*3af0*/  @!P1 STG.E desc[UR6][R202.64], R200 ;  /* 0x000000c8ca009986 */ /* 0x0003e2000c101906 */
[----:B0-----:R-:W-:-:S05]  /*3b00*/  @!P1 IMAD.WIDE R204, R3, 0x4, R204 ;  /* 0x0000000403cc9825 */ /* 0x001fca00078e02cc */
[----:B--2---:R1:W-:Y:S01]  /*3b10*/  @!P1 STG.E desc[UR6][R204.64], R198 ;  /* 0x000000c6cc009986 */ /* 0x0043e2000c101906 */
        /* <DEDUP_REMOVED lines=33> */
.L_x_28377:
[----:B------:R-:W-:Y:S05]  /*3d30*/  BSYNC.RECONVERGENT B0 ;  /* 0x0000000000007941 */ /* 0x000fea0003800200 */
.L_x_28376:
        /* <DEDUP_REMOVED lines=35> */
.L_x_28379:
[----:B------:R-:W-:Y:S05]  /*3f70*/  BSYNC.RECONVERGENT B0 ;  /* 0x0000000000007941 */ /* 0x000fea0003800200 */
.L_x_28378:
        /* <DEDUP_REMOVED lines=35> */
.L_x_28381:
[----:B------:R-:W-:Y:S05]  /*41b0*/  BSYNC.RECONVERGENT B0 ;  /* 0x0000000000007941 */ /* 0x000fea0003800200 */
.L_x_28380:
        /* <DEDUP_REMOVED lines=35> */
.L_x_28383:
[----:B------:R-:W-:Y:S05]  /*43f0*/  BSYNC.RECONVERGENT B0 ;  /* 0x0000000000007941 */ /* 0x000fea0003800200 */
.L_x_28382:
        /* <DEDUP_REMOVED lines=35> */
.L_x_28385:
[----:B------:R-:W-:Y:S05]  /*4630*/  BSYNC.RECONVERGENT B0 ;  /* 0x0000000000007941 */ /* 0x000fea0003800200 */
.L_x_28384:
        /* <DEDUP_REMOVED lines=35> */
.L_x_28387:
[----:B------:R-:W-:Y:S05]  /*4870*/  BSYNC.RECONVERGENT B0 ;  /* 0x0000000000007941 */ /* 0x000fea0003800200 */
.L_x_28386:
        /* <DEDUP_REMOVED lines=35> */
.L_x_28389:
[----:B------:R-:W-:Y:S05]  /*4ab0*/  BSYNC.RECONVERGENT B0 ;  /* 0x0000000000007941 */ /* 0x000fea0003800200 */
.L_x_28388:
        /* <DEDUP_REMOVED lines=34> */
.L_x_28391:
[----:B------:R-:W-:Y:S05]  /*4ce0*/  BSYNC.RECONVERGENT B0 ;  /* 0x0000000000007941 */ /* 0x000fea0003800200 */
.L_x_28390:
[----:B01234-:R-:W0:Y:S02]  /*4cf0*/  LDC.64 R200, c[0x0][0x380] ;  /* 0x0000e000ffc87b82 */ /* 0x01fe240000000a00 */
[----:B0-----:R-:W-:-:S04]  /*4d00*/  LEA R3, R200, R3, 0x2 ;  /* 0x00000003c8037211 */ /* 0x001fc800078e10ff */
[----:B------:R-:W-:-:S13]  /*4d10*/  ISETP.GE.AND P0, PT, R3, R201, PT ;  /* 0x000000c90300720c */ /* 0x000fda0003f06270 */
[----:B------:R-:W-:Y:S05]  /*4d20*/  @!P0 BRA `(.L_x_28392) ;  /* 0xffffffbc00ac8947 */ /* 0x000fea000383ffff */
[----:B------:R-:W-:Y:S05]  /*4d30*/  EXIT ;  /* 0x000000000000794d */ /* 0x000fea0003800000 */
.L_x_28375:
        /* <DEDUP_REMOVED lines=8> */
.L_x_28394:
[----:B------:R-:W-:Y:S05]  /*4dc0*/  BSYNC B0 ;  /* 0x0000000000007941 */ /* 0x000fea0003800000 */
.L_x_28393:
        /* <DEDUP_REMOVED lines=10> */
.L_x_28395:
[----:B------:R-:W-:Y:S01]  /*4e70*/  HFMA2 R209, -RZ, RZ, 0, 2.384185791015625e-07 ;  /* 0x00000004ffd17431 */ /* 0x000fe200000001ff */
[----:B------:R-:W-:-:S05]  /*4e80*/  MOV R203, R208 ;  /* 0x000000d000cb7202 */ /* 0x000fca0000000f00 */
[----:B------:R-:W-:-:S05]  /*4e90*/  FADD.FTZ R203, R202, R203 ;  /* 0x000000cbcacb7221 */ /* 0x000fca0000010000 */
[----:B------:R-:W-:-:S07]  /*4ea0*/  MOV R210, R203 ;  /* 0x000000cb00d27202 */ /* 0x000fce0000000f00 */
[----:B------:R-:W-:Y:S05]  /*4eb0*/  WARPSYNC.COLLECTIVE R207, `(.L_x_28396) ;  /* 0x00000000cf087348 */ /* 0x000fea0003c00000 */
[----:B------:R0:W1:Y:S02]  /*4ec0*/  SHFL.BFLY P6, R208, R210, R209, R212 ;  /* 0x0c0000d1d2d07389 */ /* 0x00006400000c00d4 */
[----:B01----:R-:W-:Y:S05]  /*4ed0*/  ENDCOLLECTIVE ;  /* 0x000000000000791b */ /* 0x003fea0003800000 */
.L_x_28396:
[----:B------:R-:W-:Y:S01]  /*4ee0*/  HFMA2 R209, -RZ, RZ, 0, 4.76837158203125e-07 ;  /* 0x00000008ffd17431 */ /* 0x000fe200000001ff */
[----:B------:R-:W-:-:S05]  /*4ef0*/  MOV R0, R208 ;  /* 0x000000d000007202 */ /* 0x000fca0000000f00 */
[----:B------:R-:W-:-:S05]  /*4f00*/  FADD.FTZ R204, R203, R0 ;  /* 0x00000000cbcc7221 */ /* 0x000fca0000010000 */
[----:B------:R-:W-:-:S07]  /*4f10*/  MOV R210, R204 ;  /* 0x000000cc00d27202 */ /* 0x000fce0000000f00 */
[----:B------:R-:W-:Y:S05]  /*4f20*/  WARPSYNC.COLLECTIVE R207, `(.L_x_28397) ;  /* 0x00000000cf087348 */ /* 0x000fea0003c00000 */
[----:B------:R0:W1:Y:S02]  /*4f30*/  SHFL.BFLY P6, R208, R210, R209, R212 ;  /* 0x0c0000d1d2d07389 */ /* 0x00006400000c00d4 */
[----:B01----:R-:W-:Y:S05]  /*4f40*/  ENDCOLLECTIVE ;  /* 0x000000000000791b */ /* 0x003fea0003800000 */
.L_x_28397:
[----:B------:R-:W-:Y:S01]  /*4f50*/  HFMA2 R209, -RZ, RZ, 0, 9.5367431640625e-07 ;  /* 0x00000010ffd17431 */ /* 0x000fe200000001ff */
[----:B------:R-:W-:-:S05]  /*4f60*/  MOV R205, R208 ;  /* 0x000000d000cd7202 */ /* 0x000fca0000000f00 */
[----:B------:R-:W-:-:S05]  /*4f70*/  FADD.FTZ R205, R204, R205 ;  /* 0x000000cdcccd7221 */ /* 0x000fca0000010000 */
[----:B------:R-:W-:-:S07]  /*4f80*/  MOV R210, R205 ;  /* 0x000000cd00d27202 */ /* 0x000fce0000000f00 */
[----:B------:R-:W-:Y:S05]  /*4f90*/  WARPSYNC.COLLECTIVE R207, `(.L_x_28398) ;  /* 0x00000000cf087348 */ /* 0x000fea0003c00000 */
[----:B------:R0:W1:Y:S02]  /*4fa0*/  SHFL.BFLY P6, R208, R210, R209, R212 ;  /* 0x0c0000d1d2d07389 */ /* 0x00006400000c00d4 */
[----:B01----:R-:W-:Y:S05]  /*4fb0*/  ENDCOLLECTIVE ;  /* 0x000000000000791b */ /* 0x003fea0003800000 */
.L_x_28398:
        /* <DEDUP_REMOVED lines=140> */
.L_x_28399:
[----:B------:R-:W-:Y:S01]  /*5880*/  HFMA2 R209, -RZ, RZ, 0, 1.1920928955078125e-07 ;  /* 0x00000002ffd17431 */ /* 0x000fe200000001ff */
[----:B------:R-:W-:-:S05]  /*5890*/  MOV R201, R208 ;  /* 0x000000d000c97202 */ /* 0x000fca0000000f00 */
[----:B------:R-:W-:-:S05]  /*58a0*/  FADD.FTZ R201, R0, R201 ;  /* 0x000000c900c97221 */ /* 0x000fca0000010000 */
[----:B------:R-:W-:-:S07]  /*58b0*/  MOV R210, R201 ;  /* 0x000000c900d27202 */ /* 0x000fce0000000f00 */
[----:B------:R-:W-:Y:S05]  /*58c0*/  WARPSYNC.COLLECTIVE R207, `(.L_x_28400) ;  /* 0x00000000cf087348 */ /* 0x000fea0003c00000 */
[----:B------:R0:W1:Y:S02]  /*58d0*/  SHFL.BFLY P6, R208, R210, R209, R212 ;  /* 0x0c0000d1d2d07389 */ /* 0x00006400000c00d4 */
[----:B01----:R-:W-:Y:S05]  /*58e0*/  ENDCOLLECTIVE ;  /* 0x000000000000791b */ /* 0x003fea0003800000 */
.L_x_28400:
[----:B------:R-:W-:Y:S01]  /*58f0*/  HFMA2 R209, -RZ, RZ, 0, 2.384185791015625e-07 ;  /* 0x00000004ffd17431 */ /* 0x000fe200000001ff */
[----:B------:R-:W-:-:S05]  /*5900*/  MOV R202, R208 ;  /* 0x000000d000ca7202 */ /* 0x000fca0000000f00 */
[----:B------:R-:W-:-:S05]  /*5910*/  FADD.FTZ R202, R201, R202 ;  /* 0x000000cac9ca7221 */ /* 0x000fca0000010000 */
[----:B------:R-:W-:-:S07]  /*5920*/  MOV R210, R202 ;  /* 0x000000ca00d27202 */ /* 0x000fce0000000f00 */
[----:B------:R-:W-:Y:S05]  /*5930*/  WARPSYNC.COLLECTIVE R207, `(.L_x_28401) ;  /* 0x00000000cf087348 */ /* 0x000fea0003c00000 */
[----:B------:R0:W1:Y:S02]  /*5940*/  SHFL.BFLY P6, R208, R210, R209, R212 ;  /* 0x0c0000d1d2d07389 */ /* 0x00006400000c00d4 */
[----:B01----:R-:W-:Y:S05]  /*5950*/  ENDCOLLECTIVE ;  /* 0x000000000000791b */ /* 0x003fea0003800000 */
.L_x_28401:
[----:B------:R-:W-:Y:S01]  /*5960*/  HFMA2 R209, -RZ, RZ, 0, 4.76837158203125e-07 ;  /* 0x00000008ffd17431 */ /* 0x000fe200000001ff */
[----:B------:R-:W-:-:S05]  /*5970*/  MOV R203, R208 ;  /* 0x000000d000cb7202 */ /* 0x000fca0000000f00 */
[----:B------:R-:W-:-:S05]  /*5980*/  FADD.FTZ R203, R202, R203 ;  /* 0x000000cbcacb7221 */ /* 0x000fca0000010000 */
[----:B------:R-:W-:-:S07]  /*5990*/  MOV R210, R203 ;  /* 0x000000cb00d27202 */ /* 0x000fce0000000f00 */
[----:B------:R-:W-:Y:S05]  /*59a0*/  WARPSYNC.COLLECTIVE R207, `(.L_x_28402) ;  /* 0x00000000cf087348 */ /* 0x000fea0003c00000 */
[----:B------:R0:W1:Y:S02]  /*59b0*/  SHFL.BFLY P6, R208, R210, R209, R212 ;  /* 0x0c0000d1d2d07389 */ /* 0x00006400000c00d4 */
[----:B01----:R-:W-:Y:S05]  /*59c0*/  ENDCOLLECTIVE ;  /* 0x000000000000791b */ /* 0x003fea0003800000 */
.L_x_28402:
[----:B------:R-:W-:Y:S01]  /*59d0*/  HFMA2 R209, -RZ, RZ, 0, 9.5367431640625e-07 ;  /* 0x00000010ffd17431 */ /* 0x000fe200000001ff */
[----:B------:R-:W-:-:S05]  /*59e0*/  MOV R204, R208 ;  /* 0x000000d000cc7202 */ /* 0x000fca0000000f00 */
[----:B------:R-:W-:-:S05]  /*59f0*/  FADD.FTZ R204, R203, R204 ;  /* 0x000000cccbcc7221 */ /* 0x000fca0000010000 */
[----:B------:R-:W-:-:S07]  /*5a00*/  MOV R210, R204 ;  /* 0x000000cc00d27202 */ /* 0x000fce0000000f00 */
[----:B------:R-:W-:Y:S05]  /*5a10*/  WARPSYNC.COLLECTIVE R207, `(.L_x_28403) ;  /* 0x00000000cf087348 */ /* 0x000fea0003c00000 */
[----:B------:R0:W1:Y:S02]  /*5a20*/  SHFL.BFLY P6, R208, R210, R209, R212 ;  /* 0x0c0000d1d2d07389 */ /* 0x00006400000c00d4 */
[----:B01----:R-:W-:Y:S05]  /*5a30*/  ENDCOLLECTIVE ;  /* 0x000000000000791b */ /* 0x003fea0003800000 */
.L_x_28403:
[----:B------:R-:W-:Y:S01]  /*5a40*/  MOV R205, R208 ;  /* 0x000000d000cd7202 */ /* 0x000fe20000000f00 */
[----:B------:R-:W-:Y:S06]  /*5a50*/  BRA `(.L_x_28404) ;  /* 0xffffffdc00f07947 */ /* 0x000fec000383ffff */
.L_x_28405:
        /* <DEDUP_REMOVED lines=10> */
.L_x_71484:


//--------------------- .text._ZN10layer_norm13ln_fwd_kernelINS_13Kernel_traitsIf13__nv_bfloat16fS2_fjLj2048ELj1ELj4ELj1ELj16ENS_18Kernel_traits_baseILj2048EfS2_fS2_fjLj128EEEEELb0ELb0ELb0ELb1EEEvNS_9FwdParamsE --------------------------
	.section	.text._ZN10layer_norm13ln_fwd_kernelINS_13Kernel_traitsIf13__nv_bfloat16fS2_fjLj2048ELj1ELj4ELj1ELj16ENS_18Kernel_traits_baseILj2048EfS2_fS2_fjLj128EEEEELb0ELb0ELb0ELb1EEEvNS_9FwdParamsE,"ax",@progbits
	.align	128
        .global         _ZN10layer_norm13ln_fwd_kernelINS_13Kernel_traitsIf13__nv_bfloat16fS2_fjLj2048ELj1ELj4ELj1ELj16ENS_18Kernel_traits_baseILj2048EfS2_fS2_fjLj128EEEEELb0ELb0ELb0ELb1EEEvNS_9FwdParamsE
        .type           _ZN10layer_norm13ln_fwd_kernelINS_13Kernel_traitsIf13__nv_bfloat16fS2_fjLj2048ELj1ELj4ELj1ELj16ENS_18Kernel_traits_baseILj2048EfS2_fS2_fjLj128EEEEELb0ELb0ELb0ELb1EEEvNS_9FwdParamsE,@function
        .size           _ZN10layer_norm13ln_fwd_kernelINS_13Kernel_traitsIf13__nv_bfloat16fS2_fjLj2048ELj1ELj4ELj1ELj16ENS_18Kernel_traits_baseILj2048EfS2_fS2_fjLj128EEEEELb0ELb0ELb0ELb1EEEvNS_9FwdParamsE,(.L_x_71485 - _ZN10layer_norm13ln_fwd_kernelINS_13Kernel_traitsIf13__nv_bfloat16fS2_fjLj2048ELj1ELj4ELj1ELj16ENS_18Kernel_traits_baseILj2048EfS2_fS2_fjLj128EEEEELb0ELb0ELb0ELb1EEEvNS_9FwdParamsE)
        .other          _ZN10layer_norm13ln_fwd_kernelINS_13Kernel_traitsIf13__nv_bfloat16fS2_fjLj2048ELj1ELj4ELj1ELj16ENS_18Kernel_traits_baseILj2048EfS2_fS2_fjLj128EEEEELb0ELb0ELb0ELb1EEEvNS_9FwdParamsE,@"STO_CUDA_ENTRY STV_DEFAULT"
_ZN10layer_norm13ln_fwd_kernelINS_13Kernel_traitsIf13__nv_bfloat16fS2_fjLj2048ELj1ELj4ELj1ELj16ENS_18Kernel_traits_baseILj2048EfS2_fS2_fjLj128EEEEELb0ELb0ELb0ELb1EEEvNS_9FwdParamsE:
.text._ZN10layer_norm13ln_fwd_kernelINS_13Kernel_traitsIf13__nv_bfloat16fS2_fjLj2048ELj1ELj4ELj1ELj16ENS_18Kernel_traits_baseILj2048EfS2_fS2_fjLj128EEEEELb0ELb0ELb0ELb1EEEvNS_9FwdParamsE:
        /* <DEDUP_REMOVED lines=49> */
.L_x_28406:
[----:B------:R-:W0:Y:S01]  /*0310*/  LDC.64 R4, c[0x0][0x3d0] ;  /* 0x0000f400ff047b82 */ /* 0x000e220000000a00 */
        /* <DEDUP_REMOVED lines=17> */
[----:B------:R-:W-:Y:S01]  /*0430*/  CS2R R40, SRZ ;  /* 0x0000000000287805 */ /* 0x000fe2000001ff00 */
[----:B0-----:R-:W-:Y:S01]  /*0440*/  IMAD.WIDE.U32 R12, R3, 0x20, R4 ;  /* 0x00000020030c7825 */ /* 0x001fe200078e0004 */
[----:B------:R-:W-:-:S02]  /*0450*/  CS2R R4, SRZ ;  /* 0x0000000000047805 */ /* 0x000fc4000001ff00 */
[----:B------:R-:W-:Y:S02]  /*0460*/  CS2R R46, SRZ ;  /* 0x00000000002e7805 */ /* 0x000fe4000001ff00 */
        /* <DEDUP_REMOVED lines=14> */
[----:B------:R-:W5:Y:S04]  /*0550*/  LDG.E.128 R116, desc[UR6][R12.64+0x410] ;  /* 0x000410060c747981 */ /* 0x000f68000c1e1d00 */
        /* <DEDUP_REMOVED lines=11> */
[----:B------:R0:W5:Y:S02]  /*0610*/  LDG.E.128 R68, desc[UR6][R12.64+0x1c10] ;  /* 0x001c10060c447981 */ /* 0x000164000c1e1d00 */
[----:B0-----:R-:W-:-:S07]  /*0620*/  CS2R R12, SRZ ;  /* 0x00000000000c7805 */ /* 0x001fce000001ff00 */
.L_x_28407:
        /* <DEDUP_REMOVED lines=15> */
.L_x_28427:
[----:B0-2---:R-:W0:Y:S01]  /*0720*/  LDC.64 R132, c[0x0][0x3e0] ;  /* 0x0000f800ff847b82 */ /* 0x005e220000000a00 */
[----:B------:R-:W-:-:S05]  /*0730*/  IMAD R0, R2, UR8, RZ ;  /* 0x0000000802007c24 */ /* 0x000fca000f8e02ff */
[----:B------:R-:W-:Y:S02]  /*0740*/  SHF.R.S32.HI R137, RZ, 0x1f, R0 ;  /* 0x0000001fff897819 */ /* 0x000fe40000011400 */
[----:B------:R-:W2:Y:S02]  /*0750*/  LDC.64 R134, c[0x0][0x390] ;  /* 0x0000e400ff867b82 */ /* 0x000ea40000000a00 */
[----:B------:R-:W-:-:S04]  /*0760*/  LEA.HI R204, R137, R0, RZ, 0x3 ;  /* 0x0000000089cc7211 */ /* 0x000fc800078f18ff */
[----:B------:R-:W-:Y:S01]  /*0770*/  LEA.HI.SX32 R204, R204, R3, 0x1d ;  /* 0x00000003cccc7211 */ /* 0x000fe200078feaff */
[----:B0-----:R-:W-:-:S06]  /*0780*/  IMAD.WIDE R132, R2, 0x2, R132 ;  /* 0x0000000202847825 */ /* 0x001fcc00078e0284 */
[----:B------:R-:W3:Y:S01]  /*0790*/  LDG.E.U16 R132, desc[UR6][R132.64] ;  /* 0x0000000684847981 */ /* 0x000ee2000c1e1500 */
[----:B--2---:R-:W-:-:S05]  /*07a0*/  IMAD.WIDE.U32 R136, R204, 0x10, R134 ;  /* 0x00000010cc887825 */ /* 0x004fca00078e0086 */
[----:B-----5:R0:W5:Y:S01]  /*07b0*/  LDG.E.128 R140, desc[UR6][R136.64] ;  /* 0x00000006888c7981 */ /* 0x020162000c1e1d00 */
[----:B------:R-:W-:Y:S01]  /*07c0*/  BSSY.RECONVERGENT B0, `(.L_x_28409) ;  /* 0x0000030000007945 */ /* 0x000fe20003800200 */
[----:B---3--:R-:W-:-:S03]  /*07d0*/  SHF.L.U32 R209, R132, 0x10, RZ ;  /* 0x0000001084d17819 */ /* 0x008fc600000006ff */
[----:B0-----:R-:W-:Y:S05]  /*07e0*/  @!P1 BRA `(.L_x_28410) ;  /* 0x0000000000649947 */ /* 0x001fea0003800000 */
        /* <DEDUP_REMOVED lines=13> */
[----:B0-----:R-:W-:-:S02]  /*08c0*/  SHF.L.U32 R132, R137, 0x10, RZ ;  /* 0x0000001089847819 */ /* 0x001fc400000006ff */
        /* <DEDUP_REMOVED lines=11> */
.L_x_28410:
[----:B-----5:R-:W-:Y:S02]  /*0980*/  PRMT R0, R140, 0x7632, R0 ;  /* 0x000076328c007816 */ /* 0x020fe40000000000 */
[----:B------:R-:W-:Y:S02]  /*0990*/  PRMT R132, R141, 0x7632, R132 ;  /* 0x000076328d847816 */ /* 0x000fe40000000084 */
[----:B------:R-:W-:Y:S02]  /*09a0*/  PRMT R133, R142, 0x7632, R133 ;  /* 0x000076328e857816 */ /* 0x000fe40000000085 */
[----:B------:R-:W-:Y:S02]  /*09b0*/  PRMT R137, R143, 0x7632, R137 ;  /* 0x000076328f897816 */ /* 0x000fe40000000089 */
[----:B------:R-:W-:Y:S02]  /*09c0*/  SHF.L.U32 R140, R140, 0x10, RZ ;  /* 0x000000108c8c7819 */ /* 0x000fe400000006ff */
[----:B------:R-:W-:-:S02]  /*09d0*/  SHF.L.U32 R158, R141, 0x10, RZ ;  /* 0x000000108d9e7819 */ /* 0x000fc400000006ff */
        /* <DEDUP_REMOVED lines=12> */
[C---:B------:R-:W-:Y:S02]  /*0aa0*/  FMUL.FTZ R153, R209.reuse, R136 ;  /* 0x00000088d1997220 */ /* 0x040fe40000410000 */
[----:B------:R-:W-:-:S07]  /*0ab0*/  FMUL.FTZ R155, R209, R138 ;  /* 0x0000008ad19b7220 */ /* 0x000fce0000410000 */
.L_x_28411:
[----:B-1----:R-:W-:Y:S05]  /*0ac0*/  BSYNC.RECONVERGENT B0 ;  /* 0x0000000000007941 */ /* 0x002fea0003800200 */
.L_x_28409:
[----:B------:R-:W0:Y:S01]  /*0ad0*/  LDC.64 R132, c[0x0][0x3a8] ;  /* 0x0000ea00ff847b82 */ /* 0x000e220000000a00 */
[----:B------:R-:W-:-:S05]  /*0ae0*/  IADD3 R201, PT, PT, R204, 0x20, RZ ;  /* 0x00000020ccc97810 */ /* 0x000fca0007ffe0ff */
[----:B------:R-:W-:-:S04]  /*0af0*/  IMAD.WIDE.U32 R138, R201, 0x10, R134 ;  /* 0x00000010c98a7825 */ /* 0x000fc800078e0086 */
[----:B0-----:R-:W-:-:S05]  /*0b00*/  IMAD.WIDE.U32 R136, R204, 0x20, R132 ;  /* 0x00000020cc887825 */ /* 0x001fca00078e0084 */
[----:B------:R0:W-:Y:S04]  /*0b10*/  STG.E.128 desc[UR6][R136.64], R156 ;  /* 0x0000009c88007986 */ /* 0x0001e8000c101d06 */
[----:B------:R0:W-:Y:S04]  /*0b20*/  STG.E.128 desc[UR6][R136.64+0x10], R152 ;  /* 0x0000109888007986 */ /* 0x0001e8000c101d06 */
[----:B------:R0:W5:Y:S01]  /*0b30*/  LDG.E.128 R160, desc[UR6][R138.64] ;  /* 0x000000068aa07981 */ /* 0x000162000c1e1d00 */
[----:B------:R-:W-:-:S04]  /*0b40*/  UISETP.NE.U32.AND UP0, UPT, UR10, URZ, UPT ;  /* 0x000000ff0a00728c */ /* 0x000fc8000bf05070 */
[----:B------:R-:W-:-:S06]  /*0b50*/  UISETP.NE.AND.EX UP0, UPT, UR11, URZ, UPT, UP0 ;  /* 0x000000ff0b00728c */ /* 0x000fcc000bf05300 */
[----:B------:R-:W-:-:S13]  /*0b60*/  PLOP3.LUT P1, PT, PT, PT, UP0, 0x80, 0x8 ;  /* 0x000000000008781c */ /* 0x000fda0003f2f008 */
[----:B0-----:R-:W-:Y:S05]  /*0b70*/  @!P1 BRA `(.L_x_28412) ;  /* 0x0000000000649947 */ /* 0x001fea0003800000 */
[----:B------:R-:W0:Y:S02]  /*0b80*/  LDC.64 R136, c[0x0][0x3a0] ;  /* 0x0000e800ff887b82 */ /* 0x000e240000000a00 */
[----:B0-----:R-:W-:-:S05]  /*0b90*/  IMAD.WIDE.U32 R136, R201, 0x20, R136 ;  /* 0x00000020c9887825 */ /* 0x001fca00078e0088 */
[----:B------:R-:W2:Y:S04]  /*0ba0*/  LDG.E.128 R148, desc[UR6][R136.64] ;  /* 0x0000000688947981 */ /* 0x000ea8000c1e1d00 */
[----:B------:R0:W3:Y:S01]  /*0bb0*/  LDG.E.128 R144, desc[UR6][R136.64+0x10] ;  /* 0x0000100688907981 */ /* 0x0000e2000c1e1d00 */
        /* <DEDUP_REMOVED lines=21> */
.L_x_28412:
        /* <DEDUP_REMOVED lines=20> */
.L_x_28413:
[----:B------:R-:W-:Y:S01]  /*0e50*/  IADD3 R206, PT, PT, R204, 0x40, RZ ;  /* 0x00000040ccce7810 */ /* 0x000fe20007ffe0ff */
[----:B------:R-:W-:-:S04]  /*0e60*/  IMAD.WIDE.U32 R140, R201, 0x20, R132 ;  /* 0x00000020c98c7825 */ /* 0x000fc800078e0084 */
[----:B------:R-:W-:Y:S01]  /*0e70*/  IMAD.WIDE.U32 R136, R206, 0x10, R134 ;  /* 0x00000010ce887825 */ /* 0x000fe200078e0086 */
[----:B------:R0:W-:Y:S04]  /*0e80*/  STG.E.128 desc[UR6][R140.64], R148 ;  /* 0x000000948c007986 */ /* 0x0001e8000c101d06 */
[----:B------:R0:W-:Y:S04]  /*0e90*/  STG.E.128 desc[UR6][R140.64+0x10], R144 ;  /* 0x000010908c007986 */ /* 0x0001e8000c101d06 */
[----:B------:R-:W5:Y:S01]  /*0ea0*/  LDG.E.128 R136, desc[UR6][R136.64] ;  /* 0x0000000688887981 */ /* 0x000f62000c1e1d00 */
[----:B------:R-:W-:Y:S05]  /*0eb0*/  @!P1 BRA `(.L_x_28414) ;  /* 0x0000000000649947 */ /* 0x000fea0003800000 */
[----:B------:R-:W1:Y:S02]  /*0ec0*/  LDC.64 R142, c[0x0][0x3a0] ;  /* 0x0000e800ff8e7b82 */ /* 0x000e640000000a00 */
[----:B-1----:R-:W-:-:S05]  /*0ed0*/  IMAD.WIDE.U32 R142, R206, 0x20, R142 ;  /* 0x00000020ce8e7825 */ /* 0x002fca00078e008e */
[----:B------:R-:W2:Y:S04]  /*0ee0*/  LDG.E.128 R160, desc[UR6][R142.64] ;  /* 0x000000068ea07981 */ /* 0x000ea8000c1e1d00 */
[----:B------:R1:W3:Y:S01]  /*0ef0*/  LDG.E.128 R164, desc[UR6][R142.64+0x10] ;  /* 0x000010068ea47981 */ /* 0x0002e2000c1e1d00 */
[C---:B-----5:R-:W-:Y:S02]  /*0f00*/  PRMT R0, R136.reuse, 0x7632, R0 ;  /* 0x0000763288007816 */ /* 0x060fe40000000000 */
[----:B------:R-:W-:Y:S02]  /*0f10*/  SHF.L.U32 R136, R136, 0x10, RZ ;  /* 0x0000001088887819 */ /* 0x000fe400000006ff */
[----:B0-----:R-:W-:Y:S02]  /*0f20*/  PRMT R141, R137, 0x7632, R141 ;  /* 0x00007632898d7816 */ /* 0x001fe4000000008d */
[----:B------:R-:W-:-:S02]  /*0f30*/  SHF.L.U32 R0, R0, 0x10, RZ ;  /* 0x0000001000007819 */ /* 0x000fc400000006ff */
[C---:B------:R-:W-:Y:S02]  /*0f40*/  PRMT R168, R138.reuse, 0x7632, R168 ;  /* 0x000076328aa87816 */ /* 0x040fe400000000a8 */
[----:B------:R-:W-:Y:S02]  /*0f50*/  SHF.L.U32 R169, R138, 0x10, RZ ;  /* 0x000000108aa97819 */ /* 0x000fe400000006ff */
[----:B------:R-:W-:Y:S02]  /*0f60*/  PRMT R138, R139, 0x7632, R138 ;  /* 0x000076328b8a7816 */ /* 0x000fe4000000008a */
[----:B------:R-:W-:Y:S02]  /*0f70*/  SHF.L.U32 R137, R137, 0x10, RZ ;  /* 0x0000001089897819 */ /* 0x000fe400000006ff */
[----:B------:R-:W-:Y:S02]  /*0f80*/  SHF.L.U32 R139, R139, 0x10, RZ ;  /* 0x000000108b8b7819 */ /* 0x000fe400000006ff */
[----:B------:R-:W-:Y:S01]  /*0f90*/  SHF.L.U32 R168, R168, 0x10, RZ ;  /* 0x00000010a8a87819 */ /* 0x000fe200000006ff */
[----:B--2---:R-:W-:Y:S01]  /*0fa0*/  FFMA.FTZ R140, R209, R136, R160 ;  /* 0x00000088d18c7223 */ /* 0x004fe200000100a0 */
[----:B------:R-:W-:Y:S01]  /*0fb0*/  SHF.L.U32 R136, R141, 0x10, RZ ;  /* 0x000000108d887819 */ /* 0x000fe200000006ff */
[C---:B------:R-:W-:Y:S01]  /*0fc0*/  FFMA.FTZ R141, R209.reuse, R0, R161 ;  /* 0x00000000d18d7223 */ /* 0x040fe200000100a1 */
[----:B------:R-:W-:Y:S01]  /*0fd0*/  SHF.L.U32 R0, R138, 0x10, RZ ;  /* 0x000000108a007819 */ /* 0x000fe200000006ff */
[C---:B-1----:R-:W-:Y:S01]  /*0fe0*/  FFMA.FTZ R142, R209.reuse, R137, R162 ;  /* 0x00000089d18e7223 */ /* 0x042fe200000100a2 */
[C---:B---3--:R-:W-:Y:S01]  /*0ff0*/  FFMA.FTZ R138, R209.reuse, R139, R166 ;  /* 0x0000008bd18a7223 */ /* 0x048fe200000100a6 */
[C---:B------:R-:W-:Y:S01]  /*1000*/  FFMA.FTZ R143, R209.reuse, R136, R163 ;  /* 0x00000088d18f7223 */ /* 0x040fe200000100a3 */
[C---:B------:R-:W-:Y:S01]  /*1010*/  FFMA.FTZ R136, R209.reuse, R169, R164 ;  /* 0x000000a9d1887223 */ /* 0x040fe200000100a4 */
[C---:B------:R-:W-:Y:S01]  /*1020*/  FFMA.FTZ R137, R209.reuse, R168, R165 ;  /* 0x000000a8d1897223 */ /* 0x040fe200000100a5 */
[----:B------:R-:W-:Y:S01]  /*1030*/  FFMA.FTZ R139, R209, R0, R167 ;  /* 0x00000000d18b7223 */ /* 0x000fe200000100a7 */
[----:B------:R-:W-:Y:S06]  /*1040*/  BRA `(.L_x_28415) ;  /* 0x0000000000507947 */ /* 0x000fec0003800000 */
.L_x_28414:
        /* <DEDUP_REMOVED lines=18> */
[C---:B------:R-:W-:Y:S01]  /*1170*/  FMUL.FTZ R137, R209.reuse, R162 ;  /* 0x000000a2d1897220 */ /* 0x040fe20000410000 */
[----:B------:R-:W-:-:S07]  /*1180*/  FMUL.FTZ R139, R209, R166 ;  /* 0x000000a6d18b7220 */ /* 0x000fce0000410000 */
.L_x_28415:
        /* <DEDUP_REMOVED lines=9> */
[----:B0-----:R-:W2:Y:S04]  /*1220*/  LDG.E.128 R160, desc[UR6][R172.64] ;  /* 0x00000006aca07981 */ /* 0x001ea8000c1e1d00 */
[----:B------:R-:W3:Y:S01]  /*1230*/  LDG.E.128 R164, desc[UR6][R172.64+0x10] ;  /* 0x00001006aca47981 */ /* 0x000ee2000c1e1d00 */
[----:B-----5:R-:W-:Y:S02]  /*1240*/  PRMT R0, R168, 0x7632, R0 ;  /* 0x00007632a8007816 */ /* 0x020fe40000000000 */
[----:B------:R-:W-:Y:S02]  /*1250*/  PRMT R175, R170, 0x7632, R175 ;  /* 0x00007632aaaf7816 */ /* 0x000fe400000000af */
[----:B------:R-:W-:Y:S02]  /*1260*/  SHF.L.U32 R0, R0, 0x10, RZ ;  /* 0x0000001000007819 */ /* 0x000fe400000006ff */
[----:B------:R-:W-:-:S02]  /*1270*/  SHF.L.U32 R177, R170, 0x10, RZ ;  /* 0x00000010aab17819 */ /* 0x000fc400000006ff */
[----:B------:R-:W-:Y:S02]  /*1280*/  PRMT R174, R169, 0x7632, R174 ;  /* 0x00007632a9ae7816 */ /* 0x000fe400000000ae */
[----:B------:R-:W-:Y:S02]  /*1290*/  PRMT R170, R171, 0x7632, R170 ;  /* 0x00007632abaa7816 */ /* 0x000fe400000000aa */
        /* <DEDUP_REMOVED lines=15> */
.L_x_28416:
[----:B-----5:R-:W-:Y:S02]  /*1390*/  PRMT R0, R168, 0x7632, R0 ;  /* 0x00007632a8007816 */ /* 0x020fe40000000000 */
[----:B0-----:R-:W-:Y:S02]  /*13a0*/  PRMT R161, R169, 0x7632, R161 ;  /* 0x00007632a9a17816 */ /* 0x001fe400000000a1 */
        /* <DEDUP_REMOVED lines=18> */
.L_x_28417:
        /* <DEDUP_REMOVED lines=32> */
.L_x_28418:
        /* <DEDUP_REMOVED lines=20> */
.L_x_28419:
        /* <DEDUP_REMOVED lines=10> */
[----:B0-----:R-:W3:Y:S01]  /*18b0*/  LDG.E.128 R180, desc[UR6][R188.64+0x10] ;  /* 0x00001006bcb47981 */ /* 0x001ee2000c1e1d00 */
        /* <DEDUP_REMOVED lines=21> */
.L_x_28420:
        /* <DEDUP_REMOVED lines=20> */
.L_x_28421:
        /* <DEDUP_REMOVED lines=13> */
[----:B------:R-:W-:Y:S02]  /*1c20*/  SHF.L.U32 R0, R0, 0x10, RZ ;  /* 0x0000001000007819 */ /* 0x000fe400000006ff */
        /* <DEDUP_REMOVED lines=18> */
.L_x_28422:
        /* <DEDUP_REMOVED lines=20> */
.L_x_28423:
        /* <DEDUP_REMOVED lines=32> */
.L_x_28424:
[----:B0----5:R-:W-:Y:S02]  /*2090*/  PRMT R197, R195, 0x7632, R197 ;  /* 0x00007632c3c57816 */ /* 0x021fe400000000c5 */
[----:B------:R-:W-:Y:S02]  /*20a0*/  PRMT R0, R192, 0x7632, R0 ;  /* 0x00007632c0007816 */ /* 0x000fe40000000000 */
[C---:B------:R-:W-:Y:S02]  /*20b0*/  PRMT R134, R193.reuse, 0x7632, R134 ;  /* 0x00007632c1867816 */ /* 0x040fe40000000086 */
[----:B------:R-:W-:Y:S02]  /*20c0*/  PRMT R135, R194, 0x7632, R135 ;  /* 0x00007632c2877816 */ /* 0x000fe40000000087 */
[----:B------:R-:W-:Y:S02]  /*20d0*/  SHF.L.U32 R196, R193, 0x10, RZ ;  /* 0x00000010c1c47819 */ /* 0x000fe400000006ff */
[----:B------:R-:W-:-:S02]  /*20e0*/  SHF.L.U32 R198, R195, 0x10, RZ ;  /* 0x00000010c3c67819 */ /* 0x000fc400000006ff */
        /* <DEDUP_REMOVED lines=12> */
[----:B------:R-:W-:-:S02]  /*21b0*/  FMUL.FTZ R195, R209, R134 ;  /* 0x00000086d1c37220 */ /* 0x000fc40000410000 */
[----:B------:R-:W-:-:S07]  /*21c0*/  FMUL.FTZ R197, R209, R210 ;  /* 0x000000d2d1c57220 */ /* 0x000fce0000410000 */
.L_x_28425:
        /* <DEDUP_REMOVED lines=220> */
.L_x_28459:
[----:B-1----:R-:W-:Y:S01]  /*2f90*/  FADD.FTZ R132, R213, R0 ;  /* 0x00000000d5847221 */ /* 0x002fe20000010000 */
[----:B------:R-:W-:Y:S01]  /*2fa0*/  FMUL.FTZ R0, R208, R208 ;  /* 0x000000d0d0007220 */ /* 0x000fe20000410000 */
[----:B------:R-:W-:Y:S01]  /*2fb0*/  ISETP.NE.AND P0, PT, RZ, UR9, PT ;  /* 0x00000009ff007c0c */ /* 0x000fe2000bf05270 */
[----:B------:R-:W1:Y:S01]  /*2fc0*/  @!P2 LDC.64 R134, c[0x0][0x3c8] ;  /* 0x0000f200ff86ab82 */ /* 0x000e620000000a00 */
[----:B------:R-:W-:Y:S02]  /*2fd0*/  FFMA.FTZ R209, R132, R209, UR4 ;  /* 0x0000000484d17e23 */ /* 0x000fe400080100d1 */
[----:B------:R-:W-:Y:S02]  /*2fe0*/  FSEL R132, R0, RZ, P0 ;  /* 0x000000ff00847208 */ /* 0x000fe40000000000 */
[----:B------:R-:W-:-:S03]  /*2ff0*/  FSEL R0, R208, RZ, !P0 ;  /* 0x000000ffd0007208 */ /* 0x000fc60004000000 */
[----:B------:R-:W-:Y:S02]  /*3000*/  FADD.FTZ R209, R209, R132 ;  /* 0x00000084d1d17221 */ /* 0x000fe40000010000 */
[----:B------:R-:W2:Y:S01]  /*3010*/  @!P2 LDC.64 R132, c[0x0][0x3c0] ;  /* 0x0000f000ff84ab82 */ /* 0x000ea20000000a00 */
[C---:B------:R-:W-:Y:S01]  /*3020*/  FADD.FTZ R144, -R0.reuse, R144 ;  /* 0x0000009000907221 */ /* 0x040fe20000010100 */
        /* <DEDUP_REMOVED lines=19> */
[C---:B---3--:R-:W-:Y:S01]  /*3160*/  FMUL.FTZ R193, R209.reuse, R144 ;  /* 0x00000090d1c17220 */ /* 0x048fe20000410000 */
[C---:B------:R-:W-:Y:S01]  /*3170*/  FMUL.FTZ R226, R209.reuse, R145 ;  /* 0x00000091d1e27220 */ /* 0x040fe20000410000 */
[C---:B------:R-:W-:Y:S01]  /*3180*/  FMUL.FTZ R187, R209.reuse, R156 ;  /* 0x0000009cd1bb7220 */ /* 0x040fe20000410000 */
[----:B------:R-:W3:Y:S01]  /*3190*/  LDC.64 R144, c[0x0][0x428] ;  /* 0x00010a00ff907b82 */ /* 0x000ee20000000a00 */
[C---:B------:R-:W-:Y:S01]  /*31a0*/  FMUL.FTZ R156, R209.reuse, R157 ;  /* 0x0000009dd19c7220 */ /* 0x040fe20000410000 */
[C---:B------:R-:W-:Y:S01]  /*31b0*/  FMUL.FTZ R157, R209.reuse, R158 ;  /* 0x0000009ed19d7220 */ /* 0x040fe20000410000 */
[C---:B------:R-:W-:Y:S01]  /*31c0*/  FMUL.FTZ R158, R209.reuse, R159 ;  /* 0x0000009fd19e7220 */ /* 0x040fe20000410000 */
[C---:B------:R-:W-:Y:S01]  /*31d0*/  FMUL.FTZ R159, R209.reuse, R152 ;  /* 0x00000098d19f7220 */ /* 0x040fe20000410000 */
[----:B------:R-:W-:Y:S01]  /*31e0*/  FMUL.FTZ R222, R209, R153 ;  /* 0x00000099d1de7220 */ /* 0x000fe20000410000 */
[----:B--2---:R-:W-:-:S04]  /*31f0*/  @!P2 IMAD.WIDE R132, R2, 0x4, R132 ;  /* 0x000000040284a825 */ /* 0x004fc800078e0284 */
        /* <DEDUP_REMOVED lines=12> */
[----:B------:R-:W-:Y:S01]  /*32c0*/  FMUL.FTZ R140, R209, R141 ;  /* 0x0000008dd18c7220 */ /* 0x000fe20000410000 */
[----:B------:R-:W-:Y:S01]  /*32d0*/  FFMA.FTZ R138, R159, R124, R60 ;  /* 0x0000007c9f8a7223 */ /* 0x000fe2000001003c */
[----:B------:R-:W-:Y:S01]  /*32e0*/  FFMA.FTZ R137, R222, R125, R61 ;  /* 0x0000007dde897223 */ /* 0x000fe2000001003d */
[----:B------:R-:W-:Y:S01]  /*32f0*/  FADD.FTZ R212, -R0, R189 ;  /* 0x000000bd00d47221 */ /* 0x000fe20000010100 */
[----:B-1----:R-:W-:-:S04]  /*3300*/  @!P2 IMAD.WIDE R134, R2, 0x4, R134 ;  /* 0x000000040286a825 */ /* 0x002fc800078e0286 */
[C---:B------:R-:W-:Y:S01]  /*3310*/  FMUL.FTZ R141, R209.reuse, R142 ;  /* 0x0000008ed18d7220 */ /* 0x040fe20000410000 */
[C---:B------:R-:W-:Y:S01]  /*3320*/  FADD.FTZ R218, -R0.reuse, R195 ;  /* 0x000000c300da7221 */ /* 0x040fe20000010100 */
[----:B------:R1:W-:Y:S01]  /*3330*/  @!P2 STG.E desc[UR6][R132.64], R208 ;  /* 0x000000d08400a986 */ /* 0x0003e2000c101906 */
        /* <DEDUP_REMOVED lines=8> */
[C---:B------:R-:W-:Y:S01]  /*33c0*/  FADD.FTZ R162, -R0.reuse, R162 ;  /* 0x000000a200a27221 */ /* 0x040fe20000010100 */
[C---:B------:R-:W-:Y:S01]  /*33d0*/  FADD.FTZ R163, -R0.reuse, R163 ;  /* 0x000000a300a37221 */ /* 0x040fe20000010100 */
[C---:B------:R-:W-:Y:S01]  /*33e0*/  FADD.FTZ R173, -R0.reuse, R173 ;  /* 0x000000ad00ad7221 */ /* 0x040fe20000010100 */
[C---:B-1----:R-:W-:Y:S01]  /*33f0*/  FMUL.FTZ R132, R209.reuse, R149 ;  /* 0x00000095d1847220 */ /* 0x042fe20000410000 */
[C---:B------:R-:W-:Y:S01]  /*3400*/  FMUL.FTZ R133, R209.reuse, R150 ;  /* 0x00000096d1857220 */ /* 0x040fe20000410000 */
[C---:B------:R-:W-:Y:S01]  /*3410*/  FMUL.FTZ R208, R209.reuse, R151 ;  /* 0x00000097d1d07220 */ /* 0x040fe20000410000 */
[----:B------:R-:W-:Y:S01]  /*3420*/  FMUL.FTZ R232, R209, R139 ;  /* 0x0000008bd1e87220 */ /* 0x000fe20000410000 */
        /* <DEDUP_REMOVED lines=8> */
[----:B------:R-:W-:Y:S01]  /*34b0*/  FADD.FTZ R183, -R0, R183 ;  /* 0x000000b700b77221 */ /* 0x000fe20000010100 */
[----:B------:R-:W-:Y:S01]  /*34c0*/  FFMA.FTZ R139, R189, R126, R62 ;  /* 0x0000007ebd8b7223 */ /* 0x000fe2000001003e */
[----:B------:R-:W-:Y:S01]  /*34d0*/  FFMA.FTZ R224, R224, R127, R63 ;  /* 0x0000007fe0e07223 */ /* 0x000fe2000001003f */
[----:B------:R1:W-:Y:S01]  /*34e0*/  @!P2 STG.E desc[UR6][R134.64], R209 ;  /* 0x000000d18600a986 */ /* 0x0003e2000c101906 */
[----:B------:R-:W-:Y:S01]  /*34f0*/  FFMA.FTZ R136, R187, R128, R64 ;  /* 0x00000080bb887223 */ /* 0x000fe20000010040 */
[----:B------:R-:W-:Y:S01]  /*3500*/  FFMA.FTZ R159, R156, R129, R65 ;  /* 0x000000819c9f7223 */ /* 0x000fe20000010041 */
[----:B------:R-:W-:Y:S01]  /*3510*/  FFMA.FTZ R137, R157, R130, R66 ;  /* 0x000000829d897223 */ /* 0x000fe20000010042 */
[----:B------:R-:W-:Y:S01]  /*3520*/  FFMA.FTZ R158, R158, R131, R67 ;  /* 0x000000839e9e7223 */ /* 0x000fe20000010043 */
[C---:B------:R-:W-:Y:S01]  /*3530*/  FADD.FTZ R181, -R0.reuse, R181 ;  /* 0x000000b500b57221 */ /* 0x040fe20000010100 */
[----:B------:R-:W-:Y:S01]  /*3540*/  FADD.FTZ R186, -R0, R186 ;  /* 0x000000ba00ba7221 */ /* 0x000fe20000010100 */
[----:B------:R-:W-:Y:S01]  /*3550*/  FMUL.FTZ R155, R209, R164 ;  /* 0x000000a4d19b7220 */ /* 0x000fe20000410000 */
[----:B------:R-:W-:Y:S01]  /*3560*/  FFMA.FTZ R133, R133, R122, R58 ;  /* 0x0000007a85857223 */ /* 0x000fe2000001003a */
[----:B------:R-:W-:Y:S01]  /*3570*/  FFMA.FTZ R193, R193, R116, R52 ;  /* 0x00000074c1c17223 */ /* 0x000fe20000010034 */
[----:B------:R-:W-:Y:S01]  /*3580*/  FFMA.FTZ R195, R195, R118, R54 ;  /* 0x00000076c3c37223 */ /* 0x000fe20000010036 */
[----:B------:R-:W-:Y:S01]  /*3590*/  FFMA.FTZ R228, R228, R119, R55 ;  /* 0x00000077e4e47223 */ /* 0x000fe20000010037 */
[----:B-1----:R-:W-:Y:S01]  /*35a0*/  FFMA.FTZ R134, R226, R117, R53 ;  /* 0x00000075e2867223 */ /* 0x002fe20000010035 */
[----:B------:R-:W-:Y:S01]  /*35b0*/  FFMA.FTZ R208, R208, R123, R59 ;  /* 0x0000007bd0d07223 */ /* 0x000fe2000001003b */
[----:B------:R-:W-:Y:S01]  /*35c0*/  FFMA.FTZ R153, R153, R120, R56 ;  /* 0x0000007899997223 */ /* 0x000fe20000010038 */
[----:B------:R-:W-:Y:S01]  /*35d0*/  FFMA.FTZ R132, R132, R121, R57 ;  /* 0x0000007984847223 */ /* 0x000fe20000010039 */
[----:B------:R-:W-:Y:S01]  /*35e0*/  FFMA.FTZ R157, R143, R108, R44 ;  /* 0x0000006c8f9d7223 */ /* 0x000fe2000001002c */
[----:B------:R-:W-:Y:S01]  /*35f0*/  FADD.FTZ R188, -R0, R188 ;  /* 0x000000bc00bc7221 */ /* 0x000fe20000010100 */
        /* <DEDUP_REMOVED lines=18> */
[----:B------:R-:W-:Y:S01]  /*3720*/  FADD.FTZ R169, -R0, R169 ;  /* 0x000000a900a97221 */ /* 0x000fe20000010100 */
[C---:B------:R-:W-:Y:S01]  /*3730*/  FMUL.FTZ R170, R209.reuse, R181 ;  /* 0x000000b5d1aa7220 */ /* 0x040fe20000410000 */
[----:B------:R-:W-:Y:S01]  /*3740*/  FMUL.FTZ R179, R209, R186 ;  /* 0x000000bad1b37220 */ /* 0x000fe20000410000 */
[----:B------:R-:W-:Y:S01]  /*3750*/  F2FP.BF16.F32.PACK_AB R139, R224, R139 ;  /* 0x0000008be08b723e */ /* 0x000fe200000010ff */
[----:B---3--:R-:W-:Y:S01]  /*3760*/  IMAD.WIDE.U32 R182, R204, 0x10, R144 ;  /* 0x00000010ccb67825 */ /* 0x008fe200078e0090 */
[----:B------:R-:W-:-:S03]  /*3770*/  F2FP.BF16.F32.PACK_AB R137, R158, R137 ;  /* 0x000000899e89723e */ /* 0x000fc600000010ff */
[C---:B------:R-:W-:Y:S01]  /*3780*/  FADD.FTZ R160, -R0.reuse, R160 ;  /* 0x000000a000a07221 */ /* 0x040fe20000010100 */
[----:B------:R-:W-:Y:S01]  /*3790*/  F2FP.BF16.F32.PACK_AB R136, R159, R136 ;  /* 0x000000889f88723e */ /* 0x000fe200000010ff */
[----:B------:R-:W-:Y:S01]  /*37a0*/  FADD.FTZ R165, -R0, R165 ;  /* 0x000000a500a57221 */ /* 0x000fe20000010100 */
        /* <DEDUP_REMOVED lines=12> */
[----:B------:R-:W-:Y:S01]  /*3870*/  FMUL.FTZ R212, R209, R212 ;  /* 0x000000d4d1d47220 */ /* 0x000fe20000410000 */
[----:B------:R-:W-:Y:S01]  /*3880*/  F2FP.BF16.F32.PACK_AB R141, R156, R141 ;  /* 0x0000008d9c8d723e */ /* 0x000fe200000010ff */
[----:B------:R-:W-:Y:S01]  /*3890*/  STG.E.128 desc[UR6][R182.64], R136 ;  /* 0x00000088b6007986 */ /* 0x000fe2000c101d06 */
[----:B------:R-:W-:Y:S01]  /*38a0*/  F2FP.BF16.F32.PACK_AB R140, R140, R191 ;  /* 0x000000bf8c8c723e */ /* 0x000fe200000010ff */
[C---:B------:R-:W-:Y:S01]  /*38b0*/  FADD.FTZ R171, -R0.reuse, R171 ;  /* 0x000000ab00ab7221 */ /* 0x040fe20000010100 */
[----:B------:R-:W-:Y:S01]  /*38c0*/  FADD.FTZ R180, -R0, R180 ;  /* 0x000000b400b47221 */ /* 0x000fe20000010100 */
[----:B------:R1:W-:Y:S01]  /*38d0*/  STG.E.128 desc[UR6][R186.64], R132 ;  /* 0x00000084ba007986 */ /* 0x0003e2000c101d06 */
[----:B------:R-:W-:Y:S01]  /*38e0*/  FFMA.FTZ R147, R147, R104, R40 ;  /* 0x0000006893937223 */ /* 0x000fe20000010028 */
[----:B------:R-:W-:Y:S01]  /*38f0*/  FFMA.FTZ R146, R146, R105, R41 ;  /* 0x0000006992927223 */ /* 0x000fe20000010029 */
[----:B------:R-:W-:Y:S01]  /*3900*/  FFMA.FTZ R155, R155, R100, R36 ;  /* 0x000000649b9b7223 */ /* 0x000fe20000010024 */
[----:B------:R2:W-:Y:S01]  /*3910*/  STG.E.128 desc[UR6][R188.64], R140 ;  /* 0x0000008cbc007986 */ /* 0x0005e2000c101d06 */
[----:B------:R-:W-:Y:S01]  /*3920*/  FFMA.FTZ R152, R152, R101, R37 ;  /* 0x0000006598987223 */ /* 0x000fe20000010025 */
[----:B------:R-:W-:Y:S01]  /*3930*/  FFMA.FTZ R153, R212, R77, R13 ;  /* 0x0000004dd4997223 */ /* 0x000fe2000001000d */
[C---:B------:R-:W-:Y:S01]  /*3940*/  FMUL.FTZ R154, R209.reuse, R171 ;  /* 0x000000abd19a7220 */ /* 0x040fe20000410000 */
[C---:B------:R-:W-:Y:S01]  /*3950*/  FMUL.FTZ R171, R209.reuse, R180 ;  /* 0x000000b4d1ab7220 */ /* 0x040fe20000410000 */
[C---:B------:R-:W-:Y:S01]  /*3960*/  FADD.FTZ R167, -R0.reuse, R167 ;  /* 0x000000a700a77221 */ /* 0x040fe20000010100 */
[C---:B------:R-:W-:Y:S01]  /*3970*/  FADD.FTZ R168, -R0.reuse, R168 ;  /* 0x000000a800a87221 */ /* 0x040fe20000010100 */
[C---:B------:R-:W-:Y:S01]  /*3980*/  FADD.FTZ R176, -R0.reuse, R176 ;  /* 0x000000b000b07221 */ /* 0x040fe20000010100 */
[C---:B------:R-:W-:Y:S01]  /*3990*/  FADD.FTZ R172, -R0.reuse, R172 ;  /* 0x000000ac00ac7221 */ /* 0x040fe20000010100 */
[C---:B------:R-:W-:Y:S01]  /*39a0*/  FMUL.FTZ R160, R209.reuse, R167 ;  /* 0x000000a7d1a07220 */ /* 0x040fe20000410000 */
[C---:B------:R-:W-:Y:S01]  /*39b0*/  FMUL.FTZ R151, R209.reuse, R168 ;  /* 0x000000a8d1977220 */ /* 0x040fe20000410000 */
[C---:B------:R-:W-:Y:S01]  /*39c0*/  FADD.FTZ R175, -R0.reuse, R175 ;  /* 0x000000af00af7221 */ /* 0x040fe20000010100 */
[----:B------:R-:W-:Y:S01]  /*39d0*/  FMUL.FTZ R167, R209, R176 ;  /* 0x000000b0d1a77220 */ /* 0x000fe20000410000 */
[----:B------:R-:W-:Y:S01]  /*39e0*/  FADD.FTZ R178, -R0, R178 ;  /* 0x000000b200b27221 */ /* 0x000fe20000010100 */
[----:B-1----:R-:W-:Y:S01]  /*39f0*/  F2FP.BF16.F32.PACK_AB R134, R152, R155 ;  /* 0x0000009b9886723e */ /* 0x002fe200000010ff */
[----:B------:R-:W-:Y:S01]  /*3a00*/  FADD.FTZ R190, -R0, R190 ;  /* 0x000000be00be7221 */ /* 0x000fe20000010100 */
[----:B------:R-:W-:Y:S01]  /*3a10*/  F2FP.BF16.F32.PACK_AB R132, R146, R147 ;  /* 0x000000939284723e */ /* 0x000fe200000010ff */
[----:B------:R-:W-:Y:S01]  /*3a20*/  FFMA.FTZ R147, R170, R85, R21 ;  /* 0x00000055aa937223 */ /* 0x000fe20000010015 */
[----:B--2---:R-:W-:Y:S01]  /*3a30*/  FFMA.FTZ R141, R150, R97, R33 ;  /* 0x00000061968d7223 */ /* 0x004fe20000010021 */
[----:B------:R-:W-:Y:S01]  /*3a40*/  FFMA.FTZ R150, R181, R76, R12 ;  /* 0x0000004cb5967223 */ /* 0x000fe2000001000c */
[----:B------:R-:W-:Y:S01]  /*3a50*/  FFMA.FTZ R142, R171, R84, R20 ;  /* 0x00000054ab8e7223 */ /* 0x000fe20000010014 */
[C---:B------:R-:W-:Y:S01]  /*3a60*/  FADD.FTZ R184, -R0.reuse, R184 ;  /* 0x000000b800b87221 */ /* 0x040fe20000010100 */
[C---:B------:R-:W-:Y:S01]  /*3a70*/  FADD.FTZ R185, -R0.reuse, R185 ;  /* 0x000000b900b97221 */ /* 0x040fe20000010100 */
[C---:B------:R-:W-:Y:S01]  /*3a80*/  FADD.FTZ R192, -R0.reuse, R192 ;  /* 0x000000c000c07221 */ /* 0x040fe20000010100 */
[----:B------:R-:W-:Y:S01]  /*3a90*/  F2FP.BF16.F32.PACK_AB R150, R153, R150 ;  /* 0x000000969996723e */ /* 0x000fe200000010ff */
[C---:B------:R-:W-:Y:S01]  /*3aa0*/  FADD.FTZ R194, -R0.reuse, R194 ;  /* 0x000000c200c27221 */ /* 0x040fe20000010100 */
[----:B------:R-:W1:Y:S01]  /*3ab0*/  LDC.64 R152, c[0x0][0x380] ;  /* 0x0000e000ff987b82 */ /* 0x000e620000000a00 */
[C---:B------:R-:W-:Y:S01]  /*3ac0*/  FADD.FTZ R196, -R0.reuse, R196 ;  /* 0x000000c400c47221 */ /* 0x040fe20000010100 */
[C---:B------:R-:W-:Y:S01]  /*3ad0*/  FADD.FTZ R198, -R0.reuse, R198 ;  /* 0x000000c600c67221 */ /* 0x040fe20000010100 */
[----:B------:R-:W-:Y:S01]  /*3ae0*/  FADD.FTZ R0, -R0, R199 ;  /* 0x000000c700007221 */ /* 0x000fe20000010100 */
[----:B------:R-:W-:Y:S01]  /*3af0*/  FFMA.FTZ R136, R151, R96, R32 ;  /* 0x0000006097887223 */ /* 0x000fe20000010020 */
[----:B------:R-:W-:Y:S01]  /*3b00*/  F2FP.BF16.F32.PACK_AB R142, R147, R142 ;  /* 0x0000008e938e723e */ /* 0x000fe200000010ff */
        /* <DEDUP_REMOVED lines=12> */
[C---:B0-----:R-:W-:Y:S01]  /*3bd0*/  FMUL.FTZ R213, R209.reuse, R196 ;  /* 0x000000c4d1d57220 */ /* 0x041fe20000410000 */
        /* <DEDUP_REMOVED lines=63> */
.L_x_28408:
        /* <DEDUP_REMOVED lines=8> */
.L_x_28447:
[----:B--2---:R-:W2:Y:S01]  /*4050*/  LDC.64 R134, c[0x0][0x390] ;  /* 0x0000e400ff867b82 */ /* 0x004ea20000000a00 */
[----:B------:R-:W-:-:S05]  /*4060*/  IMAD R0, R2, UR8, RZ ;  /* 0x0000000802007c24 */ /* 0x000fca000f8e02ff */
[----:B0-----:R-:W-:-:S04]  /*4070*/  SHF.R.S32.HI R133, RZ, 0x1f, R0 ;  /* 0x0000001fff857819 */ /* 0x001fc80000011400 */
[----:B------:R-:W-:-:S04]  /*4080*/  LEA.HI R204, R133, R0, RZ, 0x3 ;  /* 0x0000000085cc7211 */ /* 0x000fc800078f18ff */
[----:B------:R-:W-:-:S05]  /*4090*/  LEA.HI.SX32 R204, R204, R3, 0x1d ;  /* 0x00000003cccc7211 */ /* 0x000fca00078feaff */
[----:B--2---:R-:W-:-:S05]  /*40a0*/  IMAD.WIDE.U32 R132, R204, 0x10, R134 ;  /* 0x00000010cc847825 */ /* 0x004fca00078e0086 */
[----:B-----5:R0:W5:Y:S01]  /*40b0*/  LDG.E.128 R140, desc[UR6][R132.64] ;  /* 0x00000006848c7981 */ /* 0x020162000c1e1d00 */
[----:B------:R-:W-:Y:S04]  /*40c0*/  BSSY.RECONVERGENT B0, `(.L_x_28428) ;  /* 0x0000027000007945 */ /* 0x000fe80003800200 */
[----:B------:R-:W-:Y:S05]  /*40d0*/  @!P1 BRA `(.L_x_28429) ;  /* 0x0000000000649947 */ /* 0x000fea0003800000 */
[----:B0-----:R-:W0:Y:S02]  /*40e0*/  LDC.64 R132, c[0x0][0x3a0] ;  /* 0x0000e800ff847b82 */ /* 0x001e240000000a00 */
        /* <DEDUP_REMOVED lines=24> */
.L_x_28429:
        /* <DEDUP_REMOVED lines=12> */
.L_x_28430:
[----:B-1----:R-:W-:Y:S05]  /*4330*/  BSYNC.RECONVERGENT B0 ;  /* 0x0000000000007941 */ /* 0x002fea0003800200 */
.L_x_28428:
[----:B0-----:R-:W0:Y:S01]  /*4340*/  LDC.64 R132, c[0x0][0x3a8] ;  /* 0x0000ea00ff847b82 */ /* 0x001e220000000a00 */
[----:B------:R-:W-:-:S05]  /*4350*/  IADD3 R201, PT, PT, R204, 0x20, RZ ;  /* 0x00000020ccc97810 */ /* 0x000fca0007ffe0ff */
[----:B------:R-:W-:-:S04]  /*4360*/  IMAD.WIDE.U32 R138, R201, 0x10, R134 ;  /* 0x00000010c98a7825 */ /* 0x000fc800078e0086 */
[----:B0-----:R-:W-:-:S05]  /*4370*/  IMAD.WIDE.U32 R136, R204, 0x20, R132 ;  /* 0x00000020cc887825 */ /* 0x001fca00078e0084 */
[----:B------:R0:W-:Y:S04]  /*4380*/  STG.E.128 desc[UR6][R136.64], R156 ;  /* 0x0000009c88007986 */ /* 0x0001e8000c101d06 */
[----:B------:R0:W-:Y:S04]  /*4390*/  STG.E.128 desc[UR6][R136.64+0x10], R152 ;  /* 0x0000109888007986 */ /* 0x0001e8000c101d06 */
[----:B------:R0:W5:Y:S01]  /*43a0*/  LDG.E.128 R160, desc[UR6][R138.64] ;  /* 0x000000068aa07981 */ /* 0x000162000c1e1d00 */
[----:B------:R-:W-:Y:S04]  /*43b0*/  BSSY.RECONVERGENT B0, `(.L_x_28431) ;  /* 0x0000027000007945 */ /* 0x000fe80003800200 */
[----:B------:R-:W-:Y:S05]  /*43c0*/  @!P1 BRA `(.L_x_28432) ;  /* 0x0000000000649947 */ /* 0x000fea0003800000 */
[----:B0-----:R-:W0:Y:S02]  /*43d0*/  LDC.64 R136, c[0x0][0x3a0] ;  /* 0x0000e800ff887b82 */ /* 0x001e240000000a00 */
[----:B0-----:R-:W-:-:S05]  /*43e0*/  IMAD.WIDE.U32 R136, R201, 0x20, R136 ;  /* 0x00000020c9887825 */ /* 0x001fca00078e0088 */
[----:B------:R-:W2:Y:S04]  /*43f0*/  LDG.E.128 R148, desc[UR6][R136.64] ;  /* 0x0000000688947981 */ /* 0x000ea8000c1e1d00 */
        /* <DEDUP_REMOVED lines=22> */
.L_x_28432:
        /* <DEDUP_REMOVED lines=12> */
.L_x_28433:
[----:B------:R-:W-:Y:S05]  /*4620*/  BSYNC.RECONVERGENT B0 ;  /* 0x0000000000007941 */ /* 0x000fea0003800200 */
.L_x_28431:
[----:B------:R-:W-:Y:S01]  /*4630*/  IADD3 R206, PT, PT, R204, 0x40, RZ ;  /* 0x00000040ccce7810 */ /* 0x000fe20007ffe0ff */
[----:B0-----:R-:W-:-:S04]  /*4640*/  IMAD.WIDE.U32 R136, R201, 0x20, R132 ;  /* 0x00000020c9887825 */ /* 0x001fc800078e0084 */
[----:B------:R-:W-:Y:S01]  /*4650*/  IMAD.WIDE.U32 R138, R206, 0x10, R134 ;  /* 0x00000010ce8a7825 */ /* 0x000fe200078e0086 */
        /* <DEDUP_REMOVED lines=32> */
.L_x_28434:
        /* <DEDUP_REMOVED lines=12> */
.L_x_28435:
        /* <DEDUP_REMOVED lines=12> */
[----:B0-----:R-:W-:Y:S02]  /*49e0*/  SHF.L.U32 R161, R164, 0x10, RZ ;  /* 0x00000010a4a17819 */ /* 0x001fe400000006ff */
[----:B------:R-:W-:Y:S02]  /*49f0*/  SHF.L.U32 R0, R0, 0x10, RZ ;  /* 0x0000001000007819 */ /* 0x000fe400000006ff */
[----:B------:R-:W-:-:S02]  /*4a00*/  PRMT R164, R165, 0x7632, R164 ;  /* 0x00007632a5a47816 */ /* 0x000fc400000000a4 */
[C---:B------:R-:W-:Y:S02]  /*4a10*/  PRMT R176, R166.reuse, 0x7632, R176 ;  /* 0x00007632a6b07816 */ /* 0x040fe400000000b0 */
[----:B------:R-:W-:Y:S02]  /*4a20*/  SHF.L.U32 R177, R166, 0x10, RZ ;  /* 0x00000010a6b17819 */ /* 0x000fe400000006ff */
[----:B------:R-:W-:Y:S02]  /*4a30*/  PRMT R166, R167, 0x7632, R166 ;  /* 0x00007632a7a67816 */ /* 0x000fe400000000a6 */
[----:B------:R-:W-:Y:S02]  /*4a40*/  SHF.L.U32 R165, R165, 0x10, RZ ;  /* 0x00000010a5a57819 */ /* 0x000fe400000006ff */
[----:B------:R-:W-:Y:S02]  /*4a50*/  SHF.L.U32 R167, R167, 0x10, RZ ;  /* 0x00000010a7a77819 */ /* 0x000fe400000006ff */
[----:B------:R-:W-:-:S02]  /*4a60*/  SHF.L.U32 R164, R164, 0x10, RZ ;  /* 0x00000010a4a47819 */ /* 0x000fc400000006ff */
[----:B------:R-:W-:Y:S01]  /*4a70*/  SHF.L.U32 R176, R176, 0x10, RZ ;  /* 0x00000010b0b07819 */ /* 0x000fe200000006ff */
[----:B--2---:R-:W-:Y:S01]  /*4a80*/  FADD.FTZ R160, R168, R161 ;  /* 0x000000a1a8a07221 */ /* 0x004fe20000010000 */
[----:B------:R-:W-:Y:S01]  /*4a90*/  FADD.FTZ R161, R169, R0 ;  /* 0x00000000a9a17221 */ /* 0x000fe20000010000 */
[----:B------:R-:W-:Y:S01]  /*4aa0*/  SHF.L.U32 R0, R166, 0x10, RZ ;  /* 0x00000010a6007819 */ /* 0x000fe200000006ff */
[----:B-1----:R-:W-:Y:S01]  /*4ab0*/  FADD.FTZ R162, R170, R165 ;  /* 0x000000a5aaa27221 */ /* 0x002fe20000010000 */
[----:B------:R-:W-:Y:S01]  /*4ac0*/  FADD.FTZ R163, R171, R164 ;  /* 0x000000a4aba37221 */ /* 0x000fe20000010000 */
[----:B---3--:R-:W-:Y:S01]  /*4ad0*/  FADD.FTZ R166, R174, R167 ;  /* 0x000000a7aea67221 */ /* 0x008fe20000010000 */
[----:B------:R-:W-:Y:S01]  /*4ae0*/  FADD.FTZ R164, R172, R177 ;  /* 0x000000b1aca47221 */ /* 0x000fe20000010000 */
[----:B------:R-:W-:Y:S01]  /*4af0*/  FADD.FTZ R165, R173, R176 ;  /* 0x000000b0ada57221 */ /* 0x000fe20000010000 */
[----:B------:R-:W-:Y:S01]  /*4b00*/  FADD.FTZ R167, R175, R0 ;  /* 0x00000000afa77221 */ /* 0x000fe20000010000 */
[----:B------:R-:W-:Y:S06]  /*4b10*/  BRA `(.L_x_28437) ;  /* 0x0000000000307947 */ /* 0x000fec0003800000 */
.L_x_28436:
        /* <DEDUP_REMOVED lines=12> */
.L_x_28437:
        /* <DEDUP_REMOVED lines=32> */
.L_x_28438:
        /* <DEDUP_REMOVED lines=12> */
.L_x_28439:
        /* <DEDUP_REMOVED lines=23> */
[----:B------:R-:W-:Y:S01]  /*5010*/  SHF.L.U32 R0, R182, 0x10, RZ ;  /* 0x00000010b6007819 */ /* 0x000fe200000006ff */
[----:B------:R-:W-:Y:S01]  /*5020*/  FADD.FTZ R178, R178, R181 ;  /* 0x000000b5b2b27221 */ /* 0x000fe20000010000 */
[----:B------:R-:W-:Y:S01]  /*5030*/  FADD.FTZ R179, R179, R180 ;  /* 0x000000b4b3b37221 */ /* 0x000fe20000010000 */
[----:B---3--:R-:W-:Y:S01]  /*5040*/  FADD.FTZ R182, R186, R183 ;  /* 0x000000b7bab67221 */ /* 0x008fe20000010000 */
[----:B------:R-:W-:Y:S01]  /*5050*/  FADD.FTZ R176, R176, R191 ;  /* 0x000000bfb0b07221 */ /* 0x000fe20000010000 */
[----:B------:R-:W-:Y:S01]  /*5060*/  FADD.FTZ R180, R184, R193 ;  /* 0x000000c1b8b47221 */ /* 0x000fe20000010000 */
[----:B------:R-:W-:Y:S01]  /*5070*/  FADD.FTZ R181, R185, R190 ;  /* 0x000000beb9b57221 */ /* 0x000fe20000010000 */
[----:B------:R-:W-:Y:S01]  /*5080*/  FADD.FTZ R183, R187, R0 ;  /* 0x00000000bbb77221 */ /* 0x000fe20000010000 */
[----:B------:R-:W-:Y:S06]  /*5090*/  BRA `(.L_x_28441) ;  /* 0x0000000000307947 */ /* 0x000fec0003800000 */
.L_x_28440:
        /* <DEDUP_REMOVED lines=12> */
.L_x_28441:
        /* <DEDUP_REMOVED lines=32> */
.L_x_28442:
        /* <DEDUP_REMOVED lines=12> */
.L_x_28443:
        /* <DEDUP_REMOVED lines=32> */
.L_x_28444:
        /* <DEDUP_REMOVED lines=12> */
.L_x_28445:
        /* <DEDUP_REMOVED lines=220> */
.L_x_28471:
        /* <DEDUP_REMOVED lines=260> */
.L_x_28426:
        /* <DEDUP_REMOVED lines=8> */
.L_x_28449:
[----:B------:R-:W-:Y:S05]  /*7560*/  BSYNC B0 ;  /* 0x0000000000007941 */ /* 0x000fea0003800000 */
.L_x_28448:
        /* <DEDUP_REMOVED lines=8> */
.L_x_28450:
[----:B------:R-:W-:Y:S02]  /*75f0*/  HFMA2 R133, -RZ, RZ, 0, 2.384185791015625e-07 ;  /* 0x00000004ff857431 */ /* 0x000fe400000001ff */
[----:B------:R-:W-:-:S05]  /*7600*/  FADD.FTZ R210, R132, R0 ;  /* 0x0000000084d27221 */ /* 0x000fca0000010000 */
[----:B------:R-:W-:-:S07]  /*7610*/  MOV R132, R210 ;  /* 0x000000d200847202 */ /* 0x000fce0000000f00 */
[----:B------:R-:W-:Y:S05]  /*7620*/  WARPSYNC.COLLECTIVE R135, `(.L_x_28451) ;  /* 0x0000000087087348 */ /* 0x000fea0003c00000 */
[----:B------:R0:W1:Y:S02]  /*7630*/  SHFL.BFLY P0, R0, R132, R133, R134 ;  /* 0x0c00008584007389 */ /* 0x0000640000000086 */
[----:B01----:R-:W-:Y:S05]  /*7640*/  ENDCOLLECTIVE ;  /* 0x000000000000791b */ /* 0x003fea0003800000 */
.L_x_28451:
[----:B------:R-:W-:Y:S02]  /*7650*/  HFMA2 R133, -RZ, RZ, 0, 4.76837158203125e-07 ;  /* 0x00000008ff857431 */ /* 0x000fe400000001ff */
[----:B------:R-:W-:-:S05]  /*7660*/  FADD.FTZ R211, R210, R0 ;  /* 0x00000000d2d37221 */ /* 0x000fca0000010000 */
[----:B------:R-:W-:-:S07]  /*7670*/  MOV R132, R211 ;  /* 0x000000d300847202 */ /* 0x000fce0000000f00 */
[----:B------:R-:W-:Y:S05]  /*7680*/  WARPSYNC.COLLECTIVE R135, `(.L_x_28452) ;  /* 0x0000000087087348 */ /* 0x000fea0003c00000 */
[----:B------:R0:W1:Y:S02]  /*7690*/  SHFL.BFLY P0, R0, R132, R133, R134 ;  /* 0x0c00008584007389 */ /* 0x0000640000000086 */
[----:B01----:R-:W-:Y:S05]  /*76a0*/  ENDCOLLECTIVE ;  /* 0x000000000000791b */ /* 0x003fea0003800000 */
.L_x_28452:
[----:B------:R-:W-:Y:S02]  /*76b0*/  HFMA2 R133, -RZ, RZ, 0, 9.5367431640625e-07 ;  /* 0x00000010ff857431 */ /* 0x000fe400000001ff */
[----:B------:R-:W-:-:S05]  /*76c0*/  FADD.FTZ R212, R211, R0 ;  /* 0x00000000d3d47221 */ /* 0x000fca0000010000 */
[----:B------:R-:W-:-:S07]  /*76d0*/  MOV R132, R212 ;  /* 0x000000d400847202 */ /* 0x000fce0000000f00 */
[----:B------:R-:W-:Y:S05]  /*76e0*/  WARPSYNC.COLLECTIVE R135, `(.L_x_28453) ;  /* 0x0000000087087348 */ /* 0x000fea0003c00000 */
[----:B------:R0:W1:Y:S02]  /*76f0*/  SHFL.BFLY P0, R0, R132, R133, R134 ;  /* 0x0c00008584007389 */ /* 0x0000640000000086 */
[----:B01----:R-:W-:Y:S05]  /*7700*/  ENDCOLLECTIVE ;  /* 0x000000000000791b */ /* 0x003fea0003800000 */
.L_x_28453:
        /* <DEDUP_REMOVED lines=134> */
.L_x_28454:
[----:B------:R-:W-:Y:S02]  /*7f70*/  HFMA2 R133, -RZ, RZ, 0, 1.1920928955078125e-07 ;  /* 0x00000002ff857431 */ /* 0x000fe400000001ff */
[----:B------:R-:W-:-:S05]  /*7f80*/  FADD.FTZ R210, R132, R0 ;  /* 0x0000000084d27221 */ /* 0x000fca0000010000 */
[----:B------:R-:W-:-:S07]  /*7f90*/  MOV R132, R210 ;  /* 0x000000d200847202 */ /* 0x000fce0000000f00 */
[----:B------:R-:W-:Y:S05]  /*7fa0*/  WARPSYNC.COLLECTIVE R135, `(.L_x_28455) ;  /* 0x0000000087087348 */ /* 0x000fea0003c00000 */
[----:B------:R0:W1:Y:S02]  /*7fb0*/  SHFL.BFLY P0, R0, R132, R133, R134 ;  /* 0x0c00008584007389 */ /* 0x0000640000000086 */
[----:B01----:R-:W-:Y:S05]  /*7fc0*/  ENDCOLLECTIVE ;  /* 0x000000000000791b */ /* 0x003fea0003800000 */
.L_x_28455:
[----:B------:R-:W-:Y:S02]  /*7fd0*/  HFMA2 R133, -RZ, RZ, 0, 2.384185791015625e-07 ;  /* 0x00000004ff857431 */ /* 0x000fe400000001ff */
[----:B------:R-:W-:-:S05]  /*7fe0*/  FADD.FTZ R211, R210, R0 ;  /* 0x00000000d2d37221 */ /* 0x000fca0000010000 */
[----:B------:R-:W-:-:S07]  /*7ff0*/  MOV R132, R211 ;  /* 0x000000d300847202 */ /* 0x000fce0000000f00 */
[----:B------:R-:W-:Y:S05]  /*8000*/  WARPSYNC.COLLECTIVE R135, `(.L_x_28456) ;  /* 0x0000000087087348 */ /* 0x000fea0003c00000 */
[----:B------:R0:W1:Y:S02]  /*8010*/  SHFL.BFLY P0, R0, R132, R133, R134 ;  /* 0x0c00008584007389 */ /* 0x0000640000000086 */
[----:B01----:R-:W-:Y:S05]  /*8020*/  ENDCOLLECTIVE ;  /* 0x000000000000791b */ /* 0x003fea0003800000 */
.L_x_28456:
[----:B------:R-:W-:Y:S02]  /*8030*/  HFMA2 R133, -RZ, RZ, 0, 4.76837158203125e-07 ;  /* 0x00000008ff857431 */ /* 0x000fe400000001ff */
[----:B------:R-:W-:-:S05]  /*8040*/  FADD.FTZ R212, R211, R0 ;  /* 0x00000000d3d47221 */ /* 0x000fca0000010000 */
[----:B------:R-:W-:-:S07]  /*8050*/  MOV R132, R212 ;  /* 0x000000d400847202 */ /* 0x000fce0000000f00 */
[----:B------:R-:W-:Y:S05]  /*8060*/  WARPSYNC.COLLECTIVE R135, `(.L_x_28457) ;  /* 0x0000000087087348 */ /* 0x000fea0003c00000 */
[----:B------:R0:W1:Y:S02]  /*8070*/  SHFL.BFLY P0, R0, R132, R133, R134 ;  /* 0x0c00008584007389 */ /* 0x0000640000000086 */
[----:B01----:R-:W-:Y:S05]  /*8080*/  ENDCOLLECTIVE ;  /* 0x000000000000791b */ /* 0x003fea0003800000 */
.L_x_28457:
[----:B------:R-:W-:Y:S02]  /*8090*/  HFMA2 R133, -RZ, RZ, 0, 9.5367431640625e-07 ;  /* 0x00000010ff857431 */ /* 0x000fe400000001ff */
[----:B------:R-:W-:-:S05]  /*80a0*/  FADD.FTZ R213, R212, R0 ;  /* 0x00000000d4d57221 */ /* 0x000fca0000010000 */
[----:B------:R-:W-:-:S07]  /*80b0*/  MOV R132, R213 ;  /* 0x000000d500847202 */ /* 0x000fce0000000f00 */
[----:B------:R-:W-:Y:S05]  /*80c0*/  WARPSYNC.COLLECTIVE R135, `(.L_x_28458) ;  /* 0x0000000087087348 */ /* 0x000fea0003c00000 */
[----:B------:R0:W1:Y:S02]  /*80d0*/  SHFL.BFLY P0, R0, R132, R133, R134 ;  /* 0x0c00008584007389 */ /* 0x0000640000000086 */
[----:B01----:R-:W-:Y:S05]  /*80e0*/  ENDCOLLECTIVE ;  /* 0x000000000000791b */ /* 0x003fea0003800000 */
.L_x_28458:
[----:B------:R-:W-:Y:S05]  /*80f0*/  BRA `(.L_x_28459) ;  /* 0xffffffac00a47947 */ /* 0x000fea000383ffff */
.L_x_28446:
        /* <DEDUP_REMOVED lines=8> */
.L_x_28461:
[----:B------:R-:W-:Y:S05]  /*8180*/  BSYNC B0 ;  /* 0x0000000000007941 */ /* 0x000fea0003800000 */
.L_x_28460:
        /* <DEDUP_REMOVED lines=8> */
.L_x_28462:
[----:B------:R-:W-:Y:S02]  /*8210*/  HFMA2 R133, -RZ, RZ, 0, 2.384185791015625e-07 ;  /* 0x00000004ff857431 */ /* 0x000fe400000001ff */
[----:B------:R-:W-:-:S05]  /*8220*/  FADD.FTZ R210, R132, R0 ;  /* 0x0000000084d27221 */ /* 0x000fca0000010000 */
[----:B------:R-:W-:-:S07]  /*8230*/  MOV R132, R210 ;  /* 0x000000d200847202 */ /* 0x000fce0000000f00 */
[----:B------:R-:W-:Y:S05]  /*8240*/  WARPSYNC.COLLECTIVE R135, `(.L_x_28463) ;  /* 0x0000000087087348 */ /* 0x000fea0003c00000 */
[----:B------:R0:W1:Y:S02]  /*8250*/  SHFL.BFLY P0, R0, R132, R133, R134 ;  /* 0x0c00008584007389 */ /* 0x0000640000000086 */
[----:B01----:R-:W-:Y:S05]  /*8260*/  ENDCOLLECTIVE ;  /* 0x000000000000791b */ /* 0x003fea0003800000 */
.L_x_28463:
[----:B------:R-:W-:Y:S02]  /*8270*/  HFMA2 R133, -RZ, RZ, 0, 4.76837158203125e-07 ;  /* 0x00000008ff857431 */ /* 0x000fe400000001ff */
[----:B------:R-:W-:-:S05]  /*8280*/  FADD.FTZ R211, R210, R0 ;  /* 0x00000000d2d37221 */ /* 0x000fca0000010000 */
[----:B------:R-:W-:-:S07]  /*8290*/  MOV R132, R211 ;  /* 0x000000d300847202 */ /* 0x000fce0000000f00 */
[----:B------:R-:W-:Y:S05]  /*82a0*/  WARPSYNC.COLLECTIVE R135, `(.L_x_28464) ;  /* 0x0000000087087348 */ /* 0x000fea0003c00000 */
[----:B------:R0:W1:Y:S02]  /*82b0*/  SHFL.BFLY P0, R0, R132, R133, R134 ;  /* 0x0c00008584007389 */ /* 0x0000640000000086 */
[----:B01----:R-:W-:Y:S05]  /*82c0*/  ENDCOLLECTIVE ;  /* 0x000000000000791b */ /* 0x003fea0003800000 */
.L_x_28464:
[----:B------:R-:W-:Y:S02]  /*82d0*/  HFMA2 R133, -RZ, RZ, 0, 9.5367431640625e-07 ;  /* 0x00000010ff857431 */ /* 0x000fe400000001ff */
[----:B------:R-:W-:-:S05]  /*82e0*/  FADD.FTZ R212, R211, R0 ;  /* 0x00000000d3d47221 */ /* 0x000fca0000010000 */
[----:B------:R-:W-:-:S07]  /*82f0*/  MOV R132, R212 ;  /* 0x000000d400847202 */ /* 0x000fce0000000f00 */
[----:B------:R-:W-:Y:S05]  /*8300*/  WARPSYNC.COLLECTIVE R135, `(.L_x_28465) ;  /* 0x0000000087087348 */ /* 0x000fea0003c00000 */
[----:B------:R0:W1:Y:S02]  /*8310*/  SHFL.BFLY P0, R0, R132, R133, R134 ;  /* 0x0c00008584007389 */ /* 0x0000640000000086 */
[----:B01----:R-:W-:Y:S05]  /*8320*/  ENDCOLLECTIVE ;  /* 0x000000000000791b */ /* 0x003fea0003800000 */
.L_x_28465:
        /* <DEDUP_REMOVED lines=134> */
.L_x_28466:
[----:B------:R-:W-:Y:S02]  /*8b90*/  HFMA2 R133, -RZ, RZ, 0, 1.1920928955078125e-07 ;  /* 0x00000002ff857431 */ /* 0x000fe400000001ff */
[----:B------:R-:W-:-:S05]  /*8ba0*/  FADD.FTZ R210, R132, R0 ;  /* 0x0000000084d27221 */ /* 0x000fca0000010000 */
[----:B------:R-:W-:-:S07]  /*8bb0*/  MOV R132, R210 ;  /* 0x000000d200847202 */ /* 0x000fce0000000f00 */
[----:B------:R-:W-:Y:S05]  /*8bc0*/  WARPSYNC.COLLECTIVE R135, `(.L_x_28467) ;  /* 0x0000000087087348 */ /* 0x000fea0003c00000 */
[----:B------:R0:W1:Y:S02]  /*8bd0*/  SHFL.BFLY P0, R0, R132, R133, R134 ;  /* 0x0c00008584007389 */ /* 0x0000640000000086 */
[----:B01----:R-:W-:Y:S05]  /*8be0*/  ENDCOLLECTIVE ;  /* 0x000000000000791b */ /* 0x003fea0003800000 */
.L_x_28467:
[----:B------:R-:W-:Y:S02]  /*8bf0*/  HFMA2 R133, -RZ, RZ, 0, 2.384185791015625e-07 ;  /* 0x00000004ff857431 */ /* 0x000fe400000001ff */
[----:B------:R-:W-:-:S05]  /*8c00*/  FADD.FTZ R211, R210, R0 ;  /* 0x00000000d2d37221 */ /* 0x000fca0000010000 */
[----:B------:R-:W-:-:S07]  /*8c10*/  MOV R132, R211 ;  /* 0x000000d300847202 */ /* 0x000fce0000000f00 */
[----:B------:R-:W-:Y:S05]  /*8c20*/  WARPSYNC.COLLECTIVE R135, `(.L_x_28468) ;  /* 0x0000000087087348 */ /* 0x000fea0003c00000 */
[----:B------:R0:W1:Y:S02]  /*8c30*/  SHFL.BFLY P0, R0, R132, R133, R134 ;  /* 0x0c00008584007389 */ /* 0x0000640000000086 */
[----:B01----:R-:W-:Y:S05]  /*8c40*/  ENDCOLLECTIVE ;  /* 0x000000000000791b */ /* 0x003fea0003800000 */
.L_x_28468:
[----:B------:R-:W-:Y:S02]  /*8c50*/  HFMA2 R133, -RZ, RZ, 0, 4.76837158203125e-07 ;  /* 0x00000008ff857431 */ /* 0x000fe400000001ff */
[----:B------:R-:W-:-:S05]  /*8c60*/  FADD.FTZ R212, R211, R0 ;  /* 0x00000000d3d47221 */ /* 0x000fca0000010000 */
[----:B------:R-:W-:-:S07]  /*8c70*/  MOV R132, R212 ;  /* 0x000000d400847202 */ /* 0x000fce0000000f00 */
[----:B------:R-:W-:Y:S05]  /*8c80*/  WARPSYNC.COLLECTIVE R135, `(.L_x_28469) ;  /* 0x0000000087087348 */ /* 0x000fea0003c00000 */
[----:B------:R0:W1:Y:S02]  /*8c90*/  SHFL.BFLY P0, R0, R132, R133, R134 ;  /* 0x0c00008584007389 */ /* 0x0000640000000086 */
[----:B01----:R-:W-:Y:S05]  /*8ca0*/  ENDCOLLECTIVE ;  /* 0x000000000000791b */ /* 0x003fea0003800000 */
.L_x_28469:
[----:B------:R-:W-:Y:S02]  /*8cb0*/  HFMA2 R133, -RZ, RZ, 0, 9.5367431640625e-07 ;  /* 0x00000010ff857431 */ /* 0x000fe400000001ff */
[----:B------:R-:W-:-:S05]  /*8cc0*/  FADD.FTZ R213, R212, R0 ;  /* 0x00000000d4d57221 */ /* 0x000fca0000010000 */
[----:B------:R-:W-:-:S07]  /*8cd0*/  MOV R132, R213 ;  /* 0x000000d500847202 */ /* 0x000fce0000000f00 */
[----:B------:R-:W-:Y:S05]  /*8ce0*/  WARPSYNC.COLLECTIVE R135, `(.L_x_28470) ;  /* 0x0000000087087348 */ /* 0x000fea0003c00000 */
[----:B------:R0:W1:Y:S02]  /*8cf0*/  SHFL.BFLY P0, R0, R132, R133, R134 ;  /* 0x0c00008584007389 */ /* 0x0000640000000086 */
[----:B01----:R-:W-:Y:S05]  /*8d00*/  ENDCOLLECTIVE ;  /* 0x000000000000791b */ /* 0x003fea0003800000 */
.L_x_28470:
[----:B------:R-:W-:Y:S05]  /*8d10*/  BRA `(.L_x_28471) ;  /* 0xffffffd400e07947 */ /* 0x000fea000383ffff */
.L_x_28472:
        /* <DEDUP_REMOVED lines=14> */
.L_x_71485:


//--------------------- .text._ZN10layer_norm13ln_fwd_kernelINS_13Kernel_traitsIf13__nv_bfloat16fS2_fjLj2048ELj1ELj4ELj1ELj16ENS_18Kernel_traits_baseILj2048EfS2_fS2_fjLj128EEEEELb0ELb0ELb1ELb0EEEvNS_9FwdParamsE --------------------------
	.section	.text._ZN10layer_norm13ln_fwd_kernelINS_13Kernel_traitsIf13__nv_bfloat16fS2_fjLj2048ELj1ELj4ELj1ELj16ENS_18Kernel_traits_baseILj2048EfS2_fS2_fjLj128EEEEELb0ELb0ELb1ELb0EEEvNS_9FwdParamsE,"ax",@progbits
	.align	128
        .global         _ZN10layer_norm13ln_fwd_kernelINS_13Kernel_traitsIf13__nv_bfloat16fS2_fjLj2048ELj1ELj4ELj1ELj16ENS_18Kernel_traits_baseILj2048EfS2_fS2_fjLj128EEEEELb0ELb0ELb1ELb0EEEvNS_9FwdParamsE
        .type           _ZN10layer_norm13ln_fwd_kernelINS_13Kernel_traitsIf13__nv_bfloat16fS2_fjLj2048ELj1ELj4ELj1ELj16ENS_18Kernel_traits_baseILj2048EfS2_fS2_fjLj128EEEEELb0ELb0ELb1ELb0EEEvNS_9FwdParamsE,@function
        .size           _ZN10layer_norm13ln_fwd_kernelINS_13Kernel_traitsIf13__nv_bfloat16fS2_fjLj2048ELj1ELj4ELj1ELj16ENS_18Kernel_traits_baseILj2048EfS2_fS2_fjLj128EEEEELb0ELb0ELb1ELb0EEEvNS_9FwdParamsE,(.L_x_71486 - _ZN10layer_norm13ln_fwd_kernelINS_13Kernel_traitsIf13__nv_bfloat16fS2_fjLj2048ELj1ELj4ELj1ELj16ENS_18Kernel_traits_baseILj2048EfS2_fS2_fjLj128EEEEELb0ELb0ELb1ELb0EEEvNS_9FwdParamsE)
        .other          _ZN10layer_norm13ln_fwd_kernelINS_13Kernel_traitsIf13__nv_bfloat16fS2_fjLj2048ELj1ELj4ELj1ELj16ENS_18Kernel_traits_baseILj2048EfS2_fS2_fjLj128EEEEELb0ELb0ELb1ELb0EEEvNS_9FwdParamsE,@"STO_CUDA_ENTRY STV_DEFAULT"
_ZN10layer_norm13ln_fwd_kernelINS_13Kernel_traitsIf13__nv_bfloat16fS2_fjLj2048ELj1ELj4ELj1ELj16ENS_18Kernel_traits_baseILj2048EfS2_fS2_fjLj128EEEEELb0ELb0ELb1ELb0EEEvNS_9FwdParamsE:
.text._ZN10layer_norm13ln_fwd_kernelINS_13Kernel_traitsIf13__nv_bfloat16fS2_fjLj2048ELj1ELj4ELj1ELj16ENS_18Kernel_traits_baseILj2048EfS2_fS2_fjLj128EEEEELb0ELb0ELb1ELb0EEEvNS_9FwdParamsE:
        /* <DEDUP_REMOVED lines=100> */
.L_x_28474:
        /* <DEDUP_REMOVED lines=23> */
[----:B------:R-:W5:Y:S03]  /*07b0*/  @P5 LDG.E.128 R28, desc[UR6][R6.64+0x10] ;  /* 0x00001006061c5981 */ /* 0x000f66000c1e1d00 */
        /* <DEDUP_REMOVED lines=35> */
[----:B------:R-:W5:Y:S04]  /*09f0*/  @P0 LDG.E.128 R104, desc[UR6][R32.64] ;  /* 0x0000000620680981 */ /* 0x000f68000c1e1d00 */
[----:B------:R-:W5:Y:S04]  /*0a00*/  @P6 LDG.E.128 R120, desc[UR6][R4.64] ;  /* 0x0000000604786981 */ /* 0x000f68000c1e1d00 */
[----:B------:R-:W5:Y:S01]  /*0a10*/  @P6 LDG.E.128 R124, desc[UR6][R4.64+0x10] ;  /* 0x00001006047c6981 */ /* 0x000f62000c1e1d00 */
[----:B------:R-:W-:-:S02]  /*0a20*/  CS2R R54, SRZ ;  /* 0x0000000000367805 */ /* 0x000fc4000001ff00 */
[----:B------:R-:W-:Y:S02]  /*0a30*/  CS2R R52, SRZ ;  /* 0x0000000000347805 */ /* 0x000fe4000001ff00 */
[----:B------:R-:W-:Y:S01]  /*0a40*/  CS2R R50, SRZ ;  /* 0x0000000000327805 */ /* 0x000fe2000001ff00 */
[----:B------:R1:W5:Y:S01]  /*0a50*/  @P0 LDG.E.128 R108, desc[UR6][R32.64+0x10] ;  /* 0x00001006206c0981 */ /* 0x000362000c1e1d00 */
[----:B------:R-:W-:Y:S02]  /*0a60*/  CS2R R48, SRZ ;  /* 0x0000000000307805 */ /* 0x000fe4000001ff00 */
[----:B------:R-:W-:Y:S02]  /*0a70*/  CS2R R38, SRZ ;  /* 0x0000000000267805 */ /* 0x000fe4000001ff00 */
[----:B------:R-:W-:Y:S02]  /*0a80*/  CS2R R36, SRZ ;  /* 0x0000000000247805 */ /* 0x000fe4000001ff00 */
[----:B------:R-:W-:-:S02]  /*0a90*/  CS2R R34, SRZ ;  /* 0x0000000000227805 */ /* 0x000fc4000001ff00 */
[----:B0-----:R-:W-:Y:S02]  /*0aa0*/  CS2R R22, SRZ ;  /* 0x0000000000167805 */ /* 0x001fe4000001ff00 */
[----:B------:R-:W-:Y:S02]  /*0ab0*/  CS2R R20, SRZ ;  /* 0x0000000000147805 */ /* 0x000fe4000001ff00 */
[----:B------:R-:W-:Y:S02]  /*0ac0*/  CS2R R18, SRZ ;  /* 0x0000000000127805 */ /* 0x000fe4000001ff00 */
[----:B------:R-:W-:Y:S02]  /*0ad0*/  CS2R R16, SRZ ;  /* 0x0000000000107805 */ /* 0x000fe4000001ff00 */
[----:B------:R-:W-:Y:S02]  /*0ae0*/  @P6 CS2R R134, SRZ ;  /* 0x0000000000866805 */ /* 0x000fe4000001ff00 */
[----:B-1----:R-:W-:-:S02]  /*0af0*/  CS2R R32, SRZ ;  /* 0x0000000000207805 */ /* 0x002fc4000001ff00 */
[----:B------:R-:W-:Y:S02]  /*0b00*/  @P6 CS2R R132, SRZ ;  /* 0x0000000000846805 */ /* 0x000fe4000001ff00 */
[----:B------:R-:W-:Y:S02]  /*0b10*/  @P6 CS2R R130, SRZ ;  /* 0x0000000000826805 */ /* 0x000fe4000001ff00 */
[----:B------:R-:W-:-:S07]  /*0b20*/  @P6 CS2R R128, SRZ ;  /* 0x0000000000806805 */ /* 0x000fce000001ff00 */
.L_x_28475:
[----:B------:R-:W-:Y:S05]  /*0b30*/  BSYNC.RECONVERGENT B0 ;  /* 0x0000000000007941 */ /* 0x000fea0003800200 */
.L_x_28473:
[----:B------:R-:W1:Y:S01]  /*0b40*/  LDCU UR4, c[0x0][0x384] ;  /* 0x00007080ff0477ac */ /* 0x000e620008000800 */
[----:B------:R-:W2:Y:S01]  /*0b50*/  LDCU.U8 UR5, c[0x0][0x410] ;  /* 0x00008200ff0577ac */ /* 0x000ea20008000000 */
[----:B------:R-:W3:Y:S01]  /*0b60*/  LDCU UR10, c[0x0][0x448] ;  /* 0x00008900ff0a77ac */ /* 0x000ee20008000800 */
[----:B------:R-:W4:Y:S01]  /*0b70*/  LDCU.64 UR8, c[0x0][0x3a0] ;  /* 0x00007400ff0877ac */ /* 0x000f220008000a00 */
[----:B-1----:R-:W-:-:S13]  /*0b80*/  ISETP.GE.AND P0, PT, R200, UR4, PT ;  /* 0x00000004c8007c0c */ /* 0x002fda000bf06270 */
[----:B--234-:R-:W-:Y:S05]  /*0b90*/  @P0 EXIT ;  /* 0x000000000000094d */ /* 0x01cfea0003800000 */
.L_x_28541:
[----:B01234-:R-:W1:Y:S08]  /*0ba0*/  LDC.64 R206, c[0x0][0x3f0] ;  /* 0x0000fc00ffce7b82 */ /* 0x01fe700000000a00 */
[----:B------:R-:W2:Y:S08]  /*0bb0*/  LDC.64 R208, c[0x0][0x3f8] ;  /* 0x0000fe00ffd07b82 */ /* 0x000eb00000000a00 */
[----:B------:R-:W3:Y:S01]  /*0bc0*/  LDC R203, c[0x0][0x388] ;  /* 0x0000e200ffcb7b82 */ /* 0x000ee20000000800 */
[----:B-1----:R-:W-:-:S05]  /*0bd0*/  IMAD.WIDE R206, R200, 0x4, R206 ;  /* 0x00000004c8ce7825 */ /* 0x002fca00078e02ce */
[----:B------:R-:W4:Y:S01]  /*0be0*/  LDG.E R0, desc[UR6][R206.64] ;  /* 0x00000006ce007981 */ /* 0x000f22000c1e1900 */
[----:B--2---:R-:W-:-:S05]  /*0bf0*/  IMAD.WIDE R208, R200, 0x4, R208 ;  /* 0x00000004c8d07825 */ /* 0x004fca00078e02d0 */
[----:B-----5:R1:W5:Y:S01]  /*0c00*/  LDG.E R201, desc[UR6][R208.64] ;  /* 0x00000006d0c97981 */ /* 0x020362000c1e1900 */
[----:B------:R-:W-:Y:S01]  /*0c10*/  ISETP.GE.U32.AND P5, PT, R3, 0x20, PT ;  /* 0x000000200300780c */ /* 0x000fe20003fa6070 */
[----:B------:R-:W-:Y:S01]  /*0c20*/  BSSY.RECONVERGENT B0, `(.L_x_28476) ;  /* 0x0000062000007945 */ /* 0x000fe20003800200 */
[----:B---3--:R-:W-:-:S05]  /*0c30*/  IMAD R202, R200, R203, RZ ;  /* 0x000000cbc8ca7224 */ /* 0x008fca00078e02ff */
[----:B------:R-:W-:-:S04]  /*0c40*/  SHF.R.S32.HI R211, RZ, 0x1f, R202 ;  /* 0x0000001fffd37819 */ /* 0x000fc800000114ca */
[----:B------:R-:W-:-:S04]  /*0c50*/  LEA.HI R211, R211, R202, RZ, 0x3 ;  /* 0x000000cad3d37211 */ /* 0x000fc800078f18ff */
[----:B------:R-:W-:Y:S02]  /*0c60*/  LEA.HI.SX32 R202, R211, R2, 0x1d ;  /* 0x00000002d3ca7211 */ /* 0x000fe400078feaff */
[----:B----4-:R-:W-:-:S13]  /*0c70*/  ISETP.GE.AND P0, PT, R0, 0x1, PT ;  /* 0x000000010000780c */ /* 0x010fda0003f06270 */
[----:B------:R-:W2:Y:S01]  /*0c80*/  @P0 S2R R210, SR_TID.X ;  /* 0x0000000000d20919 */ /* 0x000ea20000002100 */
[----:B------:R-:W-:-:S05]  /*0c90*/  @P0 IADD3 R204, PT, PT, R0, -0x1, RZ ;  /* 0xffffffff00cc0810 */ /* 0x000fca0007ffe0ff */
[----:B------:R-:W-:-:S05]  /*0ca0*/  @P0 IMAD R204, R204, R203, RZ ;  /* 0x000000cbcccc0224 */ /* 0x000fca00078e02ff */
[----:B------:R-:W-:-:S04]  /*0cb0*/  @P0 SHF.R.S32.HI R207, RZ, 0x1f, R204 ;  /* 0x0000001fffcf0819 */ /* 0x000fc800000114cc */
[----:B------:R-:W-:Y:S01]  /*0cc0*/  @P0 LEA.HI R207, R207, R204, RZ, 0x3 ;  /* 0x000000cccfcf0211 */ /* 0x000fe200078f18ff */
[----:B------:R-:W-:Y:S01]  /*0cd0*/  HFMA2 R204, -RZ, RZ, 0, 0 ;  /* 0x00000000ffcc7431 */ /* 0x000fe200000001ff */
[----:B--2---:R-:W-:-:S04]  /*0ce0*/  @P0 LOP3.LUT R2, R210, 0x1f, RZ, 0xc0, !PT ;  /* 0x0000001fd2020812 */ /* 0x004fc800078ec0ff */
[----:B------:R-:W-:Y:S01]  /*0cf0*/  @P0 LEA.HI.SX32 R204, R207, R2, 0x1d ;  /* 0x00000002cfcc0211 */ /* 0x000fe200078feaff */
[----:B-1----:R-:W-:Y:S06]  /*0d00*/  @!P5 BRA `(.L_x_28477) ;  /* 0x00000004004cd947 */ /* 0x002fec0003800000 */
[----:B------:R-:W-:Y:S04]  /*0d10*/  BSSY.RECONVERGENT B1, `(.L_x_28478) ;  /* 0x0000005000017945 */ /* 0x000fe80003800200 */
[----:B------:R-:W-:Y:S05]  /*0d20*/  @!P0 BRA `(.L_x_28479) ;  /* 0x00000000000c8947 */ /* 0x000fea0003800000 */
[----:B------:R-:W1:Y:S02]  /*0d30*/  LDC.64 R136, c[0x0][0x390] ;  /* 0x0000e400ff887b82 */ /* 0x000e640000000a00 */
[----:B-1----:R-:W-:-:S06]  /*0d40*/  IMAD.WIDE.U32 R136, R204, 0x10, R136 ;  /* 0x00000010cc887825 */ /* 0x002fcc00078e0088 */
[----:B------:R-:W5:Y:S02]  /*0d50*/  LDG.E.128 R136, desc[UR6][R136.64] ;  /* 0x0000000688887981 */ /* 0x000f64000c1e1d00 */
.L_x_28479:
[----:B------:R-:W-:Y:S05]  /*0d60*/  BSYNC.RECONVERGENT B1 ;  /* 0x0000000000017941 */ /* 0x000fea0003800200 */
.L_x_28478:
[----:B------:R-:W-:-:S04]  /*0d70*/  UISETP.NE.U32.AND UP0, UPT, UR8, URZ, UPT ;  /* 0x000000ff0800728c */ /* 0x000fc8000bf05070 */
[----:B------:R-:W-:-:S09]  /*0d80*/  UISETP.NE.AND.EX UP0, UPT, UR9, URZ, UPT, UP0 ;  /* 0x000000ff0900728c */ /* 0x000fd2000bf05300 */
[----:B------:R-:W-:Y:S05]  /*0d90*/  BRA.U !UP0, `(.L_x_28480) ;  /* 0x0000000108887547 */ /* 0x000fea000b800000 */
[----:B------:R-:W1:Y:S02]  /*0da0*/  LDC.64 R206, c[0x0][0x3a0] ;  /* 0x0000e800ffce7b82 */ /* 0x000e640000000a00 */
[----:B-1----:R-:W-:-:S05]  /*0db0*/  IMAD.WIDE.U32 R206, R202, 0x20, R206 ;  /* 0x00000020cace7825 */ /* 0x002fca00078e00ce */
[----:B------:R-:W2:Y:S04]  /*0dc0*/  LDG.E.128 R196, desc[UR6][R206.64] ;  /* 0x00000006cec47981 */ /* 0x000ea8000c1e1d00 */
[----:B0-----:R0:W3:Y:S01]  /*0dd0*/  LDG.E.128 R4, desc[UR6][R206.64+0x10] ;  /* 0x00001006ce047981 */ /* 0x0010e2000c1e1d00 */
        /* <DEDUP_REMOVED lines=30> */
.L_x_28480:
[----:B------:R-:W1:Y:S01]  /*0fc0*/  @P0 LDC R207, c[0x0][0x40c] ;  /* 0x00010300ffcf0b82 */ /* 0x000e620000000800 */
[----:B0----5:R-:W-:Y:S01]  /*0fd0*/  @P0 PRMT R4, R136, 0x7632, R4 ;  /* 0x0000763288040816 */ /* 0x021fe20000000004 */
[----:B------:R-:W-:Y:S01]  /*0fe0*/  HFMA2 R5, -RZ, RZ, 0, 0 ;  /* 0x00000000ff057431 */ /* 0x000fe200000001ff */
[----:B------:R-:W-:Y:S02]  /*0ff0*/  @P0 PRMT R6, R137, 0x7632, R6 ;  /* 0x0000763289060816 */ /* 0x000fe40000000006 */
[----:B------:R-:W-:Y:S02]  /*1000*/  CS2R R198, SRZ ;  /* 0x0000000000c67805 */ /* 0x000fe4000001ff00 */
[----:B------:R-:W-:Y:S02]  /*1010*/  @P0 SHF.L.U32 R4, R4, 0x10, RZ ;  /* 0x0000001004040819 */ /* 0x000fe400000006ff */
[----:B------:R-:W-:Y:S01]  /*1020*/  MOV R197, RZ ;  /* 0x000000ff00c57202 */ /* 0x000fe20000000f00 */
[----:B------:R-:W0:Y:S01]  /*1030*/  @P0 LDC R209, c[0x0][0x40c] ;  /* 0x00010300ffd10b82 */ /* 0x000e220000000800 */
[----:B------:R-:W-:-:S02]  /*1040*/  @P0 PRMT R7, R138, 0x7632, R7 ;  /* 0x000076328a070816 */ /* 0x000fc40000000007 */
[----:B------:R-:W-:Y:S02]  /*1050*/  @P0 SHF.L.U32 R6, R6, 0x10, RZ ;  /* 0x0000001006060819 */ /* 0x000fe400000006ff */
[----:B------:R-:W-:Y:S02]  /*1060*/  @P0 SHF.L.U32 R7, R7, 0x10, RZ ;  /* 0x0000001007070819 */ /* 0x000fe400000006ff */
[----:B------:R-:W-:Y:S01]  /*1070*/  @P0 SHF.L.U32 R211, R138, 0x10, RZ ;  /* 0x000000108ad30819 */ /* 0x000fe200000006ff */
[----:B------:R-:W2:Y:S01]  /*1080*/  @P0 LDC R196, c[0x0][0x40c] ;  /* 0x00010300ffc40b82 */ /* 0x000ea20000000800 */
[----:B------:R-:W-:-:S07]  /*1090*/  @P0 SHF.L.U32 R213, R139, 0x10, RZ ;  /* 0x000000108bd50819 */ /* 0x000fce00000006ff */
[----:B------:R-:W3:Y:S01]  /*10a0*/  @P0 LDC R215, c[0x0][0x40c] ;  /* 0x00010300ffd70b82 */ /* 0x000ee20000000800 */
[----:B-1----:R-:W-:Y:S01]  /*10b0*/  @P0 FMUL.FTZ R197, R4, R207 ;  /* 0x000000cf04c50220 */ /* 0x002fe20000410000 */
[----:B------:R-:W-:Y:S02]  /*10c0*/  @P0 PRMT R4, R139, 0x7632, R4 ;  /* 0x000076328b040816 */ /* 0x000fe40000000004 */
[----:B------:R-:W-:Y:S02]  /*10d0*/  @P0 SHF.L.U32 R207, R136, 0x10, RZ ;  /* 0x0000001088cf0819 */ /* 0x000fe400000006ff */
[----:B------:R-:W-:Y:S01]  /*10e0*/  @P0 SHF.L.U32 R206, R4, 0x10, RZ ;  /* 0x0000001004ce0819 */ /* 0x000fe200000006ff */
[----:B------:R-:W-:Y:S01]  /*10f0*/  HFMA2 R4, -RZ, RZ, 0, 0 ;  /* 0x00000000ff047431 */ /* 0x000fe200000001ff */
[----:B------:R-:W1:Y:S01]  /*1100*/  @P0 LDC R208, c[0x0][0x40c] ;  /* 0x00010300ffd00b82 */ /* 0x000e620000000800 */
[----:B0-----:R-:W-:Y:S01]  /*1110*/  @P0 FMUL.FTZ R199, R6, R209 ;  /* 0x000000d106c70220 */ /* 0x001fe20000410000 */
[----:B------:R-:W-:-:S06]  /*1120*/  @P0 SHF.L.U32 R209, R137, 0x10, RZ ;  /* 0x0000001089d10819 */ /* 0x000fcc00000006ff */
[----:B------:R-:W0:Y:S01]  /*1130*/  @P0 LDC R210, c[0x0][0x40c] ;  /* 0x00010300ffd20b82 */ /* 0x000e220000000800 */
[----:B--2---:R-:W-:Y:S01]  /*1140*/  @P0 FMUL.FTZ R5, R7, R196 ;  /* 0x000000c407050220 */ /* 0x004fe20000410000 */
[----:B------:R-:W-:Y:S02]  /*1150*/  CS2R R6, SRZ ;  /* 0x0000000000067805 */ /* 0x000fe4000001ff00 */
        /* <DEDUP_REMOVED lines=8> */
.L_x_28481:
[----:B------:R-:W0:Y:S01]  /*11e0*/  LDC.64 R206, c[0x0][0x3a8] ;  /* 0x0000ea00ffce7b82 */ /* 0x000e220000000a00 */
[----:B------:R-:W-:Y:S01]  /*11f0*/  IADD3 R204, PT, PT, R204, 0x20, RZ ;  /* 0x00000020cccc7810 */ /* 0x000fe20007ffe0ff */
[C---:B0-----:R-:W-:Y:S01]  /*1200*/  IMAD.WIDE.U32 R206, R202.reuse, 0x20, R206 ;  /* 0x00000020cace7825 */ /* 0x041fe200078e00ce */
[----:B------:R-:W-:-:S04]  /*1210*/  IADD3 R202, PT, PT, R202, 0x20, RZ ;  /* 0x00000020caca7810 */ /* 0x000fc80007ffe0ff */
[----:B------:R1:W-:Y:S04]  /*1220*/  STG.E.128 desc[UR6][R206.64], R196 ;  /* 0x000000c4ce007986 */ /* 0x0003e8000c101d06 */
[----:B------:R1:W-:Y:S02]  /*1230*/  STG.E.128 desc[UR6][R206.64+0x10], R4 ;  /* 0x00001004ce007986 */ /* 0x0003e4000c101d06 */
.L_x_28477:
[----:B------:R-:W-:Y:S05]  /*1240*/  BSYNC.RECONVERGENT B0 ;  /* 0x0000000000007941 */ /* 0x000fea0003800200 */
.L_x_28476:
        /* <DEDUP_REMOVED lines=10> */
.L_x_28485:
[----:B------:R-:W-:Y:S05]  /*12f0*/  BSYNC.RECONVERGENT B1 ;  /* 0x0000000000017941 */ /* 0x000fea0003800200 */
.L_x_28484:
[----:B------:R-:W-:-:S04]  /*1300*/  UISETP.NE.U32.AND UP0, UPT, UR8, URZ, UPT ;  /* 0x000000ff0800728c */ /* 0x000fc8000bf05070 */
[----:B------:R-:W-:-:S09]  /*1310*/  UISETP.NE.AND.EX UP0, UPT, UR9, URZ, UPT, UP0 ;  /* 0x000000ff0900728c */ /* 0x000fd2000bf05300 */
[----:B------:R-:W-:Y:S05]  /*1320*/  BRA.U !UP0, `(.L_x_28486) ;  /* 0x0000000108887547 */ /* 0x000fea000b800000 */
[----:B------:R-:W1:Y:S02]  /*1330*/  LDC.64 R144, c[0x0][0x3a0] ;  /* 0x0000e800ff907b82 */ /* 0x000e640000000a00 */
        /* <DEDUP_REMOVED lines=9> */
[----:B------:R-:W4:Y:S01]  /*13d0*/  @P1 LDC R211, c[0x0][0x40c] ;  /* 0x00010300ffd31b82 */ /* 0x000f220000000800 */
[----:B-1----:R-:W-:Y:S02]  /*13e0*/  @P1 PRMT R206, R137, 0x7632, R206 ;  /* 0x0000763289ce1816 */ /* 0x002fe400000000ce */
[----:B------:R-:W-:-:S02]  /*13f0*/  @P1 PRMT R207, R138, 0x7632, R207 ;  /* 0x000076328acf1816 */ /* 0x000fc400000000cf */
[----:B------:R-:W-:-:S03]  /*1400*/  @P1 SHF.L.U32 R206, R206, 0x10, RZ ;  /* 0x00000010cece1819 */ /* 0x000fc600000006ff */
[----:B------:R-:W1:Y:S08]  /*1410*/  @P1 LDC R212, c[0x0][0x40c] ;  /* 0x00010300ffd41b82 */ /* 0x000e700000000800 */
[----:B------:R-:W0:Y:S08]  /*1420*/  @P1 LDC R214, c[0x0][0x40c] ;  /* 0x00010300ffd61b82 */ /* 0x000e300000000800 */
[----:B------:R-:W3:Y:S08]  /*1430*/  @P1 LDC R215, c[0x0][0x40c] ;  /* 0x00010300ffd71b82 */ /* 0x000ef00000000800 */
[----:B------:R-:W3:Y:S08]  /*1440*/  @P1 LDC R216, c[0x0][0x40c] ;  /* 0x00010300ffd81b82 */ /* 0x000ef00000000800 */
[----:B------:R-:W3:Y:S08]  /*1450*/  @P1 LDC R217, c[0x0][0x40c] ;  /* 0x00010300ffd91b82 */ /* 0x000ef00000000800 */
[----:B------:R-:W3:Y:S01]  /*1460*/  @P1 LDC R218, c[0x0][0x40c] ;  /* 0x00010300ffda1b82 */ /* 0x000ee20000000800 */
[----:B--2---:R-:W-:Y:S01]  /*1470*/  @P1 FFMA.FTZ R144, R209, R210, R144 ;  /* 0x000000d2d1901223 */ /* 0x004fe20000010090 */
[----:B------:R-:W-:Y:S01]  /*1480*/  @P1 PRMT R209, R139, 0x7632, R209 ;  /* 0x000076328bd11816 */ /* 0x000fe200000000d1 */
[----:B----4-:R-:W-:Y:S01]  /*1490*/  @P1 FFMA.FTZ R145, R208, R211, R145 ;  /* 0x000000d3d0911223 */ /* 0x010fe20000010091 */
[----:B-1----:R-:W-:Y:S01]  /*14a0*/  @P1 FFMA.FTZ R146, R213, R212, R146 ;  /* 0x000000d4d5921223 */ /* 0x002fe20000010092 */
[----:B------:R-:W-:Y:S01]  /*14b0*/  @P1 SHF.L.U32 R211, R138, 0x10, RZ ;  /* 0x000000108ad31819 */ /* 0x000fe200000006ff */
[----:B0-----:R-:W-:Y:S01]  /*14c0*/  @P1 FFMA.FTZ R147, R206, R214, R147 ;  /* 0x000000d6ce931223 */ /* 0x001fe20000010093 */
        /* <DEDUP_REMOVED lines=8> */
.L_x_28486:
        /* <DEDUP_REMOVED lines=11> */
[----:B-1----:R-:W1:Y:S01]  /*1600*/  @P0 LDC R207, c[0x0][0x40c] ;  /* 0x00010300ffcf0b82 */ /* 0x002e620000000800 */
[----:B------:R-:W-:Y:S02]  /*1610*/  @P0 SHF.L.U32 R211, R138, 0x10, RZ ;  /* 0x000000108ad30819 */ /* 0x000fe400000006ff */
[----:B------:R-:W-:-:S05]  /*1620*/  @P0 SHF.L.U32 R213, R139, 0x10, RZ ;  /* 0x000000108bd50819 */ /* 0x000fca00000006ff */
[----:B------:R-:W4:Y:S01]  /*1630*/  @P0 LDC R215, c[0x0][0x40c] ;  /* 0x00010300ffd70b82 */ /* 0x000f220000000800 */
        /* <DEDUP_REMOVED lines=10> */
[----:B-1----:R-:W-:Y:S01]  /*16e0*/  @P0 FMUL.FTZ R147, R146, R207 ;  /* 0x000000cf92930220 */ /* 0x002fe20000410000 */
[----:B------:R-:W-:Y:S02]  /*16f0*/  @P0 SHF.L.U32 R207, R136, 0x10, RZ ;  /* 0x0000001088cf0819 */ /* 0x000fe400000006ff */
[----:B------:R-:W-:-:S04]  /*1700*/  MOV R146, RZ ;  /* 0x000000ff00927202 */ /* 0x000fc80000000f00 */
[----:B------:R-:W1:Y:S01]  /*1710*/  @P0 LDC R212, c[0x0][0x40c] ;  /* 0x00010300ffd40b82 */ /* 0x000e620000000800 */
[----:B----4-:R-:W-:-:S07]  /*1720*/  @P0 FMUL.FTZ R151, R206, R215 ;  /* 0x000000d7ce970220 */ /* 0x010fce0000410000 */
[----:B------:R-:W4:Y:S01]  /*1730*/  @P0 LDC R214, c[0x0][0x40c] ;  /* 0x00010300ffd60b82 */ /* 0x000f220000000800 */
[----:B--2---:R-:W-:Y:S01]  /*1740*/  @P0 FMUL.FTZ R144, R207, R208 ;  /* 0x000000d0cf900220 */ /* 0x004fe20000410000 */
[----:B---3--:R-:W-:Y:S01]  /*1750*/  @P0 FMUL.FTZ R146, R209, R210 ;  /* 0x000000d2d1920220 */ /* 0x008fe20000410000 */
[----:B-1----:R-:W-:Y:S01]  /*1760*/  @P0 FMUL.FTZ R148, R211, R212 ;  /* 0x000000d4d3940220 */ /* 0x002fe20000410000 */
[----:B----4-:R-:W-:-:S07]  /*1770*/  @P0 FMUL.FTZ R150, R213, R214 ;  /* 0x000000d6d5960220 */ /* 0x010fce0000410000 */
.L_x_28487:
[----:B------:R-:W1:Y:S01]  /*1780*/  LDC.64 R206, c[0x0][0x3a8] ;  /* 0x0000ea00ffce7b82 */ /* 0x000e620000000a00 */
[----:B------:R-:W-:Y:S01]  /*1790*/  IADD3 R204, PT, PT, R204, 0x20, RZ ;  /* 0x00000020cccc7810 */ /* 0x000fe20007ffe0ff */
[C---:B-1----:R-:W-:Y:S01]  /*17a0*/  IMAD.WIDE.U32 R206, R202.reuse, 0x20, R206 ;  /* 0x00000020cace7825 */ /* 0x042fe200078e00ce */
[----:B------:R-:W-:-:S04]  /*17b0*/  IADD3 R202, PT, PT, R202, 0x20, RZ ;  /* 0x00000020caca7810 */ /* 0x000fc80007ffe0ff */
[----:B------:R2:W-:Y:S04]  /*17c0*/  STG.E.128 desc[UR6][R206.64], R144 ;  /* 0x00000090ce007986 */ /* 0x0005e8000c101d06 */
[----:B------:R2:W-:Y:S02]  /*17d0*/  STG.E.128 desc[UR6][R206.64+0x10], R148 ;  /* 0x00001094ce007986 */ /* 0x0005e4000c101d06 */
.L_x_28483:
[----:B------:R-:W-:Y:S05]  /*17e0*/  BSYNC.RECONVERGENT B0 ;  /* 0x0000000000007941 */ /* 0x000fea0003800200 */
.L_x_28482:
        /* <DEDUP_REMOVED lines=10> */
.L_x_28491:
[----:B------:R-:W-:Y:S05]  /*1890*/  BSYNC.RECONVERGENT B1 ;  /* 0x0000000000017941 */ /* 0x000fea0003800200 */
.L_x_28490:
[----:B------:R-:W-:-:S04]  /*18a0*/  UISETP.NE.U32.AND UP0, UPT, UR8, URZ, UPT ;  /* 0x000000ff0800728c */ /* 0x000fc8000bf05070 */
[----:B------:R-:W-:-:S09]  /*18b0*/  UISETP.NE.AND.EX UP0, UPT, UR9, URZ, UPT, UP0 ;  /* 0x000000ff0900728c */ /* 0x000fd2000bf05300 */
[----:B------:R-:W-:Y:S05]  /*18c0*/  BRA.U !UP0, `(.L_x_28492) ;  /* 0x0000000108887547 */ /* 0x000fea000b800000 */
[----:B------:R-:W1:Y:S02]  /*18d0*/  LDC.64 R152, c[0x0][0x3a0] ;  /* 0x0000e800ff987b82 */ /* 0x000e640000000a00 */
[----:B-12---:R-:W-:-:S05]  /*18e0*/  IMAD.WIDE.U32 R206, R202, 0x20, R152 ;  /* 0x00000020cace7825 */ /* 0x006fca00078e0098 */
        /* <DEDUP_REMOVED lines=32> */
.L_x_28492:
        /* <DEDUP_REMOVED lines=11> */
[----:B-12---:R-:W1:Y:S01]  /*1ba0*/  @P0 LDC R207, c[0x0][0x40c] ;  /* 0x00010300ffcf0b82 */ /* 0x006e620000000800 */
[----:B------:R-:W-:Y:S02]  /*1bb0*/  @P0 SHF.L.U32 R211, R138, 0x10, RZ ;  /* 0x000000108ad30819 */ /* 0x000fe400000006ff */
[----:B------:R-:W-:-:S05]  /*1bc0*/  @P0 SHF.L.U32 R213, R139, 0x10, RZ ;  /* 0x000000108bd50819 */ /* 0x000fca00000006ff */
[----:B------:R-:W2:Y:S01]  /*1bd0*/  @P0 LDC R215, c[0x0][0x40c] ;  /* 0x00010300ffd70b82 */ /* 0x000ea20000000800 */
[----:B---3--:R-:W-:Y:S01]  /*1be0*/  @P0 FMUL.FTZ R153, R152, R159 ;  /* 0x0000009f98990220 */ /* 0x008fe20000410000 */
[----:B------:R-:W-:Y:S02]  /*1bf0*/  @P0 PRMT R152, R139, 0x7632, R152 ;  /* 0x000076328b980816 */ /* 0x000fe40000000098 */
[----:B------:R-:W-:Y:S02]  /*1c00*/  CS2R R158, SRZ ;  /* 0x00000000009e7805 */ /* 0x000fe4000001ff00 */
[----:B------:R-:W-:Y:S01]  /*1c10*/  @P0 SHF.L.U32 R206, R152, 0x10, RZ ;  /* 0x0000001098ce0819 */ /* 0x000fe200000006ff */
[----:B------:R-:W-:Y:S01]  /*1c20*/  HFMA2 R152, -RZ, RZ, 0, 0 ;  /* 0x00000000ff987431 */ /* 0x000fe200000001ff */
[----:B------:R-:W3:Y:S01]  /*1c30*/  @P0 LDC R208, c[0x0][0x40c] ;  /* 0x00010300ffd00b82 */ /* 0x000ee20000000800 */
[----:B----4-:R-:W-:Y:S01]  /*1c40*/  @P0 FMUL.FTZ R157, R156, R209 ;  /* 0x000000d19c9d0220 */ /* 0x010fe20000410000 */
[----:B------:R-:W-:Y:S01]  /*1c50*/  HFMA2 R156, -RZ, RZ, 0, 0 ;  /* 0x00000000ff9c7431 */ /* 0x000fe200000001ff */
[----:B------:R-:W-:-:S05]  /*1c60*/  @P0 SHF.L.U32 R209, R137, 0x10, RZ ;  /* 0x0000001089d10819 */ /* 0x000fca00000006ff */
[----:B------:R-:W4:Y:S01]  /*1c70*/  @P0 LDC R210, c[0x0][0x40c] ;  /* 0x00010300ffd20b82 */ /* 0x000f220000000800 */
[----:B-1----:R-:W-:Y:S01]  /*1c80*/  @P0 FMUL.FTZ R155, R154, R207 ;  /* 0x000000cf9a9b0220 */ /* 0x002fe20000410000 */
[----:B------:R-:W-:Y:S02]  /*1c90*/  @P0 SHF.L.U32 R207, R136, 0x10, RZ ;  /* 0x0000001088cf0819 */ /* 0x000fe400000006ff */
[----:B------:R-:W-:-:S04]  /*1ca0*/  MOV R154, RZ ;  /* 0x000000ff009a7202 */ /* 0x000fc80000000f00 */
[----:B------:R-:W1:Y:S01]  /*1cb0*/  @P0 LDC R212, c[0x0][0x40c] ;  /* 0x00010300ffd40b82 */ /* 0x000e620000000800 */
[----:B--2---:R-:W-:-:S07]  /*1cc0*/  @P0 FMUL.FTZ R159, R206, R215 ;  /* 0x000000d7ce9f0220 */ /* 0x004fce0000410000 */
[----:B------:R-:W2:Y:S01]  /*1cd0*/  @P0 LDC R214, c[0x0][0x40c] ;  /* 0x00010300ffd60b82 */ /* 0x000ea20000000800 */
[----:B---3--:R-:W-:Y:S01]  /*1ce0*/  @P0 FMUL.FTZ R152, R207, R208 ;  /* 0x000000d0cf980220 */ /* 0x008fe20000410000 */
[----:B----4-:R-:W-:Y:S01]  /*1cf0*/  @P0 FMUL.FTZ R154, R209, R210 ;  /* 0x000000d2d19a0220 */ /* 0x010fe20000410000 */
[----:B-1----:R-:W-:Y:S01]  /*1d00*/  @P0 FMUL.FTZ R156, R211, R212 ;  /* 0x000000d4d39c0220 */ /* 0x002fe20000410000 */
[----:B--2---:R-:W-:-:S07]  /*1d10*/  @P0 FMUL.FTZ R158, R213, R214 ;  /* 0x000000d6d59e0220 */ /* 0x004fce0000410000 */
.L_x_28493:
[----:B------:R-:W1:Y:S01]  /*1d20*/  LDC.64 R206, c[0x0][0x3a8] ;  /* 0x0000ea00ffce7b82 */ /* 0x000e620000000a00 */
[----:B------:R-:W-:Y:S01]  /*1d30*/  IADD3 R204, PT, PT, R204, 0x20, RZ ;  /* 0x00000020cccc7810 */ /* 0x000fe20007ffe0ff */
[C---:B-1----:R-:W-:Y:S01]  /*1d40*/  IMAD.WIDE.U32 R206, R202.reuse, 0x20, R206 ;  /* 0x00000020cace7825 */ /* 0x042fe200078e00ce */
[----:B------:R-:W-:-:S04]  /*1d50*/  IADD3 R202, PT, PT, R202, 0x20, RZ ;  /* 0x00000020caca7810 */ /* 0x000fc80007ffe0ff */
[----:B------:R3:W-:Y:S04]  /*1d60*/  STG.E.128 desc[UR6][R206.64], R152 ;  /* 0x00000098ce007986 */ /* 0x0007e8000c101d06 */
[----:B------:R3:W-:Y:S02]  /*1d70*/  STG.E.128 desc[UR6][R206.64+0x10], R156 ;  /* 0x0000109cce007986 */ /* 0x0007e4000c101d06 */
.L_x_28489:
[----:B------:R-:W-:Y:S05]  /*1d80*/  BSYNC.RECONVERGENT B0 ;  /* 0x0000000000007941 */ /* 0x000fea0003800200 */
.L_x_28488:
        /* <DEDUP_REMOVED lines=10> */
.L_x_28497:
[----:B------:R-:W-:Y:S05]  /*1e30*/  BSYNC.RECONVERGENT B1 ;  /* 0x0000000000017941 */ /* 0x000fea0003800200 */
.L_x_28496:
[----:B------:R-:W-:-:S04]  /*1e40*/  UISETP.NE.U32.AND UP0, UPT, UR8, URZ, UPT ;  /* 0x000000ff0800728c */ /* 0x000fc8000bf05070 */
[----:B------:R-:W-:-:S09]  /*1e50*/  UISETP.NE.AND.EX UP0, UPT, UR9, URZ, UPT, UP0 ;  /* 0x000000ff0900728c */ /* 0x000fd2000bf05300 */
[----:B------:R-:W-:Y:S05]  /*1e60*/  BRA.U !UP0, `(.L_x_28498) ;  /* 0x0000000108887547 */ /* 0x000fea000b800000 */
[----:B------:R-:W1:Y:S02]  /*1e70*/  LDC.64 R160, c[0x0][0x3a0] ;  /* 0x0000e800ffa07b82 */ /* 0x000e640000000a00 */
[----:B-123--:R-:W-:-:S05]  /*1e80*/  IMAD.WIDE.U32 R206, R202, 0x20, R160 ;  /* 0x00000020cace7825 */ /* 0x00efca00078e00a0 */
        /* <DEDUP_REMOVED lines=32> */
.L_x_28498:
[----:B------:R-:W4:Y:S01]  /*2090*/  @P0 LDC R167, c[0x0][0x40c] ;  /* 0x00010300ffa70b82 */ /* 0x000f220000000800 */
        /* <DEDUP_REMOVED lines=10> */
[----:B-123--:R-:W1:Y:S01]  /*2140*/  @P0 LDC R207, c[0x0][0x40c] ;  /* 0x00010300ffcf0b82 */ /* 0x00ee620000000800 */
[----:B------:R-:W-:Y:S02]  /*2150*/  @P0 SHF.L.U32 R211, R138, 0x10, RZ ;  /* 0x000000108ad30819 */ /* 0x000fe400000006ff */
[----:B------:R-:W-:-:S05]  /*2160*/  @P0 SHF.L.U32 R213, R139, 0x10, RZ ;  /* 0x000000108bd50819 */ /* 0x000fca00000006ff */
[----:B------:R-:W2:Y:S01]  /*2170*/  @P0 LDC R215, c[0x0][0x40c] ;  /* 0x00010300ffd70b82 */ /* 0x000ea20000000800 */
[----:B----4-:R-:W-:Y:S01]  /*2180*/  @P0 FMUL.FTZ R161, R160, R167 ;  /* 0x000000a7a0a10220 */ /* 0x010fe20000410000 */
        /* <DEDUP_REMOVED lines=19> */
.L_x_28499:
[----:B------:R-:W0:Y:S01]  /*22c0*/  LDC.64 R206, c[0x0][0x3a8] ;  /* 0x0000ea00ffce7b82 */ /* 0x000e220000000a00 */
[----:B------:R-:W-:Y:S01]  /*22d0*/  IADD3 R204, PT, PT, R204, 0x20, RZ ;  /* 0x00000020cccc7810 */ /* 0x000fe20007ffe0ff */
[C---:B0-----:R-:W-:Y:S01]  /*22e0*/  IMAD.WIDE.U32 R206, R202.reuse, 0x20, R206 ;  /* 0x00000020cace7825 */ /* 0x041fe200078e00ce */
[----:B------:R-:W-:-:S04]  /*22f0*/  IADD3 R202, PT, PT, R202, 0x20, RZ ;  /* 0x00000020caca7810 */ /* 0x000fc80007ffe0ff */
[----:B------:R4:W-:Y:S04]  /*2300*/  STG.E.128 desc[UR6][R206.64], R160 ;  /* 0x000000a0ce007986 */ /* 0x0009e8000c101d06 */
[----:B------:R4:W-:Y:S02]  /*2310*/  STG.E.128 desc[UR6][R206.64+0x10], R164 ;  /* 0x000010a4ce007986 */ /* 0x0009e4000c101d06 */
.L_x_28495:
[----:B------:R-:W-:Y:S05]  /*2320*/  BSYNC.RECONVERGENT B0 ;  /* 0x0000000000007941 */ /* 0x000fea0003800200 */
.L_x_28494:
        /* <DEDUP_REMOVED lines=10> */
.L_x_28503:
[----:B------:R-:W-:Y:S05]  /*23d0*/  BSYNC.RECONVERGENT B1 ;  /* 0x0000000000017941 */ /* 0x000fea0003800200 */
.L_x_28502:
[----:B------:R-:W-:-:S04]  /*23e0*/  UISETP.NE.U32.AND UP0, UPT, UR8, URZ, UPT ;  /* 0x000000ff0800728c */ /* 0x000fc8000bf05070 */
[----:B------:R-:W-:-:S09]  /*23f0*/  UISETP.NE.AND.EX UP0, UPT, UR9, URZ, UPT, UP0 ;  /* 0x000000ff0900728c */ /* 0x000fd2000bf05300 */
[----:B------:R-:W-:Y:S05]  /*2400*/  BRA.U !UP0, `(.L_x_28504) ;  /* 0x0000000108887547 */ /* 0x000fea000b800000 */
[----:B------:R-:W1:Y:S02]  /*2410*/  LDC.64 R168, c[0x0][0x3a0] ;  /* 0x0000e800ffa87b82 */ /* 0x000e640000000a00 */
[----:B-1234-:R-:W-:-:S05]  /*2420*/  IMAD.WIDE.U32 R206, R202, 0x20, R168 ;  /* 0x00000020cace7825 */ /* 0x01efca00078e00a8 */
        /* <DEDUP_REMOVED lines=32> */
.L_x_28504:
        /* <DEDUP_REMOVED lines=11> */
[----:B-1234-:R-:W1:Y:S01]  /*26e0*/  @P0 LDC R207, c[0x0][0x40c] ;  /* 0x00010300ffcf0b82 */ /* 0x01ee620000000800 */
[----:B------:R-:W-:Y:S02]  /*26f0*/  @P0 SHF.L.U32 R211, R138, 0x10, RZ ;  /* 0x000000108ad30819 */ /* 0x000fe400000006ff */
[----:B------:R-:W-:-:S05]  /*2700*/  @P0 SHF.L.U32 R213, R139, 0x10, RZ ;  /* 0x000000108bd50819 */ /* 0x000fca00000006ff */
[----:B------:R-:W2:Y:S01]  /*2710*/  @P0 LDC R215, c[0x0][0x40c] ;  /* 0x00010300ffd70b82 */ /* 0x000ea20000000800 */
[----:B0-----:R-:W-:Y:S01]  /*2720*/  @P0 FMUL.FTZ R169, R168, R175 ;  /* 0x000000afa8a90220 */ /* 0x001fe20000410000 */
[----:B------:R-:W-:Y:S02]  /*2730*/  @P0 PRMT R168, R139, 0x7632, R168 ;  /* 0x000076328ba80816 */ /* 0x000fe400000000a8 */
[----:B------:R-:W-:Y:S02]  /*2740*/  CS2R R174, SRZ ;  /* 0x0000000000ae7805 */ /* 0x000fe4000001ff00 */
[----:B------:R-:W-:Y:S01]  /*2750*/  @P0 SHF.L.U32 R206, R168, 0x10, RZ ;  /* 0x00000010a8ce0819 */ /* 0x000fe200000006ff */
[----:B------:R-:W-:Y:S01]  /*2760*/  HFMA2 R168, -RZ, RZ, 0, 0 ;  /* 0x00000000ffa87431 */ /* 0x000fe200000001ff */
[----:B------:R-:W0:Y:S01]  /*2770*/  @P0 LDC R208, c[0x0][0x40c] ;  /* 0x00010300ffd00b82 */ /* 0x000e220000000800 */
[----:B------:R-:W-:Y:S01]  /*2780*/  @P0 FMUL.FTZ R173, R172, R209 ;  /* 0x000000d1acad0220 */ /* 0x000fe20000410000 */
[----:B------:R-:W-:Y:S01]  /*2790*/  HFMA2 R172, -RZ, RZ, 0, 0 ;  /* 0x00000000ffac7431 */ /* 0x000fe200000001ff */
[----:B------:R-:W-:-:S05]  /*27a0*/  @P0 SHF.L.U32 R209, R137, 0x10, RZ ;  /* 0x0000001089d10819 */ /* 0x000fca00000006ff */
[----:B------:R-:W3:Y:S01]  /*27b0*/  @P0 LDC R210, c[0x0][0x40c] ;  /* 0x00010300ffd20b82 */ /* 0x000ee20000000800 */
[----:B-1----:R-:W-:Y:S01]  /*27c0*/  @P0 FMUL.FTZ R171, R170, R207 ;  /* 0x000000cfaaab0220 */ /* 0x002fe20000410000 */
[----:B------:R-:W-:Y:S02]  /*27d0*/  @P0 SHF.L.U32 R207, R136, 0x10, RZ ;  /* 0x0000001088cf0819 */ /* 0x000fe400000006ff */
[----:B------:R-:W-:-:S04]  /*27e0*/  MOV R170, RZ ;  /* 0x000000ff00aa7202 */ /* 0x000fc80000000f00 */
[----:B------:R-:W1:Y:S01]  /*27f0*/  @P0 LDC R212, c[0x0][0x40c] ;  /* 0x00010300ffd40b82 */ /* 0x000e620000000800 */
[----:B--2---:R-:W-:-:S07]  /*2800*/  @P0 FMUL.FTZ R175, R206, R215 ;  /* 0x000000d7ceaf0220 */ /* 0x004fce0000410000 */
[----:B------:R-:W2:Y:S01]  /*2810*/  @P0 LDC R214, c[0x0][0x40c] ;  /* 0x00010300ffd60b82 */ /* 0x000ea20000000800 */
[----:B0-----:R-:W-:Y:S01]  /*2820*/  @P0 FMUL.FTZ R168, R207, R208 ;  /* 0x000000d0cfa80220 */ /* 0x001fe20000410000 */
[----:B---3--:R-:W-:Y:S01]  /*2830*/  @P0 FMUL.FTZ R170, R209, R210 ;  /* 0x000000d2d1aa0220 */ /* 0x008fe20000410000 */
[----:B-1----:R-:W-:Y:S01]  /*2840*/  @P0 FMUL.FTZ R172, R211, R212 ;  /* 0x000000d4d3ac0220 */ /* 0x002fe20000410000 */
[----:B--2---:R-:W-:-:S07]  /*2850*/  @P0 FMUL.FTZ R174, R213, R214 ;  /* 0x000000d6d5ae0220 */ /* 0x004fce0000410000 */
.L_x_28505:
[----:B------:R-:W0:Y:S01]  /*2860*/  LDC.64 R206, c[0x0][0x3a8] ;  /* 0x0000ea00ffce7b82 */ /* 0x000e220000000a00 */
[----:B------:R-:W-:Y:S01]  /*2870*/  IADD3 R204, PT, PT, R204, 0x20, RZ ;  /* 0x00000020cccc7810 */ /* 0x000fe20007ffe0ff */
[C---:B0-----:R-:W-:Y:S01]  /*2880*/  IMAD.WIDE.U32 R206, R202.reuse, 0x20, R206 ;  /* 0x00000020cace7825 */ /* 0x041fe200078e00ce */
[----:B------:R-:W-:-:S04]  /*2890*/  IADD3 R202, PT, PT, R202, 0x20, RZ ;  /* 0x00000020caca7810 */ /* 0x000fc80007ffe0ff */
[----:B------:R0:W-:Y:S04]  /*28a0*/  STG.E.128 desc[UR6][R206.64], R168 ;  /* 0x000000a8ce007986 */ /* 0x0001e8000c101d06 */
[----:B------:R0:W-:Y:S02]  /*28b0*/  STG.E.128 desc[UR6][R206.64+0x10], R172 ;  /* 0x000010acce007986 */ /* 0x0001e4000c101d06 */
.L_x_28501:
[----:B------:R-:W-:Y:S05]  /*28c0*/  BSYNC.RECONVERGENT B0 ;  /* 0x0000000000007941 */ /* 0x000fea0003800200 */
.L_x_28500:
        /* <DEDUP_REMOVED lines=10> */
.L_x_28509:
[----:B------:R-:W-:Y:S05]  /*2970*/  BSYNC.RECONVERGENT B1 ;  /* 0x0000000000017941 */ /* 0x000fea0003800200 */
.L_x_28508:
[----:B------:R-:W-:-:S04]  /*2980*/  UISETP.NE.U32.AND UP0, UPT, UR8, URZ, UPT ;  /* 0x000000ff0800728c */ /* 0x000fc8000bf05070 */
[----:B------:R-:W-:-:S09]  /*2990*/  UISETP.NE.AND.EX UP0, UPT, UR9, URZ, UPT, UP0 ;  /* 0x000000ff0900728c */ /* 0x000fd2000bf05300 */
[----:B------:R-:W-:Y:S05]  /*29a0*/  BRA.U !UP0, `(.L_x_28510) ;  /* 0x0000000108887547 */ /* 0x000fea000b800000 */
[----:B------:R-:W0:Y:S02]  /*29b0*/  LDC.64 R176, c[0x0][0x3a0] ;  /* 0x0000e800ffb07b82 */ /* 0x000e240000000a00 */
[----:B01234-:R-:W-:-:S05]  /*29c0*/  IMAD.WIDE.U32 R206, R202, 0x20, R176 ;  /* 0x00000020cace7825 */ /* 0x01ffca00078e00b0 */
        /* <DEDUP_REMOVED lines=32> */
.L_x_28510:
        /* <DEDUP_REMOVED lines=35> */
.L_x_28511:
[----:B------:R-:W0:Y:S01]  /*2e00*/  LDC.64 R206, c[0x0][0x3a8] ;  /* 0x0000ea00ffce7b82 */ /* 0x000e220000000a00 */
[----:B------:R-:W-:Y:S01]  /*2e10*/  IADD3 R204, PT, PT, R204, 0x20, RZ ;  /* 0x00000020cccc7810 */ /* 0x000fe20007ffe0ff */
[C---:B0-----:R-:W-:Y:S01]  /*2e20*/  IMAD.WIDE.U32 R206, R202.reuse, 0x20, R206 ;  /* 0x00000020cace7825 */ /* 0x041fe200078e00ce */
[----:B------:R-:W-:-:S04]  /*2e30*/  IADD3 R202, PT, PT, R202, 0x20, RZ ;  /* 0x00000020caca7810 */ /* 0x000fc80007ffe0ff */
[----:B------:R0:W-:Y:S04]  /*2e40*/  STG.E.128 desc[UR6][R206.64], R176 ;  /* 0x000000b0ce007986 */ /* 0x0001e8000c101d06 */
[----:B------:R0:W-:Y:S02]  /*2e50*/  STG.E.128 desc[UR6][R206.64+0x10], R180 ;  /* 0x000010b4ce007986 */ /* 0x0001e4000c101d06 */
.L_x_28507:
[----:B------:R-:W-:Y:S05]  /*2e60*/  BSYNC.RECONVERGENT B0 ;  /* 0x0000000000007941 */ /* 0x000fea0003800200 */
.L_x_28506:
        /* <DEDUP_REMOVED lines=10> */
.L_x_28515:
[----:B------:R-:W-:Y:S05]  /*2f10*/  BSYNC.RECONVERGENT B1 ;  /* 0x0000000000017941 */ /* 0x000fea0003800200 */
.L_x_28514:
        /* <DEDUP_REMOVED lines=37> */
.L_x_28516:
        /* <DEDUP_REMOVED lines=35> */
.L_x_28517:
[----:B------:R-:W0:Y:S01]  /*33a0*/  LDC.64 R206, c[0x0][0x3a8] ;  /* 0x0000ea00ffce7b82 */ /* 0x000e220000000a00 */
[----:B------:R-:W-:Y:S01]  /*33b0*/  IADD3 R204, PT, PT, R204, 0x20, RZ ;  /* 0x00000020cccc7810 */ /* 0x000fe20007ffe0ff */
[C---:B0-----:R-:W-:Y:S01]  /*33c0*/  IMAD.WIDE.U32 R206, R202.reuse, 0x20, R206 ;  /* 0x00000020cace7825 */ /* 0x041fe200078e00ce */
[----:B------:R-:W-:-:S04]  /*33d0*/  IADD3 R202, PT, PT, R202, 0x20, RZ ;  /* 0x00000020caca7810 */ /* 0x000fc80007ffe0ff */
[----:B------:R0:W-:Y:S04]  /*33e0*/  STG.E.128 desc[UR6][R206.64], R184 ;  /* 0x000000b8ce007986 */ /* 0x0001e8000c101d06 */
[----:B------:R0:W-:Y:S02]  /*33f0*/  STG.E.128 desc[UR6][R206.64+0x10], R188 ;  /* 0x000010bcce007986 */ /* 0x0001e4000c101d06 */
.L_x_28513:
[----:B------:R-:W-:Y:S05]  /*3400*/  BSYNC.RECONVERGENT B0 ;  /* 0x0000000000007941 */ /* 0x000fea0003800200 */
.L_x_28512:
        /* <DEDUP_REMOVED lines=10> */
.L_x_28521:
[----:B------:R-:W-:Y:S05]  /*34b0*/  BSYNC.RECONVERGENT B1 ;  /* 0x0000000000017941 */ /* 0x000fea0003800200 */
.L_x_28520:
        /* <DEDUP_REMOVED lines=12> */
[----:B0-----:R-:W-:Y:S01]  /*3580*/  @P0 PRMT R206, R139, 0x7632, R206 ;  /* 0x000076328bce0816 */ /* 0x001fe200000000ce */
[----:B------:R-:W0:Y:S01]  /*3590*/  @P0 LDC R208, c[0x0][0x40c] ;  /* 0x00010300ffd00b82 */ /* 0x000e220000000800 */
[----:B------:R-:W-:Y:S02]  /*35a0*/  @P0 SHF.L.U32 R211, R137, 0x10, RZ ;  /* 0x0000001089d30819 */ /* 0x000fe400000006ff */
[----:B------:R-:W-:-:S02]  /*35b0*/  @P0 SHF.L.U32 R207, R138, 0x10, RZ ;  /* 0x000000108acf0819 */ /* 0x000fc400000006ff */
[----:B------:R-:W-:-:S03]  /*35c0*/  @P0 SHF.L.U32 R206, R206, 0x10, RZ ;  /* 0x00000010cece0819 */ /* 0x000fc600000006ff */
[----:B------:R-:W1:Y:S08]  /*35d0*/  @P0 LDC R210, c[0x0][0x40c] ;  /* 0x00010300ffd20b82 */ /* 0x000e700000000800 */
[----:B------:R-:W4:Y:S08]  /*35e0*/  @P0 LDC R212, c[0x0][0x40c] ;  /* 0x00010300ffd40b82 */ /* 0x000f300000000800 */
[----:B------:R-:W3:Y:S08]  /*35f0*/  @P0 LDC R213, c[0x0][0x40c] ;  /* 0x00010300ffd50b82 */ /* 0x000ef00000000800 */
[----:B------:R-:W4:Y:S08]  /*3600*/  @P0 LDC R214, c[0x0][0x40c] ;  /* 0x00010300ffd60b82 */ /* 0x000f300000000800 */
[----:B------:R-:W4:Y:S08]  /*3610*/  @P0 LDC R215, c[0x0][0x40c] ;  /* 0x00010300ffd70b82 */ /* 0x000f300000000800 */
[----:B------:R-:W4:Y:S01]  /*3620*/  @P0 LDC R216, c[0x0][0x40c] ;  /* 0x00010300ffd80b82 */ /* 0x000f220000000800 */
[----:B--2---:R-:W-:Y:S01]  /*3630*/  @P0 FFMA.FTZ R192, R209, R204, R192 ;  /* 0x000000ccd1c00223 */ /* 0x004fe200000100c0 */
[----:B0-----:R-:W-:Y:S01]  /*3640*/  @P0 FFMA.FTZ R193, R0, R208, R193 ;  /* 0x000000d000c10223 */ /* 0x001fe200000100c1 */
[----:B------:R-:W-:Y:S01]  /*3650*/  @P0 PRMT R0, R137, 0x7632, R0 ;  /* 0x0000763289000816 */ /* 0x000fe20000000000 */
[----:B-1----:R-:W-:Y:S01]  /*3660*/  @P0 FFMA.FTZ R194, R211, R210, R194 ;  /* 0x000000d2d3c20223 */ /* 0x002fe200000100c2 */
[----:B------:R-:W-:Y:S01]  /*3670*/  @P0 PRMT R204, R138, 0x7632, R204 ;  /* 0x000076328acc0816 */ /* 0x000fe200000000cc */
[----:B---3--:R-:W-:Y:S01]  /*3680*/  @P0 FFMA.FTZ R140, R207, R213, R140 ;  /* 0x000000d5cf8c0223 */ /* 0x008fe2000001008c */
[----:B------:R-:W-:Y:S01]  /*3690*/  @P0 SHF.L.U32 R209, R139, 0x10, RZ ;  /* 0x000000108bd10819 */ /* 0x000fe200000006ff */
[----:B----4-:R-:W-:Y:S01]  /*36a0*/  @P0 FFMA.FTZ R143, R206, R216, R143 ;  /* 0x000000d8ce8f0223 */ /* 0x010fe2000001008f */
[----:B------:R-:W-:-:S02]  /*36b0*/  @P0 SHF.L.U32 R0, R0, 0x10, RZ ;  /* 0x0000001000000819 */ /* 0x000fc400000006ff */
[----:B------:R-:W-:Y:S01]  /*36c0*/  @P0 SHF.L.U32 R204, R204, 0x10, RZ ;  /* 0x00000010cccc0819 */ /* 0x000fe200000006ff */
[----:B------:R-:W-:Y:S02]  /*36d0*/  @P0 FFMA.FTZ R142, R209, R215, R142 ;  /* 0x000000d7d18e0223 */ /* 0x000fe4000001008e */
[----:B------:R-:W-:Y:S02]  /*36e0*/  @P0 FFMA.FTZ R195, R0, R212, R195 ;  /* 0x000000d400c30223 */ /* 0x000fe400000100c3 */
[----:B------:R-:W-:Y:S01]  /*36f0*/  @P0 FFMA.FTZ R141, R204, R214, R141 ;  /* 0x000000d6cc8d0223 */ /* 0x000fe2000001008d */
[----:B------:R-:W-:Y:S06]  /*3700*/  BRA `(.L_x_28523) ;  /* 0x0000000000847947 */ /* 0x000fec0003800000 */
.L_x_28522:
[----:B------:R-:W0:Y:S01]  /*3710*/  @P0 LDC R143, c[0x0][0x40c] ;  /* 0x00010300ff8f0b82 */ /* 0x000e220000000800 */
[----:B-----5:R-:W-:Y:S02]  /*3720*/  @P0 PRMT R0, R136, 0x7632, R0 ;  /* 0x0000763288000816 */ /* 0x020fe40000000000 */
[----:B------:R-:W-:Y:S02]  /*3730*/  CS2R R192, SRZ ;  /* 0x0000000000c07805 */ /* 0x000fe4000001ff00 */
[----:B------:R-:W-:Y:S02]  /*3740*/  @P0 PRMT R140, R137, 0x7632, R140 ;  /* 0x00007632898c0816 */ /* 0x000fe4000000008c */
[----:B------:R-:W-:Y:S02]  /*3750*/  CS2R R194, SRZ ;  /* 0x0000000000c27805 */ /* 0x000fe4000001ff00 */
[----:B------:R-:W-:Y:S02]  /*3760*/  @P0 SHF.L.U32 R0, R0, 0x10, RZ ;  /* 0x0000001000000819 */ /* 0x000fe400000006ff */
[----:B------:R-:W-:Y:S01]  /*3770*/  @P0 PRMT R142, R138, 0x7632, R142 ;  /* 0x000076328a8e0816 */ /* 0x000fe2000000008e */
[----:B------:R-:W0:Y:S01]  /*3780*/  @P0 LDC R211, c[0x0][0x40c] ;  /* 0x00010300ffd30b82 */ /* 0x000e220000000800 */
[----:B------:R-:W-:-:S02]  /*3790*/  @P0 SHF.L.U32 R140, R140, 0x10, RZ ;  /* 0x000000108c8c0819 */ /* 0x000fc400000006ff */
[----:B------:R-:W-:Y:S02]  /*37a0*/  @P0 SHF.L.U32 R142, R142, 0x10, RZ ;  /* 0x000000108e8e0819 */ /* 0x000fe400000006ff */
[----:B------:R-:W-:Y:S02]  /*37b0*/  @P0 SHF.L.U32 R204, R136, 0x10, RZ ;  /* 0x0000001088cc0819 */ /* 0x000fe400000006ff */
[----:B01234-:R-:W-:Y:S01]  /*37c0*/  @P0 SHF.L.U32 R206, R137, 0x10, RZ ;  /* 0x0000001089ce0819 */ /* 0x01ffe200000006ff */
[----:B------:R-:W0:Y:S01]  /*37d0*/  @P0 LDC R215, c[0x0][0x40c] ;  /* 0x00010300ffd70b82 */ /* 0x000e220000000800 */
[----:B------:R-:W-:Y:S02]  /*37e0*/  @P0 SHF.L.U32 R208, R138, 0x10, RZ ;  /* 0x000000108ad00819 */ /* 0x000fe400000006ff */
[----:B------:R-:W-:Y:S02]  /*37f0*/  @P0 SHF.L.U32 R210, R139, 0x10, RZ ;  /* 0x000000108bd20819 */ /* 0x000fe400000006ff */
[----:B------:R-:W-:-:S03]  /*3800*/  MOV R141, RZ ;  /* 0x000000ff008d7202 */ /* 0x000fc60000000f00 */
[----:B------:R-:W1:Y:S01]  /*3810*/  @P0 LDC R219, c[0x0][0x40c] ;  /* 0x00010300ffdb0b82 */ /* 0x000e620000000800 */
[----:B------:R-:W-:Y:S01]  /*3820*/  @P0 FMUL.FTZ R193, R0, R143 ;  /* 0x0000008f00c10220 */ /* 0x000fe20000410000 */
[----:B------:R-:W-:-:S04]  /*3830*/  @P0 PRMT R0, R139, 0x7632, R0 ;  /* 0x000076328b000816 */ /* 0x000fc80000000000 */
[----:B------:R-:W-:Y:S02]  /*3840*/  @P0 SHF.L.U32 R0, R0, 0x10, RZ ;  /* 0x0000001000000819 */ /* 0x000fe400000006ff */
[----:B------:R-:W2:Y:S01]  /*3850*/  @P0 LDC R207, c[0x0][0x40c] ;  /* 0x00010300ffcf0b82 */ /* 0x000ea20000000800 */
[----:B------:R-:W-:Y:S01]  /*3860*/  @P0 FMUL.FTZ R195, R140, R211 ;  /* 0x000000d38cc30220 */ /* 0x000fe20000410000 */
[----:B------:R-:W-:-:S06]  /*3870*/  HFMA2 R140, -RZ, RZ, 0, 0 ;  /* 0x00000000ff8c7431 */ /* 0x000fcc00000001ff */
[----:B------:R-:W3:Y:S01]  /*3880*/  @P0 LDC R209, c[0x0][0x40c] ;  /* 0x00010300ffd10b82 */ /* 0x000ee20000000800 */
[----:B0-----:R-:W-:Y:S01]  /*3890*/  @P0 FMUL.FTZ R141, R142, R215 ;  /* 0x000000d78e8d0220 */ /* 0x001fe20000410000 */
[----:B------:R-:W-:-:S06]  /*38a0*/  CS2R R142, SRZ ;  /* 0x00000000008e7805 */ /* 0x000fcc000001ff00 */
[----:B------:R-:W0:Y:S01]  /*38b0*/  @P0 LDC R213, c[0x0][0x40c] ;  /* 0x00010300ffd50b82 */ /* 0x000e220000000800 */
[----:B-1----:R-:W-:-:S07]  /*38c0*/  @P0 FMUL.FTZ R143, R0, R219 ;  /* 0x000000db008f0220 */ /* 0x002fce0000410000 */
[----:B------:R-:W1:Y:S01]  /*38d0*/  @P0 LDC R217, c[0x0][0x40c] ;  /* 0x00010300ffd90b82 */ /* 0x000e620000000800 */
[----:B--2---:R-:W-:Y:S01]  /*38e0*/  @P0 FMUL.FTZ R192, R204, R207 ;  /* 0x000000cfccc00220 */ /* 0x004fe20000410000 */
[----:B---3--:R-:W-:Y:S01]  /*38f0*/  @P0 FMUL.FTZ R194, R206, R209 ;  /* 0x000000d1cec20220 */ /* 0x008fe20000410000 */
[----:B0-----:R-:W-:Y:S01]  /*3900*/  @P0 FMUL.FTZ R140, R208, R213 ;  /* 0x000000d5d08c0220 */ /* 0x001fe20000410000 */
[----:B-1----:R-:W-:-:S07]  /*3910*/  @P0 FMUL.FTZ R142, R210, R217 ;  /* 0x000000d9d28e0220 */ /* 0x002fce0000410000 */
.L_x_28523:
[----:B------:R-:W0:Y:S02]  /*3920*/  LDC.64 R206, c[0x0][0x3a8] ;  /* 0x0000ea00ffce7b82 */ /* 0x000e240000000a00 */
[----:B0-----:R-:W-:-:S05]  /*3930*/  IMAD.WIDE.U32 R206, R202, 0x20, R206 ;  /* 0x00000020cace7825 */ /* 0x001fca00078e00ce */
[----:B------:R0:W-:Y:S04]  /*3940*/  STG.E.128 desc[UR6][R206.64], R192 ;  /* 0x000000c0ce007986 */ /* 0x0001e8000c101d06 */
[----:B------:R0:W-:Y:S02]  /*3950*/  STG.E.128 desc[UR6][R206.64+0x10], R140 ;  /* 0x0000108cce007986 */ /* 0x0001e4000c101d06 */
.L_x_28519:
[----:B------:R-:W-:Y:S05]  /*3960*/  BSYNC.RECONVERGENT B0 ;  /* 0x0000000000007941 */ /* 0x000fea0003800200 */
.L_x_28518:
[----:B------:R-:W-:Y:S01]  /*3970*/  FADD.FTZ R0, RZ, R196 ;  /* 0x000000c4ff007221 */ /* 0x000fe20000010000 */
[C---:B------:R-:W-:Y:S01]  /*3980*/  ISETP.GT.U32.AND P4, PT, R3.reuse, 0x3f, PT ;  /* 0x0000003f0300780c */ /* 0x040fe20003f84070 */
[----:B------:R-:W0:Y:S01]  /*3990*/  S2R R204, SR_TID.X ;  /* 0x0000000000cc7919 */ /* 0x000e220000002100 */
[----:B------:R-:W-:Y:S01]  /*39a0*/  ISETP.GT.U32.AND P3, PT, R3, 0x5f, PT ;  /* 0x0000005f0300780c */ /* 0x000fe20003f64070 */
[----:B01234-:R-:W-:Y:S01]  /*39b0*/  FADD.FTZ R207, R197, R0 ;  /* 0x00000000c5cf7221 */ /* 0x01ffe20000010000 */
        /* <DEDUP_REMOVED lines=229> */
.L_x_28553:
        /* <DEDUP_REMOVED lines=15> */
[----:B-----5:R-:W-:-:S13]  /*4900*/  ISETP.GE.AND P1, PT, R201, 0x1, PT ;  /* 0x00000001c900780c */ /* 0x020fda0003f26270 */
[----:B-1----:R-:W-:Y:S05]  /*4910*/  @!P1 BRA `(.L_x_28526) ;  /* 0x00000010008c9947 */ /* 0x002fea0003800000 */
[----:B------:R-:W-:Y:S01]  /*4920*/  IADD3 R2, PT, PT, R201, -0x1, RZ ;  /* 0xffffffffc9027810 */ /* 0x000fe20007ffe0ff */
[----:B------:R-:W-:Y:S01]  /*4930*/  BSSY.RECONVERGENT B1, `(.L_x_28527) ;  /* 0x0000028000017945 */ /* 0x000fe20003800200 */
[----:B------:R-:W-:-:S03]  /*4940*/  FSEL R202, R202, RZ, !P0 ;  /* 0x000000ffcaca7208 */ /* 0x000fc60004000000 */
[----:B------:R-:W-:Y:S01]  /*4950*/  IMAD R203, R2, R203, RZ ;  /* 0x000000cb02cb7224 */ /* 0x000fe200078e02ff */
[----:B------:R-:W-:-:S04]  /*4960*/  LOP3.LUT R2, R204, 0x1f, RZ, 0xc0, !PT ;  /* 0x0000001fcc027812 */ /* 0x000fc800078ec0ff */
        /* <DEDUP_REMOVED lines=36> */
.L_x_28528:
[----:B------:R-:W-:Y:S05]  /*4bb0*/  BSYNC.RECONVERGENT B1 ;  /* 0x0000000000017941 */ /* 0x000fea0003800200 */
.L_x_28527:
        /* <DEDUP_REMOVED lines=35> */
.L_x_28530:
[----:B------:R-:W-:Y:S05]  /*4df0*/  BSYNC.RECONVERGENT B1 ;  /* 0x0000000000017941 */ /* 0x000fea0003800200 */
.L_x_28529:
        /* <DEDUP_REMOVED lines=35> */
.L_x_28532:
[----:B------:R-:W-:Y:S05]  /*5030*/  BSYNC.RECONVERGENT B1 ;  /* 0x0000000000017941 */ /* 0x000fea0003800200 */
.L_x_28531:
        /* <DEDUP_REMOVED lines=35> */
.L_x_28534:
[----:B------:R-:W-:Y:S05]  /*5270*/  BSYNC.RECONVERGENT B1 ;  /* 0x0000000000017941 */ /* 0x000fea0003800200 */
.L_x_28533:
        /* <DEDUP_REMOVED lines=35> */
.L_x_28536:
[----:B------:R-:W-:Y:S05]  /*54b0*/  BSYNC.RECONVERGENT B1 ;  /* 0x0000000000017941 */ /* 0x000fea0003800200 */
.L_x_28535:
        /* <DEDUP_REMOVED lines=35> */
.L_x_28538:
[----:B------:R-:W-:Y:S05]  /*56f0*/  BSYNC.RECONVERGENT B1 ;  /* 0x0000000000017941 */ /* 0x000fea0003800200 */
.L_x_28537:
        /* <DEDUP_REMOVED lines=35> */
.L_x_28540:
[----:B------:R-:W-:Y:S05]  /*5930*/  BSYNC.RECONVERGENT B1 ;  /* 0x0000000000017941 */ /* 0x000fea0003800200 */
.L_x_28539:
        /* <DEDUP_REMOVED lines=33> */
.L_x_28526:
[----:B------:R-:W-:Y:S05]  /*5b50*/  BSYNC.RECONVERGENT B0 ;  /* 0x0000000000007941 */ /* 0x000fea0003800200 */
.L_x_28525:
[----:B------:R-:W5:Y:S02]  /*5b60*/  LDC.64 R202, c[0x0][0x380] ;  /* 0x0000e000ffca7b82 */ /* 0x000f640000000a00 */
[----:B-----5:R-:W-:-:S04]  /*5b70*/  LEA R200, R202, R200, 0x2 ;  /* 0x000000c8cac87211 */ /* 0x020fc800078e10ff */
[----:B------:R-:W-:-:S13]  /*5b80*/  ISETP.GE.AND P0, PT, R200, R203, PT ;  /* 0x000000cbc800720c */ /* 0x000fda0003f06270 */
[----:B------:R-:W-:Y:S05]  /*5b90*/  @!P0 BRA `(.L_x_28541) ;  /* 0xffffffb000008947 */ /* 0x000fea000383ffff */
[----:B------:R-:W-:Y:S05]  /*5ba0*/  EXIT ;  /* 0x000000000000794d */ /* 0x000fea0003800000 */
.L_x_28524:
        /* <DEDUP_REMOVED lines=8> */
.L_x_28543:
[----:B------:R-:W-:Y:S05]  /*5c30*/  BSYNC B0 ;  /* 0x0000000000007941 */ /* 0x000fea0003800000 */
.L_x_28542:
        /* <DEDUP_REMOVED lines=10> */
.L_x_28544:
[----:B------:R-:W-:Y:S01]  /*5ce0*/  HFMA2 R214, -RZ, RZ, 0, 2.384185791015625e-07 ;  /* 0x00000004ffd67431 */ /* 0x000fe200000001ff */
[----:B------:R-:W-:-:S05]  /*5cf0*/  MOV R209, R213 ;  /* 0x000000d500d17202 */ /* 0x000fca0000000f00 */
[----:B------:R-:W-:-:S05]  /*5d00*/  FADD.FTZ R209, R208, R209 ;  /* 0x000000d1d0d17221 */ /* 0x000fca0000010000 */
[----:B------:R-:W-:-:S07]  /*5d10*/  MOV R215, R209 ;  /* 0x000000d100d77202 */ /* 0x000fce0000000f00 */
[----:B------:R-:W-:Y:S05]  /*5d20*/  WARPSYNC.COLLECTIVE R212, `(.L_x_28545) ;  /* 0x00000000d4087348 */ /* 0x000fea0003c00000 */
[----:B------:R0:W1:Y:S02]  /*5d30*/  SHFL.BFLY P6, R213, R215, R214, R217 ;  /* 0x0c0000d6d7d57389 */ /* 0x00006400000c00d9 */
[----:B01----:R-:W-:Y:S05]  /*5d40*/  ENDCOLLECTIVE ;  /* 0x000000000000791b */ /* 0x003fea0003800000 */
.L_x_28545:
[----:B------:R-:W-:Y:S01]  /*5d50*/  HFMA2 R214, -RZ, RZ, 0, 4.76837158203125e-07 ;  /* 0x00000008ffd67431 */ /* 0x000fe200000001ff */
[----:B------:R-:W-:-:S05]  /*5d60*/  MOV R0, R213 ;  /* 0x000000d500007202 */ /* 0x000fca0000000f00 */
[----:B------:R-:W-:-:S05]  /*5d70*/  FADD.FTZ R210, R209, R0 ;  /* 0x00000000d1d27221 */ /* 0x000fca0000010000 */
[----:B------:R-:W-:-:S07]  /*5d80*/  MOV R215, R210 ;  /* 0x000000d200d77202 */ /* 0x000fce0000000f00 */
[----:B------:R-:W-:Y:S05]  /*5d90*/  WARPSYNC.COLLECTIVE R212, `(.L_x_28546) ;  /* 0x00000000d4087348 */ /* 0x000fea0003c00000 */
[----:B------:R0:W1:Y:S02]  /*5da0*/  SHFL.BFLY P6, R213, R215, R214, R217 ;  /* 0x0c0000d6d7d57389 */ /* 0x00006400000c00d9 */
[----:B01----:R-:W-:Y:S05]  /*5db0*/  ENDCOLLECTIVE ;  /* 0x000000000000791b */ /* 0x003fea0003800000 */
.L_x_28546:
[----:B------:R-:W-:Y:S01]  /*5dc0*/  HFMA2 R214, -RZ, RZ, 0, 9.5367431640625e-07 ;  /* 0x00000010ffd67431 */ /* 0x000fe200000001ff */
[----:B------:R-:W-:-:S05]  /*5dd0*/  MOV R211, R213 ;  /* 0x000000d500d37202 */ /* 0x000fca0000000f00 */
[----:B------:R-:W-:-:S05]  /*5de0*/  FADD.FTZ R211, R210, R211 ;  /* 0x000000d3d2d37221 */ /* 0x000fca0000010000 */
[----:B------:R-:W-:-:S07]  /*5df0*/  MOV R215, R211 ;  /* 0x000000d300d77202 */ /* 0x000fce0000000f00 */
[----:B------:R-:W-:Y:S05]  /*5e00*/  WARPSYNC.COLLECTIVE R212, `(.L_x_28547) ;  /* 0x00000000d4087348 */ /* 0x000fea0003c00000 */
[----:B------:R0:W1:Y:S02]  /*5e10*/  SHFL.BFLY P6, R213, R215, R214, R217 ;  /* 0x0c0000d6d7d57389 */ /* 0x00006400000c00d9 */
[----:B01----:R-:W-:Y:S05]  /*5e20*/  ENDCOLLECTIVE ;  /* 0x000000000000791b */ /* 0x003fea0003800000 */
.L_x_28547:
        /* <DEDUP_REMOVED lines=139> */
.L_x_28548:
[----:B------:R-:W-:Y:S01]  /*66e0*/  HFMA2 R214, -RZ, RZ, 0, 1.1920928955078125e-07 ;  /* 0x00000002ffd67431 */ /* 0x000fe200000001ff */
[----:B------:R-:W-:-:S05]  /*66f0*/  MOV R207, R213 ;  /* 0x000000d500cf7202 */ /* 0x000fca0000000f00 */
[----:B------:R-:W-:-:S05]  /*6700*/  FADD.FTZ R207, R0, R207 ;  /* 0x000000cf00cf7221 */ /* 0x000fca0000010000 */
[----:B------:R-:W-:-:S07]  /*6710*/  MOV R215, R207 ;  /* 0x000000cf00d77202 */ /* 0x000fce0000000f00 */
[----:B------:R-:W-:Y:S05]  /*6720*/  WARPSYNC.COLLECTIVE R212, `(.L_x_28549) ;  /* 0x00000000d4087348 */ /* 0x000fea0003c00000 */
[----:B------:R0:W1:Y:S02]  /*6730*/  SHFL.BFLY P6, R213, R215, R214, R217 ;  /* 0x0c0000d6d7d57389 */ /* 0x00006400000c00d9 */
[----:B01----:R-:W-:Y:S05]  /*6740*/  ENDCOLLECTIVE ;  /* 0x000000000000791b */ /* 0x003fea0003800000 */
.L_x_28549:
[----:B------:R-:W-:Y:S01]  /*6750*/  HFMA2 R214, -RZ, RZ, 0, 2.384185791015625e-07 ;  /* 0x00000004ffd67431 */ /* 0x000fe200000001ff */
[----:B------:R-:W-:-:S05]  /*6760*/  MOV R208, R213 ;  /* 0x000000d500d07202 */ /* 0x000fca0000000f00 */
[----:B------:R-:W-:-:S05]  /*6770*/  FADD.FTZ R208, R207, R208 ;  /* 0x000000d0cfd07221 */ /* 0x000fca0000010000 */
[----:B------:R-:W-:-:S07]  /*6780*/  MOV R215, R208 ;  /* 0x000000d000d77202 */ /* 0x000fce0000000f00 */
[----:B------:R-:W-:Y:S05]  /*6790*/  WARPSYNC.COLLECTIVE R212, `(.L_x_28550) ;  /* 0x00000000d4087348 */ /* 0x000fea0003c00000 */
[----:B------:R0:W1:Y:S02]  /*67a0*/  SHFL.BFLY P6, R213, R215, R214, R217 ;  /* 0x0c0000d6d7d57389 */ /* 0x00006400000c00d9 */
[----:B01----:R-:W-:Y:S05]  /*67b0*/  ENDCOLLECTIVE ;  /* 0x000000000000791b */ /* 0x003fea0003800000 */
.L_x_28550:
[----:B------:R-:W-:Y:S01]  /*67c0*/  HFMA2 R214, -RZ, RZ, 0, 4.76837158203125e-07 ;  /* 0x00000008ffd67431 */ /* 0x000fe200000001ff */
[----:B------:R-:W-:-:S05]  /*67d0*/  MOV R209, R213 ;  /* 0x000000d500d17202 */ /* 0x000fca0000000f00 */
[----:B------:R-:W-:-:S05]  /*67e0*/  FADD.FTZ R209, R208, R209 ;  /* 0x000000d1d0d17221 */ /* 0x000fca0000010000 */
[----:B------:R-:W-:-:S07]  /*67f0*/  MOV R215, R209 ;  /* 0x000000d100d77202 */ /* 0x000fce0000000f00 */
[----:B------:R-:W-:Y:S05]  /*6800*/  WARPSYNC.COLLECTIVE R212, `(.L_x_28551) ;  /* 0x00000000d4087348 */ /* 0x000fea0003c00000 */
[----:B------:R0:W1:Y:S02]  /*6810*/  SHFL.BFLY P6, R213, R215, R214, R217 ;  /* 0x0c0000d6d7d57389 */ /* 0x00006400000c00d9 */
[----:B01----:R-:W-:Y:S05]  /*6820*/  ENDCOLLECTIVE ;  /* 0x000000000000791b */ /* 0x003fea0003800000 */
.L_x_28551:
[----:B------:R-:W-:Y:S01]  /*6830*/  HFMA2 R214, -RZ, RZ, 0, 9.5367431640625e-07 ;  /* 0x00000010ffd67431 */ /* 0x000fe200000001ff */
[----:B------:R-:W-:-:S05]  /*6840*/  MOV R210, R213 ;  /* 0x000000d500d27202 */ /* 0x000fca0000000f00 */
[----:B------:R-:W-:-:S05]  /*6850*/  FADD.FTZ R210, R209, R210 ;  /* 0x000000d2d1d27221 */ /* 0x000fca0000010000 */
[----:B------:R-:W-:-:S07]  /*6860*/  MOV R215, R210 ;  /* 0x000000d200d77202 */ /* 0x000fce0000000f00 */
[----:B------:R-:W-:Y:S05]  /*6870*/  WARPSYNC.COLLECTIVE R212, `(.L_x_28552) ;  /* 0x00000000d4087348 */ /* 0x000fea0003c00000 */
[----:B------:R0:W1:Y:S02]  /*6880*/  SHFL.BFLY P6, R213, R215, R214, R217 ;  /* 0x0c0000d6d7d57389 */ /* 0x00006400000c00d9 */
[----:B01----:R-:W-:Y:S05]  /*6890*/  ENDCOLLECTIVE ;  /* 0x000000000000791b */ /* 0x003fea0003800000 */
.L_x_28552:
[----:B------:R-:W-:Y:S01]  /*68a0*/  MOV R211, R213 ;  /* 0x000000d500d37202 */ /* 0x000fe20000000f00 */
[----:B------:R-:W-:Y:S06]  /*68b0*/  BRA `(.L_x_28553) ;  /* 0xffffffdc00d47947 */ /* 0x000fec000383ffff */
.L_x_28554:
        /* <DEDUP_REMOVED lines=12> */
.L_x_71486:


//--------------------- .text._ZN10layer_norm13ln_fwd_kernelINS_13Kernel_traitsIf13__nv_bfloat16fS2_fjLj2048ELj1ELj4ELj1ELj16ENS_18Kernel_traits_baseILj2048EfS2_fS2_fjLj128EEEEELb0ELb0ELb1ELb1EEEvNS_9FwdParamsE --------------------------
	.section	.text._ZN10layer_norm13ln_fwd_kernelINS_13Kernel_traitsIf13__nv_bfloat16fS2_fjLj2048ELj1ELj4ELj1ELj16ENS_18Kernel_traits_baseILj2048EfS2_fS2_fjLj128EEEEELb0ELb0ELb1ELb1EEEvNS_9FwdParamsE,"ax",@progbits
	.align	128
        .global         _ZN10layer_norm13ln_fwd_kernelINS_13Kernel_traitsIf13__nv_bfloat16fS2_fjLj2048ELj1ELj4ELj1ELj16ENS_18Kernel_traits_baseILj2048EfS2_fS2_fjLj128EEEEELb0ELb0ELb1ELb1EEEvNS_9FwdParamsE
        .type           _ZN10layer_norm13ln_fwd_kernelINS_13Kernel_traitsIf13__nv_bfloat16fS2_fjLj2048ELj1ELj4ELj1ELj16ENS_18Kernel_traits_baseILj2048EfS2_fS2_fjLj128EEEEELb0ELb0ELb1ELb1EEEvNS_9FwdParamsE,@function
        .size           _ZN10layer_norm13ln_fwd_kernelINS_13Kernel_traitsIf13__nv_bfloat16fS2_fjLj2048ELj1ELj4ELj1ELj16ENS_18Kernel_traits_baseILj2048EfS2_fS2_fjLj128EEEEELb0ELb0ELb1ELb1EEEvNS_9FwdParamsE,(.L_x_71487 - _ZN10layer_norm13ln_fwd_kernelINS_13Kernel_traitsIf13__nv_bfloat16fS2_fjLj2048ELj1ELj4ELj1ELj16ENS_18Kernel_traits_baseILj2048EfS2_fS2_fjLj128EEEEELb0ELb0ELb1ELb1EEEvNS_9FwdParamsE)
        .other          _ZN10layer_norm13ln_fwd_kernelINS_13Kernel_traitsIf13__nv_bfloat16fS2_fjLj2048ELj1ELj4ELj1ELj16ENS_18Kernel_traits_baseILj2048EfS2_fS2_fjLj128EEEEELb0ELb0ELb1ELb1EEEvNS_9FwdParamsE,@"STO_CUDA_ENTRY STV_DEFAULT"
_ZN10layer_norm13ln_fwd_kernelINS_13Kernel_traitsIf13__nv_bfloat16fS2_fjLj2048ELj1ELj4ELj1ELj16ENS_18Kernel_traits_baseILj2048EfS2_fS2_fjLj128EEEEELb0ELb0ELb1ELb1EEEvNS_9FwdParamsE:
.text._ZN10layer_norm13ln_fwd_kernelINS_13Kernel_traitsIf13__nv_bfloat16fS2_fjLj2048ELj1ELj4ELj1ELj16ENS_18Kernel_traits_baseILj2048EfS2_fS2_fjLj128EEEEELb0ELb0ELb1ELb1EEEvNS_9FwdParamsE:
        /* <DEDUP_REMOVED lines=49> */
.L_x_28555:
        /* <DEDUP_REMOVED lines=50> */
.L_x_28556:
[----:B------:R-:W1:Y:S01]  /*0630*/  LDCU UR4, c[0x0][0x384] ;  /* 0x00007080ff0477ac */ /* 0x000e620008000800 */
[----:B------:R-:W2:Y:S01]  /*0640*/  LDCU.U8 UR5, c[0x0][0x410] ;  /* 0x00008200ff0577ac */ /* 0x000ea20008000000 */
[----:B------:R-:W3:Y:S01]  /*0650*/  LDCU UR10, c[0x0][0x448] ;  /* 0x00008900ff0a77ac */ /* 0x000ee20008000800 */
[----:B------:R-:W4:Y:S01]  /*0660*/  LDCU.64 UR8, c[0x0][0x3a0] ;  /* 0x00007400ff0877ac */ /* 0x000f220008000a00 */
[----:B-1----:R-:W-:-:S13]  /*0670*/  ISETP.GE.AND P0, PT, R2, UR4, PT ;  /* 0x0000000402007c0c */ /* 0x002fda000bf06270 */
[----:B--234-:R-:W-:Y:S05]  /*0680*/  @P0 EXIT ;  /* 0x000000000000094d */ /* 0x01cfea0003800000 */
.L_x_28590:
[----:B------:R-:W1:Y:S08]  /*0690*/  LDC.64 R138, c[0x0][0x3f0] ;  /* 0x0000fc00ff8a7b82 */ /* 0x000e700000000a00 */
[----:B------:R-:W2:Y:S08]  /*06a0*/  LDC R199, c[0x0][0x388] ;  /* 0x0000e200ffc77b82 */ /* 0x000eb00000000800 */
[----:B------:R-:W3:Y:S01]  /*06b0*/  LDC.64 R140, c[0x0][0x3f8] ;  /* 0x0000fe00ff8c7b82 */ /* 0x000ee20000000a00 */
[----:B-1----:R-:W-:-:S05]  /*06c0*/  IMAD.WIDE R138, R2, 0x4, R138 ;  /* 0x00000004028a7825 */ /* 0x002fca00078e028a */
[----:B------:R3:W4:Y:S02]  /*06d0*/  LDG.E R0, desc[UR6][R138.64] ;  /* 0x000000068a007981 */ /* 0x000724000c1e1900 */
[----:B---3--:R-:W-:-:S05]  /*06e0*/  IMAD.WIDE R138, R2, 0x4, R140 ;  /* 0x00000004028a7825 */ /* 0x008fca00078e028c */
[----:B-----5:R1:W5:Y:S01]  /*06f0*/  LDG.E R197, desc[UR6][R138.64] ;  /* 0x000000068ac57981 */ /* 0x020362000c1e1900 */
[----:B----4-:R-:W-:-:S13]  /*0700*/  ISETP.GE.AND P1, PT, R0, 0x1, PT ;  /* 0x000000010000780c */ /* 0x010fda0003f26270 */
[----:B------:R-:W-:Y:S01]  /*0710*/  @P1 IADD3 R136, PT, PT, R0, -0x1, RZ ;  /* 0xffffffff00881810 */ /* 0x000fe20007ffe0ff */
[----:B------:R-:W3:Y:S04]  /*0720*/  @P1 LDC.64 R142, c[0x0][0x390] ;  /* 0x0000e400ff8e1b82 */ /* 0x000ee80000000a00 */
[----:B--2---:R-:W-:-:S05]  /*0730*/  @P1 IMAD R136, R136, R199, RZ ;  /* 0x000000c788881224 */ /* 0x004fca00078e02ff */
[----:B------:R-:W-:-:S04]  /*0740*/  @P1 SHF.R.S32.HI R137, RZ, 0x1f, R136 ;  /* 0x0000001fff891819 */ /* 0x000fc80000011488 */
[----:B------:R-:W-:Y:S01]  /*0750*/  @P1 LEA.HI R144, R137, R136, RZ, 0x3 ;  /* 0x0000008889901211 */ /* 0x000fe200078f18ff */
[----:B------:R-:W-:-:S03]  /*0760*/  HFMA2 R136, -RZ, RZ, 0, 0 ;  /* 0x00000000ff887431 */ /* 0x000fc600000001ff */
[----:B------:R-:W-:-:S05]  /*0770*/  @P1 LEA.HI.SX32 R136, R144, R3, 0x1d ;  /* 0x0000000390881211 */ /* 0x000fca00078feaff */
[----:B---3--:R-:W-:-:S05]  /*0780*/  @P1 IMAD.WIDE.U32 R140, R136, 0x10, R142 ;  /* 0x00000010888c1825 */ /* 0x008fca00078e008e */
[----:B0-----:R1:W5:Y:S01]  /*0790*/  @P1 LDG.E.128 R132, desc[UR6][R140.64] ;  /* 0x000000068c841981 */ /* 0x001362000c1e1d00 */
        /* <DEDUP_REMOVED lines=41> */
.L_x_28557:
        /* <DEDUP_REMOVED lines=29> */
[----:B-1----:R-:W-:Y:S01]  /*0c00*/  @P1 FMUL.FTZ R206, R140, R143 ;  /* 0x0000008f8cce1220 */ /* 0x002fe20000410000 */
[----:B--2---:R-:W-:Y:S01]  /*0c10*/  @P1 FMUL.FTZ R192, R141, R146 ;  /* 0x000000928dc01220 */ /* 0x004fe20000410000 */
[----:B---3--:R-:W-:-:S07]  /*0c20*/  @P1 FMUL.FTZ R194, R144, R147 ;  /* 0x0000009390c21220 */ /* 0x008fce0000410000 */
.L_x_28558:
        /* <DEDUP_REMOVED lines=10> */
.L_x_28560:
[----:B------:R-:W-:Y:S05]  /*0cd0*/  BSYNC.RECONVERGENT B0 ;  /* 0x0000000000007941 */ /* 0x000fea0003800200 */
.L_x_28559:
[----:B------:R-:W-:Y:S05]  /*0ce0*/  @!P0 BRA `(.L_x_28561) ;  /* 0x00000000008c8947 */ /* 0x000fea0003800000 */
[----:B0-----:R-:W0:Y:S01]  /*0cf0*/  LDC.64 R138, c[0x0][0x3a0] ;  /* 0x0000e800ff8a7b82 */ /* 0x001e220000000a00 */
[----:B------:R-:W-:-:S05]  /*0d00*/  IADD3 R141, PT, PT, R137, 0x20, RZ ;  /* 0x00000020898d7810 */ /* 0x000fca0007ffe0ff */
        /* <DEDUP_REMOVED lines=33> */
.L_x_28561:
[----:B------:R-:W1:Y:S01]  /*0f20*/  @P1 LDC R141, c[0x0][0x40c] ;  /* 0x00010300ff8d1b82 */ /* 0x000e620000000800 */
[----:B0----5:R-:W-:Y:S02]  /*0f30*/  @P1 PRMT R138, R132, 0x7632, R138 ;  /* 0x00007632848a1816 */ /* 0x021fe4000000008a */
[----:B------:R-:W-:Y:S02]  /*0f40*/  CS2R R188, SRZ ;  /* 0x0000000000bc7805 */ /* 0x000fe4000001ff00 */
[----:B------:R-:W-:Y:S02]  /*0f50*/  @P1 PRMT R139, R133, 0x7632, R139 ;  /* 0x00007632858b1816 */ /* 0x000fe4000000008b */
[----:B------:R-:W-:Y:S02]  /*0f60*/  CS2R R190, SRZ ;  /* 0x0000000000be7805 */ /* 0x000fe4000001ff00 */
[----:B------:R-:W-:Y:S02]  /*0f70*/  @P1 PRMT R140, R134, 0x7632, R140 ;  /* 0x00007632868c1816 */ /* 0x000fe4000000008c */
[----:B------:R-:W-:-:S02]  /*0f80*/  CS2R R184, SRZ ;  /* 0x0000000000b87805 */ /* 0x000fc4000001ff00 */
[----:B------:R-:W-:Y:S01]  /*0f90*/  @P1 SHF.L.U32 R138, R138, 0x10, RZ ;  /* 0x000000108a8a1819 */ /* 0x000fe200000006ff */
[----:B------:R-:W0:Y:S01]  /*0fa0*/  @P1 LDC R144, c[0x0][0x40c] ;  /* 0x00010300ff901b82 */ /* 0x000e220000000800 */
[----:B------:R-:W-:Y:S02]  /*0fb0*/  @P1 SHF.L.U32 R139, R139, 0x10, RZ ;  /* 0x000000108b8b1819 */ /* 0x000fe400000006ff */
[----:B------:R-:W-:Y:S02]  /*0fc0*/  CS2R R186, SRZ ;  /* 0x0000000000ba7805 */ /* 0x000fe4000001ff00 */
[----:B------:R-:W-:-:S03]  /*0fd0*/  @P1 SHF.L.U32 R140, R140, 0x10, RZ ;  /* 0x000000108c8c1819 */ /* 0x000fc600000006ff */
[----:B------:R-:W2:Y:S08]  /*0fe0*/  @P1 LDC R145, c[0x0][0x40c] ;  /* 0x00010300ff911b82 */ /* 0x000eb00000000800 */
[----:B------:R-:W3:Y:S01]  /*0ff0*/  @P1 LDC R149, c[0x0][0x40c] ;  /* 0x00010300ff951b82 */ /* 0x000ee20000000800 */
[----:B-1----:R-:W-:Y:S01]  /*1000*/  @P1 FMUL.FTZ R189, R138, R141 ;  /* 0x0000008d8abd1220 */ /* 0x002fe20000410000 */
[----:B------:R-:W-:-:S02]  /*1010*/  @P1 PRMT R138, R135, 0x7632, R138 ;  /* 0x00007632878a1816 */ /* 0x000fc4000000008a */
[----:B------:R-:W-:Y:S02]  /*1020*/  @P1 SHF.L.U32 R141, R134, 0x10, RZ ;  /* 0x00000010868d1819 */ /* 0x000fe400000006ff */
[----:B------:R-:W-:Y:S02]  /*1030*/  @P1 SHF.L.U32 R138, R138, 0x10, RZ ;  /* 0x000000108a8a1819 */ /* 0x000fe400000006ff */
[----:B------:R-:W1:Y:S01]  /*1040*/  @P1 LDC R142, c[0x0][0x40c] ;  /* 0x00010300ff8e1b82 */ /* 0x000e620000000800 */
[----:B0-----:R-:W-:Y:S01]  /*1050*/  @P1 FMUL.FTZ R191, R139, R144 ;  /* 0x000000908bbf1220 */ /* 0x001fe20000410000 */
[----:B------:R-:W-:Y:S02]  /*1060*/  @P1 SHF.L.U32 R139, R132, 0x10, RZ ;  /* 0x00000010848b1819 */ /* 0x000fe400000006ff */
[----:B------:R-:W-:-:S04]  /*1070*/  @P1 SHF.L.U32 R144, R135, 0x10, RZ ;  /* 0x0000001087901819 */ /* 0x000fc800000006ff */
[----:B------:R-:W0:Y:S01]  /*1080*/  @P1 LDC R143, c[0x0][0x40c] ;  /* 0x00010300ff8f1b82 */ /* 0x000e220000000800 */
[----:B--2---:R-:W-:Y:S01]  /*1090*/  @P1 FMUL.FTZ R185, R140, R145 ;  /* 0x000000918cb91220 */ /* 0x004fe20000410000 */
[----:B------:R-:W-:-:S06]  /*10a0*/  @P1 SHF.L.U32 R140, R133, 0x10, RZ ;  /* 0x00000010858c1819 */ /* 0x000fcc00000006ff */
[----:B------:R-:W2:Y:S01]  /*10b0*/  @P1 LDC R146, c[0x0][0x40c] ;  /* 0x00010300ff921b82 */ /* 0x000ea20000000800 */
[----:B---3--:R-:W-:-:S07]  /*10c0*/  @P1 FMUL.FTZ R187, R138, R149 ;  /* 0x000000958abb1220 */ /* 0x008fce0000410000 */
[----:B------:R-:W3:Y:S01]  /*10d0*/  @P1 LDC R147, c[0x0][0x40c] ;  /* 0x00010300ff931b82 */ /* 0x000ee20000000800 */
[----:B-1----:R-:W-:Y:S01]  /*10e0*/  @P1 FMUL.FTZ R188, R139, R142 ;  /* 0x0000008e8bbc1220 */ /* 0x002fe20000410000 */
[----:B0-----:R-:W-:Y:S01]  /*10f0*/  @P1 FMUL.FTZ R190, R140, R143 ;  /* 0x0000008f8cbe1220 */ /* 0x001fe20000410000 */
[----:B--2---:R-:W-:Y:S01]  /*1100*/  @P1 FMUL.FTZ R184, R141, R146 ;  /* 0x000000928db81220 */ /* 0x004fe20000410000 */
[----:B---3--:R-:W-:-:S07]  /*1110*/  @P1 FMUL.FTZ R186, R144, R147 ;  /* 0x0000009390ba1220 */ /* 0x008fce0000410000 */
.L_x_28562:
        /* <DEDUP_REMOVED lines=10> */
.L_x_28564:
[----:B------:R-:W-:Y:S05]  /*11c0*/  BSYNC.RECONVERGENT B0 ;  /* 0x0000000000007941 */ /* 0x000fea0003800200 */
.L_x_28563:
        /* <DEDUP_REMOVED lines=36> */
.L_x_28565:
        /* <DEDUP_REMOVED lines=32> */
.L_x_28566:
        /* <DEDUP_REMOVED lines=10> */
.L_x_28568:
[----:B------:R-:W-:Y:S05]  /*16b0*/  BSYNC.RECONVERGENT B0 ;  /* 0x0000000000007941 */ /* 0x000fea0003800200 */
.L_x_28567:
        /* <DEDUP_REMOVED lines=36> */
.L_x_28569:
        /* <DEDUP_REMOVED lines=32> */
.L_x_28570:
        /* <DEDUP_REMOVED lines=10> */
.L_x_28572:
[----:B------:R-:W-:Y:S05]  /*1ba0*/  BSYNC.RECONVERGENT B0 ;  /* 0x0000000000007941 */ /* 0x000fea0003800200 */
.L_x_28571:
        /* <DEDUP_REMOVED lines=36> */
.L_x_28573:
        /* <DEDUP_REMOVED lines=32> */
.L_x_28574:
        /* <DEDUP_REMOVED lines=10> */
.L_x_28576:
[----:B------:R-:W-:Y:S05]  /*2090*/  BSYNC.RECONVERGENT B0 ;  /* 0x0000000000007941 */ /* 0x000fea0003800200 */
.L_x_28575:
        /* <DEDUP_REMOVED lines=36> */
.L_x_28577:
        /* <DEDUP_REMOVED lines=32> */
.L_x_28578:
        /* <DEDUP_REMOVED lines=10> */
.L_x_28580:
[----:B------:R-:W-:Y:S05]  /*2580*/  BSYNC.RECONVERGENT B0 ;  /* 0x0000000000007941 */ /* 0x000fea0003800200 */
.L_x_28579:
        /* <DEDUP_REMOVED lines=36> */
.L_x_28581:
[----:B------:R-:W1:Y:S01]  /*27d0*/  @P1 LDC R143, c[0x0][0x40c] ;  /* 0x00010300ff8f1b82 */ /* 0x000e620000000800 */
[----:B0----5:R-:W-:Y:S02]  /*27e0*/  @P1 PRMT R138, R132, 0x7632, R138 ;  /* 0x00007632848a1816 */ /* 0x021fe4000000008a */
[----:B------:R-:W-:Y:S02]  /*27f0*/  CS2R R152, SRZ ;  /* 0x0000000000987805 */ /* 0x000fe4000001ff00 */
[----:B------:R-:W-:Y:S02]  /*2800*/  @P1 PRMT R140, R134, 0x7632, R140 ;  /* 0x00007632868c1816 */ /* 0x000fe4000000008c */
[----:B------:R-:W-:Y:S02]  /*2810*/  CS2R R154, SRZ ;  /* 0x00000000009a7805 */ /* 0x000fe4000001ff00 */
[----:B------:R-:W-:Y:S02]  /*2820*/  @P1 PRMT R139, R133, 0x7632, R139 ;  /* 0x00007632858b1816 */ /* 0x000fe4000000008b */
[----:B------:R-:W-:Y:S01]  /*2830*/  @P1 SHF.L.U32 R138, R138, 0x10, RZ ;  /* 0x000000108a8a1819 */ /* 0x000fe200000006ff */
[----:B------:R-:W0:Y:S01]  /*2840*/  @P1 LDC R145, c[0x0][0x40c] ;  /* 0x00010300ff911b82 */ /* 0x000e220000000800 */
[----:B------:R-:W-:-:S02]  /*2850*/  @P1 SHF.L.U32 R140, R140, 0x10, RZ ;  /* 0x000000108c8c1819 */ /* 0x000fc400000006ff */
[----:B------:R-:W-:Y:S02]  /*2860*/  @P1 SHF.L.U32 R139, R139, 0x10, RZ ;  /* 0x000000108b8b1819 */ /* 0x000fe400000006ff */
[----:B------:R-:W-:Y:S02]  /*2870*/  MOV R141, RZ ;  /* 0x000000ff008d7202 */ /* 0x000fe40000000f00 */
[----:B------:R-:W-:Y:S01]  /*2880*/  @P1 SHF.L.U32 R147, R134, 0x10, RZ ;  /* 0x0000001086931819 */ /* 0x000fe200000006ff */
[----:B------:R-:W2:Y:S01]  /*2890*/  @P1 LDC R142, c[0x0][0x40c] ;  /* 0x00010300ff8e1b82 */ /* 0x000ea20000000800 */
[----:B------:R-:W-:-:S07]  /*28a0*/  @P1 SHF.L.U32 R198, R135, 0x10, RZ ;  /* 0x0000001087c61819 */ /* 0x000fce00000006ff */
[----:B------:R-:W3:Y:S01]  /*28b0*/  @P1 LDC R209, c[0x0][0x40c] ;  /* 0x00010300ffd11b82 */ /* 0x000ee20000000800 */
[----:B-1----:R-:W-:Y:S01]  /*28c0*/  @P1 FMUL.FTZ R153, R138, R143 ;  /* 0x0000008f8a991220 */ /* 0x002fe20000410000 */
[----:B------:R-:W-:-:S04]  /*28d0*/  @P1 PRMT R138, R135, 0x7632, R138 ;  /* 0x00007632878a1816 */ /* 0x000fc8000000008a */
[----:B------:R-:W-:Y:S02]  /*28e0*/  @P1 SHF.L.U32 R138, R138, 0x10, RZ ;  /* 0x000000108a8a1819 */ /* 0x000fe400000006ff */
[----:B------:R-:W1:Y:S01]  /*28f0*/  @P1 LDC R144, c[0x0][0x40c] ;  /* 0x00010300ff901b82 */ /* 0x000e620000000800 */
[----:B0-----:R-:W-:Y:S01]  /*2900*/  @P1 FMUL.FTZ R141, R140, R145 ;  /* 0x000000918c8d1220 */ /* 0x001fe20000410000 */
[----:B------:R-:W-:Y:S01]  /*2910*/  HFMA2 R140, -RZ, RZ, 0, 0 ;  /* 0x00000000ff8c7431 */ /* 0x000fe200000001ff */
[----:B------:R-:W-:-:S05]  /*2920*/  @P1 SHF.L.U32 R145, R133, 0x10, RZ ;  /* 0x0000001085911819 */ /* 0x000fca00000006ff */
[----:B------:R-:W0:Y:S01]  /*2930*/  @P1 LDC R146, c[0x0][0x40c] ;  /* 0x00010300ff921b82 */ /* 0x000e220000000800 */
[----:B--2---:R-:W-:Y:S01]  /*2940*/  @P1 FMUL.FTZ R155, R139, R142 ;  /* 0x0000008e8b9b1220 */ /* 0x004fe20000410000 */
[----:B------:R-:W-:Y:S02]  /*2950*/  @P1 SHF.L.U32 R139, R132, 0x10, RZ ;  /* 0x00000010848b1819 */ /* 0x000fe400000006ff */
[----:B------:R-:W-:-:S04]  /*2960*/  CS2R R142, SRZ ;  /* 0x00000000008e7805 */ /* 0x000fc8000001ff00 */
[----:B------:R-:W2:Y:S01]  /*2970*/  @P1 LDC R196, c[0x0][0x40c] ;  /* 0x00010300ffc41b82 */ /* 0x000ea20000000800 */
[----:B---3--:R-:W-:-:S07]  /*2980*/  @P1 FMUL.FTZ R143, R138, R209 ;  /* 0x000000d18a8f1220 */ /* 0x008fce0000410000 */
[----:B------:R-:W3:Y:S01]  /*2990*/  @P1 LDC R203, c[0x0][0x40c] ;  /* 0x00010300ffcb1b82 */ /* 0x000ee20000000800 */
[----:B-1----:R-:W-:Y:S01]  /*29a0*/  @P1 FMUL.FTZ R152, R139, R144 ;  /* 0x000000908b981220 */ /* 0x002fe20000410000 */
[----:B0-----:R-:W-:Y:S01]  /*29b0*/  @P1 FMUL.FTZ R154, R145, R146 ;  /* 0x00000092919a1220 */ /* 0x001fe20000410000 */
[----:B--2---:R-:W-:Y:S01]  /*29c0*/  @P1 FMUL.FTZ R140, R147, R196 ;  /* 0x000000c4938c1220 */ /* 0x004fe20000410000 */
[----:B---3--:R-:W-:-:S07]  /*29d0*/  @P1 FMUL.FTZ R142, R198, R203 ;  /* 0x000000cbc68e1220 */ /* 0x008fce0000410000 */
.L_x_28582:
        /* <DEDUP_REMOVED lines=10> */
.L_x_28584:
[----:B------:R-:W-:Y:S05]  /*2a80*/  BSYNC.RECONVERGENT B0 ;  /* 0x0000000000007941 */ /* 0x000fea0003800200 */
.L_x_28583:
[----:B------:R-:W-:Y:S01]  /*2a90*/  IADD3 R203, PT, PT, R137, 0xe0, RZ ;  /* 0x000000e089cb7810 */ /* 0x000fe20007ffe0ff */
[----:B------:R-:W-:Y:S06]  /*2aa0*/  @!P0 BRA `(.L_x_28585) ;  /* 0x0000000000888947 */ /* 0x000fec0003800000 */
        /* <DEDUP_REMOVED lines=9> */
[----:B------:R-:W-:Y:S01]  /*2b40*/  @P0 SHF.L.U32 R213, R133, 0x10, RZ ;  /* 0x0000001085d50819 */ /* 0x000fe200000006ff */
[----:B------:R-:W1:Y:S01]  /*2b50*/  @P0 LDC R198, c[0x0][0x40c] ;  /* 0x00010300ffc60b82 */ /* 0x000e620000000800 */
[----:B0-----:R-:W-:-:S07]  /*2b60*/  @P0 SHF.L.U32 R209, R134, 0x10, RZ ;  /* 0x0000001086d10819 */ /* 0x001fce00000006ff */
        /* <DEDUP_REMOVED lines=10> */
[----:B------:R-:W-:Y:S01]  /*2c10*/  @P0 PRMT R196, R134, 0x7632, R196 ;  /* 0x0000763286c40816 */ /* 0x000fe200000000c4 */
[----:B---3--:R-:W-:Y:S01]  /*2c20*/  @P0 FFMA.FTZ R136, R209, R212, R136 ;  /* 0x000000d4d1880223 */ /* 0x008fe20000010088 */
[----:B------:R-:W-:-:S02]  /*2c30*/  @P0 PRMT R198, R135, 0x7632, R198 ;  /* 0x0000763287c60816 */ /* 0x000fc400000000c6 */
[----:B------:R-:W-:Y:S02]  /*2c40*/  @P0 SHF.L.U32 R211, R135, 0x10, RZ ;  /* 0x0000001087d30819 */ /* 0x000fe400000006ff */
[----:B------:R-:W-:Y:S02]  /*2c50*/  @P0 SHF.L.U32 R0, R0, 0x10, RZ ;  /* 0x0000001000000819 */ /* 0x000fe400000006ff */
[----:B------:R-:W-:Y:S01]  /*2c60*/  @P0 SHF.L.U32 R196, R196, 0x10, RZ ;  /* 0x00000010c4c40819 */ /* 0x000fe200000006ff */
[----:B----4-:R-:W-:Y:S01]  /*2c70*/  @P0 FFMA.FTZ R138, R211, R208, R138 ;  /* 0x000000d0d38a0223 */ /* 0x010fe2000001008a */
[----:B------:R-:W-:Y:S01]  /*2c80*/  @P0 SHF.L.U32 R198, R198, 0x10, RZ ;  /* 0x00000010c6c60819 */ /* 0x000fe200000006ff */
[----:B------:R-:W-:Y:S02]  /*2c90*/  @P0 FFMA.FTZ R147, R0, R210, R147 ;  /* 0x000000d200930223 */ /* 0x000fe40000010093 */
[----:B------:R-:W-:Y:S02]  /*2ca0*/  @P0 FFMA.FTZ R137, R196, R214, R137 ;  /* 0x000000d6c4890223 */ /* 0x000fe40000010089 */
[----:B------:R-:W-:Y:S01]  /*2cb0*/  @P0 FFMA.FTZ R139, R198, R215, R139 ;  /* 0x000000d7c68b0223 */ /* 0x000fe2000001008b */
[----:B------:R-:W-:Y:S06]  /*2cc0*/  BRA `(.L_x_28586) ;  /* 0x0000000000847947 */ /* 0x000fec0003800000 */
.L_x_28585:
[----:B0-----:R-:W0:Y:S01]  /*2cd0*/  @P1 LDC R139, c[0x0][0x40c] ;  /* 0x00010300ff8b1b82 */ /* 0x001e220000000800 */
[----:B-----5:R-:W-:Y:S02]  /*2ce0*/  @P1 PRMT R0, R132, 0x7632, R0 ;  /* 0x0000763284001816 */ /* 0x020fe40000000000 */
[----:B------:R-:W-:Y:S02]  /*2cf0*/  CS2R R144, SRZ ;  /* 0x0000000000907805 */ /* 0x000fe4000001ff00 */
[----:B------:R-:W-:Y:S02]  /*2d00*/  @P1 PRMT R136, R133, 0x7632, R136 ;  /* 0x0000763285881816 */ /* 0x000fe40000000088 */
[----:B------:R-:W-:Y:S02]  /*2d10*/  CS2R R146, SRZ ;  /* 0x0000000000927805 */ /* 0x000fe4000001ff00 */
[----:B------:R-:W-:Y:S02]  /*2d20*/  @P1 SHF.L.U32 R0, R0, 0x10, RZ ;  /* 0x0000001000001819 */ /* 0x000fe400000006ff */
[----:B------:R-:W-:Y:S01]  /*2d30*/  @P1 PRMT R138, R134, 0x7632, R138 ;  /* 0x00007632868a1816 */ /* 0x000fe2000000008a */
[----:B------:R-:W1:Y:S01]  /*2d40*/  @P1 LDC R213, c[0x0][0x40c] ;  /* 0x00010300ffd51b82 */ /* 0x000e620000000800 */
[----:B------:R-:W-:-:S02]  /*2d50*/  @P1 SHF.L.U32 R136, R136, 0x10, RZ ;  /* 0x0000001088881819 */ /* 0x000fc400000006ff */
[----:B------:R-:W-:Y:S02]  /*2d60*/  @P1 SHF.L.U32 R138, R138, 0x10, RZ ;  /* 0x000000108a8a1819 */ /* 0x000fe400000006ff */
[----:B------:R-:W-:Y:S02]  /*2d70*/  @P1 SHF.L.U32 R196, R132, 0x10, RZ ;  /* 0x0000001084c41819 */ /* 0x000fe400000006ff */
[----:B------:R-:W-:Y:S01]  /*2d80*/  @P1 SHF.L.U32 R198, R133, 0x10, RZ ;  /* 0x0000001085c61819 */ /* 0x000fe200000006ff */
[----:B------:R-:W2:Y:S01]  /*2d90*/  @P1 LDC R217, c[0x0][0x40c] ;  /* 0x00010300ffd91b82 */ /* 0x000ea20000000800 */
[----:B------:R-:W-:Y:S02]  /*2da0*/  @P1 SHF.L.U32 R202, R134, 0x10, RZ ;  /* 0x0000001086ca1819 */ /* 0x000fe400000006ff */
[----:B------:R-:W-:Y:S02]  /*2db0*/  @P1 SHF.L.U32 R208, R135, 0x10, RZ ;  /* 0x0000001087d01819 */ /* 0x000fe400000006ff */
[----:B------:R-:W-:-:S03]  /*2dc0*/  MOV R137, RZ ;  /* 0x000000ff00897202 */ /* 0x000fc60000000f00 */
[----:B------:R-:W3:Y:S01]  /*2dd0*/  @P1 LDC R221, c[0x0][0x40c] ;  /* 0x00010300ffdd1b82 */ /* 0x000ee20000000800 */
[----:B0-----:R-:W-:Y:S01]  /*2de0*/  @P1 FMUL.FTZ R145, R0, R139 ;  /* 0x0000008b00911220 */ /* 0x001fe20000410000 */
[----:B------:R-:W-:-:S04]  /*2df0*/  @P1 PRMT R0, R135, 0x7632, R0 ;  /* 0x0000763287001816 */ /* 0x000fc80000000000 */
[----:B------:R-:W-:Y:S02]  /*2e00*/  @P1 SHF.L.U32 R0, R0, 0x10, RZ ;  /* 0x0000001000001819 */ /* 0x000fe400000006ff */
[----:B------:R-:W0:Y:S01]  /*2e10*/  @P1 LDC R209, c[0x0][0x40c] ;  /* 0x00010300ffd11b82 */ /* 0x000e220000000800 */
[----:B-1----:R-:W-:Y:S01]  /*2e20*/  @P1 FMUL.FTZ R147, R136, R213 ;  /* 0x000000d588931220 */ /* 0x002fe20000410000 */
[----:B------:R-:W-:-:S06]  /*2e30*/  HFMA2 R136, -RZ, RZ, 0, 0 ;  /* 0x00000000ff887431 */ /* 0x000fcc00000001ff */
[----:B------:R-:W1:Y:S01]  /*2e40*/  @P1 LDC R211, c[0x0][0x40c] ;  /* 0x00010300ffd31b82 */ /* 0x000e620000000800 */
[----:B--2---:R-:W-:Y:S01]  /*2e50*/  @P1 FMUL.FTZ R137, R138, R217 ;  /* 0x000000d98a891220 */ /* 0x004fe20000410000 */
[----:B------:R-:W-:-:S06]  /*2e60*/  CS2R R138, SRZ ;  /* 0x00000000008a7805 */ /* 0x000fcc000001ff00 */
[----:B------:R-:W2:Y:S01]  /*2e70*/  @P1 LDC R215, c[0x0][0x40c] ;  /* 0x00010300ffd71b82 */ /* 0x000ea20000000800 */
[----:B---3--:R-:W-:-:S07]  /*2e80*/  @P1 FMUL.FTZ R139, R0, R221 ;  /* 0x000000dd008b1220 */ /* 0x008fce0000410000 */
[----:B------:R-:W3:Y:S01]  /*2e90*/  @P1 LDC R219, c[0x0][0x40c] ;  /* 0x00010300ffdb1b82 */ /* 0x000ee20000000800 */
[----:B0-----:R-:W-:Y:S01]  /*2ea0*/  @P1 FMUL.FTZ R144, R196, R209 ;  /* 0x000000d1c4901220 */ /* 0x001fe20000410000 */
[----:B-1----:R-:W-:Y:S01]  /*2eb0*/  @P1 FMUL.FTZ R146, R198, R211 ;  /* 0x000000d3c6921220 */ /* 0x002fe20000410000 */
[----:B--2---:R-:W-:Y:S01]  /*2ec0*/  @P1 FMUL.FTZ R136, R202, R215 ;  /* 0x000000d7ca881220 */ /* 0x004fe20000410000 */
[----:B---3--:R-:W-:-:S07]  /*2ed0*/  @P1 FMUL.FTZ R138, R208, R219 ;  /* 0x000000dbd08a1220 */ /* 0x008fce0000410000 */
.L_x_28586:
        /* <DEDUP_REMOVED lines=220> */
.L_x_28602:
        /* <DEDUP_REMOVED lines=10> */
[----:B-1----:R-:W-:-:S05]  /*3d40*/  @!P0 IMAD.WIDE R200, R2, 0x4, R202 ;  /* 0x0000000402c88825 */ /* 0x002fca00078e02ca */
[----:B------:R1:W-:Y:S01]  /*3d50*/  @!P0 STG.E desc[UR6][R200.64], R198 ;  /* 0x000000c6c8008986 */ /* 0x0003e2000c101906 */
[----:B0-----:R-:W-:-:S05]  /*3d60*/  @!P0 IMAD.WIDE R202, R2, 0x4, R208 ;  /* 0x0000000402ca8825 */ /* 0x001fca00078e02d0 */
[----:B--2---:R1:W-:Y:S01]  /*3d70*/  @!P0 STG.E desc[UR6][R202.64], R0 ;  /* 0x00000000ca008986 */ /* 0x0043e2000c101906 */
        /* <DEDUP_REMOVED lines=27> */
[C---:B------:R-:W-:Y:S01]  /*3f30*/  FADD.FTZ R235, -R197.reuse, R167 ;  /* 0x000000a7c5eb7221 */ /* 0x040fe20000010100 */
[C---:B------:R-:W-:Y:S01]  /*3f40*/  FADD.FTZ R167, -R197.reuse, R170 ;  /* 0x000000aac5a77221 */ /* 0x040fe20000010100 */
[----:B------:R-:W-:Y:S01]  /*3f50*/  SHF.R.S32.HI R170, RZ, 0x1f, R3 ;  /* 0x0000001fffaa7819 */ /* 0x000fe20000011403 */
[C---:B------:R-:W-:Y:S01]  /*3f60*/  FADD.FTZ R207, -R197.reuse, R192 ;  /* 0x000000c0c5cf7221 */ /* 0x040fe20000010100 */
[----:B------:R-:W-:Y:S01]  /*3f70*/  F2FP.BF16.F32.PACK_AB R137, R140, R137 ;  /* 0x000000898c89723e */ /* 0x000fe200000010ff */
[----:B------:R-:W-:Y:S01]  /*3f80*/  FADD.FTZ R211, -R197, R193 ;  /* 0x000000c1c5d37221 */ /* 0x000fe20000010100 */
[----:B------:R-:W-:Y:S01]  /*3f90*/  F2FP.BF16.F32.PACK_AB R136, R141, R136 ;  /* 0x000000888d88723e */ /* 0x000fe200000010ff */
[C---:B------:R-:W-:Y:S01]  /*3fa0*/  FADD.FTZ R213, -R197.reuse, R194 ;  /* 0x000000c2c5d57221 */ /* 0x040fe20000010100 */
[----:B------:R-:W0:Y:S01]  /*3fb0*/  LDC.64 R140, c[0x0][0x428] ;  /* 0x00010a00ff8c7b82 */ /* 0x000e220000000a00 */
[C---:B------:R-:W-:Y:S01]  /*3fc0*/  FADD.FTZ R217, -R197.reuse, R195 ;  /* 0x000000c3c5d97221 */ /* 0x040fe20000010100 */
[C---:B------:R-:W-:Y:S01]  /*3fd0*/  FADD.FTZ R247, -R197.reuse, R160 ;  /* 0x000000a0c5f77221 */ /* 0x040fe20000010100 */
[C---:B------:R-:W-:Y:S01]  /*3fe0*/  FADD.FTZ R243, -R197.reuse, R162 ;  /* 0x000000a2c5f37221 */ /* 0x040fe20000010100 */
[C---:B------:R-:W-:Y:S01]  /*3ff0*/  FADD.FTZ R149, -R197.reuse, R149 ;  /* 0x00000095c5957221 */ /* 0x040fe20000010100 */
[----:B------:R-:W-:Y:S01]  /*4000*/  LEA.HI R170, R170, R3, RZ, 0x3 ;  /* 0x00000003aaaa7211 */ /* 0x000fe200078f18ff */
[C---:B------:R-:W-:Y:S01]  /*4010*/  FADD.FTZ R209, -R197.reuse, R184 ;  /* 0x000000b8c5d17221 */ /* 0x040fe20000010100 */
[C---:B------:R-:W-:Y:S01]  /*4020*/  FADD.FTZ R185, -R197.reuse, R185 ;  /* 0x000000b9c5b97221 */ /* 0x040fe20000010100 */
[C---:B------:R-:W-:Y:S01]  /*4030*/  FMUL.FTZ R207, R0.reuse, R207 ;  /* 0x000000cf00cf7220 */ /* 0x040fe20000410000 */
[C---:B------:R-:W-:Y:S01]  /*4040*/  FMUL.FTZ R160, R0.reuse, R211 ;  /* 0x000000d300a07220 */ /* 0x040fe20000410000 */
[C---:B------:R-:W-:Y:S01]  /*4050*/  FMUL.FTZ R213, R0.reuse, R213 ;  /* 0x000000d500d57220 */ /* 0x040fe20000410000 */
[----:B------:R-:W-:Y:S01]  /*4060*/  FMUL.FTZ R162, R0, R217 ;  /* 0x000000d900a27220 */ /* 0x000fe20000410000 */
[----:B------:R-:W-:Y:S01]  /*4070*/  LOP3.LUT R3, R196, 0x1f, RZ, 0xc0, !PT ;  /* 0x0000001fc4037812 */ /* 0x000fe200078ec0ff */
        /* <DEDUP_REMOVED lines=40> */
[----:B------:R-:W-:Y:S01]  /*4300*/  FFMA.FTZ R207, R207, R8, R72 ;  /* 0x00000008cfcf7223 */ /* 0x000fe20000010048 */
[----:B------:R-:W-:Y:S01]  /*4310*/  FFMA.FTZ R139, R213, R10, R74 ;  /* 0x0000000ad58b7223 */ /* 0x000fe2000001004a */
[----:B------:R-:W-:Y:S01]  /*4320*/  FFMA.FTZ R162, R162, R11, R75 ;  /* 0x0000000ba2a27223 */ /* 0x000fe2000001004b */
[----:B------:R-:W-:Y:S01]  /*4330*/  FFMA.FTZ R160, R160, R9, R73 ;  /* 0x00000009a0a07223 */ /* 0x000fe20000010049 */
[C---:B------:R-:W-:Y:S01]  /*4340*/  FMUL.FTZ R209, R0.reuse, R209 ;  /* 0x000000d100d17220 */ /* 0x040fe20000410000 */
[----:B------:R-:W-:Y:S01]  /*4350*/  FMUL.FTZ R194, R0, R185 ;  /* 0x000000b900c27220 */ /* 0x000fe20000410000 */
[----:B------:R-:W-:Y:S01]  /*4360*/  LEA.HI.SX32 R149, R170, R3, 0x1d ;  /* 0x00000003aa957211 */ /* 0x000fe200078feaff */
        /* <DEDUP_REMOVED lines=27> */
[----:B------:R-:W-:Y:S01]  /*4520*/  F2FP.BF16.F32.PACK_AB R146, R151, R146 ;  /* 0x000000929792723e */ /* 0x000fe200000010ff */
[C---:B------:R-:W-:Y:S01]  /*4530*/  FMUL.FTZ R200, R0.reuse, R145 ;  /* 0x0000009100c87220 */ /* 0x040fe20000410000 */
[----:B------:R-:W-:Y:S01]  /*4540*/  FMUL.FTZ R206, R0, R147 ;  /* 0x0000009300ce7220 */ /* 0x000fe20000410000 */
        /* <DEDUP_REMOVED lines=13> */
[----:B------:R-:W-:Y:S01]  /*4620*/  IADD3 R185, PT, PT, R149, 0x40, RZ ;  /* 0x0000004095b97810 */ /* 0x000fe20007ffe0ff */
[C---:B------:R-:W-:Y:S01]  /*4630*/  FMUL.FTZ R165, R0.reuse, R165 ;  /* 0x000000a500a57220 */ /* 0x040fe20000410000 */
[C---:B------:R-:W-:Y:S01]  /*4640*/  FMUL.FTZ R176, R0.reuse, R235 ;  /* 0x000000eb00b07220 */ /* 0x040fe20000410000 */
[----:B------:R-:W-:Y:S01]  /*4650*/  F2FP.BF16.F32.PACK_AB R144, R151, R144 ;  /* 0x000000909790723e */ /* 0x000fe200000010ff */
[----:B------:R-:W-:Y:S01]  /*4660*/  FMUL.FTZ R178, R0, R157 ;  /* 0x0000009d00b27220 */ /* 0x000fe20000410000 */
[----:B0-----:R-:W-:Y:S01]  /*4670*/  IADD3 R143, PT, PT, R149, 0x20, RZ ;  /* 0x00000020958f7810 */ /* 0x001fe20007ffe0ff */
[----:B------:R-:W-:Y:S01]  /*4680*/  FFMA.FTZ R138, R196, R25, R89 ;  /* 0x00000019c48a7223 */ /* 0x000fe20000010059 */
[----:B------:R-:W-:Y:S01]  /*4690*/  FFMA.FTZ R136, R184, R21, R85 ;  /* 0x00000015b8887223 */ /* 0x000fe20000010055 */
[----:B------:R-:W-:Y:S01]  /*46a0*/  F2FP.BF16.F32.PACK_AB R147, R214, R147 ;  /* 0x00000093d693723e */ /* 0x000fe200000010ff */
[----:B------:R-:W-:Y:S01]  /*46b0*/  FMUL.FTZ R164, R0, R179 ;  /* 0x000000b300a47220 */ /* 0x000fe20000410000 */
[----:B------:R-:W-:Y:S01]  /*46c0*/  F2FP.BF16.F32.PACK_AB R145, R186, R145 ;  /* 0x00000091ba91723e */ /* 0x000fe200000010ff */
[----:B------:R-:W-:Y:S01]  /*46d0*/  IMAD.WIDE.U32 R142, R143, 0x10, R140 ;  /* 0x000000108f8e7825 */ /* 0x000fe200078e008c */
[----:B------:R-:W-:-:S03]  /*46e0*/  IADD3 R151, PT, PT, R149, 0x60, RZ ;  /* 0x0000006095977810 */ /* 0x000fc60007ffe0ff */
[C---:B------:R-:W-:Y:S01]  /*46f0*/  FMUL.FTZ R182, R0.reuse, R153 ;  /* 0x0000009900b67220 */ /* 0x040fe20000410000 */
[----:B------:R-:W-:Y:S01]  /*4700*/  FMUL.FTZ R198, R0, R155 ;  /* 0x0000009b00c67220 */ /* 0x000fe20000410000 */
[----:B------:R-:W-:Y:S01]  /*4710*/  F2FP.BF16.F32.PACK_AB R139, R208, R225 ;  /* 0x000000e1d08b723e */ /* 0x000fe200000010ff */
[----:B------:R-:W-:Y:S01]  /*4720*/  IMAD.WIDE.U32 R184, R185, 0x10, R140 ;  /* 0x00000010b9b87825 */ /* 0x000fe200078e008c */
[----:B------:R-:W-:-:S03]  /*4730*/  F2FP.BF16.F32.PACK_AB R138, R138, R223 ;  /* 0x000000df8a8a723e */ /* 0x000fc600000010ff */
[----:B------:R-:W-:Y:S01]  /*4740*/  FFMA.FTZ R165, R165, R34, R98 ;  /* 0x00000022a5a57223 */ /* 0x000fe20000010062 */
[----:B------:R-:W-:Y:S01]  /*4750*/  F2FP.BF16.F32.PACK_AB R137, R188, R221 ;  /* 0x000000ddbc89723e */ /* 0x000fe200000010ff */
[----:B------:R-:W-:Y:S01]  /*4760*/  FFMA.FTZ R176, R176, R35, R99 ;  /* 0x00000023b0b07223 */ /* 0x000fe20000010063 */
[----:B------:R-:W-:Y:S01]  /*4770*/  F2FP.BF16.F32.PACK_AB R136, R136, R219 ;  /* 0x000000db8888723e */ /* 0x000fe200000010ff */
[C---:B------:R-:W-:Y:S01]  /*4780*/  FMUL.FTZ R180, R0.reuse, R163 ;  /* 0x000000a300b47220 */ /* 0x040fe20000410000 */
[C---:B------:R-:W-:Y:S01]  /*4790*/  IADD3 R157, PT, PT, R149.reuse, 0xc0, RZ ;  /* 0x000000c0959d7810 */ /* 0x040fe20007ffe0ff */
[C---:B------:R-:W-:Y:S01]  /*47a0*/  FMUL.FTZ R237, R0.reuse, R237 ;  /* 0x000000ed00ed7220 */ /* 0x040fe20000410000 */
[C---:B------:R-:W-:Y:S01]  /*47b0*/  IADD3 R155, PT, PT, R149.reuse, 0x80, RZ ;  /* 0x00000080959b7810 */ /* 0x040fe20007ffe0ff */
[C---:B------:R-:W-:Y:S01]  /*47c0*/  FMUL.FTZ R245, R0.reuse, R245 ;  /* 0x000000f500f57220 */ /* 0x040fe20000410000 */
[C---:B------:R-:W-:Y:S01]  /*47d0*/  IADD3 R153, PT, PT, R149.reuse, 0xa0, RZ ;  /* 0x000000a095997810 */ /* 0x040fe20007ffe0ff */
[C---:B------:R-:W-:Y:S01]  /*47e0*/  FMUL.FTZ R163, R0.reuse, R148 ;  /* 0x0000009400a37220 */ /* 0x040fe20000410000 */
[----:B------:R-:W-:Y:S01]  /*47f0*/  IADD3 R179, PT, PT, R149, 0xe0, RZ ;  /* 0x000000e095b37810 */ /* 0x000fe20007ffe0ff */
[C---:B------:R-:W-:Y:S01]  /*4800*/  FMUL.FTZ R231, R0.reuse, R231 ;  /* 0x000000e700e77220 */ /* 0x040fe20000410000 */
[C---:B------:R-:W-:Y:S01]  /*4810*/  FMUL.FTZ R190, R0.reuse, R159 ;  /* 0x0000009f00be7220 */ /* 0x040fe20000410000 */
[C---:B------:R-:W-:Y:S01]  /*4820*/  FMUL.FTZ R204, R0.reuse, R150 ;  /* 0x0000009600cc7220 */ /* 0x040fe20000410000 */
[--C-:B------:R-:W-:Y:S01]  /*4830*/  IMAD.WIDE.U32 R148, R151, 0x10, R140.reuse ;  /* 0x0000001097947825 */ /* 0x100fe200078e008c */
[----:B------:R0:W-:Y:S03]  /*4840*/  STG.E.128 desc[UR6][R142.64], R144 ;  /* 0x000000908e007986 */ /* 0x0001e6000c101d06 */
[C---:B------:R-:W-:Y:S01]  /*4850*/  FMUL.FTZ R159, R0.reuse, R152 ;  /* 0x00000098009f7220 */ /* 0x040fe20000410000 */
[C---:B------:R-:W-:Y:S01]  /*4860*/  FMUL.FTZ R173, R0.reuse, R154 ;  /* 0x0000009a00ad7220 */ /* 0x040fe20000410000 */
[C---:B------:R-:W-:Y:S01]  /*4870*/  FMUL.FTZ R212, R0.reuse, R156 ;  /* 0x0000009c00d47220 */ /* 0x040fe20000410000 */
[--C-:B------:R-:W-:Y:S01]  /*4880*/  IMAD.WIDE.U32 R150, R157, 0x10, R140.reuse ;  /* 0x000000109d967825 */ /* 0x100fe200078e008c */
[----:B------:R1:W-:Y:S03]  /*4890*/  STG.E.128 desc[UR6][R184.64], R136 ;  /* 0x00000088b8007986 */ /* 0x0003e6000c101d06 */
        /* <DEDUP_REMOVED lines=8> */
[----:B------:R-:W-:Y:S01]  /*4920*/  FMUL.FTZ R229, R0, R229 ;  /* 0x000000e500e57220 */ /* 0x000fe20000410000 */
[----:B------:R-:W-:Y:S01]  /*4930*/  FFMA.FTZ R231, R231, R30, R94 ;  /* 0x0000001ee7e77223 */ /* 0x000fe2000001005e */
[----:B------:R-:W-:-:S04]  /*4940*/  IMAD.WIDE.U32 R156, R179, 0x10, R140 ;  /* 0x00000010b39c7825 */ /* 0x000fc800078e008c */
[----:B------:R-:W-:Y:S01]  /*4950*/  FFMA.FTZ R140, R237, R36, R100 ;  /* 0x00000024ed8c7223 */ /* 0x000fe20000010064 */
[----:B0-----:R-:W-:Y:S01]  /*4960*/  FFMA.FTZ R145, R166, R37, R101 ;  /* 0x00000025a6917223 */ /* 0x001fe20000010065 */
[----:B------:R-:W-:Y:S01]  /*4970*/  FFMA.FTZ R146, R245, R48, R112 ;  /* 0x00000030f5927223 */ /* 0x000fe20000010070 */
[----:B------:R-:W-:Y:S01]  /*4980*/  FFMA.FTZ R164, R164, R31, R95 ;  /* 0x0000001fa4a47223 */ /* 0x000fe2000001005f */
[C---:B------:R-:W-:Y:S01]  /*4990*/  FMUL.FTZ R247, R0.reuse, R247 ;  /* 0x000000f700f77220 */ /* 0x040fe20000410000 */
[----:B------:R-:W-:Y:S01]  /*49a0*/  FMUL.FTZ R243, R0, R243 ;  /* 0x000000f300f37220 */ /* 0x000fe20000410000 */
[----:B-1----:R-:W-:Y:S01]  /*49b0*/  F2FP.BF16.F32.PACK_AB R139, R176, R165 ;  /* 0x000000a5b08b723e */ /* 0x002fe200000010ff */
[----:B------:R-:W-:Y:S01]  /*49c0*/  FFMA.FTZ R165, R192, R49, R113 ;  /* 0x00000031c0a57223 */ /* 0x000fe20000010071 */
        /* <DEDUP_REMOVED lines=54> */
[----:B------:R-:W-:Y:S02]  /*4d30*/  F2FP.BF16.F32.PACK_AB R171, R0, R175 ;  /* 0x000000af00ab723e */ /* 0x000fe400000010ff */
[----:B------:R-:W-:Y:S01]  /*4d40*/  F2FP.BF16.F32.PACK_AB R170, R212, R173 ;  /* 0x000000add4aa723e */ /* 0x000fe200000010ff */
[----:B------:R0:W-:Y:S01]  /*4d50*/  STG.E.128 desc[UR6][R150.64], R164 ;  /* 0x000000a496007986 */ /* 0x0001e2000c101d06 */
[----:B------:R-:W-:-:S02]  /*4d60*/  F2FP.BF16.F32.PACK_AB R169, R206, R169 ;  /* 0x000000a9cea9723e */ /* 0x000fc400000010ff */
[----:B------:R-:W-:-:S05]  /*4d70*/  F2FP.BF16.F32.PACK_AB R168, R200, R161 ;  /* 0x000000a1c8a8723e */ /* 0x000fca00000010ff */
[----:B------:R0:W-:Y:S02]  /*4d80*/  STG.E.128 desc[UR6][R156.64], R168 ;  /* 0x000000a89c007986 */ /* 0x0001e4000c101d06 */
.L_x_28589:
[----:B------:R-:W-:Y:S05]  /*4d90*/  BSYNC.RECONVERGENT B0 ;  /* 0x0000000000007941 */ /* 0x000fea0003800200 */
.L_x_28588:
[----:B0-----:R-:W0:Y:S02]  /*4da0*/  LDC.64 R136, c[0x0][0x380] ;  /* 0x0000e000ff887b82 */ /* 0x001e240000000a00 */
[----:B0-----:R-:W-:-:S04]  /*4db0*/  LEA R2, R136, R2, 0x2 ;  /* 0x0000000288027211 */ /* 0x001fc800078e10ff */
[----:B------:R-:W-:-:S13]  /*4dc0*/  ISETP.GE.AND P0, PT, R2, R137, PT ;  /* 0x000000890200720c */ /* 0x000fda0003f06270 */
[----:B------:R-:W-:Y:S05]  /*4dd0*/  @!P0 BRA `(.L_x_28590) ;  /* 0xffffffb8002c8947 */ /* 0x000fea000383ffff */
[----:B------:R-:W-:Y:S05]  /*4de0*/  EXIT ;  /* 0x000000000000794d */ /* 0x000fea0003800000 */
.L_x_28587:
        /* <DEDUP_REMOVED lines=8> */
.L_x_28592:
[----:B------:R-:W-:Y:S05]  /*4e70*/  BSYNC B0 ;  /* 0x0000000000007941 */ /* 0x000fea0003800000 */
.L_x_28591:
        /* <DEDUP_REMOVED lines=10> */
.L_x_28593:
[----:B------:R-:W-:Y:S01]  /*4f20*/  HFMA2 R212, -RZ, RZ, 0, 2.384185791015625e-07 ;  /* 0x00000004ffd47431 */ /* 0x000fe200000001ff */
[----:B------:R-:W-:-:S05]  /*4f30*/  MOV R198, R209 ;  /* 0x000000d100c67202 */ /* 0x000fca0000000f00 */
[----:B------:R-:W-:-:S05]  /*4f40*/  FADD.FTZ R202, R201, R198 ;  /* 0x000000c6c9ca7221 */ /* 0x000fca0000010000 */
[----:B------:R-:W-:-:S07]  /*4f50*/  MOV R211, R202 ;  /* 0x000000ca00d37202 */ /* 0x000fce0000000f00 */
[----:B------:R-:W-:Y:S05]  /*4f60*/  WARPSYNC.COLLECTIVE R210, `(.L_x_28594) ;  /* 0x00000000d2087348 */ /* 0x000fea0003c00000 */
[----:B------:R0:W1:Y:S02]  /*4f70*/  SHFL.BFLY P1, R209, R211, R212, R213 ;  /* 0x0c0000d4d3d17389 */ /* 0x00006400000200d5 */
[----:B01----:R-:W-:Y:S05]  /*4f80*/  ENDCOLLECTIVE ;  /* 0x000000000000791b */ /* 0x003fea0003800000 */
.L_x_28594:
[----:B------:R-:W-:Y:S01]  /*4f90*/  HFMA2 R212, -RZ, RZ, 0, 4.76837158203125e-07 ;  /* 0x00000008ffd47431 */ /* 0x000fe200000001ff */
[----:B------:R-:W-:-:S05]  /*4fa0*/  MOV R203, R209 ;  /* 0x000000d100cb7202 */ /* 0x000fca0000000f00 */
[----:B------:R-:W-:-:S05]  /*4fb0*/  FADD.FTZ R203, R202, R203 ;  /* 0x000000cbcacb7221 */ /* 0x000fca0000010000 */
[----:B------:R-:W-:-:S07]  /*4fc0*/  MOV R211, R203 ;  /* 0x000000cb00d37202 */ /* 0x000fce0000000f00 */
[----:B------:R-:W-:Y:S05]  /*4fd0*/  WARPSYNC.COLLECTIVE R210, `(.L_x_28595) ;  /* 0x00000000d2087348 */ /* 0x000fea0003c00000 */
[----:B------:R0:W1:Y:S02]  /*4fe0*/  SHFL.BFLY P1, R209, R211, R212, R213 ;  /* 0x0c0000d4d3d17389 */ /* 0x00006400000200d5 */
[----:B01----:R-:W-:Y:S05]  /*4ff0*/  ENDCOLLECTIVE ;  /* 0x000000000000791b */ /* 0x003fea0003800000 */
.L_x_28595:
[----:B------:R-:W-:Y:S01]  /*5000*/  HFMA2 R212, -RZ, RZ, 0, 9.5367431640625e-07 ;  /* 0x00000010ffd47431 */ /* 0x000fe200000001ff */
[----:B------:R-:W-:-:S05]  /*5010*/  MOV R198, R209 ;  /* 0x000000d100c67202 */ /* 0x000fca0000000f00 */
[----:B------:R-:W-:-:S05]  /*5020*/  FADD.FTZ R208, R203, R198 ;  /* 0x000000c6cbd07221 */ /* 0x000fca0000010000 */
[----:B------:R-:W-:-:S07]  /*5030*/  MOV R211, R208 ;  /* 0x000000d000d37202 */ /* 0x000fce0000000f00 */
[----:B------:R-:W-:Y:S05]  /*5040*/  WARPSYNC.COLLECTIVE R210, `(.L_x_28596) ;  /* 0x00000000d2087348 */ /* 0x000fea0003c00000 */
[----:B------:R0:W1:Y:S02]  /*5050*/  SHFL.BFLY P1, R209, R211, R212, R213 ;  /* 0x0c0000d4d3d17389 */ /* 0x00006400000200d5 */
[----:B01----:R-:W-:Y:S05]  /*5060*/  ENDCOLLECTIVE ;  /* 0x000000000000791b */ /* 0x003fea0003800000 */
.L_x_28596:
        /* <DEDUP_REMOVED lines=135> */
.L_x_28597:
[----:B------:R-:W-:Y:S01]  /*58e0*/  HFMA2 R212, -RZ, RZ, 0, 1.1920928955078125e-07 ;  /* 0x00000002ffd47431 */ /* 0x000fe200000001ff */
[----:B------:R-:W-:-:S05]  /*58f0*/  MOV R201, R209 ;  /* 0x000000d100c97202 */ /* 0x000fca0000000f00 */
[----:B------:R-:W-:-:S05]  /*5900*/  FADD.FTZ R201, R0, R201 ;  /* 0x000000c900c97221 */ /* 0x000fca0000010000 */
[----:B------:R-:W-:-:S07]  /*5910*/  MOV R211, R201 ;  /* 0x000000c900d37202 */ /* 0x000fce0000000f00 */
[----:B------:R-:W-:Y:S05]  /*5920*/  WARPSYNC.COLLECTIVE R210, `(.L_x_28598) ;  /* 0x00000000d2087348 */ /* 0x000fea0003c00000 */
[----:B------:R0:W1:Y:S02]  /*5930*/  SHFL.BFLY P1, R209, R211, R212, R213 ;  /* 0x0c0000d4d3d17389 */ /* 0x00006400000200d5 */
[----:B01----:R-:W-:Y:S05]  /*5940*/  ENDCOLLECTIVE ;  /* 0x000000000000791b */ /* 0x003fea0003800000 */
.L_x_28598:
[----:B------:R-:W-:Y:S01]  /*5950*/  HFMA2 R212, -RZ, RZ, 0, 2.384185791015625e-07 ;  /* 0x00000004ffd47431 */ /* 0x000fe200000001ff */
[----:B------:R-:W-:-:S05]  /*5960*/  MOV R202, R209 ;  /* 0x000000d100ca7202 */ /* 0x000fca0000000f00 */
[----:B------:R-:W-:-:S05]  /*5970*/  FADD.FTZ R202, R201, R202 ;  /* 0x000000cac9ca7221 */ /* 0x000fca0000010000 */
[----:B------:R-:W-:-:S07]  /*5980*/  MOV R211, R202 ;  /* 0x000000ca00d37202 */ /* 0x000fce0000000f00 */
[----:B------:R-:W-:Y:S05]  /*5990*/  WARPSYNC.COLLECTIVE R210, `(.L_x_28599) ;  /* 0x00000000d2087348 */ /* 0x000fea0003c00000 */
[----:B------:R0:W1:Y:S02]  /*59a0*/  SHFL.BFLY P1, R209, R211, R212, R213 ;  /* 0x0c0000d4d3d17389 */ /* 0x00006400000200d5 */
[----:B01----:R-:W-:Y:S05]  /*59b0*/  ENDCOLLECTIVE ;  /* 0x000000000000791b */ /* 0x003fea0003800000 */
.L_x_28599:
[----:B------:R-:W-:Y:S01]  /*59c0*/  HFMA2 R212, -RZ, RZ, 0, 4.76837158203125e-07 ;  /* 0x00000008ffd47431 */ /* 0x000fe200000001ff */
[----:B------:R-:W-:-:S05]  /*59d0*/  MOV R203, R209 ;  /* 0x000000d100cb7202 */ /* 0x000fca0000000f00 */
[----:B------:R-:W-:-:S05]  /*59e0*/  FADD.FTZ R203, R202, R203 ;  /* 0x000000cbcacb7221 */ /* 0x000fca0000010000 */
[----:B------:R-:W-:-:S07]  /*59f0*/  MOV R211, R203 ;  /* 0x000000cb00d37202 */ /* 0x000fce0000000f00 */
[----:B------:R-:W-:Y:S05]  /*5a00*/  WARPSYNC.COLLECTIVE R210, `(.L_x_28600) ;  /* 0x00000000d2087348 */ /* 0x000fea0003c00000 */
[----:B------:R0:W1:Y:S02]  /*5a10*/  SHFL.BFLY P1, R209, R211, R212, R213 ;  /* 0x0c0000d4d3d17389 */ /* 0x00006400000200d5 */
[----:B01----:R-:W-:Y:S05]  /*5a20*/  ENDCOLLECTIVE ;  /* 0x000000000000791b */ /* 0x003fea0003800000 */
.L_x_28600:
[----:B------:R-:W-:Y:S01]  /*5a30*/  HFMA2 R212, -RZ, RZ, 0, 9.5367431640625e-07 ;  /* 0x00000010ffd47431 */ /* 0x000fe200000001ff */
[----:B------:R-:W-:-:S05]  /*5a40*/  MOV R208, R209 ;  /* 0x000000d100d07202 */ /* 0x000fca0000000f00 */
[----:B------:R-:W-:-:S05]  /*5a50*/  FADD.FTZ R208, R203, R208 ;  /* 0x000000d0cbd07221 */ /* 0x000fca0000010000 */
[----:B------:R-:W-:-:S07]  /*5a60*/  MOV R211, R208 ;  /* 0x000000d000d37202 */ /* 0x000fce0000000f00 */
[----:B------:R-:W-:Y:S05]  /*5a70*/  WARPSYNC.COLLECTIVE R210, `(.L_x_28601) ;  /* 0x00000000d2087348 */ /* 0x000fea0003c00000 */
[----:B------:R0:W1:Y:S02]  /*5a80*/  SHFL.BFLY P1, R209, R211, R212, R213 ;  /* 0x0c0000d4d3d17389 */ /* 0x00006400000200d5 */
[----:B01----:R-:W-:Y:S05]  /*5a90*/  ENDCOLLECTIVE ;  /* 0x000000000000791b */ /* 0x003fea0003800000 */
.L_x_28601:
[----:B------:R-:W-:Y:S05]  /*5aa0*/  BRA `(.L_x_28602) ;  /* 0xffffffe0007c7947 */ /* 0x000fea000383ffff */
.L_x_28603:
        /* <DEDUP_REMOVED lines=13> */
.L_x_71487:


//--------------------- .text._ZN10layer_norm13ln_fwd_kernelINS_13Kernel_traitsIf13__nv_bfloat16fS2_fjLj2048ELj1ELj4ELj1ELj16ENS_18Kernel_traits_baseILj2048EfS2_fS2_fjLj128EEEEELb0ELb1ELb0ELb0EEEvNS_9FwdParamsE --------------------------
	.section	.text._ZN10layer_norm13ln_fwd_kernelINS_13Kernel_traitsIf13__nv_bfloat16fS2_fjLj2048ELj1ELj4ELj1ELj16ENS_18Kernel_traits_baseILj2048EfS2_fS2_fjLj128EEEEELb0ELb1ELb0ELb0EEEvNS_9FwdParamsE,"ax",@progbits
	.align	128
        .global         _ZN10layer_norm13ln_fwd_kernelINS_13Kernel_traitsIf13__nv_bfloat16fS2_fjLj2048ELj1ELj4ELj1ELj16ENS_18Kernel_traits_baseILj2048EfS2_fS2_fjLj128EEEEELb0ELb1ELb0ELb0EEEvNS_9FwdParamsE
        .type           _ZN10layer_norm13ln_fwd_kernelINS_13Kernel_traitsIf13__nv_bfloat16fS2_fjLj2048ELj1ELj4ELj1ELj16ENS_18Kernel_traits_baseILj2048EfS2_fS2_fjLj128EEEEELb0ELb1ELb0ELb0EEEvNS_9FwdParamsE,@function
        .size           _ZN10layer_norm13ln_fwd_kernelINS_13Kernel_traitsIf13__nv_bfloat16fS2_fjLj2048ELj1ELj4ELj1ELj16ENS_18Kernel_traits_baseILj2048EfS2_fS2_fjLj128EEEEELb0ELb1ELb0ELb0EEEvNS_9FwdParamsE,(.L_x_71488 - _ZN10layer_norm13ln_fwd_kernelINS_13Kernel_traitsIf13__nv_bfloat16fS2_fjLj2048ELj1ELj4ELj1ELj16ENS_18Kernel_traits_baseILj2048EfS2_fS2_fjLj128EEEEELb0ELb1ELb0ELb0EEEvNS_9FwdParamsE)
        .other          _ZN10layer_norm13ln_fwd_kernelINS_13Kernel_traitsIf13__nv_bfloat16fS2_fjLj2048ELj1ELj4ELj1ELj16ENS_18Kernel_traits_baseILj2048EfS2_fS2_fjLj128EEEEELb0ELb1ELb0ELb0EEEvNS_9FwdParamsE,@"STO_CUDA_ENTRY STV_DEFAULT"
_ZN10layer_norm13ln_fwd_kernelINS_13Kernel_traitsIf13__nv_bfloat16fS2_fjLj2048ELj1ELj4ELj1ELj16ENS_18Kernel_traits_baseILj2048EfS2_fS2_fjLj128EEEEELb0ELb1ELb0ELb0EEEvNS_9FwdParamsE:
.text._ZN10layer_norm13ln_fwd_kernelINS_13Kernel_traitsIf13__nv_bfloat16fS2_fjLj2048ELj1ELj4ELj1ELj16ENS_18Kernel_traits_baseILj2048EfS2_fS2_fjLj128EEEEELb0ELb1ELb0ELb0EEEvNS_9FwdParamsE:
        /* <DEDUP_REMOVED lines=31> */
[C---:B------:R-:W-:Y:S01]  /*01f0*/  ISETP.GE.U32.AND P1, PT, R0.reuse, 0x40, PT ;  /* 0x000000400000780c */ /* 0x040fe20003f26070 */
[----:B------:R-:W4:Y:S04]  /*0200*/  LDL.64 R156, [R1+0x18] ;  /* 0x00001800019c7983 */ /* 0x000f280000100a00 */
[----:B------:R-:W4:Y:S06]  /*0210*/  LDL.64 R158, [R1+0x20] ;  /* 0x00002000019e7983 */ /* 0x000f2c0000100a00 */
[----:B------:R-:W0:Y:S08]  /*0220*/  @P0 LDC.64 R4, c[0x0][0x3d0] ;  /* 0x0000f400ff040b82 */ /* 0x000e300000000a00 */
[----:B------:R-:W1:Y:S08]  /*0230*/  @P0 LDC.64 R6, c[0x0][0x438] ;  /* 0x00010e00ff060b82 */ /* 0x000e700000000a00 */
[----:B------:R-:W1:Y:S01]  /*0240*/  @P0 LDC.64 R136, c[0x0][0x3e8] ;  /* 0x0000fa00ff880b82 */ /* 0x000e620000000a00 */
[----:B------:R-:W-:-:S07]  /*0250*/  ISETP.GE.U32.AND P2, PT, R0, 0x60, PT ;  /* 0x000000600000780c */ /* 0x000fce0003f46070 */
[----:B------:R-:W1:Y:S01]  /*0260*/  @P1 LDC.64 R138, c[0x0][0x3d0] ;  /* 0x0000f400ff8a1b82 */ /* 0x000e620000000a00 */
[----:B0-----:R-:W-:-:S07]  /*0270*/  @P0 IMAD.WIDE.U32 R4, R2, 0x20, R4 ;  /* 0x0000002002040825 */ /* 0x001fce00078e0004 */
[----:B------:R-:W0:Y:S08]  /*0280*/  @P1 LDC.64 R140, c[0x0][0x438] ;  /* 0x00010e00ff8c1b82 */ /* 0x000e300000000a00 */
[----:B------:R-:W0:Y:S01]  /*0290*/  @P1 LDC.64 R142, c[0x0][0x3e8] ;  /* 0x0000fa00ff8e1b82 */ /* 0x000e220000000a00 */
[----:B-1----:R-:W-:-:S04]  /*02a0*/  @P0 IMAD.WIDE.U32 R6, R2, 0x20, R6 ;  /* 0x0000002002060825 */ /* 0x002fc800078e0006 */
[----:B------:R-:W-:-:S03]  /*02b0*/  @P0 IMAD.WIDE.U32 R136, R2, 0x20, R136 ;  /* 0x0000002002880825 */ /* 0x000fc600078e0088 */
[----:B------:R-:W1:Y:S01]  /*02c0*/  @P2 LDC.64 R144, c[0x0][0x3d0] ;  /* 0x0000f400ff902b82 */ /* 0x000e620000000a00 */
[----:B------:R-:W-:Y:S01]  /*02d0*/  @P0 LOP3.LUT R2, R2, 0x20, RZ, 0xfc, !PT ;  /* 0x0000002002020812 */ /* 0x000fe200078efcff */
[----:B------:R-:W5:Y:S04]  /*02e0*/  @P0 LD.E.128 R8, desc[UR6][R6.64] ;  /* 0x0000000606080980 */ /* 0x000f68000c101d00 */
[----:B------:R-:W-:Y:S01]  /*02f0*/  @P1 IMAD.WIDE.U32 R138, R2, 0x20, R138 ;  /* 0x00000020028a1825 */ /* 0x000fe200078e008a */
[----:B------:R-:W-:Y:S01]  /*0300*/  ISETP.GE.U32.AND P3, PT, R0, 0x80, PT ;  /* 0x000000800000780c */ /* 0x000fe20003f66070 */
[----:B------:R-:W4:Y:S01]  /*0310*/  @P2 LDC.64 R146, c[0x0][0x438] ;  /* 0x00010e00ff922b82 */ /* 0x000f220000000a00 */
[----:B------:R0:W5:Y:S02]  /*0320*/  @P0 LD.E.128 R12, desc[UR6][R6.64+0x10] ;  /* 0x00001006060c0980 */ /* 0x000164000c101d00 */
[----:B0-----:R-:W-:-:S02]  /*0330*/  @P1 IMAD.WIDE.U32 R140, R2, 0x20, R140 ;  /* 0x00000020028c1825 */ /* 0x001fc400078e008c */
[----:B------:R-:W5:Y:S02]  /*0340*/  @P0 LDG.E.128 R16, desc[UR6][R136.64] ;  /* 0x0000000688100981 */ /* 0x000f64000c1e1d00 */
[C---:B------:R-:W-:Y:S01]  /*0350*/  @P1 IMAD.WIDE.U32 R142, R2.reuse, 0x20, R142 ;  /* 0x00000020028e1825 */ /* 0x040fe200078e008e */
[----:B------:R-:W-:Y:S01]  /*0360*/  @P1 IADD3 R2, PT, PT, R2, 0x20, RZ ;  /* 0x0000002002021810 */ /* 0x000fe20007ffe0ff */
[----:B------:R0:W5:Y:S03]  /*0370*/  @P0 LDG.E.128 R20, desc[UR6][R136.64+0x10] ;  /* 0x0000100688140981 */ /* 0x000166000c1e1d00 */
[----:B------:R-:W4:Y:S01]  /*0380*/  @P3 LDC.64 R6, c[0x0][0x438] ;  /* 0x00010e00ff063b82 */ /* 0x000f220000000a00 */
[----:B------:R-:W5:Y:S01]  /*0390*/  @P1 LD.E.128 R24, desc[UR6][R140.64] ;  /* 0x000000068c181980 */ /* 0x000f62000c101d00 */
[----:B-1----:R-:W-:-:S03]  /*03a0*/  @P2 IMAD.WIDE.U32 R144, R2, 0x20, R144 ;  /* 0x0000002002902825 */ /* 0x002fc600078e0090 */
[----:B------:R-:W5:Y:S03]  /*03b0*/  @P1 LD.E.128 R28, desc[UR6][R140.64+0x10] ;  /* 0x000010068c1c1980 */ /* 0x000f66000c101d00 */
[----:B0-----:R-:W0:Y:S01]  /*03c0*/  @P3 LDC.64 R136, c[0x0][0x3e8] ;  /* 0x0000fa00ff883b82 */ /* 0x001e220000000a00 */
[----:B------:R-:W5:Y:S04]  /*03d0*/  @P1 LDG.E.128 R32, desc[UR6][R142.64] ;  /* 0x000000068e201981 */ /* 0x000f68000c1e1d00 */
[----:B------:R-:W5:Y:S04]  /*03e0*/  @P1 LDG.E.128 R36, desc[UR6][R142.64+0x10] ;  /* 0x000010068e241981 */ /* 0x000f68000c1e1d00 */
[----:B--2---:R-:W2:Y:S04]  /*03f0*/  @P0 LDG.E.128 R148, desc[UR6][R4.64+0x10] ;  /* 0x0000100604940981 */ /* 0x004ea8000c1e1d00 */
[----:B---3--:R1:W3:Y:S04]  /*0400*/  @P0 LDG.E.128 R168, desc[UR6][R4.64] ;  /* 0x0000000604a80981 */ /* 0x0082e8000c1e1d00 */
[----:B----4-:R-:W4:Y:S01]  /*0410*/  @P1 LDG.E.128 R160, desc[UR6][R138.64+0x10] ;  /* 0x000010068aa01981 */ /* 0x010f22000c1e1d00 */
[----:B-1----:R-:W1:Y:S03]  /*0420*/  @P3 LDC.64 R4, c[0x0][0x3d0] ;  /* 0x0000f400ff043b82 */ /* 0x002e660000000a00 */
[----:B------:R-:W4:Y:S04]  /*0430*/  @P1 LDG.E.128 R164, desc[UR6][R138.64] ;  /* 0x000000068aa41981 */ /* 0x000f28000c1e1d00 */
[----:B------:R-:W4:Y:S01]  /*0440*/  @P2 LDG.E.128 R152, desc[UR6][R144.64+0x10] ;  /* 0x0000100690982981 */ /* 0x000f22000c1e1d00 */
[----:B------:R-:W-:Y:S01]  /*0450*/  ISETP.GE.U32.AND P4, PT, R0, 0xe0, PT ;  /* 0x000000e00000780c */ /* 0x000fe20003f86070 */
[----:B------:R-:W-:-:S05]  /*0460*/  @P2 IMAD.WIDE.U32 R146, R2, 0x20, R146 ;  /* 0x0000002002922825 */ /* 0x000fca00078e0092 */
[----:B------:R-:W5:Y:S04]  /*0470*/  @P2 LD.E.128 R40, desc[UR6][R146.64] ;  /* 0x0000000692282980 */ /* 0x000f68000c101d00 */
[----:B------:R-:W4:Y:S04]  /*0480*/  @P2 LDG.E.128 R156, desc[UR6][R144.64] ;  /* 0x00000006909c2981 */ /* 0x000f28000c1e1d00 */
[----:B------:R0:W5:Y:S02]  /*0490*/  @P2 LD.E.128 R44, desc[UR6][R146.64+0x10] ;  /* 0x00001006922c2980 */ /* 0x000164000c101d00 */
[----:B0-----:R-:W0:Y:S02]  /*04a0*/  @P4 LDC.64 R146, c[0x0][0x438] ;  /* 0x00010e00ff924b82 */ /* 0x001e240000000a00 */
[----:B--2---:R2:W-:Y:S04]  /*04b0*/  @P0 STL.64 [R1+0x48], R148 ;  /* 0x0000489401000387 */ /* 0x0045e80000100a00 */
[----:B------:R1:W-:Y:S04]  /*04c0*/  @P0 STL.64 [R1+0x50], R150 ;  /* 0x0000509601000387 */ /* 0x0003e80000100a00 */
[----:B---3--:R-:W-:Y:S01]  /*04d0*/  @P0 STL.64 [R1+0x58], R168 ;  /* 0x000058a801000387 */ /* 0x008fe20000100a00 */
[----:B--2---:R-:W2:Y:S03]  /*04e0*/  @P2 LDC.64 R148, c[0x0][0x3e8] ;  /* 0x0000fa00ff942b82 */ /* 0x004ea60000000a00 */
[----:B------:R-:W-:Y:S01]  /*04f0*/  @P0 STL.64 [R1+0x60], R170 ;  /* 0x000060aa01000387 */ /* 0x000fe20000100a00 */
[----:B------:R-:W-:-:S03]  /*0500*/  ISETP.GE.U32.AND P0, PT, R0, 0xa0, PT ;  /* 0x000000a00000780c */ /* 0x000fc60003f06070 */
[----:B----4-:R-:W-:Y:S04]  /*0510*/  @P1 STL.64 [R1+0x28], R160 ;  /* 0x000028a001001387 */ /* 0x010fe80000100a00 */
[----:B------:R-:W-:Y:S04]  /*0520*/  @P1 STL.64 [R1+0x30], R162 ;  /* 0x000030a201001387 */ /* 0x000fe80000100a00 */
[----:B------:R-:W-:Y:S02]  /*0530*/  @P1 STL.64 [R1+0x38], R164 ;  /* 0x000038a401001387 */ /* 0x000fe40000100a00 */
[----:B------:R-:W3:Y:S02]  /*0540*/  @P0 LDC.64 R138, c[0x0][0x3d0] ;  /* 0x0000f400ff8a0b82 */ /* 0x000ee40000000a00 */
[----:B------:R-:W-:Y:S01]  /*0550*/  @P1 STL.64 [R1+0x40], R166 ;  /* 0x000040a601001387 */ /* 0x000fe20000100a00 */
[----:B------:R-:W-:-:S05]  /*0560*/  ISETP.GE.U32.AND P1, PT, R0, 0xc0, PT ;  /* 0x000000c00000780c */ /* 0x000fca0003f26070 */
[----:B-1----:R-:W1:Y:S01]  /*0570*/  @P0 LDC.64 R150, c[0x0][0x438] ;  /* 0x00010e00ff960b82 */ /* 0x002e620000000a00 */
[----:B------:R4:W-:Y:S01]  /*0580*/  @P2 STL.64 [R1+0x8], R152 ;  /* 0x0000089801002387 */ /* 0x0009e20000100a00 */
[----:B--2---:R-:W-:-:S06]  /*0590*/  @P2 IMAD.WIDE.U32 R148, R2, 0x20, R148 ;  /* 0x0000002002942825 */ /* 0x004fcc00078e0094 */
[----:B------:R-:W2:Y:S01]  /*05a0*/  @P0 LDC.64 R140, c[0x0][0x3e8] ;  /* 0x0000fa00ff8c0b82 */ /* 0x000ea20000000a00 */
[----:B------:R-:W5:Y:S07]  /*05b0*/  @P2 LDG.E.128 R48, desc[UR6][R148.64] ;  /* 0x0000000694302981 */ /* 0x000f6e000c1e1d00 */
[----:B------:R-:W0:Y:S01]  /*05c0*/  @P1 LDC.64 R142, c[0x0][0x3d0] ;  /* 0x0000f400ff8e1b82 */ /* 0x000e220000000a00 */
[----:B------:R3:W5:Y:S07]  /*05d0*/  @P2 LDG.E.128 R52, desc[UR6][R148.64+0x10] ;  /* 0x0000100694342981 */ /* 0x00076e000c1e1d00 */
[----:B------:R-:W0:Y:S01]  /*05e0*/  @P1 LDC.64 R144, c[0x0][0x438] ;  /* 0x00010e00ff901b82 */ /* 0x000e220000000a00 */
[----:B------:R1:W-:Y:S07]  /*05f0*/  @P2 STL.64 [R1+0x10], R154 ;  /* 0x0000109a01002387 */ /* 0x0003ee0000100a00 */
[----:B----4-:R-:W4:Y:S01]  /*0600*/  @P1 LDC.64 R152, c[0x0][0x3e8] ;  /* 0x0000fa00ff981b82 */ /* 0x010f220000000a00 */
[----:B------:R-:W-:-:S07]  /*0610*/  @P2 IADD3 R2, PT, PT, R2, 0x20, RZ ;  /* 0x0000002002022810 */ /* 0x000fce0007ffe0ff */
[----:B-1----:R-:W1:Y:S01]  /*0620*/  @P4 LDC.64 R154, c[0x0][0x3d0] ;  /* 0x0000f400ff9a4b82 */ /* 0x002e620000000a00 */
        /* <DEDUP_REMOVED lines=9> */
[C---:B------:R-:W-:Y:S01]  /*06c0*/  @P0 IMAD.WIDE.U32 R150, R2.reuse, 0x20, R150 ;  /* 0x0000002002960825 */ /* 0x040fe200078e0096 */
[----:B------:R1:W5:Y:S03]  /*06d0*/  @P3 LD.E.128 R60, desc[UR6][R6.64+0x10] ;  /* 0x00001006063c3980 */ /* 0x000366000c101d00 */
[C---:B--2---:R-:W-:Y:S01]  /*06e0*/  @P0 IMAD.WIDE.U32 R140, R2.reuse, 0x20, R140 ;  /* 0x00000020028c0825 */ /* 0x044fe200078e008c */
[----:B------:R-:W-:Y:S01]  /*06f0*/  @P0 IADD3 R2, PT, PT, R2, 0x20, RZ ;  /* 0x0000002002020810 */ /* 0x000fe20007ffe0ff */
[----:B------:R2:W5:Y:S04]  /*0700*/  @P3 LDG.E.128 R64, desc[UR6][R136.64] ;  /* 0x0000000688403981 */ /* 0x000568000c1e1d00 */
[C---:B0-----:R-:W-:Y:S01]  /*0710*/  @P1 IMAD.WIDE.U32 R142, R2.reuse, 0x20, R142 ;  /* 0x00000020028e1825 */ /* 0x041fe200078e008e */
[----:B------:R2:W5:Y:S03]  /*0720*/  @P3 LDG.E.128 R68, desc[UR6][R136.64+0x10] ;  /* 0x0000100688443981 */ /* 0x000566000c1e1d00 */
[C---:B------:R-:W-:Y:S01]  /*0730*/  @P1 IMAD.WIDE.U32 R144, R2.reuse, 0x20, R144 ;  /* 0x0000002002901825 */ /* 0x040fe200078e0090 */
[----:B------:R2:W5:Y:S03]  /*0740*/  @P1 LDG.E.128 R88, desc[UR6][R142.64] ;  /* 0x000000068e581981 */ /* 0x000566000c1e1d00 */
[C---:B----4-:R-:W-:Y:S01]  /*0750*/  @P1 IMAD.WIDE.U32 R152, R2.reuse, 0x20, R152 ;  /* 0x0000002002981825 */ /* 0x050fe200078e0098 */
[----:B------:R-:W-:Y:S01]  /*0760*/  @P1 IADD3 R2, PT, PT, R2, 0x20, RZ ;  /* 0x0000002002021810 */ /* 0x000fe20007ffe0ff */
[----:B------:R2:W5:Y:S04]  /*0770*/  @P1 LDG.E.128 R92, desc[UR6][R142.64+0x10] ;  /* 0x000010068e5c1981 */ /* 0x000568000c1e1d00 */
[C---:B-1----:R-:W-:Y:S01]  /*0780*/  @P4 IMAD.WIDE.U32 R154, R2.reuse, 0x20, R154 ;  /* 0x00000020029a4825 */ /* 0x042fe200078e009a */
[----:B------:R2:W5:Y:S03]  /*0790*/  @P1 LD.E.128 R96, desc[UR6][R144.64] ;  /* 0x0000000690601980 */ /* 0x000566000c101d00 */
[C---:B------:R-:W-:Y:S01]  /*07a0*/  @P4 IMAD.WIDE.U32 R146, R2.reuse, 0x20, R146 ;  /* 0x0000002002924825 */ /* 0x040fe200078e0092 */
        /* <DEDUP_REMOVED lines=10> */
[----:B------:R2:W-:Y:S04]  /*0850*/  @P2 STL.64 [R1+0x18], R156 ;  /* 0x0000189c01002387 */ /* 0x0005e80000100a00 */
[----:B------:R2:W-:Y:S04]  /*0860*/  @P2 STL.64 [R1+0x20], R158 ;  /* 0x0000209e01002387 */ /* 0x0005e80000100a00 */
        /* <DEDUP_REMOVED lines=8> */
[----:B--2---:R-:W-:Y:S05]  /*08f0*/  @!P0 BRA `(.L_x_28606) ;  /* 0x0000000800848947 */ /* 0x004fea0003800000 */
[----:B------:R-:W0:Y:S08]  /*0900*/  LDC.64 R4, c[0x0][0x3d0] ;  /* 0x0000f400ff047b82 */ /* 0x000e300000000a00 */
[----:B------:R-:W1:Y:S08]  /*0910*/  LDC.64 R6, c[0x0][0x438] ;  /* 0x00010e00ff067b82 */ /* 0x000e700000000a00 */
[----:B------:R-:W2:Y:S01]  /*0920*/  LDC.64 R136, c[0x0][0x3e8] ;  /* 0x0000fa00ff887b82 */ /* 0x000ea20000000a00 */
[----:B0-----:R-:W-:-:S05]  /*0930*/  IMAD.WIDE.U32 R4, R2, 0x20, R4 ;  /* 0x0000002002047825 */ /* 0x001fca00078e0004 */
[----:B------:R0:W5:Y:S01]  /*0940*/  LDG.E.128 R140, desc[UR6][R4.64+0x10] ;  /* 0x00001006048c7981 */ /* 0x000162000c1e1d00 */
[----:B-1----:R-:W-:-:S05]  /*0950*/  IMAD.WIDE.U32 R6, R2, 0x20, R6 ;  /* 0x0000002002067825 */ /* 0x002fca00078e0006 */
[----:B------:R0:W5:Y:S01]  /*0960*/  LD.E.128 R144, desc[UR6][R6.64] ;  /* 0x0000000606907980 */ /* 0x000162000c101d00 */
[----:B--2---:R-:W-:-:S03]  /*0970*/  IMAD.WIDE.U32 R2, R2, 0x20, R136 ;  /* 0x0000002002027825 */ /* 0x004fc600078e0088 */
[----:B------:R0:W5:Y:S04]  /*0980*/  LD.E.128 R148, desc[UR6][R6.64+0x10] ;  /* 0x0000100606947980 */ /* 0x000168000c101d00 */
[----:B------:R0:W5:Y:S04]  /*0990*/  LDG.E.128 R136, desc[UR6][R4.64] ;  /* 0x0000000604887981 */ /* 0x000168000c1e1d00 */
[----:B------:R0:W5:Y:S04]  /*09a0*/  LDG.E.128 R152, desc[UR6][R2.64] ;  /* 0x0000000602987981 */ /* 0x000168000c1e1d00 */
[----:B------:R0:W5:Y:S01]  /*09b0*/  LDG.E.128 R156, desc[UR6][R2.64+0x10] ;  /* 0x00001006029c7981 */ /* 0x000162000c1e1d00 */
[----:B------:R-:W-:Y:S05]  /*09c0*/  BRA `(.L_x_28606) ;  /* 0x0000000800507947 */ /* 0x000fea0003800000 */
.L_x_28605:
        /* <DEDUP_REMOVED lines=26> */
[----:B------:R-:W4:Y:S01]  /*0b70*/  LDL R160, [R1+0x8] ;  /* 0x0000080001a07983 */ /* 0x000f220000100800 */
        /* <DEDUP_REMOVED lines=8> */
[----:B------:R-:W4:Y:S01]  /*0c00*/  @P3 LDC.64 R12, c[0x0][0x3d0] ;  /* 0x0000f400ff0c3b82 */ /* 0x000f220000000a00 */
[----:B--2---:R-:W2:Y:S07]  /*0c10*/  @P5 LDG.E.128 R176, desc[UR6][R4.64+0x10] ;  /* 0x0000100604b05981 */ /* 0x004eae000c1e1d00 */
[----:B------:R-:W4:Y:S01]  /*0c20*/  @P3 LDC.64 R14, c[0x0][0x3e8] ;  /* 0x0000fa00ff0e3b82 */ /* 0x000f220000000a00 */
[----:B---3--:R3:W2:Y:S01]  /*0c30*/  @P5 LDG.E.128 R180, desc[UR6][R4.64] ;  /* 0x0000000604b45981 */ /* 0x0086a2000c1e1d00 */
[----:B0-----:R-:W-:-:S06]  /*0c40*/  @P5 IMAD.WIDE.U32 R6, R2, 0x20, R6 ;  /* 0x0000002002065825 */ /* 0x001fcc00078e0006 */
[----:B------:R-:W0:Y:S01]  /*0c50*/  @P2 LDC.64 R24, c[0x0][0x3d0] ;  /* 0x0000f400ff182b82 */ /* 0x000e220000000a00 */
[----:B------:R-:W-:Y:S01]  /*0c60*/  @P5 LOP3.LUT R2, R2, 0x20, RZ, 0xfc, !PT ;  /* 0x0000002002025812 */ /* 0x000fe200078efcff */
[----:B------:R-:W5:Y:S06]  /*0c70*/  @P5 LDG.E.128 R16, desc[UR6][R6.64] ;  /* 0x0000000606105981 */ /* 0x000f6c000c1e1d00 */
[----:B------:R-:W0:Y:S01]  /*0c80*/  @P2 LDC.64 R26, c[0x0][0x3e8] ;  /* 0x0000fa00ff1a2b82 */ /* 0x000e220000000a00 */
[----:B------:R-:W5:Y:S01]  /*0c90*/  @P5 LDG.E.128 R20, desc[UR6][R6.64+0x10] ;  /* 0x0000100606145981 */ /* 0x000f62000c1e1d00 */
[----:B------:R-:W-:-:S06]  /*0ca0*/  ISETP.GE.U32.AND P6, PT, R0, 0x100, PT ;  /* 0x000001000000780c */ /* 0x000fcc0003fc6070 */
[----:B------:R-:W0:Y:S01]  /*0cb0*/  @P1 LDC.64 R28, c[0x0][0x3d0] ;  /* 0x0000f400ff1c1b82 */ /* 0x000e220000000a00 */
[----:B-1----:R-:W-:-:S07]  /*0cc0*/  @P4 IMAD.WIDE.U32 R8, R2, 0x20, R8 ;  /* 0x0000002002084825 */ /* 0x002fce00078e0008 */
[----:B------:R-:W1:Y:S01]  /*0cd0*/  @P1 LDC.64 R30, c[0x0][0x3e8] ;  /* 0x0000fa00ff1e1b82 */ /* 0x000e620000000a00 */
[C---:B------:R-:W-:Y:S01]  /*0ce0*/  @P4 IMAD.WIDE.U32 R10, R2.reuse, 0x20, R10 ;  /* 0x00000020020a4825 */ /* 0x040fe200078e000a */
[----:B------:R-:W-:Y:S02]  /*0cf0*/  @P4 IADD3 R2, PT, PT, R2, 0x20, RZ ;  /* 0x0000002002024810 */ /* 0x000fe40007ffe0ff */
[----:B----4-:R-:W-:Y:S01]  /*0d00*/  MOV R175, R3 ;  /* 0x0000000300af7202 */ /* 0x010fe20000000f00 */
[----:B------:R-:W4:Y:S03]  /*0d10*/  @P4 LDG.E.128 R168, desc[UR6][R8.64+0x10] ;  /* 0x0000100608a84981 */ /* 0x000f26000c1e1d00 */
[----:B---3--:R-:W3:Y:S01]  /*0d20*/  @P0 LDC.64 R4, c[0x0][0x3d0] ;  /* 0x0000f400ff040b82 */ /* 0x008ee20000000a00 */
[C---:B------:R-:W-:Y:S01]  /*0d30*/  @P3 IMAD.WIDE.U32 R12, R2.reuse, 0x20, R12 ;  /* 0x00000020020c3825 */ /* 0x040fe200078e000c */
[----:B------:R-:W4:Y:S06]  /*0d40*/  @P4 LDG.E.128 R172, desc[UR6][R8.64] ;  /* 0x0000000608ac4981 */ /* 0x000f2c000c1e1d00 */
[----:B------:R-:W3:Y:S01]  /*0d50*/  @P0 LDC.64 R40, c[0x0][0x3e8] ;  /* 0x0000fa00ff280b82 */ /* 0x000ee20000000a00 */
[C---:B------:R-:W-:Y:S01]  /*0d60*/  @P3 IMAD.WIDE.U32 R14, R2.reuse, 0x20, R14 ;  /* 0x00000020020e3825 */ /* 0x040fe200078e000e */
[----:B------:R-:W-:Y:S01]  /*0d70*/  @P3 IADD3 R2, PT, PT, R2, 0x20, RZ ;  /* 0x0000002002023810 */ /* 0x000fe20007ffe0ff */
[----:B------:R-:W5:Y:S04]  /*0d80*/  @P4 LDG.E.128 R32, desc[UR6][R10.64] ;  /* 0x000000060a204981 */ /* 0x000f68000c1e1d00 */
[C---:B0-----:R-:W-:Y:S01]  /*0d90*/  @P2 IMAD.WIDE.U32 R24, R2.reuse, 0x20, R24 ;  /* 0x0000002002182825 */ /* 0x041fe200078e0018 */
[----:B------:R-:W0:Y:S01]  /*0da0*/  @P6 LDC.64 R46, c[0x0][0x3d0] ;  /* 0x0000f400ff2e6b82 */ /* 0x000e220000000a00 */
[----:B------:R-:W4:Y:S02]  /*0db0*/  @P3 LDG.E.128 R164, desc[UR6][R12.64] ;  /* 0x000000060ca43981 */ /* 0x000f24000c1e1d00 */
[C---:B------:R-:W-:Y:S01]  /*0dc0*/  @P2 IMAD.WIDE.U32 R26, R2.reuse, 0x20, R26 ;  /* 0x00000020021a2825 */ /* 0x040fe200078e001a */
[----:B------:R-:W-:Y:S01]  /*0dd0*/  @P2 IADD3 R2, PT, PT, R2, 0x20, RZ ;  /* 0x0000002002022810 */ /* 0x000fe20007ffe0ff */
[----:B------:R3:W5:Y:S03]  /*0de0*/  @P4 LDG.E.128 R36, desc[UR6][R10.64+0x10] ;  /* 0x000010060a244981 */ /* 0x000766000c1e1d00 */
[----:B------:R-:W0:Y:S01]  /*0df0*/  @P6 LDC.64 R56, c[0x0][0x3e8] ;  /* 0x0000fa00ff386b82 */ /* 0x000e220000000a00 */
[C---:B------:R-:W-:Y:S01]  /*0e00*/  @P1 IMAD.WIDE.U32 R28, R2.reuse, 0x20, R28 ;  /* 0x00000020021c1825 */ /* 0x040fe200078e001c */
[----:B------:R-:W5:Y:S03]  /*0e10*/  @P3 LDG.E.128 R48, desc[UR6][R14.64] ;  /* 0x000000060e303981 */ /* 0x000f66000c1e1d00 */
[C---:B-1----:R-:W-:Y:S01]  /*0e20*/  @P1 IMAD.WIDE.U32 R30, R2.reuse, 0x20, R30 ;  /* 0x00000020021e1825 */ /* 0x042fe200078e001e */
[----:B------:R-:W4:Y:S01]  /*0e30*/  @P3 LDG.E.128 R160, desc[UR6][R12.64+0x10] ;  /* 0x000010060ca03981 */ /* 0x000f22000c1e1d00 */
[----:B------:R-:W-:-:S03]  /*0e40*/  @P1 IADD3 R2, PT, PT, R2, 0x20, RZ ;  /* 0x0000002002021810 */ /* 0x000fc60007ffe0ff */
[----:B--2---:R1:W-:Y:S04]  /*0e50*/  @P5 STL.64 [R1+0x48], R176 ;  /* 0x000048b001005387 */ /* 0x0043e80000100a00 */
[----:B------:R1:W-:Y:S01]  /*0e60*/  @P5 STL.64 [R1+0x50], R178 ;  /* 0x000050b201005387 */ /* 0x0003e20000100a00 */
[----:B------:R-:W-:Y:S02]  /*0e70*/  CS2R R126, SRZ ;  /* 0x00000000007e7805 */ /* 0x000fe4000001ff00 */
[----:B------:R-:W-:Y:S02]  /*0e80*/  CS2R R124, SRZ ;  /* 0x00000000007c7805 */ /* 0x000fe4000001ff00 */
[----:B------:R-:W-:Y:S01]  /*0e90*/  CS2R R122, SRZ ;  /* 0x00000000007a7805 */ /* 0x000fe2000001ff00 */
[----:B------:R-:W5:Y:S01]  /*0ea0*/  @P3 LDG.E.128 R52, desc[UR6][R14.64+0x10] ;  /* 0x000010060e343981 */ /* 0x000f62000c1e1d00 */
[----:B------:R-:W-:-:S02]  /*0eb0*/  CS2R R120, SRZ ;  /* 0x0000000000787805 */ /* 0x000fc4000001ff00 */
[----:B------:R-:W-:Y:S02]  /*0ec0*/  CS2R R102, SRZ ;  /* 0x0000000000667805 */ /* 0x000fe4000001ff00 */
[----:B------:R-:W-:Y:S01]  /*0ed0*/  CS2R R100, SRZ ;  /* 0x0000000000647805 */ /* 0x000fe2000001ff00 */
[----:B------:R-:W5:Y:S04]  /*0ee0*/  @P2 LDG.E.128 R248, desc[UR6][R24.64] ;  /* 0x0000000618f82981 */ /* 0x000f68000c1e1d00 */
[----:B------:R1:W-:Y:S04]  /*0ef0*/  @P5 STL.64 [R1+0x58], R180 ;  /* 0x000058b401005387 */ /* 0x0003e80000100a00 */
[----:B------:R1:W-:Y:S01]  /*0f00*/  @P5 STL.64 [R1+0x60], R182 ;  /* 0x000060b601005387 */ /* 0x0003e20000100a00 */
[----:B------:R-:W-:-:S02]  /*0f10*/  ISETP.GE.U32.AND P5, PT, R0, 0xe0, PT ;  /* 0x000000e00000780c */ /* 0x000fc40003fa6070 */
[----:B------:R-:W-:Y:S02]  /*0f20*/  CS2R R98, SRZ ;  /* 0x0000000000627805 */ /* 0x000fe4000001ff00 */
[----:B------:R-:W-:Y:S01]  /*0f30*/  CS2R R96, SRZ ;  /* 0x0000000000607805 */ /* 0x000fe2000001ff00 */
[----:B------:R-:W5:Y:S01]  /*0f40*/  @P2 LDG.E.128 R244, desc[UR6][R24.64+0x10] ;  /* 0x0000100618f42981 */ /* 0x000f62000c1e1d00 */
[----:B------:R-:W-:Y:S02]  /*0f50*/  CS2R R78, SRZ ;  /* 0x00000000004e7805 */ /* 0x000fe4000001ff00 */
[----:B------:R-:W-:Y:S02]  /*0f60*/  CS2R R76, SRZ ;  /* 0x00000000004c7805 */ /* 0x000fe4000001ff00 */
[----:B------:R-:W-:Y:S01]  /*0f70*/  CS2R R74, SRZ ;  /* 0x00000000004a7805 */ /* 0x000fe2000001ff00 */
[----:B------:R-:W5:Y:S01]  /*0f80*/  @P2 LDG.E.128 R64, desc[UR6][R26.64] ;  /* 0x000000061a402981 */ /* 0x000f62000c1e1d00 */
[----:B------:R-:W-:-:S02]  /*0f90*/  CS2R R72, SRZ ;  /* 0x0000000000487805 */ /* 0x000fc4000001ff00 */
[----:B------:R-:W-:Y:S02]  /*0fa0*/  CS2R R62, SRZ ;  /* 0x00000000003e7805 */ /* 0x000fe4000001ff00 */
[----:B------:R-:W-:Y:S01]  /*0fb0*/  CS2R R60, SRZ ;  /* 0x00000000003c7805 */ /* 0x000fe2000001ff00 */
[----:B------:R-:W5:Y:S01]  /*0fc0*/  @P2 LDG.E.128 R68, desc[UR6][R26.64+0x10] ;  /* 0x000010061a442981 */ /* 0x000f62000c1e1d00 */
[----:B------:R-:W2:Y:S01]  /*0fd0*/  @P5 LDC.64 R42, c[0x0][0x3d0] ;  /* 0x0000f400ff2a5b82 */ /* 0x000ea20000000a00 */
[----:B------:R-:W-:Y:S02]  /*0fe0*/  CS2R R58, SRZ ;  /* 0x00000000003a7805 */ /* 0x000fe4000001ff00 */
[----:B------:R-:W5:Y:S01]  /*0ff0*/  @P1 LDG.E.128 R240, desc[UR6][R28.64] ;  /* 0x000000061cf01981 */ /* 0x000f62000c1e1d00 */
[----:B---3--:R-:W-:Y:S02]  /*1000*/  CS2R R10, SRZ ;  /* 0x00000000000a7805 */ /* 0x008fe4000001ff00 */
[----:B------:R-:W-:-:S02]  /*1010*/  CS2R R8, SRZ ;  /* 0x0000000000087805 */ /* 0x000fc4000001ff00 */
[----:B------:R-:W-:Y:S01]  /*1020*/  @P6 CS2R R150, SRZ ;  /* 0x0000000000966805 */ /* 0x000fe2000001ff00 */
[----:B------:R3:W5:Y:S01]  /*1030*/  @P1 LDG.E.128 R236, desc[UR6][R28.64+0x10] ;  /* 0x000010061cec1981 */ /* 0x000762000c1e1d00 */
[----:B------:R-:W0:Y:S01]  /*1040*/  @P5 LDC.64 R44, c[0x0][0x3e8] ;  /* 0x0000fa00ff2c5b82 */ /* 0x000e220000000a00 */
[C---:B------:R-:W-:Y:S02]  /*1050*/  @P0 IMAD.WIDE.U32 R6, R2.reuse, 0x20, R4 ;  /* 0x0000002002060825 */ /* 0x040fe400078e0004 */
[----:B------:R-:W5:Y:S02]  /*1060*/  @P1 LDG.E.128 R80, desc[UR6][R30.64] ;  /* 0x000000061e501981 */ /* 0x000f64000c1e1d00 */
[C---:B------:R-:W-:Y:S01]  /*1070*/  @P0 IMAD.WIDE.U32 R40, R2.reuse, 0x20, R40 ;  /* 0x0000002002280825 */ /* 0x040fe200078e0028 */
[----:B------:R-:W-:Y:S01]  /*1080*/  @P0 IADD3 R2, PT, PT, R2, 0x20, RZ ;  /* 0x0000002002020810 */ /* 0x000fe20007ffe0ff */
[----:B------:R-:W5:Y:S04]  /*1090*/  @P0 LDG.E.128 R88, desc[UR6][R6.64] ;  /* 0x0000000606580981 */ /* 0x000f68000c1e1d00 */
[----:B------:R-:W5:Y:S04]  /*10a0*/  @P0 LDG.E.128 R92, desc[UR6][R6.64+0x10] ;  /* 0x00001006065c0981 */ /* 0x000f68000c1e1d00 */
[----:B----4-:R1:W-:Y:S01]  /*10b0*/  @P4 STL.64 [R1+0x38], R172 ;  /* 0x000038ac01004387 */ /* 0x0103e20000100a00 */
[----:B--2---:R-:W-:Y:S01]  /*10c0*/  @P5 IMAD.WIDE.U32 R42, R2, 0x20, R42 ;  /* 0x00000020022a5825 */ /* 0x004fe200078e002a */
[----:B---3--:R-:W-:-:S02]  /*10d0*/  CS2R R28, SRZ ;  /* 0x00000000001c7805 */ /* 0x008fc4000001ff00 */
[----:B------:R-:W-:Y:S01]  /*10e0*/  CS2R R26, SRZ ;  /* 0x00000000001a7805 */ /* 0x000fe2000001ff00 */
[----:B------:R-:W5:Y:S01]  /*10f0*/  @P1 LDG.E.128 R84, desc[UR6][R30.64+0x10] ;  /* 0x000010061e541981 */ /* 0x000f62000c1e1d00 */
[----:B------:R-:W-:Y:S02]  /*1100*/  CS2R R24, SRZ ;  /* 0x0000000000187805 */ /* 0x000fe4000001ff00 */
[----:B------:R-:W-:Y:S02]  /*1110*/  CS2R R14, SRZ ;  /* 0x00000000000e7805 */ /* 0x000fe4000001ff00 */
[----:B------:R-:W-:Y:S01]  /*1120*/  CS2R R12, SRZ ;  /* 0x00000000000c7805 */ /* 0x000fe2000001ff00 */
[----:B------:R-:W5:Y:S01]  /*1130*/  @P0 LDG.E.128 R104, desc[UR6][R40.64] ;  /* 0x0000000628680981 */ /* 0x000f62000c1e1d00 */
[C---:B0-----:R-:W-:Y:S01]  /*1140*/  @P5 IMAD.WIDE.U32 R44, R2.reuse, 0x20, R44 ;  /* 0x00000020022c5825 */ /* 0x041fe200078e002c */
[----:B------:R-:W-:Y:S02]  /*1150*/  @P5 IADD3 R2, PT, PT, R2, 0x20, RZ ;  /* 0x0000002002025810 */ /* 0x000fe40007ffe0ff */
[----:B------:R1:W-:Y:S03]  /*1160*/  @P4 STL.64 [R1+0x40], R174 ;  /* 0x000040ae01004387 */ /* 0x0003e60000100a00 */
[C---:B------:R-:W-:Y:S01]  /*1170*/  @P6 IMAD.WIDE.U32 R4, R2.reuse, 0x20, R46 ;  /* 0x0000002002046825 */ /* 0x040fe200078e002e */
[----:B------:R0:W5:Y:S03]  /*1180*/  @P0 LDG.E.128 R108, desc[UR6][R40.64+0x10] ;  /* 0x00001006286c0981 */ /* 0x000166000c1e1d00 */
[----:B------:R-:W-:Y:S01]  /*1190*/  @P6 IMAD.WIDE.U32 R2, R2, 0x20, R56 ;  /* 0x0000002002026825 */ /* 0x000fe200078e0038 */
[----:B------:R-:W5:Y:S04]  /*11a0*/  @P6 LDG.E.128 R136, desc[UR6][R4.64] ;  /* 0x0000000604886981 */ /* 0x000f68000c1e1d00 */
[----:B------:R-:W5:Y:S04]  /*11b0*/  @P6 LDG.E.128 R140, desc[UR6][R4.64+0x10] ;  /* 0x00001006048c6981 */ /* 0x000f68000c1e1d00 */
[----:B------:R-:W5:Y:S04]  /*11c0*/  @P6 LDG.E.128 R152, desc[UR6][R2.64] ;  /* 0x0000000602986981 */ /* 0x000f68000c1e1d00 */
[----:B------:R-:W5:Y:S04]  /*11d0*/  @P6 LDG.E.128 R156, desc[UR6][R2.64+0x10] ;  /* 0x00001006029c6981 */ /* 0x000f68000c1e1d00 */
[----:B------:R1:W-:Y:S04]  /*11e0*/  @P4 STL.64 [R1+0x28], R168 ;  /* 0x000028a801004387 */ /* 0x0003e80000100a00 */
[----:B------:R1:W-:Y:S04]  /*11f0*/  @P4 STL.64 [R1+0x30], R170 ;  /* 0x000030aa01004387 */ /* 0x0003e80000100a00 */
[----:B------:R1:W-:Y:S04]  /*1200*/  @P3 STL.64 [R1+0x18], R164 ;  /* 0x000018a401003387 */ /* 0x0003e80000100a00 */
[----:B------:R1:W-:Y:S04]  /*1210*/  @P3 STL.64 [R1+0x20], R166 ;  /* 0x000020a601003387 */ /* 0x0003e80000100a00 */
[----:B------:R1:W-:Y:S04]  /*1220*/  @P3 STL.64 [R1+0x8], R160 ;  /* 0x000008a001003387 */ /* 0x0003e80000100a00 */
[----:B------:R1:W-:Y:S01]  /*1230*/  @P3 STL.64 [R1+0x10], R162 ;  /* 0x000010a201003387 */ /* 0x0003e20000100a00 */
[----:B------:R-:W-:-:S02]  /*1240*/  CS2R R56, SRZ ;  /* 0x0000000000387805 */ /* 0x000fc4000001ff00 */
[----:B------:R-:W-:Y:S02]  /*1250*/  CS2R R46, SRZ ;  /* 0x00000000002e7805 */ /* 0x000fe4000001ff00 */
[----:B0-----:R-:W-:Y:S01]  /*1260*/  CS2R R40, SRZ ;  /* 0x0000000000287805 */ /* 0x001fe2000001ff00 */
[----:B------:R-:W5:Y:S01]  /*1270*/  @P5 LDG.E.128 R112, desc[UR6][R42.64] ;  /* 0x000000062a705981 */ /* 0x000f62000c1e1d00 */
[----:B------:R-:W-:Y:S02]  /*1280*/  CS2R R30, SRZ ;  /* 0x00000000001e7805 */ /* 0x000fe4000001ff00 */
[----:B------:R-:W-:Y:S02]  /*1290*/  @P6 CS2R R148, SRZ ;  /* 0x0000000000946805 */ /* 0x000fe4000001ff00 */
[----:B------:R-:W-:Y:S01]  /*12a0*/  @P6 CS2R R146, SRZ ;  /* 0x0000000000926805 */ /* 0x000fe2000001ff00 */
[----:B------:R0:W5:Y:S01]  /*12b0*/  @P5 LDG.E.128 R116, desc[UR6][R42.64+0x10] ;  /* 0x000010062a745981 */ /* 0x000162000c1e1d00 */
[----:B------:R-:W-:-:S03]  /*12c0*/  @P6 CS2R R144, SRZ ;  /* 0x0000000000906805 */ /* 0x000fc6000001ff00 */
[----:B------:R-:W5:Y:S04]  /*12d0*/  @P5 LDG.E.128 R128, desc[UR6][R44.64] ;  /* 0x000000062c805981 */ /* 0x000f68000c1e1d00 */
[----:B------:R2:W5:Y:S01]  /*12e0*/  @P5 LDG.E.128 R132, desc[UR6][R44.64+0x10] ;  /* 0x000010062c845981 */ /* 0x000562000c1e1d00 */
[----:B0-----:R-:W-:Y:S02]  /*12f0*/  CS2R R42, SRZ ;  /* 0x00000000002a7805 */ /* 0x001fe4000001ff00 */
[----:B-12---:R-:W-:-:S07]  /*1300*/  CS2R R44, SRZ ;  /* 0x00000000002c7805 */ /* 0x006fce000001ff00 */
.L_x_28606:
[----:B------:R-:W-:Y:S05]  /*1310*/  BSYNC.RECONVERGENT B0 ;  /* 0x0000000000007941 */ /* 0x000fea0003800200 */
.L_x_28604:
        /* <DEDUP_REMOVED lines=10> */
.L_x_28656:
[----:B------:R-:W0:Y:S01]  /*13c0*/  @UP0 LDCU.64 UR4, c[0x0][0x3e0] ;  /* 0x00007c00ff0407ac */ /* 0x000e220008000a00 */
[----:B------:R-:W-:Y:S01]  /*13d0*/  PLOP3.LUT P0, PT, PT, PT, UP0, 0x80, 0x8 ;  /* 0x000000000008781c */ /* 0x000fe20003f0f008 */
[----:B------:R-:W-:Y:S01]  /*13e0*/  HFMA2 R4, -RZ, RZ, 0, 1.1920928955078125e-07 ;  /* 0x00000002ff047431 */ /* 0x000fe200000001ff */
[----:B------:R-:W-:-:S11]  /*13f0*/  PLOP3.LUT P1, PT, PT, PT, UP0, 0x80, 0x8 ;  /* 0x000000000008781c */ /* 0x000fd60003f2f008 */
[----:B0-----:R-:W-:-:S05]  /*1400*/  @P0 IMAD.WIDE R4, R252, R4, UR4 ;  /* 0x00000004fc040e25 */ /* 0x001fca000f8e0204 */
[----:B--2---:R0:W2:Y:S01]  /*1410*/  @P1 LDG.E.U16 R2, desc[UR6][R4.64] ;  /* 0x0000000604021981 */ /* 0x0040a2000c1e1500 */
[----:B------:R-:W-:Y:S01]  /*1420*/  PLOP3.LUT P0, PT, PT, PT, UP0, 0x80, 0x8 ;  /* 0x000000000008781c */ /* 0x000fe20003f0f008 */
[----:B------:R-:W-:Y:S01]  /*1430*/  BSSY.RECONVERGENT B0, `(.L_x_28607) ;  /* 0x0000054000007945 */ /* 0x000fe20003800200 */
[----:B-----5:R-:W-:Y:S01]  /*1440*/  ISETP.GE.U32.AND P5, PT, R0, 0x20, PT ;  /* 0x000000200000780c */ /* 0x020fe20003fa6070 */
[----:B-1-34-:R-:W1:Y:S01]  /*1450*/  S2R R6, SR_TID.X ;  /* 0x0000000000067919 */ /* 0x01ae620000002100 */
[----:B0-----:R-:W-:Y:S02]  /*1460*/  MOV R4, 0x3f800000 ;  /* 0x3f80000000047802 */ /* 0x001fe40000000f00 */
[----:B-1----:R-:W-:-:S07]  /*1470*/  LOP3.LUT R6, R6, 0x1f, RZ, 0xc0, !PT ;  /* 0x0000001f06067812 */ /* 0x002fce00078ec0ff */
[----:B--2---:R-:W-:Y:S01]  /*1480*/  @P0 SHF.L.U32 R4, R2, 0x10, RZ ;  /* 0x0000001002040819 */ /* 0x004fe200000006ff */
[----:B------:R-:W-:-:S05]  /*1490*/  IMAD R2, R252, UR12, RZ ;  /* 0x0000000cfc027c24 */ /* 0x000fca000f8e02ff */
[----:B------:R-:W-:-:S04]  /*14a0*/  SHF.R.S32.HI R5, RZ, 0x1f, R2 ;  /* 0x0000001fff057819 */ /* 0x000fc80000011402 */
[----:B------:R-:W-:-:S04]  /*14b0*/  LEA.HI R2, R5, R2, RZ, 0x3 ;  /* 0x0000000205027211 */ /* 0x000fc800078f18ff */
[----:B------:R-:W-:-:S04]  /*14c0*/  LEA.HI.SX32 R5, R2, R6, 0x1d ;  /* 0x0000000602057211 */ /* 0x000fc800078feaff */
[----:B------:R-:W-:Y:S01]  /*14d0*/  MOV R2, R5 ;  /* 0x0000000500027202 */ /* 0x000fe20000000f00 */
        /* <DEDUP_REMOVED lines=9> */
[----:B------:R-:W2:Y:S04]  /*1570*/  LDG.E.128 R160, desc[UR6][R6.64] ;  /* 0x0000000606a07981 */ /* 0x000ea8000c1e1d00 */
[----:B------:R0:W3:Y:S01]  /*1580*/  LDG.E.128 R164, desc[UR6][R6.64+0x10] ;  /* 0x0000100606a47981 */ /* 0x0000e2000c1e1d00 */
[----:B-----5:R-:W-:Y:S02]  /*1590*/  PRMT R2, R170, 0x7632, R2 ;  /* 0x00007632aa027816 */ /* 0x020fe40000000002 */
[----:B------:R-:W-:Y:S02]  /*15a0*/  PRMT R172, R168, 0x7632, R172 ;  /* 0x00007632a8ac7816 */ /* 0x000fe400000000ac */
[----:B------:R-:W-:Y:S02]  /*15b0*/  SHF.L.U32 R173, R171, 0x10, RZ ;  /* 0x00000010abad7819 */ /* 0x000fe400000006ff */
[----:B------:R-:W-:-:S02]  /*15c0*/  SHF.L.U32 R175, R169, 0x10, RZ ;  /* 0x00000010a9af7819 */ /* 0x000fc400000006ff */
[----:B------:R-:W-:Y:S02]  /*15d0*/  SHF.L.U32 R168, R168, 0x10, RZ ;  /* 0x00000010a8a87819 */ /* 0x000fe400000006ff */
[----:B0-----:R-:W-:Y:S02]  /*15e0*/  PRMT R7, R169, 0x7632, R7 ;  /* 0x00007632a9077816 */ /* 0x001fe40000000007 */
[----:B------:R-:W-:Y:S01]  /*15f0*/  PRMT R6, R171, 0x7632, R6 ;  /* 0x00007632ab067816 */ /* 0x000fe20000000006 */
        /* <DEDUP_REMOVED lines=12> */
[----:B------:R-:W-:Y:S01]  /*16c0*/  FMUL.FTZ R2, R2, R4 ;  /* 0x0000000402027220 */ /* 0x000fe20000410000 */
[----:B--2---:R-:W-:Y:S01]  /*16d0*/  FFMA.FTZ R168, R168, R16, R160 ;  /* 0x00000010a8a87223 */ /* 0x004fe200000100a0 */
[----:B------:R-:W-:Y:S01]  /*16e0*/  FFMA.FTZ R169, R169, R17, R161 ;  /* 0x00000011a9a97223 */ /* 0x000fe200000100a1 */
[----:B------:R-:W-:Y:S01]  /*16f0*/  FFMA.FTZ R170, R170, R18, R162 ;  /* 0x00000012aaaa7223 */ /* 0x000fe200000100a2 */
[----:B------:R-:W-:Y:S01]  /*1700*/  FFMA.FTZ R171, R171, R19, R163 ;  /* 0x00000013abab7223 */ /* 0x000fe200000100a3 */
[----:B---3--:R-:W-:Y:S01]  /*1710*/  FFMA.FTZ R172, R172, R20, R164 ;  /* 0x00000014acac7223 */ /* 0x008fe200000100a4 */
[----:B------:R-:W-:Y:S01]  /*1720*/  FFMA.FTZ R173, R7, R21, R165 ;  /* 0x0000001507ad7223 */ /* 0x000fe200000100a5 */
[----:B------:R-:W-:Y:S01]  /*1730*/  FFMA.FTZ R174, R6, R22, R166 ;  /* 0x0000001606ae7223 */ /* 0x000fe200000100a6 */
[----:B------:R-:W-:Y:S01]  /*1740*/  FFMA.FTZ R175, R2, R23, R167 ;  /* 0x0000001702af7223 */ /* 0x000fe200000100a7 */
[----:B------:R-:W-:Y:S06]  /*1750*/  BRA `(.L_x_28610) ;  /* 0x0000000000707947 */ /* 0x000fec0003800000 */
.L_x_28609:
[----:B-----5:R-:W-:Y:S02]  /*1760*/  PRMT R6, R168, 0x7632, R6 ;  /* 0x00007632a8067816 */ /* 0x020fe40000000006 */
[----:B------:R-:W-:Y:S02]  /*1770*/  PRMT R2, R170, 0x7632, R2 ;  /* 0x00007632aa027816 */ /* 0x000fe40000000002 */
[----:B------:R-:W-:Y:S02]  /*1780*/  PRMT R7, R169, 0x7632, R7 ;  /* 0x00007632a9077816 */ /* 0x000fe40000000007 */
[----:B------:R-:W-:Y:S02]  /*1790*/  PRMT R173, R171, 0x7632, R173 ;  /* 0x00007632abad7816 */ /* 0x000fe400000000ad */
[----:B------:R-:W-:Y:S02]  /*17a0*/  SHF.L.U32 R174, R169, 0x10, RZ ;  /* 0x00000010a9ae7819 */ /* 0x000fe400000006ff */
        /* <DEDUP_REMOVED lines=22> */
[----:B------:R-:W-:-:S07]  /*1910*/  FMUL.FTZ R175, R2, R23 ;  /* 0x0000001702af7220 */ /* 0x000fce0000410000 */
.L_x_28610:
[----:B------:R-:W0:Y:S01]  /*1920*/  LDC.64 R6, c[0x0][0x3a8] ;  /* 0x0000ea00ff067b82 */ /* 0x000e220000000a00 */
[C---:B------:R-:W-:Y:S01]  /*1930*/  IADD3 R2, PT, PT, R5.reuse, 0x20, RZ ;  /* 0x0000002005027810 */ /* 0x040fe20007ffe0ff */
[----:B0-----:R-:W-:-:S05]  /*1940*/  IMAD.WIDE.U32 R6, R5, 0x20, R6 ;  /* 0x0000002005067825 */ /* 0x001fca00078e0006 */
[----:B------:R0:W-:Y:S04]  /*1950*/  STG.E.128 desc[UR6][R6.64], R168 ;  /* 0x000000a806007986 */ /* 0x0001e8000c101d06 */
[----:B------:R0:W-:Y:S02]  /*1960*/  STG.E.128 desc[UR6][R6.64+0x10], R172 ;  /* 0x000010ac06007986 */ /* 0x0001e4000c101d06 */
.L_x_28608:
[----:B------:R-:W-:Y:S05]  /*1970*/  BSYNC.RECONVERGENT B0 ;  /* 0x0000000000007941 */ /* 0x000fea0003800200 */
.L_x_28607:
        /* <DEDUP_REMOVED lines=8> */
[----:B0-----:R-:W0:Y:S02]  /*1a00*/  @P0 LDC.64 R6, c[0x0][0x3a0] ;  /* 0x0000e800ff060b82 */ /* 0x001e240000000a00 */
[----:B0-----:R-:W-:-:S05]  /*1a10*/  @P0 IMAD.WIDE.U32 R6, R2, 0x20, R6 ;  /* 0x0000002002060825 */ /* 0x001fca00078e0006 */
[----:B------:R-:W5:Y:S04]  /*1a20*/  @P0 LDG.E.128 R160, desc[UR6][R6.64] ;  /* 0x0000000606a00981 */ /* 0x000f68000c1e1d00 */
[----:B------:R1:W5:Y:S02]  /*1a30*/  @P0 LDG.E.128 R164, desc[UR6][R6.64+0x10] ;  /* 0x0000100606a40981 */ /* 0x000364000c1e1d00 */
[----:B-1----:R-:W-:-:S05]  /*1a40*/  IMAD.WIDE.U32 R6, R2, 0x10, R176 ;  /* 0x0000001002067825 */ /* 0x002fca00078e00b0 */
[----:B------:R0:W5:Y:S01]  /*1a50*/  LDG.E.128 R176, desc[UR6][R6.64] ;  /* 0x0000000606b07981 */ /* 0x000162000c1e1d00 */
[----:B------:R-:W-:Y:S05]  /*1a60*/  @!P0 BRA `(.L_x_28613) ;  /* 0x0000000000748947 */ /* 0x000fea0003800000 */
[----:B-----5:R-:W-:Y:S02]  /*1a70*/  PRMT R181, R176, 0x7632, R181 ;  /* 0x00007632b0b57816 */ /* 0x020fe400000000b5 */
[----:B------:R-:W-:Y:S02]  /*1a80*/  PRMT R180, R177, 0x7632, R180 ;  /* 0x00007632b1b47816 */ /* 0x000fe400000000b4 */
[----:B0-----:R-:W-:Y:S02]  /*1a90*/  PRMT R7, R178, 0x7632, R7 ;  /* 0x00007632b2077816 */ /* 0x001fe40000000007 */
        /* <DEDUP_REMOVED lines=16> */
[----:B------:R-:W-:Y:S01]  /*1ba0*/  FFMA.FTZ R176, R176, R32, R160 ;  /* 0x00000020b0b07223 */ /* 0x000fe200000100a0 */
        /* <DEDUP_REMOVED lines=8> */
[----:B------:R-:W-:Y:S06]  /*1c30*/  BRA `(.L_x_28614) ;  /* 0x0000000000707947 */ /* 0x000fec0003800000 */
.L_x_28613:
        /* <DEDUP_REMOVED lines=28> */
.L_x_28614:
[----:B------:R-:W0:Y:S02]  /*1e00*/  LDC.64 R6, c[0x0][0x3a8] ;  /* 0x0000ea00ff067b82 */ /* 0x000e240000000a00 */
[C---:B0-----:R-:W-:Y:S01]  /*1e10*/  IMAD.WIDE.U32 R6, R2.reuse, 0x20, R6 ;  /* 0x0000002002067825 */ /* 0x041fe200078e0006 */
[----:B------:R-:W-:-:S04]  /*1e20*/  IADD3 R2, PT, PT, R2, 0x20, RZ ;  /* 0x0000002002027810 */ /* 0x000fc80007ffe0ff */
[----:B------:R1:W-:Y:S04]  /*1e30*/  STG.E.128 desc[UR6][R6.64], R176 ;  /* 0x000000b006007986 */ /* 0x0003e8000c101d06 */
[----:B------:R1:W-:Y:S02]  /*1e40*/  STG.E.128 desc[UR6][R6.64+0x10], R180 ;  /* 0x000010b406007986 */ /* 0x0003e4000c101d06 */
.L_x_28612:
[----:B------:R-:W-:Y:S05]  /*1e50*/  BSYNC.RECONVERGENT B0 ;  /* 0x0000000000007941 */ /* 0x000fea0003800200 */
.L_x_28611:
        /* <DEDUP_REMOVED lines=8> */
[----:B01----:R-:W0:Y:S02]  /*1ee0*/  @P0 LDC.64 R6, c[0x0][0x3a0] ;  /* 0x0000e800ff060b82 */ /* 0x003e240000000a00 */
[----:B0-----:R-:W-:-:S05]  /*1ef0*/  @P0 IMAD.WIDE.U32 R6, R2, 0x20, R6 ;  /* 0x0000002002060825 */ /* 0x001fca00078e0006 */
[----:B------:R-:W5:Y:S04]  /*1f00*/  @P0 LDG.E.128 R160, desc[UR6][R6.64] ;  /* 0x0000000606a00981 */ /* 0x000f68000c1e1d00 */
[----:B------:R2:W5:Y:S02]  /*1f10*/  @P0 LDG.E.128 R164, desc[UR6][R6.64+0x10] ;  /* 0x0000100606a40981 */ /* 0x000564000c1e1d00 */
[----:B--2---:R-:W-:-:S05]  /*1f20*/  IMAD.WIDE.U32 R6, R2, 0x10, R184 ;  /* 0x0000001002067825 */ /* 0x004fca00078e00b8 */
        /* <DEDUP_REMOVED lines=31> */
.L_x_28617:
        /* <DEDUP_REMOVED lines=28> */
.L_x_28618:
[----:B------:R-:W0:Y:S02]  /*22e0*/  LDC.64 R6, c[0x0][0x3a8] ;  /* 0x0000ea00ff067b82 */ /* 0x000e240000000a00 */
[C---:B0-----:R-:W-:Y:S01]  /*22f0*/  IMAD.WIDE.U32 R6, R2.reuse, 0x20, R6 ;  /* 0x0000002002067825 */ /* 0x041fe200078e0006 */
[----:B------:R-:W-:-:S04]  /*2300*/  IADD3 R2, PT, PT, R2, 0x20, RZ ;  /* 0x0000002002027810 */ /* 0x000fc80007ffe0ff */
[----:B------:R2:W-:Y:S04]  /*2310*/  STG.E.128 desc[UR6][R6.64], R184 ;  /* 0x000000b806007986 */ /* 0x0005e8000c101d06 */
[----:B------:R2:W-:Y:S02]  /*2320*/  STG.E.128 desc[UR6][R6.64+0x10], R188 ;  /* 0x000010bc06007986 */ /* 0x0005e4000c101d06 */
.L_x_28616:
[----:B------:R-:W-:Y:S05]  /*2330*/  BSYNC.RECONVERGENT B0 ;  /* 0x0000000000007941 */ /* 0x000fea0003800200 */
.L_x_28615:
        /* <DEDUP_REMOVED lines=8> */
[----:B012---:R-:W0:Y:S02]  /*23c0*/  @P0 LDC.64 R6, c[0x0][0x3a0] ;  /* 0x0000e800ff060b82 */ /* 0x007e240000000a00 */
[----:B0-----:R-:W-:-:S05]  /*23d0*/  @P0 IMAD.WIDE.U32 R6, R2, 0x20, R6 ;  /* 0x0000002002060825 */ /* 0x001fca00078e0006 */
[----:B------:R-:W5:Y:S04]  /*23e0*/  @P0 LDG.E.128 R160, desc[UR6][R6.64] ;  /* 0x0000000606a00981 */ /* 0x000f68000c1e1d00 */
[----:B------:R3:W5:Y:S02]  /*23f0*/  @P0 LDG.E.128 R164, desc[UR6][R6.64+0x10] ;  /* 0x0000100606a40981 */ /* 0x000764000c1e1d00 */
[----:B---3--:R-:W-:-:S05]  /*2400*/  IMAD.WIDE.U32 R6, R2, 0x10, R192 ;  /* 0x0000001002067825 */ /* 0x008fca00078e00c0 */
        /* <DEDUP_REMOVED lines=31> */
.L_x_28621:
        /* <DEDUP_REMOVED lines=28> */
.L_x_28622:
[----:B------:R-:W0:Y:S02]  /*27c0*/  LDC.64 R6, c[0x0][0x3a8] ;  /* 0x0000ea00ff067b82 */ /* 0x000e240000000a00 */
[C---:B0-----:R-:W-:Y:S01]  /*27d0*/  IMAD.WIDE.U32 R6, R2.reuse, 0x20, R6 ;  /* 0x0000002002067825 */ /* 0x041fe200078e0006 */
[----:B------:R-:W-:-:S04]  /*27e0*/  IADD3 R2, PT, PT, R2, 0x20, RZ ;  /* 0x0000002002027810 */ /* 0x000fc80007ffe0ff */
[----:B------:R3:W-:Y:S04]  /*27f0*/  STG.E.128 desc[UR6][R6.64], R192 ;  /* 0x000000c006007986 */ /* 0x0007e8000c101d06 */
[----:B------:R3:W-:Y:S02]  /*2800*/  STG.E.128 desc[UR6][R6.64+0x10], R196 ;  /* 0x000010c406007986 */ /* 0x0007e4000c101d06 */
.L_x_28620:
[----:B------:R-:W-:Y:S05]  /*2810*/  BSYNC.RECONVERGENT B0 ;  /* 0x0000000000007941 */ /* 0x000fea0003800200 */
.L_x_28619:
        /* <DEDUP_REMOVED lines=8> */
[----:B0123--:R-:W0:Y:S02]  /*28a0*/  @P0 LDC.64 R6, c[0x0][0x3a0] ;  /* 0x0000e800ff060b82 */ /* 0x00fe240000000a00 */
[----:B0-----:R-:W-:-:S05]  /*28b0*/  @P0 IMAD.WIDE.U32 R6, R2, 0x20, R6 ;  /* 0x0000002002060825 */ /* 0x001fca00078e0006 */
[----:B------:R-:W5:Y:S04]  /*28c0*/  @P0 LDG.E.128 R160, desc[UR6][R6.64] ;  /* 0x0000000606a00981 */ /* 0x000f68000c1e1d00 */
[----:B------:R4:W5:Y:S02]  /*28d0*/  @P0 LDG.E.128 R164, desc[UR6][R6.64+0x10] ;  /* 0x0000100606a40981 */ /* 0x000964000c1e1d00 */
[----:B----4-:R-:W-:-:S05]  /*28e0*/  IMAD.WIDE.U32 R6, R2, 0x10, R200 ;  /* 0x0000001002067825 */ /* 0x010fca00078e00c8 */
        /* <DEDUP_REMOVED lines=31> */
.L_x_28625:
        /* <DEDUP_REMOVED lines=28> */
.L_x_28626:
[----:B------:R-:W0:Y:S02]  /*2ca0*/  LDC.64 R6, c[0x0][0x3a8] ;  /* 0x0000ea00ff067b82 */ /* 0x000e240000000a00 */
[C---:B0-----:R-:W-:Y:S01]  /*2cb0*/  IMAD.WIDE.U32 R6, R2.reuse, 0x20, R6 ;  /* 0x0000002002067825 */ /* 0x041fe200078e0006 */
[----:B------:R-:W-:-:S04]  /*2cc0*/  IADD3 R2, PT, PT, R2, 0x20, RZ ;  /* 0x0000002002027810 */ /* 0x000fc80007ffe0ff */
[----:B------:R4:W-:Y:S04]  /*2cd0*/  STG.E.128 desc[UR6][R6.64], R200 ;  /* 0x000000c806007986 */ /* 0x0009e8000c101d06 */
[----:B------:R4:W-:Y:S02]  /*2ce0*/  STG.E.128 desc[UR6][R6.64+0x10], R204 ;  /* 0x000010cc06007986 */ /* 0x0009e4000c101d06 */
.L_x_28624:
[----:B------:R-:W-:Y:S05]  /*2cf0*/  BSYNC.RECONVERGENT B0 ;  /* 0x0000000000007941 */ /* 0x000fea0003800200 */
.L_x_28623:
        /* <DEDUP_REMOVED lines=8> */
[----:B01234-:R-:W0:Y:S02]  /*2d80*/  @P0 LDC.64 R6, c[0x0][0x3a0] ;  /* 0x0000e800ff060b82 */ /* 0x01fe240000000a00 */
[----:B0-----:R-:W-:-:S05]  /*2d90*/  @P0 IMAD.WIDE.U32 R6, R2, 0x20, R6 ;  /* 0x0000002002060825 */ /* 0x001fca00078e0006 */
[----:B------:R-:W5:Y:S04]  /*2da0*/  @P0 LDG.E.128 R160, desc[UR6][R6.64] ;  /* 0x0000000606a00981 */ /* 0x000f68000c1e1d00 */
[----:B------:R0:W5:Y:S02]  /*2db0*/  @P0 LDG.E.128 R164, desc[UR6][R6.64+0x10] ;  /* 0x0000100606a40981 */ /* 0x000164000c1e1d00 */
[----:B0-----:R-:W-:-:S05]  /*2dc0*/  IMAD.WIDE.U32 R6, R2, 0x10, R208 ;  /* 0x0000001002067825 */ /* 0x001fca00078e00d0 */
        /* <DEDUP_REMOVED lines=31> */
.L_x_28629:
        /* <DEDUP_REMOVED lines=28> */
.L_x_28630:
[----:B------:R-:W0:Y:S02]  /*3180*/  LDC.64 R6, c[0x0][0x3a8] ;  /* 0x0000ea00ff067b82 */ /* 0x000e240000000a00 */
[C---:B0-----:R-:W-:Y:S01]  /*3190*/  IMAD.WIDE.U32 R6, R2.reuse, 0x20, R6 ;  /* 0x0000002002067825 */ /* 0x041fe200078e0006 */
[----:B------:R-:W-:-:S04]  /*31a0*/  IADD3 R2, PT, PT, R2, 0x20, RZ ;  /* 0x0000002002027810 */ /* 0x000fc80007ffe0ff */
[----:B------:R0:W-:Y:S04]  /*31b0*/  STG.E.128 desc[UR6][R6.64], R208 ;  /* 0x000000d006007986 */ /* 0x0001e8000c101d06 */
[----:B------:R0:W-:Y:S02]  /*31c0*/  STG.E.128 desc[UR6][R6.64+0x10], R212 ;  /* 0x000010d406007986 */ /* 0x0001e4000c101d06 */
.L_x_28628:
[----:B------:R-:W-:Y:S05]  /*31d0*/  BSYNC.RECONVERGENT B0 ;  /* 0x0000000000007941 */ /* 0x000fea0003800200 */
.L_x_28627:
        /* <DEDUP_REMOVED lines=44> */
.L_x_28633:
        /* <DEDUP_REMOVED lines=28> */
.L_x_28634:
[----:B------:R-:W0:Y:S02]  /*3660*/  LDC.64 R6, c[0x0][0x3a8] ;  /* 0x0000ea00ff067b82 */ /* 0x000e240000000a00 */
[C---:B0-----:R-:W-:Y:S01]  /*3670*/  IMAD.WIDE.U32 R6, R2.reuse, 0x20, R6 ;  /* 0x0000002002067825 */ /* 0x041fe200078e0006 */
[----:B------:R-:W-:-:S04]  /*3680*/  IADD3 R2, PT, PT, R2, 0x20, RZ ;  /* 0x0000002002027810 */ /* 0x000fc80007ffe0ff */
[----:B------:R0:W-:Y:S04]  /*3690*/  STG.E.128 desc[UR6][R6.64], R216 ;  /* 0x000000d806007986 */ /* 0x0001e8000c101d06 */
[----:B------:R0:W-:Y:S02]  /*36a0*/  STG.E.128 desc[UR6][R6.64+0x10], R220 ;  /* 0x000010dc06007986 */ /* 0x0001e4000c101d06 */
.L_x_28632:
[----:B------:R-:W-:Y:S05]  /*36b0*/  BSYNC.RECONVERGENT B0 ;  /* 0x0000000000007941 */ /* 0x000fea0003800200 */
.L_x_28631:
        /* <DEDUP_REMOVED lines=15> */
[C---:B-----5:R-:W-:Y:S02]  /*37b0*/  PRMT R228, R227.reuse, 0x7632, R228 ;  /* 0x00007632e3e47816 */ /* 0x060fe400000000e4 */
[----:B------:R-:W-:Y:S02]  /*37c0*/  SHF.L.U32 R230, R227, 0x10, RZ ;  /* 0x00000010e3e67819 */ /* 0x000fe400000006ff */
[----:B0-----:R-:W-:Y:S02]  /*37d0*/  PRMT R7, R224, 0x7632, R7 ;  /* 0x00007632e0077816 */ /* 0x001fe40000000007 */
[C---:B------:R-:W-:Y:S01]  /*37e0*/  PRMT R6, R225.reuse, 0x7632, R6 ;  /* 0x00007632e1067816 */ /* 0x040fe20000000006 */
        /* <DEDUP_REMOVED lines=17> */
[----:B------:R-:W-:Y:S01]  /*3900*/  FFMA.FTZ R231, R225, R159, R167 ;  /* 0x0000009fe1e77223 */ /* 0x000fe200000100a7 */
[----:B------:R-:W-:Y:S01]  /*3910*/  FMUL.FTZ R4, R228, R4 ;  /* 0x00000004e4047220 */ /* 0x000fe20000410000 */
[----:B------:R-:W-:Y:S01]  /*3920*/  FFMA.FTZ R228, R227, R156, R164 ;  /* 0x0000009ce3e47223 */ /* 0x000fe200000100a4 */
[----:B------:R-:W-:Y:S01]  /*3930*/  FFMA.FTZ R224, R224, R152, R160 ;  /* 0x00000098e0e07223 */ /* 0x000fe200000100a0 */
[----:B------:R-:W-:Y:S01]  /*3940*/  FFMA.FTZ R225, R7, R153, R161 ;  /* 0x0000009907e17223 */ /* 0x000fe200000100a1 */
[----:B------:R-:W-:Y:S01]  /*3950*/  FFMA.FTZ R227, R6, R155, R163 ;  /* 0x0000009b06e37223 */ /* 0x000fe200000100a3 */
[----:B------:R-:W-:Y:S01]  /*3960*/  FFMA.FTZ R229, R4, R157, R165 ;  /* 0x0000009d04e57223 */ /* 0x000fe200000100a5 */
[----:B------:R-:W-:Y:S06]  /*3970*/  BRA `(.L_x_28638) ;  /* 0x0000000000707947 */ /* 0x000fec0003800000 */
.L_x_28637:
[C---:B-----5:R-:W-:Y:S02]  /*3980*/  PRMT R228, R227.reuse, 0x7632, R228 ;  /* 0x00007632e3e47816 */ /* 0x060fe400000000e4 */
[----:B------:R-:W-:Y:S02]  /*3990*/  SHF.L.U32 R230, R227, 0x10, RZ ;  /* 0x00000010e3e67819 */ /* 0x000fe400000006ff */
[----:B0-----:R-:W-:Y:S02]  /*39a0*/  PRMT R7, R224, 0x7632, R7 ;  /* 0x00007632e0077816 */ /* 0x001fe40000000007 */
[C---:B------:R-:W-:Y:S01]  /*39b0*/  PRMT R6, R225.reuse, 0x7632, R6 ;  /* 0x00007632e1067816 */ /* 0x040fe20000000006 */
[----:B------:R-:W-:Y:S01]  /*39c0*/  FMUL.FTZ R230, R230, R4 ;  /* 0x00000004e6e67220 */ /* 0x000fe20000410000 */
[----:B------:R-:W-:Y:S02]  /*39d0*/  PRMT R227, R226, 0x7632, R227 ;  /* 0x00007632e2e37816 */ /* 0x000fe400000000e3 */
        /* <DEDUP_REMOVED lines=21> */
[----:B------:R-:W-:-:S07]  /*3b30*/  FMUL.FTZ R229, R4, R157 ;  /* 0x0000009d04e57220 */ /* 0x000fce0000410000 */
.L_x_28638:
[----:B------:R-:W0:Y:S02]  /*3b40*/  LDC.64 R6, c[0x0][0x3a8] ;  /* 0x0000ea00ff067b82 */ /* 0x000e240000000a00 */
[----:B0-----:R-:W-:-:S05]  /*3b50*/  IMAD.WIDE.U32 R6, R2, 0x20, R6 ;  /* 0x0000002002067825 */ /* 0x001fca00078e0006 */
[----:B------:R0:W-:Y:S04]  /*3b60*/  STG.E.128 desc[UR6][R6.64], R224 ;  /* 0x000000e006007986 */ /* 0x0001e8000c101d06 */
[----:B------:R0:W-:Y:S02]  /*3b70*/  STG.E.128 desc[UR6][R6.64+0x10], R228 ;  /* 0x000010e406007986 */ /* 0x0001e4000c101d06 */
.L_x_28636:
[----:B------:R-:W-:Y:S05]  /*3b80*/  BSYNC.RECONVERGENT B0 ;  /* 0x0000000000007941 */ /* 0x000fea0003800200 */
.L_x_28635:
[----:B------:R-:W-:Y:S01]  /*3b90*/  FADD.FTZ R2, RZ, R168 ;  /* 0x000000a8ff027221 */ /* 0x000fe20000010000 */
        /* <DEDUP_REMOVED lines=18> */
[----:B01234-:R-:W-:-:S05]  /*3cc0*/  FSEL R7, R2, RZ, P5 ;  /* 0x000000ff02077208 */ /* 0x01ffca0002800000 */
        /* <DEDUP_REMOVED lines=214> */
.L_x_28668:
        /* <DEDUP_REMOVED lines=8> */
[----:B0-----:R-:W0:Y:S03]  /*4ab0*/  @!P1 LDC.64 R6, c[0x0][0x3c0] ;  /* 0x0000f000ff069b82 */ /* 0x001e260000000a00 */
[----:B------:R1:W2:Y:S02]  /*4ac0*/  MUFU.RSQ R4, R2 ;  /* 0x0000000200047308 */ /* 0x0002a40000001400 */
[----:B-1----:R-:W-:Y:S01]  /*4ad0*/  FSEL R2, R233, RZ, !P0 ;  /* 0x000000ffe9027208 */ /* 0x002fe20004000000 */
[----:B0-----:R-:W-:-:S05]  /*4ae0*/  @!P1 IMAD.WIDE R6, R252, 0x4, R6 ;  /* 0x00000004fc069825 */ /* 0x001fca00078e0206 */
[----:B------:R0:W-:Y:S02]  /*4af0*/  @!P1 STG.E desc[UR6][R6.64], R233 ;  /* 0x000000e906009986 */ /* 0x0001e4000c101906 */
[----:B0-----:R-:W0:Y:S02]  /*4b00*/  @!P1 LDC.64 R6, c[0x0][0x3c8] ;  /* 0x0000f200ff069b82 */ /* 0x001e240000000a00 */
[----:B0-----:R-:W-:-:S05]  /*4b10*/  @!P1 IMAD.WIDE R6, R252, 0x4, R6 ;  /* 0x00000004fc069825 */ /* 0x001fca00078e0206 */
[----:B--2---:R0:W-:Y:S01]  /*4b20*/  @!P1 STG.E desc[UR6][R6.64], R4 ;  /* 0x0000000406009986 */ /* 0x0041e2000c101906 */
[----:B------:R-:W-:Y:S05]  /*4b30*/  @!P5 BRA `(.L_x_28641) ;  /* 0x0000000000c0d947 */ /* 0x000fea0003800000 */
[----:B-----5:R1:W-:Y:S04]  /*4b40*/  STL [R1+0x74], R17 ;  /* 0x0000741101007387 */ /* 0x0203e80000100800 */
[----:B------:R-:W2:Y:S04]  /*4b50*/  LDL R232, [R1+0x5c] ;  /* 0x00005c0001e87983 */ /* 0x000ea80000100800 */
[----:B-1----:R-:W3:Y:S04]  /*4b60*/  LDL R17, [R1+0x58] ;  /* 0x0000580001117983 */ /* 0x002ee80000100800 */
[----:B------:R1:W-:Y:S04]  /*4b70*/  STL [R1+0x70], R16 ;  /* 0x0000701001007387 */ /* 0x0003e80000100800 */
[----:B------:R-:W4:Y:S04]  /*4b80*/  LDL R233, [R1+0x64] ;  /* 0x0000640001e97983 */ /* 0x000f280000100800 */
[----:B-1----:R-:W4:Y:S04]  /*4b90*/  LDL R16, [R1+0x60] ;  /* 0x0000600001107983 */ /* 0x002f280000100800 */
[----:B------:R1:W-:Y:S04]  /*4ba0*/  STL [R1+0x6c], R3 ;  /* 0x00006c0301007387 */ /* 0x0003e80000100800 */
[----:B------:R-:W4:Y:S04]  /*4bb0*/  LDL R234, [R1+0x4c] ;  /* 0x00004c0001ea7983 */ /* 0x000f280000100800 */
[----:B-1----:R-:W4:Y:S04]  /*4bc0*/  LDL R3, [R1+0x48] ;  /* 0x0000480001037983 */ /* 0x002f280000100800 */
[----:B------:R1:W-:Y:S04]  /*4bd0*/  STL [R1+0x68], R0 ;  /* 0x0000680001007387 */ /* 0x0003e80000100800 */
[----:B------:R-:W4:Y:S04]  /*4be0*/  LDL R235, [R1+0x54] ;  /* 0x0000540001eb7983 */ /* 0x000f280000100800 */
[----:B-1----:R-:W4:Y:S01]  /*4bf0*/  LDL R0, [R1+0x50] ;  /* 0x0000500001007983 */ /* 0x002f220000100800 */
[--C-:B0-----:R-:W-:Y:S01]  /*4c00*/  FADD.FTZ R6, R168, -R2.reuse ;  /* 0x80000002a8067221 */ /* 0x101fe20000010000 */
[----:B------:R-:W-:-:S03]  /*4c10*/  FADD.FTZ R7, R169, -R2 ;  /* 0x80000002a9077221 */ /* 0x000fc60000010000 */
[C---:B------:R-:W-:Y:S01]  /*4c20*/  FMUL.FTZ R6, R4.reuse, R6 ;  /* 0x0000000604067220 */ /* 0x040fe20000410000 */
[----:B------:R-:W-:-:S04]  /*4c30*/  FMUL.FTZ R7, R4, R7 ;  /* 0x0000000704077220 */ /* 0x000fc80000410000 */
[----:B--2---:R-:W-:Y:S01]  /*4c40*/  FFMA.FTZ R7, R7, R232, R9 ;  /* 0x000000e807077223 */ /* 0x004fe20000010009 */
[----:B---3--:R-:W-:Y:S02]  /*4c50*/  FFMA.FTZ R6, R6, R17, R8 ;  /* 0x0000001106067223 */ /* 0x008fe40000010008 */
[----:B------:R1:W5:Y:S03]  /*4c60*/  LDL.LU R17, [R1+0x74] ;  /* 0x0000740001117983 */ /* 0x0003660000300800 */
[----:B------:R-:W-:Y:S01]  /*4c70*/  F2FP.BF16.F32.PACK_AB R232, R7, R6 ;  /* 0x0000000607e8723e */ /* 0x000fe200000010ff */
[--C-:B------:R-:W-:Y:S01]  /*4c80*/  FADD.FTZ R7, R170, -R2.reuse ;  /* 0x80000002aa077221 */ /* 0x100fe20000010000 */
[----:B------:R-:W-:-:S03]  /*4c90*/  FADD.FTZ R6, R171, -R2 ;  /* 0x80000002ab067221 */ /* 0x000fc60000010000 */
[C---:B------:R-:W-:Y:S01]  /*4ca0*/  FMUL.FTZ R7, R4.reuse, R7 ;  /* 0x0000000704077220 */ /* 0x040fe20000410000 */
[----:B------:R-:W-:-:S03]  /*4cb0*/  FMUL.FTZ R6, R4, R6 ;  /* 0x0000000604067220 */ /* 0x000fc60000410000 */
[----:B----4-:R-:W-:Y:S01]  /*4cc0*/  FFMA.FTZ R7, R7, R16, R10 ;  /* 0x0000001007077223 */ /* 0x010fe2000001000a */
[----:B------:R-:W-:Y:S01]  /*4cd0*/  FFMA.FTZ R6, R6, R233, R11 ;  /* 0x000000e906067223 */ /* 0x000fe2000001000b */
[----:B------:R1:W5:Y:S04]  /*4ce0*/  LDL.LU R16, [R1+0x70] ;  /* 0x0000700001107983 */ /* 0x0003680000300800 */
[----:B------:R-:W-:Y:S01]  /*4cf0*/  F2FP.BF16.F32.PACK_AB R233, R6, R7 ;  /* 0x0000000706e9723e */ /* 0x000fe200000010ff */
[--C-:B------:R-:W-:Y:S01]  /*4d00*/  FADD.FTZ R7, R172, -R2.reuse ;  /* 0x80000002ac077221 */ /* 0x100fe20000010000 */
[----:B------:R-:W-:-:S03]  /*4d10*/  FADD.FTZ R6, R173, -R2 ;  /* 0x80000002ad067221 */ /* 0x000fc60000010000 */
[C---:B------:R-:W-:Y:S01]  /*4d20*/  FMUL.FTZ R7, R4.reuse, R7 ;  /* 0x0000000704077220 */ /* 0x040fe20000410000 */
[----:B------:R-:W-:-:S03]  /*4d30*/  FMUL.FTZ R6, R4, R6 ;  /* 0x0000000604067220 */ /* 0x000fc60000410000 */
[----:B------:R-:W-:Y:S01]  /*4d40*/  FFMA.FTZ R7, R7, R3, R12 ;  /* 0x0000000307077223 */ /* 0x000fe2000001000c */
[----:B------:R-:W-:Y:S01]  /*4d50*/  FFMA.FTZ R6, R6, R234, R13 ;  /* 0x000000ea06067223 */ /* 0x000fe2000001000d */
[----:B------:R1:W5:Y:S04]  /*4d60*/  LDL.LU R3, [R1+0x6c] ;  /* 0x00006c0001037983 */ /* 0x0003680000300800 */
[----:B------:R-:W-:Y:S01]  /*4d70*/  F2FP.BF16.F32.PACK_AB R234, R6, R7 ;  /* 0x0000000706ea723e */ /* 0x000fe200000010ff */
[----:B------:R-:W-:-:S04]  /*4d80*/  FADD.FTZ R7, R174, -R2 ;  /* 0x80000002ae077221 */ /* 0x000fc80000010000 */
[----:B------:R-:W-:-:S04]  /*4d90*/  FMUL.FTZ R7, R4, R7 ;  /* 0x0000000704077220 */ /* 0x000fc80000410000 */
[----:B------:R-:W-:Y:S02]  /*4da0*/  FFMA.FTZ R7, R7, R0, R14 ;  /* 0x0000000007077223 */ /* 0x000fe4000001000e */
[----:B------:R1:W5:Y:S01]  /*4db0*/  LDL.LU R0, [R1+0x68] ;  /* 0x0000680001007983 */ /* 0x0003620000300800 */
[----:B------:R-:W-:-:S04]  /*4dc0*/  FADD.FTZ R6, R175, -R2 ;  /* 0x80000002af067221 */ /* 0x000fc80000010000 */
[----:B------:R-:W-:-:S04]  /*4dd0*/  FMUL.FTZ R6, R4, R6 ;  /* 0x0000000604067220 */ /* 0x000fc80000410000 */
[----:B------:R-:W-:-:S05]  /*4de0*/  FFMA.FTZ R6, R6, R235, R15 ;  /* 0x000000eb06067223 */ /* 0x000fca000001000f */
[----:B------:R-:W-:Y:S02]  /*4df0*/  F2FP.BF16.F32.PACK_AB R235, R6, R7 ;  /* 0x0000000706eb723e */ /* 0x000fe400000010ff */
[----:B------:R-:W0:Y:S02]  /*4e00*/  LDC.64 R6, c[0x0][0x428] ;  /* 0x00010a00ff067b82 */ /* 0x000e240000000a00 */
[----:B0-----:R-:W-:-:S05]  /*4e10*/  IMAD.WIDE.U32 R6, R5, 0x10, R6 ;  /* 0x0000001005067825 */ /* 0x001fca00078e0006 */
[----:B------:R1:W-:Y:S01]  /*4e20*/  STG.E.128 desc[UR6][R6.64], R232 ;  /* 0x000000e806007986 */ /* 0x0003e2000c101d06 */
[----:B------:R-:W-:-:S07]  /*4e30*/  IADD3 R5, PT, PT, R5, 0x20, RZ ;  /* 0x0000002005057810 */ /* 0x000fce0007ffe0ff */
.L_x_28641:
[----:B------:R-:W-:Y:S05]  /*4e40*/  BSYNC.RECONVERGENT B0 ;  /* 0x0000000000007941 */ /* 0x000fea0003800200 */
.L_x_28640:
[----:B-----5:R-:W-:Y:S01]  /*4e50*/  ISETP.GE.U32.AND P0, PT, R0, 0x40, PT ;  /* 0x000000400000780c */ /* 0x020fe20003f06070 */
[----:B------:R-:W-:-:S12]  /*4e60*/  BSSY.RECONVERGENT B0, `(.L_x_28642) ;  /* 0x0000032000007945 */ /* 0x000fd80003800200 */
[----:B------:R-:W-:Y:S05]  /*4e70*/  @!P0 BRA `(.L_x_28643) ;  /* 0x0000000000c08947 */ /* 0x000fea0003800000 */
[----:B------:R2:W-:Y:S04]  /*4e80*/  STL [R1+0x74], R9 ;  /* 0x0000740901007387 */ /* 0x0005e80000100800 */
[----:B-1----:R-:W3:Y:S04]  /*4e90*/  LDL R232, [R1+0x3c] ;  /* 0x00003c0001e87983 */ /* 0x002ee80000100800 */
[----:B--2---:R-:W2:Y:S04]  /*4ea0*/  LDL R9, [R1+0x38] ;  /* 0x0000380001097983 */ /* 0x004ea80000100800 */
        /* <DEDUP_REMOVED lines=13> */
[----:B---3--:R-:W-:Y:S01]  /*4f80*/  FFMA.FTZ R7, R7, R232, R25 ;  /* 0x000000e807077223 */ /* 0x008fe20000010019 */
[----:B--2---:R-:W-:Y:S02]  /*4f90*/  FFMA.FTZ R6, R6, R9, R24 ;  /* 0x0000000906067223 */ /* 0x004fe40000010018 */
        /* <DEDUP_REMOVED lines=30> */
.L_x_28643:
[----:B------:R-:W-:Y:S05]  /*5180*/  BSYNC.RECONVERGENT B0 ;  /* 0x0000000000007941 */ /* 0x000fea0003800200 */
.L_x_28642:
[----:B-----5:R-:W-:Y:S01]  /*5190*/  ISETP.GE.U32.AND P0, PT, R0, 0x60, PT ;  /* 0x000000600000780c */ /* 0x020fe20003f06070 */
[----:B------:R-:W-:-:S12]  /*51a0*/  BSSY.RECONVERGENT B0, `(.L_x_28644) ;  /* 0x0000032000007945 */ /* 0x000fd80003800200 */
[----:B------:R-:W-:Y:S05]  /*51b0*/  @!P0 BRA `(.L_x_28645) ;  /* 0x0000000000c08947 */ /* 0x000fea0003800000 */
[----:B------:R3:W-:Y:S04]  /*51c0*/  STL [R1+0x74], R9 ;  /* 0x0000740901007387 */ /* 0x0007e80000100800 */
[----:B-12---:R-:W2:Y:S04]  /*51d0*/  LDL R232, [R1+0x1c] ;  /* 0x00001c0001e87983 */ /* 0x006ea80000100800 */
[----:B---3--:R-:W3:Y:S04]  /*51e0*/  LDL R9, [R1+0x18] ;  /* 0x0000180001097983 */ /* 0x008ee80000100800 */
        /* <DEDUP_REMOVED lines=45> */
.L_x_28645:
[----:B------:R-:W-:Y:S05]  /*54c0*/  BSYNC.RECONVERGENT B0 ;  /* 0x0000000000007941 */ /* 0x000fea0003800200 */
.L_x_28644:
[----:B-----5:R-:W-:Y:S01]  /*54d0*/  ISETP.GE.U32.AND P0, PT, R0, 0x80, PT ;  /* 0x000000800000780c */ /* 0x020fe20003f06070 */
[----:B------:R-:W-:-:S12]  /*54e0*/  BSSY.RECONVERGENT B0, `(.L_x_28646) ;  /* 0x0000022000007945 */ /* 0x000fd80003800200 */
[----:B------:R-:W-:Y:S05]  /*54f0*/  @!P0 BRA `(.L_x_28647) ;  /* 0x0000000000808947 */ /* 0x000fea0003800000 */
[--C-:B0123--:R-:W-:Y:S01]  /*5500*/  FADD.FTZ R6, R192, -R2.reuse ;  /* 0x80000002c0067221 */ /* 0x10ffe20000010000 */
[----:B------:R-:W-:-:S03]  /*5510*/  FADD.FTZ R7, R193, -R2 ;  /* 0x80000002c1077221 */ /* 0x000fc60000010000 */
[C---:B------:R-:W-:Y:S01]  /*5520*/  FMUL.FTZ R6, R4.reuse, R6 ;  /* 0x0000000604067220 */ /* 0x040fe20000410000 */
[----:B------:R-:W-:-:S03]  /*5530*/  FMUL.FTZ R7, R4, R7 ;  /* 0x0000000704077220 */ /* 0x000fc60000410000 */
[----:B------:R-:W-:Y:S01]  /*5540*/  FFMA.FTZ R6, R6, R248, R56 ;  /* 0x000000f806067223 */ /* 0x000fe20000010038 */
[----:B------:R-:W-:-:S05]  /*5550*/  FFMA.FTZ R7, R7, R249, R57 ;  /* 0x000000f907077223 */ /* 0x000fca0000010039 */
[----:B------:R-:W-:Y:S01]  /*5560*/  F2FP.BF16.F32.PACK_AB R232, R7, R6 ;  /* 0x0000000607e8723e */ /* 0x000fe200000010ff */
[--C-:B------:R-:W-:Y:S01]  /*5570*/  FADD.FTZ R7, R194, -R2.reuse ;  /* 0x80000002c2077221 */ /* 0x100fe20000010000 */
        /* <DEDUP_REMOVED lines=19> */
[----:B------:R-:W-:Y:S02]  /*56b0*/  F2FP.BF16.F32.PACK_AB R235, R6, R7 ;  /* 0x0000000706eb723e */ /* 0x000fe400000010ff */
[----:B------:R-:W0:Y:S02]  /*56c0*/  LDC.64 R6, c[0x0][0x428] ;  /* 0x00010a00ff067b82 */ /* 0x000e240000000a00 */
[C---:B0-----:R-:W-:Y:S01]  /*56d0*/  IMAD.WIDE.U32 R6, R5.reuse, 0x10, R6 ;  /* 0x0000001005067825 */ /* 0x041fe200078e0006 */
[----:B------:R-:W-:-:S04]  /*56e0*/  IADD3 R5, PT, PT, R5, 0x20, RZ ;  /* 0x0000002005057810 */ /* 0x000fc80007ffe0ff */
[----:B------:R4:W-:Y:S03]  /*56f0*/  STG.E.128 desc[UR6][R6.64], R232 ;  /* 0x000000e806007986 */ /* 0x0009e6000c101d06 */
.L_x_28647:
[----:B------:R-:W-:Y:S05]  /*5700*/  BSYNC.RECONVERGENT B0 ;  /* 0x0000000000007941 */ /* 0x000fea0003800200 */
.L_x_28646:
[----:B------:R-:W-:Y:S01]  /*5710*/  ISETP.GE.U32.AND P0, PT, R0, 0xa0, PT ;  /* 0x000000a00000780c */ /* 0x000fe20003f06070 */
[----:B------:R-:W-:-:S12]  /*5720*/  BSSY.RECONVERGENT B0, `(.L_x_28648) ;  /* 0x0000022000007945 */ /* 0x000fd80003800200 */
[----:B------:R-:W-:Y:S05]  /*5730*/  @!P0 BRA `(.L_x_28649) ;  /* 0x0000000000808947 */ /* 0x000fea0003800000 */
[--C-:B01234-:R-:W-:Y:S01]  /*5740*/  FADD.FTZ R6, R200, -R2.reuse ;  /* 0x80000002c8067221 */ /* 0x11ffe20000010000 */
        /* <DEDUP_REMOVED lines=31> */
.L_x_28649:
[----:B------:R-:W-:Y:S05]  /*5940*/  BSYNC.RECONVERGENT B0 ;  /* 0x0000000000007941 */ /* 0x000fea0003800200 */
.L_x_28648:
        /* <DEDUP_REMOVED lines=35> */
.L_x_28651:
[----:B------:R-:W-:Y:S05]  /*5b80*/  BSYNC.RECONVERGENT B0 ;  /* 0x0000000000007941 */ /* 0x000fea0003800200 */
.L_x_28650:
        /* <DEDUP_REMOVED lines=35> */
.L_x_28653:
[----:B------:R-:W-:Y:S05]  /*5dc0*/  BSYNC.RECONVERGENT B0 ;  /* 0x0000000000007941 */ /* 0x000fea0003800200 */
.L_x_28652:
[----:B------:R-:W-:Y:S01]  /*5dd0*/  ISETP.GE.U32.AND P0, PT, R0, 0x100, PT ;  /* 0x000001000000780c */ /* 0x000fe20003f06070 */
[----:B------:R-:W-:-:S12]  /*5de0*/  BSSY.RECONVERGENT B0, `(.L_x_28654) ;  /* 0x0000025000007945 */ /* 0x000fd80003800200 */
[----:B------:R-:W-:Y:S05]  /*5df0*/  @!P0 BRA `(.L_x_28655) ;  /* 0x00000000008c8947 */ /* 0x000fea0003800000 */
[----:B------:R0:W-:Y:S02]  /*5e00*/  STL [R1+0x68], R0 ;  /* 0x0000680001007387 */ /* 0x0001e40000100800 */
[--C-:B01234-:R-:W-:Y:S01]  /*5e10*/  FADD.FTZ R235, R225, -R2.reuse ;  /* 0x80000002e1eb7221 */ /* 0x11ffe20000010000 */
[--C-:B------:R-:W-:Y:S01]  /*5e20*/  FADD.FTZ R234, R224, -R2.reuse ;  /* 0x80000002e0ea7221 */ /* 0x100fe20000010000 */
[--C-:B------:R-:W-:Y:S01]  /*5e30*/  FADD.FTZ R7, R226, -R2.reuse ;  /* 0x80000002e2077221 */ /* 0x100fe20000010000 */
[--C-:B------:R-:W-:Y:S01]  /*5e40*/  FADD.FTZ R232, R227, -R2.reuse ;  /* 0x80000002e3e87221 */ /* 0x100fe20000010000 */
[--C-:B------:R-:W-:Y:S01]  /*5e50*/  FADD.FTZ R6, R228, -R2.reuse ;  /* 0x80000002e4067221 */ /* 0x100fe20000010000 */
[--C-:B------:R-:W-:Y:S01]  /*5e60*/  FADD.FTZ R233, R229, -R2.reuse ;  /* 0x80000002e5e97221 */ /* 0x100fe20000010000 */
[----:B------:R-:W-:Y:S01]  /*5e70*/  FMUL.FTZ R234, R4, R234 ;  /* 0x000000ea04ea7220 */ /* 0x000fe20000410000 */
[--C-:B------:R-:W-:Y:S01]  /*5e80*/  FADD.FTZ R0, R230, -R2.reuse ;  /* 0x80000002e6007221 */ /* 0x100fe20000010000 */
[----:B------:R-:W-:-:S04]  /*5e90*/  FADD.FTZ R2, R231, -R2 ;  /* 0x80000002e7027221 */ /* 0x000fc80000010000 */
[----:B------:R0:W-:Y:S02]  /*5ea0*/  STL [R1], R0 ;  /* 0x0000000001007387 */ /* 0x0001e40000100800 */
[C---:B0-----:R-:W-:Y:S02]  /*5eb0*/  FMUL.FTZ R0, R4.reuse, R235 ;  /* 0x000000eb04007220 */ /* 0x041fe40000410000 */
[----:B------:R-:W2:Y:S01]  /*5ec0*/  LDL.LU R235, [R1] ;  /* 0x0000000001eb7983 */ /* 0x000ea20000300800 */
        /* <DEDUP_REMOVED lines=10> */
[----:B--2---:R-:W-:-:S04]  /*5f70*/  FMUL.FTZ R235, R4, R235 ;  /* 0x000000eb04eb7220 */ /* 0x004fc80000410000 */
[----:B------:R-:W-:-:S05]  /*5f80*/  FFMA.FTZ R4, R235, R142, R150 ;  /* 0x0000008eeb047223 */ /* 0x000fca0000010096 */
[----:B------:R-:W-:Y:S01]  /*5f90*/  F2FP.BF16.F32.PACK_AB R235, R2, R4 ;  /* 0x0000000402eb723e */ /* 0x000fe200000010ff */
[----:B------:R-:W-:Y:S01]  /*5fa0*/  FFMA.FTZ R4, R0, R137, R145 ;  /* 0x0000008900047223 */ /* 0x000fe20000010091 */
[----:B------:R-:W-:Y:S01]  /*5fb0*/  FFMA.FTZ R2, R234, R136, R144 ;  /* 0x00000088ea027223 */ /* 0x000fe20000010090 */
[----:B------:R0:W5:Y:S01]  /*5fc0*/  LDL.LU R0, [R1+0x68] ;  /* 0x0000680001007983 */ /* 0x0001620000300800 */
[----:B------:R-:W-:Y:S02]  /*5fd0*/  F2FP.BF16.F32.PACK_AB R234, R233, R6 ;  /* 0x00000006e9ea723e */ /* 0x000fe400000010ff */
[----:B------:R-:W-:Y:S02]  /*5fe0*/  F2FP.BF16.F32.PACK_AB R233, R232, R7 ;  /* 0x00000007e8e9723e */ /* 0x000fe400000010ff */
[----:B------:R-:W1:Y:S01]  /*5ff0*/  LDC.64 R6, c[0x0][0x428] ;  /* 0x00010a00ff067b82 */ /* 0x000e620000000a00 */
[----:B------:R-:W-:Y:S01]  /*6000*/  F2FP.BF16.F32.PACK_AB R232, R4, R2 ;  /* 0x0000000204e8723e */ /* 0x000fe200000010ff */
[----:B-1----:R-:W-:-:S05]  /*6010*/  IMAD.WIDE.U32 R4, R5, 0x10, R6 ;  /* 0x0000001005047825 */ /* 0x002fca00078e0006 */
[----:B------:R0:W-:Y:S02]  /*6020*/  STG.E.128 desc[UR6][R4.64], R232 ;  /* 0x000000e804007986 */ /* 0x0001e4000c101d06 */
.L_x_28655:
[----:B------:R-:W-:Y:S05]  /*6030*/  BSYNC.RECONVERGENT B0 ;  /* 0x0000000000007941 */ /* 0x000fea0003800200 */
.L_x_28654:
[----:B0-----:R-:W0:Y:S02]  /*6040*/  LDC.64 R4, c[0x0][0x380] ;  /* 0x0000e000ff047b82 */ /* 0x001e240000000a00 */
[----:B0-----:R-:W-:-:S04]  /*6050*/  LEA R252, R4, R252, 0x2 ;  /* 0x000000fc04fc7211 */ /* 0x001fc800078e10ff */
[----:B------:R-:W-:-:S13]  /*6060*/  ISETP.GE.AND P0, PT, R252, R5, PT ;  /* 0x00000005fc00720c */ /* 0x000fda0003f06270 */
[----:B------:R-:W-:Y:S05]  /*6070*/  @!P0 BRA `(.L_x_28656) ;  /* 0xffffffb000d08947 */ /* 0x000fea000383ffff */
[----:B------:R-:W-:Y:S05]  /*6080*/  EXIT ;  /* 0x000000000000794d */ /* 0x000fea0003800000 */
.L_x_28639:
        /* <DEDUP_REMOVED lines=8> */
.L_x_28658:
[----:B------:R-:W-:Y:S05]  /*6110*/  BSYNC B0 ;  /* 0x0000000000007941 */ /* 0x000fea0003800000 */
.L_x_28657:
        /* <DEDUP_REMOVED lines=9> */
.L_x_28659:
[----:B------:R-:W-:Y:S02]  /*61b0*/  HFMA2 R6, -RZ, RZ, 0, 2.384185791015625e-07 ;  /* 0x00000004ff067431 */ /* 0x000fe400000001ff */
[----:B------:R-:W-:Y:S01]  /*61c0*/  FADD.FTZ R7, R7, R2 ;  /* 0x0000000207077221 */ /* 0x000fe20000010000 */
[----:B------:R-:W-:-:S04]  /*61d0*/  MOV R2, 0xffffffff ;  /* 0xffffffff00027802 */ /* 0x000fc80000000f00 */
[----:B------:R-:W-:-:S07]  /*61e0*/  MOV R235, R7 ;  /* 0x0000000700eb7202 */ /* 0x000fce0000000f00 */
[----:B------:R-:W-:Y:S05]  /*61f0*/  WARPSYNC.COLLECTIVE R2, `(.L_x_28660) ;  /* 0x0000000002087348 */ /* 0x000fea0003c00000 */
[----:B------:R0:W1:Y:S02]  /*6200*/  SHFL.BFLY P6, R2, R235, R6, R4 ;  /* 0x0c000006eb027389 */ /* 0x00006400000c0004 */
[----:B01----:R-:W-:Y:S05]  /*6210*/  ENDCOLLECTIVE ;  /* 0x000000000000791b */ /* 0x003fea0003800000 */
.L_x_28660:
[----:B------:R-:W-:Y:S02]  /*6220*/  HFMA2 R6, -RZ, RZ, 0, 4.76837158203125e-07 ;  /* 0x00000008ff067431 */ /* 0x000fe400000001ff */
[----:B------:R-:W-:Y:S01]  /*6230*/  FADD.FTZ R7, R7, R2 ;  /* 0x0000000207077221 */ /* 0x000fe20000010000 */
[----:B------:R-:W-:-:S04]  /*6240*/  MOV R2, 0xffffffff ;  /* 0xffffffff00027802 */ /* 0x000fc80000000f00 */
[----:B------:R-:W-:-:S07]  /*6250*/  MOV R235, R7 ;  /* 0x0000000700eb7202 */ /* 0x000fce0000000f00 */
[----:B------:R-:W-:Y:S05]  /*6260*/  WARPSYNC.COLLECTIVE R2, `(.L_x_28661) ;  /* 0x0000000002087348 */ /* 0x000fea0003c00000 */
[----:B------:R0:W1:Y:S02]  /*6270*/  SHFL.BFLY P6, R2, R235, R6, R4 ;  /* 0x0c000006eb027389 */ /* 0x00006400000c0004 */
[----:B01----:R-:W-:Y:S05]  /*6280*/  ENDCOLLECTIVE ;  /* 0x000000000000791b */ /* 0x003fea0003800000 */
.L_x_28661:
[----:B------:R-:W-:Y:S02]  /*6290*/  HFMA2 R6, -RZ, RZ, 0, 9.5367431640625e-07 ;  /* 0x00000010ff067431 */ /* 0x000fe400000001ff */
[----:B------:R-:W-:Y:S01]  /*62a0*/  FADD.FTZ R7, R7, R2 ;  /* 0x0000000207077221 */ /* 0x000fe20000010000 */
[----:B------:R-:W-:-:S04]  /*62b0*/  MOV R2, 0xffffffff ;  /* 0xffffffff00027802 */ /* 0x000fc80000000f00 */
[----:B------:R-:W-:-:S07]  /*62c0*/  MOV R235, R7 ;  /* 0x0000000700eb7202 */ /* 0x000fce0000000f00 */
[----:B------:R-:W-:Y:S05]  /*62d0*/  WARPSYNC.COLLECTIVE R2, `(.L_x_28662) ;  /* 0x0000000002087348 */ /* 0x000fea0003c00000 */
[----:B------:R0:W1:Y:S02]  /*62e0*/  SHFL.BFLY P6, R2, R235, R6, R4 ;  /* 0x0c000006eb027389 */ /* 0x00006400000c0004 */
[----:B01----:R-:W-:Y:S05]  /*62f0*/  ENDCOLLECTIVE ;  /* 0x000000000000791b */ /* 0x003fea0003800000 */
.L_x_28662:
        /* <DEDUP_REMOVED lines=140> */
.L_x_28663:
[----:B------:R-:W-:Y:S02]  /*6bc0*/  HFMA2 R6, -RZ, RZ, 0, 1.1920928955078125e-07 ;  /* 0x00000002ff067431 */ /* 0x000fe400000001ff */
[----:B------:R-:W-:Y:S01]  /*6bd0*/  FADD.FTZ R7, R7, R2 ;  /* 0x0000000207077221 */ /* 0x000fe20000010000 */
[----:B------:R-:W-:-:S04]  /*6be0*/  MOV R2, 0xffffffff ;  /* 0xffffffff00027802 */ /* 0x000fc80000000f00 */
[----:B------:R-:W-:-:S07]  /*6bf0*/  MOV R235, R7 ;  /* 0x0000000700eb7202 */ /* 0x000fce0000000f00 */
[----:B------:R-:W-:Y:S05]  /*6c00*/  WARPSYNC.COLLECTIVE R2, `(.L_x_28664) ;  /* 0x0000000002087348 */ /* 0x000fea0003c00000 */
[----:B------:R0:W1:Y:S02]  /*6c10*/  SHFL.BFLY P6, R2, R235, R6, R4 ;  /* 0x0c000006eb027389 */ /* 0x00006400000c0004 */
[----:B01----:R-:W-:Y:S05]  /*6c20*/  ENDCOLLECTIVE ;  /* 0x000000000000791b */ /* 0x003fea0003800000 */
.L_x_28664:
[----:B------:R-:W-:Y:S02]  /*6c30*/  HFMA2 R6, -RZ, RZ, 0, 2.384185791015625e-07 ;  /* 0x00000004ff067431 */ /* 0x000fe400000001ff */
[----:B------:R-:W-:Y:S01]  /*6c40*/  FADD.FTZ R7, R7, R2 ;  /* 0x0000000207077221 */ /* 0x000fe20000010000 */
[----:B------:R-:W-:-:S04]  /*6c50*/  MOV R2, 0xffffffff ;  /* 0xffffffff00027802 */ /* 0x000fc80000000f00 */
[----:B------:R-:W-:-:S07]  /*6c60*/  MOV R235, R7 ;  /* 0x0000000700eb7202 */ /* 0x000fce0000000f00 */
[----:B------:R-:W-:Y:S05]  /*6c70*/  WARPSYNC.COLLECTIVE R2, `(.L_x_28665) ;  /* 0x0000000002087348 */ /* 0x000fea0003c00000 */
[----:B------:R0:W1:Y:S02]  /*6c80*/  SHFL.BFLY P6, R2, R235, R6, R4 ;  /* 0x0c000006eb027389 */ /* 0x00006400000c0004 */
[----:B01----:R-:W-:Y:S05]  /*6c90*/  ENDCOLLECTIVE ;  /* 0x000000000000791b */ /* 0x003fea0003800000 */
.L_x_28665:
[----:B------:R-:W-:Y:S02]  /*6ca0*/  HFMA2 R6, -RZ, RZ, 0, 4.76837158203125e-07 ;  /* 0x00000008ff067431 */ /* 0x000fe400000001ff */
[----:B------:R-:W-:Y:S01]  /*6cb0*/  FADD.FTZ R7, R7, R2 ;  /* 0x0000000207077221 */ /* 0x000fe20000010000 */
[----:B------:R-:W-:-:S04]  /*6cc0*/  MOV R2, 0xffffffff ;  /* 0xffffffff00027802 */ /* 0x000fc80000000f00 */
[----:B------:R-:W-:-:S07]  /*6cd0*/  MOV R235, R7 ;  /* 0x0000000700eb7202 */ /* 0x000fce0000000f00 */
[----:B------:R-:W-:Y:S05]  /*6ce0*/  WARPSYNC.COLLECTIVE R2, `(.L_x_28666) ;  /* 0x0000000002087348 */ /* 0x000fea0003c00000 */
[----:B------:R0:W1:Y:S02]  /*6cf0*/  SHFL.BFLY P6, R2, R235, R6, R4 ;  /* 0x0c000006eb027389 */ /* 0x00006400000c0004 */
[----:B01----:R-:W-:Y:S05]  /*6d00*/  ENDCOLLECTIVE ;  /* 0x000000000000791b */ /* 0x003fea0003800000 */
.L_x_28666:
[----:B------:R-:W-:Y:S02]  /*6d10*/  HFMA2 R6, -RZ, RZ, 0, 9.5367431640625e-07 ;  /* 0x00000010ff067431 */ /* 0x000fe400000001ff */
[----:B------:R-:W-:Y:S01]  /*6d20*/  FADD.FTZ R7, R7, R2 ;  /* 0x0000000207077221 */ /* 0x000fe20000010000 */
[----:B------:R-:W-:-:S04]  /*6d30*/  MOV R2, 0xffffffff ;  /* 0xffffffff00027802 */ /* 0x000fc80000000f00 */
[----:B------:R-:W-:-:S07]  /*6d40*/  MOV R235, R7 ;  /* 0x0000000700eb7202 */ /* 0x000fce0000000f00 */
[----:B------:R-:W-:Y:S05]  /*6d50*/  WARPSYNC.COLLECTIVE R2, `(.L_x_28667) ;  /* 0x0000000002087348 */ /* 0x000fea0003c00000 */
[----:B------:R0:W1:Y:S02]  /*6d60*/  SHFL.BFLY P6, R2, R235, R6, R4 ;  /* 0x0c000006eb027389 */ /* 0x00006400000c0004 */
[----:B01----:R-:W-:Y:S05]  /*6d70*/  ENDCOLLECTIVE ;  /* 0x000000000000791b */ /* 0x003fea0003800000 */
.L_x_28667:
[----:B------:R-:W-:Y:S05]  /*6d80*/  BRA `(.L_x_28668) ;  /* 0xffffffdc00287947 */ /* 0x000fea000383ffff */
.L_x_28669:
        /* <DEDUP_REMOVED lines=15> */
.L_x_71488:


//--------------------- .text._ZN10layer_norm13ln_fwd_kernelINS_13Kernel_traitsIf13__nv_bfloat16fS2_fjLj2048ELj1ELj4ELj1ELj16ENS_18Kernel_traits_baseILj2048EfS2_fS2_fjLj128EEEEELb0ELb1ELb0ELb1EEEvNS_9FwdParamsE --------------------------
	.section	.text._ZN10layer_norm13ln_fwd_kernelINS_13Kernel_traitsIf13__nv_bfloat16fS2_fjLj2048ELj1ELj4ELj1ELj16ENS_18Kernel_traits_baseILj2048EfS2_fS2_fjLj128EEEEELb0ELb1ELb0ELb1EEEvNS_9FwdParamsE,"ax",@progbits
	.align	128
        .global         _ZN10layer_norm13ln_fwd_kernelINS_13Kernel_traitsIf13__nv_bfloat16fS2_fjLj2048ELj1ELj4ELj1ELj16ENS_18Kernel_traits_baseILj2048EfS2_fS2_fjLj128EEEEELb0ELb1ELb0ELb1EEEvNS_9FwdParamsE
        .type           _ZN10layer_norm13ln_fwd_kernelINS_13Kernel_traitsIf13__nv_bfloat16fS2_fjLj2048ELj1ELj4ELj1ELj16ENS_18Kernel_traits_baseILj2048EfS2_fS2_fjLj128EEEEELb0ELb1ELb0ELb1EEEvNS_9FwdParamsE,@function
        .size           _ZN10layer_norm13ln_fwd_kernelINS_13Kernel_traitsIf13__nv_bfloat16fS2_fjLj2048ELj1ELj4ELj1ELj16ENS_18Kernel_traits_baseILj2048EfS2_fS2_fjLj128EEEEELb0ELb1ELb0ELb1EEEvNS_9FwdParamsE,(.L_x_71489 - _ZN10layer_norm13ln_fwd_kernelINS_13Kernel_traitsIf13__nv_bfloat16fS2_fjLj2048ELj1ELj4ELj1ELj16ENS_18Kernel_traits_baseILj2048EfS2_fS2_fjLj128EEEEELb0ELb1ELb0ELb1EEEvNS_9FwdParamsE)
        .other          _ZN10layer_norm13ln_fwd_kernelINS_13Kernel_traitsIf13__nv_bfloat16fS2_fjLj2048ELj1ELj4ELj1ELj16ENS_18Kernel_traits_baseILj2048EfS2_fS2_fjLj128EEEEELb0ELb1ELb0ELb1EEEvNS_9FwdParamsE,@"STO_CUDA_ENTRY STV_DEFAULT"
_ZN10layer_norm13ln_fwd_kernelINS_13Kernel_traitsIf13__nv_bfloat16fS2_fjLj2048ELj1ELj4ELj1ELj16ENS_18Kernel_traits_baseILj2048EfS2_fS2_fjLj128EEEEELb0ELb1ELb0ELb1EEEvNS_9FwdParamsE:
.text._ZN10layer_norm13ln_fwd_kernelINS_13Kernel_traitsIf13__nv_bfloat16fS2_fjLj2048ELj1ELj4ELj1ELj16ENS_18Kernel_traits_baseILj2048EfS2_fS2_fjLj128EEEEELb0ELb1ELb0ELb1EEEvNS_9FwdParamsE:
        /* <DEDUP_REMOVED lines=65> */
[----:B------:R-:W-:Y:S04]  /*0410*/  STL.64 [R1+0x38], R116 ;  /* 0x0000387401007387 */ /* 0x000fe80000100a00 */
[----:B------:R4:W-:Y:S04]  /*0420*/  STL.64 [R1+0x40], R118 ;  /* 0x0000407601007387 */ /* 0x0009e80000100a00 */
[----:B---3--:R-:W-:Y:S04]  /*0430*/  STL.64 [R1+0x28], R120 ;  /* 0x0000287801007387 */ /* 0x008fe80000100a00 */
[----:B------:R3:W-:Y:S04]  /*0440*/  STL.64 [R1+0x30], R122 ;  /* 0x0000307a01007387 */ /* 0x0007e80000100a00 */
[----:B------:R-:W-:Y:S04]  /*0450*/  STL.64 [R1+0x18], R124 ;  /* 0x0000187c01007387 */ /* 0x000fe80000100a00 */
[----:B------:R0:W-:Y:S04]  /*0460*/  STL.64 [R1+0x20], R126 ;  /* 0x0000207e01007387 */ /* 0x0001e80000100a00 */
[----:B------:R-:W-:Y:S04]  /*0470*/  STL.64 [R1+0x8], R128 ;  /* 0x0000088001007387 */ /* 0x000fe80000100a00 */
[----:B------:R0:W-:Y:S04]  /*0480*/  STL.64 [R1+0x10], R130 ;  /* 0x0000108201007387 */ /* 0x0001e80000100a00 */
[----:B-1----:R1:W5:Y:S04]  /*0490*/  LDG.E.128 R108, desc[UR6][R6.64+0x1c10] ;  /* 0x001c1006066c7981 */ /* 0x002368000c1e1d00 */
[----:B--2---:R1:W5:Y:S04]  /*04a0*/  LDG.E.128 R112, desc[UR6][R176.64] ;  /* 0x00000006b0707981 */ /* 0x004368000c1e1d00 */
[----:B----4-:R1:W5:Y:S04]  /*04b0*/  LDG.E.128 R116, desc[UR6][R176.64+0x10] ;  /* 0x00001006b0747981 */ /* 0x010368000c1e1d00 */
[----:B---3--:R1:W5:Y:S04]  /*04c0*/  LDG.E.128 R120, desc[UR6][R176.64+0x400] ;  /* 0x00040006b0787981 */ /* 0x008368000c1e1d00 */
[----:B0-----:R1:W5:Y:S04]  /*04d0*/  LDG.E.128 R124, desc[UR6][R176.64+0x410] ;  /* 0x00041006b07c7981 */ /* 0x001368000c1e1d00 */
[----:B------:R1:W5:Y:S01]  /*04e0*/  LDG.E.128 R128, desc[UR6][R176.64+0x800] ;  /* 0x00080006b0807981 */ /* 0x000362000c1e1d00 */
[----:B------:R-:W-:Y:S05]  /*04f0*/  BRA `(.L_x_28671) ;  /* 0x0000000400407947 */ /* 0x000fea0003800000 */
.L_x_28670:
        /* <DEDUP_REMOVED lines=56> */
[----:B---3--:R-:W-:Y:S04]  /*0880*/  STL.64 [R1+0x58], R68 ;  /* 0x0000584401007387 */ /* 0x008fe80000100a00 */
[----:B------:R1:W-:Y:S04]  /*0890*/  STL.64 [R1+0x60], R70 ;  /* 0x0000604601007387 */ /* 0x0003e80000100a00 */
[----:B--2---:R-:W-:Y:S04]  /*08a0*/  STL.64 [R1+0x48], R64 ;  /* 0x0000484001007387 */ /* 0x004fe80000100a00 */
[----:B------:R2:W-:Y:S04]  /*08b0*/  STL.64 [R1+0x50], R66 ;  /* 0x0000504201007387 */ /* 0x0005e80000100a00 */
[----:B----4-:R-:W-:Y:S04]  /*08c0*/  STL.64 [R1+0x38], R60 ;  /* 0x0000383c01007387 */ /* 0x010fe80000100a00 */
[----:B------:R3:W-:Y:S04]  /*08d0*/  STL.64 [R1+0x40], R62 ;  /* 0x0000403e01007387 */ /* 0x0007e80000100a00 */
[----:B------:R-:W-:Y:S04]  /*08e0*/  STL.64 [R1+0x28], R56 ;  /* 0x0000283801007387 */ /* 0x000fe80000100a00 */
[----:B------:R4:W-:Y:S04]  /*08f0*/  STL.64 [R1+0x30], R58 ;  /* 0x0000303a01007387 */ /* 0x0009e80000100a00 */
[----:B------:R0:W-:Y:S01]  /*0900*/  STL.64 [R1+0x18], R52 ;  /* 0x0000183401007387 */ /* 0x0001e20000100a00 */
[----:B-1----:R-:W-:-:S03]  /*0910*/  CS2R R70, SRZ ;  /* 0x0000000000467805 */ /* 0x002fc6000001ff00 */
[----:B------:R1:W-:Y:S01]  /*0920*/  STL.64 [R1+0x20], R54 ;  /* 0x0000203601007387 */ /* 0x0003e20000100a00 */
[----:B------:R-:W-:Y:S02]  /*0930*/  CS2R R68, SRZ ;  /* 0x0000000000447805 */ /* 0x000fe4000001ff00 */
[----:B--2---:R-:W-:Y:S01]  /*0940*/  CS2R R66, SRZ ;  /* 0x0000000000427805 */ /* 0x004fe2000001ff00 */
[----:B------:R2:W-:Y:S01]  /*0950*/  STL.64 [R1+0x8], R48 ;  /* 0x0000083001007387 */ /* 0x0005e20000100a00 */
[----:B------:R-:W-:Y:S02]  /*0960*/  CS2R R64, SRZ ;  /* 0x0000000000407805 */ /* 0x000fe4000001ff00 */
[----:B---3--:R-:W-:Y:S02]  /*0970*/  CS2R R62, SRZ ;  /* 0x00000000003e7805 */ /* 0x008fe4000001ff00 */
[----:B------:R-:W-:Y:S01]  /*0980*/  CS2R R60, SRZ ;  /* 0x00000000003c7805 */ /* 0x000fe2000001ff00 */
[----:B------:R3:W-:Y:S01]  /*0990*/  STL.64 [R1+0x10], R50 ;  /* 0x0000103201007387 */ /* 0x0007e20000100a00 */
[----:B----4-:R-:W-:-:S02]  /*09a0*/  CS2R R58, SRZ ;  /* 0x00000000003a7805 */ /* 0x010fc4000001ff00 */
[----:B------:R-:W-:Y:S02]  /*09b0*/  CS2R R56, SRZ ;  /* 0x0000000000387805 */ /* 0x000fe4000001ff00 */
[----:B0-----:R-:W-:Y:S02]  /*09c0*/  CS2R R52, SRZ ;  /* 0x0000000000347805 */ /* 0x001fe4000001ff00 */
[----:B-1----:R-:W-:Y:S02]  /*09d0*/  CS2R R54, SRZ ;  /* 0x0000000000367805 */ /* 0x002fe4000001ff00 */
[----:B--2---:R-:W-:Y:S02]  /*09e0*/  CS2R R48, SRZ ;  /* 0x0000000000307805 */ /* 0x004fe4000001ff00 */
[----:B---3--:R-:W-:-:S07]  /*09f0*/  CS2R R50, SRZ ;  /* 0x0000000000327805 */ /* 0x008fce000001ff00 */
.L_x_28671:
[----:B------:R-:W0:Y:S02]  /*0a00*/  LDCU UR4, c[0x0][0x384] ;  /* 0x00007080ff0477ac */ /* 0x000e240008000800 */
[----:B0-----:R-:W-:-:S13]  /*0a10*/  ISETP.GE.AND P0, PT, R3, UR4, PT ;  /* 0x0000000403007c0c */ /* 0x001fda000bf06270 */
[----:B------:R-:W-:Y:S05]  /*0a20*/  @P0 EXIT ;  /* 0x000000000000094d */ /* 0x000fea0003800000 */
[----:B------:R-:W0:Y:S01]  /*0a30*/  LDCU.64 UR4, c[0x0][0x3e0] ;  /* 0x00007c00ff0477ac */ /* 0x000e220008000a00 */
[----:B------:R-:W2:Y:S01]  /*0a40*/  LDCU UR10, c[0x0][0x388] ;  /* 0x00007100ff0a77ac */ /* 0x000ea20008000800 */
[----:B------:R-:W3:Y:S01]  /*0a50*/  LDCU.U8 UR12, c[0x0][0x410] ;  /* 0x00008200ff0c77ac */ /* 0x000ee20008000000 */
[----:B------:R-:W4:Y:S01]  /*0a60*/  LDCU UR11, c[0x0][0x448] ;  /* 0x00008900ff0b77ac */ /* 0x000f220008000800 */
[----:B------:R-:W1:Y:S01]  /*0a70*/  LDCU.64 UR8, c[0x0][0x3a0] ;  /* 0x00007400ff0877ac */ /* 0x000e620008000a00 */
[----:B0-----:R-:W-:-:S04]  /*0a80*/  ISETP.NE.U32.AND P0, PT, RZ, UR4, PT ;  /* 0x00000004ff007c0c */ /* 0x001fc8000bf05070 */
[----:B-1234-:R-:W-:-:S13]  /*0a90*/  ISETP.NE.AND.EX P0, PT, RZ, UR5, PT, P0 ;  /* 0x00000005ff007c0c */ /* 0x01efda000bf05300 */
.L_x_28689:
[----:B0-----:R-:W0:Y:S01]  /*0aa0*/  S2R R4, SR_TID.X ;  /* 0x0000000000047919 */ /* 0x001e220000002100 */
        /* <DEDUP_REMOVED lines=10> */
[----:B-----5:R-:W5:Y:S01]  /*0b50*/  LDG.E.128 R4, desc[UR6][R4.64] ;  /* 0x0000000604047981 */ /* 0x020f62000c1e1d00 */
[----:B------:R-:W-:-:S04]  /*0b60*/  ISETP.NE.U32.AND P1, PT, RZ, UR8, PT ;  /* 0x00000008ff007c0c */ /* 0x000fc8000bf25070 */
[----:B------:R-:W-:Y:S01]  /*0b70*/  ISETP.NE.AND.EX P1, PT, RZ, UR9, PT, P1 ;  /* 0x00000009ff007c0c */ /* 0x000fe2000bf25310 */
[----:B------:R-:W-:Y:S01]  /*0b80*/  HFMA2 R212, -RZ, RZ, 1.875, 0 ;  /* 0x3f800000ffd47431 */ /* 0x000fe200000001ff */
[----:B---3--:R-:W-:-:S11]  /*0b90*/  @P0 SHF.L.U32 R212, R184, 0x10, RZ ;  /* 0x00000010b8d40819 */ /* 0x008fd600000006ff */
[----:B------:R-:W-:Y:S05]  /*0ba0*/  @!P1 BRA `(.L_x_28672) ;  /* 0x0000000000849947 */ /* 0x000fea0003800000 */
[----:B------:R-:W0:Y:S02]  /*0bb0*/  LDC.64 R184, c[0x0][0x3a0] ;  /* 0x0000e800ffb87b82 */ /* 0x000e240000000a00 */
[----:B0-----:R-:W-:-:S05]  /*0bc0*/  IMAD.WIDE.U32 R184, R2, 0x20, R184 ;  /* 0x0000002002b87825 */ /* 0x001fca00078e00b8 */
[----:B------:R-:W2:Y:S04]  /*0bd0*/  LDG.E.128 R176, desc[UR6][R184.64] ;  /* 0x00000006b8b07981 */ /* 0x000ea8000c1e1d00 */
[----:B------:R0:W3:Y:S01]  /*0be0*/  LDG.E.128 R180, desc[UR6][R184.64+0x10] ;  /* 0x00001006b8b47981 */ /* 0x0000e2000c1e1d00 */
[C---:B-----5:R-:W-:Y:S02]  /*0bf0*/  PRMT R0, R4.reuse, 0x7632, R0 ;  /* 0x0000763204007816 */ /* 0x060fe40000000000 */
[----:B------:R-:W-:Y:S02]  /*0c00*/  SHF.L.U32 R187, R4, 0x10, RZ ;  /* 0x0000001004bb7819 */ /* 0x000fe400000006ff */
[C---:B------:R-:W-:Y:S02]  /*0c10*/  PRMT R186, R6.reuse, 0x7632, R186 ;  /* 0x0000763206ba7816 */ /* 0x040fe400000000ba */
[----:B------:R-:W-:Y:S01]  /*0c20*/  SHF.L.U32 R191, R6, 0x10, RZ ;  /* 0x0000001006bf7819 */ /* 0x000fe200000006ff */
[----:B------:R-:W-:Y:S01]  /*0c30*/  FMUL.FTZ R187, R187, R212 ;  /* 0x000000d4bbbb7220 */ /* 0x000fe20000410000 */
[----:B------:R-:W-:-:S02]  /*0c40*/  PRMT R4, R5, 0x7632, R4 ;  /* 0x0000763205047816 */ /* 0x000fc40000000004 */
        /* <DEDUP_REMOVED lines=11> */
[----:B------:R-:W-:-:S02]  /*0d00*/  FMUL.FTZ R184, R7, R212 ;  /* 0x000000d407b87220 */ /* 0x000fc40000410000 */
[-C--:B------:R-:W-:Y:S02]  /*0d10*/  FMUL.FTZ R186, R185, R212.reuse ;  /* 0x000000d4b9ba7220 */ /* 0x080fe40000410000 */
        /* <DEDUP_REMOVED lines=10> */
.L_x_28672:
        /* <DEDUP_REMOVED lines=28> */
.L_x_28673:
[----:B------:R-:W0:Y:S01]  /*0f80*/  LDC.64 R250, c[0x0][0x3a8] ;  /* 0x0000ea00fffa7b82 */ /* 0x000e220000000a00 */
[----:B------:R-:W-:-:S05]  /*0f90*/  IADD3 R192, PT, PT, R2, 0x20, RZ ;  /* 0x0000002002c07810 */ /* 0x000fca0007ffe0ff */
[----:B------:R-:W-:Y:S01]  /*0fa0*/  IMAD.WIDE.U32 R184, R192, 0x10, R244 ;  /* 0x00000010c0b87825 */ /* 0x000fe200078e00f4 */
[----:B------:R1:W-:Y:S01]  /*0fb0*/  STL [R1+0x4], R192 ;  /* 0x000004c001007387 */ /* 0x0003e20000100800 */
[----:B------:R-:W2:Y:S02]  /*0fc0*/  @P1 LDC.64 R190, c[0x0][0x3a0] ;  /* 0x0000e800ffbe1b82 */ /* 0x000ea40000000a00 */
[----:B0-----:R-:W-:-:S05]  /*0fd0*/  IMAD.WIDE.U32 R188, R2, 0x20, R250 ;  /* 0x0000002002bc7825 */ /* 0x001fca00078e00fa */
[----:B------:R1:W-:Y:S01]  /*0fe0*/  STG.E.128 desc[UR6][R188.64], R4 ;  /* 0x00000004bc007986 */ /* 0x0003e2000c101d06 */
[----:B--2---:R-:W-:-:S03]  /*0ff0*/  @P1 IMAD.WIDE.U32 R190, R192, 0x20, R190 ;  /* 0x00000020c0be1825 */ /* 0x004fc600078e00be */
[----:B------:R1:W-:Y:S04]  /*1000*/  STG.E.128 desc[UR6][R188.64+0x10], R240 ;  /* 0x000010f0bc007986 */ /* 0x0003e8000c101d06 */
[----:B------:R1:W5:Y:S04]  /*1010*/  @P1 LDG.E.128 R176, desc[UR6][R190.64] ;  /* 0x00000006beb01981 */ /* 0x000368000c1e1d00 */
[----:B------:R1:W5:Y:S04]  /*1020*/  @P1 LDG.E.128 R180, desc[UR6][R190.64+0x10] ;  /* 0x00001006beb41981 */ /* 0x000368000c1e1d00 */
[----:B------:R-:W5:Y:S01]  /*1030*/  LDG.E.128 R184, desc[UR6][R184.64] ;  /* 0x00000006b8b87981 */ /* 0x000f62000c1e1d00 */
[----:B------:R-:W-:Y:S05]  /*1040*/  @!P1 BRA `(.L_x_28674) ;  /* 0x0000000000749947 */ /* 0x000fea0003800000 */
[C---:B-----5:R-:W-:Y:S02]  /*1050*/  PRMT R0, R184.reuse, 0x7632, R0 ;  /* 0x00007632b8007816 */ /* 0x060fe40000000000 */
[----:B-1----:R-:W-:Y:S02]  /*1060*/  SHF.L.U32 R189, R184, 0x10, RZ ;  /* 0x00000010b8bd7819 */ /* 0x002fe400000006ff */
[C---:B------:R-:W-:Y:S02]  /*1070*/  PRMT R188, R186.reuse, 0x7632, R188 ;  /* 0x00007632babc7816 */ /* 0x040fe400000000bc */
[----:B------:R-:W-:Y:S01]  /*1080*/  SHF.L.U32 R193, R186, 0x10, RZ ;  /* 0x00000010bac17819 */ /* 0x000fe200000006ff */
[-C--:B------:R-:W-:Y:S01]  /*1090*/  FMUL.FTZ R189, R189, R212.reuse ;  /* 0x000000d4bdbd7220 */ /* 0x080fe20000410000 */
[----:B------:R-:W-:Y:S02]  /*10a0*/  PRMT R184, R185, 0x7632, R184 ;  /* 0x00007632b9b87816 */ /* 0x000fe400000000b8 */
[----:B------:R-:W-:Y:S01]  /*10b0*/  PRMT R186, R187, 0x7632, R186 ;  /* 0x00007632bbba7816 */ /* 0x000fe200000000ba */
[----:B------:R-:W-:Y:S01]  /*10c0*/  FMUL.FTZ R193, R193, R212 ;  /* 0x000000d4c1c17220 */ /* 0x000fe20000410000 */
[----:B------:R-:W-:Y:S01]  /*10d0*/  SHF.L.U32 R191, R185, 0x10, RZ ;  /* 0x00000010b9bf7819 */ /* 0x000fe200000006ff */
[----:B------:R-:W-:Y:S01]  /*10e0*/  FFMA.FTZ R232, R189, R120, R176 ;  /* 0x00000078bde87223 */ /* 0x000fe200000100b0 */
[----:B------:R-:W-:Y:S01]  /*10f0*/  SHF.L.U32 R197, R187, 0x10, RZ ;  /* 0x00000010bbc57819 */ /* 0x000fe200000006ff */
[----:B------:R-:W-:Y:S01]  /*1100*/  FFMA.FTZ R236, R193, R124, R180 ;  /* 0x0000007cc1ec7223 */ /* 0x000fe200000100b4 */
        /* <DEDUP_REMOVED lines=8> */
[----:B------:R-:W-:Y:S01]  /*1190*/  FFMA.FTZ R234, R191, R122, R178 ;  /* 0x0000007abfea7223 */ /* 0x000fe200000100b2 */
[----:B------:R-:W-:Y:S01]  /*11a0*/  FMUL.FTZ R186, R195, R212 ;  /* 0x000000d4c3ba7220 */ /* 0x000fe20000410000 */
[----:B------:R-:W-:Y:S01]  /*11b0*/  FFMA.FTZ R238, R197, R126, R182 ;  /* 0x0000007ec5ee7223 */ /* 0x000fe200000100b6 */
[----:B------:R-:W-:Y:S01]  /*11c0*/  FMUL.FTZ R188, R199, R212 ;  /* 0x000000d4c7bc7220 */ /* 0x000fe20000410000 */
[----:B------:R-:W-:Y:S01]  /*11d0*/  FFMA.FTZ R233, R0, R121, R177 ;  /* 0x0000007900e97223 */ /* 0x000fe200000100b1 */
[----:B------:R-:W-:Y:S01]  /*11e0*/  FFMA.FTZ R235, R184, R123, R179 ;  /* 0x0000007bb8eb7223 */ /* 0x000fe200000100b3 */
[----:B------:R-:W-:Y:S01]  /*11f0*/  FFMA.FTZ R237, R186, R125, R181 ;  /* 0x0000007dbaed7223 */ /* 0x000fe200000100b5 */
[----:B------:R-:W-:Y:S01]  /*1200*/  FFMA.FTZ R239, R188, R127, R183 ;  /* 0x0000007fbcef7223 */ /* 0x000fe200000100b7 */
[----:B------:R-:W-:Y:S06]  /*1210*/  BRA `(.L_x_28675) ;  /* 0x0000000000707947 */ /* 0x000fec0003800000 */
.L_x_28674:
        /* <DEDUP_REMOVED lines=28> */
.L_x_28675:
        /* <DEDUP_REMOVED lines=40> */
.L_x_28676:
        /* <DEDUP_REMOVED lines=28> */
.L_x_28677:
        /* <DEDUP_REMOVED lines=11> */
[C---:B-1---5:R-:W-:Y:S02]  /*18d0*/  SHF.L.U32 R189, R184.reuse, 0x10, RZ ;  /* 0x00000010b8bd7819 */ /* 0x062fe400000006ff */
[C---:B------:R-:W-:Y:S02]  /*18e0*/  SHF.L.U32 R191, R185.reuse, 0x10, RZ ;  /* 0x00000010b9bf7819 */ /* 0x040fe400000006ff */
[----:B------:R-:W-:Y:S02]  /*18f0*/  PRMT R0, R184, 0x7632, R0 ;  /* 0x00007632b8007816 */ /* 0x000fe40000000000 */
[C---:B------:R-:W-:Y:S02]  /*1900*/  PRMT R188, R186.reuse, 0x7632, R188 ;  /* 0x00007632babc7816 */ /* 0x040fe400000000bc */
[----:B------:R-:W-:Y:S02]  /*1910*/  SHF.L.U32 R193, R186, 0x10, RZ ;  /* 0x00000010bac17819 */ /* 0x000fe400000006ff */
[----:B------:R-:W-:Y:S01]  /*1920*/  PRMT R184, R185, 0x7632, R184 ;  /* 0x00007632b9b87816 */ /* 0x000fe200000000b8 */
[-C--:B------:R-:W-:Y:S01]  /*1930*/  FMUL.FTZ R185, R189, R212.reuse ;  /* 0x000000d4bdb97220 */ /* 0x080fe20000410000 */
[----:B------:R-:W-:Y:S01]  /*1940*/  PRMT R186, R187, 0x7632, R186 ;  /* 0x00007632bbba7816 */ /* 0x000fe200000000ba */
        /* <DEDUP_REMOVED lines=21> */
.L_x_28678:
        /* <DEDUP_REMOVED lines=28> */
.L_x_28679:
[----:B------:R-:W0:Y:S01]  /*1c60*/  @P1 LDC.64 R184, c[0x0][0x3a0] ;  /* 0x0000e800ffb81b82 */ /* 0x000e220000000a00 */
[----:B------:R-:W-:Y:S01]  /*1c70*/  IADD3 R246, PT, PT, R2, 0x80, RZ ;  /* 0x0000008002f67810 */ /* 0x000fe20007ffe0ff */
[----:B------:R-:W-:-:S05]  /*1c80*/  IMAD.WIDE.U32 R186, R247, 0x20, R250 ;  /* 0x00000020f7ba7825 */ /* 0x000fca00078e00fa */
[----:B------:R-:W-:Y:S04]  /*1c90*/  STG.E.128 desc[UR6][R186.64], R204 ;  /* 0x000000ccba007986 */ /* 0x000fe8000c101d06 */
[----:B------:R1:W-:Y:S01]  /*1ca0*/  STG.E.128 desc[UR6][R186.64+0x10], R196 ;  /* 0x000010c4ba007986 */ /* 0x0003e2000c101d06 */
[----:B0-----:R-:W-:-:S05]  /*1cb0*/  @P1 IMAD.WIDE.U32 R184, R246, 0x20, R184 ;  /* 0x00000020f6b81825 */ /* 0x001fca00078e00b8 */
[----:B------:R-:W5:Y:S04]  /*1cc0*/  @P1 LDG.E.128 R176, desc[UR6][R184.64] ;  /* 0x00000006b8b01981 */ /* 0x000f68000c1e1d00 */
[----:B------:R0:W5:Y:S02]  /*1cd0*/  @P1 LDG.E.128 R180, desc[UR6][R184.64+0x10] ;  /* 0x00001006b8b41981 */ /* 0x000164000c1e1d00 */
[----:B0-----:R-:W-:-:S06]  /*1ce0*/  IMAD.WIDE.U32 R184, R246, 0x10, R244 ;  /* 0x00000010f6b87825 */ /* 0x001fcc00078e00f4 */
[----:B-1----:R-:W5:Y:S01]  /*1cf0*/  LDG.E.128 R184, desc[UR6][R184.64] ;  /* 0x00000006b8b87981 */ /* 0x002f62000c1e1d00 */
[----:B------:R-:W-:Y:S05]  /*1d00*/  @!P1 BRA `(.L_x_28680) ;  /* 0x0000000000749947 */ /* 0x000fea0003800000 */
        /* <DEDUP_REMOVED lines=28> */
[----:B------:R-:W-:Y:S06]  /*1ed0*/  BRA `(.L_x_28681) ;  /* 0x0000000000707947 */ /* 0x000fec0003800000 */
.L_x_28680:
        /* <DEDUP_REMOVED lines=28> */
.L_x_28681:
        /* <DEDUP_REMOVED lines=11> */
[C---:B-----5:R-:W-:Y:S02]  /*2150*/  PRMT R189, R184.reuse, 0x7632, R189 ;  /* 0x00007632b8bd7816 */ /* 0x060fe400000000bd */
[----:B------:R-:W-:Y:S02]  /*2160*/  SHF.L.U32 R191, R184, 0x10, RZ ;  /* 0x00000010b8bf7819 */ /* 0x000fe400000006ff */
[C---:B------:R-:W-:Y:S02]  /*2170*/  PRMT R188, R185.reuse, 0x7632, R188 ;  /* 0x00007632b9bc7816 */ /* 0x040fe400000000bc */
[----:B------:R-:W-:Y:S01]  /*2180*/  SHF.L.U32 R201, R185, 0x10, RZ ;  /* 0x00000010b9c97819 */ /* 0x000fe200000006ff */
        /* <DEDUP_REMOVED lines=25> */
.L_x_28682:
        /* <DEDUP_REMOVED lines=28> */
.L_x_28683:
        /* <DEDUP_REMOVED lines=19> */
[----:B------:R-:W-:Y:S01]  /*2610*/  PRMT R186, R187, 0x7632, R186 ;  /* 0x00007632bbba7816 */ /* 0x000fe200000000ba */
        /* <DEDUP_REMOVED lines=20> */
.L_x_28684:
        /* <DEDUP_REMOVED lines=28> */
.L_x_28685:
[----:B------:R-:W-:Y:S01]  /*2920*/  IMAD.WIDE.U32 R208, R252, 0x20, R250 ;  /* 0x00000020fcd07825 */ /* 0x000fe200078e00fa */
[----:B------:R-:W-:-:S04]  /*2930*/  IADD3 R210, PT, PT, R2, 0xe0, RZ ;  /* 0x000000e002d27810 */ /* 0x000fc80007ffe0ff */
[----:B------:R-:W-:Y:S04]  /*2940*/  STG.E.128 desc[UR6][R208.64], R216 ;  /* 0x000000d8d0007986 */ /* 0x000fe8000c101d06 */
[----:B------:R0:W-:Y:S04]  /*2950*/  STG.E.128 desc[UR6][R208.64+0x10], R184 ;  /* 0x000010b8d0007986 */ /* 0x0001e8000c101d06 */
[----:B------:R1:W-:Y:S01]  /*2960*/  STL [R1], R210 ;  /* 0x000000d201007387 */ /* 0x0003e20000100800 */
[----:B0-----:R-:W0:Y:S02]  /*2970*/  @P1 LDC.64 R208, c[0x0][0x3a0] ;  /* 0x0000e800ffd01b82 */ /* 0x001e240000000a00 */
        /* <DEDUP_REMOVED lines=11> */
[C---:B------:R-:W-:Y:S02]  /*2a30*/  SHF.L.U32 R244, R209.reuse, 0x10, RZ ;  /* 0x00000010d1f47819 */ /* 0x040fe400000006ff */
[----:B------:R-:W-:-:S02]  /*2a40*/  PRMT R213, R209, 0x7632, R213 ;  /* 0x00007632d1d57816 */ /* 0x000fc400000000d5 */
[----:B------:R-:W-:Y:S02]  /*2a50*/  PRMT R209, R210, 0x7632, R209 ;  /* 0x00007632d2d17816 */ /* 0x000fe400000000d1 */
[----:B------:R-:W-:Y:S01]  /*2a60*/  SHF.L.U32 R251, R214, 0x10, RZ ;  /* 0x00000010d6fb7819 */ /* 0x000fe200000006ff */
[-C--:B------:R-:W-:Y:S01]  /*2a70*/  FMUL.FTZ R214, R208, R212.reuse ;  /* 0x000000d4d0d67220 */ /* 0x080fe20000410000 */
        /* <DEDUP_REMOVED lines=19> */
.L_x_28686:
        /* <DEDUP_REMOVED lines=28> */
.L_x_28687:
[----:B------:R-:W2:Y:S01]  /*2d70*/  LDL R244, [R1] ;  /* 0x0000000001f47983 */ /* 0x000ea20000100800 */
[----:B------:R-:W2:Y:S01]  /*2d80*/  LDC.64 R250, c[0x0][0x3a8] ;  /* 0x0000ea00fffa7b82 */ /* 0x000ea20000000a00 */
[----:B------:R-:W0:Y:S01]  /*2d90*/  S2R R248, SR_TID.X ;  /* 0x0000000000f87919 */ /* 0x000e220000002100 */
[----:B------:R-:W-:Y:S01]  /*2da0*/  UMOV UR4, 0xffffffff ;  /* 0xffffffff00047882 */ /* 0x000fe20000000000 */
[----:B0-----:R-:W-:Y:S01]  /*2db0*/  LOP3.LUT P1, RZ, R248, 0x1f, RZ, 0xc0, !PT ;  /* 0x0000001ff8ff7812 */ /* 0x001fe2000782c0ff */
[----:B--2---:R-:W-:-:S05]  /*2dc0*/  IMAD.WIDE.U32 R244, R244, 0x20, R250 ;  /* 0x00000020f4f47825 */ /* 0x004fca00078e00fa */
[----:B------:R-:W-:Y:S04]  /*2dd0*/  STG.E.128 desc[UR6][R244.64], R212 ;  /* 0x000000d4f4007986 */ /* 0x000fe8000c101d06 */
[----:B------:R0:W-:Y:S02]  /*2de0*/  STG.E.128 desc[UR6][R244.64+0x10], R208 ;  /* 0x000010d0f4007986 */ /* 0x0001e4000c101d06 */
        /* <DEDUP_REMOVED lines=214> */
.L_x_28701:
[----:B------:R2:W-:Y:S01]  /*3b50*/  STL [R1+0x70], R114 ;  /* 0x0000707201007387 */ /* 0x0005e20000100800 */
[----:B------:R-:W3:Y:S03]  /*3b60*/  LDC R245, c[0x0][0x400] ;  /* 0x00010000fff57b82 */ /* 0x000ee60000000800 */
[----:B--2---:R-:W2:Y:S04]  /*3b70*/  LDL R114, [R1+0x54] ;  /* 0x0000540001727983 */ /* 0x004ea80000100800 */
[----:B------:R4:W-:Y:S04]  /*3b80*/  STL [R1+0x6c], R113 ;  /* 0x00006c7101007387 */ /* 0x0009e80000100800 */
[----:B----4-:R-:W4:Y:S01]  /*3b90*/  LDL R113, [R1+0x50] ;  /* 0x0000500001717983 */ /* 0x010f220000100800 */
[----:B-1----:R-:W-:Y:S01]  /*3ba0*/  FADD.FTZ R244, R251, R244 ;  /* 0x000000f4fbf47221 */ /* 0x002fe20000010000 */
[----:B------:R-:W-:-:S02]  /*3bb0*/  ISETP.NE.AND P2, PT, RZ, UR12, PT ;  /* 0x0000000cff007c0c */ /* 0x000fc4000bf45270 */
[----:B------:R1:W-:Y:S01]  /*3bc0*/  STL [R1+0x68], R112 ;  /* 0x0000687001007387 */ /* 0x0003e20000100800 */
[----:B---3--:R-:W-:Y:S01]  /*3bd0*/  FFMA.FTZ R244, R244, R245, UR11 ;  /* 0x0000000bf4f47e23 */ /* 0x008fe200080100f5 */
[----:B------:R-:W-:Y:S02]  /*3be0*/  FMUL.FTZ R245, R248, R248 ;  /* 0x000000f8f8f57220 */ /* 0x000fe40000410000 */
[----:B0-----:R-:W3:Y:S03]  /*3bf0*/  LDL R251, [R1+0x64] ;  /* 0x0000640001fb7983 */ /* 0x001ee60000100800 */
[----:B------:R-:W-:Y:S01]  /*3c00*/  FSEL R245, R245, RZ, P2 ;  /* 0x000000fff5f57208 */ /* 0x000fe20001000000 */
[----:B------:R-:W3:Y:S04]  /*3c10*/  LDL R250, [R1+0x5c] ;  /* 0x00005c0001fa7983 */ /* 0x000ee80000100800 */
[----:B------:R-:W-:Y:S01]  /*3c20*/  FADD.FTZ R244, R244, R245 ;  /* 0x000000f5f4f47221 */ /* 0x000fe20000010000 */
[----:B------:R-:W-:Y:S01]  /*3c30*/  FSEL R245, R248, RZ, !P2 ;  /* 0x000000fff8f57208 */ /* 0x000fe20005000000 */
[----:B-1----:R-:W3:Y:S04]  /*3c40*/  LDL R112, [R1+0x48] ;  /* 0x0000480001707983 */ /* 0x002ee80000100800 */
[----:B------:R-:W0:Y:S01]  /*3c50*/  MUFU.RSQ R244, R244 ;  /* 0x000000f400f47308 */ /* 0x000e220000001400 */
[C---:B------:R-:W-:Y:S01]  /*3c60*/  FADD.FTZ R242, -R245.reuse, R242 ;  /* 0x000000f2f5f27221 */ /* 0x040fe20000010100 */
[C---:B------:R-:W-:Y:S01]  /*3c70*/  FADD.FTZ R243, -R245.reuse, R243 ;  /* 0x000000f3f5f37221 */ /* 0x040fe20000010100 */
[C---:B------:R-:W-:Y:S01]  /*3c80*/  FADD.FTZ R5, -R245.reuse, R5 ;  /* 0x00000005f5057221 */ /* 0x040fe20000010100 */
[----:B------:R-:W-:Y:S01]  /*3c90*/  FADD.FTZ R240, -R245, R240 ;  /* 0x000000f0f5f07221 */ /* 0x000fe20000010100 */
[C---:B0-----:R-:W-:Y:S01]  /*3ca0*/  FMUL.FTZ R242, R244.reuse, R242 ;  /* 0x000000f2f4f27220 */ /* 0x041fe20000410000 */
[----:B------:R-:W-:-:S04]  /*3cb0*/  FMUL.FTZ R243, R244, R243 ;  /* 0x000000f3f4f37220 */ /* 0x000fc80000410000 */
[----:B--2---:R-:W-:Y:S02]  /*3cc0*/  FFMA.FTZ R243, R243, R114, R55 ;  /* 0x00000072f3f37223 */ /* 0x004fe40000010037 */
[----:B------:R-:W2:Y:S01]  /*3cd0*/  LDL R114, [R1+0x58] ;  /* 0x0000580001727983 */ /* 0x000ea20000100800 */
[----:B----4-:R-:W-:-:S03]  /*3ce0*/  FFMA.FTZ R242, R242, R113, R54 ;  /* 0x00000071f2f27223 */ /* 0x010fc60000010036 */
[----:B------:R-:W4:Y:S02]  /*3cf0*/  LDL R113, [R1+0x60] ;  /* 0x0000600001717983 */ /* 0x000f240000100800 */
[----:B------:R-:W-:Y:S01]  /*3d00*/  F2FP.BF16.F32.PACK_AB R243, R243, R242 ;  /* 0x000000f2f3f3723e */ /* 0x000fe200000010ff */
[C---:B------:R-:W-:Y:S01]  /*3d10*/  FMUL.FTZ R242, R244.reuse, R5 ;  /* 0x00000005f4f27220 */ /* 0x040fe20000410000 */
[C---:B------:R-:W-:Y:S02]  /*3d20*/  FMUL.FTZ R5, R244.reuse, R240 ;  /* 0x000000f0f4057220 */ /* 0x040fe40000410000 */
[----:B------:R-:W4:Y:S01]  /*3d30*/  LDL R240, [R1+0x4c] ;  /* 0x00004c0001f07983 */ /* 0x000f220000100800 */
        /* <DEDUP_REMOVED lines=8> */
[----:B---3--:R-:W-:-:S03]  /*3dc0*/  FFMA.FTZ R5, R5, R112, R52 ;  /* 0x0000007005057223 */ /* 0x008fc60000010034 */
[----:B--2---:R-:W-:Y:S02]  /*3dd0*/  FFMA.FTZ R4, R4, R114, R48 ;  /* 0x0000007204047223 */ /* 0x004fe40000010030 */
[----:B------:R0:W5:Y:S01]  /*3de0*/  LDL.LU R114, [R1+0x70] ;  /* 0x0000700001727983 */ /* 0x0001620000300800 */
[----:B----4-:R-:W-:-:S03]  /*3df0*/  FFMA.FTZ R6, R6, R113, R50 ;  /* 0x0000007106067223 */ /* 0x010fc60000010032 */
[----:B------:R0:W5:Y:S04]  /*3e00*/  LDL.LU R113, [R1+0x6c] ;  /* 0x00006c0001717983 */ /* 0x0001680000300800 */
[----:B------:R0:W5:Y:S01]  /*3e10*/  LDL.LU R112, [R1+0x68] ;  /* 0x0000680001707983 */ /* 0x0001620000300800 */
[----:B------:R-:W-:Y:S01]  /*3e20*/  FFMA.FTZ R241, R241, R240, R53 ;  /* 0x000000f0f1f17223 */ /* 0x000fe20000010035 */
[----:B------:R-:W-:Y:S01]  /*3e30*/  FFMA.FTZ R240, R7, R251, R51 ;  /* 0x000000fb07f07223 */ /* 0x000fe20000010033 */
[----:B------:R-:W-:Y:S02]  /*3e40*/  FFMA.FTZ R7, R242, R250, R49 ;  /* 0x000000faf2077223 */ /* 0x000fe40000010031 */
[----:B------:R-:W1:Y:S01]  /*3e50*/  LDC.64 R250, c[0x0][0x428] ;  /* 0x00010a00fffa7b82 */ /* 0x000e620000000a00 */
[----:B------:R-:W-:-:S02]  /*3e60*/  F2FP.BF16.F32.PACK_AB R242, R241, R5 ;  /* 0x00000005f1f2723e */ /* 0x000fc400000010ff */
[----:B------:R-:W-:Y:S02]  /*3e70*/  F2FP.BF16.F32.PACK_AB R241, R240, R6 ;  /* 0x00000006f0f1723e */ /* 0x000fe400000010ff */
[----:B------:R-:W-:Y:S01]  /*3e80*/  F2FP.BF16.F32.PACK_AB R240, R7, R4 ;  /* 0x0000000407f0723e */ /* 0x000fe200000010ff */
[----:B------:R-:W2:Y:S02]  /*3e90*/  LDL R6, [R1+0x34] ;  /* 0x0000340001067983 */ /* 0x000ea40000100800 */
[----:B------:R-:W3:Y:S02]  /*3ea0*/  @!P1 LDC.64 R4, c[0x0][0x3c0] ;  /* 0x0000f000ff049b82 */ /* 0x000ee40000000a00 */
[----:B------:R-:W4:Y:S01]  /*3eb0*/  LDL R7, [R1+0x30] ;  /* 0x0000300001077983 */ /* 0x000f220000100800 */
[----:B---3--:R-:W-:-:S05]  /*3ec0*/  @!P1 IMAD.WIDE R4, R3, 0x4, R4 ;  /* 0x0000000403049825 */ /* 0x008fca00078e0204 */
[----:B------:R3:W-:Y:S02]  /*3ed0*/  @!P1 STG.E desc[UR6][R4.64], R248 ;  /* 0x000000f804009986 */ /* 0x0007e4000c101906 */
[----:B---3--:R-:W3:Y:S02]  /*3ee0*/  @!P1 LDC.64 R4, c[0x0][0x3c8] ;  /* 0x0000f200ff049b82 */ /* 0x008ee40000000a00 */
[----:B------:R-:W4:Y:S01]  /*3ef0*/  LDL.LU R248, [R1+0x4] ;  /* 0x0000040001f87983 */ /* 0x000f220000300800 */
[----:B---3--:R-:W-:-:S05]  /*3f00*/  @!P1 IMAD.WIDE R4, R3, 0x4, R4 ;  /* 0x0000000403049825 */ /* 0x008fca00078e0204 */
[----:B------:R1:W-:Y:S02]  /*3f10*/  @!P1 STG.E desc[UR6][R4.64], R244 ;  /* 0x000000f404009986 */ /* 0x0003e4000c101906 */
[----:B-1----:R-:W-:-:S05]  /*3f20*/  IMAD.WIDE.U32 R4, R2, 0x10, R250 ;  /* 0x0000001002047825 */ /* 0x002fca00078e00fa */
[----:B------:R1:W-:Y:S01]  /*3f30*/  STG.E.128 desc[UR6][R4.64], R240 ;  /* 0x000000f004007986 */ /* 0x0003e2000c101d06 */
[----:B------:R-:W-:-:S03]  /*3f40*/  FADD.FTZ R2, -R245, R238 ;  /* 0x000000eef5027221 */ /* 0x000fc60000010100 */
[----:B------:R-:W3:Y:S04]  /*3f50*/  LDL R238, [R1+0x40] ;  /* 0x0000400001ee7983 */ /* 0x000ee80000100800 */
[----:B-1----:R-:W3:Y:S04]  /*3f60*/  LDL R240, [R1+0x28] ;  /* 0x0000280001f07983 */ /* 0x002ee80000100800 */
[----:B------:R-:W3:Y:S01]  /*3f70*/  LDL R241, [R1+0x2c] ;  /* 0x00002c0001f17983 */ /* 0x000ee20000100800 */
[----:B------:R-:W-:-:S03]  /*3f80*/  FADD.FTZ R4, -R245, R239 ;  /* 0x000000eff5047221 */ /* 0x000fc60000010100 */
[----:B------:R-:W3:Y:S04]  /*3f90*/  LDL R242, [R1+0x44] ;  /* 0x0000440001f27983 */ /* 0x000ee80000100800 */
[----:B------:R-:W3:Y:S01]  /*3fa0*/  LDL R239, [R1+0x38] ;  /* 0x0000380001ef7983 */ /* 0x000ee20000100800 */
[C---:B------:R-:W-:Y:S01]  /*3fb0*/  FMUL.FTZ R2, R244.reuse, R2 ;  /* 0x00000002f4027220 */ /* 0x040fe20000410000 */
[----:B------:R-:W-:Y:S02]  /*3fc0*/  FMUL.FTZ R4, R244, R4 ;  /* 0x00000004f4047220 */ /* 0x000fe40000410000 */
[----:B------:R-:W3:Y:S01]  /*3fd0*/  LDL R243, [R1+0x3c] ;  /* 0x00003c0001f37983 */ /* 0x000ee20000100800 */
[----:B------:R-:W-:-:S04]  /*3fe0*/  FADD.FTZ R5, -R245, R234 ;  /* 0x000000eaf5057221 */ /* 0x000fc80000010100 */
[----:B------:R-:W-:Y:S01]  /*3ff0*/  FMUL.FTZ R5, R244, R5 ;  /* 0x00000005f4057220 */ /* 0x000fe20000410000 */
[----:B--2---:R-:W-:Y:S01]  /*4000*/  FFMA.FTZ R4, R4, R6, R63 ;  /* 0x0000000604047223 */ /* 0x004fe2000001003f */
[----:B----4-:R-:W-:-:S05]  /*4010*/  FFMA.FTZ R2, R2, R7, R62 ;  /* 0x0000000702027223 */ /* 0x010fca000001003e */
[----:B------:R-:W-:Y:S01]  /*4020*/  F2FP.BF16.F32.PACK_AB R7, R4, R2 ;  /* 0x000000020407723e */ /* 0x000fe200000010ff */
        /* <DEDUP_REMOVED lines=9> */
[----:B------:R-:W2:Y:S04]  /*40c0*/  LDL R237, [R1+0x8] ;  /* 0x0000080001ed7983 */ /* 0x000ea80000100800 */
[----:B------:R-:W4:Y:S04]  /*40d0*/  LDL R236, [R1+0xc] ;  /* 0x00000c0001ec7983 */ /* 0x000f280000100800 */
[----:B------:R-:W2:Y:S01]  /*40e0*/  LDL R235, [R1+0x24] ;  /* 0x0000240001eb7983 */ /* 0x000ea20000100800 */
[----:B---3--:R-:W-:-:S03]  /*40f0*/  FFMA.FTZ R5, R5, R238, R58 ;  /* 0x000000ee05057223 */ /* 0x008fc6000001003a */
[----:B------:R-:W3:Y:S01]  /*4100*/  LDL R238, [R1+0x20] ;  /* 0x0000200001ee7983 */ /* 0x000ee20000100800 */
[----:B------:R-:W-:-:S03]  /*4110*/  FFMA.FTZ R232, R232, R240, R60 ;  /* 0x000000f0e8e87223 */ /* 0x000fc6000001003c */
[----:B------:R-:W2:Y:S01]  /*4120*/  LDL R240, [R1+0x14] ;  /* 0x0000140001f07983 */ /* 0x000ea20000100800 */
[----:B------:R-:W-:-:S03]  /*4130*/  FFMA.FTZ R233, R233, R241, R61 ;  /* 0x000000f1e9e97223 */ /* 0x000fc6000001003d */
[----:B------:R-:W3:Y:S01]  /*4140*/  LDL R241, [R1+0x10] ;  /* 0x0000100001f17983 */ /* 0x000ee20000100800 */
[----:B------:R-:W-:Y:S01]  /*4150*/  FFMA.FTZ R234, R6, R242, R59 ;  /* 0x000000f206ea7223 */ /* 0x000fe2000001003b */
[----:B------:R-:W-:Y:S02]  /*4160*/  FFMA.FTZ R2, R2, R239, R56 ;  /* 0x000000ef02027223 */ /* 0x000fe40000010038 */
[----:B------:R-:W3:Y:S02]  /*4170*/  LDL R239, [R1+0x18] ;  /* 0x0000180001ef7983 */ /* 0x000ee40000100800 */
[----:B------:R-:W-:Y:S02]  /*4180*/  F2FP.BF16.F32.PACK_AB R5, R234, R5 ;  /* 0x00000005ea05723e */ /* 0x000fe400000010ff */
[----:B------:R-:W3:Y:S01]  /*4190*/  LDL R234, [R1+0x1c] ;  /* 0x00001c0001ea7983 */ /* 0x000ee20000100800 */
[----:B------:R-:W-:Y:S01]  /*41a0*/  F2FP.BF16.F32.PACK_AB R6, R233, R232 ;  /* 0x000000e8e906723e */ /* 0x000fe200000010ff */
[----:B------:R-:W-:-:S02]  /*41b0*/  IMAD.WIDE.U32 R232, R248, 0x10, R250 ;  /* 0x00000010f8e87825 */ /* 0x000fc400078e00fa */
[----:B------:R-:W3:Y:S02]  /*41c0*/  LDL.LU R248, [R1] ;  /* 0x0000000001f87983 */ /* 0x000ee40000300800 */
[----:B------:R-:W-:-:S04]  /*41d0*/  FMUL.FTZ R4, R244, R4 ;  /* 0x00000004f4047220 */ /* 0x000fc80000410000 */
[----:B------:R-:W-:-:S05]  /*41e0*/  FFMA.FTZ R4, R4, R243, R57 ;  /* 0x000000f304047223 */ /* 0x000fca0000010039 */
[----:B------:R-:W-:-:S05]  /*41f0*/  F2FP.BF16.F32.PACK_AB R4, R4, R2 ;  /* 0x000000020404723e */ /* 0x000fca00000010ff */
[----:B------:R1:W-:Y:S01]  /*4200*/  STG.E.128 desc[UR6][R232.64], R4 ;  /* 0x00000004e8007986 */ /* 0x0003e2000c101d06 */
[C---:B------:R-:W-:Y:S01]  /*4210*/  FADD.FTZ R228, -R245.reuse, R228 ;  /* 0x000000e4f5e47221 */ /* 0x040fe20000010100 */
[C---:B------:R-:W-:Y:S01]  /*4220*/  FADD.FTZ R230, -R245.reuse, R230 ;  /* 0x000000e6f5e67221 */ /* 0x040fe20000010100 */
[C---:B------:R-:W-:Y:S01]  /*4230*/  FADD.FTZ R2, -R245.reuse, R224 ;  /* 0x000000e0f5027221 */ /* 0x040fe20000010100 */
[C---:B------:R-:W-:Y:S01]  /*4240*/  FADD.FTZ R231, -R245.reuse, R231 ;  /* 0x000000e7f5e77221 */ /* 0x040fe20000010100 */
[C---:B-1----:R-:W-:Y:S01]  /*4250*/  FADD.FTZ R5, -R245.reuse, R226 ;  /* 0x000000e2f5057221 */ /* 0x042fe20000010100 */
[C---:B------:R-:W-:Y:S01]  /*4260*/  FADD.FTZ R6, -R245.reuse, R227 ;  /* 0x000000e3f5067221 */ /* 0x040fe20000010100 */
[C---:B------:R-:W-:Y:S02]  /*4270*/  FADD.FTZ R226, -R245.reuse, R187 ;  /* 0x000000bbf5e27221 */ /* 0x040fe40000010100 */
        /* <DEDUP_REMOVED lines=11> */
[C---:B------:R-:W-:Y:S01]  /*4330*/  FMUL.FTZ R4, R244.reuse, R4 ;  /* 0x00000004f4047220 */ /* 0x040fe20000410000 */
        /* <DEDUP_REMOVED lines=30> */
[C---:B------:R-:W-:Y:S01]  /*4520*/  FADD.FTZ R223, -R245.reuse, R223 ;  /* 0x000000dff5df7221 */ /* 0x040fe20000010100 */
[C---:B------:R-:W-:Y:S01]  /*4530*/  FADD.FTZ R192, -R245.reuse, R192 ;  /* 0x000000c0f5c07221 */ /* 0x040fe20000010100 */
[----:B------:R-:W-:Y:S01]  /*4540*/  FADD.FTZ R193, -R245, R193 ;  /* 0x000000c1f5c17221 */ /* 0x000fe20000010100 */
[C---:B------:R-:W-:Y:S01]  /*4550*/  FMUL.FTZ R220, R244.reuse, R212 ;  /* 0x000000d4f4dc7220 */ /* 0x040fe20000410000 */
[C---:B------:R-:W-:Y:S01]  /*4560*/  FMUL.FTZ R194, R244.reuse, R194 ;  /* 0x000000c2f4c27220 */ /* 0x040fe20000410000 */
[----:B------:R-:W-:Y:S01]  /*4570*/  FMUL.FTZ R229, R244, R6 ;  /* 0x00000006f4e57220 */ /* 0x000fe20000410000 */
[----:B------:R-:W-:Y:S01]  /*4580*/  FFMA.FTZ R188, R188, R28, R92 ;  /* 0x0000001cbcbc7223 */ /* 0x000fe2000001005c */
[----:B------:R-:W-:Y:S01]  /*4590*/  FFMA.FTZ R189, R189, R29, R93 ;  /* 0x0000001dbdbd7223 */ /* 0x000fe2000001005d */
[----:B------:R-:W-:Y:S01]  /*45a0*/  FFMA.FTZ R6, R196, R12, R76 ;  /* 0x0000000cc4067223 */ /* 0x000fe2000001004c */
[C---:B------:R-:W-:Y:S01]  /*45b0*/  FADD.FTZ R195, -R245.reuse, R195 ;  /* 0x000000c3f5c37221 */ /* 0x040fe20000010100 */
[C---:B------:R-:W-:Y:S01]  /*45c0*/  FMUL.FTZ R192, R244.reuse, R192 ;  /* 0x000000c0f4c07220 */ /* 0x040fe20000410000 */
[C---:B------:R-:W-:Y:S01]  /*45d0*/  FMUL.FTZ R193, R244.reuse, R193 ;  /* 0x000000c1f4c17220 */ /* 0x040fe20000410000 */
[C---:B------:R-:W-:Y:S01]  /*45e0*/  FADD.FTZ R200, -R245.reuse, R200 ;  /* 0x000000c8f5c87221 */ /* 0x040fe20000010100 */
[C---:B------:R-:W-:Y:S01]  /*45f0*/  FADD.FTZ R201, -R245.reuse, R201 ;  /* 0x000000c9f5c97221 */ /* 0x040fe20000010100 */
[C---:B------:R-:W-:Y:S01]  /*4600*/  FADD.FTZ R202, -R245.reuse, R202 ;  /* 0x000000caf5ca7221 */ /* 0x040fe20000010100 */
[----:B------:R-:W-:Y:S01]  /*4610*/  FADD.FTZ R203, -R245, R203 ;  /* 0x000000cbf5cb7221 */ /* 0x000fe20000010100 */
[C---:B------:R-:W-:Y:S01]  /*4620*/  FMUL.FTZ R195, R244.reuse, R195 ;  /* 0x000000c3f4c37220 */ /* 0x040fe20000410000 */
[----:B------:R-:W-:Y:S01]  /*4630*/  FFMA.FTZ R193, R193, R21, R85 ;  /* 0x00000015c1c17223 */ /* 0x000fe20000010055 */
[C---:B------:R-:W-:Y:S01]  /*4640*/  FADD.FTZ R190, -R245.reuse, R190 ;  /* 0x000000bef5be7221 */ /* 0x040fe20000010100 */
[C---:B------:R-:W-:Y:S01]  /*4650*/  FADD.FTZ R217, -R245.reuse, R217 ;  /* 0x000000d9f5d97221 */ /* 0x040fe20000010100 */
        /* <DEDUP_REMOVED lines=26> */
[----:B------:R-:W-:-:S04]  /*4800*/  IMAD.WIDE.U32 R208, R247, 0x10, R250 ;  /* 0x00000010f7d07825 */ /* 0x000fc800078e00fa */
[----:B----4-:R-:W-:Y:S01]  /*4810*/  FFMA.FTZ R4, R4, R236, R69 ;  /* 0x000000ec04047223 */ /* 0x010fe20000010045 */
[----:B--2---:R-:W-:Y:S01]  /*4820*/  FFMA.FTZ R187, R187, R240, R71 ;  /* 0x000000f0bbbb7223 */ /* 0x004fe20000010047 */
[----:B---3--:R-:W-:-:S05]  /*4830*/  FFMA.FTZ R5, R5, R241, R70 ;  /* 0x000000f105057223 */ /* 0x008fca0000010046 */
[----:B------:R-:W-:Y:S01]  /*4840*/  F2FP.BF16.F32.PACK_AB R187, R187, R5 ;  /* 0x00000005bbbb723e */ /* 0x000fe200000010ff */
[----:B------:R-:W-:-:S04]  /*4850*/  FMUL.FTZ R5, R244, R228 ;  /* 0x000000e4f4057220 */ /* 0x000fc80000410000 */
[----:B------:R-:W-:Y:S01]  /*4860*/  FFMA.FTZ R2, R5, R239, R64 ;  /* 0x000000ef05027223 */ /* 0x000fe20000010040 */
[----:B------:R-:W-:Y:S01]  /*4870*/  FFMA.FTZ R5, R185, R238, R66 ;  /* 0x000000eeb9057223 */ /* 0x000fe20000010042 */
[----:B------:R-:W-:Y:S01]  /*4880*/  FFMA.FTZ R185, R214, R237, R68 ;  /* 0x000000edd6b97223 */ /* 0x000fe20000010044 */
[----:B------:R-:W-:Y:S01]  /*4890*/  FFMA.FTZ R214, R186, R235, R67 ;  /* 0x000000ebbad67223 */ /* 0x000fe20000010043 */
[----:B------:R-:W-:-:S03]  /*48a0*/  FFMA.FTZ R184, R184, R234, R65 ;  /* 0x000000eab8b87223 */ /* 0x000fc60000010041 */
[----:B------:R-:W-:Y:S02]  /*48b0*/  F2FP.BF16.F32.PACK_AB R186, R4, R185 ;  /* 0x000000b904ba723e */ /* 0x000fe400000010ff */
[----:B------:R-:W-:Y:S01]  /*48c0*/  F2FP.BF16.F32.PACK_AB R185, R214, R5 ;  /* 0x00000005d6b9723e */ /* 0x000fe200000010ff */
[----:B------:R-:W-:Y:S01]  /*48d0*/  IMAD.WIDE.U32 R4, R249, 0x10, R250 ;  /* 0x00000010f9047825 */ /* 0x000fe200078e00fa */
[----:B------:R-:W-:-:S03]  /*48e0*/  F2FP.BF16.F32.PACK_AB R184, R184, R2 ;  /* 0x00000002b8b8723e */ /* 0x000fc600000010ff */
[C---:B------:R-:W-:Y:S01]  /*48f0*/  FMUL.FTZ R235, R244.reuse, R7 ;  /* 0x00000007f4eb7220 */ /* 0x040fe20000410000 */
[C---:B------:R-:W-:Y:S01]  /*4900*/  FMUL.FTZ R2, R244.reuse, R206 ;  /* 0x000000cef4027220 */ /* 0x040fe20000410000 */
[C---:B------:R-:W-:Y:S01]  /*4910*/  FMUL.FTZ R7, R244.reuse, R207 ;  /* 0x000000cff4077220 */ /* 0x040fe20000410000 */
[C---:B------:R-:W-:Y:S01]  /*4920*/  FMUL.FTZ R228, R244.reuse, R226 ;  /* 0x000000e2f4e47220 */ /* 0x040fe20000410000 */
[----:B------:R-:W-:Y:S01]  /*4930*/  FMUL.FTZ R226, R244, R213 ;  /* 0x000000d5f4e27220 */ /* 0x000fe20000410000 */
[----:B------:R1:W-:Y:S01]  /*4940*/  STG.E.128 desc[UR6][R4.64], R184 ;  /* 0x000000b804007986 */ /* 0x0003e2000c101d06 */
[----:B------:R-:W-:-:S04]  /*4950*/  IMAD.WIDE.U32 R212, R0, 0x10, R250 ;  /* 0x0000001000d47825 */ /* 0x000fc800078e00fa */
[----:B------:R-:W-:Y:S01]  /*4960*/  FFMA.FTZ R0, R235, R8, R72 ;  /* 0x00000008eb007223 */ /* 0x000fe20000010048 */
[----:B------:R-:W-:Y:S01]  /*4970*/  FFMA.FTZ R2, R2, R10, R74 ;  /* 0x0000000a02027223 */ /* 0x000fe2000001004a */
[C---:B------:R-:W-:Y:S01]  /*4980*/  FMUL.FTZ R206, R244.reuse, R222 ;  /* 0x000000def4ce7220 */ /* 0x040fe20000410000 */
[----:B------:R-:W-:Y:S01]  /*4990*/  FMUL.FTZ R207, R244, R223 ;  /* 0x000000dff4cf7220 */ /* 0x000fe20000410000 */
[----:B-1----:R-:W-:Y:S01]  /*49a0*/  FFMA.FTZ R5, R198, R14, R78 ;  /* 0x0000000ec6057223 */ /* 0x002fe2000001004e */
[----:B------:R-:W-:Y:S01]  /*49b0*/  FFMA.FTZ R184, R199, R15, R79 ;  /* 0x0000000fc7b87223 */ /* 0x000fe2000001004f */
[----:B------:R-:W-:Y:S01]  /*49c0*/  FFMA.FTZ R4, R233, R9, R73 ;  /* 0x00000009e9047223 */ /* 0x000fe20000010049 */
[----:B------:R-:W-:Y:S01]  /*49d0*/  FFMA.FTZ R185, R197, R13, R77 ;  /* 0x0000000dc5b97223 */ /* 0x000fe2000001004d */
[----:B------:R-:W-:Y:S01]  /*49e0*/  FFMA.FTZ R186, R7, R11, R75 ;  /* 0x0000000b07ba7223 */ /* 0x000fe2000001004b */
[----:B------:R-:W-:Y:S01]  /*49f0*/  FFMA.FTZ R187, R194, R22, R86 ;  /* 0x00000016c2bb7223 */ /* 0x000fe20000010056 */
[----:B------:R-:W-:-:S02]  /*4a00*/  F2FP.BF16.F32.PACK_AB R7, R184, R5 ;  /* 0x00000005b807723e */ /* 0x000fc400000010ff */
[----:B------:R-:W-:Y:S02]  /*4a10*/  F2FP.BF16.F32.PACK_AB R194, R189, R188 ;  /* 0x000000bcbdc2723e */ /* 0x000fe400000010ff */
[----:B------:R-:W-:Y:S01]  /*4a20*/  F2FP.BF16.F32.PACK_AB R6, R185, R6 ;  /* 0x00000006b906723e */ /* 0x000fe200000010ff */
[----:B------:R-:W1:Y:S01]  /*4a30*/  LDC.64 R188, c[0x0][0x380] ;  /* 0x0000e000ffbc7b82 */ /* 0x000e620000000a00 */
[----:B------:R-:W-:Y:S01]  /*4a40*/  F2FP.BF16.F32.PACK_AB R5, R186, R2 ;  /* 0x00000002ba05723e */ /* 0x000fe200000010ff */
[----:B------:R-:W-:Y:S01]  /*4a50*/  FFMA.FTZ R185, R206, R18, R82 ;  /* 0x00000012ceb97223 */ /* 0x000fe20000010052 */
[----:B------:R-:W-:Y:S01]  /*4a60*/  F2FP.BF16.F32.PACK_AB R4, R4, R0 ;  /* 0x000000000404723e */ /* 0x000fe200000010ff */
[----:B------:R-:W-:Y:S01]  /*4a70*/  FFMA.FTZ R0, R207, R19, R83 ;  /* 0x00000013cf007223 */ /* 0x000fe20000010053 */
[----:B------:R-:W-:Y:S01]  /*4a80*/  FFMA.FTZ R186, R192, R20, R84 ;  /* 0x00000014c0ba7223 */ /* 0x000fe20000010054 */
[----:B------:R-:W-:Y:S01]  /*4a90*/  FMUL.FTZ R214, R244, R217 ;  /* 0x000000d9f4d67220 */ /* 0x000fe20000410000 */
[----:B------:R-:W-:Y:S01]  /*4aa0*/  FFMA.FTZ R184, R204, R16, R80 ;  /* 0x00000010ccb87223 */ /* 0x000fe20000010050 */
[----:B------:R-:W-:Y:S01]  /*4ab0*/  FFMA.FTZ R192, R200, R24, R88 ;  /* 0x00000018c8c07223 */ /* 0x000fe20000010058 */
[----:B------:R-:W-:Y:S01]  /*4ac0*/  F2FP.BF16.F32.PACK_AB R185, R0, R185 ;  /* 0x000000b900b9723e */ /* 0x000fe200000010ff */
[----:B------:R-:W-:Y:S01]  /*4ad0*/  FFMA.FTZ R0, R203, R27, R91 ;  /* 0x0000001bcb007223 */ /* 0x000fe2000001005b */
[----:B------:R-:W-:Y:S01]  /*4ae0*/  F2FP.BF16.F32.PACK_AB R186, R193, R186 ;  /* 0x000000bac1ba723e */ /* 0x000fe200000010ff */
[----:B------:R-:W-:Y:S01]  /*4af0*/  FFMA.FTZ R193, R202, R26, R90 ;  /* 0x0000001acac17223 */ /* 0x000fe2000001005a */
[C---:B------:R-:W-:Y:S01]  /*4b00*/  FMUL.FTZ R217, R244.reuse, R224 ;  /* 0x000000e0f4d97220 */ /* 0x040fe20000410000 */
[----:B------:R-:W-:Y:S01]  /*4b10*/  FMUL.FTZ R234, R244, R211 ;  /* 0x000000d3f4ea7220 */ /* 0x000fe20000410000 */
        /* <DEDUP_REMOVED lines=25> */
[----:B------:R-:W-:Y:S01]  /*4cb0*/  IMAD.WIDE.U32 R224, R248, 0x10, R250 ;  /* 0x00000010f8e07825 */ /* 0x000fe200078e00fa */
[----:B------:R-:W-:Y:S01]  /*4cc0*/  F2FP.BF16.F32.PACK_AB R196, R196, R191 ;  /* 0x000000bfc4c4723e */ /* 0x000fe200000010ff */
[----:B------:R0:W-:Y:S01]  /*4cd0*/  STG.E.128 desc[UR6][R208.64], R4 ;  /* 0x00000004d0007986 */ /* 0x0001e2000c101d06 */
[----:B------:R-:W-:Y:S02]  /*4ce0*/  F2FP.BF16.F32.PACK_AB R203, R234, R203 ;  /* 0x000000cbeacb723e */ /* 0x000fe400000010ff */
[----:B------:R-:W-:-:S02]  /*4cf0*/  F2FP.BF16.F32.PACK_AB R202, R231, R202 ;  /* 0x000000cae7ca723e */ /* 0x000fc400000010ff */
        /* <DEDUP_REMOVED lines=10> */
.L_x_28688:
        /* <DEDUP_REMOVED lines=8> */
.L_x_28691:
[----:B------:R-:W-:Y:S05]  /*4e20*/  BSYNC B0 ;  /* 0x0000000000007941 */ /* 0x000fea0003800000 */
.L_x_28690:
        /* <DEDUP_REMOVED lines=8> */
.L_x_28692:
[----:B------:R-:W-:Y:S02]  /*4eb0*/  HFMA2 R250, -RZ, RZ, 0, 2.384185791015625e-07 ;  /* 0x00000004fffa7431 */ /* 0x000fe400000001ff */
[----:B------:R-:W-:Y:S01]  /*4ec0*/  FADD.FTZ R248, R248, R244 ;  /* 0x000000f4f8f87221 */ /* 0x000fe20000010000 */
[----:B------:R-:W-:-:S04]  /*4ed0*/  MOV R244, 0xffffffff ;  /* 0xffffffff00f47802 */ /* 0x000fc80000000f00 */
[----:B------:R-:W-:-:S07]  /*4ee0*/  MOV R251, R248 ;  /* 0x000000f800fb7202 */ /* 0x000fce0000000f00 */
[----:B------:R-:W-:Y:S05]  /*4ef0*/  WARPSYNC.COLLECTIVE R244, `(.L_x_28693) ;  /* 0x00000000f4087348 */ /* 0x000fea0003c00000 */
[----:B------:R0:W1:Y:S02]  /*4f00*/  SHFL.BFLY P2, R244, R251, R250, R245 ;  /* 0x0c0000fafbf47389 */ /* 0x00006400000400f5 */
[----:B01----:R-:W-:Y:S05]  /*4f10*/  ENDCOLLECTIVE ;  /* 0x000000000000791b */ /* 0x003fea0003800000 */
.L_x_28693:
[----:B------:R-:W-:Y:S02]  /*4f20*/  HFMA2 R250, -RZ, RZ, 0, 4.76837158203125e-07 ;  /* 0x00000008fffa7431 */ /* 0x000fe400000001ff */
[----:B------:R-:W-:Y:S01]  /*4f30*/  FADD.FTZ R248, R248, R244 ;  /* 0x000000f4f8f87221 */ /* 0x000fe20000010000 */
[----:B------:R-:W-:-:S04]  /*4f40*/  MOV R244, 0xffffffff ;  /* 0xffffffff00f47802 */ /* 0x000fc80000000f00 */
[----:B------:R-:W-:-:S07]  /*4f50*/  MOV R251, R248 ;  /* 0x000000f800fb7202 */ /* 0x000fce0000000f00 */
[----:B------:R-:W-:Y:S05]  /*4f60*/  WARPSYNC.COLLECTIVE R244, `(.L_x_28694) ;  /* 0x00000000f4087348 */ /* 0x000fea0003c00000 */
[----:B------:R0:W1:Y:S02]  /*4f70*/  SHFL.BFLY P2, R244, R251, R250, R245 ;  /* 0x0c0000fafbf47389 */ /* 0x00006400000400f5 */
[----:B01----:R-:W-:Y:S05]  /*4f80*/  ENDCOLLECTIVE ;  /* 0x000000000000791b */ /* 0x003fea0003800000 */
.L_x_28694:
[----:B------:R-:W-:Y:S02]  /*4f90*/  HFMA2 R250, -RZ, RZ, 0, 9.5367431640625e-07 ;  /* 0x00000010fffa7431 */ /* 0x000fe400000001ff */
[----:B------:R-:W-:Y:S01]  /*4fa0*/  FADD.FTZ R248, R248, R244 ;  /* 0x000000f4f8f87221 */ /* 0x000fe20000010000 */
[----:B------:R-:W-:-:S04]  /*4fb0*/  MOV R244, 0xffffffff ;  /* 0xffffffff00f47802 */ /* 0x000fc80000000f00 */
[----:B------:R-:W-:-:S07]  /*4fc0*/  MOV R251, R248 ;  /* 0x000000f800fb7202 */ /* 0x000fce0000000f00 */
[----:B------:R-:W-:Y:S05]  /*4fd0*/  WARPSYNC.COLLECTIVE R244, `(.L_x_28695) ;  /* 0x00000000f4087348 */ /* 0x000fea0003c00000 */
[----:B------:R0:W1:Y:S02]  /*4fe0*/  SHFL.BFLY P2, R244, R251, R250, R245 ;  /* 0x0c0000fafbf47389 */ /* 0x00006400000400f5 */
[----:B01----:R-:W-:Y:S05]  /*4ff0*/  ENDCOLLECTIVE ;  /* 0x000000000000791b */ /* 0x003fea0003800000 */
.L_x_28695:
[----:B------:R-:W0:Y:S01]  /*5000*/  LDC R245, c[0x0][0x400] ;  /* 0x00010000fff57b82 */ /* 0x000e220000000800 */
[----:B------:R-:W-:Y:S02]  /*5010*/  HFMA2 R250, -RZ, RZ, 0, 5.9604644775390625e-08 ;  /* 0x00000001fffa7431 */ /* 0x000fe400000001ff */
[----:B------:R-:W-:-:S04]  /*5020*/  FADD.FTZ R244, R248, R244 ;  /* 0x000000f4f8f47221 */ /* 0x000fc80000010000 */
[----:B0-----:R-:W-:-:S04]  /*5030*/  FMUL.FTZ R248, R244, R245 ;  /* 0x000000f5f4f87220 */ /* 0x001fc80000410000 */
        /* <DEDUP_REMOVED lines=129> */
[----:B------:R-:W-:-:S07]  /*5850*/  MOV R245, 0x1f ;  /* 0x0000001f00f57802 */ /* 0x000fce0000000f00 */
[----:B------:R-:W-:Y:S05]  /*5860*/  WARPSYNC.COLLECTIVE R244, `(.L_x_28696) ;  /* 0x00000000f4087348 */ /* 0x000fea0003c00000 */
[----:B------:R0:W1:Y:S02]  /*5870*/  SHFL.BFLY P2, R244, R251, R250, R245 ;  /* 0x0c0000fafbf47389 */ /* 0x00006400000400f5 */
[----:B01----:R-:W-:Y:S05]  /*5880*/  ENDCOLLECTIVE ;  /* 0x000000000000791b */ /* 0x003fea0003800000 */
.L_x_28696:
[----:B------:R-:W-:Y:S02]  /*5890*/  HFMA2 R250, -RZ, RZ, 0, 1.1920928955078125e-07 ;  /* 0x00000002fffa7431 */ /* 0x000fe400000001ff */
[----:B------:R-:W-:Y:S01]  /*58a0*/  FADD.FTZ R251, R251, R244 ;  /* 0x000000f4fbfb7221 */ /* 0x000fe20000010000 */
[----:B------:R-:W-:-:S07]  /*58b0*/  MOV R244, 0xffffffff ;  /* 0xffffffff00f47802 */ /* 0x000fce0000000f00 */
[----:B------:R-:W-:Y:S05]  /*58c0*/  WARPSYNC.COLLECTIVE R244, `(.L_x_28697) ;  /* 0x00000000f4087348 */ /* 0x000fea0003c00000 */
[----:B------:R0:W1:Y:S02]  /*58d0*/  SHFL.BFLY P2, R244, R251, R250, R245 ;  /* 0x0c0000fafbf47389 */ /* 0x00006400000400f5 */
[----:B01----:R-:W-:Y:S05]  /*58e0*/  ENDCOLLECTIVE ;  /* 0x000000000000791b */ /* 0x003fea0003800000 */
.L_x_28697:
[----:B------:R-:W-:Y:S02]  /*58f0*/  HFMA2 R250, -RZ, RZ, 0, 2.384185791015625e-07 ;  /* 0x00000004fffa7431 */ /* 0x000fe400000001ff */
[----:B------:R-:W-:Y:S01]  /*5900*/  FADD.FTZ R251, R251, R244 ;  /* 0x000000f4fbfb7221 */ /* 0x000fe20000010000 */
[----:B------:R-:W-:-:S07]  /*5910*/  MOV R244, 0xffffffff ;  /* 0xffffffff00f47802 */ /* 0x000fce0000000f00 */
[----:B------:R-:W-:Y:S05]  /*5920*/  WARPSYNC.COLLECTIVE R244, `(.L_x_28698) ;  /* 0x00000000f4087348 */ /* 0x000fea0003c00000 */
[----:B------:R0:W1:Y:S02]  /*5930*/  SHFL.BFLY P2, R244, R251, R250, R245 ;  /* 0x0c0000fafbf47389 */ /* 0x00006400000400f5 */
[----:B01----:R-:W-:Y:S05]  /*5940*/  ENDCOLLECTIVE ;  /* 0x000000000000791b */ /* 0x003fea0003800000 */
.L_x_28698:
[----:B------:R-:W-:Y:S02]  /*5950*/  HFMA2 R250, -RZ, RZ, 0, 4.76837158203125e-07 ;  /* 0x00000008fffa7431 */ /* 0x000fe400000001ff */
[----:B------:R-:W-:Y:S01]  /*5960*/  FADD.FTZ R251, R251, R244 ;  /* 0x000000f4fbfb7221 */ /* 0x000fe20000010000 */
[----:B------:R-:W-:-:S07]  /*5970*/  MOV R244, 0xffffffff ;  /* 0xffffffff00f47802 */ /* 0x000fce0000000f00 */
[----:B------:R-:W-:Y:S05]  /*5980*/  WARPSYNC.COLLECTIVE R244, `(.L_x_28699) ;  /* 0x00000000f4087348 */ /* 0x000fea0003c00000 */
[----:B------:R0:W1:Y:S02]  /*5990*/  SHFL.BFLY P2, R244, R251, R250, R245 ;  /* 0x0c0000fafbf47389 */ /* 0x00006400000400f5 */
[----:B01----:R-:W-:Y:S05]  /*59a0*/  ENDCOLLECTIVE ;  /* 0x000000000000791b */ /* 0x003fea0003800000 */
.L_x_28699:
[----:B------:R-:W-:Y:S02]  /*59b0*/  HFMA2 R250, -RZ, RZ, 0, 9.5367431640625e-07 ;  /* 0x00000010fffa7431 */ /* 0x000fe400000001ff */
[----:B------:R-:W-:Y:S01]  /*59c0*/  FADD.FTZ R251, R251, R244 ;  /* 0x000000f4fbfb7221 */ /* 0x000fe20000010000 */
[----:B------:R-:W-:-:S07]  /*59d0*/  MOV R244, 0xffffffff ;  /* 0xffffffff00f47802 */ /* 0x000fce0000000f00 */
[----:B------:R-:W-:Y:S05]  /*59e0*/  WARPSYNC.COLLECTIVE R244, `(.L_x_28700) ;  /* 0x00000000f4087348 */ /* 0x000fea0003c00000 */
[----:B------:R0:W1:Y:S02]  /*59f0*/  SHFL.BFLY P2, R244, R251, R250, R245 ;  /* 0x0c0000fafbf47389 */ /* 0x00006400000400f5 */
[----:B01----:R-:W-:Y:S05]  /*5a00*/  ENDCOLLECTIVE ;  /* 0x000000000000791b */ /* 0x003fea0003800000 */
.L_x_28700:
[----:B------:R-:W-:Y:S05]  /*5a10*/  BRA `(.L_x_28701) ;  /* 0xffffffe0004c7947 */ /* 0x000fea000383ffff */
.L_x_28702:
        /* <DEDUP_REMOVED lines=14> */
.L_x_71489:


//--------------------- .text._ZN10layer_norm13ln_fwd_kernelINS_13Kernel_traitsIf13__nv_bfloat16fS2_fjLj2048ELj1ELj4ELj1ELj16ENS_18Kernel_traits_baseILj2048EfS2_fS2_fjLj128EEEEELb0ELb1ELb1ELb0EEEvNS_9FwdParamsE --------------------------
	.section	.text._ZN10layer_norm13ln_fwd_kernelINS_13Kernel_traitsIf13__nv_bfloat16fS2_fjLj2048ELj1ELj4ELj1ELj16ENS_18Kernel_traits_baseILj2048EfS2_fS2_fjLj128EEEEELb0ELb1ELb1ELb0EEEvNS_9FwdParamsE,"ax",@progbits
	.align	128
        .global         _ZN10layer_norm13ln_fwd_kernelINS_13Kernel_traitsIf13__nv_bfloat16fS2_fjLj2048ELj1ELj4ELj1ELj16ENS_18Kernel_traits_baseILj2048EfS2_fS2_fjLj128EEEEELb0ELb1ELb1ELb0EEEvNS_9FwdParamsE
        .type           _ZN10layer_norm13ln_fwd_kernelINS_13Kernel_traitsIf13__nv_bfloat16fS2_fjLj2048ELj1ELj4ELj1ELj16ENS_18Kernel_traits_baseILj2048EfS2_fS2_fjLj128EEEEELb0ELb1ELb1ELb0EEEvNS_9FwdParamsE,@function
        .size           _ZN10layer_norm13ln_fwd_kernelINS_13Kernel_traitsIf13__nv_bfloat16fS2_fjLj2048ELj1ELj4ELj1ELj16ENS_18Kernel_traits_baseILj2048EfS2_fS2_fjLj128EEEEELb0ELb1ELb1ELb0EEEvNS_9FwdParamsE,(.L_x_71490 - _ZN10layer_norm13ln_fwd_kernelINS_13Kernel_traitsIf13__nv_bfloat16fS2_fjLj2048ELj1ELj4ELj1ELj16ENS_18Kernel_traits_baseILj2048EfS2_fS2_fjLj128EEEEELb0ELb1ELb1ELb0EEEvNS_9FwdParamsE)
        .other          _ZN10layer_norm13ln_fwd_kernelINS_13Kernel_traitsIf13__nv_bfloat16fS2_fjLj2048ELj1ELj4ELj1ELj16ENS_18Kernel_traits_baseILj2048EfS2_fS2_fjLj128EEEEELb0ELb1ELb1ELb0EEEvNS_9FwdParamsE,@"STO_CUDA_ENTRY STV_DEFAULT"
_ZN10layer_norm13ln_fwd_kernelINS_13Kernel_traitsIf13__nv_bfloat16fS2_fjLj2048ELj1ELj4ELj1ELj16ENS_18Kernel_traits_baseILj2048EfS2_fS2_fjLj128EEEEELb0ELb1ELb1ELb0EEEvNS_9FwdParamsE:
.text._ZN10layer_norm13ln_fwd_kernelINS_13Kernel_traitsIf13__nv_bfloat16fS2_fjLj2048ELj1ELj4ELj1ELj16ENS_18Kernel_traits_baseILj2048EfS2_fS2_fjLj128EEEEELb0ELb1ELb1ELb0EEEvNS_9FwdParamsE:
        /* <DEDUP_REMOVED lines=37> */
[----:B------:R-:W-:-:S07]  /*0250*/  ISETP.GE.U32.AND P2, PT, R0, 0x60, PT ;  /* 0x000000600000780c */ /* 0x000fce0003f46070 */
[----:B------:R-:W1:Y:S08]  /*0260*/  @P0 LDC.64 R134, c[0x0][0x3e8] ;  /* 0x0000fa00ff860b82 */ /* 0x000e700000000a00 */
[----:B------:R-:W1:Y:S01]  /*0270*/  @P1 LDC.64 R136, c[0x0][0x3d0] ;  /* 0x0000f400ff881b82 */ /* 0x000e620000000a00 */
[----:B------:R-:W-:-:S07]  /*0280*/  ISETP.GE.U32.AND P3, PT, R0, 0x80, PT ;  /* 0x000000800000780c */ /* 0x000fce0003f66070 */
[----:B------:R-:W4:Y:S08]  /*0290*/  @P1 LDC.64 R138, c[0x0][0x438] ;  /* 0x00010e00ff8a1b82 */ /* 0x000f300000000a00 */
[----:B------:R-:W4:Y:S08]  /*02a0*/  @P1 LDC.64 R140, c[0x0][0x3e8] ;  /* 0x0000fa00ff8c1b82 */ /* 0x000f300000000a00 */
[----:B------:R-:W4:Y:S01]  /*02b0*/  @P2 LDC.64 R142, c[0x0][0x3d0] ;  /* 0x0000f400ff8e2b82 */ /* 0x000f220000000a00 */
[----:B--2---:R-:W2:Y:S04]  /*02c0*/  @P0 LDG.E.128 R152, desc[UR6][R4.64] ;  /* 0x0000000604980981 */ /* 0x004ea8000c1e1d00 */
        /* <DEDUP_REMOVED lines=14> */
[----:B--2---:R-:W2:Y:S04]  /*03b0*/  LDL.64 R152, [R1+0x8] ;  /* 0x0000080001987983 */ /* 0x004ea80000100a00 */
[----:B---3--:R-:W2:Y:S04]  /*03c0*/  LDL.64 R154, [R1+0x10] ;  /* 0x00001000019a7983 */ /* 0x008ea80000100a00 */
[----:B------:R3:W-:Y:S04]  /*03d0*/  @P0 STL.64 [R1+0x58], R144 ;  /* 0x0000589001000387 */ /* 0x0007e80000100a00 */
[----:B------:R0:W-:Y:S01]  /*03e0*/  @P0 STL.64 [R1+0x60], R146 ;  /* 0x0000609201000387 */ /* 0x0001e20000100a00 */
[----:B------:R-:W-:-:S03]  /*03f0*/  @P1 IADD3 R2, PT, PT, R2, 0x20, RZ ;  /* 0x0000002002021810 */ /* 0x000fc60007ffe0ff */
        /* <DEDUP_REMOVED lines=16> */
[C---:B0-----:R-:W-:Y:S01]  /*0500*/  @P2 IMAD.WIDE.U32 R146, R2.reuse, 0x20, R146 ;  /* 0x0000002002922825 */ /* 0x041fe200078e0092 */
[----:B------:R-:W-:Y:S02]  /*0510*/  @P2 IADD3 R2, PT, PT, R2, 0x20, RZ ;  /* 0x0000002002022810 */ /* 0x000fe40007ffe0ff */
[----:B------:R-:W5:Y:S03]  /*0520*/  @P2 LD.E.128 R40, desc[UR6][R144.64] ;  /* 0x0000000690282980 */ /* 0x000f66000c101d00 */
[C---:B------:R-:W-:Y:S01]  /*0530*/  @P3 IMAD.WIDE.U32 R4, R2.reuse, 0x20, R4 ;  /* 0x0000002002043825 */ /* 0x040fe200078e0004 */
[----:B------:R-:W0:Y:S01]  /*0540*/  @P0 LDC.64 R136, c[0x0][0x3d0] ;  /* 0x0000f400ff880b82 */ /* 0x000e220000000a00 */
[----:B------:R1:W5:Y:S04]  /*0550*/  @P2 LD.E.128 R44, desc[UR6][R144.64+0x10] ;  /* 0x00001006902c2980 */ /* 0x000368000c101d00 */
[----:B------:R-:W5:Y:S03]  /*0560*/  @P2 LDG.E.128 R48, desc[UR6][R146.64] ;  /* 0x0000000692302981 */ /* 0x000f66000c1e1d00 */
[----:B------:R-:W0:Y:S01]  /*0570*/  @P0 LDC.64 R138, c[0x0][0x3e8] ;  /* 0x0000fa00ff8a0b82 */ /* 0x000e220000000a00 */
[----:B------:R1:W5:Y:S01]  /*0580*/  @P2 LDG.E.128 R52, desc[UR6][R146.64+0x10] ;  /* 0x0000100692342981 */ /* 0x000362000c1e1d00 */
[----:B------:R-:W-:-:S03]  /*0590*/  @P3 IMAD.WIDE.U32 R132, R2, 0x20, R132 ;  /* 0x0000002002843825 */ /* 0x000fc600078e0084 */
[----:B------:R0:W5:Y:S03]  /*05a0*/  @P3 LDG.E.128 R248, desc[UR6][R4.64+0x10] ;  /* 0x0000100604f83981 */ /* 0x000166000c1e1d00 */
[----:B-1----:R-:W1:Y:S01]  /*05b0*/  @P4 LDC.64 R144, c[0x0][0x438] ;  /* 0x00010e00ff904b82 */ /* 0x002e620000000a00 */
[----:B------:R-:W-:-:S07]  /*05c0*/  @P3 IMAD.WIDE.U32 R134, R2, 0x20, R134 ;  /* 0x0000002002863825 */ /* 0x000fce00078e0086 */
[----:B------:R-:W1:Y:S01]  /*05d0*/  @P4 LDC.64 R146, c[0x0][0x3e8] ;  /* 0x0000fa00ff924b82 */ /* 0x000e620000000a00 */
[----:B--2---:R-:W2:Y:S04]  /*05e0*/  @P3 LDG.E.128 R152, desc[UR6][R4.64] ;  /* 0x0000000604983981 */ /* 0x004ea8000c1e1d00 */
[----:B----4-:R-:W-:Y:S04]  /*05f0*/  @P1 STL.64 [R1+0x38], R160 ;  /* 0x000038a001001387 */ /* 0x010fe80000100a00 */
[----:B------:R-:W-:Y:S04]  /*0600*/  @P1 STL.64 [R1+0x40], R162 ;  /* 0x000040a201001387 */ /* 0x000fe80000100a00 */
[----:B------:R-:W-:Y:S04]  /*0610*/  @P1 STL.64 [R1+0x48], R164 ;  /* 0x000048a401001387 */ /* 0x000fe80000100a00 */
[----:B------:R-:W-:Y:S01]  /*0620*/  @P1 STL.64 [R1+0x50], R166 ;  /* 0x000050a601001387 */ /* 0x000fe20000100a00 */
[----:B------:R-:W-:-:S02]  /*0630*/  ISETP.GE.U32.AND P1, PT, R0, 0xc0, PT ;  /* 0x000000c00000780c */ /* 0x000fc40003f26070 */
[----:B------:R-:W-:Y:S01]  /*0640*/  @P3 IADD3 R2, PT, PT, R2, 0x20, RZ ;  /* 0x0000002002023810 */ /* 0x000fe20007ffe0ff */
[----:B------:R4:W5:Y:S04]  /*0650*/  @P3 LD.E.128 R56, desc[UR6][R132.64] ;  /* 0x0000000684383980 */ /* 0x000968000c101d00 */
[----:B------:R4:W5:Y:S04]  /*0660*/  @P3 LD.E.128 R60, desc[UR6][R132.64+0x10] ;  /* 0x00001006843c3980 */ /* 0x000968000c101d00 */
[----:B------:R4:W5:Y:S02]  /*0670*/  @P3 LDG.E.128 R64, desc[UR6][R134.64] ;  /* 0x0000000686403981 */ /* 0x000964000c1e1d00 */
[----:B------:R-:W1:Y:S02]  /*0680*/  @P1 LDC.64 R140, c[0x0][0x3d0] ;  /* 0x0000f400ff8c1b82 */ /* 0x000e640000000a00 */
[----:B------:R0:W-:Y:S04]  /*0690*/  @P2 STL.64 [R1+0x18], R148 ;  /* 0x0000189401002387 */ /* 0x0001e80000100a00 */
[----:B------:R4:W-:Y:S02]  /*06a0*/  @P2 STL.64 [R1+0x20], R150 ;  /* 0x0000209601002387 */ /* 0x0009e40000100a00 */
[----:B------:R-:W3:Y:S02]  /*06b0*/  @P1 LDC.64 R142, c[0x0][0x438] ;  /* 0x00010e00ff8e1b82 */ /* 0x000ee40000000a00 */
[----:B------:R1:W5:Y:S06]  /*06c0*/  @P3 LDG.E.128 R68, desc[UR6][R134.64+0x10] ;  /* 0x0000100686443981 */ /* 0x00036c000c1e1d00 */
[----:B0-----:R-:W0:Y:S08]  /*06d0*/  @P0 LDC.64 R148, c[0x0][0x438] ;  /* 0x00010e00ff940b82 */ /* 0x001e300000000a00 */
[----:B----4-:R-:W4:Y:S01]  /*06e0*/  @P1 LDC.64 R150, c[0x0][0x3e8] ;  /* 0x0000fa00ff961b82 */ /* 0x010f220000000a00 */
[----:B------:R-:W-:-:S04]  /*06f0*/  @P0 IMAD.WIDE.U32 R136, R2, 0x20, R136 ;  /* 0x0000002002880825 */ /* 0x000fc800078e0088 */
[C---:B------:R-:W-:Y:S01]  /*0700*/  @P0 IMAD.WIDE.U32 R138, R2.reuse, 0x20, R138 ;  /* 0x00000020028a0825 */ /* 0x040fe200078e008a */
[----:B------:R0:W5:Y:S04]  /*0710*/  @P0 LDG.E.128 R244, desc[UR6][R136.64] ;  /* 0x0000000688f40981 */ /* 0x000168000c1e1d00 */
[----:B------:R0:W5:Y:S04]  /*0720*/  @P0 LDG.E.128 R240, desc[UR6][R136.64+0x10] ;  /* 0x0000100688f00981 */ /* 0x000168000c1e1d00 */
[----:B------:R0:W5:Y:S02]  /*0730*/  @P0 LDG.E.128 R80, desc[UR6][R138.64] ;  /* 0x000000068a500981 */ /* 0x000164000c1e1d00 */
[C---:B0-----:R-:W-:Y:S01]  /*0740*/  @P0 IMAD.WIDE.U32 R148, R2.reuse, 0x20, R148 ;  /* 0x0000002002940825 */ /* 0x041fe200078e0094 */
[----:B------:R-:W-:Y:S01]  /*0750*/  @P0 IADD3 R2, PT, PT, R2, 0x20, RZ ;  /* 0x0000002002020810 */ /* 0x000fe20007ffe0ff */
[----:B------:R0:W5:Y:S04]  /*0760*/  @P0 LDG.E.128 R84, desc[UR6][R138.64+0x10] ;  /* 0x000010068a540981 */ /* 0x000168000c1e1d00 */
[C---:B-1----:R-:W-:Y:S01]  /*0770*/  @P1 IMAD.WIDE.U32 R140, R2.reuse, 0x20, R140 ;  /* 0x00000020028c1825 */ /* 0x042fe200078e008c */
[----:B------:R0:W5:Y:S03]  /*0780*/  @P0 LD.E.128 R72, desc[UR6][R148.64] ;  /* 0x0000000694480980 */ /* 0x000166000c101d00 */
[C---:B---3--:R-:W-:Y:S01]  /*0790*/  @P1 IMAD.WIDE.U32 R142, R2.reuse, 0x20, R142 ;  /* 0x00000020028e1825 */ /* 0x048fe200078e008e */
[----:B------:R0:W5:Y:S03]  /*07a0*/  @P1 LDG.E.128 R236, desc[UR6][R140.64] ;  /* 0x000000068cec1981 */ /* 0x000166000c1e1d00 */
[C---:B----4-:R-:W-:Y:S01]  /*07b0*/  @P1 IMAD.WIDE.U32 R150, R2.reuse, 0x20, R150 ;  /* 0x0000002002961825 */ /* 0x050fe200078e0096 */
[----:B------:R-:W-:Y:S01]  /*07c0*/  @P1 IADD3 R2, PT, PT, R2, 0x20, RZ ;  /* 0x0000002002021810 */ /* 0x000fe20007ffe0ff */
[----:B------:R0:W5:Y:S04]  /*07d0*/  @P1 LDG.E.128 R88, desc[UR6][R140.64+0x10] ;  /* 0x000010068c581981 */ /* 0x000168000c1e1d00 */
[C---:B------:R-:W-:Y:S01]  /*07e0*/  @P4 IMAD.WIDE.U32 R144, R2.reuse, 0x20, R144 ;  /* 0x0000002002904825 */ /* 0x040fe200078e0090 */
[----:B------:R0:W5:Y:S03]  /*07f0*/  @P1 LD.E.128 R92, desc[UR6][R142.64] ;  /* 0x000000068e5c1980 */ /* 0x000166000c101d00 */
[C---:B------:R-:W-:Y:S01]  /*0800*/  @P4 IMAD.WIDE.U32 R146, R2.reuse, 0x20, R146 ;  /* 0x0000002002924825 */ /* 0x040fe200078e0092 */
        /* <DEDUP_REMOVED lines=8> */
[----:B--2---:R1:W-:Y:S02]  /*0890*/  @P3 STL.64 [R1+0x8], R152 ;  /* 0x0000089801003387 */ /* 0x0043e40000100a00 */
[----:B-1----:R-:W1:Y:S02]  /*08a0*/  @P4 LDC.64 R152, c[0x0][0x3d0] ;  /* 0x0000f400ff984b82 */ /* 0x002e640000000a00 */
[----:B-1----:R-:W-:-:S05]  /*08b0*/  @P4 IMAD.WIDE.U32 R152, R2, 0x20, R152 ;  /* 0x0000002002984825 */ /* 0x002fca00078e0098 */
[----:B------:R0:W5:Y:S04]  /*08c0*/  @P4 LDG.E.128 R108, desc[UR6][R152.64] ;  /* 0x00000006986c4981 */ /* 0x000168000c1e1d00 */
[----:B------:R0:W5:Y:S04]  /*08d0*/  @P4 LDG.E.128 R112, desc[UR6][R152.64+0x10] ;  /* 0x0000100698704981 */ /* 0x000168000c1e1d00 */
[----:B------:R0:W-:Y:S04]  /*08e0*/  @P3 STL.64 [R1+0x10], R154 ;  /* 0x0000109a01003387 */ /* 0x0001e80000100a00 */
[----:B------:R0:W-:Y:S04]  /*08f0*/  @P2 STL.64 [R1+0x28], R156 ;  /* 0x0000289c01002387 */ /* 0x0001e80000100a00 */
[----:B------:R0:W-:Y:S01]  /*0900*/  @P2 STL.64 [R1+0x30], R158 ;  /* 0x0000309e01002387 */ /* 0x0001e20000100a00 */
[----:B------:R-:W-:-:S02]  /*0910*/  ISETP.GE.U32.AND P0, PT, R0, 0x100, PT ;  /* 0x000001000000780c */ /* 0x000fc40003f06070 */
[----:B------:R-:W-:-:S11]  /*0920*/  @P4 IADD3 R2, PT, PT, R2, 0x20, RZ ;  /* 0x0000002002024810 */ /* 0x000fd60007ffe0ff */
[----:B0-----:R-:W-:Y:S05]  /*0930*/  @!P0 BRA `(.L_x_28705) ;  /* 0x0000000800a08947 */ /* 0x001fea0003800000 */
        /* <DEDUP_REMOVED lines=13> */
.L_x_28704:
        /* <DEDUP_REMOVED lines=55> */
[----:B----4-:R-:W-:Y:S02]  /*0d80*/  MOV R174, R7 ;  /* 0x0000000700ae7202 */ /* 0x010fe40000000f00 */
[----:B------:R-:W-:Y:S02]  /*0d90*/  MOV R175, R3 ;  /* 0x0000000300af7202 */ /* 0x000fe40000000f00 */
[----:B---3--:R-:W3:Y:S01]  /*0da0*/  @P0 LDC.64 R4, c[0x0][0x3d0] ;  /* 0x0000f400ff040b82 */ /* 0x008ee20000000a00 */
[C---:B------:R-:W-:Y:S01]  /*0db0*/  @P3 IMAD.WIDE.U32 R14, R2.reuse, 0x20, R14 ;  /* 0x00000020020e3825 */ /* 0x040fe200078e000e */
[----:B------:R-:W4:Y:S06]  /*0dc0*/  @P4 LDG.E.128 R168, desc[UR6][R10.64+0x10] ;  /* 0x000010060aa84981 */ /* 0x000f2c000c1e1d00 */
[----:B------:R-:W3:Y:S01]  /*0dd0*/  @P0 LDC.64 R42, c[0x0][0x3e8] ;  /* 0x0000fa00ff2a0b82 */ /* 0x000ee20000000a00 */
[C---:B------:R-:W-:Y:S01]  /*0de0*/  @P3 IMAD.WIDE.U32 R24, R2.reuse, 0x20, R24 ;  /* 0x0000002002183825 */ /* 0x040fe200078e0018 */
[----:B------:R-:W-:Y:S01]  /*0df0*/  @P3 IADD3 R2, PT, PT, R2, 0x20, RZ ;  /* 0x0000002002023810 */ /* 0x000fe20007ffe0ff */
[----:B------:R-:W4:Y:S04]  /*0e00*/  @P4 LDG.E.128 R172, desc[UR6][R10.64] ;  /* 0x000000060aac4981 */ /* 0x000f28000c1e1d00 */
[C---:B0-----:R-:W-:Y:S01]  /*0e10*/  @P2 IMAD.WIDE.U32 R26, R2.reuse, 0x20, R26 ;  /* 0x00000020021a2825 */ /* 0x041fe200078e001a */
[----:B------:R-:W0:Y:S01]  /*0e20*/  @P6 LDC.64 R56, c[0x0][0x3d0] ;  /* 0x0000f400ff386b82 */ /* 0x000e220000000a00 */
[----:B------:R-:W4:Y:S02]  /*0e30*/  @P3 LDG.E.128 R164, desc[UR6][R14.64] ;  /* 0x000000060ea43981 */ /* 0x000f24000c1e1d00 */
[C---:B------:R-:W-:Y:S01]  /*0e40*/  @P2 IMAD.WIDE.U32 R28, R2.reuse, 0x20, R28 ;  /* 0x00000020021c2825 */ /* 0x040fe200078e001c */
[----:B------:R-:W-:Y:S01]  /*0e50*/  @P2 IADD3 R2, PT, PT, R2, 0x20, RZ ;  /* 0x0000002002022810 */ /* 0x000fe20007ffe0ff */
[----:B------:R-:W5:Y:S03]  /*0e60*/  @P4 LDG.E.128 R32, desc[UR6][R12.64] ;  /* 0x000000060c204981 */ /* 0x000f66000c1e1d00 */
[----:B------:R-:W0:Y:S01]  /*0e70*/  @P6 LDC.64 R58, c[0x0][0x3e8] ;  /* 0x0000fa00ff3a6b82 */ /* 0x000e220000000a00 */
[C---:B------:R-:W-:Y:S01]  /*0e80*/  @P1 IMAD.WIDE.U32 R30, R2.reuse, 0x20, R30 ;  /* 0x00000020021e1825 */ /* 0x040fe200078e001e */
[----:B------:R-:W5:Y:S04]  /*0e90*/  @P4 LDG.E.128 R36, desc[UR6][R12.64+0x10] ;  /* 0x000010060c244981 */ /* 0x000f68000c1e1d00 */
[----:B------:R3:W4:Y:S01]  /*0ea0*/  @P3 LDG.E.128 R160, desc[UR6][R14.64+0x10] ;  /* 0x000010060ea03981 */ /* 0x000722000c1e1d00 */
[C---:B-1----:R-:W-:Y:S01]  /*0eb0*/  @P1 IMAD.WIDE.U32 R40, R2.reuse, 0x20, R40 ;  /* 0x0000002002281825 */ /* 0x042fe200078e0028 */
[----:B------:R-:W-:-:S02]  /*0ec0*/  @P1 IADD3 R2, PT, PT, R2, 0x20, RZ ;  /* 0x0000002002021810 */ /* 0x000fc40007ffe0ff */
[----:B--2---:R1:W-:Y:S04]  /*0ed0*/  @P5 STL.64 [R1+0x58], R176 ;  /* 0x000058b001005387 */ /* 0x0043e80000100a00 */
[----:B------:R1:W-:Y:S04]  /*0ee0*/  @P5 STL.64 [R1+0x60], R178 ;  /* 0x000060b201005387 */ /* 0x0003e80000100a00 */
[----:B------:R-:W2:Y:S01]  /*0ef0*/  @P2 LDG.E.128 R156, desc[UR6][R26.64] ;  /* 0x000000061a9c2981 */ /* 0x000ea2000c1e1d00 */
[----:B------:R-:W-:Y:S02]  /*0f00*/  CS2R R122, SRZ ;  /* 0x00000000007a7805 */ /* 0x000fe4000001ff00 */
[----:B------:R-:W-:-:S02]  /*0f10*/  CS2R R120, SRZ ;  /* 0x0000000000787805 */ /* 0x000fc4000001ff00 */
        /* <DEDUP_REMOVED lines=16> */
[----:B------:R-:W0:Y:S01]  /*1020*/  @P5 LDC.64 R44, c[0x0][0x3d0] ;  /* 0x0000f400ff2c5b82 */ /* 0x000e220000000a00 */
[----:B------:R-:W-:Y:S02]  /*1030*/  CS2R R72, SRZ ;  /* 0x0000000000487805 */ /* 0x000fe4000001ff00 */
[----:B------:R-:W5:Y:S01]  /*1040*/  @P2 LDG.E.128 R68, desc[UR6][R28.64+0x10] ;  /* 0x000010061c442981 */ /* 0x000f62000c1e1d00 */
[----:B------:R-:W-:Y:S02]  /*1050*/  CS2R R62, SRZ ;  /* 0x00000000003e7805 */ /* 0x000fe4000001ff00 */
[----:B------:R-:W-:-:S02]  /*1060*/  CS2R R60, SRZ ;  /* 0x00000000003c7805 */ /* 0x000fc4000001ff00 */
[----:B---3--:R-:W-:Y:S01]  /*1070*/  CS2R R14, SRZ ;  /* 0x00000000000e7805 */ /* 0x008fe2000001ff00 */
[----:B------:R-:W5:Y:S01]  /*1080*/  @P1 LDG.E.128 R244, desc[UR6][R30.64] ;  /* 0x000000061ef41981 */ /* 0x000f62000c1e1d00 */
[----:B------:R-:W3:Y:S01]  /*1090*/  @P5 LDC.64 R46, c[0x0][0x3e8] ;  /* 0x0000fa00ff2e5b82 */ /* 0x000ee20000000a00 */
[C---:B------:R-:W-:Y:S02]  /*10a0*/  @P0 IMAD.WIDE.U32 R8, R2.reuse, 0x20, R4 ;  /* 0x0000002002080825 */ /* 0x040fe400078e0004 */
[----:B------:R1:W5:Y:S02]  /*10b0*/  @P1 LDG.E.128 R240, desc[UR6][R30.64+0x10] ;  /* 0x000010061ef01981 */ /* 0x000364000c1e1d00 */
[C---:B------:R-:W-:Y:S01]  /*10c0*/  @P0 IMAD.WIDE.U32 R42, R2.reuse, 0x20, R42 ;  /* 0x00000020022a0825 */ /* 0x040fe200078e002a */
[----:B------:R-:W-:Y:S01]  /*10d0*/  @P0 IADD3 R2, PT, PT, R2, 0x20, RZ ;  /* 0x0000002002020810 */ /* 0x000fe20007ffe0ff */
[----:B------:R-:W5:Y:S01]  /*10e0*/  @P1 LDG.E.128 R80, desc[UR6][R40.64] ;  /* 0x0000000628501981 */ /* 0x000f62000c1e1d00 */
[----:B------:R-:W-:-:S02]  /*10f0*/  CS2R R12, SRZ ;  /* 0x00000000000c7805 */ /* 0x000fc4000001ff00 */
[----:B------:R-:W-:Y:S02]  /*1100*/  CS2R R10, SRZ ;  /* 0x00000000000a7805 */ /* 0x000fe4000001ff00 */
[----:B------:R-:W-:Y:S01]  /*1110*/  @P6 CS2R R146, SRZ ;  /* 0x0000000000926805 */ /* 0x000fe2000001ff00 */
[----:B------:R3:W5:Y:S04]  /*1120*/  @P1 LDG.E.128 R84, desc[UR6][R40.64+0x10] ;  /* 0x0000100628541981 */ /* 0x000768000c1e1d00 */
[----:B----4-:R4:W-:Y:S01]  /*1130*/  @P4 STL.64 [R1+0x48], R172 ;  /* 0x000048ac01004387 */ /* 0x0109e20000100a00 */
[C---:B0-----:R-:W-:Y:S01]  /*1140*/  @P5 IMAD.WIDE.U32 R44, R2.reuse, 0x20, R44 ;  /* 0x00000020022c5825 */ /* 0x041fe200078e002c */
[----:B-1----:R-:W-:Y:S02]  /*1150*/  CS2R R30, SRZ ;  /* 0x00000000001e7805 */ /* 0x002fe4000001ff00 */
[----:B------:R-:W-:Y:S01]  /*1160*/  CS2R R28, SRZ ;  /* 0x00000000001c7805 */ /* 0x000fe2000001ff00 */
[----:B------:R-:W5:Y:S01]  /*1170*/  @P0 LDG.E.128 R236, desc[UR6][R8.64] ;  /* 0x0000000608ec0981 */ /* 0x000f62000c1e1d00 */
[C---:B---3--:R-:W-:Y:S01]  /*1180*/  @P5 IMAD.WIDE.U32 R46, R2.reuse, 0x20, R46 ;  /* 0x00000020022e5825 */ /* 0x048fe200078e002e */
[----:B------:R-:W-:-:S02]  /*1190*/  @P5 IADD3 R2, PT, PT, R2, 0x20, RZ ;  /* 0x0000002002025810 */ /* 0x000fc40007ffe0ff */
        /* <DEDUP_REMOVED lines=16> */
[----:B------:R-:W-:Y:S01]  /*12a0*/  CS2R R40, SRZ ;  /* 0x0000000000287805 */ /* 0x000fe2000001ff00 */
[----:B------:R-:W5:Y:S01]  /*12b0*/  @P0 LDG.E.128 R100, desc[UR6][R42.64] ;  /* 0x000000062a640981 */ /* 0x000f62000c1e1d00 */
[----:B------:R-:W-:Y:S02]  /*12c0*/  CS2R R26, SRZ ;  /* 0x00000000001a7805 */ /* 0x000fe4000001ff00 */
[----:B------:R-:W-:Y:S02]  /*12d0*/  CS2R R24, SRZ ;  /* 0x0000000000187805 */ /* 0x000fe4000001ff00 */
[----:B0-----:R-:W-:Y:S01]  /*12e0*/  CS2R R8, SRZ ;  /* 0x0000000000087805 */ /* 0x001fe2000001ff00 */
[----:B------:R0:W5:Y:S01]  /*12f0*/  @P0 LDG.E.128 R104, desc[UR6][R42.64+0x10] ;  /* 0x000010062a680981 */ /* 0x000162000c1e1d00 */
[----:B------:R-:W-:-:S02]  /*1300*/  @P6 CS2R R144, SRZ ;  /* 0x0000000000906805 */ /* 0x000fc4000001ff00 */
[----:B------:R-:W-:Y:S02]  /*1310*/  @P6 CS2R R142, SRZ ;  /* 0x00000000008e6805 */ /* 0x000fe4000001ff00 */
[----:B------:R-:W-:Y:S01]  /*1320*/  @P6 CS2R R140, SRZ ;  /* 0x00000000008c6805 */ /* 0x000fe2000001ff00 */
[----:B------:R-:W5:Y:S04]  /*1330*/  @P5 LDG.E.128 R108, desc[UR6][R44.64] ;  /* 0x000000062c6c5981 */ /* 0x000f68000c1e1d00 */
[----:B------:R1:W5:Y:S01]  /*1340*/  @P5 LDG.E.128 R112, desc[UR6][R44.64+0x10] ;  /* 0x000010062c705981 */ /* 0x000362000c1e1d00 */
[----:B0-----:R-:W-:-:S03]  /*1350*/  CS2R R42, SRZ ;  /* 0x00000000002a7805 */ /* 0x001fc6000001ff00 */
[----:B------:R-:W5:Y:S04]  /*1360*/  @P5 LDG.E.128 R124, desc[UR6][R46.64] ;  /* 0x000000062e7c5981 */ /* 0x000f68000c1e1d00 */
[----:B------:R0:W5:Y:S01]  /*1370*/  @P5 LDG.E.128 R128, desc[UR6][R46.64+0x10] ;  /* 0x000010062e805981 */ /* 0x000162000c1e1d00 */
[----:B-1----:R-:W-:Y:S02]  /*1380*/  CS2R R44, SRZ ;  /* 0x00000000002c7805 */ /* 0x002fe4000001ff00 */
[----:B0-----:R-:W-:Y:S01]  /*1390*/  CS2R R46, SRZ ;  /* 0x00000000002e7805 */ /* 0x001fe2000001ff00 */
[----:B--2---:R4:W-:Y:S04]  /*13a0*/  @P2 STL.64 [R1+0x8], R156 ;  /* 0x0000089c01002387 */ /* 0x0049e80000100a00 */
[----:B------:R4:W-:Y:S02]  /*13b0*/  @P2 STL.64 [R1+0x10], R158 ;  /* 0x0000109e01002387 */ /* 0x0009e40000100a00 */
.L_x_28705:
[----:B------:R-:W-:Y:S05]  /*13c0*/  BSYNC.RECONVERGENT B0 ;  /* 0x0000000000007941 */ /* 0x000fea0003800200 */
.L_x_28703:
[----:B------:R-:W1:Y:S01]  /*13d0*/  LDCU UR4, c[0x0][0x384] ;  /* 0x00007080ff0477ac */ /* 0x000e620008000800 */
[----:B------:R-:W2:Y:S01]  /*13e0*/  LDCU UR11, c[0x0][0x40c] ;  /* 0x00008180ff0b77ac */ /* 0x000ea20008000800 */
[----:B------:R-:W3:Y:S01]  /*13f0*/  LDCU.U8 UR5, c[0x0][0x410] ;  /* 0x00008200ff0577ac */ /* 0x000ee20008000000 */
[----:B------:R-:W0:Y:S01]  /*1400*/  LDCU UR10, c[0x0][0x448] ;  /* 0x00008900ff0a77ac */ /* 0x000e220008000800 */
[----:B------:R-:W0:Y:S01]  /*1410*/  LDCU.64 UR8, c[0x0][0x3a0] ;  /* 0x00007400ff0877ac */ /* 0x000e220008000a00 */
[----:B-1----:R-:W-:-:S13]  /*1420*/  ISETP.GE.AND P0, PT, R6, UR4, PT ;  /* 0x0000000406007c0c */ /* 0x002fda000bf06270 */
[----:B0-23--:R-:W-:Y:S05]  /*1430*/  @P0 EXIT ;  /* 0x000000000000094d */ /* 0x00dfea0003800000 */
.L_x_28765:
[----:B------:R-:W0:Y:S08]  /*1440*/  LDC.64 R4, c[0x0][0x3f0] ;  /* 0x0000fc00ff047b82 */ /* 0x000e300000000a00 */
[----:B-1----:R-:W1:Y:S01]  /*1450*/  LDC R232, c[0x0][0x388] ;  /* 0x0000e200ffe87b82 */ /* 0x002e620000000800 */
[----:B0-----:R-:W-:-:S05]  /*1460*/  IMAD.WIDE R4, R6, 0x4, R4 ;  /* 0x0000000406047825 */ /* 0x001fca00078e0204 */
[----:B--2---:R0:W2:Y:S02]  /*1470*/  LDG.E R3, desc[UR6][R4.64] ;  /* 0x0000000604037981 */ /* 0x0040a4000c1e1900 */
[----:B0-----:R-:W0:Y:S01]  /*1480*/  LDC.64 R4, c[0x0][0x3f8] ;  /* 0x0000fe00ff047b82 */ /* 0x001e220000000a00 */
[C---:B-1----:R-:W-:Y:S02]  /*1490*/  IMAD R7, R6.reuse, R232, RZ ;  /* 0x000000e806077224 */ /* 0x042fe400078e02ff */
[----:B0-----:R-:W-:-:S05]  /*14a0*/  IMAD.WIDE R4, R6, 0x4, R4 ;  /* 0x0000000406047825 */ /* 0x001fca00078e0204 */
[----:B-----5:R0:W5:Y:S01]  /*14b0*/  LDG.E R233, desc[UR6][R4.64] ;  /* 0x0000000604e97981 */ /* 0x020162000c1e1900 */
[----:B------:R-:W-:Y:S01]  /*14c0*/  ISETP.GE.U32.AND P5, PT, R0, 0x20, PT ;  /* 0x000000200000780c */ /* 0x000fe20003fa6070 */
[----:B------:R-:W-:Y:S01]  /*14d0*/  BSSY.RECONVERGENT B0, `(.L_x_28706) ;  /* 0x000007b000007945 */ /* 0x000fe20003800200 */
[----:B0-----:R-:W-:-:S04]  /*14e0*/  SHF.R.S32.HI R4, RZ, 0x1f, R7 ;  /* 0x0000001fff047819 */ /* 0x001fc80000011407 */
[----:B------:R-:W-:-:S04]  /*14f0*/  LEA.HI R7, R4, R7, RZ, 0x3 ;  /* 0x0000000704077211 */ /* 0x000fc800078f18ff */
[----:B------:R-:W-:Y:S02]  /*1500*/  LEA.HI.SX32 R7, R7, R252, 0x1d ;  /* 0x000000fc07077211 */ /* 0x000fe400078feaff */
[----:B--2---:R-:W-:-:S13]  /*1510*/  ISETP.GE.AND P0, PT, R3, 0x1, PT ;  /* 0x000000010300780c */ /* 0x004fda0003f06270 */
[----:B------:R-:W-:-:S05]  /*1520*/  @P0 IADD3 R4, PT, PT, R3, -0x1, RZ ;  /* 0xffffffff03040810 */ /* 0x000fca0007ffe0ff */
[----:B------:R-:W-:Y:S02]  /*1530*/  @P0 IMAD R4, R4, R232, RZ ;  /* 0x000000e804040224 */ /* 0x000fe400078e02ff */
[----:B------:R-:W-:-:S03]  /*1540*/  HFMA2 R232, -RZ, RZ, 0, 0 ;  /* 0x00000000ffe87431 */ /* 0x000fc600000001ff */
[----:B------:R-:W-:-:S04]  /*1550*/  @P0 SHF.R.S32.HI R5, RZ, 0x1f, R4 ;  /* 0x0000001fff050819 */ /* 0x000fc80000011404 */
[----:B------:R-:W-:Y:S02]  /*1560*/  @P0 LEA.HI R4, R5, R4, RZ, 0x3 ;  /* 0x0000000405040211 */ /* 0x000fe400078f18ff */
[----:B------:R-:W0:Y:S02]  /*1570*/  @P0 S2R R5, SR_TID.X ;  /* 0x0000000000050919 */ /* 0x000e240000002100 */
[----:B0-----:R-:W-:-:S04]  /*1580*/  @P0 LOP3.LUT R252, R5, 0x1f, RZ, 0xc0, !PT ;  /* 0x0000001f05fc0812 */ /* 0x001fc800078ec0ff */
[----:B------:R-:W-:Y:S01]  /*1590*/  @P0 LEA.HI.SX32 R232, R4, R252, 0x1d ;  /* 0x000000fc04e80211 */ /* 0x000fe200078feaff */
[----:B---3--:R-:W-:Y:S06]  /*15a0*/  @!P5 BRA `(.L_x_28707) ;  /* 0x0000000400b4d947 */ /* 0x008fec0003800000 */
[----:B------:R-:W-:Y:S04]  /*15b0*/  BSSY.RECONVERGENT B1, `(.L_x_28708) ;  /* 0x0000005000017945 */ /* 0x000fe80003800200 */
[----:B------:R-:W-:Y:S05]  /*15c0*/  @!P0 BRA `(.L_x_28709) ;  /* 0x00000000000c8947 */ /* 0x000fea0003800000 */
[----:B------:R-:W0:Y:S02]  /*15d0*/  LDC.64 R4, c[0x0][0x390] ;  /* 0x0000e400ff047b82 */ /* 0x000e240000000a00 */
[----:B0-----:R-:W-:-:S05]  /*15e0*/  IMAD.WIDE.U32 R4, R232, 0x10, R4 ;  /* 0x00000010e8047825 */ /* 0x001fca00078e0004 */
[----:B----4-:R0:W5:Y:S02]  /*15f0*/  LDG.E.128 R156, desc[UR6][R4.64] ;  /* 0x00000006049c7981 */ /* 0x010164000c1e1d00 */
.L_x_28709:
[----:B------:R-:W-:Y:S05]  /*1600*/  BSYNC.RECONVERGENT B1 ;  /* 0x0000000000017941 */ /* 0x000fea0003800200 */
.L_x_28708:
[----:B------:R-:W-:Y:S01]  /*1610*/  UISETP.NE.U32.AND UP0, UPT, UR8, URZ, UPT ;  /* 0x000000ff0800728c */ /* 0x000fe2000bf05070 */
[----:B------:R-:W-:Y:S03]  /*1620*/  BSSY.RECONVERGENT B1, `(.L_x_28710) ;  /* 0x000005f000017945 */ /* 0x000fe60003800200 */
[----:B------:R-:W-:-:S09]  /*1630*/  UISETP.NE.AND.EX UP0, UPT, UR9, URZ, UPT, UP0 ;  /* 0x000000ff0900728c */ /* 0x000fd2000bf05300 */
[----:B------:R-:W-:Y:S05]  /*1640*/  BRA.U !UP0, `(.L_x_28711) ;  /* 0x0000000108c87547 */ /* 0x000fea000b800000 */
[----:B0-----:R-:W0:Y:S02]  /*1650*/  LDC.64 R4, c[0x0][0x3a0] ;  /* 0x0000e800ff047b82 */ /* 0x001e240000000a00 */
[----:B0-----:R-:W-:-:S05]  /*1660*/  IMAD.WIDE.U32 R4, R7, 0x20, R4 ;  /* 0x0000002007047825 */ /* 0x001fca00078e0004 */
[----:B----4-:R-:W2:Y:S04]  /*1670*/  LDG.E.128 R160, desc[UR6][R4.64] ;  /* 0x0000000604a07981 */ /* 0x010ea8000c1e1d00 */
[----:B------:R0:W3:Y:S01]  /*1680*/  LDG.E.128 R164, desc[UR6][R4.64+0x10] ;  /* 0x0000100604a47981 */ /* 0x0000e2000c1e1d00 */
[----:B------:R-:W-:-:S13]  /*1690*/  ISETP.GT.AND P1, PT, R3, RZ, PT ;  /* 0x000000ff0300720c */ /* 0x000fda0003f24270 */
[----:B0-----:R-:W0:Y:S01]  /*16a0*/  @P1 LDC R4, c[0x0][0x40c] ;  /* 0x00010300ff041b82 */ /* 0x001e220000000800 */
[C---:B-----5:R-:W-:Y:S02]  /*16b0*/  @P1 SHF.L.U32 R169, R156.reuse, 0x10, RZ ;  /* 0x000000109ca91819 */ /* 0x060fe400000006ff */
[----:B------:R-:W-:Y:S02]  /*16c0*/  @P1 PRMT R170, R156, 0x7632, R170 ;  /* 0x000076329caa1816 */ /* 0x000fe400000000aa */
[----:B------:R-:W-:Y:S02]  /*16d0*/  @P1 SHF.L.U32 R171, R157, 0x10, RZ ;  /* 0x000000109dab1819 */ /* 0x000fe400000006ff */
[----:B------:R-:W-:Y:S01]  /*16e0*/  @P1 SHF.L.U32 R170, R170, 0x10, RZ ;  /* 0x00000010aaaa1819 */ /* 0x000fe200000006ff */
[----:B------:R-:W1:Y:S01]  /*16f0*/  @P1 LDC R5, c[0x0][0x40c] ;  /* 0x00010300ff051b82 */ /* 0x000e620000000800 */
[C---:B------:R-:W-:Y:S02]  /*1700*/  @P1 SHF.L.U32 R173, R158.reuse, 0x10, RZ ;  /* 0x000000109ead1819 */ /* 0x040fe400000006ff */
[----:B------:R-:W-:-:S04]  /*1710*/  @P1 PRMT R174, R158, 0x7632, R174 ;  /* 0x000076329eae1816 */ /* 0x000fc800000000ae */
[----:B------:R-:W-:Y:S01]  /*1720*/  @P1 SHF.L.U32 R174, R174, 0x10, RZ ;  /* 0x00000010aeae1819 */ /* 0x000fe200000006ff */
[----:B0-----:R-:W-:Y:S02]  /*1730*/  @P1 FMUL.FTZ R169, R169, R4 ;  /* 0x00000004a9a91220 */ /* 0x001fe40000410000 */
[----:B------:R-:W0:Y:S01]  /*1740*/  @P1 LDC R4, c[0x0][0x40c] ;  /* 0x00010300ff041b82 */ /* 0x000e220000000800 */
[----:B-1----:R-:W-:-:S07]  /*1750*/  @P1 FMUL.FTZ R170, R170, R5 ;  /* 0x00000005aaaa1220 */ /* 0x002fce0000410000 */
[----:B------:R-:W1:Y:S01]  /*1760*/  @P1 LDC R5, c[0x0][0x40c] ;  /* 0x00010300ff051b82 */ /* 0x000e620000000800 */
[----:B0-----:R-:W-:-:S07]  /*1770*/  @P1 FMUL.FTZ R171, R171, R4 ;  /* 0x00000004abab1220 */ /* 0x001fce0000410000 */
[----:B------:R-:W0:Y:S02]  /*1780*/  @P1 LDC R4, c[0x0][0x40c] ;  /* 0x00010300ff041b82 */ /* 0x000e240000000800 */
[----:B0-----:R-:W-:-:S06]  /*1790*/  @P1 FMUL.FTZ R173, R173, R4 ;  /* 0x00000004adad1220 */ /* 0x001fcc0000410000 */
[----:B------:R-:W0:Y:S01]  /*17a0*/  @P1 LDC R4, c[0x0][0x40c] ;  /* 0x00010300ff041b82 */ /* 0x000e220000000800 */
[----:B--2---:R-:W-:Y:S01]  /*17b0*/  @!P1 MOV R168, R160 ;  /* 0x000000a000a89202 */ /* 0x004fe20000000f00 */
[----:B------:R-:W-:Y:S01]  /*17c0*/  @P1 FFMA.FTZ R168, R169, R16, R160 ;  /* 0x00000010a9a81223 */ /* 0x000fe200000100a0 */
[----:B------:R-:W-:Y:S01]  /*17d0*/  MOV R169, R161 ;  /* 0x000000a100a97202 */ /* 0x000fe20000000f00 */
[----:B------:R-:W-:Y:S01]  /*17e0*/  @P1 FFMA.FTZ R169, R170, R17, R161 ;  /* 0x00000011aaa91223 */ /* 0x000fe200000100a1 */
[----:B------:R-:W-:Y:S02]  /*17f0*/  @P1 PRMT R170, R157, 0x7632, R170 ;  /* 0x000076329daa1816 */ /* 0x000fe400000000aa */
[----:B---3--:R-:W-:Y:S02]  /*1800*/  MOV R175, R167 ;  /* 0x000000a700af7202 */ /* 0x008fe40000000f00 */
[----:B------:R-:W-:Y:S02]  /*1810*/  @P1 SHF.L.U32 R172, R170, 0x10, RZ ;  /* 0x00000010aaac1819 */ /* 0x000fe400000006ff */
[----:B------:R-:W-:Y:S01]  /*1820*/  MOV R170, R162 ;  /* 0x000000a200aa7202 */ /* 0x000fe20000000f00 */
[----:B------:R-:W-:Y:S01]  /*1830*/  @P1 FFMA.FTZ R170, R171, R18, R162 ;  /* 0x00000012abaa1223 */ /* 0x000fe200000100a2 */
[----:B------:R-:W-:Y:S01]  /*1840*/  MOV R171, R163 ;  /* 0x000000a300ab7202 */ /* 0x000fe20000000f00 */
[----:B-1----:R-:W-:-:S02]  /*1850*/  @P1 FMUL.FTZ R172, R172, R5 ;  /* 0x00000005acac1220 */ /* 0x002fc40000410000 */
[----:B------:R-:W1:Y:S02]  /*1860*/  @P1 LDC R5, c[0x0][0x40c] ;  /* 0x00010300ff051b82 */ /* 0x000e640000000800 */
[----:B------:R-:W-:Y:S01]  /*1870*/  @P1 FFMA.FTZ R171, R172, R19, R163 ;  /* 0x00000013acab1223 */ /* 0x000fe200000100a3 */
[----:B------:R-:W-:Y:S01]  /*1880*/  MOV R172, R164 ;  /* 0x000000a400ac7202 */ /* 0x000fe20000000f00 */
[----:B------:R-:W-:Y:S01]  /*1890*/  @P1 FFMA.FTZ R172, R173, R20, R164 ;  /* 0x00000014adac1223 */ /* 0x000fe200000100a4 */
[----:B------:R-:W-:Y:S01]  /*18a0*/  MOV R173, R165 ;  /* 0x000000a500ad7202 */ /* 0x000fe20000000f00 */
[----:B-1----:R-:W-:Y:S01]  /*18b0*/  @P1 FMUL.FTZ R5, R174, R5 ;  /* 0x00000005ae051220 */ /* 0x002fe20000410000 */
[----:B------:R-:W-:-:S03]  /*18c0*/  MOV R174, R166 ;  /* 0x000000a600ae7202 */ /* 0x000fc60000000f00 */
[----:B------:R-:W-:Y:S01]  /*18d0*/  @P1 FFMA.FTZ R173, R5, R21, R165 ;  /* 0x0000001505ad1223 */ /* 0x000fe200000100a5 */
[----:B------:R-:W-:-:S05]  /*18e0*/  @P1 SHF.L.U32 R5, R159, 0x10, RZ ;  /* 0x000000109f051819 */ /* 0x000fca00000006ff */
[----:B0-----:R-:W-:-:S04]  /*18f0*/  @P1 FMUL.FTZ R4, R5, R4 ;  /* 0x0000000405041220 */ /* 0x001fc80000410000 */
[----:B------:R-:W-:Y:S01]  /*1900*/  @P1 FFMA.FTZ R174, R4, R22, R166 ;  /* 0x0000001604ae1223 */ /* 0x000fe200000100a6 */
[----:B------:R-:W-:Y:S06]  /*1910*/  @!P1 BRA `(.L_x_28712) ;  /* 0x0000000000bc9947 */ /* 0x000fec0003800000 */
[----:B------:R-:W-:-:S04]  /*1920*/  PRMT R4, R159, 0x7632, R4 ;  /* 0x000076329f047816 */ /* 0x000fc80000000004 */
[----:B------:R-:W-:-:S05]  /*1930*/  SHF.L.U32 R4, R4, 0x10, RZ ;  /* 0x0000001004047819 */ /* 0x000fca00000006ff */
[----:B------:R-:W-:-:S04]  /*1940*/  FMUL.FTZ R4, R4, UR11 ;  /* 0x0000000b04047c20 */ /* 0x000fc80008410000 */
[----:B------:R-:W-:Y:S01]  /*1950*/  FFMA.FTZ R175, R4, R23, R167 ;  /* 0x0000001704af7223 */ /* 0x000fe200000100a7 */
[----:B------:R-:W-:Y:S06]  /*1960*/  BRA `(.L_x_28712) ;  /* 0x0000000000a87947 */ /* 0x000fec0003800000 */
.L_x_28711:
[----:B0-----:R-:W0:Y:S01]  /*1970*/  @P0 LDC R4, c[0x0][0x40c] ;  /* 0x00010300ff040b82 */ /* 0x001e220000000800 */
[C---:B----45:R-:W-:Y:S01]  /*1980*/  @P0 SHF.L.U32 R169, R156.reuse, 0x10, RZ ;  /* 0x000000109ca90819 */ /* 0x070fe200000006ff */
[----:B------:R-:W-:Y:S01]  /*1990*/  HFMA2 R168, -RZ, RZ, 0, 0 ;  /* 0x00000000ffa87431 */ /* 0x000fe200000001ff */
[----:B------:R-:W-:Y:S02]  /*19a0*/  @P0 PRMT R170, R156, 0x7632, R170 ;  /* 0x000076329caa0816 */ /* 0x000fe400000000aa */
[----:B------:R-:W-:Y:S02]  /*19b0*/  CS2R R172, SRZ ;  /* 0x0000000000ac7805 */ /* 0x000fe4000001ff00 */
[----:B------:R-:W-:Y:S02]  /*19c0*/  @P0 PRMT R171, R157, 0x7632, R171 ;  /* 0x000076329dab0816 */ /* 0x000fe400000000ab */
[----:B------:R-:W-:Y:S02]  /*19d0*/  CS2R R174, SRZ ;  /* 0x0000000000ae7805 */ /* 0x000fe4000001ff00 */
[----:B------:R-:W-:Y:S01]  /*19e0*/  @P0 SHF.L.U32 R170, R170, 0x10, RZ ;  /* 0x00000010aaaa0819 */ /* 0x000fe200000006ff */
[----:B------:R-:W1:Y:S01]  /*19f0*/  @P0 LDC R5, c[0x0][0x40c] ;  /* 0x00010300ff050b82 */ /* 0x000e620000000800 */
[----:B------:R-:W-:Y:S01]  /*1a00*/  @P0 SHF.L.U32 R171, R171, 0x10, RZ ;  /* 0x00000010abab0819 */ /* 0x000fe200000006ff */
[----:B0-----:R-:W-:-:S06]  /*1a10*/  @P0 FMUL.FTZ R169, R169, R4 ;  /* 0x00000004a9a90220 */ /* 0x001fcc0000410000 */
[----:B------:R-:W0:Y:S01]  /*1a20*/  @P0 LDC R4, c[0x0][0x40c] ;  /* 0x00010300ff040b82 */ /* 0x000e220000000800 */
[----:B------:R-:W-:Y:S01]  /*1a30*/  @P0 FMUL.FTZ R168, R169, R16 ;  /* 0x00000010a9a80220 */ /* 0x000fe20000410000 */
[----:B------:R-:W-:Y:S01]  /*1a40*/  MOV R169, RZ ;  /* 0x000000ff00a97202 */ /* 0x000fe20000000f00 */
[----:B-1----:R-:W-:Y:S01]  /*1a50*/  @P0 FMUL.FTZ R5, R170, R5 ;  /* 0x00000005aa050220 */ /* 0x002fe20000410000 */
[----:B------:R-:W-:-:S03]  /*1a60*/  @P0 SHF.L.U32 R170, R157, 0x10, RZ ;  /* 0x000000109daa0819 */ /* 0x000fc600000006ff */
[----:B------:R-:W-:Y:S02]  /*1a70*/  @P0 FMUL.FTZ R169, R5, R17 ;  /* 0x0000001105a90220 */ /* 0x000fe40000410000 */
[----:B------:R-:W1:Y:S01]  /*1a80*/  @P0 LDC R5, c[0x0][0x40c] ;  /* 0x00010300ff050b82 */ /* 0x000e620000000800 */
[----:B0-----:R-:W-:Y:S01]  /*1a90*/  @P0 FMUL.FTZ R4, R170, R4 ;  /* 0x00000004aa040220 */ /* 0x001fe20000410000 */
[----:B------:R-:W-:-:S03]  /*1aa0*/  HFMA2 R170, -RZ, RZ, 0, 0 ;  /* 0x00000000ffaa7431 */ /* 0x000fc600000001ff */
[----:B------:R-:W-:-:S03]  /*1ab0*/  @P0 FMUL.FTZ R170, R4, R18 ;  /* 0x0000001204aa0220 */ /* 0x000fc60000410000 */
[----:B------:R-:W0:Y:S01]  /*1ac0*/  @P0 LDC R4, c[0x0][0x40c] ;  /* 0x00010300ff040b82 */ /* 0x000e220000000800 */
[----:B-1----:R-:W-:Y:S01]  /*1ad0*/  @P0 FMUL.FTZ R5, R171, R5 ;  /* 0x00000005ab050220 */ /* 0x002fe20000410000 */
[----:B------:R-:W-:-:S03]  /*1ae0*/  MOV R171, RZ ;  /* 0x000000ff00ab7202 */ /* 0x000fc60000000f00 */
[----:B------:R-:W-:Y:S01]  /*1af0*/  @P0 FMUL.FTZ R171, R5, R19 ;  /* 0x0000001305ab0220 */ /* 0x000fe20000410000 */
[----:B------:R-:W-:-:S05]  /*1b00*/  @P0 SHF.L.U32 R5, R158, 0x10, RZ ;  /* 0x000000109e050819 */ /* 0x000fca00000006ff */
[----:B0-----:R-:W-:Y:S01]  /*1b10*/  @P0 FMUL.FTZ R4, R5, R4 ;  /* 0x0000000405040220 */ /* 0x001fe20000410000 */
[----:B------:R-:W-:-:S03]  /*1b20*/  @P0 PRMT R5, R158, 0x7632, R5 ;  /* 0x000076329e050816 */ /* 0x000fc60000000005 */
[----:B------:R-:W-:Y:S01]  /*1b30*/  @P0 FMUL.FTZ R172, R4, R20 ;  /* 0x0000001404ac0220 */ /* 0x000fe20000410000 */
[----:B------:R-:W-:Y:S01]  /*1b40*/  @P0 SHF.L.U32 R5, R5, 0x10, RZ ;  /* 0x0000001005050819 */ /* 0x000fe200000006ff */
[----:B------:R-:W0:Y:S04]  /*1b50*/  @P0 LDC R4, c[0x0][0x40c] ;  /* 0x00010300ff040b82 */ /* 0x000e280000000800 */
[----:B0-----:R-:W-:Y:S01]  /*1b60*/  @P0 FMUL.FTZ R4, R5, R4 ;  /* 0x0000000405040220 */ /* 0x001fe20000410000 */
[----:B------:R-:W-:-:S03]  /*1b70*/  @P0 SHF.L.U32 R5, R159, 0x10, RZ ;  /* 0x000000109f050819 */ /* 0x000fc600000006ff */
[----:B------:R-:W-:Y:S02]  /*1b80*/  @P0 FMUL.FTZ R173, R4, R21 ;  /* 0x0000001504ad0220 */ /* 0x000fe40000410000 */
[----:B------:R-:W0:Y:S02]  /*1b90*/  @P0 LDC R4, c[0x0][0x40c] ;  /* 0x00010300ff040b82 */ /* 0x000e240000000800 */
[----:B0-----:R-:W-:Y:S01]  /*1ba0*/  @P0 FMUL.FTZ R4, R5, R4 ;  /* 0x0000000405040220 */ /* 0x001fe20000410000 */
[----:B------:R-:W-:-:S03]  /*1bb0*/  @P0 PRMT R5, R159, 0x7632, R5 ;  /* 0x000076329f050816 */ /* 0x000fc60000000005 */
[----:B------:R-:W-:Y:S01]  /*1bc0*/  @P0 FMUL.FTZ R174, R4, R22 ;  /* 0x0000001604ae0220 */ /* 0x000fe20000410000 */
[----:B------:R-:W-:Y:S01]  /*1bd0*/  @P0 SHF.L.U32 R5, R5, 0x10, RZ ;  /* 0x0000001005050819 */ /* 0x000fe200000006ff */
[----:B------:R-:W0:Y:S04]  /*1be0*/  @P0 LDC R4, c[0x0][0x40c] ;  /* 0x00010300ff040b82 */ /* 0x000e280000000800 */
[----:B0-----:R-:W-:-:S04]  /*1bf0*/  @P0 FMUL.FTZ R4, R5, R4 ;  /* 0x0000000405040220 */ /* 0x001fc80000410000 */
[----:B------:R-:W-:-:S07]  /*1c00*/  @P0 FMUL.FTZ R175, R4, R23 ;  /* 0x0000001704af0220 */ /* 0x000fce0000410000 */
.L_x_28712:
[----:B------:R-:W-:Y:S05]  /*1c10*/  BSYNC.RECONVERGENT B1 ;  /* 0x0000000000017941 */ /* 0x000fea0003800200 */
.L_x_28710:
[----:B------:R-:W0:Y:S01]  /*1c20*/  LDC.64 R4, c[0x0][0x3a8] ;  /* 0x0000ea00ff047b82 */ /* 0x000e220000000a00 */
[----:B------:R-:W-:Y:S01]  /*1c30*/  IADD3 R232, PT, PT, R232, 0x20, RZ ;  /* 0x00000020e8e87810 */ /* 0x000fe20007ffe0ff */
[C---:B0-----:R-:W-:Y:S01]  /*1c40*/  IMAD.WIDE.U32 R4, R7.reuse, 0x20, R4 ;  /* 0x0000002007047825 */ /* 0x041fe200078e0004 */
[----:B------:R-:W-:-:S04]  /*1c50*/  IADD3 R7, PT, PT, R7, 0x20, RZ ;  /* 0x0000002007077810 */ /* 0x000fc80007ffe0ff */
[----:B------:R0:W-:Y:S04]  /*1c60*/  STG.E.128 desc[UR6][R4.64], R168 ;  /* 0x000000a804007986 */ /* 0x0001e8000c101d06 */
[----:B------:R0:W-:Y:S02]  /*1c70*/  STG.E.128 desc[UR6][R4.64+0x10], R172 ;  /* 0x000010ac04007986 */ /* 0x0001e4000c101d06 */
.L_x_28707:
[----:B------:R-:W-:Y:S05]  /*1c80*/  BSYNC.RECONVERGENT B0 ;  /* 0x0000000000007941 */ /* 0x000fea0003800200 */
.L_x_28706:
[----:B------:R-:W-:Y:S01]  /*1c90*/  ISETP.GE.U32.AND P1, PT, R0, 0x40, PT ;  /* 0x000000400000780c */ /* 0x000fe20003f26070 */
[----:B------:R-:W-:Y:S01]  /*1ca0*/  BSSY.RECONVERGENT B0, `(.L_x_28713) ;  /* 0x000006e000007945 */ /* 0x000fe20003800200 */
[----:B------:R-:W-:-:S11]  /*1cb0*/  LOP3.LUT R2, R2, 0xfffffdff, RZ, 0xc0, !PT ;  /* 0xfffffdff02027812 */ /* 0x000fd600078ec0ff */
[----:B------:R-:W-:Y:S01]  /*1cc0*/  @P1 LOP3.LUT R2, R2, 0x200, RZ, 0xfc, !PT ;  /* 0x0000020002021812 */ /* 0x000fe200078efcff */
[----:B------:R-:W-:Y:S06]  /*1cd0*/  @!P1 BRA `(.L_x_28714) ;  /* 0x0000000400a89947 */ /* 0x000fec0003800000 */
[----:B0-----:R-:W0:Y:S01]  /*1ce0*/  @P0 LDC.64 R4, c[0x0][0x390] ;  /* 0x0000e400ff040b82 */ /* 0x001e220000000a00 */
[----:B------:R-:W-:-:S04]  /*1cf0*/  ISETP.NE.U32.AND P1, PT, RZ, UR8, PT ;  /* 0x00000008ff007c0c */ /* 0x000fc8000bf25070 */
[----:B------:R-:W-:Y:S01]  /*1d00*/  ISETP.NE.AND.EX P1, PT, RZ, UR9, PT, P1 ;  /* 0x00000009ff007c0c */ /* 0x000fe2000bf25310 */
[----:B0-----:R-:W-:-:S05]  /*1d10*/  @P0 IMAD.WIDE.U32 R4, R232, 0x10, R4 ;  /* 0x00000010e8040825 */ /* 0x001fca00078e0004 */
[----:B----4-:R0:W5:Y:S07]  /*1d20*/  @P0 LDG.E.128 R156, desc[UR6][R4.64] ;  /* 0x00000006049c0981 */ /* 0x01016e000c1e1d00 */
[----:B0-----:R-:W0:Y:S02]  /*1d30*/  @P1 LDC.64 R4, c[0x0][0x3a0] ;  /* 0x0000e800ff041b82 */ /* 0x001e240000000a00 */
[----:B0-----:R-:W-:-:S05]  /*1d40*/  @P1 IMAD.WIDE.U32 R4, R7, 0x20, R4 ;  /* 0x0000002007041825 */ /* 0x001fca00078e0004 */
[----:B------:R0:W5:Y:S04]  /*1d50*/  @P1 LDG.E.128 R160, desc[UR6][R4.64] ;  /* 0x0000000604a01981 */ /* 0x000168000c1e1d00 */
[----:B------:R0:W5:Y:S01]  /*1d60*/  @P1 LDG.E.128 R164, desc[UR6][R4.64+0x10] ;  /* 0x0000100604a41981 */ /* 0x000162000c1e1d00 */
[----:B------:R-:W-:Y:S04]  /*1d70*/  BSSY.RECONVERGENT B1, `(.L_x_28715) ;  /* 0x000005a000017945 */ /* 0x000fe80003800200 */
[----:B------:R-:W-:Y:S05]  /*1d80*/  @!P1 BRA `(.L_x_28716) ;  /* 0x0000000000b89947 */ /* 0x000fea0003800000 */
[----:B------:R-:W-:Y:S02]  /*1d90*/  ISETP.GT.AND P1, PT, R3, RZ, PT ;  /* 0x000000ff0300720c */ /* 0x000fe40003f24270 */
[----:B-----5:R-:W-:Y:S02]  /*1da0*/  MOV R176, R160 ;  /* 0x000000a000b07202 */ /* 0x020fe40000000f00 */
[----:B------:R-:W-:Y:S02]  /*1db0*/  MOV R179, R163 ;  /* 0x000000a300b37202 */ /* 0x000fe40000000f00 */
[----:B------:R-:W-:Y:S02]  /*1dc0*/  MOV R180, R164 ;  /* 0x000000a400b47202 */ /* 0x000fe40000000f00 */
[----:B------:R-:W-:Y:S02]  /*1dd0*/  MOV R181, R165 ;  /* 0x000000a500b57202 */ /* 0x000fe40000000f00 */
[----:B------:R-:W-:-:S02]  /*1de0*/  MOV R182, R166 ;  /* 0x000000a600b67202 */ /* 0x000fc40000000f00 */
[----:B------:R-:W-:Y:S01]  /*1df0*/  MOV R183, R167 ;  /* 0x000000a700b77202 */ /* 0x000fe20000000f00 */
[----:B0-----:R-:W0:Y:S01]  /*1e00*/  @P1 LDC R5, c[0x0][0x40c] ;  /* 0x00010300ff051b82 */ /* 0x001e220000000800 */
[C---:B------:R-:W-:Y:S02]  /*1e10*/  @P1 SHF.L.U32 R177, R156.reuse, 0x10, RZ ;  /* 0x000000109cb11819 */ /* 0x040fe400000006ff */
[----:B------:R-:W-:-:S04]  /*1e20*/  @P1 PRMT R178, R156, 0x7632, R178 ;  /* 0x000076329cb21816 */ /* 0x000fc800000000b2 */
[----:B------:R-:W-:Y:S01]  /*1e30*/  @P1 SHF.L.U32 R178, R178, 0x10, RZ ;  /* 0x00000010b2b21819 */ /* 0x000fe200000006ff */
[----:B------:R-:W1:Y:S01]  /*1e40*/  @P1 LDC R4, c[0x0][0x40c] ;  /* 0x00010300ff041b82 */ /* 0x000e620000000800 */
[----:B0-----:R-:W-:-:S07]  /*1e50*/  @P1 FMUL.FTZ R177, R177, R5 ;  /* 0x00000005b1b11220 */ /* 0x001fce0000410000 */
[----:B------:R-:W0:Y:S01]  /*1e60*/  @P1 LDC R5, c[0x0][0x40c] ;  /* 0x00010300ff051b82 */ /* 0x000e220000000800 */
[----:B------:R-:W-:Y:S01]  /*1e70*/  @P1 FFMA.FTZ R176, R177, R32, R160 ;  /* 0x00000020b1b01223 */ /* 0x000fe200000100a0 */
[----:B------:R-:W-:Y:S01]  /*1e80*/  MOV R177, R161 ;  /* 0x000000a100b17202 */ /* 0x000fe20000000f00 */
[----:B-1----:R-:W-:Y:S01]  /*1e90*/  @P1 FMUL.FTZ R4, R178, R4 ;  /* 0x00000004b2041220 */ /* 0x002fe20000410000 */
[----:B------:R-:W-:-:S03]  /*1ea0*/  @P1 SHF.L.U32 R178, R157, 0x10, RZ ;  /* 0x000000109db21819 */ /* 0x000fc600000006ff */
[----:B------:R-:W-:Y:S02]  /*1eb0*/  @P1 FFMA.FTZ R177, R4, R33, R161 ;  /* 0x0000002104b11223 */ /* 0x000fe400000100a1 */
[----:B------:R-:W1:Y:S01]  /*1ec0*/  @P1 LDC R4, c[0x0][0x40c] ;  /* 0x00010300ff041b82 */ /* 0x000e620000000800 */
[----:B0-----:R-:W-:Y:S01]  /*1ed0*/  @P1 FMUL.FTZ R5, R178, R5 ;  /* 0x00000005b2051220 */ /* 0x001fe20000410000 */
[----:B------:R-:W-:-:S03]  /*1ee0*/  MOV R178, R162 ;  /* 0x000000a200b27202 */ /* 0x000fc60000000f00 */
[----:B------:R-:W-:Y:S01]  /*1ef0*/  @P1 FFMA.FTZ R178, R5, R34, R162 ;  /* 0x0000002205b21223 */ /* 0x000fe200000100a2 */
[----:B------:R-:W-:-:S04]  /*1f00*/  @P1 PRMT R5, R157, 0x7632, R5 ;  /* 0x000076329d051816 */ /* 0x000fc80000000005 */
[----:B------:R-:W-:-:S05]  /*1f10*/  @P1 SHF.L.U32 R5, R5, 0x10, RZ ;  /* 0x0000001005051819 */ /* 0x000fca00000006ff */
[----:B-1----:R-:W-:Y:S01]  /*1f20*/  @P1 FMUL.FTZ R4, R5, R4 ;  /* 0x0000000405041220 */ /* 0x002fe20000410000 */
[----:B------:R-:W-:-:S03]  /*1f30*/  @P1 SHF.L.U32 R5, R158, 0x10, RZ ;  /* 0x000000109e051819 */ /* 0x000fc600000006ff */
[----:B------:R-:W-:Y:S02]  /*1f40*/  @P1 FFMA.FTZ R179, R4, R35, R163 ;  /* 0x0000002304b31223 */ /* 0x000fe400000100a3 */
[----:B------:R-:W0:Y:S02]  /*1f50*/  @P1 LDC R4, c[0x0][0x40c] ;  /* 0x00010300ff041b82 */ /* 0x000e240000000800 */
[----:B0-----:R-:W-:Y:S01]  /*1f60*/  @P1 FMUL.FTZ R4, R5, R4 ;  /* 0x0000000405041220 */ /* 0x001fe20000410000 */
[----:B------:R-:W-:-:S03]  /*1f70*/  @P1 PRMT R5, R158, 0x7632, R5 ;  /* 0x000076329e051816 */ /* 0x000fc60000000005 */
[----:B------:R-:W-:Y:S01]  /*1f80*/  @P1 FFMA.FTZ R180, R4, R36, R164 ;  /* 0x0000002404b41223 */ /* 0x000fe200000100a4 */
[----:B------:R-:W-:Y:S01]  /*1f90*/  @P1 SHF.L.U32 R5, R5, 0x10, RZ ;  /* 0x0000001005051819 */ /* 0x000fe200000006ff */
[----:B------:R-:W0:Y:S04]  /*1fa0*/  @P1 LDC R4, c[0x0][0x40c] ;  /* 0x00010300ff041b82 */ /* 0x000e280000000800 */
[----:B0-----:R-:W-:Y:S01]  /*1fb0*/  @P1 FMUL.FTZ R4, R5, R4 ;  /* 0x0000000405041220 */ /* 0x001fe20000410000 */
[----:B------:R-:W-:-:S03]  /*1fc0*/  @P1 SHF.L.U32 R5, R159, 0x10, RZ ;  /* 0x000000109f051819 */ /* 0x000fc600000006ff */
[----:B------:R-:W-:Y:S02]  /*1fd0*/  @P1 FFMA.FTZ R181, R4, R37, R165 ;  /* 0x0000002504b51223 */ /* 0x000fe400000100a5 */
[----:B------:R-:W0:Y:S02]  /*1fe0*/  @P1 LDC R4, c[0x0][0x40c] ;  /* 0x00010300ff041b82 */ /* 0x000e240000000800 */
        /* <DEDUP_REMOVED lines=8> */
.L_x_28716:
[----:B0-----:R-:W0:Y:S01]  /*2070*/  @P0 LDC R4, c[0x0][0x40c] ;  /* 0x00010300ff040b82 */ /* 0x001e220000000800 */
[C---:B-----5:R-:W-:Y:S01]  /*2080*/  @P0 SHF.L.U32 R177, R156.reuse, 0x10, RZ ;  /* 0x000000109cb10819 */ /* 0x060fe200000006ff */
        /* <DEDUP_REMOVED lines=40> */
.L_x_28717:
[----:B------:R-:W-:Y:S05]  /*2310*/  BSYNC.RECONVERGENT B1 ;  /* 0x0000000000017941 */ /* 0x000fea0003800200 */
.L_x_28715:
[----:B------:R-:W0:Y:S01]  /*2320*/  LDC.64 R4, c[0x0][0x3a8] ;  /* 0x0000ea00ff047b82 */ /* 0x000e220000000a00 */
[----:B------:R-:W-:Y:S01]  /*2330*/  IADD3 R232, PT, PT, R232, 0x20, RZ ;  /* 0x00000020e8e87810 */ /* 0x000fe20007ffe0ff */
[C---:B0-----:R-:W-:Y:S01]  /*2340*/  IMAD.WIDE.U32 R4, R7.reuse, 0x20, R4 ;  /* 0x0000002007047825 */ /* 0x041fe200078e0004 */
[----:B------:R-:W-:-:S04]  /*2350*/  IADD3 R7, PT, PT, R7, 0x20, RZ ;  /* 0x0000002007077810 */ /* 0x000fc80007ffe0ff */
[----:B------:R1:W-:Y:S04]  /*2360*/  STG.E.128 desc[UR6][R4.64], R176 ;  /* 0x000000b004007986 */ /* 0x0003e8000c101d06 */
[----:B------:R1:W-:Y:S02]  /*2370*/  STG.E.128 desc[UR6][R4.64+0x10], R180 ;  /* 0x000010b404007986 */ /* 0x0003e4000c101d06 */
.L_x_28714:
[----:B------:R-:W-:Y:S05]  /*2380*/  BSYNC.RECONVERGENT B0 ;  /* 0x0000000000007941 */ /* 0x000fea0003800200 */
.L_x_28713:
        /* <DEDUP_REMOVED lines=62> */
.L_x_28721:
        /* <DEDUP_REMOVED lines=42> */
.L_x_28722:
[----:B------:R-:W-:Y:S05]  /*2a10*/  BSYNC.RECONVERGENT B1 ;  /* 0x0000000000017941 */ /* 0x000fea0003800200 */
.L_x_28720:
[----:B------:R-:W0:Y:S01]  /*2a20*/  LDC.64 R4, c[0x0][0x3a8] ;  /* 0x0000ea00ff047b82 */ /* 0x000e220000000a00 */
[----:B------:R-:W-:Y:S01]  /*2a30*/  IADD3 R232, PT, PT, R232, 0x20, RZ ;  /* 0x00000020e8e87810 */ /* 0x000fe20007ffe0ff */
[C---:B0-----:R-:W-:Y:S01]  /*2a40*/  IMAD.WIDE.U32 R4, R7.reuse, 0x20, R4 ;  /* 0x0000002007047825 */ /* 0x041fe200078e0004 */
[----:B------:R-:W-:-:S04]  /*2a50*/  IADD3 R7, PT, PT, R7, 0x20, RZ ;  /* 0x0000002007077810 */ /* 0x000fc80007ffe0ff */
[----:B------:R2:W-:Y:S04]  /*2a60*/  STG.E.128 desc[UR6][R4.64], R184 ;  /* 0x000000b804007986 */ /* 0x0005e8000c101d06 */
[----:B------:R2:W-:Y:S02]  /*2a70*/  STG.E.128 desc[UR6][R4.64+0x10], R188 ;  /* 0x000010bc04007986 */ /* 0x0005e4000c101d06 */
.L_x_28719:
[----:B------:R-:W-:Y:S05]  /*2a80*/  BSYNC.RECONVERGENT B0 ;  /* 0x0000000000007941 */ /* 0x000fea0003800200 */
.L_x_28718:
[----:B------:R-:W-:Y:S01]  /*2a90*/  ISETP.GE.U32.AND P1, PT, R0, 0x80, PT ;  /* 0x000000800000780c */ /* 0x000fe20003f26070 */
[----:B------:R-:W-:Y:S01]  /*2aa0*/  BSSY.RECONVERGENT B0, `(.L_x_28723) ;  /* 0x000006e000007945 */ /* 0x000fe20003800200 */
[----:B------:R-:W-:-:S11]  /*2ab0*/  LOP3.LUT R2, R2, 0xffffffbf, RZ, 0xc0, !PT ;  /* 0xffffffbf02027812 */ /* 0x000fd600078ec0ff */
[----:B------:R-:W-:Y:S01]  /*2ac0*/  @P1 LOP3.LUT R2, R2, 0x40, RZ, 0xfc, !PT ;  /* 0x0000004002021812 */ /* 0x000fe200078efcff */
[----:B------:R-:W-:Y:S06]  /*2ad0*/  @!P1 BRA `(.L_x_28724) ;  /* 0x0000000400a89947 */ /* 0x000fec0003800000 */
[----:B012---:R-:W0:Y:S01]  /*2ae0*/  @P0 LDC.64 R4, c[0x0][0x390] ;  /* 0x0000e400ff040b82 */ /* 0x007e220000000a00 */
        /* <DEDUP_REMOVED lines=56> */
.L_x_28726:
        /* <DEDUP_REMOVED lines=42> */
.L_x_28727:
[----:B------:R-:W-:Y:S05]  /*3110*/  BSYNC.RECONVERGENT B1 ;  /* 0x0000000000017941 */ /* 0x000fea0003800200 */
.L_x_28725:
[----:B------:R-:W0:Y:S01]  /*3120*/  LDC.64 R4, c[0x0][0x3a8] ;  /* 0x0000ea00ff047b82 */ /* 0x000e220000000a00 */
[----:B------:R-:W-:Y:S01]  /*3130*/  IADD3 R232, PT, PT, R232, 0x20, RZ ;  /* 0x00000020e8e87810 */ /* 0x000fe20007ffe0ff */
[C---:B0-----:R-:W-:Y:S01]  /*3140*/  IMAD.WIDE.U32 R4, R7.reuse, 0x20, R4 ;  /* 0x0000002007047825 */ /* 0x041fe200078e0004 */
[----:B------:R-:W-:-:S04]  /*3150*/  IADD3 R7, PT, PT, R7, 0x20, RZ ;  /* 0x0000002007077810 */ /* 0x000fc80007ffe0ff */
[----:B------:R3:W-:Y:S04]  /*3160*/  STG.E.128 desc[UR6][R4.64], R192 ;  /* 0x000000c004007986 */ /* 0x0007e8000c101d06 */
[----:B------:R3:W-:Y:S02]  /*3170*/  STG.E.128 desc[UR6][R4.64+0x10], R196 ;  /* 0x000010c404007986 */ /* 0x0007e4000c101d06 */
.L_x_28724:
[----:B------:R-:W-:Y:S05]  /*3180*/  BSYNC.RECONVERGENT B0 ;  /* 0x0000000000007941 */ /* 0x000fea0003800200 */
.L_x_28723:
        /* <DEDUP_REMOVED lines=62> */
.L_x_28731:
        /* <DEDUP_REMOVED lines=42> */
.L_x_28732:
[----:B------:R-:W-:Y:S05]  /*3810*/  BSYNC.RECONVERGENT B1 ;  /* 0x0000000000017941 */ /* 0x000fea0003800200 */
.L_x_28730:
[----:B------:R-:W0:Y:S01]  /*3820*/  LDC.64 R4, c[0x0][0x3a8] ;  /* 0x0000ea00ff047b82 */ /* 0x000e220000000a00 */
[----:B------:R-:W-:Y:S01]  /*3830*/  IADD3 R232, PT, PT, R232, 0x20, RZ ;  /* 0x00000020e8e87810 */ /* 0x000fe20007ffe0ff */
[C---:B0-----:R-:W-:Y:S01]  /*3840*/  IMAD.WIDE.U32 R4, R7.reuse, 0x20, R4 ;  /* 0x0000002007047825 */ /* 0x041fe200078e0004 */
[----:B------:R-:W-:-:S04]  /*3850*/  IADD3 R7, PT, PT, R7, 0x20, RZ ;  /* 0x0000002007077810 */ /* 0x000fc80007ffe0ff */
[----:B------:R0:W-:Y:S04]  /*3860*/  STG.E.128 desc[UR6][R4.64], R200 ;  /* 0x000000c804007986 */ /* 0x0001e8000c101d06 */
[----:B------:R0:W-:Y:S02]  /*3870*/  STG.E.128 desc[UR6][R4.64+0x10], R204 ;  /* 0x000010cc04007986 */ /* 0x0001e4000c101d06 */
.L_x_28729:
[----:B------:R-:W-:Y:S05]  /*3880*/  BSYNC.RECONVERGENT B0 ;  /* 0x0000000000007941 */ /* 0x000fea0003800200 */
.L_x_28728:
        /* <DEDUP_REMOVED lines=62> */
.L_x_28736:
        /* <DEDUP_REMOVED lines=42> */
.L_x_28737:
[----:B------:R-:W-:Y:S05]  /*3f10*/  BSYNC.RECONVERGENT B1 ;  /* 0x0000000000017941 */ /* 0x000fea0003800200 */
.L_x_28735:
[----:B------:R-:W0:Y:S01]  /*3f20*/  LDC.64 R4, c[0x0][0x3a8] ;  /* 0x0000ea00ff047b82 */ /* 0x000e220000000a00 */
[----:B------:R-:W-:Y:S01]  /*3f30*/  IADD3 R232, PT, PT, R232, 0x20, RZ ;  /* 0x00000020e8e87810 */ /* 0x000fe20007ffe0ff */
[C---:B0-----:R-:W-:Y:S01]  /*3f40*/  IMAD.WIDE.U32 R4, R7.reuse, 0x20, R4 ;  /* 0x0000002007047825 */ /* 0x041fe200078e0004 */
[----:B------:R-:W-:-:S04]  /*3f50*/  IADD3 R7, PT, PT, R7, 0x20, RZ ;  /* 0x0000002007077810 */ /* 0x000fc80007ffe0ff */
[----:B------:R0:W-:Y:S04]  /*3f60*/  STG.E.128 desc[UR6][R4.64], R208 ;  /* 0x000000d004007986 */ /* 0x0001e8000c101d06 */
[----:B------:R0:W-:Y:S02]  /*3f70*/  STG.E.128 desc[UR6][R4.64+0x10], R212 ;  /* 0x000010d404007986 */ /* 0x0001e4000c101d06 */
.L_x_28734:
[----:B------:R-:W-:Y:S05]  /*3f80*/  BSYNC.RECONVERGENT B0 ;  /* 0x0000000000007941 */ /* 0x000fea0003800200 */
.L_x_28733:
        /* <DEDUP_REMOVED lines=62> */
.L_x_28741:
        /* <DEDUP_REMOVED lines=42> */
.L_x_28742:
[----:B------:R-:W-:Y:S05]  /*4610*/  BSYNC.RECONVERGENT B1 ;  /* 0x0000000000017941 */ /* 0x000fea0003800200 */
.L_x_28740:
[----:B------:R-:W0:Y:S01]  /*4620*/  LDC.64 R4, c[0x0][0x3a8] ;  /* 0x0000ea00ff047b82 */ /* 0x000e220000000a00 */
[----:B------:R-:W-:Y:S01]  /*4630*/  IADD3 R232, PT, PT, R232, 0x20, RZ ;  /* 0x00000020e8e87810 */ /* 0x000fe20007ffe0ff */
[C---:B0-----:R-:W-:Y:S01]  /*4640*/  IMAD.WIDE.U32 R4, R7.reuse, 0x20, R4 ;  /* 0x0000002007047825 */ /* 0x041fe200078e0004 */
[----:B------:R-:W-:-:S04]  /*4650*/  IADD3 R7, PT, PT, R7, 0x20, RZ ;  /* 0x0000002007077810 */ /* 0x000fc80007ffe0ff */
[----:B------:R0:W-:Y:S04]  /*4660*/  STG.E.128 desc[UR6][R4.64], R216 ;  /* 0x000000d804007986 */ /* 0x0001e8000c101d06 */
[----:B------:R0:W-:Y:S02]  /*4670*/  STG.E.128 desc[UR6][R4.64+0x10], R220 ;  /* 0x000010dc04007986 */ /* 0x0001e4000c101d06 */
.L_x_28739:
[----:B------:R-:W-:Y:S05]  /*4680*/  BSYNC.RECONVERGENT B0 ;  /* 0x0000000000007941 */ /* 0x000fea0003800200 */
.L_x_28738:
        /* <DEDUP_REMOVED lines=25> */
[----:B------:R-:W-:Y:S02]  /*4820*/  @P0 PRMT R225, R156, 0x7632, R225 ;  /* 0x000076329ce10816 */ /* 0x000fe400000000e1 */
[----:B------:R-:W-:Y:S02]  /*4830*/  MOV R231, R167 ;  /* 0x000000a700e77202 */ /* 0x000fe40000000f00 */
[----:B------:R-:W-:Y:S01]  /*4840*/  @P0 SHF.L.U32 R225, R225, 0x10, RZ ;  /* 0x00000010e1e10819 */ /* 0x000fe200000006ff */
[----:B------:R-:W1:Y:S01]  /*4850*/  @P0 LDC R3, c[0x0][0x40c] ;  /* 0x00010300ff030b82 */ /* 0x000e620000000800 */
[----:B0-----:R-:W-:-:S07]  /*4860*/  @P0 FMUL.FTZ R5, R4, R5 ;  /* 0x0000000504050220 */ /* 0x001fce0000410000 */
[----:B------:R-:W0:Y:S01]  /*4870*/  @P0 LDC R4, c[0x0][0x40c] ;  /* 0x00010300ff040b82 */ /* 0x000e220000000800 */
[----:B------:R-:W-:Y:S01]  /*4880*/  @P0 FFMA.FTZ R224, R5, R148, R160 ;  /* 0x0000009405e00223 */ /* 0x000fe200000100a0 */
[----:B------:R-:W-:Y:S01]  /*4890*/  @P0 SHF.L.U32 R5, R157, 0x10, RZ ;  /* 0x000000109d050819 */ /* 0x000fe200000006ff */
[----:B-1----:R-:W-:Y:S01]  /*48a0*/  @P0 FMUL.FTZ R3, R225, R3 ;  /* 0x00000003e1030220 */ /* 0x002fe20000410000 */
[----:B------:R-:W-:-:S03]  /*48b0*/  MOV R225, R161 ;  /* 0x000000a100e17202 */ /* 0x000fc60000000f00 */
[----:B------:R-:W-:Y:S02]  /*48c0*/  @P0 FFMA.FTZ R225, R3, R149, R161 ;  /* 0x0000009503e10223 */ /* 0x000fe400000100a1 */
[----:B------:R-:W1:Y:S01]  /*48d0*/  @P0 LDC R3, c[0x0][0x40c] ;  /* 0x00010300ff030b82 */ /* 0x000e620000000800 */
[----:B0-----:R-:W-:-:S04]  /*48e0*/  @P0 FMUL.FTZ R4, R5, R4 ;  /* 0x0000000405040220 */ /* 0x001fc80000410000 */
        /* <DEDUP_REMOVED lines=24> */
.L_x_28746:
[----:B------:R-:W1:Y:S01]  /*4a70*/  @P0 LDC R3, c[0x0][0x40c] ;  /* 0x00010300ff030b82 */ /* 0x000e620000000800 */
[C---:B0----5:R-:W-:Y:S01]  /*4a80*/  @P0 SHF.L.U32 R5, R156.reuse, 0x10, RZ ;  /* 0x000000109c050819 */ /* 0x061fe200000006ff */
[----:B------:R-:W-:Y:S01]  /*4a90*/  HFMA2 R224, -RZ, RZ, 0, 0 ;  /* 0x00000000ffe07431 */ /* 0x000fe200000001ff */
[----:B------:R-:W-:Y:S02]  /*4aa0*/  @P0 PRMT R225, R156, 0x7632, R225 ;  /* 0x000076329ce10816 */ /* 0x000fe400000000e1 */
[----:B------:R-:W-:Y:S02]  /*4ab0*/  CS2R R226, SRZ ;  /* 0x0000000000e27805 */ /* 0x000fe4000001ff00 */
[----:B------:R-:W-:Y:S02]  /*4ac0*/  CS2R R228, SRZ ;  /* 0x0000000000e47805 */ /* 0x000fe4000001ff00 */
[----:B------:R-:W-:Y:S02]  /*4ad0*/  CS2R R230, SRZ ;  /* 0x0000000000e67805 */ /* 0x000fe4000001ff00 */
[----:B------:R-:W-:Y:S01]  /*4ae0*/  @P0 SHF.L.U32 R225, R225, 0x10, RZ ;  /* 0x00000010e1e10819 */ /* 0x000fe200000006ff */
[----:B------:R-:W0:Y:S01]  /*4af0*/  @P0 LDC R4, c[0x0][0x40c] ;  /* 0x00010300ff040b82 */ /* 0x000e220000000800 */
[----:B-1----:R-:W-:-:S07]  /*4b00*/  @P0 FMUL.FTZ R5, R5, R3 ;  /* 0x0000000305050220 */ /* 0x002fce0000410000 */
[----:B------:R-:W1:Y:S01]  /*4b10*/  @P0 LDC R3, c[0x0][0x40c] ;  /* 0x00010300ff030b82 */ /* 0x000e620000000800 */
[----:B------:R-:W-:Y:S01]  /*4b20*/  @P0 FMUL.FTZ R224, R5, R148 ;  /* 0x0000009405e00220 */ /* 0x000fe20000410000 */
[----:B------:R-:W-:Y:S01]  /*4b30*/  @P0 SHF.L.U32 R5, R157, 0x10, RZ ;  /* 0x000000109d050819 */ /* 0x000fe200000006ff */
[----:B0-----:R-:W-:Y:S01]  /*4b40*/  @P0 FMUL.FTZ R4, R225, R4 ;  /* 0x00000004e1040220 */ /* 0x001fe20000410000 */
[----:B------:R-:W-:-:S03]  /*4b50*/  MOV R225, RZ ;  /* 0x000000ff00e17202 */ /* 0x000fc60000000f00 */
[----:B------:R-:W-:Y:S02]  /*4b60*/  @P0 FMUL.FTZ R225, R4, R149 ;  /* 0x0000009504e10220 */ /* 0x000fe40000410000 */
[----:B------:R-:W0:Y:S01]  /*4b70*/  @P0 LDC R4, c[0x0][0x40c] ;  /* 0x00010300ff040b82 */ /* 0x000e220000000800 */
[----:B-1----:R-:W-:Y:S01]  /*4b80*/  @P0 FMUL.FTZ R3, R5, R3 ;  /* 0x0000000305030220 */ /* 0x002fe20000410000 */
[----:B------:R-:W-:-:S03]  /*4b90*/  @P0 PRMT R5, R157, 0x7632, R5 ;  /* 0x000076329d050816 */ /* 0x000fc60000000005 */
[----:B------:R-:W-:Y:S01]  /*4ba0*/  @P0 FMUL.FTZ R226, R3, R150 ;  /* 0x0000009603e20220 */ /* 0x000fe20000410000 */
[----:B------:R-:W-:Y:S02]  /*4bb0*/  @P0 SHF.L.U32 R5, R5, 0x10, RZ ;  /* 0x0000001005050819 */ /* 0x000fe400000006ff */
[----:B------:R-:W1:Y:S03]  /*4bc0*/  @P0 LDC R3, c[0x0][0x40c] ;  /* 0x00010300ff030b82 */ /* 0x000e660000000800 */
[----:B0-----:R-:W-:-:S04]  /*4bd0*/  @P0 FMUL.FTZ R4, R5, R4 ;  /* 0x0000000405040220 */ /* 0x001fc80000410000 */
[----:B------:R-:W-:Y:S01]  /*4be0*/  @P0 FMUL.FTZ R227, R4, R151 ;  /* 0x0000009704e30220 */ /* 0x000fe20000410000 */
[----:B------:R-:W-:-:S05]  /*4bf0*/  @P0 SHF.L.U32 R4, R158, 0x10, RZ ;  /* 0x000000109e040819 */ /* 0x000fca00000006ff */
[----:B-1----:R-:W-:Y:S01]  /*4c00*/  @P0 FMUL.FTZ R3, R4, R3 ;  /* 0x0000000304030220 */ /* 0x002fe20000410000 */
        /* <DEDUP_REMOVED lines=15> */
.L_x_28747:
[----:B------:R-:W-:Y:S05]  /*4d00*/  BSYNC.RECONVERGENT B1 ;  /* 0x0000000000017941 */ /* 0x000fea0003800200 */
.L_x_28745:
[----:B------:R-:W0:Y:S02]  /*4d10*/  LDC.64 R4, c[0x0][0x3a8] ;  /* 0x0000ea00ff047b82 */ /* 0x000e240000000a00 */
[----:B0-----:R-:W-:-:S05]  /*4d20*/  IMAD.WIDE.U32 R4, R7, 0x20, R4 ;  /* 0x0000002007047825 */ /* 0x001fca00078e0004 */
[----:B------:R0:W-:Y:S04]  /*4d30*/  STG.E.128 desc[UR6][R4.64], R224 ;  /* 0x000000e004007986 */ /* 0x0001e8000c101d06 */
[----:B------:R0:W-:Y:S02]  /*4d40*/  STG.E.128 desc[UR6][R4.64+0x10], R228 ;  /* 0x000010e404007986 */ /* 0x0001e4000c101d06 */
.L_x_28744:
[----:B------:R-:W-:Y:S05]  /*4d50*/  BSYNC.RECONVERGENT B0 ;  /* 0x0000000000007941 */ /* 0x000fea0003800200 */
.L_x_28743:
[----:B------:R-:W-:Y:S01]  /*4d60*/  FADD.FTZ R3, RZ, R168 ;  /* 0x000000a8ff037221 */ /* 0x000fe20000010000 */
[C---:B------:R-:W-:Y:S01]  /*4d70*/  ISETP.GT.U32.AND P4, PT, R0.reuse, 0x3f, PT ;  /* 0x0000003f0000780c */ /* 0x040fe20003f84070 */
[----:B0123--:R-:W0:Y:S01]  /*4d80*/  S2R R4, SR_TID.X ;  /* 0x0000000000047919 */ /* 0x00fe220000002100 */
        /* <DEDUP_REMOVED lines=231> */
.L_x_28777:
[----:B------:R-:W2:Y:S01]  /*5c00*/  S2R R234, SR_TID.X ;  /* 0x0000000000ea7919 */ /* 0x000ea20000002100 */
[----:B------:R-:W-:Y:S01]  /*5c10*/  ISETP.NE.AND P0, PT, RZ, UR5, PT ;  /* 0x00000005ff007c0c */ /* 0x000fe2000bf05270 */
[----:B-1----:R-:W-:Y:S01]  /*5c20*/  FADD.FTZ R3, R232, R3 ;  /* 0x00000003e8037221 */ /* 0x002fe20000010000 */
[----:B------:R-:W-:Y:S03]  /*5c30*/  BSSY.RECONVERGENT B0, `(.L_x_28749) ;  /* 0x0000173000007945 */ /* 0x000fe60003800200 */
[----:B------:R-:W-:Y:S01]  /*5c40*/  FFMA.FTZ R3, R3, R235, UR10 ;  /* 0x0000000a03037e23 */ /* 0x000fe200080100eb */
[----:B--2---:R-:W-:-:S13]  /*5c50*/  LOP3.LUT P1, RZ, R234, 0x1f, RZ, 0xc0, !PT ;  /* 0x0000001feaff7812 */ /* 0x004fda000782c0ff */
        /* <DEDUP_REMOVED lines=10> */
[----:B-----5:R-:W-:-:S13]  /*5d00*/  ISETP.GE.AND P1, PT, R233, 0x1, PT ;  /* 0x00000001e900780c */ /* 0x020fda0003f26270 */
[----:B-1----:R-:W-:Y:S05]  /*5d10*/  @!P1 BRA `(.L_x_28750) ;  /* 0x0000001400909947 */ /* 0x002fea0003800000 */
[----:B0-----:R-:W0:Y:S01]  /*5d20*/  LDC R232, c[0x0][0x388] ;  /* 0x0000e200ffe87b82 */ /* 0x001e220000000800 */
[----:B------:R-:W-:Y:S01]  /*5d30*/  IADD3 R5, PT, PT, R233, -0x1, RZ ;  /* 0xffffffffe9057810 */ /* 0x000fe20007ffe0ff */
[----:B------:R-:W-:Y:S01]  /*5d40*/  BSSY.RECONVERGENT B1, `(.L_x_28751) ;  /* 0x0000038000017945 */ /* 0x000fe20003800200 */
[----:B------:R-:W-:Y:S02]  /*5d50*/  FSEL R4, R7, RZ, !P0 ;  /* 0x000000ff07047208 */ /* 0x000fe40004000000 */
[----:B------:R-:W-:Y:S01]  /*5d60*/  LOP3.LUT R252, R234, 0x1f, RZ, 0xc0, !PT ;  /* 0x0000001feafc7812 */ /* 0x000fe200078ec0ff */
[----:B0-----:R-:W-:-:S05]  /*5d70*/  IMAD R5, R5, R232, RZ ;  /* 0x000000e805057224 */ /* 0x001fca00078e02ff */
[----:B------:R-:W-:-:S04]  /*5d80*/  SHF.R.S32.HI R7, RZ, 0x1f, R5 ;  /* 0x0000001fff077819 */ /* 0x000fc80000011405 */
[----:B------:R-:W-:-:S04]  /*5d90*/  LEA.HI R5, R7, R5, RZ, 0x3 ;  /* 0x0000000507057211 */ /* 0x000fc800078f18ff */
[----:B------:R-:W-:Y:S01]  /*5da0*/  LEA.HI.SX32 R5, R5, R252, 0x1d ;  /* 0x000000fc05057211 */ /* 0x000fe200078feaff */
[----:B------:R-:W-:Y:S06]  /*5db0*/  @!P5 BRA `(.L_x_28752) ;  /* 0x0000000000c0d947 */ /* 0x000fec0003800000 */
[----:B------:R0:W-:Y:S04]  /*5dc0*/  STL [R1+0x88], R6 ;  /* 0x0000880601007387 */ /* 0x0001e80000100800 */
[----:B------:R-:W2:Y:S04]  /*5dd0*/  LDL R233, [R1+0x6c] ;  /* 0x00006c0001e97983 */ /* 0x000ea80000100800 */
[----:B0-----:R-:W3:Y:S04]  /*5de0*/  LDL R6, [R1+0x68] ;  /* 0x0000680001067983 */ /* 0x001ee80000100800 */
[----:B------:R0:W-:Y:S04]  /*5df0*/  STL [R1+0x84], R2 ;  /* 0x0000840201007387 */ /* 0x0001e80000100800 */
[----:B------:R-:W4:Y:S04]  /*5e00*/  LDL R234, [R1+0x74] ;  /* 0x0000740001ea7983 */ /* 0x000f280000100800 */
[----:B0-----:R-:W4:Y:S04]  /*5e10*/  LDL R2, [R1+0x70] ;  /* 0x0000700001027983 */ /* 0x001f280000100800 */
[----:B------:R0:W-:Y:S04]  /*5e20*/  STL [R1+0x80], R0 ;  /* 0x0000800001007387 */ /* 0x0001e80000100800 */
[----:B------:R-:W4:Y:S04]  /*5e30*/  LDL R235, [R1+0x5c] ;  /* 0x00005c0001eb7983 */ /* 0x000f280000100800 */
[----:B0-----:R-:W4:Y:S04]  /*5e40*/  LDL R0, [R1+0x58] ;  /* 0x0000580001007983 */ /* 0x001f280000100800 */
        /* <DEDUP_REMOVED lines=14> */
[----:B------:R-:W-:Y:S01]  /*5f30*/  FMUL.FTZ R7, R3, R7 ;  /* 0x0000000703077220 */ /* 0x000fe20000410000 */
[----:B----4-:R-:W-:-:S03]  /*5f40*/  FFMA.FTZ R233, R233, R2, R10 ;  /* 0x00000002e9e97223 */ /* 0x010fc6000001000a */
[----:B------:R-:W-:Y:S01]  /*5f50*/  FFMA.FTZ R7, R7, R234, R11 ;  /* 0x000000ea07077223 */ /* 0x000fe2000001000b */
[--C-:B------:R-:W-:Y:S01]  /*5f60*/  FADD.FTZ R234, R172, -R4.reuse ;  /* 0x80000004acea7221 */ /* 0x100fe20000010000 */
[----:B------:R0:W5:Y:S03]  /*5f70*/  LDL.LU R2, [R1+0x84] ;  /* 0x0000840001027983 */ /* 0x0001660000300800 */
[----:B------:R-:W-:Y:S01]  /*5f80*/  F2FP.BF16.F32.PACK_AB R233, R7, R233 ;  /* 0x000000e907e9723e */ /* 0x000fe200000010ff */
[----:B------:R-:W-:Y:S01]  /*5f90*/  FADD.FTZ R7, R173, -R4 ;  /* 0x80000004ad077221 */ /* 0x000fe20000010000 */
[----:B------:R-:W-:-:S03]  /*5fa0*/  FMUL.FTZ R234, R3, R234 ;  /* 0x000000ea03ea7220 */ /* 0x000fc60000410000 */
[----:B------:R-:W-:Y:S01]  /*5fb0*/  FMUL.FTZ R7, R3, R7 ;  /* 0x0000000703077220 */ /* 0x000fe20000410000 */
[----:B------:R-:W-:-:S03]  /*5fc0*/  FFMA.FTZ R234, R234, R0, R12 ;  /* 0x00000000eaea7223 */ /* 0x000fc6000001000c */
[----:B------:R-:W-:Y:S01]  /*5fd0*/  FFMA.FTZ R7, R7, R235, R13 ;  /* 0x000000eb07077223 */ /* 0x000fe2000001000d */
[--C-:B------:R-:W-:Y:S01]  /*5fe0*/  FADD.FTZ R235, R175, -R4.reuse ;  /* 0x80000004afeb7221 */ /* 0x100fe20000010000 */
[----:B------:R0:W5:Y:S03]  /*5ff0*/  LDL.LU R0, [R1+0x80] ;  /* 0x0000800001007983 */ /* 0x0001660000300800 */
[----:B------:R-:W-:Y:S01]  /*6000*/  F2FP.BF16.F32.PACK_AB R234, R7, R234 ;  /* 0x000000ea07ea723e */ /* 0x000fe200000010ff */
[----:B------:R-:W-:Y:S01]  /*6010*/  FADD.FTZ R7, R174, -R4 ;  /* 0x80000004ae077221 */ /* 0x000fe20000010000 */
[----:B------:R-:W-:-:S03]  /*6020*/  FMUL.FTZ R235, R3, R235 ;  /* 0x000000eb03eb7220 */ /* 0x000fc60000410000 */
[----:B------:R-:W-:-:S04]  /*6030*/  FMUL.FTZ R7, R3, R7 ;  /* 0x0000000703077220 */ /* 0x000fc80000410000 */
[----:B------:R-:W-:Y:S01]  /*6040*/  FFMA.FTZ R7, R7, R16, R14 ;  /* 0x0000001007077223 */ /* 0x000fe2000001000e */
[----:B------:R-:W-:Y:S02]  /*6050*/  FFMA.FTZ R235, R235, R17, R15 ;  /* 0x00000011ebeb7223 */ /* 0x000fe4000001000f */
[----:B------:R-:W1:Y:S03]  /*6060*/  LDC.64 R16, c[0x0][0x428] ;  /* 0x00010a00ff107b82 */ /* 0x000e660000000a00 */
[----:B------:R-:W-:Y:S01]  /*6070*/  F2FP.BF16.F32.PACK_AB R235, R235, R7 ;  /* 0x00000007ebeb723e */ /* 0x000fe200000010ff */
[----:B-1----:R-:W-:-:S05]  /*6080*/  IMAD.WIDE.U32 R16, R5, 0x10, R16 ;  /* 0x0000001005107825 */ /* 0x002fca00078e0010 */
[----:B------:R1:W-:Y:S04]  /*6090*/  STG.E.128 desc[UR6][R16.64], R232 ;  /* 0x000000e810007986 */ /* 0x0003e8000c101d06 */
[----:B-1----:R0:W5:Y:S01]  /*60a0*/  LDL.LU.64 R16, [R1+0x78] ;  /* 0x0000780001107983 */ /* 0x0021620000300a00 */
[----:B------:R-:W-:-:S07]  /*60b0*/  IADD3 R5, PT, PT, R5, 0x20, RZ ;  /* 0x0000002005057810 */ /* 0x000fce0007ffe0ff */
.L_x_28752:
[----:B------:R-:W-:Y:S05]  /*60c0*/  BSYNC.RECONVERGENT B1 ;  /* 0x0000000000017941 */ /* 0x000fea0003800200 */
.L_x_28751:
[----:B-----5:R-:W-:Y:S01]  /*60d0*/  LOP3.LUT P0, RZ, R2, 0x200, RZ, 0xc0, !PT ;  /* 0x0000020002ff7812 */ /* 0x020fe2000780c0ff */
[----:B------:R-:W-:-:S12]  /*60e0*/  BSSY.RECONVERGENT B1, `(.L_x_28753) ;  /* 0x0000032000017945 */ /* 0x000fd80003800200 */
[----:B------:R-:W-:Y:S05]  /*60f0*/  @!P0 BRA `(.L_x_28754) ;  /* 0x0000000000c08947 */ /* 0x000fea0003800000 */
[----:B------:R1:W-:Y:S04]  /*6100*/  STL [R1+0x88], R6 ;  /* 0x0000880601007387 */ /* 0x0003e80000100800 */
        /* <DEDUP_REMOVED lines=8> */
[----:B------:R1:W-:Y:S04]  /*6190*/  STL.64 [R1+0x78], R8 ;  /* 0x0000780801007387 */ /* 0x0003e80000100a00 */
[----:B-1----:R-:W4:Y:S04]  /*61a0*/  LDL R8, [R1+0x40] ;  /* 0x0000400001087983 */ /* 0x002f280000100800 */
        /* <DEDUP_REMOVED lines=31> */
[----:B------:R-:W2:Y:S03]  /*63a0*/  LDC.64 R8, c[0x0][0x428] ;  /* 0x00010a00ff087b82 */ /* 0x000ea60000000a00 */
[----:B------:R-:W-:Y:S01]  /*63b0*/  F2FP.BF16.F32.PACK_AB R235, R235, R7 ;  /* 0x00000007ebeb723e */ /* 0x000fe200000010ff */
[----:B--2---:R-:W-:-:S05]  /*63c0*/  IMAD.WIDE.U32 R8, R5, 0x10, R8 ;  /* 0x0000001005087825 */ /* 0x004fca00078e0008 */
[----:B------:R2:W-:Y:S04]  /*63d0*/  STG.E.128 desc[UR6][R8.64], R232 ;  /* 0x000000e808007986 */ /* 0x0005e8000c101d06 */
[----:B--2---:R1:W5:Y:S01]  /*63e0*/  LDL.LU.64 R8, [R1+0x78] ;  /* 0x0000780001087983 */ /* 0x0043620000300a00 */
[----:B------:R-:W-:-:S07]  /*63f0*/  IADD3 R5, PT, PT, R5, 0x20, RZ ;  /* 0x0000002005057810 */ /* 0x000fce0007ffe0ff */
.L_x_28754:
[----:B------:R-:W-:Y:S05]  /*6400*/  BSYNC.RECONVERGENT B1 ;  /* 0x0000000000017941 */ /* 0x000fea0003800200 */
.L_x_28753:
[----:B-----5:R-:W-:Y:S01]  /*6410*/  LOP3.LUT P0, RZ, R2, 0x100, RZ, 0xc0, !PT ;  /* 0x0000010002ff7812 */ /* 0x020fe2000780c0ff */
[----:B------:R-:W-:-:S12]  /*6420*/  BSSY.RECONVERGENT B1, `(.L_x_28755) ;  /* 0x0000032000017945 */ /* 0x000fd80003800200 */
[----:B------:R-:W-:Y:S05]  /*6430*/  @!P0 BRA `(.L_x_28756) ;  /* 0x0000000000c08947 */ /* 0x000fea0003800000 */
[----:B------:R2:W-:Y:S04]  /*6440*/  STL [R1+0x88], R6 ;  /* 0x0000880601007387 */ /* 0x0005e80000100800 */
[----:B------:R-:W3:Y:S04]  /*6450*/  LDL R233, [R1+0x2c] ;  /* 0x00002c0001e97983 */ /* 0x000ee80000100800 */
[----:B--2---:R-:W2:Y:S04]  /*6460*/  LDL R6, [R1+0x28] ;  /* 0x0000280001067983 */ /* 0x004ea80000100800 */
        /* <DEDUP_REMOVED lines=13> */
[----:B---3--:R-:W-:Y:S01]  /*6540*/  FFMA.FTZ R7, R7, R233, R41 ;  /* 0x000000e907077223 */ /* 0x008fe20000010029 */
[----:B--2---:R-:W-:Y:S01]  /*6550*/  FFMA.FTZ R232, R232, R6, R40 ;  /* 0x00000006e8e87223 */ /* 0x004fe20000010028 */
        /* <DEDUP_REMOVED lines=24> */
[----:B------:R-:W0:Y:S03]  /*66e0*/  LDC.64 R8, c[0x0][0x428] ;  /* 0x00010a00ff087b82 */ /* 0x000e260000000a00 */
[----:B------:R-:W-:Y:S01]  /*66f0*/  F2FP.BF16.F32.PACK_AB R235, R235, R7 ;  /* 0x00000007ebeb723e */ /* 0x000fe200000010ff */
[----:B0-----:R-:W-:-:S05]  /*6700*/  IMAD.WIDE.U32 R8, R5, 0x10, R8 ;  /* 0x0000001005087825 */ /* 0x001fca00078e0008 */
[----:B------:R0:W-:Y:S04]  /*6710*/  STG.E.128 desc[UR6][R8.64], R232 ;  /* 0x000000e808007986 */ /* 0x0001e8000c101d06 */
[----:B0-----:R2:W5:Y:S01]  /*6720*/  LDL.LU.64 R8, [R1+0x78] ;  /* 0x0000780001087983 */ /* 0x0015620000300a00 */
[----:B------:R-:W-:-:S07]  /*6730*/  IADD3 R5, PT, PT, R5, 0x20, RZ ;  /* 0x0000002005057810 */ /* 0x000fce0007ffe0ff */
.L_x_28756:
[----:B------:R-:W-:Y:S05]  /*6740*/  BSYNC.RECONVERGENT B1 ;  /* 0x0000000000017941 */ /* 0x000fea0003800200 */
.L_x_28755:
[----:B-----5:R-:W-:Y:S01]  /*6750*/  LOP3.LUT P0, RZ, R2, 0x40, RZ, 0xc0, !PT ;  /* 0x0000004002ff7812 */ /* 0x020fe2000780c0ff */
[----:B------:R-:W-:-:S12]  /*6760*/  BSSY.RECONVERGENT B1, `(.L_x_28757) ;  /* 0x0000028000017945 */ /* 0x000fd80003800200 */
[----:B------:R-:W-:Y:S05]  /*6770*/  @!P0 BRA `(.L_x_28758) ;  /* 0x0000000000988947 */ /* 0x000fea0003800000 */
[----:B------:R-:W3:Y:S04]  /*6780*/  LDL R233, [R1+0xc] ;  /* 0x00000c0001e97983 */ /* 0x000ee80000100800 */
[----:B------:R-:W2:Y:S04]  /*6790*/  LDL R235, [R1+0x10] ;  /* 0x0000100001eb7983 */ /* 0x000ea80000100800 */
[----:B------:R-:W4:Y:S04]  /*67a0*/  LDL R234, [R1+0x14] ;  /* 0x0000140001ea7983 */ /* 0x000f280000100800 */
[----:B------:R0:W-:Y:S04]  /*67b0*/  STL.64 [R1+0x78], R8 ;  /* 0x0000780801007387 */ /* 0x0001e80000100a00 */
[----:B0-----:R-:W4:Y:S01]  /*67c0*/  LDL R9, [R1+0x8] ;  /* 0x0000080001097983 */ /* 0x001f220000100800 */
[--C-:B------:R-:W-:Y:S01]  /*67d0*/  FADD.FTZ R232, R192, -R4.reuse ;  /* 0x80000004c0e87221 */ /* 0x100fe20000010000 */
[----:B------:R-:W-:-:S03]  /*67e0*/  FADD.FTZ R7, R193, -R4 ;  /* 0x80000004c1077221 */ /* 0x000fc60000010000 */
[C---:B------:R-:W-:Y:S01]  /*67f0*/  FMUL.FTZ R232, R3.reuse, R232 ;  /* 0x000000e803e87220 */ /* 0x040fe20000410000 */
[----:B------:R-:W-:-:S04]  /*6800*/  FMUL.FTZ R7, R3, R7 ;  /* 0x0000000703077220 */ /* 0x000fc80000410000 */
[----:B---3--:R-:W-:Y:S01]  /*6810*/  FFMA.FTZ R7, R7, R233, R57 ;  /* 0x000000e907077223 */ /* 0x008fe20000010039 */
[----:B------:R-:W-:-:S04]  /*6820*/  FADD.FTZ R233, R194, -R4 ;  /* 0x80000004c2e97221 */ /* 0x000fc80000010000 */
[----:B------:R-:W-:-:S04]  /*6830*/  FMUL.FTZ R233, R3, R233 ;  /* 0x000000e903e97220 */ /* 0x000fc80000410000 */
[----:B--2---:R-:W-:Y:S01]  /*6840*/  FFMA.FTZ R233, R233, R235, R58 ;  /* 0x000000ebe9e97223 */ /* 0x004fe2000001003a */
[----:B------:R-:W-:-:S04]  /*6850*/  FADD.FTZ R235, R199, -R4 ;  /* 0x80000004c7eb7221 */ /* 0x000fc80000010000 */
[----:B------:R-:W-:-:S04]  /*6860*/  FMUL.FTZ R235, R3, R235 ;  /* 0x000000eb03eb7220 */ /* 0x000fc80000410000 */
[----:B------:R-:W-:Y:S01]  /*6870*/  FFMA.FTZ R235, R235, R251, R63 ;  /* 0x000000fbebeb7223 */ /* 0x000fe2000001003f */
[----:B----4-:R-:W-:Y:S02]  /*6880*/  FFMA.FTZ R232, R232, R9, R56 ;  /* 0x00000009e8e87223 */ /* 0x010fe40000010038 */
[----:B------:R-:W0:Y:S03]  /*6890*/  LDC.64 R8, c[0x0][0x428] ;  /* 0x00010a00ff087b82 */ /* 0x000e260000000a00 */
        /* <DEDUP_REMOVED lines=9> */
[----:B------:R-:W-:Y:S01]  /*6930*/  FFMA.FTZ R234, R234, R248, R60 ;  /* 0x000000f8eaea7223 */ /* 0x000fe2000001003c */
[----:B0-----:R-:W-:-:S04]  /*6940*/  IMAD.WIDE.U32 R8, R5, 0x10, R8 ;  /* 0x0000001005087825 */ /* 0x001fc800078e0008 */
        /* <DEDUP_REMOVED lines=9> */
.L_x_28758:
[----:B------:R-:W-:Y:S05]  /*69e0*/  BSYNC.RECONVERGENT B1 ;  /* 0x0000000000017941 */ /* 0x000fea0003800200 */
.L_x_28757:
[----:B------:R-:W-:Y:S01]  /*69f0*/  LOP3.LUT P0, RZ, R2, 0x20, RZ, 0xc0, !PT ;  /* 0x0000002002ff7812 */ /* 0x000fe2000780c0ff */
[----:B------:R-:W-:-:S12]  /*6a00*/  BSSY.RECONVERGENT B1, `(.L_x_28759) ;  /* 0x0000024000017945 */ /* 0x000fd80003800200 */
[----:B------:R-:W-:Y:S05]  /*6a10*/  @!P0 BRA `(.L_x_28760) ;  /* 0x0000000000888947 */ /* 0x000fea0003800000 */
[--C-:B------:R-:W-:Y:S01]  /*6a20*/  FADD.FTZ R232, R200, -R4.reuse ;  /* 0x80000004c8e87221 */ /* 0x100fe20000010000 */
[--C-:B------:R-:W-:Y:S01]  /*6a30*/  FADD.FTZ R7, R201, -R4.reuse ;  /* 0x80000004c9077221 */ /* 0x100fe20000010000 */
[--C-:B------:R-:W-:Y:S01]  /*6a40*/  FADD.FTZ R233, R202, -R4.reuse ;  /* 0x80000004cae97221 */ /* 0x100fe20000010000 */
[----:B------:R-:W-:Y:S01]  /*6a50*/  FADD.FTZ R234, R204, -R4 ;  /* 0x80000004ccea7221 */ /* 0x000fe20000010000 */
[C---:B------:R-:W-:Y:S01]  /*6a60*/  FMUL.FTZ R232, R3.reuse, R232 ;  /* 0x000000e803e87220 */ /* 0x040fe20000410000 */
[C---:B------:R-:W-:Y:S01]  /*6a70*/  FMUL.FTZ R7, R3.reuse, R7 ;  /* 0x0000000703077220 */ /* 0x040fe20000410000 */
[----:B------:R-:W-:Y:S01]  /*6a80*/  FMUL.FTZ R233, R3, R233 ;  /* 0x000000e903e97220 */ /* 0x000fe20000410000 */
[----:B-----5:R0:W-:Y:S01]  /*6a90*/  STL.64 [R1+0x78], R8 ;  /* 0x0000780801007387 */ /* 0x0201e20000100a00 */
        /* <DEDUP_REMOVED lines=26> */
.L_x_28760:
[----:B------:R-:W-:Y:S05]  /*6c40*/  BSYNC.RECONVERGENT B1 ;  /* 0x0000000000017941 */ /* 0x000fea0003800200 */
.L_x_28759:
        /* <DEDUP_REMOVED lines=37> */
.L_x_28762:
[----:B------:R-:W-:Y:S05]  /*6ea0*/  BSYNC.RECONVERGENT B1 ;  /* 0x0000000000017941 */ /* 0x000fea0003800200 */
.L_x_28761:
        /* <DEDUP_REMOVED lines=37> */
.L_x_28764:
[----:B------:R-:W-:Y:S05]  /*7100*/  BSYNC.RECONVERGENT B1 ;  /* 0x0000000000017941 */ /* 0x000fea0003800200 */
.L_x_28763:
[----:B------:R-:W-:-:S13]  /*7110*/  LOP3.LUT P0, RZ, R2, 0x4, RZ, 0xc0, !PT ;  /* 0x0000000402ff7812 */ /* 0x000fda000780c0ff */
[----:B------:R-:W-:Y:S05]  /*7120*/  @!P0 BRA `(.L_x_28750) ;  /* 0x00000000008c8947 */ /* 0x000fea0003800000 */
[----:B-----5:R0:W-:Y:S01]  /*7130*/  STL.64 [R1+0x78], R8 ;  /* 0x0000780801007387 */ /* 0x0201e20000100a00 */
[--C-:B------:R-:W-:Y:S01]  /*7140*/  FADD.FTZ R235, R225, -R4.reuse ;  /* 0x80000004e1eb7221 */ /* 0x100fe20000010000 */
[--C-:B------:R-:W-:Y:S01]  /*7150*/  FADD.FTZ R234, R224, -R4.reuse ;  /* 0x80000004e0ea7221 */ /* 0x100fe20000010000 */
[--C-:B------:R-:W-:Y:S01]  /*7160*/  FADD.FTZ R232, R226, -R4.reuse ;  /* 0x80000004e2e87221 */ /* 0x100fe20000010000 */
[--C-:B------:R-:W-:Y:S01]  /*7170*/  FADD.FTZ R7, R228, -R4.reuse ;  /* 0x80000004e4077221 */ /* 0x100fe20000010000 */
[--C-:B------:R-:W-:Y:S01]  /*7180*/  FADD.FTZ R233, R229, -R4.reuse ;  /* 0x80000004e5e97221 */ /* 0x100fe20000010000 */
[----:B------:R-:W-:Y:S01]  /*7190*/  FMUL.FTZ R234, R3, R234 ;  /* 0x000000ea03ea7220 */ /* 0x000fe20000410000 */
[--C-:B0-----:R-:W-:Y:S01]  /*71a0*/  FADD.FTZ R9, R230, -R4.reuse ;  /* 0x80000004e6097221 */ /* 0x101fe20000010000 */
[--C-:B------:R-:W-:Y:S01]  /*71b0*/  FADD.FTZ R8, R227, -R4.reuse ;  /* 0x80000004e3087221 */ /* 0x100fe20000010000 */
[----:B------:R-:W-:-:S03]  /*71c0*/  FADD.FTZ R4, R231, -R4 ;  /* 0x80000004e7047221 */ /* 0x000fc60000010000 */
[----:B------:R0:W-:Y:S02]  /*71d0*/  STL [R1], R9 ;  /* 0x0000000901007387 */ /* 0x0001e40000100800 */
[C---:B0-----:R-:W-:Y:S02]  /*71e0*/  FMUL.FTZ R9, R3.reuse, R235 ;  /* 0x000000eb03097220 */ /* 0x041fe40000410000 */
[----:B------:R-:W2:Y:S01]  /*71f0*/  LDL.LU R235, [R1] ;  /* 0x0000000001eb7983 */ /* 0x000ea20000300800 */
[C---:B------:R-:W-:Y:S01]  /*7200*/  FMUL.FTZ R232, R3.reuse, R232 ;  /* 0x000000e803e87220 */ /* 0x040fe20000410000 */
[C---:B------:R-:W-:Y:S01]  /*7210*/  FMUL.FTZ R8, R3.reuse, R8 ;  /* 0x0000000803087220 */ /* 0x040fe20000410000 */
[C---:B------:R-:W-:Y:S01]  /*7220*/  FMUL.FTZ R7, R3.reuse, R7 ;  /* 0x0000000703077220 */ /* 0x040fe20000410000 */
[C---:B------:R-:W-:Y:S01]  /*7230*/  FMUL.FTZ R233, R3.reuse, R233 ;  /* 0x000000e903e97220 */ /* 0x040fe20000410000 */
[C---:B--2---:R-:W-:Y:S01]  /*7240*/  FMUL.FTZ R235, R3.reuse, R235 ;  /* 0x000000eb03eb7220 */ /* 0x044fe20000410000 */
[----:B------:R-:W-:-:S03]  /*7250*/  FMUL.FTZ R3, R3, R4 ;  /* 0x0000000403037220 */ /* 0x000fc60000410000 */
        /* <DEDUP_REMOVED lines=8> */
[----:B------:R-:W-:Y:S02]  /*72e0*/  FFMA.FTZ R7, R9, R133, R141 ;  /* 0x0000008509077223 */ /* 0x000fe4000001008d */
[----:B------:R-:W0:Y:S01]  /*72f0*/  LDC.64 R8, c[0x0][0x428] ;  /* 0x00010a00ff087b82 */ /* 0x000e220000000a00 */
[----:B------:R-:W-:Y:S02]  /*7300*/  F2FP.BF16.F32.PACK_AB R234, R232, R234 ;  /* 0x000000eae8ea723e */ /* 0x000fe400000010ff */
[----:B------:R-:W-:-:S02]  /*7310*/  F2FP.BF16.F32.PACK_AB R233, R233, R4 ;  /* 0x00000004e9e9723e */ /* 0x000fc400000010ff */
[----:B------:R-:W-:Y:S01]  /*7320*/  F2FP.BF16.F32.PACK_AB R232, R7, R3 ;  /* 0x0000000307e8723e */ /* 0x000fe200000010ff */
[----:B0-----:R-:W-:Y:S02]  /*7330*/  IMAD.WIDE.U32 R4, R5, 0x10, R8 ;  /* 0x0000001005047825 */ /* 0x001fe400078e0008 */
[----:B------:R0:W5:Y:S04]  /*7340*/  LDL.LU.64 R8, [R1+0x78] ;  /* 0x0000780001087983 */ /* 0x0001680000300a00 */
[----:B------:R0:W-:Y:S02]  /*7350*/  STG.E.128 desc[UR6][R4.64], R232 ;  /* 0x000000e804007986 */ /* 0x0001e4000c101d06 */
.L_x_28750:
[----:B------:R-:W-:Y:S05]  /*7360*/  BSYNC.RECONVERGENT B0 ;  /* 0x0000000000007941 */ /* 0x000fea0003800200 */
.L_x_28749:
[----:B0-----:R-:W0:Y:S02]  /*7370*/  LDC.64 R4, c[0x0][0x380] ;  /* 0x0000e000ff047b82 */ /* 0x001e240000000a00 */
[----:B0-----:R-:W-:-:S04]  /*7380*/  LEA R6, R4, R6, 0x2 ;  /* 0x0000000604067211 */ /* 0x001fc800078e10ff */
[----:B------:R-:W-:-:S13]  /*7390*/  ISETP.GE.AND P0, PT, R6, R5, PT ;  /* 0x000000050600720c */ /* 0x000fda0003f06270 */
[----:B------:R-:W-:Y:S05]  /*73a0*/  @!P0 BRA `(.L_x_28765) ;  /* 0xffffffa000248947 */ /* 0x000fea000383ffff */
[----:B------:R-:W-:Y:S05]  /*73b0*/  EXIT ;  /* 0x000000000000794d */ /* 0x000fea0003800000 */
.L_x_28748:
[----:B------:R-:W-:Y:S01]  /*73c0*/  HFMA2 R5, -RZ, RZ, 0, 5.9604644775390625e-08 ;  /* 0x00000001ff057431 */ /* 0x000fe200000001ff */
[----:B------:R-:W-:Y:S01]  /*73d0*/  BSSY B0, `(.L_x_28766) ;  /* 0x0000007000007945 */ /* 0x000fe20003800000 */
[----:B------:R-:W-:Y:S02]  /*73e0*/  MOV R234, R7 ;  /* 0x0000000700ea7202 */ /* 0x000fe40000000f00 */
[----:B------:R-:W-:Y:S02]  /*73f0*/  MOV R4, 0x1f ;  /* 0x0000001f00047802 */ /* 0x000fe40000000f00 */
[----:B------:R-:W-:-:S07]  /*7400*/  MOV R3, 0xffffffff ;  /* 0xffffffff00037802 */ /* 0x000fce0000000f00 */
[----:B----45:R-:W-:Y:S05]  /*7410*/  WARPSYNC.COLLECTIVE R3, `(.L_x_28767) ;  /* 0x0000000003087348 */ /* 0x030fea0003c00000 */
[----:B------:R0:W1:Y:S02]  /*7420*/  SHFL.BFLY P6, R3, R234, R5, R4 ;  /* 0x0c000005ea037389 */ /* 0x00006400000c0004 */
[----:B01--45:R-:W-:Y:S05]  /*7430*/  ENDCOLLECTIVE ;  /* 0x000000000000791b */ /* 0x033fea0003800000 */
.L_x_28767:
[----:B------:R-:W-:Y:S05]  /*7440*/  BSYNC B0 ;  /* 0x0000000000007941 */ /* 0x000fea0003800000 */
.L_x_28766:
        /* <DEDUP_REMOVED lines=9> */
.L_x_28768:
[----:B------:R-:W-:Y:S02]  /*74e0*/  HFMA2 R5, -RZ, RZ, 0, 2.384185791015625e-07 ;  /* 0x00000004ff057431 */ /* 0x000fe400000001ff */
[----:B------:R-:W-:Y:S01]  /*74f0*/  FADD.FTZ R7, R7, R3 ;  /* 0x0000000307077221 */ /* 0x000fe20000010000 */
[----:B------:R-:W-:-:S04]  /*7500*/  MOV R3, 0xffffffff ;  /* 0xffffffff00037802 */ /* 0x000fc80000000f00 */
[----:B------:R-:W-:-:S07]  /*7510*/  MOV R234, R7 ;  /* 0x0000000700ea7202 */ /* 0x000fce0000000f00 */
[----:B------:R-:W-:Y:S05]  /*7520*/  WARPSYNC.COLLECTIVE R3, `(.L_x_28769) ;  /* 0x0000000003087348 */ /* 0x000fea0003c00000 */
[----:B------:R0:W1:Y:S02]  /*7530*/  SHFL.BFLY P6, R3, R234, R5, R4 ;  /* 0x0c000005ea037389 */ /* 0x00006400000c0004 */
[----:B01----:R-:W-:Y:S05]  /*7540*/  ENDCOLLECTIVE ;  /* 0x000000000000791b */ /* 0x003fea0003800000 */
.L_x_28769:
[----:B------:R-:W-:Y:S02]  /*7550*/  HFMA2 R5, -RZ, RZ, 0, 4.76837158203125e-07 ;  /* 0x00000008ff057431 */ /* 0x000fe400000001ff */
[----:B------:R-:W-:Y:S01]  /*7560*/  FADD.FTZ R7, R7, R3 ;  /* 0x0000000307077221 */ /* 0x000fe20000010000 */
[----:B------:R-:W-:-:S04]  /*7570*/  MOV R3, 0xffffffff ;  /* 0xffffffff00037802 */ /* 0x000fc80000000f00 */
[----:B------:R-:W-:-:S07]  /*7580*/  MOV R234, R7 ;  /* 0x0000000700ea7202 */ /* 0x000fce0000000f00 */
[----:B------:R-:W-:Y:S05]  /*7590*/  WARPSYNC.COLLECTIVE R3, `(.L_x_28770) ;  /* 0x0000000003087348 */ /* 0x000fea0003c00000 */
[----:B------:R0:W1:Y:S02]  /*75a0*/  SHFL.BFLY P6, R3, R234, R5, R4 ;  /* 0x0c000005ea037389 */ /* 0x00006400000c0004 */
[----:B01----:R-:W-:Y:S05]  /*75b0*/  ENDCOLLECTIVE ;  /* 0x000000000000791b */ /* 0x003fea0003800000 */
.L_x_28770:
[----:B------:R-:W-:Y:S02]  /*75c0*/  HFMA2 R5, -RZ, RZ, 0, 9.5367431640625e-07 ;  /* 0x00000010ff057431 */ /* 0x000fe400000001ff */
[----:B------:R-:W-:Y:S01]  /*75d0*/  FADD.FTZ R7, R7, R3 ;  /* 0x0000000307077221 */ /* 0x000fe20000010000 */
[----:B------:R-:W-:-:S04]  /*75e0*/  MOV R3, 0xffffffff ;  /* 0xffffffff00037802 */ /* 0x000fc80000000f00 */
[----:B------:R-:W-:-:S07]  /*75f0*/  MOV R234, R7 ;  /* 0x0000000700ea7202 */ /* 0x000fce0000000f00 */
[----:B------:R-:W-:Y:S05]  /*7600*/  WARPSYNC.COLLECTIVE R3, `(.L_x_28771) ;  /* 0x0000000003087348 */ /* 0x000fea0003c00000 */
[----:B------:R0:W1:Y:S02]  /*7610*/  SHFL.BFLY P6, R3, R234, R5, R4 ;  /* 0x0c000005ea037389 */ /* 0x00006400000c0004 */
[----:B01----:R-:W-:Y:S05]  /*7620*/  ENDCOLLECTIVE ;  /* 0x000000000000791b */ /* 0x003fea0003800000 */
.L_x_28771:
        /* <DEDUP_REMOVED lines=140> */
.L_x_28772:
[----:B------:R-:W-:Y:S02]  /*7ef0*/  HFMA2 R5, -RZ, RZ, 0, 1.1920928955078125e-07 ;  /* 0x00000002ff057431 */ /* 0x000fe400000001ff */
[----:B------:R-:W-:Y:S01]  /*7f00*/  FADD.FTZ R232, R232, R3 ;  /* 0x00000003e8e87221 */ /* 0x000fe20000010000 */
[----:B------:R-:W-:-:S04]  /*7f10*/  MOV R3, 0xffffffff ;  /* 0xffffffff00037802 */ /* 0x000fc80000000f00 */
[----:B------:R-:W-:-:S07]  /*7f20*/  MOV R234, R232 ;  /* 0x000000e800ea7202 */ /* 0x000fce0000000f00 */
[----:B------:R-:W-:Y:S05]  /*7f30*/  WARPSYNC.COLLECTIVE R3, `(.L_x_28773) ;  /* 0x0000000003087348 */ /* 0x000fea0003c00000 */
[----:B------:R0:W1:Y:S02]  /*7f40*/  SHFL.BFLY P6, R3, R234, R5, R4 ;  /* 0x0c000005ea037389 */ /* 0x00006400000c0004 */
[----:B01----:R-:W-:Y:S05]  /*7f50*/  ENDCOLLECTIVE ;  /* 0x000000000000791b */ /* 0x003fea0003800000 */
.L_x_28773:
[----:B------:R-:W-:Y:S02]  /*7f60*/  HFMA2 R5, -RZ, RZ, 0, 2.384185791015625e-07 ;  /* 0x00000004ff057431 */ /* 0x000fe400000001ff */
[----:B------:R-:W-:Y:S01]  /*7f70*/  FADD.FTZ R232, R232, R3 ;  /* 0x00000003e8e87221 */ /* 0x000fe20000010000 */
[----:B------:R-:W-:-:S04]  /*7f80*/  MOV R3, 0xffffffff ;  /* 0xffffffff00037802 */ /* 0x000fc80000000f00 */
[----:B------:R-:W-:-:S07]  /*7f90*/  MOV R234, R232 ;  /* 0x000000e800ea7202 */ /* 0x000fce0000000f00 */
[----:B------:R-:W-:Y:S05]  /*7fa0*/  WARPSYNC.COLLECTIVE R3, `(.L_x_28774) ;  /* 0x0000000003087348 */ /* 0x000fea0003c00000 */
[----:B------:R0:W1:Y:S02]  /*7fb0*/  SHFL.BFLY P6, R3, R234, R5, R4 ;  /* 0x0c000005ea037389 */ /* 0x00006400000c0004 */
[----:B01----:R-:W-:Y:S05]  /*7fc0*/  ENDCOLLECTIVE ;  /* 0x000000000000791b */ /* 0x003fea0003800000 */
.L_x_28774:
[----:B------:R-:W-:Y:S02]  /*7fd0*/  HFMA2 R5, -RZ, RZ, 0, 4.76837158203125e-07 ;  /* 0x00000008ff057431 */ /* 0x000fe400000001ff */
[----:B------:R-:W-:Y:S01]  /*7fe0*/  FADD.FTZ R232, R232, R3 ;  /* 0x00000003e8e87221 */ /* 0x000fe20000010000 */
[----:B------:R-:W-:-:S04]  /*7ff0*/  MOV R3, 0xffffffff ;  /* 0xffffffff00037802 */ /* 0x000fc80000000f00 */
[----:B------:R-:W-:-:S07]  /*8000*/  MOV R234, R232 ;  /* 0x000000e800ea7202 */ /* 0x000fce0000000f00 */
[----:B------:R-:W-:Y:S05]  /*8010*/  WARPSYNC.COLLECTIVE R3, `(.L_x_28775) ;  /* 0x0000000003087348 */ /* 0x000fea0003c00000 */
[----:B------:R0:W1:Y:S02]  /*8020*/  SHFL.BFLY P6, R3, R234, R5, R4 ;  /* 0x0c000005ea037389 */ /* 0x00006400000c0004 */
[----:B01----:R-:W-:Y:S05]  /*8030*/  ENDCOLLECTIVE ;  /* 0x000000000000791b */ /* 0x003fea0003800000 */
.L_x_28775:
[----:B------:R-:W-:Y:S02]  /*8040*/  HFMA2 R5, -RZ, RZ, 0, 9.5367431640625e-07 ;  /* 0x00000010ff057431 */ /* 0x000fe400000001ff */
[----:B------:R-:W-:Y:S01]  /*8050*/  FADD.FTZ R232, R232, R3 ;  /* 0x00000003e8e87221 */ /* 0x000fe20000010000 */
[----:B------:R-:W-:-:S04]  /*8060*/  MOV R3, 0xffffffff ;  /* 0xffffffff00037802 */ /* 0x000fc80000000f00 */
[----:B------:R-:W-:-:S07]  /*8070*/  MOV R234, R232 ;  /* 0x000000e800ea7202 */ /* 0x000fce0000000f00 */
[----:B------:R-:W-:Y:S05]  /*8080*/  WARPSYNC.COLLECTIVE R3, `(.L_x_28776) ;  /* 0x0000000003087348 */ /* 0x000fea0003c00000 */
[----:B------:R0:W1:Y:S02]  /*8090*/  SHFL.BFLY P6, R3, R234, R5, R4 ;  /* 0x0c000005ea037389 */ /* 0x00006400000c0004 */
[----:B01----:R-:W-:Y:S05]  /*80a0*/  ENDCOLLECTIVE ;  /* 0x000000000000791b */ /* 0x003fea0003800000 */
.L_x_28776:
[----:B------:R-:W-:Y:S05]  /*80b0*/  BRA `(.L_x_28777) ;  /* 0xffffffd800d07947 */ /* 0x000fea000383ffff */
.L_x_28778:
        /* <DEDUP_REMOVED lines=12> */
.L_x_71490:


//--------------------- .text._ZN10layer_norm13ln_fwd_kernelINS_13Kernel_traitsIf13__nv_bfloat16fS2_fjLj2048ELj1ELj4ELj1ELj16ENS_18Kernel_traits_baseILj2048EfS2_fS2_fjLj128EEEEELb0ELb1ELb1ELb1EEEvNS_9FwdParamsE --------------------------
	.section	.text._ZN10layer_norm13ln_fwd_kernelINS_13Kernel_traitsIf13__nv_bfloat16fS2_fjLj2048ELj1ELj4ELj1ELj16ENS_18Kernel_traits_baseILj2048EfS2_fS2_fjLj128EEEEELb0ELb1ELb1ELb1EEEvNS_9FwdParamsE,"ax",@progbits
	.align	128
        .global         _ZN10layer_norm13ln_fwd_kernelINS_13Kernel_traitsIf13__nv_bfloat16fS2_fjLj2048ELj1ELj4ELj1ELj16ENS_18Kernel_traits_baseILj2048EfS2_fS2_fjLj128EEEEELb0ELb1ELb1ELb1EEEvNS_9FwdParamsE
        .type           _ZN10layer_norm13ln_fwd_kernelINS_13Kernel_traitsIf13__nv_bfloat16fS2_fjLj2048ELj1ELj4ELj1ELj16ENS_18Kernel_traits_baseILj2048EfS2_fS2_fjLj128EEEEELb0ELb1ELb1ELb1EEEvNS_9FwdParamsE,@function
        .size           _ZN10layer_norm13ln_fwd_kernelINS_13Kernel_traitsIf13__nv_bfloat16fS2_fjLj2048ELj1ELj4ELj1ELj16ENS_18Kernel_traits_baseILj2048EfS2_fS2_fjLj128EEEEELb0ELb1ELb1ELb1EEEvNS_9FwdParamsE,(.L_x_71491 - _ZN10layer_norm13ln_fwd_kernelINS_13Kernel_traitsIf13__nv_bfloat16fS2_fjLj2048ELj1ELj4ELj1ELj16ENS_18Kernel_traits_baseILj2048EfS2_fS2_fjLj128EEEEELb0ELb1ELb1ELb1EEEvNS_9FwdParamsE)
        .other          _ZN10layer_norm13ln_fwd_kernelINS_13Kernel_traitsIf13__nv_bfloat16fS2_fjLj2048ELj1ELj4ELj1ELj16ENS_18Kernel_traits_baseILj2048EfS2_fS2_fjLj128EEEEELb0ELb1ELb1ELb1EEEvNS_9FwdParamsE,@"STO_CUDA_ENTRY STV_DEFAULT"
_ZN10layer_norm13ln_fwd_kernelINS_13Kernel_traitsIf13__nv_bfloat16fS2_fjLj2048ELj1ELj4ELj1ELj16ENS_18Kernel_traits_baseILj2048EfS2_fS2_fjLj128EEEEELb0ELb1ELb1ELb1EEEvNS_9FwdParamsE:
.text._ZN10layer_norm13ln_fwd_kernelINS_13Kernel_traitsIf13__nv_bfloat16fS2_fjLj2048ELj1ELj4ELj1ELj16ENS_18Kernel_traits_baseILj2048EfS2_fS2_fjLj128EEEEELb0ELb1ELb1ELb1EEEvNS_9FwdParamsE:
        /* <DEDUP_REMOVED lines=71> */
[----:B------:R-:W-:Y:S04]  /*0470*/  STL.64 [R1], R128 ;  /* 0x0000008001007387 */ /* 0x000fe80000100a00 */
        /* <DEDUP_REMOVED lines=8> */
.L_x_28779:
        /* <DEDUP_REMOVED lines=69> */
[----:B------:R2:W-:Y:S01]  /*0950*/  STL.64 [R1], R48 ;  /* 0x0000003001007387 */ /* 0x0005e20000100a00 */
        /* <DEDUP_REMOVED lines=10> */
.L_x_28780:
[----:B------:R-:W0:Y:S01]  /*0a00*/  LDCU UR4, c[0x0][0x384] ;  /* 0x00007080ff0477ac */ /* 0x000e220008000800 */
[----:B------:R-:W2:Y:S01]  /*0a10*/  LDCU UR11, c[0x0][0x40c] ;  /* 0x00008180ff0b77ac */ /* 0x000ea20008000800 */
[----:B------:R-:W3:Y:S01]  /*0a20*/  LDCU.U8 UR5, c[0x0][0x410] ;  /* 0x00008200ff0577ac */ /* 0x000ee20008000000 */
[----:B------:R-:W4:Y:S01]  /*0a30*/  LDCU UR10, c[0x0][0x448] ;  /* 0x00008900ff0a77ac */ /* 0x000f220008000800 */
[----:B------:R-:W1:Y:S01]  /*0a40*/  LDCU.64 UR8, c[0x0][0x3a0] ;  /* 0x00007400ff0877ac */ /* 0x000e620008000a00 */
[----:B0-----:R-:W-:-:S13]  /*0a50*/  ISETP.GE.AND P0, PT, R0, UR4, PT ;  /* 0x0000000400007c0c */ /* 0x001fda000bf06270 */
[----:B-1234-:R-:W-:Y:S05]  /*0a60*/  @P0 EXIT ;  /* 0x000000000000094d */ /* 0x01efea0003800000 */
.L_x_28808:
        /* <DEDUP_REMOVED lines=32> */
[----:B------:R0:W3:Y:S01]  /*0c70*/  LDG.E.128 R184, desc[UR6][R4.64+0x10] ;  /* 0x0000100604b87981 */ /* 0x0000e2000c1e1d00 */
[----:B------:R-:W-:-:S13]  /*0c80*/  ISETP.GT.AND P2, PT, R3, RZ, PT ;  /* 0x000000ff0300720c */ /* 0x000fda0003f44270 */
[----:B------:R-:W1:Y:S01]  /*0c90*/  @P2 LDC R192, c[0x0][0x40c] ;  /* 0x00010300ffc02b82 */ /* 0x000e620000000800 */
[----:B------:R-:W-:Y:S02]  /*0ca0*/  @P2 SHF.L.U32 R191, R7, 0x10, RZ ;  /* 0x0000001007bf2819 */ /* 0x000fe400000006ff */
[----:B------:R-:W-:Y:S02]  /*0cb0*/  @P2 SHF.L.U32 R190, R176, 0x10, RZ ;  /* 0x00000010b0be2819 */ /* 0x000fe400000006ff */
[----:B0-----:R-:W-:Y:S02]  /*0cc0*/  @P2 SHF.L.U32 R5, R6, 0x10, RZ ;  /* 0x0000001006052819 */ /* 0x001fe400000006ff */
[----:B------:R-:W-:Y:S01]  /*0cd0*/  @P2 SHF.L.U32 R4, R177, 0x10, RZ ;  /* 0x00000010b1042819 */ /* 0x000fe200000006ff */
[----:B------:R-:W0:Y:S08]  /*0ce0*/  @P2 LDC R193, c[0x0][0x40c] ;  /* 0x00010300ffc12b82 */ /* 0x000e300000000800 */
[----:B------:R-:W4:Y:S08]  /*0cf0*/  @P2 LDC R194, c[0x0][0x40c] ;  /* 0x00010300ffc22b82 */ /* 0x000f300000000800 */
[----:B------:R-:W4:Y:S01]  /*0d00*/  @P2 LDC R197, c[0x0][0x40c] ;  /* 0x00010300ffc52b82 */ /* 0x000f220000000800 */
[----:B-1----:R-:W-:Y:S01]  /*0d10*/  @P2 FMUL.FTZ R6, R191, R192 ;  /* 0x000000c0bf062220 */ /* 0x002fe20000410000 */
[----:B------:R-:W-:-:S06]  /*0d20*/  @P2 SHF.L.U32 R192, R178, 0x10, RZ ;  /* 0x00000010b2c02819 */ /* 0x000fcc00000006ff */
[----:B------:R-:W1:Y:S01]  /*0d30*/  @P2 LDC R196, c[0x0][0x40c] ;  /* 0x00010300ffc42b82 */ /* 0x000e620000000800 */
[----:B0-----:R-:W-:Y:S01]  /*0d40*/  @P2 FMUL.FTZ R7, R190, R193 ;  /* 0x000000c1be072220 */ /* 0x001fe20000410000 */
[----:B------:R-:W-:-:S06]  /*0d50*/  @P2 SHF.L.U32 R193, R189, 0x10, RZ ;  /* 0x00000010bdc12819 */ /* 0x000fcc00000006ff */
[----:B------:R-:W0:Y:S01]  /*0d60*/  @P2 LDC R195, c[0x0][0x40c] ;  /* 0x00010300ffc32b82 */ /* 0x000e220000000800 */
[----:B----4-:R-:W-:Y:S01]  /*0d70*/  @P2 FMUL.FTZ R190, R5, R194 ;  /* 0x000000c205be2220 */ /* 0x010fe20000410000 */
[----:B------:R-:W-:-:S06]  /*0d80*/  @P2 SHF.L.U32 R194, R179, 0x10, RZ ;  /* 0x00000010b3c22819 */ /* 0x000fcc00000006ff */
[----:B------:R-:W4:Y:S01]  /*0d90*/  @P2 LDC R199, c[0x0][0x40c] ;  /* 0x00010300ffc72b82 */ /* 0x000f220000000800 */
[----:B------:R-:W-:Y:S01]  /*0da0*/  @P2 FMUL.FTZ R189, R192, R197 ;  /* 0x000000c5c0bd2220 */ /* 0x000fe20000410000 */
[----:B-1----:R-:W-:Y:S01]  /*0db0*/  @P2 FMUL.FTZ R192, R193, R196 ;  /* 0x000000c4c1c02220 */ /* 0x002fe20000410000 */
[----:B0-----:R-:W-:Y:S01]  /*0dc0*/  @P2 FMUL.FTZ R191, R4, R195 ;  /* 0x000000c304bf2220 */ /* 0x001fe20000410000 */
        /* <DEDUP_REMOVED lines=17> */
[----:B------:R-:W-:-:S05]  /*0ee0*/  SHF.L.U32 R188, R188, 0x10, RZ ;  /* 0x00000010bcbc7819 */ /* 0x000fca00000006ff */
[----:B------:R-:W-:-:S04]  /*0ef0*/  FMUL.FTZ R188, R188, UR11 ;  /* 0x0000000bbcbc7c20 */ /* 0x000fc80008410000 */
[----:B------:R-:W-:Y:S01]  /*0f00*/  FFMA.FTZ R247, R188, R119, R187 ;  /* 0x00000077bcf77223 */ /* 0x000fe200000100bb */
[----:B------:R-:W-:Y:S06]  /*0f10*/  BRA `(.L_x_28783) ;  /* 0x0000000000947947 */ /* 0x000fec0003800000 */
.L_x_28782:
[----:B------:R-:W0:Y:S01]  /*0f20*/  @P1 LDC R5, c[0x0][0x40c] ;  /* 0x00010300ff051b82 */ /* 0x000e220000000800 */
[----:B------:R-:W-:Y:S02]  /*0f30*/  @P1 SHF.L.U32 R4, R176, 0x10, RZ ;  /* 0x00000010b0041819 */ /* 0x000fe400000006ff */
[----:B------:R-:W-:Y:S02]  /*0f40*/  CS2R R244, SRZ ;  /* 0x0000000000f47805 */ /* 0x000fe4000001ff00 */
[----:B------:R-:W-:Y:S02]  /*0f50*/  @P1 SHF.L.U32 R7, R7, 0x10, RZ ;  /* 0x0000001007071819 */ /* 0x000fe400000006ff */
[----:B------:R-:W-:Y:S02]  /*0f60*/  CS2R R246, SRZ ;  /* 0x0000000000f67805 */ /* 0x000fe4000001ff00 */
[----:B------:R-:W-:Y:S02]  /*0f70*/  @P1 SHF.L.U32 R6, R6, 0x10, RZ ;  /* 0x0000001006061819 */ /* 0x000fe400000006ff */
[----:B------:R-:W-:Y:S01]  /*0f80*/  @P1 SHF.L.U32 R196, R189, 0x10, RZ ;  /* 0x00000010bdc41819 */ /* 0x000fe200000006ff */
[----:B------:R-:W1:Y:S01]  /*0f90*/  @P1 LDC R190, c[0x0][0x40c] ;  /* 0x00010300ffbe1b82 */ /* 0x000e620000000800 */
[----:B------:R-:W-:-:S07]  /*0fa0*/  @P1 SHF.L.U32 R188, R188, 0x10, RZ ;  /* 0x00000010bcbc1819 */ /* 0x000fce00000006ff */
[----:B------:R-:W2:Y:S08]  /*0fb0*/  @P1 LDC R195, c[0x0][0x40c] ;  /* 0x00010300ffc31b82 */ /* 0x000eb00000000800 */
[----:B------:R-:W3:Y:S01]  /*0fc0*/  @P1 LDC R193, c[0x0][0x40c] ;  /* 0x00010300ffc11b82 */ /* 0x000ee20000000800 */
[----:B0-----:R-:W-:Y:S01]  /*0fd0*/  @P1 FMUL.FTZ R191, R4, R5 ;  /* 0x0000000504bf1220 */ /* 0x001fe20000410000 */
[----:B------:R-:W-:-:S02]  /*0fe0*/  @P1 SHF.L.U32 R4, R177, 0x10, RZ ;  /* 0x00000010b1041819 */ /* 0x000fc400000006ff */
[----:B------:R-:W-:-:S04]  /*0ff0*/  @P1 SHF.L.U32 R5, R178, 0x10, RZ ;  /* 0x00000010b2051819 */ /* 0x000fc800000006ff */
[----:B------:R-:W0:Y:S01]  /*1000*/  @P1 LDC R194, c[0x0][0x40c] ;  /* 0x00010300ffc21b82 */ /* 0x000e220000000800 */
[----:B-1----:R-:W-:Y:S01]  /*1010*/  @P1 FMUL.FTZ R190, R7, R190 ;  /* 0x000000be07be1220 */ /* 0x002fe20000410000 */
[----:B------:R-:W-:-:S06]  /*1020*/  @P1 SHF.L.U32 R7, R179, 0x10, RZ ;  /* 0x00000010b3071819 */ /* 0x000fcc00000006ff */
[----:B------:R-:W1:Y:S01]  /*1030*/  @P1 LDC R197, c[0x0][0x40c] ;  /* 0x00010300ffc51b82 */ /* 0x000e620000000800 */
[----:B--2---:R-:W-:Y:S01]  /*1040*/  @P1 FMUL.FTZ R192, R6, R195 ;  /* 0x000000c306c01220 */ /* 0x004fe20000410000 */
[----:B------:R-:W-:-:S06]  /*1050*/  MOV R6, RZ ;  /* 0x000000ff00067202 */ /* 0x000fcc0000000f00 */
[----:B------:R-:W2:Y:S01]  /*1060*/  @P1 LDC R198, c[0x0][0x40c] ;  /* 0x00010300ffc61b82 */ /* 0x000ea20000000800 */
[----:B---3--:R-:W-:-:S04]  /*1070*/  @P1 FMUL.FTZ R193, R4, R193 ;  /* 0x000000c104c11220 */ /* 0x008fc80000410000 */
[----:B------:R-:W-:-:S03]  /*1080*/  @P1 FMUL.FTZ R6, R193, R114 ;  /* 0x00000072c1061220 */ /* 0x000fc60000410000 */
[----:B------:R-:W3:Y:S01]  /*1090*/  @P1 LDC R199, c[0x0][0x40c] ;  /* 0x00010300ffc71b82 */ /* 0x000ee20000000800 */
[----:B0-----:R-:W-:Y:S01]  /*10a0*/  @P1 FMUL.FTZ R189, R5, R194 ;  /* 0x000000c205bd1220 */ /* 0x001fe20000410000 */
[----:B------:R-:W-:Y:S02]  /*10b0*/  CS2R R4, SRZ ;  /* 0x0000000000047805 */ /* 0x000fe4000001ff00 */
[----:B------:R-:W-:Y:S01]  /*10c0*/  @P1 FMUL.FTZ R4, R191, R112 ;  /* 0x00000070bf041220 */ /* 0x000fe20000410000 */
[----:B------:R-:W-:Y:S01]  /*10d0*/  @P1 FMUL.FTZ R5, R190, R113 ;  /* 0x00000071be051220 */ /* 0x000fe20000410000 */
[----:B------:R-:W-:Y:S01]  /*10e0*/  @P1 FMUL.FTZ R244, R189, R116 ;  /* 0x00000074bdf41220 */ /* 0x000fe20000410000 */
[----:B-1----:R-:W-:-:S04]  /*10f0*/  @P1 FMUL.FTZ R196, R196, R197 ;  /* 0x000000c5c4c41220 */ /* 0x002fc80000410000 */
[----:B------:R-:W-:Y:S01]  /*1100*/  @P1 FMUL.FTZ R245, R196, R117 ;  /* 0x00000075c4f51220 */ /* 0x000fe20000410000 */
[----:B--2---:R-:W-:Y:S01]  /*1110*/  @P1 FMUL.FTZ R195, R7, R198 ;  /* 0x000000c607c31220 */ /* 0x004fe20000410000 */
[----:B------:R-:W-:Y:S01]  /*1120*/  MOV R7, RZ ;  /* 0x000000ff00077202 */ /* 0x000fe20000000f00 */
[----:B------:R-:W-:Y:S02]  /*1130*/  @P1 FMUL.FTZ R7, R192, R115 ;  /* 0x00000073c0071220 */ /* 0x000fe40000410000 */
[----:B------:R-:W-:Y:S01]  /*1140*/  @P1 FMUL.FTZ R246, R195, R118 ;  /* 0x00000076c3f61220 */ /* 0x000fe20000410000 */
[----:B---3--:R-:W-:-:S04]  /*1150*/  @P1 FMUL.FTZ R188, R188, R199 ;  /* 0x000000c7bcbc1220 */ /* 0x008fc80000410000 */
[----:B------:R-:W-:-:S07]  /*1160*/  @P1 FMUL.FTZ R247, R188, R119 ;  /* 0x00000077bcf71220 */ /* 0x000fce0000410000 */
.L_x_28783:
[----:B------:R-:W-:Y:S05]  /*1170*/  BSYNC.RECONVERGENT B0 ;  /* 0x0000000000007941 */ /* 0x000fea0003800200 */
.L_x_28781:
        /* <DEDUP_REMOVED lines=25> */
[----:B------:R-:W-:Y:S02]  /*1310*/  @P2 PRMT R188, R176, 0x7632, R188 ;  /* 0x00007632b0bc2816 */ /* 0x000fe400000000bc */
[----:B------:R-:W-:Y:S01]  /*1320*/  @P2 SHF.L.U32 R189, R189, 0x10, RZ ;  /* 0x00000010bdbd2819 */ /* 0x000fe200000006ff */
[----:B------:R-:W1:Y:S01]  /*1330*/  @P2 LDC R194, c[0x0][0x40c] ;  /* 0x00010300ffc22b82 */ /* 0x000e620000000800 */
[----:B------:R-:W-:-:S02]  /*1340*/  @P2 SHF.L.U32 R192, R177, 0x10, RZ ;  /* 0x00000010b1c02819 */ /* 0x000fc400000006ff */
[----:B------:R-:W-:Y:S02]  /*1350*/  @P2 SHF.L.U32 R188, R188, 0x10, RZ ;  /* 0x00000010bcbc2819 */ /* 0x000fe400000006ff */
[----:B------:R-:W-:Y:S02]  /*1360*/  MOV R242, R186 ;  /* 0x000000ba00f27202 */ /* 0x000fe40000000f00 */
[----:B------:R-:W-:Y:S01]  /*1370*/  MOV R243, R187 ;  /* 0x000000bb00f37202 */ /* 0x000fe20000000f00 */
[----:B------:R-:W2:Y:S08]  /*1380*/  @P2 LDC R197, c[0x0][0x40c] ;  /* 0x00010300ffc52b82 */ /* 0x000eb00000000800 */
[----:B------:R-:W3:Y:S01]  /*1390*/  @P2 LDC R195, c[0x0][0x40c] ;  /* 0x00010300ffc32b82 */ /* 0x000ee20000000800 */
[----:B0-----:R-:W-:Y:S01]  /*13a0*/  @P2 FMUL.FTZ R193, R190, R191 ;  /* 0x000000bfbec12220 */ /* 0x001fe20000410000 */
[----:B------:R-:W-:-:S03]  /*13b0*/  @P2 PRMT R191, R178, 0x7632, R191 ;  /* 0x00007632b2bf2816 */ /* 0x000fc600000000bf */
[----:B------:R-:W-:Y:S01]  /*13c0*/  @P2 FFMA.FTZ R236, R193, R120, R180 ;  /* 0x00000078c1ec2223 */ /* 0x000fe200000100b4 */
[----:B------:R-:W-:Y:S02]  /*13d0*/  @P2 SHF.L.U32 R191, R191, 0x10, RZ ;  /* 0x00000010bfbf2819 */ /* 0x000fe400000006ff */
[----:B------:R-:W0:Y:S01]  /*13e0*/  @P2 LDC R196, c[0x0][0x40c] ;  /* 0x00010300ffc42b82 */ /* 0x000e220000000800 */
[----:B-1----:R-:W-:Y:S01]  /*13f0*/  @P2 FMUL.FTZ R190, R189, R194 ;  /* 0x000000c2bdbe2220 */ /* 0x002fe20000410000 */
[----:B------:R-:W-:Y:S02]  /*1400*/  @P2 SHF.L.U32 R189, R178, 0x10, RZ ;  /* 0x00000010b2bd2819 */ /* 0x000fe400000006ff */
[----:B------:R-:W-:Y:S01]  /*1410*/  @P2 SHF.L.U32 R194, R179, 0x10, RZ ;  /* 0x00000010b3c22819 */ /* 0x000fe200000006ff */
[----:B------:R-:W-:-:S03]  /*1420*/  @P2 FFMA.FTZ R239, R190, R123, R183 ;  /* 0x0000007bbeef2223 */ /* 0x000fc600000100b7 */
[----:B------:R-:W1:Y:S01]  /*1430*/  @P2 LDC R198, c[0x0][0x40c] ;  /* 0x00010300ffc62b82 */ /* 0x000e620000000800 */
[----:B--2---:R-:W-:-:S04]  /*1440*/  @P2 FMUL.FTZ R197, R192, R197 ;  /* 0x000000c5c0c52220 */ /* 0x004fc80000410000 */
[----:B------:R-:W-:-:S03]  /*1450*/  @P2 FFMA.FTZ R238, R197, R122, R182 ;  /* 0x0000007ac5ee2223 */ /* 0x000fc600000100b6 */
[----:B------:R-:W2:Y:S01]  /*1460*/  @P2 LDC R199, c[0x0][0x40c] ;  /* 0x00010300ffc72b82 */ /* 0x000ea20000000800 */
[----:B---3--:R-:W-:-:S04]  /*1470*/  @P2 FMUL.FTZ R188, R188, R195 ;  /* 0x000000c3bcbc2220 */ /* 0x008fc80000410000 */
[----:B------:R-:W-:Y:S01]  /*1480*/  @P2 FFMA.FTZ R237, R188, R121, R181 ;  /* 0x00000079bced2223 */ /* 0x000fe200000100b5 */
[----:B0-----:R-:W-:-:S04]  /*1490*/  @P2 FMUL.FTZ R189, R189, R196 ;  /* 0x000000c4bdbd2220 */ /* 0x001fc80000410000 */
[----:B------:R-:W-:Y:S01]  /*14a0*/  @P2 FFMA.FTZ R240, R189, R124, R184 ;  /* 0x0000007cbdf02223 */ /* 0x000fe200000100b8 */
[----:B-1----:R-:W-:-:S04]  /*14b0*/  @P2 FMUL.FTZ R192, R191, R198 ;  /* 0x000000c6bfc02220 */ /* 0x002fc80000410000 */
[----:B------:R-:W-:Y:S01]  /*14c0*/  @P2 FFMA.FTZ R241, R192, R125, R185 ;  /* 0x0000007dc0f12223 */ /* 0x000fe200000100b9 */
[----:B--2---:R-:W-:-:S04]  /*14d0*/  @P2 FMUL.FTZ R199, R194, R199 ;  /* 0x000000c7c2c72220 */ /* 0x004fc80000410000 */
[----:B------:R-:W-:Y:S01]  /*14e0*/  @P2 FFMA.FTZ R242, R199, R126, R186 ;  /* 0x0000007ec7f22223 */ /* 0x000fe200000100ba */
[----:B------:R-:W-:Y:S06]  /*14f0*/  @!P2 BRA `(.L_x_28786) ;  /* 0x0000000000b4a947 */ /* 0x000fec0003800000 */
[----:B------:R-:W-:-:S04]  /*1500*/  PRMT R188, R179, 0x7632, R188 ;  /* 0x00007632b3bc7816 */ /* 0x000fc800000000bc */
[----:B------:R-:W-:-:S05]  /*1510*/  SHF.L.U32 R188, R188, 0x10, RZ ;  /* 0x00000010bcbc7819 */ /* 0x000fca00000006ff */
[----:B------:R-:W-:-:S04]  /*1520*/  FMUL.FTZ R188, R188, UR11 ;  /* 0x0000000bbcbc7c20 */ /* 0x000fc80008410000 */
[----:B------:R-:W-:Y:S01]  /*1530*/  FFMA.FTZ R243, R188, R127, R187 ;  /* 0x0000007fbcf37223 */ /* 0x000fe200000100bb */
[----:B------:R-:W-:Y:S06]  /*1540*/  BRA `(.L_x_28786) ;  /* 0x0000000000a07947 */ /* 0x000fec0003800000 */
.L_x_28785:
[----:B0-----:R-:W0:Y:S01]  /*1550*/  @P1 LDC R190, c[0x0][0x40c] ;  /* 0x00010300ffbe1b82 */ /* 0x001e220000000800 */
[C---:B-----5:R-:W-:Y:S02]  /*1560*/  @P1 SHF.L.U32 R189, R176.reuse, 0x10, RZ ;  /* 0x00000010b0bd1819 */ /* 0x060fe400000006ff */
[----:B------:R-:W-:Y:S02]  /*1570*/  CS2R R236, SRZ ;  /* 0x0000000000ec7805 */ /* 0x000fe4000001ff00 */
[----:B------:R-:W-:Y:S02]  /*1580*/  @P1 PRMT R188, R176, 0x7632, R188 ;  /* 0x00007632b0bc1816 */ /* 0x000fe400000000bc */
[----:B------:R-:W-:Y:S02]  /*1590*/  CS2R R238, SRZ ;  /* 0x0000000000ee7805 */ /* 0x000fe4000001ff00 */
[----:B------:R-:W-:Y:S02]  /*15a0*/  @P1 SHF.L.U32 R192, R177, 0x10, RZ ;  /* 0x00000010b1c01819 */ /* 0x000fe400000006ff */
        /* <DEDUP_REMOVED lines=10> */
[----:B------:R-:W-:Y:S01]  /*1650*/  @P1 PRMT R190, R178, 0x7632, R190 ;  /* 0x00007632b2be1816 */ /* 0x000fe200000000be */
[----:B------:R-:W-:Y:S01]  /*1660*/  @P1 FMUL.FTZ R236, R193, R120 ;  /* 0x00000078c1ec1220 */ /* 0x000fe20000410000 */
[----:B------:R-:W-:Y:S02]  /*1670*/  @P1 SHF.L.U32 R189, R189, 0x10, RZ ;  /* 0x00000010bdbd1819 */ /* 0x000fe400000006ff */
[----:B------:R-:W0:Y:S01]  /*1680*/  @P1 LDC R197, c[0x0][0x40c] ;  /* 0x00010300ffc51b82 */ /* 0x000e220000000800 */
[----:B-1----:R-:W-:Y:S01]  /*1690*/  @P1 FMUL.FTZ R188, R188, R191 ;  /* 0x000000bfbcbc1220 */ /* 0x002fe20000410000 */
[----:B------:R-:W-:-:S03]  /*16a0*/  @P1 SHF.L.U32 R191, R190, 0x10, RZ ;  /* 0x00000010bebf1819 */ /* 0x000fc600000006ff */
[----:B------:R-:W-:-:S03]  /*16b0*/  @P1 FMUL.FTZ R237, R188, R121 ;  /* 0x00000079bced1220 */ /* 0x000fc60000410000 */
[----:B------:R-:W1:Y:S01]  /*16c0*/  @P1 LDC R198, c[0x0][0x40c] ;  /* 0x00010300ffc61b82 */ /* 0x000e620000000800 */
[----:B--2---:R-:W-:Y:S01]  /*16d0*/  @P1 FMUL.FTZ R190, R189, R194 ;  /* 0x000000c2bdbe1220 */ /* 0x004fe20000410000 */
[----:B------:R-:W-:-:S03]  /*16e0*/  @P1 PRMT R189, R179, 0x7632, R189 ;  /* 0x00007632b3bd1816 */ /* 0x000fc600000000bd */
[----:B------:R-:W-:Y:S01]  /*16f0*/  @P1 FMUL.FTZ R239, R190, R123 ;  /* 0x0000007bbeef1220 */ /* 0x000fe20000410000 */
[----:B------:R-:W-:Y:S02]  /*1700*/  @P1 SHF.L.U32 R189, R189, 0x10, RZ ;  /* 0x00000010bdbd1819 */ /* 0x000fe400000006ff */
[----:B------:R-:W2:Y:S01]  /*1710*/  @P1 LDC R200, c[0x0][0x40c] ;  /* 0x00010300ffc81b82 */ /* 0x000ea20000000800 */
[----:B---3--:R-:W-:-:S04]  /*1720*/  @P1 FMUL.FTZ R195, R192, R195 ;  /* 0x000000c3c0c31220 */ /* 0x008fc80000410000 */
[----:B------:R-:W-:-:S03]  /*1730*/  @P1 FMUL.FTZ R238, R195, R122 ;  /* 0x0000007ac3ee1220 */ /* 0x000fc60000410000 */
[----:B------:R-:W3:Y:S01]  /*1740*/  @P1 LDC R202, c[0x0][0x40c] ;  /* 0x00010300ffca1b82 */ /* 0x000ee20000000800 */
[----:B0-----:R-:W-:-:S04]  /*1750*/  @P1 FMUL.FTZ R197, R196, R197 ;  /* 0x000000c5c4c51220 */ /* 0x001fc80000410000 */
[----:B------:R-:W-:Y:S01]  /*1760*/  @P1 FMUL.FTZ R240, R197, R124 ;  /* 0x0000007cc5f01220 */ /* 0x000fe20000410000 */
[----:B-1----:R-:W-:-:S04]  /*1770*/  @P1 FMUL.FTZ R192, R191, R198 ;  /* 0x000000c6bfc01220 */ /* 0x002fc80000410000 */
[----:B------:R-:W-:Y:S01]  /*1780*/  @P1 FMUL.FTZ R241, R192, R125 ;  /* 0x0000007dc0f11220 */ /* 0x000fe20000410000 */
[----:B--2---:R-:W-:-:S04]  /*1790*/  @P1 FMUL.FTZ R199, R199, R200 ;  /* 0x000000c8c7c71220 */ /* 0x004fc80000410000 */
[----:B------:R-:W-:Y:S01]  /*17a0*/  @P1 FMUL.FTZ R242, R199, R126 ;  /* 0x0000007ec7f21220 */ /* 0x000fe20000410000 */
[----:B---3--:R-:W-:-:S04]  /*17b0*/  @P1 FMUL.FTZ R188, R189, R202 ;  /* 0x000000cabdbc1220 */ /* 0x008fc80000410000 */
[----:B------:R-:W-:-:S07]  /*17c0*/  @P1 FMUL.FTZ R243, R188, R127 ;  /* 0x0000007fbcf31220 */ /* 0x000fce0000410000 */
.L_x_28786:
[----:B------:R-:W-:Y:S05]  /*17d0*/  BSYNC.RECONVERGENT B0 ;  /* 0x0000000000007941 */ /* 0x000fea0003800200 */
.L_x_28784:
        /* <DEDUP_REMOVED lines=23> */
[----:B------:R-:W-:Y:S02]  /*1950*/  @P2 SHF.L.U32 R188, R176, 0x10, RZ ;  /* 0x00000010b0bc2819 */ /* 0x000fe400000006ff */
[----:B------:R-:W-:Y:S02]  /*1960*/  MOV R234, R186 ;  /* 0x000000ba00ea7202 */ /* 0x000fe40000000f00 */
[----:B------:R-:W-:-:S03]  /*1970*/  MOV R235, R187 ;  /* 0x000000bb00eb7202 */ /* 0x000fc60000000f00 */
[----:B------:R-:W1:Y:S08]  /*1980*/  @P2 LDC R191, c[0x0][0x40c] ;  /* 0x00010300ffbf2b82 */ /* 0x000e700000000800 */
[----:B------:R-:W2:Y:S01]  /*1990*/  @P2 LDC R190, c[0x0][0x40c] ;  /* 0x00010300ffbe2b82 */ /* 0x000ea20000000800 */
[----:B0-----:R-:W-:Y:S01]  /*19a0*/  @P2 FMUL.FTZ R189, R188, R189 ;  /* 0x000000bdbcbd2220 */ /* 0x001fe20000410000 */
[----:B------:R-:W-:-:S06]  /*19b0*/  @P2 PRMT R188, R176, 0x7632, R188 ;  /* 0x00007632b0bc2816 */ /* 0x000fcc00000000bc */
[----:B------:R-:W0:Y:S01]  /*19c0*/  @P2 LDC R193, c[0x0][0x40c] ;  /* 0x00010300ffc12b82 */ /* 0x000e220000000800 */
[----:B------:R-:W-:Y:S01]  /*19d0*/  @P2 FFMA.FTZ R228, R189, R128, R180 ;  /* 0x00000080bde42223 */ /* 0x000fe200000100b4 */
[----:B------:R-:W-:Y:S02]  /*19e0*/  @P2 SHF.L.U32 R188, R188, 0x10, RZ ;  /* 0x00000010bcbc2819 */ /* 0x000fe400000006ff */
[----:B------:R-:W-:-:S03]  /*19f0*/  @P2 SHF.L.U32 R189, R177, 0x10, RZ ;  /* 0x00000010b1bd2819 */ /* 0x000fc600000006ff */
[----:B-1----:R-:W-:Y:S02]  /*1a00*/  @P2 FMUL.FTZ R188, R188, R191 ;  /* 0x000000bfbcbc2220 */ /* 0x002fe40000410000 */
[----:B------:R-:W1:Y:S02]  /*1a10*/  @P2 LDC R191, c[0x0][0x40c] ;  /* 0x00010300ffbf2b82 */ /* 0x000e640000000800 */
[----:B------:R-:W-:Y:S01]  /*1a20*/  @P2 FFMA.FTZ R229, R188, R129, R181 ;  /* 0x00000081bce52223 */ /* 0x000fe200000100b5 */
[----:B------:R-:W-:Y:S01]  /*1a30*/  @P2 PRMT R188, R177, 0x7632, R188 ;  /* 0x00007632b1bc2816 */ /* 0x000fe200000000bc */
[----:B--2---:R-:W-:-:S03]  /*1a40*/  @P2 FMUL.FTZ R189, R189, R190 ;  /* 0x000000bebdbd2220 */ /* 0x004fc60000410000 */
[----:B------:R-:W-:Y:S01]  /*1a50*/  @P2 SHF.L.U32 R188, R188, 0x10, RZ ;  /* 0x00000010bcbc2819 */ /* 0x000fe200000006ff */
[----:B------:R-:W-:Y:S02]  /*1a60*/  @P2 FFMA.FTZ R230, R189, R130, R182 ;  /* 0x00000082bde62223 */ /* 0x000fe400000100b6 */
[----:B------:R-:W2:Y:S02]  /*1a70*/  @P2 LDC R189, c[0x0][0x40c] ;  /* 0x00010300ffbd2b82 */ /* 0x000ea40000000800 */
[----:B0-----:R-:W-:-:S04]  /*1a80*/  @P2 FMUL.FTZ R188, R188, R193 ;  /* 0x000000c1bcbc2220 */ /* 0x001fc80000410000 */
[----:B------:R-:W-:Y:S01]  /*1a90*/  @P2 FFMA.FTZ R231, R188, R131, R183 ;  /* 0x00000083bce72223 */ /* 0x000fe200000100b7 */
[----:B------:R-:W-:Y:S01]  /*1aa0*/  @P2 SHF.L.U32 R188, R178, 0x10, RZ ;  /* 0x00000010b2bc2819 */ /* 0x000fe200000006ff */
[----:B------:R-:W0:Y:S04]  /*1ab0*/  @P2 LDC R193, c[0x0][0x40c] ;  /* 0x00010300ffc12b82 */ /* 0x000e280000000800 */
[----:B-1----:R-:W-:Y:S01]  /*1ac0*/  @P2 FMUL.FTZ R191, R188, R191 ;  /* 0x000000bfbcbf2220 */ /* 0x002fe20000410000 */
[----:B------:R-:W-:-:S03]  /*1ad0*/  @P2 PRMT R188, R178, 0x7632, R188 ;  /* 0x00007632b2bc2816 */ /* 0x000fc600000000bc */
[----:B------:R-:W-:Y:S01]  /*1ae0*/  @P2 FFMA.FTZ R232, R191, R132, R184 ;  /* 0x00000084bfe82223 */ /* 0x000fe200000100b8 */
[----:B------:R-:W-:-:S05]  /*1af0*/  @P2 SHF.L.U32 R188, R188, 0x10, RZ ;  /* 0x00000010bcbc2819 */ /* 0x000fca00000006ff */
[----:B--2---:R-:W-:-:S04]  /*1b00*/  @P2 FMUL.FTZ R188, R188, R189 ;  /* 0x000000bdbcbc2220 */ /* 0x004fc80000410000 */
        /* <DEDUP_REMOVED lines=10> */
.L_x_28788:
[----:B0-----:R-:W0:Y:S01]  /*1bb0*/  @P1 LDC R189, c[0x0][0x40c] ;  /* 0x00010300ffbd1b82 */ /* 0x001e220000000800 */
[----:B-----5:R-:W-:Y:S02]  /*1bc0*/  @P1 SHF.L.U32 R188, R176, 0x10, RZ ;  /* 0x00000010b0bc1819 */ /* 0x020fe400000006ff */
[----:B------:R-:W-:Y:S02]  /*1bd0*/  CS2R R228, SRZ ;  /* 0x0000000000e47805 */ /* 0x000fe4000001ff00 */
[----:B------:R-:W-:Y:S02]  /*1be0*/  CS2R R230, SRZ ;  /* 0x0000000000e67805 */ /* 0x000fe4000001ff00 */
[----:B------:R-:W-:Y:S02]  /*1bf0*/  CS2R R232, SRZ ;  /* 0x0000000000e87805 */ /* 0x000fe4000001ff00 */
[----:B------:R-:W-:Y:S01]  /*1c00*/  CS2R R234, SRZ ;  /* 0x0000000000ea7805 */ /* 0x000fe2000001ff00 */
[----:B------:R-:W1:Y:S08]  /*1c10*/  @P1 LDC R191, c[0x0][0x40c] ;  /* 0x00010300ffbf1b82 */ /* 0x000e700000000800 */
[----:B------:R-:W2:Y:S01]  /*1c20*/  @P1 LDC R190, c[0x0][0x40c] ;  /* 0x00010300ffbe1b82 */ /* 0x000ea20000000800 */
[----:B0-----:R-:W-:Y:S01]  /*1c30*/  @P1 FMUL.FTZ R189, R188, R189 ;  /* 0x000000bdbcbd1220 */ /* 0x001fe20000410000 */
[----:B------:R-:W-:-:S06]  /*1c40*/  @P1 PRMT R188, R176, 0x7632, R188 ;  /* 0x00007632b0bc1816 */ /* 0x000fcc00000000bc */
[----:B------:R-:W0:Y:S01]  /*1c50*/  @P1 LDC R193, c[0x0][0x40c] ;  /* 0x00010300ffc11b82 */ /* 0x000e220000000800 */
[----:B------:R-:W-:Y:S01]  /*1c60*/  @P1 FMUL.FTZ R228, R189, R128 ;  /* 0x00000080bde41220 */ /* 0x000fe20000410000 */
[----:B------:R-:W-:Y:S02]  /*1c70*/  @P1 SHF.L.U32 R188, R188, 0x10, RZ ;  /* 0x00000010bcbc1819 */ /* 0x000fe400000006ff */
[----:B------:R-:W-:-:S03]  /*1c80*/  @P1 SHF.L.U32 R189, R177, 0x10, RZ ;  /* 0x00000010b1bd1819 */ /* 0x000fc600000006ff */
[----:B-1----:R-:W-:Y:S02]  /*1c90*/  @P1 FMUL.FTZ R188, R188, R191 ;  /* 0x000000bfbcbc1220 */ /* 0x002fe40000410000 */
[----:B------:R-:W1:Y:S02]  /*1ca0*/  @P1 LDC R191, c[0x0][0x40c] ;  /* 0x00010300ffbf1b82 */ /* 0x000e640000000800 */
[----:B------:R-:W-:Y:S01]  /*1cb0*/  @P1 FMUL.FTZ R229, R188, R129 ;  /* 0x00000081bce51220 */ /* 0x000fe20000410000 */
[----:B------:R-:W-:Y:S01]  /*1cc0*/  @P1 PRMT R188, R177, 0x7632, R188 ;  /* 0x00007632b1bc1816 */ /* 0x000fe200000000bc */
[----:B--2---:R-:W-:-:S03]  /*1cd0*/  @P1 FMUL.FTZ R189, R189, R190 ;  /* 0x000000bebdbd1220 */ /* 0x004fc60000410000 */
[----:B------:R-:W-:Y:S01]  /*1ce0*/  @P1 SHF.L.U32 R188, R188, 0x10, RZ ;  /* 0x00000010bcbc1819 */ /* 0x000fe200000006ff */
[----:B------:R-:W-:Y:S02]  /*1cf0*/  @P1 FMUL.FTZ R230, R189, R130 ;  /* 0x00000082bde61220 */ /* 0x000fe40000410000 */
[----:B------:R-:W2:Y:S02]  /*1d00*/  @P1 LDC R189, c[0x0][0x40c] ;  /* 0x00010300ffbd1b82 */ /* 0x000ea40000000800 */
[----:B0-----:R-:W-:-:S04]  /*1d10*/  @P1 FMUL.FTZ R188, R188, R193 ;  /* 0x000000c1bcbc1220 */ /* 0x001fc80000410000 */
[----:B------:R-:W-:Y:S01]  /*1d20*/  @P1 FMUL.FTZ R231, R188, R131 ;  /* 0x00000083bce71220 */ /* 0x000fe20000410000 */
[----:B------:R-:W-:Y:S01]  /*1d30*/  @P1 SHF.L.U32 R188, R178, 0x10, RZ ;  /* 0x00000010b2bc1819 */ /* 0x000fe200000006ff */
[----:B------:R-:W0:Y:S04]  /*1d40*/  @P1 LDC R193, c[0x0][0x40c] ;  /* 0x00010300ffc11b82 */ /* 0x000e280000000800 */
[----:B-1----:R-:W-:Y:S01]  /*1d50*/  @P1 FMUL.FTZ R191, R188, R191 ;  /* 0x000000bfbcbf1220 */ /* 0x002fe20000410000 */
[----:B------:R-:W-:-:S03]  /*1d60*/  @P1 PRMT R188, R178, 0x7632, R188 ;  /* 0x00007632b2bc1816 */ /* 0x000fc600000000bc */
[----:B------:R-:W-:Y:S01]  /*1d70*/  @P1 FMUL.FTZ R232, R191, R132 ;  /* 0x00000084bfe81220 */ /* 0x000fe20000410000 */
[----:B------:R-:W-:-:S05]  /*1d80*/  @P1 SHF.L.U32 R188, R188, 0x10, RZ ;  /* 0x00000010bcbc1819 */ /* 0x000fca00000006ff */
[----:B--2---:R-:W-:Y:S02]  /*1d90*/  @P1 FMUL.FTZ R188, R188, R189 ;  /* 0x000000bdbcbc1220 */ /* 0x004fe40000410000 */
[----:B------:R-:W1:Y:S02]  /*1da0*/  @P1 LDC R189, c[0x0][0x40c] ;  /* 0x00010300ffbd1b82 */ /* 0x000e640000000800 */
[----:B------:R-:W-:Y:S01]  /*1db0*/  @P1 FMUL.FTZ R233, R188, R133 ;  /* 0x00000085bce91220 */ /* 0x000fe20000410000 */
[----:B------:R-:W-:-:S05]  /*1dc0*/  @P1 SHF.L.U32 R188, R179, 0x10, RZ ;  /* 0x00000010b3bc1819 */ /* 0x000fca00000006ff */
[----:B0-----:R-:W-:Y:S01]  /*1dd0*/  @P1 FMUL.FTZ R193, R188, R193 ;  /* 0x000000c1bcc11220 */ /* 0x001fe20000410000 */
[----:B------:R-:W-:-:S03]  /*1de0*/  @P1 PRMT R188, R179, 0x7632, R188 ;  /* 0x00007632b3bc1816 */ /* 0x000fc600000000bc */
[----:B------:R-:W-:Y:S01]  /*1df0*/  @P1 FMUL.FTZ R234, R193, R134 ;  /* 0x00000086c1ea1220 */ /* 0x000fe20000410000 */
[----:B------:R-:W-:-:S05]  /*1e00*/  @P1 SHF.L.U32 R188, R188, 0x10, RZ ;  /* 0x00000010bcbc1819 */ /* 0x000fca00000006ff */
[----:B-1----:R-:W-:-:S04]  /*1e10*/  @P1 FMUL.FTZ R188, R188, R189 ;  /* 0x000000bdbcbc1220 */ /* 0x002fc80000410000 */
[----:B------:R-:W-:-:S07]  /*1e20*/  @P1 FMUL.FTZ R235, R188, R135 ;  /* 0x00000087bceb1220 */ /* 0x000fce0000410000 */
.L_x_28789:
[----:B------:R-:W-:Y:S05]  /*1e30*/  BSYNC.RECONVERGENT B0 ;  /* 0x0000000000007941 */ /* 0x000fea0003800200 */
.L_x_28787:
        /* <DEDUP_REMOVED lines=29> */
[----:B------:R-:W-:-:S03]  /*2010*/  @P2 PRMT R188, R176, 0x7632, R188 ;  /* 0x00007632b0bc2816 */ /* 0x000fc600000000bc */
[----:B------:R-:W-:Y:S01]  /*2020*/  @P2 FFMA.FTZ R224, R189, R136, R180 ;  /* 0x00000088bde02223 */ /* 0x000fe200000100b4 */
[----:B------:R-:W-:Y:S02]  /*2030*/  @P2 SHF.L.U32 R188, R188, 0x10, RZ ;  /* 0x00000010bcbc2819 */ /* 0x000fe400000006ff */
[----:B------:R-:W0:Y:S03]  /*2040*/  @P2 LDC R189, c[0x0][0x40c] ;  /* 0x00010300ffbd2b82 */ /* 0x000e260000000800 */
[----:B-1----:R-:W-:-:S04]  /*2050*/  @P2 FMUL.FTZ R188, R188, R191 ;  /* 0x000000bfbcbc2220 */ /* 0x002fc80000410000 */
[----:B------:R-:W-:Y:S01]  /*2060*/  @P2 FFMA.FTZ R225, R188, R137, R181 ;  /* 0x00000089bce12223 */ /* 0x000fe200000100b5 */
[C---:B------:R-:W-:Y:S01]  /*2070*/  @P2 SHF.L.U32 R188, R177.reuse, 0x10, RZ ;  /* 0x00000010b1bc2819 */ /* 0x040fe200000006ff */
[----:B------:R-:W1:Y:S04]  /*2080*/  @P2 LDC R191, c[0x0][0x40c] ;  /* 0x00010300ffbf2b82 */ /* 0x000e680000000800 */
[----:B--2---:R-:W-:Y:S01]  /*2090*/  @P2 FMUL.FTZ R193, R188, R193 ;  /* 0x000000c1bcc12220 */ /* 0x004fe20000410000 */
[----:B------:R-:W-:-:S03]  /*20a0*/  @P2 PRMT R188, R177, 0x7632, R188 ;  /* 0x00007632b1bc2816 */ /* 0x000fc600000000bc */
[----:B------:R-:W-:Y:S01]  /*20b0*/  @P2 FFMA.FTZ R226, R193, R138, R182 ;  /* 0x0000008ac1e22223 */ /* 0x000fe200000100b6 */
[----:B------:R-:W-:Y:S01]  /*20c0*/  @P2 SHF.L.U32 R188, R188, 0x10, RZ ;  /* 0x00000010bcbc2819 */ /* 0x000fe200000006ff */
[----:B------:R-:W2:Y:S04]  /*20d0*/  @P2 LDC R193, c[0x0][0x40c] ;  /* 0x00010300ffc12b82 */ /* 0x000ea80000000800 */
[----:B0-----:R-:W-:-:S04]  /*20e0*/  @P2 FMUL.FTZ R188, R188, R189 ;  /* 0x000000bdbcbc2220 */ /* 0x001fc80000410000 */
[----:B------:R-:W0:Y:S01]  /*20f0*/  @P2 LDC R189, c[0x0][0x40c] ;  /* 0x00010300ffbd2b82 */ /* 0x000e220000000800 */
[----:B------:R-:W-:Y:S01]  /*2100*/  @P2 FFMA.FTZ R227, R188, R139, R183 ;  /* 0x0000008bbce32223 */ /* 0x000fe200000100b7 */
[----:B------:R-:W-:-:S05]  /*2110*/  @P2 SHF.L.U32 R188, R178, 0x10, RZ ;  /* 0x00000010b2bc2819 */ /* 0x000fca00000006ff */
[----:B-1----:R-:W-:Y:S01]  /*2120*/  @P2 FMUL.FTZ R191, R188, R191 ;  /* 0x000000bfbcbf2220 */ /* 0x002fe20000410000 */
[----:B------:R-:W-:-:S03]  /*2130*/  @P2 PRMT R188, R178, 0x7632, R188 ;  /* 0x00007632b2bc2816 */ /* 0x000fc600000000bc */
[----:B------:R-:W-:Y:S01]  /*2140*/  @P2 FFMA.FTZ R204, R191, R140, R184 ;  /* 0x0000008cbfcc2223 */ /* 0x000fe200000100b8 */
[----:B------:R-:W-:-:S05]  /*2150*/  @P2 SHF.L.U32 R188, R188, 0x10, RZ ;  /* 0x00000010bcbc2819 */ /* 0x000fca00000006ff */
[----:B0-----:R-:W-:-:S04]  /*2160*/  @P2 FMUL.FTZ R188, R188, R189 ;  /* 0x000000bdbcbc2220 */ /* 0x001fc80000410000 */
[----:B------:R-:W-:Y:S01]  /*2170*/  @P2 FFMA.FTZ R205, R188, R141, R185 ;  /* 0x0000008dbccd2223 */ /* 0x000fe200000100b9 */
[----:B------:R-:W-:-:S05]  /*2180*/  @P2 SHF.L.U32 R188, R179, 0x10, RZ ;  /* 0x00000010b3bc2819 */ /* 0x000fca00000006ff */
        /* <DEDUP_REMOVED lines=8> */
.L_x_28791:
        /* <DEDUP_REMOVED lines=9> */
[----:B------:R-:W-:-:S03]  /*22a0*/  @P1 PRMT R188, R176, 0x7632, R188 ;  /* 0x00007632b0bc1816 */ /* 0x000fc600000000bc */
[----:B------:R-:W-:Y:S01]  /*22b0*/  @P1 FMUL.FTZ R224, R189, R136 ;  /* 0x00000088bde01220 */ /* 0x000fe20000410000 */
[----:B------:R-:W-:Y:S02]  /*22c0*/  @P1 SHF.L.U32 R188, R188, 0x10, RZ ;  /* 0x00000010bcbc1819 */ /* 0x000fe400000006ff */
[----:B------:R-:W0:Y:S03]  /*22d0*/  @P1 LDC R189, c[0x0][0x40c] ;  /* 0x00010300ffbd1b82 */ /* 0x000e260000000800 */
[----:B-1----:R-:W-:-:S04]  /*22e0*/  @P1 FMUL.FTZ R188, R188, R191 ;  /* 0x000000bfbcbc1220 */ /* 0x002fc80000410000 */
[----:B------:R-:W-:Y:S01]  /*22f0*/  @P1 FMUL.FTZ R225, R188, R137 ;  /* 0x00000089bce11220 */ /* 0x000fe20000410000 */
[C---:B------:R-:W-:Y:S01]  /*2300*/  @P1 SHF.L.U32 R188, R177.reuse, 0x10, RZ ;  /* 0x00000010b1bc1819 */ /* 0x040fe200000006ff */
[----:B------:R-:W1:Y:S04]  /*2310*/  @P1 LDC R191, c[0x0][0x40c] ;  /* 0x00010300ffbf1b82 */ /* 0x000e680000000800 */
[----:B--2---:R-:W-:Y:S01]  /*2320*/  @P1 FMUL.FTZ R193, R188, R193 ;  /* 0x000000c1bcc11220 */ /* 0x004fe20000410000 */
[----:B------:R-:W-:-:S03]  /*2330*/  @P1 PRMT R188, R177, 0x7632, R188 ;  /* 0x00007632b1bc1816 */ /* 0x000fc600000000bc */
[----:B------:R-:W-:Y:S01]  /*2340*/  @P1 FMUL.FTZ R226, R193, R138 ;  /* 0x0000008ac1e21220 */ /* 0x000fe20000410000 */
[----:B------:R-:W-:Y:S01]  /*2350*/  @P1 SHF.L.U32 R188, R188, 0x10, RZ ;  /* 0x00000010bcbc1819 */ /* 0x000fe200000006ff */
[----:B------:R-:W2:Y:S04]  /*2360*/  @P1 LDC R193, c[0x0][0x40c] ;  /* 0x00010300ffc11b82 */ /* 0x000ea80000000800 */
[----:B0-----:R-:W-:-:S04]  /*2370*/  @P1 FMUL.FTZ R188, R188, R189 ;  /* 0x000000bdbcbc1220 */ /* 0x001fc80000410000 */
[----:B------:R-:W0:Y:S01]  /*2380*/  @P1 LDC R189, c[0x0][0x40c] ;  /* 0x00010300ffbd1b82 */ /* 0x000e220000000800 */
[----:B------:R-:W-:Y:S01]  /*2390*/  @P1 FMUL.FTZ R227, R188, R139 ;  /* 0x0000008bbce31220 */ /* 0x000fe20000410000 */
[----:B------:R-:W-:-:S05]  /*23a0*/  @P1 SHF.L.U32 R188, R178, 0x10, RZ ;  /* 0x00000010b2bc1819 */ /* 0x000fca00000006ff */
[----:B-1----:R-:W-:Y:S01]  /*23b0*/  @P1 FMUL.FTZ R191, R188, R191 ;  /* 0x000000bfbcbf1220 */ /* 0x002fe20000410000 */
[----:B------:R-:W-:-:S03]  /*23c0*/  @P1 PRMT R188, R178, 0x7632, R188 ;  /* 0x00007632b2bc1816 */ /* 0x000fc600000000bc */
[----:B------:R-:W-:Y:S01]  /*23d0*/  @P1 FMUL.FTZ R204, R191, R140 ;  /* 0x0000008cbfcc1220 */ /* 0x000fe20000410000 */
[----:B------:R-:W-:-:S05]  /*23e0*/  @P1 SHF.L.U32 R188, R188, 0x10, RZ ;  /* 0x00000010bcbc1819 */ /* 0x000fca00000006ff */
[----:B0-----:R-:W-:Y:S02]  /*23f0*/  @P1 FMUL.FTZ R188, R188, R189 ;  /* 0x000000bdbcbc1220 */ /* 0x001fe40000410000 */
[----:B------:R-:W0:Y:S02]  /*2400*/  @P1 LDC R189, c[0x0][0x40c] ;  /* 0x00010300ffbd1b82 */ /* 0x000e240000000800 */
[----:B------:R-:W-:Y:S01]  /*2410*/  @P1 FMUL.FTZ R205, R188, R141 ;  /* 0x0000008dbccd1220 */ /* 0x000fe20000410000 */
[----:B------:R-:W-:-:S05]  /*2420*/  @P1 SHF.L.U32 R188, R179, 0x10, RZ ;  /* 0x00000010b3bc1819 */ /* 0x000fca00000006ff */
[----:B--2---:R-:W-:Y:S01]  /*2430*/  @P1 FMUL.FTZ R193, R188, R193 ;  /* 0x000000c1bcc11220 */ /* 0x004fe20000410000 */
[----:B------:R-:W-:-:S03]  /*2440*/  @P1 PRMT R188, R179, 0x7632, R188 ;  /* 0x00007632b3bc1816 */ /* 0x000fc600000000bc */
[----:B------:R-:W-:Y:S01]  /*2450*/  @P1 FMUL.FTZ R206, R193, R142 ;  /* 0x0000008ec1ce1220 */ /* 0x000fe20000410000 */
[----:B------:R-:W-:-:S05]  /*2460*/  @P1 SHF.L.U32 R188, R188, 0x10, RZ ;  /* 0x00000010bcbc1819 */ /* 0x000fca00000006ff */
[----:B0-----:R-:W-:-:S04]  /*2470*/  @P1 FMUL.FTZ R188, R188, R189 ;  /* 0x000000bdbcbc1220 */ /* 0x001fc80000410000 */
[----:B------:R-:W-:-:S07]  /*2480*/  @P1 FMUL.FTZ R207, R188, R143 ;  /* 0x0000008fbccf1220 */ /* 0x000fce0000410000 */
.L_x_28792:
[----:B------:R-:W-:Y:S05]  /*2490*/  BSYNC.RECONVERGENT B0 ;  /* 0x0000000000007941 */ /* 0x000fea0003800200 */
.L_x_28790:
[----:B------:R-:W-:Y:S01]  /*24a0*/  IADD3 R191, PT, PT, R2, 0x60, RZ ;  /* 0x0000006002bf7810 */ /* 0x000fe20007ffe0ff */
[----:B------:R-:W0:Y:S01]  /*24b0*/  @P1 LDC.64 R188, c[0x0][0x390] ;  /* 0x0000e400ffbc1b82 */ /* 0x000e220000000a00 */
[----:B------:R-:W-:-:S03]  /*24c0*/  @P1 IADD3 R193, PT, PT, R214, 0x80, RZ ;  /* 0x00000080d6c11810 */ /* 0x000fc60007ffe0ff */
[----:B------:R-:W-:-:S05]  /*24d0*/  IMAD.WIDE.U32 R190, R191, 0x20, R250 ;  /* 0x00000020bfbe7825 */ /* 0x000fca00078e00fa */
[----:B------:R-:W-:Y:S04]  /*24e0*/  STG.E.128 desc[UR6][R190.64], R224 ;  /* 0x000000e0be007986 */ /* 0x000fe8000c101d06 */
[----:B------:R1:W-:Y:S01]  /*24f0*/  STG.E.128 desc[UR6][R190.64+0x10], R204 ;  /* 0x000010ccbe007986 */ /* 0x0003e2000c101d06 */
[----:B0-----:R-:W-:Y:S01]  /*2500*/  @P1 IMAD.WIDE.U32 R188, R193, 0x10, R188 ;  /* 0x00000010c1bc1825 */ /* 0x001fe200078e00bc */
[----:B-1----:R-:W0:Y:S01]  /*2510*/  @P0 LDC.64 R190, c[0x0][0x3a0] ;  /* 0x0000e800ffbe0b82 */ /* 0x002e220000000a00 */
[----:B------:R-:W-:-:S03]  /*2520*/  @P0 IADD3 R193, PT, PT, R2, 0x80, RZ ;  /* 0x0000008002c10810 */ /* 0x000fc60007ffe0ff */
[----:B------:R1:W5:Y:S02]  /*2530*/  @P1 LDG.E.128 R176, desc[UR6][R188.64] ;  /* 0x00000006bcb01981 */ /* 0x000364000c1e1d00 */
        /* <DEDUP_REMOVED lines=12> */
[----:B-1----:R-:W0:Y:S01]  /*2600*/  @P2 LDC R191, c[0x0][0x40c] ;  /* 0x00010300ffbf2b82 */ /* 0x002e220000000800 */
[C---:B------:R-:W-:Y:S02]  /*2610*/  @P2 SHF.L.U32 R188, R176.reuse, 0x10, RZ ;  /* 0x00000010b0bc2819 */ /* 0x040fe400000006ff */
[----:B------:R-:W-:Y:S02]  /*2620*/  @P2 PRMT R190, R176, 0x7632, R190 ;  /* 0x00007632b0be2816 */ /* 0x000fe400000000be */
[----:B------:R-:W-:Y:S02]  /*2630*/  MOV R198, R186 ;  /* 0x000000ba00c67202 */ /* 0x000fe40000000f00 */
[----:B------:R-:W-:Y:S01]  /*2640*/  @P2 SHF.L.U32 R190, R190, 0x10, RZ ;  /* 0x00000010bebe2819 */ /* 0x000fe200000006ff */
[----:B------:R-:W1:Y:S01]  /*2650*/  @P2 LDC R189, c[0x0][0x40c] ;  /* 0x00010300ffbd2b82 */ /* 0x000e620000000800 */
[----:B------:R-:W-:Y:S01]  /*2660*/  MOV R199, R187 ;  /* 0x000000bb00c77202 */ /* 0x000fe20000000f00 */
[----:B0-----:R-:W-:-:S06]  /*2670*/  @P2 FMUL.FTZ R191, R188, R191 ;  /* 0x000000bfbcbf2220 */ /* 0x001fcc0000410000 */
[----:B------:R-:W0:Y:S01]  /*2680*/  @P2 LDC R188, c[0x0][0x40c] ;  /* 0x00010300ffbc2b82 */ /* 0x000e220000000800 */
[----:B------:R-:W-:Y:S01]  /*2690*/  @P2 FFMA.FTZ R208, R191, R144, R180 ;  /* 0x00000090bfd02223 */ /* 0x000fe200000100b4 */
[----:B------:R-:W-:Y:S01]  /*26a0*/  @P2 SHF.L.U32 R191, R177, 0x10, RZ ;  /* 0x00000010b1bf2819 */ /* 0x000fe200000006ff */
[----:B-1----:R-:W-:-:S05]  /*26b0*/  @P2 FMUL.FTZ R190, R190, R189 ;  /* 0x000000bdbebe2220 */ /* 0x002fca0000410000 */
[----:B------:R-:W1:Y:S01]  /*26c0*/  @P2 LDC R189, c[0x0][0x40c] ;  /* 0x00010300ffbd2b82 */ /* 0x000e620000000800 */
[----:B------:R-:W-:Y:S01]  /*26d0*/  @P2 FFMA.FTZ R209, R190, R145, R181 ;  /* 0x00000091bed12223 */ /* 0x000fe200000100b5 */
[----:B0-----:R-:W-:Y:S01]  /*26e0*/  @P2 FMUL.FTZ R191, R191, R188 ;  /* 0x000000bcbfbf2220 */ /* 0x001fe20000410000 */
[----:B------:R-:W-:-:S03]  /*26f0*/  @P2 PRMT R188, R177, 0x7632, R188 ;  /* 0x00007632b1bc2816 */ /* 0x000fc600000000bc */
[----:B------:R-:W-:Y:S01]  /*2700*/  @P2 FFMA.FTZ R210, R191, R146, R182 ;  /* 0x00000092bfd22223 */ /* 0x000fe200000100b6 */
[----:B------:R-:W-:-:S05]  /*2710*/  @P2 SHF.L.U32 R188, R188, 0x10, RZ ;  /* 0x00000010bcbc2819 */ /* 0x000fca00000006ff */
[----:B-1----:R-:W-:Y:S02]  /*2720*/  @P2 FMUL.FTZ R188, R188, R189 ;  /* 0x000000bdbcbc2220 */ /* 0x002fe40000410000 */
[----:B------:R-:W0:Y:S02]  /*2730*/  @P2 LDC R189, c[0x0][0x40c] ;  /* 0x00010300ffbd2b82 */ /* 0x000e240000000800 */
[----:B------:R-:W-:Y:S01]  /*2740*/  @P2 FFMA.FTZ R211, R188, R147, R183 ;  /* 0x00000093bcd32223 */ /* 0x000fe200000100b7 */
[----:B------:R-:W-:-:S05]  /*2750*/  @P2 SHF.L.U32 R188, R178, 0x10, RZ ;  /* 0x00000010b2bc2819 */ /* 0x000fca00000006ff */
[----:B0-----:R-:W-:Y:S02]  /*2760*/  @P2 FMUL.FTZ R189, R188, R189 ;  /* 0x000000bdbcbd2220 */ /* 0x001fe40000410000 */
[----:B------:R-:W0:Y:S02]  /*2770*/  @P2 LDC R188, c[0x0][0x40c] ;  /* 0x00010300ffbc2b82 */ /* 0x000e240000000800 */
[----:B------:R-:W-:Y:S01]  /*2780*/  @P2 FFMA.FTZ R196, R189, R148, R184 ;  /* 0x00000094bdc42223 */ /* 0x000fe200000100b8 */
[----:B------:R-:W-:-:S04]  /*2790*/  @P2 PRMT R189, R178, 0x7632, R189 ;  /* 0x00007632b2bd2816 */ /* 0x000fc800000000bd */
[----:B------:R-:W-:-:S05]  /*27a0*/  @P2 SHF.L.U32 R189, R189, 0x10, RZ ;  /* 0x00000010bdbd2819 */ /* 0x000fca00000006ff */
        /* <DEDUP_REMOVED lines=12> */
.L_x_28794:
[----:B-1----:R-:W0:Y:S01]  /*2870*/  @P1 LDC R191, c[0x0][0x40c] ;  /* 0x00010300ffbf1b82 */ /* 0x002e220000000800 */
[C---:B-----5:R-:W-:Y:S02]  /*2880*/  @P1 SHF.L.U32 R188, R176.reuse, 0x10, RZ ;  /* 0x00000010b0bc1819 */ /* 0x060fe400000006ff */
[----:B------:R-:W-:Y:S02]  /*2890*/  CS2R R208, SRZ ;  /* 0x0000000000d07805 */ /* 0x000fe4000001ff00 */
[----:B------:R-:W-:Y:S02]  /*28a0*/  @P1 PRMT R190, R176, 0x7632, R190 ;  /* 0x00007632b0be1816 */ /* 0x000fe400000000be */
[----:B------:R-:W-:Y:S02]  /*28b0*/  CS2R R196, SRZ ;  /* 0x0000000000c47805 */ /* 0x000fe4000001ff00 */
[----:B------:R-:W-:Y:S02]  /*28c0*/  CS2R R198, SRZ ;  /* 0x0000000000c67805 */ /* 0x000fe4000001ff00 */
[----:B------:R-:W-:-:S02]  /*28d0*/  CS2R R210, SRZ ;  /* 0x0000000000d27805 */ /* 0x000fc4000001ff00 */
[----:B------:R-:W-:Y:S01]  /*28e0*/  @P1 SHF.L.U32 R190, R190, 0x10, RZ ;  /* 0x00000010bebe1819 */ /* 0x000fe200000006ff */
[----:B------:R-:W1:Y:S01]  /*28f0*/  @P1 LDC R189, c[0x0][0x40c] ;  /* 0x00010300ffbd1b82 */ /* 0x000e620000000800 */
[----:B0-----:R-:W-:-:S07]  /*2900*/  @P1 FMUL.FTZ R191, R188, R191 ;  /* 0x000000bfbcbf1220 */ /* 0x001fce0000410000 */
[----:B------:R-:W0:Y:S01]  /*2910*/  @P1 LDC R188, c[0x0][0x40c] ;  /* 0x00010300ffbc1b82 */ /* 0x000e220000000800 */
[----:B------:R-:W-:Y:S01]  /*2920*/  @P1 FMUL.FTZ R208, R191, R144 ;  /* 0x00000090bfd01220 */ /* 0x000fe20000410000 */
[----:B------:R-:W-:Y:S01]  /*2930*/  @P1 SHF.L.U32 R191, R177, 0x10, RZ ;  /* 0x00000010b1bf1819 */ /* 0x000fe200000006ff */
[----:B-1----:R-:W-:-:S05]  /*2940*/  @P1 FMUL.FTZ R190, R190, R189 ;  /* 0x000000bdbebe1220 */ /* 0x002fca0000410000 */
[----:B------:R-:W1:Y:S01]  /*2950*/  @P1 LDC R189, c[0x0][0x40c] ;  /* 0x00010300ffbd1b82 */ /* 0x000e620000000800 */
[----:B------:R-:W-:Y:S01]  /*2960*/  @P1 FMUL.FTZ R209, R190, R145 ;  /* 0x00000091bed11220 */ /* 0x000fe20000410000 */
[----:B------:R-:W-:-:S04]  /*2970*/  @P1 PRMT R190, R177, 0x7632, R190 ;  /* 0x00007632b1be1816 */ /* 0x000fc800000000be */
[----:B------:R-:W-:Y:S01]  /*2980*/  @P1 SHF.L.U32 R190, R190, 0x10, RZ ;  /* 0x00000010bebe1819 */ /* 0x000fe200000006ff */
[----:B0-----:R-:W-:Y:S02]  /*2990*/  @P1 FMUL.FTZ R191, R191, R188 ;  /* 0x000000bcbfbf1220 */ /* 0x001fe40000410000 */
[----:B------:R-:W0:Y:S02]  /*29a0*/  @P1 LDC R188, c[0x0][0x40c] ;  /* 0x00010300ffbc1b82 */ /* 0x000e240000000800 */
[----:B------:R-:W-:Y:S01]  /*29b0*/  @P1 FMUL.FTZ R210, R191, R146 ;  /* 0x00000092bfd21220 */ /* 0x000fe20000410000 */
[----:B-1----:R-:W-:Y:S01]  /*29c0*/  @P1 FMUL.FTZ R190, R190, R189 ;  /* 0x000000bdbebe1220 */ /* 0x002fe20000410000 */
[----:B------:R-:W-:-:S03]  /*29d0*/  @P1 SHF.L.U32 R189, R178, 0x10, RZ ;  /* 0x00000010b2bd1819 */ /* 0x000fc600000006ff */
[----:B------:R-:W-:Y:S02]  /*29e0*/  @P1 FMUL.FTZ R211, R190, R147 ;  /* 0x00000093bed31220 */ /* 0x000fe40000410000 */
[----:B0-----:R-:W-:Y:S02]  /*29f0*/  @P1 FMUL.FTZ R189, R189, R188 ;  /* 0x000000bcbdbd1220 */ /* 0x001fe40000410000 */
[----:B------:R-:W0:Y:S02]  /*2a00*/  @P1 LDC R188, c[0x0][0x40c] ;  /* 0x00010300ffbc1b82 */ /* 0x000e240000000800 */
[----:B------:R-:W-:Y:S01]  /*2a10*/  @P1 FMUL.FTZ R196, R189, R148 ;  /* 0x00000094bdc41220 */ /* 0x000fe20000410000 */
[----:B------:R-:W-:-:S04]  /*2a20*/  @P1 PRMT R189, R178, 0x7632, R189 ;  /* 0x00007632b2bd1816 */ /* 0x000fc800000000bd */
[----:B------:R-:W-:-:S05]  /*2a30*/  @P1 SHF.L.U32 R189, R189, 0x10, RZ ;  /* 0x00000010bdbd1819 */ /* 0x000fca00000006ff */
        /* <DEDUP_REMOVED lines=11> */
.L_x_28795:
[----:B------:R-:W-:Y:S05]  /*2af0*/  BSYNC.RECONVERGENT B0 ;  /* 0x0000000000007941 */ /* 0x000fea0003800200 */
.L_x_28793:
[----:B------:R-:W-:Y:S02]  /*2b00*/  IADD3 R188, PT, PT, R2, 0x80, RZ ;  /* 0x0000008002bc7810 */ /* 0x000fe40007ffe0ff */
[----:B------:R-:W-:-:S03]  /*2b10*/  @P1 IADD3 R190, PT, PT, R214, 0xa0, RZ ;  /* 0x000000a0d6be1810 */ /* 0x000fc60007ffe0ff */
[----:B------:R-:W-:-:S05]  /*2b20*/  IMAD.WIDE.U32 R188, R188, 0x20, R250 ;  /* 0x00000020bcbc7825 */ /* 0x000fca00078e00fa */
[----:B------:R-:W-:Y:S04]  /*2b30*/  STG.E.128 desc[UR6][R188.64], R208 ;  /* 0x000000d0bc007986 */ /* 0x000fe8000c101d06 */
[----:B------:R0:W-:Y:S02]  /*2b40*/  STG.E.128 desc[UR6][R188.64+0x10], R196 ;  /* 0x000010c4bc007986 */ /* 0x0001e4000c101d06 */
[----:B0-----:R-:W0:Y:S02]  /*2b50*/  @P1 LDC.64 R188, c[0x0][0x390] ;  /* 0x0000e400ffbc1b82 */ /* 0x001e240000000a00 */
[----:B0-----:R-:W-:-:S05]  /*2b60*/  @P1 IMAD.WIDE.U32 R188, R190, 0x10, R188 ;  /* 0x00000010bebc1825 */ /* 0x001fca00078e00bc */
[----:B------:R0:W5:Y:S01]  /*2b70*/  @P1 LDG.E.128 R176, desc[UR6][R188.64] ;  /* 0x00000006bcb01981 */ /* 0x000162000c1e1d00 */
[----:B------:R-:W-:Y:S01]  /*2b80*/  @P0 IADD3 R190, PT, PT, R2, 0xa0, RZ ;  /* 0x000000a002be0810 */ /* 0x000fe20007ffe0ff */
[----:B0-----:R-:W0:Y:S04]  /*2b90*/  @P0 LDC.64 R188, c[0x0][0x3a0] ;  /* 0x0000e800ffbc0b82 */ /* 0x001e280000000a00 */
        /* <DEDUP_REMOVED lines=12> */
[----:B------:R-:W1:Y:S01]  /*2c60*/  @P2 LDC R190, c[0x0][0x40c] ;  /* 0x00010300ffbe2b82 */ /* 0x000e620000000800 */
[C---:B0-----:R-:W-:Y:S02]  /*2c70*/  @P2 SHF.L.U32 R189, R176.reuse, 0x10, RZ ;  /* 0x00000010b0bd2819 */ /* 0x041fe400000006ff */
[----:B------:R-:W-:Y:S02]  /*2c80*/  @P2 PRMT R191, R176, 0x7632, R191 ;  /* 0x00007632b0bf2816 */ /* 0x000fe400000000bf */
[----:B------:R-:W-:Y:S02]  /*2c90*/  MOV R194, R186 ;  /* 0x000000ba00c27202 */ /* 0x000fe40000000f00 */
[----:B------:R-:W-:Y:S01]  /*2ca0*/  @P2 SHF.L.U32 R191, R191, 0x10, RZ ;  /* 0x00000010bfbf2819 */ /* 0x000fe200000006ff */
[----:B------:R-:W0:Y:S01]  /*2cb0*/  @P2 LDC R188, c[0x0][0x40c] ;  /* 0x00010300ffbc2b82 */ /* 0x000e220000000800 */
[----:B------:R-:W-:Y:S01]  /*2cc0*/  MOV R195, R187 ;  /* 0x000000bb00c37202 */ /* 0x000fe20000000f00 */
[----:B-1----:R-:W-:-:S06]  /*2cd0*/  @P2 FMUL.FTZ R190, R189, R190 ;  /* 0x000000bebdbe2220 */ /* 0x002fcc0000410000 */
[----:B------:R-:W1:Y:S01]  /*2ce0*/  @P2 LDC R189, c[0x0][0x40c] ;  /* 0x00010300ffbd2b82 */ /* 0x000e620000000800 */
[----:B------:R-:W-:Y:S01]  /*2cf0*/  @P2 FFMA.FTZ R200, R190, R152, R180 ;  /* 0x00000098bec82223 */ /* 0x000fe200000100b4 */
[----:B------:R-:W-:Y:S01]  /*2d00*/  @P2 SHF.L.U32 R190, R177, 0x10, RZ ;  /* 0x00000010b1be2819 */ /* 0x000fe200000006ff */
[----:B0-----:R-:W-:-:S04]  /*2d10*/  @P2 FMUL.FTZ R188, R191, R188 ;  /* 0x000000bcbfbc2220 */ /* 0x001fc80000410000 */
[----:B------:R-:W-:Y:S02]  /*2d20*/  @P2 FFMA.FTZ R201, R188, R153, R181 ;  /* 0x00000099bcc92223 */ /* 0x000fe400000100b5 */
[----:B------:R-:W0:Y:S01]  /*2d30*/  @P2 LDC R188, c[0x0][0x40c] ;  /* 0x00010300ffbc2b82 */ /* 0x000e220000000800 */
[----:B-1----:R-:W-:-:S04]  /*2d40*/  @P2 FMUL.FTZ R189, R190, R189 ;  /* 0x000000bdbebd2220 */ /* 0x002fc80000410000 */
[----:B------:R-:W-:Y:S01]  /*2d50*/  @P2 FFMA.FTZ R202, R189, R154, R182 ;  /* 0x0000009abdca2223 */ /* 0x000fe200000100b6 */
[----:B------:R-:W-:-:S04]  /*2d60*/  @P2 PRMT R189, R177, 0x7632, R189 ;  /* 0x00007632b1bd2816 */ /* 0x000fc800000000bd */
[----:B------:R-:W-:-:S05]  /*2d70*/  @P2 SHF.L.U32 R189, R189, 0x10, RZ ;  /* 0x00000010bdbd2819 */ /* 0x000fca00000006ff */
[----:B0-----:R-:W-:Y:S01]  /*2d80*/  @P2 FMUL.FTZ R188, R189, R188 ;  /* 0x000000bcbdbc2220 */ /* 0x001fe20000410000 */
        /* <DEDUP_REMOVED lines=20> */
.L_x_28797:
[----:B------:R-:W1:Y:S01]  /*2ed0*/  @P1 LDC R190, c[0x0][0x40c] ;  /* 0x00010300ffbe1b82 */ /* 0x000e620000000800 */
[C---:B0----5:R-:W-:Y:S02]  /*2ee0*/  @P1 SHF.L.U32 R188, R176.reuse, 0x10, RZ ;  /* 0x00000010b0bc1819 */ /* 0x061fe400000006ff */
[----:B------:R-:W-:Y:S02]  /*2ef0*/  CS2R R200, SRZ ;  /* 0x0000000000c87805 */ /* 0x000fe4000001ff00 */
[----:B------:R-:W-:Y:S02]  /*2f00*/  @P1 PRMT R191, R176, 0x7632, R191 ;  /* 0x00007632b0bf1816 */ /* 0x000fe400000000bf */
[----:B------:R-:W-:Y:S02]  /*2f10*/  CS2R R202, SRZ ;  /* 0x0000000000ca7805 */ /* 0x000fe4000001ff00 */
[----:B------:R-:W-:Y:S02]  /*2f20*/  CS2R R192, SRZ ;  /* 0x0000000000c07805 */ /* 0x000fe4000001ff00 */
[----:B------:R-:W-:-:S02]  /*2f30*/  CS2R R194, SRZ ;  /* 0x0000000000c27805 */ /* 0x000fc4000001ff00 */
[----:B------:R-:W-:Y:S01]  /*2f40*/  @P1 SHF.L.U32 R191, R191, 0x10, RZ ;  /* 0x00000010bfbf1819 */ /* 0x000fe200000006ff */
[----:B------:R-:W0:Y:S01]  /*2f50*/  @P1 LDC R189, c[0x0][0x40c] ;  /* 0x00010300ffbd1b82 */ /* 0x000e220000000800 */
[----:B-1----:R-:W-:-:S07]  /*2f60*/  @P1 FMUL.FTZ R190, R188, R190 ;  /* 0x000000bebcbe1220 */ /* 0x002fce0000410000 */
[----:B------:R-:W1:Y:S01]  /*2f70*/  @P1 LDC R188, c[0x0][0x40c] ;  /* 0x00010300ffbc1b82 */ /* 0x000e620000000800 */
[----:B------:R-:W-:Y:S01]  /*2f80*/  @P1 FMUL.FTZ R200, R190, R152 ;  /* 0x00000098bec81220 */ /* 0x000fe20000410000 */
[----:B------:R-:W-:Y:S01]  /*2f90*/  @P1 SHF.L.U32 R190, R177, 0x10, RZ ;  /* 0x00000010b1be1819 */ /* 0x000fe200000006ff */
[----:B0-----:R-:W-:-:S04]  /*2fa0*/  @P1 FMUL.FTZ R189, R191, R189 ;  /* 0x000000bdbfbd1220 */ /* 0x001fc80000410000 */
        /* <DEDUP_REMOVED lines=26> */
.L_x_28798:
[----:B------:R-:W-:Y:S05]  /*3150*/  BSYNC.RECONVERGENT B0 ;  /* 0x0000000000007941 */ /* 0x000fea0003800200 */
.L_x_28796:
        /* <DEDUP_REMOVED lines=19> */
[----:B------:R-:W-:-:S05]  /*3290*/  MOV R223, R183 ;  /* 0x000000b700df7202 */ /* 0x000fca0000000f00 */
[----:B------:R-:W1:Y:S01]  /*32a0*/  @P2 LDC R190, c[0x0][0x40c] ;  /* 0x00010300ffbe2b82 */ /* 0x000e620000000800 */
[C---:B0-----:R-:W-:Y:S02]  /*32b0*/  @P2 SHF.L.U32 R189, R176.reuse, 0x10, RZ ;  /* 0x00000010b0bd2819 */ /* 0x041fe400000006ff */
[----:B------:R-:W-:-:S04]  /*32c0*/  @P2 PRMT R191, R176, 0x7632, R191 ;  /* 0x00007632b0bf2816 */ /* 0x000fc800000000bf */
[----:B------:R-:W-:Y:S01]  /*32d0*/  @P2 SHF.L.U32 R191, R191, 0x10, RZ ;  /* 0x00000010bfbf2819 */ /* 0x000fe200000006ff */
[----:B------:R-:W0:Y:S01]  /*32e0*/  @P2 LDC R188, c[0x0][0x40c] ;  /* 0x00010300ffbc2b82 */ /* 0x000e220000000800 */
[----:B-1----:R-:W-:-:S07]  /*32f0*/  @P2 FMUL.FTZ R190, R189, R190 ;  /* 0x000000bebdbe2220 */ /* 0x002fce0000410000 */
[----:B------:R-:W1:Y:S01]  /*3300*/  @P2 LDC R189, c[0x0][0x40c] ;  /* 0x00010300ffbd2b82 */ /* 0x000e620000000800 */
[----:B------:R-:W-:Y:S01]  /*3310*/  @P2 FFMA.FTZ R220, R190, R160, R180 ;  /* 0x000000a0bedc2223 */ /* 0x000fe200000100b4 */
[----:B------:R-:W-:Y:S01]  /*3320*/  @P2 SHF.L.U32 R190, R177, 0x10, RZ ;  /* 0x00000010b1be2819 */ /* 0x000fe200000006ff */
[----:B0-----:R-:W-:Y:S01]  /*3330*/  @P2 FMUL.FTZ R188, R191, R188 ;  /* 0x000000bcbfbc2220 */ /* 0x001fe20000410000 */
[----:B------:R-:W-:-:S03]  /*3340*/  @P2 SHF.L.U32 R191, R179, 0x10, RZ ;  /* 0x00000010b3bf2819 */ /* 0x000fc600000006ff */
[----:B------:R-:W-:Y:S02]  /*3350*/  @P2 FFMA.FTZ R221, R188, R161, R181 ;  /* 0x000000a1bcdd2223 */ /* 0x000fe400000100b5 */
[----:B------:R-:W0:Y:S01]  /*3360*/  @P2 LDC R188, c[0x0][0x40c] ;  /* 0x00010300ffbc2b82 */ /* 0x000e220000000800 */
[----:B-1----:R-:W-:Y:S01]  /*3370*/  @P2 FMUL.FTZ R189, R190, R189 ;  /* 0x000000bdbebd2220 */ /* 0x002fe20000410000 */
[----:B------:R-:W-:-:S03]  /*3380*/  @P2 PRMT R190, R178, 0x7632, R190 ;  /* 0x00007632b2be2816 */ /* 0x000fc600000000be */
[----:B------:R-:W-:Y:S01]  /*3390*/  @P2 FFMA.FTZ R222, R189, R162, R182 ;  /* 0x000000a2bdde2223 */ /* 0x000fe200000100b6 */
[----:B------:R-:W-:Y:S02]  /*33a0*/  @P2 PRMT R189, R177, 0x7632, R189 ;  /* 0x00007632b1bd2816 */ /* 0x000fe400000000bd */
[----:B------:R-:W-:Y:S02]  /*33b0*/  @P2 SHF.L.U32 R190, R190, 0x10, RZ ;  /* 0x00000010bebe2819 */ /* 0x000fe400000006ff */
[----:B------:R-:W-:-:S05]  /*33c0*/  @P2 SHF.L.U32 R189, R189, 0x10, RZ ;  /* 0x00000010bdbd2819 */ /* 0x000fca00000006ff */
[----:B0-----:R-:W-:Y:S01]  /*33d0*/  @P2 FMUL.FTZ R188, R189, R188 ;  /* 0x000000bcbdbc2220 */ /* 0x001fe20000410000 */
[----:B------:R-:W-:-:S03]  /*33e0*/  @P2 SHF.L.U32 R189, R178, 0x10, RZ ;  /* 0x00000010b2bd2819 */ /* 0x000fc600000006ff */
[----:B------:R-:W-:Y:S02]  /*33f0*/  @P2 FFMA.FTZ R223, R188, R163, R183 ;  /* 0x000000a3bcdf2223 */ /* 0x000fe400000100b7 */
[----:B------:R-:W0:Y:S02]  /*3400*/  @P2 LDC R188, c[0x0][0x40c] ;  /* 0x00010300ffbc2b82 */ /* 0x000e240000000800 */
[----:B0-----:R-:W-:Y:S01]  /*3410*/  @P2 FMUL.FTZ R189, R189, R188 ;  /* 0x000000bcbdbd2220 */ /* 0x001fe20000410000 */
[----:B------:R-:W-:-:S03]  /*3420*/  MOV R188, R184 ;  /* 0x000000b800bc7202 */ /* 0x000fc60000000f00 */
        /* <DEDUP_REMOVED lines=8> */
[----:B------:R-:W-:Y:S01]  /*34b0*/  @P2 FFMA.FTZ R190, R191, R166, R186 ;  /* 0x000000a6bfbe2223 */ /* 0x000fe200000100ba */
[----:B------:R-:W-:Y:S01]  /*34c0*/  MOV R191, R187 ;  /* 0x000000bb00bf7202 */ /* 0x000fe20000000f00 */
[----:B------:R-:W-:Y:S06]  /*34d0*/  @!P2 BRA `(.L_x_28801) ;  /* 0x0000000000bca947 */ /* 0x000fec0003800000 */
[----:B------:R-:W-:-:S04]  /*34e0*/  PRMT R191, R179, 0x7632, R191 ;  /* 0x00007632b3bf7816 */ /* 0x000fc800000000bf */
[----:B------:R-:W-:-:S05]  /*34f0*/  SHF.L.U32 R191, R191, 0x10, RZ ;  /* 0x00000010bfbf7819 */ /* 0x000fca00000006ff */
[----:B------:R-:W-:-:S04]  /*3500*/  FMUL.FTZ R191, R191, UR11 ;  /* 0x0000000bbfbf7c20 */ /* 0x000fc80008410000 */
[----:B------:R-:W-:Y:S01]  /*3510*/  FFMA.FTZ R191, R191, R167, R187 ;  /* 0x000000a7bfbf7223 */ /* 0x000fe200000100bb */
[----:B------:R-:W-:Y:S06]  /*3520*/  BRA `(.L_x_28801) ;  /* 0x0000000000a87947 */ /* 0x000fec0003800000 */
.L_x_28800:
[----:B------:R-:W1:Y:S01]  /*3530*/  @P1 LDC R190, c[0x0][0x40c] ;  /* 0x00010300ffbe1b82 */ /* 0x000e620000000800 */
[C---:B0----5:R-:W-:Y:S02]  /*3540*/  @P1 SHF.L.U32 R188, R176.reuse, 0x10, RZ ;  /* 0x00000010b0bc1819 */ /* 0x061fe400000006ff */
[----:B------:R-:W-:Y:S02]  /*3550*/  CS2R R220, SRZ ;  /* 0x0000000000dc7805 */ /* 0x000fe4000001ff00 */
[----:B------:R-:W-:Y:S02]  /*3560*/  @P1 PRMT R191, R176, 0x7632, R191 ;  /* 0x00007632b0bf1816 */ /* 0x000fe400000000bf */
[----:B------:R-:W-:Y:S02]  /*3570*/  CS2R R222, SRZ ;  /* 0x0000000000de7805 */ /* 0x000fe4000001ff00 */
[----:B------:R-:W-:Y:S02]  /*3580*/  @P1 PRMT R212, R179, 0x7632, R212 ;  /* 0x00007632b3d41816 */ /* 0x000fe400000000d4 */
[----:B------:R-:W-:Y:S01]  /*3590*/  @P1 SHF.L.U32 R191, R191, 0x10, RZ ;  /* 0x00000010bfbf1819 */ /* 0x000fe200000006ff */
[----:B------:R-:W0:Y:S01]  /*35a0*/  @P1 LDC R189, c[0x0][0x40c] ;  /* 0x00010300ffbd1b82 */ /* 0x000e220000000800 */
[----:B------:R-:W-:Y:S01]  /*35b0*/  @P1 SHF.L.U32 R212, R212, 0x10, RZ ;  /* 0x00000010d4d41819 */ /* 0x000fe200000006ff */
[----:B-1----:R-:W-:-:S06]  /*35c0*/  @P1 FMUL.FTZ R190, R188, R190 ;  /* 0x000000bebcbe1220 */ /* 0x002fcc0000410000 */
[----:B------:R-:W1:Y:S01]  /*35d0*/  @P1 LDC R188, c[0x0][0x40c] ;  /* 0x00010300ffbc1b82 */ /* 0x000e620000000800 */
[----:B------:R-:W-:Y:S01]  /*35e0*/  @P1 FMUL.FTZ R220, R190, R160 ;  /* 0x000000a0bedc1220 */ /* 0x000fe20000410000 */
[----:B------:R-:W-:Y:S01]  /*35f0*/  @P1 SHF.L.U32 R190, R177, 0x10, RZ ;  /* 0x00000010b1be1819 */ /* 0x000fe200000006ff */
[----:B0-----:R-:W-:Y:S01]  /*3600*/  @P1 FMUL.FTZ R189, R191, R189 ;  /* 0x000000bdbfbd1220 */ /* 0x001fe20000410000 */
[----:B------:R-:W-:-:S03]  /*3610*/  @P1 SHF.L.U32 R191, R179, 0x10, RZ ;  /* 0x00000010b3bf1819 */ /* 0x000fc600000006ff */
[----:B------:R-:W-:Y:S02]  /*3620*/  @P1 FMUL.FTZ R221, R189, R161 ;  /* 0x000000a1bddd1220 */ /* 0x000fe40000410000 */
[----:B------:R-:W0:Y:S01]  /*3630*/  @P1 LDC R189, c[0x0][0x40c] ;  /* 0x00010300ffbd1b82 */ /* 0x000e220000000800 */
[----:B-1----:R-:W-:Y:S01]  /*3640*/  @P1 FMUL.FTZ R188, R190, R188 ;  /* 0x000000bcbebc1220 */ /* 0x002fe20000410000 */
[----:B------:R-:W-:-:S03]  /*3650*/  @P1 PRMT R190, R177, 0x7632, R190 ;  /* 0x00007632b1be1816 */ /* 0x000fc600000000be */
[----:B------:R-:W-:Y:S01]  /*3660*/  @P1 FMUL.FTZ R222, R188, R162 ;  /* 0x000000a2bcde1220 */ /* 0x000fe20000410000 */
[----:B------:R-:W-:Y:S02]  /*3670*/  @P1 SHF.L.U32 R190, R190, 0x10, RZ ;  /* 0x00000010bebe1819 */ /* 0x000fe400000006ff */
[----:B------:R-:W1:Y:S03]  /*3680*/  @P1 LDC R188, c[0x0][0x40c] ;  /* 0x00010300ffbc1b82 */ /* 0x000e660000000800 */
[----:B0-----:R-:W-:Y:S01]  /*3690*/  @P1 FMUL.FTZ R189, R190, R189 ;  /* 0x000000bdbebd1220 */ /* 0x001fe20000410000 */
[----:B------:R-:W-:-:S03]  /*36a0*/  @P1 PRMT R190, R178, 0x7632, R190 ;  /* 0x00007632b2be1816 */ /* 0x000fc600000000be */
[----:B------:R-:W-:Y:S01]  /*36b0*/  @P1 FMUL.FTZ R223, R189, R163 ;  /* 0x000000a3bddf1220 */ /* 0x000fe20000410000 */
[----:B------:R-:W-:Y:S02]  /*36c0*/  @P1 SHF.L.U32 R189, R178, 0x10, RZ ;  /* 0x00000010b2bd1819 */ /* 0x000fe400000006ff */
[----:B------:R-:W-:-:S03]  /*36d0*/  @P1 SHF.L.U32 R190, R190, 0x10, RZ ;  /* 0x00000010bebe1819 */ /* 0x000fc600000006ff */
[----:B-1----:R-:W-:Y:S01]  /*36e0*/  @P1 FMUL.FTZ R189, R189, R188 ;  /* 0x000000bcbdbd1220 */ /* 0x002fe20000410000 */
[----:B------:R-:W-:-:S03]  /*36f0*/  HFMA2 R188, -RZ, RZ, 0, 0 ;  /* 0x00000000ffbc7431 */ /* 0x000fc600000001ff */
[----:B------:R-:W-:Y:S02]  /*3700*/  @P1 FMUL.FTZ R188, R189, R164 ;  /* 0x000000a4bdbc1220 */ /* 0x000fe40000410000 */
[----:B------:R-:W0:Y:S02]  /*3710*/  @P1 LDC R189, c[0x0][0x40c] ;  /* 0x00010300ffbd1b82 */ /* 0x000e240000000800 */
[----:B0-----:R-:W-:Y:S01]  /*3720*/  @P1 FMUL.FTZ R190, R190, R189 ;  /* 0x000000bdbebe1220 */ /* 0x001fe20000410000 */
[----:B------:R-:W-:-:S03]  /*3730*/  MOV R189, RZ ;  /* 0x000000ff00bd7202 */ /* 0x000fc60000000f00 */
[----:B------:R-:W-:Y:S02]  /*3740*/  @P1 FMUL.FTZ R189, R190, R165 ;  /* 0x000000a5bebd1220 */ /* 0x000fe40000410000 */
[----:B------:R-:W0:Y:S02]  /*3750*/  @P1 LDC R190, c[0x0][0x40c] ;  /* 0x00010300ffbe1b82 */ /* 0x000e240000000800 */
[----:B0-----:R-:W-:Y:S01]  /*3760*/  @P1 FMUL.FTZ R191, R191, R190 ;  /* 0x000000bebfbf1220 */ /* 0x001fe20000410000 */
[----:B------:R-:W-:-:S03]  /*3770*/  HFMA2 R190, -RZ, RZ, 0, 0 ;  /* 0x00000000ffbe7431 */ /* 0x000fc600000001ff */
[----:B------:R-:W-:Y:S02]  /*3780*/  @P1 FMUL.FTZ R190, R191, R166 ;  /* 0x000000a6bfbe1220 */ /* 0x000fe40000410000 */
[----:B------:R-:W0:Y:S02]  /*3790*/  @P1 LDC R191, c[0x0][0x40c] ;  /* 0x00010300ffbf1b82 */ /* 0x000e240000000800 */
[----:B0-----:R-:W-:Y:S01]  /*37a0*/  @P1 FMUL.FTZ R212, R212, R191 ;  /* 0x000000bfd4d41220 */ /* 0x001fe20000410000 */
[----:B------:R-:W-:-:S03]  /*37b0*/  MOV R191, RZ ;  /* 0x000000ff00bf7202 */ /* 0x000fc60000000f00 */
[----:B------:R-:W-:-:S07]  /*37c0*/  @P1 FMUL.FTZ R191, R212, R167 ;  /* 0x000000a7d4bf1220 */ /* 0x000fce0000410000 */
.L_x_28801:
[----:B------:R-:W-:Y:S05]  /*37d0*/  BSYNC.RECONVERGENT B0 ;  /* 0x0000000000007941 */ /* 0x000fea0003800200 */
.L_x_28799:
        /* <DEDUP_REMOVED lines=8> */
[----:B------:R-:W-:Y:S01]  /*3860*/  IADD3 R2, PT, PT, R2, 0xe0, RZ ;  /* 0x000000e002027810 */ /* 0x000fe20007ffe0ff */
        /* <DEDUP_REMOVED lines=11> */
[----:B------:R-:W-:-:S03]  /*3920*/  MOV R215, R187 ;  /* 0x000000bb00d77202 */ /* 0x000fc60000000f00 */
        /* <DEDUP_REMOVED lines=8> */
[----:B------:R-:W-:Y:S01]  /*39b0*/  @P0 SHF.L.U32 R213, R177, 0x10, RZ ;  /* 0x00000010b1d50819 */ /* 0x000fe200000006ff */
[----:B-1----:R-:W-:Y:S01]  /*39c0*/  @P0 FMUL.FTZ R3, R214, R3 ;  /* 0x00000003d6030220 */ /* 0x002fe20000410000 */
[----:B------:R-:W-:-:S03]  /*39d0*/  @P0 SHF.L.U32 R214, R179, 0x10, RZ ;  /* 0x00000010b3d60819 */ /* 0x000fc600000006ff */
[----:B------:R-:W-:Y:S02]  /*39e0*/  @P0 FFMA.FTZ R217, R3, R169, R181 ;  /* 0x000000a903d90223 */ /* 0x000fe400000100b5 */
[----:B------:R-:W1:Y:S01]  /*39f0*/  @P0 LDC R3, c[0x0][0x40c] ;  /* 0x00010300ff030b82 */ /* 0x000e620000000800 */
[----:B0-----:R-:W-:Y:S01]  /*3a00*/  @P0 FMUL.FTZ R212, R213, R212 ;  /* 0x000000d4d5d40220 */ /* 0x001fe20000410000 */
[----:B------:R-:W-:-:S03]  /*3a10*/  @P0 PRMT R213, R178, 0x7632, R213 ;  /* 0x00007632b2d50816 */ /* 0x000fc600000000d5 */
[----:B------:R-:W-:Y:S01]  /*3a20*/  @P0 FFMA.FTZ R218, R212, R170, R182 ;  /* 0x000000aad4da0223 */ /* 0x000fe200000100b6 */
[----:B------:R-:W-:Y:S02]  /*3a30*/  @P0 PRMT R212, R177, 0x7632, R212 ;  /* 0x00007632b1d40816 */ /* 0x000fe400000000d4 */
[----:B------:R-:W-:Y:S02]  /*3a40*/  @P0 SHF.L.U32 R213, R213, 0x10, RZ ;  /* 0x00000010d5d50819 */ /* 0x000fe400000006ff */
[----:B------:R-:W-:-:S05]  /*3a50*/  @P0 SHF.L.U32 R212, R212, 0x10, RZ ;  /* 0x00000010d4d40819 */ /* 0x000fca00000006ff */
[----:B-1----:R-:W-:Y:S01]  /*3a60*/  @P0 FMUL.FTZ R3, R212, R3 ;  /* 0x00000003d4030220 */ /* 0x002fe20000410000 */
        /* <DEDUP_REMOVED lines=14> */
[----:B------:R-:W-:Y:S06]  /*3b50*/  @!P0 BRA `(.L_x_28804) ;  /* 0x0000000000bc8947 */ /* 0x000fec0003800000 */
[----:B------:R-:W-:-:S04]  /*3b60*/  PRMT R3, R179, 0x7632, R3 ;  /* 0x00007632b3037816 */ /* 0x000fc80000000003 */
[----:B------:R-:W-:-:S05]  /*3b70*/  SHF.L.U32 R3, R3, 0x10, RZ ;  /* 0x0000001003037819 */ /* 0x000fca00000006ff */
[----:B------:R-:W-:-:S04]  /*3b80*/  FMUL.FTZ R3, R3, UR11 ;  /* 0x0000000b03037c20 */ /* 0x000fc80008410000 */
[----:B------:R-:W-:Y:S01]  /*3b90*/  FFMA.FTZ R215, R3, R175, R187 ;  /* 0x000000af03d77223 */ /* 0x000fe200000100bb */
[----:B------:R-:W-:Y:S06]  /*3ba0*/  BRA `(.L_x_28804) ;  /* 0x0000000000a87947 */ /* 0x000fec0003800000 */
.L_x_28803:
        /* <DEDUP_REMOVED lines=42> */
.L_x_28804:
[----:B------:R-:W-:Y:S05]  /*3e50*/  BSYNC.RECONVERGENT B0 ;  /* 0x0000000000007941 */ /* 0x000fea0003800200 */
.L_x_28802:
[----:B------:R-:W-:Y:S01]  /*3e60*/  IMAD.WIDE.U32 R2, R2, 0x20, R250 ;  /* 0x0000002002027825 */ /* 0x000fe200078e00fa */
[----:B------:R-:W0:Y:S01]  /*3e70*/  S2R R249, SR_TID.X ;  /* 0x0000000000f97919 */ /* 0x000e220000002100 */
[----:B------:R-:W-:-:S03]  /*3e80*/  UMOV UR4, 0xffffffff ;  /* 0xffffffff00047882 */ /* 0x000fc60000000000 */
[----:B------:R-:W-:Y:S04]  /*3e90*/  STG.E.128 desc[UR6][R2.64], R216 ;  /* 0x000000d802007986 */ /* 0x000fe8000c101d06 */
[----:B------:R1:W-:Y:S02]  /*3ea0*/  STG.E.128 desc[UR6][R2.64+0x10], R212 ;  /* 0x000010d402007986 */ /* 0x0003e4000c101d06 */
[----:B-1----:R-:W-:-:S04]  /*3eb0*/  FADD.FTZ R2, RZ, R4 ;  /* 0x00000004ff027221 */ /* 0x002fc80000010000 */
        /* <DEDUP_REMOVED lines=214> */
.L_x_28820:
[----:B------:R-:W2:Y:S01]  /*4c20*/  LDC R3, c[0x0][0x400] ;  /* 0x00010000ff037b82 */ /* 0x000ea20000000800 */
[----:B-1----:R-:W-:Y:S01]  /*4c30*/  FADD.FTZ R2, R251, R2 ;  /* 0x00000002fb027221 */ /* 0x002fe20000010000 */
[----:B------:R-:W-:Y:S01]  /*4c40*/  ISETP.NE.AND P1, PT, RZ, UR5, PT ;  /* 0x00000005ff007c0c */ /* 0x000fe2000bf25270 */
[----:B------:R-:W-:Y:S02]  /*4c50*/  BSSY.RECONVERGENT B0, `(.L_x_28806) ;  /* 0x000012d000007945 */ /* 0x000fe40003800200 */
[----:B--2---:R-:W-:-:S03]  /*4c60*/  FFMA.FTZ R250, R2, R3, UR10 ;  /* 0x0000000a02fa7e23 */ /* 0x004fc60008010003 */
[----:B------:R-:W1:Y:S02]  /*4c70*/  @!P0 LDC.64 R2, c[0x0][0x3c0] ;  /* 0x0000f000ff028b82 */ /* 0x000e640000000a00 */
[----:B-1----:R-:W-:-:S05]  /*4c80*/  @!P0 IMAD.WIDE R2, R0, 0x4, R2 ;  /* 0x0000000400028825 */ /* 0x002fca00078e0202 */
[----:B------:R1:W-:Y:S02]  /*4c90*/  @!P0 STG.E desc[UR6][R2.64], R249 ;  /* 0x000000f902008986 */ /* 0x0003e4000c101906 */
[----:B-1----:R-:W-:-:S05]  /*4ca0*/  FMUL.FTZ R2, R249, R249 ;  /* 0x000000f9f9027220 */ /* 0x002fca0000410000 */
[----:B------:R-:W-:-:S05]  /*4cb0*/  FSEL R2, R2, RZ, P1 ;  /* 0x000000ff02027208 */ /* 0x000fca0000800000 */
[----:B------:R-:W-:Y:S02]  /*4cc0*/  FADD.FTZ R2, R250, R2 ;  /* 0x00000002fa027221 */ /* 0x000fe40000010000 */
[----:B0-----:R-:W0:Y:S04]  /*4cd0*/  @!P0 LDC.64 R250, c[0x0][0x3c8] ;  /* 0x0000f200fffa8b82 */ /* 0x001e280000000a00 */
[----:B------:R-:W1:Y:S01]  /*4ce0*/  MUFU.RSQ R2, R2 ;  /* 0x0000000200027308 */ /* 0x000e620000001400 */
[----:B0-----:R-:W-:-:S05]  /*4cf0*/  @!P0 IMAD.WIDE R250, R0, 0x4, R250 ;  /* 0x0000000400fa8825 */ /* 0x001fca00078e02fa */
[----:B-1----:R0:W-:Y:S01]  /*4d00*/  @!P0 STG.E desc[UR6][R250.64], R2 ;  /* 0x00000002fa008986 */ /* 0x0021e2000c101906 */
[----:B------:R-:W-:-:S13]  /*4d10*/  ISETP.GE.AND P0, PT, R252, 0x1, PT ;  /* 0x00000001fc00780c */ /* 0x000fda0003f06270 */
[----:B0-----:R-:W-:Y:S05]  /*4d20*/  @!P0 BRA `(.L_x_28807) ;  /* 0x00000010007c8947 */ /* 0x001fea0003800000 */
[----:B------:R0:W-:Y:S01]  /*4d30*/  STL [R1+0x68], R113 ;  /* 0x0000687101007387 */ /* 0x0001e20000100800 */
[----:B------:R-:W1:Y:S03]  /*4d40*/  LDC R251, c[0x0][0x388] ;  /* 0x0000e200fffb7b82 */ /* 0x000e660000000800 */
[----:B0-----:R-:W2:Y:S04]  /*4d50*/  LDL R113, [R1+0x48] ;  /* 0x0000480001717983 */ /* 0x001ea80000100800 */
[----:B------:R0:W-:Y:S04]  /*4d60*/  STL [R1+0x64], R112 ;  /* 0x0000647001007387 */ /* 0x0001e80000100800 */
[----:B0-----:R-:W3:Y:S01]  /*4d70*/  LDL R112, [R1+0x4c] ;  /* 0x00004c0001707983 */ /* 0x001ee20000100800 */
[----:B------:R-:W-:-:S03]  /*4d80*/  IADD3 R3, PT, PT, R252, -0x1, RZ ;  /* 0xfffffffffc037810 */ /* 0x000fc60007ffe0ff */
[----:B------:R0:W-:Y:S02]  /*4d90*/  STL [R1+0x60], R0 ;  /* 0x0000600001007387 */ /* 0x0001e40000100800 */
[----:B-1----:R-:W-:Y:S02]  /*4da0*/  IMAD R248, R3, R251, RZ ;  /* 0x000000fb03f87224 */ /* 0x002fe400078e02ff */
[----:B------:R-:W4:Y:S01]  /*4db0*/  LDL R252, [R1+0x44] ;  /* 0x0000440001fc7983 */ /* 0x000f220000100800 */
[----:B------:R-:W-:-:S03]  /*4dc0*/  FSEL R3, R249, RZ, !P1 ;  /* 0x000000fff9037208 */ /* 0x000fc60004800000 */
[----:B------:R-:W4:Y:S02]  /*4dd0*/  LDL R251, [R1+0x5c] ;  /* 0x00005c0001fb7983 */ /* 0x000f240000100800 */
[C---:B------:R-:W-:Y:S01]  /*4de0*/  FADD.FTZ R246, -R3.reuse, R246 ;  /* 0x000000f603f67221 */ /* 0x040fe20000010100 */
[----:B------:R-:W-:Y:S01]  /*4df0*/  FADD.FTZ R247, -R3, R247 ;  /* 0x000000f703f77221 */ /* 0x000fe20000010100 */
[----:B------:R-:W4:Y:S02]  /*4e00*/  LDL R250, [R1+0x54] ;  /* 0x0000540001fa7983 */ /* 0x000f240000100800 */
[C---:B------:R-:W-:Y:S01]  /*4e10*/  FMUL.FTZ R246, R2.reuse, R246 ;  /* 0x000000f602f67220 */ /* 0x040fe20000410000 */
[----:B------:R-:W-:Y:S01]  /*4e20*/  FMUL.FTZ R247, R2, R247 ;  /* 0x000000f702f77220 */ /* 0x000fe20000410000 */
[----:B------:R-:W4:Y:S04]  /*4e30*/  LDL R249, [R1+0x40] ;  /* 0x0000400001f97983 */ /* 0x000f280000100800 */
[----:B0-----:R-:W4:Y:S01]  /*4e40*/  LDL R0, [R1+0x50] ;  /* 0x0000500001007983 */ /* 0x001f220000100800 */
[----:B--2---:R-:W-:-:S03]  /*4e50*/  FFMA.FTZ R246, R246, R113, R54 ;  /* 0x00000071f6f67223 */ /* 0x004fc60000010036 */
[----:B------:R0:W5:Y:S01]  /*4e60*/  LDL.LU R113, [R1+0x68] ;  /* 0x0000680001717983 */ /* 0x0001620000300800 */
[----:B---3--:R-:W-:-:S03]  /*4e70*/  FFMA.FTZ R247, R247, R112, R55 ;  /* 0x00000070f7f77223 */ /* 0x008fc60000010037 */
[----:B------:R0:W5:Y:S02]  /*4e80*/  LDL.LU R112, [R1+0x64] ;  /* 0x0000640001707983 */ /* 0x0001640000300800 */
[----:B------:R-:W-:Y:S02]  /*4e90*/  F2FP.BF16.F32.PACK_AB R247, R247, R246 ;  /* 0x000000f6f7f7723e */ /* 0x000fe400000010ff */
[----:B------:R-:W2:Y:S01]  /*4ea0*/  LDL R246, [R1+0x58] ;  /* 0x0000580001f67983 */ /* 0x000ea20000100800 */
[----:B------:R-:W-:-:S04]  /*4eb0*/  FADD.FTZ R245, -R3, R245 ;  /* 0x000000f503f57221 */ /* 0x000fc80000010100 */
[----:B------:R-:W-:-:S04]  /*4ec0*/  FMUL.FTZ R245, R2, R245 ;  /* 0x000000f502f57220 */ /* 0x000fc80000410000 */
[----:B----4-:R-:W-:Y:S02]  /*4ed0*/  FFMA.FTZ R245, R245, R252, R53 ;  /* 0x000000fcf5f57223 */ /* 0x010fe40000010035 */
[----:B------:R-:W1:Y:S01]  /*4ee0*/  S2R R252, SR_TID.X ;  /* 0x0000000000fc7919 */ /* 0x000e620000002100 */
[C---:B------:R-:W-:Y:S01]  /*4ef0*/  FADD.FTZ R5, -R3.reuse, R5 ;  /* 0x0000000503057221 */ /* 0x040fe20000010100 */
[C---:B------:R-:W-:Y:S01]  /*4f00*/  FADD.FTZ R7, -R3.reuse, R7 ;  /* 0x0000000703077221 */ /* 0x040fe20000010100 */
[C---:B------:R-:W-:Y:S01]  /*4f10*/  FADD.FTZ R244, -R3.reuse, R244 ;  /* 0x000000f403f47221 */ /* 0x040fe20000010100 */
[C---:B------:R-:W-:Y:S01]  /*4f20*/  FADD.FTZ R4, -R3.reuse, R4 ;  /* 0x0000000403047221 */ /* 0x040fe20000010100 */
[C---:B------:R-:W-:Y:S01]  /*4f30*/  FMUL.FTZ R5, R2.reuse, R5 ;  /* 0x0000000502057220 */ /* 0x040fe20000410000 */
[C---:B------:R-:W-:Y:S01]  /*4f40*/  FMUL.FTZ R7, R2.reuse, R7 ;  /* 0x0000000702077220 */ /* 0x040fe20000410000 */
[----:B------:R-:W-:Y:S01]  /*4f50*/  FADD.FTZ R6, -R3, R6 ;  /* 0x0000000603067221 */ /* 0x000fe20000010100 */
[C---:B------:R-:W-:Y:S01]  /*4f60*/  FMUL.FTZ R244, R2.reuse, R244 ;  /* 0x000000f402f47220 */ /* 0x040fe20000410000 */
[----:B------:R-:W-:Y:S01]  /*4f70*/  FFMA.FTZ R5, R5, R250, R49 ;  /* 0x000000fa05057223 */ /* 0x000fe20000010031 */
[----:B------:R-:W-:Y:S01]  /*4f80*/  FFMA.FTZ R7, R7, R251, R51 ;  /* 0x000000fb07077223 */ /* 0x000fe20000010033 */
[C---:B------:R-:W-:Y:S01]  /*4f90*/  FMUL.FTZ R4, R2.reuse, R4 ;  /* 0x0000000402047220 */ /* 0x040fe20000410000 */
[----:B------:R-:W3:Y:S01]  /*4fa0*/  LDC.64 R250, c[0x0][0x428] ;  /* 0x00010a00fffa7b82 */ /* 0x000ee20000000a00 */
[----:B------:R-:W-:Y:S01]  /*4fb0*/  FMUL.FTZ R6, R2, R6 ;  /* 0x0000000602067220 */ /* 0x000fe20000410000 */
[----:B------:R-:W-:Y:S01]  /*4fc0*/  FFMA.FTZ R244, R244, R249, R52 ;  /* 0x000000f9f4f47223 */ /* 0x000fe20000010034 */
[----:B------:R-:W-:-:S02]  /*4fd0*/  FFMA.FTZ R4, R4, R0, R48 ;  /* 0x0000000004047223 */ /* 0x000fc40000010030 */
[----:B------:R0:W5:Y:S01]  /*4fe0*/  LDL.LU R0, [R1+0x60] ;  /* 0x0000600001007983 */ /* 0x0001620000300800 */
[----:B--2---:R-:W-:Y:S01]  /*4ff0*/  FFMA.FTZ R6, R6, R246, R50 ;  /* 0x000000f606067223 */ /* 0x004fe20000010032 */
[----:B------:R-:W-:Y:S02]  /*5000*/  F2FP.BF16.F32.PACK_AB R246, R245, R244 ;  /* 0x000000f4f5f6723e */ /* 0x000fe400000010ff */
[----:B------:R-:W-:Y:S02]  /*5010*/  F2FP.BF16.F32.PACK_AB R244, R5, R4 ;  /* 0x0000000405f4723e */ /* 0x000fe400000010ff */
[----:B------:R-:W-:Y:S02]  /*5020*/  SHF.R.S32.HI R4, RZ, 0x1f, R248 ;  /* 0x0000001fff047819 */ /* 0x000fe400000114f8 */
[----:B------:R-:W-:Y:S02]  /*5030*/  F2FP.BF16.F32.PACK_AB R245, R7, R6 ;  /* 0x0000000607f5723e */ /* 0x000fe400000010ff */
[----:B------:R-:W-:Y:S01]  /*5040*/  LEA.HI R4, R4, R248, RZ, 0x3 ;  /* 0x000000f804047211 */ /* 0x000fe200078f18ff */
[----:B------:R-:W2:Y:S01]  /*5050*/  LDL R6, [R1+0x28] ;  /* 0x0000280001067983 */ /* 0x000ea20000100800 */
[----:B-1----:R-:W-:-:S03]  /*5060*/  LOP3.LUT R248, R252, 0x1f, RZ, 0xc0, !PT ;  /* 0x0000001ffcf87812 */ /* 0x002fc600078ec0ff */
[----:B------:R-:W4:Y:S01]  /*5070*/  LDL R7, [R1+0x2c] ;  /* 0x00002c0001077983 */ /* 0x000f220000100800 */
[----:B------:R-:W-:-:S03]  /*5080*/  LEA.HI.SX32 R249, R4, R248, 0x1d ;  /* 0x000000f804f97211 */ /* 0x000fc600078feaff */
[----:B------:R-:W4:Y:S02]  /*5090*/  LDL R252, [R1+0x34] ;  /* 0x0000340001fc7983 */ /* 0x000f240000100800 */
[----:B---3--:R-:W-:-:S05]  /*50a0*/  IMAD.WIDE.U32 R4, R249, 0x10, R250 ;  /* 0x00000010f9047825 */ /* 0x008fca00078e00fa */
[----:B------:R1:W-:Y:S04]  /*50b0*/  STG.E.128 desc[UR6][R4.64], R244 ;  /* 0x000000f404007986 */ /* 0x0003e8000c101d06 */
[----:B-1----:R-:W3:Y:S04]  /*50c0*/  LDL R244, [R1+0x38] ;  /* 0x0000380001f47983 */ /* 0x002ee80000100800 */
[----:B------:R-:W3:Y:S04]  /*50d0*/  LDL R246, [R1+0x20] ;  /* 0x0000200001f67983 */ /* 0x000ee80000100800 */
[----:B------:R-:W3:Y:S01]  /*50e0*/  LDL R247, [R1+0x24] ;  /* 0x0000240001f77983 */ /* 0x000ee20000100800 */
[----:B------:R-:W-:-:S03]  /*50f0*/  FADD.FTZ R4, -R3, R242 ;  /* 0x000000f203047221 */ /* 0x000fc60000010100 */
[----:B------:R-:W3:Y:S04]  /*5100*/  LDL R245, [R1+0x3c] ;  /* 0x00003c0001f57983 */ /* 0x000ee80000100800 */
[----:B------:R-:W3:Y:S01]  /*5110*/  LDL R242, [R1+0x30] ;  /* 0x0000300001f27983 */ /* 0x000ee20000100800 */
[----:B------:R-:W-:Y:S01]  /*5120*/  FADD.FTZ R5, -R3, R243 ;  /* 0x000000f303057221 */ /* 0x000fe20000010100 */
[C---:B------:R-:W-:Y:S02]  /*5130*/  FMUL.FTZ R4, R2.reuse, R4 ;  /* 0x0000000402047220 */ /* 0x040fe40000410000 */
[----:B------:R-:W3:Y:S01]  /*5140*/  LDL R243, [R1] ;  /* 0x0000000001f37983 */ /* 0x000ee20000100800 */
[----:B------:R-:W-:Y:S01]  /*5150*/  FMUL.FTZ R5, R2, R5 ;  /* 0x0000000502057220 */ /* 0x000fe20000410000 */
[----:B--2---:R-:W-:-:S03]  /*5160*/  FFMA.FTZ R4, R4, R6, R62 ;  /* 0x0000000604047223 */ /* 0x004fc6000001003e */
[----:B----4-:R-:W-:Y:S01]  /*5170*/  FFMA.FTZ R5, R5, R7, R63 ;  /* 0x0000000705057223 */ /* 0x010fe2000001003f */
[C---:B------:R-:W-:Y:S01]  /*5180*/  FADD.FTZ R6, -R3.reuse, R238 ;  /* 0x000000ee03067221 */ /* 0x040fe20000010100 */
[----:B------:R-:W-:Y:S02]  /*5190*/  FADD.FTZ R238, -R3, R241 ;  /* 0x000000f103ee7221 */ /* 0x000fe40000010100 */
[----:B------:R-:W2:Y:S01]  /*51a0*/  LDL R241, [R1+0x1c] ;  /* 0x00001c0001f17983 */ /* 0x000ea20000100800 */
[----:B------:R-:W-:Y:S01]  /*51b0*/  F2FP.BF16.F32.PACK_AB R7, R5, R4 ;  /* 0x000000040507723e */ /* 0x000fe200000010ff */
[C---:B------:R-:W-:Y:S01]  /*51c0*/  FADD.FTZ R5, -R3.reuse, R237 ;  /* 0x000000ed03057221 */ /* 0x040fe20000010100 */
[C---:B------:R-:W-:Y:S01]  /*51d0*/  FADD.FTZ R237, -R3.reuse, R240 ;  /* 0x000000f003ed7221 */ /* 0x040fe20000010100 */
[C---:B------:R-:W-:Y:S01]  /*51e0*/  FMUL.FTZ R6, R2.reuse, R6 ;  /* 0x0000000602067220 */ /* 0x040fe20000410000 */
[C---:B------:R-:W-:Y:S01]  /*51f0*/  FMUL.FTZ R238, R2.reuse, R238 ;  /* 0x000000ee02ee7220 */ /* 0x040fe20000410000 */
[C---:B------:R-:W-:Y:S01]  /*5200*/  FADD.FTZ R4, -R3.reuse, R236 ;  /* 0x000000ec03047221 */ /* 0x040fe20000010100 */
[----:B------:R-:W-:Y:S01]  /*5210*/  FMUL.FTZ R237, R2, R237 ;  /* 0x000000ed02ed7220 */ /* 0x000fe20000410000 */
[----:B------:R-:W-:Y:S01]  /*5220*/  FADD.FTZ R236, -R3, R239 ;  /* 0x000000ef03ec7221 */ /* 0x000fe20000010100 */
[----:B------:R-:W4:Y:S01]  /*5230*/  LDL R240, [R1+0x14] ;  /* 0x0000140001f07983 */ /* 0x000f220000100800 */
[----:B---3--:R-:W-:Y:S01]  /*5240*/  FFMA.FTZ R239, R6, R244, R58 ;  /* 0x000000f406ef7223 */ /* 0x008fe2000001003a */
[----:B------:R-:W-:Y:S01]  /*5250*/  FFMA.FTZ R238, R238, R247, R61 ;  /* 0x000000f7eeee7223 */ /* 0x000fe2000001003d */
[----:B------:R-:W-:Y:S01]  /*5260*/  FFMA.FTZ R6, R237, R246, R60 ;  /* 0x000000f6ed067223 */ /* 0x000fe2000001003c */
[----:B------:R-:W3:Y:S04]  /*5270*/  LDL R247, [R1+0x8] ;  /* 0x0000080001f77983 */ /* 0x000ee80000100800 */
[----:B------:R-:W2:Y:S01]  /*5280*/  LDL R246, [R1+0xc] ;  /* 0x00000c0001f67983 */ /* 0x000ea20000100800 */
[C---:B------:R-:W-:Y:S01]  /*5290*/  FMUL.FTZ R236, R2.reuse, R236 ;  /* 0x000000ec02ec7220 */ /* 0x040fe20000410000 */
[----:B------:R-:W-:-:S02]  /*52a0*/  FMUL.FTZ R4, R2, R4 ;  /* 0x0000000402047220 */ /* 0x000fc40000410000 */
[----:B------:R-:W4:Y:S01]  /*52b0*/  LDL R244, [R1+0x18] ;  /* 0x0000180001f47983 */ /* 0x000f220000100800 */
[----:B------:R-:W-:Y:S01]  /*52c0*/  FFMA.FTZ R236, R236, R245, R59 ;  /* 0x000000f5ecec7223 */ /* 0x000fe2000001003b */
[----:B------:R-:W-:Y:S02]  /*52d0*/  FFMA.FTZ R4, R4, R242, R56 ;  /* 0x000000f204047223 */ /* 0x000fe40000010038 */
[----:B------:R-:W4:Y:S04]  /*52e0*/  LDL R245, [R1+0x10] ;  /* 0x0000100001f57983 */ /* 0x000f280000100800 */
[----:B------:R-:W4:Y:S01]  /*52f0*/  LDL R242, [R1+0x4] ;  /* 0x0000040001f27983 */ /* 0x000f220000100800 */
[----:B------:R-:W-:-:S04]  /*5300*/  FMUL.FTZ R5, R2, R5 ;  /* 0x0000000502057220 */ /* 0x000fc80000410000 */
[----:B------:R-:W-:Y:S01]  /*5310*/  FFMA.FTZ R237, R5, R252, R57 ;  /* 0x000000fc05ed7223 */ /* 0x000fe20000010039 */
[----:B------:R-:W-:Y:S02]  /*5320*/  F2FP.BF16.F32.PACK_AB R5, R236, R239 ;  /* 0x000000efec05723e */ /* 0x000fe400000010ff */
[----:B------:R-:W-:Y:S02]  /*5330*/  IADD3 R236, PT, PT, R249, 0x20, RZ ;  /* 0x00000020f9ec7810 */ /* 0x000fe40007ffe0ff */
[----:B------:R-:W-:Y:S02]  /*5340*/  F2FP.BF16.F32.PACK_AB R4, R237, R4 ;  /* 0x00000004ed04723e */ /* 0x000fe400000010ff */
[----:B------:R-:W-:Y:S01]  /*5350*/  F2FP.BF16.F32.PACK_AB R6, R238, R6 ;  /* 0x00000006ee06723e */ /* 0x000fe200000010ff */
[----:B------:R-:W-:-:S05]  /*5360*/  IMAD.WIDE.U32 R236, R236, 0x10, R250 ;  /* 0x00000010ecec7825 */ /* 0x000fca00078e00fa */
[----:B------:R1:W-:Y:S02]  /*5370*/  STG.E.128 desc[UR6][R236.64], R4 ;  /* 0x00000004ec007986 */ /* 0x0003e4000c101d06 */
[C---:B-1----:R-:W-:Y:S01]  /*5380*/  FADD.FTZ R4, -R3.reuse, R234 ;  /* 0x000000ea03047221 */ /* 0x042fe20000010100 */
[----:B------:R-:W-:-:S03]  /*5390*/  FADD.FTZ R5, -R3, R235 ;  /* 0x000000eb03057221 */ /* 0x000fc60000010100 */
[C---:B------:R-:W-:Y:S01]  /*53a0*/  FMUL.FTZ R4, R2.reuse, R4 ;  /* 0x0000000402047220 */ /* 0x040fe20000410000 */
[----:B------:R-:W-:Y:S01]  /*53b0*/  FMUL.FTZ R5, R2, R5 ;  /* 0x0000000502057220 */ /* 0x000fe20000410000 */
[C---:B------:R-:W-:Y:S01]  /*53c0*/  FADD.FTZ R6, -R3.reuse, R230 ;  /* 0x000000e603067221 */ /* 0x040fe20000010100 */
[----:B------:R-:W-:-:S03]  /*53d0*/  FADD.FTZ R230, -R3, R233 ;  /* 0x000000e903e67221 */ /* 0x000fc60000010100 */
        /* <DEDUP_REMOVED lines=36> */
[----:B------:R-:W-:Y:S01]  /*5620*/  FFMA.FTZ R199, R199, R23, R87 ;  /* 0x00000017c7c77223 */ /* 0x000fe20000010057 */
[C---:B------:R-:W-:Y:S01]  /*5630*/  FADD.FTZ R202, -R3.reuse, R202 ;  /* 0x000000ca03ca7221 */ /* 0x040fe20000010100 */
[----:B------:R-:W-:Y:S01]  /*5640*/  FADD.FTZ R203, -R3, R203 ;  /* 0x000000cb03cb7221 */ /* 0x000fe20000010100 */
[C---:B------:R-:W-:Y:S01]  /*5650*/  FMUL.FTZ R210, R2.reuse, R210 ;  /* 0x000000d202d27220 */ /* 0x040fe20000410000 */
[----:B------:R-:W-:Y:S01]  /*5660*/  FMUL.FTZ R211, R2, R211 ;  /* 0x000000d302d37220 */ /* 0x000fe20000410000 */
[----:B------:R-:W-:Y:S01]  /*5670*/  FFMA.FTZ R197, R197, R21, R85 ;  /* 0x00000015c5c57223 */ /* 0x000fe20000010055 */
        /* <DEDUP_REMOVED lines=21> */
[----:B------:R-:W-:-:S03]  /*57d0*/  FFMA.FTZ R201, R201, R25, R89 ;  /* 0x00000019c9c97223 */ /* 0x000fc60000010059 */
[----:B------:R-:W-:Y:S01]  /*57e0*/  FFMA.FTZ R214, R214, R46, R110 ;  /* 0x0000002ed6d67223 */ /* 0x000fe2000001006e */
[----:B---3--:R-:W-:Y:S01]  /*57f0*/  FFMA.FTZ R4, R4, R247, R70 ;  /* 0x000000f704047223 */ /* 0x008fe20000010046 */
[----:B--2---:R-:W-:-:S05]  /*5800*/  FFMA.FTZ R5, R5, R246, R71 ;  /* 0x000000f605057223 */ /* 0x004fca0000010047 */
[----:B------:R-:W-:Y:S01]  /*5810*/  F2FP.BF16.F32.PACK_AB R7, R5, R4 ;  /* 0x000000040507723e */ /* 0x000fe200000010ff */
[C---:B------:R-:W-:Y:S01]  /*5820*/  FADD.FTZ R4, -R3.reuse, R228 ;  /* 0x000000e403047221 */ /* 0x040fe20000010100 */
[C---:B------:R-:W-:Y:S01]  /*5830*/  FADD.FTZ R228, -R3.reuse, R231 ;  /* 0x000000e703e47221 */ /* 0x040fe20000010100 */
[C---:B------:R-:W-:Y:S01]  /*5840*/  FADD.FTZ R5, -R3.reuse, R229 ;  /* 0x000000e503057221 */ /* 0x040fe20000010100 */
[----:B------:R-:W-:Y:S02]  /*5850*/  FADD.FTZ R229, -R3, R232 ;  /* 0x000000e803e57221 */ /* 0x000fe40000010100 */
[C---:B------:R-:W-:Y:S01]  /*5860*/  FMUL.FTZ R228, R2.reuse, R228 ;  /* 0x000000e402e47220 */ /* 0x040fe20000410000 */
[C---:B------:R-:W-:Y:S01]  /*5870*/  FMUL.FTZ R5, R2.reuse, R5 ;  /* 0x0000000502057220 */ /* 0x040fe20000410000 */
[----:B------:R-:W-:Y:S01]  /*5880*/  FMUL.FTZ R229, R2, R229 ;  /* 0x000000e502e57220 */ /* 0x000fe20000410000 */
[----:B----4-:R-:W-:Y:S01]  /*5890*/  FFMA.FTZ R231, R6, R244, R66 ;  /* 0x000000f406e77223 */ /* 0x010fe20000010042 */
[----:B------:R-:W-:Y:S01]  /*58a0*/  FFMA.FTZ R228, R228, R241, R67 ;  /* 0x000000f1e4e47223 */ /* 0x000fe20000010043 */
[----:B------:R-:W-:Y:S01]  /*58b0*/  FMUL.FTZ R4, R2, R4 ;  /* 0x0000000402047220 */ /* 0x000fe20000410000 */
[----:B------:R-:W-:Y:S01]  /*58c0*/  FFMA.FTZ R6, R229, R243, R68 ;  /* 0x000000f3e5067223 */ /* 0x000fe20000010044 */
[----:B------:R-:W-:Y:S01]  /*58d0*/  FFMA.FTZ R229, R5, R240, R65 ;  /* 0x000000f005e57223 */ /* 0x000fe20000010041 */
[----:B------:R-:W-:Y:S01]  /*58e0*/  FFMA.FTZ R230, R230, R242, R69 ;  /* 0x000000f2e6e67223 */ /* 0x000fe20000010045 */
[----:B------:R-:W-:Y:S01]  /*58f0*/  FFMA.FTZ R4, R4, R245, R64 ;  /* 0x000000f504047223 */ /* 0x000fe20000010040 */
[----:B------:R-:W-:-:S02]  /*5900*/  F2FP.BF16.F32.PACK_AB R5, R228, R231 ;  /* 0x000000e7e405723e */ /* 0x000fc400000010ff */
[----:B------:R-:W-:Y:S02]  /*5910*/  IADD3 R228, PT, PT, R249, 0x40, RZ ;  /* 0x00000040f9e47810 */ /* 0x000fe40007ffe0ff */
[----:B------:R-:W-:Y:S02]  /*5920*/  F2FP.BF16.F32.PACK_AB R4, R229, R4 ;  /* 0x00000004e504723e */ /* 0x000fe400000010ff */
[----:B------:R-:W-:Y:S01]  /*5930*/  F2FP.BF16.F32.PACK_AB R6, R230, R6 ;  /* 0x00000006e606723e */ /* 0x000fe200000010ff */
[----:B------:R-:W-:-:S05]  /*5940*/  IMAD.WIDE.U32 R228, R228, 0x10, R250 ;  /* 0x00000010e4e47825 */ /* 0x000fca00078e00fa */
[----:B------:R1:W-:Y:S02]  /*5950*/  STG.E.128 desc[UR6][R228.64], R4 ;  /* 0x00000004e4007986 */ /* 0x0003e4000c101d06 */
[C---:B-1----:R-:W-:Y:S01]  /*5960*/  FADD.FTZ R5, -R3.reuse, R225 ;  /* 0x000000e103057221 */ /* 0x042fe20000010100 */
[C---:B------:R-:W-:Y:S01]  /*5970*/  FADD.FTZ R4, -R3.reuse, R224 ;  /* 0x000000e003047221 */ /* 0x040fe20000010100 */
[C---:B------:R-:W-:Y:S01]  /*5980*/  FMUL.FTZ R225, R2.reuse, R195 ;  /* 0x000000c302e17220 */ /* 0x040fe20000410000 */
[C---:B------:R-:W-:Y:S01]  /*5990*/  FADD.FTZ R6, -R3.reuse, R226 ;  /* 0x000000e203067221 */ /* 0x040fe20000010100 */
[----:B------:R-:W-:Y:S01]  /*59a0*/  FADD.FTZ R7, -R3, R227 ;  /* 0x000000e303077221 */ /* 0x000fe20000010100 */
        /* <DEDUP_REMOVED lines=30> */
[----:B------:R-:W-:Y:S01]  /*5b90*/  FADD.FTZ R3, -R3, R215 ;  /* 0x000000d703037221 */ /* 0x000fe20000010100 */
        /* <DEDUP_REMOVED lines=8> */
[C---:B------:R-:W-:Y:S01]  /*5c20*/  FMUL.FTZ R222, R2.reuse, R216 ;  /* 0x000000d802de7220 */ /* 0x040fe20000410000 */
[C---:B------:R-:W-:Y:S01]  /*5c30*/  FMUL.FTZ R227, R2.reuse, R217 ;  /* 0x000000d902e37220 */ /* 0x040fe20000410000 */
[C---:B------:R-:W-:Y:S01]  /*5c40*/  FMUL.FTZ R229, R2.reuse, R212 ;  /* 0x000000d402e57220 */ /* 0x040fe20000410000 */
[C---:B------:R-:W-:Y:S01]  /*5c50*/  FMUL.FTZ R230, R2.reuse, R213 ;  /* 0x000000d502e67220 */ /* 0x040fe20000410000 */
[----:B------:R-:W-:Y:S01]  /*5c60*/  FMUL.FTZ R231, R2, R3 ;  /* 0x0000000302e77220 */ /* 0x000fe20000410000 */
[----:B------:R-:W-:-:S02]  /*5c70*/  F2FP.BF16.F32.PACK_AB R5, R199, R5 ;  /* 0x00000005c705723e */ /* 0x000fc400000010ff */
[C---:B------:R-:W-:Y:S02]  /*5c80*/  IADD3 R2, PT, PT, R249.reuse, 0x60, RZ ;  /* 0x00000060f9027810 */ /* 0x040fe40007ffe0ff */
[----:B------:R-:W-:Y:S01]  /*5c90*/  F2FP.BF16.F32.PACK_AB R199, R208, R196 ;  /* 0x000000c4d0c7723e */ /* 0x000fe200000010ff */
[----:B------:R-:W-:Y:S01]  /*5ca0*/  FFMA.FTZ R196, R200, R24, R88 ;  /* 0x00000018c8c47223 */ /* 0x000fe20000010058 */
[----:B------:R-:W-:Y:S01]  /*5cb0*/  IADD3 R204, PT, PT, R249, 0x80, RZ ;  /* 0x00000080f9cc7810 */ /* 0x000fe20007ffe0ff */
[----:B------:R-:W-:Y:S01]  /*5cc0*/  FFMA.FTZ R215, R215, R34, R98 ;  /* 0x00000022d7d77223 */ /* 0x000fe20000010062 */
[----:B------:R-:W-:Y:S01]  /*5cd0*/  IADD3 R206, PT, PT, R249, 0xa0, RZ ;  /* 0x000000a0f9ce7810 */ /* 0x000fe20007ffe0ff */
[----:B------:R-:W-:Y:S01]  /*5ce0*/  FFMA.FTZ R200, R223, R35, R99 ;  /* 0x00000023dfc87223 */ /* 0x000fe20000010063 */
[----:B------:R-:W-:Y:S01]  /*5cf0*/  IADD3 R212, PT, PT, R249, 0xc0, RZ ;  /* 0x000000c0f9d47810 */ /* 0x000fe20007ffe0ff */
[----:B------:R-:W-:Y:S01]  /*5d00*/  FFMA.FTZ R202, R220, R36, R100 ;  /* 0x00000024dcca7223 */ /* 0x000fe20000010064 */
[----:B------:R-:W-:Y:S01]  /*5d10*/  FFMA.FTZ R203, R226, R38, R102 ;  /* 0x00000026e2cb7223 */ /* 0x000fe20000010066 */
[----:B------:R-:W-:Y:S01]  /*5d20*/  FFMA.FTZ R228, R228, R39, R103 ;  /* 0x00000027e4e47223 */ /* 0x000fe20000010067 */
[----:B------:R-:W-:Y:S01]  /*5d30*/  FFMA.FTZ R221, R221, R37, R101 ;  /* 0x00000025dddd7223 */ /* 0x000fe20000010065 */
[----:B------:R-:W-:Y:S01]  /*5d40*/  F2FP.BF16.F32.PACK_AB R197, R192, R197 ;  /* 0x000000c5c0c5723e */ /* 0x000fe200000010ff */
[----:B------:R-:W-:Y:S01]  /*5d50*/  FFMA.FTZ R194, R194, R32, R96 ;  /* 0x00000020c2c27223 */ /* 0x000fe20000010060 */
[----:B------:R-:W-:Y:S01]  /*5d60*/  FFMA.FTZ R195, R195, R33, R97 ;  /* 0x00000021c3c37223 */ /* 0x000fe20000010061 */
[----:B------:R-:W-:Y:S01]  /*5d70*/  IADD3 R216, PT, PT, R249, 0xe0, RZ ;  /* 0x000000e0f9d87810 */ /* 0x000fe20007ffe0ff */
        /* <DEDUP_REMOVED lines=22> */
[----:B------:R0:W-:Y:S04]  /*5ee0*/  STG.E.128 desc[UR6][R204.64], R4 ;  /* 0x00000004cc007986 */ /* 0x0001e8000c101d06 */
[----:B------:R0:W-:Y:S04]  /*5ef0*/  STG.E.128 desc[UR6][R206.64], R196 ;  /* 0x000000c4ce007986 */ /* 0x0001e8000c101d06 */
[----:B------:R0:W-:Y:S04]  /*5f00*/  STG.E.128 desc[UR6][R212.64], R200 ;  /* 0x000000c8d4007986 */ /* 0x0001e8000c101d06 */
[----:B------:R0:W-:Y:S02]  /*5f10*/  STG.E.128 desc[UR6][R216.64], R192 ;  /* 0x000000c0d8007986 */ /* 0x0001e4000c101d06 */
.L_x_28807:
[----:B------:R-:W-:Y:S05]  /*5f20*/  BSYNC.RECONVERGENT B0 ;  /* 0x0000000000007941 */ /* 0x000fea0003800200 */
.L_x_28806:
[----:B0-----:R-:W0:Y:S02]  /*5f30*/  LDC.64 R2, c[0x0][0x380] ;  /* 0x0000e000ff027b82 */ /* 0x001e240000000a00 */
[----:B0----5:R-:W-:-:S04]  /*5f40*/  LEA R0, R2, R0, 0x2 ;  /* 0x0000000002007211 */ /* 0x021fc800078e10ff */
[----:B------:R-:W-:-:S13]  /*5f50*/  ISETP.GE.AND P0, PT, R0, R3, PT ;  /* 0x000000030000720c */ /* 0x000fda0003f06270 */
[----:B------:R-:W-:Y:S05]  /*5f60*/  @!P0 BRA `(.L_x_28808) ;  /* 0xffffffa800c08947 */ /* 0x000fea000383ffff */
[----:B------:R-:W-:Y:S05]  /*5f70*/  EXIT ;  /* 0x000000000000794d */ /* 0x000fea0003800000 */
.L_x_28805:
        /* <DEDUP_REMOVED lines=8> */
.L_x_28810:
[----:B------:R-:W-:Y:S05]  /*6000*/  BSYNC B0 ;  /* 0x0000000000007941 */ /* 0x000fea0003800000 */
.L_x_28809:
        /* <DEDUP_REMOVED lines=8> */
.L_x_28811:
[----:B------:R-:W-:Y:S02]  /*6090*/  HFMA2 R250, -RZ, RZ, 0, 2.384185791015625e-07 ;  /* 0x00000004fffa7431 */ /* 0x000fe400000001ff */
[----:B------:R-:W-:Y:S01]  /*60a0*/  FADD.FTZ R249, R249, R2 ;  /* 0x00000002f9f97221 */ /* 0x000fe20000010000 */
[----:B------:R-:W-:-:S04]  /*60b0*/  MOV R2, 0xffffffff ;  /* 0xffffffff00027802 */ /* 0x000fc80000000f00 */
[----:B------:R-:W-:-:S07]  /*60c0*/  MOV R251, R249 ;  /* 0x000000f900fb7202 */ /* 0x000fce0000000f00 */
[----:B------:R-:W-:Y:S05]  /*60d0*/  WARPSYNC.COLLECTIVE R2, `(.L_x_28812) ;  /* 0x0000000002087348 */ /* 0x000fea0003c00000 */
[----:B------:R0:W1:Y:S02]  /*60e0*/  SHFL.BFLY P1, R2, R251, R250, R3 ;  /* 0x0c0000fafb027389 */ /* 0x0000640000020003 */
[----:B01----:R-:W-:Y:S05]  /*60f0*/  ENDCOLLECTIVE ;  /* 0x000000000000791b */ /* 0x003fea0003800000 */
.L_x_28812:
[----:B------:R-:W-:Y:S02]  /*6100*/  HFMA2 R250, -RZ, RZ, 0, 4.76837158203125e-07 ;  /* 0x00000008fffa7431 */ /* 0x000fe400000001ff */
[----:B------:R-:W-:Y:S01]  /*6110*/  FADD.FTZ R249, R249, R2 ;  /* 0x00000002f9f97221 */ /* 0x000fe20000010000 */
[----:B------:R-:W-:-:S04]  /*6120*/  MOV R2, 0xffffffff ;  /* 0xffffffff00027802 */ /* 0x000fc80000000f00 */
[----:B------:R-:W-:-:S07]  /*6130*/  MOV R251, R249 ;  /* 0x000000f900fb7202 */ /* 0x000fce0000000f00 */
[----:B------:R-:W-:Y:S05]  /*6140*/  WARPSYNC.COLLECTIVE R2, `(.L_x_28813) ;  /* 0x0000000002087348 */ /* 0x000fea0003c00000 */
[----:B------:R0:W1:Y:S02]  /*6150*/  SHFL.BFLY P1, R2, R251, R250, R3 ;  /* 0x0c0000fafb027389 */ /* 0x0000640000020003 */
[----:B01----:R-:W-:Y:S05]  /*6160*/  ENDCOLLECTIVE ;  /* 0x000000000000791b */ /* 0x003fea0003800000 */
.L_x_28813:
[----:B------:R-:W-:Y:S02]  /*6170*/  HFMA2 R250, -RZ, RZ, 0, 9.5367431640625e-07 ;  /* 0x00000010fffa7431 */ /* 0x000fe400000001ff */
[----:B------:R-:W-:Y:S01]  /*6180*/  FADD.FTZ R249, R249, R2 ;  /* 0x00000002f9f97221 */ /* 0x000fe20000010000 */
[----:B------:R-:W-:-:S04]  /*6190*/  MOV R2, 0xffffffff ;  /* 0xffffffff00027802 */ /* 0x000fc80000000f00 */
[----:B------:R-:W-:-:S07]  /*61a0*/  MOV R251, R249 ;  /* 0x000000f900fb7202 */ /* 0x000fce0000000f00 */
[----:B------:R-:W-:Y:S05]  /*61b0*/  WARPSYNC.COLLECTIVE R2, `(.L_x_28814) ;  /* 0x0000000002087348 */ /* 0x000fea0003c00000 */
[----:B------:R0:W1:Y:S02]  /*61c0*/  SHFL.BFLY P1, R2, R251, R250, R3 ;  /* 0x0c0000fafb027389 */ /* 0x0000640000020003 */
[----:B01----:R-:W-:Y:S05]  /*61d0*/  ENDCOLLECTIVE ;  /* 0x000000000000791b */ /* 0x003fea0003800000 */
.L_x_28814:
        /* <DEDUP_REMOVED lines=137> */
.L_x_28815:
[----:B------:R-:W-:Y:S02]  /*6a70*/  HFMA2 R250, -RZ, RZ, 0, 1.1920928955078125e-07 ;  /* 0x00000002fffa7431 */ /* 0x000fe400000001ff */
[----:B------:R-:W-:Y:S01]  /*6a80*/  FADD.FTZ R251, R251, R2 ;  /* 0x00000002fbfb7221 */ /* 0x000fe20000010000 */
[----:B------:R-:W-:-:S07]  /*6a90*/  MOV R2, 0xffffffff ;  /* 0xffffffff00027802 */ /* 0x000fce0000000f00 */
[----:B------:R-:W-:Y:S05]  /*6aa0*/  WARPSYNC.COLLECTIVE R2, `(.L_x_28816) ;  /* 0x0000000002087348 */ /* 0x000fea0003c00000 */
[----:B------:R0:W1:Y:S02]  /*6ab0*/  SHFL.BFLY P1, R2, R251, R250, R3 ;  /* 0x0c0000fafb027389 */ /* 0x0000640000020003 */
[----:B01----:R-:W-:Y:S05]  /*6ac0*/  ENDCOLLECTIVE ;  /* 0x000000000000791b */ /* 0x003fea0003800000 */
.L_x_28816:
[----:B------:R-:W-:Y:S02]  /*6ad0*/  HFMA2 R250, -RZ, RZ, 0, 2.384185791015625e-07 ;  /* 0x00000004fffa7431 */ /* 0x000fe400000001ff */
[----:B------:R-:W-:Y:S01]  /*6ae0*/  FADD.FTZ R251, R251, R2 ;  /* 0x00000002fbfb7221 */ /* 0x000fe20000010000 */
[----:B------:R-:W-:-:S07]  /*6af0*/  MOV R2, 0xffffffff ;  /* 0xffffffff00027802 */ /* 0x000fce0000000f00 */
[----:B------:R-:W-:Y:S05]  /*6b00*/  WARPSYNC.COLLECTIVE R2, `(.L_x_28817) ;  /* 0x0000000002087348 */ /* 0x000fea0003c00000 */
[----:B------:R0:W1:Y:S02]  /*6b10*/  SHFL.BFLY P1, R2, R251, R250, R3 ;  /* 0x0c0000fafb027389 */ /* 0x0000640000020003 */
[----:B01----:R-:W-:Y:S05]  /*6b20*/  ENDCOLLECTIVE ;  /* 0x000000000000791b */ /* 0x003fea0003800000 */
.L_x_28817:
[----:B------:R-:W-:Y:S02]  /*6b30*/  HFMA2 R250, -RZ, RZ, 0, 4.76837158203125e-07 ;  /* 0x00000008fffa7431 */ /* 0x000fe400000001ff */
[----:B------:R-:W-:Y:S01]  /*6b40*/  FADD.FTZ R251, R251, R2 ;  /* 0x00000002fbfb7221 */ /* 0x000fe20000010000 */
[----:B------:R-:W-:-:S07]  /*6b50*/  MOV R2, 0xffffffff ;  /* 0xffffffff00027802 */ /* 0x000fce0000000f00 */
[----:B------:R-:W-:Y:S05]  /*6b60*/  WARPSYNC.COLLECTIVE R2, `(.L_x_28818) ;  /* 0x0000000002087348 */ /* 0x000fea0003c00000 */
[----:B------:R0:W1:Y:S02]  /*6b70*/  SHFL.BFLY P1, R2, R251, R250, R3 ;  /* 0x0c0000fafb027389 */ /* 0x0000640000020003 */
[----:B01----:R-:W-:Y:S05]  /*6b80*/  ENDCOLLECTIVE ;  /* 0x000000000000791b */ /* 0x003fea0003800000 */
.L_x_28818:
[----:B------:R-:W-:Y:S02]  /*6b90*/  HFMA2 R250, -RZ, RZ, 0, 9.5367431640625e-07 ;  /* 0x00000010fffa7431 */ /* 0x000fe400000001ff */
[----:B------:R-:W-:Y:S01]  /*6ba0*/  FADD.FTZ R251, R251, R2 ;  /* 0x00000002fbfb7221 */ /* 0x000fe20000010000 */
[----:B------:R-:W-:-:S07]  /*6bb0*/  MOV R2, 0xffffffff ;  /* 0xffffffff00027802 */ /* 0x000fce0000000f00 */
[----:B------:R-:W-:Y:S05]  /*6bc0*/  WARPSYNC.COLLECTIVE R2, `(.L_x_28819) ;  /* 0x0000000002087348 */ /* 0x000fea0003c00000 */
[----:B------:R0:W1:Y:S02]  /*6bd0*/  SHFL.BFLY P1, R2, R251, R250, R3 ;  /* 0x0c0000fafb027389 */ /* 0x0000640000020003 */
[----:B01----:R-:W-:Y:S05]  /*6be0*/  ENDCOLLECTIVE ;  /* 0x000000000000791b */ /* 0x003fea0003800000 */
.L_x_28819:
[----:B------:R-:W-:Y:S05]  /*6bf0*/  BRA `(.L_x_28820) ;  /* 0xffffffe000087947 */ /* 0x000fea000383ffff */
.L_x_28821:
        /* <DEDUP_REMOVED lines=16> */
.L_x_71491:


//--------------------- .text._ZN10layer_norm13ln_fwd_kernelINS_13Kernel_traitsIf13__nv_bfloat16fS2_fjLj2048ELj1ELj4ELj1ELj16ENS_18Kernel_traits_baseILj2048EfS2_fS2_fjLj128EEEEELb1ELb0ELb0ELb0EEEvNS_9FwdParamsE --------------------------
	.section	.text._ZN10layer_norm13ln_fwd_kernelINS_13Kernel_traitsIf13__nv_bfloat16fS2_fjLj2048ELj1ELj4ELj1ELj16ENS_18Kernel_traits_baseILj2048EfS2_fS2_fjLj128EEEEELb1ELb0ELb0ELb0EEEvNS_9FwdParamsE,"ax",@progbits
	.align	128
        .global         _ZN10layer_norm13ln_fwd_kernelINS_13Kernel_traitsIf13__nv_bfloat16fS2_fjLj2048ELj1ELj4ELj1ELj16ENS_18Kernel_traits_baseILj2048EfS2_fS2_fjLj128EEEEELb1ELb0ELb0ELb0EEEvNS_9FwdParamsE
        .type           _ZN10layer_norm13ln_fwd_kernelINS_13Kernel_traitsIf13__nv_bfloat16fS2_fjLj2048ELj1ELj4ELj1ELj16ENS_18Kernel_traits_baseILj2048EfS2_fS2_fjLj128EEEEELb1ELb0ELb0ELb0EEEvNS_9FwdParamsE,@function
        .size           _ZN10layer_norm13ln_fwd_kernelINS_13Kernel_traitsIf13__nv_bfloat16fS2_fjLj2048ELj1ELj4ELj1ELj16ENS_18Kernel_traits_baseILj2048EfS2_fS2_fjLj128EEEEELb1ELb0ELb0ELb0EEEvNS_9FwdParamsE,(.L_x_71492 - _ZN10layer_norm13ln_fwd_kernelINS_13Kernel_traitsIf13__nv_bfloat16fS2_fjLj2048ELj1ELj4ELj1ELj16ENS_18Kernel_traits_baseILj2048EfS2_fS2_fjLj128EEEEELb1ELb0ELb0ELb0EEEvNS_9FwdParamsE)
        .other          _ZN10layer_norm13ln_fwd_kernelINS_13Kernel_traitsIf13__nv_bfloat16fS2_fjLj2048ELj1ELj4ELj1ELj16ENS_18Kernel_traits_baseILj2048EfS2_fS2_fjLj128EEEEELb1ELb0ELb0ELb0EEEvNS_9FwdParamsE,@"STO_CUDA_ENTRY STV_DEFAULT"
_ZN10layer_norm13ln_fwd_kernelINS_13Kernel_traitsIf13__nv_bfloat16fS2_fjLj2048ELj1ELj4ELj1ELj16ENS_18Kernel_traits_baseILj2048EfS2_fS2_fjLj128EEEEELb1ELb0ELb0ELb0EEEvNS_9FwdParamsE:
.text._ZN10layer_norm13ln_fwd_kernelINS_13Kernel_traitsIf13__nv_bfloat16fS2_fjLj2048ELj1ELj4ELj1ELj16ENS_18Kernel_traits_baseILj2048EfS2_fS2_fjLj128EEEEELb1ELb0ELb0ELb0EEEvNS_9FwdParamsE:
        /* <DEDUP_REMOVED lines=18> */
[----:B------:R-:W-:Y:S01]  /*0120*/  BSSY.RECONVERGENT B0, `(.L_x_28822) ;  /* 0x00000c8000007945 */ /* 0x000fe20003800200 */
[----:B------:R-:W1:Y:S01]  /*0130*/  S2UR UR5, SR_CTAID.X ;  /* 0x00000000000579c3 */ /* 0x000e620000002500 */
[----:B-----5:R-:W-:Y:S01]  /*0140*/  SHF.R.U32.HI R10, RZ, 0x5, R11 ;  /* 0x00000005ff0a7819 */ /* 0x020fe2000001160b */
[----:B------:R-:W-:-:S06]  /*0150*/  UISETP.NE.AND.EX UP0, UPT, UR11, URZ, UPT, UP0 ;  /* 0x000000ff0b00728c */ /* 0x000fcc000bf05300 */
[----:B------:R-:W3:Y:S01]  /*0160*/  LDC R12, c[0x0][0x360] ;  /* 0x0000d800ff0c7b82 */ /* 0x000ee20000000800 */
[----:B-1----:R-:W-:-:S06]  /*0170*/  USHF.L.U32 UR4, UR5, 0x2, URZ ;  /* 0x0000000205047899 */ /* 0x002fcc00080006ff */
[----:B------:R-:W-:Y:S01]  /*0180*/  LOP3.LUT R10, R10, UR4, RZ, 0xfc, !PT ;  /* 0x000000040a0a7c12 */ /* 0x000fe2000f8efcff */
[----:B---3--:R-:W-:Y:S01]  /*0190*/  IMAD R12, R12, UR5, R11 ;  /* 0x000000050c0c7c24 */ /* 0x008fe2000f8e020b */
[----:B--2---:R-:W-:Y:S02]  /*01a0*/  @P0 R2UR UR6, R2 ;  /* 0x00000000020602ca */ /* 0x004fe400000e0000 */
[----:B------:R-:W-:Y:S02]  /*01b0*/  @P0 R2UR UR7, R3 ;  /* 0x00000000030702ca */ /* 0x000fe400000e0000 */
[----:B------:R-:W-:Y:S02]  /*01c0*/  SHF.R.S32.HI R2, RZ, 0x1f, R13 ;  /* 0x0000001fff027819 */ /* 0x000fe4000001140d */
[----:B0-----:R-:W-:Y:S02]  /*01d0*/  @P0 IADD3 R0, P1, PT, R4, R9, RZ ;  /* 0x0000000904000210 */ /* 0x001fe40007f3e0ff */
[----:B------:R-:W-:-:S02]  /*01e0*/  LEA.HI R2, R2, R13, RZ, 0x3 ;  /* 0x0000000d02027211 */ /* 0x000fc400078f18ff */
[C---:B------:R-:W-:Y:S01]  /*01f0*/  LOP3.LUT R13, R11.reuse, 0x1f, RZ, 0xc, !PT ;  /* 0x0000001f0b0d7812 */ /* 0x040fe200078e0cff */
[----:B------:R-:W-:Y:S01]  /*0200*/  @P0 IMAD.X R7, RZ, RZ, R5, P1 ;  /* 0x000000ffff070224 */ /* 0x000fe200008e0605 */
[----:B------:R-:W-:Y:S01]  /*0210*/  LOP3.LUT R11, R11, 0x1f, RZ, 0xc0, !PT ;  /* 0x0000001f0b0b7812 */ /* 0x000fe200078ec0ff */
[----:B------:R-:W-:Y:S01]  /*0220*/  UIADD3 UR15, UPT, UPT, UR6, -0x61c88647, URZ ;  /* 0x9e3779b9060f7890 */ /* 0x000fe2000fffe0ff */
[----:B------:R-:W-:Y:S01]  /*0230*/  LEA.HI.SX32 R13, R2, R13, 0x1d ;  /* 0x0000000d020d7211 */ /* 0x000fe200078feaff */
[----:B------:R-:W-:Y:S01]  /*0240*/  UIADD3 UR16, UPT, UPT, UR7, -0x4498517b, URZ ;  /* 0xbb67ae8507107890 */ /* 0x000fe2000fffe0ff */
        /* <DEDUP_REMOVED lines=30> */
[----:B------:R-:W-:-:S02]  /*0430*/  ISETP.GE.U32.AND P0, PT, R13, 0xe0, PT ;  /* 0x000000e00d00780c */ /* 0x000fc40003f06070 */
[----:B------:R-:W-:-:S03]  /*0440*/  MOV R33, R11 ;  /* 0x0000000b00217202 */ /* 0x000fc60000000f00 */
[----:B------:R-:W0:Y:S08]  /*0450*/  @P3 LDC.64 R16, c[0x0][0x3d0] ;  /* 0x0000f400ff103b82 */ /* 0x000e300000000a00 */
[----:B------:R-:W4:Y:S01]  /*0460*/  @P3 LDC.64 R18, c[0x0][0x438] ;  /* 0x00010e00ff123b82 */ /* 0x000f220000000a00 */
[C---:B------:R-:W-:Y:S01]  /*0470*/  @P1 LOP3.LUT R33, R11.reuse, 0x20, RZ, 0xfc, !PT ;  /* 0x000000200b211812 */ /* 0x040fe200078efcff */
[----:B------:R-:W5:Y:S06]  /*0480*/  @P1 LDG.E.128 R144, desc[UR8][R2.64] ;  /* 0x0000000802901981 */ /* 0x000f6c000c1e1d00 */
[----:B------:R-:W4:Y:S01]  /*0490*/  @P4 LDC.64 R20, c[0x0][0x3d0] ;  /* 0x0000f400ff144b82 */ /* 0x000f220000000a00 */
[----:B------:R2:W5:Y:S01]  /*04a0*/  @P1 LDG.E.128 R140, desc[UR8][R2.64+0x10] ;  /* 0x00001008028c1981 */ /* 0x000562000c1e1d00 */
[----:B-1----:R-:W-:-:S04]  /*04b0*/  @P1 IMAD.WIDE.U32 R4, R11, 0x20, R4 ;  /* 0x000000200b041825 */ /* 0x002fc800078e0004 */
[C---:B---3--:R-:W-:Y:S01]  /*04c0*/  @P2 IMAD.WIDE.U32 R6, R33.reuse, 0x20, R6 ;  /* 0x0000002021062825 */ /* 0x048fe200078e0006 */
[----:B------:R-:W5:Y:S01]  /*04d0*/  @P1 LD.E.128 R136, desc[UR8][R4.64] ;  /* 0x0000000804881980 */ /* 0x000f62000c101d00 */
[----:B------:R-:W1:Y:S02]  /*04e0*/  @P4 LDC.64 R22, c[0x0][0x438] ;  /* 0x00010e00ff164b82 */ /* 0x000e640000000a00 */
[C---:B--2---:R-:W-:Y:S01]  /*04f0*/  @P2 IMAD.WIDE.U32 R2, R33.reuse, 0x20, R14 ;  /* 0x0000002021022825 */ /* 0x044fe200078e000e */
        /* <DEDUP_REMOVED lines=12> */
[----:B--2---:R-:W2:Y:S01]  /*05c0*/  @P0 LDC.64 R4, c[0x0][0x3d0] ;  /* 0x0000f400ff040b82 */ /* 0x004ea20000000a00 */
[----:B------:R-:W-:Y:S01]  /*05d0*/  @P3 VIADD R33, R33, 0x20 ;  /* 0x0000002021213836 */ /* 0x000fe20000000000 */
[----:B------:R0:W5:Y:S06]  /*05e0*/  @P3 LDG.E.128 R112, desc[UR8][R16.64] ;  /* 0x0000000810703981 */ /* 0x00016c000c1e1d00 */
[----:B------:R-:W4:Y:S01]  /*05f0*/  @P0 LDC.64 R30, c[0x0][0x438] ;  /* 0x00010e00ff1e0b82 */ /* 0x000f220000000a00 */
[C---:B------:R-:W-:Y:S01]  /*0600*/  @P4 IMAD.WIDE.U32 R20, R33.reuse, 0x20, R20 ;  /* 0x0000002021144825 */ /* 0x040fe200078e0014 */
[----:B------:R0:W5:Y:S03]  /*0610*/  @P3 LDG.E.128 R108, desc[UR8][R16.64+0x10] ;  /* 0x00001008106c3981 */ /* 0x000166000c1e1d00 */
[C---:B-1----:R-:W-:Y:S01]  /*0620*/  @P4 IMAD.WIDE.U32 R22, R33.reuse, 0x20, R22 ;  /* 0x0000002021164825 */ /* 0x042fe200078e0016 */
[----:B------:R-:W-:Y:S01]  /*0630*/  @P4 IADD3 R33, PT, PT, R33, 0x20, RZ ;  /* 0x0000002021214810 */ /* 0x000fe20007ffe0ff */
[----:B------:R0:W5:Y:S04]  /*0640*/  @P3 LD.E.128 R104, desc[UR8][R18.64] ;  /* 0x0000000812683980 */ /* 0x000168000c101d00 */
[C---:B---3--:R-:W-:Y:S01]  /*0650*/  @P5 IMAD.WIDE.U32 R24, R33.reuse, 0x20, R24 ;  /* 0x0000002021185825 */ /* 0x048fe200078e0018 */
[----:B------:R0:W5:Y:S03]  /*0660*/  @P3 LD.E.128 R100, desc[UR8][R18.64+0x10] ;  /* 0x0000100812643980 */ /* 0x000166000c101d00 */
[C---:B------:R-:W-:Y:S01]  /*0670*/  @P5 IMAD.WIDE.U32 R26, R33.reuse, 0x20, R26 ;  /* 0x00000020211a5825 */ /* 0x040fe200078e001a */
[----:B------:R0:W5:Y:S03]  /*0680*/  @P4 LDG.E.128 R96, desc[UR8][R20.64] ;  /* 0x0000000814604981 */ /* 0x000166000c1e1d00 */
[----:B------:R-:W-:Y:S01]  /*0690*/  @P5 VIADD R33, R33, 0x20 ;  /* 0x0000002021215836 */ /* 0x000fe20000000000 */
[----:B------:R0:W5:Y:S03]  /*06a0*/  @P4 LDG.E.128 R92, desc[UR8][R20.64+0x10] ;  /* 0x00001008145c4981 */ /* 0x000166000c1e1d00 */
[C---:B------:R-:W-:Y:S01]  /*06b0*/  @P6 IMAD.WIDE.U32 R14, R33.reuse, 0x20, R14 ;  /* 0x00000020210e6825 */ /* 0x040fe200078e000e */
[----:B------:R0:W5:Y:S03]  /*06c0*/  @P4 LD.E.128 R88, desc[UR8][R22.64] ;  /* 0x0000000816584980 */ /* 0x000166000c101d00 */
[C---:B------:R-:W-:Y:S01]  /*06d0*/  @P6 IMAD.WIDE.U32 R28, R33.reuse, 0x20, R28 ;  /* 0x00000020211c6825 */ /* 0x040fe200078e001c */
[----:B------:R0:W5:Y:S03]  /*06e0*/  @P4 LD.E.128 R84, desc[UR8][R22.64+0x10] ;  /* 0x0000100816544980 */ /* 0x000166000c101d00 */
[----:B------:R-:W-:Y:S01]  /*06f0*/  @P6 VIADD R33, R33, 0x20 ;  /* 0x0000002021216836 */ /* 0x000fe20000000000 */
[----:B------:R0:W5:Y:S03]  /*0700*/  @P5 LDG.E.128 R80, desc[UR8][R24.64] ;  /* 0x0000000818505981 */ /* 0x000166000c1e1d00 */
        /* <DEDUP_REMOVED lines=25> */
.L_x_28823:
        /* <DEDUP_REMOVED lines=18> */
[----:B-1----:R-:W-:-:S04]  /*09c0*/  @P5 IMAD.WIDE.U32 R2, R43, 0x20, R6 ;  /* 0x000000202b025825 */ /* 0x002fc800078e0006 */
[----:B------:R-:W1:Y:S01]  /*09d0*/  @P1 LDC.64 R36, c[0x0][0x3d0] ;  /* 0x0000f400ff241b82 */ /* 0x000e620000000a00 */
[----:B------:R-:W-:Y:S01]  /*09e0*/  @P5 VIADD R43, R43, 0x20 ;  /* 0x000000202b2b5836 */ /* 0x000fe20000000000 */
[----:B------:R-:W5:Y:S03]  /*09f0*/  @P5 LDG.E.128 R128, desc[UR8][R2.64] ;  /* 0x0000000802805981 */ /* 0x000f66000c1e1d00 */
[C---:B--2---:R-:W-:Y:S01]  /*0a00*/  @P4 IMAD.WIDE.U32 R14, R43.reuse, 0x20, R14 ;  /* 0x000000202b0e4825 */ /* 0x044fe200078e000e */
[----:B------:R-:W-:Y:S01]  /*0a10*/  @P4 IADD3 R43, PT, PT, R43, 0x20, RZ ;  /* 0x000000202b2b4810 */ /* 0x000fe20007ffe0ff */
[----:B------:R-:W5:Y:S01]  /*0a20*/  @P5 LDG.E.128 R124, desc[UR8][R2.64+0x10] ;  /* 0x00001008027c5981 */ /* 0x000f62000c1e1d00 */
[----:B------:R-:W2:Y:S03]  /*0a30*/  @P0 LDC.64 R38, c[0x0][0x3d0] ;  /* 0x0000f400ff260b82 */ /* 0x000ea60000000a00 */
[C---:B---3--:R-:W-:Y:S01]  /*0a40*/  @P3 IMAD.WIDE.U32 R16, R43.reuse, 0x20, R16 ;  /* 0x000000202b103825 */ /* 0x048fe200078e0010 */
[----:B------:R-:W5:Y:S03]  /*0a50*/  @P4 LDG.E.128 R112, desc[UR8][R14.64] ;  /* 0x000000080e704981 */ /* 0x000f66000c1e1d00 */
[----:B------:R-:W-:Y:S01]  /*0a60*/  @P3 VIADD R43, R43, 0x20 ;  /* 0x000000202b2b3836 */ /* 0x000fe20000000000 */
[----:B------:R-:W4:Y:S01]  /*0a70*/  @P6 LDC.64 R40, c[0x0][0x3d0] ;  /* 0x0000f400ff286b82 */ /* 0x000f220000000a00 */
[----:B------:R-:W5:Y:S02]  /*0a80*/  @P4 LDG.E.128 R108, desc[UR8][R14.64+0x10] ;  /* 0x000010080e6c4981 */ /* 0x000f64000c1e1d00 */
[----:B0-----:R-:W-:-:S02]  /*0a90*/  @P2 IMAD.WIDE.U32 R18, R43, 0x20, R18 ;  /* 0x000000202b122825 */ /* 0x001fc400078e0012 */
[----:B------:R-:W5:Y:S02]  /*0aa0*/  @P3 LDG.E.128 R96, desc[UR8][R16.64] ;  /* 0x0000000810603981 */ /* 0x000f64000c1e1d00 */
[----:B------:R-:W-:Y:S02]  /*0ab0*/  @P2 VIADD R43, R43, 0x20 ;  /* 0x000000202b2b2836 */ /* 0x000fe40000000000 */
[----:B------:R-:W5:Y:S02]  /*0ac0*/  @P3 LDG.E.128 R92, desc[UR8][R16.64+0x10] ;  /* 0x00001008105c3981 */ /* 0x000f64000c1e1d00 */
[C---:B-1----:R-:W-:Y:S01]  /*0ad0*/  @P1 IMAD.WIDE.U32 R6, R43.reuse, 0x20, R36 ;  /* 0x000000202b061825 */ /* 0x042fe200078e0024 */
[----:B------:R-:W-:Y:S01]  /*0ae0*/  @P1 IADD3 R43, PT, PT, R43, 0x20, RZ ;  /* 0x000000202b2b1810 */ /* 0x000fe20007ffe0ff */
[----:B------:R-:W5:Y:S04]  /*0af0*/  @P2 LDG.E.128 R80, desc[UR8][R18.64] ;  /* 0x0000000812502981 */ /* 0x000f68000c1e1d00 */
[C---:B--2---:R-:W-:Y:S01]  /*0b00*/  @P0 IMAD.WIDE.U32 R52, R43.reuse, 0x20, R38 ;  /* 0x000000202b340825 */ /* 0x044fe200078e0026 */
[----:B------:R-:W5:Y:S03]  /*0b10*/  @P2 LDG.E.128 R76, desc[UR8][R18.64+0x10] ;  /* 0x00001008124c2981 */ /* 0x000f66000c1e1d00 */
[----:B------:R-:W-:Y:S01]  /*0b20*/  @P0 VIADD R43, R43, 0x20 ;  /* 0x000000202b2b0836 */ /* 0x000fe20000000000 */
[----:B------:R-:W5:Y:S03]  /*0b30*/  @P1 LDG.E.128 R64, desc[UR8][R6.64] ;  /* 0x0000000806401981 */ /* 0x000f66000c1e1d00 */
[----:B----4-:R-:W-:Y:S01]  /*0b40*/  @P6 IMAD.WIDE.U32 R4, R43, 0x20, R40 ;  /* 0x000000202b046825 */ /* 0x010fe200078e0028 */
[----:B------:R-:W5:Y:S04]  /*0b50*/  @P1 LDG.E.128 R60, desc[UR8][R6.64+0x10] ;  /* 0x00001008063c1981 */ /* 0x000f68000c1e1d00 */
[----:B------:R-:W5:Y:S04]  /*0b60*/  @P6 LDG.E.128 R32, desc[UR8][R4.64] ;  /* 0x0000000804206981 */ /* 0x000f68000c1e1d00 */
[----:B------:R-:W5:Y:S01]  /*0b70*/  @P6 LDG.E.128 R28, desc[UR8][R4.64+0x10] ;  /* 0x00001008041c6981 */ /* 0x000f62000c1e1d00 */
[----:B------:R-:W-:-:S02]  /*0b80*/  CS2R R38, SRZ ;  /* 0x0000000000267805 */ /* 0x000fc4000001ff00 */
[----:B------:R-:W-:Y:S02]  /*0b90*/  CS2R R36, SRZ ;  /* 0x0000000000247805 */ /* 0x000fe4000001ff00 */
[----:B------:R-:W-:Y:S01]  /*0ba0*/  CS2R R42, SRZ ;  /* 0x00000000002a7805 */ /* 0x000fe2000001ff00 */
[----:B------:R-:W5:Y:S01]  /*0bb0*/  @P0 LDG.E.128 R48, desc[UR8][R52.64] ;  /* 0x0000000834300981 */ /* 0x000f62000c1e1d00 */
[----:B------:R-:W-:Y:S02]  /*0bc0*/  CS2R R40, SRZ ;  /* 0x0000000000287805 */ /* 0x000fe4000001ff00 */
[----:B------:R-:W-:Y:S02]  /*0bd0*/  CS2R R54, SRZ ;  /* 0x0000000000367805 */ /* 0x000fe4000001ff00 */
[----:B------:R-:W-:Y:S01]  /*0be0*/  CS2R R58, SRZ ;  /* 0x00000000003a7805 */ /* 0x000fe2000001ff00 */
        /* <DEDUP_REMOVED lines=10> */
[----:B0-----:R-:W-:Y:S02]  /*0c90*/  CS2R R52, SRZ ;  /* 0x0000000000347805 */ /* 0x001fe4000001ff00 */
        /* <DEDUP_REMOVED lines=15> */
[----:B------:R-:W-:-:S07]  /*0d90*/  @P6 CS2R R24, SRZ ;  /* 0x0000000000186805 */ /* 0x000fce000001ff00 */
.L_x_28824:
[----:B------:R-:W-:Y:S05]  /*0da0*/  BSYNC.RECONVERGENT B0 ;  /* 0x0000000000007941 */ /* 0x000fea0003800200 */
.L_x_28822:
[----:B------:R-:W1:Y:S02]  /*0db0*/  LDCU UR4, c[0x0][0x384] ;  /* 0x00007080ff0477ac */ /* 0x000e640008000800 */
[----:B-1----:R-:W-:-:S13]  /*0dc0*/  ISETP.GE.AND P0, PT, R10, UR4, PT ;  /* 0x000000040a007c0c */ /* 0x002fda000bf06270 */
[----:B------:R-:W-:Y:S05]  /*0dd0*/  @P0 EXIT ;  /* 0x000000000000094d */ /* 0x000fea0003800000 */
[----:B0-----:R-:W-:Y:S01]  /*0de0*/  IMAD.HI.U32 R3, R12, -0x326172a9, RZ ;  /* 0xcd9e8d570c037827 */ /* 0x001fe200078e00ff */
[----:B------:R-:W0:Y:S01]  /*0df0*/  LDCU.64 UR10, c[0x0][0x3e0] ;  /* 0x00007c00ff0a77ac */ /* 0x000e220008000a00 */
[----:B------:R-:W-:Y:S02]  /*0e00*/  BSSY B0, `(.L_x_28825) ;  /* 0x0002c11000007945 */ /* 0x000fe40003800000 */
        /* <DEDUP_REMOVED lines=22> */
[----:B------:R-:W-:Y:S01]  /*0f70*/  IMAD R14, R4, -0x2daee0ad, RZ ;  /* 0xd2511f53040e7824 */ /* 0x000fe200078e02ff */
[----:B-1----:R-:W-:Y:S01]  /*0f80*/  UISETP.NE.AND UP2, UPT, UR4, URZ, UPT ;  /* 0x000000ff0400728c */ /* 0x002fe2000bf45270 */
        /* <DEDUP_REMOVED lines=42> */
[----:B------:R-:W-:Y:S01]  /*1230*/  LOP3.LUT R5, R0, 0x3, RZ, 0xc0, !PT ;  /* 0x0000000300057812 */ /* 0x000fe200078ec0ff */
[----:B0-23--:R-:W-:-:S07]  /*1240*/  IMAD R2, R2, -0x326172a9, RZ ;  /* 0xcd9e8d5702027824 */ /* 0x00dfce00078e02ff */
.L_x_29514:
        /* <DEDUP_REMOVED lines=9> */
[----:B------:R-:W-:Y:S02]  /*12e0*/  PLOP3.LUT P0, PT, PT, PT, UP0, 0x80, 0x8 ;  /* 0x000000000008781c */ /* 0x000fe40003f0f008 */
[----:B------:R-:W-:Y:S02]  /*12f0*/  SHF.R.S32.HI R15, RZ, 0x1f, R0 ;  /* 0x0000001fff0f7819 */ /* 0x000fe40000011400 */
[----:B------:R-:W-:Y:S02]  /*1300*/  LOP3.LUT R14, R14, 0xffffffef, RZ, 0xc0, !PT ;  /* 0xffffffef0e0e7812 */ /* 0x000fe400078ec0ff */
[----:B------:R-:W-:Y:S01]  /*1310*/  LEA.HI R0, R15, R0, RZ, 0x3 ;  /* 0x000000000f007211 */ /* 0x000fe200078f18ff */
[----:B------:R-:W-:-:S03]  /*1320*/  IMAD.MOV.U32 R15, RZ, RZ, 0x3f800000 ;  /* 0x3f800000ff0f7424 */ /* 0x000fc600078e00ff */
        /* <DEDUP_REMOVED lines=26> */
.L_x_71324:
[----:B------:R-:W-:Y:S05]  /*14d0*/  BRX R212 -0x14e0                                       (*"BRANCH_TARGETS .L_x_71325,.L_x_71326,.L_x_71327"*) ;  /* 0xffffffe8d4c87949 */ /* 0x000fea000383ffff */
.L_x_71327:
[----:B------:R-:W-:Y:S01]  /*14e0*/  IADD3 R216, PT, PT, R5, 0x1, RZ ;  /* 0x0000000105d87810 */ /* 0x000fe20007ffe0ff */
[----:B------:R-:W-:Y:S02]  /*14f0*/  IMAD.MOV.U32 R212, RZ, RZ, R3 ;  /* 0x000000ffffd47224 */ /* 0x000fe400078e0003 */
[----:B------:R-:W-:Y:S01]  /*1500*/  IMAD.MOV.U32 R217, RZ, RZ, R6 ;  /* 0x000000ffffd97224 */ /* 0x000fe200078e0006 */
[----:B------:R-:W-:Y:S06]  /*1510*/  BRA `(.L_x_28830) ;  /* 0x0000000000f47947 */ /* 0x000fec0003800000 */
.L_x_71325:
[----:B------:R-:W-:Y:S01]  /*1520*/  MOV R212, R3 ;  /* 0x0000000300d47202 */ /* 0x000fe20000000f00 */
[----:B------:R-:W-:Y:S02]  /*1530*/  IMAD.MOV.U32 R216, RZ, RZ, 0x3 ;  /* 0x00000003ffd87424 */ /* 0x000fe400078e00ff */
[----:B------:R-:W-:Y:S01]  /*1540*/  IMAD.MOV.U32 R217, RZ, RZ, R7 ;  /* 0x000000ffffd97224 */ /* 0x000fe200078e0007 */
[----:B------:R-:W-:Y:S06]  /*1550*/  BRA `(.L_x_28830) ;  /* 0x0000000000e47947 */ /* 0x000fec0003800000 */
.L_x_71326:
        /* <DEDUP_REMOVED lines=13> */
.L_x_28832:
[----:B------:R-:W-:Y:S05]  /*1630*/  BSYNC.RECONVERGENT B3 ;  /* 0x0000000000037941 */ /* 0x000fea0003800200 */
.L_x_28831:
        /* <DEDUP_REMOVED lines=43> */
.L_x_28830:
[----:B------:R-:W-:Y:S05]  /*18f0*/  BSYNC.RECONVERGENT B2 ;  /* 0x0000000000027941 */ /* 0x000fea0003800200 */
.L_x_28829:
        /* <DEDUP_REMOVED lines=28> */
.L_x_28835:
        /* <DEDUP_REMOVED lines=13> */
.L_x_28837:
[----:B------:R-:W-:Y:S05]  /*1b90*/  BSYNC.RECONVERGENT B3 ;  /* 0x0000000000037941 */ /* 0x000fea0003800200 */
.L_x_28836:
        /* <DEDUP_REMOVED lines=43> */
.L_x_28834:
[----:B------:R-:W-:Y:S05]  /*1e50*/  BSYNC.RECONVERGENT B2 ;  /* 0x0000000000027941 */ /* 0x000fea0003800200 */
.L_x_28833:
        /* <DEDUP_REMOVED lines=22> */
.L_x_28840:
        /* <DEDUP_REMOVED lines=13> */
.L_x_28842:
[----:B------:R-:W-:Y:S05]  /*2090*/  BSYNC.RECONVERGENT B3 ;  /* 0x0000000000037941 */ /* 0x000fea0003800200 */
.L_x_28841:
        /* <DEDUP_REMOVED lines=43> */
.L_x_28839:
[----:B------:R-:W-:Y:S05]  /*2350*/  BSYNC.RECONVERGENT B2 ;  /* 0x0000000000027941 */ /* 0x000fea0003800200 */
.L_x_28838:
        /* <DEDUP_REMOVED lines=23> */
.L_x_28845:
        /* <DEDUP_REMOVED lines=13> */
.L_x_28847:
[----:B------:R-:W-:Y:S05]  /*25a0*/  BSYNC.RECONVERGENT B3 ;  /* 0x0000000000037941 */ /* 0x000fea0003800200 */
.L_x_28846:
        /* <DEDUP_REMOVED lines=43> */
.L_x_28844:
[----:B------:R-:W-:Y:S05]  /*2860*/  BSYNC.RECONVERGENT B2 ;  /* 0x0000000000027941 */ /* 0x000fea0003800200 */
.L_x_28843:
        /* <DEDUP_REMOVED lines=22> */
.L_x_28850:
        /* <DEDUP_REMOVED lines=13> */
.L_x_28852:
[----:B------:R-:W-:Y:S05]  /*2aa0*/  BSYNC.RECONVERGENT B3 ;  /* 0x0000000000037941 */ /* 0x000fea0003800200 */
.L_x_28851:
        /* <DEDUP_REMOVED lines=43> */
.L_x_28849:
[----:B------:R-:W-:Y:S05]  /*2d60*/  BSYNC.RECONVERGENT B2 ;  /* 0x0000000000027941 */ /* 0x000fea0003800200 */
.L_x_28848:
        /* <DEDUP_REMOVED lines=23> */
.L_x_28855:
        /* <DEDUP_REMOVED lines=13> */
.L_x_28857:
[----:B------:R-:W-:Y:S05]  /*2fb0*/  BSYNC.RECONVERGENT B3 ;  /* 0x0000000000037941 */ /* 0x000fea0003800200 */
.L_x_28856:
        /* <DEDUP_REMOVED lines=43> */
.L_x_28854:
[----:B------:R-:W-:Y:S05]  /*3270*/  BSYNC.RECONVERGENT B2 ;  /* 0x0000000000027941 */ /* 0x000fea0003800200 */
.L_x_28853:
        /* <DEDUP_REMOVED lines=22> */
.L_x_28860:
        /* <DEDUP_REMOVED lines=13> */
.L_x_28862:
[----:B------:R-:W-:Y:S05]  /*34b0*/  BSYNC.RECONVERGENT B3 ;  /* 0x0000000000037941 */ /* 0x000fea0003800200 */
.L_x_28861:
        /* <DEDUP_REMOVED lines=43> */
.L_x_28859:
[----:B------:R-:W-:Y:S05]  /*3770*/  BSYNC.RECONVERGENT B2 ;  /* 0x0000000000027941 */ /* 0x000fea0003800200 */
.L_x_28858:
        /* <DEDUP_REMOVED lines=23> */
.L_x_28865:
        /* <DEDUP_REMOVED lines=15> */
.L_x_28867:
[----:B------:R-:W-:Y:S05]  /*39e0*/  BSYNC.RECONVERGENT B3 ;  /* 0x0000000000037941 */ /* 0x000fea0003800200 */
.L_x_28866:
        /* <DEDUP_REMOVED lines=43> */
.L_x_28864:
[----:B------:R-:W-:Y:S05]  /*3ca0*/  BSYNC.RECONVERGENT B2 ;  /* 0x0000000000027941 */ /* 0x000fea0003800200 */
.L_x_28863:
        /* <DEDUP_REMOVED lines=10> */
.L_x_28828:
        /* <DEDUP_REMOVED lines=16> */
.L_x_28871:
        /* <DEDUP_REMOVED lines=13> */
.L_x_28873:
[----:B------:R-:W-:Y:S05]  /*3f20*/  BSYNC.RECONVERGENT B3 ;  /* 0x0000000000037941 */ /* 0x000fea0003800200 */
.L_x_28872:
        /* <DEDUP_REMOVED lines=42> */
.L_x_28870:
[----:B------:R-:W-:Y:S05]  /*41d0*/  BSYNC.RECONVERGENT B2 ;  /* 0x0000000000027941 */ /* 0x000fea0003800200 */
.L_x_28869:
        /* <DEDUP_REMOVED lines=10> */
[----:B------:R-:W-:-:S02]  /*4280*/  IMAD.MOV.U32 R209, RZ, RZ, 0x2 ;  /* 0x00000002ffd17424 */ /* 0x000fc400078e00ff */
[----:B------:R-:W-:Y:S01]  /*4290*/  IMAD.MOV.U32 R5, RZ, RZ, R2 ;  /* 0x000000ffff057224 */ /* 0x000fe200078e0002 */
[----:B0-----:R-:W-:Y:S01]  /*42a0*/  FSETP.LE.FTZ.AND P1, PT, R18, R3, PT ;  /* 0x000000031200720b */ /* 0x001fe20003f33000 */
[----:B------:R-:W-:-:S04]  /*42b0*/  FMUL.FTZ R18, R208, R15 ;  /* 0x0000000fd0127220 */ /* 0x000fc80000410000 */
[----:B-1----:R-:W-:-:S08]  /*42c0*/  FMUL.FTZ R18, R18, R17 ;  /* 0x0000001112127220 */ /* 0x002fd00000410000 */
        /* <DEDUP_REMOVED lines=10> */
.L_x_28876:
        /* <DEDUP_REMOVED lines=13> */
.L_x_28878:
[----:B------:R-:W-:Y:S05]  /*4440*/  BSYNC.RECONVERGENT B3 ;  /* 0x0000000000037941 */ /* 0x000fea0003800200 */
.L_x_28877:
        /* <DEDUP_REMOVED lines=43> */
.L_x_28875:
[----:B------:R-:W-:Y:S05]  /*4700*/  BSYNC.RECONVERGENT B2 ;  /* 0x0000000000027941 */ /* 0x000fea0003800200 */
.L_x_28874:
        /* <DEDUP_REMOVED lines=19> */
.L_x_28881:
        /* <DEDUP_REMOVED lines=13> */
.L_x_28883:
[----:B------:R-:W-:Y:S05]  /*4910*/  BSYNC.RECONVERGENT B3 ;  /* 0x0000000000037941 */ /* 0x000fea0003800200 */
.L_x_28882:
        /* <DEDUP_REMOVED lines=43> */
.L_x_28880:
[----:B------:R-:W-:Y:S05]  /*4bd0*/  BSYNC.RECONVERGENT B2 ;  /* 0x0000000000027941 */ /* 0x000fea0003800200 */
.L_x_28879:
        /* <DEDUP_REMOVED lines=8> */
[----:B------:R-:W-:Y:S01]  /*4c60*/  FSETP.LE.FTZ.AND P1, PT, R204, R3, PT ;  /* 0x00000003cc00720b */ /* 0x000fe20003f33000 */
[----:B------:R-:W-:-:S04]  /*4c70*/  FMUL.FTZ R204, R208, R15 ;  /* 0x0000000fd0cc7220 */ /* 0x000fc80000410000 */
[----:B------:R-:W-:Y:S01]  /*4c80*/  FMUL.FTZ R204, R204, R17 ;  /* 0x00000011cccc7220 */ /* 0x000fe20000410000 */
        /* <DEDUP_REMOVED lines=9> */
.L_x_28886:
        /* <DEDUP_REMOVED lines=13> */
.L_x_28888:
[----:B------:R-:W-:Y:S05]  /*4df0*/  BSYNC.RECONVERGENT B3 ;  /* 0x0000000000037941 */ /* 0x000fea0003800200 */
.L_x_28887:
        /* <DEDUP_REMOVED lines=43> */
.L_x_28885:
[----:B------:R-:W-:Y:S05]  /*50b0*/  BSYNC.RECONVERGENT B2 ;  /* 0x0000000000027941 */ /* 0x000fea0003800200 */
.L_x_28884:
        /* <DEDUP_REMOVED lines=19> */
.L_x_28891:
        /* <DEDUP_REMOVED lines=13> */
.L_x_28893:
[----:B------:R-:W-:Y:S05]  /*52c0*/  BSYNC.RECONVERGENT B3 ;  /* 0x0000000000037941 */ /* 0x000fea0003800200 */
.L_x_28892:
        /* <DEDUP_REMOVED lines=43> */
.L_x_28890:
[----:B------:R-:W-:Y:S05]  /*5580*/  BSYNC.RECONVERGENT B2 ;  /* 0x0000000000027941 */ /* 0x000fea0003800200 */
.L_x_28889:
[----:B------:R-:W-:Y:S01]  /*5590*/  I2FP.F32.U32 R5, R5 ;  /* 0x0000000500057245 */ /* 0x000fe20000201000 */
[----:B------:R-:W-:Y:S01]  /*55a0*/  BSSY.RECONVERGENT B2, `(.L_x_28894) ;  /* 0x000004c000027945 */ /* 0x000fe20003800200 */
[----:B------:R-:W-:Y:S01]  /*55b0*/  ISETP.NE.AND P4, PT, R211, 0x1, PT ;  /* 0x00000001d300780c */ /* 0x000fe20003f85270 */
[----:B------:R-:W-:Y:S01]  /*55c0*/  IMAD.MOV.U32 R213, RZ, RZ, 0x2 ;  /* 0x00000002ffd57424 */ /* 0x000fe200078e00ff */
[C---:B------:R-:W-:Y:S01]  /*55d0*/  SHF.L.U32 R210, R206.reuse, 0x10, RZ ;  /* 0x00000010ced27819 */ /* 0x040fe200000006ff */
        /* <DEDUP_REMOVED lines=15> */
.L_x_28896:
        /* <DEDUP_REMOVED lines=13> */
.L_x_28898:
[----:B------:R-:W-:Y:S05]  /*57a0*/  BSYNC.RECONVERGENT B3 ;  /* 0x0000000000037941 */ /* 0x000fea0003800200 */
.L_x_28897:
        /* <DEDUP_REMOVED lines=43> */
.L_x_28895:
[----:B------:R-:W-:Y:S05]  /*5a60*/  BSYNC.RECONVERGENT B2 ;  /* 0x0000000000027941 */ /* 0x000fea0003800200 */
.L_x_28894:
        /* <DEDUP_REMOVED lines=19> */
.L_x_28901:
        /* <DEDUP_REMOVED lines=13> */
.L_x_28903:
[----:B------:R-:W-:Y:S05]  /*5c70*/  BSYNC.RECONVERGENT B3 ;  /* 0x0000000000037941 */ /* 0x000fea0003800200 */
.L_x_28902:
        /* <DEDUP_REMOVED lines=43> */
.L_x_28900:
[----:B------:R-:W-:Y:S05]  /*5f30*/  BSYNC.RECONVERGENT B2 ;  /* 0x0000000000027941 */ /* 0x000fea0003800200 */
.L_x_28899:
[----:B------:R-:W-:Y:S01]  /*5f40*/  ISETP.NE.AND P6, PT, R214, 0x1, PT ;  /* 0x00000001d600780c */ /* 0x000fe20003fc5270 */
[----:B------:R-:W-:Y:S01]  /*5f50*/  BSSY.RECONVERGENT B2, `(.L_x_28904) ;  /* 0x000004e000027945 */ /* 0x000fe20003800200 */
[----:B------:R-:W-:Y:S01]  /*5f60*/  I2FP.F32.U32 R5, R5 ;  /* 0x0000000500057245 */ /* 0x000fe20000201000 */
[----:B------:R-:W-:Y:S01]  /*5f70*/  IMAD.MOV.U32 R211, RZ, RZ, R2 ;  /* 0x000000ffffd37224 */ /* 0x000fe200078e0002 */
[C---:B------:R-:W-:Y:S02]  /*5f80*/  SHF.L.U32 R210, R207.reuse, 0x10, RZ ;  /* 0x00000010cfd27819 */ /* 0x040fe400000006ff */
[----:B------:R-:W-:Y:S01]  /*5f90*/  PRMT R207, R207, 0x7632, R207 ;  /* 0x00007632cfcf7816 */ /* 0x000fe200000000cf */
[----:B------:R-:W-:Y:S01]  /*5fa0*/  FFMA.FTZ R206, R5, R16, 1.1641532182693481445e-10 ;  /* 0x2f00000005ce7423 */ /* 0x000fe20000010010 */
[----:B------:R-:W-:Y:S02]  /*5fb0*/  IMAD.MOV.U32 R5, RZ, RZ, 0x2 ;  /* 0x00000002ff057424 */ /* 0x000fe400078e00ff */
        /* <DEDUP_REMOVED lines=12> */
.L_x_28906:
        /* <DEDUP_REMOVED lines=15> */
.L_x_28908:
[----:B------:R-:W-:Y:S05]  /*6170*/  BSYNC.RECONVERGENT B3 ;  /* 0x0000000000037941 */ /* 0x000fea0003800200 */
.L_x_28907:
        /* <DEDUP_REMOVED lines=43> */
.L_x_28905:
[----:B------:R-:W-:Y:S05]  /*6430*/  BSYNC.RECONVERGENT B2 ;  /* 0x0000000000027941 */ /* 0x000fea0003800200 */
.L_x_28904:
        /* <DEDUP_REMOVED lines=16> */
.L_x_28868:
        /* <DEDUP_REMOVED lines=18> */
[C---:B------:R-:W-:Y:S02]  /*6660*/  VIADD R212, R0.reuse, 0x20 ;  /* 0x0000002000d47836 */ /* 0x040fe40000000000 */
[----:B-1----:R-:W-:Y:S01]  /*6670*/  IMAD.WIDE.U32 R206, R0, 0x8, R206 ;  /* 0x0000000800ce7825 */ /* 0x002fe200078e00ce */
[----:B------:R0:W-:Y:S04]  /*6680*/  STG.E.128 desc[UR8][R204.64+0x10], R208 ;  /* 0x000010d0cc007986 */ /* 0x0001e8000c101d08 */
[----:B------:R0:W-:Y:S02]  /*6690*/  STG.E.64 desc[UR8][R206.64], R214 ;  /* 0x000000d6ce007986 */ /* 0x0001e4000c101b08 */
.L_x_28827:
[----:B------:R-:W-:Y:S05]  /*66a0*/  BSYNC.RECONVERGENT B1 ;  /* 0x0000000000017941 */ /* 0x000fea0003800200 */
.L_x_28826:
        /* <DEDUP_REMOVED lines=13> */
[----:B------:R1:W5:Y:S04]  /*6780*/  LDG.E.128 R148, desc[UR8][R216.64] ;  /* 0x00000008d8947981 */ /* 0x000368000c1e1d00 */
[----:B0-----:R1:W5:Y:S01]  /*6790*/  LDG.E.128 R204, desc[UR8][R216.64+0x10] ;  /* 0x00001008d8cc7981 */ /* 0x001362000c1e1d00 */
[----:B------:R-:W-:Y:S01]  /*67a0*/  ISETP.NE.AND P0, PT, R5, 0x1, PT ;  /* 0x000000010500780c */ /* 0x000fe20003f05270 */
[----:B------:R-:W-:Y:S01]  /*67b0*/  BSSY.RECONVERGENT B2, `(.L_x_28912) ;  /* 0x0000048000027945 */ /* 0x000fe20003800200 */
[----:B------:R-:W-:Y:S02]  /*67c0*/  HFMA2 R218, -RZ, RZ, 0, 1.1920928955078125e-07 ;  /* 0x00000002ffda7431 */ /* 0x000fe400000001ff */
[----:B------:R-:W-:Y:S02]  /*67d0*/  IMAD.MOV.U32 R215, RZ, RZ, R2 ;  /* 0x000000ffffd77224 */ /* 0x000fe400078e0002 */
[----:B------:R-:W-:-:S07]  /*67e0*/  IMAD.MOV.U32 R214, RZ, RZ, R3 ;  /* 0x000000ffffd67224 */ /* 0x000fce00078e0003 */
[----:B-1----:R-:W-:Y:S05]  /*67f0*/  @!P0 BRA `(.L_x_28913) ;  /* 0x00000004000c8947 */ /* 0x002fea0003800000 */
        /* <DEDUP_REMOVED lines=10> */
.L_x_28914:
        /* <DEDUP_REMOVED lines=13> */
.L_x_28916:
[----:B------:R-:W-:Y:S05]  /*6970*/  BSYNC.RECONVERGENT B3 ;  /* 0x0000000000037941 */ /* 0x000fea0003800200 */
.L_x_28915:
        /* <DEDUP_REMOVED lines=43> */
.L_x_28913:
[----:B------:R-:W-:Y:S05]  /*6c30*/  BSYNC.RECONVERGENT B2 ;  /* 0x0000000000027941 */ /* 0x000fea0003800200 */
.L_x_28912:
        /* <DEDUP_REMOVED lines=28> */
.L_x_28919:
        /* <DEDUP_REMOVED lines=13> */
.L_x_28921:
[----:B------:R-:W-:Y:S05]  /*6ed0*/  BSYNC.RECONVERGENT B3 ;  /* 0x0000000000037941 */ /* 0x000fea0003800200 */
.L_x_28920:
        /* <DEDUP_REMOVED lines=43> */
.L_x_28918:
[----:B------:R-:W-:Y:S05]  /*7190*/  BSYNC.RECONVERGENT B2 ;  /* 0x0000000000027941 */ /* 0x000fea0003800200 */
.L_x_28917:
        /* <DEDUP_REMOVED lines=22> */
.L_x_28924:
        /* <DEDUP_REMOVED lines=13> */
.L_x_28926:
[----:B------:R-:W-:Y:S05]  /*73d0*/  BSYNC.RECONVERGENT B3 ;  /* 0x0000000000037941 */ /* 0x000fea0003800200 */
.L_x_28925:
        /* <DEDUP_REMOVED lines=43> */
.L_x_28923:
[----:B------:R-:W-:Y:S05]  /*7690*/  BSYNC.RECONVERGENT B2 ;  /* 0x0000000000027941 */ /* 0x000fea0003800200 */
.L_x_28922:
        /* <DEDUP_REMOVED lines=23> */
.L_x_28929:
        /* <DEDUP_REMOVED lines=13> */
.L_x_28931:
[----:B------:R-:W-:Y:S05]  /*78e0*/  BSYNC.RECONVERGENT B3 ;  /* 0x0000000000037941 */ /* 0x000fea0003800200 */
.L_x_28930:
        /* <DEDUP_REMOVED lines=43> */
.L_x_28928:
[----:B------:R-:W-:Y:S05]  /*7ba0*/  BSYNC.RECONVERGENT B2 ;  /* 0x0000000000027941 */ /* 0x000fea0003800200 */
.L_x_28927:
        /* <DEDUP_REMOVED lines=22> */
.L_x_28934:
        /* <DEDUP_REMOVED lines=13> */
.L_x_28936:
[----:B------:R-:W-:Y:S05]  /*7de0*/  BSYNC.RECONVERGENT B3 ;  /* 0x0000000000037941 */ /* 0x000fea0003800200 */
.L_x_28935:
        /* <DEDUP_REMOVED lines=43> */
.L_x_28933:
[----:B------:R-:W-:Y:S05]  /*80a0*/  BSYNC.RECONVERGENT B2 ;  /* 0x0000000000027941 */ /* 0x000fea0003800200 */
.L_x_28932:
        /* <DEDUP_REMOVED lines=23> */
.L_x_28939:
        /* <DEDUP_REMOVED lines=13> */
.L_x_28941:
[----:B------:R-:W-:Y:S05]  /*82f0*/  BSYNC.RECONVERGENT B3 ;  /* 0x0000000000037941 */ /* 0x000fea0003800200 */
.L_x_28940:
        /* <DEDUP_REMOVED lines=43> */
.L_x_28938:
[----:B------:R-:W-:Y:S05]  /*85b0*/  BSYNC.RECONVERGENT B2 ;  /* 0x0000000000027941 */ /* 0x000fea0003800200 */
.L_x_28937:
        /* <DEDUP_REMOVED lines=22> */
.L_x_28944:
        /* <DEDUP_REMOVED lines=13> */
.L_x_28946:
[----:B------:R-:W-:Y:S05]  /*87f0*/  BSYNC.RECONVERGENT B3 ;  /* 0x0000000000037941 */ /* 0x000fea0003800200 */
.L_x_28945:
        /* <DEDUP_REMOVED lines=43> */
.L_x_28943:
[----:B------:R-:W-:Y:S05]  /*8ab0*/  BSYNC.RECONVERGENT B2 ;  /* 0x0000000000027941 */ /* 0x000fea0003800200 */
.L_x_28942:
        /* <DEDUP_REMOVED lines=23> */
.L_x_28949:
        /* <DEDUP_REMOVED lines=15> */
.L_x_28951:
[----:B------:R-:W-:Y:S05]  /*8d20*/  BSYNC.RECONVERGENT B3 ;  /* 0x0000000000037941 */ /* 0x000fea0003800200 */
.L_x_28950:
        /* <DEDUP_REMOVED lines=43> */
.L_x_28948:
[----:B------:R-:W-:Y:S05]  /*8fe0*/  BSYNC.RECONVERGENT B2 ;  /* 0x0000000000027941 */ /* 0x000fea0003800200 */
.L_x_28947:
        /* <DEDUP_REMOVED lines=10> */
.L_x_28911:
        /* <DEDUP_REMOVED lines=16> */
.L_x_28955:
        /* <DEDUP_REMOVED lines=13> */
.L_x_28957:
[----:B------:R-:W-:Y:S05]  /*9260*/  BSYNC.RECONVERGENT B3 ;  /* 0x0000000000037941 */ /* 0x000fea0003800200 */
.L_x_28956:
        /* <DEDUP_REMOVED lines=42> */
.L_x_28954:
[----:B------:R-:W-:Y:S05]  /*9510*/  BSYNC.RECONVERGENT B2 ;  /* 0x0000000000027941 */ /* 0x000fea0003800200 */
.L_x_28953:
        /* <DEDUP_REMOVED lines=25> */
.L_x_28960:
        /* <DEDUP_REMOVED lines=13> */
.L_x_28962:
[----:B------:R-:W-:Y:S05]  /*9780*/  BSYNC.RECONVERGENT B3 ;  /* 0x0000000000037941 */ /* 0x000fea0003800200 */
.L_x_28961:
        /* <DEDUP_REMOVED lines=43> */
.L_x_28959:
[----:B------:R-:W-:Y:S05]  /*9a40*/  BSYNC.RECONVERGENT B2 ;  /* 0x0000000000027941 */ /* 0x000fea0003800200 */
.L_x_28958:
        /* <DEDUP_REMOVED lines=19> */
.L_x_28965:
        /* <DEDUP_REMOVED lines=13> */
.L_x_28967:
[----:B------:R-:W-:Y:S05]  /*9c50*/  BSYNC.RECONVERGENT B3 ;  /* 0x0000000000037941 */ /* 0x000fea0003800200 */
.L_x_28966:
        /* <DEDUP_REMOVED lines=43> */
.L_x_28964:
[----:B------:R-:W-:Y:S05]  /*9f10*/  BSYNC.RECONVERGENT B2 ;  /* 0x0000000000027941 */ /* 0x000fea0003800200 */
.L_x_28963:
        /* <DEDUP_REMOVED lines=20> */
.L_x_28970:
        /* <DEDUP_REMOVED lines=13> */
.L_x_28972:
[----:B------:R-:W-:Y:S05]  /*a130*/  BSYNC.RECONVERGENT B3 ;  /* 0x0000000000037941 */ /* 0x000fea0003800200 */
.L_x_28971:
        /* <DEDUP_REMOVED lines=43> */
.L_x_28969:
[----:B------:R-:W-:Y:S05]  /*a3f0*/  BSYNC.RECONVERGENT B2 ;  /* 0x0000000000027941 */ /* 0x000fea0003800200 */
.L_x_28968:
        /* <DEDUP_REMOVED lines=19> */
.L_x_28975:
        /* <DEDUP_REMOVED lines=13> */
.L_x_28977:
[----:B------:R-:W-:Y:S05]  /*a600*/  BSYNC.RECONVERGENT B3 ;  /* 0x0000000000037941 */ /* 0x000fea0003800200 */
.L_x_28976:
        /* <DEDUP_REMOVED lines=43> */
.L_x_28974:
[----:B------:R-:W-:Y:S05]  /*a8c0*/  BSYNC.RECONVERGENT B2 ;  /* 0x0000000000027941 */ /* 0x000fea0003800200 */
.L_x_28973:
[----:B------:R-:W-:Y:S01]  /*a8d0*/  ISETP.NE.AND P4, PT, R207, 0x1, PT ;  /* 0x00000001cf00780c */ /* 0x000fe20003f85270 */
[----:B------:R-:W-:Y:S01]  /*a8e0*/  BSSY.RECONVERGENT B2, `(.L_x_28978) ;  /* 0x000004c000027945 */ /* 0x000fe20003800200 */
[----:B------:R-:W-:Y:S01]  /*a8f0*/  I2FP.F32.U32 R5, R5 ;  /* 0x0000000500057245 */ /* 0x000fe20000201000 */
[----:B------:R-:W-:Y:S01]  /*a900*/  IMAD.MOV.U32 R213, RZ, RZ, 0x2 ;  /* 0x00000002ffd57424 */ /* 0x000fe200078e00ff */
[----:B------:R-:W-:-:S03]  /*a910*/  SHF.L.U32 R206, R154, 0x10, RZ ;  /* 0x000000109ace7819 */ /* 0x000fc600000006ff */
[----:B------:R-:W-:Y:S01]  /*a920*/  FFMA.FTZ R204, R5, R148, 1.1641532182693481445e-10 ;  /* 0x2f00000005cc7423 */ /* 0x000fe20000010094 */
[----:B------:R-:W-:Y:S01]  /*a930*/  PRMT R5, R154, 0x7632, R5 ;  /* 0x000076329a057816 */ /* 0x000fe20000000005 */
        /* <DEDUP_REMOVED lines=13> */
.L_x_28980:
        /* <DEDUP_REMOVED lines=13> */
.L_x_28982:
[----:B------:R-:W-:Y:S05]  /*aae0*/  BSYNC.RECONVERGENT B3 ;  /* 0x0000000000037941 */ /* 0x000fea0003800200 */
.L_x_28981:
        /* <DEDUP_REMOVED lines=43> */
.L_x_28979:
[----:B------:R-:W-:Y:S05]  /*ada0*/  BSYNC.RECONVERGENT B2 ;  /* 0x0000000000027941 */ /* 0x000fea0003800200 */
.L_x_28978:
        /* <DEDUP_REMOVED lines=19> */
.L_x_28985:
        /* <DEDUP_REMOVED lines=13> */
.L_x_28987:
[----:B------:R-:W-:Y:S05]  /*afb0*/  BSYNC.RECONVERGENT B3 ;  /* 0x0000000000037941 */ /* 0x000fea0003800200 */
.L_x_28986:
        /* <DEDUP_REMOVED lines=43> */
.L_x_28984:
[----:B------:R-:W-:Y:S05]  /*b270*/  BSYNC.RECONVERGENT B2 ;  /* 0x0000000000027941 */ /* 0x000fea0003800200 */
.L_x_28983:
        /* <DEDUP_REMOVED lines=20> */
.L_x_28990:
        /* <DEDUP_REMOVED lines=15> */
.L_x_28992:
[----:B------:R-:W-:Y:S05]  /*b4b0*/  BSYNC.RECONVERGENT B3 ;  /* 0x0000000000037941 */ /* 0x000fea0003800200 */
.L_x_28991:
        /* <DEDUP_REMOVED lines=42> */
[----:B------:R-:W-:-:S07]  /*b760*/  IMAD.MOV.U32 R214, RZ, RZ, R216 ;  /* 0x000000ffffd67224 */ /* 0x000fce00078e00d8 */
.L_x_28989:
[----:B------:R-:W-:Y:S05]  /*b770*/  BSYNC.RECONVERGENT B2 ;  /* 0x0000000000027941 */ /* 0x000fea0003800200 */
.L_x_28988:
[----:B------:R-:W-:Y:S02]  /*b780*/  I2FP.F32.U32 R207, R207 ;  /* 0x000000cf00cf7245 */ /* 0x000fe40000201000 */
[----:B------:R-:W-:Y:S02]  /*b790*/  SHF.L.U32 R216, R155, 0x10, RZ ;  /* 0x000000109bd87819 */ /* 0x000fe400000006ff */
[----:B------:R-:W-:Y:S01]  /*b7a0*/  LOP3.LUT P6, RZ, R14, 0x2, RZ, 0xc0, !PT ;  /* 0x000000020eff7812 */ /* 0x000fe200078cc0ff */
[----:B------:R-:W-:Y:S02]  /*b7b0*/  FFMA.FTZ R206, R207, R148, 1.1641532182693481445e-10 ;  /* 0x2f000000cfce7423 */ /* 0x000fe40000010094 */
[----:B------:R-:W-:Y:S01]  /*b7c0*/  FMUL.FTZ R216, R216, R15 ;  /* 0x0000000fd8d87220 */ /* 0x000fe20000410000 */
[----:B------:R-:W-:Y:S02]  /*b7d0*/  FSEL R148, R150, RZ, P6 ;  /* 0x000000ff96947208 */ /* 0x000fe40003000000 */
[----:B------:R-:W-:Y:S01]  /*b7e0*/  FSETP.GTU.FTZ.AND P6, PT, R206, R3, PT ;  /* 0x00000003ce00720b */ /* 0x000fe20003fdc000 */
[----:B------:R-:W-:Y:S01]  /*b7f0*/  FMUL.FTZ R216, R216, R149 ;  /* 0x00000095d8d87220 */ /* 0x000fe20000410000 */
[----:B------:R-:W-:-:S02]  /*b800*/  FSEL R149, R151, RZ, P0 ;  /* 0x000000ff97957208 */ /* 0x000fc40000000000 */
[----:B------:R-:W-:Y:S02]  /*b810*/  FSEL R150, R152, RZ, P1 ;  /* 0x000000ff98967208 */ /* 0x000fe40000800000 */
[----:B------:R-:W-:Y:S02]  /*b820*/  FSEL R155, R216, RZ, !P6 ;  /* 0x000000ffd89b7208 */ /* 0x000fe40007000000 */
[----:B------:R-:W-:Y:S02]  /*b830*/  FSEL R151, R153, RZ, P2 ;  /* 0x000000ff99977208 */ /* 0x000fe40001000000 */
[----:B------:R-:W-:Y:S02]  /*b840*/  FSEL R152, R154, RZ, P3 ;  /* 0x000000ff9a987208 */ /* 0x000fe40001800000 */
[----:B------:R-:W-:Y:S02]  /*b850*/  PLOP3.LUT P6, PT, P6, PT, PT, 0x8, 0x80 ;  /* 0x000000000080781c */ /* 0x000fe400037ce170 */
[----:B------:R-:W-:-:S02]  /*b860*/  FSEL R153, R204, RZ, P4 ;  /* 0x000000ffcc997208 */ /* 0x000fc40002000000 */
[----:B------:R-:W-:-:S09]  /*b870*/  FSEL R154, R205, RZ, P5 ;  /* 0x000000ffcd9a7208 */ /* 0x000fd20002800000 */
.L_x_28952:
        /* <DEDUP_REMOVED lines=22> */
.L_x_28910:
[----:B------:R-:W-:Y:S05]  /*b9e0*/  BSYNC.RECONVERGENT B1 ;  /* 0x0000000000017941 */ /* 0x000fea0003800200 */
.L_x_28909:
        /* <DEDUP_REMOVED lines=11> */
[----:B------:R-:W2:Y:S02]  /*baa0*/  LDC.64 R156, c[0x0][0x3a0] ;  /* 0x0000e800ff9c7b82 */ /* 0x000ea40000000a00 */
[----:B--2---:R-:W-:-:S05]  /*bab0*/  IMAD.WIDE.U32 R216, R212, 0x20, R156 ;  /* 0x00000020d4d87825 */ /* 0x004fca00078e009c */
        /* <DEDUP_REMOVED lines=18> */
.L_x_28998:
        /* <DEDUP_REMOVED lines=13> */
.L_x_29000:
[----:B------:R-:W-:Y:S05]  /*bcb0*/  BSYNC.RECONVERGENT B3 ;  /* 0x0000000000037941 */ /* 0x000fea0003800200 */
.L_x_28999:
        /* <DEDUP_REMOVED lines=43> */
.L_x_28997:
[----:B------:R-:W-:Y:S05]  /*bf70*/  BSYNC.RECONVERGENT B2 ;  /* 0x0000000000027941 */ /* 0x000fea0003800200 */
.L_x_28996:
        /* <DEDUP_REMOVED lines=28> */
.L_x_29003:
        /* <DEDUP_REMOVED lines=13> */
.L_x_29005:
[----:B------:R-:W-:Y:S05]  /*c210*/  BSYNC.RECONVERGENT B3 ;  /* 0x0000000000037941 */ /* 0x000fea0003800200 */
.L_x_29004:
        /* <DEDUP_REMOVED lines=43> */
.L_x_29002:
[----:B------:R-:W-:Y:S05]  /*c4d0*/  BSYNC.RECONVERGENT B2 ;  /* 0x0000000000027941 */ /* 0x000fea0003800200 */
.L_x_29001:
        /* <DEDUP_REMOVED lines=22> */
.L_x_29008:
        /* <DEDUP_REMOVED lines=13> */
.L_x_29010:
[----:B------:R-:W-:Y:S05]  /*c710*/  BSYNC.RECONVERGENT B3 ;  /* 0x0000000000037941 */ /* 0x000fea0003800200 */
.L_x_29009:
        /* <DEDUP_REMOVED lines=43> */
.L_x_29007:
[----:B------:R-:W-:Y:S05]  /*c9d0*/  BSYNC.RECONVERGENT B2 ;  /* 0x0000000000027941 */ /* 0x000fea0003800200 */
.L_x_29006:
        /* <DEDUP_REMOVED lines=23> */
.L_x_29013:
        /* <DEDUP_REMOVED lines=13> */
.L_x_29015:
[----:B------:R-:W-:Y:S05]  /*cc20*/  BSYNC.RECONVERGENT B3 ;  /* 0x0000000000037941 */ /* 0x000fea0003800200 */
.L_x_29014:
        /* <DEDUP_REMOVED lines=43> */
.L_x_29012:
[----:B------:R-:W-:Y:S05]  /*cee0*/  BSYNC.RECONVERGENT B2 ;  /* 0x0000000000027941 */ /* 0x000fea0003800200 */
.L_x_29011:
        /* <DEDUP_REMOVED lines=22> */
.L_x_29018:
        /* <DEDUP_REMOVED lines=13> */
.L_x_29020:
[----:B------:R-:W-:Y:S05]  /*d120*/  BSYNC.RECONVERGENT B3 ;  /* 0x0000000000037941 */ /* 0x000fea0003800200 */
.L_x_29019:
        /* <DEDUP_REMOVED lines=43> */
.L_x_29017:
[----:B------:R-:W-:Y:S05]  /*d3e0*/  BSYNC.RECONVERGENT B2 ;  /* 0x0000000000027941 */ /* 0x000fea0003800200 */
.L_x_29016:
        /* <DEDUP_REMOVED lines=23> */
.L_x_29023:
        /* <DEDUP_REMOVED lines=13> */
.L_x_29025:
[----:B------:R-:W-:Y:S05]  /*d630*/  BSYNC.RECONVERGENT B3 ;  /* 0x0000000000037941 */ /* 0x000fea0003800200 */
.L_x_29024:
        /* <DEDUP_REMOVED lines=43> */
.L_x_29022:
[----:B------:R-:W-:Y:S05]  /*d8f0*/  BSYNC.RECONVERGENT B2 ;  /* 0x0000000000027941 */ /* 0x000fea0003800200 */
.L_x_29021:
        /* <DEDUP_REMOVED lines=22> */
.L_x_29028:
        /* <DEDUP_REMOVED lines=13> */
.L_x_29030:
[----:B------:R-:W-:Y:S05]  /*db30*/  BSYNC.RECONVERGENT B3 ;  /* 0x0000000000037941 */ /* 0x000fea0003800200 */
.L_x_29029:
        /* <DEDUP_REMOVED lines=43> */
.L_x_29027:
[----:B------:R-:W-:Y:S05]  /*ddf0*/  BSYNC.RECONVERGENT B2 ;  /* 0x0000000000027941 */ /* 0x000fea0003800200 */
.L_x_29026:
        /* <DEDUP_REMOVED lines=23> */
.L_x_29033:
        /* <DEDUP_REMOVED lines=15> */
.L_x_29035:
[----:B------:R-:W-:Y:S05]  /*e060*/  BSYNC.RECONVERGENT B3 ;  /* 0x0000000000037941 */ /* 0x000fea0003800200 */
.L_x_29034:
        /* <DEDUP_REMOVED lines=43> */
.L_x_29032:
[----:B------:R-:W-:Y:S05]  /*e320*/  BSYNC.RECONVERGENT B2 ;  /* 0x0000000000027941 */ /* 0x000fea0003800200 */
.L_x_29031:
        /* <DEDUP_REMOVED lines=10> */
.L_x_28995:
        /* <DEDUP_REMOVED lines=16> */
.L_x_29039:
        /* <DEDUP_REMOVED lines=13> */
.L_x_29041:
[----:B------:R-:W-:Y:S05]  /*e5a0*/  BSYNC.RECONVERGENT B3 ;  /* 0x0000000000037941 */ /* 0x000fea0003800200 */
.L_x_29040:
[----:B------:R-:W-:Y:S01]  /*e5b0*/  IMAD.WIDE.U32 R156, R12, -0x326172a9, RZ ;  /* 0xcd9e8d570c9c7825 */ /* 0x000fe200078e00ff */
[----:B--2---:R-:W-:-:S04]  /*e5c0*/  LOP3.LUT R204, R4, UR7, R7, 0x96, !PT ;  /* 0x0000000704cc7c12 */ /* 0x004fc8000f8e9607 */
        /* <DEDUP_REMOVED lines=40> */
.L_x_29038:
[----:B------:R-:W-:Y:S05]  /*e850*/  BSYNC.RECONVERGENT B2 ;  /* 0x0000000000027941 */ /* 0x000fea0003800200 */
.L_x_29037:
[----:B------:R-:W0:Y:S01]  /*e860*/  LDC R3, c[0x0][0x404] ;  /* 0x00010100ff037b82 */ /* 0x000e220000000800 */
[----:B------:R-:W-:Y:S01]  /*e870*/  I2FP.F32.U32 R5, R156 ;  /* 0x0000009c00057245 */ /* 0x000fe20000201000 */
[----:B------:R-:W-:Y:S01]  /*e880*/  IMAD.MOV.U32 R156, RZ, RZ, 0x2f800000 ;  /* 0x2f800000ff9c7424 */ /* 0x000fe200078e00ff */
[----:B------:R-:W-:Y:S01]  /*e890*/  ISETP.NE.AND P0, PT, R159, 0x1, PT ;  /* 0x000000019f00780c */ /* 0x000fe20003f05270 */
[----:B------:R-:W-:Y:S01]  /*e8a0*/  BSSY.RECONVERGENT B2, `(.L_x_29042) ;  /* 0x000004e000027945 */ /* 0x000fe20003800200 */
[----:B--2--5:R-:W-:Y:S01]  /*e8b0*/  SHF.L.U32 R204, R160, 0x10, RZ ;  /* 0x00000010a0cc7819 */ /* 0x024fe200000006ff */
        /* <DEDUP_REMOVED lines=19> */
.L_x_29044:
        /* <DEDUP_REMOVED lines=13> */
.L_x_29046:
[----:B------:R-:W-:Y:S05]  /*eac0*/  BSYNC.RECONVERGENT B3 ;  /* 0x0000000000037941 */ /* 0x000fea0003800200 */
.L_x_29045:
        /* <DEDUP_REMOVED lines=43> */
.L_x_29043:
[----:B------:R-:W-:Y:S05]  /*ed80*/  BSYNC.RECONVERGENT B2 ;  /* 0x0000000000027941 */ /* 0x000fea0003800200 */
.L_x_29042:
        /* <DEDUP_REMOVED lines=19> */
.L_x_29049:
        /* <DEDUP_REMOVED lines=13> */
.L_x_29051:
[----:B------:R-:W-:Y:S05]  /*ef90*/  BSYNC.RECONVERGENT B3 ;  /* 0x0000000000037941 */ /* 0x000fea0003800200 */
.L_x_29050:
        /* <DEDUP_REMOVED lines=43> */
.L_x_29048:
[----:B------:R-:W-:Y:S05]  /*f250*/  BSYNC.RECONVERGENT B2 ;  /* 0x0000000000027941 */ /* 0x000fea0003800200 */
.L_x_29047:
        /* <DEDUP_REMOVED lines=20> */
.L_x_29054:
        /* <DEDUP_REMOVED lines=13> */
.L_x_29056:
[----:B------:R-:W-:Y:S05]  /*f470*/  BSYNC.RECONVERGENT B3 ;  /* 0x0000000000037941 */ /* 0x000fea0003800200 */
.L_x_29055:
        /* <DEDUP_REMOVED lines=43> */
.L_x_29053:
[----:B------:R-:W-:Y:S05]  /*f730*/  BSYNC.RECONVERGENT B2 ;  /* 0x0000000000027941 */ /* 0x000fea0003800200 */
.L_x_29052:
        /* <DEDUP_REMOVED lines=19> */
.L_x_29059:
        /* <DEDUP_REMOVED lines=13> */
.L_x_29061:
[----:B------:R-:W-:Y:S05]  /*f940*/  BSYNC.RECONVERGENT B3 ;  /* 0x0000000000037941 */ /* 0x000fea0003800200 */
.L_x_29060:
        /* <DEDUP_REMOVED lines=43> */
.L_x_29058:
[----:B------:R-:W-:Y:S05]  /*fc00*/  BSYNC.RECONVERGENT B2 ;  /* 0x0000000000027941 */ /* 0x000fea0003800200 */
.L_x_29057:
[----:B------:R-:W-:Y:S01]  /*fc10*/  ISETP.NE.AND P4, PT, R207, 0x1, PT ;  /* 0x00000001cf00780c */ /* 0x000fe20003f85270 */
[----:B------:R-:W-:Y:S01]  /*fc20*/  BSSY.RECONVERGENT B2, `(.L_x_29062) ;  /* 0x000004c000027945 */ /* 0x000fe20003800200 */
[----:B------:R-:W-:Y:S01]  /*fc30*/  I2FP.F32.U32 R5, R5 ;  /* 0x0000000500057245 */ /* 0x000fe20000201000 */
[----:B------:R-:W-:Y:S01]  /*fc40*/  IMAD.MOV.U32 R213, RZ, RZ, 0x2 ;  /* 0x00000002ffd57424 */ /* 0x000fe200078e00ff */
[C---:B------:R-:W-:Y:S01]  /*fc50*/  SHF.L.U32 R206, R162.reuse, 0x10, RZ ;  /* 0x00000010a2ce7819 */ /* 0x040fe200000006ff */
[----:B------:R-:W-:Y:S02]  /*fc60*/  IMAD.MOV.U32 R205, RZ, RZ, R2 ;  /* 0x000000ffffcd7224 */ /* 0x000fe400078e0002 */
        /* <DEDUP_REMOVED lines=14> */
.L_x_29064:
        /* <DEDUP_REMOVED lines=13> */
.L_x_29066:
[----:B------:R-:W-:Y:S05]  /*fe20*/  BSYNC.RECONVERGENT B3 ;  /* 0x0000000000037941 */ /* 0x000fea0003800200 */
.L_x_29065:
        /* <DEDUP_REMOVED lines=43> */
.L_x_29063:
[----:B------:R-:W-:Y:S05]  /*100e0*/  BSYNC.RECONVERGENT B2 ;  /* 0x0000000000027941 */ /* 0x000fea0003800200 */
.L_x_29062:
        /* <DEDUP_REMOVED lines=19> */
.L_x_29069:
        /* <DEDUP_REMOVED lines=13> */
.L_x_29071:
[----:B------:R-:W-:Y:S05]  /*102f0*/  BSYNC.RECONVERGENT B3 ;  /* 0x0000000000037941 */ /* 0x000fea0003800200 */
.L_x_29070:
        /* <DEDUP_REMOVED lines=43> */
.L_x_29068:
[----:B------:R-:W-:Y:S05]  /*105b0*/  BSYNC.RECONVERGENT B2 ;  /* 0x0000000000027941 */ /* 0x000fea0003800200 */
.L_x_29067:
        /* <DEDUP_REMOVED lines=20> */
.L_x_29074:
        /* <DEDUP_REMOVED lines=15> */
.L_x_29076:
[----:B------:R-:W-:Y:S05]  /*107f0*/  BSYNC.RECONVERGENT B3 ;  /* 0x0000000000037941 */ /* 0x000fea0003800200 */
.L_x_29075:
        /* <DEDUP_REMOVED lines=43> */
.L_x_29073:
[----:B------:R-:W-:Y:S05]  /*10ab0*/  BSYNC.RECONVERGENT B2 ;  /* 0x0000000000027941 */ /* 0x000fea0003800200 */
.L_x_29072:
        /* <DEDUP_REMOVED lines=16> */
.L_x_29036:
        /* <DEDUP_REMOVED lines=10> */
[----:B------:R-:W-:Y:S02]  /*10c60*/  LOP3.LUT R220, R220, R217, R215, 0xfe, !PT ;  /* 0x000000d9dcdc7212 */ /* 0x000fe400078efed7 */
[----:B------:R-:W-:Y:S02]  /*10c70*/  SEL R213, RZ, 0x1, !P3 ;  /* 0x00000001ffd57807 */ /* 0x000fe40005800000 */
[----:B------:R-:W-:Y:S01]  /*10c80*/  SEL R218, RZ, 0x1, !P6 ;  /* 0x00000001ffda7807 */ /* 0x000fe20007000000 */
[----:B0-----:R-:W-:Y:S01]  /*10c90*/  IMAD.WIDE.U32 R216, R212, 0x20, R206 ;  /* 0x00000020d4d87825 */ /* 0x001fe200078e00ce */
[----:B------:R-:W-:-:S02]  /*10ca0*/  LOP3.LUT R207, R220, R213, RZ, 0xfc, !PT ;  /* 0x000000d5dccf7212 */ /* 0x000fc400078efcff */
[----:B------:R-:W-:Y:S01]  /*10cb0*/  LOP3.LUT R206, R3, R218, RZ, 0xfc, !PT ;  /* 0x000000da03ce7212 */ /* 0x000fe200078efcff */
[----:B------:R-:W-:Y:S01]  /*10cc0*/  IMAD.MOV.U32 R3, RZ, RZ, R214 ;  /* 0x000000ffff037224 */ /* 0x000fe200078e00d6 */
[----:B------:R3:W-:Y:S01]  /*10cd0*/  STG.E.128 desc[UR8][R216.64], R156 ;  /* 0x0000009cd8007986 */ /* 0x0007e2000c101d08 */
[----:B-1----:R-:W-:-:S03]  /*10ce0*/  IMAD.WIDE.U32 R204, R212, 0x8, R204 ;  /* 0x00000008d4cc7825 */ /* 0x002fc600078e00cc */
[----:B------:R3:W-:Y:S01]  /*10cf0*/  STG.E.128 desc[UR8][R216.64+0x10], R160 ;  /* 0x000010a0d8007986 */ /* 0x0007e2000c101d08 */
[----:B------:R-:W-:-:S03]  /*10d00*/  VIADD R212, R212, 0x20 ;  /* 0x00000020d4d47836 */ /* 0x000fc60000000000 */
[----:B------:R3:W-:Y:S04]  /*10d10*/  STG.E.64 desc[UR8][R204.64], R206 ;  /* 0x000000cecc007986 */ /* 0x0007e8000c101b08 */
.L_x_28994:
[----:B------:R-:W-:Y:S05]  /*10d20*/  BSYNC.RECONVERGENT B1 ;  /* 0x0000000000017941 */ /* 0x000fea0003800200 */
.L_x_28993:
        /* <DEDUP_REMOVED lines=12> */
[----:B--23--:R-:W-:-:S05]  /*10df0*/  IMAD.WIDE.U32 R216, R212, 0x20, R164 ;  /* 0x00000020d4d87825 */ /* 0x00cfca00078e00a4 */
        /* <DEDUP_REMOVED lines=18> */
.L_x_29082:
        /* <DEDUP_REMOVED lines=13> */
.L_x_29084:
[----:B------:R-:W-:Y:S05]  /*10ff0*/  BSYNC.RECONVERGENT B3 ;  /* 0x0000000000037941 */ /* 0x000fea0003800200 */
.L_x_29083:
        /* <DEDUP_REMOVED lines=43> */
.L_x_29081:
[----:B------:R-:W-:Y:S05]  /*112b0*/  BSYNC.RECONVERGENT B2 ;  /* 0x0000000000027941 */ /* 0x000fea0003800200 */
.L_x_29080:
        /* <DEDUP_REMOVED lines=28> */
.L_x_29087:
        /* <DEDUP_REMOVED lines=13> */
.L_x_29089:
[----:B------:R-:W-:Y:S05]  /*11550*/  BSYNC.RECONVERGENT B3 ;  /* 0x0000000000037941 */ /* 0x000fea0003800200 */
.L_x_29088:
        /* <DEDUP_REMOVED lines=43> */
.L_x_29086:
[----:B------:R-:W-:Y:S05]  /*11810*/  BSYNC.RECONVERGENT B2 ;  /* 0x0000000000027941 */ /* 0x000fea0003800200 */
.L_x_29085:
        /* <DEDUP_REMOVED lines=22> */
.L_x_29092:
        /* <DEDUP_REMOVED lines=13> */
.L_x_29094:
[----:B------:R-:W-:Y:S05]  /*11a50*/  BSYNC.RECONVERGENT B3 ;  /* 0x0000000000037941 */ /* 0x000fea0003800200 */
.L_x_29093:
        /* <DEDUP_REMOVED lines=43> */
.L_x_29091:
[----:B------:R-:W-:Y:S05]  /*11d10*/  BSYNC.RECONVERGENT B2 ;  /* 0x0000000000027941 */ /* 0x000fea0003800200 */
.L_x_29090:
        /* <DEDUP_REMOVED lines=23> */
.L_x_29097:
        /* <DEDUP_REMOVED lines=13> */
.L_x_29099:
[----:B------:R-:W-:Y:S05]  /*11f60*/  BSYNC.RECONVERGENT B3 ;  /* 0x0000000000037941 */ /* 0x000fea0003800200 */
.L_x_29098:
        /* <DEDUP_REMOVED lines=43> */
.L_x_29096:
[----:B------:R-:W-:Y:S05]  /*12220*/  BSYNC.RECONVERGENT B2 ;  /* 0x0000000000027941 */ /* 0x000fea0003800200 */
.L_x_29095:
        /* <DEDUP_REMOVED lines=22> */
.L_x_29102:
        /* <DEDUP_REMOVED lines=13> */
.L_x_29104:
[----:B------:R-:W-:Y:S05]  /*12460*/  BSYNC.RECONVERGENT B3 ;  /* 0x0000000000037941 */ /* 0x000fea0003800200 */
.L_x_29103:
        /* <DEDUP_REMOVED lines=43> */
.L_x_29101:
[----:B------:R-:W-:Y:S05]  /*12720*/  BSYNC.RECONVERGENT B2 ;  /* 0x0000000000027941 */ /* 0x000fea0003800200 */
.L_x_29100:
        /* <DEDUP_REMOVED lines=23> */
.L_x_29107:
        /* <DEDUP_REMOVED lines=13> */
.L_x_29109:
[----:B------:R-:W-:Y:S05]  /*12970*/  BSYNC.RECONVERGENT B3 ;  /* 0x0000000000037941 */ /* 0x000fea0003800200 */
.L_x_29108:
        /* <DEDUP_REMOVED lines=43> */
.L_x_29106:
[----:B------:R-:W-:Y:S05]  /*12c30*/  BSYNC.RECONVERGENT B2 ;  /* 0x0000000000027941 */ /* 0x000fea0003800200 */
.L_x_29105:
        /* <DEDUP_REMOVED lines=22> */
.L_x_29112:
        /* <DEDUP_REMOVED lines=13> */
.L_x_29114:
[----:B------:R-:W-:Y:S05]  /*12e70*/  BSYNC.RECONVERGENT B3 ;  /* 0x0000000000037941 */ /* 0x000fea0003800200 */
.L_x_29113:
        /* <DEDUP_REMOVED lines=43> */
.L_x_29111:
[----:B------:R-:W-:Y:S05]  /*13130*/  BSYNC.RECONVERGENT B2 ;  /* 0x0000000000027941 */ /* 0x000fea0003800200 */
.L_x_29110:
        /* <DEDUP_REMOVED lines=23> */
.L_x_29117:
        /* <DEDUP_REMOVED lines=15> */
.L_x_29119:
[----:B------:R-:W-:Y:S05]  /*133a0*/  BSYNC.RECONVERGENT B3 ;  /* 0x0000000000037941 */ /* 0x000fea0003800200 */
.L_x_29118:
        /* <DEDUP_REMOVED lines=43> */
.L_x_29116:
[----:B------:R-:W-:Y:S05]  /*13660*/  BSYNC.RECONVERGENT B2 ;  /* 0x0000000000027941 */ /* 0x000fea0003800200 */
.L_x_29115:
        /* <DEDUP_REMOVED lines=10> */
.L_x_29079:
        /* <DEDUP_REMOVED lines=16> */
.L_x_29123:
        /* <DEDUP_REMOVED lines=13> */
.L_x_29125:
[----:B------:R-:W-:Y:S05]  /*138e0*/  BSYNC.RECONVERGENT B3 ;  /* 0x0000000000037941 */ /* 0x000fea0003800200 */
.L_x_29124:
[----:B------:R-:W-:Y:S01]  /*138f0*/  IMAD.WIDE.U32 R164, R12, -0x326172a9, RZ ;  /* 0xcd9e8d570ca47825 */ /* 0x000fe200078e00ff */
[----:B--23--:R-:W-:-:S04]  /*13900*/  LOP3.LUT R204, R4, UR7, R7, 0x96, !PT ;  /* 0x0000000704cc7c12 */ /* 0x00cfc8000f8e9607 */
        /* <DEDUP_REMOVED lines=40> */
.L_x_29122:
[----:B------:R-:W-:Y:S05]  /*13b90*/  BSYNC.RECONVERGENT B2 ;  /* 0x0000000000027941 */ /* 0x000fea0003800200 */
.L_x_29121:
[----:B------:R-:W0:Y:S01]  /*13ba0*/  LDC R3, c[0x0][0x404] ;  /* 0x00010100ff037b82 */ /* 0x000e220000000800 */
[----:B------:R-:W-:Y:S01]  /*13bb0*/  I2FP.F32.U32 R5, R164 ;  /* 0x000000a400057245 */ /* 0x000fe20000201000 */
[----:B------:R-:W-:Y:S01]  /*13bc0*/  IMAD.MOV.U32 R164, RZ, RZ, 0x2f800000 ;  /* 0x2f800000ffa47424 */ /* 0x000fe200078e00ff */
[----:B------:R-:W-:Y:S01]  /*13bd0*/  ISETP.NE.AND P0, PT, R167, 0x1, PT ;  /* 0x00000001a700780c */ /* 0x000fe20003f05270 */
[----:B------:R-:W-:Y:S01]  /*13be0*/  BSSY.RECONVERGENT B2, `(.L_x_29126) ;  /* 0x000004e000027945 */ /* 0x000fe20003800200 */
[----:B--23-5:R-:W-:Y:S01]  /*13bf0*/  SHF.L.U32 R204, R168, 0x10, RZ ;  /* 0x00000010a8cc7819 */ /* 0x02cfe200000006ff */
        /* <DEDUP_REMOVED lines=19> */
.L_x_29128:
        /* <DEDUP_REMOVED lines=13> */
.L_x_29130:
[----:B------:R-:W-:Y:S05]  /*13e00*/  BSYNC.RECONVERGENT B3 ;  /* 0x0000000000037941 */ /* 0x000fea0003800200 */
.L_x_29129:
        /* <DEDUP_REMOVED lines=43> */
.L_x_29127:
[----:B------:R-:W-:Y:S05]  /*140c0*/  BSYNC.RECONVERGENT B2 ;  /* 0x0000000000027941 */ /* 0x000fea0003800200 */
.L_x_29126:
        /* <DEDUP_REMOVED lines=19> */
.L_x_29133:
        /* <DEDUP_REMOVED lines=13> */
.L_x_29135:
[----:B------:R-:W-:Y:S05]  /*142d0*/  BSYNC.RECONVERGENT B3 ;  /* 0x0000000000037941 */ /* 0x000fea0003800200 */
.L_x_29134:
        /* <DEDUP_REMOVED lines=43> */
.L_x_29132:
[----:B------:R-:W-:Y:S05]  /*14590*/  BSYNC.RECONVERGENT B2 ;  /* 0x0000000000027941 */ /* 0x000fea0003800200 */
.L_x_29131:
        /* <DEDUP_REMOVED lines=20> */
.L_x_29138:
        /* <DEDUP_REMOVED lines=13> */
.L_x_29140:
[----:B------:R-:W-:Y:S05]  /*147b0*/  BSYNC.RECONVERGENT B3 ;  /* 0x0000000000037941 */ /* 0x000fea0003800200 */
.L_x_29139:
        /* <DEDUP_REMOVED lines=43> */
.L_x_29137:
[----:B------:R-:W-:Y:S05]  /*14a70*/  BSYNC.RECONVERGENT B2 ;  /* 0x0000000000027941 */ /* 0x000fea0003800200 */
.L_x_29136:
        /* <DEDUP_REMOVED lines=19> */
.L_x_29143:
        /* <DEDUP_REMOVED lines=13> */
.L_x_29145:
[----:B------:R-:W-:Y:S05]  /*14c80*/  BSYNC.RECONVERGENT B3 ;  /* 0x0000000000037941 */ /* 0x000fea0003800200 */
.L_x_29144:
        /* <DEDUP_REMOVED lines=43> */
.L_x_29142:
[----:B------:R-:W-:Y:S05]  /*14f40*/  BSYNC.RECONVERGENT B2 ;  /* 0x0000000000027941 */ /* 0x000fea0003800200 */
.L_x_29141:
        /* <DEDUP_REMOVED lines=20> */
.L_x_29148:
        /* <DEDUP_REMOVED lines=13> */
.L_x_29150:
[----:B------:R-:W-:Y:S05]  /*15160*/  BSYNC.RECONVERGENT B3 ;  /* 0x0000000000037941 */ /* 0x000fea0003800200 */
.L_x_29149:
        /* <DEDUP_REMOVED lines=43> */
.L_x_29147:
[----:B------:R-:W-:Y:S05]  /*15420*/  BSYNC.RECONVERGENT B2 ;  /* 0x0000000000027941 */ /* 0x000fea0003800200 */
.L_x_29146:
        /* <DEDUP_REMOVED lines=19> */
.L_x_29153:
        /* <DEDUP_REMOVED lines=13> */
.L_x_29155:
[----:B------:R-:W-:Y:S05]  /*15630*/  BSYNC.RECONVERGENT B3 ;  /* 0x0000000000037941 */ /* 0x000fea0003800200 */
.L_x_29154:
        /* <DEDUP_REMOVED lines=43> */
.L_x_29152:
[----:B------:R-:W-:Y:S05]  /*158f0*/  BSYNC.RECONVERGENT B2 ;  /* 0x0000000000027941 */ /* 0x000fea0003800200 */
.L_x_29151:
        /* <DEDUP_REMOVED lines=20> */
.L_x_29158:
        /* <DEDUP_REMOVED lines=15> */
.L_x_29160:
[----:B------:R-:W-:Y:S05]  /*15b30*/  BSYNC.RECONVERGENT B3 ;  /* 0x0000000000037941 */ /* 0x000fea0003800200 */
.L_x_29159:
        /* <DEDUP_REMOVED lines=43> */
.L_x_29157:
[----:B------:R-:W-:Y:S05]  /*15df0*/  BSYNC.RECONVERGENT B2 ;  /* 0x0000000000027941 */ /* 0x000fea0003800200 */
.L_x_29156:
        /* <DEDUP_REMOVED lines=16> */
.L_x_29120:
        /* <DEDUP_REMOVED lines=22> */
.L_x_29078:
[----:B------:R-:W-:Y:S05]  /*16060*/  BSYNC.RECONVERGENT B1 ;  /* 0x0000000000017941 */ /* 0x000fea0003800200 */
.L_x_29077:
        /* <DEDUP_REMOVED lines=12> */
[----:B--234-:R-:W-:-:S05]  /*16130*/  IMAD.WIDE.U32 R216, R212, 0x20, R172 ;  /* 0x00000020d4d87825 */ /* 0x01cfca00078e00ac */
        /* <DEDUP_REMOVED lines=18> */
.L_x_29166:
        /* <DEDUP_REMOVED lines=13> */
.L_x_29168:
[----:B------:R-:W-:Y:S05]  /*16330*/  BSYNC.RECONVERGENT B3 ;  /* 0x0000000000037941 */ /* 0x000fea0003800200 */
.L_x_29167:
        /* <DEDUP_REMOVED lines=43> */
.L_x_29165:
[----:B------:R-:W-:Y:S05]  /*165f0*/  BSYNC.RECONVERGENT B2 ;  /* 0x0000000000027941 */ /* 0x000fea0003800200 */
.L_x_29164:
        /* <DEDUP_REMOVED lines=28> */
.L_x_29171:
        /* <DEDUP_REMOVED lines=13> */
.L_x_29173:
[----:B------:R-:W-:Y:S05]  /*16890*/  BSYNC.RECONVERGENT B3 ;  /* 0x0000000000037941 */ /* 0x000fea0003800200 */
.L_x_29172:
        /* <DEDUP_REMOVED lines=43> */
.L_x_29170:
[----:B------:R-:W-:Y:S05]  /*16b50*/  BSYNC.RECONVERGENT B2 ;  /* 0x0000000000027941 */ /* 0x000fea0003800200 */
.L_x_29169:
        /* <DEDUP_REMOVED lines=22> */
.L_x_29176:
        /* <DEDUP_REMOVED lines=13> */
.L_x_29178:
[----:B------:R-:W-:Y:S05]  /*16d90*/  BSYNC.RECONVERGENT B3 ;  /* 0x0000000000037941 */ /* 0x000fea0003800200 */
.L_x_29177:
        /* <DEDUP_REMOVED lines=43> */
.L_x_29175:
[----:B------:R-:W-:Y:S05]  /*17050*/  BSYNC.RECONVERGENT B2 ;  /* 0x0000000000027941 */ /* 0x000fea0003800200 */
.L_x_29174:
        /* <DEDUP_REMOVED lines=23> */
.L_x_29181:
        /* <DEDUP_REMOVED lines=13> */
.L_x_29183:
[----:B------:R-:W-:Y:S05]  /*172a0*/  BSYNC.RECONVERGENT B3 ;  /* 0x0000000000037941 */ /* 0x000fea0003800200 */
.L_x_29182:
        /* <DEDUP_REMOVED lines=43> */
.L_x_29180:
[----:B------:R-:W-:Y:S05]  /*17560*/  BSYNC.RECONVERGENT B2 ;  /* 0x0000000000027941 */ /* 0x000fea0003800200 */
.L_x_29179:
        /* <DEDUP_REMOVED lines=22> */
.L_x_29186:
        /* <DEDUP_REMOVED lines=13> */
.L_x_29188:
[----:B------:R-:W-:Y:S05]  /*177a0*/  BSYNC.RECONVERGENT B3 ;  /* 0x0000000000037941 */ /* 0x000fea0003800200 */
.L_x_29187:
        /* <DEDUP_REMOVED lines=43> */
.L_x_29185:
[----:B------:R-:W-:Y:S05]  /*17a60*/  BSYNC.RECONVERGENT B2 ;  /* 0x0000000000027941 */ /* 0x000fea0003800200 */
.L_x_29184:
        /* <DEDUP_REMOVED lines=23> */
.L_x_29191:
        /* <DEDUP_REMOVED lines=13> */
.L_x_29193:
[----:B------:R-:W-:Y:S05]  /*17cb0*/  BSYNC.RECONVERGENT B3 ;  /* 0x0000000000037941 */ /* 0x000fea0003800200 */
.L_x_29192:
        /* <DEDUP_REMOVED lines=43> */
.L_x_29190:
[----:B------:R-:W-:Y:S05]  /*17f70*/  BSYNC.RECONVERGENT B2 ;  /* 0x0000000000027941 */ /* 0x000fea0003800200 */
.L_x_29189:
        /* <DEDUP_REMOVED lines=22> */
.L_x_29196:
        /* <DEDUP_REMOVED lines=13> */
.L_x_29198:
[----:B------:R-:W-:Y:S05]  /*181b0*/  BSYNC.RECONVERGENT B3 ;  /* 0x0000000000037941 */ /* 0x000fea0003800200 */
.L_x_29197:
        /* <DEDUP_REMOVED lines=43> */
.L_x_29195:
[----:B------:R-:W-:Y:S05]  /*18470*/  BSYNC.RECONVERGENT B2 ;  /* 0x0000000000027941 */ /* 0x000fea0003800200 */
.L_x_29194:
        /* <DEDUP_REMOVED lines=23> */
.L_x_29201:
        /* <DEDUP_REMOVED lines=15> */
.L_x_29203:
[----:B------:R-:W-:Y:S05]  /*186e0*/  BSYNC.RECONVERGENT B3 ;  /* 0x0000000000037941 */ /* 0x000fea0003800200 */
.L_x_29202:
        /* <DEDUP_REMOVED lines=43> */
.L_x_29200:
[----:B------:R-:W-:Y:S05]  /*189a0*/  BSYNC.RECONVERGENT B2 ;  /* 0x0000000000027941 */ /* 0x000fea0003800200 */
.L_x_29199:
        /* <DEDUP_REMOVED lines=10> */
.L_x_29163:
        /* <DEDUP_REMOVED lines=16> */
.L_x_29207:
        /* <DEDUP_REMOVED lines=13> */
.L_x_29209:
[----:B------:R-:W-:Y:S05]  /*18c20*/  BSYNC.RECONVERGENT B3 ;  /* 0x0000000000037941 */ /* 0x000fea0003800200 */
.L_x_29208:
[----:B------:R-:W-:Y:S01]  /*18c30*/  IMAD.WIDE.U32 R172, R12, -0x326172a9, RZ ;  /* 0xcd9e8d570cac7825 */ /* 0x000fe200078e00ff */
[----:B--234-:R-:W-:-:S04]  /*18c40*/  LOP3.LUT R204, R4, UR7, R7, 0x96, !PT ;  /* 0x0000000704cc7c12 */ /* 0x01cfc8000f8e9607 */
        /* <DEDUP_REMOVED lines=40> */
.L_x_29206:
[----:B------:R-:W-:Y:S05]  /*18ed0*/  BSYNC.RECONVERGENT B2 ;  /* 0x0000000000027941 */ /* 0x000fea0003800200 */
.L_x_29205:
[----:B------:R-:W0:Y:S01]  /*18ee0*/  LDC R3, c[0x0][0x404] ;  /* 0x00010100ff037b82 */ /* 0x000e220000000800 */
[----:B------:R-:W-:Y:S01]  /*18ef0*/  I2FP.F32.U32 R5, R172 ;  /* 0x000000ac00057245 */ /* 0x000fe20000201000 */
[----:B------:R-:W-:Y:S01]  /*18f00*/  IMAD.MOV.U32 R172, RZ, RZ, 0x2f800000 ;  /* 0x2f800000ffac7424 */ /* 0x000fe200078e00ff */
[----:B------:R-:W-:Y:S01]  /*18f10*/  ISETP.NE.AND P0, PT, R175, 0x1, PT ;  /* 0x00000001af00780c */ /* 0x000fe20003f05270 */
[----:B------:R-:W-:Y:S01]  /*18f20*/  BSSY.RECONVERGENT B2, `(.L_x_29210) ;  /* 0x000004e000027945 */ /* 0x000fe20003800200 */
[----:B--2345:R-:W-:Y:S01]  /*18f30*/  SHF.L.U32 R204, R176, 0x10, RZ ;  /* 0x00000010b0cc7819 */ /* 0x03cfe200000006ff */
        /* <DEDUP_REMOVED lines=19> */
.L_x_29212:
        /* <DEDUP_REMOVED lines=13> */
.L_x_29214:
[----:B------:R-:W-:Y:S05]  /*19140*/  BSYNC.RECONVERGENT B3 ;  /* 0x0000000000037941 */ /* 0x000fea0003800200 */
.L_x_29213:
        /* <DEDUP_REMOVED lines=43> */
.L_x_29211:
[----:B------:R-:W-:Y:S05]  /*19400*/  BSYNC.RECONVERGENT B2 ;  /* 0x0000000000027941 */ /* 0x000fea0003800200 */
.L_x_29210:
        /* <DEDUP_REMOVED lines=19> */
.L_x_29217:
        /* <DEDUP_REMOVED lines=13> */
.L_x_29219:
[----:B------:R-:W-:Y:S05]  /*19610*/  BSYNC.RECONVERGENT B3 ;  /* 0x0000000000037941 */ /* 0x000fea0003800200 */
.L_x_29218:
        /* <DEDUP_REMOVED lines=43> */
.L_x_29216:
[----:B------:R-:W-:Y:S05]  /*198d0*/  BSYNC.RECONVERGENT B2 ;  /* 0x0000000000027941 */ /* 0x000fea0003800200 */
.L_x_29215:
        /* <DEDUP_REMOVED lines=20> */
.L_x_29222:
        /* <DEDUP_REMOVED lines=13> */
.L_x_29224:
[----:B------:R-:W-:Y:S05]  /*19af0*/  BSYNC.RECONVERGENT B3 ;  /* 0x0000000000037941 */ /* 0x000fea0003800200 */
.L_x_29223:
        /* <DEDUP_REMOVED lines=43> */
.L_x_29221:
[----:B------:R-:W-:Y:S05]  /*19db0*/  BSYNC.RECONVERGENT B2 ;  /* 0x0000000000027941 */ /* 0x000fea0003800200 */
.L_x_29220:
        /* <DEDUP_REMOVED lines=19> */
.L_x_29227:
        /* <DEDUP_REMOVED lines=13> */
.L_x_29229:
[----:B------:R-:W-:Y:S05]  /*19fc0*/  BSYNC.RECONVERGENT B3 ;  /* 0x0000000000037941 */ /* 0x000fea0003800200 */
.L_x_29228:
        /* <DEDUP_REMOVED lines=43> */
.L_x_29226:
[----:B------:R-:W-:Y:S05]  /*1a280*/  BSYNC.RECONVERGENT B2 ;  /* 0x0000000000027941 */ /* 0x000fea0003800200 */
.L_x_29225:
        /* <DEDUP_REMOVED lines=20> */
.L_x_29232:
        /* <DEDUP_REMOVED lines=13> */
.L_x_29234:
[----:B------:R-:W-:Y:S05]  /*1a4a0*/  BSYNC.RECONVERGENT B3 ;  /* 0x0000000000037941 */ /* 0x000fea0003800200 */
.L_x_29233:
        /* <DEDUP_REMOVED lines=43> */
.L_x_29231:
[----:B------:R-:W-:Y:S05]  /*1a760*/  BSYNC.RECONVERGENT B2 ;  /* 0x0000000000027941 */ /* 0x000fea0003800200 */
.L_x_29230:
        /* <DEDUP_REMOVED lines=19> */
.L_x_29237:
        /* <DEDUP_REMOVED lines=13> */
.L_x_29239:
[----:B------:R-:W-:Y:S05]  /*1a970*/  BSYNC.RECONVERGENT B3 ;  /* 0x0000000000037941 */ /* 0x000fea0003800200 */
.L_x_29238:
        /* <DEDUP_REMOVED lines=43> */
.L_x_29236:
[----:B------:R-:W-:Y:S05]  /*1ac30*/  BSYNC.RECONVERGENT B2 ;  /* 0x0000000000027941 */ /* 0x000fea0003800200 */
.L_x_29235:
        /* <DEDUP_REMOVED lines=20> */
.L_x_29242:
        /* <DEDUP_REMOVED lines=15> */
.L_x_29244:
[----:B------:R-:W-:Y:S05]  /*1ae70*/  BSYNC.RECONVERGENT B3 ;  /* 0x0000000000037941 */ /* 0x000fea0003800200 */
.L_x_29243:
        /* <DEDUP_REMOVED lines=43> */
.L_x_29241:
[----:B------:R-:W-:Y:S05]  /*1b130*/  BSYNC.RECONVERGENT B2 ;  /* 0x0000000000027941 */ /* 0x000fea0003800200 */
.L_x_29240:
        /* <DEDUP_REMOVED lines=16> */
.L_x_29204:
        /* <DEDUP_REMOVED lines=22> */
.L_x_29162:
[----:B------:R-:W-:Y:S05]  /*1b3a0*/  BSYNC.RECONVERGENT B1 ;  /* 0x0000000000017941 */ /* 0x000fea0003800200 */
.L_x_29161:
        /* <DEDUP_REMOVED lines=11> */
[----:B------:R-:W0:Y:S02]  /*1b460*/  LDC.64 R180, c[0x0][0x3a0] ;  /* 0x0000e800ffb47b82 */ /* 0x000e240000000a00 */
[----:B0-234-:R-:W-:-:S05]  /*1b470*/  IMAD.WIDE.U32 R216, R212, 0x20, R180 ;  /* 0x00000020d4d87825 */ /* 0x01dfca00078e00b4 */
        /* <DEDUP_REMOVED lines=18> */
.L_x_29250:
        /* <DEDUP_REMOVED lines=13> */
.L_x_29252:
[----:B------:R-:W-:Y:S05]  /*1b670*/  BSYNC.RECONVERGENT B3 ;  /* 0x0000000000037941 */ /* 0x000fea0003800200 */
.L_x_29251:
        /* <DEDUP_REMOVED lines=43> */
.L_x_29249:
[----:B------:R-:W-:Y:S05]  /*1b930*/  BSYNC.RECONVERGENT B2 ;  /* 0x0000000000027941 */ /* 0x000fea0003800200 */
.L_x_29248:
        /* <DEDUP_REMOVED lines=28> */
.L_x_29255:
        /* <DEDUP_REMOVED lines=13> */
.L_x_29257:
[----:B------:R-:W-:Y:S05]  /*1bbd0*/  BSYNC.RECONVERGENT B3 ;  /* 0x0000000000037941 */ /* 0x000fea0003800200 */
.L_x_29256:
        /* <DEDUP_REMOVED lines=43> */
.L_x_29254:
[----:B------:R-:W-:Y:S05]  /*1be90*/  BSYNC.RECONVERGENT B2 ;  /* 0x0000000000027941 */ /* 0x000fea0003800200 */
.L_x_29253:
        /* <DEDUP_REMOVED lines=22> */
.L_x_29260:
        /* <DEDUP_REMOVED lines=13> */
.L_x_29262:
[----:B------:R-:W-:Y:S05]  /*1c0d0*/  BSYNC.RECONVERGENT B3 ;  /* 0x0000000000037941 */ /* 0x000fea0003800200 */
.L_x_29261:
        /* <DEDUP_REMOVED lines=43> */
.L_x_29259:
[----:B------:R-:W-:Y:S05]  /*1c390*/  BSYNC.RECONVERGENT B2 ;  /* 0x0000000000027941 */ /* 0x000fea0003800200 */
.L_x_29258:
        /* <DEDUP_REMOVED lines=23> */
.L_x_29265:
        /* <DEDUP_REMOVED lines=13> */
.L_x_29267:
[----:B------:R-:W-:Y:S05]  /*1c5e0*/  BSYNC.RECONVERGENT B3 ;  /* 0x0000000000037941 */ /* 0x000fea0003800200 */
.L_x_29266:
        /* <DEDUP_REMOVED lines=43> */
.L_x_29264:
[----:B------:R-:W-:Y:S05]  /*1c8a0*/  BSYNC.RECONVERGENT B2 ;  /* 0x0000000000027941 */ /* 0x000fea0003800200 */
.L_x_29263:
        /* <DEDUP_REMOVED lines=22> */
.L_x_29270:
        /* <DEDUP_REMOVED lines=13> */
.L_x_29272:
[----:B------:R-:W-:Y:S05]  /*1cae0*/  BSYNC.RECONVERGENT B3 ;  /* 0x0000000000037941 */ /* 0x000fea0003800200 */
.L_x_29271:
        /* <DEDUP_REMOVED lines=43> */
.L_x_29269:
[----:B------:R-:W-:Y:S05]  /*1cda0*/  BSYNC.RECONVERGENT B2 ;  /* 0x0000000000027941 */ /* 0x000fea0003800200 */
.L_x_29268:
        /* <DEDUP_REMOVED lines=23> */
.L_x_29275:
        /* <DEDUP_REMOVED lines=13> */
.L_x_29277:
[----:B------:R-:W-:Y:S05]  /*1cff0*/  BSYNC.RECONVERGENT B3 ;  /* 0x0000000000037941 */ /* 0x000fea0003800200 */
.L_x_29276:
        /* <DEDUP_REMOVED lines=43> */
.L_x_29274:
[----:B------:R-:W-:Y:S05]  /*1d2b0*/  BSYNC.RECONVERGENT B2 ;  /* 0x0000000000027941 */ /* 0x000fea0003800200 */
.L_x_29273:
        /* <DEDUP_REMOVED lines=22> */
.L_x_29280:
        /* <DEDUP_REMOVED lines=13> */
.L_x_29282:
[----:B------:R-:W-:Y:S05]  /*1d4f0*/  BSYNC.RECONVERGENT B3 ;  /* 0x0000000000037941 */ /* 0x000fea0003800200 */
.L_x_29281:
        /* <DEDUP_REMOVED lines=43> */
.L_x_29279:
[----:B------:R-:W-:Y:S05]  /*1d7b0*/  BSYNC.RECONVERGENT B2 ;  /* 0x0000000000027941 */ /* 0x000fea0003800200 */
.L_x_29278:
        /* <DEDUP_REMOVED lines=23> */
.L_x_29285:
        /* <DEDUP_REMOVED lines=15> */
.L_x_29287:
[----:B------:R-:W-:Y:S05]  /*1da20*/  BSYNC.RECONVERGENT B3 ;  /* 0x0000000000037941 */ /* 0x000fea0003800200 */
.L_x_29286:
        /* <DEDUP_REMOVED lines=43> */
.L_x_29284:
[----:B------:R-:W-:Y:S05]  /*1dce0*/  BSYNC.RECONVERGENT B2 ;  /* 0x0000000000027941 */ /* 0x000fea0003800200 */
.L_x_29283:
        /* <DEDUP_REMOVED lines=10> */
.L_x_29247:
[----:B------:R-:W-:Y:S01]  /*1dd90*/  ISETP.NE.AND P0, PT, R5, 0x1, PT ;  /* 0x000000010500780c */ /* 0x000fe20003f05270 */
[----:B------:R-:W-:Y:S01]  /*1dda0*/  BSSY.RECONVERGENT B2, `(.L_x_29289) ;  /* 0x0000047000027945 */ /* 0x000fe20003800200 */
[----:B------:R-:W-:Y:S02]  /*1ddb0*/  HFMA2 R183, -RZ, RZ, 0, 1.1920928955078125e-07 ;  /* 0x00000002ffb77431 */ /* 0x000fe400000001ff */
[----:B------:R-:W-:Y:S01]  /*1ddc0*/  IMAD.MOV.U32 R180, RZ, RZ, R2 ;  /* 0x000000ffffb47224 */ /* 0x000fe200078e0002 */
[----:B0-----:R-:W-:-:S08]  /*1ddd0*/  MOV R214, R3 ;  /* 0x0000000300d67202 */ /* 0x001fd00000000f00 */
        /* <DEDUP_REMOVED lines=11> */
.L_x_29291:
        /* <DEDUP_REMOVED lines=13> */
.L_x_29293:
[----:B------:R-:W-:Y:S05]  /*1df60*/  BSYNC.RECONVERGENT B3 ;  /* 0x0000000000037941 */ /* 0x000fea0003800200 */
.L_x_29292:
        /* <DEDUP_REMOVED lines=41> */
[----:B------:R-:W-:-:S07]  /*1e200*/  IMAD.MOV.U32 R180, RZ, RZ, R3 ;  /* 0x000000ffffb47224 */ /* 0x000fce00078e0003 */
.L_x_29290:
[----:B------:R-:W-:Y:S05]  /*1e210*/  BSYNC.RECONVERGENT B2 ;  /* 0x0000000000027941 */ /* 0x000fea0003800200 */
.L_x_29289:
[----:B------:R-:W0:Y:S01]  /*1e220*/  LDC R3, c[0x0][0x404] ;  /* 0x00010100ff037b82 */ /* 0x000e220000000800 */
[----:B------:R-:W-:Y:S01]  /*1e230*/  I2FP.F32.U32 R5, R180 ;  /* 0x000000b400057245 */ /* 0x000fe20000201000 */
[----:B------:R-:W-:Y:S01]  /*1e240*/  IMAD.MOV.U32 R180, RZ, RZ, 0x2f800000 ;  /* 0x2f800000ffb47424 */ /* 0x000fe200078e00ff */
[----:B------:R-:W-:Y:S01]  /*1e250*/  LOP3.LUT R14, R14, 0xfffffffd, RZ, 0xc0, !PT ;  /* 0xfffffffd0e0e7812 */ /* 0x000fe200078ec0ff */
[----:B------:R-:W-:Y:S01]  /*1e260*/  BSSY.RECONVERGENT B2, `(.L_x_29294) ;  /* 0x000004e000027945 */ /* 0x000fe20003800200 */
[C---:B--2345:R-:W-:Y:S01]  /*1e270*/  SHF.L.U32 R204, R184.reuse, 0x10, RZ ;  /* 0x00000010b8cc7819 */ /* 0x07cfe200000006ff */
[----:B------:R-:W-:Y:S01]  /*1e280*/  FFMA.FTZ R182, R5, R180, 1.1641532182693481445e-10 ;  /* 0x2f00000005b67423 */ /* 0x000fe200000100b4 */
[----:B------:R-:W-:Y:S01]  /*1e290*/  PRMT R184, R184, 0x7632, R184 ;  /* 0x00007632b8b87816 */ /* 0x000fe200000000b8 */
[----:B------:R-:W1:Y:S01]  /*1e2a0*/  LDC R181, c[0x0][0x408] ;  /* 0x00010200ffb57b82 */ /* 0x000e620000000800 */
[----:B------:R-:W-:Y:S02]  /*1e2b0*/  IMAD.MOV.U32 R205, RZ, RZ, 0x2 ;  /* 0x00000002ffcd7424 */ /* 0x000fe400078e00ff */
[----:B------:R-:W-:Y:S01]  /*1e2c0*/  FMUL.FTZ R204, R204, R15 ;  /* 0x0000000fcccc7220 */ /* 0x000fe20000410000 */
[----:B------:R-:W-:-:S02]  /*1e2d0*/  MOV R5, R2 ;  /* 0x0000000200057202 */ /* 0x000fc40000000f00 */
[----:B0-----:R-:W-:Y:S01]  /*1e2e0*/  FSETP.LE.FTZ.AND P0, PT, R182, R3, PT ;  /* 0x00000003b600720b */ /* 0x001fe20003f13000 */
[----:B-1----:R-:W-:-:S12]  /*1e2f0*/  FMUL.FTZ R182, R204, R181 ;  /* 0x000000b5ccb67220 */ /* 0x002fd80000410000 */
        /* <DEDUP_REMOVED lines=11> */
.L_x_29296:
        /* <DEDUP_REMOVED lines=13> */
.L_x_29298:
[----:B------:R-:W-:Y:S05]  /*1e480*/  BSYNC.RECONVERGENT B3 ;  /* 0x0000000000037941 */ /* 0x000fea0003800200 */
.L_x_29297:
        /* <DEDUP_REMOVED lines=43> */
.L_x_29295:
[----:B------:R-:W-:Y:S05]  /*1e740*/  BSYNC.RECONVERGENT B2 ;  /* 0x0000000000027941 */ /* 0x000fea0003800200 */
.L_x_29294:
        /* <DEDUP_REMOVED lines=19> */
.L_x_29301:
        /* <DEDUP_REMOVED lines=13> */
.L_x_29303:
[----:B------:R-:W-:Y:S05]  /*1e950*/  BSYNC.RECONVERGENT B3 ;  /* 0x0000000000037941 */ /* 0x000fea0003800200 */
.L_x_29302:
        /* <DEDUP_REMOVED lines=43> */
.L_x_29300:
[----:B------:R-:W-:Y:S05]  /*1ec10*/  BSYNC.RECONVERGENT B2 ;  /* 0x0000000000027941 */ /* 0x000fea0003800200 */
.L_x_29299:
        /* <DEDUP_REMOVED lines=20> */
.L_x_29306:
        /* <DEDUP_REMOVED lines=13> */
.L_x_29308:
[----:B------:R-:W-:Y:S05]  /*1ee30*/  BSYNC.RECONVERGENT B3 ;  /* 0x0000000000037941 */ /* 0x000fea0003800200 */
.L_x_29307:
        /* <DEDUP_REMOVED lines=43> */
.L_x_29305:
[----:B------:R-:W-:Y:S05]  /*1f0f0*/  BSYNC.RECONVERGENT B2 ;  /* 0x0000000000027941 */ /* 0x000fea0003800200 */
.L_x_29304:
        /* <DEDUP_REMOVED lines=19> */
.L_x_29311:
        /* <DEDUP_REMOVED lines=13> */
.L_x_29313:
[----:B------:R-:W-:Y:S05]  /*1f300*/  BSYNC.RECONVERGENT B3 ;  /* 0x0000000000037941 */ /* 0x000fea0003800200 */
.L_x_29312:
        /* <DEDUP_REMOVED lines=43> */
.L_x_29310:
[----:B------:R-:W-:Y:S05]  /*1f5c0*/  BSYNC.RECONVERGENT B2 ;  /* 0x0000000000027941 */ /* 0x000fea0003800200 */
.L_x_29309:
        /* <DEDUP_REMOVED lines=20> */
.L_x_29316:
        /* <DEDUP_REMOVED lines=13> */
.L_x_29318:
[----:B------:R-:W-:Y:S05]  /*1f7e0*/  BSYNC.RECONVERGENT B3 ;  /* 0x0000000000037941 */ /* 0x000fea0003800200 */
.L_x_29317:
        /* <DEDUP_REMOVED lines=41> */
[----:B------:R-:W-:Y:S02]  /*1fa80*/  LOP3.LUT R7, R204, UR32, R207, 0x96, !PT ;  /* 0x00000020cc077c12 */ /* 0x000fe4000f8e96cf */
[----:B------:R-:W-:-:S07]  /*1fa90*/  MOV R214, R206 ;  /* 0x000000ce00d67202 */ /* 0x000fce0000000f00 */
.L_x_29315:
[----:B------:R-:W-:Y:S05]  /*1faa0*/  BSYNC.RECONVERGENT B2 ;  /* 0x0000000000027941 */ /* 0x000fea0003800200 */
.L_x_29314:
        /* <DEDUP_REMOVED lines=19> */
.L_x_29321:
        /* <DEDUP_REMOVED lines=13> */
.L_x_29323:
[----:B------:R-:W-:Y:S05]  /*1fcb0*/  BSYNC.RECONVERGENT B3 ;  /* 0x0000000000037941 */ /* 0x000fea0003800200 */
.L_x_29322:
        /* <DEDUP_REMOVED lines=43> */
.L_x_29320:
[----:B------:R-:W-:Y:S05]  /*1ff70*/  BSYNC.RECONVERGENT B2 ;  /* 0x0000000000027941 */ /* 0x000fea0003800200 */
.L_x_29319:
[----:B------:R-:W-:Y:S01]  /*1ff80*/  ISETP.NE.AND P6, PT, R215, 0x1, PT ;  /* 0x00000001d700780c */ /* 0x000fe20003fc5270 */
[----:B------:R-:W-:Y:S01]  /*1ff90*/  BSSY.RECONVERGENT B2, `(.L_x_29324) ;  /* 0x000004e000027945 */ /* 0x000fe20003800200 */
[----:B------:R-:W-:Y:S02]  /*1ffa0*/  I2FP.F32.U32 R5, R5 ;  /* 0x0000000500057245 */ /* 0x000fe40000201000 */
[C---:B------:R-:W-:Y:S02]  /*1ffb0*/  SHF.L.U32 R216, R187.reuse, 0x10, RZ ;  /* 0x00000010bbd87819 */ /* 0x040fe400000006ff */
[----:B------:R-:W-:Y:S01]  /*1ffc0*/  PRMT R187, R187, 0x7632, R187 ;  /* 0x00007632bbbb7816 */ /* 0x000fe200000000bb */
[----:B------:R-:W-:Y:S01]  /*1ffd0*/  FFMA.FTZ R206, R5, R180, 1.1641532182693481445e-10 ;  /* 0x2f00000005ce7423 */ /* 0x000fe200000100b4 */
[----:B------:R-:W-:Y:S02]  /*1ffe0*/  IMAD.MOV.U32 R5, RZ, RZ, 0x2 ;  /* 0x00000002ff057424 */ /* 0x000fe400078e00ff */
        /* <DEDUP_REMOVED lines=13> */
.L_x_29326:
        /* <DEDUP_REMOVED lines=15> */
.L_x_29328:
[----:B------:R-:W-:Y:S05]  /*201b0*/  BSYNC.RECONVERGENT B3 ;  /* 0x0000000000037941 */ /* 0x000fea0003800200 */
.L_x_29327:
        /* <DEDUP_REMOVED lines=43> */
.L_x_29325:
[----:B------:R-:W-:Y:S05]  /*20470*/  BSYNC.RECONVERGENT B2 ;  /* 0x0000000000027941 */ /* 0x000fea0003800200 */
.L_x_29324:
        /* <DEDUP_REMOVED lines=16> */
.L_x_29288:
        /* <DEDUP_REMOVED lines=20> */
[----:B------:R-:W-:-:S03]  /*206c0*/  IADD3 R212, PT, PT, R212, 0x20, RZ ;  /* 0x00000020d4d47810 */ /* 0x000fc60007ffe0ff */
[----:B------:R0:W-:Y:S04]  /*206d0*/  STG.E.64 desc[UR8][R204.64], R206 ;  /* 0x000000cecc007986 */ /* 0x0001e8000c101b08 */
.L_x_29246:
[----:B------:R-:W-:Y:S05]  /*206e0*/  BSYNC.RECONVERGENT B1 ;  /* 0x0000000000017941 */ /* 0x000fea0003800200 */
.L_x_29245:
        /* <DEDUP_REMOVED lines=31> */
.L_x_29334:
        /* <DEDUP_REMOVED lines=13> */
.L_x_29336:
[----:B------:R-:W-:Y:S05]  /*209b0*/  BSYNC.RECONVERGENT B3 ;  /* 0x0000000000037941 */ /* 0x000fea0003800200 */
.L_x_29335:
        /* <DEDUP_REMOVED lines=43> */
.L_x_29333:
[----:B------:R-:W-:Y:S05]  /*20c70*/  BSYNC.RECONVERGENT B2 ;  /* 0x0000000000027941 */ /* 0x000fea0003800200 */
.L_x_29332:
        /* <DEDUP_REMOVED lines=28> */
.L_x_29339:
        /* <DEDUP_REMOVED lines=13> */
.L_x_29341:
[----:B------:R-:W-:Y:S05]  /*20f10*/  BSYNC.RECONVERGENT B3 ;  /* 0x0000000000037941 */ /* 0x000fea0003800200 */
.L_x_29340:
        /* <DEDUP_REMOVED lines=43> */
.L_x_29338:
[----:B------:R-:W-:Y:S05]  /*211d0*/  BSYNC.RECONVERGENT B2 ;  /* 0x0000000000027941 */ /* 0x000fea0003800200 */
.L_x_29337:
        /* <DEDUP_REMOVED lines=22> */
.L_x_29344:
        /* <DEDUP_REMOVED lines=13> */
.L_x_29346:
[----:B------:R-:W-:Y:S05]  /*21410*/  BSYNC.RECONVERGENT B3 ;  /* 0x0000000000037941 */ /* 0x000fea0003800200 */
.L_x_29345:
        /* <DEDUP_REMOVED lines=43> */
.L_x_29343:
[----:B------:R-:W-:Y:S05]  /*216d0*/  BSYNC.RECONVERGENT B2 ;  /* 0x0000000000027941 */ /* 0x000fea0003800200 */
.L_x_29342:
        /* <DEDUP_REMOVED lines=23> */
.L_x_29349:
        /* <DEDUP_REMOVED lines=13> */
.L_x_29351:
[----:B------:R-:W-:Y:S05]  /*21920*/  BSYNC.RECONVERGENT B3 ;  /* 0x0000000000037941 */ /* 0x000fea0003800200 */
.L_x_29350:
        /* <DEDUP_REMOVED lines=43> */
.L_x_29348:
[----:B------:R-:W-:Y:S05]  /*21be0*/  BSYNC.RECONVERGENT B2 ;  /* 0x0000000000027941 */ /* 0x000fea0003800200 */
.L_x_29347:
        /* <DEDUP_REMOVED lines=22> */
.L_x_29354:
        /* <DEDUP_REMOVED lines=13> */
.L_x_29356:
[----:B------:R-:W-:Y:S05]  /*21e20*/  BSYNC.RECONVERGENT B3 ;  /* 0x0000000000037941 */ /* 0x000fea0003800200 */
.L_x_29355:
        /* <DEDUP_REMOVED lines=43> */
.L_x_29353:
[----:B------:R-:W-:Y:S05]  /*220e0*/  BSYNC.RECONVERGENT B2 ;  /* 0x0000000000027941 */ /* 0x000fea0003800200 */
.L_x_29352:
        /* <DEDUP_REMOVED lines=23> */
.L_x_29359:
        /* <DEDUP_REMOVED lines=13> */
.L_x_29361:
[----:B------:R-:W-:Y:S05]  /*22330*/  BSYNC.RECONVERGENT B3 ;  /* 0x0000000000037941 */ /* 0x000fea0003800200 */
.L_x_29360:
        /* <DEDUP_REMOVED lines=43> */
.L_x_29358:
[----:B------:R-:W-:Y:S05]  /*225f0*/  BSYNC.RECONVERGENT B2 ;  /* 0x0000000000027941 */ /* 0x000fea0003800200 */
.L_x_29357:
        /* <DEDUP_REMOVED lines=22> */
.L_x_29364:
        /* <DEDUP_REMOVED lines=13> */
.L_x_29366:
[----:B------:R-:W-:Y:S05]  /*22830*/  BSYNC.RECONVERGENT B3 ;  /* 0x0000000000037941 */ /* 0x000fea0003800200 */
.L_x_29365:
        /* <DEDUP_REMOVED lines=43> */
.L_x_29363:
[----:B------:R-:W-:Y:S05]  /*22af0*/  BSYNC.RECONVERGENT B2 ;  /* 0x0000000000027941 */ /* 0x000fea0003800200 */
.L_x_29362:
        /* <DEDUP_REMOVED lines=23> */
.L_x_29369:
        /* <DEDUP_REMOVED lines=15> */
.L_x_29371:
[----:B------:R-:W-:Y:S05]  /*22d60*/  BSYNC.RECONVERGENT B3 ;  /* 0x0000000000037941 */ /* 0x000fea0003800200 */
.L_x_29370:
        /* <DEDUP_REMOVED lines=43> */
.L_x_29368:
[----:B------:R-:W-:Y:S05]  /*23020*/  BSYNC.RECONVERGENT B2 ;  /* 0x0000000000027941 */ /* 0x000fea0003800200 */
.L_x_29367:
        /* <DEDUP_REMOVED lines=10> */
.L_x_29331:
[----:B------:R-:W-:Y:S01]  /*230d0*/  ISETP.NE.AND P0, PT, R5, 0x1, PT ;  /* 0x000000010500780c */ /* 0x000fe20003f05270 */
[----:B------:R-:W-:Y:S01]  /*230e0*/  BSSY.RECONVERGENT B2, `(.L_x_29373) ;  /* 0x0000047000027945 */ /* 0x000fe20003800200 */
[----:B------:R-:W-:Y:S01]  /*230f0*/  IMAD.MOV.U32 R191, RZ, RZ, 0x2 ;  /* 0x00000002ffbf7424 */ /* 0x000fe200078e00ff */
[----:B------:R-:W-:Y:S01]  /*23100*/  MOV R188, R2 ;  /* 0x0000000200bc7202 */ /* 0x000fe20000000f00 */
[----:B0-----:R-:W-:-:S09]  /*23110*/  IMAD.MOV.U32 R214, RZ, RZ, R3 ;  /* 0x000000ffffd67224 */ /* 0x001fd200078e0003 */
        /* <DEDUP_REMOVED lines=11> */
.L_x_29375:
        /* <DEDUP_REMOVED lines=13> */
.L_x_29377:
[----:B------:R-:W-:Y:S05]  /*232a0*/  BSYNC.RECONVERGENT B3 ;  /* 0x0000000000037941 */ /* 0x000fea0003800200 */
.L_x_29376:
        /* <DEDUP_REMOVED lines=42> */
.L_x_29374:
[----:B------:R-:W-:Y:S05]  /*23550*/  BSYNC.RECONVERGENT B2 ;  /* 0x0000000000027941 */ /* 0x000fea0003800200 */
.L_x_29373:
[----:B------:R-:W0:Y:S01]  /*23560*/  LDC R189, c[0x0][0x404] ;  /* 0x00010100ffbd7b82 */ /* 0x000e220000000800 */
[----:B------:R-:W-:Y:S01]  /*23570*/  I2FP.F32.U32 R5, R188 ;  /* 0x000000bc00057245 */ /* 0x000fe20000201000 */
[----:B------:R-:W-:Y:S01]  /*23580*/  HFMA2 R188, -RZ, RZ, 0.1171875, 0 ;  /* 0x2f800000ffbc7431 */ /* 0x000fe200000001ff */
[----:B------:R-:W-:Y:S01]  /*23590*/  ISETP.NE.AND P0, PT, R191, 0x1, PT ;  /* 0x00000001bf00780c */ /* 0x000fe20003f05270 */
[----:B-----5:R-:W-:Y:S01]  /*235a0*/  IMAD.U32 R190, R192, 0x10000, RZ ;  /* 0x00010000c0be7824 */ /* 0x020fe200078e00ff */
[----:B------:R-:W-:Y:S01]  /*235b0*/  LOP3.LUT R14, R14, 0xfffffffd, RZ, 0xc0, !PT ;  /* 0xfffffffd0e0e7812 */ /* 0x000fe200078ec0ff */
[----:B------:R-:W-:Y:S01]  /*235c0*/  BSSY.RECONVERGENT B2, `(.L_x_29378) ;  /* 0x000004c000027945 */ /* 0x000fe20003800200 */
[----:B------:R-:W-:Y:S01]  /*235d0*/  PRMT R192, R192, 0x7632, R192 ;  /* 0x00007632c0c07816 */ /* 0x000fe200000000c0 */
[----:B------:R-:W1:Y:S01]  /*235e0*/  LDC R3, c[0x0][0x408] ;  /* 0x00010200ff037b82 */ /* 0x000e620000000800 */
[----:B------:R-:W-:Y:S01]  /*235f0*/  FMUL.FTZ R190, R190, R15 ;  /* 0x0000000fbebe7220 */ /* 0x000fe20000410000 */
[----:B--234-:R-:W-:Y:S01]  /*23600*/  MOV R205, 0x2 ;  /* 0x0000000200cd7802 */ /* 0x01cfe20000000f00 */
[----:B------:R-:W-:Y:S01]  /*23610*/  FFMA.FTZ R204, R5, R188, 1.1641532182693481445e-10 ;  /* 0x2f00000005cc7423 */ /* 0x000fe200000100bc */
[----:B------:R-:W-:-:S04]  /*23620*/  IMAD.MOV.U32 R5, RZ, RZ, R2 ;  /* 0x000000ffff057224 */ /* 0x000fc800078e0002 */
[----:B0-----:R-:W-:Y:S01]  /*23630*/  FSETP.LE.FTZ.AND P1, PT, R204, R189, PT ;  /* 0x000000bdcc00720b */ /* 0x001fe20003f33000 */
[----:B-1----:R-:W-:-:S12]  /*23640*/  FMUL.FTZ R190, R190, R3 ;  /* 0x00000003bebe7220 */ /* 0x002fd80000410000 */
        /* <DEDUP_REMOVED lines=10> */
.L_x_29380:
        /* <DEDUP_REMOVED lines=13> */
.L_x_29382:
[----:B------:R-:W-:Y:S05]  /*237c0*/  BSYNC.RECONVERGENT B3 ;  /* 0x0000000000037941 */ /* 0x000fea0003800200 */
.L_x_29381:
        /* <DEDUP_REMOVED lines=43> */
.L_x_29379:
[----:B------:R-:W-:Y:S05]  /*23a80*/  BSYNC.RECONVERGENT B2 ;  /* 0x0000000000027941 */ /* 0x000fea0003800200 */
.L_x_29378:
[----:B------:R-:W-:Y:S01]  /*23a90*/  ISETP.NE.AND P1, PT, R205, 0x1, PT ;  /* 0x00000001cd00780c */ /* 0x000fe20003f25270 */
[----:B------:R-:W-:Y:S01]  /*23aa0*/  IMAD.U32 R204, R192, 0x10000, RZ ;  /* 0x00010000c0cc7824 */ /* 0x000fe200078e00ff */
[----:B------:R-:W-:Y:S01]  /*23ab0*/  I2FP.F32.U32 R5, R5 ;  /* 0x0000000500057245 */ /* 0x000fe20000201000 */
[----:B------:R-:W-:Y:S01]  /*23ac0*/  BSSY.RECONVERGENT B2, `(.L_x_29383) ;  /* 0x0000049000027945 */ /* 0x000fe20003800200 */
[----:B------:R-:W-:Y:S01]  /*23ad0*/  MOV R206, 0x2 ;  /* 0x0000000200ce7802 */ /* 0x000fe20000000f00 */
[----:B------:R-:W-:Y:S02]  /*23ae0*/  FMUL.FTZ R204, R204, R15 ;  /* 0x0000000fcccc7220 */ /* 0x000fe40000410000 */
        /* <DEDUP_REMOVED lines=13> */
.L_x_29385:
        /* <DEDUP_REMOVED lines=13> */
.L_x_29387:
[----:B------:R-:W-:Y:S05]  /*23c90*/  BSYNC.RECONVERGENT B3 ;  /* 0x0000000000037941 */ /* 0x000fea0003800200 */
.L_x_29386:
        /* <DEDUP_REMOVED lines=43> */
.L_x_29384:
[----:B------:R-:W-:Y:S05]  /*23f50*/  BSYNC.RECONVERGENT B2 ;  /* 0x0000000000027941 */ /* 0x000fea0003800200 */
.L_x_29383:
        /* <DEDUP_REMOVED lines=20> */
.L_x_29390:
        /* <DEDUP_REMOVED lines=13> */
.L_x_29392:
[----:B------:R-:W-:Y:S05]  /*24170*/  BSYNC.RECONVERGENT B3 ;  /* 0x0000000000037941 */ /* 0x000fea0003800200 */
.L_x_29391:
        /* <DEDUP_REMOVED lines=43> */
.L_x_29389:
[----:B------:R-:W-:Y:S05]  /*24430*/  BSYNC.RECONVERGENT B2 ;  /* 0x0000000000027941 */ /* 0x000fea0003800200 */
.L_x_29388:
        /* <DEDUP_REMOVED lines=19> */
.L_x_29395:
        /* <DEDUP_REMOVED lines=13> */
.L_x_29397:
[----:B------:R-:W-:Y:S05]  /*24640*/  BSYNC.RECONVERGENT B3 ;  /* 0x0000000000037941 */ /* 0x000fea0003800200 */
.L_x_29396:
        /* <DEDUP_REMOVED lines=43> */
.L_x_29394:
[----:B------:R-:W-:Y:S05]  /*24900*/  BSYNC.RECONVERGENT B2 ;  /* 0x0000000000027941 */ /* 0x000fea0003800200 */
.L_x_29393:
[----:B------:R-:W-:Y:S01]  /*24910*/  ISETP.NE.AND P4, PT, R207, 0x1, PT ;  /* 0x00000001cf00780c */ /* 0x000fe20003f85270 */
[----:B------:R-:W-:Y:S01]  /*24920*/  IMAD.U32 R206, R194, 0x10000, RZ ;  /* 0x00010000c2ce7824 */ /* 0x000fe200078e00ff */
[----:B------:R-:W-:Y:S01]  /*24930*/  I2FP.F32.U32 R5, R5 ;  /* 0x0000000500057245 */ /* 0x000fe20000201000 */
[----:B------:R-:W-:Y:S01]  /*24940*/  BSSY.RECONVERGENT B2, `(.L_x_29398) ;  /* 0x000004a000027945 */ /* 0x000fe20003800200 */
[----:B------:R-:W-:Y:S01]  /*24950*/  MOV R213, 0x2 ;  /* 0x0000000200d57802 */ /* 0x000fe20000000f00 */
[----:B------:R-:W-:Y:S01]  /*24960*/  FMUL.FTZ R206, R206, R15 ;  /* 0x0000000fcece7220 */ /* 0x000fe20000410000 */
[----:B------:R-:W-:Y:S02]  /*24970*/  IMAD.MOV.U32 R205, RZ, RZ, R2 ;  /* 0x000000ffffcd7224 */ /* 0x000fe400078e0002 */
        /* <DEDUP_REMOVED lines=13> */
.L_x_29400:
        /* <DEDUP_REMOVED lines=13> */
.L_x_29402:
[----:B------:R-:W-:Y:S05]  /*24b20*/  BSYNC.RECONVERGENT B3 ;  /* 0x0000000000037941 */ /* 0x000fea0003800200 */
.L_x_29401:
        /* <DEDUP_REMOVED lines=43> */
.L_x_29399:
[----:B------:R-:W-:Y:S05]  /*24de0*/  BSYNC.RECONVERGENT B2 ;  /* 0x0000000000027941 */ /* 0x000fea0003800200 */
.L_x_29398:
        /* <DEDUP_REMOVED lines=19> */
.L_x_29405:
        /* <DEDUP_REMOVED lines=13> */
.L_x_29407:
[----:B------:R-:W-:Y:S05]  /*24ff0*/  BSYNC.RECONVERGENT B3 ;  /* 0x0000000000037941 */ /* 0x000fea0003800200 */
.L_x_29406:
        /* <DEDUP_REMOVED lines=43> */
.L_x_29404:
[----:B------:R-:W-:Y:S05]  /*252b0*/  BSYNC.RECONVERGENT B2 ;  /* 0x0000000000027941 */ /* 0x000fea0003800200 */
.L_x_29403:
        /* <DEDUP_REMOVED lines=8> */
[----:B------:R-:W-:Y:S01]  /*25340*/  MOV R5, 0x2 ;  /* 0x0000000200057802 */ /* 0x000fe20000000f00 */
        /* <DEDUP_REMOVED lines=11> */
.L_x_29410:
        /* <DEDUP_REMOVED lines=15> */
.L_x_29412:
[----:B------:R-:W-:Y:S05]  /*254f0*/  BSYNC.RECONVERGENT B3 ;  /* 0x0000000000037941 */ /* 0x000fea0003800200 */
.L_x_29411:
        /* <DEDUP_REMOVED lines=43> */
.L_x_29409:
[----:B------:R-:W-:Y:S05]  /*257b0*/  BSYNC.RECONVERGENT B2 ;  /* 0x0000000000027941 */ /* 0x000fea0003800200 */
.L_x_29408:
[----:B------:R-:W-:Y:S01]  /*257c0*/  I2FP.F32.U32 R207, R207 ;  /* 0x000000cf00cf7245 */ /* 0x000fe20000201000 */
[----:B------:R-:W-:Y:S01]  /*257d0*/  IMAD.U32 R216, R195, 0x10000, RZ ;  /* 0x00010000c3d87824 */ /* 0x000fe200078e00ff */
[----:B------:R-:W-:-:S03]  /*257e0*/  LOP3.LUT P6, RZ, R14, 0x2, RZ, 0xc0, !PT ;  /* 0x000000020eff7812 */ /* 0x000fc600078cc0ff */
[----:B------:R-:W-:Y:S01]  /*257f0*/  FFMA.FTZ R206, R207, R188, 1.1641532182693481445e-10 ;  /* 0x2f000000cfce7423 */ /* 0x000fe200000100bc */
[----:B------:R-:W-:Y:S01]  /*25800*/  FMUL.FTZ R216, R216, R15 ;  /* 0x0000000fd8d87220 */ /* 0x000fe20000410000 */
[----:B------:R-:W-:Y:S02]  /*25810*/  FSEL R188, R190, RZ, P6 ;  /* 0x000000ffbebc7208 */ /* 0x000fe40003000000 */
[----:B------:R-:W-:Y:S01]  /*25820*/  FSEL R190, R192, RZ, P1 ;  /* 0x000000ffc0be7208 */ /* 0x000fe20000800000 */
[----:B------:R-:W-:Y:S01]  /*25830*/  FMUL.FTZ R216, R216, R3 ;  /* 0x00000003d8d87220 */ /* 0x000fe20000410000 */
[----:B------:R-:W-:Y:S02]  /*25840*/  FSETP.GTU.FTZ.AND P6, PT, R206, R189, PT ;  /* 0x000000bdce00720b */ /* 0x000fe40003fdc000 */
[----:B------:R-:W-:Y:S02]  /*25850*/  FSEL R189, R191, RZ, P0 ;  /* 0x000000ffbfbd7208 */ /* 0x000fe40000000000 */
[----:B------:R-:W-:-:S02]  /*25860*/  FSEL R195, R216, RZ, !P6 ;  /* 0x000000ffd8c37208 */ /* 0x000fc40007000000 */
[----:B------:R-:W-:Y:S02]  /*25870*/  FSEL R191, R193, RZ, P2 ;  /* 0x000000ffc1bf7208 */ /* 0x000fe40001000000 */
[----:B------:R-:W-:Y:S02]  /*25880*/  FSEL R192, R194, RZ, P3 ;  /* 0x000000ffc2c07208 */ /* 0x000fe40001800000 */
[----:B------:R-:W-:Y:S02]  /*25890*/  PLOP3.LUT P6, PT, P6, PT, PT, 0x8, 0x80 ;  /* 0x000000000080781c */ /* 0x000fe400037ce170 */
[----:B------:R-:W-:Y:S02]  /*258a0*/  FSEL R193, R204, RZ, P4 ;  /* 0x000000ffccc17208 */ /* 0x000fe40002000000 */
[----:B------:R-:W-:-:S09]  /*258b0*/  FSEL R194, R205, RZ, P5 ;  /* 0x000000ffcdc27208 */ /* 0x000fd20002800000 */
.L_x_29372:
        /* <DEDUP_REMOVED lines=12> */
[----:B------:R-:W-:Y:S01]  /*25980*/  LOP3.LUT R3, R3, R213, R216, 0xfe, !PT ;  /* 0x000000d503037212 */ /* 0x000fe200078efed8 */
[----:B0-----:R-:W-:Y:S01]  /*25990*/  IMAD.WIDE.U32 R216, R212, 0x20, R206 ;  /* 0x00000020d4d87825 */ /* 0x001fe200078e00ce */
[----:B------:R-:W-:-:S02]  /*259a0*/  LOP3.LUT R207, R220, R215, RZ, 0xfc, !PT ;  /* 0x000000d7dccf7212 */ /* 0x000fc400078efcff */
[----:B------:R-:W-:Y:S02]  /*259b0*/  LOP3.LUT R206, R3, R218, RZ, 0xfc, !PT ;  /* 0x000000da03ce7212 */ /* 0x000fe400078efcff */
[----:B------:R0:W-:Y:S01]  /*259c0*/  STG.E.128 desc[UR8][R216.64], R188 ;  /* 0x000000bcd8007986 */ /* 0x0001e2000c101d08 */
[----:B------:R-:W-:Y:S01]  /*259d0*/  MOV R3, R214 ;  /* 0x000000d600037202 */ /* 0x000fe20000000f00 */
[C---:B-1----:R-:W-:Y:S02]  /*259e0*/  IMAD.WIDE.U32 R204, R212.reuse, 0x8, R204 ;  /* 0x00000008d4cc7825 */ /* 0x042fe400078e00cc */
[----:B------:R0:W-:Y:S02]  /*259f0*/  STG.E.128 desc[UR8][R216.64+0x10], R192 ;  /* 0x000010c0d8007986 */ /* 0x0001e4000c101d08 */
[----:B------:R-:W-:Y:S02]  /*25a00*/  VIADD R212, R212, 0x20 ;  /* 0x00000020d4d47836 */ /* 0x000fe40000000000 */
[----:B------:R0:W-:Y:S05]  /*25a10*/  STG.E.64 desc[UR8][R204.64], R206 ;  /* 0x000000cecc007986 */ /* 0x0001ea000c101b08 */
.L_x_29330:
[----:B------:R-:W-:Y:S05]  /*25a20*/  BSYNC.RECONVERGENT B1 ;  /* 0x0000000000017941 */ /* 0x000fea0003800200 */
.L_x_29329:
        /* <DEDUP_REMOVED lines=31> */
.L_x_29418:
        /* <DEDUP_REMOVED lines=13> */
.L_x_29420:
[----:B------:R-:W-:Y:S05]  /*25cf0*/  BSYNC.RECONVERGENT B3 ;  /* 0x0000000000037941 */ /* 0x000fea0003800200 */
.L_x_29419:
        /* <DEDUP_REMOVED lines=43> */
.L_x_29417:
[----:B------:R-:W-:Y:S05]  /*25fb0*/  BSYNC.RECONVERGENT B2 ;  /* 0x0000000000027941 */ /* 0x000fea0003800200 */
.L_x_29416:
[----:B------:R-:W0:Y:S01]  /*25fc0*/  LDC R3, c[0x0][0x408] ;  /* 0x00010200ff037b82 */ /* 0x000e220000000800 */
[----:B------:R-:W-:Y:S01]  /*25fd0*/  I2FP.F32.U32 R216, R215 ;  /* 0x000000d700d87245 */ /* 0x000fe20000201000 */
[----:B------:R-:W-:Y:S02]  /*25fe0*/  HFMA2 R215, -RZ, RZ, 0.1171875, 0 ;  /* 0x2f800000ffd77431 */ /* 0x000fe400000001ff */
[----:B-----5:R-:W-:Y:S01]  /*25ff0*/  IMAD.U32 R220, R200, 0x10000, RZ ;  /* 0x00010000c8dc7824 */ /* 0x020fe200078e00ff */
        /* <DEDUP_REMOVED lines=24> */
.L_x_29423:
        /* <DEDUP_REMOVED lines=13> */
.L_x_29425:
[----:B------:R-:W-:Y:S05]  /*26250*/  BSYNC.RECONVERGENT B3 ;  /* 0x0000000000037941 */ /* 0x000fea0003800200 */
.L_x_29424:
        /* <DEDUP_REMOVED lines=43> */
.L_x_29422:
[----:B------:R-:W-:Y:S05]  /*26510*/  BSYNC.RECONVERGENT B2 ;  /* 0x0000000000027941 */ /* 0x000fea0003800200 */
.L_x_29421:
[----:B------:R-:W-:Y:S01]  /*26520*/  I2FP.F32.U32 R216, R5 ;  /* 0x0000000500d87245 */ /* 0x000fe20000201000 */
[----:B------:R-:W-:Y:S01]  /*26530*/  IMAD.U32 R200, R200, 0x10000, RZ ;  /* 0x00010000c8c87824 */ /* 0x000fe200078e00ff */
[----:B------:R-:W-:Y:S01]  /*26540*/  ISETP.NE.AND P1, PT, R217, 0x1, PT ;  /* 0x00000001d900780c */ /* 0x000fe20003f25270 */
[----:B------:R-:W-:Y:S01]  /*26550*/  BSSY.RECONVERGENT B2, `(.L_x_29426) ;  /* 0x000004c000027945 */ /* 0x000fe20003800200 */
[----:B------:R-:W-:Y:S01]  /*26560*/  MOV R218, 0x2 ;  /* 0x0000000200da7802 */ /* 0x000fe20000000f00 */
        /* <DEDUP_REMOVED lines=17> */
.L_x_29428:
        /* <DEDUP_REMOVED lines=13> */
.L_x_29430:
[----:B------:R-:W-:Y:S05]  /*26750*/  BSYNC.RECONVERGENT B3 ;  /* 0x0000000000037941 */ /* 0x000fea0003800200 */
.L_x_29429:
        /* <DEDUP_REMOVED lines=43> */
.L_x_29427:
[----:B------:R-:W-:Y:S05]  /*26a10*/  BSYNC.RECONVERGENT B2 ;  /* 0x0000000000027941 */ /* 0x000fea0003800200 */
.L_x_29426:
        /* <DEDUP_REMOVED lines=23> */
.L_x_29433:
        /* <DEDUP_REMOVED lines=13> */
.L_x_29435:
[----:B------:R-:W-:Y:S05]  /*26c60*/  BSYNC.RECONVERGENT B3 ;  /* 0x0000000000037941 */ /* 0x000fea0003800200 */
.L_x_29434:
        /* <DEDUP_REMOVED lines=43> */
.L_x_29432:
[----:B------:R-:W-:Y:S05]  /*26f20*/  BSYNC.RECONVERGENT B2 ;  /* 0x0000000000027941 */ /* 0x000fea0003800200 */
.L_x_29431:
        /* <DEDUP_REMOVED lines=22> */
.L_x_29438:
        /* <DEDUP_REMOVED lines=13> */
.L_x_29440:
[----:B------:R-:W-:Y:S05]  /*27160*/  BSYNC.RECONVERGENT B3 ;  /* 0x0000000000037941 */ /* 0x000fea0003800200 */
.L_x_29439:
        /* <DEDUP_REMOVED lines=43> */
.L_x_29437:
[----:B------:R-:W-:Y:S05]  /*27420*/  BSYNC.RECONVERGENT B2 ;  /* 0x0000000000027941 */ /* 0x000fea0003800200 */
.L_x_29436:
        /* <DEDUP_REMOVED lines=23> */
.L_x_29443:
        /* <DEDUP_REMOVED lines=13> */
.L_x_29445:
[----:B------:R-:W-:Y:S05]  /*27670*/  BSYNC.RECONVERGENT B3 ;  /* 0x0000000000037941 */ /* 0x000fea0003800200 */
.L_x_29444:
        /* <DEDUP_REMOVED lines=43> */
.L_x_29442:
[----:B------:R-:W-:Y:S05]  /*27930*/  BSYNC.RECONVERGENT B2 ;  /* 0x0000000000027941 */ /* 0x000fea0003800200 */
.L_x_29441:
        /* <DEDUP_REMOVED lines=22> */
.L_x_29448:
        /* <DEDUP_REMOVED lines=13> */
.L_x_29450:
[----:B------:R-:W-:Y:S05]  /*27b70*/  BSYNC.RECONVERGENT B3 ;  /* 0x0000000000037941 */ /* 0x000fea0003800200 */
.L_x_29449:
        /* <DEDUP_REMOVED lines=43> */
.L_x_29447:
[----:B------:R-:W-:Y:S05]  /*27e30*/  BSYNC.RECONVERGENT B2 ;  /* 0x0000000000027941 */ /* 0x000fea0003800200 */
.L_x_29446:
[----:B------:R-:W-:Y:S01]  /*27e40*/  I2FP.F32.U32 R202, R5 ;  /* 0x0000000500ca7245 */ /* 0x000fe20000201000 */
[----:B------:R-:W-:Y:S01]  /*27e50*/  IMAD.U32 R204, R203, 0x10000, RZ ;  /* 0x00010000cbcc7824 */ /* 0x000fe200078e00ff */
        /* <DEDUP_REMOVED lines=21> */
.L_x_29453:
        /* <DEDUP_REMOVED lines=15> */
.L_x_29455:
[----:B------:R-:W-:Y:S05]  /*280a0*/  BSYNC.RECONVERGENT B3 ;  /* 0x0000000000037941 */ /* 0x000fea0003800200 */
.L_x_29454:
        /* <DEDUP_REMOVED lines=43> */
.L_x_29452:
[----:B------:R-:W-:Y:S05]  /*28360*/  BSYNC.RECONVERGENT B2 ;  /* 0x0000000000027941 */ /* 0x000fea0003800200 */
.L_x_29451:
        /* <DEDUP_REMOVED lines=10> */
.L_x_29415:
        /* <DEDUP_REMOVED lines=16> */
.L_x_29459:
        /* <DEDUP_REMOVED lines=13> */
.L_x_29461:
[----:B------:R-:W-:Y:S05]  /*285e0*/  BSYNC.RECONVERGENT B3 ;  /* 0x0000000000037941 */ /* 0x000fea0003800200 */
.L_x_29460:
        /* <DEDUP_REMOVED lines=42> */
.L_x_29458:
[----:B------:R-:W-:Y:S05]  /*28890*/  BSYNC.RECONVERGENT B2 ;  /* 0x0000000000027941 */ /* 0x000fea0003800200 */
.L_x_29457:
[----:B------:R-:W0:Y:S01]  /*288a0*/  LDC R197, c[0x0][0x404] ;  /* 0x00010100ffc57b82 */ /* 0x000e220000000800 */
[----:B------:R-:W-:Y:S01]  /*288b0*/  I2FP.F32.U32 R5, R196 ;  /* 0x000000c400057245 */ /* 0x000fe20000201000 */
[----:B------:R-:W-:Y:S01]  /*288c0*/  IMAD.MOV.U32 R196, RZ, RZ, 0x2f800000 ;  /* 0x2f800000ffc47424 */ /* 0x000fe200078e00ff */
[----:B------:R-:W-:Y:S01]  /*288d0*/  ISETP.NE.AND P0, PT, R199, 0x1, PT ;  /* 0x00000001c700780c */ /* 0x000fe20003f05270 */
[----:B------:R-:W-:Y:S01]  /*288e0*/  BSSY.RECONVERGENT B2, `(.L_x_29462) ;  /* 0x000004e000027945 */ /* 0x000fe20003800200 */
[----:B-----5:R-:W-:Y:S01]  /*288f0*/  SHF.L.U32 R198, R200, 0x10, RZ ;  /* 0x00000010c8c67819 */ /* 0x020fe200000006ff */
[----:B--234-:R-:W-:Y:S01]  /*28900*/  FFMA.FTZ R204, R5, R196, 1.1641532182693481445e-10 ;  /* 0x2f00000005cc7423 */ /* 0x01cfe200000100c4 */
        /* <DEDUP_REMOVED lines=18> */
.L_x_29464:
        /* <DEDUP_REMOVED lines=13> */
.L_x_29466:
[----:B------:R-:W-:Y:S05]  /*28b00*/  BSYNC.RECONVERGENT B3 ;  /* 0x0000000000037941 */ /* 0x000fea0003800200 */
.L_x_29465:
        /* <DEDUP_REMOVED lines=43> */
.L_x_29463:
[----:B------:R-:W-:Y:S05]  /*28dc0*/  BSYNC.RECONVERGENT B2 ;  /* 0x0000000000027941 */ /* 0x000fea0003800200 */
.L_x_29462:
        /* <DEDUP_REMOVED lines=19> */
.L_x_29469:
        /* <DEDUP_REMOVED lines=13> */
.L_x_29471:
[----:B------:R-:W-:Y:S05]  /*28fd0*/  BSYNC.RECONVERGENT B3 ;  /* 0x0000000000037941 */ /* 0x000fea0003800200 */
.L_x_29470:
        /* <DEDUP_REMOVED lines=43> */
.L_x_29468:
[----:B------:R-:W-:Y:S05]  /*29290*/  BSYNC.RECONVERGENT B2 ;  /* 0x0000000000027941 */ /* 0x000fea0003800200 */
.L_x_29467:
        /* <DEDUP_REMOVED lines=20> */
.L_x_29474:
        /* <DEDUP_REMOVED lines=13> */
.L_x_29476:
[----:B------:R-:W-:Y:S05]  /*294b0*/  BSYNC.RECONVERGENT B3 ;  /* 0x0000000000037941 */ /* 0x000fea0003800200 */
.L_x_29475:
        /* <DEDUP_REMOVED lines=43> */
.L_x_29473:
[----:B------:R-:W-:Y:S05]  /*29770*/  BSYNC.RECONVERGENT B2 ;  /* 0x0000000000027941 */ /* 0x000fea0003800200 */
.L_x_29472:
        /* <DEDUP_REMOVED lines=19> */
.L_x_29479:
        /* <DEDUP_REMOVED lines=13> */
.L_x_29481:
[----:B------:R-:W-:Y:S05]  /*29980*/  BSYNC.RECONVERGENT B3 ;  /* 0x0000000000037941 */ /* 0x000fea0003800200 */
.L_x_29480:
        /* <DEDUP_REMOVED lines=43> */
.L_x_29478:
[----:B------:R-:W-:Y:S05]  /*29c40*/  BSYNC.RECONVERGENT B2 ;  /* 0x0000000000027941 */ /* 0x000fea0003800200 */
.L_x_29477:
        /* <DEDUP_REMOVED lines=20> */
.L_x_29484:
        /* <DEDUP_REMOVED lines=13> */
.L_x_29486:
[----:B------:R-:W-:Y:S05]  /*29e60*/  BSYNC.RECONVERGENT B3 ;  /* 0x0000000000037941 */ /* 0x000fea0003800200 */
.L_x_29485:
        /* <DEDUP_REMOVED lines=43> */
.L_x_29483:
[----:B------:R-:W-:Y:S05]  /*2a120*/  BSYNC.RECONVERGENT B2 ;  /* 0x0000000000027941 */ /* 0x000fea0003800200 */
.L_x_29482:
        /* <DEDUP_REMOVED lines=19> */
.L_x_29489:
        /* <DEDUP_REMOVED lines=13> */
.L_x_29491:
[----:B------:R-:W-:Y:S05]  /*2a330*/  BSYNC.RECONVERGENT B3 ;  /* 0x0000000000037941 */ /* 0x000fea0003800200 */
.L_x_29490:
        /* <DEDUP_REMOVED lines=43> */
.L_x_29488:
[----:B------:R-:W-:Y:S05]  /*2a5f0*/  BSYNC.RECONVERGENT B2 ;  /* 0x0000000000027941 */ /* 0x000fea0003800200 */
.L_x_29487:
        /* <DEDUP_REMOVED lines=20> */
.L_x_29494:
        /* <DEDUP_REMOVED lines=15> */
.L_x_29496:
[----:B------:R-:W-:Y:S05]  /*2a830*/  BSYNC.RECONVERGENT B3 ;  /* 0x0000000000037941 */ /* 0x000fea0003800200 */
.L_x_29495:
        /* <DEDUP_REMOVED lines=43> */
.L_x_29493:
[----:B------:R-:W-:Y:S05]  /*2aaf0*/  BSYNC.RECONVERGENT B2 ;  /* 0x0000000000027941 */ /* 0x000fea0003800200 */
.L_x_29492:
        /* <DEDUP_REMOVED lines=16> */
.L_x_29456:
        /* <DEDUP_REMOVED lines=21> */
.L_x_29414:
[----:B------:R-:W-:Y:S05]  /*2ad50*/  BSYNC.RECONVERGENT B1 ;  /* 0x0000000000017941 */ /* 0x000fea0003800200 */
.L_x_29413:
[----:B0-234-:R-:W-:Y:S01]  /*2ad60*/  FADD.FTZ R204, RZ, R16 ;  /* 0x00000010ffcc7221 */ /* 0x01dfe20000010000 */
[C---:B------:R-:W-:Y:S01]  /*2ad70*/  ISETP.GE.U32.AND P0, PT, R13.reuse, 0x20, PT ;  /* 0x000000200d00780c */ /* 0x040fe20003f06070 */
        /* <DEDUP_REMOVED lines=231> */
.L_x_29526:
        /* <DEDUP_REMOVED lines=18> */
[----:B-1----:R-:W1:Y:S01]  /*2bd10*/  LDC.64 R214, c[0x0][0x428] ;  /* 0x00010a00ffd67b82 */ /* 0x002e620000000a00 */
[--C-:B------:R-:W-:Y:S01]  /*2bd20*/  FADD.FTZ R205, R16, -R15.reuse ;  /* 0x8000000f10cd7221 */ /* 0x100fe20000010000 */
[--C-:B------:R-:W-:Y:S01]  /*2bd30*/  FADD.FTZ R207, R17, -R15.reuse ;  /* 0x8000000f11cf7221 */ /* 0x100fe20000010000 */
[--C-:B------:R-:W-:Y:S01]  /*2bd40*/  FADD.FTZ R219, R208, -R15.reuse ;  /* 0x8000000fd0db7221 */ /* 0x100fe20000010000 */
[--C-:B------:R-:W-:Y:S01]  /*2bd50*/  FADD.FTZ R221, R209, -R15.reuse ;  /* 0x8000000fd1dd7221 */ /* 0x100fe20000010000 */
[--C-:B0-----:R-:W-:Y:S01]  /*2bd60*/  FADD.FTZ R213, R18, -R15.reuse ;  /* 0x8000000f12d57221 */ /* 0x101fe20000010000 */
        /* <DEDUP_REMOVED lines=26> */
.L_x_29499:
[----:B------:R-:W-:Y:S05]  /*2bf10*/  BSYNC.RECONVERGENT B1 ;  /* 0x0000000000017941 */ /* 0x000fea0003800200 */
.L_x_29498:
[----:B------:R-:W-:Y:S01]  /*2bf20*/  ISETP.GE.U32.AND P0, PT, R13, 0x40, PT ;  /* 0x000000400d00780c */ /* 0x000fe20003f06070 */
[----:B------:R-:W-:-:S12]  /*2bf30*/  BSSY.RECONVERGENT B1, `(.L_x_29500) ;  /* 0x0000022000017945 */ /* 0x000fd80003800200 */
[----:B------:R-:W-:Y:S05]  /*2bf40*/  @!P0 BRA `(.L_x_29501) ;  /* 0x0000000000808947 */ /* 0x000fea0003800000 */
[----:B-12---:R-:W1:Y:S01]  /*2bf50*/  LDC.64 R214, c[0x0][0x428] ;  /* 0x00010a00ffd67b82 */ /* 0x006e620000000a00 */
        /* <DEDUP_REMOVED lines=31> */
.L_x_29501:
[----:B------:R-:W-:Y:S05]  /*2c150*/  BSYNC.RECONVERGENT B1 ;  /* 0x0000000000017941 */ /* 0x000fea0003800200 */
.L_x_29500:
[----:B------:R-:W-:Y:S01]  /*2c160*/  ISETP.GE.U32.AND P0, PT, R13, 0x60, PT ;  /* 0x000000600d00780c */ /* 0x000fe20003f06070 */
[----:B------:R-:W-:-:S12]  /*2c170*/  BSSY.RECONVERGENT B1, `(.L_x_29502) ;  /* 0x0000022000017945 */ /* 0x000fd80003800200 */
[----:B------:R-:W-:Y:S05]  /*2c180*/  @!P0 BRA `(.L_x_29503) ;  /* 0x0000000000808947 */ /* 0x000fea0003800000 */
[----:B-123--:R-:W1:Y:S01]  /*2c190*/  LDC.64 R214, c[0x0][0x428] ;  /* 0x00010a00ffd67b82 */ /* 0x00ee620000000a00 */
        /* <DEDUP_REMOVED lines=31> */
.L_x_29503:
[----:B------:R-:W-:Y:S05]  /*2c390*/  BSYNC.RECONVERGENT B1 ;  /* 0x0000000000017941 */ /* 0x000fea0003800200 */
.L_x_29502:
[----:B------:R-:W-:Y:S01]  /*2c3a0*/  ISETP.GE.U32.AND P0, PT, R13, 0x80, PT ;  /* 0x000000800d00780c */ /* 0x000fe20003f06070 */
[----:B------:R-:W-:-:S12]  /*2c3b0*/  BSSY.RECONVERGENT B1, `(.L_x_29504) ;  /* 0x0000022000017945 */ /* 0x000fd80003800200 */
[----:B------:R-:W-:Y:S05]  /*2c3c0*/  @!P0 BRA `(.L_x_29505) ;  /* 0x0000000000808947 */ /* 0x000fea0003800000 */
[----:B-1234-:R-:W1:Y:S01]  /*2c3d0*/  LDC.64 R214, c[0x0][0x428] ;  /* 0x00010a00ffd67b82 */ /* 0x01ee620000000a00 */
        /* <DEDUP_REMOVED lines=31> */
.L_x_29505:
[----:B------:R-:W-:Y:S05]  /*2c5d0*/  BSYNC.RECONVERGENT B1 ;  /* 0x0000000000017941 */ /* 0x000fea0003800200 */
.L_x_29504:
        /* <DEDUP_REMOVED lines=35> */
.L_x_29507:
[----:B------:R-:W-:Y:S05]  /*2c810*/  BSYNC.RECONVERGENT B1 ;  /* 0x0000000000017941 */ /* 0x000fea0003800200 */
.L_x_29506:
        /* <DEDUP_REMOVED lines=35> */
.L_x_29509:
[----:B------:R-:W-:Y:S05]  /*2ca50*/  BSYNC.RECONVERGENT B1 ;  /* 0x0000000000017941 */ /* 0x000fea0003800200 */
.L_x_29508:
        /* <DEDUP_REMOVED lines=35> */
.L_x_29511:
[----:B------:R-:W-:Y:S05]  /*2cc90*/  BSYNC.RECONVERGENT B1 ;  /* 0x0000000000017941 */ /* 0x000fea0003800200 */
.L_x_29510:
        /* <DEDUP_REMOVED lines=34> */
.L_x_29513:
[----:B------:R-:W-:Y:S05]  /*2cec0*/  BSYNC.RECONVERGENT B1 ;  /* 0x0000000000017941 */ /* 0x000fea0003800200 */
.L_x_29512:
[----:B01234-:R-:W0:Y:S02]  /*2ced0*/  LDC.64 R204, c[0x0][0x380] ;  /* 0x0000e000ffcc7b82 */ /* 0x01fe240000000a00 */
[----:B0-----:R-:W-:-:S05]  /*2cee0*/  IMAD R10, R204, 0x4, R10 ;  /* 0x00000004cc0a7824 */ /* 0x001fca00078e020a */
[----:B------:R-:W-:-:S13]  /*2cef0*/  ISETP.GE.AND P0, PT, R10, R205, PT ;  /* 0x000000cd0a00720c */ /* 0x000fda0003f06270 */
[----:B------:R-:W-:Y:S05]  /*2cf00*/  @!P0 BRA `(.L_x_29514) ;  /* 0xfffffd4000d08947 */ /* 0x000fea000383ffff */
[----:B------:R-:W-:Y:S05]  /*2cf10*/  BSYNC B0 ;  /* 0x0000000000007941 */ /* 0x000fea0003800000 */
.L_x_28825:
[----:B------:R-:W-:Y:S05]  /*2cf20*/  EXIT ;  /* 0x000000000000794d */ /* 0x000fea0003800000 */
.L_x_29497:
        /* <DEDUP_REMOVED lines=8> */
.L_x_29516:
[----:B------:R-:W-:Y:S05]  /*2cfb0*/  BSYNC B1 ;  /* 0x0000000000017941 */ /* 0x000fea0003800000 */
.L_x_29515:
        /* <DEDUP_REMOVED lines=9> */
.L_x_29517:
[----:B------:R-:W-:Y:S02]  /*2d050*/  IMAD.MOV.U32 R217, RZ, RZ, 0x4 ;  /* 0x00000004ffd97424 */ /* 0x000fe400078e00ff */
[----:B------:R-:W-:-:S04]  /*2d060*/  IMAD.MOV.U32 R205, RZ, RZ, R214 ;  /* 0x000000ffffcd7224 */ /* 0x000fc800078e00d6 */
[----:B------:R-:W-:-:S05]  /*2d070*/  FADD.FTZ R207, R206, R205 ;  /* 0x000000cdcecf7221 */ /* 0x000fca0000010000 */
[----:B------:R-:W-:-:S07]  /*2d080*/  MOV R216, R207 ;  /* 0x000000cf00d87202 */ /* 0x000fce0000000f00 */
[----:B------:R-:W-:Y:S05]  /*2d090*/  WARPSYNC.COLLECTIVE R215, `(.L_x_29518) ;  /* 0x00000000d7087348 */ /* 0x000fea0003c00000 */
[----:B------:R0:W1:Y:S02]  /*2d0a0*/  SHFL.BFLY P6, R214, R216, R217, R218 ;  /* 0x0c0000d9d8d67389 */ /* 0x00006400000c00da */
[----:B01----:R-:W-:Y:S05]  /*2d0b0*/  ENDCOLLECTIVE ;  /* 0x000000000000791b */ /* 0x003fea0003800000 */
.L_x_29518:
[----:B------:R-:W-:Y:S01]  /*2d0c0*/  HFMA2 R217, -RZ, RZ, 0, 4.76837158203125e-07 ;  /* 0x00000008ffd97431 */ /* 0x000fe200000001ff */
[----:B------:R-:W-:-:S05]  /*2d0d0*/  MOV R204, R214 ;  /* 0x000000d600cc7202 */ /* 0x000fca0000000f00 */
[----:B------:R-:W-:-:S04]  /*2d0e0*/  FADD.FTZ R212, R207, R204 ;  /* 0x000000cccfd47221 */ /* 0x000fc80000010000 */
[----:B------:R-:W-:-:S07]  /*2d0f0*/  IMAD.MOV.U32 R216, RZ, RZ, R212 ;  /* 0x000000ffffd87224 */ /* 0x000fce00078e00d4 */
[----:B------:R-:W-:Y:S05]  /*2d100*/  WARPSYNC.COLLECTIVE R215, `(.L_x_29519) ;  /* 0x00000000d7087348 */ /* 0x000fea0003c00000 */
[----:B------:R0:W1:Y:S02]  /*2d110*/  SHFL.BFLY P6, R214, R216, R217, R218 ;  /* 0x0c0000d9d8d67389 */ /* 0x00006400000c00da */
[----:B01----:R-:W-:Y:S05]  /*2d120*/  ENDCOLLECTIVE ;  /* 0x000000000000791b */ /* 0x003fea0003800000 */
.L_x_29519:
        /* <DEDUP_REMOVED lines=8> */
.L_x_29520:
        /* <DEDUP_REMOVED lines=140> */
.L_x_29521:
[----:B------:R-:W-:Y:S02]  /*2da70*/  IMAD.MOV.U32 R217, RZ, RZ, 0x2 ;  /* 0x00000002ffd97424 */ /* 0x000fe400078e00ff */
[----:B------:R-:W-:-:S04]  /*2da80*/  IMAD.MOV.U32 R206, RZ, RZ, R214 ;  /* 0x000000ffffce7224 */ /* 0x000fc800078e00d6 */
[----:B------:R-:W-:-:S05]  /*2da90*/  FADD.FTZ R206, R15, R206 ;  /* 0x000000ce0fce7221 */ /* 0x000fca0000010000 */
[----:B------:R-:W-:-:S07]  /*2daa0*/  MOV R216, R206 ;  /* 0x000000ce00d87202 */ /* 0x000fce0000000f00 */
[----:B------:R-:W-:Y:S05]  /*2dab0*/  WARPSYNC.COLLECTIVE R215, `(.L_x_29522) ;  /* 0x00000000d7087348 */ /* 0x000fea0003c00000 */
[----:B------:R0:W1:Y:S02]  /*2dac0*/  SHFL.BFLY P6, R214, R216, R217, R218 ;  /* 0x0c0000d9d8d67389 */ /* 0x00006400000c00da */
[----:B01----:R-:W-:Y:S05]  /*2dad0*/  ENDCOLLECTIVE ;  /* 0x000000000000791b */ /* 0x003fea0003800000 */
.L_x_29522:
[----:B------:R-:W-:Y:S01]  /*2dae0*/  HFMA2 R217, -RZ, RZ, 0, 2.384185791015625e-07 ;  /* 0x00000004ffd97431 */ /* 0x000fe200000001ff */
[----:B------:R-:W-:-:S05]  /*2daf0*/  MOV R207, R214 ;  /* 0x000000d600cf7202 */ /* 0x000fca0000000f00 */
[----:B------:R-:W-:-:S04]  /*2db00*/  FADD.FTZ R207, R206, R207 ;  /* 0x000000cfcecf7221 */ /* 0x000fc80000010000 */
[----:B------:R-:W-:-:S07]  /*2db10*/  IMAD.MOV.U32 R216, RZ, RZ, R207 ;  /* 0x000000ffffd87224 */ /* 0x000fce00078e00cf */
[----:B------:R-:W-:Y:S05]  /*2db20*/  WARPSYNC.COLLECTIVE R215, `(.L_x_29523) ;  /* 0x00000000d7087348 */ /* 0x000fea0003c00000 */
[----:B------:R0:W1:Y:S02]  /*2db30*/  SHFL.BFLY P6, R214, R216, R217, R218 ;  /* 0x0c0000d9d8d67389 */ /* 0x00006400000c00da */
[----:B01----:R-:W-:Y:S05]  /*2db40*/  ENDCOLLECTIVE ;  /* 0x000000000000791b */ /* 0x003fea0003800000 */
.L_x_29523:
[----:B------:R-:W-:Y:S02]  /*2db50*/  IMAD.MOV.U32 R217, RZ, RZ, 0x8 ;  /* 0x00000008ffd97424 */ /* 0x000fe400078e00ff */
[----:B------:R-:W-:-:S04]  /*2db60*/  IMAD.MOV.U32 R212, RZ, RZ, R214 ;  /* 0x000000ffffd47224 */ /* 0x000fc800078e00d6 */
[----:B------:R-:W-:-:S05]  /*2db70*/  FADD.FTZ R212, R207, R212 ;  /* 0x000000d4cfd47221 */ /* 0x000fca0000010000 */
[----:B------:R-:W-:-:S07]  /*2db80*/  MOV R216, R212 ;  /* 0x000000d400d87202 */ /* 0x000fce0000000f00 */
[----:B------:R-:W-:Y:S05]  /*2db90*/  WARPSYNC.COLLECTIVE R215, `(.L_x_29524) ;  /* 0x00000000d7087348 */ /* 0x000fea0003c00000 */
[----:B------:R0:W1:Y:S02]  /*2dba0*/  SHFL.BFLY P6, R214, R216, R217, R218 ;  /* 0x0c0000d9d8d67389 */ /* 0x00006400000c00da */
[----:B01----:R-:W-:Y:S05]  /*2dbb0*/  ENDCOLLECTIVE ;  /* 0x000000000000791b */ /* 0x003fea0003800000 */
.L_x_29524:
[----:B------:R-:W-:Y:S01]  /*2dbc0*/  HFMA2 R217, -RZ, RZ, 0, 9.5367431640625e-07 ;  /* 0x00000010ffd97431 */ /* 0x000fe200000001ff */
[----:B------:R-:W-:-:S05]  /*2dbd0*/  MOV R213, R214 ;  /* 0x000000d600d57202 */ /* 0x000fca0000000f00 */
[----:B------:R-:W-:-:S04]  /*2dbe0*/  FADD.FTZ R213, R212, R213 ;  /* 0x000000d5d4d57221 */ /* 0x000fc80000010000 */
[----:B------:R-:W-:-:S07]  /*2dbf0*/  IMAD.MOV.U32 R216, RZ, RZ, R213 ;  /* 0x000000ffffd87224 */ /* 0x000fce00078e00d5 */
[----:B------:R-:W-:Y:S05]  /*2dc00*/  WARPSYNC.COLLECTIVE R215, `(.L_x_29525) ;  /* 0x00000000d7087348 */ /* 0x000fea0003c00000 */
[----:B------:R0:W1:Y:S02]  /*2dc10*/  SHFL.BFLY P6, R214, R216, R217, R218 ;  /* 0x0c0000d9d8d67389 */ /* 0x00006400000c00da */
[----:B01----:R-:W-:Y:S05]  /*2dc20*/  ENDCOLLECTIVE ;  /* 0x000000000000791b */ /* 0x003fea0003800000 */
.L_x_29525:
[----:B------:R-:W-:Y:S05]  /*2dc30*/  BRA `(.L_x_29526) ;  /* 0xffffffdc00ec7947 */ /* 0x000fea000383ffff */
.L_x_29527:
        /* <DEDUP_REMOVED lines=12> */
.L_x_71492:


//--------------------- .text._ZN10layer_norm13ln_fwd_kernelINS_13Kernel_traitsIf13__nv_bfloat16fS2_fjLj2048ELj1ELj4ELj1ELj16ENS_18Kernel_traits_baseILj2048EfS2_fS2_fjLj128EEEEELb1ELb0ELb0ELb1EEEvNS_9FwdParamsE --------------------------
	.section	.text._ZN10layer_norm13ln_fwd_kernelINS_13Kernel_traitsIf13__nv_bfloat16fS2_fjLj2048ELj1ELj4ELj1ELj16ENS_18Kernel_traits_baseILj2048EfS2_fS2_fjLj128EEEEELb1ELb0ELb0ELb1EEEvNS_9FwdParamsE,"ax",@progbits
	.align	128
        .global         _ZN10layer_norm13ln_fwd_kernelINS_13Kernel_traitsIf13__nv_bfloat16fS2_fjLj2048ELj1ELj4ELj1ELj16ENS_18Kernel_traits_baseILj2048EfS2_fS2_fjLj128EEEEELb1ELb0ELb0ELb1EEEvNS_9FwdParamsE
        .type           _ZN10layer_norm13ln_fwd_kernelINS_13Kernel_traitsIf13__nv_bfloat16fS2_fjLj2048ELj1ELj4ELj1ELj16ENS_18Kernel_traits_baseILj2048EfS2_fS2_fjLj128EEEEELb1ELb0ELb0ELb1EEEvNS_9FwdParamsE,@function
        .size           _ZN10layer_norm13ln_fwd_kernelINS_13Kernel_traitsIf13__nv_bfloat16fS2_fjLj2048ELj1ELj4ELj1ELj16ENS_18Kernel_traits_baseILj2048EfS2_fS2_fjLj128EEEEELb1ELb0ELb0ELb1EEEvNS_9FwdParamsE,(.L_x_71493 - _ZN10layer_norm13ln_fwd_kernelINS_13Kernel_traitsIf13__nv_bfloat16fS2_fjLj2048ELj1ELj4ELj1ELj16ENS_18Kernel_traits_baseILj2048EfS2_fS2_fjLj128EEEEELb1ELb0ELb0ELb1EEEvNS_9FwdParamsE)
        .other          _ZN10layer_norm13ln_fwd_kernelINS_13Kernel_traitsIf13__nv_bfloat16fS2_fjLj2048ELj1ELj4ELj1ELj16ENS_18Kernel_traits_baseILj2048EfS2_fS2_fjLj128EEEEELb1ELb0ELb0ELb1EEEvNS_9FwdParamsE,@"STO_CUDA_ENTRY STV_DEFAULT"
_ZN10layer_norm13ln_fwd_kernelINS_13Kernel_traitsIf13__nv_bfloat16fS2_fjLj2048ELj1ELj4ELj1ELj16ENS_18Kernel_traits_baseILj2048EfS2_fS2_fjLj128EEEEELb1ELb0ELb0ELb1EEEvNS_9FwdParamsE:
.text._ZN10layer_norm13ln_fwd_kernelINS_13Kernel_traitsIf13__nv_bfloat16fS2_fjLj2048ELj1ELj4ELj1ELj16ENS_18Kernel_traits_baseILj2048EfS2_fS2_fjLj128EEEEELb1ELb0ELb0ELb1EEEvNS_9FwdParamsE:
        /* <DEDUP_REMOVED lines=87> */
.L_x_29528:
        /* <DEDUP_REMOVED lines=50> */
.L_x_29529:
        /* <DEDUP_REMOVED lines=68> */
[----:B------:R-:W-:Y:S01]  /*0cd0*/  IMAD R4, R3, -0x2daee0ad, RZ ;  /* 0xd2511f5303047824 */ /* 0x000fe200078e02ff */
[----:B------:R-:W-:Y:S01]  /*0ce0*/  MOV R9, R17 ;  /* 0x0000001100097202 */ /* 0x000fe20000000f00 */
[----:B------:R-:W-:-:S04]  /*0cf0*/  IMAD.HI.U32 R11, R0, -0x2daee0ad, RZ ;  /* 0xd2511f53000b7827 */ /* 0x000fc800078e00ff */
[----:B------:R-:W-:Y:S01]  /*0d00*/  IMAD.HI.U32 R10, R2, -0x326172a9, RZ ;  /* 0xcd9e8d57020a7827 */ /* 0x000fe200078e00ff */
[----:B------:R-:W-:-:S03]  /*0d10*/  LOP3.LUT R11, R4, UR33, R11, 0x96, !PT ;  /* 0x00000021040b7c12 */ /* 0x000fc6000f8e960b */
[----:B------:R-:W-:Y:S01]  /*0d20*/  IMAD.MOV.U32 R7, RZ, RZ, RZ ;  /* 0x000000ffff077224 */ /* 0x000fe200078e00ff */
[----:B------:R-:W-:Y:S01]  /*0d30*/  LOP3.LUT R10, R5, UR32, R10, 0x96, !PT ;  /* 0x00000020050a7c12 */ /* 0x000fe2000f8e960a */
[----:B------:R-:W-:Y:S02]  /*0d40*/  IMAD R220, R0, -0x2daee0ad, RZ ;  /* 0xd2511f5300dc7824 */ /* 0x000fe400078e02ff */
[----:B-1234-:R-:W-:-:S07]  /*0d50*/  IMAD R8, R2, -0x326172a9, RZ ;  /* 0xcd9e8d5702087824 */ /* 0x01efce00078e02ff */
.L_x_30187:
[----:B0-----:R-:W0:Y:S01]  /*0d60*/  @UP0 LDCU.64 UR4, c[0x0][0x3e0] ;  /* 0x00007c00ff0407ac */ /* 0x001e220008000a00 */
[----:B------:R-:W1:Y:S01]  /*0d70*/  LDC.64 R20, c[0x0][0x390] ;  /* 0x0000e400ff147b82 */ /* 0x000e620000000a00 */
        /* <DEDUP_REMOVED lines=11> */
[----:B-----5:R-:W5:Y:S01]  /*0e30*/  LDG.E.128 R24, desc[UR8][R24.64] ;  /* 0x0000000818187981 */ /* 0x020f62000c1e1d00 */
        /* <DEDUP_REMOVED lines=24> */
.L_x_71328:
[----:B------:R-:W-:Y:S05]  /*0fc0*/  BRX R2 -0xfd0                                          (*"BRANCH_TARGETS .L_x_71329,.L_x_71330,.L_x_71331"*) ;  /* 0xfffffff0020c7949 */ /* 0x000fea000383ffff */
.L_x_71331:
[----:B------:R-:W-:Y:S01]  /*0fd0*/  IADD3 R17, PT, PT, R16, 0x1, RZ ;  /* 0x0000000110117810 */ /* 0x000fe20007ffe0ff */
[----:B------:R-:W-:Y:S02]  /*0fe0*/  IMAD.MOV.U32 R0, RZ, RZ, R220 ;  /* 0x000000ffff007224 */ /* 0x000fe400078e00dc */
[----:B------:R-:W-:Y:S01]  /*0ff0*/  IMAD.MOV.U32 R4, RZ, RZ, R10 ;  /* 0x000000ffff047224 */ /* 0x000fe200078e000a */
[----:B------:R-:W-:Y:S06]  /*1000*/  BRA `(.L_x_29533) ;  /* 0x0000000000f47947 */ /* 0x000fec0003800000 */
.L_x_71329:
[----:B------:R-:W-:Y:S01]  /*1010*/  MOV R0, R220 ;  /* 0x000000dc00007202 */ /* 0x000fe20000000f00 */
[----:B------:R-:W-:Y:S02]  /*1020*/  IMAD.MOV.U32 R17, RZ, RZ, 0x3 ;  /* 0x00000003ff117424 */ /* 0x000fe400078e00ff */
[----:B------:R-:W-:Y:S01]  /*1030*/  IMAD.MOV.U32 R4, RZ, RZ, R11 ;  /* 0x000000ffff047224 */ /* 0x000fe200078e000b */
[----:B------:R-:W-:Y:S06]  /*1040*/  BRA `(.L_x_29533) ;  /* 0x0000000000e47947 */ /* 0x000fec0003800000 */
.L_x_71330:
        /* <DEDUP_REMOVED lines=13> */
.L_x_29535:
[----:B------:R-:W-:Y:S05]  /*1120*/  BSYNC.RECONVERGENT B2 ;  /* 0x0000000000027941 */ /* 0x000fea0003800200 */
.L_x_29534:
        /* <DEDUP_REMOVED lines=43> */
.L_x_29533:
[----:B------:R-:W-:Y:S05]  /*13e0*/  BSYNC.RECONVERGENT B1 ;  /* 0x0000000000017941 */ /* 0x000fea0003800200 */
.L_x_29532:
        /* <DEDUP_REMOVED lines=8> */
[----:B------:R-:W-:Y:S01]  /*1470*/  PRMT R24, R24, 0x7632, R24 ;  /* 0x0000763218187816 */ /* 0x000fe20000000018 */
[----:B------:R-:W-:Y:S02]  /*1480*/  IMAD.MOV.U32 R16, RZ, RZ, 0x2 ;  /* 0x00000002ff107424 */ /* 0x000fe400078e00ff */
[----:B------:R-:W-:Y:S01]  /*1490*/  FMUL.FTZ R2, R2, R213 ;  /* 0x000000d502027220 */ /* 0x000fe20000410000 */
[----:B------:R-:W-:-:S04]  /*14a0*/  FSETP.GTU.FTZ.AND P0, PT, R3, R212, PT ;  /* 0x000000d40300720b */ /* 0x000fc80003f1c000 */
[----:B------:R-:W-:Y:S02]  /*14b0*/  FSEL R3, R2, RZ, !P0 ;  /* 0x000000ff02037208 */ /* 0x000fe40004000000 */
[----:B------:R-:W-:Y:S02]  /*14c0*/  PLOP3.LUT P0, PT, P0, PT, PT, 0x8, 0x80 ;  /* 0x000000000080781c */ /* 0x000fe4000070e170 */
[----:B------:R-:W-:Y:S01]  /*14d0*/  MOV R2, R8 ;  /* 0x0000000800027202 */ /* 0x000fe20000000f00 */
        /* <DEDUP_REMOVED lines=11> */
.L_x_29538:
        /* <DEDUP_REMOVED lines=13> */
.L_x_29540:
[----:B------:R-:W-:Y:S05]  /*1660*/  BSYNC.RECONVERGENT B2 ;  /* 0x0000000000027941 */ /* 0x000fea0003800200 */
.L_x_29539:
        /* <DEDUP_REMOVED lines=43> */
.L_x_29537:
[----:B------:R-:W-:Y:S05]  /*1920*/  BSYNC.RECONVERGENT B1 ;  /* 0x0000000000017941 */ /* 0x000fea0003800200 */
.L_x_29536:
        /* <DEDUP_REMOVED lines=22> */
.L_x_29543:
        /* <DEDUP_REMOVED lines=13> */
.L_x_29545:
[----:B------:R-:W-:Y:S05]  /*1b60*/  BSYNC.RECONVERGENT B2 ;  /* 0x0000000000027941 */ /* 0x000fea0003800200 */
.L_x_29544:
        /* <DEDUP_REMOVED lines=43> */
.L_x_29542:
[----:B------:R-:W-:Y:S05]  /*1e20*/  BSYNC.RECONVERGENT B1 ;  /* 0x0000000000017941 */ /* 0x000fea0003800200 */
.L_x_29541:
        /* <DEDUP_REMOVED lines=23> */
.L_x_29548:
        /* <DEDUP_REMOVED lines=13> */
.L_x_29550:
[----:B------:R-:W-:Y:S05]  /*2070*/  BSYNC.RECONVERGENT B2 ;  /* 0x0000000000027941 */ /* 0x000fea0003800200 */
.L_x_29549:
        /* <DEDUP_REMOVED lines=43> */
.L_x_29547:
[----:B------:R-:W-:Y:S05]  /*2330*/  BSYNC.RECONVERGENT B1 ;  /* 0x0000000000017941 */ /* 0x000fea0003800200 */
.L_x_29546:
        /* <DEDUP_REMOVED lines=22> */
.L_x_29553:
        /* <DEDUP_REMOVED lines=13> */
.L_x_29555:
[----:B------:R-:W-:Y:S05]  /*2570*/  BSYNC.RECONVERGENT B2 ;  /* 0x0000000000027941 */ /* 0x000fea0003800200 */
.L_x_29554:
        /* <DEDUP_REMOVED lines=43> */
.L_x_29552:
[----:B------:R-:W-:Y:S05]  /*2830*/  BSYNC.RECONVERGENT B1 ;  /* 0x0000000000017941 */ /* 0x000fea0003800200 */
.L_x_29551:
        /* <DEDUP_REMOVED lines=23> */
.L_x_29558:
        /* <DEDUP_REMOVED lines=13> */
.L_x_29560:
[----:B------:R-:W-:Y:S05]  /*2a80*/  BSYNC.RECONVERGENT B2 ;  /* 0x0000000000027941 */ /* 0x000fea0003800200 */
.L_x_29559:
        /* <DEDUP_REMOVED lines=43> */
.L_x_29557:
[----:B------:R-:W-:Y:S05]  /*2d40*/  BSYNC.RECONVERGENT B1 ;  /* 0x0000000000017941 */ /* 0x000fea0003800200 */
.L_x_29556:
        /* <DEDUP_REMOVED lines=22> */
.L_x_29563:
        /* <DEDUP_REMOVED lines=13> */
.L_x_29565:
[----:B------:R-:W-:Y:S05]  /*2f80*/  BSYNC.RECONVERGENT B2 ;  /* 0x0000000000027941 */ /* 0x000fea0003800200 */
.L_x_29564:
        /* <DEDUP_REMOVED lines=43> */
.L_x_29562:
[----:B------:R-:W-:Y:S05]  /*3240*/  BSYNC.RECONVERGENT B1 ;  /* 0x0000000000017941 */ /* 0x000fea0003800200 */
.L_x_29561:
        /* <DEDUP_REMOVED lines=23> */
.L_x_29568:
        /* <DEDUP_REMOVED lines=15> */
.L_x_29570:
[----:B------:R-:W-:Y:S05]  /*34b0*/  BSYNC.RECONVERGENT B2 ;  /* 0x0000000000027941 */ /* 0x000fea0003800200 */
.L_x_29569:
        /* <DEDUP_REMOVED lines=43> */
.L_x_29567:
[----:B------:R-:W-:Y:S05]  /*3770*/  BSYNC.RECONVERGENT B1 ;  /* 0x0000000000017941 */ /* 0x000fea0003800200 */
.L_x_29566:
        /* <DEDUP_REMOVED lines=10> */
.L_x_29531:
        /* <DEDUP_REMOVED lines=16> */
.L_x_29574:
        /* <DEDUP_REMOVED lines=13> */
.L_x_29576:
[----:B------:R-:W-:Y:S05]  /*39f0*/  BSYNC.RECONVERGENT B2 ;  /* 0x0000000000027941 */ /* 0x000fea0003800200 */
.L_x_29575:
        /* <DEDUP_REMOVED lines=43> */
.L_x_29573:
[----:B------:R-:W-:Y:S05]  /*3cb0*/  BSYNC.RECONVERGENT B1 ;  /* 0x0000000000017941 */ /* 0x000fea0003800200 */
.L_x_29572:
        /* <DEDUP_REMOVED lines=23> */
.L_x_29579:
        /* <DEDUP_REMOVED lines=13> */
.L_x_29581:
[----:B------:R-:W-:Y:S05]  /*3f00*/  BSYNC.RECONVERGENT B2 ;  /* 0x0000000000027941 */ /* 0x000fea0003800200 */
.L_x_29580:
        /* <DEDUP_REMOVED lines=43> */
.L_x_29578:
[----:B------:R-:W-:Y:S05]  /*41c0*/  BSYNC.RECONVERGENT B1 ;  /* 0x0000000000017941 */ /* 0x000fea0003800200 */
.L_x_29577:
        /* <DEDUP_REMOVED lines=19> */
.L_x_29584:
        /* <DEDUP_REMOVED lines=13> */
.L_x_29586:
[----:B------:R-:W-:Y:S05]  /*43d0*/  BSYNC.RECONVERGENT B2 ;  /* 0x0000000000027941 */ /* 0x000fea0003800200 */
.L_x_29585:
        /* <DEDUP_REMOVED lines=43> */
.L_x_29583:
[----:B------:R-:W-:Y:S05]  /*4690*/  BSYNC.RECONVERGENT B1 ;  /* 0x0000000000017941 */ /* 0x000fea0003800200 */
.L_x_29582:
        /* <DEDUP_REMOVED lines=8> */
[----:B------:R-:W-:-:S02]  /*4720*/  IMAD.MOV.U32 R2, RZ, RZ, R8 ;  /* 0x000000ffff027224 */ /* 0x000fc400078e0008 */
        /* <DEDUP_REMOVED lines=11> */
.L_x_29589:
        /* <DEDUP_REMOVED lines=13> */
.L_x_29591:
[----:B------:R-:W-:Y:S05]  /*48b0*/  BSYNC.RECONVERGENT B2 ;  /* 0x0000000000027941 */ /* 0x000fea0003800200 */
.L_x_29590:
        /* <DEDUP_REMOVED lines=43> */
.L_x_29588:
[----:B------:R-:W-:Y:S05]  /*4b70*/  BSYNC.RECONVERGENT B1 ;  /* 0x0000000000017941 */ /* 0x000fea0003800200 */
.L_x_29587:
        /* <DEDUP_REMOVED lines=19> */
.L_x_29594:
        /* <DEDUP_REMOVED lines=13> */
.L_x_29596:
[----:B------:R-:W-:Y:S05]  /*4d80*/  BSYNC.RECONVERGENT B2 ;  /* 0x0000000000027941 */ /* 0x000fea0003800200 */
.L_x_29595:
        /* <DEDUP_REMOVED lines=43> */
.L_x_29593:
[----:B------:R-:W-:Y:S05]  /*5040*/  BSYNC.RECONVERGENT B1 ;  /* 0x0000000000017941 */ /* 0x000fea0003800200 */
.L_x_29592:
        /* <DEDUP_REMOVED lines=20> */
.L_x_29599:
        /* <DEDUP_REMOVED lines=13> */
.L_x_29601:
[----:B------:R-:W-:Y:S05]  /*5260*/  BSYNC.RECONVERGENT B2 ;  /* 0x0000000000027941 */ /* 0x000fea0003800200 */
.L_x_29600:
        /* <DEDUP_REMOVED lines=43> */
.L_x_29598:
[----:B------:R-:W-:Y:S05]  /*5520*/  BSYNC.RECONVERGENT B1 ;  /* 0x0000000000017941 */ /* 0x000fea0003800200 */
.L_x_29597:
        /* <DEDUP_REMOVED lines=19> */
.L_x_29604:
        /* <DEDUP_REMOVED lines=13> */
.L_x_29606:
[----:B------:R-:W-:Y:S05]  /*5730*/  BSYNC.RECONVERGENT B2 ;  /* 0x0000000000027941 */ /* 0x000fea0003800200 */
.L_x_29605:
        /* <DEDUP_REMOVED lines=43> */
.L_x_29603:
[----:B------:R-:W-:Y:S05]  /*59f0*/  BSYNC.RECONVERGENT B1 ;  /* 0x0000000000017941 */ /* 0x000fea0003800200 */
.L_x_29602:
        /* <DEDUP_REMOVED lines=20> */
.L_x_29609:
        /* <DEDUP_REMOVED lines=15> */
.L_x_29611:
[----:B------:R-:W-:Y:S05]  /*5c30*/  BSYNC.RECONVERGENT B2 ;  /* 0x0000000000027941 */ /* 0x000fea0003800200 */
.L_x_29610:
        /* <DEDUP_REMOVED lines=43> */
.L_x_29608:
[----:B------:R-:W-:Y:S05]  /*5ef0*/  BSYNC.RECONVERGENT B1 ;  /* 0x0000000000017941 */ /* 0x000fea0003800200 */
.L_x_29607:
        /* <DEDUP_REMOVED lines=16> */
.L_x_29571:
[----:B------:R-:W0:Y:S01]  /*6000*/  LDC.64 R218, c[0x0][0x3a8] ;  /* 0x0000ea00ffda7b82 */ /* 0x000e220000000a00 */
[----:B------:R-:W-:Y:S02]  /*6010*/  SEL R17, RZ, 0x1000000, !P6 ;  /* 0x01000000ff117807 */ /* 0x000fe40007000000 */
[----:B------:R-:W-:Y:S02]  /*6020*/  SEL R18, RZ, 0x10000, !P5 ;  /* 0x00010000ff127807 */ /* 0x000fe40006800000 */
[----:B------:R-:W-:Y:S02]  /*6030*/  SEL R25, RZ, 0x100, !P4 ;  /* 0x00000100ff197807 */ /* 0x000fe40006000000 */
[----:B------:R-:W-:Y:S01]  /*6040*/  ISETP.NE.AND P5, PT, R4, RZ, PT ;  /* 0x000000ff0400720c */ /* 0x000fe20003fa5270 */
[----:B------:R-:W1:Y:S01]  /*6050*/  LDC.64 R216, c[0x0][0x3b0] ;  /* 0x0000ec00ffd87b82 */ /* 0x000e620000000a00 */
[----:B------:R-:W-:Y:S01]  /*6060*/  SEL R2, RZ, 0x1000000, !P2 ;  /* 0x01000000ff027807 */ /* 0x000fe20005000000 */
[----:B------:R-:W-:Y:S01]  /*6070*/  VIADD R4, R6, 0x20 ;  /* 0x0000002006047836 */ /* 0x000fe20000000000 */
        /* <DEDUP_REMOVED lines=37> */
.L_x_29615:
        /* <DEDUP_REMOVED lines=13> */
.L_x_29617:
[----:B------:R-:W-:Y:S05]  /*63a0*/  BSYNC.RECONVERGENT B2 ;  /* 0x0000000000027941 */ /* 0x000fea0003800200 */
.L_x_29616:
        /* <DEDUP_REMOVED lines=41> */
[----:B------:R-:W-:Y:S01]  /*6640*/  LOP3.LUT R11, R2, UR33, R23, 0x96, !PT ;  /* 0x00000021020b7c12 */ /* 0x000fe2000f8e9617 */
[----:B------:R-:W-:-:S07]  /*6650*/  IMAD.MOV.U32 R2, RZ, RZ, R22 ;  /* 0x000000ffff027224 */ /* 0x000fce00078e0016 */
.L_x_29614:
[----:B------:R-:W-:Y:S05]  /*6660*/  BSYNC.RECONVERGENT B1 ;  /* 0x0000000000017941 */ /* 0x000fea0003800200 */
.L_x_29613:
[----:B------:R-:W-:Y:S01]  /*6670*/  I2FP.F32.U32 R23, R24 ;  /* 0x0000001800177245 */ /* 0x000fe20000201000 */
[C---:B-----5:R-:W-:Y:S01]  /*6680*/  IMAD.U32 R0, R16.reuse, 0x10000, RZ ;  /* 0x0001000010007824 */ /* 0x060fe200078e00ff */
        /* <DEDUP_REMOVED lines=22> */
.L_x_29620:
        /* <DEDUP_REMOVED lines=13> */
.L_x_29622:
[----:B------:R-:W-:Y:S05]  /*68c0*/  BSYNC.RECONVERGENT B2 ;  /* 0x0000000000027941 */ /* 0x000fea0003800200 */
.L_x_29621:
        /* <DEDUP_REMOVED lines=43> */
.L_x_29619:
[----:B------:R-:W-:Y:S05]  /*6b80*/  BSYNC.RECONVERGENT B1 ;  /* 0x0000000000017941 */ /* 0x000fea0003800200 */
.L_x_29618:
        /* <DEDUP_REMOVED lines=22> */
.L_x_29625:
        /* <DEDUP_REMOVED lines=13> */
.L_x_29627:
[----:B------:R-:W-:Y:S05]  /*6dc0*/  BSYNC.RECONVERGENT B2 ;  /* 0x0000000000027941 */ /* 0x000fea0003800200 */
.L_x_29626:
        /* <DEDUP_REMOVED lines=43> */
.L_x_29624:
[----:B------:R-:W-:Y:S05]  /*7080*/  BSYNC.RECONVERGENT B1 ;  /* 0x0000000000017941 */ /* 0x000fea0003800200 */
.L_x_29623:
        /* <DEDUP_REMOVED lines=12> */
[--C-:B------:R-:W-:Y:S01]  /*7150*/  FADD.FTZ R70, R70, R3.reuse ;  /* 0x0000000346467221 */ /* 0x100fe20000010000 */
[----:B------:R-:W-:Y:S01]  /*7160*/  PRMT R3, R17, 0x7632, R3 ;  /* 0x0000763211037816 */ /* 0x000fe20000000003 */
        /* <DEDUP_REMOVED lines=9> */
.L_x_29630:
        /* <DEDUP_REMOVED lines=13> */
.L_x_29632:
[----:B------:R-:W-:Y:S05]  /*72d0*/  BSYNC.RECONVERGENT B2 ;  /* 0x0000000000027941 */ /* 0x000fea0003800200 */
.L_x_29631:
        /* <DEDUP_REMOVED lines=43> */
.L_x_29629:
[----:B------:R-:W-:Y:S05]  /*7590*/  BSYNC.RECONVERGENT B1 ;  /* 0x0000000000017941 */ /* 0x000fea0003800200 */
.L_x_29628:
[----:B------:R-:W-:Y:S01]  /*75a0*/  I2FP.F32.U32 R17, R16 ;  /* 0x0000001000117245 */ /* 0x000fe20000201000 */
[----:B------:R-:W-:Y:S01]  /*75b0*/  IMAD.U32 R16, R3, 0x10000, RZ ;  /* 0x0001000003107824 */ /* 0x000fe200078e00ff */
[----:B------:R-:W-:Y:S01]  /*75c0*/  ISETP.NE.AND P3, PT, R23, 0x1, PT ;  /* 0x000000011700780c */ /* 0x000fe20003f65270 */
[----:B------:R-:W-:Y:S01]  /*75d0*/  BSSY.RECONVERGENT B1, `(.L_x_29633) ;  /* 0x000004c000017945 */ /* 0x000fe20003800200 */
[----:B------:R-:W-:Y:S01]  /*75e0*/  MOV R3, R8 ;  /* 0x0000000800037202 */ /* 0x000fe20000000f00 */
[----:B------:R-:W-:Y:S01]  /*75f0*/  FFMA.FTZ R17, R17, R214, 1.1641532182693481445e-10 ;  /* 0x2f00000011117423 */ /* 0x000fe200000100d6 */
[----:B------:R-:W-:-:S04]  /*7600*/  FMUL.FTZ R16, R16, R215 ;  /* 0x000000d710107220 */ /* 0x000fc80000410000 */
        /* <DEDUP_REMOVED lines=15> */
.L_x_29635:
        /* <DEDUP_REMOVED lines=13> */
.L_x_29637:
[----:B------:R-:W-:Y:S05]  /*77d0*/  BSYNC.RECONVERGENT B2 ;  /* 0x0000000000027941 */ /* 0x000fea0003800200 */
.L_x_29636:
        /* <DEDUP_REMOVED lines=43> */
.L_x_29634:
[----:B------:R-:W-:Y:S05]  /*7a90*/  BSYNC.RECONVERGENT B1 ;  /* 0x0000000000017941 */ /* 0x000fea0003800200 */
.L_x_29633:
        /* <DEDUP_REMOVED lines=23> */
.L_x_29640:
        /* <DEDUP_REMOVED lines=13> */
.L_x_29642:
[----:B------:R-:W-:Y:S05]  /*7ce0*/  BSYNC.RECONVERGENT B2 ;  /* 0x0000000000027941 */ /* 0x000fea0003800200 */
.L_x_29641:
        /* <DEDUP_REMOVED lines=43> */
.L_x_29639:
[----:B------:R-:W-:Y:S05]  /*7fa0*/  BSYNC.RECONVERGENT B1 ;  /* 0x0000000000017941 */ /* 0x000fea0003800200 */
.L_x_29638:
        /* <DEDUP_REMOVED lines=22> */
.L_x_29645:
        /* <DEDUP_REMOVED lines=13> */
.L_x_29647:
[----:B------:R-:W-:Y:S05]  /*81e0*/  BSYNC.RECONVERGENT B2 ;  /* 0x0000000000027941 */ /* 0x000fea0003800200 */
.L_x_29646:
        /* <DEDUP_REMOVED lines=43> */
.L_x_29644:
[----:B------:R-:W-:Y:S05]  /*84a0*/  BSYNC.RECONVERGENT B1 ;  /* 0x0000000000017941 */ /* 0x000fea0003800200 */
.L_x_29643:
        /* <DEDUP_REMOVED lines=23> */
.L_x_29650:
        /* <DEDUP_REMOVED lines=15> */
.L_x_29652:
[----:B------:R-:W-:Y:S05]  /*8710*/  BSYNC.RECONVERGENT B2 ;  /* 0x0000000000027941 */ /* 0x000fea0003800200 */
.L_x_29651:
        /* <DEDUP_REMOVED lines=43> */
.L_x_29649:
[----:B------:R-:W-:Y:S05]  /*89d0*/  BSYNC.RECONVERGENT B1 ;  /* 0x0000000000017941 */ /* 0x000fea0003800200 */
.L_x_29648:
        /* <DEDUP_REMOVED lines=10> */
.L_x_29612:
        /* <DEDUP_REMOVED lines=16> */
.L_x_29656:
        /* <DEDUP_REMOVED lines=13> */
.L_x_29658:
[----:B------:R-:W-:Y:S05]  /*8c50*/  BSYNC.RECONVERGENT B2 ;  /* 0x0000000000027941 */ /* 0x000fea0003800200 */
.L_x_29657:
        /* <DEDUP_REMOVED lines=43> */
.L_x_29655:
[----:B------:R-:W-:Y:S05]  /*8f10*/  BSYNC.RECONVERGENT B1 ;  /* 0x0000000000017941 */ /* 0x000fea0003800200 */
.L_x_29654:
        /* <DEDUP_REMOVED lines=21> */
.L_x_29661:
        /* <DEDUP_REMOVED lines=13> */
.L_x_29663:
[----:B------:R-:W-:Y:S05]  /*9140*/  BSYNC.RECONVERGENT B2 ;  /* 0x0000000000027941 */ /* 0x000fea0003800200 */
.L_x_29662:
        /* <DEDUP_REMOVED lines=43> */
.L_x_29660:
[----:B------:R-:W-:Y:S05]  /*9400*/  BSYNC.RECONVERGENT B1 ;  /* 0x0000000000017941 */ /* 0x000fea0003800200 */
.L_x_29659:
        /* <DEDUP_REMOVED lines=19> */
.L_x_29666:
        /* <DEDUP_REMOVED lines=13> */
.L_x_29668:
[----:B------:R-:W-:Y:S05]  /*9610*/  BSYNC.RECONVERGENT B2 ;  /* 0x0000000000027941 */ /* 0x000fea0003800200 */
.L_x_29667:
        /* <DEDUP_REMOVED lines=43> */
.L_x_29665:
[----:B------:R-:W-:Y:S05]  /*98d0*/  BSYNC.RECONVERGENT B1 ;  /* 0x0000000000017941 */ /* 0x000fea0003800200 */
.L_x_29664:
        /* <DEDUP_REMOVED lines=20> */
.L_x_29671:
        /* <DEDUP_REMOVED lines=13> */
.L_x_29673:
[----:B------:R-:W-:Y:S05]  /*9af0*/  BSYNC.RECONVERGENT B2 ;  /* 0x0000000000027941 */ /* 0x000fea0003800200 */
.L_x_29672:
        /* <DEDUP_REMOVED lines=43> */
.L_x_29670:
[----:B------:R-:W-:Y:S05]  /*9db0*/  BSYNC.RECONVERGENT B1 ;  /* 0x0000000000017941 */ /* 0x000fea0003800200 */
.L_x_29669:
[----:B------:R-:W-:Y:S01]  /*9dc0*/  ISETP.NE.AND P3, PT, R23, 0x1, PT ;  /* 0x000000011700780c */ /* 0x000fe20003f65270 */
[----:B------:R-:W-:Y:S01]  /*9dd0*/  BSSY.RECONVERGENT B1, `(.L_x_29674) ;  /* 0x000004b000017945 */ /* 0x000fe20003800200 */
[----:B------:R-:W-:Y:S01]  /*9de0*/  I2FP.F32.U32 R17, R16 ;  /* 0x0000001000117245 */ /* 0x000fe20000201000 */
[----:B------:R-:W-:Y:S01]  /*9df0*/  IMAD.U32 R16, R3, 0x10000, RZ ;  /* 0x0001000003107824 */ /* 0x000fe200078e00ff */
[----:B------:R-:W-:-:S03]  /*9e00*/  MOV R3, R8 ;  /* 0x0000000800037202 */ /* 0x000fc60000000f00 */
[----:B------:R-:W-:Y:S01]  /*9e10*/  FFMA.FTZ R17, R17, R214, 1.1641532182693481445e-10 ;  /* 0x2f00000011117423 */ /* 0x000fe200000100d6 */
[----:B------:R-:W-:-:S04]  /*9e20*/  FMUL.FTZ R16, R16, R215 ;  /* 0x000000d710107220 */ /* 0x000fc80000410000 */
        /* <DEDUP_REMOVED lines=12> */
.L_x_29676:
        /* <DEDUP_REMOVED lines=13> */
.L_x_29678:
[----:B------:R-:W-:Y:S05]  /*9fc0*/  BSYNC.RECONVERGENT B2 ;  /* 0x0000000000027941 */ /* 0x000fea0003800200 */
.L_x_29677:
        /* <DEDUP_REMOVED lines=43> */
.L_x_29675:
[----:B------:R-:W-:Y:S05]  /*a280*/  BSYNC.RECONVERGENT B1 ;  /* 0x0000000000017941 */ /* 0x000fea0003800200 */
.L_x_29674:
        /* <DEDUP_REMOVED lines=20> */
.L_x_29681:
        /* <DEDUP_REMOVED lines=13> */
.L_x_29683:
[----:B------:R-:W-:Y:S05]  /*a4a0*/  BSYNC.RECONVERGENT B2 ;  /* 0x0000000000027941 */ /* 0x000fea0003800200 */
.L_x_29682:
        /* <DEDUP_REMOVED lines=43> */
.L_x_29680:
[----:B------:R-:W-:Y:S05]  /*a760*/  BSYNC.RECONVERGENT B1 ;  /* 0x0000000000017941 */ /* 0x000fea0003800200 */
.L_x_29679:
        /* <DEDUP_REMOVED lines=19> */
.L_x_29686:
        /* <DEDUP_REMOVED lines=13> */
.L_x_29688:
[----:B------:R-:W-:Y:S05]  /*a970*/  BSYNC.RECONVERGENT B2 ;  /* 0x0000000000027941 */ /* 0x000fea0003800200 */
.L_x_29687:
        /* <DEDUP_REMOVED lines=43> */
.L_x_29685:
[----:B------:R-:W-:Y:S05]  /*ac30*/  BSYNC.RECONVERGENT B1 ;  /* 0x0000000000017941 */ /* 0x000fea0003800200 */
.L_x_29684:
        /* <DEDUP_REMOVED lines=20> */
.L_x_29691:
        /* <DEDUP_REMOVED lines=15> */
.L_x_29693:
[----:B------:R-:W-:Y:S05]  /*ae70*/  BSYNC.RECONVERGENT B2 ;  /* 0x0000000000027941 */ /* 0x000fea0003800200 */
.L_x_29692:
        /* <DEDUP_REMOVED lines=43> */
.L_x_29690:
[----:B------:R-:W-:Y:S05]  /*b130*/  BSYNC.RECONVERGENT B1 ;  /* 0x0000000000017941 */ /* 0x000fea0003800200 */
.L_x_29689:
        /* <DEDUP_REMOVED lines=16> */
.L_x_29653:
        /* <DEDUP_REMOVED lines=13> */
[----:B------:R-:W-:Y:S01]  /*b310*/  LOP3.LUT R0, R0, R16, R3, 0xfe, !PT ;  /* 0x0000001000007212 */ /* 0x000fe200078efe03 */
[----:B------:R-:W-:Y:S01]  /*b320*/  VIADD R3, R6, 0x40 ;  /* 0x0000004006037836 */ /* 0x000fe20000000000 */
[----:B------:R-:W-:Y:S02]  /*b330*/  SEL R17, RZ, 0x1, !P5 ;  /* 0x00000001ff117807 */ /* 0x000fe40006800000 */
        /* <DEDUP_REMOVED lines=27> */
.L_x_29697:
        /* <DEDUP_REMOVED lines=13> */
.L_x_29699:
[----:B------:R-:W-:Y:S05]  /*b5c0*/  BSYNC.RECONVERGENT B2 ;  /* 0x0000000000027941 */ /* 0x000fea0003800200 */
.L_x_29698:
        /* <DEDUP_REMOVED lines=43> */
.L_x_29696:
[----:B------:R-:W-:Y:S05]  /*b880*/  BSYNC.RECONVERGENT B1 ;  /* 0x0000000000017941 */ /* 0x000fea0003800200 */
.L_x_29695:
        /* <DEDUP_REMOVED lines=24> */
.L_x_29702:
        /* <DEDUP_REMOVED lines=13> */
.L_x_29704:
[----:B------:R-:W-:Y:S05]  /*bae0*/  BSYNC.RECONVERGENT B2 ;  /* 0x0000000000027941 */ /* 0x000fea0003800200 */
.L_x_29703:
        /* <DEDUP_REMOVED lines=43> */
.L_x_29701:
[----:B------:R-:W-:Y:S05]  /*bda0*/  BSYNC.RECONVERGENT B1 ;  /* 0x0000000000017941 */ /* 0x000fea0003800200 */
.L_x_29700:
        /* <DEDUP_REMOVED lines=22> */
.L_x_29707:
        /* <DEDUP_REMOVED lines=13> */
.L_x_29709:
[----:B------:R-:W-:Y:S05]  /*bfe0*/  BSYNC.RECONVERGENT B2 ;  /* 0x0000000000027941 */ /* 0x000fea0003800200 */
.L_x_29708:
        /* <DEDUP_REMOVED lines=43> */
.L_x_29706:
[----:B------:R-:W-:Y:S05]  /*c2a0*/  BSYNC.RECONVERGENT B1 ;  /* 0x0000000000017941 */ /* 0x000fea0003800200 */
.L_x_29705:
        /* <DEDUP_REMOVED lines=23> */
.L_x_29712:
        /* <DEDUP_REMOVED lines=13> */
.L_x_29714:
[----:B------:R-:W-:Y:S05]  /*c4f0*/  BSYNC.RECONVERGENT B2 ;  /* 0x0000000000027941 */ /* 0x000fea0003800200 */
.L_x_29713:
        /* <DEDUP_REMOVED lines=43> */
.L_x_29711:
[----:B------:R-:W-:Y:S05]  /*c7b0*/  BSYNC.RECONVERGENT B1 ;  /* 0x0000000000017941 */ /* 0x000fea0003800200 */
.L_x_29710:
        /* <DEDUP_REMOVED lines=22> */
.L_x_29717:
        /* <DEDUP_REMOVED lines=13> */
.L_x_29719:
[----:B------:R-:W-:Y:S05]  /*c9f0*/  BSYNC.RECONVERGENT B2 ;  /* 0x0000000000027941 */ /* 0x000fea0003800200 */
.L_x_29718:
        /* <DEDUP_REMOVED lines=43> */
.L_x_29716:
[----:B------:R-:W-:Y:S05]  /*ccb0*/  BSYNC.RECONVERGENT B1 ;  /* 0x0000000000017941 */ /* 0x000fea0003800200 */
.L_x_29715:
        /* <DEDUP_REMOVED lines=23> */
.L_x_29722:
        /* <DEDUP_REMOVED lines=13> */
.L_x_29724:
[----:B------:R-:W-:Y:S05]  /*cf00*/  BSYNC.RECONVERGENT B2 ;  /* 0x0000000000027941 */ /* 0x000fea0003800200 */
.L_x_29723:
        /* <DEDUP_REMOVED lines=43> */
.L_x_29721:
[----:B------:R-:W-:Y:S05]  /*d1c0*/  BSYNC.RECONVERGENT B1 ;  /* 0x0000000000017941 */ /* 0x000fea0003800200 */
.L_x_29720:
        /* <DEDUP_REMOVED lines=22> */
.L_x_29727:
        /* <DEDUP_REMOVED lines=13> */
.L_x_29729:
[----:B------:R-:W-:Y:S05]  /*d400*/  BSYNC.RECONVERGENT B2 ;  /* 0x0000000000027941 */ /* 0x000fea0003800200 */
.L_x_29728:
        /* <DEDUP_REMOVED lines=43> */
.L_x_29726:
[----:B------:R-:W-:Y:S05]  /*d6c0*/  BSYNC.RECONVERGENT B1 ;  /* 0x0000000000017941 */ /* 0x000fea0003800200 */
.L_x_29725:
        /* <DEDUP_REMOVED lines=23> */
.L_x_29732:
        /* <DEDUP_REMOVED lines=15> */
.L_x_29734:
[----:B------:R-:W-:Y:S05]  /*d930*/  BSYNC.RECONVERGENT B2 ;  /* 0x0000000000027941 */ /* 0x000fea0003800200 */
.L_x_29733:
        /* <DEDUP_REMOVED lines=43> */
.L_x_29731:
[----:B------:R-:W-:Y:S05]  /*dbf0*/  BSYNC.RECONVERGENT B1 ;  /* 0x0000000000017941 */ /* 0x000fea0003800200 */
.L_x_29730:
        /* <DEDUP_REMOVED lines=10> */
.L_x_29694:
        /* <DEDUP_REMOVED lines=16> */
.L_x_29738:
        /* <DEDUP_REMOVED lines=13> */
.L_x_29740:
[----:B------:R-:W-:Y:S05]  /*de70*/  BSYNC.RECONVERGENT B2 ;  /* 0x0000000000027941 */ /* 0x000fea0003800200 */
.L_x_29739:
        /* <DEDUP_REMOVED lines=43> */
.L_x_29737:
[----:B------:R-:W-:Y:S05]  /*e130*/  BSYNC.RECONVERGENT B1 ;  /* 0x0000000000017941 */ /* 0x000fea0003800200 */
.L_x_29736:
[----:B------:R-:W-:Y:S01]  /*e140*/  ISETP.NE.AND P0, PT, R24, 0x1, PT ;  /* 0x000000011800780c */ /* 0x000fe20003f05270 */
[----:B-----5:R-:W-:Y:S01]  /*e150*/  IMAD.U32 R2, R16, 0x10000, RZ ;  /* 0x0001000010027824 */ /* 0x020fe200078e00ff */
        /* <DEDUP_REMOVED lines=8> */
[----:B------:R-:W-:-:S04]  /*e1e0*/  FSETP.LE.FTZ.AND P1, PT, R23, R212, PT ;  /* 0x000000d41700720b */ /* 0x000fc80003f33000 */
        /* <DEDUP_REMOVED lines=10> */
.L_x_29743:
        /* <DEDUP_REMOVED lines=13> */
.L_x_29745:
[----:B------:R-:W-:Y:S05]  /*e360*/  BSYNC.RECONVERGENT B2 ;  /* 0x0000000000027941 */ /* 0x000fea0003800200 */
.L_x_29744:
        /* <DEDUP_REMOVED lines=43> */
.L_x_29742:
[----:B------:R-:W-:Y:S05]  /*e620*/  BSYNC.RECONVERGENT B1 ;  /* 0x0000000000017941 */ /* 0x000fea0003800200 */
.L_x_29741:
        /* <DEDUP_REMOVED lines=19> */
.L_x_29748:
        /* <DEDUP_REMOVED lines=13> */
.L_x_29750:
[----:B------:R-:W-:Y:S05]  /*e830*/  BSYNC.RECONVERGENT B2 ;  /* 0x0000000000027941 */ /* 0x000fea0003800200 */
.L_x_29749:
        /* <DEDUP_REMOVED lines=43> */
.L_x_29747:
[----:B------:R-:W-:Y:S05]  /*eaf0*/  BSYNC.RECONVERGENT B1 ;  /* 0x0000000000017941 */ /* 0x000fea0003800200 */
.L_x_29746:
        /* <DEDUP_REMOVED lines=20> */
.L_x_29753:
        /* <DEDUP_REMOVED lines=13> */
.L_x_29755:
[----:B------:R-:W-:Y:S05]  /*ed10*/  BSYNC.RECONVERGENT B2 ;  /* 0x0000000000027941 */ /* 0x000fea0003800200 */
.L_x_29754:
        /* <DEDUP_REMOVED lines=43> */
.L_x_29752:
[----:B------:R-:W-:Y:S05]  /*efd0*/  BSYNC.RECONVERGENT B1 ;  /* 0x0000000000017941 */ /* 0x000fea0003800200 */
.L_x_29751:
        /* <DEDUP_REMOVED lines=19> */
.L_x_29758:
        /* <DEDUP_REMOVED lines=13> */
.L_x_29760:
[----:B------:R-:W-:Y:S05]  /*f1e0*/  BSYNC.RECONVERGENT B2 ;  /* 0x0000000000027941 */ /* 0x000fea0003800200 */
.L_x_29759:
        /* <DEDUP_REMOVED lines=43> */
.L_x_29757:
[----:B------:R-:W-:Y:S05]  /*f4a0*/  BSYNC.RECONVERGENT B1 ;  /* 0x0000000000017941 */ /* 0x000fea0003800200 */
.L_x_29756:
[----:B------:R-:W-:Y:S01]  /*f4b0*/  ISETP.NE.AND P4, PT, R23, 0x1, PT ;  /* 0x000000011700780c */ /* 0x000fe20003f85270 */
[----:B------:R-:W-:Y:S01]  /*f4c0*/  BSSY.RECONVERGENT B1, `(.L_x_29761) ;  /* 0x000004c000017945 */ /* 0x000fe20003800200 */
[----:B------:R-:W-:Y:S01]  /*f4d0*/  I2FP.F32.U32 R17, R16 ;  /* 0x0000001000117245 */ /* 0x000fe20000201000 */
[C---:B------:R-:W-:Y:S02]  /*f4e0*/  IMAD.U32 R16, R18.reuse, 0x10000, RZ ;  /* 0x0001000012107824 */ /* 0x040fe400078e00ff */
[----:B------:R-:W-:Y:S01]  /*f4f0*/  HFMA2 R22, -RZ, RZ, 0, 1.1920928955078125e-07 ;  /* 0x00000002ff167431 */ /* 0x000fe200000001ff */
[----:B------:R-:W-:Y:S01]  /*f500*/  PRMT R18, R18, 0x7632, R18 ;  /* 0x0000763212127816 */ /* 0x000fe20000000012 */
        /* <DEDUP_REMOVED lines=14> */
.L_x_29763:
        /* <DEDUP_REMOVED lines=13> */
.L_x_29765:
[----:B------:R-:W-:Y:S05]  /*f6c0*/  BSYNC.RECONVERGENT B2 ;  /* 0x0000000000027941 */ /* 0x000fea0003800200 */
.L_x_29764:
        /* <DEDUP_REMOVED lines=43> */
.L_x_29762:
[----:B------:R-:W-:Y:S05]  /*f980*/  BSYNC.RECONVERGENT B1 ;  /* 0x0000000000017941 */ /* 0x000fea0003800200 */
.L_x_29761:
        /* <DEDUP_REMOVED lines=19> */
.L_x_29768:
        /* <DEDUP_REMOVED lines=13> */
.L_x_29770:
[----:B------:R-:W-:Y:S05]  /*fb90*/  BSYNC.RECONVERGENT B2 ;  /* 0x0000000000027941 */ /* 0x000fea0003800200 */
.L_x_29769:
        /* <DEDUP_REMOVED lines=43> */
.L_x_29767:
[----:B------:R-:W-:Y:S05]  /*fe50*/  BSYNC.RECONVERGENT B1 ;  /* 0x0000000000017941 */ /* 0x000fea0003800200 */
.L_x_29766:
        /* <DEDUP_REMOVED lines=20> */
.L_x_29773:
        /* <DEDUP_REMOVED lines=15> */
.L_x_29775:
[----:B------:R-:W-:Y:S05]  /*10090*/  BSYNC.RECONVERGENT B2 ;  /* 0x0000000000027941 */ /* 0x000fea0003800200 */
.L_x_29774:
        /* <DEDUP_REMOVED lines=43> */
.L_x_29772:
[----:B------:R-:W-:Y:S05]  /*10350*/  BSYNC.RECONVERGENT B1 ;  /* 0x0000000000017941 */ /* 0x000fea0003800200 */
.L_x_29771:
        /* <DEDUP_REMOVED lines=16> */
.L_x_29735:
[----:B------:R-:W-:Y:S01]  /*10460*/  SEL R18, RZ, 0x10000, !P5 ;  /* 0x00010000ff127807 */ /* 0x000fe20006800000 */
[C---:B------:R-:W-:Y:S01]  /*10470*/  IMAD.WIDE.U32 R22, R3.reuse, 0x20, R218 ;  /* 0x0000002003167825 */ /* 0x040fe200078e00da */
[----:B------:R-:W-:Y:S02]  /*10480*/  ISETP.NE.AND P5, PT, R2, RZ, PT ;  /* 0x000000ff0200720c */ /* 0x000fe40003fa5270 */
[----:B------:R-:W-:Y:S01]  /*10490*/  SEL R19, RZ, 0x1000000, !P6 ;  /* 0x01000000ff137807 */ /* 0x000fe20007000000 */
        /* <DEDUP_REMOVED lines=39> */
.L_x_29779:
        /* <DEDUP_REMOVED lines=13> */
.L_x_29781:
[----:B------:R-:W-:Y:S05]  /*107e0*/  BSYNC.RECONVERGENT B2 ;  /* 0x0000000000027941 */ /* 0x000fea0003800200 */
.L_x_29780:
        /* <DEDUP_REMOVED lines=43> */
.L_x_29778:
[----:B------:R-:W-:Y:S05]  /*10aa0*/  BSYNC.RECONVERGENT B1 ;  /* 0x0000000000017941 */ /* 0x000fea0003800200 */
.L_x_29777:
        /* <DEDUP_REMOVED lines=25> */
.L_x_29784:
        /* <DEDUP_REMOVED lines=13> */
.L_x_29786:
[----:B------:R-:W-:Y:S05]  /*10d10*/  BSYNC.RECONVERGENT B2 ;  /* 0x0000000000027941 */ /* 0x000fea0003800200 */
.L_x_29785:
        /* <DEDUP_REMOVED lines=43> */
.L_x_29783:
[----:B------:R-:W-:Y:S05]  /*10fd0*/  BSYNC.RECONVERGENT B1 ;  /* 0x0000000000017941 */ /* 0x000fea0003800200 */
.L_x_29782:
        /* <DEDUP_REMOVED lines=22> */
.L_x_29789:
        /* <DEDUP_REMOVED lines=13> */
.L_x_29791:
[----:B------:R-:W-:Y:S05]  /*11210*/  BSYNC.RECONVERGENT B2 ;  /* 0x0000000000027941 */ /* 0x000fea0003800200 */
.L_x_29790:
        /* <DEDUP_REMOVED lines=43> */
.L_x_29788:
[----:B------:R-:W-:Y:S05]  /*114d0*/  BSYNC.RECONVERGENT B1 ;  /* 0x0000000000017941 */ /* 0x000fea0003800200 */
.L_x_29787:
        /* <DEDUP_REMOVED lines=8> */
[----:B------:R-:W-:-:S05]  /*11560*/  FMUL.FTZ R0, R0, R213 ;  /* 0x000000d500007220 */ /* 0x000fca0000410000 */
[----:B------:R-:W-:Y:S02]  /*11570*/  FSEL R23, R0, RZ, !P1 ;  /* 0x000000ff00177208 */ /* 0x000fe40004800000 */
[----:B------:R-:W-:Y:S02]  /*11580*/  PLOP3.LUT P1, PT, P1, PT, PT, 0x8, 0x80 ;  /* 0x000000000080781c */ /* 0x000fe40000f2e170 */
[----:B------:R-:W-:Y:S01]  /*11590*/  PRMT R0, R17, 0x7632, R0 ;  /* 0x0000763211007816 */ /* 0x000fe20000000000 */
        /* <DEDUP_REMOVED lines=11> */
.L_x_29794:
        /* <DEDUP_REMOVED lines=13> */
.L_x_29796:
[----:B------:R-:W-:Y:S05]  /*11720*/  BSYNC.RECONVERGENT B2 ;  /* 0x0000000000027941 */ /* 0x000fea0003800200 */
.L_x_29795:
        /* <DEDUP_REMOVED lines=43> */
.L_x_29793:
[----:B------:R-:W-:Y:S05]  /*119e0*/  BSYNC.RECONVERGENT B1 ;  /* 0x0000000000017941 */ /* 0x000fea0003800200 */
.L_x_29792:
        /* <DEDUP_REMOVED lines=22> */
.L_x_29799:
        /* <DEDUP_REMOVED lines=13> */
.L_x_29801:
[----:B------:R-:W-:Y:S05]  /*11c20*/  BSYNC.RECONVERGENT B2 ;  /* 0x0000000000027941 */ /* 0x000fea0003800200 */
.L_x_29800:
        /* <DEDUP_REMOVED lines=43> */
.L_x_29798:
[----:B------:R-:W-:Y:S05]  /*11ee0*/  BSYNC.RECONVERGENT B1 ;  /* 0x0000000000017941 */ /* 0x000fea0003800200 */
.L_x_29797:
        /* <DEDUP_REMOVED lines=23> */
.L_x_29804:
        /* <DEDUP_REMOVED lines=13> */
.L_x_29806:
[----:B------:R-:W-:Y:S05]  /*12130*/  BSYNC.RECONVERGENT B2 ;  /* 0x0000000000027941 */ /* 0x000fea0003800200 */
.L_x_29805:
        /* <DEDUP_REMOVED lines=43> */
.L_x_29803:
[----:B------:R-:W-:Y:S05]  /*123f0*/  BSYNC.RECONVERGENT B1 ;  /* 0x0000000000017941 */ /* 0x000fea0003800200 */
.L_x_29802:
        /* <DEDUP_REMOVED lines=22> */
.L_x_29809:
        /* <DEDUP_REMOVED lines=13> */
.L_x_29811:
[----:B------:R-:W-:Y:S05]  /*12630*/  BSYNC.RECONVERGENT B2 ;  /* 0x0000000000027941 */ /* 0x000fea0003800200 */
.L_x_29810:
        /* <DEDUP_REMOVED lines=43> */
.L_x_29808:
[----:B------:R-:W-:Y:S05]  /*128f0*/  BSYNC.RECONVERGENT B1 ;  /* 0x0000000000017941 */ /* 0x000fea0003800200 */
.L_x_29807:
        /* <DEDUP_REMOVED lines=11> */
[----:B------:R-:W-:Y:S02]  /*129b0*/  PRMT R0, R19, 0x7632, R0 ;  /* 0x0000763213007816 */ /* 0x000fe40000000000 */
        /* <DEDUP_REMOVED lines=11> */
.L_x_29814:
        /* <DEDUP_REMOVED lines=15> */
.L_x_29816:
[----:B------:R-:W-:Y:S05]  /*12b60*/  BSYNC.RECONVERGENT B2 ;  /* 0x0000000000027941 */ /* 0x000fea0003800200 */
.L_x_29815:
        /* <DEDUP_REMOVED lines=43> */
.L_x_29813:
[----:B------:R-:W-:Y:S05]  /*12e20*/  BSYNC.RECONVERGENT B1 ;  /* 0x0000000000017941 */ /* 0x000fea0003800200 */
.L_x_29812:
        /* <DEDUP_REMOVED lines=10> */
.L_x_29776:
        /* <DEDUP_REMOVED lines=16> */
.L_x_29820:
        /* <DEDUP_REMOVED lines=13> */
.L_x_29822:
[----:B------:R-:W-:Y:S05]  /*130a0*/  BSYNC.RECONVERGENT B2 ;  /* 0x0000000000027941 */ /* 0x000fea0003800200 */
.L_x_29821:
        /* <DEDUP_REMOVED lines=43> */
.L_x_29819:
[----:B------:R-:W-:Y:S05]  /*13360*/  BSYNC.RECONVERGENT B1 ;  /* 0x0000000000017941 */ /* 0x000fea0003800200 */
.L_x_29818:
[----:B------:R-:W-:Y:S01]  /*13370*/  I2FP.F32.U32 R23, R23 ;  /* 0x0000001700177245 */ /* 0x000fe20000201000 */
[----:B------:R-:W-:Y:S01]  /*13380*/  BSSY.RECONVERGENT B1, `(.L_x_29823) ;  /* 0x000004e000017945 */ /* 0x000fe20003800200 */
[----:B------:R-:W-:Y:S01]  /*13390*/  ISETP.NE.AND P0, PT, R24, 0x1, PT ;  /* 0x000000011800780c */ /* 0x000fe20003f05270 */
[----:B------:R-:W-:Y:S01]  /*133a0*/  IMAD.MOV.U32 R25, RZ, RZ, 0x2 ;  /* 0x00000002ff197424 */ /* 0x000fe200078e00ff */
[C---:B-----5:R-:W-:Y:S01]  /*133b0*/  SHF.L.U32 R0, R16.reuse, 0x10, RZ ;  /* 0x0000001010007819 */ /* 0x060fe200000006ff */
        /* <DEDUP_REMOVED lines=17> */
.L_x_29825:
        /* <DEDUP_REMOVED lines=13> */
.L_x_29827:
[----:B------:R-:W-:Y:S05]  /*135a0*/  BSYNC.RECONVERGENT B2 ;  /* 0x0000000000027941 */ /* 0x000fea0003800200 */
.L_x_29826:
        /* <DEDUP_REMOVED lines=43> */
.L_x_29824:
[----:B------:R-:W-:Y:S05]  /*13860*/  BSYNC.RECONVERGENT B1 ;  /* 0x0000000000017941 */ /* 0x000fea0003800200 */
.L_x_29823:
        /* <DEDUP_REMOVED lines=19> */
.L_x_29830:
        /* <DEDUP_REMOVED lines=13> */
.L_x_29832:
[----:B------:R-:W-:Y:S05]  /*13a70*/  BSYNC.RECONVERGENT B2 ;  /* 0x0000000000027941 */ /* 0x000fea0003800200 */
.L_x_29831:
        /* <DEDUP_REMOVED lines=43> */
.L_x_29829:
[----:B------:R-:W-:Y:S05]  /*13d30*/  BSYNC.RECONVERGENT B1 ;  /* 0x0000000000017941 */ /* 0x000fea0003800200 */
.L_x_29828:
[----:B------:R-:W-:Y:S01]  /*13d40*/  ISETP.NE.AND P2, PT, R24, 0x1, PT ;  /* 0x000000011800780c */ /* 0x000fe20003f45270 */
[----:B------:R-:W-:Y:S01]  /*13d50*/  BSSY.RECONVERGENT B1, `(.L_x_29833) ;  /* 0x000004c000017945 */ /* 0x000fe20003800200 */
[----:B------:R-:W-:Y:S01]  /*13d60*/  I2FP.F32.U32 R23, R0 ;  /* 0x0000000000177245 */ /* 0x000fe20000201000 */
[----:B------:R-:W-:Y:S01]  /*13d70*/  IMAD.MOV.U32 R16, RZ, RZ, R8 ;  /* 0x000000ffff107224 */ /* 0x000fe200078e0008 */
[----:B------:R-:W-:-:S03]  /*13d80*/  SHF.L.U32 R0, R17, 0x10, RZ ;  /* 0x0000001011007819 */ /* 0x000fc600000006ff */
[----:B------:R-:W-:Y:S02]  /*13d90*/  FFMA.FTZ R23, R23, R214, 1.1641532182693481445e-10 ;  /* 0x2f00000017177423 */ /* 0x000fe400000100d6 */
[----:B------:R-:W-:Y:S01]  /*13da0*/  FMUL.FTZ R54, R0, R215 ;  /* 0x000000d700367220 */ /* 0x000fe20000410000 */
[----:B------:R-:W-:Y:S02]  /*13db0*/  PRMT R0, R17, 0x7632, R0 ;  /* 0x0000763211007816 */ /* 0x000fe40000000000 */
[----:B------:R-:W-:Y:S01]  /*13dc0*/  FSETP.LE.FTZ.AND P1, PT, R23, R212, PT ;  /* 0x000000d41700720b */ /* 0x000fe20003f33000 */
[----:B------:R-:W-:Y:S02]  /*13dd0*/  IMAD.MOV.U32 R23, RZ, RZ, 0x2 ;  /* 0x00000002ff177424 */ /* 0x000fe400078e00ff */
        /* <DEDUP_REMOVED lines=10> */
.L_x_29835:
        /* <DEDUP_REMOVED lines=13> */
.L_x_29837:
[----:B------:R-:W-:Y:S05]  /*13f50*/  BSYNC.RECONVERGENT B2 ;  /* 0x0000000000027941 */ /* 0x000fea0003800200 */
.L_x_29836:
        /* <DEDUP_REMOVED lines=43> */
.L_x_29834:
[----:B------:R-:W-:Y:S05]  /*14210*/  BSYNC.RECONVERGENT B1 ;  /* 0x0000000000017941 */ /* 0x000fea0003800200 */
.L_x_29833:
        /* <DEDUP_REMOVED lines=19> */
.L_x_29840:
        /* <DEDUP_REMOVED lines=13> */
.L_x_29842:
[----:B------:R-:W-:Y:S05]  /*14420*/  BSYNC.RECONVERGENT B2 ;  /* 0x0000000000027941 */ /* 0x000fea0003800200 */
.L_x_29841:
        /* <DEDUP_REMOVED lines=43> */
.L_x_29839:
[----:B------:R-:W-:Y:S05]  /*146e0*/  BSYNC.RECONVERGENT B1 ;  /* 0x0000000000017941 */ /* 0x000fea0003800200 */
.L_x_29838:
        /* <DEDUP_REMOVED lines=20> */
.L_x_29845:
        /* <DEDUP_REMOVED lines=13> */
.L_x_29847:
[----:B------:R-:W-:Y:S05]  /*14900*/  BSYNC.RECONVERGENT B2 ;  /* 0x0000000000027941 */ /* 0x000fea0003800200 */
.L_x_29846:
        /* <DEDUP_REMOVED lines=43> */
.L_x_29844:
[----:B------:R-:W-:Y:S05]  /*14bc0*/  BSYNC.RECONVERGENT B1 ;  /* 0x0000000000017941 */ /* 0x000fea0003800200 */
.L_x_29843:
        /* <DEDUP_REMOVED lines=19> */
.L_x_29850:
        /* <DEDUP_REMOVED lines=13> */
.L_x_29852:
[----:B------:R-:W-:Y:S05]  /*14dd0*/  BSYNC.RECONVERGENT B2 ;  /* 0x0000000000027941 */ /* 0x000fea0003800200 */
.L_x_29851:
        /* <DEDUP_REMOVED lines=43> */
.L_x_29849:
[----:B------:R-:W-:Y:S05]  /*15090*/  BSYNC.RECONVERGENT B1 ;  /* 0x0000000000017941 */ /* 0x000fea0003800200 */
.L_x_29848:
[----:B------:R-:W-:Y:S01]  /*150a0*/  ISETP.NE.AND P6, PT, R23, 0x1, PT ;  /* 0x000000011700780c */ /* 0x000fe20003fc5270 */
[----:B------:R-:W-:Y:S01]  /*150b0*/  BSSY.RECONVERGENT B1, `(.L_x_29853) ;  /* 0x000004e000017945 */ /* 0x000fe20003800200 */
[----:B------:R-:W-:Y:S01]  /*150c0*/  I2FP.F32.U32 R17, R0 ;  /* 0x0000000000117245 */ /* 0x000fe20000201000 */
[----:B------:R-:W-:Y:S01]  /*150d0*/  IMAD.MOV.U32 R30, RZ, RZ, 0x2 ;  /* 0x00000002ff1e7424 */ /* 0x000fe200078e00ff */
[----:B------:R-:W-:Y:S01]  /*150e0*/  SHF.L.U32 R0, R19, 0x10, RZ ;  /* 0x0000001013007819 */ /* 0x000fe200000006ff */
[----:B------:R-:W-:Y:S02]  /*150f0*/  IMAD.MOV.U32 R16, RZ, RZ, R8 ;  /* 0x000000ffff107224 */ /* 0x000fe400078e0008 */
[----:B------:R-:W-:Y:S02]  /*15100*/  FFMA.FTZ R17, R17, R214, 1.1641532182693481445e-10 ;  /* 0x2f00000011117423 */ /* 0x000fe400000100d6 */
[----:B------:R-:W-:Y:S01]  /*15110*/  FMUL.FTZ R50, R0, R215 ;  /* 0x000000d700327220 */ /* 0x000fe20000410000 */
[----:B------:R-:W-:-:S02]  /*15120*/  PRMT R0, R19, 0x7632, R0 ;  /* 0x0000763213007816 */ /* 0x000fc40000000000 */
        /* <DEDUP_REMOVED lines=11> */
.L_x_29855:
        /* <DEDUP_REMOVED lines=15> */
.L_x_29857:
[----:B------:R-:W-:Y:S05]  /*152d0*/  BSYNC.RECONVERGENT B2 ;  /* 0x0000000000027941 */ /* 0x000fea0003800200 */
.L_x_29856:
        /* <DEDUP_REMOVED lines=43> */
.L_x_29854:
[----:B------:R-:W-:Y:S05]  /*15590*/  BSYNC.RECONVERGENT B1 ;  /* 0x0000000000017941 */ /* 0x000fea0003800200 */
.L_x_29853:
        /* <DEDUP_REMOVED lines=16> */
.L_x_29817:
        /* <DEDUP_REMOVED lines=43> */
.L_x_29861:
        /* <DEDUP_REMOVED lines=13> */
.L_x_29863:
[----:B------:R-:W-:Y:S05]  /*15a20*/  BSYNC.RECONVERGENT B2 ;  /* 0x0000000000027941 */ /* 0x000fea0003800200 */
.L_x_29862:
        /* <DEDUP_REMOVED lines=42> */
[----:B------:R-:W-:-:S07]  /*15cd0*/  IMAD.MOV.U32 R24, RZ, RZ, R26 ;  /* 0x000000ffff187224 */ /* 0x000fce00078e001a */
.L_x_29860:
[----:B------:R-:W-:Y:S05]  /*15ce0*/  BSYNC.RECONVERGENT B1 ;  /* 0x0000000000017941 */ /* 0x000fea0003800200 */
.L_x_29859:
[----:B------:R-:W-:Y:S01]  /*15cf0*/  I2FP.F32.U32 R25, R25 ;  /* 0x0000001900197245 */ /* 0x000fe20000201000 */
[----:B-----5:R-:W-:Y:S01]  /*15d00*/  IMAD.U32 R22, R16, 0x10000, RZ ;  /* 0x0001000010167824 */ /* 0x020fe200078e00ff */
[----:B------:R-:W-:Y:S01]  /*15d10*/  ISETP.NE.AND P1, PT, R23, 0x1, PT ;  /* 0x000000011700780c */ /* 0x000fe20003f25270 */
[----:B------:R-:W-:Y:S01]  /*15d20*/  BSSY.RECONVERGENT B1, `(.L_x_29864) ;  /* 0x000004f000017945 */ /* 0x000fe20003800200 */
[----:B------:R-:W-:Y:S01]  /*15d30*/  LOP3.LUT R5, R5, 0xfffffffd, RZ, 0xc0, !PT ;  /* 0xfffffffd05057812 */ /* 0x000fe200078ec0ff */
[----:B------:R-:W-:Y:S01]  /*15d40*/  FFMA.FTZ R25, R25, R214, 1.1641532182693481445e-10 ;  /* 0x2f00000019197423 */ /* 0x000fe200000100d6 */
[----:B------:R-:W-:Y:S01]  /*15d50*/  FMUL.FTZ R22, R22, R215 ;  /* 0x000000d716167220 */ /* 0x000fe20000410000 */
[----:B------:R-:W-:-:S03]  /*15d60*/  PRMT R16, R16, 0x7632, R16 ;  /* 0x0000763210107816 */ /* 0x000fc60000000010 */
[----:B------:R-:W-:Y:S01]  /*15d70*/  FMUL.FTZ R22, R22, R213 ;  /* 0x000000d516167220 */ /* 0x000fe20000410000 */
[----:B------:R-:W-:-:S04]  /*15d80*/  FSETP.GTU.FTZ.AND P0, PT, R25, R212, PT ;  /* 0x000000d41900720b */ /* 0x000fc80003f1c000 */
[----:B------:R-:W-:Y:S02]  /*15d90*/  FSEL R25, R22, RZ, !P0 ;  /* 0x000000ff16197208 */ /* 0x000fe40004000000 */
[----:B------:R-:W-:Y:S02]  /*15da0*/  PLOP3.LUT P0, PT, P0, PT, PT, 0x8, 0x80 ;  /* 0x000000000080781c */ /* 0x000fe4000070e170 */
[----:B------:R-:W-:Y:S01]  /*15db0*/  MOV R22, R8 ;  /* 0x0000000800167202 */ /* 0x000fe20000000f00 */
        /* <DEDUP_REMOVED lines=12> */
.L_x_29866:
        /* <DEDUP_REMOVED lines=13> */
.L_x_29868:
[----:B------:R-:W-:Y:S05]  /*15f50*/  BSYNC.RECONVERGENT B2 ;  /* 0x0000000000027941 */ /* 0x000fea0003800200 */
.L_x_29867:
        /* <DEDUP_REMOVED lines=43> */
.L_x_29865:
[----:B------:R-:W-:Y:S05]  /*16210*/  BSYNC.RECONVERGENT B1 ;  /* 0x0000000000017941 */ /* 0x000fea0003800200 */
.L_x_29864:
        /* <DEDUP_REMOVED lines=22> */
.L_x_29871:
        /* <DEDUP_REMOVED lines=13> */
.L_x_29873:
[----:B------:R-:W-:Y:S05]  /*16450*/  BSYNC.RECONVERGENT B2 ;  /* 0x0000000000027941 */ /* 0x000fea0003800200 */
.L_x_29872:
        /* <DEDUP_REMOVED lines=43> */
.L_x_29870:
[----:B------:R-:W-:Y:S05]  /*16710*/  BSYNC.RECONVERGENT B1 ;  /* 0x0000000000017941 */ /* 0x000fea0003800200 */
.L_x_29869:
        /* <DEDUP_REMOVED lines=23> */
.L_x_29876:
        /* <DEDUP_REMOVED lines=13> */
.L_x_29878:
[----:B------:R-:W-:Y:S05]  /*16960*/  BSYNC.RECONVERGENT B2 ;  /* 0x0000000000027941 */ /* 0x000fea0003800200 */
.L_x_29877:
        /* <DEDUP_REMOVED lines=43> */
.L_x_29875:
[----:B------:R-:W-:Y:S05]  /*16c20*/  BSYNC.RECONVERGENT B1 ;  /* 0x0000000000017941 */ /* 0x000fea0003800200 */
.L_x_29874:
        /* <DEDUP_REMOVED lines=22> */
.L_x_29881:
        /* <DEDUP_REMOVED lines=13> */
.L_x_29883:
[----:B------:R-:W-:Y:S05]  /*16e60*/  BSYNC.RECONVERGENT B2 ;  /* 0x0000000000027941 */ /* 0x000fea0003800200 */
.L_x_29882:
        /* <DEDUP_REMOVED lines=43> */
.L_x_29880:
[----:B------:R-:W-:Y:S05]  /*17120*/  BSYNC.RECONVERGENT B1 ;  /* 0x0000000000017941 */ /* 0x000fea0003800200 */
.L_x_29879:
        /* <DEDUP_REMOVED lines=23> */
.L_x_29886:
        /* <DEDUP_REMOVED lines=13> */
.L_x_29888:
[----:B------:R-:W-:Y:S05]  /*17370*/  BSYNC.RECONVERGENT B2 ;  /* 0x0000000000027941 */ /* 0x000fea0003800200 */
.L_x_29887:
        /* <DEDUP_REMOVED lines=43> */
.L_x_29885:
[----:B------:R-:W-:Y:S05]  /*17630*/  BSYNC.RECONVERGENT B1 ;  /* 0x0000000000017941 */ /* 0x000fea0003800200 */
.L_x_29884:
        /* <DEDUP_REMOVED lines=22> */
.L_x_29891:
        /* <DEDUP_REMOVED lines=13> */
.L_x_29893:
[----:B------:R-:W-:Y:S05]  /*17870*/  BSYNC.RECONVERGENT B2 ;  /* 0x0000000000027941 */ /* 0x000fea0003800200 */
.L_x_29892:
        /* <DEDUP_REMOVED lines=43> */
.L_x_29890:
[----:B------:R-:W-:Y:S05]  /*17b30*/  BSYNC.RECONVERGENT B1 ;  /* 0x0000000000017941 */ /* 0x000fea0003800200 */
.L_x_29889:
        /* <DEDUP_REMOVED lines=23> */
.L_x_29896:
        /* <DEDUP_REMOVED lines=15> */
.L_x_29898:
[----:B------:R-:W-:Y:S05]  /*17da0*/  BSYNC.RECONVERGENT B2 ;  /* 0x0000000000027941 */ /* 0x000fea0003800200 */
.L_x_29897:
        /* <DEDUP_REMOVED lines=43> */
.L_x_29895:
[----:B------:R-:W-:Y:S05]  /*18060*/  BSYNC.RECONVERGENT B1 ;  /* 0x0000000000017941 */ /* 0x000fea0003800200 */
.L_x_29894:
        /* <DEDUP_REMOVED lines=10> */
.L_x_29858:
        /* <DEDUP_REMOVED lines=16> */
.L_x_29902:
        /* <DEDUP_REMOVED lines=13> */
.L_x_29904:
[----:B------:R-:W-:Y:S05]  /*182e0*/  BSYNC.RECONVERGENT B2 ;  /* 0x0000000000027941 */ /* 0x000fea0003800200 */
.L_x_29903:
        /* <DEDUP_REMOVED lines=43> */
.L_x_29901:
[----:B------:R-:W-:Y:S05]  /*185a0*/  BSYNC.RECONVERGENT B1 ;  /* 0x0000000000017941 */ /* 0x000fea0003800200 */
.L_x_29900:
        /* <DEDUP_REMOVED lines=8> */
[----:B------:R-:W-:Y:S01]  /*18630*/  IMAD.MOV.U32 R26, RZ, RZ, 0x2 ;  /* 0x00000002ff1a7424 */ /* 0x000fe200078e00ff */
[----:B------:R-:W-:Y:S01]  /*18640*/  MOV R22, R8 ;  /* 0x0000000800167202 */ /* 0x000fe20000000f00 */
[----:B------:R-:W-:Y:S01]  /*18650*/  FMUL.FTZ R44, R44, R213 ;  /* 0x000000d52c2c7220 */ /* 0x000fe20000410000 */
[----:B------:R-:W-:-:S13]  /*18660*/  FSETP.LE.FTZ.AND P1, PT, R23, R212, PT ;  /* 0x000000d41700720b */ /* 0x000fda0003f33000 */
        /* <DEDUP_REMOVED lines=10> */
.L_x_29907:
        /* <DEDUP_REMOVED lines=13> */
.L_x_29909:
[----:B------:R-:W-:Y:S05]  /*187e0*/  BSYNC.RECONVERGENT B2 ;  /* 0x0000000000027941 */ /* 0x000fea0003800200 */
.L_x_29908:
        /* <DEDUP_REMOVED lines=43> */
.L_x_29906:
[----:B------:R-:W-:Y:S05]  /*18aa0*/  BSYNC.RECONVERGENT B1 ;  /* 0x0000000000017941 */ /* 0x000fea0003800200 */
.L_x_29905:
        /* <DEDUP_REMOVED lines=19> */
.L_x_29912:
        /* <DEDUP_REMOVED lines=13> */
.L_x_29914:
[----:B------:R-:W-:Y:S05]  /*18cb0*/  BSYNC.RECONVERGENT B2 ;  /* 0x0000000000027941 */ /* 0x000fea0003800200 */
.L_x_29913:
        /* <DEDUP_REMOVED lines=43> */
.L_x_29911:
[----:B------:R-:W-:Y:S05]  /*18f70*/  BSYNC.RECONVERGENT B1 ;  /* 0x0000000000017941 */ /* 0x000fea0003800200 */
.L_x_29910:
        /* <DEDUP_REMOVED lines=20> */
.L_x_29917:
        /* <DEDUP_REMOVED lines=13> */
.L_x_29919:
[----:B------:R-:W-:Y:S05]  /*19190*/  BSYNC.RECONVERGENT B2 ;  /* 0x0000000000027941 */ /* 0x000fea0003800200 */
.L_x_29918:
        /* <DEDUP_REMOVED lines=43> */
.L_x_29916:
[----:B------:R-:W-:Y:S05]  /*19450*/  BSYNC.RECONVERGENT B1 ;  /* 0x0000000000017941 */ /* 0x000fea0003800200 */
.L_x_29915:
        /* <DEDUP_REMOVED lines=19> */
.L_x_29922:
        /* <DEDUP_REMOVED lines=13> */
.L_x_29924:
[----:B------:R-:W-:Y:S05]  /*19660*/  BSYNC.RECONVERGENT B2 ;  /* 0x0000000000027941 */ /* 0x000fea0003800200 */
.L_x_29923:
        /* <DEDUP_REMOVED lines=43> */
.L_x_29921:
[----:B------:R-:W-:Y:S05]  /*19920*/  BSYNC.RECONVERGENT B1 ;  /* 0x0000000000017941 */ /* 0x000fea0003800200 */
.L_x_29920:
        /* <DEDUP_REMOVED lines=20> */
.L_x_29927:
        /* <DEDUP_REMOVED lines=13> */
.L_x_29929:
[----:B------:R-:W-:Y:S05]  /*19b40*/  BSYNC.RECONVERGENT B2 ;  /* 0x0000000000027941 */ /* 0x000fea0003800200 */
.L_x_29928:
        /* <DEDUP_REMOVED lines=43> */
.L_x_29926:
[----:B------:R-:W-:Y:S05]  /*19e00*/  BSYNC.RECONVERGENT B1 ;  /* 0x0000000000017941 */ /* 0x000fea0003800200 */
.L_x_29925:
        /* <DEDUP_REMOVED lines=19> */
.L_x_29932:
        /* <DEDUP_REMOVED lines=13> */
.L_x_29934:
[----:B------:R-:W-:Y:S05]  /*1a010*/  BSYNC.RECONVERGENT B2 ;  /* 0x0000000000027941 */ /* 0x000fea0003800200 */
.L_x_29933:
        /* <DEDUP_REMOVED lines=43> */
.L_x_29931:
[----:B------:R-:W-:Y:S05]  /*1a2d0*/  BSYNC.RECONVERGENT B1 ;  /* 0x0000000000017941 */ /* 0x000fea0003800200 */
.L_x_29930:
[----:B------:R-:W-:Y:S01]  /*1a2e0*/  ISETP.NE.AND P6, PT, R23, 0x1, PT ;  /* 0x000000011700780c */ /* 0x000fe20003fc5270 */
[----:B------:R-:W-:Y:S01]  /*1a2f0*/  BSSY.RECONVERGENT B1, `(.L_x_29935) ;  /* 0x000004e000017945 */ /* 0x000fe20003800200 */
[----:B------:R-:W-:Y:S01]  /*1a300*/  I2FP.F32.U32 R17, R16 ;  /* 0x0000001000117245 */ /* 0x000fe20000201000 */
[C---:B------:R-:W-:Y:S01]  /*1a310*/  IMAD.U32 R16, R19.reuse, 0x10000, RZ ;  /* 0x0001000013107824 */ /* 0x040fe200078e00ff */
[----:B------:R-:W-:Y:S01]  /*1a320*/  PRMT R19, R19, 0x7632, R19 ;  /* 0x0000763213137816 */ /* 0x000fe20000000013 */
[----:B------:R-:W-:Y:S02]  /*1a330*/  IMAD.MOV.U32 R30, RZ, RZ, 0x2 ;  /* 0x00000002ff1e7424 */ /* 0x000fe400078e00ff */
[----:B------:R-:W-:Y:S01]  /*1a340*/  FFMA.FTZ R17, R17, R214, 1.1641532182693481445e-10 ;  /* 0x2f00000011117423 */ /* 0x000fe200000100d6 */
[----:B------:R-:W-:Y:S01]  /*1a350*/  FMUL.FTZ R42, R16, R215 ;  /* 0x000000d7102a7220 */ /* 0x000fe20000410000 */
[----:B------:R-:W-:-:S03]  /*1a360*/  MOV R16, R8 ;  /* 0x0000000800107202 */ /* 0x000fc60000000f00 */
[----:B------:R-:W-:Y:S01]  /*1a370*/  FMUL.FTZ R42, R42, R213 ;  /* 0x000000d52a2a7220 */ /* 0x000fe20000410000 */
        /* <DEDUP_REMOVED lines=10> */
.L_x_29937:
        /* <DEDUP_REMOVED lines=15> */
.L_x_29939:
[----:B------:R-:W-:Y:S05]  /*1a510*/  BSYNC.RECONVERGENT B2 ;  /* 0x0000000000027941 */ /* 0x000fea0003800200 */
.L_x_29938:
        /* <DEDUP_REMOVED lines=43> */
.L_x_29936:
[----:B------:R-:W-:Y:S05]  /*1a7d0*/  BSYNC.RECONVERGENT B1 ;  /* 0x0000000000017941 */ /* 0x000fea0003800200 */
.L_x_29935:
        /* <DEDUP_REMOVED lines=16> */
.L_x_29899:
        /* <DEDUP_REMOVED lines=18> */
[----:B------:R0:W-:Y:S01]  /*1aa00*/  STG.E.128 desc[UR8][R22.64+0x10], R40 ;  /* 0x0000102816007986 */ /* 0x0001e2000c101d08 */
        /* <DEDUP_REMOVED lines=24> */
.L_x_29943:
        /* <DEDUP_REMOVED lines=13> */
.L_x_29945:
[----:B------:R-:W-:Y:S05]  /*1ac60*/  BSYNC.RECONVERGENT B2 ;  /* 0x0000000000027941 */ /* 0x000fea0003800200 */
.L_x_29944:
        /* <DEDUP_REMOVED lines=43> */
.L_x_29942:
[----:B------:R-:W-:Y:S05]  /*1af20*/  BSYNC.RECONVERGENT B1 ;  /* 0x0000000000017941 */ /* 0x000fea0003800200 */
.L_x_29941:
[----:B------:R-:W-:Y:S01]  /*1af30*/  I2FP.F32.U32 R25, R25 ;  /* 0x0000001900197245 */ /* 0x000fe20000201000 */
[----:B------:R-:W-:Y:S01]  /*1af40*/  BSSY.RECONVERGENT B1, `(.L_x_29946) ;  /* 0x0000051000017945 */ /* 0x000fe20003800200 */
[----:B-----5:R-:W-:Y:S02]  /*1af50*/  SHF.L.U32 R24, R16, 0x10, RZ ;  /* 0x0000001010187819 */ /* 0x020fe400000006ff */
        /* <DEDUP_REMOVED lines=22> */
.L_x_29948:
        /* <DEDUP_REMOVED lines=13> */
.L_x_29950:
[----:B------:R-:W-:Y:S05]  /*1b190*/  BSYNC.RECONVERGENT B2 ;  /* 0x0000000000027941 */ /* 0x000fea0003800200 */
.L_x_29949:
        /* <DEDUP_REMOVED lines=43> */
.L_x_29947:
[----:B------:R-:W-:Y:S05]  /*1b450*/  BSYNC.RECONVERGENT B1 ;  /* 0x0000000000017941 */ /* 0x000fea0003800200 */
.L_x_29946:
        /* <DEDUP_REMOVED lines=22> */
.L_x_29953:
        /* <DEDUP_REMOVED lines=13> */
.L_x_29955:
[----:B------:R-:W-:Y:S05]  /*1b690*/  BSYNC.RECONVERGENT B2 ;  /* 0x0000000000027941 */ /* 0x000fea0003800200 */
.L_x_29954:
        /* <DEDUP_REMOVED lines=43> */
.L_x_29952:
[----:B------:R-:W-:Y:S05]  /*1b950*/  BSYNC.RECONVERGENT B1 ;  /* 0x0000000000017941 */ /* 0x000fea0003800200 */
.L_x_29951:
        /* <DEDUP_REMOVED lines=23> */
.L_x_29958:
        /* <DEDUP_REMOVED lines=13> */
.L_x_29960:
[----:B------:R-:W-:Y:S05]  /*1bba0*/  BSYNC.RECONVERGENT B2 ;  /* 0x0000000000027941 */ /* 0x000fea0003800200 */
.L_x_29959:
        /* <DEDUP_REMOVED lines=43> */
.L_x_29957:
[----:B------:R-:W-:Y:S05]  /*1be60*/  BSYNC.RECONVERGENT B1 ;  /* 0x0000000000017941 */ /* 0x000fea0003800200 */
.L_x_29956:
        /* <DEDUP_REMOVED lines=22> */
.L_x_29963:
        /* <DEDUP_REMOVED lines=13> */
.L_x_29965:
[----:B------:R-:W-:Y:S05]  /*1c0a0*/  BSYNC.RECONVERGENT B2 ;  /* 0x0000000000027941 */ /* 0x000fea0003800200 */
.L_x_29964:
        /* <DEDUP_REMOVED lines=43> */
.L_x_29962:
[----:B------:R-:W-:Y:S05]  /*1c360*/  BSYNC.RECONVERGENT B1 ;  /* 0x0000000000017941 */ /* 0x000fea0003800200 */
.L_x_29961:
        /* <DEDUP_REMOVED lines=23> */
.L_x_29968:
        /* <DEDUP_REMOVED lines=13> */
.L_x_29970:
[----:B------:R-:W-:Y:S05]  /*1c5b0*/  BSYNC.RECONVERGENT B2 ;  /* 0x0000000000027941 */ /* 0x000fea0003800200 */
.L_x_29969:
        /* <DEDUP_REMOVED lines=43> */
.L_x_29967:
[----:B------:R-:W-:Y:S05]  /*1c870*/  BSYNC.RECONVERGENT B1 ;  /* 0x0000000000017941 */ /* 0x000fea0003800200 */
.L_x_29966:
        /* <DEDUP_REMOVED lines=22> */
.L_x_29973:
        /* <DEDUP_REMOVED lines=13> */
.L_x_29975:
[----:B------:R-:W-:Y:S05]  /*1cab0*/  BSYNC.RECONVERGENT B2 ;  /* 0x0000000000027941 */ /* 0x000fea0003800200 */
.L_x_29974:
        /* <DEDUP_REMOVED lines=43> */
.L_x_29972:
[----:B------:R-:W-:Y:S05]  /*1cd70*/  BSYNC.RECONVERGENT B1 ;  /* 0x0000000000017941 */ /* 0x000fea0003800200 */
.L_x_29971:
        /* <DEDUP_REMOVED lines=23> */
.L_x_29978:
        /* <DEDUP_REMOVED lines=15> */
.L_x_29980:
[----:B------:R-:W-:Y:S05]  /*1cfe0*/  BSYNC.RECONVERGENT B2 ;  /* 0x0000000000027941 */ /* 0x000fea0003800200 */
.L_x_29979:
        /* <DEDUP_REMOVED lines=43> */
.L_x_29977:
[----:B------:R-:W-:Y:S05]  /*1d2a0*/  BSYNC.RECONVERGENT B1 ;  /* 0x0000000000017941 */ /* 0x000fea0003800200 */
.L_x_29976:
        /* <DEDUP_REMOVED lines=10> */
.L_x_29940:
        /* <DEDUP_REMOVED lines=16> */
.L_x_29984:
        /* <DEDUP_REMOVED lines=13> */
.L_x_29986:
[----:B------:R-:W-:Y:S05]  /*1d520*/  BSYNC.RECONVERGENT B2 ;  /* 0x0000000000027941 */ /* 0x000fea0003800200 */
.L_x_29985:
        /* <DEDUP_REMOVED lines=43> */
.L_x_29983:
[----:B------:R-:W-:Y:S05]  /*1d7e0*/  BSYNC.RECONVERGENT B1 ;  /* 0x0000000000017941 */ /* 0x000fea0003800200 */
.L_x_29982:
        /* <DEDUP_REMOVED lines=22> */
.L_x_29989:
        /* <DEDUP_REMOVED lines=13> */
.L_x_29991:
[----:B------:R-:W-:Y:S05]  /*1da20*/  BSYNC.RECONVERGENT B2 ;  /* 0x0000000000027941 */ /* 0x000fea0003800200 */
.L_x_29990:
        /* <DEDUP_REMOVED lines=43> */
.L_x_29988:
[----:B------:R-:W-:Y:S05]  /*1dce0*/  BSYNC.RECONVERGENT B1 ;  /* 0x0000000000017941 */ /* 0x000fea0003800200 */
.L_x_29987:
        /* <DEDUP_REMOVED lines=19> */
.L_x_29994:
        /* <DEDUP_REMOVED lines=13> */
.L_x_29996:
[----:B------:R-:W-:Y:S05]  /*1def0*/  BSYNC.RECONVERGENT B2 ;  /* 0x0000000000027941 */ /* 0x000fea0003800200 */
.L_x_29995:
        /* <DEDUP_REMOVED lines=43> */
.L_x_29993:
[----:B------:R-:W-:Y:S05]  /*1e1b0*/  BSYNC.RECONVERGENT B1 ;  /* 0x0000000000017941 */ /* 0x000fea0003800200 */
.L_x_29992:
        /* <DEDUP_REMOVED lines=20> */
.L_x_29999:
        /* <DEDUP_REMOVED lines=13> */
.L_x_30001:
[----:B------:R-:W-:Y:S05]  /*1e3d0*/  BSYNC.RECONVERGENT B2 ;  /* 0x0000000000027941 */ /* 0x000fea0003800200 */
.L_x_30000:
        /* <DEDUP_REMOVED lines=43> */
.L_x_29998:
[----:B------:R-:W-:Y:S05]  /*1e690*/  BSYNC.RECONVERGENT B1 ;  /* 0x0000000000017941 */ /* 0x000fea0003800200 */
.L_x_29997:
[----:B------:R-:W-:Y:S01]  /*1e6a0*/  ISETP.NE.AND P3, PT, R25, 0x1, PT ;  /* 0x000000011900780c */ /* 0x000fe20003f65270 */
[----:B------:R-:W-:Y:S01]  /*1e6b0*/  BSSY.RECONVERGENT B1, `(.L_x_30002) ;  /* 0x000004b000017945 */ /* 0x000fe20003800200 */
[----:B------:R-:W-:Y:S01]  /*1e6c0*/  I2FP.F32.U32 R23, R16 ;  /* 0x0000001000177245 */ /* 0x000fe20000201000 */
[----:B------:R-:W-:Y:S02]  /*1e6d0*/  IMAD.U32 R16, R17, 0x10000, RZ ;  /* 0x0001000011107824 */ /* 0x000fe400078e00ff */
[----:B------:R-:W-:Y:S02]  /*1e6e0*/  IMAD.MOV.U32 R17, RZ, RZ, R8 ;  /* 0x000000ffff117224 */ /* 0x000fe400078e0008 */
[----:B------:R-:W-:Y:S01]  /*1e6f0*/  FFMA.FTZ R23, R23, R214, 1.1641532182693481445e-10 ;  /* 0x2f00000017177423 */ /* 0x000fe200000100d6 */
[----:B------:R-:W-:-:S04]  /*1e700*/  FMUL.FTZ R16, R16, R215 ;  /* 0x000000d710107220 */ /* 0x000fc80000410000 */
[----:B------:R-:W-:Y:S01]  /*1e710*/  FSETP.LE.FTZ.AND P2, PT, R23, R212, PT ;  /* 0x000000d41700720b */ /* 0x000fe20003f53000 */
[----:B------:R-:W-:Y:S01]  /*1e720*/  FMUL.FTZ R39, R16, R213 ;  /* 0x000000d510277220 */ /* 0x000fe20000410000 */
        /* <DEDUP_REMOVED lines=10> */
.L_x_30004:
        /* <DEDUP_REMOVED lines=13> */
.L_x_30006:
[----:B------:R-:W-:Y:S05]  /*1e8a0*/  BSYNC.RECONVERGENT B2 ;  /* 0x0000000000027941 */ /* 0x000fea0003800200 */
.L_x_30005:
        /* <DEDUP_REMOVED lines=43> */
.L_x_30003:
[----:B------:R-:W-:Y:S05]  /*1eb60*/  BSYNC.RECONVERGENT B1 ;  /* 0x0000000000017941 */ /* 0x000fea0003800200 */
.L_x_30002:
        /* <DEDUP_REMOVED lines=20> */
.L_x_30009:
        /* <DEDUP_REMOVED lines=13> */
.L_x_30011:
[----:B------:R-:W-:Y:S05]  /*1ed80*/  BSYNC.RECONVERGENT B2 ;  /* 0x0000000000027941 */ /* 0x000fea0003800200 */
.L_x_30010:
        /* <DEDUP_REMOVED lines=43> */
.L_x_30008:
[----:B------:R-:W-:Y:S05]  /*1f040*/  BSYNC.RECONVERGENT B1 ;  /* 0x0000000000017941 */ /* 0x000fea0003800200 */
.L_x_30007:
        /* <DEDUP_REMOVED lines=19> */
.L_x_30014:
        /* <DEDUP_REMOVED lines=13> */
.L_x_30016:
[----:B------:R-:W-:Y:S05]  /*1f250*/  BSYNC.RECONVERGENT B2 ;  /* 0x0000000000027941 */ /* 0x000fea0003800200 */
.L_x_30015:
        /* <DEDUP_REMOVED lines=43> */
.L_x_30013:
[----:B------:R-:W-:Y:S05]  /*1f510*/  BSYNC.RECONVERGENT B1 ;  /* 0x0000000000017941 */ /* 0x000fea0003800200 */
.L_x_30012:
[----:B------:R-:W-:Y:S01]  /*1f520*/  ISETP.NE.AND P6, PT, R25, 0x1, PT ;  /* 0x000000011900780c */ /* 0x000fe20003fc5270 */
[----:B------:R-:W-:Y:S01]  /*1f530*/  BSSY.RECONVERGENT B1, `(.L_x_30017) ;  /* 0x000004e000017945 */ /* 0x000fe20003800200 */
[----:B------:R-:W-:Y:S01]  /*1f540*/  I2FP.F32.U32 R17, R16 ;  /* 0x0000001000117245 */ /* 0x000fe20000201000 */
[C---:B------:R-:W-:Y:S01]  /*1f550*/  IMAD.U32 R16, R19.reuse, 0x10000, RZ ;  /* 0x0001000013107824 */ /* 0x040fe200078e00ff */
[----:B------:R-:W-:Y:S02]  /*1f560*/  PRMT R19, R19, 0x7632, R19 ;  /* 0x0000763213137816 */ /* 0x000fe40000000013 */
[----:B------:R-:W-:Y:S01]  /*1f570*/  MOV R23, 0x2 ;  /* 0x0000000200177802 */ /* 0x000fe20000000f00 */
        /* <DEDUP_REMOVED lines=14> */
.L_x_30019:
        /* <DEDUP_REMOVED lines=15> */
.L_x_30021:
[----:B------:R-:W-:Y:S05]  /*1f750*/  BSYNC.RECONVERGENT B2 ;  /* 0x0000000000027941 */ /* 0x000fea0003800200 */
.L_x_30020:
        /* <DEDUP_REMOVED lines=43> */
.L_x_30018:
[----:B------:R-:W-:Y:S05]  /*1fa10*/  BSYNC.RECONVERGENT B1 ;  /* 0x0000000000017941 */ /* 0x000fea0003800200 */
.L_x_30017:
        /* <DEDUP_REMOVED lines=16> */
.L_x_29981:
        /* <DEDUP_REMOVED lines=15> */
[----:B------:R-:W-:Y:S01]  /*1fc10*/  LOP3.LUT R29, R29, R28, RZ, 0xfc, !PT ;  /* 0x0000001c1d1d7212 */ /* 0x000fe200078efcff */
[----:B------:R0:W-:Y:S01]  /*1fc20*/  STG.E.128 desc[UR8][R24.64+0x10], R32 ;  /* 0x0000102018007986 */ /* 0x0001e2000c101d08 */
        /* <DEDUP_REMOVED lines=26> */
.L_x_30025:
        /* <DEDUP_REMOVED lines=13> */
.L_x_30027:
[----:B------:R-:W-:Y:S05]  /*1fea0*/  BSYNC.RECONVERGENT B2 ;  /* 0x0000000000027941 */ /* 0x000fea0003800200 */
.L_x_30026:
        /* <DEDUP_REMOVED lines=41> */
[----:B------:R-:W-:Y:S01]  /*20140*/  IMAD.MOV.U32 R211, RZ, RZ, R22 ;  /* 0x000000ffffd37224 */ /* 0x000fe200078e0016 */
[----:B------:R-:W-:-:S07]  /*20150*/  MOV R222, R224 ;  /* 0x000000e000de7202 */ /* 0x000fce0000000f00 */
.L_x_30024:
[----:B------:R-:W-:Y:S05]  /*20160*/  BSYNC.RECONVERGENT B1 ;  /* 0x0000000000017941 */ /* 0x000fea0003800200 */
.L_x_30023:
        /* <DEDUP_REMOVED lines=25> */
.L_x_30030:
        /* <DEDUP_REMOVED lines=13> */
.L_x_30032:
[----:B------:R-:W-:Y:S05]  /*203d0*/  BSYNC.RECONVERGENT B2 ;  /* 0x0000000000027941 */ /* 0x000fea0003800200 */
.L_x_30031:
        /* <DEDUP_REMOVED lines=43> */
.L_x_30029:
[----:B------:R-:W-:Y:S05]  /*20690*/  BSYNC.RECONVERGENT B1 ;  /* 0x0000000000017941 */ /* 0x000fea0003800200 */
.L_x_30028:
        /* <DEDUP_REMOVED lines=22> */
.L_x_30035:
        /* <DEDUP_REMOVED lines=13> */
.L_x_30037:
[----:B------:R-:W-:Y:S05]  /*208d0*/  BSYNC.RECONVERGENT B2 ;  /* 0x0000000000027941 */ /* 0x000fea0003800200 */
.L_x_30036:
        /* <DEDUP_REMOVED lines=43> */
.L_x_30034:
[----:B------:R-:W-:Y:S05]  /*20b90*/  BSYNC.RECONVERGENT B1 ;  /* 0x0000000000017941 */ /* 0x000fea0003800200 */
.L_x_30033:
        /* <DEDUP_REMOVED lines=23> */
.L_x_30040:
        /* <DEDUP_REMOVED lines=13> */
.L_x_30042:
[----:B------:R-:W-:Y:S05]  /*20de0*/  BSYNC.RECONVERGENT B2 ;  /* 0x0000000000027941 */ /* 0x000fea0003800200 */
.L_x_30041:
        /* <DEDUP_REMOVED lines=43> */
.L_x_30039:
[----:B------:R-:W-:Y:S05]  /*210a0*/  BSYNC.RECONVERGENT B1 ;  /* 0x0000000000017941 */ /* 0x000fea0003800200 */
.L_x_30038:
        /* <DEDUP_REMOVED lines=22> */
.L_x_30045:
        /* <DEDUP_REMOVED lines=13> */
.L_x_30047:
[----:B------:R-:W-:Y:S05]  /*212e0*/  BSYNC.RECONVERGENT B2 ;  /* 0x0000000000027941 */ /* 0x000fea0003800200 */
.L_x_30046:
        /* <DEDUP_REMOVED lines=43> */
.L_x_30044:
[----:B------:R-:W-:Y:S05]  /*215a0*/  BSYNC.RECONVERGENT B1 ;  /* 0x0000000000017941 */ /* 0x000fea0003800200 */
.L_x_30043:
        /* <DEDUP_REMOVED lines=23> */
.L_x_30050:
        /* <DEDUP_REMOVED lines=13> */
.L_x_30052:
[----:B------:R-:W-:Y:S05]  /*217f0*/  BSYNC.RECONVERGENT B2 ;  /* 0x0000000000027941 */ /* 0x000fea0003800200 */
.L_x_30051:
        /* <DEDUP_REMOVED lines=40> */
[----:B------:R-:W-:Y:S02]  /*21a80*/  LOP3.LUT R11, R16, UR33, R209, 0x96, !PT ;  /* 0x00000021100b7c12 */ /* 0x000fe4000f8e96d1 */
[----:B------:R-:W-:Y:S01]  /*21a90*/  MOV R16, R222 ;  /* 0x000000de00107202 */ /* 0x000fe20000000f00 */
[----:B------:R-:W-:-:S07]  /*21aa0*/  IMAD.MOV.U32 R222, RZ, RZ, R208 ;  /* 0x000000ffffde7224 */ /* 0x000fce00078e00d0 */
.L_x_30049:
[----:B------:R-:W-:Y:S05]  /*21ab0*/  BSYNC.RECONVERGENT B1 ;  /* 0x0000000000017941 */ /* 0x000fea0003800200 */
.L_x_30048:
        /* <DEDUP_REMOVED lines=22> */
.L_x_30055:
        /* <DEDUP_REMOVED lines=13> */
.L_x_30057:
[----:B------:R-:W-:Y:S05]  /*21cf0*/  BSYNC.RECONVERGENT B2 ;  /* 0x0000000000027941 */ /* 0x000fea0003800200 */
.L_x_30056:
        /* <DEDUP_REMOVED lines=43> */
.L_x_30054:
[----:B------:R-:W-:Y:S05]  /*21fb0*/  BSYNC.RECONVERGENT B1 ;  /* 0x0000000000017941 */ /* 0x000fea0003800200 */
.L_x_30053:
        /* <DEDUP_REMOVED lines=23> */
.L_x_30060:
        /* <DEDUP_REMOVED lines=15> */
.L_x_30062:
[----:B------:R-:W-:Y:S05]  /*22220*/  BSYNC.RECONVERGENT B2 ;  /* 0x0000000000027941 */ /* 0x000fea0003800200 */
.L_x_30061:
        /* <DEDUP_REMOVED lines=43> */
.L_x_30059:
[----:B------:R-:W-:Y:S05]  /*224e0*/  BSYNC.RECONVERGENT B1 ;  /* 0x0000000000017941 */ /* 0x000fea0003800200 */
.L_x_30058:
        /* <DEDUP_REMOVED lines=10> */
.L_x_30022:
        /* <DEDUP_REMOVED lines=16> */
.L_x_30066:
        /* <DEDUP_REMOVED lines=13> */
.L_x_30068:
[----:B------:R-:W-:Y:S05]  /*22760*/  BSYNC.RECONVERGENT B2 ;  /* 0x0000000000027941 */ /* 0x000fea0003800200 */
.L_x_30067:
        /* <DEDUP_REMOVED lines=43> */
.L_x_30065:
[----:B------:R-:W-:Y:S05]  /*22a20*/  BSYNC.RECONVERGENT B1 ;  /* 0x0000000000017941 */ /* 0x000fea0003800200 */
.L_x_30064:
        /* <DEDUP_REMOVED lines=22> */
.L_x_30071:
        /* <DEDUP_REMOVED lines=13> */
.L_x_30073:
[----:B------:R-:W-:Y:S05]  /*22c60*/  BSYNC.RECONVERGENT B2 ;  /* 0x0000000000027941 */ /* 0x000fea0003800200 */
.L_x_30072:
        /* <DEDUP_REMOVED lines=43> */
.L_x_30070:
[----:B------:R-:W-:Y:S05]  /*22f20*/  BSYNC.RECONVERGENT B1 ;  /* 0x0000000000017941 */ /* 0x000fea0003800200 */
.L_x_30069:
        /* <DEDUP_REMOVED lines=19> */
.L_x_30076:
        /* <DEDUP_REMOVED lines=13> */
.L_x_30078:
[----:B------:R-:W-:Y:S05]  /*23130*/  BSYNC.RECONVERGENT B2 ;  /* 0x0000000000027941 */ /* 0x000fea0003800200 */
.L_x_30077:
        /* <DEDUP_REMOVED lines=43> */
.L_x_30075:
[----:B------:R-:W-:Y:S05]  /*233f0*/  BSYNC.RECONVERGENT B1 ;  /* 0x0000000000017941 */ /* 0x000fea0003800200 */
.L_x_30074:
        /* <DEDUP_REMOVED lines=20> */
.L_x_30081:
        /* <DEDUP_REMOVED lines=13> */
.L_x_30083:
[----:B------:R-:W-:Y:S05]  /*23610*/  BSYNC.RECONVERGENT B2 ;  /* 0x0000000000027941 */ /* 0x000fea0003800200 */
.L_x_30082:
        /* <DEDUP_REMOVED lines=43> */
.L_x_30080:
[----:B------:R-:W-:Y:S05]  /*238d0*/  BSYNC.RECONVERGENT B1 ;  /* 0x0000000000017941 */ /* 0x000fea0003800200 */
.L_x_30079:
[----:B------:R-:W-:Y:S01]  /*238e0*/  ISETP.NE.AND P3, PT, R22, 0x1, PT ;  /* 0x000000011600780c */ /* 0x000fe20003f65270 */
[----:B------:R-:W-:Y:S01]  /*238f0*/  BSSY.RECONVERGENT B1, `(.L_x_30084) ;  /* 0x000004b000017945 */ /* 0x000fe20003800200 */
[----:B------:R-:W-:Y:S02]  /*23900*/  I2FP.F32.U32 R23, R16 ;  /* 0x0000001000177245 */ /* 0x000fe40000201000 */
[----:B------:R-:W-:Y:S02]  /*23910*/  SHF.L.U32 R16, R17, 0x10, RZ ;  /* 0x0000001011107819 */ /* 0x000fe400000006ff */
[----:B------:R-:W-:Y:S01]  /*23920*/  MOV R17, R8 ;  /* 0x0000000800117202 */ /* 0x000fe20000000f00 */
[----:B------:R-:W-:Y:S02]  /*23930*/  FFMA.FTZ R23, R23, R214, 1.1641532182693481445e-10 ;  /* 0x2f00000017177423 */ /* 0x000fe400000100d6 */
        /* <DEDUP_REMOVED lines=13> */
.L_x_30086:
        /* <DEDUP_REMOVED lines=13> */
.L_x_30088:
[----:B------:R-:W-:Y:S05]  /*23ae0*/  BSYNC.RECONVERGENT B2 ;  /* 0x0000000000027941 */ /* 0x000fea0003800200 */
.L_x_30087:
        /* <DEDUP_REMOVED lines=43> */
.L_x_30085:
[----:B------:R-:W-:Y:S05]  /*23da0*/  BSYNC.RECONVERGENT B1 ;  /* 0x0000000000017941 */ /* 0x000fea0003800200 */
.L_x_30084:
        /* <DEDUP_REMOVED lines=20> */
.L_x_30091:
        /* <DEDUP_REMOVED lines=13> */
.L_x_30093:
[----:B------:R-:W-:Y:S05]  /*23fc0*/  BSYNC.RECONVERGENT B2 ;  /* 0x0000000000027941 */ /* 0x000fea0003800200 */
.L_x_30092:
        /* <DEDUP_REMOVED lines=43> */
.L_x_30090:
[----:B------:R-:W-:Y:S05]  /*24280*/  BSYNC.RECONVERGENT B1 ;  /* 0x0000000000017941 */ /* 0x000fea0003800200 */
.L_x_30089:
        /* <DEDUP_REMOVED lines=19> */
.L_x_30096:
        /* <DEDUP_REMOVED lines=13> */
.L_x_30098:
[----:B------:R-:W-:Y:S05]  /*24490*/  BSYNC.RECONVERGENT B2 ;  /* 0x0000000000027941 */ /* 0x000fea0003800200 */
.L_x_30097:
        /* <DEDUP_REMOVED lines=43> */
.L_x_30095:
[----:B------:R-:W-:Y:S05]  /*24750*/  BSYNC.RECONVERGENT B1 ;  /* 0x0000000000017941 */ /* 0x000fea0003800200 */
.L_x_30094:
        /* <DEDUP_REMOVED lines=20> */
.L_x_30101:
        /* <DEDUP_REMOVED lines=15> */
.L_x_30103:
[----:B------:R-:W-:Y:S05]  /*24990*/  BSYNC.RECONVERGENT B2 ;  /* 0x0000000000027941 */ /* 0x000fea0003800200 */
.L_x_30102:
        /* <DEDUP_REMOVED lines=43> */
.L_x_30100:
[----:B------:R-:W-:Y:S05]  /*24c50*/  BSYNC.RECONVERGENT B1 ;  /* 0x0000000000017941 */ /* 0x000fea0003800200 */
.L_x_30099:
        /* <DEDUP_REMOVED lines=16> */
.L_x_30063:
        /* <DEDUP_REMOVED lines=43> */
.L_x_30107:
        /* <DEDUP_REMOVED lines=13> */
.L_x_30109:
[----:B------:R-:W-:Y:S05]  /*250e0*/  BSYNC.RECONVERGENT B2 ;  /* 0x0000000000027941 */ /* 0x000fea0003800200 */
.L_x_30108:
        /* <DEDUP_REMOVED lines=43> */
.L_x_30106:
[----:B------:R-:W-:Y:S05]  /*253a0*/  BSYNC.RECONVERGENT B1 ;  /* 0x0000000000017941 */ /* 0x000fea0003800200 */
.L_x_30105:
        /* <DEDUP_REMOVED lines=25> */
.L_x_30112:
        /* <DEDUP_REMOVED lines=13> */
.L_x_30114:
[----:B------:R-:W-:Y:S05]  /*25610*/  BSYNC.RECONVERGENT B2 ;  /* 0x0000000000027941 */ /* 0x000fea0003800200 */
.L_x_30113:
        /* <DEDUP_REMOVED lines=43> */
.L_x_30111:
[----:B------:R-:W-:Y:S05]  /*258d0*/  BSYNC.RECONVERGENT B1 ;  /* 0x0000000000017941 */ /* 0x000fea0003800200 */
.L_x_30110:
        /* <DEDUP_REMOVED lines=22> */
.L_x_30117:
        /* <DEDUP_REMOVED lines=13> */
.L_x_30119:
[----:B------:R-:W-:Y:S05]  /*25b10*/  BSYNC.RECONVERGENT B2 ;  /* 0x0000000000027941 */ /* 0x000fea0003800200 */
.L_x_30118:
        /* <DEDUP_REMOVED lines=43> */
.L_x_30116:
[----:B------:R-:W-:Y:S05]  /*25dd0*/  BSYNC.RECONVERGENT B1 ;  /* 0x0000000000017941 */ /* 0x000fea0003800200 */
.L_x_30115:
        /* <DEDUP_REMOVED lines=23> */
.L_x_30122:
        /* <DEDUP_REMOVED lines=13> */
.L_x_30124:
[----:B------:R-:W-:Y:S05]  /*26020*/  BSYNC.RECONVERGENT B2 ;  /* 0x0000000000027941 */ /* 0x000fea0003800200 */
.L_x_30123:
        /* <DEDUP_REMOVED lines=43> */
.L_x_30121:
[----:B------:R-:W-:Y:S05]  /*262e0*/  BSYNC.RECONVERGENT B1 ;  /* 0x0000000000017941 */ /* 0x000fea0003800200 */
.L_x_30120:
        /* <DEDUP_REMOVED lines=22> */
.L_x_30127:
        /* <DEDUP_REMOVED lines=13> */
.L_x_30129:
[----:B------:R-:W-:Y:S05]  /*26520*/  BSYNC.RECONVERGENT B2 ;  /* 0x0000000000027941 */ /* 0x000fea0003800200 */
.L_x_30128:
        /* <DEDUP_REMOVED lines=43> */
.L_x_30126:
[----:B------:R-:W-:Y:S05]  /*267e0*/  BSYNC.RECONVERGENT B1 ;  /* 0x0000000000017941 */ /* 0x000fea0003800200 */
.L_x_30125:
        /* <DEDUP_REMOVED lines=23> */
.L_x_30132:
        /* <DEDUP_REMOVED lines=13> */
.L_x_30134:
[----:B------:R-:W-:Y:S05]  /*26a30*/  BSYNC.RECONVERGENT B2 ;  /* 0x0000000000027941 */ /* 0x000fea0003800200 */
.L_x_30133:
        /* <DEDUP_REMOVED lines=43> */
.L_x_30131:
[----:B------:R-:W-:Y:S05]  /*26cf0*/  BSYNC.RECONVERGENT B1 ;  /* 0x0000000000017941 */ /* 0x000fea0003800200 */
.L_x_30130:
        /* <DEDUP_REMOVED lines=22> */
.L_x_30137:
        /* <DEDUP_REMOVED lines=13> */
.L_x_30139:
[----:B------:R-:W-:Y:S05]  /*26f30*/  BSYNC.RECONVERGENT B2 ;  /* 0x0000000000027941 */ /* 0x000fea0003800200 */
.L_x_30138:
        /* <DEDUP_REMOVED lines=43> */
.L_x_30136:
[----:B------:R-:W-:Y:S05]  /*271f0*/  BSYNC.RECONVERGENT B1 ;  /* 0x0000000000017941 */ /* 0x000fea0003800200 */
.L_x_30135:
        /* <DEDUP_REMOVED lines=23> */
.L_x_30142:
        /* <DEDUP_REMOVED lines=15> */
.L_x_30144:
[----:B------:R-:W-:Y:S05]  /*27460*/  BSYNC.RECONVERGENT B2 ;  /* 0x0000000000027941 */ /* 0x000fea0003800200 */
.L_x_30143:
        /* <DEDUP_REMOVED lines=43> */
.L_x_30141:
[----:B------:R-:W-:Y:S05]  /*27720*/  BSYNC.RECONVERGENT B1 ;  /* 0x0000000000017941 */ /* 0x000fea0003800200 */
.L_x_30140:
        /* <DEDUP_REMOVED lines=10> */
.L_x_30104:
        /* <DEDUP_REMOVED lines=16> */
.L_x_30148:
        /* <DEDUP_REMOVED lines=13> */
.L_x_30150:
[----:B------:R-:W-:Y:S05]  /*279a0*/  BSYNC.RECONVERGENT B2 ;  /* 0x0000000000027941 */ /* 0x000fea0003800200 */
.L_x_30149:
        /* <DEDUP_REMOVED lines=43> */
.L_x_30147:
[----:B------:R-:W-:Y:S05]  /*27c60*/  BSYNC.RECONVERGENT B1 ;  /* 0x0000000000017941 */ /* 0x000fea0003800200 */
.L_x_30146:
        /* <DEDUP_REMOVED lines=8> */
[----:B------:R-:W-:Y:S01]  /*27cf0*/  IMAD.MOV.U32 R20, RZ, RZ, R8 ;  /* 0x000000ffff147224 */ /* 0x000fe200078e0008 */
[----:B------:R-:W-:Y:S01]  /*27d00*/  MOV R23, 0x2 ;  /* 0x0000000200177802 */ /* 0x000fe20000000f00 */
[----:B------:R-:W-:Y:S01]  /*27d10*/  FMUL.FTZ R208, R208, R213 ;  /* 0x000000d5d0d07220 */ /* 0x000fe20000410000 */
[----:B------:R-:W-:-:S13]  /*27d20*/  FSETP.LE.FTZ.AND P1, PT, R21, R212, PT ;  /* 0x000000d41500720b */ /* 0x000fda0003f33000 */
        /* <DEDUP_REMOVED lines=10> */
.L_x_30153:
        /* <DEDUP_REMOVED lines=13> */
.L_x_30155:
[----:B------:R-:W-:Y:S05]  /*27ea0*/  BSYNC.RECONVERGENT B2 ;  /* 0x0000000000027941 */ /* 0x000fea0003800200 */
.L_x_30154:
        /* <DEDUP_REMOVED lines=43> */
.L_x_30152:
[----:B------:R-:W-:Y:S05]  /*28160*/  BSYNC.RECONVERGENT B1 ;  /* 0x0000000000017941 */ /* 0x000fea0003800200 */
.L_x_30151:
        /* <DEDUP_REMOVED lines=19> */
.L_x_30158:
        /* <DEDUP_REMOVED lines=13> */
.L_x_30160:
[----:B------:R-:W-:Y:S05]  /*28370*/  BSYNC.RECONVERGENT B2 ;  /* 0x0000000000027941 */ /* 0x000fea0003800200 */
.L_x_30159:
        /* <DEDUP_REMOVED lines=43> */
.L_x_30157:
[----:B------:R-:W-:Y:S05]  /*28630*/  BSYNC.RECONVERGENT B1 ;  /* 0x0000000000017941 */ /* 0x000fea0003800200 */
.L_x_30156:
        /* <DEDUP_REMOVED lines=20> */
.L_x_30163:
        /* <DEDUP_REMOVED lines=13> */
.L_x_30165:
[----:B------:R-:W-:Y:S05]  /*28850*/  BSYNC.RECONVERGENT B2 ;  /* 0x0000000000027941 */ /* 0x000fea0003800200 */
.L_x_30164:
        /* <DEDUP_REMOVED lines=43> */
.L_x_30162:
[----:B------:R-:W-:Y:S05]  /*28b10*/  BSYNC.RECONVERGENT B1 ;  /* 0x0000000000017941 */ /* 0x000fea0003800200 */
.L_x_30161:
        /* <DEDUP_REMOVED lines=19> */
.L_x_30168:
        /* <DEDUP_REMOVED lines=13> */
.L_x_30170:
[----:B------:R-:W-:Y:S05]  /*28d20*/  BSYNC.RECONVERGENT B2 ;  /* 0x0000000000027941 */ /* 0x000fea0003800200 */
.L_x_30169:
        /* <DEDUP_REMOVED lines=43> */
.L_x_30167:
[----:B------:R-:W-:Y:S05]  /*28fe0*/  BSYNC.RECONVERGENT B1 ;  /* 0x0000000000017941 */ /* 0x000fea0003800200 */
.L_x_30166:
        /* <DEDUP_REMOVED lines=20> */
.L_x_30173:
        /* <DEDUP_REMOVED lines=13> */
.L_x_30175:
[----:B------:R-:W-:Y:S05]  /*29200*/  BSYNC.RECONVERGENT B2 ;  /* 0x0000000000027941 */ /* 0x000fea0003800200 */
.L_x_30174:
        /* <DEDUP_REMOVED lines=43> */
.L_x_30172:
[----:B------:R-:W-:Y:S05]  /*294c0*/  BSYNC.RECONVERGENT B1 ;  /* 0x0000000000017941 */ /* 0x000fea0003800200 */
.L_x_30171:
        /* <DEDUP_REMOVED lines=19> */
.L_x_30178:
        /* <DEDUP_REMOVED lines=13> */
.L_x_30180:
[----:B------:R-:W-:Y:S05]  /*296d0*/  BSYNC.RECONVERGENT B2 ;  /* 0x0000000000027941 */ /* 0x000fea0003800200 */
.L_x_30179:
        /* <DEDUP_REMOVED lines=43> */
.L_x_30177:
[----:B------:R-:W-:Y:S05]  /*29990*/  BSYNC.RECONVERGENT B1 ;  /* 0x0000000000017941 */ /* 0x000fea0003800200 */
.L_x_30176:
        /* <DEDUP_REMOVED lines=20> */
.L_x_30183:
        /* <DEDUP_REMOVED lines=15> */
.L_x_30185:
[----:B------:R-:W-:Y:S05]  /*29bd0*/  BSYNC.RECONVERGENT B2 ;  /* 0x0000000000027941 */ /* 0x000fea0003800200 */
.L_x_30184:
        /* <DEDUP_REMOVED lines=43> */
.L_x_30182:
[----:B------:R-:W-:Y:S05]  /*29e90*/  BSYNC.RECONVERGENT B1 ;  /* 0x0000000000017941 */ /* 0x000fea0003800200 */
.L_x_30181:
        /* <DEDUP_REMOVED lines=16> */
.L_x_30145:
        /* <DEDUP_REMOVED lines=17> */
[----:B------:R-:W-:Y:S01]  /*2a0b0*/  SEL R17, RZ, 0x1, !P3 ;  /* 0x00000001ff117807 */ /* 0x000fe20005800000 */
[----:B------:R-:W-:Y:S01]  /*2a0c0*/  UMOV UR4, 0xffffffff ;  /* 0xffffffff00047882 */ /* 0x000fe20000000000 */
        /* <DEDUP_REMOVED lines=55> */
[----:B------:R-:W-:-:S03]  /*2a440*/  LOP3.LUT R19, R222, R17, RZ, 0xfc, !PT ;  /* 0x00000011de137212 */ /* 0x000fc600078efcff */
        /* <DEDUP_REMOVED lines=159> */
.L_x_30199:
[----:B------:R-:W-:Y:S01]  /*2ae40*/  FMUL.FTZ R212, R19, R19 ;  /* 0x0000001313d47220 */ /* 0x000fe20000410000 */
[----:B-1----:R-:W-:Y:S01]  /*2ae50*/  FADD.FTZ R17, R215, R216 ;  /* 0x000000d8d7117221 */ /* 0x002fe20000010000 */
[----:B------:R-:W-:Y:S02]  /*2ae60*/  PLOP3.LUT P1, PT, PT, PT, UP1, 0x40, 0x4 ;  /* 0x000000000004781c */ /* 0x000fe40003f2e818 */
[----:B------:R-:W-:Y:S01]  /*2ae70*/  PLOP3.LUT P2, PT, PT, PT, UP1, 0x40, 0x4 ;  /* 0x000000000004781c */ /* 0x000fe20003f4e818 */
[----:B------:R-:W-:Y:S01]  /*2ae80*/  FFMA.FTZ R17, R17, R18, UR15 ;  /* 0x0000000f11117e23 */ /* 0x000fe20008010012 */
[----:B------:R-:W-:Y:S02]  /*2ae90*/  FSEL R212, R212, RZ, !P1 ;  /* 0x000000ffd4d47208 */ /* 0x000fe40004800000 */
[----:B------:R-:W-:-:S03]  /*2aea0*/  FSEL R18, R19, RZ, P2 ;  /* 0x000000ff13127208 */ /* 0x000fc60001000000 */
[----:B------:R-:W-:Y:S02]  /*2aeb0*/  FADD.FTZ R17, R17, R212 ;  /* 0x000000d411117221 */ /* 0x000fe40000010000 */
[C---:B------:R-:W-:Y:S01]  /*2aec0*/  FADD.FTZ R212, -R18.reuse, R44 ;  /* 0x0000002c12d47221 */ /* 0x040fe20000010100 */
[C---:B------:R-:W-:Y:S01]  /*2aed0*/  FADD.FTZ R213, -R18.reuse, R45 ;  /* 0x0000002d12d57221 */ /* 0x040fe20000010100 */
[C---:B------:R-:W-:Y:S01]  /*2aee0*/  FADD.FTZ R69, -R18.reuse, R69 ;  /* 0x0000004512457221 */ /* 0x040fe20000010100 */
[----:B------:R-:W1:Y:S01]  /*2aef0*/  @!P0 LDC.64 R44, c[0x0][0x3c0] ;  /* 0x0000f000ff2c8b82 */ /* 0x000e620000000a00 */
        /* <DEDUP_REMOVED lines=17> */
[C---:B--2---:R-:W-:Y:S01]  /*2b010*/  FMUL.FTZ R31, R17.reuse, R68 ;  /* 0x00000044111f7220 */ /* 0x044fe20000410000 */
[C---:B------:R-:W-:Y:S01]  /*2b020*/  FMUL.FTZ R68, R17.reuse, R71 ;  /* 0x0000004711447220 */ /* 0x040fe20000410000 */
[C---:B------:R-:W-:Y:S01]  /*2b030*/  FMUL.FTZ R71, R17.reuse, R38 ;  /* 0x0000002611477220 */ /* 0x040fe20000410000 */
[----:B0-----:R-:W-:Y:S01]  /*2b040*/  FADD.FTZ R215, -R18, R37 ;  /* 0x0000002512d77221 */ /* 0x001fe20000010100 */
[----:B------:R-:W-:Y:S01]  /*2b050*/  FMUL.FTZ R38, R17, R39 ;  /* 0x0000002711267220 */ /* 0x000fe20000410000 */
[----:B------:R-:W0:Y:S01]  /*2b060*/  @!P0 LDC.64 R36, c[0x0][0x3c8] ;  /* 0x0000f200ff248b82 */ /* 0x000e220000000a00 */
[----:B-1----:R-:W-:-:S04]  /*2b070*/  @!P0 IMAD.WIDE R44, R13, 0x4, R44 ;  /* 0x000000040d2c8825 */ /* 0x002fc800078e022c */
[C---:B------:R-:W-:Y:S01]  /*2b080*/  FMUL.FTZ R39, R17.reuse, R32 ;  /* 0x0000002011277220 */ /* 0x040fe20000410000 */
[C---:B------:R-:W-:Y:S01]  /*2b090*/  FADD.FTZ R76, -R18.reuse, R76 ;  /* 0x0000004c124c7221 */ /* 0x040fe20000010100 */
[C---:B------:R-:W-:Y:S01]  /*2b0a0*/  FADD.FTZ R77, -R18.reuse, R77 ;  /* 0x0000004d124d7221 */ /* 0x040fe20000010100 */
[C---:B------:R-:W-:Y:S01]  /*2b0b0*/  FADD.FTZ R70, -R18.reuse, R70 ;  /* 0x0000004612467221 */ /* 0x040fe20000010100 */
[----:B------:R1:W-:Y:S01]  /*2b0c0*/  @!P0 STG.E desc[UR8][R44.64], R19 ;  /* 0x000000132c008986 */ /* 0x0003e2000c101908 */
[C---:B------:R-:W-:Y:S01]  /*2b0d0*/  FADD.FTZ R64, -R18.reuse, R64 ;  /* 0x0000004012407221 */ /* 0x040fe20000010100 */
[C---:B------:R-:W-:Y:S01]  /*2b0e0*/  FADD.FTZ R65, -R18.reuse, R65 ;  /* 0x0000004112417221 */ /* 0x040fe20000010100 */
[C---:B------:R-:W-:Y:S01]  /*2b0f0*/  FADD.FTZ R228, -R18.reuse, R21 ;  /* 0x0000001512e47221 */ /* 0x040fe20000010100 */
[C---:B------:R-:W-:Y:S01]  /*2b100*/  FADD.FTZ R60, -R18.reuse, R60 ;  /* 0x0000003c123c7221 */ /* 0x040fe20000010100 */
[C---:B------:R-:W-:Y:S01]  /*2b110*/  FADD.FTZ R24, -R18.reuse, R24 ;  /* 0x0000001812187221 */ /* 0x040fe20000010100 */
[C---:B------:R-:W-:Y:S01]  /*2b120*/  FMUL.FTZ R21, R17.reuse, R76 ;  /* 0x0000004c11157220 */ /* 0x040fe20000410000 */
[C---:B------:R-:W-:Y:S01]  /*2b130*/  FADD.FTZ R61, -R18.reuse, R61 ;  /* 0x0000003d123d7221 */ /* 0x040fe20000010100 */
[C---:B------:R-:W-:Y:S01]  /*2b140*/  FMUL.FTZ R76, R17.reuse, R77 ;  /* 0x0000004d114c7220 */ /* 0x040fe20000410000 */
[C---:B------:R-:W-:Y:S01]  /*2b150*/  FADD.FTZ R62, -R18.reuse, R62 ;  /* 0x0000003e123e7221 */ /* 0x040fe20000010100 */
[C---:B------:R-:W-:Y:S01]  /*2b160*/  FADD.FTZ R72, -R18.reuse, R72 ;  /* 0x0000004812487221 */ /* 0x040fe20000010100 */
[C---:B------:R-:W-:Y:S01]  /*2b170*/  FADD.FTZ R63, -R18.reuse, R63 ;  /* 0x0000003f123f7221 */ /* 0x040fe20000010100 */
[C---:B-1----:R-:W-:Y:S01]  /*2b180*/  FMUL.FTZ R44, R17.reuse, R69 ;  /* 0x00000045112c7220 */ /* 0x042fe20000410000 */
        /* <DEDUP_REMOVED lines=11> */
[----:B------:R-:W1:Y:S01]  /*2b240*/  LDC.64 R32, c[0x0][0x428] ;  /* 0x00010a00ff207b82 */ /* 0x000e620000000a00 */
        /* <DEDUP_REMOVED lines=10> */
[----:B------:R-:W-:Y:S01]  /*2b2f0*/  FADD.FTZ R57, -R18, R57 ;  /* 0x0000003912397221 */ /* 0x000fe20000010100 */
[----:B------:R-:W-:Y:S01]  /*2b300*/  FMUL.FTZ R60, R17, R61 ;  /* 0x0000003d113c7220 */ /* 0x000fe20000410000 */
        /* <DEDUP_REMOVED lines=45> */
[----:B------:R-:W-:Y:S01]  /*2b5e0*/  F2FP.BF16.F32.PACK_AB R21, R68, R19 ;  /* 0x000000134415723e */ /* 0x000fe200000010ff */
        /* <DEDUP_REMOVED lines=8> */
[----:B------:R-:W-:Y:S01]  /*2b670*/  FFMA.FTZ R23, R23, R206, R142 ;  /* 0x000000ce17177223 */ /* 0x000fe2000001008e */
[----:B------:R-:W-:Y:S01]  /*2b680*/  FFMA.FTZ R78, R78, R207, R143 ;  /* 0x000000cf4e4e7223 */ /* 0x000fe2000001008f */
[C---:B------:R-:W-:Y:S01]  /*2b690*/  FMUL.FTZ R53, R17.reuse, R54 ;  /* 0x0000003611357220 */ /* 0x040fe20000410000 */
[C---:B------:R-:W-:Y:S01]  /*2b6a0*/  FMUL.FTZ R54, R17.reuse, R55 ;  /* 0x0000003711367220 */ /* 0x040fe20000410000 */
[----:B------:R-:W-:Y:S01]  /*2b6b0*/  FMUL.FTZ R55, R17, R48 ;  /* 0x0000003011377220 */ /* 0x000fe20000410000 */
[----:B0-----:R-:W-:-:S04]  /*2b6c0*/  @!P0 IMAD.WIDE R36, R13, 0x4, R36 ;  /* 0x000000040d248825 */ /* 0x001fc800078e0224 */
[C---:B------:R-:W-:Y:S01]  /*2b6d0*/  FMUL.FTZ R48, R17.reuse, R49 ;  /* 0x0000003111307220 */ /* 0x040fe20000410000 */
[C---:B------:R-:W-:Y:S01]  /*2b6e0*/  FMUL.FTZ R72, R17.reuse, R18 ;  /* 0x0000001211487220 */ /* 0x040fe20000410000 */
[----:B------:R-:W-:Y:S01]  /*2b6f0*/  F2FP.BF16.F32.PACK_AB R26, R26, R25 ;  /* 0x000000191a1a723e */ /* 0x000fe200000010ff */
[----:B------:R-:W-:Y:S01]  /*2b700*/  FMUL.FTZ R49, R17, R50 ;  /* 0x0000003211317220 */ /* 0x000fe20000410000 */
[----:B------:R-:W-:Y:S01]  /*2b710*/  F2FP.BF16.F32.PACK_AB R28, R19, R28 ;  /* 0x0000001c131c723e */ /* 0x000fe200000010ff */
[----:B-1----:R-:W-:Y:S01]  /*2b720*/  IMAD.WIDE.U32 R18, R6, 0x10, R32 ;  /* 0x0000001006127825 */ /* 0x002fe200078e0020 */
[----:B------:R-:W-:-:S03]  /*2b730*/  F2FP.BF16.F32.PACK_AB R27, R74, R27 ;  /* 0x0000001b4a1b723e */ /* 0x000fc600000010ff */
        /* <DEDUP_REMOVED lines=30> */
[----:B0-----:R-:W-:Y:S01]  /*2b920*/  FFMA.FTZ R17, R64, R193, R129 ;  /* 0x000000c140117223 */ /* 0x001fe20000010081 */
[----:B------:R-:W-:Y:S01]  /*2b930*/  FFMA.FTZ R37, R56, R185, R121 ;  /* 0x000000b938257223 */ /* 0x000fe20000010079 */
[----:B------:R-:W-:Y:S01]  /*2b940*/  F2FP.BF16.F32.PACK_AB R23, R66, R69 ;  /* 0x000000454217723e */ /* 0x000fe200000010ff */
[----:B------:R-:W-:Y:S01]  /*2b950*/  IMAD.WIDE.U32 R60, R4, 0x10, R32 ;  /* 0x00000010043c7825 */ /* 0x000fe200078e0020 */
[----:B------:R-:W-:-:S03]  /*2b960*/  F2FP.BF16.F32.PACK_AB R29, R62, R29 ;  /* 0x0000001d3e1d723e */ /* 0x000fc600000010ff */
[----:B------:R-:W-:Y:S01]  /*2b970*/  FFMA.FTZ R59, R59, R180, R116 ;  /* 0x000000b43b3b7223 */ /* 0x000fe20000010074 */
[----:B------:R-:W-:Y:S01]  /*2b980*/  F2FP.BF16.F32.PACK_AB R22, R17, R22 ;  /* 0x000000161116723e */ /* 0x000fe200000010ff */
[----:B------:R-:W-:Y:S01]  /*2b990*/  FFMA.FTZ R17, R44, R197, R133 ;  /* 0x000000c52c117223 */ /* 0x000fe20000010085 */
[----:B------:R-:W-:Y:S01]  /*2b9a0*/  F2FP.BF16.F32.PACK_AB R31, R58, R31 ;  /* 0x0000001f3a1f723e */ /* 0x000fe200000010ff */
[----:B------:R-:W-:-:S04]  /*2b9b0*/  IMAD.WIDE.U32 R62, R3, 0x10, R32 ;  /* 0x00000010033e7825 */ /* 0x000fc800078e0020 */
[----:B-1----:R-:W-:Y:S01]  /*2b9c0*/  FFMA.FTZ R27, R41, R170, R106 ;  /* 0x000000aa291b7223 */ /* 0x002fe2000001006a */
        /* <DEDUP_REMOVED lines=9> */
[----:B------:R-:W-:Y:S01]  /*2ba60*/  STG.E.128 desc[UR8][R60.64], R20 ;  /* 0x000000143c007986 */ /* 0x000fe2000c101d08 */
[----:B------:R-:W-:Y:S01]  /*2ba70*/  FFMA.FTZ R17, R70, R173, R109 ;  /* 0x000000ad46117223 */ /* 0x000fe2000001006d */
[----:B------:R-:W-:Y:S01]  /*2ba80*/  FFMA.FTZ R52, R52, R181, R117 ;  /* 0x000000b534347223 */ /* 0x000fe20000010075 */
[----:B------:R-:W-:Y:S01]  /*2ba90*/  F2FP.BF16.F32.PACK_AB R42, R19, R42 ;  /* 0x0000002a132a723e */ /* 0x000fe200000010ff */
[----:B------:R0:W-:Y:S01]  /*2baa0*/  STG.E.128 desc[UR8][R62.64], R28 ;  /* 0x0000001c3e007986 */ /* 0x0001e2000c101d08 */
[----:B------:R-:W1:Y:S01]  /*2bab0*/  LDC.64 R18, c[0x0][0x380] ;  /* 0x0000e000ff127b82 */ /* 0x000e620000000a00 */
        /* <DEDUP_REMOVED lines=60> */
[----:B------:R-:W-:Y:S05]  /*2be80*/  BSYNC B0 ;  /* 0x0000000000007941 */ /* 0x000fea0003800000 */
.L_x_29530:
[----:B------:R-:W-:Y:S05]  /*2be90*/  EXIT ;  /* 0x000000000000794d */ /* 0x000fea0003800000 */
.L_x_30186:
        /* <DEDUP_REMOVED lines=8> */
.L_x_30189:
[----:B------:R-:W-:Y:S05]  /*2bf20*/  BSYNC B1 ;  /* 0x0000000000017941 */ /* 0x000fea0003800000 */
.L_x_30188:
        /* <DEDUP_REMOVED lines=9> */
.L_x_30190:
[----:B------:R-:W-:Y:S01]  /*2bfc0*/  HFMA2 R219, -RZ, RZ, 0, 2.384185791015625e-07 ;  /* 0x00000004ffdb7431 */ /* 0x000fe200000001ff */
[----:B------:R-:W-:-:S05]  /*2bfd0*/  MOV R18, R218 ;  /* 0x000000da00127202 */ /* 0x000fca0000000f00 */
[----:B------:R-:W-:-:S04]  /*2bfe0*/  FADD.FTZ R214, R213, R18 ;  /* 0x00000012d5d67221 */ /* 0x000fc80000010000 */
[----:B------:R-:W-:-:S07]  /*2bff0*/  IMAD.MOV.U32 R222, RZ, RZ, R214 ;  /* 0x000000ffffde7224 */ /* 0x000fce00078e00d6 */
[----:B------:R-:W-:Y:S05]  /*2c000*/  WARPSYNC.COLLECTIVE R217, `(.L_x_30191) ;  /* 0x00000000d9087348 */ /* 0x000fea0003c00000 */
[----:B------:R0:W1:Y:S02]  /*2c010*/  SHFL.BFLY P1, R218, R222, R219, R224 ;  /* 0x0c0000dbdeda7389 */ /* 0x00006400000200e0 */
[----:B01----:R-:W-:Y:S05]  /*2c020*/  ENDCOLLECTIVE ;  /* 0x000000000000791b */ /* 0x003fea0003800000 */
.L_x_30191:
[----:B------:R-:W-:Y:S02]  /*2c030*/  IMAD.MOV.U32 R219, RZ, RZ, 0x8 ;  /* 0x00000008ffdb7424 */ /* 0x000fe400078e00ff */
[----:B------:R-:W-:-:S04]  /*2c040*/  IMAD.MOV.U32 R17, RZ, RZ, R218 ;  /* 0x000000ffff117224 */ /* 0x000fc800078e00da */
[----:B------:R-:W-:-:S05]  /*2c050*/  FADD.FTZ R215, R214, R17 ;  /* 0x00000011d6d77221 */ /* 0x000fca0000010000 */
[----:B------:R-:W-:-:S07]  /*2c060*/  MOV R222, R215 ;  /* 0x000000d700de7202 */ /* 0x000fce0000000f00 */
[----:B------:R-:W-:Y:S05]  /*2c070*/  WARPSYNC.COLLECTIVE R217, `(.L_x_30192) ;  /* 0x00000000d9087348 */ /* 0x000fea0003c00000 */
[----:B------:R0:W1:Y:S02]  /*2c080*/  SHFL.BFLY P1, R218, R222, R219, R224 ;  /* 0x0c0000dbdeda7389 */ /* 0x00006400000200e0 */
[----:B01----:R-:W-:Y:S05]  /*2c090*/  ENDCOLLECTIVE ;  /* 0x000000000000791b */ /* 0x003fea0003800000 */
.L_x_30192:
        /* <DEDUP_REMOVED lines=8> */
.L_x_30193:
        /* <DEDUP_REMOVED lines=136> */
.L_x_30194:
[----:B------:R-:W-:Y:S01]  /*2c9a0*/  HFMA2 R219, -RZ, RZ, 0, 1.1920928955078125e-07 ;  /* 0x00000002ffdb7431 */ /* 0x000fe200000001ff */
[----:B------:R-:W-:-:S05]  /*2c9b0*/  MOV R212, R218 ;  /* 0x000000da00d47202 */ /* 0x000fca0000000f00 */
[----:B------:R-:W-:-:S04]  /*2c9c0*/  FADD.FTZ R212, R17, R212 ;  /* 0x000000d411d47221 */ /* 0x000fc80000010000 */
[----:B------:R-:W-:-:S07]  /*2c9d0*/  IMAD.MOV.U32 R222, RZ, RZ, R212 ;  /* 0x000000ffffde7224 */ /* 0x000fce00078e00d4 */
[----:B------:R-:W-:Y:S05]  /*2c9e0*/  WARPSYNC.COLLECTIVE R217, `(.L_x_30195) ;  /* 0x00000000d9087348 */ /* 0x000fea0003c00000 */
[----:B------:R0:W1:Y:S02]  /*2c9f0*/  SHFL.BFLY P1, R218, R222, R219, R224 ;  /* 0x0c0000dbdeda7389 */ /* 0x00006400000200e0 */
[----:B01----:R-:W-:Y:S05]  /*2ca00*/  ENDCOLLECTIVE ;  /* 0x000000000000791b */ /* 0x003fea0003800000 */
.L_x_30195:
[----:B------:R-:W-:Y:S02]  /*2ca10*/  IMAD.MOV.U32 R219, RZ, RZ, 0x4 ;  /* 0x00000004ffdb7424 */ /* 0x000fe400078e00ff */
[----:B------:R-:W-:-:S04]  /*2ca20*/  IMAD.MOV.U32 R213, RZ, RZ, R218 ;  /* 0x000000ffffd57224 */ /* 0x000fc800078e00da */
[----:B------:R-:W-:-:S05]  /*2ca30*/  FADD.FTZ R213, R212, R213 ;  /* 0x000000d5d4d57221 */ /* 0x000fca0000010000 */
[----:B------:R-:W-:-:S07]  /*2ca40*/  MOV R222, R213 ;  /* 0x000000d500de7202 */ /* 0x000fce0000000f00 */
[----:B------:R-:W-:Y:S05]  /*2ca50*/  WARPSYNC.COLLECTIVE R217, `(.L_x_30196) ;  /* 0x00000000d9087348 */ /* 0x000fea0003c00000 */
[----:B------:R0:W1:Y:S02]  /*2ca60*/  SHFL.BFLY P1, R218, R222, R219, R224 ;  /* 0x0c0000dbdeda7389 */ /* 0x00006400000200e0 */
[----:B01----:R-:W-:Y:S05]  /*2ca70*/  ENDCOLLECTIVE ;  /* 0x000000000000791b */ /* 0x003fea0003800000 */
.L_x_30196:
[----:B------:R-:W-:Y:S01]  /*2ca80*/  HFMA2 R219, -RZ, RZ, 0, 4.76837158203125e-07 ;  /* 0x00000008ffdb7431 */ /* 0x000fe200000001ff */
[----:B------:R-:W-:-:S05]  /*2ca90*/  MOV R214, R218 ;  /* 0x000000da00d67202 */ /* 0x000fca0000000f00 */
[----:B------:R-:W-:-:S04]  /*2caa0*/  FADD.FTZ R214, R213, R214 ;  /* 0x000000d6d5d67221 */ /* 0x000fc80000010000 */
[----:B------:R-:W-:-:S07]  /*2cab0*/  IMAD.MOV.U32 R222, RZ, RZ, R214 ;  /* 0x000000ffffde7224 */ /* 0x000fce00078e00d6 */
[----:B------:R-:W-:Y:S05]  /*2cac0*/  WARPSYNC.COLLECTIVE R217, `(.L_x_30197) ;  /* 0x00000000d9087348 */ /* 0x000fea0003c00000 */
[----:B------:R0:W1:Y:S02]  /*2cad0*/  SHFL.BFLY P1, R218, R222, R219, R224 ;  /* 0x0c0000dbdeda7389 */ /* 0x00006400000200e0 */
[----:B01----:R-:W-:Y:S05]  /*2cae0*/  ENDCOLLECTIVE ;  /* 0x000000000000791b */ /* 0x003fea0003800000 */
.L_x_30197:
[----:B------:R-:W-:Y:S02]  /*2caf0*/  IMAD.MOV.U32 R219, RZ, RZ, 0x10 ;  /* 0x00000010ffdb7424 */ /* 0x000fe400078e00ff */
[----:B------:R-:W-:-:S04]  /*2cb00*/  IMAD.MOV.U32 R215, RZ, RZ, R218 ;  /* 0x000000ffffd77224 */ /* 0x000fc800078e00da */
[----:B------:R-:W-:-:S05]  /*2cb10*/  FADD.FTZ R215, R214, R215 ;  /* 0x000000d7d6d77221 */ /* 0x000fca0000010000 */
[----:B------:R-:W-:-:S07]  /*2cb20*/  MOV R222, R215 ;  /* 0x000000d700de7202 */ /* 0x000fce0000000f00 */
[----:B------:R-:W-:Y:S05]  /*2cb30*/  WARPSYNC.COLLECTIVE R217, `(.L_x_30198) ;  /* 0x00000000d9087348 */ /* 0x000fea0003c00000 */
[----:B------:R0:W1:Y:S02]  /*2cb40*/  SHFL.BFLY P1, R218, R222, R219, R224 ;  /* 0x0c0000dbdeda7389 */ /* 0x00006400000200e0 */
[----:B01----:R-:W-:Y:S05]  /*2cb50*/  ENDCOLLECTIVE ;  /* 0x000000000000791b */ /* 0x003fea0003800000 */
.L_x_30198:
[----:B------:R-:W-:Y:S01]  /*2cb60*/  MOV R216, R218 ;  /* 0x000000da00d87202 */ /* 0x000fe20000000f00 */
[----:B------:R-:W-:Y:S06]  /*2cb70*/  BRA `(.L_x_30199) ;  /* 0xffffffe000b07947 */ /* 0x000fec000383ffff */
.L_x_30200:
        /* <DEDUP_REMOVED lines=16> */
.L_x_71493:


//--------------------- .text._ZN10layer_norm13ln_fwd_kernelINS_13Kernel_traitsIf13__nv_bfloat16fS2_fjLj2048ELj1ELj4ELj1ELj16ENS_18Kernel_traits_baseILj2048EfS2_fS2_fjLj128EEEEELb1ELb0ELb1ELb0EEEvNS_9FwdParamsE --------------------------
	.section	.text._ZN10layer_norm13ln_fwd_kernelINS_13Kernel_traitsIf13__nv_bfloat16fS2_fjLj2048ELj1ELj4ELj1ELj16ENS_18Kernel_traits_baseILj2048EfS2_fS2_fjLj128EEEEELb1ELb0ELb1ELb0EEEvNS_9FwdParamsE,"ax",@progbits
	.align	128
        .global         _ZN10layer_norm13ln_fwd_kernelINS_13Kernel_traitsIf13__nv_bfloat16fS2_fjLj2048ELj1ELj4ELj1ELj16ENS_18Kernel_traits_baseILj2048EfS2_fS2_fjLj128EEEEELb1ELb0ELb1ELb0EEEvNS_9FwdParamsE
        .type           _ZN10layer_norm13ln_fwd_kernelINS_13Kernel_traitsIf13__nv_bfloat16fS2_fjLj2048ELj1ELj4ELj1ELj16ENS_18Kernel_traits_baseILj2048EfS2_fS2_fjLj128EEEEELb1ELb0ELb1ELb0EEEvNS_9FwdParamsE,@function
        .size           _ZN10layer_norm13ln_fwd_kernelINS_13Kernel_traitsIf13__nv_bfloat16fS2_fjLj2048ELj1ELj4ELj1ELj16ENS_18Kernel_traits_baseILj2048EfS2_fS2_fjLj128EEEEELb1ELb0ELb1ELb0EEEvNS_9FwdParamsE,(.L_x_71494 - _ZN10layer_norm13ln_fwd_kernelINS_13Kernel_traitsIf13__nv_bfloat16fS2_fjLj2048ELj1ELj4ELj1ELj16ENS_18Kernel_traits_baseILj2048EfS2_fS2_fjLj128EEEEELb1ELb0ELb1ELb0EEEvNS_9FwdParamsE)
        .other          _ZN10layer_norm13ln_fwd_kernelINS_13Kernel_traitsIf13__nv_bfloat16fS2_fjLj2048ELj1ELj4ELj1ELj16ENS_18Kernel_traits_baseILj2048EfS2_fS2_fjLj128EEEEELb1ELb0ELb1ELb0EEEvNS_9FwdParamsE,@"STO_CUDA_ENTRY STV_DEFAULT"
_ZN10layer_norm13ln_fwd_kernelINS_13Kernel_traitsIf13__nv_bfloat16fS2_fjLj2048ELj1ELj4ELj1ELj16ENS_18Kernel_traits_baseILj2048EfS2_fS2_fjLj128EEEEELb1ELb0ELb1ELb0EEEvNS_9FwdParamsE:
.text._ZN10layer_norm13ln_fwd_kernelINS_13Kernel_traitsIf13__nv_bfloat16fS2_fjLj2048ELj1ELj4ELj1ELj16ENS_18Kernel_traits_baseILj2048EfS2_fS2_fjLj128EEEEELb1ELb0ELb1ELb0EEEvNS_9FwdParamsE:
        /* <DEDUP_REMOVED lines=112> */
[----:B----4-:R-:W-:Y:S01]  /*0700*/  @P0 IMAD.WIDE.U32 R140, R145, 0x20, R140 ;  /* 0x00000020918c0825 */ /* 0x010fe200078e008c */
        /* <DEDUP_REMOVED lines=23> */
.L_x_30202:
        /* <DEDUP_REMOVED lines=73> */
[----:B0-----:R-:W-:Y:S02]  /*0d10*/  CS2R R26, SRZ ;  /* 0x00000000001a7805 */ /* 0x001fe4000001ff00 */
[----:B------:R-:W-:Y:S02]  /*0d20*/  CS2R R24, SRZ ;  /* 0x0000000000187805 */ /* 0x000fe4000001ff00 */
[----:B------:R-:W-:Y:S02]  /*0d30*/  @P6 CS2R R142, SRZ ;  /* 0x00000000008e6805 */ /* 0x000fe4000001ff00 */
[----:B------:R-:W-:Y:S02]  /*0d40*/  @P6 CS2R R140, SRZ ;  /* 0x00000000008c6805 */ /* 0x000fe4000001ff00 */
[----:B------:R-:W-:-:S02]  /*0d50*/  @P6 CS2R R138, SRZ ;  /* 0x00000000008a6805 */ /* 0x000fc4000001ff00 */
[----:B------:R-:W-:-:S07]  /*0d60*/  @P6 CS2R R136, SRZ ;  /* 0x0000000000886805 */ /* 0x000fce000001ff00 */
.L_x_30203:
[----:B------:R-:W-:Y:S05]  /*0d70*/  BSYNC.RECONVERGENT B0 ;  /* 0x0000000000007941 */ /* 0x000fea0003800200 */
.L_x_30201:
[----:B------:R-:W1:Y:S02]  /*0d80*/  LDCU UR4, c[0x0][0x384] ;  /* 0x00007080ff0477ac */ /* 0x000e640008000800 */
[----:B-1----:R-:W-:-:S13]  /*0d90*/  ISETP.GE.AND P0, PT, R219, UR4, PT ;  /* 0x00000004db007c0c */ /* 0x002fda000bf06270 */
[----:B------:R-:W-:Y:S05]  /*0da0*/  @P0 EXIT ;  /* 0x000000000000094d */ /* 0x000fea0003800000 */
[----:B------:R-:W-:Y:S01]  /*0db0*/  IMAD.HI.U32 R0, R218, -0x326172a9, RZ ;  /* 0xcd9e8d57da007827 */ /* 0x000fe200078e00ff */
[----:B------:R-:W-:Y:S01]  /*0dc0*/  BSSY B0, `(.L_x_30204) ;  /* 0x0002f65000007945 */ /* 0x000fe20003800000 */
[----:B------:R-:W-:Y:S01]  /*0dd0*/  LOP3.LUT R12, R12, 0x3, RZ, 0xc0, !PT ;  /* 0x000000030c0c7812 */ /* 0x000fe200078ec0ff */
[----:B------:R-:W1:Y:S01]  /*0de0*/  LDCU.U8 UR11, c[0x0][0x410] ;  /* 0x00008200ff0b77ac */ /* 0x000e620008000000 */
[----:B0-----:R-:W-:Y:S01]  /*0df0*/  IMAD.HI.U32 R2, R217, -0x2daee0ad, RZ ;  /* 0xd2511f53d9027827 */ /* 0x001fe200078e00ff */
[----:B------:R-:W-:Y:S01]  /*0e00*/  LOP3.LUT R0, R11, UR6, R0, 0x96, !PT ;  /* 0x000000060b007c12 */ /* 0x000fe2000f8e9600 */
[----:B------:R-:W0:Y:S02]  /*0e10*/  LDCU.64 UR4, c[0x0][0x3a0] ;  /* 0x00007400ff0477ac */ /* 0x000e240008000a00 */
[----:B------:R-:W-:Y:S01]  /*0e20*/  IMAD R4, R218, -0x326172a9, RZ ;  /* 0xcd9e8d57da047824 */ /* 0x000fe200078e02ff */
[----:B------:R-:W-:Y:S01]  /*0e30*/  LOP3.LUT R2, R2, UR7, RZ, 0x3c, !PT ;  /* 0x0000000702027c12 */ /* 0x000fe2000f8e3cff */
[----:B------:R-:W-:-:S02]  /*0e40*/  IMAD R6, R217, -0x2daee0ad, RZ ;  /* 0xd2511f53d9067824 */ /* 0x000fc400078e02ff */
[----:B------:R-:W-:-:S04]  /*0e50*/  IMAD.HI.U32 R5, R0, -0x2daee0ad, RZ ;  /* 0xd2511f5300057827 */ /* 0x000fc800078e00ff */
[----:B------:R-:W-:Y:S01]  /*0e60*/  IMAD.HI.U32 R3, R2, -0x326172a9, RZ ;  /* 0xcd9e8d5702037827 */ /* 0x000fe200078e00ff */
[----:B------:R-:W-:-:S03]  /*0e70*/  LOP3.LUT R5, R6, UR12, R5, 0x96, !PT ;  /* 0x0000000c06057c12 */ /* 0x000fc6000f8e9605 */
[----:B------:R-:W-:Y:S01]  /*0e80*/  IMAD R7, R2, -0x326172a9, RZ ;  /* 0xcd9e8d5702077824 */ /* 0x000fe200078e02ff */
[----:B------:R-:W-:Y:S01]  /*0e90*/  LOP3.LUT R3, R4, UR10, R3, 0x96, !PT ;  /* 0x0000000a04037c12 */ /* 0x000fe2000f8e9603 */
[----:B------:R-:W-:Y:S01]  /*0ea0*/  IMAD R9, R0, -0x2daee0ad, RZ ;  /* 0xd2511f5300097824 */ /* 0x000fe200078e02ff */
[----:B------:R-:W2:Y:S01]  /*0eb0*/  LDCU UR10, c[0x0][0x404] ;  /* 0x00008080ff0a77ac */ /* 0x000ea20008000800 */
[----:B------:R-:W-:-:S04]  /*0ec0*/  IMAD.HI.U32 R0, R5, -0x326172a9, RZ ;  /* 0xcd9e8d5705007827 */ /* 0x000fc800078e00ff */
[----:B------:R-:W-:Y:S01]  /*0ed0*/  IMAD.HI.U32 R2, R3, -0x2daee0ad, RZ ;  /* 0xd2511f5303027827 */ /* 0x000fe200078e00ff */
[----:B------:R-:W-:Y:S01]  /*0ee0*/  LOP3.LUT R0, R7, UR13, R0, 0x96, !PT ;  /* 0x0000000d07007c12 */ /* 0x000fe2000f8e9600 */
[----:B------:R-:W3:Y:S02]  /*0ef0*/  LDCU.64 UR12, c[0x0][0x408] ;  /* 0x00008100ff0c77ac */ /* 0x000ee40008000a00 */
[----:B------:R-:W-:Y:S01]  /*0f00*/  IMAD R4, R5, -0x326172a9, RZ ;  /* 0xcd9e8d5705047824 */ /* 0x000fe200078e02ff */
[----:B------:R-:W-:Y:S01]  /*0f10*/  LOP3.LUT R2, R9, UR14, R2, 0x96, !PT ;  /* 0x0000000e09027c12 */ /* 0x000fe2000f8e9602 */
[----:B------:R-:W-:Y:S01]  /*0f20*/  IMAD R6, R3, -0x2daee0ad, RZ ;  /* 0xd2511f5303067824 */ /* 0x000fe200078e02ff */
[----:B------:R-:W4:Y:S01]  /*0f30*/  LDCU UR14, c[0x0][0x448] ;  /* 0x00008900ff0e77ac */ /* 0x000f220008000800 */
        /* <DEDUP_REMOVED lines=41> */
[----:B------:R-:W-:Y:S02]  /*11d0*/  IMAD R10, R0, -0x2daee0ad, RZ ;  /* 0xd2511f53000a7824 */ /* 0x000fe400078e02ff */
[----:B01234-:R-:W-:-:S07]  /*11e0*/  IMAD R14, R2, -0x326172a9, RZ ;  /* 0xcd9e8d57020e7824 */ /* 0x01ffce00078e02ff */
.L_x_31156:
[----:B------:R-:W0:Y:S08]  /*11f0*/  LDC.64 R212, c[0x0][0x3f0] ;  /* 0x0000fc00ffd47b82 */ /* 0x000e300000000a00 */
[----:B------:R-:W1:Y:S08]  /*1200*/  LDC R222, c[0x0][0x388] ;  /* 0x0000e200ffde7b82 */ /* 0x000e700000000800 */
[----:B------:R-:W2:Y:S01]  /*1210*/  LDC.64 R226, c[0x0][0x3f8] ;  /* 0x0000fe00ffe27b82 */ /* 0x000ea20000000a00 */
[----:B0-----:R-:W-:-:S05]  /*1220*/  IMAD.WIDE R212, R219, 0x4, R212 ;  /* 0x00000004dbd47825 */ /* 0x001fca00078e02d4 */
[----:B------:R0:W3:Y:S01]  /*1230*/  LDG.E R223, desc[UR8][R212.64] ;  /* 0x00000008d4df7981 */ /* 0x0000e2000c1e1900 */
[----:B------:R-:W4:Y:S01]  /*1240*/  S2R R215, SR_TID.X ;  /* 0x0000000000d77919 */ /* 0x000f220000002100 */
[----:B------:R-:W-:Y:S01]  /*1250*/  ISETP.GE.U32.AND P5, PT, R13, 0x20, PT ;  /* 0x000000200d00780c */ /* 0x000fe20003fa6070 */
[----:B--2---:R-:W-:Y:S01]  /*1260*/  IMAD.WIDE R226, R219, 0x4, R226 ;  /* 0x00000004dbe27825 */ /* 0x004fe200078e02e2 */
[----:B------:R-:W-:Y:S03]  /*1270*/  BSSY.RECONVERGENT B1, `(.L_x_30205) ;  /* 0x00005ad000017945 */ /* 0x000fe60003800200 */
[----:B0-----:R-:W-:Y:S01]  /*1280*/  IMAD.U32 R213, RZ, RZ, UR7 ;  /* 0x00000007ffd57e24 */ /* 0x001fe2000f8e00ff */
[----:B-----5:R0:W5:Y:S01]  /*1290*/  LDG.E R221, desc[UR8][R226.64] ;  /* 0x00000008e2dd7981 */ /* 0x020162000c1e1900 */
[----:B------:R-:W-:-:S03]  /*12a0*/  IMAD.MOV.U32 R224, RZ, RZ, RZ ;  /* 0x000000ffffe07224 */ /* 0x000fc600078e00ff */
[----:B------:R-:W-:Y:S02]  /*12b0*/  IADD3 R213, PT, PT, R213, 0x76cf5d0a, RZ ;  /* 0x76cf5d0ad5d57810 */ /* 0x000fe40007ffe0ff */
[----:B0-----:R-:W-:Y:S01]  /*12c0*/  MOV R227, UR6 ;  /* 0x0000000600e37c02 */ /* 0x001fe20008000f00 */
[----:B------:R-:W-:-:S04]  /*12d0*/  IMAD.U32 R226, RZ, RZ, UR6 ;  /* 0x00000006ffe27e24 */ /* 0x000fc8000f8e00ff */
[----:B------:R-:W-:Y:S01]  /*12e0*/  VIADD R227, R227, 0x9e3779b9 ;  /* 0x9e3779b9e3e37836 */ /* 0x000fe20000000000 */
[----:B------:R-:W-:Y:S02]  /*12f0*/  IADD3 R226, PT, PT, R226, 0x3c6ef372, RZ ;  /* 0x3c6ef372e2e27810 */ /* 0x000fe40007ffe0ff */
[----:B---3--:R-:W-:-:S13]  /*1300*/  ISETP.GE.AND P0, PT, R223, 0x1, PT ;  /* 0x00000001df00780c */ /* 0x008fda0003f06270 */
[----:B------:R-:W-:-:S05]  /*1310*/  @P0 IADD3 R225, PT, PT, R223, -0x1, RZ ;  /* 0xffffffffdfe10810 */ /* 0x000fca0007ffe0ff */
[-C--:B-1----:R-:W-:Y:S02]  /*1320*/  @P0 IMAD R214, R225, R222.reuse, RZ ;  /* 0x000000dee1d60224 */ /* 0x082fe400078e02ff */
[----:B------:R-:W-:-:S03]  /*1330*/  IMAD R225, R219, R222, RZ ;  /* 0x000000dedbe17224 */ /* 0x000fc600078e02ff */
[----:B------:R-:W-:Y:S02]  /*1340*/  @P0 SHF.R.S32.HI R229, RZ, 0x1f, R214 ;  /* 0x0000001fffe50819 */ /* 0x000fe400000114d6 */
[----:B------:R-:W-:Y:S02]  /*1350*/  SHF.R.S32.HI R212, RZ, 0x1f, R225 ;  /* 0x0000001fffd47819 */ /* 0x000fe400000114e1 */
[----:B------:R-:W-:Y:S02]  /*1360*/  @P0 LEA.HI R229, R229, R214, RZ, 0x3 ;  /* 0x000000d6e5e50211 */ /* 0x000fe400078f18ff */
[----:B------:R-:W-:Y:S01]  /*1370*/  LEA.HI R225, R212, R225, RZ, 0x3 ;  /* 0x000000e1d4e17211 */ /* 0x000fe200078f18ff */
[----:B------:R-:W-:Y:S01]  /*1380*/  IMAD.U32 R212, RZ, RZ, UR7 ;  /* 0x00000007ffd47e24 */ /* 0x000fe2000f8e00ff */
[----:B----4-:R-:W-:-:S03]  /*1390*/  LOP3.LUT R214, R215, 0x1f, RZ, 0xc0, !PT ;  /* 0x0000001fd7d67812 */ /* 0x010fc600078ec0ff */
[----:B------:R-:W-:Y:S01]  /*13a0*/  VIADD R212, R212, 0xbb67ae85 ;  /* 0xbb67ae85d4d47836 */ /* 0x000fe20000000000 */
[-C--:B------:R-:W-:Y:S02]  /*13b0*/  @P0 LEA.HI.SX32 R224, R229, R214.reuse, 0x1d ;  /* 0x000000d6e5e00211 */ /* 0x080fe400078feaff */
[----:B------:R-:W-:Y:S01]  /*13c0*/  LEA.HI.SX32 R225, R225, R214, 0x1d ;  /* 0x000000d6e1e17211 */ /* 0x000fe200078feaff */
[----:B------:R-:W-:Y:S06]  /*13d0*/  @!P5 BRA `(.L_x_30206) ;  /* 0x000000580058d947 */ /* 0x000fec0003800000 */
[----:B------:R-:W-:Y:S04]  /*13e0*/  BSSY.RECONVERGENT B2, `(.L_x_30207) ;  /* 0x0000005000027945 */ /* 0x000fe80003800200 */
[----:B------:R-:W-:Y:S05]  /*13f0*/  @!P0 BRA `(.L_x_30208) ;  /* 0x00000000000c8947 */ /* 0x000fea0003800000 */
[----:B------:R-:W0:Y:S02]  /*1400*/  LDC.64 R144, c[0x0][0x390] ;  /* 0x0000e400ff907b82 */ /* 0x000e240000000a00 */
[----:B0-----:R-:W-:-:S06]  /*1410*/  IMAD.WIDE.U32 R144, R224, 0x10, R144 ;  /* 0x00000010e0907825 */ /* 0x001fcc00078e0090 */
[----:B------:R-:W5:Y:S02]  /*1420*/  LDG.E.128 R144, desc[UR8][R144.64] ;  /* 0x0000000890907981 */ /* 0x000f64000c1e1d00 */
.L_x_30208:
[----:B------:R-:W-:Y:S05]  /*1430*/  BSYNC.RECONVERGENT B2 ;  /* 0x0000000000027941 */ /* 0x000fea0003800200 */
.L_x_30207:
        /* <DEDUP_REMOVED lines=29> */
.L_x_30215:
        /* <DEDUP_REMOVED lines=13> */
.L_x_30217:
[----:B------:R-:W-:Y:S05]  /*16e0*/  BSYNC.RECONVERGENT B5 ;  /* 0x0000000000057941 */ /* 0x000fea0003800200 */
.L_x_30216:
[----:B------:R-:W-:Y:S01]  /*16f0*/  IMAD.WIDE.U32 R228, R218, -0x326172a9, RZ ;  /* 0xcd9e8d57dae47825 */ /* 0x000fe200078e00ff */
[----:B------:R-:W-:-:S03]  /*1700*/  LOP3.LUT R14, R9, UR7, R231, 0x96, !PT ;  /* 0x00000007090e7c12 */ /* 0x000fc6000f8e96e7 */
[----:B------:R-:W-:Y:S01]  /*1710*/  IMAD.MOV.U32 R8, RZ, RZ, R10 ;  /* 0x000000ffff087224 */ /* 0x000fe200078e000a */
        /* <DEDUP_REMOVED lines=38> */
.L_x_30214:
[----:B------:R-:W-:Y:S05]  /*1980*/  BSYNC.RECONVERGENT B4 ;  /* 0x0000000000047941 */ /* 0x000fea0003800200 */
.L_x_30213:
        /* <DEDUP_REMOVED lines=10> */
.L_x_30212:
[----:B------:R-:W-:Y:S05]  /*1a30*/  BSYNC.RECONVERGENT B3 ;  /* 0x0000000000037941 */ /* 0x000fea0003800200 */
.L_x_30211:
        /* <DEDUP_REMOVED lines=20> */
.L_x_30222:
        /* <DEDUP_REMOVED lines=13> */
.L_x_30224:
[----:B------:R-:W-:Y:S05]  /*1c50*/  BSYNC.RECONVERGENT B5 ;  /* 0x0000000000057941 */ /* 0x000fea0003800200 */
.L_x_30223:
[----:B------:R-:W-:Y:S01]  /*1c60*/  IMAD.WIDE.U32 R230, R218, -0x326172a9, RZ ;  /* 0xcd9e8d57dae67825 */ /* 0x000fe200078e00ff */
[----:B------:R-:W-:Y:S02]  /*1c70*/  LOP3.LUT R14, R9, UR7, R233, 0x96, !PT ;  /* 0x00000007090e7c12 */ /* 0x000fe4000f8e96e9 */
[----:B------:R-:W-:Y:S02]  /*1c80*/  MOV R7, R234 ;  /* 0x000000ea00077202 */ /* 0x000fe40000000f00 */
        /* <DEDUP_REMOVED lines=39> */
.L_x_30221:
[----:B------:R-:W-:Y:S05]  /*1f00*/  BSYNC.RECONVERGENT B4 ;  /* 0x0000000000047941 */ /* 0x000fea0003800200 */
.L_x_30220:
        /* <DEDUP_REMOVED lines=11> */
.L_x_30219:
[----:B------:R-:W-:Y:S05]  /*1fc0*/  BSYNC.RECONVERGENT B3 ;  /* 0x0000000000037941 */ /* 0x000fea0003800200 */
.L_x_30218:
        /* <DEDUP_REMOVED lines=20> */
.L_x_30229:
        /* <DEDUP_REMOVED lines=13> */
.L_x_30231:
[----:B------:R-:W-:Y:S05]  /*21e0*/  BSYNC.RECONVERGENT B5 ;  /* 0x0000000000057941 */ /* 0x000fea0003800200 */
.L_x_30230:
        /* <DEDUP_REMOVED lines=42> */
.L_x_30228:
[----:B------:R-:W-:Y:S05]  /*2490*/  BSYNC.RECONVERGENT B4 ;  /* 0x0000000000047941 */ /* 0x000fea0003800200 */
.L_x_30227:
        /* <DEDUP_REMOVED lines=10> */
.L_x_30226:
[----:B------:R-:W-:Y:S05]  /*2540*/  BSYNC.RECONVERGENT B3 ;  /* 0x0000000000037941 */ /* 0x000fea0003800200 */
.L_x_30225:
        /* <DEDUP_REMOVED lines=20> */
.L_x_30236:
        /* <DEDUP_REMOVED lines=13> */
.L_x_30238:
[----:B------:R-:W-:Y:S05]  /*2760*/  BSYNC.RECONVERGENT B5 ;  /* 0x0000000000057941 */ /* 0x000fea0003800200 */
.L_x_30237:
        /* <DEDUP_REMOVED lines=42> */
.L_x_30235:
[----:B------:R-:W-:Y:S05]  /*2a10*/  BSYNC.RECONVERGENT B4 ;  /* 0x0000000000047941 */ /* 0x000fea0003800200 */
.L_x_30234:
        /* <DEDUP_REMOVED lines=11> */
.L_x_30233:
[----:B------:R-:W-:Y:S05]  /*2ad0*/  BSYNC.RECONVERGENT B3 ;  /* 0x0000000000037941 */ /* 0x000fea0003800200 */
.L_x_30232:
        /* <DEDUP_REMOVED lines=20> */
.L_x_30243:
        /* <DEDUP_REMOVED lines=13> */
.L_x_30245:
[----:B------:R-:W-:Y:S05]  /*2cf0*/  BSYNC.RECONVERGENT B5 ;  /* 0x0000000000057941 */ /* 0x000fea0003800200 */
.L_x_30244:
        /* <DEDUP_REMOVED lines=42> */
.L_x_30242:
[----:B------:R-:W-:Y:S05]  /*2fa0*/  BSYNC.RECONVERGENT B4 ;  /* 0x0000000000047941 */ /* 0x000fea0003800200 */
.L_x_30241:
        /* <DEDUP_REMOVED lines=10> */
.L_x_30240:
[----:B------:R-:W-:Y:S05]  /*3050*/  BSYNC.RECONVERGENT B3 ;  /* 0x0000000000037941 */ /* 0x000fea0003800200 */
.L_x_30239:
        /* <DEDUP_REMOVED lines=20> */
.L_x_30250:
        /* <DEDUP_REMOVED lines=13> */
.L_x_30252:
[----:B------:R-:W-:Y:S05]  /*3270*/  BSYNC.RECONVERGENT B5 ;  /* 0x0000000000057941 */ /* 0x000fea0003800200 */
.L_x_30251:
        /* <DEDUP_REMOVED lines=42> */
.L_x_30249:
[----:B------:R-:W-:Y:S05]  /*3520*/  BSYNC.RECONVERGENT B4 ;  /* 0x0000000000047941 */ /* 0x000fea0003800200 */
.L_x_30248:
        /* <DEDUP_REMOVED lines=11> */
.L_x_30247:
[----:B------:R-:W-:Y:S05]  /*35e0*/  BSYNC.RECONVERGENT B3 ;  /* 0x0000000000037941 */ /* 0x000fea0003800200 */
.L_x_30246:
        /* <DEDUP_REMOVED lines=20> */
.L_x_30257:
        /* <DEDUP_REMOVED lines=13> */
.L_x_30259:
[----:B------:R-:W-:Y:S05]  /*3800*/  BSYNC.RECONVERGENT B5 ;  /* 0x0000000000057941 */ /* 0x000fea0003800200 */
.L_x_30258:
        /* <DEDUP_REMOVED lines=42> */
.L_x_30256:
[----:B------:R-:W-:Y:S05]  /*3ab0*/  BSYNC.RECONVERGENT B4 ;  /* 0x0000000000047941 */ /* 0x000fea0003800200 */
.L_x_30255:
        /* <DEDUP_REMOVED lines=10> */
.L_x_30254:
[----:B------:R-:W-:Y:S05]  /*3b60*/  BSYNC.RECONVERGENT B3 ;  /* 0x0000000000037941 */ /* 0x000fea0003800200 */
.L_x_30253:
        /* <DEDUP_REMOVED lines=19> */
.L_x_30263:
        /* <DEDUP_REMOVED lines=13> */
.L_x_30265:
[----:B------:R-:W-:Y:S05]  /*3d70*/  BSYNC.RECONVERGENT B4 ;  /* 0x0000000000047941 */ /* 0x000fea0003800200 */
.L_x_30264:
[----:B------:R-:W-:Y:S01]  /*3d80*/  IMAD.WIDE.U32 R230, R218, -0x326172a9, RZ ;  /* 0xcd9e8d57dae67825 */ /* 0x000fe200078e00ff */
[----:B------:R-:W-:Y:S02]  /*3d90*/  LOP3.LUT R14, R9, UR7, R233, 0x96, !PT ;  /* 0x00000007090e7c12 */ /* 0x000fe4000f8e96e9 */
[----:B------:R-:W-:Y:S01]  /*3da0*/  MOV R0, R10 ;  /* 0x0000000a00007202 */ /* 0x000fe20000000f00 */
[----:B------:R-:W-:Y:S01]  /*3db0*/  IMAD.MOV.U32 R12, RZ, RZ, RZ ;  /* 0x000000ffff0c7224 */ /* 0x000fe200078e00ff */
        /* <DEDUP_REMOVED lines=38> */
.L_x_30262:
[----:B------:R-:W-:Y:S05]  /*4020*/  BSYNC.RECONVERGENT B3 ;  /* 0x0000000000037941 */ /* 0x000fea0003800200 */
.L_x_30261:
        /* <DEDUP_REMOVED lines=12> */
.L_x_30210:
[----:B------:R-:W-:Y:S01]  /*40f0*/  BSSY.RECONVERGENT B3, `(.L_x_30266) ;  /* 0x0000057000037945 */ /* 0x000fe20003800200 */
[----:B------:R-:W-:Y:S02]  /*4100*/  HFMA2 R148, -RZ, RZ, 0, 0 ;  /* 0x00000000ff947431 */ /* 0x000fe400000001ff */
[----:B------:R-:W-:Y:S02]  /*4110*/  IMAD.MOV.U32 R234, RZ, RZ, R10 ;  /* 0x000000ffffea7224 */ /* 0x000fe400078e000a */
        /* <DEDUP_REMOVED lines=18> */
.L_x_30270:
        /* <DEDUP_REMOVED lines=13> */
.L_x_30272:
[----:B------:R-:W-:Y:S05]  /*4310*/  BSYNC.RECONVERGENT B5 ;  /* 0x0000000000057941 */ /* 0x000fea0003800200 */
.L_x_30271:
        /* <DEDUP_REMOVED lines=42> */
.L_x_30269:
[----:B------:R-:W-:Y:S05]  /*45c0*/  BSYNC.RECONVERGENT B4 ;  /* 0x0000000000047941 */ /* 0x000fea0003800200 */
.L_x_30268:
        /* <DEDUP_REMOVED lines=9> */
.L_x_30267:
[----:B------:R-:W-:Y:S05]  /*4660*/  BSYNC.RECONVERGENT B3 ;  /* 0x0000000000037941 */ /* 0x000fea0003800200 */
.L_x_30266:
        /* <DEDUP_REMOVED lines=17> */
.L_x_30277:
        /* <DEDUP_REMOVED lines=13> */
.L_x_30279:
[----:B------:R-:W-:Y:S05]  /*4850*/  BSYNC.RECONVERGENT B5 ;  /* 0x0000000000057941 */ /* 0x000fea0003800200 */
.L_x_30278:
[----:B------:R-:W-:Y:S01]  /*4860*/  IMAD.WIDE.U32 R154, R218, -0x326172a9, RZ ;  /* 0xcd9e8d57da9a7825 */ /* 0x000fe200078e00ff */
[----:B------:R-:W-:-:S03]  /*4870*/  LOP3.LUT R14, R9, UR7, R153, 0x96, !PT ;  /* 0x00000007090e7c12 */ /* 0x000fc6000f8e9699 */
[----:B------:R-:W-:Y:S02]  /*4880*/  HFMA2 R10, -RZ, RZ, 0, 0 ;  /* 0x00000000ff0a7431 */ /* 0x000fe400000001ff */
        /* <DEDUP_REMOVED lines=39> */
.L_x_30276:
[----:B------:R-:W-:Y:S05]  /*4b00*/  BSYNC.RECONVERGENT B4 ;  /* 0x0000000000047941 */ /* 0x000fea0003800200 */
.L_x_30275:
        /* <DEDUP_REMOVED lines=10> */
.L_x_30274:
[----:B------:R-:W-:Y:S05]  /*4bb0*/  BSYNC.RECONVERGENT B3 ;  /* 0x0000000000037941 */ /* 0x000fea0003800200 */
.L_x_30273:
        /* <DEDUP_REMOVED lines=17> */
.L_x_30284:
        /* <DEDUP_REMOVED lines=13> */
.L_x_30286:
[----:B------:R-:W-:Y:S05]  /*4da0*/  BSYNC.RECONVERGENT B5 ;  /* 0x0000000000057941 */ /* 0x000fea0003800200 */
.L_x_30285:
        /* <DEDUP_REMOVED lines=42> */
.L_x_30283:
[----:B------:R-:W-:Y:S05]  /*5050*/  BSYNC.RECONVERGENT B4 ;  /* 0x0000000000047941 */ /* 0x000fea0003800200 */
.L_x_30282:
        /* <DEDUP_REMOVED lines=9> */
.L_x_30281:
[----:B------:R-:W-:Y:S05]  /*50f0*/  BSYNC.RECONVERGENT B3 ;  /* 0x0000000000037941 */ /* 0x000fea0003800200 */
.L_x_30280:
        /* <DEDUP_REMOVED lines=17> */
.L_x_30291:
        /* <DEDUP_REMOVED lines=13> */
.L_x_30293:
[----:B------:R-:W-:Y:S05]  /*52e0*/  BSYNC.RECONVERGENT B5 ;  /* 0x0000000000057941 */ /* 0x000fea0003800200 */
.L_x_30292:
[----:B------:R-:W-:Y:S01]  /*52f0*/  IMAD.WIDE.U32 R154, R218, -0x326172a9, RZ ;  /* 0xcd9e8d57da9a7825 */ /* 0x000fe200078e00ff */
[----:B------:R-:W-:-:S03]  /*5300*/  LOP3.LUT R14, R9, UR7, R229, 0x96, !PT ;  /* 0x00000007090e7c12 */ /* 0x000fc6000f8e96e5 */
[----:B------:R-:W-:Y:S01]  /*5310*/  IMAD.MOV.U32 R5, RZ, RZ, R234 ;  /* 0x000000ffff057224 */ /* 0x000fe200078e00ea */
        /* <DEDUP_REMOVED lines=39> */
.L_x_30290:
[----:B------:R-:W-:Y:S05]  /*5590*/  BSYNC.RECONVERGENT B4 ;  /* 0x0000000000047941 */ /* 0x000fea0003800200 */
.L_x_30289:
        /* <DEDUP_REMOVED lines=10> */
.L_x_30288:
[----:B------:R-:W-:Y:S05]  /*5640*/  BSYNC.RECONVERGENT B3 ;  /* 0x0000000000037941 */ /* 0x000fea0003800200 */
.L_x_30287:
        /* <DEDUP_REMOVED lines=17> */
.L_x_30298:
        /* <DEDUP_REMOVED lines=13> */
.L_x_30300:
[----:B------:R-:W-:Y:S05]  /*5830*/  BSYNC.RECONVERGENT B5 ;  /* 0x0000000000057941 */ /* 0x000fea0003800200 */
.L_x_30299:
        /* <DEDUP_REMOVED lines=42> */
.L_x_30297:
[----:B------:R-:W-:Y:S05]  /*5ae0*/  BSYNC.RECONVERGENT B4 ;  /* 0x0000000000047941 */ /* 0x000fea0003800200 */
.L_x_30296:
        /* <DEDUP_REMOVED lines=9> */
.L_x_30295:
[----:B------:R-:W-:Y:S05]  /*5b80*/  BSYNC.RECONVERGENT B3 ;  /* 0x0000000000037941 */ /* 0x000fea0003800200 */
.L_x_30294:
        /* <DEDUP_REMOVED lines=17> */
.L_x_30305:
        /* <DEDUP_REMOVED lines=13> */
.L_x_30307:
[----:B------:R-:W-:Y:S05]  /*5d70*/  BSYNC.RECONVERGENT B5 ;  /* 0x0000000000057941 */ /* 0x000fea0003800200 */
.L_x_30306:
        /* <DEDUP_REMOVED lines=42> */
.L_x_30304:
[----:B------:R-:W-:Y:S05]  /*6020*/  BSYNC.RECONVERGENT B4 ;  /* 0x0000000000047941 */ /* 0x000fea0003800200 */
.L_x_30303:
        /* <DEDUP_REMOVED lines=10> */
.L_x_30302:
[----:B------:R-:W-:Y:S05]  /*60d0*/  BSYNC.RECONVERGENT B3 ;  /* 0x0000000000037941 */ /* 0x000fea0003800200 */
.L_x_30301:
        /* <DEDUP_REMOVED lines=17> */
.L_x_30312:
        /* <DEDUP_REMOVED lines=13> */
.L_x_30314:
[----:B------:R-:W-:Y:S05]  /*62c0*/  BSYNC.RECONVERGENT B5 ;  /* 0x0000000000057941 */ /* 0x000fea0003800200 */
.L_x_30313:
        /* <DEDUP_REMOVED lines=42> */
.L_x_30311:
[----:B------:R-:W-:Y:S05]  /*6570*/  BSYNC.RECONVERGENT B4 ;  /* 0x0000000000047941 */ /* 0x000fea0003800200 */
.L_x_30310:
        /* <DEDUP_REMOVED lines=9> */
.L_x_30309:
[----:B------:R-:W-:Y:S05]  /*6610*/  BSYNC.RECONVERGENT B3 ;  /* 0x0000000000037941 */ /* 0x000fea0003800200 */
.L_x_30308:
        /* <DEDUP_REMOVED lines=16> */
.L_x_30317:
        /* <DEDUP_REMOVED lines=13> */
.L_x_30319:
[----:B------:R-:W-:Y:S05]  /*67f0*/  BSYNC.RECONVERGENT B4 ;  /* 0x0000000000047941 */ /* 0x000fea0003800200 */
.L_x_30318:
        /* <DEDUP_REMOVED lines=42> */
.L_x_30316:
[----:B------:R-:W-:Y:S05]  /*6aa0*/  BSYNC.RECONVERGENT B3 ;  /* 0x0000000000037941 */ /* 0x000fea0003800200 */
.L_x_30315:
        /* <DEDUP_REMOVED lines=10> */
.L_x_30260:
[----:B------:R-:W-:Y:S05]  /*6b50*/  BSYNC.RECONVERGENT B2 ;  /* 0x0000000000027941 */ /* 0x000fea0003800200 */
.L_x_30209:
[----:B------:R-:W0:Y:S01]  /*6b60*/  LDC.64 R228, c[0x0][0x3a8] ;  /* 0x0000ea00ffe47b82 */ /* 0x000e220000000a00 */
[----:B------:R-:W-:Y:S01]  /*6b70*/  BSSY.RECONVERGENT B2, `(.L_x_30320) ;  /* 0x000001a000027945 */ /* 0x000fe20003800200 */
[----:B------:R-:W-:Y:S01]  /*6b80*/  MOV R10, R234 ;  /* 0x000000ea000a7202 */ /* 0x000fe20000000f00 */
[----:B0-----:R-:W-:-:S05]  /*6b90*/  IMAD.WIDE.U32 R228, R225, 0x20, R228 ;  /* 0x00000020e1e47825 */ /* 0x001fca00078e00e4 */
[----:B-----5:R0:W-:Y:S04]  /*6ba0*/  STG.E.128 desc[UR8][R228.64], R148 ;  /* 0x00000094e4007986 */ /* 0x0201e8000c101d08 */
[----:B------:R0:W-:Y:S01]  /*6bb0*/  STG.E.128 desc[UR8][R228.64+0x10], R152 ;  /* 0x00001098e4007986 */ /* 0x0001e2000c101d08 */
[----:B------:R-:W-:Y:S05]  /*6bc0*/  @!P0 BRA `(.L_x_30321) ;  /* 0x0000000000508947 */ /* 0x000fea0003800000 */
[----:B0-----:R-:W-:Y:S01]  /*6bd0*/  IMAD.U32 R228, R2, 0x10000, RZ ;  /* 0x0001000002e47824 */ /* 0x001fe200078e00ff */
[----:B------:R-:W-:Y:S02]  /*6be0*/  LOP3.LUT R230, R0, 0xffff, RZ, 0xc0, !PT ;  /* 0x0000ffff00e67812 */ /* 0x000fe400078ec0ff */
[----:B------:R-:W-:Y:S02]  /*6bf0*/  PRMT R231, R3, 0x7104, RZ ;  /* 0x0000710403e77816 */ /* 0x000fe400000000ff */
[----:B------:R-:W-:Y:S02]  /*6c00*/  LOP3.LUT R233, R228, 0xff0000, RZ, 0xc0, !PT ;  /* 0x00ff0000e4e97812 */ /* 0x000fe400078ec0ff */
[----:B------:R-:W0:Y:S01]  /*6c10*/  LDC.64 R228, c[0x0][0x3b0] ;  /* 0x0000ec00ffe47b82 */ /* 0x000e220000000a00 */
[----:B------:R-:W-:Y:S02]  /*6c20*/  LOP3.LUT R234, R5, 0xff, RZ, 0xc0, !PT ;  /* 0x000000ff05ea7812 */ /* 0x000fe400078ec0ff */
[----:B------:R-:W-:-:S02]  /*6c30*/  PRMT R230, R233, 0x4210, R230 ;  /* 0x00004210e9e67816 */ /* 0x000fc400000000e6 */
[----:B------:R-:W-:Y:S01]  /*6c40*/  LOP3.LUT R232, R6, 0xff, RZ, 0xc0, !PT ;  /* 0x000000ff06e87812 */ /* 0x000fe200078ec0ff */
[----:B------:R-:W-:Y:S01]  /*6c50*/  IMAD.WIDE.U32 R234, R234, 0x1000000, RZ ;  /* 0x01000000eaea7825 */ /* 0x000fe200078e00ff */
[----:B------:R-:W-:Y:S02]  /*6c60*/  LOP3.LUT R231, R230, 0xff00, R231, 0xf8, !PT ;  /* 0x0000ff00e6e77812 */ /* 0x000fe400078ef8e7 */
[----:B------:R-:W-:Y:S01]  /*6c70*/  LOP3.LUT R230, R7, 0xff, RZ, 0xc0, !PT ;  /* 0x000000ff07e67812 */ /* 0x000fe200078ec0ff */
[----:B------:R-:W-:Y:S01]  /*6c80*/  IMAD.WIDE.U32 R232, R232, 0x10000, RZ ;  /* 0x00010000e8e87825 */ /* 0x000fe200078e00ff */
[----:B------:R-:W-:-:S03]  /*6c90*/  LOP3.LUT R237, R231, 0xff, R4, 0xf8, !PT ;  /* 0x000000ffe7ed7812 */ /* 0x000fc600078ef804 */
[----:B------:R-:W-:Y:S01]  /*6ca0*/  IMAD.WIDE.U32 R230, R230, 0x100, RZ ;  /* 0x00000100e6e67825 */ /* 0x000fe200078e00ff */
[----:B------:R-:W-:Y:S02]  /*6cb0*/  LOP3.LUT R235, R233, R237, R235, 0xfe, !PT ;  /* 0x000000ede9eb7212 */ /* 0x000fe400078efeeb */
[----:B------:R-:W-:Y:S02]  /*6cc0*/  LOP3.LUT R233, R230, R234, R232, 0xfe, !PT ;  /* 0x000000eae6e97212 */ /* 0x000fe400078efee8 */
[----:B------:R-:W-:Y:S02]  /*6cd0*/  LOP3.LUT R231, R235, R231, RZ, 0xfc, !PT ;  /* 0x000000e7ebe77212 */ /* 0x000fe400078efcff */
[----:B------:R-:W-:Y:S01]  /*6ce0*/  LOP3.LUT R230, R233, 0xff, R8, 0xf8, !PT ;  /* 0x000000ffe9e67812 */ /* 0x000fe200078ef808 */
[----:B0-----:R-:W-:-:S05]  /*6cf0*/  IMAD.WIDE.U32 R228, R224, 0x8, R228 ;  /* 0x00000008e0e47825 */ /* 0x001fca00078e00e4 */
[----:B------:R1:W-:Y:S02]  /*6d00*/  STG.E.64 desc[UR8][R228.64], R230 ;  /* 0x000000e6e4007986 */ /* 0x0003e4000c101b08 */
.L_x_30321:
[----:B------:R-:W-:Y:S05]  /*6d10*/  BSYNC.RECONVERGENT B2 ;  /* 0x0000000000027941 */ /* 0x000fea0003800200 */
.L_x_30320:
[----:B------:R-:W-:Y:S01]  /*6d20*/  VIADD R225, R225, 0x20 ;  /* 0x00000020e1e17836 */ /* 0x000fe20000000000 */
[----:B------:R-:W-:-:S07]  /*6d30*/  IADD3 R224, PT, PT, R224, 0x20, RZ ;  /* 0x00000020e0e07810 */ /* 0x000fce0007ffe0ff */
.L_x_30206:
[----:B------:R-:W-:Y:S05]  /*6d40*/  BSYNC.RECONVERGENT B1 ;  /* 0x0000000000017941 */ /* 0x000fea0003800200 */
.L_x_30205:
        /* <DEDUP_REMOVED lines=10> */
.L_x_30325:
[----:B------:R-:W-:Y:S05]  /*6df0*/  BSYNC.RECONVERGENT B2 ;  /* 0x0000000000027941 */ /* 0x000fea0003800200 */
.L_x_30324:
        /* <DEDUP_REMOVED lines=29> */
.L_x_30332:
        /* <DEDUP_REMOVED lines=13> */
.L_x_30334:
[----:B------:R-:W-:Y:S05]  /*70a0*/  BSYNC.RECONVERGENT B5 ;  /* 0x0000000000057941 */ /* 0x000fea0003800200 */
.L_x_30333:
        /* <DEDUP_REMOVED lines=41> */
.L_x_30331:
[----:B------:R-:W-:Y:S05]  /*7340*/  BSYNC.RECONVERGENT B4 ;  /* 0x0000000000047941 */ /* 0x000fea0003800200 */
.L_x_30330:
        /* <DEDUP_REMOVED lines=10> */
.L_x_30329:
[----:B------:R-:W-:Y:S05]  /*73f0*/  BSYNC.RECONVERGENT B3 ;  /* 0x0000000000037941 */ /* 0x000fea0003800200 */
.L_x_30328:
        /* <DEDUP_REMOVED lines=20> */
.L_x_30339:
        /* <DEDUP_REMOVED lines=13> */
.L_x_30341:
[----:B------:R-:W-:Y:S05]  /*7610*/  BSYNC.RECONVERGENT B5 ;  /* 0x0000000000057941 */ /* 0x000fea0003800200 */
.L_x_30340:
        /* <DEDUP_REMOVED lines=42> */
.L_x_30338:
[----:B------:R-:W-:Y:S05]  /*78c0*/  BSYNC.RECONVERGENT B4 ;  /* 0x0000000000047941 */ /* 0x000fea0003800200 */
.L_x_30337:
        /* <DEDUP_REMOVED lines=11> */
.L_x_30336:
[----:B------:R-:W-:Y:S05]  /*7980*/  BSYNC.RECONVERGENT B3 ;  /* 0x0000000000037941 */ /* 0x000fea0003800200 */
.L_x_30335:
        /* <DEDUP_REMOVED lines=20> */
.L_x_30346:
        /* <DEDUP_REMOVED lines=13> */
.L_x_30348:
[----:B------:R-:W-:Y:S05]  /*7ba0*/  BSYNC.RECONVERGENT B5 ;  /* 0x0000000000057941 */ /* 0x000fea0003800200 */
.L_x_30347:
        /* <DEDUP_REMOVED lines=42> */
.L_x_30345:
[----:B------:R-:W-:Y:S05]  /*7e50*/  BSYNC.RECONVERGENT B4 ;  /* 0x0000000000047941 */ /* 0x000fea0003800200 */
.L_x_30344:
        /* <DEDUP_REMOVED lines=10> */
.L_x_30343:
[----:B------:R-:W-:Y:S05]  /*7f00*/  BSYNC.RECONVERGENT B3 ;  /* 0x0000000000037941 */ /* 0x000fea0003800200 */
.L_x_30342:
        /* <DEDUP_REMOVED lines=20> */
.L_x_30353:
        /* <DEDUP_REMOVED lines=13> */
.L_x_30355:
[----:B------:R-:W-:Y:S05]  /*8120*/  BSYNC.RECONVERGENT B5 ;  /* 0x0000000000057941 */ /* 0x000fea0003800200 */
.L_x_30354:
        /* <DEDUP_REMOVED lines=42> */
.L_x_30352:
[----:B------:R-:W-:Y:S05]  /*83d0*/  BSYNC.RECONVERGENT B4 ;  /* 0x0000000000047941 */ /* 0x000fea0003800200 */
.L_x_30351:
        /* <DEDUP_REMOVED lines=11> */
.L_x_30350:
[----:B------:R-:W-:Y:S05]  /*8490*/  BSYNC.RECONVERGENT B3 ;  /* 0x0000000000037941 */ /* 0x000fea0003800200 */
.L_x_30349:
        /* <DEDUP_REMOVED lines=20> */
.L_x_30360:
        /* <DEDUP_REMOVED lines=13> */
.L_x_30362:
[----:B------:R-:W-:Y:S05]  /*86b0*/  BSYNC.RECONVERGENT B5 ;  /* 0x0000000000057941 */ /* 0x000fea0003800200 */
.L_x_30361:
        /* <DEDUP_REMOVED lines=42> */
.L_x_30359:
[----:B------:R-:W-:Y:S05]  /*8960*/  BSYNC.RECONVERGENT B4 ;  /* 0x0000000000047941 */ /* 0x000fea0003800200 */
.L_x_30358:
        /* <DEDUP_REMOVED lines=10> */
.L_x_30357:
[----:B------:R-:W-:Y:S05]  /*8a10*/  BSYNC.RECONVERGENT B3 ;  /* 0x0000000000037941 */ /* 0x000fea0003800200 */
.L_x_30356:
        /* <DEDUP_REMOVED lines=20> */
.L_x_30367:
        /* <DEDUP_REMOVED lines=13> */
.L_x_30369:
[----:B------:R-:W-:Y:S05]  /*8c30*/  BSYNC.RECONVERGENT B5 ;  /* 0x0000000000057941 */ /* 0x000fea0003800200 */
.L_x_30368:
        /* <DEDUP_REMOVED lines=42> */
.L_x_30366:
[----:B------:R-:W-:Y:S05]  /*8ee0*/  BSYNC.RECONVERGENT B4 ;  /* 0x0000000000047941 */ /* 0x000fea0003800200 */
.L_x_30365:
        /* <DEDUP_REMOVED lines=11> */
.L_x_30364:
[----:B------:R-:W-:Y:S05]  /*8fa0*/  BSYNC.RECONVERGENT B3 ;  /* 0x0000000000037941 */ /* 0x000fea0003800200 */
.L_x_30363:
        /* <DEDUP_REMOVED lines=20> */
.L_x_30374:
        /* <DEDUP_REMOVED lines=13> */
.L_x_30376:
[----:B------:R-:W-:Y:S05]  /*91c0*/  BSYNC.RECONVERGENT B5 ;  /* 0x0000000000057941 */ /* 0x000fea0003800200 */
.L_x_30375:
        /* <DEDUP_REMOVED lines=42> */
.L_x_30373:
[----:B------:R-:W-:Y:S05]  /*9470*/  BSYNC.RECONVERGENT B4 ;  /* 0x0000000000047941 */ /* 0x000fea0003800200 */
.L_x_30372:
        /* <DEDUP_REMOVED lines=10> */
.L_x_30371:
[----:B------:R-:W-:Y:S05]  /*9520*/  BSYNC.RECONVERGENT B3 ;  /* 0x0000000000037941 */ /* 0x000fea0003800200 */
.L_x_30370:
        /* <DEDUP_REMOVED lines=19> */
.L_x_30380:
        /* <DEDUP_REMOVED lines=13> */
.L_x_30382:
[----:B------:R-:W-:Y:S05]  /*9730*/  BSYNC.RECONVERGENT B4 ;  /* 0x0000000000047941 */ /* 0x000fea0003800200 */
.L_x_30381:
        /* <DEDUP_REMOVED lines=42> */
.L_x_30379:
[----:B------:R-:W-:Y:S05]  /*99e0*/  BSYNC.RECONVERGENT B3 ;  /* 0x0000000000037941 */ /* 0x000fea0003800200 */
.L_x_30378:
        /* <DEDUP_REMOVED lines=12> */
.L_x_30327:
        /* <DEDUP_REMOVED lines=21> */
.L_x_30387:
        /* <DEDUP_REMOVED lines=13> */
.L_x_30389:
[----:B------:R-:W-:Y:S05]  /*9cd0*/  BSYNC.RECONVERGENT B5 ;  /* 0x0000000000057941 */ /* 0x000fea0003800200 */
.L_x_30388:
        /* <DEDUP_REMOVED lines=42> */
.L_x_30386:
[----:B------:R-:W-:Y:S05]  /*9f80*/  BSYNC.RECONVERGENT B4 ;  /* 0x0000000000047941 */ /* 0x000fea0003800200 */
.L_x_30385:
        /* <DEDUP_REMOVED lines=9> */
.L_x_30384:
[----:B------:R-:W-:Y:S05]  /*a020*/  BSYNC.RECONVERGENT B3 ;  /* 0x0000000000037941 */ /* 0x000fea0003800200 */
.L_x_30383:
        /* <DEDUP_REMOVED lines=17> */
.L_x_30394:
        /* <DEDUP_REMOVED lines=13> */
.L_x_30396:
[----:B------:R-:W-:Y:S05]  /*a210*/  BSYNC.RECONVERGENT B5 ;  /* 0x0000000000057941 */ /* 0x000fea0003800200 */
.L_x_30395:
        /* <DEDUP_REMOVED lines=42> */
.L_x_30393:
[----:B------:R-:W-:Y:S05]  /*a4c0*/  BSYNC.RECONVERGENT B4 ;  /* 0x0000000000047941 */ /* 0x000fea0003800200 */
.L_x_30392:
        /* <DEDUP_REMOVED lines=10> */
.L_x_30391:
[----:B------:R-:W-:Y:S05]  /*a570*/  BSYNC.RECONVERGENT B3 ;  /* 0x0000000000037941 */ /* 0x000fea0003800200 */
.L_x_30390:
        /* <DEDUP_REMOVED lines=17> */
.L_x_30401:
        /* <DEDUP_REMOVED lines=13> */
.L_x_30403:
[----:B------:R-:W-:Y:S05]  /*a760*/  BSYNC.RECONVERGENT B5 ;  /* 0x0000000000057941 */ /* 0x000fea0003800200 */
.L_x_30402:
        /* <DEDUP_REMOVED lines=42> */
.L_x_30400:
[----:B------:R-:W-:Y:S05]  /*aa10*/  BSYNC.RECONVERGENT B4 ;  /* 0x0000000000047941 */ /* 0x000fea0003800200 */
.L_x_30399:
        /* <DEDUP_REMOVED lines=9> */
.L_x_30398:
[----:B------:R-:W-:Y:S05]  /*aab0*/  BSYNC.RECONVERGENT B3 ;  /* 0x0000000000037941 */ /* 0x000fea0003800200 */
.L_x_30397:
        /* <DEDUP_REMOVED lines=17> */
.L_x_30408:
[----:B------:R-:W-:Y:S01]  /*abd0*/  VIADD R217, R217, 0x1 ;  /* 0x00000001d9d97836 */ /* 0x000fe20000000000 */
[----:B------:R-:W-:Y:S03]  /*abe0*/  BSSY.RECONVERGENT B5, `(.L_x_30409) ;  /* 0x000000c000057945 */ /* 0x000fe60003800200 */
[C---:B01----:R-:W-:Y:S01]  /*abf0*/  IMAD.WIDE.U32 R228, R217.reuse, -0x2daee0ad, RZ ;  /* 0xd2511f53d9e47825 */ /* 0x043fe200078e00ff */
        /* <DEDUP_REMOVED lines=10> */
.L_x_30410:
[----:B------:R-:W-:Y:S05]  /*aca0*/  BSYNC.RECONVERGENT B5 ;  /* 0x0000000000057941 */ /* 0x000fea0003800200 */
.L_x_30409:
        /* <DEDUP_REMOVED lines=42> */
.L_x_30407:
[----:B------:R-:W-:Y:S05]  /*af50*/  BSYNC.RECONVERGENT B4 ;  /* 0x0000000000047941 */ /* 0x000fea0003800200 */
.L_x_30406:
        /* <DEDUP_REMOVED lines=10> */
.L_x_30405:
[----:B------:R-:W-:Y:S05]  /*b000*/  BSYNC.RECONVERGENT B3 ;  /* 0x0000000000037941 */ /* 0x000fea0003800200 */
.L_x_30404:
        /* <DEDUP_REMOVED lines=17> */
.L_x_30415:
[----:B------:R-:W-:Y:S01]  /*b120*/  IADD3 R217, PT, PT, R217, 0x1, RZ ;  /* 0x00000001d9d97810 */ /* 0x000fe20007ffe0ff */
[----:B------:R-:W-:Y:S03]  /*b130*/  BSSY.RECONVERGENT B5, `(.L_x_30416) ;  /* 0x000000c000057945 */ /* 0x000fe60003800200 */
[C---:B------:R-:W-:Y:S01]  /*b140*/  ISETP.NE.AND P1, PT, R217.reuse, RZ, PT ;  /* 0x000000ffd900720c */ /* 0x040fe20003f25270 */
[----:B01----:R-:W-:-:S12]  /*b150*/  IMAD.WIDE.U32 R228, R217, -0x2daee0ad, RZ ;  /* 0xd2511f53d9e47825 */ /* 0x003fd800078e00ff */
        /* <DEDUP_REMOVED lines=9> */
.L_x_30417:
[----:B------:R-:W-:Y:S05]  /*b1f0*/  BSYNC.RECONVERGENT B5 ;  /* 0x0000000000057941 */ /* 0x000fea0003800200 */
.L_x_30416:
        /* <DEDUP_REMOVED lines=42> */
.L_x_30414:
[----:B------:R-:W-:Y:S05]  /*b4a0*/  BSYNC.RECONVERGENT B4 ;  /* 0x0000000000047941 */ /* 0x000fea0003800200 */
.L_x_30413:
        /* <DEDUP_REMOVED lines=9> */
.L_x_30412:
[----:B------:R-:W-:Y:S05]  /*b540*/  BSYNC.RECONVERGENT B3 ;  /* 0x0000000000037941 */ /* 0x000fea0003800200 */
.L_x_30411:
        /* <DEDUP_REMOVED lines=17> */
.L_x_30422:
        /* <DEDUP_REMOVED lines=13> */
.L_x_30424:
[----:B------:R-:W-:Y:S05]  /*b730*/  BSYNC.RECONVERGENT B5 ;  /* 0x0000000000057941 */ /* 0x000fea0003800200 */
.L_x_30423:
[----:B0-----:R-:W-:Y:S01]  /*b740*/  IMAD.WIDE.U32 R228, R218, -0x326172a9, RZ ;  /* 0xcd9e8d57dae47825 */ /* 0x001fe200078e00ff */
        /* <DEDUP_REMOVED lines=41> */
.L_x_30421:
[----:B------:R-:W-:Y:S05]  /*b9e0*/  BSYNC.RECONVERGENT B4 ;  /* 0x0000000000047941 */ /* 0x000fea0003800200 */
.L_x_30420:
        /* <DEDUP_REMOVED lines=10> */
.L_x_30419:
[----:B------:R-:W-:Y:S05]  /*ba90*/  BSYNC.RECONVERGENT B3 ;  /* 0x0000000000037941 */ /* 0x000fea0003800200 */
.L_x_30418:
[----:B------:R-:W-:Y:S01]  /*baa0*/  BSSY.RECONVERGENT B3, `(.L_x_30425) ;  /* 0x0000053000037945 */ /* 0x000fe20003800200 */
[----:B01----:R-:W-:Y:S01]  /*bab0*/  IMAD.MOV.U32 R228, RZ, RZ, R10 ;  /* 0x000000ffffe47224 */ /* 0x003fe200078e000a */
        /* <DEDUP_REMOVED lines=15> */
.L_x_30429:
        /* <DEDUP_REMOVED lines=13> */
.L_x_30431:
[----:B------:R-:W-:Y:S05]  /*bc80*/  BSYNC.RECONVERGENT B5 ;  /* 0x0000000000057941 */ /* 0x000fea0003800200 */
.L_x_30430:
        /* <DEDUP_REMOVED lines=42> */
.L_x_30428:
[----:B------:R-:W-:Y:S05]  /*bf30*/  BSYNC.RECONVERGENT B4 ;  /* 0x0000000000047941 */ /* 0x000fea0003800200 */
.L_x_30427:
        /* <DEDUP_REMOVED lines=9> */
.L_x_30426:
[----:B------:R-:W-:Y:S05]  /*bfd0*/  BSYNC.RECONVERGENT B3 ;  /* 0x0000000000037941 */ /* 0x000fea0003800200 */
.L_x_30425:
        /* <DEDUP_REMOVED lines=16> */
.L_x_30434:
        /* <DEDUP_REMOVED lines=13> */
.L_x_30436:
[----:B------:R-:W-:Y:S05]  /*c1b0*/  BSYNC.RECONVERGENT B4 ;  /* 0x0000000000047941 */ /* 0x000fea0003800200 */
.L_x_30435:
        /* <DEDUP_REMOVED lines=42> */
.L_x_30433:
[----:B------:R-:W-:Y:S05]  /*c460*/  BSYNC.RECONVERGENT B3 ;  /* 0x0000000000037941 */ /* 0x000fea0003800200 */
.L_x_30432:
        /* <DEDUP_REMOVED lines=10> */
.L_x_30377:
[----:B------:R-:W-:Y:S05]  /*c510*/  BSYNC.RECONVERGENT B2 ;  /* 0x0000000000027941 */ /* 0x000fea0003800200 */
.L_x_30326:
        /* <DEDUP_REMOVED lines=17> */
[----:B------:R-:W-:Y:S02]  /*c630*/  LOP3.LUT R230, R7, 0xff, RZ, 0xc0, !PT ;  /* 0x000000ff07e67812 */ /* 0x000fe400078ec0ff */
        /* <DEDUP_REMOVED lines=9> */
.L_x_30438:
[----:B------:R-:W-:Y:S05]  /*c6d0*/  BSYNC.RECONVERGENT B2 ;  /* 0x0000000000027941 */ /* 0x000fea0003800200 */
.L_x_30437:
[----:B------:R-:W-:Y:S01]  /*c6e0*/  VIADD R225, R225, 0x20 ;  /* 0x00000020e1e17836 */ /* 0x000fe20000000000 */
[----:B------:R-:W-:-:S07]  /*c6f0*/  IADD3 R224, PT, PT, R224, 0x20, RZ ;  /* 0x00000020e0e07810 */ /* 0x000fce0007ffe0ff */
.L_x_30323:
[----:B------:R-:W-:Y:S05]  /*c700*/  BSYNC.RECONVERGENT B1 ;  /* 0x0000000000017941 */ /* 0x000fea0003800200 */
.L_x_30322:
        /* <DEDUP_REMOVED lines=10> */
.L_x_30442:
[----:B------:R-:W-:Y:S05]  /*c7b0*/  BSYNC.RECONVERGENT B2 ;  /* 0x0000000000027941 */ /* 0x000fea0003800200 */
.L_x_30441:
        /* <DEDUP_REMOVED lines=29> */
.L_x_30449:
        /* <DEDUP_REMOVED lines=13> */
.L_x_30451:
[----:B------:R-:W-:Y:S05]  /*ca60*/  BSYNC.RECONVERGENT B5 ;  /* 0x0000000000057941 */ /* 0x000fea0003800200 */
.L_x_30450:
        /* <DEDUP_REMOVED lines=41> */
.L_x_30448:
[----:B------:R-:W-:Y:S05]  /*cd00*/  BSYNC.RECONVERGENT B4 ;  /* 0x0000000000047941 */ /* 0x000fea0003800200 */
.L_x_30447:
        /* <DEDUP_REMOVED lines=10> */
.L_x_30446:
[----:B------:R-:W-:Y:S05]  /*cdb0*/  BSYNC.RECONVERGENT B3 ;  /* 0x0000000000037941 */ /* 0x000fea0003800200 */
.L_x_30445:
        /* <DEDUP_REMOVED lines=20> */
.L_x_30456:
        /* <DEDUP_REMOVED lines=13> */
.L_x_30458:
[----:B------:R-:W-:Y:S05]  /*cfd0*/  BSYNC.RECONVERGENT B5 ;  /* 0x0000000000057941 */ /* 0x000fea0003800200 */
.L_x_30457:
        /* <DEDUP_REMOVED lines=42> */
.L_x_30455:
[----:B------:R-:W-:Y:S05]  /*d280*/  BSYNC.RECONVERGENT B4 ;  /* 0x0000000000047941 */ /* 0x000fea0003800200 */
.L_x_30454:
        /* <DEDUP_REMOVED lines=11> */
.L_x_30453:
[----:B------:R-:W-:Y:S05]  /*d340*/  BSYNC.RECONVERGENT B3 ;  /* 0x0000000000037941 */ /* 0x000fea0003800200 */
.L_x_30452:
        /* <DEDUP_REMOVED lines=20> */
.L_x_30463:
        /* <DEDUP_REMOVED lines=13> */
.L_x_30465:
[----:B------:R-:W-:Y:S05]  /*d560*/  BSYNC.RECONVERGENT B5 ;  /* 0x0000000000057941 */ /* 0x000fea0003800200 */
.L_x_30464:
        /* <DEDUP_REMOVED lines=42> */
.L_x_30462:
[----:B------:R-:W-:Y:S05]  /*d810*/  BSYNC.RECONVERGENT B4 ;  /* 0x0000000000047941 */ /* 0x000fea0003800200 */
.L_x_30461:
        /* <DEDUP_REMOVED lines=10> */
.L_x_30460:
[----:B------:R-:W-:Y:S05]  /*d8c0*/  BSYNC.RECONVERGENT B3 ;  /* 0x0000000000037941 */ /* 0x000fea0003800200 */
.L_x_30459:
        /* <DEDUP_REMOVED lines=20> */
.L_x_30470:
        /* <DEDUP_REMOVED lines=13> */
.L_x_30472:
[----:B------:R-:W-:Y:S05]  /*dae0*/  BSYNC.RECONVERGENT B5 ;  /* 0x0000000000057941 */ /* 0x000fea0003800200 */
.L_x_30471:
        /* <DEDUP_REMOVED lines=42> */
.L_x_30469:
[----:B------:R-:W-:Y:S05]  /*dd90*/  BSYNC.RECONVERGENT B4 ;  /* 0x0000000000047941 */ /* 0x000fea0003800200 */
.L_x_30468:
        /* <DEDUP_REMOVED lines=11> */
.L_x_30467:
[----:B------:R-:W-:Y:S05]  /*de50*/  BSYNC.RECONVERGENT B3 ;  /* 0x0000000000037941 */ /* 0x000fea0003800200 */
.L_x_30466:
        /* <DEDUP_REMOVED lines=20> */
.L_x_30477:
        /* <DEDUP_REMOVED lines=13> */
.L_x_30479:
[----:B------:R-:W-:Y:S05]  /*e070*/  BSYNC.RECONVERGENT B5 ;  /* 0x0000000000057941 */ /* 0x000fea0003800200 */
.L_x_30478:
        /* <DEDUP_REMOVED lines=42> */
.L_x_30476:
[----:B------:R-:W-:Y:S05]  /*e320*/  BSYNC.RECONVERGENT B4 ;  /* 0x0000000000047941 */ /* 0x000fea0003800200 */
.L_x_30475:
        /* <DEDUP_REMOVED lines=10> */
.L_x_30474:
[----:B------:R-:W-:Y:S05]  /*e3d0*/  BSYNC.RECONVERGENT B3 ;  /* 0x0000000000037941 */ /* 0x000fea0003800200 */
.L_x_30473:
        /* <DEDUP_REMOVED lines=20> */
.L_x_30484:
        /* <DEDUP_REMOVED lines=13> */
.L_x_30486:
[----:B------:R-:W-:Y:S05]  /*e5f0*/  BSYNC.RECONVERGENT B5 ;  /* 0x0000000000057941 */ /* 0x000fea0003800200 */
.L_x_30485:
        /* <DEDUP_REMOVED lines=42> */
.L_x_30483:
[----:B------:R-:W-:Y:S05]  /*e8a0*/  BSYNC.RECONVERGENT B4 ;  /* 0x0000000000047941 */ /* 0x000fea0003800200 */
.L_x_30482:
        /* <DEDUP_REMOVED lines=11> */
.L_x_30481:
[----:B------:R-:W-:Y:S05]  /*e960*/  BSYNC.RECONVERGENT B3 ;  /* 0x0000000000037941 */ /* 0x000fea0003800200 */
.L_x_30480:
        /* <DEDUP_REMOVED lines=20> */
.L_x_30491:
        /* <DEDUP_REMOVED lines=13> */
.L_x_30493:
[----:B------:R-:W-:Y:S05]  /*eb80*/  BSYNC.RECONVERGENT B5 ;  /* 0x0000000000057941 */ /* 0x000fea0003800200 */
.L_x_30492:
        /* <DEDUP_REMOVED lines=42> */
.L_x_30490:
[----:B------:R-:W-:Y:S05]  /*ee30*/  BSYNC.RECONVERGENT B4 ;  /* 0x0000000000047941 */ /* 0x000fea0003800200 */
.L_x_30489:
        /* <DEDUP_REMOVED lines=10> */
.L_x_30488:
[----:B------:R-:W-:Y:S05]  /*eee0*/  BSYNC.RECONVERGENT B3 ;  /* 0x0000000000037941 */ /* 0x000fea0003800200 */
.L_x_30487:
        /* <DEDUP_REMOVED lines=19> */
.L_x_30497:
        /* <DEDUP_REMOVED lines=13> */
.L_x_30499:
[----:B------:R-:W-:Y:S05]  /*f0f0*/  BSYNC.RECONVERGENT B4 ;  /* 0x0000000000047941 */ /* 0x000fea0003800200 */
.L_x_30498:
        /* <DEDUP_REMOVED lines=42> */
.L_x_30496:
[----:B------:R-:W-:Y:S05]  /*f3a0*/  BSYNC.RECONVERGENT B3 ;  /* 0x0000000000037941 */ /* 0x000fea0003800200 */
.L_x_30495:
        /* <DEDUP_REMOVED lines=12> */
.L_x_30444:
        /* <DEDUP_REMOVED lines=21> */
.L_x_30504:
        /* <DEDUP_REMOVED lines=13> */
.L_x_30506:
[----:B------:R-:W-:Y:S05]  /*f690*/  BSYNC.RECONVERGENT B5 ;  /* 0x0000000000057941 */ /* 0x000fea0003800200 */
.L_x_30505:
        /* <DEDUP_REMOVED lines=42> */
.L_x_30503:
[----:B------:R-:W-:Y:S05]  /*f940*/  BSYNC.RECONVERGENT B4 ;  /* 0x0000000000047941 */ /* 0x000fea0003800200 */
.L_x_30502:
        /* <DEDUP_REMOVED lines=9> */
.L_x_30501:
[----:B------:R-:W-:Y:S05]  /*f9e0*/  BSYNC.RECONVERGENT B3 ;  /* 0x0000000000037941 */ /* 0x000fea0003800200 */
.L_x_30500:
        /* <DEDUP_REMOVED lines=17> */
.L_x_30511:
        /* <DEDUP_REMOVED lines=13> */
.L_x_30513:
[----:B------:R-:W-:Y:S05]  /*fbd0*/  BSYNC.RECONVERGENT B5 ;  /* 0x0000000000057941 */ /* 0x000fea0003800200 */
.L_x_30512:
        /* <DEDUP_REMOVED lines=42> */
.L_x_30510:
[----:B------:R-:W-:Y:S05]  /*fe80*/  BSYNC.RECONVERGENT B4 ;  /* 0x0000000000047941 */ /* 0x000fea0003800200 */
.L_x_30509:
        /* <DEDUP_REMOVED lines=10> */
.L_x_30508:
[----:B------:R-:W-:Y:S05]  /*ff30*/  BSYNC.RECONVERGENT B3 ;  /* 0x0000000000037941 */ /* 0x000fea0003800200 */
.L_x_30507:
        /* <DEDUP_REMOVED lines=17> */
.L_x_30518:
        /* <DEDUP_REMOVED lines=13> */
.L_x_30520:
[----:B------:R-:W-:Y:S05]  /*10120*/  BSYNC.RECONVERGENT B5 ;  /* 0x0000000000057941 */ /* 0x000fea0003800200 */
.L_x_30519:
        /* <DEDUP_REMOVED lines=42> */
.L_x_30517:
[----:B------:R-:W-:Y:S05]  /*103d0*/  BSYNC.RECONVERGENT B4 ;  /* 0x0000000000047941 */ /* 0x000fea0003800200 */
.L_x_30516:
        /* <DEDUP_REMOVED lines=9> */
.L_x_30515:
[----:B------:R-:W-:Y:S05]  /*10470*/  BSYNC.RECONVERGENT B3 ;  /* 0x0000000000037941 */ /* 0x000fea0003800200 */
.L_x_30514:
        /* <DEDUP_REMOVED lines=17> */
.L_x_30525:
        /* <DEDUP_REMOVED lines=13> */
.L_x_30527:
[----:B------:R-:W-:Y:S05]  /*10660*/  BSYNC.RECONVERGENT B5 ;  /* 0x0000000000057941 */ /* 0x000fea0003800200 */
.L_x_30526:
        /* <DEDUP_REMOVED lines=42> */
.L_x_30524:
[----:B------:R-:W-:Y:S05]  /*10910*/  BSYNC.RECONVERGENT B4 ;  /* 0x0000000000047941 */ /* 0x000fea0003800200 */
.L_x_30523:
        /* <DEDUP_REMOVED lines=10> */
.L_x_30522:
[----:B------:R-:W-:Y:S05]  /*109c0*/  BSYNC.RECONVERGENT B3 ;  /* 0x0000000000037941 */ /* 0x000fea0003800200 */
.L_x_30521:
        /* <DEDUP_REMOVED lines=17> */
.L_x_30532:
        /* <DEDUP_REMOVED lines=13> */
.L_x_30534:
[----:B------:R-:W-:Y:S05]  /*10bb0*/  BSYNC.RECONVERGENT B5 ;  /* 0x0000000000057941 */ /* 0x000fea0003800200 */
.L_x_30533:
        /* <DEDUP_REMOVED lines=42> */
.L_x_30531:
[----:B------:R-:W-:Y:S05]  /*10e60*/  BSYNC.RECONVERGENT B4 ;  /* 0x0000000000047941 */ /* 0x000fea0003800200 */
.L_x_30530:
        /* <DEDUP_REMOVED lines=9> */
.L_x_30529:
[----:B------:R-:W-:Y:S05]  /*10f00*/  BSYNC.RECONVERGENT B3 ;  /* 0x0000000000037941 */ /* 0x000fea0003800200 */
.L_x_30528:
        /* <DEDUP_REMOVED lines=17> */
.L_x_30539:
        /* <DEDUP_REMOVED lines=13> */
.L_x_30541:
[----:B------:R-:W-:Y:S05]  /*110f0*/  BSYNC.RECONVERGENT B5 ;  /* 0x0000000000057941 */ /* 0x000fea0003800200 */
.L_x_30540:
        /* <DEDUP_REMOVED lines=42> */
.L_x_30538:
[----:B------:R-:W-:Y:S05]  /*113a0*/  BSYNC.RECONVERGENT B4 ;  /* 0x0000000000047941 */ /* 0x000fea0003800200 */
.L_x_30537:
        /* <DEDUP_REMOVED lines=10> */
.L_x_30536:
[----:B------:R-:W-:Y:S05]  /*11450*/  BSYNC.RECONVERGENT B3 ;  /* 0x0000000000037941 */ /* 0x000fea0003800200 */
.L_x_30535:
        /* <DEDUP_REMOVED lines=17> */
.L_x_30546:
        /* <DEDUP_REMOVED lines=13> */
.L_x_30548:
[----:B------:R-:W-:Y:S05]  /*11640*/  BSYNC.RECONVERGENT B5 ;  /* 0x0000000000057941 */ /* 0x000fea0003800200 */
.L_x_30547:
        /* <DEDUP_REMOVED lines=42> */
.L_x_30545:
[----:B------:R-:W-:Y:S05]  /*118f0*/  BSYNC.RECONVERGENT B4 ;  /* 0x0000000000047941 */ /* 0x000fea0003800200 */
.L_x_30544:
        /* <DEDUP_REMOVED lines=9> */
.L_x_30543:
[----:B------:R-:W-:Y:S05]  /*11990*/  BSYNC.RECONVERGENT B3 ;  /* 0x0000000000037941 */ /* 0x000fea0003800200 */
.L_x_30542:
        /* <DEDUP_REMOVED lines=16> */
.L_x_30551:
        /* <DEDUP_REMOVED lines=13> */
.L_x_30553:
[----:B------:R-:W-:Y:S05]  /*11b70*/  BSYNC.RECONVERGENT B4 ;  /* 0x0000000000047941 */ /* 0x000fea0003800200 */
.L_x_30552:
        /* <DEDUP_REMOVED lines=42> */
.L_x_30550:
[----:B------:R-:W-:Y:S05]  /*11e20*/  BSYNC.RECONVERGENT B3 ;  /* 0x0000000000037941 */ /* 0x000fea0003800200 */
.L_x_30549:
        /* <DEDUP_REMOVED lines=10> */
.L_x_30494:
[----:B------:R-:W-:Y:S05]  /*11ed0*/  BSYNC.RECONVERGENT B2 ;  /* 0x0000000000027941 */ /* 0x000fea0003800200 */
.L_x_30443:
        /* <DEDUP_REMOVED lines=27> */
.L_x_30555:
[----:B------:R-:W-:Y:S05]  /*12090*/  BSYNC.RECONVERGENT B2 ;  /* 0x0000000000027941 */ /* 0x000fea0003800200 */
.L_x_30554:
[----:B------:R-:W-:Y:S01]  /*120a0*/  VIADD R225, R225, 0x20 ;  /* 0x00000020e1e17836 */ /* 0x000fe20000000000 */
[----:B------:R-:W-:-:S07]  /*120b0*/  IADD3 R224, PT, PT, R224, 0x20, RZ ;  /* 0x00000020e0e07810 */ /* 0x000fce0007ffe0ff */
.L_x_30440:
[----:B------:R-:W-:Y:S05]  /*120c0*/  BSYNC.RECONVERGENT B1 ;  /* 0x0000000000017941 */ /* 0x000fea0003800200 */
.L_x_30439:
        /* <DEDUP_REMOVED lines=10> */
.L_x_30559:
[----:B------:R-:W-:Y:S05]  /*12170*/  BSYNC.RECONVERGENT B2 ;  /* 0x0000000000027941 */ /* 0x000fea0003800200 */
.L_x_30558:
        /* <DEDUP_REMOVED lines=29> */
.L_x_30566:
        /* <DEDUP_REMOVED lines=13> */
.L_x_30568:
[----:B------:R-:W-:Y:S05]  /*12420*/  BSYNC.RECONVERGENT B5 ;  /* 0x0000000000057941 */ /* 0x000fea0003800200 */
.L_x_30567:
        /* <DEDUP_REMOVED lines=41> */
.L_x_30565:
[----:B------:R-:W-:Y:S05]  /*126c0*/  BSYNC.RECONVERGENT B4 ;  /* 0x0000000000047941 */ /* 0x000fea0003800200 */
.L_x_30564:
        /* <DEDUP_REMOVED lines=10> */
.L_x_30563:
[----:B------:R-:W-:Y:S05]  /*12770*/  BSYNC.RECONVERGENT B3 ;  /* 0x0000000000037941 */ /* 0x000fea0003800200 */
.L_x_30562:
        /* <DEDUP_REMOVED lines=20> */
.L_x_30573:
        /* <DEDUP_REMOVED lines=13> */
.L_x_30575:
[----:B------:R-:W-:Y:S05]  /*12990*/  BSYNC.RECONVERGENT B5 ;  /* 0x0000000000057941 */ /* 0x000fea0003800200 */
.L_x_30574:
        /* <DEDUP_REMOVED lines=42> */
.L_x_30572:
[----:B------:R-:W-:Y:S05]  /*12c40*/  BSYNC.RECONVERGENT B4 ;  /* 0x0000000000047941 */ /* 0x000fea0003800200 */
.L_x_30571:
        /* <DEDUP_REMOVED lines=11> */
.L_x_30570:
[----:B------:R-:W-:Y:S05]  /*12d00*/  BSYNC.RECONVERGENT B3 ;  /* 0x0000000000037941 */ /* 0x000fea0003800200 */
.L_x_30569:
        /* <DEDUP_REMOVED lines=20> */
.L_x_30580:
        /* <DEDUP_REMOVED lines=13> */
.L_x_30582:
[----:B------:R-:W-:Y:S05]  /*12f20*/  BSYNC.RECONVERGENT B5 ;  /* 0x0000000000057941 */ /* 0x000fea0003800200 */
.L_x_30581:
        /* <DEDUP_REMOVED lines=42> */
.L_x_30579:
[----:B------:R-:W-:Y:S05]  /*131d0*/  BSYNC.RECONVERGENT B4 ;  /* 0x0000000000047941 */ /* 0x000fea0003800200 */
.L_x_30578:
        /* <DEDUP_REMOVED lines=10> */
.L_x_30577:
[----:B------:R-:W-:Y:S05]  /*13280*/  BSYNC.RECONVERGENT B3 ;  /* 0x0000000000037941 */ /* 0x000fea0003800200 */
.L_x_30576:
        /* <DEDUP_REMOVED lines=20> */
.L_x_30587:
        /* <DEDUP_REMOVED lines=13> */
.L_x_30589:
[----:B------:R-:W-:Y:S05]  /*134a0*/  BSYNC.RECONVERGENT B5 ;  /* 0x0000000000057941 */ /* 0x000fea0003800200 */
.L_x_30588:
        /* <DEDUP_REMOVED lines=42> */
.L_x_30586:
[----:B------:R-:W-:Y:S05]  /*13750*/  BSYNC.RECONVERGENT B4 ;  /* 0x0000000000047941 */ /* 0x000fea0003800200 */
.L_x_30585:
        /* <DEDUP_REMOVED lines=11> */
.L_x_30584:
[----:B------:R-:W-:Y:S05]  /*13810*/  BSYNC.RECONVERGENT B3 ;  /* 0x0000000000037941 */ /* 0x000fea0003800200 */
.L_x_30583:
        /* <DEDUP_REMOVED lines=20> */
.L_x_30594:
        /* <DEDUP_REMOVED lines=13> */
.L_x_30596:
[----:B------:R-:W-:Y:S05]  /*13a30*/  BSYNC.RECONVERGENT B5 ;  /* 0x0000000000057941 */ /* 0x000fea0003800200 */
.L_x_30595:
        /* <DEDUP_REMOVED lines=42> */
.L_x_30593:
[----:B------:R-:W-:Y:S05]  /*13ce0*/  BSYNC.RECONVERGENT B4 ;  /* 0x0000000000047941 */ /* 0x000fea0003800200 */
.L_x_30592:
        /* <DEDUP_REMOVED lines=10> */
.L_x_30591:
[----:B------:R-:W-:Y:S05]  /*13d90*/  BSYNC.RECONVERGENT B3 ;  /* 0x0000000000037941 */ /* 0x000fea0003800200 */
.L_x_30590:
        /* <DEDUP_REMOVED lines=20> */
.L_x_30601:
        /* <DEDUP_REMOVED lines=13> */
.L_x_30603:
[----:B------:R-:W-:Y:S05]  /*13fb0*/  BSYNC.RECONVERGENT B5 ;  /* 0x0000000000057941 */ /* 0x000fea0003800200 */
.L_x_30602:
        /* <DEDUP_REMOVED lines=42> */
.L_x_30600:
[----:B------:R-:W-:Y:S05]  /*14260*/  BSYNC.RECONVERGENT B4 ;  /* 0x0000000000047941 */ /* 0x000fea0003800200 */
.L_x_30599:
        /* <DEDUP_REMOVED lines=11> */
.L_x_30598:
[----:B------:R-:W-:Y:S05]  /*14320*/  BSYNC.RECONVERGENT B3 ;  /* 0x0000000000037941 */ /* 0x000fea0003800200 */
.L_x_30597:
        /* <DEDUP_REMOVED lines=20> */
.L_x_30608:
        /* <DEDUP_REMOVED lines=13> */
.L_x_30610:
[----:B------:R-:W-:Y:S05]  /*14540*/  BSYNC.RECONVERGENT B5 ;  /* 0x0000000000057941 */ /* 0x000fea0003800200 */
.L_x_30609:
        /* <DEDUP_REMOVED lines=42> */
.L_x_30607:
[----:B------:R-:W-:Y:S05]  /*147f0*/  BSYNC.RECONVERGENT B4 ;  /* 0x0000000000047941 */ /* 0x000fea0003800200 */
.L_x_30606:
        /* <DEDUP_REMOVED lines=10> */
.L_x_30605:
[----:B------:R-:W-:Y:S05]  /*148a0*/  BSYNC.RECONVERGENT B3 ;  /* 0x0000000000037941 */ /* 0x000fea0003800200 */
.L_x_30604:
        /* <DEDUP_REMOVED lines=19> */
.L_x_30614:
        /* <DEDUP_REMOVED lines=13> */
.L_x_30616:
[----:B------:R-:W-:Y:S05]  /*14ab0*/  BSYNC.RECONVERGENT B4 ;  /* 0x0000000000047941 */ /* 0x000fea0003800200 */
.L_x_30615:
        /* <DEDUP_REMOVED lines=42> */
.L_x_30613:
[----:B------:R-:W-:Y:S05]  /*14d60*/  BSYNC.RECONVERGENT B3 ;  /* 0x0000000000037941 */ /* 0x000fea0003800200 */
.L_x_30612:
        /* <DEDUP_REMOVED lines=12> */
.L_x_30561:
        /* <DEDUP_REMOVED lines=21> */
.L_x_30621:
        /* <DEDUP_REMOVED lines=13> */
.L_x_30623:
[----:B------:R-:W-:Y:S05]  /*15050*/  BSYNC.RECONVERGENT B5 ;  /* 0x0000000000057941 */ /* 0x000fea0003800200 */
.L_x_30622:
        /* <DEDUP_REMOVED lines=42> */
.L_x_30620:
[----:B------:R-:W-:Y:S05]  /*15300*/  BSYNC.RECONVERGENT B4 ;  /* 0x0000000000047941 */ /* 0x000fea0003800200 */
.L_x_30619:
        /* <DEDUP_REMOVED lines=9> */
.L_x_30618:
[----:B------:R-:W-:Y:S05]  /*153a0*/  BSYNC.RECONVERGENT B3 ;  /* 0x0000000000037941 */ /* 0x000fea0003800200 */
.L_x_30617:
        /* <DEDUP_REMOVED lines=17> */
.L_x_30628:
        /* <DEDUP_REMOVED lines=13> */
.L_x_30630:
[----:B------:R-:W-:Y:S05]  /*15590*/  BSYNC.RECONVERGENT B5 ;  /* 0x0000000000057941 */ /* 0x000fea0003800200 */
.L_x_30629:
        /* <DEDUP_REMOVED lines=42> */
.L_x_30627:
[----:B------:R-:W-:Y:S05]  /*15840*/  BSYNC.RECONVERGENT B4 ;  /* 0x0000000000047941 */ /* 0x000fea0003800200 */
.L_x_30626:
        /* <DEDUP_REMOVED lines=10> */
.L_x_30625:
[----:B------:R-:W-:Y:S05]  /*158f0*/  BSYNC.RECONVERGENT B3 ;  /* 0x0000000000037941 */ /* 0x000fea0003800200 */
.L_x_30624:
        /* <DEDUP_REMOVED lines=17> */
.L_x_30635:
        /* <DEDUP_REMOVED lines=13> */
.L_x_30637:
[----:B------:R-:W-:Y:S05]  /*15ae0*/  BSYNC.RECONVERGENT B5 ;  /* 0x0000000000057941 */ /* 0x000fea0003800200 */
.L_x_30636:
        /* <DEDUP_REMOVED lines=42> */
.L_x_30634:
[----:B------:R-:W-:Y:S05]  /*15d90*/  BSYNC.RECONVERGENT B4 ;  /* 0x0000000000047941 */ /* 0x000fea0003800200 */
.L_x_30633:
        /* <DEDUP_REMOVED lines=9> */
.L_x_30632:
[----:B------:R-:W-:Y:S05]  /*15e30*/  BSYNC.RECONVERGENT B3 ;  /* 0x0000000000037941 */ /* 0x000fea0003800200 */
.L_x_30631:
        /* <DEDUP_REMOVED lines=17> */
.L_x_30642:
        /* <DEDUP_REMOVED lines=13> */
.L_x_30644:
[----:B------:R-:W-:Y:S05]  /*16020*/  BSYNC.RECONVERGENT B5 ;  /* 0x0000000000057941 */ /* 0x000fea0003800200 */
.L_x_30643:
        /* <DEDUP_REMOVED lines=42> */
.L_x_30641:
[----:B------:R-:W-:Y:S05]  /*162d0*/  BSYNC.RECONVERGENT B4 ;  /* 0x0000000000047941 */ /* 0x000fea0003800200 */
.L_x_30640:
        /* <DEDUP_REMOVED lines=10> */
.L_x_30639:
[----:B------:R-:W-:Y:S05]  /*16380*/  BSYNC.RECONVERGENT B3 ;  /* 0x0000000000037941 */ /* 0x000fea0003800200 */
.L_x_30638:
        /* <DEDUP_REMOVED lines=17> */
.L_x_30649:
        /* <DEDUP_REMOVED lines=13> */
.L_x_30651:
[----:B------:R-:W-:Y:S05]  /*16570*/  BSYNC.RECONVERGENT B5 ;  /* 0x0000000000057941 */ /* 0x000fea0003800200 */
.L_x_30650:
        /* <DEDUP_REMOVED lines=42> */
.L_x_30648:
[----:B------:R-:W-:Y:S05]  /*16820*/  BSYNC.RECONVERGENT B4 ;  /* 0x0000000000047941 */ /* 0x000fea0003800200 */
.L_x_30647:
        /* <DEDUP_REMOVED lines=9> */
.L_x_30646:
[----:B------:R-:W-:Y:S05]  /*168c0*/  BSYNC.RECONVERGENT B3 ;  /* 0x0000000000037941 */ /* 0x000fea0003800200 */
.L_x_30645:
        /* <DEDUP_REMOVED lines=17> */
.L_x_30656:
        /* <DEDUP_REMOVED lines=13> */
.L_x_30658:
[----:B------:R-:W-:Y:S05]  /*16ab0*/  BSYNC.RECONVERGENT B5 ;  /* 0x0000000000057941 */ /* 0x000fea0003800200 */
.L_x_30657:
        /* <DEDUP_REMOVED lines=42> */
.L_x_30655:
[----:B------:R-:W-:Y:S05]  /*16d60*/  BSYNC.RECONVERGENT B4 ;  /* 0x0000000000047941 */ /* 0x000fea0003800200 */
.L_x_30654:
        /* <DEDUP_REMOVED lines=10> */
.L_x_30653:
[----:B------:R-:W-:Y:S05]  /*16e10*/  BSYNC.RECONVERGENT B3 ;  /* 0x0000000000037941 */ /* 0x000fea0003800200 */
.L_x_30652:
        /* <DEDUP_REMOVED lines=17> */
.L_x_30663:
        /* <DEDUP_REMOVED lines=13> */
.L_x_30665:
[----:B------:R-:W-:Y:S05]  /*17000*/  BSYNC.RECONVERGENT B5 ;  /* 0x0000000000057941 */ /* 0x000fea0003800200 */
.L_x_30664:
        /* <DEDUP_REMOVED lines=42> */
.L_x_30662:
[----:B------:R-:W-:Y:S05]  /*172b0*/  BSYNC.RECONVERGENT B4 ;  /* 0x0000000000047941 */ /* 0x000fea0003800200 */
.L_x_30661:
        /* <DEDUP_REMOVED lines=9> */
.L_x_30660:
[----:B------:R-:W-:Y:S05]  /*17350*/  BSYNC.RECONVERGENT B3 ;  /* 0x0000000000037941 */ /* 0x000fea0003800200 */
.L_x_30659:
        /* <DEDUP_REMOVED lines=16> */
.L_x_30668:
        /* <DEDUP_REMOVED lines=13> */
.L_x_30670:
[----:B------:R-:W-:Y:S05]  /*17530*/  BSYNC.RECONVERGENT B4 ;  /* 0x0000000000047941 */ /* 0x000fea0003800200 */
.L_x_30669:
        /* <DEDUP_REMOVED lines=42> */
.L_x_30667:
[----:B------:R-:W-:Y:S05]  /*177e0*/  BSYNC.RECONVERGENT B3 ;  /* 0x0000000000037941 */ /* 0x000fea0003800200 */
.L_x_30666:
        /* <DEDUP_REMOVED lines=10> */
.L_x_30611:
[----:B------:R-:W-:Y:S05]  /*17890*/  BSYNC.RECONVERGENT B2 ;  /* 0x0000000000027941 */ /* 0x000fea0003800200 */
.L_x_30560:
        /* <DEDUP_REMOVED lines=27> */
.L_x_30672:
[----:B------:R-:W-:Y:S05]  /*17a50*/  BSYNC.RECONVERGENT B2 ;  /* 0x0000000000027941 */ /* 0x000fea0003800200 */
.L_x_30671:
[----:B------:R-:W-:Y:S01]  /*17a60*/  VIADD R225, R225, 0x20 ;  /* 0x00000020e1e17836 */ /* 0x000fe20000000000 */
[----:B------:R-:W-:-:S07]  /*17a70*/  IADD3 R224, PT, PT, R224, 0x20, RZ ;  /* 0x00000020e0e07810 */ /* 0x000fce0007ffe0ff */
.L_x_30557:
[----:B------:R-:W-:Y:S05]  /*17a80*/  BSYNC.RECONVERGENT B1 ;  /* 0x0000000000017941 */ /* 0x000fea0003800200 */
.L_x_30556:
        /* <DEDUP_REMOVED lines=10> */
.L_x_30676:
[----:B------:R-:W-:Y:S05]  /*17b30*/  BSYNC.RECONVERGENT B2 ;  /* 0x0000000000027941 */ /* 0x000fea0003800200 */
.L_x_30675:
        /* <DEDUP_REMOVED lines=29> */
.L_x_30683:
        /* <DEDUP_REMOVED lines=13> */
.L_x_30685:
[----:B------:R-:W-:Y:S05]  /*17de0*/  BSYNC.RECONVERGENT B5 ;  /* 0x0000000000057941 */ /* 0x000fea0003800200 */
.L_x_30684:
        /* <DEDUP_REMOVED lines=41> */
.L_x_30682:
[----:B------:R-:W-:Y:S05]  /*18080*/  BSYNC.RECONVERGENT B4 ;  /* 0x0000000000047941 */ /* 0x000fea0003800200 */
.L_x_30681:
        /* <DEDUP_REMOVED lines=10> */
.L_x_30680:
[----:B------:R-:W-:Y:S05]  /*18130*/  BSYNC.RECONVERGENT B3 ;  /* 0x0000000000037941 */ /* 0x000fea0003800200 */
.L_x_30679:
        /* <DEDUP_REMOVED lines=20> */
.L_x_30690:
        /* <DEDUP_REMOVED lines=13> */
.L_x_30692:
[----:B------:R-:W-:Y:S05]  /*18350*/  BSYNC.RECONVERGENT B5 ;  /* 0x0000000000057941 */ /* 0x000fea0003800200 */
.L_x_30691:
        /* <DEDUP_REMOVED lines=42> */
.L_x_30689:
[----:B------:R-:W-:Y:S05]  /*18600*/  BSYNC.RECONVERGENT B4 ;  /* 0x0000000000047941 */ /* 0x000fea0003800200 */
.L_x_30688:
        /* <DEDUP_REMOVED lines=11> */
.L_x_30687:
[----:B------:R-:W-:Y:S05]  /*186c0*/  BSYNC.RECONVERGENT B3 ;  /* 0x0000000000037941 */ /* 0x000fea0003800200 */
.L_x_30686:
        /* <DEDUP_REMOVED lines=20> */
.L_x_30697:
        /* <DEDUP_REMOVED lines=13> */
.L_x_30699:
[----:B------:R-:W-:Y:S05]  /*188e0*/  BSYNC.RECONVERGENT B5 ;  /* 0x0000000000057941 */ /* 0x000fea0003800200 */
.L_x_30698:
        /* <DEDUP_REMOVED lines=42> */
.L_x_30696:
[----:B------:R-:W-:Y:S05]  /*18b90*/  BSYNC.RECONVERGENT B4 ;  /* 0x0000000000047941 */ /* 0x000fea0003800200 */
.L_x_30695:
        /* <DEDUP_REMOVED lines=10> */
.L_x_30694:
[----:B------:R-:W-:Y:S05]  /*18c40*/  BSYNC.RECONVERGENT B3 ;  /* 0x0000000000037941 */ /* 0x000fea0003800200 */
.L_x_30693:
        /* <DEDUP_REMOVED lines=20> */
.L_x_30704:
        /* <DEDUP_REMOVED lines=13> */
.L_x_30706:
[----:B------:R-:W-:Y:S05]  /*18e60*/  BSYNC.RECONVERGENT B5 ;  /* 0x0000000000057941 */ /* 0x000fea0003800200 */
.L_x_30705:
        /* <DEDUP_REMOVED lines=42> */
.L_x_30703:
[----:B------:R-:W-:Y:S05]  /*19110*/  BSYNC.RECONVERGENT B4 ;  /* 0x0000000000047941 */ /* 0x000fea0003800200 */
.L_x_30702:
        /* <DEDUP_REMOVED lines=11> */
.L_x_30701:
[----:B------:R-:W-:Y:S05]  /*191d0*/  BSYNC.RECONVERGENT B3 ;  /* 0x0000000000037941 */ /* 0x000fea0003800200 */
.L_x_30700:
        /* <DEDUP_REMOVED lines=20> */
.L_x_30711:
        /* <DEDUP_REMOVED lines=13> */
.L_x_30713:
[----:B------:R-:W-:Y:S05]  /*193f0*/  BSYNC.RECONVERGENT B5 ;  /* 0x0000000000057941 */ /* 0x000fea0003800200 */
.L_x_30712:
        /* <DEDUP_REMOVED lines=42> */
.L_x_30710:
[----:B------:R-:W-:Y:S05]  /*196a0*/  BSYNC.RECONVERGENT B4 ;  /* 0x0000000000047941 */ /* 0x000fea0003800200 */
.L_x_30709:
        /* <DEDUP_REMOVED lines=10> */
.L_x_30708:
[----:B------:R-:W-:Y:S05]  /*19750*/  BSYNC.RECONVERGENT B3 ;  /* 0x0000000000037941 */ /* 0x000fea0003800200 */
.L_x_30707:
        /* <DEDUP_REMOVED lines=20> */
.L_x_30718:
        /* <DEDUP_REMOVED lines=13> */
.L_x_30720:
[----:B------:R-:W-:Y:S05]  /*19970*/  BSYNC.RECONVERGENT B5 ;  /* 0x0000000000057941 */ /* 0x000fea0003800200 */
.L_x_30719:
        /* <DEDUP_REMOVED lines=42> */
.L_x_30717:
[----:B------:R-:W-:Y:S05]  /*19c20*/  BSYNC.RECONVERGENT B4 ;  /* 0x0000000000047941 */ /* 0x000fea0003800200 */
.L_x_30716:
        /* <DEDUP_REMOVED lines=11> */
.L_x_30715:
[----:B------:R-:W-:Y:S05]  /*19ce0*/  BSYNC.RECONVERGENT B3 ;  /* 0x0000000000037941 */ /* 0x000fea0003800200 */
.L_x_30714:
        /* <DEDUP_REMOVED lines=20> */
.L_x_30725:
        /* <DEDUP_REMOVED lines=13> */
.L_x_30727:
[----:B------:R-:W-:Y:S05]  /*19f00*/  BSYNC.RECONVERGENT B5 ;  /* 0x0000000000057941 */ /* 0x000fea0003800200 */
.L_x_30726:
        /* <DEDUP_REMOVED lines=42> */
.L_x_30724:
[----:B------:R-:W-:Y:S05]  /*1a1b0*/  BSYNC.RECONVERGENT B4 ;  /* 0x0000000000047941 */ /* 0x000fea0003800200 */
.L_x_30723:
        /* <DEDUP_REMOVED lines=10> */
.L_x_30722:
[----:B------:R-:W-:Y:S05]  /*1a260*/  BSYNC.RECONVERGENT B3 ;  /* 0x0000000000037941 */ /* 0x000fea0003800200 */
.L_x_30721:
        /* <DEDUP_REMOVED lines=19> */
.L_x_30731:
        /* <DEDUP_REMOVED lines=13> */
.L_x_30733:
[----:B------:R-:W-:Y:S05]  /*1a470*/  BSYNC.RECONVERGENT B4 ;  /* 0x0000000000047941 */ /* 0x000fea0003800200 */
.L_x_30732:
        /* <DEDUP_REMOVED lines=42> */
.L_x_30730:
[----:B------:R-:W-:Y:S05]  /*1a720*/  BSYNC.RECONVERGENT B3 ;  /* 0x0000000000037941 */ /* 0x000fea0003800200 */
.L_x_30729:
        /* <DEDUP_REMOVED lines=12> */
.L_x_30678:
        /* <DEDUP_REMOVED lines=21> */
.L_x_30738:
        /* <DEDUP_REMOVED lines=13> */
.L_x_30740:
[----:B------:R-:W-:Y:S05]  /*1aa10*/  BSYNC.RECONVERGENT B5 ;  /* 0x0000000000057941 */ /* 0x000fea0003800200 */
.L_x_30739:
        /* <DEDUP_REMOVED lines=42> */
.L_x_30737:
[----:B------:R-:W-:Y:S05]  /*1acc0*/  BSYNC.RECONVERGENT B4 ;  /* 0x0000000000047941 */ /* 0x000fea0003800200 */
.L_x_30736:
        /* <DEDUP_REMOVED lines=9> */
.L_x_30735:
[----:B------:R-:W-:Y:S05]  /*1ad60*/  BSYNC.RECONVERGENT B3 ;  /* 0x0000000000037941 */ /* 0x000fea0003800200 */
.L_x_30734:
        /* <DEDUP_REMOVED lines=17> */
.L_x_30745:
        /* <DEDUP_REMOVED lines=13> */
.L_x_30747:
[----:B------:R-:W-:Y:S05]  /*1af50*/  BSYNC.RECONVERGENT B5 ;  /* 0x0000000000057941 */ /* 0x000fea0003800200 */
.L_x_30746:
[----:B------:R-:W-:Y:S01]  /*1af60*/  IMAD.WIDE.U32 R186, R218, -0x326172a9, RZ ;  /* 0xcd9e8d57daba7825 */ /* 0x000fe200078e00ff */
[----:B------:R-:W-:-:S03]  /*1af70*/  LOP3.LUT R14, R9, UR7, R185, 0x96, !PT ;  /* 0x00000007090e7c12 */ /* 0x000fc6000f8e96b9 */
[----:B------:R-:W-:Y:S01]  /*1af80*/  HFMA2 R10, -RZ, RZ, 0, 0 ;  /* 0x00000000ff0a7431 */ /* 0x000fe200000001ff */
        /* <DEDUP_REMOVED lines=39> */
.L_x_30744:
[----:B------:R-:W-:Y:S05]  /*1b200*/  BSYNC.RECONVERGENT B4 ;  /* 0x0000000000047941 */ /* 0x000fea0003800200 */
.L_x_30743:
        /* <DEDUP_REMOVED lines=10> */
.L_x_30742:
[----:B------:R-:W-:Y:S05]  /*1b2b0*/  BSYNC.RECONVERGENT B3 ;  /* 0x0000000000037941 */ /* 0x000fea0003800200 */
.L_x_30741:
        /* <DEDUP_REMOVED lines=17> */
.L_x_30752:
        /* <DEDUP_REMOVED lines=13> */
.L_x_30754:
[----:B------:R-:W-:Y:S05]  /*1b4a0*/  BSYNC.RECONVERGENT B5 ;  /* 0x0000000000057941 */ /* 0x000fea0003800200 */
.L_x_30753:
        /* <DEDUP_REMOVED lines=42> */
.L_x_30751:
[----:B------:R-:W-:Y:S05]  /*1b750*/  BSYNC.RECONVERGENT B4 ;  /* 0x0000000000047941 */ /* 0x000fea0003800200 */
.L_x_30750:
        /* <DEDUP_REMOVED lines=9> */
.L_x_30749:
[----:B------:R-:W-:Y:S05]  /*1b7f0*/  BSYNC.RECONVERGENT B3 ;  /* 0x0000000000037941 */ /* 0x000fea0003800200 */
.L_x_30748:
        /* <DEDUP_REMOVED lines=17> */
.L_x_30759:
        /* <DEDUP_REMOVED lines=13> */
.L_x_30761:
[----:B------:R-:W-:Y:S05]  /*1b9e0*/  BSYNC.RECONVERGENT B5 ;  /* 0x0000000000057941 */ /* 0x000fea0003800200 */
.L_x_30760:
        /* <DEDUP_REMOVED lines=42> */
.L_x_30758:
[----:B------:R-:W-:Y:S05]  /*1bc90*/  BSYNC.RECONVERGENT B4 ;  /* 0x0000000000047941 */ /* 0x000fea0003800200 */
.L_x_30757:
        /* <DEDUP_REMOVED lines=10> */
.L_x_30756:
[----:B------:R-:W-:Y:S05]  /*1bd40*/  BSYNC.RECONVERGENT B3 ;  /* 0x0000000000037941 */ /* 0x000fea0003800200 */
.L_x_30755:
        /* <DEDUP_REMOVED lines=17> */
.L_x_30766:
        /* <DEDUP_REMOVED lines=13> */
.L_x_30768:
[----:B------:R-:W-:Y:S05]  /*1bf30*/  BSYNC.RECONVERGENT B5 ;  /* 0x0000000000057941 */ /* 0x000fea0003800200 */
.L_x_30767:
        /* <DEDUP_REMOVED lines=42> */
.L_x_30765:
[----:B------:R-:W-:Y:S05]  /*1c1e0*/  BSYNC.RECONVERGENT B4 ;  /* 0x0000000000047941 */ /* 0x000fea0003800200 */
.L_x_30764:
        /* <DEDUP_REMOVED lines=9> */
.L_x_30763:
[----:B------:R-:W-:Y:S05]  /*1c280*/  BSYNC.RECONVERGENT B3 ;  /* 0x0000000000037941 */ /* 0x000fea0003800200 */
.L_x_30762:
        /* <DEDUP_REMOVED lines=17> */
.L_x_30773:
        /* <DEDUP_REMOVED lines=13> */
.L_x_30775:
[----:B------:R-:W-:Y:S05]  /*1c470*/  BSYNC.RECONVERGENT B5 ;  /* 0x0000000000057941 */ /* 0x000fea0003800200 */
.L_x_30774:
[----:B0-----:R-:W-:Y:S01]  /*1c480*/  IMAD.WIDE.U32 R228, R218, -0x326172a9, RZ ;  /* 0xcd9e8d57dae47825 */ /* 0x001fe200078e00ff */
        /* <DEDUP_REMOVED lines=41> */
.L_x_30772:
[----:B------:R-:W-:Y:S05]  /*1c720*/  BSYNC.RECONVERGENT B4 ;  /* 0x0000000000047941 */ /* 0x000fea0003800200 */
.L_x_30771:
        /* <DEDUP_REMOVED lines=10> */
.L_x_30770:
[----:B------:R-:W-:Y:S05]  /*1c7d0*/  BSYNC.RECONVERGENT B3 ;  /* 0x0000000000037941 */ /* 0x000fea0003800200 */
.L_x_30769:
[----:B------:R-:W-:Y:S01]  /*1c7e0*/  BSSY.RECONVERGENT B3, `(.L_x_30776) ;  /* 0x0000053000037945 */ /* 0x000fe20003800200 */
[----:B01----:R-:W-:Y:S01]  /*1c7f0*/  IMAD.MOV.U32 R228, RZ, RZ, R10 ;  /* 0x000000ffffe47224 */ /* 0x003fe200078e000a */
        /* <DEDUP_REMOVED lines=15> */
.L_x_30780:
        /* <DEDUP_REMOVED lines=13> */
.L_x_30782:
[----:B------:R-:W-:Y:S05]  /*1c9c0*/  BSYNC.RECONVERGENT B5 ;  /* 0x0000000000057941 */ /* 0x000fea0003800200 */
.L_x_30781:
        /* <DEDUP_REMOVED lines=42> */
.L_x_30779:
[----:B------:R-:W-:Y:S05]  /*1cc70*/  BSYNC.RECONVERGENT B4 ;  /* 0x0000000000047941 */ /* 0x000fea0003800200 */
.L_x_30778:
        /* <DEDUP_REMOVED lines=9> */
.L_x_30777:
[----:B------:R-:W-:Y:S05]  /*1cd10*/  BSYNC.RECONVERGENT B3 ;  /* 0x0000000000037941 */ /* 0x000fea0003800200 */
.L_x_30776:
        /* <DEDUP_REMOVED lines=16> */
.L_x_30785:
        /* <DEDUP_REMOVED lines=13> */
.L_x_30787:
[----:B------:R-:W-:Y:S05]  /*1cef0*/  BSYNC.RECONVERGENT B4 ;  /* 0x0000000000047941 */ /* 0x000fea0003800200 */
.L_x_30786:
        /* <DEDUP_REMOVED lines=42> */
.L_x_30784:
[----:B------:R-:W-:Y:S05]  /*1d1a0*/  BSYNC.RECONVERGENT B3 ;  /* 0x0000000000037941 */ /* 0x000fea0003800200 */
.L_x_30783:
        /* <DEDUP_REMOVED lines=10> */
.L_x_30728:
[----:B------:R-:W-:Y:S05]  /*1d250*/  BSYNC.RECONVERGENT B2 ;  /* 0x0000000000027941 */ /* 0x000fea0003800200 */
.L_x_30677:
[----:B------:R-:W0:Y:S01]  /*1d260*/  LDC.64 R228, c[0x0][0x3a8] ;  /* 0x0000ea00ffe47b82 */ /* 0x000e220000000a00 */
[----:B------:R-:W-:Y:S01]  /*1d270*/  BSSY.RECONVERGENT B2, `(.L_x_30788) ;  /* 0x000001a000027945 */ /* 0x000fe20003800200 */
[----:B------:R-:W-:Y:S02]  /*1d280*/  IMAD.MOV.U32 R10, RZ, RZ, R234 ;  /* 0x000000ffff0a7224 */ /* 0x000fe400078e00ea */
[----:B0-----:R-:W-:-:S05]  /*1d290*/  IMAD.WIDE.U32 R228, R225, 0x20, R228 ;  /* 0x00000020e1e47825 */ /* 0x001fca00078e00e4 */
[----:B-----5:R0:W-:Y:S04]  /*1d2a0*/  STG.E.128 desc[UR8][R228.64], R180 ;  /* 0x000000b4e4007986 */ /* 0x0201e8000c101d08 */
[----:B------:R0:W-:Y:S01]  /*1d2b0*/  STG.E.128 desc[UR8][R228.64+0x10], R184 ;  /* 0x000010b8e4007986 */ /* 0x0001e2000c101d08 */
[----:B------:R-:W-:Y:S05]  /*1d2c0*/  @!P0 BRA `(.L_x_30789) ;  /* 0x0000000000508947 */ /* 0x000fea0003800000 */
[----:B0-----:R-:W-:Y:S02]  /*1d2d0*/  SHF.L.U32 R228, R2, 0x10, RZ ;  /* 0x0000001002e47819 */ /* 0x001fe400000006ff */
[----:B------:R-:W-:Y:S02]  /*1d2e0*/  LOP3.LUT R230, R0, 0xffff, RZ, 0xc0, !PT ;  /* 0x0000ffff00e67812 */ /* 0x000fe400078ec0ff */
[----:B------:R-:W-:Y:S02]  /*1d2f0*/  LOP3.LUT R231, R228, 0xff0000, RZ, 0xc0, !PT ;  /* 0x00ff0000e4e77812 */ /* 0x000fe400078ec0ff */
[----:B------:R-:W0:Y:S01]  /*1d300*/  LDC.64 R228, c[0x0][0x3b0] ;  /* 0x0000ec00ffe47b82 */ /* 0x000e220000000a00 */
        /* <DEDUP_REMOVED lines=16> */
.L_x_30789:
[----:B------:R-:W-:Y:S05]  /*1d410*/  BSYNC.RECONVERGENT B2 ;  /* 0x0000000000027941 */ /* 0x000fea0003800200 */
.L_x_30788:
[----:B------:R-:W-:Y:S01]  /*1d420*/  VIADD R225, R225, 0x20 ;  /* 0x00000020e1e17836 */ /* 0x000fe20000000000 */
[----:B------:R-:W-:-:S07]  /*1d430*/  IADD3 R224, PT, PT, R224, 0x20, RZ ;  /* 0x00000020e0e07810 */ /* 0x000fce0007ffe0ff */
.L_x_30674:
[----:B------:R-:W-:Y:S05]  /*1d440*/  BSYNC.RECONVERGENT B1 ;  /* 0x0000000000017941 */ /* 0x000fea0003800200 */
.L_x_30673:
        /* <DEDUP_REMOVED lines=10> */
.L_x_30793:
[----:B------:R-:W-:Y:S05]  /*1d4f0*/  BSYNC.RECONVERGENT B2 ;  /* 0x0000000000027941 */ /* 0x000fea0003800200 */
.L_x_30792:
        /* <DEDUP_REMOVED lines=29> */
.L_x_30800:
        /* <DEDUP_REMOVED lines=13> */
.L_x_30802:
[----:B------:R-:W-:Y:S05]  /*1d7a0*/  BSYNC.RECONVERGENT B5 ;  /* 0x0000000000057941 */ /* 0x000fea0003800200 */
.L_x_30801:
        /* <DEDUP_REMOVED lines=41> */
.L_x_30799:
[----:B------:R-:W-:Y:S05]  /*1da40*/  BSYNC.RECONVERGENT B4 ;  /* 0x0000000000047941 */ /* 0x000fea0003800200 */
.L_x_30798:
        /* <DEDUP_REMOVED lines=10> */
.L_x_30797:
[----:B------:R-:W-:Y:S05]  /*1daf0*/  BSYNC.RECONVERGENT B3 ;  /* 0x0000000000037941 */ /* 0x000fea0003800200 */
.L_x_30796:
        /* <DEDUP_REMOVED lines=20> */
.L_x_30807:
        /* <DEDUP_REMOVED lines=13> */
.L_x_30809:
[----:B------:R-:W-:Y:S05]  /*1dd10*/  BSYNC.RECONVERGENT B5 ;  /* 0x0000000000057941 */ /* 0x000fea0003800200 */
.L_x_30808:
        /* <DEDUP_REMOVED lines=42> */
.L_x_30806:
[----:B------:R-:W-:Y:S05]  /*1dfc0*/  BSYNC.RECONVERGENT B4 ;  /* 0x0000000000047941 */ /* 0x000fea0003800200 */
.L_x_30805:
        /* <DEDUP_REMOVED lines=11> */
.L_x_30804:
[----:B------:R-:W-:Y:S05]  /*1e080*/  BSYNC.RECONVERGENT B3 ;  /* 0x0000000000037941 */ /* 0x000fea0003800200 */
.L_x_30803:
        /* <DEDUP_REMOVED lines=20> */
.L_x_30814:
        /* <DEDUP_REMOVED lines=13> */
.L_x_30816:
[----:B------:R-:W-:Y:S05]  /*1e2a0*/  BSYNC.RECONVERGENT B5 ;  /* 0x0000000000057941 */ /* 0x000fea0003800200 */
.L_x_30815:
        /* <DEDUP_REMOVED lines=42> */
.L_x_30813:
[----:B------:R-:W-:Y:S05]  /*1e550*/  BSYNC.RECONVERGENT B4 ;  /* 0x0000000000047941 */ /* 0x000fea0003800200 */
.L_x_30812:
        /* <DEDUP_REMOVED lines=10> */
.L_x_30811:
[----:B------:R-:W-:Y:S05]  /*1e600*/  BSYNC.RECONVERGENT B3 ;  /* 0x0000000000037941 */ /* 0x000fea0003800200 */
.L_x_30810:
        /* <DEDUP_REMOVED lines=20> */
.L_x_30821:
        /* <DEDUP_REMOVED lines=13> */
.L_x_30823:
[----:B------:R-:W-:Y:S05]  /*1e820*/  BSYNC.RECONVERGENT B5 ;  /* 0x0000000000057941 */ /* 0x000fea0003800200 */
.L_x_30822:
        /* <DEDUP_REMOVED lines=42> */
.L_x_30820:
[----:B------:R-:W-:Y:S05]  /*1ead0*/  BSYNC.RECONVERGENT B4 ;  /* 0x0000000000047941 */ /* 0x000fea0003800200 */
.L_x_30819:
        /* <DEDUP_REMOVED lines=11> */
.L_x_30818:
[----:B------:R-:W-:Y:S05]  /*1eb90*/  BSYNC.RECONVERGENT B3 ;  /* 0x0000000000037941 */ /* 0x000fea0003800200 */
.L_x_30817:
        /* <DEDUP_REMOVED lines=20> */
.L_x_30828:
        /* <DEDUP_REMOVED lines=13> */
.L_x_30830:
[----:B------:R-:W-:Y:S05]  /*1edb0*/  BSYNC.RECONVERGENT B5 ;  /* 0x0000000000057941 */ /* 0x000fea0003800200 */
.L_x_30829:
        /* <DEDUP_REMOVED lines=42> */
.L_x_30827:
[----:B------:R-:W-:Y:S05]  /*1f060*/  BSYNC.RECONVERGENT B4 ;  /* 0x0000000000047941 */ /* 0x000fea0003800200 */
.L_x_30826:
        /* <DEDUP_REMOVED lines=10> */
.L_x_30825:
[----:B------:R-:W-:Y:S05]  /*1f110*/  BSYNC.RECONVERGENT B3 ;  /* 0x0000000000037941 */ /* 0x000fea0003800200 */
.L_x_30824:
        /* <DEDUP_REMOVED lines=20> */
.L_x_30835:
        /* <DEDUP_REMOVED lines=13> */
.L_x_30837:
[----:B------:R-:W-:Y:S05]  /*1f330*/  BSYNC.RECONVERGENT B5 ;  /* 0x0000000000057941 */ /* 0x000fea0003800200 */
.L_x_30836:
        /* <DEDUP_REMOVED lines=42> */
.L_x_30834:
[----:B------:R-:W-:Y:S05]  /*1f5e0*/  BSYNC.RECONVERGENT B4 ;  /* 0x0000000000047941 */ /* 0x000fea0003800200 */
.L_x_30833:
        /* <DEDUP_REMOVED lines=11> */
.L_x_30832:
[----:B------:R-:W-:Y:S05]  /*1f6a0*/  BSYNC.RECONVERGENT B3 ;  /* 0x0000000000037941 */ /* 0x000fea0003800200 */
.L_x_30831:
        /* <DEDUP_REMOVED lines=20> */
.L_x_30842:
        /* <DEDUP_REMOVED lines=13> */
.L_x_30844:
[----:B------:R-:W-:Y:S05]  /*1f8c0*/  BSYNC.RECONVERGENT B5 ;  /* 0x0000000000057941 */ /* 0x000fea0003800200 */
.L_x_30843:
        /* <DEDUP_REMOVED lines=42> */
.L_x_30841:
[----:B------:R-:W-:Y:S05]  /*1fb70*/  BSYNC.RECONVERGENT B4 ;  /* 0x0000000000047941 */ /* 0x000fea0003800200 */
.L_x_30840:
        /* <DEDUP_REMOVED lines=10> */
.L_x_30839:
[----:B------:R-:W-:Y:S05]  /*1fc20*/  BSYNC.RECONVERGENT B3 ;  /* 0x0000000000037941 */ /* 0x000fea0003800200 */
.L_x_30838:
        /* <DEDUP_REMOVED lines=19> */
.L_x_30848:
        /* <DEDUP_REMOVED lines=13> */
.L_x_30850:
[----:B------:R-:W-:Y:S05]  /*1fe30*/  BSYNC.RECONVERGENT B4 ;  /* 0x0000000000047941 */ /* 0x000fea0003800200 */
.L_x_30849:
        /* <DEDUP_REMOVED lines=42> */
.L_x_30847:
[----:B------:R-:W-:Y:S05]  /*200e0*/  BSYNC.RECONVERGENT B3 ;  /* 0x0000000000037941 */ /* 0x000fea0003800200 */
.L_x_30846:
        /* <DEDUP_REMOVED lines=12> */
.L_x_30795:
        /* <DEDUP_REMOVED lines=21> */
.L_x_30855:
        /* <DEDUP_REMOVED lines=13> */
.L_x_30857:
[----:B------:R-:W-:Y:S05]  /*203d0*/  BSYNC.RECONVERGENT B5 ;  /* 0x0000000000057941 */ /* 0x000fea0003800200 */
.L_x_30856:
        /* <DEDUP_REMOVED lines=42> */
.L_x_30854:
[----:B------:R-:W-:Y:S05]  /*20680*/  BSYNC.RECONVERGENT B4 ;  /* 0x0000000000047941 */ /* 0x000fea0003800200 */
.L_x_30853:
        /* <DEDUP_REMOVED lines=9> */
.L_x_30852:
[----:B------:R-:W-:Y:S05]  /*20720*/  BSYNC.RECONVERGENT B3 ;  /* 0x0000000000037941 */ /* 0x000fea0003800200 */
.L_x_30851:
        /* <DEDUP_REMOVED lines=17> */
.L_x_30862:
        /* <DEDUP_REMOVED lines=13> */
.L_x_30864:
[----:B------:R-:W-:Y:S05]  /*20910*/  BSYNC.RECONVERGENT B5 ;  /* 0x0000000000057941 */ /* 0x000fea0003800200 */
.L_x_30863:
        /* <DEDUP_REMOVED lines=42> */
.L_x_30861:
[----:B------:R-:W-:Y:S05]  /*20bc0*/  BSYNC.RECONVERGENT B4 ;  /* 0x0000000000047941 */ /* 0x000fea0003800200 */
.L_x_30860:
        /* <DEDUP_REMOVED lines=10> */
.L_x_30859:
[----:B------:R-:W-:Y:S05]  /*20c70*/  BSYNC.RECONVERGENT B3 ;  /* 0x0000000000037941 */ /* 0x000fea0003800200 */
.L_x_30858:
        /* <DEDUP_REMOVED lines=17> */
.L_x_30869:
        /* <DEDUP_REMOVED lines=13> */
.L_x_30871:
[----:B------:R-:W-:Y:S05]  /*20e60*/  BSYNC.RECONVERGENT B5 ;  /* 0x0000000000057941 */ /* 0x000fea0003800200 */
.L_x_30870:
        /* <DEDUP_REMOVED lines=42> */
.L_x_30868:
[----:B------:R-:W-:Y:S05]  /*21110*/  BSYNC.RECONVERGENT B4 ;  /* 0x0000000000047941 */ /* 0x000fea0003800200 */
.L_x_30867:
        /* <DEDUP_REMOVED lines=9> */
.L_x_30866:
[----:B------:R-:W-:Y:S05]  /*211b0*/  BSYNC.RECONVERGENT B3 ;  /* 0x0000000000037941 */ /* 0x000fea0003800200 */
.L_x_30865:
        /* <DEDUP_REMOVED lines=17> */
.L_x_30876:
        /* <DEDUP_REMOVED lines=13> */
.L_x_30878:
[----:B------:R-:W-:Y:S05]  /*213a0*/  BSYNC.RECONVERGENT B5 ;  /* 0x0000000000057941 */ /* 0x000fea0003800200 */
.L_x_30877:
        /* <DEDUP_REMOVED lines=42> */
.L_x_30875:
[----:B------:R-:W-:Y:S05]  /*21650*/  BSYNC.RECONVERGENT B4 ;  /* 0x0000000000047941 */ /* 0x000fea0003800200 */
.L_x_30874:
        /* <DEDUP_REMOVED lines=10> */
.L_x_30873:
[----:B------:R-:W-:Y:S05]  /*21700*/  BSYNC.RECONVERGENT B3 ;  /* 0x0000000000037941 */ /* 0x000fea0003800200 */
.L_x_30872:
        /* <DEDUP_REMOVED lines=17> */
.L_x_30883:
        /* <DEDUP_REMOVED lines=13> */
.L_x_30885:
[----:B------:R-:W-:Y:S05]  /*218f0*/  BSYNC.RECONVERGENT B5 ;  /* 0x0000000000057941 */ /* 0x000fea0003800200 */
.L_x_30884:
        /* <DEDUP_REMOVED lines=42> */
.L_x_30882:
[----:B------:R-:W-:Y:S05]  /*21ba0*/  BSYNC.RECONVERGENT B4 ;  /* 0x0000000000047941 */ /* 0x000fea0003800200 */
.L_x_30881:
        /* <DEDUP_REMOVED lines=9> */
.L_x_30880:
[----:B------:R-:W-:Y:S05]  /*21c40*/  BSYNC.RECONVERGENT B3 ;  /* 0x0000000000037941 */ /* 0x000fea0003800200 */
.L_x_30879:
        /* <DEDUP_REMOVED lines=17> */
.L_x_30890:
        /* <DEDUP_REMOVED lines=13> */
.L_x_30892:
[----:B------:R-:W-:Y:S05]  /*21e30*/  BSYNC.RECONVERGENT B5 ;  /* 0x0000000000057941 */ /* 0x000fea0003800200 */
.L_x_30891:
[----:B0-----:R-:W-:Y:S01]  /*21e40*/  IMAD.WIDE.U32 R228, R218, -0x326172a9, RZ ;  /* 0xcd9e8d57dae47825 */ /* 0x001fe200078e00ff */
        /* <DEDUP_REMOVED lines=41> */
.L_x_30889:
[----:B------:R-:W-:Y:S05]  /*220e0*/  BSYNC.RECONVERGENT B4 ;  /* 0x0000000000047941 */ /* 0x000fea0003800200 */
.L_x_30888:
        /* <DEDUP_REMOVED lines=10> */
.L_x_30887:
[----:B------:R-:W-:Y:S05]  /*22190*/  BSYNC.RECONVERGENT B3 ;  /* 0x0000000000037941 */ /* 0x000fea0003800200 */
.L_x_30886:
        /* <DEDUP_REMOVED lines=17> */
.L_x_30897:
        /* <DEDUP_REMOVED lines=13> */
.L_x_30899:
[----:B------:R-:W-:Y:S05]  /*22380*/  BSYNC.RECONVERGENT B5 ;  /* 0x0000000000057941 */ /* 0x000fea0003800200 */
.L_x_30898:
        /* <DEDUP_REMOVED lines=42> */
.L_x_30896:
[----:B------:R-:W-:Y:S05]  /*22630*/  BSYNC.RECONVERGENT B4 ;  /* 0x0000000000047941 */ /* 0x000fea0003800200 */
.L_x_30895:
        /* <DEDUP_REMOVED lines=9> */
.L_x_30894:
[----:B------:R-:W-:Y:S05]  /*226d0*/  BSYNC.RECONVERGENT B3 ;  /* 0x0000000000037941 */ /* 0x000fea0003800200 */
.L_x_30893:
        /* <DEDUP_REMOVED lines=16> */
.L_x_30902:
        /* <DEDUP_REMOVED lines=13> */
.L_x_30904:
[----:B------:R-:W-:Y:S05]  /*228b0*/  BSYNC.RECONVERGENT B4 ;  /* 0x0000000000047941 */ /* 0x000fea0003800200 */
.L_x_30903:
        /* <DEDUP_REMOVED lines=42> */
.L_x_30901:
[----:B------:R-:W-:Y:S05]  /*22b60*/  BSYNC.RECONVERGENT B3 ;  /* 0x0000000000037941 */ /* 0x000fea0003800200 */
.L_x_30900:
        /* <DEDUP_REMOVED lines=10> */
.L_x_30845:
[----:B------:R-:W-:Y:S05]  /*22c10*/  BSYNC.RECONVERGENT B2 ;  /* 0x0000000000027941 */ /* 0x000fea0003800200 */
.L_x_30794:
        /* <DEDUP_REMOVED lines=22> */
[----:B------:R-:W-:Y:S02]  /*22d80*/  LOP3.LUT R233, R230, R234, R232, 0xfe, !PT ;  /* 0x000000eae6e97212 */ /* 0x000fe400078efee8 */
[----:B------:R-:W-:Y:S02]  /*22d90*/  LOP3.LUT R231, R227, R231, RZ, 0xfc, !PT ;  /* 0x000000e7e3e77212 */ /* 0x000fe400078efcff */
[----:B------:R-:W-:Y:S01]  /*22da0*/  LOP3.LUT R230, R233, 0xff, R8, 0xf8, !PT ;  /* 0x000000ffe9e67812 */ /* 0x000fe200078ef808 */
[----:B0-----:R-:W-:-:S05]  /*22db0*/  IMAD.WIDE.U32 R228, R224, 0x8, R228 ;  /* 0x00000008e0e47825 */ /* 0x001fca00078e00e4 */
[----:B------:R1:W-:Y:S02]  /*22dc0*/  STG.E.64 desc[UR8][R228.64], R230 ;  /* 0x000000e6e4007986 */ /* 0x0003e4000c101b08 */
.L_x_30906:
[----:B------:R-:W-:Y:S05]  /*22dd0*/  BSYNC.RECONVERGENT B2 ;  /* 0x0000000000027941 */ /* 0x000fea0003800200 */
.L_x_30905:
[----:B------:R-:W-:Y:S01]  /*22de0*/  IADD3 R225, PT, PT, R225, 0x20, RZ ;  /* 0x00000020e1e17810 */ /* 0x000fe20007ffe0ff */
[----:B------:R-:W-:-:S07]  /*22df0*/  VIADD R224, R224, 0x20 ;  /* 0x00000020e0e07836 */ /* 0x000fce0000000000 */
.L_x_30791:
[----:B------:R-:W-:Y:S05]  /*22e00*/  BSYNC.RECONVERGENT B1 ;  /* 0x0000000000017941 */ /* 0x000fea0003800200 */
.L_x_30790:
        /* <DEDUP_REMOVED lines=10> */
.L_x_30910:
[----:B------:R-:W-:Y:S05]  /*22eb0*/  BSYNC.RECONVERGENT B2 ;  /* 0x0000000000027941 */ /* 0x000fea0003800200 */
.L_x_30909:
[----:B------:R-:W-:Y:S01]  /*22ec0*/  UISETP.NE.U32.AND UP0, UPT, UR4, URZ, UPT ;  /* 0x000000ff0400728c */ /* 0x000fe2000bf05070 */
[----:B------:R-:W-:Y:S01]  /*22ed0*/  MOV R227, UR6 ;  /* 0x0000000600e37c02 */ /* 0x000fe20008000f00 */
[----:B------:R-:W-:Y:S02]  /*22ee0*/  BSSY.RECONVERGENT B2, `(.L_x_30911) ;  /* 0x0000571000027945 */ /* 0x000fe40003800200 */
[----:B------:R-:W-:Y:S02]  /*22ef0*/  UISETP.NE.AND.EX UP0, UPT, UR5, URZ, UPT, UP0 ;  /* 0x000000ff0500728c */ /* 0x000fe4000bf05300 */
[----:B------:R-:W-:-:S07]  /*22f00*/  VIADD R227, R227, 0x9e3779b9 ;  /* 0x9e3779b9e3e37836 */ /* 0x000fce0000000000 */
[----:B------:R-:W-:Y:S05]  /*22f10*/  BRA.U !UP0, `(.L_x_30912) ;  /* 0x0000002d081c7547 */ /* 0x000fea000b800000 */
[----:B01----:R-:W0:Y:S02]  /*22f20*/  LDC.64 R228, c[0x0][0x3a0] ;  /* 0x0000e800ffe47b82 */ /* 0x003e240000000a00 */
        /* <DEDUP_REMOVED lines=24> */
.L_x_30917:
        /* <DEDUP_REMOVED lines=13> */
.L_x_30919:
[----:B------:R-:W-:Y:S05]  /*23180*/  BSYNC.RECONVERGENT B5 ;  /* 0x0000000000057941 */ /* 0x000fea0003800200 */
.L_x_30918:
        /* <DEDUP_REMOVED lines=41> */
.L_x_30916:
[----:B------:R-:W-:Y:S05]  /*23420*/  BSYNC.RECONVERGENT B4 ;  /* 0x0000000000047941 */ /* 0x000fea0003800200 */
.L_x_30915:
        /* <DEDUP_REMOVED lines=10> */
.L_x_30914:
[----:B------:R-:W-:Y:S05]  /*234d0*/  BSYNC.RECONVERGENT B3 ;  /* 0x0000000000037941 */ /* 0x000fea0003800200 */
.L_x_30913:
        /* <DEDUP_REMOVED lines=20> */
.L_x_30924:
        /* <DEDUP_REMOVED lines=13> */
.L_x_30926:
[----:B------:R-:W-:Y:S05]  /*236f0*/  BSYNC.RECONVERGENT B5 ;  /* 0x0000000000057941 */ /* 0x000fea0003800200 */
.L_x_30925:
        /* <DEDUP_REMOVED lines=42> */
.L_x_30923:
[----:B------:R-:W-:Y:S05]  /*239a0*/  BSYNC.RECONVERGENT B4 ;  /* 0x0000000000047941 */ /* 0x000fea0003800200 */
.L_x_30922:
        /* <DEDUP_REMOVED lines=11> */
.L_x_30921:
[----:B------:R-:W-:Y:S05]  /*23a60*/  BSYNC.RECONVERGENT B3 ;  /* 0x0000000000037941 */ /* 0x000fea0003800200 */
.L_x_30920:
        /* <DEDUP_REMOVED lines=20> */
.L_x_30931:
        /* <DEDUP_REMOVED lines=13> */
.L_x_30933:
[----:B------:R-:W-:Y:S05]  /*23c80*/  BSYNC.RECONVERGENT B5 ;  /* 0x0000000000057941 */ /* 0x000fea0003800200 */
.L_x_30932:
        /* <DEDUP_REMOVED lines=42> */
.L_x_30930:
[----:B------:R-:W-:Y:S05]  /*23f30*/  BSYNC.RECONVERGENT B4 ;  /* 0x0000000000047941 */ /* 0x000fea0003800200 */
.L_x_30929:
        /* <DEDUP_REMOVED lines=10> */
.L_x_30928:
[----:B------:R-:W-:Y:S05]  /*23fe0*/  BSYNC.RECONVERGENT B3 ;  /* 0x0000000000037941 */ /* 0x000fea0003800200 */
.L_x_30927:
        /* <DEDUP_REMOVED lines=20> */
.L_x_30938:
        /* <DEDUP_REMOVED lines=13> */
.L_x_30940:
[----:B------:R-:W-:Y:S05]  /*24200*/  BSYNC.RECONVERGENT B5 ;  /* 0x0000000000057941 */ /* 0x000fea0003800200 */
.L_x_30939:
        /* <DEDUP_REMOVED lines=42> */
.L_x_30937:
[----:B------:R-:W-:Y:S05]  /*244b0*/  BSYNC.RECONVERGENT B4 ;  /* 0x0000000000047941 */ /* 0x000fea0003800200 */
.L_x_30936:
        /* <DEDUP_REMOVED lines=11> */
.L_x_30935:
[----:B------:R-:W-:Y:S05]  /*24570*/  BSYNC.RECONVERGENT B3 ;  /* 0x0000000000037941 */ /* 0x000fea0003800200 */
.L_x_30934:
        /* <DEDUP_REMOVED lines=20> */
.L_x_30945:
        /* <DEDUP_REMOVED lines=13> */
.L_x_30947:
[----:B------:R-:W-:Y:S05]  /*24790*/  BSYNC.RECONVERGENT B5 ;  /* 0x0000000000057941 */ /* 0x000fea0003800200 */
.L_x_30946:
        /* <DEDUP_REMOVED lines=42> */
.L_x_30944:
[----:B------:R-:W-:Y:S05]  /*24a40*/  BSYNC.RECONVERGENT B4 ;  /* 0x0000000000047941 */ /* 0x000fea0003800200 */
.L_x_30943:
        /* <DEDUP_REMOVED lines=10> */
.L_x_30942:
[----:B------:R-:W-:Y:S05]  /*24af0*/  BSYNC.RECONVERGENT B3 ;  /* 0x0000000000037941 */ /* 0x000fea0003800200 */
.L_x_30941:
        /* <DEDUP_REMOVED lines=20> */
.L_x_30952:
        /* <DEDUP_REMOVED lines=13> */
.L_x_30954:
[----:B------:R-:W-:Y:S05]  /*24d10*/  BSYNC.RECONVERGENT B5 ;  /* 0x0000000000057941 */ /* 0x000fea0003800200 */
.L_x_30953:
        /* <DEDUP_REMOVED lines=42> */
.L_x_30951:
[----:B------:R-:W-:Y:S05]  /*24fc0*/  BSYNC.RECONVERGENT B4 ;  /* 0x0000000000047941 */ /* 0x000fea0003800200 */
.L_x_30950:
        /* <DEDUP_REMOVED lines=11> */
.L_x_30949:
[----:B------:R-:W-:Y:S05]  /*25080*/  BSYNC.RECONVERGENT B3 ;  /* 0x0000000000037941 */ /* 0x000fea0003800200 */
.L_x_30948:
        /* <DEDUP_REMOVED lines=20> */
.L_x_30959:
        /* <DEDUP_REMOVED lines=13> */
.L_x_30961:
[----:B------:R-:W-:Y:S05]  /*252a0*/  BSYNC.RECONVERGENT B5 ;  /* 0x0000000000057941 */ /* 0x000fea0003800200 */
.L_x_30960:
        /* <DEDUP_REMOVED lines=42> */
.L_x_30958:
[----:B------:R-:W-:Y:S05]  /*25550*/  BSYNC.RECONVERGENT B4 ;  /* 0x0000000000047941 */ /* 0x000fea0003800200 */
.L_x_30957:
        /* <DEDUP_REMOVED lines=10> */
.L_x_30956:
[----:B------:R-:W-:Y:S05]  /*25600*/  BSYNC.RECONVERGENT B3 ;  /* 0x0000000000037941 */ /* 0x000fea0003800200 */
.L_x_30955:
        /* <DEDUP_REMOVED lines=19> */
.L_x_30965:
        /* <DEDUP_REMOVED lines=13> */
.L_x_30967:
[----:B------:R-:W-:Y:S05]  /*25810*/  BSYNC.RECONVERGENT B4 ;  /* 0x0000000000047941 */ /* 0x000fea0003800200 */
.L_x_30966:
        /* <DEDUP_REMOVED lines=42> */
.L_x_30964:
[----:B------:R-:W-:Y:S05]  /*25ac0*/  BSYNC.RECONVERGENT B3 ;  /* 0x0000000000037941 */ /* 0x000fea0003800200 */
.L_x_30963:
        /* <DEDUP_REMOVED lines=12> */
.L_x_30912:
        /* <DEDUP_REMOVED lines=21> */
.L_x_30972:
        /* <DEDUP_REMOVED lines=13> */
.L_x_30974:
[----:B------:R-:W-:Y:S05]  /*25db0*/  BSYNC.RECONVERGENT B5 ;  /* 0x0000000000057941 */ /* 0x000fea0003800200 */
.L_x_30973:
        /* <DEDUP_REMOVED lines=42> */
.L_x_30971:
[----:B------:R-:W-:Y:S05]  /*26060*/  BSYNC.RECONVERGENT B4 ;  /* 0x0000000000047941 */ /* 0x000fea0003800200 */
.L_x_30970:
        /* <DEDUP_REMOVED lines=9> */
.L_x_30969:
[----:B------:R-:W-:Y:S05]  /*26100*/  BSYNC.RECONVERGENT B3 ;  /* 0x0000000000037941 */ /* 0x000fea0003800200 */
.L_x_30968:
        /* <DEDUP_REMOVED lines=17> */
.L_x_30979:
        /* <DEDUP_REMOVED lines=13> */
.L_x_30981:
[----:B------:R-:W-:Y:S05]  /*262f0*/  BSYNC.RECONVERGENT B5 ;  /* 0x0000000000057941 */ /* 0x000fea0003800200 */
.L_x_30980:
        /* <DEDUP_REMOVED lines=42> */
.L_x_30978:
[----:B------:R-:W-:Y:S05]  /*265a0*/  BSYNC.RECONVERGENT B4 ;  /* 0x0000000000047941 */ /* 0x000fea0003800200 */
.L_x_30977:
        /* <DEDUP_REMOVED lines=10> */
.L_x_30976:
[----:B------:R-:W-:Y:S05]  /*26650*/  BSYNC.RECONVERGENT B3 ;  /* 0x0000000000037941 */ /* 0x000fea0003800200 */
.L_x_30975:
        /* <DEDUP_REMOVED lines=17> */
.L_x_30986:
        /* <DEDUP_REMOVED lines=13> */
.L_x_30988:
[----:B------:R-:W-:Y:S05]  /*26840*/  BSYNC.RECONVERGENT B5 ;  /* 0x0000000000057941 */ /* 0x000fea0003800200 */
.L_x_30987:
        /* <DEDUP_REMOVED lines=42> */
.L_x_30985:
[----:B------:R-:W-:Y:S05]  /*26af0*/  BSYNC.RECONVERGENT B4 ;  /* 0x0000000000047941 */ /* 0x000fea0003800200 */
.L_x_30984:
        /* <DEDUP_REMOVED lines=9> */
.L_x_30983:
[----:B------:R-:W-:Y:S05]  /*26b90*/  BSYNC.RECONVERGENT B3 ;  /* 0x0000000000037941 */ /* 0x000fea0003800200 */
.L_x_30982:
        /* <DEDUP_REMOVED lines=17> */
.L_x_30993:
        /* <DEDUP_REMOVED lines=13> */
.L_x_30995:
[----:B------:R-:W-:Y:S05]  /*26d80*/  BSYNC.RECONVERGENT B5 ;  /* 0x0000000000057941 */ /* 0x000fea0003800200 */
.L_x_30994:
        /* <DEDUP_REMOVED lines=42> */
.L_x_30992:
[----:B------:R-:W-:Y:S05]  /*27030*/  BSYNC.RECONVERGENT B4 ;  /* 0x0000000000047941 */ /* 0x000fea0003800200 */
.L_x_30991:
        /* <DEDUP_REMOVED lines=10> */
.L_x_30990:
[----:B------:R-:W-:Y:S05]  /*270e0*/  BSYNC.RECONVERGENT B3 ;  /* 0x0000000000037941 */ /* 0x000fea0003800200 */
.L_x_30989:
        /* <DEDUP_REMOVED lines=17> */
.L_x_31000:
        /* <DEDUP_REMOVED lines=13> */
.L_x_31002:
[----:B------:R-:W-:Y:S05]  /*272d0*/  BSYNC.RECONVERGENT B5 ;  /* 0x0000000000057941 */ /* 0x000fea0003800200 */
.L_x_31001:
        /* <DEDUP_REMOVED lines=42> */
.L_x_30999:
[----:B------:R-:W-:Y:S05]  /*27580*/  BSYNC.RECONVERGENT B4 ;  /* 0x0000000000047941 */ /* 0x000fea0003800200 */
.L_x_30998:
        /* <DEDUP_REMOVED lines=9> */
.L_x_30997:
[----:B------:R-:W-:Y:S05]  /*27620*/  BSYNC.RECONVERGENT B3 ;  /* 0x0000000000037941 */ /* 0x000fea0003800200 */
.L_x_30996:
        /* <DEDUP_REMOVED lines=17> */
.L_x_31007:
        /* <DEDUP_REMOVED lines=13> */
.L_x_31009:
[----:B------:R-:W-:Y:S05]  /*27810*/  BSYNC.RECONVERGENT B5 ;  /* 0x0000000000057941 */ /* 0x000fea0003800200 */
.L_x_31008:
        /* <DEDUP_REMOVED lines=42> */
.L_x_31006:
[----:B------:R-:W-:Y:S05]  /*27ac0*/  BSYNC.RECONVERGENT B4 ;  /* 0x0000000000047941 */ /* 0x000fea0003800200 */
.L_x_31005:
        /* <DEDUP_REMOVED lines=10> */
.L_x_31004:
[----:B------:R-:W-:Y:S05]  /*27b70*/  BSYNC.RECONVERGENT B3 ;  /* 0x0000000000037941 */ /* 0x000fea0003800200 */
.L_x_31003:
        /* <DEDUP_REMOVED lines=17> */
.L_x_31014:
        /* <DEDUP_REMOVED lines=13> */
.L_x_31016:
[----:B------:R-:W-:Y:S05]  /*27d60*/  BSYNC.RECONVERGENT B5 ;  /* 0x0000000000057941 */ /* 0x000fea0003800200 */
.L_x_31015:
        /* <DEDUP_REMOVED lines=42> */
.L_x_31013:
[----:B------:R-:W-:Y:S05]  /*28010*/  BSYNC.RECONVERGENT B4 ;  /* 0x0000000000047941 */ /* 0x000fea0003800200 */
.L_x_31012:
        /* <DEDUP_REMOVED lines=9> */
.L_x_31011:
[----:B------:R-:W-:Y:S05]  /*280b0*/  BSYNC.RECONVERGENT B3 ;  /* 0x0000000000037941 */ /* 0x000fea0003800200 */
.L_x_31010:
        /* <DEDUP_REMOVED lines=16> */
.L_x_31019:
        /* <DEDUP_REMOVED lines=13> */
.L_x_31021:
[----:B------:R-:W-:Y:S05]  /*28290*/  BSYNC.RECONVERGENT B4 ;  /* 0x0000000000047941 */ /* 0x000fea0003800200 */
.L_x_31020:
        /* <DEDUP_REMOVED lines=42> */
.L_x_31018:
[----:B------:R-:W-:Y:S05]  /*28540*/  BSYNC.RECONVERGENT B3 ;  /* 0x0000000000037941 */ /* 0x000fea0003800200 */
.L_x_31017:
        /* <DEDUP_REMOVED lines=10> */
.L_x_30962:
[----:B------:R-:W-:Y:S05]  /*285f0*/  BSYNC.RECONVERGENT B2 ;  /* 0x0000000000027941 */ /* 0x000fea0003800200 */
.L_x_30911:
[----:B------:R-:W0:Y:S01]  /*28600*/  LDC.64 R226, c[0x0][0x3a8] ;  /* 0x0000ea00ffe27b82 */ /* 0x000e220000000a00 */
        /* <DEDUP_REMOVED lines=26> */
.L_x_31023:
[----:B------:R-:W-:Y:S05]  /*287b0*/  BSYNC.RECONVERGENT B2 ;  /* 0x0000000000027941 */ /* 0x000fea0003800200 */
.L_x_31022:
[----:B------:R-:W-:Y:S01]  /*287c0*/  VIADD R225, R225, 0x20 ;  /* 0x00000020e1e17836 */ /* 0x000fe20000000000 */
[----:B------:R-:W-:-:S07]  /*287d0*/  IADD3 R224, PT, PT, R224, 0x20, RZ ;  /* 0x00000020e0e07810 */ /* 0x000fce0007ffe0ff */
.L_x_30908:
[----:B------:R-:W-:Y:S05]  /*287e0*/  BSYNC.RECONVERGENT B1 ;  /* 0x0000000000017941 */ /* 0x000fea0003800200 */
.L_x_30907:
        /* <DEDUP_REMOVED lines=10> */
.L_x_31027:
[----:B------:R-:W-:Y:S05]  /*28890*/  BSYNC.RECONVERGENT B2 ;  /* 0x0000000000027941 */ /* 0x000fea0003800200 */
.L_x_31026:
[----:B------:R-:W-:Y:S01]  /*288a0*/  UISETP.NE.U32.AND UP0, UPT, UR4, URZ, UPT ;  /* 0x000000ff0400728c */ /* 0x000fe2000bf05070 */
[----:B------:R-:W-:Y:S01]  /*288b0*/  IMAD.U32 R232, RZ, RZ, UR6 ;  /* 0x00000006ffe87e24 */ /* 0x000fe2000f8e00ff */
[----:B------:R-:W-:Y:S01]  /*288c0*/  MOV R233, UR6 ;  /* 0x0000000600e97c02 */ /* 0x000fe20008000f00 */
[----:B------:R-:W-:Y:S01]  /*288d0*/  BSSY.RECONVERGENT B2, `(.L_x_31028) ;  /* 0x0000578000027945 */ /* 0x000fe20003800200 */
[----:B------:R-:W-:Y:S01]  /*288e0*/  UISETP.NE.AND.EX UP0, UPT, UR5, URZ, UPT, UP0 ;  /* 0x000000ff0500728c */ /* 0x000fe2000bf05300 */
[----:B------:R-:W-:Y:S01]  /*288f0*/  VIADD R232, R232, 0x9e3779b9 ;  /* 0x9e3779b9e8e87836 */ /* 0x000fe20000000000 */
[----:B------:R-:W-:-:S07]  /*28900*/  IADD3 R233, PT, PT, R233, 0x3c6ef372, RZ ;  /* 0x3c6ef372e9e97810 */ /* 0x000fce0007ffe0ff */
        /* <DEDUP_REMOVED lines=26> */
.L_x_31034:
        /* <DEDUP_REMOVED lines=13> */
.L_x_31036:
[----:B------:R-:W-:Y:S05]  /*28b80*/  BSYNC.RECONVERGENT B5 ;  /* 0x0000000000057941 */ /* 0x000fea0003800200 */
.L_x_31035:
        /* <DEDUP_REMOVED lines=41> */
.L_x_31033:
[----:B------:R-:W-:Y:S05]  /*28e20*/  BSYNC.RECONVERGENT B4 ;  /* 0x0000000000047941 */ /* 0x000fea0003800200 */
.L_x_31032:
        /* <DEDUP_REMOVED lines=10> */
.L_x_31031:
[----:B------:R-:W-:Y:S05]  /*28ed0*/  BSYNC.RECONVERGENT B3 ;  /* 0x0000000000037941 */ /* 0x000fea0003800200 */
.L_x_31030:
        /* <DEDUP_REMOVED lines=20> */
.L_x_31041:
        /* <DEDUP_REMOVED lines=13> */
.L_x_31043:
[----:B------:R-:W-:Y:S05]  /*290f0*/  BSYNC.RECONVERGENT B5 ;  /* 0x0000000000057941 */ /* 0x000fea0003800200 */
.L_x_31042:
        /* <DEDUP_REMOVED lines=42> */
.L_x_31040:
[----:B------:R-:W-:Y:S05]  /*293a0*/  BSYNC.RECONVERGENT B4 ;  /* 0x0000000000047941 */ /* 0x000fea0003800200 */
.L_x_31039:
        /* <DEDUP_REMOVED lines=11> */
.L_x_31038:
[----:B------:R-:W-:Y:S05]  /*29460*/  BSYNC.RECONVERGENT B3 ;  /* 0x0000000000037941 */ /* 0x000fea0003800200 */
.L_x_31037:
        /* <DEDUP_REMOVED lines=20> */
.L_x_31048:
        /* <DEDUP_REMOVED lines=13> */
.L_x_31050:
[----:B------:R-:W-:Y:S05]  /*29680*/  BSYNC.RECONVERGENT B5 ;  /* 0x0000000000057941 */ /* 0x000fea0003800200 */
.L_x_31049:
        /* <DEDUP_REMOVED lines=42> */
.L_x_31047:
[----:B------:R-:W-:Y:S05]  /*29930*/  BSYNC.RECONVERGENT B4 ;  /* 0x0000000000047941 */ /* 0x000fea0003800200 */
.L_x_31046:
        /* <DEDUP_REMOVED lines=10> */
.L_x_31045:
[----:B------:R-:W-:Y:S05]  /*299e0*/  BSYNC.RECONVERGENT B3 ;  /* 0x0000000000037941 */ /* 0x000fea0003800200 */
.L_x_31044:
        /* <DEDUP_REMOVED lines=20> */
.L_x_31055:
        /* <DEDUP_REMOVED lines=13> */
.L_x_31057:
[----:B------:R-:W-:Y:S05]  /*29c00*/  BSYNC.RECONVERGENT B5 ;  /* 0x0000000000057941 */ /* 0x000fea0003800200 */
.L_x_31056:
        /* <DEDUP_REMOVED lines=42> */
.L_x_31054:
[----:B------:R-:W-:Y:S05]  /*29eb0*/  BSYNC.RECONVERGENT B4 ;  /* 0x0000000000047941 */ /* 0x000fea0003800200 */
.L_x_31053:
        /* <DEDUP_REMOVED lines=11> */
.L_x_31052:
[----:B------:R-:W-:Y:S05]  /*29f70*/  BSYNC.RECONVERGENT B3 ;  /* 0x0000000000037941 */ /* 0x000fea0003800200 */
.L_x_31051:
        /* <DEDUP_REMOVED lines=20> */
.L_x_31062:
        /* <DEDUP_REMOVED lines=13> */
.L_x_31064:
[----:B------:R-:W-:Y:S05]  /*2a190*/  BSYNC.RECONVERGENT B5 ;  /* 0x0000000000057941 */ /* 0x000fea0003800200 */
.L_x_31063:
        /* <DEDUP_REMOVED lines=42> */
.L_x_31061:
[----:B------:R-:W-:Y:S05]  /*2a440*/  BSYNC.RECONVERGENT B4 ;  /* 0x0000000000047941 */ /* 0x000fea0003800200 */
.L_x_31060:
        /* <DEDUP_REMOVED lines=10> */
.L_x_31059:
[----:B------:R-:W-:Y:S05]  /*2a4f0*/  BSYNC.RECONVERGENT B3 ;  /* 0x0000000000037941 */ /* 0x000fea0003800200 */
.L_x_31058:
        /* <DEDUP_REMOVED lines=20> */
.L_x_31069:
        /* <DEDUP_REMOVED lines=13> */
.L_x_31071:
[----:B------:R-:W-:Y:S05]  /*2a710*/  BSYNC.RECONVERGENT B5 ;  /* 0x0000000000057941 */ /* 0x000fea0003800200 */
.L_x_31070:
        /* <DEDUP_REMOVED lines=42> */
.L_x_31068:
[----:B------:R-:W-:Y:S05]  /*2a9c0*/  BSYNC.RECONVERGENT B4 ;  /* 0x0000000000047941 */ /* 0x000fea0003800200 */
.L_x_31067:
        /* <DEDUP_REMOVED lines=11> */
.L_x_31066:
[----:B------:R-:W-:Y:S05]  /*2aa80*/  BSYNC.RECONVERGENT B3 ;  /* 0x0000000000037941 */ /* 0x000fea0003800200 */
.L_x_31065:
        /* <DEDUP_REMOVED lines=20> */
.L_x_31076:
        /* <DEDUP_REMOVED lines=13> */
.L_x_31078:
[----:B------:R-:W-:Y:S05]  /*2aca0*/  BSYNC.RECONVERGENT B5 ;  /* 0x0000000000057941 */ /* 0x000fea0003800200 */
.L_x_31077:
        /* <DEDUP_REMOVED lines=42> */
.L_x_31075:
[----:B------:R-:W-:Y:S05]  /*2af50*/  BSYNC.RECONVERGENT B4 ;  /* 0x0000000000047941 */ /* 0x000fea0003800200 */
.L_x_31074:
        /* <DEDUP_REMOVED lines=10> */
.L_x_31073:
[----:B------:R-:W-:Y:S05]  /*2b000*/  BSYNC.RECONVERGENT B3 ;  /* 0x0000000000037941 */ /* 0x000fea0003800200 */
.L_x_31072:
        /* <DEDUP_REMOVED lines=19> */
.L_x_31082:
        /* <DEDUP_REMOVED lines=13> */
.L_x_31084:
[----:B------:R-:W-:Y:S05]  /*2b210*/  BSYNC.RECONVERGENT B4 ;  /* 0x0000000000047941 */ /* 0x000fea0003800200 */
.L_x_31083:
        /* <DEDUP_REMOVED lines=42> */
.L_x_31081:
[----:B------:R-:W-:Y:S05]  /*2b4c0*/  BSYNC.RECONVERGENT B3 ;  /* 0x0000000000037941 */ /* 0x000fea0003800200 */
.L_x_31080:
        /* <DEDUP_REMOVED lines=12> */
.L_x_31029:
        /* <DEDUP_REMOVED lines=21> */
.L_x_31089:
        /* <DEDUP_REMOVED lines=13> */
.L_x_31091:
[----:B------:R-:W-:Y:S05]  /*2b7b0*/  BSYNC.RECONVERGENT B5 ;  /* 0x0000000000057941 */ /* 0x000fea0003800200 */
.L_x_31090:
        /* <DEDUP_REMOVED lines=41> */
.L_x_31088:
[----:B------:R-:W-:Y:S05]  /*2ba50*/  BSYNC.RECONVERGENT B4 ;  /* 0x0000000000047941 */ /* 0x000fea0003800200 */
.L_x_31087:
        /* <DEDUP_REMOVED lines=9> */
.L_x_31086:
[----:B------:R-:W-:Y:S05]  /*2baf0*/  BSYNC.RECONVERGENT B3 ;  /* 0x0000000000037941 */ /* 0x000fea0003800200 */
.L_x_31085:
        /* <DEDUP_REMOVED lines=17> */
.L_x_31096:
        /* <DEDUP_REMOVED lines=13> */
.L_x_31098:
[----:B------:R-:W-:Y:S05]  /*2bce0*/  BSYNC.RECONVERGENT B5 ;  /* 0x0000000000057941 */ /* 0x000fea0003800200 */
.L_x_31097:
        /* <DEDUP_REMOVED lines=43> */
.L_x_31095:
[----:B------:R-:W-:Y:S05]  /*2bfa0*/  BSYNC.RECONVERGENT B4 ;  /* 0x0000000000047941 */ /* 0x000fea0003800200 */
.L_x_31094:
        /* <DEDUP_REMOVED lines=10> */
.L_x_31093:
[----:B------:R-:W-:Y:S05]  /*2c050*/  BSYNC.RECONVERGENT B3 ;  /* 0x0000000000037941 */ /* 0x000fea0003800200 */
.L_x_31092:
        /* <DEDUP_REMOVED lines=17> */
.L_x_31103:
        /* <DEDUP_REMOVED lines=13> */
.L_x_31105:
[----:B------:R-:W-:Y:S05]  /*2c240*/  BSYNC.RECONVERGENT B5 ;  /* 0x0000000000057941 */ /* 0x000fea0003800200 */
.L_x_31104:
        /* <DEDUP_REMOVED lines=43> */
.L_x_31102:
[----:B------:R-:W-:Y:S05]  /*2c500*/  BSYNC.RECONVERGENT B4 ;  /* 0x0000000000047941 */ /* 0x000fea0003800200 */
.L_x_31101:
        /* <DEDUP_REMOVED lines=9> */
.L_x_31100:
[----:B------:R-:W-:Y:S05]  /*2c5a0*/  BSYNC.RECONVERGENT B3 ;  /* 0x0000000000037941 */ /* 0x000fea0003800200 */
.L_x_31099:
        /* <DEDUP_REMOVED lines=17> */
.L_x_31110:
        /* <DEDUP_REMOVED lines=13> */
.L_x_31112:
[----:B------:R-:W-:Y:S05]  /*2c790*/  BSYNC.RECONVERGENT B5 ;  /* 0x0000000000057941 */ /* 0x000fea0003800200 */
.L_x_31111:
[----:B01----:R-:W-:Y:S01]  /*2c7a0*/  IMAD.WIDE.U32 R226, R218, -0x326172a9, RZ ;  /* 0xcd9e8d57dae27825 */ /* 0x003fe200078e00ff */
        /* <DEDUP_REMOVED lines=41> */
.L_x_31109:
[----:B------:R-:W-:Y:S05]  /*2ca40*/  BSYNC.RECONVERGENT B4 ;  /* 0x0000000000047941 */ /* 0x000fea0003800200 */
.L_x_31108:
        /* <DEDUP_REMOVED lines=10> */
.L_x_31107:
[----:B------:R-:W-:Y:S05]  /*2caf0*/  BSYNC.RECONVERGENT B3 ;  /* 0x0000000000037941 */ /* 0x000fea0003800200 */
.L_x_31106:
        /* <DEDUP_REMOVED lines=17> */
.L_x_31117:
        /* <DEDUP_REMOVED lines=13> */
.L_x_31119:
[----:B------:R-:W-:Y:S05]  /*2cce0*/  BSYNC.RECONVERGENT B5 ;  /* 0x0000000000057941 */ /* 0x000fea0003800200 */
.L_x_31118:
        /* <DEDUP_REMOVED lines=42> */
.L_x_31116:
[----:B------:R-:W-:Y:S05]  /*2cf90*/  BSYNC.RECONVERGENT B4 ;  /* 0x0000000000047941 */ /* 0x000fea0003800200 */
.L_x_31115:
        /* <DEDUP_REMOVED lines=9> */
.L_x_31114:
[----:B------:R-:W-:Y:S05]  /*2d030*/  BSYNC.RECONVERGENT B3 ;  /* 0x0000000000037941 */ /* 0x000fea0003800200 */
.L_x_31113:
        /* <DEDUP_REMOVED lines=17> */
.L_x_31124:
        /* <DEDUP_REMOVED lines=13> */
.L_x_31126:
[----:B------:R-:W-:Y:S05]  /*2d220*/  BSYNC.RECONVERGENT B5 ;  /* 0x0000000000057941 */ /* 0x000fea0003800200 */
.L_x_31125:
        /* <DEDUP_REMOVED lines=42> */
.L_x_31123:
[----:B------:R-:W-:Y:S05]  /*2d4d0*/  BSYNC.RECONVERGENT B4 ;  /* 0x0000000000047941 */ /* 0x000fea0003800200 */
.L_x_31122:
        /* <DEDUP_REMOVED lines=10> */
.L_x_31121:
[----:B------:R-:W-:Y:S05]  /*2d580*/  BSYNC.RECONVERGENT B3 ;  /* 0x0000000000037941 */ /* 0x000fea0003800200 */
.L_x_31120:
        /* <DEDUP_REMOVED lines=17> */
.L_x_31131:
        /* <DEDUP_REMOVED lines=13> */
.L_x_31133:
[----:B------:R-:W-:Y:S05]  /*2d770*/  BSYNC.RECONVERGENT B5 ;  /* 0x0000000000057941 */ /* 0x000fea0003800200 */
.L_x_31132:
        /* <DEDUP_REMOVED lines=42> */
.L_x_31130:
[----:B------:R-:W-:Y:S05]  /*2da20*/  BSYNC.RECONVERGENT B4 ;  /* 0x0000000000047941 */ /* 0x000fea0003800200 */
.L_x_31129:
        /* <DEDUP_REMOVED lines=9> */
.L_x_31128:
[----:B------:R-:W-:Y:S05]  /*2dac0*/  BSYNC.RECONVERGENT B3 ;  /* 0x0000000000037941 */ /* 0x000fea0003800200 */
.L_x_31127:
        /* <DEDUP_REMOVED lines=20> */
.L_x_31136:
        /* <DEDUP_REMOVED lines=13> */
.L_x_31138:
[----:B------:R-:W-:Y:S05]  /*2dce0*/  BSYNC.RECONVERGENT B4 ;  /* 0x0000000000047941 */ /* 0x000fea0003800200 */
.L_x_31137:
[----:B------:R-:W-:Y:S01]  /*2dcf0*/  IMAD.WIDE.U32 R14, R218, -0x326172a9, RZ ;  /* 0xcd9e8d57da0e7825 */ /* 0x000fe200078e00ff */
[----:B0-----:R-:W-:Y:S02]  /*2dd00*/  LOP3.LUT R226, R9, UR7, R231, 0x96, !PT ;  /* 0x0000000709e27c12 */ /* 0x001fe4000f8e96e7 */
        /* <DEDUP_REMOVED lines=41> */
.L_x_31135:
[----:B------:R-:W-:Y:S05]  /*2dfa0*/  BSYNC.RECONVERGENT B3 ;  /* 0x0000000000037941 */ /* 0x000fea0003800200 */
.L_x_31134:
        /* <DEDUP_REMOVED lines=10> */
.L_x_31079:
[----:B------:R-:W-:Y:S05]  /*2e050*/  BSYNC.RECONVERGENT B2 ;  /* 0x0000000000027941 */ /* 0x000fea0003800200 */
.L_x_31028:
[----:B------:R-:W2:Y:S02]  /*2e060*/  LDC.64 R212, c[0x0][0x3a8] ;  /* 0x0000ea00ffd47b82 */ /* 0x000ea40000000a00 */
[----:B--2---:R-:W-:-:S05]  /*2e070*/  IMAD.WIDE.U32 R212, R225, 0x20, R212 ;  /* 0x00000020e1d47825 */ /* 0x004fca00078e00d4 */
[----:B-----5:R2:W-:Y:S04]  /*2e080*/  STG.E.128 desc[UR8][R212.64], R204 ;  /* 0x000000ccd4007986 */ /* 0x0205e8000c101d08 */
[----:B------:R2:W-:Y:S01]  /*2e090*/  STG.E.128 desc[UR8][R212.64+0x10], R208 ;  /* 0x000010d0d4007986 */ /* 0x0005e2000c101d08 */
[----:B------:R-:W-:Y:S05]  /*2e0a0*/  @!P0 BRA `(.L_x_31025) ;  /* 0x0000000000508947 */ /* 0x000fea0003800000 */
[----:B------:R-:W-:Y:S01]  /*2e0b0*/  SHF.L.U32 R225, R2, 0x10, RZ ;  /* 0x0000001002e17819 */ /* 0x000fe200000006ff */
[----:B--2---:R-:W2:Y:S01]  /*2e0c0*/  LDC.64 R212, c[0x0][0x3b0] ;  /* 0x0000ec00ffd47b82 */ /* 0x004ea20000000a00 */
[----:B------:R-:W-:Y:S02]  /*2e0d0*/  LOP3.LUT R223, R0, 0xffff, RZ, 0xc0, !PT ;  /* 0x0000ffff00df7812 */ /* 0x000fe400078ec0ff */
[----:B01----:R-:W-:Y:S02]  /*2e0e0*/  LOP3.LUT R226, R225, 0xff0000, RZ, 0xc0, !PT ;  /* 0x00ff0000e1e27812 */ /* 0x003fe400078ec0ff */
        /* <DEDUP_REMOVED lines=11> */
[----:B--2---:R-:W-:Y:S01]  /*2e1a0*/  IMAD.WIDE.U32 R212, R224, 0x8, R212 ;  /* 0x00000008e0d47825 */ /* 0x004fe200078e00d4 */
[----:B------:R-:W-:Y:S02]  /*2e1b0*/  LOP3.LUT R225, R226, R230, R228, 0xfe, !PT ;  /* 0x000000e6e2e17212 */ /* 0x000fe400078efee4 */
[----:B------:R-:W-:Y:S02]  /*2e1c0*/  LOP3.LUT R227, R223, R227, RZ, 0xfc, !PT ;  /* 0x000000e3dfe37212 */ /* 0x000fe400078efcff */
[----:B------:R-:W-:-:S05]  /*2e1d0*/  LOP3.LUT R226, R225, 0xff, R8, 0xf8, !PT ;  /* 0x000000ffe1e27812 */ /* 0x000fca00078ef808 */
[----:B------:R3:W-:Y:S02]  /*2e1e0*/  STG.E.64 desc[UR8][R212.64], R226 ;  /* 0x000000e2d4007986 */ /* 0x0007e4000c101b08 */
.L_x_31025:
[----:B------:R-:W-:Y:S05]  /*2e1f0*/  BSYNC.RECONVERGENT B1 ;  /* 0x0000000000017941 */ /* 0x000fea0003800200 */
.L_x_31024:
[----:B--23--:R-:W-:Y:S01]  /*2e200*/  FADD.FTZ R212, RZ, R148 ;  /* 0x00000094ffd47221 */ /* 0x00cfe20000010000 */
        /* <DEDUP_REMOVED lines=80> */
[----:B------:R-:W2:Y:S01]  /*2e710*/  SHFL.BFLY PT, R212, R213, 0x1, 0x1f ;  /* 0x0c201f00d5d47f89 */ /* 0x000ea200000e0000 */
[----:B------:R-:W-:Y:S01]  /*2e720*/  LOP3.LUT P6, RZ, R220, 0x2, RZ, 0xc0, !PT ;  /* 0x00000002dcff7812 */ /* 0x000fe200078cc0ff */
[----:B--2---:R-:W-:-:S05]  /*2e730*/  FADD.FTZ R224, R213, R212 ;  /* 0x000000d4d5e07221 */ /* 0x004fca0000010000 */
[----:B------:R-:W2:Y:S02]  /*2e740*/  SHFL.BFLY PT, R223, R224, 0x2, 0x1f ;  /* 0x0c401f00e0df7f89 */ /* 0x000ea400000e0000 */
[----:B--2---:R-:W-:-:S05]  /*2e750*/  FADD.FTZ R225, R224, R223 ;  /* 0x000000dfe0e17221 */ /* 0x004fca0000010000 */
[----:B------:R-:W0:Y:S02]  /*2e760*/  SHFL.BFLY PT, R212, R225, 0x4, 0x1f ;  /* 0x0c801f00e1d47f89 */ /* 0x000e2400000e0000 */
[----:B01----:R-:W-:-:S05]  /*2e770*/  FADD.FTZ R226, R225, R212 ;  /* 0x000000d4e1e27221 */ /* 0x003fca0000010000 */
        /* <DEDUP_REMOVED lines=145> */
.L_x_31168:
[----:B------:R-:W-:Y:S01]  /*2f090*/  LOP3.LUT P1, RZ, R215, 0x1f, RZ, 0xc0, !PT ;  /* 0x0000001fd7ff7812 */ /* 0x000fe2000782c0ff */
[----:B------:R-:W-:Y:S01]  /*2f0a0*/  FMUL.FTZ R215, R227, R227 ;  /* 0x000000e3e3d77220 */ /* 0x000fe20000410000 */
[----:B------:R-:W-:Y:S01]  /*2f0b0*/  ISETP.NE.AND P0, PT, RZ, UR11, PT ;  /* 0x0000000bff007c0c */ /* 0x000fe2000bf05270 */
[----:B-1----:R-:W-:Y:S01]  /*2f0c0*/  FADD.FTZ R228, R226, R229 ;  /* 0x000000e5e2e47221 */ /* 0x002fe20000010000 */
[----:B------:R-:W-:Y:S02]  /*2f0d0*/  BSSY.RECONVERGENT B1, `(.L_x_31140) ;  /* 0x000012f000017945 */ /* 0x000fe40003800200 */
[----:B0-----:R-:W-:Y:S01]  /*2f0e0*/  FSEL R226, R215, RZ, P0 ;  /* 0x000000ffd7e27208 */ /* 0x001fe20000000000 */
[----:B------:R-:W-:-:S04]  /*2f0f0*/  FFMA.FTZ R223, R228, R223, UR14 ;  /* 0x0000000ee4df7e23 */ /* 0x000fc800080100df */
[----:B------:R-:W-:Y:S02]  /*2f100*/  FADD.FTZ R223, R223, R226 ;  /* 0x000000e2dfdf7221 */ /* 0x000fe40000010000 */
[----:B------:R-:W0:Y:S04]  /*2f110*/  @!P1 LDC.64 R224, c[0x0][0x3c0] ;  /* 0x0000f000ffe09b82 */ /* 0x000e280000000a00 */
        /* <DEDUP_REMOVED lines=48> */
.L_x_31143:
[----:B------:R-:W-:Y:S05]  /*2f420*/  BSYNC.RECONVERGENT B2 ;  /* 0x0000000000027941 */ /* 0x000fea0003800200 */
.L_x_31142:
        /* <DEDUP_REMOVED lines=35> */
.L_x_31145:
[----:B------:R-:W-:Y:S05]  /*2f660*/  BSYNC.RECONVERGENT B2 ;  /* 0x0000000000027941 */ /* 0x000fea0003800200 */
.L_x_31144:
        /* <DEDUP_REMOVED lines=35> */
.L_x_31147:
[----:B------:R-:W-:Y:S05]  /*2f8a0*/  BSYNC.RECONVERGENT B2 ;  /* 0x0000000000027941 */ /* 0x000fea0003800200 */
.L_x_31146:
        /* <DEDUP_REMOVED lines=35> */
.L_x_31149:
[----:B------:R-:W-:Y:S05]  /*2fae0*/  BSYNC.RECONVERGENT B2 ;  /* 0x0000000000027941 */ /* 0x000fea0003800200 */
.L_x_31148:
        /* <DEDUP_REMOVED lines=35> */
.L_x_31151:
[----:B------:R-:W-:Y:S05]  /*2fd20*/  BSYNC.RECONVERGENT B2 ;  /* 0x0000000000027941 */ /* 0x000fea0003800200 */
.L_x_31150:
        /* <DEDUP_REMOVED lines=35> */
.L_x_31153:
[----:B------:R-:W-:Y:S05]  /*2ff60*/  BSYNC.RECONVERGENT B2 ;  /* 0x0000000000027941 */ /* 0x000fea0003800200 */
.L_x_31152:
        /* <DEDUP_REMOVED lines=35> */
.L_x_31155:
[----:B------:R-:W-:Y:S05]  /*301a0*/  BSYNC.RECONVERGENT B2 ;  /* 0x0000000000027941 */ /* 0x000fea0003800200 */
.L_x_31154:
        /* <DEDUP_REMOVED lines=33> */
.L_x_31141:
[----:B------:R-:W-:Y:S05]  /*303c0*/  BSYNC.RECONVERGENT B1 ;  /* 0x0000000000017941 */ /* 0x000fea0003800200 */
.L_x_31140:
[----:B01234-:R-:W0:Y:S02]  /*303d0*/  LDC.64 R212, c[0x0][0x380] ;  /* 0x0000e000ffd47b82 */ /* 0x01fe240000000a00 */
[----:B0-----:R-:W-:-:S05]  /*303e0*/  IMAD R219, R212, 0x4, R219 ;  /* 0x00000004d4db7824 */ /* 0x001fca00078e02db */
[----:B------:R-:W-:-:S13]  /*303f0*/  ISETP.GE.AND P0, PT, R219, R213, PT ;  /* 0x000000d5db00720c */ /* 0x000fda0003f06270 */
[----:B------:R-:W-:Y:S05]  /*30400*/  @!P0 BRA `(.L_x_31156) ;  /* 0xfffffd0c00788947 */ /* 0x000fea000383ffff */
[----:B------:R-:W-:Y:S05]  /*30410*/  BSYNC B0 ;  /* 0x0000000000007941 */ /* 0x000fea0003800000 */
.L_x_30204:
[----:B------:R-:W-:Y:S05]  /*30420*/  EXIT ;  /* 0x000000000000794d */ /* 0x000fea0003800000 */
.L_x_31139:
[----:B------:R-:W-:Y:S01]  /*30430*/  HFMA2 R233, -RZ, RZ, 0, 1.847743988037109375e-06 ;  /* 0x0000001fffe97431 */ /* 0x000fe200000001ff */
[----:B------:R-:W-:Y:S01]  /*30440*/  BSSY B1, `(.L_x_31157) ;  /* 0x0000007000017945 */ /* 0x000fe20003800000 */
[----:B-1----:R-:W-:Y:S01]  /*30450*/  MOV R231, R213 ;  /* 0x000000d500e77202 */ /* 0x002fe20000000f00 */
[----:B------:R-:W-:Y:S02]  /*30460*/  IMAD.MOV.U32 R232, RZ, RZ, 0x1 ;  /* 0x00000001ffe87424 */ /* 0x000fe400078e00ff */
[----:B------:R-:W-:-:S07]  /*30470*/  IMAD.MOV.U32 R230, RZ, RZ, -0x1 ;  /* 0xffffffffffe67424 */ /* 0x000fce00078e00ff */
[----:B0----5:R-:W-:Y:S05]  /*30480*/  WARPSYNC.COLLECTIVE R230, `(.L_x_31158) ;  /* 0x00000000e6087348 */ /* 0x021fea0003c00000 */
[----:B0-----:R0:W1:Y:S02]  /*30490*/  SHFL.BFLY P6, R229, R231, R232, R233 ;  /* 0x0c0000e8e7e57389 */ /* 0x00106400000c00e9 */
[----:B01---5:R-:W-:Y:S05]  /*304a0*/  ENDCOLLECTIVE ;  /* 0x000000000000791b */ /* 0x023fea0003800000 */
.L_x_31158:
[----:B------:R-:W-:Y:S05]  /*304b0*/  BSYNC B1 ;  /* 0x0000000000017941 */ /* 0x000fea0003800000 */
.L_x_31157:
        /* <DEDUP_REMOVED lines=9> */
.L_x_31159:
[----:B------:R-:W-:Y:S02]  /*30550*/  IMAD.MOV.U32 R232, RZ, RZ, 0x4 ;  /* 0x00000004ffe87424 */ /* 0x000fe400078e00ff */
[----:B------:R-:W-:-:S04]  /*30560*/  IMAD.MOV.U32 R223, RZ, RZ, R229 ;  /* 0x000000ffffdf7224 */ /* 0x000fc800078e00e5 */
[----:B------:R-:W-:-:S05]  /*30570*/  FADD.FTZ R225, R224, R223 ;  /* 0x000000dfe0e17221 */ /* 0x000fca0000010000 */
[----:B------:R-:W-:-:S07]  /*30580*/  MOV R231, R225 ;  /* 0x000000e100e77202 */ /* 0x000fce0000000f00 */
[----:B------:R-:W-:Y:S05]  /*30590*/  WARPSYNC.COLLECTIVE R230, `(.L_x_31160) ;  /* 0x00000000e6087348 */ /* 0x000fea0003c00000 */
[----:B------:R0:W1:Y:S02]  /*305a0*/  SHFL.BFLY P6, R229, R231, R232, R233 ;  /* 0x0c0000e8e7e57389 */ /* 0x00006400000c00e9 */
[----:B01----:R-:W-:Y:S05]  /*305b0*/  ENDCOLLECTIVE ;  /* 0x000000000000791b */ /* 0x003fea0003800000 */
.L_x_31160:
[----:B------:R-:W-:Y:S01]  /*305c0*/  HFMA2 R232, -RZ, RZ, 0, 4.76837158203125e-07 ;  /* 0x00000008ffe87431 */ /* 0x000fe200000001ff */
[----:B------:R-:W-:-:S05]  /*305d0*/  MOV R212, R229 ;  /* 0x000000e500d47202 */ /* 0x000fca0000000f00 */
[----:B------:R-:W-:-:S04]  /*305e0*/  FADD.FTZ R226, R225, R212 ;  /* 0x000000d4e1e27221 */ /* 0x000fc80000010000 */
[----:B------:R-:W-:-:S07]  /*305f0*/  IMAD.MOV.U32 R231, RZ, RZ, R226 ;  /* 0x000000ffffe77224 */ /* 0x000fce00078e00e2 */
[----:B------:R-:W-:Y:S05]  /*30600*/  WARPSYNC.COLLECTIVE R230, `(.L_x_31161) ;  /* 0x00000000e6087348 */ /* 0x000fea0003c00000 */
[----:B------:R0:W1:Y:S02]  /*30610*/  SHFL.BFLY P6, R229, R231, R232, R233 ;  /* 0x0c0000e8e7e57389 */ /* 0x00006400000c00e9 */
[----:B01----:R-:W-:Y:S05]  /*30620*/  ENDCOLLECTIVE ;  /* 0x000000000000791b */ /* 0x003fea0003800000 */
.L_x_31161:
        /* <DEDUP_REMOVED lines=8> */
.L_x_31162:
        /* <DEDUP_REMOVED lines=139> */
.L_x_31163:
[----:B------:R-:W-:Y:S02]  /*30f60*/  IMAD.MOV.U32 R232, RZ, RZ, 0x2 ;  /* 0x00000002ffe87424 */ /* 0x000fe400078e00ff */
[----:B------:R-:W-:-:S04]  /*30f70*/  IMAD.MOV.U32 R213, RZ, RZ, R229 ;  /* 0x000000ffffd57224 */ /* 0x000fc800078e00e5 */
[----:B------:R-:W-:-:S05]  /*30f80*/  FADD.FTZ R213, R212, R213 ;  /* 0x000000d5d4d57221 */ /* 0x000fca0000010000 */
[----:B------:R-:W-:-:S07]  /*30f90*/  MOV R231, R213 ;  /* 0x000000d500e77202 */ /* 0x000fce0000000f00 */
[----:B------:R-:W-:Y:S05]  /*30fa0*/  WARPSYNC.COLLECTIVE R230, `(.L_x_31164) ;  /* 0x00000000e6087348 */ /* 0x000fea0003c00000 */
[----:B------:R0:W1:Y:S02]  /*30fb0*/  SHFL.BFLY P6, R229, R231, R232, R233 ;  /* 0x0c0000e8e7e57389 */ /* 0x00006400000c00e9 */
[----:B01----:R-:W-:Y:S05]  /*30fc0*/  ENDCOLLECTIVE ;  /* 0x000000000000791b */ /* 0x003fea0003800000 */
.L_x_31164:
[----:B------:R-:W-:Y:S01]  /*30fd0*/  HFMA2 R232, -RZ, RZ, 0, 2.384185791015625e-07 ;  /* 0x00000004ffe87431 */ /* 0x000fe200000001ff */
[----:B------:R-:W-:-:S05]  /*30fe0*/  MOV R224, R229 ;  /* 0x000000e500e07202 */ /* 0x000fca0000000f00 */
[----:B------:R-:W-:-:S04]  /*30ff0*/  FADD.FTZ R224, R213, R224 ;  /* 0x000000e0d5e07221 */ /* 0x000fc80000010000 */
[----:B------:R-:W-:-:S07]  /*31000*/  IMAD.MOV.U32 R231, RZ, RZ, R224 ;  /* 0x000000ffffe77224 */ /* 0x000fce00078e00e0 */
[----:B------:R-:W-:Y:S05]  /*31010*/  WARPSYNC.COLLECTIVE R230, `(.L_x_31165) ;  /* 0x00000000e6087348 */ /* 0x000fea0003c00000 */
[----:B------:R0:W1:Y:S02]  /*31020*/  SHFL.BFLY P6, R229, R231, R232, R233 ;  /* 0x0c0000e8e7e57389 */ /* 0x00006400000c00e9 */
[----:B01----:R-:W-:Y:S05]  /*31030*/  ENDCOLLECTIVE ;  /* 0x000000000000791b */ /* 0x003fea0003800000 */
.L_x_31165:
[----:B------:R-:W-:Y:S02]  /*31040*/  IMAD.MOV.U32 R232, RZ, RZ, 0x8 ;  /* 0x00000008ffe87424 */ /* 0x000fe400078e00ff */
[----:B------:R-:W-:-:S04]  /*31050*/  IMAD.MOV.U32 R225, RZ, RZ, R229 ;  /* 0x000000ffffe17224 */ /* 0x000fc800078e00e5 */
[----:B------:R-:W-:-:S05]  /*31060*/  FADD.FTZ R225, R224, R225 ;  /* 0x000000e1e0e17221 */ /* 0x000fca0000010000 */
[----:B------:R-:W-:-:S07]  /*31070*/  MOV R231, R225 ;  /* 0x000000e100e77202 */ /* 0x000fce0000000f00 */
[----:B------:R-:W-:Y:S05]  /*31080*/  WARPSYNC.COLLECTIVE R230, `(.L_x_31166) ;  /* 0x00000000e6087348 */ /* 0x000fea0003c00000 */
[----:B------:R0:W1:Y:S02]  /*31090*/  SHFL.BFLY P6, R229, R231, R232, R233 ;  /* 0x0c0000e8e7e57389 */ /* 0x00006400000c00e9 */
[----:B01----:R-:W-:Y:S05]  /*310a0*/  ENDCOLLECTIVE ;  /* 0x000000000000791b */ /* 0x003fea0003800000 */
.L_x_31166:
[----:B------:R-:W-:Y:S01]  /*310b0*/  HFMA2 R232, -RZ, RZ, 0, 9.5367431640625e-07 ;  /* 0x00000010ffe87431 */ /* 0x000fe200000001ff */
[----:B------:R-:W-:-:S05]  /*310c0*/  MOV R226, R229 ;  /* 0x000000e500e27202 */ /* 0x000fca0000000f00 */
[----:B------:R-:W-:-:S04]  /*310d0*/  FADD.FTZ R226, R225, R226 ;  /* 0x000000e2e1e27221 */ /* 0x000fc80000010000 */
[----:B------:R-:W-:-:S07]  /*310e0*/  IMAD.MOV.U32 R231, RZ, RZ, R226 ;  /* 0x000000ffffe77224 */ /* 0x000fce00078e00e2 */
[----:B------:R-:W-:Y:S05]  /*310f0*/  WARPSYNC.COLLECTIVE R230, `(.L_x_31167) ;  /* 0x00000000e6087348 */ /* 0x000fea0003c00000 */
[----:B------:R0:W1:Y:S02]  /*31100*/  SHFL.BFLY P6, R229, R231, R232, R233 ;  /* 0x0c0000e8e7e57389 */ /* 0x00006400000c00e9 */
[----:B01----:R-:W-:Y:S05]  /*31110*/  ENDCOLLECTIVE ;  /* 0x000000000000791b */ /* 0x003fea0003800000 */
.L_x_31167:
[----:B------:R-:W-:Y:S05]  /*31120*/  BRA `(.L_x_31168) ;  /* 0xffffffdc00d87947 */ /* 0x000fea000383ffff */
.L_x_31169:
        /* <DEDUP_REMOVED lines=13> */
.L_x_71494:


//--------------------- .text._ZN10layer_norm13ln_fwd_kernelINS_13Kernel_traitsIf13__nv_bfloat16fS2_fjLj2048ELj1ELj4ELj1ELj16ENS_18Kernel_traits_baseILj2048EfS2_fS2_fjLj128EEEEELb1ELb0ELb1ELb1EEEvNS_9FwdParamsE --------------------------
	.section	.text._ZN10layer_norm13ln_fwd_kernelINS_13Kernel_traitsIf13__nv_bfloat16fS2_fjLj2048ELj1ELj4ELj1ELj16ENS_18Kernel_traits_baseILj2048EfS2_fS2_fjLj128EEEEELb1ELb0ELb1ELb1EEEvNS_9FwdParamsE,"ax",@progbits
	.align	128
        .global         _ZN10layer_norm13ln_fwd_kernelINS_13Kernel_traitsIf13__nv_bfloat16fS2_fjLj2048ELj1ELj4ELj1ELj16ENS_18Kernel_traits_baseILj2048EfS2_fS2_fjLj128EEEEELb1ELb0ELb1ELb1EEEvNS_9FwdParamsE
        .type           _ZN10layer_norm13ln_fwd_kernelINS_13Kernel_traitsIf13__nv_bfloat16fS2_fjLj2048ELj1ELj4ELj1ELj16ENS_18Kernel_traits_baseILj2048EfS2_fS2_fjLj128EEEEELb1ELb0ELb1ELb1EEEvNS_9FwdParamsE,@function
        .size           _ZN10layer_norm13ln_fwd_kernelINS_13Kernel_traitsIf13__nv_bfloat16fS2_fjLj2048ELj1ELj4ELj1ELj16ENS_18Kernel_traits_baseILj2048EfS2_fS2_fjLj128EEEEELb1ELb0ELb1ELb1EEEvNS_9FwdParamsE,(.L_x_71495 - _ZN10layer_norm13ln_fwd_kernelINS_13Kernel_traitsIf13__nv_bfloat16fS2_fjLj2048ELj1ELj4ELj1ELj16ENS_18Kernel_traits_baseILj2048EfS2_fS2_fjLj128EEEEELb1ELb0ELb1ELb1EEEvNS_9FwdParamsE)
        .other          _ZN10layer_norm13ln_fwd_kernelINS_13Kernel_traitsIf13__nv_bfloat16fS2_fjLj2048ELj1ELj4ELj1ELj16ENS_18Kernel_traits_baseILj2048EfS2_fS2_fjLj128EEEEELb1ELb0ELb1ELb1EEEvNS_9FwdParamsE,@"STO_CUDA_ENTRY STV_DEFAULT"
_ZN10layer_norm13ln_fwd_kernelINS_13Kernel_traitsIf13__nv_bfloat16fS2_fjLj2048ELj1ELj4ELj1ELj16ENS_18Kernel_traits_baseILj2048EfS2_fS2_fjLj128EEEEELb1ELb0ELb1ELb1EEEvNS_9FwdParamsE:
.text._ZN10layer_norm13ln_fwd_kernelINS_13Kernel_traitsIf13__nv_bfloat16fS2_fjLj2048ELj1ELj4ELj1ELj16ENS_18Kernel_traits_baseILj2048EfS2_fS2_fjLj128EEEEELb1ELb0ELb1ELb1EEEvNS_9FwdParamsE:
        /* <DEDUP_REMOVED lines=87> */
.L_x_31170:
        /* <DEDUP_REMOVED lines=50> */
.L_x_31171:
        /* <DEDUP_REMOVED lines=71> */
.L_x_32094:
[----:B0-----:R-:W0:Y:S01]  /*0d00*/  LDC.64 R16, c[0x0][0x3f0] ;  /* 0x0000fc00ff107b82 */ /* 0x001e220000000a00 */
[----:B------:R-:W1:Y:S07]  /*0d10*/  S2R R11, SR_TID.X ;  /* 0x00000000000b7919 */ /* 0x000e6e0000002100 */
[----:B------:R-:W2:Y:S08]  /*0d20*/  LDC R12, c[0x0][0x388] ;  /* 0x0000e200ff0c7b82 */ /* 0x000eb00000000800 */
[----:B------:R-:W3:Y:S01]  /*0d30*/  LDC.64 R20, c[0x0][0x3f8] ;  /* 0x0000fe00ff147b82 */ /* 0x000ee20000000a00 */
[----:B0-----:R-:W-:-:S05]  /*0d40*/  IMAD.WIDE R16, R215, 0x4, R16 ;  /* 0x00000004d7107825 */ /* 0x001fca00078e0210 */
[----:B------:R-:W4:Y:S01]  /*0d50*/  LDG.E R217, desc[UR8][R16.64] ;  /* 0x0000000810d97981 */ /* 0x000f22000c1e1900 */
[----:B------:R-:W-:Y:S02]  /*0d60*/  IMAD.MOV.U32 R205, RZ, RZ, RZ ;  /* 0x000000ffffcd7224 */ /* 0x000fe400078e00ff */
[----:B---3--:R-:W-:Y:S01]  /*0d70*/  IMAD.WIDE R20, R215, 0x4, R20 ;  /* 0x00000004d7147825 */ /* 0x008fe200078e0214 */
[----:B----4-:R-:W-:-:S13]  /*0d80*/  ISETP.GE.AND P1, PT, R217, 0x1, PT ;  /* 0x00000001d900780c */ /* 0x010fda0003f26270 */
[----:B------:R-:W0:Y:S01]  /*0d90*/  @P1 LDC.64 R18, c[0x0][0x390] ;  /* 0x0000e400ff121b82 */ /* 0x000e220000000a00 */
[----:B------:R-:W-:-:S04]  /*0da0*/  @P1 VIADD R9, R217, 0xffffffff ;  /* 0xffffffffd9091836 */ /* 0x000fc80000000000 */
[----:B--2---:R-:W-:-:S05]  /*0db0*/  @P1 IMAD R9, R9, R12, RZ ;  /* 0x0000000c09091224 */ /* 0x004fca00078e02ff */
[----:B------:R-:W-:-:S04]  /*0dc0*/  @P1 SHF.R.S32.HI R10, RZ, 0x1f, R9 ;  /* 0x0000001fff0a1819 */ /* 0x000fc80000011409 */
[----:B------:R-:W-:Y:S02]  /*0dd0*/  @P1 LEA.HI R9, R10, R9, RZ, 0x3 ;  /* 0x000000090a091211 */ /* 0x000fe400078f18ff */
[----:B-1----:R-:W-:-:S04]  /*0de0*/  LOP3.LUT R10, R11, 0x1f, RZ, 0xc0, !PT ;  /* 0x0000001f0b0a7812 */ /* 0x002fc800078ec0ff */
[----:B------:R-:W-:Y:S02]  /*0df0*/  @P1 LEA.HI.SX32 R205, R9, R10, 0x1d ;  /* 0x0000000a09cd1211 */ /* 0x000fe400078feaff */
[----:B-----5:R1:W5:Y:S03]  /*0e00*/  LDG.E R9, desc[UR8][R20.64] ;  /* 0x0000000814097981 */ /* 0x020366000c1e1900 */
[----:B0-----:R-:W-:-:S05]  /*0e10*/  @P1 IMAD.WIDE.U32 R18, R205, 0x10, R18 ;  /* 0x00000010cd121825 */ /* 0x001fca00078e0012 */
[----:B------:R-:W2:Y:S01]  /*0e20*/  @P1 LDG.E.128 R72, desc[UR8][R18.64] ;  /* 0x0000000812481981 */ /* 0x000ea2000c1e1d00 */
[----:B------:R-:W-:Y:S01]  /*0e30*/  ISETP.NE.U32.AND P0, PT, RZ, UR4, PT ;  /* 0x00000004ff007c0c */ /* 0x000fe2000bf05070 */
[----:B------:R-:W-:-:S03]  /*0e40*/  IMAD R16, R215, R12, RZ ;  /* 0x0000000cd7107224 */ /* 0x000fc600078e02ff */
[----:B------:R-:W-:Y:S02]  /*0e50*/  ISETP.NE.AND.EX P0, PT, RZ, UR5, PT, P0 ;  /* 0x00000005ff007c0c */ /* 0x000fe4000bf05300 */
[----:B------:R-:W-:Y:S01]  /*0e60*/  SHF.R.S32.HI R17, RZ, 0x1f, R16 ;  /* 0x0000001fff117819 */ /* 0x000fe20000011410 */
[----:B------:R-:W-:Y:S03]  /*0e70*/  BSSY.RECONVERGENT B1, `(.L_x_31173) ;  /* 0x000057d000017945 */ /* 0x000fe60003800200 */
[----:B------:R-:W-:-:S04]  /*0e80*/  LEA.HI R17, R17, R16, RZ, 0x3 ;  /* 0x0000001011117211 */ /* 0x000fc800078f18ff */
[----:B------:R-:W-:Y:S02]  /*0e90*/  LEA.HI.SX32 R204, R17, R10, 0x1d ;  /* 0x0000000a11cc7211 */ /* 0x000fe400078feaff */
[----:B--2---:R-:W-:Y:S02]  /*0ea0*/  PRMT R16, R75, 0x7632, R16 ;  /* 0x000076324b107816 */ /* 0x004fe40000000010 */
[----:B------:R-:W-:Y:S02]  /*0eb0*/  PRMT R17, R74, 0x7632, R17 ;  /* 0x000076324a117816 */ /* 0x000fe40000000011 */
[----:B------:R-:W-:Y:S02]  /*0ec0*/  PRMT R18, R73, 0x7632, R18 ;  /* 0x0000763249127816 */ /* 0x000fe40000000012 */
[----:B------:R-:W-:Y:S01]  /*0ed0*/  PRMT R19, R72, 0x7632, R19 ;  /* 0x0000763248137816 */ /* 0x000fe20000000013 */
[----:B-1----:R-:W-:Y:S06]  /*0ee0*/  @!P0 BRA `(.L_x_31174) ;  /* 0x0000002c002c8947 */ /* 0x002fec0003800000 */
        /* <DEDUP_REMOVED lines=25> */
.L_x_31179:
        /* <DEDUP_REMOVED lines=13> */
.L_x_31181:
[----:B------:R-:W-:Y:S05]  /*1150*/  BSYNC.RECONVERGENT B4 ;  /* 0x0000000000047941 */ /* 0x000fea0003800200 */
.L_x_31180:
        /* <DEDUP_REMOVED lines=43> */
.L_x_31178:
[----:B------:R-:W-:Y:S05]  /*1410*/  BSYNC.RECONVERGENT B3 ;  /* 0x0000000000037941 */ /* 0x000fea0003800200 */
.L_x_31177:
        /* <DEDUP_REMOVED lines=10> */
.L_x_31176:
[----:B------:R-:W-:Y:S05]  /*14c0*/  BSYNC.RECONVERGENT B2 ;  /* 0x0000000000027941 */ /* 0x000fea0003800200 */
.L_x_31175:
        /* <DEDUP_REMOVED lines=20> */
.L_x_31186:
        /* <DEDUP_REMOVED lines=13> */
.L_x_31188:
[----:B------:R-:W-:Y:S05]  /*16e0*/  BSYNC.RECONVERGENT B4 ;  /* 0x0000000000047941 */ /* 0x000fea0003800200 */
.L_x_31187:
        /* <DEDUP_REMOVED lines=43> */
.L_x_31185:
[----:B------:R-:W-:Y:S05]  /*19a0*/  BSYNC.RECONVERGENT B3 ;  /* 0x0000000000037941 */ /* 0x000fea0003800200 */
.L_x_31184:
        /* <DEDUP_REMOVED lines=10> */
.L_x_31183:
[----:B------:R-:W-:Y:S05]  /*1a50*/  BSYNC.RECONVERGENT B2 ;  /* 0x0000000000027941 */ /* 0x000fea0003800200 */
.L_x_31182:
        /* <DEDUP_REMOVED lines=20> */
.L_x_31193:
        /* <DEDUP_REMOVED lines=13> */
.L_x_31195:
[----:B------:R-:W-:Y:S05]  /*1c70*/  BSYNC.RECONVERGENT B4 ;  /* 0x0000000000047941 */ /* 0x000fea0003800200 */
.L_x_31194:
        /* <DEDUP_REMOVED lines=43> */
.L_x_31192:
[----:B------:R-:W-:Y:S05]  /*1f30*/  BSYNC.RECONVERGENT B3 ;  /* 0x0000000000037941 */ /* 0x000fea0003800200 */
.L_x_31191:
        /* <DEDUP_REMOVED lines=10> */
.L_x_31190:
[----:B------:R-:W-:Y:S05]  /*1fe0*/  BSYNC.RECONVERGENT B2 ;  /* 0x0000000000027941 */ /* 0x000fea0003800200 */
.L_x_31189:
        /* <DEDUP_REMOVED lines=20> */
.L_x_31200:
        /* <DEDUP_REMOVED lines=13> */
.L_x_31202:
[----:B------:R-:W-:Y:S05]  /*2200*/  BSYNC.RECONVERGENT B4 ;  /* 0x0000000000047941 */ /* 0x000fea0003800200 */
.L_x_31201:
        /* <DEDUP_REMOVED lines=43> */
.L_x_31199:
[----:B------:R-:W-:Y:S05]  /*24c0*/  BSYNC.RECONVERGENT B3 ;  /* 0x0000000000037941 */ /* 0x000fea0003800200 */
.L_x_31198:
        /* <DEDUP_REMOVED lines=10> */
.L_x_31197:
[----:B------:R-:W-:Y:S05]  /*2570*/  BSYNC.RECONVERGENT B2 ;  /* 0x0000000000027941 */ /* 0x000fea0003800200 */
.L_x_31196:
        /* <DEDUP_REMOVED lines=20> */
.L_x_31207:
        /* <DEDUP_REMOVED lines=13> */
.L_x_31209:
[----:B------:R-:W-:Y:S05]  /*2790*/  BSYNC.RECONVERGENT B4 ;  /* 0x0000000000047941 */ /* 0x000fea0003800200 */
.L_x_31208:
        /* <DEDUP_REMOVED lines=43> */
.L_x_31206:
[----:B------:R-:W-:Y:S05]  /*2a50*/  BSYNC.RECONVERGENT B3 ;  /* 0x0000000000037941 */ /* 0x000fea0003800200 */
.L_x_31205:
        /* <DEDUP_REMOVED lines=10> */
.L_x_31204:
[----:B------:R-:W-:Y:S05]  /*2b00*/  BSYNC.RECONVERGENT B2 ;  /* 0x0000000000027941 */ /* 0x000fea0003800200 */
.L_x_31203:
        /* <DEDUP_REMOVED lines=20> */
.L_x_31214:
        /* <DEDUP_REMOVED lines=13> */
.L_x_31216:
[----:B------:R-:W-:Y:S05]  /*2d20*/  BSYNC.RECONVERGENT B4 ;  /* 0x0000000000047941 */ /* 0x000fea0003800200 */
.L_x_31215:
        /* <DEDUP_REMOVED lines=43> */
.L_x_31213:
[----:B------:R-:W-:Y:S05]  /*2fe0*/  BSYNC.RECONVERGENT B3 ;  /* 0x0000000000037941 */ /* 0x000fea0003800200 */
.L_x_31212:
        /* <DEDUP_REMOVED lines=10> */
.L_x_31211:
[----:B------:R-:W-:Y:S05]  /*3090*/  BSYNC.RECONVERGENT B2 ;  /* 0x0000000000027941 */ /* 0x000fea0003800200 */
.L_x_31210:
        /* <DEDUP_REMOVED lines=20> */
.L_x_31221:
        /* <DEDUP_REMOVED lines=13> */
.L_x_31223:
[----:B------:R-:W-:Y:S05]  /*32b0*/  BSYNC.RECONVERGENT B4 ;  /* 0x0000000000047941 */ /* 0x000fea0003800200 */
.L_x_31222:
        /* <DEDUP_REMOVED lines=43> */
.L_x_31220:
[----:B------:R-:W-:Y:S05]  /*3570*/  BSYNC.RECONVERGENT B3 ;  /* 0x0000000000037941 */ /* 0x000fea0003800200 */
.L_x_31219:
        /* <DEDUP_REMOVED lines=10> */
.L_x_31218:
[----:B------:R-:W-:Y:S05]  /*3620*/  BSYNC.RECONVERGENT B2 ;  /* 0x0000000000027941 */ /* 0x000fea0003800200 */
.L_x_31217:
        /* <DEDUP_REMOVED lines=19> */
.L_x_31227:
        /* <DEDUP_REMOVED lines=13> */
.L_x_31229:
[----:B------:R-:W-:Y:S05]  /*3830*/  BSYNC.RECONVERGENT B3 ;  /* 0x0000000000037941 */ /* 0x000fea0003800200 */
.L_x_31228:
        /* <DEDUP_REMOVED lines=42> */
.L_x_31226:
[----:B------:R-:W-:Y:S05]  /*3ae0*/  BSYNC.RECONVERGENT B2 ;  /* 0x0000000000027941 */ /* 0x000fea0003800200 */
.L_x_31225:
        /* <DEDUP_REMOVED lines=11> */
.L_x_31174:
        /* <DEDUP_REMOVED lines=21> */
.L_x_31234:
        /* <DEDUP_REMOVED lines=13> */
.L_x_31236:
[----:B------:R-:W-:Y:S05]  /*3dc0*/  BSYNC.RECONVERGENT B4 ;  /* 0x0000000000047941 */ /* 0x000fea0003800200 */
.L_x_31235:
        /* <DEDUP_REMOVED lines=43> */
.L_x_31233:
[----:B------:R-:W-:Y:S05]  /*4080*/  BSYNC.RECONVERGENT B3 ;  /* 0x0000000000037941 */ /* 0x000fea0003800200 */
.L_x_31232:
        /* <DEDUP_REMOVED lines=9> */
.L_x_31231:
[----:B------:R-:W-:Y:S05]  /*4120*/  BSYNC.RECONVERGENT B2 ;  /* 0x0000000000027941 */ /* 0x000fea0003800200 */
.L_x_31230:
        /* <DEDUP_REMOVED lines=17> */
.L_x_31241:
        /* <DEDUP_REMOVED lines=13> */
.L_x_31243:
[----:B------:R-:W-:Y:S05]  /*4310*/  BSYNC.RECONVERGENT B4 ;  /* 0x0000000000047941 */ /* 0x000fea0003800200 */
.L_x_31242:
        /* <DEDUP_REMOVED lines=43> */
.L_x_31240:
[----:B------:R-:W-:Y:S05]  /*45d0*/  BSYNC.RECONVERGENT B3 ;  /* 0x0000000000037941 */ /* 0x000fea0003800200 */
.L_x_31239:
        /* <DEDUP_REMOVED lines=9> */
.L_x_31238:
[----:B------:R-:W-:Y:S05]  /*4670*/  BSYNC.RECONVERGENT B2 ;  /* 0x0000000000027941 */ /* 0x000fea0003800200 */
.L_x_31237:
        /* <DEDUP_REMOVED lines=17> */
.L_x_31248:
        /* <DEDUP_REMOVED lines=13> */
.L_x_31250:
[----:B------:R-:W-:Y:S05]  /*4860*/  BSYNC.RECONVERGENT B4 ;  /* 0x0000000000047941 */ /* 0x000fea0003800200 */
.L_x_31249:
        /* <DEDUP_REMOVED lines=43> */
.L_x_31247:
[----:B------:R-:W-:Y:S05]  /*4b20*/  BSYNC.RECONVERGENT B3 ;  /* 0x0000000000037941 */ /* 0x000fea0003800200 */
.L_x_31246:
        /* <DEDUP_REMOVED lines=9> */
.L_x_31245:
[----:B------:R-:W-:Y:S05]  /*4bc0*/  BSYNC.RECONVERGENT B2 ;  /* 0x0000000000027941 */ /* 0x000fea0003800200 */
.L_x_31244:
        /* <DEDUP_REMOVED lines=17> */
.L_x_31255:
        /* <DEDUP_REMOVED lines=13> */
.L_x_31257:
[----:B------:R-:W-:Y:S05]  /*4db0*/  BSYNC.RECONVERGENT B4 ;  /* 0x0000000000047941 */ /* 0x000fea0003800200 */
.L_x_31256:
        /* <DEDUP_REMOVED lines=43> */
.L_x_31254:
[----:B------:R-:W-:Y:S05]  /*5070*/  BSYNC.RECONVERGENT B3 ;  /* 0x0000000000037941 */ /* 0x000fea0003800200 */
.L_x_31253:
        /* <DEDUP_REMOVED lines=9> */
.L_x_31252:
[----:B------:R-:W-:Y:S05]  /*5110*/  BSYNC.RECONVERGENT B2 ;  /* 0x0000000000027941 */ /* 0x000fea0003800200 */
.L_x_31251:
        /* <DEDUP_REMOVED lines=17> */
.L_x_31262:
        /* <DEDUP_REMOVED lines=13> */
.L_x_31264:
[----:B------:R-:W-:Y:S05]  /*5300*/  BSYNC.RECONVERGENT B4 ;  /* 0x0000000000047941 */ /* 0x000fea0003800200 */
.L_x_31263:
        /* <DEDUP_REMOVED lines=43> */
.L_x_31261:
[----:B------:R-:W-:Y:S05]  /*55c0*/  BSYNC.RECONVERGENT B3 ;  /* 0x0000000000037941 */ /* 0x000fea0003800200 */
.L_x_31260:
        /* <DEDUP_REMOVED lines=9> */
.L_x_31259:
[----:B------:R-:W-:Y:S05]  /*5660*/  BSYNC.RECONVERGENT B2 ;  /* 0x0000000000027941 */ /* 0x000fea0003800200 */
.L_x_31258:
        /* <DEDUP_REMOVED lines=17> */
.L_x_31269:
        /* <DEDUP_REMOVED lines=13> */
.L_x_31271:
[----:B------:R-:W-:Y:S05]  /*5850*/  BSYNC.RECONVERGENT B4 ;  /* 0x0000000000047941 */ /* 0x000fea0003800200 */
.L_x_31270:
        /* <DEDUP_REMOVED lines=43> */
.L_x_31268:
[----:B------:R-:W-:Y:S05]  /*5b10*/  BSYNC.RECONVERGENT B3 ;  /* 0x0000000000037941 */ /* 0x000fea0003800200 */
.L_x_31267:
        /* <DEDUP_REMOVED lines=9> */
.L_x_31266:
[----:B------:R-:W-:Y:S05]  /*5bb0*/  BSYNC.RECONVERGENT B2 ;  /* 0x0000000000027941 */ /* 0x000fea0003800200 */
.L_x_31265:
        /* <DEDUP_REMOVED lines=17> */
.L_x_31276:
        /* <DEDUP_REMOVED lines=13> */
.L_x_31278:
[----:B------:R-:W-:Y:S05]  /*5da0*/  BSYNC.RECONVERGENT B4 ;  /* 0x0000000000047941 */ /* 0x000fea0003800200 */
.L_x_31277:
        /* <DEDUP_REMOVED lines=43> */
.L_x_31275:
[----:B------:R-:W-:Y:S05]  /*6060*/  BSYNC.RECONVERGENT B3 ;  /* 0x0000000000037941 */ /* 0x000fea0003800200 */
.L_x_31274:
        /* <DEDUP_REMOVED lines=9> */
.L_x_31273:
[----:B------:R-:W-:Y:S05]  /*6100*/  BSYNC.RECONVERGENT B2 ;  /* 0x0000000000027941 */ /* 0x000fea0003800200 */
.L_x_31272:
        /* <DEDUP_REMOVED lines=16> */
.L_x_31281:
        /* <DEDUP_REMOVED lines=13> */
.L_x_31283:
[----:B------:R-:W-:Y:S05]  /*62e0*/  BSYNC.RECONVERGENT B3 ;  /* 0x0000000000037941 */ /* 0x000fea0003800200 */
.L_x_31282:
        /* <DEDUP_REMOVED lines=43> */
.L_x_31280:
[----:B------:R-:W-:Y:S05]  /*65a0*/  BSYNC.RECONVERGENT B2 ;  /* 0x0000000000027941 */ /* 0x000fea0003800200 */
.L_x_31279:
        /* <DEDUP_REMOVED lines=9> */
.L_x_31224:
[----:B------:R-:W-:Y:S05]  /*6640*/  BSYNC.RECONVERGENT B1 ;  /* 0x0000000000017941 */ /* 0x000fea0003800200 */
.L_x_31173:
[----:B------:R-:W0:Y:S01]  /*6650*/  LDC.64 R218, c[0x0][0x3a8] ;  /* 0x0000ea00ffda7b82 */ /* 0x000e220000000a00 */
[----:B------:R-:W-:Y:S01]  /*6660*/  BSSY.RECONVERGENT B1, `(.L_x_31284) ;  /* 0x000001b000017945 */ /* 0x000fe20003800200 */
[C---:B------:R-:W-:Y:S01]  /*6670*/  IADD3 R17, PT, PT, R204.reuse, 0x20, RZ ;  /* 0x00000020cc117810 */ /* 0x040fe20007ffe0ff */
[----:B------:R-:W-:Y:S02]  /*6680*/  VIADD R16, R205, 0x20 ;  /* 0x00000020cd107836 */ /* 0x000fe40000000000 */
[----:B0-----:R-:W-:-:S05]  /*6690*/  IMAD.WIDE.U32 R18, R204, 0x20, R218 ;  /* 0x00000020cc127825 */ /* 0x001fca00078e00da */
[----:B-----5:R0:W-:Y:S04]  /*66a0*/  STG.E.128 desc[UR8][R18.64], R68 ;  /* 0x0000004412007986 */ /* 0x0201e8000c101d08 */
        /* <DEDUP_REMOVED lines=16> */
[----:B------:R-:W-:Y:S02]  /*67b0*/  LOP3.LUT R19, R23, R29, R19, 0xfe, !PT ;  /* 0x0000001d17137212 */ /* 0x000fe400078efe13 */
[----:B------:R-:W-:Y:S02]  /*67c0*/  LOP3.LUT R21, R24, R18, R22, 0xfe, !PT ;  /* 0x0000001218157212 */ /* 0x000fe400078efe16 */
[----:B------:R-:W-:Y:S01]  /*67d0*/  LOP3.LUT R23, R19, R25, RZ, 0xfc, !PT ;  /* 0x0000001913177212 */ /* 0x000fe200078efcff */
[----:B0-----:R-:W-:Y:S01]  /*67e0*/  IMAD.WIDE.U32 R18, R205, 0x8, R26 ;  /* 0x00000008cd127825 */ /* 0x001fe200078e001a */
[----:B------:R-:W-:-:S05]  /*67f0*/  LOP3.LUT R22, R21, 0xff, R8, 0xf8, !PT ;  /* 0x000000ff15167812 */ /* 0x000fca00078ef808 */
[----:B------:R1:W-:Y:S02]  /*6800*/  STG.E.64 desc[UR8][R18.64], R22 ;  /* 0x0000001612007986 */ /* 0x0003e4000c101b08 */
.L_x_31285:
[----:B------:R-:W-:Y:S05]  /*6810*/  BSYNC.RECONVERGENT B1 ;  /* 0x0000000000017941 */ /* 0x000fea0003800200 */
.L_x_31284:
[----:B------:R-:W-:Y:S04]  /*6820*/  BSSY.RECONVERGENT B1, `(.L_x_31286) ;  /* 0x0000005000017945 */ /* 0x000fe80003800200 */
[----:B------:R-:W-:Y:S05]  /*6830*/  @!P1 BRA `(.L_x_31287) ;  /* 0x00000000000c9947 */ /* 0x000fea0003800000 */
[----:B------:R-:W2:Y:S02]  /*6840*/  LDC.64 R72, c[0x0][0x390] ;  /* 0x0000e400ff487b82 */ /* 0x000ea40000000a00 */
[----:B--2---:R-:W-:-:S06]  /*6850*/  IMAD.WIDE.U32 R72, R16, 0x10, R72 ;  /* 0x0000001010487825 */ /* 0x004fcc00078e0048 */
[----:B------:R-:W5:Y:S02]  /*6860*/  LDG.E.128 R72, desc[UR8][R72.64] ;  /* 0x0000000848487981 */ /* 0x000f64000c1e1d00 */
.L_x_31287:
[----:B------:R-:W-:Y:S05]  /*6870*/  BSYNC.RECONVERGENT B1 ;  /* 0x0000000000017941 */ /* 0x000fea0003800200 */
.L_x_31286:
[----:B------:R-:W-:Y:S01]  /*6880*/  BSSY.RECONVERGENT B1, `(.L_x_31288) ;  /* 0x000057b000017945 */ /* 0x000fe20003800200 */
[----:B01---5:R-:W-:Y:S02]  /*6890*/  PRMT R18, R75, 0x7632, R18 ;  /* 0x000076324b127816 */ /* 0x023fe40000000012 */
[----:B------:R-:W-:Y:S02]  /*68a0*/  PRMT R19, R74, 0x7632, R19 ;  /* 0x000076324a137816 */ /* 0x000fe40000000013 */
[----:B------:R-:W-:Y:S02]  /*68b0*/  PRMT R21, R73, 0x7632, R21 ;  /* 0x0000763249157816 */ /* 0x000fe40000000015 */
[----:B------:R-:W-:Y:S01]  /*68c0*/  PRMT R22, R72, 0x7632, R22 ;  /* 0x0000763248167816 */ /* 0x000fe20000000016 */
[----:B------:R-:W-:Y:S06]  /*68d0*/  @!P0 BRA `(.L_x_31289) ;  /* 0x0000002c002c8947 */ /* 0x000fec0003800000 */
        /* <DEDUP_REMOVED lines=25> */
.L_x_31294:
        /* <DEDUP_REMOVED lines=13> */
.L_x_31296:
[----:B------:R-:W-:Y:S05]  /*6b40*/  BSYNC.RECONVERGENT B4 ;  /* 0x0000000000047941 */ /* 0x000fea0003800200 */
.L_x_31295:
        /* <DEDUP_REMOVED lines=43> */
.L_x_31293:
[----:B------:R-:W-:Y:S05]  /*6e00*/  BSYNC.RECONVERGENT B3 ;  /* 0x0000000000037941 */ /* 0x000fea0003800200 */
.L_x_31292:
        /* <DEDUP_REMOVED lines=10> */
.L_x_31291:
[----:B------:R-:W-:Y:S05]  /*6eb0*/  BSYNC.RECONVERGENT B2 ;  /* 0x0000000000027941 */ /* 0x000fea0003800200 */
.L_x_31290:
        /* <DEDUP_REMOVED lines=20> */
.L_x_31301:
        /* <DEDUP_REMOVED lines=13> */
.L_x_31303:
[----:B------:R-:W-:Y:S05]  /*70d0*/  BSYNC.RECONVERGENT B4 ;  /* 0x0000000000047941 */ /* 0x000fea0003800200 */
.L_x_31302:
        /* <DEDUP_REMOVED lines=43> */
.L_x_31300:
[----:B------:R-:W-:Y:S05]  /*7390*/  BSYNC.RECONVERGENT B3 ;  /* 0x0000000000037941 */ /* 0x000fea0003800200 */
.L_x_31299:
        /* <DEDUP_REMOVED lines=10> */
.L_x_31298:
[----:B------:R-:W-:Y:S05]  /*7440*/  BSYNC.RECONVERGENT B2 ;  /* 0x0000000000027941 */ /* 0x000fea0003800200 */
.L_x_31297:
        /* <DEDUP_REMOVED lines=20> */
.L_x_31308:
        /* <DEDUP_REMOVED lines=13> */
.L_x_31310:
[----:B------:R-:W-:Y:S05]  /*7660*/  BSYNC.RECONVERGENT B4 ;  /* 0x0000000000047941 */ /* 0x000fea0003800200 */
.L_x_31309:
        /* <DEDUP_REMOVED lines=43> */
.L_x_31307:
[----:B------:R-:W-:Y:S05]  /*7920*/  BSYNC.RECONVERGENT B3 ;  /* 0x0000000000037941 */ /* 0x000fea0003800200 */
.L_x_31306:
        /* <DEDUP_REMOVED lines=10> */
.L_x_31305:
[----:B------:R-:W-:Y:S05]  /*79d0*/  BSYNC.RECONVERGENT B2 ;  /* 0x0000000000027941 */ /* 0x000fea0003800200 */
.L_x_31304:
        /* <DEDUP_REMOVED lines=20> */
.L_x_31315:
        /* <DEDUP_REMOVED lines=13> */
.L_x_31317:
[----:B------:R-:W-:Y:S05]  /*7bf0*/  BSYNC.RECONVERGENT B4 ;  /* 0x0000000000047941 */ /* 0x000fea0003800200 */
.L_x_31316:
        /* <DEDUP_REMOVED lines=43> */
.L_x_31314:
[----:B------:R-:W-:Y:S05]  /*7eb0*/  BSYNC.RECONVERGENT B3 ;  /* 0x0000000000037941 */ /* 0x000fea0003800200 */
.L_x_31313:
        /* <DEDUP_REMOVED lines=10> */
.L_x_31312:
[----:B------:R-:W-:Y:S05]  /*7f60*/  BSYNC.RECONVERGENT B2 ;  /* 0x0000000000027941 */ /* 0x000fea0003800200 */
.L_x_31311:
        /* <DEDUP_REMOVED lines=20> */
.L_x_31322:
        /* <DEDUP_REMOVED lines=13> */
.L_x_31324:
[----:B------:R-:W-:Y:S05]  /*8180*/  BSYNC.RECONVERGENT B4 ;  /* 0x0000000000047941 */ /* 0x000fea0003800200 */
.L_x_31323:
        /* <DEDUP_REMOVED lines=43> */
.L_x_31321:
[----:B------:R-:W-:Y:S05]  /*8440*/  BSYNC.RECONVERGENT B3 ;  /* 0x0000000000037941 */ /* 0x000fea0003800200 */
.L_x_31320:
        /* <DEDUP_REMOVED lines=10> */
.L_x_31319:
[----:B------:R-:W-:Y:S05]  /*84f0*/  BSYNC.RECONVERGENT B2 ;  /* 0x0000000000027941 */ /* 0x000fea0003800200 */
.L_x_31318:
        /* <DEDUP_REMOVED lines=20> */
.L_x_31329:
        /* <DEDUP_REMOVED lines=13> */
.L_x_31331:
[----:B------:R-:W-:Y:S05]  /*8710*/  BSYNC.RECONVERGENT B4 ;  /* 0x0000000000047941 */ /* 0x000fea0003800200 */
.L_x_31330:
        /* <DEDUP_REMOVED lines=43> */
.L_x_31328:
[----:B------:R-:W-:Y:S05]  /*89d0*/  BSYNC.RECONVERGENT B3 ;  /* 0x0000000000037941 */ /* 0x000fea0003800200 */
.L_x_31327:
        /* <DEDUP_REMOVED lines=10> */
.L_x_31326:
[----:B------:R-:W-:Y:S05]  /*8a80*/  BSYNC.RECONVERGENT B2 ;  /* 0x0000000000027941 */ /* 0x000fea0003800200 */
.L_x_31325:
        /* <DEDUP_REMOVED lines=20> */
.L_x_31336:
        /* <DEDUP_REMOVED lines=13> */
.L_x_31338:
[----:B------:R-:W-:Y:S05]  /*8ca0*/  BSYNC.RECONVERGENT B4 ;  /* 0x0000000000047941 */ /* 0x000fea0003800200 */
.L_x_31337:
        /* <DEDUP_REMOVED lines=43> */
.L_x_31335:
[----:B------:R-:W-:Y:S05]  /*8f60*/  BSYNC.RECONVERGENT B3 ;  /* 0x0000000000037941 */ /* 0x000fea0003800200 */
.L_x_31334:
        /* <DEDUP_REMOVED lines=10> */
.L_x_31333:
[----:B------:R-:W-:Y:S05]  /*9010*/  BSYNC.RECONVERGENT B2 ;  /* 0x0000000000027941 */ /* 0x000fea0003800200 */
.L_x_31332:
        /* <DEDUP_REMOVED lines=19> */
.L_x_31342:
        /* <DEDUP_REMOVED lines=13> */
.L_x_31344:
[----:B------:R-:W-:Y:S05]  /*9220*/  BSYNC.RECONVERGENT B3 ;  /* 0x0000000000037941 */ /* 0x000fea0003800200 */
.L_x_31343:
        /* <DEDUP_REMOVED lines=42> */
.L_x_31341:
[----:B------:R-:W-:Y:S05]  /*94d0*/  BSYNC.RECONVERGENT B2 ;  /* 0x0000000000027941 */ /* 0x000fea0003800200 */
.L_x_31340:
        /* <DEDUP_REMOVED lines=11> */
.L_x_31289:
        /* <DEDUP_REMOVED lines=21> */
.L_x_31349:
        /* <DEDUP_REMOVED lines=13> */
.L_x_31351:
[----:B------:R-:W-:Y:S05]  /*97b0*/  BSYNC.RECONVERGENT B4 ;  /* 0x0000000000047941 */ /* 0x000fea0003800200 */
.L_x_31350:
        /* <DEDUP_REMOVED lines=43> */
.L_x_31348:
[----:B------:R-:W-:Y:S05]  /*9a70*/  BSYNC.RECONVERGENT B3 ;  /* 0x0000000000037941 */ /* 0x000fea0003800200 */
.L_x_31347:
        /* <DEDUP_REMOVED lines=9> */
.L_x_31346:
[----:B------:R-:W-:Y:S05]  /*9b10*/  BSYNC.RECONVERGENT B2 ;  /* 0x0000000000027941 */ /* 0x000fea0003800200 */
.L_x_31345:
        /* <DEDUP_REMOVED lines=17> */
.L_x_31356:
        /* <DEDUP_REMOVED lines=13> */
.L_x_31358:
[----:B------:R-:W-:Y:S05]  /*9d00*/  BSYNC.RECONVERGENT B4 ;  /* 0x0000000000047941 */ /* 0x000fea0003800200 */
.L_x_31357:
        /* <DEDUP_REMOVED lines=43> */
.L_x_31355:
[----:B------:R-:W-:Y:S05]  /*9fc0*/  BSYNC.RECONVERGENT B3 ;  /* 0x0000000000037941 */ /* 0x000fea0003800200 */
.L_x_31354:
        /* <DEDUP_REMOVED lines=9> */
.L_x_31353:
[----:B------:R-:W-:Y:S05]  /*a060*/  BSYNC.RECONVERGENT B2 ;  /* 0x0000000000027941 */ /* 0x000fea0003800200 */
.L_x_31352:
        /* <DEDUP_REMOVED lines=17> */
.L_x_31363:
        /* <DEDUP_REMOVED lines=13> */
.L_x_31365:
[----:B------:R-:W-:Y:S05]  /*a250*/  BSYNC.RECONVERGENT B4 ;  /* 0x0000000000047941 */ /* 0x000fea0003800200 */
.L_x_31364:
        /* <DEDUP_REMOVED lines=43> */
.L_x_31362:
[----:B------:R-:W-:Y:S05]  /*a510*/  BSYNC.RECONVERGENT B3 ;  /* 0x0000000000037941 */ /* 0x000fea0003800200 */
.L_x_31361:
        /* <DEDUP_REMOVED lines=9> */
.L_x_31360:
[----:B------:R-:W-:Y:S05]  /*a5b0*/  BSYNC.RECONVERGENT B2 ;  /* 0x0000000000027941 */ /* 0x000fea0003800200 */
.L_x_31359:
        /* <DEDUP_REMOVED lines=17> */
.L_x_31370:
        /* <DEDUP_REMOVED lines=13> */
.L_x_31372:
[----:B------:R-:W-:Y:S05]  /*a7a0*/  BSYNC.RECONVERGENT B4 ;  /* 0x0000000000047941 */ /* 0x000fea0003800200 */
.L_x_31371:
        /* <DEDUP_REMOVED lines=43> */
.L_x_31369:
[----:B------:R-:W-:Y:S05]  /*aa60*/  BSYNC.RECONVERGENT B3 ;  /* 0x0000000000037941 */ /* 0x000fea0003800200 */
.L_x_31368:
        /* <DEDUP_REMOVED lines=9> */
.L_x_31367:
[----:B------:R-:W-:Y:S05]  /*ab00*/  BSYNC.RECONVERGENT B2 ;  /* 0x0000000000027941 */ /* 0x000fea0003800200 */
.L_x_31366:
        /* <DEDUP_REMOVED lines=17> */
.L_x_31377:
        /* <DEDUP_REMOVED lines=13> */
.L_x_31379:
[----:B------:R-:W-:Y:S05]  /*acf0*/  BSYNC.RECONVERGENT B4 ;  /* 0x0000000000047941 */ /* 0x000fea0003800200 */
.L_x_31378:
        /* <DEDUP_REMOVED lines=43> */
.L_x_31376:
[----:B------:R-:W-:Y:S05]  /*afb0*/  BSYNC.RECONVERGENT B3 ;  /* 0x0000000000037941 */ /* 0x000fea0003800200 */
.L_x_31375:
        /* <DEDUP_REMOVED lines=9> */
.L_x_31374:
[----:B------:R-:W-:Y:S05]  /*b050*/  BSYNC.RECONVERGENT B2 ;  /* 0x0000000000027941 */ /* 0x000fea0003800200 */
.L_x_31373:
        /* <DEDUP_REMOVED lines=17> */
.L_x_31384:
        /* <DEDUP_REMOVED lines=13> */
.L_x_31386:
[----:B------:R-:W-:Y:S05]  /*b240*/  BSYNC.RECONVERGENT B4 ;  /* 0x0000000000047941 */ /* 0x000fea0003800200 */
.L_x_31385:
        /* <DEDUP_REMOVED lines=43> */
.L_x_31383:
[----:B------:R-:W-:Y:S05]  /*b500*/  BSYNC.RECONVERGENT B3 ;  /* 0x0000000000037941 */ /* 0x000fea0003800200 */
.L_x_31382:
        /* <DEDUP_REMOVED lines=9> */
.L_x_31381:
[----:B------:R-:W-:Y:S05]  /*b5a0*/  BSYNC.RECONVERGENT B2 ;  /* 0x0000000000027941 */ /* 0x000fea0003800200 */
.L_x_31380:
        /* <DEDUP_REMOVED lines=17> */
.L_x_31391:
        /* <DEDUP_REMOVED lines=13> */
.L_x_31393:
[----:B------:R-:W-:Y:S05]  /*b790*/  BSYNC.RECONVERGENT B4 ;  /* 0x0000000000047941 */ /* 0x000fea0003800200 */
.L_x_31392:
        /* <DEDUP_REMOVED lines=43> */
.L_x_31390:
[----:B------:R-:W-:Y:S05]  /*ba50*/  BSYNC.RECONVERGENT B3 ;  /* 0x0000000000037941 */ /* 0x000fea0003800200 */
.L_x_31389:
        /* <DEDUP_REMOVED lines=9> */
.L_x_31388:
[----:B------:R-:W-:Y:S05]  /*baf0*/  BSYNC.RECONVERGENT B2 ;  /* 0x0000000000027941 */ /* 0x000fea0003800200 */
.L_x_31387:
        /* <DEDUP_REMOVED lines=16> */
.L_x_31396:
        /* <DEDUP_REMOVED lines=13> */
.L_x_31398:
[----:B------:R-:W-:Y:S05]  /*bcd0*/  BSYNC.RECONVERGENT B3 ;  /* 0x0000000000037941 */ /* 0x000fea0003800200 */
.L_x_31397:
        /* <DEDUP_REMOVED lines=43> */
.L_x_31395:
[----:B------:R-:W-:Y:S05]  /*bf90*/  BSYNC.RECONVERGENT B2 ;  /* 0x0000000000027941 */ /* 0x000fea0003800200 */
.L_x_31394:
        /* <DEDUP_REMOVED lines=9> */
.L_x_31339:
[----:B------:R-:W-:Y:S05]  /*c030*/  BSYNC.RECONVERGENT B1 ;  /* 0x0000000000017941 */ /* 0x000fea0003800200 */
.L_x_31288:
[----:B------:R-:W-:Y:S01]  /*c040*/  IMAD.WIDE.U32 R20, R17, 0x20, R218 ;  /* 0x0000002011147825 */ /* 0x000fe200078e00da */
[----:B------:R-:W-:Y:S01]  /*c050*/  BSSY.RECONVERGENT B1, `(.L_x_31399) ;  /* 0x000001a000017945 */ /* 0x000fe20003800200 */
[----:B------:R-:W-:Y:S02]  /*c060*/  IADD3 R19, PT, PT, R204, 0x40, RZ ;  /* 0x00000040cc137810 */ /* 0x000fe40007ffe0ff */
[----:B------:R-:W-:Y:S01]  /*c070*/  VIADD R17, R205, 0x40 ;  /* 0x00000040cd117836 */ /* 0x000fe20000000000 */
[----:B-----5:R0:W-:Y:S04]  /*c080*/  STG.E.128 desc[UR8][R20.64], R60 ;  /* 0x0000003c14007986 */ /* 0x0201e8000c101d08 */
        /* <DEDUP_REMOVED lines=17> */
[----:B------:R-:W-:Y:S01]  /*c1a0*/  LOP3.LUT R33, R28, R20, R26, 0xfe, !PT ;  /* 0x000000141c217212 */ /* 0x000fe200078efe1a */
[----:B0-----:R-:W-:Y:S01]  /*c1b0*/  IMAD.WIDE.U32 R20, R16, 0x8, R30 ;  /* 0x0000000810147825 */ /* 0x001fe200078e001e */
[----:B------:R-:W-:Y:S02]  /*c1c0*/  LOP3.LUT R27, R25, R29, RZ, 0xfc, !PT ;  /* 0x0000001d191b7212 */ /* 0x000fe400078efcff */
[----:B------:R-:W-:-:S05]  /*c1d0*/  LOP3.LUT R26, R33, 0xff, R8, 0xf8, !PT ;  /* 0x000000ff211a7812 */ /* 0x000fca00078ef808 */
[----:B------:R1:W-:Y:S02]  /*c1e0*/  STG.E.64 desc[UR8][R20.64], R26 ;  /* 0x0000001a14007986 */ /* 0x0003e4000c101b08 */
.L_x_31400:
[----:B------:R-:W-:Y:S05]  /*c1f0*/  BSYNC.RECONVERGENT B1 ;  /* 0x0000000000017941 */ /* 0x000fea0003800200 */
.L_x_31399:
[----:B------:R-:W-:Y:S04]  /*c200*/  BSSY.RECONVERGENT B1, `(.L_x_31401) ;  /* 0x0000005000017945 */ /* 0x000fe80003800200 */
[----:B------:R-:W-:Y:S05]  /*c210*/  @!P1 BRA `(.L_x_31402) ;  /* 0x00000000000c9947 */ /* 0x000fea0003800000 */
[----:B------:R-:W2:Y:S02]  /*c220*/  LDC.64 R72, c[0x0][0x390] ;  /* 0x0000e400ff487b82 */ /* 0x000ea40000000a00 */
[----:B--2---:R-:W-:-:S06]  /*c230*/  IMAD.WIDE.U32 R72, R17, 0x10, R72 ;  /* 0x0000001011487825 */ /* 0x004fcc00078e0048 */
[----:B------:R-:W5:Y:S02]  /*c240*/  LDG.E.128 R72, desc[UR8][R72.64] ;  /* 0x0000000848487981 */ /* 0x000f64000c1e1d00 */
.L_x_31402:
[----:B------:R-:W-:Y:S05]  /*c250*/  BSYNC.RECONVERGENT B1 ;  /* 0x0000000000017941 */ /* 0x000fea0003800200 */
.L_x_31401:
[----:B------:R-:W-:Y:S01]  /*c260*/  BSSY.RECONVERGENT B1, `(.L_x_31403) ;  /* 0x000057b000017945 */ /* 0x000fe20003800200 */
[----:B-----5:R-:W-:Y:S02]  /*c270*/  PRMT R16, R75, 0x7632, R16 ;  /* 0x000076324b107816 */ /* 0x020fe40000000010 */
[----:B------:R-:W-:Y:S02]  /*c280*/  PRMT R18, R74, 0x7632, R18 ;  /* 0x000076324a127816 */ /* 0x000fe40000000012 */
[----:B01----:R-:W-:Y:S02]  /*c290*/  PRMT R20, R73, 0x7632, R20 ;  /* 0x0000763249147816 */ /* 0x003fe40000000014 */
        /* <DEDUP_REMOVED lines=27> */
.L_x_31409:
        /* <DEDUP_REMOVED lines=13> */
.L_x_31411:
[----:B------:R-:W-:Y:S05]  /*c520*/  BSYNC.RECONVERGENT B4 ;  /* 0x0000000000047941 */ /* 0x000fea0003800200 */
.L_x_31410:
        /* <DEDUP_REMOVED lines=43> */
.L_x_31408:
[----:B------:R-:W-:Y:S05]  /*c7e0*/  BSYNC.RECONVERGENT B3 ;  /* 0x0000000000037941 */ /* 0x000fea0003800200 */
.L_x_31407:
        /* <DEDUP_REMOVED lines=10> */
.L_x_31406:
[----:B------:R-:W-:Y:S05]  /*c890*/  BSYNC.RECONVERGENT B2 ;  /* 0x0000000000027941 */ /* 0x000fea0003800200 */
.L_x_31405:
        /* <DEDUP_REMOVED lines=20> */
.L_x_31416:
        /* <DEDUP_REMOVED lines=13> */
.L_x_31418:
[----:B------:R-:W-:Y:S05]  /*cab0*/  BSYNC.RECONVERGENT B4 ;  /* 0x0000000000047941 */ /* 0x000fea0003800200 */
.L_x_31417:
        /* <DEDUP_REMOVED lines=43> */
.L_x_31415:
[----:B------:R-:W-:Y:S05]  /*cd70*/  BSYNC.RECONVERGENT B3 ;  /* 0x0000000000037941 */ /* 0x000fea0003800200 */
.L_x_31414:
        /* <DEDUP_REMOVED lines=10> */
.L_x_31413:
[----:B------:R-:W-:Y:S05]  /*ce20*/  BSYNC.RECONVERGENT B2 ;  /* 0x0000000000027941 */ /* 0x000fea0003800200 */
.L_x_31412:
        /* <DEDUP_REMOVED lines=20> */
.L_x_31423:
        /* <DEDUP_REMOVED lines=13> */
.L_x_31425:
[----:B------:R-:W-:Y:S05]  /*d040*/  BSYNC.RECONVERGENT B4 ;  /* 0x0000000000047941 */ /* 0x000fea0003800200 */
.L_x_31424:
        /* <DEDUP_REMOVED lines=43> */
.L_x_31422:
[----:B------:R-:W-:Y:S05]  /*d300*/  BSYNC.RECONVERGENT B3 ;  /* 0x0000000000037941 */ /* 0x000fea0003800200 */
.L_x_31421:
        /* <DEDUP_REMOVED lines=10> */
.L_x_31420:
[----:B------:R-:W-:Y:S05]  /*d3b0*/  BSYNC.RECONVERGENT B2 ;  /* 0x0000000000027941 */ /* 0x000fea0003800200 */
.L_x_31419:
        /* <DEDUP_REMOVED lines=20> */
.L_x_31430:
        /* <DEDUP_REMOVED lines=13> */
.L_x_31432:
[----:B------:R-:W-:Y:S05]  /*d5d0*/  BSYNC.RECONVERGENT B4 ;  /* 0x0000000000047941 */ /* 0x000fea0003800200 */
.L_x_31431:
        /* <DEDUP_REMOVED lines=43> */
.L_x_31429:
[----:B------:R-:W-:Y:S05]  /*d890*/  BSYNC.RECONVERGENT B3 ;  /* 0x0000000000037941 */ /* 0x000fea0003800200 */
.L_x_31428:
        /* <DEDUP_REMOVED lines=10> */
.L_x_31427:
[----:B------:R-:W-:Y:S05]  /*d940*/  BSYNC.RECONVERGENT B2 ;  /* 0x0000000000027941 */ /* 0x000fea0003800200 */
.L_x_31426:
        /* <DEDUP_REMOVED lines=20> */
.L_x_31437:
        /* <DEDUP_REMOVED lines=13> */
.L_x_31439:
[----:B------:R-:W-:Y:S05]  /*db60*/  BSYNC.RECONVERGENT B4 ;  /* 0x0000000000047941 */ /* 0x000fea0003800200 */
.L_x_31438:
        /* <DEDUP_REMOVED lines=43> */
.L_x_31436:
[----:B------:R-:W-:Y:S05]  /*de20*/  BSYNC.RECONVERGENT B3 ;  /* 0x0000000000037941 */ /* 0x000fea0003800200 */
.L_x_31435:
        /* <DEDUP_REMOVED lines=10> */
.L_x_31434:
[----:B------:R-:W-:Y:S05]  /*ded0*/  BSYNC.RECONVERGENT B2 ;  /* 0x0000000000027941 */ /* 0x000fea0003800200 */
.L_x_31433:
        /* <DEDUP_REMOVED lines=20> */
.L_x_31444:
        /* <DEDUP_REMOVED lines=13> */
.L_x_31446:
[----:B------:R-:W-:Y:S05]  /*e0f0*/  BSYNC.RECONVERGENT B4 ;  /* 0x0000000000047941 */ /* 0x000fea0003800200 */
.L_x_31445:
        /* <DEDUP_REMOVED lines=43> */
.L_x_31443:
[----:B------:R-:W-:Y:S05]  /*e3b0*/  BSYNC.RECONVERGENT B3 ;  /* 0x0000000000037941 */ /* 0x000fea0003800200 */
.L_x_31442:
        /* <DEDUP_REMOVED lines=10> */
.L_x_31441:
[----:B------:R-:W-:Y:S05]  /*e460*/  BSYNC.RECONVERGENT B2 ;  /* 0x0000000000027941 */ /* 0x000fea0003800200 */
.L_x_31440:
        /* <DEDUP_REMOVED lines=20> */
.L_x_31451:
        /* <DEDUP_REMOVED lines=13> */
.L_x_31453:
[----:B------:R-:W-:Y:S05]  /*e680*/  BSYNC.RECONVERGENT B4 ;  /* 0x0000000000047941 */ /* 0x000fea0003800200 */
.L_x_31452:
        /* <DEDUP_REMOVED lines=43> */
.L_x_31450:
[----:B------:R-:W-:Y:S05]  /*e940*/  BSYNC.RECONVERGENT B3 ;  /* 0x0000000000037941 */ /* 0x000fea0003800200 */
.L_x_31449:
        /* <DEDUP_REMOVED lines=10> */
.L_x_31448:
[----:B------:R-:W-:Y:S05]  /*e9f0*/  BSYNC.RECONVERGENT B2 ;  /* 0x0000000000027941 */ /* 0x000fea0003800200 */
.L_x_31447:
        /* <DEDUP_REMOVED lines=19> */
.L_x_31457:
        /* <DEDUP_REMOVED lines=13> */
.L_x_31459:
[----:B------:R-:W-:Y:S05]  /*ec00*/  BSYNC.RECONVERGENT B3 ;  /* 0x0000000000037941 */ /* 0x000fea0003800200 */
.L_x_31458:
        /* <DEDUP_REMOVED lines=42> */
.L_x_31456:
[----:B------:R-:W-:Y:S05]  /*eeb0*/  BSYNC.RECONVERGENT B2 ;  /* 0x0000000000027941 */ /* 0x000fea0003800200 */
.L_x_31455:
        /* <DEDUP_REMOVED lines=11> */
.L_x_31404:
        /* <DEDUP_REMOVED lines=21> */
.L_x_31464:
        /* <DEDUP_REMOVED lines=13> */
.L_x_31466:
[----:B------:R-:W-:Y:S05]  /*f190*/  BSYNC.RECONVERGENT B4 ;  /* 0x0000000000047941 */ /* 0x000fea0003800200 */
.L_x_31465:
        /* <DEDUP_REMOVED lines=43> */
.L_x_31463:
[----:B------:R-:W-:Y:S05]  /*f450*/  BSYNC.RECONVERGENT B3 ;  /* 0x0000000000037941 */ /* 0x000fea0003800200 */
.L_x_31462:
        /* <DEDUP_REMOVED lines=9> */
.L_x_31461:
[----:B------:R-:W-:Y:S05]  /*f4f0*/  BSYNC.RECONVERGENT B2 ;  /* 0x0000000000027941 */ /* 0x000fea0003800200 */
.L_x_31460:
        /* <DEDUP_REMOVED lines=17> */
.L_x_31471:
        /* <DEDUP_REMOVED lines=13> */
.L_x_31473:
[----:B------:R-:W-:Y:S05]  /*f6e0*/  BSYNC.RECONVERGENT B4 ;  /* 0x0000000000047941 */ /* 0x000fea0003800200 */
.L_x_31472:
        /* <DEDUP_REMOVED lines=43> */
.L_x_31470:
[----:B------:R-:W-:Y:S05]  /*f9a0*/  BSYNC.RECONVERGENT B3 ;  /* 0x0000000000037941 */ /* 0x000fea0003800200 */
.L_x_31469:
        /* <DEDUP_REMOVED lines=9> */
.L_x_31468:
[----:B------:R-:W-:Y:S05]  /*fa40*/  BSYNC.RECONVERGENT B2 ;  /* 0x0000000000027941 */ /* 0x000fea0003800200 */
.L_x_31467:
        /* <DEDUP_REMOVED lines=17> */
.L_x_31478:
        /* <DEDUP_REMOVED lines=13> */
.L_x_31480:
[----:B------:R-:W-:Y:S05]  /*fc30*/  BSYNC.RECONVERGENT B4 ;  /* 0x0000000000047941 */ /* 0x000fea0003800200 */
.L_x_31479:
        /* <DEDUP_REMOVED lines=43> */
.L_x_31477:
[----:B------:R-:W-:Y:S05]  /*fef0*/  BSYNC.RECONVERGENT B3 ;  /* 0x0000000000037941 */ /* 0x000fea0003800200 */
.L_x_31476:
        /* <DEDUP_REMOVED lines=9> */
.L_x_31475:
[----:B------:R-:W-:Y:S05]  /*ff90*/  BSYNC.RECONVERGENT B2 ;  /* 0x0000000000027941 */ /* 0x000fea0003800200 */
.L_x_31474:
        /* <DEDUP_REMOVED lines=17> */
.L_x_31485:
        /* <DEDUP_REMOVED lines=13> */
.L_x_31487:
[----:B------:R-:W-:Y:S05]  /*10180*/  BSYNC.RECONVERGENT B4 ;  /* 0x0000000000047941 */ /* 0x000fea0003800200 */
.L_x_31486:
        /* <DEDUP_REMOVED lines=43> */
.L_x_31484:
[----:B------:R-:W-:Y:S05]  /*10440*/  BSYNC.RECONVERGENT B3 ;  /* 0x0000000000037941 */ /* 0x000fea0003800200 */
.L_x_31483:
        /* <DEDUP_REMOVED lines=9> */
.L_x_31482:
[----:B------:R-:W-:Y:S05]  /*104e0*/  BSYNC.RECONVERGENT B2 ;  /* 0x0000000000027941 */ /* 0x000fea0003800200 */
.L_x_31481:
        /* <DEDUP_REMOVED lines=17> */
.L_x_31492:
        /* <DEDUP_REMOVED lines=13> */
.L_x_31494:
[----:B------:R-:W-:Y:S05]  /*106d0*/  BSYNC.RECONVERGENT B4 ;  /* 0x0000000000047941 */ /* 0x000fea0003800200 */
.L_x_31493:
        /* <DEDUP_REMOVED lines=43> */
.L_x_31491:
[----:B------:R-:W-:Y:S05]  /*10990*/  BSYNC.RECONVERGENT B3 ;  /* 0x0000000000037941 */ /* 0x000fea0003800200 */
.L_x_31490:
        /* <DEDUP_REMOVED lines=9> */
.L_x_31489:
[----:B------:R-:W-:Y:S05]  /*10a30*/  BSYNC.RECONVERGENT B2 ;  /* 0x0000000000027941 */ /* 0x000fea0003800200 */
.L_x_31488:
        /* <DEDUP_REMOVED lines=17> */
.L_x_31499:
        /* <DEDUP_REMOVED lines=13> */
.L_x_31501:
[----:B------:R-:W-:Y:S05]  /*10c20*/  BSYNC.RECONVERGENT B4 ;  /* 0x0000000000047941 */ /* 0x000fea0003800200 */
.L_x_31500:
        /* <DEDUP_REMOVED lines=43> */
.L_x_31498:
[----:B------:R-:W-:Y:S05]  /*10ee0*/  BSYNC.RECONVERGENT B3 ;  /* 0x0000000000037941 */ /* 0x000fea0003800200 */
.L_x_31497:
        /* <DEDUP_REMOVED lines=9> */
.L_x_31496:
[----:B------:R-:W-:Y:S05]  /*10f80*/  BSYNC.RECONVERGENT B2 ;  /* 0x0000000000027941 */ /* 0x000fea0003800200 */
.L_x_31495:
        /* <DEDUP_REMOVED lines=17> */
.L_x_31506:
        /* <DEDUP_REMOVED lines=13> */
.L_x_31508:
[----:B------:R-:W-:Y:S05]  /*11170*/  BSYNC.RECONVERGENT B4 ;  /* 0x0000000000047941 */ /* 0x000fea0003800200 */
.L_x_31507:
        /* <DEDUP_REMOVED lines=43> */
.L_x_31505:
[----:B------:R-:W-:Y:S05]  /*11430*/  BSYNC.RECONVERGENT B3 ;  /* 0x0000000000037941 */ /* 0x000fea0003800200 */
.L_x_31504:
        /* <DEDUP_REMOVED lines=9> */
.L_x_31503:
[----:B------:R-:W-:Y:S05]  /*114d0*/  BSYNC.RECONVERGENT B2 ;  /* 0x0000000000027941 */ /* 0x000fea0003800200 */
.L_x_31502:
        /* <DEDUP_REMOVED lines=16> */
.L_x_31511:
        /* <DEDUP_REMOVED lines=13> */
.L_x_31513:
[----:B------:R-:W-:Y:S05]  /*116b0*/  BSYNC.RECONVERGENT B3 ;  /* 0x0000000000037941 */ /* 0x000fea0003800200 */
.L_x_31512:
        /* <DEDUP_REMOVED lines=43> */
.L_x_31510:
[----:B------:R-:W-:Y:S05]  /*11970*/  BSYNC.RECONVERGENT B2 ;  /* 0x0000000000027941 */ /* 0x000fea0003800200 */
.L_x_31509:
        /* <DEDUP_REMOVED lines=9> */
.L_x_31454:
[----:B------:R-:W-:Y:S05]  /*11a10*/  BSYNC.RECONVERGENT B1 ;  /* 0x0000000000017941 */ /* 0x000fea0003800200 */
.L_x_31403:
        /* <DEDUP_REMOVED lines=27> */
.L_x_31515:
[----:B------:R-:W-:Y:S05]  /*11bd0*/  BSYNC.RECONVERGENT B1 ;  /* 0x0000000000017941 */ /* 0x000fea0003800200 */
.L_x_31514:
[----:B------:R-:W-:Y:S04]  /*11be0*/  BSSY.RECONVERGENT B1, `(.L_x_31516) ;  /* 0x0000005000017945 */ /* 0x000fe80003800200 */
[----:B------:R-:W-:Y:S05]  /*11bf0*/  @!P1 BRA `(.L_x_31517) ;  /* 0x00000000000c9947 */ /* 0x000fea0003800000 */
[----:B------:R-:W2:Y:S02]  /*11c00*/  LDC.64 R72, c[0x0][0x390] ;  /* 0x0000e400ff487b82 */ /* 0x000ea40000000a00 */
[----:B--2---:R-:W-:-:S06]  /*11c10*/  IMAD.WIDE.U32 R72, R16, 0x10, R72 ;  /* 0x0000001010487825 */ /* 0x004fcc00078e0048 */
[----:B------:R-:W5:Y:S02]  /*11c20*/  LDG.E.128 R72, desc[UR8][R72.64] ;  /* 0x0000000848487981 */ /* 0x000f64000c1e1d00 */
.L_x_31517:
[----:B------:R-:W-:Y:S05]  /*11c30*/  BSYNC.RECONVERGENT B1 ;  /* 0x0000000000017941 */ /* 0x000fea0003800200 */
.L_x_31516:
        /* <DEDUP_REMOVED lines=31> */
.L_x_31524:
        /* <DEDUP_REMOVED lines=13> */
.L_x_31526:
[----:B------:R-:W-:Y:S05]  /*11f00*/  BSYNC.RECONVERGENT B4 ;  /* 0x0000000000047941 */ /* 0x000fea0003800200 */
.L_x_31525:
        /* <DEDUP_REMOVED lines=43> */
.L_x_31523:
[----:B------:R-:W-:Y:S05]  /*121c0*/  BSYNC.RECONVERGENT B3 ;  /* 0x0000000000037941 */ /* 0x000fea0003800200 */
.L_x_31522:
        /* <DEDUP_REMOVED lines=10> */
.L_x_31521:
[----:B------:R-:W-:Y:S05]  /*12270*/  BSYNC.RECONVERGENT B2 ;  /* 0x0000000000027941 */ /* 0x000fea0003800200 */
.L_x_31520:
        /* <DEDUP_REMOVED lines=20> */
.L_x_31531:
        /* <DEDUP_REMOVED lines=13> */
.L_x_31533:
[----:B------:R-:W-:Y:S05]  /*12490*/  BSYNC.RECONVERGENT B4 ;  /* 0x0000000000047941 */ /* 0x000fea0003800200 */
.L_x_31532:
        /* <DEDUP_REMOVED lines=43> */
.L_x_31530:
[----:B------:R-:W-:Y:S05]  /*12750*/  BSYNC.RECONVERGENT B3 ;  /* 0x0000000000037941 */ /* 0x000fea0003800200 */
.L_x_31529:
        /* <DEDUP_REMOVED lines=10> */
.L_x_31528:
[----:B------:R-:W-:Y:S05]  /*12800*/  BSYNC.RECONVERGENT B2 ;  /* 0x0000000000027941 */ /* 0x000fea0003800200 */
.L_x_31527:
        /* <DEDUP_REMOVED lines=20> */
.L_x_31538:
        /* <DEDUP_REMOVED lines=13> */
.L_x_31540:
[----:B------:R-:W-:Y:S05]  /*12a20*/  BSYNC.RECONVERGENT B4 ;  /* 0x0000000000047941 */ /* 0x000fea0003800200 */
.L_x_31539:
        /* <DEDUP_REMOVED lines=43> */
.L_x_31537:
[----:B------:R-:W-:Y:S05]  /*12ce0*/  BSYNC.RECONVERGENT B3 ;  /* 0x0000000000037941 */ /* 0x000fea0003800200 */
.L_x_31536:
        /* <DEDUP_REMOVED lines=10> */
.L_x_31535:
[----:B------:R-:W-:Y:S05]  /*12d90*/  BSYNC.RECONVERGENT B2 ;  /* 0x0000000000027941 */ /* 0x000fea0003800200 */
.L_x_31534:
        /* <DEDUP_REMOVED lines=20> */
.L_x_31545:
        /* <DEDUP_REMOVED lines=13> */
.L_x_31547:
[----:B------:R-:W-:Y:S05]  /*12fb0*/  BSYNC.RECONVERGENT B4 ;  /* 0x0000000000047941 */ /* 0x000fea0003800200 */
.L_x_31546:
        /* <DEDUP_REMOVED lines=43> */
.L_x_31544:
[----:B------:R-:W-:Y:S05]  /*13270*/  BSYNC.RECONVERGENT B3 ;  /* 0x0000000000037941 */ /* 0x000fea0003800200 */
.L_x_31543:
        /* <DEDUP_REMOVED lines=10> */
.L_x_31542:
[----:B------:R-:W-:Y:S05]  /*13320*/  BSYNC.RECONVERGENT B2 ;  /* 0x0000000000027941 */ /* 0x000fea0003800200 */
.L_x_31541:
        /* <DEDUP_REMOVED lines=20> */
.L_x_31552:
        /* <DEDUP_REMOVED lines=13> */
.L_x_31554:
[----:B------:R-:W-:Y:S05]  /*13540*/  BSYNC.RECONVERGENT B4 ;  /* 0x0000000000047941 */ /* 0x000fea0003800200 */
.L_x_31553:
        /* <DEDUP_REMOVED lines=43> */
.L_x_31551:
[----:B------:R-:W-:Y:S05]  /*13800*/  BSYNC.RECONVERGENT B3 ;  /* 0x0000000000037941 */ /* 0x000fea0003800200 */
.L_x_31550:
        /* <DEDUP_REMOVED lines=10> */
.L_x_31549:
[----:B------:R-:W-:Y:S05]  /*138b0*/  BSYNC.RECONVERGENT B2 ;  /* 0x0000000000027941 */ /* 0x000fea0003800200 */
.L_x_31548:
        /* <DEDUP_REMOVED lines=20> */
.L_x_31559:
        /* <DEDUP_REMOVED lines=13> */
.L_x_31561:
[----:B------:R-:W-:Y:S05]  /*13ad0*/  BSYNC.RECONVERGENT B4 ;  /* 0x0000000000047941 */ /* 0x000fea0003800200 */
.L_x_31560:
        /* <DEDUP_REMOVED lines=43> */
.L_x_31558:
[----:B------:R-:W-:Y:S05]  /*13d90*/  BSYNC.RECONVERGENT B3 ;  /* 0x0000000000037941 */ /* 0x000fea0003800200 */
.L_x_31557:
        /* <DEDUP_REMOVED lines=10> */
.L_x_31556:
[----:B------:R-:W-:Y:S05]  /*13e40*/  BSYNC.RECONVERGENT B2 ;  /* 0x0000000000027941 */ /* 0x000fea0003800200 */
.L_x_31555:
        /* <DEDUP_REMOVED lines=20> */
.L_x_31566:
        /* <DEDUP_REMOVED lines=13> */
.L_x_31568:
[----:B------:R-:W-:Y:S05]  /*14060*/  BSYNC.RECONVERGENT B4 ;  /* 0x0000000000047941 */ /* 0x000fea0003800200 */
.L_x_31567:
        /* <DEDUP_REMOVED lines=43> */
.L_x_31565:
[----:B------:R-:W-:Y:S05]  /*14320*/  BSYNC.RECONVERGENT B3 ;  /* 0x0000000000037941 */ /* 0x000fea0003800200 */
.L_x_31564:
        /* <DEDUP_REMOVED lines=10> */
.L_x_31563:
[----:B------:R-:W-:Y:S05]  /*143d0*/  BSYNC.RECONVERGENT B2 ;  /* 0x0000000000027941 */ /* 0x000fea0003800200 */
.L_x_31562:
        /* <DEDUP_REMOVED lines=19> */
.L_x_31572:
        /* <DEDUP_REMOVED lines=13> */
.L_x_31574:
[----:B------:R-:W-:Y:S05]  /*145e0*/  BSYNC.RECONVERGENT B3 ;  /* 0x0000000000037941 */ /* 0x000fea0003800200 */
.L_x_31573:
        /* <DEDUP_REMOVED lines=42> */
.L_x_31571:
[----:B------:R-:W-:Y:S05]  /*14890*/  BSYNC.RECONVERGENT B2 ;  /* 0x0000000000027941 */ /* 0x000fea0003800200 */
.L_x_31570:
        /* <DEDUP_REMOVED lines=11> */
.L_x_31519:
        /* <DEDUP_REMOVED lines=21> */
.L_x_31579:
        /* <DEDUP_REMOVED lines=13> */
.L_x_31581:
[----:B------:R-:W-:Y:S05]  /*14b70*/  BSYNC.RECONVERGENT B4 ;  /* 0x0000000000047941 */ /* 0x000fea0003800200 */
.L_x_31580:
        /* <DEDUP_REMOVED lines=43> */
.L_x_31578:
[----:B------:R-:W-:Y:S05]  /*14e30*/  BSYNC.RECONVERGENT B3 ;  /* 0x0000000000037941 */ /* 0x000fea0003800200 */
.L_x_31577:
        /* <DEDUP_REMOVED lines=9> */
.L_x_31576:
[----:B------:R-:W-:Y:S05]  /*14ed0*/  BSYNC.RECONVERGENT B2 ;  /* 0x0000000000027941 */ /* 0x000fea0003800200 */
.L_x_31575:
        /* <DEDUP_REMOVED lines=17> */
.L_x_31586:
        /* <DEDUP_REMOVED lines=13> */
.L_x_31588:
[----:B------:R-:W-:Y:S05]  /*150c0*/  BSYNC.RECONVERGENT B4 ;  /* 0x0000000000047941 */ /* 0x000fea0003800200 */
.L_x_31587:
        /* <DEDUP_REMOVED lines=43> */
.L_x_31585:
[----:B------:R-:W-:Y:S05]  /*15380*/  BSYNC.RECONVERGENT B3 ;  /* 0x0000000000037941 */ /* 0x000fea0003800200 */
.L_x_31584:
        /* <DEDUP_REMOVED lines=9> */
.L_x_31583:
[----:B------:R-:W-:Y:S05]  /*15420*/  BSYNC.RECONVERGENT B2 ;  /* 0x0000000000027941 */ /* 0x000fea0003800200 */
.L_x_31582:
        /* <DEDUP_REMOVED lines=17> */
.L_x_31593:
        /* <DEDUP_REMOVED lines=13> */
.L_x_31595:
[----:B------:R-:W-:Y:S05]  /*15610*/  BSYNC.RECONVERGENT B4 ;  /* 0x0000000000047941 */ /* 0x000fea0003800200 */
.L_x_31594:
        /* <DEDUP_REMOVED lines=43> */
.L_x_31592:
[----:B------:R-:W-:Y:S05]  /*158d0*/  BSYNC.RECONVERGENT B3 ;  /* 0x0000000000037941 */ /* 0x000fea0003800200 */
.L_x_31591:
        /* <DEDUP_REMOVED lines=9> */
.L_x_31590:
[----:B------:R-:W-:Y:S05]  /*15970*/  BSYNC.RECONVERGENT B2 ;  /* 0x0000000000027941 */ /* 0x000fea0003800200 */
.L_x_31589:
        /* <DEDUP_REMOVED lines=17> */
.L_x_31600:
        /* <DEDUP_REMOVED lines=13> */
.L_x_31602:
[----:B------:R-:W-:Y:S05]  /*15b60*/  BSYNC.RECONVERGENT B4 ;  /* 0x0000000000047941 */ /* 0x000fea0003800200 */
.L_x_31601:
        /* <DEDUP_REMOVED lines=43> */
.L_x_31599:
[----:B------:R-:W-:Y:S05]  /*15e20*/  BSYNC.RECONVERGENT B3 ;  /* 0x0000000000037941 */ /* 0x000fea0003800200 */
.L_x_31598:
        /* <DEDUP_REMOVED lines=9> */
.L_x_31597:
[----:B------:R-:W-:Y:S05]  /*15ec0*/  BSYNC.RECONVERGENT B2 ;  /* 0x0000000000027941 */ /* 0x000fea0003800200 */
.L_x_31596:
        /* <DEDUP_REMOVED lines=17> */
.L_x_31607:
        /* <DEDUP_REMOVED lines=13> */
.L_x_31609:
[----:B------:R-:W-:Y:S05]  /*160b0*/  BSYNC.RECONVERGENT B4 ;  /* 0x0000000000047941 */ /* 0x000fea0003800200 */
.L_x_31608:
        /* <DEDUP_REMOVED lines=43> */
.L_x_31606:
[----:B------:R-:W-:Y:S05]  /*16370*/  BSYNC.RECONVERGENT B3 ;  /* 0x0000000000037941 */ /* 0x000fea0003800200 */
.L_x_31605:
        /* <DEDUP_REMOVED lines=9> */
.L_x_31604:
[----:B------:R-:W-:Y:S05]  /*16410*/  BSYNC.RECONVERGENT B2 ;  /* 0x0000000000027941 */ /* 0x000fea0003800200 */
.L_x_31603:
        /* <DEDUP_REMOVED lines=17> */
.L_x_31614:
        /* <DEDUP_REMOVED lines=13> */
.L_x_31616:
[----:B------:R-:W-:Y:S05]  /*16600*/  BSYNC.RECONVERGENT B4 ;  /* 0x0000000000047941 */ /* 0x000fea0003800200 */
.L_x_31615:
        /* <DEDUP_REMOVED lines=43> */
.L_x_31613:
[----:B------:R-:W-:Y:S05]  /*168c0*/  BSYNC.RECONVERGENT B3 ;  /* 0x0000000000037941 */ /* 0x000fea0003800200 */
.L_x_31612:
        /* <DEDUP_REMOVED lines=9> */
.L_x_31611:
[----:B------:R-:W-:Y:S05]  /*16960*/  BSYNC.RECONVERGENT B2 ;  /* 0x0000000000027941 */ /* 0x000fea0003800200 */
.L_x_31610:
        /* <DEDUP_REMOVED lines=17> */
.L_x_31621:
        /* <DEDUP_REMOVED lines=13> */
.L_x_31623:
[----:B------:R-:W-:Y:S05]  /*16b50*/  BSYNC.RECONVERGENT B4 ;  /* 0x0000000000047941 */ /* 0x000fea0003800200 */
.L_x_31622:
        /* <DEDUP_REMOVED lines=43> */
.L_x_31620:
[----:B------:R-:W-:Y:S05]  /*16e10*/  BSYNC.RECONVERGENT B3 ;  /* 0x0000000000037941 */ /* 0x000fea0003800200 */
.L_x_31619:
        /* <DEDUP_REMOVED lines=9> */
.L_x_31618:
[----:B------:R-:W-:Y:S05]  /*16eb0*/  BSYNC.RECONVERGENT B2 ;  /* 0x0000000000027941 */ /* 0x000fea0003800200 */
.L_x_31617:
        /* <DEDUP_REMOVED lines=16> */
.L_x_31626:
        /* <DEDUP_REMOVED lines=13> */
.L_x_31628:
[----:B------:R-:W-:Y:S05]  /*17090*/  BSYNC.RECONVERGENT B3 ;  /* 0x0000000000037941 */ /* 0x000fea0003800200 */
.L_x_31627:
        /* <DEDUP_REMOVED lines=43> */
.L_x_31625:
[----:B------:R-:W-:Y:S05]  /*17350*/  BSYNC.RECONVERGENT B2 ;  /* 0x0000000000027941 */ /* 0x000fea0003800200 */
.L_x_31624:
        /* <DEDUP_REMOVED lines=9> */
.L_x_31569:
[----:B------:R-:W-:Y:S05]  /*173f0*/  BSYNC.RECONVERGENT B1 ;  /* 0x0000000000017941 */ /* 0x000fea0003800200 */
.L_x_31518:
[----:B------:R-:W-:Y:S01]  /*17400*/  IMAD.WIDE.U32 R20, R19, 0x20, R218 ;  /* 0x0000002013147825 */ /* 0x000fe200078e00da */
[----:B------:R-:W-:Y:S01]  /*17410*/  BSSY.RECONVERGENT B1, `(.L_x_31629) ;  /* 0x000001a000017945 */ /* 0x000fe20003800200 */
[----:B------:R-:W-:Y:S02]  /*17420*/  IADD3 R19, PT, PT, R204, 0x80, RZ ;  /* 0x00000080cc137810 */ /* 0x000fe40007ffe0ff */
[----:B------:R-:W-:Y:S01]  /*17430*/  VIADD R17, R205, 0x80 ;  /* 0x00000080cd117836 */ /* 0x000fe20000000000 */
        /* <DEDUP_REMOVED lines=23> */
.L_x_31630:
[----:B------:R-:W-:Y:S05]  /*175b0*/  BSYNC.RECONVERGENT B1 ;  /* 0x0000000000017941 */ /* 0x000fea0003800200 */
.L_x_31629:
[----:B------:R-:W-:Y:S04]  /*175c0*/  BSSY.RECONVERGENT B1, `(.L_x_31631) ;  /* 0x0000005000017945 */ /* 0x000fe80003800200 */
[----:B------:R-:W-:Y:S05]  /*175d0*/  @!P1 BRA `(.L_x_31632) ;  /* 0x00000000000c9947 */ /* 0x000fea0003800000 */
[----:B------:R-:W2:Y:S02]  /*175e0*/  LDC.64 R72, c[0x0][0x390] ;  /* 0x0000e400ff487b82 */ /* 0x000ea40000000a00 */
[----:B--2---:R-:W-:-:S06]  /*175f0*/  IMAD.WIDE.U32 R72, R17, 0x10, R72 ;  /* 0x0000001011487825 */ /* 0x004fcc00078e0048 */
[----:B------:R-:W5:Y:S02]  /*17600*/  LDG.E.128 R72, desc[UR8][R72.64] ;  /* 0x0000000848487981 */ /* 0x000f64000c1e1d00 */
.L_x_31632:
[----:B------:R-:W-:Y:S05]  /*17610*/  BSYNC.RECONVERGENT B1 ;  /* 0x0000000000017941 */ /* 0x000fea0003800200 */
.L_x_31631:
        /* <DEDUP_REMOVED lines=31> */
.L_x_31639:
        /* <DEDUP_REMOVED lines=13> */
.L_x_31641:
[----:B------:R-:W-:Y:S05]  /*178e0*/  BSYNC.RECONVERGENT B4 ;  /* 0x0000000000047941 */ /* 0x000fea0003800200 */
.L_x_31640:
        /* <DEDUP_REMOVED lines=43> */
.L_x_31638:
[----:B------:R-:W-:Y:S05]  /*17ba0*/  BSYNC.RECONVERGENT B3 ;  /* 0x0000000000037941 */ /* 0x000fea0003800200 */
.L_x_31637:
        /* <DEDUP_REMOVED lines=10> */
.L_x_31636:
[----:B------:R-:W-:Y:S05]  /*17c50*/  BSYNC.RECONVERGENT B2 ;  /* 0x0000000000027941 */ /* 0x000fea0003800200 */
.L_x_31635:
        /* <DEDUP_REMOVED lines=20> */
.L_x_31646:
        /* <DEDUP_REMOVED lines=13> */
.L_x_31648:
[----:B------:R-:W-:Y:S05]  /*17e70*/  BSYNC.RECONVERGENT B4 ;  /* 0x0000000000047941 */ /* 0x000fea0003800200 */
.L_x_31647:
        /* <DEDUP_REMOVED lines=43> */
.L_x_31645:
[----:B------:R-:W-:Y:S05]  /*18130*/  BSYNC.RECONVERGENT B3 ;  /* 0x0000000000037941 */ /* 0x000fea0003800200 */
.L_x_31644:
        /* <DEDUP_REMOVED lines=10> */
.L_x_31643:
[----:B------:R-:W-:Y:S05]  /*181e0*/  BSYNC.RECONVERGENT B2 ;  /* 0x0000000000027941 */ /* 0x000fea0003800200 */
.L_x_31642:
        /* <DEDUP_REMOVED lines=20> */
.L_x_31653:
        /* <DEDUP_REMOVED lines=13> */
.L_x_31655:
[----:B------:R-:W-:Y:S05]  /*18400*/  BSYNC.RECONVERGENT B4 ;  /* 0x0000000000047941 */ /* 0x000fea0003800200 */
.L_x_31654:
        /* <DEDUP_REMOVED lines=43> */
.L_x_31652:
[----:B------:R-:W-:Y:S05]  /*186c0*/  BSYNC.RECONVERGENT B3 ;  /* 0x0000000000037941 */ /* 0x000fea0003800200 */
.L_x_31651:
        /* <DEDUP_REMOVED lines=10> */
.L_x_31650:
[----:B------:R-:W-:Y:S05]  /*18770*/  BSYNC.RECONVERGENT B2 ;  /* 0x0000000000027941 */ /* 0x000fea0003800200 */
.L_x_31649:
        /* <DEDUP_REMOVED lines=20> */
.L_x_31660:
        /* <DEDUP_REMOVED lines=13> */
.L_x_31662:
[----:B------:R-:W-:Y:S05]  /*18990*/  BSYNC.RECONVERGENT B4 ;  /* 0x0000000000047941 */ /* 0x000fea0003800200 */
.L_x_31661:
        /* <DEDUP_REMOVED lines=43> */
.L_x_31659:
[----:B------:R-:W-:Y:S05]  /*18c50*/  BSYNC.RECONVERGENT B3 ;  /* 0x0000000000037941 */ /* 0x000fea0003800200 */
.L_x_31658:
        /* <DEDUP_REMOVED lines=10> */
.L_x_31657:
[----:B------:R-:W-:Y:S05]  /*18d00*/  BSYNC.RECONVERGENT B2 ;  /* 0x0000000000027941 */ /* 0x000fea0003800200 */
.L_x_31656:
        /* <DEDUP_REMOVED lines=20> */
.L_x_31667:
        /* <DEDUP_REMOVED lines=13> */
.L_x_31669:
[----:B------:R-:W-:Y:S05]  /*18f20*/  BSYNC.RECONVERGENT B4 ;  /* 0x0000000000047941 */ /* 0x000fea0003800200 */
.L_x_31668:
        /* <DEDUP_REMOVED lines=43> */
.L_x_31666:
[----:B------:R-:W-:Y:S05]  /*191e0*/  BSYNC.RECONVERGENT B3 ;  /* 0x0000000000037941 */ /* 0x000fea0003800200 */
.L_x_31665:
        /* <DEDUP_REMOVED lines=10> */
.L_x_31664:
[----:B------:R-:W-:Y:S05]  /*19290*/  BSYNC.RECONVERGENT B2 ;  /* 0x0000000000027941 */ /* 0x000fea0003800200 */
.L_x_31663:
        /* <DEDUP_REMOVED lines=20> */
.L_x_31674:
        /* <DEDUP_REMOVED lines=13> */
.L_x_31676:
[----:B------:R-:W-:Y:S05]  /*194b0*/  BSYNC.RECONVERGENT B4 ;  /* 0x0000000000047941 */ /* 0x000fea0003800200 */
.L_x_31675:
        /* <DEDUP_REMOVED lines=43> */
.L_x_31673:
[----:B------:R-:W-:Y:S05]  /*19770*/  BSYNC.RECONVERGENT B3 ;  /* 0x0000000000037941 */ /* 0x000fea0003800200 */
.L_x_31672:
        /* <DEDUP_REMOVED lines=10> */
.L_x_31671:
[----:B------:R-:W-:Y:S05]  /*19820*/  BSYNC.RECONVERGENT B2 ;  /* 0x0000000000027941 */ /* 0x000fea0003800200 */
.L_x_31670:
        /* <DEDUP_REMOVED lines=20> */
.L_x_31681:
        /* <DEDUP_REMOVED lines=13> */
.L_x_31683:
[----:B------:R-:W-:Y:S05]  /*19a40*/  BSYNC.RECONVERGENT B4 ;  /* 0x0000000000047941 */ /* 0x000fea0003800200 */
.L_x_31682:
        /* <DEDUP_REMOVED lines=43> */
.L_x_31680:
[----:B------:R-:W-:Y:S05]  /*19d00*/  BSYNC.RECONVERGENT B3 ;  /* 0x0000000000037941 */ /* 0x000fea0003800200 */
.L_x_31679:
        /* <DEDUP_REMOVED lines=10> */
.L_x_31678:
[----:B------:R-:W-:Y:S05]  /*19db0*/  BSYNC.RECONVERGENT B2 ;  /* 0x0000000000027941 */ /* 0x000fea0003800200 */
.L_x_31677:
        /* <DEDUP_REMOVED lines=19> */
.L_x_31687:
        /* <DEDUP_REMOVED lines=13> */
.L_x_31689:
[----:B------:R-:W-:Y:S05]  /*19fc0*/  BSYNC.RECONVERGENT B3 ;  /* 0x0000000000037941 */ /* 0x000fea0003800200 */
.L_x_31688:
        /* <DEDUP_REMOVED lines=42> */
.L_x_31686:
[----:B------:R-:W-:Y:S05]  /*1a270*/  BSYNC.RECONVERGENT B2 ;  /* 0x0000000000027941 */ /* 0x000fea0003800200 */
.L_x_31685:
        /* <DEDUP_REMOVED lines=11> */
.L_x_31634:
        /* <DEDUP_REMOVED lines=21> */
.L_x_31694:
        /* <DEDUP_REMOVED lines=13> */
.L_x_31696:
[----:B------:R-:W-:Y:S05]  /*1a550*/  BSYNC.RECONVERGENT B4 ;  /* 0x0000000000047941 */ /* 0x000fea0003800200 */
.L_x_31695:
        /* <DEDUP_REMOVED lines=43> */
.L_x_31693:
[----:B------:R-:W-:Y:S05]  /*1a810*/  BSYNC.RECONVERGENT B3 ;  /* 0x0000000000037941 */ /* 0x000fea0003800200 */
.L_x_31692:
        /* <DEDUP_REMOVED lines=9> */
.L_x_31691:
[----:B------:R-:W-:Y:S05]  /*1a8b0*/  BSYNC.RECONVERGENT B2 ;  /* 0x0000000000027941 */ /* 0x000fea0003800200 */
.L_x_31690:
        /* <DEDUP_REMOVED lines=17> */
.L_x_31701:
        /* <DEDUP_REMOVED lines=13> */
.L_x_31703:
[----:B------:R-:W-:Y:S05]  /*1aaa0*/  BSYNC.RECONVERGENT B4 ;  /* 0x0000000000047941 */ /* 0x000fea0003800200 */
.L_x_31702:
        /* <DEDUP_REMOVED lines=43> */
.L_x_31700:
[----:B------:R-:W-:Y:S05]  /*1ad60*/  BSYNC.RECONVERGENT B3 ;  /* 0x0000000000037941 */ /* 0x000fea0003800200 */
.L_x_31699:
        /* <DEDUP_REMOVED lines=9> */
.L_x_31698:
[----:B------:R-:W-:Y:S05]  /*1ae00*/  BSYNC.RECONVERGENT B2 ;  /* 0x0000000000027941 */ /* 0x000fea0003800200 */
.L_x_31697:
        /* <DEDUP_REMOVED lines=17> */
.L_x_31708:
        /* <DEDUP_REMOVED lines=13> */
.L_x_31710:
[----:B------:R-:W-:Y:S05]  /*1aff0*/  BSYNC.RECONVERGENT B4 ;  /* 0x0000000000047941 */ /* 0x000fea0003800200 */
.L_x_31709:
        /* <DEDUP_REMOVED lines=43> */
.L_x_31707:
[----:B------:R-:W-:Y:S05]  /*1b2b0*/  BSYNC.RECONVERGENT B3 ;  /* 0x0000000000037941 */ /* 0x000fea0003800200 */
.L_x_31706:
        /* <DEDUP_REMOVED lines=9> */
.L_x_31705:
[----:B------:R-:W-:Y:S05]  /*1b350*/  BSYNC.RECONVERGENT B2 ;  /* 0x0000000000027941 */ /* 0x000fea0003800200 */
.L_x_31704:
        /* <DEDUP_REMOVED lines=17> */
.L_x_31715:
        /* <DEDUP_REMOVED lines=13> */
.L_x_31717:
[----:B------:R-:W-:Y:S05]  /*1b540*/  BSYNC.RECONVERGENT B4 ;  /* 0x0000000000047941 */ /* 0x000fea0003800200 */
.L_x_31716:
        /* <DEDUP_REMOVED lines=43> */
.L_x_31714:
[----:B------:R-:W-:Y:S05]  /*1b800*/  BSYNC.RECONVERGENT B3 ;  /* 0x0000000000037941 */ /* 0x000fea0003800200 */
.L_x_31713:
        /* <DEDUP_REMOVED lines=9> */
.L_x_31712:
[----:B------:R-:W-:Y:S05]  /*1b8a0*/  BSYNC.RECONVERGENT B2 ;  /* 0x0000000000027941 */ /* 0x000fea0003800200 */
.L_x_31711:
        /* <DEDUP_REMOVED lines=17> */
.L_x_31722:
        /* <DEDUP_REMOVED lines=13> */
.L_x_31724:
[----:B------:R-:W-:Y:S05]  /*1ba90*/  BSYNC.RECONVERGENT B4 ;  /* 0x0000000000047941 */ /* 0x000fea0003800200 */
.L_x_31723:
        /* <DEDUP_REMOVED lines=43> */
.L_x_31721:
[----:B------:R-:W-:Y:S05]  /*1bd50*/  BSYNC.RECONVERGENT B3 ;  /* 0x0000000000037941 */ /* 0x000fea0003800200 */
.L_x_31720:
        /* <DEDUP_REMOVED lines=9> */
.L_x_31719:
[----:B------:R-:W-:Y:S05]  /*1bdf0*/  BSYNC.RECONVERGENT B2 ;  /* 0x0000000000027941 */ /* 0x000fea0003800200 */
.L_x_31718:
        /* <DEDUP_REMOVED lines=17> */
.L_x_31729:
        /* <DEDUP_REMOVED lines=13> */
.L_x_31731:
[----:B------:R-:W-:Y:S05]  /*1bfe0*/  BSYNC.RECONVERGENT B4 ;  /* 0x0000000000047941 */ /* 0x000fea0003800200 */
.L_x_31730:
        /* <DEDUP_REMOVED lines=43> */
.L_x_31728:
[----:B------:R-:W-:Y:S05]  /*1c2a0*/  BSYNC.RECONVERGENT B3 ;  /* 0x0000000000037941 */ /* 0x000fea0003800200 */
.L_x_31727:
        /* <DEDUP_REMOVED lines=9> */
.L_x_31726:
[----:B------:R-:W-:Y:S05]  /*1c340*/  BSYNC.RECONVERGENT B2 ;  /* 0x0000000000027941 */ /* 0x000fea0003800200 */
.L_x_31725:
        /* <DEDUP_REMOVED lines=17> */
.L_x_31736:
        /* <DEDUP_REMOVED lines=13> */
.L_x_31738:
[----:B------:R-:W-:Y:S05]  /*1c530*/  BSYNC.RECONVERGENT B4 ;  /* 0x0000000000047941 */ /* 0x000fea0003800200 */
.L_x_31737:
        /* <DEDUP_REMOVED lines=43> */
.L_x_31735:
[----:B------:R-:W-:Y:S05]  /*1c7f0*/  BSYNC.RECONVERGENT B3 ;  /* 0x0000000000037941 */ /* 0x000fea0003800200 */
.L_x_31734:
        /* <DEDUP_REMOVED lines=9> */
.L_x_31733:
[----:B------:R-:W-:Y:S05]  /*1c890*/  BSYNC.RECONVERGENT B2 ;  /* 0x0000000000027941 */ /* 0x000fea0003800200 */
.L_x_31732:
        /* <DEDUP_REMOVED lines=16> */
.L_x_31741:
        /* <DEDUP_REMOVED lines=13> */
.L_x_31743:
[----:B------:R-:W-:Y:S05]  /*1ca70*/  BSYNC.RECONVERGENT B3 ;  /* 0x0000000000037941 */ /* 0x000fea0003800200 */
.L_x_31742:
        /* <DEDUP_REMOVED lines=43> */
.L_x_31740:
[----:B------:R-:W-:Y:S05]  /*1cd30*/  BSYNC.RECONVERGENT B2 ;  /* 0x0000000000027941 */ /* 0x000fea0003800200 */
.L_x_31739:
        /* <DEDUP_REMOVED lines=9> */
.L_x_31684:
[----:B------:R-:W-:Y:S05]  /*1cdd0*/  BSYNC.RECONVERGENT B1 ;  /* 0x0000000000017941 */ /* 0x000fea0003800200 */
.L_x_31633:
[----:B------:R-:W-:Y:S01]  /*1cde0*/  IMAD.WIDE.U32 R18, R19, 0x20, R218 ;  /* 0x0000002013127825 */ /* 0x000fe200078e00da */
[----:B------:R-:W-:Y:S04]  /*1cdf0*/  BSSY.RECONVERGENT B1, `(.L_x_31744) ;  /* 0x0000018000017945 */ /* 0x000fe80003800200 */
        /* <DEDUP_REMOVED lines=23> */
.L_x_31745:
[----:B------:R-:W-:Y:S05]  /*1cf70*/  BSYNC.RECONVERGENT B1 ;  /* 0x0000000000017941 */ /* 0x000fea0003800200 */
.L_x_31744:
[----:B------:R-:W-:Y:S04]  /*1cf80*/  BSSY.RECONVERGENT B1, `(.L_x_31746) ;  /* 0x0000006000017945 */ /* 0x000fe80003800200 */
[----:B------:R-:W-:Y:S05]  /*1cf90*/  @!P1 BRA `(.L_x_31747) ;  /* 0x0000000000109947 */ /* 0x000fea0003800000 */
[----:B------:R-:W2:Y:S01]  /*1cfa0*/  LDC.64 R72, c[0x0][0x390] ;  /* 0x0000e400ff487b82 */ /* 0x000ea20000000a00 */
[----:B------:R-:W-:-:S04]  /*1cfb0*/  VIADD R17, R205, 0xa0 ;  /* 0x000000a0cd117836 */ /* 0x000fc80000000000 */
[----:B--2---:R-:W-:-:S06]  /*1cfc0*/  IMAD.WIDE.U32 R72, R17, 0x10, R72 ;  /* 0x0000001011487825 */ /* 0x004fcc00078e0048 */
[----:B------:R-:W5:Y:S02]  /*1cfd0*/  LDG.E.128 R72, desc[UR8][R72.64] ;  /* 0x0000000848487981 */ /* 0x000f64000c1e1d00 */
.L_x_31747:
[----:B------:R-:W-:Y:S05]  /*1cfe0*/  BSYNC.RECONVERGENT B1 ;  /* 0x0000000000017941 */ /* 0x000fea0003800200 */
.L_x_31746:
[----:B------:R-:W-:Y:S01]  /*1cff0*/  BSSY.RECONVERGENT B1, `(.L_x_31748) ;  /* 0x000057f000017945 */ /* 0x000fe20003800200 */
[----:B-----5:R-:W-:Y:S02]  /*1d000*/  PRMT R16, R75, 0x7632, R16 ;  /* 0x000076324b107816 */ /* 0x020fe40000000010 */
[----:B------:R-:W-:Y:S02]  /*1d010*/  PRMT R17, R74, 0x7632, R17 ;  /* 0x000076324a117816 */ /* 0x000fe40000000011 */
[----:B01----:R-:W-:Y:S02]  /*1d020*/  PRMT R18, R73, 0x7632, R18 ;  /* 0x0000763249127816 */ /* 0x003fe40000000012 */
[----:B------:R-:W-:Y:S01]  /*1d030*/  PRMT R19, R72, 0x7632, R19 ;  /* 0x0000763248137816 */ /* 0x000fe20000000013 */
[----:B------:R-:W-:Y:S06]  /*1d040*/  @!P0 BRA `(.L_x_31749) ;  /* 0x0000002c00408947 */ /* 0x000fec0003800000 */
[----:B------:R-:W0:Y:S01]  /*1d050*/  LDC.64 R18, c[0x0][0x3a0] ;  /* 0x0000e800ff127b82 */ /* 0x000e220000000a00 */
[----:B------:R-:W-:-:S05]  /*1d060*/  IADD3 R17, PT, PT, R204, 0xa0, RZ ;  /* 0x000000a0cc117810 */ /* 0x000fca0007ffe0ff */
        /* <DEDUP_REMOVED lines=24> */
.L_x_31754:
        /* <DEDUP_REMOVED lines=13> */
.L_x_31756:
[----:B------:R-:W-:Y:S05]  /*1d2c0*/  BSYNC.RECONVERGENT B4 ;  /* 0x0000000000047941 */ /* 0x000fea0003800200 */
.L_x_31755:
        /* <DEDUP_REMOVED lines=43> */
.L_x_31753:
[----:B------:R-:W-:Y:S05]  /*1d580*/  BSYNC.RECONVERGENT B3 ;  /* 0x0000000000037941 */ /* 0x000fea0003800200 */
.L_x_31752:
        /* <DEDUP_REMOVED lines=10> */
.L_x_31751:
[----:B------:R-:W-:Y:S05]  /*1d630*/  BSYNC.RECONVERGENT B2 ;  /* 0x0000000000027941 */ /* 0x000fea0003800200 */
.L_x_31750:
        /* <DEDUP_REMOVED lines=20> */
.L_x_31761:
        /* <DEDUP_REMOVED lines=13> */
.L_x_31763:
[----:B------:R-:W-:Y:S05]  /*1d850*/  BSYNC.RECONVERGENT B4 ;  /* 0x0000000000047941 */ /* 0x000fea0003800200 */
.L_x_31762:
        /* <DEDUP_REMOVED lines=43> */
.L_x_31760:
[----:B------:R-:W-:Y:S05]  /*1db10*/  BSYNC.RECONVERGENT B3 ;  /* 0x0000000000037941 */ /* 0x000fea0003800200 */
.L_x_31759:
        /* <DEDUP_REMOVED lines=11> */
.L_x_31758:
[----:B------:R-:W-:Y:S05]  /*1dbd0*/  BSYNC.RECONVERGENT B2 ;  /* 0x0000000000027941 */ /* 0x000fea0003800200 */
.L_x_31757:
        /* <DEDUP_REMOVED lines=20> */
.L_x_31768:
        /* <DEDUP_REMOVED lines=13> */
.L_x_31770:
[----:B------:R-:W-:Y:S05]  /*1ddf0*/  BSYNC.RECONVERGENT B4 ;  /* 0x0000000000047941 */ /* 0x000fea0003800200 */
.L_x_31769:
        /* <DEDUP_REMOVED lines=43> */
.L_x_31767:
[----:B------:R-:W-:Y:S05]  /*1e0b0*/  BSYNC.RECONVERGENT B3 ;  /* 0x0000000000037941 */ /* 0x000fea0003800200 */
.L_x_31766:
        /* <DEDUP_REMOVED lines=10> */
.L_x_31765:
[----:B------:R-:W-:Y:S05]  /*1e160*/  BSYNC.RECONVERGENT B2 ;  /* 0x0000000000027941 */ /* 0x000fea0003800200 */
.L_x_31764:
        /* <DEDUP_REMOVED lines=20> */
.L_x_31775:
        /* <DEDUP_REMOVED lines=13> */
.L_x_31777:
[----:B------:R-:W-:Y:S05]  /*1e380*/  BSYNC.RECONVERGENT B4 ;  /* 0x0000000000047941 */ /* 0x000fea0003800200 */
.L_x_31776:
        /* <DEDUP_REMOVED lines=43> */
.L_x_31774:
[----:B------:R-:W-:Y:S05]  /*1e640*/  BSYNC.RECONVERGENT B3 ;  /* 0x0000000000037941 */ /* 0x000fea0003800200 */
.L_x_31773:
        /* <DEDUP_REMOVED lines=11> */
.L_x_31772:
[----:B------:R-:W-:Y:S05]  /*1e700*/  BSYNC.RECONVERGENT B2 ;  /* 0x0000000000027941 */ /* 0x000fea0003800200 */
.L_x_31771:
        /* <DEDUP_REMOVED lines=20> */
.L_x_31782:
        /* <DEDUP_REMOVED lines=13> */
.L_x_31784:
[----:B------:R-:W-:Y:S05]  /*1e920*/  BSYNC.RECONVERGENT B4 ;  /* 0x0000000000047941 */ /* 0x000fea0003800200 */
.L_x_31783:
        /* <DEDUP_REMOVED lines=43> */
.L_x_31781:
[----:B------:R-:W-:Y:S05]  /*1ebe0*/  BSYNC.RECONVERGENT B3 ;  /* 0x0000000000037941 */ /* 0x000fea0003800200 */
.L_x_31780:
        /* <DEDUP_REMOVED lines=10> */
.L_x_31779:
[----:B------:R-:W-:Y:S05]  /*1ec90*/  BSYNC.RECONVERGENT B2 ;  /* 0x0000000000027941 */ /* 0x000fea0003800200 */
.L_x_31778:
        /* <DEDUP_REMOVED lines=20> */
.L_x_31789:
        /* <DEDUP_REMOVED lines=13> */
.L_x_31791:
[----:B------:R-:W-:Y:S05]  /*1eeb0*/  BSYNC.RECONVERGENT B4 ;  /* 0x0000000000047941 */ /* 0x000fea0003800200 */
.L_x_31790:
        /* <DEDUP_REMOVED lines=43> */
.L_x_31788:
[----:B------:R-:W-:Y:S05]  /*1f170*/  BSYNC.RECONVERGENT B3 ;  /* 0x0000000000037941 */ /* 0x000fea0003800200 */
.L_x_31787:
        /* <DEDUP_REMOVED lines=11> */
.L_x_31786:
[----:B------:R-:W-:Y:S05]  /*1f230*/  BSYNC.RECONVERGENT B2 ;  /* 0x0000000000027941 */ /* 0x000fea0003800200 */
.L_x_31785:
        /* <DEDUP_REMOVED lines=20> */
.L_x_31796:
        /* <DEDUP_REMOVED lines=13> */
.L_x_31798:
[----:B------:R-:W-:Y:S05]  /*1f450*/  BSYNC.RECONVERGENT B4 ;  /* 0x0000000000047941 */ /* 0x000fea0003800200 */
.L_x_31797:
        /* <DEDUP_REMOVED lines=43> */
.L_x_31795:
[----:B------:R-:W-:Y:S05]  /*1f710*/  BSYNC.RECONVERGENT B3 ;  /* 0x0000000000037941 */ /* 0x000fea0003800200 */
.L_x_31794:
        /* <DEDUP_REMOVED lines=10> */
.L_x_31793:
[----:B------:R-:W-:Y:S05]  /*1f7c0*/  BSYNC.RECONVERGENT B2 ;  /* 0x0000000000027941 */ /* 0x000fea0003800200 */
.L_x_31792:
        /* <DEDUP_REMOVED lines=19> */
.L_x_31802:
        /* <DEDUP_REMOVED lines=13> */
.L_x_31804:
[----:B------:R-:W-:Y:S05]  /*1f9d0*/  BSYNC.RECONVERGENT B3 ;  /* 0x0000000000037941 */ /* 0x000fea0003800200 */
.L_x_31803:
        /* <DEDUP_REMOVED lines=42> */
.L_x_31801:
[----:B------:R-:W-:Y:S05]  /*1fc80*/  BSYNC.RECONVERGENT B2 ;  /* 0x0000000000027941 */ /* 0x000fea0003800200 */
.L_x_31800:
        /* <DEDUP_REMOVED lines=10> */
[----:B-----5:R-:W-:Y:S01]  /*1fd30*/  FADD.FTZ R27, R27, R16 ;  /* 0x000000101b1b7221 */ /* 0x020fe20000010000 */
[----:B------:R-:W-:Y:S06]  /*1fd40*/  BRA `(.L_x_31799) ;  /* 0x0000002800a47947 */ /* 0x000fec0003800000 */
.L_x_31749:
        /* <DEDUP_REMOVED lines=21> */
.L_x_31809:
        /* <DEDUP_REMOVED lines=13> */
.L_x_31811:
[----:B------:R-:W-:Y:S05]  /*1ff70*/  BSYNC.RECONVERGENT B4 ;  /* 0x0000000000047941 */ /* 0x000fea0003800200 */
.L_x_31810:
        /* <DEDUP_REMOVED lines=42> */
.L_x_31808:
[----:B------:R-:W-:Y:S05]  /*20220*/  BSYNC.RECONVERGENT B3 ;  /* 0x0000000000037941 */ /* 0x000fea0003800200 */
.L_x_31807:
        /* <DEDUP_REMOVED lines=9> */
.L_x_31806:
[----:B------:R-:W-:Y:S05]  /*202c0*/  BSYNC.RECONVERGENT B2 ;  /* 0x0000000000027941 */ /* 0x000fea0003800200 */
.L_x_31805:
        /* <DEDUP_REMOVED lines=17> */
.L_x_31816:
        /* <DEDUP_REMOVED lines=13> */
.L_x_31818:
[----:B------:R-:W-:Y:S05]  /*204b0*/  BSYNC.RECONVERGENT B4 ;  /* 0x0000000000047941 */ /* 0x000fea0003800200 */
.L_x_31817:
        /* <DEDUP_REMOVED lines=43> */
.L_x_31815:
[----:B------:R-:W-:Y:S05]  /*20770*/  BSYNC.RECONVERGENT B3 ;  /* 0x0000000000037941 */ /* 0x000fea0003800200 */
.L_x_31814:
        /* <DEDUP_REMOVED lines=9> */
.L_x_31813:
[----:B------:R-:W-:Y:S05]  /*20810*/  BSYNC.RECONVERGENT B2 ;  /* 0x0000000000027941 */ /* 0x000fea0003800200 */
.L_x_31812:
        /* <DEDUP_REMOVED lines=17> */
.L_x_31823:
        /* <DEDUP_REMOVED lines=13> */
.L_x_31825:
[----:B------:R-:W-:Y:S05]  /*20a00*/  BSYNC.RECONVERGENT B4 ;  /* 0x0000000000047941 */ /* 0x000fea0003800200 */
.L_x_31824:
        /* <DEDUP_REMOVED lines=43> */
.L_x_31822:
[----:B------:R-:W-:Y:S05]  /*20cc0*/  BSYNC.RECONVERGENT B3 ;  /* 0x0000000000037941 */ /* 0x000fea0003800200 */
.L_x_31821:
        /* <DEDUP_REMOVED lines=9> */
.L_x_31820:
[----:B------:R-:W-:Y:S05]  /*20d60*/  BSYNC.RECONVERGENT B2 ;  /* 0x0000000000027941 */ /* 0x000fea0003800200 */
.L_x_31819:
        /* <DEDUP_REMOVED lines=17> */
.L_x_31830:
        /* <DEDUP_REMOVED lines=13> */
.L_x_31832:
[----:B------:R-:W-:Y:S05]  /*20f50*/  BSYNC.RECONVERGENT B4 ;  /* 0x0000000000047941 */ /* 0x000fea0003800200 */
.L_x_31831:
        /* <DEDUP_REMOVED lines=43> */
.L_x_31829:
[----:B------:R-:W-:Y:S05]  /*21210*/  BSYNC.RECONVERGENT B3 ;  /* 0x0000000000037941 */ /* 0x000fea0003800200 */
.L_x_31828:
        /* <DEDUP_REMOVED lines=9> */
.L_x_31827:
[----:B------:R-:W-:Y:S05]  /*212b0*/  BSYNC.RECONVERGENT B2 ;  /* 0x0000000000027941 */ /* 0x000fea0003800200 */
.L_x_31826:
        /* <DEDUP_REMOVED lines=17> */
.L_x_31837:
        /* <DEDUP_REMOVED lines=13> */
.L_x_31839:
[----:B------:R-:W-:Y:S05]  /*214a0*/  BSYNC.RECONVERGENT B4 ;  /* 0x0000000000047941 */ /* 0x000fea0003800200 */
.L_x_31838:
        /* <DEDUP_REMOVED lines=43> */
.L_x_31836:
[----:B------:R-:W-:Y:S05]  /*21760*/  BSYNC.RECONVERGENT B3 ;  /* 0x0000000000037941 */ /* 0x000fea0003800200 */
.L_x_31835:
        /* <DEDUP_REMOVED lines=9> */
.L_x_31834:
[----:B------:R-:W-:Y:S05]  /*21800*/  BSYNC.RECONVERGENT B2 ;  /* 0x0000000000027941 */ /* 0x000fea0003800200 */
.L_x_31833:
        /* <DEDUP_REMOVED lines=17> */
.L_x_31844:
        /* <DEDUP_REMOVED lines=13> */
.L_x_31846:
[----:B------:R-:W-:Y:S05]  /*219f0*/  BSYNC.RECONVERGENT B4 ;  /* 0x0000000000047941 */ /* 0x000fea0003800200 */
.L_x_31845:
        /* <DEDUP_REMOVED lines=43> */
.L_x_31843:
[----:B------:R-:W-:Y:S05]  /*21cb0*/  BSYNC.RECONVERGENT B3 ;  /* 0x0000000000037941 */ /* 0x000fea0003800200 */
.L_x_31842:
        /* <DEDUP_REMOVED lines=9> */
.L_x_31841:
[----:B------:R-:W-:Y:S05]  /*21d50*/  BSYNC.RECONVERGENT B2 ;  /* 0x0000000000027941 */ /* 0x000fea0003800200 */
.L_x_31840:
        /* <DEDUP_REMOVED lines=17> */
.L_x_31851:
        /* <DEDUP_REMOVED lines=13> */
.L_x_31853:
[----:B------:R-:W-:Y:S05]  /*21f40*/  BSYNC.RECONVERGENT B4 ;  /* 0x0000000000047941 */ /* 0x000fea0003800200 */
.L_x_31852:
        /* <DEDUP_REMOVED lines=43> */
.L_x_31850:
[----:B------:R-:W-:Y:S05]  /*22200*/  BSYNC.RECONVERGENT B3 ;  /* 0x0000000000037941 */ /* 0x000fea0003800200 */
.L_x_31849:
        /* <DEDUP_REMOVED lines=9> */
.L_x_31848:
[----:B------:R-:W-:Y:S05]  /*222a0*/  BSYNC.RECONVERGENT B2 ;  /* 0x0000000000027941 */ /* 0x000fea0003800200 */
.L_x_31847:
        /* <DEDUP_REMOVED lines=16> */
.L_x_31856:
        /* <DEDUP_REMOVED lines=13> */
.L_x_31858:
[----:B------:R-:W-:Y:S05]  /*22480*/  BSYNC.RECONVERGENT B3 ;  /* 0x0000000000037941 */ /* 0x000fea0003800200 */
.L_x_31857:
        /* <DEDUP_REMOVED lines=43> */
.L_x_31855:
[----:B------:R-:W-:Y:S05]  /*22740*/  BSYNC.RECONVERGENT B2 ;  /* 0x0000000000027941 */ /* 0x000fea0003800200 */
.L_x_31854:
        /* <DEDUP_REMOVED lines=9> */
.L_x_31799:
[----:B------:R-:W-:Y:S05]  /*227e0*/  BSYNC.RECONVERGENT B1 ;  /* 0x0000000000017941 */ /* 0x000fea0003800200 */
.L_x_31748:
[----:B------:R-:W-:Y:S01]  /*227f0*/  VIADD R17, R204, 0xa0 ;  /* 0x000000a0cc117836 */ /* 0x000fe20000000000 */
[----:B------:R-:W-:Y:S03]  /*22800*/  BSSY.RECONVERGENT B1, `(.L_x_31859) ;  /* 0x000001a000017945 */ /* 0x000fe60003800200 */
[----:B------:R-:W-:-:S05]  /*22810*/  IMAD.WIDE.U32 R16, R17, 0x20, R218 ;  /* 0x0000002011107825 */ /* 0x000fca00078e00da */
        /* <DEDUP_REMOVED lines=24> */
.L_x_31860:
[----:B------:R-:W-:Y:S05]  /*229a0*/  BSYNC.RECONVERGENT B1 ;  /* 0x0000000000017941 */ /* 0x000fea0003800200 */
.L_x_31859:
[----:B------:R-:W-:Y:S04]  /*229b0*/  BSSY.RECONVERGENT B1, `(.L_x_31861) ;  /* 0x0000006000017945 */ /* 0x000fe80003800200 */
[----:B------:R-:W-:Y:S05]  /*229c0*/  @!P1 BRA `(.L_x_31862) ;  /* 0x0000000000109947 */ /* 0x000fea0003800000 */
[----:B------:R-:W2:Y:S01]  /*229d0*/  LDC.64 R72, c[0x0][0x390] ;  /* 0x0000e400ff487b82 */ /* 0x000ea20000000a00 */
[----:B01----:R-:W-:-:S05]  /*229e0*/  IADD3 R17, PT, PT, R205, 0xc0, RZ ;  /* 0x000000c0cd117810 */ /* 0x003fca0007ffe0ff */
[----:B--2---:R-:W-:-:S06]  /*229f0*/  IMAD.WIDE.U32 R72, R17, 0x10, R72 ;  /* 0x0000001011487825 */ /* 0x004fcc00078e0048 */
[----:B------:R-:W5:Y:S02]  /*22a00*/  LDG.E.128 R72, desc[UR8][R72.64] ;  /* 0x0000000848487981 */ /* 0x000f64000c1e1d00 */
.L_x_31862:
[----:B------:R-:W-:Y:S05]  /*22a10*/  BSYNC.RECONVERGENT B1 ;  /* 0x0000000000017941 */ /* 0x000fea0003800200 */
.L_x_31861:
[----:B------:R-:W-:Y:S04]  /*22a20*/  BSSY.RECONVERGENT B1, `(.L_x_31863) ;  /* 0x000057f000017945 */ /* 0x000fe80003800200 */
[----:B------:R-:W-:Y:S05]  /*22a30*/  @!P0 BRA `(.L_x_31864) ;  /* 0x0000002c00408947 */ /* 0x000fea0003800000 */
[----:B------:R-:W2:Y:S01]  /*22a40*/  LDC.64 R210, c[0x0][0x3a0] ;  /* 0x0000e800ffd27b82 */ /* 0x000ea20000000a00 */
[----:B01----:R-:W-:-:S04]  /*22a50*/  VIADD R17, R204, 0xc0 ;  /* 0x000000c0cc117836 */ /* 0x003fc80000000000 */
[----:B--2---:R-:W-:-:S05]  /*22a60*/  IMAD.WIDE.U32 R210, R17, 0x20, R210 ;  /* 0x0000002011d27825 */ /* 0x004fca00078e00d2 */
        /* <DEDUP_REMOVED lines=23> */
.L_x_31869:
        /* <DEDUP_REMOVED lines=13> */
.L_x_31871:
[----:B------:R-:W-:Y:S05]  /*22cb0*/  BSYNC.RECONVERGENT B4 ;  /* 0x0000000000047941 */ /* 0x000fea0003800200 */
.L_x_31870:
        /* <DEDUP_REMOVED lines=43> */
.L_x_31868:
[----:B------:R-:W-:Y:S05]  /*22f70*/  BSYNC.RECONVERGENT B3 ;  /* 0x0000000000037941 */ /* 0x000fea0003800200 */
.L_x_31867:
        /* <DEDUP_REMOVED lines=10> */
.L_x_31866:
[----:B------:R-:W-:Y:S05]  /*23020*/  BSYNC.RECONVERGENT B2 ;  /* 0x0000000000027941 */ /* 0x000fea0003800200 */
.L_x_31865:
        /* <DEDUP_REMOVED lines=20> */
.L_x_31876:
        /* <DEDUP_REMOVED lines=13> */
.L_x_31878:
[----:B------:R-:W-:Y:S05]  /*23240*/  BSYNC.RECONVERGENT B4 ;  /* 0x0000000000047941 */ /* 0x000fea0003800200 */
.L_x_31877:
        /* <DEDUP_REMOVED lines=43> */
.L_x_31875:
[----:B------:R-:W-:Y:S05]  /*23500*/  BSYNC.RECONVERGENT B3 ;  /* 0x0000000000037941 */ /* 0x000fea0003800200 */
.L_x_31874:
        /* <DEDUP_REMOVED lines=11> */
.L_x_31873:
[----:B------:R-:W-:Y:S05]  /*235c0*/  BSYNC.RECONVERGENT B2 ;  /* 0x0000000000027941 */ /* 0x000fea0003800200 */
.L_x_31872:
        /* <DEDUP_REMOVED lines=20> */
.L_x_31883:
        /* <DEDUP_REMOVED lines=13> */
.L_x_31885:
[----:B------:R-:W-:Y:S05]  /*237e0*/  BSYNC.RECONVERGENT B4 ;  /* 0x0000000000047941 */ /* 0x000fea0003800200 */
.L_x_31884:
        /* <DEDUP_REMOVED lines=43> */
.L_x_31882:
[----:B------:R-:W-:Y:S05]  /*23aa0*/  BSYNC.RECONVERGENT B3 ;  /* 0x0000000000037941 */ /* 0x000fea0003800200 */
.L_x_31881:
        /* <DEDUP_REMOVED lines=10> */
.L_x_31880:
[----:B------:R-:W-:Y:S05]  /*23b50*/  BSYNC.RECONVERGENT B2 ;  /* 0x0000000000027941 */ /* 0x000fea0003800200 */
.L_x_31879:
        /* <DEDUP_REMOVED lines=20> */
.L_x_31890:
        /* <DEDUP_REMOVED lines=13> */
.L_x_31892:
[----:B------:R-:W-:Y:S05]  /*23d70*/  BSYNC.RECONVERGENT B4 ;  /* 0x0000000000047941 */ /* 0x000fea0003800200 */
.L_x_31891:
        /* <DEDUP_REMOVED lines=43> */
.L_x_31889:
[----:B------:R-:W-:Y:S05]  /*24030*/  BSYNC.RECONVERGENT B3 ;  /* 0x0000000000037941 */ /* 0x000fea0003800200 */
.L_x_31888:
        /* <DEDUP_REMOVED lines=11> */
.L_x_31887:
[----:B------:R-:W-:Y:S05]  /*240f0*/  BSYNC.RECONVERGENT B2 ;  /* 0x0000000000027941 */ /* 0x000fea0003800200 */
.L_x_31886:
        /* <DEDUP_REMOVED lines=20> */
.L_x_31897:
        /* <DEDUP_REMOVED lines=13> */
.L_x_31899:
[----:B------:R-:W-:Y:S05]  /*24310*/  BSYNC.RECONVERGENT B4 ;  /* 0x0000000000047941 */ /* 0x000fea0003800200 */
.L_x_31898:
        /* <DEDUP_REMOVED lines=43> */
.L_x_31896:
[----:B------:R-:W-:Y:S05]  /*245d0*/  BSYNC.RECONVERGENT B3 ;  /* 0x0000000000037941 */ /* 0x000fea0003800200 */
.L_x_31895:
        /* <DEDUP_REMOVED lines=10> */
.L_x_31894:
[----:B------:R-:W-:Y:S05]  /*24680*/  BSYNC.RECONVERGENT B2 ;  /* 0x0000000000027941 */ /* 0x000fea0003800200 */
.L_x_31893:
        /* <DEDUP_REMOVED lines=20> */
.L_x_31904:
        /* <DEDUP_REMOVED lines=13> */
.L_x_31906:
[----:B------:R-:W-:Y:S05]  /*248a0*/  BSYNC.RECONVERGENT B4 ;  /* 0x0000000000047941 */ /* 0x000fea0003800200 */
.L_x_31905:
        /* <DEDUP_REMOVED lines=43> */
.L_x_31903:
[----:B------:R-:W-:Y:S05]  /*24b60*/  BSYNC.RECONVERGENT B3 ;  /* 0x0000000000037941 */ /* 0x000fea0003800200 */
.L_x_31902:
        /* <DEDUP_REMOVED lines=11> */
.L_x_31901:
[----:B------:R-:W-:Y:S05]  /*24c20*/  BSYNC.RECONVERGENT B2 ;  /* 0x0000000000027941 */ /* 0x000fea0003800200 */
.L_x_31900:
        /* <DEDUP_REMOVED lines=20> */
.L_x_31911:
        /* <DEDUP_REMOVED lines=13> */
.L_x_31913:
[----:B------:R-:W-:Y:S05]  /*24e40*/  BSYNC.RECONVERGENT B4 ;  /* 0x0000000000047941 */ /* 0x000fea0003800200 */
.L_x_31912:
        /* <DEDUP_REMOVED lines=43> */
.L_x_31910:
[----:B------:R-:W-:Y:S05]  /*25100*/  BSYNC.RECONVERGENT B3 ;  /* 0x0000000000037941 */ /* 0x000fea0003800200 */
.L_x_31909:
        /* <DEDUP_REMOVED lines=10> */
.L_x_31908:
[----:B------:R-:W-:Y:S05]  /*251b0*/  BSYNC.RECONVERGENT B2 ;  /* 0x0000000000027941 */ /* 0x000fea0003800200 */
.L_x_31907:
        /* <DEDUP_REMOVED lines=19> */
.L_x_31917:
        /* <DEDUP_REMOVED lines=13> */
.L_x_31919:
[----:B------:R-:W-:Y:S05]  /*253c0*/  BSYNC.RECONVERGENT B3 ;  /* 0x0000000000037941 */ /* 0x000fea0003800200 */
.L_x_31918:
        /* <DEDUP_REMOVED lines=42> */
.L_x_31916:
[----:B------:R-:W-:Y:S05]  /*25670*/  BSYNC.RECONVERGENT B2 ;  /* 0x0000000000027941 */ /* 0x000fea0003800200 */
.L_x_31915:
        /* <DEDUP_REMOVED lines=12> */
.L_x_31864:
[----:B------:R-:W-:Y:S01]  /*25740*/  BSSY.RECONVERGENT B2, `(.L_x_31920) ;  /* 0x0000057000027945 */ /* 0x000fe20003800200 */
[----:B------:R-:W-:Y:S01]  /*25750*/  IMAD.MOV.U32 R220, RZ, RZ, R206 ;  /* 0x000000ffffdc7224 */ /* 0x000fe200078e00ce */
[----:B01----:R-:W-:Y:S01]  /*25760*/  MOV R16, R207 ;  /* 0x000000cf00107202 */ /* 0x003fe20000000f00 */
        /* <DEDUP_REMOVED lines=18> */
.L_x_31924:
        /* <DEDUP_REMOVED lines=13> */
.L_x_31926:
[----:B------:R-:W-:Y:S05]  /*25960*/  BSYNC.RECONVERGENT B4 ;  /* 0x0000000000047941 */ /* 0x000fea0003800200 */
.L_x_31925:
        /* <DEDUP_REMOVED lines=42> */
.L_x_31923:
[----:B------:R-:W-:Y:S05]  /*25c10*/  BSYNC.RECONVERGENT B3 ;  /* 0x0000000000037941 */ /* 0x000fea0003800200 */
.L_x_31922:
        /* <DEDUP_REMOVED lines=9> */
.L_x_31921:
[----:B------:R-:W-:Y:S05]  /*25cb0*/  BSYNC.RECONVERGENT B2 ;  /* 0x0000000000027941 */ /* 0x000fea0003800200 */
.L_x_31920:
        /* <DEDUP_REMOVED lines=17> */
.L_x_31931:
        /* <DEDUP_REMOVED lines=13> */
.L_x_31933:
[----:B------:R-:W-:Y:S05]  /*25ea0*/  BSYNC.RECONVERGENT B4 ;  /* 0x0000000000047941 */ /* 0x000fea0003800200 */
.L_x_31932:
        /* <DEDUP_REMOVED lines=43> */
.L_x_31930:
[----:B------:R-:W-:Y:S05]  /*26160*/  BSYNC.RECONVERGENT B3 ;  /* 0x0000000000037941 */ /* 0x000fea0003800200 */
.L_x_31929:
        /* <DEDUP_REMOVED lines=10> */
.L_x_31928:
[----:B------:R-:W-:Y:S05]  /*26210*/  BSYNC.RECONVERGENT B2 ;  /* 0x0000000000027941 */ /* 0x000fea0003800200 */
.L_x_31927:
        /* <DEDUP_REMOVED lines=17> */
.L_x_31938:
        /* <DEDUP_REMOVED lines=13> */
.L_x_31940:
[----:B------:R-:W-:Y:S05]  /*26400*/  BSYNC.RECONVERGENT B4 ;  /* 0x0000000000047941 */ /* 0x000fea0003800200 */
.L_x_31939:
        /* <DEDUP_REMOVED lines=43> */
.L_x_31937:
[----:B------:R-:W-:Y:S05]  /*266c0*/  BSYNC.RECONVERGENT B3 ;  /* 0x0000000000037941 */ /* 0x000fea0003800200 */
.L_x_31936:
        /* <DEDUP_REMOVED lines=9> */
.L_x_31935:
[----:B------:R-:W-:Y:S05]  /*26760*/  BSYNC.RECONVERGENT B2 ;  /* 0x0000000000027941 */ /* 0x000fea0003800200 */
.L_x_31934:
        /* <DEDUP_REMOVED lines=17> */
.L_x_31945:
        /* <DEDUP_REMOVED lines=13> */
.L_x_31947:
[----:B------:R-:W-:Y:S05]  /*26950*/  BSYNC.RECONVERGENT B4 ;  /* 0x0000000000047941 */ /* 0x000fea0003800200 */
.L_x_31946:
        /* <DEDUP_REMOVED lines=43> */
.L_x_31944:
[----:B------:R-:W-:Y:S05]  /*26c10*/  BSYNC.RECONVERGENT B3 ;  /* 0x0000000000037941 */ /* 0x000fea0003800200 */
.L_x_31943:
        /* <DEDUP_REMOVED lines=10> */
.L_x_31942:
[----:B------:R-:W-:Y:S05]  /*26cc0*/  BSYNC.RECONVERGENT B2 ;  /* 0x0000000000027941 */ /* 0x000fea0003800200 */
.L_x_31941:
        /* <DEDUP_REMOVED lines=17> */
.L_x_31952:
        /* <DEDUP_REMOVED lines=13> */
.L_x_31954:
[----:B------:R-:W-:Y:S05]  /*26eb0*/  BSYNC.RECONVERGENT B4 ;  /* 0x0000000000047941 */ /* 0x000fea0003800200 */
.L_x_31953:
        /* <DEDUP_REMOVED lines=43> */
.L_x_31951:
[----:B------:R-:W-:Y:S05]  /*27170*/  BSYNC.RECONVERGENT B3 ;  /* 0x0000000000037941 */ /* 0x000fea0003800200 */
.L_x_31950:
        /* <DEDUP_REMOVED lines=9> */
.L_x_31949:
[----:B------:R-:W-:Y:S05]  /*27210*/  BSYNC.RECONVERGENT B2 ;  /* 0x0000000000027941 */ /* 0x000fea0003800200 */
.L_x_31948:
        /* <DEDUP_REMOVED lines=17> */
.L_x_31959:
        /* <DEDUP_REMOVED lines=13> */
.L_x_31961:
[----:B------:R-:W-:Y:S05]  /*27400*/  BSYNC.RECONVERGENT B4 ;  /* 0x0000000000047941 */ /* 0x000fea0003800200 */
.L_x_31960:
        /* <DEDUP_REMOVED lines=43> */
.L_x_31958:
[----:B------:R-:W-:Y:S05]  /*276c0*/  BSYNC.RECONVERGENT B3 ;  /* 0x0000000000037941 */ /* 0x000fea0003800200 */
.L_x_31957:
        /* <DEDUP_REMOVED lines=10> */
.L_x_31956:
[----:B------:R-:W-:Y:S05]  /*27770*/  BSYNC.RECONVERGENT B2 ;  /* 0x0000000000027941 */ /* 0x000fea0003800200 */
.L_x_31955:
        /* <DEDUP_REMOVED lines=17> */
.L_x_31966:
        /* <DEDUP_REMOVED lines=13> */
.L_x_31968:
[----:B------:R-:W-:Y:S05]  /*27960*/  BSYNC.RECONVERGENT B4 ;  /* 0x0000000000047941 */ /* 0x000fea0003800200 */
.L_x_31967:
        /* <DEDUP_REMOVED lines=43> */
.L_x_31965:
[----:B------:R-:W-:Y:S05]  /*27c20*/  BSYNC.RECONVERGENT B3 ;  /* 0x0000000000037941 */ /* 0x000fea0003800200 */
.L_x_31964:
        /* <DEDUP_REMOVED lines=9> */
.L_x_31963:
[----:B------:R-:W-:Y:S05]  /*27cc0*/  BSYNC.RECONVERGENT B2 ;  /* 0x0000000000027941 */ /* 0x000fea0003800200 */
.L_x_31962:
        /* <DEDUP_REMOVED lines=16> */
.L_x_31971:
        /* <DEDUP_REMOVED lines=13> */
.L_x_31973:
[----:B------:R-:W-:Y:S05]  /*27ea0*/  BSYNC.RECONVERGENT B3 ;  /* 0x0000000000037941 */ /* 0x000fea0003800200 */
.L_x_31972:
        /* <DEDUP_REMOVED lines=43> */
.L_x_31970:
[----:B------:R-:W-:Y:S05]  /*28160*/  BSYNC.RECONVERGENT B2 ;  /* 0x0000000000027941 */ /* 0x000fea0003800200 */
.L_x_31969:
        /* <DEDUP_REMOVED lines=10> */
.L_x_31914:
[----:B------:R-:W-:Y:S05]  /*28210*/  BSYNC.RECONVERGENT B1 ;  /* 0x0000000000017941 */ /* 0x000fea0003800200 */
.L_x_31863:
[----:B------:R-:W-:Y:S01]  /*28220*/  IADD3 R207, PT, PT, R204, 0xc0, RZ ;  /* 0x000000c0cccf7810 */ /* 0x000fe20007ffe0ff */
[----:B------:R-:W-:Y:S01]  /*28230*/  BSSY.RECONVERGENT B1, `(.L_x_31974) ;  /* 0x000001b000017945 */ /* 0x000fe20003800200 */
[----:B------:R-:W-:-:S03]  /*28240*/  VIADD R221, R205, 0xe0 ;  /* 0x000000e0cddd7836 */ /* 0x000fc60000000000 */
[----:B------:R-:W-:-:S05]  /*28250*/  IMAD.WIDE.U32 R206, R207, 0x20, R218 ;  /* 0x00000020cfce7825 */ /* 0x000fca00078e00da */
[----:B-----5:R0:W-:Y:S04]  /*28260*/  STG.E.128 desc[UR8][R206.64], R20 ;  /* 0x00000014ce007986 */ /* 0x0201e8000c101d08 */
[----:B------:R0:W-:Y:S01]  /*28270*/  STG.E.128 desc[UR8][R206.64+0x10], R16 ;  /* 0x00001010ce007986 */ /* 0x0001e2000c101d08 */
[----:B------:R-:W-:Y:S05]  /*28280*/  @!P1 BRA `(.L_x_31975) ;  /* 0x0000000000549947 */ /* 0x000fea0003800000 */
[----:B------:R-:W-:Y:S01]  /*28290*/  SHF.L.U32 R209, R2, 0x10, RZ ;  /* 0x0000001002d17819 */ /* 0x000fe200000006ff */
[----:B0-----:R-:W0:Y:S01]  /*282a0*/  LDC.64 R206, c[0x0][0x3b0] ;  /* 0x0000ec00ffce7b82 */ /* 0x001e220000000a00 */
[----:B------:R-:W-:Y:S01]  /*282b0*/  LOP3.LUT R208, R0, 0xffff, RZ, 0xc0, !PT ;  /* 0x0000ffff00d07812 */ /* 0x000fe200078ec0ff */
[----:B------:R-:W-:Y:S01]  /*282c0*/  VIADD R205, R205, 0xc0 ;  /* 0x000000c0cdcd7836 */ /* 0x000fe20000000000 */
        /* <DEDUP_REMOVED lines=17> */
.L_x_31975:
[----:B------:R-:W-:Y:S05]  /*283e0*/  BSYNC.RECONVERGENT B1 ;  /* 0x0000000000017941 */ /* 0x000fea0003800200 */
.L_x_31974:
[----:B------:R-:W-:Y:S04]  /*283f0*/  BSSY.RECONVERGENT B1, `(.L_x_31976) ;  /* 0x0000005000017945 */ /* 0x000fe80003800200 */
[----:B------:R-:W-:Y:S05]  /*28400*/  @!P1 BRA `(.L_x_31977) ;  /* 0x00000000000c9947 */ /* 0x000fea0003800000 */
[----:B------:R-:W2:Y:S02]  /*28410*/  LDC.64 R72, c[0x0][0x390] ;  /* 0x0000e400ff487b82 */ /* 0x000ea40000000a00 */
[----:B--2---:R-:W-:-:S06]  /*28420*/  IMAD.WIDE.U32 R72, R221, 0x10, R72 ;  /* 0x00000010dd487825 */ /* 0x004fcc00078e0048 */
[----:B------:R-:W5:Y:S02]  /*28430*/  LDG.E.128 R72, desc[UR8][R72.64] ;  /* 0x0000000848487981 */ /* 0x000f64000c1e1d00 */
.L_x_31977:
[----:B------:R-:W-:Y:S05]  /*28440*/  BSYNC.RECONVERGENT B1 ;  /* 0x0000000000017941 */ /* 0x000fea0003800200 */
.L_x_31976:
[----:B------:R-:W-:Y:S01]  /*28450*/  BSSY.RECONVERGENT B1, `(.L_x_31978) ;  /* 0x0000581000017945 */ /* 0x000fe20003800200 */
[----:B------:R-:W-:-:S03]  /*28460*/  IADD3 R223, PT, PT, R204, 0xe0, RZ ;  /* 0x000000e0ccdf7810 */ /* 0x000fc60007ffe0ff */
[----:B------:R-:W-:Y:S05]  /*28470*/  @!P0 BRA `(.L_x_31979) ;  /* 0x0000002c00408947 */ /* 0x000fea0003800000 */
[----:B------:R-:W2:Y:S02]  /*28480*/  LDC.64 R226, c[0x0][0x3a0] ;  /* 0x0000e800ffe27b82 */ /* 0x000ea40000000a00 */
[----:B--2---:R-:W-:-:S05]  /*28490*/  IMAD.WIDE.U32 R226, R223, 0x20, R226 ;  /* 0x00000020dfe27825 */ /* 0x004fca00078e00e2 */
[----:B-1----:R1:W5:Y:S04]  /*284a0*/  LDG.E.128 R208, desc[UR8][R226.64] ;  /* 0x00000008e2d07981 */ /* 0x002368000c1e1d00 */
[----:B0-----:R1:W5:Y:S01]  /*284b0*/  LDG.E.128 R204, desc[UR8][R226.64+0x10] ;  /* 0x00001008e2cc7981 */ /* 0x001362000c1e1d00 */
[----:B------:R-:W-:Y:S01]  /*284c0*/  ISETP.GT.AND P0, PT, R217, RZ, PT ;  /* 0x000000ffd900720c */ /* 0x000fe20003f04270 */
[----:B------:R-:W-:-:S12]  /*284d0*/  BSSY.RECONVERGENT B2, `(.L_x_31980) ;  /* 0x0000058000027945 */ /* 0x000fd80003800200 */
[----:B------:R-:W-:Y:S01]  /*284e0*/  @!P0 IMAD.MOV.U32 R222, RZ, RZ, R220 ;  /* 0x000000ffffde8224 */ /* 0x000fe200078e00dc */
[----:B------:R-:W-:Y:S01]  /*284f0*/  @!P0 MOV R217, R224 ;  /* 0x000000e000d98202 */ /* 0x000fe20000000f00 */
[----:B-1----:R-:W-:Y:S06]  /*28500*/  @!P0 BRA `(.L_x_31981) ;  /* 0x0000000400508947 */ /* 0x002fec0003800000 */
        /* <DEDUP_REMOVED lines=16> */
.L_x_31984:
        /* <DEDUP_REMOVED lines=13> */
.L_x_31986:
[----:B------:R-:W-:Y:S05]  /*286e0*/  BSYNC.RECONVERGENT B4 ;  /* 0x0000000000047941 */ /* 0x000fea0003800200 */
.L_x_31985:
        /* <DEDUP_REMOVED lines=43> */
.L_x_31983:
[----:B------:R-:W-:Y:S05]  /*289a0*/  BSYNC.RECONVERGENT B3 ;  /* 0x0000000000037941 */ /* 0x000fea0003800200 */
.L_x_31982:
        /* <DEDUP_REMOVED lines=10> */
.L_x_31981:
[----:B------:R-:W-:Y:S05]  /*28a50*/  BSYNC.RECONVERGENT B2 ;  /* 0x0000000000027941 */ /* 0x000fea0003800200 */
.L_x_31980:
        /* <DEDUP_REMOVED lines=20> */
.L_x_31991:
        /* <DEDUP_REMOVED lines=13> */
.L_x_31993:
[----:B------:R-:W-:Y:S05]  /*28c70*/  BSYNC.RECONVERGENT B4 ;  /* 0x0000000000047941 */ /* 0x000fea0003800200 */
.L_x_31992:
        /* <DEDUP_REMOVED lines=43> */
.L_x_31990:
[----:B------:R-:W-:Y:S05]  /*28f30*/  BSYNC.RECONVERGENT B3 ;  /* 0x0000000000037941 */ /* 0x000fea0003800200 */
.L_x_31989:
        /* <DEDUP_REMOVED lines=11> */
.L_x_31988:
[----:B------:R-:W-:Y:S05]  /*28ff0*/  BSYNC.RECONVERGENT B2 ;  /* 0x0000000000027941 */ /* 0x000fea0003800200 */
.L_x_31987:
        /* <DEDUP_REMOVED lines=20> */
.L_x_31998:
        /* <DEDUP_REMOVED lines=13> */
.L_x_32000:
[----:B------:R-:W-:Y:S05]  /*29210*/  BSYNC.RECONVERGENT B4 ;  /* 0x0000000000047941 */ /* 0x000fea0003800200 */
.L_x_31999:
        /* <DEDUP_REMOVED lines=43> */
.L_x_31997:
[----:B------:R-:W-:Y:S05]  /*294d0*/  BSYNC.RECONVERGENT B3 ;  /* 0x0000000000037941 */ /* 0x000fea0003800200 */
.L_x_31996:
        /* <DEDUP_REMOVED lines=10> */
.L_x_31995:
[----:B------:R-:W-:Y:S05]  /*29580*/  BSYNC.RECONVERGENT B2 ;  /* 0x0000000000027941 */ /* 0x000fea0003800200 */
.L_x_31994:
        /* <DEDUP_REMOVED lines=20> */
.L_x_32005:
        /* <DEDUP_REMOVED lines=13> */
.L_x_32007:
[----:B------:R-:W-:Y:S05]  /*297a0*/  BSYNC.RECONVERGENT B4 ;  /* 0x0000000000047941 */ /* 0x000fea0003800200 */
.L_x_32006:
        /* <DEDUP_REMOVED lines=43> */
.L_x_32004:
[----:B------:R-:W-:Y:S05]  /*29a60*/  BSYNC.RECONVERGENT B3 ;  /* 0x0000000000037941 */ /* 0x000fea0003800200 */
.L_x_32003:
        /* <DEDUP_REMOVED lines=11> */
.L_x_32002:
[----:B------:R-:W-:Y:S05]  /*29b20*/  BSYNC.RECONVERGENT B2 ;  /* 0x0000000000027941 */ /* 0x000fea0003800200 */
.L_x_32001:
        /* <DEDUP_REMOVED lines=20> */
.L_x_32012:
        /* <DEDUP_REMOVED lines=13> */
.L_x_32014:
[----:B------:R-:W-:Y:S05]  /*29d40*/  BSYNC.RECONVERGENT B4 ;  /* 0x0000000000047941 */ /* 0x000fea0003800200 */
.L_x_32013:
        /* <DEDUP_REMOVED lines=43> */
.L_x_32011:
[----:B------:R-:W-:Y:S05]  /*2a000*/  BSYNC.RECONVERGENT B3 ;  /* 0x0000000000037941 */ /* 0x000fea0003800200 */
.L_x_32010:
        /* <DEDUP_REMOVED lines=10> */
.L_x_32009:
[----:B------:R-:W-:Y:S05]  /*2a0b0*/  BSYNC.RECONVERGENT B2 ;  /* 0x0000000000027941 */ /* 0x000fea0003800200 */
.L_x_32008:
        /* <DEDUP_REMOVED lines=20> */
.L_x_32019:
        /* <DEDUP_REMOVED lines=13> */
.L_x_32021:
[----:B------:R-:W-:Y:S05]  /*2a2d0*/  BSYNC.RECONVERGENT B4 ;  /* 0x0000000000047941 */ /* 0x000fea0003800200 */
.L_x_32020:
        /* <DEDUP_REMOVED lines=43> */
.L_x_32018:
[----:B------:R-:W-:Y:S05]  /*2a590*/  BSYNC.RECONVERGENT B3 ;  /* 0x0000000000037941 */ /* 0x000fea0003800200 */
.L_x_32017:
        /* <DEDUP_REMOVED lines=11> */
.L_x_32016:
[----:B------:R-:W-:Y:S05]  /*2a650*/  BSYNC.RECONVERGENT B2 ;  /* 0x0000000000027941 */ /* 0x000fea0003800200 */
.L_x_32015:
        /* <DEDUP_REMOVED lines=20> */
.L_x_32026:
        /* <DEDUP_REMOVED lines=13> */
.L_x_32028:
[----:B------:R-:W-:Y:S05]  /*2a870*/  BSYNC.RECONVERGENT B4 ;  /* 0x0000000000047941 */ /* 0x000fea0003800200 */
.L_x_32027:
        /* <DEDUP_REMOVED lines=43> */
.L_x_32025:
[----:B------:R-:W-:Y:S05]  /*2ab30*/  BSYNC.RECONVERGENT B3 ;  /* 0x0000000000037941 */ /* 0x000fea0003800200 */
.L_x_32024:
        /* <DEDUP_REMOVED lines=10> */
.L_x_32023:
[----:B------:R-:W-:Y:S05]  /*2abe0*/  BSYNC.RECONVERGENT B2 ;  /* 0x0000000000027941 */ /* 0x000fea0003800200 */
.L_x_32022:
        /* <DEDUP_REMOVED lines=19> */
.L_x_32032:
        /* <DEDUP_REMOVED lines=13> */
.L_x_32034:
[----:B------:R-:W-:Y:S05]  /*2adf0*/  BSYNC.RECONVERGENT B3 ;  /* 0x0000000000037941 */ /* 0x000fea0003800200 */
.L_x_32033:
        /* <DEDUP_REMOVED lines=43> */
.L_x_32031:
[----:B------:R-:W-:Y:S05]  /*2b0b0*/  BSYNC.RECONVERGENT B2 ;  /* 0x0000000000027941 */ /* 0x000fea0003800200 */
.L_x_32030:
        /* <DEDUP_REMOVED lines=12> */
.L_x_31979:
        /* <DEDUP_REMOVED lines=21> */
.L_x_32039:
        /* <DEDUP_REMOVED lines=13> */
.L_x_32041:
[----:B------:R-:W-:Y:S05]  /*2b3a0*/  BSYNC.RECONVERGENT B4 ;  /* 0x0000000000047941 */ /* 0x000fea0003800200 */
.L_x_32040:
[----:B0-----:R-:W-:Y:S01]  /*2b3b0*/  IMAD.WIDE.U32 R206, R216, -0x326172a9, RZ ;  /* 0xcd9e8d57d8ce7825 */ /* 0x001fe200078e00ff */
        /* <DEDUP_REMOVED lines=42> */
.L_x_32038:
[----:B------:R-:W-:Y:S05]  /*2b660*/  BSYNC.RECONVERGENT B3 ;  /* 0x0000000000037941 */ /* 0x000fea0003800200 */
.L_x_32037:
[----:B------:R-:W-:Y:S01]  /*2b670*/  HFMA2 R205, -RZ, RZ, 0.1171875, 0 ;  /* 0x2f800000ffcd7431 */ /* 0x000fe200000001ff */
[----:B------:R-:W-:Y:S01]  /*2b680*/  I2FP.F32.U32 R8, R8 ;  /* 0x0000000800087245 */ /* 0x000fe20000201000 */
[----:B0----5:R-:W-:-:S04]  /*2b690*/  IMAD.U32 R206, R72, 0x10000, RZ ;  /* 0x0001000048ce7824 */ /* 0x021fc800078e00ff */
[----:B------:R-:W-:Y:S01]  /*2b6a0*/  FMUL.FTZ R206, R206, UR13 ;  /* 0x0000000dcece7c20 */ /* 0x000fe20008410000 */
[----:B------:R-:W-:-:S03]  /*2b6b0*/  FFMA.FTZ R8, R8, R205, 1.1641532182693481445e-10 ;  /* 0x2f00000008087423 */ /* 0x000fc600000100cd */
[----:B------:R-:W-:Y:S02]  /*2b6c0*/  FMUL.FTZ R206, R206, UR12 ;  /* 0x0000000ccece7c20 */ /* 0x000fe40008410000 */
[----:B------:R-:W-:-:S04]  /*2b6d0*/  FSETP.GTU.FTZ.AND P0, PT, R8, UR10, PT ;  /* 0x0000000a08007c0b */ /* 0x000fc8000bf1c000 */
[----:B------:R-:W-:Y:S02]  /*2b6e0*/  SEL R8, RZ, 0x1, P0 ;  /* 0x00000001ff087807 */ /* 0x000fe40000000000 */
[----:B------:R-:W-:-:S07]  /*2b6f0*/  FSEL R208, R206, RZ, !P0 ;  /* 0x000000ffced07208 */ /* 0x000fce0004000000 */
.L_x_32036:
[----:B------:R-:W-:Y:S05]  /*2b700*/  BSYNC.RECONVERGENT B2 ;  /* 0x0000000000027941 */ /* 0x000fea0003800200 */
.L_x_32035:
        /* <DEDUP_REMOVED lines=17> */
.L_x_32046:
        /* <DEDUP_REMOVED lines=13> */
.L_x_32048:
[----:B------:R-:W-:Y:S05]  /*2b8f0*/  BSYNC.RECONVERGENT B4 ;  /* 0x0000000000047941 */ /* 0x000fea0003800200 */
.L_x_32047:
        /* <DEDUP_REMOVED lines=43> */
.L_x_32045:
[----:B------:R-:W-:Y:S05]  /*2bbb0*/  BSYNC.RECONVERGENT B3 ;  /* 0x0000000000037941 */ /* 0x000fea0003800200 */
.L_x_32044:
[----:B-----5:R-:W-:Y:S01]  /*2bbc0*/  PRMT R204, R72, 0x7632, R204 ;  /* 0x0000763248cc7816 */ /* 0x020fe200000000cc */
[----:B0-----:R-:W-:Y:S01]  /*2bbd0*/  IMAD.MOV.U32 R206, RZ, RZ, 0x2f800000 ;  /* 0x2f800000ffce7424 */ /* 0x001fe200078e00ff */
        /* <DEDUP_REMOVED lines=8> */
.L_x_32043:
[----:B------:R-:W-:Y:S05]  /*2bc60*/  BSYNC.RECONVERGENT B2 ;  /* 0x0000000000027941 */ /* 0x000fea0003800200 */
.L_x_32042:
        /* <DEDUP_REMOVED lines=17> */
.L_x_32053:
        /* <DEDUP_REMOVED lines=13> */
.L_x_32055:
[----:B------:R-:W-:Y:S05]  /*2be50*/  BSYNC.RECONVERGENT B4 ;  /* 0x0000000000047941 */ /* 0x000fea0003800200 */
.L_x_32054:
[----:B0-----:R-:W-:Y:S01]  /*2be60*/  IMAD.WIDE.U32 R206, R216, -0x326172a9, RZ ;  /* 0xcd9e8d57d8ce7825 */ /* 0x001fe200078e00ff */
        /* <DEDUP_REMOVED lines=42> */
.L_x_32052:
[----:B------:R-:W-:Y:S05]  /*2c110*/  BSYNC.RECONVERGENT B3 ;  /* 0x0000000000037941 */ /* 0x000fea0003800200 */
.L_x_32051:
        /* <DEDUP_REMOVED lines=9> */
.L_x_32050:
[----:B------:R-:W-:Y:S05]  /*2c1b0*/  BSYNC.RECONVERGENT B2 ;  /* 0x0000000000027941 */ /* 0x000fea0003800200 */
.L_x_32049:
        /* <DEDUP_REMOVED lines=17> */
.L_x_32060:
[----:B------:R-:W-:Y:S01]  /*2c2d0*/  IADD3 R214, PT, PT, R214, 0x1, RZ ;  /* 0x00000001d6d67810 */ /* 0x000fe20007ffe0ff */
[----:B------:R-:W-:Y:S03]  /*2c2e0*/  BSSY.RECONVERGENT B4, `(.L_x_32061) ;  /* 0x000000c000047945 */ /* 0x000fe60003800200 */
[C---:B------:R-:W-:Y:S01]  /*2c2f0*/  ISETP.NE.AND P0, PT, R214.reuse, RZ, PT ;  /* 0x000000ffd600720c */ /* 0x040fe20003f05270 */
[----:B0-----:R-:W-:-:S12]  /*2c300*/  IMAD.WIDE.U32 R206, R214, -0x2daee0ad, RZ ;  /* 0xd2511f53d6ce7825 */ /* 0x001fd800078e00ff */
        /* <DEDUP_REMOVED lines=9> */
.L_x_32062:
[----:B------:R-:W-:Y:S05]  /*2c3a0*/  BSYNC.RECONVERGENT B4 ;  /* 0x0000000000047941 */ /* 0x000fea0003800200 */
.L_x_32061:
        /* <DEDUP_REMOVED lines=43> */
.L_x_32059:
[----:B------:R-:W-:Y:S05]  /*2c660*/  BSYNC.RECONVERGENT B3 ;  /* 0x0000000000037941 */ /* 0x000fea0003800200 */
.L_x_32058:
        /* <DEDUP_REMOVED lines=10> */
.L_x_32057:
[----:B------:R-:W-:Y:S05]  /*2c710*/  BSYNC.RECONVERGENT B2 ;  /* 0x0000000000027941 */ /* 0x000fea0003800200 */
.L_x_32056:
        /* <DEDUP_REMOVED lines=17> */
.L_x_32067:
        /* <DEDUP_REMOVED lines=13> */
.L_x_32069:
[----:B------:R-:W-:Y:S05]  /*2c900*/  BSYNC.RECONVERGENT B4 ;  /* 0x0000000000047941 */ /* 0x000fea0003800200 */
.L_x_32068:
        /* <DEDUP_REMOVED lines=43> */
.L_x_32066:
[----:B------:R-:W-:Y:S05]  /*2cbc0*/  BSYNC.RECONVERGENT B3 ;  /* 0x0000000000037941 */ /* 0x000fea0003800200 */
.L_x_32065:
        /* <DEDUP_REMOVED lines=9> */
.L_x_32064:
[----:B------:R-:W-:Y:S05]  /*2cc60*/  BSYNC.RECONVERGENT B2 ;  /* 0x0000000000027941 */ /* 0x000fea0003800200 */
.L_x_32063:
        /* <DEDUP_REMOVED lines=17> */
.L_x_32074:
        /* <DEDUP_REMOVED lines=13> */
.L_x_32076:
[----:B------:R-:W-:Y:S05]  /*2ce50*/  BSYNC.RECONVERGENT B4 ;  /* 0x0000000000047941 */ /* 0x000fea0003800200 */
.L_x_32075:
        /* <DEDUP_REMOVED lines=43> */
.L_x_32073:
[----:B------:R-:W-:Y:S05]  /*2d110*/  BSYNC.RECONVERGENT B3 ;  /* 0x0000000000037941 */ /* 0x000fea0003800200 */
.L_x_32072:
        /* <DEDUP_REMOVED lines=10> */
.L_x_32071:
[----:B------:R-:W-:Y:S05]  /*2d1c0*/  BSYNC.RECONVERGENT B2 ;  /* 0x0000000000027941 */ /* 0x000fea0003800200 */
.L_x_32070:
        /* <DEDUP_REMOVED lines=17> */
.L_x_32081:
        /* <DEDUP_REMOVED lines=13> */
.L_x_32083:
[----:B------:R-:W-:Y:S05]  /*2d3b0*/  BSYNC.RECONVERGENT B4 ;  /* 0x0000000000047941 */ /* 0x000fea0003800200 */
.L_x_32082:
        /* <DEDUP_REMOVED lines=43> */
.L_x_32080:
[----:B------:R-:W-:Y:S05]  /*2d670*/  BSYNC.RECONVERGENT B3 ;  /* 0x0000000000037941 */ /* 0x000fea0003800200 */
.L_x_32079:
        /* <DEDUP_REMOVED lines=9> */
.L_x_32078:
[----:B------:R-:W-:Y:S05]  /*2d710*/  BSYNC.RECONVERGENT B2 ;  /* 0x0000000000027941 */ /* 0x000fea0003800200 */
.L_x_32077:
        /* <DEDUP_REMOVED lines=16> */
.L_x_32086:
        /* <DEDUP_REMOVED lines=13> */
.L_x_32088:
[----:B------:R-:W-:Y:S05]  /*2d8f0*/  BSYNC.RECONVERGENT B3 ;  /* 0x0000000000037941 */ /* 0x000fea0003800200 */
.L_x_32087:
        /* <DEDUP_REMOVED lines=43> */
.L_x_32085:
[----:B------:R-:W-:Y:S05]  /*2dbb0*/  BSYNC.RECONVERGENT B2 ;  /* 0x0000000000027941 */ /* 0x000fea0003800200 */
.L_x_32084:
        /* <DEDUP_REMOVED lines=10> */
.L_x_32029:
[----:B------:R-:W-:Y:S05]  /*2dc60*/  BSYNC.RECONVERGENT B1 ;  /* 0x0000000000017941 */ /* 0x000fea0003800200 */
.L_x_31978:
[----:B------:R-:W-:Y:S01]  /*2dc70*/  FADD.FTZ R224, RZ, R68 ;  /* 0x00000044ffe07221 */ /* 0x000fe20000010000 */
[----:B------:R-:W-:Y:S01]  /*2dc80*/  IMAD.WIDE.U32 R218, R223, 0x20, R218 ;  /* 0x00000020dfda7825 */ /* 0x000fe200078e00da */
[----:B------:R-:W-:Y:S01]  /*2dc90*/  LOP3.LUT P0, RZ, R11, 0x1f, RZ, 0xc0, !PT ;  /* 0x0000001f0bff7812 */ /* 0x000fe2000780c0ff */
[----:B------:R-:W-:Y:S02]  /*2dca0*/  BSSY.RECONVERGENT B1, `(.L_x_32089) ;  /* 0x0000056000017945 */ /* 0x000fe40003800200 */
        /* <DEDUP_REMOVED lines=85> */
.L_x_32090:
[----:B------:R-:W-:Y:S05]  /*2e200*/  BSYNC.RECONVERGENT B1 ;  /* 0x0000000000017941 */ /* 0x000fea0003800200 */
.L_x_32089:
[----:B------:R-:W-:Y:S01]  /*2e210*/  UMOV UR33, 0xffffffff ;  /* 0xffffffff00217882 */ /* 0x000fe20000000000 */
[----:B------:R-:W-:Y:S02]  /*2e220*/  FADD.FTZ R230, R230, R207 ;  /* 0x000000cfe6e67221 */ /* 0x000fe40000010000 */
[----:B------:R-:W-:Y:S05]  /*2e230*/  BRA.DIV UR33, `(.L_x_32091) ;  /* 0x0000001a21a87947 */ /* 0x000fea000b800000 */
        /* <DEDUP_REMOVED lines=149> */
.L_x_32106:
[----:B------:R-:W-:Y:S01]  /*2eb90*/  FMUL.FTZ R11, R217, R217 ;  /* 0x000000d9d90b7220 */ /* 0x000fe20000410000 */
[----:B------:R-:W-:Y:S01]  /*2eba0*/  ISETP.NE.AND P1, PT, RZ, UR11, PT ;  /* 0x0000000bff007c0c */ /* 0x000fe2000bf25270 */
[----:B01----:R-:W-:Y:S01]  /*2ebb0*/  FADD.FTZ R221, R221, R228 ;  /* 0x000000e4dddd7221 */ /* 0x003fe20000010000 */
[----:B------:R-:W0:Y:S01]  /*2ebc0*/  @!P0 LDC.64 R226, c[0x0][0x3c0] ;  /* 0x0000f000ffe28b82 */ /* 0x000e220000000a00 */
[----:B------:R-:W-:Y:S01]  /*2ebd0*/  BSSY.RECONVERGENT B1, `(.L_x_32092) ;  /* 0x000010a000017945 */ /* 0x000fe20003800200 */
[----:B------:R-:W-:Y:S01]  /*2ebe0*/  FSEL R11, R11, RZ, P1 ;  /* 0x000000ff0b0b7208 */ /* 0x000fe20000800000 */
[----:B------:R-:W-:-:S04]  /*2ebf0*/  FFMA.FTZ R218, R221, R218, UR14 ;  /* 0x0000000eddda7e23 */ /* 0x000fc800080100da */
[----:B------:R-:W-:Y:S01]  /*2ec00*/  FADD.FTZ R11, R218, R11 ;  /* 0x0000000bda0b7221 */ /* 0x000fe20000010000 */
[----:B------:R-:W1:Y:S05]  /*2ec10*/  @!P0 LDC.64 R224, c[0x0][0x3c8] ;  /* 0x0000f200ffe08b82 */ /* 0x000e6a0000000a00 */
[----:B------:R-:W2:Y:S01]  /*2ec20*/  MUFU.RSQ R11, R11 ;  /* 0x0000000b000b7308 */ /* 0x000ea20000001400 */
[----:B0-----:R-:W-:-:S05]  /*2ec30*/  @!P0 IMAD.WIDE R226, R215, 0x4, R226 ;  /* 0x00000004d7e28825 */ /* 0x001fca00078e02e2 */
[----:B------:R0:W-:Y:S01]  /*2ec40*/  @!P0 STG.E desc[UR8][R226.64], R217 ;  /* 0x000000d9e2008986 */ /* 0x0001e2000c101908 */
[----:B-1----:R-:W-:-:S05]  /*2ec50*/  @!P0 IMAD.WIDE R224, R215, 0x4, R224 ;  /* 0x00000004d7e08825 */ /* 0x002fca00078e02e0 */
[----:B--2---:R0:W-:Y:S01]  /*2ec60*/  @!P0 STG.E desc[UR8][R224.64], R11 ;  /* 0x0000000be0008986 */ /* 0x0041e2000c101908 */
[----:B------:R-:W-:-:S13]  /*2ec70*/  ISETP.GE.AND P0, PT, R9, 0x1, PT ;  /* 0x000000010900780c */ /* 0x000fda0003f06270 */
[----:B0-----:R-:W-:Y:S05]  /*2ec80*/  @!P0 BRA `(.L_x_32093) ;  /* 0x0000000c00f88947 */ /* 0x001fea0003800000 */
        /* <DEDUP_REMOVED lines=11> */
[----:B------:R-:W-:Y:S01]  /*2ed40*/  SHF.R.S32.HI R17, RZ, 0x1f, R12 ;  /* 0x0000001fff117819 */ /* 0x000fe2000001140c */
[----:B------:R-:W-:Y:S01]  /*2ed50*/  FADD.FTZ R51, -R9, R19 ;  /* 0x0000001309337221 */ /* 0x000fe20000010100 */
[C---:B------:R-:W-:Y:S01]  /*2ed60*/  FMUL.FTZ R21, R11.reuse, R70 ;  /* 0x000000460b157220 */ /* 0x040fe20000410000 */
[C---:B------:R-:W-:Y:S01]  /*2ed70*/  FMUL.FTZ R19, R11.reuse, R68 ;  /* 0x000000440b137220 */ /* 0x040fe20000410000 */
[----:B------:R-:W-:Y:S01]  /*2ed80*/  FMUL.FTZ R218, R11, R218 ;  /* 0x000000da0bda7220 */ /* 0x000fe20000410000 */
[----:B------:R-:W-:Y:S01]  /*2ed90*/  FADD.FTZ R246, -R9, R45 ;  /* 0x0000002d09f67221 */ /* 0x000fe20000010100 */
[----:B------:R-:W-:Y:S01]  /*2eda0*/  LEA.HI R17, R17, R12, RZ, 0x3 ;  /* 0x0000000c11117211 */ /* 0x000fe200078f18ff */
[----:B------:R-:W-:Y:S01]  /*2edb0*/  FADD.FTZ R45, -R9, R16 ;  /* 0x00000010092d7221 */ /* 0x000fe20000010100 */
[----:B------:R-:W-:Y:S01]  /*2edc0*/  FFMA.FTZ R12, R21, R202, R138 ;  /* 0x000000ca150c7223 */ /* 0x000fe2000001008a */
[----:B------:R-:W-:Y:S01]  /*2edd0*/  FFMA.FTZ R16, R19, R200, R136 ;  /* 0x000000c813107223 */ /* 0x000fe20000010088 */
[----:B------:R-:W-:Y:S01]  /*2ede0*/  FFMA.FTZ R21, R218, R201, R137 ;  /* 0x000000c9da157223 */ /* 0x000fe20000010089 */
[C---:B------:R-:W-:Y:S01]  /*2edf0*/  FADD.FTZ R250, -R9.reuse, R41 ;  /* 0x0000002909fa7221 */ /* 0x040fe20000010100 */
[C---:B------:R-:W-:Y:S01]  /*2ee00*/  FADD.FTZ R41, -R9.reuse, R20 ;  /* 0x0000001409297221 */ /* 0x040fe20000010100 */
[C---:B------:R-:W-:Y:S01]  /*2ee10*/  FADD.FTZ R230, -R9.reuse, R66 ;  /* 0x0000004209e67221 */ /* 0x040fe20000010100 */
[----:B------:R-:W-:Y:S01]  /*2ee20*/  FADD.FTZ R224, -R9, R71 ;  /* 0x0000004709e07221 */ /* 0x000fe20000010100 */
[----:B------:R-:W-:Y:S01]  /*2ee30*/  F2FP.BF16.F32.PACK_AB R16, R21, R16 ;  /* 0x000000101510723e */ /* 0x000fe200000010ff */
[C---:B------:R-:W-:Y:S01]  /*2ee40*/  FADD.FTZ R226, -R9.reuse, R64 ;  /* 0x0000004009e27221 */ /* 0x040fe20000010100 */
[----:B------:R-:W0:Y:S01]  /*2ee50*/  LDC.64 R20, c[0x0][0x428] ;  /* 0x00010a00ff147b82 */ /* 0x000e220000000a00 */
[C---:B------:R-:W-:Y:S01]  /*2ee60*/  FADD.FTZ R228, -R9.reuse, R65 ;  /* 0x0000004109e47221 */ /* 0x040fe20000010100 */
[C---:B------:R-:W-:Y:S01]  /*2ee70*/  FADD.FTZ R234, -R9.reuse, R67 ;  /* 0x0000004309ea7221 */ /* 0x040fe20000010100 */
[----:B------:R-:W-:Y:S01]  /*2ee80*/  FADD.FTZ R240, -R9, R55 ;  /* 0x0000003709f07221 */ /* 0x000fe20000010100 */
[----:B------:R-:W-:Y:S01]  /*2ee90*/  FMUL.FTZ R55, R11, R230 ;  /* 0x000000e60b377220 */ /* 0x000fe20000410000 */
[----:B------:R-:W-:Y:S01]  /*2eea0*/  FADD.FTZ R238, -R9, R53 ;  /* 0x0000003509ee7221 */ /* 0x000fe20000010100 */
[C---:B------:R-:W-:Y:S01]  /*2eeb0*/  FMUL.FTZ R224, R11.reuse, R224 ;  /* 0x000000e00be07220 */ /* 0x040fe20000410000 */
[----:B------:R-:W-:Y:S01]  /*2eec0*/  FMUL.FTZ R53, R11, R226 ;  /* 0x000000e20b357220 */ /* 0x000fe20000410000 */
[----:B------:R-:W-:Y:S01]  /*2eed0*/  FADD.FTZ R28, -R9, R28 ;  /* 0x0000001c091c7221 */ /* 0x000fe20000010100 */
[C---:B------:R-:W-:Y:S01]  /*2eee0*/  FMUL.FTZ R228, R11.reuse, R228 ;  /* 0x000000e40be47220 */ /* 0x040fe20000410000 */
[----:B------:R-:W-:Y:S01]  /*2eef0*/  FMUL.FTZ R234, R11, R234 ;  /* 0x000000ea0bea7220 */ /* 0x000fe20000410000 */
[C---:B------:R-:W-:Y:S01]  /*2ef00*/  FADD.FTZ R62, -R9.reuse, R62 ;  /* 0x0000003e093e7221 */ /* 0x040fe20000010100 */
        /* <DEDUP_REMOVED lines=44> */
[----:B------:R-:W-:Y:S01]  /*2f1d0*/  FADD.FTZ R9, -R9, R207 ;  /* 0x000000cf09097221 */ /* 0x000fe20000010100 */
[----:B------:R-:W-:Y:S01]  /*2f1e0*/  FFMA.FTZ R234, R234, R199, R135 ;  /* 0x000000c7eaea7223 */ /* 0x000fe20000010087 */
[----:B------:R-:W-:Y:S01]  /*2f1f0*/  FFMA.FTZ R57, R228, R197, R133 ;  /* 0x000000c5e4397223 */ /* 0x000fe20000010085 */
[----:B------:R-:W-:Y:S01]  /*2f200*/  LEA.HI.SX32 R53, R17, R10, 0x1d ;  /* 0x0000000a11357211 */ /* 0x000fe200078feaff */
        /* <DEDUP_REMOVED lines=19> */
[----:B------:R-:W-:Y:S01]  /*2f340*/  FMUL.FTZ R44, R11, R33 ;  /* 0x000000210b2c7220 */ /* 0x000fe20000410000 */
[----:B------:R-:W-:Y:S01]  /*2f350*/  F2FP.BF16.F32.PACK_AB R18, R57, R18 ;  /* 0x000000123912723e */ /* 0x000fe200000010ff */
[----:B------:R-:W-:Y:S01]  /*2f360*/  FMUL.FTZ R233, R11, R26 ;  /* 0x0000001a0be97220 */ /* 0x000fe20000410000 */
[----:B------:R-:W-:Y:S01]  /*2f370*/  FFMA.FTZ R25, R207, R194, R130 ;  /* 0x000000c2cf197223 */ /* 0x000fe20000010082 */
[----:B0-----:R-:W-:-:S04]  /*2f380*/  IMAD.WIDE.U32 R22, R53, 0x10, R20 ;  /* 0x0000001035167825 */ /* 0x001fc800078e0014 */
        /* <DEDUP_REMOVED lines=18> */
[----:B------:R0:W-:Y:S01]  /*2f4b0*/  STG.E.128 desc[UR8][R22.64], R16 ;  /* 0x0000001016007986 */ /* 0x0001e2000c101d08 */
[----:B------:R-:W-:Y:S01]  /*2f4c0*/  F2FP.BF16.F32.PACK_AB R25, R24, R25 ;  /* 0x000000191819723e */ /* 0x000fe200000010ff */
[C---:B------:R-:W-:Y:S01]  /*2f4d0*/  FMUL.FTZ R12, R11.reuse, R37 ;  /* 0x000000250b0c7220 */ /* 0x040fe20000410000 */
[----:B------:R-:W-:Y:S01]  /*2f4e0*/  FMUL.FTZ R217, R11, R41 ;  /* 0x000000290bd97220 */ /* 0x000fe20000410000 */
[----:B------:R-:W-:Y:S01]  /*2f4f0*/  FFMA.FTZ R27, R225, R190, R126 ;  /* 0x000000bee11b7223 */ /* 0x000fe2000001007e */
[----:B------:R-:W-:Y:S01]  /*2f500*/  FFMA.FTZ R236, R236, R191, R127 ;  /* 0x000000bfecec7223 */ /* 0x000fe2000001007f */
[----:B------:R-:W-:Y:S01]  /*2f510*/  F2FP.BF16.F32.PACK_AB R26, R33, R26 ;  /* 0x0000001a211a723e */ /* 0x000fe200000010ff */
[----:B------:R-:W-:Y:S01]  /*2f520*/  FFMA.FTZ R24, R57, R192, R128 ;  /* 0x000000c039187223 */ /* 0x000fe20000010080 */
[----:B------:R-:W-:Y:S01]  /*2f530*/  FFMA.FTZ R9, R64, R193, R129 ;  /* 0x000000c140097223 */ /* 0x000fe20000010081 */
[C---:B------:R-:W-:Y:S01]  /*2f540*/  IADD3 R35, PT, PT, R53.reuse, 0x80, RZ ;  /* 0x0000008035237810 */ /* 0x040fe20007ffe0ff */
[C---:B------:R-:W-:Y:S01]  /*2f550*/  VIADD R207, R53.reuse, 0x20 ;  /* 0x0000002035cf7836 */ /* 0x040fe20000000000 */
[C---:B------:R-:W-:Y:S01]  /*2f560*/  IADD3 R39, PT, PT, R53.reuse, 0xc0, RZ ;  /* 0x000000c035277810 */ /* 0x040fe20007ffe0ff */
[----:B------:R-:W-:-:S02]  /*2f570*/  VIADD R33, R53, 0x60 ;  /* 0x0000006035217836 */ /* 0x000fc40000000000 */
[----:B------:R-:W-:Y:S01]  /*2f580*/  FMUL.FTZ R61, R11, R36 ;  /* 0x000000240b3d7220 */ /* 0x000fe20000410000 */
[----:B------:R-:W-:Y:S02]  /*2f590*/  VIADD R37, R53, 0xa0 ;  /* 0x000000a035257836 */ /* 0x000fe40000000000 */
[----:B------:R-:W-:Y:S01]  /*2f5a0*/  FFMA.FTZ R219, R219, R184, R120 ;  /* 0x000000b8dbdb7223 */ /* 0x000fe20000010078 */
[----:B------:R-:W-:Y:S02]  /*2f5b0*/  VIADD R41, R53, 0xe0 ;  /* 0x000000e035297836 */ /* 0x000fe40000000000 */
[----:B------:R-:W-:Y:S01]  /*2f5c0*/  FFMA.FTZ R223, R223, R186, R122 ;  /* 0x000000badfdf7223 */ /* 0x000fe2000001007a */
[----:B0-----:R-:W-:Y:S01]  /*2f5d0*/  IADD3 R23, PT, PT, R53, 0x40, RZ ;  /* 0x0000004035177810 */ /* 0x001fe20007ffe0ff */
        /* <DEDUP_REMOVED lines=20> */
[----:B------:R-:W-:Y:S01]  /*2f720*/  F2FP.BF16.F32.PACK_AB R17, R240, R223 ;  /* 0x000000dff011723e */ /* 0x000fe200000010ff */
[----:B------:R-:W-:Y:S01]  /*2f730*/  IMAD.WIDE.U32 R32, R33, 0x10, R20 ;  /* 0x0000001021207825 */ /* 0x000fe200078e0014 */
[----:B------:R-:W-:-:S03]  /*2f740*/  F2FP.BF16.F32.PACK_AB R16, R16, R219 ;  /* 0x000000db1010723e */ /* 0x000fc600000010ff */
        /* <DEDUP_REMOVED lines=16> */
[----:B0-----:R-:W-:Y:S01]  /*2f850*/  FFMA.FTZ R26, R31, R156, R92 ;  /* 0x0000009c1f1a7223 */ /* 0x001fe2000001005c */
[----:B------:R-:W-:Y:S01]  /*2f860*/  FFMA.FTZ R25, R50, R157, R93 ;  /* 0x0000009d32197223 */ /* 0x000fe2000001005d */
[C---:B------:R-:W-:Y:S01]  /*2f870*/  FMUL.FTZ R60, R11.reuse, R211 ;  /* 0x000000d30b3c7220 */ /* 0x040fe20000410000 */
[----:B------:R-:W-:Y:S01]  /*2f880*/  FMUL.FTZ R51, R11, R204 ;  /* 0x000000cc0b337220 */ /* 0x000fe20000410000 */
[----:B------:R-:W-:Y:S01]  /*2f890*/  F2FP.BF16.F32.PACK_AB R20, R9, R20 ;  /* 0x000000140914723e */ /* 0x000fe200000010ff */
        /* <DEDUP_REMOVED lines=18> */
[----:B0-----:R-:W-:Y:S01]  /*2f9c0*/  FFMA.FTZ R22, R71, R164, R100 ;  /* 0x000000a447167223 */ /* 0x001fe20000010064 */
        /* <DEDUP_REMOVED lines=40> */
[----:B------:R-:W-:-:S05]  /*2fc50*/  F2FP.BF16.F32.PACK_AB R44, R11, R44 ;  /* 0x0000002c0b2c723e */ /* 0x000fca00000010ff */
[----:B------:R0:W-:Y:S02]  /*2fc60*/  STG.E.128 desc[UR8][R40.64], R44 ;  /* 0x0000002c28007986 */ /* 0x0001e4000c101d08 */
.L_x_32093:
[----:B------:R-:W-:Y:S05]  /*2fc70*/  BSYNC.RECONVERGENT B1 ;  /* 0x0000000000017941 */ /* 0x000fea0003800200 */
.L_x_32092:
[----:B------:R-:W1:Y:S02]  /*2fc80*/  LDC.64 R10, c[0x0][0x380] ;  /* 0x0000e000ff0a7b82 */ /* 0x000e640000000a00 */
[----:B-1----:R-:W-:-:S04]  /*2fc90*/  LEA R215, R10, R215, 0x2 ;  /* 0x000000d70ad77211 */ /* 0x002fc800078e10ff */
[----:B------:R-:W-:-:S13]  /*2fca0*/  ISETP.GE.AND P0, PT, R215, R11, PT ;  /* 0x0000000bd700720c */ /* 0x000fda0003f06270 */
[----:B------:R-:W-:Y:S05]  /*2fcb0*/  @!P0 BRA `(.L_x_32094) ;  /* 0xfffffd1000108947 */ /* 0x000fea000383ffff */
[----:B------:R-:W-:Y:S05]  /*2fcc0*/  BSYNC B0 ;  /* 0x0000000000007941 */ /* 0x000fea0003800000 */
.L_x_31172:
[----:B------:R-:W-:Y:S05]  /*2fcd0*/  EXIT ;  /* 0x000000000000794d */ /* 0x000fea0003800000 */
.L_x_32091:
[----:B------:R-:W-:Y:S01]  /*2fce0*/  HFMA2 R232, -RZ, RZ, 0, 1.847743988037109375e-06 ;  /* 0x0000001fffe87431 */ /* 0x000fe200000001ff */
[----:B------:R-:W-:Y:S01]  /*2fcf0*/  BSSY B1, `(.L_x_32095) ;  /* 0x0000006000017945 */ /* 0x000fe20003800000 */
[----:B------:R-:W-:Y:S02]  /*2fd00*/  IMAD.MOV.U32 R227, RZ, RZ, 0x1 ;  /* 0x00000001ffe37424 */ /* 0x000fe400078e00ff */
[----:B0-----:R-:W-:-:S07]  /*2fd10*/  IMAD.MOV.U32 R225, RZ, RZ, -0x1 ;  /* 0xffffffffffe17424 */ /* 0x001fce00078e00ff */
[----:B------:R-:W-:Y:S05]  /*2fd20*/  WARPSYNC.COLLECTIVE R225, `(.L_x_32096) ;  /* 0x00000000e1087348 */ /* 0x000fea0003c00000 */
[----:B------:R0:W1:Y:S02]  /*2fd30*/  SHFL.BFLY P1, R228, R230, R227, R232 ;  /* 0x0c0000e3e6e47389 */ /* 0x00006400000200e8 */
[----:B01----:R-:W-:Y:S05]  /*2fd40*/  ENDCOLLECTIVE ;  /* 0x000000000000791b */ /* 0x003fea0003800000 */
.L_x_32096:
[----:B------:R-:W-:Y:S05]  /*2fd50*/  BSYNC B1 ;  /* 0x0000000000017941 */ /* 0x000fea0003800000 */
.L_x_32095:
        /* <DEDUP_REMOVED lines=9> */
.L_x_32097:
[----:B------:R-:W-:Y:S02]  /*2fdf0*/  IMAD.MOV.U32 R227, RZ, RZ, 0x4 ;  /* 0x00000004ffe37424 */ /* 0x000fe400078e00ff */
[----:B------:R-:W-:-:S04]  /*2fe00*/  IMAD.MOV.U32 R218, RZ, RZ, R228 ;  /* 0x000000ffffda7224 */ /* 0x000fc800078e00e4 */
[----:B------:R-:W-:-:S05]  /*2fe10*/  FADD.FTZ R221, R219, R218 ;  /* 0x000000dadbdd7221 */ /* 0x000fca0000010000 */
[----:B------:R-:W-:-:S07]  /*2fe20*/  MOV R230, R221 ;  /* 0x000000dd00e67202 */ /* 0x000fce0000000f00 */
[----:B------:R-:W-:Y:S05]  /*2fe30*/  WARPSYNC.COLLECTIVE R225, `(.L_x_32098) ;  /* 0x00000000e1087348 */ /* 0x000fea0003c00000 */
[----:B------:R0:W1:Y:S02]  /*2fe40*/  SHFL.BFLY P1, R228, R230, R227, R232 ;  /* 0x0c0000e3e6e47389 */ /* 0x00006400000200e8 */
[----:B01----:R-:W-:Y:S05]  /*2fe50*/  ENDCOLLECTIVE ;  /* 0x000000000000791b */ /* 0x003fea0003800000 */
.L_x_32098:
[----:B------:R-:W-:Y:S01]  /*2fe60*/  HFMA2 R227, -RZ, RZ, 0, 4.76837158203125e-07 ;  /* 0x00000008ffe37431 */ /* 0x000fe200000001ff */
[----:B------:R-:W-:-:S05]  /*2fe70*/  MOV R218, R228 ;  /* 0x000000e400da7202 */ /* 0x000fca0000000f00 */
[----:B------:R-:W-:-:S04]  /*2fe80*/  FADD.FTZ R223, R221, R218 ;  /* 0x000000dadddf7221 */ /* 0x000fc80000010000 */
[----:B------:R-:W-:-:S07]  /*2fe90*/  IMAD.MOV.U32 R230, RZ, RZ, R223 ;  /* 0x000000ffffe67224 */ /* 0x000fce00078e00df */
[----:B------:R-:W-:Y:S05]  /*2fea0*/  WARPSYNC.COLLECTIVE R225, `(.L_x_32099) ;  /* 0x00000000e1087348 */ /* 0x000fea0003c00000 */
[----:B------:R0:W1:Y:S02]  /*2feb0*/  SHFL.BFLY P1, R228, R230, R227, R232 ;  /* 0x0c0000e3e6e47389 */ /* 0x00006400000200e8 */
[----:B01----:R-:W-:Y:S05]  /*2fec0*/  ENDCOLLECTIVE ;  /* 0x000000000000791b */ /* 0x003fea0003800000 */
.L_x_32099:
        /* <DEDUP_REMOVED lines=8> */
.L_x_32100:
        /* <DEDUP_REMOVED lines=136> */
.L_x_32101:
[----:B------:R-:W-:Y:S02]  /*307d0*/  IMAD.MOV.U32 R227, RZ, RZ, 0x2 ;  /* 0x00000002ffe37424 */ /* 0x000fe400078e00ff */
[----:B------:R-:W-:-:S04]  /*307e0*/  IMAD.MOV.U32 R224, RZ, RZ, R228 ;  /* 0x000000ffffe07224 */ /* 0x000fc800078e00e4 */
[----:B------:R-:W-:-:S05]  /*307f0*/  FADD.FTZ R224, R11, R224 ;  /* 0x000000e00be07221 */ /* 0x000fca0000010000 */
[----:B------:R-:W-:-:S07]  /*30800*/  MOV R230, R224 ;  /* 0x000000e000e67202 */ /* 0x000fce0000000f00 */
[----:B------:R-:W-:Y:S05]  /*30810*/  WARPSYNC.COLLECTIVE R225, `(.L_x_32102) ;  /* 0x00000000e1087348 */ /* 0x000fea0003c00000 */
[----:B------:R0:W1:Y:S02]  /*30820*/  SHFL.BFLY P1, R228, R230, R227, R232 ;  /* 0x0c0000e3e6e47389 */ /* 0x00006400000200e8 */
[----:B01----:R-:W-:Y:S05]  /*30830*/  ENDCOLLECTIVE ;  /* 0x000000000000791b */ /* 0x003fea0003800000 */
.L_x_32102:
[----:B------:R-:W-:Y:S01]  /*30840*/  HFMA2 R227, -RZ, RZ, 0, 2.384185791015625e-07 ;  /* 0x00000004ffe37431 */ /* 0x000fe200000001ff */
[----:B------:R-:W-:-:S05]  /*30850*/  MOV R219, R228 ;  /* 0x000000e400db7202 */ /* 0x000fca0000000f00 */
[----:B------:R-:W-:-:S04]  /*30860*/  FADD.FTZ R219, R224, R219 ;  /* 0x000000dbe0db7221 */ /* 0x000fc80000010000 */
[----:B------:R-:W-:-:S07]  /*30870*/  IMAD.MOV.U32 R230, RZ, RZ, R219 ;  /* 0x000000ffffe67224 */ /* 0x000fce00078e00db */
[----:B------:R-:W-:Y:S05]  /*30880*/  WARPSYNC.COLLECTIVE R225, `(.L_x_32103) ;  /* 0x00000000e1087348 */ /* 0x000fea0003c00000 */
[----:B------:R0:W1:Y:S02]  /*30890*/  SHFL.BFLY P1, R228, R230, R227, R232 ;  /* 0x0c0000e3e6e47389 */ /* 0x00006400000200e8 */
[----:B01----:R-:W-:Y:S05]  /*308a0*/  ENDCOLLECTIVE ;  /* 0x000000000000791b */ /* 0x003fea0003800000 */
.L_x_32103:
[----:B------:R-:W-:Y:S02]  /*308b0*/  IMAD.MOV.U32 R227, RZ, RZ, 0x8 ;  /* 0x00000008ffe37424 */ /* 0x000fe400078e00ff */
[----:B------:R-:W-:-:S04]  /*308c0*/  IMAD.MOV.U32 R226, RZ, RZ, R228 ;  /* 0x000000ffffe27224 */ /* 0x000fc800078e00e4 */
[----:B------:R-:W-:-:S05]  /*308d0*/  FADD.FTZ R226, R219, R226 ;  /* 0x000000e2dbe27221 */ /* 0x000fca0000010000 */
[----:B------:R-:W-:-:S07]  /*308e0*/  MOV R230, R226 ;  /* 0x000000e200e67202 */ /* 0x000fce0000000f00 */
[----:B------:R-:W-:Y:S05]  /*308f0*/  WARPSYNC.COLLECTIVE R225, `(.L_x_32104) ;  /* 0x00000000e1087348 */ /* 0x000fea0003c00000 */
[----:B------:R0:W1:Y:S02]  /*30900*/  SHFL.BFLY P1, R228, R230, R227, R232 ;  /* 0x0c0000e3e6e47389 */ /* 0x00006400000200e8 */
[----:B01----:R-:W-:Y:S05]  /*30910*/  ENDCOLLECTIVE ;  /* 0x000000000000791b */ /* 0x003fea0003800000 */
.L_x_32104:
[----:B------:R-:W-:Y:S01]  /*30920*/  HFMA2 R227, -RZ, RZ, 0, 9.5367431640625e-07 ;  /* 0x00000010ffe37431 */ /* 0x000fe200000001ff */
[----:B------:R-:W-:-:S05]  /*30930*/  MOV R221, R228 ;  /* 0x000000e400dd7202 */ /* 0x000fca0000000f00 */
[----:B------:R-:W-:-:S04]  /*30940*/  FADD.FTZ R221, R226, R221 ;  /* 0x000000dde2dd7221 */ /* 0x000fc80000010000 */
[----:B------:R-:W-:-:S07]  /*30950*/  IMAD.MOV.U32 R230, RZ, RZ, R221 ;  /* 0x000000ffffe67224 */ /* 0x000fce00078e00dd */
[----:B------:R-:W-:Y:S05]  /*30960*/  WARPSYNC.COLLECTIVE R225, `(.L_x_32105) ;  /* 0x00000000e1087348 */ /* 0x000fea0003c00000 */
[----:B------:R0:W1:Y:S02]  /*30970*/  SHFL.BFLY P1, R228, R230, R227, R232 ;  /* 0x0c0000e3e6e47389 */ /* 0x00006400000200e8 */
[----:B01----:R-:W-:Y:S05]  /*30980*/  ENDCOLLECTIVE ;  /* 0x000000000000791b */ /* 0x003fea0003800000 */
.L_x_32105:
[----:B------:R-:W-:Y:S05]  /*30990*/  BRA `(.L_x_32106) ;  /* 0xffffffe0007c7947 */ /* 0x000fea000383ffff */
.L_x_32107:
        /* <DEDUP_REMOVED lines=14> */
.L_x_71495:


//--------------------- .text._ZN10layer_norm13ln_fwd_kernelINS_13Kernel_traitsIf13__nv_bfloat16fS2_fjLj2048ELj1ELj4ELj1ELj16ENS_18Kernel_traits_baseILj2048EfS2_fS2_fjLj128EEEEELb1ELb1ELb0ELb0EEEvNS_9FwdParamsE --------------------------
	.section	.text._ZN10layer_norm13ln_fwd_kernelINS_13Kernel_traitsIf13__nv_bfloat16fS2_fjLj2048ELj1ELj4ELj1ELj16ENS_18Kernel_traits_baseILj2048EfS2_fS2_fjLj128EEEEELb1ELb1ELb0ELb0EEEvNS_9FwdParamsE,"ax",@progbits
	.align	128
        .global         _ZN10layer_norm13ln_fwd_kernelINS_13Kernel_traitsIf13__nv_bfloat16fS2_fjLj2048ELj1ELj4ELj1ELj16ENS_18Kernel_traits_baseILj2048EfS2_fS2_fjLj128EEEEELb1ELb1ELb0ELb0EEEvNS_9FwdParamsE
        .type           _ZN10layer_norm13ln_fwd_kernelINS_13Kernel_traitsIf13__nv_bfloat16fS2_fjLj2048ELj1ELj4ELj1ELj16ENS_18Kernel_traits_baseILj2048EfS2_fS2_fjLj128EEEEELb1ELb1ELb0ELb0EEEvNS_9FwdParamsE,@function
        .size           _ZN10layer_norm13ln_fwd_kernelINS_13Kernel_traitsIf13__nv_bfloat16fS2_fjLj2048ELj1ELj4ELj1ELj16ENS_18Kernel_traits_baseILj2048EfS2_fS2_fjLj128EEEEELb1ELb1ELb0ELb0EEEvNS_9FwdParamsE,(.L_x_71496 - _ZN10layer_norm13ln_fwd_kernelINS_13Kernel_traitsIf13__nv_bfloat16fS2_fjLj2048ELj1ELj4ELj1ELj16ENS_18Kernel_traits_baseILj2048EfS2_fS2_fjLj128EEEEELb1ELb1ELb0ELb0EEEvNS_9FwdParamsE)
        .other          _ZN10layer_norm13ln_fwd_kernelINS_13Kernel_traitsIf13__nv_bfloat16fS2_fjLj2048ELj1ELj4ELj1ELj16ENS_18Kernel_traits_baseILj2048EfS2_fS2_fjLj128EEEEELb1ELb1ELb0ELb0EEEvNS_9FwdParamsE,@"STO_CUDA_ENTRY STV_DEFAULT"
_ZN10layer_norm13ln_fwd_kernelINS_13Kernel_traitsIf13__nv_bfloat16fS2_fjLj2048ELj1ELj4ELj1ELj16ENS_18Kernel_traits_baseILj2048EfS2_fS2_fjLj128EEEEELb1ELb1ELb0ELb0EEEvNS_9FwdParamsE:
.text._ZN10layer_norm13ln_fwd_kernelINS_13Kernel_traitsIf13__nv_bfloat16fS2_fjLj2048ELj1ELj4ELj1ELj16ENS_18Kernel_traits_baseILj2048EfS2_fS2_fjLj128EEEEELb1ELb1ELb0ELb0EEEvNS_9FwdParamsE:
        /* <DEDUP_REMOVED lines=23> */
[----:B------:R-:W-:-:S02]  /*0170*/  LEA.HI R11, R0, R11, RZ, 0x3 ;  /* 0x0000000b000b7211 */ /* 0x000fc400078f18ff */
[----:B------:R-:W-:-:S03]  /*0180*/  LOP3.LUT R0, R219, 0x1f, RZ, 0xc0, !PT ;  /* 0x0000001fdb007812 */ /* 0x000fc600078ec0ff */
[----:B------:R-:W3:Y:S01]  /*0190*/  LDC R216, c[0x0][0x360] ;  /* 0x0000d800ffd87b82 */ /* 0x000ee20000000800 */
[----:B-1----:R-:W-:Y:S02]  /*01a0*/  USHF.L.U32 UR8, UR9, 0x2, URZ ;  /* 0x0000000209087899 */ /* 0x002fe400080006ff */
[--C-:B---3--:R-:W-:Y:S01]  /*01b0*/  IMAD R216, R216, UR9, R219.reuse ;  /* 0x00000009d8d87c24 */ /* 0x108fe2000f8e02db */
[----:B------:R-:W-:-:S04]  /*01c0*/  SHF.R.U32.HI R219, RZ, 0x5, R219 ;  /* 0x00000005ffdb7819 */ /* 0x000fc800000116db */
[----:B------:R-:W-:Y:S02]  /*01d0*/  LOP3.LUT R219, R219, UR8, RZ, 0xfc, !PT ;  /* 0x00000008dbdb7c12 */ /* 0x000fe4000f8efcff */
[----:B--2---:R-:W-:Y:S02]  /*01e0*/  @P0 R2UR UR4, R2 ;  /* 0x00000000020402ca */ /* 0x004fe400000e0000 */
[----:B------:R-:W-:Y:S02]  /*01f0*/  @P0 R2UR UR5, R3 ;  /* 0x00000000030502ca */ /* 0x000fe400000e0000 */
[----:B------:R-:W-:Y:S02]  /*0200*/  LOP3.LUT R2, R0, 0x1f, RZ, 0x3c, !PT ;  /* 0x0000001f00027812 */ /* 0x000fe400078e3cff */
[----:B0-----:R-:W-:Y:S02]  /*0210*/  @P0 IADD3 R6, P1, PT, R4, R9, RZ ;  /* 0x0000000904060210 */ /* 0x001fe40007f3e0ff */
[----:B------:R-:W-:-:S02]  /*0220*/  LEA.HI.SX32 R11, R11, R2, 0x1d ;  /* 0x000000020b0b7211 */ /* 0x000fc400078feaff */
[----:B------:R-:W-:-:S03]  /*0230*/  @P0 IADD3.X R7, PT, PT, RZ, R5, RZ, P1, !PT ;  /* 0x00000005ff070210 */ /* 0x000fc60000ffe4ff */
[----:B------:R-:W-:Y:S01]  /*0240*/  UIADD3 UR16, UPT, UPT, UR4, -0xe443238, URZ ;  /* 0xf1bbcdc804107890 */ /* 0x000fe2000fffe0ff */
[--C-:B------:R-:W-:Y:S01]  /*0250*/  SHF.R.U64 R10, R6, 0x2, R7.reuse ;  /* 0x00000002060a7819 */ /* 0x100fe20000001207 */
[----:B------:R-:W-:Y:S01]  /*0260*/  UIADD3 UR10, UPT, UPT, UR5, 0x646e171e, URZ ;  /* 0x646e171e050a7890 */ /* 0x000fe2000fffe0ff */
[----:B------:R-:W-:Y:S01]  /*0270*/  SHF.R.U32.HI R9, RZ, 0x2, R7 ;  /* 0x00000002ff097819 */ /* 0x000fe20000011607 */
[----:B------:R-:W-:Y:S02]  /*0280*/  UIADD3 UR17, UPT, UPT, UR5, -0x24c28bd8, URZ ;  /* 0xdb3d742805117890 */ /* 0x000fe4000fffe0ff */
[----:B------:R-:W-:Y:S01]  /*0290*/  UIADD3 UR18, UPT, UPT, UR5, -0x695add53, URZ ;  /* 0x96a522ad05127890 */ /* 0x000fe2000fffe0ff */
[----:B------:R-:W-:Y:S11]  /*02a0*/  BRA.U !UP0, `(.L_x_32109) ;  /* 0x0000000908547547 */ /* 0x000ff6000b800000 */
[----:B------:R-:W2:Y:S04]  /*02b0*/  LDL.64 R128, [R1+0x70] ;  /* 0x0000700001807983 */ /* 0x000ea80000100a00 */
[----:B------:R-:W2:Y:S04]  /*02c0*/  LDL.64 R130, [R1+0x78] ;  /* 0x0000780001827983 */ /* 0x000ea80000100a00 */
[----:B------:R-:W3:Y:S04]  /*02d0*/  LDL.64 R144, [R1+0x80] ;  /* 0x0000800001907983 */ /* 0x000ee80000100a00 */
[----:B------:R-:W3:Y:S04]  /*02e0*/  LDL.64 R146, [R1+0x88] ;  /* 0x0000880001927983 */ /* 0x000ee80000100a00 */
[----:B------:R-:W4:Y:S04]  /*02f0*/  LDL.64 R140, [R1+0x60] ;  /* 0x00006000018c7983 */ /* 0x000f280000100a00 */
[----:B------:R-:W4:Y:S04]  /*0300*/  LDL.64 R142, [R1+0x68] ;  /* 0x00006800018e7983 */ /* 0x000f280000100a00 */
[----:B------:R-:W4:Y:S04]  /*0310*/  LDL.64 R136, [R1+0x40] ;  /* 0x0000400001887983 */ /* 0x000f280000100a00 */
[----:B------:R-:W4:Y:S01]  /*0320*/  LDL.64 R138, [R1+0x48] ;  /* 0x00004800018a7983 */ /* 0x000f220000100a00 */
[----:B------:R-:W-:-:S02]  /*0330*/  ISETP.GE.U32.AND P0, PT, R11, 0x20, PT ;  /* 0x000000200b00780c */ /* 0x000fc40003f06070 */
[C---:B------:R-:W-:Y:S01]  /*0340*/  ISETP.GE.U32.AND P1, PT, R11.reuse, 0x40, PT ;  /* 0x000000400b00780c */ /* 0x040fe20003f26070 */
[----:B------:R-:W4:Y:S01]  /*0350*/  LDL.64 R148, [R1+0x50] ;  /* 0x0000500001947983 */ /* 0x000f220000100a00 */
[----:B------:R-:W-:-:S03]  /*0360*/  ISETP.GE.U32.AND P2, PT, R11, 0x60, PT ;  /* 0x000000600b00780c */ /* 0x000fc60003f46070 */
[----:B------:R-:W4:Y:S04]  /*0370*/  LDL.64 R150, [R1+0x58] ;  /* 0x0000580001967983 */ /* 0x000f280000100a00 */
[----:B------:R-:W4:Y:S02]  /*0380*/  LDL.64 R132, [R1+0x30] ;  /* 0x0000300001847983 */ /* 0x000f240000100a00 */
[----:B------:R-:W0:Y:S02]  /*0390*/  @P0 LDC.64 R2, c[0x0][0x3d0] ;  /* 0x0000f400ff020b82 */ /* 0x000e240000000a00 */
[----:B------:R-:W4:Y:S06]  /*03a0*/  LDL.64 R134, [R1+0x38] ;  /* 0x0000380001867983 */ /* 0x000f2c0000100a00 */
[----:B------:R-:W1:Y:S08]  /*03b0*/  @P0 LDC.64 R4, c[0x0][0x438] ;  /* 0x00010e00ff040b82 */ /* 0x000e700000000a00 */
[----:B------:R-:W1:Y:S08]  /*03c0*/  @P0 LDC.64 R116, c[0x0][0x3e8] ;  /* 0x0000fa00ff740b82 */ /* 0x000e700000000a00 */
[----:B------:R-:W1:Y:S08]  /*03d0*/  @P1 LDC.64 R118, c[0x0][0x3d0] ;  /* 0x0000f400ff761b82 */ /* 0x000e700000000a00 */
[----:B------:R-:W1:Y:S08]  /*03e0*/  @P1 LDC.64 R120, c[0x0][0x438] ;  /* 0x00010e00ff781b82 */ /* 0x000e700000000a00 */
[----:B------:R-:W1:Y:S08]  /*03f0*/  @P1 LDC.64 R122, c[0x0][0x3e8] ;  /* 0x0000fa00ff7a1b82 */ /* 0x000e700000000a00 */
[----:B------:R-:W1:Y:S01]  /*0400*/  @P2 LDC.64 R124, c[0x0][0x3d0] ;  /* 0x0000f400ff7c2b82 */ /* 0x000e620000000a00 */
[----:B0-----:R-:W-:-:S04]  /*0410*/  @P0 IMAD.WIDE.U32 R2, R0, 0x20, R2 ;  /* 0x0000002000020825 */ /* 0x001fc800078e0002 */
[C---:B-1----:R-:W-:Y:S01]  /*0420*/  @P0 IMAD.WIDE.U32 R4, R0.reuse, 0x20, R4 ;  /* 0x0000002000040825 */ /* 0x042fe200078e0004 */
[C---:B------:R-:W-:Y:S02]  /*0430*/  ISETP.GE.U32.AND P3, PT, R11.reuse, 0x80, PT ;  /* 0x000000800b00780c */ /* 0x040fe40003f66070 */
[----:B------:R-:W0:Y:S01]  /*0440*/  @P2 LDC.64 R126, c[0x0][0x438] ;  /* 0x00010e00ff7e2b82 */ /* 0x000e220000000a00 */
[C---:B------:R-:W-:Y:S01]  /*0450*/  @P0 IMAD.WIDE.U32 R116, R0.reuse, 0x20, R116 ;  /* 0x0000002000740825 */ /* 0x040fe200078e0074 */
[----:B------:R-:W-:Y:S01]  /*0460*/  @P0 LOP3.LUT R0, R0, 0x20, RZ, 0xfc, !PT ;  /* 0x0000002000000812 */ /* 0x000fe200078efcff */
[----:B------:R-:W5:Y:S04]  /*0470*/  @P0 LD.E.128 R12, desc[UR6][R4.64] ;  /* 0x00000006040c0980 */ /* 0x000f68000c101d00 */
[C---:B------:R-:W-:Y:S01]  /*0480*/  @P1 IMAD.WIDE.U32 R118, R0.reuse, 0x20, R118 ;  /* 0x0000002000761825 */ /* 0x040fe200078e0076 */
[----:B------:R1:W5:Y:S03]  /*0490*/  @P0 LD.E.128 R16, desc[UR6][R4.64+0x10] ;  /* 0x0000100604100980 */ /* 0x000366000c101d00 */
[C---:B------:R-:W-:Y:S01]  /*04a0*/  @P1 IMAD.WIDE.U32 R120, R0.reuse, 0x20, R120 ;  /* 0x0000002000781825 */ /* 0x040fe200078e0078 */
[----:B------:R-:W5:Y:S03]  /*04b0*/  @P0 LDG.E.128 R20, desc[UR6][R116.64] ;  /* 0x0000000674140981 */ /* 0x000f66000c1e1d00 */
[C---:B------:R-:W-:Y:S01]  /*04c0*/  @P1 IMAD.WIDE.U32 R122, R0.reuse, 0x20, R122 ;  /* 0x00000020007a1825 */ /* 0x040fe200078e007a */
[----:B------:R0:W5:Y:S01]  /*04d0*/  @P0 LDG.E.128 R24, desc[UR6][R116.64+0x10] ;  /* 0x0000100674180981 */ /* 0x000162000c1e1d00 */
[----:B-1----:R-:W1:Y:S02]  /*04e0*/  @P3 LDC.64 R4, c[0x0][0x438] ;  /* 0x00010e00ff043b82 */ /* 0x002e640000000a00 */
[----:B------:R-:W-:Y:S01]  /*04f0*/  @P1 VIADD R0, R0, 0x20 ;  /* 0x0000002000001836 */ /* 0x000fe20000000000 */
[----:B------:R-:W5:Y:S03]  /*0500*/  @P1 LD.E.128 R28, desc[UR6][R120.64] ;  /* 0x00000006781c1980 */ /* 0x000f66000c101d00 */
[----:B------:R-:W-:Y:S01]  /*0510*/  @P2 IMAD.WIDE.U32 R124, R0, 0x20, R124 ;  /* 0x00000020007c2825 */ /* 0x000fe200078e007c */
[----:B------:R-:W5:Y:S01]  /*0520*/  @P1 LD.E.128 R32, desc[UR6][R120.64+0x10] ;  /* 0x0000100678201980 */ /* 0x000f62000c101d00 */
[----:B0-----:R-:W0:Y:S03]  /*0530*/  @P3 LDC.64 R116, c[0x0][0x3e8] ;  /* 0x0000fa00ff743b82 */ /* 0x001e260000000a00 */
[----:B------:R-:W5:Y:S04]  /*0540*/  @P1 LDG.E.128 R36, desc[UR6][R122.64] ;  /* 0x000000067a241981 */ /* 0x000f68000c1e1d00 */
[----:B------:R-:W5:Y:S04]  /*0550*/  @P1 LDG.E.128 R40, desc[UR6][R122.64+0x10] ;  /* 0x000010067a281981 */ /* 0x000f68000c1e1d00 */
[----:B--2---:R-:W2:Y:S04]  /*0560*/  @P0 LDG.E.128 R128, desc[UR6][R2.64+0x10] ;  /* 0x0000100602800981 */ /* 0x004ea8000c1e1d00 */
[----:B---3--:R3:W2:Y:S04]  /*0570*/  @P0 LDG.E.128 R144, desc[UR6][R2.64] ;  /* 0x0000000602900981 */ /* 0x0086a8000c1e1d00 */
[----:B----4-:R-:W4:Y:S01]  /*0580*/  @P1 LDG.E.128 R140, desc[UR6][R118.64] ;  /* 0x00000006768c1981 */ /* 0x010f22000c1e1d00 */
[----:B---3--:R-:W3:Y:S03]  /*0590*/  @P3 LDC.64 R2, c[0x0][0x3d0] ;  /* 0x0000f400ff023b82 */ /* 0x008ee60000000a00 */
[----:B------:R-:W3:Y:S04]  /*05a0*/  @P2 LDG.E.128 R136, desc[UR6][R124.64] ;  /* 0x000000067c882981 */ /* 0x000ee8000c1e1d00 */
[----:B------:R-:W3:Y:S04]  /*05b0*/  @P1 LDG.E.128 R148, desc[UR6][R118.64+0x10] ;  /* 0x0000100676941981 */ /* 0x000ee8000c1e1d00 */
[----:B------:R-:W3:Y:S04]  /*05c0*/  @P2 LDG.E.128 R132, desc[UR6][R124.64+0x10] ;  /* 0x000010067c842981 */ /* 0x000ee8000c1e1d00 */
[----:B--2---:R2:W-:Y:S04]  /*05d0*/  @P0 STL.64 [R1+0x70], R128 ;  /* 0x0000708001000387 */ /* 0x0045e80000100a00 */
[----:B------:R-:W-:Y:S04]  /*05e0*/  @P0 STL.64 [R1+0x78], R130 ;  /* 0x0000788201000387 */ /* 0x000fe80000100a00 */
[----:B------:R1:W-:Y:S04]  /*05f0*/  @P0 STL.64 [R1+0x80], R144 ;  /* 0x0000809001000387 */ /* 0x0003e80000100a00 */
[----:B------:R0:W-:Y:S01]  /*0600*/  @P0 STL.64 [R1+0x88], R146 ;  /* 0x0000889201000387 */ /* 0x0001e20000100a00 */
[----:B--2---:R-:W2:Y:S03]  /*0610*/  @P2 LDC.64 R128, c[0x0][0x3e8] ;  /* 0x0000fa00ff802b82 */ /* 0x004ea60000000a00 */
[----:B-1----:R-:W2:Y:S04]  /*0620*/  LDL.64 R144, [R1+0x20] ;  /* 0x0000200001907983 */ /* 0x002ea80000100a00 */
[----:B0-----:R-:W2:Y:S04]  /*0630*/  LDL.64 R146, [R1+0x28] ;  /* 0x0000280001927983 */ /* 0x001ea80000100a00 */
[----:B----4-:R0:W-:Y:S04]  /*0640*/  @P1 STL.64 [R1+0x60], R140 ;  /* 0x0000608c01001387 */ /* 0x0101e80000100a00 */
[----:B------:R1:W-:Y:S04]  /*0650*/  @P1 STL.64 [R1+0x68], R142 ;  /* 0x0000688e01001387 */ /* 0x0003e80000100a00 */
[----:B0-----:R-:W4:Y:S04]  /*0660*/  LDL.64 R140, [R1+0x10] ;  /* 0x00001000018c7983 */ /* 0x001f280000100a00 */
[----:B-1----:R-:W4:Y:S04]  /*0670*/  LDL.64 R142, [R1+0x18] ;  /* 0x00001800018e7983 */ /* 0x002f280000100a00 */
[----:B---3--:R0:W-:Y:S04]  /*0680*/  @P2 STL.64 [R1+0x40], R136 ;  /* 0x0000408801002387 */ /* 0x0081e80000100a00 */
[----:B------:R1:W-:Y:S04]  /*0690*/  @P2 STL.64 [R1+0x48], R138 ;  /* 0x0000488a01002387 */ /* 0x0003e80000100a00 */
[----:B0-----:R-:W3:Y:S04]  /*06a0*/  LDL.64 R136, [R1] ;  /* 0x0000000001887983 */ /* 0x001ee80000100a00 */
[----:B-1----:R-:W3:Y:S01]  /*06b0*/  LDL.64 R138, [R1+0x8] ;  /* 0x00000800018a7983 */ /* 0x002ee20000100a00 */
[----:B------:R-:W-:-:S03]  /*06c0*/  ISETP.GE.U32.AND P0, PT, R11, 0xa0, PT ;  /* 0x000000a00b00780c */ /* 0x000fc60003f06070 */
[----:B------:R-:W-:Y:S04]  /*06d0*/  @P1 STL.64 [R1+0x50], R148 ;  /* 0x0000509401001387 */ /* 0x000fe80000100a00 */
[----:B------:R-:W-:Y:S01]  /*06e0*/  @P1 STL.64 [R1+0x58], R150 ;  /* 0x0000589601001387 */ /* 0x000fe20000100a00 */
[----:B------:R-:W-:-:S05]  /*06f0*/  ISETP.GE.U32.AND P1, PT, R11, 0xc0, PT ;  /* 0x000000c00b00780c */ /* 0x000fca0003f26070 */
[----:B------:R-:W0:Y:S01]  /*0700*/  @P0 LDC.64 R118, c[0x0][0x3d0] ;  /* 0x0000f400ff760b82 */ /* 0x000e220000000a00 */
[----:B------:R-:W-:Y:S01]  /*0710*/  ISETP.GE.U32.AND P4, PT, R11, 0xe0, PT ;  /* 0x000000e00b00780c */ /* 0x000fe20003f86070 */
[C---:B------:R-:W-:Y:S01]  /*0720*/  @P2 IMAD.WIDE.U32 R126, R0.reuse, 0x20, R126 ;  /* 0x00000020007e2825 */ /* 0x040fe200078e007e */
[----:B------:R1:W-:Y:S03]  /*0730*/  @P2 STL.64 [R1+0x30], R132 ;  /* 0x0000308401002387 */ /* 0x0003e60000100a00 */
[C---:B--2---:R-:W-:Y:S01]  /*0740*/  @P2 IMAD.WIDE.U32 R128, R0.reuse, 0x20, R128 ;  /* 0x0000002000802825 */ /* 0x044fe200078e0080 */
[----:B------:R-:W5:Y:S01]  /*0750*/  @P2 LD.E.128 R44, desc[UR6][R126.64] ;  /* 0x000000067e2c2980 */ /* 0x000f62000c101d00 */
[----:B------:R-:W2:Y:S02]  /*0760*/  @P0 LDC.64 R130, c[0x0][0x438] ;  /* 0x00010e00ff820b82 */ /* 0x000ea40000000a00 */
[----:B------:R-:W-:Y:S01]  /*0770*/  @P2 VIADD R0, R0, 0x20 ;  /* 0x0000002000002836 */ /* 0x000fe20000000000 */
[----:B------:R0:W5:Y:S05]  /*0780*/  @P2 LD.E.128 R48, desc[UR6][R126.64+0x10] ;  /* 0x000010067e302980 */ /* 0x00016a000c101d00 */
[----:B------:R-:W2:Y:S01]  /*0790*/  @P0 LDC.64 R120, c[0x0][0x3e8] ;  /* 0x0000fa00ff780b82 */ /* 0x000ea20000000a00 */
[C---:B------:R-:W-:Y:S01]  /*07a0*/  @P3 IMAD.WIDE.U32 R2, R0.reuse, 0x20, R2 ;  /* 0x0000002000023825 */ /* 0x040fe200078e0002 */
[----:B------:R-:W5:Y:S03]  /*07b0*/  @P2 LDG.E.128 R52, desc[UR6][R128.64] ;  /* 0x0000000680342981 */ /* 0x000f66000c1e1d00 */
[C---:B------:R-:W-:Y:S01]  /*07c0*/  @P3 IMAD.WIDE.U32 R4, R0.reuse, 0x20, R4 ;  /* 0x0000002000043825 */ /* 0x040fe200078e0004 */
[----:B------:R0:W5:Y:S02]  /*07d0*/  @P2 LDG.E.128 R56, desc[UR6][R128.64+0x10] ;  /* 0x0000100680382981 */ /* 0x000164000c1e1d00 */
[----:B------:R-:W2:Y:S01]  /*07e0*/  @P1 LDC.64 R122, c[0x0][0x3d0] ;  /* 0x0000f400ff7a1b82 */ /* 0x000ea20000000a00 */
[C---:B------:R-:W-:Y:S01]  /*07f0*/  @P3 IMAD.WIDE.U32 R116, R0.reuse, 0x20, R116 ;  /* 0x0000002000743825 */ /* 0x040fe200078e0074 */
[----:B------:R-:W-:Y:S01]  /*0800*/  @P3 IADD3 R0, PT, PT, R0, 0x20, RZ ;  /* 0x0000002000003810 */ /* 0x000fe20007ffe0ff */
[----:B------:R2:W-:Y:S04]  /*0810*/  @P2 STL.64 [R1+0x38], R134 ;  /* 0x0000388601002387 */ /* 0x0005e80000100a00 */
[----:B------:R0:W5:Y:S01]  /*0820*/  @P3 LD.E.128 R60, desc[UR6][R4.64] ;  /* 0x00000006043c3980 */ /* 0x000162000c101d00 */
[----:B------:R-:W2:Y:S08]  /*0830*/  @P1 LDC.64 R124, c[0x0][0x438] ;  /* 0x00010e00ff7c1b82 */ /* 0x000eb00000000a00 */
[----:B-1----:R-:W1:Y:S01]  /*0840*/  @P1 LDC.64 R132, c[0x0][0x3e8] ;  /* 0x0000fa00ff841b82 */ /* 0x002e620000000a00 */
[C---:B0-----:R-:W-:Y:S01]  /*0850*/  @P0 IMAD.WIDE.U32 R118, R0.reuse, 0x20, R118 ;  /* 0x0000002000760825 */ /* 0x041fe200078e0076 */
[----:B------:R0:W5:Y:S06]  /*0860*/  @P3 LD.E.128 R64, desc[UR6][R4.64+0x10] ;  /* 0x0000100604403980 */ /* 0x00016c000c101d00 */
[----:B------:R-:W0:Y:S08]  /*0870*/  @P4 LDC.64 R126, c[0x0][0x438] ;  /* 0x00010e00ff7e4b82 */ /* 0x000e300000000a00 */
[----:B------:R-:W0:Y:S01]  /*0880*/  @P4 LDC.64 R128, c[0x0][0x3e8] ;  /* 0x0000fa00ff804b82 */ /* 0x000e220000000a00 */
[C---:B--2---:R-:W-:Y:S01]  /*0890*/  @P0 IMAD.WIDE.U32 R130, R0.reuse, 0x20, R130 ;  /* 0x0000002000820825 */ /* 0x044fe200078e0082 */
[----:B------:R2:W5:Y:S03]  /*08a0*/  @P3 LDG.E.128 R68, desc[UR6][R116.64] ;  /* 0x0000000674443981 */ /* 0x000566000c1e1d00 */
[C---:B------:R-:W-:Y:S01]  /*08b0*/  @P0 IMAD.WIDE.U32 R120, R0.reuse, 0x20, R120 ;  /* 0x0000002000780825 */ /* 0x040fe200078e0078 */
[----:B------:R2:W5:Y:S02]  /*08c0*/  @P3 LDG.E.128 R72, desc[UR6][R116.64+0x10] ;  /* 0x0000100674483981 */ /* 0x000564000c1e1d00 */
[----:B------:R-:W0:Y:S01]  /*08d0*/  @P4 LDC.64 R134, c[0x0][0x3d0] ;  /* 0x0000f400ff864b82 */ /* 0x000e220000000a00 */
[----:B------:R-:W-:Y:S01]  /*08e0*/  @P0 VIADD R0, R0, 0x20 ;  /* 0x0000002000000836 */ /* 0x000fe20000000000 */
[----:B------:R2:W5:Y:S03]  /*08f0*/  @P0 LDG.E.128 R248, desc[UR6][R118.64+0x10] ;  /* 0x0000100676f80981 */ /* 0x000566000c1e1d00 */
[C---:B------:R-:W-:Y:S01]  /*0900*/  @P1 IMAD.WIDE.U32 R122, R0.reuse, 0x20, R122 ;  /* 0x00000020007a1825 */ /* 0x040fe200078e007a */
[----:B------:R2:W5:Y:S03]  /*0910*/  @P0 LD.E.128 R76, desc[UR6][R130.64] ;  /* 0x00000006824c0980 */ /* 0x000566000c101d00 */
[C---:B------:R-:W-:Y:S01]  /*0920*/  @P1 IMAD.WIDE.U32 R124, R0.reuse, 0x20, R124 ;  /* 0x00000020007c1825 */ /* 0x040fe200078e007c */
[----:B------:R2:W5:Y:S03]  /*0930*/  @P1 LDG.E.128 R244, desc[UR6][R122.64] ;  /* 0x000000067af41981 */ /* 0x000566000c1e1d00 */
[C---:B-1----:R-:W-:Y:S01]  /*0940*/  @P1 IMAD.WIDE.U32 R132, R0.reuse, 0x20, R132 ;  /* 0x0000002000841825 */ /* 0x042fe200078e0084 */
[----:B------:R2:W5:Y:S03]  /*0950*/  @P1 LDG.E.128 R240, desc[UR6][R122.64+0x10] ;  /* 0x000010067af01981 */ /* 0x000566000c1e1d00 */
[----:B------:R-:W-:Y:S01]  /*0960*/  @P1 VIADD R0, R0, 0x20 ;  /* 0x0000002000001836 */ /* 0x000fe20000000000 */
[----:B------:R2:W5:Y:S03]  /*0970*/  @P1 LD.E.128 R92, desc[UR6][R124.64] ;  /* 0x000000067c5c1980 */ /* 0x000566000c101d00 */
[C---:B0-----:R-:W-:Y:S01]  /*0980*/  @P4 IMAD.WIDE.U32 R126, R0.reuse, 0x20, R126 ;  /* 0x00000020007e4825 */ /* 0x041fe200078e007e */
[----:B------:R2:W5:Y:S03]  /*0990*/  @P1 LD.E.128 R96, desc[UR6][R124.64+0x10] ;  /* 0x000010067c601980 */ /* 0x000566000c101d00 */
[C---:B------:R-:W-:Y:S01]  /*09a0*/  @P4 IMAD.WIDE.U32 R134, R0.reuse, 0x20, R134 ;  /* 0x0000002000864825 */ /* 0x040fe200078e0086 */
[----:B------:R2:W5:Y:S03]  /*09b0*/  @P1 LDG.E.128 R100, desc[UR6][R132.64] ;  /* 0x0000000684641981 */ /* 0x000566000c1e1d00 */
[C---:B------:R-:W-:Y:S01]  /*09c0*/  @P4 IMAD.WIDE.U32 R128, R0.reuse, 0x20, R128 ;  /* 0x0000002000804825 */ /* 0x040fe200078e0080 */
[----:B------:R2:W5:Y:S04]  /*09d0*/  @P1 LDG.E.128 R104, desc[UR6][R132.64+0x10] ;  /* 0x0000100684681981 */ /* 0x000568000c1e1d00 */
[----:B------:R2:W5:Y:S04]  /*09e0*/  @P4 LDG.E.128 R232, desc[UR6][R134.64] ;  /* 0x0000000686e84981 */ /* 0x000568000c1e1d00 */
[----:B------:R2:W5:Y:S04]  /*09f0*/  @P4 LDG.E.128 R228, desc[UR6][R134.64+0x10] ;  /* 0x0000100686e44981 */ /* 0x000568000c1e1d00 */
[----:B------:R2:W5:Y:S04]  /*0a00*/  @P4 LD.E.128 R220, desc[UR6][R126.64] ;  /* 0x000000067edc4980 */ /* 0x000568000c101d00 */
[----:B------:R2:W5:Y:S04]  /*0a10*/  @P4 LD.E.128 R224, desc[UR6][R126.64+0x10] ;  /* 0x000010067ee04980 */ /* 0x000568000c101d00 */
[----:B------:R2:W5:Y:S04]  /*0a20*/  @P4 LDG.E.128 R108, desc[UR6][R128.64] ;  /* 0x00000006806c4981 */ /* 0x000568000c1e1d00 */
[----:B------:R2:W5:Y:S04]  /*0a30*/  @P4 LDG.E.128 R112, desc[UR6][R128.64+0x10] ;  /* 0x0000100680704981 */ /* 0x000568000c1e1d00 */
[----:B------:R2:W5:Y:S04]  /*0a40*/  @P0 LD.E.128 R80, desc[UR6][R130.64+0x10] ;  /* 0x0000100682500980 */ /* 0x000568000c101d00 */
[----:B------:R2:W5:Y:S04]  /*0a50*/  @P0 LDG.E.128 R84, desc[UR6][R120.64] ;  /* 0x0000000678540981 */ /* 0x000568000c1e1d00 */
[----:B------:R2:W5:Y:S04]  /*0a60*/  @P0 LDG.E.128 R88, desc[UR6][R120.64+0x10] ;  /* 0x0000100678580981 */ /* 0x000568000c1e1d00 */
[----:B------:R-:W2:Y:S04]  /*0a70*/  @P3 LDG.E.128 R144, desc[UR6][R2.64] ;  /* 0x0000000602903981 */ /* 0x000ea8000c1e1d00 */
[----:B----4-:R-:W4:Y:S04]  /*0a80*/  @P3 LDG.E.128 R140, desc[UR6][R2.64+0x10] ;  /* 0x00001006028c3981 */ /* 0x010f28000c1e1d00 */
[----:B---3--:R-:W3:Y:S01]  /*0a90*/  @P0 LDG.E.128 R136, desc[UR6][R118.64] ;  /* 0x0000000676880981 */ /* 0x008ee2000c1e1d00 */
[----:B------:R-:W-:-:S03]  /*0aa0*/  @P4 IADD3 R0, PT, PT, R0, 0x20, RZ ;  /* 0x0000002000004810 */ /* 0x000fc60007ffe0ff */
[----:B--2---:R1:W-:Y:S04]  /*0ab0*/  @P3 STL.64 [R1+0x20], R144 ;  /* 0x0000209001003387 */ /* 0x0043e80000100a00 */
[----:B------:R1:W-:Y:S04]  /*0ac0*/  @P3 STL.64 [R1+0x28], R146 ;  /* 0x0000289201003387 */ /* 0x0003e80000100a00 */
[----:B----4-:R1:W-:Y:S04]  /*0ad0*/  @P3 STL.64 [R1+0x10], R140 ;  /* 0x0000108c01003387 */ /* 0x0103e80000100a00 */
[----:B------:R1:W-:Y:S04]  /*0ae0*/  @P3 STL.64 [R1+0x18], R142 ;  /* 0x0000188e01003387 */ /* 0x0003e80000100a00 */
[----:B---3--:R1:W-:Y:S04]  /*0af0*/  @P0 STL.64 [R1], R136 ;  /* 0x0000008801000387 */ /* 0x0083e80000100a00 */
[----:B------:R1:W-:Y:S01]  /*0b00*/  @P0 STL.64 [R1+0x8], R138 ;  /* 0x0000088a01000387 */ /* 0x0003e20000100a00 */
[----:B------:R-:W-:-:S13]  /*0b10*/  ISETP.GE.U32.AND P0, PT, R11, 0x100, PT ;  /* 0x000001000b00780c */ /* 0x000fda0003f06070 */
[----:B-1----:R-:W-:Y:S05]  /*0b20*/  @!P0 BRA `(.L_x_32110) ;  /* 0x0000000800d08947 */ /* 0x002fea0003800000 */
        /* <DEDUP_REMOVED lines=13> */
.L_x_32109:
        /* <DEDUP_REMOVED lines=45> */
[----:B------:R-:W1:Y:S08]  /*0ed0*/  @P4 LDC.64 R14, c[0x0][0x3e8] ;  /* 0x0000fa00ff0e4b82 */ /* 0x000e700000000a00 */
[----:B------:R-:W4:Y:S08]  /*0ee0*/  @P3 LDC.64 R16, c[0x0][0x3d0] ;  /* 0x0000f400ff103b82 */ /* 0x000f300000000a00 */
[----:B------:R-:W4:Y:S01]  /*0ef0*/  @P3 LDC.64 R18, c[0x0][0x3e8] ;  /* 0x0000fa00ff123b82 */ /* 0x000f220000000a00 */
[----:B--2---:R-:W2:Y:S07]  /*0f00*/  @P5 LDG.E.128 R172, desc[UR6][R2.64] ;  /* 0x0000000602ac5981 */ /* 0x004eae000c1e1d00 */
[----:B------:R-:W4:Y:S01]  /*0f10*/  @P2 LDC.64 R28, c[0x0][0x3d0] ;  /* 0x0000f400ff1c2b82 */ /* 0x000f220000000a00 */
[----:B---3--:R3:W2:Y:S07]  /*0f20*/  @P5 LDG.E.128 R168, desc[UR6][R2.64+0x10] ;  /* 0x0000100602a85981 */ /* 0x0086ae000c1e1d00 */
[----:B------:R-:W3:Y:S01]  /*0f30*/  @P2 LDC.64 R30, c[0x0][0x3e8] ;  /* 0x0000fa00ff1e2b82 */ /* 0x000ee20000000a00 */
[----:B0-----:R-:W-:Y:S01]  /*0f40*/  @P5 IMAD.WIDE.U32 R4, R0, 0x20, R4 ;  /* 0x0000002000045825 */ /* 0x001fe200078e0004 */
[----:B------:R-:W-:-:S02]  /*0f50*/  ISETP.GE.U32.AND P0, PT, R11, 0xc0, PT ;  /* 0x000000c00b00780c */ /* 0x000fc40003f06070 */
[----:B------:R-:W-:Y:S02]  /*0f60*/  @P5 LOP3.LUT R0, R0, 0x20, RZ, 0xfc, !PT ;  /* 0x0000002000005812 */ /* 0x000fe400078efcff */
[----:B------:R-:W5:Y:S02]  /*0f70*/  @P5 LDG.E.128 R20, desc[UR6][R4.64] ;  /* 0x0000000604145981 */ /* 0x000f64000c1e1d00 */
[----:B------:R-:W0:Y:S02]  /*0f80*/  @P1 LDC.64 R32, c[0x0][0x3d0] ;  /* 0x0000f400ff201b82 */ /* 0x000e240000000a00 */
[----:B------:R2:W5:Y:S01]  /*0f90*/  @P5 LDG.E.128 R24, desc[UR6][R4.64+0x10] ;  /* 0x0000100604185981 */ /* 0x000562000c1e1d00 */
[----:B-1----:R-:W-:-:S04]  /*0fa0*/  @P4 IMAD.WIDE.U32 R12, R0, 0x20, R12 ;  /* 0x00000020000c4825 */ /* 0x002fc800078e000c */
[C---:B------:R-:W-:Y:S01]  /*0fb0*/  @P4 IMAD.WIDE.U32 R14, R0.reuse, 0x20, R14 ;  /* 0x00000020000e4825 */ /* 0x040fe200078e000e */
[----:B------:R-:W1:Y:S01]  /*0fc0*/  @P1 LDC.64 R34, c[0x0][0x3e8] ;  /* 0x0000fa00ff221b82 */ /* 0x000e620000000a00 */
[----:B------:R-:W-:Y:S02]  /*0fd0*/  @P4 IADD3 R0, PT, PT, R0, 0x20, RZ ;  /* 0x0000002000004810 */ /* 0x000fe40007ffe0ff */
[----:B----4-:R-:W-:Y:S01]  /*0fe0*/  IMAD.MOV.U32 R166, RZ, RZ, R8 ;  /* 0x000000ffffa67224 */ /* 0x010fe200078e0008 */
[----:B------:R-:W-:Y:S01]  /*0ff0*/  ISETP.GE.U32.AND P6, PT, R11, 0x100, PT ;  /* 0x000001000b00780c */ /* 0x000fe20003fc6070 */
[----:B------:R-:W-:Y:S01]  /*1000*/  IMAD.MOV.U32 R167, RZ, RZ, R7 ;  /* 0x000000ffffa77224 */ /* 0x000fe200078e0007 */
[----:B------:R-:W5:Y:S01]  /*1010*/  @P4 LDG.E.128 R36, desc[UR6][R14.64] ;  /* 0x000000060e244981 */ /* 0x000f62000c1e1d00 */
[C---:B------:R-:W-:Y:S01]  /*1020*/  @P3 IMAD.WIDE.U32 R16, R0.reuse, 0x20, R16 ;  /* 0x0000002000103825 */ /* 0x040fe200078e0010 */
[----:B---3--:R-:W3:Y:S01]  /*1030*/  @P0 LDC.64 R2, c[0x0][0x3d0] ;  /* 0x0000f400ff020b82 */ /* 0x008ee20000000a00 */
[----:B------:R-:W-:Y:S01]  /*1040*/  CS2R R226, SRZ ;  /* 0x0000000000e27805 */ /* 0x000fe2000001ff00 */
[----:B------:R-:W5:Y:S01]  /*1050*/  @P4 LDG.E.128 R40, desc[UR6][R14.64+0x10] ;  /* 0x000010060e284981 */ /* 0x000f62000c1e1d00 */
[----:B------:R-:W-:-:S03]  /*1060*/  @P3 IMAD.WIDE.U32 R18, R0, 0x20, R18 ;  /* 0x0000002000123825 */ /* 0x000fc600078e0012 */
[----:B------:R-:W4:Y:S01]  /*1070*/  @P4 LDG.E.128 R164, desc[UR6][R12.64] ;  /* 0x000000060ca44981 */ /* 0x000f22000c1e1d00 */
[----:B------:R-:W-:Y:S01]  /*1080*/  @P3 VIADD R0, R0, 0x20 ;  /* 0x0000002000003836 */ /* 0x000fe20000000000 */
[----:B------:R-:W3:Y:S02]  /*1090*/  @P0 LDC.64 R46, c[0x0][0x3e8] ;  /* 0x0000fa00ff2e0b82 */ /* 0x000ee40000000a00 */
[----:B------:R-:W4:Y:S01]  /*10a0*/  @P4 LDG.E.128 R160, desc[UR6][R12.64+0x10] ;  /* 0x000010060ca04981 */ /* 0x000f22000c1e1d00 */
[----:B------:R-:W-:-:S05]  /*10b0*/  @P2 IMAD.WIDE.U32 R28, R0, 0x20, R28 ;  /* 0x00000020001c2825 */ /* 0x000fca00078e001c */
[----:B------:R-:W4:Y:S01]  /*10c0*/  @P6 LDC.64 R60, c[0x0][0x3d0] ;  /* 0x0000f400ff3c6b82 */ /* 0x000f220000000a00 */
[C---:B------:R-:W-:Y:S01]  /*10d0*/  @P2 IMAD.WIDE.U32 R30, R0.reuse, 0x20, R30 ;  /* 0x00000020001e2825 */ /* 0x040fe200078e001e */
[----:B------:R-:W5:Y:S03]  /*10e0*/  @P3 LDG.E.128 R52, desc[UR6][R18.64] ;  /* 0x0000000612343981 */ /* 0x000f66000c1e1d00 */
[----:B------:R-:W-:Y:S01]  /*10f0*/  @P2 VIADD R0, R0, 0x20 ;  /* 0x0000002000002836 */ /* 0x000fe20000000000 */
[----:B------:R-:W5:Y:S02]  /*1100*/  @P3 LDG.E.128 R56, desc[UR6][R18.64+0x10] ;  /* 0x0000100612383981 */ /* 0x000f64000c1e1d00 */
[----:B------:R-:W4:Y:S02]  /*1110*/  @P6 LDC.64 R62, c[0x0][0x3e8] ;  /* 0x0000fa00ff3e6b82 */ /* 0x000f240000000a00 */
[----:B------:R-:W4:Y:S01]  /*1120*/  @P3 LDG.E.128 R156, desc[UR6][R16.64] ;  /* 0x00000006109c3981 */ /* 0x000f22000c1e1d00 */
[----:B0-----:R-:W-:-:S03]  /*1130*/  @P1 IMAD.WIDE.U32 R32, R0, 0x20, R32 ;  /* 0x0000002000201825 */ /* 0x001fc600078e0020 */
[----:B------:R-:W4:Y:S01]  /*1140*/  @P3 LDG.E.128 R152, desc[UR6][R16.64+0x10] ;  /* 0x0000100610983981 */ /* 0x000f22000c1e1d00 */
[C---:B-1----:R-:W-:Y:S01]  /*1150*/  @P1 IMAD.WIDE.U32 R34, R0.reuse, 0x20, R34 ;  /* 0x0000002000221825 */ /* 0x042fe200078e0022 */
[----:B------:R-:W-:Y:S02]  /*1160*/  @P1 IADD3 R0, PT, PT, R0, 0x20, RZ ;  /* 0x0000002000001810 */ /* 0x000fe40007ffe0ff */
[----:B------:R-:W4:Y:S03]  /*1170*/  @P2 LDG.E.128 R148, desc[UR6][R28.64] ;  /* 0x000000061c942981 */ /* 0x000f26000c1e1d00 */
[C---:B---3--:R-:W-:Y:S01]  /*1180*/  @P0 IMAD.WIDE.U32 R44, R0.reuse, 0x20, R2 ;  /* 0x00000020002c0825 */ /* 0x048fe200078e0002 */
[----:B------:R0:W3:Y:S03]  /*1190*/  @P2 LDG.E.128 R144, desc[UR6][R28.64+0x10] ;  /* 0x000010061c902981 */ /* 0x0000e6000c1e1d00 */
[C---:B------:R-:W-:Y:S01]  /*11a0*/  @P0 IMAD.WIDE.U32 R46, R0.reuse, 0x20, R46 ;  /* 0x00000020002e0825 */ /* 0x040fe200078e002e */
[----:B--2---:R1:W-:Y:S04]  /*11b0*/  @P5 STL.64 [R1+0x80], R172 ;  /* 0x000080ac01005387 */ /* 0x0043e80000100a00 */
[----:B------:R1:W-:Y:S04]  /*11c0*/  @P5 STL.64 [R1+0x88], R174 ;  /* 0x000088ae01005387 */ /* 0x0003e80000100a00 */
[----:B------:R-:W2:Y:S01]  /*11d0*/  @P1 LDG.E.128 R140, desc[UR6][R32.64] ;  /* 0x00000006208c1981 */ /* 0x000ea2000c1e1d00 */
[----:B------:R-:W-:Y:S01]  /*11e0*/  @P0 VIADD R0, R0, 0x20 ;  /* 0x0000002000000836 */ /* 0x000fe20000000000 */
        /* <DEDUP_REMOVED lines=17> */
[----:B------:R-:W1:Y:S01]  /*1300*/  @P5 LDC.64 R4, c[0x0][0x3d0] ;  /* 0x0000f400ff045b82 */ /* 0x000e620000000a00 */
[----:B------:R-:W-:Y:S02]  /*1310*/  CS2R R76, SRZ ;  /* 0x00000000004c7805 */ /* 0x000fe4000001ff00 */
[----:B------:R-:W5:Y:S01]  /*1320*/  @P1 LDG.E.128 R88, desc[UR6][R34.64+0x10] ;  /* 0x0000100622581981 */ /* 0x000f62000c1e1d00 */
[----:B------:R-:W-:Y:S02]  /*1330*/  CS2R R66, SRZ ;  /* 0x0000000000427805 */ /* 0x000fe4000001ff00 */
[----:B------:R-:W-:-:S02]  /*1340*/  CS2R R64, SRZ ;  /* 0x0000000000407805 */ /* 0x000fc4000001ff00 */
[----:B0-----:R-:W-:Y:S01]  /*1350*/  CS2R R28, SRZ ;  /* 0x00000000001c7805 */ /* 0x001fe2000001ff00 */
[----:B------:R-:W5:Y:S01]  /*1360*/  @P0 LDG.E.128 R244, desc[UR6][R44.64] ;  /* 0x000000062cf40981 */ /* 0x000f62000c1e1d00 */
[----:B------:R-:W0:Y:S01]  /*1370*/  @P5 LDC.64 R50, c[0x0][0x3e8] ;  /* 0x0000fa00ff325b82 */ /* 0x000e220000000a00 */
[----:B------:R-:W-:Y:S02]  /*1380*/  CS2R R18, SRZ ;  /* 0x0000000000127805 */ /* 0x000fe4000001ff00 */
[----:B------:R-:W5:Y:S01]  /*1390*/  @P0 LDG.E.128 R240, desc[UR6][R44.64+0x10] ;  /* 0x000010062cf00981 */ /* 0x000f62000c1e1d00 */
[----:B------:R-:W-:Y:S02]  /*13a0*/  CS2R R16, SRZ ;  /* 0x0000000000107805 */ /* 0x000fe4000001ff00 */
[----:B------:R-:W-:Y:S02]  /*13b0*/  CS2R R14, SRZ ;  /* 0x00000000000e7805 */ /* 0x000fe4000001ff00 */
[----:B------:R-:W-:Y:S01]  /*13c0*/  CS2R R12, SRZ ;  /* 0x00000000000c7805 */ /* 0x000fe2000001ff00 */
[----:B------:R-:W5:Y:S01]  /*13d0*/  @P0 LDG.E.128 R100, desc[UR6][R46.64] ;  /* 0x000000062e640981 */ /* 0x000f62000c1e1d00 */
[----:B------:R-:W-:-:S02]  /*13e0*/  @P6 CS2R R130, SRZ ;  /* 0x0000000000826805 */ /* 0x000fc4000001ff00 */
[----:B------:R-:W-:Y:S02]  /*13f0*/  @P6 CS2R R128, SRZ ;  /* 0x0000000000806805 */ /* 0x000fe4000001ff00 */
[----:B------:R-:W-:Y:S01]  /*1400*/  @P6 CS2R R126, SRZ ;  /* 0x00000000007e6805 */ /* 0x000fe2000001ff00 */
[----:B------:R-:W5:Y:S01]  /*1410*/  @P0 LDG.E.128 R104, desc[UR6][R46.64+0x10] ;  /* 0x000010062e680981 */ /* 0x000f62000c1e1d00 */
[----:B-1----:R-:W-:-:S04]  /*1420*/  @P5 IMAD.WIDE.U32 R48, R0, 0x20, R4 ;  /* 0x0000002000305825 */ /* 0x002fc800078e0004 */
[C---:B0-----:R-:W-:Y:S01]  /*1430*/  @P5 IMAD.WIDE.U32 R50, R0.reuse, 0x20, R50 ;  /* 0x0000002000325825 */ /* 0x041fe200078e0032 */
[----:B----4-:R0:W-:Y:S03]  /*1440*/  @P4 STL.64 [R1+0x60], R164 ;  /* 0x000060a401004387 */ /* 0x0101e60000100a00 */
[----:B------:R-:W-:Y:S01]  /*1450*/  @P5 VIADD R0, R0, 0x20 ;  /* 0x0000002000005836 */ /* 0x000fe20000000000 */
[----:B------:R-:W5:Y:S03]  /*1460*/  @P5 LDG.E.128 R232, desc[UR6][R48.64] ;  /* 0x0000000630e85981 */ /* 0x000f66000c1e1d00 */
        /* <DEDUP_REMOVED lines=16> */
[----:B---3--:R0:W-:Y:S04]  /*1570*/  @P2 STL.64 [R1+0x10], R144 ;  /* 0x0000109001002387 */ /* 0x0081e80000100a00 */
[----:B------:R0:W-:Y:S01]  /*1580*/  @P2 STL.64 [R1+0x18], R146 ;  /* 0x0000189201002387 */ /* 0x0001e20000100a00 */
[----:B------:R-:W-:-:S02]  /*1590*/  CS2R R62, SRZ ;  /* 0x00000000003e7805 */ /* 0x000fc4000001ff00 */
[----:B------:R-:W-:Y:S02]  /*15a0*/  CS2R R60, SRZ ;  /* 0x00000000003c7805 */ /* 0x000fe4000001ff00 */
[----:B-1----:R-:W-:Y:S01]  /*15b0*/  CS2R R48, SRZ ;  /* 0x0000000000307805 */ /* 0x002fe2000001ff00 */
[----:B------:R-:W5:Y:S01]  /*15c0*/  @P5 LDG.E.128 R108, desc[UR6][R50.64] ;  /* 0x00000006326c5981 */ /* 0x000f62000c1e1d00 */
[----:B------:R-:W-:Y:S02]  /*15d0*/  CS2R R46, SRZ ;  /* 0x00000000002e7805 */ /* 0x000fe4000001ff00 */
[----:B------:R-:W-:Y:S02]  /*15e0*/  CS2R R44, SRZ ;  /* 0x00000000002c7805 */ /* 0x000fe4000001ff00 */
[----:B------:R-:W-:Y:S01]  /*15f0*/  CS2R R34, SRZ ;  /* 0x0000000000227805 */ /* 0x000fe2000001ff00 */
[----:B------:R1:W5:Y:S01]  /*1600*/  @P5 LDG.E.128 R112, desc[UR6][R50.64+0x10] ;  /* 0x0000100632705981 */ /* 0x000362000c1e1d00 */
[----:B------:R-:W-:-:S02]  /*1610*/  CS2R R32, SRZ ;  /* 0x0000000000207805 */ /* 0x000fc4000001ff00 */
[----:B------:R-:W-:Y:S02]  /*1620*/  CS2R R30, SRZ ;  /* 0x00000000001e7805 */ /* 0x000fe4000001ff00 */
[----:B------:R-:W-:Y:S02]  /*1630*/  @P6 CS2R R124, SRZ ;  /* 0x00000000007c6805 */ /* 0x000fe4000001ff00 */
[----:B-1----:R-:W-:Y:S01]  /*1640*/  CS2R R50, SRZ ;  /* 0x0000000000327805 */ /* 0x002fe2000001ff00 */
[----:B--2---:R0:W-:Y:S04]  /*1650*/  @P1 STL.64 [R1], R140 ;  /* 0x0000008c01001387 */ /* 0x0041e80000100a00 */
[----:B------:R0:W-:Y:S02]  /*1660*/  @P1 STL.64 [R1+0x8], R142 ;  /* 0x0000088e01001387 */ /* 0x0001e40000100a00 */
.L_x_32110:
[----:B------:R-:W-:Y:S05]  /*1670*/  BSYNC.RECONVERGENT B0 ;  /* 0x0000000000007941 */ /* 0x000fea0003800200 */
.L_x_32108:
[----:B------:R-:W1:Y:S02]  /*1680*/  LDCU UR8, c[0x0][0x384] ;  /* 0x00007080ff0877ac */ /* 0x000e640008000800 */
[----:B-1----:R-:W-:-:S13]  /*1690*/  ISETP.GE.AND P0, PT, R219, UR8, PT ;  /* 0x00000008db007c0c */ /* 0x002fda000bf06270 */
[----:B------:R-:W-:Y:S05]  /*16a0*/  @P0 EXIT ;  /* 0x000000000000094d */ /* 0x000fea0003800000 */
[----:B------:R-:W-:Y:S01]  /*16b0*/  IMAD.HI.U32 R0, R216, -0x326172a9, RZ ;  /* 0xcd9e8d57d8007827 */ /* 0x000fe200078e00ff */
[----:B------:R-:W-:Y:S01]  /*16c0*/  UIADD3 UR8, UPT, UPT, UR4, -0x61c88647, URZ ;  /* 0x9e3779b904087890 */ /* 0x000fe2000fffe0ff */
[----:B------:R-:W-:Y:S01]  /*16d0*/  LOP3.LUT R6, R6, 0x3, RZ, 0xc0, !PT ;  /* 0x0000000306067812 */ /* 0x000fe200078ec0ff */
[----:B------:R-:W-:Y:S01]  /*16e0*/  UIADD3 UR9, UPT, UPT, UR5, -0x4498517b, URZ ;  /* 0xbb67ae8505097890 */ /* 0x000fe2000fffe0ff */
[C---:B---3--:R-:W-:Y:S01]  /*16f0*/  IMAD.HI.U32 R2, R10.reuse, -0x2daee0ad, RZ ;  /* 0xd2511f530a027827 */ /* 0x048fe200078e00ff */
[----:B------:R-:W-:Y:S01]  /*1700*/  LOP3.LUT R0, R9, UR4, R0, 0x96, !PT ;  /* 0x0000000409007c12 */ /* 0x000fe2000f8e9600 */
[----:B------:R-:W-:Y:S02]  /*1710*/  UIADD3 UR11, UPT, UPT, UR5, 0x1fd5c5a3, URZ ;  /* 0x1fd5c5a3050b7890 */ /* 0x000fe4000fffe0ff */
[----:B------:R-:W-:Y:S01]  /*1720*/  IMAD R8, R10, -0x2daee0ad, RZ ;  /* 0xd2511f530a087824 */ /* 0x000fe200078e02ff */
[----:B------:R-:W-:Y:S01]  /*1730*/  LOP3.LUT R2, R2, UR5, RZ, 0x3c, !PT ;  /* 0x0000000502027c12 */ /* 0x000fe2000f8e3cff */
[----:B------:R-:W-:Y:S01]  /*1740*/  IMAD.HI.U32 R5, R0, -0x2daee0ad, RZ ;  /* 0xd2511f5300057827 */ /* 0x000fe200078e00ff */
[----:B------:R-:W1:Y:S03]  /*1750*/  LDCU.64 UR14, c[0x0][0x3e0] ;  /* 0x00007c00ff0e77ac */ /* 0x000e660008000a00 */
        /* <DEDUP_REMOVED lines=8> */
[----:B0-----:R-:W-:Y:S01]  /*17e0*/  IMAD R141, R0, -0x2daee0ad, RZ ;  /* 0xd2511f53008d7824 */ /* 0x001fe200078e02ff */
[----:B------:R-:W0:Y:S01]  /*17f0*/  LDCU UR12, c[0x0][0x448] ;  /* 0x00008900ff0c77ac */ /* 0x000e220008000800 */
[----:B------:R-:W-:-:S04]  /*1800*/  IMAD.HI.U32 R2, R5, -0x326172a9, RZ ;  /* 0xcd9e8d5705027827 */ /* 0x000fc800078e00ff */
[----:B------:R-:W-:Y:S01]  /*1810*/  IMAD.HI.U32 R0, R3, -0x2daee0ad, RZ ;  /* 0xd2511f5303007827 */ /* 0x000fe200078e00ff */
[----:B------:R-:W-:Y:S01]  /*1820*/  LOP3.LUT R2, R7, UR9, R2, 0x96, !PT ;  /* 0x0000000907027c12 */ /* 0x000fe2000f8e9602 */
[----:B------:R-:W-:Y:S02]  /*1830*/  UIADD3 UR9, UPT, UPT, UR4, -0x255992d5, URZ ;  /* 0xdaa66d2b04097890 */ /* 0x000fe4000fffe0ff */
[----:B------:R-:W-:Y:S01]  /*1840*/  IMAD R8, R3, -0x2daee0ad, RZ ;  /* 0xd2511f5303087824 */ /* 0x000fe200078e02ff */
[----:B------:R-:W-:Y:S01]  /*1850*/  LOP3.LUT R0, R141, UR8, R0, 0x96, !PT ;  /* 0x000000088d007c12 */ /* 0x000fe2000f8e9600 */
[----:B------:R-:W-:Y:S01]  /*1860*/  UIADD3 UR8, UPT, UPT, UR5, 0x32370b8f, URZ ;  /* 0x32370b8f05087890 */ /* 0x000fe2000fffe0ff */
[----:B------:R-:W-:Y:S01]  /*1870*/  IMAD.HI.U32 R7, R2, -0x2daee0ad, RZ ;  /* 0xd2511f5302077827 */ /* 0x000fe200078e00ff */
[----:B-1----:R-:W-:-:S03]  /*1880*/  UISETP.NE.U32.AND UP0, UPT, UR14, URZ, UPT ;  /* 0x000000ff0e00728c */ /* 0x002fc6000bf05070 */
[----:B------:R-:W-:Y:S01]  /*1890*/  IMAD R4, R5, -0x326172a9, RZ ;  /* 0xcd9e8d5705047824 */ /* 0x000fe200078e02ff */
[----:B------:R-:W-:Y:S01]  /*18a0*/  LOP3.LUT R7, R8, UR8, R7, 0x96, !PT ;  /* 0x0000000808077c12 */ /* 0x000fe2000f8e9607 */
[C---:B------:R-:W-:Y:S01]  /*18b0*/  IMAD.HI.U32 R3, R0.reuse, -0x326172a9, RZ ;  /* 0xcd9e8d5700037827 */ /* 0x040fe200078e00ff */
[----:B------:R-:W-:Y:S02]  /*18c0*/  UIADD3 UR8, UPT, UPT, UR4, 0x78dde6e4, URZ ;  /* 0x78dde6e404087890 */ /* 0x000fe4000fffe0ff */
[----:B------:R-:W-:Y:S01]  /*18d0*/  UISETP.NE.AND.EX UP0, UPT, UR15, URZ, UPT, UP0 ;  /* 0x000000ff0f00728c */ /* 0x000fe2000bf05300 */
[----:B------:R-:W-:Y:S01]  /*18e0*/  IMAD R5, R0, -0x326172a9, RZ ;  /* 0xcd9e8d5700057824 */ /* 0x000fe200078e02ff */
[----:B------:R-:W-:Y:S01]  /*18f0*/  LOP3.LUT R3, R4, UR9, R3, 0x96, !PT ;  /* 0x0000000904037c12 */ /* 0x000fe2000f8e9603 */
[----:B------:R-:W-:Y:S01]  /*1900*/  UIADD3 UR9, UPT, UPT, UR5, -0x126145ec, URZ ;  /* 0xed9eba1405097890 */ /* 0x000fe2000fffe0ff */
[----:B------:R-:W-:Y:S02]  /*1910*/  IMAD R141, R2, -0x2daee0ad, RZ ;  /* 0xd2511f53028d7824 */ /* 0x000fe400078e02ff */
[----:B------:R-:W-:-:S04]  /*1920*/  IMAD.HI.U32 R0, R7, -0x326172a9, RZ ;  /* 0xcd9e8d5707007827 */ /* 0x000fc800078e00ff */
[----:B------:R-:W-:Y:S01]  /*1930*/  IMAD.HI.U32 R2, R3, -0x2daee0ad, RZ ;  /* 0xd2511f5303027827 */ /* 0x000fe200078e00ff */
[----:B------:R-:W-:Y:S01]  /*1940*/  LOP3.LUT R0, R5, UR8, R0, 0x96, !PT ;  /* 0x0000000805007c12 */ /* 0x000fe2000f8e9600 */
[----:B------:R-:W-:Y:S02]  /*1950*/  UIADD3 UR8, UPT, UPT, UR4, 0x1715609d, URZ ;  /* 0x1715609d04087890 */ /* 0x000fe4000fffe0ff */
[----:B------:R-:W-:Y:S01]  /*1960*/  IMAD R8, R3, -0x2daee0ad, RZ ;  /* 0xd2511f5303087824 */ /* 0x000fe200078e02ff */
[----:B------:R-:W-:Y:S01]  /*1970*/  LOP3.LUT R2, R141, UR9, R2, 0x96, !PT ;  /* 0x000000098d027c12 */ /* 0x000fe2000f8e9602 */
[----:B------:R-:W-:Y:S01]  /*1980*/  UIADD3 UR9, UPT, UPT, UR5, -0x56f99767, URZ ;  /* 0xa906689905097890 */ /* 0x000fe2000fffe0ff */
        /* <DEDUP_REMOVED lines=14> */
[----:B------:R-:W-:Y:S01]  /*1a70*/  IMAD R8, R3, -0x2daee0ad, RZ ;  /* 0xd2511f5303087824 */ /* 0x000fe200078e02ff */
[----:B------:R-:W1:Y:S01]  /*1a80*/  LDCU UR10, c[0x0][0x388] ;  /* 0x00007100ff0a77ac */ /* 0x000e620008000800 */
[----:B------:R-:W-:-:S04]  /*1a90*/  IMAD.HI.U32 R5, R0, -0x2daee0ad, RZ ;  /* 0xd2511f5300057827 */ /* 0x000fc800078e00ff */
[----:B------:R-:W-:Y:S01]  /*1aa0*/  IMAD.HI.U32 R3, R2, -0x326172a9, RZ ;  /* 0xcd9e8d5702037827 */ /* 0x000fe200078e00ff */
[----:B------:R-:W-:Y:S01]  /*1ab0*/  LOP3.LUT R5, R8, UR11, R5, 0x96, !PT ;  /* 0x0000000b08057c12 */ /* 0x000fe2000f8e9605 */
[----:B------:R-:W2:Y:S02]  /*1ac0*/  LDCU.U8 UR11, c[0x0][0x410] ;  /* 0x00008200ff0b77ac */ /* 0x000ea40008000000 */
        /* <DEDUP_REMOVED lines=9> */
[----:B------:R-:W-:Y:S02]  /*1b60*/  IMAD R3, R3, -0x2daee0ad, RZ ;  /* 0xd2511f5303037824 */ /* 0x000fe400078e02ff */
[----:B------:R-:W-:Y:S02]  /*1b70*/  HFMA2 R5, -RZ, RZ, 0, 0 ;  /* 0x00000000ff057431 */ /* 0x000fe400000001ff */
[----:B------:R-:W-:-:S04]  /*1b80*/  IMAD.HI.U32 R8, R0, -0x2daee0ad, RZ ;  /* 0xd2511f5300087827 */ /* 0x000fc800078e00ff */
[----:B------:R-:W-:Y:S01]  /*1b90*/  IMAD.HI.U32 R7, R2, -0x326172a9, RZ ;  /* 0xcd9e8d5702077827 */ /* 0x000fe200078e00ff */
[----:B------:R-:W-:-:S03]  /*1ba0*/  LOP3.LUT R8, R3, UR18, R8, 0x96, !PT ;  /* 0x0000001203087c12 */ /* 0x000fc6000f8e9608 */
[----:B------:R-:W-:Y:S01]  /*1bb0*/  IMAD R3, R0, -0x2daee0ad, RZ ;  /* 0xd2511f5300037824 */ /* 0x000fe200078e02ff */
[----:B------:R-:W-:Y:S01]  /*1bc0*/  LOP3.LUT R7, R4, UR13, R7, 0x96, !PT ;  /* 0x0000000d04077c12 */ /* 0x000fe2000f8e9607 */
[----:B0123--:R-:W-:-:S07]  /*1bd0*/  IMAD R4, R2, -0x326172a9, RZ ;  /* 0xcd9e8d5702047824 */ /* 0x00ffce00078e02ff */
.L_x_32799:
[----:B------:R-:W0:Y:S01]  /*1be0*/  @UP0 LDCU.64 UR14, c[0x0][0x3e0] ;  /* 0x00007c00ff0e07ac */ /* 0x000e220008000a00 */
[----:B------:R-:W-:Y:S01]  /*1bf0*/  PLOP3.LUT P0, PT, PT, PT, UP0, 0x80, 0x8 ;  /* 0x000000000008781c */ /* 0x000fe20003f0f008 */
[----:B------:R-:W-:Y:S01]  /*1c00*/  IMAD.MOV.U32 R212, RZ, RZ, 0x2 ;  /* 0x00000002ffd47424 */ /* 0x000fe200078e00ff */
[----:B------:R-:W-:-:S11]  /*1c10*/  PLOP3.LUT P1, PT, PT, PT, UP0, 0x80, 0x8 ;  /* 0x000000000008781c */ /* 0x000fd60003f2f008 */
[----:B0-----:R-:W-:-:S05]  /*1c20*/  @P0 IMAD.WIDE R212, R219, R212, UR14 ;  /* 0x0000000edbd40e25 */ /* 0x001fca000f8e02d4 */
[----:B------:R0:W2:Y:S01]  /*1c30*/  @P1 LDG.E.U16 R2, desc[UR6][R212.64] ;  /* 0x00000006d4021981 */ /* 0x0000a2000c1e1500 */
[----:B------:R-:W-:Y:S01]  /*1c40*/  PLOP3.LUT P0, PT, PT, PT, UP0, 0x80, 0x8 ;  /* 0x000000000008781c */ /* 0x000fe20003f0f008 */
[----:B------:R-:W-:Y:S01]  /*1c50*/  BSSY.RECONVERGENT B0, `(.L_x_32111) ;  /* 0x0000671000007945 */ /* 0x000fe20003800200 */
[----:B------:R-:W-:Y:S01]  /*1c60*/  ISETP.GE.U32.AND P2, PT, R11, 0x20, PT ;  /* 0x000000200b00780c */ /* 0x000fe20003f46070 */
[----:B------:R-:W1:Y:S01]  /*1c70*/  S2R R214, SR_TID.X ;  /* 0x0000000000d67919 */ /* 0x000e620000002100 */
[----:B------:R-:W-:Y:S01]  /*1c80*/  LOP3.LUT R0, R0, 0xffffffef, RZ, 0xc0, !PT ;  /* 0xffffffef00007812 */ /* 0x000fe200078ec0ff */
[----:B0-----:R-:W-:-:S10]  /*1c90*/  IMAD.MOV.U32 R212, RZ, RZ, 0x3f800000 ;  /* 0x3f800000ffd47424 */ /* 0x001fd400078e00ff */
[----:B------:R-:W-:Y:S02]  /*1ca0*/  @P2 LOP3.LUT R0, R0, 0x10, RZ, 0xfc, !PT ;  /* 0x0000001000002812 */ /* 0x000fe400078efcff */
[----:B--2---:R-:W-:Y:S01]  /*1cb0*/  @P0 SHF.L.U32 R212, R2, 0x10, RZ ;  /* 0x0000001002d40819 */ /* 0x004fe200000006ff */
[----:B------:R-:W-:-:S05]  /*1cc0*/  IMAD R2, R219, UR10, RZ ;  /* 0x0000000adb027c24 */ /* 0x000fca000f8e02ff */
[----:B------:R-:W-:-:S04]  /*1cd0*/  SHF.R.S32.HI R213, RZ, 0x1f, R2 ;  /* 0x0000001fffd57819 */ /* 0x000fc80000011402 */
[----:B------:R-:W-:Y:S02]  /*1ce0*/  LEA.HI R2, R213, R2, RZ, 0x3 ;  /* 0x00000002d5027211 */ /* 0x000fe400078f18ff */
[----:B-1----:R-:W-:-:S04]  /*1cf0*/  LOP3.LUT R213, R214, 0x1f, RZ, 0xc0, !PT ;  /* 0x0000001fd6d57812 */ /* 0x002fc800078ec0ff */
[----:B------:R-:W-:-:S05]  /*1d00*/  LEA.HI.SX32 R2, R2, R213, 0x1d ;  /* 0x000000d502027211 */ /* 0x000fca00078feaff */
[----:B------:R-:W-:Y:S01]  /*1d10*/  IMAD.MOV.U32 R213, RZ, RZ, R2 ;  /* 0x000000ffffd57224 */ /* 0x000fe200078e0002 */
        /* <DEDUP_REMOVED lines=22> */
.L_x_71332:
[----:B------:R-:W-:Y:S05]  /*1e80*/  BRX R148 -0x1e90                                       (*"BRANCH_TARGETS .L_x_71333,.L_x_71334,.L_x_71335"*) ;  /* 0xffffffe0945c7949 */ /* 0x000fea000383ffff */
.L_x_71335:
[----:B------:R-:W-:Y:S01]  /*1e90*/  VIADD R150, R6, 0x1 ;  /* 0x0000000106967836 */ /* 0x000fe20000000000 */
[----:B------:R-:W-:Y:S01]  /*1ea0*/  MOV R148, R7 ;  /* 0x0000000700947202 */ /* 0x000fe20000000f00 */
[----:B------:R-:W-:Y:S01]  /*1eb0*/  IMAD.MOV.U32 R213, RZ, RZ, R3 ;  /* 0x000000ffffd57224 */ /* 0x000fe200078e0003 */
[----:B------:R-:W-:Y:S06]  /*1ec0*/  BRA `(.L_x_32115) ;  /* 0x00000004003c7947 */ /* 0x000fec0003800000 */
.L_x_71333:
[----:B------:R-:W-:Y:S01]  /*1ed0*/  IMAD.MOV.U32 R213, RZ, RZ, R3 ;  /* 0x000000ffffd57224 */ /* 0x000fe200078e0003 */
[----:B------:R-:W-:Y:S01]  /*1ee0*/  MOV R148, R8 ;  /* 0x0000000800947202 */ /* 0x000fe20000000f00 */
[----:B------:R-:W-:Y:S01]  /*1ef0*/  IMAD.MOV.U32 R150, RZ, RZ, 0x3 ;  /* 0x00000003ff967424 */ /* 0x000fe200078e00ff */
[----:B------:R-:W-:Y:S06]  /*1f00*/  BRA `(.L_x_32115) ;  /* 0x00000004002c7947 */ /* 0x000fec0003800000 */
.L_x_71334:
        /* <DEDUP_REMOVED lines=12> */
.L_x_32117:
[----:B------:R-:W-:Y:S05]  /*1fd0*/  BSYNC.RECONVERGENT B2 ;  /* 0x0000000000027941 */ /* 0x000fea0003800200 */
.L_x_32116:
        /* <DEDUP_REMOVED lines=62> */
.L_x_32115:
[----:B------:R-:W-:Y:S05]  /*23c0*/  BSYNC.RECONVERGENT B1 ;  /* 0x0000000000017941 */ /* 0x000fea0003800200 */
.L_x_32114:
[----:B------:R-:W0:Y:S01]  /*23d0*/  LDC R218, c[0x0][0x404] ;  /* 0x00010100ffda7b82 */ /* 0x000e220000000800 */
[----:B------:R-:W-:Y:S01]  /*23e0*/  HFMA2 R238, -RZ, RZ, 0.1171875, 0 ;  /* 0x2f800000ffee7431 */ /* 0x000fe200000001ff */
[----:B------:R-:W-:Y:S01]  /*23f0*/  I2FP.F32.U32 R3, R148 ;  /* 0x0000009400037245 */ /* 0x000fe20000201000 */
[----:B------:R-:W-:Y:S01]  /*2400*/  BSSY.RECONVERGENT B1, `(.L_x_32118) ;  /* 0x0000064000017945 */ /* 0x000fe20003800200 */
[----:B------:R-:W-:Y:S02]  /*2410*/  ISETP.NE.AND P1, PT, R150, 0x1, PT ;  /* 0x000000019600780c */ /* 0x000fe40003f25270 */
[----:B------:R-:W-:Y:S02]  /*2420*/  LOP3.LUT R0, R0, 0xfffffffd, RZ, 0xc0, !PT ;  /* 0xfffffffd00007812 */ /* 0x000fe400078ec0ff */
[----:B------:R-:W1:Y:S01]  /*2430*/  LDC R217, c[0x0][0x408] ;  /* 0x00010200ffd97b82 */ /* 0x000e620000000800 */
[----:B------:R-:W-:Y:S01]  /*2440*/  MOV R149, R4 ;  /* 0x0000000400957202 */ /* 0x000fe20000000f00 */
[----:B------:R-:W-:-:S05]  /*2450*/  FFMA.FTZ R3, R3, R238, 1.1641532182693481445e-10 ;  /* 0x2f00000003037423 */ /* 0x000fca00000100ee */
[----:B0-----:R-:W-:Y:S01]  /*2460*/  FSETP.GTU.FTZ.AND P0, PT, R3, R218, PT ;  /* 0x000000da0300720b */ /* 0x001fe20003f1c000 */
[----:B-----5:R-:W-:-:S04]  /*2470*/  IMAD.U32 R3, R152, 0x10000, RZ ;  /* 0x0001000098037824 */ /* 0x020fc800078e00ff */
[----:B------:R-:W-:-:S04]  /*2480*/  FMUL.FTZ R3, R3, R212 ;  /* 0x000000d403037220 */ /* 0x000fc80000410000 */
[----:B-1----:R-:W-:-:S05]  /*2490*/  FMUL.FTZ R3, R3, R217 ;  /* 0x000000d903037220 */ /* 0x002fca0000410000 */
[----:B------:R-:W-:Y:S02]  /*24a0*/  FSEL R6, R3, RZ, !P0 ;  /* 0x000000ff03067208 */ /* 0x000fe40004000000 */
[----:B------:R-:W-:Y:S02]  /*24b0*/  PLOP3.LUT P0, PT, P0, PT, PT, 0x8, 0x80 ;  /* 0x000000000080781c */ /* 0x000fe4000070e170 */
[----:B------:R-:W-:Y:S01]  /*24c0*/  PRMT R3, R152, 0x7632, R3 ;  /* 0x0000763298037816 */ /* 0x000fe20000000003 */
        /* <DEDUP_REMOVED lines=12> */
.L_x_32120:
        /* <DEDUP_REMOVED lines=12> */
.L_x_32122:
[----:B------:R-:W-:Y:S05]  /*2650*/  BSYNC.RECONVERGENT B2 ;  /* 0x0000000000027941 */ /* 0x000fea0003800200 */
.L_x_32121:
        /* <DEDUP_REMOVED lines=62> */
.L_x_32119:
[----:B------:R-:W-:Y:S05]  /*2a40*/  BSYNC.RECONVERGENT B1 ;  /* 0x0000000000017941 */ /* 0x000fea0003800200 */
.L_x_32118:
        /* <DEDUP_REMOVED lines=22> */
.L_x_32125:
        /* <DEDUP_REMOVED lines=12> */
.L_x_32127:
[----:B------:R-:W-:Y:S05]  /*2c70*/  BSYNC.RECONVERGENT B2 ;  /* 0x0000000000027941 */ /* 0x000fea0003800200 */
.L_x_32126:
        /* <DEDUP_REMOVED lines=59> */
[----:B------:R-:W-:-:S04]  /*3030*/  IMAD.WIDE.U32 R6, R4, -0x326172a9, RZ ;  /* 0xcd9e8d5704067825 */ /* 0x000fc800078e00ff */
[----:B------:R-:W-:Y:S01]  /*3040*/  IMAD.MOV.U32 R4, RZ, RZ, R6 ;  /* 0x000000ffff047224 */ /* 0x000fe200078e0006 */
[----:B------:R-:W-:-:S07]  /*3050*/  LOP3.LUT R7, R150, UR13, R7, 0x96, !PT ;  /* 0x0000000d96077c12 */ /* 0x000fce000f8e9607 */
.L_x_32124:
[----:B------:R-:W-:Y:S05]  /*3060*/  BSYNC.RECONVERGENT B1 ;  /* 0x0000000000017941 */ /* 0x000fea0003800200 */
.L_x_32123:
[----:B------:R-:W-:Y:S01]  /*3070*/  I2FP.F32.U32 R3, R3 ;  /* 0x0000000300037245 */ /* 0x000fe20000201000 */
[----:B------:R-:W-:Y:S01]  /*3080*/  BSSY.RECONVERGENT B1, `(.L_x_32128) ;  /* 0x0000061000017945 */ /* 0x000fe20003800200 */
[----:B------:R-:W-:Y:S02]  /*3090*/  ISETP.NE.AND P2, PT, R152, 0x1, PT ;  /* 0x000000019800780c */ /* 0x000fe40003f45270 */
[----:B------:R-:W-:Y:S01]  /*30a0*/  MOV R151, R4 ;  /* 0x0000000400977202 */ /* 0x000fe20000000f00 */
[----:B------:R-:W-:-:S05]  /*30b0*/  FFMA.FTZ R3, R3, R238, 1.1641532182693481445e-10 ;  /* 0x2f00000003037423 */ /* 0x000fca00000100ee */
[----:B------:R-:W-:Y:S01]  /*30c0*/  FSETP.GTU.FTZ.AND P1, PT, R3, R218, PT ;  /* 0x000000da0300720b */ /* 0x000fe20003f3c000 */
[----:B------:R-:W-:-:S04]  /*30d0*/  IMAD.U32 R3, R153, 0x10000, RZ ;  /* 0x0001000099037824 */ /* 0x000fc800078e00ff */
[----:B------:R-:W-:-:S04]  /*30e0*/  FMUL.FTZ R3, R3, R212 ;  /* 0x000000d403037220 */ /* 0x000fc80000410000 */
[----:B------:R-:W-:-:S05]  /*30f0*/  FMUL.FTZ R3, R3, R217 ;  /* 0x000000d903037220 */ /* 0x000fca0000410000 */
[----:B------:R-:W-:Y:S02]  /*3100*/  FSEL R6, R3, RZ, !P1 ;  /* 0x000000ff03067208 */ /* 0x000fe40004800000 */
[----:B------:R-:W-:Y:S02]  /*3110*/  PLOP3.LUT P1, PT, P1, PT, PT, 0x8, 0x80 ;  /* 0x000000000080781c */ /* 0x000fe40000f2e170 */
[----:B------:R-:W-:Y:S01]  /*3120*/  PRMT R3, R153, 0x7632, R3 ;  /* 0x0000763299037816 */ /* 0x000fe20000000003 */
        /* <DEDUP_REMOVED lines=11> */
.L_x_32130:
        /* <DEDUP_REMOVED lines=12> */
.L_x_32132:
[----:B------:R-:W-:Y:S05]  /*32a0*/  BSYNC.RECONVERGENT B2 ;  /* 0x0000000000027941 */ /* 0x000fea0003800200 */
.L_x_32131:
        /* <DEDUP_REMOVED lines=62> */
.L_x_32129:
[----:B------:R-:W-:Y:S05]  /*3690*/  BSYNC.RECONVERGENT B1 ;  /* 0x0000000000017941 */ /* 0x000fea0003800200 */
.L_x_32128:
        /* <DEDUP_REMOVED lines=22> */
.L_x_32135:
        /* <DEDUP_REMOVED lines=12> */
.L_x_32137:
[----:B------:R-:W-:Y:S05]  /*38c0*/  BSYNC.RECONVERGENT B2 ;  /* 0x0000000000027941 */ /* 0x000fea0003800200 */
.L_x_32136:
        /* <DEDUP_REMOVED lines=59> */
[----:B------:R-:W-:Y:S02]  /*3c80*/  HFMA2 R214, -RZ, RZ, 0, 0 ;  /* 0x00000000ffd67431 */ /* 0x000fe400000001ff */
[----:B------:R-:W-:Y:S01]  /*3c90*/  IMAD.MOV.U32 R4, RZ, RZ, R6 ;  /* 0x000000ffff047224 */ /* 0x000fe200078e0006 */
[----:B------:R-:W-:-:S07]  /*3ca0*/  LOP3.LUT R7, R152, UR13, R7, 0x96, !PT ;  /* 0x0000000d98077c12 */ /* 0x000fce000f8e9607 */
.L_x_32134:
[----:B------:R-:W-:Y:S05]  /*3cb0*/  BSYNC.RECONVERGENT B1 ;  /* 0x0000000000017941 */ /* 0x000fea0003800200 */
.L_x_32133:
        /* <DEDUP_REMOVED lines=23> */
.L_x_32140:
        /* <DEDUP_REMOVED lines=12> */
.L_x_32142:
[----:B------:R-:W-:Y:S05]  /*3ef0*/  BSYNC.RECONVERGENT B2 ;  /* 0x0000000000027941 */ /* 0x000fea0003800200 */
.L_x_32141:
        /* <DEDUP_REMOVED lines=62> */
.L_x_32139:
[----:B------:R-:W-:Y:S05]  /*42e0*/  BSYNC.RECONVERGENT B1 ;  /* 0x0000000000017941 */ /* 0x000fea0003800200 */
.L_x_32138:
        /* <DEDUP_REMOVED lines=22> */
.L_x_32145:
        /* <DEDUP_REMOVED lines=12> */
.L_x_32147:
[----:B------:R-:W-:Y:S05]  /*4510*/  BSYNC.RECONVERGENT B2 ;  /* 0x0000000000027941 */ /* 0x000fea0003800200 */
.L_x_32146:
        /* <DEDUP_REMOVED lines=60> */
[----:B------:R-:W-:Y:S01]  /*48e0*/  LOP3.LUT R7, R214, UR13, R7, 0x96, !PT ;  /* 0x0000000dd6077c12 */ /* 0x000fe2000f8e9607 */
[----:B------:R-:W-:-:S07]  /*48f0*/  HFMA2 R214, -RZ, RZ, 0, 0 ;  /* 0x00000000ffd67431 */ /* 0x000fce00000001ff */
.L_x_32144:
[----:B------:R-:W-:Y:S05]  /*4900*/  BSYNC.RECONVERGENT B1 ;  /* 0x0000000000017941 */ /* 0x000fea0003800200 */
.L_x_32143:
[----:B------:R-:W-:Y:S01]  /*4910*/  I2FP.F32.U32 R3, R3 ;  /* 0x0000000300037245 */ /* 0x000fe20000201000 */
[----:B------:R-:W-:Y:S01]  /*4920*/  BSSY.RECONVERGENT B1, `(.L_x_32148) ;  /* 0x0000064000017945 */ /* 0x000fe20003800200 */
[----:B------:R-:W-:-:S03]  /*4930*/  ISETP.NE.AND P6, PT, R214, 0x1, PT ;  /* 0x00000001d600780c */ /* 0x000fc60003fc5270 */
[----:B------:R-:W-:-:S05]  /*4940*/  FFMA.FTZ R3, R3, R238, 1.1641532182693481445e-10 ;  /* 0x2f00000003037423 */ /* 0x000fca00000100ee */
[----:B------:R-:W-:Y:S01]  /*4950*/  FSETP.GTU.FTZ.AND P5, PT, R3, R218, PT ;  /* 0x000000da0300720b */ /* 0x000fe20003fbc000 */
[----:B------:R-:W-:-:S04]  /*4960*/  IMAD.U32 R3, R155, 0x10000, RZ ;  /* 0x000100009b037824 */ /* 0x000fc800078e00ff */
[----:B------:R-:W-:-:S04]  /*4970*/  FMUL.FTZ R3, R3, R212 ;  /* 0x000000d403037220 */ /* 0x000fc80000410000 */
[----:B------:R-:W-:-:S05]  /*4980*/  FMUL.FTZ R3, R3, R217 ;  /* 0x000000d903037220 */ /* 0x000fca0000410000 */
[----:B------:R-:W-:Y:S02]  /*4990*/  FSEL R6, R3, RZ, !P5 ;  /* 0x000000ff03067208 */ /* 0x000fe40006800000 */
[----:B------:R-:W-:Y:S02]  /*49a0*/  PRMT R3, R155, 0x7632, R3 ;  /* 0x000076329b037816 */ /* 0x000fe40000000003 */
[----:B------:R-:W-:Y:S01]  /*49b0*/  PLOP3.LUT P5, PT, P5, PT, PT, 0x8, 0x80 ;  /* 0x000000000080781c */ /* 0x000fe20002fae170 */
[----:B------:R-:W-:Y:S01]  /*49c0*/  FFMA.FTZ R154, R6, R26, R146 ;  /* 0x0000001a069a7223 */ /* 0x000fe20000010092 */
[----:B------:R-:W-:Y:S01]  /*49d0*/  IMAD.MOV.U32 R6, RZ, RZ, 0x2 ;  /* 0x00000002ff067424 */ /* 0x000fe200078e00ff */
[----:B------:R-:W-:Y:S01]  /*49e0*/  MOV R155, R4 ;  /* 0x00000004009b7202 */ /* 0x000fe20000000f00 */
        /* <DEDUP_REMOVED lines=9> */
.L_x_32150:
        /* <DEDUP_REMOVED lines=15> */
.L_x_32152:
[----:B------:R-:W-:Y:S05]  /*4b70*/  BSYNC.RECONVERGENT B2 ;  /* 0x0000000000027941 */ /* 0x000fea0003800200 */
.L_x_32151:
        /* <DEDUP_REMOVED lines=62> */
.L_x_32149:
[----:B------:R-:W-:Y:S05]  /*4f60*/  BSYNC.RECONVERGENT B1 ;  /* 0x0000000000017941 */ /* 0x000fea0003800200 */
.L_x_32148:
        /* <DEDUP_REMOVED lines=10> */
.L_x_32113:
        /* <DEDUP_REMOVED lines=16> */
.L_x_32156:
        /* <DEDUP_REMOVED lines=12> */
.L_x_32158:
[----:B------:R-:W-:Y:S05]  /*51d0*/  BSYNC.RECONVERGENT B2 ;  /* 0x0000000000027941 */ /* 0x000fea0003800200 */
.L_x_32157:
        /* <DEDUP_REMOVED lines=62> */
.L_x_32155:
[----:B------:R-:W-:Y:S05]  /*55c0*/  BSYNC.RECONVERGENT B1 ;  /* 0x0000000000017941 */ /* 0x000fea0003800200 */
.L_x_32154:
[----:B------:R-:W0:Y:S01]  /*55d0*/  LDC R218, c[0x0][0x404] ;  /* 0x00010100ffda7b82 */ /* 0x000e220000000800 */
[----:B------:R-:W-:Y:S01]  /*55e0*/  I2FP.F32.U32 R3, R148 ;  /* 0x0000009400037245 */ /* 0x000fe20000201000 */
[----:B------:R-:W-:Y:S01]  /*55f0*/  IMAD.MOV.U32 R238, RZ, RZ, 0x2f800000 ;  /* 0x2f800000ffee7424 */ /* 0x000fe200078e00ff */
[----:B------:R-:W-:Y:S01]  /*5600*/  ISETP.NE.AND P1, PT, R150, 0x1, PT ;  /* 0x000000019600780c */ /* 0x000fe20003f25270 */
[----:B------:R-:W-:Y:S01]  /*5610*/  BSSY.RECONVERGENT B1, `(.L_x_32159) ;  /* 0x0000062000017945 */ /* 0x000fe20003800200 */
[----:B------:R-:W-:Y:S01]  /*5620*/  LOP3.LUT R0, R0, 0xfffffffd, RZ, 0xc0, !PT ;  /* 0xfffffffd00007812 */ /* 0x000fe200078ec0ff */
[----:B------:R-:W-:Y:S01]  /*5630*/  FFMA.FTZ R3, R3, R238, 1.1641532182693481445e-10 ;  /* 0x2f00000003037423 */ /* 0x000fe200000100ee */
[----:B------:R-:W-:Y:S01]  /*5640*/  IMAD.MOV.U32 R149, RZ, RZ, R4 ;  /* 0x000000ffff957224 */ /* 0x000fe200078e0004 */
[----:B------:R-:W1:Y:S03]  /*5650*/  LDC R217, c[0x0][0x408] ;  /* 0x00010200ffd97b82 */ /* 0x000e660000000800 */
[----:B0-----:R-:W-:Y:S01]  /*5660*/  FSETP.GTU.FTZ.AND P0, PT, R3, R218, PT ;  /* 0x000000da0300720b */ /* 0x001fe20003f1c000 */
[----:B-----5:R-:W-:-:S03]  /*5670*/  IMAD.U32 R3, R152, 0x10000, RZ ;  /* 0x0001000098037824 */ /* 0x020fc600078e00ff */
[----:B------:R-:W-:Y:S01]  /*5680*/  PLOP3.LUT P2, PT, P0, PT, PT, 0x8, 0x80 ;  /* 0x000000000080781c */ /* 0x000fe2000074e170 */
[----:B------:R-:W-:-:S04]  /*5690*/  FMUL.FTZ R3, R3, R212 ;  /* 0x000000d403037220 */ /* 0x000fc80000410000 */
[----:B-1----:R-:W-:Y:S01]  /*56a0*/  FMUL.FTZ R6, R3, R217 ;  /* 0x000000d903067220 */ /* 0x002fe20000410000 */
[----:B------:R-:W-:-:S04]  /*56b0*/  PRMT R3, R152, 0x7632, R3 ;  /* 0x0000763298037816 */ /* 0x000fc80000000003 */
[----:B------:R-:W-:Y:S01]  /*56c0*/  FSEL R148, R6, RZ, !P0 ;  /* 0x000000ff06947208 */ /* 0x000fe20004000000 */
[----:B------:R-:W-:Y:S02]  /*56d0*/  HFMA2 R6, -RZ, RZ, 0, 1.1920928955078125e-07 ;  /* 0x00000002ff067431 */ /* 0x000fe400000001ff */
        /* <DEDUP_REMOVED lines=10> */
.L_x_32161:
        /* <DEDUP_REMOVED lines=12> */
.L_x_32163:
[----:B------:R-:W-:Y:S05]  /*5840*/  BSYNC.RECONVERGENT B2 ;  /* 0x0000000000027941 */ /* 0x000fea0003800200 */
.L_x_32162:
        /* <DEDUP_REMOVED lines=62> */
.L_x_32160:
[----:B------:R-:W-:Y:S05]  /*5c30*/  BSYNC.RECONVERGENT B1 ;  /* 0x0000000000017941 */ /* 0x000fea0003800200 */
.L_x_32159:
        /* <DEDUP_REMOVED lines=21> */
.L_x_32166:
        /* <DEDUP_REMOVED lines=12> */
.L_x_32168:
[----:B------:R-:W-:Y:S05]  /*5e50*/  BSYNC.RECONVERGENT B2 ;  /* 0x0000000000027941 */ /* 0x000fea0003800200 */
.L_x_32167:
        /* <DEDUP_REMOVED lines=62> */
.L_x_32165:
[----:B------:R-:W-:Y:S05]  /*6240*/  BSYNC.RECONVERGENT B1 ;  /* 0x0000000000017941 */ /* 0x000fea0003800200 */
.L_x_32164:
[----:B------:R-:W-:Y:S01]  /*6250*/  I2FP.F32.U32 R3, R3 ;  /* 0x0000000300037245 */ /* 0x000fe20000201000 */
[----:B------:R-:W-:Y:S01]  /*6260*/  BSSY.RECONVERGENT B1, `(.L_x_32169) ;  /* 0x0000060000017945 */ /* 0x000fe20003800200 */
[----:B------:R-:W-:Y:S01]  /*6270*/  ISETP.NE.AND P3, PT, R152, 0x1, PT ;  /* 0x000000019800780c */ /* 0x000fe20003f65270 */
[----:B------:R-:W-:Y:S02]  /*6280*/  IMAD.MOV.U32 R151, RZ, RZ, R4 ;  /* 0x000000ffff977224 */ /* 0x000fe400078e0004 */
[----:B------:R-:W-:-:S05]  /*6290*/  FFMA.FTZ R3, R3, R238, 1.1641532182693481445e-10 ;  /* 0x2f00000003037423 */ /* 0x000fca00000100ee */
[----:B------:R-:W-:Y:S01]  /*62a0*/  FSETP.GTU.FTZ.AND P2, PT, R3, R218, PT ;  /* 0x000000da0300720b */ /* 0x000fe20003f5c000 */
[----:B------:R-:W-:-:S03]  /*62b0*/  IMAD.U32 R3, R153, 0x10000, RZ ;  /* 0x0001000099037824 */ /* 0x000fc600078e00ff */
[----:B------:R-:W-:Y:S01]  /*62c0*/  PLOP3.LUT P1, PT, P2, PT, PT, 0x8, 0x80 ;  /* 0x000000000080781c */ /* 0x000fe2000172e170 */
[----:B------:R-:W-:-:S04]  /*62d0*/  FMUL.FTZ R3, R3, R212 ;  /* 0x000000d403037220 */ /* 0x000fc80000410000 */
[----:B------:R-:W-:Y:S01]  /*62e0*/  FMUL.FTZ R6, R3, R217 ;  /* 0x000000d903067220 */ /* 0x000fe20000410000 */
[----:B------:R-:W-:-:S04]  /*62f0*/  PRMT R3, R153, 0x7632, R3 ;  /* 0x0000763299037816 */ /* 0x000fc80000000003 */
[----:B------:R-:W-:Y:S01]  /*6300*/  FSEL R150, R6, RZ, !P2 ;  /* 0x000000ff06967208 */ /* 0x000fe20005000000 */
[----:B------:R-:W-:Y:S01]  /*6310*/  HFMA2 R6, -RZ, RZ, 0, 1.1920928955078125e-07 ;  /* 0x00000002ff067431 */ /* 0x000fe200000001ff */
        /* <DEDUP_REMOVED lines=9> */
.L_x_32171:
        /* <DEDUP_REMOVED lines=12> */
.L_x_32173:
[----:B------:R-:W-:Y:S05]  /*6470*/  BSYNC.RECONVERGENT B2 ;  /* 0x0000000000027941 */ /* 0x000fea0003800200 */
.L_x_32172:
        /* <DEDUP_REMOVED lines=62> */
.L_x_32170:
[----:B------:R-:W-:Y:S05]  /*6860*/  BSYNC.RECONVERGENT B1 ;  /* 0x0000000000017941 */ /* 0x000fea0003800200 */
.L_x_32169:
        /* <DEDUP_REMOVED lines=21> */
.L_x_32176:
        /* <DEDUP_REMOVED lines=12> */
.L_x_32178:
[----:B------:R-:W-:Y:S05]  /*6a80*/  BSYNC.RECONVERGENT B2 ;  /* 0x0000000000027941 */ /* 0x000fea0003800200 */
.L_x_32177:
        /* <DEDUP_REMOVED lines=62> */
.L_x_32175:
[----:B------:R-:W-:Y:S05]  /*6e70*/  BSYNC.RECONVERGENT B1 ;  /* 0x0000000000017941 */ /* 0x000fea0003800200 */
.L_x_32174:
[----:B------:R-:W-:Y:S01]  /*6e80*/  I2FP.F32.U32 R3, R3 ;  /* 0x0000000300037245 */ /* 0x000fe20000201000 */
[----:B------:R-:W-:Y:S01]  /*6e90*/  BSSY.RECONVERGENT B1, `(.L_x_32179) ;  /* 0x0000060000017945 */ /* 0x000fe20003800200 */
[----:B------:R-:W-:Y:S01]  /*6ea0*/  ISETP.NE.AND P4, PT, R152, 0x1, PT ;  /* 0x000000019800780c */ /* 0x000fe20003f85270 */
[----:B------:R-:W-:Y:S01]  /*6eb0*/  HFMA2 R215, -RZ, RZ, 0, 1.1920928955078125e-07 ;  /* 0x00000002ffd77431 */ /* 0x000fe200000001ff */
        /* <DEDUP_REMOVED lines=18> */
.L_x_32181:
        /* <DEDUP_REMOVED lines=12> */
.L_x_32183:
[----:B------:R-:W-:Y:S05]  /*70a0*/  BSYNC.RECONVERGENT B2 ;  /* 0x0000000000027941 */ /* 0x000fea0003800200 */
.L_x_32182:
        /* <DEDUP_REMOVED lines=59> */
[----:B------:R-:W-:-:S05]  /*7460*/  IMAD.WIDE.U32 R152, R4, -0x326172a9, RZ ;  /* 0xcd9e8d5704987825 */ /* 0x000fca00078e00ff */
[----:B------:R-:W-:Y:S02]  /*7470*/  LOP3.LUT R7, R214, UR13, R153, 0x96, !PT ;  /* 0x0000000dd6077c12 */ /* 0x000fe4000f8e9699 */
[----:B------:R-:W-:-:S07]  /*7480*/  MOV R4, R152 ;  /* 0x0000009800047202 */ /* 0x000fce0000000f00 */
.L_x_32180:
[----:B------:R-:W-:Y:S05]  /*7490*/  BSYNC.RECONVERGENT B1 ;  /* 0x0000000000017941 */ /* 0x000fea0003800200 */
.L_x_32179:
        /* <DEDUP_REMOVED lines=21> */
.L_x_32186:
        /* <DEDUP_REMOVED lines=12> */
.L_x_32188:
[----:B------:R-:W-:Y:S05]  /*76b0*/  BSYNC.RECONVERGENT B2 ;  /* 0x0000000000027941 */ /* 0x000fea0003800200 */
.L_x_32187:
        /* <DEDUP_REMOVED lines=62> */
.L_x_32185:
[----:B------:R-:W-:Y:S05]  /*7aa0*/  BSYNC.RECONVERGENT B1 ;  /* 0x0000000000017941 */ /* 0x000fea0003800200 */
.L_x_32184:
        /* <DEDUP_REMOVED lines=22> */
.L_x_32191:
        /* <DEDUP_REMOVED lines=15> */
.L_x_32193:
[----:B------:R-:W-:Y:S05]  /*7d00*/  BSYNC.RECONVERGENT B2 ;  /* 0x0000000000027941 */ /* 0x000fea0003800200 */
.L_x_32192:
        /* <DEDUP_REMOVED lines=62> */
.L_x_32190:
[----:B------:R-:W-:Y:S05]  /*80f0*/  BSYNC.RECONVERGENT B1 ;  /* 0x0000000000017941 */ /* 0x000fea0003800200 */
.L_x_32189:
[----:B------:R-:W-:Y:S01]  /*8100*/  I2FP.F32.U32 R152, R152 ;  /* 0x0000009800987245 */ /* 0x000fe20000201000 */
[----:B------:R-:W-:Y:S02]  /*8110*/  IMAD.U32 R155, R155, 0x10000, RZ ;  /* 0x000100009b9b7824 */ /* 0x000fe400078e00ff */
[----:B------:R-:W-:Y:S01]  /*8120*/  FMUL.FTZ R148, R148, R20 ;  /* 0x0000001494947220 */ /* 0x000fe20000410000 */
[----:B------:R-:W-:Y:S01]  /*8130*/  FMUL.FTZ R149, R149, R21 ;  /* 0x0000001595957220 */ /* 0x000fe20000410000 */
[----:B------:R-:W-:Y:S01]  /*8140*/  FMUL.FTZ R150, R150, R22 ;  /* 0x0000001696967220 */ /* 0x000fe20000410000 */
[----:B------:R-:W-:Y:S01]  /*8150*/  FFMA.FTZ R152, R152, R238, 1.1641532182693481445e-10 ;  /* 0x2f00000098987423 */ /* 0x000fe200000100ee */
[----:B------:R-:W-:Y:S01]  /*8160*/  FMUL.FTZ R155, R155, R212 ;  /* 0x000000d49b9b7220 */ /* 0x000fe20000410000 */
[----:B------:R-:W-:Y:S01]  /*8170*/  FMUL.FTZ R151, R151, R23 ;  /* 0x0000001797977220 */ /* 0x000fe20000410000 */
[----:B------:R-:W-:Y:S01]  /*8180*/  FMUL.FTZ R153, R153, R25 ;  /* 0x0000001999997220 */ /* 0x000fe20000410000 */
[----:B------:R-:W-:Y:S01]  /*8190*/  FMUL.FTZ R154, R154, R26 ;  /* 0x0000001a9a9a7220 */ /* 0x000fe20000410000 */
[----:B------:R-:W-:Y:S01]  /*81a0*/  FMUL.FTZ R155, R155, R217 ;  /* 0x000000d99b9b7220 */ /* 0x000fe20000410000 */
[----:B------:R-:W-:Y:S01]  /*81b0*/  FSETP.GTU.FTZ.AND P6, PT, R152, R218, PT ;  /* 0x000000da9800720b */ /* 0x000fe20003fdc000 */
[----:B------:R-:W-:-:S03]  /*81c0*/  FMUL.FTZ R152, R3, R24 ;  /* 0x0000001803987220 */ /* 0x000fc60000410000 */
[----:B------:R-:W-:Y:S02]  /*81d0*/  FSEL R155, R155, RZ, !P6 ;  /* 0x000000ff9b9b7208 */ /* 0x000fe40007000000 */
[----:B------:R-:W-:-:S03]  /*81e0*/  PLOP3.LUT P6, PT, P6, PT, PT, 0x8, 0x80 ;  /* 0x000000000080781c */ /* 0x000fc600037ce170 */
[----:B------:R-:W-:-:S10]  /*81f0*/  FMUL.FTZ R155, R155, R27 ;  /* 0x0000001b9b9b7220 */ /* 0x000fd40000410000 */
.L_x_32153:
        /* <DEDUP_REMOVED lines=12> */
[----:B------:R-:W-:-:S04]  /*82c0*/  SEL R214, RZ, 0x1, !P3 ;  /* 0x00000001ffd67807 */ /* 0x000fc80005800000 */
[----:B------:R-:W-:Y:S02]  /*82d0*/  LOP3.LUT R215, R3, R214, RZ, 0xfc, !PT ;  /* 0x000000d603d77212 */ /* 0x000fe400078efcff */
[----:B------:R-:W-:Y:S02]  /*82e0*/  SEL R3, RZ, 0x1000000, !P2 ;  /* 0x01000000ff037807 */ /* 0x000fe40005000000 */
[----:B------:R-:W-:-:S04]  /*82f0*/  SEL R214, RZ, 0x10000, !P1 ;  /* 0x00010000ffd67807 */ /* 0x000fc80004800000 */
[----:B------:R-:W-:Y:S02]  /*8300*/  LOP3.LUT R3, R217, R3, R214, 0xfe, !PT ;  /* 0x00000003d9037212 */ /* 0x000fe400078efed6 */
[----:B------:R-:W-:-:S04]  /*8310*/  SEL R214, RZ, 0x1, !P6 ;  /* 0x00000001ffd67807 */ /* 0x000fc80007000000 */
[----:B------:R-:W-:Y:S02]  /*8320*/  LOP3.LUT R214, R3, R214, RZ, 0xfc, !PT ;  /* 0x000000d603d67212 */ /* 0x000fe400078efcff */
[----:B------:R-:W-:Y:S01]  /*8330*/  MOV R3, R213 ;  /* 0x000000d500037202 */ /* 0x000fe20000000f00 */
[----:B------:R-:W-:Y:S02]  /*8340*/  VIADD R213, R2, 0x20 ;  /* 0x0000002002d57836 */ /* 0x000fe40000000000 */
[----:B------:R0:W-:Y:S05]  /*8350*/  STG.E.64 desc[UR6][R236.64], R214 ;  /* 0x000000d6ec007986 */ /* 0x0001ea000c101b06 */
.L_x_32112:
[----:B------:R-:W-:Y:S05]  /*8360*/  BSYNC.RECONVERGENT B0 ;  /* 0x0000000000007941 */ /* 0x000fea0003800200 */
.L_x_32111:
        /* <DEDUP_REMOVED lines=8> */
[----:B------:R-:W2:Y:S02]  /*83f0*/  @P0 LDC.64 R156, c[0x0][0x3a0] ;  /* 0x0000e800ff9c0b82 */ /* 0x000ea40000000a00 */
[----:B--2---:R-:W-:-:S05]  /*8400*/  @P0 IMAD.WIDE.U32 R156, R213, 0x20, R156 ;  /* 0x00000020d59c0825 */ /* 0x004fca00078e009c */
[----:B------:R-:W5:Y:S04]  /*8410*/  @P0 LDG.E.128 R140, desc[UR6][R156.64] ;  /* 0x000000069c8c0981 */ /* 0x000f68000c1e1d00 */
[----:B------:R1:W5:Y:S02]  /*8420*/  @P0 LDG.E.128 R144, desc[UR6][R156.64+0x10] ;  /* 0x000010069c900981 */ /* 0x000364000c1e1d00 */
[----:B-1----:R-:W-:-:S05]  /*8430*/  IMAD.WIDE.U32 R156, R213, 0x10, R158 ;  /* 0x00000010d59c7825 */ /* 0x002fca00078e009e */
[----:B------:R1:W5:Y:S01]  /*8440*/  LDG.E.128 R160, desc[UR6][R156.64] ;  /* 0x000000069ca07981 */ /* 0x000362000c1e1d00 */
[----:B------:R-:W-:Y:S05]  /*8450*/  @!P0 BRA `(.L_x_32196) ;  /* 0x0000003000808947 */ /* 0x000fea0003800000 */
[----:B------:R-:W-:Y:S01]  /*8460*/  ISETP.NE.AND P0, PT, R6, 0x1, PT ;  /* 0x000000010600780c */ /* 0x000fe20003f05270 */
[----:B------:R-:W-:Y:S01]  /*8470*/  BSSY.RECONVERGENT B1, `(.L_x_32197) ;  /* 0x000005a000017945 */ /* 0x000fe20003800200 */
[----:B------:R-:W-:Y:S01]  /*8480*/  IMAD.MOV.U32 R158, RZ, RZ, 0x2 ;  /* 0x00000002ff9e7424 */ /* 0x000fe200078e00ff */
[----:B-1----:R-:W-:Y:S01]  /*8490*/  MOV R156, R4 ;  /* 0x00000004009c7202 */ /* 0x002fe20000000f00 */
[----:B0-----:R-:W-:-:S09]  /*84a0*/  IMAD.MOV.U32 R214, RZ, RZ, R3 ;  /* 0x000000ffffd67224 */ /* 0x001fd200078e0003 */
        /* <DEDUP_REMOVED lines=11> */
.L_x_32199:
        /* <DEDUP_REMOVED lines=12> */
.L_x_32201:
[----:B------:R-:W-:Y:S05]  /*8620*/  BSYNC.RECONVERGENT B2 ;  /* 0x0000000000027941 */ /* 0x000fea0003800200 */
.L_x_32200:
        /* <DEDUP_REMOVED lines=62> */
.L_x_32198:
[----:B------:R-:W-:Y:S05]  /*8a10*/  BSYNC.RECONVERGENT B1 ;  /* 0x0000000000017941 */ /* 0x000fea0003800200 */
.L_x_32197:
        /* <DEDUP_REMOVED lines=28> */
.L_x_32204:
        /* <DEDUP_REMOVED lines=12> */
.L_x_32206:
[----:B------:R-:W-:Y:S05]  /*8ca0*/  BSYNC.RECONVERGENT B2 ;  /* 0x0000000000027941 */ /* 0x000fea0003800200 */
.L_x_32205:
        /* <DEDUP_REMOVED lines=62> */
.L_x_32203:
[----:B------:R-:W-:Y:S05]  /*9090*/  BSYNC.RECONVERGENT B1 ;  /* 0x0000000000017941 */ /* 0x000fea0003800200 */
.L_x_32202:
        /* <DEDUP_REMOVED lines=22> */
.L_x_32209:
        /* <DEDUP_REMOVED lines=12> */
.L_x_32211:
[----:B------:R-:W-:Y:S05]  /*92c0*/  BSYNC.RECONVERGENT B2 ;  /* 0x0000000000027941 */ /* 0x000fea0003800200 */
.L_x_32210:
        /* <DEDUP_REMOVED lines=62> */
.L_x_32208:
[----:B------:R-:W-:Y:S05]  /*96b0*/  BSYNC.RECONVERGENT B1 ;  /* 0x0000000000017941 */ /* 0x000fea0003800200 */
.L_x_32207:
[----:B------:R-:W-:Y:S01]  /*96c0*/  I2FP.F32.U32 R3, R3 ;  /* 0x0000000300037245 */ /* 0x000fe20000201000 */
[----:B------:R-:W-:Y:S01]  /*96d0*/  BSSY.RECONVERGENT B1, `(.L_x_32212) ;  /* 0x0000061000017945 */ /* 0x000fe20003800200 */
[----:B------:R-:W-:Y:S01]  /*96e0*/  ISETP.NE.AND P2, PT, R160, 0x1, PT ;  /* 0x00000001a000780c */ /* 0x000fe20003f45270 */
[----:B------:R-:W-:Y:S02]  /*96f0*/  IMAD.MOV.U32 R159, RZ, RZ, R4 ;  /* 0x000000ffff9f7224 */ /* 0x000fe400078e0004 */
        /* <DEDUP_REMOVED lines=19> */
.L_x_32214:
        /* <DEDUP_REMOVED lines=12> */
.L_x_32216:
[----:B------:R-:W-:Y:S05]  /*98f0*/  BSYNC.RECONVERGENT B2 ;  /* 0x0000000000027941 */ /* 0x000fea0003800200 */
.L_x_32215:
        /* <DEDUP_REMOVED lines=62> */
.L_x_32213:
[----:B------:R-:W-:Y:S05]  /*9ce0*/  BSYNC.RECONVERGENT B1 ;  /* 0x0000000000017941 */ /* 0x000fea0003800200 */
.L_x_32212:
        /* <DEDUP_REMOVED lines=22> */
.L_x_32219:
        /* <DEDUP_REMOVED lines=12> */
.L_x_32221:
[----:B------:R-:W-:Y:S05]  /*9f10*/  BSYNC.RECONVERGENT B2 ;  /* 0x0000000000027941 */ /* 0x000fea0003800200 */
.L_x_32220:
        /* <DEDUP_REMOVED lines=62> */
.L_x_32218:
[----:B------:R-:W-:Y:S05]  /*a300*/  BSYNC.RECONVERGENT B1 ;  /* 0x0000000000017941 */ /* 0x000fea0003800200 */
.L_x_32217:
        /* <DEDUP_REMOVED lines=13> */
[----:B------:R-:W-:Y:S01]  /*a3e0*/  HFMA2 R6, -RZ, RZ, 0, 1.1920928955078125e-07 ;  /* 0x00000002ff067431 */ /* 0x000fe200000001ff */
        /* <DEDUP_REMOVED lines=9> */
.L_x_32224:
        /* <DEDUP_REMOVED lines=12> */
.L_x_32226:
[----:B------:R-:W-:Y:S05]  /*a540*/  BSYNC.RECONVERGENT B2 ;  /* 0x0000000000027941 */ /* 0x000fea0003800200 */
.L_x_32225:
        /* <DEDUP_REMOVED lines=62> */
.L_x_32223:
[----:B------:R-:W-:Y:S05]  /*a930*/  BSYNC.RECONVERGENT B1 ;  /* 0x0000000000017941 */ /* 0x000fea0003800200 */
.L_x_32222:
        /* <DEDUP_REMOVED lines=22> */
.L_x_32229:
        /* <DEDUP_REMOVED lines=12> */
.L_x_32231:
[----:B------:R-:W-:Y:S05]  /*ab60*/  BSYNC.RECONVERGENT B2 ;  /* 0x0000000000027941 */ /* 0x000fea0003800200 */
.L_x_32230:
        /* <DEDUP_REMOVED lines=62> */
.L_x_32228:
[----:B------:R-:W-:Y:S05]  /*af50*/  BSYNC.RECONVERGENT B1 ;  /* 0x0000000000017941 */ /* 0x000fea0003800200 */
.L_x_32227:
        /* <DEDUP_REMOVED lines=9> */
[----:B------:R-:W-:Y:S01]  /*aff0*/  PRMT R3, R163, 0x7632, R3 ;  /* 0x00007632a3037816 */ /* 0x000fe20000000003 */
[----:B------:R-:W-:Y:S01]  /*b000*/  IMAD.MOV.U32 R163, RZ, RZ, R4 ;  /* 0x000000ffffa37224 */ /* 0x000fe200078e0004 */
        /* <DEDUP_REMOVED lines=12> */
.L_x_32234:
        /* <DEDUP_REMOVED lines=15> */
.L_x_32236:
[----:B------:R-:W-:Y:S05]  /*b1c0*/  BSYNC.RECONVERGENT B2 ;  /* 0x0000000000027941 */ /* 0x000fea0003800200 */
.L_x_32235:
        /* <DEDUP_REMOVED lines=62> */
.L_x_32233:
[----:B------:R-:W-:Y:S05]  /*b5b0*/  BSYNC.RECONVERGENT B1 ;  /* 0x0000000000017941 */ /* 0x000fea0003800200 */
.L_x_32232:
        /* <DEDUP_REMOVED lines=10> */
.L_x_32196:
[----:B------:R-:W-:Y:S01]  /*b660*/  ISETP.NE.AND P0, PT, R6, 0x1, PT ;  /* 0x000000010600780c */ /* 0x000fe20003f05270 */
[----:B------:R-:W-:Y:S01]  /*b670*/  BSSY.RECONVERGENT B1, `(.L_x_32238) ;  /* 0x000005a000017945 */ /* 0x000fe20003800200 */
[----:B------:R-:W-:Y:S02]  /*b680*/  HFMA2 R158, -RZ, RZ, 0, 1.1920928955078125e-07 ;  /* 0x00000002ff9e7431 */ /* 0x000fe400000001ff */
[----:B-1----:R-:W-:Y:S02]  /*b690*/  IMAD.MOV.U32 R156, RZ, RZ, R4 ;  /* 0x000000ffff9c7224 */ /* 0x002fe400078e0004 */
[----:B0-----:R-:W-:-:S07]  /*b6a0*/  IMAD.MOV.U32 R214, RZ, RZ, R3 ;  /* 0x000000ffffd67224 */ /* 0x001fce00078e0003 */
        /* <DEDUP_REMOVED lines=11> */
.L_x_32240:
        /* <DEDUP_REMOVED lines=12> */
.L_x_32242:
[----:B------:R-:W-:Y:S05]  /*b820*/  BSYNC.RECONVERGENT B2 ;  /* 0x0000000000027941 */ /* 0x000fea0003800200 */
.L_x_32241:
        /* <DEDUP_REMOVED lines=62> */
.L_x_32239:
[----:B------:R-:W-:Y:S05]  /*bc10*/  BSYNC.RECONVERGENT B1 ;  /* 0x0000000000017941 */ /* 0x000fea0003800200 */
.L_x_32238:
        /* <DEDUP_REMOVED lines=9> */
[----:B0-----:R-:W-:-:S02]  /*bcb0*/  FSETP.GTU.FTZ.AND P0, PT, R3, R218, PT ;  /* 0x000000da0300720b */ /* 0x001fc40003f1c000 */
[----:B-----5:R-:W-:Y:S02]  /*bcc0*/  SHF.L.U32 R3, R160, 0x10, RZ ;  /* 0x00000010a0037819 */ /* 0x020fe400000006ff */
[----:B------:R-:W-:-:S03]  /*bcd0*/  PLOP3.LUT P2, PT, P0, PT, PT, 0x8, 0x80 ;  /* 0x000000000080781c */ /* 0x000fc6000074e170 */
[----:B------:R-:W-:-:S04]  /*bce0*/  FMUL.FTZ R3, R3, R212 ;  /* 0x000000d403037220 */ /* 0x000fc80000410000 */
[----:B-1----:R-:W-:Y:S01]  /*bcf0*/  FMUL.FTZ R6, R3, R215 ;  /* 0x000000d703067220 */ /* 0x002fe20000410000 */
[----:B------:R-:W-:-:S04]  /*bd00*/  PRMT R3, R160, 0x7632, R3 ;  /* 0x00007632a0037816 */ /* 0x000fc80000000003 */
[----:B------:R-:W-:Y:S01]  /*bd10*/  FSEL R156, R6, RZ, !P0 ;  /* 0x000000ff069c7208 */ /* 0x000fe20004000000 */
[----:B------:R-:W-:Y:S01]  /*bd20*/  IMAD.MOV.U32 R6, RZ, RZ, 0x2 ;  /* 0x00000002ff067424 */ /* 0x000fe200078e00ff */
        /* <DEDUP_REMOVED lines=10> */
.L_x_32245:
        /* <DEDUP_REMOVED lines=12> */
.L_x_32247:
[----:B------:R-:W-:Y:S05]  /*be90*/  BSYNC.RECONVERGENT B2 ;  /* 0x0000000000027941 */ /* 0x000fea0003800200 */
.L_x_32246:
        /* <DEDUP_REMOVED lines=62> */
.L_x_32244:
[----:B------:R-:W-:Y:S05]  /*c280*/  BSYNC.RECONVERGENT B1 ;  /* 0x0000000000017941 */ /* 0x000fea0003800200 */
.L_x_32243:
        /* <DEDUP_REMOVED lines=21> */
.L_x_32250:
        /* <DEDUP_REMOVED lines=12> */
.L_x_32252:
[----:B------:R-:W-:Y:S05]  /*c4a0*/  BSYNC.RECONVERGENT B2 ;  /* 0x0000000000027941 */ /* 0x000fea0003800200 */
.L_x_32251:
        /* <DEDUP_REMOVED lines=61> */
[----:B------:R-:W-:-:S07]  /*c880*/  LOP3.LUT R7, R158, UR13, R7, 0x96, !PT ;  /* 0x0000000d9e077c12 */ /* 0x000fce000f8e9607 */
.L_x_32249:
[----:B------:R-:W-:Y:S05]  /*c890*/  BSYNC.RECONVERGENT B1 ;  /* 0x0000000000017941 */ /* 0x000fea0003800200 */
.L_x_32248:
[----:B------:R-:W-:Y:S01]  /*c8a0*/  I2FP.F32.U32 R3, R3 ;  /* 0x0000000300037245 */ /* 0x000fe20000201000 */
[----:B------:R-:W-:Y:S01]  /*c8b0*/  BSSY.RECONVERGENT B1, `(.L_x_32253) ;  /* 0x0000060000017945 */ /* 0x000fe20003800200 */
[----:B------:R-:W-:Y:S01]  /*c8c0*/  ISETP.NE.AND P3, PT, R160, 0x1, PT ;  /* 0x00000001a000780c */ /* 0x000fe20003f65270 */
[----:B------:R-:W-:Y:S02]  /*c8d0*/  IMAD.MOV.U32 R159, RZ, RZ, R4 ;  /* 0x000000ffff9f7224 */ /* 0x000fe400078e0004 */
[----:B------:R-:W-:-:S05]  /*c8e0*/  FFMA.FTZ R3, R3, R252, 1.1641532182693481445e-10 ;  /* 0x2f00000003037423 */ /* 0x000fca00000100fc */
[----:B------:R-:W-:Y:S02]  /*c8f0*/  FSETP.GTU.FTZ.AND P2, PT, R3, R218, PT ;  /* 0x000000da0300720b */ /* 0x000fe40003f5c000 */
[----:B------:R-:W-:Y:S02]  /*c900*/  SHF.L.U32 R3, R161, 0x10, RZ ;  /* 0x00000010a1037819 */ /* 0x000fe400000006ff */
[----:B------:R-:W-:-:S03]  /*c910*/  PLOP3.LUT P1, PT, P2, PT, PT, 0x8, 0x80 ;  /* 0x000000000080781c */ /* 0x000fc6000172e170 */
[----:B------:R-:W-:-:S04]  /*c920*/  FMUL.FTZ R3, R3, R212 ;  /* 0x000000d403037220 */ /* 0x000fc80000410000 */
[----:B------:R-:W-:Y:S01]  /*c930*/  FMUL.FTZ R6, R3, R215 ;  /* 0x000000d703067220 */ /* 0x000fe20000410000 */
[----:B------:R-:W-:-:S04]  /*c940*/  PRMT R3, R161, 0x7632, R3 ;  /* 0x00007632a1037816 */ /* 0x000fc80000000003 */
[----:B------:R-:W-:Y:S01]  /*c950*/  FSEL R158, R6, RZ, !P2 ;  /* 0x000000ff069e7208 */ /* 0x000fe20005000000 */
[----:B------:R-:W-:Y:S01]  /*c960*/  IMAD.MOV.U32 R6, RZ, RZ, 0x2 ;  /* 0x00000002ff067424 */ /* 0x000fe200078e00ff */
        /* <DEDUP_REMOVED lines=9> */
.L_x_32255:
        /* <DEDUP_REMOVED lines=12> */
.L_x_32257:
[----:B------:R-:W-:Y:S05]  /*cac0*/  BSYNC.RECONVERGENT B2 ;  /* 0x0000000000027941 */ /* 0x000fea0003800200 */
.L_x_32256:
        /* <DEDUP_REMOVED lines=62> */
.L_x_32254:
[----:B------:R-:W-:Y:S05]  /*ceb0*/  BSYNC.RECONVERGENT B1 ;  /* 0x0000000000017941 */ /* 0x000fea0003800200 */
.L_x_32253:
        /* <DEDUP_REMOVED lines=21> */
.L_x_32260:
        /* <DEDUP_REMOVED lines=12> */
.L_x_32262:
[----:B------:R-:W-:Y:S05]  /*d0d0*/  BSYNC.RECONVERGENT B2 ;  /* 0x0000000000027941 */ /* 0x000fea0003800200 */
.L_x_32261:
        /* <DEDUP_REMOVED lines=62> */
.L_x_32259:
[----:B------:R-:W-:Y:S05]  /*d4c0*/  BSYNC.RECONVERGENT B1 ;  /* 0x0000000000017941 */ /* 0x000fea0003800200 */
.L_x_32258:
[----:B------:R-:W-:Y:S01]  /*d4d0*/  I2FP.F32.U32 R3, R3 ;  /* 0x0000000300037245 */ /* 0x000fe20000201000 */
[----:B------:R-:W-:Y:S01]  /*d4e0*/  BSSY.RECONVERGENT B1, `(.L_x_32263) ;  /* 0x0000060000017945 */ /* 0x000fe20003800200 */
[----:B------:R-:W-:Y:S01]  /*d4f0*/  ISETP.NE.AND P4, PT, R217, 0x1, PT ;  /* 0x00000001d900780c */ /* 0x000fe20003f85270 */
[----:B------:R-:W-:Y:S02]  /*d500*/  IMAD.MOV.U32 R161, RZ, RZ, R4 ;  /* 0x000000ffffa17224 */ /* 0x000fe400078e0004 */
[----:B------:R-:W-:-:S05]  /*d510*/  FFMA.FTZ R3, R3, R252, 1.1641532182693481445e-10 ;  /* 0x2f00000003037423 */ /* 0x000fca00000100fc */
[----:B------:R-:W-:Y:S02]  /*d520*/  FSETP.GTU.FTZ.AND P3, PT, R3, R218, PT ;  /* 0x000000da0300720b */ /* 0x000fe40003f7c000 */
[----:B------:R-:W-:-:S05]  /*d530*/  SHF.L.U32 R3, R162, 0x10, RZ ;  /* 0x00000010a2037819 */ /* 0x000fca00000006ff */
[----:B------:R-:W-:-:S04]  /*d540*/  FMUL.FTZ R3, R3, R212 ;  /* 0x000000d403037220 */ /* 0x000fc80000410000 */
[----:B------:R-:W-:Y:S01]  /*d550*/  FMUL.FTZ R6, R3, R215 ;  /* 0x000000d703067220 */ /* 0x000fe20000410000 */
[----:B------:R-:W-:-:S04]  /*d560*/  PRMT R3, R162, 0x7632, R3 ;  /* 0x00007632a2037816 */ /* 0x000fc80000000003 */
        /* <DEDUP_REMOVED lines=12> */
.L_x_32265:
        /* <DEDUP_REMOVED lines=12> */
.L_x_32267:
[----:B------:R-:W-:Y:S05]  /*d6f0*/  BSYNC.RECONVERGENT B2 ;  /* 0x0000000000027941 */ /* 0x000fea0003800200 */
.L_x_32266:
        /* <DEDUP_REMOVED lines=62> */
.L_x_32264:
[----:B------:R-:W-:Y:S05]  /*dae0*/  BSYNC.RECONVERGENT B1 ;  /* 0x0000000000017941 */ /* 0x000fea0003800200 */
.L_x_32263:
        /* <DEDUP_REMOVED lines=21> */
.L_x_32270:
        /* <DEDUP_REMOVED lines=12> */
.L_x_32272:
[----:B------:R-:W-:Y:S05]  /*dd00*/  BSYNC.RECONVERGENT B2 ;  /* 0x0000000000027941 */ /* 0x000fea0003800200 */
.L_x_32271:
        /* <DEDUP_REMOVED lines=62> */
.L_x_32269:
[----:B------:R-:W-:Y:S05]  /*e0f0*/  BSYNC.RECONVERGENT B1 ;  /* 0x0000000000017941 */ /* 0x000fea0003800200 */
.L_x_32268:
        /* <DEDUP_REMOVED lines=22> */
.L_x_32275:
        /* <DEDUP_REMOVED lines=15> */
.L_x_32277:
[----:B------:R-:W-:Y:S05]  /*e350*/  BSYNC.RECONVERGENT B2 ;  /* 0x0000000000027941 */ /* 0x000fea0003800200 */
.L_x_32276:
        /* <DEDUP_REMOVED lines=62> */
.L_x_32274:
[----:B------:R-:W-:Y:S05]  /*e740*/  BSYNC.RECONVERGENT B1 ;  /* 0x0000000000017941 */ /* 0x000fea0003800200 */
.L_x_32273:
[----:B------:R-:W-:Y:S01]  /*e750*/  I2FP.F32.U32 R162, R162 ;  /* 0x000000a200a27245 */ /* 0x000fe20000201000 */
[----:B------:R-:W-:Y:S01]  /*e760*/  FMUL.FTZ R156, R156, R36 ;  /* 0x000000249c9c7220 */ /* 0x000fe20000410000 */
[----:B------:R-:W-:Y:S01]  /*e770*/  SHF.L.U32 R163, R163, 0x10, RZ ;  /* 0x00000010a3a37819 */ /* 0x000fe200000006ff */
[----:B------:R-:W-:Y:S01]  /*e780*/  FMUL.FTZ R157, R157, R37 ;  /* 0x000000259d9d7220 */ /* 0x000fe20000410000 */
[----:B------:R-:W-:Y:S01]  /*e790*/  FMUL.FTZ R158, R158, R38 ;  /* 0x000000269e9e7220 */ /* 0x000fe20000410000 */
[----:B------:R-:W-:Y:S01]  /*e7a0*/  FFMA.FTZ R162, R162, R252, 1.1641532182693481445e-10 ;  /* 0x2f000000a2a27423 */ /* 0x000fe200000100fc */
[----:B------:R-:W-:Y:S01]  /*e7b0*/  FMUL.FTZ R159, R159, R39 ;  /* 0x000000279f9f7220 */ /* 0x000fe20000410000 */
[----:B------:R-:W-:Y:S01]  /*e7c0*/  FMUL.FTZ R163, R163, R212 ;  /* 0x000000d4a3a37220 */ /* 0x000fe20000410000 */
[----:B------:R-:W-:Y:S01]  /*e7d0*/  FMUL.FTZ R160, R160, R40 ;  /* 0x00000028a0a07220 */ /* 0x000fe20000410000 */
[----:B------:R-:W-:Y:S01]  /*e7e0*/  FMUL.FTZ R161, R161, R41 ;  /* 0x00000029a1a17220 */ /* 0x000fe20000410000 */
[----:B------:R-:W-:Y:S01]  /*e7f0*/  FSETP.GTU.FTZ.AND P6, PT, R162, R218, PT ;  /* 0x000000daa200720b */ /* 0x000fe20003fdc000 */
[----:B------:R-:W-:Y:S01]  /*e800*/  FMUL.FTZ R163, R163, R215 ;  /* 0x000000d7a3a37220 */ /* 0x000fe20000410000 */
[----:B------:R-:W-:-:S04]  /*e810*/  FMUL.FTZ R162, R3, R42 ;  /* 0x0000002a03a27220 */ /* 0x000fc80000410000 */
[----:B------:R-:W-:Y:S02]  /*e820*/  FSEL R163, R163, RZ, !P6 ;  /* 0x000000ffa3a37208 */ /* 0x000fe40007000000 */
[----:B------:R-:W-:-:S03]  /*e830*/  PLOP3.LUT P6, PT, P6, PT, PT, 0x8, 0x80 ;  /* 0x000000000080781c */ /* 0x000fc600037ce170 */
[----:B------:R-:W-:-:S10]  /*e840*/  FMUL.FTZ R163, R163, R43 ;  /* 0x0000002ba3a37220 */ /* 0x000fd40000410000 */
.L_x_32237:
        /* <DEDUP_REMOVED lines=10> */
[----:B------:R-:W-:Y:S01]  /*e8f0*/  STG.E.128 desc[UR6][R236.64], R156 ;  /* 0x0000009cec007986 */ /* 0x000fe2000c101d06 */
[----:B-1----:R-:W-:-:S03]  /*e900*/  IMAD.WIDE.U32 R238, R213, 0x8, R238 ;  /* 0x00000008d5ee7825 */ /* 0x002fc600078e00ee */
[----:B------:R0:W-:Y:S01]  /*e910*/  STG.E.128 desc[UR6][R236.64+0x10], R160 ;  /* 0x000010a0ec007986 */ /* 0x0001e2000c101d06 */
[----:B------:R-:W-:Y:S01]  /*e920*/  VIADD R213, R213, 0x20 ;  /* 0x00000020d5d57836 */ /* 0x000fe20000000000 */
[----:B0-----:R-:W-:Y:S02]  /*e930*/  LOP3.LUT R237, R3, R215, RZ, 0xfc, !PT ;  /* 0x000000d703ed7212 */ /* 0x001fe400078efcff */
[----:B------:R-:W-:Y:S02]  /*e940*/  SEL R3, RZ, 0x1000000, !P2 ;  /* 0x01000000ff037807 */ /* 0x000fe40005000000 */
[----:B------:R-:W-:-:S04]  /*e950*/  SEL R215, RZ, 0x10000, !P1 ;  /* 0x00010000ffd77807 */ /* 0x000fc80004800000 */
[----:B------:R-:W-:Y:S02]  /*e960*/  LOP3.LUT R3, R217, R3, R215, 0xfe, !PT ;  /* 0x00000003d9037212 */ /* 0x000fe400078efed7 */
[----:B------:R-:W-:-:S04]  /*e970*/  SEL R215, RZ, 0x1, !P6 ;  /* 0x00000001ffd77807 */ /* 0x000fc80007000000 */
[----:B------:R-:W-:Y:S01]  /*e980*/  LOP3.LUT R236, R3, R215, RZ, 0xfc, !PT ;  /* 0x000000d703ec7212 */ /* 0x000fe200078efcff */
[----:B------:R-:W-:-:S04]  /*e990*/  IMAD.MOV.U32 R3, RZ, RZ, R214 ;  /* 0x000000ffff037224 */ /* 0x000fc800078e00d6 */
[----:B------:R1:W-:Y:S03]  /*e9a0*/  STG.E.64 desc[UR6][R238.64], R236 ;  /* 0x000000ecee007986 */ /* 0x0003e6000c101b06 */
.L_x_32195:
[----:B------:R-:W-:Y:S05]  /*e9b0*/  BSYNC.RECONVERGENT B0 ;  /* 0x0000000000007941 */ /* 0x000fea0003800200 */
.L_x_32194:
        /* <DEDUP_REMOVED lines=8> */
[----:B------:R-:W3:Y:S02]  /*ea40*/  @P0 LDC.64 R164, c[0x0][0x3a0] ;  /* 0x0000e800ffa40b82 */ /* 0x000ee40000000a00 */
[----:B---3--:R-:W-:-:S05]  /*ea50*/  @P0 IMAD.WIDE.U32 R164, R213, 0x20, R164 ;  /* 0x00000020d5a40825 */ /* 0x008fca00078e00a4 */
[----:B------:R-:W5:Y:S04]  /*ea60*/  @P0 LDG.E.128 R140, desc[UR6][R164.64] ;  /* 0x00000006a48c0981 */ /* 0x000f68000c1e1d00 */
[----:B------:R2:W5:Y:S02]  /*ea70*/  @P0 LDG.E.128 R144, desc[UR6][R164.64+0x10] ;  /* 0x00001006a4900981 */ /* 0x000564000c1e1d00 */
[----:B--2---:R-:W-:-:S05]  /*ea80*/  IMAD.WIDE.U32 R164, R213, 0x10, R166 ;  /* 0x00000010d5a47825 */ /* 0x004fca00078e00a6 */
[----:B------:R2:W5:Y:S01]  /*ea90*/  LDG.E.128 R168, desc[UR6][R164.64] ;  /* 0x00000006a4a87981 */ /* 0x000562000c1e1d00 */
[----:B------:R-:W-:Y:S05]  /*eaa0*/  @!P0 BRA `(.L_x_32280) ;  /* 0x0000003000808947 */ /* 0x000fea0003800000 */
[----:B------:R-:W-:Y:S01]  /*eab0*/  ISETP.NE.AND P0, PT, R6, 0x1, PT ;  /* 0x000000010600780c */ /* 0x000fe20003f05270 */
[----:B------:R-:W-:Y:S01]  /*eac0*/  BSSY.RECONVERGENT B1, `(.L_x_32281) ;  /* 0x000005a000017945 */ /* 0x000fe20003800200 */
[----:B------:R-:W-:Y:S02]  /*ead0*/  HFMA2 R166, -RZ, RZ, 0, 1.1920928955078125e-07 ;  /* 0x00000002ffa67431 */ /* 0x000fe400000001ff */
[----:B--2---:R-:W-:Y:S02]  /*eae0*/  IMAD.MOV.U32 R164, RZ, RZ, R4 ;  /* 0x000000ffffa47224 */ /* 0x004fe400078e0004 */
        /* <DEDUP_REMOVED lines=12> */
.L_x_32283:
        /* <DEDUP_REMOVED lines=12> */
.L_x_32285:
[----:B------:R-:W-:Y:S05]  /*ec70*/  BSYNC.RECONVERGENT B2 ;  /* 0x0000000000027941 */ /* 0x000fea0003800200 */
.L_x_32284:
        /* <DEDUP_REMOVED lines=62> */
.L_x_32282:
[----:B------:R-:W-:Y:S05]  /*f060*/  BSYNC.RECONVERGENT B1 ;  /* 0x0000000000017941 */ /* 0x000fea0003800200 */
.L_x_32281:
        /* <DEDUP_REMOVED lines=8> */
[----:B------:R-:W2:Y:S03]  /*f0f0*/  LDC R215, c[0x0][0x408] ;  /* 0x00010200ffd77b82 */ /* 0x000ea60000000800 */
[----:B0-----:R-:W-:-:S02]  /*f100*/  FSETP.GTU.FTZ.AND P0, PT, R3, R218, PT ;  /* 0x000000da0300720b */ /* 0x001fc40003f1c000 */
[----:B-----5:R-:W-:-:S05]  /*f110*/  SHF.L.U32 R3, R168, 0x10, RZ ;  /* 0x00000010a8037819 */ /* 0x020fca00000006ff */
[----:B------:R-:W-:-:S04]  /*f120*/  FMUL.FTZ R3, R3, R212 ;  /* 0x000000d403037220 */ /* 0x000fc80000410000 */
[----:B--2---:R-:W-:-:S05]  /*f130*/  FMUL.FTZ R3, R3, R215 ;  /* 0x000000d703037220 */ /* 0x004fca0000410000 */
        /* <DEDUP_REMOVED lines=15> */
.L_x_32288:
        /* <DEDUP_REMOVED lines=12> */
.L_x_32290:
[----:B------:R-:W-:Y:S05]  /*f2f0*/  BSYNC.RECONVERGENT B2 ;  /* 0x0000000000027941 */ /* 0x000fea0003800200 */
.L_x_32289:
[----:B-1----:R-:W-:Y:S01]  /*f300*/  IMAD.WIDE.U32 R236, R10, -0x2daee0ad, RZ ;  /* 0xd2511f530aec7825 */ /* 0x002fe200078e00ff */
        /* <DEDUP_REMOVED lines=61> */
.L_x_32287:
[----:B------:R-:W-:Y:S05]  /*f6e0*/  BSYNC.RECONVERGENT B1 ;  /* 0x0000000000017941 */ /* 0x000fea0003800200 */
.L_x_32286:
        /* <DEDUP_REMOVED lines=22> */
.L_x_32293:
        /* <DEDUP_REMOVED lines=12> */
.L_x_32295:
[----:B------:R-:W-:Y:S05]  /*f910*/  BSYNC.RECONVERGENT B2 ;  /* 0x0000000000027941 */ /* 0x000fea0003800200 */
.L_x_32294:
[----:B-1----:R-:W-:Y:S01]  /*f920*/  IMAD.WIDE.U32 R236, R10, -0x2daee0ad, RZ ;  /* 0xd2511f530aec7825 */ /* 0x002fe200078e00ff */
        /* <DEDUP_REMOVED lines=61> */
.L_x_32292:
[----:B------:R-:W-:Y:S05]  /*fd00*/  BSYNC.RECONVERGENT B1 ;  /* 0x0000000000017941 */ /* 0x000fea0003800200 */
.L_x_32291:
        /* <DEDUP_REMOVED lines=23> */
.L_x_32298:
        /* <DEDUP_REMOVED lines=12> */
.L_x_32300:
[----:B------:R-:W-:Y:S05]  /*ff40*/  BSYNC.RECONVERGENT B2 ;  /* 0x0000000000027941 */ /* 0x000fea0003800200 */
.L_x_32299:
        /* <DEDUP_REMOVED lines=62> */
.L_x_32297:
[----:B------:R-:W-:Y:S05]  /*10330*/  BSYNC.RECONVERGENT B1 ;  /* 0x0000000000017941 */ /* 0x000fea0003800200 */
.L_x_32296:
        /* <DEDUP_REMOVED lines=22> */
.L_x_32303:
        /* <DEDUP_REMOVED lines=12> */
.L_x_32305:
[----:B------:R-:W-:Y:S05]  /*10560*/  BSYNC.RECONVERGENT B2 ;  /* 0x0000000000027941 */ /* 0x000fea0003800200 */
.L_x_32304:
        /* <DEDUP_REMOVED lines=62> */
.L_x_32302:
[----:B------:R-:W-:Y:S05]  /*10950*/  BSYNC.RECONVERGENT B1 ;  /* 0x0000000000017941 */ /* 0x000fea0003800200 */
.L_x_32301:
        /* <DEDUP_REMOVED lines=10> */
[----:B------:R-:W-:Y:S02]  /*10a00*/  PRMT R3, R170, 0x7632, R3 ;  /* 0x00007632aa037816 */ /* 0x000fe40000000003 */
[----:B------:R-:W-:Y:S01]  /*10a10*/  PLOP3.LUT P3, PT, P3, PT, PT, 0x8, 0x80 ;  /* 0x000000000080781c */ /* 0x000fe20001f6e170 */
[----:B------:R-:W-:Y:S01]  /*10a20*/  FFMA.FTZ R168, R6, R56, R144 ;  /* 0x0000003806a87223 */ /* 0x000fe20000010090 */
[----:B------:R-:W-:Y:S01]  /*10a30*/  IMAD.MOV.U32 R6, RZ, RZ, 0x2 ;  /* 0x00000002ff067424 */ /* 0x000fe200078e00ff */
        /* <DEDUP_REMOVED lines=9> */
.L_x_32308:
        /* <DEDUP_REMOVED lines=12> */
.L_x_32310:
[----:B------:R-:W-:Y:S05]  /*10b90*/  BSYNC.RECONVERGENT B2 ;  /* 0x0000000000027941 */ /* 0x000fea0003800200 */
.L_x_32309:
        /* <DEDUP_REMOVED lines=62> */
.L_x_32307:
[----:B------:R-:W-:Y:S05]  /*10f80*/  BSYNC.RECONVERGENT B1 ;  /* 0x0000000000017941 */ /* 0x000fea0003800200 */
.L_x_32306:
        /* <DEDUP_REMOVED lines=22> */
.L_x_32313:
        /* <DEDUP_REMOVED lines=12> */
.L_x_32315:
[----:B------:R-:W-:Y:S05]  /*111b0*/  BSYNC.RECONVERGENT B2 ;  /* 0x0000000000027941 */ /* 0x000fea0003800200 */
.L_x_32314:
        /* <DEDUP_REMOVED lines=62> */
.L_x_32312:
[----:B------:R-:W-:Y:S05]  /*115a0*/  BSYNC.RECONVERGENT B1 ;  /* 0x0000000000017941 */ /* 0x000fea0003800200 */
.L_x_32311:
[----:B------:R-:W-:Y:S01]  /*115b0*/  I2FP.F32.U32 R3, R3 ;  /* 0x0000000300037245 */ /* 0x000fe20000201000 */
[----:B------:R-:W-:Y:S01]  /*115c0*/  BSSY.RECONVERGENT B1, `(.L_x_32316) ;  /* 0x0000064000017945 */ /* 0x000fe20003800200 */
[----:B------:R-:W-:-:S03]  /*115d0*/  ISETP.NE.AND P6, PT, R217, 0x1, PT ;  /* 0x00000001d900780c */ /* 0x000fc60003fc5270 */
[----:B------:R-:W-:-:S05]  /*115e0*/  FFMA.FTZ R3, R3, R252, 1.1641532182693481445e-10 ;  /* 0x2f00000003037423 */ /* 0x000fca00000100fc */
[----:B------:R-:W-:Y:S02]  /*115f0*/  FSETP.GTU.FTZ.AND P5, PT, R3, R218, PT ;  /* 0x000000da0300720b */ /* 0x000fe40003fbc000 */
[----:B------:R-:W-:-:S05]  /*11600*/  SHF.L.U32 R3, R171, 0x10, RZ ;  /* 0x00000010ab037819 */ /* 0x000fca00000006ff */
[----:B------:R-:W-:-:S04]  /*11610*/  FMUL.FTZ R3, R3, R212 ;  /* 0x000000d403037220 */ /* 0x000fc80000410000 */
[----:B------:R-:W-:-:S05]  /*11620*/  FMUL.FTZ R3, R3, R215 ;  /* 0x000000d703037220 */ /* 0x000fca0000410000 */
[----:B------:R-:W-:Y:S02]  /*11630*/  FSEL R6, R3, RZ, !P5 ;  /* 0x000000ff03067208 */ /* 0x000fe40006800000 */
[----:B------:R-:W-:Y:S01]  /*11640*/  PRMT R3, R171, 0x7632, R3 ;  /* 0x00007632ab037816 */ /* 0x000fe20000000003 */
[----:B------:R-:W-:Y:S01]  /*11650*/  IMAD.MOV.U32 R171, RZ, RZ, R4 ;  /* 0x000000ffffab7224 */ /* 0x000fe200078e0004 */
        /* <DEDUP_REMOVED lines=12> */
.L_x_32318:
        /* <DEDUP_REMOVED lines=15> */
.L_x_32320:
[----:B------:R-:W-:Y:S05]  /*11810*/  BSYNC.RECONVERGENT B2 ;  /* 0x0000000000027941 */ /* 0x000fea0003800200 */
.L_x_32319:
        /* <DEDUP_REMOVED lines=62> */
.L_x_32317:
[----:B------:R-:W-:Y:S05]  /*11c00*/  BSYNC.RECONVERGENT B1 ;  /* 0x0000000000017941 */ /* 0x000fea0003800200 */
.L_x_32316:
        /* <DEDUP_REMOVED lines=10> */
.L_x_32280:
[----:B------:R-:W-:Y:S01]  /*11cb0*/  ISETP.NE.AND P0, PT, R6, 0x1, PT ;  /* 0x000000010600780c */ /* 0x000fe20003f05270 */
[----:B------:R-:W-:Y:S01]  /*11cc0*/  BSSY.RECONVERGENT B1, `(.L_x_32322) ;  /* 0x000005a000017945 */ /* 0x000fe20003800200 */
[----:B------:R-:W-:Y:S01]  /*11cd0*/  IMAD.MOV.U32 R166, RZ, RZ, 0x2 ;  /* 0x00000002ffa67424 */ /* 0x000fe200078e00ff */
[----:B0-----:R-:W-:Y:S01]  /*11ce0*/  MOV R214, R3 ;  /* 0x0000000300d67202 */ /* 0x001fe20000000f00 */
[----:B--2---:R-:W-:-:S09]  /*11cf0*/  IMAD.MOV.U32 R164, RZ, RZ, R4 ;  /* 0x000000ffffa47224 */ /* 0x004fd200078e0004 */
        /* <DEDUP_REMOVED lines=11> */
.L_x_32324:
        /* <DEDUP_REMOVED lines=12> */
.L_x_32326:
[----:B------:R-:W-:Y:S05]  /*11e70*/  BSYNC.RECONVERGENT B2 ;  /* 0x0000000000027941 */ /* 0x000fea0003800200 */
.L_x_32325:
        /* <DEDUP_REMOVED lines=62> */
.L_x_32323:
[----:B------:R-:W-:Y:S05]  /*12260*/  BSYNC.RECONVERGENT B1 ;  /* 0x0000000000017941 */ /* 0x000fea0003800200 */
.L_x_32322:
[----:B------:R-:W0:Y:S01]  /*12270*/  LDC R218, c[0x0][0x404] ;  /* 0x00010100ffda7b82 */ /* 0x000e220000000800 */
[----:B------:R-:W-:Y:S01]  /*12280*/  HFMA2 R252, -RZ, RZ, 0.1171875, 0 ;  /* 0x2f800000fffc7431 */ /* 0x000fe200000001ff */
[----:B------:R-:W-:Y:S01]  /*12290*/  I2FP.F32.U32 R3, R164 ;  /* 0x000000a400037245 */ /* 0x000fe20000201000 */
[----:B------:R-:W-:Y:S01]  /*122a0*/  BSSY.RECONVERGENT B1, `(.L_x_32327) ;  /* 0x0000063000017945 */ /* 0x000fe20003800200 */
[----:B------:R-:W-:Y:S02]  /*122b0*/  ISETP.NE.AND P1, PT, R166, 0x1, PT ;  /* 0x00000001a600780c */ /* 0x000fe40003f25270 */
[----:B------:R-:W-:Y:S02]  /*122c0*/  LOP3.LUT R0, R0, 0xfffffffd, RZ, 0xc0, !PT ;  /* 0xfffffffd00007812 */ /* 0x000fe400078ec0ff */
[----:B------:R-:W2:Y:S01]  /*122d0*/  LDC R215, c[0x0][0x408] ;  /* 0x00010200ffd77b82 */ /* 0x000ea20000000800 */
[----:B------:R-:W-:Y:S01]  /*122e0*/  MOV R165, R4 ;  /* 0x0000000400a57202 */ /* 0x000fe20000000f00 */
[----:B------:R-:W-:-:S05]  /*122f0*/  FFMA.FTZ R3, R3, R252, 1.1641532182693481445e-10 ;  /* 0x2f00000003037423 */ /* 0x000fca00000100fc */
[----:B0-----:R-:W-:Y:S01]  /*12300*/  FSETP.GTU.FTZ.AND P0, PT, R3, R218, PT ;  /* 0x000000da0300720b */ /* 0x001fe20003f1c000 */
[----:B-----5:R-:W-:-:S03]  /*12310*/  IMAD.U32 R3, R168, 0x10000, RZ ;  /* 0x00010000a8037824 */ /* 0x020fc600078e00ff */
[----:B------:R-:W-:Y:S01]  /*12320*/  PLOP3.LUT P2, PT, P0, PT, PT, 0x8, 0x80 ;  /* 0x000000000080781c */ /* 0x000fe2000074e170 */
[----:B------:R-:W-:-:S04]  /*12330*/  FMUL.FTZ R3, R3, R212 ;  /* 0x000000d403037220 */ /* 0x000fc80000410000 */
[----:B--2---:R-:W-:Y:S01]  /*12340*/  FMUL.FTZ R6, R3, R215 ;  /* 0x000000d703067220 */ /* 0x004fe20000410000 */
[----:B------:R-:W-:-:S04]  /*12350*/  PRMT R3, R168, 0x7632, R3 ;  /* 0x00007632a8037816 */ /* 0x000fc80000000003 */
[----:B------:R-:W-:Y:S01]  /*12360*/  FSEL R164, R6, RZ, !P0 ;  /* 0x000000ff06a47208 */ /* 0x000fe20004000000 */
[----:B------:R-:W-:Y:S02]  /*12370*/  IMAD.MOV.U32 R6, RZ, RZ, 0x2 ;  /* 0x00000002ff067424 */ /* 0x000fe400078e00ff */
        /* <DEDUP_REMOVED lines=10> */
.L_x_32329:
        /* <DEDUP_REMOVED lines=12> */
.L_x_32331:
[----:B------:R-:W-:Y:S05]  /*124e0*/  BSYNC.RECONVERGENT B2 ;  /* 0x0000000000027941 */ /* 0x000fea0003800200 */
.L_x_32330:
[----:B-1----:R-:W-:Y:S01]  /*124f0*/  IMAD.WIDE.U32 R236, R10, -0x2daee0ad, RZ ;  /* 0xd2511f530aec7825 */ /* 0x002fe200078e00ff */
        /* <DEDUP_REMOVED lines=61> */
.L_x_32328:
[----:B------:R-:W-:Y:S05]  /*128d0*/  BSYNC.RECONVERGENT B1 ;  /* 0x0000000000017941 */ /* 0x000fea0003800200 */
.L_x_32327:
        /* <DEDUP_REMOVED lines=21> */
.L_x_32334:
        /* <DEDUP_REMOVED lines=12> */
.L_x_32336:
[----:B------:R-:W-:Y:S05]  /*12af0*/  BSYNC.RECONVERGENT B2 ;  /* 0x0000000000027941 */ /* 0x000fea0003800200 */
.L_x_32335:
[----:B-1----:R-:W-:Y:S01]  /*12b00*/  IMAD.WIDE.U32 R236, R10, -0x2daee0ad, RZ ;  /* 0xd2511f530aec7825 */ /* 0x002fe200078e00ff */
        /* <DEDUP_REMOVED lines=61> */
.L_x_32333:
[----:B------:R-:W-:Y:S05]  /*12ee0*/  BSYNC.RECONVERGENT B1 ;  /* 0x0000000000017941 */ /* 0x000fea0003800200 */
.L_x_32332:
[----:B------:R-:W-:Y:S01]  /*12ef0*/  I2FP.F32.U32 R3, R3 ;  /* 0x0000000300037245 */ /* 0x000fe20000201000 */
[----:B------:R-:W-:Y:S01]  /*12f00*/  BSSY.RECONVERGENT B1, `(.L_x_32337) ;  /* 0x0000060000017945 */ /* 0x000fe20003800200 */
[----:B------:R-:W-:Y:S01]  /*12f10*/  ISETP.NE.AND P2, PT, R168, 0x1, PT ;  /* 0x00000001a800780c */ /* 0x000fe20003f45270 */
[----:B------:R-:W-:Y:S01]  /*12f20*/  IMAD.MOV.U32 R6, RZ, RZ, 0x2 ;  /* 0x00000002ff067424 */ /* 0x000fe200078e00ff */
        /* <DEDUP_REMOVED lines=18> */
.L_x_32339:
        /* <DEDUP_REMOVED lines=12> */
.L_x_32341:
[----:B------:R-:W-:Y:S05]  /*13110*/  BSYNC.RECONVERGENT B2 ;  /* 0x0000000000027941 */ /* 0x000fea0003800200 */
.L_x_32340:
        /* <DEDUP_REMOVED lines=62> */
.L_x_32338:
[----:B------:R-:W-:Y:S05]  /*13500*/  BSYNC.RECONVERGENT B1 ;  /* 0x0000000000017941 */ /* 0x000fea0003800200 */
.L_x_32337:
        /* <DEDUP_REMOVED lines=21> */
.L_x_32344:
        /* <DEDUP_REMOVED lines=12> */
.L_x_32346:
[----:B------:R-:W-:Y:S05]  /*13720*/  BSYNC.RECONVERGENT B2 ;  /* 0x0000000000027941 */ /* 0x000fea0003800200 */
.L_x_32345:
        /* <DEDUP_REMOVED lines=62> */
.L_x_32343:
[----:B------:R-:W-:Y:S05]  /*13b10*/  BSYNC.RECONVERGENT B1 ;  /* 0x0000000000017941 */ /* 0x000fea0003800200 */
.L_x_32342:
        /* <DEDUP_REMOVED lines=22> */
.L_x_32349:
        /* <DEDUP_REMOVED lines=12> */
.L_x_32351:
[----:B------:R-:W-:Y:S05]  /*13d40*/  BSYNC.RECONVERGENT B2 ;  /* 0x0000000000027941 */ /* 0x000fea0003800200 */
.L_x_32350:
        /* <DEDUP_REMOVED lines=62> */
.L_x_32348:
[----:B------:R-:W-:Y:S05]  /*14130*/  BSYNC.RECONVERGENT B1 ;  /* 0x0000000000017941 */ /* 0x000fea0003800200 */
.L_x_32347:
        /* <DEDUP_REMOVED lines=21> */
.L_x_32354:
        /* <DEDUP_REMOVED lines=12> */
.L_x_32356:
[----:B------:R-:W-:Y:S05]  /*14350*/  BSYNC.RECONVERGENT B2 ;  /* 0x0000000000027941 */ /* 0x000fea0003800200 */
.L_x_32355:
        /* <DEDUP_REMOVED lines=62> */
.L_x_32353:
[----:B------:R-:W-:Y:S05]  /*14740*/  BSYNC.RECONVERGENT B1 ;  /* 0x0000000000017941 */ /* 0x000fea0003800200 */
.L_x_32352:
        /* <DEDUP_REMOVED lines=22> */
.L_x_32359:
        /* <DEDUP_REMOVED lines=15> */
.L_x_32361:
[----:B------:R-:W-:Y:S05]  /*149a0*/  BSYNC.RECONVERGENT B2 ;  /* 0x0000000000027941 */ /* 0x000fea0003800200 */
.L_x_32360:
        /* <DEDUP_REMOVED lines=62> */
.L_x_32358:
[----:B------:R-:W-:Y:S05]  /*14d90*/  BSYNC.RECONVERGENT B1 ;  /* 0x0000000000017941 */ /* 0x000fea0003800200 */
.L_x_32357:
        /* <DEDUP_REMOVED lines=16> */
.L_x_32321:
[----:B-1----:R-:W0:Y:S01]  /*14ea0*/  LDC.64 R236, c[0x0][0x3a8] ;  /* 0x0000ea00ffec7b82 */ /* 0x002e220000000a00 */
        /* <DEDUP_REMOVED lines=12> */
[----:B------:R-:W-:Y:S02]  /*14f70*/  IADD3 R213, PT, PT, R213, 0x20, RZ ;  /* 0x00000020d5d57810 */ /* 0x000fe40007ffe0ff */
        /* <DEDUP_REMOVED lines=8> */
.L_x_32279:
[----:B------:R-:W-:Y:S05]  /*15000*/  BSYNC.RECONVERGENT B0 ;  /* 0x0000000000007941 */ /* 0x000fea0003800200 */
.L_x_32278:
        /* <DEDUP_REMOVED lines=8> */
[----:B------:R-:W4:Y:S02]  /*15090*/  @P0 LDC.64 R172, c[0x0][0x3a0] ;  /* 0x0000e800ffac0b82 */ /* 0x000f240000000a00 */
[----:B----4-:R-:W-:-:S05]  /*150a0*/  @P0 IMAD.WIDE.U32 R172, R213, 0x20, R172 ;  /* 0x00000020d5ac0825 */ /* 0x010fca00078e00ac */
[----:B------:R-:W5:Y:S04]  /*150b0*/  @P0 LDG.E.128 R140, desc[UR6][R172.64] ;  /* 0x00000006ac8c0981 */ /* 0x000f68000c1e1d00 */
[----:B------:R3:W5:Y:S02]  /*150c0*/  @P0 LDG.E.128 R144, desc[UR6][R172.64+0x10] ;  /* 0x00001006ac900981 */ /* 0x000764000c1e1d00 */
[----:B---3--:R-:W-:-:S05]  /*150d0*/  IMAD.WIDE.U32 R172, R213, 0x10, R174 ;  /* 0x00000010d5ac7825 */ /* 0x008fca00078e00ae */
[----:B------:R3:W5:Y:S01]  /*150e0*/  LDG.E.128 R176, desc[UR6][R172.64] ;  /* 0x00000006acb07981 */ /* 0x000762000c1e1d00 */
[----:B------:R-:W-:Y:S05]  /*150f0*/  @!P0 BRA `(.L_x_32364) ;  /* 0x0000003000808947 */ /* 0x000fea0003800000 */
[----:B------:R-:W-:Y:S01]  /*15100*/  ISETP.NE.AND P0, PT, R6, 0x1, PT ;  /* 0x000000010600780c */ /* 0x000fe20003f05270 */
[----:B------:R-:W-:Y:S01]  /*15110*/  BSSY.RECONVERGENT B1, `(.L_x_32365) ;  /* 0x000005a000017945 */ /* 0x000fe20003800200 */
[----:B------:R-:W-:Y:S01]  /*15120*/  IMAD.MOV.U32 R174, RZ, RZ, 0x2 ;  /* 0x00000002ffae7424 */ /* 0x000fe200078e00ff */
[----:B0-----:R-:W-:Y:S01]  /*15130*/  MOV R214, R3 ;  /* 0x0000000300d67202 */ /* 0x001fe20000000f00 */
        /* <DEDUP_REMOVED lines=12> */
.L_x_32367:
        /* <DEDUP_REMOVED lines=12> */
.L_x_32369:
[----:B------:R-:W-:Y:S05]  /*152c0*/  BSYNC.RECONVERGENT B2 ;  /* 0x0000000000027941 */ /* 0x000fea0003800200 */
.L_x_32368:
        /* <DEDUP_REMOVED lines=62> */
.L_x_32366:
[----:B------:R-:W-:Y:S05]  /*156b0*/  BSYNC.RECONVERGENT B1 ;  /* 0x0000000000017941 */ /* 0x000fea0003800200 */
.L_x_32365:
[----:B------:R-:W0:Y:S01]  /*156c0*/  LDC R218, c[0x0][0x404] ;  /* 0x00010100ffda7b82 */ /* 0x000e220000000800 */
[----:B------:R-:W-:Y:S01]  /*156d0*/  HFMA2 R252, -RZ, RZ, 0.1171875, 0 ;  /* 0x2f800000fffc7431 */ /* 0x000fe200000001ff */
[----:B------:R-:W-:Y:S01]  /*156e0*/  I2FP.F32.U32 R3, R172 ;  /* 0x000000ac00037245 */ /* 0x000fe20000201000 */
[----:B------:R-:W-:Y:S01]  /*156f0*/  BSSY.RECONVERGENT B1, `(.L_x_32370) ;  /* 0x0000064000017945 */ /* 0x000fe20003800200 */
[----:B------:R-:W-:Y:S02]  /*15700*/  ISETP.NE.AND P1, PT, R174, 0x1, PT ;  /* 0x00000001ae00780c */ /* 0x000fe40003f25270 */
[----:B------:R-:W-:Y:S02]  /*15710*/  LOP3.LUT R0, R0, 0xfffffffd, RZ, 0xc0, !PT ;  /* 0xfffffffd00007812 */ /* 0x000fe400078ec0ff */
[----:B------:R-:W3:Y:S01]  /*15720*/  LDC R215, c[0x0][0x408] ;  /* 0x00010200ffd77b82 */ /* 0x000ee20000000800 */
[----:B------:R-:W-:Y:S01]  /*15730*/  MOV R173, R4 ;  /* 0x0000000400ad7202 */ /* 0x000fe20000000f00 */
[----:B------:R-:W-:-:S05]  /*15740*/  FFMA.FTZ R3, R3, R252, 1.1641532182693481445e-10 ;  /* 0x2f00000003037423 */ /* 0x000fca00000100fc */
[----:B0-----:R-:W-:Y:S01]  /*15750*/  FSETP.GTU.FTZ.AND P0, PT, R3, R218, PT ;  /* 0x000000da0300720b */ /* 0x001fe20003f1c000 */
[----:B-----5:R-:W-:-:S04]  /*15760*/  IMAD.U32 R3, R176, 0x10000, RZ ;  /* 0x00010000b0037824 */ /* 0x020fc800078e00ff */
[----:B------:R-:W-:-:S04]  /*15770*/  FMUL.FTZ R3, R3, R212 ;  /* 0x000000d403037220 */ /* 0x000fc80000410000 */
[----:B---3--:R-:W-:-:S05]  /*15780*/  FMUL.FTZ R3, R3, R215 ;  /* 0x000000d703037220 */ /* 0x008fca0000410000 */
        /* <DEDUP_REMOVED lines=15> */
.L_x_32372:
        /* <DEDUP_REMOVED lines=12> */
.L_x_32374:
[----:B------:R-:W-:Y:S05]  /*15940*/  BSYNC.RECONVERGENT B2 ;  /* 0x0000000000027941 */ /* 0x000fea0003800200 */
.L_x_32373:
[----:B-12---:R-:W-:Y:S01]  /*15950*/  IMAD.WIDE.U32 R236, R10, -0x2daee0ad, RZ ;  /* 0xd2511f530aec7825 */ /* 0x006fe200078e00ff */
        /* <DEDUP_REMOVED lines=61> */
.L_x_32371:
[----:B------:R-:W-:Y:S05]  /*15d30*/  BSYNC.RECONVERGENT B1 ;  /* 0x0000000000017941 */ /* 0x000fea0003800200 */
.L_x_32370:
        /* <DEDUP_REMOVED lines=22> */
.L_x_32377:
        /* <DEDUP_REMOVED lines=12> */
.L_x_32379:
[----:B------:R-:W-:Y:S05]  /*15f60*/  BSYNC.RECONVERGENT B2 ;  /* 0x0000000000027941 */ /* 0x000fea0003800200 */
.L_x_32378:
[----:B-12---:R-:W-:Y:S01]  /*15f70*/  IMAD.WIDE.U32 R236, R10, -0x2daee0ad, RZ ;  /* 0xd2511f530aec7825 */ /* 0x006fe200078e00ff */
        /* <DEDUP_REMOVED lines=61> */
.L_x_32376:
[----:B------:R-:W-:Y:S05]  /*16350*/  BSYNC.RECONVERGENT B1 ;  /* 0x0000000000017941 */ /* 0x000fea0003800200 */
.L_x_32375:
        /* <DEDUP_REMOVED lines=23> */
.L_x_32382:
        /* <DEDUP_REMOVED lines=12> */
.L_x_32384:
[----:B------:R-:W-:Y:S05]  /*16590*/  BSYNC.RECONVERGENT B2 ;  /* 0x0000000000027941 */ /* 0x000fea0003800200 */
.L_x_32383:
        /* <DEDUP_REMOVED lines=62> */
.L_x_32381:
[----:B------:R-:W-:Y:S05]  /*16980*/  BSYNC.RECONVERGENT B1 ;  /* 0x0000000000017941 */ /* 0x000fea0003800200 */
.L_x_32380:
        /* <DEDUP_REMOVED lines=22> */
.L_x_32387:
        /* <DEDUP_REMOVED lines=12> */
.L_x_32389:
[----:B------:R-:W-:Y:S05]  /*16bb0*/  BSYNC.RECONVERGENT B2 ;  /* 0x0000000000027941 */ /* 0x000fea0003800200 */
.L_x_32388:
        /* <DEDUP_REMOVED lines=62> */
.L_x_32386:
[----:B------:R-:W-:Y:S05]  /*16fa0*/  BSYNC.RECONVERGENT B1 ;  /* 0x0000000000017941 */ /* 0x000fea0003800200 */
.L_x_32385:
        /* <DEDUP_REMOVED lines=23> */
.L_x_32392:
        /* <DEDUP_REMOVED lines=12> */
.L_x_32394:
[----:B------:R-:W-:Y:S05]  /*171e0*/  BSYNC.RECONVERGENT B2 ;  /* 0x0000000000027941 */ /* 0x000fea0003800200 */
.L_x_32393:
        /* <DEDUP_REMOVED lines=62> */
.L_x_32391:
[----:B------:R-:W-:Y:S05]  /*175d0*/  BSYNC.RECONVERGENT B1 ;  /* 0x0000000000017941 */ /* 0x000fea0003800200 */
.L_x_32390:
        /* <DEDUP_REMOVED lines=22> */
.L_x_32397:
        /* <DEDUP_REMOVED lines=12> */
.L_x_32399:
[----:B------:R-:W-:Y:S05]  /*17800*/  BSYNC.RECONVERGENT B2 ;  /* 0x0000000000027941 */ /* 0x000fea0003800200 */
.L_x_32398:
        /* <DEDUP_REMOVED lines=62> */
.L_x_32396:
[----:B------:R-:W-:Y:S05]  /*17bf0*/  BSYNC.RECONVERGENT B1 ;  /* 0x0000000000017941 */ /* 0x000fea0003800200 */
.L_x_32395:
        /* <DEDUP_REMOVED lines=23> */
.L_x_32402:
        /* <DEDUP_REMOVED lines=15> */
.L_x_32404:
[----:B------:R-:W-:Y:S05]  /*17e60*/  BSYNC.RECONVERGENT B2 ;  /* 0x0000000000027941 */ /* 0x000fea0003800200 */
.L_x_32403:
        /* <DEDUP_REMOVED lines=62> */
.L_x_32401:
[----:B------:R-:W-:Y:S05]  /*18250*/  BSYNC.RECONVERGENT B1 ;  /* 0x0000000000017941 */ /* 0x000fea0003800200 */
.L_x_32400:
        /* <DEDUP_REMOVED lines=10> */
.L_x_32364:
[----:B------:R-:W-:Y:S01]  /*18300*/  ISETP.NE.AND P0, PT, R6, 0x1, PT ;  /* 0x000000010600780c */ /* 0x000fe20003f05270 */
[----:B------:R-:W-:Y:S01]  /*18310*/  BSSY.RECONVERGENT B1, `(.L_x_32406) ;  /* 0x000005a000017945 */ /* 0x000fe20003800200 */
[----:B------:R-:W-:Y:S01]  /*18320*/  IMAD.MOV.U32 R174, RZ, RZ, 0x2 ;  /* 0x00000002ffae7424 */ /* 0x000fe200078e00ff */
[----:B---3--:R-:W-:Y:S01]  /*18330*/  MOV R172, R4 ;  /* 0x0000000400ac7202 */ /* 0x008fe20000000f00 */
        /* <DEDUP_REMOVED lines=12> */
.L_x_32408:
        /* <DEDUP_REMOVED lines=12> */
.L_x_32410:
[----:B------:R-:W-:Y:S05]  /*184c0*/  BSYNC.RECONVERGENT B2 ;  /* 0x0000000000027941 */ /* 0x000fea0003800200 */
.L_x_32409:
        /* <DEDUP_REMOVED lines=62> */
.L_x_32407:
[----:B------:R-:W-:Y:S05]  /*188b0*/  BSYNC.RECONVERGENT B1 ;  /* 0x0000000000017941 */ /* 0x000fea0003800200 */
.L_x_32406:
        /* <DEDUP_REMOVED lines=9> */
[----:B0-----:R-:W-:Y:S01]  /*18950*/  FSETP.GTU.FTZ.AND P0, PT, R3, R218, PT ;  /* 0x000000da0300720b */ /* 0x001fe20003f1c000 */
[----:B-----5:R-:W-:-:S03]  /*18960*/  IMAD.U32 R3, R176, 0x10000, RZ ;  /* 0x00010000b0037824 */ /* 0x020fc600078e00ff */
[----:B------:R-:W-:Y:S01]  /*18970*/  PLOP3.LUT P2, PT, P0, PT, PT, 0x8, 0x80 ;  /* 0x000000000080781c */ /* 0x000fe2000074e170 */
[----:B------:R-:W-:-:S04]  /*18980*/  FMUL.FTZ R3, R3, R212 ;  /* 0x000000d403037220 */ /* 0x000fc80000410000 */
[----:B---3--:R-:W-:Y:S01]  /*18990*/  FMUL.FTZ R6, R3, R215 ;  /* 0x000000d703067220 */ /* 0x008fe20000410000 */
        /* <DEDUP_REMOVED lines=13> */
.L_x_32413:
        /* <DEDUP_REMOVED lines=12> */
.L_x_32415:
[----:B------:R-:W-:Y:S05]  /*18b30*/  BSYNC.RECONVERGENT B2 ;  /* 0x0000000000027941 */ /* 0x000fea0003800200 */
.L_x_32414:
[----:B-12---:R-:W-:Y:S01]  /*18b40*/  IMAD.WIDE.U32 R236, R10, -0x2daee0ad, RZ ;  /* 0xd2511f530aec7825 */ /* 0x006fe200078e00ff */
        /* <DEDUP_REMOVED lines=61> */
.L_x_32412:
[----:B------:R-:W-:Y:S05]  /*18f20*/  BSYNC.RECONVERGENT B1 ;  /* 0x0000000000017941 */ /* 0x000fea0003800200 */
.L_x_32411:
        /* <DEDUP_REMOVED lines=21> */
.L_x_32418:
        /* <DEDUP_REMOVED lines=12> */
.L_x_32420:
[----:B------:R-:W-:Y:S05]  /*19140*/  BSYNC.RECONVERGENT B2 ;  /* 0x0000000000027941 */ /* 0x000fea0003800200 */
.L_x_32419:
[----:B-12---:R-:W-:Y:S01]  /*19150*/  IMAD.WIDE.U32 R236, R10, -0x2daee0ad, RZ ;  /* 0xd2511f530aec7825 */ /* 0x006fe200078e00ff */
        /* <DEDUP_REMOVED lines=61> */
.L_x_32417:
[----:B------:R-:W-:Y:S05]  /*19530*/  BSYNC.RECONVERGENT B1 ;  /* 0x0000000000017941 */ /* 0x000fea0003800200 */
.L_x_32416:
        /* <DEDUP_REMOVED lines=8> */
[----:B------:R-:W-:Y:S01]  /*195c0*/  FMUL.FTZ R6, R3, R215 ;  /* 0x000000d703067220 */ /* 0x000fe20000410000 */
[----:B------:R-:W-:-:S04]  /*195d0*/  PRMT R3, R177, 0x7632, R3 ;  /* 0x00007632b1037816 */ /* 0x000fc80000000003 */
        /* <DEDUP_REMOVED lines=12> */
.L_x_32423:
        /* <DEDUP_REMOVED lines=12> */
.L_x_32425:
[----:B------:R-:W-:Y:S05]  /*19760*/  BSYNC.RECONVERGENT B2 ;  /* 0x0000000000027941 */ /* 0x000fea0003800200 */
.L_x_32424:
        /* <DEDUP_REMOVED lines=62> */
.L_x_32422:
[----:B------:R-:W-:Y:S05]  /*19b50*/  BSYNC.RECONVERGENT B1 ;  /* 0x0000000000017941 */ /* 0x000fea0003800200 */
.L_x_32421:
        /* <DEDUP_REMOVED lines=21> */
.L_x_32428:
        /* <DEDUP_REMOVED lines=12> */
.L_x_32430:
[----:B------:R-:W-:Y:S05]  /*19d70*/  BSYNC.RECONVERGENT B2 ;  /* 0x0000000000027941 */ /* 0x000fea0003800200 */
.L_x_32429:
        /* <DEDUP_REMOVED lines=62> */
.L_x_32427:
[----:B------:R-:W-:Y:S05]  /*1a160*/  BSYNC.RECONVERGENT B1 ;  /* 0x0000000000017941 */ /* 0x000fea0003800200 */
.L_x_32426:
        /* <DEDUP_REMOVED lines=22> */
.L_x_32433:
        /* <DEDUP_REMOVED lines=12> */
.L_x_32435:
[----:B------:R-:W-:Y:S05]  /*1a390*/  BSYNC.RECONVERGENT B2 ;  /* 0x0000000000027941 */ /* 0x000fea0003800200 */
.L_x_32434:
        /* <DEDUP_REMOVED lines=62> */
.L_x_32432:
[----:B------:R-:W-:Y:S05]  /*1a780*/  BSYNC.RECONVERGENT B1 ;  /* 0x0000000000017941 */ /* 0x000fea0003800200 */
.L_x_32431:
        /* <DEDUP_REMOVED lines=21> */
.L_x_32438:
        /* <DEDUP_REMOVED lines=12> */
.L_x_32440:
[----:B------:R-:W-:Y:S05]  /*1a9a0*/  BSYNC.RECONVERGENT B2 ;  /* 0x0000000000027941 */ /* 0x000fea0003800200 */
.L_x_32439:
        /* <DEDUP_REMOVED lines=62> */
.L_x_32437:
[----:B------:R-:W-:Y:S05]  /*1ad90*/  BSYNC.RECONVERGENT B1 ;  /* 0x0000000000017941 */ /* 0x000fea0003800200 */
.L_x_32436:
        /* <DEDUP_REMOVED lines=22> */
.L_x_32443:
        /* <DEDUP_REMOVED lines=15> */
.L_x_32445:
[----:B------:R-:W-:Y:S05]  /*1aff0*/  BSYNC.RECONVERGENT B2 ;  /* 0x0000000000027941 */ /* 0x000fea0003800200 */
.L_x_32444:
        /* <DEDUP_REMOVED lines=62> */
.L_x_32442:
[----:B------:R-:W-:Y:S05]  /*1b3e0*/  BSYNC.RECONVERGENT B1 ;  /* 0x0000000000017941 */ /* 0x000fea0003800200 */
.L_x_32441:
        /* <DEDUP_REMOVED lines=16> */
.L_x_32405:
[----:B-12---:R-:W0:Y:S01]  /*1b4f0*/  LDC.64 R236, c[0x0][0x3a8] ;  /* 0x0000ea00ffec7b82 */ /* 0x006e220000000a00 */
        /* <DEDUP_REMOVED lines=18> */
[----:B------:R-:W-:Y:S02]  /*1b620*/  LOP3.LUT R236, R3, R215, RZ, 0xfc, !PT ;  /* 0x000000d703ec7212 */ /* 0x000fe400078efcff */
[----:B------:R-:W-:-:S03]  /*1b630*/  MOV R3, R214 ;  /* 0x000000d600037202 */ /* 0x000fc60000000f00 */
[----:B------:R3:W-:Y:S04]  /*1b640*/  STG.E.64 desc[UR6][R238.64], R236 ;  /* 0x000000ecee007986 */ /* 0x0007e8000c101b06 */
.L_x_32363:
[----:B------:R-:W-:Y:S05]  /*1b650*/  BSYNC.RECONVERGENT B0 ;  /* 0x0000000000007941 */ /* 0x000fea0003800200 */
.L_x_32362:
        /* <DEDUP_REMOVED lines=8> */
[----:B------:R-:W0:Y:S02]  /*1b6e0*/  @P0 LDC.64 R180, c[0x0][0x3a0] ;  /* 0x0000e800ffb40b82 */ /* 0x000e240000000a00 */
[----:B0-----:R-:W-:-:S05]  /*1b6f0*/  @P0 IMAD.WIDE.U32 R180, R213, 0x20, R180 ;  /* 0x00000020d5b40825 */ /* 0x001fca00078e00b4 */
[----:B------:R-:W5:Y:S04]  /*1b700*/  @P0 LDG.E.128 R140, desc[UR6][R180.64] ;  /* 0x00000006b48c0981 */ /* 0x000f68000c1e1d00 */
[----:B------:R4:W5:Y:S02]  /*1b710*/  @P0 LDG.E.128 R144, desc[UR6][R180.64+0x10] ;  /* 0x00001006b4900981 */ /* 0x000964000c1e1d00 */
[----:B----4-:R-:W-:-:S05]  /*1b720*/  IMAD.WIDE.U32 R180, R213, 0x10, R182 ;  /* 0x00000010d5b47825 */ /* 0x010fca00078e00b6 */
[----:B------:R0:W5:Y:S01]  /*1b730*/  LDG.E.128 R184, desc[UR6][R180.64] ;  /* 0x00000006b4b87981 */ /* 0x000162000c1e1d00 */
        /* <DEDUP_REMOVED lines=17> */
.L_x_32451:
        /* <DEDUP_REMOVED lines=12> */
.L_x_32453:
[----:B------:R-:W-:Y:S05]  /*1b910*/  BSYNC.RECONVERGENT B2 ;  /* 0x0000000000027941 */ /* 0x000fea0003800200 */
.L_x_32452:
        /* <DEDUP_REMOVED lines=62> */
.L_x_32450:
[----:B------:R-:W-:Y:S05]  /*1bd00*/  BSYNC.RECONVERGENT B1 ;  /* 0x0000000000017941 */ /* 0x000fea0003800200 */
.L_x_32449:
        /* <DEDUP_REMOVED lines=8> */
[----:B------:R-:W4:Y:S03]  /*1bd90*/  LDC R215, c[0x0][0x408] ;  /* 0x00010200ffd77b82 */ /* 0x000f260000000800 */
[----:B0-----:R-:W-:Y:S01]  /*1bda0*/  FSETP.GTU.FTZ.AND P1, PT, R3, R218, PT ;  /* 0x000000da0300720b */ /* 0x001fe20003f3c000 */
[----:B-----5:R-:W-:-:S04]  /*1bdb0*/  IMAD.U32 R3, R184, 0x10000, RZ ;  /* 0x00010000b8037824 */ /* 0x020fc800078e00ff */
[----:B------:R-:W-:-:S04]  /*1bdc0*/  FMUL.FTZ R3, R3, R212 ;  /* 0x000000d403037220 */ /* 0x000fc80000410000 */
[----:B----4-:R-:W-:-:S05]  /*1bdd0*/  FMUL.FTZ R3, R3, R215 ;  /* 0x000000d703037220 */ /* 0x010fca0000410000 */
        /* <DEDUP_REMOVED lines=15> */
.L_x_32456:
        /* <DEDUP_REMOVED lines=12> */
.L_x_32458:
[----:B------:R-:W-:Y:S05]  /*1bf90*/  BSYNC.RECONVERGENT B2 ;  /* 0x0000000000027941 */ /* 0x000fea0003800200 */
.L_x_32457:
[----:B-123--:R-:W-:Y:S01]  /*1bfa0*/  IMAD.WIDE.U32 R236, R10, -0x2daee0ad, RZ ;  /* 0xd2511f530aec7825 */ /* 0x00efe200078e00ff */
        /* <DEDUP_REMOVED lines=61> */
.L_x_32455:
[----:B------:R-:W-:Y:S05]  /*1c380*/  BSYNC.RECONVERGENT B1 ;  /* 0x0000000000017941 */ /* 0x000fea0003800200 */
.L_x_32454:
        /* <DEDUP_REMOVED lines=22> */
.L_x_32461:
        /* <DEDUP_REMOVED lines=12> */
.L_x_32463:
[----:B------:R-:W-:Y:S05]  /*1c5b0*/  BSYNC.RECONVERGENT B2 ;  /* 0x0000000000027941 */ /* 0x000fea0003800200 */
.L_x_32462:
[----:B-123--:R-:W-:Y:S01]  /*1c5c0*/  IMAD.WIDE.U32 R236, R10, -0x2daee0ad, RZ ;  /* 0xd2511f530aec7825 */ /* 0x00efe200078e00ff */
        /* <DEDUP_REMOVED lines=61> */
.L_x_32460:
[----:B------:R-:W-:Y:S05]  /*1c9a0*/  BSYNC.RECONVERGENT B1 ;  /* 0x0000000000017941 */ /* 0x000fea0003800200 */
.L_x_32459:
        /* <DEDUP_REMOVED lines=23> */
.L_x_32466:
        /* <DEDUP_REMOVED lines=12> */
.L_x_32468:
[----:B------:R-:W-:Y:S05]  /*1cbe0*/  BSYNC.RECONVERGENT B2 ;  /* 0x0000000000027941 */ /* 0x000fea0003800200 */
.L_x_32467:
        /* <DEDUP_REMOVED lines=62> */
.L_x_32465:
[----:B------:R-:W-:Y:S05]  /*1cfd0*/  BSYNC.RECONVERGENT B1 ;  /* 0x0000000000017941 */ /* 0x000fea0003800200 */
.L_x_32464:
        /* <DEDUP_REMOVED lines=22> */
.L_x_32471:
        /* <DEDUP_REMOVED lines=12> */
.L_x_32473:
[----:B------:R-:W-:Y:S05]  /*1d200*/  BSYNC.RECONVERGENT B2 ;  /* 0x0000000000027941 */ /* 0x000fea0003800200 */
.L_x_32472:
        /* <DEDUP_REMOVED lines=62> */
.L_x_32470:
[----:B------:R-:W-:Y:S05]  /*1d5f0*/  BSYNC.RECONVERGENT B1 ;  /* 0x0000000000017941 */ /* 0x000fea0003800200 */
.L_x_32469:
        /* <DEDUP_REMOVED lines=23> */
.L_x_32476:
        /* <DEDUP_REMOVED lines=12> */
.L_x_32478:
[----:B------:R-:W-:Y:S05]  /*1d830*/  BSYNC.RECONVERGENT B2 ;  /* 0x0000000000027941 */ /* 0x000fea0003800200 */
.L_x_32477:
        /* <DEDUP_REMOVED lines=62> */
.L_x_32475:
[----:B------:R-:W-:Y:S05]  /*1dc20*/  BSYNC.RECONVERGENT B1 ;  /* 0x0000000000017941 */ /* 0x000fea0003800200 */
.L_x_32474:
        /* <DEDUP_REMOVED lines=22> */
.L_x_32481:
        /* <DEDUP_REMOVED lines=12> */
.L_x_32483:
[----:B------:R-:W-:Y:S05]  /*1de50*/  BSYNC.RECONVERGENT B2 ;  /* 0x0000000000027941 */ /* 0x000fea0003800200 */
.L_x_32482:
        /* <DEDUP_REMOVED lines=62> */
.L_x_32480:
[----:B------:R-:W-:Y:S05]  /*1e240*/  BSYNC.RECONVERGENT B1 ;  /* 0x0000000000017941 */ /* 0x000fea0003800200 */
.L_x_32479:
        /* <DEDUP_REMOVED lines=23> */
.L_x_32486:
        /* <DEDUP_REMOVED lines=15> */
.L_x_32488:
[----:B------:R-:W-:Y:S05]  /*1e4b0*/  BSYNC.RECONVERGENT B2 ;  /* 0x0000000000027941 */ /* 0x000fea0003800200 */
.L_x_32487:
        /* <DEDUP_REMOVED lines=62> */
.L_x_32485:
[----:B------:R-:W-:Y:S05]  /*1e8a0*/  BSYNC.RECONVERGENT B1 ;  /* 0x0000000000017941 */ /* 0x000fea0003800200 */
.L_x_32484:
        /* <DEDUP_REMOVED lines=10> */
.L_x_32448:
        /* <DEDUP_REMOVED lines=16> */
.L_x_32492:
        /* <DEDUP_REMOVED lines=12> */
.L_x_32494:
[----:B------:R-:W-:Y:S05]  /*1eb10*/  BSYNC.RECONVERGENT B2 ;  /* 0x0000000000027941 */ /* 0x000fea0003800200 */
.L_x_32493:
        /* <DEDUP_REMOVED lines=62> */
.L_x_32491:
[----:B------:R-:W-:Y:S05]  /*1ef00*/  BSYNC.RECONVERGENT B1 ;  /* 0x0000000000017941 */ /* 0x000fea0003800200 */
.L_x_32490:
[----:B------:R-:W0:Y:S01]  /*1ef10*/  LDC R218, c[0x0][0x404] ;  /* 0x00010100ffda7b82 */ /* 0x000e220000000800 */
[----:B------:R-:W-:Y:S01]  /*1ef20*/  I2FP.F32.U32 R3, R180 ;  /* 0x000000b400037245 */ /* 0x000fe20000201000 */
[----:B------:R-:W-:Y:S01]  /*1ef30*/  IMAD.MOV.U32 R252, RZ, RZ, 0x2f800000 ;  /* 0x2f800000fffc7424 */ /* 0x000fe200078e00ff */
[----:B------:R-:W-:Y:S01]  /*1ef40*/  ISETP.NE.AND P0, PT, R182, 0x1, PT ;  /* 0x00000001b600780c */ /* 0x000fe20003f05270 */
[----:B------:R-:W-:Y:S01]  /*1ef50*/  BSSY.RECONVERGENT B1, `(.L_x_32495) ;  /* 0x0000062000017945 */ /* 0x000fe20003800200 */
[----:B------:R-:W-:Y:S01]  /*1ef60*/  LOP3.LUT R0, R0, 0xfffffffd, RZ, 0xc0, !PT ;  /* 0xfffffffd00007812 */ /* 0x000fe200078ec0ff */
[----:B------:R-:W-:Y:S01]  /*1ef70*/  FFMA.FTZ R3, R3, R252, 1.1641532182693481445e-10 ;  /* 0x2f00000003037423 */ /* 0x000fe200000100fc */
[----:B------:R-:W-:Y:S01]  /*1ef80*/  IMAD.MOV.U32 R6, RZ, RZ, 0x2 ;  /* 0x00000002ff067424 */ /* 0x000fe200078e00ff */
[----:B------:R-:W4:Y:S01]  /*1ef90*/  LDC R215, c[0x0][0x408] ;  /* 0x00010200ffd77b82 */ /* 0x000f220000000800 */
[----:B------:R-:W-:Y:S02]  /*1efa0*/  IMAD.MOV.U32 R181, RZ, RZ, R4 ;  /* 0x000000ffffb57224 */ /* 0x000fe400078e0004 */
[----:B0-----:R-:W-:-:S02]  /*1efb0*/  FSETP.GTU.FTZ.AND P1, PT, R3, R218, PT ;  /* 0x000000da0300720b */ /* 0x001fc40003f3c000 */
[----:B-----5:R-:W-:-:S05]  /*1efc0*/  SHF.L.U32 R3, R184, 0x10, RZ ;  /* 0x00000010b8037819 */ /* 0x020fca00000006ff */
[----:B------:R-:W-:-:S04]  /*1efd0*/  FMUL.FTZ R3, R3, R212 ;  /* 0x000000d403037220 */ /* 0x000fc80000410000 */
[----:B----4-:R-:W-:-:S05]  /*1efe0*/  FMUL.FTZ R3, R3, R215 ;  /* 0x000000d703037220 */ /* 0x010fca0000410000 */
[----:B------:R-:W-:Y:S02]  /*1eff0*/  FSEL R180, R3, RZ, !P1 ;  /* 0x000000ff03b47208 */ /* 0x000fe40004800000 */
[----:B------:R-:W-:Y:S02]  /*1f000*/  PLOP3.LUT P1, PT, P1, PT, PT, 0x8, 0x80 ;  /* 0x000000000080781c */ /* 0x000fe40000f2e170 */
[----:B------:R-:W-:-:S11]  /*1f010*/  PRMT R3, R184, 0x7632, R3 ;  /* 0x00007632b8037816 */ /* 0x000fd60000000003 */
        /* <DEDUP_REMOVED lines=10> */
.L_x_32497:
        /* <DEDUP_REMOVED lines=12> */
.L_x_32499:
[----:B------:R-:W-:Y:S05]  /*1f180*/  BSYNC.RECONVERGENT B2 ;  /* 0x0000000000027941 */ /* 0x000fea0003800200 */
.L_x_32498:
        /* <DEDUP_REMOVED lines=62> */
.L_x_32496:
[----:B------:R-:W-:Y:S05]  /*1f570*/  BSYNC.RECONVERGENT B1 ;  /* 0x0000000000017941 */ /* 0x000fea0003800200 */
.L_x_32495:
        /* <DEDUP_REMOVED lines=21> */
.L_x_32502:
        /* <DEDUP_REMOVED lines=12> */
.L_x_32504:
[----:B------:R-:W-:Y:S05]  /*1f790*/  BSYNC.RECONVERGENT B2 ;  /* 0x0000000000027941 */ /* 0x000fea0003800200 */
.L_x_32503:
        /* <DEDUP_REMOVED lines=62> */
.L_x_32501:
[----:B------:R-:W-:Y:S05]  /*1fb80*/  BSYNC.RECONVERGENT B1 ;  /* 0x0000000000017941 */ /* 0x000fea0003800200 */
.L_x_32500:
        /* <DEDUP_REMOVED lines=22> */
.L_x_32507:
        /* <DEDUP_REMOVED lines=12> */
.L_x_32509:
[----:B------:R-:W-:Y:S05]  /*1fdb0*/  BSYNC.RECONVERGENT B2 ;  /* 0x0000000000027941 */ /* 0x000fea0003800200 */
.L_x_32508:
        /* <DEDUP_REMOVED lines=62> */
.L_x_32506:
[----:B------:R-:W-:Y:S05]  /*201a0*/  BSYNC.RECONVERGENT B1 ;  /* 0x0000000000017941 */ /* 0x000fea0003800200 */
.L_x_32505:
        /* <DEDUP_REMOVED lines=21> */
.L_x_32512:
        /* <DEDUP_REMOVED lines=12> */
.L_x_32514:
[----:B------:R-:W-:Y:S05]  /*203c0*/  BSYNC.RECONVERGENT B2 ;  /* 0x0000000000027941 */ /* 0x000fea0003800200 */
.L_x_32513:
        /* <DEDUP_REMOVED lines=62> */
.L_x_32511:
[----:B------:R-:W-:Y:S05]  /*207b0*/  BSYNC.RECONVERGENT B1 ;  /* 0x0000000000017941 */ /* 0x000fea0003800200 */
.L_x_32510:
        /* <DEDUP_REMOVED lines=22> */
.L_x_32517:
        /* <DEDUP_REMOVED lines=12> */
.L_x_32519:
[----:B------:R-:W-:Y:S05]  /*209e0*/  BSYNC.RECONVERGENT B2 ;  /* 0x0000000000027941 */ /* 0x000fea0003800200 */
.L_x_32518:
        /* <DEDUP_REMOVED lines=62> */
.L_x_32516:
[----:B------:R-:W-:Y:S05]  /*20dd0*/  BSYNC.RECONVERGENT B1 ;  /* 0x0000000000017941 */ /* 0x000fea0003800200 */
.L_x_32515:
        /* <DEDUP_REMOVED lines=21> */
.L_x_32522:
        /* <DEDUP_REMOVED lines=12> */
.L_x_32524:
[----:B------:R-:W-:Y:S05]  /*20ff0*/  BSYNC.RECONVERGENT B2 ;  /* 0x0000000000027941 */ /* 0x000fea0003800200 */
.L_x_32523:
        /* <DEDUP_REMOVED lines=62> */
.L_x_32521:
[----:B------:R-:W-:Y:S05]  /*213e0*/  BSYNC.RECONVERGENT B1 ;  /* 0x0000000000017941 */ /* 0x000fea0003800200 */
.L_x_32520:
        /* <DEDUP_REMOVED lines=22> */
.L_x_32527:
        /* <DEDUP_REMOVED lines=15> */
.L_x_32529:
[----:B------:R-:W-:Y:S05]  /*21640*/  BSYNC.RECONVERGENT B2 ;  /* 0x0000000000027941 */ /* 0x000fea0003800200 */
.L_x_32528:
        /* <DEDUP_REMOVED lines=62> */
.L_x_32526:
[----:B------:R-:W-:Y:S05]  /*21a30*/  BSYNC.RECONVERGENT B1 ;  /* 0x0000000000017941 */ /* 0x000fea0003800200 */
.L_x_32525:
        /* <DEDUP_REMOVED lines=16> */
.L_x_32489:
[----:B-123--:R-:W0:Y:S01]  /*21b40*/  LDC.64 R236, c[0x0][0x3a8] ;  /* 0x0000ea00ffec7b82 */ /* 0x00ee220000000a00 */
        /* <DEDUP_REMOVED lines=21> */
.L_x_32447:
[----:B------:R-:W-:Y:S05]  /*21ca0*/  BSYNC.RECONVERGENT B0 ;  /* 0x0000000000007941 */ /* 0x000fea0003800200 */
.L_x_32446:
        /* <DEDUP_REMOVED lines=8> */
[----:B------:R-:W1:Y:S02]  /*21d30*/  @P0 LDC.64 R188, c[0x0][0x3a0] ;  /* 0x0000e800ffbc0b82 */ /* 0x000e640000000a00 */
[----:B-1----:R-:W-:-:S05]  /*21d40*/  @P0 IMAD.WIDE.U32 R188, R213, 0x20, R188 ;  /* 0x00000020d5bc0825 */ /* 0x002fca00078e00bc */
[----:B------:R-:W5:Y:S04]  /*21d50*/  @P0 LDG.E.128 R140, desc[UR6][R188.64] ;  /* 0x00000006bc8c0981 */ /* 0x000f68000c1e1d00 */
[----:B------:R0:W5:Y:S02]  /*21d60*/  @P0 LDG.E.128 R144, desc[UR6][R188.64+0x10] ;  /* 0x00001006bc900981 */ /* 0x000164000c1e1d00 */
[----:B0-----:R-:W-:-:S05]  /*21d70*/  IMAD.WIDE.U32 R188, R213, 0x10, R190 ;  /* 0x00000010d5bc7825 */ /* 0x001fca00078e00be */
[----:B------:R0:W5:Y:S01]  /*21d80*/  LDG.E.128 R192, desc[UR6][R188.64] ;  /* 0x00000006bcc07981 */ /* 0x000162000c1e1d00 */
        /* <DEDUP_REMOVED lines=17> */
.L_x_32535:
        /* <DEDUP_REMOVED lines=12> */
.L_x_32537:
[----:B------:R-:W-:Y:S05]  /*21f60*/  BSYNC.RECONVERGENT B2 ;  /* 0x0000000000027941 */ /* 0x000fea0003800200 */
.L_x_32536:
        /* <DEDUP_REMOVED lines=62> */
.L_x_32534:
[----:B------:R-:W-:Y:S05]  /*22350*/  BSYNC.RECONVERGENT B1 ;  /* 0x0000000000017941 */ /* 0x000fea0003800200 */
.L_x_32533:
        /* <DEDUP_REMOVED lines=8> */
[----:B0-----:R-:W-:-:S02]  /*223e0*/  FSETP.GTU.FTZ.AND P0, PT, R3, R218, PT ;  /* 0x000000da0300720b */ /* 0x001fc40003f1c000 */
[----:B-----5:R-:W-:-:S05]  /*223f0*/  SHF.L.U32 R3, R192, 0x10, RZ ;  /* 0x00000010c0037819 */ /* 0x020fca00000006ff */
[----:B------:R-:W-:-:S04]  /*22400*/  FMUL.FTZ R3, R3, R212 ;  /* 0x000000d403037220 */ /* 0x000fc80000410000 */
[----:B-1----:R-:W-:-:S05]  /*22410*/  FMUL.FTZ R3, R3, R215 ;  /* 0x000000d703037220 */ /* 0x002fca0000410000 */
[----:B------:R-:W-:Y:S02]  /*22420*/  FSEL R6, R3, RZ, !P0 ;  /* 0x000000ff03067208 */ /* 0x000fe40004000000 */
[----:B------:R-:W-:Y:S02]  /*22430*/  PLOP3.LUT P0, PT, P0, PT, PT, 0x8, 0x80 ;  /* 0x000000000080781c */ /* 0x000fe4000070e170 */
[----:B------:R-:W-:Y:S01]  /*22440*/  PRMT R3, R192, 0x7632, R3 ;  /* 0x00007632c0037816 */ /* 0x000fe20000000003 */
        /* <DEDUP_REMOVED lines=13> */
.L_x_32540:
        /* <DEDUP_REMOVED lines=12> */
.L_x_32542:
[----:B------:R-:W-:Y:S05]  /*225e0*/  BSYNC.RECONVERGENT B2 ;  /* 0x0000000000027941 */ /* 0x000fea0003800200 */
.L_x_32541:
[----:B--234-:R-:W-:Y:S01]  /*225f0*/  IMAD.WIDE.U32 R236, R10, -0x2daee0ad, RZ ;  /* 0xd2511f530aec7825 */ /* 0x01cfe200078e00ff */
        /* <DEDUP_REMOVED lines=61> */
.L_x_32539:
[----:B------:R-:W-:Y:S05]  /*229d0*/  BSYNC.RECONVERGENT B1 ;  /* 0x0000000000017941 */ /* 0x000fea0003800200 */
.L_x_32538:
        /* <DEDUP_REMOVED lines=22> */
.L_x_32545:
        /* <DEDUP_REMOVED lines=12> */
.L_x_32547:
[----:B------:R-:W-:Y:S05]  /*22c00*/  BSYNC.RECONVERGENT B2 ;  /* 0x0000000000027941 */ /* 0x000fea0003800200 */
.L_x_32546:
[----:B--234-:R-:W-:Y:S01]  /*22c10*/  IMAD.WIDE.U32 R236, R10, -0x2daee0ad, RZ ;  /* 0xd2511f530aec7825 */ /* 0x01cfe200078e00ff */
        /* <DEDUP_REMOVED lines=61> */
.L_x_32544:
[----:B------:R-:W-:Y:S05]  /*22ff0*/  BSYNC.RECONVERGENT B1 ;  /* 0x0000000000017941 */ /* 0x000fea0003800200 */
.L_x_32543:
        /* <DEDUP_REMOVED lines=23> */
.L_x_32550:
        /* <DEDUP_REMOVED lines=12> */
.L_x_32552:
[----:B------:R-:W-:Y:S05]  /*23230*/  BSYNC.RECONVERGENT B2 ;  /* 0x0000000000027941 */ /* 0x000fea0003800200 */
.L_x_32551:
        /* <DEDUP_REMOVED lines=62> */
.L_x_32549:
[----:B------:R-:W-:Y:S05]  /*23620*/  BSYNC.RECONVERGENT B1 ;  /* 0x0000000000017941 */ /* 0x000fea0003800200 */
.L_x_32548:
        /* <DEDUP_REMOVED lines=22> */
.L_x_32555:
        /* <DEDUP_REMOVED lines=12> */
.L_x_32557:
[----:B------:R-:W-:Y:S05]  /*23850*/  BSYNC.RECONVERGENT B2 ;  /* 0x0000000000027941 */ /* 0x000fea0003800200 */
.L_x_32556:
        /* <DEDUP_REMOVED lines=62> */
.L_x_32554:
[----:B------:R-:W-:Y:S05]  /*23c40*/  BSYNC.RECONVERGENT B1 ;  /* 0x0000000000017941 */ /* 0x000fea0003800200 */
.L_x_32553:
        /* <DEDUP_REMOVED lines=23> */
.L_x_32560:
        /* <DEDUP_REMOVED lines=12> */
.L_x_32562:
[----:B------:R-:W-:Y:S05]  /*23e80*/  BSYNC.RECONVERGENT B2 ;  /* 0x0000000000027941 */ /* 0x000fea0003800200 */
.L_x_32561:
        /* <DEDUP_REMOVED lines=62> */
.L_x_32559:
[----:B------:R-:W-:Y:S05]  /*24270*/  BSYNC.RECONVERGENT B1 ;  /* 0x0000000000017941 */ /* 0x000fea0003800200 */
.L_x_32558:
        /* <DEDUP_REMOVED lines=22> */
.L_x_32565:
        /* <DEDUP_REMOVED lines=12> */
.L_x_32567:
[----:B------:R-:W-:Y:S05]  /*244a0*/  BSYNC.RECONVERGENT B2 ;  /* 0x0000000000027941 */ /* 0x000fea0003800200 */
.L_x_32566:
        /* <DEDUP_REMOVED lines=60> */
[----:B------:R-:W-:Y:S02]  /*24870*/  LOP3.LUT R7, R236, UR13, R7, 0x96, !PT ;  /* 0x0000000dec077c12 */ /* 0x000fe4000f8e9607 */
[----:B------:R-:W-:-:S07]  /*24880*/  MOV R4, R6 ;  /* 0x0000000600047202 */ /* 0x000fce0000000f00 */
.L_x_32564:
[----:B------:R-:W-:Y:S05]  /*24890*/  BSYNC.RECONVERGENT B1 ;  /* 0x0000000000017941 */ /* 0x000fea0003800200 */
.L_x_32563:
        /* <DEDUP_REMOVED lines=23> */
.L_x_32570:
        /* <DEDUP_REMOVED lines=15> */
.L_x_32572:
[----:B------:R-:W-:Y:S05]  /*24b00*/  BSYNC.RECONVERGENT B2 ;  /* 0x0000000000027941 */ /* 0x000fea0003800200 */
.L_x_32571:
[----:B--234-:R-:W-:Y:S01]  /*24b10*/  IMAD.WIDE.U32 R238, R10, -0x2daee0ad, RZ ;  /* 0xd2511f530aee7825 */ /* 0x01cfe200078e00ff */
        /* <DEDUP_REMOVED lines=61> */
.L_x_32569:
[----:B------:R-:W-:Y:S05]  /*24ef0*/  BSYNC.RECONVERGENT B1 ;  /* 0x0000000000017941 */ /* 0x000fea0003800200 */
.L_x_32568:
        /* <DEDUP_REMOVED lines=10> */
.L_x_32532:
        /* <DEDUP_REMOVED lines=16> */
.L_x_32576:
        /* <DEDUP_REMOVED lines=12> */
.L_x_32578:
[----:B------:R-:W-:Y:S05]  /*25160*/  BSYNC.RECONVERGENT B2 ;  /* 0x0000000000027941 */ /* 0x000fea0003800200 */
.L_x_32577:
        /* <DEDUP_REMOVED lines=62> */
.L_x_32575:
[----:B------:R-:W-:Y:S05]  /*25550*/  BSYNC.RECONVERGENT B1 ;  /* 0x0000000000017941 */ /* 0x000fea0003800200 */
.L_x_32574:
[----:B------:R-:W0:Y:S01]  /*25560*/  LDC R218, c[0x0][0x404] ;  /* 0x00010100ffda7b82 */ /* 0x000e220000000800 */
[----:B------:R-:W-:Y:S01]  /*25570*/  I2FP.F32.U32 R3, R188 ;  /* 0x000000bc00037245 */ /* 0x000fe20000201000 */
[----:B------:R-:W-:Y:S01]  /*25580*/  IMAD.MOV.U32 R252, RZ, RZ, 0x2f800000 ;  /* 0x2f800000fffc7424 */ /* 0x000fe200078e00ff */
[----:B------:R-:W-:Y:S01]  /*25590*/  LOP3.LUT R0, R0, 0xfffffffd, RZ, 0xc0, !PT ;  /* 0xfffffffd00007812 */ /* 0x000fe200078ec0ff */
[----:B------:R-:W-:Y:S01]  /*255a0*/  BSSY.RECONVERGENT B1, `(.L_x_32579) ;  /* 0x0000062000017945 */ /* 0x000fe20003800200 */
[----:B------:R-:W-:Y:S01]  /*255b0*/  MOV R189, R4 ;  /* 0x0000000400bd7202 */ /* 0x000fe20000000f00 */
[----:B------:R-:W-:Y:S02]  /*255c0*/  FFMA.FTZ R3, R3, R252, 1.1641532182693481445e-10 ;  /* 0x2f00000003037423 */ /* 0x000fe400000100fc */
[----:B------:R-:W1:Y:S03]  /*255d0*/  LDC R215, c[0x0][0x408] ;  /* 0x00010200ffd77b82 */ /* 0x000e660000000800 */
[----:B0-----:R-:W-:-:S02]  /*255e0*/  FSETP.GTU.FTZ.AND P0, PT, R3, R218, PT ;  /* 0x000000da0300720b */ /* 0x001fc40003f1c000 */
[----:B-----5:R-:W-:-:S05]  /*255f0*/  SHF.L.U32 R3, R192, 0x10, RZ ;  /* 0x00000010c0037819 */ /* 0x020fca00000006ff */
[----:B------:R-:W-:-:S04]  /*25600*/  FMUL.FTZ R3, R3, R212 ;  /* 0x000000d403037220 */ /* 0x000fc80000410000 */
[----:B-1----:R-:W-:Y:S01]  /*25610*/  FMUL.FTZ R6, R3, R215 ;  /* 0x000000d703067220 */ /* 0x002fe20000410000 */
[----:B------:R-:W-:-:S04]  /*25620*/  PRMT R3, R192, 0x7632, R3 ;  /* 0x00007632c0037816 */ /* 0x000fc80000000003 */
[----:B------:R-:W-:Y:S01]  /*25630*/  FSEL R188, R6, RZ, !P0 ;  /* 0x000000ff06bc7208 */ /* 0x000fe20004000000 */
[----:B------:R-:W-:Y:S01]  /*25640*/  IMAD.MOV.U32 R6, RZ, RZ, 0x2 ;  /* 0x00000002ff067424 */ /* 0x000fe200078e00ff */
[----:B------:R-:W-:-:S13]  /*25650*/  PLOP3.LUT P0, PT, P0, PT, PT, 0x8, 0x80 ;  /* 0x000000000080781c */ /* 0x000fda000070e170 */
        /* <DEDUP_REMOVED lines=11> */
.L_x_32581:
        /* <DEDUP_REMOVED lines=12> */
.L_x_32583:
[----:B------:R-:W-:Y:S05]  /*257d0*/  BSYNC.RECONVERGENT B2 ;  /* 0x0000000000027941 */ /* 0x000fea0003800200 */
.L_x_32582:
        /* <DEDUP_REMOVED lines=62> */
.L_x_32580:
[----:B------:R-:W-:Y:S05]  /*25bc0*/  BSYNC.RECONVERGENT B1 ;  /* 0x0000000000017941 */ /* 0x000fea0003800200 */
.L_x_32579:
        /* <DEDUP_REMOVED lines=21> */
.L_x_32586:
        /* <DEDUP_REMOVED lines=12> */
.L_x_32588:
[----:B------:R-:W-:Y:S05]  /*25de0*/  BSYNC.RECONVERGENT B2 ;  /* 0x0000000000027941 */ /* 0x000fea0003800200 */
.L_x_32587:
        /* <DEDUP_REMOVED lines=62> */
.L_x_32585:
[----:B------:R-:W-:Y:S05]  /*261d0*/  BSYNC.RECONVERGENT B1 ;  /* 0x0000000000017941 */ /* 0x000fea0003800200 */
.L_x_32584:
[----:B------:R-:W-:Y:S01]  /*261e0*/  I2FP.F32.U32 R3, R3 ;  /* 0x0000000300037245 */ /* 0x000fe20000201000 */
[----:B------:R-:W-:Y:S01]  /*261f0*/  BSSY.RECONVERGENT B1, `(.L_x_32589) ;  /* 0x0000060000017945 */ /* 0x000fe20003800200 */
[----:B------:R-:W-:Y:S02]  /*26200*/  ISETP.NE.AND P2, PT, R192, 0x1, PT ;  /* 0x00000001c000780c */ /* 0x000fe40003f45270 */
[----:B------:R-:W-:Y:S01]  /*26210*/  MOV R191, R4 ;  /* 0x0000000400bf7202 */ /* 0x000fe20000000f00 */
        /* <DEDUP_REMOVED lines=18> */
.L_x_32591:
        /* <DEDUP_REMOVED lines=12> */
.L_x_32593:
[----:B------:R-:W-:Y:S05]  /*26400*/  BSYNC.RECONVERGENT B2 ;  /* 0x0000000000027941 */ /* 0x000fea0003800200 */
.L_x_32592:
        /* <DEDUP_REMOVED lines=62> */
.L_x_32590:
[----:B------:R-:W-:Y:S05]  /*267f0*/  BSYNC.RECONVERGENT B1 ;  /* 0x0000000000017941 */ /* 0x000fea0003800200 */
.L_x_32589:
        /* <DEDUP_REMOVED lines=21> */
.L_x_32596:
        /* <DEDUP_REMOVED lines=12> */
.L_x_32598:
[----:B------:R-:W-:Y:S05]  /*26a10*/  BSYNC.RECONVERGENT B2 ;  /* 0x0000000000027941 */ /* 0x000fea0003800200 */
.L_x_32597:
        /* <DEDUP_REMOVED lines=62> */
.L_x_32595:
[----:B------:R-:W-:Y:S05]  /*26e00*/  BSYNC.RECONVERGENT B1 ;  /* 0x0000000000017941 */ /* 0x000fea0003800200 */
.L_x_32594:
        /* <DEDUP_REMOVED lines=22> */
.L_x_32601:
        /* <DEDUP_REMOVED lines=12> */
.L_x_32603:
[----:B------:R-:W-:Y:S05]  /*27030*/  BSYNC.RECONVERGENT B2 ;  /* 0x0000000000027941 */ /* 0x000fea0003800200 */
.L_x_32602:
        /* <DEDUP_REMOVED lines=62> */
.L_x_32600:
[----:B------:R-:W-:Y:S05]  /*27420*/  BSYNC.RECONVERGENT B1 ;  /* 0x0000000000017941 */ /* 0x000fea0003800200 */
.L_x_32599:
        /* <DEDUP_REMOVED lines=21> */
.L_x_32606:
        /* <DEDUP_REMOVED lines=12> */
.L_x_32608:
[----:B------:R-:W-:Y:S05]  /*27640*/  BSYNC.RECONVERGENT B2 ;  /* 0x0000000000027941 */ /* 0x000fea0003800200 */
.L_x_32607:
        /* <DEDUP_REMOVED lines=62> */
.L_x_32605:
[----:B------:R-:W-:Y:S05]  /*27a30*/  BSYNC.RECONVERGENT B1 ;  /* 0x0000000000017941 */ /* 0x000fea0003800200 */
.L_x_32604:
        /* <DEDUP_REMOVED lines=22> */
.L_x_32611:
        /* <DEDUP_REMOVED lines=15> */
.L_x_32613:
[----:B------:R-:W-:Y:S05]  /*27c90*/  BSYNC.RECONVERGENT B2 ;  /* 0x0000000000027941 */ /* 0x000fea0003800200 */
.L_x_32612:
        /* <DEDUP_REMOVED lines=62> */
.L_x_32610:
[----:B------:R-:W-:Y:S05]  /*28080*/  BSYNC.RECONVERGENT B1 ;  /* 0x0000000000017941 */ /* 0x000fea0003800200 */
.L_x_32609:
        /* <DEDUP_REMOVED lines=16> */
.L_x_32573:
[----:B--234-:R-:W0:Y:S01]  /*28190*/  LDC.64 R236, c[0x0][0x3a8] ;  /* 0x0000ea00ffec7b82 */ /* 0x01ce220000000a00 */
        /* <DEDUP_REMOVED lines=21> */
.L_x_32531:
[----:B------:R-:W-:Y:S05]  /*282f0*/  BSYNC.RECONVERGENT B0 ;  /* 0x0000000000007941 */ /* 0x000fea0003800200 */
.L_x_32530:
        /* <DEDUP_REMOVED lines=31> */
.L_x_32619:
        /* <DEDUP_REMOVED lines=12> */
.L_x_32621:
[----:B------:R-:W-:Y:S05]  /*285b0*/  BSYNC.RECONVERGENT B2 ;  /* 0x0000000000027941 */ /* 0x000fea0003800200 */
.L_x_32620:
        /* <DEDUP_REMOVED lines=62> */
.L_x_32618:
[----:B------:R-:W-:Y:S05]  /*289a0*/  BSYNC.RECONVERGENT B1 ;  /* 0x0000000000017941 */ /* 0x000fea0003800200 */
.L_x_32617:
[----:B------:R-:W0:Y:S01]  /*289b0*/  LDC R218, c[0x0][0x404] ;  /* 0x00010100ffda7b82 */ /* 0x000e220000000800 */
[----:B------:R-:W-:Y:S01]  /*289c0*/  I2FP.F32.U32 R3, R196 ;  /* 0x000000c400037245 */ /* 0x000fe20000201000 */
[----:B------:R-:W-:Y:S01]  /*289d0*/  IMAD.MOV.U32 R252, RZ, RZ, 0x2f800000 ;  /* 0x2f800000fffc7424 */ /* 0x000fe200078e00ff */
[----:B-----5:R-:W-:Y:S01]  /*289e0*/  SHF.L.U32 R6, R200, 0x10, RZ ;  /* 0x00000010c8067819 */ /* 0x020fe200000006ff */
[----:B------:R-:W-:Y:S01]  /*289f0*/  BSSY.RECONVERGENT B1, `(.L_x_32622) ;  /* 0x0000063000017945 */ /* 0x000fe20003800200 */
[----:B------:R-:W-:Y:S01]  /*28a00*/  LOP3.LUT R0, R0, 0xfffffffd, RZ, 0xc0, !PT ;  /* 0xfffffffd00007812 */ /* 0x000fe200078ec0ff */
[----:B------:R-:W-:Y:S01]  /*28a10*/  FFMA.FTZ R3, R3, R252, 1.1641532182693481445e-10 ;  /* 0x2f00000003037423 */ /* 0x000fe200000100fc */
[----:B------:R-:W-:Y:S01]  /*28a20*/  MOV R197, R4 ;  /* 0x0000000400c57202 */ /* 0x000fe20000000f00 */
[----:B------:R-:W1:Y:S03]  /*28a30*/  LDC R215, c[0x0][0x408] ;  /* 0x00010200ffd77b82 */ /* 0x000e660000000800 */
[----:B0-----:R-:W-:Y:S01]  /*28a40*/  FSETP.GTU.FTZ.AND P0, PT, R3, R218, PT ;  /* 0x000000da0300720b */ /* 0x001fe20003f1c000 */
        /* <DEDUP_REMOVED lines=18> */
.L_x_32624:
        /* <DEDUP_REMOVED lines=12> */
.L_x_32626:
[----:B------:R-:W-:Y:S05]  /*28c30*/  BSYNC.RECONVERGENT B2 ;  /* 0x0000000000027941 */ /* 0x000fea0003800200 */
.L_x_32625:
        /* <DEDUP_REMOVED lines=62> */
.L_x_32623:
[----:B------:R-:W-:Y:S05]  /*29020*/  BSYNC.RECONVERGENT B1 ;  /* 0x0000000000017941 */ /* 0x000fea0003800200 */
.L_x_32622:
        /* <DEDUP_REMOVED lines=22> */
.L_x_32629:
        /* <DEDUP_REMOVED lines=12> */
.L_x_32631:
[----:B------:R-:W-:Y:S05]  /*29250*/  BSYNC.RECONVERGENT B2 ;  /* 0x0000000000027941 */ /* 0x000fea0003800200 */
.L_x_32630:
        /* <DEDUP_REMOVED lines=62> */
.L_x_32628:
[----:B------:R-:W-:Y:S05]  /*29640*/  BSYNC.RECONVERGENT B1 ;  /* 0x0000000000017941 */ /* 0x000fea0003800200 */
.L_x_32627:
        /* <DEDUP_REMOVED lines=23> */
.L_x_32634:
        /* <DEDUP_REMOVED lines=12> */
.L_x_32636:
[----:B------:R-:W-:Y:S05]  /*29880*/  BSYNC.RECONVERGENT B2 ;  /* 0x0000000000027941 */ /* 0x000fea0003800200 */
.L_x_32635:
        /* <DEDUP_REMOVED lines=62> */
.L_x_32633:
[----:B------:R-:W-:Y:S05]  /*29c70*/  BSYNC.RECONVERGENT B1 ;  /* 0x0000000000017941 */ /* 0x000fea0003800200 */
.L_x_32632:
        /* <DEDUP_REMOVED lines=22> */
.L_x_32639:
        /* <DEDUP_REMOVED lines=12> */
.L_x_32641:
[----:B------:R-:W-:Y:S05]  /*29ea0*/  BSYNC.RECONVERGENT B2 ;  /* 0x0000000000027941 */ /* 0x000fea0003800200 */
.L_x_32640:
        /* <DEDUP_REMOVED lines=62> */
.L_x_32638:
[----:B------:R-:W-:Y:S05]  /*2a290*/  BSYNC.RECONVERGENT B1 ;  /* 0x0000000000017941 */ /* 0x000fea0003800200 */
.L_x_32637:
        /* <DEDUP_REMOVED lines=23> */
.L_x_32644:
        /* <DEDUP_REMOVED lines=12> */
.L_x_32646:
[----:B------:R-:W-:Y:S05]  /*2a4d0*/  BSYNC.RECONVERGENT B2 ;  /* 0x0000000000027941 */ /* 0x000fea0003800200 */
.L_x_32645:
        /* <DEDUP_REMOVED lines=62> */
.L_x_32643:
[----:B------:R-:W-:Y:S05]  /*2a8c0*/  BSYNC.RECONVERGENT B1 ;  /* 0x0000000000017941 */ /* 0x000fea0003800200 */
.L_x_32642:
        /* <DEDUP_REMOVED lines=22> */
.L_x_32649:
        /* <DEDUP_REMOVED lines=12> */
.L_x_32651:
[----:B------:R-:W-:Y:S05]  /*2aaf0*/  BSYNC.RECONVERGENT B2 ;  /* 0x0000000000027941 */ /* 0x000fea0003800200 */
.L_x_32650:
        /* <DEDUP_REMOVED lines=62> */
.L_x_32648:
[----:B------:R-:W-:Y:S05]  /*2aee0*/  BSYNC.RECONVERGENT B1 ;  /* 0x0000000000017941 */ /* 0x000fea0003800200 */
.L_x_32647:
        /* <DEDUP_REMOVED lines=23> */
.L_x_32654:
        /* <DEDUP_REMOVED lines=15> */
.L_x_32656:
[----:B------:R-:W-:Y:S05]  /*2b150*/  BSYNC.RECONVERGENT B2 ;  /* 0x0000000000027941 */ /* 0x000fea0003800200 */
.L_x_32655:
        /* <DEDUP_REMOVED lines=62> */
.L_x_32653:
[----:B------:R-:W-:Y:S05]  /*2b540*/  BSYNC.RECONVERGENT B1 ;  /* 0x0000000000017941 */ /* 0x000fea0003800200 */
.L_x_32652:
        /* <DEDUP_REMOVED lines=10> */
.L_x_32616:
        /* <DEDUP_REMOVED lines=16> */
.L_x_32660:
        /* <DEDUP_REMOVED lines=12> */
.L_x_32662:
[----:B------:R-:W-:Y:S05]  /*2b7b0*/  BSYNC.RECONVERGENT B2 ;  /* 0x0000000000027941 */ /* 0x000fea0003800200 */
.L_x_32661:
        /* <DEDUP_REMOVED lines=62> */
.L_x_32659:
[----:B------:R-:W-:Y:S05]  /*2bba0*/  BSYNC.RECONVERGENT B1 ;  /* 0x0000000000017941 */ /* 0x000fea0003800200 */
.L_x_32658:
        /* <DEDUP_REMOVED lines=27> */
.L_x_32665:
        /* <DEDUP_REMOVED lines=12> */
.L_x_32667:
[----:B------:R-:W-:Y:S05]  /*2be20*/  BSYNC.RECONVERGENT B2 ;  /* 0x0000000000027941 */ /* 0x000fea0003800200 */
.L_x_32666:
        /* <DEDUP_REMOVED lines=62> */
.L_x_32664:
[----:B------:R-:W-:Y:S05]  /*2c210*/  BSYNC.RECONVERGENT B1 ;  /* 0x0000000000017941 */ /* 0x000fea0003800200 */
.L_x_32663:
        /* <DEDUP_REMOVED lines=21> */
.L_x_32670:
        /* <DEDUP_REMOVED lines=12> */
.L_x_32672:
[----:B------:R-:W-:Y:S05]  /*2c430*/  BSYNC.RECONVERGENT B2 ;  /* 0x0000000000027941 */ /* 0x000fea0003800200 */
.L_x_32671:
        /* <DEDUP_REMOVED lines=62> */
.L_x_32669:
[----:B------:R-:W-:Y:S05]  /*2c820*/  BSYNC.RECONVERGENT B1 ;  /* 0x0000000000017941 */ /* 0x000fea0003800200 */
.L_x_32668:
        /* <DEDUP_REMOVED lines=22> */
.L_x_32675:
        /* <DEDUP_REMOVED lines=12> */
.L_x_32677:
[----:B------:R-:W-:Y:S05]  /*2ca50*/  BSYNC.RECONVERGENT B2 ;  /* 0x0000000000027941 */ /* 0x000fea0003800200 */
.L_x_32676:
        /* <DEDUP_REMOVED lines=62> */
.L_x_32674:
[----:B------:R-:W-:Y:S05]  /*2ce40*/  BSYNC.RECONVERGENT B1 ;  /* 0x0000000000017941 */ /* 0x000fea0003800200 */
.L_x_32673:
        /* <DEDUP_REMOVED lines=21> */
.L_x_32680:
        /* <DEDUP_REMOVED lines=12> */
.L_x_32682:
[----:B------:R-:W-:Y:S05]  /*2d060*/  BSYNC.RECONVERGENT B2 ;  /* 0x0000000000027941 */ /* 0x000fea0003800200 */
.L_x_32681:
        /* <DEDUP_REMOVED lines=62> */
.L_x_32679:
[----:B------:R-:W-:Y:S05]  /*2d450*/  BSYNC.RECONVERGENT B1 ;  /* 0x0000000000017941 */ /* 0x000fea0003800200 */
.L_x_32678:
        /* <DEDUP_REMOVED lines=22> */
.L_x_32685:
        /* <DEDUP_REMOVED lines=12> */
.L_x_32687:
[----:B------:R-:W-:Y:S05]  /*2d680*/  BSYNC.RECONVERGENT B2 ;  /* 0x0000000000027941 */ /* 0x000fea0003800200 */
.L_x_32686:
        /* <DEDUP_REMOVED lines=62> */
.L_x_32684:
[----:B------:R-:W-:Y:S05]  /*2da70*/  BSYNC.RECONVERGENT B1 ;  /* 0x0000000000017941 */ /* 0x000fea0003800200 */
.L_x_32683:
        /* <DEDUP_REMOVED lines=21> */
.L_x_32690:
        /* <DEDUP_REMOVED lines=12> */
.L_x_32692:
[----:B------:R-:W-:Y:S05]  /*2dc90*/  BSYNC.RECONVERGENT B2 ;  /* 0x0000000000027941 */ /* 0x000fea0003800200 */
.L_x_32691:
        /* <DEDUP_REMOVED lines=62> */
.L_x_32689:
[----:B------:R-:W-:Y:S05]  /*2e080*/  BSYNC.RECONVERGENT B1 ;  /* 0x0000000000017941 */ /* 0x000fea0003800200 */
.L_x_32688:
        /* <DEDUP_REMOVED lines=22> */
.L_x_32695:
        /* <DEDUP_REMOVED lines=15> */
.L_x_32697:
[----:B------:R-:W-:Y:S05]  /*2e2e0*/  BSYNC.RECONVERGENT B2 ;  /* 0x0000000000027941 */ /* 0x000fea0003800200 */
.L_x_32696:
        /* <DEDUP_REMOVED lines=62> */
.L_x_32694:
[----:B------:R-:W-:Y:S05]  /*2e6d0*/  BSYNC.RECONVERGENT B1 ;  /* 0x0000000000017941 */ /* 0x000fea0003800200 */
.L_x_32693:
        /* <DEDUP_REMOVED lines=16> */
.L_x_32657:
        /* <DEDUP_REMOVED lines=22> */
.L_x_32615:
[----:B------:R-:W-:Y:S05]  /*2e940*/  BSYNC.RECONVERGENT B0 ;  /* 0x0000000000007941 */ /* 0x000fea0003800200 */
.L_x_32614:
        /* <DEDUP_REMOVED lines=31> */
.L_x_32703:
        /* <DEDUP_REMOVED lines=12> */
.L_x_32705:
[----:B------:R-:W-:Y:S05]  /*2ec00*/  BSYNC.RECONVERGENT B2 ;  /* 0x0000000000027941 */ /* 0x000fea0003800200 */
.L_x_32704:
        /* <DEDUP_REMOVED lines=62> */
.L_x_32702:
[----:B------:R-:W-:Y:S05]  /*2eff0*/  BSYNC.RECONVERGENT B1 ;  /* 0x0000000000017941 */ /* 0x000fea0003800200 */
.L_x_32701:
        /* <DEDUP_REMOVED lines=28> */
.L_x_32708:
        /* <DEDUP_REMOVED lines=12> */
.L_x_32710:
[----:B------:R-:W-:Y:S05]  /*2f280*/  BSYNC.RECONVERGENT B2 ;  /* 0x0000000000027941 */ /* 0x000fea0003800200 */
.L_x_32709:
        /* <DEDUP_REMOVED lines=62> */
.L_x_32707:
[----:B------:R-:W-:Y:S05]  /*2f670*/  BSYNC.RECONVERGENT B1 ;  /* 0x0000000000017941 */ /* 0x000fea0003800200 */
.L_x_32706:
        /* <DEDUP_REMOVED lines=22> */
.L_x_32713:
        /* <DEDUP_REMOVED lines=12> */
.L_x_32715:
[----:B------:R-:W-:Y:S05]  /*2f8a0*/  BSYNC.RECONVERGENT B2 ;  /* 0x0000000000027941 */ /* 0x000fea0003800200 */
.L_x_32714:
        /* <DEDUP_REMOVED lines=62> */
.L_x_32712:
[----:B------:R-:W-:Y:S05]  /*2fc90*/  BSYNC.RECONVERGENT B1 ;  /* 0x0000000000017941 */ /* 0x000fea0003800200 */
.L_x_32711:
        /* <DEDUP_REMOVED lines=23> */
.L_x_32718:
        /* <DEDUP_REMOVED lines=12> */
.L_x_32720:
[----:B------:R-:W-:Y:S05]  /*2fed0*/  BSYNC.RECONVERGENT B2 ;  /* 0x0000000000027941 */ /* 0x000fea0003800200 */
.L_x_32719:
        /* <DEDUP_REMOVED lines=62> */
.L_x_32717:
[----:B------:R-:W-:Y:S05]  /*302c0*/  BSYNC.RECONVERGENT B1 ;  /* 0x0000000000017941 */ /* 0x000fea0003800200 */
.L_x_32716:
        /* <DEDUP_REMOVED lines=22> */
.L_x_32723:
        /* <DEDUP_REMOVED lines=12> */
.L_x_32725:
[----:B------:R-:W-:Y:S05]  /*304f0*/  BSYNC.RECONVERGENT B2 ;  /* 0x0000000000027941 */ /* 0x000fea0003800200 */
.L_x_32724:
        /* <DEDUP_REMOVED lines=62> */
.L_x_32722:
[----:B------:R-:W-:Y:S05]  /*308e0*/  BSYNC.RECONVERGENT B1 ;  /* 0x0000000000017941 */ /* 0x000fea0003800200 */
.L_x_32721:
        /* <DEDUP_REMOVED lines=23> */
.L_x_32728:
        /* <DEDUP_REMOVED lines=12> */
.L_x_32730:
[----:B------:R-:W-:Y:S05]  /*30b20*/  BSYNC.RECONVERGENT B2 ;  /* 0x0000000000027941 */ /* 0x000fea0003800200 */
.L_x_32729:
        /* <DEDUP_REMOVED lines=62> */
.L_x_32727:
[----:B------:R-:W-:Y:S05]  /*30f10*/  BSYNC.RECONVERGENT B1 ;  /* 0x0000000000017941 */ /* 0x000fea0003800200 */
.L_x_32726:
        /* <DEDUP_REMOVED lines=22> */
.L_x_32733:
        /* <DEDUP_REMOVED lines=12> */
.L_x_32735:
[----:B------:R-:W-:Y:S05]  /*31140*/  BSYNC.RECONVERGENT B2 ;  /* 0x0000000000027941 */ /* 0x000fea0003800200 */
.L_x_32734:
        /* <DEDUP_REMOVED lines=62> */
.L_x_32732:
[----:B------:R-:W-:Y:S05]  /*31530*/  BSYNC.RECONVERGENT B1 ;  /* 0x0000000000017941 */ /* 0x000fea0003800200 */
.L_x_32731:
        /* <DEDUP_REMOVED lines=23> */
.L_x_32738:
        /* <DEDUP_REMOVED lines=15> */
.L_x_32740:
[----:B------:R-:W-:Y:S05]  /*317a0*/  BSYNC.RECONVERGENT B2 ;  /* 0x0000000000027941 */ /* 0x000fea0003800200 */
.L_x_32739:
        /* <DEDUP_REMOVED lines=62> */
.L_x_32737:
[----:B------:R-:W-:Y:S05]  /*31b90*/  BSYNC.RECONVERGENT B1 ;  /* 0x0000000000017941 */ /* 0x000fea0003800200 */
.L_x_32736:
        /* <DEDUP_REMOVED lines=10> */
.L_x_32700:
        /* <DEDUP_REMOVED lines=16> */
.L_x_32744:
        /* <DEDUP_REMOVED lines=12> */
.L_x_32746:
[----:B------:R-:W-:Y:S05]  /*31e00*/  BSYNC.RECONVERGENT B2 ;  /* 0x0000000000027941 */ /* 0x000fea0003800200 */
.L_x_32745:
        /* <DEDUP_REMOVED lines=62> */
.L_x_32743:
[----:B------:R-:W-:Y:S05]  /*321f0*/  BSYNC.RECONVERGENT B1 ;  /* 0x0000000000017941 */ /* 0x000fea0003800200 */
.L_x_32742:
        /* <DEDUP_REMOVED lines=27> */
.L_x_32749:
        /* <DEDUP_REMOVED lines=12> */
.L_x_32751:
[----:B------:R-:W-:Y:S05]  /*32470*/  BSYNC.RECONVERGENT B2 ;  /* 0x0000000000027941 */ /* 0x000fea0003800200 */
.L_x_32750:
        /* <DEDUP_REMOVED lines=62> */
.L_x_32748:
[----:B------:R-:W-:Y:S05]  /*32860*/  BSYNC.RECONVERGENT B1 ;  /* 0x0000000000017941 */ /* 0x000fea0003800200 */
.L_x_32747:
        /* <DEDUP_REMOVED lines=21> */
.L_x_32754:
        /* <DEDUP_REMOVED lines=12> */
.L_x_32756:
[----:B------:R-:W-:Y:S05]  /*32a80*/  BSYNC.RECONVERGENT B2 ;  /* 0x0000000000027941 */ /* 0x000fea0003800200 */
.L_x_32755:
        /* <DEDUP_REMOVED lines=62> */
.L_x_32753:
[----:B------:R-:W-:Y:S05]  /*32e70*/  BSYNC.RECONVERGENT B1 ;  /* 0x0000000000017941 */ /* 0x000fea0003800200 */
.L_x_32752:
        /* <DEDUP_REMOVED lines=22> */
.L_x_32759:
        /* <DEDUP_REMOVED lines=12> */
.L_x_32761:
[----:B------:R-:W-:Y:S05]  /*330a0*/  BSYNC.RECONVERGENT B2 ;  /* 0x0000000000027941 */ /* 0x000fea0003800200 */
.L_x_32760:
        /* <DEDUP_REMOVED lines=62> */
.L_x_32758:
[----:B------:R-:W-:Y:S05]  /*33490*/  BSYNC.RECONVERGENT B1 ;  /* 0x0000000000017941 */ /* 0x000fea0003800200 */
.L_x_32757:
        /* <DEDUP_REMOVED lines=21> */
.L_x_32764:
        /* <DEDUP_REMOVED lines=12> */
.L_x_32766:
[----:B------:R-:W-:Y:S05]  /*336b0*/  BSYNC.RECONVERGENT B2 ;  /* 0x0000000000027941 */ /* 0x000fea0003800200 */
.L_x_32765:
        /* <DEDUP_REMOVED lines=62> */
.L_x_32763:
[----:B------:R-:W-:Y:S05]  /*33aa0*/  BSYNC.RECONVERGENT B1 ;  /* 0x0000000000017941 */ /* 0x000fea0003800200 */
.L_x_32762:
        /* <DEDUP_REMOVED lines=22> */
.L_x_32769:
        /* <DEDUP_REMOVED lines=12> */
.L_x_32771:
[----:B------:R-:W-:Y:S05]  /*33cd0*/  BSYNC.RECONVERGENT B2 ;  /* 0x0000000000027941 */ /* 0x000fea0003800200 */
.L_x_32770:
        /* <DEDUP_REMOVED lines=62> */
.L_x_32768:
[----:B------:R-:W-:Y:S05]  /*340c0*/  BSYNC.RECONVERGENT B1 ;  /* 0x0000000000017941 */ /* 0x000fea0003800200 */
.L_x_32767:
        /* <DEDUP_REMOVED lines=21> */
.L_x_32774:
        /* <DEDUP_REMOVED lines=12> */
.L_x_32776:
[----:B------:R-:W-:Y:S05]  /*342e0*/  BSYNC.RECONVERGENT B2 ;  /* 0x0000000000027941 */ /* 0x000fea0003800200 */
.L_x_32775:
        /* <DEDUP_REMOVED lines=62> */
.L_x_32773:
[----:B------:R-:W-:Y:S05]  /*346d0*/  BSYNC.RECONVERGENT B1 ;  /* 0x0000000000017941 */ /* 0x000fea0003800200 */
.L_x_32772:
        /* <DEDUP_REMOVED lines=22> */
.L_x_32779:
        /* <DEDUP_REMOVED lines=15> */
.L_x_32781:
[----:B------:R-:W-:Y:S05]  /*34930*/  BSYNC.RECONVERGENT B2 ;  /* 0x0000000000027941 */ /* 0x000fea0003800200 */
.L_x_32780:
        /* <DEDUP_REMOVED lines=62> */
.L_x_32778:
[----:B------:R-:W-:Y:S05]  /*34d20*/  BSYNC.RECONVERGENT B1 ;  /* 0x0000000000017941 */ /* 0x000fea0003800200 */
.L_x_32777:
        /* <DEDUP_REMOVED lines=16> */
.L_x_32741:
        /* <DEDUP_REMOVED lines=12> */
[----:B0-----:R-:W-:Y:S02]  /*34ef0*/  LOP3.LUT R237, R3, R212, RZ, 0xfc, !PT ;  /* 0x000000d403ed7212 */ /* 0x001fe400078efcff */
[----:B------:R-:W-:Y:S02]  /*34f00*/  SEL R3, RZ, 0x1000000, !P2 ;  /* 0x01000000ff037807 */ /* 0x000fe40005000000 */
[----:B------:R-:W-:-:S04]  /*34f10*/  SEL R212, RZ, 0x10000, !P1 ;  /* 0x00010000ffd47807 */ /* 0x000fc80004800000 */
[----:B------:R-:W-:Y:S02]  /*34f20*/  LOP3.LUT R3, R215, R3, R212, 0xfe, !PT ;  /* 0x00000003d7037212 */ /* 0x000fe400078efed4 */
[----:B------:R-:W-:-:S04]  /*34f30*/  SEL R212, RZ, 0x1, !P6 ;  /* 0x00000001ffd47807 */ /* 0x000fc80007000000 */
[----:B------:R-:W-:Y:S01]  /*34f40*/  LOP3.LUT R236, R3, R212, RZ, 0xfc, !PT ;  /* 0x000000d403ec7212 */ /* 0x000fe200078efcff */
[----:B-1----:R-:W-:-:S04]  /*34f50*/  IMAD.WIDE.U32 R212, R213, 0x8, R238 ;  /* 0x00000008d5d47825 */ /* 0x002fc800078e00ee */
[----:B------:R-:W-:Y:S01]  /*34f60*/  IMAD.MOV.U32 R3, RZ, RZ, R214 ;  /* 0x000000ffff037224 */ /* 0x000fe200078e00d6 */
[----:B------:R0:W-:Y:S06]  /*34f70*/  STG.E.64 desc[UR6][R212.64], R236 ;  /* 0x000000ecd4007986 */ /* 0x0001ec000c101b06 */
.L_x_32699:
[----:B------:R-:W-:Y:S05]  /*34f80*/  BSYNC.RECONVERGENT B0 ;  /* 0x0000000000007941 */ /* 0x000fea0003800200 */
.L_x_32698:
[----:B0-----:R-:W-:Y:S01]  /*34f90*/  FADD.FTZ R212, RZ, R148 ;  /* 0x00000094ffd47221 */ /* 0x001fe20000010000 */
[----:B------:R-:W-:Y:S01]  /*34fa0*/  LOP3.LUT P0, RZ, R0, 0x10, RZ, 0xc0, !PT ;  /* 0x0000001000ff7812 */ /* 0x000fe2000780c0ff */
[----:B-1234-:R-:W0:Y:S01]  /*34fb0*/  S2R R236, SR_TID.X ;  /* 0x0000000000ec7919 */ /* 0x01ee220000002100 */
[----:B------:R-:W-:Y:S01]  /*34fc0*/  ISETP.GT.U32.AND P5, PT, R11, 0x3f, PT ;  /* 0x0000003f0b00780c */ /* 0x000fe20003fa4070 */
[----:B------:R-:W-:Y:S01]  /*34fd0*/  FADD.FTZ R212, R149, R212 ;  /* 0x000000d495d47221 */ /* 0x000fe20000010000 */
[C---:B------:R-:W-:Y:S01]  /*34fe0*/  ISETP.GT.U32.AND P4, PT, R11.reuse, 0x5f, PT ;  /* 0x0000005f0b00780c */ /* 0x040fe20003f84070 */
[----:B------:R-:W-:Y:S01]  /*34ff0*/  UMOV UR13, 0xffffffff ;  /* 0xffffffff000d7882 */ /* 0x000fe20000000000 */
[C---:B------:R-:W-:Y:S01]  /*35000*/  ISETP.GT.U32.AND P3, PT, R11.reuse, 0x7f, PT ;  /* 0x0000007f0b00780c */ /* 0x040fe20003f64070 */
[----:B------:R-:W-:Y:S01]  /*35010*/  FADD.FTZ R212, R150, R212 ;  /* 0x000000d496d47221 */ /* 0x000fe20000010000 */
[----:B------:R-:W-:Y:S02]  /*35020*/  ISETP.GT.U32.AND P2, PT, R11, 0x9f, PT ;  /* 0x0000009f0b00780c */ /* 0x000fe40003f44070 */
        /* <DEDUP_REMOVED lines=223> */
.L_x_32811:
        /* <DEDUP_REMOVED lines=60> */
.L_x_32784:
[----:B------:R-:W-:Y:S05]  /*361e0*/  BSYNC.RECONVERGENT B0 ;  /* 0x0000000000007941 */ /* 0x000fea0003800200 */
.L_x_32783:
        /* <DEDUP_REMOVED lines=45> */
.L_x_32786:
[----:B------:R-:W-:Y:S05]  /*364c0*/  BSYNC.RECONVERGENT B0 ;  /* 0x0000000000007941 */ /* 0x000fea0003800200 */
.L_x_32785:
        /* <DEDUP_REMOVED lines=45> */
.L_x_32788:
[----:B------:R-:W-:Y:S05]  /*367a0*/  BSYNC.RECONVERGENT B0 ;  /* 0x0000000000007941 */ /* 0x000fea0003800200 */
.L_x_32787:
        /* <DEDUP_REMOVED lines=45> */
.L_x_32790:
[----:B------:R-:W-:Y:S05]  /*36a80*/  BSYNC.RECONVERGENT B0 ;  /* 0x0000000000007941 */ /* 0x000fea0003800200 */
.L_x_32789:
[----:B-----5:R-:W-:Y:S01]  /*36a90*/  LOP3.LUT P0, RZ, R0, 0x40, RZ, 0xc0, !PT ;  /* 0x0000004000ff7812 */ /* 0x020fe2000780c0ff */
[----:B------:R-:W-:-:S12]  /*36aa0*/  BSSY.RECONVERGENT B0, `(.L_x_32791) ;  /* 0x0000026000007945 */ /* 0x000fd80003800200 */
[----:B------:R-:W-:Y:S05]  /*36ab0*/  @!P0 BRA `(.L_x_32792) ;  /* 0x0000000000908947 */ /* 0x000fea0003800000 */
[----:B-1234-:R-:W2:Y:S04]  /*36ac0*/  LDL R237, [R1] ;  /* 0x0000000001ed7983 */ /* 0x01eea80000100800 */
[----:B------:R-:W3:Y:S04]  /*36ad0*/  LDL R214, [R1+0x4] ;  /* 0x0000040001d67983 */ /* 0x000ee80000100800 */
[----:B------:R-:W4:Y:S04]  /*36ae0*/  LDL R236, [R1+0x8] ;  /* 0x0000080001ec7983 */ /* 0x000f280000100800 */
[----:B------:R-:W5:Y:S01]  /*36af0*/  LDL R215, [R1+0xc] ;  /* 0x00000c0001d77983 */ /* 0x000f620000100800 */
[--C-:B0-----:R-:W-:Y:S01]  /*36b00*/  FADD.FTZ R213, R180, -R218.reuse ;  /* 0x800000dab4d57221 */ /* 0x101fe20000010000 */
        /* <DEDUP_REMOVED lines=12> */
[----:B-----5:R-:W-:Y:S01]  /*36bd0*/  FFMA.FTZ R213, R213, R215, R79 ;  /* 0x000000d7d5d57223 */ /* 0x020fe2000001004f */
        /* <DEDUP_REMOVED lines=18> */
.L_x_32792:
[----:B------:R-:W-:Y:S05]  /*36d00*/  BSYNC.RECONVERGENT B0 ;  /* 0x0000000000007941 */ /* 0x000fea0003800200 */
.L_x_32791:
        /* <DEDUP_REMOVED lines=35> */
.L_x_32794:
[----:B------:R-:W-:Y:S05]  /*36f40*/  BSYNC.RECONVERGENT B0 ;  /* 0x0000000000007941 */ /* 0x000fea0003800200 */
.L_x_32793:
        /* <DEDUP_REMOVED lines=35> */
.L_x_32796:
[----:B------:R-:W-:Y:S05]  /*37180*/  BSYNC.RECONVERGENT B0 ;  /* 0x0000000000007941 */ /* 0x000fea0003800200 */
.L_x_32795:
        /* <DEDUP_REMOVED lines=8> */
[--C-:B------:R-:W-:Y:S01]  /*37210*/  FADD.FTZ R236, R205, -R218.reuse ;  /* 0x800000dacdec7221 */ /* 0x100fe20000010000 */
[C---:B------:R-:W-:Y:S01]  /*37220*/  FMUL.FTZ R214, R217.reuse, R214 ;  /* 0x000000d6d9d67220 */ /* 0x040fe20000410000 */
[----:B------:R-:W-:Y:S01]  /*37230*/  FMUL.FTZ R215, R217, R215 ;  /* 0x000000d7d9d77220 */ /* 0x000fe20000410000 */
        /* <DEDUP_REMOVED lines=23> */
.L_x_32798:
[----:B------:R-:W-:Y:S05]  /*373b0*/  BSYNC.RECONVERGENT B0 ;  /* 0x0000000000007941 */ /* 0x000fea0003800200 */
.L_x_32797:
[----:B01234-:R-:W0:Y:S02]  /*373c0*/  LDC.64 R212, c[0x0][0x380] ;  /* 0x0000e000ffd47b82 */ /* 0x01fe240000000a00 */
[----:B0-----:R-:W-:-:S05]  /*373d0*/  IMAD R219, R212, 0x4, R219 ;  /* 0x00000004d4db7824 */ /* 0x001fca00078e02db */
[----:B------:R-:W-:-:S13]  /*373e0*/  ISETP.GE.AND P0, PT, R219, R213, PT ;  /* 0x000000d5db00720c */ /* 0x000fda0003f06270 */
[----:B------:R-:W-:Y:S05]  /*373f0*/  @!P0 BRA `(.L_x_32799) ;  /* 0xfffffca400f88947 */ /* 0x000fea000383ffff */
[----:B------:R-:W-:Y:S05]  /*37400*/  EXIT ;  /* 0x000000000000794d */ /* 0x000fea0003800000 */
.L_x_32782:
        /* <DEDUP_REMOVED lines=8> */
.L_x_32801:
[----:B------:R-:W-:Y:S05]  /*37490*/  BSYNC B0 ;  /* 0x0000000000007941 */ /* 0x000fea0003800000 */
.L_x_32800:
        /* <DEDUP_REMOVED lines=9> */
.L_x_32802:
[----:B------:R-:W-:Y:S02]  /*37530*/  IMAD.MOV.U32 R214, RZ, RZ, 0x4 ;  /* 0x00000004ffd67424 */ /* 0x000fe400078e00ff */
[----:B------:R-:W-:Y:S01]  /*37540*/  FADD.FTZ R215, R215, R212 ;  /* 0x000000d4d7d77221 */ /* 0x000fe20000010000 */
[----:B------:R-:W-:-:S04]  /*37550*/  MOV R212, 0xffffffff ;  /* 0xffffffff00d47802 */ /* 0x000fc80000000f00 */
[----:B------:R-:W-:-:S07]  /*37560*/  MOV R237, R215 ;  /* 0x000000d700ed7202 */ /* 0x000fce0000000f00 */
[----:B------:R-:W-:Y:S05]  /*37570*/  WARPSYNC.COLLECTIVE R212, `(.L_x_32803) ;  /* 0x00000000d4087348 */ /* 0x000fea0003c00000 */
[----:B------:R0:W1:Y:S02]  /*37580*/  SHFL.BFLY P6, R212, R237, R214, R213 ;  /* 0x0c0000d6edd47389 */ /* 0x00006400000c00d5 */
[----:B01----:R-:W-:Y:S05]  /*37590*/  ENDCOLLECTIVE ;  /* 0x000000000000791b */ /* 0x003fea0003800000 */
.L_x_32803:
[----:B------:R-:W-:Y:S02]  /*375a0*/  HFMA2 R214, -RZ, RZ, 0, 4.76837158203125e-07 ;  /* 0x00000008ffd67431 */ /* 0x000fe400000001ff */
[----:B------:R-:W-:Y:S01]  /*375b0*/  FADD.FTZ R215, R215, R212 ;  /* 0x000000d4d7d77221 */ /* 0x000fe20000010000 */
[----:B------:R-:W-:-:S03]  /*375c0*/  IMAD.MOV.U32 R212, RZ, RZ, -0x1 ;  /* 0xffffffffffd47424 */ /* 0x000fc600078e00ff */
[----:B------:R-:W-:-:S07]  /*375d0*/  IMAD.MOV.U32 R237, RZ, RZ, R215 ;  /* 0x000000ffffed7224 */ /* 0x000fce00078e00d7 */
[----:B------:R-:W-:Y:S05]  /*375e0*/  WARPSYNC.COLLECTIVE R212, `(.L_x_32804) ;  /* 0x00000000d4087348 */ /* 0x000fea0003c00000 */
[----:B------:R0:W1:Y:S02]  /*375f0*/  SHFL.BFLY P6, R212, R237, R214, R213 ;  /* 0x0c0000d6edd47389 */ /* 0x00006400000c00d5 */
[----:B01----:R-:W-:Y:S05]  /*37600*/  ENDCOLLECTIVE ;  /* 0x000000000000791b */ /* 0x003fea0003800000 */
.L_x_32804:
[----:B------:R-:W-:Y:S02]  /*37610*/  IMAD.MOV.U32 R214, RZ, RZ, 0x10 ;  /* 0x00000010ffd67424 */ /* 0x000fe400078e00ff */
[----:B------:R-:W-:Y:S01]  /*37620*/  FADD.FTZ R215, R215, R212 ;  /* 0x000000d4d7d77221 */ /* 0x000fe20000010000 */
[----:B------:R-:W-:-:S04]  /*37630*/  MOV R212, 0xffffffff ;  /* 0xffffffff00d47802 */ /* 0x000fc80000000f00 */
[----:B------:R-:W-:-:S07]  /*37640*/  MOV R237, R215 ;  /* 0x000000d700ed7202 */ /* 0x000fce0000000f00 */
[----:B------:R-:W-:Y:S05]  /*37650*/  WARPSYNC.COLLECTIVE R212, `(.L_x_32805) ;  /* 0x00000000d4087348 */ /* 0x000fea0003c00000 */
[----:B------:R0:W1:Y:S02]  /*37660*/  SHFL.BFLY P6, R212, R237, R214, R213 ;  /* 0x0c0000d6edd47389 */ /* 0x00006400000c00d5 */
[----:B01----:R-:W-:Y:S05]  /*37670*/  ENDCOLLECTIVE ;  /* 0x000000000000791b */ /* 0x003fea0003800000 */
.L_x_32805:
        /* <DEDUP_REMOVED lines=140> */
.L_x_32806:
[----:B------:R-:W-:Y:S02]  /*37f40*/  HFMA2 R214, -RZ, RZ, 0, 1.1920928955078125e-07 ;  /* 0x00000002ffd67431 */ /* 0x000fe400000001ff */
[----:B------:R-:W-:Y:S01]  /*37f50*/  FADD.FTZ R217, R217, R212 ;  /* 0x000000d4d9d97221 */ /* 0x000fe20000010000 */
[----:B------:R-:W-:-:S03]  /*37f60*/  IMAD.MOV.U32 R212, RZ, RZ, -0x1 ;  /* 0xffffffffffd47424 */ /* 0x000fc600078e00ff */
[----:B------:R-:W-:-:S07]  /*37f70*/  IMAD.MOV.U32 R237, RZ, RZ, R217 ;  /* 0x000000ffffed7224 */ /* 0x000fce00078e00d9 */
[----:B------:R-:W-:Y:S05]  /*37f80*/  WARPSYNC.COLLECTIVE R212, `(.L_x_32807) ;  /* 0x00000000d4087348 */ /* 0x000fea0003c00000 */
[----:B------:R0:W1:Y:S02]  /*37f90*/  SHFL.BFLY P6, R212, R237, R214, R213 ;  /* 0x0c0000d6edd47389 */ /* 0x00006400000c00d5 */
[----:B01----:R-:W-:Y:S05]  /*37fa0*/  ENDCOLLECTIVE ;  /* 0x000000000000791b */ /* 0x003fea0003800000 */
.L_x_32807:
[----:B------:R-:W-:Y:S02]  /*37fb0*/  IMAD.MOV.U32 R214, RZ, RZ, 0x4 ;  /* 0x00000004ffd67424 */ /* 0x000fe400078e00ff */
[----:B------:R-:W-:Y:S01]  /*37fc0*/  FADD.FTZ R217, R217, R212 ;  /* 0x000000d4d9d97221 */ /* 0x000fe20000010000 */
[----:B------:R-:W-:-:S04]  /*37fd0*/  MOV R212, 0xffffffff ;  /* 0xffffffff00d47802 */ /* 0x000fc80000000f00 */
[----:B------:R-:W-:-:S07]  /*37fe0*/  MOV R237, R217 ;  /* 0x000000d900ed7202 */ /* 0x000fce0000000f00 */
[----:B------:R-:W-:Y:S05]  /*37ff0*/  WARPSYNC.COLLECTIVE R212, `(.L_x_32808) ;  /* 0x00000000d4087348 */ /* 0x000fea0003c00000 */
[----:B------:R0:W1:Y:S02]  /*38000*/  SHFL.BFLY P6, R212, R237, R214, R213 ;  /* 0x0c0000d6edd47389 */ /* 0x00006400000c00d5 */
[----:B01----:R-:W-:Y:S05]  /*38010*/  ENDCOLLECTIVE ;  /* 0x000000000000791b */ /* 0x003fea0003800000 */
.L_x_32808:
[----:B------:R-:W-:Y:S02]  /*38020*/  HFMA2 R214, -RZ, RZ, 0, 4.76837158203125e-07 ;  /* 0x00000008ffd67431 */ /* 0x000fe400000001ff */
[----:B------:R-:W-:Y:S01]  /*38030*/  FADD.FTZ R217, R217, R212 ;  /* 0x000000d4d9d97221 */ /* 0x000fe20000010000 */
[----:B------:R-:W-:-:S03]  /*38040*/  IMAD.MOV.U32 R212, RZ, RZ, -0x1 ;  /* 0xffffffffffd47424 */ /* 0x000fc600078e00ff */
[----:B------:R-:W-:-:S07]  /*38050*/  IMAD.MOV.U32 R237, RZ, RZ, R217 ;  /* 0x000000ffffed7224 */ /* 0x000fce00078e00d9 */
[----:B------:R-:W-:Y:S05]  /*38060*/  WARPSYNC.COLLECTIVE R212, `(.L_x_32809) ;  /* 0x00000000d4087348 */ /* 0x000fea0003c00000 */
[----:B------:R0:W1:Y:S02]  /*38070*/  SHFL.BFLY P6, R212, R237, R214, R213 ;  /* 0x0c0000d6edd47389 */ /* 0x00006400000c00d5 */
[----:B01----:R-:W-:Y:S05]  /*38080*/  ENDCOLLECTIVE ;  /* 0x000000000000791b */ /* 0x003fea0003800000 */
.L_x_32809:
[----:B------:R-:W-:Y:S02]  /*38090*/  IMAD.MOV.U32 R214, RZ, RZ, 0x10 ;  /* 0x00000010ffd67424 */ /* 0x000fe400078e00ff */
[----:B------:R-:W-:Y:S01]  /*380a0*/  FADD.FTZ R217, R217, R212 ;  /* 0x000000d4d9d97221 */ /* 0x000fe20000010000 */
[----:B------:R-:W-:-:S04]  /*380b0*/  MOV R212, 0xffffffff ;  /* 0xffffffff00d47802 */ /* 0x000fc80000000f00 */
[----:B------:R-:W-:-:S07]  /*380c0*/  MOV R237, R217 ;  /* 0x000000d900ed7202 */ /* 0x000fce0000000f00 */
[----:B------:R-:W-:Y:S05]  /*380d0*/  WARPSYNC.COLLECTIVE R212, `(.L_x_32810) ;  /* 0x00000000d4087348 */ /* 0x000fea0003c00000 */
[----:B------:R0:W1:Y:S02]  /*380e0*/  SHFL.BFLY P6, R212, R237, R214, R213 ;  /* 0x0c0000d6edd47389 */ /* 0x00006400000c00d5 */
[----:B01----:R-:W-:Y:S05]  /*380f0*/  ENDCOLLECTIVE ;  /* 0x000000000000791b */ /* 0x003fea0003800000 */
.L_x_32810:
[----:B------:R-:W-:Y:S05]  /*38100*/  BRA `(.L_x_32811) ;  /* 0xffffffdc00447947 */ /* 0x000fea000383ffff */
.L_x_32812:
        /* <DEDUP_REMOVED lines=15> */
.L_x_71496:


//--------------------- .text._ZN10layer_norm13ln_fwd_kernelINS_13Kernel_traitsIf13__nv_bfloat16fS2_fjLj2048ELj1ELj4ELj1ELj16ENS_18Kernel_traits_baseILj2048EfS2_fS2_fjLj128EEEEELb1ELb1ELb0ELb1EEEvNS_9FwdParamsE --------------------------
	.section	.text._ZN10layer_norm13ln_fwd_kernelINS_13Kernel_traitsIf13__nv_bfloat16fS2_fjLj2048ELj1ELj4ELj1ELj16ENS_18Kernel_traits_baseILj2048EfS2_fS2_fjLj128EEEEELb1ELb1ELb0ELb1EEEvNS_9FwdParamsE,"ax",@progbits
	.align	128
        .global         _ZN10layer_norm13ln_fwd_kernelINS_13Kernel_traitsIf13__nv_bfloat16fS2_fjLj2048ELj1ELj4ELj1ELj16ENS_18Kernel_traits_baseILj2048EfS2_fS2_fjLj128EEEEELb1ELb1ELb0ELb1EEEvNS_9FwdParamsE
        .type           _ZN10layer_norm13ln_fwd_kernelINS_13Kernel_traitsIf13__nv_bfloat16fS2_fjLj2048ELj1ELj4ELj1ELj16ENS_18Kernel_traits_baseILj2048EfS2_fS2_fjLj128EEEEELb1ELb1ELb0ELb1EEEvNS_9FwdParamsE,@function
        .size           _ZN10layer_norm13ln_fwd_kernelINS_13Kernel_traitsIf13__nv_bfloat16fS2_fjLj2048ELj1ELj4ELj1ELj16ENS_18Kernel_traits_baseILj2048EfS2_fS2_fjLj128EEEEELb1ELb1ELb0ELb1EEEvNS_9FwdParamsE,(.L_x_71497 - _ZN10layer_norm13ln_fwd_kernelINS_13Kernel_traitsIf13__nv_bfloat16fS2_fjLj2048ELj1ELj4ELj1ELj16ENS_18Kernel_traits_baseILj2048EfS2_fS2_fjLj128EEEEELb1ELb1ELb0ELb1EEEvNS_9FwdParamsE)
        .other          _ZN10layer_norm13ln_fwd_kernelINS_13Kernel_traitsIf13__nv_bfloat16fS2_fjLj2048ELj1ELj4ELj1ELj16ENS_18Kernel_traits_baseILj2048EfS2_fS2_fjLj128EEEEELb1ELb1ELb0ELb1EEEvNS_9FwdParamsE,@"STO_CUDA_ENTRY STV_DEFAULT"
_ZN10layer_norm13ln_fwd_kernelINS_13Kernel_traitsIf13__nv_bfloat16fS2_fjLj2048ELj1ELj4ELj1ELj16ENS_18Kernel_traits_baseILj2048EfS2_fS2_fjLj128EEEEELb1ELb1ELb0ELb1EEEvNS_9FwdParamsE:
.text._ZN10layer_norm13ln_fwd_kernelINS_13Kernel_traitsIf13__nv_bfloat16fS2_fjLj2048ELj1ELj4ELj1ELj16ENS_18Kernel_traits_baseILj2048EfS2_fS2_fjLj128EEEEELb1ELb1ELb0ELb1EEEvNS_9FwdParamsE:
        /* <DEDUP_REMOVED lines=24> */
[----:B------:R-:W-:-:S02]  /*0180*/  SHF.R.U32.HI R2, RZ, 0x5, R13 ;  /* 0x00000005ff027819 */ /* 0x000fc4000001160d */
[----:B------:R-:W-:Y:S01]  /*0190*/  LOP3.LUT R13, R13, 0x1f, RZ, 0xc0, !PT ;  /* 0x0000001f0d0d7812 */ /* 0x000fe200078ec0ff */
[----:B------:R-:W-:Y:S01]  /*01a0*/  @P0 IMAD.X R5, RZ, RZ, R7, P1 ;  /* 0x000000ffff050224 */ /* 0x000fe200008e0607 */
[----:B------:R-:W-:-:S03]  /*01b0*/  LOP3.LUT R2, R2, UR8, RZ, 0xfc, !PT ;  /* 0x0000000802027c12 */ /* 0x000fc6000f8efcff */
[----:B------:R-:W-:Y:S01]  /*01c0*/  UIADD3 UR10, UPT, UPT, UR4, -0x61c88647, URZ ;  /* 0x9e3779b9040a7890 */ /* 0x000fe2000fffe0ff */
[--C-:B------:R-:W-:Y:S01]  /*01d0*/  SHF.R.U64 R3, R4, 0x2, R5.reuse ;  /* 0x0000000204037819 */ /* 0x100fe20000001205 */
[----:B------:R-:W-:Y:S01]  /*01e0*/  UIADD3 UR11, UPT, UPT, UR5, -0x4498517b, URZ ;  /* 0xbb67ae85050b7890 */ /* 0x000fe2000fffe0ff */
[----:B------:R-:W-:Y:S01]  /*01f0*/  SHF.R.U32.HI R5, RZ, 0x2, R5 ;  /* 0x00000002ff057819 */ /* 0x000fe20000011605 */
[----:B------:R-:W-:Y:S02]  /*0200*/  UIADD3 UR13, UPT, UPT, UR4, -0x255992d5, URZ ;  /* 0xdaa66d2b040d7890 */ /* 0x000fe4000fffe0ff */
[----:B------:R-:W-:Y:S02]  /*0210*/  UIADD3 UR15, UPT, UPT, UR5, -0x126145ec, URZ ;  /* 0xed9eba14050f7890 */ /* 0x000fe4000fffe0ff */
[----:B------:R-:W-:Y:S01]  /*0220*/  UIADD3 UR20, UPT, UPT, UR4, 0x5384540f, URZ ;  /* 0x5384540f04147890 */ /* 0x000fe2000fffe0ff */
        /* <DEDUP_REMOVED lines=55> */
[----:B---3--:R1:W-:Y:S04]  /*05a0*/  STL.64 [R1+0xb0], R56 ;  /* 0x0000b03801007387 */ /* 0x0083e80000100a00 */
[----:B------:R1:W-:Y:S04]  /*05b0*/  STL.64 [R1+0xb8], R58 ;  /* 0x0000b83a01007387 */ /* 0x0003e80000100a00 */
[----:B----4-:R1:W-:Y:S04]  /*05c0*/  STL.64 [R1+0xa0], R52 ;  /* 0x0000a03401007387 */ /* 0x0103e80000100a00 */
[----:B------:R1:W-:Y:S04]  /*05d0*/  STL.64 [R1+0xa8], R54 ;  /* 0x0000a83601007387 */ /* 0x0003e80000100a00 */
[----:B------:R1:W-:Y:S04]  /*05e0*/  STL.64 [R1+0x90], R48 ;  /* 0x0000903001007387 */ /* 0x0003e80000100a00 */
[----:B------:R1:W-:Y:S04]  /*05f0*/  STL.64 [R1+0x98], R50 ;  /* 0x0000983201007387 */ /* 0x0003e80000100a00 */
        /* <DEDUP_REMOVED lines=19> */
.L_x_32813:
        /* <DEDUP_REMOVED lines=68> */
[----:B--2---:R0:W-:Y:S04]  /*0b70*/  STL.64 [R1+0xb0], R56 ;  /* 0x0000b03801007387 */ /* 0x0041e80000100a00 */
[----:B------:R0:W-:Y:S04]  /*0b80*/  STL.64 [R1+0xb8], R58 ;  /* 0x0000b83a01007387 */ /* 0x0001e80000100a00 */
        /* <DEDUP_REMOVED lines=21> */
[----:B------:R0:W-:Y:S02]  /*0ce0*/  STL.64 [R1+0x8], R14 ;  /* 0x0000080e01007387 */ /* 0x0001e40000100a00 */
.L_x_32814:
[----:B------:R-:W2:Y:S02]  /*0cf0*/  LDCU UR8, c[0x0][0x384] ;  /* 0x00007080ff0877ac */ /* 0x000ea40008000800 */
[----:B--2---:R-:W-:-:S13]  /*0d00*/  ISETP.GE.AND P0, PT, R2, UR8, PT ;  /* 0x0000000802007c0c */ /* 0x004fda000bf06270 */
[----:B------:R-:W-:Y:S05]  /*0d10*/  @P0 EXIT ;  /* 0x000000000000094d */ /* 0x000fea0003800000 */
[----:B01----:R-:W-:Y:S01]  /*0d20*/  IMAD.HI.U32 R6, R0, -0x326172a9, RZ ;  /* 0xcd9e8d5700067827 */ /* 0x003fe200078e00ff */
[----:B------:R-:W-:Y:S01]  /*0d30*/  UIADD3 UR8, UPT, UPT, UR4, 0x3c6ef372, URZ ;  /* 0x3c6ef37204087890 */ /* 0x000fe2000fffe0ff */
[----:B------:R-:W-:Y:S01]  /*0d40*/  LOP3.LUT R225, R4, 0x3, RZ, 0xc0, !PT ;  /* 0x0000000304e17812 */ /* 0x000fe200078ec0ff */
[----:B------:R-:W-:Y:S01]  /*0d50*/  UIADD3 UR9, UPT, UPT, UR5, 0x76cf5d0a, URZ ;  /* 0x76cf5d0a05097890 */ /* 0x000fe2000fffe0ff */
[----:B------:R-:W-:Y:S01]  /*0d60*/  IMAD.HI.U32 R7, R3, -0x2daee0ad, RZ ;  /* 0xd2511f5303077827 */ /* 0x000fe200078e00ff */
[----:B------:R-:W-:Y:S01]  /*0d70*/  LOP3.LUT R6, R5, UR4, R6, 0x96, !PT ;  /* 0x0000000405067c12 */ /* 0x000fe2000f8e9606 */
[----:B------:R-:W-:Y:S02]  /*0d80*/  UIADD3 UR12, UPT, UPT, UR4, -0x4ab325aa, URZ ;  /* 0xb54cda56040c7890 */ /* 0x000fe4000fffe0ff */
[----:B------:R-:W-:Y:S01]  /*0d90*/  IMAD R11, R3, -0x2daee0ad, RZ ;  /* 0xd2511f53030b7824 */ /* 0x000fe200078e02ff */
[----:B------:R-:W-:Y:S01]  /*0da0*/  LOP3.LUT R7, R7, UR5, RZ, 0x3c, !PT ;  /* 0x0000000507077c12 */ /* 0x000fe2000f8e3cff */
[----:B------:R-:W-:Y:S01]  /*0db0*/  IMAD.HI.U32 R10, R6, -0x2daee0ad, RZ ;  /* 0xd2511f53060a7827 */ /* 0x000fe200078e00ff */
[----:B------:R-:W-:Y:S01]  /*0dc0*/  UIADD3 UR14, UPT, UPT, UR5, 0x1fd5c5a3, URZ ;  /* 0x1fd5c5a3050e7890 */ /* 0x000fe2000fffe0ff */
[----:B------:R-:W0:Y:S02]  /*0dd0*/  LDCU.64 UR18, c[0x0][0x3e0] ;  /* 0x00007c00ff1277ac */ /* 0x000e240008000a00 */
[----:B------:R-:W-:Y:S01]  /*0de0*/  IMAD R9, R0, -0x326172a9, RZ ;  /* 0xcd9e8d5700097824 */ /* 0x000fe200078e02ff */
[----:B------:R-:W-:Y:S01]  /*0df0*/  LOP3.LUT R10, R11, UR11, R10, 0x96, !PT ;  /* 0x0000000b0b0a7c12 */ /* 0x000fe2000f8e960a */
[----:B------:R-:W-:Y:S01]  /*0e00*/  IMAD.HI.U32 R8, R7, -0x326172a9, RZ ;  /* 0xcd9e8d5707087827 */ /* 0x000fe200078e00ff */
[----:B------:R-:W-:-:S02]  /*0e10*/  UIADD3 UR11, UPT, UPT, UR5, -0x56f99767, URZ ;  /* 0xa9066899050b7890 */ /* 0x000fc4000fffe0ff */
[----:B------:R-:W-:Y:S01]  /*0e20*/  UIADD3 UR16, UPT, UPT, UR5, -0x695add53, URZ ;  /* 0x96a522ad05107890 */ /* 0x000fe2000fffe0ff */
[----:B------:R-:W-:Y:S01]  /*0e30*/  IMAD R12, R7, -0x326172a9, RZ ;  /* 0xcd9e8d57070c7824 */ /* 0x000fe200078e02ff */
[----:B------:R-:W-:Y:S01]  /*0e40*/  LOP3.LUT R8, R9, UR10, R8, 0x96, !PT ;  /* 0x0000000a09087c12 */ /* 0x000fe2000f8e9608 */
[----:B------:R-:W-:Y:S01]  /*0e50*/  IMAD R9, R6, -0x2daee0ad, RZ ;  /* 0xd2511f5306097824 */ /* 0x000fe200078e02ff */
[----:B------:R-:W-:Y:S01]  /*0e60*/  UIADD3 UR10, UPT, UPT, UR5, 0x32370b8f, URZ ;  /* 0x32370b8f050a7890 */ /* 0x000fe2000fffe0ff */
[----:B------:R-:W-:Y:S01]  /*0e70*/  IMAD.HI.U32 R7, R10, -0x326172a9, RZ ;  /* 0xcd9e8d570a077827 */ /* 0x000fe200078e00ff */
[----:B------:R-:W-:-:S03]  /*0e80*/  UIADD3 UR17, UPT, UPT, UR4, -0x700cb87f, URZ ;  /* 0x8ff3478104117890 */ /* 0x000fc6000fffe0ff */
[----:B------:R-:W-:Y:S01]  /*0e90*/  IMAD.HI.U32 R6, R8, -0x2daee0ad, RZ ;  /* 0xd2511f5308067827 */ /* 0x000fe200078e00ff */
[----:B------:R-:W-:Y:S01]  /*0ea0*/  LOP3.LUT R7, R12, UR8, R7, 0x96, !PT ;  /* 0x000000080c077c12 */ /* 0x000fe2000f8e9607 */
[----:B------:R-:W-:Y:S02]  /*0eb0*/  UIADD3 UR8, UPT, UPT, UR4, 0x78dde6e4, URZ ;  /* 0x78dde6e404087890 */ /* 0x000fe4000fffe0ff */
[----:B------:R-:W-:Y:S01]  /*0ec0*/  IMAD R12, R8, -0x2daee0ad, RZ ;  /* 0xd2511f53080c7824 */ /* 0x000fe200078e02ff */
[----:B------:R-:W-:Y:S01]  /*0ed0*/  LOP3.LUT R6, R9, UR9, R6, 0x96, !PT ;  /* 0x0000000909067c12 */ /* 0x000fe2000f8e9606 */
[C---:B------:R-:W-:Y:S01]  /*0ee0*/  IMAD.HI.U32 R11, R7.reuse, -0x2daee0ad, RZ ;  /* 0xd2511f53070b7827 */ /* 0x040fe200078e00ff */
[----:B------:R-:W-:Y:S02]  /*0ef0*/  UIADD3 UR9, UPT, UPT, UR4, 0x1715609d, URZ ;  /* 0x1715609d04097890 */ /* 0x000fe4000fffe0ff */
[----:B0-----:R-:W-:Y:S01]  /*0f00*/  UISETP.NE.U32.AND UP0, UPT, UR18, URZ, UPT ;  /* 0x000000ff1200728c */ /* 0x001fe2000bf05070 */
[----:B------:R-:W-:Y:S01]  /*0f10*/  IMAD R9, R10, -0x326172a9, RZ ;  /* 0xcd9e8d570a097824 */ /* 0x000fe200078e02ff */
[----:B------:R-:W-:Y:S01]  /*0f20*/  LOP3.LUT R11, R12, UR10, R11, 0x96, !PT ;  /* 0x0000000a0c0b7c12 */ /* 0x000fe2000f8e960b */
[C---:B------:R-:W-:Y:S01]  /*0f30*/  IMAD.HI.U32 R8, R6.reuse, -0x326172a9, RZ ;  /* 0xcd9e8d5706087827 */ /* 0x040fe200078e00ff */
[----:B------:R-:W0:Y:S03]  /*0f40*/  LDCU UR10, c[0x0][0x404] ;  /* 0x00008080ff0a77ac */ /* 0x000e260008000800 */
        /* <DEDUP_REMOVED lines=11> */
[----:B------:R-:W-:Y:S01]  /*1000*/  IMAD R10, R8, -0x2daee0ad, RZ ;  /* 0xd2511f53080a7824 */ /* 0x000fe200078e02ff */
[----:B------:R-:W-:Y:S01]  /*1010*/  UIADD3 UR15, UPT, UPT, UR5, -0x24c28bd8, URZ ;  /* 0xdb3d7428050f7890 */ /* 0x000fe2000fffe0ff */
        /* <DEDUP_REMOVED lines=14> */
[----:B------:R-:W3:Y:S01]  /*1100*/  LDCU.U8 UR13, c[0x0][0x410] ;  /* 0x00008200ff0d77ac */ /* 0x000ee20008000000 */
[----:B------:R-:W-:-:S04]  /*1110*/  IMAD.HI.U32 R8, R6, -0x2daee0ad, RZ ;  /* 0xd2511f5306087827 */ /* 0x000fc800078e00ff */
[C---:B------:R-:W-:Y:S01]  /*1120*/  IMAD.HI.U32 R7, R10.reuse, -0x326172a9, RZ ;  /* 0xcd9e8d570a077827 */ /* 0x040fe200078e00ff */
[----:B------:R-:W-:Y:S01]  /*1130*/  LOP3.LUT R8, R9, UR14, R8, 0x96, !PT ;  /* 0x0000000e09087c12 */ /* 0x000fe2000f8e9608 */
[----:B------:R-:W4:Y:S02]  /*1140*/  LDCU UR14, c[0x0][0x448] ;  /* 0x00008900ff0e77ac */ /* 0x000f240008000800 */
[----:B------:R-:W-:Y:S01]  /*1150*/  IMAD R9, R10, -0x326172a9, RZ ;  /* 0xcd9e8d570a097824 */ /* 0x000fe200078e02ff */
[----:B------:R-:W-:Y:S01]  /*1160*/  LOP3.LUT R7, R12, UR20, R7, 0x96, !PT ;  /* 0x000000140c077c12 */ /* 0x000fe2000f8e9607 */
[----:B------:R-:W-:Y:S02]  /*1170*/  IMAD R11, R6, -0x2daee0ad, RZ ;  /* 0xd2511f53060b7824 */ /* 0x000fe400078e02ff */
[----:B------:R-:W-:-:S04]  /*1180*/  IMAD.HI.U32 R6, R8, -0x326172a9, RZ ;  /* 0xcd9e8d5708067827 */ /* 0x000fc800078e00ff */
[----:B------:R-:W-:Y:S01]  /*1190*/  IMAD.HI.U32 R10, R7, -0x2daee0ad, RZ ;  /* 0xd2511f53070a7827 */ /* 0x000fe200078e00ff */
[----:B------:R-:W-:Y:S01]  /*11a0*/  LOP3.LUT R6, R9, UR8, R6, 0x96, !PT ;  /* 0x0000000809067c12 */ /* 0x000fe2000f8e9606 */
[----:B------:R-:W0:Y:S02]  /*11b0*/  LDCU.64 UR8, c[0x0][0x3a0] ;  /* 0x00007400ff0877ac */ /* 0x000e240008000a00 */
[----:B------:R-:W-:Y:S01]  /*11c0*/  IMAD R8, R8, -0x326172a9, RZ ;  /* 0xcd9e8d5708087824 */ /* 0x000fe200078e02ff */
[----:B------:R-:W-:Y:S01]  /*11d0*/  LOP3.LUT R10, R11, UR15, R10, 0x96, !PT ;  /* 0x0000000f0b0a7c12 */ /* 0x000fe2000f8e960a */
[----:B------:R-:W-:Y:S02]  /*11e0*/  IMAD R7, R7, -0x2daee0ad, RZ ;  /* 0xd2511f5307077824 */ /* 0x000fe400078e02ff */
[----:B------:R-:W-:-:S04]  /*11f0*/  IMAD.HI.U32 R12, R6, -0x2daee0ad, RZ ;  /* 0xd2511f53060c7827 */ /* 0x000fc800078e00ff */
[----:B------:R-:W-:Y:S01]  /*1200*/  IMAD.HI.U32 R13, R10, -0x326172a9, RZ ;  /* 0xcd9e8d570a0d7827 */ /* 0x000fe200078e00ff */
[----:B------:R-:W-:-:S03]  /*1210*/  LOP3.LUT R12, R7, UR16, R12, 0x96, !PT ;  /* 0x00000010070c7c12 */ /* 0x000fc6000f8e960c */
[----:B------:R-:W-:Y:S02]  /*1220*/  IMAD.MOV.U32 R4, RZ, RZ, R5 ;  /* 0x000000ffff047224 */ /* 0x000fe400078e0005 */
[----:B------:R-:W-:Y:S01]  /*1230*/  HFMA2 R5, -RZ, RZ, 0, 0 ;  /* 0x00000000ff057431 */ /* 0x000fe200000001ff */
[----:B------:R-:W-:Y:S01]  /*1240*/  LOP3.LUT R13, R8, UR17, R13, 0x96, !PT ;  /* 0x00000011080d7c12 */ /* 0x000fe2000f8e960d */
[----:B------:R-:W-:Y:S02]  /*1250*/  IMAD R221, R6, -0x2daee0ad, RZ ;  /* 0xd2511f5306dd7824 */ /* 0x000fe400078e02ff */
[----:B01234-:R-:W-:-:S07]  /*1260*/  IMAD R224, R10, -0x326172a9, RZ ;  /* 0xcd9e8d570ae07824 */ /* 0x01ffce00078e02ff */
.L_x_33471:
[----:B-1----:R-:W0:Y:S01]  /*1270*/  S2R R10, SR_TID.X ;  /* 0x00000000000a7919 */ /* 0x002e220000002100 */
[----:B------:R-:W1:Y:S01]  /*1280*/  LDC.64 R210, c[0x0][0x390] ;  /* 0x0000e400ffd27b82 */ /* 0x000e620000000a00 */
[----:B------:R-:W2:Y:S01]  /*1290*/  @UP0 LDCU.64 UR16, c[0x0][0x3e0] ;  /* 0x00007c00ff1007ac */ /* 0x000ea20008000a00 */
[----:B------:R-:W-:Y:S01]  /*12a0*/  IMAD R6, R2, UR12, RZ ;  /* 0x0000000c02067c24 */ /* 0x000fe2000f8e02ff */
[----:B------:R-:W-:Y:S01]  /*12b0*/  PLOP3.LUT P0, PT, PT, PT, UP0, 0x80, 0x8 ;  /* 0x000000000008781c */ /* 0x000fe20003f0f008 */
[----:B------:R-:W-:Y:S01]  /*12c0*/  IMAD.MOV.U32 R9, RZ, RZ, 0x2 ;  /* 0x00000002ff097424 */ /* 0x000fe200078e00ff */
[----:B------:R-:W-:Y:S02]  /*12d0*/  PLOP3.LUT P1, PT, PT, PT, UP0, 0x80, 0x8 ;  /* 0x000000000008781c */ /* 0x000fe40003f2f008 */
[----:B------:R-:W-:-:S04]  /*12e0*/  SHF.R.S32.HI R11, RZ, 0x1f, R6 ;  /* 0x0000001fff0b7819 */ /* 0x000fc80000011406 */
[----:B------:R-:W-:-:S05]  /*12f0*/  LEA.HI R6, R11, R6, RZ, 0x3 ;  /* 0x000000060b067211 */ /* 0x000fca00078f18ff */
[----:B--2---:R-:W-:-:S06]  /*1300*/  @P0 IMAD.WIDE R8, R2, R9, UR16 ;  /* 0x0000001002080e25 */ /* 0x004fcc000f8e0209 */
[----:B------:R-:W2:Y:S01]  /*1310*/  @P1 LDG.E.U16 R8, desc[UR6][R8.64] ;  /* 0x0000000608081981 */ /* 0x000ea2000c1e1500 */
[----:B0-----:R-:W-:-:S04]  /*1320*/  LOP3.LUT R11, R10, 0x1f, RZ, 0xc0, !PT ;  /* 0x0000001f0a0b7812 */ /* 0x001fc800078ec0ff */
[----:B------:R-:W-:-:S05]  /*1330*/  LEA.HI.SX32 R6, R6, R11, 0x1d ;  /* 0x0000000b06067211 */ /* 0x000fca00078feaff */
[----:B-1----:R-:W-:-:S06]  /*1340*/  IMAD.WIDE.U32 R16, R6, 0x10, R210 ;  /* 0x0000001006107825 */ /* 0x002fcc00078e00d2 */
        /* <DEDUP_REMOVED lines=11> */
[----:B------:R-:W-:Y:S01]  /*1400*/  IADD3 R14, PT, PT, R14, -0x61c88647, RZ ;  /* 0x9e3779b90e0e7810 */ /* 0x000fe20007ffe0ff */
[----:B------:R-:W-:Y:S01]  /*1410*/  IMAD.MOV.U32 R11, RZ, RZ, 0x3f800000 ;  /* 0x3f800000ff0b7424 */ /* 0x000fe200078e00ff */
[----:B------:R-:W-:Y:S01]  /*1420*/  IADD3 R213, PT, PT, R213, 0x5384540f, RZ ;  /* 0x5384540fd5d57810 */ /* 0x000fe20007ffe0ff */
[----:B------:R-:W-:Y:S01]  /*1430*/  IMAD.MOV.U32 R252, RZ, RZ, 0x2f800000 ;  /* 0x2f800000fffc7424 */ /* 0x000fe200078e00ff */
[----:B------:R-:W-:Y:S01]  /*1440*/  IADD3 R216, PT, PT, R216, -0xe443238, RZ ;  /* 0xf1bbcdc8d8d87810 */ /* 0x000fe20007ffe0ff */
[----:B------:R-:W-:-:S02]  /*1450*/  VIADD R15, R15, 0xbb67ae85 ;  /* 0xbb67ae850f0f7836 */ /* 0x000fc40000000000 */
[----:B------:R-:W-:Y:S02]  /*1460*/  VIADD R212, R212, 0xdaa66d2b ;  /* 0xdaa66d2bd4d47836 */ /* 0x000fe40000000000 */
[----:B------:R-:W-:Y:S02]  /*1470*/  VIADD R214, R214, 0xed9eba14 ;  /* 0xed9eba14d6d67836 */ /* 0x000fe40000000000 */
[----:B------:R-:W-:Y:S01]  /*1480*/  VIADD R215, R215, 0x8ff34781 ;  /* 0x8ff34781d7d77836 */ /* 0x000fe20000000000 */
[----:B--2---:R-:W-:Y:S01]  /*1490*/  @P1 SHF.L.U32 R11, R8, 0x10, RZ ;  /* 0x00000010080b1819 */ /* 0x004fe200000006ff */
        /* <DEDUP_REMOVED lines=16> */
.L_x_71336:
[----:B------:R-:W-:Y:S05]  /*15a0*/  BRX R8 -0x15b0                                         (*"BRANCH_TARGETS .L_x_71337,.L_x_71338,.L_x_71339"*) ;  /* 0xffffffe808947949 */ /* 0x000fea000383ffff */
.L_x_71339:
[----:B------:R-:W-:Y:S01]  /*15b0*/  IADD3 R22, PT, PT, R225, 0x1, RZ ;  /* 0x00000001e1167810 */ /* 0x000fe20007ffe0ff */
[----:B------:R-:W-:Y:S02]  /*15c0*/  IMAD.MOV.U32 R8, RZ, RZ, R221 ;  /* 0x000000ffff087224 */ /* 0x000fe400078e00dd */
[----:B------:R-:W-:Y:S01]  /*15d0*/  IMAD.MOV.U32 R9, RZ, RZ, R13 ;  /* 0x000000ffff097224 */ /* 0x000fe200078e000d */
[----:B------:R-:W-:Y:S06]  /*15e0*/  BRA `(.L_x_32817) ;  /* 0x0000000400187947 */ /* 0x000fec0003800000 */
.L_x_71337:
[----:B------:R-:W-:Y:S01]  /*15f0*/  MOV R8, R221 ;  /* 0x000000dd00087202 */ /* 0x000fe20000000f00 */
[----:B------:R-:W-:Y:S02]  /*1600*/  IMAD.MOV.U32 R22, RZ, RZ, 0x3 ;  /* 0x00000003ff167424 */ /* 0x000fe400078e00ff */
[----:B------:R-:W-:Y:S01]  /*1610*/  IMAD.MOV.U32 R9, RZ, RZ, R12 ;  /* 0x000000ffff097224 */ /* 0x000fe200078e000c */
[----:B------:R-:W-:Y:S06]  /*1620*/  BRA `(.L_x_32817) ;  /* 0x0000000400087947 */ /* 0x000fec0003800000 */
.L_x_71338:
        /* <DEDUP_REMOVED lines=13> */
.L_x_32819:
[----:B------:R-:W-:Y:S05]  /*1700*/  BSYNC.RECONVERGENT B1 ;  /* 0x0000000000017941 */ /* 0x000fea0003800200 */
.L_x_32818:
[----:B------:R-:W-:Y:S01]  /*1710*/  IMAD.WIDE.U32 R12, R0, -0x326172a9, RZ ;  /* 0xcd9e8d57000c7825 */ /* 0x000fe200078e00ff */
[----:B------:R-:W-:Y:S01]  /*1720*/  LOP3.LUT R8, R5, UR5, R21, 0x96, !PT ;  /* 0x0000000505087c12 */ /* 0x000fe2000f8e9615 */
[----:B------:R-:W-:Y:S02]  /*1730*/  UIADD3 UR16, UPT, UPT, UR5, 0x76cf5d0a, URZ ;  /* 0x76cf5d0a05107890 */ /* 0x000fe4000fffe0ff */
[----:B------:R-:W-:Y:S02]  /*1740*/  UIADD3 UR15, UPT, UPT, UR4, 0x3c6ef372, URZ ;  /* 0x3c6ef372040f7890 */ /* 0x000fe4000fffe0ff */
[----:B------:R-:W-:Y:S01]  /*1750*/  LOP3.LUT R22, R4, UR4, R13, 0x96, !PT ;  /* 0x0000000404167c12 */ /* 0x000fe2000f8e960d */
[----:B------:R-:W-:-:S04]  /*1760*/  IMAD.WIDE.U32 R8, R8, -0x326172a9, RZ ;  /* 0xcd9e8d5708087825 */ /* 0x000fc800078e00ff */
[----:B------:R-:W-:Y:S01]  /*1770*/  IMAD.WIDE.U32 R22, R22, -0x2daee0ad, RZ ;  /* 0xd2511f5316167825 */ /* 0x000fe200078e00ff */
[----:B------:R-:W-:-:S04]  /*1780*/  LOP3.LUT R12, R14, R12, R9, 0x96, !PT ;  /* 0x0000000c0e0c7212 */ /* 0x000fc800078e9609 */
[----:B------:R-:W-:Y:S01]  /*1790*/  LOP3.LUT R20, R15, R20, R23, 0x96, !PT ;  /* 0x000000140f147212 */ /* 0x000fe200078e9617 */
        /* <DEDUP_REMOVED lines=24> */
[----:B------:R-:W-:-:S04]  /*1920*/  LOP3.LUT R9, R22, UR16, R13, 0x96, !PT ;  /* 0x0000001016097c12 */ /* 0x000fc8000f8e960d */
        /* <DEDUP_REMOVED lines=15> */
[----:B------:R-:W-:-:S04]  /*1a20*/  LOP3.LUT R13, R215, R20, R225, 0x96, !PT ;  /* 0x00000014d70d7212 */ /* 0x000fc800078e96e1 */
[----:B------:R-:W-:Y:S01]  /*1a30*/  LOP3.LUT R12, R12, UR15, R9, 0x96, !PT ;  /* 0x0000000f0c0c7c12 */ /* 0x000fe2000f8e9609 */
[----:B------:R-:W-:-:S07]  /*1a40*/  IMAD.MOV.U32 R9, RZ, RZ, R221 ;  /* 0x000000ffff097224 */ /* 0x000fce00078e00dd */
.L_x_32817:
[----:B------:R-:W-:Y:S05]  /*1a50*/  BSYNC.RECONVERGENT B0 ;  /* 0x0000000000007941 */ /* 0x000fea0003800200 */
.L_x_32816:
        /* <DEDUP_REMOVED lines=10> */
[----:B------:R-:W-:-:S03]  /*1b00*/  FMUL.FTZ R9, R9, R218 ;  /* 0x000000da09097220 */ /* 0x000fc60000410000 */
[----:B------:R-:W-:Y:S02]  /*1b10*/  PLOP3.LUT P3, PT, P1, PT, PT, 0x8, 0x80 ;  /* 0x000000000080781c */ /* 0x000fe40000f6e170 */
[----:B------:R-:W-:Y:S02]  /*1b20*/  FSEL R21, R9, RZ, !P1 ;  /* 0x000000ff09157208 */ /* 0x000fe40004800000 */
[----:B------:R-:W-:Y:S01]  /*1b30*/  PRMT R9, R16, 0x7632, R9 ;  /* 0x0000763210097816 */ /* 0x000fe20000000009 */
[----:B------:R-:W-:Y:S01]  /*1b40*/  IMAD.MOV.U32 R16, RZ, RZ, R224 ;  /* 0x000000ffff107224 */ /* 0x000fe200078e00e0 */
[----:B------:R-:W-:Y:S01]  /*1b50*/  P2R R10, PR, RZ, 0x8 ;  /* 0x00000008ff0a7803 */ /* 0x000fe20000000000 */
[----:B------:R-:W-:Y:S01]  /*1b60*/  FFMA.FTZ R72, R21, R144, R80 ;  /* 0x0000009015487223 */ /* 0x000fe20000010050 */
        /* <DEDUP_REMOVED lines=9> */
.L_x_32822:
        /* <DEDUP_REMOVED lines=13> */
.L_x_32824:
[----:B------:R-:W-:Y:S05]  /*1cd0*/  BSYNC.RECONVERGENT B1 ;  /* 0x0000000000017941 */ /* 0x000fea0003800200 */
.L_x_32823:
[----:B------:R-:W-:Y:S01]  /*1ce0*/  IMAD.WIDE.U32 R24, R0, -0x326172a9, RZ ;  /* 0xcd9e8d5700187825 */ /* 0x000fe200078e00ff */
[----:B------:R-:W-:Y:S01]  /*1cf0*/  LOP3.LUT R20, R5, UR5, R13, 0x96, !PT ;  /* 0x0000000505147c12 */ /* 0x000fe2000f8e960d */
[----:B------:R-:W-:Y:S02]  /*1d00*/  UIADD3 UR16, UPT, UPT, UR5, 0x76cf5d0a, URZ ;  /* 0x76cf5d0a05107890 */ /* 0x000fe4000fffe0ff */
[----:B------:R-:W-:Y:S02]  /*1d10*/  UIADD3 UR15, UPT, UPT, UR4, 0x3c6ef372, URZ ;  /* 0x3c6ef372040f7890 */ /* 0x000fe4000fffe0ff */
        /* <DEDUP_REMOVED lines=44> */
[----:B------:R-:W-:Y:S01]  /*1fe0*/  IMAD.WIDE.U32 R20, R20, -0x2daee0ad, RZ ;  /* 0xd2511f5314147825 */ /* 0x000fe200078e00ff */
[----:B------:R-:W-:-:S03]  /*1ff0*/  LOP3.LUT R13, R215, R24, R23, 0x96, !PT ;  /* 0x00000018d70d7212 */ /* 0x000fc600078e9617 */
[----:B------:R-:W-:Y:S01]  /*2000*/  IMAD.MOV.U32 R224, RZ, RZ, R22 ;  /* 0x000000ffffe07224 */ /* 0x000fe200078e0016 */
[----:B------:R-:W-:Y:S01]  /*2010*/  LOP3.LUT R12, R12, UR15, R21, 0x96, !PT ;  /* 0x0000000f0c0c7c12 */ /* 0x000fe2000f8e9615 */
[----:B------:R-:W-:Y:S01]  /*2020*/  IMAD.MOV.U32 R23, RZ, RZ, RZ ;  /* 0x000000ffff177224 */ /* 0x000fe200078e00ff */
[----:B------:R-:W-:-:S07]  /*2030*/  MOV R8, R20 ;  /* 0x0000001400087202 */ /* 0x000fce0000000f00 */
.L_x_32821:
[----:B------:R-:W-:Y:S05]  /*2040*/  BSYNC.RECONVERGENT B0 ;  /* 0x0000000000007941 */ /* 0x000fea0003800200 */
.L_x_32820:
        /* <DEDUP_REMOVED lines=23> */
.L_x_32827:
        /* <DEDUP_REMOVED lines=13> */
.L_x_32829:
[----:B------:R-:W-:Y:S05]  /*2290*/  BSYNC.RECONVERGENT B1 ;  /* 0x0000000000017941 */ /* 0x000fea0003800200 */
.L_x_32828:
        /* <DEDUP_REMOVED lines=51> */
[----:B------:R-:W-:Y:S01]  /*25d0*/  IMAD.MOV.U32 R21, RZ, RZ, R8 ;  /* 0x000000ffff157224 */ /* 0x000fe200078e0008 */
[----:B------:R-:W-:Y:S01]  /*25e0*/  MOV R8, R20 ;  /* 0x0000001400087202 */ /* 0x000fe20000000f00 */
[----:B------:R-:W-:-:S07]  /*25f0*/  IMAD.MOV.U32 R22, RZ, RZ, RZ ;  /* 0x000000ffff167224 */ /* 0x000fce00078e00ff */
.L_x_32826:
[----:B------:R-:W-:Y:S05]  /*2600*/  BSYNC.RECONVERGENT B0 ;  /* 0x0000000000007941 */ /* 0x000fea0003800200 */
.L_x_32825:
        /* <DEDUP_REMOVED lines=23> */
.L_x_32832:
        /* <DEDUP_REMOVED lines=13> */
.L_x_32834:
[----:B------:R-:W-:Y:S05]  /*2850*/  BSYNC.RECONVERGENT B1 ;  /* 0x0000000000017941 */ /* 0x000fea0003800200 */
.L_x_32833:
        /* <DEDUP_REMOVED lines=54> */
.L_x_32831:
[----:B------:R-:W-:Y:S05]  /*2bc0*/  BSYNC.RECONVERGENT B0 ;  /* 0x0000000000007941 */ /* 0x000fea0003800200 */
.L_x_32830:
        /* <DEDUP_REMOVED lines=22> */
.L_x_32837:
        /* <DEDUP_REMOVED lines=13> */
.L_x_32839:
[----:B------:R-:W-:Y:S05]  /*2e00*/  BSYNC.RECONVERGENT B1 ;  /* 0x0000000000017941 */ /* 0x000fea0003800200 */
.L_x_32838:
        /* <DEDUP_REMOVED lines=54> */
.L_x_32836:
[----:B------:R-:W-:Y:S05]  /*3170*/  BSYNC.RECONVERGENT B0 ;  /* 0x0000000000007941 */ /* 0x000fea0003800200 */
.L_x_32835:
        /* <DEDUP_REMOVED lines=23> */
.L_x_32842:
        /* <DEDUP_REMOVED lines=13> */
.L_x_32844:
[----:B------:R-:W-:Y:S05]  /*33c0*/  BSYNC.RECONVERGENT B1 ;  /* 0x0000000000017941 */ /* 0x000fea0003800200 */
.L_x_32843:
        /* <DEDUP_REMOVED lines=43> */
[----:B------:R-:W-:Y:S01]  /*3680*/  IMAD.WIDE.U32 R16, R17, -0x326172a9, RZ ;  /* 0xcd9e8d5711107825 */ /* 0x000fe200078e00ff */
[----:B------:R-:W-:-:S04]  /*3690*/  UIADD3 UR15, UPT, UPT, UR5, -0x695add53, URZ ;  /* 0x96a522ad050f7890 */ /* 0x000fc8000fffe0ff */
[----:B------:R-:W-:Y:S01]  /*36a0*/  LOP3.LUT R17, R216, R20, R17, 0x96, !PT ;  /* 0x00000014d8117212 */ /* 0x000fe200078e9611 */
[----:B------:R-:W-:-:S04]  /*36b0*/  IMAD.WIDE.U32 R20, R21, -0x326172a9, RZ ;  /* 0xcd9e8d5715147825 */ /* 0x000fc800078e00ff */
[----:B------:R-:W-:Y:S01]  /*36c0*/  IMAD.MOV.U32 R224, RZ, RZ, R20 ;  /* 0x000000ffffe07224 */ /* 0x000fe200078e0014 */
[----:B------:R-:W-:Y:S01]  /*36d0*/  LOP3.LUT R13, R215, R16, R21, 0x96, !PT ;  /* 0x00000010d70d7212 */ /* 0x000fe200078e9615 */
[----:B------:R-:W-:-:S04]  /*36e0*/  IMAD.WIDE.U32 R16, R17, -0x2daee0ad, RZ ;  /* 0xd2511f5311107825 */ /* 0x000fc800078e00ff */
[----:B------:R-:W-:Y:S01]  /*36f0*/  IMAD.MOV.U32 R20, RZ, RZ, RZ ;  /* 0x000000ffff147224 */ /* 0x000fe200078e00ff */
[----:B------:R-:W-:Y:S01]  /*3700*/  LOP3.LUT R12, R12, UR15, R17, 0x96, !PT ;  /* 0x0000000f0c0c7c12 */ /* 0x000fe2000f8e9611 */
[----:B------:R-:W-:Y:S01]  /*3710*/  IMAD.MOV.U32 R17, RZ, RZ, R8 ;  /* 0x000000ffff117224 */ /* 0x000fe200078e0008 */
[----:B------:R-:W-:-:S07]  /*3720*/  MOV R8, R16 ;  /* 0x0000001000087202 */ /* 0x000fce0000000f00 */
.L_x_32841:
[----:B------:R-:W-:Y:S05]  /*3730*/  BSYNC.RECONVERGENT B0 ;  /* 0x0000000000007941 */ /* 0x000fea0003800200 */
.L_x_32840:
        /* <DEDUP_REMOVED lines=22> */
.L_x_32847:
        /* <DEDUP_REMOVED lines=13> */
.L_x_32849:
[----:B------:R-:W-:Y:S05]  /*3970*/  BSYNC.RECONVERGENT B1 ;  /* 0x0000000000017941 */ /* 0x000fea0003800200 */
.L_x_32848:
        /* <DEDUP_REMOVED lines=54> */
.L_x_32846:
[----:B------:R-:W-:Y:S05]  /*3ce0*/  BSYNC.RECONVERGENT B0 ;  /* 0x0000000000007941 */ /* 0x000fea0003800200 */
.L_x_32845:
        /* <DEDUP_REMOVED lines=23> */
.L_x_32852:
        /* <DEDUP_REMOVED lines=15> */
.L_x_32854:
[----:B------:R-:W-:Y:S05]  /*3f50*/  BSYNC.RECONVERGENT B1 ;  /* 0x0000000000017941 */ /* 0x000fea0003800200 */
.L_x_32853:
        /* <DEDUP_REMOVED lines=50> */
[----:B------:R-:W-:-:S05]  /*4280*/  IMAD.WIDE.U32 R16, R18, -0x2daee0ad, RZ ;  /* 0xd2511f5312107825 */ /* 0x000fca00078e00ff */
[----:B------:R-:W-:Y:S01]  /*4290*/  LOP3.LUT R12, R12, UR15, R17, 0x96, !PT ;  /* 0x0000000f0c0c7c12 */ /* 0x000fe2000f8e9611 */
[----:B------:R-:W-:Y:S01]  /*42a0*/  IMAD.MOV.U32 R17, RZ, RZ, R8 ;  /* 0x000000ffff117224 */ /* 0x000fe200078e0008 */
[----:B------:R-:W-:-:S07]  /*42b0*/  MOV R8, R16 ;  /* 0x0000001000087202 */ /* 0x000fce0000000f00 */
.L_x_32851:
[----:B------:R-:W-:Y:S05]  /*42c0*/  BSYNC.RECONVERGENT B0 ;  /* 0x0000000000007941 */ /* 0x000fea0003800200 */
.L_x_32850:
        /* <DEDUP_REMOVED lines=10> */
.L_x_32815:
        /* <DEDUP_REMOVED lines=16> */
.L_x_32858:
        /* <DEDUP_REMOVED lines=13> */
.L_x_32860:
[----:B------:R-:W-:Y:S05]  /*4540*/  BSYNC.RECONVERGENT B1 ;  /* 0x0000000000017941 */ /* 0x000fea0003800200 */
.L_x_32859:
        /* <DEDUP_REMOVED lines=49> */
[----:B------:R-:W-:Y:S01]  /*4860*/  IMAD.MOV.U32 R21, RZ, RZ, RZ ;  /* 0x000000ffff157224 */ /* 0x000fe200078e00ff */
[----:B------:R-:W-:Y:S01]  /*4870*/  LOP3.LUT R12, R12, UR15, R9, 0x96, !PT ;  /* 0x0000000f0c0c7c12 */ /* 0x000fe2000f8e9609 */
[----:B------:R-:W-:-:S07]  /*4880*/  IMAD.MOV.U32 R9, RZ, RZ, R221 ;  /* 0x000000ffff097224 */ /* 0x000fce00078e00dd */
.L_x_32857:
[----:B------:R-:W-:Y:S05]  /*4890*/  BSYNC.RECONVERGENT B0 ;  /* 0x0000000000007941 */ /* 0x000fea0003800200 */
.L_x_32856:
        /* <DEDUP_REMOVED lines=8> */
[----:B------:R-:W-:Y:S02]  /*4920*/  HFMA2 R22, -RZ, RZ, 0, 1.1920928955078125e-07 ;  /* 0x00000002ff167431 */ /* 0x000fe400000001ff */
[----:B------:R-:W-:Y:S01]  /*4930*/  FSETP.GTU.FTZ.AND P1, PT, R10, R217, PT ;  /* 0x000000d90a00720b */ /* 0x000fe20003f3c000 */
[----:B------:R-:W-:Y:S01]  /*4940*/  FMUL.FTZ R23, R9, R218 ;  /* 0x000000da09177220 */ /* 0x000fe20000410000 */
[----:B------:R-:W-:Y:S01]  /*4950*/  PRMT R9, R16, 0x7632, R9 ;  /* 0x0000763210097816 */ /* 0x000fe20000000009 */
[----:B------:R-:W-:Y:S01]  /*4960*/  IMAD.MOV.U32 R16, RZ, RZ, R224 ;  /* 0x000000ffff107224 */ /* 0x000fe200078e00e0 */
[----:B------:R-:W-:-:S02]  /*4970*/  PLOP3.LUT P3, PT, P1, PT, PT, 0x8, 0x80 ;  /* 0x000000000080781c */ /* 0x000fc40000f6e170 */
        /* <DEDUP_REMOVED lines=11> */
.L_x_32863:
        /* <DEDUP_REMOVED lines=13> */
.L_x_32865:
[----:B------:R-:W-:Y:S05]  /*4b00*/  BSYNC.RECONVERGENT B1 ;  /* 0x0000000000017941 */ /* 0x000fea0003800200 */
.L_x_32864:
        /* <DEDUP_REMOVED lines=13> */
[----:B------:R-:W-:Y:S02]  /*4be0*/  UIADD3 UR16, UPT, UPT, UR5, -0x56f99767, URZ ;  /* 0xa906689905107890 */ /* 0x000fe4000fffe0ff */
[----:B------:R-:W-:Y:S01]  /*4bf0*/  IMAD.MOV.U32 R22, RZ, RZ, RZ ;  /* 0x000000ffff167224 */ /* 0x000fe200078e00ff */
        /* <DEDUP_REMOVED lines=37> */
[----:B------:R-:W-:Y:S02]  /*4e50*/  LOP3.LUT R12, R12, UR15, R21, 0x96, !PT ;  /* 0x0000000f0c0c7c12 */ /* 0x000fe4000f8e9615 */
[----:B------:R-:W-:-:S07]  /*4e60*/  MOV R8, R20 ;  /* 0x0000001400087202 */ /* 0x000fce0000000f00 */
.L_x_32862:
[----:B------:R-:W-:Y:S05]  /*4e70*/  BSYNC.RECONVERGENT B0 ;  /* 0x0000000000007941 */ /* 0x000fea0003800200 */
.L_x_32861:
        /* <DEDUP_REMOVED lines=22> */
.L_x_32868:
        /* <DEDUP_REMOVED lines=13> */
.L_x_32870:
[----:B------:R-:W-:Y:S05]  /*50b0*/  BSYNC.RECONVERGENT B1 ;  /* 0x0000000000017941 */ /* 0x000fea0003800200 */
.L_x_32869:
        /* <DEDUP_REMOVED lines=51> */
[----:B------:R-:W-:Y:S01]  /*53f0*/  MOV R8, R24 ;  /* 0x0000001800087202 */ /* 0x000fe20000000f00 */
[----:B------:R-:W-:Y:S01]  /*5400*/  IMAD.MOV.U32 R24, RZ, RZ, RZ ;  /* 0x000000ffff187224 */ /* 0x000fe200078e00ff */
[----:B------:R-:W-:-:S07]  /*5410*/  LOP3.LUT R12, R12, UR15, R25, 0x96, !PT ;  /* 0x0000000f0c0c7c12 */ /* 0x000fce000f8e9619 */
.L_x_32867:
[----:B------:R-:W-:Y:S05]  /*5420*/  BSYNC.RECONVERGENT B0 ;  /* 0x0000000000007941 */ /* 0x000fea0003800200 */
.L_x_32866:
        /* <DEDUP_REMOVED lines=22> */
.L_x_32873:
        /* <DEDUP_REMOVED lines=13> */
.L_x_32875:
[----:B------:R-:W-:Y:S05]  /*5660*/  BSYNC.RECONVERGENT B1 ;  /* 0x0000000000017941 */ /* 0x000fea0003800200 */
.L_x_32874:
        /* <DEDUP_REMOVED lines=54> */
.L_x_32872:
[----:B------:R-:W-:Y:S05]  /*59d0*/  BSYNC.RECONVERGENT B0 ;  /* 0x0000000000007941 */ /* 0x000fea0003800200 */
.L_x_32871:
[----:B------:R-:W-:Y:S01]  /*59e0*/  ISETP.NE.AND P4, PT, R26, 0x1, PT ;  /* 0x000000011a00780c */ /* 0x000fe20003f85270 */
[----:B------:R-:W-:Y:S01]  /*59f0*/  IMAD.U32 R20, R17, 0x10000, RZ ;  /* 0x0001000011147824 */ /* 0x000fe200078e00ff */
[----:B------:R-:W-:Y:S01]  /*5a00*/  I2FP.F32.U32 R25, R16 ;  /* 0x0000001000197245 */ /* 0x000fe20000201000 */
[----:B------:R-:W-:Y:S01]  /*5a10*/  BSSY.RECONVERGENT B0, `(.L_x_32876) ;  /* 0x0000056000007945 */ /* 0x000fe20003800200 */
[----:B------:R-:W-:Y:S02]  /*5a20*/  IMAD.MOV.U32 R24, RZ, RZ, R224 ;  /* 0x000000ffff187224 */ /* 0x000fe400078e00e0 */
[----:B------:R-:W-:Y:S01]  /*5a30*/  FMUL.FTZ R17, R20, R11 ;  /* 0x0000000b14117220 */ /* 0x000fe20000410000 */
[----:B------:R-:W-:Y:S01]  /*5a40*/  FFMA.FTZ R16, R25, R252, 1.1641532182693481445e-10 ;  /* 0x2f00000019107423 */ /* 0x000fe200000100fc */
[----:B------:R-:W-:Y:S02]  /*5a50*/  HFMA2 R25, -RZ, RZ, 0, 1.1920928955078125e-07 ;  /* 0x00000002ff197431 */ /* 0x000fe400000001ff */
[----:B------:R-:W-:-:S02]  /*5a60*/  FMUL.FTZ R17, R17, R218 ;  /* 0x000000da11117220 */ /* 0x000fc40000410000 */
        /* <DEDUP_REMOVED lines=12> */
.L_x_32878:
        /* <DEDUP_REMOVED lines=13> */
.L_x_32880:
[----:B------:R-:W-:Y:S05]  /*5c00*/  BSYNC.RECONVERGENT B1 ;  /* 0x0000000000017941 */ /* 0x000fea0003800200 */
.L_x_32879:
        /* <DEDUP_REMOVED lines=54> */
.L_x_32877:
[----:B------:R-:W-:Y:S05]  /*5f70*/  BSYNC.RECONVERGENT B0 ;  /* 0x0000000000007941 */ /* 0x000fea0003800200 */
.L_x_32876:
        /* <DEDUP_REMOVED lines=22> */
.L_x_32883:
        /* <DEDUP_REMOVED lines=13> */
.L_x_32885:
[----:B------:R-:W-:Y:S05]  /*61b0*/  BSYNC.RECONVERGENT B1 ;  /* 0x0000000000017941 */ /* 0x000fea0003800200 */
.L_x_32884:
        /* <DEDUP_REMOVED lines=52> */
[----:B------:R-:W-:Y:S02]  /*6500*/  LOP3.LUT R12, R12, UR15, R25, 0x96, !PT ;  /* 0x0000000f0c0c7c12 */ /* 0x000fe4000f8e9619 */
[----:B------:R-:W-:-:S07]  /*6510*/  MOV R8, R24 ;  /* 0x0000001800087202 */ /* 0x000fce0000000f00 */
.L_x_32882:
[----:B------:R-:W-:Y:S05]  /*6520*/  BSYNC.RECONVERGENT B0 ;  /* 0x0000000000007941 */ /* 0x000fea0003800200 */
.L_x_32881:
        /* <DEDUP_REMOVED lines=21> */
.L_x_32888:
        /* <DEDUP_REMOVED lines=13> */
.L_x_32890:
[----:B------:R-:W-:Y:S05]  /*6750*/  BSYNC.RECONVERGENT B1 ;  /* 0x0000000000017941 */ /* 0x000fea0003800200 */
.L_x_32889:
        /* <DEDUP_REMOVED lines=54> */
.L_x_32887:
[----:B------:R-:W-:Y:S05]  /*6ac0*/  BSYNC.RECONVERGENT B0 ;  /* 0x0000000000007941 */ /* 0x000fea0003800200 */
.L_x_32886:
[----:B------:R-:W-:Y:S01]  /*6ad0*/  I2FP.F32.U32 R25, R18 ;  /* 0x0000001200197245 */ /* 0x000fe20000201000 */
[----:B------:R-:W-:Y:S01]  /*6ae0*/  IMAD.U32 R24, R19, 0x10000, RZ ;  /* 0x0001000013187824 */ /* 0x000fe200078e00ff */
        /* <DEDUP_REMOVED lines=20> */
.L_x_32893:
        /* <DEDUP_REMOVED lines=15> */
.L_x_32895:
[----:B------:R-:W-:Y:S05]  /*6d20*/  BSYNC.RECONVERGENT B1 ;  /* 0x0000000000017941 */ /* 0x000fea0003800200 */
.L_x_32894:
        /* <DEDUP_REMOVED lines=52> */
[----:B------:R-:W-:Y:S01]  /*7070*/  MOV R8, R24 ;  /* 0x0000001800087202 */ /* 0x000fe20000000f00 */
[----:B------:R-:W-:-:S07]  /*7080*/  IMAD.MOV.U32 R24, RZ, RZ, RZ ;  /* 0x000000ffff187224 */ /* 0x000fce00078e00ff */
.L_x_32892:
[----:B------:R-:W-:Y:S05]  /*7090*/  BSYNC.RECONVERGENT B0 ;  /* 0x0000000000007941 */ /* 0x000fea0003800200 */
.L_x_32891:
        /* <DEDUP_REMOVED lines=16> */
.L_x_32855:
[----:B------:R-:W0:Y:S01]  /*71a0*/  LDC.64 R230, c[0x0][0x3a8] ;  /* 0x0000ea00ffe67b82 */ /* 0x000e220000000a00 */
[----:B------:R-:W-:Y:S02]  /*71b0*/  SEL R18, RZ, 0x1000000, !P6 ;  /* 0x01000000ff127807 */ /* 0x000fe40007000000 */
        /* <DEDUP_REMOVED lines=8> */
[----:B------:R-:W-:Y:S02]  /*7240*/  SEL R9, RZ, 0x100, !P5 ;  /* 0x00000100ff097807 */ /* 0x000fe40006800000 */
[C---:B------:R-:W-:Y:S02]  /*7250*/  IADD3 R223, PT, PT, R6.reuse, 0x20, RZ ;  /* 0x0000002006df7810 */ /* 0x040fe40007ffe0ff */
[----:B------:R-:W-:Y:S02]  /*7260*/  LOP3.LUT R9, R9, R18, R10, 0xfe, !PT ;  /* 0x0000001209097212 */ /* 0x000fe400078efe0a */
[----:B------:R-:W-:Y:S01]  /*7270*/  SEL R18, RZ, 0x1, !P3 ;  /* 0x00000001ff127807 */ /* 0x000fe20005800000 */
[----:B0-----:R-:W-:Y:S01]  /*7280*/  IMAD.WIDE.U32 R16, R6, 0x20, R230 ;  /* 0x0000002006107825 */ /* 0x001fe200078e00e6 */
[----:B------:R-:W-:-:S02]  /*7290*/  SEL R10, RZ, 0x1, !P6 ;  /* 0x00000001ff0a7807 */ /* 0x000fc40007000000 */
[----:B------:R-:W-:Y:S02]  /*72a0*/  LOP3.LUT R19, R19, R18, RZ, 0xfc, !PT ;  /* 0x0000001213137212 */ /* 0x000fe400078efcff */
[----:B------:R-:W-:Y:S01]  /*72b0*/  STG.E.128 desc[UR6][R16.64], R72 ;  /* 0x0000004810007986 */ /* 0x000fe2000c101d06 */
[----:B------:R-:W-:Y:S01]  /*72c0*/  LOP3.LUT R18, R9, R10, RZ, 0xfc, !PT ;  /* 0x0000000a09127212 */ /* 0x000fe200078efcff */
[----:B-1----:R-:W-:Y:S02]  /*72d0*/  IMAD.WIDE.U32 R20, R6, 0x8, R228 ;  /* 0x0000000806147825 */ /* 0x002fe400078e00e4 */
[----:B------:R0:W-:Y:S04]  /*72e0*/  STG.E.128 desc[UR6][R16.64+0x10], R68 ;  /* 0x0000104410007986 */ /* 0x0001e8000c101d06 */
[----:B------:R1:W-:Y:S01]  /*72f0*/  STG.E.64 desc[UR6][R20.64], R18 ;  /* 0x0000001214007986 */ /* 0x0003e2000c101b06 */
[----:B0-----:R-:W0:Y:S02]  /*7300*/  @P0 LDC.64 R16, c[0x0][0x3a0] ;  /* 0x0000e800ff100b82 */ /* 0x001e240000000a00 */
        /* <DEDUP_REMOVED lines=22> */
.L_x_32899:
        /* <DEDUP_REMOVED lines=13> */
.L_x_32901:
[----:B------:R-:W-:Y:S05]  /*7540*/  BSYNC.RECONVERGENT B1 ;  /* 0x0000000000017941 */ /* 0x000fea0003800200 */
.L_x_32900:
        /* <DEDUP_REMOVED lines=50> */
[----:B------:R-:W-:-:S03]  /*7870*/  IMAD.WIDE.U32 R20, R9, -0x2daee0ad, RZ ;  /* 0xd2511f5309147825 */ /* 0x000fc600078e00ff */
[----:B------:R-:W-:Y:S01]  /*7880*/  MOV R9, R20 ;  /* 0x0000001400097202 */ /* 0x000fe20000000f00 */
[----:B------:R-:W-:Y:S01]  /*7890*/  IMAD.MOV.U32 R20, RZ, RZ, RZ ;  /* 0x000000ffff147224 */ /* 0x000fe200078e00ff */
[----:B------:R-:W-:-:S07]  /*78a0*/  LOP3.LUT R12, R12, UR15, R21, 0x96, !PT ;  /* 0x0000000f0c0c7c12 */ /* 0x000fce000f8e9615 */
.L_x_32898:
[----:B------:R-:W-:Y:S05]  /*78b0*/  BSYNC.RECONVERGENT B0 ;  /* 0x0000000000007941 */ /* 0x000fea0003800200 */
.L_x_32897:
[----:B------:R-:W-:Y:S01]  /*78c0*/  I2FP.F32.U32 R21, R10 ;  /* 0x0000000a00157245 */ /* 0x000fe20000201000 */
[----:B------:R-:W-:Y:S01]  /*78d0*/  BSSY.RECONVERGENT B0, `(.L_x_32902) ;  /* 0x000005c000007945 */ /* 0x000fe20003800200 */
[----:B-----5:R-:W-:Y:S02]  /*78e0*/  SHF.L.U32 R10, R16, 0x10, RZ ;  /* 0x00000010100a7819 */ /* 0x020fe400000006ff */
[----:B------:R-:W-:Y:S01]  /*78f0*/  ISETP.NE.AND P2, PT, R20, 0x1, PT ;  /* 0x000000011400780c */ /* 0x000fe20003f45270 */
[----:B------:R-:W-:Y:S01]  /*7900*/  FFMA.FTZ R8, R21, R252, 1.1641532182693481445e-10 ;  /* 0x2f00000015087423 */ /* 0x000fe200000100fc */
[----:B------:R-:W-:Y:S01]  /*7910*/  LOP3.LUT R7, R7, 0xfffffffb, RZ, 0xc0, !PT ;  /* 0xfffffffb07077812 */ /* 0x000fe200078ec0ff */
[----:B------:R-:W-:Y:S01]  /*7920*/  FMUL.FTZ R21, R10, R11 ;  /* 0x0000000b0a157220 */ /* 0x000fe20000410000 */
[----:B------:R-:W-:Y:S02]  /*7930*/  IMAD.MOV.U32 R10, RZ, RZ, R224 ;  /* 0x000000ffff0a7224 */ /* 0x000fe400078e00e0 */
[----:B------:R-:W-:Y:S01]  /*7940*/  FSETP.GTU.FTZ.AND P1, PT, R8, R217, PT ;  /* 0x000000d90800720b */ /* 0x000fe20003f3c000 */
[----:B------:R-:W-:Y:S01]  /*7950*/  FMUL.FTZ R21, R21, R218 ;  /* 0x000000da15157220 */ /* 0x000fe20000410000 */
[----:B------:R-:W-:Y:S01]  /*7960*/  PRMT R8, R16, 0x7632, R8 ;  /* 0x0000763210087816 */ /* 0x000fe20000000008 */
[----:B------:R-:W-:-:S03]  /*7970*/  IMAD.MOV.U32 R16, RZ, RZ, 0x2 ;  /* 0x00000002ff107424 */ /* 0x000fc600078e00ff */
        /* <DEDUP_REMOVED lines=13> */
.L_x_32904:
        /* <DEDUP_REMOVED lines=13> */
.L_x_32906:
[----:B------:R-:W-:Y:S05]  /*7b20*/  BSYNC.RECONVERGENT B1 ;  /* 0x0000000000017941 */ /* 0x000fea0003800200 */
.L_x_32905:
        /* <DEDUP_REMOVED lines=50> */
[----:B------:R-:W-:Y:S01]  /*7e50*/  IMAD.WIDE.U32 R20, R10, -0x2daee0ad, RZ ;  /* 0xd2511f530a147825 */ /* 0x000fe200078e00ff */
[----:B------:R-:W-:-:S03]  /*7e60*/  MOV R10, R9 ;  /* 0x00000009000a7202 */ /* 0x000fc60000000f00 */
[----:B------:R-:W-:Y:S01]  /*7e70*/  IMAD.MOV.U32 R9, RZ, RZ, R20 ;  /* 0x000000ffff097224 */ /* 0x000fe200078e0014 */
[----:B------:R-:W-:-:S07]  /*7e80*/  LOP3.LUT R12, R12, UR15, R21, 0x96, !PT ;  /* 0x0000000f0c0c7c12 */ /* 0x000fce000f8e9615 */
.L_x_32903:
[----:B------:R-:W-:Y:S05]  /*7e90*/  BSYNC.RECONVERGENT B0 ;  /* 0x0000000000007941 */ /* 0x000fea0003800200 */
.L_x_32902:
[----:B------:R-:W-:Y:S01]  /*7ea0*/  I2FP.F32.U32 R21, R10 ;  /* 0x0000000a00157245 */ /* 0x000fe20000201000 */
[----:B------:R-:W-:Y:S01]  /*7eb0*/  BSSY.RECONVERGENT B0, `(.L_x_32907) ;  /* 0x000005b000007945 */ /* 0x000fe20003800200 */
[----:B------:R-:W-:Y:S01]  /*7ec0*/  SHF.L.U32 R10, R8, 0x10, RZ ;  /* 0x00000010080a7819 */ /* 0x000fe200000006ff */
[----:B------:R-:W-:Y:S01]  /*7ed0*/  IMAD.MOV.U32 R20, RZ, RZ, 0x2 ;  /* 0x00000002ff147424 */ /* 0x000fe200078e00ff */
[----:B------:R-:W-:Y:S01]  /*7ee0*/  ISETP.NE.AND P2, PT, R16, 0x1, PT ;  /* 0x000000011000780c */ /* 0x000fe20003f45270 */
[----:B------:R-:W-:Y:S01]  /*7ef0*/  FFMA.FTZ R8, R21, R252, 1.1641532182693481445e-10 ;  /* 0x2f00000015087423 */ /* 0x000fe200000100fc */
[----:B------:R-:W-:Y:S01]  /*7f00*/  LOP3.LUT R7, R7, 0xfffffffd, RZ, 0xc0, !PT ;  /* 0xfffffffd07077812 */ /* 0x000fe200078ec0ff */
[----:B------:R-:W-:-:S03]  /*7f10*/  FMUL.FTZ R21, R10, R11 ;  /* 0x0000000b0a157220 */ /* 0x000fc60000410000 */
[----:B------:R-:W-:Y:S01]  /*7f20*/  FSETP.GTU.FTZ.AND P1, PT, R8, R217, PT ;  /* 0x000000d90800720b */ /* 0x000fe20003f3c000 */
        /* <DEDUP_REMOVED lines=15> */
.L_x_32909:
        /* <DEDUP_REMOVED lines=13> */
.L_x_32911:
[----:B------:R-:W-:Y:S05]  /*80f0*/  BSYNC.RECONVERGENT B1 ;  /* 0x0000000000017941 */ /* 0x000fea0003800200 */
.L_x_32910:
        /* <DEDUP_REMOVED lines=52> */
[----:B------:R-:W-:Y:S01]  /*8440*/  LOP3.LUT R12, R12, UR15, R21, 0x96, !PT ;  /* 0x0000000f0c0c7c12 */ /* 0x000fe2000f8e9615 */
[----:B------:R-:W-:-:S07]  /*8450*/  IMAD.MOV.U32 R20, RZ, RZ, RZ ;  /* 0x000000ffff147224 */ /* 0x000fce00078e00ff */
.L_x_32908:
[----:B------:R-:W-:Y:S05]  /*8460*/  BSYNC.RECONVERGENT B0 ;  /* 0x0000000000007941 */ /* 0x000fea0003800200 */
.L_x_32907:
[----:B------:R-:W-:Y:S01]  /*8470*/  I2FP.F32.U32 R21, R8 ;  /* 0x0000000800157245 */ /* 0x000fe20000201000 */
[----:B------:R-:W-:Y:S01]  /*8480*/  BSSY.RECONVERGENT B0, `(.L_x_32912) ;  /* 0x000005a000007945 */ /* 0x000fe20003800200 */
[----:B------:R-:W-:Y:S01]  /*8490*/  SHF.L.U32 R10, R17, 0x10, RZ ;  /* 0x00000010110a7819 */ /* 0x000fe200000006ff */
[----:B------:R-:W-:Y:S01]  /*84a0*/  IMAD.MOV.U32 R16, RZ, RZ, 0x2 ;  /* 0x00000002ff107424 */ /* 0x000fe200078e00ff */
[----:B------:R-:W-:Y:S01]  /*84b0*/  ISETP.NE.AND P2, PT, R20, 0x1, PT ;  /* 0x000000011400780c */ /* 0x000fe20003f45270 */
[----:B------:R-:W-:Y:S02]  /*84c0*/  FFMA.FTZ R8, R21, R252, 1.1641532182693481445e-10 ;  /* 0x2f00000015087423 */ /* 0x000fe400000100fc */
[----:B------:R-:W-:Y:S01]  /*84d0*/  FMUL.FTZ R21, R10, R11 ;  /* 0x0000000b0a157220 */ /* 0x000fe20000410000 */
[----:B------:R-:W-:Y:S02]  /*84e0*/  IMAD.MOV.U32 R10, RZ, RZ, R224 ;  /* 0x000000ffff0a7224 */ /* 0x000fe400078e00e0 */
[----:B------:R-:W-:Y:S01]  /*84f0*/  FSETP.GTU.FTZ.AND P1, PT, R8, R217, PT ;  /* 0x000000d90800720b */ /* 0x000fe20003f3c000 */
[----:B------:R-:W-:Y:S01]  /*8500*/  FMUL.FTZ R21, R21, R218 ;  /* 0x000000da15157220 */ /* 0x000fe20000410000 */
[----:B------:R-:W-:-:S04]  /*8510*/  PRMT R8, R17, 0x7632, R8 ;  /* 0x0000763211087816 */ /* 0x000fc80000000008 */
        /* <DEDUP_REMOVED lines=12> */
.L_x_32914:
        /* <DEDUP_REMOVED lines=13> */
.L_x_32916:
[----:B------:R-:W-:Y:S05]  /*86b0*/  BSYNC.RECONVERGENT B1 ;  /* 0x0000000000017941 */ /* 0x000fea0003800200 */
.L_x_32915:
        /* <DEDUP_REMOVED lines=54> */
.L_x_32913:
[----:B------:R-:W-:Y:S05]  /*8a20*/  BSYNC.RECONVERGENT B0 ;  /* 0x0000000000007941 */ /* 0x000fea0003800200 */
.L_x_32912:
        /* <DEDUP_REMOVED lines=22> */
.L_x_32919:
        /* <DEDUP_REMOVED lines=13> */
.L_x_32921:
[----:B------:R-:W-:Y:S05]  /*8c60*/  BSYNC.RECONVERGENT B1 ;  /* 0x0000000000017941 */ /* 0x000fea0003800200 */
.L_x_32920:
        /* <DEDUP_REMOVED lines=54> */
.L_x_32918:
[----:B------:R-:W-:Y:S05]  /*8fd0*/  BSYNC.RECONVERGENT B0 ;  /* 0x0000000000007941 */ /* 0x000fea0003800200 */
.L_x_32917:
        /* <DEDUP_REMOVED lines=23> */
.L_x_32924:
        /* <DEDUP_REMOVED lines=13> */
.L_x_32926:
[----:B------:R-:W-:Y:S05]  /*9220*/  BSYNC.RECONVERGENT B1 ;  /* 0x0000000000017941 */ /* 0x000fea0003800200 */
.L_x_32925:
        /* <DEDUP_REMOVED lines=54> */
.L_x_32923:
[----:B------:R-:W-:Y:S05]  /*9590*/  BSYNC.RECONVERGENT B0 ;  /* 0x0000000000007941 */ /* 0x000fea0003800200 */
.L_x_32922:
        /* <DEDUP_REMOVED lines=22> */
.L_x_32929:
        /* <DEDUP_REMOVED lines=13> */
.L_x_32931:
[----:B------:R-:W-:Y:S05]  /*97d0*/  BSYNC.RECONVERGENT B1 ;  /* 0x0000000000017941 */ /* 0x000fea0003800200 */
.L_x_32930:
        /* <DEDUP_REMOVED lines=54> */
.L_x_32928:
[----:B------:R-:W-:Y:S05]  /*9b40*/  BSYNC.RECONVERGENT B0 ;  /* 0x0000000000007941 */ /* 0x000fea0003800200 */
.L_x_32927:
        /* <DEDUP_REMOVED lines=23> */
.L_x_32934:
        /* <DEDUP_REMOVED lines=15> */
.L_x_32936:
[----:B------:R-:W-:Y:S05]  /*9db0*/  BSYNC.RECONVERGENT B1 ;  /* 0x0000000000017941 */ /* 0x000fea0003800200 */
.L_x_32935:
        /* <DEDUP_REMOVED lines=40> */
[----:B------:R-:W-:-:S03]  /*a040*/  UIADD3 UR15, UPT, UPT, UR5, -0x24c28bd8, URZ ;  /* 0xdb3d7428050f7890 */ /* 0x000fc6000fffe0ff */
[----:B------:R-:W-:Y:S01]  /*a050*/  IMAD.WIDE.U32 R20, R20, -0x326172a9, RZ ;  /* 0xcd9e8d5714147825 */ /* 0x000fe200078e00ff */
[----:B------:R-:W-:-:S04]  /*a060*/  LOP3.LUT R12, R213, R12, R17, 0x96, !PT ;  /* 0x0000000cd50c7212 */ /* 0x000fc800078e9611 */
[----:B------:R-:W-:Y:S01]  /*a070*/  LOP3.LUT R16, R216, R16, R21, 0x96, !PT ;  /* 0x00000010d8107212 */ /* 0x000fe200078e9615 */
[----:B------:R-:W-:-:S04]  /*a080*/  IMAD.WIDE.U32 R12, R12, -0x2daee0ad, RZ ;  /* 0xd2511f530c0c7825 */ /* 0x000fc800078e00ff */
[----:B------:R-:W-:Y:S01]  /*a090*/  IMAD.WIDE.U32 R16, R16, -0x2daee0ad, RZ ;  /* 0xd2511f5310107825 */ /* 0x000fe200078e00ff */
[----:B------:R-:W-:Y:S01]  /*a0a0*/  LOP3.LUT R18, R18, UR15, R13, 0x96, !PT ;  /* 0x0000000f12127c12 */ /* 0x000fe2000f8e960d */
[----:B------:R-:W-:-:S04]  /*a0b0*/  UIADD3 UR15, UPT, UPT, UR5, -0x695add53, URZ ;  /* 0x96a522ad050f7890 */ /* 0x000fc8000fffe0ff */
[----:B------:R-:W-:Y:S02]  /*a0c0*/  IMAD.WIDE.U32 R18, R18, -0x326172a9, RZ ;  /* 0xcd9e8d5712127825 */ /* 0x000fe400078e00ff */
[----:B------:R-:W-:Y:S02]  /*a0d0*/  LOP3.LUT R12, R12, UR15, R17, 0x96, !PT ;  /* 0x0000000f0c0c7c12 */ /* 0x000fe4000f8e9611 */
[----:B------:R-:W-:Y:S01]  /*a0e0*/  MOV R17, R9 ;  /* 0x0000000900117202 */ /* 0x000fe20000000f00 */
[----:B------:R-:W-:Y:S01]  /*a0f0*/  IMAD.MOV.U32 R224, RZ, RZ, R18 ;  /* 0x000000ffffe07224 */ /* 0x000fe200078e0012 */
[----:B------:R-:W-:Y:S01]  /*a100*/  LOP3.LUT R13, R215, R20, R19, 0x96, !PT ;  /* 0x00000014d70d7212 */ /* 0x000fe200078e9613 */
[----:B------:R-:W-:-:S07]  /*a110*/  IMAD.MOV.U32 R9, RZ, RZ, R16 ;  /* 0x000000ffff097224 */ /* 0x000fce00078e0010 */
.L_x_32933:
[----:B------:R-:W-:Y:S05]  /*a120*/  BSYNC.RECONVERGENT B0 ;  /* 0x0000000000007941 */ /* 0x000fea0003800200 */
.L_x_32932:
        /* <DEDUP_REMOVED lines=10> */
.L_x_32896:
        /* <DEDUP_REMOVED lines=16> */
.L_x_32940:
        /* <DEDUP_REMOVED lines=13> */
.L_x_32942:
[----:B------:R-:W-:Y:S05]  /*a3a0*/  BSYNC.RECONVERGENT B1 ;  /* 0x0000000000017941 */ /* 0x000fea0003800200 */
.L_x_32941:
        /* <DEDUP_REMOVED lines=54> */
.L_x_32939:
[----:B------:R-:W-:Y:S05]  /*a710*/  BSYNC.RECONVERGENT B0 ;  /* 0x0000000000007941 */ /* 0x000fea0003800200 */
.L_x_32938:
[----:B------:R-:W-:Y:S01]  /*a720*/  I2FP.F32.U32 R21, R10 ;  /* 0x0000000a00157245 */ /* 0x000fe20000201000 */
[----:B------:R-:W-:Y:S01]  /*a730*/  BSSY.RECONVERGENT B0, `(.L_x_32943) ;  /* 0x000005b000007945 */ /* 0x000fe20003800200 */
[----:B------:R-:W-:Y:S01]  /*a740*/  ISETP.NE.AND P2, PT, R20, 0x1, PT ;  /* 0x000000011400780c */ /* 0x000fe20003f45270 */
[----:B------:R-:W-:Y:S01]  /*a750*/  IMAD.MOV.U32 R10, RZ, RZ, R224 ;  /* 0x000000ffff0a7224 */ /* 0x000fe200078e00e0 */
[----:B------:R-:W-:Y:S01]  /*a760*/  LOP3.LUT R7, R7, 0xfffffffb, RZ, 0xc0, !PT ;  /* 0xfffffffb07077812 */ /* 0x000fe200078ec0ff */
[----:B------:R-:W-:-:S05]  /*a770*/  FFMA.FTZ R8, R21, R252, 1.1641532182693481445e-10 ;  /* 0x2f00000015087423 */ /* 0x000fca00000100fc */
[----:B------:R-:W-:Y:S02]  /*a780*/  FSETP.GTU.FTZ.AND P1, PT, R8, R217, PT ;  /* 0x000000d90800720b */ /* 0x000fe40003f3c000 */
[----:B-----5:R-:W-:Y:S02]  /*a790*/  SHF.L.U32 R8, R16, 0x10, RZ ;  /* 0x0000001010087819 */ /* 0x020fe400000006ff */
[----:B------:R-:W-:-:S03]  /*a7a0*/  PLOP3.LUT P3, PT, P1, PT, PT, 0x8, 0x80 ;  /* 0x000000000080781c */ /* 0x000fc60000f6e170 */
[----:B------:R-:W-:Y:S01]  /*a7b0*/  FMUL.FTZ R21, R8, R11 ;  /* 0x0000000b08157220 */ /* 0x000fe20000410000 */
[----:B------:R-:W-:Y:S01]  /*a7c0*/  PRMT R8, R16, 0x7632, R8 ;  /* 0x0000763210087816 */ /* 0x000fe20000000008 */
[----:B------:R-:W-:Y:S02]  /*a7d0*/  IMAD.MOV.U32 R16, RZ, RZ, 0x2 ;  /* 0x00000002ff107424 */ /* 0x000fe400078e00ff */
[----:B------:R-:W-:-:S05]  /*a7e0*/  FMUL.FTZ R21, R21, R218 ;  /* 0x000000da15157220 */ /* 0x000fca0000410000 */
[----:B------:R-:W-:Y:S02]  /*a7f0*/  FSEL R22, R21, RZ, !P1 ;  /* 0x000000ff15167208 */ /* 0x000fe40004800000 */
        /* <DEDUP_REMOVED lines=10> */
.L_x_32945:
        /* <DEDUP_REMOVED lines=13> */
.L_x_32947:
[----:B------:R-:W-:Y:S05]  /*a970*/  BSYNC.RECONVERGENT B1 ;  /* 0x0000000000017941 */ /* 0x000fea0003800200 */
.L_x_32946:
        /* <DEDUP_REMOVED lines=54> */
.L_x_32944:
[----:B------:R-:W-:Y:S05]  /*ace0*/  BSYNC.RECONVERGENT B0 ;  /* 0x0000000000007941 */ /* 0x000fea0003800200 */
.L_x_32943:
[----:B------:R-:W-:Y:S01]  /*acf0*/  I2FP.F32.U32 R21, R10 ;  /* 0x0000000a00157245 */ /* 0x000fe20000201000 */
[----:B------:R-:W-:Y:S01]  /*ad00*/  BSSY.RECONVERGENT B0, `(.L_x_32948) ;  /* 0x000005a000007945 */ /* 0x000fe20003800200 */
[----:B------:R-:W-:Y:S01]  /*ad10*/  ISETP.NE.AND P2, PT, R16, 0x1, PT ;  /* 0x000000011000780c */ /* 0x000fe20003f45270 */
[----:B------:R-:W-:Y:S01]  /*ad20*/  IMAD.MOV.U32 R23, RZ, RZ, 0x2 ;  /* 0x00000002ff177424 */ /* 0x000fe200078e00ff */
[----:B------:R-:W-:Y:S01]  /*ad30*/  SHF.L.U32 R8, R8, 0x10, RZ ;  /* 0x0000001008087819 */ /* 0x000fe200000006ff */
[----:B------:R-:W-:Y:S01]  /*ad40*/  FFMA.FTZ R10, R21, R252, 1.1641532182693481445e-10 ;  /* 0x2f000000150a7423 */ /* 0x000fe200000100fc */
[----:B------:R-:W-:-:S03]  /*ad50*/  LOP3.LUT R7, R7, 0xfffffffd, RZ, 0xc0, !PT ;  /* 0xfffffffd07077812 */ /* 0x000fc600078ec0ff */
[----:B------:R-:W-:Y:S01]  /*ad60*/  FMUL.FTZ R21, R8, R11 ;  /* 0x0000000b08157220 */ /* 0x000fe20000410000 */
[----:B------:R-:W-:Y:S01]  /*ad70*/  FSETP.GTU.FTZ.AND P1, PT, R10, R217, PT ;  /* 0x000000d90a00720b */ /* 0x000fe20003f3c000 */
[----:B------:R-:W-:Y:S02]  /*ad80*/  IMAD.MOV.U32 R8, RZ, RZ, R224 ;  /* 0x000000ffff087224 */ /* 0x000fe400078e00e0 */
        /* <DEDUP_REMOVED lines=13> */
.L_x_32950:
        /* <DEDUP_REMOVED lines=13> */
.L_x_32952:
[----:B------:R-:W-:Y:S05]  /*af30*/  BSYNC.RECONVERGENT B1 ;  /* 0x0000000000017941 */ /* 0x000fea0003800200 */
.L_x_32951:
        /* <DEDUP_REMOVED lines=54> */
.L_x_32949:
[----:B------:R-:W-:Y:S05]  /*b2a0*/  BSYNC.RECONVERGENT B0 ;  /* 0x0000000000007941 */ /* 0x000fea0003800200 */
.L_x_32948:
[----:B------:R-:W-:Y:S01]  /*b2b0*/  I2FP.F32.U32 R21, R8 ;  /* 0x0000000800157245 */ /* 0x000fe20000201000 */
[----:B------:R-:W-:Y:S01]  /*b2c0*/  BSSY.RECONVERGENT B0, `(.L_x_32953) ;  /* 0x0000059000007945 */ /* 0x000fe20003800200 */
[----:B------:R-:W-:Y:S01]  /*b2d0*/  ISETP.NE.AND P3, PT, R23, 0x1, PT ;  /* 0x000000011700780c */ /* 0x000fe20003f65270 */
[----:B------:R-:W-:Y:S02]  /*b2e0*/  IMAD.MOV.U32 R16, RZ, RZ, 0x2 ;  /* 0x00000002ff107424 */ /* 0x000fe400078e00ff */
[----:B------:R-:W-:Y:S01]  /*b2f0*/  FFMA.FTZ R8, R21, R252, 1.1641532182693481445e-10 ;  /* 0x2f00000015087423 */ /* 0x000fe200000100fc */
[----:B------:R-:W-:-:S04]  /*b300*/  IMAD.MOV.U32 R10, RZ, RZ, R224 ;  /* 0x000000ffff0a7224 */ /* 0x000fc800078e00e0 */
[----:B------:R-:W-:Y:S02]  /*b310*/  FSETP.GTU.FTZ.AND P2, PT, R8, R217, PT ;  /* 0x000000d90800720b */ /* 0x000fe40003f5c000 */
[----:B------:R-:W-:Y:S02]  /*b320*/  SHF.L.U32 R8, R17, 0x10, RZ ;  /* 0x0000001011087819 */ /* 0x000fe400000006ff */
[----:B------:R-:W-:-:S03]  /*b330*/  PLOP3.LUT P1, PT, P2, PT, PT, 0x8, 0x80 ;  /* 0x000000000080781c */ /* 0x000fc6000172e170 */
[----:B------:R-:W-:Y:S01]  /*b340*/  FMUL.FTZ R21, R8, R11 ;  /* 0x0000000b08157220 */ /* 0x000fe20000410000 */
[----:B------:R-:W-:-:S03]  /*b350*/  PRMT R8, R17, 0x7632, R8 ;  /* 0x0000763211087816 */ /* 0x000fc60000000008 */
[----:B------:R-:W-:-:S05]  /*b360*/  FMUL.FTZ R21, R21, R218 ;  /* 0x000000da15157220 */ /* 0x000fca0000410000 */
[----:B------:R-:W-:Y:S01]  /*b370*/  FSEL R21, R21, RZ, !P2 ;  /* 0x000000ff15157208 */ /* 0x000fe20005000000 */
        /* <DEDUP_REMOVED lines=9> */
.L_x_32955:
        /* <DEDUP_REMOVED lines=13> */
.L_x_32957:
[----:B------:R-:W-:Y:S05]  /*b4e0*/  BSYNC.RECONVERGENT B1 ;  /* 0x0000000000017941 */ /* 0x000fea0003800200 */
.L_x_32956:
        /* <DEDUP_REMOVED lines=54> */
.L_x_32954:
[----:B------:R-:W-:Y:S05]  /*b850*/  BSYNC.RECONVERGENT B0 ;  /* 0x0000000000007941 */ /* 0x000fea0003800200 */
.L_x_32953:
[----:B------:R-:W-:Y:S01]  /*b860*/  I2FP.F32.U32 R17, R10 ;  /* 0x0000000a00117245 */ /* 0x000fe20000201000 */
[----:B------:R-:W-:Y:S01]  /*b870*/  BSSY.RECONVERGENT B0, `(.L_x_32958) ;  /* 0x0000058000007945 */ /* 0x000fe20003800200 */
[----:B------:R-:W-:Y:S01]  /*b880*/  ISETP.NE.AND P4, PT, R16, 0x1, PT ;  /* 0x000000011000780c */ /* 0x000fe20003f85270 */
[----:B------:R-:W-:Y:S01]  /*b890*/  IMAD.MOV.U32 R24, RZ, RZ, 0x2 ;  /* 0x00000002ff187424 */ /* 0x000fe200078e00ff */
[----:B------:R-:W-:Y:S01]  /*b8a0*/  SHF.L.U32 R8, R8, 0x10, RZ ;  /* 0x0000001008087819 */ /* 0x000fe200000006ff */
[----:B------:R-:W-:-:S04]  /*b8b0*/  FFMA.FTZ R10, R17, R252, 1.1641532182693481445e-10 ;  /* 0x2f000000110a7423 */ /* 0x000fc800000100fc */
[----:B------:R-:W-:Y:S01]  /*b8c0*/  FMUL.FTZ R17, R8, R11 ;  /* 0x0000000b08117220 */ /* 0x000fe20000410000 */
[----:B------:R-:W-:Y:S01]  /*b8d0*/  FSETP.GTU.FTZ.AND P3, PT, R10, R217, PT ;  /* 0x000000d90a00720b */ /* 0x000fe20003f7c000 */
[----:B------:R-:W-:Y:S02]  /*b8e0*/  IMAD.MOV.U32 R8, RZ, RZ, R224 ;  /* 0x000000ffff087224 */ /* 0x000fe400078e00e0 */
        /* <DEDUP_REMOVED lines=12> */
.L_x_32960:
        /* <DEDUP_REMOVED lines=13> */
.L_x_32962:
[----:B------:R-:W-:Y:S05]  /*ba80*/  BSYNC.RECONVERGENT B1 ;  /* 0x0000000000017941 */ /* 0x000fea0003800200 */
.L_x_32961:
        /* <DEDUP_REMOVED lines=54> */
.L_x_32959:
[----:B------:R-:W-:Y:S05]  /*bdf0*/  BSYNC.RECONVERGENT B0 ;  /* 0x0000000000007941 */ /* 0x000fea0003800200 */
.L_x_32958:
        /* <DEDUP_REMOVED lines=9> */
[----:B------:R-:W-:Y:S01]  /*be90*/  PRMT R8, R18, 0x7632, R8 ;  /* 0x0000763212087816 */ /* 0x000fe20000000008 */
        /* <DEDUP_REMOVED lines=12> */
.L_x_32965:
        /* <DEDUP_REMOVED lines=13> */
.L_x_32967:
[----:B------:R-:W-:Y:S05]  /*c030*/  BSYNC.RECONVERGENT B1 ;  /* 0x0000000000017941 */ /* 0x000fea0003800200 */
.L_x_32966:
        /* <DEDUP_REMOVED lines=54> */
.L_x_32964:
[----:B------:R-:W-:Y:S05]  /*c3a0*/  BSYNC.RECONVERGENT B0 ;  /* 0x0000000000007941 */ /* 0x000fea0003800200 */
.L_x_32963:
        /* <DEDUP_REMOVED lines=21> */
.L_x_32970:
        /* <DEDUP_REMOVED lines=13> */
.L_x_32972:
[----:B------:R-:W-:Y:S05]  /*c5d0*/  BSYNC.RECONVERGENT B1 ;  /* 0x0000000000017941 */ /* 0x000fea0003800200 */
.L_x_32971:
        /* <DEDUP_REMOVED lines=54> */
.L_x_32969:
[----:B------:R-:W-:Y:S05]  /*c940*/  BSYNC.RECONVERGENT B0 ;  /* 0x0000000000007941 */ /* 0x000fea0003800200 */
.L_x_32968:
        /* <DEDUP_REMOVED lines=22> */
.L_x_32975:
        /* <DEDUP_REMOVED lines=15> */
.L_x_32977:
[----:B------:R-:W-:Y:S05]  /*cba0*/  BSYNC.RECONVERGENT B1 ;  /* 0x0000000000017941 */ /* 0x000fea0003800200 */
.L_x_32976:
        /* <DEDUP_REMOVED lines=49> */
[----:B------:R-:W-:Y:S01]  /*cec0*/  IMAD.MOV.U32 R224, RZ, RZ, R24 ;  /* 0x000000ffffe07224 */ /* 0x000fe200078e0018 */
[----:B------:R-:W-:Y:S01]  /*ced0*/  MOV R19, R9 ;  /* 0x0000000900137202 */ /* 0x000fe20000000f00 */
[----:B------:R-:W-:Y:S01]  /*cee0*/  IMAD.MOV.U32 R9, RZ, RZ, R18 ;  /* 0x000000ffff097224 */ /* 0x000fe200078e0012 */
[----:B------:R-:W-:Y:S01]  /*cef0*/  LOP3.LUT R13, R215, R26, R25, 0x96, !PT ;  /* 0x0000001ad70d7212 */ /* 0x000fe200078e9619 */
[----:B------:R-:W-:-:S07]  /*cf00*/  IMAD.MOV.U32 R24, RZ, RZ, RZ ;  /* 0x000000ffff187224 */ /* 0x000fce00078e00ff */
.L_x_32974:
[----:B------:R-:W-:Y:S05]  /*cf10*/  BSYNC.RECONVERGENT B0 ;  /* 0x0000000000007941 */ /* 0x000fea0003800200 */
.L_x_32973:
        /* <DEDUP_REMOVED lines=16> */
.L_x_32937:
[----:B------:R-:W-:Y:S01]  /*d020*/  SEL R8, RZ, 0x1000000, !P6 ;  /* 0x01000000ff087807 */ /* 0x000fe20007000000 */
[----:B------:R-:W-:Y:S01]  /*d030*/  IMAD.WIDE.U32 R16, R223, 0x20, R230 ;  /* 0x00000020df107825 */ /* 0x000fe200078e00e6 */
[----:B------:R-:W-:Y:S02]  /*d040*/  SEL R19, RZ, 0x10000, !P5 ;  /* 0x00010000ff137807 */ /* 0x000fe40006800000 */
[----:B------:R-:W-:Y:S02]  /*d050*/  SEL R10, RZ, 0x100, !P4 ;  /* 0x00000100ff0a7807 */ /* 0x000fe40006000000 */
[----:B------:R-:W-:Y:S01]  /*d060*/  LOP3.LUT P5, RZ, R7, 0x2, RZ, 0xc0, !PT ;  /* 0x0000000207ff7812 */ /* 0x000fe200078ac0ff */
[----:B------:R-:W-:Y:S01]  /*d070*/  STG.E.128 desc[UR6][R16.64], R64 ;  /* 0x0000004010007986 */ /* 0x000fe2000c101d06 */
[----:B------:R-:W-:Y:S02]  /*d080*/  LOP3.LUT R10, R10, R8, R19, 0xfe, !PT ;  /* 0x000000080a0a7212 */ /* 0x000fe400078efe13 */
[----:B------:R-:W-:Y:S01]  /*d090*/  SEL R18, RZ, 0x1000000, !P2 ;  /* 0x01000000ff127807 */ /* 0x000fe20005000000 */
[----:B------:R0:W-:Y:S01]  /*d0a0*/  STG.E.128 desc[UR6][R16.64+0x10], R60 ;  /* 0x0000103c10007986 */ /* 0x0001e2000c101d06 */
[----:B------:R-:W-:-:S02]  /*d0b0*/  SEL R19, RZ, 0x10000, !P1 ;  /* 0x00010000ff137807 */ /* 0x000fc40004800000 */
[----:B------:R-:W-:Y:S02]  /*d0c0*/  SEL R8, RZ, 0x100, !P5 ;  /* 0x00000100ff087807 */ /* 0x000fe40006800000 */
[----:B------:R-:W-:Y:S02]  /*d0d0*/  LOP3.LUT P6, RZ, R7, 0x4, RZ, 0xc0, !PT ;  /* 0x0000000407ff7812 */ /* 0x000fe400078cc0ff */
[----:B------:R-:W-:Y:S02]  /*d0e0*/  LOP3.LUT R8, R8, R18, R19, 0xfe, !PT ;  /* 0x0000001208087212 */ /* 0x000fe400078efe13 */
[----:B------:R-:W-:-:S04]  /*d0f0*/  SEL R19, RZ, 0x1, !P3 ;  /* 0x00000001ff137807 */ /* 0x000fc80005800000 */
[----:B0-----:R-:W-:Y:S02]  /*d100*/  LOP3.LUT R17, R10, R19, RZ, 0xfc, !PT ;  /* 0x000000130a117212 */ /* 0x001fe400078efcff */
[----:B------:R-:W-:-:S04]  /*d110*/  SEL R19, RZ, 0x1, !P6 ;  /* 0x00000001ff137807 */ /* 0x000fc80007000000 */
[----:B------:R-:W-:Y:S01]  /*d120*/  LOP3.LUT R16, R8, R19, RZ, 0xfc, !PT ;  /* 0x0000001308107212 */ /* 0x000fe200078efcff */
[----:B------:R-:W-:-:S04]  /*d130*/  IMAD.WIDE.U32 R18, R223, 0x8, R228 ;  /* 0x00000008df127825 */ /* 0x000fc800078e00e4 */
[----:B------:R-:W-:Y:S01]  /*d140*/  VIADD R8, R6, 0x40 ;  /* 0x0000004006087836 */ /* 0x000fe20000000000 */
        /* <DEDUP_REMOVED lines=24> */
.L_x_32981:
        /* <DEDUP_REMOVED lines=13> */
.L_x_32983:
[----:B------:R-:W-:Y:S05]  /*d3a0*/  BSYNC.RECONVERGENT B1 ;  /* 0x0000000000017941 */ /* 0x000fea0003800200 */
.L_x_32982:
        /* <DEDUP_REMOVED lines=43> */
[----:B------:R-:W-:Y:S01]  /*d660*/  IMAD.WIDE.U32 R22, R23, -0x326172a9, RZ ;  /* 0xcd9e8d5717167825 */ /* 0x000fe200078e00ff */
[----:B------:R-:W-:-:S04]  /*d670*/  UIADD3 UR15, UPT, UPT, UR5, -0x695add53, URZ ;  /* 0x96a522ad050f7890 */ /* 0x000fc8000fffe0ff */
[----:B------:R-:W-:-:S05]  /*d680*/  LOP3.LUT R20, R216, R20, R23, 0x96, !PT ;  /* 0x00000014d8147212 */ /* 0x000fca00078e9617 */
[----:B------:R-:W-:-:S05]  /*d690*/  IMAD.WIDE.U32 R20, R20, -0x2daee0ad, RZ ;  /* 0xd2511f5314147825 */ /* 0x000fca00078e00ff */
[----:B------:R-:W-:Y:S02]  /*d6a0*/  LOP3.LUT R12, R12, UR15, R21, 0x96, !PT ;  /* 0x0000000f0c0c7c12 */ /* 0x000fe4000f8e9615 */
[----:B------:R-:W-:Y:S01]  /*d6b0*/  MOV R10, R20 ;  /* 0x00000014000a7202 */ /* 0x000fe20000000f00 */
[----:B------:R-:W-:-:S04]  /*d6c0*/  IMAD.WIDE.U32 R20, R13, -0x326172a9, RZ ;  /* 0xcd9e8d570d147825 */ /* 0x000fc800078e00ff */
[----:B------:R-:W-:Y:S02]  /*d6d0*/  IMAD.MOV.U32 R224, RZ, RZ, R20 ;  /* 0x000000ffffe07224 */ /* 0x000fe400078e0014 */
[----:B------:R-:W-:Y:S01]  /*d6e0*/  HFMA2 R20, -RZ, RZ, 0, 0 ;  /* 0x00000000ff147431 */ /* 0x000fe200000001ff */
[----:B------:R-:W-:Y:S01]  /*d6f0*/  LOP3.LUT R13, R215, R22, R21, 0x96, !PT ;  /* 0x00000016d70d7212 */ /* 0x000fe200078e9615 */
[----:B------:R-:W-:-:S07]  /*d700*/  IMAD.MOV.U32 R21, RZ, RZ, R9 ;  /* 0x000000ffff157224 */ /* 0x000fce00078e0009 */
.L_x_32980:
[----:B------:R-:W-:Y:S05]  /*d710*/  BSYNC.RECONVERGENT B0 ;  /* 0x0000000000007941 */ /* 0x000fea0003800200 */
.L_x_32979:
[----:B------:R-:W-:Y:S01]  /*d720*/  I2FP.F32.U32 R9, R21 ;  /* 0x0000001500097245 */ /* 0x000fe20000201000 */
[----:B------:R-:W-:Y:S01]  /*d730*/  BSSY.RECONVERGENT B0, `(.L_x_32984) ;  /* 0x000005c000007945 */ /* 0x000fe20003800200 */
[----:B------:R-:W-:Y:S01]  /*d740*/  ISETP.NE.AND P2, PT, R20, 0x1, PT ;  /* 0x000000011400780c */ /* 0x000fe20003f45270 */
[----:B------:R-:W-:Y:S01]  /*d750*/  IMAD.MOV.U32 R21, RZ, RZ, 0x2 ;  /* 0x00000002ff157424 */ /* 0x000fe200078e00ff */
[----:B------:R-:W-:Y:S01]  /*d760*/  LOP3.LUT R7, R7, 0xfffffffb, RZ, 0xc0, !PT ;  /* 0xfffffffb07077812 */ /* 0x000fe200078ec0ff */
[----:B------:R-:W-:-:S05]  /*d770*/  FFMA.FTZ R9, R9, R252, 1.1641532182693481445e-10 ;  /* 0x2f00000009097423 */ /* 0x000fca00000100fc */
[----:B------:R-:W-:Y:S01]  /*d780*/  FSETP.GTU.FTZ.AND P1, PT, R9, R217, PT ;  /* 0x000000d90900720b */ /* 0x000fe20003f3c000 */
[----:B-----5:R-:W-:-:S04]  /*d790*/  IMAD.U32 R9, R16, 0x10000, RZ ;  /* 0x0001000010097824 */ /* 0x020fc800078e00ff */
[----:B------:R-:W-:-:S04]  /*d7a0*/  FMUL.FTZ R9, R9, R11 ;  /* 0x0000000b09097220 */ /* 0x000fc80000410000 */
[----:B------:R-:W-:-:S05]  /*d7b0*/  FMUL.FTZ R9, R9, R218 ;  /* 0x000000da09097220 */ /* 0x000fca0000410000 */
[----:B------:R-:W-:Y:S02]  /*d7c0*/  FSEL R56, R9, RZ, !P1 ;  /* 0x000000ff09387208 */ /* 0x000fe40004800000 */
[----:B------:R-:W-:Y:S02]  /*d7d0*/  PLOP3.LUT P1, PT, P1, PT, PT, 0x8, 0x80 ;  /* 0x000000000080781c */ /* 0x000fe40000f2e170 */
[----:B------:R-:W-:Y:S01]  /*d7e0*/  PRMT R9, R16, 0x7632, R9 ;  /* 0x0000763210097816 */ /* 0x000fe20000000009 */
        /* <DEDUP_REMOVED lines=12> */
.L_x_32986:
        /* <DEDUP_REMOVED lines=13> */
.L_x_32988:
[----:B------:R-:W-:Y:S05]  /*d980*/  BSYNC.RECONVERGENT B1 ;  /* 0x0000000000017941 */ /* 0x000fea0003800200 */
.L_x_32987:
        /* <DEDUP_REMOVED lines=47> */
[----:B------:R-:W-:-:S04]  /*dc80*/  IMAD.WIDE.U32 R20, R20, -0x2daee0ad, RZ ;  /* 0xd2511f5314147825 */ /* 0x000fc800078e00ff */
[----:B------:R-:W-:Y:S01]  /*dc90*/  IMAD.MOV.U32 R10, RZ, RZ, R20 ;  /* 0x000000ffff0a7224 */ /* 0x000fe200078e0014 */
[----:B------:R-:W-:Y:S01]  /*dca0*/  LOP3.LUT R12, R12, UR15, R21, 0x96, !PT ;  /* 0x0000000f0c0c7c12 */ /* 0x000fe2000f8e9615 */
[----:B------:R-:W-:-:S04]  /*dcb0*/  IMAD.WIDE.U32 R20, R13, -0x326172a9, RZ ;  /* 0xcd9e8d570d147825 */ /* 0x000fc800078e00ff */
[----:B------:R-:W-:Y:S01]  /*dcc0*/  IMAD.MOV.U32 R224, RZ, RZ, R20 ;  /* 0x000000ffffe07224 */ /* 0x000fe200078e0014 */
[----:B------:R-:W-:Y:S01]  /*dcd0*/  LOP3.LUT R13, R215, R22, R21, 0x96, !PT ;  /* 0x00000016d70d7212 */ /* 0x000fe200078e9615 */
[----:B------:R-:W-:-:S07]  /*dce0*/  HFMA2 R21, -RZ, RZ, 0, 0 ;  /* 0x00000000ff157431 */ /* 0x000fce00000001ff */
.L_x_32985:
[----:B------:R-:W-:Y:S05]  /*dcf0*/  BSYNC.RECONVERGENT B0 ;  /* 0x0000000000007941 */ /* 0x000fea0003800200 */
.L_x_32984:
[----:B------:R-:W-:Y:S01]  /*dd00*/  I2FP.F32.U32 R16, R16 ;  /* 0x0000001000107245 */ /* 0x000fe20000201000 */
[----:B------:R-:W-:Y:S01]  /*dd10*/  IMAD.U32 R9, R9, 0x10000, RZ ;  /* 0x0001000009097824 */ /* 0x000fe200078e00ff */
[----:B------:R-:W-:Y:S01]  /*dd20*/  ISETP.NE.AND P2, PT, R21, 0x1, PT ;  /* 0x000000011500780c */ /* 0x000fe20003f45270 */
[----:B------:R-:W-:Y:S01]  /*dd30*/  BSSY.RECONVERGENT B0, `(.L_x_32989) ;  /* 0x0000059000007945 */ /* 0x000fe20003800200 */
[----:B------:R-:W-:Y:S01]  /*dd40*/  LOP3.LUT R7, R7, 0xfffffffd, RZ, 0xc0, !PT ;  /* 0xfffffffd07077812 */ /* 0x000fe200078ec0ff */
[----:B------:R-:W-:Y:S01]  /*dd50*/  FFMA.FTZ R16, R16, R252, 1.1641532182693481445e-10 ;  /* 0x2f00000010107423 */ /* 0x000fe200000100fc */
[----:B------:R-:W-:-:S04]  /*dd60*/  FMUL.FTZ R9, R9, R11 ;  /* 0x0000000b09097220 */ /* 0x000fc80000410000 */
[----:B------:R-:W-:Y:S01]  /*dd70*/  FMUL.FTZ R9, R9, R218 ;  /* 0x000000da09097220 */ /* 0x000fe20000410000 */
[----:B------:R-:W-:Y:S01]  /*dd80*/  FSETP.GTU.FTZ.AND P1, PT, R16, R217, PT ;  /* 0x000000d91000720b */ /* 0x000fe20003f3c000 */
[----:B------:R-:W-:-:S03]  /*dd90*/  IMAD.MOV.U32 R16, RZ, RZ, 0x2 ;  /* 0x00000002ff107424 */ /* 0x000fc600078e00ff */
        /* <DEDUP_REMOVED lines=14> */
.L_x_32991:
        /* <DEDUP_REMOVED lines=13> */
.L_x_32993:
[----:B------:R-:W-:Y:S05]  /*df50*/  BSYNC.RECONVERGENT B1 ;  /* 0x0000000000017941 */ /* 0x000fea0003800200 */
.L_x_32992:
[----:B------:R-:W-:Y:S01]  /*df60*/  LOP3.LUT R20, R5, UR5, R13, 0x96, !PT ;  /* 0x0000000505147c12 */ /* 0x000fe2000f8e960d */
[----:B------:R-:W-:Y:S01]  /*df70*/  IMAD.WIDE.U32 R22, R0, -0x326172a9, RZ ;  /* 0xcd9e8d5700167825 */ /* 0x000fe200078e00ff */
[----:B------:R-:W-:Y:S01]  /*df80*/  UIADD3 UR15, UPT, UPT, UR5, 0x76cf5d0a, URZ ;  /* 0x76cf5d0a050f7890 */ /* 0x000fe2000fffe0ff */
[----:B------:R-:W-:Y:S02]  /*df90*/  MOV R9, R10 ;  /* 0x0000000a00097202 */ /* 0x000fe40000000f00 */
[----:B------:R-:W-:Y:S02]  /*dfa0*/  HFMA2 R16, -RZ, RZ, 0, 0 ;  /* 0x00000000ff107431 */ /* 0x000fe400000001ff */
        /* <DEDUP_REMOVED lines=48> */
[----:B------:R-:W-:-:S07]  /*e2b0*/  LOP3.LUT R13, R215, R22, R21, 0x96, !PT ;  /* 0x00000016d70d7212 */ /* 0x000fce00078e9615 */
.L_x_32990:
[----:B------:R-:W-:Y:S05]  /*e2c0*/  BSYNC.RECONVERGENT B0 ;  /* 0x0000000000007941 */ /* 0x000fea0003800200 */
.L_x_32989:
        /* <DEDUP_REMOVED lines=10> */
[----:B------:R-:W-:Y:S01]  /*e370*/  PRMT R9, R17, 0x7632, R9 ;  /* 0x0000763211097816 */ /* 0x000fe20000000009 */
[----:B------:R-:W-:Y:S01]  /*e380*/  IMAD.MOV.U32 R17, RZ, RZ, 0x2 ;  /* 0x00000002ff117424 */ /* 0x000fe200078e00ff */
[----:B------:R-:W-:Y:S01]  /*e390*/  PLOP3.LUT P1, PT, P1, PT, PT, 0x8, 0x80 ;  /* 0x000000000080781c */ /* 0x000fe20000f2e170 */
[----:B------:R-:W-:Y:S01]  /*e3a0*/  FFMA.FTZ R58, R58, R130, R82 ;  /* 0x000000823a3a7223 */ /* 0x000fe20000010052 */
        /* <DEDUP_REMOVED lines=9> */
.L_x_32996:
        /* <DEDUP_REMOVED lines=13> */
.L_x_32998:
[----:B------:R-:W-:Y:S05]  /*e510*/  BSYNC.RECONVERGENT B1 ;  /* 0x0000000000017941 */ /* 0x000fea0003800200 */
.L_x_32997:
        /* <DEDUP_REMOVED lines=45> */
[----:B------:R-:W-:Y:S02]  /*e7f0*/  LOP3.LUT R16, R216, R16, R21, 0x96, !PT ;  /* 0x00000010d8107212 */ /* 0x000fe400078e9615 */
[----:B------:R-:W-:-:S03]  /*e800*/  MOV R21, R10 ;  /* 0x0000000a00157202 */ /* 0x000fc60000000f00 */
[----:B------:R-:W-:-:S04]  /*e810*/  IMAD.WIDE.U32 R16, R16, -0x2daee0ad, RZ ;  /* 0xd2511f5310107825 */ /* 0x000fc800078e00ff */
[----:B------:R-:W-:Y:S01]  /*e820*/  IMAD.MOV.U32 R10, RZ, RZ, R16 ;  /* 0x000000ffff0a7224 */ /* 0x000fe200078e0010 */
[----:B------:R-:W-:Y:S01]  /*e830*/  LOP3.LUT R12, R12, UR15, R17, 0x96, !PT ;  /* 0x0000000f0c0c7c12 */ /* 0x000fe2000f8e9611 */
[----:B------:R-:W-:-:S04]  /*e840*/  IMAD.WIDE.U32 R16, R13, -0x326172a9, RZ ;  /* 0xcd9e8d570d107825 */ /* 0x000fc800078e00ff */
[----:B------:R-:W-:Y:S01]  /*e850*/  IMAD.MOV.U32 R224, RZ, RZ, R16 ;  /* 0x000000ffffe07224 */ /* 0x000fe200078e0010 */
[----:B------:R-:W-:Y:S01]  /*e860*/  LOP3.LUT R13, R215, R20, R17, 0x96, !PT ;  /* 0x00000014d70d7212 */ /* 0x000fe200078e9611 */
[----:B------:R-:W-:-:S07]  /*e870*/  HFMA2 R17, -RZ, RZ, 0, 0 ;  /* 0x00000000ff117431 */ /* 0x000fce00000001ff */
.L_x_32995:
[----:B------:R-:W-:Y:S05]  /*e880*/  BSYNC.RECONVERGENT B0 ;  /* 0x0000000000007941 */ /* 0x000fea0003800200 */
.L_x_32994:
        /* <DEDUP_REMOVED lines=22> */
.L_x_33001:
        /* <DEDUP_REMOVED lines=13> */
.L_x_33003:
[----:B------:R-:W-:Y:S05]  /*eac0*/  BSYNC.RECONVERGENT B1 ;  /* 0x0000000000017941 */ /* 0x000fea0003800200 */
.L_x_33002:
        /* <DEDUP_REMOVED lines=51> */
[----:B------:R-:W-:Y:S02]  /*ee00*/  IMAD.MOV.U32 R224, RZ, RZ, R16 ;  /* 0x000000ffffe07224 */ /* 0x000fe400078e0010 */
[----:B------:R-:W-:Y:S01]  /*ee10*/  HFMA2 R16, -RZ, RZ, 0, 0 ;  /* 0x00000000ff107431 */ /* 0x000fe200000001ff */
[----:B------:R-:W-:-:S07]  /*ee20*/  LOP3.LUT R13, R215, R20, R17, 0x96, !PT ;  /* 0x00000014d70d7212 */ /* 0x000fce00078e9611 */
.L_x_33000:
[----:B------:R-:W-:Y:S05]  /*ee30*/  BSYNC.RECONVERGENT B0 ;  /* 0x0000000000007941 */ /* 0x000fea0003800200 */
.L_x_32999:
[----:B------:R-:W-:Y:S01]  /*ee40*/  I2FP.F32.U32 R9, R21 ;  /* 0x0000001500097245 */ /* 0x000fe20000201000 */
[----:B------:R-:W-:Y:S01]  /*ee50*/  BSSY.RECONVERGENT B0, `(.L_x_33004) ;  /* 0x000005a000007945 */ /* 0x000fe20003800200 */
[----:B------:R-:W-:Y:S01]  /*ee60*/  ISETP.NE.AND P4, PT, R16, 0x1, PT ;  /* 0x000000011000780c */ /* 0x000fe20003f85270 */
[----:B------:R-:W-:Y:S02]  /*ee70*/  IMAD.MOV.U32 R17, RZ, RZ, 0x2 ;  /* 0x00000002ff117424 */ /* 0x000fe400078e00ff */
        /* <DEDUP_REMOVED lines=19> */
.L_x_33006:
        /* <DEDUP_REMOVED lines=13> */
.L_x_33008:
[----:B------:R-:W-:Y:S05]  /*f080*/  BSYNC.RECONVERGENT B1 ;  /* 0x0000000000017941 */ /* 0x000fea0003800200 */
.L_x_33007:
        /* <DEDUP_REMOVED lines=44> */
[----:B------:R-:W-:Y:S01]  /*f350*/  UIADD3 UR15, UPT, UPT, UR5, -0x695add53, URZ ;  /* 0x96a522ad050f7890 */ /* 0x000fe2000fffe0ff */
[----:B------:R-:W-:-:S03]  /*f360*/  MOV R18, R10 ;  /* 0x0000000a00127202 */ /* 0x000fc60000000f00 */
        /* <DEDUP_REMOVED lines=8> */
.L_x_33005:
[----:B------:R-:W-:Y:S05]  /*f3f0*/  BSYNC.RECONVERGENT B0 ;  /* 0x0000000000007941 */ /* 0x000fea0003800200 */
.L_x_33004:
[----:B------:R-:W-:Y:S01]  /*f400*/  I2FP.F32.U32 R16, R18 ;  /* 0x0000001200107245 */ /* 0x000fe20000201000 */
[----:B------:R-:W-:Y:S01]  /*f410*/  IMAD.U32 R9, R9, 0x10000, RZ ;  /* 0x0001000009097824 */ /* 0x000fe200078e00ff */
[----:B------:R-:W-:Y:S01]  /*f420*/  ISETP.NE.AND P5, PT, R17, 0x1, PT ;  /* 0x000000011100780c */ /* 0x000fe20003fa5270 */
[----:B------:R-:W-:Y:S02]  /*f430*/  BSSY.RECONVERGENT B0, `(.L_x_33009) ;  /* 0x0000057000007945 */ /* 0x000fe40003800200 */
        /* <DEDUP_REMOVED lines=18> */
.L_x_33011:
        /* <DEDUP_REMOVED lines=13> */
.L_x_33013:
[----:B------:R-:W-:Y:S05]  /*f630*/  BSYNC.RECONVERGENT B1 ;  /* 0x0000000000017941 */ /* 0x000fea0003800200 */
.L_x_33012:
        /* <DEDUP_REMOVED lines=51> */
[----:B------:R-:W-:Y:S02]  /*f970*/  IMAD.MOV.U32 R224, RZ, RZ, R16 ;  /* 0x000000ffffe07224 */ /* 0x000fe400078e0010 */
[----:B------:R-:W-:Y:S01]  /*f980*/  HFMA2 R16, -RZ, RZ, 0, 0 ;  /* 0x00000000ff107431 */ /* 0x000fe200000001ff */
[----:B------:R-:W-:-:S07]  /*f990*/  LOP3.LUT R13, R215, R20, R17, 0x96, !PT ;  /* 0x00000014d70d7212 */ /* 0x000fce00078e9611 */
.L_x_33010:
[----:B------:R-:W-:Y:S05]  /*f9a0*/  BSYNC.RECONVERGENT B0 ;  /* 0x0000000000007941 */ /* 0x000fea0003800200 */
.L_x_33009:
        /* <DEDUP_REMOVED lines=23> */
.L_x_33016:
        /* <DEDUP_REMOVED lines=16> */
.L_x_33018:
[----:B------:R-:W-:Y:S05]  /*fc20*/  BSYNC.RECONVERGENT B1 ;  /* 0x0000000000017941 */ /* 0x000fea0003800200 */
.L_x_33017:
        /* <DEDUP_REMOVED lines=53> */
[----:B------:R-:W-:-:S07]  /*ff80*/  LOP3.LUT R13, R215, R18, R17, 0x96, !PT ;  /* 0x00000012d70d7212 */ /* 0x000fce00078e9611 */
.L_x_33015:
[----:B------:R-:W-:Y:S05]  /*ff90*/  BSYNC.RECONVERGENT B0 ;  /* 0x0000000000007941 */ /* 0x000fea0003800200 */
.L_x_33014:
        /* <DEDUP_REMOVED lines=10> */
.L_x_32978:
        /* <DEDUP_REMOVED lines=16> */
.L_x_33022:
        /* <DEDUP_REMOVED lines=13> */
.L_x_33024:
[----:B------:R-:W-:Y:S05]  /*10210*/  BSYNC.RECONVERGENT B1 ;  /* 0x0000000000017941 */ /* 0x000fea0003800200 */
.L_x_33023:
        /* <DEDUP_REMOVED lines=54> */
.L_x_33021:
[----:B------:R-:W-:Y:S05]  /*10580*/  BSYNC.RECONVERGENT B0 ;  /* 0x0000000000007941 */ /* 0x000fea0003800200 */
.L_x_33020:
[----:B------:R-:W-:Y:S01]  /*10590*/  I2FP.F32.U32 R9, R21 ;  /* 0x0000001500097245 */ /* 0x000fe20000201000 */
[----:B------:R-:W-:Y:S01]  /*105a0*/  BSSY.RECONVERGENT B0, `(.L_x_33025) ;  /* 0x000005b000007945 */ /* 0x000fe20003800200 */
[----:B------:R-:W-:Y:S01]  /*105b0*/  ISETP.NE.AND P2, PT, R20, 0x1, PT ;  /* 0x000000011400780c */ /* 0x000fe20003f45270 */
[----:B------:R-:W-:Y:S01]  /*105c0*/  IMAD.MOV.U32 R22, RZ, RZ, 0x2 ;  /* 0x00000002ff167424 */ /* 0x000fe200078e00ff */
[----:B------:R-:W-:Y:S01]  /*105d0*/  LOP3.LUT R7, R7, 0xfffffffb, RZ, 0xc0, !PT ;  /* 0xfffffffb07077812 */ /* 0x000fe200078ec0ff */
[----:B------:R-:W-:-:S05]  /*105e0*/  FFMA.FTZ R9, R9, R252, 1.1641532182693481445e-10 ;  /* 0x2f00000009097423 */ /* 0x000fca00000100fc */
[----:B------:R-:W-:Y:S01]  /*105f0*/  FSETP.GTU.FTZ.AND P1, PT, R9, R217, PT ;  /* 0x000000d90900720b */ /* 0x000fe20003f3c000 */
[----:B-----5:R-:W-:-:S03]  /*10600*/  IMAD.U32 R9, R16, 0x10000, RZ ;  /* 0x0001000010097824 */ /* 0x020fc600078e00ff */
[----:B------:R-:W-:Y:S01]  /*10610*/  PLOP3.LUT P3, PT, P1, PT, PT, 0x8, 0x80 ;  /* 0x000000000080781c */ /* 0x000fe20000f6e170 */
[----:B------:R-:W-:-:S04]  /*10620*/  FMUL.FTZ R9, R9, R11 ;  /* 0x0000000b09097220 */ /* 0x000fc80000410000 */
[----:B------:R-:W-:Y:S01]  /*10630*/  FMUL.FTZ R23, R9, R218 ;  /* 0x000000da09177220 */ /* 0x000fe20000410000 */
[----:B------:R-:W-:Y:S02]  /*10640*/  PRMT R9, R16, 0x7632, R9 ;  /* 0x0000763210097816 */ /* 0x000fe40000000009 */
[----:B------:R-:W-:Y:S02]  /*10650*/  MOV R16, R224 ;  /* 0x000000e000107202 */ /* 0x000fe40000000f00 */
[----:B------:R-:W-:-:S03]  /*10660*/  FSEL R23, R23, RZ, !P1 ;  /* 0x000000ff17177208 */ /* 0x000fc60004800000 */
        /* <DEDUP_REMOVED lines=10> */
.L_x_33027:
        /* <DEDUP_REMOVED lines=13> */
.L_x_33029:
[----:B------:R-:W-:Y:S05]  /*107e0*/  BSYNC.RECONVERGENT B1 ;  /* 0x0000000000017941 */ /* 0x000fea0003800200 */
.L_x_33028:
        /* <DEDUP_REMOVED lines=54> */
.L_x_33026:
[----:B------:R-:W-:Y:S05]  /*10b50*/  BSYNC.RECONVERGENT B0 ;  /* 0x0000000000007941 */ /* 0x000fea0003800200 */
.L_x_33025:
        /* <DEDUP_REMOVED lines=23> */
.L_x_33032:
        /* <DEDUP_REMOVED lines=13> */
.L_x_33034:
[----:B------:R-:W-:Y:S05]  /*10da0*/  BSYNC.RECONVERGENT B1 ;  /* 0x0000000000017941 */ /* 0x000fea0003800200 */
.L_x_33033:
        /* <DEDUP_REMOVED lines=54> */
.L_x_33031:
[----:B------:R-:W-:Y:S05]  /*11110*/  BSYNC.RECONVERGENT B0 ;  /* 0x0000000000007941 */ /* 0x000fea0003800200 */
.L_x_33030:
[----:B------:R-:W-:Y:S01]  /*11120*/  I2FP.F32.U32 R9, R9 ;  /* 0x0000000900097245 */ /* 0x000fe20000201000 */
[----:B------:R-:W-:Y:S01]  /*11130*/  BSSY.RECONVERGENT B0, `(.L_x_33035) ;  /* 0x0000059000007945 */ /* 0x000fe20003800200 */
[----:B------:R-:W-:Y:S01]  /*11140*/  ISETP.NE.AND P3, PT, R24, 0x1, PT ;  /* 0x000000011800780c */ /* 0x000fe20003f65270 */
[----:B------:R-:W-:Y:S01]  /*11150*/  IMAD.MOV.U32 R16, RZ, RZ, 0x2 ;  /* 0x00000002ff107424 */ /* 0x000fe200078e00ff */
[----:B------:R-:W-:Y:S01]  /*11160*/  MOV R20, R224 ;  /* 0x000000e000147202 */ /* 0x000fe20000000f00 */
        /* <DEDUP_REMOVED lines=17> */
.L_x_33037:
        /* <DEDUP_REMOVED lines=13> */
.L_x_33039:
[----:B------:R-:W-:Y:S05]  /*11350*/  BSYNC.RECONVERGENT B1 ;  /* 0x0000000000017941 */ /* 0x000fea0003800200 */
.L_x_33038:
        /* <DEDUP_REMOVED lines=54> */
.L_x_33036:
[----:B------:R-:W-:Y:S05]  /*116c0*/  BSYNC.RECONVERGENT B0 ;  /* 0x0000000000007941 */ /* 0x000fea0003800200 */
.L_x_33035:
        /* <DEDUP_REMOVED lines=21> */
.L_x_33042:
        /* <DEDUP_REMOVED lines=13> */
.L_x_33044:
[----:B------:R-:W-:Y:S05]  /*118f0*/  BSYNC.RECONVERGENT B1 ;  /* 0x0000000000017941 */ /* 0x000fea0003800200 */
.L_x_33043:
        /* <DEDUP_REMOVED lines=54> */
.L_x_33041:
[----:B------:R-:W-:Y:S05]  /*11c60*/  BSYNC.RECONVERGENT B0 ;  /* 0x0000000000007941 */ /* 0x000fea0003800200 */
.L_x_33040:
        /* <DEDUP_REMOVED lines=22> */
.L_x_33047:
        /* <DEDUP_REMOVED lines=13> */
.L_x_33049:
[----:B------:R-:W-:Y:S05]  /*11ea0*/  BSYNC.RECONVERGENT B1 ;  /* 0x0000000000017941 */ /* 0x000fea0003800200 */
.L_x_33048:
        /* <DEDUP_REMOVED lines=40> */
[----:B------:R-:W-:Y:S01]  /*12130*/  HFMA2 R18, -RZ, RZ, 0, 0 ;  /* 0x00000000ff127431 */ /* 0x000fe200000001ff */
        /* <DEDUP_REMOVED lines=12> */
[----:B------:R-:W-:-:S07]  /*12200*/  LOP3.LUT R13, R215, R26, R25, 0x96, !PT ;  /* 0x0000001ad70d7212 */ /* 0x000fce00078e9619 */
.L_x_33046:
[----:B------:R-:W-:Y:S05]  /*12210*/  BSYNC.RECONVERGENT B0 ;  /* 0x0000000000007941 */ /* 0x000fea0003800200 */
.L_x_33045:
        /* <DEDUP_REMOVED lines=21> */
.L_x_33052:
        /* <DEDUP_REMOVED lines=13> */
.L_x_33054:
[----:B------:R-:W-:Y:S05]  /*12440*/  BSYNC.RECONVERGENT B1 ;  /* 0x0000000000017941 */ /* 0x000fea0003800200 */
.L_x_33053:
        /* <DEDUP_REMOVED lines=54> */
.L_x_33051:
[----:B------:R-:W-:Y:S05]  /*127b0*/  BSYNC.RECONVERGENT B0 ;  /* 0x0000000000007941 */ /* 0x000fea0003800200 */
.L_x_33050:
        /* <DEDUP_REMOVED lines=22> */
.L_x_33057:
        /* <DEDUP_REMOVED lines=16> */
.L_x_33059:
[----:B------:R-:W-:Y:S05]  /*12a20*/  BSYNC.RECONVERGENT B1 ;  /* 0x0000000000017941 */ /* 0x000fea0003800200 */
.L_x_33058:
        /* <DEDUP_REMOVED lines=54> */
.L_x_33056:
[----:B------:R-:W-:Y:S05]  /*12d90*/  BSYNC.RECONVERGENT B0 ;  /* 0x0000000000007941 */ /* 0x000fea0003800200 */
.L_x_33055:
        /* <DEDUP_REMOVED lines=11> */
[----:B------:R-:W-:-:S04]  /*12e50*/  FMUL.FTZ R18, R19, R11 ;  /* 0x0000000b13127220 */ /* 0x000fc80000410000 */
[----:B------:R-:W-:-:S05]  /*12e60*/  FMUL.FTZ R18, R18, R218 ;  /* 0x000000da12127220 */ /* 0x000fca0000410000 */
[----:B------:R-:W-:Y:S02]  /*12e70*/  FSEL R18, R18, RZ, !P6 ;  /* 0x000000ff12127208 */ /* 0x000fe40007000000 */
[----:B------:R-:W-:-:S03]  /*12e80*/  PLOP3.LUT P6, PT, P6, PT, PT, 0x8, 0x80 ;  /* 0x000000000080781c */ /* 0x000fc600037ce170 */
[----:B------:R-:W-:-:S10]  /*12e90*/  FMUL.FTZ R55, R18, R127 ;  /* 0x0000007f12377220 */ /* 0x000fd40000410000 */
.L_x_33019:
[----:B------:R-:W-:Y:S01]  /*12ea0*/  IMAD.WIDE.U32 R16, R8, 0x20, R230 ;  /* 0x0000002008107825 */ /* 0x000fe200078e00e6 */
[----:B------:R-:W-:Y:S02]  /*12eb0*/  SEL R9, RZ, 0x1000000, !P6 ;  /* 0x01000000ff097807 */ /* 0x000fe40007000000 */
[----:B------:R-:W-:Y:S02]  /*12ec0*/  SEL R18, RZ, 0x10000, !P5 ;  /* 0x00010000ff127807 */ /* 0x000fe40006800000 */
        /* <DEDUP_REMOVED lines=11> */
[----:B------:R-:W-:Y:S01]  /*12f80*/  LOP3.LUT R17, R18, R16, RZ, 0xfc, !PT ;  /* 0x0000001012117212 */ /* 0x000fe200078efcff */
[----:B------:R-:W-:Y:S01]  /*12f90*/  IMAD.WIDE.U32 R18, R8, 0x8, R228 ;  /* 0x0000000808127825 */ /* 0x000fe200078e00e4 */
[----:B------:R-:W-:-:S04]  /*12fa0*/  SEL R16, RZ, 0x1, !P6 ;  /* 0x00000001ff107807 */ /* 0x000fc80007000000 */
[----:B------:R-:W-:Y:S01]  /*12fb0*/  LOP3.LUT R16, R9, R16, RZ, 0xfc, !PT ;  /* 0x0000001009107212 */ /* 0x000fe200078efcff */
[----:B------:R-:W-:-:S04]  /*12fc0*/  VIADD R9, R6, 0x60 ;  /* 0x0000006006097836 */ /* 0x000fc80000000000 */
        /* <DEDUP_REMOVED lines=24> */
.L_x_33063:
        /* <DEDUP_REMOVED lines=13> */
.L_x_33065:
[----:B------:R-:W-:Y:S05]  /*13220*/  BSYNC.RECONVERGENT B1 ;  /* 0x0000000000017941 */ /* 0x000fea0003800200 */
.L_x_33064:
        /* <DEDUP_REMOVED lines=49> */
[----:B------:R-:W-:Y:S02]  /*13540*/  HFMA2 R21, -RZ, RZ, 0, 0 ;  /* 0x00000000ff157431 */ /* 0x000fe400000001ff */
[----:B------:R-:W-:Y:S01]  /*13550*/  IMAD.MOV.U32 R224, RZ, RZ, R22 ;  /* 0x000000ffffe07224 */ /* 0x000fe200078e0016 */
[----:B------:R-:W-:Y:S01]  /*13560*/  LOP3.LUT R13, R215, R24, R23, 0x96, !PT ;  /* 0x00000018d70d7212 */ /* 0x000fe200078e9617 */
[----:B------:R-:W-:-:S07]  /*13570*/  IMAD.MOV.U32 R22, RZ, RZ, R10 ;  /* 0x000000ffff167224 */ /* 0x000fce00078e000a */
.L_x_33062:
[----:B------:R-:W-:Y:S05]  /*13580*/  BSYNC.RECONVERGENT B0 ;  /* 0x0000000000007941 */ /* 0x000fea0003800200 */
.L_x_33061:
        /* <DEDUP_REMOVED lines=25> */
.L_x_33068:
        /* <DEDUP_REMOVED lines=13> */
.L_x_33070:
[----:B------:R-:W-:Y:S05]  /*137f0*/  BSYNC.RECONVERGENT B1 ;  /* 0x0000000000017941 */ /* 0x000fea0003800200 */
.L_x_33069:
        /* <DEDUP_REMOVED lines=46> */
[----:B------:R-:W-:Y:S01]  /*13ae0*/  IMAD.WIDE.U32 R22, R16, -0x2daee0ad, RZ ;  /* 0xd2511f5310167825 */ /* 0x000fe200078e00ff */
[----:B------:R-:W-:-:S03]  /*13af0*/  MOV R16, R20 ;  /* 0x0000001400107202 */ /* 0x000fc60000000f00 */
[----:B------:R-:W-:Y:S01]  /*13b00*/  IMAD.MOV.U32 R20, RZ, RZ, R22 ;  /* 0x000000ffff147224 */ /* 0x000fe200078e0016 */
[----:B------:R-:W-:Y:S01]  /*13b10*/  LOP3.LUT R12, R12, UR15, R23, 0x96, !PT ;  /* 0x0000000f0c0c7c12 */ /* 0x000fe2000f8e9617 */
[----:B------:R-:W-:-:S04]  /*13b20*/  IMAD.WIDE.U32 R22, R13, -0x326172a9, RZ ;  /* 0xcd9e8d570d167825 */ /* 0x000fc800078e00ff */
[----:B------:R-:W-:Y:S01]  /*13b30*/  IMAD.MOV.U32 R224, RZ, RZ, R22 ;  /* 0x000000ffffe07224 */ /* 0x000fe200078e0016 */
[----:B------:R-:W-:Y:S01]  /*13b40*/  LOP3.LUT R13, R215, R24, R23, 0x96, !PT ;  /* 0x00000018d70d7212 */ /* 0x000fe200078e9617 */
[----:B------:R-:W-:-:S07]  /*13b50*/  HFMA2 R23, -RZ, RZ, 0, 0 ;  /* 0x00000000ff177431 */ /* 0x000fce00000001ff */
.L_x_33067:
[----:B------:R-:W-:Y:S05]  /*13b60*/  BSYNC.RECONVERGENT B0 ;  /* 0x0000000000007941 */ /* 0x000fea0003800200 */
.L_x_33066:
        /* <DEDUP_REMOVED lines=24> */
.L_x_33073:
        /* <DEDUP_REMOVED lines=13> */
.L_x_33075:
[----:B------:R-:W-:Y:S05]  /*13dc0*/  BSYNC.RECONVERGENT B1 ;  /* 0x0000000000017941 */ /* 0x000fea0003800200 */
.L_x_33074:
        /* <DEDUP_REMOVED lines=54> */
.L_x_33072:
[----:B------:R-:W-:Y:S05]  /*14130*/  BSYNC.RECONVERGENT B0 ;  /* 0x0000000000007941 */ /* 0x000fea0003800200 */
.L_x_33071:
        /* <DEDUP_REMOVED lines=23> */
.L_x_33078:
        /* <DEDUP_REMOVED lines=13> */
.L_x_33080:
[----:B------:R-:W-:Y:S05]  /*14380*/  BSYNC.RECONVERGENT B1 ;  /* 0x0000000000017941 */ /* 0x000fea0003800200 */
.L_x_33079:
        /* <DEDUP_REMOVED lines=54> */
.L_x_33077:
[----:B------:R-:W-:Y:S05]  /*146f0*/  BSYNC.RECONVERGENT B0 ;  /* 0x0000000000007941 */ /* 0x000fea0003800200 */
.L_x_33076:
        /* <DEDUP_REMOVED lines=22> */
.L_x_33083:
        /* <DEDUP_REMOVED lines=13> */
.L_x_33085:
[----:B------:R-:W-:Y:S05]  /*14930*/  BSYNC.RECONVERGENT B1 ;  /* 0x0000000000017941 */ /* 0x000fea0003800200 */
.L_x_33084:
        /* <DEDUP_REMOVED lines=51> */
[----:B------:R-:W-:Y:S02]  /*14c70*/  IMAD.MOV.U32 R224, RZ, RZ, R16 ;  /* 0x000000ffffe07224 */ /* 0x000fe400078e0010 */
[----:B------:R-:W-:Y:S01]  /*14c80*/  HFMA2 R16, -RZ, RZ, 0, 0 ;  /* 0x00000000ff107431 */ /* 0x000fe200000001ff */
[----:B------:R-:W-:-:S07]  /*14c90*/  LOP3.LUT R13, R215, R22, R17, 0x96, !PT ;  /* 0x00000016d70d7212 */ /* 0x000fce00078e9611 */
.L_x_33082:
[----:B------:R-:W-:Y:S05]  /*14ca0*/  BSYNC.RECONVERGENT B0 ;  /* 0x0000000000007941 */ /* 0x000fea0003800200 */
.L_x_33081:
        /* <DEDUP_REMOVED lines=23> */
.L_x_33088:
        /* <DEDUP_REMOVED lines=13> */
.L_x_33090:
[----:B------:R-:W-:Y:S05]  /*14ef0*/  BSYNC.RECONVERGENT B1 ;  /* 0x0000000000017941 */ /* 0x000fea0003800200 */
.L_x_33089:
        /* <DEDUP_REMOVED lines=54> */
.L_x_33087:
[----:B------:R-:W-:Y:S05]  /*15260*/  BSYNC.RECONVERGENT B0 ;  /* 0x0000000000007941 */ /* 0x000fea0003800200 */
.L_x_33086:
        /* <DEDUP_REMOVED lines=22> */
.L_x_33093:
        /* <DEDUP_REMOVED lines=13> */
.L_x_33095:
[----:B------:R-:W-:Y:S05]  /*154a0*/  BSYNC.RECONVERGENT B1 ;  /* 0x0000000000017941 */ /* 0x000fea0003800200 */
.L_x_33094:
        /* <DEDUP_REMOVED lines=54> */
.L_x_33092:
[----:B------:R-:W-:Y:S05]  /*15810*/  BSYNC.RECONVERGENT B0 ;  /* 0x0000000000007941 */ /* 0x000fea0003800200 */
.L_x_33091:
        /* <DEDUP_REMOVED lines=23> */
.L_x_33098:
        /* <DEDUP_REMOVED lines=16> */
.L_x_33100:
[----:B------:R-:W-:Y:S05]  /*15a90*/  BSYNC.RECONVERGENT B1 ;  /* 0x0000000000017941 */ /* 0x000fea0003800200 */
.L_x_33099:
        /* <DEDUP_REMOVED lines=54> */
.L_x_33097:
[----:B------:R-:W-:Y:S05]  /*15e00*/  BSYNC.RECONVERGENT B0 ;  /* 0x0000000000007941 */ /* 0x000fea0003800200 */
.L_x_33096:
        /* <DEDUP_REMOVED lines=10> */
.L_x_33060:
        /* <DEDUP_REMOVED lines=16> */
.L_x_33104:
        /* <DEDUP_REMOVED lines=13> */
.L_x_33106:
[----:B------:R-:W-:Y:S05]  /*16080*/  BSYNC.RECONVERGENT B1 ;  /* 0x0000000000017941 */ /* 0x000fea0003800200 */
.L_x_33105:
        /* <DEDUP_REMOVED lines=49> */
[----:B------:R-:W-:Y:S01]  /*163a0*/  IMAD.MOV.U32 R21, RZ, RZ, RZ ;  /* 0x000000ffff157224 */ /* 0x000fe200078e00ff */
[----:B------:R-:W-:Y:S01]  /*163b0*/  MOV R224, R22 ;  /* 0x0000001600e07202 */ /* 0x000fe20000000f00 */
[----:B------:R-:W-:Y:S01]  /*163c0*/  IMAD.MOV.U32 R22, RZ, RZ, R10 ;  /* 0x000000ffff167224 */ /* 0x000fe200078e000a */
[----:B------:R-:W-:-:S07]  /*163d0*/  LOP3.LUT R13, R215, R24, R23, 0x96, !PT ;  /* 0x00000018d70d7212 */ /* 0x000fce00078e9617 */
.L_x_33103:
[----:B------:R-:W-:Y:S05]  /*163e0*/  BSYNC.RECONVERGENT B0 ;  /* 0x0000000000007941 */ /* 0x000fea0003800200 */
.L_x_33102:
[----:B------:R-:W-:Y:S01]  /*163f0*/  I2FP.F32.U32 R10, R22 ;  /* 0x00000016000a7245 */ /* 0x000fe20000201000 */
[----:B------:R-:W-:Y:S01]  /*16400*/  BSSY.RECONVERGENT B0, `(.L_x_33107) ;  /* 0x000005b000007945 */ /* 0x000fe20003800200 */
[----:B------:R-:W-:Y:S01]  /*16410*/  ISETP.NE.AND P2, PT, R21, 0x1, PT ;  /* 0x000000011500780c */ /* 0x000fe20003f45270 */
[----:B------:R-:W-:Y:S01]  /*16420*/  IMAD.MOV.U32 R23, RZ, RZ, 0x2 ;  /* 0x00000002ff177424 */ /* 0x000fe200078e00ff */
[----:B------:R-:W-:Y:S01]  /*16430*/  LOP3.LUT R7, R7, 0xfffffffb, RZ, 0xc0, !PT ;  /* 0xfffffffb07077812 */ /* 0x000fe200078ec0ff */
[----:B------:R-:W-:-:S05]  /*16440*/  FFMA.FTZ R10, R10, R252, 1.1641532182693481445e-10 ;  /* 0x2f0000000a0a7423 */ /* 0x000fca00000100fc */
[----:B------:R-:W-:Y:S02]  /*16450*/  FSETP.GTU.FTZ.AND P1, PT, R10, R217, PT ;  /* 0x000000d90a00720b */ /* 0x000fe40003f3c000 */
[----:B-----5:R-:W-:Y:S02]  /*16460*/  SHF.L.U32 R10, R16, 0x10, RZ ;  /* 0x00000010100a7819 */ /* 0x020fe400000006ff */
[----:B------:R-:W-:-:S03]  /*16470*/  PLOP3.LUT P3, PT, P1, PT, PT, 0x8, 0x80 ;  /* 0x000000000080781c */ /* 0x000fc60000f6e170 */
[----:B------:R-:W-:-:S04]  /*16480*/  FMUL.FTZ R10, R10, R11 ;  /* 0x0000000b0a0a7220 */ /* 0x000fc80000410000 */
[----:B------:R-:W-:Y:S01]  /*16490*/  FMUL.FTZ R22, R10, R218 ;  /* 0x000000da0a167220 */ /* 0x000fe20000410000 */
[----:B------:R-:W-:Y:S01]  /*164a0*/  PRMT R10, R16, 0x7632, R10 ;  /* 0x00007632100a7816 */ /* 0x000fe2000000000a */
[----:B------:R-:W-:-:S03]  /*164b0*/  IMAD.MOV.U32 R16, RZ, RZ, R224 ;  /* 0x000000ffff107224 */ /* 0x000fc600078e00e0 */
        /* <DEDUP_REMOVED lines=11> */
.L_x_33109:
        /* <DEDUP_REMOVED lines=13> */
.L_x_33111:
[----:B------:R-:W-:Y:S05]  /*16640*/  BSYNC.RECONVERGENT B1 ;  /* 0x0000000000017941 */ /* 0x000fea0003800200 */
.L_x_33110:
        /* <DEDUP_REMOVED lines=48> */
[----:B------:R-:W-:Y:S02]  /*16950*/  LOP3.LUT R12, R12, UR15, R23, 0x96, !PT ;  /* 0x0000000f0c0c7c12 */ /* 0x000fe4000f8e9617 */
[----:B------:R-:W-:Y:S01]  /*16960*/  MOV R20, R22 ;  /* 0x0000001600147202 */ /* 0x000fe20000000f00 */
[----:B------:R-:W-:-:S04]  /*16970*/  IMAD.WIDE.U32 R22, R13, -0x326172a9, RZ ;  /* 0xcd9e8d570d167825 */ /* 0x000fc800078e00ff */
[----:B------:R-:W-:Y:S01]  /*16980*/  IMAD.MOV.U32 R224, RZ, RZ, R22 ;  /* 0x000000ffffe07224 */ /* 0x000fe200078e0016 */
[----:B------:R-:W-:Y:S01]  /*16990*/  LOP3.LUT R13, R215, R26, R23, 0x96, !PT ;  /* 0x0000001ad70d7212 */ /* 0x000fe200078e9617 */
[----:B------:R-:W-:-:S07]  /*169a0*/  IMAD.MOV.U32 R23, RZ, RZ, RZ ;  /* 0x000000ffff177224 */ /* 0x000fce00078e00ff */
.L_x_33108:
[----:B------:R-:W-:Y:S05]  /*169b0*/  BSYNC.RECONVERGENT B0 ;  /* 0x0000000000007941 */ /* 0x000fea0003800200 */
.L_x_33107:
        /* <DEDUP_REMOVED lines=23> */
.L_x_33114:
        /* <DEDUP_REMOVED lines=13> */
.L_x_33116:
[----:B------:R-:W-:Y:S05]  /*16c00*/  BSYNC.RECONVERGENT B1 ;  /* 0x0000000000017941 */ /* 0x000fea0003800200 */
.L_x_33115:
        /* <DEDUP_REMOVED lines=45> */
[----:B------:R-:W-:-:S03]  /*16ee0*/  UIADD3 UR15, UPT, UPT, UR5, -0x695add53, URZ ;  /* 0x96a522ad050f7890 */ /* 0x000fc6000fffe0ff */
[----:B------:R-:W-:Y:S01]  /*16ef0*/  IMAD.MOV.U32 R16, RZ, RZ, R20 ;  /* 0x000000ffff107224 */ /* 0x000fe200078e0014 */
[----:B------:R-:W-:-:S05]  /*16f00*/  LOP3.LUT R13, R216, R26, R29, 0x96, !PT ;  /* 0x0000001ad80d7212 */ /* 0x000fca00078e961d */
[----:B------:R-:W-:-:S05]  /*16f10*/  IMAD.WIDE.U32 R26, R13, -0x2daee0ad, RZ ;  /* 0xd2511f530d1a7825 */ /* 0x000fca00078e00ff */
[----:B------:R-:W-:Y:S02]  /*16f20*/  LOP3.LUT R12, R12, UR15, R27, 0x96, !PT ;  /* 0x0000000f0c0c7c12 */ /* 0x000fe4000f8e961b */
[----:B------:R-:W-:Y:S01]  /*16f30*/  MOV R20, R26 ;  /* 0x0000001a00147202 */ /* 0x000fe20000000f00 */
[----:B------:R-:W-:-:S04]  /*16f40*/  IMAD.WIDE.U32 R26, R10, -0x326172a9, RZ ;  /* 0xcd9e8d570a1a7825 */ /* 0x000fc800078e00ff */
[----:B------:R-:W-:Y:S01]  /*16f50*/  IMAD.MOV.U32 R224, RZ, RZ, R26 ;  /* 0x000000ffffe07224 */ /* 0x000fe200078e001a */
[----:B------:R-:W-:-:S07]  /*16f60*/  LOP3.LUT R13, R215, R28, R27, 0x96, !PT ;  /* 0x0000001cd70d7212 */ /* 0x000fce00078e961b */
.L_x_33113:
[----:B------:R-:W-:Y:S05]  /*16f70*/  BSYNC.RECONVERGENT B0 ;  /* 0x0000000000007941 */ /* 0x000fea0003800200 */
.L_x_33112:
        /* <DEDUP_REMOVED lines=22> */
.L_x_33119:
        /* <DEDUP_REMOVED lines=13> */
.L_x_33121:
[----:B------:R-:W-:Y:S05]  /*171b0*/  BSYNC.RECONVERGENT B1 ;  /* 0x0000000000017941 */ /* 0x000fea0003800200 */
.L_x_33120:
        /* <DEDUP_REMOVED lines=52> */
[----:B------:R-:W-:Y:S01]  /*17500*/  LOP3.LUT R13, R215, R26, R17, 0x96, !PT ;  /* 0x0000001ad70d7212 */ /* 0x000fe200078e9611 */
[----:B------:R-:W-:-:S07]  /*17510*/  IMAD.MOV.U32 R16, RZ, RZ, RZ ;  /* 0x000000ffff107224 */ /* 0x000fce00078e00ff */
.L_x_33118:
[----:B------:R-:W-:Y:S05]  /*17520*/  BSYNC.RECONVERGENT B0 ;  /* 0x0000000000007941 */ /* 0x000fea0003800200 */
.L_x_33117:
        /* <DEDUP_REMOVED lines=21> */
.L_x_33124:
        /* <DEDUP_REMOVED lines=13> */
.L_x_33126:
[----:B------:R-:W-:Y:S05]  /*17750*/  BSYNC.RECONVERGENT B1 ;  /* 0x0000000000017941 */ /* 0x000fea0003800200 */
.L_x_33125:
        /* <DEDUP_REMOVED lines=54> */
.L_x_33123:
[----:B------:R-:W-:Y:S05]  /*17ac0*/  BSYNC.RECONVERGENT B0 ;  /* 0x0000000000007941 */ /* 0x000fea0003800200 */
.L_x_33122:
[----:B------:R-:W-:Y:S01]  /*17ad0*/  I2FP.F32.U32 R10, R10 ;  /* 0x0000000a000a7245 */ /* 0x000fe20000201000 */
[----:B------:R-:W-:Y:S01]  /*17ae0*/  BSSY.RECONVERGENT B0, `(.L_x_33127) ;  /* 0x0000059000007945 */ /* 0x000fe20003800200 */
[----:B------:R-:W-:Y:S01]  /*17af0*/  ISETP.NE.AND P4, PT, R26, 0x1, PT ;  /* 0x000000011a00780c */ /* 0x000fe20003f85270 */
[----:B------:R-:W-:Y:S02]  /*17b00*/  IMAD.MOV.U32 R25, RZ, RZ, 0x2 ;  /* 0x00000002ff197424 */ /* 0x000fe400078e00ff */
[----:B------:R-:W-:Y:S01]  /*17b10*/  FFMA.FTZ R10, R10, R252, 1.1641532182693481445e-10 ;  /* 0x2f0000000a0a7423 */ /* 0x000fe200000100fc */
[----:B------:R-:W-:-:S04]  /*17b20*/  IMAD.MOV.U32 R17, RZ, RZ, R224 ;  /* 0x000000ffff117224 */ /* 0x000fc800078e00e0 */
[----:B------:R-:W-:Y:S02]  /*17b30*/  FSETP.GTU.FTZ.AND P3, PT, R10, R217, PT ;  /* 0x000000d90a00720b */ /* 0x000fe40003f7c000 */
[----:B------:R-:W-:-:S05]  /*17b40*/  SHF.L.U32 R10, R18, 0x10, RZ ;  /* 0x00000010120a7819 */ /* 0x000fca00000006ff */
        /* <DEDUP_REMOVED lines=14> */
.L_x_33129:
        /* <DEDUP_REMOVED lines=13> */
.L_x_33131:
[----:B------:R-:W-:Y:S05]  /*17d00*/  BSYNC.RECONVERGENT B1 ;  /* 0x0000000000017941 */ /* 0x000fea0003800200 */
.L_x_33130:
        /* <DEDUP_REMOVED lines=53> */
[----:B------:R-:W-:-:S07]  /*18060*/  LOP3.LUT R13, R215, R28, R27, 0x96, !PT ;  /* 0x0000001cd70d7212 */ /* 0x000fce00078e961b */
.L_x_33128:
[----:B------:R-:W-:Y:S05]  /*18070*/  BSYNC.RECONVERGENT B0 ;  /* 0x0000000000007941 */ /* 0x000fea0003800200 */
.L_x_33127:
        /* <DEDUP_REMOVED lines=21> */
.L_x_33134:
        /* <DEDUP_REMOVED lines=13> */
.L_x_33136:
[----:B------:R-:W-:Y:S05]  /*182a0*/  BSYNC.RECONVERGENT B1 ;  /* 0x0000000000017941 */ /* 0x000fea0003800200 */
.L_x_33135:
        /* <DEDUP_REMOVED lines=54> */
.L_x_33133:
[----:B------:R-:W-:Y:S05]  /*18610*/  BSYNC.RECONVERGENT B0 ;  /* 0x0000000000007941 */ /* 0x000fea0003800200 */
.L_x_33132:
        /* <DEDUP_REMOVED lines=22> */
.L_x_33139:
        /* <DEDUP_REMOVED lines=16> */
.L_x_33141:
[----:B------:R-:W-:Y:S05]  /*18880*/  BSYNC.RECONVERGENT B1 ;  /* 0x0000000000017941 */ /* 0x000fea0003800200 */
.L_x_33140:
        /* <DEDUP_REMOVED lines=54> */
.L_x_33138:
[----:B------:R-:W-:Y:S05]  /*18bf0*/  BSYNC.RECONVERGENT B0 ;  /* 0x0000000000007941 */ /* 0x000fea0003800200 */
.L_x_33137:
        /* <DEDUP_REMOVED lines=16> */
.L_x_33101:
        /* <DEDUP_REMOVED lines=43> */
.L_x_33145:
        /* <DEDUP_REMOVED lines=13> */
.L_x_33147:
[----:B------:R-:W-:Y:S05]  /*19080*/  BSYNC.RECONVERGENT B1 ;  /* 0x0000000000017941 */ /* 0x000fea0003800200 */
.L_x_33146:
        /* <DEDUP_REMOVED lines=54> */
.L_x_33144:
[----:B------:R-:W-:Y:S05]  /*193f0*/  BSYNC.RECONVERGENT B0 ;  /* 0x0000000000007941 */ /* 0x000fea0003800200 */
.L_x_33143:
        /* <DEDUP_REMOVED lines=25> */
.L_x_33150:
        /* <DEDUP_REMOVED lines=13> */
.L_x_33152:
[----:B------:R-:W-:Y:S05]  /*19660*/  BSYNC.RECONVERGENT B1 ;  /* 0x0000000000017941 */ /* 0x000fea0003800200 */
.L_x_33151:
        /* <DEDUP_REMOVED lines=54> */
.L_x_33149:
[----:B------:R-:W-:Y:S05]  /*199d0*/  BSYNC.RECONVERGENT B0 ;  /* 0x0000000000007941 */ /* 0x000fea0003800200 */
.L_x_33148:
        /* <DEDUP_REMOVED lines=24> */
.L_x_33155:
        /* <DEDUP_REMOVED lines=13> */
.L_x_33157:
[----:B------:R-:W-:Y:S05]  /*19c30*/  BSYNC.RECONVERGENT B1 ;  /* 0x0000000000017941 */ /* 0x000fea0003800200 */
.L_x_33156:
        /* <DEDUP_REMOVED lines=53> */
[----:B------:R-:W-:-:S07]  /*19f90*/  LOP3.LUT R13, R215, R24, R23, 0x96, !PT ;  /* 0x00000018d70d7212 */ /* 0x000fce00078e9617 */
.L_x_33154:
[----:B------:R-:W-:Y:S05]  /*19fa0*/  BSYNC.RECONVERGENT B0 ;  /* 0x0000000000007941 */ /* 0x000fea0003800200 */
.L_x_33153:
[----:B------:R-:W-:Y:S01]  /*19fb0*/  I2FP.F32.U32 R16, R16 ;  /* 0x0000001000107245 */ /* 0x000fe20000201000 */
[----:B------:R-:W-:Y:S01]  /*19fc0*/  BSSY.RECONVERGENT B0, `(.L_x_33158) ;  /* 0x000005a000007945 */ /* 0x000fe20003800200 */
[----:B------:R-:W-:Y:S01]  /*19fd0*/  ISETP.NE.AND P2, PT, R20, 0x1, PT ;  /* 0x000000011400780c */ /* 0x000fe20003f45270 */
[----:B------:R-:W-:Y:S02]  /*19fe0*/  IMAD.MOV.U32 R22, RZ, RZ, 0x2 ;  /* 0x00000002ff167424 */ /* 0x000fe400078e00ff */
        /* <DEDUP_REMOVED lines=19> */
.L_x_33160:
        /* <DEDUP_REMOVED lines=13> */
.L_x_33162:
[----:B------:R-:W-:Y:S05]  /*1a1f0*/  BSYNC.RECONVERGENT B1 ;  /* 0x0000000000017941 */ /* 0x000fea0003800200 */
.L_x_33161:
        /* <DEDUP_REMOVED lines=54> */
.L_x_33159:
[----:B------:R-:W-:Y:S05]  /*1a560*/  BSYNC.RECONVERGENT B0 ;  /* 0x0000000000007941 */ /* 0x000fea0003800200 */
.L_x_33158:
        /* <DEDUP_REMOVED lines=22> */
.L_x_33165:
        /* <DEDUP_REMOVED lines=13> */
.L_x_33167:
[----:B------:R-:W-:Y:S05]  /*1a7a0*/  BSYNC.RECONVERGENT B1 ;  /* 0x0000000000017941 */ /* 0x000fea0003800200 */
.L_x_33166:
        /* <DEDUP_REMOVED lines=54> */
.L_x_33164:
[----:B------:R-:W-:Y:S05]  /*1ab10*/  BSYNC.RECONVERGENT B0 ;  /* 0x0000000000007941 */ /* 0x000fea0003800200 */
.L_x_33163:
        /* <DEDUP_REMOVED lines=23> */
.L_x_33170:
        /* <DEDUP_REMOVED lines=13> */
.L_x_33172:
[----:B------:R-:W-:Y:S05]  /*1ad60*/  BSYNC.RECONVERGENT B1 ;  /* 0x0000000000017941 */ /* 0x000fea0003800200 */
.L_x_33171:
        /* <DEDUP_REMOVED lines=54> */
.L_x_33169:
[----:B------:R-:W-:Y:S05]  /*1b0d0*/  BSYNC.RECONVERGENT B0 ;  /* 0x0000000000007941 */ /* 0x000fea0003800200 */
.L_x_33168:
        /* <DEDUP_REMOVED lines=22> */
.L_x_33175:
        /* <DEDUP_REMOVED lines=13> */
.L_x_33177:
[----:B------:R-:W-:Y:S05]  /*1b310*/  BSYNC.RECONVERGENT B1 ;  /* 0x0000000000017941 */ /* 0x000fea0003800200 */
.L_x_33176:
        /* <DEDUP_REMOVED lines=54> */
.L_x_33174:
[----:B------:R-:W-:Y:S05]  /*1b680*/  BSYNC.RECONVERGENT B0 ;  /* 0x0000000000007941 */ /* 0x000fea0003800200 */
.L_x_33173:
        /* <DEDUP_REMOVED lines=23> */
.L_x_33180:
        /* <DEDUP_REMOVED lines=16> */
.L_x_33182:
[----:B------:R-:W-:Y:S05]  /*1b900*/  BSYNC.RECONVERGENT B1 ;  /* 0x0000000000017941 */ /* 0x000fea0003800200 */
.L_x_33181:
        /* <DEDUP_REMOVED lines=54> */
.L_x_33179:
[----:B------:R-:W-:Y:S05]  /*1bc70*/  BSYNC.RECONVERGENT B0 ;  /* 0x0000000000007941 */ /* 0x000fea0003800200 */
.L_x_33178:
        /* <DEDUP_REMOVED lines=10> */
.L_x_33142:
        /* <DEDUP_REMOVED lines=16> */
.L_x_33186:
        /* <DEDUP_REMOVED lines=13> */
.L_x_33188:
[----:B------:R-:W-:Y:S05]  /*1bef0*/  BSYNC.RECONVERGENT B1 ;  /* 0x0000000000017941 */ /* 0x000fea0003800200 */
.L_x_33187:
        /* <DEDUP_REMOVED lines=54> */
.L_x_33185:
[----:B------:R-:W-:Y:S05]  /*1c260*/  BSYNC.RECONVERGENT B0 ;  /* 0x0000000000007941 */ /* 0x000fea0003800200 */
.L_x_33184:
        /* <DEDUP_REMOVED lines=8> */
[----:B------:R-:W-:Y:S02]  /*1c2f0*/  PRMT R16, R16, 0x7632, R16 ;  /* 0x0000763210107816 */ /* 0x000fe40000000010 */
[----:B------:R-:W-:Y:S01]  /*1c300*/  PLOP3.LUT P3, PT, P1, PT, PT, 0x8, 0x80 ;  /* 0x000000000080781c */ /* 0x000fe20000f6e170 */
[----:B------:R-:W-:-:S04]  /*1c310*/  FMUL.FTZ R20, R20, R11 ;  /* 0x0000000b14147220 */ /* 0x000fc80000410000 */
[----:B------:R-:W-:-:S05]  /*1c320*/  FMUL.FTZ R20, R20, R218 ;  /* 0x000000da14147220 */ /* 0x000fca0000410000 */
[----:B------:R-:W-:Y:S02]  /*1c330*/  FSEL R24, R20, RZ, !P1 ;  /* 0x000000ff14187208 */ /* 0x000fe40004800000 */
        /* <DEDUP_REMOVED lines=11> */
.L_x_33191:
        /* <DEDUP_REMOVED lines=13> */
.L_x_33193:
[----:B------:R-:W-:Y:S05]  /*1c4c0*/  BSYNC.RECONVERGENT B1 ;  /* 0x0000000000017941 */ /* 0x000fea0003800200 */
.L_x_33192:
        /* <DEDUP_REMOVED lines=54> */
.L_x_33190:
[----:B------:R-:W-:Y:S05]  /*1c830*/  BSYNC.RECONVERGENT B0 ;  /* 0x0000000000007941 */ /* 0x000fea0003800200 */
.L_x_33189:
[----:B------:R-:W-:Y:S01]  /*1c840*/  I2FP.F32.U32 R20, R20 ;  /* 0x0000001400147245 */ /* 0x000fe20000201000 */
[----:B------:R-:W-:Y:S01]  /*1c850*/  IMAD.U32 R16, R16, 0x10000, RZ ;  /* 0x0001000010107824 */ /* 0x000fe200078e00ff */
[----:B------:R-:W-:Y:S01]  /*1c860*/  ISETP.NE.AND P2, PT, R23, 0x1, PT ;  /* 0x000000011700780c */ /* 0x000fe20003f45270 */
[----:B------:R-:W-:Y:S01]  /*1c870*/  BSSY.RECONVERGENT B0, `(.L_x_33194) ;  /* 0x0000058000007945 */ /* 0x000fe20003800200 */
[----:B------:R-:W-:Y:S01]  /*1c880*/  LOP3.LUT R7, R7, 0xfffffffd, RZ, 0xc0, !PT ;  /* 0xfffffffd07077812 */ /* 0x000fe200078ec0ff */
[----:B------:R-:W-:Y:S01]  /*1c890*/  FFMA.FTZ R20, R20, R252, 1.1641532182693481445e-10 ;  /* 0x2f00000014147423 */ /* 0x000fe200000100fc */
[----:B------:R-:W-:-:S04]  /*1c8a0*/  FMUL.FTZ R16, R16, R11 ;  /* 0x0000000b10107220 */ /* 0x000fc80000410000 */
[----:B------:R-:W-:Y:S01]  /*1c8b0*/  FSETP.GTU.FTZ.AND P1, PT, R20, R217, PT ;  /* 0x000000d91400720b */ /* 0x000fe20003f3c000 */
[----:B------:R-:W-:Y:S01]  /*1c8c0*/  FMUL.FTZ R16, R16, R218 ;  /* 0x000000da10107220 */ /* 0x000fe20000410000 */
[----:B------:R-:W-:Y:S02]  /*1c8d0*/  IMAD.MOV.U32 R20, RZ, RZ, 0x2 ;  /* 0x00000002ff147424 */ /* 0x000fe400078e00ff */
        /* <DEDUP_REMOVED lines=13> */
.L_x_33196:
        /* <DEDUP_REMOVED lines=13> */
.L_x_33198:
[----:B------:R-:W-:Y:S05]  /*1ca80*/  BSYNC.RECONVERGENT B1 ;  /* 0x0000000000017941 */ /* 0x000fea0003800200 */
.L_x_33197:
        /* <DEDUP_REMOVED lines=54> */
.L_x_33195:
[----:B------:R-:W-:Y:S05]  /*1cdf0*/  BSYNC.RECONVERGENT B0 ;  /* 0x0000000000007941 */ /* 0x000fea0003800200 */
.L_x_33194:
[----:B------:R-:W-:Y:S01]  /*1ce00*/  I2FP.F32.U32 R16, R16 ;  /* 0x0000001000107245 */ /* 0x000fe20000201000 */
[----:B------:R-:W-:Y:S01]  /*1ce10*/  BSSY.RECONVERGENT B0, `(.L_x_33199) ;  /* 0x0000059000007945 */ /* 0x000fe20003800200 */
[----:B------:R-:W-:Y:S01]  /*1ce20*/  ISETP.NE.AND P3, PT, R20, 0x1, PT ;  /* 0x000000011400780c */ /* 0x000fe20003f65270 */
[----:B------:R-:W-:Y:S02]  /*1ce30*/  IMAD.MOV.U32 R27, RZ, RZ, 0x2 ;  /* 0x00000002ff1b7424 */ /* 0x000fe400078e00ff */
[----:B------:R-:W-:-:S05]  /*1ce40*/  FFMA.FTZ R16, R16, R252, 1.1641532182693481445e-10 ;  /* 0x2f00000010107423 */ /* 0x000fca00000100fc */
[----:B------:R-:W-:Y:S01]  /*1ce50*/  FSETP.GTU.FTZ.AND P2, PT, R16, R217, PT ;  /* 0x000000d91000720b */ /* 0x000fe20003f5c000 */
[C---:B------:R-:W-:Y:S01]  /*1ce60*/  IMAD.U32 R16, R17.reuse, 0x10000, RZ ;  /* 0x0001000011107824 */ /* 0x040fe200078e00ff */
[----:B------:R-:W-:Y:S02]  /*1ce70*/  PRMT R17, R17, 0x7632, R17 ;  /* 0x0000763211117816 */ /* 0x000fe40000000011 */
[----:B------:R-:W-:Y:S01]  /*1ce80*/  PLOP3.LUT P1, PT, P2, PT, PT, 0x8, 0x80 ;  /* 0x000000000080781c */ /* 0x000fe2000172e170 */
[----:B------:R-:W-:-:S04]  /*1ce90*/  FMUL.FTZ R16, R16, R11 ;  /* 0x0000000b10107220 */ /* 0x000fc80000410000 */
[----:B------:R-:W-:-:S05]  /*1cea0*/  FMUL.FTZ R16, R16, R218 ;  /* 0x000000da10107220 */ /* 0x000fca0000410000 */
[----:B------:R-:W-:Y:S02]  /*1ceb0*/  FSEL R23, R16, RZ, !P2 ;  /* 0x000000ff10177208 */ /* 0x000fe40005000000 */
        /* <DEDUP_REMOVED lines=10> */
.L_x_33201:
        /* <DEDUP_REMOVED lines=13> */
.L_x_33203:
[----:B------:R-:W-:Y:S05]  /*1d030*/  BSYNC.RECONVERGENT B1 ;  /* 0x0000000000017941 */ /* 0x000fea0003800200 */
.L_x_33202:
        /* <DEDUP_REMOVED lines=54> */
.L_x_33200:
[----:B------:R-:W-:Y:S05]  /*1d3a0*/  BSYNC.RECONVERGENT B0 ;  /* 0x0000000000007941 */ /* 0x000fea0003800200 */
.L_x_33199:
        /* <DEDUP_REMOVED lines=21> */
.L_x_33206:
        /* <DEDUP_REMOVED lines=13> */
.L_x_33208:
[----:B------:R-:W-:Y:S05]  /*1d5d0*/  BSYNC.RECONVERGENT B1 ;  /* 0x0000000000017941 */ /* 0x000fea0003800200 */
.L_x_33207:
        /* <DEDUP_REMOVED lines=54> */
.L_x_33205:
[----:B------:R-:W-:Y:S05]  /*1d940*/  BSYNC.RECONVERGENT B0 ;  /* 0x0000000000007941 */ /* 0x000fea0003800200 */
.L_x_33204:
        /* <DEDUP_REMOVED lines=22> */
.L_x_33211:
        /* <DEDUP_REMOVED lines=13> */
.L_x_33213:
[----:B------:R-:W-:Y:S05]  /*1db80*/  BSYNC.RECONVERGENT B1 ;  /* 0x0000000000017941 */ /* 0x000fea0003800200 */
.L_x_33212:
        /* <DEDUP_REMOVED lines=54> */
.L_x_33210:
[----:B------:R-:W-:Y:S05]  /*1def0*/  BSYNC.RECONVERGENT B0 ;  /* 0x0000000000007941 */ /* 0x000fea0003800200 */
.L_x_33209:
        /* <DEDUP_REMOVED lines=21> */
.L_x_33216:
        /* <DEDUP_REMOVED lines=13> */
.L_x_33218:
[----:B------:R-:W-:Y:S05]  /*1e120*/  BSYNC.RECONVERGENT B1 ;  /* 0x0000000000017941 */ /* 0x000fea0003800200 */
.L_x_33217:
        /* <DEDUP_REMOVED lines=54> */
.L_x_33215:
[----:B------:R-:W-:Y:S05]  /*1e490*/  BSYNC.RECONVERGENT B0 ;  /* 0x0000000000007941 */ /* 0x000fea0003800200 */
.L_x_33214:
        /* <DEDUP_REMOVED lines=22> */
.L_x_33221:
        /* <DEDUP_REMOVED lines=16> */
.L_x_33223:
[----:B------:R-:W-:Y:S05]  /*1e700*/  BSYNC.RECONVERGENT B1 ;  /* 0x0000000000017941 */ /* 0x000fea0003800200 */
.L_x_33222:
        /* <DEDUP_REMOVED lines=45> */
[----:B------:R-:W-:Y:S01]  /*1e9e0*/  HFMA2 R25, -RZ, RZ, 0, 0 ;  /* 0x00000000ff197431 */ /* 0x000fe200000001ff */
        /* <DEDUP_REMOVED lines=8> */
.L_x_33220:
[----:B------:R-:W-:Y:S05]  /*1ea70*/  BSYNC.RECONVERGENT B0 ;  /* 0x0000000000007941 */ /* 0x000fea0003800200 */
.L_x_33219:
        /* <DEDUP_REMOVED lines=16> */
.L_x_33183:
        /* <DEDUP_REMOVED lines=43> */
.L_x_33227:
        /* <DEDUP_REMOVED lines=13> */
.L_x_33229:
[----:B------:R-:W-:Y:S05]  /*1ef00*/  BSYNC.RECONVERGENT B1 ;  /* 0x0000000000017941 */ /* 0x000fea0003800200 */
.L_x_33228:
        /* <DEDUP_REMOVED lines=52> */
[----:B------:R-:W-:Y:S01]  /*1f250*/  IMAD.MOV.U32 R22, RZ, RZ, RZ ;  /* 0x000000ffff167224 */ /* 0x000fe200078e00ff */
[----:B------:R-:W-:-:S07]  /*1f260*/  MOV R23, R21 ;  /* 0x0000001500177202 */ /* 0x000fce0000000f00 */
.L_x_33226:
[----:B------:R-:W-:Y:S05]  /*1f270*/  BSYNC.RECONVERGENT B0 ;  /* 0x0000000000007941 */ /* 0x000fea0003800200 */
.L_x_33225:
        /* <DEDUP_REMOVED lines=25> */
.L_x_33232:
        /* <DEDUP_REMOVED lines=13> */
.L_x_33234:
[----:B------:R-:W-:Y:S05]  /*1f4e0*/  BSYNC.RECONVERGENT B1 ;  /* 0x0000000000017941 */ /* 0x000fea0003800200 */
.L_x_33233:
        /* <DEDUP_REMOVED lines=47> */
[----:B------:R-:W-:-:S04]  /*1f7e0*/  IMAD.WIDE.U32 R22, R22, -0x2daee0ad, RZ ;  /* 0xd2511f5316167825 */ /* 0x000fc800078e00ff */
[----:B------:R-:W-:Y:S01]  /*1f7f0*/  IMAD.MOV.U32 R20, RZ, RZ, R22 ;  /* 0x000000ffff147224 */ /* 0x000fe200078e0016 */
[----:B------:R-:W-:Y:S01]  /*1f800*/  LOP3.LUT R12, R12, UR15, R23, 0x96, !PT ;  /* 0x0000000f0c0c7c12 */ /* 0x000fe2000f8e9617 */
[----:B------:R-:W-:-:S05]  /*1f810*/  IMAD.WIDE.U32 R22, R13, -0x326172a9, RZ ;  /* 0xcd9e8d570d167825 */ /* 0x000fca00078e00ff */
[----:B------:R-:W-:Y:S01]  /*1f820*/  LOP3.LUT R13, R215, R24, R23, 0x96, !PT ;  /* 0x00000018d70d7212 */ /* 0x000fe200078e9617 */
[----:B------:R-:W-:Y:S01]  /*1f830*/  IMAD.MOV.U32 R23, RZ, RZ, RZ ;  /* 0x000000ffff177224 */ /* 0x000fe200078e00ff */
[----:B------:R-:W-:-:S07]  /*1f840*/  MOV R224, R22 ;  /* 0x0000001600e07202 */ /* 0x000fce0000000f00 */
.L_x_33231:
[----:B------:R-:W-:Y:S05]  /*1f850*/  BSYNC.RECONVERGENT B0 ;  /* 0x0000000000007941 */ /* 0x000fea0003800200 */
.L_x_33230:
        /* <DEDUP_REMOVED lines=9> */
[----:B------:R-:W-:-:S03]  /*1f8f0*/  HFMA2 R21, -RZ, RZ, 0, 1.1920928955078125e-07 ;  /* 0x00000002ff157431 */ /* 0x000fc600000001ff */
        /* <DEDUP_REMOVED lines=14> */
.L_x_33237:
        /* <DEDUP_REMOVED lines=13> */
.L_x_33239:
[----:B------:R-:W-:Y:S05]  /*1fab0*/  BSYNC.RECONVERGENT B1 ;  /* 0x0000000000017941 */ /* 0x000fea0003800200 */
.L_x_33238:
        /* <DEDUP_REMOVED lines=50> */
[----:B------:R-:W-:Y:S02]  /*1fde0*/  IMAD.MOV.U32 R20, RZ, RZ, R22 ;  /* 0x000000ffff147224 */ /* 0x000fe400078e0016 */
[----:B------:R-:W-:-:S05]  /*1fdf0*/  IMAD.WIDE.U32 R22, R13, -0x326172a9, RZ ;  /* 0xcd9e8d570d167825 */ /* 0x000fca00078e00ff */
[----:B------:R-:W-:Y:S02]  /*1fe00*/  LOP3.LUT R13, R215, R24, R23, 0x96, !PT ;  /* 0x00000018d70d7212 */ /* 0x000fe400078e9617 */
[----:B------:R-:W-:-:S07]  /*1fe10*/  MOV R224, R22 ;  /* 0x0000001600e07202 */ /* 0x000fce0000000f00 */
.L_x_33236:
[----:B------:R-:W-:Y:S05]  /*1fe20*/  BSYNC.RECONVERGENT B0 ;  /* 0x0000000000007941 */ /* 0x000fea0003800200 */
.L_x_33235:
[----:B------:R-:W-:Y:S01]  /*1fe30*/  I2FP.F32.U32 R16, R16 ;  /* 0x0000001000107245 */ /* 0x000fe20000201000 */
[----:B------:R-:W-:Y:S01]  /*1fe40*/  BSSY.RECONVERGENT B0, `(.L_x_33240) ;  /* 0x000005a000007945 */ /* 0x000fe20003800200 */
[----:B------:R-:W-:Y:S01]  /*1fe50*/  ISETP.NE.AND P2, PT, R21, 0x1, PT ;  /* 0x000000011500780c */ /* 0x000fe20003f45270 */
        /* <DEDUP_REMOVED lines=20> */
.L_x_33242:
        /* <DEDUP_REMOVED lines=13> */
.L_x_33244:
[----:B------:R-:W-:Y:S05]  /*20070*/  BSYNC.RECONVERGENT B1 ;  /* 0x0000000000017941 */ /* 0x000fea0003800200 */
.L_x_33243:
        /* <DEDUP_REMOVED lines=51> */
[----:B------:R-:W-:Y:S02]  /*203b0*/  IMAD.MOV.U32 R224, RZ, RZ, R22 ;  /* 0x000000ffffe07224 */ /* 0x000fe400078e0016 */
[----:B------:R-:W-:Y:S01]  /*203c0*/  HFMA2 R22, -RZ, RZ, 0, 0 ;  /* 0x00000000ff167431 */ /* 0x000fe200000001ff */
[----:B------:R-:W-:-:S07]  /*203d0*/  LOP3.LUT R13, R215, R24, R23, 0x96, !PT ;  /* 0x00000018d70d7212 */ /* 0x000fce00078e9617 */
.L_x_33241:
[----:B------:R-:W-:Y:S05]  /*203e0*/  BSYNC.RECONVERGENT B0 ;  /* 0x0000000000007941 */ /* 0x000fea0003800200 */
.L_x_33240:
        /* <DEDUP_REMOVED lines=22> */
.L_x_33247:
        /* <DEDUP_REMOVED lines=13> */
.L_x_33249:
[----:B------:R-:W-:Y:S05]  /*20620*/  BSYNC.RECONVERGENT B1 ;  /* 0x0000000000017941 */ /* 0x000fea0003800200 */
.L_x_33248:
        /* <DEDUP_REMOVED lines=53> */
[----:B------:R-:W-:-:S07]  /*20980*/  LOP3.LUT R13, R215, R22, R17, 0x96, !PT ;  /* 0x00000016d70d7212 */ /* 0x000fce00078e9611 */
.L_x_33246:
[----:B------:R-:W-:Y:S05]  /*20990*/  BSYNC.RECONVERGENT B0 ;  /* 0x0000000000007941 */ /* 0x000fea0003800200 */
.L_x_33245:
        /* <DEDUP_REMOVED lines=23> */
.L_x_33252:
        /* <DEDUP_REMOVED lines=13> */
.L_x_33254:
[----:B------:R-:W-:Y:S05]  /*20be0*/  BSYNC.RECONVERGENT B1 ;  /* 0x0000000000017941 */ /* 0x000fea0003800200 */
.L_x_33253:
        /* <DEDUP_REMOVED lines=51> */
[----:B------:R-:W-:Y:S01]  /*20f20*/  IMAD.MOV.U32 R224, RZ, RZ, R16 ;  /* 0x000000ffffe07224 */ /* 0x000fe200078e0010 */
[----:B------:R-:W-:Y:S01]  /*20f30*/  LOP3.LUT R13, R215, R22, R17, 0x96, !PT ;  /* 0x00000016d70d7212 */ /* 0x000fe200078e9611 */
[----:B------:R-:W-:-:S07]  /*20f40*/  HFMA2 R17, -RZ, RZ, 0, 0 ;  /* 0x00000000ff117431 */ /* 0x000fce00000001ff */
.L_x_33251:
[----:B------:R-:W-:Y:S05]  /*20f50*/  BSYNC.RECONVERGENT B0 ;  /* 0x0000000000007941 */ /* 0x000fea0003800200 */
.L_x_33250:
        /* <DEDUP_REMOVED lines=22> */
.L_x_33257:
        /* <DEDUP_REMOVED lines=13> */
.L_x_33259:
[----:B------:R-:W-:Y:S05]  /*21190*/  BSYNC.RECONVERGENT B1 ;  /* 0x0000000000017941 */ /* 0x000fea0003800200 */
.L_x_33258:
        /* <DEDUP_REMOVED lines=54> */
.L_x_33256:
[----:B------:R-:W-:Y:S05]  /*21500*/  BSYNC.RECONVERGENT B0 ;  /* 0x0000000000007941 */ /* 0x000fea0003800200 */
.L_x_33255:
        /* <DEDUP_REMOVED lines=23> */
.L_x_33262:
        /* <DEDUP_REMOVED lines=16> */
.L_x_33264:
[----:B------:R-:W-:Y:S05]  /*21780*/  BSYNC.RECONVERGENT B1 ;  /* 0x0000000000017941 */ /* 0x000fea0003800200 */
.L_x_33263:
        /* <DEDUP_REMOVED lines=54> */
.L_x_33261:
[----:B------:R-:W-:Y:S05]  /*21af0*/  BSYNC.RECONVERGENT B0 ;  /* 0x0000000000007941 */ /* 0x000fea0003800200 */
.L_x_33260:
        /* <DEDUP_REMOVED lines=10> */
.L_x_33224:
        /* <DEDUP_REMOVED lines=16> */
.L_x_33268:
        /* <DEDUP_REMOVED lines=13> */
.L_x_33270:
[----:B------:R-:W-:Y:S05]  /*21d70*/  BSYNC.RECONVERGENT B1 ;  /* 0x0000000000017941 */ /* 0x000fea0003800200 */
.L_x_33269:
        /* <DEDUP_REMOVED lines=52> */
[----:B------:R-:W-:Y:S01]  /*220c0*/  IMAD.MOV.U32 R22, RZ, RZ, RZ ;  /* 0x000000ffff167224 */ /* 0x000fe200078e00ff */
[----:B------:R-:W-:-:S07]  /*220d0*/  MOV R23, R21 ;  /* 0x0000001500177202 */ /* 0x000fce0000000f00 */
.L_x_33267:
[----:B------:R-:W-:Y:S05]  /*220e0*/  BSYNC.RECONVERGENT B0 ;  /* 0x0000000000007941 */ /* 0x000fea0003800200 */
.L_x_33266:
[----:B------:R-:W-:Y:S01]  /*220f0*/  I2FP.F32.U32 R21, R23 ;  /* 0x0000001700157245 */ /* 0x000fe20000201000 */
[----:B------:R-:W-:Y:S01]  /*22100*/  BSSY.RECONVERGENT B0, `(.L_x_33271) ;  /* 0x000005b000007945 */ /* 0x000fe20003800200 */
[----:B------:R-:W-:Y:S01]  /*22110*/  ISETP.NE.AND P2, PT, R22, 0x1, PT ;  /* 0x000000011600780c */ /* 0x000fe20003f45270 */
[----:B------:R-:W-:Y:S01]  /*22120*/  IMAD.MOV.U32 R23, RZ, RZ, 0x2 ;  /* 0x00000002ff177424 */ /* 0x000fe200078e00ff */
[----:B------:R-:W-:Y:S01]  /*22130*/  LOP3.LUT R7, R7, 0xfffffffb, RZ, 0xc0, !PT ;  /* 0xfffffffb07077812 */ /* 0x000fe200078ec0ff */
[----:B------:R-:W-:-:S05]  /*22140*/  FFMA.FTZ R21, R21, R252, 1.1641532182693481445e-10 ;  /* 0x2f00000015157423 */ /* 0x000fca00000100fc */
[----:B------:R-:W-:Y:S02]  /*22150*/  FSETP.GTU.FTZ.AND P1, PT, R21, R217, PT ;  /* 0x000000d91500720b */ /* 0x000fe40003f3c000 */
[C---:B-----5:R-:W-:Y:S02]  /*22160*/  SHF.L.U32 R21, R16.reuse, 0x10, RZ ;  /* 0x0000001010157819 */ /* 0x060fe400000006ff */
[----:B------:R-:W-:Y:S02]  /*22170*/  PLOP3.LUT P3, PT, P1, PT, PT, 0x8, 0x80 ;  /* 0x000000000080781c */ /* 0x000fe40000f6e170 */
[----:B------:R-:W-:Y:S01]  /*22180*/  PRMT R16, R16, 0x7632, R16 ;  /* 0x0000763210107816 */ /* 0x000fe20000000010 */
[----:B------:R-:W-:-:S04]  /*22190*/  FMUL.FTZ R21, R21, R11 ;  /* 0x0000000b15157220 */ /* 0x000fc80000410000 */
[----:B------:R-:W-:-:S05]  /*221a0*/  FMUL.FTZ R21, R21, R218 ;  /* 0x000000da15157220 */ /* 0x000fca0000410000 */
[----:B------:R-:W-:Y:S02]  /*221b0*/  FSEL R24, R21, RZ, !P1 ;  /* 0x000000ff15187208 */ /* 0x000fe40004800000 */
[----:B------:R-:W-:Y:S02]  /*221c0*/  @P3 LOP3.LUT R7, R7, 0x4, RZ, 0xfc, !PT ;  /* 0x0000000407073812 */ /* 0x000fe400078efcff */
        /* <DEDUP_REMOVED lines=10> */
.L_x_33273:
        /* <DEDUP_REMOVED lines=13> */
.L_x_33275:
[----:B------:R-:W-:Y:S05]  /*22340*/  BSYNC.RECONVERGENT B1 ;  /* 0x0000000000017941 */ /* 0x000fea0003800200 */
.L_x_33274:
        /* <DEDUP_REMOVED lines=54> */
.L_x_33272:
[----:B------:R-:W-:Y:S05]  /*226b0*/  BSYNC.RECONVERGENT B0 ;  /* 0x0000000000007941 */ /* 0x000fea0003800200 */
.L_x_33271:
        /* <DEDUP_REMOVED lines=23> */
.L_x_33278:
        /* <DEDUP_REMOVED lines=13> */
.L_x_33280:
[----:B------:R-:W-:Y:S05]  /*22900*/  BSYNC.RECONVERGENT B1 ;  /* 0x0000000000017941 */ /* 0x000fea0003800200 */
.L_x_33279:
        /* <DEDUP_REMOVED lines=40> */
[----:B------:R-:W-:Y:S01]  /*22b90*/  IMAD.MOV.U32 R21, RZ, RZ, RZ ;  /* 0x000000ffff157224 */ /* 0x000fe200078e00ff */
        /* <DEDUP_REMOVED lines=10> */
[----:B------:R-:W-:-:S05]  /*22c40*/  IMAD.WIDE.U32 R26, R13, -0x326172a9, RZ ;  /* 0xcd9e8d570d1a7825 */ /* 0x000fca00078e00ff */
[----:B------:R-:W-:Y:S02]  /*22c50*/  LOP3.LUT R13, R215, R28, R27, 0x96, !PT ;  /* 0x0000001cd70d7212 */ /* 0x000fe400078e961b */
[----:B------:R-:W-:-:S07]  /*22c60*/  MOV R224, R26 ;  /* 0x0000001a00e07202 */ /* 0x000fce0000000f00 */
.L_x_33277:
[----:B------:R-:W-:Y:S05]  /*22c70*/  BSYNC.RECONVERGENT B0 ;  /* 0x0000000000007941 */ /* 0x000fea0003800200 */
.L_x_33276:
[----:B------:R-:W-:Y:S01]  /*22c80*/  I2FP.F32.U32 R16, R16 ;  /* 0x0000001000107245 */ /* 0x000fe20000201000 */
[----:B------:R-:W-:Y:S01]  /*22c90*/  BSSY.RECONVERGENT B0, `(.L_x_33281) ;  /* 0x0000059000007945 */ /* 0x000fe20003800200 */
[----:B------:R-:W-:Y:S01]  /*22ca0*/  ISETP.NE.AND P3, PT, R21, 0x1, PT ;  /* 0x000000011500780c */ /* 0x000fe20003f65270 */
[----:B------:R-:W-:Y:S02]  /*22cb0*/  IMAD.MOV.U32 R27, RZ, RZ, 0x2 ;  /* 0x00000002ff1b7424 */ /* 0x000fe400078e00ff */
[----:B------:R-:W-:-:S05]  /*22cc0*/  FFMA.FTZ R16, R16, R252, 1.1641532182693481445e-10 ;  /* 0x2f00000010107423 */ /* 0x000fca00000100fc */
[----:B------:R-:W-:Y:S02]  /*22cd0*/  FSETP.GTU.FTZ.AND P2, PT, R16, R217, PT ;  /* 0x000000d91000720b */ /* 0x000fe40003f5c000 */
[C---:B------:R-:W-:Y:S02]  /*22ce0*/  SHF.L.U32 R16, R17.reuse, 0x10, RZ ;  /* 0x0000001011107819 */ /* 0x040fe400000006ff */
[----:B------:R-:W-:Y:S02]  /*22cf0*/  PLOP3.LUT P1, PT, P2, PT, PT, 0x8, 0x80 ;  /* 0x000000000080781c */ /* 0x000fe4000172e170 */
[----:B------:R-:W-:Y:S01]  /*22d00*/  PRMT R17, R17, 0x7632, R17 ;  /* 0x0000763211117816 */ /* 0x000fe20000000011 */
        /* <DEDUP_REMOVED lines=13> */
.L_x_33283:
        /* <DEDUP_REMOVED lines=13> */
.L_x_33285:
[----:B------:R-:W-:Y:S05]  /*22eb0*/  BSYNC.RECONVERGENT B1 ;  /* 0x0000000000017941 */ /* 0x000fea0003800200 */
.L_x_33284:
        /* <DEDUP_REMOVED lines=51> */
[----:B------:R-:W-:Y:S01]  /*231f0*/  LOP3.LUT R13, R215, R28, R27, 0x96, !PT ;  /* 0x0000001cd70d7212 */ /* 0x000fe200078e961b */
[----:B------:R-:W-:Y:S01]  /*23200*/  IMAD.MOV.U32 R27, RZ, RZ, RZ ;  /* 0x000000ffff1b7224 */ /* 0x000fe200078e00ff */
[----:B------:R-:W-:-:S07]  /*23210*/  MOV R224, R26 ;  /* 0x0000001a00e07202 */ /* 0x000fce0000000f00 */
.L_x_33282:
[----:B------:R-:W-:Y:S05]  /*23220*/  BSYNC.RECONVERGENT B0 ;  /* 0x0000000000007941 */ /* 0x000fea0003800200 */
.L_x_33281:
        /* <DEDUP_REMOVED lines=21> */
.L_x_33288:
        /* <DEDUP_REMOVED lines=13> */
.L_x_33290:
[----:B------:R-:W-:Y:S05]  /*23450*/  BSYNC.RECONVERGENT B1 ;  /* 0x0000000000017941 */ /* 0x000fea0003800200 */
.L_x_33289:
        /* <DEDUP_REMOVED lines=54> */
.L_x_33287:
[----:B------:R-:W-:Y:S05]  /*237c0*/  BSYNC.RECONVERGENT B0 ;  /* 0x0000000000007941 */ /* 0x000fea0003800200 */
.L_x_33286:
[----:B------:R-:W-:Y:S01]  /*237d0*/  I2FP.F32.U32 R16, R25 ;  /* 0x0000001900107245 */ /* 0x000fe20000201000 */
[----:B------:R-:W-:Y:S01]  /*237e0*/  BSSY.RECONVERGENT B0, `(.L_x_33291) ;  /* 0x0000059000007945 */ /* 0x000fe20003800200 */
[----:B------:R-:W-:Y:S01]  /*237f0*/  ISETP.NE.AND P4, PT, R26, 0x1, PT ;  /* 0x000000011a00780c */ /* 0x000fe20003f85270 */
        /* <DEDUP_REMOVED lines=19> */
.L_x_33293:
        /* <DEDUP_REMOVED lines=13> */
.L_x_33295:
[----:B------:R-:W-:Y:S05]  /*23a00*/  BSYNC.RECONVERGENT B1 ;  /* 0x0000000000017941 */ /* 0x000fea0003800200 */
.L_x_33294:
        /* <DEDUP_REMOVED lines=54> */
.L_x_33292:
[----:B------:R-:W-:Y:S05]  /*23d70*/  BSYNC.RECONVERGENT B0 ;  /* 0x0000000000007941 */ /* 0x000fea0003800200 */
.L_x_33291:
        /* <DEDUP_REMOVED lines=21> */
.L_x_33298:
        /* <DEDUP_REMOVED lines=13> */
.L_x_33300:
[----:B------:R-:W-:Y:S05]  /*23fa0*/  BSYNC.RECONVERGENT B1 ;  /* 0x0000000000017941 */ /* 0x000fea0003800200 */
.L_x_33299:
        /* <DEDUP_REMOVED lines=50> */
[----:B------:R-:W-:-:S03]  /*242d0*/  IMAD.WIDE.U32 R26, R13, -0x326172a9, RZ ;  /* 0xcd9e8d570d1a7825 */ /* 0x000fc600078e00ff */
[----:B------:R-:W-:Y:S01]  /*242e0*/  MOV R224, R26 ;  /* 0x0000001a00e07202 */ /* 0x000fe20000000f00 */
[----:B------:R-:W-:Y:S01]  /*242f0*/  IMAD.MOV.U32 R26, RZ, RZ, RZ ;  /* 0x000000ffff1a7224 */ /* 0x000fe200078e00ff */
[----:B------:R-:W-:-:S07]  /*24300*/  LOP3.LUT R13, R215, R28, R27, 0x96, !PT ;  /* 0x0000001cd70d7212 */ /* 0x000fce00078e961b */
.L_x_33297:
[----:B------:R-:W-:Y:S05]  /*24310*/  BSYNC.RECONVERGENT B0 ;  /* 0x0000000000007941 */ /* 0x000fea0003800200 */
.L_x_33296:
        /* <DEDUP_REMOVED lines=22> */
.L_x_33303:
        /* <DEDUP_REMOVED lines=16> */
.L_x_33305:
[----:B------:R-:W-:Y:S05]  /*24580*/  BSYNC.RECONVERGENT B1 ;  /* 0x0000000000017941 */ /* 0x000fea0003800200 */
.L_x_33304:
        /* <DEDUP_REMOVED lines=45> */
[----:B------:R-:W-:Y:S01]  /*24860*/  IMAD.MOV.U32 R25, RZ, RZ, RZ ;  /* 0x000000ffff197224 */ /* 0x000fe200078e00ff */
[----:B------:R-:W-:Y:S02]  /*24870*/  LOP3.LUT R26, R216, R26, R29, 0x96, !PT ;  /* 0x0000001ad81a7212 */ /* 0x000fe400078e961d */
[----:B------:R-:W-:-:S03]  /*24880*/  MOV R29, R20 ;  /* 0x00000014001d7202 */ /* 0x000fc60000000f00 */
[----:B------:R-:W-:-:S04]  /*24890*/  IMAD.WIDE.U32 R26, R26, -0x2daee0ad, RZ ;  /* 0xd2511f531a1a7825 */ /* 0x000fc800078e00ff */
[----:B------:R-:W-:Y:S01]  /*248a0*/  IMAD.MOV.U32 R20, RZ, RZ, R26 ;  /* 0x000000ffff147224 */ /* 0x000fe200078e001a */
[----:B------:R-:W-:Y:S01]  /*248b0*/  LOP3.LUT R12, R12, UR15, R27, 0x96, !PT ;  /* 0x0000000f0c0c7c12 */ /* 0x000fe2000f8e961b */
[----:B------:R-:W-:-:S05]  /*248c0*/  IMAD.WIDE.U32 R26, R13, -0x326172a9, RZ ;  /* 0xcd9e8d570d1a7825 */ /* 0x000fca00078e00ff */
[----:B------:R-:W-:Y:S02]  /*248d0*/  LOP3.LUT R13, R215, R28, R27, 0x96, !PT ;  /* 0x0000001cd70d7212 */ /* 0x000fe400078e961b */
[----:B------:R-:W-:-:S07]  /*248e0*/  MOV R224, R26 ;  /* 0x0000001a00e07202 */ /* 0x000fce0000000f00 */
.L_x_33302:
[----:B------:R-:W-:Y:S05]  /*248f0*/  BSYNC.RECONVERGENT B0 ;  /* 0x0000000000007941 */ /* 0x000fea0003800200 */
.L_x_33301:
        /* <DEDUP_REMOVED lines=16> */
.L_x_33265:
        /* <DEDUP_REMOVED lines=43> */
.L_x_33309:
        /* <DEDUP_REMOVED lines=13> */
.L_x_33311:
[----:B------:R-:W-:Y:S05]  /*24d80*/  BSYNC.RECONVERGENT B1 ;  /* 0x0000000000017941 */ /* 0x000fea0003800200 */
.L_x_33310:
        /* <DEDUP_REMOVED lines=46> */
[----:B------:R-:W-:-:S05]  /*25070*/  LOP3.LUT R22, R216, R22, R25, 0x96, !PT ;  /* 0x00000016d8167212 */ /* 0x000fca00078e9619 */
[----:B------:R-:W-:-:S05]  /*25080*/  IMAD.WIDE.U32 R22, R22, -0x2daee0ad, RZ ;  /* 0xd2511f5316167825 */ /* 0x000fca00078e00ff */
[----:B------:R-:W-:Y:S02]  /*25090*/  LOP3.LUT R12, R12, UR15, R23, 0x96, !PT ;  /* 0x0000000f0c0c7c12 */ /* 0x000fe4000f8e9617 */
[----:B------:R-:W-:Y:S01]  /*250a0*/  MOV R225, R22 ;  /* 0x0000001600e17202 */ /* 0x000fe20000000f00 */
[----:B------:R-:W-:-:S04]  /*250b0*/  IMAD.WIDE.U32 R22, R13, -0x326172a9, RZ ;  /* 0xcd9e8d570d167825 */ /* 0x000fc800078e00ff */
[----:B------:R-:W-:Y:S01]  /*250c0*/  IMAD.MOV.U32 R224, RZ, RZ, R22 ;  /* 0x000000ffffe07224 */ /* 0x000fe200078e0016 */
[----:B------:R-:W-:Y:S02]  /*250d0*/  LOP3.LUT R13, R215, R24, R23, 0x96, !PT ;  /* 0x00000018d70d7212 */ /* 0x000fe400078e9617 */
[----:B------:R-:W-:-:S07]  /*250e0*/  MOV R22, R20 ;  /* 0x0000001400167202 */ /* 0x000fce0000000f00 */
.L_x_33308:
[----:B------:R-:W-:Y:S05]  /*250f0*/  BSYNC.RECONVERGENT B0 ;  /* 0x0000000000007941 */ /* 0x000fea0003800200 */
.L_x_33307:
[----:B------:R-:W-:Y:S01]  /*25100*/  I2FP.F32.U32 R20, R22 ;  /* 0x0000001600147245 */ /* 0x000fe20000201000 */
[----:B------:R-:W-:Y:S01]  /*25110*/  BSSY.RECONVERGENT B0, `(.L_x_33312) ;  /* 0x000005c000007945 */ /* 0x000fe20003800200 */
[----:B------:R-:W-:Y:S02]  /*25120*/  ISETP.NE.AND P2, PT, R21, 0x1, PT ;  /* 0x000000011500780c */ /* 0x000fe40003f45270 */
[----:B------:R-:W-:Y:S01]  /*25130*/  LOP3.LUT R7, R7, 0xfffffffb, RZ, 0xc0, !PT ;  /* 0xfffffffb07077812 */ /* 0x000fe200078ec0ff */
[----:B------:R-:W-:Y:S01]  /*25140*/  FFMA.FTZ R20, R20, R252, 1.1641532182693481445e-10 ;  /* 0x2f00000014147423 */ /* 0x000fe200000100fc */
[----:B------:R-:W-:-:S04]  /*25150*/  MOV R23, R224 ;  /* 0x000000e000177202 */ /* 0x000fc80000000f00 */
        /* <DEDUP_REMOVED lines=19> */
.L_x_33314:
        /* <DEDUP_REMOVED lines=13> */
.L_x_33316:
[----:B------:R-:W-:Y:S05]  /*25360*/  BSYNC.RECONVERGENT B1 ;  /* 0x0000000000017941 */ /* 0x000fea0003800200 */
.L_x_33315:
        /* <DEDUP_REMOVED lines=50> */
[----:B------:R-:W-:-:S03]  /*25690*/  IMAD.WIDE.U32 R20, R13, -0x326172a9, RZ ;  /* 0xcd9e8d570d147825 */ /* 0x000fc600078e00ff */
[----:B------:R-:W-:Y:S01]  /*256a0*/  MOV R224, R20 ;  /* 0x0000001400e07202 */ /* 0x000fe20000000f00 */
[----:B------:R-:W-:Y:S01]  /*256b0*/  IMAD.MOV.U32 R20, RZ, RZ, RZ ;  /* 0x000000ffff147224 */ /* 0x000fe200078e00ff */
[----:B------:R-:W-:-:S07]  /*256c0*/  LOP3.LUT R13, R215, R22, R21, 0x96, !PT ;  /* 0x00000016d70d7212 */ /* 0x000fce00078e9615 */
.L_x_33313:
[----:B------:R-:W-:Y:S05]  /*256d0*/  BSYNC.RECONVERGENT B0 ;  /* 0x0000000000007941 */ /* 0x000fea0003800200 */
.L_x_33312:
        /* <DEDUP_REMOVED lines=9> */
[----:B------:R-:W-:-:S04]  /*25770*/  IMAD.MOV.U32 R21, RZ, RZ, 0x2 ;  /* 0x00000002ff157424 */ /* 0x000fc800078e00ff */
        /* <DEDUP_REMOVED lines=14> */
.L_x_33319:
        /* <DEDUP_REMOVED lines=13> */
.L_x_33321:
[----:B------:R-:W-:Y:S05]  /*25930*/  BSYNC.RECONVERGENT B1 ;  /* 0x0000000000017941 */ /* 0x000fea0003800200 */
.L_x_33320:
        /* <DEDUP_REMOVED lines=54> */
.L_x_33318:
[----:B------:R-:W-:Y:S05]  /*25ca0*/  BSYNC.RECONVERGENT B0 ;  /* 0x0000000000007941 */ /* 0x000fea0003800200 */
.L_x_33317:
        /* <DEDUP_REMOVED lines=23> */
.L_x_33324:
        /* <DEDUP_REMOVED lines=13> */
.L_x_33326:
[----:B------:R-:W-:Y:S05]  /*25ef0*/  BSYNC.RECONVERGENT B1 ;  /* 0x0000000000017941 */ /* 0x000fea0003800200 */
.L_x_33325:
        /* <DEDUP_REMOVED lines=54> */
.L_x_33323:
[----:B------:R-:W-:Y:S05]  /*26260*/  BSYNC.RECONVERGENT B0 ;  /* 0x0000000000007941 */ /* 0x000fea0003800200 */
.L_x_33322:
        /* <DEDUP_REMOVED lines=22> */
.L_x_33329:
        /* <DEDUP_REMOVED lines=13> */
.L_x_33331:
[----:B------:R-:W-:Y:S05]  /*264a0*/  BSYNC.RECONVERGENT B1 ;  /* 0x0000000000017941 */ /* 0x000fea0003800200 */
.L_x_33330:
        /* <DEDUP_REMOVED lines=54> */
.L_x_33328:
[----:B------:R-:W-:Y:S05]  /*26810*/  BSYNC.RECONVERGENT B0 ;  /* 0x0000000000007941 */ /* 0x000fea0003800200 */
.L_x_33327:
        /* <DEDUP_REMOVED lines=23> */
.L_x_33334:
        /* <DEDUP_REMOVED lines=13> */
.L_x_33336:
[----:B------:R-:W-:Y:S05]  /*26a60*/  BSYNC.RECONVERGENT B1 ;  /* 0x0000000000017941 */ /* 0x000fea0003800200 */
.L_x_33335:
        /* <DEDUP_REMOVED lines=54> */
.L_x_33333:
[----:B------:R-:W-:Y:S05]  /*26dd0*/  BSYNC.RECONVERGENT B0 ;  /* 0x0000000000007941 */ /* 0x000fea0003800200 */
.L_x_33332:
        /* <DEDUP_REMOVED lines=22> */
.L_x_33339:
        /* <DEDUP_REMOVED lines=13> */
.L_x_33341:
[----:B------:R-:W-:Y:S05]  /*27010*/  BSYNC.RECONVERGENT B1 ;  /* 0x0000000000017941 */ /* 0x000fea0003800200 */
.L_x_33340:
        /* <DEDUP_REMOVED lines=50> */
[----:B------:R-:W-:-:S03]  /*27340*/  IMAD.WIDE.U32 R16, R13, -0x326172a9, RZ ;  /* 0xcd9e8d570d107825 */ /* 0x000fc600078e00ff */
[----:B------:R-:W-:Y:S01]  /*27350*/  MOV R224, R16 ;  /* 0x0000001000e07202 */ /* 0x000fe20000000f00 */
[----:B------:R-:W-:Y:S01]  /*27360*/  IMAD.MOV.U32 R16, RZ, RZ, RZ ;  /* 0x000000ffff107224 */ /* 0x000fe200078e00ff */
[----:B------:R-:W-:-:S07]  /*27370*/  LOP3.LUT R13, R215, R22, R17, 0x96, !PT ;  /* 0x00000016d70d7212 */ /* 0x000fce00078e9611 */
.L_x_33338:
[----:B------:R-:W-:Y:S05]  /*27380*/  BSYNC.RECONVERGENT B0 ;  /* 0x0000000000007941 */ /* 0x000fea0003800200 */
.L_x_33337:
        /* <DEDUP_REMOVED lines=23> */
.L_x_33344:
        /* <DEDUP_REMOVED lines=16> */
.L_x_33346:
[----:B------:R-:W-:Y:S05]  /*27600*/  BSYNC.RECONVERGENT B1 ;  /* 0x0000000000017941 */ /* 0x000fea0003800200 */
.L_x_33345:
        /* <DEDUP_REMOVED lines=52> */
[----:B------:R-:W-:Y:S02]  /*27950*/  LOP3.LUT R13, R215, R208, R17, 0x96, !PT ;  /* 0x000000d0d70d7212 */ /* 0x000fe400078e9611 */
[----:B------:R-:W-:-:S07]  /*27960*/  MOV R224, R16 ;  /* 0x0000001000e07202 */ /* 0x000fce0000000f00 */
.L_x_33343:
[----:B------:R-:W-:Y:S05]  /*27970*/  BSYNC.RECONVERGENT B0 ;  /* 0x0000000000007941 */ /* 0x000fea0003800200 */
.L_x_33342:
        /* <DEDUP_REMOVED lines=10> */
.L_x_33306:
        /* <DEDUP_REMOVED lines=16> */
.L_x_33350:
        /* <DEDUP_REMOVED lines=13> */
.L_x_33352:
[----:B------:R-:W-:Y:S05]  /*27bf0*/  BSYNC.RECONVERGENT B1 ;  /* 0x0000000000017941 */ /* 0x000fea0003800200 */
.L_x_33351:
        /* <DEDUP_REMOVED lines=46> */
[----:B------:R-:W-:-:S05]  /*27ee0*/  LOP3.LUT R22, R216, R22, R25, 0x96, !PT ;  /* 0x00000016d8167212 */ /* 0x000fca00078e9619 */
[----:B------:R-:W-:-:S04]  /*27ef0*/  IMAD.WIDE.U32 R22, R22, -0x2daee0ad, RZ ;  /* 0xd2511f5316167825 */ /* 0x000fc800078e00ff */
[----:B------:R-:W-:Y:S01]  /*27f00*/  IMAD.MOV.U32 R225, RZ, RZ, R22 ;  /* 0x000000ffffe17224 */ /* 0x000fe200078e0016 */
[----:B------:R-:W-:Y:S01]  /*27f10*/  LOP3.LUT R12, R12, UR15, R23, 0x96, !PT ;  /* 0x0000000f0c0c7c12 */ /* 0x000fe2000f8e9617 */
[----:B------:R-:W-:-:S03]  /*27f20*/  IMAD.WIDE.U32 R22, R13, -0x326172a9, RZ ;  /* 0xcd9e8d570d167825 */ /* 0x000fc600078e00ff */
[----:B------:R-:W-:Y:S01]  /*27f30*/  MOV R224, R22 ;  /* 0x0000001600e07202 */ /* 0x000fe20000000f00 */
[----:B------:R-:W-:Y:S01]  /*27f40*/  IMAD.MOV.U32 R22, RZ, RZ, R20 ;  /* 0x000000ffff167224 */ /* 0x000fe200078e0014 */
[----:B------:R-:W-:-:S07]  /*27f50*/  LOP3.LUT R13, R215, R24, R23, 0x96, !PT ;  /* 0x00000018d70d7212 */ /* 0x000fce00078e9617 */
.L_x_33349:
[----:B------:R-:W-:Y:S05]  /*27f60*/  BSYNC.RECONVERGENT B0 ;  /* 0x0000000000007941 */ /* 0x000fea0003800200 */
.L_x_33348:
        /* <DEDUP_REMOVED lines=9> */
[----:B------:R-:W-:Y:S02]  /*28000*/  PRMT R16, R16, 0x7632, R16 ;  /* 0x0000763210107816 */ /* 0x000fe40000000010 */
[----:B------:R-:W-:Y:S01]  /*28010*/  PLOP3.LUT P3, PT, P1, PT, PT, 0x8, 0x80 ;  /* 0x000000000080781c */ /* 0x000fe20000f6e170 */
[----:B------:R-:W-:-:S04]  /*28020*/  FMUL.FTZ R20, R20, R11 ;  /* 0x0000000b14147220 */ /* 0x000fc80000410000 */
[----:B------:R-:W-:-:S05]  /*28030*/  FMUL.FTZ R23, R20, R218 ;  /* 0x000000da14177220 */ /* 0x000fca0000410000 */
[----:B------:R-:W-:-:S03]  /*28040*/  FSEL R23, R23, RZ, !P1 ;  /* 0x000000ff17177208 */ /* 0x000fc60004800000 */
        /* <DEDUP_REMOVED lines=10> */
.L_x_33355:
        /* <DEDUP_REMOVED lines=13> */
.L_x_33357:
[----:B------:R-:W-:Y:S05]  /*281c0*/  BSYNC.RECONVERGENT B1 ;  /* 0x0000000000017941 */ /* 0x000fea0003800200 */
.L_x_33356:
        /* <DEDUP_REMOVED lines=54> */
.L_x_33354:
[----:B------:R-:W-:Y:S05]  /*28530*/  BSYNC.RECONVERGENT B0 ;  /* 0x0000000000007941 */ /* 0x000fea0003800200 */
.L_x_33353:
        /* <DEDUP_REMOVED lines=9> */
[----:B------:R-:W-:Y:S02]  /*285d0*/  HFMA2 R20, -RZ, RZ, 0, 1.1920928955078125e-07 ;  /* 0x00000002ff147431 */ /* 0x000fe400000001ff */
        /* <DEDUP_REMOVED lines=13> */
.L_x_33360:
        /* <DEDUP_REMOVED lines=13> */
.L_x_33362:
[----:B------:R-:W-:Y:S05]  /*28780*/  BSYNC.RECONVERGENT B1 ;  /* 0x0000000000017941 */ /* 0x000fea0003800200 */
.L_x_33361:
        /* <DEDUP_REMOVED lines=54> */
.L_x_33359:
[----:B------:R-:W-:Y:S05]  /*28af0*/  BSYNC.RECONVERGENT B0 ;  /* 0x0000000000007941 */ /* 0x000fea0003800200 */
.L_x_33358:
[----:B------:R-:W-:Y:S01]  /*28b00*/  I2FP.F32.U32 R16, R16 ;  /* 0x0000001000107245 */ /* 0x000fe20000201000 */
[----:B------:R-:W-:Y:S01]  /*28b10*/  BSSY.RECONVERGENT B0, `(.L_x_33363) ;  /* 0x0000059000007945 */ /* 0x000fe20003800200 */
[----:B------:R-:W-:Y:S01]  /*28b20*/  ISETP.NE.AND P3, PT, R20, 0x1, PT ;  /* 0x000000011400780c */ /* 0x000fe20003f65270 */
[----:B------:R-:W-:Y:S02]  /*28b30*/  HFMA2 R26, -RZ, RZ, 0, 1.1920928955078125e-07 ;  /* 0x00000002ff1a7431 */ /* 0x000fe400000001ff */
[----:B------:R-:W-:-:S05]  /*28b40*/  FFMA.FTZ R16, R16, R252, 1.1641532182693481445e-10 ;  /* 0x2f00000010107423 */ /* 0x000fca00000100fc */
[----:B------:R-:W-:Y:S01]  /*28b50*/  FSETP.GTU.FTZ.AND P2, PT, R16, R217, PT ;  /* 0x000000d91000720b */ /* 0x000fe20003f5c000 */
[C---:B------:R-:W-:Y:S01]  /*28b60*/  IMAD.U32 R16, R17.reuse, 0x10000, RZ ;  /* 0x0001000011107824 */ /* 0x040fe200078e00ff */
[----:B------:R-:W-:Y:S02]  /*28b70*/  PRMT R17, R17, 0x7632, R17 ;  /* 0x0000763211117816 */ /* 0x000fe40000000011 */
[----:B------:R-:W-:Y:S01]  /*28b80*/  PLOP3.LUT P1, PT, P2, PT, PT, 0x8, 0x80 ;  /* 0x000000000080781c */ /* 0x000fe2000172e170 */
[----:B------:R-:W-:-:S04]  /*28b90*/  FMUL.FTZ R16, R16, R11 ;  /* 0x0000000b10107220 */ /* 0x000fc80000410000 */
[----:B------:R-:W-:-:S05]  /*28ba0*/  FMUL.FTZ R16, R16, R218 ;  /* 0x000000da10107220 */ /* 0x000fca0000410000 */
[----:B------:R-:W-:Y:S01]  /*28bb0*/  FSEL R22, R16, RZ, !P2 ;  /* 0x000000ff10167208 */ /* 0x000fe20005000000 */
        /* <DEDUP_REMOVED lines=10> */
.L_x_33365:
        /* <DEDUP_REMOVED lines=13> */
.L_x_33367:
[----:B------:R-:W-:Y:S05]  /*28d30*/  BSYNC.RECONVERGENT B1 ;  /* 0x0000000000017941 */ /* 0x000fea0003800200 */
.L_x_33366:
        /* <DEDUP_REMOVED lines=53> */
[----:B------:R-:W-:-:S07]  /*29090*/  HFMA2 R26, -RZ, RZ, 0, 0 ;  /* 0x00000000ff1a7431 */ /* 0x000fce00000001ff */
.L_x_33364:
[----:B------:R-:W-:Y:S05]  /*290a0*/  BSYNC.RECONVERGENT B0 ;  /* 0x0000000000007941 */ /* 0x000fea0003800200 */
.L_x_33363:
        /* <DEDUP_REMOVED lines=21> */
.L_x_33370:
        /* <DEDUP_REMOVED lines=13> */
.L_x_33372:
[----:B------:R-:W-:Y:S05]  /*292d0*/  BSYNC.RECONVERGENT B1 ;  /* 0x0000000000017941 */ /* 0x000fea0003800200 */
.L_x_33371:
        /* <DEDUP_REMOVED lines=45> */
[----:B------:R-:W-:Y:S01]  /*295b0*/  LOP3.LUT R16, R216, R16, R25, 0x96, !PT ;  /* 0x00000010d8107212 */ /* 0x000fe200078e9619 */
[----:B------:R-:W-:-:S04]  /*295c0*/  IMAD.MOV.U32 R25, RZ, RZ, R225 ;  /* 0x000000ffff197224 */ /* 0x000fc800078e00e1 */
[----:B------:R-:W-:-:S05]  /*295d0*/  IMAD.WIDE.U32 R16, R16, -0x2daee0ad, RZ ;  /* 0xd2511f5310107825 */ /* 0x000fca00078e00ff */
[----:B------:R-:W-:Y:S02]  /*295e0*/  LOP3.LUT R12, R12, UR15, R17, 0x96, !PT ;  /* 0x0000000f0c0c7c12 */ /* 0x000fe4000f8e9611 */
[----:B------:R-:W-:Y:S01]  /*295f0*/  MOV R225, R16 ;  /* 0x0000001000e17202 */ /* 0x000fe20000000f00 */
[----:B------:R-:W-:-:S04]  /*29600*/  IMAD.WIDE.U32 R16, R13, -0x326172a9, RZ ;  /* 0xcd9e8d570d107825 */ /* 0x000fc800078e00ff */
[----:B------:R-:W-:Y:S01]  /*29610*/  IMAD.MOV.U32 R224, RZ, RZ, R16 ;  /* 0x000000ffffe07224 */ /* 0x000fe200078e0010 */
[----:B------:R-:W-:Y:S01]  /*29620*/  LOP3.LUT R13, R215, R24, R17, 0x96, !PT ;  /* 0x00000018d70d7212 */ /* 0x000fe200078e9611 */
[----:B------:R-:W-:-:S07]  /*29630*/  HFMA2 R24, -RZ, RZ, 0, 0 ;  /* 0x00000000ff187431 */ /* 0x000fce00000001ff */
.L_x_33369:
[----:B------:R-:W-:Y:S05]  /*29640*/  BSYNC.RECONVERGENT B0 ;  /* 0x0000000000007941 */ /* 0x000fea0003800200 */
.L_x_33368:
        /* <DEDUP_REMOVED lines=22> */
.L_x_33375:
        /* <DEDUP_REMOVED lines=13> */
.L_x_33377:
[----:B------:R-:W-:Y:S05]  /*29880*/  BSYNC.RECONVERGENT B1 ;  /* 0x0000000000017941 */ /* 0x000fea0003800200 */
.L_x_33376:
        /* <DEDUP_REMOVED lines=54> */
.L_x_33374:
[----:B------:R-:W-:Y:S05]  /*29bf0*/  BSYNC.RECONVERGENT B0 ;  /* 0x0000000000007941 */ /* 0x000fea0003800200 */
.L_x_33373:
        /* <DEDUP_REMOVED lines=21> */
.L_x_33380:
        /* <DEDUP_REMOVED lines=13> */
.L_x_33382:
[----:B------:R-:W-:Y:S05]  /*29e20*/  BSYNC.RECONVERGENT B1 ;  /* 0x0000000000017941 */ /* 0x000fea0003800200 */
.L_x_33381:
        /* <DEDUP_REMOVED lines=54> */
.L_x_33379:
[----:B------:R-:W-:Y:S05]  /*2a190*/  BSYNC.RECONVERGENT B0 ;  /* 0x0000000000007941 */ /* 0x000fea0003800200 */
.L_x_33378:
        /* <DEDUP_REMOVED lines=22> */
.L_x_33385:
        /* <DEDUP_REMOVED lines=16> */
.L_x_33387:
[----:B------:R-:W-:Y:S05]  /*2a400*/  BSYNC.RECONVERGENT B1 ;  /* 0x0000000000017941 */ /* 0x000fea0003800200 */
.L_x_33386:
        /* <DEDUP_REMOVED lines=53> */
[----:B------:R-:W-:-:S07]  /*2a760*/  LOP3.LUT R13, R215, R26, R25, 0x96, !PT ;  /* 0x0000001ad70d7212 */ /* 0x000fce00078e9619 */
.L_x_33384:
[----:B------:R-:W-:Y:S05]  /*2a770*/  BSYNC.RECONVERGENT B0 ;  /* 0x0000000000007941 */ /* 0x000fea0003800200 */
.L_x_33383:
        /* <DEDUP_REMOVED lines=16> */
.L_x_33347:
[----:B------:R-:W-:Y:S01]  /*2a880*/  IMAD.WIDE.U32 R16, R220, 0x20, R230 ;  /* 0x00000020dc107825 */ /* 0x000fe200078e00e6 */
[----:B------:R-:W-:Y:S02]  /*2a890*/  SEL R18, RZ, 0x1000000, !P6 ;  /* 0x01000000ff127807 */ /* 0x000fe40007000000 */
[----:B------:R-:W-:Y:S02]  /*2a8a0*/  SEL R19, RZ, 0x10000, !P5 ;  /* 0x00010000ff137807 */ /* 0x000fe40006800000 */
[----:B------:R-:W-:Y:S01]  /*2a8b0*/  STG.E.128 desc[UR6][R16.64], R24 ;  /* 0x0000001810007986 */ /* 0x000fe2000c101d06 */
[C---:B------:R-:W-:Y:S02]  /*2a8c0*/  LOP3.LUT P5, RZ, R7.reuse, 0x2, RZ, 0xc0, !PT ;  /* 0x0000000207ff7812 */ /* 0x040fe400078ac0ff */
[----:B------:R-:W-:Y:S01]  /*2a8d0*/  LOP3.LUT P6, RZ, R7, 0x4, RZ, 0xc0, !PT ;  /* 0x0000000407ff7812 */ /* 0x000fe200078cc0ff */
[----:B------:R0:W-:Y:S01]  /*2a8e0*/  STG.E.128 desc[UR6][R16.64+0x10], R20 ;  /* 0x0000101410007986 */ /* 0x0001e2000c101d06 */
[----:B------:R-:W-:-:S02]  /*2a8f0*/  IADD3 R222, PT, PT, R6, 0xe0, RZ ;  /* 0x000000e006de7810 */ /* 0x000fc40007ffe0ff */
[----:B0-----:R-:W-:Y:S02]  /*2a900*/  SEL R16, RZ, 0x100, !P4 ;  /* 0x00000100ff107807 */ /* 0x001fe40006000000 */
[----:B------:R-:W-:Y:S02]  /*2a910*/  SEL R17, RZ, 0x1, !P3 ;  /* 0x00000001ff117807 */ /* 0x000fe40005800000 */
[----:B------:R-:W-:Y:S02]  /*2a920*/  LOP3.LUT R16, R16, R18, R19, 0xfe, !PT ;  /* 0x0000001210107212 */ /* 0x000fe400078efe13 */
[----:B------:R-:W-:Y:S02]  /*2a930*/  SEL R18, RZ, 0x10000, !P1 ;  /* 0x00010000ff127807 */ /* 0x000fe40004800000 */
[----:B------:R-:W-:Y:S02]  /*2a940*/  LOP3.LUT R17, R16, R17, RZ, 0xfc, !PT ;  /* 0x0000001110117212 */ /* 0x000fe400078efcff */
[----:B------:R-:W-:-:S02]  /*2a950*/  SEL R16, RZ, 0x1000000, !P2 ;  /* 0x01000000ff107807 */ /* 0x000fc40005000000 */
[----:B------:R-:W-:-:S04]  /*2a960*/  SEL R19, RZ, 0x100, !P5 ;  /* 0x00000100ff137807 */ /* 0x000fc80006800000 */
[----:B------:R-:W-:Y:S02]  /*2a970*/  LOP3.LUT R16, R19, R16, R18, 0xfe, !PT ;  /* 0x0000001013107212 */ /* 0x000fe400078efe12 */
        /* <DEDUP_REMOVED lines=27> */
.L_x_33391:
        /* <DEDUP_REMOVED lines=13> */
.L_x_33393:
[----:B------:R-:W-:Y:S05]  /*2ac00*/  BSYNC.RECONVERGENT B1 ;  /* 0x0000000000017941 */ /* 0x000fea0003800200 */
.L_x_33392:
        /* <DEDUP_REMOVED lines=54> */
.L_x_33390:
[----:B------:R-:W-:Y:S05]  /*2af70*/  BSYNC.RECONVERGENT B0 ;  /* 0x0000000000007941 */ /* 0x000fea0003800200 */
.L_x_33389:
[----:B------:R-:W-:Y:S01]  /*2af80*/  I2FP.F32.U32 R16, R16 ;  /* 0x0000001000107245 */ /* 0x000fe20000201000 */
[----:B------:R-:W-:Y:S01]  /*2af90*/  BSSY.RECONVERGENT B0, `(.L_x_33394) ;  /* 0x000005c000007945 */ /* 0x000fe20003800200 */
[----:B------:R-:W-:Y:S01]  /*2afa0*/  ISETP.NE.AND P1, PT, R18, 0x1, PT ;  /* 0x000000011200780c */ /* 0x000fe20003f25270 */
[----:B------:R-:W-:Y:S01]  /*2afb0*/  HFMA2 R19, -RZ, RZ, 0, 1.1920928955078125e-07 ;  /* 0x00000002ff137431 */ /* 0x000fe200000001ff */
[----:B------:R-:W-:Y:S01]  /*2afc0*/  LOP3.LUT R7, R7, 0xfffffffd, RZ, 0xc0, !PT ;  /* 0xfffffffd07077812 */ /* 0x000fe200078ec0ff */
[----:B------:R-:W-:Y:S01]  /*2afd0*/  FFMA.FTZ R16, R16, R252, 1.1641532182693481445e-10 ;  /* 0x2f00000010107423 */ /* 0x000fe200000100fc */
[----:B-----5:R-:W-:-:S04]  /*2afe0*/  PRMT R17, R208, 0x7632, R17 ;  /* 0x00007632d0117816 */ /* 0x020fc80000000011 */
[----:B------:R-:W-:Y:S01]  /*2aff0*/  FSETP.GTU.FTZ.AND P0, PT, R16, R217, PT ;  /* 0x000000d91000720b */ /* 0x000fe20003f1c000 */
[----:B------:R-:W-:Y:S02]  /*2b000*/  IMAD.U32 R16, R208, 0x10000, RZ ;  /* 0x00010000d0107824 */ /* 0x000fe400078e00ff */
[----:B------:R-:W-:Y:S02]  /*2b010*/  IMAD.MOV.U32 R208, RZ, RZ, R224 ;  /* 0x000000ffffd07224 */ /* 0x000fe400078e00e0 */
        /* <DEDUP_REMOVED lines=15> */
.L_x_33396:
        /* <DEDUP_REMOVED lines=13> */
.L_x_33398:
[----:B------:R-:W-:Y:S05]  /*2b1e0*/  BSYNC.RECONVERGENT B1 ;  /* 0x0000000000017941 */ /* 0x000fea0003800200 */
.L_x_33397:
        /* <DEDUP_REMOVED lines=50> */
[----:B------:R-:W-:-:S05]  /*2b510*/  IMAD.WIDE.U32 R18, R13, -0x326172a9, RZ ;  /* 0xcd9e8d570d127825 */ /* 0x000fca00078e00ff */
[----:B------:R-:W-:Y:S01]  /*2b520*/  LOP3.LUT R13, R215, R224, R19, 0x96, !PT ;  /* 0x000000e0d70d7212 */ /* 0x000fe200078e9613 */
[----:B------:R-:W-:Y:S02]  /*2b530*/  HFMA2 R19, -RZ, RZ, 0, 0 ;  /* 0x00000000ff137431 */ /* 0x000fe400000001ff */
[----:B------:R-:W-:-:S07]  /*2b540*/  IMAD.MOV.U32 R224, RZ, RZ, R18 ;  /* 0x000000ffffe07224 */ /* 0x000fce00078e0012 */
.L_x_33395:
[----:B------:R-:W-:Y:S05]  /*2b550*/  BSYNC.RECONVERGENT B0 ;  /* 0x0000000000007941 */ /* 0x000fea0003800200 */
.L_x_33394:
        /* <DEDUP_REMOVED lines=24> */
.L_x_33401:
        /* <DEDUP_REMOVED lines=13> */
.L_x_33403:
[----:B------:R-:W-:Y:S05]  /*2b7b0*/  BSYNC.RECONVERGENT B1 ;  /* 0x0000000000017941 */ /* 0x000fea0003800200 */
.L_x_33402:
        /* <DEDUP_REMOVED lines=53> */
[----:B------:R-:W-:-:S07]  /*2bb10*/  IMAD.MOV.U32 R224, RZ, RZ, R18 ;  /* 0x000000ffffe07224 */ /* 0x000fce00078e0012 */
.L_x_33400:
[----:B------:R-:W-:Y:S05]  /*2bb20*/  BSYNC.RECONVERGENT B0 ;  /* 0x0000000000007941 */ /* 0x000fea0003800200 */
.L_x_33399:
        /* <DEDUP_REMOVED lines=23> */
.L_x_33406:
        /* <DEDUP_REMOVED lines=13> */
.L_x_33408:
[----:B------:R-:W-:Y:S05]  /*2bd70*/  BSYNC.RECONVERGENT B1 ;  /* 0x0000000000017941 */ /* 0x000fea0003800200 */
.L_x_33407:
        /* <DEDUP_REMOVED lines=50> */
[----:B------:R-:W-:-:S05]  /*2c0a0*/  IMAD.WIDE.U32 R208, R13, -0x326172a9, RZ ;  /* 0xcd9e8d570dd07825 */ /* 0x000fca00078e00ff */
[----:B------:R-:W-:Y:S01]  /*2c0b0*/  LOP3.LUT R13, R215, R224, R209, 0x96, !PT ;  /* 0x000000e0d70d7212 */ /* 0x000fe200078e96d1 */
[----:B------:R-:W-:Y:S02]  /*2c0c0*/  IMAD.MOV.U32 R224, RZ, RZ, R208 ;  /* 0x000000ffffe07224 */ /* 0x000fe400078e00d0 */
[----:B------:R-:W-:-:S07]  /*2c0d0*/  HFMA2 R208, -RZ, RZ, 0, 0 ;  /* 0x00000000ffd07431 */ /* 0x000fce00000001ff */
.L_x_33405:
[----:B------:R-:W-:Y:S05]  /*2c0e0*/  BSYNC.RECONVERGENT B0 ;  /* 0x0000000000007941 */ /* 0x000fea0003800200 */
.L_x_33404:
        /* <DEDUP_REMOVED lines=22> */
.L_x_33411:
        /* <DEDUP_REMOVED lines=13> */
.L_x_33413:
[----:B------:R-:W-:Y:S05]  /*2c320*/  BSYNC.RECONVERGENT B1 ;  /* 0x0000000000017941 */ /* 0x000fea0003800200 */
.L_x_33412:
        /* <DEDUP_REMOVED lines=53> */
[----:B------:R-:W-:-:S07]  /*2c680*/  IMAD.MOV.U32 R224, RZ, RZ, R208 ;  /* 0x000000ffffe07224 */ /* 0x000fce00078e00d0 */
.L_x_33410:
[----:B------:R-:W-:Y:S05]  /*2c690*/  BSYNC.RECONVERGENT B0 ;  /* 0x0000000000007941 */ /* 0x000fea0003800200 */
.L_x_33409:
        /* <DEDUP_REMOVED lines=23> */
.L_x_33416:
        /* <DEDUP_REMOVED lines=13> */
.L_x_33418:
[----:B------:R-:W-:Y:S05]  /*2c8e0*/  BSYNC.RECONVERGENT B1 ;  /* 0x0000000000017941 */ /* 0x000fea0003800200 */
.L_x_33417:
        /* <DEDUP_REMOVED lines=19> */
[----:B------:R-:W-:-:S03]  /*2ca20*/  UIADD3 UR15, UPT, UPT, UR4, 0x78dde6e4, URZ ;  /* 0x78dde6e4040f7890 */ /* 0x000fc6000fffe0ff */
        /* <DEDUP_REMOVED lines=32> */
[----:B------:R-:W-:-:S07]  /*2cc30*/  IMAD.MOV.U32 R225, RZ, RZ, RZ ;  /* 0x000000ffffe17224 */ /* 0x000fce00078e00ff */
.L_x_33415:
[----:B------:R-:W-:Y:S05]  /*2cc40*/  BSYNC.RECONVERGENT B0 ;  /* 0x0000000000007941 */ /* 0x000fea0003800200 */
.L_x_33414:
        /* <DEDUP_REMOVED lines=22> */
.L_x_33421:
        /* <DEDUP_REMOVED lines=13> */
.L_x_33423:
[----:B------:R-:W-:Y:S05]  /*2ce80*/  BSYNC.RECONVERGENT B1 ;  /* 0x0000000000017941 */ /* 0x000fea0003800200 */
.L_x_33422:
        /* <DEDUP_REMOVED lines=52> */
[----:B------:R-:W-:-:S07]  /*2d1d0*/  HFMA2 R226, -RZ, RZ, 0, 0 ;  /* 0x00000000ffe27431 */ /* 0x000fce00000001ff */
.L_x_33420:
[----:B------:R-:W-:Y:S05]  /*2d1e0*/  BSYNC.RECONVERGENT B0 ;  /* 0x0000000000007941 */ /* 0x000fea0003800200 */
.L_x_33419:
        /* <DEDUP_REMOVED lines=23> */
.L_x_33426:
        /* <DEDUP_REMOVED lines=13> */
.L_x_33428:
[----:B------:R-:W-:Y:S05]  /*2d430*/  BSYNC.RECONVERGENT B1 ;  /* 0x0000000000017941 */ /* 0x000fea0003800200 */
.L_x_33427:
[----:B------:R-:W-:Y:S01]  /*2d440*/  LOP3.LUT R13, R5, UR5, R13, 0x96, !PT ;  /* 0x00000005050d7c12 */ /* 0x000fe2000f8e960d */
[----:B------:R-:W-:Y:S01]  /*2d450*/  IMAD.WIDE.U32 R224, R0, -0x326172a9, RZ ;  /* 0xcd9e8d5700e07825 */ /* 0x000fe200078e00ff */
[----:B------:R-:W-:-:S03]  /*2d460*/  UIADD3 UR15, UPT, UPT, UR5, 0x76cf5d0a, URZ ;  /* 0x76cf5d0a050f7890 */ /* 0x000fc6000fffe0ff */
[----:B------:R-:W-:Y:S01]  /*2d470*/  IMAD.WIDE.U32 R226, R13, -0x326172a9, RZ ;  /* 0xcd9e8d570de27825 */ /* 0x000fe200078e00ff */
[----:B------:R-:W-:-:S04]  /*2d480*/  LOP3.LUT R13, R4, UR4, R225, 0x96, !PT ;  /* 0x00000004040d7c12 */ /* 0x000fc8000f8e96e1 */
[----:B------:R-:W-:Y:S01]  /*2d490*/  LOP3.LUT R14, R14, R224, R227, 0x96, !PT ;  /* 0x000000e00e0e7212 */ /* 0x000fe200078e96e3 */
[----:B------:R-:W-:Y:S01]  /*2d4a0*/  IMAD.WIDE.U32 R224, R13, -0x2daee0ad, RZ ;  /* 0xd2511f530de07825 */ /* 0x000fe200078e00ff */
[----:B------:R-:W-:-:S04]  /*2d4b0*/  MOV R227, R221 ;  /* 0x000000dd00e37202 */ /* 0x000fc80000000f00 */
        /* <DEDUP_REMOVED lines=31> */
[----:B------:R-:W-:-:S04]  /*2d6b0*/  IMAD.WIDE.U32 R14, R15, -0x2daee0ad, RZ ;  /* 0xd2511f530f0e7825 */ /* 0x000fc800078e00ff */
[----:B------:R-:W-:Y:S01]  /*2d6c0*/  HFMA2 R225, -RZ, RZ, 0, 0 ;  /* 0x00000000ffe17431 */ /* 0x000fe200000001ff */
[----:B------:R-:W-:Y:S01]  /*2d6d0*/  LOP3.LUT R15, R12, UR15, R15, 0x96, !PT ;  /* 0x0000000f0c0f7c12 */ /* 0x000fe2000f8e960f */
[----:B------:R-:W-:Y:S01]  /*2d6e0*/  UIADD3 UR15, UPT, UPT, UR5, -0x24c28bd8, URZ ;  /* 0xdb3d7428050f7890 */ /* 0x000fe2000fffe0ff */
[----:B------:R-:W-:-:S05]  /*2d6f0*/  IMAD.WIDE.U32 R12, R13, -0x2daee0ad, RZ ;  /* 0xd2511f530d0c7825 */ /* 0x000fca00078e00ff */
[----:B------:R-:W-:Y:S01]  /*2d700*/  LOP3.LUT R13, R14, UR15, R13, 0x96, !PT ;  /* 0x0000000f0e0d7c12 */ /* 0x000fe2000f8e960d */
[----:B------:R-:W-:Y:S01]  /*2d710*/  IMAD.WIDE.U32 R14, R15, -0x326172a9, RZ ;  /* 0xcd9e8d570f0e7825 */ /* 0x000fe200078e00ff */
[----:B------:R-:W-:-:S03]  /*2d720*/  UIADD3 UR15, UPT, UPT, UR5, -0x695add53, URZ ;  /* 0x96a522ad050f7890 */ /* 0x000fc6000fffe0ff */
[----:B------:R-:W-:Y:S01]  /*2d730*/  IMAD.WIDE.U32 R212, R13, -0x326172a9, RZ ;  /* 0xcd9e8d570dd47825 */ /* 0x000fe200078e00ff */
[----:B------:R-:W-:-:S03]  /*2d740*/  LOP3.LUT R15, R216, R224, R15, 0x96, !PT ;  /* 0x000000e0d80f7212 */ /* 0x000fc600078e960f */
[----:B------:R-:W-:Y:S01]  /*2d750*/  IMAD.MOV.U32 R224, RZ, RZ, R212 ;  /* 0x000000ffffe07224 */ /* 0x000fe200078e00d4 */
[----:B------:R-:W-:Y:S01]  /*2d760*/  LOP3.LUT R13, R215, R14, R213, 0x96, !PT ;  /* 0x0000000ed70d7212 */ /* 0x000fe200078e96d5 */
[----:B------:R-:W-:-:S04]  /*2d770*/  IMAD.WIDE.U32 R14, R15, -0x2daee0ad, RZ ;  /* 0xd2511f530f0e7825 */ /* 0x000fc800078e00ff */
[----:B------:R-:W-:Y:S01]  /*2d780*/  IMAD.MOV.U32 R221, RZ, RZ, R14 ;  /* 0x000000ffffdd7224 */ /* 0x000fe200078e000e */
[----:B------:R-:W-:-:S07]  /*2d790*/  LOP3.LUT R12, R12, UR15, R15, 0x96, !PT ;  /* 0x0000000f0c0c7c12 */ /* 0x000fce000f8e960f */
.L_x_33425:
[----:B------:R-:W-:Y:S05]  /*2d7a0*/  BSYNC.RECONVERGENT B0 ;  /* 0x0000000000007941 */ /* 0x000fea0003800200 */
.L_x_33424:
        /* <DEDUP_REMOVED lines=10> */
.L_x_33388:
        /* <DEDUP_REMOVED lines=16> */
.L_x_33432:
        /* <DEDUP_REMOVED lines=13> */
.L_x_33434:
[----:B------:R-:W-:Y:S05]  /*2da20*/  BSYNC.RECONVERGENT B1 ;  /* 0x0000000000017941 */ /* 0x000fea0003800200 */
.L_x_33433:
        /* <DEDUP_REMOVED lines=54> */
.L_x_33431:
[----:B------:R-:W-:Y:S05]  /*2dd90*/  BSYNC.RECONVERGENT B0 ;  /* 0x0000000000007941 */ /* 0x000fea0003800200 */
.L_x_33430:
        /* <DEDUP_REMOVED lines=11> */
[----:B------:R-:W-:-:S04]  /*2de50*/  PRMT R16, R208, 0x7632, R16 ;  /* 0x00007632d0107816 */ /* 0x000fc80000000010 */
        /* <DEDUP_REMOVED lines=12> */
.L_x_33437:
        /* <DEDUP_REMOVED lines=13> */
.L_x_33439:
[----:B------:R-:W-:Y:S05]  /*2dff0*/  BSYNC.RECONVERGENT B1 ;  /* 0x0000000000017941 */ /* 0x000fea0003800200 */
.L_x_33438:
        /* <DEDUP_REMOVED lines=46> */
[----:B------:R-:W-:Y:S01]  /*2e2e0*/  LOP3.LUT R18, R216, R18, R225, 0x96, !PT ;  /* 0x00000012d8127212 */ /* 0x000fe200078e96e1 */
[----:B------:R-:W-:-:S04]  /*2e2f0*/  IMAD.MOV.U32 R225, RZ, RZ, RZ ;  /* 0x000000ffffe17224 */ /* 0x000fc800078e00ff */
[----:B------:R-:W-:-:S04]  /*2e300*/  IMAD.WIDE.U32 R18, R18, -0x2daee0ad, RZ ;  /* 0xd2511f5312127825 */ /* 0x000fc800078e00ff */
[----:B------:R-:W-:Y:S01]  /*2e310*/  IMAD.MOV.U32 R221, RZ, RZ, R18 ;  /* 0x000000ffffdd7224 */ /* 0x000fe200078e0012 */
[----:B------:R-:W-:Y:S01]  /*2e320*/  LOP3.LUT R12, R12, UR15, R19, 0x96, !PT ;  /* 0x0000000f0c0c7c12 */ /* 0x000fe2000f8e9613 */
[----:B------:R-:W-:-:S05]  /*2e330*/  IMAD.WIDE.U32 R18, R13, -0x326172a9, RZ ;  /* 0xcd9e8d570d127825 */ /* 0x000fca00078e00ff */
[----:B------:R-:W-:Y:S02]  /*2e340*/  LOP3.LUT R13, R215, R224, R19, 0x96, !PT ;  /* 0x000000e0d70d7212 */ /* 0x000fe400078e9613 */
[----:B------:R-:W-:-:S07]  /*2e350*/  MOV R224, R18 ;  /* 0x0000001200e07202 */ /* 0x000fce0000000f00 */
.L_x_33436:
[----:B------:R-:W-:Y:S05]  /*2e360*/  BSYNC.RECONVERGENT B0 ;  /* 0x0000000000007941 */ /* 0x000fea0003800200 */
.L_x_33435:
[----:B------:R-:W-:Y:S01]  /*2e370*/  I2FP.F32.U32 R17, R17 ;  /* 0x0000001100117245 */ /* 0x000fe20000201000 */
[----:B------:R-:W-:Y:S01]  /*2e380*/  BSSY.RECONVERGENT B0, `(.L_x_33440) ;  /* 0x000005a000007945 */ /* 0x000fe20003800200 */
[----:B------:R-:W-:Y:S01]  /*2e390*/  ISETP.NE.AND P1, PT, R225, 0x1, PT ;  /* 0x00000001e100780c */ /* 0x000fe20003f25270 */
[----:B------:R-:W-:Y:S01]  /*2e3a0*/  IMAD.MOV.U32 R208, RZ, RZ, 0x2 ;  /* 0x00000002ffd07424 */ /* 0x000fe200078e00ff */
[----:B------:R-:W-:Y:S01]  /*2e3b0*/  SHF.L.U32 R16, R16, 0x10, RZ ;  /* 0x0000001010107819 */ /* 0x000fe200000006ff */
[----:B------:R-:W-:Y:S01]  /*2e3c0*/  FFMA.FTZ R17, R17, R252, 1.1641532182693481445e-10 ;  /* 0x2f00000011117423 */ /* 0x000fe200000100fc */
[----:B------:R-:W-:Y:S02]  /*2e3d0*/  LOP3.LUT R7, R7, 0xfffffffe, RZ, 0xc0, !PT ;  /* 0xfffffffe07077812 */ /* 0x000fe400078ec0ff */
[----:B------:R-:W-:Y:S01]  /*2e3e0*/  MOV R19, R224 ;  /* 0x000000e000137202 */ /* 0x000fe20000000f00 */
[----:B------:R-:W-:Y:S01]  /*2e3f0*/  FMUL.FTZ R16, R16, R11 ;  /* 0x0000000b10107220 */ /* 0x000fe20000410000 */
[----:B------:R-:W-:-:S03]  /*2e400*/  FSETP.GTU.FTZ.AND P0, PT, R17, R217, PT ;  /* 0x000000d91100720b */ /* 0x000fc60003f1c000 */
        /* <DEDUP_REMOVED lines=13> */
.L_x_33442:
        /* <DEDUP_REMOVED lines=13> */
.L_x_33444:
[----:B------:R-:W-:Y:S05]  /*2e5b0*/  BSYNC.RECONVERGENT B1 ;  /* 0x0000000000017941 */ /* 0x000fea0003800200 */
.L_x_33443:
        /* <DEDUP_REMOVED lines=54> */
.L_x_33441:
[----:B------:R-:W-:Y:S05]  /*2e920*/  BSYNC.RECONVERGENT B0 ;  /* 0x0000000000007941 */ /* 0x000fea0003800200 */
.L_x_33440:
[----:B------:R-:W-:Y:S01]  /*2e930*/  I2FP.F32.U32 R16, R19 ;  /* 0x0000001300107245 */ /* 0x000fe20000201000 */
[----:B------:R-:W-:Y:S01]  /*2e940*/  BSSY.RECONVERGENT B0, `(.L_x_33445) ;  /* 0x0000059000007945 */ /* 0x000fe20003800200 */
[----:B------:R-:W-:Y:S01]  /*2e950*/  ISETP.NE.AND P2, PT, R208, 0x1, PT ;  /* 0x00000001d000780c */ /* 0x000fe20003f45270 */
[----:B------:R-:W-:Y:S02]  /*2e960*/  IMAD.MOV.U32 R18, RZ, RZ, 0x2 ;  /* 0x00000002ff127424 */ /* 0x000fe400078e00ff */
[----:B------:R-:W-:-:S05]  /*2e970*/  FFMA.FTZ R16, R16, R252, 1.1641532182693481445e-10 ;  /* 0x2f00000010107423 */ /* 0x000fca00000100fc */
[----:B------:R-:W-:Y:S02]  /*2e980*/  FSETP.GTU.FTZ.AND P1, PT, R16, R217, PT ;  /* 0x000000d91000720b */ /* 0x000fe40003f3c000 */
[----:B------:R-:W-:Y:S02]  /*2e990*/  SHF.L.U32 R16, R209, 0x10, RZ ;  /* 0x00000010d1107819 */ /* 0x000fe400000006ff */
[----:B------:R-:W-:-:S03]  /*2e9a0*/  PLOP3.LUT P0, PT, P1, PT, PT, 0x8, 0x80 ;  /* 0x000000000080781c */ /* 0x000fc60000f0e170 */
[----:B------:R-:W-:-:S04]  /*2e9b0*/  FMUL.FTZ R16, R16, R11 ;  /* 0x0000000b10107220 */ /* 0x000fc80000410000 */
[----:B------:R-:W-:Y:S01]  /*2e9c0*/  FMUL.FTZ R17, R16, R218 ;  /* 0x000000da10117220 */ /* 0x000fe20000410000 */
[----:B------:R-:W-:-:S04]  /*2e9d0*/  PRMT R16, R209, 0x7632, R16 ;  /* 0x00007632d1107816 */ /* 0x000fc80000000010 */
        /* <DEDUP_REMOVED lines=11> */
.L_x_33447:
        /* <DEDUP_REMOVED lines=13> */
.L_x_33449:
[----:B------:R-:W-:Y:S05]  /*2eb60*/  BSYNC.RECONVERGENT B1 ;  /* 0x0000000000017941 */ /* 0x000fea0003800200 */
.L_x_33448:
        /* <DEDUP_REMOVED lines=54> */
.L_x_33446:
[----:B------:R-:W-:Y:S05]  /*2eed0*/  BSYNC.RECONVERGENT B0 ;  /* 0x0000000000007941 */ /* 0x000fea0003800200 */
.L_x_33445:
        /* <DEDUP_REMOVED lines=21> */
.L_x_33452:
        /* <DEDUP_REMOVED lines=13> */
.L_x_33454:
[----:B------:R-:W-:Y:S05]  /*2f100*/  BSYNC.RECONVERGENT B1 ;  /* 0x0000000000017941 */ /* 0x000fea0003800200 */
.L_x_33453:
        /* <DEDUP_REMOVED lines=54> */
.L_x_33451:
[----:B------:R-:W-:Y:S05]  /*2f470*/  BSYNC.RECONVERGENT B0 ;  /* 0x0000000000007941 */ /* 0x000fea0003800200 */
.L_x_33450:
        /* <DEDUP_REMOVED lines=22> */
.L_x_33457:
        /* <DEDUP_REMOVED lines=13> */
.L_x_33459:
[----:B------:R-:W-:Y:S05]  /*2f6b0*/  BSYNC.RECONVERGENT B1 ;  /* 0x0000000000017941 */ /* 0x000fea0003800200 */
.L_x_33458:
        /* <DEDUP_REMOVED lines=52> */
[----:B------:R-:W-:Y:S01]  /*2fa00*/  MOV R224, R18 ;  /* 0x0000001200e07202 */ /* 0x000fe20000000f00 */
[----:B------:R-:W-:-:S07]  /*2fa10*/  IMAD.MOV.U32 R18, RZ, RZ, RZ ;  /* 0x000000ffff127224 */ /* 0x000fce00078e00ff */
.L_x_33456:
[----:B------:R-:W-:Y:S05]  /*2fa20*/  BSYNC.RECONVERGENT B0 ;  /* 0x0000000000007941 */ /* 0x000fea0003800200 */
.L_x_33455:
        /* <DEDUP_REMOVED lines=21> */
.L_x_33462:
        /* <DEDUP_REMOVED lines=13> */
.L_x_33464:
[----:B------:R-:W-:Y:S05]  /*2fc50*/  BSYNC.RECONVERGENT B1 ;  /* 0x0000000000017941 */ /* 0x000fea0003800200 */
.L_x_33463:
        /* <DEDUP_REMOVED lines=54> */
.L_x_33461:
[----:B------:R-:W-:Y:S05]  /*2ffc0*/  BSYNC.RECONVERGENT B0 ;  /* 0x0000000000007941 */ /* 0x000fea0003800200 */
.L_x_33460:
        /* <DEDUP_REMOVED lines=22> */
.L_x_33467:
        /* <DEDUP_REMOVED lines=13> */
.L_x_33469:
[----:B------:R-:W-:Y:S05]  /*30200*/  BSYNC.RECONVERGENT B1 ;  /* 0x0000000000017941 */ /* 0x000fea0003800200 */
.L_x_33468:
        /* <DEDUP_REMOVED lines=9> */
[----:B------:R-:W-:-:S04]  /*302a0*/  IMAD.WIDE.U32 R14, R14, -0x2daee0ad, RZ ;  /* 0xd2511f530e0e7825 */ /* 0x000fc800078e00ff */
[----:B------:R-:W-:Y:S01]  /*302b0*/  IMAD.WIDE.U32 R16, R13, -0x326172a9, RZ ;  /* 0xcd9e8d570d107825 */ /* 0x000fe200078e00ff */
[----:B------:R-:W-:Y:S01]  /*302c0*/  LOP3.LUT R15, R18, UR15, R15, 0x96, !PT ;  /* 0x0000000f120f7c12 */ /* 0x000fe2000f8e960f */
[----:B------:R-:W-:-:S06]  /*302d0*/  UIADD3 UR15, UPT, UPT, UR4, 0x3c6ef372, URZ ;  /* 0x3c6ef372040f7890 */ /* 0x000fcc000fffe0ff */
        /* <DEDUP_REMOVED lines=34> */
[----:B------:R-:W-:-:S05]  /*30500*/  IMAD.WIDE.U32 R12, R15, -0x326172a9, RZ ;  /* 0xcd9e8d570f0c7825 */ /* 0x000fca00078e00ff */
[----:B------:R-:W-:Y:S01]  /*30510*/  LOP3.LUT R13, R215, R16, R13, 0x96, !PT ;  /* 0x00000010d70d7212 */ /* 0x000fe200078e960d */
[----:B------:R-:W-:Y:S01]  /*30520*/  IMAD.WIDE.U32 R16, R17, -0x2daee0ad, RZ ;  /* 0xd2511f5311107825 */ /* 0x000fe200078e00ff */
[----:B------:R-:W-:-:S04]  /*30530*/  MOV R224, R12 ;  /* 0x0000000c00e07202 */ /* 0x000fc80000000f00 */
[----:B------:R-:W-:Y:S01]  /*30540*/  LOP3.LUT R12, R14, UR15, R17, 0x96, !PT ;  /* 0x0000000f0e0c7c12 */ /* 0x000fe2000f8e9611 */
[----:B------:R-:W-:Y:S01]  /*30550*/  IMAD.MOV.U32 R17, RZ, RZ, R221 ;  /* 0x000000ffff117224 */ /* 0x000fe200078e00dd */
[----:B------:R-:W-:-:S07]  /*30560*/  MOV R221, R16 ;  /* 0x0000001000dd7202 */ /* 0x000fce0000000f00 */
.L_x_33466:
[----:B------:R-:W-:Y:S05]  /*30570*/  BSYNC.RECONVERGENT B0 ;  /* 0x0000000000007941 */ /* 0x000fea0003800200 */
.L_x_33465:
        /* <DEDUP_REMOVED lines=16> */
.L_x_33429:
        /* <DEDUP_REMOVED lines=9> */
[C---:B------:R-:W-:Y:S02]  /*30710*/  LOP3.LUT P5, RZ, R7.reuse, 0x2, RZ, 0xc0, !PT ;  /* 0x0000000207ff7812 */ /* 0x040fe400078ac0ff */
[----:B0-----:R-:W-:Y:S02]  /*30720*/  SEL R14, RZ, 0x10000, !P4 ;  /* 0x00010000ff0e7807 */ /* 0x001fe40006000000 */
[----:B------:R-:W-:Y:S02]  /*30730*/  SEL R15, RZ, 0x100, !P3 ;  /* 0x00000100ff0f7807 */ /* 0x000fe40005800000 */
[----:B------:R-:W-:Y:S02]  /*30740*/  LOP3.LUT P4, RZ, R7, 0x1, RZ, 0xc0, !PT ;  /* 0x0000000107ff7812 */ /* 0x000fe4000788c0ff */
[----:B------:R-:W-:-:S02]  /*30750*/  LOP3.LUT R11, R15, R11, R14, 0xfe, !PT ;  /* 0x0000000b0f0b7212 */ /* 0x000fc400078efe0e */
[----:B------:R-:W-:Y:S02]  /*30760*/  SEL R14, RZ, 0x1, !P2 ;  /* 0x00000001ff0e7807 */ /* 0x000fe40005000000 */
[----:B------:R-:W-:Y:S02]  /*30770*/  SEL R212, RZ, 0x100, !P4 ;  /* 0x00000100ffd47807 */ /* 0x000fe40006000000 */
[----:B------:R-:W-:Y:S02]  /*30780*/  LOP3.LUT R15, R11, R14, RZ, 0xfc, !PT ;  /* 0x0000000e0b0f7212 */ /* 0x000fe400078efcff */
[----:B------:R-:W-:Y:S02]  /*30790*/  SEL R11, RZ, 0x1000000, !P1 ;  /* 0x01000000ff0b7807 */ /* 0x000fe40004800000 */
[----:B------:R-:W-:-:S04]  /*307a0*/  SEL R14, RZ, 0x10000, !P0 ;  /* 0x00010000ff0e7807 */ /* 0x000fc80004000000 */
[----:B------:R-:W-:Y:S01]  /*307b0*/  LOP3.LUT R11, R212, R11, R14, 0xfe, !PT ;  /* 0x0000000bd40b7212 */ /* 0x000fe200078efe0e */
[----:B--2---:R-:W-:Y:S01]  /*307c0*/  IMAD.WIDE.U32 R212, R222, 0x8, R214 ;  /* 0x00000008ded47825 */ /* 0x004fe200078e00d6 */
[----:B------:R-:W-:-:S04]  /*307d0*/  SEL R14, RZ, 0x1, !P5 ;  /* 0x00000001ff0e7807 */ /* 0x000fc80006800000 */
[----:B------:R-:W-:Y:S01]  /*307e0*/  LOP3.LUT R14, R11, R14, RZ, 0xfc, !PT ;  /* 0x0000000e0b0e7212 */ /* 0x000fe200078efcff */
[----:B------:R-:W-:-:S04]  /*307f0*/  FADD.FTZ R11, RZ, R72 ;  /* 0x00000048ff0b7221 */ /* 0x000fc80000010000 */
[----:B------:R-:W-:Y:S01]  /*30800*/  FADD.FTZ R11, R11, R73 ;  /* 0x000000490b0b7221 */ /* 0x000fe20000010000 */
[----:B------:R0:W-:Y:S03]  /*30810*/  STG.E.64 desc[UR6][R212.64], R14 ;  /* 0x0000000ed4007986 */ /* 0x0001e6000c101b06 */
        /* <DEDUP_REMOVED lines=61> */
[----:B0-----:R-:W-:Y:S01]  /*30bf0*/  FADD.FTZ R212, R11, R211 ;  /* 0x000000d30bd47221 */ /* 0x001fe20000010000 */
        /* <DEDUP_REMOVED lines=150> */
.L_x_33483:
        /* <DEDUP_REMOVED lines=9> */
[----:B------:R-:W-:-:S02]  /*315f0*/  ISETP.NE.AND P0, PT, RZ, UR13, PT ;  /* 0x0000000dff007c0c */ /* 0x000fc4000bf05270 */
[----:B------:R-:W5:Y:S01]  /*31600*/  LDL R227, [R1+0x88] ;  /* 0x0000880001e37983 */ /* 0x000f620000100800 */
[----:B-1----:R-:W-:-:S03]  /*31610*/  FADD.FTZ R11, R212, R11 ;  /* 0x0000000bd40b7221 */ /* 0x002fc60000010000 */
[----:B------:R-:W5:Y:S01]  /*31620*/  LDL R226, [R1+0x8c] ;  /* 0x00008c0001e27983 */ /* 0x000f620000100800 */
[----:B------:R-:W-:Y:S01]  /*31630*/  FSEL R14, R14, RZ, P0 ;  /* 0x000000ff0e0e7208 */ /* 0x000fe20000000000 */
[----:B------:R-:W-:Y:S01]  /*31640*/  FFMA.FTZ R11, R11, R215, UR14 ;  /* 0x0000000e0b0b7e23 */ /* 0x000fe200080100d7 */
[----:B0-----:R-:W-:Y:S01]  /*31650*/  FSEL R212, R213, RZ, !P0 ;  /* 0x000000ffd5d47208 */ /* 0x001fe20004000000 */
[----:B------:R-:W5:Y:S02]  /*31660*/  LDL R215, [R1+0x84] ;  /* 0x0000840001d77983 */ /* 0x000f640000100800 */
[----:B------:R-:W-:Y:S02]  /*31670*/  FADD.FTZ R11, R11, R14 ;  /* 0x0000000e0b0b7221 */ /* 0x000fe40000010000 */
[C---:B------:R-:W-:Y:S01]  /*31680*/  FADD.FTZ R14, -R212.reuse, R70 ;  /* 0x00000046d40e7221 */ /* 0x040fe20000010100 */
[C---:B------:R-:W-:Y:S02]  /*31690*/  FADD.FTZ R70, -R212.reuse, R74 ;  /* 0x0000004ad4467221 */ /* 0x040fe40000010100 */
[----:B------:R-:W5:Y:S01]  /*316a0*/  LDL R74, [R1+0x94] ;  /* 0x00009400014a7983 */ /* 0x000f620000100800 */
[----:B------:R-:W0:Y:S01]  /*316b0*/  MUFU.RSQ R11, R11 ;  /* 0x0000000b000b7308 */ /* 0x000e220000001400 */
[C---:B------:R-:W-:Y:S01]  /*316c0*/  FADD.FTZ R15, -R212.reuse, R71 ;  /* 0x00000047d40f7221 */ /* 0x040fe20000010100 */
[C---:B------:R-:W-:Y:S01]  /*316d0*/  FADD.FTZ R68, -R212.reuse, R68 ;  /* 0x00000044d4447221 */ /* 0x040fe20000010100 */
[C---:B------:R-:W-:Y:S01]  /*316e0*/  FADD.FTZ R69, -R212.reuse, R69 ;  /* 0x00000045d4457221 */ /* 0x040fe20000010100 */
[C---:B0-----:R-:W-:Y:S01]  /*316f0*/  FMUL.FTZ R14, R11.reuse, R14 ;  /* 0x0000000e0b0e7220 */ /* 0x041fe20000410000 */
[C---:B------:R-:W-:Y:S01]  /*31700*/  FMUL.FTZ R15, R11.reuse, R15 ;  /* 0x0000000f0b0f7220 */ /* 0x040fe20000410000 */
[C---:B------:R-:W-:Y:S01]  /*31710*/  FMUL.FTZ R68, R11.reuse, R68 ;  /* 0x000000440b447220 */ /* 0x040fe20000410000 */
[C---:B------:R-:W-:Y:S01]  /*31720*/  FMUL.FTZ R69, R11.reuse, R69 ;  /* 0x000000450b457220 */ /* 0x040fe20000410000 */
[----:B------:R-:W-:Y:S01]  /*31730*/  FMUL.FTZ R70, R11, R70 ;  /* 0x000000460b467220 */ /* 0x000fe20000410000 */
[----:B------:R-:W-:-:S04]  /*31740*/  FADD.FTZ R75, -R212, R75 ;  /* 0x0000004bd44b7221 */ /* 0x000fc80000010100 */
[----:B------:R-:W-:Y:S01]  /*31750*/  FMUL.FTZ R75, R11, R75 ;  /* 0x0000004b0b4b7220 */ /* 0x000fe20000410000 */
[----:B--2---:R-:W-:Y:S01]  /*31760*/  FFMA.FTZ R14, R14, R231, R202 ;  /* 0x000000e70e0e7223 */ /* 0x004fe200000100ca */
[----:B---3--:R-:W-:Y:S01]  /*31770*/  FFMA.FTZ R15, R15, R230, R203 ;  /* 0x000000e60f0f7223 */ /* 0x008fe200000100cb */
[C---:B------:R-:W-:Y:S01]  /*31780*/  FADD.FTZ R60, -R212.reuse, R60 ;  /* 0x0000003cd43c7221 */ /* 0x040fe20000010100 */
[C---:B------:R-:W-:Y:S01]  /*31790*/  FADD.FTZ R61, -R212.reuse, R61 ;  /* 0x0000003dd43d7221 */ /* 0x040fe20000010100 */
[----:B------:R-:W-:Y:S01]  /*317a0*/  FADD.FTZ R54, -R212, R54 ;  /* 0x00000036d4367221 */ /* 0x000fe20000010100 */
[----:B----4-:R-:W-:Y:S01]  /*317b0*/  FFMA.FTZ R68, R68, R218, R200 ;  /* 0x000000da44447223 */ /* 0x010fe200000100c8 */
[----:B------:R-:W-:Y:S01]  /*317c0*/  F2FP.BF16.F32.PACK_AB R71, R15, R14 ;  /* 0x0000000e0f47723e */ /* 0x000fe200000010ff */
[C---:B------:R-:W-:Y:S01]  /*317d0*/  FADD.FTZ R14, -R212.reuse, R72 ;  /* 0x00000048d40e7221 */ /* 0x040fe20000010100 */
[----:B------:R-:W-:Y:S01]  /*317e0*/  FADD.FTZ R15, -R212, R73 ;  /* 0x00000049d40f7221 */ /* 0x000fe20000010100 */
[----:B-----5:R-:W-:Y:S01]  /*317f0*/  FFMA.FTZ R69, R69, R217, R201 ;  /* 0x000000d945457223 */ /* 0x020fe200000100c9 */
[----:B------:R-:W2:Y:S01]  /*31800*/  LDL R218, [R1+0x90] ;  /* 0x0000900001da7983 */ /* 0x000ea20000100800 */
[C---:B------:R-:W-:Y:S01]  /*31810*/  FMUL.FTZ R14, R11.reuse, R14 ;  /* 0x0000000e0b0e7220 */ /* 0x040fe20000410000 */
[----:B------:R-:W-:-:S02]  /*31820*/  FMUL.FTZ R15, R11, R15 ;  /* 0x0000000f0b0f7220 */ /* 0x000fc40000410000 */
[----:B------:R-:W3:Y:S01]  /*31830*/  LDL R217, [R1+0x98] ;  /* 0x0000980001d97983 */ /* 0x000ee20000100800 */
[----:B------:R-:W-:Y:S01]  /*31840*/  FFMA.FTZ R14, R14, R229, R204 ;  /* 0x000000e50e0e7223 */ /* 0x000fe200000100cc */
[----:B------:R-:W-:Y:S01]  /*31850*/  FFMA.FTZ R15, R15, R214, R205 ;  /* 0x000000d60f0f7223 */ /* 0x000fe200000100cd */
[----:B------:R-:W-:Y:S01]  /*31860*/  FFMA.FTZ R75, R75, R216, R207 ;  /* 0x000000d84b4b7223 */ /* 0x000fe200000100cf */
[----:B------:R-:W-:Y:S01]  /*31870*/  FFMA.FTZ R72, R70, R228, R206 ;  /* 0x000000e446487223 */ /* 0x000fe200000100ce */
[----:B------:R-:W-:Y:S01]  /*31880*/  F2FP.BF16.F32.PACK_AB R70, R69, R68 ;  /* 0x000000444546723e */ /* 0x000fe200000010ff */
[----:B------:R-:W4:Y:S01]  /*31890*/  LDL R216, [R1+0x80] ;  /* 0x0000800001d87983 */ /* 0x000f220000100800 */
[----:B------:R-:W-:Y:S02]  /*318a0*/  F2FP.BF16.F32.PACK_AB R68, R15, R14 ;  /* 0x0000000e0f44723e */ /* 0x000fe400000010ff */
[----:B------:R-:W0:Y:S01]  /*318b0*/  @!P6 LDC.64 R14, c[0x0][0x3c0] ;  /* 0x0000f000ff0eeb82 */ /* 0x000e220000000a00 */
[----:B------:R-:W-:Y:S01]  /*318c0*/  F2FP.BF16.F32.PACK_AB R69, R75, R72 ;  /* 0x000000484b45723e */ /* 0x000fe200000010ff */
[----:B------:R-:W5:Y:S01]  /*318d0*/  LDL R214, [R1+0x9c] ;  /* 0x00009c0001d67983 */ /* 0x000f620000100800 */
[C---:B------:R-:W-:Y:S01]  /*318e0*/  FMUL.FTZ R60, R11.reuse, R60 ;  /* 0x0000003c0b3c7220 */ /* 0x040fe20000410000 */
[----:B------:R-:W-:Y:S01]  /*318f0*/  FMUL.FTZ R61, R11, R61 ;  /* 0x0000003d0b3d7220 */ /* 0x000fe20000410000 */
[----:B------:R-:W-:Y:S01]  /*31900*/  FADD.FTZ R55, -R212, R55 ;  /* 0x00000037d4377221 */ /* 0x000fe20000010100 */
[----:B------:R-:W5:Y:S02]  /*31910*/  LDL R230, [R1+0x50] ;  /* 0x0000500001e67983 */ /* 0x000f640000100800 */
[----:B------:R-:W1:Y:S02]  /*31920*/  LDC.64 R72, c[0x0][0x428] ;  /* 0x00010a00ff487b82 */ /* 0x000e640000000a00 */
[----:B------:R-:W5:Y:S04]  /*31930*/  LDL R229, [R1+0x54] ;  /* 0x0000540001e57983 */ /* 0x000f680000100800 */
[----:B------:R-:W5:Y:S01]  /*31940*/  LDL R228, [R1+0x58] ;  /* 0x0000580001e47983 */ /* 0x000f620000100800 */
[----:B0-----:R-:W-:-:S04]  /*31950*/  @!P6 IMAD.WIDE R14, R2, 0x4, R14 ;  /* 0x00000004020ee825 */ /* 0x001fc800078e020e */
[C---:B------:R-:W-:Y:S01]  /*31960*/  FADD.FTZ R52, -R212.reuse, R52 ;  /* 0x00000034d4347221 */ /* 0x040fe20000010100 */
[C---:B------:R-:W-:Y:S01]  /*31970*/  FADD.FTZ R53, -R212.reuse, R53 ;  /* 0x00000035d4357221 */ /* 0x040fe20000010100 */
[----:B------:R-:W5:Y:S04]  /*31980*/  LDL R75, [R1+0x8] ;  /* 0x00000800014b7983 */ /* 0x000f680000100800 */
[----:B------:R0:W-:Y:S02]  /*31990*/  @!P6 STG.E desc[UR6][R14.64], R213 ;  /* 0x000000d50e00e986 */ /* 0x0001e4000c101906 */
[----:B0-----:R-:W0:Y:S01]  /*319a0*/  @!P6 LDC.64 R14, c[0x0][0x3c8] ;  /* 0x0000f200ff0eeb82 */ /* 0x001e220000000a00 */
[----:B------:R-:W-:Y:S01]  /*319b0*/  FFMA.FTZ R61, R61, R215, R193 ;  /* 0x000000d73d3d7223 */ /* 0x000fe200000100c1 */
        /* <DEDUP_REMOVED lines=22> */
[----:B0-----:R-:W-:-:S04]  /*31b20*/  @!P6 IMAD.WIDE R14, R2, 0x4, R14 ;  /* 0x00000004020ee825 */ /* 0x001fc800078e020e */
[C---:B------:R-:W-:Y:S01]  /*31b30*/  FADD.FTZ R28, -R212.reuse, R28 ;  /* 0x0000001cd41c7221 */ /* 0x040fe20000010100 */
        /* <DEDUP_REMOVED lines=12> */
[----:B------:R-:W5:Y:S01]  /*31c00*/  LDL R215, [R1+0x2c] ;  /* 0x00002c0001d77983 */ /* 0x000f620000100800 */
[----:B-1----:R-:W-:-:S04]  /*31c10*/  IMAD.WIDE.U32 R14, R6, 0x10, R72 ;  /* 0x00000010060e7825 */ /* 0x002fc800078e0048 */
[----:B------:R-:W-:Y:S01]  /*31c20*/  FADD.FTZ R6, -R212, R62 ;  /* 0x0000003ed4067221 */ /* 0x000fe20000010100 */
[----:B------:R0:W-:Y:S03]  /*31c30*/  STG.E.128 desc[UR6][R14.64], R68 ;  /* 0x000000440e007986 */ /* 0x0001e6000c101d06 */
[----:B------:R-:W-:-:S04]  /*31c40*/  FMUL.FTZ R6, R11, R6 ;  /* 0x000000060b067220 */ /* 0x000fc80000410000 */
[----:B------:R-:W-:Y:S01]  /*31c50*/  FFMA.FTZ R6, R6, R227, R194 ;  /* 0x000000e306067223 */ /* 0x000fe200000100c2 */
[C---:B------:R-:W-:Y:S01]  /*31c60*/  FADD.FTZ R62, -R212.reuse, R67 ;  /* 0x00000043d43e7221 */ /* 0x040fe20000010100 */
[----:B------:R-:W5:Y:S04]  /*31c70*/  LDL R227, [R1+0x40] ;  /* 0x0000400001e37983 */ /* 0x000f680000100800 */
[----:B------:R-:W5:Y:S01]  /*31c80*/  LDL R67, [R1+0x64] ;  /* 0x0000640001437983 */ /* 0x000f620000100800 */
[----:B0-----:R-:W-:-:S03]  /*31c90*/  FADD.FTZ R14, -R212, R63 ;  /* 0x0000003fd40e7221 */ /* 0x001fc60000010100 */
[----:B------:R-:W5:Y:S01]  /*31ca0*/  LDL R71, [R1+0x6c] ;  /* 0x00006c0001477983 */ /* 0x000f620000100800 */
[----:B------:R-:W-:-:S03]  /*31cb0*/  FMUL.FTZ R14, R11, R14 ;  /* 0x0000000e0b0e7220 */ /* 0x000fc60000410000 */
[----:B------:R-:W5:Y:S01]  /*31cc0*/  LDL R70, [R1+0x70] ;  /* 0x0000700001467983 */ /* 0x000f620000100800 */
[----:B------:R-:W-:-:S03]  /*31cd0*/  FFMA.FTZ R14, R14, R226, R195 ;  /* 0x000000e20e0e7223 */ /* 0x000fc600000100c3 */
[----:B------:R-:W5:Y:S02]  /*31ce0*/  LDL R69, [R1+0x78] ;  /* 0x0000780001457983 */ /* 0x000f640000100800 */
[----:B------:R-:W-:Y:S01]  /*31cf0*/  F2FP.BF16.F32.PACK_AB R63, R14, R6 ;  /* 0x000000060e3f723e */ /* 0x000fe200000010ff */
[C---:B------:R-:W-:Y:S01]  /*31d00*/  FADD.FTZ R14, -R212.reuse, R65 ;  /* 0x00000041d40e7221 */ /* 0x040fe20000010100 */
[----:B------:R-:W5:Y:S03]  /*31d10*/  LDL R68, [R1+0x60] ;  /* 0x0000600001447983 */ /* 0x000f660000100800 */
[C---:B------:R-:W-:Y:S01]  /*31d20*/  FMUL.FTZ R14, R11.reuse, R14 ;  /* 0x0000000e0b0e7220 */ /* 0x040fe20000410000 */
[C---:B------:R-:W-:Y:S01]  /*31d30*/  FADD.FTZ R6, -R212.reuse, R64 ;  /* 0x00000040d4067221 */ /* 0x040fe20000010100 */
[----:B------:R-:W-:Y:S01]  /*31d40*/  FADD.FTZ R15, -R212, R66 ;  /* 0x00000042d40f7221 */ /* 0x000fe20000010100 */
[C---:B------:R-:W-:Y:S01]  /*31d50*/  FMUL.FTZ R62, R11.reuse, R62 ;  /* 0x0000003e0b3e7220 */ /* 0x040fe20000410000 */
[----:B------:R-:W-:Y:S01]  /*31d60*/  FFMA.FTZ R14, R14, R74, R197 ;  /* 0x0000004a0e0e7223 */ /* 0x000fe200000100c5 */
[C---:B------:R-:W-:Y:S01]  /*31d70*/  FMUL.FTZ R6, R11.reuse, R6 ;  /* 0x000000060b067220 */ /* 0x040fe20000410000 */
[----:B------:R-:W5:Y:S01]  /*31d80*/  LDL R74, [R1+0x68] ;  /* 0x00006800014a7983 */ /* 0x000f620000100800 */
[----:B------:R-:W-:-:S03]  /*31d90*/  FMUL.FTZ R15, R11, R15 ;  /* 0x0000000f0b0f7220 */ /* 0x000fc60000410000 */
[----:B------:R-:W5:Y:S04]  /*31da0*/  LDL R66, [R1+0x7c] ;  /* 0x00007c0001427983 */ /* 0x000f680000100800 */
        /* <DEDUP_REMOVED lines=8> */
[----:B-----5:R-:W-:Y:S01]  /*31e30*/  FFMA.FTZ R64, R62, R214, R199 ;  /* 0x000000d63e407223 */ /* 0x020fe200000100c7 */
[----:B------:R-:W-:Y:S02]  /*31e40*/  F2FP.BF16.F32.PACK_AB R62, R61, R60 ;  /* 0x0000003c3d3e723e */ /* 0x000fe400000010ff */
[----:B------:R-:W5:Y:S01]  /*31e50*/  LDL R214, [R1+0x30] ;  /* 0x0000300001d67983 */ /* 0x000f620000100800 */
[----:B------:R-:W-:Y:S02]  /*31e60*/  F2FP.BF16.F32.PACK_AB R60, R14, R6 ;  /* 0x000000060e3c723e */ /* 0x000fe400000010ff */
[----:B------:R-:W-:Y:S01]  /*31e70*/  F2FP.BF16.F32.PACK_AB R61, R64, R15 ;  /* 0x0000000f403d723e */ /* 0x000fe200000010ff */
[----:B------:R-:W-:-:S04]  /*31e80*/  IMAD.WIDE.U32 R14, R223, 0x10, R72 ;  /* 0x00000010df0e7825 */ /* 0x000fc800078e0048 */
[C---:B------:R-:W-:Y:S01]  /*31e90*/  FADD.FTZ R6, -R212.reuse, R56 ;  /* 0x00000038d4067221 */ /* 0x040fe20000010100 */
[----:B------:R-:W5:Y:S01]  /*31ea0*/  LDL R223, [R1+0x4c] ;  /* 0x00004c0001df7983 */ /* 0x000f620000100800 */
[C---:B------:R-:W-:Y:S01]  /*31eb0*/  FADD.FTZ R56, -R212.reuse, R16 ;  /* 0x00000010d4387221 */ /* 0x040fe20000010100 */
[C---:B------:R-:W-:Y:S02]  /*31ec0*/  FMUL.FTZ R16, R11.reuse, R54 ;  /* 0x000000360b107220 */ /* 0x040fe40000410000 */
[----:B------:R0:W-:Y:S01]  /*31ed0*/  STG.E.128 desc[UR6][R14.64], R60 ;  /* 0x0000003c0e007986 */ /* 0x0001e2000c101d06 */
[C---:B------:R-:W-:Y:S01]  /*31ee0*/  FADD.FTZ R54, -R212.reuse, R18 ;  /* 0x00000012d4367221 */ /* 0x040fe20000010100 */
[C---:B------:R-:W-:Y:S01]  /*31ef0*/  FMUL.FTZ R6, R11.reuse, R6 ;  /* 0x000000060b067220 */ /* 0x040fe20000410000 */
[C---:B------:R-:W-:Y:S01]  /*31f00*/  FMUL.FTZ R18, R11.reuse, R53 ;  /* 0x000000350b127220 */ /* 0x040fe20000410000 */
[C---:B0-----:R-:W-:Y:S01]  /*31f10*/  FADD.FTZ R14, -R212.reuse, R57 ;  /* 0x00000039d40e7221 */ /* 0x041fe20000010100 */
[C---:B------:R-:W-:Y:S01]  /*31f20*/  FADD.FTZ R57, -R212.reuse, R17 ;  /* 0x00000011d4397221 */ /* 0x040fe20000010100 */
[C---:B------:R-:W-:Y:S01]  /*31f30*/  FMUL.FTZ R17, R11.reuse, R55 ;  /* 0x000000370b117220 */ /* 0x040fe20000410000 */
[C---:B------:R-:W-:Y:S01]  /*31f40*/  FADD.FTZ R15, -R212.reuse, R58 ;  /* 0x0000003ad40f7221 */ /* 0x040fe20000010100 */
[C---:B------:R-:W-:Y:S01]  /*31f50*/  FADD.FTZ R55, -R212.reuse, R19 ;  /* 0x00000013d4377221 */ /* 0x040fe20000010100 */
[C---:B------:R-:W-:Y:S01]  /*31f60*/  FADD.FTZ R61, -R212.reuse, R210 ;  /* 0x000000d2d43d7221 */ /* 0x040fe20000010100 */
[C---:B------:R-:W-:Y:S01]  /*31f70*/  FADD.FTZ R58, -R212.reuse, R208 ;  /* 0x000000d0d43a7221 */ /* 0x040fe20000010100 */
[----:B------:R-:W5:Y:S01]  /*31f80*/  LDL R210, [R1+0x20] ;  /* 0x0000200001d27983 */ /* 0x000f620000100800 */
[C---:B------:R-:W-:Y:S01]  /*31f90*/  FADD.FTZ R60, -R212.reuse, R209 ;  /* 0x000000d1d43c7221 */ /* 0x040fe20000010100 */
[----:B------:R-:W-:Y:S01]  /*31fa0*/  FADD.FTZ R62, -R212, R211 ;  /* 0x000000d3d43e7221 */ /* 0x000fe20000010100 */
[----:B------:R-:W-:Y:S01]  /*31fb0*/  FMUL.FTZ R15, R11, R15 ;  /* 0x0000000f0b0f7220 */ /* 0x000fe20000410000 */
[----:B------:R-:W5:Y:S04]  /*31fc0*/  LDL R208, [R1] ;  /* 0x0000000001d07983 */ /* 0x000f680000100800 */
[----:B------:R-:W5:Y:S04]  /*31fd0*/  LDL R212, [R1+0x38] ;  /* 0x0000380001d47983 */ /* 0x000f680000100800 */
[----:B------:R-:W5:Y:S04]  /*31fe0*/  LDL R211, [R1+0x3c] ;  /* 0x00003c0001d37983 */ /* 0x000f680000100800 */
[----:B------:R-:W5:Y:S01]  /*31ff0*/  LDL R209, [R1+0x24] ;  /* 0x0000240001d17983 */ /* 0x000f620000100800 */
[----:B------:R-:W-:-:S03]  /*32000*/  FFMA.FTZ R18, R18, R67, R185 ;  /* 0x0000004312127223 */ /* 0x000fc600000100b9 */
[----:B------:R-:W5:Y:S01]  /*32010*/  LDL R67, [R1+0x1c] ;  /* 0x00001c0001437983 */ /* 0x000f620000100800 */
[----:B------:R-:W-:-:S03]  /*32020*/  FFMA.FTZ R6, R6, R70, R188 ;  /* 0x0000004606067223 */ /* 0x000fc600000100bc */
[----:B------:R-:W5:Y:S01]  /*32030*/  LDL R70, [R1+0x10] ;  /* 0x0000100001467983 */ /* 0x000f620000100800 */
[----:B------:R-:W-:-:S03]  /*32040*/  FFMA.FTZ R15, R15, R69, R190 ;  /* 0x000000450f0f7223 */ /* 0x000fc600000100be */
[----:B------:R-:W5:Y:S01]  /*32050*/  LDL R69, [R1+0x14] ;  /* 0x0000140001457983 */ /* 0x000f620000100800 */
[----:B------:R-:W-:Y:S01]  /*32060*/  FFMA.FTZ R19, R16, R74, R186 ;  /* 0x0000004a10137223 */ /* 0x000fe200000100ba */
[----:B------:R-:W-:Y:S02]  /*32070*/  FFMA.FTZ R16, R17, R71, R187 ;  /* 0x0000004711107223 */ /* 0x000fe400000100bb */
[----:B------:R-:W5:Y:S01]  /*32080*/  LDL R74, [R1+0xc] ;  /* 0x00000c00014a7983 */ /* 0x000f620000100800 */
[----:B------:R-:W-:-:S03]  /*32090*/  FMUL.FTZ R17, R11, R52 ;  /* 0x000000340b117220 */ /* 0x000fc60000410000 */
[----:B------:R-:W5:Y:S01]  /*320a0*/  LDL R71, [R1+0x4] ;  /* 0x0000040001477983 */ /* 0x000f620000100800 */
[----:B------:R-:W-:-:S03]  /*320b0*/  FFMA.FTZ R17, R17, R68, R184 ;  /* 0x0000004411117223 */ /* 0x000fc600000100b8 */
[----:B------:R-:W5:Y:S01]  /*320c0*/  LDL R68, [R1+0x18] ;  /* 0x0000180001447983 */ /* 0x000f620000100800 */
[----:B------:R-:W-:Y:S01]  /*320d0*/  F2FP.BF16.F32.PACK_AB R19, R16, R19 ;  /* 0x000000131013723e */ /* 0x000fe200000010ff */
[C---:B------:R-:W-:Y:S01]  /*320e0*/  FMUL.FTZ R16, R11.reuse, R59 ;  /* 0x0000003b0b107220 */ /* 0x040fe20000410000 */
[----:B------:R-:W-:-:S03]  /*320f0*/  FMUL.FTZ R14, R11, R14 ;  /* 0x0000000e0b0e7220 */ /* 0x000fc60000410000 */
[----:B------:R-:W-:Y:S01]  /*32100*/  FFMA.FTZ R16, R16, R66, R191 ;  /* 0x0000004210107223 */ /* 0x000fe200000100bf */
[----:B------:R-:W-:Y:S01]  /*32110*/  FFMA.FTZ R14, R14, R65, R189 ;  /* 0x000000410e0e7223 */ /* 0x000fe200000100bd */
[----:B------:R-:W-:-:S03]  /*32120*/  F2FP.BF16.F32.PACK_AB R18, R18, R17 ;  /* 0x000000111212723e */ /* 0x000fc600000010ff */
[----:B------:R-:W-:Y:S02]  /*32130*/  F2FP.BF16.F32.PACK_AB R17, R16, R15 ;  /* 0x0000000f1011723e */ /* 0x000fe400000010ff */
[----:B------:R-:W-:Y:S01]  /*32140*/  F2FP.BF16.F32.PACK_AB R16, R14, R6 ;  /* 0x000000060e10723e */ /* 0x000fe200000010ff */
[----:B------:R-:W-:-:S04]  /*32150*/  IMAD.WIDE.U32 R14, R8, 0x10, R72 ;  /* 0x00000010080e7825 */ /* 0x000fc800078e0048 */
        /* <DEDUP_REMOVED lines=40> */
[----:B------:R0:W-:Y:S01]  /*323e0*/  STG.E.128 desc[UR6][R14.64], R16 ;  /* 0x000000100e007986 */ /* 0x0001e2000c101d06 */
[----:B------:R-:W-:Y:S01]  /*323f0*/  FFMA.FTZ R6, R6, R230, R180 ;  /* 0x000000e606067223 */ /* 0x000fe200000100b4 */
[----:B------:R-:W-:Y:S01]  /*32400*/  FFMA.FTZ R8, R8, R229, R181 ;  /* 0x000000e508087223 */ /* 0x000fe200000100b5 */
[----:B------:R-:W-:Y:S01]  /*32410*/  FFMA.FTZ R11, R46, R226, R178 ;  /* 0x000000e22e0b7223 */ /* 0x000fe200000100b2 */
[----:B------:R-:W-:-:S04]  /*32420*/  IMAD.WIDE.U32 R20, R10, 0x10, R72 ;  /* 0x000000100a147825 */ /* 0x000fc800078e0048 */
[----:B------:R-:W-:Y:S01]  /*32430*/  FFMA.FTZ R10, R44, R227, R176 ;  /* 0x000000e32c0a7223 */ /* 0x000fe200000100b0 */
[----:B------:R-:W-:Y:S01]  /*32440*/  F2FP.BF16.F32.PACK_AB R8, R8, R6 ;  /* 0x000000060808723e */ /* 0x000fe200000010ff */
[----:B------:R-:W-:Y:S01]  /*32450*/  FFMA.FTZ R30, R30, R75, R162 ;  /* 0x0000004b1e1e7223 */ /* 0x000fe200000100a2 */
[----:B------:R-:W-:Y:S01]  /*32460*/  FFMA.FTZ R39, R39, R215, R171 ;  /* 0x000000d727277223 */ /* 0x000fe200000100ab */
[----:B0-----:R-:W-:-:S04]  /*32470*/  IMAD.WIDE.U32 R14, R9, 0x10, R72 ;  /* 0x00000010090e7825 */ /* 0x001fc800078e0048 */
[----:B------:R-:W-:Y:S01]  /*32480*/  FFMA.FTZ R9, R50, R228, R182 ;  /* 0x000000e432097223 */ /* 0x000fe200000100b6 */
[----:B------:R-:W-:Y:S01]  /*32490*/  FFMA.FTZ R24, R24, R248, R156 ;  /* 0x000000f818187223 */ /* 0x000fe2000001009c */
[----:B------:R-:W-:Y:S01]  /*324a0*/  FFMA.FTZ R25, R25, R249, R157 ;  /* 0x000000f919197223 */ /* 0x000fe2000001009d */
[----:B------:R-:W-:Y:S01]  /*324b0*/  FFMA.FTZ R62, R62, R239, R235 ;  /* 0x000000ef3e3e7223 */ /* 0x000fe200000100eb */
[----:B------:R-:W-:Y:S01]  /*324c0*/  FFMA.FTZ R57, R57, R241, R149 ;  /* 0x000000f139397223 */ /* 0x000fe20000010095 */
[----:B------:R-:W-:-:S04]  /*324d0*/  IMAD.WIDE.U32 R22, R219, 0x10, R72 ;  /* 0x00000010db167825 */ /* 0x000fc800078e0048 */
[----:B------:R-:W-:-:S04]  /*324e0*/  IMAD.WIDE.U32 R26, R220, 0x10, R72 ;  /* 0x00000010dc1a7825 */ /* 0x000fc800078e0048 */
[----:B------:R-:W-:-:S04]  /*324f0*/  IMAD.WIDE.U32 R48, R222, 0x10, R72 ;  /* 0x00000010de307825 */ /* 0x000fc800078e0048 */
[----:B--2---:R-:W-:Y:S01]  /*32500*/  FFMA.FTZ R17, R45, R218, R177 ;  /* 0x000000da2d117223 */ /* 0x004fe200000100b1 */
[----:B---3--:R-:W-:-:S04]  /*32510*/  FFMA.FTZ R18, R51, R217, R183 ;  /* 0x000000d933127223 */ /* 0x008fc800000100b7 */
[----:B------:R-:W-:Y:S02]  /*32520*/  F2FP.BF16.F32.PACK_AB R10, R17, R10 ;  /* 0x0000000a110a723e */ /* 0x000fe400000010ff */
[----:B------:R-:W-:Y:S01]  /*32530*/  F2FP.BF16.F32.PACK_AB R9, R18, R9 ;  /* 0x000000091209723e */ /* 0x000fe200000010ff */
[----:B----4-:R-:W-:Y:S01]  /*32540*/  FFMA.FTZ R19, R38, R216, R170 ;  /* 0x000000d826137223 */ /* 0x010fe200000100aa */
[----:B-----5:R-:W-:Y:S01]  /*32550*/  FFMA.FTZ R6, R40, R214, R172 ;  /* 0x000000d628067223 */ /* 0x020fe200000100ac */
[----:B------:R-:W-:-:S05]  /*32560*/  FFMA.FTZ R16, R47, R223, R179 ;  /* 0x000000df2f107223 */ /* 0x000fca00000100b3 */
[----:B------:R-:W-:Y:S01]  /*32570*/  F2FP.BF16.F32.PACK_AB R11, R16, R11 ;  /* 0x0000000b100b723e */ /* 0x000fe200000010ff */
[----:B------:R-:W-:Y:S02]  /*32580*/  FFMA.FTZ R16, R41, R213, R173 ;  /* 0x000000d529107223 */ /* 0x000fe400000100ad */
[----:B------:R-:W0:Y:S01]  /*32590*/  LDC.64 R40, c[0x0][0x380] ;  /* 0x0000e000ff287b82 */ /* 0x000e220000000a00 */
[----:B------:R-:W-:Y:S02]  /*325a0*/  F2FP.BF16.F32.PACK_AB R19, R39, R19 ;  /* 0x000000132713723e */ /* 0x000fe400000010ff */
[----:B------:R-:W-:Y:S01]  /*325b0*/  F2FP.BF16.F32.PACK_AB R16, R16, R6 ;  /* 0x000000061010723e */ /* 0x000fe200000010ff */
[----:B------:R-:W-:Y:S01]  /*325c0*/  FFMA.FTZ R39, R59, R251, R159 ;  /* 0x000000fb3b277223 */ /* 0x000fe2000001009f */
[----:B------:R-:W-:Y:S01]  /*325d0*/  FFMA.FTZ R18, R36, R210, R168 ;  /* 0x000000d224127223 */ /* 0x000fe200000100a8 */
[----:B------:R-:W-:Y:S01]  /*325e0*/  FFMA.FTZ R28, R28, R208, R160 ;  /* 0x000000d01c1c7223 */ /* 0x000fe200000100a0 */
[----:B------:R-:W-:Y:S01]  /*325f0*/  FFMA.FTZ R17, R42, R212, R174 ;  /* 0x000000d42a117223 */ /* 0x000fe200000100ae */
[----:B------:R-:W-:Y:S01]  /*32600*/  FFMA.FTZ R38, R43, R211, R175 ;  /* 0x000000d32b267223 */ /* 0x000fe200000100af */
[----:B------:R-:W-:-:S04]  /*32610*/  FFMA.FTZ R37, R37, R209, R169 ;  /* 0x000000d125257223 */ /* 0x000fc800000100a9 */
[----:B------:R-:W-:Y:S01]  /*32620*/  F2FP.BF16.F32.PACK_AB R17, R38, R17 ;  /* 0x000000112611723e */ /* 0x000fe200000010ff */
[----:B------:R-:W-:Y:S01]  /*32630*/  FFMA.FTZ R38, R64, R245, R153 ;  /* 0x000000f540267223 */ /* 0x000fe20000010099 */
[----:B------:R-:W-:Y:S01]  /*32640*/  F2FP.BF16.F32.PACK_AB R18, R37, R18 ;  /* 0x000000122512723e */ /* 0x000fe200000010ff */
[----:B------:R-:W-:Y:S01]  /*32650*/  FFMA.FTZ R37, R66, R247, R155 ;  /* 0x000000f742257223 */ /* 0x000fe2000001009b */
[----:B------:R-:W-:Y:S01]  /*32660*/  FFMA.FTZ R43, R56, R237, R233 ;  /* 0x000000ed382b7223 */ /* 0x000fe200000100e9 */
[----:B------:R1:W-:Y:S01]  /*32670*/  STG.E.128 desc[UR6][R14.64], R8 ;  /* 0x000000080e007986 */ /* 0x0003e2000c101d06 */
[----:B0-----:R-:W-:-:S03]  /*32680*/  IMAD R2, R40, 0x4, R2 ;  /* 0x0000000428027824 */ /* 0x001fc600078e0202 */
[----:B------:R1:W-:Y:S02]  /*32690*/  STG.E.128 desc[UR6][R20.64], R16 ;  /* 0x0000001014007986 */ /* 0x0003e4000c101d06 */
[----:B------:R-:W-:Y:S01]  /*326a0*/  ISETP.GE.AND P0, PT, R2, R41, PT ;  /* 0x000000290200720c */ /* 0x000fe20003f06270 */
        /* <DEDUP_REMOVED lines=9> */
[----:B------:R-:W-:Y:S01]  /*32740*/  FFMA.FTZ R34, R63, R244, R152 ;  /* 0x000000f43f227223 */ /* 0x000fe20000010098 */
[----:B------:R-:W-:Y:S01]  /*32750*/  FFMA.FTZ R36, R65, R246, R154 ;  /* 0x000000f641247223 */ /* 0x000fe2000001009a */
[----:B------:R-:W-:Y:S02]  /*32760*/  F2FP.BF16.F32.PACK_AB R29, R35, R32 ;  /* 0x00000020231d723e */ /* 0x000fe400000010ff */
        /* <DEDUP_REMOVED lines=9> */
[----:B------:R-:W-:-:S02]  /*32800*/  F2FP.BF16.F32.PACK_AB R32, R25, R24 ;  /* 0x000000181920723e */ /* 0x000fc400000010ff */
[----:B------:R-:W-:Y:S02]  /*32810*/  F2FP.BF16.F32.PACK_AB R37, R6, R37 ;  /* 0x000000250625723e */ /* 0x000fe400000010ff */
        /* <DEDUP_REMOVED lines=8> */
.L_x_33470:
        /* <DEDUP_REMOVED lines=8> */
.L_x_33473:
[----:B------:R-:W-:Y:S05]  /*32920*/  BSYNC B0 ;  /* 0x0000000000007941 */ /* 0x000fea0003800000 */
.L_x_33472:
        /* <DEDUP_REMOVED lines=9> */
.L_x_33474:
[----:B------:R-:W-:Y:S01]  /*329c0*/  FADD.FTZ R212, R212, R11 ;  /* 0x0000000bd4d47221 */ /* 0x000fe20000010000 */
[----:B------:R-:W-:-:S04]  /*329d0*/  IMAD.MOV.U32 R11, RZ, RZ, 0x4 ;  /* 0x00000004ff0b7424 */ /* 0x000fc800078e00ff */
[----:B------:R-:W-:-:S07]  /*329e0*/  MOV R214, R212 ;  /* 0x000000d400d67202 */ /* 0x000fce0000000f00 */
[----:B------:R-:W-:Y:S05]  /*329f0*/  WARPSYNC.COLLECTIVE R15, `(.L_x_33475) ;  /* 0x000000000f087348 */ /* 0x000fea0003c00000 */
[----:B------:R0:W1:Y:S02]  /*32a00*/  SHFL.BFLY P0, R11, R214, R11, R14 ;  /* 0x0c00000bd60b7389 */ /* 0x000064000000000e */
[----:B01----:R-:W-:Y:S05]  /*32a10*/  ENDCOLLECTIVE ;  /* 0x000000000000791b */ /* 0x003fea0003800000 */
.L_x_33475:
[----:B------:R-:W-:Y:S01]  /*32a20*/  FADD.FTZ R212, R212, R11 ;  /* 0x0000000bd4d47221 */ /* 0x000fe20000010000 */
[----:B------:R-:W-:-:S04]  /*32a30*/  IMAD.MOV.U32 R11, RZ, RZ, 0x8 ;  /* 0x00000008ff0b7424 */ /* 0x000fc800078e00ff */
[----:B------:R-:W-:-:S07]  /*32a40*/  MOV R214, R212 ;  /* 0x000000d400d67202 */ /* 0x000fce0000000f00 */
[----:B------:R-:W-:Y:S05]  /*32a50*/  WARPSYNC.COLLECTIVE R15, `(.L_x_33476) ;  /* 0x000000000f087348 */ /* 0x000fea0003c00000 */
[----:B------:R0:W1:Y:S02]  /*32a60*/  SHFL.BFLY P0, R11, R214, R11, R14 ;  /* 0x0c00000bd60b7389 */ /* 0x000064000000000e */
[----:B01----:R-:W-:Y:S05]  /*32a70*/  ENDCOLLECTIVE ;  /* 0x000000000000791b */ /* 0x003fea0003800000 */
.L_x_33476:
[----:B------:R-:W-:Y:S01]  /*32a80*/  FADD.FTZ R212, R212, R11 ;  /* 0x0000000bd4d47221 */ /* 0x000fe20000010000 */
[----:B------:R-:W-:-:S04]  /*32a90*/  IMAD.MOV.U32 R11, RZ, RZ, 0x10 ;  /* 0x00000010ff0b7424 */ /* 0x000fc800078e00ff */
[----:B------:R-:W-:-:S07]  /*32aa0*/  MOV R214, R212 ;  /* 0x000000d400d67202 */ /* 0x000fce0000000f00 */
[----:B------:R-:W-:Y:S05]  /*32ab0*/  WARPSYNC.COLLECTIVE R15, `(.L_x_33477) ;  /* 0x000000000f087348 */ /* 0x000fea0003c00000 */
[----:B------:R0:W1:Y:S02]  /*32ac0*/  SHFL.BFLY P0, R11, R214, R11, R14 ;  /* 0x0c00000bd60b7389 */ /* 0x000064000000000e */
[----:B01----:R-:W-:Y:S05]  /*32ad0*/  ENDCOLLECTIVE ;  /* 0x000000000000791b */ /* 0x003fea0003800000 */
.L_x_33477:
        /* <DEDUP_REMOVED lines=136> */
.L_x_33478:
[----:B------:R-:W-:Y:S01]  /*33360*/  FADD.FTZ R212, R212, R11 ;  /* 0x0000000bd4d47221 */ /* 0x000fe20000010000 */
[----:B------:R-:W-:-:S03]  /*33370*/  MOV R11, 0x2 ;  /* 0x00000002000b7802 */ /* 0x000fc60000000f00 */
[----:B------:R-:W-:-:S07]  /*33380*/  IMAD.MOV.U32 R214, RZ, RZ, R212 ;  /* 0x000000ffffd67224 */ /* 0x000fce00078e00d4 */
[----:B------:R-:W-:Y:S05]  /*33390*/  WARPSYNC.COLLECTIVE R15, `(.L_x_33479) ;  /* 0x000000000f087348 */ /* 0x000fea0003c00000 */
[----:B------:R0:W1:Y:S02]  /*333a0*/  SHFL.BFLY P0, R11, R214, R11, R14 ;  /* 0x0c00000bd60b7389 */ /* 0x000064000000000e */
[----:B01----:R-:W-:Y:S05]  /*333b0*/  ENDCOLLECTIVE ;  /* 0x000000000000791b */ /* 0x003fea0003800000 */
.L_x_33479:
[----:B------:R-:W-:Y:S01]  /*333c0*/  FADD.FTZ R212, R212, R11 ;  /* 0x0000000bd4d47221 */ /* 0x000fe20000010000 */
[----:B------:R-:W-:-:S03]  /*333d0*/  HFMA2 R11, -RZ, RZ, 0, 2.384185791015625e-07 ;  /* 0x00000004ff0b7431 */ /* 0x000fc600000001ff */
[----:B------:R-:W-:-:S07]  /*333e0*/  IMAD.MOV.U32 R214, RZ, RZ, R212 ;  /* 0x000000ffffd67224 */ /* 0x000fce00078e00d4 */
[----:B------:R-:W-:Y:S05]  /*333f0*/  WARPSYNC.COLLECTIVE R15, `(.L_x_33480) ;  /* 0x000000000f087348 */ /* 0x000fea0003c00000 */
[----:B------:R0:W1:Y:S02]  /*33400*/  SHFL.BFLY P0, R11, R214, R11, R14 ;  /* 0x0c00000bd60b7389 */ /* 0x000064000000000e */
[----:B01----:R-:W-:Y:S05]  /*33410*/  ENDCOLLECTIVE ;  /* 0x000000000000791b */ /* 0x003fea0003800000 */
.L_x_33480:
[----:B------:R-:W-:Y:S01]  /*33420*/  FADD.FTZ R212, R212, R11 ;  /* 0x0000000bd4d47221 */ /* 0x000fe20000010000 */
[----:B------:R-:W-:-:S03]  /*33430*/  MOV R11, 0x8 ;  /* 0x00000008000b7802 */ /* 0x000fc60000000f00 */
[----:B------:R-:W-:-:S07]  /*33440*/  IMAD.MOV.U32 R214, RZ, RZ, R212 ;  /* 0x000000ffffd67224 */ /* 0x000fce00078e00d4 */
[----:B------:R-:W-:Y:S05]  /*33450*/  WARPSYNC.COLLECTIVE R15, `(.L_x_33481) ;  /* 0x000000000f087348 */ /* 0x000fea0003c00000 */
[----:B------:R0:W1:Y:S02]  /*33460*/  SHFL.BFLY P0, R11, R214, R11, R14 ;  /* 0x0c00000bd60b7389 */ /* 0x000064000000000e */
[----:B01----:R-:W-:Y:S05]  /*33470*/  ENDCOLLECTIVE ;  /* 0x000000000000791b */ /* 0x003fea0003800000 */
.L_x_33481:
[----:B------:R-:W-:Y:S01]  /*33480*/  FADD.FTZ R212, R212, R11 ;  /* 0x0000000bd4d47221 */ /* 0x000fe20000010000 */
[----:B------:R-:W-:-:S03]  /*33490*/  HFMA2 R11, -RZ, RZ, 0, 9.5367431640625e-07 ;  /* 0x00000010ff0b7431 */ /* 0x000fc600000001ff */
[----:B------:R-:W-:-:S07]  /*334a0*/  IMAD.MOV.U32 R214, RZ, RZ, R212 ;  /* 0x000000ffffd67224 */ /* 0x000fce00078e00d4 */
[----:B------:R-:W-:Y:S05]  /*334b0*/  WARPSYNC.COLLECTIVE R15, `(.L_x_33482) ;  /* 0x000000000f087348 */ /* 0x000fea0003c00000 */
[----:B------:R0:W1:Y:S02]  /*334c0*/  SHFL.BFLY P0, R11, R214, R11, R14 ;  /* 0x0c00000bd60b7389 */ /* 0x000064000000000e */
[----:B01----:R-:W-:Y:S05]  /*334d0*/  ENDCOLLECTIVE ;  /* 0x000000000000791b */ /* 0x003fea0003800000 */
.L_x_33482:
[----:B------:R-:W-:Y:S05]  /*334e0*/  BRA `(.L_x_33483) ;  /* 0xffffffe0001c7947 */ /* 0x000fea000383ffff */
.L_x_33484:
        /* <DEDUP_REMOVED lines=9> */
.L_x_71497:


//--------------------- .text._ZN10layer_norm13ln_fwd_kernelINS_13Kernel_traitsIf13__nv_bfloat16fS2_fjLj2048ELj1ELj4ELj1ELj16ENS_18Kernel_traits_baseILj2048EfS2_fS2_fjLj128EEEEELb1ELb1ELb1ELb0EEEvNS_9FwdParamsE --------------------------
	.section	.text._ZN10layer_norm13ln_fwd_kernelINS_13Kernel_traitsIf13__nv_bfloat16fS2_fjLj2048ELj1ELj4ELj1ELj16ENS_18Kernel_traits_baseILj2048EfS2_fS2_fjLj128EEEEELb1ELb1ELb1ELb0EEEvNS_9FwdParamsE,"ax",@progbits
	.align	128
        .global         _ZN10layer_norm13ln_fwd_kernelINS_13Kernel_traitsIf13__nv_bfloat16fS2_fjLj2048ELj1ELj4ELj1ELj16ENS_18Kernel_traits_baseILj2048EfS2_fS2_fjLj128EEEEELb1ELb1ELb1ELb0EEEvNS_9FwdParamsE
        .type           _ZN10layer_norm13ln_fwd_kernelINS_13Kernel_traitsIf13__nv_bfloat16fS2_fjLj2048ELj1ELj4ELj1ELj16ENS_18Kernel_traits_baseILj2048EfS2_fS2_fjLj128EEEEELb1ELb1ELb1ELb0EEEvNS_9FwdParamsE,@function
        .size           _ZN10layer_norm13ln_fwd_kernelINS_13Kernel_traitsIf13__nv_bfloat16fS2_fjLj2048ELj1ELj4ELj1ELj16ENS_18Kernel_traits_baseILj2048EfS2_fS2_fjLj128EEEEELb1ELb1ELb1ELb0EEEvNS_9FwdParamsE,(.L_x_71498 - _ZN10layer_norm13ln_fwd_kernelINS_13Kernel_traitsIf13__nv_bfloat16fS2_fjLj2048ELj1ELj4ELj1ELj16ENS_18Kernel_traits_baseILj2048EfS2_fS2_fjLj128EEEEELb1ELb1ELb1ELb0EEEvNS_9FwdParamsE)
        .other          _ZN10layer_norm13ln_fwd_kernelINS_13Kernel_traitsIf13__nv_bfloat16fS2_fjLj2048ELj1ELj4ELj1ELj16ENS_18Kernel_traits_baseILj2048EfS2_fS2_fjLj128EEEEELb1ELb1ELb1ELb0EEEvNS_9FwdParamsE,@"STO_CUDA_ENTRY STV_DEFAULT"
_ZN10layer_norm13ln_fwd_kernelINS_13Kernel_traitsIf13__nv_bfloat16fS2_fjLj2048ELj1ELj4ELj1ELj16ENS_18Kernel_traits_baseILj2048EfS2_fS2_fjLj128EEEEELb1ELb1ELb1ELb0EEEvNS_9FwdParamsE:
.text._ZN10layer_norm13ln_fwd_kernelINS_13Kernel_traitsIf13__nv_bfloat16fS2_fjLj2048ELj1ELj4ELj1ELj16ENS_18Kernel_traits_baseILj2048EfS2_fS2_fjLj128EEEEELb1ELb1ELb1ELb0EEEvNS_9FwdParamsE:
        /* <DEDUP_REMOVED lines=21> */
[----:B------:R-:W-:Y:S02]  /*0150*/  BSSY.RECONVERGENT B0, `(.L_x_33485) ;  /* 0x000017b000007945 */ /* 0x000fe40003800200 */
[----:B------:R-:W-:Y:S01]  /*0160*/  UISETP.NE.AND.EX UP0, UPT, UR9, URZ, UPT, UP0 ;  /* 0x000000ff0900728c */ /* 0x000fe2000bf05300 */
[----:B------:R-:W-:Y:S02]  /*0170*/  LEA.HI R0, R0, R7, RZ, 0x3 ;  /* 0x0000000700007211 */ /* 0x000fe400078f18ff */
[----:B------:R-:W1:Y:S01]  /*0180*/  LDC R4, c[0x0][0x360] ;  /* 0x0000d800ff047b82 */ /* 0x000e620000000800 */
[----:B0-----:R-:W-:-:S02]  /*0190*/  USHF.L.U32 UR4, UR5, 0x2, URZ ;  /* 0x0000000205047899 */ /* 0x001fc400080006ff */
[--C-:B-1----:R-:W-:Y:S01]  /*01a0*/  IMAD R223, R4, UR5, R221.reuse ;  /* 0x0000000504df7c24 */ /* 0x102fe2000f8e02dd */
[----:B--2---:R-:W-:Y:S02]  /*01b0*/  @P0 IADD3 R216, P1, PT, R2, R5, RZ ;  /* 0x0000000502d80210 */ /* 0x004fe40007f3e0ff */
[----:B------:R-:W-:Y:S02]  /*01c0*/  LOP3.LUT R5, R221, 0x1f, RZ, 0xc0, !PT ;  /* 0x0000001fdd057812 */ /* 0x000fe400078ec0ff */
[----:B------:R-:W-:Y:S02]  /*01d0*/  @P0 IADD3.X R217, PT, PT, RZ, R3, RZ, P1, !PT ;  /* 0x00000003ffd90210 */ /* 0x000fe40000ffe4ff */
[----:B------:R-:W-:Y:S02]  /*01e0*/  LOP3.LUT R7, R5, 0x1f, RZ, 0x3c, !PT ;  /* 0x0000001f05077812 */ /* 0x000fe400078e3cff */
[----:B------:R-:W-:Y:S01]  /*01f0*/  SHF.R.U32.HI R221, RZ, 0x5, R221 ;  /* 0x00000005ffdd7819 */ /* 0x000fe200000116dd */
[C---:B---3--:R-:W-:Y:S01]  /*0200*/  VIADD R2, R13.reuse, 0x32370b8f ;  /* 0x32370b8f0d027836 */ /* 0x048fe20000000000 */
[----:B------:R-:W-:Y:S01]  /*0210*/  LEA.HI.SX32 R222, R0, R7, 0x1d ;  /* 0x0000000700de7211 */ /* 0x000fe200078feaff */
[----:B------:R-:W-:Y:S01]  /*0220*/  VIADD R0, R12, 0x9e3779b9 ;  /* 0x9e3779b90c007836 */ /* 0x000fe20000000000 */
[----:B------:R-:W-:Y:S01]  /*0230*/  SHF.R.U64 R220, R216, 0x2, R217 ;  /* 0x00000002d8dc7819 */ /* 0x000fe200000012d9 */
[----:B------:R-:W-:Y:S01]  /*0240*/  VIADD R4, R13, 0xa9066899 ;  /* 0xa90668990d047836 */ /* 0x000fe20000000000 */
[----:B------:R-:W-:Y:S01]  /*0250*/  LOP3.LUT R221, R221, UR4, RZ, 0xfc, !PT ;  /* 0x00000004dddd7c12 */ /* 0x000fe2000f8efcff */
        /* <DEDUP_REMOVED lines=23> */
[C---:B-1----:R-:W-:Y:S01]  /*03d0*/  @P0 IMAD.WIDE.U32 R8, R5.reuse, 0x20, R8 ;  /* 0x0000002005080825 */ /* 0x042fe200078e0008 */
        /* <DEDUP_REMOVED lines=11> */
[----:B------:R-:W5:Y:S07]  /*0490*/  @P0 LDG.E.128 R28, desc[UR6][R10.64+0x10] ;  /* 0x000010060a1c0981 */ /* 0x000f6e000c1e1d00 */
[----:B------:R-:W4:Y:S01]  /*04a0*/  @P2 LDC.64 R118, c[0x0][0x438] ;  /* 0x00010e00ff762b82 */ /* 0x000f220000000a00 */
[----:B--2---:R-:W2:Y:S04]  /*04b0*/  @P0 LDG.E.128 R120, desc[UR6][R6.64+0x10] ;  /* 0x0000100606780981 */ /* 0x004ea8000c1e1d00 */
[----:B---3--:R3:W2:Y:S01]  /*04c0*/  @P0 LDG.E.128 R140, desc[UR6][R6.64] ;  /* 0x00000006068c0981 */ /* 0x0086a2000c1e1d00 */
[----:B0-----:R-:W-:-:S02]  /*04d0*/  @P1 IMAD.WIDE.U32 R112, R5, 0x20, R112 ;  /* 0x0000002005701825 */ /* 0x001fc400078e0070 */
[----:B------:R-:W0:Y:S02]  /*04e0*/  @P3 LDC.64 R8, c[0x0][0x438] ;  /* 0x00010e00ff083b82 */ /* 0x000e240000000a00 */
[C---:B-1----:R-:W-:Y:S01]  /*04f0*/  @P1 IMAD.WIDE.U32 R114, R5.reuse, 0x20, R114 ;  /* 0x0000002005721825 */ /* 0x042fe200078e0072 */
[----:B----4-:R-:W4:Y:S05]  /*0500*/  @P1 LDG.E.128 R128, desc[UR6][R14.64+0x10] ;  /* 0x000010060e801981 */ /* 0x010f2a000c1e1d00 */
[----:B---3--:R-:W1:Y:S01]  /*0510*/  @P3 LDC.64 R6, c[0x0][0x3d0] ;  /* 0x0000f400ff063b82 */ /* 0x008e620000000a00 */
[----:B------:R3:W3:Y:S07]  /*0520*/  @P1 LDG.E.128 R136, desc[UR6][R14.64] ;  /* 0x000000060e881981 */ /* 0x0006ee000c1e1d00 */
[----:B------:R-:W0:Y:S01]  /*0530*/  @P3 LDC.64 R10, c[0x0][0x3e8] ;  /* 0x0000fa00ff0a3b82 */ /* 0x000e220000000a00 */
[----:B--2---:R2:W-:Y:S04]  /*0540*/  @P0 STL.64 [R1+0xb0], R120 ;  /* 0x0000b07801000387 */ /* 0x0045e80000100a00 */
[----:B------:R-:W-:Y:S04]  /*0550*/  @P0 STL.64 [R1+0xb8], R122 ;  /* 0x0000b87a01000387 */ /* 0x000fe80000100a00 */
[----:B------:R-:W-:Y:S04]  /*0560*/  @P0 STL.64 [R1+0xc0], R140 ;  /* 0x0000c08c01000387 */ /* 0x000fe80000100a00 */
[----:B------:R-:W-:Y:S01]  /*0570*/  @P0 STL.64 [R1+0xc8], R142 ;  /* 0x0000c88e01000387 */ /* 0x000fe20000100a00 */
[----:B--2---:R-:W2:Y:S03]  /*0580*/  @P2 LDC.64 R120, c[0x0][0x3e8] ;  /* 0x0000fa00ff782b82 */ /* 0x004ea60000000a00 */
[----:B------:R-:W3:Y:S04]  /*0590*/  LDL.64 R148, [R1+0x60] ;  /* 0x0000600001947983 */ /* 0x000ee80000100a00 */
[----:B------:R-:W3:Y:S04]  /*05a0*/  LDL.64 R150, [R1+0x68] ;  /* 0x0000680001967983 */ /* 0x000ee80000100a00 */
[----:B----4-:R4:W-:Y:S04]  /*05b0*/  @P1 STL.64 [R1+0x90], R128 ;  /* 0x0000908001001387 */ /* 0x0109e80000100a00 */
[----:B------:R1:W-:Y:S01]  /*05c0*/  @P1 STL.64 [R1+0x98], R130 ;  /* 0x0000988201001387 */ /* 0x0003e20000100a00 */
[----:B------:R-:W-:-:S03]  /*05d0*/  @P1 IADD3 R5, PT, PT, R5, 0x20, RZ ;  /* 0x0000002005051810 */ /* 0x000fc60007ffe0ff */
[----:B------:R-:W3:Y:S04]  /*05e0*/  LDL.64 R144, [R1+0x40] ;  /* 0x0000400001907983 */ /* 0x000ee80000100a00 */
[----:B----4-:R-:W4:Y:S04]  /*05f0*/  LDL.64 R128, [R1+0x50] ;  /* 0x0000500001807983 */ /* 0x010f280000100a00 */
[----:B-1----:R-:W4:Y:S01]  /*0600*/  LDL.64 R130, [R1+0x58] ;  /* 0x0000580001827983 */ /* 0x002f220000100a00 */
[----:B------:R-:W-:-:S03]  /*0610*/  @P2 IMAD.WIDE.U32 R116, R5, 0x20, R116 ;  /* 0x0000002005742825 */ /* 0x000fc600078e0074 */
[----:B------:R-:W4:Y:S01]  /*0620*/  LDL.64 R146, [R1+0x48] ;  /* 0x0000480001927983 */ /* 0x000f220000100a00 */
[----:B------:R-:W-:-:S03]  /*0630*/  @P2 IMAD.WIDE.U32 R118, R5, 0x20, R118 ;  /* 0x0000002005762825 */ /* 0x000fc600078e0076 */
[----:B------:R-:W4:Y:S01]  /*0640*/  @P2 LDG.E.128 R132, desc[UR6][R116.64] ;  /* 0x0000000674842981 */ /* 0x000f22000c1e1d00 */
[----:B--2---:R-:W-:-:S03]  /*0650*/  @P2 IMAD.WIDE.U32 R120, R5, 0x20, R120 ;  /* 0x0000002005782825 */ /* 0x004fc600078e0078 */
[----:B------:R-:W2:Y:S01]  /*0660*/  @P2 LDG.E.128 R124, desc[UR6][R116.64+0x10] ;  /* 0x00001006747c2981 */ /* 0x000ea2000c1e1d00 */
[----:B------:R-:W-:-:S03]  /*0670*/  @P2 VIADD R5, R5, 0x20 ;  /* 0x0000002005052836 */ /* 0x000fc60000000000 */
[----:B------:R-:W2:Y:S01]  /*0680*/  LDL.64 R140, [R1+0x30] ;  /* 0x00003000018c7983 */ /* 0x000ea20000100a00 */
[----:B------:R-:W-:-:S03]  /*0690*/  @P3 IMAD.WIDE.U32 R6, R5, 0x20, R6 ;  /* 0x0000002005063825 */ /* 0x000fc600078e0006 */
[----:B------:R-:W2:Y:S01]  /*06a0*/  LDL.64 R142, [R1+0x38] ;  /* 0x00003800018e7983 */ /* 0x000ea20000100a00 */
[----:B------:R-:W-:-:S03]  /*06b0*/  ISETP.GE.U32.AND P0, PT, R222, 0xa0, PT ;  /* 0x000000a0de00780c */ /* 0x000fc60003f06070 */
[----:B------:R-:W5:Y:S04]  /*06c0*/  @P1 LD.E.128 R32, desc[UR6][R112.64] ;  /* 0x0000000670201980 */ /* 0x000f68000c101d00 */
[----:B------:R1:W5:Y:S04]  /*06d0*/  @P1 LD.E.128 R36, desc[UR6][R112.64+0x10] ;  /* 0x0000100670241980 */ /* 0x000368000c101d00 */
[----:B------:R-:W5:Y:S01]  /*06e0*/  @P1 LDG.E.128 R40, desc[UR6][R114.64] ;  /* 0x0000000672281981 */ /* 0x000f62000c1e1d00 */
[C---:B------:R-:W-:Y:S01]  /*06f0*/  ISETP.GE.U32.AND P4, PT, R222.reuse, 0xe0, PT ;  /* 0x000000e0de00780c */ /* 0x040fe20003f86070 */
[----:B---3--:R-:W3:Y:S02]  /*0700*/  @P0 LDC.64 R14, c[0x0][0x3d0] ;  /* 0x0000f400ff0e0b82 */ /* 0x008ee40000000a00 */
[----:B------:R-:W5:Y:S04]  /*0710*/  @P1 LDG.E.128 R44, desc[UR6][R114.64+0x10] ;  /* 0x00001006722c1981 */ /* 0x000f68000c1e1d00 */
[----:B------:R-:W5:Y:S02]  /*0720*/  @P2 LD.E.128 R48, desc[UR6][R118.64] ;  /* 0x0000000676302980 */ /* 0x000f64000c101d00 */
[----:B------:R-:W3:Y:S02]  /*0730*/  @P0 LDC.64 R122, c[0x0][0x438] ;  /* 0x00010e00ff7a0b82 */ /* 0x000ee40000000a00 */
[----:B------:R0:W5:Y:S04]  /*0740*/  @P2 LD.E.128 R52, desc[UR6][R118.64+0x10] ;  /* 0x0000100676342980 */ /* 0x000168000c101d00 */
[----:B------:R-:W5:Y:S02]  /*0750*/  @P2 LDG.E.128 R56, desc[UR6][R120.64] ;  /* 0x0000000678382981 */ /* 0x000f64000c1e1d00 */
[----:B-1----:R-:W1:Y:S02]  /*0760*/  @P0 LDC.64 R112, c[0x0][0x3e8] ;  /* 0x0000fa00ff700b82 */ /* 0x002e640000000a00 */
[----:B------:R0:W5:Y:S04]  /*0770*/  @P2 LDG.E.128 R60, desc[UR6][R120.64+0x10] ;  /* 0x00001006783c2981 */ /* 0x000168000c1e1d00 */
[----:B----4-:R-:W4:Y:S01]  /*0780*/  @P3 LDG.E.128 R128, desc[UR6][R6.64+0x10] ;  /* 0x0000100606803981 */ /* 0x010f22000c1e1d00 */
[C---:B0-----:R-:W-:Y:S01]  /*0790*/  @P3 IMAD.WIDE.U32 R8, R5.reuse, 0x20, R8 ;  /* 0x0000002005083825 */ /* 0x041fe200078e0008 */
[----:B------:R-:W0:Y:S02]  /*07a0*/  @P4 LDC.64 R118, c[0x0][0x438] ;  /* 0x00010e00ff764b82 */ /* 0x000e240000000a00 */
[----:B------:R1:W-:Y:S04]  /*07b0*/  @P1 STL.64 [R1+0xa0], R136 ;  /* 0x0000a08801001387 */ /* 0x0003e80000100a00 */
[----:B------:R3:W-:Y:S01]  /*07c0*/  @P1 STL.64 [R1+0xa8], R138 ;  /* 0x0000a88a01001387 */ /* 0x0007e20000100a00 */
[C---:B------:R-:W-:Y:S01]  /*07d0*/  @P3 IMAD.WIDE.U32 R10, R5.reuse, 0x20, R10 ;  /* 0x00000020050a3825 */ /* 0x040fe200078e000a */
[----:B------:R-:W0:Y:S02]  /*07e0*/  @P4 LDC.64 R120, c[0x0][0x3e8] ;  /* 0x0000fa00ff784b82 */ /* 0x000e240000000a00 */
[----:B------:R-:W4:Y:S04]  /*07f0*/  @P3 LDG.E.128 R148, desc[UR6][R6.64] ;  /* 0x0000000606943981 */ /* 0x000f28000c1e1d00 */
[----:B-1----:R1:W4:Y:S04]  /*0800*/  LDL.64 R136, [R1+0x20] ;  /* 0x0000200001887983 */ /* 0x0023280000100a00 */
[----:B---3--:R1:W3:Y:S04]  /*0810*/  LDL.64 R138, [R1+0x28] ;  /* 0x00002800018a7983 */ /* 0x0082e80000100a00 */
[----:B------:R1:W-:Y:S04]  /*0820*/  @P2 STL.64 [R1+0x80], R132 ;  /* 0x0000808401002387 */ /* 0x0003e80000100a00 */
[----:B------:R2:W-:Y:S01]  /*0830*/  @P2 STL.64 [R1+0x88], R134 ;  /* 0x0000888601002387 */ /* 0x0005e20000100a00 */
[----:B------:R-:W-:Y:S01]  /*0840*/  ISETP.GE.U32.AND P1, PT, R222, 0xc0, PT ;  /* 0x000000c0de00780c */ /* 0x000fe20003f26070 */
[----:B------:R-:W-:-:S02]  /*0850*/  @P3 VIADD R5, R5, 0x20 ;  /* 0x0000002005053836 */ /* 0x000fc40000000000 */
[----:B------:R0:W5:Y:S04]  /*0860*/  @P3 LD.E.128 R64, desc[UR6][R8.64] ;  /* 0x0000000608403980 */ /* 0x000168000c101d00 */
[----:B-1----:R1:W3:Y:S04]  /*0870*/  LDL.64 R132, [R1+0x10] ;  /* 0x0000100001847983 */ /* 0x0022e80000100a00 */
[----:B--2---:R1:W2:Y:S02]  /*0880*/  LDL.64 R134, [R1+0x18] ;  /* 0x0000180001867983 */ /* 0x0042a40000100a00 */
[----:B------:R-:W1:Y:S02]  /*0890*/  @P1 LDC.64 R114, c[0x0][0x3d0] ;  /* 0x0000f400ff721b82 */ /* 0x000e640000000a00 */
[----:B------:R0:W-:Y:S04]  /*08a0*/  @P2 STL.64 [R1+0x70], R124 ;  /* 0x0000707c01002387 */ /* 0x0001e80000100a00 */
[----:B------:R0:W-:Y:S02]  /*08b0*/  @P2 STL.64 [R1+0x78], R126 ;  /* 0x0000787e01002387 */ /* 0x0001e40000100a00 */
[----:B------:R-:W1:Y:S02]  /*08c0*/  @P1 LDC.64 R116, c[0x0][0x438] ;  /* 0x00010e00ff741b82 */ /* 0x000e640000000a00 */
[----:B------:R1:W5:Y:S04]  /*08d0*/  @P3 LD.E.128 R68, desc[UR6][R8.64+0x10] ;  /* 0x0000100608443980 */ /* 0x000368000c101d00 */
[----:B------:R1:W5:Y:S02]  /*08e0*/  @P3 LDG.E.128 R72, desc[UR6][R10.64] ;  /* 0x000000060a483981 */ /* 0x000364000c1e1d00 */
[----:B0-----:R-:W0:Y:S02]  /*08f0*/  @P1 LDC.64 R124, c[0x0][0x3e8] ;  /* 0x0000fa00ff7c1b82 */ /* 0x001e240000000a00 */
[----:B------:R0:W5:Y:S06]  /*0900*/  @P3 LDG.E.128 R76, desc[UR6][R10.64+0x10] ;  /* 0x000010060a4c3981 */ /* 0x00016c000c1e1d00 */
[----:B------:R-:W2:Y:S01]  /*0910*/  @P4 LDC.64 R126, c[0x0][0x3d0] ;  /* 0x0000f400ff7e4b82 */ /* 0x000ea20000000a00 */
[----:B----4-:R4:W-:Y:S04]  /*0920*/  @P3 STL.64 [R1+0x50], R128 ;  /* 0x0000508001003387 */ /* 0x0109e80000100a00 */
[----:B------:R1:W-:Y:S04]  /*0930*/  @P3 STL.64 [R1+0x58], R130 ;  /* 0x0000588201003387 */ /* 0x0003e80000100a00 */
[----:B----4-:R4:W4:Y:S04]  /*0940*/  LDL.64 R128, [R1] ;  /* 0x0000000001807983 */ /* 0x0109280000100a00 */
[----:B-1----:R1:W4:Y:S01]  /*0950*/  LDL.64 R130, [R1+0x8] ;  /* 0x0000080001827983 */ /* 0x0023220000100a00 */
[----:B------:R-:W-:-:S04]  /*0960*/  @P0 IMAD.WIDE.U32 R14, R5, 0x20, R14 ;  /* 0x00000020050e0825 */ /* 0x000fc800078e000e */
[C---:B------:R-:W-:Y:S01]  /*0970*/  @P0 IMAD.WIDE.U32 R122, R5.reuse, 0x20, R122 ;  /* 0x00000020057a0825 */ /* 0x040fe200078e007a */
[----:B------:R-:W4:Y:S03]  /*0980*/  @P0 LDG.E.128 R140, desc[UR6][R14.64+0x10] ;  /* 0x000010060e8c0981 */ /* 0x000f26000c1e1d00 */
[C---:B------:R-:W-:Y:S01]  /*0990*/  @P0 IMAD.WIDE.U32 R112, R5.reuse, 0x20, R112 ;  /* 0x0000002005700825 */ /* 0x040fe200078e0070 */
[----:B------:R-:W-:Y:S01]  /*09a0*/  @P0 IADD3 R5, PT, PT, R5, 0x20, RZ ;  /* 0x0000002005050810 */ /* 0x000fe20007ffe0ff */
[----:B------:R-:W4:Y:S04]  /*09b0*/  @P0 LDG.E.128 R144, desc[UR6][R14.64] ;  /* 0x000000060e900981 */ /* 0x000f28000c1e1d00 */
[C---:B------:R-:W-:Y:S01]  /*09c0*/  @P1 IMAD.WIDE.U32 R114, R5.reuse, 0x20, R114 ;  /* 0x0000002005721825 */ /* 0x040fe200078e0072 */
[----:B------:R1:W-:Y:S03]  /*09d0*/  @P3 STL.64 [R1+0x60], R148 ;  /* 0x0000609401003387 */ /* 0x0003e60000100a00 */
[C---:B------:R-:W-:Y:S01]  /*09e0*/  @P1 IMAD.WIDE.U32 R116, R5.reuse, 0x20, R116 ;  /* 0x0000002005741825 */ /* 0x040fe200078e0074 */
[----:B---3--:R-:W3:Y:S03]  /*09f0*/  @P1 LDG.E.128 R136, desc[UR6][R114.64] ;  /* 0x0000000672881981 */ /* 0x008ee6000c1e1d00 */
[C---:B0-----:R-:W-:Y:S01]  /*0a00*/  @P1 IMAD.WIDE.U32 R124, R5.reuse, 0x20, R124 ;  /* 0x00000020057c1825 */ /* 0x041fe200078e007c */
[----:B--2---:R-:W2:Y:S03]  /*0a10*/  @P1 LDG.E.128 R132, desc[UR6][R114.64+0x10] ;  /* 0x0000100672841981 */ /* 0x004ea6000c1e1d00 */
[----:B------:R-:W-:Y:S01]  /*0a20*/  @P1 VIADD R5, R5, 0x20 ;  /* 0x0000002005051836 */ /* 0x000fe20000000000 */
[----:B------:R1:W5:Y:S03]  /*0a30*/  @P1 LD.E.128 R228, desc[UR6][R116.64] ;  /* 0x0000000674e41980 */ /* 0x000366000c101d00 */
[C---:B------:R-:W-:Y:S01]  /*0a40*/  @P4 IMAD.WIDE.U32 R126, R5.reuse, 0x20, R126 ;  /* 0x00000020057e4825 */ /* 0x040fe200078e007e */
[----:B------:R1:W5:Y:S03]  /*0a50*/  @P1 LD.E.128 R232, desc[UR6][R116.64+0x10] ;  /* 0x0000100674e81980 */ /* 0x000366000c101d00 */
[C---:B------:R-:W-:Y:S01]  /*0a60*/  @P4 IMAD.WIDE.U32 R118, R5.reuse, 0x20, R118 ;  /* 0x0000002005764825 */ /* 0x040fe200078e0076 */
[----:B------:R1:W5:Y:S03]  /*0a70*/  @P1 LDG.E.128 R96, desc[UR6][R124.64] ;  /* 0x000000067c601981 */ /* 0x000366000c1e1d00 */
        /* <DEDUP_REMOVED lines=11> */
[----:B----4-:R-:W4:Y:S04]  /*0b30*/  @P4 LDG.E.128 R128, desc[UR6][R126.64] ;  /* 0x000000067e804981 */ /* 0x010f28000c1e1d00 */
[----:B------:R1:W-:Y:S04]  /*0b40*/  @P3 STL.64 [R1+0x68], R150 ;  /* 0x0000689601003387 */ /* 0x0003e80000100a00 */
[----:B------:R1:W-:Y:S04]  /*0b50*/  @P0 STL.64 [R1+0x30], R140 ;  /* 0x0000308c01000387 */ /* 0x0003e80000100a00 */
[----:B------:R1:W-:Y:S04]  /*0b60*/  @P0 STL.64 [R1+0x38], R142 ;  /* 0x0000388e01000387 */ /* 0x0003e80000100a00 */
[----:B------:R1:W-:Y:S04]  /*0b70*/  @P0 STL.64 [R1+0x40], R144 ;  /* 0x0000409001000387 */ /* 0x0003e80000100a00 */
[----:B------:R1:W-:Y:S01]  /*0b80*/  @P0 STL.64 [R1+0x48], R146 ;  /* 0x0000489201000387 */ /* 0x0003e20000100a00 */
[----:B------:R-:W-:Y:S01]  /*0b90*/  ISETP.GE.U32.AND P0, PT, R222, 0x100, PT ;  /* 0x00000100de00780c */ /* 0x000fe20003f06070 */
[----:B------:R-:W-:-:S02]  /*0ba0*/  @P4 VIADD R5, R5, 0x20 ;  /* 0x0000002005054836 */ /* 0x000fc40000000000 */
[----:B----4-:R1:W-:Y:S04]  /*0bb0*/  @P4 STL.64 [R1], R128 ;  /* 0x0000008001004387 */ /* 0x0103e80000100a00 */
[----:B------:R1:W-:Y:S04]  /*0bc0*/  @P4 STL.64 [R1+0x8], R130 ;  /* 0x0000088201004387 */ /* 0x0003e80000100a00 */
[----:B--2---:R1:W-:Y:S04]  /*0bd0*/  @P1 STL.64 [R1+0x10], R132 ;  /* 0x0000108401001387 */ /* 0x0043e80000100a00 */
[----:B------:R1:W-:Y:S04]  /*0be0*/  @P1 STL.64 [R1+0x18], R134 ;  /* 0x0000188601001387 */ /* 0x0003e80000100a00 */
[----:B---3--:R1:W-:Y:S04]  /*0bf0*/  @P1 STL.64 [R1+0x20], R136 ;  /* 0x0000208801001387 */ /* 0x0083e80000100a00 */
[----:B------:R1:W-:Y:S01]  /*0c00*/  @P1 STL.64 [R1+0x28], R138 ;  /* 0x0000288a01001387 */ /* 0x0003e20000100a00 */
[----:B------:R-:W-:Y:S05]  /*0c10*/  @!P0 BRA `(.L_x_33487) ;  /* 0x0000000c00388947 */ /* 0x000fea0003800000 */
[----:B------:R-:W0:Y:S08]  /*0c20*/  LDC.64 R6, c[0x0][0x3d0] ;  /* 0x0000f400ff067b82 */ /* 0x000e300000000a00 */
[----:B------:R-:W2:Y:S08]  /*0c30*/  LDC.64 R8, c[0x0][0x438] ;  /* 0x00010e00ff087b82 */ /* 0x000eb00000000a00 */
[----:B------:R-:W3:Y:S01]  /*0c40*/  LDC.64 R10, c[0x0][0x3e8] ;  /* 0x0000fa00ff0a7b82 */ /* 0x000ee20000000a00 */
[----:B0-----:R-:W-:-:S05]  /*0c50*/  IMAD.WIDE.U32 R6, R5, 0x20, R6 ;  /* 0x0000002005067825 */ /* 0x001fca00078e0006 */
[----:B-1----:R4:W5:Y:S01]  /*0c60*/  LDG.E.128 R112, desc[UR6][R6.64] ;  /* 0x0000000606707981 */ /* 0x002962000c1e1d00 */
[----:B--2---:R-:W-:-:S03]  /*0c70*/  IMAD.WIDE.U32 R8, R5, 0x20, R8 ;  /* 0x0000002005087825 */ /* 0x004fc600078e0008 */
[----:B------:R4:W5:Y:S04]  /*0c80*/  LDG.E.128 R116, desc[UR6][R6.64+0x10] ;  /* 0x0000100606747981 */ /* 0x000968000c1e1d00 */
[----:B------:R4:W5:Y:S01]  /*0c90*/  LD.E.128 R120, desc[UR6][R8.64] ;  /* 0x0000000608787980 */ /* 0x000962000c101d00 */
[----:B---3--:R-:W-:-:S03]  /*0ca0*/  IMAD.WIDE.U32 R10, R5, 0x20, R10 ;  /* 0x00000020050a7825 */ /* 0x008fc600078e000a */
[----:B------:R4:W5:Y:S04]  /*0cb0*/  LD.E.128 R124, desc[UR6][R8.64+0x10] ;  /* 0x00001006087c7980 */ /* 0x000968000c101d00 */
[----:B------:R4:W5:Y:S04]  /*0cc0*/  LDG.E.128 R128, desc[UR6][R10.64] ;  /* 0x000000060a807981 */ /* 0x000968000c1e1d00 */
[----:B------:R4:W5:Y:S01]  /*0cd0*/  LDG.E.128 R132, desc[UR6][R10.64+0x10] ;  /* 0x000010060a847981 */ /* 0x000962000c1e1d00 */
[----:B------:R-:W-:Y:S05]  /*0ce0*/  BRA `(.L_x_33487) ;  /* 0x0000000c00047947 */ /* 0x000fea0003800000 */
.L_x_33486:
        /* <DEDUP_REMOVED lines=40> */
[----:B------:R0:W-:Y:S04]  /*0f70*/  @P5 STL.64 [R1+0xc8], R170 ;  /* 0x0000c8aa01005387 */ /* 0x0001e80000100a00 */
[----:B------:R-:W2:Y:S01]  /*0f80*/  LDL R166, [R1+0x78] ;  /* 0x0000780001a67983 */ /* 0x000ea20000100800 */
[----:B---3--:R-:W-:Y:S01]  /*0f90*/  MOV R168, R165 ;  /* 0x000000a500a87202 */ /* 0x008fe20000000f00 */
[----:B----4-:R-:W-:-:S02]  /*0fa0*/  IMAD.MOV.U32 R169, RZ, RZ, R164 ;  /* 0x000000ffffa97224 */ /* 0x010fc400078e00a4 */
[----:B------:R-:W2:Y:S01]  /*0fb0*/  LDL R165, [R1+0x74] ;  /* 0x0000740001a57983 */ /* 0x000ea20000100800 */
[----:B0-----:R-:W-:Y:S01]  /*0fc0*/  IMAD.MOV.U32 R170, RZ, RZ, R163 ;  /* 0x000000ffffaa7224 */ /* 0x001fe200078e00a3 */
[----:B------:R-:W-:Y:S02]  /*0fd0*/  MOV R171, R162 ;  /* 0x000000a200ab7202 */ /* 0x000fe40000000f00 */
[----:B------:R-:W3:Y:S04]  /*0fe0*/  LDL R163, [R1+0x6c] ;  /* 0x00006c0001a37983 */ /* 0x000ee80000100800 */
[----:B------:R-:W3:Y:S04]  /*0ff0*/  LDL R162, [R1+0x68] ;  /* 0x0000680001a27983 */ /* 0x000ee80000100800 */
[----:B------:R-:W4:Y:S04]  /*1000*/  @P5 LDG.E.128 R168, desc[UR6][R6.64+0x10] ;  /* 0x0000100606a85981 */ /* 0x000f28000c1e1d00 */
[----:B------:R-:W2:Y:S01]  /*1010*/  LDL R164, [R1+0x70] ;  /* 0x0000700001a47983 */ /* 0x000ea20000100800 */
[----:B------:R-:W-:-:S02]  /*1020*/  ISETP.GE.U32.AND P4, PT, R222, 0x40, PT ;  /* 0x00000040de00780c */ /* 0x000fc40003f86070 */
        /* <DEDUP_REMOVED lines=11> */
[----:B----4-:R4:W-:Y:S07]  /*10e0*/  @P5 STL.64 [R1+0xb0], R168 ;  /* 0x0000b0a801005387 */ /* 0x0109ee0000100a00 */
[----:B------:R-:W3:Y:S01]  /*10f0*/  @P2 LDC.64 R20, c[0x0][0x3d0] ;  /* 0x0000f400ff142b82 */ /* 0x000ee20000000a00 */
[----:B------:R0:W-:Y:S04]  /*1100*/  @P5 STL.64 [R1+0xb8], R170 ;  /* 0x0000b8aa01005387 */ /* 0x0001e80000100a00 */
[----:B------:R-:W2:Y:S03]  /*1110*/  LDL R176, [R1+0xa0] ;  /* 0x0000a00001b07983 */ /* 0x000ea60000100800 */
[----:B------:R-:W3:Y:S01]  /*1120*/  @P2 LDC.64 R22, c[0x0][0x3e8] ;  /* 0x0000fa00ff162b82 */ /* 0x000ee20000000a00 */
[----:B------:R-:W2:Y:S04]  /*1130*/  LDL R177, [R1+0xa4] ;  /* 0x0000a40001b17983 */ /* 0x000ea80000100800 */
[----:B------:R-:W2:Y:S01]  /*1140*/  LDL R178, [R1+0xa8] ;  /* 0x0000a80001b27983 */ /* 0x000ea20000100800 */
[----:B------:R-:W-:-:S02]  /*1150*/  @P5 LOP3.LUT R5, R5, 0x20, RZ, 0xfc, !PT ;  /* 0x0000002005055812 */ /* 0x000fc400078efcff */
[----:B------:R-:W3:Y:S01]  /*1160*/  @P1 LDC.64 R32, c[0x0][0x3d0] ;  /* 0x0000f400ff201b82 */ /* 0x000ee20000000a00 */
[----:B------:R-:W2:Y:S04]  /*1170*/  LDL R179, [R1+0xac] ;  /* 0x0000ac0001b37983 */ /* 0x000ea80000100800 */
[----:B------:R-:W2:Y:S03]  /*1180*/  LDL R172, [R1+0x90] ;  /* 0x0000900001ac7983 */ /* 0x000ea60000100800 */
[----:B------:R-:W3:Y:S01]  /*1190*/  @P1 LDC.64 R34, c[0x0][0x3e8] ;  /* 0x0000fa00ff221b82 */ /* 0x000ee20000000a00 */
[----:B------:R-:W2:Y:S04]  /*11a0*/  LDL R173, [R1+0x94] ;  /* 0x0000940001ad7983 */ /* 0x000ea80000100800 */
[----:B------:R-:W2:Y:S03]  /*11b0*/  LDL R174, [R1+0x98] ;  /* 0x0000980001ae7983 */ /* 0x000ea60000100800 */
[----:B------:R-:W3:Y:S01]  /*11c0*/  @P0 LDC.64 R6, c[0x0][0x3d0] ;  /* 0x0000f400ff060b82 */ /* 0x000ee20000000a00 */
[----:B------:R-:W2:Y:S04]  /*11d0*/  LDL R175, [R1+0x9c] ;  /* 0x00009c0001af7983 */ /* 0x000ea80000100800 */
[----:B----4-:R-:W4:Y:S03]  /*11e0*/  LDL R168, [R1+0x80] ;  /* 0x0000800001a87983 */ /* 0x010f260000100800 */
[----:B------:R-:W3:Y:S01]  /*11f0*/  @P0 LDC.64 R38, c[0x0][0x3e8] ;  /* 0x0000fa00ff260b82 */ /* 0x000ee20000000a00 */
[----:B------:R-:W4:Y:S04]  /*1200*/  LDL R169, [R1+0x84] ;  /* 0x0000840001a97983 */ /* 0x000f280000100800 */
[----:B0-----:R-:W4:Y:S04]  /*1210*/  LDL R170, [R1+0x88] ;  /* 0x0000880001aa7983 */ /* 0x001f280000100800 */
[----:B------:R-:W4:Y:S04]  /*1220*/  LDL R171, [R1+0x8c] ;  /* 0x00008c0001ab7983 */ /* 0x000f280000100800 */
[----:B------:R-:W4:Y:S01]  /*1230*/  LDL R167, [R1+0x7c] ;  /* 0x00007c0001a77983 */ /* 0x000f220000100800 */
[----:B------:R-:W-:Y:S01]  /*1240*/  ISETP.GE.U32.AND P5, PT, R222, 0xe0, PT ;  /* 0x000000e0de00780c */ /* 0x000fe20003fa6070 */
[----:B------:R-:W-:-:S04]  /*1250*/  @P4 IMAD.WIDE.U32 R10, R5, 0x20, R10 ;  /* 0x00000020050a4825 */ /* 0x000fc800078e000a */
[----:B-1----:R-:W-:-:S04]  /*1260*/  @P4 IMAD.WIDE.U32 R14, R5, 0x20, R14 ;  /* 0x00000020050e4825 */ /* 0x002fc800078e000e */
[----:B------:R-:W-:Y:S01]  /*1270*/  @P4 VIADD R5, R5, 0x20 ;  /* 0x0000002005054836 */ /* 0x000fe20000000000 */
[----:B------:R-:W-:Y:S01]  /*1280*/  ISETP.GE.U32.AND P6, PT, R222, 0x100, PT ;  /* 0x00000100de00780c */ /* 0x000fe20003fc6070 */
[----:B------:R-:W5:Y:S02]  /*1290*/  @P4 LDG.E.128 R40, desc[UR6][R14.64] ;  /* 0x000000060e284981 */ /* 0x000f64000c1e1d00 */
[----:B------:R-:W0:Y:S01]  /*12a0*/  @P5 LDC.64 R8, c[0x0][0x3d0] ;  /* 0x0000f400ff085b82 */ /* 0x000e220000000a00 */
[C---:B------:R-:W-:Y:S01]  /*12b0*/  @P3 IMAD.WIDE.U32 R16, R5.reuse, 0x20, R16 ;  /* 0x0000002005103825 */ /* 0x040fe200078e0010 */
[----:B------:R-:W5:Y:S03]  /*12c0*/  @P4 LDG.E.128 R44, desc[UR6][R14.64+0x10] ;  /* 0x000010060e2c4981 */ /* 0x000f66000c1e1d00 */
[----:B------:R-:W-:-:S03]  /*12d0*/  @P3 IMAD.WIDE.U32 R18, R5, 0x20, R18 ;  /* 0x0000002005123825 */ /* 0x000fc600078e0012 */
[----:B------:R-:W1:Y:S01]  /*12e0*/  @P5 LDC.64 R50, c[0x0][0x3e8] ;  /* 0x0000fa00ff325b82 */ /* 0x000e620000000a00 */
[----:B------:R-:W-:Y:S01]  /*12f0*/  @P3 VIADD R5, R5, 0x20 ;  /* 0x0000002005053836 */ /* 0x000fe20000000000 */
[----:B------:R-:W5:Y:S03]  /*1300*/  @P3 LDG.E.128 R56, desc[UR6][R18.64] ;  /* 0x0000000612383981 */ /* 0x000f66000c1e1d00 */
[C---:B---3--:R-:W-:Y:S01]  /*1310*/  @P2 IMAD.WIDE.U32 R20, R5.reuse, 0x20, R20 ;  /* 0x0000002005142825 */ /* 0x048fe200078e0014 */
[----:B------:R-:W5:Y:S02]  /*1320*/  @P3 LDG.E.128 R60, desc[UR6][R18.64+0x10] ;  /* 0x00001006123c3981 */ /* 0x000f64000c1e1d00 */
[----:B------:R-:W3:Y:S01]  /*1330*/  @P6 LDC.64 R52, c[0x0][0x3d0] ;  /* 0x0000f400ff346b82 */ /* 0x000ee20000000a00 */
[C---:B------:R-:W-:Y:S01]  /*1340*/  @P2 IMAD.WIDE.U32 R22, R5.reuse, 0x20, R22 ;  /* 0x0000002005162825 */ /* 0x040fe200078e0016 */
[----:B------:R-:W-:Y:S01]  /*1350*/  @P2 IADD3 R5, PT, PT, R5, 0x20, RZ ;  /* 0x0000002005052810 */ /* 0x000fe20007ffe0ff */
[----:B------:R-:W3:Y:S04]  /*1360*/  @P2 LDG.E.128 R160, desc[UR6][R20.64] ;  /* 0x0000000614a02981 */ /* 0x000ee8000c1e1d00 */
[C---:B------:R-:W-:Y:S01]  /*1370*/  @P1 IMAD.WIDE.U32 R32, R5.reuse, 0x20, R32 ;  /* 0x0000002005201825 */ /* 0x040fe200078e0020 */
[----:B------:R-:W3:Y:S01]  /*1380*/  @P2 LDG.E.128 R156, desc[UR6][R20.64+0x10] ;  /* 0x00001006149c2981 */ /* 0x000ee2000c1e1d00 */
[----:B------:R-:W3:Y:S02]  /*1390*/  @P6 LDC.64 R54, c[0x0][0x3e8] ;  /* 0x0000fa00ff366b82 */ /* 0x000ee40000000a00 */
[C---:B------:R-:W-:Y:S01]  /*13a0*/  @P1 IMAD.WIDE.U32 R34, R5.reuse, 0x20, R34 ;  /* 0x0000002005221825 */ /* 0x040fe200078e0022 */
[----:B------:R-:W3:Y:S03]  /*13b0*/  @P1 LDG.E.128 R152, desc[UR6][R32.64] ;  /* 0x0000000620981981 */ /* 0x000ee6000c1e1d00 */
[----:B------:R-:W-:Y:S01]  /*13c0*/  @P1 VIADD R5, R5, 0x20 ;  /* 0x0000002005051836 */ /* 0x000fe20000000000 */
[----:B------:R-:W3:Y:S03]  /*13d0*/  @P1 LDG.E.128 R148, desc[UR6][R32.64+0x10] ;  /* 0x0000100620941981 */ /* 0x000ee6000c1e1d00 */
[C---:B------:R-:W-:Y:S01]  /*13e0*/  @P0 IMAD.WIDE.U32 R36, R5.reuse, 0x20, R6 ;  /* 0x0000002005240825 */ /* 0x040fe200078e0006 */
[----:B------:R-:W5:Y:S03]  /*13f0*/  @P2 LDG.E.128 R72, desc[UR6][R22.64] ;  /* 0x0000000616482981 */ /* 0x000f66000c1e1d00 */
[C---:B------:R-:W-:Y:S01]  /*1400*/  @P0 IMAD.WIDE.U32 R38, R5.reuse, 0x20, R38 ;  /* 0x0000002005260825 */ /* 0x040fe200078e0026 */
[----:B------:R-:W3:Y:S03]  /*1410*/  @P0 LDG.E.128 R144, desc[UR6][R36.64] ;  /* 0x0000000624900981 */ /* 0x000ee6000c1e1d00 */
[----:B------:R-:W-:Y:S01]  /*1420*/  @P0 VIADD R5, R5, 0x20 ;  /* 0x0000002005050836 */ /* 0x000fe20000000000 */
[----:B------:R-:W3:Y:S03]  /*1430*/  @P0 LDG.E.128 R140, desc[UR6][R36.64+0x10] ;  /* 0x00001006248c0981 */ /* 0x000ee6000c1e1d00 */
[C---:B0-----:R-:W-:Y:S01]  /*1440*/  @P5 IMAD.WIDE.U32 R48, R5.reuse, 0x20, R8 ;  /* 0x0000002005305825 */ /* 0x041fe200078e0008 */
[----:B------:R-:W5:Y:S04]  /*1450*/  @P2 LDG.E.128 R76, desc[UR6][R22.64+0x10] ;  /* 0x00001006164c2981 */ /* 0x000f68000c1e1d00 */
[----:B------:R-:W3:Y:S01]  /*1460*/  @P5 LDG.E.128 R136, desc[UR6][R48.64] ;  /* 0x0000000630885981 */ /* 0x000ee2000c1e1d00 */
[C---:B-1----:R-:W-:Y:S01]  /*1470*/  @P5 IMAD.WIDE.U32 R50, R5.reuse, 0x20, R50 ;  /* 0x0000002005325825 */ /* 0x042fe200078e0032 */
[----:B------:R-:W-:-:S02]  /*1480*/  @P5 IADD3 R5, PT, PT, R5, 0x20, RZ ;  /* 0x0000002005055810 */ /* 0x000fc40007ffe0ff */
[----:B--2---:R-:W2:Y:S04]  /*1490*/  @P4 LDG.E.128 R176, desc[UR6][R10.64] ;  /* 0x000000060ab04981 */ /* 0x004ea8000c1e1d00 */
[----:B------:R-:W2:Y:S04]  /*14a0*/  @P4 LDG.E.128 R172, desc[UR6][R10.64+0x10] ;  /* 0x000010060aac4981 */ /* 0x000ea8000c1e1d00 */
[----:B----4-:R-:W4:Y:S04]  /*14b0*/  @P3 LDG.E.128 R168, desc[UR6][R16.64] ;  /* 0x0000000610a83981 */ /* 0x010f28000c1e1d00 */
[----:B------:R-:W4:Y:S01]  /*14c0*/  @P3 LDG.E.128 R164, desc[UR6][R16.64+0x10] ;  /* 0x0000100610a43981 */ /* 0x000f22000c1e1d00 */
[----:B---3--:R-:W-:Y:S01]  /*14d0*/  @P6 IMAD.WIDE.U32 R6, R5, 0x20, R52 ;  /* 0x0000002005066825 */ /* 0x008fe200078e0034 */
[----:B------:R-:W-:-:S02]  /*14e0*/  CS2R R246, SRZ ;  /* 0x0000000000f67805 */ /* 0x000fc4000001ff00 */
[----:B------:R-:W-:Y:S01]  /*14f0*/  CS2R R244, SRZ ;  /* 0x0000000000f47805 */ /* 0x000fe2000001ff00 */
[----:B------:R-:W5:Y:S01]  /*1500*/  @P1 LDG.E.128 R88, desc[UR6][R34.64] ;  /* 0x0000000622581981 */ /* 0x000f62000c1e1d00 */
[----:B------:R-:W-:-:S03]  /*1510*/  @P6 IMAD.WIDE.U32 R8, R5, 0x20, R54 ;  /* 0x0000002005086825 */ /* 0x000fc600078e0036 */
[----:B------:R-:W5:Y:S04]  /*1520*/  @P6 LDG.E.128 R112, desc[UR6][R6.64] ;  /* 0x0000000606706981 */ /* 0x000f68000c1e1d00 */
        /* <DEDUP_REMOVED lines=16> */
[----:B------:R-:W-:Y:S02]  /*1630*/  CS2R R70, SRZ ;  /* 0x0000000000467805 */ /* 0x000fe4000001ff00 */
[----:B------:R-:W-:Y:S01]  /*1640*/  CS2R R68, SRZ ;  /* 0x0000000000447805 */ /* 0x000fe2000001ff00 */
[----:B------:R1:W5:Y:S01]  /*1650*/  @P5 LDG.E.128 R248, desc[UR6][R48.64+0x10] ;  /* 0x0000100630f85981 */ /* 0x000362000c1e1d00 */
[----:B------:R-:W-:-:S02]  /*1660*/  CS2R R66, SRZ ;  /* 0x0000000000427805 */ /* 0x000fc4000001ff00 */
[----:B------:R-:W-:Y:S02]  /*1670*/  CS2R R64, SRZ ;  /* 0x0000000000407805 */ /* 0x000fe4000001ff00 */
[----:B------:R-:W-:Y:S01]  /*1680*/  CS2R R54, SRZ ;  /* 0x0000000000367805 */ /* 0x000fe2000001ff00 */
[----:B------:R-:W5:Y:S01]  /*1690*/  @P5 LDG.E.128 R104, desc[UR6][R50.64] ;  /* 0x0000000632685981 */ /* 0x000f62000c1e1d00 */
[----:B------:R-:W-:Y:S02]  /*16a0*/  CS2R R52, SRZ ;  /* 0x0000000000347805 */ /* 0x000fe4000001ff00 */
[----:B0-----:R-:W-:Y:S02]  /*16b0*/  CS2R R38, SRZ ;  /* 0x0000000000267805 */ /* 0x001fe4000001ff00 */
[----:B------:R-:W-:Y:S01]  /*16c0*/  CS2R R36, SRZ ;  /* 0x0000000000247805 */ /* 0x000fe2000001ff00 */
[----:B------:R0:W5:Y:S01]  /*16d0*/  @P5 LDG.E.128 R108, desc[UR6][R50.64+0x10] ;  /* 0x00001006326c5981 */ /* 0x000162000c1e1d00 */
[----:B------:R-:W-:-:S02]  /*16e0*/  CS2R R34, SRZ ;  /* 0x0000000000227805 */ /* 0x000fc4000001ff00 */
[----:B-1----:R-:W-:Y:S02]  /*16f0*/  CS2R R48, SRZ ;  /* 0x0000000000307805 */ /* 0x002fe4000001ff00 */
[----:B------:R-:W-:Y:S02]  /*1700*/  CS2R R32, SRZ ;  /* 0x0000000000207805 */ /* 0x000fe4000001ff00 */
[----:B------:R-:W-:Y:S02]  /*1710*/  CS2R R22, SRZ ;  /* 0x0000000000167805 */ /* 0x000fe4000001ff00 */
[----:B------:R-:W-:Y:S02]  /*1720*/  CS2R R20, SRZ ;  /* 0x0000000000147805 */ /* 0x000fe4000001ff00 */
[----:B------:R-:W-:Y:S02]  /*1730*/  CS2R R18, SRZ ;  /* 0x0000000000127805 */ /* 0x000fe4000001ff00 */
[----:B------:R-:W-:-:S02]  /*1740*/  CS2R R16, SRZ ;  /* 0x0000000000107805 */ /* 0x000fc4000001ff00 */
[----:B------:R-:W-:Y:S02]  /*1750*/  @P6 CS2R R126, SRZ ;  /* 0x00000000007e6805 */ /* 0x000fe4000001ff00 */
[----:B------:R-:W-:Y:S02]  /*1760*/  @P6 CS2R R124, SRZ ;  /* 0x00000000007c6805 */ /* 0x000fe4000001ff00 */
[----:B0-----:R-:W-:Y:S02]  /*1770*/  CS2R R50, SRZ ;  /* 0x0000000000327805 */ /* 0x001fe4000001ff00 */
[----:B------:R-:W-:Y:S02]  /*1780*/  @P6 CS2R R122, SRZ ;  /* 0x00000000007a6805 */ /* 0x000fe4000001ff00 */
[----:B------:R-:W-:Y:S01]  /*1790*/  @P6 CS2R R120, SRZ ;  /* 0x0000000000786805 */ /* 0x000fe2000001ff00 */
[----:B--2---:R0:W-:Y:S04]  /*17a0*/  @P4 STL.64 [R1+0xa0], R176 ;  /* 0x0000a0b001004387 */ /* 0x0041e80000100a00 */
[----:B------:R0:W-:Y:S04]  /*17b0*/  @P4 STL.64 [R1+0xa8], R178 ;  /* 0x0000a8b201004387 */ /* 0x0001e80000100a00 */
[----:B------:R0:W-:Y:S04]  /*17c0*/  @P4 STL.64 [R1+0x90], R172 ;  /* 0x000090ac01004387 */ /* 0x0001e80000100a00 */
[----:B------:R0:W-:Y:S04]  /*17d0*/  @P4 STL.64 [R1+0x98], R174 ;  /* 0x000098ae01004387 */ /* 0x0001e80000100a00 */
[----:B----4-:R0:W-:Y:S04]  /*17e0*/  @P3 STL.64 [R1+0x80], R168 ;  /* 0x000080a801003387 */ /* 0x0101e80000100a00 */
        /* <DEDUP_REMOVED lines=17> */
.L_x_33487:
[----:B------:R-:W-:Y:S05]  /*1900*/  BSYNC.RECONVERGENT B0 ;  /* 0x0000000000007941 */ /* 0x000fea0003800200 */
.L_x_33485:
[----:B------:R-:W2:Y:S02]  /*1910*/  LDCU UR4, c[0x0][0x384] ;  /* 0x00007080ff0477ac */ /* 0x000ea40008000800 */
[----:B--2---:R-:W-:-:S13]  /*1920*/  ISETP.GE.AND P0, PT, R221, UR4, PT ;  /* 0x00000004dd007c0c */ /* 0x004fda000bf06270 */
[----:B------:R-:W-:Y:S05]  /*1930*/  @P0 EXIT ;  /* 0x000000000000094d */ /* 0x000fea0003800000 */
[----:B----4-:R-:W-:Y:S01]  /*1940*/  IMAD.HI.U32 R7, R220, -0x2daee0ad, RZ ;  /* 0xd2511f53dc077827 */ /* 0x010fe200078e00ff */
[----:B------:R-:W-:Y:S01]  /*1950*/  LOP3.LUT R216, R216, 0x3, RZ, 0xc0, !PT ;  /* 0x00000003d8d87812 */ /* 0x000fe200078ec0ff */
[----:B------:R-:W2:Y:S02]  /*1960*/  LDCU UR8, c[0x0][0x404] ;  /* 0x00008080ff0877ac */ /* 0x000ea40008000800 */
[----:B------:R-:W-:Y:S01]  /*1970*/  IMAD.HI.U32 R5, R223, -0x326172a9, RZ ;  /* 0xcd9e8d57df057827 */ /* 0x000fe200078e00ff */
[----:B------:R-:W-:Y:S01]  /*1980*/  LOP3.LUT R7, R7, R13, RZ, 0x3c, !PT ;  /* 0x0000000d07077212 */ /* 0x000fe200078e3cff */
[----:B------:R-:W3:Y:S02]  /*1990*/  LDCU.U8 UR9, c[0x0][0x410] ;  /* 0x00008200ff0977ac */ /* 0x000ee40008000000 */
[----:B------:R-:W-:Y:S01]  /*19a0*/  IMAD R6, R223, -0x326172a9, RZ ;  /* 0xcd9e8d57df067824 */ /* 0x000fe200078e02ff */
[----:B------:R-:W-:Y:S01]  /*19b0*/  LOP3.LUT R5, R217, R5, R12, 0x96, !PT ;  /* 0x00000005d9057212 */ /* 0x000fe200078e960c */
[----:B------:R-:W-:Y:S01]  /*19c0*/  IMAD.HI.U32 R9, R7, -0x326172a9, RZ ;  /* 0xcd9e8d5707097827 */ /* 0x000fe200078e00ff */
[----:B------:R-:W4:Y:S03]  /*19d0*/  LDCU UR12, c[0x0][0x448] ;  /* 0x00008900ff0c77ac */ /* 0x000f260008000800 */
[----:B------:R-:W-:Y:S01]  /*19e0*/  IMAD R11, R220, -0x2daee0ad, RZ ;  /* 0xd2511f53dc0b7824 */ /* 0x000fe200078e02ff */
[----:B------:R-:W-:Y:S01]  /*19f0*/  LOP3.LUT R0, R0, R6, R9, 0x96, !PT ;  /* 0x0000000600007212 */ /* 0x000fe200078e9609 */
[----:B------:R-:W-:Y:S01]  /*1a00*/  IMAD.HI.U32 R8, R5, -0x2daee0ad, RZ ;  /* 0xd2511f5305087827 */ /* 0x000fe200078e00ff */
[----:B------:R-:W0:Y:S03]  /*1a10*/  LDCU.64 UR10, c[0x0][0x408] ;  /* 0x00008100ff0a77ac */ /* 0x000e260008000a00 */
[----:B------:R-:W-:Y:S01]  /*1a20*/  VIADD R10, R13, 0xbb67ae85 ;  /* 0xbb67ae850d0a7836 */ /* 0x000fe20000000000 */
[----:B------:R-:W0:Y:S01]  /*1a30*/  LDCU.64 UR4, c[0x0][0x3a0] ;  /* 0x00007400ff0477ac */ /* 0x000e220008000a00 */
[----:B------:R-:W-:-:S03]  /*1a40*/  IMAD.HI.U32 R9, R0, -0x2daee0ad, RZ ;  /* 0xd2511f5300097827 */ /* 0x000fc600078e00ff */
[----:B------:R-:W-:Y:S01]  /*1a50*/  LOP3.LUT R8, R10, R11, R8, 0x96, !PT ;  /* 0x0000000b0a087212 */ /* 0x000fe200078e9608 */
[----:B------:R-:W-:Y:S02]  /*1a60*/  IMAD R10, R5, -0x2daee0ad, RZ ;  /* 0xd2511f53050a7824 */ /* 0x000fe400078e02ff */
[----:B------:R-:W-:Y:S02]  /*1a70*/  VIADD R11, R13, 0x76cf5d0a ;  /* 0x76cf5d0a0d0b7836 */ /* 0x000fe40000000000 */
[----:B------:R-:W-:Y:S01]  /*1a80*/  IMAD R6, R7, -0x326172a9, RZ ;  /* 0xcd9e8d5707067824 */ /* 0x000fe200078e02ff */
[----:B------:R-:W-:Y:S01]  /*1a90*/  IADD3 R7, PT, PT, R12, 0x3c6ef372, RZ ;  /* 0x3c6ef3720c077810 */ /* 0x000fe20007ffe0ff */
[----:B------:R-:W-:Y:S01]  /*1aa0*/  IMAD.HI.U32 R5, R8, -0x326172a9, RZ ;  /* 0xcd9e8d5708057827 */ /* 0x000fe200078e00ff */
[----:B------:R-:W-:-:S03]  /*1ab0*/  LOP3.LUT R9, R11, R10, R9, 0x96, !PT ;  /* 0x0000000a0b097212 */ /* 0x000fc600078e9609 */
[----:B------:R-:W-:Y:S01]  /*1ac0*/  VIADD R10, R12, 0xdaa66d2b ;  /* 0xdaa66d2b0c0a7836 */ /* 0x000fe20000000000 */
[----:B------:R-:W-:Y:S01]  /*1ad0*/  LOP3.LUT R5, R7, R6, R5, 0x96, !PT ;  /* 0x0000000607057212 */ /* 0x000fe200078e9605 */
[----:B------:R-:W-:Y:S02]  /*1ae0*/  IMAD R7, R8, -0x326172a9, RZ ;  /* 0xcd9e8d5708077824 */ /* 0x000fe400078e02ff */
[----:B------:R-:W-:-:S04]  /*1af0*/  IMAD.HI.U32 R6, R9, -0x326172a9, RZ ;  /* 0xcd9e8d5709067827 */ /* 0x000fc800078e00ff */
[----:B------:R-:W-:Y:S01]  /*1b00*/  IMAD R0, R0, -0x2daee0ad, RZ ;  /* 0xd2511f5300007824 */ /* 0x000fe200078e02ff */
[----:B------:R-:W-:Y:S01]  /*1b10*/  LOP3.LUT R6, R10, R7, R6, 0x96, !PT ;  /* 0x000000070a067212 */ /* 0x000fe200078e9606 */
[----:B------:R-:W-:-:S04]  /*1b20*/  IMAD.HI.U32 R11, R5, -0x2daee0ad, RZ ;  /* 0xd2511f53050b7827 */ /* 0x000fc800078e00ff */
[----:B------:R-:W-:Y:S01]  /*1b30*/  VIADD R10, R13, 0xed9eba14 ;  /* 0xed9eba140d0a7836 */ /* 0x000fe20000000000 */
[----:B------:R-:W-:Y:S01]  /*1b40*/  LOP3.LUT R0, R2, R0, R11, 0x96, !PT ;  /* 0x0000000002007212 */ /* 0x000fe200078e960b */
[----:B------:R-:W-:Y:S01]  /*1b50*/  IMAD R8, R5, -0x2daee0ad, RZ ;  /* 0xd2511f5305087824 */ /* 0x000fe200078e02ff */
[----:B------:R-:W-:Y:S01]  /*1b60*/  IADD3 R5, PT, PT, R12, 0x78dde6e4, RZ ;  /* 0x78dde6e40c057810 */ /* 0x000fe20007ffe0ff */
[----:B------:R-:W-:-:S04]  /*1b70*/  IMAD.HI.U32 R7, R6, -0x2daee0ad, RZ ;  /* 0xd2511f5306077827 */ /* 0x000fc800078e00ff */
[----:B------:R-:W-:Y:S01]  /*1b80*/  IMAD R9, R9, -0x326172a9, RZ ;  /* 0xcd9e8d5709097824 */ /* 0x000fe200078e02ff */
[----:B------:R-:W-:Y:S01]  /*1b90*/  LOP3.LUT R7, R10, R8, R7, 0x96, !PT ;  /* 0x000000080a077212 */ /* 0x000fe200078e9607 */
[----:B------:R-:W-:-:S04]  /*1ba0*/  IMAD.HI.U32 R2, R0, -0x326172a9, RZ ;  /* 0xcd9e8d5700027827 */ /* 0x000fc800078e00ff */
[----:B------:R-:W-:Y:S01]  /*1bb0*/  IMAD R6, R6, -0x2daee0ad, RZ ;  /* 0xd2511f5306067824 */ /* 0x000fe200078e02ff */
[----:B------:R-:W-:Y:S01]  /*1bc0*/  LOP3.LUT R2, R5, R9, R2, 0x96, !PT ;  /* 0x0000000905027212 */ /* 0x000fe200078e9602 */
[----:B------:R-:W-:Y:S02]  /*1bd0*/  IMAD R5, R0, -0x326172a9, RZ ;  /* 0xcd9e8d5700057824 */ /* 0x000fe400078e02ff */
[----:B------:R-:W-:-:S04]  /*1be0*/  IMAD.HI.U32 R0, R7, -0x326172a9, RZ ;  /* 0xcd9e8d5707007827 */ /* 0x000fc800078e00ff */
        /* <DEDUP_REMOVED lines=8> */
[----:B------:R-:W-:Y:S01]  /*1c70*/  IMAD.HI.U32 R2, R4, -0x326172a9, RZ ;  /* 0xcd9e8d5704027827 */ /* 0x000fe200078e00ff */
[----:B------:R-:W-:-:S03]  /*1c80*/  IADD3 R6, PT, PT, R12, 0x5384540f, RZ ;  /* 0x5384540f0c067810 */ /* 0x000fc60007ffe0ff */
[----:B------:R-:W-:Y:S02]  /*1c90*/  VIADD R3, R12, 0xb54cda56 ;  /* 0xb54cda560c037836 */ /* 0x000fe40000000000 */
[----:B------:R-:W-:Y:S02]  /*1ca0*/  VIADD R8, R13, 0x1fd5c5a3 ;  /* 0x1fd5c5a30d087836 */ /* 0x000fe40000000000 */
[----:B------:R-:W-:Y:S01]  /*1cb0*/  IMAD.MOV.U32 R15, RZ, RZ, RZ ;  /* 0x000000ffff0f7224 */ /* 0x000fe200078e00ff */
[----:B------:R-:W-:Y:S01]  /*1cc0*/  LOP3.LUT R2, R3, R7, R2, 0x96, !PT ;  /* 0x0000000703027212 */ /* 0x000fe200078e9602 */
[----:B------:R-:W-:Y:S02]  /*1cd0*/  IMAD R3, R4, -0x326172a9, RZ ;  /* 0xcd9e8d5704037824 */ /* 0x000fe400078e02ff */
[----:B------:R-:W-:Y:S02]  /*1ce0*/  IMAD R7, R0, -0x2daee0ad, RZ ;  /* 0xd2511f5300077824 */ /* 0x000fe400078e02ff */
[----:B------:R-:W-:-:S04]  /*1cf0*/  IMAD.HI.U32 R0, R5, -0x326172a9, RZ ;  /* 0xcd9e8d5705007827 */ /* 0x000fc800078e00ff */
[----:B------:R-:W-:Y:S01]  /*1d00*/  IMAD.HI.U32 R4, R2, -0x2daee0ad, RZ ;  /* 0xd2511f5302047827 */ /* 0x000fe200078e00ff */
[----:B------:R-:W-:-:S03]  /*1d10*/  LOP3.LUT R0, R6, R3, R0, 0x96, !PT ;  /* 0x0000000306007212 */ /* 0x000fc600078e9600 */
[----:B------:R-:W-:Y:S01]  /*1d20*/  VIADD R3, R12, 0xf1bbcdc8 ;  /* 0xf1bbcdc80c037836 */ /* 0x000fe20000000000 */
[----:B------:R-:W-:Y:S01]  /*1d30*/  LOP3.LUT R4, R8, R7, R4, 0x96, !PT ;  /* 0x0000000708047212 */ /* 0x000fe200078e9604 */
[----:B------:R-:W-:Y:S01]  /*1d40*/  IMAD R7, R2, -0x2daee0ad, RZ ;  /* 0xd2511f5302077824 */ /* 0x000fe200078e02ff */
[----:B------:R-:W-:Y:S01]  /*1d50*/  IADD3 R8, PT, PT, R13, -0x24c28bd8, RZ ;  /* 0xdb3d74280d087810 */ /* 0x000fe20007ffe0ff */
[----:B------:R-:W-:Y:S02]  /*1d60*/  IMAD R5, R5, -0x326172a9, RZ ;  /* 0xcd9e8d5705057824 */ /* 0x000fe400078e02ff */
        /* <DEDUP_REMOVED lines=12> */
[----:B0-234-:R-:W-:-:S07]  /*1e30*/  LOP3.LUT R218, R4, R5, R218, 0x96, !PT ;  /* 0x0000000504da7212 */ /* 0x01dfce00078e96da */
.L_x_34425:
[----:B------:R-:W0:Y:S08]  /*1e40*/  LDC.64 R212, c[0x0][0x3f0] ;  /* 0x0000fc00ffd47b82 */ /* 0x000e300000000a00 */
[----:B------:R-:W2:Y:S01]  /*1e50*/  LDC R214, c[0x0][0x388] ;  /* 0x0000e200ffd67b82 */ /* 0x000ea20000000800 */
[----:B0-----:R-:W-:-:S05]  /*1e60*/  IMAD.WIDE R212, R221, 0x4, R212 ;  /* 0x00000004ddd47825 */ /* 0x001fca00078e02d4 */
[----:B------:R0:W3:Y:S02]  /*1e70*/  LDG.E R0, desc[UR6][R212.64] ;  /* 0x00000006d4007981 */ /* 0x0000e4000c1e1900 */
[----:B0-----:R-:W0:Y:S01]  /*1e80*/  LDC.64 R212, c[0x0][0x3f8] ;  /* 0x0000fe00ffd47b82 */ /* 0x001e220000000a00 */
[----:B------:R-:W4:Y:S01]  /*1e90*/  S2R R252, SR_TID.X ;  /* 0x0000000000fc7919 */ /* 0x000f220000002100 */
[----:B------:R-:W-:Y:S01]  /*1ea0*/  ISETP.GE.U32.AND P5, PT, R222, 0x20, PT ;  /* 0x00000020de00780c */ /* 0x000fe20003fa6070 */
[----:B0-----:R-:W-:-:S05]  /*1eb0*/  IMAD.WIDE R212, R221, 0x4, R212 ;  /* 0x00000004ddd47825 */ /* 0x001fca00078e02d4 */
[----:B-----5:R2:W5:Y:S01]  /*1ec0*/  LDG.E R238, desc[UR6][R212.64] ;  /* 0x00000006d4ee7981 */ /* 0x020562000c1e1900 */
[----:B------:R-:W-:Y:S01]  /*1ed0*/  BSSY.RECONVERGENT B0, `(.L_x_33488) ;  /* 0x00006c9000007945 */ /* 0x000fe20003800200 */
[----:B----4-:R-:W-:Y:S01]  /*1ee0*/  LOP3.LUT R239, R252, 0x1f, RZ, 0xc0, !PT ;  /* 0x0000001ffcef7812 */ /* 0x010fe200078ec0ff */
[----:B--2---:R-:W-:Y:S01]  /*1ef0*/  IMAD R213, R221, R214, RZ ;  /* 0x000000d6ddd57224 */ /* 0x004fe200078e02ff */
        /* <DEDUP_REMOVED lines=13> */
[----:B-1----:R-:W0:Y:S02]  /*1fd0*/  LDC.64 R136, c[0x0][0x390] ;  /* 0x0000e400ff887b82 */ /* 0x002e240000000a00 */
[----:B0-----:R-:W-:-:S06]  /*1fe0*/  IMAD.WIDE.U32 R136, R212, 0x10, R136 ;  /* 0x00000010d4887825 */ /* 0x001fcc00078e0088 */
[----:B------:R-:W5:Y:S02]  /*1ff0*/  LDG.E.128 R136, desc[UR6][R136.64] ;  /* 0x0000000688887981 */ /* 0x000f64000c1e1d00 */
.L_x_33491:
[----:B------:R-:W-:Y:S05]  /*2000*/  BSYNC.RECONVERGENT B1 ;  /* 0x0000000000017941 */ /* 0x000fea0003800200 */
.L_x_33490:
[----:B------:R-:W-:Y:S01]  /*2010*/  UISETP.NE.U32.AND UP0, UPT, UR4, URZ, UPT ;  /* 0x000000ff0400728c */ /* 0x000fe2000bf05070 */
[----:B------:R-:W-:Y:S03]  /*2020*/  BSSY.RECONVERGENT B1, `(.L_x_33492) ;  /* 0x0000695000017945 */ /* 0x000fe60003800200 */
[----:B------:R-:W-:-:S09]  /*2030*/  UISETP.NE.AND.EX UP0, UPT, UR5, URZ, UPT, UP0 ;  /* 0x000000ff0500728c */ /* 0x000fd2000bf05300 */
[----:B------:R-:W-:Y:S05]  /*2040*/  BRA.U !UP0, `(.L_x_33493) ;  /* 0x0000003508307547 */ /* 0x000fea000b800000 */
[----:B-1----:R-:W0:Y:S02]  /*2050*/  LDC.64 R144, c[0x0][0x3a0] ;  /* 0x0000e800ff907b82 */ /* 0x002e240000000a00 */
        /* <DEDUP_REMOVED lines=25> */
.L_x_33498:
        /* <DEDUP_REMOVED lines=13> */
.L_x_33500:
[----:B------:R-:W-:Y:S05]  /*22c0*/  BSYNC.RECONVERGENT B4 ;  /* 0x0000000000047941 */ /* 0x000fea0003800200 */
.L_x_33499:
[----:B------:R-:W-:Y:S01]  /*22d0*/  LOP3.LUT R10, R15, R153, R13, 0x96, !PT ;  /* 0x000000990f0a7212 */ /* 0x000fe200078e960d */
[----:B------:R-:W-:Y:S01]  /*22e0*/  IMAD.WIDE.U32 R148, R223, -0x326172a9, RZ ;  /* 0xcd9e8d57df947825 */ /* 0x000fe200078e00ff */
[----:B------:R-:W-:-:S03]  /*22f0*/  IADD3 R14, PT, PT, R12, -0x61c88647, RZ ;  /* 0x9e3779b90c0e7810 */ /* 0x000fc60007ffe0ff */
[----:B------:R-:W-:Y:S01]  /*2300*/  IMAD.WIDE.U32 R150, R10, -0x326172a9, RZ ;  /* 0xcd9e8d570a967825 */ /* 0x000fe200078e00ff */
[----:B------:R-:W-:-:S04]  /*2310*/  LOP3.LUT R10, R217, R149, R12, 0x96, !PT ;  /* 0x00000095d90a7212 */ /* 0x000fc800078e960c */
[----:B------:R-:W-:Y:S01]  /*2320*/  LOP3.LUT R14, R14, R148, R151, 0x96, !PT ;  /* 0x000000940e0e7212 */ /* 0x000fe200078e9697 */
[----:B------:R-:W-:-:S04]  /*2330*/  IMAD.WIDE.U32 R148, R10, -0x2daee0ad, RZ ;  /* 0xd2511f530a947825 */ /* 0x000fc800078e00ff */
[----:B------:R-:W-:-:S05]  /*2340*/  VIADD R10, R13, 0xbb67ae85 ;  /* 0xbb67ae850d0a7836 */ /* 0x000fca0000000000 */
[----:B------:R-:W-:Y:S01]  /*2350*/  LOP3.LUT R10, R10, R152, R149, 0x96, !PT ;  /* 0x000000980a0a7212 */ /* 0x000fe200078e9695 */
[----:B------:R-:W-:-:S04]  /*2360*/  IMAD.WIDE.U32 R152, R14, -0x2daee0ad, RZ ;  /* 0xd2511f530e987825 */ /* 0x000fc800078e00ff */
[----:B------:R-:W-:-:S05]  /*2370*/  VIADD R14, R13, 0x76cf5d0a ;  /* 0x76cf5d0a0d0e7836 */ /* 0x000fca0000000000 */
[----:B------:R-:W-:Y:S01]  /*2380*/  LOP3.LUT R14, R14, R148, R153, 0x96, !PT ;  /* 0x000000940e0e7212 */ /* 0x000fe200078e9699 */
[----:B------:R-:W-:Y:S01]  /*2390*/  IMAD.WIDE.U32 R148, R10, -0x326172a9, RZ ;  /* 0xcd9e8d570a947825 */ /* 0x000fe200078e00ff */
[----:B------:R-:W-:-:S04]  /*23a0*/  IADD3 R10, PT, PT, R12, 0x3c6ef372, RZ ;  /* 0x3c6ef3720c0a7810 */ /* 0x000fc80007ffe0ff */
[----:B------:R-:W-:Y:S01]  /*23b0*/  LOP3.LUT R10, R10, R150, R149, 0x96, !PT ;  /* 0x000000960a0a7212 */ /* 0x000fe200078e9695 */
[----:B------:R-:W-:-:S04]  /*23c0*/  IMAD.WIDE.U32 R150, R14, -0x326172a9, RZ ;  /* 0xcd9e8d570e967825 */ /* 0x000fc800078e00ff */
[----:B------:R-:W-:-:S05]  /*23d0*/  VIADD R14, R12, 0xdaa66d2b ;  /* 0xdaa66d2b0c0e7836 */ /* 0x000fca0000000000 */
[----:B------:R-:W-:Y:S01]  /*23e0*/  LOP3.LUT R14, R14, R148, R151, 0x96, !PT ;  /* 0x000000940e0e7212 */ /* 0x000fe200078e9697 */
[----:B------:R-:W-:-:S04]  /*23f0*/  IMAD.WIDE.U32 R148, R10, -0x2daee0ad, RZ ;  /* 0xd2511f530a947825 */ /* 0x000fc800078e00ff */
[----:B------:R-:W-:-:S05]  /*2400*/  VIADD R10, R13, 0x32370b8f ;  /* 0x32370b8f0d0a7836 */ /* 0x000fca0000000000 */
[----:B------:R-:W-:-:S05]  /*2410*/  LOP3.LUT R10, R10, R152, R149, 0x96, !PT ;  /* 0x000000980a0a7212 */ /* 0x000fca00078e9695 */
[----:B------:R-:W-:Y:S01]  /*2420*/  IMAD.WIDE.U32 R152, R10, -0x326172a9, RZ ;  /* 0xcd9e8d570a987825 */ /* 0x000fe200078e00ff */
[----:B------:R-:W-:-:S04]  /*2430*/  IADD3 R10, PT, PT, R12, 0x78dde6e4, RZ ;  /* 0x78dde6e40c0a7810 */ /* 0x000fc80007ffe0ff */
        /* <DEDUP_REMOVED lines=8> */
[----:B------:R-:W-:-:S04]  /*24c0*/  IADD3 R10, PT, PT, R13, -0x56f99767, RZ ;  /* 0xa90668990d0a7810 */ /* 0x000fc80007ffe0ff */
[----:B------:R-:W-:-:S05]  /*24d0*/  LOP3.LUT R10, R10, R150, R153, 0x96, !PT ;  /* 0x000000960a0a7212 */ /* 0x000fca00078e9699 */
        /* <DEDUP_REMOVED lines=21> */
[----:B------:R-:W-:Y:S01]  /*2630*/  IMAD.WIDE.U32 R148, R10, -0x2daee0ad, RZ ;  /* 0xd2511f530a947825 */ /* 0x000fe200078e00ff */
[----:B------:R-:W-:-:S03]  /*2640*/  MOV R14, R150 ;  /* 0x00000096000e7202 */ /* 0x000fc60000000f00 */
[----:B------:R-:W-:Y:S02]  /*2650*/  HFMA2 R150, -RZ, RZ, 0, 0 ;  /* 0x00000000ff967431 */ /* 0x000fe400000001ff */
[----:B------:R-:W-:Y:S02]  /*2660*/  VIADD R10, R13, 0x96a522ad ;  /* 0x96a522ad0d0a7836 */ /* 0x000fe40000000000 */
[----:B------:R-:W-:-:S03]  /*2670*/  IMAD.MOV.U32 R224, RZ, RZ, R148 ;  /* 0x000000ffffe07224 */ /* 0x000fc600078e0094 */
[----:B------:R-:W-:Y:S01]  /*2680*/  LOP3.LUT R219, R10, R152, R149, 0x96, !PT ;  /* 0x000000980adb7212 */ /* 0x000fe200078e9695 */
[----:B------:R-:W-:-:S07]  /*2690*/  IMAD.MOV.U32 R10, RZ, RZ, R11 ;  /* 0x000000ffff0a7224 */ /* 0x000fce00078e000b */
.L_x_33497:
[----:B------:R-:W-:Y:S05]  /*26a0*/  BSYNC.RECONVERGENT B3 ;  /* 0x0000000000037941 */ /* 0x000fea0003800200 */
.L_x_33496:
        /* <DEDUP_REMOVED lines=9> */
[----:B------:R-:W-:-:S07]  /*2740*/  FFMA.FTZ R148, R11, R24, R140 ;  /* 0x000000180b947223 */ /* 0x000fce000001008c */
.L_x_33495:
[----:B------:R-:W-:Y:S05]  /*2750*/  BSYNC.RECONVERGENT B2 ;  /* 0x0000000000027941 */ /* 0x000fea0003800200 */
.L_x_33494:
        /* <DEDUP_REMOVED lines=17> */
.L_x_33505:
        /* <DEDUP_REMOVED lines=13> */
.L_x_33507:
[----:B------:R-:W-:Y:S05]  /*2940*/  BSYNC.RECONVERGENT B4 ;  /* 0x0000000000047941 */ /* 0x000fea0003800200 */
.L_x_33506:
        /* <DEDUP_REMOVED lines=52> */
[----:B------:R-:W-:Y:S01]  /*2c90*/  VIADD R11, R12, 0x8ff34781 ;  /* 0x8ff347810c0b7836 */ /* 0x000fe20000000000 */
[----:B------:R-:W-:-:S04]  /*2ca0*/  MOV R14, R152 ;  /* 0x00000098000e7202 */ /* 0x000fc80000000f00 */
[----:B------:R-:W-:Y:S01]  /*2cb0*/  LOP3.LUT R218, R11, R150, R153, 0x96, !PT ;  /* 0x000000960bda7212 */ /* 0x000fe200078e9699 */
[----:B------:R-:W-:-:S04]  /*2cc0*/  IMAD.WIDE.U32 R150, R9, -0x2daee0ad, RZ ;  /* 0xd2511f5309967825 */ /* 0x000fc800078e00ff */
[----:B------:R-:W-:-:S05]  /*2cd0*/  VIADD R9, R13, 0x96a522ad ;  /* 0x96a522ad0d097836 */ /* 0x000fca0000000000 */
[----:B------:R-:W-:Y:S01]  /*2ce0*/  LOP3.LUT R219, R9, R154, R151, 0x96, !PT ;  /* 0x0000009a09db7212 */ /* 0x000fe200078e9697 */
[----:B------:R-:W-:Y:S02]  /*2cf0*/  HFMA2 R151, -RZ, RZ, 0, 0 ;  /* 0x00000000ff977431 */ /* 0x000fe400000001ff */
[----:B------:R-:W-:Y:S02]  /*2d00*/  IMAD.MOV.U32 R9, RZ, RZ, R224 ;  /* 0x000000ffff097224 */ /* 0x000fe400078e00e0 */
[----:B------:R-:W-:-:S07]  /*2d10*/  IMAD.MOV.U32 R224, RZ, RZ, R150 ;  /* 0x000000ffffe07224 */ /* 0x000fce00078e0096 */
.L_x_33504:
[----:B------:R-:W-:Y:S05]  /*2d20*/  BSYNC.RECONVERGENT B3 ;  /* 0x0000000000037941 */ /* 0x000fea0003800200 */
.L_x_33503:
        /* <DEDUP_REMOVED lines=10> */
[----:B------:R-:W-:-:S07]  /*2dd0*/  FFMA.FTZ R149, R11, R25, R141 ;  /* 0x000000190b957223 */ /* 0x000fce000001008d */
.L_x_33502:
[----:B------:R-:W-:Y:S05]  /*2de0*/  BSYNC.RECONVERGENT B2 ;  /* 0x0000000000027941 */ /* 0x000fea0003800200 */
.L_x_33501:
        /* <DEDUP_REMOVED lines=17> */
.L_x_33512:
        /* <DEDUP_REMOVED lines=13> */
.L_x_33514:
[----:B------:R-:W-:Y:S05]  /*2fd0*/  BSYNC.RECONVERGENT B4 ;  /* 0x0000000000047941 */ /* 0x000fea0003800200 */
.L_x_33513:
        /* <DEDUP_REMOVED lines=56> */
[----:B------:R-:W-:Y:S02]  /*3360*/  HFMA2 R11, -RZ, RZ, 0, 0 ;  /* 0x00000000ff0b7431 */ /* 0x000fe400000001ff */
[----:B------:R-:W-:-:S05]  /*3370*/  VIADD R8, R13, 0x96a522ad ;  /* 0x96a522ad0d087836 */ /* 0x000fca0000000000 */
[----:B------:R-:W-:Y:S01]  /*3380*/  LOP3.LUT R219, R8, R154, R151, 0x96, !PT ;  /* 0x0000009a08db7212 */ /* 0x000fe200078e9697 */
[----:B------:R-:W-:Y:S02]  /*3390*/  IMAD.MOV.U32 R8, RZ, RZ, R224 ;  /* 0x000000ffff087224 */ /* 0x000fe400078e00e0 */
[----:B------:R-:W-:-:S07]  /*33a0*/  IMAD.MOV.U32 R224, RZ, RZ, R150 ;  /* 0x000000ffffe07224 */ /* 0x000fce00078e0096 */
.L_x_33511:
[----:B------:R-:W-:Y:S05]  /*33b0*/  BSYNC.RECONVERGENT B3 ;  /* 0x0000000000037941 */ /* 0x000fea0003800200 */
.L_x_33510:
        /* <DEDUP_REMOVED lines=10> */
.L_x_33509:
[----:B------:R-:W-:Y:S05]  /*3460*/  BSYNC.RECONVERGENT B2 ;  /* 0x0000000000027941 */ /* 0x000fea0003800200 */
.L_x_33508:
        /* <DEDUP_REMOVED lines=17> */
.L_x_33519:
        /* <DEDUP_REMOVED lines=13> */
.L_x_33521:
[----:B------:R-:W-:Y:S05]  /*3650*/  BSYNC.RECONVERGENT B4 ;  /* 0x0000000000047941 */ /* 0x000fea0003800200 */
.L_x_33520:
        /* <DEDUP_REMOVED lines=61> */
.L_x_33518:
[----:B------:R-:W-:Y:S05]  /*3a30*/  BSYNC.RECONVERGENT B3 ;  /* 0x0000000000037941 */ /* 0x000fea0003800200 */
.L_x_33517:
        /* <DEDUP_REMOVED lines=11> */
.L_x_33516:
[----:B------:R-:W-:Y:S05]  /*3af0*/  BSYNC.RECONVERGENT B2 ;  /* 0x0000000000027941 */ /* 0x000fea0003800200 */
.L_x_33515:
        /* <DEDUP_REMOVED lines=17> */
.L_x_33526:
        /* <DEDUP_REMOVED lines=13> */
.L_x_33528:
[----:B------:R-:W-:Y:S05]  /*3ce0*/  BSYNC.RECONVERGENT B4 ;  /* 0x0000000000047941 */ /* 0x000fea0003800200 */
.L_x_33527:
        /* <DEDUP_REMOVED lines=61> */
.L_x_33525:
[----:B------:R-:W-:Y:S05]  /*40c0*/  BSYNC.RECONVERGENT B3 ;  /* 0x0000000000037941 */ /* 0x000fea0003800200 */
.L_x_33524:
[----:B------:R-:W-:Y:S01]  /*40d0*/  I2FP.F32.U32 R6, R6 ;  /* 0x0000000600067245 */ /* 0x000fe20000201000 */
[----:B------:R-:W-:-:S04]  /*40e0*/  IMAD.MOV.U32 R152, RZ, RZ, 0x2f800000 ;  /* 0x2f800000ff987424 */ /* 0x000fc800078e00ff */
[----:B------:R-:W-:-:S05]  /*40f0*/  FFMA.FTZ R6, R6, R152, 1.1641532182693481445e-10 ;  /* 0x2f00000006067423 */ /* 0x000fca0000010098 */
[----:B------:R-:W-:Y:S01]  /*4100*/  FSETP.GTU.FTZ.AND P2, PT, R6, UR8, PT ;  /* 0x0000000806007c0b */ /* 0x000fe2000bf5c000 */
[----:B------:R-:W-:-:S04]  /*4110*/  IMAD.U32 R6, R138, 0x10000, RZ ;  /* 0x000100008a067824 */ /* 0x000fc800078e00ff */
[----:B------:R-:W-:-:S04]  /*4120*/  FMUL.FTZ R6, R6, UR11 ;  /* 0x0000000b06067c20 */ /* 0x000fc80008410000 */
[----:B------:R-:W-:-:S05]  /*4130*/  FMUL.FTZ R6, R6, UR10 ;  /* 0x0000000a06067c20 */ /* 0x000fca0008410000 */
[----:B------:R-:W-:Y:S02]  /*4140*/  FSEL R152, R6, RZ, !P2 ;  /* 0x000000ff06987208 */ /* 0x000fe40005000000 */
[----:B------:R-:W-:-:S03]  /*4150*/  SEL R6, RZ, 0x1, P2 ;  /* 0x00000001ff067807 */ /* 0x000fc60001000000 */
[----:B------:R-:W-:-:S07]  /*4160*/  FFMA.FTZ R152, R152, R28, R144 ;  /* 0x0000001c98987223 */ /* 0x000fce0000010090 */
.L_x_33523:
[----:B------:R-:W-:Y:S05]  /*4170*/  BSYNC.RECONVERGENT B2 ;  /* 0x0000000000027941 */ /* 0x000fea0003800200 */
.L_x_33522:
        /* <DEDUP_REMOVED lines=17> */
.L_x_33533:
        /* <DEDUP_REMOVED lines=13> */
.L_x_33535:
[----:B------:R-:W-:Y:S05]  /*4360*/  BSYNC.RECONVERGENT B4 ;  /* 0x0000000000047941 */ /* 0x000fea0003800200 */
.L_x_33534:
        /* <DEDUP_REMOVED lines=50> */
[----:B------:R-:W-:-:S03]  /*4690*/  IMAD.WIDE.U32 R214, R11, -0x326172a9, RZ ;  /* 0xcd9e8d570bd67825 */ /* 0x000fc600078e00ff */
[----:B------:R-:W-:Y:S01]  /*46a0*/  LOP3.LUT R5, R5, R218, R155, 0x96, !PT ;  /* 0x000000da05057212 */ /* 0x000fe200078e969b */
        /* <DEDUP_REMOVED lines=9> */
.L_x_33532:
[----:B------:R-:W-:Y:S05]  /*4740*/  BSYNC.RECONVERGENT B3 ;  /* 0x0000000000037941 */ /* 0x000fea0003800200 */
.L_x_33531:
[----:B------:R-:W-:Y:S01]  /*4750*/  I2FP.F32.U32 R5, R5 ;  /* 0x0000000500057245 */ /* 0x000fe20000201000 */
[----:B------:R-:W-:-:S04]  /*4760*/  IMAD.MOV.U32 R11, RZ, RZ, 0x2f800000 ;  /* 0x2f800000ff0b7424 */ /* 0x000fc800078e00ff */
[----:B------:R-:W-:-:S05]  /*4770*/  FFMA.FTZ R5, R5, R11, 1.1641532182693481445e-10 ;  /* 0x2f00000005057423 */ /* 0x000fca000001000b */
[----:B------:R-:W-:Y:S02]  /*4780*/  FSETP.GTU.FTZ.AND P2, PT, R5, UR8, PT ;  /* 0x0000000805007c0b */ /* 0x000fe4000bf5c000 */
[----:B------:R-:W-:-:S05]  /*4790*/  PRMT R5, R138, 0x7632, R5 ;  /* 0x000076328a057816 */ /* 0x000fca0000000005 */
[----:B------:R-:W-:-:S04]  /*47a0*/  IMAD.U32 R5, R5, 0x10000, RZ ;  /* 0x0001000005057824 */ /* 0x000fc800078e00ff */
[----:B------:R-:W-:-:S04]  /*47b0*/  FMUL.FTZ R5, R5, UR11 ;  /* 0x0000000b05057c20 */ /* 0x000fc80008410000 */
[----:B------:R-:W-:-:S05]  /*47c0*/  FMUL.FTZ R5, R5, UR10 ;  /* 0x0000000a05057c20 */ /* 0x000fca0008410000 */
[----:B------:R-:W-:Y:S02]  /*47d0*/  FSEL R11, R5, RZ, !P2 ;  /* 0x000000ff050b7208 */ /* 0x000fe40005000000 */
[----:B------:R-:W-:-:S03]  /*47e0*/  SEL R5, RZ, 0x1, P2 ;  /* 0x00000001ff057807 */ /* 0x000fc60001000000 */
[----:B------:R-:W-:-:S07]  /*47f0*/  FFMA.FTZ R153, R11, R29, R145 ;  /* 0x0000001d0b997223 */ /* 0x000fce0000010091 */
.L_x_33530:
[----:B------:R-:W-:Y:S05]  /*4800*/  BSYNC.RECONVERGENT B2 ;  /* 0x0000000000027941 */ /* 0x000fea0003800200 */
.L_x_33529:
        /* <DEDUP_REMOVED lines=17> */
.L_x_33540:
        /* <DEDUP_REMOVED lines=13> */
.L_x_33542:
[----:B------:R-:W-:Y:S05]  /*49f0*/  BSYNC.RECONVERGENT B4 ;  /* 0x0000000000047941 */ /* 0x000fea0003800200 */
.L_x_33541:
        /* <DEDUP_REMOVED lines=61> */
.L_x_33539:
[----:B------:R-:W-:Y:S05]  /*4dd0*/  BSYNC.RECONVERGENT B3 ;  /* 0x0000000000037941 */ /* 0x000fea0003800200 */
.L_x_33538:
        /* <DEDUP_REMOVED lines=10> */
.L_x_33537:
[----:B------:R-:W-:Y:S05]  /*4e80*/  BSYNC.RECONVERGENT B2 ;  /* 0x0000000000027941 */ /* 0x000fea0003800200 */
.L_x_33536:
        /* <DEDUP_REMOVED lines=16> */
.L_x_33546:
        /* <DEDUP_REMOVED lines=13> */
.L_x_33548:
[----:B------:R-:W-:Y:S05]  /*5060*/  BSYNC.RECONVERGENT B3 ;  /* 0x0000000000037941 */ /* 0x000fea0003800200 */
.L_x_33547:
[----:B------:R-:W-:Y:S01]  /*5070*/  LOP3.LUT R3, R15, R227, R13, 0x96, !PT ;  /* 0x000000e30f037212 */ /* 0x000fe200078e960d */
[----:B------:R-:W-:Y:S01]  /*5080*/  IMAD.WIDE.U32 R214, R223, -0x326172a9, RZ ;  /* 0xcd9e8d57dfd67825 */ /* 0x000fe200078e00ff */
[----:B------:R-:W-:-:S03]  /*5090*/  IADD3 R11, PT, PT, R12, -0x61c88647, RZ ;  /* 0x9e3779b90c0b7810 */ /* 0x000fc60007ffe0ff */
[----:B------:R-:W-:Y:S02]  /*50a0*/  HFMA2 R216, -RZ, RZ, 0, 0 ;  /* 0x00000000ffd87431 */ /* 0x000fe400000001ff */
        /* <DEDUP_REMOVED lines=46> */
[----:B------:R-:W-:-:S05]  /*5390*/  VIADD R3, R12, 0xf1bbcdc8 ;  /* 0xf1bbcdc80c037836 */ /* 0x000fca0000000000 */
[----:B------:R-:W-:Y:S01]  /*53a0*/  LOP3.LUT R3, R3, R226, R215, 0x96, !PT ;  /* 0x000000e203037212 */ /* 0x000fe200078e96d7 */
[----:B------:R-:W-:-:S04]  /*53b0*/  IMAD.WIDE.U32 R226, R11, -0x326172a9, RZ ;  /* 0xcd9e8d570be27825 */ /* 0x000fc800078e00ff */
[----:B------:R-:W-:Y:S01]  /*53c0*/  VIADD R11, R12, 0x8ff34781 ;  /* 0x8ff347810c0b7836 */ /* 0x000fe20000000000 */
[----:B------:R-:W-:-:S04]  /*53d0*/  MOV R14, R226 ;  /* 0x000000e2000e7202 */ /* 0x000fc80000000f00 */
[----:B------:R-:W-:Y:S01]  /*53e0*/  LOP3.LUT R218, R11, R214, R227, 0x96, !PT ;  /* 0x000000d60bda7212 */ /* 0x000fe200078e96e3 */
[----:B------:R-:W-:-:S04]  /*53f0*/  IMAD.WIDE.U32 R214, R3, -0x2daee0ad, RZ ;  /* 0xd2511f5303d67825 */ /* 0x000fc800078e00ff */
[----:B------:R-:W-:-:S05]  /*5400*/  VIADD R3, R13, 0x96a522ad ;  /* 0x96a522ad0d037836 */ /* 0x000fca0000000000 */
[----:B------:R-:W-:Y:S01]  /*5410*/  LOP3.LUT R219, R3, R236, R215, 0x96, !PT ;  /* 0x000000ec03db7212 */ /* 0x000fe200078e96d7 */
[----:B------:R-:W-:Y:S02]  /*5420*/  IMAD.MOV.U32 R3, RZ, RZ, R224 ;  /* 0x000000ffff037224 */ /* 0x000fe400078e00e0 */
[----:B------:R-:W-:-:S07]  /*5430*/  IMAD.MOV.U32 R224, RZ, RZ, R214 ;  /* 0x000000ffffe07224 */ /* 0x000fce00078e00d6 */
.L_x_33545:
[----:B------:R-:W-:Y:S05]  /*5440*/  BSYNC.RECONVERGENT B2 ;  /* 0x0000000000027941 */ /* 0x000fea0003800200 */
.L_x_33544:
        /* <DEDUP_REMOVED lines=10> */
[----:B------:R-:W-:Y:S01]  /*54f0*/  FFMA.FTZ R155, R11, R31, R147 ;  /* 0x0000001f0b9b7223 */ /* 0x000fe20000010093 */
[----:B------:R-:W-:Y:S06]  /*5500*/  BRA `(.L_x_33543) ;  /* 0x0000003400187947 */ /* 0x000fec0003800000 */
.L_x_33493:
        /* <DEDUP_REMOVED lines=21> */
.L_x_33553:
        /* <DEDUP_REMOVED lines=13> */
.L_x_33555:
[----:B------:R-:W-:Y:S05]  /*5730*/  BSYNC.RECONVERGENT B4 ;  /* 0x0000000000047941 */ /* 0x000fea0003800200 */
.L_x_33554:
[----:B------:R-:W-:Y:S01]  /*5740*/  LOP3.LUT R10, R15, R153, R13, 0x96, !PT ;  /* 0x000000990f0a7212 */ /* 0x000fe200078e960d */
[----:B------:R-:W-:-:S04]  /*5750*/  IMAD.WIDE.U32 R148, R223, -0x326172a9, RZ ;  /* 0xcd9e8d57df947825 */ /* 0x000fc800078e00ff */
[----:B------:R-:W-:Y:S02]  /*5760*/  VIADD R14, R12, 0x9e3779b9 ;  /* 0x9e3779b90c0e7836 */ /* 0x000fe40000000000 */
[----:B------:R-:W-:Y:S01]  /*5770*/  IMAD.WIDE.U32 R150, R10, -0x326172a9, RZ ;  /* 0xcd9e8d570a967825 */ /* 0x000fe200078e00ff */
[----:B------:R-:W-:-:S04]  /*5780*/  LOP3.LUT R10, R217, R149, R12, 0x96, !PT ;  /* 0x00000095d90a7212 */ /* 0x000fc800078e960c */
        /* <DEDUP_REMOVED lines=41> */
[----:B------:R-:W-:-:S04]  /*5a20*/  IADD3 R10, PT, PT, R12, -0xe443238, RZ ;  /* 0xf1bbcdc80c0a7810 */ /* 0x000fc80007ffe0ff */
        /* <DEDUP_REMOVED lines=8> */
[----:B------:R-:W-:-:S03]  /*5ab0*/  IADD3 R10, PT, PT, R13, -0x695add53, RZ ;  /* 0x96a522ad0d0a7810 */ /* 0x000fc60007ffe0ff */
[----:B------:R-:W-:Y:S01]  /*5ac0*/  IMAD.MOV.U32 R14, RZ, RZ, R150 ;  /* 0x000000ffff0e7224 */ /* 0x000fe200078e0096 */
[----:B------:R-:W-:Y:S01]  /*5ad0*/  LOP3.LUT R219, R10, R152, R149, 0x96, !PT ;  /* 0x000000980adb7212 */ /* 0x000fe200078e9695 */
[----:B------:R-:W-:Y:S01]  /*5ae0*/  IMAD.MOV.U32 R224, RZ, RZ, R148 ;  /* 0x000000ffffe07224 */ /* 0x000fe200078e0094 */
[----:B------:R-:W-:Y:S01]  /*5af0*/  MOV R10, R11 ;  /* 0x0000000b000a7202 */ /* 0x000fe20000000f00 */
[----:B------:R-:W-:-:S07]  /*5b00*/  IMAD.MOV.U32 R150, RZ, RZ, RZ ;  /* 0x000000ffff967224 */ /* 0x000fce00078e00ff */
.L_x_33552:
[----:B------:R-:W-:Y:S05]  /*5b10*/  BSYNC.RECONVERGENT B3 ;  /* 0x0000000000037941 */ /* 0x000fea0003800200 */
.L_x_33551:
        /* <DEDUP_REMOVED lines=10> */
.L_x_33550:
[----:B------:R-:W-:Y:S05]  /*5bc0*/  BSYNC.RECONVERGENT B2 ;  /* 0x0000000000027941 */ /* 0x000fea0003800200 */
.L_x_33549:
        /* <DEDUP_REMOVED lines=17> */
.L_x_33560:
        /* <DEDUP_REMOVED lines=13> */
.L_x_33562:
[----:B------:R-:W-:Y:S05]  /*5db0*/  BSYNC.RECONVERGENT B4 ;  /* 0x0000000000047941 */ /* 0x000fea0003800200 */
.L_x_33561:
        /* <DEDUP_REMOVED lines=52> */
[----:B------:R-:W-:Y:S02]  /*6100*/  VIADD R11, R12, 0x8ff34781 ;  /* 0x8ff347810c0b7836 */ /* 0x000fe40000000000 */
[----:B------:R-:W-:-:S03]  /*6110*/  IMAD.MOV.U32 R14, RZ, RZ, R152 ;  /* 0x000000ffff0e7224 */ /* 0x000fc600078e0098 */
[----:B------:R-:W-:Y:S01]  /*6120*/  LOP3.LUT R218, R11, R150, R153, 0x96, !PT ;  /* 0x000000960bda7212 */ /* 0x000fe200078e9699 */
[----:B------:R-:W-:Y:S01]  /*6130*/  IMAD.WIDE.U32 R150, R9, -0x2daee0ad, RZ ;  /* 0xd2511f5309967825 */ /* 0x000fe200078e00ff */
[----:B------:R-:W-:-:S04]  /*6140*/  IADD3 R9, PT, PT, R13, -0x695add53, RZ ;  /* 0x96a522ad0d097810 */ /* 0x000fc80007ffe0ff */
[----:B------:R-:W-:Y:S01]  /*6150*/  LOP3.LUT R219, R9, R154, R151, 0x96, !PT ;  /* 0x0000009a09db7212 */ /* 0x000fe200078e9697 */
[----:B------:R-:W-:Y:S01]  /*6160*/  IMAD.MOV.U32 R9, RZ, RZ, R224 ;  /* 0x000000ffff097224 */ /* 0x000fe200078e00e0 */
[----:B------:R-:W-:Y:S01]  /*6170*/  MOV R224, R150 ;  /* 0x0000009600e07202 */ /* 0x000fe20000000f00 */
[----:B------:R-:W-:-:S07]  /*6180*/  IMAD.MOV.U32 R151, RZ, RZ, RZ ;  /* 0x000000ffff977224 */ /* 0x000fce00078e00ff */
.L_x_33559:
[----:B------:R-:W-:Y:S05]  /*6190*/  BSYNC.RECONVERGENT B3 ;  /* 0x0000000000037941 */ /* 0x000fea0003800200 */
.L_x_33558:
        /* <DEDUP_REMOVED lines=11> */
.L_x_33557:
[----:B------:R-:W-:Y:S05]  /*6250*/  BSYNC.RECONVERGENT B2 ;  /* 0x0000000000027941 */ /* 0x000fea0003800200 */
.L_x_33556:
        /* <DEDUP_REMOVED lines=17> */
.L_x_33567:
        /* <DEDUP_REMOVED lines=13> */
.L_x_33569:
[----:B------:R-:W-:Y:S05]  /*6440*/  BSYNC.RECONVERGENT B4 ;  /* 0x0000000000047941 */ /* 0x000fea0003800200 */
.L_x_33568:
        /* <DEDUP_REMOVED lines=56> */
[----:B------:R-:W-:-:S03]  /*67d0*/  IADD3 R8, PT, PT, R13, -0x695add53, RZ ;  /* 0x96a522ad0d087810 */ /* 0x000fc60007ffe0ff */
[----:B------:R-:W-:Y:S01]  /*67e0*/  IMAD.MOV.U32 R11, RZ, RZ, RZ ;  /* 0x000000ffff0b7224 */ /* 0x000fe200078e00ff */
[----:B------:R-:W-:Y:S01]  /*67f0*/  LOP3.LUT R219, R8, R154, R151, 0x96, !PT ;  /* 0x0000009a08db7212 */ /* 0x000fe200078e9697 */
[----:B------:R-:W-:Y:S01]  /*6800*/  IMAD.MOV.U32 R8, RZ, RZ, R224 ;  /* 0x000000ffff087224 */ /* 0x000fe200078e00e0 */
[----:B------:R-:W-:-:S07]  /*6810*/  MOV R224, R150 ;  /* 0x0000009600e07202 */ /* 0x000fce0000000f00 */
.L_x_33566:
[----:B------:R-:W-:Y:S05]  /*6820*/  BSYNC.RECONVERGENT B3 ;  /* 0x0000000000037941 */ /* 0x000fea0003800200 */
.L_x_33565:
        /* <DEDUP_REMOVED lines=10> */
.L_x_33564:
[----:B------:R-:W-:Y:S05]  /*68d0*/  BSYNC.RECONVERGENT B2 ;  /* 0x0000000000027941 */ /* 0x000fea0003800200 */
.L_x_33563:
        /* <DEDUP_REMOVED lines=17> */
.L_x_33574:
        /* <DEDUP_REMOVED lines=13> */
.L_x_33576:
[----:B------:R-:W-:Y:S05]  /*6ac0*/  BSYNC.RECONVERGENT B4 ;  /* 0x0000000000047941 */ /* 0x000fea0003800200 */
.L_x_33575:
        /* <DEDUP_REMOVED lines=61> */
.L_x_33573:
[----:B------:R-:W-:Y:S05]  /*6ea0*/  BSYNC.RECONVERGENT B3 ;  /* 0x0000000000037941 */ /* 0x000fea0003800200 */
.L_x_33572:
        /* <DEDUP_REMOVED lines=11> */
.L_x_33571:
[----:B------:R-:W-:Y:S05]  /*6f60*/  BSYNC.RECONVERGENT B2 ;  /* 0x0000000000027941 */ /* 0x000fea0003800200 */
.L_x_33570:
        /* <DEDUP_REMOVED lines=17> */
.L_x_33581:
        /* <DEDUP_REMOVED lines=13> */
.L_x_33583:
[----:B------:R-:W-:Y:S05]  /*7150*/  BSYNC.RECONVERGENT B4 ;  /* 0x0000000000047941 */ /* 0x000fea0003800200 */
.L_x_33582:
        /* <DEDUP_REMOVED lines=61> */
.L_x_33580:
[----:B------:R-:W-:Y:S05]  /*7530*/  BSYNC.RECONVERGENT B3 ;  /* 0x0000000000037941 */ /* 0x000fea0003800200 */
.L_x_33579:
        /* <DEDUP_REMOVED lines=10> */
.L_x_33578:
[----:B------:R-:W-:Y:S05]  /*75e0*/  BSYNC.RECONVERGENT B2 ;  /* 0x0000000000027941 */ /* 0x000fea0003800200 */
.L_x_33577:
        /* <DEDUP_REMOVED lines=17> */
.L_x_33588:
        /* <DEDUP_REMOVED lines=13> */
.L_x_33590:
[----:B------:R-:W-:Y:S05]  /*77d0*/  BSYNC.RECONVERGENT B4 ;  /* 0x0000000000047941 */ /* 0x000fea0003800200 */
.L_x_33589:
        /* <DEDUP_REMOVED lines=45> */
[----:B------:R-:W-:Y:S01]  /*7ab0*/  LOP3.LUT R5, R5, R154, R215, 0x96, !PT ;  /* 0x0000009a05057212 */ /* 0x000fe200078e96d7 */
[----:B------:R-:W-:-:S04]  /*7ac0*/  VIADD R11, R13, 0xdb3d7428 ;  /* 0xdb3d74280d0b7836 */ /* 0x000fc80000000000 */
[----:B------:R-:W-:Y:S01]  /*7ad0*/  IMAD.WIDE.U32 R154, R5, -0x326172a9, RZ ;  /* 0xcd9e8d57059a7825 */ /* 0x000fe200078e00ff */
[----:B------:R-:W-:Y:S02]  /*7ae0*/  LOP3.LUT R11, R11, R214, R227, 0x96, !PT ;  /* 0x000000d60b0b7212 */ /* 0x000fe400078e96e3 */
[----:B------:R-:W-:-:S03]  /*7af0*/  IADD3 R5, PT, PT, R12, -0xe443238, RZ ;  /* 0xf1bbcdc80c057810 */ /* 0x000fc60007ffe0ff */
[----:B------:R-:W-:Y:S01]  /*7b00*/  IMAD.WIDE.U32 R214, R11, -0x326172a9, RZ ;  /* 0xcd9e8d570bd67825 */ /* 0x000fe200078e00ff */
[----:B------:R-:W-:-:S03]  /*7b10*/  LOP3.LUT R5, R5, R218, R155, 0x96, !PT ;  /* 0x000000da05057212 */ /* 0x000fc600078e969b */
        /* <DEDUP_REMOVED lines=9> */
.L_x_33587:
[----:B------:R-:W-:Y:S05]  /*7bb0*/  BSYNC.RECONVERGENT B3 ;  /* 0x0000000000037941 */ /* 0x000fea0003800200 */
.L_x_33586:
        /* <DEDUP_REMOVED lines=11> */
.L_x_33585:
[----:B------:R-:W-:Y:S05]  /*7c70*/  BSYNC.RECONVERGENT B2 ;  /* 0x0000000000027941 */ /* 0x000fea0003800200 */
.L_x_33584:
        /* <DEDUP_REMOVED lines=17> */
.L_x_33595:
        /* <DEDUP_REMOVED lines=13> */
.L_x_33597:
[----:B------:R-:W-:Y:S05]  /*7e60*/  BSYNC.RECONVERGENT B4 ;  /* 0x0000000000047941 */ /* 0x000fea0003800200 */
.L_x_33596:
        /* <DEDUP_REMOVED lines=61> */
.L_x_33594:
[----:B------:R-:W-:Y:S05]  /*8240*/  BSYNC.RECONVERGENT B3 ;  /* 0x0000000000037941 */ /* 0x000fea0003800200 */
.L_x_33593:
        /* <DEDUP_REMOVED lines=10> */
.L_x_33592:
[----:B------:R-:W-:Y:S05]  /*82f0*/  BSYNC.RECONVERGENT B2 ;  /* 0x0000000000027941 */ /* 0x000fea0003800200 */
.L_x_33591:
        /* <DEDUP_REMOVED lines=16> */
.L_x_33600:
        /* <DEDUP_REMOVED lines=13> */
.L_x_33602:
[----:B------:R-:W-:Y:S05]  /*84d0*/  BSYNC.RECONVERGENT B3 ;  /* 0x0000000000037941 */ /* 0x000fea0003800200 */
.L_x_33601:
[----:B------:R-:W-:Y:S01]  /*84e0*/  LOP3.LUT R3, R15, R227, R13, 0x96, !PT ;  /* 0x000000e30f037212 */ /* 0x000fe200078e960d */
[----:B------:R-:W-:-:S04]  /*84f0*/  IMAD.WIDE.U32 R214, R223, -0x326172a9, RZ ;  /* 0xcd9e8d57dfd67825 */ /* 0x000fc800078e00ff */
[----:B------:R-:W-:Y:S02]  /*8500*/  VIADD R11, R12, 0x9e3779b9 ;  /* 0x9e3779b90c0b7836 */ /* 0x000fe40000000000 */
[----:B------:R-:W-:Y:S01]  /*8510*/  IMAD.WIDE.U32 R218, R3, -0x326172a9, RZ ;  /* 0xcd9e8d5703da7825 */ /* 0x000fe200078e00ff */
[----:B------:R-:W-:-:S03]  /*8520*/  LOP3.LUT R3, R217, R215, R12, 0x96, !PT ;  /* 0x000000d7d9037212 */ /* 0x000fc600078e960c */
[----:B------:R-:W-:Y:S01]  /*8530*/  IMAD.MOV.U32 R216, RZ, RZ, RZ ;  /* 0x000000ffffd87224 */ /* 0x000fe200078e00ff */
        /* <DEDUP_REMOVED lines=43> */
[----:B------:R-:W-:Y:S02]  /*87f0*/  IADD3 R3, PT, PT, R12, -0xe443238, RZ ;  /* 0xf1bbcdc80c037810 */ /* 0x000fe40007ffe0ff */
[----:B------:R-:W-:Y:S02]  /*8800*/  LOP3.LUT R11, R11, R218, R237, 0x96, !PT ;  /* 0x000000da0b0b7212 */ /* 0x000fe400078e96ed */
[----:B------:R-:W-:-:S03]  /*8810*/  LOP3.LUT R3, R3, R226, R215, 0x96, !PT ;  /* 0x000000e203037212 */ /* 0x000fc600078e96d7 */
        /* <DEDUP_REMOVED lines=8> */
[----:B------:R-:W-:-:S07]  /*88a0*/  MOV R224, R214 ;  /* 0x000000d600e07202 */ /* 0x000fce0000000f00 */
.L_x_33599:
[----:B------:R-:W-:Y:S05]  /*88b0*/  BSYNC.RECONVERGENT B2 ;  /* 0x0000000000027941 */ /* 0x000fea0003800200 */
.L_x_33598:
        /* <DEDUP_REMOVED lines=11> */
.L_x_33543:
[----:B------:R-:W-:Y:S05]  /*8970*/  BSYNC.RECONVERGENT B1 ;  /* 0x0000000000017941 */ /* 0x000fea0003800200 */
.L_x_33492:
        /* <DEDUP_REMOVED lines=27> */
.L_x_33604:
[----:B------:R-:W-:Y:S05]  /*8b30*/  BSYNC.RECONVERGENT B1 ;  /* 0x0000000000017941 */ /* 0x000fea0003800200 */
.L_x_33603:
[----:B------:R-:W-:Y:S01]  /*8b40*/  IADD3 R213, PT, PT, R213, 0x20, RZ ;  /* 0x00000020d5d57810 */ /* 0x000fe20007ffe0ff */
[----:B------:R-:W-:-:S07]  /*8b50*/  VIADD R212, R212, 0x20 ;  /* 0x00000020d4d47836 */ /* 0x000fce0000000000 */
.L_x_33489:
[----:B------:R-:W-:Y:S05]  /*8b60*/  BSYNC.RECONVERGENT B0 ;  /* 0x0000000000007941 */ /* 0x000fea0003800200 */
.L_x_33488:
        /* <DEDUP_REMOVED lines=9> */
[----:B-1---5:R1:W5:Y:S07]  /*8c00*/  @P0 LDG.E.128 R136, desc[UR6][R156.64] ;  /* 0x000000069c880981 */ /* 0x02236e000c1e1d00 */
[----:B-1----:R-:W1:Y:S02]  /*8c10*/  @P1 LDC.64 R156, c[0x0][0x3a0] ;  /* 0x0000e800ff9c1b82 */ /* 0x002e640000000a00 */
[----:B-1----:R-:W-:-:S05]  /*8c20*/  @P1 IMAD.WIDE.U32 R156, R213, 0x20, R156 ;  /* 0x00000020d59c1825 */ /* 0x002fca00078e009c */
[----:B------:R1:W5:Y:S04]  /*8c30*/  @P1 LDG.E.128 R140, desc[UR6][R156.64] ;  /* 0x000000069c8c1981 */ /* 0x000368000c1e1d00 */
[----:B------:R1:W5:Y:S01]  /*8c40*/  @P1 LDG.E.128 R144, desc[UR6][R156.64+0x10] ;  /* 0x000010069c901981 */ /* 0x000362000c1e1d00 */
[----:B------:R-:W-:Y:S04]  /*8c50*/  BSSY.RECONVERGENT B0, `(.L_x_33607) ;  /* 0x0000690000007945 */ /* 0x000fe80003800200 */
[----:B------:R-:W-:Y:S05]  /*8c60*/  @!P1 BRA `(.L_x_33608) ;  /* 0x0000003400209947 */ /* 0x000fea0003800000 */
[----:B------:R-:W-:Y:S01]  /*8c70*/  ISETP.GT.AND P1, PT, R0, RZ, PT ;  /* 0x000000ff0000720c */ /* 0x000fe20003f24270 */
[----:B------:R-:W-:Y:S01]  /*8c80*/  BSSY.RECONVERGENT B2, `(.L_x_33609) ;  /* 0x000006b000027945 */ /* 0x000fe20003800200 */
[----:B------:R-:W-:Y:S01]  /*8c90*/  IMAD.MOV.U32 R224, RZ, RZ, R11 ;  /* 0x000000ffffe07224 */ /* 0x000fe200078e000b */
[----:B------:R-:W-:Y:S01]  /*8ca0*/  MOV R158, R216 ;  /* 0x000000d8009e7202 */ /* 0x000fe20000000f00 */
[----:B-1---5:R-:W-:-:S09]  /*8cb0*/  IMAD.MOV.U32 R156, RZ, RZ, R140 ;  /* 0x000000ffff9c7224 */ /* 0x022fd200078e008c */
        /* <DEDUP_REMOVED lines=17> */
.L_x_33613:
        /* <DEDUP_REMOVED lines=13> */
.L_x_33615:
[----:B------:R-:W-:Y:S05]  /*8ea0*/  BSYNC.RECONVERGENT B4 ;  /* 0x0000000000047941 */ /* 0x000fea0003800200 */
.L_x_33614:
        /* <DEDUP_REMOVED lines=61> */
.L_x_33612:
[----:B------:R-:W-:Y:S05]  /*9280*/  BSYNC.RECONVERGENT B3 ;  /* 0x0000000000037941 */ /* 0x000fea0003800200 */
.L_x_33611:
        /* <DEDUP_REMOVED lines=10> */
.L_x_33610:
[----:B------:R-:W-:Y:S05]  /*9330*/  BSYNC.RECONVERGENT B2 ;  /* 0x0000000000027941 */ /* 0x000fea0003800200 */
.L_x_33609:
        /* <DEDUP_REMOVED lines=17> */
.L_x_33620:
        /* <DEDUP_REMOVED lines=13> */
.L_x_33622:
[----:B------:R-:W-:Y:S05]  /*9520*/  BSYNC.RECONVERGENT B4 ;  /* 0x0000000000047941 */ /* 0x000fea0003800200 */
.L_x_33621:
        /* <DEDUP_REMOVED lines=61> */
.L_x_33619:
[----:B------:R-:W-:Y:S05]  /*9900*/  BSYNC.RECONVERGENT B3 ;  /* 0x0000000000037941 */ /* 0x000fea0003800200 */
.L_x_33618:
        /* <DEDUP_REMOVED lines=11> */
.L_x_33617:
[----:B------:R-:W-:Y:S05]  /*99c0*/  BSYNC.RECONVERGENT B2 ;  /* 0x0000000000027941 */ /* 0x000fea0003800200 */
.L_x_33616:
        /* <DEDUP_REMOVED lines=17> */
.L_x_33627:
        /* <DEDUP_REMOVED lines=13> */
.L_x_33629:
[----:B------:R-:W-:Y:S05]  /*9bb0*/  BSYNC.RECONVERGENT B4 ;  /* 0x0000000000047941 */ /* 0x000fea0003800200 */
.L_x_33628:
        /* <DEDUP_REMOVED lines=61> */
.L_x_33626:
[----:B------:R-:W-:Y:S05]  /*9f90*/  BSYNC.RECONVERGENT B3 ;  /* 0x0000000000037941 */ /* 0x000fea0003800200 */
.L_x_33625:
        /* <DEDUP_REMOVED lines=10> */
.L_x_33624:
[----:B------:R-:W-:Y:S05]  /*a040*/  BSYNC.RECONVERGENT B2 ;  /* 0x0000000000027941 */ /* 0x000fea0003800200 */
.L_x_33623:
        /* <DEDUP_REMOVED lines=17> */
.L_x_33634:
        /* <DEDUP_REMOVED lines=13> */
.L_x_33636:
[----:B------:R-:W-:Y:S05]  /*a230*/  BSYNC.RECONVERGENT B4 ;  /* 0x0000000000047941 */ /* 0x000fea0003800200 */
.L_x_33635:
        /* <DEDUP_REMOVED lines=61> */
.L_x_33633:
[----:B------:R-:W-:Y:S05]  /*a610*/  BSYNC.RECONVERGENT B3 ;  /* 0x0000000000037941 */ /* 0x000fea0003800200 */
.L_x_33632:
        /* <DEDUP_REMOVED lines=11> */
.L_x_33631:
[----:B------:R-:W-:Y:S05]  /*a6d0*/  BSYNC.RECONVERGENT B2 ;  /* 0x0000000000027941 */ /* 0x000fea0003800200 */
.L_x_33630:
        /* <DEDUP_REMOVED lines=17> */
.L_x_33641:
        /* <DEDUP_REMOVED lines=13> */
.L_x_33643:
[----:B------:R-:W-:Y:S05]  /*a8c0*/  BSYNC.RECONVERGENT B4 ;  /* 0x0000000000047941 */ /* 0x000fea0003800200 */
.L_x_33642:
        /* <DEDUP_REMOVED lines=61> */
.L_x_33640:
[----:B------:R-:W-:Y:S05]  /*aca0*/  BSYNC.RECONVERGENT B3 ;  /* 0x0000000000037941 */ /* 0x000fea0003800200 */
.L_x_33639:
        /* <DEDUP_REMOVED lines=10> */
.L_x_33638:
[----:B------:R-:W-:Y:S05]  /*ad50*/  BSYNC.RECONVERGENT B2 ;  /* 0x0000000000027941 */ /* 0x000fea0003800200 */
.L_x_33637:
        /* <DEDUP_REMOVED lines=17> */
.L_x_33648:
        /* <DEDUP_REMOVED lines=13> */
.L_x_33650:
[----:B------:R-:W-:Y:S05]  /*af40*/  BSYNC.RECONVERGENT B4 ;  /* 0x0000000000047941 */ /* 0x000fea0003800200 */
.L_x_33649:
[----:B------:R-:W-:Y:S01]  /*af50*/  LOP3.LUT R5, R15, R219, R13, 0x96, !PT ;  /* 0x000000db0f057212 */ /* 0x000fe200078e960d */
[----:B------:R-:W-:Y:S01]  /*af60*/  IMAD.WIDE.U32 R162, R223, -0x326172a9, RZ ;  /* 0xcd9e8d57dfa27825 */ /* 0x000fe200078e00ff */
[----:B------:R-:W-:-:S03]  /*af70*/  IADD3 R11, PT, PT, R12, -0x61c88647, RZ ;  /* 0x9e3779b90c0b7810 */ /* 0x000fc60007ffe0ff */
[----:B0-----:R-:W-:Y:S01]  /*af80*/  IMAD.WIDE.U32 R214, R5, -0x326172a9, RZ ;  /* 0xcd9e8d5705d67825 */ /* 0x001fe200078e00ff */
        /* <DEDUP_REMOVED lines=57> */
.L_x_33647:
[----:B------:R-:W-:Y:S05]  /*b320*/  BSYNC.RECONVERGENT B3 ;  /* 0x0000000000037941 */ /* 0x000fea0003800200 */
.L_x_33646:
        /* <DEDUP_REMOVED lines=11> */
.L_x_33645:
[----:B------:R-:W-:Y:S05]  /*b3e0*/  BSYNC.RECONVERGENT B2 ;  /* 0x0000000000027941 */ /* 0x000fea0003800200 */
.L_x_33644:
        /* <DEDUP_REMOVED lines=17> */
.L_x_33655:
        /* <DEDUP_REMOVED lines=13> */
.L_x_33657:
[----:B------:R-:W-:Y:S05]  /*b5d0*/  BSYNC.RECONVERGENT B4 ;  /* 0x0000000000047941 */ /* 0x000fea0003800200 */
.L_x_33656:
        /* <DEDUP_REMOVED lines=61> */
.L_x_33654:
[----:B------:R-:W-:Y:S05]  /*b9b0*/  BSYNC.RECONVERGENT B3 ;  /* 0x0000000000037941 */ /* 0x000fea0003800200 */
.L_x_33653:
        /* <DEDUP_REMOVED lines=10> */
.L_x_33652:
[----:B------:R-:W-:Y:S05]  /*ba60*/  BSYNC.RECONVERGENT B2 ;  /* 0x0000000000027941 */ /* 0x000fea0003800200 */
.L_x_33651:
        /* <DEDUP_REMOVED lines=16> */
.L_x_33661:
        /* <DEDUP_REMOVED lines=13> */
.L_x_33663:
[----:B------:R-:W-:Y:S05]  /*bc40*/  BSYNC.RECONVERGENT B3 ;  /* 0x0000000000037941 */ /* 0x000fea0003800200 */
.L_x_33662:
[----:B------:R-:W-:Y:S01]  /*bc50*/  LOP3.LUT R3, R15, R227, R13, 0x96, !PT ;  /* 0x000000e30f037212 */ /* 0x000fe200078e960d */
[----:B0-----:R-:W-:Y:S01]  /*bc60*/  IMAD.WIDE.U32 R214, R223, -0x326172a9, RZ ;  /* 0xcd9e8d57dfd67825 */ /* 0x001fe200078e00ff */
        /* <DEDUP_REMOVED lines=59> */
.L_x_33660:
[----:B------:R-:W-:Y:S05]  /*c020*/  BSYNC.RECONVERGENT B2 ;  /* 0x0000000000027941 */ /* 0x000fea0003800200 */
.L_x_33659:
        /* <DEDUP_REMOVED lines=12> */
.L_x_33608:
[----:B------:R-:W-:Y:S01]  /*c0f0*/  BSSY.RECONVERGENT B2, `(.L_x_33664) ;  /* 0x000006b000027945 */ /* 0x000fe20003800200 */
[----:B------:R-:W-:Y:S01]  /*c100*/  MOV R224, R11 ;  /* 0x0000000b00e07202 */ /* 0x000fe20000000f00 */
[----:B------:R-:W-:Y:S02]  /*c110*/  IMAD.MOV.U32 R158, RZ, RZ, R216 ;  /* 0x000000ffff9e7224 */ /* 0x000fe400078e00d8 */
[----:B-1----:R-:W-:Y:S01]  /*c120*/  IMAD.MOV.U32 R156, RZ, RZ, RZ ;  /* 0x000000ffff9c7224 */ /* 0x002fe200078e00ff */
        /* <DEDUP_REMOVED lines=17> */
.L_x_33668:
        /* <DEDUP_REMOVED lines=13> */
.L_x_33670:
[----:B------:R-:W-:Y:S05]  /*c310*/  BSYNC.RECONVERGENT B4 ;  /* 0x0000000000047941 */ /* 0x000fea0003800200 */
.L_x_33669:
        /* <DEDUP_REMOVED lines=61> */
.L_x_33667:
[----:B------:R-:W-:Y:S05]  /*c6f0*/  BSYNC.RECONVERGENT B3 ;  /* 0x0000000000037941 */ /* 0x000fea0003800200 */
.L_x_33666:
        /* <DEDUP_REMOVED lines=10> */
.L_x_33665:
[----:B------:R-:W-:Y:S05]  /*c7a0*/  BSYNC.RECONVERGENT B2 ;  /* 0x0000000000027941 */ /* 0x000fea0003800200 */
.L_x_33664:
        /* <DEDUP_REMOVED lines=17> */
.L_x_33675:
        /* <DEDUP_REMOVED lines=13> */
.L_x_33677:
[----:B------:R-:W-:Y:S05]  /*c990*/  BSYNC.RECONVERGENT B4 ;  /* 0x0000000000047941 */ /* 0x000fea0003800200 */
.L_x_33676:
        /* <DEDUP_REMOVED lines=61> */
.L_x_33674:
[----:B------:R-:W-:Y:S05]  /*cd70*/  BSYNC.RECONVERGENT B3 ;  /* 0x0000000000037941 */ /* 0x000fea0003800200 */
.L_x_33673:
        /* <DEDUP_REMOVED lines=11> */
.L_x_33672:
[----:B------:R-:W-:Y:S05]  /*ce30*/  BSYNC.RECONVERGENT B2 ;  /* 0x0000000000027941 */ /* 0x000fea0003800200 */
.L_x_33671:
        /* <DEDUP_REMOVED lines=17> */
.L_x_33682:
        /* <DEDUP_REMOVED lines=13> */
.L_x_33684:
[----:B------:R-:W-:Y:S05]  /*d020*/  BSYNC.RECONVERGENT B4 ;  /* 0x0000000000047941 */ /* 0x000fea0003800200 */
.L_x_33683:
        /* <DEDUP_REMOVED lines=61> */
.L_x_33681:
[----:B------:R-:W-:Y:S05]  /*d400*/  BSYNC.RECONVERGENT B3 ;  /* 0x0000000000037941 */ /* 0x000fea0003800200 */
.L_x_33680:
        /* <DEDUP_REMOVED lines=10> */
.L_x_33679:
[----:B------:R-:W-:Y:S05]  /*d4b0*/  BSYNC.RECONVERGENT B2 ;  /* 0x0000000000027941 */ /* 0x000fea0003800200 */
.L_x_33678:
        /* <DEDUP_REMOVED lines=17> */
.L_x_33689:
        /* <DEDUP_REMOVED lines=13> */
.L_x_33691:
[----:B------:R-:W-:Y:S05]  /*d6a0*/  BSYNC.RECONVERGENT B4 ;  /* 0x0000000000047941 */ /* 0x000fea0003800200 */
.L_x_33690:
        /* <DEDUP_REMOVED lines=61> */
.L_x_33688:
[----:B------:R-:W-:Y:S05]  /*da80*/  BSYNC.RECONVERGENT B3 ;  /* 0x0000000000037941 */ /* 0x000fea0003800200 */
.L_x_33687:
        /* <DEDUP_REMOVED lines=11> */
.L_x_33686:
[----:B------:R-:W-:Y:S05]  /*db40*/  BSYNC.RECONVERGENT B2 ;  /* 0x0000000000027941 */ /* 0x000fea0003800200 */
.L_x_33685:
        /* <DEDUP_REMOVED lines=17> */
.L_x_33696:
        /* <DEDUP_REMOVED lines=13> */
.L_x_33698:
[----:B------:R-:W-:Y:S05]  /*dd30*/  BSYNC.RECONVERGENT B4 ;  /* 0x0000000000047941 */ /* 0x000fea0003800200 */
.L_x_33697:
        /* <DEDUP_REMOVED lines=61> */
.L_x_33695:
[----:B------:R-:W-:Y:S05]  /*e110*/  BSYNC.RECONVERGENT B3 ;  /* 0x0000000000037941 */ /* 0x000fea0003800200 */
.L_x_33694:
        /* <DEDUP_REMOVED lines=10> */
.L_x_33693:
[----:B------:R-:W-:Y:S05]  /*e1c0*/  BSYNC.RECONVERGENT B2 ;  /* 0x0000000000027941 */ /* 0x000fea0003800200 */
.L_x_33692:
        /* <DEDUP_REMOVED lines=17> */
.L_x_33703:
        /* <DEDUP_REMOVED lines=13> */
.L_x_33705:
[----:B------:R-:W-:Y:S05]  /*e3b0*/  BSYNC.RECONVERGENT B4 ;  /* 0x0000000000047941 */ /* 0x000fea0003800200 */
.L_x_33704:
[----:B------:R-:W-:Y:S01]  /*e3c0*/  LOP3.LUT R5, R15, R219, R13, 0x96, !PT ;  /* 0x000000db0f057212 */ /* 0x000fe200078e960d */
[----:B------:R-:W-:-:S04]  /*e3d0*/  IMAD.WIDE.U32 R162, R223, -0x326172a9, RZ ;  /* 0xcd9e8d57dfa27825 */ /* 0x000fc800078e00ff */
[----:B------:R-:W-:Y:S02]  /*e3e0*/  VIADD R11, R12, 0x9e3779b9 ;  /* 0x9e3779b90c0b7836 */ /* 0x000fe40000000000 */
[----:B0-----:R-:W-:Y:S01]  /*e3f0*/  IMAD.WIDE.U32 R214, R5, -0x326172a9, RZ ;  /* 0xcd9e8d5705d67825 */ /* 0x001fe200078e00ff */
        /* <DEDUP_REMOVED lines=57> */
.L_x_33702:
[----:B------:R-:W-:Y:S05]  /*e790*/  BSYNC.RECONVERGENT B3 ;  /* 0x0000000000037941 */ /* 0x000fea0003800200 */
.L_x_33701:
        /* <DEDUP_REMOVED lines=11> */
.L_x_33700:
[----:B------:R-:W-:Y:S05]  /*e850*/  BSYNC.RECONVERGENT B2 ;  /* 0x0000000000027941 */ /* 0x000fea0003800200 */
.L_x_33699:
        /* <DEDUP_REMOVED lines=17> */
.L_x_33710:
        /* <DEDUP_REMOVED lines=13> */
.L_x_33712:
[----:B------:R-:W-:Y:S05]  /*ea40*/  BSYNC.RECONVERGENT B4 ;  /* 0x0000000000047941 */ /* 0x000fea0003800200 */
.L_x_33711:
        /* <DEDUP_REMOVED lines=61> */
.L_x_33709:
[----:B------:R-:W-:Y:S05]  /*ee20*/  BSYNC.RECONVERGENT B3 ;  /* 0x0000000000037941 */ /* 0x000fea0003800200 */
.L_x_33708:
        /* <DEDUP_REMOVED lines=10> */
.L_x_33707:
[----:B------:R-:W-:Y:S05]  /*eed0*/  BSYNC.RECONVERGENT B2 ;  /* 0x0000000000027941 */ /* 0x000fea0003800200 */
.L_x_33706:
        /* <DEDUP_REMOVED lines=16> */
.L_x_33715:
        /* <DEDUP_REMOVED lines=13> */
.L_x_33717:
[----:B------:R-:W-:Y:S05]  /*f0b0*/  BSYNC.RECONVERGENT B3 ;  /* 0x0000000000037941 */ /* 0x000fea0003800200 */
.L_x_33716:
[----:B------:R-:W-:Y:S01]  /*f0c0*/  LOP3.LUT R3, R15, R227, R13, 0x96, !PT ;  /* 0x000000e30f037212 */ /* 0x000fe200078e960d */
[----:B0-----:R-:W-:-:S04]  /*f0d0*/  IMAD.WIDE.U32 R214, R223, -0x326172a9, RZ ;  /* 0xcd9e8d57dfd67825 */ /* 0x001fc800078e00ff */
        /* <DEDUP_REMOVED lines=59> */
.L_x_33714:
[----:B------:R-:W-:Y:S05]  /*f490*/  BSYNC.RECONVERGENT B2 ;  /* 0x0000000000027941 */ /* 0x000fea0003800200 */
.L_x_33713:
        /* <DEDUP_REMOVED lines=11> */
.L_x_33658:
[----:B------:R-:W-:Y:S05]  /*f550*/  BSYNC.RECONVERGENT B0 ;  /* 0x0000000000007941 */ /* 0x000fea0003800200 */
.L_x_33607:
        /* <DEDUP_REMOVED lines=27> */
.L_x_33719:
[----:B------:R-:W-:Y:S05]  /*f710*/  BSYNC.RECONVERGENT B0 ;  /* 0x0000000000007941 */ /* 0x000fea0003800200 */
.L_x_33718:
[----:B------:R-:W-:Y:S01]  /*f720*/  IADD3 R213, PT, PT, R213, 0x20, RZ ;  /* 0x00000020d5d57810 */ /* 0x000fe20007ffe0ff */
[----:B------:R-:W-:-:S07]  /*f730*/  VIADD R212, R212, 0x20 ;  /* 0x00000020d4d47836 */ /* 0x000fce0000000000 */
.L_x_33606:
[----:B------:R-:W-:Y:S05]  /*f740*/  BSYNC.RECONVERGENT B1 ;  /* 0x0000000000017941 */ /* 0x000fea0003800200 */
.L_x_33605:
        /* <DEDUP_REMOVED lines=38> */
.L_x_33728:
        /* <DEDUP_REMOVED lines=13> */
.L_x_33730:
[----:B------:R-:W-:Y:S05]  /*fa80*/  BSYNC.RECONVERGENT B4 ;  /* 0x0000000000047941 */ /* 0x000fea0003800200 */
.L_x_33729:
        /* <DEDUP_REMOVED lines=55> */
[----:B------:R-:W-:-:S03]  /*fe00*/  IADD3 R10, PT, PT, R13, -0x695add53, RZ ;  /* 0x96a522ad0d0a7810 */ /* 0x000fc60007ffe0ff */
[----:B------:R-:W-:Y:S02]  /*fe10*/  IMAD.MOV.U32 R14, RZ, RZ, R166 ;  /* 0x000000ffff0e7224 */ /* 0x000fe400078e00a6 */
[----:B------:R-:W-:Y:S01]  /*fe20*/  HFMA2 R166, -RZ, RZ, 0, 0 ;  /* 0x00000000ffa67431 */ /* 0x000fe200000001ff */
[----:B------:R-:W-:Y:S01]  /*fe30*/  LOP3.LUT R219, R10, R168, R165, 0x96, !PT ;  /* 0x000000a80adb7212 */ /* 0x000fe200078e96a5 */
[----:B------:R-:W-:Y:S01]  /*fe40*/  IMAD.MOV.U32 R10, RZ, RZ, R11 ;  /* 0x000000ffff0a7224 */ /* 0x000fe200078e000b */
[----:B------:R-:W-:-:S07]  /*fe50*/  MOV R224, R164 ;  /* 0x000000a400e07202 */ /* 0x000fce0000000f00 */
.L_x_33727:
[----:B------:R-:W-:Y:S05]  /*fe60*/  BSYNC.RECONVERGENT B3 ;  /* 0x0000000000037941 */ /* 0x000fea0003800200 */
.L_x_33726:
[----:B------:R-:W-:Y:S01]  /*fe70*/  I2FP.F32.U32 R10, R10 ;  /* 0x0000000a000a7245 */ /* 0x000fe20000201000 */
[----:B------:R-:W-:-:S04]  /*fe80*/  IMAD.MOV.U32 R11, RZ, RZ, 0x2f800000 ;  /* 0x2f800000ff0b7424 */ /* 0x000fc800078e00ff */
[----:B------:R-:W-:-:S05]  /*fe90*/  FFMA.FTZ R10, R10, R11, 1.1641532182693481445e-10 ;  /* 0x2f0000000a0a7423 */ /* 0x000fca000001000b */
[----:B------:R-:W-:Y:S02]  /*fea0*/  FSETP.GTU.FTZ.AND P2, PT, R10, UR8, PT ;  /* 0x000000080a007c0b */ /* 0x000fe4000bf5c000 */
[----:B------:R-:W-:-:S05]  /*feb0*/  SHF.L.U32 R10, R136, 0x10, RZ ;  /* 0x00000010880a7819 */ /* 0x000fca00000006ff */
[----:B------:R-:W-:-:S04]  /*fec0*/  FMUL.FTZ R10, R10, UR11 ;  /* 0x0000000b0a0a7c20 */ /* 0x000fc80008410000 */
[----:B------:R-:W-:-:S05]  /*fed0*/  FMUL.FTZ R10, R10, UR10 ;  /* 0x0000000a0a0a7c20 */ /* 0x000fca0008410000 */
[----:B------:R-:W-:Y:S02]  /*fee0*/  FSEL R11, R10, RZ, !P2 ;  /* 0x000000ff0a0b7208 */ /* 0x000fe40005000000 */
[----:B------:R-:W-:-:S03]  /*fef0*/  SEL R10, RZ, 0x1, P2 ;  /* 0x00000001ff0a7807 */ /* 0x000fc60001000000 */
[----:B------:R-:W-:-:S07]  /*ff00*/  FFMA.FTZ R164, R11, R56, R140 ;  /* 0x000000380ba47223 */ /* 0x000fce000001008c */
.L_x_33725:
[----:B------:R-:W-:Y:S05]  /*ff10*/  BSYNC.RECONVERGENT B2 ;  /* 0x0000000000027941 */ /* 0x000fea0003800200 */
.L_x_33724:
        /* <DEDUP_REMOVED lines=17> */
.L_x_33735:
        /* <DEDUP_REMOVED lines=13> */
.L_x_33737:
[----:B------:R-:W-:Y:S05]  /*10100*/  BSYNC.RECONVERGENT B4 ;  /* 0x0000000000047941 */ /* 0x000fea0003800200 */
.L_x_33736:
        /* <DEDUP_REMOVED lines=15> */
[----:B------:R-:W-:Y:S01]  /*10200*/  IMAD.WIDE.U32 R168, R11, -0x326172a9, RZ ;  /* 0xcd9e8d570ba87825 */ /* 0x000fe200078e00ff */
[----:B------:R-:W-:-:S04]  /*10210*/  IADD3 R11, PT, PT, R12, -0x255992d5, RZ ;  /* 0xdaa66d2b0c0b7810 */ /* 0x000fc80007ffe0ff */
        /* <DEDUP_REMOVED lines=35> */
[----:B------:R-:W-:-:S04]  /*10450*/  IADD3 R11, PT, PT, R12, -0x700cb87f, RZ ;  /* 0x8ff347810c0b7810 */ /* 0x000fc80007ffe0ff */
[----:B------:R-:W-:Y:S01]  /*10460*/  LOP3.LUT R218, R11, R166, R169, 0x96, !PT ;  /* 0x000000a60bda7212 */ /* 0x000fe200078e96a9 */
[----:B------:R-:W-:Y:S01]  /*10470*/  IMAD.WIDE.U32 R166, R9, -0x2daee0ad, RZ ;  /* 0xd2511f5309a67825 */ /* 0x000fe200078e00ff */
[----:B------:R-:W-:-:S03]  /*10480*/  MOV R14, R168 ;  /* 0x000000a8000e7202 */ /* 0x000fc60000000f00 */
[----:B------:R-:W-:-:S05]  /*10490*/  VIADD R9, R13, 0x96a522ad ;  /* 0x96a522ad0d097836 */ /* 0x000fca0000000000 */
[----:B------:R-:W-:Y:S01]  /*104a0*/  LOP3.LUT R219, R9, R170, R167, 0x96, !PT ;  /* 0x000000aa09db7212 */ /* 0x000fe200078e96a7 */
[----:B------:R-:W-:Y:S01]  /*104b0*/  IMAD.MOV.U32 R9, RZ, RZ, R224 ;  /* 0x000000ffff097224 */ /* 0x000fe200078e00e0 */
[----:B------:R-:W-:Y:S01]  /*104c0*/  MOV R224, R166 ;  /* 0x000000a600e07202 */ /* 0x000fe20000000f00 */
[----:B------:R-:W-:-:S07]  /*104d0*/  IMAD.MOV.U32 R167, RZ, RZ, RZ ;  /* 0x000000ffffa77224 */ /* 0x000fce00078e00ff */
.L_x_33734:
[----:B------:R-:W-:Y:S05]  /*104e0*/  BSYNC.RECONVERGENT B3 ;  /* 0x0000000000037941 */ /* 0x000fea0003800200 */
.L_x_33733:
[----:B------:R-:W-:Y:S01]  /*104f0*/  HFMA2 R11, -RZ, RZ, 0.1171875, 0 ;  /* 0x2f800000ff0b7431 */ /* 0x000fe200000001ff */
[----:B------:R-:W-:-:S05]  /*10500*/  I2FP.F32.U32 R9, R9 ;  /* 0x0000000900097245 */ /* 0x000fca0000201000 */
        /* <DEDUP_REMOVED lines=9> */
.L_x_33732:
[----:B------:R-:W-:Y:S05]  /*105a0*/  BSYNC.RECONVERGENT B2 ;  /* 0x0000000000027941 */ /* 0x000fea0003800200 */
.L_x_33731:
        /* <DEDUP_REMOVED lines=17> */
.L_x_33742:
        /* <DEDUP_REMOVED lines=13> */
.L_x_33744:
[----:B------:R-:W-:Y:S05]  /*10790*/  BSYNC.RECONVERGENT B4 ;  /* 0x0000000000047941 */ /* 0x000fea0003800200 */
.L_x_33743:
[----:B------:R-:W-:Y:S01]  /*107a0*/  LOP3.LUT R8, R15, R171, R13, 0x96, !PT ;  /* 0x000000ab0f087212 */ /* 0x000fe200078e960d */
[----:B------:R-:W-:-:S04]  /*107b0*/  IMAD.WIDE.U32 R166, R223, -0x326172a9, RZ ;  /* 0xcd9e8d57dfa67825 */ /* 0x000fc800078e00ff */
[----:B------:R-:W-:Y:S02]  /*107c0*/  VIADD R11, R12, 0x9e3779b9 ;  /* 0x9e3779b90c0b7836 */ /* 0x000fe40000000000 */
[----:B------:R-:W-:Y:S01]  /*107d0*/  IMAD.WIDE.U32 R168, R8, -0x326172a9, RZ ;  /* 0xcd9e8d5708a87825 */ /* 0x000fe200078e00ff */
[----:B------:R-:W-:-:S04]  /*107e0*/  LOP3.LUT R8, R217, R167, R12, 0x96, !PT ;  /* 0x000000a7d9087212 */ /* 0x000fc800078e960c */
[----:B------:R-:W-:Y:S01]  /*107f0*/  LOP3.LUT R11, R11, R166, R169, 0x96, !PT ;  /* 0x000000a60b0b7212 */ /* 0x000fe200078e96a9 */
[----:B------:R-:W-:Y:S01]  /*10800*/  IMAD.WIDE.U32 R166, R8, -0x2daee0ad, RZ ;  /* 0xd2511f5308a67825 */ /* 0x000fe200078e00ff */
[----:B------:R-:W-:-:S04]  /*10810*/  IADD3 R8, PT, PT, R13, -0x4498517b, RZ ;  /* 0xbb67ae850d087810 */ /* 0x000fc80007ffe0ff */
        /* <DEDUP_REMOVED lines=44> */
[----:B------:R-:W-:Y:S02]  /*10ae0*/  VIADD R11, R12, 0x8ff34781 ;  /* 0x8ff347810c0b7836 */ /* 0x000fe40000000000 */
[----:B------:R-:W-:-:S03]  /*10af0*/  IMAD.MOV.U32 R14, RZ, RZ, R168 ;  /* 0x000000ffff0e7224 */ /* 0x000fc600078e00a8 */
[----:B------:R-:W-:Y:S01]  /*10b00*/  LOP3.LUT R218, R11, R166, R169, 0x96, !PT ;  /* 0x000000a60bda7212 */ /* 0x000fe200078e96a9 */
[----:B------:R-:W-:Y:S01]  /*10b10*/  IMAD.WIDE.U32 R166, R8, -0x2daee0ad, RZ ;  /* 0xd2511f5308a67825 */ /* 0x000fe200078e00ff */
[----:B------:R-:W-:-:S03]  /*10b20*/  IADD3 R8, PT, PT, R13, -0x695add53, RZ ;  /* 0x96a522ad0d087810 */ /* 0x000fc60007ffe0ff */
[----:B------:R-:W-:Y:S01]  /*10b30*/  HFMA2 R11, -RZ, RZ, 0, 0 ;  /* 0x00000000ff0b7431 */ /* 0x000fe200000001ff */
[----:B------:R-:W-:Y:S02]  /*10b40*/  LOP3.LUT R219, R8, R170, R167, 0x96, !PT ;  /* 0x000000aa08db7212 */ /* 0x000fe400078e96a7 */
[----:B------:R-:W-:Y:S01]  /*10b50*/  MOV R8, R224 ;  /* 0x000000e000087202 */ /* 0x000fe20000000f00 */
[----:B------:R-:W-:-:S07]  /*10b60*/  IMAD.MOV.U32 R224, RZ, RZ, R166 ;  /* 0x000000ffffe07224 */ /* 0x000fce00078e00a6 */
.L_x_33741:
[----:B------:R-:W-:Y:S05]  /*10b70*/  BSYNC.RECONVERGENT B3 ;  /* 0x0000000000037941 */ /* 0x000fea0003800200 */
.L_x_33740:
        /* <DEDUP_REMOVED lines=10> */
.L_x_33739:
[----:B------:R-:W-:Y:S05]  /*10c20*/  BSYNC.RECONVERGENT B2 ;  /* 0x0000000000027941 */ /* 0x000fea0003800200 */
.L_x_33738:
        /* <DEDUP_REMOVED lines=17> */
.L_x_33749:
        /* <DEDUP_REMOVED lines=13> */
.L_x_33751:
[----:B------:R-:W-:Y:S05]  /*10e10*/  BSYNC.RECONVERGENT B4 ;  /* 0x0000000000047941 */ /* 0x000fea0003800200 */
.L_x_33750:
        /* <DEDUP_REMOVED lines=61> */
.L_x_33748:
[----:B------:R-:W-:Y:S05]  /*111f0*/  BSYNC.RECONVERGENT B3 ;  /* 0x0000000000037941 */ /* 0x000fea0003800200 */
.L_x_33747:
        /* <DEDUP_REMOVED lines=11> */
.L_x_33746:
[----:B------:R-:W-:Y:S05]  /*112b0*/  BSYNC.RECONVERGENT B2 ;  /* 0x0000000000027941 */ /* 0x000fea0003800200 */
.L_x_33745:
        /* <DEDUP_REMOVED lines=17> */
.L_x_33756:
        /* <DEDUP_REMOVED lines=13> */
.L_x_33758:
[----:B------:R-:W-:Y:S05]  /*114a0*/  BSYNC.RECONVERGENT B4 ;  /* 0x0000000000047941 */ /* 0x000fea0003800200 */
.L_x_33757:
        /* <DEDUP_REMOVED lines=61> */
.L_x_33755:
[----:B------:R-:W-:Y:S05]  /*11880*/  BSYNC.RECONVERGENT B3 ;  /* 0x0000000000037941 */ /* 0x000fea0003800200 */
.L_x_33754:
        /* <DEDUP_REMOVED lines=10> */
.L_x_33753:
[----:B------:R-:W-:Y:S05]  /*11930*/  BSYNC.RECONVERGENT B2 ;  /* 0x0000000000027941 */ /* 0x000fea0003800200 */
.L_x_33752:
        /* <DEDUP_REMOVED lines=17> */
.L_x_33763:
        /* <DEDUP_REMOVED lines=13> */
.L_x_33765:
[----:B------:R-:W-:Y:S05]  /*11b20*/  BSYNC.RECONVERGENT B4 ;  /* 0x0000000000047941 */ /* 0x000fea0003800200 */
.L_x_33764:
        /* <DEDUP_REMOVED lines=51> */
[----:B------:R-:W-:Y:S02]  /*11e60*/  LOP3.LUT R5, R5, R218, R171, 0x96, !PT ;  /* 0x000000da05057212 */ /* 0x000fe400078e96ab */
[----:B------:R-:W-:Y:S02]  /*11e70*/  IADD3 R11, PT, PT, R12, -0x700cb87f, RZ ;  /* 0x8ff347810c0b7810 */ /* 0x000fe40007ffe0ff */
[----:B------:R-:W-:Y:S02]  /*11e80*/  MOV R14, R214 ;  /* 0x000000d6000e7202 */ /* 0x000fe40000000f00 */
[----:B------:R-:W-:Y:S01]  /*11e90*/  LOP3.LUT R218, R11, R170, R215, 0x96, !PT ;  /* 0x000000aa0bda7212 */ /* 0x000fe200078e96d7 */
[----:B------:R-:W-:-:S04]  /*11ea0*/  IMAD.WIDE.U32 R170, R5, -0x2daee0ad, RZ ;  /* 0xd2511f5305aa7825 */ /* 0x000fc800078e00ff */
[----:B------:R-:W-:-:S05]  /*11eb0*/  VIADD R5, R13, 0x96a522ad ;  /* 0x96a522ad0d057836 */ /* 0x000fca0000000000 */
[----:B------:R-:W-:Y:S01]  /*11ec0*/  LOP3.LUT R219, R5, R226, R171, 0x96, !PT ;  /* 0x000000e205db7212 */ /* 0x000fe200078e96ab */
[----:B------:R-:W-:Y:S01]  /*11ed0*/  IMAD.MOV.U32 R5, RZ, RZ, R224 ;  /* 0x000000ffff057224 */ /* 0x000fe200078e00e0 */
[----:B------:R-:W-:Y:S01]  /*11ee0*/  MOV R224, R170 ;  /* 0x000000aa00e07202 */ /* 0x000fe20000000f00 */
[----:B------:R-:W-:-:S07]  /*11ef0*/  IMAD.MOV.U32 R171, RZ, RZ, RZ ;  /* 0x000000ffffab7224 */ /* 0x000fce00078e00ff */
.L_x_33762:
[----:B------:R-:W-:Y:S05]  /*11f00*/  BSYNC.RECONVERGENT B3 ;  /* 0x0000000000037941 */ /* 0x000fea0003800200 */
.L_x_33761:
        /* <DEDUP_REMOVED lines=11> */
.L_x_33760:
[----:B------:R-:W-:Y:S05]  /*11fc0*/  BSYNC.RECONVERGENT B2 ;  /* 0x0000000000027941 */ /* 0x000fea0003800200 */
.L_x_33759:
        /* <DEDUP_REMOVED lines=17> */
.L_x_33770:
        /* <DEDUP_REMOVED lines=13> */
.L_x_33772:
[----:B------:R-:W-:Y:S05]  /*121b0*/  BSYNC.RECONVERGENT B4 ;  /* 0x0000000000047941 */ /* 0x000fea0003800200 */
.L_x_33771:
[----:B------:R-:W-:Y:S01]  /*121c0*/  LOP3.LUT R4, R15, R219, R13, 0x96, !PT ;  /* 0x000000db0f047212 */ /* 0x000fe200078e960d */
[----:B------:R-:W-:-:S04]  /*121d0*/  IMAD.WIDE.U32 R170, R223, -0x326172a9, RZ ;  /* 0xcd9e8d57dfaa7825 */ /* 0x000fc800078e00ff */
[----:B------:R-:W-:Y:S02]  /*121e0*/  VIADD R11, R12, 0x9e3779b9 ;  /* 0x9e3779b90c0b7836 */ /* 0x000fe40000000000 */
[----:B0-----:R-:W-:Y:S01]  /*121f0*/  IMAD.WIDE.U32 R214, R4, -0x326172a9, RZ ;  /* 0xcd9e8d5704d67825 */ /* 0x001fe200078e00ff */
        /* <DEDUP_REMOVED lines=39> */
[----:B------:R-:W-:-:S03]  /*12470*/  IADD3 R4, PT, PT, R13, 0x1fd5c5a3, RZ ;  /* 0x1fd5c5a30d047810 */ /* 0x000fc60007ffe0ff */
[----:B------:R-:W-:Y:S01]  /*12480*/  IMAD.WIDE.U32 R226, R11, -0x2daee0ad, RZ ;  /* 0xd2511f530be27825 */ /* 0x000fe200078e00ff */
[----:B------:R-:W-:Y:S02]  /*12490*/  LOP3.LUT R4, R4, R170, R215, 0x96, !PT ;  /* 0x000000aa04047212 */ /* 0x000fe400078e96d7 */
[----:B------:R-:W-:-:S03]  /*124a0*/  IADD3 R11, PT, PT, R13, -0x24c28bd8, RZ ;  /* 0xdb3d74280d0b7810 */ /* 0x000fc60007ffe0ff */
[----:B------:R-:W-:Y:S01]  /*124b0*/  IMAD.WIDE.U32 R170, R4, -0x326172a9, RZ ;  /* 0xcd9e8d5704aa7825 */ /* 0x000fe200078e00ff */
[----:B------:R-:W-:-:S03]  /*124c0*/  LOP3.LUT R11, R11, R214, R227, 0x96, !PT ;  /* 0x000000d60b0b7212 */ /* 0x000fc600078e96e3 */
[----:B------:R-:W-:Y:S02]  /*124d0*/  VIADD R4, R12, 0xf1bbcdc8 ;  /* 0xf1bbcdc80c047836 */ /* 0x000fe40000000000 */
[----:B------:R-:W-:-:S03]  /*124e0*/  IMAD.WIDE.U32 R214, R11, -0x326172a9, RZ ;  /* 0xcd9e8d570bd67825 */ /* 0x000fc600078e00ff */
[----:B------:R-:W-:Y:S01]  /*124f0*/  LOP3.LUT R4, R4, R218, R171, 0x96, !PT ;  /* 0x000000da04047212 */ /* 0x000fe200078e96ab */
        /* <DEDUP_REMOVED lines=9> */
.L_x_33769:
[----:B------:R-:W-:Y:S05]  /*12590*/  BSYNC.RECONVERGENT B3 ;  /* 0x0000000000037941 */ /* 0x000fea0003800200 */
.L_x_33768:
        /* <DEDUP_REMOVED lines=10> */
.L_x_33767:
[----:B------:R-:W-:Y:S05]  /*12640*/  BSYNC.RECONVERGENT B2 ;  /* 0x0000000000027941 */ /* 0x000fea0003800200 */
.L_x_33766:
        /* <DEDUP_REMOVED lines=16> */
.L_x_33776:
        /* <DEDUP_REMOVED lines=13> */
.L_x_33778:
[----:B------:R-:W-:Y:S05]  /*12820*/  BSYNC.RECONVERGENT B3 ;  /* 0x0000000000037941 */ /* 0x000fea0003800200 */
.L_x_33777:
[----:B------:R-:W-:Y:S01]  /*12830*/  LOP3.LUT R3, R15, R227, R13, 0x96, !PT ;  /* 0x000000e30f037212 */ /* 0x000fe200078e960d */
[----:B0-----:R-:W-:Y:S01]  /*12840*/  IMAD.WIDE.U32 R214, R223, -0x326172a9, RZ ;  /* 0xcd9e8d57dfd67825 */ /* 0x001fe200078e00ff */
[----:B------:R-:W-:-:S03]  /*12850*/  IADD3 R11, PT, PT, R12, -0x61c88647, RZ ;  /* 0x9e3779b90c0b7810 */ /* 0x000fc60007ffe0ff */
        /* <DEDUP_REMOVED lines=57> */
[----:B------:R-:W-:-:S07]  /*12bf0*/  MOV R224, R214 ;  /* 0x000000d600e07202 */ /* 0x000fce0000000f00 */
.L_x_33775:
[----:B------:R-:W-:Y:S05]  /*12c00*/  BSYNC.RECONVERGENT B2 ;  /* 0x0000000000027941 */ /* 0x000fea0003800200 */
.L_x_33774:
        /* <DEDUP_REMOVED lines=12> */
.L_x_33723:
        /* <DEDUP_REMOVED lines=21> */
.L_x_33783:
        /* <DEDUP_REMOVED lines=13> */
.L_x_33785:
[----:B------:R-:W-:Y:S05]  /*12ef0*/  BSYNC.RECONVERGENT B4 ;  /* 0x0000000000047941 */ /* 0x000fea0003800200 */
.L_x_33784:
        /* <DEDUP_REMOVED lines=61> */
.L_x_33782:
[----:B------:R-:W-:Y:S05]  /*132d0*/  BSYNC.RECONVERGENT B3 ;  /* 0x0000000000037941 */ /* 0x000fea0003800200 */
.L_x_33781:
        /* <DEDUP_REMOVED lines=10> */
.L_x_33780:
[----:B------:R-:W-:Y:S05]  /*13380*/  BSYNC.RECONVERGENT B2 ;  /* 0x0000000000027941 */ /* 0x000fea0003800200 */
.L_x_33779:
        /* <DEDUP_REMOVED lines=17> */
.L_x_33790:
        /* <DEDUP_REMOVED lines=13> */
.L_x_33792:
[----:B------:R-:W-:Y:S05]  /*13570*/  BSYNC.RECONVERGENT B4 ;  /* 0x0000000000047941 */ /* 0x000fea0003800200 */
.L_x_33791:
        /* <DEDUP_REMOVED lines=61> */
.L_x_33789:
[----:B------:R-:W-:Y:S05]  /*13950*/  BSYNC.RECONVERGENT B3 ;  /* 0x0000000000037941 */ /* 0x000fea0003800200 */
.L_x_33788:
        /* <DEDUP_REMOVED lines=11> */
.L_x_33787:
[----:B------:R-:W-:Y:S05]  /*13a10*/  BSYNC.RECONVERGENT B2 ;  /* 0x0000000000027941 */ /* 0x000fea0003800200 */
.L_x_33786:
        /* <DEDUP_REMOVED lines=17> */
.L_x_33797:
        /* <DEDUP_REMOVED lines=13> */
.L_x_33799:
[----:B------:R-:W-:Y:S05]  /*13c00*/  BSYNC.RECONVERGENT B4 ;  /* 0x0000000000047941 */ /* 0x000fea0003800200 */
.L_x_33798:
        /* <DEDUP_REMOVED lines=61> */
.L_x_33796:
[----:B------:R-:W-:Y:S05]  /*13fe0*/  BSYNC.RECONVERGENT B3 ;  /* 0x0000000000037941 */ /* 0x000fea0003800200 */
.L_x_33795:
        /* <DEDUP_REMOVED lines=10> */
.L_x_33794:
[----:B------:R-:W-:Y:S05]  /*14090*/  BSYNC.RECONVERGENT B2 ;  /* 0x0000000000027941 */ /* 0x000fea0003800200 */
.L_x_33793:
        /* <DEDUP_REMOVED lines=17> */
.L_x_33804:
        /* <DEDUP_REMOVED lines=13> */
.L_x_33806:
[----:B------:R-:W-:Y:S05]  /*14280*/  BSYNC.RECONVERGENT B4 ;  /* 0x0000000000047941 */ /* 0x000fea0003800200 */
.L_x_33805:
        /* <DEDUP_REMOVED lines=61> */
.L_x_33803:
[----:B------:R-:W-:Y:S05]  /*14660*/  BSYNC.RECONVERGENT B3 ;  /* 0x0000000000037941 */ /* 0x000fea0003800200 */
.L_x_33802:
        /* <DEDUP_REMOVED lines=11> */
.L_x_33801:
[----:B------:R-:W-:Y:S05]  /*14720*/  BSYNC.RECONVERGENT B2 ;  /* 0x0000000000027941 */ /* 0x000fea0003800200 */
.L_x_33800:
        /* <DEDUP_REMOVED lines=17> */
.L_x_33811:
        /* <DEDUP_REMOVED lines=13> */
.L_x_33813:
[----:B------:R-:W-:Y:S05]  /*14910*/  BSYNC.RECONVERGENT B4 ;  /* 0x0000000000047941 */ /* 0x000fea0003800200 */
.L_x_33812:
        /* <DEDUP_REMOVED lines=61> */
.L_x_33810:
[----:B------:R-:W-:Y:S05]  /*14cf0*/  BSYNC.RECONVERGENT B3 ;  /* 0x0000000000037941 */ /* 0x000fea0003800200 */
.L_x_33809:
        /* <DEDUP_REMOVED lines=10> */
.L_x_33808:
[----:B------:R-:W-:Y:S05]  /*14da0*/  BSYNC.RECONVERGENT B2 ;  /* 0x0000000000027941 */ /* 0x000fea0003800200 */
.L_x_33807:
        /* <DEDUP_REMOVED lines=17> */
.L_x_33818:
        /* <DEDUP_REMOVED lines=13> */
.L_x_33820:
[----:B------:R-:W-:Y:S05]  /*14f90*/  BSYNC.RECONVERGENT B4 ;  /* 0x0000000000047941 */ /* 0x000fea0003800200 */
.L_x_33819:
        /* <DEDUP_REMOVED lines=61> */
.L_x_33817:
[----:B------:R-:W-:Y:S05]  /*15370*/  BSYNC.RECONVERGENT B3 ;  /* 0x0000000000037941 */ /* 0x000fea0003800200 */
.L_x_33816:
        /* <DEDUP_REMOVED lines=11> */
.L_x_33815:
[----:B------:R-:W-:Y:S05]  /*15430*/  BSYNC.RECONVERGENT B2 ;  /* 0x0000000000027941 */ /* 0x000fea0003800200 */
.L_x_33814:
        /* <DEDUP_REMOVED lines=17> */
.L_x_33825:
        /* <DEDUP_REMOVED lines=13> */
.L_x_33827:
[----:B------:R-:W-:Y:S05]  /*15620*/  BSYNC.RECONVERGENT B4 ;  /* 0x0000000000047941 */ /* 0x000fea0003800200 */
.L_x_33826:
        /* <DEDUP_REMOVED lines=61> */
.L_x_33824:
[----:B------:R-:W-:Y:S05]  /*15a00*/  BSYNC.RECONVERGENT B3 ;  /* 0x0000000000037941 */ /* 0x000fea0003800200 */
.L_x_33823:
        /* <DEDUP_REMOVED lines=10> */
.L_x_33822:
[----:B------:R-:W-:Y:S05]  /*15ab0*/  BSYNC.RECONVERGENT B2 ;  /* 0x0000000000027941 */ /* 0x000fea0003800200 */
.L_x_33821:
        /* <DEDUP_REMOVED lines=16> */
.L_x_33830:
        /* <DEDUP_REMOVED lines=13> */
.L_x_33832:
[----:B------:R-:W-:Y:S05]  /*15c90*/  BSYNC.RECONVERGENT B3 ;  /* 0x0000000000037941 */ /* 0x000fea0003800200 */
.L_x_33831:
        /* <DEDUP_REMOVED lines=61> */
.L_x_33829:
[----:B------:R-:W-:Y:S05]  /*16070*/  BSYNC.RECONVERGENT B2 ;  /* 0x0000000000027941 */ /* 0x000fea0003800200 */
.L_x_33828:
        /* <DEDUP_REMOVED lines=11> */
.L_x_33773:
[----:B------:R-:W-:Y:S05]  /*16130*/  BSYNC.RECONVERGENT B0 ;  /* 0x0000000000007941 */ /* 0x000fea0003800200 */
.L_x_33722:
        /* <DEDUP_REMOVED lines=27> */
.L_x_33834:
[----:B------:R-:W-:Y:S05]  /*162f0*/  BSYNC.RECONVERGENT B0 ;  /* 0x0000000000007941 */ /* 0x000fea0003800200 */
.L_x_33833:
[----:B------:R-:W-:Y:S01]  /*16300*/  IADD3 R213, PT, PT, R213, 0x20, RZ ;  /* 0x00000020d5d57810 */ /* 0x000fe20007ffe0ff */
[----:B------:R-:W-:-:S07]  /*16310*/  VIADD R212, R212, 0x20 ;  /* 0x00000020d4d47836 */ /* 0x000fce0000000000 */
.L_x_33721:
[----:B------:R-:W-:Y:S05]  /*16320*/  BSYNC.RECONVERGENT B1 ;  /* 0x0000000000017941 */ /* 0x000fea0003800200 */
.L_x_33720:
        /* <DEDUP_REMOVED lines=20> */
[----:B-1---5:R-:W-:-:S09]  /*16470*/  MOV R172, R140 ;  /* 0x0000008c00ac7202 */ /* 0x022fd20000000f00 */
        /* <DEDUP_REMOVED lines=17> */
.L_x_33843:
        /* <DEDUP_REMOVED lines=13> */
.L_x_33845:
[----:B------:R-:W-:Y:S05]  /*16660*/  BSYNC.RECONVERGENT B4 ;  /* 0x0000000000047941 */ /* 0x000fea0003800200 */
.L_x_33844:
        /* <DEDUP_REMOVED lines=61> */
.L_x_33842:
[----:B------:R-:W-:Y:S05]  /*16a40*/  BSYNC.RECONVERGENT B3 ;  /* 0x0000000000037941 */ /* 0x000fea0003800200 */
.L_x_33841:
        /* <DEDUP_REMOVED lines=10> */
.L_x_33840:
[----:B------:R-:W-:Y:S05]  /*16af0*/  BSYNC.RECONVERGENT B2 ;  /* 0x0000000000027941 */ /* 0x000fea0003800200 */
.L_x_33839:
        /* <DEDUP_REMOVED lines=17> */
.L_x_33850:
        /* <DEDUP_REMOVED lines=13> */
.L_x_33852:
[----:B------:R-:W-:Y:S05]  /*16ce0*/  BSYNC.RECONVERGENT B4 ;  /* 0x0000000000047941 */ /* 0x000fea0003800200 */
.L_x_33851:
        /* <DEDUP_REMOVED lines=61> */
.L_x_33849:
[----:B------:R-:W-:Y:S05]  /*170c0*/  BSYNC.RECONVERGENT B3 ;  /* 0x0000000000037941 */ /* 0x000fea0003800200 */
.L_x_33848:
        /* <DEDUP_REMOVED lines=11> */
.L_x_33847:
[----:B------:R-:W-:Y:S05]  /*17180*/  BSYNC.RECONVERGENT B2 ;  /* 0x0000000000027941 */ /* 0x000fea0003800200 */
.L_x_33846:
        /* <DEDUP_REMOVED lines=17> */
.L_x_33857:
        /* <DEDUP_REMOVED lines=13> */
.L_x_33859:
[----:B------:R-:W-:Y:S05]  /*17370*/  BSYNC.RECONVERGENT B4 ;  /* 0x0000000000047941 */ /* 0x000fea0003800200 */
.L_x_33858:
        /* <DEDUP_REMOVED lines=61> */
.L_x_33856:
[----:B------:R-:W-:Y:S05]  /*17750*/  BSYNC.RECONVERGENT B3 ;  /* 0x0000000000037941 */ /* 0x000fea0003800200 */
.L_x_33855:
        /* <DEDUP_REMOVED lines=10> */
.L_x_33854:
[----:B------:R-:W-:Y:S05]  /*17800*/  BSYNC.RECONVERGENT B2 ;  /* 0x0000000000027941 */ /* 0x000fea0003800200 */
.L_x_33853:
        /* <DEDUP_REMOVED lines=17> */
.L_x_33864:
        /* <DEDUP_REMOVED lines=13> */
.L_x_33866:
[----:B------:R-:W-:Y:S05]  /*179f0*/  BSYNC.RECONVERGENT B4 ;  /* 0x0000000000047941 */ /* 0x000fea0003800200 */
.L_x_33865:
        /* <DEDUP_REMOVED lines=61> */
.L_x_33863:
[----:B------:R-:W-:Y:S05]  /*17dd0*/  BSYNC.RECONVERGENT B3 ;  /* 0x0000000000037941 */ /* 0x000fea0003800200 */
.L_x_33862:
        /* <DEDUP_REMOVED lines=11> */
.L_x_33861:
[----:B------:R-:W-:Y:S05]  /*17e90*/  BSYNC.RECONVERGENT B2 ;  /* 0x0000000000027941 */ /* 0x000fea0003800200 */
.L_x_33860:
        /* <DEDUP_REMOVED lines=17> */
.L_x_33871:
        /* <DEDUP_REMOVED lines=13> */
.L_x_33873:
[----:B------:R-:W-:Y:S05]  /*18080*/  BSYNC.RECONVERGENT B4 ;  /* 0x0000000000047941 */ /* 0x000fea0003800200 */
.L_x_33872:
        /* <DEDUP_REMOVED lines=61> */
.L_x_33870:
[----:B------:R-:W-:Y:S05]  /*18460*/  BSYNC.RECONVERGENT B3 ;  /* 0x0000000000037941 */ /* 0x000fea0003800200 */
.L_x_33869:
        /* <DEDUP_REMOVED lines=10> */
.L_x_33868:
[----:B------:R-:W-:Y:S05]  /*18510*/  BSYNC.RECONVERGENT B2 ;  /* 0x0000000000027941 */ /* 0x000fea0003800200 */
.L_x_33867:
        /* <DEDUP_REMOVED lines=17> */
.L_x_33878:
        /* <DEDUP_REMOVED lines=13> */
.L_x_33880:
[----:B------:R-:W-:Y:S05]  /*18700*/  BSYNC.RECONVERGENT B4 ;  /* 0x0000000000047941 */ /* 0x000fea0003800200 */
.L_x_33879:
        /* <DEDUP_REMOVED lines=61> */
.L_x_33877:
[----:B------:R-:W-:Y:S05]  /*18ae0*/  BSYNC.RECONVERGENT B3 ;  /* 0x0000000000037941 */ /* 0x000fea0003800200 */
.L_x_33876:
        /* <DEDUP_REMOVED lines=11> */
.L_x_33875:
[----:B------:R-:W-:Y:S05]  /*18ba0*/  BSYNC.RECONVERGENT B2 ;  /* 0x0000000000027941 */ /* 0x000fea0003800200 */
.L_x_33874:
        /* <DEDUP_REMOVED lines=17> */
.L_x_33885:
        /* <DEDUP_REMOVED lines=13> */
.L_x_33887:
[----:B------:R-:W-:Y:S05]  /*18d90*/  BSYNC.RECONVERGENT B4 ;  /* 0x0000000000047941 */ /* 0x000fea0003800200 */
.L_x_33886:
        /* <DEDUP_REMOVED lines=61> */
.L_x_33884:
[----:B------:R-:W-:Y:S05]  /*19170*/  BSYNC.RECONVERGENT B3 ;  /* 0x0000000000037941 */ /* 0x000fea0003800200 */
.L_x_33883:
        /* <DEDUP_REMOVED lines=10> */
.L_x_33882:
[----:B------:R-:W-:Y:S05]  /*19220*/  BSYNC.RECONVERGENT B2 ;  /* 0x0000000000027941 */ /* 0x000fea0003800200 */
.L_x_33881:
        /* <DEDUP_REMOVED lines=16> */
.L_x_33891:
        /* <DEDUP_REMOVED lines=13> */
.L_x_33893:
[----:B------:R-:W-:Y:S05]  /*19400*/  BSYNC.RECONVERGENT B3 ;  /* 0x0000000000037941 */ /* 0x000fea0003800200 */
.L_x_33892:
        /* <DEDUP_REMOVED lines=61> */
.L_x_33890:
[----:B------:R-:W-:Y:S05]  /*197e0*/  BSYNC.RECONVERGENT B2 ;  /* 0x0000000000027941 */ /* 0x000fea0003800200 */
.L_x_33889:
        /* <DEDUP_REMOVED lines=12> */
.L_x_33838:
        /* <DEDUP_REMOVED lines=21> */
.L_x_33898:
        /* <DEDUP_REMOVED lines=13> */
.L_x_33900:
[----:B------:R-:W-:Y:S05]  /*19ad0*/  BSYNC.RECONVERGENT B4 ;  /* 0x0000000000047941 */ /* 0x000fea0003800200 */
.L_x_33899:
        /* <DEDUP_REMOVED lines=61> */
.L_x_33897:
[----:B------:R-:W-:Y:S05]  /*19eb0*/  BSYNC.RECONVERGENT B3 ;  /* 0x0000000000037941 */ /* 0x000fea0003800200 */
.L_x_33896:
        /* <DEDUP_REMOVED lines=10> */
.L_x_33895:
[----:B------:R-:W-:Y:S05]  /*19f60*/  BSYNC.RECONVERGENT B2 ;  /* 0x0000000000027941 */ /* 0x000fea0003800200 */
.L_x_33894:
        /* <DEDUP_REMOVED lines=17> */
.L_x_33905:
        /* <DEDUP_REMOVED lines=13> */
.L_x_33907:
[----:B------:R-:W-:Y:S05]  /*1a150*/  BSYNC.RECONVERGENT B4 ;  /* 0x0000000000047941 */ /* 0x000fea0003800200 */
.L_x_33906:
        /* <DEDUP_REMOVED lines=61> */
.L_x_33904:
[----:B------:R-:W-:Y:S05]  /*1a530*/  BSYNC.RECONVERGENT B3 ;  /* 0x0000000000037941 */ /* 0x000fea0003800200 */
.L_x_33903:
        /* <DEDUP_REMOVED lines=11> */
.L_x_33902:
[----:B------:R-:W-:Y:S05]  /*1a5f0*/  BSYNC.RECONVERGENT B2 ;  /* 0x0000000000027941 */ /* 0x000fea0003800200 */
.L_x_33901:
        /* <DEDUP_REMOVED lines=17> */
.L_x_33912:
        /* <DEDUP_REMOVED lines=13> */
.L_x_33914:
[----:B------:R-:W-:Y:S05]  /*1a7e0*/  BSYNC.RECONVERGENT B4 ;  /* 0x0000000000047941 */ /* 0x000fea0003800200 */
.L_x_33913:
        /* <DEDUP_REMOVED lines=61> */
.L_x_33911:
[----:B------:R-:W-:Y:S05]  /*1abc0*/  BSYNC.RECONVERGENT B3 ;  /* 0x0000000000037941 */ /* 0x000fea0003800200 */
.L_x_33910:
        /* <DEDUP_REMOVED lines=10> */
.L_x_33909:
[----:B------:R-:W-:Y:S05]  /*1ac70*/  BSYNC.RECONVERGENT B2 ;  /* 0x0000000000027941 */ /* 0x000fea0003800200 */
.L_x_33908:
        /* <DEDUP_REMOVED lines=17> */
.L_x_33919:
        /* <DEDUP_REMOVED lines=13> */
.L_x_33921:
[----:B------:R-:W-:Y:S05]  /*1ae60*/  BSYNC.RECONVERGENT B4 ;  /* 0x0000000000047941 */ /* 0x000fea0003800200 */
.L_x_33920:
        /* <DEDUP_REMOVED lines=61> */
.L_x_33918:
[----:B------:R-:W-:Y:S05]  /*1b240*/  BSYNC.RECONVERGENT B3 ;  /* 0x0000000000037941 */ /* 0x000fea0003800200 */
.L_x_33917:
        /* <DEDUP_REMOVED lines=11> */
.L_x_33916:
[----:B------:R-:W-:Y:S05]  /*1b300*/  BSYNC.RECONVERGENT B2 ;  /* 0x0000000000027941 */ /* 0x000fea0003800200 */
.L_x_33915:
        /* <DEDUP_REMOVED lines=17> */
.L_x_33926:
        /* <DEDUP_REMOVED lines=13> */
.L_x_33928:
[----:B------:R-:W-:Y:S05]  /*1b4f0*/  BSYNC.RECONVERGENT B4 ;  /* 0x0000000000047941 */ /* 0x000fea0003800200 */
.L_x_33927:
        /* <DEDUP_REMOVED lines=61> */
.L_x_33925:
[----:B------:R-:W-:Y:S05]  /*1b8d0*/  BSYNC.RECONVERGENT B3 ;  /* 0x0000000000037941 */ /* 0x000fea0003800200 */
.L_x_33924:
        /* <DEDUP_REMOVED lines=10> */
.L_x_33923:
[----:B------:R-:W-:Y:S05]  /*1b980*/  BSYNC.RECONVERGENT B2 ;  /* 0x0000000000027941 */ /* 0x000fea0003800200 */
.L_x_33922:
        /* <DEDUP_REMOVED lines=17> */
.L_x_33933:
        /* <DEDUP_REMOVED lines=13> */
.L_x_33935:
[----:B------:R-:W-:Y:S05]  /*1bb70*/  BSYNC.RECONVERGENT B4 ;  /* 0x0000000000047941 */ /* 0x000fea0003800200 */
.L_x_33934:
        /* <DEDUP_REMOVED lines=61> */
.L_x_33932:
[----:B------:R-:W-:Y:S05]  /*1bf50*/  BSYNC.RECONVERGENT B3 ;  /* 0x0000000000037941 */ /* 0x000fea0003800200 */
.L_x_33931:
        /* <DEDUP_REMOVED lines=11> */
.L_x_33930:
[----:B------:R-:W-:Y:S05]  /*1c010*/  BSYNC.RECONVERGENT B2 ;  /* 0x0000000000027941 */ /* 0x000fea0003800200 */
.L_x_33929:
        /* <DEDUP_REMOVED lines=17> */
.L_x_33940:
        /* <DEDUP_REMOVED lines=13> */
.L_x_33942:
[----:B------:R-:W-:Y:S05]  /*1c200*/  BSYNC.RECONVERGENT B4 ;  /* 0x0000000000047941 */ /* 0x000fea0003800200 */
.L_x_33941:
        /* <DEDUP_REMOVED lines=61> */
.L_x_33939:
[----:B------:R-:W-:Y:S05]  /*1c5e0*/  BSYNC.RECONVERGENT B3 ;  /* 0x0000000000037941 */ /* 0x000fea0003800200 */
.L_x_33938:
        /* <DEDUP_REMOVED lines=10> */
.L_x_33937:
[----:B------:R-:W-:Y:S05]  /*1c690*/  BSYNC.RECONVERGENT B2 ;  /* 0x0000000000027941 */ /* 0x000fea0003800200 */
.L_x_33936:
        /* <DEDUP_REMOVED lines=16> */
.L_x_33945:
        /* <DEDUP_REMOVED lines=13> */
.L_x_33947:
[----:B------:R-:W-:Y:S05]  /*1c870*/  BSYNC.RECONVERGENT B3 ;  /* 0x0000000000037941 */ /* 0x000fea0003800200 */
.L_x_33946:
        /* <DEDUP_REMOVED lines=61> */
.L_x_33944:
[----:B------:R-:W-:Y:S05]  /*1cc50*/  BSYNC.RECONVERGENT B2 ;  /* 0x0000000000027941 */ /* 0x000fea0003800200 */
.L_x_33943:
        /* <DEDUP_REMOVED lines=11> */
.L_x_33888:
[----:B------:R-:W-:Y:S05]  /*1cd10*/  BSYNC.RECONVERGENT B0 ;  /* 0x0000000000007941 */ /* 0x000fea0003800200 */
.L_x_33837:
        /* <DEDUP_REMOVED lines=27> */
.L_x_33949:
[----:B------:R-:W-:Y:S05]  /*1ced0*/  BSYNC.RECONVERGENT B0 ;  /* 0x0000000000007941 */ /* 0x000fea0003800200 */
.L_x_33948:
[----:B------:R-:W-:Y:S01]  /*1cee0*/  IADD3 R213, PT, PT, R213, 0x20, RZ ;  /* 0x00000020d5d57810 */ /* 0x000fe20007ffe0ff */
[----:B------:R-:W-:-:S07]  /*1cef0*/  VIADD R212, R212, 0x20 ;  /* 0x00000020d4d47836 */ /* 0x000fce0000000000 */
.L_x_33836:
[----:B------:R-:W-:Y:S05]  /*1cf00*/  BSYNC.RECONVERGENT B1 ;  /* 0x0000000000017941 */ /* 0x000fea0003800200 */
.L_x_33835:
        /* <DEDUP_REMOVED lines=38> */
.L_x_33958:
        /* <DEDUP_REMOVED lines=13> */
.L_x_33960:
[----:B------:R-:W-:Y:S05]  /*1d240*/  BSYNC.RECONVERGENT B4 ;  /* 0x0000000000047941 */ /* 0x000fea0003800200 */
.L_x_33959:
        /* <DEDUP_REMOVED lines=61> */
.L_x_33957:
[----:B------:R-:W-:Y:S05]  /*1d620*/  BSYNC.RECONVERGENT B3 ;  /* 0x0000000000037941 */ /* 0x000fea0003800200 */
.L_x_33956:
        /* <DEDUP_REMOVED lines=10> */
.L_x_33955:
[----:B------:R-:W-:Y:S05]  /*1d6d0*/  BSYNC.RECONVERGENT B2 ;  /* 0x0000000000027941 */ /* 0x000fea0003800200 */
.L_x_33954:
        /* <DEDUP_REMOVED lines=17> */
.L_x_33965:
        /* <DEDUP_REMOVED lines=13> */
.L_x_33967:
[----:B------:R-:W-:Y:S05]  /*1d8c0*/  BSYNC.RECONVERGENT B4 ;  /* 0x0000000000047941 */ /* 0x000fea0003800200 */
.L_x_33966:
        /* <DEDUP_REMOVED lines=61> */
.L_x_33964:
[----:B------:R-:W-:Y:S05]  /*1dca0*/  BSYNC.RECONVERGENT B3 ;  /* 0x0000000000037941 */ /* 0x000fea0003800200 */
.L_x_33963:
        /* <DEDUP_REMOVED lines=11> */
.L_x_33962:
[----:B------:R-:W-:Y:S05]  /*1dd60*/  BSYNC.RECONVERGENT B2 ;  /* 0x0000000000027941 */ /* 0x000fea0003800200 */
.L_x_33961:
        /* <DEDUP_REMOVED lines=17> */
.L_x_33972:
        /* <DEDUP_REMOVED lines=13> */
.L_x_33974:
[----:B------:R-:W-:Y:S05]  /*1df50*/  BSYNC.RECONVERGENT B4 ;  /* 0x0000000000047941 */ /* 0x000fea0003800200 */
.L_x_33973:
        /* <DEDUP_REMOVED lines=61> */
.L_x_33971:
[----:B------:R-:W-:Y:S05]  /*1e330*/  BSYNC.RECONVERGENT B3 ;  /* 0x0000000000037941 */ /* 0x000fea0003800200 */
.L_x_33970:
        /* <DEDUP_REMOVED lines=10> */
.L_x_33969:
[----:B------:R-:W-:Y:S05]  /*1e3e0*/  BSYNC.RECONVERGENT B2 ;  /* 0x0000000000027941 */ /* 0x000fea0003800200 */
.L_x_33968:
        /* <DEDUP_REMOVED lines=17> */
.L_x_33979:
        /* <DEDUP_REMOVED lines=13> */
.L_x_33981:
[----:B------:R-:W-:Y:S05]  /*1e5d0*/  BSYNC.RECONVERGENT B4 ;  /* 0x0000000000047941 */ /* 0x000fea0003800200 */
.L_x_33980:
        /* <DEDUP_REMOVED lines=61> */
.L_x_33978:
[----:B------:R-:W-:Y:S05]  /*1e9b0*/  BSYNC.RECONVERGENT B3 ;  /* 0x0000000000037941 */ /* 0x000fea0003800200 */
.L_x_33977:
        /* <DEDUP_REMOVED lines=11> */
.L_x_33976:
[----:B------:R-:W-:Y:S05]  /*1ea70*/  BSYNC.RECONVERGENT B2 ;  /* 0x0000000000027941 */ /* 0x000fea0003800200 */
.L_x_33975:
        /* <DEDUP_REMOVED lines=17> */
.L_x_33986:
        /* <DEDUP_REMOVED lines=13> */
.L_x_33988:
[----:B------:R-:W-:Y:S05]  /*1ec60*/  BSYNC.RECONVERGENT B4 ;  /* 0x0000000000047941 */ /* 0x000fea0003800200 */
.L_x_33987:
        /* <DEDUP_REMOVED lines=61> */
.L_x_33985:
[----:B------:R-:W-:Y:S05]  /*1f040*/  BSYNC.RECONVERGENT B3 ;  /* 0x0000000000037941 */ /* 0x000fea0003800200 */
.L_x_33984:
        /* <DEDUP_REMOVED lines=10> */
.L_x_33983:
[----:B------:R-:W-:Y:S05]  /*1f0f0*/  BSYNC.RECONVERGENT B2 ;  /* 0x0000000000027941 */ /* 0x000fea0003800200 */
.L_x_33982:
        /* <DEDUP_REMOVED lines=17> */
.L_x_33993:
        /* <DEDUP_REMOVED lines=13> */
.L_x_33995:
[----:B------:R-:W-:Y:S05]  /*1f2e0*/  BSYNC.RECONVERGENT B4 ;  /* 0x0000000000047941 */ /* 0x000fea0003800200 */
.L_x_33994:
        /* <DEDUP_REMOVED lines=61> */
.L_x_33992:
[----:B------:R-:W-:Y:S05]  /*1f6c0*/  BSYNC.RECONVERGENT B3 ;  /* 0x0000000000037941 */ /* 0x000fea0003800200 */
.L_x_33991:
        /* <DEDUP_REMOVED lines=11> */
.L_x_33990:
[----:B------:R-:W-:Y:S05]  /*1f780*/  BSYNC.RECONVERGENT B2 ;  /* 0x0000000000027941 */ /* 0x000fea0003800200 */
.L_x_33989:
        /* <DEDUP_REMOVED lines=17> */
.L_x_34000:
        /* <DEDUP_REMOVED lines=13> */
.L_x_34002:
[----:B------:R-:W-:Y:S05]  /*1f970*/  BSYNC.RECONVERGENT B4 ;  /* 0x0000000000047941 */ /* 0x000fea0003800200 */
.L_x_34001:
        /* <DEDUP_REMOVED lines=61> */
.L_x_33999:
[----:B------:R-:W-:Y:S05]  /*1fd50*/  BSYNC.RECONVERGENT B3 ;  /* 0x0000000000037941 */ /* 0x000fea0003800200 */
.L_x_33998:
        /* <DEDUP_REMOVED lines=10> */
.L_x_33997:
[----:B------:R-:W-:Y:S05]  /*1fe00*/  BSYNC.RECONVERGENT B2 ;  /* 0x0000000000027941 */ /* 0x000fea0003800200 */
.L_x_33996:
        /* <DEDUP_REMOVED lines=16> */
.L_x_34006:
        /* <DEDUP_REMOVED lines=13> */
.L_x_34008:
[----:B------:R-:W-:Y:S05]  /*1ffe0*/  BSYNC.RECONVERGENT B3 ;  /* 0x0000000000037941 */ /* 0x000fea0003800200 */
.L_x_34007:
        /* <DEDUP_REMOVED lines=61> */
.L_x_34005:
[----:B------:R-:W-:Y:S05]  /*203c0*/  BSYNC.RECONVERGENT B2 ;  /* 0x0000000000027941 */ /* 0x000fea0003800200 */
.L_x_34004:
        /* <DEDUP_REMOVED lines=12> */
.L_x_33953:
        /* <DEDUP_REMOVED lines=21> */
.L_x_34013:
        /* <DEDUP_REMOVED lines=13> */
.L_x_34015:
[----:B------:R-:W-:Y:S05]  /*206b0*/  BSYNC.RECONVERGENT B4 ;  /* 0x0000000000047941 */ /* 0x000fea0003800200 */
.L_x_34014:
        /* <DEDUP_REMOVED lines=61> */
.L_x_34012:
[----:B------:R-:W-:Y:S05]  /*20a90*/  BSYNC.RECONVERGENT B3 ;  /* 0x0000000000037941 */ /* 0x000fea0003800200 */
.L_x_34011:
        /* <DEDUP_REMOVED lines=10> */
.L_x_34010:
[----:B------:R-:W-:Y:S05]  /*20b40*/  BSYNC.RECONVERGENT B2 ;  /* 0x0000000000027941 */ /* 0x000fea0003800200 */
.L_x_34009:
        /* <DEDUP_REMOVED lines=17> */
.L_x_34020:
        /* <DEDUP_REMOVED lines=13> */
.L_x_34022:
[----:B------:R-:W-:Y:S05]  /*20d30*/  BSYNC.RECONVERGENT B4 ;  /* 0x0000000000047941 */ /* 0x000fea0003800200 */
.L_x_34021:
        /* <DEDUP_REMOVED lines=61> */
.L_x_34019:
[----:B------:R-:W-:Y:S05]  /*21110*/  BSYNC.RECONVERGENT B3 ;  /* 0x0000000000037941 */ /* 0x000fea0003800200 */
.L_x_34018:
        /* <DEDUP_REMOVED lines=11> */
.L_x_34017:
[----:B------:R-:W-:Y:S05]  /*211d0*/  BSYNC.RECONVERGENT B2 ;  /* 0x0000000000027941 */ /* 0x000fea0003800200 */
.L_x_34016:
        /* <DEDUP_REMOVED lines=17> */
.L_x_34027:
        /* <DEDUP_REMOVED lines=13> */
.L_x_34029:
[----:B------:R-:W-:Y:S05]  /*213c0*/  BSYNC.RECONVERGENT B4 ;  /* 0x0000000000047941 */ /* 0x000fea0003800200 */
.L_x_34028:
        /* <DEDUP_REMOVED lines=61> */
.L_x_34026:
[----:B------:R-:W-:Y:S05]  /*217a0*/  BSYNC.RECONVERGENT B3 ;  /* 0x0000000000037941 */ /* 0x000fea0003800200 */
.L_x_34025:
        /* <DEDUP_REMOVED lines=10> */
.L_x_34024:
[----:B------:R-:W-:Y:S05]  /*21850*/  BSYNC.RECONVERGENT B2 ;  /* 0x0000000000027941 */ /* 0x000fea0003800200 */
.L_x_34023:
        /* <DEDUP_REMOVED lines=17> */
.L_x_34034:
        /* <DEDUP_REMOVED lines=13> */
.L_x_34036:
[----:B------:R-:W-:Y:S05]  /*21a40*/  BSYNC.RECONVERGENT B4 ;  /* 0x0000000000047941 */ /* 0x000fea0003800200 */
.L_x_34035:
        /* <DEDUP_REMOVED lines=61> */
.L_x_34033:
[----:B------:R-:W-:Y:S05]  /*21e20*/  BSYNC.RECONVERGENT B3 ;  /* 0x0000000000037941 */ /* 0x000fea0003800200 */
.L_x_34032:
        /* <DEDUP_REMOVED lines=11> */
.L_x_34031:
[----:B------:R-:W-:Y:S05]  /*21ee0*/  BSYNC.RECONVERGENT B2 ;  /* 0x0000000000027941 */ /* 0x000fea0003800200 */
.L_x_34030:
        /* <DEDUP_REMOVED lines=17> */
.L_x_34041:
        /* <DEDUP_REMOVED lines=13> */
.L_x_34043:
[----:B------:R-:W-:Y:S05]  /*220d0*/  BSYNC.RECONVERGENT B4 ;  /* 0x0000000000047941 */ /* 0x000fea0003800200 */
.L_x_34042:
        /* <DEDUP_REMOVED lines=61> */
.L_x_34040:
[----:B------:R-:W-:Y:S05]  /*224b0*/  BSYNC.RECONVERGENT B3 ;  /* 0x0000000000037941 */ /* 0x000fea0003800200 */
.L_x_34039:
        /* <DEDUP_REMOVED lines=10> */
.L_x_34038:
[----:B------:R-:W-:Y:S05]  /*22560*/  BSYNC.RECONVERGENT B2 ;  /* 0x0000000000027941 */ /* 0x000fea0003800200 */
.L_x_34037:
        /* <DEDUP_REMOVED lines=17> */
.L_x_34048:
        /* <DEDUP_REMOVED lines=13> */
.L_x_34050:
[----:B------:R-:W-:Y:S05]  /*22750*/  BSYNC.RECONVERGENT B4 ;  /* 0x0000000000047941 */ /* 0x000fea0003800200 */
.L_x_34049:
        /* <DEDUP_REMOVED lines=61> */
.L_x_34047:
[----:B------:R-:W-:Y:S05]  /*22b30*/  BSYNC.RECONVERGENT B3 ;  /* 0x0000000000037941 */ /* 0x000fea0003800200 */
.L_x_34046:
        /* <DEDUP_REMOVED lines=11> */
.L_x_34045:
[----:B------:R-:W-:Y:S05]  /*22bf0*/  BSYNC.RECONVERGENT B2 ;  /* 0x0000000000027941 */ /* 0x000fea0003800200 */
.L_x_34044:
        /* <DEDUP_REMOVED lines=17> */
.L_x_34055:
        /* <DEDUP_REMOVED lines=13> */
.L_x_34057:
[----:B------:R-:W-:Y:S05]  /*22de0*/  BSYNC.RECONVERGENT B4 ;  /* 0x0000000000047941 */ /* 0x000fea0003800200 */
.L_x_34056:
        /* <DEDUP_REMOVED lines=61> */
.L_x_34054:
[----:B------:R-:W-:Y:S05]  /*231c0*/  BSYNC.RECONVERGENT B3 ;  /* 0x0000000000037941 */ /* 0x000fea0003800200 */
.L_x_34053:
        /* <DEDUP_REMOVED lines=10> */
.L_x_34052:
[----:B------:R-:W-:Y:S05]  /*23270*/  BSYNC.RECONVERGENT B2 ;  /* 0x0000000000027941 */ /* 0x000fea0003800200 */
.L_x_34051:
        /* <DEDUP_REMOVED lines=16> */
.L_x_34060:
        /* <DEDUP_REMOVED lines=13> */
.L_x_34062:
[----:B------:R-:W-:Y:S05]  /*23450*/  BSYNC.RECONVERGENT B3 ;  /* 0x0000000000037941 */ /* 0x000fea0003800200 */
.L_x_34061:
        /* <DEDUP_REMOVED lines=61> */
.L_x_34059:
[----:B------:R-:W-:Y:S05]  /*23830*/  BSYNC.RECONVERGENT B2 ;  /* 0x0000000000027941 */ /* 0x000fea0003800200 */
.L_x_34058:
        /* <DEDUP_REMOVED lines=11> */
.L_x_34003:
[----:B------:R-:W-:Y:S05]  /*238f0*/  BSYNC.RECONVERGENT B0 ;  /* 0x0000000000007941 */ /* 0x000fea0003800200 */
.L_x_33952:
        /* <DEDUP_REMOVED lines=27> */
.L_x_34064:
[----:B------:R-:W-:Y:S05]  /*23ab0*/  BSYNC.RECONVERGENT B0 ;  /* 0x0000000000007941 */ /* 0x000fea0003800200 */
.L_x_34063:
[----:B------:R-:W-:Y:S01]  /*23ac0*/  IADD3 R213, PT, PT, R213, 0x20, RZ ;  /* 0x00000020d5d57810 */ /* 0x000fe20007ffe0ff */
[----:B------:R-:W-:-:S07]  /*23ad0*/  VIADD R212, R212, 0x20 ;  /* 0x00000020d4d47836 */ /* 0x000fce0000000000 */
.L_x_33951:
[----:B------:R-:W-:Y:S05]  /*23ae0*/  BSYNC.RECONVERGENT B1 ;  /* 0x0000000000017941 */ /* 0x000fea0003800200 */
.L_x_33950:
        /* <DEDUP_REMOVED lines=38> */
.L_x_34073:
        /* <DEDUP_REMOVED lines=13> */
.L_x_34075:
[----:B------:R-:W-:Y:S05]  /*23e20*/  BSYNC.RECONVERGENT B4 ;  /* 0x0000000000047941 */ /* 0x000fea0003800200 */
.L_x_34074:
        /* <DEDUP_REMOVED lines=61> */
.L_x_34072:
[----:B------:R-:W-:Y:S05]  /*24200*/  BSYNC.RECONVERGENT B3 ;  /* 0x0000000000037941 */ /* 0x000fea0003800200 */
.L_x_34071:
        /* <DEDUP_REMOVED lines=10> */
.L_x_34070:
[----:B------:R-:W-:Y:S05]  /*242b0*/  BSYNC.RECONVERGENT B2 ;  /* 0x0000000000027941 */ /* 0x000fea0003800200 */
.L_x_34069:
        /* <DEDUP_REMOVED lines=17> */
.L_x_34080:
        /* <DEDUP_REMOVED lines=13> */
.L_x_34082:
[----:B------:R-:W-:Y:S05]  /*244a0*/  BSYNC.RECONVERGENT B4 ;  /* 0x0000000000047941 */ /* 0x000fea0003800200 */
.L_x_34081:
        /* <DEDUP_REMOVED lines=61> */
.L_x_34079:
[----:B------:R-:W-:Y:S05]  /*24880*/  BSYNC.RECONVERGENT B3 ;  /* 0x0000000000037941 */ /* 0x000fea0003800200 */
.L_x_34078:
        /* <DEDUP_REMOVED lines=11> */
.L_x_34077:
[----:B------:R-:W-:Y:S05]  /*24940*/  BSYNC.RECONVERGENT B2 ;  /* 0x0000000000027941 */ /* 0x000fea0003800200 */
.L_x_34076:
        /* <DEDUP_REMOVED lines=17> */
.L_x_34087:
        /* <DEDUP_REMOVED lines=13> */
.L_x_34089:
[----:B------:R-:W-:Y:S05]  /*24b30*/  BSYNC.RECONVERGENT B4 ;  /* 0x0000000000047941 */ /* 0x000fea0003800200 */
.L_x_34088:
        /* <DEDUP_REMOVED lines=61> */
.L_x_34086:
[----:B------:R-:W-:Y:S05]  /*24f10*/  BSYNC.RECONVERGENT B3 ;  /* 0x0000000000037941 */ /* 0x000fea0003800200 */
.L_x_34085:
        /* <DEDUP_REMOVED lines=10> */
.L_x_34084:
[----:B------:R-:W-:Y:S05]  /*24fc0*/  BSYNC.RECONVERGENT B2 ;  /* 0x0000000000027941 */ /* 0x000fea0003800200 */
.L_x_34083:
        /* <DEDUP_REMOVED lines=17> */
.L_x_34094:
        /* <DEDUP_REMOVED lines=13> */
.L_x_34096:
[----:B------:R-:W-:Y:S05]  /*251b0*/  BSYNC.RECONVERGENT B4 ;  /* 0x0000000000047941 */ /* 0x000fea0003800200 */
.L_x_34095:
        /* <DEDUP_REMOVED lines=61> */
.L_x_34093:
[----:B------:R-:W-:Y:S05]  /*25590*/  BSYNC.RECONVERGENT B3 ;  /* 0x0000000000037941 */ /* 0x000fea0003800200 */
.L_x_34092:
        /* <DEDUP_REMOVED lines=11> */
.L_x_34091:
[----:B------:R-:W-:Y:S05]  /*25650*/  BSYNC.RECONVERGENT B2 ;  /* 0x0000000000027941 */ /* 0x000fea0003800200 */
.L_x_34090:
        /* <DEDUP_REMOVED lines=17> */
.L_x_34101:
        /* <DEDUP_REMOVED lines=13> */
.L_x_34103:
[----:B------:R-:W-:Y:S05]  /*25840*/  BSYNC.RECONVERGENT B4 ;  /* 0x0000000000047941 */ /* 0x000fea0003800200 */
.L_x_34102:
        /* <DEDUP_REMOVED lines=61> */
.L_x_34100:
[----:B------:R-:W-:Y:S05]  /*25c20*/  BSYNC.RECONVERGENT B3 ;  /* 0x0000000000037941 */ /* 0x000fea0003800200 */
.L_x_34099:
        /* <DEDUP_REMOVED lines=10> */
.L_x_34098:
[----:B------:R-:W-:Y:S05]  /*25cd0*/  BSYNC.RECONVERGENT B2 ;  /* 0x0000000000027941 */ /* 0x000fea0003800200 */
.L_x_34097:
        /* <DEDUP_REMOVED lines=17> */
.L_x_34108:
        /* <DEDUP_REMOVED lines=13> */
.L_x_34110:
[----:B------:R-:W-:Y:S05]  /*25ec0*/  BSYNC.RECONVERGENT B4 ;  /* 0x0000000000047941 */ /* 0x000fea0003800200 */
.L_x_34109:
        /* <DEDUP_REMOVED lines=61> */
.L_x_34107:
[----:B------:R-:W-:Y:S05]  /*262a0*/  BSYNC.RECONVERGENT B3 ;  /* 0x0000000000037941 */ /* 0x000fea0003800200 */
.L_x_34106:
        /* <DEDUP_REMOVED lines=11> */
.L_x_34105:
[----:B------:R-:W-:Y:S05]  /*26360*/  BSYNC.RECONVERGENT B2 ;  /* 0x0000000000027941 */ /* 0x000fea0003800200 */
.L_x_34104:
        /* <DEDUP_REMOVED lines=17> */
.L_x_34115:
        /* <DEDUP_REMOVED lines=13> */
.L_x_34117:
[----:B------:R-:W-:Y:S05]  /*26550*/  BSYNC.RECONVERGENT B4 ;  /* 0x0000000000047941 */ /* 0x000fea0003800200 */
.L_x_34116:
        /* <DEDUP_REMOVED lines=61> */
.L_x_34114:
[----:B------:R-:W-:Y:S05]  /*26930*/  BSYNC.RECONVERGENT B3 ;  /* 0x0000000000037941 */ /* 0x000fea0003800200 */
.L_x_34113:
        /* <DEDUP_REMOVED lines=10> */
.L_x_34112:
[----:B------:R-:W-:Y:S05]  /*269e0*/  BSYNC.RECONVERGENT B2 ;  /* 0x0000000000027941 */ /* 0x000fea0003800200 */
.L_x_34111:
        /* <DEDUP_REMOVED lines=16> */
.L_x_34121:
        /* <DEDUP_REMOVED lines=13> */
.L_x_34123:
[----:B------:R-:W-:Y:S05]  /*26bc0*/  BSYNC.RECONVERGENT B3 ;  /* 0x0000000000037941 */ /* 0x000fea0003800200 */
.L_x_34122:
        /* <DEDUP_REMOVED lines=61> */
.L_x_34120:
[----:B------:R-:W-:Y:S05]  /*26fa0*/  BSYNC.RECONVERGENT B2 ;  /* 0x0000000000027941 */ /* 0x000fea0003800200 */
.L_x_34119:
        /* <DEDUP_REMOVED lines=12> */
.L_x_34068:
        /* <DEDUP_REMOVED lines=21> */
.L_x_34128:
        /* <DEDUP_REMOVED lines=13> */
.L_x_34130:
[----:B------:R-:W-:Y:S05]  /*27290*/  BSYNC.RECONVERGENT B4 ;  /* 0x0000000000047941 */ /* 0x000fea0003800200 */
.L_x_34129:
        /* <DEDUP_REMOVED lines=61> */
.L_x_34127:
[----:B------:R-:W-:Y:S05]  /*27670*/  BSYNC.RECONVERGENT B3 ;  /* 0x0000000000037941 */ /* 0x000fea0003800200 */
.L_x_34126:
        /* <DEDUP_REMOVED lines=10> */
.L_x_34125:
[----:B------:R-:W-:Y:S05]  /*27720*/  BSYNC.RECONVERGENT B2 ;  /* 0x0000000000027941 */ /* 0x000fea0003800200 */
.L_x_34124:
        /* <DEDUP_REMOVED lines=17> */
.L_x_34135:
        /* <DEDUP_REMOVED lines=13> */
.L_x_34137:
[----:B------:R-:W-:Y:S05]  /*27910*/  BSYNC.RECONVERGENT B4 ;  /* 0x0000000000047941 */ /* 0x000fea0003800200 */
.L_x_34136:
        /* <DEDUP_REMOVED lines=61> */
.L_x_34134:
[----:B------:R-:W-:Y:S05]  /*27cf0*/  BSYNC.RECONVERGENT B3 ;  /* 0x0000000000037941 */ /* 0x000fea0003800200 */
.L_x_34133:
        /* <DEDUP_REMOVED lines=11> */
.L_x_34132:
[----:B------:R-:W-:Y:S05]  /*27db0*/  BSYNC.RECONVERGENT B2 ;  /* 0x0000000000027941 */ /* 0x000fea0003800200 */
.L_x_34131:
        /* <DEDUP_REMOVED lines=17> */
.L_x_34142:
        /* <DEDUP_REMOVED lines=13> */
.L_x_34144:
[----:B------:R-:W-:Y:S05]  /*27fa0*/  BSYNC.RECONVERGENT B4 ;  /* 0x0000000000047941 */ /* 0x000fea0003800200 */
.L_x_34143:
        /* <DEDUP_REMOVED lines=61> */
.L_x_34141:
[----:B------:R-:W-:Y:S05]  /*28380*/  BSYNC.RECONVERGENT B3 ;  /* 0x0000000000037941 */ /* 0x000fea0003800200 */
.L_x_34140:
        /* <DEDUP_REMOVED lines=10> */
.L_x_34139:
[----:B------:R-:W-:Y:S05]  /*28430*/  BSYNC.RECONVERGENT B2 ;  /* 0x0000000000027941 */ /* 0x000fea0003800200 */
.L_x_34138:
        /* <DEDUP_REMOVED lines=17> */
.L_x_34149:
        /* <DEDUP_REMOVED lines=13> */
.L_x_34151:
[----:B------:R-:W-:Y:S05]  /*28620*/  BSYNC.RECONVERGENT B4 ;  /* 0x0000000000047941 */ /* 0x000fea0003800200 */
.L_x_34150:
        /* <DEDUP_REMOVED lines=61> */
.L_x_34148:
[----:B------:R-:W-:Y:S05]  /*28a00*/  BSYNC.RECONVERGENT B3 ;  /* 0x0000000000037941 */ /* 0x000fea0003800200 */
.L_x_34147:
        /* <DEDUP_REMOVED lines=11> */
.L_x_34146:
[----:B------:R-:W-:Y:S05]  /*28ac0*/  BSYNC.RECONVERGENT B2 ;  /* 0x0000000000027941 */ /* 0x000fea0003800200 */
.L_x_34145:
        /* <DEDUP_REMOVED lines=17> */
.L_x_34156:
        /* <DEDUP_REMOVED lines=13> */
.L_x_34158:
[----:B------:R-:W-:Y:S05]  /*28cb0*/  BSYNC.RECONVERGENT B4 ;  /* 0x0000000000047941 */ /* 0x000fea0003800200 */
.L_x_34157:
        /* <DEDUP_REMOVED lines=61> */
.L_x_34155:
[----:B------:R-:W-:Y:S05]  /*29090*/  BSYNC.RECONVERGENT B3 ;  /* 0x0000000000037941 */ /* 0x000fea0003800200 */
.L_x_34154:
        /* <DEDUP_REMOVED lines=10> */
.L_x_34153:
[----:B------:R-:W-:Y:S05]  /*29140*/  BSYNC.RECONVERGENT B2 ;  /* 0x0000000000027941 */ /* 0x000fea0003800200 */
.L_x_34152:
        /* <DEDUP_REMOVED lines=17> */
.L_x_34163:
        /* <DEDUP_REMOVED lines=13> */
.L_x_34165:
[----:B------:R-:W-:Y:S05]  /*29330*/  BSYNC.RECONVERGENT B4 ;  /* 0x0000000000047941 */ /* 0x000fea0003800200 */
.L_x_34164:
        /* <DEDUP_REMOVED lines=61> */
.L_x_34162:
[----:B------:R-:W-:Y:S05]  /*29710*/  BSYNC.RECONVERGENT B3 ;  /* 0x0000000000037941 */ /* 0x000fea0003800200 */
.L_x_34161:
        /* <DEDUP_REMOVED lines=11> */
.L_x_34160:
[----:B------:R-:W-:Y:S05]  /*297d0*/  BSYNC.RECONVERGENT B2 ;  /* 0x0000000000027941 */ /* 0x000fea0003800200 */
.L_x_34159:
        /* <DEDUP_REMOVED lines=17> */
.L_x_34170:
        /* <DEDUP_REMOVED lines=13> */
.L_x_34172:
[----:B------:R-:W-:Y:S05]  /*299c0*/  BSYNC.RECONVERGENT B4 ;  /* 0x0000000000047941 */ /* 0x000fea0003800200 */
.L_x_34171:
        /* <DEDUP_REMOVED lines=61> */
.L_x_34169:
[----:B------:R-:W-:Y:S05]  /*29da0*/  BSYNC.RECONVERGENT B3 ;  /* 0x0000000000037941 */ /* 0x000fea0003800200 */
.L_x_34168:
        /* <DEDUP_REMOVED lines=10> */
.L_x_34167:
[----:B------:R-:W-:Y:S05]  /*29e50*/  BSYNC.RECONVERGENT B2 ;  /* 0x0000000000027941 */ /* 0x000fea0003800200 */
.L_x_34166:
        /* <DEDUP_REMOVED lines=16> */
.L_x_34175:
        /* <DEDUP_REMOVED lines=13> */
.L_x_34177:
[----:B------:R-:W-:Y:S05]  /*2a030*/  BSYNC.RECONVERGENT B3 ;  /* 0x0000000000037941 */ /* 0x000fea0003800200 */
.L_x_34176:
        /* <DEDUP_REMOVED lines=61> */
.L_x_34174:
[----:B------:R-:W-:Y:S05]  /*2a410*/  BSYNC.RECONVERGENT B2 ;  /* 0x0000000000027941 */ /* 0x000fea0003800200 */
.L_x_34173:
        /* <DEDUP_REMOVED lines=11> */
.L_x_34118:
[----:B------:R-:W-:Y:S05]  /*2a4d0*/  BSYNC.RECONVERGENT B0 ;  /* 0x0000000000007941 */ /* 0x000fea0003800200 */
.L_x_34067:
        /* <DEDUP_REMOVED lines=27> */
.L_x_34179:
[----:B------:R-:W-:Y:S05]  /*2a690*/  BSYNC.RECONVERGENT B0 ;  /* 0x0000000000007941 */ /* 0x000fea0003800200 */
.L_x_34178:
[----:B------:R-:W-:Y:S01]  /*2a6a0*/  IADD3 R213, PT, PT, R213, 0x20, RZ ;  /* 0x00000020d5d57810 */ /* 0x000fe20007ffe0ff */
[----:B------:R-:W-:-:S07]  /*2a6b0*/  VIADD R212, R212, 0x20 ;  /* 0x00000020d4d47836 */ /* 0x000fce0000000000 */
.L_x_34066:
[----:B------:R-:W-:Y:S05]  /*2a6c0*/  BSYNC.RECONVERGENT B1 ;  /* 0x0000000000017941 */ /* 0x000fea0003800200 */
.L_x_34065:
        /* <DEDUP_REMOVED lines=38> */
.L_x_34188:
        /* <DEDUP_REMOVED lines=13> */
.L_x_34190:
[----:B------:R-:W-:Y:S05]  /*2aa00*/  BSYNC.RECONVERGENT B4 ;  /* 0x0000000000047941 */ /* 0x000fea0003800200 */
.L_x_34189:
        /* <DEDUP_REMOVED lines=61> */
.L_x_34187:
[----:B------:R-:W-:Y:S05]  /*2ade0*/  BSYNC.RECONVERGENT B3 ;  /* 0x0000000000037941 */ /* 0x000fea0003800200 */
.L_x_34186:
        /* <DEDUP_REMOVED lines=10> */
.L_x_34185:
[----:B------:R-:W-:Y:S05]  /*2ae90*/  BSYNC.RECONVERGENT B2 ;  /* 0x0000000000027941 */ /* 0x000fea0003800200 */
.L_x_34184:
        /* <DEDUP_REMOVED lines=17> */
.L_x_34195:
        /* <DEDUP_REMOVED lines=13> */
.L_x_34197:
[----:B------:R-:W-:Y:S05]  /*2b080*/  BSYNC.RECONVERGENT B4 ;  /* 0x0000000000047941 */ /* 0x000fea0003800200 */
.L_x_34196:
        /* <DEDUP_REMOVED lines=61> */
.L_x_34194:
[----:B------:R-:W-:Y:S05]  /*2b460*/  BSYNC.RECONVERGENT B3 ;  /* 0x0000000000037941 */ /* 0x000fea0003800200 */
.L_x_34193:
        /* <DEDUP_REMOVED lines=11> */
.L_x_34192:
[----:B------:R-:W-:Y:S05]  /*2b520*/  BSYNC.RECONVERGENT B2 ;  /* 0x0000000000027941 */ /* 0x000fea0003800200 */
.L_x_34191:
        /* <DEDUP_REMOVED lines=17> */
.L_x_34202:
        /* <DEDUP_REMOVED lines=13> */
.L_x_34204:
[----:B------:R-:W-:Y:S05]  /*2b710*/  BSYNC.RECONVERGENT B4 ;  /* 0x0000000000047941 */ /* 0x000fea0003800200 */
.L_x_34203:
        /* <DEDUP_REMOVED lines=61> */
.L_x_34201:
[----:B------:R-:W-:Y:S05]  /*2baf0*/  BSYNC.RECONVERGENT B3 ;  /* 0x0000000000037941 */ /* 0x000fea0003800200 */
.L_x_34200:
        /* <DEDUP_REMOVED lines=10> */
.L_x_34199:
[----:B------:R-:W-:Y:S05]  /*2bba0*/  BSYNC.RECONVERGENT B2 ;  /* 0x0000000000027941 */ /* 0x000fea0003800200 */
.L_x_34198:
        /* <DEDUP_REMOVED lines=17> */
.L_x_34209:
        /* <DEDUP_REMOVED lines=13> */
.L_x_34211:
[----:B------:R-:W-:Y:S05]  /*2bd90*/  BSYNC.RECONVERGENT B4 ;  /* 0x0000000000047941 */ /* 0x000fea0003800200 */
.L_x_34210:
        /* <DEDUP_REMOVED lines=61> */
.L_x_34208:
[----:B------:R-:W-:Y:S05]  /*2c170*/  BSYNC.RECONVERGENT B3 ;  /* 0x0000000000037941 */ /* 0x000fea0003800200 */
.L_x_34207:
        /* <DEDUP_REMOVED lines=11> */
.L_x_34206:
[----:B------:R-:W-:Y:S05]  /*2c230*/  BSYNC.RECONVERGENT B2 ;  /* 0x0000000000027941 */ /* 0x000fea0003800200 */
.L_x_34205:
        /* <DEDUP_REMOVED lines=17> */
.L_x_34216:
        /* <DEDUP_REMOVED lines=13> */
.L_x_34218:
[----:B------:R-:W-:Y:S05]  /*2c420*/  BSYNC.RECONVERGENT B4 ;  /* 0x0000000000047941 */ /* 0x000fea0003800200 */
.L_x_34217:
        /* <DEDUP_REMOVED lines=61> */
.L_x_34215:
[----:B------:R-:W-:Y:S05]  /*2c800*/  BSYNC.RECONVERGENT B3 ;  /* 0x0000000000037941 */ /* 0x000fea0003800200 */
.L_x_34214:
        /* <DEDUP_REMOVED lines=10> */
.L_x_34213:
[----:B------:R-:W-:Y:S05]  /*2c8b0*/  BSYNC.RECONVERGENT B2 ;  /* 0x0000000000027941 */ /* 0x000fea0003800200 */
.L_x_34212:
        /* <DEDUP_REMOVED lines=17> */
.L_x_34223:
        /* <DEDUP_REMOVED lines=13> */
.L_x_34225:
[----:B------:R-:W-:Y:S05]  /*2caa0*/  BSYNC.RECONVERGENT B4 ;  /* 0x0000000000047941 */ /* 0x000fea0003800200 */
.L_x_34224:
        /* <DEDUP_REMOVED lines=61> */
.L_x_34222:
[----:B------:R-:W-:Y:S05]  /*2ce80*/  BSYNC.RECONVERGENT B3 ;  /* 0x0000000000037941 */ /* 0x000fea0003800200 */
.L_x_34221:
        /* <DEDUP_REMOVED lines=11> */
.L_x_34220:
[----:B------:R-:W-:Y:S05]  /*2cf40*/  BSYNC.RECONVERGENT B2 ;  /* 0x0000000000027941 */ /* 0x000fea0003800200 */
.L_x_34219:
        /* <DEDUP_REMOVED lines=17> */
.L_x_34230:
        /* <DEDUP_REMOVED lines=13> */
.L_x_34232:
[----:B------:R-:W-:Y:S05]  /*2d130*/  BSYNC.RECONVERGENT B4 ;  /* 0x0000000000047941 */ /* 0x000fea0003800200 */
.L_x_34231:
        /* <DEDUP_REMOVED lines=61> */
.L_x_34229:
[----:B------:R-:W-:Y:S05]  /*2d510*/  BSYNC.RECONVERGENT B3 ;  /* 0x0000000000037941 */ /* 0x000fea0003800200 */
.L_x_34228:
        /* <DEDUP_REMOVED lines=10> */
.L_x_34227:
[----:B------:R-:W-:Y:S05]  /*2d5c0*/  BSYNC.RECONVERGENT B2 ;  /* 0x0000000000027941 */ /* 0x000fea0003800200 */
.L_x_34226:
        /* <DEDUP_REMOVED lines=16> */
.L_x_34236:
        /* <DEDUP_REMOVED lines=13> */
.L_x_34238:
[----:B------:R-:W-:Y:S05]  /*2d7a0*/  BSYNC.RECONVERGENT B3 ;  /* 0x0000000000037941 */ /* 0x000fea0003800200 */
.L_x_34237:
        /* <DEDUP_REMOVED lines=61> */
.L_x_34235:
[----:B------:R-:W-:Y:S05]  /*2db80*/  BSYNC.RECONVERGENT B2 ;  /* 0x0000000000027941 */ /* 0x000fea0003800200 */
.L_x_34234:
        /* <DEDUP_REMOVED lines=12> */
.L_x_34183:
        /* <DEDUP_REMOVED lines=21> */
.L_x_34243:
        /* <DEDUP_REMOVED lines=13> */
.L_x_34245:
[----:B------:R-:W-:Y:S05]  /*2de70*/  BSYNC.RECONVERGENT B4 ;  /* 0x0000000000047941 */ /* 0x000fea0003800200 */
.L_x_34244:
        /* <DEDUP_REMOVED lines=61> */
.L_x_34242:
[----:B------:R-:W-:Y:S05]  /*2e250*/  BSYNC.RECONVERGENT B3 ;  /* 0x0000000000037941 */ /* 0x000fea0003800200 */
.L_x_34241:
        /* <DEDUP_REMOVED lines=10> */
.L_x_34240:
[----:B------:R-:W-:Y:S05]  /*2e300*/  BSYNC.RECONVERGENT B2 ;  /* 0x0000000000027941 */ /* 0x000fea0003800200 */
.L_x_34239:
        /* <DEDUP_REMOVED lines=17> */
.L_x_34250:
        /* <DEDUP_REMOVED lines=13> */
.L_x_34252:
[----:B------:R-:W-:Y:S05]  /*2e4f0*/  BSYNC.RECONVERGENT B4 ;  /* 0x0000000000047941 */ /* 0x000fea0003800200 */
.L_x_34251:
        /* <DEDUP_REMOVED lines=61> */
.L_x_34249:
[----:B------:R-:W-:Y:S05]  /*2e8d0*/  BSYNC.RECONVERGENT B3 ;  /* 0x0000000000037941 */ /* 0x000fea0003800200 */
.L_x_34248:
        /* <DEDUP_REMOVED lines=11> */
.L_x_34247:
[----:B------:R-:W-:Y:S05]  /*2e990*/  BSYNC.RECONVERGENT B2 ;  /* 0x0000000000027941 */ /* 0x000fea0003800200 */
.L_x_34246:
        /* <DEDUP_REMOVED lines=17> */
.L_x_34257:
        /* <DEDUP_REMOVED lines=13> */
.L_x_34259:
[----:B------:R-:W-:Y:S05]  /*2eb80*/  BSYNC.RECONVERGENT B4 ;  /* 0x0000000000047941 */ /* 0x000fea0003800200 */
.L_x_34258:
        /* <DEDUP_REMOVED lines=61> */
.L_x_34256:
[----:B------:R-:W-:Y:S05]  /*2ef60*/  BSYNC.RECONVERGENT B3 ;  /* 0x0000000000037941 */ /* 0x000fea0003800200 */
.L_x_34255:
        /* <DEDUP_REMOVED lines=10> */
.L_x_34254:
[----:B------:R-:W-:Y:S05]  /*2f010*/  BSYNC.RECONVERGENT B2 ;  /* 0x0000000000027941 */ /* 0x000fea0003800200 */
.L_x_34253:
        /* <DEDUP_REMOVED lines=17> */
.L_x_34264:
        /* <DEDUP_REMOVED lines=13> */
.L_x_34266:
[----:B------:R-:W-:Y:S05]  /*2f200*/  BSYNC.RECONVERGENT B4 ;  /* 0x0000000000047941 */ /* 0x000fea0003800200 */
.L_x_34265:
        /* <DEDUP_REMOVED lines=61> */
.L_x_34263:
[----:B------:R-:W-:Y:S05]  /*2f5e0*/  BSYNC.RECONVERGENT B3 ;  /* 0x0000000000037941 */ /* 0x000fea0003800200 */
.L_x_34262:
        /* <DEDUP_REMOVED lines=11> */
.L_x_34261:
[----:B------:R-:W-:Y:S05]  /*2f6a0*/  BSYNC.RECONVERGENT B2 ;  /* 0x0000000000027941 */ /* 0x000fea0003800200 */
.L_x_34260:
        /* <DEDUP_REMOVED lines=17> */
.L_x_34271:
        /* <DEDUP_REMOVED lines=13> */
.L_x_34273:
[----:B------:R-:W-:Y:S05]  /*2f890*/  BSYNC.RECONVERGENT B4 ;  /* 0x0000000000047941 */ /* 0x000fea0003800200 */
.L_x_34272:
        /* <DEDUP_REMOVED lines=61> */
.L_x_34270:
[----:B------:R-:W-:Y:S05]  /*2fc70*/  BSYNC.RECONVERGENT B3 ;  /* 0x0000000000037941 */ /* 0x000fea0003800200 */
.L_x_34269:
        /* <DEDUP_REMOVED lines=10> */
.L_x_34268:
[----:B------:R-:W-:Y:S05]  /*2fd20*/  BSYNC.RECONVERGENT B2 ;  /* 0x0000000000027941 */ /* 0x000fea0003800200 */
.L_x_34267:
        /* <DEDUP_REMOVED lines=17> */
.L_x_34278:
        /* <DEDUP_REMOVED lines=13> */
.L_x_34280:
[----:B------:R-:W-:Y:S05]  /*2ff10*/  BSYNC.RECONVERGENT B4 ;  /* 0x0000000000047941 */ /* 0x000fea0003800200 */
.L_x_34279:
        /* <DEDUP_REMOVED lines=61> */
.L_x_34277:
[----:B------:R-:W-:Y:S05]  /*302f0*/  BSYNC.RECONVERGENT B3 ;  /* 0x0000000000037941 */ /* 0x000fea0003800200 */
.L_x_34276:
        /* <DEDUP_REMOVED lines=11> */
.L_x_34275:
[----:B------:R-:W-:Y:S05]  /*303b0*/  BSYNC.RECONVERGENT B2 ;  /* 0x0000000000027941 */ /* 0x000fea0003800200 */
.L_x_34274:
        /* <DEDUP_REMOVED lines=17> */
.L_x_34285:
        /* <DEDUP_REMOVED lines=13> */
.L_x_34287:
[----:B------:R-:W-:Y:S05]  /*305a0*/  BSYNC.RECONVERGENT B4 ;  /* 0x0000000000047941 */ /* 0x000fea0003800200 */
.L_x_34286:
        /* <DEDUP_REMOVED lines=61> */
.L_x_34284:
[----:B------:R-:W-:Y:S05]  /*30980*/  BSYNC.RECONVERGENT B3 ;  /* 0x0000000000037941 */ /* 0x000fea0003800200 */
.L_x_34283:
        /* <DEDUP_REMOVED lines=10> */
.L_x_34282:
[----:B------:R-:W-:Y:S05]  /*30a30*/  BSYNC.RECONVERGENT B2 ;  /* 0x0000000000027941 */ /* 0x000fea0003800200 */
.L_x_34281:
        /* <DEDUP_REMOVED lines=16> */
.L_x_34290:
        /* <DEDUP_REMOVED lines=13> */
.L_x_34292:
[----:B------:R-:W-:Y:S05]  /*30c10*/  BSYNC.RECONVERGENT B3 ;  /* 0x0000000000037941 */ /* 0x000fea0003800200 */
.L_x_34291:
        /* <DEDUP_REMOVED lines=61> */
.L_x_34289:
[----:B------:R-:W-:Y:S05]  /*30ff0*/  BSYNC.RECONVERGENT B2 ;  /* 0x0000000000027941 */ /* 0x000fea0003800200 */
.L_x_34288:
        /* <DEDUP_REMOVED lines=11> */
.L_x_34233:
[----:B------:R-:W-:Y:S05]  /*310b0*/  BSYNC.RECONVERGENT B0 ;  /* 0x0000000000007941 */ /* 0x000fea0003800200 */
.L_x_34182:
        /* <DEDUP_REMOVED lines=27> */
.L_x_34294:
[----:B------:R-:W-:Y:S05]  /*31270*/  BSYNC.RECONVERGENT B0 ;  /* 0x0000000000007941 */ /* 0x000fea0003800200 */
.L_x_34293:
[----:B------:R-:W-:Y:S01]  /*31280*/  IADD3 R213, PT, PT, R213, 0x20, RZ ;  /* 0x00000020d5d57810 */ /* 0x000fe20007ffe0ff */
[----:B------:R-:W-:-:S07]  /*31290*/  VIADD R212, R212, 0x20 ;  /* 0x00000020d4d47836 */ /* 0x000fce0000000000 */
.L_x_34181:
[----:B------:R-:W-:Y:S05]  /*312a0*/  BSYNC.RECONVERGENT B1 ;  /* 0x0000000000017941 */ /* 0x000fea0003800200 */
.L_x_34180:
        /* <DEDUP_REMOVED lines=38> */
.L_x_34303:
        /* <DEDUP_REMOVED lines=13> */
.L_x_34305:
[----:B------:R-:W-:Y:S05]  /*315e0*/  BSYNC.RECONVERGENT B4 ;  /* 0x0000000000047941 */ /* 0x000fea0003800200 */
.L_x_34304:
        /* <DEDUP_REMOVED lines=53> */
[----:B------:R-:W-:Y:S02]  /*31940*/  IMAD.MOV.U32 R14, RZ, RZ, R206 ;  /* 0x000000ffff0e7224 */ /* 0x000fe400078e00ce */
[----:B------:R-:W-:Y:S01]  /*31950*/  HFMA2 R206, -RZ, RZ, 0, 0 ;  /* 0x00000000ffce7431 */ /* 0x000fe200000001ff */
[----:B------:R-:W-:Y:S01]  /*31960*/  LOP3.LUT R218, R10, R204, R207, 0x96, !PT ;  /* 0x000000cc0ada7212 */ /* 0x000fe200078e96cf */
[----:B------:R-:W-:Y:S01]  /*31970*/  IMAD.WIDE.U32 R204, R0, -0x2daee0ad, RZ ;  /* 0xd2511f5300cc7825 */ /* 0x000fe200078e00ff */
[----:B------:R-:W-:-:S03]  /*31980*/  IADD3 R0, PT, PT, R13, -0x695add53, RZ ;  /* 0x96a522ad0d007810 */ /* 0x000fc60007ffe0ff */
[----:B------:R-:W-:Y:S01]  /*31990*/  IMAD.MOV.U32 R10, RZ, RZ, R11 ;  /* 0x000000ffff0a7224 */ /* 0x000fe200078e000b */
[----:B------:R-:W-:Y:S02]  /*319a0*/  LOP3.LUT R219, R0, R208, R205, 0x96, !PT ;  /* 0x000000d000db7212 */ /* 0x000fe400078e96cd */
[----:B------:R-:W-:-:S07]  /*319b0*/  MOV R0, R204 ;  /* 0x000000cc00007202 */ /* 0x000fce0000000f00 */
.L_x_34302:
[----:B------:R-:W-:Y:S05]  /*319c0*/  BSYNC.RECONVERGENT B3 ;  /* 0x0000000000037941 */ /* 0x000fea0003800200 */
.L_x_34301:
        /* <DEDUP_REMOVED lines=10> */
.L_x_34300:
[----:B------:R-:W-:Y:S05]  /*31a70*/  BSYNC.RECONVERGENT B2 ;  /* 0x0000000000027941 */ /* 0x000fea0003800200 */
.L_x_34299:
        /* <DEDUP_REMOVED lines=17> */
.L_x_34310:
        /* <DEDUP_REMOVED lines=13> */
.L_x_34312:
[----:B------:R-:W-:Y:S05]  /*31c60*/  BSYNC.RECONVERGENT B4 ;  /* 0x0000000000047941 */ /* 0x000fea0003800200 */
.L_x_34311:
        /* <DEDUP_REMOVED lines=56> */
[----:B------:R-:W-:Y:S02]  /*31ff0*/  VIADD R9, R13, 0x96a522ad ;  /* 0x96a522ad0d097836 */ /* 0x000fe40000000000 */
[----:B------:R-:W-:-:S03]  /*32000*/  IMAD.MOV.U32 R11, RZ, RZ, RZ ;  /* 0x000000ffff0b7224 */ /* 0x000fc600078e00ff */
[----:B------:R-:W-:Y:S01]  /*32010*/  LOP3.LUT R219, R9, R210, R207, 0x96, !PT ;  /* 0x000000d209db7212 */ /* 0x000fe200078e96cf */
[----:B------:R-:W-:Y:S01]  /*32020*/  IMAD.MOV.U32 R9, RZ, RZ, R0 ;  /* 0x000000ffff097224 */ /* 0x000fe200078e0000 */
[----:B------:R-:W-:-:S07]  /*32030*/  MOV R0, R206 ;  /* 0x000000ce00007202 */ /* 0x000fce0000000f00 */
.L_x_34309:
[----:B------:R-:W-:Y:S05]  /*32040*/  BSYNC.RECONVERGENT B3 ;  /* 0x0000000000037941 */ /* 0x000fea0003800200 */
.L_x_34308:
        /* <DEDUP_REMOVED lines=11> */
.L_x_34307:
[----:B------:R-:W-:Y:S05]  /*32100*/  BSYNC.RECONVERGENT B2 ;  /* 0x0000000000027941 */ /* 0x000fea0003800200 */
.L_x_34306:
        /* <DEDUP_REMOVED lines=17> */
.L_x_34317:
        /* <DEDUP_REMOVED lines=13> */
.L_x_34319:
[----:B------:R-:W-:Y:S05]  /*322f0*/  BSYNC.RECONVERGENT B4 ;  /* 0x0000000000047941 */ /* 0x000fea0003800200 */
.L_x_34318:
        /* <DEDUP_REMOVED lines=57> */
[----:B------:R-:W-:-:S04]  /*32690*/  IADD3 R8, PT, PT, R13, -0x695add53, RZ ;  /* 0x96a522ad0d087810 */ /* 0x000fc80007ffe0ff */
[----:B------:R-:W-:Y:S02]  /*326a0*/  LOP3.LUT R219, R8, R210, R207, 0x96, !PT ;  /* 0x000000d208db7212 */ /* 0x000fe400078e96cf */
[----:B------:R-:W-:Y:S01]  /*326b0*/  MOV R8, R0 ;  /* 0x0000000000087202 */ /* 0x000fe20000000f00 */
[----:B------:R-:W-:-:S07]  /*326c0*/  IMAD.MOV.U32 R0, RZ, RZ, R206 ;  /* 0x000000ffff007224 */ /* 0x000fce00078e00ce */
.L_x_34316:
[----:B------:R-:W-:Y:S05]  /*326d0*/  BSYNC.RECONVERGENT B3 ;  /* 0x0000000000037941 */ /* 0x000fea0003800200 */
.L_x_34315:
        /* <DEDUP_REMOVED lines=10> */
.L_x_34314:
[----:B------:R-:W-:Y:S05]  /*32780*/  BSYNC.RECONVERGENT B2 ;  /* 0x0000000000027941 */ /* 0x000fea0003800200 */
.L_x_34313:
        /* <DEDUP_REMOVED lines=17> */
.L_x_34324:
        /* <DEDUP_REMOVED lines=13> */
.L_x_34326:
[----:B------:R-:W-:Y:S05]  /*32970*/  BSYNC.RECONVERGENT B4 ;  /* 0x0000000000047941 */ /* 0x000fea0003800200 */
.L_x_34325:
        /* <DEDUP_REMOVED lines=61> */
.L_x_34323:
[----:B------:R-:W-:Y:S05]  /*32d50*/  BSYNC.RECONVERGENT B3 ;  /* 0x0000000000037941 */ /* 0x000fea0003800200 */
.L_x_34322:
        /* <DEDUP_REMOVED lines=11> */
.L_x_34321:
[----:B------:R-:W-:Y:S05]  /*32e10*/  BSYNC.RECONVERGENT B2 ;  /* 0x0000000000027941 */ /* 0x000fea0003800200 */
.L_x_34320:
        /* <DEDUP_REMOVED lines=17> */
.L_x_34331:
        /* <DEDUP_REMOVED lines=13> */
.L_x_34333:
[----:B------:R-:W-:Y:S05]  /*33000*/  BSYNC.RECONVERGENT B4 ;  /* 0x0000000000047941 */ /* 0x000fea0003800200 */
.L_x_34332:
        /* <DEDUP_REMOVED lines=61> */
.L_x_34330:
[----:B------:R-:W-:Y:S05]  /*333e0*/  BSYNC.RECONVERGENT B3 ;  /* 0x0000000000037941 */ /* 0x000fea0003800200 */
.L_x_34329:
        /* <DEDUP_REMOVED lines=10> */
.L_x_34328:
[----:B------:R-:W-:Y:S05]  /*33490*/  BSYNC.RECONVERGENT B2 ;  /* 0x0000000000027941 */ /* 0x000fea0003800200 */
.L_x_34327:
        /* <DEDUP_REMOVED lines=17> */
.L_x_34338:
        /* <DEDUP_REMOVED lines=13> */
.L_x_34340:
[----:B------:R-:W-:Y:S05]  /*33680*/  BSYNC.RECONVERGENT B4 ;  /* 0x0000000000047941 */ /* 0x000fea0003800200 */
.L_x_34339:
        /* <DEDUP_REMOVED lines=56> */
[----:B------:R-:W-:Y:S02]  /*33a10*/  VIADD R5, R13, 0x96a522ad ;  /* 0x96a522ad0d057836 */ /* 0x000fe40000000000 */
[----:B------:R-:W-:-:S03]  /*33a20*/  IMAD.MOV.U32 R11, RZ, RZ, RZ ;  /* 0x000000ffff0b7224 */ /* 0x000fc600078e00ff */
[----:B------:R-:W-:Y:S01]  /*33a30*/  LOP3.LUT R219, R5, R224, R211, 0x96, !PT ;  /* 0x000000e005db7212 */ /* 0x000fe200078e96d3 */
[----:B------:R-:W-:Y:S01]  /*33a40*/  IMAD.MOV.U32 R5, RZ, RZ, R0 ;  /* 0x000000ffff057224 */ /* 0x000fe200078e0000 */
[----:B------:R-:W-:-:S07]  /*33a50*/  MOV R0, R210 ;  /* 0x000000d200007202 */ /* 0x000fce0000000f00 */
.L_x_34337:
[----:B------:R-:W-:Y:S05]  /*33a60*/  BSYNC.RECONVERGENT B3 ;  /* 0x0000000000037941 */ /* 0x000fea0003800200 */
.L_x_34336:
        /* <DEDUP_REMOVED lines=11> */
.L_x_34335:
[----:B------:R-:W-:Y:S05]  /*33b20*/  BSYNC.RECONVERGENT B2 ;  /* 0x0000000000027941 */ /* 0x000fea0003800200 */
.L_x_34334:
        /* <DEDUP_REMOVED lines=17> */
.L_x_34345:
        /* <DEDUP_REMOVED lines=13> */
.L_x_34347:
[----:B------:R-:W-:Y:S05]  /*33d10*/  BSYNC.RECONVERGENT B4 ;  /* 0x0000000000047941 */ /* 0x000fea0003800200 */
.L_x_34346:
        /* <DEDUP_REMOVED lines=61> */
.L_x_34344:
[----:B------:R-:W-:Y:S05]  /*340f0*/  BSYNC.RECONVERGENT B3 ;  /* 0x0000000000037941 */ /* 0x000fea0003800200 */
.L_x_34343:
        /* <DEDUP_REMOVED lines=10> */
.L_x_34342:
[----:B------:R-:W-:Y:S05]  /*341a0*/  BSYNC.RECONVERGENT B2 ;  /* 0x0000000000027941 */ /* 0x000fea0003800200 */
.L_x_34341:
[----:B------:R-:W-:Y:S01]  /*341b0*/  IMAD.MOV.U32 R11, RZ, RZ, R0 ;  /* 0x000000ffff0b7224 */ /* 0x000fe200078e0000 */
        /* <DEDUP_REMOVED lines=19> */
.L_x_34351:
        /* <DEDUP_REMOVED lines=13> */
.L_x_34353:
[----:B------:R-:W-:Y:S05]  /*343c0*/  BSYNC.RECONVERGENT B3 ;  /* 0x0000000000037941 */ /* 0x000fea0003800200 */
.L_x_34352:
        /* <DEDUP_REMOVED lines=57> */
[----:B------:R-:W-:Y:S02]  /*34760*/  VIADD R3, R13, 0x96a522ad ;  /* 0x96a522ad0d037836 */ /* 0x000fe40000000000 */
[----:B------:R-:W-:-:S03]  /*34770*/  IMAD.MOV.U32 R11, RZ, RZ, R214 ;  /* 0x000000ffff0b7224 */ /* 0x000fc600078e00d6 */
[----:B------:R-:W-:Y:S02]  /*34780*/  LOP3.LUT R219, R3, R226, R215, 0x96, !PT ;  /* 0x000000e203db7212 */ /* 0x000fe400078e96d7 */
[----:B------:R-:W-:-:S07]  /*34790*/  MOV R3, R0 ;  /* 0x0000000000037202 */ /* 0x000fce0000000f00 */
.L_x_34350:
[----:B------:R-:W-:Y:S05]  /*347a0*/  BSYNC.RECONVERGENT B2 ;  /* 0x0000000000027941 */ /* 0x000fea0003800200 */
.L_x_34349:
[----:B------:R-:W-:Y:S01]  /*347b0*/  I2FP.F32.U32 R0, R3 ;  /* 0x0000000300007245 */ /* 0x000fe20000201000 */
[----:B------:R-:W-:-:S05]  /*347c0*/  HFMA2 R3, -RZ, RZ, 0.1171875, 0 ;  /* 0x2f800000ff037431 */ /* 0x000fca00000001ff */
[----:B------:R-:W-:-:S05]  /*347d0*/  FFMA.FTZ R0, R0, R3, 1.1641532182693481445e-10 ;  /* 0x2f00000000007423 */ /* 0x000fca0000010003 */
        /* <DEDUP_REMOVED lines=9> */
.L_x_34298:
        /* <DEDUP_REMOVED lines=21> */
.L_x_34358:
        /* <DEDUP_REMOVED lines=13> */
.L_x_34360:
[----:B------:R-:W-:Y:S05]  /*34a90*/  BSYNC.RECONVERGENT B4 ;  /* 0x0000000000047941 */ /* 0x000fea0003800200 */
.L_x_34359:
        /* <DEDUP_REMOVED lines=61> */
.L_x_34357:
[----:B------:R-:W-:Y:S05]  /*34e70*/  BSYNC.RECONVERGENT B3 ;  /* 0x0000000000037941 */ /* 0x000fea0003800200 */
.L_x_34356:
        /* <DEDUP_REMOVED lines=10> */
.L_x_34355:
[----:B------:R-:W-:Y:S05]  /*34f20*/  BSYNC.RECONVERGENT B2 ;  /* 0x0000000000027941 */ /* 0x000fea0003800200 */
.L_x_34354:
        /* <DEDUP_REMOVED lines=17> */
.L_x_34365:
        /* <DEDUP_REMOVED lines=13> */
.L_x_34367:
[----:B------:R-:W-:Y:S05]  /*35110*/  BSYNC.RECONVERGENT B4 ;  /* 0x0000000000047941 */ /* 0x000fea0003800200 */
.L_x_34366:
        /* <DEDUP_REMOVED lines=61> */
.L_x_34364:
[----:B------:R-:W-:Y:S05]  /*354f0*/  BSYNC.RECONVERGENT B3 ;  /* 0x0000000000037941 */ /* 0x000fea0003800200 */
.L_x_34363:
        /* <DEDUP_REMOVED lines=11> */
.L_x_34362:
[----:B------:R-:W-:Y:S05]  /*355b0*/  BSYNC.RECONVERGENT B2 ;  /* 0x0000000000027941 */ /* 0x000fea0003800200 */
.L_x_34361:
        /* <DEDUP_REMOVED lines=17> */
.L_x_34372:
        /* <DEDUP_REMOVED lines=13> */
.L_x_34374:
[----:B------:R-:W-:Y:S05]  /*357a0*/  BSYNC.RECONVERGENT B4 ;  /* 0x0000000000047941 */ /* 0x000fea0003800200 */
.L_x_34373:
        /* <DEDUP_REMOVED lines=61> */
.L_x_34371:
[----:B------:R-:W-:Y:S05]  /*35b80*/  BSYNC.RECONVERGENT B3 ;  /* 0x0000000000037941 */ /* 0x000fea0003800200 */
.L_x_34370:
        /* <DEDUP_REMOVED lines=10> */
.L_x_34369:
[----:B------:R-:W-:Y:S05]  /*35c30*/  BSYNC.RECONVERGENT B2 ;  /* 0x0000000000027941 */ /* 0x000fea0003800200 */
.L_x_34368:
        /* <DEDUP_REMOVED lines=17> */
.L_x_34379:
        /* <DEDUP_REMOVED lines=13> */
.L_x_34381:
[----:B------:R-:W-:Y:S05]  /*35e20*/  BSYNC.RECONVERGENT B4 ;  /* 0x0000000000047941 */ /* 0x000fea0003800200 */
.L_x_34380:
        /* <DEDUP_REMOVED lines=61> */
.L_x_34378:
[----:B------:R-:W-:Y:S05]  /*36200*/  BSYNC.RECONVERGENT B3 ;  /* 0x0000000000037941 */ /* 0x000fea0003800200 */
.L_x_34377:
        /* <DEDUP_REMOVED lines=11> */
.L_x_34376:
[----:B------:R-:W-:Y:S05]  /*362c0*/  BSYNC.RECONVERGENT B2 ;  /* 0x0000000000027941 */ /* 0x000fea0003800200 */
.L_x_34375:
        /* <DEDUP_REMOVED lines=17> */
.L_x_34386:
        /* <DEDUP_REMOVED lines=13> */
.L_x_34388:
[----:B------:R-:W-:Y:S05]  /*364b0*/  BSYNC.RECONVERGENT B4 ;  /* 0x0000000000047941 */ /* 0x000fea0003800200 */
.L_x_34387:
        /* <DEDUP_REMOVED lines=61> */
.L_x_34385:
[----:B------:R-:W-:Y:S05]  /*36890*/  BSYNC.RECONVERGENT B3 ;  /* 0x0000000000037941 */ /* 0x000fea0003800200 */
.L_x_34384:
        /* <DEDUP_REMOVED lines=10> */
.L_x_34383:
[----:B------:R-:W-:Y:S05]  /*36940*/  BSYNC.RECONVERGENT B2 ;  /* 0x0000000000027941 */ /* 0x000fea0003800200 */
.L_x_34382:
        /* <DEDUP_REMOVED lines=17> */
.L_x_34393:
        /* <DEDUP_REMOVED lines=13> */
.L_x_34395:
[----:B------:R-:W-:Y:S05]  /*36b30*/  BSYNC.RECONVERGENT B4 ;  /* 0x0000000000047941 */ /* 0x000fea0003800200 */
.L_x_34394:
        /* <DEDUP_REMOVED lines=61> */
.L_x_34392:
[----:B------:R-:W-:Y:S05]  /*36f10*/  BSYNC.RECONVERGENT B3 ;  /* 0x0000000000037941 */ /* 0x000fea0003800200 */
.L_x_34391:
        /* <DEDUP_REMOVED lines=11> */
.L_x_34390:
[----:B------:R-:W-:Y:S05]  /*36fd0*/  BSYNC.RECONVERGENT B2 ;  /* 0x0000000000027941 */ /* 0x000fea0003800200 */
.L_x_34389:
        /* <DEDUP_REMOVED lines=17> */
.L_x_34400:
        /* <DEDUP_REMOVED lines=13> */
.L_x_34402:
[----:B------:R-:W-:Y:S05]  /*371c0*/  BSYNC.RECONVERGENT B4 ;  /* 0x0000000000047941 */ /* 0x000fea0003800200 */
.L_x_34401:
        /* <DEDUP_REMOVED lines=61> */
.L_x_34399:
[----:B------:R-:W-:Y:S05]  /*375a0*/  BSYNC.RECONVERGENT B3 ;  /* 0x0000000000037941 */ /* 0x000fea0003800200 */
.L_x_34398:
        /* <DEDUP_REMOVED lines=10> */
.L_x_34397:
[----:B------:R-:W-:Y:S05]  /*37650*/  BSYNC.RECONVERGENT B2 ;  /* 0x0000000000027941 */ /* 0x000fea0003800200 */
.L_x_34396:
        /* <DEDUP_REMOVED lines=20> */
.L_x_34405:
        /* <DEDUP_REMOVED lines=13> */
.L_x_34407:
[----:B------:R-:W-:Y:S05]  /*37870*/  BSYNC.RECONVERGENT B3 ;  /* 0x0000000000037941 */ /* 0x000fea0003800200 */
.L_x_34406:
        /* <DEDUP_REMOVED lines=61> */
.L_x_34404:
[----:B------:R-:W-:Y:S05]  /*37c50*/  BSYNC.RECONVERGENT B2 ;  /* 0x0000000000027941 */ /* 0x000fea0003800200 */
.L_x_34403:
[----:B------:R-:W-:Y:S01]  /*37c60*/  I2FP.F32.U32 R0, R3 ;  /* 0x0000000300007245 */ /* 0x000fe20000201000 */
[----:B------:R-:W-:-:S05]  /*37c70*/  HFMA2 R3, -RZ, RZ, 0.1171875, 0 ;  /* 0x2f800000ff037431 */ /* 0x000fca00000001ff */
        /* <DEDUP_REMOVED lines=9> */
.L_x_34348:
[----:B------:R-:W-:Y:S05]  /*37d10*/  BSYNC.RECONVERGENT B0 ;  /* 0x0000000000007941 */ /* 0x000fea0003800200 */
.L_x_34297:
        /* <DEDUP_REMOVED lines=17> */
[----:B------:R-:W-:Y:S01]  /*37e30*/  IMAD.WIDE.U32 R226, R213, 0x100, RZ ;  /* 0x00000100d5e27825 */ /* 0x000fe200078e00ff */
[----:B------:R-:W-:Y:S02]  /*37e40*/  LOP3.LUT R0, R225, R0, R215, 0xfe, !PT ;  /* 0x00000000e1007212 */ /* 0x000fe400078efed7 */
[----:B------:R-:W-:Y:S02]  /*37e50*/  LOP3.LUT R224, R226, R214, R224, 0xfe, !PT ;  /* 0x000000d6e2e07212 */ /* 0x000fe400078efee0 */
[----:B------:R-:W0:Y:S01]  /*37e60*/  LDC.64 R214, c[0x0][0x3b0] ;  /* 0x0000ec00ffd67b82 */ /* 0x000e220000000a00 */
[----:B------:R-:W-:Y:S01]  /*37e70*/  LOP3.LUT R213, R0, R227, RZ, 0xfc, !PT ;  /* 0x000000e300d57212 */ /* 0x000fe200078efcff */
[----:B0-----:R-:W-:Y:S01]  /*37e80*/  IMAD.WIDE.U32 R214, R212, 0x8, R214 ;  /* 0x00000008d4d67825 */ /* 0x001fe200078e00d6 */
[----:B------:R-:W-:-:S05]  /*37e90*/  LOP3.LUT R212, R224, 0xff, R10, 0xf8, !PT ;  /* 0x000000ffe0d47812 */ /* 0x000fca00078ef80a */
[----:B------:R3:W-:Y:S02]  /*37ea0*/  STG.E.64 desc[UR6][R214.64], R212 ;  /* 0x000000d4d6007986 */ /* 0x0007e4000c101b06 */
.L_x_34296:
[----:B------:R-:W-:Y:S05]  /*37eb0*/  BSYNC.RECONVERGENT B1 ;  /* 0x0000000000017941 */ /* 0x000fea0003800200 */
.L_x_34295:
        /* <DEDUP_REMOVED lines=20> */
[----:B0123--:R-:W-:Y:S02]  /*38000*/  FSEL R214, R0, RZ, P5 ;  /* 0x000000ff00d67208 */ /* 0x00ffe40002800000 */
        /* <DEDUP_REMOVED lines=212> */
.L_x_34437:
        /* <DEDUP_REMOVED lines=19> */
[----:B------:R-:W-:Y:S03]  /*38e80*/  BSSY.RECONVERGENT B1, `(.L_x_34411) ;  /* 0x000002f000017945 */ /* 0x000fe60003800200 */
[----:B-1----:R-:W-:Y:S01]  /*38e90*/  IMAD R0, R0, R225, RZ ;  /* 0x000000e100007224 */ /* 0x002fe200078e02ff */
[----:B------:R-:W-:-:S04]  /*38ea0*/  FSEL R225, R215, RZ, !P0 ;  /* 0x000000ffd7e17208 */ /* 0x000fc80004000000 */
[----:B------:R-:W-:-:S04]  /*38eb0*/  SHF.R.S32.HI R212, RZ, 0x1f, R0 ;  /* 0x0000001fffd47819 */ /* 0x000fc80000011400 */
[----:B------:R-:W-:-:S04]  /*38ec0*/  LEA.HI R0, R212, R0, RZ, 0x3 ;  /* 0x00000000d4007211 */ /* 0x000fc800078f18ff */
[----:B------:R-:W-:Y:S01]  /*38ed0*/  LEA.HI.SX32 R0, R0, R239, 0x1d ;  /* 0x000000ef00007211 */ /* 0x000fe200078feaff */
[----:B------:R-:W-:Y:S06]  /*38ee0*/  @!P5 BRA `(.L_x_34412) ;  /* 0x0000000000a0d947 */ /* 0x000fec0003800000 */
        /* <DEDUP_REMOVED lines=10> */
[----:B------:R-:W-:-:S02]  /*38f90*/  FADD.FTZ R215, R152, -R225 ;  /* 0x800000e198d77221 */ /* 0x000fc40000010000 */
[C---:B------:R-:W-:Y:S01]  /*38fa0*/  FMUL.FTZ R213, R224.reuse, R213 ;  /* 0x000000d5e0d57220 */ /* 0x040fe20000410000 */
[C---:B------:R-:W-:Y:S01]  /*38fb0*/  FMUL.FTZ R212, R224.reuse, R212 ;  /* 0x000000d4e0d47220 */ /* 0x040fe20000410000 */
[----:B------:R-:W-:Y:S02]  /*38fc0*/  FMUL.FTZ R215, R224, R215 ;  /* 0x000000d7e0d77220 */ /* 0x000fe40000410000 */
        /* <DEDUP_REMOVED lines=8> */
[----:B----4-:R-:W-:Y:S02]  /*39050*/  FFMA.FTZ R215, R215, R237, R20 ;  /* 0x000000edd7d77223 */ /* 0x010fe40000010014 */
        /* <DEDUP_REMOVED lines=17> */
.L_x_34412:
[----:B------:R-:W-:Y:S05]  /*39170*/  BSYNC.RECONVERGENT B1 ;  /* 0x0000000000017941 */ /* 0x000fea0003800200 */
.L_x_34411:
        /* <DEDUP_REMOVED lines=43> */
.L_x_34414:
[----:B------:R-:W-:Y:S05]  /*39430*/  BSYNC.RECONVERGENT B1 ;  /* 0x0000000000017941 */ /* 0x000fea0003800200 */
.L_x_34413:
        /* <DEDUP_REMOVED lines=43> */
.L_x_34416:
[----:B------:R-:W-:Y:S05]  /*396f0*/  BSYNC.RECONVERGENT B1 ;  /* 0x0000000000017941 */ /* 0x000fea0003800200 */
.L_x_34415:
        /* <DEDUP_REMOVED lines=43> */
.L_x_34418:
[----:B------:R-:W-:Y:S05]  /*399b0*/  BSYNC.RECONVERGENT B1 ;  /* 0x0000000000017941 */ /* 0x000fea0003800200 */
.L_x_34417:
        /* <DEDUP_REMOVED lines=43> */
.L_x_34420:
[----:B------:R-:W-:Y:S05]  /*39c70*/  BSYNC.RECONVERGENT B1 ;  /* 0x0000000000017941 */ /* 0x000fea0003800200 */
.L_x_34419:
        /* <DEDUP_REMOVED lines=43> */
.L_x_34422:
[----:B------:R-:W-:Y:S05]  /*39f30*/  BSYNC.RECONVERGENT B1 ;  /* 0x0000000000017941 */ /* 0x000fea0003800200 */
.L_x_34421:
        /* <DEDUP_REMOVED lines=39> */
.L_x_34424:
[----:B------:R-:W-:Y:S05]  /*3a1b0*/  BSYNC.RECONVERGENT B1 ;  /* 0x0000000000017941 */ /* 0x000fea0003800200 */
.L_x_34423:
        /* <DEDUP_REMOVED lines=27> */
[----:B------:R-:W0:Y:S01]  /*3a370*/  LDC.64 R224, c[0x0][0x428] ;  /* 0x00010a00ffe07b82 */ /* 0x000e220000000a00 */
[----:B------:R-:W-:Y:S01]  /*3a380*/  F2FP.BF16.F32.PACK_AB R215, R215, R213 ;  /* 0x000000d5d7d7723e */ /* 0x000fe200000010ff */
[----:B------:R-:W-:-:S05]  /*3a390*/  FFMA.FTZ R213, R227, R114, R122 ;  /* 0x00000072e3d57223 */ /* 0x000fca000001007a */
[----:B------:R-:W-:Y:S01]  /*3a3a0*/  F2FP.BF16.F32.PACK_AB R213, R226, R213 ;  /* 0x000000d5e2d5723e */ /* 0x000fe200000010ff */
[----:B0-----:R-:W-:-:S05]  /*3a3b0*/  IMAD.WIDE.U32 R224, R0, 0x10, R224 ;  /* 0x0000001000e07825 */ /* 0x001fca00078e00e0 */
[----:B------:R0:W-:Y:S02]  /*3a3c0*/  STG.E.128 desc[UR6][R224.64], R212 ;  /* 0x000000d4e0007986 */ /* 0x0001e4000c101d06 */
.L_x_34410:
[----:B------:R-:W-:Y:S05]  /*3a3d0*/  BSYNC.RECONVERGENT B0 ;  /* 0x0000000000007941 */ /* 0x000fea0003800200 */
.L_x_34409:
[----:B01234-:R-:W0:Y:S02]  /*3a3e0*/  LDC.64 R212, c[0x0][0x380] ;  /* 0x0000e000ffd47b82 */ /* 0x01fe240000000a00 */
[----:B0-----:R-:W-:-:S05]  /*3a3f0*/  IMAD R221, R212, 0x4, R221 ;  /* 0x00000004d4dd7824 */ /* 0x001fca00078e02dd */
[----:B------:R-:W-:-:S13]  /*3a400*/  ISETP.GE.AND P0, PT, R221, R213, PT ;  /* 0x000000d5dd00720c */ /* 0x000fda0003f06270 */
[----:B------:R-:W-:Y:S05]  /*3a410*/  @!P0 BRA `(.L_x_34425) ;  /* 0xfffffc7800888947 */ /* 0x000fea000383ffff */
[----:B------:R-:W-:Y:S05]  /*3a420*/  EXIT ;  /* 0x000000000000794d */ /* 0x000fea0003800000 */
.L_x_34408:
        /* <DEDUP_REMOVED lines=8> */
.L_x_34427:
[----:B------:R-:W-:Y:S05]  /*3a4b0*/  BSYNC B0 ;  /* 0x0000000000007941 */ /* 0x000fea0003800000 */
.L_x_34426:
        /* <DEDUP_REMOVED lines=9> */
.L_x_34428:
[----:B------:R-:W-:Y:S02]  /*3a550*/  IMAD.MOV.U32 R213, RZ, RZ, 0x4 ;  /* 0x00000004ffd57424 */ /* 0x000fe400078e00ff */
[----:B------:R-:W-:Y:S01]  /*3a560*/  FADD.FTZ R214, R214, R0 ;  /* 0x00000000d6d67221 */ /* 0x000fe20000010000 */
[----:B------:R-:W-:-:S04]  /*3a570*/  MOV R0, 0xffffffff ;  /* 0xffffffff00007802 */ /* 0x000fc80000000f00 */
[----:B------:R-:W-:-:S07]  /*3a580*/  MOV R225, R214 ;  /* 0x000000d600e17202 */ /* 0x000fce0000000f00 */
[----:B------:R-:W-:Y:S05]  /*3a590*/  WARPSYNC.COLLECTIVE R0, `(.L_x_34429) ;  /* 0x0000000000087348 */ /* 0x000fea0003c00000 */
[----:B------:R0:W1:Y:S02]  /*3a5a0*/  SHFL.BFLY P6, R0, R225, R213, R212 ;  /* 0x0c0000d5e1007389 */ /* 0x00006400000c00d4 */
[----:B01----:R-:W-:Y:S05]  /*3a5b0*/  ENDCOLLECTIVE ;  /* 0x000000000000791b */ /* 0x003fea0003800000 */
.L_x_34429:
[----:B------:R-:W-:Y:S02]  /*3a5c0*/  HFMA2 R213, -RZ, RZ, 0, 4.76837158203125e-07 ;  /* 0x00000008ffd57431 */ /* 0x000fe400000001ff */
[----:B------:R-:W-:Y:S01]  /*3a5d0*/  FADD.FTZ R214, R214, R0 ;  /* 0x00000000d6d67221 */ /* 0x000fe20000010000 */
[----:B------:R-:W-:-:S03]  /*3a5e0*/  IMAD.MOV.U32 R0, RZ, RZ, -0x1 ;  /* 0xffffffffff007424 */ /* 0x000fc600078e00ff */
[----:B------:R-:W-:-:S07]  /*3a5f0*/  IMAD.MOV.U32 R225, RZ, RZ, R214 ;  /* 0x000000ffffe17224 */ /* 0x000fce00078e00d6 */
[----:B------:R-:W-:Y:S05]  /*3a600*/  WARPSYNC.COLLECTIVE R0, `(.L_x_34430) ;  /* 0x0000000000087348 */ /* 0x000fea0003c00000 */
[----:B------:R0:W1:Y:S02]  /*3a610*/  SHFL.BFLY P6, R0, R225, R213, R212 ;  /* 0x0c0000d5e1007389 */ /* 0x00006400000c00d4 */
[----:B01----:R-:W-:Y:S05]  /*3a620*/  ENDCOLLECTIVE ;  /* 0x000000000000791b */ /* 0x003fea0003800000 */
.L_x_34430:
[----:B------:R-:W-:Y:S02]  /*3a630*/  IMAD.MOV.U32 R213, RZ, RZ, 0x10 ;  /* 0x00000010ffd57424 */ /* 0x000fe400078e00ff */
[----:B------:R-:W-:Y:S01]  /*3a640*/  FADD.FTZ R214, R214, R0 ;  /* 0x00000000d6d67221 */ /* 0x000fe20000010000 */
[----:B------:R-:W-:-:S04]  /*3a650*/  MOV R0, 0xffffffff ;  /* 0xffffffff00007802 */ /* 0x000fc80000000f00 */
[----:B------:R-:W-:-:S07]  /*3a660*/  MOV R225, R214 ;  /* 0x000000d600e17202 */ /* 0x000fce0000000f00 */
[----:B------:R-:W-:Y:S05]  /*3a670*/  WARPSYNC.COLLECTIVE R0, `(.L_x_34431) ;  /* 0x0000000000087348 */ /* 0x000fea0003c00000 */
[----:B------:R0:W1:Y:S02]  /*3a680*/  SHFL.BFLY P6, R0, R225, R213, R212 ;  /* 0x0c0000d5e1007389 */ /* 0x00006400000c00d4 */
[----:B01----:R-:W-:Y:S05]  /*3a690*/  ENDCOLLECTIVE ;  /* 0x000000000000791b */ /* 0x003fea0003800000 */
.L_x_34431:
        /* <DEDUP_REMOVED lines=140> */
.L_x_34432:
[----:B------:R-:W-:Y:S02]  /*3af60*/  HFMA2 R213, -RZ, RZ, 0, 1.1920928955078125e-07 ;  /* 0x00000002ffd57431 */ /* 0x000fe400000001ff */
[----:B------:R-:W-:Y:S01]  /*3af70*/  FADD.FTZ R214, R214, R0 ;  /* 0x00000000d6d67221 */ /* 0x000fe20000010000 */
[----:B------:R-:W-:-:S03]  /*3af80*/  IMAD.MOV.U32 R0, RZ, RZ, -0x1 ;  /* 0xffffffffff007424 */ /* 0x000fc600078e00ff */
[----:B------:R-:W-:-:S07]  /*3af90*/  IMAD.MOV.U32 R225, RZ, RZ, R214 ;  /* 0x000000ffffe17224 */ /* 0x000fce00078e00d6 */
[----:B------:R-:W-:Y:S05]  /*3afa0*/  WARPSYNC.COLLECTIVE R0, `(.L_x_34433) ;  /* 0x0000000000087348 */ /* 0x000fea0003c00000 */
[----:B------:R0:W1:Y:S02]  /*3afb0*/  SHFL.BFLY P6, R0, R225, R213, R212 ;  /* 0x0c0000d5e1007389 */ /* 0x00006400000c00d4 */
[----:B01----:R-:W-:Y:S05]  /*3afc0*/  ENDCOLLECTIVE ;  /* 0x000000000000791b */ /* 0x003fea0003800000 */
.L_x_34433:
[----:B------:R-:W-:Y:S02]  /*3afd0*/  IMAD.MOV.U32 R213, RZ, RZ, 0x4 ;  /* 0x00000004ffd57424 */ /* 0x000fe400078e00ff */
[----:B------:R-:W-:Y:S01]  /*3afe0*/  FADD.FTZ R214, R214, R0 ;  /* 0x00000000d6d67221 */ /* 0x000fe20000010000 */
[----:B------:R-:W-:-:S04]  /*3aff0*/  MOV R0, 0xffffffff ;  /* 0xffffffff00007802 */ /* 0x000fc80000000f00 */
[----:B------:R-:W-:-:S07]  /*3b000*/  MOV R225, R214 ;  /* 0x000000d600e17202 */ /* 0x000fce0000000f00 */
[----:B------:R-:W-:Y:S05]  /*3b010*/  WARPSYNC.COLLECTIVE R0, `(.L_x_34434) ;  /* 0x0000000000087348 */ /* 0x000fea0003c00000 */
[----:B------:R0:W1:Y:S02]  /*3b020*/  SHFL.BFLY P6, R0, R225, R213, R212 ;  /* 0x0c0000d5e1007389 */ /* 0x00006400000c00d4 */
[----:B01----:R-:W-:Y:S05]  /*3b030*/  ENDCOLLECTIVE ;  /* 0x000000000000791b */ /* 0x003fea0003800000 */
.L_x_34434:
[----:B------:R-:W-:Y:S02]  /*3b040*/  HFMA2 R213, -RZ, RZ, 0, 4.76837158203125e-07 ;  /* 0x00000008ffd57431 */ /* 0x000fe400000001ff */
[----:B------:R-:W-:Y:S01]  /*3b050*/  FADD.FTZ R214, R214, R0 ;  /* 0x00000000d6d67221 */ /* 0x000fe20000010000 */
[----:B------:R-:W-:-:S03]  /*3b060*/  IMAD.MOV.U32 R0, RZ, RZ, -0x1 ;  /* 0xffffffffff007424 */ /* 0x000fc600078e00ff */
[----:B------:R-:W-:-:S07]  /*3b070*/  IMAD.MOV.U32 R225, RZ, RZ, R214 ;  /* 0x000000ffffe17224 */ /* 0x000fce00078e00d6 */
[----:B------:R-:W-:Y:S05]  /*3b080*/  WARPSYNC.COLLECTIVE R0, `(.L_x_34435) ;  /* 0x0000000000087348 */ /* 0x000fea0003c00000 */
[----:B------:R0:W1:Y:S02]  /*3b090*/  SHFL.BFLY P6, R0, R225, R213, R212 ;  /* 0x0c0000d5e1007389 */ /* 0x00006400000c00d4 */
[----:B01----:R-:W-:Y:S05]  /*3b0a0*/  ENDCOLLECTIVE ;  /* 0x000000000000791b */ /* 0x003fea0003800000 */
.L_x_34435:
[----:B------:R-:W-:Y:S02]  /*3b0b0*/  IMAD.MOV.U32 R213, RZ, RZ, 0x10 ;  /* 0x00000010ffd57424 */ /* 0x000fe400078e00ff */
[----:B------:R-:W-:Y:S01]  /*3b0c0*/  FADD.FTZ R214, R214, R0 ;  /* 0x00000000d6d67221 */ /* 0x000fe20000010000 */
[----:B------:R-:W-:-:S04]  /*3b0d0*/  MOV R0, 0xffffffff ;  /* 0xffffffff00007802 */ /* 0x000fc80000000f00 */
[----:B------:R-:W-:-:S07]  /*3b0e0*/  MOV R225, R214 ;  /* 0x000000d600e17202 */ /* 0x000fce0000000f00 */
[----:B------:R-:W-:Y:S05]  /*3b0f0*/  WARPSYNC.COLLECTIVE R0, `(.L_x_34436) ;  /* 0x0000000000087348 */ /* 0x000fea0003c00000 */
[----:B------:R0:W1:Y:S02]  /*3b100*/  SHFL.BFLY P6, R0, R225, R213, R212 ;  /* 0x0c0000d5e1007389 */ /* 0x00006400000c00d4 */
[----:B01----:R-:W-:Y:S05]  /*3b110*/  ENDCOLLECTIVE ;  /* 0x000000000000791b */ /* 0x003fea0003800000 */
.L_x_34436:
[----:B------:R-:W-:Y:S05]  /*3b120*/  BRA `(.L_x_34437) ;  /* 0xffffffdc00087947 */ /* 0x000fea000383ffff */
.L_x_34438:
        /* <DEDUP_REMOVED lines=13> */
.L_x_71498:


//--------------------- .text._ZN10layer_norm13ln_fwd_kernelINS_13Kernel_traitsIf13__nv_bfloat16fS2_fjLj2048ELj1ELj4ELj1ELj16ENS_18Kernel_traits_baseILj2048EfS2_fS2_fjLj128EEEEELb1ELb1ELb1ELb1EEEvNS_9FwdParamsE --------------------------
	.section	.text._ZN10layer_norm13ln_fwd_kernelINS_13Kernel_traitsIf13__nv_bfloat16fS2_fjLj2048ELj1ELj4ELj1ELj16ENS_18Kernel_traits_baseILj2048EfS2_fS2_fjLj128EEEEELb1ELb1ELb1ELb1EEEvNS_9FwdParamsE,"ax",@progbits
	.align	128
        .global         _ZN10layer_norm13ln_fwd_kernelINS_13Kernel_traitsIf13__nv_bfloat16fS2_fjLj2048ELj1ELj4ELj1ELj16ENS_18Kernel_traits_baseILj2048EfS2_fS2_fjLj128EEEEELb1ELb1ELb1ELb1EEEvNS_9FwdParamsE
        .type           _ZN10layer_norm13ln_fwd_kernelINS_13Kernel_traitsIf13__nv_bfloat16fS2_fjLj2048ELj1ELj4ELj1ELj16ENS_18Kernel_traits_baseILj2048EfS2_fS2_fjLj128EEEEELb1ELb1ELb1ELb1EEEvNS_9FwdParamsE,@function
        .size           _ZN10layer_norm13ln_fwd_kernelINS_13Kernel_traitsIf13__nv_bfloat16fS2_fjLj2048ELj1ELj4ELj1ELj16ENS_18Kernel_traits_baseILj2048EfS2_fS2_fjLj128EEEEELb1ELb1ELb1ELb1EEEvNS_9FwdParamsE,(.L_x_71499 - _ZN10layer_norm13ln_fwd_kernelINS_13Kernel_traitsIf13__nv_bfloat16fS2_fjLj2048ELj1ELj4ELj1ELj16ENS_18Kernel_traits_baseILj2048EfS2_fS2_fjLj128EEEEELb1ELb1ELb1ELb1EEEvNS_9FwdParamsE)
        .other          _ZN10layer_norm13ln_fwd_kernelINS_13Kernel_traitsIf13__nv_bfloat16fS2_fjLj2048ELj1ELj4ELj1ELj16ENS_18Kernel_traits_baseILj2048EfS2_fS2_fjLj128EEEEELb1ELb1ELb1ELb1EEEvNS_9FwdParamsE,@"STO_CUDA_ENTRY STV_DEFAULT"
_ZN10layer_norm13ln_fwd_kernelINS_13Kernel_traitsIf13__nv_bfloat16fS2_fjLj2048ELj1ELj4ELj1ELj16ENS_18Kernel_traits_baseILj2048EfS2_fS2_fjLj128EEEEELb1ELb1ELb1ELb1EEEvNS_9FwdParamsE:
.text._ZN10layer_norm13ln_fwd_kernelINS_13Kernel_traitsIf13__nv_bfloat16fS2_fjLj2048ELj1ELj4ELj1ELj16ENS_18Kernel_traits_baseILj2048EfS2_fS2_fjLj128EEEEELb1ELb1ELb1ELb1EEEvNS_9FwdParamsE:
        /* <DEDUP_REMOVED lines=33> */
[----:B------:R-:W-:Y:S02]  /*0210*/  UIADD3 UR13, UPT, UPT, UR4, 0x78dde6e4, URZ ;  /* 0x78dde6e4040d7890 */ /* 0x000fe4000fffe0ff */
[----:B------:R-:W-:Y:S02]  /*0220*/  UIADD3 UR14, UPT, UPT, UR4, 0x1715609d, URZ ;  /* 0x1715609d040e7890 */ /* 0x000fe4000fffe0ff */
        /* <DEDUP_REMOVED lines=52> */
[----:B--2---:R-:W-:Y:S04]  /*0570*/  STL.64 [R1+0x70], R100 ;  /* 0x0000706401007387 */ /* 0x004fe80000100a00 */
[----:B------:R2:W-:Y:S04]  /*0580*/  STL.64 [R1+0x78], R102 ;  /* 0x0000786601007387 */ /* 0x0005e80000100a00 */
[----:B------:R-:W-:Y:S04]  /*0590*/  STL.64 [R1+0x60], R104 ;  /* 0x0000606801007387 */ /* 0x000fe80000100a00 */
        /* <DEDUP_REMOVED lines=11> */
[----:B-1----:R1:W5:Y:S04]  /*0650*/  LDG.E.128 R88, desc[UR6][R8.64+0x1c10] ;  /* 0x001c100608587981 */ /* 0x002368000c1e1d00 */
[----:B---3--:R1:W5:Y:S04]  /*0660*/  LDG.E.128 R92, desc[UR6][R10.64] ;  /* 0x000000060a5c7981 */ /* 0x008368000c1e1d00 */
[----:B----4-:R1:W5:Y:S04]  /*0670*/  LDG.E.128 R96, desc[UR6][R10.64+0x10] ;  /* 0x000010060a607981 */ /* 0x010368000c1e1d00 */
[----:B--2---:R1:W5:Y:S04]  /*0680*/  LDG.E.128 R100, desc[UR6][R10.64+0x400] ;  /* 0x000400060a647981 */ /* 0x004368000c1e1d00 */
[----:B0-----:R1:W5:Y:S04]  /*0690*/  LDG.E.128 R104, desc[UR6][R10.64+0x410] ;  /* 0x000410060a687981 */ /* 0x001368000c1e1d00 */
[----:B------:R1:W5:Y:S04]  /*06a0*/  LDG.E.128 R108, desc[UR6][R10.64+0x800] ;  /* 0x000800060a6c7981 */ /* 0x000368000c1e1d00 */
[----:B------:R1:W5:Y:S04]  /*06b0*/  LDG.E.128 R112, desc[UR6][R10.64+0x810] ;  /* 0x000810060a707981 */ /* 0x000368000c1e1d00 */
[----:B------:R1:W5:Y:S04]  /*06c0*/  LDG.E.128 R116, desc[UR6][R10.64+0xc00] ;  /* 0x000c00060a747981 */ /* 0x000368000c1e1d00 */
[----:B------:R1:W5:Y:S04]  /*06d0*/  LDG.E.128 R120, desc[UR6][R10.64+0xc10] ;  /* 0x000c10060a787981 */ /* 0x000368000c1e1d00 */
[----:B------:R1:W5:Y:S04]  /*06e0*/  LDG.E.128 R124, desc[UR6][R10.64+0x1000] ;  /* 0x001000060a7c7981 */ /* 0x000368000c1e1d00 */
[----:B------:R1:W-:Y:S04]  /*06f0*/  STL.64 [R1], R12 ;  /* 0x0000000c01007387 */ /* 0x0003e80000100a00 */
[----:B------:R1:W-:Y:S01]  /*0700*/  STL.64 [R1+0x8], R14 ;  /* 0x0000080e01007387 */ /* 0x0003e20000100a00 */
[----:B------:R-:W-:Y:S05]  /*0710*/  BRA `(.L_x_34440) ;  /* 0x0000000400687947 */ /* 0x000fea0003800000 */
.L_x_34439:
        /* <DEDUP_REMOVED lines=47> */
[----:B------:R-:W-:Y:S01]  /*0a10*/  CS2R R68, SRZ ;  /* 0x0000000000447805 */ /* 0x000fe2000001ff00 */
[----:B--2---:R-:W-:Y:S04]  /*0a20*/  STL.64 [R1+0xa0], R64 ;  /* 0x0000a04001007387 */ /* 0x004fe80000100a00 */
[----:B------:R1:W-:Y:S04]  /*0a30*/  STL.64 [R1+0xa8], R66 ;  /* 0x0000a84201007387 */ /* 0x0003e80000100a00 */
[----:B---3--:R-:W-:Y:S04]  /*0a40*/  STL.64 [R1+0x90], R60 ;  /* 0x0000903c01007387 */ /* 0x008fe80000100a00 */
[----:B------:R2:W-:Y:S04]  /*0a50*/  STL.64 [R1+0x98], R62 ;  /* 0x0000983e01007387 */ /* 0x0005e80000100a00 */
[----:B----4-:R-:W-:Y:S04]  /*0a60*/  STL.64 [R1+0x80], R56 ;  /* 0x0000803801007387 */ /* 0x010fe80000100a00 */
        /* <DEDUP_REMOVED lines=15> */
[----:B------:R0:W-:Y:S04]  /*0b60*/  STL.64 [R1], R12 ;  /* 0x0000000c01007387 */ /* 0x0001e80000100a00 */
[----:B------:R0:W-:Y:S01]  /*0b70*/  STL.64 [R1+0x8], R14 ;  /* 0x0000080e01007387 */ /* 0x0001e20000100a00 */
[----:B-1----:R-:W-:-:S02]  /*0b80*/  CS2R R66, SRZ ;  /* 0x0000000000427805 */ /* 0x002fc4000001ff00 */
[----:B------:R-:W-:Y:S02]  /*0b90*/  CS2R R64, SRZ ;  /* 0x0000000000407805 */ /* 0x000fe4000001ff00 */
[----:B--2---:R-:W-:Y:S02]  /*0ba0*/  CS2R R62, SRZ ;  /* 0x00000000003e7805 */ /* 0x004fe4000001ff00 */
[----:B------:R-:W-:Y:S02]  /*0bb0*/  CS2R R60, SRZ ;  /* 0x00000000003c7805 */ /* 0x000fe4000001ff00 */
[----:B---3--:R-:W-:Y:S02]  /*0bc0*/  CS2R R58, SRZ ;  /* 0x00000000003a7805 */ /* 0x008fe4000001ff00 */
[----:B------:R-:W-:Y:S02]  /*0bd0*/  CS2R R56, SRZ ;  /* 0x0000000000387805 */ /* 0x000fe4000001ff00 */
[----:B----4-:R-:W-:-:S02]  /*0be0*/  CS2R R54, SRZ ;  /* 0x0000000000367805 */ /* 0x010fc4000001ff00 */
[----:B------:R-:W-:Y:S02]  /*0bf0*/  CS2R R52, SRZ ;  /* 0x0000000000347805 */ /* 0x000fe4000001ff00 */
[----:B0-----:R-:W-:Y:S02]  /*0c00*/  CS2R R50, SRZ ;  /* 0x0000000000327805 */ /* 0x001fe4000001ff00 */
        /* <DEDUP_REMOVED lines=10> */
[----:B------:R-:W-:-:S07]  /*0cb0*/  CS2R R28, SRZ ;  /* 0x00000000001c7805 */ /* 0x000fce000001ff00 */
.L_x_34440:
[----:B------:R-:W0:Y:S02]  /*0cc0*/  LDCU UR8, c[0x0][0x384] ;  /* 0x00007080ff0877ac */ /* 0x000e240008000800 */
[----:B0-----:R-:W-:-:S13]  /*0cd0*/  ISETP.GE.AND P0, PT, R2, UR8, PT ;  /* 0x0000000802007c0c */ /* 0x001fda000bf06270 */
[----:B------:R-:W-:Y:S05]  /*0ce0*/  @P0 EXIT ;  /* 0x000000000000094d */ /* 0x000fea0003800000 */
[----:B------:R-:W-:Y:S01]  /*0cf0*/  IMAD.HI.U32 R4, R0, -0x326172a9, RZ ;  /* 0xcd9e8d5700047827 */ /* 0x000fe200078e00ff */
[----:B------:R-:W-:Y:S01]  /*0d00*/  UIADD3 UR8, UPT, UPT, UR4, 0x3c6ef372, URZ ;  /* 0x3c6ef37204087890 */ /* 0x000fe2000fffe0ff */
[----:B------:R-:W-:Y:S01]  /*0d10*/  LOP3.LUT R6, R6, 0x3, RZ, 0xc0, !PT ;  /* 0x0000000306067812 */ /* 0x000fe200078ec0ff */
[----:B------:R-:W-:Y:S01]  /*0d20*/  UIADD3 UR9, UPT, UPT, UR5, 0x76cf5d0a, URZ ;  /* 0x76cf5d0a05097890 */ /* 0x000fe2000fffe0ff */
[----:B------:R-:W-:Y:S01]  /*0d30*/  IMAD.HI.U32 R5, R3, -0x2daee0ad, RZ ;  /* 0xd2511f5303057827 */ /* 0x000fe200078e00ff */
[----:B------:R-:W-:Y:S01]  /*0d40*/  LOP3.LUT R4, R7, UR4, R4, 0x96, !PT ;  /* 0x0000000407047c12 */ /* 0x000fe2000f8e9604 */
[----:B------:R-:W-:Y:S02]  /*0d50*/  UIADD3 UR15, UPT, UPT, UR4, -0xe443238, URZ ;  /* 0xf1bbcdc8040f7890 */ /* 0x000fe4000fffe0ff */
[----:B-1----:R-:W-:Y:S01]  /*0d60*/  IMAD R11, R3, -0x2daee0ad, RZ ;  /* 0xd2511f53030b7824 */ /* 0x002fe200078e02ff */
[----:B------:R-:W-:Y:S01]  /*0d70*/  LOP3.LUT R5, R5, UR5, RZ, 0x3c, !PT ;  /* 0x0000000505057c12 */ /* 0x000fe2000f8e3cff */
[----:B------:R-:W-:Y:S01]  /*0d80*/  IMAD.HI.U32 R10, R4, -0x2daee0ad, RZ ;  /* 0xd2511f53040a7827 */ /* 0x000fe200078e00ff */
[----:B------:R-:W-:-:S02]  /*0d90*/  UIADD3 UR16, UPT, UPT, UR5, -0x24c28bd8, URZ ;  /* 0xdb3d742805107890 */ /* 0x000fc4000fffe0ff */
[----:B------:R-:W-:Y:S01]  /*0da0*/  UIADD3 UR17, UPT, UPT, UR4, -0x700cb87f, URZ ;  /* 0x8ff3478104117890 */ /* 0x000fe2000fffe0ff */
        /* <DEDUP_REMOVED lines=19> */
[----:B------:R-:W-:-:S03]  /*0ee0*/  UIADD3 UR8, UPT, UPT, UR5, -0x126145ec, URZ ;  /* 0xed9eba1405087890 */ /* 0x000fc6000fffe0ff */
[----:B------:R-:W-:Y:S01]  /*0ef0*/  IMAD R10, R5, -0x2daee0ad, RZ ;  /* 0xd2511f53050a7824 */ /* 0x000fe200078e02ff */
[----:B------:R-:W-:Y:S01]  /*0f00*/  LOP3.LUT R8, R9, UR12, R8, 0x96, !PT ;  /* 0x0000000c09087c12 */ /* 0x000fe2000f8e9608 */
[----:B------:R-:W-:Y:S01]  /*0f10*/  IMAD R9, R4, -0x326172a9, RZ ;  /* 0xcd9e8d5704097824 */ /* 0x000fe200078e02ff */
[----:B------:R-:W0:Y:S01]  /*0f20*/  LDCU UR12, c[0x0][0x404] ;  /* 0x00008080ff0c77ac */ /* 0x000e220008000800 */
[----:B------:R-:W-:-:S04]  /*0f30*/  IMAD.HI.U32 R4, R11, -0x326172a9, RZ ;  /* 0xcd9e8d570b047827 */ /* 0x000fc800078e00ff */
[----:B------:R-:W-:Y:S01]  /*0f40*/  IMAD.HI.U32 R5, R8, -0x2daee0ad, RZ ;  /* 0xd2511f5308057827 */ /* 0x000fe200078e00ff */
[----:B------:R-:W-:Y:S01]  /*0f50*/  LOP3.LUT R4, R9, UR13, R4, 0x96, !PT ;  /* 0x0000000d09047c12 */ /* 0x000fe2000f8e9604 */
[----:B------:R-:W1:Y:S02]  /*0f60*/  LDCU.U8 UR13, c[0x0][0x410] ;  /* 0x00008200ff0d77ac */ /* 0x000e640008000000 */
[----:B------:R-:W-:Y:S01]  /*0f70*/  IMAD R11, R11, -0x326172a9, RZ ;  /* 0xcd9e8d570b0b7824 */ /* 0x000fe200078e02ff */
[----:B------:R-:W-:Y:S01]  /*0f80*/  LOP3.LUT R5, R10, UR8, R5, 0x96, !PT ;  /* 0x000000080a057c12 */ /* 0x000fe2000f8e9605 */
[----:B------:R-:W-:Y:S01]  /*0f90*/  IMAD R10, R8, -0x2daee0ad, RZ ;  /* 0xd2511f53080a7824 */ /* 0x000fe200078e02ff */
[----:B------:R-:W-:Y:S01]  /*0fa0*/  UIADD3 UR8, UPT, UPT, UR5, 0x646e171e, URZ ;  /* 0x646e171e05087890 */ /* 0x000fe2000fffe0ff */
[----:B------:R-:W-:-:S04]  /*0fb0*/  IMAD.HI.U32 R9, R4, -0x2daee0ad, RZ ;  /* 0xd2511f5304097827 */ /* 0x000fc800078e00ff */
[C---:B------:R-:W-:Y:S01]  /*0fc0*/  IMAD.HI.U32 R8, R5.reuse, -0x326172a9, RZ ;  /* 0xcd9e8d5705087827 */ /* 0x040fe200078e00ff */
[----:B------:R-:W-:Y:S01]  /*0fd0*/  LOP3.LUT R9, R10, UR9, R9, 0x96, !PT ;  /* 0x000000090a097c12 */ /* 0x000fe2000f8e9609 */
[----:B------:R-:W-:Y:S02]  /*0fe0*/  UIADD3 UR9, UPT, UPT, UR5, 0x1fd5c5a3, URZ ;  /* 0x1fd5c5a305097890 */ /* 0x000fe4000fffe0ff */
[----:B------:R-:W-:Y:S01]  /*0ff0*/  IMAD R5, R5, -0x326172a9, RZ ;  /* 0xcd9e8d5705057824 */ /* 0x000fe200078e02ff */
[----:B------:R-:W-:Y:S01]  /*1000*/  LOP3.LUT R8, R11, UR14, R8, 0x96, !PT ;  /* 0x0000000e0b087c12 */ /* 0x000fe2000f8e9608 */
[----:B------:R-:W-:Y:S01]  /*1010*/  IMAD R11, R4, -0x2daee0ad, RZ ;  /* 0xd2511f53040b7824 */ /* 0x000fe200078e02ff */
[----:B------:R-:W2:Y:S01]  /*1020*/  LDCU UR14, c[0x0][0x448] ;  /* 0x00008900ff0e77ac */ /* 0x000ea20008000800 */
        /* <DEDUP_REMOVED lines=25> */
[----:B------:R-:W-:Y:S02]  /*11c0*/  IMAD.MOV.U32 R8, RZ, RZ, RZ ;  /* 0x000000ffff087224 */ /* 0x000fe400078e00ff */
[----:B01234-:R-:W-:-:S07]  /*11d0*/  IMAD R10, R10, -0x326172a9, RZ ;  /* 0xcd9e8d570a0a7824 */ /* 0x01ffce00078e02ff */
.L_x_35348:
[----:B------:R-:W0:Y:S01]  /*11e0*/  LDC.64 R198, c[0x0][0x3f0] ;  /* 0x0000fc00ffc67b82 */ /* 0x000e220000000a00 */
[----:B------:R-:W1:Y:S07]  /*11f0*/  S2R R239, SR_TID.X ;  /* 0x0000000000ef7919 */ /* 0x000e6e0000002100 */
[----:B------:R-:W2:Y:S08]  /*1200*/  LDC R170, c[0x0][0x388] ;  /* 0x0000e200ffaa7b82 */ /* 0x000eb00000000800 */
[----:B------:R-:W3:Y:S01]  /*1210*/  LDC.64 R14, c[0x0][0x3f8] ;  /* 0x0000fe00ff0e7b82 */ /* 0x000ee20000000a00 */
[----:B0-----:R-:W-:-:S06]  /*1220*/  IMAD.WIDE R198, R2, 0x4, R198 ;  /* 0x0000000402c67825 */ /* 0x001fcc00078e02c6 */
        /* <DEDUP_REMOVED lines=18> */
[----:B------:R-:W-:Y:S03]  /*1350*/  BSSY.RECONVERGENT B0, `(.L_x_34441) ;  /* 0x0000692000007945 */ /* 0x000fe60003800200 */
[----:B------:R-:W-:-:S04]  /*1360*/  LEA.HI R169, R169, R168, RZ, 0x3 ;  /* 0x000000a8a9a97211 */ /* 0x000fc800078f18ff */
[----:B------:R-:W-:-:S03]  /*1370*/  LEA.HI.SX32 R234, R169, R252, 0x1d ;  /* 0x000000fca9ea7211 */ /* 0x000fc600078feaff */
[----:B0-----:R-:W-:Y:S05]  /*1380*/  @!P0 BRA `(.L_x_34442) ;  /* 0x0000003400288947 */ /* 0x001fea0003800000 */
        /* <DEDUP_REMOVED lines=26> */
.L_x_34447:
        /* <DEDUP_REMOVED lines=13> */
.L_x_34449:
[----:B------:R-:W-:Y:S05]  /*1600*/  BSYNC.RECONVERGENT B3 ;  /* 0x0000000000037941 */ /* 0x000fea0003800200 */
.L_x_34448:
        /* <DEDUP_REMOVED lines=56> */
[----:B------:R-:W-:Y:S02]  /*1990*/  LOP3.LUT R5, R12, UR15, R11, 0x96, !PT ;  /* 0x0000000f0c057c12 */ /* 0x000fe4000f8e960b */
[----:B------:R-:W-:Y:S02]  /*19a0*/  MOV R11, R9 ;  /* 0x00000009000b7202 */ /* 0x000fe40000000f00 */
[----:B------:R-:W-:-:S07]  /*19b0*/  LOP3.LUT R4, R4, UR16, R175, 0x96, !PT ;  /* 0x0000001004047c12 */ /* 0x000fce000f8e96af */
.L_x_34446:
[----:B------:R-:W-:Y:S05]  /*19c0*/  BSYNC.RECONVERGENT B2 ;  /* 0x0000000000027941 */ /* 0x000fea0003800200 */
.L_x_34445:
        /* <DEDUP_REMOVED lines=9> */
[----:B------:R-:W-:-:S07]  /*1a60*/  FFMA.FTZ R12, R9, R92, R160 ;  /* 0x0000005c090c7223 */ /* 0x000fce00000100a0 */
.L_x_34444:
[----:B------:R-:W-:Y:S05]  /*1a70*/  BSYNC.RECONVERGENT B1 ;  /* 0x0000000000017941 */ /* 0x000fea0003800200 */
.L_x_34443:
[----:B------:R-:W-:Y:S01]  /*1a80*/  BSSY.RECONVERGENT B1, `(.L_x_34450) ;  /* 0x0000068000017945 */ /* 0x000fe20003800200 */
[----:B------:R-:W-:Y:S02]  /*1a90*/  IMAD.MOV.U32 R6, RZ, RZ, R14 ;  /* 0x000000ffff067224 */ /* 0x000fe400078e000e */
        /* <DEDUP_REMOVED lines=15> */
.L_x_34454:
        /* <DEDUP_REMOVED lines=13> */
.L_x_34456:
[----:B------:R-:W-:Y:S05]  /*1c60*/  BSYNC.RECONVERGENT B3 ;  /* 0x0000000000037941 */ /* 0x000fea0003800200 */
.L_x_34455:
        /* <DEDUP_REMOVED lines=61> */
.L_x_34453:
[----:B------:R-:W-:Y:S05]  /*2040*/  BSYNC.RECONVERGENT B2 ;  /* 0x0000000000027941 */ /* 0x000fea0003800200 */
.L_x_34452:
        /* <DEDUP_REMOVED lines=10> */
[----:B------:R-:W-:-:S07]  /*20f0*/  FFMA.FTZ R13, R14, R93, R161 ;  /* 0x0000005d0e0d7223 */ /* 0x000fce00000100a1 */
.L_x_34451:
[----:B------:R-:W-:Y:S05]  /*2100*/  BSYNC.RECONVERGENT B1 ;  /* 0x0000000000017941 */ /* 0x000fea0003800200 */
.L_x_34450:
        /* <DEDUP_REMOVED lines=17> */
.L_x_34461:
        /* <DEDUP_REMOVED lines=13> */
.L_x_34463:
[----:B------:R-:W-:Y:S05]  /*22f0*/  BSYNC.RECONVERGENT B3 ;  /* 0x0000000000037941 */ /* 0x000fea0003800200 */
.L_x_34462:
        /* <DEDUP_REMOVED lines=61> */
.L_x_34460:
[----:B------:R-:W-:Y:S05]  /*26d0*/  BSYNC.RECONVERGENT B2 ;  /* 0x0000000000027941 */ /* 0x000fea0003800200 */
.L_x_34459:
        /* <DEDUP_REMOVED lines=10> */
.L_x_34458:
[----:B------:R-:W-:Y:S05]  /*2780*/  BSYNC.RECONVERGENT B1 ;  /* 0x0000000000017941 */ /* 0x000fea0003800200 */
.L_x_34457:
        /* <DEDUP_REMOVED lines=17> */
.L_x_34468:
        /* <DEDUP_REMOVED lines=13> */
.L_x_34470:
[----:B------:R-:W-:Y:S05]  /*2970*/  BSYNC.RECONVERGENT B3 ;  /* 0x0000000000037941 */ /* 0x000fea0003800200 */
.L_x_34469:
        /* <DEDUP_REMOVED lines=61> */
.L_x_34467:
[----:B------:R-:W-:Y:S05]  /*2d50*/  BSYNC.RECONVERGENT B2 ;  /* 0x0000000000027941 */ /* 0x000fea0003800200 */
.L_x_34466:
        /* <DEDUP_REMOVED lines=11> */
.L_x_34465:
[----:B------:R-:W-:Y:S05]  /*2e10*/  BSYNC.RECONVERGENT B1 ;  /* 0x0000000000017941 */ /* 0x000fea0003800200 */
.L_x_34464:
[----:B------:R-:W-:Y:S01]  /*2e20*/  BSSY.RECONVERGENT B1, `(.L_x_34471) ;  /* 0x0000067000017945 */ /* 0x000fe20003800200 */
[----:B------:R-:W-:Y:S02]  /*2e30*/  IMAD.MOV.U32 R9, RZ, RZ, R6 ;  /* 0x000000ffff097224 */ /* 0x000fe400078e0006 */
[----:B-----5:R-:W-:Y:S01]  /*2e40*/  IMAD.MOV.U32 R224, RZ, RZ, R164 ;  /* 0x000000ffffe07224 */ /* 0x020fe200078e00a4 */
        /* <DEDUP_REMOVED lines=14> */
.L_x_34475:
        /* <DEDUP_REMOVED lines=13> */
.L_x_34477:
[----:B------:R-:W-:Y:S05]  /*3000*/  BSYNC.RECONVERGENT B3 ;  /* 0x0000000000037941 */ /* 0x000fea0003800200 */
.L_x_34476:
        /* <DEDUP_REMOVED lines=57> */
[----:B------:R-:W-:-:S05]  /*33a0*/  IMAD.WIDE.U32 R168, R169, -0x2daee0ad, RZ ;  /* 0xd2511f53a9a87825 */ /* 0x000fca00078e00ff */
[----:B------:R-:W-:Y:S01]  /*33b0*/  LOP3.LUT R4, R4, UR15, R169, 0x96, !PT ;  /* 0x0000000f04047c12 */ /* 0x000fe2000f8e96a9 */
[----:B------:R-:W-:Y:S01]  /*33c0*/  IMAD.MOV.U32 R169, RZ, RZ, R174 ;  /* 0x000000ffffa97224 */ /* 0x000fe200078e00ae */
[----:B------:R-:W-:-:S07]  /*33d0*/  MOV R174, R168 ;  /* 0x000000a800ae7202 */ /* 0x000fce0000000f00 */
.L_x_34474:
[----:B------:R-:W-:Y:S05]  /*33e0*/  BSYNC.RECONVERGENT B2 ;  /* 0x0000000000027941 */ /* 0x000fea0003800200 */
.L_x_34473:
        /* <DEDUP_REMOVED lines=10> */
.L_x_34472:
[----:B------:R-:W-:Y:S05]  /*3490*/  BSYNC.RECONVERGENT B1 ;  /* 0x0000000000017941 */ /* 0x000fea0003800200 */
.L_x_34471:
        /* <DEDUP_REMOVED lines=17> */
.L_x_34482:
        /* <DEDUP_REMOVED lines=13> */
.L_x_34484:
[----:B------:R-:W-:Y:S05]  /*3680*/  BSYNC.RECONVERGENT B3 ;  /* 0x0000000000037941 */ /* 0x000fea0003800200 */
.L_x_34483:
        /* <DEDUP_REMOVED lines=61> */
.L_x_34481:
[----:B------:R-:W-:Y:S05]  /*3a60*/  BSYNC.RECONVERGENT B2 ;  /* 0x0000000000027941 */ /* 0x000fea0003800200 */
.L_x_34480:
        /* <DEDUP_REMOVED lines=11> */
.L_x_34479:
[----:B------:R-:W-:Y:S05]  /*3b20*/  BSYNC.RECONVERGENT B1 ;  /* 0x0000000000017941 */ /* 0x000fea0003800200 */
.L_x_34478:
        /* <DEDUP_REMOVED lines=17> */
.L_x_34489:
        /* <DEDUP_REMOVED lines=13> */
.L_x_34491:
[----:B------:R-:W-:Y:S05]  /*3d10*/  BSYNC.RECONVERGENT B3 ;  /* 0x0000000000037941 */ /* 0x000fea0003800200 */
.L_x_34490:
        /* <DEDUP_REMOVED lines=61> */
.L_x_34488:
[----:B------:R-:W-:Y:S05]  /*40f0*/  BSYNC.RECONVERGENT B2 ;  /* 0x0000000000027941 */ /* 0x000fea0003800200 */
.L_x_34487:
        /* <DEDUP_REMOVED lines=10> */
.L_x_34486:
[----:B------:R-:W-:Y:S05]  /*41a0*/  BSYNC.RECONVERGENT B1 ;  /* 0x0000000000017941 */ /* 0x000fea0003800200 */
.L_x_34485:
        /* <DEDUP_REMOVED lines=16> */
.L_x_34495:
        /* <DEDUP_REMOVED lines=13> */
.L_x_34497:
[----:B------:R-:W-:Y:S05]  /*4380*/  BSYNC.RECONVERGENT B2 ;  /* 0x0000000000027941 */ /* 0x000fea0003800200 */
.L_x_34496:
        /* <DEDUP_REMOVED lines=61> */
.L_x_34494:
[----:B------:R-:W-:Y:S05]  /*4760*/  BSYNC.RECONVERGENT B1 ;  /* 0x0000000000017941 */ /* 0x000fea0003800200 */
.L_x_34493:
        /* <DEDUP_REMOVED lines=12> */
.L_x_34442:
        /* <DEDUP_REMOVED lines=21> */
.L_x_34502:
        /* <DEDUP_REMOVED lines=13> */
.L_x_34504:
[----:B------:R-:W-:Y:S05]  /*4a50*/  BSYNC.RECONVERGENT B3 ;  /* 0x0000000000037941 */ /* 0x000fea0003800200 */
.L_x_34503:
        /* <DEDUP_REMOVED lines=51> */
[----:B------:R-:W-:Y:S01]  /*4d90*/  HFMA2 R14, -RZ, RZ, 0, 0 ;  /* 0x00000000ff0e7431 */ /* 0x000fe200000001ff */
[----:B------:R-:W-:Y:S01]  /*4da0*/  LOP3.LUT R174, R10, UR15, R13, 0x96, !PT ;  /* 0x0000000f0aae7c12 */ /* 0x000fe2000f8e960d */
[----:B------:R-:W-:Y:S01]  /*4db0*/  UIADD3 UR15, UPT, UPT, UR4, -0x700cb87f, URZ ;  /* 0x8ff34781040f7890 */ /* 0x000fe2000fffe0ff */
[----:B------:R-:W-:-:S04]  /*4dc0*/  IMAD.WIDE.U32 R10, R11, -0x326172a9, RZ ;  /* 0xcd9e8d570b0a7825 */ /* 0x000fc800078e00ff */
[----:B------:R-:W-:Y:S01]  /*4dd0*/  IMAD.WIDE.U32 R174, R174, -0x2daee0ad, RZ ;  /* 0xd2511f53aeae7825 */ /* 0x000fe200078e00ff */
[----:B------:R-:W-:-:S03]  /*4de0*/  LOP3.LUT R5, R12, UR15, R11, 0x96, !PT ;  /* 0x0000000f0c057c12 */ /* 0x000fc6000f8e960b */
[----:B------:R-:W-:Y:S01]  /*4df0*/  IMAD.MOV.U32 R11, RZ, RZ, R9 ;  /* 0x000000ffff0b7224 */ /* 0x000fe200078e0009 */
[----:B------:R-:W-:-:S07]  /*4e00*/  LOP3.LUT R4, R4, UR16, R175, 0x96, !PT ;  /* 0x0000001004047c12 */ /* 0x000fce000f8e96af */
.L_x_34501:
[----:B------:R-:W-:Y:S05]  /*4e10*/  BSYNC.RECONVERGENT B2 ;  /* 0x0000000000027941 */ /* 0x000fea0003800200 */
.L_x_34500:
        /* <DEDUP_REMOVED lines=9> */
[----:B------:R-:W-:-:S07]  /*4eb0*/  FMUL.FTZ R12, R9, R92 ;  /* 0x0000005c090c7220 */ /* 0x000fce0000410000 */
.L_x_34499:
[----:B------:R-:W-:Y:S05]  /*4ec0*/  BSYNC.RECONVERGENT B1 ;  /* 0x0000000000017941 */ /* 0x000fea0003800200 */
.L_x_34498:
        /* <DEDUP_REMOVED lines=17> */
.L_x_34509:
        /* <DEDUP_REMOVED lines=13> */
.L_x_34511:
[----:B------:R-:W-:Y:S05]  /*50b0*/  BSYNC.RECONVERGENT B3 ;  /* 0x0000000000037941 */ /* 0x000fea0003800200 */
.L_x_34510:
        /* <DEDUP_REMOVED lines=61> */
.L_x_34508:
[----:B------:R-:W-:Y:S05]  /*5490*/  BSYNC.RECONVERGENT B2 ;  /* 0x0000000000027941 */ /* 0x000fea0003800200 */
.L_x_34507:
        /* <DEDUP_REMOVED lines=11> */
.L_x_34506:
[----:B------:R-:W-:Y:S05]  /*5550*/  BSYNC.RECONVERGENT B1 ;  /* 0x0000000000017941 */ /* 0x000fea0003800200 */
.L_x_34505:
        /* <DEDUP_REMOVED lines=17> */
.L_x_34516:
        /* <DEDUP_REMOVED lines=13> */
.L_x_34518:
[----:B------:R-:W-:Y:S05]  /*5740*/  BSYNC.RECONVERGENT B3 ;  /* 0x0000000000037941 */ /* 0x000fea0003800200 */
.L_x_34517:
        /* <DEDUP_REMOVED lines=61> */
.L_x_34515:
[----:B------:R-:W-:Y:S05]  /*5b20*/  BSYNC.RECONVERGENT B2 ;  /* 0x0000000000027941 */ /* 0x000fea0003800200 */
.L_x_34514:
        /* <DEDUP_REMOVED lines=10> */
.L_x_34513:
[----:B------:R-:W-:Y:S05]  /*5bd0*/  BSYNC.RECONVERGENT B1 ;  /* 0x0000000000017941 */ /* 0x000fea0003800200 */
.L_x_34512:
        /* <DEDUP_REMOVED lines=17> */
.L_x_34523:
        /* <DEDUP_REMOVED lines=13> */
.L_x_34525:
[----:B------:R-:W-:Y:S05]  /*5dc0*/  BSYNC.RECONVERGENT B3 ;  /* 0x0000000000037941 */ /* 0x000fea0003800200 */
.L_x_34524:
        /* <DEDUP_REMOVED lines=61> */
.L_x_34522:
[----:B------:R-:W-:Y:S05]  /*61a0*/  BSYNC.RECONVERGENT B2 ;  /* 0x0000000000027941 */ /* 0x000fea0003800200 */
.L_x_34521:
        /* <DEDUP_REMOVED lines=11> */
.L_x_34520:
[----:B------:R-:W-:Y:S05]  /*6260*/  BSYNC.RECONVERGENT B1 ;  /* 0x0000000000017941 */ /* 0x000fea0003800200 */
.L_x_34519:
        /* <DEDUP_REMOVED lines=17> */
.L_x_34530:
        /* <DEDUP_REMOVED lines=13> */
.L_x_34532:
[----:B------:R-:W-:Y:S05]  /*6450*/  BSYNC.RECONVERGENT B3 ;  /* 0x0000000000037941 */ /* 0x000fea0003800200 */
.L_x_34531:
        /* <DEDUP_REMOVED lines=57> */
[----:B------:R-:W-:-:S04]  /*67f0*/  MOV R10, R170 ;  /* 0x000000aa000a7202 */ /* 0x000fc80000000f00 */
[----:B------:R-:W-:Y:S01]  /*6800*/  LOP3.LUT R4, R4, UR15, R169, 0x96, !PT ;  /* 0x0000000f04047c12 */ /* 0x000fe2000f8e96a9 */
[----:B------:R-:W-:Y:S02]  /*6810*/  IMAD.MOV.U32 R169, RZ, RZ, R174 ;  /* 0x000000ffffa97224 */ /* 0x000fe400078e00ae */
[----:B------:R-:W-:-:S07]  /*6820*/  IMAD.MOV.U32 R174, RZ, RZ, R168 ;  /* 0x000000ffffae7224 */ /* 0x000fce00078e00a8 */
.L_x_34529:
[----:B------:R-:W-:Y:S05]  /*6830*/  BSYNC.RECONVERGENT B2 ;  /* 0x0000000000027941 */ /* 0x000fea0003800200 */
.L_x_34528:
        /* <DEDUP_REMOVED lines=10> */
.L_x_34527:
[----:B------:R-:W-:Y:S05]  /*68e0*/  BSYNC.RECONVERGENT B1 ;  /* 0x0000000000017941 */ /* 0x000fea0003800200 */
.L_x_34526:
        /* <DEDUP_REMOVED lines=17> */
.L_x_34537:
        /* <DEDUP_REMOVED lines=13> */
.L_x_34539:
[----:B------:R-:W-:Y:S05]  /*6ad0*/  BSYNC.RECONVERGENT B3 ;  /* 0x0000000000037941 */ /* 0x000fea0003800200 */
.L_x_34538:
        /* <DEDUP_REMOVED lines=57> */
[----:B------:R-:W-:Y:S01]  /*6e70*/  HFMA2 R6, -RZ, RZ, 0, 0 ;  /* 0x00000000ff067431 */ /* 0x000fe200000001ff */
[----:B------:R-:W-:Y:S01]  /*6e80*/  LOP3.LUT R4, R4, UR15, R169, 0x96, !PT ;  /* 0x0000000f04047c12 */ /* 0x000fe2000f8e96a9 */
[----:B------:R-:W-:Y:S02]  /*6e90*/  IMAD.MOV.U32 R169, RZ, RZ, R174 ;  /* 0x000000ffffa97224 */ /* 0x000fe400078e00ae */
[----:B------:R-:W-:-:S07]  /*6ea0*/  IMAD.MOV.U32 R174, RZ, RZ, R168 ;  /* 0x000000ffffae7224 */ /* 0x000fce00078e00a8 */
.L_x_34536:
[----:B------:R-:W-:Y:S05]  /*6eb0*/  BSYNC.RECONVERGENT B2 ;  /* 0x0000000000027941 */ /* 0x000fea0003800200 */
.L_x_34535:
        /* <DEDUP_REMOVED lines=11> */
.L_x_34534:
[----:B------:R-:W-:Y:S05]  /*6f70*/  BSYNC.RECONVERGENT B1 ;  /* 0x0000000000017941 */ /* 0x000fea0003800200 */
.L_x_34533:
        /* <DEDUP_REMOVED lines=17> */
.L_x_34544:
        /* <DEDUP_REMOVED lines=13> */
.L_x_34546:
[----:B------:R-:W-:Y:S05]  /*7160*/  BSYNC.RECONVERGENT B3 ;  /* 0x0000000000037941 */ /* 0x000fea0003800200 */
.L_x_34545:
        /* <DEDUP_REMOVED lines=57> */
[----:B------:R-:W-:-:S05]  /*7500*/  IMAD.WIDE.U32 R168, R6, -0x2daee0ad, RZ ;  /* 0xd2511f5306a87825 */ /* 0x000fca00078e00ff */
[----:B------:R-:W-:Y:S01]  /*7510*/  LOP3.LUT R4, R4, UR15, R169, 0x96, !PT ;  /* 0x0000000f04047c12 */ /* 0x000fe2000f8e96a9 */
[----:B------:R-:W-:Y:S02]  /*7520*/  IMAD.MOV.U32 R169, RZ, RZ, R174 ;  /* 0x000000ffffa97224 */ /* 0x000fe400078e00ae */
[----:B------:R-:W-:-:S07]  /*7530*/  IMAD.MOV.U32 R174, RZ, RZ, R168 ;  /* 0x000000ffffae7224 */ /* 0x000fce00078e00a8 */
.L_x_34543:
[----:B------:R-:W-:Y:S05]  /*7540*/  BSYNC.RECONVERGENT B2 ;  /* 0x0000000000027941 */ /* 0x000fea0003800200 */
.L_x_34542:
        /* <DEDUP_REMOVED lines=10> */
.L_x_34541:
[----:B------:R-:W-:Y:S05]  /*75f0*/  BSYNC.RECONVERGENT B1 ;  /* 0x0000000000017941 */ /* 0x000fea0003800200 */
.L_x_34540:
        /* <DEDUP_REMOVED lines=16> */
.L_x_34549:
        /* <DEDUP_REMOVED lines=13> */
.L_x_34551:
[----:B------:R-:W-:Y:S05]  /*77d0*/  BSYNC.RECONVERGENT B2 ;  /* 0x0000000000027941 */ /* 0x000fea0003800200 */
.L_x_34550:
        /* <DEDUP_REMOVED lines=61> */
.L_x_34548:
[----:B------:R-:W-:Y:S05]  /*7bb0*/  BSYNC.RECONVERGENT B1 ;  /* 0x0000000000017941 */ /* 0x000fea0003800200 */
.L_x_34547:
        /* <DEDUP_REMOVED lines=11> */
.L_x_34492:
[----:B------:R-:W-:Y:S05]  /*7c70*/  BSYNC.RECONVERGENT B0 ;  /* 0x0000000000007941 */ /* 0x000fea0003800200 */
.L_x_34441:
[----:B------:R-:W0:Y:S01]  /*7c80*/  LDC.64 R240, c[0x0][0x3a8] ;  /* 0x0000ea00fff07b82 */ /* 0x000e220000000a00 */
[----:B------:R-:W-:Y:S01]  /*7c90*/  BSSY.RECONVERGENT B0, `(.L_x_34552) ;  /* 0x0000019000007945 */ /* 0x000fe20003800200 */
[----:B0-----:R-:W-:-:S05]  /*7ca0*/  IMAD.WIDE.U32 R168, R234, 0x20, R240 ;  /* 0x00000020eaa87825 */ /* 0x001fca00078e00f0 */
[----:B------:R0:W-:Y:S04]  /*7cb0*/  STG.E.128 desc[UR6][R168.64], R12 ;  /* 0x0000000ca8007986 */ /* 0x0001e8000c101d06 */
[----:B------:R0:W-:Y:S01]  /*7cc0*/  STG.E.128 desc[UR6][R168.64+0x10], R224 ;  /* 0x000010e0a8007986 */ /* 0x0001e2000c101d06 */
[----:B------:R-:W-:Y:S05]  /*7cd0*/  @!P1 BRA `(.L_x_34553) ;  /* 0x0000000000509947 */ /* 0x000fea0003800000 */
[----:B------:R-:W-:Y:S01]  /*7ce0*/  SHF.L.U32 R9, R233, 0x10, RZ ;  /* 0x00000010e9097819 */ /* 0x000fe200000006ff */
[----:B------:R-:W1:Y:S01]  /*7cf0*/  LDC.64 R176, c[0x0][0x3b0] ;  /* 0x0000ec00ffb07b82 */ /* 0x000e620000000a00 */
[----:B0-----:R-:W-:Y:S02]  /*7d00*/  LOP3.LUT R168, R230, 0xff, RZ, 0xc0, !PT ;  /* 0x000000ffe6a87812 */ /* 0x001fe400078ec0ff */
[----:B------:R-:W-:Y:S02]  /*7d10*/  LOP3.LUT R178, R9, 0xff0000, RZ, 0xc0, !PT ;  /* 0x00ff000009b27812 */ /* 0x000fe400078ec0ff */
[----:B------:R-:W-:Y:S01]  /*7d20*/  LOP3.LUT R9, R236, 0xffff, RZ, 0xc0, !PT ;  /* 0x0000ffffec097812 */ /* 0x000fe200078ec0ff */
[----:B------:R-:W-:Y:S01]  /*7d30*/  IMAD.WIDE.U32 R168, R168, 0x1000000, RZ ;  /* 0x01000000a8a87825 */ /* 0x000fe200078e00ff */
[----:B------:R-:W-:Y:S02]  /*7d40*/  LOP3.LUT R170, R229, 0xff, RZ, 0xc0, !PT ;  /* 0x000000ffe5aa7812 */ /* 0x000fe400078ec0ff */
[----:B------:R-:W-:-:S02]  /*7d50*/  PRMT R178, R178, 0x4210, R9 ;  /* 0x00004210b2b27816 */ /* 0x000fc40000000009 */
[----:B------:R-:W-:Y:S01]  /*7d60*/  PRMT R9, R232, 0x7104, RZ ;  /* 0x00007104e8097816 */ /* 0x000fe200000000ff */
[----:B------:R-:W-:Y:S01]  /*7d70*/  IMAD.WIDE.U32 R170, R170, 0x10000, RZ ;  /* 0x00010000aaaa7825 */ /* 0x000fe200078e00ff */
[----:B------:R-:W-:Y:S02]  /*7d80*/  LOP3.LUT R172, R228, 0xff, RZ, 0xc0, !PT ;  /* 0x000000ffe4ac7812 */ /* 0x000fe400078ec0ff */
[----:B------:R-:W-:-:S03]  /*7d90*/  LOP3.LUT R178, R178, 0xff00, R9, 0xf8, !PT ;  /* 0x0000ff00b2b27812 */ /* 0x000fc600078ef809 */
[----:B------:R-:W-:Y:S01]  /*7da0*/  IMAD.WIDE.U32 R172, R172, 0x100, RZ ;  /* 0x00000100acac7825 */ /* 0x000fe200078e00ff */
[----:B------:R-:W-:-:S04]  /*7db0*/  LOP3.LUT R9, R178, 0xff, R231, 0xf8, !PT ;  /* 0x000000ffb2097812 */ /* 0x000fc800078ef8e7 */
[----:B------:R-:W-:Y:S02]  /*7dc0*/  LOP3.LUT R169, R171, R9, R169, 0xfe, !PT ;  /* 0x00000009aba97212 */ /* 0x000fe400078efea9 */
[----:B------:R-:W-:Y:S01]  /*7dd0*/  LOP3.LUT R168, R172, R168, R170, 0xfe, !PT ;  /* 0x000000a8aca87212 */ /* 0x000fe200078efeaa */
[----:B-1----:R-:W-:Y:S01]  /*7de0*/  IMAD.WIDE.U32 R170, R235, 0x8, R176 ;  /* 0x00000008ebaa7825 */ /* 0x002fe200078e00b0 */
[----:B------:R-:W-:Y:S02]  /*7df0*/  LOP3.LUT R169, R169, R173, RZ, 0xfc, !PT ;  /* 0x000000ada9a97212 */ /* 0x000fe400078efcff */
[----:B------:R-:W-:-:S05]  /*7e00*/  LOP3.LUT R168, R168, 0xff, R11, 0xf8, !PT ;  /* 0x000000ffa8a87812 */ /* 0x000fca00078ef80b */
[----:B------:R1:W-:Y:S02]  /*7e10*/  STG.E.64 desc[UR6][R170.64], R168 ;  /* 0x000000a8aa007986 */ /* 0x0003e4000c101b06 */
.L_x_34553:
[----:B------:R-:W-:Y:S05]  /*7e20*/  BSYNC.RECONVERGENT B0 ;  /* 0x0000000000007941 */ /* 0x000fea0003800200 */
.L_x_34552:
[----:B-1----:R-:W1:Y:S01]  /*7e30*/  @P1 LDC.64 R170, c[0x0][0x390] ;  /* 0x0000e400ffaa1b82 */ /* 0x002e620000000a00 */
[----:B------:R-:W-:Y:S02]  /*7e40*/  @P1 VIADD R9, R235, 0x20 ;  /* 0x00000020eb091836 */ /* 0x000fe40000000000 */
[----:B------:R-:W-:-:S05]  /*7e50*/  @P0 VIADD R173, R234, 0x20 ;  /* 0x00000020eaad0836 */ /* 0x000fca0000000000 */
[----:B0-----:R-:W0:Y:S01]  /*7e60*/  @P0 LDC.64 R168, c[0x0][0x3a0] ;  /* 0x0000e800ffa80b82 */ /* 0x001e220000000a00 */
[----:B-1----:R-:W-:-:S05]  /*7e70*/  @P1 IMAD.WIDE.U32 R170, R9, 0x10, R170 ;  /* 0x0000001009aa1825 */ /* 0x002fca00078e00aa */
        /* <DEDUP_REMOVED lines=28> */
.L_x_34560:
        /* <DEDUP_REMOVED lines=12> */
.L_x_34562:
[----:B------:R-:W-:Y:S05]  /*8100*/  BSYNC.RECONVERGENT B3 ;  /* 0x0000000000037941 */ /* 0x000fea0003800200 */
.L_x_34561:
        /* <DEDUP_REMOVED lines=55> */
[----:B------:R-:W-:Y:S01]  /*8480*/  IMAD.WIDE.U32 R168, R169, -0x2daee0ad, RZ ;  /* 0xd2511f53a9a87825 */ /* 0x000fe200078e00ff */
[----:B------:R-:W-:-:S03]  /*8490*/  UIADD3 UR15, UPT, UPT, UR5, -0x695add53, URZ ;  /* 0x96a522ad050f7890 */ /* 0x000fc6000fffe0ff */
[----:B------:R-:W-:Y:S02]  /*84a0*/  IMAD.MOV.U32 R9, RZ, RZ, R168 ;  /* 0x000000ffff097224 */ /* 0x000fe400078e00a8 */
[----:B------:R-:W-:Y:S02]  /*84b0*/  HFMA2 R168, -RZ, RZ, 0, 0 ;  /* 0x00000000ffa87431 */ /* 0x000fe400000001ff */
[----:B------:R-:W-:Y:S01]  /*84c0*/  IMAD.MOV.U32 R11, RZ, RZ, R174 ;  /* 0x000000ffff0b7224 */ /* 0x000fe200078e00ae */
[----:B------:R-:W-:-:S07]  /*84d0*/  LOP3.LUT R4, R4, UR15, R169, 0x96, !PT ;  /* 0x0000000f04047c12 */ /* 0x000fce000f8e96a9 */
.L_x_34559:
[----:B------:R-:W-:Y:S05]  /*84e0*/  BSYNC.RECONVERGENT B2 ;  /* 0x0000000000027941 */ /* 0x000fea0003800200 */
.L_x_34558:
[----:B------:R-:W-:Y:S01]  /*84f0*/  I2FP.F32.U32 R6, R11 ;  /* 0x0000000b00067245 */ /* 0x000fe20000201000 */
[----:B------:R-:W-:-:S04]  /*8500*/  IMAD.MOV.U32 R11, RZ, RZ, 0x2f800000 ;  /* 0x2f800000ff0b7424 */ /* 0x000fc800078e00ff */
[----:B------:R-:W-:Y:S01]  /*8510*/  FFMA.FTZ R6, R6, R11, 1.1641532182693481445e-10 ;  /* 0x2f00000006067423 */ /* 0x000fe2000001000b */
[----:B------:R-:W-:-:S04]  /*8520*/  IMAD.U32 R11, R156, 0x10000, RZ ;  /* 0x000100009c0b7824 */ /* 0x000fc800078e00ff */
[----:B------:R-:W-:Y:S01]  /*8530*/  FMUL.FTZ R11, R11, UR9 ;  /* 0x000000090b0b7c20 */ /* 0x000fe20008410000 */
[----:B------:R-:W-:-:S03]  /*8540*/  FSETP.GTU.FTZ.AND P3, PT, R6, UR12, PT ;  /* 0x0000000c06007c0b */ /* 0x000fc6000bf7c000 */
[----:B------:R-:W-:-:S05]  /*8550*/  FMUL.FTZ R11, R11, UR8 ;  /* 0x000000080b0b7c20 */ /* 0x000fca0008410000 */
[----:B------:R-:W-:Y:S02]  /*8560*/  FSEL R169, R11, RZ, !P3 ;  /* 0x000000ff0ba97208 */ /* 0x000fe40005800000 */
[----:B------:R-:W-:-:S03]  /*8570*/  SEL R11, RZ, 0x1, P3 ;  /* 0x00000001ff0b7807 */ /* 0x000fc60001800000 */
[----:B------:R-:W-:-:S07]  /*8580*/  FFMA.FTZ R216, R169, R100, R160 ;  /* 0x00000064a9d87223 */ /* 0x000fce00000100a0 */
.L_x_34557:
[----:B------:R-:W-:Y:S05]  /*8590*/  BSYNC.RECONVERGENT B1 ;  /* 0x0000000000017941 */ /* 0x000fea0003800200 */
.L_x_34556:
        /* <DEDUP_REMOVED lines=17> */
.L_x_34567:
        /* <DEDUP_REMOVED lines=12> */
.L_x_34569:
[----:B------:R-:W-:Y:S05]  /*8770*/  BSYNC.RECONVERGENT B3 ;  /* 0x0000000000037941 */ /* 0x000fea0003800200 */
.L_x_34568:
        /* <DEDUP_REMOVED lines=62> */
.L_x_34566:
[----:B------:R-:W-:Y:S05]  /*8b60*/  BSYNC.RECONVERGENT B2 ;  /* 0x0000000000027941 */ /* 0x000fea0003800200 */
.L_x_34565:
[----:B------:R-:W-:Y:S01]  /*8b70*/  I2FP.F32.U32 R168, R169 ;  /* 0x000000a900a87245 */ /* 0x000fe20000201000 */
[----:B------:R-:W-:Y:S01]  /*8b80*/  IMAD.MOV.U32 R171, RZ, RZ, 0x2f800000 ;  /* 0x2f800000ffab7424 */ /* 0x000fe200078e00ff */
[----:B------:R-:W-:-:S03]  /*8b90*/  PRMT R169, R156, 0x7632, R169 ;  /* 0x000076329ca97816 */ /* 0x000fc600000000a9 */
[----:B------:R-:W-:Y:S02]  /*8ba0*/  FFMA.FTZ R168, R168, R171, 1.1641532182693481445e-10 ;  /* 0x2f000000a8a87423 */ /* 0x000fe400000100ab */
[----:B------:R-:W-:-:S03]  /*8bb0*/  IMAD.U32 R169, R169, 0x10000, RZ ;  /* 0x00010000a9a97824 */ /* 0x000fc600078e00ff */
[----:B------:R-:W-:Y:S01]  /*8bc0*/  FSETP.GTU.FTZ.AND P3, PT, R168, UR12, PT ;  /* 0x0000000ca8007c0b */ /* 0x000fe2000bf7c000 */
[----:B------:R-:W-:-:S03]  /*8bd0*/  FMUL.FTZ R169, R169, UR9 ;  /* 0x00000009a9a97c20 */ /* 0x000fc60008410000 */
[----:B------:R-:W-:Y:S01]  /*8be0*/  SEL R228, RZ, 0x1, P3 ;  /* 0x00000001ffe47807 */ /* 0x000fe20001800000 */
[----:B------:R-:W-:-:S05]  /*8bf0*/  FMUL.FTZ R169, R169, UR8 ;  /* 0x00000008a9a97c20 */ /* 0x000fca0008410000 */
[----:B------:R-:W-:-:S05]  /*8c00*/  FSEL R168, R169, RZ, !P3 ;  /* 0x000000ffa9a87208 */ /* 0x000fca0005800000 */
[----:B------:R-:W-:-:S07]  /*8c10*/  FFMA.FTZ R217, R168, R101, R161 ;  /* 0x00000065a8d97223 */ /* 0x000fce00000100a1 */
.L_x_34564:
[----:B------:R-:W-:Y:S05]  /*8c20*/  BSYNC.RECONVERGENT B1 ;  /* 0x0000000000017941 */ /* 0x000fea0003800200 */
.L_x_34563:
        /* <DEDUP_REMOVED lines=17> */
.L_x_34574:
        /* <DEDUP_REMOVED lines=12> */
.L_x_34576:
[----:B------:R-:W-:Y:S05]  /*8e00*/  BSYNC.RECONVERGENT B3 ;  /* 0x0000000000037941 */ /* 0x000fea0003800200 */
.L_x_34575:
        /* <DEDUP_REMOVED lines=60> */
[----:B------:R-:W-:Y:S02]  /*91d0*/  IMAD.MOV.U32 R9, RZ, RZ, R168 ;  /* 0x000000ffff097224 */ /* 0x000fe400078e00a8 */
[----:B------:R-:W-:-:S07]  /*91e0*/  HFMA2 R168, -RZ, RZ, 0, 0 ;  /* 0x00000000ffa87431 */ /* 0x000fce00000001ff */
.L_x_34573:
[----:B------:R-:W-:Y:S05]  /*91f0*/  BSYNC.RECONVERGENT B2 ;  /* 0x0000000000027941 */ /* 0x000fea0003800200 */
.L_x_34572:
[----:B------:R-:W-:Y:S01]  /*9200*/  I2FP.F32.U32 R6, R169 ;  /* 0x000000a900067245 */ /* 0x000fe20000201000 */
[----:B------:R-:W-:-:S04]  /*9210*/  IMAD.MOV.U32 R169, RZ, RZ, 0x2f800000 ;  /* 0x2f800000ffa97424 */ /* 0x000fc800078e00ff */
[----:B------:R-:W-:Y:S01]  /*9220*/  FFMA.FTZ R6, R6, R169, 1.1641532182693481445e-10 ;  /* 0x2f00000006067423 */ /* 0x000fe200000100a9 */
[----:B------:R-:W-:-:S04]  /*9230*/  IMAD.U32 R169, R157, 0x10000, RZ ;  /* 0x000100009da97824 */ /* 0x000fc800078e00ff */
[----:B------:R-:W-:Y:S01]  /*9240*/  FMUL.FTZ R169, R169, UR9 ;  /* 0x00000009a9a97c20 */ /* 0x000fe20008410000 */
[----:B------:R-:W-:-:S03]  /*9250*/  FSETP.GTU.FTZ.AND P3, PT, R6, UR12, PT ;  /* 0x0000000c06007c0b */ /* 0x000fc6000bf7c000 */
[----:B------:R-:W-:Y:S01]  /*9260*/  FMUL.FTZ R169, R169, UR8 ;  /* 0x00000008a9a97c20 */ /* 0x000fe20008410000 */
[----:B------:R-:W-:-:S04]  /*9270*/  SEL R229, RZ, 0x1, P3 ;  /* 0x00000001ffe57807 */ /* 0x000fc80001800000 */
[----:B------:R-:W-:-:S05]  /*9280*/  FSEL R169, R169, RZ, !P3 ;  /* 0x000000ffa9a97208 */ /* 0x000fca0005800000 */
[----:B------:R-:W-:-:S07]  /*9290*/  FFMA.FTZ R218, R169, R102, R162 ;  /* 0x00000066a9da7223 */ /* 0x000fce00000100a2 */
.L_x_34571:
[----:B------:R-:W-:Y:S05]  /*92a0*/  BSYNC.RECONVERGENT B1 ;  /* 0x0000000000017941 */ /* 0x000fea0003800200 */
.L_x_34570:
        /* <DEDUP_REMOVED lines=17> */
.L_x_34581:
        /* <DEDUP_REMOVED lines=12> */
.L_x_34583:
[----:B------:R-:W-:Y:S05]  /*9480*/  BSYNC.RECONVERGENT B3 ;  /* 0x0000000000037941 */ /* 0x000fea0003800200 */
.L_x_34582:
        /* <DEDUP_REMOVED lines=62> */
.L_x_34580:
[----:B------:R-:W-:Y:S05]  /*9870*/  BSYNC.RECONVERGENT B2 ;  /* 0x0000000000027941 */ /* 0x000fea0003800200 */
.L_x_34579:
        /* <DEDUP_REMOVED lines=11> */
.L_x_34578:
[----:B------:R-:W-:Y:S05]  /*9930*/  BSYNC.RECONVERGENT B1 ;  /* 0x0000000000017941 */ /* 0x000fea0003800200 */
.L_x_34577:
        /* <DEDUP_REMOVED lines=17> */
.L_x_34588:
        /* <DEDUP_REMOVED lines=12> */
.L_x_34590:
[----:B------:R-:W-:Y:S05]  /*9b10*/  BSYNC.RECONVERGENT B3 ;  /* 0x0000000000037941 */ /* 0x000fea0003800200 */
.L_x_34589:
        /* <DEDUP_REMOVED lines=62> */
.L_x_34587:
[----:B------:R-:W-:Y:S05]  /*9f00*/  BSYNC.RECONVERGENT B2 ;  /* 0x0000000000027941 */ /* 0x000fea0003800200 */
.L_x_34586:
        /* <DEDUP_REMOVED lines=10> */
.L_x_34585:
[----:B------:R-:W-:Y:S05]  /*9fb0*/  BSYNC.RECONVERGENT B1 ;  /* 0x0000000000017941 */ /* 0x000fea0003800200 */
.L_x_34584:
        /* <DEDUP_REMOVED lines=17> */
.L_x_34595:
        /* <DEDUP_REMOVED lines=12> */
.L_x_34597:
[----:B------:R-:W-:Y:S05]  /*a190*/  BSYNC.RECONVERGENT B3 ;  /* 0x0000000000037941 */ /* 0x000fea0003800200 */
.L_x_34596:
        /* <DEDUP_REMOVED lines=62> */
.L_x_34594:
[----:B------:R-:W-:Y:S05]  /*a580*/  BSYNC.RECONVERGENT B2 ;  /* 0x0000000000027941 */ /* 0x000fea0003800200 */
.L_x_34593:
        /* <DEDUP_REMOVED lines=11> */
.L_x_34592:
[----:B------:R-:W-:Y:S05]  /*a640*/  BSYNC.RECONVERGENT B1 ;  /* 0x0000000000017941 */ /* 0x000fea0003800200 */
.L_x_34591:
        /* <DEDUP_REMOVED lines=17> */
.L_x_34602:
        /* <DEDUP_REMOVED lines=12> */
.L_x_34604:
[----:B------:R-:W-:Y:S05]  /*a820*/  BSYNC.RECONVERGENT B3 ;  /* 0x0000000000037941 */ /* 0x000fea0003800200 */
.L_x_34603:
        /* <DEDUP_REMOVED lines=62> */
.L_x_34601:
[----:B------:R-:W-:Y:S05]  /*ac10*/  BSYNC.RECONVERGENT B2 ;  /* 0x0000000000027941 */ /* 0x000fea0003800200 */
.L_x_34600:
        /* <DEDUP_REMOVED lines=10> */
.L_x_34599:
[----:B------:R-:W-:Y:S05]  /*acc0*/  BSYNC.RECONVERGENT B1 ;  /* 0x0000000000017941 */ /* 0x000fea0003800200 */
.L_x_34598:
        /* <DEDUP_REMOVED lines=16> */
.L_x_34608:
        /* <DEDUP_REMOVED lines=12> */
.L_x_34610:
[----:B------:R-:W-:Y:S05]  /*ae90*/  BSYNC.RECONVERGENT B2 ;  /* 0x0000000000027941 */ /* 0x000fea0003800200 */
.L_x_34609:
        /* <DEDUP_REMOVED lines=62> */
.L_x_34607:
[----:B------:R-:W-:Y:S05]  /*b280*/  BSYNC.RECONVERGENT B1 ;  /* 0x0000000000017941 */ /* 0x000fea0003800200 */
.L_x_34606:
[----:B------:R-:W-:Y:S01]  /*b290*/  PRMT R168, R159, 0x7632, R168 ;  /* 0x000076329fa87816 */ /* 0x000fe200000000a8 */
        /* <DEDUP_REMOVED lines=11> */
.L_x_34555:
        /* <DEDUP_REMOVED lines=21> */
.L_x_34615:
        /* <DEDUP_REMOVED lines=12> */
.L_x_34617:
[----:B------:R-:W-:Y:S05]  /*b560*/  BSYNC.RECONVERGENT B3 ;  /* 0x0000000000037941 */ /* 0x000fea0003800200 */
.L_x_34616:
        /* <DEDUP_REMOVED lines=61> */
.L_x_34614:
[----:B------:R-:W-:Y:S05]  /*b940*/  BSYNC.RECONVERGENT B2 ;  /* 0x0000000000027941 */ /* 0x000fea0003800200 */
.L_x_34613:
[----:B------:R-:W-:Y:S01]  /*b950*/  I2FP.F32.U32 R6, R11 ;  /* 0x0000000b00067245 */ /* 0x000fe20000201000 */
[----:B------:R-:W-:-:S04]  /*b960*/  IMAD.MOV.U32 R11, RZ, RZ, 0x2f800000 ;  /* 0x2f800000ff0b7424 */ /* 0x000fc800078e00ff */
[----:B------:R-:W-:Y:S01]  /*b970*/  FFMA.FTZ R6, R6, R11, 1.1641532182693481445e-10 ;  /* 0x2f00000006067423 */ /* 0x000fe2000001000b */
[----:B-----5:R-:W-:-:S04]  /*b980*/  IMAD.U32 R11, R156, 0x10000, RZ ;  /* 0x000100009c0b7824 */ /* 0x020fc800078e00ff */
[----:B------:R-:W-:Y:S01]  /*b990*/  FMUL.FTZ R11, R11, UR9 ;  /* 0x000000090b0b7c20 */ /* 0x000fe20008410000 */
[----:B------:R-:W-:-:S03]  /*b9a0*/  FSETP.GTU.FTZ.AND P2, PT, R6, UR12, PT ;  /* 0x0000000c06007c0b */ /* 0x000fc6000bf5c000 */
[----:B------:R-:W-:-:S05]  /*b9b0*/  FMUL.FTZ R11, R11, UR8 ;  /* 0x000000080b0b7c20 */ /* 0x000fca0008410000 */
[----:B------:R-:W-:Y:S02]  /*b9c0*/  FSEL R169, R11, RZ, !P2 ;  /* 0x000000ff0ba97208 */ /* 0x000fe40005000000 */
[----:B------:R-:W-:-:S03]  /*b9d0*/  SEL R11, RZ, 0x1, P2 ;  /* 0x00000001ff0b7807 */ /* 0x000fc60001000000 */
[----:B------:R-:W-:-:S07]  /*b9e0*/  FMUL.FTZ R216, R169, R100 ;  /* 0x00000064a9d87220 */ /* 0x000fce0000410000 */
.L_x_34612:
[----:B------:R-:W-:Y:S05]  /*b9f0*/  BSYNC.RECONVERGENT B1 ;  /* 0x0000000000017941 */ /* 0x000fea0003800200 */
.L_x_34611:
        /* <DEDUP_REMOVED lines=17> */
.L_x_34622:
        /* <DEDUP_REMOVED lines=12> */
.L_x_34624:
[----:B------:R-:W-:Y:S05]  /*bbd0*/  BSYNC.RECONVERGENT B3 ;  /* 0x0000000000037941 */ /* 0x000fea0003800200 */
.L_x_34623:
        /* <DEDUP_REMOVED lines=62> */
.L_x_34621:
[----:B------:R-:W-:Y:S05]  /*bfc0*/  BSYNC.RECONVERGENT B2 ;  /* 0x0000000000027941 */ /* 0x000fea0003800200 */
.L_x_34620:
        /* <DEDUP_REMOVED lines=9> */
[----:B------:R-:W-:-:S05]  /*c060*/  FSEL R168, R169, RZ, !P2 ;  /* 0x000000ffa9a87208 */ /* 0x000fca0005000000 */
[----:B------:R-:W-:-:S07]  /*c070*/  FMUL.FTZ R217, R168, R101 ;  /* 0x00000065a8d97220 */ /* 0x000fce0000410000 */
.L_x_34619:
[----:B------:R-:W-:Y:S05]  /*c080*/  BSYNC.RECONVERGENT B1 ;  /* 0x0000000000017941 */ /* 0x000fea0003800200 */
.L_x_34618:
        /* <DEDUP_REMOVED lines=17> */
.L_x_34629:
        /* <DEDUP_REMOVED lines=12> */
.L_x_34631:
[----:B------:R-:W-:Y:S05]  /*c260*/  BSYNC.RECONVERGENT B3 ;  /* 0x0000000000037941 */ /* 0x000fea0003800200 */
.L_x_34630:
        /* <DEDUP_REMOVED lines=62> */
.L_x_34628:
[----:B------:R-:W-:Y:S05]  /*c650*/  BSYNC.RECONVERGENT B2 ;  /* 0x0000000000027941 */ /* 0x000fea0003800200 */
.L_x_34627:
        /* <DEDUP_REMOVED lines=10> */
.L_x_34626:
[----:B------:R-:W-:Y:S05]  /*c700*/  BSYNC.RECONVERGENT B1 ;  /* 0x0000000000017941 */ /* 0x000fea0003800200 */
.L_x_34625:
        /* <DEDUP_REMOVED lines=17> */
.L_x_34636:
        /* <DEDUP_REMOVED lines=12> */
.L_x_34638:
[----:B------:R-:W-:Y:S05]  /*c8e0*/  BSYNC.RECONVERGENT B3 ;  /* 0x0000000000037941 */ /* 0x000fea0003800200 */
.L_x_34637:
        /* <DEDUP_REMOVED lines=62> */
.L_x_34635:
[----:B------:R-:W-:Y:S05]  /*ccd0*/  BSYNC.RECONVERGENT B2 ;  /* 0x0000000000027941 */ /* 0x000fea0003800200 */
.L_x_34634:
        /* <DEDUP_REMOVED lines=11> */
.L_x_34633:
[----:B------:R-:W-:Y:S05]  /*cd90*/  BSYNC.RECONVERGENT B1 ;  /* 0x0000000000017941 */ /* 0x000fea0003800200 */
.L_x_34632:
        /* <DEDUP_REMOVED lines=17> */
.L_x_34643:
        /* <DEDUP_REMOVED lines=12> */
.L_x_34645:
[----:B------:R-:W-:Y:S05]  /*cf70*/  BSYNC.RECONVERGENT B3 ;  /* 0x0000000000037941 */ /* 0x000fea0003800200 */
.L_x_34644:
        /* <DEDUP_REMOVED lines=62> */
.L_x_34642:
[----:B------:R-:W-:Y:S05]  /*d360*/  BSYNC.RECONVERGENT B2 ;  /* 0x0000000000027941 */ /* 0x000fea0003800200 */
.L_x_34641:
        /* <DEDUP_REMOVED lines=10> */
.L_x_34640:
[----:B------:R-:W-:Y:S05]  /*d410*/  BSYNC.RECONVERGENT B1 ;  /* 0x0000000000017941 */ /* 0x000fea0003800200 */
.L_x_34639:
        /* <DEDUP_REMOVED lines=17> */
.L_x_34650:
        /* <DEDUP_REMOVED lines=12> */
.L_x_34652:
[----:B------:R-:W-:Y:S05]  /*d5f0*/  BSYNC.RECONVERGENT B3 ;  /* 0x0000000000037941 */ /* 0x000fea0003800200 */
.L_x_34651:
        /* <DEDUP_REMOVED lines=62> */
.L_x_34649:
[----:B------:R-:W-:Y:S05]  /*d9e0*/  BSYNC.RECONVERGENT B2 ;  /* 0x0000000000027941 */ /* 0x000fea0003800200 */
.L_x_34648:
        /* <DEDUP_REMOVED lines=11> */
.L_x_34647:
[----:B------:R-:W-:Y:S05]  /*daa0*/  BSYNC.RECONVERGENT B1 ;  /* 0x0000000000017941 */ /* 0x000fea0003800200 */
.L_x_34646:
        /* <DEDUP_REMOVED lines=17> */
.L_x_34657:
        /* <DEDUP_REMOVED lines=12> */
.L_x_34659:
[----:B------:R-:W-:Y:S05]  /*dc80*/  BSYNC.RECONVERGENT B3 ;  /* 0x0000000000037941 */ /* 0x000fea0003800200 */
.L_x_34658:
        /* <DEDUP_REMOVED lines=62> */
.L_x_34656:
[----:B------:R-:W-:Y:S05]  /*e070*/  BSYNC.RECONVERGENT B2 ;  /* 0x0000000000027941 */ /* 0x000fea0003800200 */
.L_x_34655:
        /* <DEDUP_REMOVED lines=10> */
.L_x_34654:
[----:B------:R-:W-:Y:S05]  /*e120*/  BSYNC.RECONVERGENT B1 ;  /* 0x0000000000017941 */ /* 0x000fea0003800200 */
.L_x_34653:
        /* <DEDUP_REMOVED lines=16> */
.L_x_34662:
        /* <DEDUP_REMOVED lines=12> */
.L_x_34664:
[----:B------:R-:W-:Y:S05]  /*e2f0*/  BSYNC.RECONVERGENT B2 ;  /* 0x0000000000027941 */ /* 0x000fea0003800200 */
.L_x_34663:
        /* <DEDUP_REMOVED lines=62> */
.L_x_34661:
[----:B------:R-:W-:Y:S05]  /*e6e0*/  BSYNC.RECONVERGENT B1 ;  /* 0x0000000000017941 */ /* 0x000fea0003800200 */
.L_x_34660:
        /* <DEDUP_REMOVED lines=11> */
.L_x_34605:
[----:B------:R-:W-:Y:S05]  /*e7a0*/  BSYNC.RECONVERGENT B0 ;  /* 0x0000000000007941 */ /* 0x000fea0003800200 */
.L_x_34554:
        /* <DEDUP_REMOVED lines=22> */
[----:B------:R-:W0:Y:S01]  /*e910*/  LDC.64 R170, c[0x0][0x3b0] ;  /* 0x0000ec00ffaa7b82 */ /* 0x000e220000000a00 */
[----:B------:R-:W-:Y:S02]  /*e920*/  LOP3.LUT R168, R168, 0xff, R11, 0xf8, !PT ;  /* 0x000000ffa8a87812 */ /* 0x000fe400078ef80b */
[----:B------:R-:W-:Y:S01]  /*e930*/  LOP3.LUT R169, R169, R173, RZ, 0xfc, !PT ;  /* 0x000000ada9a97212 */ /* 0x000fe200078efcff */
[----:B0-----:R-:W-:-:S05]  /*e940*/  IMAD.WIDE.U32 R170, R6, 0x8, R170 ;  /* 0x0000000806aa7825 */ /* 0x001fca00078e00aa */
[----:B------:R1:W-:Y:S02]  /*e950*/  STG.E.64 desc[UR6][R170.64], R168 ;  /* 0x000000a8aa007986 */ /* 0x0003e4000c101b06 */
.L_x_34666:
[----:B------:R-:W-:Y:S05]  /*e960*/  BSYNC.RECONVERGENT B0 ;  /* 0x0000000000007941 */ /* 0x000fea0003800200 */
.L_x_34665:
[----:B01----:R-:W0:Y:S01]  /*e970*/  @P1 LDC.64 R168, c[0x0][0x390] ;  /* 0x0000e400ffa81b82 */ /* 0x003e220000000a00 */
[----:B------:R-:W-:-:S05]  /*e980*/  @P1 IADD3 R171, PT, PT, R235, 0x40, RZ ;  /* 0x00000040ebab1810 */ /* 0x000fca0007ffe0ff */
[----:B0-----:R-:W-:-:S05]  /*e990*/  @P1 IMAD.WIDE.U32 R168, R171, 0x10, R168 ;  /* 0x00000010aba81825 */ /* 0x001fca00078e00a8 */
[----:B-----5:R0:W5:Y:S01]  /*e9a0*/  @P1 LDG.E.128 R156, desc[UR6][R168.64] ;  /* 0x00000006a89c1981 */ /* 0x020162000c1e1d00 */
[----:B------:R-:W-:Y:S01]  /*e9b0*/  @P0 VIADD R171, R234, 0x40 ;  /* 0x00000040eaab0836 */ /* 0x000fe20000000000 */
        /* <DEDUP_REMOVED lines=9> */
[----:B0-----:R-:W-:Y:S01]  /*ea50*/  MOV R168, R174 ;  /* 0x000000ae00a87202 */ /* 0x001fe20000000f00 */
        /* <DEDUP_REMOVED lines=18> */
.L_x_34673:
        /* <DEDUP_REMOVED lines=12> */
.L_x_34675:
[----:B------:R-:W-:Y:S05]  /*ec40*/  BSYNC.RECONVERGENT B3 ;  /* 0x0000000000037941 */ /* 0x000fea0003800200 */
.L_x_34674:
        /* <DEDUP_REMOVED lines=50> */
[----:B------:R-:W-:-:S06]  /*ef70*/  UIADD3 UR15, UPT, UPT, UR4, -0xe443238, URZ ;  /* 0xf1bbcdc8040f7890 */ /* 0x000fcc000fffe0ff */
[----:B------:R-:W-:Y:S01]  /*ef80*/  LOP3.LUT R168, R10, UR15, R171, 0x96, !PT ;  /* 0x0000000f0aa87c12 */ /* 0x000fe2000f8e96ab */
[----:B------:R-:W-:Y:S01]  /*ef90*/  UIADD3 UR15, UPT, UPT, UR5, -0x695add53, URZ ;  /* 0x96a522ad050f7890 */ /* 0x000fe2000fffe0ff */
[----:B------:R-:W-:-:S04]  /*efa0*/  IMAD.WIDE.U32 R10, R11, -0x326172a9, RZ ;  /* 0xcd9e8d570b0a7825 */ /* 0x000fc800078e00ff */
[----:B------:R-:W-:-:S05]  /*efb0*/  IMAD.WIDE.U32 R168, R168, -0x2daee0ad, RZ ;  /* 0xd2511f53a8a87825 */ /* 0x000fca00078e00ff */
[----:B------:R-:W-:Y:S01]  /*efc0*/  LOP3.LUT R4, R4, UR15, R169, 0x96, !PT ;  /* 0x0000000f04047c12 */ /* 0x000fe2000f8e96a9 */
[----:B------:R-:W-:Y:S01]  /*efd0*/  UIADD3 UR15, UPT, UPT, UR4, -0x700cb87f, URZ ;  /* 0x8ff34781040f7890 */ /* 0x000fe2000fffe0ff */
[----:B------:R-:W-:Y:S01]  /*efe0*/  MOV R6, R168 ;  /* 0x000000a800067202 */ /* 0x000fe20000000f00 */
[----:B------:R-:W-:-:S04]  /*eff0*/  IMAD.MOV.U32 R168, RZ, RZ, RZ ;  /* 0x000000ffffa87224 */ /* 0x000fc800078e00ff */
[----:B------:R-:W-:Y:S01]  /*f000*/  LOP3.LUT R5, R170, UR15, R11, 0x96, !PT ;  /* 0x0000000faa057c12 */ /* 0x000fe2000f8e960b */
[----:B------:R-:W-:-:S07]  /*f010*/  IMAD.MOV.U32 R11, RZ, RZ, R9 ;  /* 0x000000ffff0b7224 */ /* 0x000fce00078e0009 */
.L_x_34672:
[----:B------:R-:W-:Y:S05]  /*f020*/  BSYNC.RECONVERGENT B2 ;  /* 0x0000000000027941 */ /* 0x000fea0003800200 */
.L_x_34671:
[----:B------:R-:W-:Y:S01]  /*f030*/  HFMA2 R170, -RZ, RZ, 0.1171875, 0 ;  /* 0x2f800000ffaa7431 */ /* 0x000fe200000001ff */
[----:B------:R-:W-:Y:S01]  /*f040*/  I2FP.F32.U32 R9, R11 ;  /* 0x0000000b00097245 */ /* 0x000fe20000201000 */
[----:B------:R-:W-:-:S04]  /*f050*/  IMAD.U32 R11, R156, 0x10000, RZ ;  /* 0x000100009c0b7824 */ /* 0x000fc800078e00ff */
[----:B------:R-:W-:Y:S01]  /*f060*/  FMUL.FTZ R11, R11, UR9 ;  /* 0x000000090b0b7c20 */ /* 0x000fe20008410000 */
[----:B------:R-:W-:-:S05]  /*f070*/  FFMA.FTZ R9, R9, R170, 1.1641532182693481445e-10 ;  /* 0x2f00000009097423 */ /* 0x000fca00000100aa */
[----:B------:R-:W-:Y:S01]  /*f080*/  FSETP.GTU.FTZ.AND P3, PT, R9, UR12, PT ;  /* 0x0000000c09007c0b */ /* 0x000fe2000bf7c000 */
[----:B------:R-:W-:-:S03]  /*f090*/  FMUL.FTZ R9, R11, UR8 ;  /* 0x000000080b097c20 */ /* 0x000fc60008410000 */
[----:B------:R-:W-:Y:S02]  /*f0a0*/  SEL R11, RZ, 0x1, P3 ;  /* 0x00000001ff0b7807 */ /* 0x000fe40001800000 */
[----:B------:R-:W-:-:S05]  /*f0b0*/  FSEL R9, R9, RZ, !P3 ;  /* 0x000000ff09097208 */ /* 0x000fca0005800000 */
[----:B------:R-:W-:-:S07]  /*f0c0*/  FFMA.FTZ R208, R9, R108, R160 ;  /* 0x0000006c09d07223 */ /* 0x000fce00000100a0 */
.L_x_34670:
[----:B------:R-:W-:Y:S05]  /*f0d0*/  BSYNC.RECONVERGENT B1 ;  /* 0x0000000000017941 */ /* 0x000fea0003800200 */
.L_x_34669:
        /* <DEDUP_REMOVED lines=17> */
.L_x_34680:
        /* <DEDUP_REMOVED lines=12> */
.L_x_34682:
[----:B------:R-:W-:Y:S05]  /*f2b0*/  BSYNC.RECONVERGENT B3 ;  /* 0x0000000000037941 */ /* 0x000fea0003800200 */
.L_x_34681:
        /* <DEDUP_REMOVED lines=62> */
.L_x_34679:
[----:B------:R-:W-:Y:S05]  /*f6a0*/  BSYNC.RECONVERGENT B2 ;  /* 0x0000000000027941 */ /* 0x000fea0003800200 */
.L_x_34678:
[----:B------:R-:W-:Y:S01]  /*f6b0*/  HFMA2 R168, -RZ, RZ, 0.1171875, 0 ;  /* 0x2f800000ffa87431 */ /* 0x000fe200000001ff */
[----:B------:R-:W-:-:S05]  /*f6c0*/  I2FP.F32.U32 R9, R9 ;  /* 0x0000000900097245 */ /* 0x000fca0000201000 */
[----:B------:R-:W-:Y:S01]  /*f6d0*/  FFMA.FTZ R9, R9, R168, 1.1641532182693481445e-10 ;  /* 0x2f00000009097423 */ /* 0x000fe200000100a8 */
[----:B------:R-:W-:-:S04]  /*f6e0*/  PRMT R168, R156, 0x7632, R168 ;  /* 0x000076329ca87816 */ /* 0x000fc800000000a8 */
[----:B------:R-:W-:Y:S01]  /*f6f0*/  FSETP.GTU.FTZ.AND P3, PT, R9, UR12, PT ;  /* 0x0000000c09007c0b */ /* 0x000fe2000bf7c000 */
[----:B------:R-:W-:-:S03]  /*f700*/  IMAD.U32 R168, R168, 0x10000, RZ ;  /* 0x00010000a8a87824 */ /* 0x000fc600078e00ff */
[----:B------:R-:W-:Y:S01]  /*f710*/  SEL R228, RZ, 0x1, P3 ;  /* 0x00000001ffe47807 */ /* 0x000fe20001800000 */
[----:B------:R-:W-:-:S04]  /*f720*/  FMUL.FTZ R168, R168, UR9 ;  /* 0x00000009a8a87c20 */ /* 0x000fc80008410000 */
[----:B------:R-:W-:-:S05]  /*f730*/  FMUL.FTZ R168, R168, UR8 ;  /* 0x00000008a8a87c20 */ /* 0x000fca0008410000 */
[----:B------:R-:W-:-:S05]  /*f740*/  FSEL R168, R168, RZ, !P3 ;  /* 0x000000ffa8a87208 */ /* 0x000fca0005800000 */
[----:B------:R-:W-:-:S07]  /*f750*/  FFMA.FTZ R209, R168, R109, R161 ;  /* 0x0000006da8d17223 */ /* 0x000fce00000100a1 */
.L_x_34677:
[----:B------:R-:W-:Y:S05]  /*f760*/  BSYNC.RECONVERGENT B1 ;  /* 0x0000000000017941 */ /* 0x000fea0003800200 */
.L_x_34676:
        /* <DEDUP_REMOVED lines=17> */
.L_x_34687:
        /* <DEDUP_REMOVED lines=12> */
.L_x_34689:
[----:B------:R-:W-:Y:S05]  /*f940*/  BSYNC.RECONVERGENT B3 ;  /* 0x0000000000037941 */ /* 0x000fea0003800200 */
.L_x_34688:
        /* <DEDUP_REMOVED lines=62> */
.L_x_34686:
[----:B------:R-:W-:Y:S05]  /*fd30*/  BSYNC.RECONVERGENT B2 ;  /* 0x0000000000027941 */ /* 0x000fea0003800200 */
.L_x_34685:
        /* <DEDUP_REMOVED lines=8> */
[----:B------:R-:W-:-:S05]  /*fdc0*/  FSEL R9, R9, RZ, !P3 ;  /* 0x000000ff09097208 */ /* 0x000fca0005800000 */
[----:B------:R-:W-:-:S07]  /*fdd0*/  FFMA.FTZ R210, R9, R110, R162 ;  /* 0x0000006e09d27223 */ /* 0x000fce00000100a2 */
.L_x_34684:
[----:B------:R-:W-:Y:S05]  /*fde0*/  BSYNC.RECONVERGENT B1 ;  /* 0x0000000000017941 */ /* 0x000fea0003800200 */
.L_x_34683:
        /* <DEDUP_REMOVED lines=17> */
.L_x_34694:
        /* <DEDUP_REMOVED lines=12> */
.L_x_34696:
[----:B------:R-:W-:Y:S05]  /*ffc0*/  BSYNC.RECONVERGENT B3 ;  /* 0x0000000000037941 */ /* 0x000fea0003800200 */
.L_x_34695:
        /* <DEDUP_REMOVED lines=62> */
.L_x_34693:
[----:B------:R-:W-:Y:S05]  /*103b0*/  BSYNC.RECONVERGENT B2 ;  /* 0x0000000000027941 */ /* 0x000fea0003800200 */
.L_x_34692:
        /* <DEDUP_REMOVED lines=11> */
.L_x_34691:
[----:B------:R-:W-:Y:S05]  /*10470*/  BSYNC.RECONVERGENT B1 ;  /* 0x0000000000017941 */ /* 0x000fea0003800200 */
.L_x_34690:
        /* <DEDUP_REMOVED lines=17> */
.L_x_34701:
        /* <DEDUP_REMOVED lines=12> */
.L_x_34703:
[----:B------:R-:W-:Y:S05]  /*10650*/  BSYNC.RECONVERGENT B3 ;  /* 0x0000000000037941 */ /* 0x000fea0003800200 */
.L_x_34702:
        /* <DEDUP_REMOVED lines=62> */
.L_x_34700:
[----:B------:R-:W-:Y:S05]  /*10a40*/  BSYNC.RECONVERGENT B2 ;  /* 0x0000000000027941 */ /* 0x000fea0003800200 */
.L_x_34699:
        /* <DEDUP_REMOVED lines=10> */
.L_x_34698:
[----:B------:R-:W-:Y:S05]  /*10af0*/  BSYNC.RECONVERGENT B1 ;  /* 0x0000000000017941 */ /* 0x000fea0003800200 */
.L_x_34697:
        /* <DEDUP_REMOVED lines=17> */
.L_x_34708:
        /* <DEDUP_REMOVED lines=12> */
.L_x_34710:
[----:B------:R-:W-:Y:S05]  /*10cd0*/  BSYNC.RECONVERGENT B3 ;  /* 0x0000000000037941 */ /* 0x000fea0003800200 */
.L_x_34709:
        /* <DEDUP_REMOVED lines=62> */
.L_x_34707:
[----:B------:R-:W-:Y:S05]  /*110c0*/  BSYNC.RECONVERGENT B2 ;  /* 0x0000000000027941 */ /* 0x000fea0003800200 */
.L_x_34706:
        /* <DEDUP_REMOVED lines=11> */
.L_x_34705:
[----:B------:R-:W-:Y:S05]  /*11180*/  BSYNC.RECONVERGENT B1 ;  /* 0x0000000000017941 */ /* 0x000fea0003800200 */
.L_x_34704:
        /* <DEDUP_REMOVED lines=17> */
.L_x_34715:
        /* <DEDUP_REMOVED lines=12> */
.L_x_34717:
[----:B------:R-:W-:Y:S05]  /*11360*/  BSYNC.RECONVERGENT B3 ;  /* 0x0000000000037941 */ /* 0x000fea0003800200 */
.L_x_34716:
        /* <DEDUP_REMOVED lines=62> */
.L_x_34714:
[----:B------:R-:W-:Y:S05]  /*11750*/  BSYNC.RECONVERGENT B2 ;  /* 0x0000000000027941 */ /* 0x000fea0003800200 */
.L_x_34713:
        /* <DEDUP_REMOVED lines=10> */
.L_x_34712:
[----:B------:R-:W-:Y:S05]  /*11800*/  BSYNC.RECONVERGENT B1 ;  /* 0x0000000000017941 */ /* 0x000fea0003800200 */
.L_x_34711:
        /* <DEDUP_REMOVED lines=16> */
.L_x_34721:
        /* <DEDUP_REMOVED lines=12> */
.L_x_34723:
[----:B------:R-:W-:Y:S05]  /*119d0*/  BSYNC.RECONVERGENT B2 ;  /* 0x0000000000027941 */ /* 0x000fea0003800200 */
.L_x_34722:
        /* <DEDUP_REMOVED lines=62> */
.L_x_34720:
[----:B------:R-:W-:Y:S05]  /*11dc0*/  BSYNC.RECONVERGENT B1 ;  /* 0x0000000000017941 */ /* 0x000fea0003800200 */
.L_x_34719:
        /* <DEDUP_REMOVED lines=12> */
.L_x_34668:
[----:B------:R-:W-:Y:S01]  /*11e90*/  BSSY.RECONVERGENT B1, `(.L_x_34724) ;  /* 0x000006a000017945 */ /* 0x000fe20003800200 */
[----:B------:R-:W-:Y:S01]  /*11ea0*/  IMAD.MOV.U32 R6, RZ, RZ, R9 ;  /* 0x000000ffff067224 */ /* 0x000fe200078e0009 */
[----:B0-----:R-:W-:Y:S01]  /*11eb0*/  MOV R168, R174 ;  /* 0x000000ae00a87202 */ /* 0x001fe20000000f00 */
        /* <DEDUP_REMOVED lines=18> */
.L_x_34728:
        /* <DEDUP_REMOVED lines=12> */
.L_x_34730:
[----:B------:R-:W-:Y:S05]  /*120a0*/  BSYNC.RECONVERGENT B3 ;  /* 0x0000000000037941 */ /* 0x000fea0003800200 */
.L_x_34729:
        /* <DEDUP_REMOVED lines=61> */
.L_x_34727:
[----:B------:R-:W-:Y:S05]  /*12480*/  BSYNC.RECONVERGENT B2 ;  /* 0x0000000000027941 */ /* 0x000fea0003800200 */
.L_x_34726:
[----:B------:R-:W-:Y:S01]  /*12490*/  HFMA2 R170, -RZ, RZ, 0.1171875, 0 ;  /* 0x2f800000ffaa7431 */ /* 0x000fe200000001ff */
[----:B------:R-:W-:Y:S01]  /*124a0*/  I2FP.F32.U32 R9, R11 ;  /* 0x0000000b00097245 */ /* 0x000fe20000201000 */
[----:B-----5:R-:W-:-:S04]  /*124b0*/  IMAD.U32 R11, R156, 0x10000, RZ ;  /* 0x000100009c0b7824 */ /* 0x020fc800078e00ff */
[----:B------:R-:W-:Y:S01]  /*124c0*/  FMUL.FTZ R11, R11, UR9 ;  /* 0x000000090b0b7c20 */ /* 0x000fe20008410000 */
[----:B------:R-:W-:-:S05]  /*124d0*/  FFMA.FTZ R9, R9, R170, 1.1641532182693481445e-10 ;  /* 0x2f00000009097423 */ /* 0x000fca00000100aa */
[----:B------:R-:W-:Y:S01]  /*124e0*/  FSETP.GTU.FTZ.AND P2, PT, R9, UR12, PT ;  /* 0x0000000c09007c0b */ /* 0x000fe2000bf5c000 */
[----:B------:R-:W-:-:S03]  /*124f0*/  FMUL.FTZ R9, R11, UR8 ;  /* 0x000000080b097c20 */ /* 0x000fc60008410000 */
[----:B------:R-:W-:Y:S02]  /*12500*/  SEL R11, RZ, 0x1, P2 ;  /* 0x00000001ff0b7807 */ /* 0x000fe40001000000 */
[----:B------:R-:W-:-:S05]  /*12510*/  FSEL R9, R9, RZ, !P2 ;  /* 0x000000ff09097208 */ /* 0x000fca0005000000 */
[----:B------:R-:W-:-:S07]  /*12520*/  FMUL.FTZ R208, R9, R108 ;  /* 0x0000006c09d07220 */ /* 0x000fce0000410000 */
.L_x_34725:
[----:B------:R-:W-:Y:S05]  /*12530*/  BSYNC.RECONVERGENT B1 ;  /* 0x0000000000017941 */ /* 0x000fea0003800200 */
.L_x_34724:
        /* <DEDUP_REMOVED lines=17> */
.L_x_34735:
        /* <DEDUP_REMOVED lines=12> */
.L_x_34737:
[----:B------:R-:W-:Y:S05]  /*12710*/  BSYNC.RECONVERGENT B3 ;  /* 0x0000000000037941 */ /* 0x000fea0003800200 */
.L_x_34736:
        /* <DEDUP_REMOVED lines=62> */
.L_x_34734:
[----:B------:R-:W-:Y:S05]  /*12b00*/  BSYNC.RECONVERGENT B2 ;  /* 0x0000000000027941 */ /* 0x000fea0003800200 */
.L_x_34733:
[----:B------:R-:W-:Y:S01]  /*12b10*/  HFMA2 R168, -RZ, RZ, 0.1171875, 0 ;  /* 0x2f800000ffa87431 */ /* 0x000fe200000001ff */
[----:B------:R-:W-:-:S05]  /*12b20*/  I2FP.F32.U32 R9, R9 ;  /* 0x0000000900097245 */ /* 0x000fca0000201000 */
[----:B------:R-:W-:Y:S01]  /*12b30*/  FFMA.FTZ R9, R9, R168, 1.1641532182693481445e-10 ;  /* 0x2f00000009097423 */ /* 0x000fe200000100a8 */
[----:B-----5:R-:W-:-:S04]  /*12b40*/  PRMT R168, R156, 0x7632, R168 ;  /* 0x000076329ca87816 */ /* 0x020fc800000000a8 */
[----:B------:R-:W-:Y:S01]  /*12b50*/  FSETP.GTU.FTZ.AND P2, PT, R9, UR12, PT ;  /* 0x0000000c09007c0b */ /* 0x000fe2000bf5c000 */
[----:B------:R-:W-:-:S03]  /*12b60*/  IMAD.U32 R168, R168, 0x10000, RZ ;  /* 0x00010000a8a87824 */ /* 0x000fc600078e00ff */
[----:B------:R-:W-:Y:S01]  /*12b70*/  SEL R228, RZ, 0x1, P2 ;  /* 0x00000001ffe47807 */ /* 0x000fe20001000000 */
[----:B------:R-:W-:-:S04]  /*12b80*/  FMUL.FTZ R168, R168, UR9 ;  /* 0x00000009a8a87c20 */ /* 0x000fc80008410000 */
[----:B------:R-:W-:-:S05]  /*12b90*/  FMUL.FTZ R168, R168, UR8 ;  /* 0x00000008a8a87c20 */ /* 0x000fca0008410000 */
[----:B------:R-:W-:-:S05]  /*12ba0*/  FSEL R168, R168, RZ, !P2 ;  /* 0x000000ffa8a87208 */ /* 0x000fca0005000000 */
[----:B------:R-:W-:-:S07]  /*12bb0*/  FMUL.FTZ R209, R168, R109 ;  /* 0x0000006da8d17220 */ /* 0x000fce0000410000 */
.L_x_34732:
[----:B------:R-:W-:Y:S05]  /*12bc0*/  BSYNC.RECONVERGENT B1 ;  /* 0x0000000000017941 */ /* 0x000fea0003800200 */
.L_x_34731:
        /* <DEDUP_REMOVED lines=17> */
.L_x_34742:
        /* <DEDUP_REMOVED lines=12> */
.L_x_34744:
[----:B------:R-:W-:Y:S05]  /*12da0*/  BSYNC.RECONVERGENT B3 ;  /* 0x0000000000037941 */ /* 0x000fea0003800200 */
.L_x_34743:
        /* <DEDUP_REMOVED lines=62> */
.L_x_34741:
[----:B------:R-:W-:Y:S05]  /*13190*/  BSYNC.RECONVERGENT B2 ;  /* 0x0000000000027941 */ /* 0x000fea0003800200 */
.L_x_34740:
        /* <DEDUP_REMOVED lines=8> */
[----:B------:R-:W-:-:S05]  /*13220*/  FSEL R9, R9, RZ, !P2 ;  /* 0x000000ff09097208 */ /* 0x000fca0005000000 */
[----:B------:R-:W-:-:S07]  /*13230*/  FMUL.FTZ R210, R9, R110 ;  /* 0x0000006e09d27220 */ /* 0x000fce0000410000 */
.L_x_34739:
[----:B------:R-:W-:Y:S05]  /*13240*/  BSYNC.RECONVERGENT B1 ;  /* 0x0000000000017941 */ /* 0x000fea0003800200 */
.L_x_34738:
        /* <DEDUP_REMOVED lines=17> */
.L_x_34749:
        /* <DEDUP_REMOVED lines=12> */
.L_x_34751:
[----:B------:R-:W-:Y:S05]  /*13420*/  BSYNC.RECONVERGENT B3 ;  /* 0x0000000000037941 */ /* 0x000fea0003800200 */
.L_x_34750:
        /* <DEDUP_REMOVED lines=62> */
.L_x_34748:
[----:B------:R-:W-:Y:S05]  /*13810*/  BSYNC.RECONVERGENT B2 ;  /* 0x0000000000027941 */ /* 0x000fea0003800200 */
.L_x_34747:
[----:B------:R-:W-:Y:S01]  /*13820*/  HFMA2 R168, -RZ, RZ, 0.1171875, 0 ;  /* 0x2f800000ffa87431 */ /* 0x000fe200000001ff */
[----:B------:R-:W-:-:S05]  /*13830*/  I2FP.F32.U32 R9, R9 ;  /* 0x0000000900097245 */ /* 0x000fca0000201000 */
        /* <DEDUP_REMOVED lines=9> */
.L_x_34746:
[----:B------:R-:W-:Y:S05]  /*138d0*/  BSYNC.RECONVERGENT B1 ;  /* 0x0000000000017941 */ /* 0x000fea0003800200 */
.L_x_34745:
        /* <DEDUP_REMOVED lines=17> */
.L_x_34756:
        /* <DEDUP_REMOVED lines=12> */
.L_x_34758:
[----:B------:R-:W-:Y:S05]  /*13ab0*/  BSYNC.RECONVERGENT B3 ;  /* 0x0000000000037941 */ /* 0x000fea0003800200 */
.L_x_34757:
        /* <DEDUP_REMOVED lines=62> */
.L_x_34755:
[----:B------:R-:W-:Y:S05]  /*13ea0*/  BSYNC.RECONVERGENT B2 ;  /* 0x0000000000027941 */ /* 0x000fea0003800200 */
.L_x_34754:
        /* <DEDUP_REMOVED lines=10> */
.L_x_34753:
[----:B------:R-:W-:Y:S05]  /*13f50*/  BSYNC.RECONVERGENT B1 ;  /* 0x0000000000017941 */ /* 0x000fea0003800200 */
.L_x_34752:
        /* <DEDUP_REMOVED lines=17> */
.L_x_34763:
        /* <DEDUP_REMOVED lines=12> */
.L_x_34765:
[----:B------:R-:W-:Y:S05]  /*14130*/  BSYNC.RECONVERGENT B3 ;  /* 0x0000000000037941 */ /* 0x000fea0003800200 */
.L_x_34764:
        /* <DEDUP_REMOVED lines=62> */
.L_x_34762:
[----:B------:R-:W-:Y:S05]  /*14520*/  BSYNC.RECONVERGENT B2 ;  /* 0x0000000000027941 */ /* 0x000fea0003800200 */
.L_x_34761:
        /* <DEDUP_REMOVED lines=11> */
.L_x_34760:
[----:B------:R-:W-:Y:S05]  /*145e0*/  BSYNC.RECONVERGENT B1 ;  /* 0x0000000000017941 */ /* 0x000fea0003800200 */
.L_x_34759:
        /* <DEDUP_REMOVED lines=17> */
.L_x_34770:
        /* <DEDUP_REMOVED lines=12> */
.L_x_34772:
[----:B------:R-:W-:Y:S05]  /*147c0*/  BSYNC.RECONVERGENT B3 ;  /* 0x0000000000037941 */ /* 0x000fea0003800200 */
.L_x_34771:
        /* <DEDUP_REMOVED lines=62> */
.L_x_34769:
[----:B------:R-:W-:Y:S05]  /*14bb0*/  BSYNC.RECONVERGENT B2 ;  /* 0x0000000000027941 */ /* 0x000fea0003800200 */
.L_x_34768:
        /* <DEDUP_REMOVED lines=10> */
.L_x_34767:
[----:B------:R-:W-:Y:S05]  /*14c60*/  BSYNC.RECONVERGENT B1 ;  /* 0x0000000000017941 */ /* 0x000fea0003800200 */
.L_x_34766:
        /* <DEDUP_REMOVED lines=16> */
.L_x_34775:
        /* <DEDUP_REMOVED lines=12> */
.L_x_34777:
[----:B------:R-:W-:Y:S05]  /*14e30*/  BSYNC.RECONVERGENT B2 ;  /* 0x0000000000027941 */ /* 0x000fea0003800200 */
.L_x_34776:
        /* <DEDUP_REMOVED lines=62> */
.L_x_34774:
[----:B------:R-:W-:Y:S05]  /*15220*/  BSYNC.RECONVERGENT B1 ;  /* 0x0000000000017941 */ /* 0x000fea0003800200 */
.L_x_34773:
        /* <DEDUP_REMOVED lines=11> */
.L_x_34718:
[----:B------:R-:W-:Y:S05]  /*152e0*/  BSYNC.RECONVERGENT B0 ;  /* 0x0000000000007941 */ /* 0x000fea0003800200 */
.L_x_34667:
[----:B------:R-:W-:Y:S01]  /*152f0*/  VIADD R168, R234, 0x40 ;  /* 0x00000040eaa87836 */ /* 0x000fe20000000000 */
[----:B------:R-:W-:Y:S03]  /*15300*/  BSSY.RECONVERGENT B0, `(.L_x_34778) ;  /* 0x000001a000007945 */ /* 0x000fe60003800200 */
[----:B------:R-:W-:-:S05]  /*15310*/  IMAD.WIDE.U32 R168, R168, 0x20, R240 ;  /* 0x00000020a8a87825 */ /* 0x000fca00078e00f0 */
[----:B------:R0:W-:Y:S04]  /*15320*/  STG.E.128 desc[UR6][R168.64], R208 ;  /* 0x000000d0a8007986 */ /* 0x0001e8000c101d06 */
[----:B------:R0:W-:Y:S01]  /*15330*/  STG.E.128 desc[UR6][R168.64+0x10], R212 ;  /* 0x000010d4a8007986 */ /* 0x0001e2000c101d06 */
[----:B------:R-:W-:Y:S05]  /*15340*/  @!P1 BRA `(.L_x_34779) ;  /* 0x0000000000549947 */ /* 0x000fea0003800000 */
[----:B------:R-:W-:Y:S02]  /*15350*/  SHF.L.U32 R9, R233, 0x10, RZ ;  /* 0x00000010e9097819 */ /* 0x000fe400000006ff */
[----:B0-----:R-:W-:Y:S02]  /*15360*/  LOP3.LUT R168, R236, 0xffff, RZ, 0xc0, !PT ;  /* 0x0000ffffeca87812 */ /* 0x001fe400078ec0ff */
        /* <DEDUP_REMOVED lines=19> */
.L_x_34779:
[----:B------:R-:W-:Y:S05]  /*154a0*/  BSYNC.RECONVERGENT B0 ;  /* 0x0000000000007941 */ /* 0x000fea0003800200 */
.L_x_34778:
[----:B01----:R-:W0:Y:S01]  /*154b0*/  @P1 LDC.64 R168, c[0x0][0x390] ;  /* 0x0000e400ffa81b82 */ /* 0x003e220000000a00 */
[----:B------:R-:W-:-:S04]  /*154c0*/  @P1 VIADD R9, R235, 0x60 ;  /* 0x00000060eb091836 */ /* 0x000fc80000000000 */
[----:B0-----:R-:W-:-:S05]  /*154d0*/  @P1 IMAD.WIDE.U32 R168, R9, 0x10, R168 ;  /* 0x0000001009a81825 */ /* 0x001fca00078e00a8 */
[----:B-----5:R0:W5:Y:S01]  /*154e0*/  @P1 LDG.E.128 R156, desc[UR6][R168.64] ;  /* 0x00000006a89c1981 */ /* 0x020162000c1e1d00 */
[----:B------:R-:W-:Y:S01]  /*154f0*/  @P0 IADD3 R9, PT, PT, R234, 0x60, RZ ;  /* 0x00000060ea090810 */ /* 0x000fe20007ffe0ff */
[----:B0-----:R-:W0:Y:S04]  /*15500*/  @P0 LDC.64 R168, c[0x0][0x3a0] ;  /* 0x0000e800ffa80b82 */ /* 0x001e280000000a00 */
        /* <DEDUP_REMOVED lines=8> */
[----:B-----5:R-:W-:Y:S01]  /*15590*/  MOV R204, R160 ;  /* 0x000000a000cc7202 */ /* 0x020fe20000000f00 */
[----:B0-----:R-:W-:-:S09]  /*155a0*/  IMAD.MOV.U32 R168, RZ, RZ, R174 ;  /* 0x000000ffffa87224 */ /* 0x001fd200078e00ae */
        /* <DEDUP_REMOVED lines=17> */
.L_x_34786:
        /* <DEDUP_REMOVED lines=12> */
.L_x_34788:
[----:B------:R-:W-:Y:S05]  /*15780*/  BSYNC.RECONVERGENT B3 ;  /* 0x0000000000037941 */ /* 0x000fea0003800200 */
.L_x_34787:
        /* <DEDUP_REMOVED lines=61> */
.L_x_34785:
[----:B------:R-:W-:Y:S05]  /*15b60*/  BSYNC.RECONVERGENT B2 ;  /* 0x0000000000027941 */ /* 0x000fea0003800200 */
.L_x_34784:
        /* <DEDUP_REMOVED lines=8> */
[----:B------:R-:W-:-:S05]  /*15bf0*/  FSEL R204, R6, RZ, !P3 ;  /* 0x000000ff06cc7208 */ /* 0x000fca0005800000 */
[----:B------:R-:W-:-:S07]  /*15c00*/  FFMA.FTZ R204, R204, R116, R160 ;  /* 0x00000074cccc7223 */ /* 0x000fce00000100a0 */
.L_x_34783:
[----:B------:R-:W-:Y:S05]  /*15c10*/  BSYNC.RECONVERGENT B1 ;  /* 0x0000000000017941 */ /* 0x000fea0003800200 */
.L_x_34782:
        /* <DEDUP_REMOVED lines=17> */
.L_x_34793:
        /* <DEDUP_REMOVED lines=12> */
.L_x_34795:
[----:B------:R-:W-:Y:S05]  /*15df0*/  BSYNC.RECONVERGENT B3 ;  /* 0x0000000000037941 */ /* 0x000fea0003800200 */
.L_x_34794:
        /* <DEDUP_REMOVED lines=62> */
.L_x_34792:
[----:B------:R-:W-:Y:S05]  /*161e0*/  BSYNC.RECONVERGENT B2 ;  /* 0x0000000000027941 */ /* 0x000fea0003800200 */
.L_x_34791:
        /* <DEDUP_REMOVED lines=11> */
.L_x_34790:
[----:B------:R-:W-:Y:S05]  /*162a0*/  BSYNC.RECONVERGENT B1 ;  /* 0x0000000000017941 */ /* 0x000fea0003800200 */
.L_x_34789:
        /* <DEDUP_REMOVED lines=17> */
.L_x_34800:
        /* <DEDUP_REMOVED lines=12> */
.L_x_34802:
[----:B------:R-:W-:Y:S05]  /*16480*/  BSYNC.RECONVERGENT B3 ;  /* 0x0000000000037941 */ /* 0x000fea0003800200 */
.L_x_34801:
        /* <DEDUP_REMOVED lines=62> */
.L_x_34799:
[----:B------:R-:W-:Y:S05]  /*16870*/  BSYNC.RECONVERGENT B2 ;  /* 0x0000000000027941 */ /* 0x000fea0003800200 */
.L_x_34798:
        /* <DEDUP_REMOVED lines=10> */
.L_x_34797:
[----:B------:R-:W-:Y:S05]  /*16920*/  BSYNC.RECONVERGENT B1 ;  /* 0x0000000000017941 */ /* 0x000fea0003800200 */
.L_x_34796:
        /* <DEDUP_REMOVED lines=17> */
.L_x_34807:
        /* <DEDUP_REMOVED lines=12> */
.L_x_34809:
[----:B------:R-:W-:Y:S05]  /*16b00*/  BSYNC.RECONVERGENT B3 ;  /* 0x0000000000037941 */ /* 0x000fea0003800200 */
.L_x_34808:
        /* <DEDUP_REMOVED lines=62> */
.L_x_34806:
[----:B------:R-:W-:Y:S05]  /*16ef0*/  BSYNC.RECONVERGENT B2 ;  /* 0x0000000000027941 */ /* 0x000fea0003800200 */
.L_x_34805:
[----:B------:R-:W-:Y:S01]  /*16f00*/  I2FP.F32.U32 R6, R6 ;  /* 0x0000000600067245 */ /* 0x000fe20000201000 */
[----:B------:R-:W-:-:S04]  /*16f10*/  IMAD.MOV.U32 R168, RZ, RZ, 0x2f800000 ;  /* 0x2f800000ffa87424 */ /* 0x000fc800078e00ff */
[----:B------:R-:W-:-:S05]  /*16f20*/  FFMA.FTZ R6, R6, R168, 1.1641532182693481445e-10 ;  /* 0x2f00000006067423 */ /* 0x000fca00000100a8 */
[----:B------:R-:W-:Y:S02]  /*16f30*/  FSETP.GTU.FTZ.AND P3, PT, R6, UR12, PT ;  /* 0x0000000c06007c0b */ /* 0x000fe4000bf7c000 */
[----:B------:R-:W-:Y:S02]  /*16f40*/  PRMT R6, R157, 0x7632, R6 ;  /* 0x000076329d067816 */ /* 0x000fe40000000006 */
[----:B------:R-:W-:Y:S02]  /*16f50*/  SEL R168, RZ, 0x1, P3 ;  /* 0x00000001ffa87807 */ /* 0x000fe40001800000 */
[----:B------:R-:W-:Y:S02]  /*16f60*/  SHF.L.U32 R6, R6, 0x10, RZ ;  /* 0x0000001006067819 */ /* 0x000fe400000006ff */
[----:B------:R-:W-:-:S03]  /*16f70*/  PRMT R230, R168, 0x7610, R230 ;  /* 0x00007610a8e67816 */ /* 0x000fc600000000e6 */
[----:B------:R-:W-:-:S04]  /*16f80*/  FMUL.FTZ R6, R6, UR9 ;  /* 0x0000000906067c20 */ /* 0x000fc80008410000 */
[----:B------:R-:W-:-:S05]  /*16f90*/  FMUL.FTZ R6, R6, UR8 ;  /* 0x0000000806067c20 */ /* 0x000fca0008410000 */
[----:B------:R-:W-:-:S05]  /*16fa0*/  FSEL R6, R6, RZ, !P3 ;  /* 0x000000ff06067208 */ /* 0x000fca0005800000 */
[----:B------:R-:W-:-:S07]  /*16fb0*/  FFMA.FTZ R207, R6, R119, R163 ;  /* 0x0000007706cf7223 */ /* 0x000fce00000100a3 */
.L_x_34804:
[----:B------:R-:W-:Y:S05]  /*16fc0*/  BSYNC.RECONVERGENT B1 ;  /* 0x0000000000017941 */ /* 0x000fea0003800200 */
.L_x_34803:
        /* <DEDUP_REMOVED lines=17> */
.L_x_34814:
        /* <DEDUP_REMOVED lines=12> */
.L_x_34816:
[----:B------:R-:W-:Y:S05]  /*171a0*/  BSYNC.RECONVERGENT B3 ;  /* 0x0000000000037941 */ /* 0x000fea0003800200 */
.L_x_34815:
        /* <DEDUP_REMOVED lines=62> */
.L_x_34813:
[----:B------:R-:W-:Y:S05]  /*17590*/  BSYNC.RECONVERGENT B2 ;  /* 0x0000000000027941 */ /* 0x000fea0003800200 */
.L_x_34812:
[----:B------:R-:W-:Y:S01]  /*175a0*/  I2FP.F32.U32 R6, R6 ;  /* 0x0000000600067245 */ /* 0x000fe20000201000 */
[----:B------:R-:W-:-:S04]  /*175b0*/  IMAD.MOV.U32 R169, RZ, RZ, 0x2f800000 ;  /* 0x2f800000ffa97424 */ /* 0x000fc800078e00ff */
[----:B------:R-:W-:-:S05]  /*175c0*/  FFMA.FTZ R6, R6, R169, 1.1641532182693481445e-10 ;  /* 0x2f00000006067423 */ /* 0x000fca00000100a9 */
[----:B------:R-:W-:Y:S02]  /*175d0*/  FSETP.GTU.FTZ.AND P3, PT, R6, UR12, PT ;  /* 0x0000000c06007c0b */ /* 0x000fe4000bf7c000 */
[----:B------:R-:W-:Y:S02]  /*175e0*/  SHF.L.U32 R6, R158, 0x10, RZ ;  /* 0x000000109e067819 */ /* 0x000fe400000006ff */
[----:B------:R-:W-:-:S03]  /*175f0*/  SEL R169, RZ, 0x1, P3 ;  /* 0x00000001ffa97807 */ /* 0x000fc60001800000 */
[----:B------:R-:W-:Y:S01]  /*17600*/  FMUL.FTZ R6, R6, UR9 ;  /* 0x0000000906067c20 */ /* 0x000fe20008410000 */
[----:B------:R-:W-:-:S03]  /*17610*/  PRMT R231, R169, 0x7610, R231 ;  /* 0x00007610a9e77816 */ /* 0x000fc600000000e7 */
[----:B------:R-:W-:-:S05]  /*17620*/  FMUL.FTZ R6, R6, UR8 ;  /* 0x0000000806067c20 */ /* 0x000fca0008410000 */
[----:B------:R-:W-:-:S05]  /*17630*/  FSEL R6, R6, RZ, !P3 ;  /* 0x000000ff06067208 */ /* 0x000fca0005800000 */
[----:B------:R-:W-:-:S07]  /*17640*/  FFMA.FTZ R184, R6, R120, R164 ;  /* 0x0000007806b87223 */ /* 0x000fce00000100a4 */
.L_x_34811:
[----:B------:R-:W-:Y:S05]  /*17650*/  BSYNC.RECONVERGENT B1 ;  /* 0x0000000000017941 */ /* 0x000fea0003800200 */
.L_x_34810:
        /* <DEDUP_REMOVED lines=17> */
.L_x_34821:
        /* <DEDUP_REMOVED lines=12> */
.L_x_34823:
[----:B------:R-:W-:Y:S05]  /*17830*/  BSYNC.RECONVERGENT B3 ;  /* 0x0000000000037941 */ /* 0x000fea0003800200 */
.L_x_34822:
        /* <DEDUP_REMOVED lines=62> */
.L_x_34820:
[----:B------:R-:W-:Y:S05]  /*17c20*/  BSYNC.RECONVERGENT B2 ;  /* 0x0000000000027941 */ /* 0x000fea0003800200 */
.L_x_34819:
        /* <DEDUP_REMOVED lines=12> */
.L_x_34818:
[----:B------:R-:W-:Y:S05]  /*17cf0*/  BSYNC.RECONVERGENT B1 ;  /* 0x0000000000017941 */ /* 0x000fea0003800200 */
.L_x_34817:
        /* <DEDUP_REMOVED lines=17> */
.L_x_34828:
        /* <DEDUP_REMOVED lines=12> */
.L_x_34830:
[----:B------:R-:W-:Y:S05]  /*17ed0*/  BSYNC.RECONVERGENT B3 ;  /* 0x0000000000037941 */ /* 0x000fea0003800200 */
.L_x_34829:
        /* <DEDUP_REMOVED lines=62> */
.L_x_34827:
[----:B------:R-:W-:Y:S05]  /*182c0*/  BSYNC.RECONVERGENT B2 ;  /* 0x0000000000027941 */ /* 0x000fea0003800200 */
.L_x_34826:
        /* <DEDUP_REMOVED lines=11> */
.L_x_34825:
[----:B------:R-:W-:Y:S05]  /*18380*/  BSYNC.RECONVERGENT B1 ;  /* 0x0000000000017941 */ /* 0x000fea0003800200 */
.L_x_34824:
        /* <DEDUP_REMOVED lines=16> */
.L_x_34834:
        /* <DEDUP_REMOVED lines=12> */
.L_x_34836:
[----:B------:R-:W-:Y:S05]  /*18550*/  BSYNC.RECONVERGENT B2 ;  /* 0x0000000000027941 */ /* 0x000fea0003800200 */
.L_x_34835:
        /* <DEDUP_REMOVED lines=62> */
.L_x_34833:
[----:B------:R-:W-:Y:S05]  /*18940*/  BSYNC.RECONVERGENT B1 ;  /* 0x0000000000017941 */ /* 0x000fea0003800200 */
.L_x_34832:
        /* <DEDUP_REMOVED lines=11> */
[----:B------:R-:W-:Y:S01]  /*18a00*/  FFMA.FTZ R187, R6, R123, R167 ;  /* 0x0000007b06bb7223 */ /* 0x000fe200000100a7 */
[----:B------:R-:W-:Y:S06]  /*18a10*/  BRA `(.L_x_34831) ;  /* 0x0000003400287947 */ /* 0x000fec0003800000 */
.L_x_34781:
[----:B------:R-:W-:Y:S01]  /*18a20*/  BSSY.RECONVERGENT B1, `(.L_x_34837) ;  /* 0x000006a000017945 */ /* 0x000fe20003800200 */
[----:B------:R-:W-:Y:S02]  /*18a30*/  HFMA2 R204, -RZ, RZ, 0, 0 ;  /* 0x00000000ffcc7431 */ /* 0x000fe400000001ff */
[----:B------:R-:W-:Y:S02]  /*18a40*/  IMAD.MOV.U32 R9, RZ, RZ, R6 ;  /* 0x000000ffff097224 */ /* 0x000fe400078e0006 */
[----:B0-----:R-:W-:Y:S01]  /*18a50*/  IMAD.MOV.U32 R168, RZ, RZ, R174 ;  /* 0x000000ffffa87224 */ /* 0x001fe200078e00ae */
        /* <DEDUP_REMOVED lines=17> */
.L_x_34841:
        /* <DEDUP_REMOVED lines=12> */
.L_x_34843:
[----:B------:R-:W-:Y:S05]  /*18c30*/  BSYNC.RECONVERGENT B3 ;  /* 0x0000000000037941 */ /* 0x000fea0003800200 */
.L_x_34842:
        /* <DEDUP_REMOVED lines=61> */
.L_x_34840:
[----:B------:R-:W-:Y:S05]  /*19010*/  BSYNC.RECONVERGENT B2 ;  /* 0x0000000000027941 */ /* 0x000fea0003800200 */
.L_x_34839:
        /* <DEDUP_REMOVED lines=10> */
.L_x_34838:
[----:B------:R-:W-:Y:S05]  /*190c0*/  BSYNC.RECONVERGENT B1 ;  /* 0x0000000000017941 */ /* 0x000fea0003800200 */
.L_x_34837:
        /* <DEDUP_REMOVED lines=17> */
.L_x_34848:
        /* <DEDUP_REMOVED lines=12> */
.L_x_34850:
[----:B------:R-:W-:Y:S05]  /*192a0*/  BSYNC.RECONVERGENT B3 ;  /* 0x0000000000037941 */ /* 0x000fea0003800200 */
.L_x_34849:
        /* <DEDUP_REMOVED lines=62> */
.L_x_34847:
[----:B------:R-:W-:Y:S05]  /*19690*/  BSYNC.RECONVERGENT B2 ;  /* 0x0000000000027941 */ /* 0x000fea0003800200 */
.L_x_34846:
        /* <DEDUP_REMOVED lines=11> */
.L_x_34845:
[----:B------:R-:W-:Y:S05]  /*19750*/  BSYNC.RECONVERGENT B1 ;  /* 0x0000000000017941 */ /* 0x000fea0003800200 */
.L_x_34844:
        /* <DEDUP_REMOVED lines=17> */
.L_x_34855:
        /* <DEDUP_REMOVED lines=12> */
.L_x_34857:
[----:B------:R-:W-:Y:S05]  /*19930*/  BSYNC.RECONVERGENT B3 ;  /* 0x0000000000037941 */ /* 0x000fea0003800200 */
.L_x_34856:
        /* <DEDUP_REMOVED lines=62> */
.L_x_34854:
[----:B------:R-:W-:Y:S05]  /*19d20*/  BSYNC.RECONVERGENT B2 ;  /* 0x0000000000027941 */ /* 0x000fea0003800200 */
.L_x_34853:
        /* <DEDUP_REMOVED lines=10> */
.L_x_34852:
[----:B------:R-:W-:Y:S05]  /*19dd0*/  BSYNC.RECONVERGENT B1 ;  /* 0x0000000000017941 */ /* 0x000fea0003800200 */
.L_x_34851:
        /* <DEDUP_REMOVED lines=17> */
.L_x_34862:
        /* <DEDUP_REMOVED lines=12> */
.L_x_34864:
[----:B------:R-:W-:Y:S05]  /*19fb0*/  BSYNC.RECONVERGENT B3 ;  /* 0x0000000000037941 */ /* 0x000fea0003800200 */
.L_x_34863:
        /* <DEDUP_REMOVED lines=62> */
.L_x_34861:
[----:B------:R-:W-:Y:S05]  /*1a3a0*/  BSYNC.RECONVERGENT B2 ;  /* 0x0000000000027941 */ /* 0x000fea0003800200 */
.L_x_34860:
        /* <DEDUP_REMOVED lines=12> */
.L_x_34859:
[----:B------:R-:W-:Y:S05]  /*1a470*/  BSYNC.RECONVERGENT B1 ;  /* 0x0000000000017941 */ /* 0x000fea0003800200 */
.L_x_34858:
        /* <DEDUP_REMOVED lines=17> */
.L_x_34869:
        /* <DEDUP_REMOVED lines=12> */
.L_x_34871:
[----:B------:R-:W-:Y:S05]  /*1a650*/  BSYNC.RECONVERGENT B3 ;  /* 0x0000000000037941 */ /* 0x000fea0003800200 */
.L_x_34870:
        /* <DEDUP_REMOVED lines=62> */
.L_x_34868:
[----:B------:R-:W-:Y:S05]  /*1aa40*/  BSYNC.RECONVERGENT B2 ;  /* 0x0000000000027941 */ /* 0x000fea0003800200 */
.L_x_34867:
        /* <DEDUP_REMOVED lines=11> */
.L_x_34866:
[----:B------:R-:W-:Y:S05]  /*1ab00*/  BSYNC.RECONVERGENT B1 ;  /* 0x0000000000017941 */ /* 0x000fea0003800200 */
.L_x_34865:
        /* <DEDUP_REMOVED lines=17> */
.L_x_34876:
        /* <DEDUP_REMOVED lines=12> */
.L_x_34878:
[----:B------:R-:W-:Y:S05]  /*1ace0*/  BSYNC.RECONVERGENT B3 ;  /* 0x0000000000037941 */ /* 0x000fea0003800200 */
.L_x_34877:
        /* <DEDUP_REMOVED lines=62> */
.L_x_34875:
[----:B------:R-:W-:Y:S05]  /*1b0d0*/  BSYNC.RECONVERGENT B2 ;  /* 0x0000000000027941 */ /* 0x000fea0003800200 */
.L_x_34874:
        /* <DEDUP_REMOVED lines=12> */
.L_x_34873:
[----:B------:R-:W-:Y:S05]  /*1b1a0*/  BSYNC.RECONVERGENT B1 ;  /* 0x0000000000017941 */ /* 0x000fea0003800200 */
.L_x_34872:
        /* <DEDUP_REMOVED lines=17> */
.L_x_34883:
        /* <DEDUP_REMOVED lines=12> */
.L_x_34885:
[----:B------:R-:W-:Y:S05]  /*1b380*/  BSYNC.RECONVERGENT B3 ;  /* 0x0000000000037941 */ /* 0x000fea0003800200 */
.L_x_34884:
        /* <DEDUP_REMOVED lines=62> */
.L_x_34882:
[----:B------:R-:W-:Y:S05]  /*1b770*/  BSYNC.RECONVERGENT B2 ;  /* 0x0000000000027941 */ /* 0x000fea0003800200 */
.L_x_34881:
        /* <DEDUP_REMOVED lines=11> */
.L_x_34880:
[----:B------:R-:W-:Y:S05]  /*1b830*/  BSYNC.RECONVERGENT B1 ;  /* 0x0000000000017941 */ /* 0x000fea0003800200 */
.L_x_34879:
        /* <DEDUP_REMOVED lines=16> */
.L_x_34888:
        /* <DEDUP_REMOVED lines=12> */
.L_x_34890:
[----:B------:R-:W-:Y:S05]  /*1ba00*/  BSYNC.RECONVERGENT B2 ;  /* 0x0000000000027941 */ /* 0x000fea0003800200 */
.L_x_34889:
        /* <DEDUP_REMOVED lines=62> */
.L_x_34887:
[----:B------:R-:W-:Y:S05]  /*1bdf0*/  BSYNC.RECONVERGENT B1 ;  /* 0x0000000000017941 */ /* 0x000fea0003800200 */
.L_x_34886:
        /* <DEDUP_REMOVED lines=12> */
.L_x_34831:
[----:B------:R-:W-:Y:S05]  /*1bec0*/  BSYNC.RECONVERGENT B0 ;  /* 0x0000000000007941 */ /* 0x000fea0003800200 */
.L_x_34780:
[----:B------:R-:W-:Y:S01]  /*1bed0*/  VIADD R6, R234, 0x60 ;  /* 0x00000060ea067836 */ /* 0x000fe20000000000 */
[----:B------:R-:W-:Y:S03]  /*1bee0*/  BSSY.RECONVERGENT B0, `(.L_x_34891) ;  /* 0x000001a000007945 */ /* 0x000fe60003800200 */
        /* <DEDUP_REMOVED lines=25> */
.L_x_34892:
[----:B------:R-:W-:Y:S05]  /*1c080*/  BSYNC.RECONVERGENT B0 ;  /* 0x0000000000007941 */ /* 0x000fea0003800200 */
.L_x_34891:
[----:B01----:R-:W0:Y:S01]  /*1c090*/  @P1 LDC.64 R168, c[0x0][0x390] ;  /* 0x0000e400ffa81b82 */ /* 0x003e220000000a00 */
[----:B------:R-:W-:-:S04]  /*1c0a0*/  @P1 VIADD R6, R235, 0x80 ;  /* 0x00000080eb061836 */ /* 0x000fc80000000000 */
        /* <DEDUP_REMOVED lines=12> */
[----:B0-----:R-:W-:Y:S02]  /*1c170*/  IMAD.MOV.U32 R168, RZ, RZ, R174 ;  /* 0x000000ffffa87224 */ /* 0x001fe400078e00ae */
        /* <DEDUP_REMOVED lines=18> */
.L_x_34899:
[----:B------:R-:W-:Y:S01]  /*1c2a0*/  IADD3 R3, PT, PT, R3, 0x1, RZ ;  /* 0x0000000103037810 */ /* 0x000fe20007ffe0ff */
[----:B------:R-:W-:Y:S03]  /*1c2b0*/  BSSY.RECONVERGENT B3, `(.L_x_34900) ;  /* 0x000000b000037945 */ /* 0x000fe60003800200 */
[----:B------:R-:W-:-:S13]  /*1c2c0*/  ISETP.NE.AND P3, PT, R3, RZ, PT ;  /* 0x000000ff0300720c */ /* 0x000fda0003f65270 */
        /* <DEDUP_REMOVED lines=9> */
.L_x_34901:
[----:B------:R-:W-:Y:S05]  /*1c360*/  BSYNC.RECONVERGENT B3 ;  /* 0x0000000000037941 */ /* 0x000fea0003800200 */
.L_x_34900:
        /* <DEDUP_REMOVED lines=59> */
[----:B------:R-:W-:Y:S02]  /*1c720*/  HFMA2 R168, -RZ, RZ, 0, 0 ;  /* 0x00000000ffa87431 */ /* 0x000fe400000001ff */
[----:B------:R-:W-:-:S07]  /*1c730*/  IMAD.MOV.U32 R11, RZ, RZ, R9 ;  /* 0x000000ffff0b7224 */ /* 0x000fce00078e0009 */
.L_x_34898:
[----:B------:R-:W-:Y:S05]  /*1c740*/  BSYNC.RECONVERGENT B2 ;  /* 0x0000000000027941 */ /* 0x000fea0003800200 */
.L_x_34897:
        /* <DEDUP_REMOVED lines=10> */
.L_x_34896:
[----:B------:R-:W-:Y:S05]  /*1c7f0*/  BSYNC.RECONVERGENT B1 ;  /* 0x0000000000017941 */ /* 0x000fea0003800200 */
.L_x_34895:
        /* <DEDUP_REMOVED lines=17> */
.L_x_34906:
        /* <DEDUP_REMOVED lines=12> */
.L_x_34908:
[----:B------:R-:W-:Y:S05]  /*1c9d0*/  BSYNC.RECONVERGENT B3 ;  /* 0x0000000000037941 */ /* 0x000fea0003800200 */
.L_x_34907:
        /* <DEDUP_REMOVED lines=62> */
.L_x_34905:
[----:B------:R-:W-:Y:S05]  /*1cdc0*/  BSYNC.RECONVERGENT B2 ;  /* 0x0000000000027941 */ /* 0x000fea0003800200 */
.L_x_34904:
[----:B------:R-:W-:Y:S01]  /*1cdd0*/  HFMA2 R168, -RZ, RZ, 0.1171875, 0 ;  /* 0x2f800000ffa87431 */ /* 0x000fe200000001ff */
[----:B------:R-:W-:-:S05]  /*1cde0*/  I2FP.F32.U32 R9, R9 ;  /* 0x0000000900097245 */ /* 0x000fca0000201000 */
[----:B------:R-:W-:-:S05]  /*1cdf0*/  FFMA.FTZ R9, R9, R168, 1.1641532182693481445e-10 ;  /* 0x2f00000009097423 */ /* 0x000fca00000100a8 */
[----:B------:R-:W-:Y:S02]  /*1ce00*/  FSETP.GTU.FTZ.AND P3, PT, R9, UR12, PT ;  /* 0x0000000c09007c0b */ /* 0x000fe4000bf7c000 */
[----:B------:R-:W-:Y:S02]  /*1ce10*/  PRMT R9, R156, 0x7632, R9 ;  /* 0x000076329c097816 */ /* 0x000fe40000000009 */
[----:B------:R-:W-:-:S03]  /*1ce20*/  SEL R168, RZ, 0x1, P3 ;  /* 0x00000001ffa87807 */ /* 0x000fc60001800000 */
[----:B------:R-:W-:Y:S01]  /*1ce30*/  IMAD.U32 R9, R9, 0x10000, RZ ;  /* 0x0001000009097824 */ /* 0x000fe200078e00ff */
[----:B------:R-:W-:-:S03]  /*1ce40*/  PRMT R228, R168, 0x7610, R228 ;  /* 0x00007610a8e47816 */ /* 0x000fc600000000e4 */
[----:B------:R-:W-:-:S04]  /*1ce50*/  FMUL.FTZ R9, R9, UR9 ;  /* 0x0000000909097c20 */ /* 0x000fc80008410000 */
[----:B------:R-:W-:-:S05]  /*1ce60*/  FMUL.FTZ R9, R9, UR8 ;  /* 0x0000000809097c20 */ /* 0x000fca0008410000 */
[----:B------:R-:W-:-:S05]  /*1ce70*/  FSEL R9, R9, RZ, !P3 ;  /* 0x000000ff09097208 */ /* 0x000fca0005800000 */
[----:B------:R-:W-:-:S07]  /*1ce80*/  FFMA.FTZ R189, R9, R125, R161 ;  /* 0x0000007d09bd7223 */ /* 0x000fce00000100a1 */
.L_x_34903:
[----:B------:R-:W-:Y:S05]  /*1ce90*/  BSYNC.RECONVERGENT B1 ;  /* 0x0000000000017941 */ /* 0x000fea0003800200 */
.L_x_34902:
        /* <DEDUP_REMOVED lines=17> */
.L_x_34913:
        /* <DEDUP_REMOVED lines=12> */
.L_x_34915:
[----:B------:R-:W-:Y:S05]  /*1d070*/  BSYNC.RECONVERGENT B3 ;  /* 0x0000000000037941 */ /* 0x000fea0003800200 */
.L_x_34914:
        /* <DEDUP_REMOVED lines=62> */
.L_x_34912:
[----:B------:R-:W-:Y:S05]  /*1d460*/  BSYNC.RECONVERGENT B2 ;  /* 0x0000000000027941 */ /* 0x000fea0003800200 */
.L_x_34911:
        /* <DEDUP_REMOVED lines=11> */
.L_x_34910:
[----:B------:R-:W-:Y:S05]  /*1d520*/  BSYNC.RECONVERGENT B1 ;  /* 0x0000000000017941 */ /* 0x000fea0003800200 */
.L_x_34909:
        /* <DEDUP_REMOVED lines=17> */
.L_x_34920:
        /* <DEDUP_REMOVED lines=12> */
.L_x_34922:
[----:B------:R-:W-:Y:S05]  /*1d700*/  BSYNC.RECONVERGENT B3 ;  /* 0x0000000000037941 */ /* 0x000fea0003800200 */
.L_x_34921:
        /* <DEDUP_REMOVED lines=62> */
.L_x_34919:
[----:B------:R-:W-:Y:S05]  /*1daf0*/  BSYNC.RECONVERGENT B2 ;  /* 0x0000000000027941 */ /* 0x000fea0003800200 */
.L_x_34918:
        /* <DEDUP_REMOVED lines=12> */
.L_x_34917:
[----:B------:R-:W-:Y:S05]  /*1dbc0*/  BSYNC.RECONVERGENT B1 ;  /* 0x0000000000017941 */ /* 0x000fea0003800200 */
.L_x_34916:
        /* <DEDUP_REMOVED lines=17> */
.L_x_34927:
        /* <DEDUP_REMOVED lines=12> */
.L_x_34929:
[----:B------:R-:W-:Y:S05]  /*1dda0*/  BSYNC.RECONVERGENT B3 ;  /* 0x0000000000037941 */ /* 0x000fea0003800200 */
.L_x_34928:
        /* <DEDUP_REMOVED lines=62> */
.L_x_34926:
[----:B------:R-:W-:Y:S05]  /*1e190*/  BSYNC.RECONVERGENT B2 ;  /* 0x0000000000027941 */ /* 0x000fea0003800200 */
.L_x_34925:
        /* <DEDUP_REMOVED lines=11> */
.L_x_34924:
[----:B------:R-:W-:Y:S05]  /*1e250*/  BSYNC.RECONVERGENT B1 ;  /* 0x0000000000017941 */ /* 0x000fea0003800200 */
.L_x_34923:
        /* <DEDUP_REMOVED lines=17> */
.L_x_34934:
        /* <DEDUP_REMOVED lines=12> */
.L_x_34936:
[----:B------:R-:W-:Y:S05]  /*1e430*/  BSYNC.RECONVERGENT B3 ;  /* 0x0000000000037941 */ /* 0x000fea0003800200 */
.L_x_34935:
        /* <DEDUP_REMOVED lines=62> */
.L_x_34933:
[----:B------:R-:W-:Y:S05]  /*1e820*/  BSYNC.RECONVERGENT B2 ;  /* 0x0000000000027941 */ /* 0x000fea0003800200 */
.L_x_34932:
        /* <DEDUP_REMOVED lines=12> */
.L_x_34931:
[----:B------:R-:W-:Y:S05]  /*1e8f0*/  BSYNC.RECONVERGENT B1 ;  /* 0x0000000000017941 */ /* 0x000fea0003800200 */
.L_x_34930:
        /* <DEDUP_REMOVED lines=17> */
.L_x_34941:
        /* <DEDUP_REMOVED lines=12> */
.L_x_34943:
[----:B------:R-:W-:Y:S05]  /*1ead0*/  BSYNC.RECONVERGENT B3 ;  /* 0x0000000000037941 */ /* 0x000fea0003800200 */
.L_x_34942:
        /* <DEDUP_REMOVED lines=62> */
.L_x_34940:
[----:B------:R-:W-:Y:S05]  /*1eec0*/  BSYNC.RECONVERGENT B2 ;  /* 0x0000000000027941 */ /* 0x000fea0003800200 */
.L_x_34939:
        /* <DEDUP_REMOVED lines=11> */
.L_x_34938:
[----:B------:R-:W-:Y:S05]  /*1ef80*/  BSYNC.RECONVERGENT B1 ;  /* 0x0000000000017941 */ /* 0x000fea0003800200 */
.L_x_34937:
        /* <DEDUP_REMOVED lines=16> */
.L_x_34947:
        /* <DEDUP_REMOVED lines=12> */
.L_x_34949:
[----:B------:R-:W-:Y:S05]  /*1f150*/  BSYNC.RECONVERGENT B2 ;  /* 0x0000000000027941 */ /* 0x000fea0003800200 */
.L_x_34948:
        /* <DEDUP_REMOVED lines=62> */
.L_x_34946:
[----:B------:R-:W-:Y:S05]  /*1f540*/  BSYNC.RECONVERGENT B1 ;  /* 0x0000000000017941 */ /* 0x000fea0003800200 */
.L_x_34945:
        /* <DEDUP_REMOVED lines=11> */
[----:B------:R-:W-:Y:S01]  /*1f600*/  FFMA.FTZ R179, R9, R131, R167 ;  /* 0x0000008309b37223 */ /* 0x000fe200000100a7 */
[----:B------:R-:W-:Y:S06]  /*1f610*/  BRA `(.L_x_34944) ;  /* 0x0000003400307947 */ /* 0x000fec0003800000 */
.L_x_34894:
[----:B------:R-:W-:Y:S01]  /*1f620*/  BSSY.RECONVERGENT B1, `(.L_x_34950) ;  /* 0x000006a000017945 */ /* 0x000fe20003800200 */
[----:B------:R-:W-:Y:S01]  /*1f630*/  HFMA2 R188, -RZ, RZ, 0, 0 ;  /* 0x00000000ffbc7431 */ /* 0x000fe200000001ff */
[----:B------:R-:W-:Y:S01]  /*1f640*/  MOV R6, R9 ;  /* 0x0000000900067202 */ /* 0x000fe20000000f00 */
        /* <DEDUP_REMOVED lines=18> */
.L_x_34954:
        /* <DEDUP_REMOVED lines=12> */
.L_x_34956:
[----:B------:R-:W-:Y:S05]  /*1f830*/  BSYNC.RECONVERGENT B3 ;  /* 0x0000000000037941 */ /* 0x000fea0003800200 */
.L_x_34955:
        /* <DEDUP_REMOVED lines=61> */
.L_x_34953:
[----:B------:R-:W-:Y:S05]  /*1fc10*/  BSYNC.RECONVERGENT B2 ;  /* 0x0000000000027941 */ /* 0x000fea0003800200 */
.L_x_34952:
        /* <DEDUP_REMOVED lines=10> */
.L_x_34951:
[----:B------:R-:W-:Y:S05]  /*1fcc0*/  BSYNC.RECONVERGENT B1 ;  /* 0x0000000000017941 */ /* 0x000fea0003800200 */
.L_x_34950:
        /* <DEDUP_REMOVED lines=17> */
.L_x_34961:
        /* <DEDUP_REMOVED lines=12> */
.L_x_34963:
[----:B------:R-:W-:Y:S05]  /*1fea0*/  BSYNC.RECONVERGENT B3 ;  /* 0x0000000000037941 */ /* 0x000fea0003800200 */
.L_x_34962:
        /* <DEDUP_REMOVED lines=62> */
.L_x_34960:
[----:B------:R-:W-:Y:S05]  /*20290*/  BSYNC.RECONVERGENT B2 ;  /* 0x0000000000027941 */ /* 0x000fea0003800200 */
.L_x_34959:
        /* <DEDUP_REMOVED lines=12> */
.L_x_34958:
[----:B------:R-:W-:Y:S05]  /*20360*/  BSYNC.RECONVERGENT B1 ;  /* 0x0000000000017941 */ /* 0x000fea0003800200 */
.L_x_34957:
        /* <DEDUP_REMOVED lines=17> */
.L_x_34968:
        /* <DEDUP_REMOVED lines=12> */
.L_x_34970:
[----:B------:R-:W-:Y:S05]  /*20540*/  BSYNC.RECONVERGENT B3 ;  /* 0x0000000000037941 */ /* 0x000fea0003800200 */
.L_x_34969:
        /* <DEDUP_REMOVED lines=62> */
.L_x_34967:
[----:B------:R-:W-:Y:S05]  /*20930*/  BSYNC.RECONVERGENT B2 ;  /* 0x0000000000027941 */ /* 0x000fea0003800200 */
.L_x_34966:
        /* <DEDUP_REMOVED lines=11> */
.L_x_34965:
[----:B------:R-:W-:Y:S05]  /*209f0*/  BSYNC.RECONVERGENT B1 ;  /* 0x0000000000017941 */ /* 0x000fea0003800200 */
.L_x_34964:
        /* <DEDUP_REMOVED lines=17> */
.L_x_34975:
        /* <DEDUP_REMOVED lines=12> */
.L_x_34977:
[----:B------:R-:W-:Y:S05]  /*20bd0*/  BSYNC.RECONVERGENT B3 ;  /* 0x0000000000037941 */ /* 0x000fea0003800200 */
.L_x_34976:
        /* <DEDUP_REMOVED lines=62> */
.L_x_34974:
[----:B------:R-:W-:Y:S05]  /*20fc0*/  BSYNC.RECONVERGENT B2 ;  /* 0x0000000000027941 */ /* 0x000fea0003800200 */
.L_x_34973:
        /* <DEDUP_REMOVED lines=12> */
.L_x_34972:
[----:B------:R-:W-:Y:S05]  /*21090*/  BSYNC.RECONVERGENT B1 ;  /* 0x0000000000017941 */ /* 0x000fea0003800200 */
.L_x_34971:
        /* <DEDUP_REMOVED lines=17> */
.L_x_34982:
        /* <DEDUP_REMOVED lines=12> */
.L_x_34984:
[----:B------:R-:W-:Y:S05]  /*21270*/  BSYNC.RECONVERGENT B3 ;  /* 0x0000000000037941 */ /* 0x000fea0003800200 */
.L_x_34983:
        /* <DEDUP_REMOVED lines=62> */
.L_x_34981:
[----:B------:R-:W-:Y:S05]  /*21660*/  BSYNC.RECONVERGENT B2 ;  /* 0x0000000000027941 */ /* 0x000fea0003800200 */
.L_x_34980:
        /* <DEDUP_REMOVED lines=11> */
.L_x_34979:
[----:B------:R-:W-:Y:S05]  /*21720*/  BSYNC.RECONVERGENT B1 ;  /* 0x0000000000017941 */ /* 0x000fea0003800200 */
.L_x_34978:
        /* <DEDUP_REMOVED lines=17> */
.L_x_34989:
        /* <DEDUP_REMOVED lines=12> */
.L_x_34991:
[----:B------:R-:W-:Y:S05]  /*21900*/  BSYNC.RECONVERGENT B3 ;  /* 0x0000000000037941 */ /* 0x000fea0003800200 */
.L_x_34990:
        /* <DEDUP_REMOVED lines=62> */
.L_x_34988:
[----:B------:R-:W-:Y:S05]  /*21cf0*/  BSYNC.RECONVERGENT B2 ;  /* 0x0000000000027941 */ /* 0x000fea0003800200 */
.L_x_34987:
        /* <DEDUP_REMOVED lines=12> */
.L_x_34986:
[----:B------:R-:W-:Y:S05]  /*21dc0*/  BSYNC.RECONVERGENT B1 ;  /* 0x0000000000017941 */ /* 0x000fea0003800200 */
.L_x_34985:
        /* <DEDUP_REMOVED lines=17> */
.L_x_34996:
        /* <DEDUP_REMOVED lines=12> */
.L_x_34998:
[----:B------:R-:W-:Y:S05]  /*21fa0*/  BSYNC.RECONVERGENT B3 ;  /* 0x0000000000037941 */ /* 0x000fea0003800200 */
.L_x_34997:
        /* <DEDUP_REMOVED lines=62> */
.L_x_34995:
[----:B------:R-:W-:Y:S05]  /*22390*/  BSYNC.RECONVERGENT B2 ;  /* 0x0000000000027941 */ /* 0x000fea0003800200 */
.L_x_34994:
        /* <DEDUP_REMOVED lines=11> */
.L_x_34993:
[----:B------:R-:W-:Y:S05]  /*22450*/  BSYNC.RECONVERGENT B1 ;  /* 0x0000000000017941 */ /* 0x000fea0003800200 */
.L_x_34992:
        /* <DEDUP_REMOVED lines=16> */
.L_x_35001:
        /* <DEDUP_REMOVED lines=12> */
.L_x_35003:
[----:B------:R-:W-:Y:S05]  /*22620*/  BSYNC.RECONVERGENT B2 ;  /* 0x0000000000027941 */ /* 0x000fea0003800200 */
.L_x_35002:
        /* <DEDUP_REMOVED lines=62> */
.L_x_35000:
[----:B------:R-:W-:Y:S05]  /*22a10*/  BSYNC.RECONVERGENT B1 ;  /* 0x0000000000017941 */ /* 0x000fea0003800200 */
.L_x_34999:
        /* <DEDUP_REMOVED lines=12> */
.L_x_34944:
[----:B------:R-:W-:Y:S05]  /*22ae0*/  BSYNC.RECONVERGENT B0 ;  /* 0x0000000000007941 */ /* 0x000fea0003800200 */
.L_x_34893:
        /* <DEDUP_REMOVED lines=27> */
.L_x_35005:
[----:B------:R-:W-:Y:S05]  /*22ca0*/  BSYNC.RECONVERGENT B0 ;  /* 0x0000000000007941 */ /* 0x000fea0003800200 */
.L_x_35004:
        /* <DEDUP_REMOVED lines=14> */
[----:B0-----:R-:W-:Y:S01]  /*22d90*/  IMAD.MOV.U32 R168, RZ, RZ, R174 ;  /* 0x000000ffffa87224 */ /* 0x001fe200078e00ae */
        /* <DEDUP_REMOVED lines=18> */
.L_x_35012:
        /* <DEDUP_REMOVED lines=12> */
.L_x_35014:
[----:B------:R-:W-:Y:S05]  /*22f80*/  BSYNC.RECONVERGENT B3 ;  /* 0x0000000000037941 */ /* 0x000fea0003800200 */
.L_x_35013:
        /* <DEDUP_REMOVED lines=61> */
.L_x_35011:
[----:B------:R-:W-:Y:S05]  /*23360*/  BSYNC.RECONVERGENT B2 ;  /* 0x0000000000027941 */ /* 0x000fea0003800200 */
.L_x_35010:
        /* <DEDUP_REMOVED lines=10> */
.L_x_35009:
[----:B------:R-:W-:Y:S05]  /*23410*/  BSYNC.RECONVERGENT B1 ;  /* 0x0000000000017941 */ /* 0x000fea0003800200 */
.L_x_35008:
        /* <DEDUP_REMOVED lines=17> */
.L_x_35019:
        /* <DEDUP_REMOVED lines=12> */
.L_x_35021:
[----:B------:R-:W-:Y:S05]  /*235f0*/  BSYNC.RECONVERGENT B3 ;  /* 0x0000000000037941 */ /* 0x000fea0003800200 */
.L_x_35020:
        /* <DEDUP_REMOVED lines=62> */
.L_x_35018:
[----:B------:R-:W-:Y:S05]  /*239e0*/  BSYNC.RECONVERGENT B2 ;  /* 0x0000000000027941 */ /* 0x000fea0003800200 */
.L_x_35017:
        /* <DEDUP_REMOVED lines=12> */
.L_x_35016:
[----:B------:R-:W-:Y:S05]  /*23ab0*/  BSYNC.RECONVERGENT B1 ;  /* 0x0000000000017941 */ /* 0x000fea0003800200 */
.L_x_35015:
        /* <DEDUP_REMOVED lines=17> */
.L_x_35026:
        /* <DEDUP_REMOVED lines=12> */
.L_x_35028:
[----:B------:R-:W-:Y:S05]  /*23c90*/  BSYNC.RECONVERGENT B3 ;  /* 0x0000000000037941 */ /* 0x000fea0003800200 */
.L_x_35027:
        /* <DEDUP_REMOVED lines=62> */
.L_x_35025:
[----:B------:R-:W-:Y:S05]  /*24080*/  BSYNC.RECONVERGENT B2 ;  /* 0x0000000000027941 */ /* 0x000fea0003800200 */
.L_x_35024:
[----:B------:R-:W-:Y:S01]  /*24090*/  HFMA2 R169, -RZ, RZ, 0.1171875, 0 ;  /* 0x2f800000ffa97431 */ /* 0x000fe200000001ff */
[----:B------:R-:W-:-:S05]  /*240a0*/  I2FP.F32.U32 R6, R6 ;  /* 0x0000000600067245 */ /* 0x000fca0000201000 */
[----:B------:R-:W-:-:S05]  /*240b0*/  FFMA.FTZ R6, R6, R169, 1.1641532182693481445e-10 ;  /* 0x2f00000006067423 */ /* 0x000fca00000100a9 */
[----:B------:R-:W-:Y:S01]  /*240c0*/  FSETP.GTU.FTZ.AND P3, PT, R6, UR12, PT ;  /* 0x0000000c06007c0b */ /* 0x000fe2000bf7c000 */
[----:B------:R-:W-:-:S03]  /*240d0*/  IMAD.U32 R6, R157, 0x10000, RZ ;  /* 0x000100009d067824 */ /* 0x000fc600078e00ff */
[----:B------:R-:W-:Y:S01]  /*240e0*/  SEL R169, RZ, 0x1, P3 ;  /* 0x00000001ffa97807 */ /* 0x000fe20001800000 */
[----:B------:R-:W-:-:S03]  /*240f0*/  FMUL.FTZ R6, R6, UR9 ;  /* 0x0000000906067c20 */ /* 0x000fc60008410000 */
[----:B------:R-:W-:Y:S01]  /*24100*/  PRMT R229, R169, 0x7610, R229 ;  /* 0x00007610a9e57816 */ /* 0x000fe200000000e5 */
[----:B------:R-:W-:-:S05]  /*24110*/  FMUL.FTZ R6, R6, UR8 ;  /* 0x0000000806067c20 */ /* 0x000fca0008410000 */
[----:B------:R-:W-:-:S05]  /*24120*/  FSEL R6, R6, RZ, !P3 ;  /* 0x000000ff06067208 */ /* 0x000fca0005800000 */
[----:B------:R-:W-:-:S07]  /*24130*/  FFMA.FTZ R182, R6, R134, R162 ;  /* 0x0000008606b67223 */ /* 0x000fce00000100a2 */
.L_x_35023:
[----:B------:R-:W-:Y:S05]  /*24140*/  BSYNC.RECONVERGENT B1 ;  /* 0x0000000000017941 */ /* 0x000fea0003800200 */
.L_x_35022:
        /* <DEDUP_REMOVED lines=17> */
.L_x_35033:
        /* <DEDUP_REMOVED lines=12> */
.L_x_35035:
[----:B------:R-:W-:Y:S05]  /*24320*/  BSYNC.RECONVERGENT B3 ;  /* 0x0000000000037941 */ /* 0x000fea0003800200 */
.L_x_35034:
        /* <DEDUP_REMOVED lines=62> */
.L_x_35032:
[----:B------:R-:W-:Y:S05]  /*24710*/  BSYNC.RECONVERGENT B2 ;  /* 0x0000000000027941 */ /* 0x000fea0003800200 */
.L_x_35031:
        /* <DEDUP_REMOVED lines=12> */
.L_x_35030:
[----:B------:R-:W-:Y:S05]  /*247e0*/  BSYNC.RECONVERGENT B1 ;  /* 0x0000000000017941 */ /* 0x000fea0003800200 */
.L_x_35029:
        /* <DEDUP_REMOVED lines=17> */
.L_x_35040:
        /* <DEDUP_REMOVED lines=12> */
.L_x_35042:
[----:B------:R-:W-:Y:S05]  /*249c0*/  BSYNC.RECONVERGENT B3 ;  /* 0x0000000000037941 */ /* 0x000fea0003800200 */
.L_x_35041:
        /* <DEDUP_REMOVED lines=62> */
.L_x_35039:
[----:B------:R-:W-:Y:S05]  /*24db0*/  BSYNC.RECONVERGENT B2 ;  /* 0x0000000000027941 */ /* 0x000fea0003800200 */
.L_x_35038:
        /* <DEDUP_REMOVED lines=11> */
.L_x_35037:
[----:B------:R-:W-:Y:S05]  /*24e70*/  BSYNC.RECONVERGENT B1 ;  /* 0x0000000000017941 */ /* 0x000fea0003800200 */
.L_x_35036:
        /* <DEDUP_REMOVED lines=17> */
.L_x_35047:
        /* <DEDUP_REMOVED lines=12> */
.L_x_35049:
[----:B------:R-:W-:Y:S05]  /*25050*/  BSYNC.RECONVERGENT B3 ;  /* 0x0000000000037941 */ /* 0x000fea0003800200 */
.L_x_35048:
        /* <DEDUP_REMOVED lines=62> */
.L_x_35046:
[----:B------:R-:W-:Y:S05]  /*25440*/  BSYNC.RECONVERGENT B2 ;  /* 0x0000000000027941 */ /* 0x000fea0003800200 */
.L_x_35045:
        /* <DEDUP_REMOVED lines=12> */
.L_x_35044:
[----:B------:R-:W-:Y:S05]  /*25510*/  BSYNC.RECONVERGENT B1 ;  /* 0x0000000000017941 */ /* 0x000fea0003800200 */
.L_x_35043:
        /* <DEDUP_REMOVED lines=17> */
.L_x_35054:
        /* <DEDUP_REMOVED lines=12> */
.L_x_35056:
[----:B------:R-:W-:Y:S05]  /*256f0*/  BSYNC.RECONVERGENT B3 ;  /* 0x0000000000037941 */ /* 0x000fea0003800200 */
.L_x_35055:
        /* <DEDUP_REMOVED lines=62> */
.L_x_35053:
[----:B------:R-:W-:Y:S05]  /*25ae0*/  BSYNC.RECONVERGENT B2 ;  /* 0x0000000000027941 */ /* 0x000fea0003800200 */
.L_x_35052:
        /* <DEDUP_REMOVED lines=11> */
.L_x_35051:
[----:B------:R-:W-:Y:S05]  /*25ba0*/  BSYNC.RECONVERGENT B1 ;  /* 0x0000000000017941 */ /* 0x000fea0003800200 */
.L_x_35050:
        /* <DEDUP_REMOVED lines=16> */
.L_x_35060:
        /* <DEDUP_REMOVED lines=12> */
.L_x_35062:
[----:B------:R-:W-:Y:S05]  /*25d70*/  BSYNC.RECONVERGENT B2 ;  /* 0x0000000000027941 */ /* 0x000fea0003800200 */
.L_x_35061:
        /* <DEDUP_REMOVED lines=62> */
.L_x_35059:
[----:B------:R-:W-:Y:S05]  /*26160*/  BSYNC.RECONVERGENT B1 ;  /* 0x0000000000017941 */ /* 0x000fea0003800200 */
.L_x_35058:
        /* <DEDUP_REMOVED lines=13> */
.L_x_35007:
[----:B------:R-:W-:Y:S01]  /*26240*/  BSSY.RECONVERGENT B1, `(.L_x_35063) ;  /* 0x000006a000017945 */ /* 0x000fe20003800200 */
[----:B------:R-:W-:Y:S01]  /*26250*/  IMAD.MOV.U32 R9, RZ, RZ, R6 ;  /* 0x000000ffff097224 */ /* 0x000fe200078e0006 */
[----:B0-----:R-:W-:Y:S01]  /*26260*/  MOV R168, R174 ;  /* 0x000000ae00a87202 */ /* 0x001fe20000000f00 */
        /* <DEDUP_REMOVED lines=18> */
.L_x_35067:
        /* <DEDUP_REMOVED lines=12> */
.L_x_35069:
[----:B------:R-:W-:Y:S05]  /*26450*/  BSYNC.RECONVERGENT B3 ;  /* 0x0000000000037941 */ /* 0x000fea0003800200 */
.L_x_35068:
        /* <DEDUP_REMOVED lines=61> */
.L_x_35066:
[----:B------:R-:W-:Y:S05]  /*26830*/  BSYNC.RECONVERGENT B2 ;  /* 0x0000000000027941 */ /* 0x000fea0003800200 */
.L_x_35065:
        /* <DEDUP_REMOVED lines=10> */
.L_x_35064:
[----:B------:R-:W-:Y:S05]  /*268e0*/  BSYNC.RECONVERGENT B1 ;  /* 0x0000000000017941 */ /* 0x000fea0003800200 */
.L_x_35063:
        /* <DEDUP_REMOVED lines=17> */
.L_x_35074:
        /* <DEDUP_REMOVED lines=12> */
.L_x_35076:
[----:B------:R-:W-:Y:S05]  /*26ac0*/  BSYNC.RECONVERGENT B3 ;  /* 0x0000000000037941 */ /* 0x000fea0003800200 */
.L_x_35075:
        /* <DEDUP_REMOVED lines=62> */
.L_x_35073:
[----:B------:R-:W-:Y:S05]  /*26eb0*/  BSYNC.RECONVERGENT B2 ;  /* 0x0000000000027941 */ /* 0x000fea0003800200 */
.L_x_35072:
[----:B------:R-:W-:Y:S01]  /*26ec0*/  HFMA2 R168, -RZ, RZ, 0.1171875, 0 ;  /* 0x2f800000ffa87431 */ /* 0x000fe200000001ff */
[----:B------:R-:W-:-:S05]  /*26ed0*/  I2FP.F32.U32 R6, R6 ;  /* 0x0000000600067245 */ /* 0x000fca0000201000 */
[----:B------:R-:W-:-:S05]  /*26ee0*/  FFMA.FTZ R6, R6, R168, 1.1641532182693481445e-10 ;  /* 0x2f00000006067423 */ /* 0x000fca00000100a8 */
[----:B------:R-:W-:Y:S02]  /*26ef0*/  FSETP.GTU.FTZ.AND P2, PT, R6, UR12, PT ;  /* 0x0000000c06007c0b */ /* 0x000fe4000bf5c000 */
[----:B-----5:R-:W-:Y:S02]  /*26f00*/  PRMT R6, R156, 0x7632, R6 ;  /* 0x000076329c067816 */ /* 0x020fe40000000006 */
[----:B------:R-:W-:-:S03]  /*26f10*/  SEL R168, RZ, 0x1, P2 ;  /* 0x00000001ffa87807 */ /* 0x000fc60001000000 */
[----:B------:R-:W-:Y:S01]  /*26f20*/  IMAD.U32 R6, R6, 0x10000, RZ ;  /* 0x0001000006067824 */ /* 0x000fe200078e00ff */
[----:B------:R-:W-:-:S03]  /*26f30*/  PRMT R228, R168, 0x7610, R228 ;  /* 0x00007610a8e47816 */ /* 0x000fc600000000e4 */
[----:B------:R-:W-:-:S04]  /*26f40*/  FMUL.FTZ R6, R6, UR9 ;  /* 0x0000000906067c20 */ /* 0x000fc80008410000 */
[----:B------:R-:W-:-:S05]  /*26f50*/  FMUL.FTZ R6, R6, UR8 ;  /* 0x0000000806067c20 */ /* 0x000fca0008410000 */
[----:B------:R-:W-:-:S05]  /*26f60*/  FSEL R6, R6, RZ, !P2 ;  /* 0x000000ff06067208 */ /* 0x000fca0005000000 */
[----:B------:R-:W-:-:S07]  /*26f70*/  FMUL.FTZ R181, R6, R133 ;  /* 0x0000008506b57220 */ /* 0x000fce0000410000 */
.L_x_35071:
[----:B------:R-:W-:Y:S05]  /*26f80*/  BSYNC.RECONVERGENT B1 ;  /* 0x0000000000017941 */ /* 0x000fea0003800200 */
.L_x_35070:
        /* <DEDUP_REMOVED lines=17> */
.L_x_35081:
        /* <DEDUP_REMOVED lines=12> */
.L_x_35083:
[----:B------:R-:W-:Y:S05]  /*27160*/  BSYNC.RECONVERGENT B3 ;  /* 0x0000000000037941 */ /* 0x000fea0003800200 */
.L_x_35082:
        /* <DEDUP_REMOVED lines=62> */
.L_x_35080:
[----:B------:R-:W-:Y:S05]  /*27550*/  BSYNC.RECONVERGENT B2 ;  /* 0x0000000000027941 */ /* 0x000fea0003800200 */
.L_x_35079:
        /* <DEDUP_REMOVED lines=11> */
.L_x_35078:
[----:B------:R-:W-:Y:S05]  /*27610*/  BSYNC.RECONVERGENT B1 ;  /* 0x0000000000017941 */ /* 0x000fea0003800200 */
.L_x_35077:
        /* <DEDUP_REMOVED lines=17> */
.L_x_35088:
        /* <DEDUP_REMOVED lines=12> */
.L_x_35090:
[----:B------:R-:W-:Y:S05]  /*277f0*/  BSYNC.RECONVERGENT B3 ;  /* 0x0000000000037941 */ /* 0x000fea0003800200 */
.L_x_35089:
        /* <DEDUP_REMOVED lines=62> */
.L_x_35087:
[----:B------:R-:W-:Y:S05]  /*27be0*/  BSYNC.RECONVERGENT B2 ;  /* 0x0000000000027941 */ /* 0x000fea0003800200 */
.L_x_35086:
        /* <DEDUP_REMOVED lines=12> */
.L_x_35085:
[----:B------:R-:W-:Y:S05]  /*27cb0*/  BSYNC.RECONVERGENT B1 ;  /* 0x0000000000017941 */ /* 0x000fea0003800200 */
.L_x_35084:
        /* <DEDUP_REMOVED lines=17> */
.L_x_35095:
        /* <DEDUP_REMOVED lines=12> */
.L_x_35097:
[----:B------:R-:W-:Y:S05]  /*27e90*/  BSYNC.RECONVERGENT B3 ;  /* 0x0000000000037941 */ /* 0x000fea0003800200 */
.L_x_35096:
        /* <DEDUP_REMOVED lines=62> */
.L_x_35094:
[----:B------:R-:W-:Y:S05]  /*28280*/  BSYNC.RECONVERGENT B2 ;  /* 0x0000000000027941 */ /* 0x000fea0003800200 */
.L_x_35093:
        /* <DEDUP_REMOVED lines=11> */
.L_x_35092:
[----:B------:R-:W-:Y:S05]  /*28340*/  BSYNC.RECONVERGENT B1 ;  /* 0x0000000000017941 */ /* 0x000fea0003800200 */
.L_x_35091:
        /* <DEDUP_REMOVED lines=17> */
.L_x_35102:
        /* <DEDUP_REMOVED lines=12> */
.L_x_35104:
[----:B------:R-:W-:Y:S05]  /*28520*/  BSYNC.RECONVERGENT B3 ;  /* 0x0000000000037941 */ /* 0x000fea0003800200 */
.L_x_35103:
        /* <DEDUP_REMOVED lines=62> */
.L_x_35101:
[----:B------:R-:W-:Y:S05]  /*28910*/  BSYNC.RECONVERGENT B2 ;  /* 0x0000000000027941 */ /* 0x000fea0003800200 */
.L_x_35100:
        /* <DEDUP_REMOVED lines=12> */
.L_x_35099:
[----:B------:R-:W-:Y:S05]  /*289e0*/  BSYNC.RECONVERGENT B1 ;  /* 0x0000000000017941 */ /* 0x000fea0003800200 */
.L_x_35098:
        /* <DEDUP_REMOVED lines=17> */
.L_x_35109:
        /* <DEDUP_REMOVED lines=12> */
.L_x_35111:
[----:B------:R-:W-:Y:S05]  /*28bc0*/  BSYNC.RECONVERGENT B3 ;  /* 0x0000000000037941 */ /* 0x000fea0003800200 */
.L_x_35110:
        /* <DEDUP_REMOVED lines=62> */
.L_x_35108:
[----:B------:R-:W-:Y:S05]  /*28fb0*/  BSYNC.RECONVERGENT B2 ;  /* 0x0000000000027941 */ /* 0x000fea0003800200 */
.L_x_35107:
        /* <DEDUP_REMOVED lines=11> */
.L_x_35106:
[----:B------:R-:W-:Y:S05]  /*29070*/  BSYNC.RECONVERGENT B1 ;  /* 0x0000000000017941 */ /* 0x000fea0003800200 */
.L_x_35105:
        /* <DEDUP_REMOVED lines=16> */
.L_x_35114:
        /* <DEDUP_REMOVED lines=12> */
.L_x_35116:
[----:B------:R-:W-:Y:S05]  /*29240*/  BSYNC.RECONVERGENT B2 ;  /* 0x0000000000027941 */ /* 0x000fea0003800200 */
.L_x_35115:
        /* <DEDUP_REMOVED lines=62> */
.L_x_35113:
[----:B------:R-:W-:Y:S05]  /*29630*/  BSYNC.RECONVERGENT B1 ;  /* 0x0000000000017941 */ /* 0x000fea0003800200 */
.L_x_35112:
        /* <DEDUP_REMOVED lines=12> */
.L_x_35057:
[----:B------:R-:W-:Y:S05]  /*29700*/  BSYNC.RECONVERGENT B0 ;  /* 0x0000000000007941 */ /* 0x000fea0003800200 */
.L_x_35006:
        /* <DEDUP_REMOVED lines=27> */
.L_x_35118:
[----:B------:R-:W-:Y:S05]  /*298c0*/  BSYNC.RECONVERGENT B0 ;  /* 0x0000000000007941 */ /* 0x000fea0003800200 */
.L_x_35117:
        /* <DEDUP_REMOVED lines=33> */
.L_x_35125:
        /* <DEDUP_REMOVED lines=12> */
.L_x_35127:
[----:B------:R-:W-:Y:S05]  /*29ba0*/  BSYNC.RECONVERGENT B3 ;  /* 0x0000000000037941 */ /* 0x000fea0003800200 */
.L_x_35126:
        /* <DEDUP_REMOVED lines=61> */
.L_x_35124:
[----:B------:R-:W-:Y:S05]  /*29f80*/  BSYNC.RECONVERGENT B2 ;  /* 0x0000000000027941 */ /* 0x000fea0003800200 */
.L_x_35123:
        /* <DEDUP_REMOVED lines=10> */
.L_x_35122:
[----:B------:R-:W-:Y:S05]  /*2a030*/  BSYNC.RECONVERGENT B1 ;  /* 0x0000000000017941 */ /* 0x000fea0003800200 */
.L_x_35121:
        /* <DEDUP_REMOVED lines=17> */
.L_x_35132:
        /* <DEDUP_REMOVED lines=12> */
.L_x_35134:
[----:B------:R-:W-:Y:S05]  /*2a210*/  BSYNC.RECONVERGENT B3 ;  /* 0x0000000000037941 */ /* 0x000fea0003800200 */
.L_x_35133:
        /* <DEDUP_REMOVED lines=62> */
.L_x_35131:
[----:B------:R-:W-:Y:S05]  /*2a600*/  BSYNC.RECONVERGENT B2 ;  /* 0x0000000000027941 */ /* 0x000fea0003800200 */
.L_x_35130:
        /* <DEDUP_REMOVED lines=12> */
.L_x_35129:
[----:B------:R-:W-:Y:S05]  /*2a6d0*/  BSYNC.RECONVERGENT B1 ;  /* 0x0000000000017941 */ /* 0x000fea0003800200 */
.L_x_35128:
        /* <DEDUP_REMOVED lines=17> */
.L_x_35139:
        /* <DEDUP_REMOVED lines=12> */
.L_x_35141:
[----:B------:R-:W-:Y:S05]  /*2a8b0*/  BSYNC.RECONVERGENT B3 ;  /* 0x0000000000037941 */ /* 0x000fea0003800200 */
.L_x_35140:
        /* <DEDUP_REMOVED lines=62> */
.L_x_35138:
[----:B------:R-:W-:Y:S05]  /*2aca0*/  BSYNC.RECONVERGENT B2 ;  /* 0x0000000000027941 */ /* 0x000fea0003800200 */
.L_x_35137:
        /* <DEDUP_REMOVED lines=11> */
.L_x_35136:
[----:B------:R-:W-:Y:S05]  /*2ad60*/  BSYNC.RECONVERGENT B1 ;  /* 0x0000000000017941 */ /* 0x000fea0003800200 */
.L_x_35135:
        /* <DEDUP_REMOVED lines=17> */
.L_x_35146:
        /* <DEDUP_REMOVED lines=12> */
.L_x_35148:
[----:B------:R-:W-:Y:S05]  /*2af40*/  BSYNC.RECONVERGENT B3 ;  /* 0x0000000000037941 */ /* 0x000fea0003800200 */
.L_x_35147:
        /* <DEDUP_REMOVED lines=62> */
.L_x_35145:
[----:B------:R-:W-:Y:S05]  /*2b330*/  BSYNC.RECONVERGENT B2 ;  /* 0x0000000000027941 */ /* 0x000fea0003800200 */
.L_x_35144:
        /* <DEDUP_REMOVED lines=12> */
.L_x_35143:
[----:B------:R-:W-:Y:S05]  /*2b400*/  BSYNC.RECONVERGENT B1 ;  /* 0x0000000000017941 */ /* 0x000fea0003800200 */
.L_x_35142:
        /* <DEDUP_REMOVED lines=17> */
.L_x_35153:
        /* <DEDUP_REMOVED lines=12> */
.L_x_35155:
[----:B------:R-:W-:Y:S05]  /*2b5e0*/  BSYNC.RECONVERGENT B3 ;  /* 0x0000000000037941 */ /* 0x000fea0003800200 */
.L_x_35154:
        /* <DEDUP_REMOVED lines=62> */
.L_x_35152:
[----:B------:R-:W-:Y:S05]  /*2b9d0*/  BSYNC.RECONVERGENT B2 ;  /* 0x0000000000027941 */ /* 0x000fea0003800200 */
.L_x_35151:
        /* <DEDUP_REMOVED lines=11> */
.L_x_35150:
[----:B------:R-:W-:Y:S05]  /*2ba90*/  BSYNC.RECONVERGENT B1 ;  /* 0x0000000000017941 */ /* 0x000fea0003800200 */
.L_x_35149:
        /* <DEDUP_REMOVED lines=17> */
.L_x_35160:
        /* <DEDUP_REMOVED lines=12> */
.L_x_35162:
[----:B------:R-:W-:Y:S05]  /*2bc70*/  BSYNC.RECONVERGENT B3 ;  /* 0x0000000000037941 */ /* 0x000fea0003800200 */
.L_x_35161:
        /* <DEDUP_REMOVED lines=62> */
.L_x_35159:
[----:B------:R-:W-:Y:S05]  /*2c060*/  BSYNC.RECONVERGENT B2 ;  /* 0x0000000000027941 */ /* 0x000fea0003800200 */
.L_x_35158:
        /* <DEDUP_REMOVED lines=12> */
.L_x_35157:
[----:B------:R-:W-:Y:S05]  /*2c130*/  BSYNC.RECONVERGENT B1 ;  /* 0x0000000000017941 */ /* 0x000fea0003800200 */
.L_x_35156:
        /* <DEDUP_REMOVED lines=17> */
.L_x_35167:
        /* <DEDUP_REMOVED lines=12> */
.L_x_35169:
[----:B------:R-:W-:Y:S05]  /*2c310*/  BSYNC.RECONVERGENT B3 ;  /* 0x0000000000037941 */ /* 0x000fea0003800200 */
.L_x_35168:
        /* <DEDUP_REMOVED lines=62> */
.L_x_35166:
[----:B------:R-:W-:Y:S05]  /*2c700*/  BSYNC.RECONVERGENT B2 ;  /* 0x0000000000027941 */ /* 0x000fea0003800200 */
.L_x_35165:
        /* <DEDUP_REMOVED lines=11> */
.L_x_35164:
[----:B------:R-:W-:Y:S05]  /*2c7c0*/  BSYNC.RECONVERGENT B1 ;  /* 0x0000000000017941 */ /* 0x000fea0003800200 */
.L_x_35163:
        /* <DEDUP_REMOVED lines=16> */
.L_x_35173:
        /* <DEDUP_REMOVED lines=12> */
.L_x_35175:
[----:B------:R-:W-:Y:S05]  /*2c990*/  BSYNC.RECONVERGENT B2 ;  /* 0x0000000000027941 */ /* 0x000fea0003800200 */
.L_x_35174:
        /* <DEDUP_REMOVED lines=62> */
.L_x_35172:
[----:B------:R-:W-:Y:S05]  /*2cd80*/  BSYNC.RECONVERGENT B1 ;  /* 0x0000000000017941 */ /* 0x000fea0003800200 */
.L_x_35171:
        /* <DEDUP_REMOVED lines=13> */
.L_x_35120:
        /* <DEDUP_REMOVED lines=21> */
.L_x_35180:
        /* <DEDUP_REMOVED lines=12> */
.L_x_35182:
[----:B------:R-:W-:Y:S05]  /*2d070*/  BSYNC.RECONVERGENT B3 ;  /* 0x0000000000037941 */ /* 0x000fea0003800200 */
.L_x_35181:
        /* <DEDUP_REMOVED lines=61> */
.L_x_35179:
[----:B------:R-:W-:Y:S05]  /*2d450*/  BSYNC.RECONVERGENT B2 ;  /* 0x0000000000027941 */ /* 0x000fea0003800200 */
.L_x_35178:
        /* <DEDUP_REMOVED lines=10> */
.L_x_35177:
[----:B------:R-:W-:Y:S05]  /*2d500*/  BSYNC.RECONVERGENT B1 ;  /* 0x0000000000017941 */ /* 0x000fea0003800200 */
.L_x_35176:
        /* <DEDUP_REMOVED lines=17> */
.L_x_35187:
        /* <DEDUP_REMOVED lines=12> */
.L_x_35189:
[----:B------:R-:W-:Y:S05]  /*2d6e0*/  BSYNC.RECONVERGENT B3 ;  /* 0x0000000000037941 */ /* 0x000fea0003800200 */
.L_x_35188:
        /* <DEDUP_REMOVED lines=62> */
.L_x_35186:
[----:B------:R-:W-:Y:S05]  /*2dad0*/  BSYNC.RECONVERGENT B2 ;  /* 0x0000000000027941 */ /* 0x000fea0003800200 */
.L_x_35185:
        /* <DEDUP_REMOVED lines=12> */
.L_x_35184:
[----:B------:R-:W-:Y:S05]  /*2dba0*/  BSYNC.RECONVERGENT B1 ;  /* 0x0000000000017941 */ /* 0x000fea0003800200 */
.L_x_35183:
        /* <DEDUP_REMOVED lines=17> */
.L_x_35194:
        /* <DEDUP_REMOVED lines=12> */
.L_x_35196:
[----:B------:R-:W-:Y:S05]  /*2dd80*/  BSYNC.RECONVERGENT B3 ;  /* 0x0000000000037941 */ /* 0x000fea0003800200 */
.L_x_35195:
        /* <DEDUP_REMOVED lines=62> */
.L_x_35193:
[----:B------:R-:W-:Y:S05]  /*2e170*/  BSYNC.RECONVERGENT B2 ;  /* 0x0000000000027941 */ /* 0x000fea0003800200 */
.L_x_35192:
        /* <DEDUP_REMOVED lines=11> */
.L_x_35191:
[----:B------:R-:W-:Y:S05]  /*2e230*/  BSYNC.RECONVERGENT B1 ;  /* 0x0000000000017941 */ /* 0x000fea0003800200 */
.L_x_35190:
        /* <DEDUP_REMOVED lines=17> */
.L_x_35201:
        /* <DEDUP_REMOVED lines=12> */
.L_x_35203:
[----:B------:R-:W-:Y:S05]  /*2e410*/  BSYNC.RECONVERGENT B3 ;  /* 0x0000000000037941 */ /* 0x000fea0003800200 */
.L_x_35202:
        /* <DEDUP_REMOVED lines=62> */
.L_x_35200:
[----:B------:R-:W-:Y:S05]  /*2e800*/  BSYNC.RECONVERGENT B2 ;  /* 0x0000000000027941 */ /* 0x000fea0003800200 */
.L_x_35199:
        /* <DEDUP_REMOVED lines=12> */
.L_x_35198:
[----:B------:R-:W-:Y:S05]  /*2e8d0*/  BSYNC.RECONVERGENT B1 ;  /* 0x0000000000017941 */ /* 0x000fea0003800200 */
.L_x_35197:
        /* <DEDUP_REMOVED lines=17> */
.L_x_35208:
        /* <DEDUP_REMOVED lines=12> */
.L_x_35210:
[----:B------:R-:W-:Y:S05]  /*2eab0*/  BSYNC.RECONVERGENT B3 ;  /* 0x0000000000037941 */ /* 0x000fea0003800200 */
.L_x_35209:
        /* <DEDUP_REMOVED lines=62> */
.L_x_35207:
[----:B------:R-:W-:Y:S05]  /*2eea0*/  BSYNC.RECONVERGENT B2 ;  /* 0x0000000000027941 */ /* 0x000fea0003800200 */
.L_x_35206:
        /* <DEDUP_REMOVED lines=11> */
.L_x_35205:
[----:B------:R-:W-:Y:S05]  /*2ef60*/  BSYNC.RECONVERGENT B1 ;  /* 0x0000000000017941 */ /* 0x000fea0003800200 */
.L_x_35204:
        /* <DEDUP_REMOVED lines=17> */
.L_x_35215:
        /* <DEDUP_REMOVED lines=12> */
.L_x_35217:
[----:B------:R-:W-:Y:S05]  /*2f140*/  BSYNC.RECONVERGENT B3 ;  /* 0x0000000000037941 */ /* 0x000fea0003800200 */
.L_x_35216:
        /* <DEDUP_REMOVED lines=62> */
.L_x_35214:
[----:B------:R-:W-:Y:S05]  /*2f530*/  BSYNC.RECONVERGENT B2 ;  /* 0x0000000000027941 */ /* 0x000fea0003800200 */
.L_x_35213:
        /* <DEDUP_REMOVED lines=12> */
.L_x_35212:
[----:B------:R-:W-:Y:S05]  /*2f600*/  BSYNC.RECONVERGENT B1 ;  /* 0x0000000000017941 */ /* 0x000fea0003800200 */
.L_x_35211:
        /* <DEDUP_REMOVED lines=17> */
.L_x_35222:
        /* <DEDUP_REMOVED lines=12> */
.L_x_35224:
[----:B------:R-:W-:Y:S05]  /*2f7e0*/  BSYNC.RECONVERGENT B3 ;  /* 0x0000000000037941 */ /* 0x000fea0003800200 */
.L_x_35223:
        /* <DEDUP_REMOVED lines=62> */
.L_x_35221:
[----:B------:R-:W-:Y:S05]  /*2fbd0*/  BSYNC.RECONVERGENT B2 ;  /* 0x0000000000027941 */ /* 0x000fea0003800200 */
.L_x_35220:
        /* <DEDUP_REMOVED lines=11> */
.L_x_35219:
[----:B------:R-:W-:Y:S05]  /*2fc90*/  BSYNC.RECONVERGENT B1 ;  /* 0x0000000000017941 */ /* 0x000fea0003800200 */
.L_x_35218:
        /* <DEDUP_REMOVED lines=16> */
.L_x_35227:
        /* <DEDUP_REMOVED lines=12> */
.L_x_35229:
[----:B------:R-:W-:Y:S05]  /*2fe60*/  BSYNC.RECONVERGENT B2 ;  /* 0x0000000000027941 */ /* 0x000fea0003800200 */
.L_x_35228:
        /* <DEDUP_REMOVED lines=62> */
.L_x_35226:
[----:B------:R-:W-:Y:S05]  /*30250*/  BSYNC.RECONVERGENT B1 ;  /* 0x0000000000017941 */ /* 0x000fea0003800200 */
.L_x_35225:
        /* <DEDUP_REMOVED lines=12> */
.L_x_35170:
[----:B------:R-:W-:Y:S05]  /*30320*/  BSYNC.RECONVERGENT B0 ;  /* 0x0000000000007941 */ /* 0x000fea0003800200 */
.L_x_35119:
        /* <DEDUP_REMOVED lines=27> */
.L_x_35231:
[----:B------:R-:W-:Y:S05]  /*304e0*/  BSYNC.RECONVERGENT B0 ;  /* 0x0000000000007941 */ /* 0x000fea0003800200 */
.L_x_35230:
        /* <DEDUP_REMOVED lines=33> */
.L_x_35238:
        /* <DEDUP_REMOVED lines=12> */
.L_x_35240:
[----:B------:R-:W-:Y:S05]  /*307c0*/  BSYNC.RECONVERGENT B3 ;  /* 0x0000000000037941 */ /* 0x000fea0003800200 */
.L_x_35239:
        /* <DEDUP_REMOVED lines=61> */
.L_x_35237:
[----:B------:R-:W-:Y:S05]  /*30ba0*/  BSYNC.RECONVERGENT B2 ;  /* 0x0000000000027941 */ /* 0x000fea0003800200 */
.L_x_35236:
        /* <DEDUP_REMOVED lines=10> */
.L_x_35235:
[----:B------:R-:W-:Y:S05]  /*30c50*/  BSYNC.RECONVERGENT B1 ;  /* 0x0000000000017941 */ /* 0x000fea0003800200 */
.L_x_35234:
        /* <DEDUP_REMOVED lines=17> */
.L_x_35245:
        /* <DEDUP_REMOVED lines=12> */
.L_x_35247:
[----:B------:R-:W-:Y:S05]  /*30e30*/  BSYNC.RECONVERGENT B3 ;  /* 0x0000000000037941 */ /* 0x000fea0003800200 */
.L_x_35246:
        /* <DEDUP_REMOVED lines=62> */
.L_x_35244:
[----:B------:R-:W-:Y:S05]  /*31220*/  BSYNC.RECONVERGENT B2 ;  /* 0x0000000000027941 */ /* 0x000fea0003800200 */
.L_x_35243:
        /* <DEDUP_REMOVED lines=12> */
.L_x_35242:
[----:B------:R-:W-:Y:S05]  /*312f0*/  BSYNC.RECONVERGENT B1 ;  /* 0x0000000000017941 */ /* 0x000fea0003800200 */
.L_x_35241:
        /* <DEDUP_REMOVED lines=17> */
.L_x_35252:
        /* <DEDUP_REMOVED lines=12> */
.L_x_35254:
[----:B------:R-:W-:Y:S05]  /*314d0*/  BSYNC.RECONVERGENT B3 ;  /* 0x0000000000037941 */ /* 0x000fea0003800200 */
.L_x_35253:
        /* <DEDUP_REMOVED lines=62> */
.L_x_35251:
[----:B------:R-:W-:Y:S05]  /*318c0*/  BSYNC.RECONVERGENT B2 ;  /* 0x0000000000027941 */ /* 0x000fea0003800200 */
.L_x_35250:
        /* <DEDUP_REMOVED lines=11> */
.L_x_35249:
[----:B------:R-:W-:Y:S05]  /*31980*/  BSYNC.RECONVERGENT B1 ;  /* 0x0000000000017941 */ /* 0x000fea0003800200 */
.L_x_35248:
        /* <DEDUP_REMOVED lines=17> */
.L_x_35259:
        /* <DEDUP_REMOVED lines=12> */
.L_x_35261:
[----:B------:R-:W-:Y:S05]  /*31b60*/  BSYNC.RECONVERGENT B3 ;  /* 0x0000000000037941 */ /* 0x000fea0003800200 */
.L_x_35260:
        /* <DEDUP_REMOVED lines=62> */
.L_x_35258:
[----:B------:R-:W-:Y:S05]  /*31f50*/  BSYNC.RECONVERGENT B2 ;  /* 0x0000000000027941 */ /* 0x000fea0003800200 */
.L_x_35257:
        /* <DEDUP_REMOVED lines=12> */
.L_x_35256:
[----:B------:R-:W-:Y:S05]  /*32020*/  BSYNC.RECONVERGENT B1 ;  /* 0x0000000000017941 */ /* 0x000fea0003800200 */
.L_x_35255:
        /* <DEDUP_REMOVED lines=17> */
.L_x_35266:
        /* <DEDUP_REMOVED lines=12> */
.L_x_35268:
[----:B------:R-:W-:Y:S05]  /*32200*/  BSYNC.RECONVERGENT B3 ;  /* 0x0000000000037941 */ /* 0x000fea0003800200 */
.L_x_35267:
        /* <DEDUP_REMOVED lines=62> */
.L_x_35265:
[----:B------:R-:W-:Y:S05]  /*325f0*/  BSYNC.RECONVERGENT B2 ;  /* 0x0000000000027941 */ /* 0x000fea0003800200 */
.L_x_35264:
        /* <DEDUP_REMOVED lines=11> */
.L_x_35263:
[----:B------:R-:W-:Y:S05]  /*326b0*/  BSYNC.RECONVERGENT B1 ;  /* 0x0000000000017941 */ /* 0x000fea0003800200 */
.L_x_35262:
        /* <DEDUP_REMOVED lines=17> */
.L_x_35273:
        /* <DEDUP_REMOVED lines=12> */
.L_x_35275:
[----:B------:R-:W-:Y:S05]  /*32890*/  BSYNC.RECONVERGENT B3 ;  /* 0x0000000000037941 */ /* 0x000fea0003800200 */
.L_x_35274:
        /* <DEDUP_REMOVED lines=62> */
.L_x_35272:
[----:B------:R-:W-:Y:S05]  /*32c80*/  BSYNC.RECONVERGENT B2 ;  /* 0x0000000000027941 */ /* 0x000fea0003800200 */
.L_x_35271:
        /* <DEDUP_REMOVED lines=12> */
.L_x_35270:
[----:B------:R-:W-:Y:S05]  /*32d50*/  BSYNC.RECONVERGENT B1 ;  /* 0x0000000000017941 */ /* 0x000fea0003800200 */
.L_x_35269:
        /* <DEDUP_REMOVED lines=17> */
.L_x_35280:
        /* <DEDUP_REMOVED lines=12> */
.L_x_35282:
[----:B------:R-:W-:Y:S05]  /*32f30*/  BSYNC.RECONVERGENT B3 ;  /* 0x0000000000037941 */ /* 0x000fea0003800200 */
.L_x_35281:
        /* <DEDUP_REMOVED lines=62> */
.L_x_35279:
[----:B------:R-:W-:Y:S05]  /*33320*/  BSYNC.RECONVERGENT B2 ;  /* 0x0000000000027941 */ /* 0x000fea0003800200 */
.L_x_35278:
        /* <DEDUP_REMOVED lines=11> */
.L_x_35277:
[----:B------:R-:W-:Y:S05]  /*333e0*/  BSYNC.RECONVERGENT B1 ;  /* 0x0000000000017941 */ /* 0x000fea0003800200 */
.L_x_35276:
        /* <DEDUP_REMOVED lines=16> */
.L_x_35286:
        /* <DEDUP_REMOVED lines=12> */
.L_x_35288:
[----:B------:R-:W-:Y:S05]  /*335b0*/  BSYNC.RECONVERGENT B2 ;  /* 0x0000000000027941 */ /* 0x000fea0003800200 */
.L_x_35287:
        /* <DEDUP_REMOVED lines=55> */
[----:B------:R-:W-:Y:S01]  /*33930*/  HFMA2 R6, -RZ, RZ, 0, 0 ;  /* 0x00000000ff067431 */ /* 0x000fe200000001ff */
[----:B------:R-:W-:Y:S01]  /*33940*/  LOP3.LUT R4, R4, UR15, R235, 0x96, !PT ;  /* 0x0000000f04047c12 */ /* 0x000fe2000f8e96eb */
[----:B------:R-:W-:Y:S01]  /*33950*/  UIADD3 UR15, UPT, UPT, UR4, -0x700cb87f, URZ ;  /* 0x8ff34781040f7890 */ /* 0x000fe2000fffe0ff */
[----:B------:R-:W-:Y:S01]  /*33960*/  MOV R9, R234 ;  /* 0x000000ea00097202 */ /* 0x000fe20000000f00 */
[----:B------:R-:W-:-:S04]  /*33970*/  IMAD.WIDE.U32 R234, R5, -0x326172a9, RZ ;  /* 0xcd9e8d5705ea7825 */ /* 0x000fc800078e00ff */
[----:B------:R-:W-:Y:S01]  /*33980*/  IMAD.MOV.U32 R10, RZ, RZ, R234 ;  /* 0x000000ffff0a7224 */ /* 0x000fe200078e00ea */
[----:B------:R-:W-:-:S07]  /*33990*/  LOP3.LUT R5, R236, UR15, R235, 0x96, !PT ;  /* 0x0000000fec057c12 */ /* 0x000fce000f8e96eb */
.L_x_35285:
[----:B------:R-:W-:Y:S05]  /*339a0*/  BSYNC.RECONVERGENT B1 ;  /* 0x0000000000017941 */ /* 0x000fea0003800200 */
.L_x_35284:
        /* <DEDUP_REMOVED lines=13> */
.L_x_35233:
        /* <DEDUP_REMOVED lines=21> */
.L_x_35293:
        /* <DEDUP_REMOVED lines=12> */
.L_x_35295:
[----:B------:R-:W-:Y:S05]  /*33c90*/  BSYNC.RECONVERGENT B3 ;  /* 0x0000000000037941 */ /* 0x000fea0003800200 */
.L_x_35294:
        /* <DEDUP_REMOVED lines=61> */
.L_x_35292:
[----:B------:R-:W-:Y:S05]  /*34070*/  BSYNC.RECONVERGENT B2 ;  /* 0x0000000000027941 */ /* 0x000fea0003800200 */
.L_x_35291:
        /* <DEDUP_REMOVED lines=10> */
.L_x_35290:
[----:B------:R-:W-:Y:S05]  /*34120*/  BSYNC.RECONVERGENT B1 ;  /* 0x0000000000017941 */ /* 0x000fea0003800200 */
.L_x_35289:
        /* <DEDUP_REMOVED lines=17> */
.L_x_35300:
        /* <DEDUP_REMOVED lines=12> */
.L_x_35302:
[----:B------:R-:W-:Y:S05]  /*34300*/  BSYNC.RECONVERGENT B3 ;  /* 0x0000000000037941 */ /* 0x000fea0003800200 */
.L_x_35301:
        /* <DEDUP_REMOVED lines=62> */
.L_x_35299:
[----:B------:R-:W-:Y:S05]  /*346f0*/  BSYNC.RECONVERGENT B2 ;  /* 0x0000000000027941 */ /* 0x000fea0003800200 */
.L_x_35298:
        /* <DEDUP_REMOVED lines=12> */
.L_x_35297:
[----:B------:R-:W-:Y:S05]  /*347c0*/  BSYNC.RECONVERGENT B1 ;  /* 0x0000000000017941 */ /* 0x000fea0003800200 */
.L_x_35296:
        /* <DEDUP_REMOVED lines=17> */
.L_x_35307:
        /* <DEDUP_REMOVED lines=12> */
.L_x_35309:
[----:B------:R-:W-:Y:S05]  /*349a0*/  BSYNC.RECONVERGENT B3 ;  /* 0x0000000000037941 */ /* 0x000fea0003800200 */
.L_x_35308:
        /* <DEDUP_REMOVED lines=62> */
.L_x_35306:
[----:B------:R-:W-:Y:S05]  /*34d90*/  BSYNC.RECONVERGENT B2 ;  /* 0x0000000000027941 */ /* 0x000fea0003800200 */
.L_x_35305:
        /* <DEDUP_REMOVED lines=11> */
.L_x_35304:
[----:B------:R-:W-:Y:S05]  /*34e50*/  BSYNC.RECONVERGENT B1 ;  /* 0x0000000000017941 */ /* 0x000fea0003800200 */
.L_x_35303:
        /* <DEDUP_REMOVED lines=17> */
.L_x_35314:
        /* <DEDUP_REMOVED lines=12> */
.L_x_35316:
[----:B------:R-:W-:Y:S05]  /*35030*/  BSYNC.RECONVERGENT B3 ;  /* 0x0000000000037941 */ /* 0x000fea0003800200 */
.L_x_35315:
        /* <DEDUP_REMOVED lines=62> */
.L_x_35313:
[----:B------:R-:W-:Y:S05]  /*35420*/  BSYNC.RECONVERGENT B2 ;  /* 0x0000000000027941 */ /* 0x000fea0003800200 */
.L_x_35312:
        /* <DEDUP_REMOVED lines=12> */
.L_x_35311:
[----:B------:R-:W-:Y:S05]  /*354f0*/  BSYNC.RECONVERGENT B1 ;  /* 0x0000000000017941 */ /* 0x000fea0003800200 */
.L_x_35310:
        /* <DEDUP_REMOVED lines=17> */
.L_x_35321:
        /* <DEDUP_REMOVED lines=12> */
.L_x_35323:
[----:B------:R-:W-:Y:S05]  /*356d0*/  BSYNC.RECONVERGENT B3 ;  /* 0x0000000000037941 */ /* 0x000fea0003800200 */
.L_x_35322:
        /* <DEDUP_REMOVED lines=62> */
.L_x_35320:
[----:B------:R-:W-:Y:S05]  /*35ac0*/  BSYNC.RECONVERGENT B2 ;  /* 0x0000000000027941 */ /* 0x000fea0003800200 */
.L_x_35319:
        /* <DEDUP_REMOVED lines=11> */
.L_x_35318:
[----:B------:R-:W-:Y:S05]  /*35b80*/  BSYNC.RECONVERGENT B1 ;  /* 0x0000000000017941 */ /* 0x000fea0003800200 */
.L_x_35317:
        /* <DEDUP_REMOVED lines=17> */
.L_x_35328:
        /* <DEDUP_REMOVED lines=12> */
.L_x_35330:
[----:B------:R-:W-:Y:S05]  /*35d60*/  BSYNC.RECONVERGENT B3 ;  /* 0x0000000000037941 */ /* 0x000fea0003800200 */
.L_x_35329:
        /* <DEDUP_REMOVED lines=62> */
.L_x_35327:
[----:B------:R-:W-:Y:S05]  /*36150*/  BSYNC.RECONVERGENT B2 ;  /* 0x0000000000027941 */ /* 0x000fea0003800200 */
.L_x_35326:
        /* <DEDUP_REMOVED lines=12> */
.L_x_35325:
[----:B------:R-:W-:Y:S05]  /*36220*/  BSYNC.RECONVERGENT B1 ;  /* 0x0000000000017941 */ /* 0x000fea0003800200 */
.L_x_35324:
        /* <DEDUP_REMOVED lines=17> */
.L_x_35335:
        /* <DEDUP_REMOVED lines=12> */
.L_x_35337:
[----:B------:R-:W-:Y:S05]  /*36400*/  BSYNC.RECONVERGENT B3 ;  /* 0x0000000000037941 */ /* 0x000fea0003800200 */
.L_x_35336:
        /* <DEDUP_REMOVED lines=62> */
.L_x_35334:
[----:B------:R-:W-:Y:S05]  /*367f0*/  BSYNC.RECONVERGENT B2 ;  /* 0x0000000000027941 */ /* 0x000fea0003800200 */
.L_x_35333:
        /* <DEDUP_REMOVED lines=11> */
.L_x_35332:
[----:B------:R-:W-:Y:S05]  /*368b0*/  BSYNC.RECONVERGENT B1 ;  /* 0x0000000000017941 */ /* 0x000fea0003800200 */
.L_x_35331:
        /* <DEDUP_REMOVED lines=16> */
.L_x_35340:
        /* <DEDUP_REMOVED lines=12> */
.L_x_35342:
[----:B------:R-:W-:Y:S05]  /*36a80*/  BSYNC.RECONVERGENT B2 ;  /* 0x0000000000027941 */ /* 0x000fea0003800200 */
.L_x_35341:
        /* <DEDUP_REMOVED lines=62> */
.L_x_35339:
[----:B------:R-:W-:Y:S05]  /*36e70*/  BSYNC.RECONVERGENT B1 ;  /* 0x0000000000017941 */ /* 0x000fea0003800200 */
.L_x_35338:
        /* <DEDUP_REMOVED lines=12> */
.L_x_35283:
[----:B------:R-:W-:Y:S05]  /*36f40*/  BSYNC.RECONVERGENT B0 ;  /* 0x0000000000007941 */ /* 0x000fea0003800200 */
.L_x_35232:
[----:B------:R-:W-:Y:S01]  /*36f50*/  IMAD.WIDE.U32 R234, R238, 0x20, R240 ;  /* 0x00000020eeea7825 */ /* 0x000fe200078e00f0 */
[----:B------:R-:W-:Y:S01]  /*36f60*/  BSSY.RECONVERGENT B0, `(.L_x_35343) ;  /* 0x0000019000007945 */ /* 0x000fe20003800200 */
[----:B------:R-:W-:-:S03]  /*36f70*/  LOP3.LUT P0, RZ, R239, 0x1f, RZ, 0xc0, !PT ;  /* 0x0000001fefff7812 */ /* 0x000fc6000780c0ff */
[----:B------:R0:W-:Y:S04]  /*36f80*/  STG.E.128 desc[UR6][R234.64], R196 ;  /* 0x000000c4ea007986 */ /* 0x0001e8000c101d06 */
        /* <DEDUP_REMOVED lines=8> */
[----:B------:R-:W-:-:S03]  /*37010*/  IMAD.WIDE.U32 R240, R238, 0x1000000, RZ ;  /* 0x01000000eef07825 */ /* 0x000fc600078e00ff */
[----:B------:R-:W-:Y:S02]  /*37020*/  LOP3.LUT R234, R234, 0xff00, R235, 0xf8, !PT ;  /* 0x0000ff00eaea7812 */ /* 0x000fe400078ef8eb */
[----:B------:R-:W-:Y:S02]  /*37030*/  LOP3.LUT R235, R229, 0xff, RZ, 0xc0, !PT ;  /* 0x000000ffe5eb7812 */ /* 0x000fe400078ec0ff */
[----:B------:R-:W-:Y:S02]  /*37040*/  LOP3.LUT R237, R234, 0xff, R231, 0xf8, !PT ;  /* 0x000000ffeaed7812 */ /* 0x000fe400078ef8e7 */
[----:B------:R-:W-:Y:S01]  /*37050*/  LOP3.LUT R234, R228, 0xff, RZ, 0xc0, !PT ;  /* 0x000000ffe4ea7812 */ /* 0x000fe200078ec0ff */
        /* <DEDUP_REMOVED lines=9> */
.L_x_35344:
[----:B------:R-:W-:Y:S05]  /*370f0*/  BSYNC.RECONVERGENT B0 ;  /* 0x0000000000007941 */ /* 0x000fea0003800200 */
.L_x_35343:
        /* <DEDUP_REMOVED lines=215> */
.L_x_35360:
        /* <DEDUP_REMOVED lines=16> */
[----:B------:R-:W0:Y:S01]  /*37f70*/  LDC R241, c[0x0][0x388] ;  /* 0x0000e200fff17b82 */ /* 0x000e220000000800 */
[----:B------:R-:W-:Y:S01]  /*37f80*/  VIADD R235, R243, 0xffffffff ;  /* 0xfffffffff3eb7836 */ /* 0x000fe20000000000 */
[----:B------:R1:W-:Y:S04]  /*37f90*/  STL [R1+0xb0], R0 ;  /* 0x0000b00001007387 */ /* 0x0003e80000100800 */
[----:B------:R-:W2:Y:S04]  /*37fa0*/  LDL R243, [R1+0x9c] ;  /* 0x00009c0001f37983 */ /* 0x000ea80000100800 */
[----:B------:R-:W3:Y:S04]  /*37fb0*/  LDL R242, [R1+0x94] ;  /* 0x0000940001f27983 */ /* 0x000ee80000100800 */
[----:B-1----:R-:W4:Y:S04]  /*37fc0*/  LDL R0, [R1+0xa8] ;  /* 0x0000a80001007983 */ /* 0x002f280000100800 */
[----:B------:R-:W4:Y:S04]  /*37fd0*/  LDL R239, [R1+0xac] ;  /* 0x0000ac0001ef7983 */ /* 0x000f280000100800 */
[----:B------:R-:W4:Y:S01]  /*37fe0*/  LDL R240, [R1+0xa4] ;  /* 0x0000a40001f07983 */ /* 0x000f220000100800 */
[----:B0-----:R-:W-:-:S03]  /*37ff0*/  IMAD R235, R235, R241, RZ ;  /* 0x000000f1ebeb7224 */ /* 0x001fc600078e02ff */
[----:B------:R-:W4:Y:S02]  /*38000*/  LDL R241, [R1+0xa0] ;  /* 0x0000a00001f17983 */ /* 0x000f240000100800 */
[----:B------:R-:W-:-:S04]  /*38010*/  SHF.R.S32.HI R238, RZ, 0x1f, R235 ;  /* 0x0000001fffee7819 */ /* 0x000fc800000114eb */
[----:B------:R-:W-:Y:S02]  /*38020*/  LEA.HI R235, R238, R235, RZ, 0x3 ;  /* 0x000000ebeeeb7211 */ /* 0x000fe400078f18ff */
[----:B------:R-:W4:Y:S02]  /*38030*/  LDL R238, [R1+0x98] ;  /* 0x0000980001ee7983 */ /* 0x000f240000100800 */
[----:B------:R-:W-:Y:S02]  /*38040*/  LEA.HI.SX32 R235, R235, R252, 0x1d ;  /* 0x000000fcebeb7211 */ /* 0x000fe400078feaff */
[----:B------:R-:W4:Y:S01]  /*38050*/  LDL R252, [R1+0x90] ;  /* 0x0000900001fc7983 */ /* 0x000f220000100800 */
[----:B------:R-:W-:-:S05]  /*38060*/  FSEL R237, R237, RZ, !P1 ;  /* 0x000000ffeded7208 */ /* 0x000fca0004800000 */
        /* <DEDUP_REMOVED lines=12> */
[----:B--2---:R-:W-:Y:S01]  /*38130*/  FFMA.FTZ R227, R227, R243, R35 ;  /* 0x000000f3e3e37223 */ /* 0x004fe20000010023 */
[----:B---3--:R-:W-:Y:S01]  /*38140*/  FFMA.FTZ R225, R225, R242, R33 ;  /* 0x000000f2e1e17223 */ /* 0x008fe20000010021 */
[----:B----4-:R-:W-:-:S02]  /*38150*/  FFMA.FTZ R14, R14, R0, R30 ;  /* 0x000000000e0e7223 */ /* 0x010fc4000001001e */
[----:B------:R0:W5:Y:S01]  /*38160*/  LDL.LU R0, [R1+0xb0] ;  /* 0x0000b00001007983 */ /* 0x0001620000300800 */
[----:B------:R-:W-:Y:S01]  /*38170*/  FFMA.FTZ R15, R15, R239, R31 ;  /* 0x000000ef0f0f7223 */ /* 0x000fe2000001001f */
[C---:B------:R-:W-:Y:S01]  /*38180*/  FADD.FTZ R12, -R237.reuse, R12 ;  /* 0x0000000ced0c7221 */ /* 0x040fe20000010100 */
[----:B------:R-:W-:Y:S01]  /*38190*/  FADD.FTZ R13, -R237, R13 ;  /* 0x0000000ded0d7221 */ /* 0x000fe20000010100 */
[----:B------:R-:W2:Y:S01]  /*381a0*/  LDL R243, [R1+0x8c] ;  /* 0x00008c0001f37983 */ /* 0x000ea20000100800 */
[----:B------:R-:W-:-:S03]  /*381b0*/  FFMA.FTZ R226, R226, R238, R34 ;  /* 0x000000eee2e27223 */ /* 0x000fc60000010022 */
[----:B------:R-:W3:Y:S01]  /*381c0*/  LDL R242, [R1+0x84] ;  /* 0x0000840001f27983 */ /* 0x000ee20000100800 */
[----:B------:R-:W1:Y:S01]  /*381d0*/  LDC.64 R238, c[0x0][0x428] ;  /* 0x00010a00ffee7b82 */ /* 0x000e620000000a00 */
[----:B------:R-:W-:Y:S01]  /*381e0*/  FFMA.FTZ R224, R224, R252, R32 ;  /* 0x000000fce0e07223 */ /* 0x000fe20000010020 */
[----:B------:R-:W-:Y:S01]  /*381f0*/  F2FP.BF16.F32.PACK_AB R227, R227, R226 ;  /* 0x000000e2e3e3723e */ /* 0x000fe200000010ff */
[C---:B------:R-:W-:Y:S01]  /*38200*/  FMUL.FTZ R12, R234.reuse, R12 ;  /* 0x0000000cea0c7220 */ /* 0x040fe20000410000 */
[----:B------:R-:W-:Y:S01]  /*38210*/  FMUL.FTZ R13, R234, R13 ;  /* 0x0000000dea0d7220 */ /* 0x000fe20000410000 */
[----:B------:R-:W4:Y:S01]  /*38220*/  LDL R252, [R1+0x74] ;  /* 0x0000740001fc7983 */ /* 0x000f220000100800 */
[----:B------:R-:W-:Y:S02]  /*38230*/  F2FP.BF16.F32.PACK_AB R226, R225, R224 ;  /* 0x000000e0e1e2723e */ /* 0x000fe400000010ff */
[----:B------:R-:W-:Y:S02]  /*38240*/  F2FP.BF16.F32.PACK_AB R225, R15, R14 ;  /* 0x0000000e0fe1723e */ /* 0x000fe400000010ff */
[----:B------:R-:W2:Y:S04]  /*38250*/  LDL R15, [R1+0x78] ;  /* 0x00007800010f7983 */ /* 0x000ea80000100800 */
[----:B------:R-:W3:Y:S01]  /*38260*/  LDL R14, [R1+0x7c] ;  /* 0x00007c00010e7983 */ /* 0x000ee20000100800 */
[----:B------:R-:W-:Y:S01]  /*38270*/  FFMA.FTZ R12, R12, R241, R28 ;  /* 0x000000f10c0c7223 */ /* 0x000fe2000001001c */
[----:B------:R-:W-:-:S02]  /*38280*/  FFMA.FTZ R13, R13, R240, R29 ;  /* 0x000000f00d0d7223 */ /* 0x000fc4000001001d */
[----:B------:R-:W4:Y:S03]  /*38290*/  LDL R241, [R1+0x58] ;  /* 0x0000580001f17983 */ /* 0x000f260000100800 */
[----:B------:R-:W-:Y:S01]  /*382a0*/  F2FP.BF16.F32.PACK_AB R224, R13, R12 ;  /* 0x0000000c0de0723e */ /* 0x000fe200000010ff */
[----:B------:R-:W4:Y:S01]  /*382b0*/  LDL R240, [R1+0x5c] ;  /* 0x00005c0001f07983 */ /* 0x000f220000100800 */
[----:B-1----:R-:W-:-:S05]  /*382c0*/  IMAD.WIDE.U32 R12, R235, 0x10, R238 ;  /* 0x00000010eb0c7825 */ /* 0x002fca00078e00ee */
[----:B------:R1:W-:Y:S04]  /*382d0*/  STG.E.128 desc[UR6][R12.64], R224 ;  /* 0x000000e00c007986 */ /* 0x0003e8000c101d06 */
[----:B-1----:R-:W4:Y:S04]  /*382e0*/  LDL R226, [R1+0x88] ;  /* 0x0000880001e27983 */ /* 0x002f280000100800 */
[----:B------:R-:W4:Y:S04]  /*382f0*/  LDL R227, [R1+0x70] ;  /* 0x0000700001e37983 */ /* 0x000f280000100800 */
[----:B------:R-:W4:Y:S01]  /*38300*/  LDL R225, [R1+0x80] ;  /* 0x0000800001e17983 */ /* 0x000f220000100800 */
[C---:B------:R-:W-:Y:S01]  /*38310*/  FADD.FTZ R12, -R237.reuse, R222 ;  /* 0x000000deed0c7221 */ /* 0x040fe20000010100 */
[----:B------:R-:W-:-:S02]  /*38320*/  FADD.FTZ R13, -R237, R223 ;  /* 0x000000dfed0d7221 */ /* 0x000fc40000010100 */
[----:B------:R-:W4:Y:S01]  /*38330*/  LDL R224, [R1+0x68] ;  /* 0x0000680001e07983 */ /* 0x000f220000100800 */
[C---:B------:R-:W-:Y:S01]  /*38340*/  FMUL.FTZ R12, R234.reuse, R12 ;  /* 0x0000000cea0c7220 */ /* 0x040fe20000410000 */
[----:B------:R-:W-:Y:S02]  /*38350*/  FMUL.FTZ R13, R234, R13 ;  /* 0x0000000dea0d7220 */ /* 0x000fe40000410000 */
[----:B------:R-:W4:Y:S04]  /*38360*/  LDL R223, [R1+0x50] ;  /* 0x0000500001df7983 */ /* 0x000f280000100800 */
[----:B------:R-:W4:Y:S01]  /*38370*/  LDL R222, [R1+0x54] ;  /* 0x0000540001de7983 */ /* 0x000f220000100800 */
[----:B--2---:R-:W-:Y:S01]  /*38380*/  FFMA.FTZ R12, R12, R15, R42 ;  /* 0x0000000f0c0c7223 */ /* 0x004fe2000001002a */
[----:B---3--:R-:W-:Y:S01]  /*38390*/  FFMA.FTZ R13, R13, R14, R43 ;  /* 0x0000000e0d0d7223 */ /* 0x008fe2000001002b */
[C---:B------:R-:W-:Y:S01]  /*383a0*/  FADD.FTZ R14, -R237.reuse, R218 ;  /* 0x000000daed0e7221 */ /* 0x040fe20000010100 */
[----:B------:R-:W-:-:S02]  /*383b0*/  FADD.FTZ R218, -R237, R221 ;  /* 0x000000ddedda7221 */ /* 0x000fc40000010100 */
[----:B------:R-:W2:Y:S01]  /*383c0*/  LDL R221, [R1+0x6c] ;  /* 0x00006c0001dd7983 */ /* 0x000ea20000100800 */
[----:B------:R-:W-:Y:S01]  /*383d0*/  F2FP.BF16.F32.PACK_AB R15, R13, R12 ;  /* 0x0000000c0d0f723e */ /* 0x000fe200000010ff */
[C---:B------:R-:W-:Y:S01]  /*383e0*/  FADD.FTZ R13, -R237.reuse, R217 ;  /* 0x000000d9ed0d7221 */ /* 0x040fe20000010100 */
[C---:B------:R-:W-:Y:S02]  /*383f0*/  FADD.FTZ R217, -R237.reuse, R220 ;  /* 0x000000dcedd97221 */ /* 0x040fe40000010100 */
[----:B------:R-:W3:Y:S01]  /*38400*/  LDL R220, [R1+0x64] ;  /* 0x0000640001dc7983 */ /* 0x000ee20000100800 */
[C---:B------:R-:W-:Y:S01]  /*38410*/  FADD.FTZ R12, -R237.reuse, R216 ;  /* 0x000000d8ed0c7221 */ /* 0x040fe20000010100 */
[----:B------:R-:W-:Y:S01]  /*38420*/  FADD.FTZ R216, -R237, R219 ;  /* 0x000000dbedd87221 */ /* 0x000fe20000010100 */
[----:B------:R-:W-:-:S03]  /*38430*/  FMUL.FTZ R14, R234, R14 ;  /* 0x0000000eea0e7220 */ /* 0x000fc60000410000 */
[C---:B------:R-:W-:Y:S01]  /*38440*/  FMUL.FTZ R216, R234.reuse, R216 ;  /* 0x000000d8ead87220 */ /* 0x040fe20000410000 */
[C---:B------:R-:W-:Y:S01]  /*38450*/  FMUL.FTZ R217, R234.reuse, R217 ;  /* 0x000000d9ead97220 */ /* 0x040fe20000410000 */
[C---:B------:R-:W-:Y:S01]  /*38460*/  FMUL.FTZ R13, R234.reuse, R13 ;  /* 0x0000000dea0d7220 */ /* 0x040fe20000410000 */
[----:B------:R-:W-:Y:S01]  /*38470*/  FMUL.FTZ R12, R234, R12 ;  /* 0x0000000cea0c7220 */ /* 0x000fe20000410000 */
[----:B------:R-:W-:Y:S01]  /*38480*/  FFMA.FTZ R216, R216, R243, R39 ;  /* 0x000000f3d8d87223 */ /* 0x000fe20000010027 */
[----:B------:R-:W-:Y:S01]  /*38490*/  FMUL.FTZ R218, R234, R218 ;  /* 0x000000daeada7220 */ /* 0x000fe20000410000 */
[----:B------:R-:W3:Y:S03]  /*384a0*/  LDL R243, [R1+0x44] ;  /* 0x0000440001f37983 */ /* 0x000ee60000100800 */
[----:B----4-:R-:W-:Y:S01]  /*384b0*/  FFMA.FTZ R218, R218, R252, R41 ;  /* 0x000000fcdada7223 */ /* 0x010fe20000010029 */
[C---:B------:R-:W-:Y:S01]  /*384c0*/  FADD.FTZ R184, -R237.reuse, R184 ;  /* 0x000000b8edb87221 */ /* 0x040fe20000010100 */
[----:B------:R-:W4:Y:S01]  /*384d0*/  LDL R252, [R1+0x40] ;  /* 0x0000400001fc7983 */ /* 0x000f220000100800 */
[----:B------:R-:W-:Y:S01]  /*384e0*/  FFMA.FTZ R219, R14, R226, R38 ;  /* 0x000000e20edb7223 */ /* 0x000fe20000010026 */
[C---:B------:R-:W-:Y:S01]  /*384f0*/  FADD.FTZ R185, -R237.reuse, R185 ;  /* 0x000000b9edb97221 */ /* 0x040fe20000010100 */
[C---:B------:R-:W-:Y:S01]  /*38500*/  FADD.FTZ R186, -R237.reuse, R186 ;  /* 0x000000baedba7221 */ /* 0x040fe20000010100 */
[----:B------:R-:W-:Y:S01]  /*38510*/  FADD.FTZ R187, -R237, R187 ;  /* 0x000000bbedbb7221 */ /* 0x000fe20000010100 */
[----:B------:R-:W-:Y:S01]  /*38520*/  FFMA.FTZ R14, R217, R227, R40 ;  /* 0x000000e3d90e7223 */ /* 0x000fe20000010028 */
[----:B------:R-:W-:Y:S01]  /*38530*/  FFMA.FTZ R217, R13, R242, R37 ;  /* 0x000000f20dd97223 */ /* 0x000fe20000010025 */
[----:B------:R-:W-:Y:S01]  /*38540*/  F2FP.BF16.F32.PACK_AB R13, R216, R219 ;  /* 0x000000dbd80d723e */ /* 0x000fe200000010ff */
[----:B------:R-:W4:Y:S01]  /*38550*/  LDL R242, [R1+0x48] ;  /* 0x0000480001f27983 */ /* 0x000f220000100800 */
[----:B------:R-:W-:Y:S01]  /*38560*/  FFMA.FTZ R12, R12, R225, R36 ;  /* 0x000000e10c0c7223 */ /* 0x000fe20000010024 */
[----:B------:R-:W-:-:S02]  /*38570*/  IADD3 R216, PT, PT, R235, 0x20, RZ ;  /* 0x00000020ebd87810 */ /* 0x000fc40007ffe0ff */
[----:B------:R-:W-:Y:S01]  /*38580*/  F2FP.BF16.F32.PACK_AB R14, R218, R14 ;  /* 0x0000000eda0e723e */ /* 0x000fe200000010ff */
[----:B------:R-:W4:Y:S01]  /*38590*/  LDL R225, [R1+0x60] ;  /* 0x0000600001e17983 */ /* 0x000f220000100800 */
[----:B------:R-:W-:Y:S01]  /*385a0*/  F2FP.BF16.F32.PACK_AB R12, R217, R12 ;  /* 0x0000000cd90c723e */ /* 0x000fe200000010ff */
[----:B------:R-:W-:Y:S02]  /*385b0*/  IMAD.WIDE.U32 R216, R216, 0x10, R238 ;  /* 0x00000010d8d87825 */ /* 0x000fe400078e00ee */
[----:B------:R-:W4:Y:S04]  /*385c0*/  LDL R219, [R1+0x38] ;  /* 0x0000380001db7983 */ /* 0x000f280000100800 */
[----:B------:R1:W-:Y:S04]  /*385d0*/  STG.E.128 desc[UR6][R216.64], R12 ;  /* 0x0000000cd8007986 */ /* 0x0003e8000c101d06 */
[----:B------:R-:W4:Y:S01]  /*385e0*/  LDL R218, [R1+0x3c] ;  /* 0x00003c0001da7983 */ /* 0x000f220000100800 */
[----:B------:R-:W-:-:S03]  /*385f0*/  FADD.FTZ R168, -R237, R168 ;  /* 0x000000a8eda87221 */ /* 0x000fc60000010100 */
[----:B------:R-:W4:Y:S01]  /*38600*/  LDL R227, [R1+0x1c] ;  /* 0x00001c0001e37983 */ /* 0x000f220000100800 */
[----:B------:R-:W-:-:S03]  /*38610*/  FADD.FTZ R169, -R237, R169 ;  /* 0x000000a9eda97221 */ /* 0x000fc60000010100 */
[----:B------:R-:W4:Y:S01]  /*38620*/  LDL R226, [R1+0x20] ;  /* 0x0000200001e27983 */ /* 0x000f220000100800 */
[C---:B-1----:R-:W-:Y:S01]  /*38630*/  FADD.FTZ R12, -R237.reuse, R214 ;  /* 0x000000d6ed0c7221 */ /* 0x042fe20000010100 */
[----:B------:R-:W-:-:S03]  /*38640*/  FADD.FTZ R13, -R237, R215 ;  /* 0x000000d7ed0d7221 */ /* 0x000fc60000010100 */
[C---:B------:R-:W-:Y:S01]  /*38650*/  FMUL.FTZ R12, R234.reuse, R12 ;  /* 0x0000000cea0c7220 */ /* 0x040fe20000410000 */
[----:B------:R-:W-:-:S03]  /*38660*/  FMUL.FTZ R13, R234, R13 ;  /* 0x0000000dea0d7220 */ /* 0x000fc60000410000 */
[----:B------:R-:W-:Y:S01]  /*38670*/  FFMA.FTZ R12, R12, R241, R50 ;  /* 0x000000f10c0c7223 */ /* 0x000fe20000010032 */
[----:B------:R-:W-:Y:S01]  /*38680*/  FFMA.FTZ R13, R13, R240, R51 ;  /* 0x000000f00d0d7223 */ /* 0x000fe20000010033 */
[----:B------:R-:W-:Y:S01]  /*38690*/  FADD.FTZ R14, -R237, R210 ;  /* 0x000000d2ed0e7221 */ /* 0x000fe20000010100 */
[----:B------:R-:W4:Y:S03]  /*386a0*/  LDL R241, [R1+0x4c] ;  /* 0x00004c0001f17983 */ /* 0x000f260000100800 */
[----:B------:R-:W-:Y:S01]  /*386b0*/  F2FP.BF16.F32.PACK_AB R15, R13, R12 ;  /* 0x0000000c0d0f723e */ /* 0x000fe200000010ff */
[C---:B------:R-:W-:Y:S01]  /*386c0*/  FADD.FTZ R12, -R237.reuse, R208 ;  /* 0x000000d0ed0c7221 */ /* 0x040fe20000010100 */
[C---:B------:R-:W-:Y:S01]  /*386d0*/  FADD.FTZ R13, -R237.reuse, R209 ;  /* 0x000000d1ed0d7221 */ /* 0x040fe20000010100 */
[C---:B------:R-:W-:Y:S01]  /*386e0*/  FADD.FTZ R208, -R237.reuse, R211 ;  /* 0x000000d3edd07221 */ /* 0x040fe20000010100 */
[----:B------:R-:W-:Y:S01]  /*386f0*/  FADD.FTZ R209, -R237, R212 ;  /* 0x000000d4edd17221 */ /* 0x000fe20000010100 */
[C---:B------:R-:W-:Y:S01]  /*38700*/  FMUL.FTZ R14, R234.reuse, R14 ;  /* 0x0000000eea0e7220 */ /* 0x040fe20000410000 */
[----:B------:R-:W4:Y:S01]  /*38710*/  LDL R240, [R1+0x18] ;  /* 0x0000180001f07983 */ /* 0x000f220000100800 */
[C---:B------:R-:W-:Y:S01]  /*38720*/  FMUL.FTZ R208, R234.reuse, R208 ;  /* 0x000000d0ead07220 */ /* 0x040fe20000410000 */
[C---:B------:R-:W-:Y:S01]  /*38730*/  FMUL.FTZ R209, R234.reuse, R209 ;  /* 0x000000d1ead17220 */ /* 0x040fe20000410000 */
[----:B------:R-:W-:Y:S01]  /*38740*/  FMUL.FTZ R13, R234, R13 ;  /* 0x0000000dea0d7220 */ /* 0x000fe20000410000 */
[----:B------:R-:W-:-:S02]  /*38750*/  FFMA.FTZ R211, R14, R224, R46 ;  /* 0x000000e00ed37223 */ /* 0x000fc4000001002e */
[----:B------:R-:W-:Y:S01]  /*38760*/  FFMA.FTZ R14, R209, R223, R48 ;  /* 0x000000dfd10e7223 */ /* 0x000fe20000010030 */
[----:B------:R-:W-:Y:S01]  /*38770*/  FADD.FTZ R210, -R237, R213 ;  /* 0x000000d5edd27221 */ /* 0x000fe20000010100 */
[----:B------:R-:W-:Y:S01]  /*38780*/  FMUL.FTZ R12, R234, R12 ;  /* 0x0000000cea0c7220 */ /* 0x000fe20000410000 */
[----:B------:R-:W4:Y:S01]  /*38790*/  LDL R224, [R1+0x28] ;  /* 0x0000280001e07983 */ /* 0x000f220000100800 */
[----:B--2---:R-:W-:-:S03]  /*387a0*/  FFMA.FTZ R208, R208, R221, R47 ;  /* 0x000000ddd0d07223 */ /* 0x004fc6000001002f */
[----:B------:R-:W2:Y:S04]  /*387b0*/  LDL R223, [R1+0x2c] ;  /* 0x00002c0001df7983 */ /* 0x000ea80000100800 */
[----:B------:R-:W2:Y:S01]  /*387c0*/  LDL R221, [R1+0x30] ;  /* 0x0000300001dd7983 */ /* 0x000ea20000100800 */
[----:B---3--:R-:W-:-:S03]  /*387d0*/  FFMA.FTZ R209, R13, R220, R45 ;  /* 0x000000dc0dd17223 */ /* 0x008fc6000001002d */
[----:B------:R-:W3:Y:S01]  /*387e0*/  LDL R220, [R1+0x34] ;  /* 0x0000340001dc7983 */ /* 0x000ee20000100800 */
[----:B------:R-:W-:Y:S01]  /*387f0*/  FMUL.FTZ R210, R234, R210 ;  /* 0x000000d2ead27220 */ /* 0x000fe20000410000 */
[----:B------:R-:W-:Y:S01]  /*38800*/  F2FP.BF16.F32.PACK_AB R13, R208, R211 ;  /* 0x000000d3d00d723e */ /* 0x000fe200000010ff */
[----:B------:R-:W-:Y:S02]  /*38810*/  VIADD R208, R235, 0x40 ;  /* 0x00000040ebd07836 */ /* 0x000fe40000000000 */
[----:B------:R-:W-:Y:S02]  /*38820*/  FFMA.FTZ R210, R210, R222, R49 ;  /* 0x000000ded2d27223 */ /* 0x000fe40000010031 */
[----:B------:R-:W3:Y:S03]  /*38830*/  LDL R222, [R1+0x10] ;  /* 0x0000100001de7983 */ /* 0x000ee60000100800 */
[----:B------:R-:W-:Y:S01]  /*38840*/  F2FP.BF16.F32.PACK_AB R14, R210, R14 ;  /* 0x0000000ed20e723e */ /* 0x000fe200000010ff */
[----:B----4-:R-:W-:Y:S01]  /*38850*/  FFMA.FTZ R12, R12, R225, R44 ;  /* 0x000000e10c0c7223 */ /* 0x010fe2000001002c */
[----:B------:R-:W-:Y:S01]  /*38860*/  FMUL.FTZ R210, R234, R168 ;  /* 0x000000a8ead27220 */ /* 0x000fe20000410000 */
[----:B------:R-:W4:Y:S03]  /*38870*/  LDL R225, [R1+0x24] ;  /* 0x0000240001e17983 */ /* 0x000f260000100800 */
[----:B------:R-:W-:Y:S01]  /*38880*/  F2FP.BF16.F32.PACK_AB R12, R209, R12 ;  /* 0x0000000cd10c723e */ /* 0x000fe200000010ff */
[----:B------:R-:W-:-:S05]  /*38890*/  IMAD.WIDE.U32 R208, R208, 0x10, R238 ;  /* 0x00000010d0d07825 */ /* 0x000fca00078e00ee */
[----:B------:R1:W-:Y:S01]  /*388a0*/  STG.E.128 desc[UR6][R208.64], R12 ;  /* 0x0000000cd0007986 */ /* 0x0003e2000c101d06 */
[C---:B------:R-:W-:Y:S01]  /*388b0*/  FMUL.FTZ R211, R234.reuse, R169 ;  /* 0x000000a9ead37220 */ /* 0x040fe20000410000 */
[C---:B-1----:R-:W-:Y:S01]  /*388c0*/  FADD.FTZ R14, -R237.reuse, R206 ;  /* 0x000000ceed0e7221 */ /* 0x042fe20000010100 */
[C---:B------:R-:W-:Y:S01]  /*388d0*/  FADD.FTZ R13, -R237.reuse, R205 ;  /* 0x000000cded0d7221 */ /* 0x040fe20000010100 */
[C---:B------:R-:W-:Y:S01]  /*388e0*/  FADD.FTZ R15, -R237.reuse, R207 ;  /* 0x000000cfed0f7221 */ /* 0x040fe20000010100 */
[C---:B------:R-:W-:Y:S01]  /*388f0*/  FADD.FTZ R205, -R237.reuse, R195 ;  /* 0x000000c3edcd7221 */ /* 0x040fe20000010100 */
[C---:B------:R-:W-:Y:S01]  /*38900*/  FMUL.FTZ R195, R234.reuse, R14 ;  /* 0x0000000eeac37220 */ /* 0x040fe20000410000 */
[----:B------:R-:W-:Y:S01]  /*38910*/  FADD.FTZ R12, -R237, R204 ;  /* 0x000000cced0c7221 */ /* 0x000fe20000010100 */
[C---:B------:R-:W-:Y:S01]  /*38920*/  FMUL.FTZ R14, R234.reuse, R184 ;  /* 0x000000b8ea0e7220 */ /* 0x040fe20000410000 */
[C---:B------:R-:W-:Y:S01]  /*38930*/  FMUL.FTZ R204, R234.reuse, R15 ;  /* 0x0000000feacc7220 */ /* 0x040fe20000410000 */
[C---:B------:R-:W-:Y:S01]  /*38940*/  FMUL.FTZ R15, R234.reuse, R185 ;  /* 0x000000b9ea0f7220 */ /* 0x040fe20000410000 */
[C---:B------:R-:W-:Y:S01]  /*38950*/  FMUL.FTZ R208, R234.reuse, R186 ;  /* 0x000000baead07220 */ /* 0x040fe20000410000 */
[----:B------:R-:W-:-:S04]  /*38960*/  FMUL.FTZ R209, R234, R187 ;  /* 0x000000bbead17220 */ /* 0x000fc80000410000 */
[----:B------:R-:W-:Y:S02]  /*38970*/  FFMA.FTZ R169, R209, R218, R59 ;  /* 0x000000dad1a97223 */ /* 0x000fe4000001003b */
[----:B------:R-:W4:Y:S01]  /*38980*/  LDL R218, [R1+0x8] ;  /* 0x0000080001da7983 */ /* 0x000f220000100800 */
[----:B--2---:R-:W-:-:S03]  /*38990*/  FFMA.FTZ R14, R14, R221, R56 ;  /* 0x000000dd0e0e7223 */ /* 0x004fc60000010038 */
[----:B------:R-:W2:Y:S01]  /*389a0*/  LDL R221, [R1+0x14] ;  /* 0x0000140001dd7983 */ /* 0x000ea20000100800 */
[----:B---3--:R-:W-:Y:S01]  /*389b0*/  FFMA.FTZ R168, R15, R220, R57 ;  /* 0x000000dc0fa87223 */ /* 0x008fe20000010039 */
[----:B------:R-:W-:Y:S02]  /*389c0*/  FFMA.FTZ R15, R208, R219, R58 ;  /* 0x000000dbd00f7223 */ /* 0x000fe4000001003a */
[----:B------:R-:W3:Y:S04]  /*389d0*/  LDL R220, [R1] ;  /* 0x0000000001dc7983 */ /* 0x000ee80000100800 */
[----:B------:R-:W3:Y:S04]  /*389e0*/  LDL R219, [R1+0x4] ;  /* 0x0000040001db7983 */ /* 0x000ee80000100800 */
[----:B------:R-:W3:Y:S01]  /*389f0*/  LDL R208, [R1+0xc] ;  /* 0x00000c0001d07983 */ /* 0x000ee20000100800 */
        /* <DEDUP_REMOVED lines=20> */
[----:B------:R-:W-:Y:S01]  /*38b40*/  IADD3 R170, PT, PT, R235, 0xe0, RZ ;  /* 0x000000e0ebaa7810 */ /* 0x000fe20007ffe0ff */
[C---:B------:R-:W-:Y:S01]  /*38b50*/  FADD.FTZ R172, -R237.reuse, R172 ;  /* 0x000000acedac7221 */ /* 0x040fe20000010100 */
[----:B------:R-:W-:Y:S01]  /*38b60*/  FADD.FTZ R173, -R237, R173 ;  /* 0x000000adedad7221 */ /* 0x000fe20000010100 */
[C---:B------:R-:W-:Y:S01]  /*38b70*/  FMUL.FTZ R12, R234.reuse, R12 ;  /* 0x0000000cea0c7220 */ /* 0x040fe20000410000 */
[C---:B------:R-:W-:Y:S01]  /*38b80*/  FMUL.FTZ R184, R234.reuse, R188 ;  /* 0x000000bceab87220 */ /* 0x040fe20000410000 */
[----:B------:R-:W-:Y:S01]  /*38b90*/  FMUL.FTZ R185, R234, R189 ;  /* 0x000000bdeab97220 */ /* 0x000fe20000410000 */
[----:B------:R-:W-:-:S02]  /*38ba0*/  VIADD R171, R235, 0xc0 ;  /* 0x000000c0ebab7836 */ /* 0x000fc40000000000 */
[C---:B------:R-:W-:Y:S01]  /*38bb0*/  FADD.FTZ R190, -R237.reuse, R190 ;  /* 0x000000beedbe7221 */ /* 0x040fe20000010100 */
[----:B------:R-:W-:Y:S01]  /*38bc0*/  FADD.FTZ R191, -R237, R191 ;  /* 0x000000bfedbf7221 */ /* 0x000fe20000010100 */
[C---:B------:R-:W-:Y:S01]  /*38bd0*/  FMUL.FTZ R188, R234.reuse, R176 ;  /* 0x000000b0eabc7220 */ /* 0x040fe20000410000 */
[C---:B------:R-:W-:Y:S01]  /*38be0*/  FMUL.FTZ R189, R234.reuse, R177 ;  /* 0x000000b1eabd7220 */ /* 0x040fe20000410000 */
[C---:B------:R-:W-:Y:S01]  /*38bf0*/  FMUL.FTZ R206, R234.reuse, R178 ;  /* 0x000000b2eace7220 */ /* 0x040fe20000410000 */
[----:B------:R-:W-:Y:S01]  /*38c00*/  FMUL.FTZ R207, R234, R179 ;  /* 0x000000b3eacf7220 */ /* 0x000fe20000410000 */
[----:B------:R-:W-:Y:S01]  /*38c10*/  F2FP.BF16.F32.PACK_AB R14, R168, R14 ;  /* 0x0000000ea80e723e */ /* 0x000fe200000010ff */
[C---:B------:R-:W-:Y:S01]  /*38c20*/  FMUL.FTZ R176, R234.reuse, R180 ;  /* 0x000000b4eab07220 */ /* 0x040fe20000410000 */
[C---:B------:R-:W-:Y:S01]  /*38c30*/  FMUL.FTZ R177, R234.reuse, R181 ;  /* 0x000000b5eab17220 */ /* 0x040fe20000410000 */
[----:B------:R-:W-:Y:S01]  /*38c40*/  F2FP.BF16.F32.PACK_AB R15, R169, R15 ;  /* 0x0000000fa90f723e */ /* 0x000fe200000010ff */
        /* <DEDUP_REMOVED lines=11> */
[----:B------:R-:W-:Y:S01]  /*38d00*/  FMUL.FTZ R182, R234, R173 ;  /* 0x000000adeab67220 */ /* 0x000fe20000410000 */
[----:B------:R-:W-:-:S04]  /*38d10*/  IMAD.WIDE.U32 R198, R171, 0x10, R238 ;  /* 0x00000010abc67825 */ /* 0x000fc800078e00ee */
[----:B------:R-:W-:Y:S01]  /*38d20*/  FFMA.FTZ R12, R12, R252, R52 ;  /* 0x000000fc0c0c7223 */ /* 0x000fe20000010034 */
[C---:B------:R-:W-:Y:S01]  /*38d30*/  FMUL.FTZ R186, R234.reuse, R190 ;  /* 0x000000beeaba7220 */ /* 0x040fe20000410000 */
[----:B------:R-:W-:Y:S01]  /*38d40*/  FMUL.FTZ R187, R234, R191 ;  /* 0x000000bfeabb7220 */ /* 0x000fe20000410000 */
[----:B------:R-:W-:-:S04]  /*38d50*/  IMAD.WIDE.U32 R200, R170, 0x10, R238 ;  /* 0x00000010aac87825 */ /* 0x000fc800078e00ee */
[----:B------:R-:W-:Y:S01]  /*38d60*/  FFMA.FTZ R171, R206, R240, R66 ;  /* 0x000000f0ceab7223 */ /* 0x000fe20000010042 */
[----:B------:R-:W-:Y:S01]  /*38d70*/  FFMA.FTZ R170, R207, R227, R67 ;  /* 0x000000e3cfaa7223 */ /* 0x000fe20000010043 */
[C---:B------:R-:W-:Y:S01]  /*38d80*/  FADD.FTZ R202, -R237.reuse, R202 ;  /* 0x000000caedca7221 */ /* 0x040fe20000010100 */
[----:B------:R-:W-:Y:S01]  /*38d90*/  FADD.FTZ R203, -R237, R203 ;  /* 0x000000cbedcb7221 */ /* 0x000fe20000010100 */
[----:B------:R-:W-:Y:S01]  /*38da0*/  FFMA.FTZ R174, R174, R250, R74 ;  /* 0x000000faaeae7223 */ /* 0x000fe2000001004a */
[----:B------:R-:W-:Y:S01]  /*38db0*/  FFMA.FTZ R175, R175, R251, R75 ;  /* 0x000000fbafaf7223 */ /* 0x000fe2000001004b */
[----:B------:R-:W-:Y:S01]  /*38dc0*/  FADD.FTZ R183, -R237, R183 ;  /* 0x000000b7edb77221 */ /* 0x000fe20000010100 */
        /* <DEDUP_REMOVED lines=8> */
[C---:B------:R-:W-:Y:S01]  /*38e50*/  FMUL.FTZ R173, R234.reuse, R202 ;  /* 0x000000caeaad7220 */ /* 0x040fe20000410000 */
[----:B------:R-:W-:Y:S01]  /*38e60*/  FMUL.FTZ R203, R234, R203 ;  /* 0x000000cbeacb7220 */ /* 0x000fe20000410000 */
[----:B----4-:R-:W-:Y:S01]  /*38e70*/  FFMA.FTZ R185, R185, R225, R61 ;  /* 0x000000e1b9b97223 */ /* 0x010fe2000001003d */
[----:B------:R-:W-:Y:S01]  /*38e80*/  FFMA.FTZ R170, R188, R222, R64 ;  /* 0x000000debcaa7223 */ /* 0x000fe20000010040 */
[----:B------:R-:W-:Y:S01]  /*38e90*/  FMUL.FTZ R179, R234, R183 ;  /* 0x000000b7eab37220 */ /* 0x000fe20000410000 */
[----:B------:R-:W-:Y:S01]  /*38ea0*/  F2FP.BF16.F32.PACK_AB R175, R175, R174 ;  /* 0x000000aeafaf723e */ /* 0x000fe200000010ff */
[C---:B------:R-:W-:Y:S01]  /*38eb0*/  FADD.FTZ R196, -R237.reuse, R196 ;  /* 0x000000c4edc47221 */ /* 0x040fe20000010100 */
[----:B------:R-:W-:Y:S01]  /*38ec0*/  F2FP.BF16.F32.PACK_AB R174, R182, R172 ;  /* 0x000000acb6ae723e */ /* 0x000fe200000010ff */
[----:B------:R-:W-:Y:S01]  /*38ed0*/  FADD.FTZ R197, -R237, R197 ;  /* 0x000000c5edc57221 */ /* 0x000fe20000010100 */
[----:B------:R-:W-:Y:S01]  /*38ee0*/  F2FP.BF16.F32.PACK_AB R169, R187, R169 ;  /* 0x000000a9bba9723e */ /* 0x000fe200000010ff */
[C---:B------:R-:W-:Y:S01]  /*38ef0*/  FADD.FTZ R192, -R237.reuse, R192 ;  /* 0x000000c0edc07221 */ /* 0x040fe20000010100 */
[C---:B------:R-:W-:Y:S01]  /*38f00*/  FADD.FTZ R193, -R237.reuse, R193 ;  /* 0x000000c1edc17221 */ /* 0x040fe20000010100 */
        /* <DEDUP_REMOVED lines=15> */
[----:B------:R-:W-:Y:S01]  /*39000*/  IADD3 R196, PT, PT, R235, 0xa0, RZ ;  /* 0x000000a0ebc47810 */ /* 0x000fe20007ffe0ff */
[----:B------:R-:W-:Y:S01]  /*39010*/  FFMA.FTZ R188, R202, R21, R85 ;  /* 0x00000015cabc7223 */ /* 0x000fe20000010055 */
[----:B------:R-:W-:Y:S01]  /*39020*/  F2FP.BF16.F32.PACK_AB R178, R186, R178 ;  /* 0x000000b2bab2723e */ /* 0x000fe200000010ff */
[----:B------:R-:W-:Y:S01]  /*39030*/  FFMA.FTZ R186, R217, R25, R89 ;  /* 0x00000019d9ba7223 */ /* 0x000fe20000010059 */
[----:B------:R-:W-:-:S04]  /*39040*/  IMAD.WIDE.U32 R190, R190, 0x10, R238 ;  /* 0x00000010bebe7825 */ /* 0x000fc800078e00ee */
[--C-:B------:R-:W-:Y:S01]  /*39050*/  IMAD.WIDE.U32 R192, R192, 0x10, R238.reuse ;  /* 0x00000010c0c07825 */ /* 0x100fe200078e00ee */
[----:B------:R0:W-:Y:S03]  /*39060*/  STG.E.128 desc[UR6][R190.64], R12 ;  /* 0x0000000cbe007986 */ /* 0x0001e6000c101d06 */
[----:B------:R-:W-:-:S04]  /*39070*/  IMAD.WIDE.U32 R196, R196, 0x10, R238 ;  /* 0x00000010c4c47825 */ /* 0x000fc800078e00ee */
[----:B--2---:R-:W-:Y:S01]  /*39080*/  FFMA.FTZ R184, R189, R221, R65 ;  /* 0x000000ddbdb87223 */ /* 0x004fe20000010041 */
[----:B---3--:R-:W-:Y:S01]  /*39090*/  FFMA.FTZ R172, R176, R220, R68 ;  /* 0x000000dcb0ac7223 */ /* 0x008fe20000010044 */
[----:B------:R-:W-:-:S03]  /*390a0*/  FFMA.FTZ R176, R173, R246, R78 ;  /* 0x000000f6adb07223 */ /* 0x000fc6000001004e */
[----:B------:R-:W-:Y:S01]  /*390b0*/  F2FP.BF16.F32.PACK_AB R170, R184, R170 ;  /* 0x000000aab8aa723e */ /* 0x000fe200000010ff */
[----:B------:R-:W-:Y:S01]  /*390c0*/  FFMA.FTZ R177, R177, R219, R69 ;  /* 0x000000dbb1b17223 */ /* 0x000fe20000010045 */
[----:B------:R-:W-:Y:S01]  /*390d0*/  FFMA.FTZ R184, R213, R18, R82 ;  /* 0x00000012d5b87223 */ /* 0x000fe20000010052 */
[----:B------:R-:W-:-:S03]  /*390e0*/  FFMA.FTZ R179, R179, R208, R71 ;  /* 0x000000d0b3b37223 */ /* 0x000fc60000010047 */
        /* <DEDUP_REMOVED lines=19> */
[----:B------:R0:W-:Y:S04]  /*39220*/  STG.E.128 desc[UR6][R198.64], R176 ;  /* 0x000000b0c6007986 */ /* 0x0001e8000c101d06 */
[----:B------:R0:W-:Y:S02]  /*39230*/  STG.E.128 desc[UR6][R200.64], R180 ;  /* 0x000000b4c8007986 */ /* 0x0001e4000c101d06 */
.L_x_35347:
[----:B------:R-:W-:Y:S05]  /*39240*/  BSYNC.RECONVERGENT B0 ;  /* 0x0000000000007941 */ /* 0x000fea0003800200 */
.L_x_35346:
[----:B0-----:R-:W0:Y:S02]  /*39250*/  LDC.64 R12, c[0x0][0x380] ;  /* 0x0000e000ff0c7b82 */ /* 0x001e240000000a00 */
[----:B0-----:R-:W-:-:S05]  /*39260*/  IMAD R2, R12, 0x4, R2 ;  /* 0x000000040c027824 */ /* 0x001fca00078e0202 */
[----:B------:R-:W-:-:S13]  /*39270*/  ISETP.GE.AND P0, PT, R2, R13, PT ;  /* 0x0000000d0200720c */ /* 0x000fda0003f06270 */
[----:B------:R-:W-:Y:S05]  /*39280*/  @!P0 BRA `(.L_x_35348) ;  /* 0xfffffc7c00d48947 */ /* 0x000fea000383ffff */
[----:B------:R-:W-:Y:S05]  /*39290*/  EXIT ;  /* 0x000000000000794d */ /* 0x000fea0003800000 */
.L_x_35345:
        /* <DEDUP_REMOVED lines=8> */
.L_x_35350:
[----:B------:R-:W-:Y:S05]  /*39320*/  BSYNC B0 ;  /* 0x0000000000007941 */ /* 0x000fea0003800000 */
.L_x_35349:
        /* <DEDUP_REMOVED lines=9> */
.L_x_35351:
[----:B------:R-:W-:Y:S02]  /*393c0*/  IMAD.MOV.U32 R238, RZ, RZ, 0x4 ;  /* 0x00000004ffee7424 */ /* 0x000fe400078e00ff */
[----:B------:R-:W-:Y:S01]  /*393d0*/  FADD.FTZ R237, R237, R234 ;  /* 0x000000eaeded7221 */ /* 0x000fe20000010000 */
[----:B------:R-:W-:-:S04]  /*393e0*/  MOV R234, 0xffffffff ;  /* 0xffffffff00ea7802 */ /* 0x000fc80000000f00 */
[----:B------:R-:W-:-:S07]  /*393f0*/  MOV R241, R237 ;  /* 0x000000ed00f17202 */ /* 0x000fce0000000f00 */
[----:B------:R-:W-:Y:S05]  /*39400*/  WARPSYNC.COLLECTIVE R234, `(.L_x_35352) ;  /* 0x00000000ea087348 */ /* 0x000fea0003c00000 */
[----:B------:R0:W1:Y:S02]  /*39410*/  SHFL.BFLY P1, R234, R241, R238, R235 ;  /* 0x0c0000eef1ea7389 */ /* 0x00006400000200eb */
[----:B01----:R-:W-:Y:S05]  /*39420*/  ENDCOLLECTIVE ;  /* 0x000000000000791b */ /* 0x003fea0003800000 */
.L_x_35352:
[----:B------:R-:W-:Y:S02]  /*39430*/  HFMA2 R238, -RZ, RZ, 0, 4.76837158203125e-07 ;  /* 0x00000008ffee7431 */ /* 0x000fe400000001ff */
[----:B------:R-:W-:Y:S01]  /*39440*/  FADD.FTZ R237, R237, R234 ;  /* 0x000000eaeded7221 */ /* 0x000fe20000010000 */
[----:B------:R-:W-:-:S03]  /*39450*/  IMAD.MOV.U32 R234, RZ, RZ, -0x1 ;  /* 0xffffffffffea7424 */ /* 0x000fc600078e00ff */
[----:B------:R-:W-:-:S07]  /*39460*/  IMAD.MOV.U32 R241, RZ, RZ, R237 ;  /* 0x000000fffff17224 */ /* 0x000fce00078e00ed */
[----:B------:R-:W-:Y:S05]  /*39470*/  WARPSYNC.COLLECTIVE R234, `(.L_x_35353) ;  /* 0x00000000ea087348 */ /* 0x000fea0003c00000 */
[----:B------:R0:W1:Y:S02]  /*39480*/  SHFL.BFLY P1, R234, R241, R238, R235 ;  /* 0x0c0000eef1ea7389 */ /* 0x00006400000200eb */
[----:B01----:R-:W-:Y:S05]  /*39490*/  ENDCOLLECTIVE ;  /* 0x000000000000791b */ /* 0x003fea0003800000 */
.L_x_35353:
[----:B------:R-:W-:Y:S02]  /*394a0*/  IMAD.MOV.U32 R238, RZ, RZ, 0x10 ;  /* 0x00000010ffee7424 */ /* 0x000fe400078e00ff */
[----:B------:R-:W-:Y:S01]  /*394b0*/  FADD.FTZ R237, R237, R234 ;  /* 0x000000eaeded7221 */ /* 0x000fe20000010000 */
[----:B------:R-:W-:-:S04]  /*394c0*/  MOV R234, 0xffffffff ;  /* 0xffffffff00ea7802 */ /* 0x000fc80000000f00 */
[----:B------:R-:W-:-:S07]  /*394d0*/  MOV R241, R237 ;  /* 0x000000ed00f17202 */ /* 0x000fce0000000f00 */
[----:B------:R-:W-:Y:S05]  /*394e0*/  WARPSYNC.COLLECTIVE R234, `(.L_x_35354) ;  /* 0x00000000ea087348 */ /* 0x000fea0003c00000 */
[----:B------:R0:W1:Y:S02]  /*394f0*/  SHFL.BFLY P1, R234, R241, R238, R235 ;  /* 0x0c0000eef1ea7389 */ /* 0x00006400000200eb */
[----:B01----:R-:W-:Y:S05]  /*39500*/  ENDCOLLECTIVE ;  /* 0x000000000000791b */ /* 0x003fea0003800000 */
.L_x_35354:
        /* <DEDUP_REMOVED lines=137> */
.L_x_35355:
[----:B------:R-:W-:Y:S02]  /*39da0*/  HFMA2 R238, -RZ, RZ, 0, 1.1920928955078125e-07 ;  /* 0x00000002ffee7431 */ /* 0x000fe400000001ff */
[----:B------:R-:W-:Y:S01]  /*39db0*/  FADD.FTZ R239, R239, R234 ;  /* 0x000000eaefef7221 */ /* 0x000fe20000010000 */
[----:B------:R-:W-:-:S03]  /*39dc0*/  IMAD.MOV.U32 R234, RZ, RZ, -0x1 ;  /* 0xffffffffffea7424 */ /* 0x000fc600078e00ff */
[----:B------:R-:W-:-:S07]  /*39dd0*/  IMAD.MOV.U32 R241, RZ, RZ, R239 ;  /* 0x000000fffff17224 */ /* 0x000fce00078e00ef */
[----:B------:R-:W-:Y:S05]  /*39de0*/  WARPSYNC.COLLECTIVE R234, `(.L_x_35356) ;  /* 0x00000000ea087348 */ /* 0x000fea0003c00000 */
[----:B------:R0:W1:Y:S02]  /*39df0*/  SHFL.BFLY P1, R234, R241, R238, R235 ;  /* 0x0c0000eef1ea7389 */ /* 0x00006400000200eb */
[----:B01----:R-:W-:Y:S05]  /*39e00*/  ENDCOLLECTIVE ;  /* 0x000000000000791b */ /* 0x003fea0003800000 */
.L_x_35356:
[----:B------:R-:W-:Y:S02]  /*39e10*/  IMAD.MOV.U32 R238, RZ, RZ, 0x4 ;  /* 0x00000004ffee7424 */ /* 0x000fe400078e00ff */
[----:B------:R-:W-:Y:S01]  /*39e20*/  FADD.FTZ R239, R239, R234 ;  /* 0x000000eaefef7221 */ /* 0x000fe20000010000 */
[----:B------:R-:W-:-:S04]  /*39e30*/  MOV R234, 0xffffffff ;  /* 0xffffffff00ea7802 */ /* 0x000fc80000000f00 */
[----:B------:R-:W-:-:S07]  /*39e40*/  MOV R241, R239 ;  /* 0x000000ef00f17202 */ /* 0x000fce0000000f00 */
[----:B------:R-:W-:Y:S05]  /*39e50*/  WARPSYNC.COLLECTIVE R234, `(.L_x_35357) ;  /* 0x00000000ea087348 */ /* 0x000fea0003c00000 */
[----:B------:R0:W1:Y:S02]  /*39e60*/  SHFL.BFLY P1, R234, R241, R238, R235 ;  /* 0x0c0000eef1ea7389 */ /* 0x00006400000200eb */
[----:B01----:R-:W-:Y:S05]  /*39e70*/  ENDCOLLECTIVE ;  /* 0x000000000000791b */ /* 0x003fea0003800000 */
.L_x_35357:
[----:B------:R-:W-:Y:S02]  /*39e80*/  HFMA2 R238, -RZ, RZ, 0, 4.76837158203125e-07 ;  /* 0x00000008ffee7431 */ /* 0x000fe400000001ff */
[----:B------:R-:W-:Y:S01]  /*39e90*/  FADD.FTZ R239, R239, R234 ;  /* 0x000000eaefef7221 */ /* 0x000fe20000010000 */
[----:B------:R-:W-:-:S03]  /*39ea0*/  IMAD.MOV.U32 R234, RZ, RZ, -0x1 ;  /* 0xffffffffffea7424 */ /* 0x000fc600078e00ff */
[----:B------:R-:W-:-:S07]  /*39eb0*/  IMAD.MOV.U32 R241, RZ, RZ, R239 ;  /* 0x000000fffff17224 */ /* 0x000fce00078e00ef */
[----:B------:R-:W-:Y:S05]  /*39ec0*/  WARPSYNC.COLLECTIVE R234, `(.L_x_35358) ;  /* 0x00000000ea087348 */ /* 0x000fea0003c00000 */
[----:B------:R0:W1:Y:S02]  /*39ed0*/  SHFL.BFLY P1, R234, R241, R238, R235 ;  /* 0x0c0000eef1ea7389 */ /* 0x00006400000200eb */
[----:B01----:R-:W-:Y:S05]  /*39ee0*/  ENDCOLLECTIVE ;  /* 0x000000000000791b */ /* 0x003fea0003800000 */
.L_x_35358:
[----:B------:R-:W-:Y:S02]  /*39ef0*/  IMAD.MOV.U32 R238, RZ, RZ, 0x10 ;  /* 0x00000010ffee7424 */ /* 0x000fe400078e00ff */
[----:B------:R-:W-:Y:S01]  /*39f00*/  FADD.FTZ R239, R239, R234 ;  /* 0x000000eaefef7221 */ /* 0x000fe20000010000 */
[----:B------:R-:W-:-:S04]  /*39f10*/  MOV R234, 0xffffffff ;  /* 0xffffffff00ea7802 */ /* 0x000fc80000000f00 */
[----:B------:R-:W-:-:S07]  /*39f20*/  MOV R241, R239 ;  /* 0x000000ef00f17202 */ /* 0x000fce0000000f00 */
[----:B------:R-:W-:Y:S05]  /*39f30*/  WARPSYNC.COLLECTIVE R234, `(.L_x_35359) ;  /* 0x00000000ea087348 */ /* 0x000fea0003c00000 */
[----:B------:R0:W1:Y:S02]  /*39f40*/  SHFL.BFLY P1, R234, R241, R238, R235 ;  /* 0x0c0000eef1ea7389 */ /* 0x00006400000200eb */
[----:B01----:R-:W-:Y:S05]  /*39f50*/  ENDCOLLECTIVE ;  /* 0x000000000000791b */ /* 0x003fea0003800000 */
.L_x_35359:
[----:B------:R-:W-:Y:S05]  /*39f60*/  BRA `(.L_x_35360) ;  /* 0xffffffdc00c07947 */ /* 0x000fea000383ffff */
.L_x_35361:
        /* <DEDUP_REMOVED lines=9> */
.L_x_71499:


//--------------------- .text._ZN10layer_norm13ln_fwd_kernelINS_13Kernel_traitsIf6__halfS2_S2_fjLj2048ELj1ELj4ELj1ELj16ENS_18Kernel_traits_baseILj2048EfS2_S2_S2_fjLj128EEEEELb0ELb0ELb0ELb0EEEvNS_9FwdParamsE --------------------------
	.section	.text._ZN10layer_norm13ln_fwd_kernelINS_13Kernel_traitsIf6__halfS2_S2_fjLj2048ELj1ELj4ELj1ELj16ENS_18Kernel_traits_baseILj2048EfS2_S2_S2_fjLj128EEEEELb0ELb0ELb0ELb0EEEvNS_9FwdParamsE,"ax",@progbits
	.align	128
        .global         _ZN10layer_norm13ln_fwd_kernelINS_13Kernel_traitsIf6__halfS2_S2_fjLj2048ELj1ELj4ELj1ELj16ENS_18Kernel_traits_baseILj2048EfS2_S2_S2_fjLj128EEEEELb0ELb0ELb0ELb0EEEvNS_9FwdParamsE
        .type           _ZN10layer_norm13ln_fwd_kernelINS_13Kernel_traitsIf6__halfS2_S2_fjLj2048ELj1ELj4ELj1ELj16ENS_18Kernel_traits_baseILj2048EfS2_S2_S2_fjLj128EEEEELb0ELb0ELb0ELb0EEEvNS_9FwdParamsE,@function
        .size           _ZN10layer_norm13ln_fwd_kernelINS_13Kernel_traitsIf6__halfS2_S2_fjLj2048ELj1ELj4ELj1ELj16ENS_18Kernel_traits_baseILj2048EfS2_S2_S2_fjLj128EEEEELb0ELb0ELb0ELb0EEEvNS_9FwdParamsE,(.L_x_71500 - _ZN10layer_norm13ln_fwd_kernelINS_13Kernel_traitsIf6__halfS2_S2_fjLj2048ELj1ELj4ELj1ELj16ENS_18Kernel_traits_baseILj2048EfS2_S2_S2_fjLj128EEEEELb0ELb0ELb0ELb0EEEvNS_9FwdParamsE)
        .other          _ZN10layer_norm13ln_fwd_kernelINS_13Kernel_traitsIf6__halfS2_S2_fjLj2048ELj1ELj4ELj1ELj16ENS_18Kernel_traits_baseILj2048EfS2_S2_S2_fjLj128EEEEELb0ELb0ELb0ELb0EEEvNS_9FwdParamsE,@"STO_CUDA_ENTRY STV_DEFAULT"
_ZN10layer_norm13ln_fwd_kernelINS_13Kernel_traitsIf6__halfS2_S2_fjLj2048ELj1ELj4ELj1ELj16ENS_18Kernel_traits_baseILj2048EfS2_S2_S2_fjLj128EEEEELb0ELb0ELb0ELb0EEEvNS_9FwdParamsE:
.text._ZN10layer_norm13ln_fwd_kernelINS_13Kernel_traitsIf6__halfS2_S2_fjLj2048ELj1ELj4ELj1ELj16ENS_18Kernel_traits_baseILj2048EfS2_S2_S2_fjLj128EEEEELb0ELb0ELb0ELb0EEEvNS_9FwdParamsE:
        /* <DEDUP_REMOVED lines=99> */
.L_x_35363:
        /* <DEDUP_REMOVED lines=79> */
.L_x_35364:
[----:B------:R-:W-:Y:S05]  /*0b20*/  BSYNC.RECONVERGENT B0 ;  /* 0x0000000000007941 */ /* 0x000fea0003800200 */
.L_x_35362:
        /* <DEDUP_REMOVED lines=10> */
.L_x_35422:
        /* <DEDUP_REMOVED lines=16> */
[----:B------:R-:W-:Y:S01]  /*0cd0*/  MOV R211, R170 ;  /* 0x000000aa00d37202 */ /* 0x000fe20000000f00 */
[----:B--2---:R-:W-:Y:S01]  /*0ce0*/  @P5 HADD2.F32 R210, -RZ, R164.H0_H0 ;  /* 0x200000a4ffd25230 */ /* 0x004fe20000004100 */
[----:B------:R-:W-:Y:S09]  /*0cf0*/  @!P4 BRA `(.L_x_35366) ;  /* 0x000000040048c947 */ /* 0x000ff20003800000 */
        /* <DEDUP_REMOVED lines=22> */
[----:B------:R-:W-:Y:S02]  /*0e60*/  HADD2.F32 R26, -RZ, R26.H1_H1 ;  /* 0x3000001aff1a7230 */ /* 0x000fe40000004100 */
[-C--:B------:R-:W-:Y:S01]  /*0e70*/  FFMA.FTZ R21, R165, R210.reuse, R22 ;  /* 0x000000d2a5157223 */ /* 0x080fe20000010016 */
[----:B------:R-:W-:Y:S02]  /*0e80*/  HADD2.F32 R34, -RZ, R25.H1_H1 ;  /* 0x30000019ff227230 */ /* 0x000fe40000004100 */
[-C--:B------:R-:W-:Y:S01]  /*0e90*/  FFMA.FTZ R22, R211, R210.reuse, R24 ;  /* 0x000000d2d3167223 */ /* 0x080fe20000010018 */
[--C-:B------:R-:W-:Y:S02]  /*0ea0*/  HADD2.F32 R164, -RZ, R27.reuse.H0_H0 ;  /* 0x2000001bffa47230 */ /* 0x100fe40000004100 */
[-C--:B------:R-:W-:Y:S01]  /*0eb0*/  FFMA.FTZ R25, R213, R210.reuse, R26 ;  /* 0x000000d2d5197223 */ /* 0x080fe2000001001a */
[----:B------:R-:W-:Y:S02]  /*0ec0*/  HADD2.F32 R166, -RZ, R27.H1_H1 ;  /* 0x3000001bffa67230 */ /* 0x000fe40000004100 */
[-C--:B------:R-:W-:Y:S01]  /*0ed0*/  FFMA.FTZ R26, R167, R210.reuse, R34 ;  /* 0x000000d2a71a7223 */ /* 0x080fe20000010022 */
[-C--:B------:R-:W-:Y:S01]  /*0ee0*/  FFMA.FTZ R27, R35, R210.reuse, R32 ;  /* 0x000000d2231b7223 */ /* 0x080fe20000010020 */
[----:B------:R-:W-:Y:S01]  /*0ef0*/  FFMA.FTZ R23, R215, R210, R164 ;  /* 0x000000d2d7177223 */ /* 0x000fe200000100a4 */
[----:B------:R-:W-:Y:S01]  /*0f00*/  F2FP.F16.F32.PACK_AB R34, R25, R22 ;  /* 0x000000161922723e */ /* 0x000fe200000000ff */
[----:B------:R-:W-:Y:S01]  /*0f10*/  FFMA.FTZ R24, R217, R210, R166 ;  /* 0x000000d2d9187223 */ /* 0x000fe200000100a6 */
[----:B------:R-:W-:-:S02]  /*0f20*/  F2FP.F16.F32.PACK_AB R33, R26, R21 ;  /* 0x000000151a21723e */ /* 0x000fc400000000ff */
[----:B------:R-:W-:Y:S02]  /*0f30*/  F2FP.F16.F32.PACK_AB R32, R27, R20 ;  /* 0x000000141b20723e */ /* 0x000fe400000000ff */
[----:B------:R-:W-:Y:S01]  /*0f40*/  F2FP.F16.F32.PACK_AB R35, R24, R23 ;  /* 0x000000171823723e */ /* 0x000fe200000000ff */
[----:B------:R-:W-:Y:S06]  /*0f50*/  BRA `(.L_x_35368) ;  /* 0x0000000000a07947 */ /* 0x000fec0003800000 */
.L_x_35367:
        /* <DEDUP_REMOVED lines=22> */
[----:B------:R-:W-:Y:S01]  /*10c0*/  F2FP.F16.F32.PACK_AB R35, R24, R23 ;  /* 0x000000171823723e */ /* 0x000fe200000000ff */
[----:B------:R-:W-:Y:S06]  /*10d0*/  BRA `(.L_x_35368) ;  /* 0x0000000000407947 */ /* 0x000fec0003800000 */
.L_x_35369:
        /* <DEDUP_REMOVED lines=15> */
[----:B------:R-:W-:-:S07]  /*11d0*/  FMUL.FTZ R24, R217, R210 ;  /* 0x000000d2d9187220 */ /* 0x000fce0000410000 */
.L_x_35368:
[----:B------:R-:W0:Y:S01]  /*11e0*/  @P0 LDC.64 R164, c[0x0][0x3a8] ;  /* 0x0000ea00ffa40b82 */ /* 0x000e220000000a00 */
[C---:B------:R-:W-:Y:S01]  /*11f0*/  IADD3 R211, PT, PT, R170.reuse, 0x20, RZ ;  /* 0x00000020aad37810 */ /* 0x040fe20007ffe0ff */
[----:B0-----:R-:W-:-:S05]  /*1200*/  @P0 IMAD.WIDE.U32 R164, R170, 0x10, R164 ;  /* 0x00000010aaa40825 */ /* 0x001fca00078e00a4 */
[----:B------:R0:W-:Y:S02]  /*1210*/  @P0 STG.E.128 desc[UR6][R164.64], R32 ;  /* 0x00000020a4000986 */ /* 0x0001e4000c101d06 */
.L_x_35366:
[----:B-1-3--:R-:W-:Y:S05]  /*1220*/  BSYNC.RECONVERGENT B0 ;  /* 0x0000000000007941 */ /* 0x00afea0003800200 */
.L_x_35365:
        /* <DEDUP_REMOVED lines=14> */
[--C-:B0----5:R-:W-:Y:S02]  /*1310*/  HADD2.F32 R33, -RZ, R4.reuse.H0_H0 ;  /* 0x20000004ff217230 */ /* 0x121fe40000004100 */
        /* <DEDUP_REMOVED lines=28> */
.L_x_35372:
[----:B------:R-:W-:-:S04]  /*14e0*/  ISETP.NE.U32.AND P1, PT, R172, RZ, PT ;  /* 0x000000ffac00720c */ /* 0x000fc80003f25070 */
[----:B------:R-:W-:-:S13]  /*14f0*/  ISETP.NE.AND.EX P1, PT, R173, RZ, PT, P1 ;  /* 0x000000ffad00720c */ /* 0x000fda0003f25310 */
[----:B------:R-:W-:Y:S05]  /*1500*/  @P1 BRA `(.L_x_35374) ;  /* 0x0000000000441947 */ /* 0x000fea0003800000 */
[--C-:B-----5:R-:W-:Y:S02]  /*1510*/  HADD2.F32 R9, -RZ, R4.reuse.H0_H0 ;  /* 0x20000004ff097230 */ /* 0x120fe40000004100 */
[----:B------:R-:W-:Y:S02]  /*1520*/  HADD2.F32 R11, -RZ, R4.H1_H1 ;  /* 0x30000004ff0b7230 */ /* 0x000fe40000004100 */
[--C-:B0-----:R-:W-:Y:S02]  /*1530*/  HADD2.F32 R165, -RZ, R5.reuse.H0_H0 ;  /* 0x20000005ffa57230 */ /* 0x101fe40000004100 */
        /* <DEDUP_REMOVED lines=14> */
.L_x_35374:
        /* <DEDUP_REMOVED lines=20> */
.L_x_35373:
[----:B------:R-:W0:Y:S02]  /*1760*/  @P0 LDC.64 R164, c[0x0][0x3a8] ;  /* 0x0000ea00ffa40b82 */ /* 0x000e240000000a00 */
[C---:B0-----:R-:W-:Y:S01]  /*1770*/  @P0 IMAD.WIDE.U32 R164, R211.reuse, 0x10, R164 ;  /* 0x00000010d3a40825 */ /* 0x041fe200078e00a4 */
[----:B------:R-:W-:-:S04]  /*1780*/  IADD3 R211, PT, PT, R211, 0x20, RZ ;  /* 0x00000020d3d37810 */ /* 0x000fc80007ffe0ff */
[----:B------:R1:W-:Y:S03]  /*1790*/  @P0 STG.E.128 desc[UR6][R164.64], R32 ;  /* 0x00000020a4000986 */ /* 0x0003e6000c101d06 */
.L_x_35371:
[----:B------:R-:W-:Y:S05]  /*17a0*/  BSYNC.RECONVERGENT B0 ;  /* 0x0000000000007941 */ /* 0x000fea0003800200 */
.L_x_35370:
        /* <DEDUP_REMOVED lines=14> */
[--C-:B01---5:R-:W-:Y:S02]  /*1890*/  HADD2.F32 R33, -RZ, R12.reuse.H0_H0 ;  /* 0x2000000cff217230 */ /* 0x123fe40000004100 */
        /* <DEDUP_REMOVED lines=28> */
.L_x_35377:
[----:B------:R-:W-:-:S04]  /*1a60*/  ISETP.NE.U32.AND P1, PT, R172, RZ, PT ;  /* 0x000000ffac00720c */ /* 0x000fc80003f25070 */
[----:B------:R-:W-:-:S13]  /*1a70*/  ISETP.NE.AND.EX P1, PT, R173, RZ, PT, P1 ;  /* 0x000000ffad00720c */ /* 0x000fda0003f25310 */
[----:B------:R-:W-:Y:S05]  /*1a80*/  @P1 BRA `(.L_x_35379) ;  /* 0x0000000000441947 */ /* 0x000fea0003800000 */
[--C-:B-----5:R-:W-:Y:S02]  /*1a90*/  HADD2.F32 R17, -RZ, R12.reuse.H0_H0 ;  /* 0x2000000cff117230 */ /* 0x120fe40000004100 */
[----:B------:R-:W-:Y:S02]  /*1aa0*/  HADD2.F32 R19, -RZ, R12.H1_H1 ;  /* 0x3000000cff137230 */ /* 0x000fe40000004100 */
[--C-:B01----:R-:W-:Y:S02]  /*1ab0*/  HADD2.F32 R165, -RZ, R13.reuse.H0_H0 ;  /* 0x2000000dffa57230 */ /* 0x103fe40000004100 */
        /* <DEDUP_REMOVED lines=14> */
.L_x_35379:
        /* <DEDUP_REMOVED lines=20> */
.L_x_35378:
[----:B------:R-:W0:Y:S02]  /*1ce0*/  @P0 LDC.64 R164, c[0x0][0x3a8] ;  /* 0x0000ea00ffa40b82 */ /* 0x000e240000000a00 */
[C---:B0-----:R-:W-:Y:S01]  /*1cf0*/  @P0 IMAD.WIDE.U32 R164, R211.reuse, 0x10, R164 ;  /* 0x00000010d3a40825 */ /* 0x041fe200078e00a4 */
[----:B------:R-:W-:-:S04]  /*1d00*/  IADD3 R211, PT, PT, R211, 0x20, RZ ;  /* 0x00000020d3d37810 */ /* 0x000fc80007ffe0ff */
[----:B------:R2:W-:Y:S03]  /*1d10*/  @P0 STG.E.128 desc[UR6][R164.64], R32 ;  /* 0x00000020a4000986 */ /* 0x0005e6000c101d06 */
.L_x_35376:
[----:B------:R-:W-:Y:S05]  /*1d20*/  BSYNC.RECONVERGENT B0 ;  /* 0x0000000000007941 */ /* 0x000fea0003800200 */
.L_x_35375:
        /* <DEDUP_REMOVED lines=34> */
[----:B------:R-:W-:-:S02]  /*1f50*/  HADD2.F32 R166, -RZ, R35.H0_H0 ;  /* 0x20000023ffa67230 */ /* 0x000fc40000004100 */
        /* <DEDUP_REMOVED lines=8> */
.L_x_35382:
[----:B------:R-:W-:-:S04]  /*1fe0*/  ISETP.NE.U32.AND P1, PT, R172, RZ, PT ;  /* 0x000000ffac00720c */ /* 0x000fc80003f25070 */
[----:B------:R-:W-:-:S13]  /*1ff0*/  ISETP.NE.AND.EX P1, PT, R173, RZ, PT, P1 ;  /* 0x000000ffad00720c */ /* 0x000fda0003f25310 */
[----:B------:R-:W-:Y:S05]  /*2000*/  @P1 BRA `(.L_x_35384) ;  /* 0x0000000000441947 */ /* 0x000fea0003800000 */
[--C-:B-----5:R-:W-:Y:S02]  /*2010*/  HADD2.F32 R171, -RZ, R29.reuse.H1_H1 ;  /* 0x3000001dffab7230 */ /* 0x120fe40000004100 */
[--C-:B012---:R-:W-:Y:S02]  /*2020*/  HADD2.F32 R165, -RZ, R28.reuse.H0_H0 ;  /* 0x2000001cffa57230 */ /* 0x107fe40000004100 */
        /* <DEDUP_REMOVED lines=15> */
.L_x_35384:
[--C-:B-----5:R-:W-:Y:S02]  /*2120*/  HADD2.F32 R171, -RZ, R31.reuse.H0_H0 ;  /* 0x2000001fffab7230 */ /* 0x120fe40000004100 */
[----:B------:R-:W-:Y:S02]  /*2130*/  HADD2.F32 R31, -RZ, R31.H1_H1 ;  /* 0x3000001fff1f7230 */ /* 0x000fe40000004100 */
[--C-:B012---:R-:W-:Y:S02]  /*2140*/  HADD2.F32 R33, -RZ, R28.reuse.H0_H0 ;  /* 0x2000001cff217230 */ /* 0x107fe40000004100 */
        /* <DEDUP_REMOVED lines=17> */
.L_x_35383:
[----:B------:R-:W0:Y:S02]  /*2260*/  @P0 LDC.64 R164, c[0x0][0x3a8] ;  /* 0x0000ea00ffa40b82 */ /* 0x000e240000000a00 */
[C---:B0-----:R-:W-:Y:S01]  /*2270*/  @P0 IMAD.WIDE.U32 R164, R211.reuse, 0x10, R164 ;  /* 0x00000010d3a40825 */ /* 0x041fe200078e00a4 */
[----:B------:R-:W-:-:S04]  /*2280*/  IADD3 R211, PT, PT, R211, 0x20, RZ ;  /* 0x00000020d3d37810 */ /* 0x000fc80007ffe0ff */
[----:B------:R3:W-:Y:S03]  /*2290*/  @P0 STG.E.128 desc[UR6][R164.64], R32 ;  /* 0x00000020a4000986 */ /* 0x0007e6000c101d06 */
.L_x_35381:
[----:B------:R-:W-:Y:S05]  /*22a0*/  BSYNC.RECONVERGENT B0 ;  /* 0x0000000000007941 */ /* 0x000fea0003800200 */
.L_x_35380:
        /* <DEDUP_REMOVED lines=36> */
[----:B------:R-:W-:Y:S01]  /*24f0*/  F2FP.F16.F32.PACK_AB R32, R178, R177 ;  /* 0x000000b1b220723e */ /* 0x000fe200000000ff */
[-C--:B------:R-:W-:Y:S01]  /*2500*/  FFMA.FTZ R182, R215, R210.reuse, R34 ;  /* 0x000000d2d7b67223 */ /* 0x080fe20000010022 */
[----:B------:R-:W-:Y:S02]  /*2510*/  FFMA.FTZ R184, R167, R210, R184 ;  /* 0x000000d2a7b87223 */ /* 0x000fe400000100b8 */
[----:B------:R-:W-:Y:S02]  /*2520*/  F2FP.F16.F32.PACK_AB R33, R180, R179 ;  /* 0x000000b3b421723e */ /* 0x000fe400000000ff */
[----:B------:R-:W-:Y:S02]  /*2530*/  F2FP.F16.F32.PACK_AB R34, R182, R181 ;  /* 0x000000b5b622723e */ /* 0x000fe400000000ff */
[----:B------:R-:W-:Y:S01]  /*2540*/  F2FP.F16.F32.PACK_AB R35, R184, R183 ;  /* 0x000000b7b823723e */ /* 0x000fe200000000ff */
[----:B------:R-:W-:Y:S06]  /*2550*/  BRA `(.L_x_35388) ;  /* 0x0000000000a07947 */ /* 0x000fec0003800000 */
.L_x_35387:
[----:B------:R-:W-:-:S04]  /*2560*/  ISETP.NE.U32.AND P1, PT, R172, RZ, PT ;  /* 0x000000ffac00720c */ /* 0x000fc80003f25070 */
[----:B------:R-:W-:-:S13]  /*2570*/  ISETP.NE.AND.EX P1, PT, R173, RZ, PT, P1 ;  /* 0x000000ffad00720c */ /* 0x000fda0003f25310 */
[----:B------:R-:W-:Y:S05]  /*2580*/  @P1 BRA `(.L_x_35389) ;  /* 0x0000000000441947 */ /* 0x000fea0003800000 */
[----:B-----5:R-:W-:Y:S02]  /*2590*/  HADD2.F32 R179, -RZ, R164.H1_H1 ;  /* 0x300000a4ffb37230 */ /* 0x020fe40000004100 */
[----:B------:R-:W-:Y:S02]  /*25a0*/  HADD2.F32 R181, -RZ, R165.H0_H0 ;  /* 0x200000a5ffb57230 */ /* 0x000fe40000004100 */
        /* <DEDUP_REMOVED lines=15> */
.L_x_35389:
        /* <DEDUP_REMOVED lines=20> */
.L_x_35388:
[----:B------:R-:W0:Y:S02]  /*27e0*/  @P0 LDC.64 R164, c[0x0][0x3a8] ;  /* 0x0000ea00ffa40b82 */ /* 0x000e240000000a00 */
[C---:B0-----:R-:W-:Y:S01]  /*27f0*/  @P0 IMAD.WIDE.U32 R164, R211.reuse, 0x10, R164 ;  /* 0x00000010d3a40825 */ /* 0x041fe200078e00a4 */
[----:B------:R-:W-:-:S04]  /*2800*/  IADD3 R211, PT, PT, R211, 0x20, RZ ;  /* 0x00000020d3d37810 */ /* 0x000fc80007ffe0ff */
[----:B------:R4:W-:Y:S03]  /*2810*/  @P0 STG.E.128 desc[UR6][R164.64], R32 ;  /* 0x00000020a4000986 */ /* 0x0009e6000c101d06 */
.L_x_35386:
[----:B------:R-:W-:Y:S05]  /*2820*/  BSYNC.RECONVERGENT B0 ;  /* 0x0000000000007941 */ /* 0x000fea0003800200 */
.L_x_35385:
        /* <DEDUP_REMOVED lines=43> */
.L_x_35392:
        /* <DEDUP_REMOVED lines=20> */
.L_x_35394:
        /* <DEDUP_REMOVED lines=20> */
.L_x_35393:
[----:B------:R-:W0:Y:S02]  /*2d60*/  @P0 LDC.64 R164, c[0x0][0x3a8] ;  /* 0x0000ea00ffa40b82 */ /* 0x000e240000000a00 */
[C---:B0-----:R-:W-:Y:S01]  /*2d70*/  @P0 IMAD.WIDE.U32 R164, R211.reuse, 0x10, R164 ;  /* 0x00000010d3a40825 */ /* 0x041fe200078e00a4 */
[----:B------:R-:W-:-:S04]  /*2d80*/  IADD3 R211, PT, PT, R211, 0x20, RZ ;  /* 0x00000020d3d37810 */ /* 0x000fc80007ffe0ff */
[----:B------:R0:W-:Y:S03]  /*2d90*/  @P0 STG.E.128 desc[UR6][R164.64], R32 ;  /* 0x00000020a4000986 */ /* 0x0001e6000c101d06 */
.L_x_35391:
[----:B------:R-:W-:Y:S05]  /*2da0*/  BSYNC.RECONVERGENT B0 ;  /* 0x0000000000007941 */ /* 0x000fea0003800200 */
.L_x_35390:
        /* <DEDUP_REMOVED lines=43> */
.L_x_35397:
        /* <DEDUP_REMOVED lines=20> */
.L_x_35399:
        /* <DEDUP_REMOVED lines=20> */
.L_x_35398:
[----:B------:R-:W0:Y:S02]  /*32e0*/  @P0 LDC.64 R164, c[0x0][0x3a8] ;  /* 0x0000ea00ffa40b82 */ /* 0x000e240000000a00 */
[C---:B0-----:R-:W-:Y:S01]  /*32f0*/  @P0 IMAD.WIDE.U32 R164, R211.reuse, 0x10, R164 ;  /* 0x00000010d3a40825 */ /* 0x041fe200078e00a4 */
[----:B------:R-:W-:-:S04]  /*3300*/  IADD3 R211, PT, PT, R211, 0x20, RZ ;  /* 0x00000020d3d37810 */ /* 0x000fc80007ffe0ff */
[----:B------:R0:W-:Y:S03]  /*3310*/  @P0 STG.E.128 desc[UR6][R164.64], R32 ;  /* 0x00000020a4000986 */ /* 0x0001e6000c101d06 */
.L_x_35396:
[----:B------:R-:W-:Y:S05]  /*3320*/  BSYNC.RECONVERGENT B0 ;  /* 0x0000000000007941 */ /* 0x000fea0003800200 */
.L_x_35395:
        /* <DEDUP_REMOVED lines=23> */
[----:B------:R-:W-:Y:S02]  /*34a0*/  HADD2.F32 R172, -RZ, R34.H0_H0 ;  /* 0x20000022ffac7230 */ /* 0x000fe40000004100 */
[--C-:B------:R-:W-:Y:S02]  /*34b0*/  HADD2.F32 R174, -RZ, R35.reuse.H0_H0 ;  /* 0x20000023ffae7230 */ /* 0x100fe40000004100 */
[----:B------:R-:W-:Y:S01]  /*34c0*/  FFMA.FTZ R201, R201, R210, R164 ;  /* 0x000000d2c9c97223 */ /* 0x000fe200000100a4 */
[----:B------:R-:W-:-:S02]  /*34d0*/  HADD2.F32 R208, -RZ, R35.H1_H1 ;  /* 0x30000023ffd07230 */ /* 0x000fc40000004100 */
[-C--:B------:R-:W-:Y:S01]  /*34e0*/  FFMA.FTZ R205, R205, R210.reuse, R172 ;  /* 0x000000d2cdcd7223 */ /* 0x080fe200000100ac */
[----:B------:R-:W-:Y:S02]  /*34f0*/  HADD2.F32 R32, -RZ, R32.H1_H1 ;  /* 0x30000020ff207230 */ /* 0x000fe40000004100 */
[-C--:B------:R-:W-:Y:S01]  /*3500*/  FFMA.FTZ R207, R207, R210.reuse, R174 ;  /* 0x000000d2cfcf7223 */ /* 0x080fe200000100ae */
[--C-:B------:R-:W-:Y:S02]  /*3510*/  HADD2.F32 R166, -RZ, R33.reuse.H0_H0 ;  /* 0x20000021ffa67230 */ /* 0x100fe40000004100 */
[-C--:B------:R-:W-:Y:S01]  /*3520*/  FFMA.FTZ R208, R175, R210.reuse, R208 ;  /* 0x000000d2afd07223 */ /* 0x080fe200000100d0 */
[----:B------:R-:W-:Y:S02]  /*3530*/  HADD2.F32 R204, -RZ, R33.H1_H1 ;  /* 0x30000021ffcc7230 */ /* 0x000fe40000004100 */
[----:B------:R-:W-:Y:S01]  /*3540*/  FFMA.FTZ R202, R167, R210, R32 ;  /* 0x000000d2a7ca7223 */ /* 0x000fe20000010020 */
[----:B------:R-:W-:-:S02]  /*3550*/  HADD2.F32 R34, -RZ, R34.H1_H1 ;  /* 0x30000022ff227230 */ /* 0x000fc40000004100 */
[-C--:B------:R-:W-:Y:S01]  /*3560*/  FFMA.FTZ R203, R203, R210.reuse, R166 ;  /* 0x000000d2cbcb7223 */ /* 0x080fe200000100a6 */
[----:B------:R-:W-:Y:S01]  /*3570*/  F2FP.F16.F32.PACK_AB R35, R208, R207 ;  /* 0x000000cfd023723e */ /* 0x000fe200000000ff */
[-C--:B------:R-:W-:Y:S01]  /*3580*/  FFMA.FTZ R204, R165, R210.reuse, R204 ;  /* 0x000000d2a5cc7223 */ /* 0x080fe200000100cc */
[----:B------:R-:W-:Y:S01]  /*3590*/  F2FP.F16.F32.PACK_AB R32, R202, R201 ;  /* 0x000000c9ca20723e */ /* 0x000fe200000000ff */
[----:B------:R-:W-:-:S03]  /*35a0*/  FFMA.FTZ R206, R173, R210, R34 ;  /* 0x000000d2adce7223 */ /* 0x000fc60000010022 */
[----:B------:R-:W-:Y:S02]  /*35b0*/  F2FP.F16.F32.PACK_AB R33, R204, R203 ;  /* 0x000000cbcc21723e */ /* 0x000fe400000000ff */
[----:B------:R-:W-:Y:S01]  /*35c0*/  F2FP.F16.F32.PACK_AB R34, R206, R205 ;  /* 0x000000cdce22723e */ /* 0x000fe200000000ff */
[----:B------:R-:W-:Y:S06]  /*35d0*/  BRA `(.L_x_35403) ;  /* 0x0000000000a07947 */ /* 0x000fec0003800000 */
.L_x_35402:
[----:B------:R-:W-:-:S04]  /*35e0*/  ISETP.NE.U32.AND P1, PT, R172, RZ, PT ;  /* 0x000000ffac00720c */ /* 0x000fc80003f25070 */
[----:B------:R-:W-:-:S13]  /*35f0*/  ISETP.NE.AND.EX P1, PT, R173, RZ, PT, P1 ;  /* 0x000000ffad00720c */ /* 0x000fda0003f25310 */
[----:B------:R-:W-:Y:S05]  /*3600*/  @P1 BRA `(.L_x_35404) ;  /* 0x0000000000441947 */ /* 0x000fea0003800000 */
[--C-:B-----5:R-:W-:Y:S02]  /*3610*/  HADD2.F32 R207, -RZ, R167.reuse.H0_H0 ;  /* 0x200000a7ffcf7230 */ /* 0x120fe40000004100 */
        /* <DEDUP_REMOVED lines=16> */
.L_x_35404:
        /* <DEDUP_REMOVED lines=14> */
[-C--:B------:R-:W-:Y:S01]  /*3800*/  FMUL.FTZ R205, R205, R210.reuse ;  /* 0x000000d2cdcd7220 */ /* 0x080fe20000410000 */
[----:B------:R-:W-:Y:S01]  /*3810*/  F2FP.F16.F32.PACK_AB R32, R202, R201 ;  /* 0x000000c9ca20723e */ /* 0x000fe200000000ff */
[----:B------:R-:W-:Y:S01]  /*3820*/  FMUL.FTZ R206, R35, R210 ;  /* 0x000000d223ce7220 */ /* 0x000fe20000410000 */
[----:B------:R-:W-:-:S02]  /*3830*/  F2FP.F16.F32.PACK_AB R35, R208, R207 ;  /* 0x000000cfd023723e */ /* 0x000fc400000000ff */
[----:B------:R-:W-:Y:S02]  /*3840*/  F2FP.F16.F32.PACK_AB R33, R204, R203 ;  /* 0x000000cbcc21723e */ /* 0x000fe400000000ff */
[----:B------:R-:W-:-:S07]  /*3850*/  F2FP.F16.F32.PACK_AB R34, R206, R205 ;  /* 0x000000cdce22723e */ /* 0x000fce00000000ff */
.L_x_35403:
[----:B------:R-:W0:Y:S02]  /*3860*/  @P0 LDC.64 R164, c[0x0][0x3a8] ;  /* 0x0000ea00ffa40b82 */ /* 0x000e240000000a00 */
[----:B0-----:R-:W-:-:S05]  /*3870*/  @P0 IMAD.WIDE.U32 R164, R211, 0x10, R164 ;  /* 0x00000010d3a40825 */ /* 0x001fca00078e00a4 */
[----:B------:R0:W-:Y:S02]  /*3880*/  @P0 STG.E.128 desc[UR6][R164.64], R32 ;  /* 0x00000020a4000986 */ /* 0x0001e4000c101d06 */
.L_x_35401:
[----:B------:R-:W-:Y:S05]  /*3890*/  BSYNC.RECONVERGENT B0 ;  /* 0x0000000000007941 */ /* 0x000fea0003800200 */
.L_x_35400:
        /* <DEDUP_REMOVED lines=236> */
.L_x_35434:
        /* <DEDUP_REMOVED lines=42> */
[----:B------:R-:W-:Y:S01]  /*4a00*/  F2FP.F16.F32.PACK_AB R164, R165, R164 ;  /* 0x000000a4a5a4723e */ /* 0x000fe200000000ff */
[----:B0-----:R-:W-:Y:S01]  /*4a10*/  IMAD.WIDE.U32 R172, R170, 0x10, R172 ;  /* 0x00000010aaac7825 */ /* 0x001fe200078e00ac */
[----:B------:R-:W-:-:S02]  /*4a20*/  F2FP.F16.F32.PACK_AB R166, R167, R166 ;  /* 0x000000a6a7a6723e */ /* 0x000fc400000000ff */
[----:B------:R-:W-:Y:S02]  /*4a30*/  F2FP.F16.F32.PACK_AB R165, R210, R209 ;  /* 0x000000d1d2a5723e */ /* 0x000fe400000000ff */
[----:B------:R-:W-:Y:S02]  /*4a40*/  F2FP.F16.F32.PACK_AB R167, R214, R217 ;  /* 0x000000d9d6a7723e */ /* 0x000fe400000000ff */
[----:B------:R-:W-:-:S03]  /*4a50*/  IADD3 R170, PT, PT, R170, 0x20, RZ ;  /* 0x00000020aaaa7810 */ /* 0x000fc60007ffe0ff */
[----:B------:R0:W-:Y:S04]  /*4a60*/  STG.E.128 desc[UR6][R172.64], R164 ;  /* 0x000000a4ac007986 */ /* 0x0001e8000c101d06 */
.L_x_35407:
[----:B------:R-:W-:Y:S05]  /*4a70*/  BSYNC.RECONVERGENT B0 ;  /* 0x0000000000007941 */ /* 0x000fea0003800200 */
.L_x_35406:
        /* <DEDUP_REMOVED lines=35> */
.L_x_35409:
[----:B------:R-:W-:Y:S05]  /*4cb0*/  BSYNC.RECONVERGENT B0 ;  /* 0x0000000000007941 */ /* 0x000fea0003800200 */
.L_x_35408:
        /* <DEDUP_REMOVED lines=35> */
.L_x_35411:
[----:B------:R-:W-:Y:S05]  /*4ef0*/  BSYNC.RECONVERGENT B0 ;  /* 0x0000000000007941 */ /* 0x000fea0003800200 */
.L_x_35410:
        /* <DEDUP_REMOVED lines=35> */
.L_x_35413:
[----:B------:R-:W-:Y:S05]  /*5130*/  BSYNC.RECONVERGENT B0 ;  /* 0x0000000000007941 */ /* 0x000fea0003800200 */
.L_x_35412:
        /* <DEDUP_REMOVED lines=35> */
.L_x_35415:
[----:B------:R-:W-:Y:S05]  /*5370*/  BSYNC.RECONVERGENT B0 ;  /* 0x0000000000007941 */ /* 0x000fea0003800200 */
.L_x_35414:
        /* <DEDUP_REMOVED lines=35> */
.L_x_35417:
[----:B------:R-:W-:Y:S05]  /*55b0*/  BSYNC.RECONVERGENT B0 ;  /* 0x0000000000007941 */ /* 0x000fea0003800200 */
.L_x_35416:
        /* <DEDUP_REMOVED lines=35> */
.L_x_35419:
[----:B------:R-:W-:Y:S05]  /*57f0*/  BSYNC.RECONVERGENT B0 ;  /* 0x0000000000007941 */ /* 0x000fea0003800200 */
.L_x_35418:
        /* <DEDUP_REMOVED lines=29> */
[----:B------:R-:W-:-:S02]  /*59d0*/  F2FP.F16.F32.PACK_AB R166, R212, R213 ;  /* 0x000000d5d4a6723e */ /* 0x000fc400000000ff */
[----:B------:R-:W-:Y:S02]  /*59e0*/  F2FP.F16.F32.PACK_AB R167, R214, R167 ;  /* 0x000000a7d6a7723e */ /* 0x000fe400000000ff */
[----:B------:R-:W-:Y:S02]  /*59f0*/  F2FP.F16.F32.PACK_AB R165, R210, R209 ;  /* 0x000000d1d2a5723e */ /* 0x000fe400000000ff */
[----:B------:R-:W-:-:S05]  /*5a00*/  F2FP.F16.F32.PACK_AB R164, R175, R174 ;  /* 0x000000aeafa4723e */ /* 0x000fca00000000ff */
[----:B------:R0:W-:Y:S02]  /*5a10*/  STG.E.128 desc[UR6][R172.64], R164 ;  /* 0x000000a4ac007986 */ /* 0x0001e4000c101d06 */
.L_x_35421:
[----:B------:R-:W-:Y:S05]  /*5a20*/  BSYNC.RECONVERGENT B0 ;  /* 0x0000000000007941 */ /* 0x000fea0003800200 */
.L_x_35420:
[----:B01234-:R-:W0:Y:S02]  /*5a30*/  LDC.64 R164, c[0x0][0x380] ;  /* 0x0000e000ffa47b82 */ /* 0x01fe240000000a00 */
[----:B0-----:R-:W-:-:S04]  /*5a40*/  LEA R2, R164, R2, 0x2 ;  /* 0x00000002a4027211 */ /* 0x001fc800078e10ff */
[----:B------:R-:W-:-:S13]  /*5a50*/  ISETP.GE.AND P0, PT, R2, R165, PT ;  /* 0x000000a50200720c */ /* 0x000fda0003f06270 */
[----:B------:R-:W-:Y:S05]  /*5a60*/  @!P0 BRA `(.L_x_35422) ;  /* 0xffffffb000588947 */ /* 0x000fea000383ffff */
[----:B------:R-:W-:Y:S05]  /*5a70*/  EXIT ;  /* 0x000000000000794d */ /* 0x000fea0003800000 */
.L_x_35405:
        /* <DEDUP_REMOVED lines=8> */
.L_x_35424:
[----:B------:R-:W-:Y:S05]  /*5b00*/  BSYNC B0 ;  /* 0x0000000000007941 */ /* 0x000fea0003800000 */
.L_x_35423:
        /* <DEDUP_REMOVED lines=9> */
.L_x_35425:
[----:B------:R-:W-:Y:S01]  /*5ba0*/  HFMA2 R212, -RZ, RZ, 0, 2.384185791015625e-07 ;  /* 0x00000004ffd47431 */ /* 0x000fe200000001ff */
[----:B------:R-:W-:-:S05]  /*5bb0*/  MOV R166, R211 ;  /* 0x000000d300a67202 */ /* 0x000fca0000000f00 */
[----:B------:R-:W-:-:S05]  /*5bc0*/  FADD.FTZ R166, R165, R166 ;  /* 0x000000a6a5a67221 */ /* 0x000fca0000010000 */
[----:B------:R-:W-:-:S07]  /*5bd0*/  MOV R210, R166 ;  /* 0x000000a600d27202 */ /* 0x000fce0000000f00 */
[----:B------:R-:W-:Y:S05]  /*5be0*/  WARPSYNC.COLLECTIVE R175, `(.L_x_35426) ;  /* 0x00000000af087348 */ /* 0x000fea0003c00000 */
[----:B------:R0:W1:Y:S02]  /*5bf0*/  SHFL.BFLY P6, R211, R210, R212, R213 ;  /* 0x0c0000d4d2d37389 */ /* 0x00006400000c00d5 */
[----:B01----:R-:W-:Y:S05]  /*5c00*/  ENDCOLLECTIVE ;  /* 0x000000000000791b */ /* 0x003fea0003800000 */
.L_x_35426:
[----:B------:R-:W-:Y:S01]  /*5c10*/  HFMA2 R212, -RZ, RZ, 0, 4.76837158203125e-07 ;  /* 0x00000008ffd47431 */ /* 0x000fe200000001ff */
[----:B------:R-:W-:-:S05]  /*5c20*/  MOV R167, R211 ;  /* 0x000000d300a77202 */ /* 0x000fca0000000f00 */
[----:B------:R-:W-:-:S05]  /*5c30*/  FADD.FTZ R167, R166, R167 ;  /* 0x000000a7a6a77221 */ /* 0x000fca0000010000 */
[----:B------:R-:W-:-:S07]  /*5c40*/  MOV R210, R167 ;  /* 0x000000a700d27202 */ /* 0x000fce0000000f00 */
[----:B------:R-:W-:Y:S05]  /*5c50*/  WARPSYNC.COLLECTIVE R175, `(.L_x_35427) ;  /* 0x00000000af087348 */ /* 0x000fea0003c00000 */
[----:B------:R0:W1:Y:S02]  /*5c60*/  SHFL.BFLY P6, R211, R210, R212, R213 ;  /* 0x0c0000d4d2d37389 */ /* 0x00006400000c00d5 */
[----:B01----:R-:W-:Y:S05]  /*5c70*/  ENDCOLLECTIVE ;  /* 0x000000000000791b */ /* 0x003fea0003800000 */
.L_x_35427:
        /* <DEDUP_REMOVED lines=8> */
.L_x_35428:
        /* <DEDUP_REMOVED lines=140> */
.L_x_35429:
[----:B------:R-:W-:Y:S01]  /*65c0*/  HFMA2 R212, -RZ, RZ, 0, 1.1920928955078125e-07 ;  /* 0x00000002ffd47431 */ /* 0x000fe200000001ff */
[----:B------:R-:W-:-:S05]  /*65d0*/  MOV R165, R211 ;  /* 0x000000d300a57202 */ /* 0x000fca0000000f00 */
[----:B------:R-:W-:-:S05]  /*65e0*/  FADD.FTZ R165, R164, R165 ;  /* 0x000000a5a4a57221 */ /* 0x000fca0000010000 */
[----:B------:R-:W-:-:S07]  /*65f0*/  MOV R210, R165 ;  /* 0x000000a500d27202 */ /* 0x000fce0000000f00 */
[----:B------:R-:W-:Y:S05]  /*6600*/  WARPSYNC.COLLECTIVE R175, `(.L_x_35430) ;  /* 0x00000000af087348 */ /* 0x000fea0003c00000 */
[----:B------:R0:W1:Y:S02]  /*6610*/  SHFL.BFLY P6, R211, R210, R212, R213 ;  /* 0x0c0000d4d2d37389 */ /* 0x00006400000c00d5 */
[----:B01----:R-:W-:Y:S05]  /*6620*/  ENDCOLLECTIVE ;  /* 0x000000000000791b */ /* 0x003fea0003800000 */
.L_x_35430:
[----:B------:R-:W-:Y:S01]  /*6630*/  HFMA2 R212, -RZ, RZ, 0, 2.384185791015625e-07 ;  /* 0x00000004ffd47431 */ /* 0x000fe200000001ff */
[----:B------:R-:W-:-:S05]  /*6640*/  MOV R166, R211 ;  /* 0x000000d300a67202 */ /* 0x000fca0000000f00 */
[----:B------:R-:W-:-:S05]  /*6650*/  FADD.FTZ R166, R165, R166 ;  /* 0x000000a6a5a67221 */ /* 0x000fca0000010000 */
[----:B------:R-:W-:-:S07]  /*6660*/  MOV R210, R166 ;  /* 0x000000a600d27202 */ /* 0x000fce0000000f00 */
[----:B------:R-:W-:Y:S05]  /*6670*/  WARPSYNC.COLLECTIVE R175, `(.L_x_35431) ;  /* 0x00000000af087348 */ /* 0x000fea0003c00000 */
[----:B------:R0:W1:Y:S02]  /*6680*/  SHFL.BFLY P6, R211, R210, R212, R213 ;  /* 0x0c0000d4d2d37389 */ /* 0x00006400000c00d5 */
[----:B01----:R-:W-:Y:S05]  /*6690*/  ENDCOLLECTIVE ;  /* 0x000000000000791b */ /* 0x003fea0003800000 */
.L_x_35431:
[----:B------:R-:W-:Y:S01]  /*66a0*/  HFMA2 R212, -RZ, RZ, 0, 4.76837158203125e-07 ;  /* 0x00000008ffd47431 */ /* 0x000fe200000001ff */
[----:B------:R-:W-:-:S05]  /*66b0*/  MOV R167, R211 ;  /* 0x000000d300a77202 */ /* 0x000fca0000000f00 */
[----:B------:R-:W-:-:S05]  /*66c0*/  FADD.FTZ R167, R166, R167 ;  /* 0x000000a7a6a77221 */ /* 0x000fca0000010000 */
[----:B------:R-:W-:-:S07]  /*66d0*/  MOV R210, R167 ;  /* 0x000000a700d27202 */ /* 0x000fce0000000f00 */
[----:B------:R-:W-:Y:S05]  /*66e0*/  WARPSYNC.COLLECTIVE R175, `(.L_x_35432) ;  /* 0x00000000af087348 */ /* 0x000fea0003c00000 */
[----:B------:R0:W1:Y:S02]  /*66f0*/  SHFL.BFLY P6, R211, R210, R212, R213 ;  /* 0x0c0000d4d2d37389 */ /* 0x00006400000c00d5 */
[----:B01----:R-:W-:Y:S05]  /*6700*/  ENDCOLLECTIVE ;  /* 0x000000000000791b */ /* 0x003fea0003800000 */
.L_x_35432:
[----:B------:R-:W-:Y:S01]  /*6710*/  HFMA2 R212, -RZ, RZ, 0, 9.5367431640625e-07 ;  /* 0x00000010ffd47431 */ /* 0x000fe200000001ff */
[----:B------:R-:W-:-:S05]  /*6720*/  MOV R174, R211 ;  /* 0x000000d300ae7202 */ /* 0x000fca0000000f00 */
[----:B------:R-:W-:-:S05]  /*6730*/  FADD.FTZ R174, R167, R174 ;  /* 0x000000aea7ae7221 */ /* 0x000fca0000010000 */
[----:B------:R-:W-:-:S07]  /*6740*/  MOV R210, R174 ;  /* 0x000000ae00d27202 */ /* 0x000fce0000000f00 */
[----:B------:R-:W-:Y:S05]  /*6750*/  WARPSYNC.COLLECTIVE R175, `(.L_x_35433) ;  /* 0x00000000af087348 */ /* 0x000fea0003c00000 */
[----:B------:R0:W1:Y:S02]  /*6760*/  SHFL.BFLY P6, R211, R210, R212, R213 ;  /* 0x0c0000d4d2d37389 */ /* 0x00006400000c00d5 */
[----:B01----:R-:W-:Y:S05]  /*6770*/  ENDCOLLECTIVE ;  /* 0x000000000000791b */ /* 0x003fea0003800000 */
.L_x_35433:
[----:B------:R-:W-:Y:S05]  /*6780*/  BRA `(.L_x_35434) ;  /* 0xffffffdc00f47947 */ /* 0x000fea000383ffff */
.L_x_35435:
        /* <DEDUP_REMOVED lines=15> */
.L_x_71500:


//--------------------- .text._ZN10layer_norm13ln_fwd_kernelINS_13Kernel_traitsIf6__halfS2_S2_fjLj2048ELj1ELj4ELj1ELj16ENS_18Kernel_traits_baseILj2048EfS2_S2_S2_fjLj128EEEEELb0ELb0ELb0ELb1EEEvNS_9FwdParamsE --------------------------
	.section	.text._ZN10layer_norm13ln_fwd_kernelINS_13Kernel_traitsIf6__halfS2_S2_fjLj2048ELj1ELj4ELj1ELj16ENS_18Kernel_traits_baseILj2048EfS2_S2_S2_fjLj128EEEEELb0ELb0ELb0ELb1EEEvNS_9FwdParamsE,"ax",@progbits
	.align	128
        .global         _ZN10layer_norm13ln_fwd_kernelINS_13Kernel_traitsIf6__halfS2_S2_fjLj2048ELj1ELj4ELj1ELj16ENS_18Kernel_traits_baseILj2048EfS2_S2_S2_fjLj128EEEEELb0ELb0ELb0ELb1EEEvNS_9FwdParamsE
        .type           _ZN10layer_norm13ln_fwd_kernelINS_13Kernel_traitsIf6__halfS2_S2_fjLj2048ELj1ELj4ELj1ELj16ENS_18Kernel_traits_baseILj2048EfS2_S2_S2_fjLj128EEEEELb0ELb0ELb0ELb1EEEvNS_9FwdParamsE,@function
        .size           _ZN10layer_norm13ln_fwd_kernelINS_13Kernel_traitsIf6__halfS2_S2_fjLj2048ELj1ELj4ELj1ELj16ENS_18Kernel_traits_baseILj2048EfS2_S2_S2_fjLj128EEEEELb0ELb0ELb0ELb1EEEvNS_9FwdParamsE,(.L_x_71501 - _ZN10layer_norm13ln_fwd_kernelINS_13Kernel_traitsIf6__halfS2_S2_fjLj2048ELj1ELj4ELj1ELj16ENS_18Kernel_traits_baseILj2048EfS2_S2_S2_fjLj128EEEEELb0ELb0ELb0ELb1EEEvNS_9FwdParamsE)
        .other          _ZN10layer_norm13ln_fwd_kernelINS_13Kernel_traitsIf6__halfS2_S2_fjLj2048ELj1ELj4ELj1ELj16ENS_18Kernel_traits_baseILj2048EfS2_S2_S2_fjLj128EEEEELb0ELb0ELb0ELb1EEEvNS_9FwdParamsE,@"STO_CUDA_ENTRY STV_DEFAULT"
_ZN10layer_norm13ln_fwd_kernelINS_13Kernel_traitsIf6__halfS2_S2_fjLj2048ELj1ELj4ELj1ELj16ENS_18Kernel_traits_baseILj2048EfS2_S2_S2_fjLj128EEEEELb0ELb0ELb0ELb1EEEvNS_9FwdParamsE:
.text._ZN10layer_norm13ln_fwd_kernelINS_13Kernel_traitsIf6__halfS2_S2_fjLj2048ELj1ELj4ELj1ELj16ENS_18Kernel_traits_baseILj2048EfS2_S2_S2_fjLj128EEEEELb0ELb0ELb0ELb1EEEvNS_9FwdParamsE:
        /* <DEDUP_REMOVED lines=53> */
.L_x_35436:
        /* <DEDUP_REMOVED lines=50> */
.L_x_35437:
        /* <DEDUP_REMOVED lines=10> */
.L_x_35463:
        /* <DEDUP_REMOVED lines=14> */
[----:B------:R-:W-:Y:S02]  /*07f0*/  HFMA2 R0, -RZ, RZ, 1.875, 0 ;  /* 0x3f800000ff007431 */ /* 0x000fe400000001ff */
[----:B---3--:R-:W-:-:S06]  /*0800*/  @P1 HADD2.F32 R0, -RZ, R140.H0_H0 ;  /* 0x2000008cff001230 */ /* 0x008fcc0000004100 */
[----:B------:R-:W-:Y:S05]  /*0810*/  BRA.U !UP0, `(.L_x_35438) ;  /* 0x0000000108807547 */ /* 0x000fea000b800000 */
        /* <DEDUP_REMOVED lines=32> */
.L_x_35438:
        /* <DEDUP_REMOVED lines=20> */
[----:B------:R-:W-:Y:S01]  /*0b60*/  F2FP.F16.F32.PACK_AB R135, R162, R163 ;  /* 0x000000a3a287723e */ /* 0x000fe200000000ff */
[----:B------:R-:W-:Y:S06]  /*0b70*/  BRA `(.L_x_35439) ;  /* 0x0000000000407947 */ /* 0x000fec0003800000 */
.L_x_35440:
        /* <DEDUP_REMOVED lines=16> */
.L_x_35439:
        /* <DEDUP_REMOVED lines=39> */
.L_x_35441:
[----:B----4-:R-:W-:-:S04]  /*0ef0*/  UISETP.NE.U32.AND UP1, UPT, UR10, URZ, UPT ;  /* 0x000000ff0a00728c */ /* 0x010fc8000bf25070 */
[----:B------:R-:W-:-:S09]  /*0f00*/  UISETP.NE.AND.EX UP1, UPT, UR11, URZ, UPT, UP1 ;  /* 0x000000ff0b00728c */ /* 0x000fd2000bf25310 */
[----:B------:R-:W-:Y:S05]  /*0f10*/  BRA.U UP1, `(.L_x_35443) ;  /* 0x0000000101447547 */ /* 0x000fea000b800000 */
[----:B-----5:R-:W-:Y:S02]  /*0f20*/  HADD2.F32 R157, -RZ, R137.H0_H0 ;  /* 0x20000089ff9d7230 */ /* 0x020fe40000004100 */
[----:B------:R-:W-:Y:S02]  /*0f30*/  HADD2.F32 R145, -RZ, R139.H0_H0 ;  /* 0x2000008bff917230 */ /* 0x000fe40000004100 */
[--C-:B------:R-:W-:Y:S02]  /*0f40*/  HADD2.F32 R159, -RZ, R136.reuse.H0_H0 ;  /* 0x20000088ff9f7230 */ /* 0x100fe40000004100 */
[-C--:B------:R-:W-:Y:S01]  /*0f50*/  FMUL.FTZ R157, R157, R0.reuse ;  /* 0x000000009d9d7220 */ /* 0x080fe20000410000 */
[----:B0-----:R-:W-:Y:S02]  /*0f60*/  HADD2.F32 R141, -RZ, R136.H1_H1 ;  /* 0x30000088ff8d7230 */ /* 0x001fe40000004100 */
        /* <DEDUP_REMOVED lines=12> */
.L_x_35443:
[----:B-----5:R-:W-:Y:S02]  /*1030*/  HADD2.F32 R157, -RZ, R137.H0_H0 ;  /* 0x20000089ff9d7230 */ /* 0x020fe40000004100 */
[----:B0-----:R-:W-:Y:S02]  /*1040*/  HADD2.F32 R141, -RZ, R139.H0_H0 ;  /* 0x2000008bff8d7230 */ /* 0x001fe40000004100 */
        /* <DEDUP_REMOVED lines=18> */
.L_x_35442:
        /* <DEDUP_REMOVED lines=39> */
.L_x_35444:
[----:B----4-:R-:W-:-:S04]  /*13e0*/  UISETP.NE.U32.AND UP1, UPT, UR10, URZ, UPT ;  /* 0x000000ff0a00728c */ /* 0x010fc8000bf25070 */
[----:B------:R-:W-:-:S09]  /*13f0*/  UISETP.NE.AND.EX UP1, UPT, UR11, URZ, UPT, UP1 ;  /* 0x000000ff0b00728c */ /* 0x000fd2000bf25310 */
[----:B------:R-:W-:Y:S05]  /*1400*/  BRA.U UP1, `(.L_x_35446) ;  /* 0x0000000101447547 */ /* 0x000fea000b800000 */
[--C-:B-----5:R-:W-:Y:S02]  /*1410*/  HADD2.F32 R143, -RZ, R138.reuse.H0_H0 ;  /* 0x2000008aff8f7230 */ /* 0x120fe40000004100 */
[----:B------:R-:W-:Y:S02]  /*1420*/  HADD2.F32 R147, -RZ, R137.H0_H0 ;  /* 0x20000089ff937230 */ /* 0x000fe40000004100 */
[----:B------:R-:W-:Y:S02]  /*1430*/  HADD2.F32 R145, -RZ, R138.H1_H1 ;  /* 0x3000008aff917230 */ /* 0x000fe40000004100 */
[-C--:B------:R-:W-:Y:S01]  /*1440*/  FMUL.FTZ R146, R143, R0.reuse ;  /* 0x000000008f927220 */ /* 0x080fe20000410000 */
[----:B------:R-:W-:Y:S02]  /*1450*/  HADD2.F32 R173, -RZ, R139.H0_H0 ;  /* 0x2000008bffad7230 */ /* 0x000fe40000004100 */
[----:B------:R-:W-:Y:S01]  /*1460*/  FMUL.FTZ R147, R147, R0 ;  /* 0x0000000093937220 */ /* 0x000fe20000410000 */
[----:B------:R-:W-:-:S02]  /*1470*/  HADD2.F32 R149, -RZ, R136.H0_H0 ;  /* 0x20000088ff957230 */ /* 0x000fc40000004100 */
[-C--:B------:R-:W-:Y:S01]  /*1480*/  FMUL.FTZ R143, R145, R0.reuse ;  /* 0x00000000918f7220 */ /* 0x080fe20000410000 */
[----:B0-----:R-:W-:Y:S02]  /*1490*/  HADD2.F32 R141, -RZ, R136.H1_H1 ;  /* 0x30000088ff8d7230 */ /* 0x001fe40000004100 */
        /* <DEDUP_REMOVED lines=8> */
.L_x_35446:
        /* <DEDUP_REMOVED lines=20> */
.L_x_35445:
        /* <DEDUP_REMOVED lines=39> */
.L_x_35447:
[----:B----4-:R-:W-:-:S04]  /*18d0*/  UISETP.NE.U32.AND UP1, UPT, UR10, URZ, UPT ;  /* 0x000000ff0a00728c */ /* 0x010fc8000bf25070 */
[----:B------:R-:W-:-:S09]  /*18e0*/  UISETP.NE.AND.EX UP1, UPT, UR11, URZ, UPT, UP1 ;  /* 0x000000ff0b00728c */ /* 0x000fd2000bf25310 */
[----:B------:R-:W-:Y:S05]  /*18f0*/  BRA.U UP1, `(.L_x_35449) ;  /* 0x0000000101447547 */ /* 0x000fea000b800000 */
[----:B-----5:R-:W-:Y:S02]  /*1900*/  HADD2.F32 R179, -RZ, R137.H0_H0 ;  /* 0x20000089ffb37230 */ /* 0x020fe40000004100 */
[----:B------:R-:W-:Y:S02]  /*1910*/  HADD2.F32 R175, -RZ, R138.H1_H1 ;  /* 0x3000008affaf7230 */ /* 0x000fe40000004100 */
[----:B------:R-:W-:Y:S02]  /*1920*/  HADD2.F32 R183, -RZ, R139.H0_H0 ;  /* 0x2000008bffb77230 */ /* 0x000fe40000004100 */
[-C--:B------:R-:W-:Y:S01]  /*1930*/  FMUL.FTZ R179, R179, R0.reuse ;  /* 0x00000000b3b37220 */ /* 0x080fe20000410000 */
[--C-:B------:R-:W-:Y:S02]  /*1940*/  HADD2.F32 R181, -RZ, R136.reuse.H0_H0 ;  /* 0x20000088ffb57230 */ /* 0x100fe40000004100 */
[----:B------:R-:W-:Y:S01]  /*1950*/  FMUL.FTZ R170, R175, R0 ;  /* 0x00000000afaa7220 */ /* 0x000fe20000410000 */
[----:B0-----:R-:W-:-:S02]  /*1960*/  HADD2.F32 R173, -RZ, R136.H1_H1 ;  /* 0x30000088ffad7230 */ /* 0x001fc40000004100 */
        /* <DEDUP_REMOVED lines=10> */
.L_x_35449:
        /* <DEDUP_REMOVED lines=20> */
.L_x_35448:
        /* <DEDUP_REMOVED lines=39> */
.L_x_35450:
        /* <DEDUP_REMOVED lines=20> */
.L_x_35452:
        /* <DEDUP_REMOVED lines=20> */
.L_x_35451:
        /* <DEDUP_REMOVED lines=39> */
.L_x_35453:
        /* <DEDUP_REMOVED lines=20> */
.L_x_35455:
        /* <DEDUP_REMOVED lines=20> */
.L_x_35454:
        /* <DEDUP_REMOVED lines=39> */
.L_x_35456:
        /* <DEDUP_REMOVED lines=9> */
[----:B0-----:R-:W-:-:S02]  /*2830*/  HADD2.F32 R183, -RZ, R136.H0_H0 ;  /* 0x20000088ffb77230 */ /* 0x001fc40000004100 */
        /* <DEDUP_REMOVED lines=10> */
.L_x_35458:
        /* <DEDUP_REMOVED lines=20> */
.L_x_35457:
        /* <DEDUP_REMOVED lines=24> */
[----:B------:R-:W-:Y:S02]  /*2ba0*/  HADD2.F32 R136, -RZ, R134.H0_H0 ;  /* 0x20000086ff887230 */ /* 0x000fe40000004100 */
        /* <DEDUP_REMOVED lines=14> */
.L_x_35459:
[----:B----4-:R-:W-:-:S04]  /*2c90*/  UISETP.NE.U32.AND UP0, UPT, UR10, URZ, UPT ;  /* 0x000000ff0a00728c */ /* 0x010fc8000bf05070 */
[----:B------:R-:W-:-:S09]  /*2ca0*/  UISETP.NE.AND.EX UP0, UPT, UR11, URZ, UPT, UP0 ;  /* 0x000000ff0b00728c */ /* 0x000fd2000bf05300 */
[----:B------:R-:W-:Y:S05]  /*2cb0*/  BRA.U UP0, `(.L_x_35461) ;  /* 0x0000000100447547 */ /* 0x000fea000b800000 */
[--C-:B-----5:R-:W-:Y:S02]  /*2cc0*/  HADD2.F32 R217, -RZ, R139.reuse.H0_H0 ;  /* 0x2000008bffd97230 */ /* 0x120fe40000004100 */
        /* <DEDUP_REMOVED lines=8> */
[--C-:B0-----:R-:W-:Y:S02]  /*2d50*/  HADD2.F32 R183, -RZ, R138.reuse.H0_H0 ;  /* 0x2000008affb77230 */ /* 0x101fe40000004100 */
[-C--:B------:R-:W-:Y:S01]  /*2d60*/  FMUL.FTZ R215, R215, R0.reuse ;  /* 0x00000000d7d77220 */ /* 0x080fe20000410000 */
[----:B------:R-:W-:Y:S02]  /*2d70*/  HADD2.F32 R219, -RZ, R138.H1_H1 ;  /* 0x3000008affdb7230 */ /* 0x000fe40000004100 */
[-C--:B------:R-:W-:Y:S01]  /*2d80*/  FMUL.FTZ R138, R139, R0.reuse ;  /* 0x000000008b8a7220 */ /* 0x080fe20000410000 */
[-C--:B------:R-:W-:Y:S01]  /*2d90*/  FMUL.FTZ R139, R137, R0.reuse ;  /* 0x00000000898b7220 */ /* 0x080fe20000410000 */
[-C--:B------:R-:W-:Y:S01]  /*2da0*/  FMUL.FTZ R183, R183, R0.reuse ;  /* 0x00000000b7b77220 */ /* 0x080fe20000410000 */
[----:B------:R-:W-:Y:S01]  /*2db0*/  FMUL.FTZ R182, R219, R0 ;  /* 0x00000000dbb67220 */ /* 0x000fe20000410000 */
[----:B------:R-:W-:Y:S06]  /*2dc0*/  BRA `(.L_x_35460) ;  /* 0x0000000000507947 */ /* 0x000fec0003800000 */
.L_x_35461:
[--C-:B-----5:R-:W-:Y:S02]  /*2dd0*/  HADD2.F32 R217, -RZ, R139.reuse.H0_H0 ;  /* 0x2000008bffd97230 */ /* 0x120fe40000004100 */
[----:B------:R-:W-:Y:S02]  /*2de0*/  HADD2.F32 R139, -RZ, R139.H1_H1 ;  /* 0x3000008bff8b7230 */ /* 0x000fe40000004100 */
[----:B0-----:R-:W-:Y:S02]  /*2df0*/  HADD2.F32 R133, -RZ, R137.H0_H0 ;  /* 0x20000089ff857230 */ /* 0x001fe40000004100 */
        /* <DEDUP_REMOVED lines=17> */
.L_x_35460:
        /* <DEDUP_REMOVED lines=219> */
.L_x_35475:
        /* <DEDUP_REMOVED lines=47> */
[----:B------:R-:W-:Y:S01]  /*3fb0*/  F2FP.F16.F32.PACK_AB R138, R143, R138 ;  /* 0x0000008a8f8a723e */ /* 0x000fe200000000ff */
        /* <DEDUP_REMOVED lines=40> */
[----:B------:R-:W-:Y:S01]  /*4240*/  FFMA.FTZ R153, R153, R114, R50 ;  /* 0x0000007299997223 */ /* 0x000fe20000010032 */
[----:B------:R-:W-:Y:S01]  /*4250*/  F2FP.F16.F32.PACK_AB R145, R150, R145 ;  /* 0x000000919691723e */ /* 0x000fe200000000ff */
[----:B------:R-:W-:Y:S01]  /*4260*/  FFMA.FTZ R183, R183, R108, R44 ;  /* 0x0000006cb7b77223 */ /* 0x000fe2000001002c */
[----:B------:R-:W-:Y:S01]  /*4270*/  FFMA.FTZ R155, R205, R110, R46 ;  /* 0x0000006ecd9b7223 */ /* 0x000fe2000001002e */
[----:B------:R-:W-:Y:S01]  /*4280*/  FFMA.FTZ R150, R144, R111, R47 ;  /* 0x0000006f90967223 */ /* 0x000fe2000001002f */
[----:B------:R-:W-:Y:S01]  /*4290*/  FFMA.FTZ R216, R216, R109, R45 ;  /* 0x0000006dd8d87223 */ /* 0x000fe2000001002d */
[----:B------:R-:W-:Y:S01]  /*42a0*/  FFMA.FTZ R2, R154, R115, R51 ;  /* 0x000000739a027223 */ /* 0x000fe20000010033 */
[C---:B------:R-:W-:Y:S01]  /*42b0*/  FADD.FTZ R190, -R192.reuse, R190 ;  /* 0x000000bec0be7221 */ /* 0x040fe20000010100 */
[----:B------:R-:W-:Y:S01]  /*42c0*/  FADD.FTZ R209, -R192, R209 ;  /* 0x000000d1c0d17221 */ /* 0x000fe20000010100 */
[----:B------:R-:W-:Y:S01]  /*42d0*/  F2FP.F16.F32.PACK_AB R144, R148, R159 ;  /* 0x0000009f9490723e */ /* 0x000fe200000000ff */
[----:B------:R-:W-:Y:S01]  /*42e0*/  FADD.FTZ R196, -R192, R196 ;  /* 0x000000c4c0c47221 */ /* 0x000fe20000010100 */
[----:B------:R-:W-:Y:S01]  /*42f0*/  F2FP.F16.F32.PACK_AB R152, R140, R149 ;  /* 0x000000958c98723e */ /* 0x000fe200000000ff */
[----:B0-----:R-:W-:Y:S01]  /*4300*/  IMAD.WIDE.U32 R148, R171, 0x10, R142 ;  /* 0x00000010ab947825 */ /* 0x001fe200078e008e */
[----:B------:R-:W-:-:S03]  /*4310*/  F2FP.F16.F32.PACK_AB R139, R162, R139 ;  /* 0x0000008ba28b723e */ /* 0x000fc600000000ff */
[----:B------:R-:W-:Y:S01]  /*4320*/  FMUL.FTZ R218, R221, R190 ;  /* 0x000000beddda7220 */ /* 0x000fe20000410000 */
[----:B------:R-:W-:Y:S01]  /*4330*/  F2FP.F16.F32.PACK_AB R137, R158, R167 ;  /* 0x000000a79e89723e */ /* 0x000fe200000000ff */
[----:B------:R-:W-:Y:S01]  /*4340*/  IMAD.WIDE.U32 R162, R151, 0x10, R142 ;  /* 0x0000001097a27825 */ /* 0x000fe200078e008e */
[----:B------:R-:W-:-:S03]  /*4350*/  F2FP.F16.F32.PACK_AB R136, R156, R169 ;  /* 0x000000a99c88723e */ /* 0x000fc600000000ff */
[----:B------:R-:W-:Y:S01]  /*4360*/  FMUL.FTZ R190, R221, R209 ;  /* 0x000000d1ddbe7220 */ /* 0x000fe20000410000 */
[----:B------:R-:W-:Y:S01]  /*4370*/  F2FP.F16.F32.PACK_AB R146, R3, R146 ;  /* 0x000000920392723e */ /* 0x000fe200000000ff */
[----:B------:R-:W-:Y:S01]  /*4380*/  IMAD.WIDE.U32 R156, R161, 0x10, R142 ;  /* 0x00000010a19c7825 */ /* 0x000fe200078e008e */
[----:B------:R-:W-:-:S03]  /*4390*/  F2FP.F16.F32.PACK_AB R155, R150, R155 ;  /* 0x0000009b969b723e */ /* 0x000fc600000000ff */
[C---:B------:R-:W-:Y:S01]  /*43a0*/  FMUL.FTZ R209, R221.reuse, R196 ;  /* 0x000000c4ddd17220 */ /* 0x040fe20000410000 */
[----:B------:R-:W-:Y:S01]  /*43b0*/  F2FP.F16.F32.PACK_AB R154, R216, R183 ;  /* 0x000000b7d89a723e */ /* 0x000fe200000000ff */
[C---:B------:R-:W-:Y:S01]  /*43c0*/  FMUL.FTZ R208, R221.reuse, R208 ;  /* 0x000000d0ddd07220 */ /* 0x040fe20000410000 */
[----:B------:R-:W-:Y:S01]  /*43d0*/  F2FP.F16.F32.PACK_AB R153, R2, R153 ;  /* 0x000000990299723e */ /* 0x000fe200000000ff */
        /* <DEDUP_REMOVED lines=31> */
[----:B------:R-:W-:Y:S01]  /*45d0*/  F2FP.F16.F32.PACK_AB R154, R157, R154 ;  /* 0x0000009a9d9a723e */ /* 0x000fe200000000ff */
        /* <DEDUP_REMOVED lines=26> */
[----:B------:R-:W-:Y:S01]  /*4780*/  F2FP.F16.F32.PACK_AB R146, R149, R146 ;  /* 0x000000929592723e */ /* 0x000fe200000000ff */
        /* <DEDUP_REMOVED lines=42> */
[----:B------:R-:W-:Y:S01]  /*4a30*/  F2FP.F16.F32.PACK_AB R140, R145, R140 ;  /* 0x0000008c918c723e */ /* 0x000fe200000000ff */
[----:B------:R-:W-:Y:S01]  /*4a40*/  FFMA.FTZ R213, R213, R86, R22 ;  /* 0x00000056d5d57223 */ /* 0x000fe20000010016 */
[----:B------:R-:W-:Y:S01]  /*4a50*/  FFMA.FTZ R218, R218, R87, R23 ;  /* 0x00000057dada7223 */ /* 0x000fe20000010017 */
[----:B------:R-:W-:Y:S01]  /*4a60*/  FFMA.FTZ R145, R201, R90, R26 ;  /* 0x0000005ac9917223 */ /* 0x000fe2000001001a */
[----:B------:R-:W-:Y:S01]  /*4a70*/  FFMA.FTZ R186, R186, R91, R27 ;  /* 0x0000005bbaba7223 */ /* 0x000fe2000001001b */
[----:B------:R-:W-:Y:S01]  /*4a80*/  F2FP.F16.F32.PACK_AB R144, R149, R144 ;  /* 0x000000909590723e */ /* 0x000fe200000000ff */
        /* <DEDUP_REMOVED lines=14> */
[----:B------:R-:W-:-:S02]  /*4b70*/  F2FP.F16.F32.PACK_AB R139, R172, R175 ;  /* 0x000000afac8b723e */ /* 0x000fc400000000ff */
[----:B------:R-:W-:Y:S02]  /*4b80*/  F2FP.F16.F32.PACK_AB R138, R170, R177 ;  /* 0x000000b1aa8a723e */ /* 0x000fe400000000ff */
[----:B------:R-:W-:Y:S02]  /*4b90*/  F2FP.F16.F32.PACK_AB R137, R168, R179 ;  /* 0x000000b3a889723e */ /* 0x000fe400000000ff */
[----:B------:R-:W-:Y:S02]  /*4ba0*/  F2FP.F16.F32.PACK_AB R136, R166, R181 ;  /* 0x000000b5a688723e */ /* 0x000fe400000000ff */
[----:B------:R-:W-:Y:S02]  /*4bb0*/  F2FP.F16.F32.PACK_AB R143, R180, R143 ;  /* 0x0000008fb48f723e */ /* 0x000fe400000000ff */
[----:B------:R-:W-:Y:S01]  /*4bc0*/  F2FP.F16.F32.PACK_AB R142, R147, R142 ;  /* 0x0000008e938e723e */ /* 0x000fe200000000ff */
[----:B------:R1:W-:Y:S01]  /*4bd0*/  STG.E.128 desc[UR6][R2.64], R136 ;  /* 0x0000008802007986 */ /* 0x0003e2000c101d06 */
[----:B------:R-:W-:-:S02]  /*4be0*/  F2FP.F16.F32.PACK_AB R141, R176, R141 ;  /* 0x0000008db08d723e */ /* 0x000fc400000000ff */
[----:B------:R-:W-:Y:S02]  /*4bf0*/  F2FP.F16.F32.PACK_AB R147, R218, R213 ;  /* 0x000000d5da93723e */ /* 0x000fe400000000ff */
        /* <DEDUP_REMOVED lines=15> */
[----:B----4-:R-:W-:Y:S05]  /*4cf0*/  EXIT ;  /* 0x000000000000794d */ /* 0x010fea0003800000 */
.L_x_35462:
        /* <DEDUP_REMOVED lines=8> */
.L_x_35465:
[----:B------:R-:W-:Y:S05]  /*4d80*/  BSYNC B0 ;  /* 0x0000000000007941 */ /* 0x000fea0003800000 */
.L_x_35464:
        /* <DEDUP_REMOVED lines=9> */
.L_x_35466:
[----:B------:R-:W-:Y:S01]  /*4e20*/  HFMA2 R208, -RZ, RZ, 0, 2.384185791015625e-07 ;  /* 0x00000004ffd07431 */ /* 0x000fe200000001ff */
[----:B------:R-:W-:-:S05]  /*4e30*/  MOV R2, R221 ;  /* 0x000000dd00027202 */ /* 0x000fca0000000f00 */
[----:B------:R-:W-:-:S05]  /*4e40*/  FADD.FTZ R136, R3, R2 ;  /* 0x0000000203887221 */ /* 0x000fca0000010000 */
[----:B------:R-:W-:-:S07]  /*4e50*/  MOV R223, R136 ;  /* 0x0000008800df7202 */ /* 0x000fce0000000f00 */
[----:B------:R-:W-:Y:S05]  /*4e60*/  WARPSYNC.COLLECTIVE R206, `(.L_x_35467) ;  /* 0x00000000ce087348 */ /* 0x000fea0003c00000 */
[----:B------:R0:W1:Y:S02]  /*4e70*/  SHFL.BFLY P3, R221, R223, R208, R225 ;  /* 0x0c0000d0dfdd7389 */ /* 0x00006400000600e1 */
[----:B01----:R-:W-:Y:S05]  /*4e80*/  ENDCOLLECTIVE ;  /* 0x000000000000791b */ /* 0x003fea0003800000 */
.L_x_35467:
[----:B------:R-:W-:Y:S01]  /*4e90*/  HFMA2 R208, -RZ, RZ, 0, 4.76837158203125e-07 ;  /* 0x00000008ffd07431 */ /* 0x000fe200000001ff */
[----:B------:R-:W-:-:S05]  /*4ea0*/  MOV R137, R221 ;  /* 0x000000dd00897202 */ /* 0x000fca0000000f00 */
[----:B------:R-:W-:-:S05]  /*4eb0*/  FADD.FTZ R137, R136, R137 ;  /* 0x0000008988897221 */ /* 0x000fca0000010000 */
[----:B------:R-:W-:-:S07]  /*4ec0*/  MOV R223, R137 ;  /* 0x0000008900df7202 */ /* 0x000fce0000000f00 */
[----:B------:R-:W-:Y:S05]  /*4ed0*/  WARPSYNC.COLLECTIVE R206, `(.L_x_35468) ;  /* 0x00000000ce087348 */ /* 0x000fea0003c00000 */
[----:B------:R0:W1:Y:S02]  /*4ee0*/  SHFL.BFLY P3, R221, R223, R208, R225 ;  /* 0x0c0000d0dfdd7389 */ /* 0x00006400000600e1 */
[----:B01----:R-:W-:Y:S05]  /*4ef0*/  ENDCOLLECTIVE ;  /* 0x000000000000791b */ /* 0x003fea0003800000 */
.L_x_35468:
        /* <DEDUP_REMOVED lines=8> */
.L_x_35469:
        /* <DEDUP_REMOVED lines=136> */
.L_x_35470:
[----:B------:R-:W-:Y:S01]  /*5800*/  HFMA2 R208, -RZ, RZ, 0, 1.1920928955078125e-07 ;  /* 0x00000002ffd07431 */ /* 0x000fe200000001ff */
[----:B------:R-:W-:-:S05]  /*5810*/  MOV R3, R221 ;  /* 0x000000dd00037202 */ /* 0x000fca0000000f00 */
[----:B------:R-:W-:-:S05]  /*5820*/  FADD.FTZ R3, R0, R3 ;  /* 0x0000000300037221 */ /* 0x000fca0000010000 */
[----:B------:R-:W-:-:S07]  /*5830*/  MOV R223, R3 ;  /* 0x0000000300df7202 */ /* 0x000fce0000000f00 */
[----:B------:R-:W-:Y:S05]  /*5840*/  WARPSYNC.COLLECTIVE R206, `(.L_x_35471) ;  /* 0x00000000ce087348 */ /* 0x000fea0003c00000 */
[----:B------:R0:W1:Y:S02]  /*5850*/  SHFL.BFLY P3, R221, R223, R208, R225 ;  /* 0x0c0000d0dfdd7389 */ /* 0x00006400000600e1 */
[----:B01----:R-:W-:Y:S05]  /*5860*/  ENDCOLLECTIVE ;  /* 0x000000000000791b */ /* 0x003fea0003800000 */
.L_x_35471:
[----:B------:R-:W-:Y:S01]  /*5870*/  HFMA2 R208, -RZ, RZ, 0, 2.384185791015625e-07 ;  /* 0x00000004ffd07431 */ /* 0x000fe200000001ff */
[----:B------:R-:W-:-:S05]  /*5880*/  MOV R136, R221 ;  /* 0x000000dd00887202 */ /* 0x000fca0000000f00 */
[----:B------:R-:W-:-:S05]  /*5890*/  FADD.FTZ R136, R3, R136 ;  /* 0x0000008803887221 */ /* 0x000fca0000010000 */
[----:B------:R-:W-:-:S07]  /*58a0*/  MOV R223, R136 ;  /* 0x0000008800df7202 */ /* 0x000fce0000000f00 */
[----:B------:R-:W-:Y:S05]  /*58b0*/  WARPSYNC.COLLECTIVE R206, `(.L_x_35472) ;  /* 0x00000000ce087348 */ /* 0x000fea0003c00000 */
[----:B------:R0:W1:Y:S02]  /*58c0*/  SHFL.BFLY P3, R221, R223, R208, R225 ;  /* 0x0c0000d0dfdd7389 */ /* 0x00006400000600e1 */
[----:B01----:R-:W-:Y:S05]  /*58d0*/  ENDCOLLECTIVE ;  /* 0x000000000000791b */ /* 0x003fea0003800000 */
.L_x_35472:
[----:B------:R-:W-:Y:S01]  /*58e0*/  HFMA2 R208, -RZ, RZ, 0, 4.76837158203125e-07 ;  /* 0x00000008ffd07431 */ /* 0x000fe200000001ff */
[----:B------:R-:W-:-:S05]  /*58f0*/  MOV R137, R221 ;  /* 0x000000dd00897202 */ /* 0x000fca0000000f00 */
[----:B------:R-:W-:-:S05]  /*5900*/  FADD.FTZ R137, R136, R137 ;  /* 0x0000008988897221 */ /* 0x000fca0000010000 */
[----:B------:R-:W-:-:S07]  /*5910*/  MOV R223, R137 ;  /* 0x0000008900df7202 */ /* 0x000fce0000000f00 */
[----:B------:R-:W-:Y:S05]  /*5920*/  WARPSYNC.COLLECTIVE R206, `(.L_x_35473) ;  /* 0x00000000ce087348 */ /* 0x000fea0003c00000 */
[----:B------:R0:W1:Y:S02]  /*5930*/  SHFL.BFLY P3, R221, R223, R208, R225 ;  /* 0x0c0000d0dfdd7389 */ /* 0x00006400000600e1 */
[----:B01----:R-:W-:Y:S05]  /*5940*/  ENDCOLLECTIVE ;  /* 0x000000000000791b */ /* 0x003fea0003800000 */
.L_x_35473:
[----:B------:R-:W-:Y:S01]  /*5950*/  HFMA2 R208, -RZ, RZ, 0, 9.5367431640625e-07 ;  /* 0x00000010ffd07431 */ /* 0x000fe200000001ff */
[----:B------:R-:W-:-:S05]  /*5960*/  MOV R192, R221 ;  /* 0x000000dd00c07202 */ /* 0x000fca0000000f00 */
[----:B------:R-:W-:-:S05]  /*5970*/  FADD.FTZ R192, R137, R192 ;  /* 0x000000c089c07221 */ /* 0x000fca0000010000 */
[----:B------:R-:W-:-:S07]  /*5980*/  MOV R223, R192 ;  /* 0x000000c000df7202 */ /* 0x000fce0000000f00 */
[----:B------:R-:W-:Y:S05]  /*5990*/  WARPSYNC.COLLECTIVE R206, `(.L_x_35474) ;  /* 0x00000000ce087348 */ /* 0x000fea0003c00000 */
[----:B------:R0:W1:Y:S02]  /*59a0*/  SHFL.BFLY P3, R221, R223, R208, R225 ;  /* 0x0c0000d0dfdd7389 */ /* 0x00006400000600e1 */
[----:B01----:R-:W-:Y:S05]  /*59b0*/  ENDCOLLECTIVE ;  /* 0x000000000000791b */ /* 0x003fea0003800000 */
.L_x_35474:
[----:B------:R-:W-:Y:S05]  /*59c0*/  BRA `(.L_x_35475) ;  /* 0xffffffe000bc7947 */ /* 0x000fea000383ffff */
.L_x_35476:
        /* <DEDUP_REMOVED lines=11> */
.L_x_71501:


//--------------------- .text._ZN10layer_norm13ln_fwd_kernelINS_13Kernel_traitsIf6__halfS2_S2_fjLj2048ELj1ELj4ELj1ELj16ENS_18Kernel_traits_baseILj2048EfS2_S2_S2_fjLj128EEEEELb0ELb0ELb1ELb0EEEvNS_9FwdParamsE --------------------------
	.section	.text._ZN10layer_norm13ln_fwd_kernelINS_13Kernel_traitsIf6__halfS2_S2_fjLj2048ELj1ELj4ELj1ELj16ENS_18Kernel_traits_baseILj2048EfS2_S2_S2_fjLj128EEEEELb0ELb0ELb1ELb0EEEvNS_9FwdParamsE,"ax",@progbits
	.align	128
        .global         _ZN10layer_norm13ln_fwd_kernelINS_13Kernel_traitsIf6__halfS2_S2_fjLj2048ELj1ELj4ELj1ELj16ENS_18Kernel_traits_baseILj2048EfS2_S2_S2_fjLj128EEEEELb0ELb0ELb1ELb0EEEvNS_9FwdParamsE
        .type           _ZN10layer_norm13ln_fwd_kernelINS_13Kernel_traitsIf6__halfS2_S2_fjLj2048ELj1ELj4ELj1ELj16ENS_18Kernel_traits_baseILj2048EfS2_S2_S2_fjLj128EEEEELb0ELb0ELb1ELb0EEEvNS_9FwdParamsE,@function
        .size           _ZN10layer_norm13ln_fwd_kernelINS_13Kernel_traitsIf6__halfS2_S2_fjLj2048ELj1ELj4ELj1ELj16ENS_18Kernel_traits_baseILj2048EfS2_S2_S2_fjLj128EEEEELb0ELb0ELb1ELb0EEEvNS_9FwdParamsE,(.L_x_71502 - _ZN10layer_norm13ln_fwd_kernelINS_13Kernel_traitsIf6__halfS2_S2_fjLj2048ELj1ELj4ELj1ELj16ENS_18Kernel_traits_baseILj2048EfS2_S2_S2_fjLj128EEEEELb0ELb0ELb1ELb0EEEvNS_9FwdParamsE)
        .other          _ZN10layer_norm13ln_fwd_kernelINS_13Kernel_traitsIf6__halfS2_S2_fjLj2048ELj1ELj4ELj1ELj16ENS_18Kernel_traits_baseILj2048EfS2_S2_S2_fjLj128EEEEELb0ELb0ELb1ELb0EEEvNS_9FwdParamsE,@"STO_CUDA_ENTRY STV_DEFAULT"
_ZN10layer_norm13ln_fwd_kernelINS_13Kernel_traitsIf6__halfS2_S2_fjLj2048ELj1ELj4ELj1ELj16ENS_18Kernel_traits_baseILj2048EfS2_S2_S2_fjLj128EEEEELb0ELb0ELb1ELb0EEEvNS_9FwdParamsE:
.text._ZN10layer_norm13ln_fwd_kernelINS_13Kernel_traitsIf6__halfS2_S2_fjLj2048ELj1ELj4ELj1ELj16ENS_18Kernel_traits_baseILj2048EfS2_S2_S2_fjLj128EEEEELb0ELb0ELb1ELb0EEEvNS_9FwdParamsE:
        /* <DEDUP_REMOVED lines=100> */
.L_x_35478:
        /* <DEDUP_REMOVED lines=79> */
.L_x_35479:
[----:B------:R-:W-:Y:S05]  /*0b30*/  BSYNC.RECONVERGENT B0 ;  /* 0x0000000000007941 */ /* 0x000fea0003800200 */
.L_x_35477:
[----:B------:R-:W1:Y:S01]  /*0b40*/  LDCU UR4, c[0x0][0x384] ;  /* 0x00007080ff0477ac */ /* 0x000e620008000800 */
[----:B------:R-:W2:Y:S01]  /*0b50*/  LDCU.U8 UR5, c[0x0][0x410] ;  /* 0x00008200ff0577ac */ /* 0x000ea20008000000 */
[----:B------:R-:W3:Y:S01]  /*0b60*/  LDCU UR10, c[0x0][0x448] ;  /* 0x00008900ff0a77ac */ /* 0x000ee20008000800 */
[----:B------:R-:W4:Y:S01]  /*0b70*/  LDCU.64 UR8, c[0x0][0x3a0] ;  /* 0x00007400ff0877ac */ /* 0x000f220008000a00 */
[----:B-1----:R-:W-:-:S13]  /*0b80*/  ISETP.GE.AND P0, PT, R9, UR4, PT ;  /* 0x0000000409007c0c */ /* 0x002fda000bf06270 */
[----:B--234-:R-:W-:Y:S05]  /*0b90*/  @P0 EXIT ;  /* 0x000000000000094d */ /* 0x01cfea0003800000 */
.L_x_35545:
[----:B------:R-:W1:Y:S08]  /*0ba0*/  LDC.64 R164, c[0x0][0x3f0] ;  /* 0x0000fc00ffa47b82 */ /* 0x000e700000000a00 */
[----:B------:R-:W2:Y:S01]  /*0bb0*/  LDC R206, c[0x0][0x388] ;  /* 0x0000e200ffce7b82 */ /* 0x000ea20000000800 */
[----:B-1----:R-:W-:-:S07]  /*0bc0*/  IMAD.WIDE R208, R9, 0x4, R164 ;  /* 0x0000000409d07825 */ /* 0x002fce00078e02a4 */
[----:B------:R-:W1:Y:S01]  /*0bd0*/  LDC.64 R164, c[0x0][0x3f8] ;  /* 0x0000fe00ffa47b82 */ /* 0x000e620000000a00 */
[----:B------:R3:W4:Y:S01]  /*0be0*/  LDG.E R208, desc[UR6][R208.64] ;  /* 0x00000006d0d07981 */ /* 0x000722000c1e1900 */
[----:B-1----:R-:W-:-:S05]  /*0bf0*/  IMAD.WIDE R164, R9, 0x4, R164 ;  /* 0x0000000409a47825 */ /* 0x002fca00078e02a4 */
[----:B-----5:R1:W5:Y:S01]  /*0c00*/  LDG.E R205, desc[UR6][R164.64] ;  /* 0x00000006a4cd7981 */ /* 0x020362000c1e1900 */
[----:B--2---:R-:W-:Y:S01]  /*0c10*/  IMAD R166, R9, R206, RZ ;  /* 0x000000ce09a67224 */ /* 0x004fe200078e02ff */
[----:B------:R-:W-:Y:S01]  /*0c20*/  ISETP.GE.U32.AND P5, PT, R10, 0x20, PT ;  /* 0x000000200a00780c */ /* 0x000fe20003fa6070 */
[----:B---3--:R-:W-:Y:S01]  /*0c30*/  HFMA2 R209, -RZ, RZ, 0, 0 ;  /* 0x00000000ffd17431 */ /* 0x008fe200000001ff */
[----:B------:R-:W-:Y:S02]  /*0c40*/  BSSY.RECONVERGENT B0, `(.L_x_35480) ;  /* 0x0000079000007945 */ /* 0x000fe40003800200 */
[----:B------:R-:W-:-:S04]  /*0c50*/  SHF.R.S32.HI R167, RZ, 0x1f, R166 ;  /* 0x0000001fffa77819 */ /* 0x000fc800000114a6 */
[----:B------:R-:W-:Y:S02]  /*0c60*/  LEA.HI R166, R167, R166, RZ, 0x3 ;  /* 0x000000a6a7a67211 */ /* 0x000fe400078f18ff */
[----:B----4-:R-:W-:-:S13]  /*0c70*/  ISETP.GE.AND P0, PT, R208, 0x1, PT ;  /* 0x00000001d000780c */ /* 0x010fda0003f06270 */
[----:B------:R-:W2:Y:S01]  /*0c80*/  @P0 S2R R211, SR_TID.X ;  /* 0x0000000000d30919 */ /* 0x000ea20000002100 */
[----:B------:R-:W-:-:S05]  /*0c90*/  @P0 IADD3 R207, PT, PT, R208, -0x1, RZ ;  /* 0xffffffffd0cf0810 */ /* 0x000fca0007ffe0ff */
[----:B------:R-:W-:Y:S01]  /*0ca0*/  @P0 IMAD R210, R207, R206, RZ ;  /* 0x000000cecfd20224 */ /* 0x000fe200078e02ff */
[----:B------:R-:W-:-:S04]  /*0cb0*/  LEA.HI.SX32 R207, R166, R11, 0x1d ;  /* 0x0000000ba6cf7211 */ /* 0x000fc800078feaff */
[----:B------:R-:W-:-:S04]  /*0cc0*/  @P0 SHF.R.S32.HI R167, RZ, 0x1f, R210 ;  /* 0x0000001fffa70819 */ /* 0x000fc800000114d2 */
[----:B------:R-:W-:Y:S02]  /*0cd0*/  @P0 LEA.HI R210, R167, R210, RZ, 0x3 ;  /* 0x000000d2a7d20211 */ /* 0x000fe400078f18ff */
[----:B--2---:R-:W-:-:S04]  /*0ce0*/  @P0 LOP3.LUT R11, R211, 0x1f, RZ, 0xc0, !PT ;  /* 0x0000001fd30b0812 */ /* 0x004fc800078ec0ff */
[----:B------:R-:W-:Y:S01]  /*0cf0*/  @P0 LEA.HI.SX32 R209, R210, R11, 0x1d ;  /* 0x0000000bd2d10211 */ /* 0x000fe200078feaff */
[----:B-1----:R-:W-:Y:S06]  /*0d00*/  @!P5 BRA `(.L_x_35481) ;  /* 0x0000000400b0d947 */ /* 0x002fec0003800000 */
[----:B------:R-:W-:Y:S04]  /*0d10*/  BSSY.RECONVERGENT B1, `(.L_x_35482) ;  /* 0x0000005000017945 */ /* 0x000fe80003800200 */
[----:B------:R-:W-:Y:S05]  /*0d20*/  @!P0 BRA `(.L_x_35483) ;  /* 0x00000000000c8947 */ /* 0x000fea0003800000 */
[----:B0-----:R-:W0:Y:S02]  /*0d30*/  LDC.64 R2, c[0x0][0x390] ;  /* 0x0000e400ff027b82 */ /* 0x001e240000000a00 */
[----:B0-----:R-:W-:-:S05]  /*0d40*/  IMAD.WIDE.U32 R2, R209, 0x10, R2 ;  /* 0x00000010d1027825 */ /* 0x001fca00078e0002 */
[----:B------:R1:W5:Y:S02]  /*0d50*/  LDG.E.128 R32, desc[UR6][R2.64] ;  /* 0x0000000602207981 */ /* 0x000364000c1e1d00 */
.L_x_35483:
[----:B------:R-:W-:Y:S05]  /*0d60*/  BSYNC.RECONVERGENT B1 ;  /* 0x0000000000017941 */ /* 0x000fea0003800200 */
.L_x_35482:
        /* <DEDUP_REMOVED lines=8> */
[----:B-----5:R-:W-:Y:S02]  /*0df0*/  @P1 HADD2.F32 R5, -RZ, R32.H1_H1 ;  /* 0x30000020ff051230 */ /* 0x020fe40000004100 */
[--C-:B------:R-:W-:Y:S02]  /*0e00*/  @P1 HADD2.F32 R211, -RZ, R33.reuse.H1_H1 ;  /* 0x30000021ffd31230 */ /* 0x100fe40000004100 */
[----:B------:R-:W-:-:S03]  /*0e10*/  @P1 HADD2.F32 R0, -RZ, R33.H0_H0 ;  /* 0x20000021ff001230 */ /* 0x000fc60000004100 */
        /* <DEDUP_REMOVED lines=8> */
[--C-:B------:R-:W-:Y:S02]  /*0ea0*/  HADD2.F32 R6, -RZ, R165.reuse.H1_H1 ;  /* 0x300000a5ff067230 */ /* 0x100fe40000004100 */
[----:B------:R-:W-:Y:S02]  /*0eb0*/  HADD2.F32 R7, -RZ, R165.H0_H0 ;  /* 0x200000a5ff077230 */ /* 0x000fe40000004100 */
[----:B0-----:R-:W-:Y:S01]  /*0ec0*/  @P1 FFMA.FTZ R8, R5, R210, R8 ;  /* 0x000000d205081223 */ /* 0x001fe20000010008 */
[----:B------:R-:W-:Y:S02]  /*0ed0*/  HADD2.F32 R2, -RZ, R164.H0_H0 ;  /* 0x200000a4ff027230 */ /* 0x000fe40000004100 */
[----:B-1----:R-:W-:Y:S01]  /*0ee0*/  @P1 FFMA.FTZ R6, R211, R215, R6 ;  /* 0x000000d7d3061223 */ /* 0x002fe20000010006 */
[--C-:B------:R-:W-:Y:S02]  /*0ef0*/  HADD2.F32 R165, -RZ, R166.reuse.H0_H0 ;  /* 0x200000a6ffa57230 */ /* 0x100fe40000004100 */
[----:B---3--:R-:W-:Y:S01]  /*0f00*/  @P1 FFMA.FTZ R7, R0, R214, R7 ;  /* 0x000000d600071223 */ /* 0x008fe20000010007 */
[----:B------:R-:W-:-:S02]  /*0f10*/  HADD2.F32 R4, -RZ, R166.H1_H1 ;  /* 0x300000a6ff047230 */ /* 0x000fc40000004100 */
[--C-:B------:R-:W-:Y:S01]  /*0f20*/  HADD2.F32 R3, -RZ, R167.reuse.H0_H0 ;  /* 0x200000a7ff037230 */ /* 0x100fe20000004100 */
[----:B------:R-:W-:Y:S01]  /*0f30*/  @!P1 MOV R5, R165 ;  /* 0x000000a500059202 */ /* 0x000fe20000000f00 */
[----:B------:R-:W-:Y:S02]  /*0f40*/  HADD2.F32 R212, -RZ, R167.H1_H1 ;  /* 0x300000a7ffd47230 */ /* 0x000fe40000004100 */
[--C-:B------:R-:W-:Y:S02]  /*0f50*/  @P1 HADD2.F32 R166, -RZ, R34.reuse.H0_H0 ;  /* 0x20000022ffa61230 */ /* 0x100fe40000004100 */
[----:B------:R-:W-:Y:S01]  /*0f60*/  @P1 HADD2.F32 R167, -RZ, R34.H1_H1 ;  /* 0x30000022ffa71230 */ /* 0x000fe20000004100 */
[----:B------:R-:W-:Y:S01]  /*0f70*/  @!P1 MOV R0, R212 ;  /* 0x000000d400009202 */ /* 0x000fe20000000f00 */
        /* <DEDUP_REMOVED lines=21> */
.L_x_35484:
[----:B01----:R-:W0:Y:S01]  /*10d0*/  @P0 LDC R3, c[0x0][0x40c] ;  /* 0x00010300ff030b82 */ /* 0x003e220000000800 */
[----:B------:R-:W-:Y:S02]  /*10e0*/  HFMA2 R2, -RZ, RZ, 0, 0 ;  /* 0x00000000ff027431 */ /* 0x000fe400000001ff */
[--C-:B-----5:R-:W-:Y:S02]  /*10f0*/  @P0 HADD2.F32 R0, -RZ, R32.reuse.H0_H0 ;  /* 0x20000020ff000230 */ /* 0x120fe40000004100 */
[----:B------:R-:W-:Y:S02]  /*1100*/  HFMA2 R7, -RZ, RZ, 0, 0 ;  /* 0x00000000ff077431 */ /* 0x000fe400000001ff */
[--C-:B------:R-:W-:Y:S01]  /*1110*/  @P0 HADD2.F32 R6, -RZ, R33.reuse.H0_H0 ;  /* 0x20000021ff060230 */ /* 0x100fe20000004100 */
[----:B------:R-:W-:Y:S01]  /*1120*/  MOV R8, RZ ;  /* 0x000000ff00087202 */ /* 0x000fe20000000f00 */
[----:B------:R-:W-:Y:S01]  /*1130*/  @P0 HADD2.F32 R4, -RZ, R32.H1_H1 ;  /* 0x30000020ff040230 */ /* 0x000fe20000004100 */
[----:B------:R-:W1:Y:S01]  /*1140*/  @P0 LDC R165, c[0x0][0x40c] ;  /* 0x00010300ffa50b82 */ /* 0x000e620000000800 */
[----:B------:R-:W-:-:S02]  /*1150*/  @P0 HADD2.F32 R164, -RZ, R33.H1_H1 ;  /* 0x30000021ffa40230 */ /* 0x000fc40000004100 */
[----:B------:R-:W-:Y:S02]  /*1160*/  @P0 HADD2.F32 R210, -RZ, R34.H1_H1 ;  /* 0x30000022ffd20230 */ /* 0x000fe40000004100 */
[--C-:B------:R-:W-:Y:S02]  /*1170*/  @P0 HADD2.F32 R212, -RZ, R35.reuse.H0_H0 ;  /* 0x20000023ffd40230 */ /* 0x100fe40000004100 */
[----:B------:R-:W-:Y:S01]  /*1180*/  @P0 HADD2.F32 R214, -RZ, R35.H1_H1 ;  /* 0x30000023ffd60230 */ /* 0x000fe20000004100 */
[----:B------:R-:W2:Y:S08]  /*1190*/  @P0 LDC R5, c[0x0][0x40c] ;  /* 0x00010300ff050b82 */ /* 0x000eb00000000800 */
[----:B------:R-:W3:Y:S01]  /*11a0*/  @P0 LDC R167, c[0x0][0x40c] ;  /* 0x00010300ffa70b82 */ /* 0x000ee20000000800 */
[----:B0-----:R-:W-:Y:S01]  /*11b0*/  @P0 FMUL.FTZ R2, R0, R3 ;  /* 0x0000000300020220 */ /* 0x001fe20000410000 */
[----:B------:R-:W-:Y:S01]  /*11c0*/  HFMA2 R3, -RZ, RZ, 0, 0 ;  /* 0x00000000ff037431 */ /* 0x000fe200000001ff */
[----:B------:R-:W-:-:S05]  /*11d0*/  MOV R0, RZ ;  /* 0x000000ff00007202 */ /* 0x000fca0000000f00 */
[----:B------:R-:W0:Y:S01]  /*11e0*/  @P0 LDC R166, c[0x0][0x40c] ;  /* 0x00010300ffa60b82 */ /* 0x000e220000000800 */
[----:B-1----:R-:W-:Y:S01]  /*11f0*/  @P0 FMUL.FTZ R7, R6, R165 ;  /* 0x000000a506070220 */ /* 0x002fe20000410000 */
[----:B------:R-:W-:Y:S01]  /*1200*/  @P0 HADD2.F32 R165, -RZ, R34.H0_H0 ;  /* 0x20000022ffa50230 */ /* 0x000fe20000004100 */
[----:B------:R-:W-:-:S05]  /*1210*/  MOV R6, RZ ;  /* 0x000000ff00067202 */ /* 0x000fca0000000f00 */
[----:B------:R-:W1:Y:S01]  /*1220*/  @P0 LDC R211, c[0x0][0x40c] ;  /* 0x00010300ffd30b82 */ /* 0x000e620000000800 */
[----:B--2---:R-:W-:Y:S01]  /*1230*/  @P0 FMUL.FTZ R8, R4, R5 ;  /* 0x0000000504080220 */ /* 0x004fe20000410000 */
[----:B------:R-:W-:-:S06]  /*1240*/  CS2R R4, SRZ ;  /* 0x0000000000047805 */ /* 0x000fcc000001ff00 */
[----:B------:R-:W2:Y:S01]  /*1250*/  @P0 LDC R213, c[0x0][0x40c] ;  /* 0x00010300ffd50b82 */ /* 0x000ea20000000800 */
[----:B---3--:R-:W-:Y:S01]  /*1260*/  @P0 FMUL.FTZ R6, R164, R167 ;  /* 0x000000a7a4060220 */ /* 0x008fe20000410000 */
[----:B------:R-:W-:-:S04]  /*1270*/  F2FP.F16.F32.PACK_AB R164, RZ, R2 ;  /* 0x00000002ffa4723e */ /* 0x000fc800000000ff */
[----:B------:R-:W-:Y:S02]  /*1280*/  F2FP.F16.F32.PACK_AB R167, RZ, R6 ;  /* 0x00000006ffa7723e */ /* 0x000fe400000000ff */
[----:B------:R-:W3:Y:S01]  /*1290*/  @P0 LDC R215, c[0x0][0x40c] ;  /* 0x00010300ffd70b82 */ /* 0x000ee20000000800 */
[----:B0-----:R-:W-:Y:S01]  /*12a0*/  @P0 FMUL.FTZ R5, R165, R166 ;  /* 0x000000a6a5050220 */ /* 0x001fe20000410000 */
[----:B------:R-:W-:Y:S02]  /*12b0*/  F2FP.F16.F32.PACK_AB R165, RZ, R8 ;  /* 0x00000008ffa5723e */ /* 0x000fe400000000ff */
[----:B------:R-:W-:Y:S02]  /*12c0*/  F2FP.F16.F32.PACK_AB R166, RZ, R7 ;  /* 0x00000007ffa6723e */ /* 0x000fe400000000ff */
[----:B------:R-:W-:Y:S01]  /*12d0*/  PRMT R164, R164, 0x5410, R165 ;  /* 0x00005410a4a47816 */ /* 0x000fe200000000a5 */
[----:B-1----:R-:W-:Y:S01]  /*12e0*/  @P0 FMUL.FTZ R4, R210, R211 ;  /* 0x000000d3d2040220 */ /* 0x002fe20000410000 */
[----:B------:R-:W-:-:S02]  /*12f0*/  F2FP.F16.F32.PACK_AB R210, RZ, R5 ;  /* 0x00000005ffd2723e */ /* 0x000fc400000000ff */
[----:B------:R-:W-:Y:S02]  /*1300*/  PRMT R165, R166, 0x5410, R167 ;  /* 0x00005410a6a57816 */ /* 0x000fe400000000a7 */
[----:B------:R-:W-:Y:S01]  /*1310*/  F2FP.F16.F32.PACK_AB R211, RZ, R4 ;  /* 0x00000004ffd3723e */ /* 0x000fe200000000ff */
[----:B--2---:R-:W-:-:S03]  /*1320*/  @P0 FMUL.FTZ R3, R212, R213 ;  /* 0x000000d5d4030220 */ /* 0x004fc60000410000 */
[----:B------:R-:W-:Y:S02]  /*1330*/  PRMT R166, R210, 0x5410, R211 ;  /* 0x00005410d2a67816 */ /* 0x000fe400000000d3 */
[----:B------:R-:W-:Y:S01]  /*1340*/  F2FP.F16.F32.PACK_AB R212, RZ, R3 ;  /* 0x00000003ffd4723e */ /* 0x000fe200000000ff */
[----:B---3--:R-:W-:-:S05]  /*1350*/  @P0 FMUL.FTZ R0, R214, R215 ;  /* 0x000000d7d6000220 */ /* 0x008fca0000410000 */
[----:B------:R-:W-:-:S04]  /*1360*/  F2FP.F16.F32.PACK_AB R213, RZ, R0 ;  /* 0x00000000ffd5723e */ /* 0x000fc800000000ff */
[----:B------:R-:W-:-:S07]  /*1370*/  PRMT R167, R212, 0x5410, R213 ;  /* 0x00005410d4a77816 */ /* 0x000fce00000000d5 */
.L_x_35485:
[----:B------:R-:W0:Y:S01]  /*1380*/  LDC.64 R210, c[0x0][0x3a8] ;  /* 0x0000ea00ffd27b82 */ /* 0x000e220000000a00 */
[----:B------:R-:W-:Y:S01]  /*1390*/  IADD3 R209, PT, PT, R209, 0x20, RZ ;  /* 0x00000020d1d17810 */ /* 0x000fe20007ffe0ff */
[C---:B0-----:R-:W-:Y:S01]  /*13a0*/  IMAD.WIDE.U32 R210, R207.reuse, 0x10, R210 ;  /* 0x00000010cfd27825 */ /* 0x041fe200078e00d2 */
[----:B------:R-:W-:-:S04]  /*13b0*/  IADD3 R207, PT, PT, R207, 0x20, RZ ;  /* 0x00000020cfcf7810 */ /* 0x000fc80007ffe0ff */
[----:B------:R1:W-:Y:S03]  /*13c0*/  STG.E.128 desc[UR6][R210.64], R164 ;  /* 0x000000a4d2007986 */ /* 0x0003e6000c101d06 */
.L_x_35481:
[----:B------:R-:W-:Y:S05]  /*13d0*/  BSYNC.RECONVERGENT B0 ;  /* 0x0000000000007941 */ /* 0x000fea0003800200 */
.L_x_35480:
        /* <DEDUP_REMOVED lines=10> */
.L_x_35489:
[----:B------:R-:W-:Y:S05]  /*1480*/  BSYNC.RECONVERGENT B1 ;  /* 0x0000000000017941 */ /* 0x000fea0003800200 */
.L_x_35488:
        /* <DEDUP_REMOVED lines=8> */
[----:B-----5:R-:W-:Y:S02]  /*1510*/  @P1 HADD2.F32 R211, -RZ, R32.H1_H1 ;  /* 0x30000020ffd31230 */ /* 0x020fe40000004100 */
[--C-:B------:R-:W-:Y:S02]  /*1520*/  @P1 HADD2.F32 R214, -RZ, R33.reuse.H0_H0 ;  /* 0x20000021ffd61230 */ /* 0x100fe40000004100 */
[----:B------:R-:W-:-:S03]  /*1530*/  @P1 HADD2.F32 R215, -RZ, R33.H1_H1 ;  /* 0x30000021ffd71230 */ /* 0x000fc60000004100 */
[----:B------:R-:W3:Y:S08]  /*1540*/  @P1 LDC R213, c[0x0][0x40c] ;  /* 0x00010300ffd51b82 */ /* 0x000ef00000000800 */
[----:B------:R-:W4:Y:S08]  /*1550*/  @P1 LDC R216, c[0x0][0x40c] ;  /* 0x00010300ffd81b82 */ /* 0x000f300000000800 */
[----:B------:R-:W0:Y:S08]  /*1560*/  @P1 LDC R217, c[0x0][0x40c] ;  /* 0x00010300ffd91b82 */ /* 0x000e300000000800 */
[----:B------:R-:W0:Y:S08]  /*1570*/  @P1 LDC R218, c[0x0][0x40c] ;  /* 0x00010300ffda1b82 */ /* 0x000e300000000800 */
[----:B------:R-:W0:Y:S08]  /*1580*/  @P1 LDC R219, c[0x0][0x40c] ;  /* 0x00010300ffdb1b82 */ /* 0x000e300000000800 */
[----:B------:R-:W0:Y:S08]  /*1590*/  @P1 LDC R210, c[0x0][0x40c] ;  /* 0x00010300ffd21b82 */ /* 0x000e300000000800 */
[----:B------:R-:W0:Y:S01]  /*15a0*/  @P1 LDC R220, c[0x0][0x40c] ;  /* 0x00010300ffdc1b82 */ /* 0x000e220000000800 */
[----:B--2---:R-:W-:-:S02]  /*15b0*/  HADD2.F32 R170, -RZ, R164.H1_H1 ;  /* 0x300000a4ffaa7230 */ /* 0x004fc40000004100 */
[----:B------:R-:W-:Y:S02]  /*15c0*/  HADD2.F32 R173, -RZ, R164.H0_H0 ;  /* 0x200000a4ffad7230 */ /* 0x000fe40000004100 */
[--C-:B------:R-:W-:Y:S02]  /*15d0*/  HADD2.F32 R169, -RZ, R165.reuse.H0_H0 ;  /* 0x200000a5ffa97230 */ /* 0x100fe40000004100 */
[----:B-1----:R-:W-:Y:S01]  /*15e0*/  @P1 FFMA.FTZ R170, R211, R212, R170 ;  /* 0x000000d4d3aa1223 */ /* 0x002fe200000100aa */
[----:B------:R-:W-:Y:S02]  /*15f0*/  HADD2.F32 R168, -RZ, R165.H1_H1 ;  /* 0x300000a5ffa87230 */ /* 0x000fe40000004100 */
[--C-:B------:R-:W-:Y:S02]  /*1600*/  HADD2.F32 R174, -RZ, R166.reuse.H0_H0 ;  /* 0x200000a6ffae7230 */ /* 0x100fe40000004100 */
[----:B---3--:R-:W-:Y:S01]  /*1610*/  @P1 FFMA.FTZ R169, R214, R213, R169 ;  /* 0x000000d5d6a91223 */ /* 0x008fe200000100a9 */
[----:B------:R-:W-:-:S02]  /*1620*/  HADD2.F32 R175, -RZ, R166.H1_H1 ;  /* 0x300000a6ffaf7230 */ /* 0x000fc40000004100 */
[----:B----4-:R-:W-:Y:S01]  /*1630*/  @P1 FFMA.FTZ R168, R215, R216, R168 ;  /* 0x000000d8d7a81223 */ /* 0x010fe200000100a8 */
[--C-:B------:R-:W-:Y:S02]  /*1640*/  HADD2.F32 R176, -RZ, R167.reuse.H0_H0 ;  /* 0x200000a7ffb07230 */ /* 0x100fe40000004100 */
[----:B------:R-:W-:Y:S02]  /*1650*/  HADD2.F32 R177, -RZ, R167.H1_H1 ;  /* 0x300000a7ffb17230 */ /* 0x000fe40000004100 */
[--C-:B------:R-:W-:Y:S02]  /*1660*/  @P1 HADD2.F32 R165, -RZ, R34.reuse.H0_H0 ;  /* 0x20000022ffa51230 */ /* 0x100fe40000004100 */
[----:B------:R-:W-:Y:S02]  /*1670*/  @P1 HADD2.F32 R166, -RZ, R34.H1_H1 ;  /* 0x30000022ffa61230 */ /* 0x000fe40000004100 */
[----:B------:R-:W-:Y:S02]  /*1680*/  @P1 HADD2.F32 R167, -RZ, R35.H0_H0 ;  /* 0x20000023ffa71230 */ /* 0x000fe40000004100 */
[----:B0-----:R-:W-:Y:S01]  /*1690*/  @P1 FFMA.FTZ R174, R165, R217, R174 ;  /* 0x000000d9a5ae1223 */ /* 0x001fe200000100ae */
        /* <DEDUP_REMOVED lines=19> */
.L_x_35490:
[----:B-1----:R-:W1:Y:S01]  /*17d0*/  @P0 LDC R165, c[0x0][0x40c] ;  /* 0x00010300ffa50b82 */ /* 0x002e620000000800 */
[----:B------:R-:W-:Y:S02]  /*17e0*/  HFMA2 R173, -RZ, RZ, 0, 0 ;  /* 0x00000000ffad7431 */ /* 0x000fe400000001ff */
[--C-:B-----5:R-:W-:Y:S02]  /*17f0*/  @P0 HADD2.F32 R164, -RZ, R32.reuse.H0_H0 ;  /* 0x20000020ffa40230 */ /* 0x120fe40000004100 */
[----:B------:R-:W-:Y:S02]  /*1800*/  HFMA2 R169, -RZ, RZ, 0, 0 ;  /* 0x00000000ffa97431 */ /* 0x000fe400000001ff */
[----:B------:R-:W-:Y:S01]  /*1810*/  @P0 HADD2.F32 R166, -RZ, R32.H1_H1 ;  /* 0x30000020ffa60230 */ /* 0x000fe20000004100 */
[----:B------:R-:W-:Y:S01]  /*1820*/  MOV R170, RZ ;  /* 0x000000ff00aa7202 */ /* 0x000fe20000000f00 */
[----:B------:R-:W-:Y:S01]  /*1830*/  @P0 HADD2.F32 R168, -RZ, R33.H0_H0 ;  /* 0x20000021ffa80230 */ /* 0x000fe20000004100 */
[----:B------:R-:W-:Y:S01]  /*1840*/  CS2R R176, SRZ ;  /* 0x0000000000b07805 */ /* 0x000fe2000001ff00 */
[----:B------:R-:W2:Y:S01]  /*1850*/  @P0 LDC R167, c[0x0][0x40c] ;  /* 0x00010300ffa70b82 */ /* 0x000ea20000000800 */
[----:B------:R-:W-:-:S07]  /*1860*/  @P0 HADD2.F32 R214, -RZ, R35.H1_H1 ;  /* 0x30000023ffd60230 */ /* 0x000fce0000004100 */
[----:B------:R-:W3:Y:S08]  /*1870*/  @P0 LDC R175, c[0x0][0x40c] ;  /* 0x00010300ffaf0b82 */ /* 0x000ef00000000800 */
[----:B------:R-:W4:Y:S01]  /*1880*/  @P0 LDC R211, c[0x0][0x40c] ;  /* 0x00010300ffd30b82 */ /* 0x000f220000000800 */
[----:B-1----:R-:W-:Y:S01]  /*1890*/  @P0 FMUL.FTZ R173, R164, R165 ;  /* 0x000000a5a4ad0220 */ /* 0x002fe20000410000 */
[----:B------:R-:W-:-:S02]  /*18a0*/  @P0 HADD2.F32 R164, -RZ, R33.H1_H1 ;  /* 0x30000021ffa40230 */ /* 0x000fc40000004100 */
[----:B------:R-:W-:-:S04]  /*18b0*/  @P0 HADD2.F32 R165, -RZ, R34.H0_H0 ;  /* 0x20000022ffa50230 */ /* 0x000fc80000004100 */
[----:B------:R-:W1:Y:S01]  /*18c0*/  @P0 LDC R210, c[0x0][0x40c] ;  /* 0x00010300ffd20b82 */ /* 0x000e620000000800 */
[----:B--2---:R-:W-:Y:S01]  /*18d0*/  @P0 FMUL.FTZ R170, R166, R167 ;  /* 0x000000a7a6aa0220 */ /* 0x004fe20000410000 */
[----:B------:R-:W-:Y:S02]  /*18e0*/  @P0 HADD2.F32 R166, -RZ, R34.H1_H1 ;  /* 0x30000022ffa60230 */ /* 0x000fe40000004100 */
[----:B------:R-:W-:-:S04]  /*18f0*/  @P0 HADD2.F32 R167, -RZ, R35.H0_H0 ;  /* 0x20000023ffa70230 */ /* 0x000fc80000004100 */
[----:B------:R-:W2:Y:S01]  /*1900*/  @P0 LDC R213, c[0x0][0x40c] ;  /* 0x00010300ffd50b82 */ /* 0x000ea20000000800 */
[----:B---3--:R-:W-:Y:S01]  /*1910*/  @P0 FMUL.FTZ R169, R168, R175 ;  /* 0x000000afa8a90220 */ /* 0x008fe20000410000 */
[----:B------:R-:W-:Y:S02]  /*1920*/  MOV R168, RZ ;  /* 0x000000ff00a87202 */ /* 0x000fe40000000f00 */
[----:B------:R-:W-:-:S04]  /*1930*/  CS2R R174, SRZ ;  /* 0x0000000000ae7805 */ /* 0x000fc8000001ff00 */
[----:B------:R-:W3:Y:S01]  /*1940*/  @P0 LDC R212, c[0x0][0x40c] ;  /* 0x00010300ffd40b82 */ /* 0x000ee20000000800 */
[----:B----4-:R-:W-:Y:S01]  /*1950*/  @P0 FMUL.FTZ R168, R164, R211 ;  /* 0x000000d3a4a80220 */ /* 0x010fe20000410000 */
[----:B------:R-:W-:-:S06]  /*1960*/  F2FP.F16.F32.PACK_AB R164, RZ, R173 ;  /* 0x000000adffa4723e */ /* 0x000fcc00000000ff */
[----:B------:R-:W4:Y:S01]  /*1970*/  @P0 LDC R215, c[0x0][0x40c] ;  /* 0x00010300ffd70b82 */ /* 0x000f220000000800 */
[----:B-1----:R-:W-:Y:S01]  /*1980*/  @P0 FMUL.FTZ R174, R165, R210 ;  /* 0x000000d2a5ae0220 */ /* 0x002fe20000410000 */
[----:B------:R-:W-:-:S04]  /*1990*/  F2FP.F16.F32.PACK_AB R165, RZ, R170 ;  /* 0x000000aaffa5723e */ /* 0x000fc800000000ff */
[----:B------:R-:W-:Y:S01]  /*19a0*/  F2FP.F16.F32.PACK_AB R210, RZ, R174 ;  /* 0x000000aeffd2723e */ /* 0x000fe200000000ff */
[----:B--2---:R-:W-:Y:S01]  /*19b0*/  @P0 FMUL.FTZ R175, R166, R213 ;  /* 0x000000d5a6af0220 */ /* 0x004fe20000410000 */
[----:B------:R-:W-:Y:S02]  /*19c0*/  F2FP.F16.F32.PACK_AB R166, RZ, R169 ;  /* 0x000000a9ffa6723e */ /* 0x000fe400000000ff */
[----:B------:R-:W-:Y:S02]  /*19d0*/  PRMT R164, R164, 0x5410, R165 ;  /* 0x00005410a4a47816 */ /* 0x000fe400000000a5 */
[----:B------:R-:W-:Y:S01]  /*19e0*/  F2FP.F16.F32.PACK_AB R211, RZ, R175 ;  /* 0x000000afffd3723e */ /* 0x000fe200000000ff */
[----:B---3--:R-:W-:Y:S01]  /*19f0*/  @P0 FMUL.FTZ R176, R167, R212 ;  /* 0x000000d4a7b00220 */ /* 0x008fe20000410000 */
[----:B------:R-:W-:-:S04]  /*1a00*/  F2FP.F16.F32.PACK_AB R167, RZ, R168 ;  /* 0x000000a8ffa7723e */ /* 0x000fc800000000ff */
[----:B------:R-:W-:Y:S02]  /*1a10*/  F2FP.F16.F32.PACK_AB R212, RZ, R176 ;  /* 0x000000b0ffd4723e */ /* 0x000fe400000000ff */
[----:B------:R-:W-:Y:S01]  /*1a20*/  PRMT R165, R166, 0x5410, R167 ;  /* 0x00005410a6a57816 */ /* 0x000fe200000000a7 */
[----:B----4-:R-:W-:Y:S01]  /*1a30*/  @P0 FMUL.FTZ R177, R214, R215 ;  /* 0x000000d7d6b10220 */ /* 0x010fe20000410000 */
[----:B------:R-:W-:-:S04]  /*1a40*/  PRMT R166, R210, 0x5410, R211 ;  /* 0x00005410d2a67816 */ /* 0x000fc800000000d3 */
[----:B------:R-:W-:-:S04]  /*1a50*/  F2FP.F16.F32.PACK_AB R213, RZ, R177 ;  /* 0x000000b1ffd5723e */ /* 0x000fc800000000ff */
[----:B------:R-:W-:-:S07]  /*1a60*/  PRMT R167, R212, 0x5410, R213 ;  /* 0x00005410d4a77816 */ /* 0x000fce00000000d5 */
.L_x_35491:
[----:B------:R-:W1:Y:S01]  /*1a70*/  LDC.64 R210, c[0x0][0x3a8] ;  /* 0x0000ea00ffd27b82 */ /* 0x000e620000000a00 */
[----:B------:R-:W-:Y:S01]  /*1a80*/  IADD3 R209, PT, PT, R209, 0x20, RZ ;  /* 0x00000020d1d17810 */ /* 0x000fe20007ffe0ff */
[C---:B-1----:R-:W-:Y:S01]  /*1a90*/  IMAD.WIDE.U32 R210, R207.reuse, 0x10, R210 ;  /* 0x00000010cfd27825 */ /* 0x042fe200078e00d2 */
[----:B------:R-:W-:-:S04]  /*1aa0*/  IADD3 R207, PT, PT, R207, 0x20, RZ ;  /* 0x00000020cfcf7810 */ /* 0x000fc80007ffe0ff */
[----:B------:R2:W-:Y:S03]  /*1ab0*/  STG.E.128 desc[UR6][R210.64], R164 ;  /* 0x000000a4d2007986 */ /* 0x0005e6000c101d06 */
.L_x_35487:
[----:B------:R-:W-:Y:S05]  /*1ac0*/  BSYNC.RECONVERGENT B0 ;  /* 0x0000000000007941 */ /* 0x000fea0003800200 */
.L_x_35486:
        /* <DEDUP_REMOVED lines=10> */
.L_x_35495:
[----:B------:R-:W-:Y:S05]  /*1b70*/  BSYNC.RECONVERGENT B1 ;  /* 0x0000000000017941 */ /* 0x000fea0003800200 */
.L_x_35494:
[----:B------:R-:W-:-:S04]  /*1b80*/  UISETP.NE.U32.AND UP0, UPT, UR8, URZ, UPT ;  /* 0x000000ff0800728c */ /* 0x000fc8000bf05070 */
[----:B------:R-:W-:-:S09]  /*1b90*/  UISETP.NE.AND.EX UP0, UPT, UR9, URZ, UPT, UP0 ;  /* 0x000000ff0900728c */ /* 0x000fd2000bf05300 */
[----:B------:R-:W-:Y:S05]  /*1ba0*/  BRA.U !UP0, `(.L_x_35496) ;  /* 0x0000000108d47547 */ /* 0x000fea000b800000 */
[----:B------:R-:W3:Y:S02]  /*1bb0*/  LDC.64 R28, c[0x0][0x3a0] ;  /* 0x0000e800ff1c7b82 */ /* 0x000ee40000000a00 */
[----:B---3--:R-:W-:-:S06]  /*1bc0*/  IMAD.WIDE.U32 R28, R207, 0x10, R28 ;  /* 0x00000010cf1c7825 */ /* 0x008fcc00078e001c */
[----:B------:R-:W3:Y:S01]  /*1bd0*/  LDG.E.128 R28, desc[UR6][R28.64] ;  /* 0x000000061c1c7981 */ /* 0x000ee2000c1e1d00 */
[----:B------:R-:W-:-:S13]  /*1be0*/  ISETP.GT.AND P1, PT, R208, RZ, PT ;  /* 0x000000ffd000720c */ /* 0x000fda0003f24270 */
[----:B-12---:R-:W1:Y:S01]  /*1bf0*/  @P1 LDC R211, c[0x0][0x40c] ;  /* 0x00010300ffd31b82 */ /* 0x006e620000000800 */
[----:B-----5:R-:W-:Y:S02]  /*1c00*/  @P1 HADD2.F32 R212, -RZ, R32.H1_H1 ;  /* 0x30000020ffd41230 */ /* 0x020fe40000004100 */
[--C-:B------:R-:W-:Y:S02]  /*1c10*/  @P1 HADD2.F32 R214, -RZ, R33.reuse.H0_H0 ;  /* 0x20000021ffd61230 */ /* 0x100fe40000004100 */
[----:B------:R-:W-:-:S03]  /*1c20*/  @P1 HADD2.F32 R215, -RZ, R33.H1_H1 ;  /* 0x30000021ffd71230 */ /* 0x000fc60000004100 */
[----:B------:R-:W2:Y:S08]  /*1c30*/  @P1 LDC R213, c[0x0][0x40c] ;  /* 0x00010300ffd51b82 */ /* 0x000eb00000000800 */
[----:B------:R-:W4:Y:S08]  /*1c40*/  @P1 LDC R216, c[0x0][0x40c] ;  /* 0x00010300ffd81b82 */ /* 0x000f300000000800 */
[----:B------:R-:W0:Y:S08]  /*1c50*/  @P1 LDC R217, c[0x0][0x40c] ;  /* 0x00010300ffd91b82 */ /* 0x000e300000000800 */
[----:B------:R-:W0:Y:S08]  /*1c60*/  @P1 LDC R218, c[0x0][0x40c] ;  /* 0x00010300ffda1b82 */ /* 0x000e300000000800 */
[----:B------:R-:W0:Y:S08]  /*1c70*/  @P1 LDC R219, c[0x0][0x40c] ;  /* 0x00010300ffdb1b82 */ /* 0x000e300000000800 */
[----:B------:R-:W0:Y:S08]  /*1c80*/  @P1 LDC R210, c[0x0][0x40c] ;  /* 0x00010300ffd21b82 */ /* 0x000e300000000800 */
[----:B------:R-:W0:Y:S01]  /*1c90*/  @P1 LDC R220, c[0x0][0x40c] ;  /* 0x00010300ffdc1b82 */ /* 0x000e220000000800 */
[----:B---3--:R-:W-:-:S02]  /*1ca0*/  HADD2.F32 R165, -RZ, R28.H1_H1 ;  /* 0x3000001cffa57230 */ /* 0x008fc40000004100 */
[--C-:B------:R-:W-:Y:S02]  /*1cb0*/  HADD2.F32 R27, -RZ, R29.reuse.H0_H0 ;  /* 0x2000001dff1b7230 */ /* 0x100fe40000004100 */
[----:B------:R-:W-:Y:S01]  /*1cc0*/  HADD2.F32 R164, -RZ, R28.H0_H0 ;  /* 0x2000001cffa47230 */ /* 0x000fe20000004100 */
[----:B------:R-:W-:Y:S01]  /*1cd0*/  @!P1 MOV R28, R165 ;  /* 0x000000a5001c9202 */ /* 0x000fe20000000f00 */
[----:B------:R-:W-:Y:S02]  /*1ce0*/  HADD2.F32 R26, -RZ, R29.H1_H1 ;  /* 0x3000001dff1a7230 */ /* 0x000fe40000004100 */
[----:B-1----:R-:W-:Y:S01]  /*1cf0*/  @P1 FFMA.FTZ R28, R212, R211, R165 ;  /* 0x000000d3d41c1223 */ /* 0x002fe200000100a5 */
[--C-:B------:R-:W-:Y:S02]  /*1d00*/  HADD2.F32 R166, -RZ, R30.reuse.H0_H0 ;  /* 0x2000001effa67230 */ /* 0x100fe40000004100 */
[----:B--2---:R-:W-:Y:S01]  /*1d10*/  @P1 FFMA.FTZ R27, R214, R213, R27 ;  /* 0x000000d5d61b1223 */ /* 0x004fe2000001001b */
[----:B------:R-:W-:-:S02]  /*1d20*/  HADD2.F32 R167, -RZ, R30.H1_H1 ;  /* 0x3000001effa77230 */ /* 0x000fc40000004100 */
[----:B----4-:R-:W-:Y:S01]  /*1d30*/  @P1 FFMA.FTZ R26, R215, R216, R26 ;  /* 0x000000d8d71a1223 */ /* 0x010fe2000001001a */
[--C-:B------:R-:W-:Y:S01]  /*1d40*/  HADD2.F32 R178, -RZ, R31.reuse.H0_H0 ;  /* 0x2000001fffb27230 */ /* 0x100fe20000004100 */
[----:B------:R-:W-:Y:S01]  /*1d50*/  @!P1 MOV R30, R166 ;  /* 0x000000a6001e9202 */ /* 0x000fe20000000f00 */
[----:B------:R-:W-:Y:S01]  /*1d60*/  HADD2.F32 R179, -RZ, R31.H1_H1 ;  /* 0x3000001fffb37230 */ /* 0x000fe20000004100 */
[----:B------:R-:W-:Y:S01]  /*1d70*/  @!P1 MOV R31, R167 ;  /* 0x000000a7001f9202 */ /* 0x000fe20000000f00 */
[--C-:B------:R-:W-:Y:S01]  /*1d80*/  @P1 HADD2.F32 R211, -RZ, R34.reuse.H0_H0 ;  /* 0x20000022ffd31230 */ /* 0x100fe20000004100 */
[----:B------:R-:W-:Y:S01]  /*1d90*/  @!P1 MOV R29, R164 ;  /* 0x000000a4001d9202 */ /* 0x000fe20000000f00 */
        /* <DEDUP_REMOVED lines=22> */
.L_x_35496:
[----:B-12---:R-:W1:Y:S01]  /*1f00*/  @P0 LDC R167, c[0x0][0x40c] ;  /* 0x00010300ffa70b82 */ /* 0x006e620000000800 */
[----:B------:R-:W-:Y:S02]  /*1f10*/  HFMA2 R27, -RZ, RZ, 0, 0 ;  /* 0x00000000ff1b7431 */ /* 0x000fe400000001ff */
[----:B-----5:R-:W-:Y:S01]  /*1f20*/  @P0 HADD2.F32 R164, -RZ, R33.H0_H0 ;  /* 0x20000021ffa40230 */ /* 0x020fe20000004100 */
[----:B------:R-:W-:Y:S01]  /*1f30*/  CS2R R28, SRZ ;  /* 0x00000000001c7805 */ /* 0x000fe2000001ff00 */
[--C-:B------:R-:W-:Y:S01]  /*1f40*/  @P0 HADD2.F32 R30, -RZ, R32.reuse.H1_H1 ;  /* 0x30000020ff1e0230 */ /* 0x100fe20000004100 */
[----:B------:R-:W-:Y:S01]  /*1f50*/  CS2R R178, SRZ ;  /* 0x0000000000b27805 */ /* 0x000fe2000001ff00 */
[----:B------:R-:W-:Y:S01]  /*1f60*/  @P0 HADD2.F32 R26, -RZ, R32.H0_H0 ;  /* 0x20000020ff1a0230 */ /* 0x000fe20000004100 */
[----:B------:R-:W2:Y:S01]  /*1f70*/  @P0 LDC R165, c[0x0][0x40c] ;  /* 0x00010300ffa50b82 */ /* 0x000ea20000000800 */
[--C-:B------:R-:W-:Y:S02]  /*1f80*/  @P0 HADD2.F32 R212, -RZ, R35.reuse.H0_H0 ;  /* 0x20000023ffd40230 */ /* 0x100fe40000004100 */
[----:B------:R-:W-:-:S05]  /*1f90*/  @P0 HADD2.F32 R214, -RZ, R35.H1_H1 ;  /* 0x30000023ffd60230 */ /* 0x000fca0000004100 */
[----:B------:R-:W3:Y:S08]  /*1fa0*/  @P0 LDC R31, c[0x0][0x40c] ;  /* 0x00010300ff1f0b82 */ /* 0x000ef00000000800 */
[----:B------:R-:W4:Y:S01]  /*1fb0*/  @P0 LDC R211, c[0x0][0x40c] ;  /* 0x00010300ffd30b82 */ /* 0x000f220000000800 */
[----:B-1----:R-:W-:Y:S01]  /*1fc0*/  @P0 FMUL.FTZ R27, R164, R167 ;  /* 0x000000a7a41b0220 */ /* 0x002fe20000410000 */
[----:B------:R-:W-:-:S02]  /*1fd0*/  @P0 HADD2.F32 R164, -RZ, R33.H1_H1 ;  /* 0x30000021ffa40230 */ /* 0x000fc40000004100 */
[----:B------:R-:W-:-:S04]  /*1fe0*/  @P0 HADD2.F32 R167, -RZ, R34.H1_H1 ;  /* 0x30000022ffa70230 */ /* 0x000fc80000004100 */
[----:B------:R-:W1:Y:S01]  /*1ff0*/  @P0 LDC R166, c[0x0][0x40c] ;  /* 0x00010300ffa60b82 */ /* 0x000e620000000800 */
[----:B--2---:R-:W-:Y:S01]  /*2000*/  @P0 FMUL.FTZ R28, R30, R165 ;  /* 0x000000a51e1c0220 */ /* 0x004fe20000410000 */
[----:B------:R-:W-:-:S06]  /*2010*/  @P0 HADD2.F32 R165, -RZ, R34.H0_H0 ;  /* 0x20000022ffa50230 */ /* 0x000fcc0000004100 */
        /* <DEDUP_REMOVED lines=9> */
[----:B------:R-:W-:Y:S02]  /*20b0*/  F2FP.F16.F32.PACK_AB R165, RZ, R28 ;  /* 0x0000001cffa5723e */ /* 0x000fe400000000ff */
[----:B------:R-:W-:Y:S02]  /*20c0*/  F2FP.F16.F32.PACK_AB R166, RZ, R27 ;  /* 0x0000001bffa6723e */ /* 0x000fe400000000ff */
[----:B------:R-:W-:Y:S01]  /*20d0*/  PRMT R164, R164, 0x5410, R165 ;  /* 0x00005410a4a47816 */ /* 0x000fe200000000a5 */
[----:B--2---:R-:W-:Y:S01]  /*20e0*/  @P0 FMUL.FTZ R31, R167, R210 ;  /* 0x000000d2a71f0220 */ /* 0x004fe20000410000 */
[----:B------:R-:W-:Y:S02]  /*20f0*/  F2FP.F16.F32.PACK_AB R167, RZ, R26 ;  /* 0x0000001affa7723e */ /* 0x000fe400000000ff */
[----:B------:R-:W-:-:S02]  /*2100*/  F2FP.F16.F32.PACK_AB R210, RZ, R30 ;  /* 0x0000001effd2723e */ /* 0x000fc400000000ff */
[----:B------:R-:W-:Y:S02]  /*2110*/  F2FP.F16.F32.PACK_AB R211, RZ, R31 ;  /* 0x0000001fffd3723e */ /* 0x000fe400000000ff */
[----:B------:R-:W-:Y:S01]  /*2120*/  PRMT R165, R166, 0x5410, R167 ;  /* 0x00005410a6a57816 */ /* 0x000fe200000000a7 */
[----:B---3--:R-:W-:Y:S01]  /*2130*/  @P0 FMUL.FTZ R178, R212, R213 ;  /* 0x000000d5d4b20220 */ /* 0x008fe20000410000 */
[----:B------:R-:W-:-:S04]  /*2140*/  PRMT R166, R210, 0x5410, R211 ;  /* 0x00005410d2a67816 */ /* 0x000fc800000000d3 */
[----:B------:R-:W-:Y:S01]  /*2150*/  F2FP.F16.F32.PACK_AB R212, RZ, R178 ;  /* 0x000000b2ffd4723e */ /* 0x000fe200000000ff */
[----:B----4-:R-:W-:-:S05]  /*2160*/  @P0 FMUL.FTZ R179, R214, R215 ;  /* 0x000000d7d6b30220 */ /* 0x010fca0000410000 */
[----:B------:R-:W-:-:S04]  /*2170*/  F2FP.F16.F32.PACK_AB R213, RZ, R179 ;  /* 0x000000b3ffd5723e */ /* 0x000fc800000000ff */
[----:B------:R-:W-:-:S07]  /*2180*/  PRMT R167, R212, 0x5410, R213 ;  /* 0x00005410d4a77816 */ /* 0x000fce00000000d5 */
.L_x_35497:
[----:B------:R-:W1:Y:S01]  /*2190*/  LDC.64 R210, c[0x0][0x3a8] ;  /* 0x0000ea00ffd27b82 */ /* 0x000e620000000a00 */
[----:B------:R-:W-:Y:S01]  /*21a0*/  IADD3 R209, PT, PT, R209, 0x20, RZ ;  /* 0x00000020d1d17810 */ /* 0x000fe20007ffe0ff */
[C---:B-1----:R-:W-:Y:S01]  /*21b0*/  IMAD.WIDE.U32 R210, R207.reuse, 0x10, R210 ;  /* 0x00000010cfd27825 */ /* 0x042fe200078e00d2 */
[----:B------:R-:W-:-:S04]  /*21c0*/  IADD3 R207, PT, PT, R207, 0x20, RZ ;  /* 0x00000020cfcf7810 */ /* 0x000fc80007ffe0ff */
[----:B------:R3:W-:Y:S03]  /*21d0*/  STG.E.128 desc[UR6][R210.64], R164 ;  /* 0x000000a4d2007986 */ /* 0x0007e6000c101d06 */
.L_x_35493:
[----:B------:R-:W-:Y:S05]  /*21e0*/  BSYNC.RECONVERGENT B0 ;  /* 0x0000000000007941 */ /* 0x000fea0003800200 */
.L_x_35492:
        /* <DEDUP_REMOVED lines=10> */
.L_x_35501:
[----:B------:R-:W-:Y:S05]  /*2290*/  BSYNC.RECONVERGENT B1 ;  /* 0x0000000000017941 */ /* 0x000fea0003800200 */
.L_x_35500:
        /* <DEDUP_REMOVED lines=52> */
.L_x_35502:
[----:B-123--:R-:W1:Y:S01]  /*25e0*/  @P0 LDC R164, c[0x0][0x40c] ;  /* 0x00010300ffa40b82 */ /* 0x00ee620000000800 */
[--C-:B-----5:R-:W-:Y:S01]  /*25f0*/  @P0 HADD2.F32 R23, -RZ, R32.reuse.H0_H0 ;  /* 0x20000020ff170230 */ /* 0x120fe20000004100 */
[----:B------:R-:W-:Y:S01]  /*2600*/  CS2R R180, SRZ ;  /* 0x0000000000b47805 */ /* 0x000fe2000001ff00 */
[----:B------:R-:W-:Y:S01]  /*2610*/  @P0 HADD2.F32 R165, -RZ, R32.H1_H1 ;  /* 0x30000020ffa50230 */ /* 0x000fe20000004100 */
[----:B------:R-:W-:Y:S01]  /*2620*/  CS2R R24, SRZ ;  /* 0x0000000000187805 */ /* 0x000fe2000001ff00 */
[----:B------:R-:W-:Y:S01]  /*2630*/  @P0 HADD2.F32 R167, -RZ, R33.H0_H0 ;  /* 0x20000021ffa70230 */ /* 0x000fe20000004100 */
[----:B------:R-:W-:Y:S01]  /*2640*/  MOV R184, RZ ;  /* 0x000000ff00b87202 */ /* 0x000fe20000000f00 */
[----:B------:R-:W-:Y:S01]  /*2650*/  @P0 HADD2.F32 R214, -RZ, R35.H1_H1 ;  /* 0x30000023ffd60230 */ /* 0x000fe20000004100 */
[----:B------:R-:W2:Y:S08]  /*2660*/  @P0 LDC R166, c[0x0][0x40c] ;  /* 0x00010300ffa60b82 */ /* 0x000eb00000000800 */
[----:B------:R-:W3:Y:S08]  /*2670*/  @P0 LDC R182, c[0x0][0x40c] ;  /* 0x00010300ffb60b82 */ /* 0x000ef00000000800 */
[----:B------:R-:W4:Y:S01]  /*2680*/  @P0 LDC R211, c[0x0][0x40c] ;  /* 0x00010300ffd30b82 */ /* 0x000f220000000800 */
[----:B-1----:R-:W-:Y:S01]  /*2690*/  @P0 FMUL.FTZ R180, R23, R164 ;  /* 0x000000a417b40220 */ /* 0x002fe20000410000 */
[----:B------:R-:W-:-:S02]  /*26a0*/  HFMA2 R23, -RZ, RZ, 0, 0 ;  /* 0x00000000ff177431 */ /* 0x000fc400000001ff */
[----:B------:R-:W-:-:S04]  /*26b0*/  @P0 HADD2.F32 R164, -RZ, R33.H1_H1 ;  /* 0x30000021ffa40230 */ /* 0x000fc80000004100 */
[----:B------:R-:W1:Y:S01]  /*26c0*/  @P0 LDC R210, c[0x0][0x40c] ;  /* 0x00010300ffd20b82 */ /* 0x000e620000000800 */
[----:B--2---:R-:W-:Y:S01]  /*26d0*/  @P0 FMUL.FTZ R25, R165, R166 ;  /* 0x000000a6a5190220 */ /* 0x004fe20000410000 */
[--C-:B------:R-:W-:Y:S02]  /*26e0*/  @P0 HADD2.F32 R165, -RZ, R34.reuse.H0_H0 ;  /* 0x20000022ffa50230 */ /* 0x100fe40000004100 */
[----:B------:R-:W-:-:S04]  /*26f0*/  @P0 HADD2.F32 R166, -RZ, R34.H1_H1 ;  /* 0x30000022ffa60230 */ /* 0x000fc80000004100 */
[----:B------:R-:W2:Y:S01]  /*2700*/  @P0 LDC R213, c[0x0][0x40c] ;  /* 0x00010300ffd50b82 */ /* 0x000ea20000000800 */
[----:B---3--:R-:W-:Y:S01]  /*2710*/  @P0 FMUL.FTZ R24, R167, R182 ;  /* 0x000000b6a7180220 */ /* 0x008fe20000410000 */
[----:B------:R-:W-:Y:S01]  /*2720*/  @P0 HADD2.F32 R167, -RZ, R35.H0_H0 ;  /* 0x20000023ffa70230 */ /* 0x000fe20000004100 */
[----:B------:R-:W-:-:S05]  /*2730*/  CS2R R182, SRZ ;  /* 0x0000000000b67805 */ /* 0x000fca000001ff00 */
        /* <DEDUP_REMOVED lines=19> */
.L_x_35503:
[----:B------:R-:W1:Y:S01]  /*2870*/  LDC.64 R210, c[0x0][0x3a8] ;  /* 0x0000ea00ffd27b82 */ /* 0x000e620000000a00 */
[----:B------:R-:W-:Y:S01]  /*2880*/  IADD3 R209, PT, PT, R209, 0x20, RZ ;  /* 0x00000020d1d17810 */ /* 0x000fe20007ffe0ff */
[C---:B-1----:R-:W-:Y:S01]  /*2890*/  IMAD.WIDE.U32 R210, R207.reuse, 0x10, R210 ;  /* 0x00000010cfd27825 */ /* 0x042fe200078e00d2 */
[----:B------:R-:W-:-:S04]  /*28a0*/  IADD3 R207, PT, PT, R207, 0x20, RZ ;  /* 0x00000020cfcf7810 */ /* 0x000fc80007ffe0ff */
[----:B------:R4:W-:Y:S03]  /*28b0*/  STG.E.128 desc[UR6][R210.64], R164 ;  /* 0x000000a4d2007986 */ /* 0x0009e6000c101d06 */
.L_x_35499:
[----:B------:R-:W-:Y:S05]  /*28c0*/  BSYNC.RECONVERGENT B0 ;  /* 0x0000000000007941 */ /* 0x000fea0003800200 */
.L_x_35498:
        /* <DEDUP_REMOVED lines=10> */
.L_x_35507:
[----:B------:R-:W-:Y:S05]  /*2970*/  BSYNC.RECONVERGENT B1 ;  /* 0x0000000000017941 */ /* 0x000fea0003800200 */
.L_x_35506:
        /* <DEDUP_REMOVED lines=52> */
.L_x_35508:
[----:B-1234-:R-:W1:Y:S01]  /*2cc0*/  @P0 LDC R167, c[0x0][0x40c] ;  /* 0x00010300ffa70b82 */ /* 0x01ee620000000800 */
[----:B------:R-:W-:Y:S02]  /*2cd0*/  HFMA2 R185, -RZ, RZ, 0, 0 ;  /* 0x00000000ffb97431 */ /* 0x000fe400000001ff */
[--C-:B-----5:R-:W-:Y:S02]  /*2ce0*/  @P0 HADD2.F32 R164, -RZ, R32.reuse.H1_H1 ;  /* 0x30000020ffa40230 */ /* 0x120fe40000004100 */
[----:B------:R-:W-:Y:S02]  /*2cf0*/  HFMA2 R21, -RZ, RZ, 0, 0 ;  /* 0x00000000ff157431 */ /* 0x000fe400000001ff */
[----:B------:R-:W-:Y:S01]  /*2d00*/  @P0 HADD2.F32 R20, -RZ, R32.H0_H0 ;  /* 0x20000020ff140230 */ /* 0x000fe20000004100 */
        /* <DEDUP_REMOVED lines=12> */
[----:B------:R-:W-:Y:S01]  /*2dd0*/  @P0 HADD2.F32 R165, -RZ, R34.H0_H0 ;  /* 0x20000022ffa50230 */ /* 0x000fe20000004100 */
[----:B------:R-:W-:-:S05]  /*2de0*/  MOV R20, RZ ;  /* 0x000000ff00147202 */ /* 0x000fca0000000f00 */
[----:B------:R-:W2:Y:S01]  /*2df0*/  @P0 LDC R213, c[0x0][0x40c] ;  /* 0x00010300ffd50b82 */ /* 0x000ea20000000800 */
[----:B---3--:R-:W-:Y:S01]  /*2e00*/  @P0 FMUL.FTZ R21, R166, R187 ;  /* 0x000000bba6150220 */ /* 0x008fe20000410000 */
[----:B------:R-:W-:Y:S01]  /*2e10*/  @P0 HADD2.F32 R166, -RZ, R34.H1_H1 ;  /* 0x30000022ffa60230 */ /* 0x000fe20000004100 */
        /* <DEDUP_REMOVED lines=20> */
.L_x_35509:
[----:B------:R-:W1:Y:S01]  /*2f60*/  LDC.64 R210, c[0x0][0x3a8] ;  /* 0x0000ea00ffd27b82 */ /* 0x000e620000000a00 */
[----:B------:R-:W-:Y:S01]  /*2f70*/  IADD3 R209, PT, PT, R209, 0x20, RZ ;  /* 0x00000020d1d17810 */ /* 0x000fe20007ffe0ff */
[C---:B-1----:R-:W-:Y:S01]  /*2f80*/  IMAD.WIDE.U32 R210, R207.reuse, 0x10, R210 ;  /* 0x00000010cfd27825 */ /* 0x042fe200078e00d2 */
[----:B------:R-:W-:-:S04]  /*2f90*/  IADD3 R207, PT, PT, R207, 0x20, RZ ;  /* 0x00000020cfcf7810 */ /* 0x000fc80007ffe0ff */
[----:B------:R1:W-:Y:S03]  /*2fa0*/  STG.E.128 desc[UR6][R210.64], R164 ;  /* 0x000000a4d2007986 */ /* 0x0003e6000c101d06 */
.L_x_35505:
[----:B------:R-:W-:Y:S05]  /*2fb0*/  BSYNC.RECONVERGENT B0 ;  /* 0x0000000000007941 */ /* 0x000fea0003800200 */
.L_x_35504:
        /* <DEDUP_REMOVED lines=10> */
.L_x_35513:
[----:B------:R-:W-:Y:S05]  /*3060*/  BSYNC.RECONVERGENT B1 ;  /* 0x0000000000017941 */ /* 0x000fea0003800200 */
.L_x_35512:
        /* <DEDUP_REMOVED lines=52> */
.L_x_35514:
[----:B-1234-:R-:W1:Y:S01]  /*33b0*/  @P0 LDC R164, c[0x0][0x40c] ;  /* 0x00010300ffa40b82 */ /* 0x01ee620000000800 */
        /* <DEDUP_REMOVED lines=40> */
.L_x_35515:
[----:B------:R-:W1:Y:S01]  /*3640*/  LDC.64 R210, c[0x0][0x3a8] ;  /* 0x0000ea00ffd27b82 */ /* 0x000e620000000a00 */
[----:B------:R-:W-:Y:S01]  /*3650*/  IADD3 R209, PT, PT, R209, 0x20, RZ ;  /* 0x00000020d1d17810 */ /* 0x000fe20007ffe0ff */
[C---:B-1----:R-:W-:Y:S01]  /*3660*/  IMAD.WIDE.U32 R210, R207.reuse, 0x10, R210 ;  /* 0x00000010cfd27825 */ /* 0x042fe200078e00d2 */
[----:B------:R-:W-:-:S04]  /*3670*/  IADD3 R207, PT, PT, R207, 0x20, RZ ;  /* 0x00000020cfcf7810 */ /* 0x000fc80007ffe0ff */
[----:B------:R1:W-:Y:S03]  /*3680*/  STG.E.128 desc[UR6][R210.64], R164 ;  /* 0x000000a4d2007986 */ /* 0x0003e6000c101d06 */
.L_x_35511:
[----:B------:R-:W-:Y:S05]  /*3690*/  BSYNC.RECONVERGENT B0 ;  /* 0x0000000000007941 */ /* 0x000fea0003800200 */
.L_x_35510:
        /* <DEDUP_REMOVED lines=10> */
.L_x_35519:
[----:B------:R-:W-:Y:S05]  /*3740*/  BSYNC.RECONVERGENT B1 ;  /* 0x0000000000017941 */ /* 0x000fea0003800200 */
.L_x_35518:
        /* <DEDUP_REMOVED lines=52> */
.L_x_35520:
        /* <DEDUP_REMOVED lines=42> */
.L_x_35521:
[----:B------:R-:W1:Y:S01]  /*3d30*/  LDC.64 R210, c[0x0][0x3a8] ;  /* 0x0000ea00ffd27b82 */ /* 0x000e620000000a00 */
[----:B------:R-:W-:Y:S01]  /*3d40*/  IADD3 R209, PT, PT, R209, 0x20, RZ ;  /* 0x00000020d1d17810 */ /* 0x000fe20007ffe0ff */
[C---:B-1----:R-:W-:Y:S01]  /*3d50*/  IMAD.WIDE.U32 R210, R207.reuse, 0x10, R210 ;  /* 0x00000010cfd27825 */ /* 0x042fe200078e00d2 */
[----:B------:R-:W-:-:S04]  /*3d60*/  IADD3 R207, PT, PT, R207, 0x20, RZ ;  /* 0x00000020cfcf7810 */ /* 0x000fc80007ffe0ff */
[----:B------:R1:W-:Y:S03]  /*3d70*/  STG.E.128 desc[UR6][R210.64], R164 ;  /* 0x000000a4d2007986 */ /* 0x0003e6000c101d06 */
.L_x_35517:
[----:B------:R-:W-:Y:S05]  /*3d80*/  BSYNC.RECONVERGENT B0 ;  /* 0x0000000000007941 */ /* 0x000fea0003800200 */
.L_x_35516:
        /* <DEDUP_REMOVED lines=10> */
.L_x_35525:
[----:B------:R-:W-:Y:S05]  /*3e30*/  BSYNC.RECONVERGENT B1 ;  /* 0x0000000000017941 */ /* 0x000fea0003800200 */
.L_x_35524:
        /* <DEDUP_REMOVED lines=8> */
[--C-:B-----5:R-:W-:Y:S02]  /*3ec0*/  @P0 HADD2.F32 R210, -RZ, R33.reuse.H0_H0 ;  /* 0x20000021ffd20230 */ /* 0x120fe40000004100 */
[----:B------:R-:W-:Y:S02]  /*3ed0*/  @P0 HADD2.F32 R212, -RZ, R33.H1_H1 ;  /* 0x30000021ffd40230 */ /* 0x000fe40000004100 */
[----:B------:R-:W-:-:S03]  /*3ee0*/  @P0 HADD2.F32 R215, -RZ, R34.H0_H0 ;  /* 0x20000022ffd70230 */ /* 0x000fc60000004100 */
[----:B------:R-:W3:Y:S08]  /*3ef0*/  @P0 LDC R213, c[0x0][0x40c] ;  /* 0x00010300ffd50b82 */ /* 0x000ef00000000800 */
[----:B------:R-:W4:Y:S08]  /*3f00*/  @P0 LDC R214, c[0x0][0x40c] ;  /* 0x00010300ffd60b82 */ /* 0x000f300000000800 */
[----:B------:R-:W0:Y:S08]  /*3f10*/  @P0 LDC R216, c[0x0][0x40c] ;  /* 0x00010300ffd80b82 */ /* 0x000e300000000800 */
[----:B------:R-:W0:Y:S08]  /*3f20*/  @P0 LDC R217, c[0x0][0x40c] ;  /* 0x00010300ffd90b82 */ /* 0x000e300000000800 */
[----:B------:R-:W0:Y:S08]  /*3f30*/  @P0 LDC R209, c[0x0][0x40c] ;  /* 0x00010300ffd10b82 */ /* 0x000e300000000800 */
[----:B------:R-:W0:Y:S08]  /*3f40*/  @P0 LDC R208, c[0x0][0x40c] ;  /* 0x00010300ffd00b82 */ /* 0x000e300000000800 */
[----:B------:R-:W0:Y:S01]  /*3f50*/  @P0 LDC R218, c[0x0][0x40c] ;  /* 0x00010300ffda0b82 */ /* 0x000e220000000800 */
[----:B--2---:R-:W-:-:S02]  /*3f60*/  HADD2.F32 R13, -RZ, R165.H0_H0 ;  /* 0x200000a5ff0d7230 */ /* 0x004fc40000004100 */
[----:B------:R-:W-:Y:S02]  /*3f70*/  HADD2.F32 R171, -RZ, R165.H1_H1 ;  /* 0x300000a5ffab7230 */ /* 0x000fe40000004100 */
[--C-:B------:R-:W-:Y:S02]  /*3f80*/  HADD2.F32 R172, -RZ, R166.reuse.H0_H0 ;  /* 0x200000a6ffac7230 */ /* 0x100fe40000004100 */
[----:B-1----:R-:W-:Y:S01]  /*3f90*/  @P0 FFMA.FTZ R13, R210, R211, R13 ;  /* 0x000000d3d20d0223 */ /* 0x002fe2000001000d */
[----:B------:R-:W-:Y:S02]  /*3fa0*/  HADD2.F32 R202, -RZ, R166.H1_H1 ;  /* 0x300000a6ffca7230 */ /* 0x000fe40000004100 */
[----:B---3--:R-:W-:Y:S01]  /*3fb0*/  @P0 FFMA.FTZ R171, R212, R213, R171 ;  /* 0x000000d5d4ab0223 */ /* 0x008fe200000100ab */
[--C-:B------:R-:W-:Y:S02]  /*3fc0*/  HADD2.F32 R203, -RZ, R167.reuse.H0_H0 ;  /* 0x200000a7ffcb7230 */ /* 0x100fe40000004100 */
[----:B----4-:R-:W-:Y:S01]  /*3fd0*/  @P0 FFMA.FTZ R172, R215, R214, R172 ;  /* 0x000000d6d7ac0223 */ /* 0x010fe200000100ac */
[----:B------:R-:W-:-:S02]  /*3fe0*/  HADD2.F32 R204, -RZ, R167.H1_H1 ;  /* 0x300000a7ffcc7230 */ /* 0x000fc40000004100 */
[--C-:B------:R-:W-:Y:S02]  /*3ff0*/  HADD2.F32 R200, -RZ, R164.reuse.H0_H0 ;  /* 0x200000a4ffc87230 */ /* 0x100fe40000004100 */
[----:B------:R-:W-:Y:S02]  /*4000*/  HADD2.F32 R201, -RZ, R164.H1_H1 ;  /* 0x300000a4ffc97230 */ /* 0x000fe40000004100 */
[----:B------:R-:W-:Y:S02]  /*4010*/  @P0 HADD2.F32 R167, -RZ, R34.H1_H1 ;  /* 0x30000022ffa70230 */ /* 0x000fe40000004100 */
[----:B------:R-:W-:Y:S02]  /*4020*/  @P0 HADD2.F32 R166, -RZ, R35.H0_H0 ;  /* 0x20000023ffa60230 */ /* 0x000fe40000004100 */
[--C-:B------:R-:W-:Y:S02]  /*4030*/  @P0 HADD2.F32 R164, -RZ, R32.reuse.H1_H1 ;  /* 0x30000020ffa40230 */ /* 0x100fe40000004100 */
        /* <DEDUP_REMOVED lines=20> */
.L_x_35526:
[----:B-1234-:R-:W1:Y:S01]  /*4180*/  @P0 LDC R165, c[0x0][0x40c] ;  /* 0x00010300ffa50b82 */ /* 0x01ee620000000800 */
[----:B------:R-:W-:Y:S02]  /*4190*/  HFMA2 R13, -RZ, RZ, 0, 0 ;  /* 0x00000000ff0d7431 */ /* 0x000fe400000001ff */
[--C-:B-----5:R-:W-:Y:S01]  /*41a0*/  @P0 HADD2.F32 R164, -RZ, R32.reuse.H0_H0 ;  /* 0x20000020ffa40230 */ /* 0x120fe20000004100 */
[----:B------:R-:W-:Y:S01]  /*41b0*/  CS2R R200, SRZ ;  /* 0x0000000000c87805 */ /* 0x000fe2000001ff00 */
[----:B------:R-:W-:Y:S01]  /*41c0*/  @P0 HADD2.F32 R171, -RZ, R33.H0_H0 ;  /* 0x20000021ffab0230 */ /* 0x000fe20000004100 */
[----:B------:R-:W-:Y:S01]  /*41d0*/  CS2R R202, SRZ ;  /* 0x0000000000ca7805 */ /* 0x000fe2000001ff00 */
[----:B------:R-:W-:Y:S01]  /*41e0*/  @P0 HADD2.F32 R166, -RZ, R32.H1_H1 ;  /* 0x30000020ffa60230 */ /* 0x000fe20000004100 */
[----:B------:R-:W-:Y:S01]  /*41f0*/  MOV R204, RZ ;  /* 0x000000ff00cc7202 */ /* 0x000fe20000000f00 */
        /* <DEDUP_REMOVED lines=9> */
[----:B------:R-:W-:Y:S01]  /*4290*/  HFMA2 R172, -RZ, RZ, 0, 0 ;  /* 0x00000000ffac7431 */ /* 0x000fe200000001ff */
[----:B------:R-:W-:-:S05]  /*42a0*/  MOV R171, RZ ;  /* 0x000000ff00ab7202 */ /* 0x000fca0000000f00 */
[----:B------:R-:W2:Y:S01]  /*42b0*/  @P0 LDC R211, c[0x0][0x40c] ;  /* 0x00010300ffd30b82 */ /* 0x000ea20000000800 */
[----:B---3--:R-:W-:Y:S01]  /*42c0*/  @P0 FMUL.FTZ R201, R166, R167 ;  /* 0x000000a7a6c90220 */ /* 0x008fe20000410000 */
[----:B------:R-:W-:Y:S02]  /*42d0*/  @P0 HADD2.F32 R166, -RZ, R34.H1_H1 ;  /* 0x30000022ffa60230 */ /* 0x000fe40000004100 */
[----:B------:R-:W-:-:S04]  /*42e0*/  @P0 HADD2.F32 R167, -RZ, R35.H0_H0 ;  /* 0x20000023ffa70230 */ /* 0x000fc80000004100 */
        /* <DEDUP_REMOVED lines=19> */
.L_x_35527:
[----:B------:R-:W1:Y:S02]  /*4420*/  LDC.64 R208, c[0x0][0x3a8] ;  /* 0x0000ea00ffd07b82 */ /* 0x000e640000000a00 */
[----:B-1----:R-:W-:-:S05]  /*4430*/  IMAD.WIDE.U32 R208, R207, 0x10, R208 ;  /* 0x00000010cfd07825 */ /* 0x002fca00078e00d0 */
[----:B------:R1:W-:Y:S02]  /*4440*/  STG.E.128 desc[UR6][R208.64], R164 ;  /* 0x000000a4d0007986 */ /* 0x0003e4000c101d06 */
.L_x_35523:
[----:B------:R-:W-:Y:S05]  /*4450*/  BSYNC.RECONVERGENT B0 ;  /* 0x0000000000007941 */ /* 0x000fea0003800200 */
.L_x_35522:
[----:B-1234-:R-:W-:Y:S01]  /*4460*/  FADD.FTZ R165, RZ, R2 ;  /* 0x00000002ffa57221 */ /* 0x01efe20000010000 */
[C---:B------:R-:W-:Y:S01]  /*4470*/  ISETP.GT.U32.AND P4, PT, R10.reuse, 0x3f, PT ;  /* 0x0000003f0a00780c */ /* 0x040fe20003f84070 */
[----:B------:R-:W1:Y:S01]  /*4480*/  S2R R207, SR_TID.X ;  /* 0x0000000000cf7919 */ /* 0x000e620000002100 */
        /* <DEDUP_REMOVED lines=79> */
[----:B------:R-:W1:Y:S01]  /*4980*/  SHFL.BFLY PT, R165, R164, 0x1, 0x1f ;  /* 0x0c201f00a4a57f89 */ /* 0x000e6200000e0000 */
[----:B------:R-:W-:Y:S01]  /*4990*/  LOP3.LUT P6, RZ, R12, 0x2, RZ, 0xc0, !PT ;  /* 0x000000020cff7812 */ /* 0x000fe200078cc0ff */
[----:B-1----:R-:W-:-:S05]  /*49a0*/  FADD.FTZ R165, R164, R165 ;  /* 0x000000a5a4a57221 */ /* 0x002fca0000010000 */
[----:B------:R-:W1:Y:S02]  /*49b0*/  SHFL.BFLY PT, R166, R165, 0x2, 0x1f ;  /* 0x0c401f00a5a67f89 */ /* 0x000e6400000e0000 */
[----:B-1----:R-:W-:-:S05]  /*49c0*/  FADD.FTZ R166, R165, R166 ;  /* 0x000000a6a5a67221 */ /* 0x002fca0000010000 */
[----:B------:R-:W1:Y:S02]  /*49d0*/  SHFL.BFLY PT, R167, R166, 0x4, 0x1f ;  /* 0x0c801f00a6a77f89 */ /* 0x000e6400000e0000 */
[----:B-1----:R-:W-:-:S05]  /*49e0*/  FADD.FTZ R167, R166, R167 ;  /* 0x000000a7a6a77221 */ /* 0x002fca0000010000 */
[----:B------:R-:W1:Y:S02]  /*49f0*/  SHFL.BFLY PT, R208, R167, 0x8, 0x1f ;  /* 0x0d001f00a7d07f89 */ /* 0x000e6400000e0000 */
[----:B-1----:R-:W-:Y:S02]  /*4a00*/  FADD.FTZ R210, R167, R208 ;  /* 0x000000d0a7d27221 */ /* 0x002fe40000010000 */
[----:B------:R-:W1:Y:S03]  /*4a10*/  LDC R208, c[0x0][0x400] ;  /* 0x00010000ffd07b82 */ /* 0x000e660000000800 */
[----:B------:R-:W2:Y:S02]  /*4a20*/  SHFL.BFLY PT, R209, R210, 0x10, 0x1f ;  /* 0x0e001f00d2d17f89 */ /* 0x000ea400000e0000 */
[----:B--2---:R-:W-:-:S04]  /*4a30*/  FADD.FTZ R209, R210, R209 ;  /* 0x000000d1d2d17221 */ /* 0x004fc80000010000 */
        /* <DEDUP_REMOVED lines=131> */
[----:B------:R-:W1:Y:S02]  /*5270*/  SHFL.BFLY PT, R165, R164, 0x1, 0x1f ;  /* 0x0c201f00a4a57f89 */ /* 0x000e6400000e0000 */
[----:B-1----:R-:W-:-:S05]  /*5280*/  FADD.FTZ R165, R164, R165 ;  /* 0x000000a5a4a57221 */ /* 0x002fca0000010000 */
[----:B------:R-:W1:Y:S02]  /*5290*/  SHFL.BFLY PT, R166, R165, 0x2, 0x1f ;  /* 0x0c401f00a5a67f89 */ /* 0x000e6400000e0000 */
[----:B-1----:R-:W-:-:S05]  /*52a0*/  FADD.FTZ R166, R165, R166 ;  /* 0x000000a6a5a67221 */ /* 0x002fca0000010000 */
[----:B------:R-:W1:Y:S02]  /*52b0*/  SHFL.BFLY PT, R167, R166, 0x4, 0x1f ;  /* 0x0c801f00a6a77f89 */ /* 0x000e6400000e0000 */
[----:B-1----:R-:W-:-:S05]  /*52c0*/  FADD.FTZ R167, R166, R167 ;  /* 0x000000a7a6a77221 */ /* 0x002fca0000010000 */
[----:B------:R-:W1:Y:S02]  /*52d0*/  SHFL.BFLY PT, R210, R167, 0x8, 0x1f ;  /* 0x0d001f00a7d27f89 */ /* 0x000e6400000e0000 */
[----:B-1----:R-:W-:-:S05]  /*52e0*/  FADD.FTZ R210, R167, R210 ;  /* 0x000000d2a7d27221 */ /* 0x002fca0000010000 */
[----:B------:R1:W2:Y:S02]  /*52f0*/  SHFL.BFLY PT, R211, R210, 0x10, 0x1f ;  /* 0x0e001f00d2d37f89 */ /* 0x0002a400000e0000 */
.L_x_35557:
[----:B------:R-:W-:Y:S01]  /*5300*/  LOP3.LUT P1, RZ, R207, 0x1f, RZ, 0xc0, !PT ;  /* 0x0000001fcfff7812 */ /* 0x000fe2000782c0ff */
[----:B--2---:R-:W-:Y:S01]  /*5310*/  FADD.FTZ R213, R210, R211 ;  /* 0x000000d3d2d57221 */ /* 0x004fe20000010000 */
[----:B-1----:R-:W-:Y:S01]  /*5320*/  FMUL.FTZ R210, R209, R209 ;  /* 0x000000d1d1d27220 */ /* 0x002fe20000410000 */
        /* <DEDUP_REMOVED lines=49> */
[----:B-1----:R-:W-:Y:S01]  /*5640*/  IMAD.WIDE.U32 R206, R205, 0x10, R206 ;  /* 0x00000010cdce7825 */ /* 0x002fe200078e00ce */
[----:B------:R-:W-:-:S02]  /*5650*/  F2FP.F16.F32.PACK_AB R166, R167, R166 ;  /* 0x000000a6a7a6723e */ /* 0x000fc400000000ff */
[----:B------:R-:W-:Y:S02]  /*5660*/  F2FP.F16.F32.PACK_AB R165, R210, R211 ;  /* 0x000000d3d2a5723e */ /* 0x000fe400000000ff */
[----:B------:R-:W-:Y:S02]  /*5670*/  F2FP.F16.F32.PACK_AB R167, R214, R219 ;  /* 0x000000dbd6a7723e */ /* 0x000fe400000000ff */
[----:B------:R-:W-:-:S03]  /*5680*/  IADD3 R205, PT, PT, R205, 0x20, RZ ;  /* 0x00000020cdcd7810 */ /* 0x000fc60007ffe0ff */
[----:B------:R1:W-:Y:S04]  /*5690*/  STG.E.128 desc[UR6][R206.64], R164 ;  /* 0x000000a4ce007986 */ /* 0x0003e8000c101d06 */
.L_x_35532:
[----:B------:R-:W-:Y:S05]  /*56a0*/  BSYNC.RECONVERGENT B1 ;  /* 0x0000000000017941 */ /* 0x000fea0003800200 */
.L_x_35531:
[----:B------:R-:W-:Y:S01]  /*56b0*/  LOP3.LUT P0, RZ, R12, 0x200, RZ, 0xc0, !PT ;  /* 0x000002000cff7812 */ /* 0x000fe2000780c0ff */
[----:B------:R-:W-:-:S12]  /*56c0*/  BSSY.RECONVERGENT B1, `(.L_x_35533) ;  /* 0x0000022000017945 */ /* 0x000fd80003800200 */
[----:B------:R-:W-:Y:S05]  /*56d0*/  @!P0 BRA `(.L_x_35534) ;  /* 0x0000000000808947 */ /* 0x000fea0003800000 */
[----:B-1----:R-:W1:Y:S01]  /*56e0*/  LDC.64 R206, c[0x0][0x428] ;  /* 0x00010a00ffce7b82 */ /* 0x002e620000000a00 */
        /* <DEDUP_REMOVED lines=31> */
.L_x_35534:
[----:B------:R-:W-:Y:S05]  /*58e0*/  BSYNC.RECONVERGENT B1 ;  /* 0x0000000000017941 */ /* 0x000fea0003800200 */
.L_x_35533:
[----:B------:R-:W-:Y:S01]  /*58f0*/  LOP3.LUT P0, RZ, R12, 0x100, RZ, 0xc0, !PT ;  /* 0x000001000cff7812 */ /* 0x000fe2000780c0ff */
[----:B------:R-:W-:-:S12]  /*5900*/  BSSY.RECONVERGENT B1, `(.L_x_35535) ;  /* 0x0000022000017945 */ /* 0x000fd80003800200 */
[----:B------:R-:W-:Y:S05]  /*5910*/  @!P0 BRA `(.L_x_35536) ;  /* 0x0000000000808947 */ /* 0x000fea0003800000 */
[----:B-12---:R-:W1:Y:S01]  /*5920*/  LDC.64 R206, c[0x0][0x428] ;  /* 0x00010a00ffce7b82 */ /* 0x006e620000000a00 */
        /* <DEDUP_REMOVED lines=31> */
.L_x_35536:
[----:B------:R-:W-:Y:S05]  /*5b20*/  BSYNC.RECONVERGENT B1 ;  /* 0x0000000000017941 */ /* 0x000fea0003800200 */
.L_x_35535:
[----:B------:R-:W-:Y:S01]  /*5b30*/  LOP3.LUT P0, RZ, R12, 0x40, RZ, 0xc0, !PT ;  /* 0x000000400cff7812 */ /* 0x000fe2000780c0ff */
[----:B------:R-:W-:-:S12]  /*5b40*/  BSSY.RECONVERGENT B1, `(.L_x_35537) ;  /* 0x0000022000017945 */ /* 0x000fd80003800200 */
[----:B------:R-:W-:Y:S05]  /*5b50*/  @!P0 BRA `(.L_x_35538) ;  /* 0x0000000000808947 */ /* 0x000fea0003800000 */
[----:B-123--:R-:W1:Y:S01]  /*5b60*/  LDC.64 R206, c[0x0][0x428] ;  /* 0x00010a00ffce7b82 */ /* 0x00ee620000000a00 */
        /* <DEDUP_REMOVED lines=31> */
.L_x_35538:
[----:B------:R-:W-:Y:S05]  /*5d60*/  BSYNC.RECONVERGENT B1 ;  /* 0x0000000000017941 */ /* 0x000fea0003800200 */
.L_x_35537:
[----:B------:R-:W-:Y:S01]  /*5d70*/  LOP3.LUT P0, RZ, R12, 0x20, RZ, 0xc0, !PT ;  /* 0x000000200cff7812 */ /* 0x000fe2000780c0ff */
[----:B------:R-:W-:-:S12]  /*5d80*/  BSSY.RECONVERGENT B1, `(.L_x_35539) ;  /* 0x0000022000017945 */ /* 0x000fd80003800200 */
[----:B------:R-:W-:Y:S05]  /*5d90*/  @!P0 BRA `(.L_x_35540) ;  /* 0x0000000000808947 */ /* 0x000fea0003800000 */
[----:B-1234-:R-:W1:Y:S01]  /*5da0*/  LDC.64 R206, c[0x0][0x428] ;  /* 0x00010a00ffce7b82 */ /* 0x01ee620000000a00 */
        /* <DEDUP_REMOVED lines=31> */
.L_x_35540:
[----:B------:R-:W-:Y:S05]  /*5fa0*/  BSYNC.RECONVERGENT B1 ;  /* 0x0000000000017941 */ /* 0x000fea0003800200 */
.L_x_35539:
        /* <DEDUP_REMOVED lines=35> */
.L_x_35542:
[----:B------:R-:W-:Y:S05]  /*61e0*/  BSYNC.RECONVERGENT B1 ;  /* 0x0000000000017941 */ /* 0x000fea0003800200 */
.L_x_35541:
        /* <DEDUP_REMOVED lines=35> */
.L_x_35544:
[----:B------:R-:W-:Y:S05]  /*6420*/  BSYNC.RECONVERGENT B1 ;  /* 0x0000000000017941 */ /* 0x000fea0003800200 */
.L_x_35543:
[----:B------:R-:W-:-:S13]  /*6430*/  LOP3.LUT P0, RZ, R12, 0x4, RZ, 0xc0, !PT ;  /* 0x000000040cff7812 */ /* 0x000fda000780c0ff */
        /* <DEDUP_REMOVED lines=26> */
[----:B-1----:R-:W-:Y:S01]  /*65e0*/  IMAD.WIDE.U32 R206, R205, 0x10, R164 ;  /* 0x00000010cdce7825 */ /* 0x002fe200078e00a4 */
[----:B------:R-:W-:-:S02]  /*65f0*/  F2FP.F16.F32.PACK_AB R166, R212, R215 ;  /* 0x000000d7d4a6723e */ /* 0x000fc400000000ff */
[----:B------:R-:W-:Y:S02]  /*6600*/  F2FP.F16.F32.PACK_AB R167, R214, R167 ;  /* 0x000000a7d6a7723e */ /* 0x000fe400000000ff */
[----:B------:R-:W-:Y:S02]  /*6610*/  F2FP.F16.F32.PACK_AB R165, R210, R211 ;  /* 0x000000d3d2a5723e */ /* 0x000fe400000000ff */
[----:B------:R-:W-:-:S05]  /*6620*/  F2FP.F16.F32.PACK_AB R164, R209, R208 ;  /* 0x000000d0d1a4723e */ /* 0x000fca00000000ff */
[----:B------:R1:W-:Y:S02]  /*6630*/  STG.E.128 desc[UR6][R206.64], R164 ;  /* 0x000000a4ce007986 */ /* 0x0003e4000c101d06 */
.L_x_35530:
[----:B------:R-:W-:Y:S05]  /*6640*/  BSYNC.RECONVERGENT B0 ;  /* 0x0000000000007941 */ /* 0x000fea0003800200 */
.L_x_35529:
[----:B-1234-:R-:W1:Y:S02]  /*6650*/  LDC.64 R164, c[0x0][0x380] ;  /* 0x0000e000ffa47b82 */ /* 0x01ee640000000a00 */
[----:B-1----:R-:W-:-:S04]  /*6660*/  LEA R9, R164, R9, 0x2 ;  /* 0x00000009a4097211 */ /* 0x002fc800078e10ff */
[----:B------:R-:W-:-:S13]  /*6670*/  ISETP.GE.AND P0, PT, R9, R165, PT ;  /* 0x000000a50900720c */ /* 0x000fda0003f06270 */
[----:B------:R-:W-:Y:S05]  /*6680*/  @!P0 BRA `(.L_x_35545) ;  /* 0xffffffa400448947 */ /* 0x000fea000383ffff */
[----:B------:R-:W-:Y:S05]  /*6690*/  EXIT ;  /* 0x000000000000794d */ /* 0x000fea0003800000 */
.L_x_35528:
[----:B------:R-:W-:Y:S01]  /*66a0*/  HFMA2 R214, -RZ, RZ, 0, 5.9604644775390625e-08 ;  /* 0x00000001ffd67431 */ /* 0x000fe200000001ff */
[----:B------:R-:W-:Y:S01]  /*66b0*/  BSSY B0, `(.L_x_35546) ;  /* 0x0000007000007945 */ /* 0x000fe20003800000 */
[----:B------:R-:W-:Y:S02]  /*66c0*/  MOV R213, R164 ;  /* 0x000000a400d57202 */ /* 0x000fe40000000f00 */
[----:B------:R-:W-:Y:S02]  /*66d0*/  MOV R215, 0x1f ;  /* 0x0000001f00d77802 */ /* 0x000fe40000000f00 */
[----:B------:R-:W-:-:S07]  /*66e0*/  MOV R212, 0xffffffff ;  /* 0xffffffff00d47802 */ /* 0x000fce0000000f00 */
[----:B0----5:R-:W-:Y:S05]  /*66f0*/  WARPSYNC.COLLECTIVE R212, `(.L_x_35547) ;  /* 0x00000000d4087348 */ /* 0x021fea0003c00000 */
[----:B------:R1:W2:Y:S02]  /*6700*/  SHFL.BFLY P6, R211, R213, R214, R215 ;  /* 0x0c0000d6d5d37389 */ /* 0x0002a400000c00d7 */
[----:B012--5:R-:W-:Y:S05]  /*6710*/  ENDCOLLECTIVE ;  /* 0x000000000000791b */ /* 0x027fea0003800000 */
.L_x_35547:
[----:B------:R-:W-:Y:S05]  /*6720*/  BSYNC B0 ;  /* 0x0000000000007941 */ /* 0x000fea0003800000 */
.L_x_35546:
        /* <DEDUP_REMOVED lines=9> */
.L_x_35548:
[----:B------:R-:W-:Y:S01]  /*67c0*/  HFMA2 R214, -RZ, RZ, 0, 2.384185791015625e-07 ;  /* 0x00000004ffd67431 */ /* 0x000fe200000001ff */
[----:B------:R-:W-:-:S05]  /*67d0*/  MOV R166, R211 ;  /* 0x000000d300a67202 */ /* 0x000fca0000000f00 */
[----:B------:R-:W-:-:S05]  /*67e0*/  FADD.FTZ R166, R165, R166 ;  /* 0x000000a6a5a67221 */ /* 0x000fca0000010000 */
[----:B------:R-:W-:-:S07]  /*67f0*/  MOV R213, R166 ;  /* 0x000000a600d57202 */ /* 0x000fce0000000f00 */
[----:B------:R-:W-:Y:S05]  /*6800*/  WARPSYNC.COLLECTIVE R212, `(.L_x_35549) ;  /* 0x00000000d4087348 */ /* 0x000fea0003c00000 */
[----:B------:R0:W1:Y:S02]  /*6810*/  SHFL.BFLY P6, R211, R213, R214, R215 ;  /* 0x0c0000d6d5d37389 */ /* 0x00006400000c00d7 */
[----:B01----:R-:W-:Y:S05]  /*6820*/  ENDCOLLECTIVE ;  /* 0x000000000000791b */ /* 0x003fea0003800000 */
.L_x_35549:
[----:B------:R-:W-:Y:S01]  /*6830*/  HFMA2 R214, -RZ, RZ, 0, 4.76837158203125e-07 ;  /* 0x00000008ffd67431 */ /* 0x000fe200000001ff */
[----:B------:R-:W-:-:S05]  /*6840*/  MOV R167, R211 ;  /* 0x000000d300a77202 */ /* 0x000fca0000000f00 */
[----:B------:R-:W-:-:S05]  /*6850*/  FADD.FTZ R167, R166, R167 ;  /* 0x000000a7a6a77221 */ /* 0x000fca0000010000 */
[----:B------:R-:W-:-:S07]  /*6860*/  MOV R213, R167 ;  /* 0x000000a700d57202 */ /* 0x000fce0000000f00 */
[----:B------:R-:W-:Y:S05]  /*6870*/  WARPSYNC.COLLECTIVE R212, `(.L_x_35550) ;  /* 0x00000000d4087348 */ /* 0x000fea0003c00000 */
[----:B------:R0:W1:Y:S02]  /*6880*/  SHFL.BFLY P6, R211, R213, R214, R215 ;  /* 0x0c0000d6d5d37389 */ /* 0x00006400000c00d7 */
[----:B01----:R-:W-:Y:S05]  /*6890*/  ENDCOLLECTIVE ;  /* 0x000000000000791b */ /* 0x003fea0003800000 */
.L_x_35550:
        /* <DEDUP_REMOVED lines=8> */
.L_x_35551:
        /* <DEDUP_REMOVED lines=139> */
.L_x_35552:
[----:B------:R-:W-:Y:S01]  /*71d0*/  HFMA2 R214, -RZ, RZ, 0, 1.1920928955078125e-07 ;  /* 0x00000002ffd67431 */ /* 0x000fe200000001ff */
[----:B------:R-:W-:-:S05]  /*71e0*/  MOV R165, R211 ;  /* 0x000000d300a57202 */ /* 0x000fca0000000f00 */
[----:B------:R-:W-:-:S05]  /*71f0*/  FADD.FTZ R165, R164, R165 ;  /* 0x000000a5a4a57221 */ /* 0x000fca0000010000 */
[----:B------:R-:W-:-:S07]  /*7200*/  MOV R213, R165 ;  /* 0x000000a500d57202 */ /* 0x000fce0000000f00 */
[----:B------:R-:W-:Y:S05]  /*7210*/  WARPSYNC.COLLECTIVE R212, `(.L_x_35553) ;  /* 0x00000000d4087348 */ /* 0x000fea0003c00000 */
[----:B------:R0:W1:Y:S02]  /*7220*/  SHFL.BFLY P6, R211, R213, R214, R215 ;  /* 0x0c0000d6d5d37389 */ /* 0x00006400000c00d7 */
[----:B01----:R-:W-:Y:S05]  /*7230*/  ENDCOLLECTIVE ;  /* 0x000000000000791b */ /* 0x003fea0003800000 */
.L_x_35553:
[----:B------:R-:W-:Y:S01]  /*7240*/  HFMA2 R214, -RZ, RZ, 0, 2.384185791015625e-07 ;  /* 0x00000004ffd67431 */ /* 0x000fe200000001ff */
[----:B------:R-:W-:-:S05]  /*7250*/  MOV R166, R211 ;  /* 0x000000d300a67202 */ /* 0x000fca0000000f00 */
[----:B------:R-:W-:-:S05]  /*7260*/  FADD.FTZ R166, R165, R166 ;  /* 0x000000a6a5a67221 */ /* 0x000fca0000010000 */
[----:B------:R-:W-:-:S07]  /*7270*/  MOV R213, R166 ;  /* 0x000000a600d57202 */ /* 0x000fce0000000f00 */
[----:B------:R-:W-:Y:S05]  /*7280*/  WARPSYNC.COLLECTIVE R212, `(.L_x_35554) ;  /* 0x00000000d4087348 */ /* 0x000fea0003c00000 */
[----:B------:R0:W1:Y:S02]  /*7290*/  SHFL.BFLY P6, R211, R213, R214, R215 ;  /* 0x0c0000d6d5d37389 */ /* 0x00006400000c00d7 */
[----:B01----:R-:W-:Y:S05]  /*72a0*/  ENDCOLLECTIVE ;  /* 0x000000000000791b */ /* 0x003fea0003800000 */
.L_x_35554:
[----:B------:R-:W-:Y:S01]  /*72b0*/  HFMA2 R214, -RZ, RZ, 0, 4.76837158203125e-07 ;  /* 0x00000008ffd67431 */ /* 0x000fe200000001ff */
[----:B------:R-:W-:-:S05]  /*72c0*/  MOV R167, R211 ;  /* 0x000000d300a77202 */ /* 0x000fca0000000f00 */
[----:B------:R-:W-:-:S05]  /*72d0*/  FADD.FTZ R167, R166, R167 ;  /* 0x000000a7a6a77221 */ /* 0x000fca0000010000 */
[----:B------:R-:W-:-:S07]  /*72e0*/  MOV R213, R167 ;  /* 0x000000a700d57202 */ /* 0x000fce0000000f00 */
[----:B------:R-:W-:Y:S05]  /*72f0*/  WARPSYNC.COLLECTIVE R212, `(.L_x_35555) ;  /* 0x00000000d4087348 */ /* 0x000fea0003c00000 */
[----:B------:R0:W1:Y:S02]  /*7300*/  SHFL.BFLY P6, R211, R213, R214, R215 ;  /* 0x0c0000d6d5d37389 */ /* 0x00006400000c00d7 */
[----:B01----:R-:W-:Y:S05]  /*7310*/  ENDCOLLECTIVE ;  /* 0x000000000000791b */ /* 0x003fea0003800000 */
.L_x_35555:
[----:B------:R-:W-:Y:S01]  /*7320*/  HFMA2 R214, -RZ, RZ, 0, 9.5367431640625e-07 ;  /* 0x00000010ffd67431 */ /* 0x000fe200000001ff */
[----:B------:R-:W-:-:S05]  /*7330*/  MOV R210, R211 ;  /* 0x000000d300d27202 */ /* 0x000fca0000000f00 */
[----:B------:R-:W-:-:S05]  /*7340*/  FADD.FTZ R210, R167, R210 ;  /* 0x000000d2a7d27221 */ /* 0x000fca0000010000 */
[----:B------:R-:W-:-:S07]  /*7350*/  MOV R213, R210 ;  /* 0x000000d200d57202 */ /* 0x000fce0000000f00 */
[----:B------:R-:W-:Y:S05]  /*7360*/  WARPSYNC.COLLECTIVE R212, `(.L_x_35556) ;  /* 0x00000000d4087348 */ /* 0x000fea0003c00000 */
[----:B------:R0:W1:Y:S02]  /*7370*/  SHFL.BFLY P6, R211, R213, R214, R215 ;  /* 0x0c0000d6d5d37389 */ /* 0x00006400000c00d7 */
[----:B01----:R-:W-:Y:S05]  /*7380*/  ENDCOLLECTIVE ;  /* 0x000000000000791b */ /* 0x003fea0003800000 */
.L_x_35556:
[----:B------:R-:W-:Y:S05]  /*7390*/  BRA `(.L_x_35557) ;  /* 0xffffffdc00d87947 */ /* 0x000fea000383ffff */
.L_x_35558:
        /* <DEDUP_REMOVED lines=14> */
.L_x_71502:


//--------------------- .text._ZN10layer_norm13ln_fwd_kernelINS_13Kernel_traitsIf6__halfS2_S2_fjLj2048ELj1ELj4ELj1ELj16ENS_18Kernel_traits_baseILj2048EfS2_S2_S2_fjLj128EEEEELb0ELb0ELb1ELb1EEEvNS_9FwdParamsE --------------------------
	.section	.text._ZN10layer_norm13ln_fwd_kernelINS_13Kernel_traitsIf6__halfS2_S2_fjLj2048ELj1ELj4ELj1ELj16ENS_18Kernel_traits_baseILj2048EfS2_S2_S2_fjLj128EEEEELb0ELb0ELb1ELb1EEEvNS_9FwdParamsE,"ax",@progbits
	.align	128
        .global         _ZN10layer_norm13ln_fwd_kernelINS_13Kernel_traitsIf6__halfS2_S2_fjLj2048ELj1ELj4ELj1ELj16ENS_18Kernel_traits_baseILj2048EfS2_S2_S2_fjLj128EEEEELb0ELb0ELb1ELb1EEEvNS_9FwdParamsE
        .type           _ZN10layer_norm13ln_fwd_kernelINS_13Kernel_traitsIf6__halfS2_S2_fjLj2048ELj1ELj4ELj1ELj16ENS_18Kernel_traits_baseILj2048EfS2_S2_S2_fjLj128EEEEELb0ELb0ELb1ELb1EEEvNS_9FwdParamsE,@function
        .size           _ZN10layer_norm13ln_fwd_kernelINS_13Kernel_traitsIf6__halfS2_S2_fjLj2048ELj1ELj4ELj1ELj16ENS_18Kernel_traits_baseILj2048EfS2_S2_S2_fjLj128EEEEELb0ELb0ELb1ELb1EEEvNS_9FwdParamsE,(.L_x_71503 - _ZN10layer_norm13ln_fwd_kernelINS_13Kernel_traitsIf6__halfS2_S2_fjLj2048ELj1ELj4ELj1ELj16ENS_18Kernel_traits_baseILj2048EfS2_S2_S2_fjLj128EEEEELb0ELb0ELb1ELb1EEEvNS_9FwdParamsE)
        .other          _ZN10layer_norm13ln_fwd_kernelINS_13Kernel_traitsIf6__halfS2_S2_fjLj2048ELj1ELj4ELj1ELj16ENS_18Kernel_traits_baseILj2048EfS2_S2_S2_fjLj128EEEEELb0ELb0ELb1ELb1EEEvNS_9FwdParamsE,@"STO_CUDA_ENTRY STV_DEFAULT"
_ZN10layer_norm13ln_fwd_kernelINS_13Kernel_traitsIf6__halfS2_S2_fjLj2048ELj1ELj4ELj1ELj16ENS_18Kernel_traits_baseILj2048EfS2_S2_S2_fjLj128EEEEELb0ELb0ELb1ELb1EEEvNS_9FwdParamsE:
.text._ZN10layer_norm13ln_fwd_kernelINS_13Kernel_traitsIf6__halfS2_S2_fjLj2048ELj1ELj4ELj1ELj16ENS_18Kernel_traits_baseILj2048EfS2_S2_S2_fjLj128EEEEELb0ELb0ELb1ELb1EEEvNS_9FwdParamsE:
        /* <DEDUP_REMOVED lines=49> */
.L_x_35559:
        /* <DEDUP_REMOVED lines=50> */
.L_x_35560:
[----:B------:R-:W1:Y:S01]  /*0630*/  LDCU UR4, c[0x0][0x384] ;  /* 0x00007080ff0477ac */ /* 0x000e620008000800 */
[----:B------:R-:W2:Y:S01]  /*0640*/  LDCU.U8 UR5, c[0x0][0x410] ;  /* 0x00008200ff0577ac */ /* 0x000ea20008000000 */
[----:B------:R-:W3:Y:S01]  /*0650*/  LDCU UR10, c[0x0][0x448] ;  /* 0x00008900ff0a77ac */ /* 0x000ee20008000800 */
[----:B------:R-:W4:Y:S01]  /*0660*/  LDCU.64 UR8, c[0x0][0x3a0] ;  /* 0x00007400ff0877ac */ /* 0x000f220008000a00 */
[----:B-1----:R-:W-:-:S13]  /*0670*/  ISETP.GE.AND P0, PT, R166, UR4, PT ;  /* 0x00000004a6007c0c */ /* 0x002fda000bf06270 */
[----:B--234-:R-:W-:Y:S05]  /*0680*/  @P0 EXIT ;  /* 0x000000000000094d */ /* 0x01cfea0003800000 */
.L_x_35580:
        /* <DEDUP_REMOVED lines=25> */
[----:B0-----:R-:W-:-:S05]  /*0820*/  IMAD.WIDE.U32 R2, R205, 0x10, R2 ;  /* 0x00000010cd027825 */ /* 0x001fca00078e0002 */
[----:B------:R0:W2:Y:S01]  /*0830*/  LDG.E.128 R144, desc[UR6][R2.64] ;  /* 0x0000000602907981 */ /* 0x0000a2000c1e1d00 */
[----:B------:R-:W-:-:S13]  /*0840*/  ISETP.GT.AND P1, PT, R0, RZ, PT ;  /* 0x000000ff0000720c */ /* 0x000fda0003f24270 */
[----:B------:R-:W1:Y:S01]  /*0850*/  @P1 LDC R139, c[0x0][0x40c] ;  /* 0x00010300ff8b1b82 */ /* 0x000e620000000800 */
[----:B-----5:R-:W-:Y:S02]  /*0860*/  @P1 HADD2.F32 R136, -RZ, R4.H1_H1 ;  /* 0x30000004ff881230 */ /* 0x020fe40000004100 */
[--C-:B------:R-:W-:Y:S02]  /*0870*/  @P1 HADD2.F32 R137, -RZ, R5.reuse.H0_H0 ;  /* 0x20000005ff891230 */ /* 0x100fe40000004100 */
[----:B------:R-:W-:Y:S02]  /*0880*/  @P1 HADD2.F32 R138, -RZ, R5.H1_H1 ;  /* 0x30000005ff8a1230 */ /* 0x000fe40000004100 */
[----:B0-----:R-:W-:Y:S01]  /*0890*/  @P1 HADD2.F32 R3, -RZ, R6.H0_H0 ;  /* 0x20000006ff031230 */ /* 0x001fe20000004100 */
[----:B------:R-:W0:Y:S01]  /*08a0*/  @P1 LDC R141, c[0x0][0x40c] ;  /* 0x00010300ff8d1b82 */ /* 0x000e220000000800 */
[----:B------:R-:W-:-:S07]  /*08b0*/  @P1 HADD2.F32 R2, -RZ, R4.H0_H0 ;  /* 0x20000004ff021230 */ /* 0x000fce0000004100 */
[----:B------:R-:W3:Y:S08]  /*08c0*/  @P1 LDC R142, c[0x0][0x40c] ;  /* 0x00010300ff8e1b82 */ /* 0x000ef00000000800 */
[----:B------:R-:W4:Y:S08]  /*08d0*/  @P1 LDC R143, c[0x0][0x40c] ;  /* 0x00010300ff8f1b82 */ /* 0x000f300000000800 */
[----:B------:R-:W4:Y:S08]  /*08e0*/  @P1 LDC R148, c[0x0][0x40c] ;  /* 0x00010300ff941b82 */ /* 0x000f300000000800 */
[----:B------:R-:W4:Y:S08]  /*08f0*/  @P1 LDC R149, c[0x0][0x40c] ;  /* 0x00010300ff951b82 */ /* 0x000f300000000800 */
[----:B------:R-:W3:Y:S08]  /*0900*/  @P1 LDC R140, c[0x0][0x40c] ;  /* 0x00010300ff8c1b82 */ /* 0x000ef00000000800 */
[----:B------:R-:W4:Y:S01]  /*0910*/  @P1 LDC R150, c[0x0][0x40c] ;  /* 0x00010300ff961b82 */ /* 0x000f220000000800 */
[----:B--2---:R-:W-:-:S02]  /*0920*/  HADD2.F32 R163, -RZ, R144.H1_H1 ;  /* 0x30000090ffa37230 */ /* 0x004fc40000004100 */
[--C-:B------:R-:W-:Y:S02]  /*0930*/  HADD2.F32 R162, -RZ, R145.reuse.H0_H0 ;  /* 0x20000091ffa27230 */ /* 0x100fe40000004100 */
[----:B------:R-:W-:Y:S02]  /*0940*/  HADD2.F32 R157, -RZ, R144.H0_H0 ;  /* 0x20000090ff9d7230 */ /* 0x000fe40000004100 */
[----:B-1----:R-:W-:Y:S01]  /*0950*/  @P1 FFMA.FTZ R163, R136, R139, R163 ;  /* 0x0000008b88a31223 */ /* 0x002fe200000100a3 */
[----:B------:R-:W-:Y:S02]  /*0960*/  HADD2.F32 R161, -RZ, R145.H1_H1 ;  /* 0x30000091ffa17230 */ /* 0x000fe40000004100 */
[----:B0-----:R-:W-:Y:S01]  /*0970*/  @P1 FFMA.FTZ R162, R137, R141, R162 ;  /* 0x0000008d89a21223 */ /* 0x001fe200000100a2 */
[--C-:B------:R-:W-:Y:S02]  /*0980*/  HADD2.F32 R160, -RZ, R146.reuse.H0_H0 ;  /* 0x20000092ffa07230 */ /* 0x100fe40000004100 */
[----:B---3--:R-:W-:Y:S01]  /*0990*/  @P1 FFMA.FTZ R157, R2, R140, R157 ;  /* 0x0000008c029d1223 */ /* 0x008fe2000001009d */
[----:B------:R-:W-:-:S02]  /*09a0*/  HADD2.F32 R159, -RZ, R146.H1_H1 ;  /* 0x30000092ff9f7230 */ /* 0x000fc40000004100 */
[----:B------:R-:W-:Y:S01]  /*09b0*/  @P1 FFMA.FTZ R161, R138, R142, R161 ;  /* 0x0000008e8aa11223 */ /* 0x000fe200000100a1 */
[--C-:B------:R-:W-:Y:S02]  /*09c0*/  HADD2.F32 R158, -RZ, R147.reuse.H0_H0 ;  /* 0x20000093ff9e7230 */ /* 0x100fe40000004100 */
[----:B----4-:R-:W-:Y:S01]  /*09d0*/  @P1 FFMA.FTZ R160, R3, R143, R160 ;  /* 0x0000008f03a01223 */ /* 0x010fe200000100a0 */
[----:B------:R-:W-:Y:S01]  /*09e0*/  HADD2.F32 R156, -RZ, R147.H1_H1 ;  /* 0x30000093ff9c7230 */ /* 0x000fe20000004100 */
[----:B------:R-:W-:Y:S01]  /*09f0*/  F2FP.F16.F32.PACK_AB R2, RZ, R163 ;  /* 0x000000a3ff02723e */ /* 0x000fe200000000ff */
[----:B------:R-:W-:Y:S01]  /*0a00*/  @P1 HADD2.F32 R136, -RZ, R6.H1_H1 ;  /* 0x30000006ff881230 */ /* 0x000fe20000004100 */
[----:B------:R-:W-:Y:S01]  /*0a10*/  F2FP.F16.F32.PACK_AB R3, RZ, R161 ;  /* 0x000000a1ff03723e */ /* 0x000fe200000000ff */
[--C-:B------:R-:W-:Y:S01]  /*0a20*/  @P1 HADD2.F32 R137, -RZ, R7.reuse.H0_H0 ;  /* 0x20000007ff891230 */ /* 0x100fe20000004100 */
[----:B------:R-:W-:Y:S01]  /*0a30*/  F2FP.F16.F32.PACK_AB R138, RZ, R160 ;  /* 0x000000a0ff8a723e */ /* 0x000fe200000000ff */
[----:B------:R-:W-:-:S02]  /*0a40*/  @P1 HADD2.F32 R139, -RZ, R7.H1_H1 ;  /* 0x30000007ff8b1230 */ /* 0x000fc40000004100 */
        /* <DEDUP_REMOVED lines=13> */
.L_x_35561:
[----:B------:R-:W0:Y:S01]  /*0b20*/  @P0 LDC R3, c[0x0][0x40c] ;  /* 0x00010300ff030b82 */ /* 0x000e220000000800 */
[--C-:B-----5:R-:W-:Y:S01]  /*0b30*/  @P0 HADD2.F32 R2, -RZ, R4.reuse.H0_H0 ;  /* 0x20000004ff020230 */ /* 0x120fe20000004100 */
[----:B------:R-:W-:Y:S01]  /*0b40*/  CS2R R156, SRZ ;  /* 0x00000000009c7805 */ /* 0x000fe2000001ff00 */
[----:B------:R-:W-:Y:S01]  /*0b50*/  @P0 HADD2.F32 R136, -RZ, R4.H1_H1 ;  /* 0x30000004ff880230 */ /* 0x000fe20000004100 */
[----:B------:R-:W-:Y:S01]  /*0b60*/  CS2R R162, SRZ ;  /* 0x0000000000a27805 */ /* 0x000fe2000001ff00 */
[----:B------:R-:W-:Y:S01]  /*0b70*/  @P0 HADD2.F32 R138, -RZ, R5.H0_H0 ;  /* 0x20000005ff8a0230 */ /* 0x000fe20000004100 */
[----:B------:R-:W-:Y:S02]  /*0b80*/  CS2R R160, SRZ ;  /* 0x0000000000a07805 */ /* 0x000fe4000001ff00 */
[----:B------:R-:W-:Y:S01]  /*0b90*/  CS2R R158, SRZ ;  /* 0x00000000009e7805 */ /* 0x000fe2000001ff00 */
[----:B------:R-:W1:Y:S08]  /*0ba0*/  @P0 LDC R137, c[0x0][0x40c] ;  /* 0x00010300ff890b82 */ /* 0x000e700000000800 */
[----:B------:R-:W2:Y:S08]  /*0bb0*/  @P0 LDC R139, c[0x0][0x40c] ;  /* 0x00010300ff8b0b82 */ /* 0x000eb00000000800 */
[----:B------:R-:W3:Y:S01]  /*0bc0*/  @P0 LDC R140, c[0x0][0x40c] ;  /* 0x00010300ff8c0b82 */ /* 0x000ee20000000800 */
[----:B0-----:R-:W-:Y:S01]  /*0bd0*/  @P0 FMUL.FTZ R157, R2, R3 ;  /* 0x00000003029d0220 */ /* 0x001fe20000410000 */
[----:B------:R-:W-:-:S02]  /*0be0*/  @P0 HADD2.F32 R3, -RZ, R6.H0_H0 ;  /* 0x20000006ff030230 */ /* 0x000fc40000004100 */
[----:B------:R-:W-:-:S04]  /*0bf0*/  @P0 HADD2.F32 R2, -RZ, R5.H1_H1 ;  /* 0x30000005ff020230 */ /* 0x000fc80000004100 */
        /* <DEDUP_REMOVED lines=8> */
[----:B---3--:R-:W-:-:S07]  /*0c80*/  @P0 FMUL.FTZ R160, R3, R140 ;  /* 0x0000008c03a00220 */ /* 0x008fce0000410000 */
[----:B------:R-:W3:Y:S01]  /*0c90*/  @P0 LDC R145, c[0x0][0x40c] ;  /* 0x00010300ff910b82 */ /* 0x000ee20000000800 */
[----:B0-----:R-:W-:Y:S01]  /*0ca0*/  @P0 FMUL.FTZ R159, R136, R143 ;  /* 0x0000008f889f0220 */ /* 0x001fe20000410000 */
[----:B------:R-:W-:-:S04]  /*0cb0*/  F2FP.F16.F32.PACK_AB R136, RZ, R157 ;  /* 0x0000009dff88723e */ /* 0x000fc800000000ff */
[----:B------:R-:W-:Y:S01]  /*0cc0*/  F2FP.F16.F32.PACK_AB R139, RZ, R159 ;  /* 0x0000009fff8b723e */ /* 0x000fe200000000ff */
[----:B-1----:R-:W-:Y:S01]  /*0cd0*/  @P0 FMUL.FTZ R161, R2, R141 ;  /* 0x0000008d02a10220 */ /* 0x002fe20000410000 */
[----:B------:R-:W-:-:S04]  /*0ce0*/  F2FP.F16.F32.PACK_AB R2, RZ, R163 ;  /* 0x000000a3ff02723e */ /* 0x000fc800000000ff */
[----:B------:R-:W-:Y:S02]  /*0cf0*/  F2FP.F16.F32.PACK_AB R3, RZ, R161 ;  /* 0x000000a1ff03723e */ /* 0x000fe400000000ff */
[----:B------:R-:W-:Y:S01]  /*0d00*/  PRMT R136, R136, 0x5410, R2 ;  /* 0x0000541088887816 */ /* 0x000fe20000000002 */
        /* <DEDUP_REMOVED lines=9> */
.L_x_35562:
        /* <DEDUP_REMOVED lines=58> */
.L_x_35563:
[----:B0-----:R-:W0:Y:S01]  /*1140*/  @P0 LDC R137, c[0x0][0x40c] ;  /* 0x00010300ff890b82 */ /* 0x001e220000000800 */
        /* <DEDUP_REMOVED lines=39> */
.L_x_35564:
        /* <DEDUP_REMOVED lines=58> */
.L_x_35565:
[----:B-1----:R-:W0:Y:S01]  /*1760*/  @P0 LDC R137, c[0x0][0x40c] ;  /* 0x00010300ff890b82 */ /* 0x002e220000000800 */
[--C-:B-----5:R-:W-:Y:S01]  /*1770*/  @P0 HADD2.F32 R136, -RZ, R4.reuse.H0_H0 ;  /* 0x20000004ff880230 */ /* 0x120fe20000004100 */
[----:B------:R-:W-:Y:S01]  /*1780*/  CS2R R146, SRZ ;  /* 0x0000000000927805 */ /* 0x000fe2000001ff00 */
[----:B------:R-:W-:Y:S01]  /*1790*/  @P0 HADD2.F32 R140, -RZ, R5.H0_H0 ;  /* 0x20000005ff8c0230 */ /* 0x000fe20000004100 */
[----:B------:R-:W-:Y:S01]  /*17a0*/  MOV R141, RZ ;  /* 0x000000ff008d7202 */ /* 0x000fe20000000f00 */
[----:B------:R-:W-:Y:S01]  /*17b0*/  @P0 HADD2.F32 R138, -RZ, R4.H1_H1 ;  /* 0x30000004ff8a0230 */ /* 0x000fe20000004100 */
[----:B------:R-:W-:Y:S01]  /*17c0*/  CS2R R144, SRZ ;  /* 0x0000000000907805 */ /* 0x000fe2000001ff00 */
[----:B------:R-:W-:Y:S01]  /*17d0*/  @P0 HADD2.F32 R172, -RZ, R7.H1_H1 ;  /* 0x30000007ffac0230 */ /* 0x000fe20000004100 */
        /* <DEDUP_REMOVED lines=9> */
[----:B------:R-:W-:-:S05]  /*1870*/  CS2R R142, SRZ ;  /* 0x00000000008e7805 */ /* 0x000fca000001ff00 */
        /* <DEDUP_REMOVED lines=23> */
.L_x_35566:
        /* <DEDUP_REMOVED lines=58> */
.L_x_35567:
        /* <DEDUP_REMOVED lines=40> */
.L_x_35568:
        /* <DEDUP_REMOVED lines=58> */
.L_x_35569:
        /* <DEDUP_REMOVED lines=40> */
.L_x_35570:
        /* <DEDUP_REMOVED lines=58> */
.L_x_35571:
        /* <DEDUP_REMOVED lines=40> */
.L_x_35572:
        /* <DEDUP_REMOVED lines=58> */
.L_x_35573:
        /* <DEDUP_REMOVED lines=40> */
.L_x_35574:
        /* <DEDUP_REMOVED lines=14> */
[--C-:B-----5:R-:W-:Y:S02]  /*3350*/  @P0 HADD2.F32 R0, -RZ, R5.reuse.H0_H0 ;  /* 0x20000005ff000230 */ /* 0x120fe40000004100 */
[----:B------:R-:W-:Y:S02]  /*3360*/  @P0 HADD2.F32 R213, -RZ, R5.H1_H1 ;  /* 0x30000005ffd50230 */ /* 0x000fe40000004100 */
        /* <DEDUP_REMOVED lines=10> */
[--C-:B------:R-:W-:Y:S02]  /*3410*/  HADD2.F32 R206, -RZ, R139.reuse.H0_H0 ;  /* 0x2000008bffce7230 */ /* 0x100fe40000004100 */
[----:B0-----:R-:W-:Y:S01]  /*3420*/  @P0 FFMA.FTZ R169, R0, R211, R169 ;  /* 0x000000d300a90223 */ /* 0x001fe200000100a9 */
[----:B------:R-:W-:Y:S02]  /*3430*/  HADD2.F32 R205, -RZ, R139.H1_H1 ;  /* 0x3000008bffcd7230 */ /* 0x000fe40000004100 */
[----:B-1----:R-:W-:Y:S01]  /*3440*/  @P0 FFMA.FTZ R170, R213, R212, R170 ;  /* 0x000000d4d5aa0223 */ /* 0x002fe200000100aa */
[--C-:B------:R-:W-:Y:S02]  /*3450*/  HADD2.F32 R207, -RZ, R136.reuse.H0_H0 ;  /* 0x20000088ffcf7230 */ /* 0x100fe40000004100 */
[----:B------:R-:W-:-:S02]  /*3460*/  HADD2.F32 R208, -RZ, R136.H1_H1 ;  /* 0x30000088ffd07230 */ /* 0x000fc40000004100 */
[--C-:B------:R-:W-:Y:S02]  /*3470*/  HADD2.F32 R171, -RZ, R138.reuse.H0_H0 ;  /* 0x2000008affab7230 */ /* 0x100fe40000004100 */
[----:B------:R-:W-:Y:S01]  /*3480*/  HADD2.F32 R204, -RZ, R138.H1_H1 ;  /* 0x3000008affcc7230 */ /* 0x000fe20000004100 */
[----:B------:R-:W-:Y:S01]  /*3490*/  F2FP.F16.F32.PACK_AB R138, RZ, R170 ;  /* 0x000000aaff8a723e */ /* 0x000fe200000000ff */
[----:B------:R-:W-:Y:S02]  /*34a0*/  @P0 HADD2.F32 R139, -RZ, R6.H1_H1 ;  /* 0x30000006ff8b0230 */ /* 0x000fe40000004100 */
[----:B---3--:R-:W-:Y:S01]  /*34b0*/  @P0 FFMA.FTZ R171, R214, R215, R171 ;  /* 0x000000d7d6ab0223 */ /* 0x008fe200000100ab */
[----:B------:R-:W-:Y:S02]  /*34c0*/  @P0 HADD2.F32 R211, -RZ, R7.H0_H0 ;  /* 0x20000007ffd30230 */ /* 0x000fe40000004100 */
[--C-:B------:R-:W-:Y:S02]  /*34d0*/  @P0 HADD2.F32 R137, -RZ, R4.reuse.H1_H1 ;  /* 0x30000004ff890230 */ /* 0x100fe40000004100 */
        /* <DEDUP_REMOVED lines=19> */
.L_x_35575:
[----:B-1----:R-:W0:Y:S01]  /*3610*/  @P0 LDC R137, c[0x0][0x40c] ;  /* 0x00010300ff890b82 */ /* 0x002e220000000800 */
[--C-:B-----5:R-:W-:Y:S02]  /*3620*/  @P0 HADD2.F32 R0, -RZ, R4.reuse.H0_H0 ;  /* 0x20000004ff000230 */ /* 0x120fe40000004100 */
[----:B------:R-:W-:Y:S02]  /*3630*/  HFMA2 R169, -RZ, RZ, 0, 0 ;  /* 0x00000000ffa97431 */ /* 0x000fe400000001ff */
[----:B------:R-:W-:Y:S01]  /*3640*/  @P0 HADD2.F32 R136, -RZ, R4.H1_H1 ;  /* 0x30000004ff880230 */ /* 0x000fe20000004100 */
[----:B------:R-:W-:Y:S01]  /*3650*/  CS2R R206, SRZ ;  /* 0x0000000000ce7805 */ /* 0x000fe2000001ff00 */
[--C-:B------:R-:W-:Y:S01]  /*3660*/  @P0 HADD2.F32 R138, -RZ, R5.reuse.H0_H0 ;  /* 0x20000005ff8a0230 */ /* 0x100fe20000004100 */
[----:B------:R-:W-:Y:S02]  /*3670*/  MOV R208, RZ ;  /* 0x000000ff00d07202 */ /* 0x000fe40000000f00 */
[----:B------:R-:W-:Y:S01]  /*3680*/  CS2R R204, SRZ ;  /* 0x0000000000cc7805 */ /* 0x000fe2000001ff00 */
[----:B------:R-:W1:Y:S08]  /*3690*/  @P0 LDC R139, c[0x0][0x40c] ;  /* 0x00010300ff8b0b82 */ /* 0x000e700000000800 */
[----:B------:R-:W2:Y:S08]  /*36a0*/  @P0 LDC R171, c[0x0][0x40c] ;  /* 0x00010300ffab0b82 */ /* 0x000eb00000000800 */
[----:B------:R-:W3:Y:S01]  /*36b0*/  @P0 LDC R211, c[0x0][0x40c] ;  /* 0x00010300ffd30b82 */ /* 0x000ee20000000800 */
[----:B0-----:R-:W-:Y:S01]  /*36c0*/  @P0 FMUL.FTZ R207, R0, R137 ;  /* 0x0000008900cf0220 */ /* 0x001fe20000410000 */
[----:B------:R-:W-:-:S02]  /*36d0*/  @P0 HADD2.F32 R0, -RZ, R5.H1_H1 ;  /* 0x30000005ff000230 */ /* 0x000fc40000004100 */
[----:B------:R-:W-:-:S04]  /*36e0*/  @P0 HADD2.F32 R137, -RZ, R6.H1_H1 ;  /* 0x30000006ff890230 */ /* 0x000fc80000004100 */
[----:B------:R-:W0:Y:S01]  /*36f0*/  @P0 LDC R213, c[0x0][0x40c] ;  /* 0x00010300ffd50b82 */ /* 0x000e220000000800 */
[----:B-1----:R-:W-:Y:S01]  /*3700*/  @P0 FMUL.FTZ R208, R136, R139 ;  /* 0x0000008b88d00220 */ /* 0x002fe20000410000 */
[----:B------:R-:W-:Y:S02]  /*3710*/  @P0 HADD2.F32 R136, -RZ, R6.H0_H0 ;  /* 0x20000006ff880230 */ /* 0x000fe40000004100 */
        /* <DEDUP_REMOVED lines=17> */
[----:B------:R-:W-:Y:S01]  /*3830*/  PRMT R137, R137, 0x5410, R138 ;  /* 0x0000541089897816 */ /* 0x000fe2000000008a */
[----:B---3--:R-:W-:Y:S01]  /*3840*/  @P0 FMUL.FTZ R205, R139, R210 ;  /* 0x000000d28bcd0220 */ /* 0x008fe20000410000 */
[----:B------:R-:W-:Y:S02]  /*3850*/  F2FP.F16.F32.PACK_AB R139, RZ, R171 ;  /* 0x000000abff8b723e */ /* 0x000fe400000000ff */
[----:B------:R-:W-:Y:S02]  /*3860*/  F2FP.F16.F32.PACK_AB R210, RZ, R206 ;  /* 0x000000ceffd2723e */ /* 0x000fe400000000ff */
[----:B------:R-:W-:Y:S02]  /*3870*/  F2FP.F16.F32.PACK_AB R211, RZ, R205 ;  /* 0x000000cdffd3723e */ /* 0x000fe400000000ff */
[----:B------:R-:W-:Y:S02]  /*3880*/  PRMT R138, R139, 0x5410, R168 ;  /* 0x000054108b8a7816 */ /* 0x000fe400000000a8 */
[----:B------:R-:W-:-:S07]  /*3890*/  PRMT R139, R210, 0x5410, R211 ;  /* 0x00005410d28b7816 */ /* 0x000fce00000000d3 */
.L_x_35576:
        /* <DEDUP_REMOVED lines=219> */
.L_x_35592:
        /* <DEDUP_REMOVED lines=33> */
[----:B------:R-:W-:Y:S01]  /*4860*/  F2FP.F16.F32.PACK_AB R136, R136, R3 ;  /* 0x000000038888723e */ /* 0x000fe200000000ff */
[----:B------:R-:W-:Y:S01]  /*4870*/  FADD.FTZ R212, -R0, R158 ;  /* 0x0000009e00d47221 */ /* 0x000fe20000010100 */
[----:B------:R-:W-:Y:S01]  /*4880*/  F2FP.F16.F32.PACK_AB R137, R2, R137 ;  /* 0x000000890289723e */ /* 0x000fe200000000ff */
        /* <DEDUP_REMOVED lines=42> */
[----:B------:R-:W-:Y:S01]  /*4b30*/  F2FP.F16.F32.PACK_AB R139, R216, R139 ;  /* 0x0000008bd88b723e */ /* 0x000fe200000000ff */
[----:B0-----:R-:W-:Y:S01]  /*4b40*/  IMAD.WIDE.U32 R148, R195, 0x10, R2 ;  /* 0x00000010c3947825 */ /* 0x001fe200078e0002 */
[----:B------:R-:W-:-:S03]  /*4b50*/  F2FP.F16.F32.PACK_AB R138, R210, R141 ;  /* 0x0000008dd28a723e */ /* 0x000fc600000000ff */
        /* <DEDUP_REMOVED lines=13> */
[C---:B------:R-:W-:Y:S01]  /*4c30*/  FADD.FTZ R238, -R0.reuse, R174 ;  /* 0x000000ae00ee7221 */ /* 0x040fe20000010100 */
        /* <DEDUP_REMOVED lines=10> */
[----:B------:R-:W-:Y:S01]  /*4ce0*/  F2FP.F16.F32.PACK_AB R140, R158, R145 ;  /* 0x000000919e8c723e */ /* 0x000fe200000000ff */
[----:B------:R-:W-:Y:S01]  /*4cf0*/  FADD.FTZ R252, -R0, R203 ;  /* 0x000000cb00fc7221 */ /* 0x000fe20000010100 */
[----:B------:R-:W-:Y:S01]  /*4d00*/  FFMA.FTZ R141, R141, R126, R62 ;  /* 0x0000007e8d8d7223 */ /* 0x000fe2000001003e */
[----:B------:R-:W-:Y:S01]  /*4d10*/  FFMA.FTZ R150, R150, R123, R59 ;  /* 0x0000007b96967223 */ /* 0x000fe2000001003b */
[----:B------:R-:W-:Y:S01]  /*4d20*/  FFMA.FTZ R197, R214, R121, R57 ;  /* 0x00000079d6c57223 */ /* 0x000fe20000010039 */
[----:B------:R-:W-:Y:S01]  /*4d30*/  FFMA.FTZ R164, R164, R127, R63 ;  /* 0x0000007fa4a47223 */ /* 0x000fe2000001003f */
[----:B0-----:R-:W-:Y:S01]  /*4d40*/  FFMA.FTZ R138, R224, R113, R49 ;  /* 0x00000071e08a7223 */ /* 0x001fe20000010031 */
[----:B------:R-:W-:Y:S01]  /*4d50*/  FFMA.FTZ R136, R220, R117, R53 ;  /* 0x00000075dc887223 */ /* 0x000fe20000010035 */
[C---:B------:R-:W-:Y:S01]  /*4d60*/  IADD3 R145, PT, PT, R195.reuse, 0x20, RZ ;  /* 0x00000020c3917810 */ /* 0x040fe20007ffe0ff */
[C---:B------:R-:W-:Y:S01]  /*4d70*/  FADD.FTZ R202, -R0.reuse, R202 ;  /* 0x000000ca00ca7221 */ /* 0x040fe20000010100 */
[----:B------:R-:W-:Y:S01]  /*4d80*/  IADD3 R203, PT, PT, R195, 0x40, RZ ;  /* 0x00000040c3cb7810 */ /* 0x000fe20007ffe0ff */
[----:B------:R-:W-:Y:S01]  /*4d90*/  FADD.FTZ R172, -R0, R177 ;  /* 0x000000b100ac7221 */ /* 0x000fe20000010100 */
[C---:B------:R-:W-:Y:S01]  /*4da0*/  FMUL.FTZ R151, R209.reuse, R230 ;  /* 0x000000e6d1977220 */ /* 0x040fe20000410000 */
[C---:B------:R-:W-:Y:S01]  /*4db0*/  FMUL.FTZ R174, R209.reuse, R174 ;  /* 0x000000aed1ae7220 */ /* 0x040fe20000410000 */
[----:B------:R-:W-:Y:S01]  /*4dc0*/  F2FP.F16.F32.PACK_AB R139, R146, R189 ;  /* 0x000000bd928b723e */ /* 0x000fe200000000ff */
[----:B------:R-:W-:Y:S01]  /*4dd0*/  FADD.FTZ R242, -R0, R191 ;  /* 0x000000bf00f27221 */ /* 0x000fe20000010100 */
[----:B------:R-:W-:Y:S01]  /*4de0*/  F2FP.F16.F32.PACK_AB R138, R138, R157 ;  /* 0x0000009d8a8a723e */ /* 0x000fe200000000ff */
[C---:B------:R-:W-:Y:S01]  /*4df0*/  FMUL.FTZ R177, R209.reuse, R194 ;  /* 0x000000c2d1b17220 */ /* 0x040fe20000410000 */
[----:B------:R-:W-:Y:S01]  /*4e00*/  F2FP.F16.F32.PACK_AB R137, R222, R155 ;  /* 0x0000009bde89723e */ /* 0x000fe200000000ff */
[----:B------:R-:W-:Y:S01]  /*4e10*/  FMUL.FTZ R191, R209, R202 ;  /* 0x000000cad1bf7220 */ /* 0x000fe20000410000 */
[----:B------:R-:W-:Y:S01]  /*4e20*/  F2FP.F16.F32.PACK_AB R136, R136, R153 ;  /* 0x000000998888723e */ /* 0x000fe200000000ff */
[----:B------:R-:W-:Y:S01]  /*4e30*/  IMAD.WIDE.U32 R202, R203, 0x10, R2 ;  /* 0x00000010cbca7825 */ /* 0x000fe200078e0002 */
[----:B------:R-:W-:-:S03]  /*4e40*/  IADD3 R149, PT, PT, R195, 0x60, RZ ;  /* 0x00000060c3957810 */ /* 0x000fc60007ffe0ff */
[----:B------:R-:W-:Y:S01]  /*4e50*/  FADD.FTZ R232, -R0, R176 ;  /* 0x000000b000e87221 */ /* 0x000fe20000010100 */
[----:B------:R-:W-:Y:S01]  /*4e60*/  IADD3 R157, PT, PT, R195, 0x80, RZ ;  /* 0x00000080c39d7810 */ /* 0x000fe20007ffe0ff */
[----:B------:R-:W-:Y:S01]  /*4e70*/  FFMA.FTZ R151, R151, R110, R46 ;  /* 0x0000006e97977223 */ /* 0x000fe2000001002e */
[C---:B------:R-:W-:Y:S01]  /*4e80*/  IADD3 R155, PT, PT, R195.reuse, 0xa0, RZ ;  /* 0x000000a0c39b7810 */ /* 0x040fe20007ffe0ff */
[----:B------:R-:W-:Y:S01]  /*4e90*/  FFMA.FTZ R174, R174, R111, R47 ;  /* 0x0000006faeae7223 */ /* 0x000fe2000001002f */
[C---:B------:R-:W-:Y:S01]  /*4ea0*/  IADD3 R153, PT, PT, R195.reuse, 0xc0, RZ ;  /* 0x000000c0c3997810 */ /* 0x040fe20007ffe0ff */
[----:B------:R-:W-:Y:S01]  /*4eb0*/  FADD.FTZ R176, -R0, R183 ;  /* 0x000000b700b07221 */ /* 0x000fe20000010100 */
[----:B------:R-:W-:Y:S01]  /*4ec0*/  IADD3 R189, PT, PT, R195, 0xe0, RZ ;  /* 0x000000e0c3bd7810 */ /* 0x000fe20007ffe0ff */
[----:B------:R-:W-:Y:S01]  /*4ed0*/  IMAD.WIDE.U32 R194, R145, 0x10, R2 ;  /* 0x0000001091c27825 */ /* 0x000fe200078e0002 */
[----:B------:R-:W-:-:S03]  /*4ee0*/  F2FP.F16.F32.PACK_AB R143, R150, R143 ;  /* 0x0000008f968f723e */ /* 0x000fc600000000ff */
[----:B------:R-:W-:Y:S01]  /*4ef0*/  FADD.FTZ R240, -R0, R178 ;  /* 0x000000b200f07221 */ /* 0x000fe20000010100 */
[----:B------:R-:W-:Y:S01]  /*4f00*/  F2FP.F16.F32.PACK_AB R142, R197, R142 ;  /* 0x0000008ec58e723e */ /* 0x000fe200000000ff */
[C---:B------:R-:W-:Y:S01]  /*4f10*/  FMUL.FTZ R183, R209.reuse, R242 ;  /* 0x000000f2d1b77220 */ /* 0x040fe20000410000 */
[----:B------:R-:W-:Y:S01]  /*4f20*/  F2FP.F16.F32.PACK_AB R141, R164, R141 ;  /* 0x0000008da48d723e */ /* 0x000fe200000000ff */
[C---:B------:R-:W-:Y:S01]  /*4f30*/  FMUL.FTZ R246, R209.reuse, R246 ;  /* 0x000000f6d1f67220 */ /* 0x040fe20000410000 */
[C---:B------:R-:W-:Y:S01]  /*4f40*/  FADD.FTZ R236, -R0.reuse, R184 ;  /* 0x000000b800ec7221 */ /* 0x040fe20000010100 */
[C---:B------:R-:W-:Y:S01]  /*4f50*/  FADD.FTZ R182, -R0.reuse, R182 ;  /* 0x000000b600b67221 */ /* 0x040fe20000010100 */
[C---:B------:R-:W-:Y:S01]  /*4f60*/  FADD.FTZ R178, -R0.reuse, R175 ;  /* 0x000000af00b27221 */ /* 0x040fe20000010100 */
[----:B------:R-:W-:Y:S01]  /*4f70*/  STG.E.128 desc[UR6][R194.64], R140 ;  /* 0x0000008cc2007986 */ /* 0x000fe2000c101d06 */
[C---:B------:R-:W-:Y:S01]  /*4f80*/  FADD.FTZ R199, -R0.reuse, R199 ;  /* 0x000000c700c77221 */ /* 0x040fe20000010100 */
[C---:B------:R-:W-:Y:S01]  /*4f90*/  FADD.FTZ R200, -R0.reuse, R200 ;  /* 0x000000c800c87221 */ /* 0x040fe20000010100 */
[C---:B------:R-:W-:Y:S01]  /*4fa0*/  FMUL.FTZ R147, R209.reuse, R240 ;  /* 0x000000f0d1937220 */ /* 0x040fe20000410000 */
[----:B------:R0:W-:Y:S01]  /*4fb0*/  STG.E.128 desc[UR6][R202.64], R136 ;  /* 0x00000088ca007986 */ /* 0x0001e2000c101d06 */
        /* <DEDUP_REMOVED lines=16> */
[----:B------:R-:W-:Y:S01]  /*50c0*/  FADD.FTZ R248, -R0, R193 ;  /* 0x000000c100f87221 */ /* 0x000fe20000010100 */
[----:B0-----:R-:W-:Y:S01]  /*50d0*/  F2FP.F16.F32.PACK_AB R137, R174, R151 ;  /* 0x00000097ae89723e */ /* 0x001fe200000000ff */
        /* <DEDUP_REMOVED lines=100> */
[----:B------:R-:W-:-:S05]  /*5720*/  F2FP.F16.F32.PACK_AB R208, R208, R207 ;  /* 0x000000cfd0d0723e */ /* 0x000fca00000000ff */
[----:B------:R0:W-:Y:S02]  /*5730*/  STG.E.128 desc[UR6][R2.64], R208 ;  /* 0x000000d002007986 */ /* 0x0001e4000c101d06 */
.L_x_35579:
[----:B------:R-:W-:Y:S05]  /*5740*/  BSYNC.RECONVERGENT B0 ;  /* 0x0000000000007941 */ /* 0x000fea0003800200 */
.L_x_35578:
[----:B0-----:R-:W0:Y:S02]  /*5750*/  LDC.64 R2, c[0x0][0x380] ;  /* 0x0000e000ff027b82 */ /* 0x001e240000000a00 */
[----:B0-----:R-:W-:-:S04]  /*5760*/  LEA R166, R2, R166, 0x2 ;  /* 0x000000a602a67211 */ /* 0x001fc800078e10ff */
[----:B------:R-:W-:-:S13]  /*5770*/  ISETP.GE.AND P0, PT, R166, R3, PT ;  /* 0x00000003a600720c */ /* 0x000fda0003f06270 */
[----:B------:R-:W-:Y:S05]  /*5780*/  @!P0 BRA `(.L_x_35580) ;  /* 0xffffffac00c08947 */ /* 0x000fea000383ffff */
[----:B------:R-:W-:Y:S05]  /*5790*/  EXIT ;  /* 0x000000000000794d */ /* 0x000fea0003800000 */
.L_x_35577:
        /* <DEDUP_REMOVED lines=8> */
.L_x_35582:
[----:B------:R-:W-:Y:S05]  /*5820*/  BSYNC B0 ;  /* 0x0000000000007941 */ /* 0x000fea0003800000 */
.L_x_35581:
        /* <DEDUP_REMOVED lines=10> */
.L_x_35583:
[----:B------:R-:W-:Y:S01]  /*58d0*/  HFMA2 R212, -RZ, RZ, 0, 2.384185791015625e-07 ;  /* 0x00000004ffd47431 */ /* 0x000fe200000001ff */
[----:B------:R-:W-:-:S05]  /*58e0*/  MOV R2, R209 ;  /* 0x000000d100027202 */ /* 0x000fca0000000f00 */
[----:B------:R-:W-:-:S05]  /*58f0*/  FADD.FTZ R2, R3, R2 ;  /* 0x0000000203027221 */ /* 0x000fca0000010000 */
[----:B------:R-:W-:-:S07]  /*5900*/  MOV R211, R2 ;  /* 0x0000000200d37202 */ /* 0x000fce0000000f00 */
[----:B------:R-:W-:Y:S05]  /*5910*/  WARPSYNC.COLLECTIVE R210, `(.L_x_35584) ;  /* 0x00000000d2087348 */ /* 0x000fea0003c00000 */
[----:B------:R0:W1:Y:S02]  /*5920*/  SHFL.BFLY P0, R209, R211, R212, R213 ;  /* 0x0c0000d4d3d17389 */ /* 0x00006400000000d5 */
[----:B01----:R-:W-:Y:S05]  /*5930*/  ENDCOLLECTIVE ;  /* 0x000000000000791b */ /* 0x003fea0003800000 */
.L_x_35584:
[----:B------:R-:W-:Y:S01]  /*5940*/  HFMA2 R212, -RZ, RZ, 0, 4.76837158203125e-07 ;  /* 0x00000008ffd47431 */ /* 0x000fe200000001ff */
[----:B------:R-:W-:-:S05]  /*5950*/  MOV R137, R209 ;  /* 0x000000d100897202 */ /* 0x000fca0000000f00 */
[----:B------:R-:W-:-:S05]  /*5960*/  FADD.FTZ R137, R2, R137 ;  /* 0x0000008902897221 */ /* 0x000fca0000010000 */
[----:B------:R-:W-:-:S07]  /*5970*/  MOV R211, R137 ;  /* 0x0000008900d37202 */ /* 0x000fce0000000f00 */
[----:B------:R-:W-:Y:S05]  /*5980*/  WARPSYNC.COLLECTIVE R210, `(.L_x_35585) ;  /* 0x00000000d2087348 */ /* 0x000fea0003c00000 */
[----:B------:R0:W1:Y:S02]  /*5990*/  SHFL.BFLY P0, R209, R211, R212, R213 ;  /* 0x0c0000d4d3d17389 */ /* 0x00006400000000d5 */
[----:B01----:R-:W-:Y:S05]  /*59a0*/  ENDCOLLECTIVE ;  /* 0x000000000000791b */ /* 0x003fea0003800000 */
.L_x_35585:
[----:B------:R-:W-:Y:S01]  /*59b0*/  HFMA2 R212, -RZ, RZ, 0, 9.5367431640625e-07 ;  /* 0x00000010ffd47431 */ /* 0x000fe200000001ff */
[----:B------:R-:W-:-:S05]  /*59c0*/  MOV R136, R209 ;  /* 0x000000d100887202 */ /* 0x000fca0000000f00 */
[----:B------:R-:W-:-:S05]  /*59d0*/  FADD.FTZ R136, R137, R136 ;  /* 0x0000008889887221 */ /* 0x000fca0000010000 */
[----:B------:R-:W-:-:S07]  /*59e0*/  MOV R211, R136 ;  /* 0x0000008800d37202 */ /* 0x000fce0000000f00 */
[----:B------:R-:W-:Y:S05]  /*59f0*/  WARPSYNC.COLLECTIVE R210, `(.L_x_35586) ;  /* 0x00000000d2087348 */ /* 0x000fea0003c00000 */
[----:B------:R0:W1:Y:S02]  /*5a00*/  SHFL.BFLY P0, R209, R211, R212, R213 ;  /* 0x0c0000d4d3d17389 */ /* 0x00006400000000d5 */
[----:B01----:R-:W-:Y:S05]  /*5a10*/  ENDCOLLECTIVE ;  /* 0x000000000000791b */ /* 0x003fea0003800000 */
.L_x_35586:
        /* <DEDUP_REMOVED lines=136> */
.L_x_35587:
[----:B------:R-:W-:Y:S01]  /*62a0*/  HFMA2 R212, -RZ, RZ, 0, 1.1920928955078125e-07 ;  /* 0x00000002ffd47431 */ /* 0x000fe200000001ff */
[----:B------:R-:W-:-:S05]  /*62b0*/  MOV R3, R209 ;  /* 0x000000d100037202 */ /* 0x000fca0000000f00 */
[----:B------:R-:W-:-:S05]  /*62c0*/  FADD.FTZ R3, R0, R3 ;  /* 0x0000000300037221 */ /* 0x000fca0000010000 */
[----:B------:R-:W-:-:S07]  /*62d0*/  MOV R211, R3 ;  /* 0x0000000300d37202 */ /* 0x000fce0000000f00 */
[----:B------:R-:W-:Y:S05]  /*62e0*/  WARPSYNC.COLLECTIVE R210, `(.L_x_35588) ;  /* 0x00000000d2087348 */ /* 0x000fea0003c00000 */
[----:B------:R0:W1:Y:S02]  /*62f0*/  SHFL.BFLY P0, R209, R211, R212, R213 ;  /* 0x0c0000d4d3d17389 */ /* 0x00006400000000d5 */
[----:B01----:R-:W-:Y:S05]  /*6300*/  ENDCOLLECTIVE ;  /* 0x000000000000791b */ /* 0x003fea0003800000 */
.L_x_35588:
[----:B------:R-:W-:Y:S01]  /*6310*/  HFMA2 R212, -RZ, RZ, 0, 2.384185791015625e-07 ;  /* 0x00000004ffd47431 */ /* 0x000fe200000001ff */
[----:B------:R-:W-:-:S05]  /*6320*/  MOV R2, R209 ;  /* 0x000000d100027202 */ /* 0x000fca0000000f00 */
[----:B------:R-:W-:-:S05]  /*6330*/  FADD.FTZ R2, R3, R2 ;  /* 0x0000000203027221 */ /* 0x000fca0000010000 */
[----:B------:R-:W-:-:S07]  /*6340*/  MOV R211, R2 ;  /* 0x0000000200d37202 */ /* 0x000fce0000000f00 */
[----:B------:R-:W-:Y:S05]  /*6350*/  WARPSYNC.COLLECTIVE R210, `(.L_x_35589) ;  /* 0x00000000d2087348 */ /* 0x000fea0003c00000 */
[----:B------:R0:W1:Y:S02]  /*6360*/  SHFL.BFLY P0, R209, R211, R212, R213 ;  /* 0x0c0000d4d3d17389 */ /* 0x00006400000000d5 */
[----:B01----:R-:W-:Y:S05]  /*6370*/  ENDCOLLECTIVE ;  /* 0x000000000000791b */ /* 0x003fea0003800000 */
.L_x_35589:
[----:B------:R-:W-:Y:S01]  /*6380*/  HFMA2 R212, -RZ, RZ, 0, 4.76837158203125e-07 ;  /* 0x00000008ffd47431 */ /* 0x000fe200000001ff */
[----:B------:R-:W-:-:S05]  /*6390*/  MOV R137, R209 ;  /* 0x000000d100897202 */ /* 0x000fca0000000f00 */
[----:B------:R-:W-:-:S05]  /*63a0*/  FADD.FTZ R137, R2, R137 ;  /* 0x0000008902897221 */ /* 0x000fca0000010000 */
[----:B------:R-:W-:-:S07]  /*63b0*/  MOV R211, R137 ;  /* 0x0000008900d37202 */ /* 0x000fce0000000f00 */
[----:B------:R-:W-:Y:S05]  /*63c0*/  WARPSYNC.COLLECTIVE R210, `(.L_x_35590) ;  /* 0x00000000d2087348 */ /* 0x000fea0003c00000 */
[----:B------:R0:W1:Y:S02]  /*63d0*/  SHFL.BFLY P0, R209, R211, R212, R213 ;  /* 0x0c0000d4d3d17389 */ /* 0x00006400000000d5 */
[----:B01----:R-:W-:Y:S05]  /*63e0*/  ENDCOLLECTIVE ;  /* 0x000000000000791b */ /* 0x003fea0003800000 */
.L_x_35590:
[----:B------:R-:W-:Y:S01]  /*63f0*/  HFMA2 R212, -RZ, RZ, 0, 9.5367431640625e-07 ;  /* 0x00000010ffd47431 */ /* 0x000fe200000001ff */
[----:B------:R-:W-:-:S05]  /*6400*/  MOV R136, R209 ;  /* 0x000000d100887202 */ /* 0x000fca0000000f00 */
[----:B------:R-:W-:-:S05]  /*6410*/  FADD.FTZ R136, R137, R136 ;  /* 0x0000008889887221 */ /* 0x000fca0000010000 */
[----:B------:R-:W-:-:S07]  /*6420*/  MOV R211, R136 ;  /* 0x0000008800d37202 */ /* 0x000fce0000000f00 */
[----:B------:R-:W-:Y:S05]  /*6430*/  WARPSYNC.COLLECTIVE R210, `(.L_x_35591) ;  /* 0x00000000d2087348 */ /* 0x000fea0003c00000 */
[----:B------:R0:W1:Y:S02]  /*6440*/  SHFL.BFLY P0, R209, R211, R212, R213 ;  /* 0x0c0000d4d3d17389 */ /* 0x00006400000000d5 */
[----:B01----:R-:W-:Y:S05]  /*6450*/  ENDCOLLECTIVE ;  /* 0x000000000000791b */ /* 0x003fea0003800000 */
.L_x_35591:
[----:B------:R-:W-:Y:S05]  /*6460*/  BRA `(.L_x_35592) ;  /* 0xffffffe000787947 */ /* 0x000fea000383ffff */
.L_x_35593:
        /* <DEDUP_REMOVED lines=9> */
.L_x_71503:


//--------------------- .text._ZN10layer_norm13ln_fwd_kernelINS_13Kernel_traitsIf6__halfS2_S2_fjLj2048ELj1ELj4ELj1ELj16ENS_18Kernel_traits_baseILj2048EfS2_S2_S2_fjLj128EEEEELb0ELb1ELb0ELb0EEEvNS_9FwdParamsE --------------------------
	.section	.text._ZN10layer_norm13ln_fwd_kernelINS_13Kernel_traitsIf6__halfS2_S2_fjLj2048ELj1ELj4ELj1ELj16ENS_18Kernel_traits_baseILj2048EfS2_S2_S2_fjLj128EEEEELb0ELb1ELb0ELb0EEEvNS_9FwdParamsE,"ax",@progbits
	.align	128
        .global         _ZN10layer_norm13ln_fwd_kernelINS_13Kernel_traitsIf6__halfS2_S2_fjLj2048ELj1ELj4ELj1ELj16ENS_18Kernel_traits_baseILj2048EfS2_S2_S2_fjLj128EEEEELb0ELb1ELb0ELb0EEEvNS_9FwdParamsE
        .type           _ZN10layer_norm13ln_fwd_kernelINS_13Kernel_traitsIf6__halfS2_S2_fjLj2048ELj1ELj4ELj1ELj16ENS_18Kernel_traits_baseILj2048EfS2_S2_S2_fjLj128EEEEELb0ELb1ELb0ELb0EEEvNS_9FwdParamsE,@function
        .size           _ZN10layer_norm13ln_fwd_kernelINS_13Kernel_traitsIf6__halfS2_S2_fjLj2048ELj1ELj4ELj1ELj16ENS_18Kernel_traits_baseILj2048EfS2_S2_S2_fjLj128EEEEELb0ELb1ELb0ELb0EEEvNS_9FwdParamsE,(.L_x_71504 - _ZN10layer_norm13ln_fwd_kernelINS_13Kernel_traitsIf6__halfS2_S2_fjLj2048ELj1ELj4ELj1ELj16ENS_18Kernel_traits_baseILj2048EfS2_S2_S2_fjLj128EEEEELb0ELb1ELb0ELb0EEEvNS_9FwdParamsE)
        .other          _ZN10layer_norm13ln_fwd_kernelINS_13Kernel_traitsIf6__halfS2_S2_fjLj2048ELj1ELj4ELj1ELj16ENS_18Kernel_traits_baseILj2048EfS2_S2_S2_fjLj128EEEEELb0ELb1ELb0ELb0EEEvNS_9FwdParamsE,@"STO_CUDA_ENTRY STV_DEFAULT"
_ZN10layer_norm13ln_fwd_kernelINS_13Kernel_traitsIf6__halfS2_S2_fjLj2048ELj1ELj4ELj1ELj16ENS_18Kernel_traits_baseILj2048EfS2_S2_S2_fjLj128EEEEELb0ELb1ELb0ELb0EEEvNS_9FwdParamsE:
.text._ZN10layer_norm13ln_fwd_kernelINS_13Kernel_traitsIf6__halfS2_S2_fjLj2048ELj1ELj4ELj1ELj16ENS_18Kernel_traits_baseILj2048EfS2_S2_S2_fjLj128EEEEELb0ELb1ELb0ELb0EEEvNS_9FwdParamsE:
        /* <DEDUP_REMOVED lines=30> */
[----:B------:R-:W-:-:S11]  /*01e0*/  ISETP.GE.U32.AND P1, PT, R5, 0x40, PT ;  /* 0x000000400500780c */ /* 0x000fd60003f26070 */
        /* <DEDUP_REMOVED lines=13> */
[C---:B------:R-:W-:Y:S01]  /*02c0*/  @P1 IMAD.WIDE.U32 R10, R0.reuse, 0x20, R10 ;  /* 0x00000020000a1825 */ /* 0x040fe200078e000a */
        /* <DEDUP_REMOVED lines=19> */
[----:B------:R-:W4:Y:S01]  /*0400*/  @P1 LDG.E.128 R32, desc[UR6][R10.64] ;  /* 0x000000060a201981 */ /* 0x000f22000c1e1d00 */
[----:B------:R-:W-:Y:S01]  /*0410*/  ISETP.GE.U32.AND P4, PT, R5, 0xe0, PT ;  /* 0x000000e00500780c */ /* 0x000fe20003f86070 */
[----:B------:R-:W-:-:S02]  /*0420*/  @P2 IMAD.WIDE.U32 R18, R0, 0x20, R18 ;  /* 0x0000002000122825 */ /* 0x000fc400078e0012 */
[----:B------:R-:W5:Y:S04]  /*0430*/  @P2 LDG.E.128 R248, desc[UR6][R16.64+0x10] ;  /* 0x0000100610f82981 */ /* 0x000f68000c1e1d00 */
[----:B------:R-:W4:Y:S04]  /*0440*/  @P2 LDG.E.128 R24, desc[UR6][R16.64] ;  /* 0x0000000610182981 */ /* 0x000f28000c1e1d00 */
[----:B------:R-:W5:Y:S04]  /*0450*/  @P2 LD.E.128 R176, desc[UR6][R18.64] ;  /* 0x0000000612b02980 */ /* 0x000f68000c101d00 */
        /* <DEDUP_REMOVED lines=82> */
.L_x_35595:
        /* <DEDUP_REMOVED lines=47> */
[C---:B-1----:R-:W-:Y:S01]  /*0c70*/  @P4 IMAD.WIDE.U32 R8, R0.reuse, 0x20, R8 ;  /* 0x0000002000084825 */ /* 0x042fe200078e0008 */
[----:B------:R-:W-:Y:S02]  /*0c80*/  MOV R40, R27 ;  /* 0x0000001b00287202 */ /* 0x000fe40000000f00 */
[----:B------:R-:W-:Y:S01]  /*0c90*/  MOV R41, R26 ;  /* 0x0000001a00297202 */ /* 0x000fe20000000f00 */
[----:B------:R-:W-:-:S02]  /*0ca0*/  @P4 IMAD.WIDE.U32 R10, R0, 0x20, R10 ;  /* 0x00000020000a4825 */ /* 0x000fc400078e000a */
[----:B------:R-:W1:Y:S01]  /*0cb0*/  @P1 LDC.64 R22, c[0x0][0x3e8] ;  /* 0x0000fa00ff161b82 */ /* 0x000e620000000a00 */
[----:B------:R-:W-:Y:S01]  /*0cc0*/  @P4 IADD3 R0, PT, PT, R0, 0x20, RZ ;  /* 0x0000002000004810 */ /* 0x000fe20007ffe0ff */
[----:B------:R-:W2:Y:S06]  /*0cd0*/  @P4 LDG.E.128 R132, desc[UR6][R8.64] ;  /* 0x0000000608844981 */ /* 0x000eac000c1e1d00 */
[----:B---3--:R-:W3:Y:S01]  /*0ce0*/  @P0 LDC.64 R2, c[0x0][0x3d0] ;  /* 0x0000f400ff020b82 */ /* 0x008ee20000000a00 */
[C---:B------:R-:W-:Y:S01]  /*0cf0*/  @P3 IMAD.WIDE.U32 R12, R0.reuse, 0x20, R12 ;  /* 0x00000020000c3825 */ /* 0x040fe200078e000c */
[----:B------:R-:W-:Y:S01]  /*0d00*/  MOV R42, R25 ;  /* 0x00000019002a7202 */ /* 0x000fe20000000f00 */
[----:B------:R0:W5:Y:S05]  /*0d10*/  @P4 LDG.E.128 R112, desc[UR6][R10.64] ;  /* 0x000000060a704981 */ /* 0x00016a000c1e1d00 */
[----:B------:R-:W3:Y:S01]  /*0d20*/  @P0 LDC.64 R26, c[0x0][0x3e8] ;  /* 0x0000fa00ff1a0b82 */ /* 0x000ee20000000a00 */
[C---:B------:R-:W-:Y:S01]  /*0d30*/  @P3 IMAD.WIDE.U32 R14, R0.reuse, 0x20, R14 ;  /* 0x00000020000e3825 */ /* 0x040fe200078e000e */
[----:B------:R-:W-:Y:S01]  /*0d40*/  @P3 IADD3 R0, PT, PT, R0, 0x20, RZ ;  /* 0x0000002000003810 */ /* 0x000fe20007ffe0ff */
[----:B------:R1:W5:Y:S01]  /*0d50*/  @P4 LDG.E.128 R108, desc[UR6][R10.64+0x10] ;  /* 0x000010060a6c4981 */ /* 0x000362000c1e1d00 */
[----:B------:R-:W-:-:S03]  /*0d60*/  MOV R43, R24 ;  /* 0x00000018002b7202 */ /* 0x000fc60000000f00 */
[C---:B0-----:R-:W-:Y:S01]  /*0d70*/  @P2 IMAD.WIDE.U32 R16, R0.reuse, 0x20, R16 ;  /* 0x0000002000102825 */ /* 0x041fe200078e0010 */
[----:B------:R0:W5:Y:S03]  /*0d80*/  @P3 LDG.E.128 R248, desc[UR6][R12.64+0x10] ;  /* 0x000010060cf83981 */ /* 0x000166000c1e1d00 */
        /* <DEDUP_REMOVED lines=31> */
[----:B---3--:R-:W1:Y:S01]  /*0f80*/  @P6 LDC.64 R32, c[0x0][0x3d0] ;  /* 0x0000f400ff206b82 */ /* 0x008e620000000a00 */
[----:B------:R-:W-:-:S06]  /*0f90*/  MOV R39, R28 ;  /* 0x0000001c00277202 */ /* 0x000fcc0000000f00 */
[----:B------:R-:W2:Y:S01]  /*0fa0*/  @P3 LDG.E.128 R36, desc[UR6][R12.64] ;  /* 0x000000060c243981 */ /* 0x000ea2000c1e1d00 */
[----:B------:R-:W3:Y:S08]  /*0fb0*/  @P5 LDC.64 R6, c[0x0][0x3d0] ;  /* 0x0000f400ff065b82 */ /* 0x000ef00000000a00 */
[----:B------:R-:W1:Y:S08]  /*0fc0*/  @P5 LDC.64 R30, c[0x0][0x3e8] ;  /* 0x0000fa00ff1e5b82 */ /* 0x000e700000000a00 */
[----:B0-----:R-:W0:Y:S01]  /*0fd0*/  @P6 LDC.64 R34, c[0x0][0x3e8] ;  /* 0x0000fa00ff226b82 */ /* 0x001e220000000a00 */
[----:B---3--:R-:W-:-:S05]  /*0fe0*/  @P5 IMAD.WIDE.U32 R28, R0, 0x20, R6 ;  /* 0x00000020001c5825 */ /* 0x008fca00078e0006 */
[----:B------:R3:W5:Y:S01]  /*0ff0*/  @P5 LDG.E.128 R220, desc[UR6][R28.64] ;  /* 0x000000061cdc5981 */ /* 0x000762000c1e1d00 */
[C---:B-1----:R-:W-:Y:S01]  /*1000*/  @P5 IMAD.WIDE.U32 R30, R0.reuse, 0x20, R30 ;  /* 0x00000020001e5825 */ /* 0x042fe200078e001e */
        /* <DEDUP_REMOVED lines=47> */
[----:B------:R3:W-:Y:S02]  /*1300*/  @P3 STL.64 [R1+0x10], R38 ;  /* 0x0000102601003387 */ /* 0x0007e40000100a00 */
.L_x_35596:
[----:B------:R-:W-:Y:S05]  /*1310*/  BSYNC.RECONVERGENT B0 ;  /* 0x0000000000007941 */ /* 0x000fea0003800200 */
.L_x_35594:
[----:B------:R-:W1:Y:S02]  /*1320*/  LDCU UR4, c[0x0][0x384] ;  /* 0x00007080ff0477ac */ /* 0x000e640008000800 */
[----:B-1----:R-:W-:-:S13]  /*1330*/  ISETP.GE.AND P0, PT, R4, UR4, PT ;  /* 0x0000000404007c0c */ /* 0x002fda000bf06270 */
[----:B------:R-:W-:Y:S05]  /*1340*/  @P0 EXIT ;  /* 0x000000000000094d */ /* 0x000fea0003800000 */
[----:B------:R-:W1:Y:S01]  /*1350*/  LDCU.64 UR4, c[0x0][0x3e0] ;  /* 0x00007c00ff0477ac */ /* 0x000e620008000a00 */
[----:B------:R-:W2:Y:S01]  /*1360*/  LDCU UR12, c[0x0][0x388] ;  /* 0x00007100ff0c77ac */ /* 0x000ea20008000800 */
[----:B------:R-:W4:Y:S01]  /*1370*/  LDCU.U8 UR10, c[0x0][0x410] ;  /* 0x00008200ff0a77ac */ /* 0x000f220008000000 */
[----:B------:R-:W0:Y:S01]  /*1380*/  LDCU UR11, c[0x0][0x448] ;  /* 0x00008900ff0b77ac */ /* 0x000e220008000800 */
[----:B------:R-:W0:Y:S01]  /*1390*/  LDCU.64 UR8, c[0x0][0x3a0] ;  /* 0x00007400ff0877ac */ /* 0x000e220008000a00 */
[----:B-1----:R-:W-:-:S04]  /*13a0*/  UISETP.NE.U32.AND UP0, UPT, UR4, URZ, UPT ;  /* 0x000000ff0400728c */ /* 0x002fc8000bf05070 */
[----:B0-2-4-:R-:W-:-:S11]  /*13b0*/  UISETP.NE.AND.EX UP0, UPT, UR5, URZ, UPT, UP0 ;  /* 0x000000ff0500728c */ /* 0x015fd6000bf05300 */
.L_x_35646:
[----:B------:R-:W0:Y:S01]  /*13c0*/  @UP0 LDCU.64 UR4, c[0x0][0x3e0] ;  /* 0x00007c00ff0407ac */ /* 0x000e220008000a00 */
[----:B------:R-:W-:Y:S01]  /*13d0*/  PLOP3.LUT P0, PT, PT, PT, UP0, 0x80, 0x8 ;  /* 0x000000000008781c */ /* 0x000fe20003f0f008 */
[----:B---3--:R-:W-:Y:S01]  /*13e0*/  HFMA2 R132, -RZ, RZ, 0, 1.1920928955078125e-07 ;  /* 0x00000002ff847431 */ /* 0x008fe200000001ff */
        /* <DEDUP_REMOVED lines=8> */
[----:B--2---:R-:W-:Y:S02]  /*1470*/  @P0 HADD2.F32 R165, -RZ, R3.H0_H0 ;  /* 0x20000003ffa50230 */ /* 0x004fe40000004100 */
[----:B------:R-:W-:-:S05]  /*1480*/  IMAD R3, R4, UR12, RZ ;  /* 0x0000000c04037c24 */ /* 0x000fca000f8e02ff */
[----:B------:R-:W-:-:S04]  /*1490*/  SHF.R.S32.HI R132, RZ, 0x1f, R3 ;  /* 0x0000001fff847819 */ /* 0x000fc80000011403 */
[----:B------:R-:W-:Y:S02]  /*14a0*/  LEA.HI R3, R132, R3, RZ, 0x3 ;  /* 0x0000000384037211 */ /* 0x000fe400078f18ff */
[----:B0-----:R-:W-:-:S04]  /*14b0*/  LOP3.LUT R132, R252, 0x1f, RZ, 0xc0, !PT ;  /* 0x0000001ffc847812 */ /* 0x001fc800078ec0ff */
[----:B------:R-:W-:-:S04]  /*14c0*/  LEA.HI.SX32 R3, R3, R132, 0x1d ;  /* 0x0000008403037211 */ /* 0x000fc800078feaff */
[----:B------:R-:W-:Y:S01]  /*14d0*/  MOV R166, R3 ;  /* 0x0000000300a67202 */ /* 0x000fe20000000f00 */
[----:B-1--45:R-:W-:Y:S06]  /*14e0*/  @!P5 BRA `(.L_x_35598) ;  /* 0x000000040038d947 */ /* 0x032fec0003800000 */
        /* <DEDUP_REMOVED lines=9> */
[----:B-----5:R-:W-:Y:S02]  /*1580*/  HADD2.F32 R2, -RZ, R132.H0_H0 ;  /* 0x20000084ff027230 */ /* 0x020fe40000004100 */
[----:B------:R-:W-:Y:S02]  /*1590*/  HADD2.F32 R24, -RZ, R134.H1_H1 ;  /* 0x30000086ff187230 */ /* 0x000fe40000004100 */
[----:B------:R-:W-:Y:S02]  /*15a0*/  HADD2.F32 R132, -RZ, R132.H1_H1 ;  /* 0x30000084ff847230 */ /* 0x000fe40000004100 */
[-C--:B------:R-:W-:Y:S01]  /*15b0*/  FMUL.FTZ R2, R2, R165.reuse ;  /* 0x000000a502027220 */ /* 0x080fe20000410000 */
[-C--:B------:R-:W-:Y:S01]  /*15c0*/  FMUL.FTZ R24, R24, R165.reuse ;  /* 0x000000a518187220 */ /* 0x080fe20000410000 */
[--C-:B0-----:R-:W-:Y:S02]  /*15d0*/  HADD2.F32 R7, -RZ, R133.reuse.H0_H0 ;  /* 0x20000085ff077230 */ /* 0x101fe40000004100 */
[----:B------:R-:W-:Y:S01]  /*15e0*/  FMUL.FTZ R132, R132, R165 ;  /* 0x000000a584847220 */ /* 0x000fe20000410000 */
[----:B------:R-:W-:-:S02]  /*15f0*/  HADD2.F32 R133, -RZ, R133.H1_H1 ;  /* 0x30000085ff857230 */ /* 0x000fc40000004100 */
[----:B------:R-:W-:Y:S01]  /*1600*/  FMUL.FTZ R7, R7, R165 ;  /* 0x000000a507077220 */ /* 0x000fe20000410000 */
[----:B--2---:R-:W-:Y:S02]  /*1610*/  HADD2.F32 R6, -RZ, R40.H0_H0 ;  /* 0x20000028ff067230 */ /* 0x004fe40000004100 */
[----:B------:R-:W-:Y:S02]  /*1620*/  HADD2.F32 R148, -RZ, R41.H0_H0 ;  /* 0x20000029ff947230 */ /* 0x000fe40000004100 */
[----:B------:R-:W-:Y:S02]  /*1630*/  HADD2.F32 R149, -RZ, R43.H0_H0 ;  /* 0x2000002bff957230 */ /* 0x000fe40000004100 */
[----:B------:R-:W-:Y:S01]  /*1640*/  FFMA.FTZ R2, R2, R120, R6 ;  /* 0x0000007802027223 */ /* 0x000fe20000010006 */
[----:B------:R-:W-:Y:S02]  /*1650*/  HADD2.F32 R6, -RZ, R134.H0_H0 ;  /* 0x20000086ff067230 */ /* 0x000fe40000004100 */
[----:B------:R-:W-:Y:S01]  /*1660*/  FFMA.FTZ R7, R7, R122, R148 ;  /* 0x0000007a07077223 */ /* 0x000fe20000010094 */
[----:B------:R-:W-:-:S02]  /*1670*/  HADD2.F32 R134, -RZ, R42.H0_H0 ;  /* 0x2000002aff867230 */ /* 0x000fc40000004100 */
[----:B------:R-:W-:Y:S02]  /*1680*/  HADD2.F32 R148, -RZ, R42.H1_H1 ;  /* 0x3000002aff947230 */ /* 0x000fe40000004100 */
[----:B------:R-:W-:-:S04]  /*1690*/  FMUL.FTZ R6, R6, R165 ;  /* 0x000000a506067220 */ /* 0x000fc80000410000 */
[----:B------:R-:W-:Y:S01]  /*16a0*/  FFMA.FTZ R6, R6, R116, R134 ;  /* 0x0000007406067223 */ /* 0x000fe20000010086 */
[--C-:B------:R-:W-:Y:S02]  /*16b0*/  HADD2.F32 R134, -RZ, R135.reuse.H0_H0 ;  /* 0x20000087ff867230 */ /* 0x100fe40000004100 */
[----:B------:R-:W-:Y:S01]  /*16c0*/  FFMA.FTZ R24, R24, R117, R148 ;  /* 0x0000007518187223 */ /* 0x000fe20000010094 */
[----:B------:R-:W-:Y:S02]  /*16d0*/  HADD2.F32 R135, -RZ, R135.H1_H1 ;  /* 0x30000087ff877230 */ /* 0x000fe40000004100 */
[----:B------:R-:W-:-:S03]  /*16e0*/  FMUL.FTZ R148, R134, R165 ;  /* 0x000000a586947220 */ /* 0x000fc60000410000 */
[----:B------:R-:W-:Y:S01]  /*16f0*/  FMUL.FTZ R134, R135, R165 ;  /* 0x000000a587867220 */ /* 0x000fe20000410000 */
[----:B------:R-:W-:Y:S02]  /*1700*/  HADD2.F32 R135, -RZ, R43.H1_H1 ;  /* 0x3000002bff877230 */ /* 0x000fe40000004100 */
[----:B------:R-:W-:-:S03]  /*1710*/  FFMA.FTZ R148, R148, R118, R149 ;  /* 0x0000007694947223 */ /* 0x000fc60000010095 */
[----:B------:R-:W-:Y:S01]  /*1720*/  FFMA.FTZ R149, R134, R119, R135 ;  /* 0x0000007786957223 */ /* 0x000fe20000010087 */
[----:B------:R-:W-:Y:S01]  /*1730*/  FMUL.FTZ R134, R133, R165 ;  /* 0x000000a585867220 */ /* 0x000fe20000410000 */
[----:B------:R-:W-:Y:S02]  /*1740*/  HADD2.F32 R135, -RZ, R41.H1_H1 ;  /* 0x30000029ff877230 */ /* 0x000fe40000004100 */
[----:B------:R-:W-:-:S03]  /*1750*/  HADD2.F32 R133, -RZ, R40.H1_H1 ;  /* 0x30000028ff857230 */ /* 0x000fc60000004100 */
[----:B------:R-:W-:Y:S01]  /*1760*/  FFMA.FTZ R150, R134, R123, R135 ;  /* 0x0000007b86967223 */ /* 0x000fe20000010087 */
[----:B------:R-:W-:Y:S01]  /*1770*/  F2FP.F16.F32.PACK_AB R135, R149, R148 ;  /* 0x000000949587723e */ /* 0x000fe200000000ff */
[----:B------:R-:W-:Y:S01]  /*1780*/  FFMA.FTZ R151, R132, R121, R133 ;  /* 0x0000007984977223 */ /* 0x000fe20000010085 */
[----:B------:R-:W-:Y:S02]  /*1790*/  F2FP.F16.F32.PACK_AB R134, R24, R6 ;  /* 0x000000061886723e */ /* 0x000fe400000000ff */
[----:B------:R-:W-:Y:S02]  /*17a0*/  F2FP.F16.F32.PACK_AB R133, R150, R7 ;  /* 0x000000079685723e */ /* 0x000fe400000000ff */
[----:B------:R-:W-:Y:S01]  /*17b0*/  F2FP.F16.F32.PACK_AB R132, R151, R2 ;  /* 0x000000029784723e */ /* 0x000fe200000000ff */
[----:B------:R-:W-:Y:S06]  /*17c0*/  BRA `(.L_x_35600) ;  /* 0x0000000000707947 */ /* 0x000fec0003800000 */
.L_x_35599:
        /* <DEDUP_REMOVED lines=10> */
[----:B------:R-:W-:Y:S02]  /*1870*/  HADD2.F32 R134, -RZ, R134.H1_H1 ;  /* 0x30000086ff867230 */ /* 0x000fe40000004100 */
[-C--:B------:R-:W-:Y:S01]  /*1880*/  FMUL.FTZ R132, R132, R165.reuse ;  /* 0x000000a584847220 */ /* 0x080fe20000410000 */
[----:B------:R-:W-:Y:S02]  /*1890*/  HADD2.F32 R135, -RZ, R135.H1_H1 ;  /* 0x30000087ff877230 */ /* 0x000fe40000004100 */
        /* <DEDUP_REMOVED lines=11> */
[----:B------:R-:W-:Y:S02]  /*1950*/  F2FP.F16.F32.PACK_AB R134, R24, R6 ;  /* 0x000000061886723e */ /* 0x000fe400000000ff */
[----:B------:R-:W-:Y:S02]  /*1960*/  F2FP.F16.F32.PACK_AB R135, R149, R148 ;  /* 0x000000949587723e */ /* 0x000fe400000000ff */
[----:B------:R-:W-:Y:S02]  /*1970*/  F2FP.F16.F32.PACK_AB R133, R150, R7 ;  /* 0x000000079685723e */ /* 0x000fe400000000ff */
[----:B------:R-:W-:-:S07]  /*1980*/  F2FP.F16.F32.PACK_AB R132, R151, R2 ;  /* 0x000000029784723e */ /* 0x000fce00000000ff */
.L_x_35600:
[----:B------:R-:W0:Y:S02]  /*1990*/  LDC.64 R166, c[0x0][0x3a8] ;  /* 0x0000ea00ffa67b82 */ /* 0x000e240000000a00 */
[----:B0-----:R-:W-:-:S05]  /*19a0*/  IMAD.WIDE.U32 R166, R3, 0x10, R166 ;  /* 0x0000001003a67825 */ /* 0x001fca00078e00a6 */
[----:B------:R0:W-:Y:S02]  /*19b0*/  STG.E.128 desc[UR6][R166.64], R132 ;  /* 0x00000084a6007986 */ /* 0x0001e4000c101d06 */
[----:B0-----:R-:W-:-:S07]  /*19c0*/  IADD3 R166, PT, PT, R3, 0x20, RZ ;  /* 0x0000002003a67810 */ /* 0x001fce0007ffe0ff */
.L_x_35598:
[----:B------:R-:W-:Y:S05]  /*19d0*/  BSYNC.RECONVERGENT B0 ;  /* 0x0000000000007941 */ /* 0x000fea0003800200 */
.L_x_35597:
        /* <DEDUP_REMOVED lines=14> */
[--C-:B0----5:R-:W-:Y:S02]  /*1ac0*/  HADD2.F32 R23, -RZ, R132.reuse.H0_H0 ;  /* 0x20000084ff177230 */ /* 0x121fe40000004100 */
[----:B------:R-:W-:Y:S02]  /*1ad0*/  HADD2.F32 R22, -RZ, R132.H1_H1 ;  /* 0x30000084ff167230 */ /* 0x000fe40000004100 */
[--C-:B------:R-:W-:Y:S02]  /*1ae0*/  HADD2.F32 R132, -RZ, R133.reuse.H0_H0 ;  /* 0x20000085ff847230 */ /* 0x100fe40000004100 */
[-C--:B------:R-:W-:Y:S01]  /*1af0*/  FMUL.FTZ R23, R23, R165.reuse ;  /* 0x000000a517177220 */ /* 0x080fe20000410000 */
[----:B------:R-:W-:Y:S02]  /*1b00*/  HADD2.F32 R145, -RZ, R40.H0_H0 ;  /* 0x20000028ff917230 */ /* 0x000fe40000004100 */
[----:B------:R-:W-:Y:S01]  /*1b10*/  FMUL.FTZ R22, R22, R165 ;  /* 0x000000a516167220 */ /* 0x000fe20000410000 */
[----:B------:R-:W-:-:S02]  /*1b20*/  HADD2.F32 R133, -RZ, R133.H1_H1 ;  /* 0x30000085ff857230 */ /* 0x000fc40000004100 */
[-C--:B------:R-:W-:Y:S01]  /*1b30*/  FMUL.FTZ R147, R132, R165.reuse ;  /* 0x000000a584937220 */ /* 0x080fe20000410000 */
[----:B------:R-:W-:Y:S02]  /*1b40*/  HADD2.F32 R132, -RZ, R134.H0_H0 ;  /* 0x20000086ff847230 */ /* 0x000fe40000004100 */
[----:B------:R-:W-:Y:S01]  /*1b50*/  FFMA.FTZ R23, R23, R112, R145 ;  /* 0x0000007017177223 */ /* 0x000fe20000010091 */
[----:B------:R-:W-:Y:S02]  /*1b60*/  HADD2.F32 R144, -RZ, R40.H1_H1 ;  /* 0x30000028ff907230 */ /* 0x000fe40000004100 */
[-C--:B------:R-:W-:Y:S01]  /*1b70*/  FMUL.FTZ R133, R133, R165.reuse ;  /* 0x000000a585857220 */ /* 0x080fe20000410000 */
[----:B------:R-:W-:Y:S02]  /*1b80*/  HADD2.F32 R146, -RZ, R41.H1_H1 ;  /* 0x30000029ff927230 */ /* 0x000fe40000004100 */
[----:B------:R-:W-:Y:S01]  /*1b90*/  FMUL.FTZ R132, R132, R165 ;  /* 0x000000a584847220 */ /* 0x000fe20000410000 */
[----:B------:R-:W-:-:S02]  /*1ba0*/  HADD2.F32 R134, -RZ, R134.H1_H1 ;  /* 0x30000086ff867230 */ /* 0x000fc40000004100 */
[----:B------:R-:W-:Y:S01]  /*1bb0*/  FFMA.FTZ R22, R22, R113, R144 ;  /* 0x0000007116167223 */ /* 0x000fe20000010090 */
[--C-:B------:R-:W-:Y:S02]  /*1bc0*/  HADD2.F32 R145, -RZ, R42.reuse.H0_H0 ;  /* 0x2000002aff917230 */ /* 0x100fe40000004100 */
[----:B------:R-:W-:Y:S01]  /*1bd0*/  FFMA.FTZ R146, R133, R115, R146 ;  /* 0x0000007385927223 */ /* 0x000fe20000010092 */
[----:B------:R-:W-:Y:S02]  /*1be0*/  HADD2.F32 R144, -RZ, R41.H0_H0 ;  /* 0x20000029ff907230 */ /* 0x000fe40000004100 */
[----:B------:R-:W-:Y:S01]  /*1bf0*/  FMUL.FTZ R134, R134, R165 ;  /* 0x000000a586867220 */ /* 0x000fe20000410000 */
[----:B------:R-:W-:Y:S02]  /*1c00*/  HADD2.F32 R133, -RZ, R42.H1_H1 ;  /* 0x3000002aff857230 */ /* 0x000fe40000004100 */
[----:B------:R-:W-:Y:S01]  /*1c10*/  FFMA.FTZ R145, R132, R108, R145 ;  /* 0x0000006c84917223 */ /* 0x000fe20000010091 */
[----:B------:R-:W-:-:S02]  /*1c20*/  HADD2.F32 R132, -RZ, R135.H0_H0 ;  /* 0x20000087ff847230 */ /* 0x000fc40000004100 */
[----:B------:R-:W-:Y:S01]  /*1c30*/  FFMA.FTZ R147, R147, R114, R144 ;  /* 0x0000007293937223 */ /* 0x000fe20000010090 */
[----:B------:R-:W-:Y:S02]  /*1c40*/  HADD2.F32 R135, -RZ, R135.H1_H1 ;  /* 0x30000087ff877230 */ /* 0x000fe40000004100 */
[----:B------:R-:W-:Y:S01]  /*1c50*/  FFMA.FTZ R144, R134, R109, R133 ;  /* 0x0000006d86907223 */ /* 0x000fe20000010085 */
[--C-:B------:R-:W-:Y:S02]  /*1c60*/  HADD2.F32 R133, -RZ, R43.reuse.H0_H0 ;  /* 0x2000002bff857230 */ /* 0x100fe40000004100 */
[-C--:B------:R-:W-:Y:S01]  /*1c70*/  FMUL.FTZ R132, R132, R165.reuse ;  /* 0x000000a584847220 */ /* 0x080fe20000410000 */
[----:B------:R-:W-:Y:S01]  /*1c80*/  FMUL.FTZ R135, R135, R165 ;  /* 0x000000a587877220 */ /* 0x000fe20000410000 */
[----:B------:R-:W-:Y:S02]  /*1c90*/  F2FP.F16.F32.PACK_AB R134, R144, R145 ;  /* 0x000000919086723e */ /* 0x000fe400000000ff */
[----:B------:R-:W-:Y:S01]  /*1ca0*/  FFMA.FTZ R152, R132, R110, R133 ;  /* 0x0000006e84987223 */ /* 0x000fe20000010085 */
[----:B------:R-:W-:Y:S01]  /*1cb0*/  HADD2.F32 R132, -RZ, R43.H1_H1 ;  /* 0x3000002bff847230 */ /* 0x000fe20000004100 */
[----:B------:R-:W-:-:S04]  /*1cc0*/  F2FP.F16.F32.PACK_AB R133, R146, R147 ;  /* 0x000000939285723e */ /* 0x000fc800000000ff */
[----:B------:R-:W-:Y:S01]  /*1cd0*/  FFMA.FTZ R153, R135, R111, R132 ;  /* 0x0000006f87997223 */ /* 0x000fe20000010084 */
[----:B------:R-:W-:-:S04]  /*1ce0*/  F2FP.F16.F32.PACK_AB R132, R22, R23 ;  /* 0x000000171684723e */ /* 0x000fc800000000ff */
[----:B------:R-:W-:Y:S01]  /*1cf0*/  F2FP.F16.F32.PACK_AB R135, R153, R152 ;  /* 0x000000989987723e */ /* 0x000fe200000000ff */
[----:B------:R-:W-:Y:S06]  /*1d00*/  BRA `(.L_x_35604) ;  /* 0x0000000000707947 */ /* 0x000fec0003800000 */
.L_x_35603:
        /* <DEDUP_REMOVED lines=8> */
[--C-:B------:R-:W-:Y:S02]  /*1d90*/  HADD2.F32 R133, -RZ, R135.reuse.H0_H0 ;  /* 0x20000087ff857230 */ /* 0x100fe40000004100 */
        /* <DEDUP_REMOVED lines=19> */
.L_x_35604:
[----:B------:R0:W-:Y:S02]  /*1ed0*/  STL.64 [R1+0x58], R2 ;  /* 0x0000580201007387 */ /* 0x0001e40000100a00 */
[----:B0-----:R-:W0:Y:S02]  /*1ee0*/  LDC.64 R2, c[0x0][0x3a8] ;  /* 0x0000ea00ff027b82 */ /* 0x001e240000000a00 */
[----:B0-----:R-:W-:-:S05]  /*1ef0*/  IMAD.WIDE.U32 R2, R166, 0x10, R2 ;  /* 0x00000010a6027825 */ /* 0x001fca00078e0002 */
[----:B------:R0:W-:Y:S04]  /*1f00*/  STG.E.128 desc[UR6][R2.64], R132 ;  /* 0x0000008402007986 */ /* 0x0001e8000c101d06 */
[----:B0-----:R0:W5:Y:S01]  /*1f10*/  LDL.LU.64 R2, [R1+0x58] ;  /* 0x0000580001027983 */ /* 0x0011620000300a00 */
[----:B------:R-:W-:-:S07]  /*1f20*/  IADD3 R166, PT, PT, R166, 0x20, RZ ;  /* 0x00000020a6a67810 */ /* 0x000fce0007ffe0ff */
.L_x_35602:
[----:B------:R-:W-:Y:S05]  /*1f30*/  BSYNC.RECONVERGENT B0 ;  /* 0x0000000000007941 */ /* 0x000fea0003800200 */
.L_x_35601:
        /* <DEDUP_REMOVED lines=14> */
[--C-:B-1---5:R-:W-:Y:S02]  /*2020*/  HADD2.F32 R21, -RZ, R132.reuse.H0_H0 ;  /* 0x20000084ff157230 */ /* 0x122fe40000004100 */
        /* <DEDUP_REMOVED lines=36> */
.L_x_35607:
[--C-:B-1---5:R-:W-:Y:S02]  /*2270*/  HADD2.F32 R20, -RZ, R132.reuse.H0_H0 ;  /* 0x20000084ff147230 */ /* 0x122fe40000004100 */
        /* <DEDUP_REMOVED lines=27> */
.L_x_35608:
[----:B------:R1:W-:Y:S02]  /*2430*/  STL.64 [R1+0x58], R2 ;  /* 0x0000580201007387 */ /* 0x0003e40000100a00 */
[----:B-1----:R-:W1:Y:S02]  /*2440*/  LDC.64 R2, c[0x0][0x3a8] ;  /* 0x0000ea00ff027b82 */ /* 0x002e640000000a00 */
[----:B-1----:R-:W-:-:S05]  /*2450*/  IMAD.WIDE.U32 R2, R166, 0x10, R2 ;  /* 0x00000010a6027825 */ /* 0x002fca00078e0002 */
[----:B------:R1:W-:Y:S04]  /*2460*/  STG.E.128 desc[UR6][R2.64], R132 ;  /* 0x0000008402007986 */ /* 0x0003e8000c101d06 */
[----:B-1----:R1:W5:Y:S01]  /*2470*/  LDL.LU.64 R2, [R1+0x58] ;  /* 0x0000580001027983 */ /* 0x0023620000300a00 */
[----:B------:R-:W-:-:S07]  /*2480*/  IADD3 R166, PT, PT, R166, 0x20, RZ ;  /* 0x00000020a6a67810 */ /* 0x000fce0007ffe0ff */
.L_x_35606:
[----:B------:R-:W-:Y:S05]  /*2490*/  BSYNC.RECONVERGENT B0 ;  /* 0x0000000000007941 */ /* 0x000fea0003800200 */
.L_x_35605:
        /* <DEDUP_REMOVED lines=14> */
[--C-:B--2--5:R-:W-:Y:S02]  /*2580*/  HADD2.F32 R19, -RZ, R132.reuse.H0_H0 ;  /* 0x20000084ff137230 */ /* 0x124fe40000004100 */
        /* <DEDUP_REMOVED lines=36> */
.L_x_35611:
[--C-:B--2--5:R-:W-:Y:S02]  /*27d0*/  HADD2.F32 R18, -RZ, R132.reuse.H0_H0 ;  /* 0x20000084ff127230 */ /* 0x124fe40000004100 */
        /* <DEDUP_REMOVED lines=27> */
.L_x_35612:
[----:B------:R2:W-:Y:S02]  /*2990*/  STL.64 [R1+0x58], R2 ;  /* 0x0000580201007387 */ /* 0x0005e40000100a00 */
[----:B--2---:R-:W2:Y:S02]  /*29a0*/  LDC.64 R2, c[0x0][0x3a8] ;  /* 0x0000ea00ff027b82 */ /* 0x004ea40000000a00 */
[----:B--2---:R-:W-:-:S05]  /*29b0*/  IMAD.WIDE.U32 R2, R166, 0x10, R2 ;  /* 0x00000010a6027825 */ /* 0x004fca00078e0002 */
[----:B------:R2:W-:Y:S04]  /*29c0*/  STG.E.128 desc[UR6][R2.64], R132 ;  /* 0x0000008402007986 */ /* 0x0005e8000c101d06 */
[----:B--2---:R2:W5:Y:S01]  /*29d0*/  LDL.LU.64 R2, [R1+0x58] ;  /* 0x0000580001027983 */ /* 0x0045620000300a00 */
[----:B------:R-:W-:-:S07]  /*29e0*/  IADD3 R166, PT, PT, R166, 0x20, RZ ;  /* 0x00000020a6a67810 */ /* 0x000fce0007ffe0ff */
.L_x_35610:
[----:B------:R-:W-:Y:S05]  /*29f0*/  BSYNC.RECONVERGENT B0 ;  /* 0x0000000000007941 */ /* 0x000fea0003800200 */
.L_x_35609:
        /* <DEDUP_REMOVED lines=14> */
[--C-:B---3-5:R-:W-:Y:S02]  /*2ae0*/  HADD2.F32 R16, -RZ, R36.reuse.H1_H1 ;  /* 0x30000024ff107230 */ /* 0x128fe40000004100 */
[----:B------:R-:W-:Y:S02]  /*2af0*/  HADD2.F32 R17, -RZ, R36.H0_H0 ;  /* 0x20000024ff117230 */ /* 0x000fe40000004100 */
[----:B------:R-:W-:Y:S02]  /*2b00*/  HADD2.F32 R36, -RZ, R40.H1_H1 ;  /* 0x30000028ff247230 */ /* 0x000fe40000004100 */
[-C--:B------:R-:W-:Y:S01]  /*2b10*/  FMUL.FTZ R16, R16, R165.reuse ;  /* 0x000000a510107220 */ /* 0x080fe20000410000 */
[--C-:B------:R-:W-:Y:S02]  /*2b20*/  HADD2.F32 R35, -RZ, R37.reuse.H0_H0 ;  /* 0x20000025ff237230 */ /* 0x100fe40000004100 */
[----:B------:R-:W-:Y:S01]  /*2b30*/  FMUL.FTZ R17, R17, R165 ;  /* 0x000000a511117220 */ /* 0x000fe20000410000 */
[----:B------:R-:W-:-:S02]  /*2b40*/  HADD2.F32 R37, -RZ, R37.H1_H1 ;  /* 0x30000025ff257230 */ /* 0x000fc40000004100 */
[----:B------:R-:W-:Y:S01]  /*2b50*/  FFMA.FTZ R16, R16, R89, R36 ;  /* 0x0000005910107223 */ /* 0x000fe20000010024 */
[----:B------:R-:W-:Y:S02]  /*2b60*/  HADD2.F32 R132, -RZ, R40.H0_H0 ;  /* 0x20000028ff847230 */ /* 0x000fe40000004100 */
[-C--:B------:R-:W-:Y:S01]  /*2b70*/  FMUL.FTZ R133, R35, R165.reuse ;  /* 0x000000a523857220 */ /* 0x080fe20000410000 */
[--C-:B------:R-:W-:Y:S02]  /*2b80*/  HADD2.F32 R36, -RZ, R41.reuse.H1_H1 ;  /* 0x30000029ff247230 */ /* 0x100fe40000004100 */
[----:B------:R-:W-:Y:S01]  /*2b90*/  FMUL.FTZ R37, R37, R165 ;  /* 0x000000a525257220 */ /* 0x000fe20000410000 */
[----:B------:R-:W-:Y:S02]  /*2ba0*/  HADD2.F32 R134, -RZ, R41.H0_H0 ;  /* 0x20000029ff867230 */ /* 0x000fe40000004100 */
[----:B------:R-:W-:Y:S01]  /*2bb0*/  FFMA.FTZ R17, R17, R88, R132 ;  /* 0x0000005811117223 */ /* 0x000fe20000010084 */
[----:B------:R-:W-:-:S02]  /*2bc0*/  HADD2.F32 R35, -RZ, R38.H0_H0 ;  /* 0x20000026ff237230 */ /* 0x000fc40000004100 */
[----:B------:R-:W-:Y:S01]  /*2bd0*/  FFMA.FTZ R37, R37, R91, R36 ;  /* 0x0000005b25257223 */ /* 0x000fe20000010024 */
[----:B------:R-:W-:Y:S02]  /*2be0*/  HADD2.F32 R132, -RZ, R38.H1_H1 ;  /* 0x30000026ff847230 */ /* 0x000fe40000004100 */
[----:B------:R-:W-:Y:S01]  /*2bf0*/  FFMA.FTZ R38, R133, R90, R134 ;  /* 0x0000005a85267223 */ /* 0x000fe20000010086 */
[--C-:B------:R-:W-:Y:S02]  /*2c00*/  HADD2.F32 R36, -RZ, R42.reuse.H0_H0 ;  /* 0x2000002aff247230 */ /* 0x100fe40000004100 */
[-C--:B------:R-:W-:Y:S01]  /*2c10*/  FMUL.FTZ R35, R35, R165.reuse ;  /* 0x000000a523237220 */ /* 0x080fe20000410000 */
[----:B------:R-:W-:Y:S02]  /*2c20*/  HADD2.F32 R133, -RZ, R42.H1_H1 ;  /* 0x3000002aff857230 */ /* 0x000fe40000004100 */
[----:B------:R-:W-:Y:S01]  /*2c30*/  FMUL.FTZ R132, R132, R165 ;  /* 0x000000a584847220 */ /* 0x000fe20000410000 */
[----:B------:R-:W-:-:S03]  /*2c40*/  FFMA.FTZ R36, R35, R84, R36 ;  /* 0x0000005423247223 */ /* 0x000fc60000010024 */
[----:B------:R-:W-:Y:S01]  /*2c50*/  FFMA.FTZ R35, R132, R85, R133 ;  /* 0x0000005584237223 */ /* 0x000fe20000010085 */
[--C-:B------:R-:W-:Y:S02]  /*2c60*/  HADD2.F32 R133, -RZ, R39.reuse.H0_H0 ;  /* 0x20000027ff857230 */ /* 0x100fe40000004100 */
[----:B------:R-:W-:Y:S02]  /*2c70*/  HADD2.F32 R132, -RZ, R39.H1_H1 ;  /* 0x30000027ff847230 */ /* 0x000fe40000004100 */
[----:B------:R-:W-:Y:S01]  /*2c80*/  F2FP.F16.F32.PACK_AB R134, R35, R36 ;  /* 0x000000242386723e */ /* 0x000fe200000000ff */
[-C--:B------:R-:W-:Y:S01]  /*2c90*/  FMUL.FTZ R39, R133, R165.reuse ;  /* 0x000000a585277220 */ /* 0x080fe20000410000 */
[----:B------:R-:W-:Y:S02]  /*2ca0*/  HADD2.F32 R133, -RZ, R43.H0_H0 ;  /* 0x2000002bff857230 */ /* 0x000fe40000004100 */
[----:B------:R-:W-:-:S03]  /*2cb0*/  FMUL.FTZ R132, R132, R165 ;  /* 0x000000a584847220 */ /* 0x000fc60000410000 */
[----:B------:R-:W-:Y:S01]  /*2cc0*/  FFMA.FTZ R39, R39, R86, R133 ;  /* 0x0000005627277223 */ /* 0x000fe20000010085 */
[----:B------:R-:W-:-:S05]  /*2cd0*/  HADD2.F32 R133, -RZ, R43.H1_H1 ;  /* 0x3000002bff857230 */ /* 0x000fca0000004100 */
[----:B------:R-:W-:Y:S01]  /*2ce0*/  FFMA.FTZ R158, R132, R87, R133 ;  /* 0x00000057849e7223 */ /* 0x000fe20000010085 */
[----:B------:R-:W-:Y:S02]  /*2cf0*/  F2FP.F16.F32.PACK_AB R133, R37, R38 ;  /* 0x000000262585723e */ /* 0x000fe400000000ff */
[----:B------:R-:W-:Y:S02]  /*2d00*/  F2FP.F16.F32.PACK_AB R132, R16, R17 ;  /* 0x000000111084723e */ /* 0x000fe400000000ff */
[----:B------:R-:W-:Y:S01]  /*2d10*/  F2FP.F16.F32.PACK_AB R135, R158, R39 ;  /* 0x000000279e87723e */ /* 0x000fe200000000ff */
[----:B------:R-:W-:Y:S06]  /*2d20*/  BRA `(.L_x_35616) ;  /* 0x0000000000707947 */ /* 0x000fec0003800000 */
.L_x_35615:
[--C-:B---3-5:R-:W-:Y:S02]  /*2d30*/  HADD2.F32 R16, -RZ, R36.reuse.H0_H0 ;  /* 0x20000024ff107230 */ /* 0x128fe40000004100 */
        /* <DEDUP_REMOVED lines=27> */
.L_x_35616:
[----:B------:R3:W-:Y:S02]  /*2ef0*/  STL.64 [R1+0x58], R2 ;  /* 0x0000580201007387 */ /* 0x0007e40000100a00 */
[----:B---3--:R-:W3:Y:S02]  /*2f00*/  LDC.64 R2, c[0x0][0x3a8] ;  /* 0x0000ea00ff027b82 */ /* 0x008ee40000000a00 */
[----:B---3--:R-:W-:-:S05]  /*2f10*/  IMAD.WIDE.U32 R2, R166, 0x10, R2 ;  /* 0x00000010a6027825 */ /* 0x008fca00078e0002 */
[----:B------:R3:W-:Y:S04]  /*2f20*/  STG.E.128 desc[UR6][R2.64], R132 ;  /* 0x0000008402007986 */ /* 0x0007e8000c101d06 */
[----:B---3--:R3:W5:Y:S01]  /*2f30*/  LDL.LU.64 R2, [R1+0x58] ;  /* 0x0000580001027983 */ /* 0x0087620000300a00 */
[----:B------:R-:W-:-:S07]  /*2f40*/  IADD3 R166, PT, PT, R166, 0x20, RZ ;  /* 0x00000020a6a67810 */ /* 0x000fce0007ffe0ff */
.L_x_35614:
[----:B------:R-:W-:Y:S05]  /*2f50*/  BSYNC.RECONVERGENT B0 ;  /* 0x0000000000007941 */ /* 0x000fea0003800200 */
.L_x_35613:
        /* <DEDUP_REMOVED lines=14> */
[--C-:B----45:R-:W-:Y:S02]  /*3040*/  HADD2.F32 R14, -RZ, R132.reuse.H1_H1 ;  /* 0x30000084ff0e7230 */ /* 0x130fe40000004100 */
[----:B------:R-:W-:Y:S02]  /*3050*/  HADD2.F32 R15, -RZ, R132.H0_H0 ;  /* 0x20000084ff0f7230 */ /* 0x000fe40000004100 */
[--C-:B------:R-:W-:Y:S02]  /*3060*/  HADD2.F32 R32, -RZ, R40.reuse.H1_H1 ;  /* 0x30000028ff207230 */ /* 0x100fe40000004100 */
[-C--:B------:R-:W-:Y:S01]  /*3070*/  FMUL.FTZ R14, R14, R165.reuse ;  /* 0x000000a50e0e7220 */ /* 0x080fe20000410000 */
[----:B------:R-:W-:Y:S02]  /*3080*/  HADD2.F32 R34, -RZ, R40.H0_H0 ;  /* 0x20000028ff227230 */ /* 0x000fe40000004100 */
[----:B------:R-:W-:Y:S01]  /*3090*/  FMUL.FTZ R15, R15, R165 ;  /* 0x000000a50f0f7220 */ /* 0x000fe20000410000 */
[----:B------:R-:W-:-:S02]  /*30a0*/  HADD2.F32 R31, -RZ, R133.H0_H0 ;  /* 0x20000085ff1f7230 */ /* 0x000fc40000004100 */
[----:B------:R-:W-:Y:S01]  /*30b0*/  FFMA.FTZ R14, R14, R81, R32 ;  /* 0x000000510e0e7223 */ /* 0x000fe20000010020 */
[----:B------:R-:W-:Y:S02]  /*30c0*/  HADD2.F32 R33, -RZ, R133.H1_H1 ;  /* 0x30000085ff217230 */ /* 0x000fe40000004100 */
[----:B------:R-:W-:Y:S01]  /*30d0*/  FFMA.FTZ R15, R15, R80, R34 ;  /* 0x000000500f0f7223 */ /* 0x000fe20000010022 */
[--C-:B------:R-:W-:Y:S02]  /*30e0*/  HADD2.F32 R32, -RZ, R41.reuse.H1_H1 ;  /* 0x30000029ff207230 */ /* 0x100fe40000004100 */
[-C--:B------:R-:W-:Y:S01]  /*30f0*/  FMUL.FTZ R34, R31, R165.reuse ;  /* 0x000000a51f227220 */ /* 0x080fe20000410000 */
[----:B------:R-:W-:Y:S02]  /*3100*/  HADD2.F32 R132, -RZ, R41.H0_H0 ;  /* 0x20000029ff847230 */ /* 0x000fe40000004100 */
[----:B------:R-:W-:Y:S01]  /*3110*/  FMUL.FTZ R33, R33, R165 ;  /* 0x000000a521217220 */ /* 0x000fe20000410000 */
[----:B------:R-:W-:-:S02]  /*3120*/  HADD2.F32 R31, -RZ, R134.H0_H0 ;  /* 0x20000086ff1f7230 */ /* 0x000fc40000004100 */
[----:B------:R-:W-:Y:S02]  /*3130*/  HADD2.F32 R134, -RZ, R134.H1_H1 ;  /* 0x30000086ff867230 */ /* 0x000fe40000004100 */
[----:B------:R-:W-:Y:S01]  /*3140*/  FFMA.FTZ R33, R33, R83, R32 ;  /* 0x0000005321217223 */ /* 0x000fe20000010020 */
[----:B------:R-:W-:Y:S01]  /*3150*/  FFMA.FTZ R34, R34, R82, R132 ;  /* 0x0000005222227223 */ /* 0x000fe20000010084 */
[--C-:B------:R-:W-:Y:S02]  /*3160*/  HADD2.F32 R32, -RZ, R42.reuse.H0_H0 ;  /* 0x2000002aff207230 */ /* 0x100fe40000004100 */
[-C--:B------:R-:W-:Y:S01]  /*3170*/  FMUL.FTZ R31, R31, R165.reuse ;  /* 0x000000a51f1f7220 */ /* 0x080fe20000410000 */
[----:B------:R-:W-:Y:S02]  /*3180*/  HADD2.F32 R132, -RZ, R42.H1_H1 ;  /* 0x3000002aff847230 */ /* 0x000fe40000004100 */
[----:B------:R-:W-:Y:S01]  /*3190*/  FMUL.FTZ R134, R134, R165 ;  /* 0x000000a586867220 */ /* 0x000fe20000410000 */
[----:B------:R-:W-:-:S02]  /*31a0*/  HADD2.F32 R133, -RZ, R43.H0_H0 ;  /* 0x2000002bff857230 */ /* 0x000fc40000004100 */
[----:B------:R-:W-:Y:S01]  /*31b0*/  FFMA.FTZ R32, R31, R76, R32 ;  /* 0x0000004c1f207223 */ /* 0x000fe20000010020 */
[----:B------:R-:W-:Y:S01]  /*31c0*/  FFMA.FTZ R31, R134, R77, R132 ;  /* 0x0000004d861f7223 */ /* 0x000fe20000010084 */
[--C-:B------:R-:W-:Y:S02]  /*31d0*/  HADD2.F32 R132, -RZ, R135.reuse.H0_H0 ;  /* 0x20000087ff847230 */ /* 0x100fe40000004100 */
[----:B------:R-:W-:Y:S02]  /*31e0*/  HADD2.F32 R135, -RZ, R135.H1_H1 ;  /* 0x30000087ff877230 */ /* 0x000fe40000004100 */
[----:B------:R-:W-:Y:S01]  /*31f0*/  F2FP.F16.F32.PACK_AB R134, R31, R32 ;  /* 0x000000201f86723e */ /* 0x000fe200000000ff */
[-C--:B------:R-:W-:Y:S02]  /*3200*/  FMUL.FTZ R132, R132, R165.reuse ;  /* 0x000000a584847220 */ /* 0x080fe40000410000 */
[----:B------:R-:W-:Y:S02]  /*3210*/  FMUL.FTZ R135, R135, R165 ;  /* 0x000000a587877220 */ /* 0x000fe40000410000 */
[----:B------:R-:W-:Y:S01]  /*3220*/  FFMA.FTZ R159, R132, R78, R133 ;  /* 0x0000004e849f7223 */ /* 0x000fe20000010085 */
[----:B------:R-:W-:Y:S01]  /*3230*/  HADD2.F32 R132, -RZ, R43.H1_H1 ;  /* 0x3000002bff847230 */ /* 0x000fe20000004100 */
[----:B------:R-:W-:-:S04]  /*3240*/  F2FP.F16.F32.PACK_AB R133, R33, R34 ;  /* 0x000000222185723e */ /* 0x000fc800000000ff */
[----:B------:R-:W-:Y:S01]  /*3250*/  FFMA.FTZ R160, R135, R79, R132 ;  /* 0x0000004f87a07223 */ /* 0x000fe20000010084 */
[----:B------:R-:W-:-:S04]  /*3260*/  F2FP.F16.F32.PACK_AB R132, R14, R15 ;  /* 0x0000000f0e84723e */ /* 0x000fc800000000ff */
[----:B------:R-:W-:Y:S01]  /*3270*/  F2FP.F16.F32.PACK_AB R135, R160, R159 ;  /* 0x0000009fa087723e */ /* 0x000fe200000000ff */
[----:B------:R-:W-:Y:S06]  /*3280*/  BRA `(.L_x_35620) ;  /* 0x0000000000707947 */ /* 0x000fec0003800000 */
.L_x_35619:
[--C-:B----45:R-:W-:Y:S02]  /*3290*/  HADD2.F32 R14, -RZ, R132.reuse.H0_H0 ;  /* 0x20000084ff0e7230 */ /* 0x130fe40000004100 */
[----:B------:R-:W-:Y:S02]  /*32a0*/  HADD2.F32 R132, -RZ, R132.H1_H1 ;  /* 0x30000084ff847230 */ /* 0x000fe40000004100 */
[----:B------:R-:W-:Y:S02]  /*32b0*/  HADD2.F32 R31, -RZ, R133.H0_H0 ;  /* 0x20000085ff1f7230 */ /* 0x000fe40000004100 */
[----:B------:R-:W-:Y:S02]  /*32c0*/  HADD2.F32 R32, -RZ, R135.H0_H0 ;  /* 0x20000087ff207230 */ /* 0x000fe40000004100 */
[----:B------:R-:W-:Y:S02]  /*32d0*/  HADD2.F32 R33, -RZ, R133.H1_H1 ;  /* 0x30000085ff217230 */ /* 0x000fe40000004100 */
[----:B------:R-:W-:Y:S01]  /*32e0*/  FMUL.FTZ R133, R14, R165 ;  /* 0x000000a50e857220 */ /* 0x000fe20000410000 */
[----:B------:R-:W-:-:S02]  /*32f0*/  HADD2.F32 R15, -RZ, R134.H0_H0 ;  /* 0x20000086ff0f7230 */ /* 0x000fc40000004100 */
[-C--:B------:R-:W-:Y:S01]  /*3300*/  FMUL.FTZ R14, R132, R165.reuse ;  /* 0x000000a5840e7220 */ /* 0x080fe20000410000 */
        /* <DEDUP_REMOVED lines=20> */
.L_x_35620:
[----:B------:R4:W-:Y:S02]  /*3450*/  STL.64 [R1+0x58], R2 ;  /* 0x0000580201007387 */ /* 0x0009e40000100a00 */
[----:B----4-:R-:W4:Y:S02]  /*3460*/  LDC.64 R2, c[0x0][0x3a8] ;  /* 0x0000ea00ff027b82 */ /* 0x010f240000000a00 */
[----:B----4-:R-:W-:-:S05]  /*3470*/  IMAD.WIDE.U32 R2, R166, 0x10, R2 ;  /* 0x00000010a6027825 */ /* 0x010fca00078e0002 */
[----:B------:R4:W-:Y:S04]  /*3480*/  STG.E.128 desc[UR6][R2.64], R132 ;  /* 0x0000008402007986 */ /* 0x0009e8000c101d06 */
[----:B----4-:R4:W5:Y:S01]  /*3490*/  LDL.LU.64 R2, [R1+0x58] ;  /* 0x0000580001027983 */ /* 0x0109620000300a00 */
[----:B------:R-:W-:-:S07]  /*34a0*/  IADD3 R166, PT, PT, R166, 0x20, RZ ;  /* 0x00000020a6a67810 */ /* 0x000fce0007ffe0ff */
.L_x_35618:
[----:B------:R-:W-:Y:S05]  /*34b0*/  BSYNC.RECONVERGENT B0 ;  /* 0x0000000000007941 */ /* 0x000fea0003800200 */
.L_x_35617:
        /* <DEDUP_REMOVED lines=14> */
[--C-:B0----5:R-:W-:Y:S02]  /*35a0*/  HADD2.F32 R12, -RZ, R132.reuse.H1_H1 ;  /* 0x30000084ff0c7230 */ /* 0x121fe40000004100 */
        /* <DEDUP_REMOVED lines=36> */
.L_x_35623:
[--C-:B0----5:R-:W-:Y:S02]  /*37f0*/  HADD2.F32 R12, -RZ, R132.reuse.H0_H0 ;  /* 0x20000084ff0c7230 */ /* 0x121fe40000004100 */
        /* <DEDUP_REMOVED lines=27> */
.L_x_35624:
[----:B------:R0:W-:Y:S02]  /*39b0*/  STL.64 [R1+0x58], R2 ;  /* 0x0000580201007387 */ /* 0x0001e40000100a00 */
[----:B0-----:R-:W0:Y:S02]  /*39c0*/  LDC.64 R2, c[0x0][0x3a8] ;  /* 0x0000ea00ff027b82 */ /* 0x001e240000000a00 */
[----:B0-----:R-:W-:-:S05]  /*39d0*/  IMAD.WIDE.U32 R2, R166, 0x10, R2 ;  /* 0x00000010a6027825 */ /* 0x001fca00078e0002 */
[----:B------:R0:W-:Y:S04]  /*39e0*/  STG.E.128 desc[UR6][R2.64], R132 ;  /* 0x0000008402007986 */ /* 0x0001e8000c101d06 */
[----:B0-----:R0:W5:Y:S01]  /*39f0*/  LDL.LU.64 R2, [R1+0x58] ;  /* 0x0000580001027983 */ /* 0x0011620000300a00 */
[----:B------:R-:W-:-:S07]  /*3a00*/  IADD3 R166, PT, PT, R166, 0x20, RZ ;  /* 0x00000020a6a67810 */ /* 0x000fce0007ffe0ff */
.L_x_35622:
[----:B------:R-:W-:Y:S05]  /*3a10*/  BSYNC.RECONVERGENT B0 ;  /* 0x0000000000007941 */ /* 0x000fea0003800200 */
.L_x_35621:
        /* <DEDUP_REMOVED lines=14> */
[--C-:B-----5:R-:W-:Y:S02]  /*3b00*/  HADD2.F32 R10, -RZ, R132.reuse.H1_H1 ;  /* 0x30000084ff0a7230 */ /* 0x120fe40000004100 */
[----:B------:R-:W-:Y:S02]  /*3b10*/  HADD2.F32 R11, -RZ, R132.H0_H0 ;  /* 0x20000084ff0b7230 */ /* 0x000fe40000004100 */
[--C-:B------:R-:W-:Y:S02]  /*3b20*/  HADD2.F32 R25, -RZ, R40.reuse.H1_H1 ;  /* 0x30000028ff197230 */ /* 0x100fe40000004100 */
[-C--:B------:R-:W-:Y:S01]  /*3b30*/  FMUL.FTZ R10, R10, R165.reuse ;  /* 0x000000a50a0a7220 */ /* 0x080fe20000410000 */
[----:B0-----:R-:W-:Y:S02]  /*3b40*/  HADD2.F32 R9, -RZ, R133.H1_H1 ;  /* 0x30000085ff097230 */ /* 0x001fe40000004100 */
[----:B------:R-:W-:Y:S01]  /*3b50*/  FMUL.FTZ R11, R11, R165 ;  /* 0x000000a50b0b7220 */ /* 0x000fe20000410000 */
[----:B------:R-:W-:-:S02]  /*3b60*/  HADD2.F32 R26, -RZ, R40.H0_H0 ;  /* 0x20000028ff1a7230 */ /* 0x000fc40000004100 */
[----:B------:R-:W-:Y:S01]  /*3b70*/  FFMA.FTZ R10, R10, R49, R25 ;  /* 0x000000310a0a7223 */ /* 0x000fe20000010019 */
[----:B------:R-:W-:Y:S02]  /*3b80*/  HADD2.F32 R8, -RZ, R133.H0_H0 ;  /* 0x20000085ff087230 */ /* 0x000fe40000004100 */
[-C--:B------:R-:W-:Y:S01]  /*3b90*/  FMUL.FTZ R25, R9, R165.reuse ;  /* 0x000000a509197220 */ /* 0x080fe20000410000 */
[--C-:B------:R-:W-:Y:S02]  /*3ba0*/  HADD2.F32 R9, -RZ, R41.reuse.H0_H0 ;  /* 0x20000029ff097230 */ /* 0x100fe40000004100 */
[----:B------:R-:W-:Y:S01]  /*3bb0*/  FFMA.FTZ R11, R11, R48, R26 ;  /* 0x000000300b0b7223 */ /* 0x000fe2000001001a */
[----:B------:R-:W-:Y:S02]  /*3bc0*/  HADD2.F32 R26, -RZ, R41.H1_H1 ;  /* 0x30000029ff1a7230 */ /* 0x000fe40000004100 */
[----:B------:R-:W-:Y:S01]  /*3bd0*/  FMUL.FTZ R8, R8, R165 ;  /* 0x000000a508087220 */ /* 0x000fe20000410000 */
[----:B------:R-:W-:-:S02]  /*3be0*/  HADD2.F32 R132, -RZ, R42.H0_H0 ;  /* 0x2000002aff847230 */ /* 0x000fc40000004100 */
[----:B------:R-:W-:Y:S02]  /*3bf0*/  HADD2.F32 R133, -RZ, R43.H0_H0 ;  /* 0x2000002bff857230 */ /* 0x000fe40000004100 */
[----:B------:R-:W-:Y:S01]  /*3c00*/  FFMA.FTZ R9, R8, R50, R9 ;  /* 0x0000003208097223 */ /* 0x000fe20000010009 */
[----:B------:R-:W-:Y:S01]  /*3c10*/  FFMA.FTZ R8, R25, R51, R26 ;  /* 0x0000003319087223 */ /* 0x000fe2000001001a */
[--C-:B------:R-:W-:Y:S02]  /*3c20*/  HADD2.F32 R26, -RZ, R134.reuse.H0_H0 ;  /* 0x20000086ff1a7230 */ /* 0x100fe40000004100 */
[----:B------:R-:W-:-:S03]  /*3c30*/  HADD2.F32 R25, -RZ, R134.H1_H1 ;  /* 0x30000086ff197230 */ /* 0x000fc60000004100 */
[-C--:B------:R-:W-:Y:S02]  /*3c40*/  FMUL.FTZ R26, R26, R165.reuse ;  /* 0x000000a51a1a7220 */ /* 0x080fe40000410000 */
[----:B------:R-:W-:Y:S02]  /*3c50*/  FMUL.FTZ R25, R25, R165 ;  /* 0x000000a519197220 */ /* 0x000fe40000410000 */
[----:B------:R-:W-:Y:S01]  /*3c60*/  FFMA.FTZ R26, R26, R44, R132 ;  /* 0x0000002c1a1a7223 */ /* 0x000fe20000010084 */
[----:B------:R-:W-:-:S05]  /*3c70*/  HADD2.F32 R132, -RZ, R42.H1_H1 ;  /* 0x3000002aff847230 */ /* 0x000fca0000004100 */
        /* <DEDUP_REMOVED lines=13> */
.L_x_35627:
[--C-:B-----5:R-:W-:Y:S02]  /*3d50*/  HADD2.F32 R25, -RZ, R135.reuse.H0_H0 ;  /* 0x20000087ff197230 */ /* 0x120fe40000004100 */
[----:B------:R-:W-:Y:S02]  /*3d60*/  HADD2.F32 R135, -RZ, R135.H1_H1 ;  /* 0x30000087ff877230 */ /* 0x000fe40000004100 */
[----:B------:R-:W-:Y:S02]  /*3d70*/  HADD2.F32 R26, -RZ, R134.H0_H0 ;  /* 0x20000086ff1a7230 */ /* 0x000fe40000004100 */
[--C-:B------:R-:W-:Y:S02]  /*3d80*/  HADD2.F32 R11, -RZ, R132.reuse.H0_H0 ;  /* 0x20000084ff0b7230 */ /* 0x100fe40000004100 */
[----:B------:R-:W-:Y:S02]  /*3d90*/  HADD2.F32 R10, -RZ, R132.H1_H1 ;  /* 0x30000084ff0a7230 */ /* 0x000fe40000004100 */
[----:B------:R-:W-:Y:S01]  /*3da0*/  FMUL.FTZ R132, R25, R165 ;  /* 0x000000a519847220 */ /* 0x000fe20000410000 */
[----:B0-----:R-:W-:-:S02]  /*3db0*/  HADD2.F32 R9, -RZ, R133.H0_H0 ;  /* 0x20000085ff097230 */ /* 0x001fc40000004100 */
        /* <DEDUP_REMOVED lines=17> */
[----:B------:R-:W-:-:S02]  /*3ed0*/  F2FP.F16.F32.PACK_AB R135, R164, R163 ;  /* 0x000000a3a487723e */ /* 0x000fc400000000ff */
[----:B------:R-:W-:Y:S02]  /*3ee0*/  F2FP.F16.F32.PACK_AB R134, R25, R26 ;  /* 0x0000001a1986723e */ /* 0x000fe400000000ff */
[----:B------:R-:W-:Y:S02]  /*3ef0*/  F2FP.F16.F32.PACK_AB R133, R8, R9 ;  /* 0x000000090885723e */ /* 0x000fe400000000ff */
[----:B------:R-:W-:-:S07]  /*3f00*/  F2FP.F16.F32.PACK_AB R132, R10, R11 ;  /* 0x0000000b0a84723e */ /* 0x000fce00000000ff */
.L_x_35628:
[----:B------:R0:W-:Y:S02]  /*3f10*/  STL.64 [R1+0x58], R2 ;  /* 0x0000580201007387 */ /* 0x0001e40000100a00 */
[----:B0-----:R-:W0:Y:S02]  /*3f20*/  LDC.64 R2, c[0x0][0x3a8] ;  /* 0x0000ea00ff027b82 */ /* 0x001e240000000a00 */
[----:B0-----:R-:W-:Y:S02]  /*3f30*/  IMAD.WIDE.U32 R166, R166, 0x10, R2 ;  /* 0x00000010a6a67825 */ /* 0x001fe400078e0002 */
[----:B------:R0:W5:Y:S04]  /*3f40*/  LDL.LU.64 R2, [R1+0x58] ;  /* 0x0000580001027983 */ /* 0x0001680000300a00 */
[----:B------:R0:W-:Y:S02]  /*3f50*/  STG.E.128 desc[UR6][R166.64], R132 ;  /* 0x00000084a6007986 */ /* 0x0001e4000c101d06 */
.L_x_35626:
[----:B------:R-:W-:Y:S05]  /*3f60*/  BSYNC.RECONVERGENT B0 ;  /* 0x0000000000007941 */ /* 0x000fea0003800200 */
.L_x_35625:
[----:B0----5:R-:W-:Y:S01]  /*3f70*/  FADD.FTZ R132, RZ, R2 ;  /* 0x00000002ff847221 */ /* 0x021fe20000010000 */
[C---:B------:R-:W-:Y:S01]  /*3f80*/  ISETP.GT.U32.AND P4, PT, R5.reuse, 0x3f, PT ;  /* 0x0000003f0500780c */ /* 0x040fe20003f84070 */
[----:B------:R-:W-:Y:S01]  /*3f90*/  UMOV UR4, 0xffffffff ;  /* 0xffffffff00047882 */ /* 0x000fe20000000000 */
[----:B------:R-:W-:Y:S01]  /*3fa0*/  ISETP.GT.U32.AND P3, PT, R5, 0x5f, PT ;  /* 0x0000005f0500780c */ /* 0x000fe20003f64070 */
        /* <DEDUP_REMOVED lines=229> */
.L_x_35658:
        /* <DEDUP_REMOVED lines=36> */
[----:B------:R-:W-:Y:S01]  /*5040*/  F2FP.F16.F32.PACK_AB R132, R133, R132 ;  /* 0x000000848584723e */ /* 0x000fe200000000ff */
[----:B------:R-:W-:Y:S01]  /*5050*/  FADD.FTZ R133, R150, -R166 ;  /* 0x800000a696857221 */ /* 0x000fe20000010000 */
[----:B------:R-:W-:-:S03]  /*5060*/  FMUL.FTZ R134, R165, R134 ;  /* 0x00000086a5867220 */ /* 0x000fc60000410000 */
[----:B------:R-:W-:-:S04]  /*5070*/  FMUL.FTZ R133, R165, R133 ;  /* 0x00000085a5857220 */ /* 0x000fc80000410000 */
[----:B----4-:R-:W-:Y:S01]  /*5080*/  FFMA.FTZ R133, R133, R135, R131 ;  /* 0x0000008785857223 */ /* 0x010fe20000010083 */
[----:B------:R-:W-:Y:S01]  /*5090*/  FFMA.FTZ R134, R134, R0, R130 ;  /* 0x0000000086867223 */ /* 0x000fe20000010082 */
[--C-:B------:R-:W-:Y:S01]  /*50a0*/  FADD.FTZ R135, R6, -R166.reuse ;  /* 0x800000a606877221 */ /* 0x100fe20000010000 */
[----:B------:R0:W5:Y:S03]  /*50b0*/  LDL.LU R0, [R1+0x60] ;  /* 0x0000600001007983 */ /* 0x0001660000300800 */
[----:B------:R-:W-:Y:S01]  /*50c0*/  F2FP.F16.F32.PACK_AB R133, R133, R134 ;  /* 0x000000868585723e */ /* 0x000fe200000000ff */
        /* <DEDUP_REMOVED lines=9> */
[----:B------:R-:W-:Y:S01]  /*5160*/  F2FP.F16.F32.PACK_AB R134, R134, R135 ;  /* 0x000000878686723e */ /* 0x000fe200000000ff */
[----:B------:R-:W-:-:S04]  /*5170*/  FADD.FTZ R135, R149, -R166 ;  /* 0x800000a695877221 */ /* 0x000fc80000010000 */
[----:B------:R-:W-:-:S04]  /*5180*/  FMUL.FTZ R135, R165, R135 ;  /* 0x00000087a5877220 */ /* 0x000fc80000410000 */
[----:B------:R-:W-:-:S05]  /*5190*/  FFMA.FTZ R135, R135, R252, R127 ;  /* 0x000000fc87877223 */ /* 0x000fca000001007f */
[----:B------:R-:W-:Y:S01]  /*51a0*/  F2FP.F16.F32.PACK_AB R135, R135, R167 ;  /* 0x000000a78787723e */ /* 0x000fe200000000ff */
[----:B-1----:R-:W-:-:S05]  /*51b0*/  IMAD.WIDE.U32 R4, R3, 0x10, R4 ;  /* 0x0000001003047825 */ /* 0x002fca00078e0004 */
[----:B------:R1:W-:Y:S04]  /*51c0*/  STG.E.128 desc[UR6][R4.64], R132 ;  /* 0x0000008404007986 */ /* 0x0003e8000c101d06 */
[----:B-1----:R0:W5:Y:S01]  /*51d0*/  LDL.LU.64 R4, [R1+0x58] ;  /* 0x0000580001047983 */ /* 0x0021620000300a00 */
[----:B------:R-:W-:-:S07]  /*51e0*/  IADD3 R3, PT, PT, R3, 0x20, RZ ;  /* 0x0000002003037810 */ /* 0x000fce0007ffe0ff */
.L_x_35631:
[----:B------:R-:W-:Y:S05]  /*51f0*/  BSYNC.RECONVERGENT B0 ;  /* 0x0000000000007941 */ /* 0x000fea0003800200 */
.L_x_35630:
[----:B-----5:R-:W-:Y:S01]  /*5200*/  ISETP.GE.U32.AND P0, PT, R5, 0x40, PT ;  /* 0x000000400500780c */ /* 0x020fe20003f06070 */
[----:B------:R-:W-:-:S12]  /*5210*/  BSSY.RECONVERGENT B0, `(.L_x_35632) ;  /* 0x0000030000007945 */ /* 0x000fd80003800200 */
[----:B------:R-:W-:Y:S05]  /*5220*/  @!P0 BRA `(.L_x_35633) ;  /* 0x0000000000b88947 */ /* 0x000fea0003800000 */
[----:B------:R0:W-:Y:S04]  /*5230*/  STL [R1+0x64], R2 ;  /* 0x0000640201007387 */ /* 0x0001e80000100800 */
        /* <DEDUP_REMOVED lines=36> */
[----:B------:R-:W-:Y:S01]  /*5480*/  F2FP.F16.F32.PACK_AB R134, R134, R135 ;  /* 0x000000878686723e */ /* 0x000fe200000000ff */
[----:B------:R-:W-:-:S04]  /*5490*/  FADD.FTZ R135, R153, -R166 ;  /* 0x800000a699877221 */ /* 0x000fc80000010000 */
[----:B------:R-:W-:-:S04]  /*54a0*/  FMUL.FTZ R135, R165, R135 ;  /* 0x00000087a5877220 */ /* 0x000fc80000410000 */
[----:B------:R-:W-:-:S05]  /*54b0*/  FFMA.FTZ R135, R135, R252, R175 ;  /* 0x000000fc87877223 */ /* 0x000fca00000100af */
[----:B------:R-:W-:Y:S01]  /*54c0*/  F2FP.F16.F32.PACK_AB R135, R135, R167 ;  /* 0x000000a78787723e */ /* 0x000fe200000000ff */
[----:B--2---:R-:W-:-:S05]  /*54d0*/  IMAD.WIDE.U32 R4, R3, 0x10, R4 ;  /* 0x0000001003047825 */ /* 0x004fca00078e0004 */
[----:B------:R2:W-:Y:S04]  /*54e0*/  STG.E.128 desc[UR6][R4.64], R132 ;  /* 0x0000008404007986 */ /* 0x0005e8000c101d06 */
[----:B--2---:R0:W5:Y:S01]  /*54f0*/  LDL.LU.64 R4, [R1+0x58] ;  /* 0x0000580001047983 */ /* 0x0041620000300a00 */
[----:B------:R-:W-:-:S07]  /*5500*/  IADD3 R3, PT, PT, R3, 0x20, RZ ;  /* 0x0000002003037810 */ /* 0x000fce0007ffe0ff */
.L_x_35633:
[----:B------:R-:W-:Y:S05]  /*5510*/  BSYNC.RECONVERGENT B0 ;  /* 0x0000000000007941 */ /* 0x000fea0003800200 */
.L_x_35632:
[----:B-----5:R-:W-:Y:S01]  /*5520*/  ISETP.GE.U32.AND P0, PT, R5, 0x60, PT ;  /* 0x000000600500780c */ /* 0x020fe20003f06070 */
        /* <DEDUP_REMOVED lines=8> */
[----:B------:R0:W-:Y:S01]  /*55b0*/  STL.64 [R1+0x58], R4 ;  /* 0x0000580401007387 */ /* 0x0001e20000100a00 */
[C---:B------:R-:W-:Y:S01]  /*55c0*/  FMUL.FTZ R132, R165.reuse, R132 ;  /* 0x00000084a5847220 */ /* 0x040fe20000410000 */
[----:B------:R-:W-:Y:S01]  /*55d0*/  FMUL.FTZ R133, R165, R133 ;  /* 0x00000085a5857220 */ /* 0x000fe20000410000 */
[----:B0-----:R-:W0:Y:S02]  /*55e0*/  LDC.64 R4, c[0x0][0x428] ;  /* 0x00010a00ff047b82 */ /* 0x001e240000000a00 */
[----:B0-----:R-:W-:-:S04]  /*55f0*/  IMAD.WIDE.U32 R4, R3, 0x10, R4 ;  /* 0x0000001003047825 */ /* 0x001fc800078e0004 */
[----:B--2---:R-:W-:Y:S01]  /*5600*/  FFMA.FTZ R132, R132, R252, R176 ;  /* 0x000000fc84847223 */ /* 0x004fe200000100b0 */
[----:B---3--:R-:W-:Y:S01]  /*5610*/  FFMA.FTZ R133, R133, R134, R177 ;  /* 0x0000008685857223 */ /* 0x008fe200000100b1 */
[----:B------:R-:W-:-:S04]  /*5620*/  FADD.FTZ R134, R143, -R166 ;  /* 0x800000a68f867221 */ /* 0x000fc80000010000 */
[----:B------:R-:W-:Y:S01]  /*5630*/  F2FP.F16.F32.PACK_AB R132, R133, R132 ;  /* 0x000000848584723e */ /* 0x000fe200000000ff */
        /* <DEDUP_REMOVED lines=8> */
[----:B------:R-:W-:Y:S01]  /*56c0*/  F2FP.F16.F32.PACK_AB R133, R133, R134 ;  /* 0x000000868585723e */ /* 0x000fe200000000ff */
[----:B------:R-:W-:Y:S01]  /*56d0*/  FADD.FTZ R134, R140, -R166 ;  /* 0x800000a68c867221 */ /* 0x000fe20000010000 */
[----:B------:R-:W-:Y:S01]  /*56e0*/  FMUL.FTZ R135, R165, R135 ;  /* 0x00000087a5877220 */ /* 0x000fe20000410000 */
[----:B------:R-:W-:Y:S02]  /*56f0*/  FFMA.FTZ R167, R167, R250, R182 ;  /* 0x000000faa7a77223 */ /* 0x000fe400000100b6 */
[----:B------:R-:W-:Y:S01]  /*5700*/  FMUL.FTZ R134, R165, R134 ;  /* 0x00000086a5867220 */ /* 0x000fe20000410000 */
[----:B------:R-:W-:-:S03]  /*5710*/  FFMA.FTZ R135, R135, R248, R180 ;  /* 0x000000f887877223 */ /* 0x000fc600000100b4 */
[----:B------:R-:W-:-:S05]  /*5720*/  FFMA.FTZ R134, R134, R249, R181 ;  /* 0x000000f986867223 */ /* 0x000fca00000100b5 */
[----:B------:R-:W-:Y:S01]  /*5730*/  F2FP.F16.F32.PACK_AB R134, R134, R135 ;  /* 0x000000878686723e */ /* 0x000fe200000000ff */
[----:B------:R-:W-:-:S04]  /*5740*/  FADD.FTZ R135, R155, -R166 ;  /* 0x800000a69b877221 */ /* 0x000fc80000010000 */
[----:B------:R-:W-:-:S04]  /*5750*/  FMUL.FTZ R135, R165, R135 ;  /* 0x00000087a5877220 */ /* 0x000fc80000410000 */
[----:B------:R-:W-:-:S05]  /*5760*/  FFMA.FTZ R135, R135, R251, R183 ;  /* 0x000000fb87877223 */ /* 0x000fca00000100b7 */
[----:B------:R-:W-:-:S05]  /*5770*/  F2FP.F16.F32.PACK_AB R135, R135, R167 ;  /* 0x000000a78787723e */ /* 0x000fca00000000ff */
[----:B------:R0:W-:Y:S04]  /*5780*/  STG.E.128 desc[UR6][R4.64], R132 ;  /* 0x0000008404007986 */ /* 0x0001e8000c101d06 */
[----:B0-----:R0:W5:Y:S01]  /*5790*/  LDL.LU.64 R4, [R1+0x58] ;  /* 0x0000580001047983 */ /* 0x0011620000300a00 */
[----:B------:R-:W-:-:S07]  /*57a0*/  IADD3 R3, PT, PT, R3, 0x20, RZ ;  /* 0x0000002003037810 */ /* 0x000fce0007ffe0ff */
.L_x_35635:
[----:B------:R-:W-:Y:S05]  /*57b0*/  BSYNC.RECONVERGENT B0 ;  /* 0x0000000000007941 */ /* 0x000fea0003800200 */
.L_x_35634:
[----:B-----5:R-:W-:Y:S01]  /*57c0*/  ISETP.GE.U32.AND P0, PT, R5, 0x80, PT ;  /* 0x000000800500780c */ /* 0x020fe20003f06070 */
[----:B------:R-:W-:-:S12]  /*57d0*/  BSSY.RECONVERGENT B0, `(.L_x_35636) ;  /* 0x0000024000007945 */ /* 0x000fd80003800200 */
[----:B------:R-:W-:Y:S05]  /*57e0*/  @!P0 BRA `(.L_x_35637) ;  /* 0x0000000000888947 */ /* 0x000fea0003800000 */
[--C-:B0-----:R-:W-:Y:S01]  /*57f0*/  FADD.FTZ R132, R19, -R166.reuse ;  /* 0x800000a613847221 */ /* 0x101fe20000010000 */
[--C-:B------:R-:W-:Y:S01]  /*5800*/  FADD.FTZ R133, R18, -R166.reuse ;  /* 0x800000a612857221 */ /* 0x100fe20000010000 */
        /* <DEDUP_REMOVED lines=11> */
[----:B------:R-:W-:Y:S01]  /*58c0*/  F2FP.F16.F32.PACK_AB R132, R133, R132 ;  /* 0x000000848584723e */ /* 0x000fe200000000ff */
[----:B------:R-:W-:Y:S01]  /*58d0*/  FADD.FTZ R133, R138, -R166 ;  /* 0x800000a68a857221 */ /* 0x000fe20000010000 */
[----:B------:R-:W-:Y:S01]  /*58e0*/  FFMA.FTZ R135, R135, R240, R188 ;  /* 0x000000f087877223 */ /* 0x000fe200000100bc */
[C---:B------:R-:W-:Y:S02]  /*58f0*/  FMUL.FTZ R167, R165.reuse, R167 ;  /* 0x000000a7a5a77220 */ /* 0x040fe40000410000 */
[----:B------:R-:W-:Y:S01]  /*5900*/  FMUL.FTZ R133, R165, R133 ;  /* 0x00000085a5857220 */ /* 0x000fe20000410000 */
[----:B0-----:R-:W0:Y:S01]  /*5910*/  LDC.64 R4, c[0x0][0x428] ;  /* 0x00010a00ff047b82 */ /* 0x001e220000000a00 */
[----:B------:R-:W-:Y:S02]  /*5920*/  FFMA.FTZ R167, R167, R242, R190 ;  /* 0x000000f2a7a77223 */ /* 0x000fe400000100be */
[----:B------:R-:W-:-:S05]  /*5930*/  FFMA.FTZ R133, R133, R247, R187 ;  /* 0x000000f785857223 */ /* 0x000fca00000100bb */
[----:B------:R-:W-:Y:S01]  /*5940*/  F2FP.F16.F32.PACK_AB R133, R133, R134 ;  /* 0x000000868585723e */ /* 0x000fe200000000ff */
[----:B------:R-:W-:-:S04]  /*5950*/  FADD.FTZ R134, R136, -R166 ;  /* 0x800000a688867221 */ /* 0x000fc80000010000 */
[----:B------:R-:W-:-:S04]  /*5960*/  FMUL.FTZ R134, R165, R134 ;  /* 0x00000086a5867220 */ /* 0x000fc80000410000 */
[----:B------:R-:W-:-:S05]  /*5970*/  FFMA.FTZ R134, R134, R241, R189 ;  /* 0x000000f186867223 */ /* 0x000fca00000100bd */
[----:B------:R-:W-:Y:S01]  /*5980*/  F2FP.F16.F32.PACK_AB R134, R134, R135 ;  /* 0x000000878686723e */ /* 0x000fe200000000ff */
[----:B------:R-:W-:Y:S01]  /*5990*/  FADD.FTZ R135, R157, -R166 ;  /* 0x800000a69d877221 */ /* 0x000fe20000010000 */
[----:B0-----:R-:W-:-:S04]  /*59a0*/  IMAD.WIDE.U32 R4, R3, 0x10, R4 ;  /* 0x0000001003047825 */ /* 0x001fc800078e0004 */
[----:B------:R-:W-:-:S04]  /*59b0*/  FMUL.FTZ R135, R165, R135 ;  /* 0x00000087a5877220 */ /* 0x000fc80000410000 */
[----:B------:R-:W-:-:S05]  /*59c0*/  FFMA.FTZ R135, R135, R243, R191 ;  /* 0x000000f387877223 */ /* 0x000fca00000100bf */
[----:B------:R-:W-:-:S05]  /*59d0*/  F2FP.F16.F32.PACK_AB R135, R135, R167 ;  /* 0x000000a78787723e */ /* 0x000fca00000000ff */
[----:B------:R0:W-:Y:S04]  /*59e0*/  STG.E.128 desc[UR6][R4.64], R132 ;  /* 0x0000008404007986 */ /* 0x0001e8000c101d06 */
[----:B0-----:R0:W5:Y:S01]  /*59f0*/  LDL.LU.64 R4, [R1+0x58] ;  /* 0x0000580001047983 */ /* 0x0011620000300a00 */
[----:B------:R-:W-:-:S07]  /*5a00*/  IADD3 R3, PT, PT, R3, 0x20, RZ ;  /* 0x0000002003037810 */ /* 0x000fce0007ffe0ff */
.L_x_35637:
[----:B------:R-:W-:Y:S05]  /*5a10*/  BSYNC.RECONVERGENT B0 ;  /* 0x0000000000007941 */ /* 0x000fea0003800200 */
.L_x_35636:
        /* <DEDUP_REMOVED lines=37> */
.L_x_35639:
[----:B------:R-:W-:Y:S05]  /*5c70*/  BSYNC.RECONVERGENT B0 ;  /* 0x0000000000007941 */ /* 0x000fea0003800200 */
.L_x_35638:
        /* <DEDUP_REMOVED lines=37> */
.L_x_35641:
[----:B------:R-:W-:Y:S05]  /*5ed0*/  BSYNC.RECONVERGENT B0 ;  /* 0x0000000000007941 */ /* 0x000fea0003800200 */
.L_x_35640:
        /* <DEDUP_REMOVED lines=37> */
.L_x_35643:
[----:B------:R-:W-:Y:S05]  /*6130*/  BSYNC.RECONVERGENT B0 ;  /* 0x0000000000007941 */ /* 0x000fea0003800200 */
.L_x_35642:
[----:B-----5:R-:W-:Y:S01]  /*6140*/  ISETP.GE.U32.AND P0, PT, R5, 0x100, PT ;  /* 0x000001000500780c */ /* 0x020fe20003f06070 */
[----:B------:R-:W-:-:S12]  /*6150*/  BSSY.RECONVERGENT B0, `(.L_x_35644) ;  /* 0x0000025000007945 */ /* 0x000fd80003800200 */
[----:B------:R-:W-:Y:S05]  /*6160*/  @!P0 BRA `(.L_x_35645) ;  /* 0x00000000008c8947 */ /* 0x000fea0003800000 */
[----:B------:R1:W-:Y:S01]  /*6170*/  STL [R1+0x58], R0 ;  /* 0x0000580001007387 */ /* 0x0003e20000100800 */
        /* <DEDUP_REMOVED lines=25> */
[----:B------:R-:W-:Y:S01]  /*6310*/  F2FP.F16.F32.PACK_AB R135, R166, R135 ;  /* 0x00000087a687723e */ /* 0x000fe200000000ff */
[----:B------:R-:W-:Y:S01]  /*6320*/  FFMA.FTZ R166, R252, R61, R53 ;  /* 0x0000003dfca67223 */ /* 0x000fe20000010035 */
[----:B------:R-:W-:-:S04]  /*6330*/  FFMA.FTZ R252, R134, R67, R59 ;  /* 0x0000004386fc7223 */ /* 0x000fc8000001003b */
[----:B------:R-:W-:Y:S02]  /*6340*/  F2FP.F16.F32.PACK_AB R134, R166, R132 ;  /* 0x00000084a686723e */ /* 0x000fe400000000ff */
[----:B------:R-:W-:Y:S02]  /*6350*/  F2FP.F16.F32.PACK_AB R132, R165, R167 ;  /* 0x000000a7a584723e */ /* 0x000fe400000000ff */
[----:B------:R-:W1:Y:S01]  /*6360*/  LDC.64 R166, c[0x0][0x428] ;  /* 0x00010a00ffa67b82 */ /* 0x000e620000000a00 */
[----:B------:R-:W-:Y:S01]  /*6370*/  F2FP.F16.F32.PACK_AB R133, R252, R133 ;  /* 0x00000085fc85723e */ /* 0x000fe200000000ff */
[----:B-1----:R-:W-:-:S05]  /*6380*/  IMAD.WIDE.U32 R166, R3, 0x10, R166 ;  /* 0x0000001003a67825 */ /* 0x002fca00078e00a6 */
[----:B------:R0:W-:Y:S02]  /*6390*/  STG.E.128 desc[UR6][R166.64], R132 ;  /* 0x00000084a6007986 */ /* 0x0001e4000c101d06 */
.L_x_35645:
[----:B------:R-:W-:Y:S05]  /*63a0*/  BSYNC.RECONVERGENT B0 ;  /* 0x0000000000007941 */ /* 0x000fea0003800200 */
.L_x_35644:
[----:B0-----:R-:W0:Y:S02]  /*63b0*/  LDC.64 R132, c[0x0][0x380] ;  /* 0x0000e000ff847b82 */ /* 0x001e240000000a00 */
[----:B0-----:R-:W-:-:S04]  /*63c0*/  LEA R4, R132, R4, 0x2 ;  /* 0x0000000484047211 */ /* 0x001fc800078e10ff */
[----:B------:R-:W-:-:S13]  /*63d0*/  ISETP.GE.AND P0, PT, R4, R133, PT ;  /* 0x000000850400720c */ /* 0x000fda0003f06270 */
[----:B------:R-:W-:Y:S05]  /*63e0*/  @!P0 BRA `(.L_x_35646) ;  /* 0xffffffac00f48947 */ /* 0x000fea000383ffff */
[----:B------:R-:W-:Y:S05]  /*63f0*/  EXIT ;  /* 0x000000000000794d */ /* 0x000fea0003800000 */
.L_x_35629:
        /* <DEDUP_REMOVED lines=8> */
.L_x_35648:
[----:B------:R-:W-:Y:S05]  /*6480*/  BSYNC B0 ;  /* 0x0000000000007941 */ /* 0x000fea0003800000 */
.L_x_35647:
        /* <DEDUP_REMOVED lines=9> */
.L_x_35649:
[----:B------:R-:W-:Y:S02]  /*6520*/  HFMA2 R134, -RZ, RZ, 0, 2.384185791015625e-07 ;  /* 0x00000004ff867431 */ /* 0x000fe400000001ff */
[----:B------:R-:W-:Y:S01]  /*6530*/  FADD.FTZ R135, R135, R132 ;  /* 0x0000008487877221 */ /* 0x000fe20000010000 */
[----:B------:R-:W-:-:S04]  /*6540*/  MOV R132, 0xffffffff ;  /* 0xffffffff00847802 */ /* 0x000fc80000000f00 */
[----:B------:R-:W-:-:S07]  /*6550*/  MOV R167, R135 ;  /* 0x0000008700a77202 */ /* 0x000fce0000000f00 */
[----:B------:R-:W-:Y:S05]  /*6560*/  WARPSYNC.COLLECTIVE R132, `(.L_x_35650) ;  /* 0x0000000084087348 */ /* 0x000fea0003c00000 */
[----:B------:R0:W1:Y:S02]  /*6570*/  SHFL.BFLY P6, R132, R167, R134, R133 ;  /* 0x0c000086a7847389 */ /* 0x00006400000c0085 */
[----:B01----:R-:W-:Y:S05]  /*6580*/  ENDCOLLECTIVE ;  /* 0x000000000000791b */ /* 0x003fea0003800000 */
.L_x_35650:
[----:B------:R-:W-:Y:S02]  /*6590*/  HFMA2 R134, -RZ, RZ, 0, 4.76837158203125e-07 ;  /* 0x00000008ff867431 */ /* 0x000fe400000001ff */
[----:B------:R-:W-:Y:S01]  /*65a0*/  FADD.FTZ R135, R135, R132 ;  /* 0x0000008487877221 */ /* 0x000fe20000010000 */
[----:B------:R-:W-:-:S04]  /*65b0*/  MOV R132, 0xffffffff ;  /* 0xffffffff00847802 */ /* 0x000fc80000000f00 */
[----:B------:R-:W-:-:S07]  /*65c0*/  MOV R167, R135 ;  /* 0x0000008700a77202 */ /* 0x000fce0000000f00 */
[----:B------:R-:W-:Y:S05]  /*65d0*/  WARPSYNC.COLLECTIVE R132, `(.L_x_35651) ;  /* 0x0000000084087348 */ /* 0x000fea0003c00000 */
[----:B------:R0:W1:Y:S02]  /*65e0*/  SHFL.BFLY P6, R132, R167, R134, R133 ;  /* 0x0c000086a7847389 */ /* 0x00006400000c0085 */
[----:B01----:R-:W-:Y:S05]  /*65f0*/  ENDCOLLECTIVE ;  /* 0x000000000000791b */ /* 0x003fea0003800000 */
.L_x_35651:
[----:B------:R-:W-:Y:S02]  /*6600*/  HFMA2 R134, -RZ, RZ, 0, 9.5367431640625e-07 ;  /* 0x00000010ff867431 */ /* 0x000fe400000001ff */
[----:B------:R-:W-:Y:S01]  /*6610*/  FADD.FTZ R135, R135, R132 ;  /* 0x0000008487877221 */ /* 0x000fe20000010000 */
[----:B------:R-:W-:-:S04]  /*6620*/  MOV R132, 0xffffffff ;  /* 0xffffffff00847802 */ /* 0x000fc80000000f00 */
[----:B------:R-:W-:-:S07]  /*6630*/  MOV R167, R135 ;  /* 0x0000008700a77202 */ /* 0x000fce0000000f00 */
[----:B------:R-:W-:Y:S05]  /*6640*/  WARPSYNC.COLLECTIVE R132, `(.L_x_35652) ;  /* 0x0000000084087348 */ /* 0x000fea0003c00000 */
[----:B------:R0:W1:Y:S02]  /*6650*/  SHFL.BFLY P6, R132, R167, R134, R133 ;  /* 0x0c000086a7847389 */ /* 0x00006400000c0085 */
[----:B01----:R-:W-:Y:S05]  /*6660*/  ENDCOLLECTIVE ;  /* 0x000000000000791b */ /* 0x003fea0003800000 */
.L_x_35652:
        /* <DEDUP_REMOVED lines=140> */
.L_x_35653:
[----:B------:R-:W-:Y:S02]  /*6f30*/  HFMA2 R134, -RZ, RZ, 0, 1.1920928955078125e-07 ;  /* 0x00000002ff867431 */ /* 0x000fe400000001ff */
[----:B------:R-:W-:Y:S01]  /*6f40*/  FADD.FTZ R165, R165, R132 ;  /* 0x00000084a5a57221 */ /* 0x000fe20000010000 */
[----:B------:R-:W-:-:S04]  /*6f50*/  MOV R132, 0xffffffff ;  /* 0xffffffff00847802 */ /* 0x000fc80000000f00 */
[----:B------:R-:W-:-:S07]  /*6f60*/  MOV R167, R165 ;  /* 0x000000a500a77202 */ /* 0x000fce0000000f00 */
[----:B------:R-:W-:Y:S05]  /*6f70*/  WARPSYNC.COLLECTIVE R132, `(.L_x_35654) ;  /* 0x0000000084087348 */ /* 0x000fea0003c00000 */
[----:B------:R0:W1:Y:S02]  /*6f80*/  SHFL.BFLY P6, R132, R167, R134, R133 ;  /* 0x0c000086a7847389 */ /* 0x00006400000c0085 */
[----:B01----:R-:W-:Y:S05]  /*6f90*/  ENDCOLLECTIVE ;  /* 0x000000000000791b */ /* 0x003fea0003800000 */
.L_x_35654:
[----:B------:R-:W-:Y:S02]  /*6fa0*/  HFMA2 R134, -RZ, RZ, 0, 2.384185791015625e-07 ;  /* 0x00000004ff867431 */ /* 0x000fe400000001ff */
[----:B------:R-:W-:Y:S01]  /*6fb0*/  FADD.FTZ R165, R165, R132 ;  /* 0x00000084a5a57221 */ /* 0x000fe20000010000 */
[----:B------:R-:W-:-:S04]  /*6fc0*/  MOV R132, 0xffffffff ;  /* 0xffffffff00847802 */ /* 0x000fc80000000f00 */
[----:B------:R-:W-:-:S07]  /*6fd0*/  MOV R167, R165 ;  /* 0x000000a500a77202 */ /* 0x000fce0000000f00 */
[----:B------:R-:W-:Y:S05]  /*6fe0*/  WARPSYNC.COLLECTIVE R132, `(.L_x_35655) ;  /* 0x0000000084087348 */ /* 0x000fea0003c00000 */
[----:B------:R0:W1:Y:S02]  /*6ff0*/  SHFL.BFLY P6, R132, R167, R134, R133 ;  /* 0x0c000086a7847389 */ /* 0x00006400000c0085 */
[----:B01----:R-:W-:Y:S05]  /*7000*/  ENDCOLLECTIVE ;  /* 0x000000000000791b */ /* 0x003fea0003800000 */
.L_x_35655:
[----:B------:R-:W-:Y:S02]  /*7010*/  HFMA2 R134, -RZ, RZ, 0, 4.76837158203125e-07 ;  /* 0x00000008ff867431 */ /* 0x000fe400000001ff */
[----:B------:R-:W-:Y:S01]  /*7020*/  FADD.FTZ R165, R165, R132 ;  /* 0x00000084a5a57221 */ /* 0x000fe20000010000 */
[----:B------:R-:W-:-:S04]  /*7030*/  MOV R132, 0xffffffff ;  /* 0xffffffff00847802 */ /* 0x000fc80000000f00 */
[----:B------:R-:W-:-:S07]  /*7040*/  MOV R167, R165 ;  /* 0x000000a500a77202 */ /* 0x000fce0000000f00 */
[----:B------:R-:W-:Y:S05]  /*7050*/  WARPSYNC.COLLECTIVE R132, `(.L_x_35656) ;  /* 0x0000000084087348 */ /* 0x000fea0003c00000 */
[----:B------:R0:W1:Y:S02]  /*7060*/  SHFL.BFLY P6, R132, R167, R134, R133 ;  /* 0x0c000086a7847389 */ /* 0x00006400000c0085 */
[----:B01----:R-:W-:Y:S05]  /*7070*/  ENDCOLLECTIVE ;  /* 0x000000000000791b */ /* 0x003fea0003800000 */
.L_x_35656:
[----:B------:R-:W-:Y:S02]  /*7080*/  HFMA2 R134, -RZ, RZ, 0, 9.5367431640625e-07 ;  /* 0x00000010ff867431 */ /* 0x000fe400000001ff */
[----:B------:R-:W-:Y:S01]  /*7090*/  FADD.FTZ R165, R165, R132 ;  /* 0x00000084a5a57221 */ /* 0x000fe20000010000 */
[----:B------:R-:W-:-:S04]  /*70a0*/  MOV R132, 0xffffffff ;  /* 0xffffffff00847802 */ /* 0x000fc80000000f00 */
[----:B------:R-:W-:-:S07]  /*70b0*/  MOV R167, R165 ;  /* 0x000000a500a77202 */ /* 0x000fce0000000f00 */
[----:B------:R-:W-:Y:S05]  /*70c0*/  WARPSYNC.COLLECTIVE R132, `(.L_x_35657) ;  /* 0x0000000084087348 */ /* 0x000fea0003c00000 */
[----:B------:R0:W1:Y:S02]  /*70d0*/  SHFL.BFLY P6, R132, R167, R134, R133 ;  /* 0x0c000086a7847389 */ /* 0x00006400000c0085 */
[----:B01----:R-:W-:Y:S05]  /*70e0*/  ENDCOLLECTIVE ;  /* 0x000000000000791b */ /* 0x003fea0003800000 */
.L_x_35657:
[----:B------:R-:W-:Y:S05]  /*70f0*/  BRA `(.L_x_35658) ;  /* 0xffffffdc00407947 */ /* 0x000fea000383ffff */
.L_x_35659:
        /* <DEDUP_REMOVED lines=16> */
.L_x_71504:


//--------------------- .text._ZN10layer_norm13ln_fwd_kernelINS_13Kernel_traitsIf6__halfS2_S2_fjLj2048ELj1ELj4ELj1ELj16ENS_18Kernel_traits_baseILj2048EfS2_S2_S2_fjLj128EEEEELb0ELb1ELb0ELb1EEEvNS_9FwdParamsE --------------------------
	.section	.text._ZN10layer_norm13ln_fwd_kernelINS_13Kernel_traitsIf6__halfS2_S2_fjLj2048ELj1ELj4ELj1ELj16ENS_18Kernel_traits_baseILj2048EfS2_S2_S2_fjLj128EEEEELb0ELb1ELb0ELb1EEEvNS_9FwdParamsE,"ax",@progbits
	.align	128
        .global         _ZN10layer_norm13ln_fwd_kernelINS_13Kernel_traitsIf6__halfS2_S2_fjLj2048ELj1ELj4ELj1ELj16ENS_18Kernel_traits_baseILj2048EfS2_S2_S2_fjLj128EEEEELb0ELb1ELb0ELb1EEEvNS_9FwdParamsE
        .type           _ZN10layer_norm13ln_fwd_kernelINS_13Kernel_traitsIf6__halfS2_S2_fjLj2048ELj1ELj4ELj1ELj16ENS_18Kernel_traits_baseILj2048EfS2_S2_S2_fjLj128EEEEELb0ELb1ELb0ELb1EEEvNS_9FwdParamsE,@function
        .size           _ZN10layer_norm13ln_fwd_kernelINS_13Kernel_traitsIf6__halfS2_S2_fjLj2048ELj1ELj4ELj1ELj16ENS_18Kernel_traits_baseILj2048EfS2_S2_S2_fjLj128EEEEELb0ELb1ELb0ELb1EEEvNS_9FwdParamsE,(.L_x_71505 - _ZN10layer_norm13ln_fwd_kernelINS_13Kernel_traitsIf6__halfS2_S2_fjLj2048ELj1ELj4ELj1ELj16ENS_18Kernel_traits_baseILj2048EfS2_S2_S2_fjLj128EEEEELb0ELb1ELb0ELb1EEEvNS_9FwdParamsE)
        .other          _ZN10layer_norm13ln_fwd_kernelINS_13Kernel_traitsIf6__halfS2_S2_fjLj2048ELj1ELj4ELj1ELj16ENS_18Kernel_traits_baseILj2048EfS2_S2_S2_fjLj128EEEEELb0ELb1ELb0ELb1EEEvNS_9FwdParamsE,@"STO_CUDA_ENTRY STV_DEFAULT"
_ZN10layer_norm13ln_fwd_kernelINS_13Kernel_traitsIf6__halfS2_S2_fjLj2048ELj1ELj4ELj1ELj16ENS_18Kernel_traits_baseILj2048EfS2_S2_S2_fjLj128EEEEELb0ELb1ELb0ELb1EEEvNS_9FwdParamsE:
.text._ZN10layer_norm13ln_fwd_kernelINS_13Kernel_traitsIf6__halfS2_S2_fjLj2048ELj1ELj4ELj1ELj16ENS_18Kernel_traits_baseILj2048EfS2_S2_S2_fjLj128EEEEELb0ELb1ELb0ELb1EEEvNS_9FwdParamsE:
        /* <DEDUP_REMOVED lines=78> */
.L_x_35660:
        /* <DEDUP_REMOVED lines=78> */
.L_x_35661:
        /* <DEDUP_REMOVED lines=15> */
.L_x_35683:
        /* <DEDUP_REMOVED lines=13> */
[----:B--2---:R-:W-:-:S03]  /*0b80*/  HADD2.F32 R207, -RZ, R2.H0_H0 ;  /* 0x20000002ffcf7230 */ /* 0x004fc60000004100 */
[----:B------:R-:W-:Y:S05]  /*0b90*/  @!P1 BRA `(.L_x_35664) ;  /* 0x0000000000a09947 */ /* 0x000fea0003800000 */
[----:B------:R-:W0:Y:S02]  /*0ba0*/  LDC.64 R20, c[0x0][0x3a0] ;  /* 0x0000e800ff147b82 */ /* 0x000e240000000a00 */
[----:B0-----:R-:W-:-:S06]  /*0bb0*/  IMAD.WIDE.U32 R20, R18, 0x10, R20 ;  /* 0x0000001012147825 */ /* 0x001fcc00078e0014 */
[----:B------:R-:W2:Y:S01]  /*0bc0*/  LDG.E.128 R20, desc[UR6][R20.64] ;  /* 0x0000000614147981 */ /* 0x000ea2000c1e1d00 */
        /* <DEDUP_REMOVED lines=8> */
[----:B------:R-:W-:Y:S02]  /*0c50*/  HADD2.F32 R6, -RZ, R6.H1_H1 ;  /* 0x30000006ff067230 */ /* 0x000fe40000004100 */
[C---:B------:R-:W-:Y:S01]  /*0c60*/  FMUL.FTZ R8, R207.reuse, R8 ;  /* 0x00000008cf087220 */ /* 0x040fe20000410000 */
[--C-:B------:R-:W-:Y:S02]  /*0c70*/  HADD2.F32 R12, -RZ, R7.reuse.H0_H0 ;  /* 0x20000007ff0c7230 */ /* 0x100fe40000004100 */
[C---:B------:R-:W-:Y:S01]  /*0c80*/  FMUL.FTZ R4, R207.reuse, R4 ;  /* 0x00000004cf047220 */ /* 0x040fe20000410000 */
[----:B------:R-:W-:Y:S02]  /*0c90*/  HADD2.F32 R14, -RZ, R7.H1_H1 ;  /* 0x30000007ff0e7230 */ /* 0x000fe40000004100 */
[C---:B------:R-:W-:Y:S01]  /*0ca0*/  FMUL.FTZ R6, R207.reuse, R6 ;  /* 0x00000006cf067220 */ /* 0x040fe20000410000 */
[----:B------:R-:W-:-:S02]  /*0cb0*/  FMUL.FTZ R199, R207, R12 ;  /* 0x0000000ccfc77220 */ /* 0x000fc40000410000 */
[----:B------:R-:W-:Y:S01]  /*0cc0*/  FMUL.FTZ R14, R207, R14 ;  /* 0x0000000ecf0e7220 */ /* 0x000fe20000410000 */
[----:B--2---:R-:W-:Y:S02]  /*0cd0*/  HADD2.F32 R196, -RZ, R20.H0_H0 ;  /* 0x20000014ffc47230 */ /* 0x004fe40000004100 */
[----:B------:R-:W-:Y:S02]  /*0ce0*/  HADD2.F32 R194, -RZ, R22.H0_H0 ;  /* 0x20000016ffc27230 */ /* 0x000fe40000004100 */
[----:B------:R-:W-:Y:S02]  /*0cf0*/  HADD2.F32 R0, -RZ, R21.H0_H0 ;  /* 0x20000015ff007230 */ /* 0x000fe40000004100 */
[----:B------:R-:W-:Y:S01]  /*0d00*/  FFMA.FTZ R196, R3, R84, R196 ;  /* 0x0000005403c47223 */ /* 0x000fe200000100c4 */
[--C-:B------:R-:W-:Y:S02]  /*0d10*/  HADD2.F32 R2, -RZ, R23.reuse.H0_H0 ;  /* 0x20000017ff027230 */ /* 0x100fe40000004100 */
[----:B------:R-:W-:Y:S01]  /*0d20*/  FFMA.FTZ R194, R5, R80, R194 ;  /* 0x0000005005c27223 */ /* 0x000fe200000100c2 */
[----:B------:R-:W-:-:S02]  /*0d30*/  HADD2.F32 R5, -RZ, R23.H1_H1 ;  /* 0x30000017ff057230 */ /* 0x000fc40000004100 */
[----:B------:R-:W-:Y:S01]  /*0d40*/  FFMA.FTZ R195, R195, R86, R0 ;  /* 0x00000056c3c37223 */ /* 0x000fe20000010000 */
[----:B------:R-:W-:Y:S02]  /*0d50*/  HADD2.F32 R193, -RZ, R22.H1_H1 ;  /* 0x30000016ffc17230 */ /* 0x000fe40000004100 */
[----:B------:R-:W-:Y:S01]  /*0d60*/  FFMA.FTZ R199, R199, R82, R2 ;  /* 0x00000052c7c77223 */ /* 0x000fe20000010002 */
        /* <DEDUP_REMOVED lines=11> */
.L_x_35664:
[----:B-----5:R-:W-:Y:S02]  /*0e20*/  HADD2.F32 R0, -RZ, R4.H0_H0 ;  /* 0x20000004ff007230 */ /* 0x020fe40000004100 */
[----:B------:R-:W-:Y:S02]  /*0e30*/  HADD2.F32 R10, -RZ, R6.H0_H0 ;  /* 0x20000006ff0a7230 */ /* 0x000fe40000004100 */
[----:B------:R-:W-:Y:S02]  /*0e40*/  HADD2.F32 R4, -RZ, R4.H1_H1 ;  /* 0x30000004ff047230 */ /* 0x000fe40000004100 */
[C---:B------:R-:W-:Y:S01]  /*0e50*/  FMUL.FTZ R3, R207.reuse, R0 ;  /* 0x00000000cf037220 */ /* 0x040fe20000410000 */
[--C-:B------:R-:W-:Y:S02]  /*0e60*/  HADD2.F32 R2, -RZ, R5.reuse.H0_H0 ;  /* 0x20000005ff027230 */ /* 0x100fe40000004100 */
        /* <DEDUP_REMOVED lines=23> */
.L_x_35665:
[----:B-1----:R-:W-:Y:S05]  /*0fe0*/  BSYNC.RECONVERGENT B0 ;  /* 0x0000000000007941 */ /* 0x002fea0003800200 */
.L_x_35663:
        /* <DEDUP_REMOVED lines=12> */
[----:B-----5:R-:W-:Y:S02]  /*10b0*/  HADD2.F32 R8, -RZ, R5.H0_H0 ;  /* 0x20000005ff087230 */ /* 0x020fe40000004100 */
[----:B------:R-:W-:Y:S02]  /*10c0*/  HADD2.F32 R14, -RZ, R21.H0_H0 ;  /* 0x20000015ff0e7230 */ /* 0x000fe40000004100 */
[----:B------:R-:W-:Y:S02]  /*10d0*/  HADD2.F32 R0, -RZ, R4.H0_H0 ;  /* 0x20000004ff007230 */ /* 0x000fe40000004100 */
[----:B------:R-:W-:Y:S01]  /*10e0*/  FMUL.FTZ R3, R207, R8 ;  /* 0x00000008cf037220 */ /* 0x000fe20000410000 */
[----:B-1----:R-:W-:Y:S02]  /*10f0*/  HADD2.F32 R10, -RZ, R5.H1_H1 ;  /* 0x30000005ff0a7230 */ /* 0x002fe40000004100 */
[----:B------:R-:W-:Y:S02]  /*1100*/  HADD2.F32 R12, -RZ, R6.H0_H0 ;  /* 0x20000006ff0c7230 */ /* 0x000fe40000004100 */
[----:B------:R-:W-:Y:S01]  /*1110*/  FFMA.FTZ R14, R3, R78, R14 ;  /* 0x0000004e030e7223 */ /* 0x000fe2000001000e */
[----:B------:R-:W-:-:S02]  /*1120*/  HADD2.F32 R4, -RZ, R4.H1_H1 ;  /* 0x30000004ff047230 */ /* 0x000fc40000004100 */
[C---:B------:R-:W-:Y:S01]  /*1130*/  FMUL.FTZ R10, R207.reuse, R10 ;  /* 0x0000000acf0a7220 */ /* 0x040fe20000410000 */
[----:B------:R-:W-:Y:S02]  /*1140*/  HADD2.F32 R16, -RZ, R6.H1_H1 ;  /* 0x30000006ff107230 */ /* 0x000fe40000004100 */
[C---:B------:R-:W-:Y:S01]  /*1150*/  FMUL.FTZ R13, R207.reuse, R12 ;  /* 0x0000000ccf0d7220 */ /* 0x040fe20000410000 */
[--C-:B------:R-:W-:Y:S02]  /*1160*/  HADD2.F32 R188, -RZ, R7.reuse.H0_H0 ;  /* 0x20000007ffbc7230 */ /* 0x100fe40000004100 */
[C---:B------:R-:W-:Y:S01]  /*1170*/  FMUL.FTZ R15, R207.reuse, R0 ;  /* 0x00000000cf0f7220 */ /* 0x040fe20000410000 */
[----:B------:R-:W-:Y:S02]  /*1180*/  HADD2.F32 R200, -RZ, R7.H1_H1 ;  /* 0x30000007ffc87230 */ /* 0x000fe40000004100 */
        /* <DEDUP_REMOVED lines=8> */
[----:B------:R-:W-:Y:S01]  /*1210*/  FFMA.FTZ R11, R10, R79, R11 ;  /* 0x0000004f0a0b7223 */ /* 0x000fe2000001000b */
[----:B------:R-:W-:-:S02]  /*1220*/  HADD2.F32 R3, -RZ, R20.H1_H1 ;  /* 0x30000014ff037230 */ /* 0x000fc40000004100 */
[----:B------:R-:W-:Y:S01]  /*1230*/  FFMA.FTZ R15, R15, R76, R2 ;  /* 0x0000004c0f0f7223 */ /* 0x000fe20000010002 */
[----:B------:R-:W-:Y:S02]  /*1240*/  HADD2.F32 R5, -RZ, R22.H1_H1 ;  /* 0x30000016ff057230 */ /* 0x000fe40000004100 */
[----:B------:R-:W-:Y:S01]  /*1250*/  FFMA.FTZ R13, R13, R72, R6 ;  /* 0x000000480d0d7223 */ /* 0x000fe20000010006 */
[----:B------:R-:W-:Y:S02]  /*1260*/  HADD2.F32 R7, -RZ, R23.H1_H1 ;  /* 0x30000017ff077230 */ /* 0x000fe40000004100 */
[----:B------:R-:W-:Y:S01]  /*1270*/  FFMA.FTZ R17, R17, R74, R190 ;  /* 0x0000004a11117223 */ /* 0x000fe200000100be */
        /* <DEDUP_REMOVED lines=8> */
.L_x_35667:
[----:B-----5:R-:W-:Y:S02]  /*1300*/  HADD2.F32 R0, -RZ, R4.H0_H0 ;  /* 0x20000004ff007230 */ /* 0x020fe40000004100 */
[----:B-1----:R-:W-:Y:S02]  /*1310*/  HADD2.F32 R10, -RZ, R6.H0_H0 ;  /* 0x20000006ff0a7230 */ /* 0x002fe40000004100 */
        /* <DEDUP_REMOVED lines=26> */
.L_x_35668:
[----:B------:R-:W-:Y:S05]  /*14c0*/  BSYNC.RECONVERGENT B0 ;  /* 0x0000000000007941 */ /* 0x000fea0003800200 */
.L_x_35666:
        /* <DEDUP_REMOVED lines=11> */
[----:B-----5:R-:W-:Y:S02]  /*1580*/  HADD2.F32 R0, -RZ, R4.H0_H0 ;  /* 0x20000004ff007230 */ /* 0x020fe40000004100 */
[----:B------:R-:W-:Y:S02]  /*1590*/  HADD2.F32 R8, -RZ, R20.H0_H0 ;  /* 0x20000014ff087230 */ /* 0x000fe40000004100 */
[--C-:B--2---:R-:W-:Y:S02]  /*15a0*/  HADD2.F32 R188, -RZ, R6.reuse.H0_H0 ;  /* 0x20000006ffbc7230 */ /* 0x104fe40000004100 */
[----:B------:R-:W-:Y:S01]  /*15b0*/  FMUL.FTZ R3, R207, R0 ;  /* 0x00000000cf037220 */ /* 0x000fe20000410000 */
[----:B------:R-:W-:Y:S02]  /*15c0*/  HADD2.F32 R0, -RZ, R5.H0_H0 ;  /* 0x20000005ff007230 */ /* 0x000fe40000004100 */
[----:B------:R-:W-:Y:S02]  /*15d0*/  HADD2.F32 R190, -RZ, R6.H1_H1 ;  /* 0x30000006ffbe7230 */ /* 0x000fe40000004100 */
[----:B------:R-:W-:Y:S01]  /*15e0*/  FFMA.FTZ R8, R3, R68, R8 ;  /* 0x0000004403087223 */ /* 0x000fe20000010008 */
[----:B------:R-:W-:-:S02]  /*15f0*/  HADD2.F32 R6, -RZ, R7.H0_H0 ;  /* 0x20000007ff067230 */ /* 0x000fc40000004100 */
        /* <DEDUP_REMOVED lines=8> */
[----:B------:R-:W-:Y:S01]  /*1680*/  FFMA.FTZ R6, R5, R64, R202 ;  /* 0x0000004005067223 */ /* 0x000fe200000100ca */
[----:B------:R-:W-:Y:S02]  /*1690*/  HADD2.F32 R0, -RZ, R7.H1_H1 ;  /* 0x30000007ff007230 */ /* 0x000fe40000004100 */
[----:B------:R-:W-:Y:S01]  /*16a0*/  FFMA.FTZ R7, R3, R70, R200 ;  /* 0x0000004603077223 */ /* 0x000fe200000100c8 */
[----:B------:R-:W-:Y:S02]  /*16b0*/  HADD2.F32 R4, -RZ, R4.H1_H1 ;  /* 0x30000004ff047230 */ /* 0x000fe40000004100 */
[----:B------:R-:W-:Y:S01]  /*16c0*/  FFMA.FTZ R5, R189, R66, R204 ;  /* 0x00000042bd057223 */ /* 0x000fe200000100cc */
        /* <DEDUP_REMOVED lines=9> */
[----:B------:R-:W-:Y:S01]  /*1760*/  FFMA.FTZ R4, R188, R67, R197 ;  /* 0x00000043bc047223 */ /* 0x000fe200000100c5 */
[----:B------:R-:W-:Y:S02]  /*1770*/  FFMA.FTZ R0, R0, R69, R189 ;  /* 0x0000004500007223 */ /* 0x000fe400000100bd */
[----:B------:R-:W-:-:S02]  /*1780*/  F2FP.F16.F32.PACK_AB R190, R3, R6 ;  /* 0x0000000603be723e */ /* 0x000fc400000000ff */
[----:B------:R-:W-:Y:S02]  /*1790*/  F2FP.F16.F32.PACK_AB R191, R4, R5 ;  /* 0x0000000504bf723e */ /* 0x000fe400000000ff */
[----:B------:R-:W-:Y:S02]  /*17a0*/  F2FP.F16.F32.PACK_AB R189, R2, R7 ;  /* 0x0000000702bd723e */ /* 0x000fe400000000ff */
[----:B------:R-:W-:Y:S01]  /*17b0*/  F2FP.F16.F32.PACK_AB R188, R0, R8 ;  /* 0x0000000800bc723e */ /* 0x000fe200000000ff */
[----:B------:R-:W-:Y:S06]  /*17c0*/  BRA `(.L_x_35671) ;  /* 0x0000000000707947 */ /* 0x000fec0003800000 */
.L_x_35670:
[----:B-----5:R-:W-:Y:S02]  /*17d0*/  HADD2.F32 R0, -RZ, R4.H0_H0 ;  /* 0x20000004ff007230 */ /* 0x020fe40000004100 */
[--C-:B------:R-:W-:Y:S02]  /*17e0*/  HADD2.F32 R2, -RZ, R5.reuse.H0_H0 ;  /* 0x20000005ff027230 */ /* 0x100fe40000004100 */
[----:B--2---:R-:W-:Y:S02]  /*17f0*/  HADD2.F32 R188, -RZ, R6.H0_H0 ;  /* 0x20000006ffbc7230 */ /* 0x004fe40000004100 */
[C---:B------:R-:W-:Y:S01]  /*1800*/  FMUL.FTZ R3, R207.reuse, R0 ;  /* 0x00000000cf037220 */ /* 0x040fe20000410000 */
[----:B------:R-:W-:Y:S02]  /*1810*/  HADD2.F32 R4, -RZ, R4.H1_H1 ;  /* 0x30000004ff047230 */ /* 0x000fe40000004100 */
[----:B------:R-:W-:Y:S02]  /*1820*/  HADD2.F32 R8, -RZ, R5.H1_H1 ;  /* 0x30000005ff087230 */ /* 0x000fe40000004100 */
[----:B------:R-:W-:Y:S01]  /*1830*/  FMUL.FTZ R5, R207, R188 ;  /* 0x000000bccf057220 */ /* 0x000fe20000410000 */
[----:B------:R-:W-:-:S02]  /*1840*/  HADD2.F32 R6, -RZ, R6.H1_H1 ;  /* 0x30000006ff067230 */ /* 0x000fc40000004100 */
[C---:B------:R-:W-:Y:S01]  /*1850*/  FMUL.FTZ R0, R207.reuse, R4 ;  /* 0x00000004cf007220 */ /* 0x040fe20000410000 */
[--C-:B------:R-:W-:Y:S02]  /*1860*/  HADD2.F32 R190, -RZ, R7.reuse.H0_H0 ;  /* 0x20000007ffbe7230 */ /* 0x100fe40000004100 */
[----:B------:R-:W-:Y:S02]  /*1870*/  HADD2.F32 R200, -RZ, R7.H1_H1 ;  /* 0x30000007ffc87230 */ /* 0x000fe40000004100 */
        /* <DEDUP_REMOVED lines=17> */
.L_x_35671:
[----:B------:R-:W-:Y:S05]  /*1990*/  BSYNC.RECONVERGENT B0 ;  /* 0x0000000000007941 */ /* 0x000fea0003800200 */
.L_x_35669:
        /* <DEDUP_REMOVED lines=13> */
[----:B-----5:R-:W-:Y:S02]  /*1a70*/  HADD2.F32 R200, -RZ, R188.H0_H0 ;  /* 0x200000bcffc87230 */ /* 0x020fe40000004100 */
[--C-:B------:R-:W-:Y:S02]  /*1a80*/  HADD2.F32 R202, -RZ, R190.reuse.H0_H0 ;  /* 0x200000beffca7230 */ /* 0x100fe40000004100 */
[----:B------:R-:W-:Y:S02]  /*1a90*/  HADD2.F32 R190, -RZ, R190.H1_H1 ;  /* 0x300000beffbe7230 */ /* 0x000fe40000004100 */
        /* <DEDUP_REMOVED lines=8> */
[----:B------:R-:W-:Y:S02]  /*1b20*/  HADD2.F32 R206, -RZ, R191.H1_H1 ;  /* 0x300000bfffce7230 */ /* 0x000fe40000004100 */
[C---:B------:R-:W-:Y:S01]  /*1b30*/  FMUL.FTZ R191, R207.reuse, R204 ;  /* 0x000000cccfbf7220 */ /* 0x040fe20000410000 */
[----:B------:R-:W-:Y:S02]  /*1b40*/  HADD2.F32 R188, -RZ, R188.H1_H1 ;  /* 0x300000bcffbc7230 */ /* 0x000fe40000004100 */
[----:B------:R-:W-:Y:S01]  /*1b50*/  FMUL.FTZ R201, R207, R200 ;  /* 0x000000c8cfc97220 */ /* 0x000fe20000410000 */
[----:B------:R-:W-:-:S02]  /*1b60*/  HADD2.F32 R200, -RZ, R21.H0_H0 ;  /* 0x20000015ffc87230 */ /* 0x000fc40000004100 */
[C---:B------:R-:W-:Y:S01]  /*1b70*/  FMUL.FTZ R204, R207.reuse, R206 ;  /* 0x000000cecfcc7220 */ /* 0x040fe20000410000 */
[--C-:B------:R-:W-:Y:S02]  /*1b80*/  HADD2.F32 R205, -RZ, R23.reuse.H1_H1 ;  /* 0x30000017ffcd7230 */ /* 0x100fe40000004100 */
[----:B------:R-:W-:Y:S01]  /*1b90*/  FMUL.FTZ R188, R207, R188 ;  /* 0x000000bccfbc7220 */ /* 0x000fe20000410000 */
[----:B------:R-:W-:Y:S02]  /*1ba0*/  HADD2.F32 R206, -RZ, R23.H0_H0 ;  /* 0x20000017ffce7230 */ /* 0x000fe40000004100 */
[----:B------:R-:W-:Y:S01]  /*1bb0*/  FFMA.FTZ R201, R201, R62, R200 ;  /* 0x0000003ec9c97223 */ /* 0x000fe200000100c8 */
[----:B------:R-:W-:Y:S01]  /*1bc0*/  FFMA.FTZ R200, R203, R56, R202 ;  /* 0x00000038cbc87223 */ /* 0x000fe200000100ca */
[----:B------:R-:W-:Y:S02]  /*1bd0*/  HADD2.F32 R203, -RZ, R22.H1_H1 ;  /* 0x30000016ffcb7230 */ /* 0x000fe40000004100 */
[----:B------:R-:W-:Y:S01]  /*1be0*/  FFMA.FTZ R205, R204, R59, R205 ;  /* 0x0000003bcccd7223 */ /* 0x000fe200000100cd */
[----:B------:R-:W-:-:S02]  /*1bf0*/  FFMA.FTZ R206, R191, R58, R206 ;  /* 0x0000003abfce7223 */ /* 0x000fc400000100ce */
[----:B------:R-:W-:Y:S01]  /*1c00*/  FFMA.FTZ R202, R190, R57, R203 ;  /* 0x00000039beca7223 */ /* 0x000fe200000100cb */
[----:B------:R-:W-:Y:S02]  /*1c10*/  HADD2.F32 R190, -RZ, R189.H1_H1 ;  /* 0x300000bdffbe7230 */ /* 0x000fe40000004100 */
[----:B------:R-:W-:Y:S01]  /*1c20*/  F2FP.F16.F32.PACK_AB R191, R205, R206 ;  /* 0x000000cecdbf723e */ /* 0x000fe200000000ff */
[----:B------:R-:W-:Y:S02]  /*1c30*/  HADD2.F32 R189, -RZ, R21.H1_H1 ;  /* 0x30000015ffbd7230 */ /* 0x000fe40000004100 */
[----:B------:R-:W-:Y:S02]  /*1c40*/  HADD2.F32 R203, -RZ, R20.H1_H1 ;  /* 0x30000014ffcb7230 */ /* 0x000fe40000004100 */
[----:B------:R-:W-:-:S04]  /*1c50*/  FMUL.FTZ R190, R207, R190 ;  /* 0x000000becfbe7220 */ /* 0x000fc80000410000 */
[----:B------:R-:W-:Y:S01]  /*1c60*/  FFMA.FTZ R204, R190, R63, R189 ;  /* 0x0000003fbecc7223 */ /* 0x000fe200000100bd */
[----:B------:R-:W-:Y:S01]  /*1c70*/  FFMA.FTZ R203, R188, R61, R203 ;  /* 0x0000003dbccb7223 */ /* 0x000fe200000100cb */
[----:B------:R-:W-:-:S03]  /*1c80*/  F2FP.F16.F32.PACK_AB R190, R202, R200 ;  /* 0x000000c8cabe723e */ /* 0x000fc600000000ff */
[----:B------:R-:W-:Y:S02]  /*1c90*/  F2FP.F16.F32.PACK_AB R189, R204, R201 ;  /* 0x000000c9ccbd723e */ /* 0x000fe400000000ff */
[----:B------:R-:W-:Y:S01]  /*1ca0*/  F2FP.F16.F32.PACK_AB R188, R203, R197 ;  /* 0x000000c5cbbc723e */ /* 0x000fe200000000ff */
[----:B------:R-:W-:Y:S06]  /*1cb0*/  BRA `(.L_x_35673) ;  /* 0x0000000000707947 */ /* 0x000fec0003800000 */
.L_x_35672:
        /* <DEDUP_REMOVED lines=28> */
.L_x_35673:
        /* <DEDUP_REMOVED lines=10> */
[--C-:B-----5:R-:W-:Y:S02]  /*1f20*/  HADD2.F32 R208, -RZ, R188.reuse.H0_H0 ;  /* 0x200000bcffd07230 */ /* 0x120fe40000004100 */
[----:B------:R-:W-:Y:S02]  /*1f30*/  HADD2.F32 R188, -RZ, R188.H1_H1 ;  /* 0x300000bcffbc7230 */ /* 0x000fe40000004100 */
[--C-:B------:R-:W-:Y:S02]  /*1f40*/  HADD2.F32 R211, -RZ, R20.reuse.H1_H1 ;  /* 0x30000014ffd37230 */ /* 0x100fe40000004100 */
[C---:B------:R-:W-:Y:S01]  /*1f50*/  FMUL.FTZ R209, R207.reuse, R208 ;  /* 0x000000d0cfd17220 */ /* 0x040fe20000410000 */
[----:B------:R-:W-:Y:S02]  /*1f60*/  HADD2.F32 R208, -RZ, R20.H0_H0 ;  /* 0x20000014ffd07230 */ /* 0x000fe40000004100 */
[----:B------:R-:W-:Y:S01]  /*1f70*/  FMUL.FTZ R188, R207, R188 ;  /* 0x000000bccfbc7220 */ /* 0x000fe20000410000 */
[----:B------:R-:W-:-:S02]  /*1f80*/  HADD2.F32 R212, -RZ, R189.H1_H1 ;  /* 0x300000bdffd47230 */ /* 0x000fc40000004100 */
[----:B------:R-:W-:Y:S02]  /*1f90*/  HADD2.F32 R210, -RZ, R189.H0_H0 ;  /* 0x200000bdffd27230 */ /* 0x000fe40000004100 */
[----:B------:R-:W-:Y:S01]  /*1fa0*/  FFMA.FTZ R209, R209, R52, R208 ;  /* 0x00000034d1d17223 */ /* 0x000fe200000100d0 */
[----:B------:R-:W-:Y:S01]  /*1fb0*/  FFMA.FTZ R208, R188, R53, R211 ;  /* 0x00000035bcd07223 */ /* 0x000fe200000100d3 */
[--C-:B------:R-:W-:Y:S02]  /*1fc0*/  HADD2.F32 R188, -RZ, R190.reuse.H0_H0 ;  /* 0x200000beffbc7230 */ /* 0x100fe40000004100 */
[C---:B------:R-:W-:Y:S01]  /*1fd0*/  FMUL.FTZ R212, R207.reuse, R212 ;  /* 0x000000d4cfd47220 */ /* 0x040fe20000410000 */
[----:B------:R-:W-:Y:S02]  /*1fe0*/  HADD2.F32 R189, -RZ, R21.H1_H1 ;  /* 0x30000015ffbd7230 */ /* 0x000fe40000004100 */
[----:B------:R-:W-:Y:S01]  /*1ff0*/  FMUL.FTZ R213, R207, R210 ;  /* 0x000000d2cfd57220 */ /* 0x000fe20000410000 */
[----:B------:R-:W-:-:S02]  /*2000*/  HADD2.F32 R190, -RZ, R190.H1_H1 ;  /* 0x300000beffbe7230 */ /* 0x000fc40000004100 */
[C---:B------:R-:W-:Y:S01]  /*2010*/  FMUL.FTZ R211, R207.reuse, R188 ;  /* 0x000000bccfd37220 */ /* 0x040fe20000410000 */
        /* <DEDUP_REMOVED lines=8> */
[----:B------:R-:W-:Y:S01]  /*20a0*/  FFMA.FTZ R210, R190, R49, R189 ;  /* 0x00000031bed27223 */ /* 0x000fe200000100bd */
[----:B------:R-:W-:Y:S02]  /*20b0*/  HADD2.F32 R190, -RZ, R191.H1_H1 ;  /* 0x300000bfffbe7230 */ /* 0x000fe40000004100 */
[C---:B------:R-:W-:Y:S01]  /*20c0*/  FMUL.FTZ R215, R207.reuse, R188 ;  /* 0x000000bccfd77220 */ /* 0x040fe20000410000 */
[--C-:B------:R-:W-:Y:S02]  /*20d0*/  HADD2.F32 R188, -RZ, R23.reuse.H0_H0 ;  /* 0x20000017ffbc7230 */ /* 0x100fe40000004100 */
[----:B------:R-:W-:Y:S02]  /*20e0*/  HADD2.F32 R189, -RZ, R23.H1_H1 ;  /* 0x30000017ffbd7230 */ /* 0x000fe40000004100 */
[----:B------:R-:W-:Y:S01]  /*20f0*/  FMUL.FTZ R190, R207, R190 ;  /* 0x000000becfbe7220 */ /* 0x000fe20000410000 */
[----:B------:R-:W-:Y:S01]  /*2100*/  FFMA.FTZ R215, R215, R50, R188 ;  /* 0x00000032d7d77223 */ /* 0x000fe200000100bc */
[----:B------:R-:W-:-:S02]  /*2110*/  F2FP.F16.F32.PACK_AB R188, R208, R209 ;  /* 0x000000d1d0bc723e */ /* 0x000fc400000000ff */
[----:B------:R-:W-:Y:S01]  /*2120*/  FFMA.FTZ R214, R190, R51, R189 ;  /* 0x00000033bed67223 */ /* 0x000fe200000100bd */
[----:B------:R-:W-:Y:S02]  /*2130*/  F2FP.F16.F32.PACK_AB R190, R210, R211 ;  /* 0x000000d3d2be723e */ /* 0x000fe400000000ff */
[----:B------:R-:W-:Y:S02]  /*2140*/  F2FP.F16.F32.PACK_AB R189, R212, R213 ;  /* 0x000000d5d4bd723e */ /* 0x000fe400000000ff */
[----:B------:R-:W-:Y:S01]  /*2150*/  F2FP.F16.F32.PACK_AB R191, R214, R215 ;  /* 0x000000d7d6bf723e */ /* 0x000fe200000000ff */
[----:B------:R-:W-:Y:S06]  /*2160*/  BRA `(.L_x_35675) ;  /* 0x0000000000707947 */ /* 0x000fec0003800000 */
.L_x_35674:
[--C-:B-----5:R-:W-:Y:S02]  /*2170*/  HADD2.F32 R208, -RZ, R188.reuse.H0_H0 ;  /* 0x200000bcffd07230 */ /* 0x120fe40000004100 */
[----:B------:R-:W-:Y:S02]  /*2180*/  HADD2.F32 R218, -RZ, R188.H1_H1 ;  /* 0x300000bcffda7230 */ /* 0x000fe40000004100 */
[--C-:B------:R-:W-:Y:S02]  /*2190*/  HADD2.F32 R212, -RZ, R189.reuse.H0_H0 ;  /* 0x200000bdffd47230 */ /* 0x100fe40000004100 */
[C---:B------:R-:W-:Y:S01]  /*21a0*/  FMUL.FTZ R209, R207.reuse, R208 ;  /* 0x000000d0cfd17220 */ /* 0x040fe20000410000 */
[----:B------:R-:W-:Y:S02]  /*21b0*/  HADD2.F32 R210, -RZ, R190.H0_H0 ;  /* 0x200000beffd27230 */ /* 0x000fe40000004100 */
        /* <DEDUP_REMOVED lines=23> */
.L_x_35675:
        /* <DEDUP_REMOVED lines=9> */
[--C-:B-----5:R-:W-:Y:S02]  /*23c0*/  HADD2.F32 R217, -RZ, R188.reuse.H0_H0 ;  /* 0x200000bcffd97230 */ /* 0x120fe40000004100 */
[----:B------:R-:W-:Y:S02]  /*23d0*/  HADD2.F32 R216, -RZ, R188.H1_H1 ;  /* 0x300000bcffd87230 */ /* 0x000fe40000004100 */
[--C-:B------:R-:W-:Y:S02]  /*23e0*/  HADD2.F32 R219, -RZ, R20.reuse.H0_H0 ;  /* 0x20000014ffdb7230 */ /* 0x100fe40000004100 */
[C---:B------:R-:W-:Y:S01]  /*23f0*/  FMUL.FTZ R217, R207.reuse, R217 ;  /* 0x000000d9cfd97220 */ /* 0x040fe20000410000 */
[----:B------:R-:W-:Y:S02]  /*2400*/  HADD2.F32 R188, -RZ, R189.H0_H0 ;  /* 0x200000bdffbc7230 */ /* 0x000fe40000004100 */
[----:B------:R-:W-:Y:S01]  /*2410*/  FMUL.FTZ R216, R207, R216 ;  /* 0x000000d8cfd87220 */ /* 0x000fe20000410000 */
[----:B------:R-:W-:-:S02]  /*2420*/  HADD2.F32 R218, -RZ, R20.H1_H1 ;  /* 0x30000014ffda7230 */ /* 0x000fc40000004100 */
[----:B------:R-:W-:Y:S01]  /*2430*/  FFMA.FTZ R217, R217, R44, R219 ;  /* 0x0000002cd9d97223 */ /* 0x000fe200000100db */
[----:B------:R-:W-:Y:S02]  /*2440*/  HADD2.F32 R189, -RZ, R189.H1_H1 ;  /* 0x300000bdffbd7230 */ /* 0x000fe40000004100 */
[C---:B------:R-:W-:Y:S01]  /*2450*/  FMUL.FTZ R219, R207.reuse, R188 ;  /* 0x000000bccfdb7220 */ /* 0x040fe20000410000 */
[--C-:B------:R-:W-:Y:S02]  /*2460*/  HADD2.F32 R221, -RZ, R21.reuse.H0_H0 ;  /* 0x20000015ffdd7230 */ /* 0x100fe40000004100 */
[----:B------:R-:W-:Y:S01]  /*2470*/  FFMA.FTZ R216, R216, R45, R218 ;  /* 0x0000002dd8d87223 */ /* 0x000fe200000100da */
[----:B------:R-:W-:Y:S02]  /*2480*/  HADD2.F32 R188, -RZ, R190.H0_H0 ;  /* 0x200000beffbc7230 */ /* 0x000fe40000004100 */
[----:B------:R-:W-:Y:S01]  /*2490*/  FMUL.FTZ R189, R207, R189 ;  /* 0x000000bdcfbd7220 */ /* 0x000fe20000410000 */
[----:B------:R-:W-:-:S02]  /*24a0*/  HADD2.F32 R218, -RZ, R21.H1_H1 ;  /* 0x30000015ffda7230 */ /* 0x000fc40000004100 */
[----:B------:R-:W-:Y:S01]  /*24b0*/  FFMA.FTZ R221, R219, R46, R221 ;  /* 0x0000002edbdd7223 */ /* 0x000fe200000100dd */
[----:B------:R-:W-:Y:S02]  /*24c0*/  HADD2.F32 R190, -RZ, R190.H1_H1 ;  /* 0x300000beffbe7230 */ /* 0x000fe40000004100 */
[----:B------:R-:W-:Y:S01]  /*24d0*/  FMUL.FTZ R188, R207, R188 ;  /* 0x000000bccfbc7220 */ /* 0x000fe20000410000 */
[--C-:B------:R-:W-:Y:S02]  /*24e0*/  HADD2.F32 R219, -RZ, R22.reuse.H0_H0 ;  /* 0x20000016ffdb7230 */ /* 0x100fe40000004100 */
[----:B------:R-:W-:Y:S01]  /*24f0*/  FFMA.FTZ R220, R189, R47, R218 ;  /* 0x0000002fbddc7223 */ /* 0x000fe200000100da */
[----:B------:R-:W-:Y:S02]  /*2500*/  HADD2.F32 R189, -RZ, R22.H1_H1 ;  /* 0x30000016ffbd7230 */ /* 0x000fe40000004100 */
[----:B------:R-:W-:Y:S01]  /*2510*/  FMUL.FTZ R190, R207, R190 ;  /* 0x000000becfbe7220 */ /* 0x000fe20000410000 */
[----:B------:R-:W-:Y:S01]  /*2520*/  FFMA.FTZ R219, R188, R40, R219 ;  /* 0x00000028bcdb7223 */ /* 0x000fe200000100db */
[----:B------:R-:W-:-:S02]  /*2530*/  HADD2.F32 R188, -RZ, R191.H0_H0 ;  /* 0x200000bfffbc7230 */ /* 0x000fc40000004100 */
[----:B------:R-:W-:Y:S01]  /*2540*/  FFMA.FTZ R218, R190, R41, R189 ;  /* 0x00000029beda7223 */ /* 0x000fe200000100bd */
[----:B------:R-:W-:Y:S02]  /*2550*/  HADD2.F32 R189, -RZ, R23.H0_H0 ;  /* 0x20000017ffbd7230 */ /* 0x000fe40000004100 */
[----:B------:R-:W-:Y:S02]  /*2560*/  HADD2.F32 R191, -RZ, R191.H1_H1 ;  /* 0x300000bfffbf7230 */ /* 0x000fe40000004100 */
[----:B------:R-:W-:Y:S01]  /*2570*/  FMUL.FTZ R188, R207, R188 ;  /* 0x000000bccfbc7220 */ /* 0x000fe20000410000 */
[----:B------:R-:W-:-:S03]  /*2580*/  F2FP.F16.F32.PACK_AB R190, R218, R219 ;  /* 0x000000dbdabe723e */ /* 0x000fc600000000ff */
[----:B------:R-:W-:Y:S01]  /*2590*/  FFMA.FTZ R223, R188, R42, R189 ;  /* 0x0000002abcdf7223 */ /* 0x000fe200000100bd */
[----:B------:R-:W-:Y:S02]  /*25a0*/  HADD2.F32 R188, -RZ, R23.H1_H1 ;  /* 0x30000017ffbc7230 */ /* 0x000fe40000004100 */
[----:B------:R-:W-:Y:S01]  /*25b0*/  FMUL.FTZ R191, R207, R191 ;  /* 0x000000bfcfbf7220 */ /* 0x000fe20000410000 */
[----:B------:R-:W-:-:S03]  /*25c0*/  F2FP.F16.F32.PACK_AB R189, R220, R221 ;  /* 0x000000dddcbd723e */ /* 0x000fc600000000ff */
[----:B------:R-:W-:Y:S01]  /*25d0*/  FFMA.FTZ R222, R191, R43, R188 ;  /* 0x0000002bbfde7223 */ /* 0x000fe200000100bc */
[----:B------:R-:W-:-:S04]  /*25e0*/  F2FP.F16.F32.PACK_AB R188, R216, R217 ;  /* 0x000000d9d8bc723e */ /* 0x000fc800000000ff */
[----:B------:R-:W-:Y:S01]  /*25f0*/  F2FP.F16.F32.PACK_AB R191, R222, R223 ;  /* 0x000000dfdebf723e */ /* 0x000fe200000000ff */
[----:B------:R-:W-:Y:S06]  /*2600*/  BRA `(.L_x_35677) ;  /* 0x0000000000707947 */ /* 0x000fec0003800000 */
.L_x_35676:
[----:B-----5:R-:W-:Y:S02]  /*2610*/  HADD2.F32 R218, -RZ, R188.H0_H0 ;  /* 0x200000bcffda7230 */ /* 0x020fe40000004100 */
[----:B------:R-:W-:Y:S02]  /*2620*/  HADD2.F32 R216, -RZ, R189.H0_H0 ;  /* 0x200000bdffd87230 */ /* 0x000fe40000004100 */
[--C-:B------:R-:W-:Y:S02]  /*2630*/  HADD2.F32 R217, -RZ, R190.reuse.H0_H0 ;  /* 0x200000beffd97230 */ /* 0x100fe40000004100 */
[C---:B------:R-:W-:Y:S01]  /*2640*/  FMUL.FTZ R218, R207.reuse, R218 ;  /* 0x000000dacfda7220 */ /* 0x040fe20000410000 */
[----:B------:R-:W-:Y:S02]  /*2650*/  HADD2.F32 R219, -RZ, R190.H1_H1 ;  /* 0x300000beffdb7230 */ /* 0x000fe40000004100 */
[----:B------:R-:W-:Y:S01]  /*2660*/  FMUL.FTZ R221, R207, R216 ;  /* 0x000000d8cfdd7220 */ /* 0x000fe20000410000 */
[----:B------:R-:W-:-:S02]  /*2670*/  HADD2.F32 R190, -RZ, R191.H0_H0 ;  /* 0x200000bfffbe7230 */ /* 0x000fc40000004100 */
[C---:B------:R-:W-:Y:S01]  /*2680*/  FMUL.FTZ R220, R207.reuse, R217 ;  /* 0x000000d9cfdc7220 */ /* 0x040fe20000410000 */
[----:B------:R-:W-:Y:S02]  /*2690*/  HADD2.F32 R188, -RZ, R188.H1_H1 ;  /* 0x300000bcffbc7230 */ /* 0x000fe40000004100 */
[C---:B------:R-:W-:Y:S01]  /*26a0*/  FMUL.FTZ R216, R207.reuse, R219 ;  /* 0x000000dbcfd87220 */ /* 0x040fe20000410000 */
[----:B------:R-:W-:Y:S02]  /*26b0*/  HADD2.F32 R189, -RZ, R189.H1_H1 ;  /* 0x300000bdffbd7230 */ /* 0x000fe40000004100 */
[C---:B------:R-:W-:Y:S01]  /*26c0*/  FMUL.FTZ R190, R207.reuse, R190 ;  /* 0x000000becfbe7220 */ /* 0x040fe20000410000 */
[----:B------:R-:W-:Y:S02]  /*26d0*/  HADD2.F32 R191, -RZ, R191.H1_H1 ;  /* 0x300000bfffbf7230 */ /* 0x000fe40000004100 */
[C---:B------:R-:W-:Y:S01]  /*26e0*/  FMUL.FTZ R188, R207.reuse, R188 ;  /* 0x000000bccfbc7220 */ /* 0x040fe20000410000 */
        /* <DEDUP_REMOVED lines=14> */
.L_x_35677:
        /* <DEDUP_REMOVED lines=13> */
[----:B------:R-:W-:Y:S02]  /*28a0*/  HADD2.F32 R226, -RZ, R20.H1_H1 ;  /* 0x30000014ffe27230 */ /* 0x000fe40000004100 */
[----:B------:R-:W-:Y:S01]  /*28b0*/  FMUL.FTZ R224, R207, R188 ;  /* 0x000000bccfe07220 */ /* 0x000fe20000410000 */
[----:B------:R-:W-:-:S02]  /*28c0*/  HADD2.F32 R188, -RZ, R189.H0_H0 ;  /* 0x200000bdffbc7230 */ /* 0x000fc40000004100 */
[----:B------:R-:W-:Y:S01]  /*28d0*/  FFMA.FTZ R225, R225, R36, R227 ;  /* 0x00000024e1e17223 */ /* 0x000fe200000100e3 */
[----:B------:R-:W-:Y:S02]  /*28e0*/  HADD2.F32 R189, -RZ, R189.H1_H1 ;  /* 0x300000bdffbd7230 */ /* 0x000fe40000004100 */
[----:B------:R-:W-:Y:S01]  /*28f0*/  FFMA.FTZ R224, R224, R37, R226 ;  /* 0x00000025e0e07223 */ /* 0x000fe200000100e2 */
[--C-:B------:R-:W-:Y:S02]  /*2900*/  HADD2.F32 R229, -RZ, R21.reuse.H0_H0 ;  /* 0x20000015ffe57230 */ /* 0x100fe40000004100 */
[C---:B------:R-:W-:Y:S01]  /*2910*/  FMUL.FTZ R227, R207.reuse, R188 ;  /* 0x000000bccfe37220 */ /* 0x040fe20000410000 */
        /* <DEDUP_REMOVED lines=25> */
.L_x_35678:
[----:B-----5:R-:W-:Y:S02]  /*2ab0*/  HADD2.F32 R226, -RZ, R188.H0_H0 ;  /* 0x200000bcffe27230 */ /* 0x020fe40000004100 */
[--C-:B------:R-:W-:Y:S02]  /*2ac0*/  HADD2.F32 R224, -RZ, R190.reuse.H0_H0 ;  /* 0x200000beffe07230 */ /* 0x100fe40000004100 */
[----:B------:R-:W-:Y:S02]  /*2ad0*/  HADD2.F32 R227, -RZ, R190.H1_H1 ;  /* 0x300000beffe37230 */ /* 0x000fe40000004100 */
[C---:B------:R-:W-:Y:S01]  /*2ae0*/  FMUL.FTZ R226, R207.reuse, R226 ;  /* 0x000000e2cfe27220 */ /* 0x040fe20000410000 */
[----:B------:R-:W-:Y:S02]  /*2af0*/  HADD2.F32 R225, -RZ, R189.H0_H0 ;  /* 0x200000bdffe17230 */ /* 0x000fe40000004100 */
        /* <DEDUP_REMOVED lines=23> */
.L_x_35679:
        /* <DEDUP_REMOVED lines=21> */
[----:B------:R-:W-:Y:S02]  /*2dc0*/  HADD2.F32 R232, -RZ, R21.H1_H1 ;  /* 0x30000015ffe87230 */ /* 0x000fe40000004100 */
[----:B------:R-:W-:Y:S01]  /*2dd0*/  FMUL.FTZ R189, R207, R189 ;  /* 0x000000bdcfbd7220 */ /* 0x000fe20000410000 */
[----:B------:R-:W-:Y:S01]  /*2de0*/  FFMA.FTZ R233, R188, R30, R233 ;  /* 0x0000001ebce97223 */ /* 0x000fe200000100e9 */
[----:B------:R-:W-:-:S02]  /*2df0*/  HADD2.F32 R188, -RZ, R190.H0_H0 ;  /* 0x200000beffbc7230 */ /* 0x000fc40000004100 */
[----:B------:R-:W-:Y:S01]  /*2e00*/  FFMA.FTZ R232, R189, R31, R232 ;  /* 0x0000001fbde87223 */ /* 0x000fe200000100e8 */
[----:B------:R-:W-:Y:S02]  /*2e10*/  HADD2.F32 R189, -RZ, R22.H0_H0 ;  /* 0x20000016ffbd7230 */ /* 0x000fe40000004100 */
[----:B------:R-:W-:Y:S02]  /*2e20*/  HADD2.F32 R190, -RZ, R190.H1_H1 ;  /* 0x300000beffbe7230 */ /* 0x000fe40000004100 */
[----:B------:R-:W-:-:S04]  /*2e30*/  FMUL.FTZ R188, R207, R188 ;  /* 0x000000bccfbc7220 */ /* 0x000fc80000410000 */
[----:B------:R-:W-:Y:S01]  /*2e40*/  FFMA.FTZ R237, R188, R24, R189 ;  /* 0x00000018bced7223 */ /* 0x000fe200000100bd */
[----:B------:R-:W-:Y:S02]  /*2e50*/  HADD2.F32 R188, -RZ, R22.H1_H1 ;  /* 0x30000016ffbc7230 */ /* 0x000fe40000004100 */
[----:B------:R-:W-:Y:S01]  /*2e60*/  FMUL.FTZ R190, R207, R190 ;  /* 0x000000becfbe7220 */ /* 0x000fe20000410000 */
[----:B------:R-:W-:-:S03]  /*2e70*/  HADD2.F32 R189, -RZ, R23.H0_H0 ;  /* 0x20000017ffbd7230 */ /* 0x000fc60000004100 */
[----:B------:R-:W-:Y:S01]  /*2e80*/  FFMA.FTZ R236, R190, R25, R188 ;  /* 0x00000019beec7223 */ /* 0x000fe200000100bc */
[--C-:B------:R-:W-:Y:S02]  /*2e90*/  HADD2.F32 R188, -RZ, R191.reuse.H0_H0 ;  /* 0x200000bfffbc7230 */ /* 0x100fe40000004100 */
[----:B------:R-:W-:Y:S02]  /*2ea0*/  HADD2.F32 R191, -RZ, R191.H1_H1 ;  /* 0x300000bfffbf7230 */ /* 0x000fe40000004100 */
[----:B------:R-:W-:Y:S01]  /*2eb0*/  F2FP.F16.F32.PACK_AB R190, R236, R237 ;  /* 0x000000edecbe723e */ /* 0x000fe200000000ff */
[C---:B------:R-:W-:Y:S02]  /*2ec0*/  FMUL.FTZ R188, R207.reuse, R188 ;  /* 0x000000bccfbc7220 */ /* 0x040fe40000410000 */
        /* <DEDUP_REMOVED lines=8> */
.L_x_35680:
[--C-:B-----5:R-:W-:Y:S02]  /*2f50*/  HADD2.F32 R233, -RZ, R188.reuse.H0_H0 ;  /* 0x200000bcffe97230 */ /* 0x120fe40000004100 */
[----:B------:R-:W-:Y:S02]  /*2f60*/  HADD2.F32 R234, -RZ, R188.H1_H1 ;  /* 0x300000bcffea7230 */ /* 0x000fe40000004100 */
[----:B------:R-:W-:Y:S02]  /*2f70*/  HADD2.F32 R232, -RZ, R191.H0_H0 ;  /* 0x200000bfffe87230 */ /* 0x000fe40000004100 */
[----:B------:R-:W-:Y:S02]  /*2f80*/  HADD2.F32 R188, -RZ, R189.H0_H0 ;  /* 0x200000bdffbc7230 */ /* 0x000fe40000004100 */
        /* <DEDUP_REMOVED lines=24> */
.L_x_35681:
        /* <DEDUP_REMOVED lines=220> */
.L_x_35716:
        /* <DEDUP_REMOVED lines=24> */
[----:B0-----:R-:W-:Y:S01]  /*4050*/  F2FP.F16.F32.PACK_AB R191, R189, R188 ;  /* 0x000000bcbdbf723e */ /* 0x001fe200000000ff */
        /* <DEDUP_REMOVED lines=16> */
[----:B------:R-:W-:Y:S01]  /*4160*/  F2FP.F16.F32.PACK_AB R188, R192, R188 ;  /* 0x000000bcc0bc723e */ /* 0x000fe200000000ff */
[----:B------:R-:W3:Y:S01]  /*4170*/  LDL R196, [R1+0x34] ;  /* 0x0000340001c47983 */ /* 0x000ee20000100800 */
[----:B------:R-:W-:Y:S01]  /*4180*/  FFMA.FTZ R19, R19, R194, R150 ;  /* 0x000000c213137223 */ /* 0x000fe20000010096 */
[----:B------:R-:W-:Y:S01]  /*4190*/  FFMA.FTZ R194, R190, R198, R151 ;  /* 0x000000c6bec27223 */ /* 0x000fe20000010097 */
[----:B------:R-:W-:Y:S01]  /*41a0*/  F2FP.F16.F32.PACK_AB R190, R193, R189 ;  /* 0x000000bdc1be723e */ /* 0x000fe200000000ff */
[----:B------:R-:W4:Y:S01]  /*41b0*/  LDL R198, [R1+0x3c] ;  /* 0x00003c0001c67983 */ /* 0x000f220000100800 */
[----:B------:R-:W0:Y:S02]  /*41c0*/  @!P2 LDC.64 R192, c[0x0][0x3c0] ;  /* 0x0000f000ffc0ab82 */ /* 0x000e240000000a00 */
[----:B------:R-:W-:Y:S01]  /*41d0*/  F2FP.F16.F32.PACK_AB R189, R194, R19 ;  /* 0x00000013c2bd723e */ /* 0x000fe200000000ff */
        /* <DEDUP_REMOVED lines=33> */
[C---:B------:R-:W-:Y:S01]  /*43f0*/  FADD.FTZ R196, -R244.reuse, R221 ;  /* 0x000000ddf4c47221 */ /* 0x040fe20000010100 */
[----:B------:R-:W-:Y:S01]  /*4400*/  FADD.FTZ R198, -R244, R219 ;  /* 0x000000dbf4c67221 */ /* 0x000fe20000010100 */
[----:B------:R-:W3:Y:S04]  /*4410*/  LDL.LU R221, [R1+0x8] ;  /* 0x0000080001dd7983 */ /* 0x000ee80000300800 */
[----:B------:R-:W4:Y:S01]  /*4420*/  LDL R219, [R1+0x1c] ;  /* 0x00001c0001db7983 */ /* 0x000f220000100800 */
[----:B--2---:R-:W-:Y:S01]  /*4430*/  FFMA.FTZ R12, R12, R245, R137 ;  /* 0x000000f50c0c7223 */ /* 0x004fe20000010089 */
[----:B------:R-:W-:Y:S01]  /*4440*/  FFMA.FTZ R14, R14, R192, R142 ;  /* 0x000000c00e0e7223 */ /* 0x000fe2000001008e */
[----:B------:R-:W-:Y:S01]  /*4450*/  FFMA.FTZ R13, R13, R193, R136 ;  /* 0x000000c10d0d7223 */ /* 0x000fe20000010088 */
[----:B------:R-:W-:Y:S01]  /*4460*/  FFMA.FTZ R17, R17, R191, R138 ;  /* 0x000000bf11117223 */ /* 0x000fe2000001008a */
[----:B------:R-:W-:Y:S01]  /*4470*/  FFMA.FTZ R16, R16, R19, R139 ;  /* 0x0000001310107223 */ /* 0x000fe2000001008b */
[----:B------:R-:W-:-:S04]  /*4480*/  FFMA.FTZ R15, R15, R18, R140 ;  /* 0x000000120f0f7223 */ /* 0x000fc8000001008c */
[----:B------:R-:W-:Y:S02]  /*4490*/  F2FP.F16.F32.PACK_AB R19, R16, R17 ;  /* 0x000000111013723e */ /* 0x000fe400000000ff */
[----:B------:R-:W-:Y:S02]  /*44a0*/  F2FP.F16.F32.PACK_AB R17, R11, R14 ;  /* 0x0000000e0b11723e */ /* 0x000fe400000000ff */
[----:B------:R-:W-:Y:S01]  /*44b0*/  F2FP.F16.F32.PACK_AB R16, R10, R15 ;  /* 0x0000000f0a10723e */ /* 0x000fe200000000ff */
[----:B------:R-:W-:Y:S01]  /*44c0*/  IMAD.WIDE.U32 R10, R199, 0x10, R194 ;  /* 0x00000010c70a7825 */ /* 0x000fe200078e00c2 */
[----:B------:R-:W-:-:S03]  /*44d0*/  F2FP.F16.F32.PACK_AB R18, R12, R13 ;  /* 0x0000000d0c12723e */ /* 0x000fc600000000ff */
[C---:B------:R-:W-:Y:S02]  /*44e0*/  FADD.FTZ R199, -R244.reuse, R218 ;  /* 0x000000daf4c77221 */ /* 0x040fe40000010100 */
[----:B------:R-:W2:Y:S04]  /*44f0*/  LDL R218, [R1+0x18] ;  /* 0x0000180001da7983 */ /* 0x000ea80000100800 */
[----:B------:R0:W-:Y:S02]  /*4500*/  STG.E.128 desc[UR6][R10.64], R16 ;  /* 0x000000100a007986 */ /* 0x0001e4000c101d06 */
[C---:B0-----:R-:W-:Y:S01]  /*4510*/  FADD.FTZ R16, -R244.reuse, R2 ;  /* 0x00000002f4107221 */ /* 0x041fe20000010100 */
[C---:B------:R-:W-:Y:S01]  /*4520*/  FADD.FTZ R2, -R244.reuse, R5 ;  /* 0x00000005f4027221 */ /* 0x040fe20000010100 */
[C---:B------:R-:W-:Y:S01]  /*4530*/  FADD.FTZ R5, -R244.reuse, R197 ;  /* 0x000000c5f4057221 */ /* 0x040fe20000010100 */
[C---:B------:R-:W-:Y:S01]  /*4540*/  FADD.FTZ R10, -R244.reuse, R200 ;  /* 0x000000c8f40a7221 */ /* 0x040fe20000010100 */
[C---:B------:R-:W-:Y:S01]  /*4550*/  FADD.FTZ R197, -R244.reuse, R220 ;  /* 0x000000dcf4c57221 */ /* 0x040fe20000010100 */
[C---:B------:R-:W-:Y:S01]  /*4560*/  FADD.FTZ R200, -R244.reuse, R223 ;  /* 0x000000dff4c87221 */ /* 0x040fe20000010100 */
[----:B------:R-:W3:Y:S04]  /*4570*/  LDL R220, [R1+0x14] ;  /* 0x0000140001dc7983 */ /* 0x000ee80000100800 */
[----:B------:R-:W3:Y:S01]  /*4580*/  LDL R223, [R1+0x10] ;  /* 0x0000100001df7983 */ /* 0x000ee20000100800 */
[C---:B------:R-:W-:Y:S01]  /*4590*/  FADD.FTZ R12, -R244.reuse, R206 ;  /* 0x000000cef40c7221 */ /* 0x040fe20000010100 */
[C---:B------:R-:W-:Y:S01]  /*45a0*/  FADD.FTZ R11, -R244.reuse, R202 ;  /* 0x000000caf40b7221 */ /* 0x040fe20000010100 */
[C---:B------:R-:W-:Y:S01]  /*45b0*/  FADD.FTZ R206, -R244.reuse, R227 ;  /* 0x000000e3f4ce7221 */ /* 0x040fe20000010100 */
[C---:B------:R-:W-:Y:S01]  /*45c0*/  FADD.FTZ R202, -R244.reuse, R225 ;  /* 0x000000e1f4ca7221 */ /* 0x040fe20000010100 */
[----:B------:R-:W3:Y:S04]  /*45d0*/  LDL.LU R227, [R1+0x4] ;  /* 0x0000040001e37983 */ /* 0x000ee80000300800 */
[----:B------:R-:W3:Y:S01]  /*45e0*/  LDL.LU R225, [R1] ;  /* 0x0000000001e17983 */ /* 0x000ee20000300800 */
[C---:B------:R-:W-:Y:S01]  /*45f0*/  FADD.FTZ R245, -R244.reuse, R8 ;  /* 0x00000008f4f57221 */ /* 0x040fe20000010100 */
[C---:B------:R-:W-:Y:S01]  /*4600*/  FADD.FTZ R8, -R244.reuse, R204 ;  /* 0x000000ccf4087221 */ /* 0x040fe20000010100 */
[C---:B------:R-:W-:Y:S01]  /*4610*/  FADD.FTZ R13, -R244.reuse, R205 ;  /* 0x000000cdf40d7221 */ /* 0x040fe20000010100 */
[C---:B------:R-:W-:Y:S01]  /*4620*/  FADD.FTZ R204, -R244.reuse, R229 ;  /* 0x000000e5f4cc7221 */ /* 0x040fe20000010100 */
[C---:B------:R-:W-:Y:S01]  /*4630*/  FADD.FTZ R205, -R244.reuse, R228 ;  /* 0x000000e4f4cd7221 */ /* 0x040fe20000010100 */
[----:B------:R-:W-:Y:S01]  /*4640*/  FADD.FTZ R4, -R244, R4 ;  /* 0x00000004f4047221 */ /* 0x000fe20000010100 */
[----:B------:R-:W0:Y:S01]  /*4650*/  LDC.64 R228, c[0x0][0x428] ;  /* 0x00010a00ffe47b82 */ /* 0x000e220000000a00 */
[----:B------:R-:W-:-:S02]  /*4660*/  FMUL.FTZ R2, R207, R2 ;  /* 0x00000002cf027220 */ /* 0x000fc40000410000 */
[----:B------:R-:W-:Y:S01]  /*4670*/  FMUL.FTZ R19, R207, R4 ;  /* 0x00000004cf137220 */ /* 0x000fe20000410000 */
[----:B------:R-:W-:Y:S01]  /*4680*/  FADD.FTZ R18, -R244, R0 ;  /* 0x00000000f4127221 */ /* 0x000fe20000010100 */
[----:B------:R-:W-:Y:S01]  /*4690*/  FFMA.FTZ R2, R2, R250, R130 ;  /* 0x000000fa02027223 */ /* 0x000fe20000010082 */
[C---:B------:R-:W-:Y:S01]  /*46a0*/  FADD.FTZ R17, -R244.reuse, R7 ;  /* 0x00000007f4117221 */ /* 0x040fe20000010100 */
[----:B------:R-:W-:Y:S01]  /*46b0*/  FFMA.FTZ R19, R19, R251, R131 ;  /* 0x000000fb13137223 */ /* 0x000fe20000010083 */
[C---:B------:R-:W-:Y:S01]  /*46c0*/  FADD.FTZ R0, -R244.reuse, R6 ;  /* 0x00000006f4007221 */ /* 0x040fe20000010100 */
[C---:B------:R-:W-:Y:S01]  /*46d0*/  FADD.FTZ R3, -R244.reuse, R3 ;  /* 0x00000003f4037221 */ /* 0x040fe20000010100 */
[C---:B------:R-:W-:Y:S01]  /*46e0*/  FMUL.FTZ R17, R207.reuse, R17 ;  /* 0x00000011cf117220 */ /* 0x040fe20000410000 */
[----:B------:R-:W-:Y:S01]  /*46f0*/  FMUL.FTZ R16, R207, R16 ;  /* 0x00000010cf107220 */ /* 0x000fe20000410000 */
[----:B------:R-:W-:Y:S01]  /*4700*/  F2FP.F16.F32.PACK_AB R19, R19, R2 ;  /* 0x000000021313723e */ /* 0x000fe200000000ff */
[C---:B------:R-:W-:Y:S01]  /*4710*/  FMUL.FTZ R2, R207.reuse, R245 ;  /* 0x000000f5cf027220 */ /* 0x040fe20000410000 */
        /* <DEDUP_REMOVED lines=16> */
[C---:B------:R-:W-:Y:S01]  /*4820*/  FADD.FTZ R194, -R244.reuse, R217 ;  /* 0x000000d9f4c27221 */ /* 0x040fe20000010100 */
[C---:B------:R-:W-:Y:S01]  /*4830*/  FMUL.FTZ R12, R207.reuse, R188 ;  /* 0x000000bccf0c7220 */ /* 0x040fe20000410000 */
[C---:B------:R-:W-:Y:S01]  /*4840*/  FADD.FTZ R192, -R244.reuse, R215 ;  /* 0x000000d7f4c07221 */ /* 0x040fe20000010100 */
[C---:B------:R-:W-:Y:S01]  /*4850*/  FADD.FTZ R193, -R244.reuse, R214 ;  /* 0x000000d6f4c17221 */ /* 0x040fe20000010100 */
[C---:B------:R-:W-:Y:S01]  /*4860*/  FMUL.FTZ R15, R207.reuse, R15 ;  /* 0x0000000fcf0f7220 */ /* 0x040fe20000410000 */
[----:B------:R-:W-:Y:S01]  /*4870*/  FADD.FTZ R208, -R244, R226 ;  /* 0x000000e2f4d07221 */ /* 0x000fe20000010100 */
[----:B------:R-:W-:Y:S01]  /*4880*/  FFMA.FTZ R12, R12, R182, R118 ;  /* 0x000000b60c0c7223 */ /* 0x000fe20000010076 */
[C---:B------:R-:W-:Y:S01]  /*4890*/  FMUL.FTZ R188, R207.reuse, R192 ;  /* 0x000000c0cfbc7220 */ /* 0x040fe20000410000 */
[C---:B------:R-:W-:Y:S01]  /*48a0*/  FMUL.FTZ R192, R207.reuse, R196 ;  /* 0x000000c4cfc07220 */ /* 0x040fe20000410000 */
[C---:B------:R-:W-:Y:S01]  /*48b0*/  FMUL.FTZ R196, R207.reuse, R200 ;  /* 0x000000c8cfc47220 */ /* 0x040fe20000410000 */
[----:B------:R-:W-:Y:S01]  /*48c0*/  FMUL.FTZ R200, R207, R204 ;  /* 0x000000cccfc87220 */ /* 0x000fe20000410000 */
[C---:B------:R-:W-:Y:S01]  /*48d0*/  FADD.FTZ R201, -R244.reuse, R222 ;  /* 0x000000def4c97221 */ /* 0x040fe20000010100 */
[----:B------:R-:W-:Y:S01]  /*48e0*/  FFMA.FTZ R5, R5, R243, R127 ;  /* 0x000000f305057223 */ /* 0x000fe2000001007f */
[----:B------:R-:W-:-:S02]  /*48f0*/  FADD.FTZ R191, -R244, R210 ;  /* 0x000000d2f4bf7221 */ /* 0x000fc40000010100 */
[C---:B------:R-:W-:Y:S01]  /*4900*/  FMUL.FTZ R201, R207.reuse, R201 ;  /* 0x000000c9cfc97220 */ /* 0x040fe20000410000 */
[C---:B------:R-:W-:Y:S01]  /*4910*/  FADD.FTZ R195, -R244.reuse, R216 ;  /* 0x000000d8f4c37221 */ /* 0x040fe20000010100 */
[C---:B------:R-:W-:Y:S01]  /*4920*/  FMUL.FTZ R191, R207.reuse, R191 ;  /* 0x000000bfcfbf7220 */ /* 0x040fe20000410000 */
[C---:B------:R-:W-:Y:S01]  /*4930*/  FMUL.FTZ R199, R207.reuse, R199 ;  /* 0x000000c7cfc77220 */ /* 0x040fe20000410000 */
[C---:B------:R-:W-:Y:S01]  /*4940*/  FADD.FTZ R209, -R244.reuse, R231 ;  /* 0x000000e7f4d17221 */ /* 0x040fe20000010100 */
        /* <DEDUP_REMOVED lines=25> */
[----:B----4-:R-:W-:Y:S01]  /*4ae0*/  FFMA.FTZ R16, R16, R219, R135 ;  /* 0x000000db10107223 */ /* 0x010fe20000010087 */
[----:B------:R-:W-:Y:S01]  /*4af0*/  FMUL.FTZ R219, R207, R211 ;  /* 0x000000d3cfdb7220 */ /* 0x000fe20000410000 */
[----:B--2---:R-:W-:-:S05]  /*4b00*/  FFMA.FTZ R17, R17, R218, R134 ;  /* 0x000000da11117223 */ /* 0x004fca0000010086 */
[----:B------:R-:W-:Y:S01]  /*4b10*/  F2FP.F16.F32.PACK_AB R17, R16, R17 ;  /* 0x000000111011723e */ /* 0x000fe200000000ff */
[----:B---3--:R-:W-:Y:S01]  /*4b20*/  FFMA.FTZ R218, R18, R220, R133 ;  /* 0x000000dc12da7223 */ /* 0x008fe20000010085 */
[----:B------:R-:W-:Y:S01]  /*4b30*/  FFMA.FTZ R2, R2, R223, R132 ;  /* 0x000000df02027223 */ /* 0x000fe20000010084 */
[----:B------:R-:W-:Y:S01]  /*4b40*/  F2FP.F16.F32.PACK_AB R18, R3, R0 ;  /* 0x000000000312723e */ /* 0x000fe200000000ff */
[C---:B------:R-:W-:Y:S01]  /*4b50*/  FMUL.FTZ R223, R207.reuse, R6 ;  /* 0x00000006cfdf7220 */ /* 0x040fe20000410000 */
[----:B------:R-:W-:Y:S02]  /*4b60*/  FMUL.FTZ R0, R207, R7 ;  /* 0x00000007cf007220 */ /* 0x000fe40000410000 */
[----:B------:R-:W-:Y:S01]  /*4b70*/  F2FP.F16.F32.PACK_AB R16, R218, R2 ;  /* 0x00000002da10723e */ /* 0x000fe200000000ff */
[----:B0-----:R-:W-:-:S04]  /*4b80*/  IMAD.WIDE.U32 R2, R221, 0x10, R228 ;  /* 0x00000010dd027825 */ /* 0x001fc800078e00e4 */
[C---:B------:R-:W-:Y:S01]  /*4b90*/  FMUL.FTZ R6, R207.reuse, R10 ;  /* 0x0000000acf067220 */ /* 0x040fe20000410000 */
[C---:B------:R-:W-:Y:S01]  /*4ba0*/  FMUL.FTZ R7, R207.reuse, R11 ;  /* 0x0000000bcf077220 */ /* 0x040fe20000410000 */
[C---:B------:R-:W-:Y:S01]  /*4bb0*/  FMUL.FTZ R10, R207.reuse, R13 ;  /* 0x0000000dcf0a7220 */ /* 0x040fe20000410000 */
[C---:B------:R-:W-:Y:S01]  /*4bc0*/  FMUL.FTZ R13, R207.reuse, R189 ;  /* 0x000000bdcf0d7220 */ /* 0x040fe20000410000 */
[C---:B------:R-:W-:Y:S01]  /*4bd0*/  FMUL.FTZ R11, R207.reuse, R14 ;  /* 0x0000000ecf0b7220 */ /* 0x040fe20000410000 */
[----:B------:R0:W-:Y:S01]  /*4be0*/  STG.E.128 desc[UR6][R2.64], R16 ;  /* 0x0000001002007986 */ /* 0x0001e2000c101d06 */
[C---:B------:R-:W-:Y:S01]  /*4bf0*/  FMUL.FTZ R14, R207.reuse, R190 ;  /* 0x000000becf0e7220 */ /* 0x040fe20000410000 */
[----:B------:R-:W-:Y:S01]  /*4c00*/  FFMA.FTZ R6, R6, R184, R120 ;  /* 0x000000b806067223 */ /* 0x000fe20000010078 */
[----:B------:R-:W-:Y:S01]  /*4c10*/  FMUL.FTZ R190, R207, R194 ;  /* 0x000000c2cfbe7220 */ /* 0x000fe20000410000 */
[----:B------:R-:W-:Y:S01]  /*4c20*/  FFMA.FTZ R13, R13, R183, R119 ;  /* 0x000000b70d0d7223 */ /* 0x000fe20000010077 */
        /* <DEDUP_REMOVED lines=10> */
[----:B------:R-:W-:Y:S01]  /*4cd0*/  FFMA.FTZ R16, R15, R181, R117 ;  /* 0x000000b50f107223 */ /* 0x000fe20000010075 */
[----:B------:R-:W-:-:S04]  /*4ce0*/  IMAD.WIDE.U32 R204, R225, 0x10, R228 ;  /* 0x00000010e1cc7825 */ /* 0x000fc800078e00e4 */
[----:B------:R-:W-:Y:S01]  /*4cf0*/  FFMA.FTZ R225, R10, R187, R123 ;  /* 0x000000bb0ae17223 */ /* 0x000fe2000001007b */
[----:B------:R-:W-:Y:S02]  /*4d00*/  F2FP.F16.F32.PACK_AB R6, R17, R6 ;  /* 0x000000061106723e */ /* 0x000fe400000000ff */
[----:B------:R-:W-:Y:S01]  /*4d10*/  F2FP.F16.F32.PACK_AB R17, R13, R12 ;  /* 0x0000000c0d11723e */ /* 0x000fe200000000ff */
[----:B------:R-:W-:Y:S01]  /*4d20*/  FFMA.FTZ R12, R190, R172, R108 ;  /* 0x000000acbe0c7223 */ /* 0x000fe2000001006c */
[----:B------:R-:W-:Y:S01]  /*4d30*/  F2FP.F16.F32.PACK_AB R16, R16, R11 ;  /* 0x0000000b1010723e */ /* 0x000fe200000000ff */
[----:B------:R-:W-:Y:S01]  /*4d40*/  FFMA.FTZ R19, R188, R178, R114 ;  /* 0x000000b2bc137223 */ /* 0x000fe20000010072 */
[----:B------:R-:W-:Y:S01]  /*4d50*/  FFMA.FTZ R10, R189, R179, R115 ;  /* 0x000000b3bd0a7223 */ /* 0x000fe20000010073 */
[----:B------:R-:W-:Y:S01]  /*4d60*/  FFMA.FTZ R190, R203, R160, R96 ;  /* 0x000000a0cbbe7223 */ /* 0x000fe20000010060 */
[----:B------:R-:W-:Y:S01]  /*4d70*/  FFMA.FTZ R11, R218, R161, R97 ;  /* 0x000000a1da0b7223 */ /* 0x000fe20000010061 */
[----:B------:R-:W-:-:S02]  /*4d80*/  FFMA.FTZ R0, R0, R242, R126 ;  /* 0x000000f200007223 */ /* 0x000fc4000001007e */
[----:B------:R-:W-:Y:S02]  /*4d90*/  F2FP.F16.F32.PACK_AB R19, R10, R19 ;  /* 0x000000130a13723e */ /* 0x000fe400000000ff */
[----:B------:R-:W-:Y:S01]  /*4da0*/  F2FP.F16.F32.PACK_AB R190, R11, R190 ;  /* 0x000000be0bbe723e */ /* 0x000fe200000000ff */
[----:B------:R-:W-:Y:S01]  /*4db0*/  FFMA.FTZ R15, R196, R170, R106 ;  /* 0x000000aac40f7223 */ /* 0x000fe2000001006a */
[----:B------:R-:W-:Y:S01]  /*4dc0*/  F2FP.F16.F32.PACK_AB R5, R5, R0 ;  /* 0x000000000505723e */ /* 0x000fe200000000ff */
[----:B------:R-:W0:Y:S01]  /*4dd0*/  LDC.64 R10, c[0x0][0x380] ;  /* 0x0000e000ff0a7b82 */ /* 0x000e220000000a00 */
[----:B------:R-:W-:Y:S01]  /*4de0*/  FFMA.FTZ R0, R201, R171, R107 ;  /* 0x000000abc9007223 */ /* 0x000fe2000001006b */
[----:B------:R-:W-:Y:S01]  /*4df0*/  FFMA.FTZ R14, R14, R176, R112 ;  /* 0x000000b00e0e7223 */ /* 0x000fe20000010070 */
[----:B------:R-:W-:Y:S01]  /*4e00*/  FFMA.FTZ R194, R194, R168, R104 ;  /* 0x000000a8c2c27223 */ /* 0x000fe20000010068 */
[----:B------:R-:W-:Y:S02]  /*4e10*/  FFMA.FTZ R13, R192, R174, R110 ;  /* 0x000000aec00d7223 */ /* 0x000fe4000001006e */
[----:B------:R-:W-:Y:S01]  /*4e20*/  F2FP.F16.F32.PACK_AB R15, R0, R15 ;  /* 0x0000000f000f723e */ /* 0x000fe200000000ff */
[----:B------:R-:W-:Y:S01]  /*4e30*/  FFMA.FTZ R0, R193, R175, R111 ;  /* 0x000000afc1007223 */ /* 0x000fe2000001006f */
[C---:B------:R-:W-:Y:S01]  /*4e40*/  FMUL.FTZ R220, R207.reuse, R209 ;  /* 0x000000d1cfdc7220 */ /* 0x040fe20000410000 */
[----:B------:R-:W-:Y:S01]  /*4e50*/  FMUL.FTZ R221, R207, R210 ;  /* 0x000000d2cfdd7220 */ /* 0x000fe20000410000 */
[----:B------:R-:W-:Y:S01]  /*4e60*/  FFMA.FTZ R223, R223, R241, R125 ;  /* 0x000000f1dfdf7223 */ /* 0x000fe2000001007d */
[----:B------:R-:W-:Y:S01]  /*4e70*/  F2FP.F16.F32.PACK_AB R7, R225, R8 ;  /* 0x00000008e107723e */ /* 0x000fe200000000ff */
[----:B------:R-:W-:Y:S01]  /*4e80*/  FFMA.FTZ R189, R200, R166, R102 ;  /* 0x000000a6c8bd7223 */ /* 0x000fe20000010066 */
[----:B------:R-:W-:Y:S01]  /*4e90*/  F2FP.F16.F32.PACK_AB R18, R191, R14 ;  /* 0x0000000ebf12723e */ /* 0x000fe200000000ff */
[----:B------:R-:W-:Y:S01]  /*4ea0*/  FFMA.FTZ R191, R220, R162, R98 ;  /* 0x000000a2dcbf7223 */ /* 0x000fe20000010062 */
[----:B------:R-:W-:Y:S01]  /*4eb0*/  F2FP.F16.F32.PACK_AB R14, R199, R194 ;  /* 0x000000c2c70e723e */ /* 0x000fe200000000ff */
        /* <DEDUP_REMOVED lines=32> */
.L_x_35662:
        /* <DEDUP_REMOVED lines=8> */
.L_x_35704:
        /* <DEDUP_REMOVED lines=14> */
[----:B-----5:R-:W-:Y:S02]  /*5220*/  HADD2.F32 R3, -RZ, R4.H0_H0 ;  /* 0x20000004ff037230 */ /* 0x020fe40000004100 */
[--C-:B------:R-:W-:Y:S02]  /*5230*/  HADD2.F32 R201, -RZ, R5.reuse.H0_H0 ;  /* 0x20000005ffc97230 */ /* 0x100fe40000004100 */
[----:B------:R-:W-:Y:S02]  /*5240*/  HADD2.F32 R198, -RZ, R5.H1_H1 ;  /* 0x30000005ffc67230 */ /* 0x000fe40000004100 */
[----:B------:R-:W-:Y:S02]  /*5250*/  HADD2.F32 R5, -RZ, R6.H0_H0 ;  /* 0x20000006ff057230 */ /* 0x000fe40000004100 */
[----:B------:R-:W-:Y:S02]  /*5260*/  HADD2.F32 R4, -RZ, R4.H1_H1 ;  /* 0x30000004ff047230 */ /* 0x000fe40000004100 */
        /* <DEDUP_REMOVED lines=13> */
[----:B------:R-:W-:Y:S02]  /*5340*/  HADD2.F32 R3, -RZ, R17.H1_H1 ;  /* 0x30000011ff037230 */ /* 0x000fe40000004100 */
[----:B------:R-:W-:Y:S01]  /*5350*/  FFMA.FTZ R205, R2, R83, R205 ;  /* 0x0000005302cd7223 */ /* 0x000fe200000100cd */
[----:B------:R-:W-:-:S02]  /*5360*/  HADD2.F32 R197, -RZ, R16.H1_H1 ;  /* 0x30000010ffc57230 */ /* 0x000fc40000004100 */
[----:B------:R-:W-:Y:S01]  /*5370*/  FFMA.FTZ R199, R6, R81, R199 ;  /* 0x0000005106c77223 */ /* 0x000fe200000100c7 */
[----:B------:R-:W-:Y:S01]  /*5380*/  FFMA.FTZ R198, R198, R87, R3 ;  /* 0x00000057c6c67223 */ /* 0x000fe20000010003 */
[----:B------:R-:W-:Y:S01]  /*5390*/  F2FP.F16.F32.PACK_AB R7, R205, R206 ;  /* 0x000000cecd07723e */ /* 0x000fe200000000ff */
[----:B------:R-:W-:Y:S02]  /*53a0*/  FFMA.FTZ R197, R4, R85, R197 ;  /* 0x0000005504c57223 */ /* 0x000fe400000100c5 */
[----:B------:R-:W-:Y:S02]  /*53b0*/  F2FP.F16.F32.PACK_AB R6, R199, R200 ;  /* 0x000000c8c706723e */ /* 0x000fe400000000ff */
[----:B------:R-:W-:Y:S02]  /*53c0*/  F2FP.F16.F32.PACK_AB R5, R198, R201 ;  /* 0x000000c9c605723e */ /* 0x000fe400000000ff */
[----:B------:R-:W-:Y:S01]  /*53d0*/  F2FP.F16.F32.PACK_AB R4, R197, R202 ;  /* 0x000000cac504723e */ /* 0x000fe200000000ff */
[----:B------:R-:W-:Y:S06]  /*53e0*/  BRA `(.L_x_35686) ;  /* 0x0000000000507947 */ /* 0x000fec0003800000 */
.L_x_35685:
[--C-:B-----5:R-:W-:Y:S02]  /*53f0*/  HADD2.F32 R201, -RZ, R5.reuse.H0_H0 ;  /* 0x20000005ffc97230 */ /* 0x120fe40000004100 */
[----:B------:R-:W-:Y:S02]  /*5400*/  HADD2.F32 R198, -RZ, R5.H1_H1 ;  /* 0x30000005ffc67230 */ /* 0x000fe40000004100 */
        /* <DEDUP_REMOVED lines=8> */
[--C-:B------:R-:W-:Y:S02]  /*5490*/  HADD2.F32 R11, -RZ, R7.reuse.H0_H0 ;  /* 0x20000007ff0b7230 */ /* 0x100fe40000004100 */
[----:B------:R-:W-:Y:S01]  /*54a0*/  FMUL.FTZ R197, R4, R85 ;  /* 0x0000005504c57220 */ /* 0x000fe20000410000 */
[----:B------:R-:W-:Y:S02]  /*54b0*/  HADD2.F32 R0, -RZ, R7.H1_H1 ;  /* 0x30000007ff007230 */ /* 0x000fe40000004100 */
[----:B------:R-:W-:Y:S01]  /*54c0*/  FMUL.FTZ R199, R6, R81 ;  /* 0x0000005106c77220 */ /* 0x000fe20000410000 */
[----:B------:R-:W-:Y:S01]  /*54d0*/  F2FP.F16.F32.PACK_AB R5, R198, R201 ;  /* 0x000000c9c605723e */ /* 0x000fe200000000ff */
[----:B------:R-:W-:Y:S01]  /*54e0*/  FMUL.FTZ R206, R11, R82 ;  /* 0x000000520bce7220 */ /* 0x000fe20000410000 */
[----:B------:R-:W-:Y:S01]  /*54f0*/  F2FP.F16.F32.PACK_AB R4, R197, R202 ;  /* 0x000000cac504723e */ /* 0x000fe200000000ff */
[----:B------:R-:W-:Y:S01]  /*5500*/  FMUL.FTZ R205, R0, R83 ;  /* 0x0000005300cd7220 */ /* 0x000fe20000410000 */
[----:B------:R-:W-:-:S04]  /*5510*/  F2FP.F16.F32.PACK_AB R6, R199, R200 ;  /* 0x000000c8c706723e */ /* 0x000fc800000000ff */
[----:B------:R-:W-:-:S07]  /*5520*/  F2FP.F16.F32.PACK_AB R7, R205, R206 ;  /* 0x000000cecd07723e */ /* 0x000fce00000000ff */
.L_x_35686:
[----:B-1----:R-:W-:Y:S05]  /*5530*/  BSYNC.RECONVERGENT B0 ;  /* 0x0000000000007941 */ /* 0x002fea0003800200 */
.L_x_35684:
        /* <DEDUP_REMOVED lines=15> */
[----:B------:R-:W-:Y:S02]  /*5630*/  HADD2.F32 R192, -RZ, R17.H0_H0 ;  /* 0x20000011ffc07230 */ /* 0x000fe40000004100 */
[----:B------:R-:W-:Y:S02]  /*5640*/  HADD2.F32 R2, -RZ, R5.H1_H1 ;  /* 0x30000005ff027230 */ /* 0x000fe40000004100 */
[----:B------:R-:W-:Y:S01]  /*5650*/  FFMA.FTZ R193, R193, R76, R0 ;  /* 0x0000004cc1c17223 */ /* 0x000fe20000010000 */
[----:B-1----:R-:W-:-:S02]  /*5660*/  HADD2.F32 R13, -RZ, R6.H0_H0 ;  /* 0x20000006ff0d7230 */ /* 0x002fc40000004100 */
[----:B------:R-:W-:Y:S01]  /*5670*/  FFMA.FTZ R192, R3, R78, R192 ;  /* 0x0000004e03c07223 */ /* 0x000fe200000100c0 */
[----:B------:R-:W-:Y:S02]  /*5680*/  HADD2.F32 R12, -RZ, R6.H1_H1 ;  /* 0x30000006ff0c7230 */ /* 0x000fe40000004100 */
[--C-:B------:R-:W-:Y:S02]  /*5690*/  HADD2.F32 R195, -RZ, R7.reuse.H0_H0 ;  /* 0x20000007ffc37230 */ /* 0x100fe40000004100 */
[----:B------:R-:W-:Y:S02]  /*56a0*/  HADD2.F32 R194, -RZ, R7.H1_H1 ;  /* 0x30000007ffc27230 */ /* 0x000fe40000004100 */
[----:B------:R-:W-:Y:S02]  /*56b0*/  HADD2.F32 R4, -RZ, R4.H1_H1 ;  /* 0x30000004ff047230 */ /* 0x000fe40000004100 */
[----:B------:R-:W-:Y:S02]  /*56c0*/  HADD2.F32 R6, -RZ, R18.H0_H0 ;  /* 0x20000012ff067230 */ /* 0x000fe40000004100 */
[----:B------:R-:W-:-:S02]  /*56d0*/  HADD2.F32 R0, -RZ, R19.H0_H0 ;  /* 0x20000013ff007230 */ /* 0x000fc40000004100 */
[----:B------:R-:W-:Y:S02]  /*56e0*/  HADD2.F32 R7, -RZ, R19.H1_H1 ;  /* 0x30000013ff077230 */ /* 0x000fe40000004100 */
        /* <DEDUP_REMOVED lines=14> */
.L_x_35688:
[----:B-----5:R-:W-:Y:S02]  /*57d0*/  HADD2.F32 R193, -RZ, R4.H0_H0 ;  /* 0x20000004ffc17230 */ /* 0x020fe40000004100 */
[----:B-1----:R-:W-:Y:S02]  /*57e0*/  HADD2.F32 R13, -RZ, R6.H0_H0 ;  /* 0x20000006ff0d7230 */ /* 0x002fe40000004100 */
[----:B------:R-:W-:Y:S02]  /*57f0*/  HADD2.F32 R4, -RZ, R4.H1_H1 ;  /* 0x30000004ff047230 */ /* 0x000fe40000004100 */
[----:B------:R-:W-:Y:S01]  /*5800*/  FMUL.FTZ R193, R193, R76 ;  /* 0x0000004cc1c17220 */ /* 0x000fe20000410000 */
[--C-:B------:R-:W-:Y:S02]  /*5810*/  HADD2.F32 R3, -RZ, R5.reuse.H0_H0 ;  /* 0x20000005ff037230 */ /* 0x100fe40000004100 */
        /* <DEDUP_REMOVED lines=15> */
.L_x_35689:
[----:B------:R-:W-:Y:S05]  /*5910*/  BSYNC.RECONVERGENT B0 ;  /* 0x0000000000007941 */ /* 0x000fea0003800200 */
.L_x_35687:
        /* <DEDUP_REMOVED lines=11> */
[--C-:B-----5:R-:W-:Y:S02]  /*59d0*/  HADD2.F32 R3, -RZ, R4.reuse.H0_H0 ;  /* 0x20000004ff037230 */ /* 0x120fe40000004100 */
[----:B------:R-:W-:Y:S02]  /*59e0*/  HADD2.F32 R8, -RZ, R4.H1_H1 ;  /* 0x30000004ff087230 */ /* 0x000fe40000004100 */
[--C-:B--2---:R-:W-:Y:S02]  /*59f0*/  HADD2.F32 R15, -RZ, R5.reuse.H0_H0 ;  /* 0x20000005ff0f7230 */ /* 0x104fe40000004100 */
[----:B------:R-:W-:Y:S02]  /*5a00*/  HADD2.F32 R14, -RZ, R5.H1_H1 ;  /* 0x30000005ff0e7230 */ /* 0x000fe40000004100 */
[----:B------:R-:W-:Y:S02]  /*5a10*/  HADD2.F32 R0, -RZ, R16.H0_H0 ;  /* 0x20000010ff007230 */ /* 0x000fe40000004100 */
[----:B------:R-:W-:-:S02]  /*5a20*/  HADD2.F32 R5, -RZ, R6.H0_H0 ;  /* 0x20000006ff057230 */ /* 0x000fc40000004100 */
[----:B------:R-:W-:Y:S02]  /*5a30*/  HADD2.F32 R2, -RZ, R17.H0_H0 ;  /* 0x20000011ff027230 */ /* 0x000fe40000004100 */
[----:B------:R-:W-:Y:S01]  /*5a40*/  FFMA.FTZ R0, R3, R68, R0 ;  /* 0x0000004403007223 */ /* 0x000fe20000010000 */
[----:B------:R-:W-:Y:S02]  /*5a50*/  HADD2.F32 R4, -RZ, R18.H0_H0 ;  /* 0x20000012ff047230 */ /* 0x000fe40000004100 */
[--C-:B------:R-:W-:Y:S02]  /*5a60*/  HADD2.F32 R21, -RZ, R7.reuse.H0_H0 ;  /* 0x20000007ff157230 */ /* 0x100fe40000004100 */
[----:B------:R-:W-:Y:S01]  /*5a70*/  FFMA.FTZ R2, R15, R70, R2 ;  /* 0x000000460f027223 */ /* 0x000fe20000010002 */
[----:B------:R-:W-:Y:S02]  /*5a80*/  HADD2.F32 R20, -RZ, R7.H1_H1 ;  /* 0x30000007ff147230 */ /* 0x000fe40000004100 */
[----:B------:R-:W-:Y:S01]  /*5a90*/  FFMA.FTZ R3, R5, R64, R4 ;  /* 0x0000004005037223 */ /* 0x000fe20000010004 */
[----:B------:R-:W-:-:S02]  /*5aa0*/  HADD2.F32 R6, -RZ, R6.H1_H1 ;  /* 0x30000006ff067230 */ /* 0x000fc40000004100 */
[--C-:B------:R-:W-:Y:S02]  /*5ab0*/  HADD2.F32 R4, -RZ, R19.reuse.H0_H0 ;  /* 0x20000013ff047230 */ /* 0x100fe40000004100 */
[----:B------:R-:W-:Y:S02]  /*5ac0*/  HADD2.F32 R5, -RZ, R19.H1_H1 ;  /* 0x30000013ff057230 */ /* 0x000fe40000004100 */
        /* <DEDUP_REMOVED lines=13> */
.L_x_35691:
[----:B-----5:R-:W-:Y:S02]  /*5ba0*/  HADD2.F32 R3, -RZ, R4.H0_H0 ;  /* 0x20000004ff037230 */ /* 0x020fe40000004100 */
[--C-:B--2---:R-:W-:Y:S02]  /*5bb0*/  HADD2.F32 R15, -RZ, R5.reuse.H0_H0 ;  /* 0x20000005ff0f7230 */ /* 0x104fe40000004100 */
[----:B------:R-:W-:Y:S02]  /*5bc0*/  HADD2.F32 R14, -RZ, R5.H1_H1 ;  /* 0x30000005ff0e7230 */ /* 0x000fe40000004100 */
[----:B------:R-:W-:Y:S01]  /*5bd0*/  FMUL.FTZ R0, R3, R68 ;  /* 0x0000004403007220 */ /* 0x000fe20000410000 */
[----:B------:R-:W-:Y:S02]  /*5be0*/  HADD2.F32 R5, -RZ, R6.H0_H0 ;  /* 0x20000006ff057230 */ /* 0x000fe40000004100 */
[----:B------:R-:W-:Y:S01]  /*5bf0*/  FMUL.FTZ R2, R15, R70 ;  /* 0x000000460f027220 */ /* 0x000fe20000410000 */
[----:B------:R-:W-:-:S02]  /*5c00*/  HADD2.F32 R8, -RZ, R4.H1_H1 ;  /* 0x30000004ff087230 */ /* 0x000fc40000004100 */
[----:B------:R-:W-:Y:S02]  /*5c10*/  HADD2.F32 R6, -RZ, R6.H1_H1 ;  /* 0x30000006ff067230 */ /* 0x000fe40000004100 */
[----:B------:R-:W-:Y:S01]  /*5c20*/  FMUL.FTZ R3, R5, R64 ;  /* 0x0000004005037220 */ /* 0x000fe20000410000 */
[--C-:B------:R-:W-:Y:S02]  /*5c30*/  HADD2.F32 R21, -RZ, R7.reuse.H0_H0 ;  /* 0x20000007ff157230 */ /* 0x100fe40000004100 */
[----:B------:R-:W-:Y:S01]  /*5c40*/  FMUL.FTZ R8, R8, R69 ;  /* 0x0000004508087220 */ /* 0x000fe20000410000 */
[----:B------:R-:W-:Y:S02]  /*5c50*/  HADD2.F32 R20, -RZ, R7.H1_H1 ;  /* 0x30000007ff147230 */ /* 0x000fe40000004100 */
        /* <DEDUP_REMOVED lines=8> */
.L_x_35692:
[----:B------:R-:W-:Y:S05]  /*5ce0*/  BSYNC.RECONVERGENT B0 ;  /* 0x0000000000007941 */ /* 0x000fea0003800200 */
.L_x_35690:
        /* <DEDUP_REMOVED lines=13> */
[----:B-1---5:R-:W-:Y:S02]  /*5dc0*/  HADD2.F32 R15, -RZ, R188.H0_H0 ;  /* 0x200000bcff0f7230 */ /* 0x022fe40000004100 */
[----:B------:R-:W-:Y:S02]  /*5dd0*/  HADD2.F32 R14, -RZ, R16.H0_H0 ;  /* 0x20000010ff0e7230 */ /* 0x000fe40000004100 */
[----:B------:R-:W-:Y:S02]  /*5de0*/  HADD2.F32 R21, -RZ, R189.H0_H0 ;  /* 0x200000bdff157230 */ /* 0x000fe40000004100 */
[----:B------:R-:W-:Y:S02]  /*5df0*/  HADD2.F32 R20, -RZ, R17.H0_H0 ;  /* 0x20000011ff147230 */ /* 0x000fe40000004100 */
[----:B------:R-:W-:Y:S01]  /*5e00*/  FFMA.FTZ R15, R15, R60, R14 ;  /* 0x0000003c0f0f7223 */ /* 0x000fe2000001000e */
[----:B------:R-:W-:Y:S02]  /*5e10*/  HADD2.F32 R23, -RZ, R18.H1_H1 ;  /* 0x30000012ff177230 */ /* 0x000fe40000004100 */
[----:B------:R-:W-:-:S02]  /*5e20*/  HADD2.F32 R22, -RZ, R19.H0_H0 ;  /* 0x20000013ff167230 */ /* 0x000fc40000004100 */
[----:B------:R-:W-:Y:S01]  /*5e30*/  FFMA.FTZ R14, R21, R62, R20 ;  /* 0x0000003e150e7223 */ /* 0x000fe20000010014 */
[----:B------:R-:W-:Y:S02]  /*5e40*/  HADD2.F32 R21, -RZ, R190.H0_H0 ;  /* 0x200000beff157230 */ /* 0x000fe40000004100 */
[----:B------:R-:W-:Y:S02]  /*5e50*/  HADD2.F32 R20, -RZ, R18.H0_H0 ;  /* 0x20000012ff147230 */ /* 0x000fe40000004100 */
[----:B------:R-:W-:Y:S02]  /*5e60*/  HADD2.F32 R190, -RZ, R190.H1_H1 ;  /* 0x300000beffbe7230 */ /* 0x000fe40000004100 */
[----:B------:R-:W-:Y:S02]  /*5e70*/  HADD2.F32 R204, -RZ, R189.H1_H1 ;  /* 0x300000bdffcc7230 */ /* 0x000fe40000004100 */
[----:B------:R-:W-:Y:S01]  /*5e80*/  FFMA.FTZ R20, R21, R56, R20 ;  /* 0x0000003815147223 */ /* 0x000fe20000010014 */
[----:B------:R-:W-:-:S02]  /*5e90*/  HADD2.F32 R188, -RZ, R188.H1_H1 ;  /* 0x300000bcffbc7230 */ /* 0x000fc40000004100 */
[----:B------:R-:W-:Y:S01]  /*5ea0*/  FFMA.FTZ R21, R190, R57, R23 ;  /* 0x00000039be157223 */ /* 0x000fe20000010017 */
[--C-:B------:R-:W-:Y:S02]  /*5eb0*/  HADD2.F32 R23, -RZ, R191.reuse.H0_H0 ;  /* 0x200000bfff177230 */ /* 0x100fe40000004100 */
[----:B------:R-:W-:Y:S02]  /*5ec0*/  HADD2.F32 R190, -RZ, R191.H1_H1 ;  /* 0x300000bfffbe7230 */ /* 0x000fe40000004100 */
[----:B------:R-:W-:Y:S02]  /*5ed0*/  HADD2.F32 R191, -RZ, R19.H1_H1 ;  /* 0x30000013ffbf7230 */ /* 0x000fe40000004100 */
[----:B------:R-:W-:Y:S01]  /*5ee0*/  FFMA.FTZ R22, R23, R58, R22 ;  /* 0x0000003a17167223 */ /* 0x000fe20000010016 */
[----:B------:R-:W-:Y:S02]  /*5ef0*/  HADD2.F32 R189, -RZ, R17.H1_H1 ;  /* 0x30000011ffbd7230 */ /* 0x000fe40000004100 */
[----:B------:R-:W-:-:S02]  /*5f00*/  HADD2.F32 R203, -RZ, R16.H1_H1 ;  /* 0x30000010ffcb7230 */ /* 0x000fc40000004100 */
[----:B------:R-:W-:Y:S01]  /*5f10*/  FFMA.FTZ R23, R190, R59, R191 ;  /* 0x0000003bbe177223 */ /* 0x000fe200000100bf */
[----:B------:R-:W-:Y:S01]  /*5f20*/  F2FP.F16.F32.PACK_AB R190, R21, R20 ;  /* 0x0000001415be723e */ /* 0x000fe200000000ff */
[----:B------:R-:W-:Y:S01]  /*5f30*/  FFMA.FTZ R204, R204, R63, R189 ;  /* 0x0000003fcccc7223 */ /* 0x000fe200000100bd */
[----:B------:R-:W-:Y:S02]  /*5f40*/  FFMA.FTZ R203, R188, R61, R203 ;  /* 0x0000003dbccb7223 */ /* 0x000fe400000100cb */
[----:B------:R-:W-:Y:S02]  /*5f50*/  F2FP.F16.F32.PACK_AB R191, R23, R22 ;  /* 0x0000001617bf723e */ /* 0x000fe400000000ff */
[----:B------:R-:W-:Y:S02]  /*5f60*/  F2FP.F16.F32.PACK_AB R189, R204, R14 ;  /* 0x0000000eccbd723e */ /* 0x000fe400000000ff */
[----:B------:R-:W-:Y:S01]  /*5f70*/  F2FP.F16.F32.PACK_AB R188, R203, R15 ;  /* 0x0000000fcbbc723e */ /* 0x000fe200000000ff */
[----:B------:R-:W-:Y:S06]  /*5f80*/  BRA `(.L_x_35694) ;  /* 0x0000000000507947 */ /* 0x000fec0003800000 */
.L_x_35693:
[----:B-1---5:R-:W-:Y:S02]  /*5f90*/  HADD2.F32 R15, -RZ, R188.H0_H0 ;  /* 0x200000bcff0f7230 */ /* 0x022fe40000004100 */
[--C-:B------:R-:W-:Y:S02]  /*5fa0*/  HADD2.F32 R21, -RZ, R189.reuse.H0_H0 ;  /* 0x200000bdff157230 */ /* 0x100fe40000004100 */
[----:B------:R-:W-:Y:S02]  /*5fb0*/  HADD2.F32 R204, -RZ, R189.H1_H1 ;  /* 0x300000bdffcc7230 */ /* 0x000fe40000004100 */
        /* <DEDUP_REMOVED lines=17> */
.L_x_35694:
        /* <DEDUP_REMOVED lines=10> */
[----:B-----5:R-:W-:Y:S02]  /*6170*/  HADD2.F32 R207, -RZ, R188.H0_H0 ;  /* 0x200000bcffcf7230 */ /* 0x020fe40000004100 */
[----:B------:R-:W-:Y:S02]  /*6180*/  HADD2.F32 R208, -RZ, R16.H0_H0 ;  /* 0x20000010ffd07230 */ /* 0x000fe40000004100 */
[----:B------:R-:W-:Y:S02]  /*6190*/  HADD2.F32 R212, -RZ, R189.H1_H1 ;  /* 0x300000bdffd47230 */ /* 0x000fe40000004100 */
[----:B------:R-:W-:Y:S02]  /*61a0*/  HADD2.F32 R209, -RZ, R17.H1_H1 ;  /* 0x30000011ffd17230 */ /* 0x000fe40000004100 */
[----:B------:R-:W-:Y:S01]  /*61b0*/  FFMA.FTZ R208, R207, R52, R208 ;  /* 0x00000034cfd07223 */ /* 0x000fe200000100d0 */
[----:B------:R-:W-:Y:S02]  /*61c0*/  HADD2.F32 R207, -RZ, R189.H0_H0 ;  /* 0x200000bdffcf7230 */ /* 0x000fe40000004100 */
[----:B------:R-:W-:-:S02]  /*61d0*/  HADD2.F32 R189, -RZ, R190.H0_H0 ;  /* 0x200000beffbd7230 */ /* 0x000fc40000004100 */
[----:B------:R-:W-:Y:S01]  /*61e0*/  FFMA.FTZ R209, R212, R55, R209 ;  /* 0x00000037d4d17223 */ /* 0x000fe200000100d1 */
[----:B------:R-:W-:Y:S02]  /*61f0*/  HADD2.F32 R190, -RZ, R190.H1_H1 ;  /* 0x300000beffbe7230 */ /* 0x000fe40000004100 */
[--C-:B------:R-:W-:Y:S02]  /*6200*/  HADD2.F32 R212, -RZ, R18.reuse.H0_H0 ;  /* 0x20000012ffd47230 */ /* 0x100fe40000004100 */
[----:B------:R-:W-:Y:S02]  /*6210*/  HADD2.F32 R211, -RZ, R18.H1_H1 ;  /* 0x30000012ffd37230 */ /* 0x000fe40000004100 */
[----:B------:R-:W-:Y:S02]  /*6220*/  HADD2.F32 R210, -RZ, R17.H0_H0 ;  /* 0x20000011ffd27230 */ /* 0x000fe40000004100 */
[----:B------:R-:W-:Y:S01]  /*6230*/  FFMA.FTZ R212, R189, R48, R212 ;  /* 0x00000030bdd47223 */ /* 0x000fe200000100d4 */
[----:B------:R-:W-:-:S02]  /*6240*/  HADD2.F32 R189, -RZ, R191.H0_H0 ;  /* 0x200000bfffbd7230 */ /* 0x000fc40000004100 */
[----:B------:R-:W-:Y:S01]  /*6250*/  FFMA.FTZ R211, R190, R49, R211 ;  /* 0x00000031bed37223 */ /* 0x000fe200000100d3 */
[----:B------:R-:W-:Y:S02]  /*6260*/  HADD2.F32 R190, -RZ, R191.H1_H1 ;  /* 0x300000bfffbe7230 */ /* 0x000fe40000004100 */
[----:B------:R-:W-:Y:S01]  /*6270*/  FFMA.FTZ R210, R207, R54, R210 ;  /* 0x00000036cfd27223 */ /* 0x000fe200000100d2 */
[--C-:B------:R-:W-:Y:S02]  /*6280*/  HADD2.F32 R214, -RZ, R19.reuse.H0_H0 ;  /* 0x20000013ffd67230 */ /* 0x100fe40000004100 */
[----:B------:R-:W-:Y:S02]  /*6290*/  HADD2.F32 R213, -RZ, R19.H1_H1 ;  /* 0x30000013ffd57230 */ /* 0x000fe40000004100 */
[----:B------:R-:W-:Y:S02]  /*62a0*/  HADD2.F32 R188, -RZ, R188.H1_H1 ;  /* 0x300000bcffbc7230 */ /* 0x000fe40000004100 */
[----:B------:R-:W-:Y:S01]  /*62b0*/  FFMA.FTZ R214, R189, R50, R214 ;  /* 0x00000032bdd67223 */ /* 0x000fe200000100d6 */
        /* <DEDUP_REMOVED lines=8> */
.L_x_35695:
[--C-:B-----5:R-:W-:Y:S02]  /*6340*/  HADD2.F32 R209, -RZ, R189.reuse.H0_H0 ;  /* 0x200000bdffd17230 */ /* 0x120fe40000004100 */
[----:B------:R-:W-:Y:S02]  /*6350*/  HADD2.F32 R216, -RZ, R189.H1_H1 ;  /* 0x300000bdffd87230 */ /* 0x000fe40000004100 */
[----:B------:R-:W-:Y:S02]  /*6360*/  HADD2.F32 R207, -RZ, R188.H0_H0 ;  /* 0x200000bcffcf7230 */ /* 0x000fe40000004100 */
[----:B------:R-:W-:Y:S01]  /*6370*/  FMUL.FTZ R210, R209, R54 ;  /* 0x00000036d1d27220 */ /* 0x000fe20000410000 */
[----:B------:R-:W-:Y:S02]  /*6380*/  HADD2.F32 R189, -RZ, R190.H0_H0 ;  /* 0x200000beffbd7230 */ /* 0x000fe40000004100 */
[----:B------:R-:W-:Y:S01]  /*6390*/  FMUL.FTZ R209, R216, R55 ;  /* 0x00000037d8d17220 */ /* 0x000fe20000410000 */
        /* <DEDUP_REMOVED lines=8> */
[----:B------:R-:W-:Y:S01]  /*6420*/  F2FP.F16.F32.PACK_AB R189, R209, R210 ;  /* 0x000000d2d1bd723e */ /* 0x000fe200000000ff */
[----:B------:R-:W-:Y:S01]  /*6430*/  FMUL.FTZ R211, R190, R49 ;  /* 0x00000031bed37220 */ /* 0x000fe20000410000 */
[----:B------:R-:W-:-:S02]  /*6440*/  FMUL.FTZ R213, R218, R51 ;  /* 0x00000033dad57220 */ /* 0x000fc40000410000 */
[----:B------:R-:W-:Y:S02]  /*6450*/  F2FP.F16.F32.PACK_AB R188, R215, R208 ;  /* 0x000000d0d7bc723e */ /* 0x000fe400000000ff */
[----:B------:R-:W-:Y:S02]  /*6460*/  F2FP.F16.F32.PACK_AB R190, R211, R212 ;  /* 0x000000d4d3be723e */ /* 0x000fe400000000ff */
[----:B------:R-:W-:-:S07]  /*6470*/  F2FP.F16.F32.PACK_AB R191, R213, R214 ;  /* 0x000000d6d5bf723e */ /* 0x000fce00000000ff */
.L_x_35696:
        /* <DEDUP_REMOVED lines=11> */
[----:B------:R-:W-:Y:S02]  /*6530*/  HADD2.F32 R216, -RZ, R16.H1_H1 ;  /* 0x30000010ffd87230 */ /* 0x000fe40000004100 */
[----:B------:R-:W-:Y:S02]  /*6540*/  HADD2.F32 R219, -RZ, R189.H0_H0 ;  /* 0x200000bdffdb7230 */ /* 0x000fe40000004100 */
[----:B------:R-:W-:Y:S02]  /*6550*/  HADD2.F32 R222, -RZ, R190.H0_H0 ;  /* 0x200000beffde7230 */ /* 0x000fe40000004100 */
[----:B------:R-:W-:Y:S01]  /*6560*/  FFMA.FTZ R216, R188, R45, R216 ;  /* 0x0000002dbcd87223 */ /* 0x000fe200000100d8 */
[----:B------:R-:W-:-:S02]  /*6570*/  HADD2.F32 R188, -RZ, R17.H0_H0 ;  /* 0x20000011ffbc7230 */ /* 0x000fc40000004100 */
[----:B------:R-:W-:Y:S02]  /*6580*/  HADD2.F32 R220, -RZ, R191.H0_H0 ;  /* 0x200000bfffdc7230 */ /* 0x000fe40000004100 */
[----:B------:R-:W-:Y:S02]  /*6590*/  HADD2.F32 R207, -RZ, R16.H0_H0 ;  /* 0x20000010ffcf7230 */ /* 0x000fe40000004100 */
[----:B------:R-:W-:Y:S01]  /*65a0*/  FFMA.FTZ R219, R219, R46, R188 ;  /* 0x0000002edbdb7223 */ /* 0x000fe200000100bc */
[----:B------:R-:W-:Y:S02]  /*65b0*/  HADD2.F32 R188, -RZ, R18.H0_H0 ;  /* 0x20000012ffbc7230 */ /* 0x000fe40000004100 */
[----:B------:R-:W-:Y:S02]  /*65c0*/  HADD2.F32 R189, -RZ, R189.H1_H1 ;  /* 0x300000bdffbd7230 */ /* 0x000fe40000004100 */
[----:B------:R-:W-:Y:S01]  /*65d0*/  FFMA.FTZ R217, R217, R44, R207 ;  /* 0x0000002cd9d97223 */ /* 0x000fe200000100cf */
[----:B------:R-:W-:-:S02]  /*65e0*/  HADD2.F32 R218, -RZ, R17.H1_H1 ;  /* 0x30000011ffda7230 */ /* 0x000fc40000004100 */
[----:B------:R-:W-:Y:S01]  /*65f0*/  FFMA.FTZ R222, R222, R40, R188 ;  /* 0x00000028dede7223 */ /* 0x000fe200000100bc */
[----:B------:R-:W-:Y:S02]  /*6600*/  HADD2.F32 R190, -RZ, R190.H1_H1 ;  /* 0x300000beffbe7230 */ /* 0x000fe40000004100 */
[----:B------:R-:W-:Y:S02]  /*6610*/  HADD2.F32 R221, -RZ, R18.H1_H1 ;  /* 0x30000012ffdd7230 */ /* 0x000fe40000004100 */
[----:B------:R-:W-:Y:S01]  /*6620*/  FFMA.FTZ R218, R189, R47, R218 ;  /* 0x0000002fbdda7223 */ /* 0x000fe200000100da */
[----:B------:R-:W-:Y:S02]  /*6630*/  HADD2.F32 R188, -RZ, R19.H0_H0 ;  /* 0x20000013ffbc7230 */ /* 0x000fe40000004100 */
        /* <DEDUP_REMOVED lines=10> */
.L_x_35697:
[----:B-----5:R-:W-:Y:S02]  /*66e0*/  HADD2.F32 R207, -RZ, R188.H0_H0 ;  /* 0x200000bcffcf7230 */ /* 0x020fe40000004100 */
[----:B------:R-:W-:Y:S02]  /*66f0*/  HADD2.F32 R219, -RZ, R189.H0_H0 ;  /* 0x200000bdffdb7230 */ /* 0x000fe40000004100 */
        /* <DEDUP_REMOVED lines=18> */
.L_x_35698:
        /* <DEDUP_REMOVED lines=11> */
[--C-:B------:R-:W-:Y:S02]  /*68d0*/  HADD2.F32 R224, -RZ, R16.reuse.H1_H1 ;  /* 0x30000010ffe07230 */ /* 0x100fe40000004100 */
[----:B------:R-:W-:Y:S02]  /*68e0*/  HADD2.F32 R225, -RZ, R16.H0_H0 ;  /* 0x20000010ffe17230 */ /* 0x000fe40000004100 */
[----:B------:R-:W-:Y:S02]  /*68f0*/  HADD2.F32 R227, -RZ, R17.H0_H0 ;  /* 0x20000011ffe37230 */ /* 0x000fe40000004100 */
[----:B------:R-:W-:Y:S01]  /*6900*/  FFMA.FTZ R224, R188, R37, R224 ;  /* 0x00000025bce07223 */ /* 0x000fe200000100e0 */
[----:B------:R-:W-:-:S02]  /*6910*/  HADD2.F32 R188, -RZ, R189.H0_H0 ;  /* 0x200000bdffbc7230 */ /* 0x000fc40000004100 */
[----:B------:R-:W-:Y:S01]  /*6920*/  FFMA.FTZ R225, R207, R36, R225 ;  /* 0x00000024cfe17223 */ /* 0x000fe200000100e1 */
[----:B------:R-:W-:Y:S02]  /*6930*/  HADD2.F32 R189, -RZ, R189.H1_H1 ;  /* 0x300000bdffbd7230 */ /* 0x000fe40000004100 */
[----:B------:R-:W-:Y:S02]  /*6940*/  HADD2.F32 R207, -RZ, R17.H1_H1 ;  /* 0x30000011ffcf7230 */ /* 0x000fe40000004100 */
[----:B------:R-:W-:Y:S01]  /*6950*/  FFMA.FTZ R227, R188, R38, R227 ;  /* 0x00000026bce37223 */ /* 0x000fe200000100e3 */
[--C-:B------:R-:W-:Y:S02]  /*6960*/  HADD2.F32 R188, -RZ, R190.reuse.H0_H0 ;  /* 0x200000beffbc7230 */ /* 0x100fe40000004100 */
[----:B------:R-:W-:Y:S02]  /*6970*/  HADD2.F32 R190, -RZ, R190.H1_H1 ;  /* 0x300000beffbe7230 */ /* 0x000fe40000004100 */
[----:B------:R-:W-:Y:S01]  /*6980*/  FFMA.FTZ R226, R189, R39, R207 ;  /* 0x00000027bde27223 */ /* 0x000fe200000100cf */
[----:B------:R-:W-:-:S02]  /*6990*/  HADD2.F32 R207, -RZ, R18.H0_H0 ;  /* 0x20000012ffcf7230 */ /* 0x000fc40000004100 */
[----:B------:R-:W-:-:S03]  /*69a0*/  HADD2.F32 R189, -RZ, R18.H1_H1 ;  /* 0x30000012ffbd7230 */ /* 0x000fc60000004100 */
[----:B------:R-:W-:Y:S01]  /*69b0*/  FFMA.FTZ R230, R188, R32, R207 ;  /* 0x00000020bce67223 */ /* 0x000fe200000100cf */
[----:B------:R-:W-:Y:S02]  /*69c0*/  HADD2.F32 R188, -RZ, R191.H0_H0 ;  /* 0x200000bfffbc7230 */ /* 0x000fe40000004100 */
[----:B------:R-:W-:Y:S01]  /*69d0*/  FFMA.FTZ R229, R190, R33, R189 ;  /* 0x00000021bee57223 */ /* 0x000fe200000100bd */
[----:B------:R-:W-:Y:S02]  /*69e0*/  HADD2.F32 R189, -RZ, R19.H0_H0 ;  /* 0x20000013ffbd7230 */ /* 0x000fe40000004100 */
[----:B------:R-:W-:Y:S02]  /*69f0*/  HADD2.F32 R191, -RZ, R191.H1_H1 ;  /* 0x300000bfffbf7230 */ /* 0x000fe40000004100 */
[----:B------:R-:W-:Y:S01]  /*6a00*/  F2FP.F16.F32.PACK_AB R190, R229, R230 ;  /* 0x000000e6e5be723e */ /* 0x000fe200000000ff */
[----:B------:R-:W-:Y:S01]  /*6a10*/  FFMA.FTZ R228, R188, R34, R189 ;  /* 0x00000022bce47223 */ /* 0x000fe200000100bd */
[----:B------:R-:W-:Y:S01]  /*6a20*/  HADD2.F32 R188, -RZ, R19.H1_H1 ;  /* 0x30000013ffbc7230 */ /* 0x000fe20000004100 */
[----:B------:R-:W-:-:S04]  /*6a30*/  F2FP.F16.F32.PACK_AB R189, R226, R227 ;  /* 0x000000e3e2bd723e */ /* 0x000fc800000000ff */
[----:B------:R-:W-:Y:S01]  /*6a40*/  FFMA.FTZ R231, R191, R35, R188 ;  /* 0x00000023bfe77223 */ /* 0x000fe200000100bc */
[----:B------:R-:W-:-:S04]  /*6a50*/  F2FP.F16.F32.PACK_AB R188, R224, R225 ;  /* 0x000000e1e0bc723e */ /* 0x000fc800000000ff */
[----:B------:R-:W-:Y:S01]  /*6a60*/  F2FP.F16.F32.PACK_AB R191, R231, R228 ;  /* 0x000000e4e7bf723e */ /* 0x000fe200000000ff */
[----:B------:R-:W-:Y:S06]  /*6a70*/  BRA `(.L_x_35700) ;  /* 0x0000000000507947 */ /* 0x000fec0003800000 */
.L_x_35699:
        /* <DEDUP_REMOVED lines=20> */
.L_x_35700:
        /* <DEDUP_REMOVED lines=38> */
.L_x_35701:
[--C-:B-----5:R-:W-:Y:S02]  /*6e20*/  HADD2.F32 R207, -RZ, R188.reuse.H0_H0 ;  /* 0x200000bcffcf7230 */ /* 0x120fe40000004100 */
[----:B------:R-:W-:Y:S02]  /*6e30*/  HADD2.F32 R244, -RZ, R188.H1_H1 ;  /* 0x300000bcfff47230 */ /* 0x000fe40000004100 */
[----:B------:R-:W-:Y:S02]  /*6e40*/  HADD2.F32 R188, -RZ, R189.H0_H0 ;  /* 0x200000bdffbc7230 */ /* 0x000fe40000004100 */
[----:B------:R-:W-:Y:S01]  /*6e50*/  FMUL.FTZ R233, R207, R28 ;  /* 0x0000001ccfe97220 */ /* 0x000fe20000410000 */
[----:B------:R-:W-:Y:S02]  /*6e60*/  HADD2.F32 R232, -RZ, R190.H0_H0 ;  /* 0x200000beffe87230 */ /* 0x000fe40000004100 */
        /* <DEDUP_REMOVED lines=15> */
.L_x_35702:
        /* <DEDUP_REMOVED lines=220> */
.L_x_35728:
        /* <DEDUP_REMOVED lines=23> */
[----:B0-----:R-:W-:Y:S01]  /*7e90*/  F2FP.F16.F32.PACK_AB R191, R189, R188 ;  /* 0x000000bcbdbf723e */ /* 0x001fe200000000ff */
        /* <DEDUP_REMOVED lines=16> */
[----:B------:R-:W-:Y:S02]  /*7fa0*/  F2FP.F16.F32.PACK_AB R189, R189, R198 ;  /* 0x000000c6bdbd723e */ /* 0x000fe400000000ff */
[----:B------:R-:W-:Y:S02]  /*7fb0*/  F2FP.F16.F32.PACK_AB R190, R199, R190 ;  /* 0x000000bec7be723e */ /* 0x000fe400000000ff */
        /* <DEDUP_REMOVED lines=8> */
[----:B------:R-:W-:Y:S01]  /*8040*/  F2FP.F16.F32.PACK_AB R188, R197, R188 ;  /* 0x000000bcc5bc723e */ /* 0x000fe200000000ff */
        /* <DEDUP_REMOVED lines=22> */
[----:B------:R-:W-:Y:S01]  /*81b0*/  FADD.FTZ R13, -R244, R13 ;  /* 0x0000000df40d7221 */ /* 0x000fe20000010100 */
[----:B------:R-:W-:-:S03]  /*81c0*/  FMUL.FTZ R190, R207, R12 ;  /* 0x0000000ccfbe7220 */ /* 0x000fc60000410000 */
[----:B------:R-:W-:Y:S01]  /*81d0*/  FMUL.FTZ R13, R207, R13 ;  /* 0x0000000dcf0d7220 */ /* 0x000fe20000410000 */
[----:B---3--:R-:W-:Y:S01]  /*81e0*/  FFMA.FTZ R11, R11, R205, R143 ;  /* 0x000000cd0b0b7223 */ /* 0x008fe2000001008f */
[----:B----4-:R-:W-:Y:S01]  /*81f0*/  FFMA.FTZ R10, R10, R202, R141 ;  /* 0x000000ca0a0a7223 */ /* 0x010fe2000001008d */
[----:B--2---:R-:W-:Y:S01]  /*8200*/  FFMA.FTZ R188, R188, R191, R138 ;  /* 0x000000bfbcbc7223 */ /* 0x004fe2000001008a */
[----:B------:R-:W-:-:S05]  /*8210*/  FFMA.FTZ R189, R189, R196, R139 ;  /* 0x000000c4bdbd7223 */ /* 0x000fca000001008b */
[----:B------:R-:W-:Y:S01]  /*8220*/  F2FP.F16.F32.PACK_AB R191, R189, R188 ;  /* 0x000000bcbdbf723e */ /* 0x000fe200000000ff */
[C---:B------:R-:W-:Y:S01]  /*8230*/  FADD.FTZ R188, -R244.reuse, R193 ;  /* 0x000000c1f4bc7221 */ /* 0x040fe20000010100 */
[----:B------:R-:W-:-:S03]  /*8240*/  FADD.FTZ R189, -R244, R192 ;  /* 0x000000c0f4bd7221 */ /* 0x000fc60000010100 */
[C---:B------:R-:W-:Y:S01]  /*8250*/  FMUL.FTZ R188, R207.reuse, R188 ;  /* 0x000000bccfbc7220 */ /* 0x040fe20000410000 */
[----:B------:R-:W-:-:S03]  /*8260*/  FMUL.FTZ R189, R207, R189 ;  /* 0x000000bdcfbd7220 */ /* 0x000fc60000410000 */
[----:B------:R-:W-:Y:S01]  /*8270*/  FFMA.FTZ R12, R188, R197, R140 ;  /* 0x000000c5bc0c7223 */ /* 0x000fe2000001008c */
[----:B------:R-:W-:Y:S01]  /*8280*/  FFMA.FTZ R189, R189, R198, R142 ;  /* 0x000000c6bdbd7223 */ /* 0x000fe2000001008e */
[----:B------:R-:W-:Y:S01]  /*8290*/  FADD.FTZ R196, -R244, R219 ;  /* 0x000000dbf4c47221 */ /* 0x000fe20000010100 */
[----:B------:R-:W-:Y:S01]  /*82a0*/  FFMA.FTZ R13, R13, R199, R136 ;  /* 0x000000c70d0d7223 */ /* 0x000fe20000010088 */
[----:B------:R-:W2:Y:S01]  /*82b0*/  LDL.LU R219, [R1+0x8] ;  /* 0x0000080001db7983 */ /* 0x000ea20000300800 */
[----:B------:R-:W-:Y:S02]  /*82c0*/  F2FP.F16.F32.PACK_AB R188, R10, R12 ;  /* 0x0000000c0abc723e */ /* 0x000fe400000000ff */
[----:B------:R-:W-:Y:S01]  /*82d0*/  F2FP.F16.F32.PACK_AB R189, R11, R189 ;  /* 0x000000bd0bbd723e */ /* 0x000fe200000000ff */
[----:B------:R-:W-:-:S04]  /*82e0*/  IMAD.WIDE.U32 R10, R206, 0x10, R200 ;  /* 0x00000010ce0a7825 */ /* 0x000fc800078e00c8 */
[C---:B------:R-:W-:Y:S01]  /*82f0*/  FADD.FTZ R198, -R244.reuse, R222 ;  /* 0x000000def4c67221 */ /* 0x040fe20000010100 */
[C---:B------:R-:W-:Y:S01]  /*8300*/  FADD.FTZ R200, -R244.reuse, R220 ;  /* 0x000000dcf4c87221 */ /* 0x040fe20000010100 */
[C---:B------:R-:W-:Y:S01]  /*8310*/  FADD.FTZ R197, -R244.reuse, R218 ;  /* 0x000000daf4c57221 */ /* 0x040fe20000010100 */
[----:B------:R-:W3:Y:S01]  /*8320*/  LDL R222, [R1+0x14] ;  /* 0x0000140001de7983 */ /* 0x000ee20000100800 */
[----:B------:R-:W-:-:S03]  /*8330*/  FADD.FTZ R199, -R244, R221 ;  /* 0x000000ddf4c77221 */ /* 0x000fc60000010100 */
[----:B------:R-:W4:Y:S04]  /*8340*/  LDL R220, [R1+0x10] ;  /* 0x0000100001dc7983 */ /* 0x000f280000100800 */
[----:B------:R-:W2:Y:S04]  /*8350*/  LDL R218, [R1+0x1c] ;  /* 0x00001c0001da7983 */ /* 0x000ea80000100800 */
[----:B------:R-:W2:Y:S01]  /*8360*/  LDL R221, [R1+0x18] ;  /* 0x0000180001dd7983 */ /* 0x000ea20000100800 */
[C---:B------:R-:W-:Y:S01]  /*8370*/  FADD.FTZ R206, -R244.reuse, R230 ;  /* 0x000000e6f4ce7221 */ /* 0x040fe20000010100 */
[----:B------:R-:W-:-:S02]  /*8380*/  FADD.FTZ R202, -R244, R225 ;  /* 0x000000e1f4ca7221 */ /* 0x000fc40000010100 */
[----:B------:R-:W2:Y:S04]  /*8390*/  LDL.LU R230, [R1+0x4] ;  /* 0x0000040001e67983 */ /* 0x000ea80000300800 */
[----:B------:R-:W2:Y:S01]  /*83a0*/  LDL.LU R225, [R1] ;  /* 0x0000000001e17983 */ /* 0x000ea20000300800 */
[----:B------:R-:W-:Y:S01]  /*83b0*/  FFMA.FTZ R190, R190, R245, R137 ;  /* 0x000000f5bebe7223 */ /* 0x000fe20000010089 */
[----:B------:R-:W-:-:S04]  /*83c0*/  FADD.FTZ R12, -R244, R8 ;  /* 0x00000008f40c7221 */ /* 0x000fc80000010100 */
[----:B------:R-:W-:Y:S01]  /*83d0*/  F2FP.F16.F32.PACK_AB R190, R190, R13 ;  /* 0x0000000dbebe723e */ /* 0x000fe200000000ff */
[C---:B------:R-:W-:Y:S01]  /*83e0*/  FADD.FTZ R13, -R244.reuse, R0 ;  /* 0x00000000f40d7221 */ /* 0x040fe20000010100 */
[C---:B------:R-:W-:Y:S01]  /*83f0*/  FADD.FTZ R8, -R244.reuse, R204 ;  /* 0x000000ccf4087221 */ /* 0x040fe20000010100 */
[C---:B------:R-:W-:Y:S01]  /*8400*/  FADD.FTZ R192, -R244.reuse, R2 ;  /* 0x00000002f4c07221 */ /* 0x040fe20000010100 */
[C---:B------:R-:W-:Y:S01]  /*8410*/  FADD.FTZ R204, -R244.reuse, R227 ;  /* 0x000000e3f4cc7221 */ /* 0x040fe20000010100 */
[----:B------:R0:W-:Y:S01]  /*8420*/  STG.E.128 desc[UR6][R10.64], R188 ;  /* 0x000000bc0a007986 */ /* 0x0001e2000c101d06 */
[C---:B------:R-:W-:Y:S01]  /*8430*/  FADD.FTZ R205, -R244.reuse, R226 ;  /* 0x000000e2f4cd7221 */ /* 0x040fe20000010100 */
[C---:B------:R-:W-:Y:S01]  /*8440*/  FADD.FTZ R2, -R244.reuse, R4 ;  /* 0x00000004f4027221 */ /* 0x040fe20000010100 */
[C---:B------:R-:W-:Y:S01]  /*8450*/  FADD.FTZ R5, -R244.reuse, R5 ;  /* 0x00000005f4057221 */ /* 0x040fe20000010100 */
[----:B------:R-:W1:Y:S02]  /*8460*/  LDC.64 R226, c[0x0][0x428] ;  /* 0x00010a00ffe27b82 */ /* 0x000e640000000a00 */
[C---:B------:R-:W-:Y:S01]  /*8470*/  FMUL.FTZ R2, R207.reuse, R2 ;  /* 0x00000002cf027220 */ /* 0x040fe20000410000 */
[C---:B------:R-:W-:Y:S01]  /*8480*/  FADD.FTZ R3, -R244.reuse, R3 ;  /* 0x00000003f4037221 */ /* 0x040fe20000010100 */
[C---:B0-----:R-:W-:Y:S01]  /*8490*/  FADD.FTZ R10, -R244.reuse, R20 ;  /* 0x00000014f40a7221 */ /* 0x041fe20000010100 */
[----:B------:R-:W-:Y:S01]  /*84a0*/  MOV R20, R12 ;  /* 0x0000000c00147202 */ /* 0x000fe20000000f00 */
[C---:B------:R-:W-:Y:S01]  /*84b0*/  FADD.FTZ R12, -R244.reuse, R22 ;  /* 0x00000016f40c7221 */ /* 0x040fe20000010100 */
[----:B------:R-:W-:Y:S01]  /*84c0*/  MOV R22, R13 ;  /* 0x0000000d00167202 */ /* 0x000fe20000000f00 */
[----:B------:R-:W-:Y:S01]  /*84d0*/  FADD.FTZ R13, -R244, R23 ;  /* 0x00000017f40d7221 */ /* 0x000fe20000010100 */
[----:B------:R-:W-:Y:S01]  /*84e0*/  FMUL.FTZ R23, R207, R5 ;  /* 0x00000005cf177220 */ /* 0x000fe20000410000 */
[----:B------:R-:W-:Y:S01]  /*84f0*/  FFMA.FTZ R2, R2, R250, R130 ;  /* 0x000000fa02027223 */ /* 0x000fe20000010082 */
[----:B------:R-:W-:-:S02]  /*8500*/  FADD.FTZ R11, -R244, R21 ;  /* 0x00000015f40b7221 */ /* 0x000fc40000010100 */
[----:B------:R-:W-:Y:S01]  /*8510*/  FFMA.FTZ R23, R23, R251, R131 ;  /* 0x000000fb17177223 */ /* 0x000fe20000010083 */
[C---:B------:R-:W-:Y:S01]  /*8520*/  FADD.FTZ R0, -R244.reuse, R6 ;  /* 0x00000006f4007221 */ /* 0x040fe20000010100 */
[----:B------:R-:W-:Y:S01]  /*8530*/  MOV R21, R192 ;  /* 0x000000c000157202 */ /* 0x000fe20000000f00 */
[----:B------:R-:W-:Y:S01]  /*8540*/  FADD.FTZ R245, -R244, R7 ;  /* 0x00000007f4f57221 */ /* 0x000fe20000010100 */
[----:B------:R-:W-:Y:S01]  /*8550*/  FMUL.FTZ R20, R207, R20 ;  /* 0x00000014cf147220 */ /* 0x000fe20000410000 */
[----:B------:R-:W-:Y:S01]  /*8560*/  F2FP.F16.F32.PACK_AB R23, R23, R2 ;  /* 0x000000021717723e */ /* 0x000fe200000000ff */
[C---:B------:R-:W-:Y:S01]  /*8570*/  FMUL.FTZ R2, R207.reuse, R22 ;  /* 0x00000016cf027220 */ /* 0x040fe20000410000 */
[C---:B------:R-:W-:Y:S01]  /*8580*/  FMUL.FTZ R3, R207.reuse, R3 ;  /* 0x00000003cf037220 */ /* 0x040fe20000410000 */
[C---:B------:R-:W-:Y:S01]  /*8590*/  FMUL.FTZ R0, R207.reuse, R0 ;  /* 0x00000000cf007220 */ /* 0x040fe20000410000 */
[C---:B------:R-:W-:Y:S01]  /*85a0*/  FMUL.FTZ R21, R207.reuse, R21 ;  /* 0x00000015cf157220 */ /* 0x040fe20000410000 */
        /* <DEDUP_REMOVED lines=24> */
[----:B------:R-:W-:Y:S01]  /*8730*/  FMUL.FTZ R15, R207, R15 ;  /* 0x0000000fcf0f7220 */ /* 0x000fe20000410000 */
[----:B------:R-:W-:Y:S01]  /*8740*/  FADD.FTZ R208, -R244, R229 ;  /* 0x000000e5f4d07221 */ /* 0x000fe20000010100 */
[----:B------:R-:W-:Y:S01]  /*8750*/  FFMA.FTZ R6, R6, R184, R120 ;  /* 0x000000b806067223 */ /* 0x000fe20000010078 */
[----:B------:R-:W-:Y:S01]  /*8760*/  FFMA.FTZ R12, R12, R182, R118 ;  /* 0x000000b60c0c7223 */ /* 0x000fe20000010076 */
[----:B------:R-:W-:Y:S01]  /*8770*/  FFMA.FTZ R13, R13, R183, R119 ;  /* 0x000000b70d0d7223 */ /* 0x000fe20000010077 */
[C---:B------:R-:W-:Y:S01]  /*8780*/  FMUL.FTZ R188, R207.reuse, R192 ;  /* 0x000000c0cfbc7220 */ /* 0x040fe20000410000 */
        /* <DEDUP_REMOVED lines=9> */
[C---:B------:R-:W-:Y:S01]  /*8820*/  FADD.FTZ R191, -R244.reuse, R211 ;  /* 0x000000d3f4bf7221 */ /* 0x040fe20000010100 */
[----:B------:R-:W-:Y:S01]  /*8830*/  FADD.FTZ R195, -R244, R216 ;  /* 0x000000d8f4c37221 */ /* 0x000fe20000010100 */
[----:B------:R-:W-:-:S02]  /*8840*/  FMUL.FTZ R199, R207, R199 ;  /* 0x000000c7cfc77220 */ /* 0x000fc40000410000 */
        /* <DEDUP_REMOVED lines=26> */
[----:B---3--:R-:W-:Y:S01]  /*89f0*/  FFMA.FTZ R20, R20, R222, R133 ;  /* 0x000000de14147223 */ /* 0x008fe20000010085 */
[----:B----4-:R-:W-:Y:S01]  /*8a00*/  FFMA.FTZ R2, R2, R220, R132 ;  /* 0x000000dc02027223 */ /* 0x010fe20000010084 */
[----:B--2---:R-:W-:Y:S01]  /*8a10*/  FFMA.FTZ R218, R22, R218, R135 ;  /* 0x000000da16da7223 */ /* 0x004fe20000010087 */
[----:B------:R-:W-:Y:S01]  /*8a20*/  FFMA.FTZ R21, R21, R221, R134 ;  /* 0x000000dd15157223 */ /* 0x000fe20000010086 */
[----:B------:R-:W-:-:S02]  /*8a30*/  F2FP.F16.F32.PACK_AB R22, R0, R3 ;  /* 0x000000030016723e */ /* 0x000fc400000000ff */
[----:B------:R-:W-:Y:S01]  /*8a40*/  F2FP.F16.F32.PACK_AB R20, R20, R2 ;  /* 0x000000021414723e */ /* 0x000fe200000000ff */
[----:B-1----:R-:W-:Y:S01]  /*8a50*/  IMAD.WIDE.U32 R2, R219, 0x10, R226 ;  /* 0x00000010db027825 */ /* 0x002fe200078e00e2 */
[----:B------:R-:W-:-:S03]  /*8a60*/  F2FP.F16.F32.PACK_AB R21, R218, R21 ;  /* 0x00000015da15723e */ /* 0x000fc600000000ff */
[C---:B------:R-:W-:Y:S01]  /*8a70*/  FMUL.FTZ R0, R207.reuse, R7 ;  /* 0x00000007cf007220 */ /* 0x040fe20000410000 */
[C---:B------:R-:W-:Y:S01]  /*8a80*/  FMUL.FTZ R7, R207.reuse, R11 ;  /* 0x0000000bcf077220 */ /* 0x040fe20000410000 */
[C---:B------:R-:W-:Y:S01]  /*8a90*/  FMUL.FTZ R11, R207.reuse, R14 ;  /* 0x0000000ecf0b7220 */ /* 0x040fe20000410000 */
[C---:B------:R-:W-:Y:S01]  /*8aa0*/  FMUL.FTZ R14, R207.reuse, R190 ;  /* 0x000000becf0e7220 */ /* 0x040fe20000410000 */
[----:B------:R0:W-:Y:S01]  /*8ab0*/  STG.E.128 desc[UR6][R2.64], R20 ;  /* 0x0000001402007986 */ /* 0x0001e2000c101d06 */
[C---:B------:R-:W-:Y:S01]  /*8ac0*/  FMUL.FTZ R190, R207.reuse, R194 ;  /* 0x000000c2cfbe7220 */ /* 0x040fe20000410000 */
[----:B------:R-:W-:Y:S01]  /*8ad0*/  FMUL.FTZ R194, R207, R198 ;  /* 0x000000c6cfc27220 */ /* 0x000fe20000410000 */
[----:B------:R-:W-:Y:S01]  /*8ae0*/  FFMA.FTZ R11, R11, R180, R116 ;  /* 0x000000b40b0b7223 */ /* 0x000fe20000010074 */
[C---:B------:R-:W-:Y:S01]  /*8af0*/  FMUL.FTZ R198, R207.reuse, R203 ;  /* 0x000000cbcfc67220 */ /* 0x040fe20000410000 */
[C---:B------:R-:W-:Y:S01]  /*8b00*/  FMUL.FTZ R203, R207.reuse, R206 ;  /* 0x000000cecfcb7220 */ /* 0x040fe20000410000 */
[----:B------:R-:W-:Y:S01]  /*8b10*/  FMUL.FTZ R218, R207, R208 ;  /* 0x000000d0cfda7220 */ /* 0x000fe20000410000 */
[----:B------:R-:W-:-:S04]  /*8b20*/  IMAD.WIDE.U32 R204, R225, 0x10, R226 ;  /* 0x00000010e1cc7825 */ /* 0x000fc800078e00e2 */
[----:B------:R-:W-:Y:S01]  /*8b30*/  FFMA.FTZ R225, R10, R187, R123 ;  /* 0x000000bb0ae17223 */ /* 0x000fe2000001007b */
[----:B------:R-:W-:Y:S01]  /*8b40*/  FMUL.FTZ R222, R207, R5 ;  /* 0x00000005cfde7220 */ /* 0x000fe20000410000 */
[----:B------:R-:W-:Y:S01]  /*8b50*/  FFMA.FTZ R10, R189, R179, R115 ;  /* 0x000000b3bd0a7223 */ /* 0x000fe20000010073 */
[----:B0-----:R-:W-:Y:S01]  /*8b60*/  FFMA.FTZ R21, R7, R185, R121 ;  /* 0x000000b907157223 */ /* 0x001fe20000010079 */
[----:B------:R-:W-:Y:S01]  /*8b70*/  FFMA.FTZ R20, R15, R181, R117 ;  /* 0x000000b50f147223 */ /* 0x000fe20000010075 */
[----:B------:R-:W-:-:S03]  /*8b80*/  FFMA.FTZ R23, R188, R178, R114 ;  /* 0x000000b2bc177223 */ /* 0x000fc60000010072 */
        /* <DEDUP_REMOVED lines=16> */
[----:B------:R-:W-:-:S02]  /*8c90*/  FFMA.FTZ R13, R192, R174, R110 ;  /* 0x000000aec00d7223 */ /* 0x000fc4000001006e */
[----:B------:R-:W-:Y:S01]  /*8ca0*/  F2FP.F16.F32.PACK_AB R15, R0, R15 ;  /* 0x0000000f000f723e */ /* 0x000fe200000000ff */
[----:B------:R-:W-:Y:S01]  /*8cb0*/  FFMA.FTZ R0, R193, R175, R111 ;  /* 0x000000afc1007223 */ /* 0x000fe2000001006f */
[C---:B------:R-:W-:Y:S01]  /*8cc0*/  FMUL.FTZ R220, R207.reuse, R209 ;  /* 0x000000d1cfdc7220 */ /* 0x040fe20000410000 */
[C---:B------:R-:W-:Y:S01]  /*8cd0*/  FMUL.FTZ R221, R207.reuse, R210 ;  /* 0x000000d2cfdd7220 */ /* 0x040fe20000410000 */
[----:B------:R-:W-:Y:S01]  /*8ce0*/  FMUL.FTZ R219, R207, R211 ;  /* 0x000000d3cfdb7220 */ /* 0x000fe20000410000 */
[----:B------:R-:W-:Y:S01]  /*8cf0*/  F2FP.F16.F32.PACK_AB R7, R225, R8 ;  /* 0x00000008e107723e */ /* 0x000fe200000000ff */
[----:B------:R-:W-:Y:S01]  /*8d00*/  FFMA.FTZ R189, R200, R166, R102 ;  /* 0x000000a6c8bd7223 */ /* 0x000fe20000010066 */
        /* <DEDUP_REMOVED lines=35> */
.L_x_35682:
[----:B------:R-:W-:Y:S01]  /*8f40*/  HFMA2 R190, -RZ, RZ, 0, 5.9604644775390625e-08 ;  /* 0x00000001ffbe7431 */ /* 0x000fe200000001ff */
[----:B------:R-:W-:Y:S01]  /*8f50*/  BSSY B0, `(.L_x_35705) ;  /* 0x0000006000007945 */ /* 0x000fe20003800000 */
[----:B------:R-:W-:Y:S02]  /*8f60*/  MOV R189, 0x1f ;  /* 0x0000001f00bd7802 */ /* 0x000fe40000000f00 */
[----:B------:R-:W-:-:S07]  /*8f70*/  MOV R188, 0xffffffff ;  /* 0xffffffff00bc7802 */ /* 0x000fce0000000f00 */
[----:B------:R-:W-:Y:S05]  /*8f80*/  WARPSYNC.COLLECTIVE R188, `(.L_x_35706) ;  /* 0x00000000bc087348 */ /* 0x000fea0003c00000 */
[----:B------:R0:W1:Y:S02]  /*8f90*/  SHFL.BFLY P0, R207, R191, R190, R189 ;  /* 0x0c0000bebfcf7389 */ /* 0x00006400000000bd */
[----:B01----:R-:W-:Y:S05]  /*8fa0*/  ENDCOLLECTIVE ;  /* 0x000000000000791b */ /* 0x003fea0003800000 */
.L_x_35706:
[----:B------:R-:W-:Y:S05]  /*8fb0*/  BSYNC B0 ;  /* 0x0000000000007941 */ /* 0x000fea0003800000 */
.L_x_35705:
        /* <DEDUP_REMOVED lines=9> */
.L_x_35707:
[----:B------:R-:W-:Y:S01]  /*9050*/  HFMA2 R190, -RZ, RZ, 0, 2.384185791015625e-07 ;  /* 0x00000004ffbe7431 */ /* 0x000fe200000001ff */
[----:B------:R-:W-:-:S05]  /*9060*/  MOV R188, R207 ;  /* 0x000000cf00bc7202 */ /* 0x000fca0000000f00 */
[----:B------:R-:W-:Y:S01]  /*9070*/  FADD.FTZ R191, R191, R188 ;  /* 0x000000bcbfbf7221 */ /* 0x000fe20000010000 */
[----:B------:R-:W-:-:S07]  /*9080*/  MOV R188, 0xffffffff ;  /* 0xffffffff00bc7802 */ /* 0x000fce0000000f00 */
[----:B------:R-:W-:Y:S05]  /*9090*/  WARPSYNC.COLLECTIVE R188, `(.L_x_35708) ;  /* 0x00000000bc087348 */ /* 0x000fea0003c00000 */
[----:B------:R0:W1:Y:S02]  /*90a0*/  SHFL.BFLY P0, R207, R191, R190, R189 ;  /* 0x0c0000bebfcf7389 */ /* 0x00006400000000bd */
[----:B01----:R-:W-:Y:S05]  /*90b0*/  ENDCOLLECTIVE ;  /* 0x000000000000791b */ /* 0x003fea0003800000 */
.L_x_35708:
[----:B------:R-:W-:Y:S01]  /*90c0*/  HFMA2 R190, -RZ, RZ, 0, 4.76837158203125e-07 ;  /* 0x00000008ffbe7431 */ /* 0x000fe200000001ff */
[----:B------:R-:W-:-:S05]  /*90d0*/  MOV R188, R207 ;  /* 0x000000cf00bc7202 */ /* 0x000fca0000000f00 */
[----:B------:R-:W-:Y:S01]  /*90e0*/  FADD.FTZ R191, R191, R188 ;  /* 0x000000bcbfbf7221 */ /* 0x000fe20000010000 */
[----:B------:R-:W-:-:S07]  /*90f0*/  MOV R188, 0xffffffff ;  /* 0xffffffff00bc7802 */ /* 0x000fce0000000f00 */
[----:B------:R-:W-:Y:S05]  /*9100*/  WARPSYNC.COLLECTIVE R188, `(.L_x_35709) ;  /* 0x00000000bc087348 */ /* 0x000fea0003c00000 */
[----:B------:R0:W1:Y:S02]  /*9110*/  SHFL.BFLY P0, R207, R191, R190, R189 ;  /* 0x0c0000bebfcf7389 */ /* 0x00006400000000bd */
[----:B01----:R-:W-:Y:S05]  /*9120*/  ENDCOLLECTIVE ;  /* 0x000000000000791b */ /* 0x003fea0003800000 */
.L_x_35709:
[----:B------:R-:W-:Y:S01]  /*9130*/  HFMA2 R190, -RZ, RZ, 0, 9.5367431640625e-07 ;  /* 0x00000010ffbe7431 */ /* 0x000fe200000001ff */
[----:B------:R-:W-:-:S05]  /*9140*/  MOV R188, R207 ;  /* 0x000000cf00bc7202 */ /* 0x000fca0000000f00 */
[----:B------:R-:W-:Y:S01]  /*9150*/  FADD.FTZ R191, R191, R188 ;  /* 0x000000bcbfbf7221 */ /* 0x000fe20000010000 */
[----:B------:R-:W-:-:S07]  /*9160*/  MOV R188, 0xffffffff ;  /* 0xffffffff00bc7802 */ /* 0x000fce0000000f00 */
[----:B------:R-:W-:Y:S05]  /*9170*/  WARPSYNC.COLLECTIVE R188, `(.L_x_35710) ;  /* 0x00000000bc087348 */ /* 0x000fea0003c00000 */
[----:B------:R0:W1:Y:S02]  /*9180*/  SHFL.BFLY P0, R207, R191, R190, R189 ;  /* 0x0c0000bebfcf7389 */ /* 0x00006400000000bd */
[----:B01----:R-:W-:Y:S05]  /*9190*/  ENDCOLLECTIVE ;  /* 0x000000000000791b */ /* 0x003fea0003800000 */
.L_x_35710:
        /* <DEDUP_REMOVED lines=137> */
.L_x_35711:
[----:B------:R-:W-:Y:S01]  /*9a30*/  HFMA2 R190, -RZ, RZ, 0, 1.1920928955078125e-07 ;  /* 0x00000002ffbe7431 */ /* 0x000fe200000001ff */
[----:B------:R-:W-:-:S05]  /*9a40*/  MOV R188, R207 ;  /* 0x000000cf00bc7202 */ /* 0x000fca0000000f00 */
[----:B------:R-:W-:Y:S01]  /*9a50*/  FADD.FTZ R191, R191, R188 ;  /* 0x000000bcbfbf7221 */ /* 0x000fe20000010000 */
[----:B------:R-:W-:-:S07]  /*9a60*/  MOV R188, 0xffffffff ;  /* 0xffffffff00bc7802 */ /* 0x000fce0000000f00 */
[----:B------:R-:W-:Y:S05]  /*9a70*/  WARPSYNC.COLLECTIVE R188, `(.L_x_35712) ;  /* 0x00000000bc087348 */ /* 0x000fea0003c00000 */
[----:B------:R0:W1:Y:S02]  /*9a80*/  SHFL.BFLY P0, R207, R191, R190, R189 ;  /* 0x0c0000bebfcf7389 */ /* 0x00006400000000bd */
[----:B01----:R-:W-:Y:S05]  /*9a90*/  ENDCOLLECTIVE ;  /* 0x000000000000791b */ /* 0x003fea0003800000 */
.L_x_35712:
[----:B------:R-:W-:Y:S01]  /*9aa0*/  HFMA2 R190, -RZ, RZ, 0, 2.384185791015625e-07 ;  /* 0x00000004ffbe7431 */ /* 0x000fe200000001ff */
[----:B------:R-:W-:-:S05]  /*9ab0*/  MOV R188, R207 ;  /* 0x000000cf00bc7202 */ /* 0x000fca0000000f00 */
[----:B------:R-:W-:Y:S01]  /*9ac0*/  FADD.FTZ R191, R191, R188 ;  /* 0x000000bcbfbf7221 */ /* 0x000fe20000010000 */
[----:B------:R-:W-:-:S07]  /*9ad0*/  MOV R188, 0xffffffff ;  /* 0xffffffff00bc7802 */ /* 0x000fce0000000f00 */
[----:B------:R-:W-:Y:S05]  /*9ae0*/  WARPSYNC.COLLECTIVE R188, `(.L_x_35713) ;  /* 0x00000000bc087348 */ /* 0x000fea0003c00000 */
[----:B------:R0:W1:Y:S02]  /*9af0*/  SHFL.BFLY P0, R207, R191, R190, R189 ;  /* 0x0c0000bebfcf7389 */ /* 0x00006400000000bd */
[----:B01----:R-:W-:Y:S05]  /*9b00*/  ENDCOLLECTIVE ;  /* 0x000000000000791b */ /* 0x003fea0003800000 */
.L_x_35713:
[----:B------:R-:W-:Y:S01]  /*9b10*/  HFMA2 R190, -RZ, RZ, 0, 4.76837158203125e-07 ;  /* 0x00000008ffbe7431 */ /* 0x000fe200000001ff */
[----:B------:R-:W-:-:S05]  /*9b20*/  MOV R188, R207 ;  /* 0x000000cf00bc7202 */ /* 0x000fca0000000f00 */
[----:B------:R-:W-:Y:S01]  /*9b30*/  FADD.FTZ R191, R191, R188 ;  /* 0x000000bcbfbf7221 */ /* 0x000fe20000010000 */
[----:B------:R-:W-:-:S07]  /*9b40*/  MOV R188, 0xffffffff ;  /* 0xffffffff00bc7802 */ /* 0x000fce0000000f00 */
[----:B------:R-:W-:Y:S05]  /*9b50*/  WARPSYNC.COLLECTIVE R188, `(.L_x_35714) ;  /* 0x00000000bc087348 */ /* 0x000fea0003c00000 */
[----:B------:R0:W1:Y:S02]  /*9b60*/  SHFL.BFLY P0, R207, R191, R190, R189 ;  /* 0x0c0000bebfcf7389 */ /* 0x00006400000000bd */
[----:B01----:R-:W-:Y:S05]  /*9b70*/  ENDCOLLECTIVE ;  /* 0x000000000000791b */ /* 0x003fea0003800000 */
.L_x_35714:
[----:B------:R-:W-:Y:S01]  /*9b80*/  HFMA2 R190, -RZ, RZ, 0, 9.5367431640625e-07 ;  /* 0x00000010ffbe7431 */ /* 0x000fe200000001ff */
[----:B------:R-:W-:-:S05]  /*9b90*/  MOV R188, R207 ;  /* 0x000000cf00bc7202 */ /* 0x000fca0000000f00 */
[----:B------:R-:W-:Y:S01]  /*9ba0*/  FADD.FTZ R191, R191, R188 ;  /* 0x000000bcbfbf7221 */ /* 0x000fe20000010000 */
[----:B------:R-:W-:-:S07]  /*9bb0*/  MOV R188, 0xffffffff ;  /* 0xffffffff00bc7802 */ /* 0x000fce0000000f00 */
[----:B------:R-:W-:Y:S05]  /*9bc0*/  WARPSYNC.COLLECTIVE R188, `(.L_x_35715) ;  /* 0x00000000bc087348 */ /* 0x000fea0003c00000 */
[----:B------:R0:W1:Y:S02]  /*9bd0*/  SHFL.BFLY P0, R207, R191, R190, R189 ;  /* 0x0c0000bebfcf7389 */ /* 0x00006400000000bd */
[----:B01----:R-:W-:Y:S05]  /*9be0*/  ENDCOLLECTIVE ;  /* 0x000000000000791b */ /* 0x003fea0003800000 */
.L_x_35715:
[----:B------:R-:W-:Y:S01]  /*9bf0*/  MOV R188, R207 ;  /* 0x000000cf00bc7202 */ /* 0x000fe20000000f00 */
[----:B------:R-:W-:Y:S06]  /*9c00*/  BRA `(.L_x_35716) ;  /* 0xffffffa000b07947 */ /* 0x000fec000383ffff */
.L_x_35703:
[----:B------:R-:W-:Y:S01]  /*9c10*/  HFMA2 R190, -RZ, RZ, 0, 5.9604644775390625e-08 ;  /* 0x00000001ffbe7431 */ /* 0x000fe200000001ff */
[----:B------:R-:W-:Y:S01]  /*9c20*/  BSSY B0, `(.L_x_35717) ;  /* 0x0000006000007945 */ /* 0x000fe20003800000 */
[----:B------:R-:W-:Y:S02]  /*9c30*/  MOV R189, 0x1f ;  /* 0x0000001f00bd7802 */ /* 0x000fe40000000f00 */
[----:B------:R-:W-:-:S07]  /*9c40*/  MOV R188, 0xffffffff ;  /* 0xffffffff00bc7802 */ /* 0x000fce0000000f00 */
[----:B------:R-:W-:Y:S05]  /*9c50*/  WARPSYNC.COLLECTIVE R188, `(.L_x_35718) ;  /* 0x00000000bc087348 */ /* 0x000fea0003c00000 */
[----:B------:R0:W1:Y:S02]  /*9c60*/  SHFL.BFLY P0, R207, R191, R190, R189 ;  /* 0x0c0000bebfcf7389 */ /* 0x00006400000000bd */
[----:B01----:R-:W-:Y:S05]  /*9c70*/  ENDCOLLECTIVE ;  /* 0x000000000000791b */ /* 0x003fea0003800000 */
.L_x_35718:
[----:B------:R-:W-:Y:S05]  /*9c80*/  BSYNC B0 ;  /* 0x0000000000007941 */ /* 0x000fea0003800000 */
.L_x_35717:
        /* <DEDUP_REMOVED lines=9> */
.L_x_35719:
[----:B------:R-:W-:Y:S01]  /*9d20*/  HFMA2 R190, -RZ, RZ, 0, 2.384185791015625e-07 ;  /* 0x00000004ffbe7431 */ /* 0x000fe200000001ff */
[----:B------:R-:W-:-:S05]  /*9d30*/  MOV R188, R207 ;  /* 0x000000cf00bc7202 */ /* 0x000fca0000000f00 */
[----:B------:R-:W-:Y:S01]  /*9d40*/  FADD.FTZ R191, R191, R188 ;  /* 0x000000bcbfbf7221 */ /* 0x000fe20000010000 */
[----:B------:R-:W-:-:S07]  /*9d50*/  MOV R188, 0xffffffff ;  /* 0xffffffff00bc7802 */ /* 0x000fce0000000f00 */
[----:B------:R-:W-:Y:S05]  /*9d60*/  WARPSYNC.COLLECTIVE R188, `(.L_x_35720) ;  /* 0x00000000bc087348 */ /* 0x000fea0003c00000 */
[----:B------:R0:W1:Y:S02]  /*9d70*/  SHFL.BFLY P0, R207, R191, R190, R189 ;  /* 0x0c0000bebfcf7389 */ /* 0x00006400000000bd */
[----:B01----:R-:W-:Y:S05]  /*9d80*/  ENDCOLLECTIVE ;  /* 0x000000000000791b */ /* 0x003fea0003800000 */
.L_x_35720:
[----:B------:R-:W-:Y:S01]  /*9d90*/  HFMA2 R190, -RZ, RZ, 0, 4.76837158203125e-07 ;  /* 0x00000008ffbe7431 */ /* 0x000fe200000001ff */
[----:B------:R-:W-:-:S05]  /*9da0*/  MOV R188, R207 ;  /* 0x000000cf00bc7202 */ /* 0x000fca0000000f00 */
[----:B------:R-:W-:Y:S01]  /*9db0*/  FADD.FTZ R191, R191, R188 ;  /* 0x000000bcbfbf7221 */ /* 0x000fe20000010000 */
[----:B------:R-:W-:-:S07]  /*9dc0*/  MOV R188, 0xffffffff ;  /* 0xffffffff00bc7802 */ /* 0x000fce0000000f00 */
[----:B------:R-:W-:Y:S05]  /*9dd0*/  WARPSYNC.COLLECTIVE R188, `(.L_x_35721) ;  /* 0x00000000bc087348 */ /* 0x000fea0003c00000 */
[----:B------:R0:W1:Y:S02]  /*9de0*/  SHFL.BFLY P0, R207, R191, R190, R189 ;  /* 0x0c0000bebfcf7389 */ /* 0x00006400000000bd */
[----:B01----:R-:W-:Y:S05]  /*9df0*/  ENDCOLLECTIVE ;  /* 0x000000000000791b */ /* 0x003fea0003800000 */
.L_x_35721:
[----:B------:R-:W-:Y:S01]  /*9e00*/  HFMA2 R190, -RZ, RZ, 0, 9.5367431640625e-07 ;  /* 0x00000010ffbe7431 */ /* 0x000fe200000001ff */
[----:B------:R-:W-:-:S05]  /*9e10*/  MOV R188, R207 ;  /* 0x000000cf00bc7202 */ /* 0x000fca0000000f00 */
[----:B------:R-:W-:Y:S01]  /*9e20*/  FADD.FTZ R191, R191, R188 ;  /* 0x000000bcbfbf7221 */ /* 0x000fe20000010000 */
[----:B------:R-:W-:-:S07]  /*9e30*/  MOV R188, 0xffffffff ;  /* 0xffffffff00bc7802 */ /* 0x000fce0000000f00 */
[----:B------:R-:W-:Y:S05]  /*9e40*/  WARPSYNC.COLLECTIVE R188, `(.L_x_35722) ;  /* 0x00000000bc087348 */ /* 0x000fea0003c00000 */
[----:B------:R0:W1:Y:S02]  /*9e50*/  SHFL.BFLY P0, R207, R191, R190, R189 ;  /* 0x0c0000bebfcf7389 */ /* 0x00006400000000bd */
[----:B01----:R-:W-:Y:S05]  /*9e60*/  ENDCOLLECTIVE ;  /* 0x000000000000791b */ /* 0x003fea0003800000 */
.L_x_35722:
        /* <DEDUP_REMOVED lines=137> */
.L_x_35723:
[----:B------:R-:W-:Y:S01]  /*a700*/  HFMA2 R190, -RZ, RZ, 0, 1.1920928955078125e-07 ;  /* 0x00000002ffbe7431 */ /* 0x000fe200000001ff */
[----:B------:R-:W-:-:S05]  /*a710*/  MOV R188, R207 ;  /* 0x000000cf00bc7202 */ /* 0x000fca0000000f00 */
[----:B------:R-:W-:Y:S01]  /*a720*/  FADD.FTZ R191, R191, R188 ;  /* 0x000000bcbfbf7221 */ /* 0x000fe20000010000 */
[----:B------:R-:W-:-:S07]  /*a730*/  MOV R188, 0xffffffff ;  /* 0xffffffff00bc7802 */ /* 0x000fce0000000f00 */
[----:B------:R-:W-:Y:S05]  /*a740*/  WARPSYNC.COLLECTIVE R188, `(.L_x_35724) ;  /* 0x00000000bc087348 */ /* 0x000fea0003c00000 */
[----:B------:R0:W1:Y:S02]  /*a750*/  SHFL.BFLY P0, R207, R191, R190, R189 ;  /* 0x0c0000bebfcf7389 */ /* 0x00006400000000bd */
[----:B01----:R-:W-:Y:S05]  /*a760*/  ENDCOLLECTIVE ;  /* 0x000000000000791b */ /* 0x003fea0003800000 */
.L_x_35724:
[----:B------:R-:W-:Y:S01]  /*a770*/  HFMA2 R190, -RZ, RZ, 0, 2.384185791015625e-07 ;  /* 0x00000004ffbe7431 */ /* 0x000fe200000001ff */
[----:B------:R-:W-:-:S05]  /*a780*/  MOV R188, R207 ;  /* 0x000000cf00bc7202 */ /* 0x000fca0000000f00 */
[----:B------:R-:W-:Y:S01]  /*a790*/  FADD.FTZ R191, R191, R188 ;  /* 0x000000bcbfbf7221 */ /* 0x000fe20000010000 */
[----:B------:R-:W-:-:S07]  /*a7a0*/  MOV R188, 0xffffffff ;  /* 0xffffffff00bc7802 */ /* 0x000fce0000000f00 */
[----:B------:R-:W-:Y:S05]  /*a7b0*/  WARPSYNC.COLLECTIVE R188, `(.L_x_35725) ;  /* 0x00000000bc087348 */ /* 0x000fea0003c00000 */
[----:B------:R0:W1:Y:S02]  /*a7c0*/  SHFL.BFLY P0, R207, R191, R190, R189 ;  /* 0x0c0000bebfcf7389 */ /* 0x00006400000000bd */
[----:B01----:R-:W-:Y:S05]  /*a7d0*/  ENDCOLLECTIVE ;  /* 0x000000000000791b */ /* 0x003fea0003800000 */
.L_x_35725:
[----:B------:R-:W-:Y:S01]  /*a7e0*/  HFMA2 R190, -RZ, RZ, 0, 4.76837158203125e-07 ;  /* 0x00000008ffbe7431 */ /* 0x000fe200000001ff */
[----:B------:R-:W-:-:S05]  /*a7f0*/  MOV R188, R207 ;  /* 0x000000cf00bc7202 */ /* 0x000fca0000000f00 */
[----:B------:R-:W-:Y:S01]  /*a800*/  FADD.FTZ R191, R191, R188 ;  /* 0x000000bcbfbf7221 */ /* 0x000fe20000010000 */
[----:B------:R-:W-:-:S07]  /*a810*/  MOV R188, 0xffffffff ;  /* 0xffffffff00bc7802 */ /* 0x000fce0000000f00 */
[----:B------:R-:W-:Y:S05]  /*a820*/  WARPSYNC.COLLECTIVE R188, `(.L_x_35726) ;  /* 0x00000000bc087348 */ /* 0x000fea0003c00000 */
[----:B------:R0:W1:Y:S02]  /*a830*/  SHFL.BFLY P0, R207, R191, R190, R189 ;  /* 0x0c0000bebfcf7389 */ /* 0x00006400000000bd */
[----:B01----:R-:W-:Y:S05]  /*a840*/  ENDCOLLECTIVE ;  /* 0x000000000000791b */ /* 0x003fea0003800000 */
.L_x_35726:
[----:B------:R-:W-:Y:S01]  /*a850*/  HFMA2 R190, -RZ, RZ, 0, 9.5367431640625e-07 ;  /* 0x00000010ffbe7431 */ /* 0x000fe200000001ff */
[----:B------:R-:W-:-:S05]  /*a860*/  MOV R188, R207 ;  /* 0x000000cf00bc7202 */ /* 0x000fca0000000f00 */
[----:B------:R-:W-:Y:S01]  /*a870*/  FADD.FTZ R191, R191, R188 ;  /* 0x000000bcbfbf7221 */ /* 0x000fe20000010000 */
[----:B------:R-:W-:-:S07]  /*a880*/  MOV R188, 0xffffffff ;  /* 0xffffffff00bc7802 */ /* 0x000fce0000000f00 */
[----:B------:R-:W-:Y:S05]  /*a890*/  WARPSYNC.COLLECTIVE R188, `(.L_x_35727) ;  /* 0x00000000bc087348 */ /* 0x000fea0003c00000 */
[----:B------:R0:W1:Y:S02]  /*a8a0*/  SHFL.BFLY P0, R207, R191, R190, R189 ;  /* 0x0c0000bebfcf7389 */ /* 0x00006400000000bd */
[----:B01----:R-:W-:Y:S05]  /*a8b0*/  ENDCOLLECTIVE ;  /* 0x000000000000791b */ /* 0x003fea0003800000 */
.L_x_35727:
[----:B------:R-:W-:Y:S01]  /*a8c0*/  MOV R188, R207 ;  /* 0x000000cf00bc7202 */ /* 0x000fe20000000f00 */
[----:B------:R-:W-:Y:S06]  /*a8d0*/  BRA `(.L_x_35728) ;  /* 0xffffffd400107947 */ /* 0x000fec000383ffff */
.L_x_35729:
        /* <DEDUP_REMOVED lines=10> */
.L_x_71505:


//--------------------- .text._ZN10layer_norm13ln_fwd_kernelINS_13Kernel_traitsIf6__halfS2_S2_fjLj2048ELj1ELj4ELj1ELj16ENS_18Kernel_traits_baseILj2048EfS2_S2_S2_fjLj128EEEEELb0ELb1ELb1ELb0EEEvNS_9FwdParamsE --------------------------
	.section	.text._ZN10layer_norm13ln_fwd_kernelINS_13Kernel_traitsIf6__halfS2_S2_fjLj2048ELj1ELj4ELj1ELj16ENS_18Kernel_traits_baseILj2048EfS2_S2_S2_fjLj128EEEEELb0ELb1ELb1ELb0EEEvNS_9FwdParamsE,"ax",@progbits
	.align	128
        .global         _ZN10layer_norm13ln_fwd_kernelINS_13Kernel_traitsIf6__halfS2_S2_fjLj2048ELj1ELj4ELj1ELj16ENS_18Kernel_traits_baseILj2048EfS2_S2_S2_fjLj128EEEEELb0ELb1ELb1ELb0EEEvNS_9FwdParamsE
        .type           _ZN10layer_norm13ln_fwd_kernelINS_13Kernel_traitsIf6__halfS2_S2_fjLj2048ELj1ELj4ELj1ELj16ENS_18Kernel_traits_baseILj2048EfS2_S2_S2_fjLj128EEEEELb0ELb1ELb1ELb0EEEvNS_9FwdParamsE,@function
        .size           _ZN10layer_norm13ln_fwd_kernelINS_13Kernel_traitsIf6__halfS2_S2_fjLj2048ELj1ELj4ELj1ELj16ENS_18Kernel_traits_baseILj2048EfS2_S2_S2_fjLj128EEEEELb0ELb1ELb1ELb0EEEvNS_9FwdParamsE,(.L_x_71506 - _ZN10layer_norm13ln_fwd_kernelINS_13Kernel_traitsIf6__halfS2_S2_fjLj2048ELj1ELj4ELj1ELj16ENS_18Kernel_traits_baseILj2048EfS2_S2_S2_fjLj128EEEEELb0ELb1ELb1ELb0EEEvNS_9FwdParamsE)
        .other          _ZN10layer_norm13ln_fwd_kernelINS_13Kernel_traitsIf6__halfS2_S2_fjLj2048ELj1ELj4ELj1ELj16ENS_18Kernel_traits_baseILj2048EfS2_S2_S2_fjLj128EEEEELb0ELb1ELb1ELb0EEEvNS_9FwdParamsE,@"STO_CUDA_ENTRY STV_DEFAULT"
_ZN10layer_norm13ln_fwd_kernelINS_13Kernel_traitsIf6__halfS2_S2_fjLj2048ELj1ELj4ELj1ELj16ENS_18Kernel_traits_baseILj2048EfS2_S2_S2_fjLj128EEEEELb0ELb1ELb1ELb0EEEvNS_9FwdParamsE:
.text._ZN10layer_norm13ln_fwd_kernelINS_13Kernel_traitsIf6__halfS2_S2_fjLj2048ELj1ELj4ELj1ELj16ENS_18Kernel_traits_baseILj2048EfS2_S2_S2_fjLj128EEEEELb0ELb1ELb1ELb0EEEvNS_9FwdParamsE:
        /* <DEDUP_REMOVED lines=161> */
.L_x_35731:
        /* <DEDUP_REMOVED lines=169> */
.L_x_35732:
[----:B------:R-:W-:Y:S05]  /*14a0*/  BSYNC.RECONVERGENT B0 ;  /* 0x0000000000007941 */ /* 0x000fea0003800200 */
.L_x_35730:
[----:B------:R-:W1:Y:S01]  /*14b0*/  LDCU UR4, c[0x0][0x384] ;  /* 0x00007080ff0477ac */ /* 0x000e620008000800 */
[----:B------:R-:W2:Y:S01]  /*14c0*/  LDCU.U8 UR5, c[0x0][0x410] ;  /* 0x00008200ff0577ac */ /* 0x000ea20008000000 */
[----:B------:R-:W0:Y:S01]  /*14d0*/  LDCU UR10, c[0x0][0x448] ;  /* 0x00008900ff0a77ac */ /* 0x000e220008000800 */
[----:B------:R-:W0:Y:S01]  /*14e0*/  LDCU.64 UR8, c[0x0][0x3a0] ;  /* 0x00007400ff0877ac */ /* 0x000e220008000a00 */
[----:B-1----:R-:W-:-:S13]  /*14f0*/  ISETP.GE.AND P0, PT, R0, UR4, PT ;  /* 0x0000000400007c0c */ /* 0x002fda000bf06270 */
[----:B0-2---:R-:W-:Y:S05]  /*1500*/  @P0 EXIT ;  /* 0x000000000000094d */ /* 0x005fea0003800000 */
.L_x_35784:
        /* <DEDUP_REMOVED lines=28> */
.L_x_35736:
[----:B------:R-:W-:Y:S05]  /*16d0*/  BSYNC.RECONVERGENT B1 ;  /* 0x0000000000017941 */ /* 0x000fea0003800200 */
.L_x_35735:
        /* <DEDUP_REMOVED lines=8> */
[----:B0----5:R-:W-:-:S07]  /*1760*/  @P1 HADD2.F32 R4, -RZ, R40.H0_H0 ;  /* 0x20000028ff041230 */ /* 0x021fce0000004100 */
[----:B------:R-:W0:Y:S08]  /*1770*/  @P1 LDC R5, c[0x0][0x40c] ;  /* 0x00010300ff051b82 */ /* 0x000e300000000800 */
[----:B----4-:R-:W3:Y:S01]  /*1780*/  @P1 LDC R7, c[0x0][0x40c] ;  /* 0x00010300ff071b82 */ /* 0x010ee20000000800 */
[----:B-1----:R-:W-:-:S07]  /*1790*/  @P1 FMUL.FTZ R4, R4, R3 ;  /* 0x0000000304041220 */ /* 0x002fce0000410000 */
[----:B------:R-:W1:Y:S01]  /*17a0*/  @P1 LDC R10, c[0x0][0x40c] ;  /* 0x00010300ff0a1b82 */ /* 0x000e620000000800 */
[--C-:B--2---:R-:W-:Y:S02]  /*17b0*/  @P1 HADD2.F32 R6, -RZ, R36.reuse.H0_H0 ;  /* 0x20000024ff061230 */ /* 0x104fe40000004100 */
[----:B------:R-:W-:Y:S02]  /*17c0*/  @!P1 HADD2.F32 R3, -RZ, R36.H0_H0 ;  /* 0x20000024ff039230 */ /* 0x000fe40000004100 */
[----:B------:R-:W-:Y:S02]  /*17d0*/  @P1 HADD2.F32 R8, -RZ, R37.H0_H0 ;  /* 0x20000025ff081230 */ /* 0x000fe40000004100 */
[----:B------:R-:W-:Y:S01]  /*17e0*/  @P1 FFMA.FTZ R3, R4, R140, R6 ;  /* 0x0000008c04031223 */ /* 0x000fe20000010006 */
[----:B------:R-:W-:Y:S02]  /*17f0*/  @P1 HADD2.F32 R4, -RZ, R40.H1_H1 ;  /* 0x30000028ff041230 */ /* 0x000fe40000004100 */
[----:B------:R-:W-:-:S02]  /*1800*/  @P1 HADD2.F32 R6, -RZ, R36.H1_H1 ;  /* 0x30000024ff061230 */ /* 0x000fc40000004100 */
[----:B------:R-:W-:Y:S02]  /*1810*/  @P1 HADD2.F32 R9, -RZ, R37.H1_H1 ;  /* 0x30000025ff091230 */ /* 0x000fe40000004100 */
[----:B0-----:R-:W-:Y:S01]  /*1820*/  @P1 FMUL.FTZ R5, R4, R5 ;  /* 0x0000000504051220 */ /* 0x001fe20000410000 */
[----:B------:R-:W-:Y:S02]  /*1830*/  @!P1 HADD2.F32 R4, -RZ, R36.H1_H1 ;  /* 0x30000024ff049230 */ /* 0x000fe40000004100 */
[----:B------:R-:W-:Y:S02]  /*1840*/  @P1 HADD2.F32 R152, -RZ, R38.H1_H1 ;  /* 0x30000026ff981230 */ /* 0x000fe40000004100 */
[----:B------:R-:W-:Y:S01]  /*1850*/  @P1 FFMA.FTZ R4, R5, R141, R6 ;  /* 0x0000008d05041223 */ /* 0x000fe20000010006 */
[----:B------:R-:W-:Y:S01]  /*1860*/  @P1 HADD2.F32 R5, -RZ, R41.H0_H0 ;  /* 0x20000029ff051230 */ /* 0x000fe20000004100 */
[----:B------:R-:W0:Y:S01]  /*1870*/  @P1 LDC R6, c[0x0][0x40c] ;  /* 0x00010300ff061b82 */ /* 0x000e220000000800 */
[----:B------:R-:W-:-:S02]  /*1880*/  @P1 HADD2.F32 R153, -RZ, R39.H0_H0 ;  /* 0x20000027ff991230 */ /* 0x000fc40000004100 */
[----:B------:R-:W-:Y:S01]  /*1890*/  F2FP.F16.F32.PACK_AB R251, RZ, R4 ;  /* 0x00000004fffb723e */ /* 0x000fe200000000ff */
[----:B---3--:R-:W-:Y:S01]  /*18a0*/  @P1 FMUL.FTZ R7, R5, R7 ;  /* 0x0000000705071220 */ /* 0x008fe20000410000 */
[----:B------:R-:W-:-:S03]  /*18b0*/  @!P1 HADD2.F32 R5, -RZ, R37.H0_H0 ;  /* 0x20000025ff059230 */ /* 0x000fc60000004100 */
[----:B------:R-:W-:Y:S01]  /*18c0*/  @P1 FFMA.FTZ R5, R7, R142, R8 ;  /* 0x0000008e07051223 */ /* 0x000fe20000010008 */
[----:B------:R-:W-:Y:S01]  /*18d0*/  @P1 HADD2.F32 R8, -RZ, R41.H1_H1 ;  /* 0x30000029ff081230 */ /* 0x000fe20000004100 */
[----:B------:R-:W2:Y:S04]  /*18e0*/  @P1 LDC R7, c[0x0][0x40c] ;  /* 0x00010300ff071b82 */ /* 0x000ea80000000800 */
[----:B0-----:R-:W-:Y:S01]  /*18f0*/  @P1 FMUL.FTZ R8, R8, R6 ;  /* 0x0000000608081220 */ /* 0x001fe20000410000 */
[----:B------:R-:W-:-:S03]  /*1900*/  @!P1 HADD2.F32 R6, -RZ, R37.H1_H1 ;  /* 0x30000025ff069230 */ /* 0x000fc60000004100 */
[----:B------:R-:W-:Y:S01]  /*1910*/  @P1 FFMA.FTZ R6, R8, R143, R9 ;  /* 0x0000008f08061223 */ /* 0x000fe20000010009 */
[----:B------:R-:W-:Y:S02]  /*1920*/  @P1 HADD2.F32 R8, -RZ, R42.H0_H0 ;  /* 0x2000002aff081230 */ /* 0x000fe40000004100 */
[--C-:B------:R-:W-:Y:S02]  /*1930*/  @P1 HADD2.F32 R9, -RZ, R38.reuse.H0_H0 ;  /* 0x20000026ff091230 */ /* 0x100fe40000004100 */
[----:B------:R-:W-:Y:S01]  /*1940*/  F2FP.F16.F32.PACK_AB R250, RZ, R6 ;  /* 0x00000006fffa723e */ /* 0x000fe200000000ff */
[----:B--2---:R-:W-:Y:S01]  /*1950*/  @P1 FMUL.FTZ R8, R8, R7 ;  /* 0x0000000708081220 */ /* 0x004fe20000410000 */
[----:B------:R-:W-:-:S03]  /*1960*/  @!P1 HADD2.F32 R7, -RZ, R38.H0_H0 ;  /* 0x20000026ff079230 */ /* 0x000fc60000004100 */
[----:B------:R-:W-:Y:S01]  /*1970*/  @P1 FFMA.FTZ R7, R8, R136, R9 ;  /* 0x0000008808071223 */ /* 0x000fe20000010009 */
[----:B------:R-:W-:Y:S01]  /*1980*/  @P1 HADD2.F32 R8, -RZ, R42.H1_H1 ;  /* 0x3000002aff081230 */ /* 0x000fe20000004100 */
[----:B------:R-:W0:Y:S03]  /*1990*/  @P1 LDC R9, c[0x0][0x40c] ;  /* 0x00010300ff091b82 */ /* 0x000e260000000800 */
[----:B------:R-:W-:Y:S01]  /*19a0*/  F2FP.F16.F32.PACK_AB R154, RZ, R7 ;  /* 0x00000007ff9a723e */ /* 0x000fe200000000ff */
[----:B-1----:R-:W-:Y:S01]  /*19b0*/  @P1 FMUL.FTZ R10, R8, R10 ;  /* 0x0000000a080a1220 */ /* 0x002fe20000410000 */
[----:B------:R-:W-:-:S03]  /*19c0*/  @!P1 HADD2.F32 R8, -RZ, R38.H1_H1 ;  /* 0x30000026ff089230 */ /* 0x000fc60000004100 */
[----:B------:R-:W-:Y:S01]  /*19d0*/  @P1 FFMA.FTZ R8, R10, R137, R152 ;  /* 0x000000890a081223 */ /* 0x000fe20000010098 */
[----:B------:R-:W-:Y:S01]  /*19e0*/  @P1 HADD2.F32 R152, -RZ, R43.H0_H0 ;  /* 0x2000002bff981230 */ /* 0x000fe20000004100 */
[----:B------:R-:W1:Y:S03]  /*19f0*/  @P1 LDC R10, c[0x0][0x40c] ;  /* 0x00010300ff0a1b82 */ /* 0x000e660000000800 */
[----:B------:R-:W-:-:S04]  /*1a00*/  F2FP.F16.F32.PACK_AB R249, RZ, R8 ;  /* 0x00000008fff9723e */ /* 0x000fc800000000ff */
[----:B------:R-:W-:Y:S01]  /*1a10*/  PRMT R154, R154, 0x5410, R249 ;  /* 0x000054109a9a7816 */ /* 0x000fe200000000f9 */
[----:B0-----:R-:W-:Y:S01]  /*1a20*/  @P1 FMUL.FTZ R152, R152, R9 ;  /* 0x0000000998981220 */ /* 0x001fe20000410000 */
[----:B------:R-:W-:-:S03]  /*1a30*/  @!P1 HADD2.F32 R9, -RZ, R39.H0_H0 ;  /* 0x20000027ff099230 */ /* 0x000fc60000004100 */
[----:B------:R-:W-:Y:S01]  /*1a40*/  @P1 FFMA.FTZ R9, R152, R138, R153 ;  /* 0x0000008a98091223 */ /* 0x000fe20000010099 */
[----:B------:R-:W-:Y:S02]  /*1a50*/  @P1 HADD2.F32 R152, -RZ, R43.H1_H1 ;  /* 0x3000002bff981230 */ /* 0x000fe40000004100 */
[--C-:B------:R-:W-:Y:S02]  /*1a60*/  @P1 HADD2.F32 R153, -RZ, R39.reuse.H1_H1 ;  /* 0x30000027ff991230 */ /* 0x100fe40000004100 */
[----:B------:R-:W-:Y:S01]  /*1a70*/  F2FP.F16.F32.PACK_AB R248, RZ, R9 ;  /* 0x00000009fff8723e */ /* 0x000fe200000000ff */
[----:B-1----:R-:W-:Y:S01]  /*1a80*/  @P1 FMUL.FTZ R152, R152, R10 ;  /* 0x0000000a98981220 */ /* 0x002fe20000410000 */
[----:B------:R-:W-:-:S03]  /*1a90*/  @!P1 HADD2.F32 R10, -RZ, R39.H1_H1 ;  /* 0x30000027ff0a9230 */ /* 0x000fc60000004100 */
[----:B------:R-:W-:Y:S01]  /*1aa0*/  @P1 FFMA.FTZ R10, R152, R139, R153 ;  /* 0x0000008b980a1223 */ /* 0x000fe20000010099 */
[----:B------:R-:W-:Y:S02]  /*1ab0*/  F2FP.F16.F32.PACK_AB R152, RZ, R3 ;  /* 0x00000003ff98723e */ /* 0x000fe400000000ff */
[----:B------:R-:W-:Y:S02]  /*1ac0*/  F2FP.F16.F32.PACK_AB R153, RZ, R5 ;  /* 0x00000005ff99723e */ /* 0x000fe400000000ff */
[----:B------:R-:W-:Y:S02]  /*1ad0*/  F2FP.F16.F32.PACK_AB R155, RZ, R10 ;  /* 0x0000000aff9b723e */ /* 0x000fe400000000ff */
[----:B------:R-:W-:Y:S02]  /*1ae0*/  PRMT R152, R152, 0x5410, R251 ;  /* 0x0000541098987816 */ /* 0x000fe400000000fb */
[----:B------:R-:W-:Y:S02]  /*1af0*/  PRMT R153, R153, 0x5410, R250 ;  /* 0x0000541099997816 */ /* 0x000fe400000000fa */
[----:B------:R-:W-:Y:S01]  /*1b00*/  PRMT R155, R248, 0x5410, R155 ;  /* 0x00005410f89b7816 */ /* 0x000fe2000000009b */
[----:B------:R-:W-:Y:S06]  /*1b10*/  BRA `(.L_x_35738) ;  /* 0x0000000000d07947 */ /* 0x000fec0003800000 */
.L_x_35737:
[----:B------:R-:W1:Y:S01]  /*1b20*/  @P0 LDC R3, c[0x0][0x40c] ;  /* 0x00010300ff030b82 */ /* 0x000e620000000800 */
[----:B0--3-5:R-:W-:Y:S01]  /*1b30*/  @P0 HADD2.F32 R5, -RZ, R40.H1_H1 ;  /* 0x30000028ff050230 */ /* 0x029fe20000004100 */
[----:B------:R-:W-:Y:S01]  /*1b40*/  MOV R4, RZ ;  /* 0x000000ff00047202 */ /* 0x000fe20000000f00 */
[----:B----4-:R-:W-:Y:S02]  /*1b50*/  @P0 HADD2.F32 R9, -RZ, R42.H0_H0 ;  /* 0x2000002aff090230 */ /* 0x010fe40000004100 */
[----:B------:R-:W-:-:S03]  /*1b60*/  @P0 HADD2.F32 R10, -RZ, R43.H0_H0 ;  /* 0x2000002bff0a0230 */ /* 0x000fc60000004100 */
[----:B------:R-:W0:Y:S08]  /*1b70*/  @P0 LDC R6, c[0x0][0x40c] ;  /* 0x00010300ff060b82 */ /* 0x000e300000000800 */
[----:B------:R-:W2:Y:S01]  /*1b80*/  @P0 LDC R7, c[0x0][0x40c] ;  /* 0x00010300ff070b82 */ /* 0x000ea20000000800 */
[----:B-1----:R-:W-:-:S07]  /*1b90*/  @P0 FMUL.FTZ R5, R5, R3 ;  /* 0x0000000305050220 */ /* 0x002fce0000410000 */
[----:B------:R-:W1:Y:S01]  /*1ba0*/  @P0 LDC R3, c[0x0][0x40c] ;  /* 0x00010300ff030b82 */ /* 0x000e620000000800 */
[----:B------:R-:W-:Y:S01]  /*1bb0*/  @P0 FMUL.FTZ R4, R5, R141 ;  /* 0x0000008d05040220 */ /* 0x000fe20000410000 */
[----:B------:R-:W-:-:S05]  /*1bc0*/  @P0 HADD2.F32 R5, -RZ, R41.H0_H0 ;  /* 0x20000029ff050230 */ /* 0x000fca0000004100 */
[----:B0-----:R-:W-:Y:S01]  /*1bd0*/  @P0 FMUL.FTZ R6, R5, R6 ;  /* 0x0000000605060220 */ /* 0x001fe20000410000 */
[----:B------:R-:W-:Y:S02]  /*1be0*/  HFMA2 R5, -RZ, RZ, 0, 0 ;  /* 0x00000000ff057431 */ /* 0x000fe400000001ff */
[----:B--2---:R-:W-:Y:S01]  /*1bf0*/  @P0 FMUL.FTZ R9, R9, R7 ;  /* 0x0000000709090220 */ /* 0x004fe20000410000 */
[----:B------:R-:W-:Y:S01]  /*1c00*/  @P0 FMUL.FTZ R5, R6, R142 ;  /* 0x0000008e06050220 */ /* 0x000fe20000410000 */
[----:B------:R-:W-:Y:S02]  /*1c10*/  @P0 HADD2.F32 R6, -RZ, R41.H1_H1 ;  /* 0x30000029ff060230 */ /* 0x000fe40000004100 */
[----:B------:R-:W-:Y:S02]  /*1c20*/  HFMA2 R7, -RZ, RZ, 0, 0 ;  /* 0x00000000ff077431 */ /* 0x000fe400000001ff */
[----:B------:R-:W-:Y:S01]  /*1c30*/  F2FP.F16.F32.PACK_AB R153, RZ, R5 ;  /* 0x00000005ff99723e */ /* 0x000fe200000000ff */
[----:B------:R-:W-:Y:S01]  /*1c40*/  @P0 FMUL.FTZ R7, R9, R136 ;  /* 0x0000008809070220 */ /* 0x000fe20000410000 */
[----:B-1----:R-:W-:Y:S01]  /*1c50*/  @P0 FMUL.FTZ R8, R6, R3 ;  /* 0x0000000306080220 */ /* 0x002fe20000410000 */
[----:B------:R-:W-:Y:S01]  /*1c60*/  MOV R6, RZ ;  /* 0x000000ff00067202 */ /* 0x000fe20000000f00 */
[----:B------:R-:W0:Y:S01]  /*1c70*/  @P0 LDC R3, c[0x0][0x40c] ;  /* 0x00010300ff030b82 */ /* 0x000e220000000800 */
[----:B------:R-:W-:Y:S01]  /*1c80*/  MOV R9, RZ ;  /* 0x000000ff00097202 */ /* 0x000fe20000000f00 */
[----:B------:R-:W-:Y:S01]  /*1c90*/  @P0 FMUL.FTZ R6, R8, R143 ;  /* 0x0000008f08060220 */ /* 0x000fe20000410000 */
[----:B------:R-:W-:-:S04]  /*1ca0*/  F2FP.F16.F32.PACK_AB R154, RZ, R7 ;  /* 0x00000007ff9a723e */ /* 0x000fc800000000ff */
[----:B------:R-:W-:Y:S01]  /*1cb0*/  F2FP.F16.F32.PACK_AB R251, RZ, R6 ;  /* 0x00000006fffb723e */ /* 0x000fe200000000ff */
[----:B------:R-:W1:Y:S03]  /*1cc0*/  @P0 LDC R8, c[0x0][0x40c] ;  /* 0x00010300ff080b82 */ /* 0x000e660000000800 */
[----:B------:R-:W-:Y:S01]  /*1cd0*/  PRMT R153, R153, 0x5410, R251 ;  /* 0x0000541099997816 */ /* 0x000fe200000000fb */
[----:B0-----:R-:W-:-:S04]  /*1ce0*/  @P0 FMUL.FTZ R10, R10, R3 ;  /* 0x000000030a0a0220 */ /* 0x001fc80000410000 */
[----:B------:R-:W0:Y:S01]  /*1cf0*/  @P0 LDC R3, c[0x0][0x40c] ;  /* 0x00010300ff030b82 */ /* 0x000e220000000800 */
[----:B------:R-:W-:Y:S01]  /*1d00*/  @P0 FMUL.FTZ R9, R10, R138 ;  /* 0x0000008a0a090220 */ /* 0x000fe20000410000 */
[----:B------:R-:W-:-:S04]  /*1d10*/  @P0 HADD2.F32 R10, -RZ, R43.H1_H1 ;  /* 0x3000002bff0a0230 */ /* 0x000fc80000004100 */
[----:B------:R-:W-:Y:S01]  /*1d20*/  F2FP.F16.F32.PACK_AB R249, RZ, R9 ;  /* 0x00000009fff9723e */ /* 0x000fe200000000ff */
[----:B-1----:R-:W-:Y:S01]  /*1d30*/  @P0 FMUL.FTZ R152, R10, R8 ;  /* 0x000000080a980220 */ /* 0x002fe20000410000 */
[----:B------:R-:W-:Y:S01]  /*1d40*/  HFMA2 R10, -RZ, RZ, 0, 0 ;  /* 0x00000000ff0a7431 */ /* 0x000fe200000001ff */
[----:B------:R-:W1:Y:S02]  /*1d50*/  @P0 LDC R8, c[0x0][0x40c] ;  /* 0x00010300ff080b82 */ /* 0x000e640000000800 */
[----:B------:R-:W-:Y:S01]  /*1d60*/  @P0 FMUL.FTZ R10, R152, R139 ;  /* 0x0000008b980a0220 */ /* 0x000fe20000410000 */
[----:B------:R-:W-:-:S04]  /*1d70*/  @P0 HADD2.F32 R152, -RZ, R40.H0_H0 ;  /* 0x20000028ff980230 */ /* 0x000fc80000004100 */
[----:B------:R-:W-:Y:S01]  /*1d80*/  F2FP.F16.F32.PACK_AB R155, RZ, R10 ;  /* 0x0000000aff9b723e */ /* 0x000fe200000000ff */
[----:B0-----:R-:W-:Y:S01]  /*1d90*/  @P0 FMUL.FTZ R152, R152, R3 ;  /* 0x0000000398980220 */ /* 0x001fe20000410000 */
[----:B------:R-:W-:Y:S02]  /*1da0*/  MOV R3, RZ ;  /* 0x000000ff00037202 */ /* 0x000fe40000000f00 */
[----:B------:R-:W-:Y:S01]  /*1db0*/  PRMT R155, R249, 0x5410, R155 ;  /* 0x00005410f99b7816 */ /* 0x000fe2000000009b */
[----:B------:R-:W-:Y:S01]  /*1dc0*/  @P0 FMUL.FTZ R3, R152, R140 ;  /* 0x0000008c98030220 */ /* 0x000fe20000410000 */
[----:B------:R-:W-:-:S04]  /*1dd0*/  @P0 HADD2.F32 R152, -RZ, R42.H1_H1 ;  /* 0x3000002aff980230 */ /* 0x000fc80000004100 */
[----:B------:R-:W-:Y:S01]  /*1de0*/  F2FP.F16.F32.PACK_AB R248, RZ, R3 ;  /* 0x00000003fff8723e */ /* 0x000fe200000000ff */
[----:B-1----:R-:W-:Y:S01]  /*1df0*/  @P0 FMUL.FTZ R152, R152, R8 ;  /* 0x0000000898980220 */ /* 0x002fe20000410000 */
[----:B------:R-:W-:-:S03]  /*1e00*/  HFMA2 R8, -RZ, RZ, 0, 0 ;  /* 0x00000000ff087431 */ /* 0x000fc600000001ff */
[----:B------:R-:W-:Y:S01]  /*1e10*/  @P0 FMUL.FTZ R8, R152, R137 ;  /* 0x0000008998080220 */ /* 0x000fe20000410000 */
[----:B------:R-:W-:-:S04]  /*1e20*/  F2FP.F16.F32.PACK_AB R152, RZ, R4 ;  /* 0x00000004ff98723e */ /* 0x000fc800000000ff */
[----:B------:R-:W-:Y:S02]  /*1e30*/  F2FP.F16.F32.PACK_AB R250, RZ, R8 ;  /* 0x00000008fffa723e */ /* 0x000fe400000000ff */
[----:B------:R-:W-:Y:S02]  /*1e40*/  PRMT R152, R248, 0x5410, R152 ;  /* 0x00005410f8987816 */ /* 0x000fe40000000098 */
[----:B------:R-:W-:-:S07]  /*1e50*/  PRMT R154, R154, 0x5410, R250 ;  /* 0x000054109a9a7816 */ /* 0x000fce00000000fa */
.L_x_35738:
[----:B------:R-:W0:Y:S01]  /*1e60*/  LDC.64 R248, c[0x0][0x3a8] ;  /* 0x0000ea00fff87b82 */ /* 0x000e220000000a00 */
[----:B------:R-:W-:Y:S01]  /*1e70*/  IADD3 R226, PT, PT, R226, 0x20, RZ ;  /* 0x00000020e2e27810 */ /* 0x000fe20007ffe0ff */
[C---:B0-----:R-:W-:Y:S01]  /*1e80*/  IMAD.WIDE.U32 R248, R224.reuse, 0x10, R248 ;  /* 0x00000010e0f87825 */ /* 0x041fe200078e00f8 */
[----:B------:R-:W-:-:S04]  /*1e90*/  IADD3 R224, PT, PT, R224, 0x20, RZ ;  /* 0x00000020e0e07810 */ /* 0x000fc80007ffe0ff */
[----:B------:R0:W-:Y:S03]  /*1ea0*/  STG.E.128 desc[UR6][R248.64], R152 ;  /* 0x00000098f8007986 */ /* 0x0001e6000c101d06 */
.L_x_35734:
[----:B------:R-:W-:Y:S05]  /*1eb0*/  BSYNC.RECONVERGENT B0 ;  /* 0x0000000000007941 */ /* 0x000fea0003800200 */
.L_x_35733:
        /* <DEDUP_REMOVED lines=14> */
[----:B------:R-:W-:Y:S01]  /*1fa0*/  ISETP.GT.AND P1, PT, R225, RZ, PT ;  /* 0x000000ffe100720c */ /* 0x000fe20003f24270 */
[----:B-----5:R-:W-:-:S12]  /*1fb0*/  HADD2.F32 R11, -RZ, R36.H1_H1 ;  /* 0x30000024ff0b7230 */ /* 0x020fd80000004100 */
[----:B-1----:R-:W1:Y:S01]  /*1fc0*/  @P1 LDC R12, c[0x0][0x40c] ;  /* 0x00010300ff0c1b82 */ /* 0x002e620000000800 */
[----:B------:R-:W-:Y:S02]  /*1fd0*/  @P1 HADD2.F32 R13, -RZ, R40.H1_H1 ;  /* 0x30000028ff0d1230 */ /* 0x000fe40000004100 */
[--C-:B------:R-:W-:Y:S02]  /*1fe0*/  @P1 HADD2.F32 R15, -RZ, R41.reuse.H0_H0 ;  /* 0x20000029ff0f1230 */ /* 0x100fe40000004100 */
[----:B------:R-:W-:Y:S02]  /*1ff0*/  @P1 HADD2.F32 R16, -RZ, R41.H1_H1 ;  /* 0x30000029ff101230 */ /* 0x000fe40000004100 */
[----:B------:R-:W-:Y:S01]  /*2000*/  @P1 HADD2.F32 R17, -RZ, R42.H0_H0 ;  /* 0x2000002aff111230 */ /* 0x000fe20000004100 */
[----:B------:R-:W2:Y:S01]  /*2010*/  @P1 LDC R14, c[0x0][0x40c] ;  /* 0x00010300ff0e1b82 */ /* 0x000ea20000000800 */
[----:B0-----:R-:W-:Y:S02]  /*2020*/  @P1 HADD2.F32 R152, -RZ, R43.H0_H0 ;  /* 0x2000002bff981230 */ /* 0x001fe40000004100 */
[----:B------:R-:W-:-:S05]  /*2030*/  @P1 HADD2.F32 R153, -RZ, R40.H0_H0 ;  /* 0x20000028ff991230 */ /* 0x000fca0000004100 */
[----:B------:R-:W0:Y:S01]  /*2040*/  @P1 LDC R18, c[0x0][0x40c] ;  /* 0x00010300ff121b82 */ /* 0x000e220000000800 */
[----:B-1----:R-:W-:-:S07]  /*2050*/  @P1 FMUL.FTZ R12, R13, R12 ;  /* 0x0000000c0d0c1220 */ /* 0x002fce0000410000 */
[----:B------:R-:W1:Y:S01]  /*2060*/  @P1 LDC R13, c[0x0][0x40c] ;  /* 0x00010300ff0d1b82 */ /* 0x000e620000000800 */
[----:B------:R-:W-:Y:S01]  /*2070*/  @P1 FFMA.FTZ R11, R12, R125, R11 ;  /* 0x0000007d0c0b1223 */ /* 0x000fe2000001000b */
[--C-:B------:R-:W-:Y:S02]  /*2080*/  HADD2.F32 R12, -RZ, R37.reuse.H0_H0 ;  /* 0x20000025ff0c7230 */ /* 0x100fe40000004100 */
[----:B--2---:R-:W-:Y:S01]  /*2090*/  @P1 FMUL.FTZ R14, R15, R14 ;  /* 0x0000000e0f0e1220 */ /* 0x004fe20000410000 */
[----:B------:R-:W-:-:S03]  /*20a0*/  HADD2.F32 R15, -RZ, R37.H1_H1 ;  /* 0x30000025ff0f7230 */ /* 0x000fc60000004100 */
[----:B------:R-:W-:Y:S02]  /*20b0*/  @P1 FFMA.FTZ R12, R14, R126, R12 ;  /* 0x0000007e0e0c1223 */ /* 0x000fe4000001000c */
[----:B------:R-:W2:Y:S01]  /*20c0*/  @P1 LDC R14, c[0x0][0x40c] ;  /* 0x00010300ff0e1b82 */ /* 0x000ea20000000800 */
[----:B0-----:R-:W-:Y:S01]  /*20d0*/  @P1 FMUL.FTZ R18, R152, R18 ;  /* 0x0000001298121220 */ /* 0x001fe20000410000 */
[----:B------:R-:W-:Y:S02]  /*20e0*/  HADD2.F32 R152, -RZ, R36.H0_H0 ;  /* 0x20000024ff987230 */ /* 0x000fe40000004100 */
[----:B-1----:R-:W-:Y:S01]  /*20f0*/  @P1 FMUL.FTZ R16, R16, R13 ;  /* 0x0000000d10101220 */ /* 0x002fe20000410000 */
[----:B------:R-:W-:-:S03]  /*2100*/  @!P1 MOV R13, R15 ;  /* 0x0000000f000d9202 */ /* 0x000fc60000000f00 */
[----:B------:R-:W-:Y:S01]  /*2110*/  @P1 FFMA.FTZ R13, R16, R127, R15 ;  /* 0x0000007f100d1223 */ /* 0x000fe2000001000f */
[----:B------:R-:W-:Y:S01]  /*2120*/  HADD2.F32 R15, -RZ, R38.H0_H0 ;  /* 0x20000026ff0f7230 */ /* 0x000fe20000004100 */
[----:B------:R-:W0:Y:S03]  /*2130*/  @P1 LDC R16, c[0x0][0x40c] ;  /* 0x00010300ff101b82 */ /* 0x000e260000000800 */
[----:B------:R-:W-:Y:S01]  /*2140*/  F2FP.F16.F32.PACK_AB R251, RZ, R13 ;  /* 0x0000000dfffb723e */ /* 0x000fe200000000ff */
[----:B--2---:R-:W-:Y:S01]  /*2150*/  @P1 FMUL.FTZ R17, R17, R14 ;  /* 0x0000000e11111220 */ /* 0x004fe20000410000 */
[----:B------:R-:W-:-:S03]  /*2160*/  @!P1 MOV R14, R15 ;  /* 0x0000000f000e9202 */ /* 0x000fc60000000f00 */
[----:B------:R-:W-:Y:S01]  /*2170*/  @P1 FFMA.FTZ R14, R17, R120, R15 ;  /* 0x00000078110e1223 */ /* 0x000fe2000001000f */
[----:B------:R-:W-:Y:S02]  /*2180*/  @P1 HADD2.F32 R17, -RZ, R42.H1_H1 ;  /* 0x3000002aff111230 */ /* 0x000fe40000004100 */
[----:B------:R-:W-:Y:S02]  /*2190*/  HADD2.F32 R15, -RZ, R38.H1_H1 ;  /* 0x30000026ff0f7230 */ /* 0x000fe40000004100 */
[----:B------:R-:W-:Y:S01]  /*21a0*/  F2FP.F16.F32.PACK_AB R154, RZ, R14 ;  /* 0x0000000eff9a723e */ /* 0x000fe200000000ff */
[----:B0-----:R-:W-:Y:S02]  /*21b0*/  @P1 FMUL.FTZ R16, R17, R16 ;  /* 0x0000001011101220 */ /* 0x001fe40000410000 */
[----:B------:R-:W0:Y:S02]  /*21c0*/  @P1 LDC R17, c[0x0][0x40c] ;  /* 0x00010300ff111b82 */ /* 0x000e240000000800 */
[----:B------:R-:W-:Y:S01]  /*21d0*/  @P1 FFMA.FTZ R15, R16, R121, R15 ;  /* 0x00000079100f1223 */ /* 0x000fe2000001000f */
[----:B------:R-:W-:-:S04]  /*21e0*/  HADD2.F32 R16, -RZ, R39.H0_H0 ;  /* 0x20000027ff107230 */ /* 0x000fc80000004100 */
[----:B------:R-:W-:Y:S01]  /*21f0*/  F2FP.F16.F32.PACK_AB R250, RZ, R15 ;  /* 0x0000000ffffa723e */ /* 0x000fe200000000ff */
[----:B------:R-:W-:Y:S02]  /*2200*/  @P1 FFMA.FTZ R16, R18, R122, R16 ;  /* 0x0000007a12101223 */ /* 0x000fe40000010010 */
[----:B------:R-:W1:Y:S01]  /*2210*/  @P1 LDC R18, c[0x0][0x40c] ;  /* 0x00010300ff121b82 */ /* 0x000e620000000800 */
[----:B------:R-:W-:Y:S02]  /*2220*/  PRMT R154, R154, 0x5410, R250 ;  /* 0x000054109a9a7816 */ /* 0x000fe400000000fa */
[----:B------:R-:W-:Y:S01]  /*2230*/  F2FP.F16.F32.PACK_AB R248, RZ, R16 ;  /* 0x00000010fff8723e */ /* 0x000fe200000000ff */
[----:B0-----:R-:W-:Y:S01]  /*2240*/  @P1 FMUL.FTZ R153, R153, R17 ;  /* 0x0000001199991220 */ /* 0x001fe20000410000 */
[----:B------:R-:W-:-:S03]  /*2250*/  @!P1 MOV R17, R152 ;  /* 0x0000009800119202 */ /* 0x000fc60000000f00 */
[----:B------:R-:W-:Y:S01]  /*2260*/  @P1 FFMA.FTZ R17, R153, R124, R152 ;  /* 0x0000007c99111223 */ /* 0x000fe20000010098 */
[----:B------:R-:W-:Y:S02]  /*2270*/  @P1 HADD2.F32 R153, -RZ, R43.H1_H1 ;  /* 0x3000002bff991230 */ /* 0x000fe40000004100 */
[----:B------:R-:W-:Y:S02]  /*2280*/  HADD2.F32 R152, -RZ, R39.H1_H1 ;  /* 0x30000027ff987230 */ /* 0x000fe40000004100 */
[----:B------:R-:W-:Y:S01]  /*2290*/  F2FP.F16.F32.PACK_AB R249, RZ, R17 ;  /* 0x00000011fff9723e */ /* 0x000fe200000000ff */
[----:B-1----:R-:W-:Y:S02]  /*22a0*/  @P1 FMUL.FTZ R153, R153, R18 ;  /* 0x0000001299991220 */ /* 0x002fe40000410000 */
[----:B------:R-:W-:Y:S02]  /*22b0*/  @!P1 MOV R18, R152 ;  /* 0x0000009800129202 */ /* 0x000fe40000000f00 */
[----:B------:R-:W-:Y:S01]  /*22c0*/  @P1 FFMA.FTZ R18, R153, R123, R152 ;  /* 0x0000007b99121223 */ /* 0x000fe20000010098 */
[----:B------:R-:W-:-:S02]  /*22d0*/  F2FP.F16.F32.PACK_AB R152, RZ, R11 ;  /* 0x0000000bff98723e */ /* 0x000fc400000000ff */
[----:B------:R-:W-:Y:S02]  /*22e0*/  F2FP.F16.F32.PACK_AB R153, RZ, R12 ;  /* 0x0000000cff99723e */ /* 0x000fe400000000ff */
[----:B------:R-:W-:Y:S02]  /*22f0*/  F2FP.F16.F32.PACK_AB R155, RZ, R18 ;  /* 0x00000012ff9b723e */ /* 0x000fe400000000ff */
[----:B------:R-:W-:Y:S02]  /*2300*/  PRMT R153, R153, 0x5410, R251 ;  /* 0x0000541099997816 */ /* 0x000fe400000000fb */
[----:B------:R-:W-:Y:S02]  /*2310*/  PRMT R152, R249, 0x5410, R152 ;  /* 0x00005410f9987816 */ /* 0x000fe40000000098 */
[----:B------:R-:W-:Y:S01]  /*2320*/  PRMT R155, R248, 0x5410, R155 ;  /* 0x00005410f89b7816 */ /* 0x000fe2000000009b */
[----:B------:R-:W-:Y:S06]  /*2330*/  BRA `(.L_x_35742) ;  /* 0x0000000000d07947 */ /* 0x000fec0003800000 */
.L_x_35741:
[----:B------:R-:W2:Y:S01]  /*2340*/  @P0 LDC R11, c[0x0][0x40c] ;  /* 0x00010300ff0b0b82 */ /* 0x000ea20000000800 */
[----:B-1---5:R-:W-:-:S07]  /*2350*/  @P0 HADD2.F32 R12, -RZ, R40.H1_H1 ;  /* 0x30000028ff0c0230 */ /* 0x022fce0000004100 */
[----:B------:R-:W1:Y:S08]  /*2360*/  @P0 LDC R13, c[0x0][0x40c] ;  /* 0x00010300ff0d0b82 */ /* 0x000e700000000800 */
[----:B------:R-:W4:Y:S01]  /*2370*/  @P0 LDC R15, c[0x0][0x40c] ;  /* 0x00010300ff0f0b82 */ /* 0x000f220000000800 */
[----:B--2---:R-:W-:Y:S01]  /*2380*/  @P0 FMUL.FTZ R12, R12, R11 ;  /* 0x0000000b0c0c0220 */ /* 0x004fe20000410000 */
[----:B------:R-:W-:-:S06]  /*2390*/  HFMA2 R11, -RZ, RZ, 0, 0 ;  /* 0x00000000ff0b7431 */ /* 0x000fcc00000001ff */
[----:B------:R-:W2:Y:S01]  /*23a0*/  @P0 LDC R14, c[0x0][0x40c] ;  /* 0x00010300ff0e0b82 */ /* 0x000ea20000000800 */
[----:B------:R-:W-:Y:S01]  /*23b0*/  @P0 FMUL.FTZ R11, R12, R125 ;  /* 0x0000007d0c0b0220 */ /* 0x000fe20000410000 */
[----:B------:R-:W-:-:S06]  /*23c0*/  @P0 HADD2.F32 R12, -RZ, R41.H0_H0 ;  /* 0x20000029ff0c0230 */ /* 0x000fcc0000004100 */
[----:B------:R-:W3:Y:S01]  /*23d0*/  @P0 LDC R18, c[0x0][0x40c] ;  /* 0x00010300ff120b82 */ /* 0x000ee20000000800 */
[----:B-1----:R-:W-:Y:S01]  /*23e0*/  @P0 FMUL.FTZ R13, R12, R13 ;  /* 0x0000000d0c0d0220 */ /* 0x002fe20000410000 */
[----:B------:R-:W-:-:S03]  /*23f0*/  MOV R12, RZ ;  /* 0x000000ff000c7202 */ /* 0x000fc60000000f00 */
[----:B------:R-:W-:Y:S01]  /*2400*/  @P0 FMUL.FTZ R12, R13, R126 ;  /* 0x0000007e0d0c0220 */ /* 0x000fe20000410000 */
[----:B------:R-:W-:Y:S02]  /*2410*/  @P0 HADD2.F32 R13, -RZ, R41.H1_H1 ;  /* 0x30000029ff0d0230 */ /* 0x000fe40000004100 */
[----:B------:R-:W1:Y:S02]  /*2420*/  @P0 LDC R17, c[0x0][0x40c] ;  /* 0x00010300ff110b82 */ /* 0x000e640000000800 */
[----:B0-----:R-:W-:Y:S01]  /*2430*/  F2FP.F16.F32.PACK_AB R153, RZ, R12 ;  /* 0x0000000cff99723e */ /* 0x001fe200000000ff */
[----:B----4-:R-:W-:Y:S01]  /*2440*/  @P0 FMUL.FTZ R15, R13, R15 ;  /* 0x0000000f0d0f0220 */ /* 0x010fe20000410000 */
[----:B------:R-:W-:-:S03]  /*2450*/  HFMA2 R13, -RZ, RZ, 0, 0 ;  /* 0x00000000ff0d7431 */ /* 0x000fc600000001ff */
[----:B------:R-:W-:Y:S01]  /*2460*/  @P0 FMUL.FTZ R13, R15, R127 ;  /* 0x0000007f0f0d0220 */ /* 0x000fe20000410000 */
[----:B------:R-:W-:-:S04]  /*2470*/  @P0 HADD2.F32 R15, -RZ, R42.H0_H0 ;  /* 0x2000002aff0f0230 */ /* 0x000fc80000004100 */
[----:B------:R-:W-:Y:S01]  /*2480*/  F2FP.F16.F32.PACK_AB R251, RZ, R13 ;  /* 0x0000000dfffb723e */ /* 0x000fe200000000ff */
[----:B--2---:R-:W-:Y:S01]  /*2490*/  @P0 FMUL.FTZ R16, R15, R14 ;  /* 0x0000000e0f100220 */ /* 0x004fe20000410000 */
[----:B------:R-:W-:Y:S01]  /*24a0*/  MOV R14, RZ ;  /* 0x000000ff000e7202 */ /* 0x000fe20000000f00 */
[----:B------:R-:W0:Y:S01]  /*24b0*/  @P0 LDC R15, c[0x0][0x40c] ;  /* 0x00010300ff0f0b82 */ /* 0x000e220000000800 */
[----:B------:R-:W-:Y:S01]  /*24c0*/  PRMT R153, R153, 0x5410, R251 ;  /* 0x0000541099997816 */ /* 0x000fe200000000fb */
[----:B------:R-:W-:Y:S01]  /*24d0*/  @P0 FMUL.FTZ R14, R16, R120 ;  /* 0x00000078100e0220 */ /* 0x000fe20000410000 */
[----:B------:R-:W-:-:S04]  /*24e0*/  @P0 HADD2.F32 R16, -RZ, R43.H0_H0 ;  /* 0x2000002bff100230 */ /* 0x000fc80000004100 */
[----:B------:R-:W-:Y:S01]  /*24f0*/  F2FP.F16.F32.PACK_AB R154, RZ, R14 ;  /* 0x0000000eff9a723e */ /* 0x000fe200000000ff */
[----:B---3--:R-:W-:Y:S01]  /*2500*/  @P0 FMUL.FTZ R18, R16, R18 ;  /* 0x0000001210120220 */ /* 0x008fe20000410000 */
[----:B------:R-:W-:-:S03]  /*2510*/  HFMA2 R16, -RZ, RZ, 0, 0 ;  /* 0x00000000ff107431 */ /* 0x000fc600000001ff */
[----:B------:R-:W-:Y:S01]  /*2520*/  @P0 FMUL.FTZ R16, R18, R122 ;  /* 0x0000007a12100220 */ /* 0x000fe20000410000 */
[----:B------:R-:W-:-:S04]  /*2530*/  @P0 HADD2.F32 R18, -RZ, R43.H1_H1 ;  /* 0x3000002bff120230 */ /* 0x000fc80000004100 */
[----:B------:R-:W-:Y:S01]  /*2540*/  F2FP.F16.F32.PACK_AB R249, RZ, R16 ;  /* 0x00000010fff9723e */ /* 0x000fe200000000ff */
[----:B0-----:R-:W-:Y:S01]  /*2550*/  @P0 FMUL.FTZ R152, R18, R15 ;  /* 0x0000000f12980220 */ /* 0x001fe20000410000 */
[----:B------:R-:W-:Y:S01]  /*2560*/  MOV R18, RZ ;  /* 0x000000ff00127202 */ /* 0x000fe20000000f00 */
[----:B------:R-:W0:Y:S02]  /*2570*/  @P0 LDC R15, c[0x0][0x40c] ;  /* 0x00010300ff0f0b82 */ /* 0x000e240000000800 */
[----:B------:R-:W-:Y:S01]  /*2580*/  @P0 FMUL.FTZ R18, R152, R123 ;  /* 0x0000007b98120220 */ /* 0x000fe20000410000 */
[----:B------:R-:W-:-:S04]  /*2590*/  @P0 HADD2.F32 R152, -RZ, R40.H0_H0 ;  /* 0x20000028ff980230 */ /* 0x000fc80000004100 */
[----:B------:R-:W-:Y:S01]  /*25a0*/  F2FP.F16.F32.PACK_AB R155, RZ, R18 ;  /* 0x00000012ff9b723e */ /* 0x000fe200000000ff */
[----:B-1----:R-:W-:Y:S01]  /*25b0*/  @P0 FMUL.FTZ R152, R152, R17 ;  /* 0x0000001198980220 */ /* 0x002fe20000410000 */
[----:B------:R-:W-:Y:S02]  /*25c0*/  HFMA2 R17, -RZ, RZ, 0, 0 ;  /* 0x00000000ff117431 */ /* 0x000fe400000001ff */
[----:B------:R-:W-:Y:S01]  /*25d0*/  PRMT R155, R249, 0x5410, R155 ;  /* 0x00005410f99b7816 */ /* 0x000fe2000000009b */
[----:B------:R-:W-:Y:S01]  /*25e0*/  @P0 FMUL.FTZ R17, R152, R124 ;  /* 0x0000007c98110220 */ /* 0x000fe20000410000 */
[----:B------:R-:W-:-:S04]  /*25f0*/  @P0 HADD2.F32 R152, -RZ, R42.H1_H1 ;  /* 0x3000002aff980230 */ /* 0x000fc80000004100 */
[----:B------:R-:W-:Y:S01]  /*2600*/  F2FP.F16.F32.PACK_AB R248, RZ, R17 ;  /* 0x00000011fff8723e */ /* 0x000fe200000000ff */
[----:B0-----:R-:W-:Y:S01]  /*2610*/  @P0 FMUL.FTZ R152, R152, R15 ;  /* 0x0000000f98980220 */ /* 0x001fe20000410000 */
[----:B------:R-:W-:-:S03]  /*2620*/  MOV R15, RZ ;  /* 0x000000ff000f7202 */ /* 0x000fc60000000f00 */
[----:B------:R-:W-:Y:S01]  /*2630*/  @P0 FMUL.FTZ R15, R152, R121 ;  /* 0x00000079980f0220 */ /* 0x000fe20000410000 */
[----:B------:R-:W-:-:S04]  /*2640*/  F2FP.F16.F32.PACK_AB R152, RZ, R11 ;  /* 0x0000000bff98723e */ /* 0x000fc800000000ff */
[----:B------:R-:W-:Y:S02]  /*2650*/  F2FP.F16.F32.PACK_AB R250, RZ, R15 ;  /* 0x0000000ffffa723e */ /* 0x000fe400000000ff */
[----:B------:R-:W-:Y:S02]  /*2660*/  PRMT R152, R248, 0x5410, R152 ;  /* 0x00005410f8987816 */ /* 0x000fe40000000098 */
[----:B------:R-:W-:-:S07]  /*2670*/  PRMT R154, R154, 0x5410, R250 ;  /* 0x000054109a9a7816 */ /* 0x000fce00000000fa */
.L_x_35742:
[----:B------:R-:W0:Y:S01]  /*2680*/  LDC.64 R248, c[0x0][0x3a8] ;  /* 0x0000ea00fff87b82 */ /* 0x000e220000000a00 */
[----:B------:R-:W-:Y:S01]  /*2690*/  IADD3 R226, PT, PT, R226, 0x20, RZ ;  /* 0x00000020e2e27810 */ /* 0x000fe20007ffe0ff */
[C---:B0-----:R-:W-:Y:S01]  /*26a0*/  IMAD.WIDE.U32 R248, R224.reuse, 0x10, R248 ;  /* 0x00000010e0f87825 */ /* 0x041fe200078e00f8 */
[----:B------:R-:W-:-:S04]  /*26b0*/  IADD3 R224, PT, PT, R224, 0x20, RZ ;  /* 0x00000020e0e07810 */ /* 0x000fc80007ffe0ff */
[----:B------:R1:W-:Y:S03]  /*26c0*/  STG.E.128 desc[UR6][R248.64], R152 ;  /* 0x00000098f8007986 */ /* 0x0003e6000c101d06 */
.L_x_35740:
[----:B------:R-:W-:Y:S05]  /*26d0*/  BSYNC.RECONVERGENT B0 ;  /* 0x0000000000007941 */ /* 0x000fea0003800200 */
.L_x_35739:
        /* <DEDUP_REMOVED lines=14> */
[----:B------:R-:W-:Y:S01]  /*27c0*/  ISETP.GT.AND P1, PT, R225, RZ, PT ;  /* 0x000000ffe100720c */ /* 0x000fe20003f24270 */
[----:B--2--5:R-:W-:-:S12]  /*27d0*/  HADD2.F32 R20, -RZ, R36.H1_H1 ;  /* 0x30000024ff147230 */ /* 0x024fd80000004100 */
[----:B------:R-:W2:Y:S01]  /*27e0*/  @P1 LDC R21, c[0x0][0x40c] ;  /* 0x00010300ff151b82 */ /* 0x000ea20000000800 */
[----:B------:R-:W-:Y:S02]  /*27f0*/  @P1 HADD2.F32 R22, -RZ, R40.H1_H1 ;  /* 0x30000028ff161230 */ /* 0x000fe40000004100 */
[--C-:B------:R-:W-:Y:S02]  /*2800*/  @P1 HADD2.F32 R24, -RZ, R41.reuse.H0_H0 ;  /* 0x20000029ff181230 */ /* 0x100fe40000004100 */
[----:B------:R-:W-:Y:S02]  /*2810*/  @P1 HADD2.F32 R25, -RZ, R41.H1_H1 ;  /* 0x30000029ff191230 */ /* 0x000fe40000004100 */
[----:B------:R-:W-:Y:S01]  /*2820*/  @P1 HADD2.F32 R26, -RZ, R42.H0_H0 ;  /* 0x2000002aff1a1230 */ /* 0x000fe20000004100 */
[----:B------:R-:W4:Y:S01]  /*2830*/  @P1 LDC R23, c[0x0][0x40c] ;  /* 0x00010300ff171b82 */ /* 0x000f220000000800 */
[----:B01----:R-:W-:Y:S02]  /*2840*/  @P1 HADD2.F32 R152, -RZ, R43.H0_H0 ;  /* 0x2000002bff981230 */ /* 0x003fe40000004100 */
[----:B------:R-:W-:-:S05]  /*2850*/  @P1 HADD2.F32 R153, -RZ, R40.H0_H0 ;  /* 0x20000028ff991230 */ /* 0x000fca0000004100 */
[----:B------:R-:W0:Y:S01]  /*2860*/  @P1 LDC R27, c[0x0][0x40c] ;  /* 0x00010300ff1b1b82 */ /* 0x000e220000000800 */
[----:B--2---:R-:W-:-:S07]  /*2870*/  @P1 FMUL.FTZ R21, R22, R21 ;  /* 0x0000001516151220 */ /* 0x004fce0000410000 */
[----:B------:R-:W1:Y:S01]  /*2880*/  @P1 LDC R22, c[0x0][0x40c] ;  /* 0x00010300ff161b82 */ /* 0x000e620000000800 */
[----:B------:R-:W-:Y:S01]  /*2890*/  @P1 FFMA.FTZ R20, R21, R109, R20 ;  /* 0x0000006d15141223 */ /* 0x000fe20000010014 */
[--C-:B------:R-:W-:Y:S02]  /*28a0*/  HADD2.F32 R21, -RZ, R37.reuse.H0_H0 ;  /* 0x20000025ff157230 */ /* 0x100fe40000004100 */
[----:B----4-:R-:W-:Y:S01]  /*28b0*/  @P1 FMUL.FTZ R23, R24, R23 ;  /* 0x0000001718171220 */ /* 0x010fe20000410000 */
        /* <DEDUP_REMOVED lines=42> */
.L_x_35745:
[----:B------:R-:W4:Y:S01]  /*2b60*/  @P0 LDC R23, c[0x0][0x40c] ;  /* 0x00010300ff170b82 */ /* 0x000f220000000800 */
[----:B--2--5:R-:W-:Y:S02]  /*2b70*/  @P0 HADD2.F32 R20, -RZ, R40.H1_H1 ;  /* 0x30000028ff140230 */ /* 0x024fe40000004100 */
[----:B------:R-:W-:-:S05]  /*2b80*/  @P0 HADD2.F32 R25, -RZ, R42.H0_H0 ;  /* 0x2000002aff190230 */ /* 0x000fca0000004100 */
[----:B------:R-:W2:Y:S08]  /*2b90*/  @P0 LDC R21, c[0x0][0x40c] ;  /* 0x00010300ff150b82 */ /* 0x000eb00000000800 */
[----:B------:R-:W3:Y:S01]  /*2ba0*/  @P0 LDC R22, c[0x0][0x40c] ;  /* 0x00010300ff160b82 */ /* 0x000ee20000000800 */
[----:B----4-:R-:W-:Y:S01]  /*2bb0*/  @P0 FMUL.FTZ R23, R20, R23 ;  /* 0x0000001714170220 */ /* 0x010fe20000410000 */
[----:B------:R-:W-:-:S06]  /*2bc0*/  HFMA2 R20, -RZ, RZ, 0, 0 ;  /* 0x00000000ff147431 */ /* 0x000fcc00000001ff */
[----:B------:R-:W4:Y:S01]  /*2bd0*/  @P0 LDC R27, c[0x0][0x40c] ;  /* 0x00010300ff1b0b82 */ /* 0x000f220000000800 */
[----:B------:R-:W-:Y:S01]  /*2be0*/  @P0 FMUL.FTZ R20, R23, R109 ;  /* 0x0000006d17140220 */ /* 0x000fe20000410000 */
[----:B------:R-:W-:-:S06]  /*2bf0*/  @P0 HADD2.F32 R23, -RZ, R41.H0_H0 ;  /* 0x20000029ff170230 */ /* 0x000fcc0000004100 */
[----:B------:R-:W4:Y:S01]  /*2c00*/  @P0 LDC R26, c[0x0][0x40c] ;  /* 0x00010300ff1a0b82 */ /* 0x000f220000000800 */
[----:B--2---:R-:W-:Y:S01]  /*2c10*/  @P0 FMUL.FTZ R24, R23, R21 ;  /* 0x0000001517180220 */ /* 0x004fe20000410000 */
[----:B------:R-:W-:-:S03]  /*2c20*/  MOV R21, RZ ;  /* 0x000000ff00157202 */ /* 0x000fc60000000f00 */
[----:B------:R-:W-:-:S03]  /*2c30*/  @P0 FMUL.FTZ R21, R24, R110 ;  /* 0x0000006e18150220 */ /* 0x000fc60000410000 */
[----:B------:R-:W2:Y:S01]  /*2c40*/  @P0 LDC R23, c[0x0][0x40c] ;  /* 0x00010300ff170b82 */ /* 0x000ea20000000800 */
[----:B------:R-:W-:Y:S01]  /*2c50*/  @P0 HADD2.F32 R24, -RZ, R41.H1_H1 ;  /* 0x30000029ff180230 */ /* 0x000fe20000004100 */
[----:B01----:R-:W-:-:S04]  /*2c60*/  F2FP.F16.F32.PACK_AB R153, RZ, R21 ;  /* 0x00000015ff99723e */ /* 0x003fc800000000ff */
[----:B---3--:R-:W-:Y:S01]  /*2c70*/  @P0 FMUL.FTZ R24, R24, R22 ;  /* 0x0000001618180220 */ /* 0x008fe20000410000 */
[----:B------:R-:W-:-:S03]  /*2c80*/  HFMA2 R22, -RZ, RZ, 0, 0 ;  /* 0x00000000ff167431 */ /* 0x000fc600000001ff */
[----:B------:R-:W-:Y:S02]  /*2c90*/  @P0 FMUL.FTZ R22, R24, R111 ;  /* 0x0000006f18160220 */ /* 0x000fe40000410000 */
[----:B------:R-:W0:Y:S03]  /*2ca0*/  @P0 LDC R24, c[0x0][0x40c] ;  /* 0x00010300ff180b82 */ /* 0x000e260000000800 */
[----:B------:R-:W-:-:S04]  /*2cb0*/  F2FP.F16.F32.PACK_AB R251, RZ, R22 ;  /* 0x00000016fffb723e */ /* 0x000fc800000000ff */
[----:B------:R-:W-:Y:S01]  /*2cc0*/  PRMT R153, R153, 0x5410, R251 ;  /* 0x0000541099997816 */ /* 0x000fe200000000fb */
[----:B--2---:R-:W-:Y:S01]  /*2cd0*/  @P0 FMUL.FTZ R25, R25, R23 ;  /* 0x0000001719190220 */ /* 0x004fe20000410000 */
[----:B------:R-:W-:-:S03]  /*2ce0*/  MOV R23, RZ ;  /* 0x000000ff00177202 */ /* 0x000fc60000000f00 */
[----:B------:R-:W-:Y:S01]  /*2cf0*/  @P0 FMUL.FTZ R23, R25, R104 ;  /* 0x0000006819170220 */ /* 0x000fe20000410000 */
[----:B------:R-:W-:-:S04]  /*2d00*/  @P0 HADD2.F32 R25, -RZ, R43.H0_H0 ;  /* 0x2000002bff190230 */ /* 0x000fc80000004100 */
[----:B------:R-:W-:Y:S01]  /*2d10*/  F2FP.F16.F32.PACK_AB R154, RZ, R23 ;  /* 0x00000017ff9a723e */ /* 0x000fe200000000ff */
[----:B----4-:R-:W-:Y:S01]  /*2d20*/  @P0 FMUL.FTZ R27, R25, R27 ;  /* 0x0000001b191b0220 */ /* 0x010fe20000410000 */
        /* <DEDUP_REMOVED lines=10> */
[----:B------:R-:W-:Y:S01]  /*2dd0*/  @P0 FMUL.FTZ R152, R152, R26 ;  /* 0x0000001a98980220 */ /* 0x000fe20000410000 */
        /* <DEDUP_REMOVED lines=12> */
.L_x_35746:
[----:B------:R-:W0:Y:S01]  /*2ea0*/  LDC.64 R248, c[0x0][0x3a8] ;  /* 0x0000ea00fff87b82 */ /* 0x000e220000000a00 */
[----:B------:R-:W-:Y:S01]  /*2eb0*/  IADD3 R226, PT, PT, R226, 0x20, RZ ;  /* 0x00000020e2e27810 */ /* 0x000fe20007ffe0ff */
[C---:B0-----:R-:W-:Y:S01]  /*2ec0*/  IMAD.WIDE.U32 R248, R224.reuse, 0x10, R248 ;  /* 0x00000010e0f87825 */ /* 0x041fe200078e00f8 */
[----:B------:R-:W-:-:S04]  /*2ed0*/  IADD3 R224, PT, PT, R224, 0x20, RZ ;  /* 0x00000020e0e07810 */ /* 0x000fc80007ffe0ff */
[----:B------:R2:W-:Y:S03]  /*2ee0*/  STG.E.128 desc[UR6][R248.64], R152 ;  /* 0x00000098f8007986 */ /* 0x0005e6000c101d06 */
.L_x_35744:
[----:B------:R-:W-:Y:S05]  /*2ef0*/  BSYNC.RECONVERGENT B0 ;  /* 0x0000000000007941 */ /* 0x000fea0003800200 */
.L_x_35743:
        /* <DEDUP_REMOVED lines=14> */
[----:B------:R-:W-:Y:S01]  /*2fe0*/  ISETP.GT.AND P1, PT, R225, RZ, PT ;  /* 0x000000ffe100720c */ /* 0x000fe20003f24270 */
[----:B----45:R-:W-:-:S12]  /*2ff0*/  HADD2.F32 R28, -RZ, R36.H1_H1 ;  /* 0x30000024ff1c7230 */ /* 0x030fd80000004100 */
[----:B------:R-:W4:Y:S01]  /*3000*/  @P1 LDC R29, c[0x0][0x40c] ;  /* 0x00010300ff1d1b82 */ /* 0x000f220000000800 */
[----:B------:R-:W-:Y:S02]  /*3010*/  @P1 HADD2.F32 R30, -RZ, R40.H1_H1 ;  /* 0x30000028ff1e1230 */ /* 0x000fe40000004100 */
[--C-:B------:R-:W-:Y:S02]  /*3020*/  @P1 HADD2.F32 R32, -RZ, R41.reuse.H0_H0 ;  /* 0x20000029ff201230 */ /* 0x100fe40000004100 */
[----:B------:R-:W-:Y:S02]  /*3030*/  @P1 HADD2.F32 R33, -RZ, R41.H1_H1 ;  /* 0x30000029ff211230 */ /* 0x000fe40000004100 */
[----:B------:R-:W-:Y:S01]  /*3040*/  @P1 HADD2.F32 R34, -RZ, R42.H0_H0 ;  /* 0x2000002aff221230 */ /* 0x000fe20000004100 */
[----:B------:R-:W3:Y:S01]  /*3050*/  @P1 LDC R31, c[0x0][0x40c] ;  /* 0x00010300ff1f1b82 */ /* 0x000ee20000000800 */
[----:B012---:R-:W-:Y:S02]  /*3060*/  @P1 HADD2.F32 R152, -RZ, R43.H0_H0 ;  /* 0x2000002bff981230 */ /* 0x007fe40000004100 */
[----:B------:R-:W-:-:S05]  /*3070*/  @P1 HADD2.F32 R153, -RZ, R40.H0_H0 ;  /* 0x20000028ff991230 */ /* 0x000fca0000004100 */
[----:B------:R-:W0:Y:S01]  /*3080*/  @P1 LDC R35, c[0x0][0x40c] ;  /* 0x00010300ff231b82 */ /* 0x000e220000000800 */
[----:B----4-:R-:W-:-:S07]  /*3090*/  @P1 FMUL.FTZ R29, R30, R29 ;  /* 0x0000001d1e1d1220 */ /* 0x010fce0000410000 */
[----:B------:R-:W1:Y:S01]  /*30a0*/  @P1 LDC R30, c[0x0][0x40c] ;  /* 0x00010300ff1e1b82 */ /* 0x000e620000000800 */
[----:B------:R-:W-:Y:S01]  /*30b0*/  @P1 FFMA.FTZ R28, R29, R97, R28 ;  /* 0x000000611d1c1223 */ /* 0x000fe2000001001c */
[--C-:B------:R-:W-:Y:S02]  /*30c0*/  HADD2.F32 R29, -RZ, R37.reuse.H0_H0 ;  /* 0x20000025ff1d7230 */ /* 0x100fe40000004100 */
[----:B---3--:R-:W-:Y:S01]  /*30d0*/  @P1 FMUL.FTZ R31, R32, R31 ;  /* 0x0000001f201f1220 */ /* 0x008fe20000410000 */
        /* <DEDUP_REMOVED lines=42> */
.L_x_35749:
[----:B------:R-:W0:Y:S01]  /*3380*/  @P0 LDC R31, c[0x0][0x40c] ;  /* 0x00010300ff1f0b82 */ /* 0x000e220000000800 */
[----:B----45:R-:W-:Y:S02]  /*3390*/  @P0 HADD2.F32 R28, -RZ, R40.H1_H1 ;  /* 0x30000028ff1c0230 */ /* 0x030fe40000004100 */
[----:B------:R-:W-:-:S05]  /*33a0*/  @P0 HADD2.F32 R33, -RZ, R42.H0_H0 ;  /* 0x2000002aff210230 */ /* 0x000fca0000004100 */
[----:B------:R-:W4:Y:S08]  /*33b0*/  @P0 LDC R29, c[0x0][0x40c] ;  /* 0x00010300ff1d0b82 */ /* 0x000f300000000800 */
[----:B------:R-:W3:Y:S01]  /*33c0*/  @P0 LDC R30, c[0x0][0x40c] ;  /* 0x00010300ff1e0b82 */ /* 0x000ee20000000800 */
[----:B0-----:R-:W-:Y:S01]  /*33d0*/  @P0 FMUL.FTZ R31, R28, R31 ;  /* 0x0000001f1c1f0220 */ /* 0x001fe20000410000 */
[----:B------:R-:W-:-:S06]  /*33e0*/  HFMA2 R28, -RZ, RZ, 0, 0 ;  /* 0x00000000ff1c7431 */ /* 0x000fcc00000001ff */
[----:B------:R-:W0:Y:S01]  /*33f0*/  @P0 LDC R35, c[0x0][0x40c] ;  /* 0x00010300ff230b82 */ /* 0x000e220000000800 */
[----:B------:R-:W-:Y:S01]  /*3400*/  @P0 FMUL.FTZ R28, R31, R97 ;  /* 0x000000611f1c0220 */ /* 0x000fe20000410000 */
[----:B------:R-:W-:-:S06]  /*3410*/  @P0 HADD2.F32 R31, -RZ, R41.H0_H0 ;  /* 0x20000029ff1f0230 */ /* 0x000fcc0000004100 */
[----:B------:R-:W0:Y:S01]  /*3420*/  @P0 LDC R34, c[0x0][0x40c] ;  /* 0x00010300ff220b82 */ /* 0x000e220000000800 */
[----:B----4-:R-:W-:Y:S01]  /*3430*/  @P0 FMUL.FTZ R32, R31, R29 ;  /* 0x0000001d1f200220 */ /* 0x010fe20000410000 */
[----:B------:R-:W-:-:S03]  /*3440*/  MOV R29, RZ ;  /* 0x000000ff001d7202 */ /* 0x000fc60000000f00 */
[----:B------:R-:W-:-:S03]  /*3450*/  @P0 FMUL.FTZ R29, R32, R98 ;  /* 0x00000062201d0220 */ /* 0x000fc60000410000 */
[----:B------:R-:W4:Y:S01]  /*3460*/  @P0 LDC R31, c[0x0][0x40c] ;  /* 0x00010300ff1f0b82 */ /* 0x000f220000000800 */
[----:B------:R-:W-:Y:S01]  /*3470*/  @P0 HADD2.F32 R32, -RZ, R41.H1_H1 ;  /* 0x30000029ff200230 */ /* 0x000fe20000004100 */
[----:B-12---:R-:W-:-:S04]  /*3480*/  F2FP.F16.F32.PACK_AB R153, RZ, R29 ;  /* 0x0000001dff99723e */ /* 0x006fc800000000ff */
[----:B---3--:R-:W-:Y:S01]  /*3490*/  @P0 FMUL.FTZ R32, R32, R30 ;  /* 0x0000001e20200220 */ /* 0x008fe20000410000 */
[----:B------:R-:W-:-:S03]  /*34a0*/  HFMA2 R30, -RZ, RZ, 0, 0 ;  /* 0x00000000ff1e7431 */ /* 0x000fc600000001ff */
[----:B------:R-:W-:Y:S02]  /*34b0*/  @P0 FMUL.FTZ R30, R32, R99 ;  /* 0x00000063201e0220 */ /* 0x000fe40000410000 */
[----:B------:R-:W1:Y:S03]  /*34c0*/  @P0 LDC R32, c[0x0][0x40c] ;  /* 0x00010300ff200b82 */ /* 0x000e660000000800 */
[----:B------:R-:W-:-:S04]  /*34d0*/  F2FP.F16.F32.PACK_AB R251, RZ, R30 ;  /* 0x0000001efffb723e */ /* 0x000fc800000000ff */
[----:B------:R-:W-:Y:S01]  /*34e0*/  PRMT R153, R153, 0x5410, R251 ;  /* 0x0000541099997816 */ /* 0x000fe200000000fb */
[----:B----4-:R-:W-:Y:S01]  /*34f0*/  @P0 FMUL.FTZ R33, R33, R31 ;  /* 0x0000001f21210220 */ /* 0x010fe20000410000 */
[----:B------:R-:W-:-:S03]  /*3500*/  MOV R31, RZ ;  /* 0x000000ff001f7202 */ /* 0x000fc60000000f00 */
[----:B------:R-:W-:Y:S01]  /*3510*/  @P0 FMUL.FTZ R31, R33, R92 ;  /* 0x0000005c211f0220 */ /* 0x000fe20000410000 */
[----:B------:R-:W-:-:S04]  /*3520*/  @P0 HADD2.F32 R33, -RZ, R43.H0_H0 ;  /* 0x2000002bff210230 */ /* 0x000fc80000004100 */
[----:B------:R-:W-:Y:S01]  /*3530*/  F2FP.F16.F32.PACK_AB R154, RZ, R31 ;  /* 0x0000001fff9a723e */ /* 0x000fe200000000ff */
[----:B0-----:R-:W-:Y:S01]  /*3540*/  @P0 FMUL.FTZ R35, R33, R35 ;  /* 0x0000002321230220 */ /* 0x001fe20000410000 */
[----:B------:R-:W-:-:S03]  /*3550*/  HFMA2 R33, -RZ, RZ, 0, 0 ;  /* 0x00000000ff217431 */ /* 0x000fc600000001ff */
[----:B------:R-:W-:Y:S01]  /*3560*/  @P0 FMUL.FTZ R33, R35, R94 ;  /* 0x0000005e23210220 */ /* 0x000fe20000410000 */
[----:B------:R-:W-:-:S04]  /*3570*/  @P0 HADD2.F32 R35, -RZ, R43.H1_H1 ;  /* 0x3000002bff230230 */ /* 0x000fc80000004100 */
[----:B------:R-:W-:Y:S01]  /*3580*/  F2FP.F16.F32.PACK_AB R249, RZ, R33 ;  /* 0x00000021fff9723e */ /* 0x000fe200000000ff */
[----:B-1----:R-:W-:Y:S01]  /*3590*/  @P0 FMUL.FTZ R152, R35, R32 ;  /* 0x0000002023980220 */ /* 0x002fe20000410000 */
        /* <DEDUP_REMOVED lines=18> */
.L_x_35750:
[----:B------:R-:W0:Y:S01]  /*36c0*/  LDC.64 R248, c[0x0][0x3a8] ;  /* 0x0000ea00fff87b82 */ /* 0x000e220000000a00 */
[----:B------:R-:W-:Y:S01]  /*36d0*/  IADD3 R226, PT, PT, R226, 0x20, RZ ;  /* 0x00000020e2e27810 */ /* 0x000fe20007ffe0ff */
[C---:B0-----:R-:W-:Y:S01]  /*36e0*/  IMAD.WIDE.U32 R248, R224.reuse, 0x10, R248 ;  /* 0x00000010e0f87825 */ /* 0x041fe200078e00f8 */
[----:B------:R-:W-:-:S04]  /*36f0*/  IADD3 R224, PT, PT, R224, 0x20, RZ ;  /* 0x00000020e0e07810 */ /* 0x000fc80007ffe0ff */
[----:B------:R4:W-:Y:S03]  /*3700*/  STG.E.128 desc[UR6][R248.64], R152 ;  /* 0x00000098f8007986 */ /* 0x0009e6000c101d06 */
.L_x_35748:
[----:B------:R-:W-:Y:S05]  /*3710*/  BSYNC.RECONVERGENT B0 ;  /* 0x0000000000007941 */ /* 0x000fea0003800200 */
.L_x_35747:
        /* <DEDUP_REMOVED lines=14> */
[----:B------:R-:W-:Y:S01]  /*3800*/  ISETP.GT.AND P1, PT, R225, RZ, PT ;  /* 0x000000ffe100720c */ /* 0x000fe20003f24270 */
[----:B0----5:R-:W-:-:S12]  /*3810*/  HADD2.F32 R152, -RZ, R36.H1_H1 ;  /* 0x30000024ff987230 */ /* 0x021fd80000004100 */
[----:B------:R-:W0:Y:S01]  /*3820*/  @P1 LDC R153, c[0x0][0x40c] ;  /* 0x00010300ff991b82 */ /* 0x000e220000000800 */
[----:B------:R-:W-:Y:S01]  /*3830*/  @P1 HADD2.F32 R155, -RZ, R40.H1_H1 ;  /* 0x30000028ff9b1230 */ /* 0x000fe20000004100 */
[----:B------:R-:W-:-:S06]  /*3840*/  @!P1 MOV R156, R152 ;  /* 0x00000098009c9202 */ /* 0x000fcc0000000f00 */
[----:B------:R-:W1:Y:S01]  /*3850*/  @P1 LDC R154, c[0x0][0x40c] ;  /* 0x00010300ff9a1b82 */ /* 0x000e620000000800 */
[----:B0-----:R-:W-:Y:S01]  /*3860*/  @P1 FMUL.FTZ R153, R155, R153 ;  /* 0x000000999b991220 */ /* 0x001fe20000410000 */
[----:B------:R-:W-:-:S03]  /*3870*/  @P1 HADD2.F32 R155, -RZ, R41.H0_H0 ;  /* 0x20000029ff9b1230 */ /* 0x000fc60000004100 */
[----:B------:R-:W-:Y:S01]  /*3880*/  @P1 FFMA.FTZ R156, R153, R89, R152 ;  /* 0x00000059999c1223 */ /* 0x000fe20000010098 */
[----:B------:R-:W-:Y:S02]  /*3890*/  HADD2.F32 R152, -RZ, R37.H0_H0 ;  /* 0x20000025ff987230 */ /* 0x000fe40000004100 */
[----:B------:R-:W0:Y:S01]  /*38a0*/  @P1 LDC R153, c[0x0][0x40c] ;  /* 0x00010300ff991b82 */ /* 0x000e220000000800 */
[----:B-1----:R-:W-:Y:S01]  /*38b0*/  @P1 FMUL.FTZ R154, R155, R154 ;  /* 0x0000009a9b9a1220 */ /* 0x002fe20000410000 */
[----:B------:R-:W-:Y:S01]  /*38c0*/  @P1 HADD2.F32 R155, -RZ, R41.H1_H1 ;  /* 0x30000029ff9b1230 */ /* 0x000fe20000004100 */
[----:B------:R-:W-:Y:S02]  /*38d0*/  @!P1 MOV R157, R152 ;  /* 0x00000098009d9202 */ /* 0x000fe40000000f00 */
[----:B------:R-:W-:Y:S01]  /*38e0*/  @P1 FFMA.FTZ R157, R154, R90, R152 ;  /* 0x0000005a9a9d1223 */ /* 0x000fe20000010098 */
[----:B------:R-:W-:Y:S02]  /*38f0*/  HADD2.F32 R154, -RZ, R37.H1_H1 ;  /* 0x30000025ff9a7230 */ /* 0x000fe40000004100 */
[----:B------:R-:W1:Y:S03]  /*3900*/  @P1 LDC R152, c[0x0][0x40c] ;  /* 0x00010300ff981b82 */ /* 0x000e660000000800 */
[----:B------:R-:W-:Y:S01]  /*3910*/  @!P1 MOV R158, R154 ;  /* 0x0000009a009e9202 */ /* 0x000fe20000000f00 */
[----:B0-----:R-:W-:Y:S01]  /*3920*/  @P1 FMUL.FTZ R153, R155, R153 ;  /* 0x000000999b991220 */ /* 0x001fe20000410000 */
[----:B------:R-:W-:-:S03]  /*3930*/  @P1 HADD2.F32 R155, -RZ, R42.H0_H0 ;  /* 0x2000002aff9b1230 */ /* 0x000fc60000004100 */
[----:B------:R-:W-:Y:S01]  /*3940*/  @P1 FFMA.FTZ R158, R153, R91, R154 ;  /* 0x0000005b999e1223 */ /* 0x000fe2000001009a */
[----:B------:R-:W-:Y:S01]  /*3950*/  HADD2.F32 R154, -RZ, R38.H0_H0 ;  /* 0x20000026ff9a7230 */ /* 0x000fe20000004100 */
[----:B------:R-:W0:Y:S01]  /*3960*/  @P1 LDC R153, c[0x0][0x40c] ;  /* 0x00010300ff991b82 */ /* 0x000e220000000800 */
[----:B-1----:R-:W-:Y:S01]  /*3970*/  @P1 FMUL.FTZ R152, R155, R152 ;  /* 0x000000989b981220 */ /* 0x002fe20000410000 */
[----:B------:R-:W-:Y:S02]  /*3980*/  @P1 HADD2.F32 R155, -RZ, R42.H1_H1 ;  /* 0x3000002aff9b1230 */ /* 0x000fe40000004100 */
[----:B------:R-:W-:Y:S01]  /*3990*/  @!P1 MOV R159, R154 ;  /* 0x0000009a009f9202 */ /* 0x000fe20000000f00 */
[----:B------:R-:W-:Y:S01]  /*39a0*/  @P1 FFMA.FTZ R159, R152, R84, R154 ;  /* 0x00000054989f1223 */ /* 0x000fe2000001009a */
[----:B------:R-:W-:Y:S02]  /*39b0*/  HADD2.F32 R152, -RZ, R38.H1_H1 ;  /* 0x30000026ff987230 */ /* 0x000fe40000004100 */
[----:B------:R-:W1:Y:S01]  /*39c0*/  @P1 LDC R154, c[0x0][0x40c] ;  /* 0x00010300ff9a1b82 */ /* 0x000e620000000800 */
[----:B------:R-:W-:-:S02]  /*39d0*/  F2FP.F16.F32.PACK_AB R251, RZ, R158 ;  /* 0x0000009efffb723e */ /* 0x000fc400000000ff */
[----:B------:R-:W-:Y:S01]  /*39e0*/  @!P1 MOV R160, R152 ;  /* 0x0000009800a09202 */ /* 0x000fe20000000f00 */
[----:B0-----:R-:W-:Y:S01]  /*39f0*/  @P1 FMUL.FTZ R153, R155, R153 ;  /* 0x000000999b991220 */ /* 0x001fe20000410000 */
[----:B------:R-:W-:-:S03]  /*3a00*/  @P1 HADD2.F32 R155, -RZ, R43.H0_H0 ;  /* 0x2000002bff9b1230 */ /* 0x000fc60000004100 */
[----:B------:R-:W-:Y:S01]  /*3a10*/  @P1 FFMA.FTZ R160, R153, R85, R152 ;  /* 0x0000005599a01223 */ /* 0x000fe20000010098 */
[----:B------:R-:W-:Y:S01]  /*3a20*/  HADD2.F32 R152, -RZ, R39.H0_H0 ;  /* 0x20000027ff987230 */ /* 0x000fe20000004100 */
[----:B------:R-:W0:Y:S01]  /*3a30*/  @P1 LDC R153, c[0x0][0x40c] ;  /* 0x00010300ff991b82 */ /* 0x000e220000000800 */
[----:B-1----:R-:W-:Y:S01]  /*3a40*/  @P1 FMUL.FTZ R154, R155, R154 ;  /* 0x0000009a9b9a1220 */ /* 0x002fe20000410000 */
[----:B------:R-:W-:Y:S02]  /*3a50*/  @P1 HADD2.F32 R155, -RZ, R40.H0_H0 ;  /* 0x20000028ff9b1230 */ /* 0x000fe40000004100 */
[----:B------:R-:W-:Y:S01]  /*3a60*/  @!P1 MOV R161, R152 ;  /* 0x0000009800a19202 */ /* 0x000fe20000000f00 */
[----:B------:R-:W-:Y:S01]  /*3a70*/  @P1 FFMA.FTZ R161, R154, R86, R152 ;  /* 0x000000569aa11223 */ /* 0x000fe20000010098 */
[----:B------:R-:W-:Y:S02]  /*3a80*/  HADD2.F32 R154, -RZ, R36.H0_H0 ;  /* 0x20000024ff9a7230 */ /* 0x000fe40000004100 */
[----:B------:R-:W1:Y:S01]  /*3a90*/  @P1 LDC R152, c[0x0][0x40c] ;  /* 0x00010300ff981b82 */ /* 0x000e620000000800 */
[----:B------:R-:W-:-:S02]  /*3aa0*/  F2FP.F16.F32.PACK_AB R250, RZ, R160 ;  /* 0x000000a0fffa723e */ /* 0x000fc400000000ff */
[----:B------:R-:W-:Y:S02]  /*3ab0*/  F2FP.F16.F32.PACK_AB R248, RZ, R161 ;  /* 0x000000a1fff8723e */ /* 0x000fe400000000ff */
[----:B------:R-:W-:Y:S01]  /*3ac0*/  @!P1 MOV R162, R154 ;  /* 0x0000009a00a29202 */ /* 0x000fe20000000f00 */
[----:B0-----:R-:W-:-:S04]  /*3ad0*/  @P1 FMUL.FTZ R153, R155, R153 ;  /* 0x000000999b991220 */ /* 0x001fc80000410000 */
[----:B------:R-:W-:Y:S01]  /*3ae0*/  @P1 FFMA.FTZ R162, R153, R88, R154 ;  /* 0x0000005899a21223 */ /* 0x000fe2000001009a */
[----:B------:R-:W-:Y:S02]  /*3af0*/  @P1 HADD2.F32 R154, -RZ, R43.H1_H1 ;  /* 0x3000002bff9a1230 */ /* 0x000fe40000004100 */
[----:B------:R-:W-:Y:S02]  /*3b00*/  HADD2.F32 R153, -RZ, R39.H1_H1 ;  /* 0x30000027ff997230 */ /* 0x000fe40000004100 */
[----:B------:R-:W-:Y:S01]  /*3b10*/  F2FP.F16.F32.PACK_AB R249, RZ, R162 ;  /* 0x000000a2fff9723e */ /* 0x000fe200000000ff */
[----:B-1----:R-:W-:Y:S01]  /*3b20*/  @P1 FMUL.FTZ R152, R154, R152 ;  /* 0x000000989a981220 */ /* 0x002fe20000410000 */
[----:B------:R-:W-:Y:S02]  /*3b30*/  F2FP.F16.F32.PACK_AB R154, RZ, R159 ;  /* 0x0000009fff9a723e */ /* 0x000fe400000000ff */
[----:B------:R-:W-:Y:S01]  /*3b40*/  @!P1 MOV R163, R153 ;  /* 0x0000009900a39202 */ /* 0x000fe20000000f00 */
        /* <DEDUP_REMOVED lines=9> */
.L_x_35753:
[----:B0-----:R-:W0:Y:S01]  /*3be0*/  @P0 LDC R153, c[0x0][0x40c] ;  /* 0x00010300ff990b82 */ /* 0x001e220000000800 */
[----:B-----5:R-:W-:Y:S01]  /*3bf0*/  @P0 HADD2.F32 R154, -RZ, R40.H1_H1 ;  /* 0x30000028ff9a0230 */ /* 0x020fe20000004100 */
[----:B------:R-:W-:Y:S02]  /*3c00*/  CS2R R156, SRZ ;  /* 0x00000000009c7805 */ /* 0x000fe4000001ff00 */
[----:B------:R-:W-:Y:S02]  /*3c10*/  CS2R R158, SRZ ;  /* 0x00000000009e7805 */ /* 0x000fe4000001ff00 */
[----:B------:R-:W-:Y:S02]  /*3c20*/  CS2R R160, SRZ ;  /* 0x0000000000a07805 */ /* 0x000fe4000001ff00 */
[----:B------:R-:W-:Y:S01]  /*3c30*/  CS2R R162, SRZ ;  /* 0x0000000000a27805 */ /* 0x000fe2000001ff00 */
[----:B------:R-:W1:Y:S01]  /*3c40*/  @P0 LDC R152, c[0x0][0x40c] ;  /* 0x00010300ff980b82 */ /* 0x000e620000000800 */
[----:B0-----:R-:W-:-:S07]  /*3c50*/  @P0 FMUL.FTZ R153, R154, R153 ;  /* 0x000000999a990220 */ /* 0x001fce0000410000 */
[----:B------:R-:W0:Y:S01]  /*3c60*/  @P0 LDC R154, c[0x0][0x40c] ;  /* 0x00010300ff9a0b82 */ /* 0x000e220000000800 */
[----:B------:R-:W-:Y:S01]  /*3c70*/  @P0 FMUL.FTZ R156, R153, R89 ;  /* 0x00000059999c0220 */ /* 0x000fe20000410000 */
[----:B------:R-:W-:-:S05]  /*3c80*/  @P0 HADD2.F32 R153, -RZ, R41.H0_H0 ;  /* 0x20000029ff990230 */ /* 0x000fca0000004100 */
[----:B-1----:R-:W-:Y:S02]  /*3c90*/  @P0 FMUL.FTZ R152, R153, R152 ;  /* 0x0000009899980220 */ /* 0x002fe40000410000 */
[----:B------:R-:W1:Y:S02]  /*3ca0*/  @P0 LDC R153, c[0x0][0x40c] ;  /* 0x00010300ff990b82 */ /* 0x000e640000000800 */
[----:B------:R-:W-:Y:S01]  /*3cb0*/  @P0 FMUL.FTZ R157, R152, R90 ;  /* 0x0000005a989d0220 */ /* 0x000fe20000410000 */
[----:B------:R-:W-:-:S05]  /*3cc0*/  @P0 HADD2.F32 R152, -RZ, R41.H1_H1 ;  /* 0x30000029ff980230 */ /* 0x000fca0000004100 */
[----:B0-----:R-:W-:Y:S02]  /*3cd0*/  @P0 FMUL.FTZ R154, R152, R154 ;  /* 0x0000009a989a0220 */ /* 0x001fe40000410000 */
[----:B------:R-:W0:Y:S02]  /*3ce0*/  @P0 LDC R152, c[0x0][0x40c] ;  /* 0x00010300ff980b82 */ /* 0x000e240000000800 */
[----:B------:R-:W-:Y:S01]  /*3cf0*/  @P0 FMUL.FTZ R158, R154, R91 ;  /* 0x0000005b9a9e0220 */ /* 0x000fe20000410000 */
[----:B------:R-:W-:-:S04]  /*3d00*/  @P0 HADD2.F32 R154, -RZ, R42.H0_H0 ;  /* 0x2000002aff9a0230 */ /* 0x000fc80000004100 */
[----:B------:R-:W-:Y:S01]  /*3d10*/  F2FP.F16.F32.PACK_AB R251, RZ, R158 ;  /* 0x0000009efffb723e */ /* 0x000fe200000000ff */
[----:B-1----:R-:W-:Y:S02]  /*3d20*/  @P0 FMUL.FTZ R153, R154, R153 ;  /* 0x000000999a990220 */ /* 0x002fe40000410000 */
[----:B------:R-:W1:Y:S02]  /*3d30*/  @P0 LDC R154, c[0x0][0x40c] ;  /* 0x00010300ff9a0b82 */ /* 0x000e640000000800 */
[----:B------:R-:W-:Y:S01]  /*3d40*/  @P0 FMUL.FTZ R159, R153, R84 ;  /* 0x00000054999f0220 */ /* 0x000fe20000410000 */
[----:B------:R-:W-:-:S05]  /*3d50*/  @P0 HADD2.F32 R153, -RZ, R43.H0_H0 ;  /* 0x2000002bff990230 */ /* 0x000fca0000004100 */
[----:B0-----:R-:W-:Y:S02]  /*3d60*/  @P0 FMUL.FTZ R152, R153, R152 ;  /* 0x0000009899980220 */ /* 0x001fe40000410000 */
[----:B------:R-:W0:Y:S02]  /*3d70*/  @P0 LDC R153, c[0x0][0x40c] ;  /* 0x00010300ff990b82 */ /* 0x000e240000000800 */
[----:B------:R-:W-:Y:S01]  /*3d80*/  @P0 FMUL.FTZ R161, R152, R86 ;  /* 0x0000005698a10220 */ /* 0x000fe20000410000 */
[----:B------:R-:W-:-:S04]  /*3d90*/  @P0 HADD2.F32 R152, -RZ, R43.H1_H1 ;  /* 0x3000002bff980230 */ /* 0x000fc80000004100 */
[----:B------:R-:W-:Y:S01]  /*3da0*/  F2FP.F16.F32.PACK_AB R249, RZ, R161 ;  /* 0x000000a1fff9723e */ /* 0x000fe200000000ff */
[----:B-1----:R-:W-:Y:S02]  /*3db0*/  @P0 FMUL.FTZ R154, R152, R154 ;  /* 0x0000009a989a0220 */ /* 0x002fe40000410000 */
[----:B------:R-:W1:Y:S02]  /*3dc0*/  @P0 LDC R152, c[0x0][0x40c] ;  /* 0x00010300ff980b82 */ /* 0x000e640000000800 */
[----:B------:R-:W-:Y:S01]  /*3dd0*/  @P0 FMUL.FTZ R163, R154, R87 ;  /* 0x000000579aa30220 */ /* 0x000fe20000410000 */
[----:B------:R-:W-:-:S04]  /*3de0*/  @P0 HADD2.F32 R154, -RZ, R40.H0_H0 ;  /* 0x20000028ff9a0230 */ /* 0x000fc80000004100 */
[----:B------:R-:W-:-:S04]  /*3df0*/  F2FP.F16.F32.PACK_AB R155, RZ, R163 ;  /* 0x000000a3ff9b723e */ /* 0x000fc800000000ff */
[----:B------:R-:W-:Y:S01]  /*3e00*/  PRMT R155, R249, 0x5410, R155 ;  /* 0x00005410f99b7816 */ /* 0x000fe2000000009b */
[----:B0-----:R-:W-:Y:S01]  /*3e10*/  @P0 FMUL.FTZ R153, R154, R153 ;  /* 0x000000999a990220 */ /* 0x001fe20000410000 */
[----:B------:R-:W-:-:S03]  /*3e20*/  F2FP.F16.F32.PACK_AB R154, RZ, R159 ;  /* 0x0000009fff9a723e */ /* 0x000fc600000000ff */
[----:B------:R-:W-:Y:S01]  /*3e30*/  @P0 FMUL.FTZ R162, R153, R88 ;  /* 0x0000005899a20220 */ /* 0x000fe20000410000 */
[----:B------:R-:W-:-:S04]  /*3e40*/  @P0 HADD2.F32 R153, -RZ, R42.H1_H1 ;  /* 0x3000002aff990230 */ /* 0x000fc80000004100 */
[----:B------:R-:W-:Y:S01]  /*3e50*/  F2FP.F16.F32.PACK_AB R248, RZ, R162 ;  /* 0x000000a2fff8723e */ /* 0x000fe200000000ff */
[----:B-1----:R-:W-:Y:S01]  /*3e60*/  @P0 FMUL.FTZ R152, R153, R152 ;  /* 0x0000009899980220 */ /* 0x002fe20000410000 */
[----:B------:R-:W-:-:S03]  /*3e70*/  F2FP.F16.F32.PACK_AB R153, RZ, R157 ;  /* 0x0000009dff99723e */ /* 0x000fc600000000ff */
[----:B------:R-:W-:Y:S01]  /*3e80*/  @P0 FMUL.FTZ R160, R152, R85 ;  /* 0x0000005598a00220 */ /* 0x000fe20000410000 */
[----:B------:R-:W-:Y:S02]  /*3e90*/  F2FP.F16.F32.PACK_AB R152, RZ, R156 ;  /* 0x0000009cff98723e */ /* 0x000fe400000000ff */
[----:B------:R-:W-:Y:S02]  /*3ea0*/  PRMT R153, R153, 0x5410, R251 ;  /* 0x0000541099997816 */ /* 0x000fe400000000fb */
[----:B------:R-:W-:Y:S02]  /*3eb0*/  F2FP.F16.F32.PACK_AB R250, RZ, R160 ;  /* 0x000000a0fffa723e */ /* 0x000fe400000000ff */
[----:B------:R-:W-:Y:S02]  /*3ec0*/  PRMT R152, R248, 0x5410, R152 ;  /* 0x00005410f8987816 */ /* 0x000fe40000000098 */
[----:B------:R-:W-:-:S07]  /*3ed0*/  PRMT R154, R154, 0x5410, R250 ;  /* 0x000054109a9a7816 */ /* 0x000fce00000000fa */
.L_x_35754:
[----:B------:R-:W0:Y:S01]  /*3ee0*/  LDC.64 R248, c[0x0][0x3a8] ;  /* 0x0000ea00fff87b82 */ /* 0x000e220000000a00 */
[----:B------:R-:W-:Y:S01]  /*3ef0*/  IADD3 R226, PT, PT, R226, 0x20, RZ ;  /* 0x00000020e2e27810 */ /* 0x000fe20007ffe0ff */
[C---:B0-----:R-:W-:Y:S01]  /*3f00*/  IMAD.WIDE.U32 R248, R224.reuse, 0x10, R248 ;  /* 0x00000010e0f87825 */ /* 0x041fe200078e00f8 */
[----:B------:R-:W-:-:S04]  /*3f10*/  IADD3 R224, PT, PT, R224, 0x20, RZ ;  /* 0x00000020e0e07810 */ /* 0x000fc80007ffe0ff */
[----:B------:R0:W-:Y:S03]  /*3f20*/  STG.E.128 desc[UR6][R248.64], R152 ;  /* 0x00000098f8007986 */ /* 0x0001e6000c101d06 */
.L_x_35752:
[----:B------:R-:W-:Y:S05]  /*3f30*/  BSYNC.RECONVERGENT B0 ;  /* 0x0000000000007941 */ /* 0x000fea0003800200 */
.L_x_35751:
        /* <DEDUP_REMOVED lines=76> */
.L_x_35757:
        /* <DEDUP_REMOVED lines=48> */
.L_x_35758:
[----:B------:R-:W0:Y:S01]  /*4700*/  LDC.64 R248, c[0x0][0x3a8] ;  /* 0x0000ea00fff87b82 */ /* 0x000e220000000a00 */
[----:B------:R-:W-:Y:S01]  /*4710*/  IADD3 R226, PT, PT, R226, 0x20, RZ ;  /* 0x00000020e2e27810 */ /* 0x000fe20007ffe0ff */
[C---:B0-----:R-:W-:Y:S01]  /*4720*/  IMAD.WIDE.U32 R248, R224.reuse, 0x10, R248 ;  /* 0x00000010e0f87825 */ /* 0x041fe200078e00f8 */
[----:B------:R-:W-:-:S04]  /*4730*/  IADD3 R224, PT, PT, R224, 0x20, RZ ;  /* 0x00000020e0e07810 */ /* 0x000fc80007ffe0ff */
[----:B------:R0:W-:Y:S03]  /*4740*/  STG.E.128 desc[UR6][R248.64], R152 ;  /* 0x00000098f8007986 */ /* 0x0001e6000c101d06 */
.L_x_35756:
[----:B------:R-:W-:Y:S05]  /*4750*/  BSYNC.RECONVERGENT B0 ;  /* 0x0000000000007941 */ /* 0x000fea0003800200 */
.L_x_35755:
        /* <DEDUP_REMOVED lines=76> */
.L_x_35761:
        /* <DEDUP_REMOVED lines=48> */
.L_x_35762:
[----:B------:R-:W0:Y:S01]  /*4f20*/  LDC.64 R248, c[0x0][0x3a8] ;  /* 0x0000ea00fff87b82 */ /* 0x000e220000000a00 */
[----:B------:R-:W-:Y:S01]  /*4f30*/  IADD3 R226, PT, PT, R226, 0x20, RZ ;  /* 0x00000020e2e27810 */ /* 0x000fe20007ffe0ff */
[C---:B0-----:R-:W-:Y:S01]  /*4f40*/  IMAD.WIDE.U32 R248, R224.reuse, 0x10, R248 ;  /* 0x00000010e0f87825 */ /* 0x041fe200078e00f8 */
[----:B------:R-:W-:-:S04]  /*4f50*/  IADD3 R224, PT, PT, R224, 0x20, RZ ;  /* 0x00000020e0e07810 */ /* 0x000fc80007ffe0ff */
[----:B------:R0:W-:Y:S03]  /*4f60*/  STG.E.128 desc[UR6][R248.64], R152 ;  /* 0x00000098f8007986 */ /* 0x0001e6000c101d06 */
.L_x_35760:
[----:B------:R-:W-:Y:S05]  /*4f70*/  BSYNC.RECONVERGENT B0 ;  /* 0x0000000000007941 */ /* 0x000fea0003800200 */
.L_x_35759:
        /* <DEDUP_REMOVED lines=63> */
[----:B------:R-:W-:-:S03]  /*5370*/  HADD2.F32 R153, -RZ, R39.H1_H1 ;  /* 0x30000027ff997230 */ /* 0x000fc60000004100 */
[----:B-1----:R-:W-:Y:S01]  /*5380*/  @P0 FMUL.FTZ R152, R154, R152 ;  /* 0x000000989a980220 */ /* 0x002fe20000410000 */
[----:B------:R-:W-:Y:S02]  /*5390*/  F2FP.F16.F32.PACK_AB R154, RZ, R183 ;  /* 0x000000b7ff9a723e */ /* 0x000fe400000000ff */
[----:B------:R-:W-:Y:S01]  /*53a0*/  @!P0 MOV R187, R153 ;  /* 0x0000009900bb8202 */ /* 0x000fe20000000f00 */
        /* <DEDUP_REMOVED lines=9> */
.L_x_35765:
        /* <DEDUP_REMOVED lines=48> */
.L_x_35766:
[----:B------:R-:W0:Y:S02]  /*5740*/  LDC.64 R248, c[0x0][0x3a8] ;  /* 0x0000ea00fff87b82 */ /* 0x000e240000000a00 */
[----:B0-----:R-:W-:-:S05]  /*5750*/  IMAD.WIDE.U32 R224, R224, 0x10, R248 ;  /* 0x00000010e0e07825 */ /* 0x001fca00078e00f8 */
[----:B------:R0:W-:Y:S02]  /*5760*/  STG.E.128 desc[UR6][R224.64], R152 ;  /* 0x00000098e0007986 */ /* 0x0001e4000c101d06 */
.L_x_35764:
[----:B------:R-:W-:Y:S05]  /*5770*/  BSYNC.RECONVERGENT B0 ;  /* 0x0000000000007941 */ /* 0x000fea0003800200 */
.L_x_35763:
        /* <DEDUP_REMOVED lines=234> */
.L_x_35796:
        /* <DEDUP_REMOVED lines=44> */
[----:B------:R-:W-:Y:S01]  /*68e0*/  F2FP.F16.F32.PACK_AB R152, R152, R153 ;  /* 0x000000999898723e */ /* 0x000fe200000000ff */
[----:B------:R-:W-:Y:S01]  /*68f0*/  FADD.FTZ R153, R6, -R226 ;  /* 0x800000e206997221 */ /* 0x000fe20000010000 */
[----:B------:R-:W-:-:S03]  /*6900*/  FMUL.FTZ R154, R225, R154 ;  /* 0x0000009ae19a7220 */ /* 0x000fc60000410000 */
[----:B------:R-:W-:Y:S01]  /*6910*/  FMUL.FTZ R153, R225, R153 ;  /* 0x00000099e1997220 */ /* 0x000fe20000410000 */
[----:B----4-:R-:W-:-:S03]  /*6920*/  FFMA.FTZ R154, R154, R248, R150 ;  /* 0x000000f89a9a7223 */ /* 0x010fc60000010096 */
[----:B------:R-:W-:Y:S01]  /*6930*/  FFMA.FTZ R153, R153, R155, R151 ;  /* 0x0000009b99997223 */ /* 0x000fe20000010097 */
[----:B------:R-:W-:-:S04]  /*6940*/  FADD.FTZ R155, R7, -R226 ;  /* 0x800000e2079b7221 */ /* 0x000fc80000010000 */
[----:B------:R-:W-:Y:S01]  /*6950*/  F2FP.F16.F32.PACK_AB R153, R153, R154 ;  /* 0x0000009a9999723e */ /* 0x000fe200000000ff */
[----:B------:R-:W-:Y:S01]  /*6960*/  FADD.FTZ R154, R8, -R226 ;  /* 0x800000e2089a7221 */ /* 0x000fe20000010000 */
[----:B------:R-:W-:-:S03]  /*6970*/  FMUL.FTZ R155, R225, R155 ;  /* 0x0000009be19b7220 */ /* 0x000fc60000410000 */
[----:B------:R-:W-:Y:S01]  /*6980*/  FMUL.FTZ R154, R225, R154 ;  /* 0x0000009ae19a7220 */ /* 0x000fe20000410000 */
[----:B------:R-:W-:-:S03]  /*6990*/  FFMA.FTZ R155, R155, R252, R144 ;  /* 0x000000fc9b9b7223 */ /* 0x000fc60000010090 */
[----:B------:R-:W-:Y:S01]  /*69a0*/  FFMA.FTZ R154, R154, R251, R145 ;  /* 0x000000fb9a9a7223 */ /* 0x000fe20000010091 */
[----:B------:R-:W-:-:S04]  /*69b0*/  FADD.FTZ R248, R10, -R226 ;  /* 0x800000e20af87221 */ /* 0x000fc80000010000 */
[----:B------:R-:W-:Y:S01]  /*69c0*/  F2FP.F16.F32.PACK_AB R154, R154, R155 ;  /* 0x0000009b9a9a723e */ /* 0x000fe200000000ff */
[----:B------:R-:W-:Y:S01]  /*69d0*/  FADD.FTZ R155, R9, -R226 ;  /* 0x800000e2099b7221 */ /* 0x000fe20000010000 */
[----:B------:R-:W-:-:S03]  /*69e0*/  FMUL.FTZ R248, R225, R248 ;  /* 0x000000f8e1f87220 */ /* 0x000fc60000410000 */
[----:B------:R-:W-:Y:S01]  /*69f0*/  FMUL.FTZ R155, R225, R155 ;  /* 0x0000009be19b7220 */ /* 0x000fe20000410000 */
[----:B------:R-:W-:-:S03]  /*6a00*/  FFMA.FTZ R248, R248, R249, R147 ;  /* 0x000000f9f8f87223 */ /* 0x000fc60000010093 */
[----:B------:R-:W-:-:S05]  /*6a10*/  FFMA.FTZ R155, R155, R250, R146 ;  /* 0x000000fa9b9b7223 */ /* 0x000fca0000010092 */
[----:B------:R-:W-:Y:S02]  /*6a20*/  F2FP.F16.F32.PACK_AB R155, R248, R155 ;  /* 0x0000009bf89b723e */ /* 0x000fe400000000ff */
[----:B------:R-:W1:Y:S02]  /*6a30*/  LDC.64 R248, c[0x0][0x428] ;  /* 0x00010a00fff87b82 */ /* 0x000e640000000a00 */
[----:B-1----:R-:W-:-:S05]  /*6a40*/  IMAD.WIDE.U32 R248, R224, 0x10, R248 ;  /* 0x00000010e0f87825 */ /* 0x002fca00078e00f8 */
[----:B------:R0:W-:Y:S01]  /*6a50*/  STG.E.128 desc[UR6][R248.64], R152 ;  /* 0x00000098f8007986 */ /* 0x0001e2000c101d06 */
[----:B------:R-:W-:-:S07]  /*6a60*/  IADD3 R224, PT, PT, R224, 0x20, RZ ;  /* 0x00000020e0e07810 */ /* 0x000fce0007ffe0ff */
.L_x_35771:
[----:B------:R-:W-:Y:S05]  /*6a70*/  BSYNC.RECONVERGENT B1 ;  /* 0x0000000000017941 */ /* 0x000fea0003800200 */
.L_x_35770:
        /* <DEDUP_REMOVED lines=41> */
[----:B------:R-:W0:Y:S02]  /*6d10*/  LDC.64 R248, c[0x0][0x428] ;  /* 0x00010a00fff87b82 */ /* 0x000e240000000a00 */
[----:B0-----:R-:W-:-:S05]  /*6d20*/  IMAD.WIDE.U32 R248, R224, 0x10, R248 ;  /* 0x00000010e0f87825 */ /* 0x001fca00078e00f8 */
[----:B------:R1:W-:Y:S01]  /*6d30*/  STG.E.128 desc[UR6][R248.64], R152 ;  /* 0x00000098f8007986 */ /* 0x0003e2000c101d06 */
[----:B------:R-:W-:-:S07]  /*6d40*/  IADD3 R224, PT, PT, R224, 0x20, RZ ;  /* 0x00000020e0e07810 */ /* 0x000fce0007ffe0ff */
.L_x_35773:
[----:B------:R-:W-:Y:S05]  /*6d50*/  BSYNC.RECONVERGENT B1 ;  /* 0x0000000000017941 */ /* 0x000fea0003800200 */
.L_x_35772:
        /* <DEDUP_REMOVED lines=20> */
[----:B------:R-:W-:Y:S01]  /*6ea0*/  F2FP.F16.F32.PACK_AB R152, R152, R153 ;  /* 0x000000999898723e */ /* 0x000fe200000000ff */
[----:B------:R-:W-:Y:S01]  /*6eb0*/  FADD.FTZ R153, R22, -R226 ;  /* 0x800000e216997221 */ /* 0x000fe20000010000 */
[----:B------:R-:W-:-:S03]  /*6ec0*/  FMUL.FTZ R154, R225, R154 ;  /* 0x0000009ae19a7220 */ /* 0x000fc60000410000 */
[----:B------:R-:W-:Y:S01]  /*6ed0*/  FMUL.FTZ R153, R225, R153 ;  /* 0x00000099e1997220 */ /* 0x000fe20000410000 */
[----:B---3--:R-:W-:-:S03]  /*6ee0*/  FFMA.FTZ R154, R154, R252, R118 ;  /* 0x000000fc9a9a7223 */ /* 0x008fc60000010076 */
        /* <DEDUP_REMOVED lines=20> */
.L_x_35775:
[----:B------:R-:W-:Y:S05]  /*7030*/  BSYNC.RECONVERGENT B1 ;  /* 0x0000000000017941 */ /* 0x000fea0003800200 */
.L_x_35774:
        /* <DEDUP_REMOVED lines=14> */
[----:B------:R-:W-:Y:S01]  /*7120*/  F2FP.F16.F32.PACK_AB R152, R152, R153 ;  /* 0x000000999898723e */ /* 0x000fe200000000ff */
        /* <DEDUP_REMOVED lines=8> */
[----:B------:R-:W-:Y:S01]  /*71b0*/  F2FP.F16.F32.PACK_AB R153, R153, R154 ;  /* 0x0000009a9999723e */ /* 0x000fe200000000ff */
[----:B------:R-:W-:Y:S01]  /*71c0*/  FADD.FTZ R154, R32, -R226 ;  /* 0x800000e2209a7221 */ /* 0x000fe20000010000 */
[C---:B------:R-:W-:Y:S01]  /*71d0*/  FMUL.FTZ R155, R225.reuse, R155 ;  /* 0x0000009be19b7220 */ /* 0x040fe20000410000 */
        /* <DEDUP_REMOVED lines=8> */
[----:B------:R-:W-:Y:S02]  /*7260*/  F2FP.F16.F32.PACK_AB R155, R248, R155 ;  /* 0x0000009bf89b723e */ /* 0x000fe400000000ff */
[----:B------:R-:W0:Y:S02]  /*7270*/  LDC.64 R248, c[0x0][0x428] ;  /* 0x00010a00fff87b82 */ /* 0x000e240000000a00 */
[C---:B0-----:R-:W-:Y:S01]  /*7280*/  IMAD.WIDE.U32 R248, R224.reuse, 0x10, R248 ;  /* 0x00000010e0f87825 */ /* 0x041fe200078e00f8 */
[----:B------:R-:W-:-:S04]  /*7290*/  IADD3 R224, PT, PT, R224, 0x20, RZ ;  /* 0x00000020e0e07810 */ /* 0x000fc80007ffe0ff */
[----:B------:R4:W-:Y:S03]  /*72a0*/  STG.E.128 desc[UR6][R248.64], R152 ;  /* 0x00000098f8007986 */ /* 0x0009e6000c101d06 */
.L_x_35777:
[----:B------:R-:W-:Y:S05]  /*72b0*/  BSYNC.RECONVERGENT B1 ;  /* 0x0000000000017941 */ /* 0x000fea0003800200 */
.L_x_35776:
        /* <DEDUP_REMOVED lines=16> */
[----:B------:R-:W-:Y:S01]  /*73c0*/  F2FP.F16.F32.PACK_AB R152, R152, R153 ;  /* 0x000000999898723e */ /* 0x000fe200000000ff */
[----:B------:R-:W-:Y:S01]  /*73d0*/  FADD.FTZ R153, R158, -R226 ;  /* 0x800000e29e997221 */ /* 0x000fe20000010000 */
[----:B------:R-:W-:-:S03]  /*73e0*/  FMUL.FTZ R248, R225, R248 ;  /* 0x000000f8e1f87220 */ /* 0x000fc60000410000 */
[----:B------:R-:W-:Y:S01]  /*73f0*/  FMUL.FTZ R153, R225, R153 ;  /* 0x00000099e1997220 */ /* 0x000fe20000410000 */
[----:B------:R-:W-:-:S03]  /*7400*/  FFMA.FTZ R248, R248, R239, R199 ;  /* 0x000000eff8f87223 */ /* 0x000fc600000100c7 */
[----:B------:R-:W-:-:S05]  /*7410*/  FFMA.FTZ R153, R153, R243, R195 ;  /* 0x000000f399997223 */ /* 0x000fca00000100c3 */
[----:B------:R-:W-:Y:S01]  /*7420*/  F2FP.F16.F32.PACK_AB R153, R153, R154 ;  /* 0x0000009a9999723e */ /* 0x000fe200000000ff */
[----:B------:R-:W-:-:S04]  /*7430*/  FADD.FTZ R154, R160, -R226 ;  /* 0x800000e2a09a7221 */ /* 0x000fc80000010000 */
[----:B------:R-:W-:-:S04]  /*7440*/  FMUL.FTZ R154, R225, R154 ;  /* 0x0000009ae19a7220 */ /* 0x000fc80000410000 */
        /* <DEDUP_REMOVED lines=10> */
.L_x_35779:
[----:B------:R-:W-:Y:S05]  /*74f0*/  BSYNC.RECONVERGENT B1 ;  /* 0x0000000000017941 */ /* 0x000fea0003800200 */
.L_x_35778:
        /* <DEDUP_REMOVED lines=35> */
.L_x_35781:
[----:B------:R-:W-:Y:S05]  /*7730*/  BSYNC.RECONVERGENT B1 ;  /* 0x0000000000017941 */ /* 0x000fea0003800200 */
.L_x_35780:
        /* <DEDUP_REMOVED lines=35> */
.L_x_35783:
[----:B------:R-:W-:Y:S05]  /*7970*/  BSYNC.RECONVERGENT B1 ;  /* 0x0000000000017941 */ /* 0x000fea0003800200 */
.L_x_35782:
        /* <DEDUP_REMOVED lines=23> */
[----:B------:R-:W-:Y:S01]  /*7af0*/  F2FP.F16.F32.PACK_AB R155, R155, R154 ;  /* 0x0000009a9b9b723e */ /* 0x000fe200000000ff */
[----:B------:R-:W-:Y:S01]  /*7b00*/  FMUL.FTZ R250, R225, R250 ;  /* 0x000000fae1fa7220 */ /* 0x000fe20000410000 */
[----:B------:R-:W-:Y:S01]  /*7b10*/  F2FP.F16.F32.PACK_AB R154, R153, R152 ;  /* 0x00000098999a723e */ /* 0x000fe200000000ff */
[----:B------:R-:W-:Y:S01]  /*7b20*/  FFMA.FTZ R225, R249, R66, R58 ;  /* 0x00000042f9e17223 */ /* 0x000fe2000001003a */
[----:B------:R-:W-:Y:S01]  /*7b30*/  F2FP.F16.F32.PACK_AB R152, R248, R226 ;  /* 0x000000e2f898723e */ /* 0x000fe200000000ff */
[----:B------:R-:W-:Y:S01]  /*7b40*/  FFMA.FTZ R250, R250, R67, R59 ;  /* 0x00000043fafa7223 */ /* 0x000fe2000001003b */
[----:B------:R-:W0:Y:S04]  /*7b50*/  LDC.64 R248, c[0x0][0x428] ;  /* 0x00010a00fff87b82 */ /* 0x000e280000000a00 */
[----:B------:R-:W-:Y:S01]  /*7b60*/  F2FP.F16.F32.PACK_AB R153, R250, R225 ;  /* 0x000000e1fa99723e */ /* 0x000fe200000000ff */
[----:B0-----:R-:W-:-:S05]  /*7b70*/  IMAD.WIDE.U32 R224, R224, 0x10, R248 ;  /* 0x00000010e0e07825 */ /* 0x001fca00078e00f8 */
[----:B------:R0:W-:Y:S02]  /*7b80*/  STG.E.128 desc[UR6][R224.64], R152 ;  /* 0x00000098e0007986 */ /* 0x0001e4000c101d06 */
.L_x_35769:
[----:B------:R-:W-:Y:S05]  /*7b90*/  BSYNC.RECONVERGENT B0 ;  /* 0x0000000000007941 */ /* 0x000fea0003800200 */
.L_x_35768:
[----:B012-4-:R-:W0:Y:S02]  /*7ba0*/  LDC.64 R152, c[0x0][0x380] ;  /* 0x0000e000ff987b82 */ /* 0x017e240000000a00 */
[----:B0----5:R-:W-:-:S04]  /*7bb0*/  LEA R0, R152, R0, 0x2 ;  /* 0x0000000098007211 */ /* 0x021fc800078e10ff */
[----:B------:R-:W-:-:S13]  /*7bc0*/  ISETP.GE.AND P0, PT, R0, R153, PT ;  /* 0x000000990000720c */ /* 0x000fda0003f06270 */
[----:B------:R-:W-:Y:S05]  /*7bd0*/  @!P0 BRA `(.L_x_35784) ;  /* 0xffffff98004c8947 */ /* 0x000fea000383ffff */
[----:B------:R-:W-:Y:S05]  /*7be0*/  EXIT ;  /* 0x000000000000794d */ /* 0x000fea0003800000 */
.L_x_35767:
        /* <DEDUP_REMOVED lines=8> */
.L_x_35786:
[----:B------:R-:W-:Y:S05]  /*7c70*/  BSYNC B0 ;  /* 0x0000000000007941 */ /* 0x000fea0003800000 */
.L_x_35785:
        /* <DEDUP_REMOVED lines=9> */
.L_x_35787:
[----:B------:R-:W-:Y:S02]  /*7d10*/  HFMA2 R154, -RZ, RZ, 0, 2.384185791015625e-07 ;  /* 0x00000004ff9a7431 */ /* 0x000fe400000001ff */
[----:B------:R-:W-:Y:S01]  /*7d20*/  FADD.FTZ R155, R155, R152 ;  /* 0x000000989b9b7221 */ /* 0x000fe20000010000 */
[----:B------:R-:W-:-:S04]  /*7d30*/  MOV R152, 0xffffffff ;  /* 0xffffffff00987802 */ /* 0x000fc80000000f00 */
[----:B------:R-:W-:-:S07]  /*7d40*/  MOV R225, R155 ;  /* 0x0000009b00e17202 */ /* 0x000fce0000000f00 */
[----:B------:R-:W-:Y:S05]  /*7d50*/  WARPSYNC.COLLECTIVE R152, `(.L_x_35788) ;  /* 0x0000000098087348 */ /* 0x000fea0003c00000 */
[----:B------:R0:W1:Y:S02]  /*7d60*/  SHFL.BFLY P6, R152, R225, R154, R153 ;  /* 0x0c00009ae1987389 */ /* 0x00006400000c0099 */
[----:B01----:R-:W-:Y:S05]  /*7d70*/  ENDCOLLECTIVE ;  /* 0x000000000000791b */ /* 0x003fea0003800000 */
.L_x_35788:
[----:B------:R-:W-:Y:S02]  /*7d80*/  HFMA2 R154, -RZ, RZ, 0, 4.76837158203125e-07 ;  /* 0x00000008ff9a7431 */ /* 0x000fe400000001ff */
[----:B------:R-:W-:Y:S01]  /*7d90*/  FADD.FTZ R155, R155, R152 ;  /* 0x000000989b9b7221 */ /* 0x000fe20000010000 */
[----:B------:R-:W-:-:S04]  /*7da0*/  MOV R152, 0xffffffff ;  /* 0xffffffff00987802 */ /* 0x000fc80000000f00 */
[----:B------:R-:W-:-:S07]  /*7db0*/  MOV R225, R155 ;  /* 0x0000009b00e17202 */ /* 0x000fce0000000f00 */
[----:B------:R-:W-:Y:S05]  /*7dc0*/  WARPSYNC.COLLECTIVE R152, `(.L_x_35789) ;  /* 0x0000000098087348 */ /* 0x000fea0003c00000 */
[----:B------:R0:W1:Y:S02]  /*7dd0*/  SHFL.BFLY P6, R152, R225, R154, R153 ;  /* 0x0c00009ae1987389 */ /* 0x00006400000c0099 */
[----:B01----:R-:W-:Y:S05]  /*7de0*/  ENDCOLLECTIVE ;  /* 0x000000000000791b */ /* 0x003fea0003800000 */
.L_x_35789:
[----:B------:R-:W-:Y:S02]  /*7df0*/  HFMA2 R154, -RZ, RZ, 0, 9.5367431640625e-07 ;  /* 0x00000010ff9a7431 */ /* 0x000fe400000001ff */
[----:B------:R-:W-:Y:S01]  /*7e00*/  FADD.FTZ R155, R155, R152 ;  /* 0x000000989b9b7221 */ /* 0x000fe20000010000 */
[----:B------:R-:W-:-:S04]  /*7e10*/  MOV R152, 0xffffffff ;  /* 0xffffffff00987802 */ /* 0x000fc80000000f00 */
[----:B------:R-:W-:-:S07]  /*7e20*/  MOV R225, R155 ;  /* 0x0000009b00e17202 */ /* 0x000fce0000000f00 */
[----:B------:R-:W-:Y:S05]  /*7e30*/  WARPSYNC.COLLECTIVE R152, `(.L_x_35790) ;  /* 0x0000000098087348 */ /* 0x000fea0003c00000 */
[----:B------:R0:W1:Y:S02]  /*7e40*/  SHFL.BFLY P6, R152, R225, R154, R153 ;  /* 0x0c00009ae1987389 */ /* 0x00006400000c0099 */
[----:B01----:R-:W-:Y:S05]  /*7e50*/  ENDCOLLECTIVE ;  /* 0x000000000000791b */ /* 0x003fea0003800000 */
.L_x_35790:
        /* <DEDUP_REMOVED lines=140> */
.L_x_35791:
[----:B------:R-:W-:Y:S02]  /*8720*/  HFMA2 R154, -RZ, RZ, 0, 1.1920928955078125e-07 ;  /* 0x00000002ff9a7431 */ /* 0x000fe400000001ff */
[----:B------:R-:W-:Y:S01]  /*8730*/  FADD.FTZ R224, R224, R152 ;  /* 0x00000098e0e07221 */ /* 0x000fe20000010000 */
[----:B------:R-:W-:-:S04]  /*8740*/  MOV R152, 0xffffffff ;  /* 0xffffffff00987802 */ /* 0x000fc80000000f00 */
[----:B------:R-:W-:-:S07]  /*8750*/  MOV R225, R224 ;  /* 0x000000e000e17202 */ /* 0x000fce0000000f00 */
[----:B------:R-:W-:Y:S05]  /*8760*/  WARPSYNC.COLLECTIVE R152, `(.L_x_35792) ;  /* 0x0000000098087348 */ /* 0x000fea0003c00000 */
[----:B------:R0:W1:Y:S02]  /*8770*/  SHFL.BFLY P6, R152, R225, R154, R153 ;  /* 0x0c00009ae1987389 */ /* 0x00006400000c0099 */
[----:B01----:R-:W-:Y:S05]  /*8780*/  ENDCOLLECTIVE ;  /* 0x000000000000791b */ /* 0x003fea0003800000 */
.L_x_35792:
[----:B------:R-:W-:Y:S02]  /*8790*/  HFMA2 R154, -RZ, RZ, 0, 2.384185791015625e-07 ;  /* 0x00000004ff9a7431 */ /* 0x000fe400000001ff */
[----:B------:R-:W-:Y:S01]  /*87a0*/  FADD.FTZ R224, R224, R152 ;  /* 0x00000098e0e07221 */ /* 0x000fe20000010000 */
[----:B------:R-:W-:-:S04]  /*87b0*/  MOV R152, 0xffffffff ;  /* 0xffffffff00987802 */ /* 0x000fc80000000f00 */
[----:B------:R-:W-:-:S07]  /*87c0*/  MOV R225, R224 ;  /* 0x000000e000e17202 */ /* 0x000fce0000000f00 */
[----:B------:R-:W-:Y:S05]  /*87d0*/  WARPSYNC.COLLECTIVE R152, `(.L_x_35793) ;  /* 0x0000000098087348 */ /* 0x000fea0003c00000 */
[----:B------:R0:W1:Y:S02]  /*87e0*/  SHFL.BFLY P6, R152, R225, R154, R153 ;  /* 0x0c00009ae1987389 */ /* 0x00006400000c0099 */
[----:B01----:R-:W-:Y:S05]  /*87f0*/  ENDCOLLECTIVE ;  /* 0x000000000000791b */ /* 0x003fea0003800000 */
.L_x_35793:
[----:B------:R-:W-:Y:S02]  /*8800*/  HFMA2 R154, -RZ, RZ, 0, 4.76837158203125e-07 ;  /* 0x00000008ff9a7431 */ /* 0x000fe400000001ff */
[----:B------:R-:W-:Y:S01]  /*8810*/  FADD.FTZ R224, R224, R152 ;  /* 0x00000098e0e07221 */ /* 0x000fe20000010000 */
[----:B------:R-:W-:-:S04]  /*8820*/  MOV R152, 0xffffffff ;  /* 0xffffffff00987802 */ /* 0x000fc80000000f00 */
[----:B------:R-:W-:-:S07]  /*8830*/  MOV R225, R224 ;  /* 0x000000e000e17202 */ /* 0x000fce0000000f00 */
[----:B------:R-:W-:Y:S05]  /*8840*/  WARPSYNC.COLLECTIVE R152, `(.L_x_35794) ;  /* 0x0000000098087348 */ /* 0x000fea0003c00000 */
[----:B------:R0:W1:Y:S02]  /*8850*/  SHFL.BFLY P6, R152, R225, R154, R153 ;  /* 0x0c00009ae1987389 */ /* 0x00006400000c0099 */
[----:B01----:R-:W-:Y:S05]  /*8860*/  ENDCOLLECTIVE ;  /* 0x000000000000791b */ /* 0x003fea0003800000 */
.L_x_35794:
[----:B------:R-:W-:Y:S02]  /*8870*/  HFMA2 R154, -RZ, RZ, 0, 9.5367431640625e-07 ;  /* 0x00000010ff9a7431 */ /* 0x000fe400000001ff */
[----:B------:R-:W-:Y:S01]  /*8880*/  FADD.FTZ R224, R224, R152 ;  /* 0x00000098e0e07221 */ /* 0x000fe20000010000 */
[----:B------:R-:W-:-:S04]  /*8890*/  MOV R152, 0xffffffff ;  /* 0xffffffff00987802 */ /* 0x000fc80000000f00 */
[----:B------:R-:W-:-:S07]  /*88a0*/  MOV R225, R224 ;  /* 0x000000e000e17202 */ /* 0x000fce0000000f00 */
[----:B------:R-:W-:Y:S05]  /*88b0*/  WARPSYNC.COLLECTIVE R152, `(.L_x_35795) ;  /* 0x0000000098087348 */ /* 0x000fea0003c00000 */
[----:B------:R0:W1:Y:S02]  /*88c0*/  SHFL.BFLY P6, R152, R225, R154, R153 ;  /* 0x0c00009ae1987389 */ /* 0x00006400000c0099 */
[----:B01----:R-:W-:Y:S05]  /*88d0*/  ENDCOLLECTIVE ;  /* 0x000000000000791b */ /* 0x003fea0003800000 */
.L_x_35795:
[----:B------:R-:W-:Y:S05]  /*88e0*/  BRA `(.L_x_35796) ;  /* 0xffffffdc004c7947 */ /* 0x000fea000383ffff */
.L_x_35797:
        /* <DEDUP_REMOVED lines=9> */
.L_x_71506:


//--------------------- .text._ZN10layer_norm13ln_fwd_kernelINS_13Kernel_traitsIf6__halfS2_S2_fjLj2048ELj1ELj4ELj1ELj16ENS_18Kernel_traits_baseILj2048EfS2_S2_S2_fjLj128EEEEELb0ELb1ELb1ELb1EEEvNS_9FwdParamsE --------------------------
	.section	.text._ZN10layer_norm13ln_fwd_kernelINS_13Kernel_traitsIf6__halfS2_S2_fjLj2048ELj1ELj4ELj1ELj16ENS_18Kernel_traits_baseILj2048EfS2_S2_S2_fjLj128EEEEELb0ELb1ELb1ELb1EEEvNS_9FwdParamsE,"ax",@progbits
	.align	128
        .global         _ZN10layer_norm13ln_fwd_kernelINS_13Kernel_traitsIf6__halfS2_S2_fjLj2048ELj1ELj4ELj1ELj16ENS_18Kernel_traits_baseILj2048EfS2_S2_S2_fjLj128EEEEELb0ELb1ELb1ELb1EEEvNS_9FwdParamsE
        .type           _ZN10layer_norm13ln_fwd_kernelINS_13Kernel_traitsIf6__halfS2_S2_fjLj2048ELj1ELj4ELj1ELj16ENS_18Kernel_traits_baseILj2048EfS2_S2_S2_fjLj128EEEEELb0ELb1ELb1ELb1EEEvNS_9FwdParamsE,@function
        .size           _ZN10layer_norm13ln_fwd_kernelINS_13Kernel_traitsIf6__halfS2_S2_fjLj2048ELj1ELj4ELj1ELj16ENS_18Kernel_traits_baseILj2048EfS2_S2_S2_fjLj128EEEEELb0ELb1ELb1ELb1EEEvNS_9FwdParamsE,(.L_x_71507 - _ZN10layer_norm13ln_fwd_kernelINS_13Kernel_traitsIf6__halfS2_S2_fjLj2048ELj1ELj4ELj1ELj16ENS_18Kernel_traits_baseILj2048EfS2_S2_S2_fjLj128EEEEELb0ELb1ELb1ELb1EEEvNS_9FwdParamsE)
        .other          _ZN10layer_norm13ln_fwd_kernelINS_13Kernel_traitsIf6__halfS2_S2_fjLj2048ELj1ELj4ELj1ELj16ENS_18Kernel_traits_baseILj2048EfS2_S2_S2_fjLj128EEEEELb0ELb1ELb1ELb1EEEvNS_9FwdParamsE,@"STO_CUDA_ENTRY STV_DEFAULT"
_ZN10layer_norm13ln_fwd_kernelINS_13Kernel_traitsIf6__halfS2_S2_fjLj2048ELj1ELj4ELj1ELj16ENS_18Kernel_traits_baseILj2048EfS2_S2_S2_fjLj128EEEEELb0ELb1ELb1ELb1EEEvNS_9FwdParamsE:
.text._ZN10layer_norm13ln_fwd_kernelINS_13Kernel_traitsIf6__halfS2_S2_fjLj2048ELj1ELj4ELj1ELj16ENS_18Kernel_traits_baseILj2048EfS2_S2_S2_fjLj128EEEEELb0ELb1ELb1ELb1EEEvNS_9FwdParamsE:
        /* <DEDUP_REMOVED lines=78> */
.L_x_35798:
        /* <DEDUP_REMOVED lines=78> */
.L_x_35799:
[----:B------:R-:W2:Y:S01]  /*09c0*/  LDCU UR4, c[0x0][0x384] ;  /* 0x00007080ff0477ac */ /* 0x000ea20008000800 */
[----:B------:R-:W3:Y:S01]  /*09d0*/  LDCU.U8 UR5, c[0x0][0x410] ;  /* 0x00008200ff0577ac */ /* 0x000ee20008000000 */
[----:B------:R-:W4:Y:S01]  /*09e0*/  LDCU UR10, c[0x0][0x448] ;  /* 0x00008900ff0a77ac */ /* 0x000f220008000800 */
[----:B------:R-:W0:Y:S01]  /*09f0*/  LDCU.64 UR8, c[0x0][0x3a0] ;  /* 0x00007400ff0877ac */ /* 0x000e220008000a00 */
[----:B--2---:R-:W-:-:S13]  /*0a00*/  ISETP.GE.AND P0, PT, R0, UR4, PT ;  /* 0x0000000400007c0c */ /* 0x004fda000bf06270 */
[----:B0--34-:R-:W-:Y:S05]  /*0a10*/  @P0 EXIT ;  /* 0x000000000000094d */ /* 0x019fea0003800000 */
.L_x_35819:
[----:B01----:R-:W0:Y:S08]  /*0a20*/  LDC.64 R2, c[0x0][0x3f0] ;  /* 0x0000fc00ff027b82 */ /* 0x003e300000000a00 */
[----:B------:R-:W1:Y:S08]  /*0a30*/  LDC.64 R4, c[0x0][0x3f8] ;  /* 0x0000fe00ff047b82 */ /* 0x000e700000000a00 */
[----:B--2---:R-:W2:Y:S01]  /*0a40*/  LDC R10, c[0x0][0x388] ;  /* 0x0000e200ff0a7b82 */ /* 0x004ea20000000800 */
[----:B0-----:R-:W-:-:S05]  /*0a50*/  IMAD.WIDE R2, R0, 0x4, R2 ;  /* 0x0000000400027825 */ /* 0x001fca00078e0202 */
[----:B------:R1:W3:Y:S01]  /*0a60*/  LDG.E R222, desc[UR6][R2.64] ;  /* 0x0000000602de7981 */ /* 0x0002e2000c1e1900 */
[----:B------:R-:W-:Y:S02]  /*0a70*/  HFMA2 R223, -RZ, RZ, 0, 0 ;  /* 0x00000000ffdf7431 */ /* 0x000fe400000001ff */
[----:B-1----:R-:W-:-:S06]  /*0a80*/  IMAD.WIDE R2, R0, 0x4, R4 ;  /* 0x0000000400027825 */ /* 0x002fcc00078e0204 */
[----:B------:R-:W4:Y:S01]  /*0a90*/  LDG.E R2, desc[UR6][R2.64] ;  /* 0x0000000602027981 */ /* 0x000f22000c1e1900 */
[----:B---3--:R-:W-:-:S13]  /*0aa0*/  ISETP.GE.AND P1, PT, R222, 0x1, PT ;  /* 0x00000001de00780c */ /* 0x008fda0003f26270 */
[----:B------:R-:W0:Y:S01]  /*0ab0*/  @P1 LDC.64 R6, c[0x0][0x390] ;  /* 0x0000e400ff061b82 */ /* 0x000e220000000a00 */
[----:B------:R-:W-:-:S05]  /*0ac0*/  @P1 IADD3 R8, PT, PT, R222, -0x1, RZ ;  /* 0xffffffffde081810 */ /* 0x000fca0007ffe0ff */
[----:B--2---:R-:W-:-:S05]  /*0ad0*/  @P1 IMAD R8, R8, R10, RZ ;  /* 0x0000000a08081224 */ /* 0x004fca00078e02ff */
[----:B------:R-:W-:-:S04]  /*0ae0*/  @P1 SHF.R.S32.HI R9, RZ, 0x1f, R8 ;  /* 0x0000001fff091819 */ /* 0x000fc80000011408 */
[----:B------:R-:W-:-:S04]  /*0af0*/  @P1 LEA.HI R9, R9, R8, RZ, 0x3 ;  /* 0x0000000809091211 */ /* 0x000fc800078f18ff */
[----:B------:R-:W-:-:S05]  /*0b00*/  @P1 LEA.HI.SX32 R223, R9, R252, 0x1d ;  /* 0x000000fc09df1211 */ /* 0x000fca00078feaff */
[----:B0-----:R-:W-:-:S05]  /*0b10*/  @P1 IMAD.WIDE.U32 R4, R223, 0x10, R6 ;  /* 0x00000010df041825 */ /* 0x001fca00078e0006 */
[----:B-----5:R0:W5:Y:S01]  /*0b20*/  @P1 LDG.E.128 R24, desc[UR6][R4.64] ;  /* 0x0000000604181981 */ /* 0x020162000c1e1d00 */
[----:B------:R-:W-:-:S03]  /*0b30*/  ISETP.NE.U32.AND P0, PT, RZ, UR8, PT ;  /* 0x00000008ff007c0c */ /* 0x000fc6000bf05070 */
[----:B----4-:R0:W-:Y:S01]  /*0b40*/  STL [R1], R2 ;  /* 0x0000000201007387 */ /* 0x0101e20000100800 */
[----:B------:R-:W-:Y:S01]  /*0b50*/  ISETP.NE.AND.EX P0, PT, RZ, UR9, PT, P0 ;  /* 0x00000009ff007c0c */ /* 0x000fe2000bf05300 */
[----:B------:R-:W-:-:S05]  /*0b60*/  IMAD R6, R0, R10, RZ ;  /* 0x0000000a00067224 */ /* 0x000fca00078e02ff */
[----:B------:R-:W-:-:S04]  /*0b70*/  SHF.R.S32.HI R7, RZ, 0x1f, R6 ;  /* 0x0000001fff077819 */ /* 0x000fc80000011406 */
[----:B------:R-:W-:-:S04]  /*0b80*/  LEA.HI R7, R7, R6, RZ, 0x3 ;  /* 0x0000000607077211 */ /* 0x000fc800078f18ff */
[----:B------:R-:W-:Y:S01]  /*0b90*/  LEA.HI.SX32 R224, R7, R252, 0x1d ;  /* 0x000000fc07e07211 */ /* 0x000fe200078feaff */
[----:B0-----:R-:W-:Y:S06]  /*0ba0*/  @!P0 BRA `(.L_x_35800) ;  /* 0x0000000400048947 */ /* 0x001fec0003800000 */
[----:B------:R-:W0:Y:S02]  /*0bb0*/  LDC.64 R20, c[0x0][0x3a0] ;  /* 0x0000e800ff147b82 */ /* 0x000e240000000a00 */
        /* <DEDUP_REMOVED lines=8> */
[----:B------:R-:W4:Y:S01]  /*0c40*/  @P2 LDC R9, c[0x0][0x40c] ;  /* 0x00010300ff092b82 */ /* 0x000f220000000800 */
[----:B0-----:R-:W-:Y:S01]  /*0c50*/  @P2 FMUL.FTZ R3, R2, R3 ;  /* 0x0000000302032220 */ /* 0x001fe20000410000 */
[----:B------:R-:W-:-:S06]  /*0c60*/  @P2 HADD2.F32 R2, -RZ, R24.H1_H1 ;  /* 0x30000018ff022230 */ /* 0x000fcc0000004100 */
[----:B------:R-:W0:Y:S01]  /*0c70*/  @P2 LDC R11, c[0x0][0x40c] ;  /* 0x00010300ff0b2b82 */ /* 0x000e220000000800 */
[----:B-1----:R-:W-:Y:S01]  /*0c80*/  @P2 FMUL.FTZ R2, R2, R5 ;  /* 0x0000000502022220 */ /* 0x002fe20000410000 */
[----:B------:R-:W-:-:S06]  /*0c90*/  @P2 HADD2.F32 R5, -RZ, R25.H1_H1 ;  /* 0x30000019ff052230 */ /* 0x000fcc0000004100 */
[----:B------:R-:W1:Y:S08]  /*0ca0*/  @P2 LDC R10, c[0x0][0x40c] ;  /* 0x00010300ff0a2b82 */ /* 0x000e700000000800 */
[----:B------:R-:W1:Y:S08]  /*0cb0*/  @P2 LDC R13, c[0x0][0x40c] ;  /* 0x00010300ff0d2b82 */ /* 0x000e700000000800 */
[----:B------:R-:W1:Y:S01]  /*0cc0*/  @P2 LDC R15, c[0x0][0x40c] ;  /* 0x00010300ff0f2b82 */ /* 0x000e620000000800 */
[----:B--2---:R-:W-:-:S02]  /*0cd0*/  @P2 HADD2.F32 R7, -RZ, R20.H1_H1 ;  /* 0x30000014ff072230 */ /* 0x004fc40000004100 */
[--C-:B------:R-:W-:Y:S02]  /*0ce0*/  @P2 HADD2.F32 R6, -RZ, R20.reuse.H0_H0 ;  /* 0x20000014ff062230 */ /* 0x100fe40000004100 */
[--C-:B------:R-:W-:Y:S02]  /*0cf0*/  @!P2 HADD2.F32 R210, -RZ, R20.reuse.H1_H1 ;  /* 0x30000014ffd2a230 */ /* 0x100fe40000004100 */
[----:B------:R-:W-:Y:S01]  /*0d00*/  @P2 FFMA.FTZ R210, R2, R89, R7 ;  /* 0x0000005902d22223 */ /* 0x000fe20000010007 */
[----:B------:R-:W-:Y:S02]  /*0d10*/  @!P2 HADD2.F32 R211, -RZ, R20.H0_H0 ;  /* 0x20000014ffd3a230 */ /* 0x000fe40000004100 */
[----:B------:R-:W-:Y:S01]  /*0d20*/  @P2 FFMA.FTZ R211, R3, R88, R6 ;  /* 0x0000005803d32223 */ /* 0x000fe20000010006 */
[----:B---3--:R-:W-:Y:S01]  /*0d30*/  @P2 FMUL.FTZ R2, R5, R8 ;  /* 0x0000000805022220 */ /* 0x008fe20000410000 */
[----:B----4-:R-:W-:Y:S01]  /*0d40*/  @P2 FMUL.FTZ R3, R4, R9 ;  /* 0x0000000904032220 */ /* 0x010fe20000410000 */
[----:B------:R-:W-:-:S02]  /*0d50*/  @P2 HADD2.F32 R8, -RZ, R21.H0_H0 ;  /* 0x20000015ff082230 */ /* 0x000fc40000004100 */
[--C-:B------:R-:W-:Y:S02]  /*0d60*/  @P2 HADD2.F32 R4, -RZ, R26.reuse.H0_H0 ;  /* 0x2000001aff042230 */ /* 0x100fe40000004100 */
[--C-:B------:R-:W-:Y:S02]  /*0d70*/  @P2 HADD2.F32 R7, -RZ, R21.reuse.H1_H1 ;  /* 0x30000015ff072230 */ /* 0x100fe40000004100 */
[----:B------:R-:W-:Y:S02]  /*0d80*/  @!P2 HADD2.F32 R209, -RZ, R21.H0_H0 ;  /* 0x20000015ffd1a230 */ /* 0x000fe40000004100 */
[----:B------:R-:W-:Y:S01]  /*0d90*/  @P2 FFMA.FTZ R209, R3, R90, R8 ;  /* 0x0000005a03d12223 */ /* 0x000fe20000010008 */
[----:B------:R-:W-:Y:S02]  /*0da0*/  @P2 HADD2.F32 R5, -RZ, R26.H1_H1 ;  /* 0x3000001aff052230 */ /* 0x000fe40000004100 */
[----:B0-----:R-:W-:Y:S01]  /*0db0*/  @P2 FMUL.FTZ R3, R4, R11 ;  /* 0x0000000b04032220 */ /* 0x001fe20000410000 */
[----:B------:R-:W-:-:S02]  /*0dc0*/  @P2 HADD2.F32 R6, -RZ, R27.H0_H0 ;  /* 0x2000001bff062230 */ /* 0x000fc40000004100 */
[----:B------:R-:W-:Y:S02]  /*0dd0*/  @!P2 HADD2.F32 R208, -RZ, R21.H1_H1 ;  /* 0x30000015ffd0a230 */ /* 0x000fe40000004100 */
[----:B------:R-:W-:Y:S01]  /*0de0*/  @P2 FFMA.FTZ R208, R2, R91, R7 ;  /* 0x0000005b02d02223 */ /* 0x000fe20000010007 */
[----:B------:R-:W-:Y:S02]  /*0df0*/  @P2 HADD2.F32 R4, -RZ, R27.H1_H1 ;  /* 0x3000001bff042230 */ /* 0x000fe40000004100 */
[----:B-1----:R-:W-:Y:S01]  /*0e00*/  @P2 FMUL.FTZ R2, R5, R10 ;  /* 0x0000000a05022220 */ /* 0x002fe20000410000 */
[----:B------:R-:W-:Y:S01]  /*0e10*/  @P2 FMUL.FTZ R5, R6, R13 ;  /* 0x0000000d06052220 */ /* 0x000fe20000410000 */
[--C-:B------:R-:W-:Y:S02]  /*0e20*/  @P2 HADD2.F32 R6, -RZ, R22.reuse.H0_H0 ;  /* 0x20000016ff062230 */ /* 0x100fe40000004100 */
[----:B------:R-:W-:Y:S02]  /*0e30*/  @P2 HADD2.F32 R7, -RZ, R22.H1_H1 ;  /* 0x30000016ff072230 */ /* 0x000fe40000004100 */
[----:B------:R-:W-:Y:S01]  /*0e40*/  @P2 FMUL.FTZ R4, R4, R15 ;  /* 0x0000000f04042220 */ /* 0x000fe20000410000 */
[----:B------:R-:W-:-:S02]  /*0e50*/  @P2 HADD2.F32 R8, -RZ, R23.H0_H0 ;  /* 0x20000017ff082230 */ /* 0x000fc40000004100 */
[--C-:B------:R-:W-:Y:S02]  /*0e60*/  @P2 HADD2.F32 R9, -RZ, R23.reuse.H1_H1 ;  /* 0x30000017ff092230 */ /* 0x100fe40000004100 */
[--C-:B------:R-:W-:Y:S02]  /*0e70*/  @!P2 HADD2.F32 R207, -RZ, R22.reuse.H0_H0 ;  /* 0x20000016ffcfa230 */ /* 0x100fe40000004100 */
[----:B------:R-:W-:Y:S01]  /*0e80*/  @P2 FFMA.FTZ R207, R3, R84, R6 ;  /* 0x0000005403cf2223 */ /* 0x000fe20000010006 */
[----:B------:R-:W-:Y:S02]  /*0e90*/  @!P2 HADD2.F32 R206, -RZ, R22.H1_H1 ;  /* 0x30000016ffcea230 */ /* 0x000fe40000004100 */
[----:B------:R-:W-:Y:S01]  /*0ea0*/  @P2 FFMA.FTZ R206, R2, R85, R7 ;  /* 0x0000005502ce2223 */ /* 0x000fe20000010007 */
[--C-:B------:R-:W-:Y:S02]  /*0eb0*/  @!P2 HADD2.F32 R213, -RZ, R23.reuse.H0_H0 ;  /* 0x20000017ffd5a230 */ /* 0x100fe40000004100 */
[----:B------:R-:W-:Y:S01]  /*0ec0*/  @P2 FFMA.FTZ R213, R5, R86, R8 ;  /* 0x0000005605d52223 */ /* 0x000fe20000010008 */
[----:B------:R-:W-:-:S02]  /*0ed0*/  @!P2 HADD2.F32 R212, -RZ, R23.H1_H1 ;  /* 0x30000017ffd4a230 */ /* 0x000fc40000004100 */
[----:B------:R-:W-:Y:S01]  /*0ee0*/  @P2 FFMA.FTZ R212, R4, R87, R9 ;  /* 0x0000005704d42223 */ /* 0x000fe20000010009 */
[----:B------:R-:W-:Y:S02]  /*0ef0*/  F2FP.F16.F32.PACK_AB R4, RZ, R211 ;  /* 0x000000d3ff04723e */ /* 0x000fe400000000ff */
[----:B------:R-:W-:Y:S02]  /*0f00*/  F2FP.F16.F32.PACK_AB R2, RZ, R210 ;  /* 0x000000d2ff02723e */ /* 0x000fe400000000ff */
        /* <DEDUP_REMOVED lines=11> */
.L_x_35800:
[----:B------:R-:W0:Y:S01]  /*0fc0*/  @P1 LDC R3, c[0x0][0x40c] ;  /* 0x00010300ff031b82 */ /* 0x000e220000000800 */
[----:B-----5:R-:W-:Y:S01]  /*0fd0*/  @P1 HADD2.F32 R2, -RZ, R24.H1_H1 ;  /* 0x30000018ff021230 */ /* 0x020fe20000004100 */
[----:B------:R-:W-:Y:S01]  /*0fe0*/  CS2R R210, SRZ ;  /* 0x0000000000d27805 */ /* 0x000fe2000001ff00 */
[----:B------:R-:W-:Y:S01]  /*0ff0*/  @P1 HADD2.F32 R4, -RZ, R25.H0_H0 ;  /* 0x20000019ff041230 */ /* 0x000fe20000004100 */
[----:B------:R-:W-:Y:S01]  /*1000*/  CS2R R208, SRZ ;  /* 0x0000000000d07805 */ /* 0x000fe2000001ff00 */
[----:B------:R-:W-:Y:S01]  /*1010*/  @P1 HADD2.F32 R6, -RZ, R26.H0_H0 ;  /* 0x2000001aff061230 */ /* 0x000fe20000004100 */
[----:B------:R-:W-:Y:S02]  /*1020*/  CS2R R206, SRZ ;  /* 0x0000000000ce7805 */ /* 0x000fe4000001ff00 */
[----:B------:R-:W-:Y:S01]  /*1030*/  CS2R R212, SRZ ;  /* 0x0000000000d47805 */ /* 0x000fe2000001ff00 */
[----:B------:R-:W1:Y:S08]  /*1040*/  @P1 LDC R5, c[0x0][0x40c] ;  /* 0x00010300ff051b82 */ /* 0x000e700000000800 */
[----:B------:R-:W2:Y:S08]  /*1050*/  @P1 LDC R7, c[0x0][0x40c] ;  /* 0x00010300ff071b82 */ /* 0x000eb00000000800 */
[----:B------:R-:W3:Y:S01]  /*1060*/  @P1 LDC R9, c[0x0][0x40c] ;  /* 0x00010300ff091b82 */ /* 0x000ee20000000800 */
[----:B0-----:R-:W-:-:S04]  /*1070*/  @P1 FMUL.FTZ R2, R2, R3 ;  /* 0x0000000302021220 */ /* 0x001fc80000410000 */
[----:B------:R-:W-:Y:S01]  /*1080*/  @P1 FMUL.FTZ R210, R2, R89 ;  /* 0x0000005902d21220 */ /* 0x000fe20000410000 */
[----:B------:R-:W-:Y:S02]  /*1090*/  @P1 HADD2.F32 R2, -RZ, R26.H1_H1 ;  /* 0x3000001aff021230 */ /* 0x000fe40000004100 */
[----:B------:R-:W0:Y:S01]  /*10a0*/  @P1 LDC R11, c[0x0][0x40c] ;  /* 0x00010300ff0b1b82 */ /* 0x000e220000000800 */
[----:B-1----:R-:W-:Y:S01]  /*10b0*/  @P1 FMUL.FTZ R5, R4, R5 ;  /* 0x0000000504051220 */ /* 0x002fe20000410000 */
[----:B------:R-:W-:-:S03]  /*10c0*/  @P1 HADD2.F32 R4, -RZ, R25.H1_H1 ;  /* 0x30000019ff041230 */ /* 0x000fc60000004100 */
[----:B------:R-:W-:Y:S01]  /*10d0*/  @P1 FMUL.FTZ R209, R5, R90 ;  /* 0x0000005a05d11220 */ /* 0x000fe20000410000 */
[----:B------:R-:W-:Y:S02]  /*10e0*/  @P1 HADD2.F32 R5, -RZ, R27.H0_H0 ;  /* 0x2000001bff051230 */ /* 0x000fe40000004100 */
[----:B------:R-:W1:Y:S01]  /*10f0*/  @P1 LDC R8, c[0x0][0x40c] ;  /* 0x00010300ff081b82 */ /* 0x000e620000000800 */
[----:B--2---:R-:W-:-:S04]  /*1100*/  @P1 FMUL.FTZ R4, R4, R7 ;  /* 0x0000000704041220 */ /* 0x004fc80000410000 */
[----:B------:R-:W-:-:S03]  /*1110*/  @P1 FMUL.FTZ R208, R4, R91 ;  /* 0x0000005b04d01220 */ /* 0x000fc60000410000 */
[----:B------:R-:W2:Y:S01]  /*1120*/  @P1 LDC R13, c[0x0][0x40c] ;  /* 0x00010300ff0d1b82 */ /* 0x000ea20000000800 */
[----:B---3--:R-:W-:Y:S01]  /*1130*/  @P1 FMUL.FTZ R9, R6, R9 ;  /* 0x0000000906091220 */ /* 0x008fe20000410000 */
[----:B------:R-:W-:-:S03]  /*1140*/  @P1 HADD2.F32 R6, -RZ, R27.H1_H1 ;  /* 0x3000001bff061230 */ /* 0x000fc60000004100 */
[----:B------:R-:W-:-:S03]  /*1150*/  @P1 FMUL.FTZ R207, R9, R84 ;  /* 0x0000005409cf1220 */ /* 0x000fc60000410000 */
[----:B------:R-:W3:Y:S01]  /*1160*/  @P1 LDC R3, c[0x0][0x40c] ;  /* 0x00010300ff031b82 */ /* 0x000ee20000000800 */
[----:B0-----:R-:W-:Y:S01]  /*1170*/  @P1 FMUL.FTZ R4, R2, R11 ;  /* 0x0000000b02041220 */ /* 0x001fe20000410000 */
[----:B------:R-:W-:-:S03]  /*1180*/  @P1 HADD2.F32 R2, -RZ, R24.H0_H0 ;  /* 0x20000018ff021230 */ /* 0x000fc60000004100 */
[----:B------:R-:W-:Y:S01]  /*1190*/  @P1 FMUL.FTZ R206, R4, R85 ;  /* 0x0000005504ce1220 */ /* 0x000fe20000410000 */
[----:B-1----:R-:W-:-:S04]  /*11a0*/  @P1 FMUL.FTZ R5, R5, R8 ;  /* 0x0000000805051220 */ /* 0x002fc80000410000 */
[----:B------:R-:W-:Y:S01]  /*11b0*/  F2FP.F16.F32.PACK_AB R7, RZ, R206 ;  /* 0x000000ceff07723e */ /* 0x000fe200000000ff */
[----:B------:R-:W-:Y:S01]  /*11c0*/  @P1 FMUL.FTZ R213, R5, R86 ;  /* 0x0000005605d51220 */ /* 0x000fe20000410000 */
[----:B------:R-:W-:Y:S01]  /*11d0*/  F2FP.F16.F32.PACK_AB R5, RZ, R209 ;  /* 0x000000d1ff05723e */ /* 0x000fe200000000ff */
[----:B--2---:R-:W-:-:S03]  /*11e0*/  @P1 FMUL.FTZ R6, R6, R13 ;  /* 0x0000000d06061220 */ /* 0x004fc60000410000 */
[----:B------:R-:W-:Y:S01]  /*11f0*/  F2FP.F16.F32.PACK_AB R8, RZ, R213 ;  /* 0x000000d5ff08723e */ /* 0x000fe200000000ff */
[----:B------:R-:W-:Y:S01]  /*1200*/  @P1 FMUL.FTZ R212, R6, R87 ;  /* 0x0000005706d41220 */ /* 0x000fe20000410000 */
[----:B------:R-:W-:Y:S01]  /*1210*/  F2FP.F16.F32.PACK_AB R6, RZ, R207 ;  /* 0x000000cfff06723e */ /* 0x000fe200000000ff */
[----:B---3--:R-:W-:Y:S01]  /*1220*/  @P1 FMUL.FTZ R3, R2, R3 ;  /* 0x0000000302031220 */ /* 0x008fe20000410000 */
[----:B------:R-:W-:Y:S02]  /*1230*/  F2FP.F16.F32.PACK_AB R2, RZ, R210 ;  /* 0x000000d2ff02723e */ /* 0x000fe400000000ff */
[----:B------:R-:W-:Y:S01]  /*1240*/  F2FP.F16.F32.PACK_AB R9, RZ, R212 ;  /* 0x000000d4ff09723e */ /* 0x000fe200000000ff */
[----:B------:R-:W-:Y:S01]  /*1250*/  @P1 FMUL.FTZ R211, R3, R88 ;  /* 0x0000005803d31220 */ /* 0x000fe20000410000 */
[----:B------:R-:W-:Y:S02]  /*1260*/  F2FP.F16.F32.PACK_AB R3, RZ, R208 ;  /* 0x000000d0ff03723e */ /* 0x000fe400000000ff */
[----:B------:R-:W-:-:S02]  /*1270*/  PRMT R6, R6, 0x5410, R7 ;  /* 0x0000541006067816 */ /* 0x000fc40000000007 */
[----:B------:R-:W-:Y:S02]  /*1280*/  F2FP.F16.F32.PACK_AB R4, RZ, R211 ;  /* 0x000000d3ff04723e */ /* 0x000fe400000000ff */
[----:B------:R-:W-:Y:S02]  /*1290*/  PRMT R5, R5, 0x5410, R3 ;  /* 0x0000541005057816 */ /* 0x000fe40000000003 */
[----:B------:R-:W-:Y:S02]  /*12a0*/  PRMT R7, R8, 0x5410, R9 ;  /* 0x0000541008077816 */ /* 0x000fe40000000009 */
[----:B------:R-:W-:-:S07]  /*12b0*/  PRMT R4, R4, 0x5410, R2 ;  /* 0x0000541004047816 */ /* 0x000fce0000000002 */
.L_x_35801:
        /* <DEDUP_REMOVED lines=13> */
[----:B-----5:R-:W-:Y:S02]  /*1390*/  HADD2.F32 R198, -RZ, R20.H1_H1 ;  /* 0x30000014ffc67230 */ /* 0x020fe40000004100 */
[--C-:B------:R-:W-:Y:S02]  /*13a0*/  HADD2.F32 R199, -RZ, R21.reuse.H0_H0 ;  /* 0x20000015ffc77230 */ /* 0x100fe40000004100 */
[----:B------:R-:W-:Y:S02]  /*13b0*/  HADD2.F32 R200, -RZ, R21.H1_H1 ;  /* 0x30000015ffc87230 */ /* 0x000fe40000004100 */
[--C-:B------:R-:W-:Y:S02]  /*13c0*/  HADD2.F32 R201, -RZ, R22.reuse.H0_H0 ;  /* 0x20000016ffc97230 */ /* 0x100fe40000004100 */
[----:B------:R-:W-:Y:S02]  /*13d0*/  HADD2.F32 R202, -RZ, R22.H1_H1 ;  /* 0x30000016ffca7230 */ /* 0x000fe40000004100 */
[----:B------:R-:W-:-:S02]  /*13e0*/  HADD2.F32 R205, -RZ, R23.H0_H0 ;  /* 0x20000017ffcd7230 */ /* 0x000fc40000004100 */
[----:B0-----:R-:W0:Y:S01]  /*13f0*/  @P2 LDC R3, c[0x0][0x40c] ;  /* 0x00010300ff032b82 */ /* 0x001e220000000800 */
[----:B------:R-:W-:Y:S02]  /*1400*/  @P2 HADD2.F32 R2, -RZ, R24.H1_H1 ;  /* 0x30000018ff022230 */ /* 0x000fe40000004100 */
[----:B------:R-:W-:Y:S02]  /*1410*/  @P2 HADD2.F32 R4, -RZ, R25.H1_H1 ;  /* 0x30000019ff042230 */ /* 0x000fe40000004100 */
[----:B------:R-:W-:Y:S02]  /*1420*/  HADD2.F32 R203, -RZ, R20.H0_H0 ;  /* 0x20000014ffcb7230 */ /* 0x000fe40000004100 */
[----:B------:R-:W-:Y:S01]  /*1430*/  HADD2.F32 R204, -RZ, R23.H1_H1 ;  /* 0x30000017ffcc7230 */ /* 0x000fe20000004100 */
[----:B------:R-:W1:Y:S08]  /*1440*/  @P2 LDC R7, c[0x0][0x40c] ;  /* 0x00010300ff072b82 */ /* 0x000e700000000800 */
[----:B------:R-:W2:Y:S01]  /*1450*/  @P2 LDC R9, c[0x0][0x40c] ;  /* 0x00010300ff092b82 */ /* 0x000ea20000000800 */
[----:B0-----:R-:W-:-:S07]  /*1460*/  @P2 FMUL.FTZ R5, R2, R3 ;  /* 0x0000000302052220 */ /* 0x001fce0000410000 */
[----:B------:R-:W0:Y:S01]  /*1470*/  @P2 LDC R6, c[0x0][0x40c] ;  /* 0x00010300ff062b82 */ /* 0x000e220000000800 */
[----:B------:R-:W-:Y:S02]  /*1480*/  @P2 HADD2.F32 R2, -RZ, R25.H0_H0 ;  /* 0x20000019ff022230 */ /* 0x000fe40000004100 */
[----:B------:R-:W-:Y:S01]  /*1490*/  @P2 FFMA.FTZ R198, R5, R81, R198 ;  /* 0x0000005105c62223 */ /* 0x000fe200000100c6 */
[----:B------:R-:W-:Y:S02]  /*14a0*/  @P2 HADD2.F32 R5, -RZ, R26.H0_H0 ;  /* 0x2000001aff052230 */ /* 0x000fe40000004100 */
[----:B-1----:R-:W-:Y:S02]  /*14b0*/  @P2 FMUL.FTZ R2, R2, R7 ;  /* 0x0000000702022220 */ /* 0x002fe40000410000 */
[----:B------:R-:W1:Y:S02]  /*14c0*/  @P2 LDC R3, c[0x0][0x40c] ;  /* 0x00010300ff032b82 */ /* 0x000e640000000800 */
[----:B------:R-:W-:Y:S01]  /*14d0*/  @P2 FFMA.FTZ R199, R2, R82, R199 ;  /* 0x0000005202c72223 */ /* 0x000fe200000100c7 */
[----:B------:R-:W-:-:S02]  /*14e0*/  @P2 HADD2.F32 R2, -RZ, R24.H0_H0 ;  /* 0x20000018ff022230 */ /* 0x000fc40000004100 */
[----:B--2---:R-:W-:-:S03]  /*14f0*/  @P2 FMUL.FTZ R9, R4, R9 ;  /* 0x0000000904092220 */ /* 0x004fc60000410000 */
[----:B------:R-:W2:Y:S01]  /*1500*/  @P2 LDC R11, c[0x0][0x40c] ;  /* 0x00010300ff0b2b82 */ /* 0x000ea20000000800 */
[----:B------:R-:W-:Y:S02]  /*1510*/  @P2 HADD2.F32 R4, -RZ, R26.H1_H1 ;  /* 0x3000001aff042230 */ /* 0x000fe40000004100 */
[----:B------:R-:W-:-:S05]  /*1520*/  @P2 FFMA.FTZ R200, R9, R83, R200 ;  /* 0x0000005309c82223 */ /* 0x000fca00000100c8 */
[----:B------:R-:W3:Y:S01]  /*1530*/  @P2 LDC R8, c[0x0][0x40c] ;  /* 0x00010300ff082b82 */ /* 0x000ee20000000800 */
[----:B0-----:R-:W-:Y:S01]  /*1540*/  @P2 FMUL.FTZ R6, R5, R6 ;  /* 0x0000000605062220 */ /* 0x001fe20000410000 */
[----:B------:R-:W-:-:S03]  /*1550*/  @P2 HADD2.F32 R5, -RZ, R27.H0_H0 ;  /* 0x2000001bff052230 */ /* 0x000fc60000004100 */
[----:B------:R-:W-:-:S03]  /*1560*/  @P2 FFMA.FTZ R201, R6, R76, R201 ;  /* 0x0000004c06c92223 */ /* 0x000fc600000100c9 */
[----:B------:R-:W0:Y:S01]  /*1570*/  @P2 LDC R10, c[0x0][0x40c] ;  /* 0x00010300ff0a2b82 */ /* 0x000e220000000800 */
[----:B-1----:R-:W-:Y:S01]  /*1580*/  @P2 FMUL.FTZ R2, R2, R3 ;  /* 0x0000000302022220 */ /* 0x002fe20000410000 */
[----:B------:R-:W-:Y:S01]  /*1590*/  @P2 HADD2.F32 R3, -RZ, R27.H1_H1 ;  /* 0x3000001bff032230 */ /* 0x000fe20000004100 */
[----:B------:R-:W-:Y:S02]  /*15a0*/  F2FP.F16.F32.PACK_AB R6, RZ, R201 ;  /* 0x000000c9ff06723e */ /* 0x000fe400000000ff */
[----:B------:R-:W-:Y:S01]  /*15b0*/  @P2 FFMA.FTZ R203, R2, R80, R203 ;  /* 0x0000005002cb2223 */ /* 0x000fe200000100cb */
[----:B------:R-:W-:Y:S01]  /*15c0*/  F2FP.F16.F32.PACK_AB R2, RZ, R198 ;  /* 0x000000c6ff02723e */ /* 0x000fe200000000ff */
[----:B--2---:R-:W-:-:S03]  /*15d0*/  @P2 FMUL.FTZ R11, R4, R11 ;  /* 0x0000000b040b2220 */ /* 0x004fc60000410000 */
[----:B------:R-:W-:Y:S01]  /*15e0*/  F2FP.F16.F32.PACK_AB R4, RZ, R203 ;  /* 0x000000cbff04723e */ /* 0x000fe200000000ff */
[----:B------:R-:W-:-:S03]  /*15f0*/  @P2 FFMA.FTZ R202, R11, R77, R202 ;  /* 0x0000004d0bca2223 */ /* 0x000fc600000100ca */
[----:B------:R-:W-:Y:S01]  /*1600*/  PRMT R4, R4, 0x5410, R2 ;  /* 0x0000541004047816 */ /* 0x000fe20000000002 */
[----:B---3--:R-:W-:Y:S01]  /*1610*/  @P2 FMUL.FTZ R8, R5, R8 ;  /* 0x0000000805082220 */ /* 0x008fe20000410000 */
[----:B------:R-:W-:-:S03]  /*1620*/  F2FP.F16.F32.PACK_AB R5, RZ, R199 ;  /* 0x000000c7ff05723e */ /* 0x000fc600000000ff */
[----:B------:R-:W-:Y:S01]  /*1630*/  @P2 FFMA.FTZ R205, R8, R78, R205 ;  /* 0x0000004e08cd2223 */ /* 0x000fe200000100cd */
[----:B------:R-:W-:Y:S01]  /*1640*/  F2FP.F16.F32.PACK_AB R8, RZ, R202 ;  /* 0x000000caff08723e */ /* 0x000fe200000000ff */
[----:B0-----:R-:W-:-:S03]  /*1650*/  @P2 FMUL.FTZ R3, R3, R10 ;  /* 0x0000000a03032220 */ /* 0x001fc60000410000 */
[----:B------:R-:W-:Y:S02]  /*1660*/  F2FP.F16.F32.PACK_AB R9, RZ, R205 ;  /* 0x000000cdff09723e */ /* 0x000fe400000000ff */
[----:B------:R-:W-:Y:S01]  /*1670*/  PRMT R6, R6, 0x5410, R8 ;  /* 0x0000541006067816 */ /* 0x000fe20000000008 */
[----:B------:R-:W-:Y:S01]  /*1680*/  @P2 FFMA.FTZ R204, R3, R79, R204 ;  /* 0x0000004f03cc2223 */ /* 0x000fe200000100cc */
[----:B------:R-:W-:-:S04]  /*1690*/  F2FP.F16.F32.PACK_AB R3, RZ, R200 ;  /* 0x000000c8ff03723e */ /* 0x000fc800000000ff */
[----:B------:R-:W-:Y:S02]  /*16a0*/  F2FP.F16.F32.PACK_AB R7, RZ, R204 ;  /* 0x000000ccff07723e */ /* 0x000fe400000000ff */
[----:B------:R-:W-:Y:S02]  /*16b0*/  PRMT R5, R5, 0x5410, R3 ;  /* 0x0000541005057816 */ /* 0x000fe40000000003 */
[----:B------:R-:W-:Y:S01]  /*16c0*/  PRMT R7, R9, 0x5410, R7 ;  /* 0x0000541009077816 */ /* 0x000fe20000000007 */
[----:B------:R-:W-:Y:S06]  /*16d0*/  BRA `(.L_x_35803) ;  /* 0x0000000000c07947 */ /* 0x000fec0003800000 */
.L_x_35802:
[----:B0-----:R-:W0:Y:S01]  /*16e0*/  @P1 LDC R3, c[0x0][0x40c] ;  /* 0x00010300ff031b82 */ /* 0x001e220000000800 */
        /* <DEDUP_REMOVED lines=47> */
.L_x_35803:
        /* <DEDUP_REMOVED lines=14> */
[--C-:B------:R-:W-:Y:S02]  /*1ac0*/  HADD2.F32 R2, -RZ, R20.reuse.H1_H1 ;  /* 0x30000014ff027230 */ /* 0x100fe40000004100 */
[----:B------:R-:W-:Y:S02]  /*1ad0*/  HADD2.F32 R197, -RZ, R23.H0_H0 ;  /* 0x20000017ffc57230 */ /* 0x000fe40000004100 */
[----:B------:R-:W-:Y:S02]  /*1ae0*/  HADD2.F32 R195, -RZ, R20.H0_H0 ;  /* 0x20000014ffc37230 */ /* 0x000fe40000004100 */
[----:B------:R-:W-:Y:S02]  /*1af0*/  HADD2.F32 R192, -RZ, R21.H1_H1 ;  /* 0x30000015ffc07230 */ /* 0x000fe40000004100 */
[----:B------:R-:W-:-:S02]  /*1b00*/  HADD2.F32 R193, -RZ, R22.H0_H0 ;  /* 0x20000016ffc17230 */ /* 0x000fc40000004100 */
[----:B------:R-:W0:Y:S01]  /*1b10*/  @P2 LDC R9, c[0x0][0x40c] ;  /* 0x00010300ff092b82 */ /* 0x000e220000000800 */
[----:B------:R-:W-:Y:S02]  /*1b20*/  @P2 HADD2.F32 R6, -RZ, R25.H0_H0 ;  /* 0x20000019ff062230 */ /* 0x000fe40000004100 */
[----:B------:R-:W-:Y:S02]  /*1b30*/  @P2 HADD2.F32 R3, -RZ, R24.H1_H1 ;  /* 0x30000018ff032230 */ /* 0x000fe40000004100 */
[----:B------:R-:W-:Y:S02]  /*1b40*/  HADD2.F32 R194, -RZ, R22.H1_H1 ;  /* 0x30000016ffc27230 */ /* 0x000fe40000004100 */
[----:B------:R-:W-:Y:S01]  /*1b50*/  HADD2.F32 R196, -RZ, R23.H1_H1 ;  /* 0x30000017ffc47230 */ /* 0x000fe20000004100 */
[----:B------:R-:W1:Y:S08]  /*1b60*/  @P2 LDC R4, c[0x0][0x40c] ;  /* 0x00010300ff042b82 */ /* 0x000e700000000800 */
[----:B------:R-:W2:Y:S08]  /*1b70*/  @P2 LDC R11, c[0x0][0x40c] ;  /* 0x00010300ff0b2b82 */ /* 0x000eb00000000800 */
[----:B------:R-:W3:Y:S01]  /*1b80*/  @P2 LDC R8, c[0x0][0x40c] ;  /* 0x00010300ff082b82 */ /* 0x000ee20000000800 */
[----:B0-----:R-:W-:-:S07]  /*1b90*/  @P2 FMUL.FTZ R6, R6, R9 ;  /* 0x0000000906062220 */ /* 0x001fce0000410000 */
[----:B------:R-:W0:Y:S01]  /*1ba0*/  @P2 LDC R9, c[0x0][0x40c] ;  /* 0x00010300ff092b82 */ /* 0x000e220000000800 */
[----:B-1----:R-:W-:Y:S01]  /*1bb0*/  @P2 FMUL.FTZ R5, R3, R4 ;  /* 0x0000000403052220 */ /* 0x002fe20000410000 */
[----:B------:R-:W-:Y:S01]  /*1bc0*/  @!P2 MOV R3, R7 ;  /* 0x000000070003a202 */ /* 0x000fe20000000f00 */
[----:B------:R-:W-:Y:S01]  /*1bd0*/  @P2 FFMA.FTZ R3, R6, R74, R7 ;  /* 0x0000004a06032223 */ /* 0x000fe20000010007 */
[----:B------:R-:W-:Y:S02]  /*1be0*/  @P2 HADD2.F32 R4, -RZ, R25.H1_H1 ;  /* 0x30000019ff042230 */ /* 0x000fe40000004100 */
[----:B------:R-:W-:Y:S01]  /*1bf0*/  @P2 FFMA.FTZ R2, R5, R73, R2 ;  /* 0x0000004905022223 */ /* 0x000fe20000010002 */
[--C-:B------:R-:W-:Y:S01]  /*1c00*/  @P2 HADD2.F32 R5, -RZ, R26.reuse.H0_H0 ;  /* 0x2000001aff052230 */ /* 0x100fe20000004100 */
[----:B------:R-:W1:Y:S01]  /*1c10*/  @P2 LDC R7, c[0x0][0x40c] ;  /* 0x00010300ff072b82 */ /* 0x000e620000000800 */
[----:B--2---:R-:W-:Y:S01]  /*1c20*/  @P2 FMUL.FTZ R11, R4, R11 ;  /* 0x0000000b040b2220 */ /* 0x004fe20000410000 */
[----:B------:R-:W-:-:S03]  /*1c30*/  @P2 HADD2.F32 R4, -RZ, R26.H1_H1 ;  /* 0x3000001aff042230 */ /* 0x000fc60000004100 */
[----:B------:R-:W-:Y:S01]  /*1c40*/  @P2 FFMA.FTZ R192, R11, R75, R192 ;  /* 0x0000004b0bc02223 */ /* 0x000fe200000100c0 */
[----:B---3--:R-:W-:Y:S02]  /*1c50*/  @P2 FMUL.FTZ R8, R5, R8 ;  /* 0x0000000805082220 */ /* 0x008fe40000410000 */
[----:B------:R-:W2:Y:S02]  /*1c60*/  @P2 LDC R5, c[0x0][0x40c] ;  /* 0x00010300ff052b82 */ /* 0x000ea40000000800 */
[----:B------:R-:W-:Y:S01]  /*1c70*/  F2FP.F16.F32.PACK_AB R6, RZ, R192 ;  /* 0x000000c0ff06723e */ /* 0x000fe200000000ff */
[----:B------:R-:W-:Y:S01]  /*1c80*/  @P2 FFMA.FTZ R193, R8, R68, R193 ;  /* 0x0000004408c12223 */ /* 0x000fe200000100c1 */
[----:B------:R-:W-:Y:S01]  /*1c90*/  F2FP.F16.F32.PACK_AB R8, RZ, R2 ;  /* 0x00000002ff08723e */ /* 0x000fe200000000ff */
[----:B0-----:R-:W-:Y:S01]  /*1ca0*/  @P2 FMUL.FTZ R9, R4, R9 ;  /* 0x0000000904092220 */ /* 0x001fe20000410000 */
[----:B------:R-:W-:-:S03]  /*1cb0*/  @P2 HADD2.F32 R4, -RZ, R27.H0_H0 ;  /* 0x2000001bff042230 */ /* 0x000fc60000004100 */
[----:B------:R-:W-:Y:S01]  /*1cc0*/  @P2 FFMA.FTZ R194, R9, R69, R194 ;  /* 0x0000004509c22223 */ /* 0x000fe200000100c2 */
[----:B------:R-:W-:Y:S01]  /*1cd0*/  F2FP.F16.F32.PACK_AB R9, RZ, R193 ;  /* 0x000000c1ff09723e */ /* 0x000fe200000000ff */
[----:B-1----:R-:W-:-:S03]  /*1ce0*/  @P2 FMUL.FTZ R4, R4, R7 ;  /* 0x0000000704042220 */ /* 0x002fc60000410000 */
[----:B------:R-:W-:Y:S01]  /*1cf0*/  F2FP.F16.F32.PACK_AB R10, RZ, R194 ;  /* 0x000000c2ff0a723e */ /* 0x000fe200000000ff */
[----:B------:R-:W0:Y:S01]  /*1d00*/  @P2 LDC R7, c[0x0][0x40c] ;  /* 0x00010300ff072b82 */ /* 0x000e220000000800 */
[----:B------:R-:W-:Y:S01]  /*1d10*/  @P2 FFMA.FTZ R197, R4, R70, R197 ;  /* 0x0000004604c52223 */ /* 0x000fe200000100c5 */
[----:B------:R-:W-:-:S04]  /*1d20*/  @P2 HADD2.F32 R4, -RZ, R24.H0_H0 ;  /* 0x20000018ff042230 */ /* 0x000fc80000004100 */
[----:B------:R-:W-:Y:S01]  /*1d30*/  F2FP.F16.F32.PACK_AB R11, RZ, R197 ;  /* 0x000000c5ff0b723e */ /* 0x000fe200000000ff */
[----:B--2---:R-:W-:Y:S01]  /*1d40*/  @P2 FMUL.FTZ R4, R4, R5 ;  /* 0x0000000504042220 */ /* 0x004fe20000410000 */
[----:B------:R-:W-:-:S03]  /*1d50*/  F2FP.F16.F32.PACK_AB R5, RZ, R3 ;  /* 0x00000003ff05723e */ /* 0x000fc600000000ff */
[----:B------:R-:W-:Y:S01]  /*1d60*/  @P2 FFMA.FTZ R195, R4, R72, R195 ;  /* 0x0000004804c32223 */ /* 0x000fe200000100c3 */
[----:B------:R-:W-:Y:S01]  /*1d70*/  @P2 HADD2.F32 R4, -RZ, R27.H1_H1 ;  /* 0x3000001bff042230 */ /* 0x000fe20000004100 */
[----:B------:R-:W-:Y:S02]  /*1d80*/  PRMT R5, R5, 0x5410, R6 ;  /* 0x0000541005057816 */ /* 0x000fe40000000006 */
[----:B------:R-:W-:Y:S02]  /*1d90*/  PRMT R6, R9, 0x5410, R10 ;  /* 0x0000541009067816 */ /* 0x000fe4000000000a */
[----:B0-----:R-:W-:Y:S01]  /*1da0*/  @P2 FMUL.FTZ R7, R4, R7 ;  /* 0x0000000704072220 */ /* 0x001fe20000410000 */
[----:B------:R-:W-:-:S03]  /*1db0*/  F2FP.F16.F32.PACK_AB R4, RZ, R195 ;  /* 0x000000c3ff04723e */ /* 0x000fc600000000ff */
[----:B------:R-:W-:Y:S01]  /*1dc0*/  @P2 FFMA.FTZ R196, R7, R71, R196 ;  /* 0x0000004707c42223 */ /* 0x000fe200000100c4 */
[----:B------:R-:W-:-:S04]  /*1dd0*/  PRMT R4, R4, 0x5410, R8 ;  /* 0x0000541004047816 */ /* 0x000fc80000000008 */
[----:B------:R-:W-:-:S04]  /*1de0*/  F2FP.F16.F32.PACK_AB R7, RZ, R196 ;  /* 0x000000c4ff07723e */ /* 0x000fc800000000ff */
[----:B------:R-:W-:Y:S01]  /*1df0*/  PRMT R7, R11, 0x5410, R7 ;  /* 0x000054100b077816 */ /* 0x000fe20000000007 */
[----:B------:R-:W-:Y:S06]  /*1e00*/  BRA `(.L_x_35805) ;  /* 0x0000000000c47947 */ /* 0x000fec0003800000 */
.L_x_35804:
[----:B--2---:R-:W0:Y:S01]  /*1e10*/  @P1 LDC R4, c[0x0][0x40c] ;  /* 0x00010300ff041b82 */ /* 0x004e220000000800 */
[----:B-----5:R-:W-:Y:S02]  /*1e20*/  @P1 HADD2.F32 R3, -RZ, R24.H1_H1 ;  /* 0x30000018ff031230 */ /* 0x020fe40000004100 */
[----:B------:R-:W-:Y:S01]  /*1e30*/  HFMA2 R2, -RZ, RZ, 0, 0 ;  /* 0x00000000ff027431 */ /* 0x000fe200000001ff */
[----:B------:R-:W-:Y:S02]  /*1e40*/  CS2R R192, SRZ ;  /* 0x0000000000c07805 */ /* 0x000fe4000001ff00 */
[----:B------:R-:W-:Y:S02]  /*1e50*/  CS2R R194, SRZ ;  /* 0x0000000000c27805 */ /* 0x000fe4000001ff00 */
[----:B------:R-:W-:Y:S01]  /*1e60*/  CS2R R196, SRZ ;  /* 0x0000000000c47805 */ /* 0x000fe2000001ff00 */
[----:B------:R-:W1:Y:S08]  /*1e70*/  @P1 LDC R6, c[0x0][0x40c] ;  /* 0x00010300ff061b82 */ /* 0x000e700000000800 */
[----:B------:R-:W2:Y:S08]  /*1e80*/  @P1 LDC R7, c[0x0][0x40c] ;  /* 0x00010300ff071b82 */ /* 0x000eb00000000800 */
[----:B------:R-:W3:Y:S01]  /*1e90*/  @P1 LDC R9, c[0x0][0x40c] ;  /* 0x00010300ff091b82 */ /* 0x000ee20000000800 */
[----:B0-----:R-:W-:Y:S01]  /*1ea0*/  @P1 FMUL.FTZ R4, R3, R4 ;  /* 0x0000000403041220 */ /* 0x001fe20000410000 */
[----:B------:R-:W-:-:S03]  /*1eb0*/  @P1 HADD2.F32 R3, -RZ, R25.H0_H0 ;  /* 0x20000019ff031230 */ /* 0x000fc60000004100 */
[----:B------:R-:W-:Y:S01]  /*1ec0*/  @P1 FMUL.FTZ R2, R4, R73 ;  /* 0x0000004904021220 */ /* 0x000fe20000410000 */
[----:B------:R-:W-:Y:S02]  /*1ed0*/  @P1 HADD2.F32 R4, -RZ, R25.H1_H1 ;  /* 0x30000019ff041230 */ /* 0x000fe40000004100 */
[----:B------:R-:W0:Y:S01]  /*1ee0*/  @P1 LDC R11, c[0x0][0x40c] ;  /* 0x00010300ff0b1b82 */ /* 0x000e220000000800 */
[----:B-1----:R-:W-:Y:S01]  /*1ef0*/  @P1 FMUL.FTZ R5, R3, R6 ;  /* 0x0000000603051220 */ /* 0x002fe20000410000 */
[----:B------:R-:W-:Y:S01]  /*1f00*/  MOV R3, RZ ;  /* 0x000000ff00037202 */ /* 0x000fe20000000f00 */
[----:B------:R-:W-:Y:S01]  /*1f10*/  @P1 HADD2.F32 R6, -RZ, R26.H0_H0 ;  /* 0x2000001aff061230 */ /* 0x000fe20000004100 */
[----:B------:R-:W-:Y:S01]  /*1f20*/  F2FP.F16.F32.PACK_AB R8, RZ, R2 ;  /* 0x00000002ff08723e */ /* 0x000fe200000000ff */
[----:B------:R-:W-:-:S03]  /*1f30*/  @P1 FMUL.FTZ R3, R5, R74 ;  /* 0x0000004a05031220 */ /* 0x000fc60000410000 */
[----:B------:R-:W1:Y:S01]  /*1f40*/  @P1 LDC R13, c[0x0][0x40c] ;  /* 0x00010300ff0d1b82 */ /* 0x000e620000000800 */
[----:B--2---:R-:W-:-:S04]  /*1f50*/  @P1 FMUL.FTZ R4, R4, R7 ;  /* 0x0000000704041220 */ /* 0x004fc80000410000 */
[----:B------:R-:W-:Y:S01]  /*1f60*/  @P1 FMUL.FTZ R192, R4, R75 ;  /* 0x0000004b04c01220 */ /* 0x000fe20000410000 */
[----:B------:R-:W-:Y:S02]  /*1f70*/  @P1 HADD2.F32 R4, -RZ, R26.H1_H1 ;  /* 0x3000001aff041230 */ /* 0x000fe40000004100 */
[----:B------:R-:W2:Y:S01]  /*1f80*/  @P1 LDC R7, c[0x0][0x40c] ;  /* 0x00010300ff071b82 */ /* 0x000ea20000000800 */
[----:B---3--:R-:W-:Y:S01]  /*1f90*/  @P1 FMUL.FTZ R9, R6, R9 ;  /* 0x0000000906091220 */ /* 0x008fe20000410000 */
[----:B------:R-:W-:-:S03]  /*1fa0*/  @P1 HADD2.F32 R6, -RZ, R27.H0_H0 ;  /* 0x2000001bff061230 */ /* 0x000fc60000004100 */
[----:B------:R-:W-:-:S03]  /*1fb0*/  @P1 FMUL.FTZ R193, R9, R68 ;  /* 0x0000004409c11220 */ /* 0x000fc60000410000 */
[----:B------:R-:W3:Y:S01]  /*1fc0*/  @P1 LDC R5, c[0x0][0x40c] ;  /* 0x00010300ff051b82 */ /* 0x000ee20000000800 */
[----:B0-----:R-:W-:-:S04]  /*1fd0*/  @P1 FMUL.FTZ R4, R4, R11 ;  /* 0x0000000b04041220 */ /* 0x001fc80000410000 */
[----:B------:R-:W-:Y:S01]  /*1fe0*/  @P1 FMUL.FTZ R194, R4, R69 ;  /* 0x0000004504c21220 */ /* 0x000fe20000410000 */
[----:B------:R-:W-:Y:S02]  /*1ff0*/  @P1 HADD2.F32 R4, -RZ, R24.H0_H0 ;  /* 0x20000018ff041230 */ /* 0x000fe40000004100 */
[----:B-1----:R-:W-:Y:S01]  /*2000*/  @P1 FMUL.FTZ R13, R6, R13 ;  /* 0x0000000d060d1220 */ /* 0x002fe20000410000 */
[----:B------:R-:W-:Y:S01]  /*2010*/  @P1 HADD2.F32 R6, -RZ, R27.H1_H1 ;  /* 0x3000001bff061230 */ /* 0x000fe20000004100 */
[----:B------:R-:W-:Y:S02]  /*2020*/  F2FP.F16.F32.PACK_AB R9, RZ, R194 ;  /* 0x000000c2ff09723e */ /* 0x000fe400000000ff */
[----:B------:R-:W-:Y:S02]  /*2030*/  @P1 FMUL.FTZ R197, R13, R70 ;  /* 0x000000460dc51220 */ /* 0x000fe40000410000 */
[----:B--2---:R-:W-:Y:S01]  /*2040*/  @P1 FMUL.FTZ R6, R6, R7 ;  /* 0x0000000706061220 */ /* 0x004fe20000410000 */
[----:B------:R-:W-:-:S02]  /*2050*/  F2FP.F16.F32.PACK_AB R7, RZ, R193 ;  /* 0x000000c1ff07723e */ /* 0x000fc400000000ff */
[----:B------:R-:W-:Y:S01]  /*2060*/  F2FP.F16.F32.PACK_AB R10, RZ, R197 ;  /* 0x000000c5ff0a723e */ /* 0x000fe200000000ff */
[----:B------:R-:W-:Y:S01]  /*2070*/  @P1 FMUL.FTZ R196, R6, R71 ;  /* 0x0000004706c41220 */ /* 0x000fe20000410000 */
[----:B------:R-:W-:Y:S01]  /*2080*/  F2FP.F16.F32.PACK_AB R6, RZ, R192 ;  /* 0x000000c0ff06723e */ /* 0x000fe200000000ff */
[----:B---3--:R-:W-:-:S03]  /*2090*/  @P1 FMUL.FTZ R5, R4, R5 ;  /* 0x0000000504051220 */ /* 0x008fc60000410000 */
[----:B------:R-:W-:Y:S01]  /*20a0*/  F2FP.F16.F32.PACK_AB R11, RZ, R196 ;  /* 0x000000c4ff0b723e */ /* 0x000fe200000000ff */
[----:B------:R-:W-:Y:S01]  /*20b0*/  @P1 FMUL.FTZ R195, R5, R72 ;  /* 0x0000004805c31220 */ /* 0x000fe20000410000 */
[----:B------:R-:W-:-:S04]  /*20c0*/  F2FP.F16.F32.PACK_AB R5, RZ, R3 ;  /* 0x00000003ff05723e */ /* 0x000fc800000000ff */
[----:B------:R-:W-:Y:S02]  /*20d0*/  F2FP.F16.F32.PACK_AB R4, RZ, R195 ;  /* 0x000000c3ff04723e */ /* 0x000fe400000000ff */
[----:B------:R-:W-:Y:S02]  /*20e0*/  PRMT R5, R5, 0x5410, R6 ;  /* 0x0000541005057816 */ /* 0x000fe40000000006 */
[----:B------:R-:W-:Y:S02]  /*20f0*/  PRMT R6, R7, 0x5410, R9 ;  /* 0x0000541007067816 */ /* 0x000fe40000000009 */
[----:B------:R-:W-:Y:S02]  /*2100*/  PRMT R7, R10, 0x5410, R11 ;  /* 0x000054100a077816 */ /* 0x000fe4000000000b */
[----:B------:R-:W-:-:S07]  /*2110*/  PRMT R4, R4, 0x5410, R8 ;  /* 0x0000541004047816 */ /* 0x000fce0000000008 */
.L_x_35805:
        /* <DEDUP_REMOVED lines=10> */
[----:B------:R0:W5:Y:S01]  /*21c0*/  @P0 LDG.E.128 R20, desc[UR6][R6.64] ;  /* 0x0000000606140981 */ /* 0x000162000c1e1d00 */
[----:B------:R-:W-:Y:S05]  /*21d0*/  @!P0 BRA `(.L_x_35806) ;  /* 0x0000000000d88947 */ /* 0x000fea0003800000 */
[----:B------:R-:W-:Y:S01]  /*21e0*/  ISETP.GT.AND P2, PT, R222, RZ, PT ;  /* 0x000000ffde00720c */ /* 0x000fe20003f44270 */
[----:B-----5:R-:W-:Y:S02]  /*21f0*/  HADD2.F32 R11, -RZ, R20.H1_H1 ;  /* 0x30000014ff0b7230 */ /* 0x020fe40000004100 */
[--C-:B------:R-:W-:Y:S02]  /*2200*/  HADD2.F32 R10, -RZ, R21.reuse.H0_H0 ;  /* 0x20000015ff0a7230 */ /* 0x100fe40000004100 */
[----:B------:R-:W-:Y:S02]  /*2210*/  HADD2.F32 R9, -RZ, R21.H1_H1 ;  /* 0x30000015ff097230 */ /* 0x000fe40000004100 */
[----:B------:R-:W-:Y:S02]  /*2220*/  HADD2.F32 R8, -RZ, R22.H0_H0 ;  /* 0x20000016ff087230 */ /* 0x000fe40000004100 */
[----:B0-----:R-:W-:-:S04]  /*2230*/  HADD2.F32 R6, -RZ, R23.H0_H0 ;  /* 0x20000017ff067230 */ /* 0x001fc80000004100 */
[----:B------:R-:W0:Y:S01]  /*2240*/  @P2 LDC R5, c[0x0][0x40c] ;  /* 0x00010300ff052b82 */ /* 0x000e220000000800 */
[----:B------:R-:W-:Y:S02]  /*2250*/  @P2 HADD2.F32 R4, -RZ, R24.H1_H1 ;  /* 0x30000018ff042230 */ /* 0x000fe40000004100 */
[----:B------:R-:W-:-:S05]  /*2260*/  @P2 HADD2.F32 R12, -RZ, R27.H1_H1 ;  /* 0x3000001bff0c2230 */ /* 0x000fca0000004100 */
[----:B------:R-:W1:Y:S08]  /*2270*/  @P2 LDC R7, c[0x0][0x40c] ;  /* 0x00010300ff072b82 */ /* 0x000e700000000800 */
[----:B------:R-:W2:Y:S01]  /*2280*/  @P2 LDC R15, c[0x0][0x40c] ;  /* 0x00010300ff0f2b82 */ /* 0x000ea20000000800 */
[----:B0-----:R-:W-:-:S07]  /*2290*/  @P2 FMUL.FTZ R4, R4, R5 ;  /* 0x0000000504042220 */ /* 0x001fce0000410000 */
[----:B------:R-:W0:Y:S01]  /*22a0*/  @P2 LDC R13, c[0x0][0x40c] ;  /* 0x00010300ff0d2b82 */ /* 0x000e220000000800 */
[----:B------:R-:W-:Y:S01]  /*22b0*/  @P2 FFMA.FTZ R11, R4, R65, R11 ;  /* 0x00000041040b2223 */ /* 0x000fe2000001000b */
[----:B------:R-:W-:-:S06]  /*22c0*/  @P2 HADD2.F32 R4, -RZ, R25.H0_H0 ;  /* 0x20000019ff042230 */ /* 0x000fcc0000004100 */
[----:B------:R-:W3:Y:S01]  /*22d0*/  @P2 LDC R5, c[0x0][0x40c] ;  /* 0x00010300ff052b82 */ /* 0x000ee20000000800 */
[----:B-1----:R-:W-:Y:S01]  /*22e0*/  @P2 FMUL.FTZ R7, R4, R7 ;  /* 0x0000000704072220 */ /* 0x002fe20000410000 */
[----:B------:R-:W-:Y:S01]  /*22f0*/  @P2 HADD2.F32 R4, -RZ, R25.H1_H1 ;  /* 0x30000019ff042230 */ /* 0x000fe20000004100 */
[----:B------:R-:W-:Y:S02]  /*2300*/  F2FP.F16.F32.PACK_AB R17, RZ, R11 ;  /* 0x0000000bff11723e */ /* 0x000fe400000000ff */
[----:B------:R-:W-:-:S03]  /*2310*/  @P2 FFMA.FTZ R10, R7, R66, R10 ;  /* 0x00000042070a2223 */ /* 0x000fc6000001000a */
[----:B------:R-:W1:Y:S01]  /*2320*/  @P2 LDC R7, c[0x0][0x40c] ;  /* 0x00010300ff072b82 */ /* 0x000e620000000800 */
[----:B---3--:R-:W-:-:S07]  /*2330*/  @P2 FMUL.FTZ R4, R4, R5 ;  /* 0x0000000504042220 */ /* 0x008fce0000410000 */
[----:B------:R-:W3:Y:S01]  /*2340*/  @P2 LDC R5, c[0x0][0x40c] ;  /* 0x00010300ff052b82 */ /* 0x000ee20000000800 */
[----:B------:R-:W-:Y:S01]  /*2350*/  @P2 FFMA.FTZ R9, R4, R67, R9 ;  /* 0x0000004304092223 */ /* 0x000fe20000010009 */
[----:B------:R-:W-:-:S04]  /*2360*/  @P2 HADD2.F32 R4, -RZ, R26.H0_H0 ;  /* 0x2000001aff042230 */ /* 0x000fc80000004100 */
[----:B------:R-:W-:Y:S01]  /*2370*/  F2FP.F16.F32.PACK_AB R14, RZ, R9 ;  /* 0x00000009ff0e723e */ /* 0x000fe200000000ff */
[----:B-1----:R-:W-:Y:S01]  /*2380*/  @P2 FMUL.FTZ R7, R4, R7 ;  /* 0x0000000704072220 */ /* 0x002fe20000410000 */
[----:B------:R-:W-:-:S03]  /*2390*/  @P2 HADD2.F32 R4, -RZ, R26.H1_H1 ;  /* 0x3000001aff042230 */ /* 0x000fc60000004100 */
[----:B------:R-:W-:Y:S01]  /*23a0*/  @P2 FFMA.FTZ R8, R7, R60, R8 ;  /* 0x0000003c07082223 */ /* 0x000fe20000010008 */
[----:B------:R-:W-:-:S04]  /*23b0*/  HADD2.F32 R7, -RZ, R22.H1_H1 ;  /* 0x30000016ff077230 */ /* 0x000fc80000004100 */
[----:B------:R-:W-:Y:S01]  /*23c0*/  F2FP.F16.F32.PACK_AB R18, RZ, R8 ;  /* 0x00000008ff12723e */ /* 0x000fe200000000ff */
[----:B---3--:R-:W-:Y:S01]  /*23d0*/  @P2 FMUL.FTZ R4, R4, R5 ;  /* 0x0000000504042220 */ /* 0x008fe20000410000 */
[----:B------:R-:W-:-:S03]  /*23e0*/  HADD2.F32 R5, -RZ, R20.H0_H0 ;  /* 0x20000014ff057230 */ /* 0x000fc60000004100 */
[----:B------:R-:W-:Y:S01]  /*23f0*/  @P2 FFMA.FTZ R7, R4, R61, R7 ;  /* 0x0000003d04072223 */ /* 0x000fe20000010007 */
[----:B------:R-:W-:-:S04]  /*2400*/  @P2 HADD2.F32 R4, -RZ, R27.H0_H0 ;  /* 0x2000001bff042230 */ /* 0x000fc80000004100 */
[----:B------:R-:W-:Y:S01]  /*2410*/  F2FP.F16.F32.PACK_AB R19, RZ, R7 ;  /* 0x00000007ff13723e */ /* 0x000fe200000000ff */
[----:B--2---:R-:W-:Y:S01]  /*2420*/  @P2 FMUL.FTZ R15, R4, R15 ;  /* 0x0000000f040f2220 */ /* 0x004fe20000410000 */
[----:B------:R-:W-:-:S03]  /*2430*/  @P2 HADD2.F32 R4, -RZ, R24.H0_H0 ;  /* 0x20000018ff042230 */ /* 0x000fc60000004100 */
[----:B------:R-:W-:Y:S02]  /*2440*/  @P2 FFMA.FTZ R6, R15, R62, R6 ;  /* 0x0000003e0f062223 */ /* 0x000fe40000010006 */
[----:B------:R-:W1:Y:S01]  /*2450*/  @P2 LDC R15, c[0x0][0x40c] ;  /* 0x00010300ff0f2b82 */ /* 0x000e620000000800 */
[----:B0-----:R-:W-:Y:S01]  /*2460*/  @P2 FMUL.FTZ R4, R4, R13 ;  /* 0x0000000d04042220 */ /* 0x001fe20000410000 */
[----:B------:R-:W-:-:S03]  /*2470*/  F2FP.F16.F32.PACK_AB R13, RZ, R10 ;  /* 0x0000000aff0d723e */ /* 0x000fc600000000ff */
[----:B------:R-:W-:Y:S01]  /*2480*/  @P2 FFMA.FTZ R5, R4, R64, R5 ;  /* 0x0000004004052223 */ /* 0x000fe20000010005 */
[----:B------:R-:W-:Y:S01]  /*2490*/  HADD2.F32 R4, -RZ, R23.H1_H1 ;  /* 0x30000017ff047230 */ /* 0x000fe20000004100 */
[----:B------:R-:W-:Y:S02]  /*24a0*/  PRMT R13, R13, 0x5410, R14 ;  /* 0x000054100d0d7816 */ /* 0x000fe4000000000e */
[----:B------:R-:W-:Y:S01]  /*24b0*/  PRMT R14, R18, 0x5410, R19 ;  /* 0x00005410120e7816 */ /* 0x000fe20000000013 */
[----:B-1----:R-:W-:Y:S01]  /*24c0*/  @P2 FMUL.FTZ R15, R12, R15 ;  /* 0x0000000f0c0f2220 */ /* 0x002fe20000410000 */
[----:B------:R-:W-:-:S03]  /*24d0*/  F2FP.F16.F32.PACK_AB R12, RZ, R5 ;  /* 0x00000005ff0c723e */ /* 0x000fc600000000ff */
[----:B------:R-:W-:Y:S01]  /*24e0*/  @P2 FFMA.FTZ R4, R15, R63, R4 ;  /* 0x0000003f0f042223 */ /* 0x000fe20000010004 */
[----:B------:R-:W-:Y:S02]  /*24f0*/  F2FP.F16.F32.PACK_AB R15, RZ, R6 ;  /* 0x00000006ff0f723e */ /* 0x000fe400000000ff */
[----:B------:R-:W-:Y:S02]  /*2500*/  PRMT R12, R12, 0x5410, R17 ;  /* 0x000054100c0c7816 */ /* 0x000fe40000000011 */
[----:B------:R-:W-:-:S04]  /*2510*/  F2FP.F16.F32.PACK_AB R16, RZ, R4 ;  /* 0x00000004ff10723e */ /* 0x000fc800000000ff */
[----:B------:R-:W-:Y:S01]  /*2520*/  PRMT R15, R15, 0x5410, R16 ;  /* 0x000054100f0f7816 */ /* 0x000fe20000000010 */
[----:B------:R-:W-:Y:S06]  /*2530*/  BRA `(.L_x_35807) ;  /* 0x0000000000c47947 */ /* 0x000fec0003800000 */
.L_x_35806:
[----:B0-----:R-:W0:Y:S01]  /*2540*/  @P1 LDC R5, c[0x0][0x40c] ;  /* 0x00010300ff051b82 */ /* 0x001e220000000800 */
[----:B-----5:R-:W-:Y:S01]  /*2550*/  @P1 HADD2.F32 R4, -RZ, R24.H1_H1 ;  /* 0x30000018ff041230 */ /* 0x020fe20000004100 */
[----:B------:R-:W-:Y:S02]  /*2560*/  CS2R R10, SRZ ;  /* 0x00000000000a7805 */ /* 0x000fe4000001ff00 */
[----:B------:R-:W-:-:S04]  /*2570*/  CS2R R8, SRZ ;  /* 0x0000000000087805 */ /* 0x000fc8000001ff00 */
[----:B------:R-:W1:Y:S08]  /*2580*/  @P1 LDC R7, c[0x0][0x40c] ;  /* 0x00010300ff071b82 */ /* 0x000e700000000800 */
[----:B------:R-:W2:Y:S01]  /*2590*/  @P1 LDC R13, c[0x0][0x40c] ;  /* 0x00010300ff0d1b82 */ /* 0x000ea20000000800 */
[----:B0-----:R-:W-:-:S07]  /*25a0*/  @P1 FMUL.FTZ R4, R4, R5 ;  /* 0x0000000504041220 */ /* 0x001fce0000410000 */
[----:B------:R-:W0:Y:S01]  /*25b0*/  @P1 LDC R15, c[0x0][0x40c] ;  /* 0x00010300ff0f1b82 */ /* 0x000e220000000800 */
[----:B------:R-:W-:Y:S01]  /*25c0*/  @P1 FMUL.FTZ R11, R4, R65 ;  /* 0x00000041040b1220 */ /* 0x000fe20000410000 */
[----:B------:R-:W-:-:S06]  /*25d0*/  @P1 HADD2.F32 R4, -RZ, R25.H0_H0 ;  /* 0x20000019ff041230 */ /* 0x000fcc0000004100 */
[----:B------:R-:W3:Y:S01]  /*25e0*/  @P1 LDC R5, c[0x0][0x40c] ;  /* 0x00010300ff051b82 */ /* 0x000ee20000000800 */
[----:B-1----:R-:W-:Y:S01]  /*25f0*/  @P1 FMUL.FTZ R7, R4, R7 ;  /* 0x0000000704071220 */ /* 0x002fe20000410000 */
[----:B------:R-:W-:-:S03]  /*2600*/  @P1 HADD2.F32 R4, -RZ, R25.H1_H1 ;  /* 0x30000019ff041230 */ /* 0x000fc60000004100 */
[----:B------:R-:W-:Y:S01]  /*2610*/  @P1 FMUL.FTZ R10, R7, R66 ;  /* 0x00000042070a1220 */ /* 0x000fe20000410000 */
[----:B------:R-:W-:Y:S02]  /*2620*/  CS2R R6, SRZ ;  /* 0x0000000000067805 */ /* 0x000fe4000001ff00 */
[----:B------:R-:W1:Y:S01]  /*2630*/  @P1 LDC R12, c[0x0][0x40c] ;  /* 0x00010300ff0c1b82 */ /* 0x000e620000000800 */
[----:B---3--:R-:W-:-:S07]  /*2640*/  @P1 FMUL.FTZ R4, R4, R5 ;  /* 0x0000000504041220 */ /* 0x008fce0000410000 */
[----:B------:R-:W3:Y:S01]  /*2650*/  @P1 LDC R5, c[0x0][0x40c] ;  /* 0x00010300ff051b82 */ /* 0x000ee20000000800 */
[----:B------:R-:W-:Y:S01]  /*2660*/  @P1 FMUL.FTZ R9, R4, R67 ;  /* 0x0000004304091220 */ /* 0x000fe20000410000 */
[----:B------:R-:W-:-:S05]  /*2670*/  @P1 HADD2.F32 R4, -RZ, R26.H0_H0 ;  /* 0x2000001aff041230 */ /* 0x000fca0000004100 */
[----:B--2---:R-:W-:Y:S01]  /*2680*/  @P1 FMUL.FTZ R13, R4, R13 ;  /* 0x0000000d040d1220 */ /* 0x004fe20000410000 */
[----:B------:R-:W-:-:S03]  /*2690*/  @P1 HADD2.F32 R4, -RZ, R26.H1_H1 ;  /* 0x3000001aff041230 */ /* 0x000fc60000004100 */
[----:B------:R-:W-:Y:S02]  /*26a0*/  @P1 FMUL.FTZ R8, R13, R60 ;  /* 0x0000003c0d081220 */ /* 0x000fe40000410000 */
[----:B---3--:R-:W-:Y:S02]  /*26b0*/  @P1 FMUL.FTZ R4, R4, R5 ;  /* 0x0000000504041220 */ /* 0x008fe40000410000 */
[----:B------:R-:W2:Y:S02]  /*26c0*/  @P1 LDC R5, c[0x0][0x40c] ;  /* 0x00010300ff051b82 */ /* 0x000ea40000000800 */
[----:B------:R-:W-:Y:S01]  /*26d0*/  @P1 FMUL.FTZ R7, R4, R61 ;  /* 0x0000003d04071220 */ /* 0x000fe20000410000 */
[----:B------:R-:W-:-:S04]  /*26e0*/  @P1 HADD2.F32 R4, -RZ, R27.H0_H0 ;  /* 0x2000001bff041230 */ /* 0x000fc80000004100 */
[----:B------:R-:W-:Y:S01]  /*26f0*/  F2FP.F16.F32.PACK_AB R17, RZ, R7 ;  /* 0x00000007ff11723e */ /* 0x000fe200000000ff */
[----:B0-----:R-:W-:Y:S01]  /*2700*/  @P1 FMUL.FTZ R15, R4, R15 ;  /* 0x0000000f040f1220 */ /* 0x001fe20000410000 */
[----:B------:R-:W-:-:S03]  /*2710*/  @P1 HADD2.F32 R4, -RZ, R27.H1_H1 ;  /* 0x3000001bff041230 */ /* 0x000fc60000004100 */
[----:B------:R-:W-:Y:S01]  /*2720*/  @P1 FMUL.FTZ R6, R15, R62 ;  /* 0x0000003e0f061220 */ /* 0x000fe20000410000 */
[----:B------:R-:W-:-:S04]  /*2730*/  F2FP.F16.F32.PACK_AB R15, RZ, R8 ;  /* 0x00000008ff0f723e */ /* 0x000fc800000000ff */
[----:B------:R-:W-:Y:S01]  /*2740*/  F2FP.F16.F32.PACK_AB R18, RZ, R6 ;  /* 0x00000006ff12723e */ /* 0x000fe200000000ff */
[----:B--2---:R-:W-:Y:S01]  /*2750*/  @P1 FMUL.FTZ R14, R4, R5 ;  /* 0x00000005040e1220 */ /* 0x004fe20000410000 */
[----:B------:R-:W-:Y:S02]  /*2760*/  @P1 HADD2.F32 R5, -RZ, R24.H0_H0 ;  /* 0x20000018ff051230 */ /* 0x000fe40000004100 */
[----:B------:R-:W-:-:S03]  /*2770*/  HFMA2 R4, -RZ, RZ, 0, 0 ;  /* 0x00000000ff047431 */ /* 0x000fc600000001ff */
[----:B-1----:R-:W-:Y:S01]  /*2780*/  @P1 FMUL.FTZ R13, R5, R12 ;  /* 0x0000000c050d1220 */ /* 0x002fe20000410000 */
[----:B------:R-:W-:Y:S01]  /*2790*/  MOV R5, RZ ;  /* 0x000000ff00057202 */ /* 0x000fe20000000f00 */
[----:B------:R-:W-:Y:S01]  /*27a0*/  @P1 FMUL.FTZ R4, R14, R63 ;  /* 0x0000003f0e041220 */ /* 0x000fe20000410000 */
[----:B------:R-:W-:Y:S01]  /*27b0*/  F2FP.F16.F32.PACK_AB R14, RZ, R9 ;  /* 0x00000009ff0e723e */ /* 0x000fe200000000ff */
[----:B------:R-:W-:Y:S01]  /*27c0*/  @P1 FMUL.FTZ R5, R13, R64 ;  /* 0x000000400d051220 */ /* 0x000fe20000410000 */
        /* <DEDUP_REMOVED lines=8> */
.L_x_35807:
        /* <DEDUP_REMOVED lines=10> */
[----:B------:R0:W5:Y:S01]  /*28f0*/  @P0 LDG.E.128 R20, desc[UR6][R12.64] ;  /* 0x000000060c140981 */ /* 0x000162000c1e1d00 */
[----:B------:R-:W-:Y:S05]  /*2900*/  @!P0 BRA `(.L_x_35808) ;  /* 0x0000000000e48947 */ /* 0x000fea0003800000 */
[----:B------:R-:W-:Y:S01]  /*2910*/  ISETP.GT.AND P2, PT, R222, RZ, PT ;  /* 0x000000ffde00720c */ /* 0x000fe20003f44270 */
[----:B-----5:R-:W-:Y:S02]  /*2920*/  HADD2.F32 R19, -RZ, R20.H1_H1 ;  /* 0x30000014ff137230 */ /* 0x020fe40000004100 */
[--C-:B------:R-:W-:Y:S02]  /*2930*/  HADD2.F32 R17, -RZ, R21.reuse.H1_H1 ;  /* 0x30000015ff117230 */ /* 0x100fe40000004100 */
[----:B------:R-:W-:Y:S02]  /*2940*/  HADD2.F32 R16, -RZ, R22.H0_H0 ;  /* 0x20000016ff107230 */ /* 0x000fe40000004100 */
[----:B------:R-:W-:Y:S02]  /*2950*/  HADD2.F32 R18, -RZ, R21.H0_H0 ;  /* 0x20000015ff127230 */ /* 0x000fe40000004100 */
[----:B------:R-:W-:-:S04]  /*2960*/  HADD2.F32 R189, -RZ, R23.H0_H0 ;  /* 0x20000017ffbd7230 */ /* 0x000fc80000004100 */
[----:B0-----:R-:W0:Y:S01]  /*2970*/  @P2 LDC R13, c[0x0][0x40c] ;  /* 0x00010300ff0d2b82 */ /* 0x001e220000000800 */
[--C-:B------:R-:W-:Y:S02]  /*2980*/  @P2 HADD2.F32 R12, -RZ, R24.reuse.H1_H1 ;  /* 0x30000018ff0c2230 */ /* 0x100fe40000004100 */
[----:B------:R-:W-:Y:S02]  /*2990*/  @P2 HADD2.F32 R191, -RZ, R27.H0_H0 ;  /* 0x2000001bffbf2230 */ /* 0x000fe40000004100 */
[----:B------:R-:W-:-:S03]  /*29a0*/  @P2 HADD2.F32 R188, -RZ, R24.H0_H0 ;  /* 0x20000018ffbc2230 */ /* 0x000fc60000004100 */
[----:B------:R-:W1:Y:S08]  /*29b0*/  @P2 LDC R15, c[0x0][0x40c] ;  /* 0x00010300ff0f2b82 */ /* 0x000e700000000800 */
[----:B------:R-:W2:Y:S01]  /*29c0*/  @P2 LDC R14, c[0x0][0x40c] ;  /* 0x00010300ff0e2b82 */ /* 0x000ea20000000800 */
[----:B0-----:R-:W-:-:S07]  /*29d0*/  @P2 FMUL.FTZ R12, R12, R13 ;  /* 0x0000000d0c0c2220 */ /* 0x001fce0000410000 */
[----:B------:R-:W0:Y:S01]  /*29e0*/  @P2 LDC R13, c[0x0][0x40c] ;  /* 0x00010300ff0d2b82 */ /* 0x000e220000000800 */
[----:B------:R-:W-:Y:S01]  /*29f0*/  @P2 FFMA.FTZ R19, R12, R57, R19 ;  /* 0x000000390c132223 */ /* 0x000fe20000010013 */
[----:B------:R-:W-:-:S05]  /*2a00*/  @P2 HADD2.F32 R12, -RZ, R25.H0_H0 ;  /* 0x20000019ff0c2230 */ /* 0x000fca0000004100 */
[----:B-1----:R-:W-:Y:S01]  /*2a10*/  @P2 FMUL.FTZ R15, R12, R15 ;  /* 0x0000000f0c0f2220 */ /* 0x002fe20000410000 */
[----:B------:R-:W-:-:S03]  /*2a20*/  @P2 HADD2.F32 R12, -RZ, R25.H1_H1 ;  /* 0x30000019ff0c2230 */ /* 0x000fc60000004100 */
[----:B------:R-:W-:Y:S01]  /*2a30*/  @P2 FFMA.FTZ R18, R15, R58, R18 ;  /* 0x0000003a0f122223 */ /* 0x000fe20000010012 */
[----:B------:R-:W-:Y:S02]  /*2a40*/  HADD2.F32 R15, -RZ, R22.H1_H1 ;  /* 0x30000016ff0f7230 */ /* 0x000fe40000004100 */
[----:B0-----:R-:W-:Y:S01]  /*2a50*/  @P2 FMUL.FTZ R12, R12, R13 ;  /* 0x0000000d0c0c2220 */ /* 0x001fe20000410000 */
[----:B------:R-:W-:-:S03]  /*2a60*/  @P2 HADD2.F32 R13, -RZ, R26.H0_H0 ;  /* 0x2000001aff0d2230 */ /* 0x000fc60000004100 */
[----:B------:R-:W-:Y:S02]  /*2a70*/  @P2 FFMA.FTZ R17, R12, R59, R17 ;  /* 0x0000003b0c112223 */ /* 0x000fe40000010011 */
[----:B------:R-:W0:Y:S01]  /*2a80*/  @P2 LDC R12, c[0x0][0x40c] ;  /* 0x00010300ff0c2b82 */ /* 0x000e220000000800 */
[----:B--2---:R-:W-:Y:S02]  /*2a90*/  @P2 FMUL.FTZ R13, R13, R14 ;  /* 0x0000000e0d0d2220 */ /* 0x004fe40000410000 */
[----:B------:R-:W-:Y:S02]  /*2aa0*/  F2FP.F16.F32.PACK_AB R217, RZ, R17 ;  /* 0x00000011ffd9723e */ /* 0x000fe400000000ff */
[----:B------:R-:W-:Y:S01]  /*2ab0*/  @P2 FFMA.FTZ R16, R13, R52, R16 ;  /* 0x000000340d102223 */ /* 0x000fe20000010010 */
[----:B------:R-:W-:Y:S02]  /*2ac0*/  @P2 HADD2.F32 R13, -RZ, R26.H1_H1 ;  /* 0x3000001aff0d2230 */ /* 0x000fe40000004100 */
[----:B------:R-:W1:Y:S02]  /*2ad0*/  @P2 LDC R14, c[0x0][0x40c] ;  /* 0x00010300ff0e2b82 */ /* 0x000e640000000800 */
[----:B------:R-:W-:Y:S01]  /*2ae0*/  F2FP.F16.F32.PACK_AB R190, RZ, R16 ;  /* 0x00000010ffbe723e */ /* 0x000fe200000000ff */
[----:B0-----:R-:W-:-:S05]  /*2af0*/  @P2 FMUL.FTZ R12, R13, R12 ;  /* 0x0000000c0d0c2220 */ /* 0x001fca0000410000 */
[----:B------:R-:W0:Y:S01]  /*2b00*/  @P2 LDC R13, c[0x0][0x40c] ;  /* 0x00010300ff0d2b82 */ /* 0x000e220000000800 */
[----:B------:R-:W-:Y:S01]  /*2b10*/  @P2 FFMA.FTZ R15, R12, R53, R15 ;  /* 0x000000350c0f2223 */ /* 0x000fe2000001000f */
[----:B-1----:R-:W-:Y:S01]  /*2b20*/  @P2 FMUL.FTZ R12, R191, R14 ;  /* 0x0000000ebf0c2220 */ /* 0x002fe20000410000 */
[----:B------:R-:W-:-:S03]  /*2b30*/  @!P2 MOV R14, R189 ;  /* 0x000000bd000ea202 */ /* 0x000fc60000000f00 */
[----:B------:R-:W-:Y:S01]  /*2b40*/  F2FP.F16.F32.PACK_AB R216, RZ, R15 ;  /* 0x0000000fffd8723e */ /* 0x000fe200000000ff */
[----:B------:R-:W-:Y:S01]  /*2b50*/  @P2 FFMA.FTZ R14, R12, R54, R189 ;  /* 0x000000360c0e2223 */ /* 0x000fe200000100bd */
[----:B------:R-:W-:Y:S01]  /*2b60*/  HADD2.F32 R189, -RZ, R20.H0_H0 ;  /* 0x20000014ffbd7230 */ /* 0x000fe20000004100 */
        /* <DEDUP_REMOVED lines=19> */
.L_x_35808:
        /* <DEDUP_REMOVED lines=13> */
[----:B------:R-:W-:Y:S02]  /*2d70*/  @P1 FMUL.FTZ R18, R15, R58 ;  /* 0x0000003a0f121220 */ /* 0x000fe40000410000 */
[----:B---3--:R-:W-:Y:S01]  /*2d80*/  @P1 FMUL.FTZ R12, R12, R13 ;  /* 0x0000000d0c0c1220 */ /* 0x008fe20000410000 */
[----:B------:R-:W-:-:S03]  /*2d90*/  @P1 HADD2.F32 R13, -RZ, R27.H0_H0 ;  /* 0x2000001bff0d1230 */ /* 0x000fc60000004100 */
[----:B------:R-:W-:Y:S01]  /*2da0*/  @P1 FMUL.FTZ R17, R12, R59 ;  /* 0x0000003b0c111220 */ /* 0x000fe20000410000 */
[----:B------:R-:W-:Y:S02]  /*2db0*/  @P1 HADD2.F32 R12, -RZ, R26.H0_H0 ;  /* 0x2000001aff0c1230 */ /* 0x000fe40000004100 */
[----:B0-----:R-:W-:Y:S01]  /*2dc0*/  @P1 FMUL.FTZ R15, R13, R14 ;  /* 0x0000000e0d0f1220 */ /* 0x001fe20000410000 */
[----:B------:R-:W-:Y:S01]  /*2dd0*/  HFMA2 R14, -RZ, RZ, 0, 0 ;  /* 0x00000000ff0e7431 */ /* 0x000fe200000001ff */
[----:B------:R-:W0:Y:S01]  /*2de0*/  @P1 LDC R13, c[0x0][0x40c] ;  /* 0x00010300ff0d1b82 */ /* 0x000e220000000800 */
[----:B------:R-:W-:Y:S01]  /*2df0*/  F2FP.F16.F32.PACK_AB R217, RZ, R17 ;  /* 0x00000011ffd9723e */ /* 0x000fe200000000ff */
[----:B--2---:R-:W-:Y:S01]  /*2e00*/  @P1 FMUL.FTZ R189, R12, R189 ;  /* 0x000000bd0cbd1220 */ /* 0x004fe20000410000 */
[----:B------:R-:W-:Y:S01]  /*2e10*/  @P1 FMUL.FTZ R14, R15, R54 ;  /* 0x000000360f0e1220 */ /* 0x000fe20000410000 */
[----:B------:R-:W-:Y:S02]  /*2e20*/  @P1 HADD2.F32 R15, -RZ, R27.H1_H1 ;  /* 0x3000001bff0f1230 */ /* 0x000fe40000004100 */
[----:B------:R-:W-:-:S02]  /*2e30*/  @P1 FMUL.FTZ R16, R189, R52 ;  /* 0x00000034bd101220 */ /* 0x000fc40000410000 */
[----:B------:R-:W1:Y:S01]  /*2e40*/  @P1 LDC R12, c[0x0][0x40c] ;  /* 0x00010300ff0c1b82 */ /* 0x000e620000000800 */
[----:B------:R-:W-:Y:S02]  /*2e50*/  F2FP.F16.F32.PACK_AB R215, RZ, R14 ;  /* 0x0000000effd7723e */ /* 0x000fe400000000ff */
[----:B------:R-:W-:Y:S01]  /*2e60*/  F2FP.F16.F32.PACK_AB R190, RZ, R16 ;  /* 0x00000010ffbe723e */ /* 0x000fe200000000ff */
[----:B-1----:R-:W-:Y:S01]  /*2e70*/  @P1 FMUL.FTZ R188, R15, R12 ;  /* 0x0000000c0fbc1220 */ /* 0x002fe20000410000 */
[----:B------:R-:W-:-:S03]  /*2e80*/  MOV R12, RZ ;  /* 0x000000ff000c7202 */ /* 0x000fc60000000f00 */
[----:B------:R-:W1:Y:S01]  /*2e90*/  @P1 LDC R15, c[0x0][0x40c] ;  /* 0x00010300ff0f1b82 */ /* 0x000e620000000800 */
[----:B------:R-:W-:Y:S01]  /*2ea0*/  @P1 FMUL.FTZ R12, R188, R55 ;  /* 0x00000037bc0c1220 */ /* 0x000fe20000410000 */
[----:B------:R-:W-:-:S04]  /*2eb0*/  @P1 HADD2.F32 R188, -RZ, R24.H0_H0 ;  /* 0x20000018ffbc1230 */ /* 0x000fc80000004100 */
[----:B------:R-:W-:Y:S01]  /*2ec0*/  F2FP.F16.F32.PACK_AB R191, RZ, R12 ;  /* 0x0000000cffbf723e */ /* 0x000fe200000000ff */
[----:B0-----:R-:W-:Y:S01]  /*2ed0*/  @P1 FMUL.FTZ R189, R188, R13 ;  /* 0x0000000dbcbd1220 */ /* 0x001fe20000410000 */
[----:B------:R-:W-:Y:S02]  /*2ee0*/  @P1 HADD2.F32 R188, -RZ, R26.H1_H1 ;  /* 0x3000001affbc1230 */ /* 0x000fe40000004100 */
[----:B------:R-:W-:Y:S01]  /*2ef0*/  HFMA2 R13, -RZ, RZ, 0, 0 ;  /* 0x00000000ff0d7431 */ /* 0x000fe200000001ff */
[----:B------:R-:W-:Y:S01]  /*2f00*/  PRMT R191, R215, 0x5410, R191 ;  /* 0x00005410d7bf7816 */ /* 0x000fe200000000bf */
[----:B------:R-:W-:Y:S01]  /*2f10*/  @P1 FMUL.FTZ R13, R189, R56 ;  /* 0x00000038bd0d1220 */ /* 0x000fe20000410000 */
[----:B------:R-:W-:-:S04]  /*2f20*/  F2FP.F16.F32.PACK_AB R189, RZ, R18 ;  /* 0x00000012ffbd723e */ /* 0x000fc800000000ff */
[----:B------:R-:W-:Y:S02]  /*2f30*/  F2FP.F16.F32.PACK_AB R214, RZ, R13 ;  /* 0x0000000dffd6723e */ /* 0x000fe400000000ff */
[----:B------:R-:W-:Y:S01]  /*2f40*/  PRMT R189, R189, 0x5410, R217 ;  /* 0x00005410bdbd7816 */ /* 0x000fe200000000d9 */
[----:B-1----:R-:W-:Y:S01]  /*2f50*/  @P1 FMUL.FTZ R188, R188, R15 ;  /* 0x0000000fbcbc1220 */ /* 0x002fe20000410000 */
[----:B------:R-:W-:-:S03]  /*2f60*/  MOV R15, RZ ;  /* 0x000000ff000f7202 */ /* 0x000fc60000000f00 */
[----:B------:R-:W-:Y:S01]  /*2f70*/  @P1 FMUL.FTZ R15, R188, R53 ;  /* 0x00000035bc0f1220 */ /* 0x000fe20000410000 */
[----:B------:R-:W-:-:S04]  /*2f80*/  F2FP.F16.F32.PACK_AB R188, RZ, R19 ;  /* 0x00000013ffbc723e */ /* 0x000fc800000000ff */
[----:B------:R-:W-:Y:S02]  /*2f90*/  F2FP.F16.F32.PACK_AB R216, RZ, R15 ;  /* 0x0000000fffd8723e */ /* 0x000fe400000000ff */
[----:B------:R-:W-:Y:S02]  /*2fa0*/  PRMT R188, R214, 0x5410, R188 ;  /* 0x00005410d6bc7816 */ /* 0x000fe400000000bc */
[----:B------:R-:W-:-:S07]  /*2fb0*/  PRMT R190, R190, 0x5410, R216 ;  /* 0x00005410bebe7816 */ /* 0x000fce00000000d8 */
.L_x_35809:
        /* <DEDUP_REMOVED lines=23> */
[----:B-1----:R-:W-:Y:S02]  /*3130*/  @P2 FMUL.FTZ R188, R190, R188 ;  /* 0x000000bcbebc2220 */ /* 0x002fe40000410000 */
[----:B------:R-:W-:Y:S02]  /*3140*/  @!P2 MOV R220, R191 ;  /* 0x000000bf00dca202 */ /* 0x000fe40000000f00 */
[----:B------:R-:W-:Y:S01]  /*3150*/  @P2 FFMA.FTZ R220, R188, R50, R191 ;  /* 0x00000032bcdc2223 */ /* 0x000fe200000100bf */
[----:B------:R-:W-:Y:S02]  /*3160*/  @P2 HADD2.F32 R191, -RZ, R25.H1_H1 ;  /* 0x30000019ffbf2230 */ /* 0x000fe40000004100 */
[----:B------:R-:W1:Y:S01]  /*3170*/  @P2 LDC R190, c[0x0][0x40c] ;  /* 0x00010300ffbe2b82 */ /* 0x000e620000000800 */
[----:B------:R-:W-:-:S05]  /*3180*/  HADD2.F32 R188, -RZ, R21.H1_H1 ;  /* 0x30000015ffbc7230 */ /* 0x000fca0000004100 */
        /* <DEDUP_REMOVED lines=45> */
.L_x_35810:
[----:B0-----:R-:W0:Y:S01]  /*3460*/  @P1 LDC R191, c[0x0][0x40c] ;  /* 0x00010300ffbf1b82 */ /* 0x001e220000000800 */
[----:B-----5:R-:W-:Y:S01]  /*3470*/  @P1 HADD2.F32 R188, -RZ, R24.H1_H1 ;  /* 0x30000018ffbc1230 */ /* 0x020fe20000004100 */
[----:B------:R-:W-:Y:S02]  /*3480*/  CS2R R220, SRZ ;  /* 0x0000000000dc7805 */ /* 0x000fe4000001ff00 */
[----:B------:R-:W-:Y:S02]  /*3490*/  CS2R R218, SRZ ;  /* 0x0000000000da7805 */ /* 0x000fe4000001ff00 */
[----:B------:R-:W-:Y:S02]  /*34a0*/  CS2R R216, SRZ ;  /* 0x0000000000d87805 */ /* 0x000fe4000001ff00 */
[----:B------:R-:W-:Y:S01]  /*34b0*/  CS2R R214, SRZ ;  /* 0x0000000000d67805 */ /* 0x000fe2000001ff00 */
[----:B------:R-:W1:Y:S08]  /*34c0*/  @P1 LDC R189, c[0x0][0x40c] ;  /* 0x00010300ffbd1b82 */ /* 0x000e700000000800 */
[----:B------:R-:W2:Y:S01]  /*34d0*/  @P1 LDC R190, c[0x0][0x40c] ;  /* 0x00010300ffbe1b82 */ /* 0x000ea20000000800 */
[----:B0-----:R-:W-:-:S04]  /*34e0*/  @P1 FMUL.FTZ R188, R188, R191 ;  /* 0x000000bfbcbc1220 */ /* 0x001fc80000410000 */
[----:B------:R-:W-:Y:S01]  /*34f0*/  @P1 FMUL.FTZ R221, R188, R49 ;  /* 0x00000031bcdd1220 */ /* 0x000fe20000410000 */
[----:B------:R-:W-:-:S05]  /*3500*/  @P1 HADD2.F32 R188, -RZ, R25.H0_H0 ;  /* 0x20000019ffbc1230 */ /* 0x000fca0000004100 */
[----:B-1----:R-:W-:Y:S02]  /*3510*/  @P1 FMUL.FTZ R188, R188, R189 ;  /* 0x000000bdbcbc1220 */ /* 0x002fe40000410000 */
[----:B------:R-:W0:Y:S02]  /*3520*/  @P1 LDC R189, c[0x0][0x40c] ;  /* 0x00010300ffbd1b82 */ /* 0x000e240000000800 */
[----:B------:R-:W-:Y:S01]  /*3530*/  @P1 FMUL.FTZ R220, R188, R50 ;  /* 0x00000032bcdc1220 */ /* 0x000fe20000410000 */
[----:B------:R-:W-:-:S05]  /*3540*/  @P1 HADD2.F32 R188, -RZ, R25.H1_H1 ;  /* 0x30000019ffbc1230 */ /* 0x000fca0000004100 */
[----:B--2---:R-:W-:Y:S02]  /*3550*/  @P1 FMUL.FTZ R190, R188, R190 ;  /* 0x000000bebcbe1220 */ /* 0x004fe40000410000 */
[----:B------:R-:W1:Y:S02]  /*3560*/  @P1 LDC R188, c[0x0][0x40c] ;  /* 0x00010300ffbc1b82 */ /* 0x000e640000000800 */
[----:B------:R-:W-:Y:S01]  /*3570*/  @P1 FMUL.FTZ R219, R190, R51 ;  /* 0x00000033bedb1220 */ /* 0x000fe20000410000 */
[----:B------:R-:W-:-:S04]  /*3580*/  @P1 HADD2.F32 R190, -RZ, R26.H0_H0 ;  /* 0x2000001affbe1230 */ /* 0x000fc80000004100 */
[----:B------:R-:W-:Y:S01]  /*3590*/  F2FP.F16.F32.PACK_AB R228, RZ, R219 ;  /* 0x000000dbffe4723e */ /* 0x000fe200000000ff */
[----:B0-----:R-:W-:Y:S02]  /*35a0*/  @P1 FMUL.FTZ R189, R190, R189 ;  /* 0x000000bdbebd1220 */ /* 0x001fe40000410000 */
[----:B------:R-:W0:Y:S02]  /*35b0*/  @P1 LDC R190, c[0x0][0x40c] ;  /* 0x00010300ffbe1b82 */ /* 0x000e240000000800 */
[----:B------:R-:W-:Y:S01]  /*35c0*/  @P1 FMUL.FTZ R218, R189, R44 ;  /* 0x0000002cbdda1220 */ /* 0x000fe20000410000 */
[----:B------:R-:W-:-:S05]  /*35d0*/  @P1 HADD2.F32 R189, -RZ, R27.H0_H0 ;  /* 0x2000001bffbd1230 */ /* 0x000fca0000004100 */
[----:B-1----:R-:W-:Y:S02]  /*35e0*/  @P1 FMUL.FTZ R188, R189, R188 ;  /* 0x000000bcbdbc1220 */ /* 0x002fe40000410000 */
[----:B------:R-:W1:Y:S02]  /*35f0*/  @P1 LDC R189, c[0x0][0x40c] ;  /* 0x00010300ffbd1b82 */ /* 0x000e640000000800 */
[----:B------:R-:W-:Y:S01]  /*3600*/  @P1 FMUL.FTZ R216, R188, R46 ;  /* 0x0000002ebcd81220 */ /* 0x000fe20000410000 */
[----:B------:R-:W-:-:S04]  /*3610*/  @P1 HADD2.F32 R188, -RZ, R27.H1_H1 ;  /* 0x3000001bffbc1230 */ /* 0x000fc80000004100 */
[----:B------:R-:W-:Y:S01]  /*3620*/  F2FP.F16.F32.PACK_AB R226, RZ, R216 ;  /* 0x000000d8ffe2723e */ /* 0x000fe200000000ff */
[----:B0-----:R-:W-:Y:S02]  /*3630*/  @P1 FMUL.FTZ R190, R188, R190 ;  /* 0x000000bebcbe1220 */ /* 0x001fe40000410000 */
[----:B------:R-:W0:Y:S02]  /*3640*/  @P1 LDC R188, c[0x0][0x40c] ;  /* 0x00010300ffbc1b82 */ /* 0x000e240000000800 */
[----:B------:R-:W-:Y:S01]  /*3650*/  @P1 FMUL.FTZ R214, R190, R47 ;  /* 0x0000002fbed61220 */ /* 0x000fe20000410000 */
[----:B------:R-:W-:-:S04]  /*3660*/  @P1 HADD2.F32 R190, -RZ, R24.H0_H0 ;  /* 0x20000018ffbe1230 */ /* 0x000fc80000004100 */
[----:B------:R-:W-:Y:S01]  /*3670*/  F2FP.F16.F32.PACK_AB R191, RZ, R214 ;  /* 0x000000d6ffbf723e */ /* 0x000fe200000000ff */
[----:B-1----:R-:W-:Y:S01]  /*3680*/  @P1 FMUL.FTZ R189, R190, R189 ;  /* 0x000000bdbebd1220 */ /* 0x002fe20000410000 */
[----:B------:R-:W-:Y:S02]  /*3690*/  F2FP.F16.F32.PACK_AB R190, RZ, R218 ;  /* 0x000000daffbe723e */ /* 0x000fe400000000ff */
[----:B------:R-:W-:Y:S01]  /*36a0*/  PRMT R191, R226, 0x5410, R191 ;  /* 0x00005410e2bf7816 */ /* 0x000fe200000000bf */
[----:B------:R-:W-:Y:S01]  /*36b0*/  @P1 FMUL.FTZ R215, R189, R48 ;  /* 0x00000030bdd71220 */ /* 0x000fe20000410000 */
[----:B------:R-:W-:-:S04]  /*36c0*/  @P1 HADD2.F32 R189, -RZ, R26.H1_H1 ;  /* 0x3000001affbd1230 */ /* 0x000fc80000004100 */
[----:B------:R-:W-:Y:S01]  /*36d0*/  F2FP.F16.F32.PACK_AB R225, RZ, R215 ;  /* 0x000000d7ffe1723e */ /* 0x000fe200000000ff */
[----:B0-----:R-:W-:Y:S01]  /*36e0*/  @P1 FMUL.FTZ R188, R189, R188 ;  /* 0x000000bcbdbc1220 */ /* 0x001fe20000410000 */
[----:B------:R-:W-:-:S03]  /*36f0*/  F2FP.F16.F32.PACK_AB R189, RZ, R220 ;  /* 0x000000dcffbd723e */ /* 0x000fc600000000ff */
[----:B------:R-:W-:Y:S01]  /*3700*/  @P1 FMUL.FTZ R217, R188, R45 ;  /* 0x0000002dbcd91220 */ /* 0x000fe20000410000 */
[----:B------:R-:W-:Y:S02]  /*3710*/  F2FP.F16.F32.PACK_AB R188, RZ, R221 ;  /* 0x000000ddffbc723e */ /* 0x000fe400000000ff */
[----:B------:R-:W-:Y:S02]  /*3720*/  PRMT R189, R189, 0x5410, R228 ;  /* 0x00005410bdbd7816 */ /* 0x000fe400000000e4 */
[----:B------:R-:W-:Y:S02]  /*3730*/  F2FP.F16.F32.PACK_AB R227, RZ, R217 ;  /* 0x000000d9ffe3723e */ /* 0x000fe400000000ff */
[----:B------:R-:W-:Y:S02]  /*3740*/  PRMT R188, R225, 0x5410, R188 ;  /* 0x00005410e1bc7816 */ /* 0x000fe400000000bc */
[----:B------:R-:W-:-:S07]  /*3750*/  PRMT R190, R190, 0x5410, R227 ;  /* 0x00005410bebe7816 */ /* 0x000fce00000000e3 */
.L_x_35811:
        /* <DEDUP_REMOVED lines=74> */
.L_x_35812:
[----:B0-----:R-:W0:Y:S01]  /*3c00*/  @P1 LDC R189, c[0x0][0x40c] ;  /* 0x00010300ffbd1b82 */ /* 0x001e220000000800 */
[----:B-----5:R-:W-:Y:S02]  /*3c10*/  @P1 HADD2.F32 R190, -RZ, R24.H1_H1 ;  /* 0x30000018ffbe1230 */ /* 0x020fe40000004100 */
[----:B------:R-:W-:Y:S01]  /*3c20*/  HFMA2 R232, -RZ, RZ, 0, 0 ;  /* 0x00000000ffe87431 */ /* 0x000fe200000001ff */
[----:B------:R-:W-:Y:S02]  /*3c30*/  CS2R R230, SRZ ;  /* 0x0000000000e67805 */ /* 0x000fe4000001ff00 */
[----:B------:R-:W-:Y:S02]  /*3c40*/  CS2R R228, SRZ ;  /* 0x0000000000e47805 */ /* 0x000fe4000001ff00 */
[----:B------:R-:W-:Y:S02]  /*3c50*/  CS2R R226, SRZ ;  /* 0x0000000000e27805 */ /* 0x000fe4000001ff00 */
[----:B------:R-:W-:Y:S01]  /*3c60*/  MOV R225, RZ ;  /* 0x000000ff00e17202 */ /* 0x000fe20000000f00 */
        /* <DEDUP_REMOVED lines=42> */
.L_x_35813:
        /* <DEDUP_REMOVED lines=11> */
[----:B------:R0:W5:Y:S01]  /*3fc0*/  @P0 LDG.E.128 R20, desc[UR6][R188.64] ;  /* 0x00000006bc140981 */ /* 0x000162000c1e1d00 */
[----:B------:R-:W-:Y:S05]  /*3fd0*/  @!P0 BRA `(.L_x_35814) ;  /* 0x0000000400308947 */ /* 0x000fea0003800000 */
[----:B------:R-:W-:Y:S01]  /*3fe0*/  ISETP.GT.AND P0, PT, R222, RZ, PT ;  /* 0x000000ffde00720c */ /* 0x000fe20003f04270 */
[----:B0----5:R-:W-:Y:S01]  /*3ff0*/  HADD2.F32 R188, -RZ, R20.H1_H1 ;  /* 0x30000014ffbc7230 */ /* 0x021fe20000004100 */
[----:B------:R0:W-:Y:S04]  /*4000*/  STL [R1+0x70], R5 ;  /* 0x0000700501007387 */ /* 0x0001e80000100800 */
[----:B------:R-:W-:Y:S04]  /*4010*/  STL [R1+0x6c], R4 ;  /* 0x00006c0401007387 */ /* 0x000fe80000100800 */
[----:B------:R-:W-:Y:S03]  /*4020*/  STL [R1+0x68], R3 ;  /* 0x0000680301007387 */ /* 0x000fe60000100800 */
[----:B------:R-:W1:Y:S01]  /*4030*/  @P0 LDC R189, c[0x0][0x40c] ;  /* 0x00010300ffbd0b82 */ /* 0x000e620000000800 */
[----:B------:R-:W-:Y:S01]  /*4040*/  @P0 HADD2.F32 R191, -RZ, R24.H1_H1 ;  /* 0x30000018ffbf0230 */ /* 0x000fe20000004100 */
[----:B------:R-:W-:Y:S01]  /*4050*/  @!P0 MOV R222, R188 ;  /* 0x000000bc00de8202 */ /* 0x000fe20000000f00 */
[----:B------:R-:W-:Y:S04]  /*4060*/  STL [R1+0x64], R2 ;  /* 0x0000640201007387 */ /* 0x000fe80000100800 */
[----:B------:R-:W-:Y:S01]  /*4070*/  STL [R1+0x60], R0 ;  /* 0x0000600001007387 */ /* 0x000fe20000100800 */
[----:B------:R-:W2:Y:S01]  /*4080*/  @P0 LDC R190, c[0x0][0x40c] ;  /* 0x00010300ffbe0b82 */ /* 0x000ea20000000800 */
[----:B-1----:R-:W-:Y:S01]  /*4090*/  @P0 FMUL.FTZ R189, R191, R189 ;  /* 0x000000bdbfbd0220 */ /* 0x002fe20000410000 */
[----:B------:R-:W-:-:S03]  /*40a0*/  @P0 HADD2.F32 R191, -RZ, R25.H0_H0 ;  /* 0x20000019ffbf0230 */ /* 0x000fc60000004100 */
[----:B------:R-:W-:Y:S01]  /*40b0*/  @P0 FFMA.FTZ R222, R189, R33, R188 ;  /* 0x00000021bdde0223 */ /* 0x000fe200000100bc */
[----:B------:R-:W-:Y:S02]  /*40c0*/  HADD2.F32 R188, -RZ, R21.H0_H0 ;  /* 0x20000015ffbc7230 */ /* 0x000fe40000004100 */
[----:B------:R-:W1:Y:S01]  /*40d0*/  @P0 LDC R189, c[0x0][0x40c] ;  /* 0x00010300ffbd0b82 */ /* 0x000e620000000800 */
[----:B--2---:R-:W-:Y:S01]  /*40e0*/  @P0 FMUL.FTZ R190, R191, R190 ;  /* 0x000000bebfbe0220 */ /* 0x004fe20000410000 */
[----:B------:R-:W-:Y:S01]  /*40f0*/  @P0 HADD2.F32 R191, -RZ, R25.H1_H1 ;  /* 0x30000019ffbf0230 */ /* 0x000fe20000004100 */
[----:B------:R-:W-:Y:S02]  /*4100*/  @!P0 MOV R223, R188 ;  /* 0x000000bc00df8202 */ /* 0x000fe40000000f00 */
[----:B------:R-:W-:Y:S01]  /*4110*/  @P0 FFMA.FTZ R223, R190, R34, R188 ;  /* 0x00000022bedf0223 */ /* 0x000fe200000100bc */
[----:B------:R-:W-:Y:S02]  /*4120*/  HADD2.F32 R190, -RZ, R21.H1_H1 ;  /* 0x30000015ffbe7230 */ /* 0x000fe40000004100 */
[----:B------:R-:W2:Y:S03]  /*4130*/  @P0 LDC R188, c[0x0][0x40c] ;  /* 0x00010300ffbc0b82 */ /* 0x000ea60000000800 */
[----:B------:R-:W-:Y:S01]  /*4140*/  @!P0 MOV R224, R190 ;  /* 0x000000be00e08202 */ /* 0x000fe20000000f00 */
[----:B-1----:R-:W-:Y:S01]  /*4150*/  @P0 FMUL.FTZ R189, R191, R189 ;  /* 0x000000bdbfbd0220 */ /* 0x002fe20000410000 */
[----:B------:R-:W-:-:S03]  /*4160*/  @P0 HADD2.F32 R191, -RZ, R26.H0_H0 ;  /* 0x2000001affbf0230 */ /* 0x000fc60000004100 */
[----:B------:R-:W-:Y:S01]  /*4170*/  @P0 FFMA.FTZ R224, R189, R35, R190 ;  /* 0x00000023bde00223 */ /* 0x000fe200000100be */
[----:B------:R-:W-:Y:S01]  /*4180*/  HADD2.F32 R190, -RZ, R22.H0_H0 ;  /* 0x20000016ffbe7230 */ /* 0x000fe20000004100 */
[----:B------:R-:W1:Y:S01]  /*4190*/  @P0 LDC R189, c[0x0][0x40c] ;  /* 0x00010300ffbd0b82 */ /* 0x000e620000000800 */
[----:B--2---:R-:W-:Y:S01]  /*41a0*/  @P0 FMUL.FTZ R188, R191, R188 ;  /* 0x000000bcbfbc0220 */ /* 0x004fe20000410000 */
[----:B------:R-:W-:Y:S02]  /*41b0*/  @P0 HADD2.F32 R191, -RZ, R26.H1_H1 ;  /* 0x3000001affbf0230 */ /* 0x000fe40000004100 */
[----:B------:R-:W-:Y:S01]  /*41c0*/  @!P0 MOV R233, R190 ;  /* 0x000000be00e98202 */ /* 0x000fe20000000f00 */
        /* <DEDUP_REMOVED lines=10> */
[----:B------:R-:W-:Y:S02]  /*4270*/  @P0 HADD2.F32 R191, -RZ, R24.H0_H0 ;  /* 0x20000018ffbf0230 */ /* 0x000fe40000004100 */
[----:B------:R-:W-:Y:S01]  /*4280*/  @!P0 MOV R235, R188 ;  /* 0x000000bc00eb8202 */ /* 0x000fe20000000f00 */
[----:B------:R-:W-:Y:S01]  /*4290*/  @P0 FFMA.FTZ R235, R190, R30, R188 ;  /* 0x0000001ebeeb0223 */ /* 0x000fe200000100bc */
[----:B------:R-:W-:Y:S02]  /*42a0*/  HADD2.F32 R190, -RZ, R20.H0_H0 ;  /* 0x20000014ffbe7230 */ /* 0x000fe40000004100 */
[----:B------:R-:W2:Y:S02]  /*42b0*/  @P0 LDC R188, c[0x0][0x40c] ;  /* 0x00010300ffbc0b82 */ /* 0x000ea40000000800 */
[----:B0-----:R-:W-:-:S02]  /*42c0*/  F2FP.F16.F32.PACK_AB R5, RZ, R235 ;  /* 0x000000ebff05723e */ /* 0x001fc400000000ff */
[----:B------:R-:W-:-:S03]  /*42d0*/  @!P0 MOV R236, R190 ;  /* 0x000000be00ec8202 */ /* 0x000fc60000000f00 */
[----:B------:R0:W-:Y:S01]  /*42e0*/  STL [R1+0x8], R5 ;  /* 0x0000080501007387 */ /* 0x0001e20000100800 */
[----:B-1----:R-:W-:-:S04]  /*42f0*/  @P0 FMUL.FTZ R189, R191, R189 ;  /* 0x000000bdbfbd0220 */ /* 0x002fc80000410000 */
[----:B------:R-:W-:Y:S01]  /*4300*/  @P0 FFMA.FTZ R236, R189, R32, R190 ;  /* 0x00000020bdec0223 */ /* 0x000fe200000100be */
[----:B------:R-:W-:Y:S01]  /*4310*/  @P0 HADD2.F32 R190, -RZ, R27.H1_H1 ;  /* 0x3000001bffbe0230 */ /* 0x000fe20000004100 */
[----:B0-----:R0:W5:Y:S01]  /*4320*/  LDL.LU R5, [R1+0x70] ;  /* 0x0000700001057983 */ /* 0x0011620000300800 */
[----:B------:R-:W-:-:S03]  /*4330*/  HADD2.F32 R189, -RZ, R23.H1_H1 ;  /* 0x30000017ffbd7230 */ /* 0x000fc60000004100 */
[----:B--2---:R-:W-:Y:S02]  /*4340*/  @P0 FMUL.FTZ R188, R190, R188 ;  /* 0x000000bcbebc0220 */ /* 0x004fe40000410000 */
[----:B------:R-:W-:Y:S02]  /*4350*/  @!P0 MOV R237, R189 ;  /* 0x000000bd00ed8202 */ /* 0x000fe40000000f00 */
[----:B------:R-:W-:Y:S01]  /*4360*/  @P0 FFMA.FTZ R237, R188, R31, R189 ;  /* 0x0000001fbced0223 */ /* 0x000fe200000100bd */
[----:B------:R-:W-:Y:S02]  /*4370*/  F2FP.F16.F32.PACK_AB R4, RZ, R236 ;  /* 0x000000ecff04723e */ /* 0x000fe400000000ff */
[----:B------:R-:W-:Y:S02]  /*4380*/  F2FP.F16.F32.PACK_AB R191, RZ, R233 ;  /* 0x000000e9ffbf723e */ /* 0x000fe400000000ff */
[----:B------:R-:W-:Y:S02]  /*4390*/  F2FP.F16.F32.PACK_AB R3, RZ, R237 ;  /* 0x000000edff03723e */ /* 0x000fe400000000ff */
[----:B------:R-:W-:-:S02]  /*43a0*/  F2FP.F16.F32.PACK_AB R190, RZ, R234 ;  /* 0x000000eaffbe723e */ /* 0x000fc400000000ff */
[----:B------:R-:W-:Y:S02]  /*43b0*/  PRMT R2, R4, 0x7610, R2 ;  /* 0x0000761004027816 */ /* 0x000fe40000000002 */
[----:B------:R0:W5:Y:S01]  /*43c0*/  LDL.LU R4, [R1+0x6c] ;  /* 0x00006c0001047983 */ /* 0x0001620000300800 */
[----:B------:R-:W-:Y:S02]  /*43d0*/  PRMT R0, R3, 0x7610, R0 ;  /* 0x0000761003007816 */ /* 0x000fe40000000000 */
[----:B------:R-:W-:Y:S01]  /*43e0*/  PRMT R190, R191, 0x5410, R190 ;  /* 0x00005410bfbe7816 */ /* 0x000fe200000000be */
[----:B------:R0:W5:Y:S04]  /*43f0*/  LDL.LU R3, [R1+0x68] ;  /* 0x0000680001037983 */ /* 0x0001680000300800 */
[----:B------:R-:W2:Y:S01]  /*4400*/  LDL.LU.S16 R191, [R1+0x8] ;  /* 0x0000080001bf7983 */ /* 0x000ea20000300600 */
[----:B------:R-:W-:-:S02]  /*4410*/  F2FP.F16.F32.PACK_AB R188, RZ, R223 ;  /* 0x000000dfffbc723e */ /* 0x000fc400000000ff */
[----:B------:R-:W-:Y:S02]  /*4420*/  F2FP.F16.F32.PACK_AB R189, RZ, R224 ;  /* 0x000000e0ffbd723e */ /* 0x000fe400000000ff */
[----:B------:R-:W-:Y:S02]  /*4430*/  F2FP.F16.F32.PACK_AB R239, RZ, R222 ;  /* 0x000000deffef723e */ /* 0x000fe400000000ff */
[----:B------:R-:W-:Y:S02]  /*4440*/  PRMT R189, R188, 0x5410, R189 ;  /* 0x00005410bcbd7816 */ /* 0x000fe400000000bd */
[----:B------:R-:W-:Y:S02]  /*4450*/  PRMT R188, R2, 0x5410, R239 ;  /* 0x0000541002bc7816 */ /* 0x000fe400000000ef */
[----:B------:R0:W5:Y:S01]  /*4460*/  LDL.LU R2, [R1+0x64] ;  /* 0x0000640001027983 */ /* 0x0001620000300800 */
[----:B--2---:R-:W-:-:S03]  /*4470*/  PRMT R191, R191, 0x5410, R0 ;  /* 0x00005410bfbf7816 */ /* 0x004fc60000000000 */
[----:B------:R0:W5:Y:S01]  /*4480*/  LDL.LU R0, [R1+0x60] ;  /* 0x0000600001007983 */ /* 0x0001620000300800 */
[----:B------:R-:W-:Y:S05]  /*4490*/  BRA `(.L_x_35815) ;  /* 0x0000000000fc7947 */ /* 0x000fea0003800000 */
.L_x_35814:
[----:B0-----:R-:W0:Y:S01]  /*44a0*/  @P1 LDC R189, c[0x0][0x40c] ;  /* 0x00010300ffbd1b82 */ /* 0x001e220000000800 */
[----:B-----5:R-:W-:Y:S01]  /*44b0*/  @P1 HADD2.F32 R190, -RZ, R24.H1_H1 ;  /* 0x30000018ffbe1230 */ /* 0x020fe20000004100 */
[----:B------:R-:W-:Y:S01]  /*44c0*/  CS2R R222, SRZ ;  /* 0x0000000000de7805 */ /* 0x000fe2000001ff00 */
[----:B------:R-:W-:Y:S01]  /*44d0*/  HFMA2 R224, -RZ, RZ, 0, 0 ;  /* 0x00000000ffe07431 */ /* 0x000fe200000001ff */
[----:B------:R-:W-:Y:S02]  /*44e0*/  MOV R233, RZ ;  /* 0x000000ff00e97202 */ /* 0x000fe40000000f00 */
[----:B------:R-:W-:Y:S02]  /*44f0*/  CS2R R234, SRZ ;  /* 0x0000000000ea7805 */ /* 0x000fe4000001ff00 */
[----:B------:R-:W-:Y:S01]  /*4500*/  CS2R R236, SRZ ;  /* 0x0000000000ec7805 */ /* 0x000fe2000001ff00 */
[----:B------:R-:W-:Y:S01]  /*4510*/  STL [R1+0x70], R5 ;  /* 0x0000700501007387 */ /* 0x000fe20000100800 */
[----:B------:R-:W1:Y:S03]  /*4520*/  @P1 LDC R188, c[0x0][0x40c] ;  /* 0x00010300ffbc1b82 */ /* 0x000e660000000800 */
[----:B------:R-:W-:Y:S04]  /*4530*/  STL [R1+0x6c], R4 ;  /* 0x00006c0401007387 */ /* 0x000fe80000100800 */
[----:B------:R2:W-:Y:S04]  /*4540*/  STL [R1+0x68], R3 ;  /* 0x0000680301007387 */ /* 0x0005e80000100800 */
[----:B------:R3:W-:Y:S04]  /*4550*/  STL [R1+0x64], R2 ;  /* 0x0000640201007387 */ /* 0x0007e80000100800 */
[----:B------:R-:W-:Y:S01]  /*4560*/  STL [R1+0x60], R0 ;  /* 0x0000600001007387 */ /* 0x000fe20000100800 */
[----:B0-----:R-:W-:-:S02]  /*4570*/  @P1 FMUL.FTZ R189, R190, R189 ;  /* 0x000000bdbebd1220 */ /* 0x001fc40000410000 */
[----:B------:R-:W0:Y:S02]  /*4580*/  @P1 LDC R190, c[0x0][0x40c] ;  /* 0x00010300ffbe1b82 */ /* 0x000e240000000800 */
        /* <DEDUP_REMOVED lines=9> */
[----:B------:R-:W-:-:S05]  /*4620*/  @P1 HADD2.F32 R190, -RZ, R26.H0_H0 ;  /* 0x2000001affbe1230 */ /* 0x000fca0000004100 */
[----:B-1----:R-:W-:Y:S02]  /*4630*/  @P1 FMUL.FTZ R189, R190, R189 ;  /* 0x000000bdbebd1220 */ /* 0x002fe40000410000 */
[----:B------:R-:W1:Y:S02]  /*4640*/  @P1 LDC R190, c[0x0][0x40c] ;  /* 0x00010300ffbe1b82 */ /* 0x000e640000000800 */
[----:B------:R-:W-:Y:S01]  /*4650*/  @P1 FMUL.FTZ R233, R189, R28 ;  /* 0x0000001cbde91220 */ /* 0x000fe20000410000 */
[----:B------:R-:W-:-:S05]  /*4660*/  @P1 HADD2.F32 R189, -RZ, R27.H0_H0 ;  /* 0x2000001bffbd1230 */ /* 0x000fca0000004100 */
[----:B0-----:R-:W-:Y:S02]  /*4670*/  @P1 FMUL.FTZ R188, R189, R188 ;  /* 0x000000bcbdbc1220 */ /* 0x001fe40000410000 */
[----:B------:R-:W0:Y:S02]  /*4680*/  @P1 LDC R189, c[0x0][0x40c] ;  /* 0x00010300ffbd1b82 */ /* 0x000e240000000800 */
[----:B------:R-:W-:Y:S01]  /*4690*/  @P1 FMUL.FTZ R235, R188, R30 ;  /* 0x0000001ebceb1220 */ /* 0x000fe20000410000 */
[----:B------:R-:W-:Y:S01]  /*46a0*/  @P1 HADD2.F32 R188, -RZ, R27.H1_H1 ;  /* 0x3000001bffbc1230 */ /* 0x000fe20000004100 */
[----:B--2---:R-:W-:-:S03]  /*46b0*/  F2FP.F16.F32.PACK_AB R3, RZ, R222 ;  /* 0x000000deff03723e */ /* 0x004fc600000000ff */
[----:B------:R-:W-:Y:S01]  /*46c0*/  F2FP.F16.F32.PACK_AB R5, RZ, R235 ;  /* 0x000000ebff05723e */ /* 0x000fe200000000ff */
[----:B-1----:R-:W-:Y:S02]  /*46d0*/  @P1 FMUL.FTZ R190, R188, R190 ;  /* 0x000000bebcbe1220 */ /* 0x002fe40000410000 */
[----:B------:R-:W1:Y:S02]  /*46e0*/  @P1 LDC R188, c[0x0][0x40c] ;  /* 0x00010300ffbc1b82 */ /* 0x000e640000000800 */
[----:B------:R-:W-:Y:S01]  /*46f0*/  @P1 FMUL.FTZ R237, R190, R31 ;  /* 0x0000001fbeed1220 */ /* 0x000fe20000410000 */
[----:B------:R-:W-:Y:S01]  /*4700*/  @P1 HADD2.F32 R190, -RZ, R24.H0_H0 ;  /* 0x20000018ffbe1230 */ /* 0x000fe20000004100 */
[----:B------:R2:W-:Y:S04]  /*4710*/  STL [R1+0x4], R5 ;  /* 0x0000040501007387 */ /* 0x0005e80000100800 */
[----:B0-----:R-:W-:Y:S01]  /*4720*/  @P1 FMUL.FTZ R189, R190, R189 ;  /* 0x000000bdbebd1220 */ /* 0x001fe20000410000 */
[----:B---3--:R-:W-:Y:S01]  /*4730*/  PRMT R2, R3, 0x7610, R2 ;  /* 0x0000761003027816 */ /* 0x008fe20000000002 */
[----:B--2---:R2:W5:Y:S02]  /*4740*/  LDL.LU R5, [R1+0x70] ;  /* 0x0000700001057983 */ /* 0x0045640000300800 */
[----:B------:R-:W-:Y:S01]  /*4750*/  @P1 FMUL.FTZ R236, R189, R32 ;  /* 0x00000020bdec1220 */ /* 0x000fe20000410000 */
[----:B------:R-:W-:-:S05]  /*4760*/  @P1 HADD2.F32 R189, -RZ, R26.H1_H1 ;  /* 0x3000001affbd1230 */ /* 0x000fca0000004100 */
[----:B-1----:R-:W-:Y:S01]  /*4770*/  @P1 FMUL.FTZ R188, R189, R188 ;  /* 0x000000bcbdbc1220 */ /* 0x002fe20000410000 */
[----:B------:R-:W-:-:S03]  /*4780*/  F2FP.F16.F32.PACK_AB R4, RZ, R236 ;  /* 0x000000ecff04723e */ /* 0x000fc600000000ff */
[----:B------:R-:W-:Y:S01]  /*4790*/  @P1 FMUL.FTZ R234, R188, R29 ;  /* 0x0000001dbcea1220 */ /* 0x000fe20000410000 */
[----:B------:R-:W-:Y:S02]  /*47a0*/  F2FP.F16.F32.PACK_AB R188, RZ, R223 ;  /* 0x000000dfffbc723e */ /* 0x000fe400000000ff */
[----:B------:R-:W-:Y:S02]  /*47b0*/  F2FP.F16.F32.PACK_AB R189, RZ, R224 ;  /* 0x000000e0ffbd723e */ /* 0x000fe400000000ff */
[----:B------:R-:W-:Y:S02]  /*47c0*/  PRMT R0, R4, 0x7610, R0 ;  /* 0x0000761004007816 */ /* 0x000fe40000000000 */
[----:B------:R2:W5:Y:S01]  /*47d0*/  LDL.LU R4, [R1+0x6c] ;  /* 0x00006c0001047983 */ /* 0x0005620000300800 */
[----:B------:R-:W-:-:S03]  /*47e0*/  PRMT R189, R188, 0x5410, R189 ;  /* 0x00005410bcbd7816 */ /* 0x000fc600000000bd */
[----:B------:R2:W5:Y:S04]  /*47f0*/  LDL.LU R3, [R1+0x68] ;  /* 0x0000680001037983 */ /* 0x0005680000300800 */
[----:B------:R-:W3:Y:S01]  /*4800*/  LDL.LU.S16 R188, [R1+0x4] ;  /* 0x0000040001bc7983 */ /* 0x000ee20000300600 */
[----:B------:R-:W-:Y:S02]  /*4810*/  F2FP.F16.F32.PACK_AB R191, RZ, R233 ;  /* 0x000000e9ffbf723e */ /* 0x000fe400000000ff */
[----:B------:R-:W-:Y:S02]  /*4820*/  F2FP.F16.F32.PACK_AB R190, RZ, R234 ;  /* 0x000000eaffbe723e */ /* 0x000fe400000000ff */
[----:B------:R-:W-:Y:S02]  /*4830*/  F2FP.F16.F32.PACK_AB R239, RZ, R237 ;  /* 0x000000edffef723e */ /* 0x000fe400000000ff */
[----:B------:R-:W-:-:S02]  /*4840*/  PRMT R190, R191, 0x5410, R190 ;  /* 0x00005410bfbe7816 */ /* 0x000fc400000000be */
[----:B---3--:R-:W-:Y:S02]  /*4850*/  PRMT R191, R188, 0x5410, R239 ;  /* 0x00005410bcbf7816 */ /* 0x008fe400000000ef */
[----:B------:R-:W-:Y:S02]  /*4860*/  PRMT R188, R0, 0x5410, R2 ;  /* 0x0000541000bc7816 */ /* 0x000fe40000000002 */
[----:B------:R2:W5:Y:S04]  /*4870*/  LDL.LU R2, [R1+0x64] ;  /* 0x0000640001027983 */ /* 0x0005680000300800 */
[----:B------:R2:W5:Y:S02]  /*4880*/  LDL.LU R0, [R1+0x60] ;  /* 0x0000600001007983 */ /* 0x0005640000300800 */
.L_x_35815:
[----:B------:R1:W-:Y:S02]  /*4890*/  STL.64 [R1+0x60], R20 ;  /* 0x0000601401007387 */ /* 0x0003e40000100a00 */
[----:B-1----:R-:W1:Y:S02]  /*48a0*/  LDC.64 R20, c[0x0][0x3a8] ;  /* 0x0000ea00ff147b82 */ /* 0x002e640000000a00 */
[----:B-1----:R-:W-:Y:S02]  /*48b0*/  IMAD.WIDE.U32 R238, R238, 0x10, R20 ;  /* 0x00000010eeee7825 */ /* 0x002fe400078e0014 */
        /* <DEDUP_REMOVED lines=22> */
[----:B-----5:R-:W-:-:S04]  /*4a20*/  FADD.FTZ R188, R188, R2 ;  /* 0x00000002bcbc7221 */ /* 0x020fc80000010000 */
        /* <DEDUP_REMOVED lines=47> */
[----:B------:R-:W1:Y:S01]  /*4d20*/  SHFL.BFLY PT, R188, R191, 0x1, 0x1f ;  /* 0x0c201f00bfbc7f89 */ /* 0x000e6200000e0000 */
[----:B------:R-:W3:Y:S01]  /*4d30*/  LDC R189, c[0x0][0x400] ;  /* 0x00010000ffbd7b82 */ /* 0x000ee20000000800 */
[----:B-1----:R-:W-:-:S05]  /*4d40*/  FADD.FTZ R191, R191, R188 ;  /* 0x000000bcbfbf7221 */ /* 0x002fca0000010000 */
[----:B------:R-:W1:Y:S02]  /*4d50*/  SHFL.BFLY PT, R188, R191, 0x2, 0x1f ;  /* 0x0c401f00bfbc7f89 */ /* 0x000e6400000e0000 */
[----:B-1----:R-:W-:-:S05]  /*4d60*/  FADD.FTZ R191, R191, R188 ;  /* 0x000000bcbfbf7221 */ /* 0x002fca0000010000 */
[----:B------:R-:W1:Y:S02]  /*4d70*/  SHFL.BFLY PT, R188, R191, 0x4, 0x1f ;  /* 0x0c801f00bfbc7f89 */ /* 0x000e6400000e0000 */
[----:B-1----:R-:W-:-:S05]  /*4d80*/  FADD.FTZ R191, R191, R188 ;  /* 0x000000bcbfbf7221 */ /* 0x002fca0000010000 */
[----:B------:R-:W1:Y:S02]  /*4d90*/  SHFL.BFLY PT, R188, R191, 0x8, 0x1f ;  /* 0x0d001f00bfbc7f89 */ /* 0x000e6400000e0000 */
[----:B-1----:R-:W-:-:S05]  /*4da0*/  FADD.FTZ R191, R191, R188 ;  /* 0x000000bcbfbf7221 */ /* 0x002fca0000010000 */
[----:B------:R-:W1:Y:S02]  /*4db0*/  SHFL.BFLY PT, R188, R191, 0x10, 0x1f ;  /* 0x0e001f00bfbc7f89 */ /* 0x000e6400000e0000 */
[----:B-1----:R-:W-:-:S04]  /*4dc0*/  FADD.FTZ R191, R191, R188 ;  /* 0x000000bcbfbf7221 */ /* 0x002fc80000010000 */
        /* <DEDUP_REMOVED lines=137> */
[----:B------:R1:W3:Y:S02]  /*5660*/  SHFL.BFLY PT, R188, R238, 0x10, 0x1f ;  /* 0x0e001f00eebc7f89 */ /* 0x0002e400000e0000 */
.L_x_35831:
        /* <DEDUP_REMOVED lines=10> */
[----:B-1----:R1:W3:Y:S02]  /*5710*/  MUFU.RSQ R238, R188 ;  /* 0x000000bc00ee7308 */ /* 0x0022e40000001400 */
[----:B-1----:R-:W1:Y:S02]  /*5720*/  @!P0 LDC.64 R188, c[0x0][0x3c8] ;  /* 0x0000f200ffbc8b82 */ /* 0x002e640000000a00 */
[----:B-1----:R-:W-:-:S05]  /*5730*/  @!P0 IMAD.WIDE R188, R0, 0x4, R188 ;  /* 0x0000000400bc8825 */ /* 0x002fca00078e02bc */
[----:B---3--:R1:W-:Y:S04]  /*5740*/  @!P0 STG.E desc[UR6][R188.64], R238 ;  /* 0x000000eebc008986 */ /* 0x0083e8000c101906 */
[----:B-1----:R-:W3:Y:S01]  /*5750*/  LDL R189, [R1] ;  /* 0x0000000001bd7983 */ /* 0x002ee20000100800 */
[----:B------:R-:W-:Y:S01]  /*5760*/  BSSY.RECONVERGENT B0, `(.L_x_35817) ;  /* 0x000011b000007945 */ /* 0x000fe20003800200 */
[----:B---3--:R-:W-:-:S13]  /*5770*/  ISETP.GE.AND P0, PT, R189, 0x1, PT ;  /* 0x00000001bd00780c */ /* 0x008fda0003f06270 */
[----:B------:R-:W-:Y:S05]  /*5780*/  @!P0 BRA `(.L_x_35818) ;  /* 0x0000001000608947 */ /* 0x000fea0003800000 */
[----:B------:R-:W3:Y:S01]  /*5790*/  LDL R190, [R1+0x4c] ;  /* 0x00004c0001be7983 */ /* 0x000ee20000100800 */
[----:B------:R-:W1:Y:S03]  /*57a0*/  LDC R239, c[0x0][0x388] ;  /* 0x0000e200ffef7b82 */ /* 0x000e660000000800 */
[----:B------:R4:W-:Y:S04]  /*57b0*/  STL [R1+0x60], R0 ;  /* 0x0000600001007387 */ /* 0x0009e80000100800 */
[----:B----4-:R-:W4:Y:S01]  /*57c0*/  LDL R0, [R1+0x48] ;  /* 0x0000480001007983 */ /* 0x010f220000100800 */
[----:B------:R-:W-:-:S05]  /*57d0*/  IADD3 R188, PT, PT, R189, -0x1, RZ ;  /* 0xffffffffbdbc7810 */ /* 0x000fca0007ffe0ff */
[----:B-1----:R-:W-:Y:S01]  /*57e0*/  IMAD R252, R188, R239, RZ ;  /* 0x000000efbcfc7224 */ /* 0x002fe200078e02ff */
[----:B------:R-:W-:-:S05]  /*57f0*/  FSEL R239, R191, RZ, !P1 ;  /* 0x000000ffbfef7208 */ /* 0x000fca0004800000 */
[C---:B------:R-:W-:Y:S01]  /*5800*/  FADD.FTZ R188, -R239.reuse, R213 ;  /* 0x000000d5efbc7221 */ /* 0x040fe20000010100 */
[----:B------:R-:W-:Y:S01]  /*5810*/  FADD.FTZ R189, -R239, R212 ;  /* 0x000000d4efbd7221 */ /* 0x000fe20000010100 */
[----:B------:R-:W2:Y:S02]  /*5820*/  LDL R213, [R1+0x54] ;  /* 0x0000540001d57983 */ /* 0x000ea40000100800 */
[C---:B------:R-:W-:Y:S01]  /*5830*/  FMUL.FTZ R188, R238.reuse, R188 ;  /* 0x000000bceebc7220 */ /* 0x040fe20000410000 */
[----:B------:R-:W-:Y:S01]  /*5840*/  FMUL.FTZ R189, R238, R189 ;  /* 0x000000bdeebd7220 */ /* 0x000fe20000410000 */
[----:B------:R-:W2:Y:S03]  /*5850*/  LDL R212, [R1+0x5c] ;  /* 0x00005c0001d47983 */ /* 0x000ea60000100800 */
[----:B---3--:R-:W-:Y:S01]  /*5860*/  FFMA.FTZ R189, R189, R190, R151 ;  /* 0x000000bebdbd7223 */ /* 0x008fe20000010097 */
[----:B------:R-:W-:-:S02]  /*5870*/  FADD.FTZ R190, -R239, R209 ;  /* 0x000000d1efbe7221 */ /* 0x000fc40000010100 */
[----:B------:R-:W3:Y:S01]  /*5880*/  LDL R209, [R1+0x58] ;  /* 0x0000580001d17983 */ /* 0x000ee20000100800 */
[----:B----4-:R-:W-:-:S03]  /*5890*/  FFMA.FTZ R188, R188, R0, R150 ;  /* 0x00000000bcbc7223 */ /* 0x010fc60000010096 */
[----:B------:R-:W4:Y:S02]  /*58a0*/  LDL R0, [R1+0x50] ;  /* 0x0000500001007983 */ /* 0x000f240000100800 */
[----:B------:R-:W-:Y:S01]  /*58b0*/  F2FP.F16.F32.PACK_AB R191, R189, R188 ;  /* 0x000000bcbdbf723e */ /* 0x000fe200000000ff */
[C---:B------:R-:W-:Y:S01]  /*58c0*/  FADD.FTZ R189, -R239.reuse, R210 ;  /* 0x000000d2efbd7221 */ /* 0x040fe20000010100 */
[C---:B------:R-:W-:Y:S01]  /*58d0*/  FADD.FTZ R188, -R239.reuse, R211 ;  /* 0x000000d3efbc7221 */ /* 0x040fe20000010100 */
[----:B------:R-:W2:Y:S04]  /*58e0*/  LDL R210, [R1+0x40] ;  /* 0x0000400001d27983 */ /* 0x000ea80000100800 */
        /* <DEDUP_REMOVED lines=10> */
[----:B---3--:R-:W-:Y:S01]  /*5990*/  FFMA.FTZ R209, R190, R209, R154 ;  /* 0x000000d1bed17223 */ /* 0x008fe2000001009a */
[----:B--2---:R-:W-:Y:S01]  /*59a0*/  FFMA.FTZ R190, R207, R210, R148 ;  /* 0x000000d2cfbe7223 */ /* 0x004fe20000010094 */
[----:B------:R-:W-:Y:S01]  /*59b0*/  FFMA.FTZ R207, R208, R212, R155 ;  /* 0x000000d4d0cf7223 */ /* 0x000fe2000001009b */
[----:B------:R-:W-:Y:S02]  /*59c0*/  FFMA.FTZ R208, R189, R213, R153 ;  /* 0x000000d5bdd07223 */ /* 0x000fe40000010099 */
[----:B------:R-:W1:Y:S01]  /*59d0*/  S2R R213, SR_TID.X ;  /* 0x0000000000d57919 */ /* 0x000e620000002100 */
[----:B----4-:R-:W-:Y:S02]  /*59e0*/  FFMA.FTZ R206, R206, R211, R149 ;  /* 0x000000d3cece7223 */ /* 0x010fe40000010095 */
[----:B------:R-:W2:Y:S03]  /*59f0*/  LDC.64 R210, c[0x0][0x428] ;  /* 0x00010a00ffd27b82 */ /* 0x000ea60000000a00 */
[----:B------:R-:W-:-:S02]  /*5a00*/  F2FP.F16.F32.PACK_AB R190, R206, R190 ;  /* 0x000000becebe723e */ /* 0x000fc400000000ff */
[----:B------:R-:W-:-:S04]  /*5a10*/  SHF.R.S32.HI R206, RZ, 0x1f, R252 ;  /* 0x0000001fffce7819 */ /* 0x000fc800000114fc */
[----:B------:R-:W-:Y:S01]  /*5a20*/  LEA.HI R206, R206, R252, RZ, 0x3 ;  /* 0x000000fccece7211 */ /* 0x000fe200078f18ff */
[----:B------:R-:W-:Y:S01]  /*5a30*/  FFMA.FTZ R188, R188, R0, R152 ;  /* 0x00000000bcbc7223 */ /* 0x000fe20000010098 */
[----:B------:R-:W-:Y:S01]  /*5a40*/  F2FP.F16.F32.PACK_AB R189, R207, R209 ;  /* 0x000000d1cfbd723e */ /* 0x000fe200000000ff */
[----:B------:R3:W5:Y:S03]  /*5a50*/  LDL.LU R0, [R1+0x60] ;  /* 0x0000600001007983 */ /* 0x0007660000300800 */
[----:B------:R-:W-:Y:S01]  /*5a60*/  F2FP.F16.F32.PACK_AB R188, R208, R188 ;  /* 0x000000bcd0bc723e */ /* 0x000fe200000000ff */
[----:B------:R-:W4:Y:S04]  /*5a70*/  LDL R212, [R1+0x3c] ;  /* 0x00003c0001d47983 */ /* 0x000f280000100800 */
[----:B------:R-:W3:Y:S01]  /*5a80*/  LDL R207, [R1+0x34] ;  /* 0x0000340001cf7983 */ /* 0x000ee20000100800 */
[----:B-1----:R-:W-:-:S03]  /*5a90*/  LOP3.LUT R252, R213, 0x1f, RZ, 0xc0, !PT ;  /* 0x0000001fd5fc7812 */ /* 0x002fc600078ec0ff */
[----:B------:R-:W4:Y:S01]  /*5aa0*/  LDL R213, [R1+0x24] ;  /* 0x0000240001d57983 */ /* 0x000f220000100800 */
[----:B------:R-:W-:-:S05]  /*5ab0*/  LEA.HI.SX32 R206, R206, R252, 0x1d ;  /* 0x000000fccece7211 */ /* 0x000fca00078feaff */
[----:B--2---:R-:W-:-:S05]  /*5ac0*/  IMAD.WIDE.U32 R208, R206, 0x10, R210 ;  /* 0x00000010ced07825 */ /* 0x004fca00078e00d2 */
[----:B------:R1:W-:Y:S04]  /*5ad0*/  STG.E.128 desc[UR6][R208.64], R188 ;  /* 0x000000bcd0007986 */ /* 0x0003e8000c101d06 */
[----:B-1----:R-:W2:Y:S04]  /*5ae0*/  LDL R190, [R1+0x28] ;  /* 0x0000280001be7983 */ /* 0x002ea80000100800 */
[----:B------:R-:W3:Y:S01]  /*5af0*/  LDL R191, [R1+0x2c] ;  /* 0x00002c0001bf7983 */ /* 0x000ee20000100800 */
[----:B------:R-:W-:-:S03]  /*5b00*/  FADD.FTZ R188, -R239, R205 ;  /* 0x000000cdefbc7221 */ /* 0x000fc60000010100 */
[----:B------:R-:W4:Y:S04]  /*5b10*/  LDL R208, [R1+0x38] ;  /* 0x0000380001d07983 */ /* 0x000f280000100800 */
[----:B------:R-:W4:Y:S04]  /*5b20*/  LDL R209, [R1+0x20] ;  /* 0x0000200001d17983 */ /* 0x000f280000100800 */
[----:B------:R-:W4:Y:S01]  /*5b30*/  LDL R205, [R1+0x30] ;  /* 0x0000300001cd7983 */ /* 0x000f220000100800 */
[C---:B------:R-:W-:Y:S01]  /*5b40*/  FADD.FTZ R189, -R239.reuse, R204 ;  /* 0x000000ccefbd7221 */ /* 0x040fe20000010100 */
[C---:B------:R-:W-:Y:S01]  /*5b50*/  FMUL.FTZ R188, R238.reuse, R188 ;  /* 0x000000bceebc7220 */ /* 0x040fe20000410000 */
[----:B------:R-:W-:Y:S01]  /*5b60*/  FADD.FTZ R202, -R239, R202 ;  /* 0x000000caefca7221 */ /* 0x000fe20000010100 */
[----:B------:R-:W4:Y:S01]  /*5b70*/  LDL R204, [R1+0x18] ;  /* 0x0000180001cc7983 */ /* 0x000f220000100800 */
[----:B------:R-:W-:-:S02]  /*5b80*/  FMUL.FTZ R189, R238, R189 ;  /* 0x000000bdeebd7220 */ /* 0x000fc40000410000 */
[----:B------:R-:W-:Y:S01]  /*5b90*/  FMUL.FTZ R202, R238, R202 ;  /* 0x000000caeeca7220 */ /* 0x000fe20000410000 */
[----:B--2---:R-:W-:Y:S01]  /*5ba0*/  FFMA.FTZ R188, R188, R190, R142 ;  /* 0x000000bebcbc7223 */ /* 0x004fe2000001008e */
[----:B---3--:R-:W-:Y:S01]  /*5bb0*/  FFMA.FTZ R189, R189, R191, R143 ;  /* 0x000000bfbdbd7223 */ /* 0x008fe2000001008f */
[C---:B------:R-:W-:Y:S01]  /*5bc0*/  FADD.FTZ R190, -R239.reuse, R199 ;  /* 0x000000c7efbe7221 */ /* 0x040fe20000010100 */
[----:B------:R-:W-:-:S03]  /*5bd0*/  FADD.FTZ R199, -R239, R201 ;  /* 0x000000c9efc77221 */ /* 0x000fc60000010100 */
[----:B------:R-:W-:Y:S01]  /*5be0*/  F2FP.F16.F32.PACK_AB R191, R189, R188 ;  /* 0x000000bcbdbf723e */ /* 0x000fe200000000ff */
[C---:B------:R-:W-:Y:S01]  /*5bf0*/  FADD.FTZ R188, -R239.reuse, R203 ;  /* 0x000000cbefbc7221 */ /* 0x040fe20000010100 */
[C---:B------:R-:W-:Y:S01]  /*5c00*/  FMUL.FTZ R190, R238.reuse, R190 ;  /* 0x000000beeebe7220 */ /* 0x040fe20000410000 */
[C---:B------:R-:W-:Y:S01]  /*5c10*/  FMUL.FTZ R199, R238.reuse, R199 ;  /* 0x000000c7eec77220 */ /* 0x040fe20000410000 */
[C---:B------:R-:W-:Y:S01]  /*5c20*/  FADD.FTZ R189, -R239.reuse, R198 ;  /* 0x000000c6efbd7221 */ /* 0x040fe20000010100 */
[----:B------:R-:W-:Y:S01]  /*5c30*/  FMUL.FTZ R188, R238, R188 ;  /* 0x000000bceebc7220 */ /* 0x000fe20000410000 */
[----:B------:R-:W-:Y:S01]  /*5c40*/  FADD.FTZ R198, -R239, R200 ;  /* 0x000000c8efc67221 */ /* 0x000fe20000010100 */
[----:B----4-:R-:W-:Y:S01]  /*5c50*/  FFMA.FTZ R200, R190, R208, R146 ;  /* 0x000000d0bec87223 */ /* 0x010fe20000010092 */
        /* <DEDUP_REMOVED lines=10> */
[----:B------:R-:W-:Y:S02]  /*5d00*/  F2FP.F16.F32.PACK_AB R189, R198, R200 ;  /* 0x000000c8c6bd723e */ /* 0x000fe400000000ff */
[----:B------:R-:W-:Y:S02]  /*5d10*/  IADD3 R198, PT, PT, R206, 0x20, RZ ;  /* 0x00000020cec67810 */ /* 0x000fe40007ffe0ff */
[----:B------:R-:W-:Y:S02]  /*5d20*/  F2FP.F16.F32.PACK_AB R190, R199, R190 ;  /* 0x000000bec7be723e */ /* 0x000fe400000000ff */
[----:B------:R-:W-:Y:S01]  /*5d30*/  F2FP.F16.F32.PACK_AB R188, R201, R188 ;  /* 0x000000bcc9bc723e */ /* 0x000fe200000000ff */
[----:B------:R-:W-:-:S05]  /*5d40*/  IMAD.WIDE.U32 R198, R198, 0x10, R210 ;  /* 0x00000010c6c67825 */ /* 0x000fca00078e00d2 */
[----:B------:R1:W-:Y:S01]  /*5d50*/  STG.E.128 desc[UR6][R198.64], R188 ;  /* 0x000000bcc6007986 */ /* 0x0003e2000c101d06 */
[C---:B------:R-:W-:Y:S01]  /*5d60*/  FADD.FTZ R2, -R239.reuse, R2 ;  /* 0x00000002ef027221 */ /* 0x040fe20000010100 */
[C---:B-1----:R-:W-:Y:S01]  /*5d70*/  FADD.FTZ R188, -R239.reuse, R197 ;  /* 0x000000c5efbc7221 */ /* 0x042fe20000010100 */
[----:B------:R-:W-:-:S03]  /*5d80*/  FADD.FTZ R189, -R239, R196 ;  /* 0x000000c4efbd7221 */ /* 0x000fc60000010100 */
[C---:B------:R-:W-:Y:S01]  /*5d90*/  FMUL.FTZ R188, R238.reuse, R188 ;  /* 0x000000bceebc7220 */ /* 0x040fe20000410000 */
[----:B------:R-:W-:-:S03]  /*5da0*/  FMUL.FTZ R189, R238, R189 ;  /* 0x000000bdeebd7220 */ /* 0x000fc60000410000 */
[----:B------:R-:W-:Y:S01]  /*5db0*/  FFMA.FTZ R188, R188, R250, R134 ;  /* 0x000000fabcbc7223 */ /* 0x000fe20000010086 */
[----:B------:R-:W-:-:S05]  /*5dc0*/  FFMA.FTZ R189, R189, R251, R135 ;  /* 0x000000fbbdbd7223 */ /* 0x000fca0000010087 */
[----:B------:R-:W-:Y:S01]  /*5dd0*/  F2FP.F16.F32.PACK_AB R191, R189, R188 ;  /* 0x000000bcbdbf723e */ /* 0x000fe200000000ff */
        /* <DEDUP_REMOVED lines=16> */
[----:B------:R-:W-:Y:S01]  /*5ee0*/  F2FP.F16.F32.PACK_AB R190, R194, R190 ;  /* 0x000000bec2be723e */ /* 0x000fe200000000ff */
        /* <DEDUP_REMOVED lines=14> */
[----:B------:R-:W1:Y:S01]  /*5fd0*/  LDC.64 R230, c[0x0][0x428] ;  /* 0x00010a00ffe67b82 */ /* 0x000e620000000a00 */
[C---:B------:R-:W-:Y:S01]  /*5fe0*/  FADD.FTZ R9, -R239.reuse, R9 ;  /* 0x00000009ef097221 */ /* 0x040fe20000010100 */
[C---:B------:R-:W-:Y:S01]  /*5ff0*/  FADD.FTZ R192, -R239.reuse, R216 ;  /* 0x000000d8efc07221 */ /* 0x040fe20000010100 */
[----:B------:R-:W-:-:S02]  /*6000*/  FADD.FTZ R17, -R239, R17 ;  /* 0x00000011ef117221 */ /* 0x000fc40000010100 */
[C---:B------:R-:W-:Y:S01]  /*6010*/  FMUL.FTZ R9, R238.reuse, R9 ;  /* 0x00000009ee097220 */ /* 0x040fe20000410000 */
        /* <DEDUP_REMOVED lines=25> */
[----:B------:R-:W-:Y:S01]  /*61b0*/  FFMA.FTZ R195, R195, R169, R105 ;  /* 0x000000a9c3c37223 */ /* 0x000fe20000010069 */
[----:B------:R-:W-:Y:S01]  /*61c0*/  IADD3 R198, PT, PT, R206, 0xe0, RZ ;  /* 0x000000e0cec67810 */ /* 0x000fe20007ffe0ff */
[----:B--2---:R-:W-:Y:S01]  /*61d0*/  FFMA.FTZ R188, R188, R205, R136 ;  /* 0x000000cdbcbc7223 */ /* 0x004fe20000010088 */
[----:B---3--:R-:W-:Y:S01]  /*61e0*/  FFMA.FTZ R2, R2, R202, R137 ;  /* 0x000000ca02027223 */ /* 0x008fe20000010089 */
[----:B----4-:R-:W-:-:S04]  /*61f0*/  FFMA.FTZ R189, R189, R203, R139 ;  /* 0x000000cbbdbd7223 */ /* 0x010fc8000001008b */
[----:B------:R-:W-:Y:S02]  /*6200*/  F2FP.F16.F32.PACK_AB R188, R2, R188 ;  /* 0x000000bc02bc723e */ /* 0x000fe400000000ff */
[----:B------:R-:W-:Y:S02]  /*6210*/  IADD3 R2, PT, PT, R206, 0x40, RZ ;  /* 0x00000040ce027810 */ /* 0x000fe40007ffe0ff */
[----:B------:R-:W-:-:S03]  /*6220*/  F2FP.F16.F32.PACK_AB R189, R189, R3 ;  /* 0x00000003bdbd723e */ /* 0x000fc600000000ff */
        /* <DEDUP_REMOVED lines=12> */
[----:B------:R-:W-:Y:S01]  /*62f0*/  F2FP.F16.F32.PACK_AB R191, R4, R6 ;  /* 0x0000000604bf723e */ /* 0x000fe200000000ff */
[C---:B------:R-:W-:Y:S01]  /*6300*/  FADD.FTZ R13, -R239.reuse, R18 ;  /* 0x00000012ef0d7221 */ /* 0x040fe20000010100 */
        /* <DEDUP_REMOVED lines=15> */
[----:B------:R-:W-:Y:S01]  /*6400*/  FMUL.FTZ R12, R238, R18 ;  /* 0x00000012ee0c7220 */ /* 0x000fe20000410000 */
[----:B------:R-:W-:Y:S01]  /*6410*/  F2FP.F16.F32.PACK_AB R190, R6, R4 ;  /* 0x0000000406be723e */ /* 0x000fe200000000ff */
[----:B------:R-:W-:Y:S01]  /*6420*/  FADD.FTZ R19, -R239, R221 ;  /* 0x000000ddef137221 */ /* 0x000fe20000010100 */
[----:B------:R-:W-:Y:S01]  /*6430*/  FMUL.FTZ R18, R238, R188 ;  /* 0x000000bcee127220 */ /* 0x000fe20000410000 */
[----:B------:R-:W-:Y:S01]  /*6440*/  F2FP.F16.F32.PACK_AB R7, R8, R7 ;  /* 0x000000070807723e */ /* 0x000fe200000000ff */
[----:B------:R-:W-:Y:S01]  /*6450*/  FFMA.FTZ R4, R10, R184, R120 ;  /* 0x000000b80a047223 */ /* 0x000fe20000010078 */
[----:B------:R-:W-:Y:S01]  /*6460*/  FFMA.FTZ R11, R11, R185, R121 ;  /* 0x000000b90b0b7223 */ /* 0x000fe20000010079 */
[----:B------:R-:W-:Y:S01]  /*6470*/  FADD.FTZ R189, -R239, R219 ;  /* 0x000000dbefbd7221 */ /* 0x000fe20000010100 */
[----:B------:R-:W-:Y:S01]  /*6480*/  FFMA.FTZ R5, R5, R246, R130 ;  /* 0x000000f605057223 */ /* 0x000fe20000010082 */
[----:B------:R-:W-:Y:S01]  /*6490*/  F2FP.F16.F32.PACK_AB R188, R3, R2 ;  /* 0x0000000203bc723e */ /* 0x000fe200000000ff */
        /* <DEDUP_REMOVED lines=10> */
[----:B------:R-:W-:Y:S01]  /*6540*/  F2FP.F16.F32.PACK_AB R4, R11, R4 ;  /* 0x000000040b04723e */ /* 0x000fe200000000ff */
[----:B------:R-:W-:Y:S01]  /*6550*/  FADD.FTZ R202, -R239, R236 ;  /* 0x000000ecefca7221 */ /* 0x000fe20000010100 */
[----:B------:R-:W-:Y:S01]  /*6560*/  F2FP.F16.F32.PACK_AB R189, R9, R5 ;  /* 0x0000000509bd723e */ /* 0x000fe200000000ff */
[C---:B------:R-:W-:Y:S01]  /*6570*/  FADD.FTZ R203, -R239.reuse, R222 ;  /* 0x000000deefcb7221 */ /* 0x040fe20000010100 */
[----:B------:R-:W-:Y:S01]  /*6580*/  F2FP.F16.F32.PACK_AB R11, R8, R215 ;  /* 0x000000d7080b723e */ /* 0x000fe200000000ff */
[C---:B------:R-:W-:Y:S01]  /*6590*/  FADD.FTZ R205, -R239.reuse, R224 ;  /* 0x000000e0efcd7221 */ /* 0x040fe20000010100 */
[----:B------:R-:W-:Y:S01]  /*65a0*/  FADD.FTZ R210, -R239, R237 ;  /* 0x000000edefd27221 */ /* 0x000fe20000010100 */
        /* <DEDUP_REMOVED lines=18> */
[----:B------:R-:W-:Y:S01]  /*66d0*/  F2FP.F16.F32.PACK_AB R5, R2, R5 ;  /* 0x000000050205723e */ /* 0x000fe200000000ff */
[----:B------:R-:W-:Y:S01]  /*66e0*/  FFMA.FTZ R2, R19, R179, R115 ;  /* 0x000000b313027223 */ /* 0x000fe20000010073 */
[----:B------:R-:W-:Y:S01]  /*66f0*/  IADD3 R202, PT, PT, R206, 0xa0, RZ ;  /* 0x000000a0ceca7810 */ /* 0x000fe20007ffe0ff */
[----:B------:R-:W-:Y:S01]  /*6700*/  FFMA.FTZ R222, R222, R167, R103 ;  /* 0x000000a7dede7223 */ /* 0x000fe20000010067 */
[----:B------:R-:W-:Y:S01]  /*6710*/  F2FP.F16.F32.PACK_AB R6, R15, R6 ;  /* 0x000000060f06723e */ /* 0x000fe200000000ff */
        /* <DEDUP_REMOVED lines=14> */
[----:B-1----:R-:W-:Y:S01]  /*6800*/  IMAD.WIDE.U32 R196, R196, 0x10, R230 ;  /* 0x00000010c4c47825 */ /* 0x002fe200078e00e6 */
[----:B------:R-:W-:-:S03]  /*6810*/  F2FP.F16.F32.PACK_AB R9, R2, R9 ;  /* 0x000000090209723e */ /* 0x000fc600000000ff */
[--C-:B------:R-:W-:Y:S01]  /*6820*/  IMAD.WIDE.U32 R204, R204, 0x10, R230.reuse ;  /* 0x00000010cccc7825 */ /* 0x100fe200078e00e6 */
[----:B------:R-:W-:Y:S02]  /*6830*/  F2FP.F16.F32.PACK_AB R15, R222, R15 ;  /* 0x0000000fde0f723e */ /* 0x000fe400000000ff */
        /* <DEDUP_REMOVED lines=9> */
[----:B------:R1:W-:Y:S04]  /*68d0*/  STG.E.128 desc[UR6][R204.64], R4 ;  /* 0x00000004cc007986 */ /* 0x0003e8000c101d06 */
[----:B------:R1:W-:Y:S04]  /*68e0*/  STG.E.128 desc[UR6][R202.64], R8 ;  /* 0x00000008ca007986 */ /* 0x0003e8000c101d06 */
[----:B------:R1:W-:Y:S04]  /*68f0*/  STG.E.128 desc[UR6][R200.64], R12 ;  /* 0x0000000cc8007986 */ /* 0x0003e8000c101d06 */
[----:B------:R1:W-:Y:S02]  /*6900*/  STG.E.128 desc[UR6][R198.64], R16 ;  /* 0x00000010c6007986 */ /* 0x0003e4000c101d06 */
.L_x_35818:
[----:B------:R-:W-:Y:S05]  /*6910*/  BSYNC.RECONVERGENT B0 ;  /* 0x0000000000007941 */ /* 0x000fea0003800200 */
.L_x_35817:
[----:B------:R-:W3:Y:S02]  /*6920*/  LDC.64 R2, c[0x0][0x380] ;  /* 0x0000e000ff027b82 */ /* 0x000ee40000000a00 */
[----:B---3-5:R-:W-:-:S04]  /*6930*/  LEA R0, R2, R0, 0x2 ;  /* 0x0000000002007211 */ /* 0x028fc800078e10ff */
[----:B------:R-:W-:-:S13]  /*6940*/  ISETP.GE.AND P0, PT, R0, R3, PT ;  /* 0x000000030000720c */ /* 0x000fda0003f06270 */
[----:B------:R-:W-:Y:S05]  /*6950*/  @!P0 BRA `(.L_x_35819) ;  /* 0xffffffa000308947 */ /* 0x000fea000383ffff */
[----:B------:R-:W-:Y:S05]  /*6960*/  EXIT ;  /* 0x000000000000794d */ /* 0x000fea0003800000 */
.L_x_35816:
[----:B------:R-:W-:Y:S01]  /*6970*/  HFMA2 R190, -RZ, RZ, 0, 5.9604644775390625e-08 ;  /* 0x00000001ffbe7431 */ /* 0x000fe200000001ff */
[----:B------:R-:W-:Y:S01]  /*6980*/  BSSY B0, `(.L_x_35820) ;  /* 0x0000007000007945 */ /* 0x000fe20003800000 */
[----:B------:R-:W-:Y:S02]  /*6990*/  MOV R239, R191 ;  /* 0x000000bf00ef7202 */ /* 0x000fe40000000f00 */
[----:B------:R-:W-:Y:S02]  /*69a0*/  MOV R189, 0x1f ;  /* 0x0000001f00bd7802 */ /* 0x000fe40000000f00 */
[----:B------:R-:W-:-:S07]  /*69b0*/  MOV R188, 0xffffffff ;  /* 0xffffffff00bc7802 */ /* 0x000fce0000000f00 */
[----:B0-2---:R-:W-:Y:S05]  /*69c0*/  WARPSYNC.COLLECTIVE R188, `(.L_x_35821) ;  /* 0x00000000bc087348 */ /* 0x005fea0003c00000 */
[----:B------:R1:W3:Y:S02]  /*69d0*/  SHFL.BFLY P1, R188, R239, R190, R189 ;  /* 0x0c0000beefbc7389 */ /* 0x0002e400000200bd */
[----:B0123--:R-:W-:Y:S05]  /*69e0*/  ENDCOLLECTIVE ;  /* 0x000000000000791b */ /* 0x00ffea0003800000 */
.L_x_35821:
[----:B------:R-:W-:Y:S05]  /*69f0*/  BSYNC B0 ;  /* 0x0000000000007941 */ /* 0x000fea0003800000 */
.L_x_35820:
        /* <DEDUP_REMOVED lines=9> */
.L_x_35822:
[----:B------:R-:W-:Y:S02]  /*6a90*/  HFMA2 R190, -RZ, RZ, 0, 2.384185791015625e-07 ;  /* 0x00000004ffbe7431 */ /* 0x000fe400000001ff */
[----:B------:R-:W-:Y:S01]  /*6aa0*/  FADD.FTZ R191, R191, R188 ;  /* 0x000000bcbfbf7221 */ /* 0x000fe20000010000 */
[----:B------:R-:W-:-:S04]  /*6ab0*/  MOV R188, 0xffffffff ;  /* 0xffffffff00bc7802 */ /* 0x000fc80000000f00 */
[----:B------:R-:W-:-:S07]  /*6ac0*/  MOV R239, R191 ;  /* 0x000000bf00ef7202 */ /* 0x000fce0000000f00 */
[----:B------:R-:W-:Y:S05]  /*6ad0*/  WARPSYNC.COLLECTIVE R188, `(.L_x_35823) ;  /* 0x00000000bc087348 */ /* 0x000fea0003c00000 */
[----:B------:R0:W1:Y:S02]  /*6ae0*/  SHFL.BFLY P1, R188, R239, R190, R189 ;  /* 0x0c0000beefbc7389 */ /* 0x00006400000200bd */
[----:B01----:R-:W-:Y:S05]  /*6af0*/  ENDCOLLECTIVE ;  /* 0x000000000000791b */ /* 0x003fea0003800000 */
.L_x_35823:
[----:B------:R-:W-:Y:S02]  /*6b00*/  HFMA2 R190, -RZ, RZ, 0, 4.76837158203125e-07 ;  /* 0x00000008ffbe7431 */ /* 0x000fe400000001ff */
[----:B------:R-:W-:Y:S01]  /*6b10*/  FADD.FTZ R191, R191, R188 ;  /* 0x000000bcbfbf7221 */ /* 0x000fe20000010000 */
[----:B------:R-:W-:-:S04]  /*6b20*/  MOV R188, 0xffffffff ;  /* 0xffffffff00bc7802 */ /* 0x000fc80000000f00 */
[----:B------:R-:W-:-:S07]  /*6b30*/  MOV R239, R191 ;  /* 0x000000bf00ef7202 */ /* 0x000fce0000000f00 */
[----:B------:R-:W-:Y:S05]  /*6b40*/  WARPSYNC.COLLECTIVE R188, `(.L_x_35824) ;  /* 0x00000000bc087348 */ /* 0x000fea0003c00000 */
[----:B------:R0:W1:Y:S02]  /*6b50*/  SHFL.BFLY P1, R188, R239, R190, R189 ;  /* 0x0c0000beefbc7389 */ /* 0x00006400000200bd */
[----:B01----:R-:W-:Y:S05]  /*6b60*/  ENDCOLLECTIVE ;  /* 0x000000000000791b */ /* 0x003fea0003800000 */
.L_x_35824:
[----:B------:R-:W-:Y:S02]  /*6b70*/  HFMA2 R190, -RZ, RZ, 0, 9.5367431640625e-07 ;  /* 0x00000010ffbe7431 */ /* 0x000fe400000001ff */
[----:B------:R-:W-:Y:S01]  /*6b80*/  FADD.FTZ R191, R191, R188 ;  /* 0x000000bcbfbf7221 */ /* 0x000fe20000010000 */
[----:B------:R-:W-:-:S04]  /*6b90*/  MOV R188, 0xffffffff ;  /* 0xffffffff00bc7802 */ /* 0x000fc80000000f00 */
[----:B------:R-:W-:-:S07]  /*6ba0*/  MOV R239, R191 ;  /* 0x000000bf00ef7202 */ /* 0x000fce0000000f00 */
[----:B------:R-:W-:Y:S05]  /*6bb0*/  WARPSYNC.COLLECTIVE R188, `(.L_x_35825) ;  /* 0x00000000bc087348 */ /* 0x000fea0003c00000 */
[----:B------:R0:W1:Y:S02]  /*6bc0*/  SHFL.BFLY P1, R188, R239, R190, R189 ;  /* 0x0c0000beefbc7389 */ /* 0x00006400000200bd */
[----:B01----:R-:W-:Y:S05]  /*6bd0*/  ENDCOLLECTIVE ;  /* 0x000000000000791b */ /* 0x003fea0003800000 */
.L_x_35825:
        /* <DEDUP_REMOVED lines=137> */
.L_x_35826:
[----:B------:R-:W-:Y:S02]  /*7470*/  HFMA2 R190, -RZ, RZ, 0, 1.1920928955078125e-07 ;  /* 0x00000002ffbe7431 */ /* 0x000fe400000001ff */
[----:B------:R-:W-:Y:S01]  /*7480*/  FADD.FTZ R238, R238, R188 ;  /* 0x000000bceeee7221 */ /* 0x000fe20000010000 */
[----:B------:R-:W-:-:S04]  /*7490*/  MOV R188, 0xffffffff ;  /* 0xffffffff00bc7802 */ /* 0x000fc80000000f00 */
[----:B------:R-:W-:-:S07]  /*74a0*/  MOV R239, R238 ;  /* 0x000000ee00ef7202 */ /* 0x000fce0000000f00 */
[----:B------:R-:W-:Y:S05]  /*74b0*/  WARPSYNC.COLLECTIVE R188, `(.L_x_35827) ;  /* 0x00000000bc087348 */ /* 0x000fea0003c00000 */
[----:B------:R0:W1:Y:S02]  /*74c0*/  SHFL.BFLY P1, R188, R239, R190, R189 ;  /* 0x0c0000beefbc7389 */ /* 0x00006400000200bd */
[----:B01----:R-:W-:Y:S05]  /*74d0*/  ENDCOLLECTIVE ;  /* 0x000000000000791b */ /* 0x003fea0003800000 */
.L_x_35827:
[----:B------:R-:W-:Y:S02]  /*74e0*/  HFMA2 R190, -RZ, RZ, 0, 2.384185791015625e-07 ;  /* 0x00000004ffbe7431 */ /* 0x000fe400000001ff */
[----:B------:R-:W-:Y:S01]  /*74f0*/  FADD.FTZ R238, R238, R188 ;  /* 0x000000bceeee7221 */ /* 0x000fe20000010000 */
[----:B------:R-:W-:-:S04]  /*7500*/  MOV R188, 0xffffffff ;  /* 0xffffffff00bc7802 */ /* 0x000fc80000000f00 */
[----:B------:R-:W-:-:S07]  /*7510*/  MOV R239, R238 ;  /* 0x000000ee00ef7202 */ /* 0x000fce0000000f00 */
[----:B------:R-:W-:Y:S05]  /*7520*/  WARPSYNC.COLLECTIVE R188, `(.L_x_35828) ;  /* 0x00000000bc087348 */ /* 0x000fea0003c00000 */
[----:B------:R0:W1:Y:S02]  /*7530*/  SHFL.BFLY P1, R188, R239, R190, R189 ;  /* 0x0c0000beefbc7389 */ /* 0x00006400000200bd */
[----:B01----:R-:W-:Y:S05]  /*7540*/  ENDCOLLECTIVE ;  /* 0x000000000000791b */ /* 0x003fea0003800000 */
.L_x_35828:
[----:B------:R-:W-:Y:S02]  /*7550*/  HFMA2 R190, -RZ, RZ, 0, 4.76837158203125e-07 ;  /* 0x00000008ffbe7431 */ /* 0x000fe400000001ff */
[----:B------:R-:W-:Y:S01]  /*7560*/  FADD.FTZ R238, R238, R188 ;  /* 0x000000bceeee7221 */ /* 0x000fe20000010000 */
[----:B------:R-:W-:-:S04]  /*7570*/  MOV R188, 0xffffffff ;  /* 0xffffffff00bc7802 */ /* 0x000fc80000000f00 */
[----:B------:R-:W-:-:S07]  /*7580*/  MOV R239, R238 ;  /* 0x000000ee00ef7202 */ /* 0x000fce0000000f00 */
[----:B------:R-:W-:Y:S05]  /*7590*/  WARPSYNC.COLLECTIVE R188, `(.L_x_35829) ;  /* 0x00000000bc087348 */ /* 0x000fea0003c00000 */
[----:B------:R0:W1:Y:S02]  /*75a0*/  SHFL.BFLY P1, R188, R239, R190, R189 ;  /* 0x0c0000beefbc7389 */ /* 0x00006400000200bd */
[----:B01----:R-:W-:Y:S05]  /*75b0*/  ENDCOLLECTIVE ;  /* 0x000000000000791b */ /* 0x003fea0003800000 */
.L_x_35829:
[----:B------:R-:W-:Y:S02]  /*75c0*/  HFMA2 R190, -RZ, RZ, 0, 9.5367431640625e-07 ;  /* 0x00000010ffbe7431 */ /* 0x000fe400000001ff */
[----:B------:R-:W-:Y:S01]  /*75d0*/  FADD.FTZ R238, R238, R188 ;  /* 0x000000bceeee7221 */ /* 0x000fe20000010000 */
[----:B------:R-:W-:-:S04]  /*75e0*/  MOV R188, 0xffffffff ;  /* 0xffffffff00bc7802 */ /* 0x000fc80000000f00 */
[----:B------:R-:W-:-:S07]  /*75f0*/  MOV R239, R238 ;  /* 0x000000ee00ef7202 */ /* 0x000fce0000000f00 */
[----:B------:R-:W-:Y:S05]  /*7600*/  WARPSYNC.COLLECTIVE R188, `(.L_x_35830) ;  /* 0x00000000bc087348 */ /* 0x000fea0003c00000 */
[----:B------:R0:W1:Y:S02]  /*7610*/  SHFL.BFLY P1, R188, R239, R190, R189 ;  /* 0x0c0000beefbc7389 */ /* 0x00006400000200bd */
[----:B01----:R-:W-:Y:S05]  /*7620*/  ENDCOLLECTIVE ;  /* 0x000000000000791b */ /* 0x003fea0003800000 */
.L_x_35830:
[----:B------:R-:W-:Y:S05]  /*7630*/  BRA `(.L_x_35831) ;  /* 0xffffffe0000c7947 */ /* 0x000fea000383ffff */
.L_x_35832:
        /* <DEDUP_REMOVED lines=12> */
.L_x_71507:


//--------------------- .text._ZN10layer_norm13ln_fwd_kernelINS_13Kernel_traitsIf6__halfS2_S2_fjLj2048ELj1ELj4ELj1ELj16ENS_18Kernel_traits_baseILj2048EfS2_S2_S2_fjLj128EEEEELb1ELb0ELb0ELb0EEEvNS_9FwdParamsE --------------------------
	.section	.text._ZN10layer_norm13ln_fwd_kernelINS_13Kernel_traitsIf6__halfS2_S2_fjLj2048ELj1ELj4ELj1ELj16ENS_18Kernel_traits_baseILj2048EfS2_S2_S2_fjLj128EEEEELb1ELb0ELb0ELb0EEEvNS_9FwdParamsE,"ax",@progbits
	.align	128
        .global         _ZN10layer_norm13ln_fwd_kernelINS_13Kernel_traitsIf6__halfS2_S2_fjLj2048ELj1ELj4ELj1ELj16ENS_18Kernel_traits_baseILj2048EfS2_S2_S2_fjLj128EEEEELb1ELb0ELb0ELb0EEEvNS_9FwdParamsE
        .type           _ZN10layer_norm13ln_fwd_kernelINS_13Kernel_traitsIf6__halfS2_S2_fjLj2048ELj1ELj4ELj1ELj16ENS_18Kernel_traits_baseILj2048EfS2_S2_S2_fjLj128EEEEELb1ELb0ELb0ELb0EEEvNS_9FwdParamsE,@function
        .size           _ZN10layer_norm13ln_fwd_kernelINS_13Kernel_traitsIf6__halfS2_S2_fjLj2048ELj1ELj4ELj1ELj16ENS_18Kernel_traits_baseILj2048EfS2_S2_S2_fjLj128EEEEELb1ELb0ELb0ELb0EEEvNS_9FwdParamsE,(.L_x_71508 - _ZN10layer_norm13ln_fwd_kernelINS_13Kernel_traitsIf6__halfS2_S2_fjLj2048ELj1ELj4ELj1ELj16ENS_18Kernel_traits_baseILj2048EfS2_S2_S2_fjLj128EEEEELb1ELb0ELb0ELb0EEEvNS_9FwdParamsE)
        .other          _ZN10layer_norm13ln_fwd_kernelINS_13Kernel_traitsIf6__halfS2_S2_fjLj2048ELj1ELj4ELj1ELj16ENS_18Kernel_traits_baseILj2048EfS2_S2_S2_fjLj128EEEEELb1ELb0ELb0ELb0EEEvNS_9FwdParamsE,@"STO_CUDA_ENTRY STV_DEFAULT"
_ZN10layer_norm13ln_fwd_kernelINS_13Kernel_traitsIf6__halfS2_S2_fjLj2048ELj1ELj4ELj1ELj16ENS_18Kernel_traits_baseILj2048EfS2_S2_S2_fjLj128EEEEELb1ELb0ELb0ELb0EEEvNS_9FwdParamsE:
.text._ZN10layer_norm13ln_fwd_kernelINS_13Kernel_traitsIf6__halfS2_S2_fjLj2048ELj1ELj4ELj1ELj16ENS_18Kernel_traits_baseILj2048EfS2_S2_S2_fjLj128EEEEELb1ELb0ELb0ELb0EEEvNS_9FwdParamsE:
        /* <DEDUP_REMOVED lines=136> */
.L_x_35834:
        /* <DEDUP_REMOVED lines=80> */
.L_x_35835:
[----:B------:R-:W-:Y:S05]  /*0d80*/  BSYNC.RECONVERGENT B0 ;  /* 0x0000000000007941 */ /* 0x000fea0003800200 */
.L_x_35833:
[----:B------:R-:W1:Y:S02]  /*0d90*/  LDCU UR4, c[0x0][0x384] ;  /* 0x00007080ff0477ac */ /* 0x000e640008000800 */
[----:B-1----:R-:W-:-:S13]  /*0da0*/  ISETP.GE.AND P0, PT, R17, UR4, PT ;  /* 0x0000000411007c0c */ /* 0x002fda000bf06270 */
[----:B------:R-:W-:Y:S05]  /*0db0*/  @P0 EXIT ;  /* 0x000000000000094d */ /* 0x000fea0003800000 */
[----:B------:R-:W-:Y:S01]  /*0dc0*/  IMAD.HI.U32 R0, R19, -0x326172a9, RZ ;  /* 0xcd9e8d5713007827 */ /* 0x000fe200078e00ff */
[----:B------:R-:W1:Y:S03]  /*0dd0*/  LDCU.64 UR10, c[0x0][0x3e0] ;  /* 0x00007c00ff0a77ac */ /* 0x000e660008000a00 */
[----:B------:R-:W-:Y:S01]  /*0de0*/  HFMA2 R11, -RZ, RZ, 0, 0 ;  /* 0x00000000ff0b7431 */ /* 0x000fe200000001ff */
[----:B------:R-:W-:Y:S01]  /*0df0*/  BSSY B0, `(.L_x_35836) ;  /* 0x0002c68000007945 */ /* 0x000fe20003800000 */
[----:B0-----:R-:W-:Y:S01]  /*0e00*/  IMAD.HI.U32 R2, R16, -0x2daee0ad, RZ ;  /* 0xd2511f5310027827 */ /* 0x001fe200078e00ff */
[----:B------:R-:W-:Y:S01]  /*0e10*/  LOP3.LUT R0, R15, UR6, R0, 0x96, !PT ;  /* 0x000000060f007c12 */ /* 0x000fe2000f8e9600 */
[----:B------:R-:W0:Y:S01]  /*0e20*/  LDCU.U8 UR4, c[0x0][0x410] ;  /* 0x00008200ff0477ac */ /* 0x000e220008000000 */
[----:B------:R-:W-:Y:S01]  /*0e30*/  LOP3.LUT R12, R12, 0x3, RZ, 0xc0, !PT ;  /* 0x000000030c0c7812 */ /* 0x000fe200078ec0ff */
        /* <DEDUP_REMOVED lines=11> */
[----:B-1----:R-:W-:Y:S01]  /*0ef0*/  UISETP.NE.U32.AND UP0, UPT, UR10, URZ, UPT ;  /* 0x000000ff0a00728c */ /* 0x002fe2000bf05070 */
[----:B------:R-:W-:Y:S01]  /*0f00*/  IMAD.HI.U32 R2, R5, -0x326172a9, RZ ;  /* 0xcd9e8d5705027827 */ /* 0x000fe200078e00ff */
[----:B------:R-:W1:Y:S03]  /*0f10*/  LDCU.64 UR12, c[0x0][0x3a0] ;  /* 0x00007400ff0c77ac */ /* 0x000e660008000a00 */
[----:B------:R-:W-:Y:S01]  /*0f20*/  IMAD.HI.U32 R0, R3, -0x2daee0ad, RZ ;  /* 0xd2511f5303007827 */ /* 0x000fe200078e00ff */
[----:B------:R-:W-:Y:S01]  /*0f30*/  LOP3.LUT R2, R7, UR17, R2, 0x96, !PT ;  /* 0x0000001107027c12 */ /* 0x000fe2000f8e9602 */
[----:B------:R-:W-:-:S02]  /*0f40*/  UISETP.NE.AND.EX UP0, UPT, UR11, URZ, UPT, UP0 ;  /* 0x000000ff0b00728c */ /* 0x000fc4000bf05300 */
[----:B------:R-:W-:Y:S01]  /*0f50*/  IMAD R7, R3, -0x2daee0ad, RZ ;  /* 0xd2511f5303077824 */ /* 0x000fe200078e02ff */
[----:B------:R-:W-:Y:S01]  /*0f60*/  LOP3.LUT R0, R9, UR18, R0, 0x96, !PT ;  /* 0x0000001209007c12 */ /* 0x000fe2000f8e9600 */
[----:B------:R-:W-:Y:S01]  /*0f70*/  IMAD.HI.U32 R6, R2, -0x2daee0ad, RZ ;  /* 0xd2511f5302067827 */ /* 0x000fe200078e00ff */
[----:B0-----:R-:W-:-:S03]  /*0f80*/  UISETP.NE.AND UP2, UPT, UR4, URZ, UPT ;  /* 0x000000ff0400728c */ /* 0x001fc6000bf45270 */
        /* <DEDUP_REMOVED lines=41> */
[----:B-123--:R-:W-:-:S07]  /*1220*/  IMAD R10, R2, -0x326172a9, RZ ;  /* 0xcd9e8d57020a7824 */ /* 0x00efce00078e02ff */
.L_x_36525:
        /* <DEDUP_REMOVED lines=39> */
.L_x_71340:
[----:B------:R-:W-:Y:S05]  /*14a0*/  BRX R176 -0x14b0                                       (*"BRANCH_TARGETS .L_x_71341,.L_x_71342,.L_x_71343"*) ;  /* 0xffffffe8b0d47949 */ /* 0x000fea000383ffff */
.L_x_71343:
[----:B------:R-:W-:Y:S01]  /*14b0*/  IADD3 R21, PT, PT, R12, 0x1, RZ ;  /* 0x000000010c157810 */ /* 0x000fe20007ffe0ff */
[----:B------:R-:W-:Y:S02]  /*14c0*/  IMAD.MOV.U32 R218, RZ, RZ, R214 ;  /* 0x000000ffffda7224 */ /* 0x000fe400078e00d6 */
[----:B------:R-:W-:Y:S01]  /*14d0*/  IMAD.MOV.U32 R8, RZ, RZ, R13 ;  /* 0x000000ffff087224 */ /* 0x000fe200078e000d */
[----:B------:R-:W-:Y:S06]  /*14e0*/  BRA `(.L_x_35841) ;  /* 0x0000000000f07947 */ /* 0x000fec0003800000 */
.L_x_71341:
[----:B------:R-:W-:Y:S01]  /*14f0*/  MOV R218, R214 ;  /* 0x000000d600da7202 */ /* 0x000fe20000000f00 */
[----:B------:R-:W-:Y:S02]  /*1500*/  IMAD.MOV.U32 R21, RZ, RZ, 0x3 ;  /* 0x00000003ff157424 */ /* 0x000fe400078e00ff */
[----:B------:R-:W-:Y:S01]  /*1510*/  IMAD.MOV.U32 R8, RZ, RZ, R14 ;  /* 0x000000ffff087224 */ /* 0x000fe200078e000e */
[----:B------:R-:W-:Y:S06]  /*1520*/  BRA `(.L_x_35841) ;  /* 0x0000000000e07947 */ /* 0x000fec0003800000 */
.L_x_71342:
        /* <DEDUP_REMOVED lines=13> */
.L_x_35843:
[----:B------:R-:W-:Y:S05]  /*1600*/  BSYNC.RECONVERGENT B3 ;  /* 0x0000000000037941 */ /* 0x000fea0003800200 */
.L_x_35842:
        /* <DEDUP_REMOVED lines=42> */
.L_x_35841:
[----:B------:R-:W-:Y:S05]  /*18b0*/  BSYNC.RECONVERGENT B2 ;  /* 0x0000000000027941 */ /* 0x000fea0003800200 */
.L_x_35840:
        /* <DEDUP_REMOVED lines=10> */
[----:B------:R-:W-:-:S02]  /*1960*/  IMAD.MOV.U32 R22, RZ, RZ, 0x2 ;  /* 0x00000002ff167424 */ /* 0x000fc400078e00ff */
        /* <DEDUP_REMOVED lines=17> */
.L_x_35846:
        /* <DEDUP_REMOVED lines=13> */
.L_x_35848:
[----:B------:R-:W-:Y:S05]  /*1b50*/  BSYNC.RECONVERGENT B3 ;  /* 0x0000000000037941 */ /* 0x000fea0003800200 */
.L_x_35847:
        /* <DEDUP_REMOVED lines=43> */
.L_x_35845:
[----:B------:R-:W-:Y:S05]  /*1e10*/  BSYNC.RECONVERGENT B2 ;  /* 0x0000000000027941 */ /* 0x000fea0003800200 */
.L_x_35844:
        /* <DEDUP_REMOVED lines=23> */
.L_x_35851:
        /* <DEDUP_REMOVED lines=13> */
.L_x_35853:
[----:B------:R-:W-:Y:S05]  /*2060*/  BSYNC.RECONVERGENT B3 ;  /* 0x0000000000037941 */ /* 0x000fea0003800200 */
.L_x_35852:
        /* <DEDUP_REMOVED lines=43> */
.L_x_35850:
[----:B------:R-:W-:Y:S05]  /*2320*/  BSYNC.RECONVERGENT B2 ;  /* 0x0000000000027941 */ /* 0x000fea0003800200 */
.L_x_35849:
        /* <DEDUP_REMOVED lines=23> */
.L_x_35856:
        /* <DEDUP_REMOVED lines=13> */
.L_x_35858:
[----:B------:R-:W-:Y:S05]  /*2570*/  BSYNC.RECONVERGENT B3 ;  /* 0x0000000000037941 */ /* 0x000fea0003800200 */
.L_x_35857:
        /* <DEDUP_REMOVED lines=43> */
.L_x_35855:
[----:B------:R-:W-:Y:S05]  /*2830*/  BSYNC.RECONVERGENT B2 ;  /* 0x0000000000027941 */ /* 0x000fea0003800200 */
.L_x_35854:
        /* <DEDUP_REMOVED lines=23> */
.L_x_35861:
        /* <DEDUP_REMOVED lines=13> */
.L_x_35863:
[----:B------:R-:W-:Y:S05]  /*2a80*/  BSYNC.RECONVERGENT B3 ;  /* 0x0000000000037941 */ /* 0x000fea0003800200 */
.L_x_35862:
        /* <DEDUP_REMOVED lines=43> */
.L_x_35860:
[----:B------:R-:W-:Y:S05]  /*2d40*/  BSYNC.RECONVERGENT B2 ;  /* 0x0000000000027941 */ /* 0x000fea0003800200 */
.L_x_35859:
        /* <DEDUP_REMOVED lines=23> */
.L_x_35866:
        /* <DEDUP_REMOVED lines=13> */
.L_x_35868:
[----:B------:R-:W-:Y:S05]  /*2f90*/  BSYNC.RECONVERGENT B3 ;  /* 0x0000000000037941 */ /* 0x000fea0003800200 */
.L_x_35867:
        /* <DEDUP_REMOVED lines=43> */
.L_x_35865:
[----:B------:R-:W-:Y:S05]  /*3250*/  BSYNC.RECONVERGENT B2 ;  /* 0x0000000000027941 */ /* 0x000fea0003800200 */
.L_x_35864:
        /* <DEDUP_REMOVED lines=23> */
.L_x_35871:
        /* <DEDUP_REMOVED lines=13> */
.L_x_35873:
[----:B------:R-:W-:Y:S05]  /*34a0*/  BSYNC.RECONVERGENT B3 ;  /* 0x0000000000037941 */ /* 0x000fea0003800200 */
.L_x_35872:
        /* <DEDUP_REMOVED lines=43> */
.L_x_35870:
[----:B------:R-:W-:Y:S05]  /*3760*/  BSYNC.RECONVERGENT B2 ;  /* 0x0000000000027941 */ /* 0x000fea0003800200 */
.L_x_35869:
        /* <DEDUP_REMOVED lines=23> */
.L_x_35876:
        /* <DEDUP_REMOVED lines=15> */
.L_x_35878:
[----:B------:R-:W-:Y:S05]  /*39d0*/  BSYNC.RECONVERGENT B3 ;  /* 0x0000000000037941 */ /* 0x000fea0003800200 */
.L_x_35877:
        /* <DEDUP_REMOVED lines=43> */
.L_x_35875:
[----:B------:R-:W-:Y:S05]  /*3c90*/  BSYNC.RECONVERGENT B2 ;  /* 0x0000000000027941 */ /* 0x000fea0003800200 */
.L_x_35874:
        /* <DEDUP_REMOVED lines=15> */
.L_x_35839:
        /* <DEDUP_REMOVED lines=16> */
.L_x_35882:
        /* <DEDUP_REMOVED lines=13> */
.L_x_35884:
[----:B------:R-:W-:Y:S05]  /*3f60*/  BSYNC.RECONVERGENT B3 ;  /* 0x0000000000037941 */ /* 0x000fea0003800200 */
.L_x_35883:
        /* <DEDUP_REMOVED lines=42> */
.L_x_35881:
[----:B------:R-:W-:Y:S05]  /*4210*/  BSYNC.RECONVERGENT B2 ;  /* 0x0000000000027941 */ /* 0x000fea0003800200 */
.L_x_35880:
        /* <DEDUP_REMOVED lines=26> */
.L_x_35887:
        /* <DEDUP_REMOVED lines=13> */
.L_x_35889:
[----:B------:R-:W-:Y:S05]  /*4490*/  BSYNC.RECONVERGENT B3 ;  /* 0x0000000000037941 */ /* 0x000fea0003800200 */
.L_x_35888:
        /* <DEDUP_REMOVED lines=43> */
.L_x_35886:
[----:B------:R-:W-:Y:S05]  /*4750*/  BSYNC.RECONVERGENT B2 ;  /* 0x0000000000027941 */ /* 0x000fea0003800200 */
.L_x_35885:
        /* <DEDUP_REMOVED lines=21> */
.L_x_35892:
        /* <DEDUP_REMOVED lines=13> */
.L_x_35894:
[----:B------:R-:W-:Y:S05]  /*4980*/  BSYNC.RECONVERGENT B3 ;  /* 0x0000000000037941 */ /* 0x000fea0003800200 */
.L_x_35893:
        /* <DEDUP_REMOVED lines=43> */
.L_x_35891:
[----:B------:R-:W-:Y:S05]  /*4c40*/  BSYNC.RECONVERGENT B2 ;  /* 0x0000000000027941 */ /* 0x000fea0003800200 */
.L_x_35890:
[----:B------:R-:W-:Y:S01]  /*4c50*/  ISETP.NE.AND P3, PT, R162, 0x1, PT ;  /* 0x00000001a200780c */ /* 0x000fe20003f65270 */
[----:B------:R-:W-:Y:S01]  /*4c60*/  HADD2.F32 R22, -RZ, R165.H0_H0 ;  /* 0x200000a5ff167230 */ /* 0x000fe20000004100 */
[----:B------:R-:W-:Y:S01]  /*4c70*/  I2FP.F32.U32 R12, R12 ;  /* 0x0000000c000c7245 */ /* 0x000fe20000201000 */
[----:B------:R-:W-:Y:S01]  /*4c80*/  BSSY.RECONVERGENT B2, `(.L_x_35895) ;  /* 0x000004b000027945 */ /* 0x000fe20003800200 */
[----:B------:R-:W-:Y:S02]  /*4c90*/  IMAD.MOV.U32 R164, RZ, RZ, 0x2 ;  /* 0x00000002ffa47424 */ /* 0x000fe400078e00ff */
[----:B------:R-:W-:Y:S01]  /*4ca0*/  FMUL.FTZ R163, R22, R215 ;  /* 0x000000d716a37220 */ /* 0x000fe20000410000 */
[----:B------:R-:W-:Y:S01]  /*4cb0*/  FFMA.FTZ R161, R12, R207, 1.1641532182693481445e-10 ;  /* 0x2f0000000ca17423 */ /* 0x000fe200000100cf */
[----:B------:R-:W-:Y:S02]  /*4cc0*/  IMAD.MOV.U32 R12, RZ, RZ, R10 ;  /* 0x000000ffff0c7224 */ /* 0x000fe400078e000a */
        /* <DEDUP_REMOVED lines=13> */
.L_x_35897:
        /* <DEDUP_REMOVED lines=13> */
.L_x_35899:
[----:B------:R-:W-:Y:S05]  /*4e70*/  BSYNC.RECONVERGENT B3 ;  /* 0x0000000000037941 */ /* 0x000fea0003800200 */
.L_x_35898:
        /* <DEDUP_REMOVED lines=43> */
.L_x_35896:
[----:B------:R-:W-:Y:S05]  /*5130*/  BSYNC.RECONVERGENT B2 ;  /* 0x0000000000027941 */ /* 0x000fea0003800200 */
.L_x_35895:
[----:B------:R-:W-:Y:S01]  /*5140*/  ISETP.NE.AND P4, PT, R164, 0x1, PT ;  /* 0x00000001a400780c */ /* 0x000fe20003f85270 */
[----:B------:R-:W-:Y:S01]  /*5150*/  HADD2.F32 R160, -RZ, R165.H1_H1 ;  /* 0x300000a5ffa07230 */ /* 0x000fe20000004100 */
[----:B------:R-:W-:Y:S01]  /*5160*/  I2FP.F32.U32 R12, R12 ;  /* 0x0000000c000c7245 */ /* 0x000fe20000201000 */
[----:B------:R-:W-:Y:S01]  /*5170*/  BSSY.RECONVERGENT B2, `(.L_x_35900) ;  /* 0x000004b000027945 */ /* 0x000fe20003800200 */
[----:B------:R-:W-:Y:S02]  /*5180*/  HFMA2 R162, -RZ, RZ, 0, 1.1920928955078125e-07 ;  /* 0x00000002ffa27431 */ /* 0x000fe400000001ff */
        /* <DEDUP_REMOVED lines=16> */
.L_x_35902:
        /* <DEDUP_REMOVED lines=13> */
.L_x_35904:
[----:B------:R-:W-:Y:S05]  /*5360*/  BSYNC.RECONVERGENT B3 ;  /* 0x0000000000037941 */ /* 0x000fea0003800200 */
.L_x_35903:
        /* <DEDUP_REMOVED lines=43> */
.L_x_35901:
[----:B------:R-:W-:Y:S05]  /*5620*/  BSYNC.RECONVERGENT B2 ;  /* 0x0000000000027941 */ /* 0x000fea0003800200 */
.L_x_35900:
[----:B------:R-:W-:Y:S01]  /*5630*/  I2FP.F32.U32 R12, R12 ;  /* 0x0000000c000c7245 */ /* 0x000fe20000201000 */
[----:B------:R-:W-:Y:S01]  /*5640*/  HADD2.F32 R160, -RZ, R166.H0_H0 ;  /* 0x200000a6ffa07230 */ /* 0x000fe20000004100 */
[----:B------:R-:W-:Y:S01]  /*5650*/  ISETP.NE.AND P4, PT, R162, 0x1, PT ;  /* 0x00000001a200780c */ /* 0x000fe20003f85270 */
[----:B------:R-:W-:Y:S02]  /*5660*/  BSSY.RECONVERGENT B2, `(.L_x_35905) ;  /* 0x000004b000027945 */ /* 0x000fe40003800200 */
[----:B------:R-:W-:Y:S01]  /*5670*/  FFMA.FTZ R161, R12, R207, 1.1641532182693481445e-10 ;  /* 0x2f0000000ca17423 */ /* 0x000fe200000100cf */
[----:B------:R-:W-:Y:S01]  /*5680*/  FMUL.FTZ R163, R160, R215 ;  /* 0x000000d7a0a37220 */ /* 0x000fe20000410000 */
[----:B------:R-:W-:Y:S01]  /*5690*/  IMAD.MOV.U32 R160, RZ, RZ, 0x2 ;  /* 0x00000002ffa07424 */ /* 0x000fe200078e00ff */
[----:B------:R-:W-:Y:S02]  /*56a0*/  MOV R12, R10 ;  /* 0x0000000a000c7202 */ /* 0x000fe40000000f00 */
        /* <DEDUP_REMOVED lines=13> */
.L_x_35907:
        /* <DEDUP_REMOVED lines=13> */
.L_x_35909:
[----:B------:R-:W-:Y:S05]  /*5850*/  BSYNC.RECONVERGENT B3 ;  /* 0x0000000000037941 */ /* 0x000fea0003800200 */
.L_x_35908:
        /* <DEDUP_REMOVED lines=43> */
.L_x_35906:
[----:B------:R-:W-:Y:S05]  /*5b10*/  BSYNC.RECONVERGENT B2 ;  /* 0x0000000000027941 */ /* 0x000fea0003800200 */
.L_x_35905:
[----:B------:R-:W-:Y:S01]  /*5b20*/  I2FP.F32.U32 R12, R12 ;  /* 0x0000000c000c7245 */ /* 0x000fe20000201000 */
[----:B------:R-:W-:Y:S01]  /*5b30*/  HADD2.F32 R166, -RZ, R166.H1_H1 ;  /* 0x300000a6ffa67230 */ /* 0x000fe20000004100 */
[----:B------:R-:W-:Y:S01]  /*5b40*/  ISETP.NE.AND P5, PT, R160, 0x1, PT ;  /* 0x00000001a000780c */ /* 0x000fe20003fa5270 */
[----:B------:R-:W-:Y:S01]  /*5b50*/  BSSY.RECONVERGENT B2, `(.L_x_35910) ;  /* 0x000004b000027945 */ /* 0x000fe20003800200 */
[----:B------:R-:W-:Y:S02]  /*5b60*/  IMAD.MOV.U32 R162, RZ, RZ, 0x2 ;  /* 0x00000002ffa27424 */ /* 0x000fe400078e00ff */
        /* <DEDUP_REMOVED lines=16> */
.L_x_35912:
        /* <DEDUP_REMOVED lines=13> */
.L_x_35914:
[----:B------:R-:W-:Y:S05]  /*5d40*/  BSYNC.RECONVERGENT B3 ;  /* 0x0000000000037941 */ /* 0x000fea0003800200 */
.L_x_35913:
        /* <DEDUP_REMOVED lines=43> */
.L_x_35911:
[----:B------:R-:W-:Y:S05]  /*6000*/  BSYNC.RECONVERGENT B2 ;  /* 0x0000000000027941 */ /* 0x000fea0003800200 */
.L_x_35910:
        /* <DEDUP_REMOVED lines=21> */
.L_x_35917:
        /* <DEDUP_REMOVED lines=15> */
.L_x_35919:
[----:B------:R-:W-:Y:S05]  /*6250*/  BSYNC.RECONVERGENT B3 ;  /* 0x0000000000037941 */ /* 0x000fea0003800200 */
.L_x_35918:
        /* <DEDUP_REMOVED lines=43> */
.L_x_35916:
[----:B------:R-:W-:Y:S05]  /*6510*/  BSYNC.RECONVERGENT B2 ;  /* 0x0000000000027941 */ /* 0x000fea0003800200 */
.L_x_35915:
[----:B------:R-:W-:Y:S01]  /*6520*/  I2FP.F32.U32 R160, R161 ;  /* 0x000000a100a07245 */ /* 0x000fe20000201000 */
[----:B------:R-:W-:-:S04]  /*6530*/  HADD2.F32 R162, -RZ, R167.H1_H1 ;  /* 0x300000a7ffa27230 */ /* 0x000fc80000004100 */
[----:B------:R-:W-:Y:S01]  /*6540*/  FFMA.FTZ R207, R160, R207, 1.1641532182693481445e-10 ;  /* 0x2f000000a0cf7423 */ /* 0x000fe200000100cf */
[----:B------:R-:W-:Y:S01]  /*6550*/  FMUL.FTZ R161, R162, R215 ;  /* 0x000000d7a2a17220 */ /* 0x000fe20000410000 */
[----:B------:R-:W-:Y:S02]  /*6560*/  F2FP.F16.F32.PACK_AB R162, R191, R177 ;  /* 0x000000b1bfa2723e */ /* 0x000fe400000000ff */
[----:B------:R-:W-:Y:S01]  /*6570*/  F2FP.F16.F32.PACK_AB R160, R21, R8 ;  /* 0x0000000815a0723e */ /* 0x000fe200000000ff */
[----:B------:R-:W-:Y:S01]  /*6580*/  FMUL.FTZ R161, R161, R214 ;  /* 0x000000d6a1a17220 */ /* 0x000fe20000410000 */
[----:B------:R-:W-:-:S04]  /*6590*/  FSETP.GTU.FTZ.AND P6, PT, R207, R216, PT ;  /* 0x000000d8cf00720b */ /* 0x000fc80003fdc000 */
[----:B------:R-:W-:Y:S02]  /*65a0*/  FSEL R207, R161, RZ, !P6 ;  /* 0x000000ffa1cf7208 */ /* 0x000fe40007000000 */
[----:B------:R-:W-:Y:S02]  /*65b0*/  PLOP3.LUT P6, PT, P6, PT, PT, 0x8, 0x80 ;  /* 0x000000000080781c */ /* 0x000fe400037ce170 */
[----:B------:R-:W-:Y:S02]  /*65c0*/  F2FP.F16.F32.PACK_AB R161, R176, R22 ;  /* 0x00000016b0a1723e */ /* 0x000fe400000000ff */
[----:B------:R-:W-:-:S09]  /*65d0*/  F2FP.F16.F32.PACK_AB R163, R207, R192 ;  /* 0x000000c0cfa3723e */ /* 0x000fd200000000ff */
.L_x_35879:
        /* <DEDUP_REMOVED lines=21> */
.L_x_35838:
[----:B------:R-:W-:Y:S05]  /*6730*/  BSYNC.RECONVERGENT B1 ;  /* 0x0000000000017941 */ /* 0x000fea0003800200 */
.L_x_35837:
[----:B------:R-:W-:Y:S01]  /*6740*/  ISETP.GE.U32.AND P0, PT, R20, 0x40, PT ;  /* 0x000000401400780c */ /* 0x000fe20003f06070 */
[----:B------:R-:W-:Y:S01]  /*6750*/  BSSY.RECONVERGENT B1, `(.L_x_35920) ;  /* 0x000053d000017945 */ /* 0x000fe20003800200 */
[----:B------:R-:W-:-:S11]  /*6760*/  LOP3.LUT R9, R9, 0xfffffdff, RZ, 0xc0, !PT ;  /* 0xfffffdff09097812 */ /* 0x000fd600078ec0ff */
[----:B------:R-:W-:Y:S01]  /*6770*/  @P0 LOP3.LUT R9, R9, 0x200, RZ, 0xfc, !PT ;  /* 0x0000020009090812 */ /* 0x000fe200078efcff */
[----:B------:R-:W-:Y:S06]  /*6780*/  @!P0 BRA `(.L_x_35921) ;  /* 0x0000005000e48947 */ /* 0x000fec0003800000 */
[----:B0-----:R-:W0:Y:S02]  /*6790*/  LDC.64 R160, c[0x0][0x390] ;  /* 0x0000e400ffa07b82 */ /* 0x001e240000000a00 */
        /* <DEDUP_REMOVED lines=24> */
.L_x_35925:
        /* <DEDUP_REMOVED lines=13> */
.L_x_35927:
[----:B------:R-:W-:Y:S05]  /*69f0*/  BSYNC.RECONVERGENT B3 ;  /* 0x0000000000037941 */ /* 0x000fea0003800200 */
.L_x_35926:
        /* <DEDUP_REMOVED lines=42> */
.L_x_35924:
[----:B------:R-:W-:Y:S05]  /*6ca0*/  BSYNC.RECONVERGENT B2 ;  /* 0x0000000000027941 */ /* 0x000fea0003800200 */
.L_x_35923:
        /* <DEDUP_REMOVED lines=11> */
[----:B0-----:R-:W-:-:S03]  /*6d60*/  FMUL.FTZ R12, R12, R217 ;  /* 0x000000d90c0c7220 */ /* 0x001fc60000410000 */
[----:B-1----:R-:W-:-:S04]  /*6d70*/  FSETP.GTU.FTZ.AND P0, PT, R7, R214, PT ;  /* 0x000000d60700720b */ /* 0x002fc80003f1c000 */
[----:B------:R-:W-:Y:S01]  /*6d80*/  FSEL R7, R12, RZ, !P0 ;  /* 0x000000ff0c077208 */ /* 0x000fe20004000000 */
[----:B------:R-:W-:Y:S01]  /*6d90*/  IMAD.MOV.U32 R12, RZ, RZ, R10 ;  /* 0x000000ffff0c7224 */ /* 0x000fe200078e000a */
        /* <DEDUP_REMOVED lines=13> */
.L_x_35930:
        /* <DEDUP_REMOVED lines=13> */
.L_x_35932:
[----:B------:R-:W-:Y:S05]  /*6f40*/  BSYNC.RECONVERGENT B3 ;  /* 0x0000000000037941 */ /* 0x000fea0003800200 */
.L_x_35931:
        /* <DEDUP_REMOVED lines=43> */
.L_x_35929:
[----:B------:R-:W-:Y:S05]  /*7200*/  BSYNC.RECONVERGENT B2 ;  /* 0x0000000000027941 */ /* 0x000fea0003800200 */
.L_x_35928:
        /* <DEDUP_REMOVED lines=23> */
.L_x_35935:
        /* <DEDUP_REMOVED lines=13> */
.L_x_35937:
[----:B------:R-:W-:Y:S05]  /*7450*/  BSYNC.RECONVERGENT B3 ;  /* 0x0000000000037941 */ /* 0x000fea0003800200 */
.L_x_35936:
        /* <DEDUP_REMOVED lines=43> */
.L_x_35934:
[----:B------:R-:W-:Y:S05]  /*7710*/  BSYNC.RECONVERGENT B2 ;  /* 0x0000000000027941 */ /* 0x000fea0003800200 */
.L_x_35933:
        /* <DEDUP_REMOVED lines=23> */
.L_x_35940:
        /* <DEDUP_REMOVED lines=13> */
.L_x_35942:
[----:B------:R-:W-:Y:S05]  /*7960*/  BSYNC.RECONVERGENT B3 ;  /* 0x0000000000037941 */ /* 0x000fea0003800200 */
.L_x_35941:
        /* <DEDUP_REMOVED lines=43> */
.L_x_35939:
[----:B------:R-:W-:Y:S05]  /*7c20*/  BSYNC.RECONVERGENT B2 ;  /* 0x0000000000027941 */ /* 0x000fea0003800200 */
.L_x_35938:
        /* <DEDUP_REMOVED lines=23> */
.L_x_35945:
        /* <DEDUP_REMOVED lines=13> */
.L_x_35947:
[----:B------:R-:W-:Y:S05]  /*7e70*/  BSYNC.RECONVERGENT B3 ;  /* 0x0000000000037941 */ /* 0x000fea0003800200 */
.L_x_35946:
        /* <DEDUP_REMOVED lines=43> */
.L_x_35944:
[----:B------:R-:W-:Y:S05]  /*8130*/  BSYNC.RECONVERGENT B2 ;  /* 0x0000000000027941 */ /* 0x000fea0003800200 */
.L_x_35943:
        /* <DEDUP_REMOVED lines=23> */
.L_x_35950:
        /* <DEDUP_REMOVED lines=13> */
.L_x_35952:
[----:B------:R-:W-:Y:S05]  /*8380*/  BSYNC.RECONVERGENT B3 ;  /* 0x0000000000037941 */ /* 0x000fea0003800200 */
.L_x_35951:
        /* <DEDUP_REMOVED lines=43> */
.L_x_35949:
[----:B------:R-:W-:Y:S05]  /*8640*/  BSYNC.RECONVERGENT B2 ;  /* 0x0000000000027941 */ /* 0x000fea0003800200 */
.L_x_35948:
[----:B------:R-:W-:Y:S01]  /*8650*/  I2FP.F32.U32 R161, R12 ;  /* 0x0000000c00a17245 */ /* 0x000fe20000201000 */
[----:B------:R-:W-:Y:S01]  /*8660*/  HADD2.F32 R166, -RZ, R166.H1_H1 ;  /* 0x300000a6ffa67230 */ /* 0x000fe20000004100 */
[----:B------:R-:W-:Y:S01]  /*8670*/  ISETP.NE.AND P5, PT, R164, 0x1, PT ;  /* 0x00000001a400780c */ /* 0x000fe20003fa5270 */
[----:B------:R-:W-:Y:S01]  /*8680*/  HADD2.F32 R193, -RZ, R162.H1_H1 ;  /* 0x300000a2ffc17230 */ /* 0x000fe20000004100 */
[----:B------:R-:W-:Y:S01]  /*8690*/  BSSY.RECONVERGENT B2, `(.L_x_35953) ;  /* 0x000004c000027945 */ /* 0x000fe20003800200 */
        /* <DEDUP_REMOVED lines=18> */
.L_x_35955:
        /* <DEDUP_REMOVED lines=13> */
.L_x_35957:
[----:B------:R-:W-:Y:S05]  /*8890*/  BSYNC.RECONVERGENT B3 ;  /* 0x0000000000037941 */ /* 0x000fea0003800200 */
.L_x_35956:
        /* <DEDUP_REMOVED lines=43> */
.L_x_35954:
[----:B------:R-:W-:Y:S05]  /*8b50*/  BSYNC.RECONVERGENT B2 ;  /* 0x0000000000027941 */ /* 0x000fea0003800200 */
.L_x_35953:
        /* <DEDUP_REMOVED lines=23> */
.L_x_35960:
        /* <DEDUP_REMOVED lines=15> */
.L_x_35962:
[----:B------:R-:W-:Y:S05]  /*8dc0*/  BSYNC.RECONVERGENT B3 ;  /* 0x0000000000037941 */ /* 0x000fea0003800200 */
.L_x_35961:
        /* <DEDUP_REMOVED lines=43> */
.L_x_35959:
[----:B------:R-:W-:Y:S05]  /*9080*/  BSYNC.RECONVERGENT B2 ;  /* 0x0000000000027941 */ /* 0x000fea0003800200 */
.L_x_35958:
        /* <DEDUP_REMOVED lines=15> */
.L_x_35922:
        /* <DEDUP_REMOVED lines=16> */
.L_x_35966:
        /* <DEDUP_REMOVED lines=13> */
.L_x_35968:
[----:B------:R-:W-:Y:S05]  /*9350*/  BSYNC.RECONVERGENT B3 ;  /* 0x0000000000037941 */ /* 0x000fea0003800200 */
.L_x_35967:
        /* <DEDUP_REMOVED lines=42> */
.L_x_35965:
[----:B------:R-:W-:Y:S05]  /*9600*/  BSYNC.RECONVERGENT B2 ;  /* 0x0000000000027941 */ /* 0x000fea0003800200 */
.L_x_35964:
        /* <DEDUP_REMOVED lines=8> */
[----:B------:R-:W-:Y:S01]  /*9690*/  FFMA.FTZ R12, R7, R208, 1.1641532182693481445e-10 ;  /* 0x2f000000070c7423 */ /* 0x000fe200000100d0 */
[----:B------:R-:W-:Y:S01]  /*96a0*/  FMUL.FTZ R7, R24, R215 ;  /* 0x000000d718077220 */ /* 0x000fe20000410000 */
[----:B------:R-:W-:-:S03]  /*96b0*/  IMAD.MOV.U32 R24, RZ, RZ, 0x2 ;  /* 0x00000002ff187424 */ /* 0x000fc600078e00ff */
        /* <DEDUP_REMOVED lines=15> */
.L_x_35971:
        /* <DEDUP_REMOVED lines=13> */
.L_x_35973:
[----:B------:R-:W-:Y:S05]  /*9880*/  BSYNC.RECONVERGENT B3 ;  /* 0x0000000000037941 */ /* 0x000fea0003800200 */
.L_x_35972:
        /* <DEDUP_REMOVED lines=43> */
.L_x_35970:
[----:B------:R-:W-:Y:S05]  /*9b40*/  BSYNC.RECONVERGENT B2 ;  /* 0x0000000000027941 */ /* 0x000fea0003800200 */
.L_x_35969:
        /* <DEDUP_REMOVED lines=21> */
.L_x_35976:
        /* <DEDUP_REMOVED lines=13> */
.L_x_35978:
[----:B------:R-:W-:Y:S05]  /*9d70*/  BSYNC.RECONVERGENT B3 ;  /* 0x0000000000037941 */ /* 0x000fea0003800200 */
.L_x_35977:
        /* <DEDUP_REMOVED lines=43> */
.L_x_35975:
[----:B------:R-:W-:Y:S05]  /*a030*/  BSYNC.RECONVERGENT B2 ;  /* 0x0000000000027941 */ /* 0x000fea0003800200 */
.L_x_35974:
        /* <DEDUP_REMOVED lines=21> */
.L_x_35981:
        /* <DEDUP_REMOVED lines=13> */
.L_x_35983:
[----:B------:R-:W-:Y:S05]  /*a260*/  BSYNC.RECONVERGENT B3 ;  /* 0x0000000000037941 */ /* 0x000fea0003800200 */
.L_x_35982:
        /* <DEDUP_REMOVED lines=43> */
.L_x_35980:
[----:B------:R-:W-:Y:S05]  /*a520*/  BSYNC.RECONVERGENT B2 ;  /* 0x0000000000027941 */ /* 0x000fea0003800200 */
.L_x_35979:
        /* <DEDUP_REMOVED lines=21> */
.L_x_35986:
        /* <DEDUP_REMOVED lines=13> */
.L_x_35988:
[----:B------:R-:W-:Y:S05]  /*a750*/  BSYNC.RECONVERGENT B3 ;  /* 0x0000000000037941 */ /* 0x000fea0003800200 */
.L_x_35987:
        /* <DEDUP_REMOVED lines=43> */
.L_x_35985:
[----:B------:R-:W-:Y:S05]  /*aa10*/  BSYNC.RECONVERGENT B2 ;  /* 0x0000000000027941 */ /* 0x000fea0003800200 */
.L_x_35984:
        /* <DEDUP_REMOVED lines=21> */
.L_x_35991:
        /* <DEDUP_REMOVED lines=13> */
.L_x_35993:
[----:B------:R-:W-:Y:S05]  /*ac40*/  BSYNC.RECONVERGENT B3 ;  /* 0x0000000000037941 */ /* 0x000fea0003800200 */
.L_x_35992:
        /* <DEDUP_REMOVED lines=43> */
.L_x_35990:
[----:B------:R-:W-:Y:S05]  /*af00*/  BSYNC.RECONVERGENT B2 ;  /* 0x0000000000027941 */ /* 0x000fea0003800200 */
.L_x_35989:
        /* <DEDUP_REMOVED lines=21> */
.L_x_35996:
        /* <DEDUP_REMOVED lines=13> */
.L_x_35998:
[----:B------:R-:W-:Y:S05]  /*b130*/  BSYNC.RECONVERGENT B3 ;  /* 0x0000000000037941 */ /* 0x000fea0003800200 */
.L_x_35997:
        /* <DEDUP_REMOVED lines=43> */
.L_x_35995:
[----:B------:R-:W-:Y:S05]  /*b3f0*/  BSYNC.RECONVERGENT B2 ;  /* 0x0000000000027941 */ /* 0x000fea0003800200 */
.L_x_35994:
        /* <DEDUP_REMOVED lines=8> */
[----:B------:R-:W-:-:S03]  /*b480*/  IMAD.MOV.U32 R12, RZ, RZ, 0x2 ;  /* 0x00000002ff0c7424 */ /* 0x000fc600078e00ff */
        /* <DEDUP_REMOVED lines=12> */
.L_x_36001:
        /* <DEDUP_REMOVED lines=15> */
.L_x_36003:
[----:B------:R-:W-:Y:S05]  /*b640*/  BSYNC.RECONVERGENT B3 ;  /* 0x0000000000037941 */ /* 0x000fea0003800200 */
.L_x_36002:
        /* <DEDUP_REMOVED lines=43> */
.L_x_36000:
[----:B------:R-:W-:Y:S05]  /*b900*/  BSYNC.RECONVERGENT B2 ;  /* 0x0000000000027941 */ /* 0x000fea0003800200 */
.L_x_35999:
        /* <DEDUP_REMOVED lines=12> */
.L_x_35963:
        /* <DEDUP_REMOVED lines=21> */
.L_x_35921:
[----:B------:R-:W-:Y:S05]  /*bb20*/  BSYNC.RECONVERGENT B1 ;  /* 0x0000000000017941 */ /* 0x000fea0003800200 */
.L_x_35920:
        /* <DEDUP_REMOVED lines=30> */
.L_x_36009:
        /* <DEDUP_REMOVED lines=13> */
.L_x_36011:
[----:B------:R-:W-:Y:S05]  /*bde0*/  BSYNC.RECONVERGENT B3 ;  /* 0x0000000000037941 */ /* 0x000fea0003800200 */
.L_x_36010:
        /* <DEDUP_REMOVED lines=42> */
.L_x_36008:
[----:B------:R-:W-:Y:S05]  /*c090*/  BSYNC.RECONVERGENT B2 ;  /* 0x0000000000027941 */ /* 0x000fea0003800200 */
.L_x_36007:
        /* <DEDUP_REMOVED lines=28> */
.L_x_36014:
        /* <DEDUP_REMOVED lines=13> */
.L_x_36016:
[----:B------:R-:W-:Y:S05]  /*c330*/  BSYNC.RECONVERGENT B3 ;  /* 0x0000000000037941 */ /* 0x000fea0003800200 */
.L_x_36015:
        /* <DEDUP_REMOVED lines=43> */
.L_x_36013:
[----:B------:R-:W-:Y:S05]  /*c5f0*/  BSYNC.RECONVERGENT B2 ;  /* 0x0000000000027941 */ /* 0x000fea0003800200 */
.L_x_36012:
        /* <DEDUP_REMOVED lines=23> */
.L_x_36019:
        /* <DEDUP_REMOVED lines=13> */
.L_x_36021:
[----:B------:R-:W-:Y:S05]  /*c840*/  BSYNC.RECONVERGENT B3 ;  /* 0x0000000000037941 */ /* 0x000fea0003800200 */
.L_x_36020:
        /* <DEDUP_REMOVED lines=43> */
.L_x_36018:
[----:B------:R-:W-:Y:S05]  /*cb00*/  BSYNC.RECONVERGENT B2 ;  /* 0x0000000000027941 */ /* 0x000fea0003800200 */
.L_x_36017:
        /* <DEDUP_REMOVED lines=23> */
.L_x_36024:
        /* <DEDUP_REMOVED lines=13> */
.L_x_36026:
[----:B------:R-:W-:Y:S05]  /*cd50*/  BSYNC.RECONVERGENT B3 ;  /* 0x0000000000037941 */ /* 0x000fea0003800200 */
.L_x_36025:
        /* <DEDUP_REMOVED lines=43> */
.L_x_36023:
[----:B------:R-:W-:Y:S05]  /*d010*/  BSYNC.RECONVERGENT B2 ;  /* 0x0000000000027941 */ /* 0x000fea0003800200 */
.L_x_36022:
        /* <DEDUP_REMOVED lines=23> */
.L_x_36029:
        /* <DEDUP_REMOVED lines=13> */
.L_x_36031:
[----:B------:R-:W-:Y:S05]  /*d260*/  BSYNC.RECONVERGENT B3 ;  /* 0x0000000000037941 */ /* 0x000fea0003800200 */
.L_x_36030:
        /* <DEDUP_REMOVED lines=43> */
.L_x_36028:
[----:B------:R-:W-:Y:S05]  /*d520*/  BSYNC.RECONVERGENT B2 ;  /* 0x0000000000027941 */ /* 0x000fea0003800200 */
.L_x_36027:
        /* <DEDUP_REMOVED lines=23> */
.L_x_36034:
        /* <DEDUP_REMOVED lines=13> */
.L_x_36036:
[----:B------:R-:W-:Y:S05]  /*d770*/  BSYNC.RECONVERGENT B3 ;  /* 0x0000000000037941 */ /* 0x000fea0003800200 */
.L_x_36035:
        /* <DEDUP_REMOVED lines=43> */
.L_x_36033:
[----:B------:R-:W-:Y:S05]  /*da30*/  BSYNC.RECONVERGENT B2 ;  /* 0x0000000000027941 */ /* 0x000fea0003800200 */
.L_x_36032:
        /* <DEDUP_REMOVED lines=23> */
.L_x_36039:
        /* <DEDUP_REMOVED lines=13> */
.L_x_36041:
[----:B------:R-:W-:Y:S05]  /*dc80*/  BSYNC.RECONVERGENT B3 ;  /* 0x0000000000037941 */ /* 0x000fea0003800200 */
.L_x_36040:
        /* <DEDUP_REMOVED lines=43> */
.L_x_36038:
[----:B------:R-:W-:Y:S05]  /*df40*/  BSYNC.RECONVERGENT B2 ;  /* 0x0000000000027941 */ /* 0x000fea0003800200 */
.L_x_36037:
        /* <DEDUP_REMOVED lines=23> */
.L_x_36044:
        /* <DEDUP_REMOVED lines=15> */
.L_x_36046:
[----:B------:R-:W-:Y:S05]  /*e1b0*/  BSYNC.RECONVERGENT B3 ;  /* 0x0000000000037941 */ /* 0x000fea0003800200 */
.L_x_36045:
        /* <DEDUP_REMOVED lines=43> */
.L_x_36043:
[----:B------:R-:W-:Y:S05]  /*e470*/  BSYNC.RECONVERGENT B2 ;  /* 0x0000000000027941 */ /* 0x000fea0003800200 */
.L_x_36042:
        /* <DEDUP_REMOVED lines=15> */
.L_x_36006:
        /* <DEDUP_REMOVED lines=16> */
.L_x_36050:
        /* <DEDUP_REMOVED lines=13> */
.L_x_36052:
[----:B------:R-:W-:Y:S05]  /*e740*/  BSYNC.RECONVERGENT B3 ;  /* 0x0000000000037941 */ /* 0x000fea0003800200 */
.L_x_36051:
        /* <DEDUP_REMOVED lines=42> */
.L_x_36049:
[----:B------:R-:W-:Y:S05]  /*e9f0*/  BSYNC.RECONVERGENT B2 ;  /* 0x0000000000027941 */ /* 0x000fea0003800200 */
.L_x_36048:
        /* <DEDUP_REMOVED lines=26> */
.L_x_36055:
        /* <DEDUP_REMOVED lines=13> */
.L_x_36057:
[----:B------:R-:W-:Y:S05]  /*ec70*/  BSYNC.RECONVERGENT B3 ;  /* 0x0000000000037941 */ /* 0x000fea0003800200 */
.L_x_36056:
        /* <DEDUP_REMOVED lines=43> */
.L_x_36054:
[----:B------:R-:W-:Y:S05]  /*ef30*/  BSYNC.RECONVERGENT B2 ;  /* 0x0000000000027941 */ /* 0x000fea0003800200 */
.L_x_36053:
        /* <DEDUP_REMOVED lines=21> */
.L_x_36060:
        /* <DEDUP_REMOVED lines=13> */
.L_x_36062:
[----:B------:R-:W-:Y:S05]  /*f160*/  BSYNC.RECONVERGENT B3 ;  /* 0x0000000000037941 */ /* 0x000fea0003800200 */
.L_x_36061:
        /* <DEDUP_REMOVED lines=43> */
.L_x_36059:
[----:B------:R-:W-:Y:S05]  /*f420*/  BSYNC.RECONVERGENT B2 ;  /* 0x0000000000027941 */ /* 0x000fea0003800200 */
.L_x_36058:
        /* <DEDUP_REMOVED lines=21> */
.L_x_36065:
        /* <DEDUP_REMOVED lines=13> */
.L_x_36067:
[----:B------:R-:W-:Y:S05]  /*f650*/  BSYNC.RECONVERGENT B3 ;  /* 0x0000000000037941 */ /* 0x000fea0003800200 */
.L_x_36066:
        /* <DEDUP_REMOVED lines=43> */
.L_x_36064:
[----:B------:R-:W-:Y:S05]  /*f910*/  BSYNC.RECONVERGENT B2 ;  /* 0x0000000000027941 */ /* 0x000fea0003800200 */
.L_x_36063:
        /* <DEDUP_REMOVED lines=21> */
.L_x_36070:
        /* <DEDUP_REMOVED lines=13> */
.L_x_36072:
[----:B------:R-:W-:Y:S05]  /*fb40*/  BSYNC.RECONVERGENT B3 ;  /* 0x0000000000037941 */ /* 0x000fea0003800200 */
.L_x_36071:
        /* <DEDUP_REMOVED lines=43> */
.L_x_36069:
[----:B------:R-:W-:Y:S05]  /*fe00*/  BSYNC.RECONVERGENT B2 ;  /* 0x0000000000027941 */ /* 0x000fea0003800200 */
.L_x_36068:
        /* <DEDUP_REMOVED lines=21> */
.L_x_36075:
        /* <DEDUP_REMOVED lines=13> */
.L_x_36077:
[----:B------:R-:W-:Y:S05]  /*10030*/  BSYNC.RECONVERGENT B3 ;  /* 0x0000000000037941 */ /* 0x000fea0003800200 */
.L_x_36076:
        /* <DEDUP_REMOVED lines=43> */
.L_x_36074:
[----:B------:R-:W-:Y:S05]  /*102f0*/  BSYNC.RECONVERGENT B2 ;  /* 0x0000000000027941 */ /* 0x000fea0003800200 */
.L_x_36073:
        /* <DEDUP_REMOVED lines=21> */
.L_x_36080:
        /* <DEDUP_REMOVED lines=13> */
.L_x_36082:
[----:B------:R-:W-:Y:S05]  /*10520*/  BSYNC.RECONVERGENT B3 ;  /* 0x0000000000037941 */ /* 0x000fea0003800200 */
.L_x_36081:
        /* <DEDUP_REMOVED lines=43> */
.L_x_36079:
[----:B------:R-:W-:Y:S05]  /*107e0*/  BSYNC.RECONVERGENT B2 ;  /* 0x0000000000027941 */ /* 0x000fea0003800200 */
.L_x_36078:
        /* <DEDUP_REMOVED lines=21> */
.L_x_36085:
        /* <DEDUP_REMOVED lines=15> */
.L_x_36087:
[----:B------:R-:W-:Y:S05]  /*10a30*/  BSYNC.RECONVERGENT B3 ;  /* 0x0000000000037941 */ /* 0x000fea0003800200 */
.L_x_36086:
        /* <DEDUP_REMOVED lines=43> */
.L_x_36084:
[----:B------:R-:W-:Y:S05]  /*10cf0*/  BSYNC.RECONVERGENT B2 ;  /* 0x0000000000027941 */ /* 0x000fea0003800200 */
.L_x_36083:
[----:B------:R-:W-:Y:S01]  /*10d00*/  I2FP.F32.U32 R160, R161 ;  /* 0x000000a100a07245 */ /* 0x000fe20000201000 */
[----:B------:R-:W-:-:S04]  /*10d10*/  HADD2.F32 R162, -RZ, R167.H1_H1 ;  /* 0x300000a7ffa27230 */ /* 0x000fc80000004100 */
[----:B------:R-:W-:Y:S01]  /*10d20*/  FFMA.FTZ R160, R160, R209, 1.1641532182693481445e-10 ;  /* 0x2f000000a0a07423 */ /* 0x000fe200000100d1 */
[----:B------:R-:W-:Y:S01]  /*10d30*/  FMUL.FTZ R161, R162, R215 ;  /* 0x000000d7a2a17220 */ /* 0x000fe20000410000 */
[----:B------:R-:W-:-:S03]  /*10d40*/  F2FP.F16.F32.PACK_AB R162, R195, R181 ;  /* 0x000000b5c3a2723e */ /* 0x000fc600000000ff */
[----:B------:R-:W-:Y:S01]  /*10d50*/  FMUL.FTZ R161, R161, R214 ;  /* 0x000000d6a1a17220 */ /* 0x000fe20000410000 */
[----:B------:R-:W-:Y:S02]  /*10d60*/  FSETP.GTU.FTZ.AND P6, PT, R160, R217, PT ;  /* 0x000000d9a000720b */ /* 0x000fe40003fdc000 */
[----:B------:R-:W-:Y:S02]  /*10d70*/  F2FP.F16.F32.PACK_AB R160, R25, R6 ;  /* 0x0000000619a0723e */ /* 0x000fe400000000ff */
[----:B------:R-:W-:Y:S02]  /*10d80*/  FSEL R209, R161, RZ, !P6 ;  /* 0x000000ffa1d17208 */ /* 0x000fe40007000000 */
[----:B------:R-:W-:Y:S02]  /*10d90*/  PLOP3.LUT P6, PT, P6, PT, PT, 0x8, 0x80 ;  /* 0x000000000080781c */ /* 0x000fe400037ce170 */
[----:B------:R-:W-:Y:S02]  /*10da0*/  F2FP.F16.F32.PACK_AB R161, R180, R26 ;  /* 0x0000001ab4a1723e */ /* 0x000fe400000000ff */
[----:B------:R-:W-:-:S09]  /*10db0*/  F2FP.F16.F32.PACK_AB R163, R209, R196 ;  /* 0x000000c4d1a3723e */ /* 0x000fd200000000ff */
.L_x_36047:
        /* <DEDUP_REMOVED lines=21> */
.L_x_36005:
[----:B------:R-:W-:Y:S05]  /*10f10*/  BSYNC.RECONVERGENT B1 ;  /* 0x0000000000017941 */ /* 0x000fea0003800200 */
.L_x_36004:
        /* <DEDUP_REMOVED lines=30> */
.L_x_36093:
        /* <DEDUP_REMOVED lines=13> */
.L_x_36095:
[----:B------:R-:W-:Y:S05]  /*111d0*/  BSYNC.RECONVERGENT B3 ;  /* 0x0000000000037941 */ /* 0x000fea0003800200 */
.L_x_36094:
        /* <DEDUP_REMOVED lines=42> */
.L_x_36092:
[----:B------:R-:W-:Y:S05]  /*11480*/  BSYNC.RECONVERGENT B2 ;  /* 0x0000000000027941 */ /* 0x000fea0003800200 */
.L_x_36091:
        /* <DEDUP_REMOVED lines=9> */
[----:B------:R-:W-:Y:S02]  /*11520*/  FFMA.FTZ R12, R5, R214, 1.1641532182693481445e-10 ;  /* 0x2f000000050c7423 */ /* 0x000fe400000100d6 */
[----:B0-----:R-:W-:-:S03]  /*11530*/  FMUL.FTZ R164, R164, R219 ;  /* 0x000000dba4a47220 */ /* 0x001fc60000410000 */
[----:B-1----:R-:W-:Y:S01]  /*11540*/  FSETP.GTU.FTZ.AND P0, PT, R12, R217, PT ;  /* 0x000000d90c00720b */ /* 0x002fe20003f1c000 */
[----:B------:R-:W-:-:S03]  /*11550*/  HADD2.F32 R12, -RZ, R28.H0_H0 ;  /* 0x2000001cff0c7230 */ /* 0x000fc60000004100 */
[----:B------:R-:W-:Y:S01]  /*11560*/  FSEL R5, R164, RZ, !P0 ;  /* 0x000000ffa4057208 */ /* 0x000fe20004000000 */
[----:B------:R-:W-:Y:S01]  /*11570*/  IMAD.MOV.U32 R164, RZ, RZ, 0x2 ;  /* 0x00000002ffa47424 */ /* 0x000fe200078e00ff */
        /* <DEDUP_REMOVED lines=13> */
.L_x_36098:
        /* <DEDUP_REMOVED lines=13> */
.L_x_36100:
[----:B------:R-:W-:Y:S05]  /*11720*/  BSYNC.RECONVERGENT B3 ;  /* 0x0000000000037941 */ /* 0x000fea0003800200 */
.L_x_36099:
        /* <DEDUP_REMOVED lines=43> */
.L_x_36097:
[----:B------:R-:W-:Y:S05]  /*119e0*/  BSYNC.RECONVERGENT B2 ;  /* 0x0000000000027941 */ /* 0x000fea0003800200 */
.L_x_36096:
        /* <DEDUP_REMOVED lines=23> */
.L_x_36103:
        /* <DEDUP_REMOVED lines=13> */
.L_x_36105:
[----:B------:R-:W-:Y:S05]  /*11c30*/  BSYNC.RECONVERGENT B3 ;  /* 0x0000000000037941 */ /* 0x000fea0003800200 */
.L_x_36104:
        /* <DEDUP_REMOVED lines=43> */
.L_x_36102:
[----:B------:R-:W-:Y:S05]  /*11ef0*/  BSYNC.RECONVERGENT B2 ;  /* 0x0000000000027941 */ /* 0x000fea0003800200 */
.L_x_36101:
        /* <DEDUP_REMOVED lines=23> */
.L_x_36108:
        /* <DEDUP_REMOVED lines=13> */
.L_x_36110:
[----:B------:R-:W-:Y:S05]  /*12140*/  BSYNC.RECONVERGENT B3 ;  /* 0x0000000000037941 */ /* 0x000fea0003800200 */
.L_x_36109:
        /* <DEDUP_REMOVED lines=43> */
.L_x_36107:
[----:B------:R-:W-:Y:S05]  /*12400*/  BSYNC.RECONVERGENT B2 ;  /* 0x0000000000027941 */ /* 0x000fea0003800200 */
.L_x_36106:
        /* <DEDUP_REMOVED lines=23> */
.L_x_36113:
        /* <DEDUP_REMOVED lines=13> */
.L_x_36115:
[----:B------:R-:W-:Y:S05]  /*12650*/  BSYNC.RECONVERGENT B3 ;  /* 0x0000000000037941 */ /* 0x000fea0003800200 */
.L_x_36114:
        /* <DEDUP_REMOVED lines=43> */
.L_x_36112:
[----:B------:R-:W-:Y:S05]  /*12910*/  BSYNC.RECONVERGENT B2 ;  /* 0x0000000000027941 */ /* 0x000fea0003800200 */
.L_x_36111:
        /* <DEDUP_REMOVED lines=23> */
.L_x_36118:
        /* <DEDUP_REMOVED lines=13> */
.L_x_36120:
[----:B------:R-:W-:Y:S05]  /*12b60*/  BSYNC.RECONVERGENT B3 ;  /* 0x0000000000037941 */ /* 0x000fea0003800200 */
.L_x_36119:
        /* <DEDUP_REMOVED lines=43> */
.L_x_36117:
[----:B------:R-:W-:Y:S05]  /*12e20*/  BSYNC.RECONVERGENT B2 ;  /* 0x0000000000027941 */ /* 0x000fea0003800200 */
.L_x_36116:
[----:B------:R-:W-:Y:S01]  /*12e30*/  I2FP.F32.U32 R161, R12 ;  /* 0x0000000c00a17245 */ /* 0x000fe20000201000 */
[----:B------:R-:W-:Y:S01]  /*12e40*/  HADD2.F32 R162, -RZ, R162.H1_H1 ;  /* 0x300000a2ffa27230 */ /* 0x000fe20000004100 */
[----:B------:R-:W-:Y:S01]  /*12e50*/  ISETP.NE.AND P5, PT, R160, 0x1, PT ;  /* 0x00000001a000780c */ /* 0x000fe20003fa5270 */
[----:B------:R-:W-:Y:S02]  /*12e60*/  BSSY.RECONVERGENT B2, `(.L_x_36121) ;  /* 0x000004d000027945 */ /* 0x000fe40003800200 */
[----:B------:R-:W-:Y:S01]  /*12e70*/  FFMA.FTZ R12, R161, R214, 1.1641532182693481445e-10 ;  /* 0x2f000000a10c7423 */ /* 0x000fe200000100d6 */
[----:B------:R-:W-:Y:S01]  /*12e80*/  FMUL.FTZ R162, R162, R215 ;  /* 0x000000d7a2a27220 */ /* 0x000fe20000410000 */
[----:B------:R-:W-:-:S03]  /*12e90*/  HADD2.F32 R161, -RZ, R30.H1_H1 ;  /* 0x3000001effa17230 */ /* 0x000fc60000004100 */
[----:B------:R-:W-:Y:S01]  /*12ea0*/  FMUL.FTZ R162, R162, R219 ;  /* 0x000000dba2a27220 */ /* 0x000fe20000410000 */
[----:B------:R-:W-:Y:S01]  /*12eb0*/  FSETP.GTU.FTZ.AND P4, PT, R12, R217, PT ;  /* 0x000000d90c00720b */ /* 0x000fe20003f9c000 */
[----:B------:R-:W-:-:S03]  /*12ec0*/  IMAD.MOV.U32 R12, RZ, RZ, R10 ;  /* 0x000000ffff0c7224 */ /* 0x000fc600078e000a */
        /* <DEDUP_REMOVED lines=13> */
.L_x_36123:
        /* <DEDUP_REMOVED lines=13> */
.L_x_36125:
[----:B------:R-:W-:Y:S05]  /*13070*/  BSYNC.RECONVERGENT B3 ;  /* 0x0000000000037941 */ /* 0x000fea0003800200 */
.L_x_36124:
        /* <DEDUP_REMOVED lines=43> */
.L_x_36122:
[----:B------:R-:W-:Y:S05]  /*13330*/  BSYNC.RECONVERGENT B2 ;  /* 0x0000000000027941 */ /* 0x000fea0003800200 */
.L_x_36121:
        /* <DEDUP_REMOVED lines=23> */
.L_x_36128:
        /* <DEDUP_REMOVED lines=15> */
.L_x_36130:
[----:B------:R-:W-:Y:S05]  /*135a0*/  BSYNC.RECONVERGENT B3 ;  /* 0x0000000000037941 */ /* 0x000fea0003800200 */
.L_x_36129:
        /* <DEDUP_REMOVED lines=43> */
.L_x_36127:
[----:B------:R-:W-:Y:S05]  /*13860*/  BSYNC.RECONVERGENT B2 ;  /* 0x0000000000027941 */ /* 0x000fea0003800200 */
.L_x_36126:
        /* <DEDUP_REMOVED lines=15> */
.L_x_36090:
        /* <DEDUP_REMOVED lines=16> */
.L_x_36134:
        /* <DEDUP_REMOVED lines=13> */
.L_x_36136:
[----:B------:R-:W-:Y:S05]  /*13b30*/  BSYNC.RECONVERGENT B3 ;  /* 0x0000000000037941 */ /* 0x000fea0003800200 */
.L_x_36135:
        /* <DEDUP_REMOVED lines=42> */
.L_x_36133:
[----:B------:R-:W-:Y:S05]  /*13de0*/  BSYNC.RECONVERGENT B2 ;  /* 0x0000000000027941 */ /* 0x000fea0003800200 */
.L_x_36132:
        /* <DEDUP_REMOVED lines=26> */
.L_x_36139:
        /* <DEDUP_REMOVED lines=13> */
.L_x_36141:
[----:B------:R-:W-:Y:S05]  /*14060*/  BSYNC.RECONVERGENT B3 ;  /* 0x0000000000037941 */ /* 0x000fea0003800200 */
.L_x_36140:
        /* <DEDUP_REMOVED lines=43> */
.L_x_36138:
[----:B------:R-:W-:Y:S05]  /*14320*/  BSYNC.RECONVERGENT B2 ;  /* 0x0000000000027941 */ /* 0x000fea0003800200 */
.L_x_36137:
        /* <DEDUP_REMOVED lines=21> */
.L_x_36144:
        /* <DEDUP_REMOVED lines=13> */
.L_x_36146:
[----:B------:R-:W-:Y:S05]  /*14550*/  BSYNC.RECONVERGENT B3 ;  /* 0x0000000000037941 */ /* 0x000fea0003800200 */
.L_x_36145:
        /* <DEDUP_REMOVED lines=43> */
.L_x_36143:
[----:B------:R-:W-:Y:S05]  /*14810*/  BSYNC.RECONVERGENT B2 ;  /* 0x0000000000027941 */ /* 0x000fea0003800200 */
.L_x_36142:
        /* <DEDUP_REMOVED lines=21> */
.L_x_36149:
        /* <DEDUP_REMOVED lines=13> */
.L_x_36151:
[----:B------:R-:W-:Y:S05]  /*14a40*/  BSYNC.RECONVERGENT B3 ;  /* 0x0000000000037941 */ /* 0x000fea0003800200 */
.L_x_36150:
        /* <DEDUP_REMOVED lines=43> */
.L_x_36148:
[----:B------:R-:W-:Y:S05]  /*14d00*/  BSYNC.RECONVERGENT B2 ;  /* 0x0000000000027941 */ /* 0x000fea0003800200 */
.L_x_36147:
        /* <DEDUP_REMOVED lines=21> */
.L_x_36154:
        /* <DEDUP_REMOVED lines=13> */
.L_x_36156:
[----:B------:R-:W-:Y:S05]  /*14f30*/  BSYNC.RECONVERGENT B3 ;  /* 0x0000000000037941 */ /* 0x000fea0003800200 */
.L_x_36155:
        /* <DEDUP_REMOVED lines=43> */
.L_x_36153:
[----:B------:R-:W-:Y:S05]  /*151f0*/  BSYNC.RECONVERGENT B2 ;  /* 0x0000000000027941 */ /* 0x000fea0003800200 */
.L_x_36152:
        /* <DEDUP_REMOVED lines=21> */
.L_x_36159:
        /* <DEDUP_REMOVED lines=13> */
.L_x_36161:
[----:B------:R-:W-:Y:S05]  /*15420*/  BSYNC.RECONVERGENT B3 ;  /* 0x0000000000037941 */ /* 0x000fea0003800200 */
.L_x_36160:
        /* <DEDUP_REMOVED lines=43> */
.L_x_36158:
[----:B------:R-:W-:Y:S05]  /*156e0*/  BSYNC.RECONVERGENT B2 ;  /* 0x0000000000027941 */ /* 0x000fea0003800200 */
.L_x_36157:
        /* <DEDUP_REMOVED lines=21> */
.L_x_36164:
        /* <DEDUP_REMOVED lines=13> */
.L_x_36166:
[----:B------:R-:W-:Y:S05]  /*15910*/  BSYNC.RECONVERGENT B3 ;  /* 0x0000000000037941 */ /* 0x000fea0003800200 */
.L_x_36165:
        /* <DEDUP_REMOVED lines=43> */
.L_x_36163:
[----:B------:R-:W-:Y:S05]  /*15bd0*/  BSYNC.RECONVERGENT B2 ;  /* 0x0000000000027941 */ /* 0x000fea0003800200 */
.L_x_36162:
        /* <DEDUP_REMOVED lines=21> */
.L_x_36169:
        /* <DEDUP_REMOVED lines=15> */
.L_x_36171:
[----:B------:R-:W-:Y:S05]  /*15e20*/  BSYNC.RECONVERGENT B3 ;  /* 0x0000000000037941 */ /* 0x000fea0003800200 */
.L_x_36170:
        /* <DEDUP_REMOVED lines=43> */
.L_x_36168:
[----:B------:R-:W-:Y:S05]  /*160e0*/  BSYNC.RECONVERGENT B2 ;  /* 0x0000000000027941 */ /* 0x000fea0003800200 */
.L_x_36167:
[----:B------:R-:W-:Y:S01]  /*160f0*/  I2FP.F32.U32 R160, R161 ;  /* 0x000000a100a07245 */ /* 0x000fe20000201000 */
[----:B------:R-:W-:Y:S01]  /*16100*/  HADD2.F32 R162, -RZ, R163.H1_H1 ;  /* 0x300000a3ffa27230 */ /* 0x000fe20000004100 */
[----:B------:R-:W-:-:S03]  /*16110*/  F2FP.F16.F32.PACK_AB R161, R29, R28 ;  /* 0x0000001c1da1723e */ /* 0x000fc600000000ff */
        /* <DEDUP_REMOVED lines=8> */
[----:B------:R-:W-:-:S11]  /*161a0*/  F2FP.F16.F32.PACK_AB R163, R31, R197 ;  /* 0x000000c51fa3723e */ /* 0x000fd600000000ff */
.L_x_36131:
        /* <DEDUP_REMOVED lines=21> */
.L_x_36089:
[----:B------:R-:W-:Y:S05]  /*16300*/  BSYNC.RECONVERGENT B1 ;  /* 0x0000000000017941 */ /* 0x000fea0003800200 */
.L_x_36088:
        /* <DEDUP_REMOVED lines=30> */
.L_x_36177:
        /* <DEDUP_REMOVED lines=13> */
.L_x_36179:
[----:B------:R-:W-:Y:S05]  /*165c0*/  BSYNC.RECONVERGENT B3 ;  /* 0x0000000000037941 */ /* 0x000fea0003800200 */
.L_x_36178:
        /* <DEDUP_REMOVED lines=42> */
.L_x_36176:
[----:B------:R-:W-:Y:S05]  /*16870*/  BSYNC.RECONVERGENT B2 ;  /* 0x0000000000027941 */ /* 0x000fea0003800200 */
.L_x_36175:
        /* <DEDUP_REMOVED lines=10> */
[----:B------:R-:W-:-:S02]  /*16920*/  HFMA2 R183, -RZ, RZ, 0, 1.1920928955078125e-07 ;  /* 0x00000002ffb77431 */ /* 0x000fc400000001ff */
[----:B------:R-:W-:Y:S02]  /*16930*/  IMAD.MOV.U32 R12, RZ, RZ, R10 ;  /* 0x000000ffff0c7224 */ /* 0x000fe400078e000a */
[----:B0-----:R-:W-:Y:S01]  /*16940*/  FMUL.FTZ R4, R4, R217 ;  /* 0x000000d904047220 */ /* 0x001fe20000410000 */
        /* <DEDUP_REMOVED lines=15> */
.L_x_36182:
        /* <DEDUP_REMOVED lines=13> */
.L_x_36184:
[----:B------:R-:W-:Y:S05]  /*16b10*/  BSYNC.RECONVERGENT B3 ;  /* 0x0000000000037941 */ /* 0x000fea0003800200 */
.L_x_36183:
        /* <DEDUP_REMOVED lines=43> */
.L_x_36181:
[----:B------:R-:W-:Y:S05]  /*16dd0*/  BSYNC.RECONVERGENT B2 ;  /* 0x0000000000027941 */ /* 0x000fea0003800200 */
.L_x_36180:
[----:B------:R-:W-:Y:S01]  /*16de0*/  I2FP.F32.U32 R169, R12 ;  /* 0x0000000c00a97245 */ /* 0x000fe20000201000 */
[----:B------:R-:W-:Y:S01]  /*16df0*/  HADD2.F32 R164, -RZ, R164.H1_H1 ;  /* 0x300000a4ffa47230 */ /* 0x000fe20000004100 */
[----:B------:R-:W-:Y:S01]  /*16e00*/  ISETP.NE.AND P1, PT, R183, 0x1, PT ;  /* 0x00000001b700780c */ /* 0x000fe20003f25270 */
[----:B------:R-:W-:Y:S01]  /*16e10*/  BSSY.RECONVERGENT B2, `(.L_x_36185) ;  /* 0x000004d000027945 */ /* 0x000fe20003800200 */
[----:B------:R-:W-:Y:S01]  /*16e20*/  MOV R12, R10 ;  /* 0x0000000a000c7202 */ /* 0x000fe20000000f00 */
[----:B------:R-:W-:Y:S01]  /*16e30*/  FFMA.FTZ R169, R169, R210, 1.1641532182693481445e-10 ;  /* 0x2f000000a9a97423 */ /* 0x000fe200000100d2 */
[----:B------:R-:W-:-:S04]  /*16e40*/  FMUL.FTZ R164, R164, R215 ;  /* 0x000000d7a4a47220 */ /* 0x000fc80000410000 */
[----:B------:R-:W-:Y:S01]  /*16e50*/  FMUL.FTZ R164, R164, R217 ;  /* 0x000000d9a4a47220 */ /* 0x000fe20000410000 */
[----:B------:R-:W-:Y:S01]  /*16e60*/  FSETP.GTU.FTZ.AND P0, PT, R169, R214, PT ;  /* 0x000000d6a900720b */ /* 0x000fe20003f1c000 */
[----:B------:R-:W-:Y:S02]  /*16e70*/  HADD2.F32 R169, -RZ, R160.H1_H1 ;  /* 0x300000a0ffa97230 */ /* 0x000fe40000004100 */
        /* <DEDUP_REMOVED lines=13> */
.L_x_36187:
        /* <DEDUP_REMOVED lines=13> */
.L_x_36189:
[----:B------:R-:W-:Y:S05]  /*17020*/  BSYNC.RECONVERGENT B3 ;  /* 0x0000000000037941 */ /* 0x000fea0003800200 */
.L_x_36188:
        /* <DEDUP_REMOVED lines=43> */
.L_x_36186:
[----:B------:R-:W-:Y:S05]  /*172e0*/  BSYNC.RECONVERGENT B2 ;  /* 0x0000000000027941 */ /* 0x000fea0003800200 */
.L_x_36185:
        /* <DEDUP_REMOVED lines=23> */
.L_x_36192:
        /* <DEDUP_REMOVED lines=13> */
.L_x_36194:
[----:B------:R-:W-:Y:S05]  /*17530*/  BSYNC.RECONVERGENT B3 ;  /* 0x0000000000037941 */ /* 0x000fea0003800200 */
.L_x_36193:
        /* <DEDUP_REMOVED lines=43> */
.L_x_36191:
[----:B------:R-:W-:Y:S05]  /*177f0*/  BSYNC.RECONVERGENT B2 ;  /* 0x0000000000027941 */ /* 0x000fea0003800200 */
.L_x_36190:
        /* <DEDUP_REMOVED lines=23> */
.L_x_36197:
        /* <DEDUP_REMOVED lines=13> */
.L_x_36199:
[----:B------:R-:W-:Y:S05]  /*17a40*/  BSYNC.RECONVERGENT B3 ;  /* 0x0000000000037941 */ /* 0x000fea0003800200 */
.L_x_36198:
        /* <DEDUP_REMOVED lines=43> */
.L_x_36196:
[----:B------:R-:W-:Y:S05]  /*17d00*/  BSYNC.RECONVERGENT B2 ;  /* 0x0000000000027941 */ /* 0x000fea0003800200 */
.L_x_36195:
        /* <DEDUP_REMOVED lines=23> */
.L_x_36202:
        /* <DEDUP_REMOVED lines=13> */
.L_x_36204:
[----:B------:R-:W-:Y:S05]  /*17f50*/  BSYNC.RECONVERGENT B3 ;  /* 0x0000000000037941 */ /* 0x000fea0003800200 */
.L_x_36203:
        /* <DEDUP_REMOVED lines=43> */
.L_x_36201:
[----:B------:R-:W-:Y:S05]  /*18210*/  BSYNC.RECONVERGENT B2 ;  /* 0x0000000000027941 */ /* 0x000fea0003800200 */
.L_x_36200:
        /* <DEDUP_REMOVED lines=23> */
.L_x_36207:
        /* <DEDUP_REMOVED lines=13> */
.L_x_36209:
[----:B------:R-:W-:Y:S05]  /*18460*/  BSYNC.RECONVERGENT B3 ;  /* 0x0000000000037941 */ /* 0x000fea0003800200 */
.L_x_36208:
        /* <DEDUP_REMOVED lines=43> */
.L_x_36206:
[----:B------:R-:W-:Y:S05]  /*18720*/  BSYNC.RECONVERGENT B2 ;  /* 0x0000000000027941 */ /* 0x000fea0003800200 */
.L_x_36205:
        /* <DEDUP_REMOVED lines=23> */
.L_x_36212:
        /* <DEDUP_REMOVED lines=15> */
.L_x_36214:
[----:B------:R-:W-:Y:S05]  /*18990*/  BSYNC.RECONVERGENT B3 ;  /* 0x0000000000037941 */ /* 0x000fea0003800200 */
.L_x_36213:
        /* <DEDUP_REMOVED lines=43> */
.L_x_36211:
[----:B------:R-:W-:Y:S05]  /*18c50*/  BSYNC.RECONVERGENT B2 ;  /* 0x0000000000027941 */ /* 0x000fea0003800200 */
.L_x_36210:
        /* <DEDUP_REMOVED lines=15> */
.L_x_36174:
        /* <DEDUP_REMOVED lines=16> */
.L_x_36218:
        /* <DEDUP_REMOVED lines=13> */
.L_x_36220:
[----:B------:R-:W-:Y:S05]  /*18f20*/  BSYNC.RECONVERGENT B3 ;  /* 0x0000000000037941 */ /* 0x000fea0003800200 */
.L_x_36219:
        /* <DEDUP_REMOVED lines=42> */
.L_x_36217:
[----:B------:R-:W-:Y:S05]  /*191d0*/  BSYNC.RECONVERGENT B2 ;  /* 0x0000000000027941 */ /* 0x000fea0003800200 */
.L_x_36216:
        /* <DEDUP_REMOVED lines=13> */
[----:B-1----:R-:W-:-:S04]  /*192b0*/  FSETP.GTU.FTZ.AND P1, PT, R161, R214, PT ;  /* 0x000000d6a100720b */ /* 0x002fc80003f3c000 */
        /* <DEDUP_REMOVED lines=12> */
.L_x_36223:
        /* <DEDUP_REMOVED lines=13> */
.L_x_36225:
[----:B------:R-:W-:Y:S05]  /*19450*/  BSYNC.RECONVERGENT B3 ;  /* 0x0000000000037941 */ /* 0x000fea0003800200 */
.L_x_36224:
        /* <DEDUP_REMOVED lines=43> */
.L_x_36222:
[----:B------:R-:W-:Y:S05]  /*19710*/  BSYNC.RECONVERGENT B2 ;  /* 0x0000000000027941 */ /* 0x000fea0003800200 */
.L_x_36221:
        /* <DEDUP_REMOVED lines=21> */
.L_x_36228:
        /* <DEDUP_REMOVED lines=13> */
.L_x_36230:
[----:B------:R-:W-:Y:S05]  /*19940*/  BSYNC.RECONVERGENT B3 ;  /* 0x0000000000037941 */ /* 0x000fea0003800200 */
.L_x_36229:
        /* <DEDUP_REMOVED lines=43> */
.L_x_36227:
[----:B------:R-:W-:Y:S05]  /*19c00*/  BSYNC.RECONVERGENT B2 ;  /* 0x0000000000027941 */ /* 0x000fea0003800200 */
.L_x_36226:
        /* <DEDUP_REMOVED lines=21> */
.L_x_36233:
        /* <DEDUP_REMOVED lines=13> */
.L_x_36235:
[----:B------:R-:W-:Y:S05]  /*19e30*/  BSYNC.RECONVERGENT B3 ;  /* 0x0000000000037941 */ /* 0x000fea0003800200 */
.L_x_36234:
        /* <DEDUP_REMOVED lines=43> */
.L_x_36232:
[----:B------:R-:W-:Y:S05]  /*1a0f0*/  BSYNC.RECONVERGENT B2 ;  /* 0x0000000000027941 */ /* 0x000fea0003800200 */
.L_x_36231:
        /* <DEDUP_REMOVED lines=21> */
.L_x_36238:
        /* <DEDUP_REMOVED lines=13> */
.L_x_36240:
[----:B------:R-:W-:Y:S05]  /*1a320*/  BSYNC.RECONVERGENT B3 ;  /* 0x0000000000037941 */ /* 0x000fea0003800200 */
.L_x_36239:
        /* <DEDUP_REMOVED lines=43> */
.L_x_36237:
[----:B------:R-:W-:Y:S05]  /*1a5e0*/  BSYNC.RECONVERGENT B2 ;  /* 0x0000000000027941 */ /* 0x000fea0003800200 */
.L_x_36236:
        /* <DEDUP_REMOVED lines=21> */
.L_x_36243:
        /* <DEDUP_REMOVED lines=13> */
.L_x_36245:
[----:B------:R-:W-:Y:S05]  /*1a810*/  BSYNC.RECONVERGENT B3 ;  /* 0x0000000000037941 */ /* 0x000fea0003800200 */
.L_x_36244:
        /* <DEDUP_REMOVED lines=43> */
.L_x_36242:
[----:B------:R-:W-:Y:S05]  /*1aad0*/  BSYNC.RECONVERGENT B2 ;  /* 0x0000000000027941 */ /* 0x000fea0003800200 */
.L_x_36241:
        /* <DEDUP_REMOVED lines=21> */
.L_x_36248:
        /* <DEDUP_REMOVED lines=13> */
.L_x_36250:
[----:B------:R-:W-:Y:S05]  /*1ad00*/  BSYNC.RECONVERGENT B3 ;  /* 0x0000000000037941 */ /* 0x000fea0003800200 */
.L_x_36249:
        /* <DEDUP_REMOVED lines=43> */
.L_x_36247:
[----:B------:R-:W-:Y:S05]  /*1afc0*/  BSYNC.RECONVERGENT B2 ;  /* 0x0000000000027941 */ /* 0x000fea0003800200 */
.L_x_36246:
        /* <DEDUP_REMOVED lines=21> */
.L_x_36253:
        /* <DEDUP_REMOVED lines=15> */
.L_x_36255:
[----:B------:R-:W-:Y:S05]  /*1b210*/  BSYNC.RECONVERGENT B3 ;  /* 0x0000000000037941 */ /* 0x000fea0003800200 */
.L_x_36254:
        /* <DEDUP_REMOVED lines=43> */
.L_x_36252:
[----:B------:R-:W-:Y:S05]  /*1b4d0*/  BSYNC.RECONVERGENT B2 ;  /* 0x0000000000027941 */ /* 0x000fea0003800200 */
.L_x_36251:
        /* <DEDUP_REMOVED lines=12> */
.L_x_36215:
        /* <DEDUP_REMOVED lines=21> */
.L_x_36173:
[----:B------:R-:W-:Y:S05]  /*1b6f0*/  BSYNC.RECONVERGENT B1 ;  /* 0x0000000000017941 */ /* 0x000fea0003800200 */
.L_x_36172:
        /* <DEDUP_REMOVED lines=30> */
.L_x_36261:
        /* <DEDUP_REMOVED lines=13> */
.L_x_36263:
[----:B------:R-:W-:Y:S05]  /*1b9b0*/  BSYNC.RECONVERGENT B3 ;  /* 0x0000000000037941 */ /* 0x000fea0003800200 */
.L_x_36262:
        /* <DEDUP_REMOVED lines=42> */
.L_x_36260:
[----:B------:R-:W-:Y:S05]  /*1bc60*/  BSYNC.RECONVERGENT B2 ;  /* 0x0000000000027941 */ /* 0x000fea0003800200 */
.L_x_36259:
[----:B------:R-:W0:Y:S01]  /*1bc70*/  LDC R217, c[0x0][0x408] ;  /* 0x00010200ffd97b82 */ /* 0x000e220000000800 */
[----:B------:R-:W-:Y:S01]  /*1bc80*/  HFMA2 R211, -RZ, RZ, 0.1171875, 0 ;  /* 0x2f800000ffd37431 */ /* 0x000fe200000001ff */
[----:B------:R-:W-:Y:S01]  /*1bc90*/  I2FP.F32.U32 R12, R3 ;  /* 0x00000003000c7245 */ /* 0x000fe20000201000 */
[----:B-----5:R-:W-:Y:S01]  /*1bca0*/  HADD2.F32 R186, -RZ, R160.H0_H0 ;  /* 0x200000a0ffba7230 */ /* 0x020fe20000004100 */
[----:B------:R-:W-:Y:S01]  /*1bcb0*/  LOP3.LUT R9, R9, 0xfffffffd, RZ, 0xc0, !PT ;  /* 0xfffffffd09097812 */ /* 0x000fe200078ec0ff */
[----:B------:R-:W-:Y:S03]  /*1bcc0*/  BSSY.RECONVERGENT B2, `(.L_x_36264) ;  /* 0x0000050000027945 */ /* 0x000fe60003800200 */
[----:B------:R-:W1:Y:S01]  /*1bcd0*/  LDC R214, c[0x0][0x404] ;  /* 0x00010100ffd67b82 */ /* 0x000e620000000800 */
[----:B------:R-:W-:Y:S01]  /*1bce0*/  FMUL.FTZ R186, R186, R215 ;  /* 0x000000d7baba7220 */ /* 0x000fe20000410000 */
[----:B------:R-:W-:Y:S01]  /*1bcf0*/  FFMA.FTZ R3, R12, R211, 1.1641532182693481445e-10 ;  /* 0x2f0000000c037423 */ /* 0x000fe200000100d3 */
[----:B------:R-:W-:-:S02]  /*1bd00*/  HADD2.F32 R12, -RZ, R164.H0_H0 ;  /* 0x200000a4ff0c7230 */ /* 0x000fc40000004100 */
[----:B0-----:R-:W-:Y:S02]  /*1bd10*/  FMUL.FTZ R186, R186, R217 ;  /* 0x000000d9baba7220 */ /* 0x001fe40000410000 */
[----:B-1----:R-:W-:-:S04]  /*1bd20*/  FSETP.GTU.FTZ.AND P0, PT, R3, R214, PT ;  /* 0x000000d60300720b */ /* 0x002fc80003f1c000 */
[----:B------:R-:W-:Y:S01]  /*1bd30*/  FSEL R3, R186, RZ, !P0 ;  /* 0x000000ffba037208 */ /* 0x000fe20004000000 */
[----:B------:R-:W-:Y:S01]  /*1bd40*/  IMAD.MOV.U32 R186, RZ, RZ, 0x2 ;  /* 0x00000002ffba7424 */ /* 0x000fe200078e00ff */
        /* <DEDUP_REMOVED lines=14> */
.L_x_36266:
        /* <DEDUP_REMOVED lines=13> */
.L_x_36268:
[----:B------:R-:W-:Y:S05]  /*1bf00*/  BSYNC.RECONVERGENT B3 ;  /* 0x0000000000037941 */ /* 0x000fea0003800200 */
.L_x_36267:
        /* <DEDUP_REMOVED lines=43> */
.L_x_36265:
[----:B------:R-:W-:Y:S05]  /*1c1c0*/  BSYNC.RECONVERGENT B2 ;  /* 0x0000000000027941 */ /* 0x000fea0003800200 */
.L_x_36264:
        /* <DEDUP_REMOVED lines=23> */
.L_x_36271:
        /* <DEDUP_REMOVED lines=13> */
.L_x_36273:
[----:B------:R-:W-:Y:S05]  /*1c410*/  BSYNC.RECONVERGENT B3 ;  /* 0x0000000000037941 */ /* 0x000fea0003800200 */
.L_x_36272:
        /* <DEDUP_REMOVED lines=43> */
.L_x_36270:
[----:B------:R-:W-:Y:S05]  /*1c6d0*/  BSYNC.RECONVERGENT B2 ;  /* 0x0000000000027941 */ /* 0x000fea0003800200 */
.L_x_36269:
        /* <DEDUP_REMOVED lines=23> */
.L_x_36276:
        /* <DEDUP_REMOVED lines=13> */
.L_x_36278:
[----:B------:R-:W-:Y:S05]  /*1c920*/  BSYNC.RECONVERGENT B3 ;  /* 0x0000000000037941 */ /* 0x000fea0003800200 */
.L_x_36277:
        /* <DEDUP_REMOVED lines=43> */
.L_x_36275:
[----:B------:R-:W-:Y:S05]  /*1cbe0*/  BSYNC.RECONVERGENT B2 ;  /* 0x0000000000027941 */ /* 0x000fea0003800200 */
.L_x_36274:
        /* <DEDUP_REMOVED lines=23> */
.L_x_36281:
        /* <DEDUP_REMOVED lines=13> */
.L_x_36283:
[----:B------:R-:W-:Y:S05]  /*1ce30*/  BSYNC.RECONVERGENT B3 ;  /* 0x0000000000037941 */ /* 0x000fea0003800200 */
.L_x_36282:
        /* <DEDUP_REMOVED lines=43> */
.L_x_36280:
[----:B------:R-:W-:Y:S05]  /*1d0f0*/  BSYNC.RECONVERGENT B2 ;  /* 0x0000000000027941 */ /* 0x000fea0003800200 */
.L_x_36279:
        /* <DEDUP_REMOVED lines=23> */
.L_x_36286:
        /* <DEDUP_REMOVED lines=13> */
.L_x_36288:
[----:B------:R-:W-:Y:S05]  /*1d340*/  BSYNC.RECONVERGENT B3 ;  /* 0x0000000000037941 */ /* 0x000fea0003800200 */
.L_x_36287:
        /* <DEDUP_REMOVED lines=43> */
.L_x_36285:
[----:B------:R-:W-:Y:S05]  /*1d600*/  BSYNC.RECONVERGENT B2 ;  /* 0x0000000000027941 */ /* 0x000fea0003800200 */
.L_x_36284:
        /* <DEDUP_REMOVED lines=23> */
.L_x_36291:
        /* <DEDUP_REMOVED lines=13> */
.L_x_36293:
[----:B------:R-:W-:Y:S05]  /*1d850*/  BSYNC.RECONVERGENT B3 ;  /* 0x0000000000037941 */ /* 0x000fea0003800200 */
.L_x_36292:
        /* <DEDUP_REMOVED lines=43> */
.L_x_36290:
[----:B------:R-:W-:Y:S05]  /*1db10*/  BSYNC.RECONVERGENT B2 ;  /* 0x0000000000027941 */ /* 0x000fea0003800200 */
.L_x_36289:
        /* <DEDUP_REMOVED lines=23> */
.L_x_36296:
        /* <DEDUP_REMOVED lines=15> */
.L_x_36298:
[----:B------:R-:W-:Y:S05]  /*1dd80*/  BSYNC.RECONVERGENT B3 ;  /* 0x0000000000037941 */ /* 0x000fea0003800200 */
.L_x_36297:
        /* <DEDUP_REMOVED lines=43> */
.L_x_36295:
[----:B------:R-:W-:Y:S05]  /*1e040*/  BSYNC.RECONVERGENT B2 ;  /* 0x0000000000027941 */ /* 0x000fea0003800200 */
.L_x_36294:
        /* <DEDUP_REMOVED lines=15> */
.L_x_36258:
        /* <DEDUP_REMOVED lines=16> */
.L_x_36302:
        /* <DEDUP_REMOVED lines=13> */
.L_x_36304:
[----:B------:R-:W-:Y:S05]  /*1e310*/  BSYNC.RECONVERGENT B3 ;  /* 0x0000000000037941 */ /* 0x000fea0003800200 */
.L_x_36303:
        /* <DEDUP_REMOVED lines=42> */
.L_x_36301:
[----:B------:R-:W-:Y:S05]  /*1e5c0*/  BSYNC.RECONVERGENT B2 ;  /* 0x0000000000027941 */ /* 0x000fea0003800200 */
.L_x_36300:
[----:B------:R-:W0:Y:S01]  /*1e5d0*/  LDC R217, c[0x0][0x408] ;  /* 0x00010200ffd97b82 */ /* 0x000e220000000800 */
[----:B------:R-:W-:Y:S01]  /*1e5e0*/  I2FP.F32.U32 R12, R3 ;  /* 0x00000003000c7245 */ /* 0x000fe20000201000 */
[----:B-----5:R-:W-:Y:S01]  /*1e5f0*/  HADD2.F32 R164, -RZ, R160.H0_H0 ;  /* 0x200000a0ffa47230 */ /* 0x020fe20000004100 */
[----:B------:R-:W-:Y:S01]  /*1e600*/  LOP3.LUT R9, R9, 0xfffffffd, RZ, 0xc0, !PT ;  /* 0xfffffffd09097812 */ /* 0x000fe200078ec0ff */
[----:B------:R-:W-:Y:S01]  /*1e610*/  IMAD.MOV.U32 R211, RZ, RZ, 0x2f800000 ;  /* 0x2f800000ffd37424 */ /* 0x000fe200078e00ff */
[----:B------:R-:W-:Y:S02]  /*1e620*/  BSSY.RECONVERGENT B2, `(.L_x_36305) ;  /* 0x000004e000027945 */ /* 0x000fe40003800200 */
[----:B------:R-:W-:Y:S01]  /*1e630*/  FMUL.FTZ R164, R164, R215 ;  /* 0x000000d7a4a47220 */ /* 0x000fe20000410000 */
[----:B------:R-:W1:Y:S01]  /*1e640*/  LDC R214, c[0x0][0x404] ;  /* 0x00010100ffd67b82 */ /* 0x000e620000000800 */
[----:B------:R-:W-:Y:S01]  /*1e650*/  FFMA.FTZ R3, R12, R211, 1.1641532182693481445e-10 ;  /* 0x2f0000000c037423 */ /* 0x000fe200000100d3 */
[----:B------:R-:W-:-:S02]  /*1e660*/  IMAD.MOV.U32 R12, RZ, RZ, R10 ;  /* 0x000000ffff0c7224 */ /* 0x000fc400078e000a */
[----:B0-----:R-:W-:Y:S02]  /*1e670*/  FMUL.FTZ R164, R164, R217 ;  /* 0x000000d9a4a47220 */ /* 0x001fe40000410000 */
[----:B-1----:R-:W-:-:S04]  /*1e680*/  FSETP.GTU.FTZ.AND P0, PT, R3, R214, PT ;  /* 0x000000d60300720b */ /* 0x002fc80003f1c000 */
[----:B------:R-:W-:Y:S02]  /*1e690*/  FSEL R3, R164, RZ, !P0 ;  /* 0x000000ffa4037208 */ /* 0x000fe40004000000 */
[----:B------:R-:W-:Y:S02]  /*1e6a0*/  PLOP3.LUT P1, PT, P0, PT, PT, 0x8, 0x80 ;  /* 0x000000000080781c */ /* 0x000fe4000072e170 */
[----:B------:R-:W-:Y:S02]  /*1e6b0*/  ISETP.NE.AND P0, PT, R165, 0x1, PT ;  /* 0x00000001a500780c */ /* 0x000fe40003f05270 */
        /* <DEDUP_REMOVED lines=11> */
.L_x_36307:
        /* <DEDUP_REMOVED lines=13> */
.L_x_36309:
[----:B------:R-:W-:Y:S05]  /*1e840*/  BSYNC.RECONVERGENT B3 ;  /* 0x0000000000037941 */ /* 0x000fea0003800200 */
.L_x_36308:
        /* <DEDUP_REMOVED lines=43> */
.L_x_36306:
[----:B------:R-:W-:Y:S05]  /*1eb00*/  BSYNC.RECONVERGENT B2 ;  /* 0x0000000000027941 */ /* 0x000fea0003800200 */
.L_x_36305:
        /* <DEDUP_REMOVED lines=21> */
.L_x_36312:
        /* <DEDUP_REMOVED lines=13> */
.L_x_36314:
[----:B------:R-:W-:Y:S05]  /*1ed30*/  BSYNC.RECONVERGENT B3 ;  /* 0x0000000000037941 */ /* 0x000fea0003800200 */
.L_x_36313:
        /* <DEDUP_REMOVED lines=43> */
.L_x_36311:
[----:B------:R-:W-:Y:S05]  /*1eff0*/  BSYNC.RECONVERGENT B2 ;  /* 0x0000000000027941 */ /* 0x000fea0003800200 */
.L_x_36310:
        /* <DEDUP_REMOVED lines=21> */
.L_x_36317:
        /* <DEDUP_REMOVED lines=13> */
.L_x_36319:
[----:B------:R-:W-:Y:S05]  /*1f220*/  BSYNC.RECONVERGENT B3 ;  /* 0x0000000000037941 */ /* 0x000fea0003800200 */
.L_x_36318:
        /* <DEDUP_REMOVED lines=43> */
.L_x_36316:
[----:B------:R-:W-:Y:S05]  /*1f4e0*/  BSYNC.RECONVERGENT B2 ;  /* 0x0000000000027941 */ /* 0x000fea0003800200 */
.L_x_36315:
        /* <DEDUP_REMOVED lines=21> */
.L_x_36322:
        /* <DEDUP_REMOVED lines=13> */
.L_x_36324:
[----:B------:R-:W-:Y:S05]  /*1f710*/  BSYNC.RECONVERGENT B3 ;  /* 0x0000000000037941 */ /* 0x000fea0003800200 */
.L_x_36323:
        /* <DEDUP_REMOVED lines=43> */
.L_x_36321:
[----:B------:R-:W-:Y:S05]  /*1f9d0*/  BSYNC.RECONVERGENT B2 ;  /* 0x0000000000027941 */ /* 0x000fea0003800200 */
.L_x_36320:
        /* <DEDUP_REMOVED lines=21> */
.L_x_36327:
        /* <DEDUP_REMOVED lines=13> */
.L_x_36329:
[----:B------:R-:W-:Y:S05]  /*1fc00*/  BSYNC.RECONVERGENT B3 ;  /* 0x0000000000037941 */ /* 0x000fea0003800200 */
.L_x_36328:
        /* <DEDUP_REMOVED lines=43> */
.L_x_36326:
[----:B------:R-:W-:Y:S05]  /*1fec0*/  BSYNC.RECONVERGENT B2 ;  /* 0x0000000000027941 */ /* 0x000fea0003800200 */
.L_x_36325:
[----:B------:R-:W-:Y:S01]  /*1fed0*/  I2FP.F32.U32 R12, R12 ;  /* 0x0000000c000c7245 */ /* 0x000fe20000201000 */
[----:B------:R-:W-:Y:S01]  /*1fee0*/  HADD2.F32 R162, -RZ, R162.H1_H1 ;  /* 0x300000a2ffa27230 */ /* 0x000fe20000004100 */
[----:B------:R-:W-:Y:S01]  /*1fef0*/  ISETP.NE.AND P5, PT, R160, 0x1, PT ;  /* 0x00000001a000780c */ /* 0x000fe20003fa5270 */
[----:B------:R-:W-:Y:S02]  /*1ff00*/  BSSY.RECONVERGENT B2, `(.L_x_36330) ;  /* 0x000004b000027945 */ /* 0x000fe40003800200 */
        /* <DEDUP_REMOVED lines=17> */
.L_x_36332:
        /* <DEDUP_REMOVED lines=13> */
.L_x_36334:
[----:B------:R-:W-:Y:S05]  /*200f0*/  BSYNC.RECONVERGENT B3 ;  /* 0x0000000000037941 */ /* 0x000fea0003800200 */
.L_x_36333:
        /* <DEDUP_REMOVED lines=43> */
.L_x_36331:
[----:B------:R-:W-:Y:S05]  /*203b0*/  BSYNC.RECONVERGENT B2 ;  /* 0x0000000000027941 */ /* 0x000fea0003800200 */
.L_x_36330:
        /* <DEDUP_REMOVED lines=21> */
.L_x_36337:
        /* <DEDUP_REMOVED lines=15> */
.L_x_36339:
[----:B------:R-:W-:Y:S05]  /*20600*/  BSYNC.RECONVERGENT B3 ;  /* 0x0000000000037941 */ /* 0x000fea0003800200 */
.L_x_36338:
        /* <DEDUP_REMOVED lines=43> */
.L_x_36336:
[----:B------:R-:W-:Y:S05]  /*208c0*/  BSYNC.RECONVERGENT B2 ;  /* 0x0000000000027941 */ /* 0x000fea0003800200 */
.L_x_36335:
        /* <DEDUP_REMOVED lines=12> */
.L_x_36299:
        /* <DEDUP_REMOVED lines=21> */
.L_x_36257:
[----:B------:R-:W-:Y:S05]  /*20ae0*/  BSYNC.RECONVERGENT B1 ;  /* 0x0000000000017941 */ /* 0x000fea0003800200 */
.L_x_36256:
        /* <DEDUP_REMOVED lines=30> */
.L_x_36345:
        /* <DEDUP_REMOVED lines=13> */
.L_x_36347:
[----:B------:R-:W-:Y:S05]  /*20da0*/  BSYNC.RECONVERGENT B3 ;  /* 0x0000000000037941 */ /* 0x000fea0003800200 */
.L_x_36346:
        /* <DEDUP_REMOVED lines=42> */
.L_x_36344:
[----:B------:R-:W-:Y:S05]  /*21050*/  BSYNC.RECONVERGENT B2 ;  /* 0x0000000000027941 */ /* 0x000fea0003800200 */
.L_x_36343:
        /* <DEDUP_REMOVED lines=10> */
[----:B------:R-:W-:Y:S01]  /*21100*/  MOV R12, R10 ;  /* 0x0000000a000c7202 */ /* 0x000fe20000000f00 */
[----:B------:R-:W-:-:S02]  /*21110*/  FFMA.FTZ R173, R173, R212, 1.1641532182693481445e-10 ;  /* 0x2f000000adad7423 */ /* 0x000fc400000100d4 */
[----:B0-----:R-:W-:-:S03]  /*21120*/  FMUL.FTZ R2, R2, R217 ;  /* 0x000000d902027220 */ /* 0x001fc60000410000 */
        /* <DEDUP_REMOVED lines=15> */
.L_x_36350:
        /* <DEDUP_REMOVED lines=13> */
.L_x_36352:
[----:B------:R-:W-:Y:S05]  /*212f0*/  BSYNC.RECONVERGENT B3 ;  /* 0x0000000000037941 */ /* 0x000fea0003800200 */
.L_x_36351:
        /* <DEDUP_REMOVED lines=43> */
.L_x_36349:
[----:B------:R-:W-:Y:S05]  /*215b0*/  BSYNC.RECONVERGENT B2 ;  /* 0x0000000000027941 */ /* 0x000fea0003800200 */
.L_x_36348:
        /* <DEDUP_REMOVED lines=23> */
.L_x_36355:
        /* <DEDUP_REMOVED lines=13> */
.L_x_36357:
[----:B------:R-:W-:Y:S05]  /*21800*/  BSYNC.RECONVERGENT B3 ;  /* 0x0000000000037941 */ /* 0x000fea0003800200 */
.L_x_36356:
        /* <DEDUP_REMOVED lines=43> */
.L_x_36354:
[----:B------:R-:W-:Y:S05]  /*21ac0*/  BSYNC.RECONVERGENT B2 ;  /* 0x0000000000027941 */ /* 0x000fea0003800200 */
.L_x_36353:
        /* <DEDUP_REMOVED lines=23> */
.L_x_36360:
        /* <DEDUP_REMOVED lines=13> */
.L_x_36362:
[----:B------:R-:W-:Y:S05]  /*21d10*/  BSYNC.RECONVERGENT B3 ;  /* 0x0000000000037941 */ /* 0x000fea0003800200 */
.L_x_36361:
        /* <DEDUP_REMOVED lines=43> */
.L_x_36359:
[----:B------:R-:W-:Y:S05]  /*21fd0*/  BSYNC.RECONVERGENT B2 ;  /* 0x0000000000027941 */ /* 0x000fea0003800200 */
.L_x_36358:
        /* <DEDUP_REMOVED lines=23> */
.L_x_36365:
        /* <DEDUP_REMOVED lines=13> */
.L_x_36367:
[----:B------:R-:W-:Y:S05]  /*22220*/  BSYNC.RECONVERGENT B3 ;  /* 0x0000000000037941 */ /* 0x000fea0003800200 */
.L_x_36366:
        /* <DEDUP_REMOVED lines=43> */
.L_x_36364:
[----:B------:R-:W-:Y:S05]  /*224e0*/  BSYNC.RECONVERGENT B2 ;  /* 0x0000000000027941 */ /* 0x000fea0003800200 */
.L_x_36363:
        /* <DEDUP_REMOVED lines=23> */
.L_x_36370:
        /* <DEDUP_REMOVED lines=13> */
.L_x_36372:
[----:B------:R-:W-:Y:S05]  /*22730*/  BSYNC.RECONVERGENT B3 ;  /* 0x0000000000037941 */ /* 0x000fea0003800200 */
.L_x_36371:
        /* <DEDUP_REMOVED lines=43> */
.L_x_36369:
[----:B------:R-:W-:Y:S05]  /*229f0*/  BSYNC.RECONVERGENT B2 ;  /* 0x0000000000027941 */ /* 0x000fea0003800200 */
.L_x_36368:
        /* <DEDUP_REMOVED lines=23> */
.L_x_36375:
        /* <DEDUP_REMOVED lines=13> */
.L_x_36377:
[----:B------:R-:W-:Y:S05]  /*22c40*/  BSYNC.RECONVERGENT B3 ;  /* 0x0000000000037941 */ /* 0x000fea0003800200 */
.L_x_36376:
        /* <DEDUP_REMOVED lines=43> */
.L_x_36374:
[----:B------:R-:W-:Y:S05]  /*22f00*/  BSYNC.RECONVERGENT B2 ;  /* 0x0000000000027941 */ /* 0x000fea0003800200 */
.L_x_36373:
        /* <DEDUP_REMOVED lines=23> */
.L_x_36380:
        /* <DEDUP_REMOVED lines=15> */
.L_x_36382:
[----:B------:R-:W-:Y:S05]  /*23170*/  BSYNC.RECONVERGENT B3 ;  /* 0x0000000000037941 */ /* 0x000fea0003800200 */
.L_x_36381:
        /* <DEDUP_REMOVED lines=43> */
.L_x_36379:
[----:B------:R-:W-:Y:S05]  /*23430*/  BSYNC.RECONVERGENT B2 ;  /* 0x0000000000027941 */ /* 0x000fea0003800200 */
.L_x_36378:
        /* <DEDUP_REMOVED lines=15> */
.L_x_36342:
        /* <DEDUP_REMOVED lines=16> */
.L_x_36386:
        /* <DEDUP_REMOVED lines=13> */
.L_x_36388:
[----:B------:R-:W-:Y:S05]  /*23700*/  BSYNC.RECONVERGENT B3 ;  /* 0x0000000000037941 */ /* 0x000fea0003800200 */
.L_x_36387:
        /* <DEDUP_REMOVED lines=42> */
.L_x_36385:
[----:B------:R-:W-:Y:S05]  /*239b0*/  BSYNC.RECONVERGENT B2 ;  /* 0x0000000000027941 */ /* 0x000fea0003800200 */
.L_x_36384:
        /* <DEDUP_REMOVED lines=26> */
.L_x_36391:
        /* <DEDUP_REMOVED lines=13> */
.L_x_36393:
[----:B------:R-:W-:Y:S05]  /*23c30*/  BSYNC.RECONVERGENT B3 ;  /* 0x0000000000037941 */ /* 0x000fea0003800200 */
.L_x_36392:
        /* <DEDUP_REMOVED lines=43> */
.L_x_36390:
[----:B------:R-:W-:Y:S05]  /*23ef0*/  BSYNC.RECONVERGENT B2 ;  /* 0x0000000000027941 */ /* 0x000fea0003800200 */
.L_x_36389:
        /* <DEDUP_REMOVED lines=21> */
.L_x_36396:
        /* <DEDUP_REMOVED lines=13> */
.L_x_36398:
[----:B------:R-:W-:Y:S05]  /*24120*/  BSYNC.RECONVERGENT B3 ;  /* 0x0000000000037941 */ /* 0x000fea0003800200 */
.L_x_36397:
        /* <DEDUP_REMOVED lines=43> */
.L_x_36395:
[----:B------:R-:W-:Y:S05]  /*243e0*/  BSYNC.RECONVERGENT B2 ;  /* 0x0000000000027941 */ /* 0x000fea0003800200 */
.L_x_36394:
        /* <DEDUP_REMOVED lines=21> */
.L_x_36401:
        /* <DEDUP_REMOVED lines=13> */
.L_x_36403:
[----:B------:R-:W-:Y:S05]  /*24610*/  BSYNC.RECONVERGENT B3 ;  /* 0x0000000000037941 */ /* 0x000fea0003800200 */
.L_x_36402:
        /* <DEDUP_REMOVED lines=43> */
.L_x_36400:
[----:B------:R-:W-:Y:S05]  /*248d0*/  BSYNC.RECONVERGENT B2 ;  /* 0x0000000000027941 */ /* 0x000fea0003800200 */
.L_x_36399:
        /* <DEDUP_REMOVED lines=21> */
.L_x_36406:
        /* <DEDUP_REMOVED lines=13> */
.L_x_36408:
[----:B------:R-:W-:Y:S05]  /*24b00*/  BSYNC.RECONVERGENT B3 ;  /* 0x0000000000037941 */ /* 0x000fea0003800200 */
.L_x_36407:
        /* <DEDUP_REMOVED lines=43> */
.L_x_36405:
[----:B------:R-:W-:Y:S05]  /*24dc0*/  BSYNC.RECONVERGENT B2 ;  /* 0x0000000000027941 */ /* 0x000fea0003800200 */
.L_x_36404:
        /* <DEDUP_REMOVED lines=21> */
.L_x_36411:
        /* <DEDUP_REMOVED lines=13> */
.L_x_36413:
[----:B------:R-:W-:Y:S05]  /*24ff0*/  BSYNC.RECONVERGENT B3 ;  /* 0x0000000000037941 */ /* 0x000fea0003800200 */
.L_x_36412:
        /* <DEDUP_REMOVED lines=43> */
.L_x_36410:
[----:B------:R-:W-:Y:S05]  /*252b0*/  BSYNC.RECONVERGENT B2 ;  /* 0x0000000000027941 */ /* 0x000fea0003800200 */
.L_x_36409:
        /* <DEDUP_REMOVED lines=21> */
.L_x_36416:
        /* <DEDUP_REMOVED lines=13> */
.L_x_36418:
[----:B------:R-:W-:Y:S05]  /*254e0*/  BSYNC.RECONVERGENT B3 ;  /* 0x0000000000037941 */ /* 0x000fea0003800200 */
.L_x_36417:
        /* <DEDUP_REMOVED lines=43> */
.L_x_36415:
[----:B------:R-:W-:Y:S05]  /*257a0*/  BSYNC.RECONVERGENT B2 ;  /* 0x0000000000027941 */ /* 0x000fea0003800200 */
.L_x_36414:
        /* <DEDUP_REMOVED lines=21> */
.L_x_36421:
        /* <DEDUP_REMOVED lines=15> */
.L_x_36423:
[----:B------:R-:W-:Y:S05]  /*259f0*/  BSYNC.RECONVERGENT B3 ;  /* 0x0000000000037941 */ /* 0x000fea0003800200 */
.L_x_36422:
        /* <DEDUP_REMOVED lines=43> */
.L_x_36420:
[----:B------:R-:W-:Y:S05]  /*25cb0*/  BSYNC.RECONVERGENT B2 ;  /* 0x0000000000027941 */ /* 0x000fea0003800200 */
.L_x_36419:
        /* <DEDUP_REMOVED lines=12> */
.L_x_36383:
        /* <DEDUP_REMOVED lines=21> */
.L_x_36341:
[----:B------:R-:W-:Y:S05]  /*25ed0*/  BSYNC.RECONVERGENT B1 ;  /* 0x0000000000017941 */ /* 0x000fea0003800200 */
.L_x_36340:
        /* <DEDUP_REMOVED lines=30> */
.L_x_36429:
        /* <DEDUP_REMOVED lines=13> */
.L_x_36431:
[----:B------:R-:W-:Y:S05]  /*26190*/  BSYNC.RECONVERGENT B3 ;  /* 0x0000000000037941 */ /* 0x000fea0003800200 */
.L_x_36430:
        /* <DEDUP_REMOVED lines=42> */
.L_x_36428:
[----:B------:R-:W-:Y:S05]  /*26440*/  BSYNC.RECONVERGENT B2 ;  /* 0x0000000000027941 */ /* 0x000fea0003800200 */
.L_x_36427:
        /* <DEDUP_REMOVED lines=28> */
.L_x_36434:
        /* <DEDUP_REMOVED lines=13> */
.L_x_36436:
[----:B------:R-:W-:Y:S05]  /*266e0*/  BSYNC.RECONVERGENT B3 ;  /* 0x0000000000037941 */ /* 0x000fea0003800200 */
.L_x_36435:
        /* <DEDUP_REMOVED lines=43> */
.L_x_36433:
[----:B------:R-:W-:Y:S05]  /*269a0*/  BSYNC.RECONVERGENT B2 ;  /* 0x0000000000027941 */ /* 0x000fea0003800200 */
.L_x_36432:
        /* <DEDUP_REMOVED lines=23> */
.L_x_36439:
        /* <DEDUP_REMOVED lines=13> */
.L_x_36441:
[----:B------:R-:W-:Y:S05]  /*26bf0*/  BSYNC.RECONVERGENT B3 ;  /* 0x0000000000037941 */ /* 0x000fea0003800200 */
.L_x_36440:
        /* <DEDUP_REMOVED lines=43> */
.L_x_36438:
[----:B------:R-:W-:Y:S05]  /*26eb0*/  BSYNC.RECONVERGENT B2 ;  /* 0x0000000000027941 */ /* 0x000fea0003800200 */
.L_x_36437:
        /* <DEDUP_REMOVED lines=23> */
.L_x_36444:
        /* <DEDUP_REMOVED lines=13> */
.L_x_36446:
[----:B------:R-:W-:Y:S05]  /*27100*/  BSYNC.RECONVERGENT B3 ;  /* 0x0000000000037941 */ /* 0x000fea0003800200 */
.L_x_36445:
        /* <DEDUP_REMOVED lines=43> */
.L_x_36443:
[----:B------:R-:W-:Y:S05]  /*273c0*/  BSYNC.RECONVERGENT B2 ;  /* 0x0000000000027941 */ /* 0x000fea0003800200 */
.L_x_36442:
        /* <DEDUP_REMOVED lines=23> */
.L_x_36449:
        /* <DEDUP_REMOVED lines=13> */
.L_x_36451:
[----:B------:R-:W-:Y:S05]  /*27610*/  BSYNC.RECONVERGENT B3 ;  /* 0x0000000000037941 */ /* 0x000fea0003800200 */
.L_x_36450:
        /* <DEDUP_REMOVED lines=43> */
.L_x_36448:
[----:B------:R-:W-:Y:S05]  /*278d0*/  BSYNC.RECONVERGENT B2 ;  /* 0x0000000000027941 */ /* 0x000fea0003800200 */
.L_x_36447:
        /* <DEDUP_REMOVED lines=23> */
.L_x_36454:
        /* <DEDUP_REMOVED lines=13> */
.L_x_36456:
[----:B------:R-:W-:Y:S05]  /*27b20*/  BSYNC.RECONVERGENT B3 ;  /* 0x0000000000037941 */ /* 0x000fea0003800200 */
.L_x_36455:
        /* <DEDUP_REMOVED lines=43> */
.L_x_36453:
[----:B------:R-:W-:Y:S05]  /*27de0*/  BSYNC.RECONVERGENT B2 ;  /* 0x0000000000027941 */ /* 0x000fea0003800200 */
.L_x_36452:
        /* <DEDUP_REMOVED lines=23> */
.L_x_36459:
        /* <DEDUP_REMOVED lines=13> */
.L_x_36461:
[----:B------:R-:W-:Y:S05]  /*28030*/  BSYNC.RECONVERGENT B3 ;  /* 0x0000000000037941 */ /* 0x000fea0003800200 */
.L_x_36460:
        /* <DEDUP_REMOVED lines=43> */
.L_x_36458:
[----:B------:R-:W-:Y:S05]  /*282f0*/  BSYNC.RECONVERGENT B2 ;  /* 0x0000000000027941 */ /* 0x000fea0003800200 */
.L_x_36457:
        /* <DEDUP_REMOVED lines=23> */
.L_x_36464:
        /* <DEDUP_REMOVED lines=15> */
.L_x_36466:
[----:B------:R-:W-:Y:S05]  /*28560*/  BSYNC.RECONVERGENT B3 ;  /* 0x0000000000037941 */ /* 0x000fea0003800200 */
.L_x_36465:
        /* <DEDUP_REMOVED lines=43> */
.L_x_36463:
[----:B------:R-:W-:Y:S05]  /*28820*/  BSYNC.RECONVERGENT B2 ;  /* 0x0000000000027941 */ /* 0x000fea0003800200 */
.L_x_36462:
        /* <DEDUP_REMOVED lines=15> */
.L_x_36426:
        /* <DEDUP_REMOVED lines=16> */
.L_x_36470:
        /* <DEDUP_REMOVED lines=13> */
.L_x_36472:
[----:B------:R-:W-:Y:S05]  /*28af0*/  BSYNC.RECONVERGENT B3 ;  /* 0x0000000000037941 */ /* 0x000fea0003800200 */
.L_x_36471:
        /* <DEDUP_REMOVED lines=42> */
.L_x_36469:
[----:B------:R-:W-:Y:S05]  /*28da0*/  BSYNC.RECONVERGENT B2 ;  /* 0x0000000000027941 */ /* 0x000fea0003800200 */
.L_x_36468:
        /* <DEDUP_REMOVED lines=10> */
[----:B0-----:R-:W-:Y:S01]  /*28e50*/  FMUL.FTZ R0, R12, R217 ;  /* 0x000000d90c007220 */ /* 0x001fe20000410000 */
[----:B------:R-:W-:-:S02]  /*28e60*/  IMAD.MOV.U32 R12, RZ, RZ, R10 ;  /* 0x000000ffff0c7224 */ /* 0x000fc400078e000a */
        /* <DEDUP_REMOVED lines=14> */
.L_x_36475:
        /* <DEDUP_REMOVED lines=13> */
.L_x_36477:
[----:B------:R-:W-:Y:S05]  /*29020*/  BSYNC.RECONVERGENT B3 ;  /* 0x0000000000037941 */ /* 0x000fea0003800200 */
.L_x_36476:
        /* <DEDUP_REMOVED lines=43> */
.L_x_36474:
[----:B------:R-:W-:Y:S05]  /*292e0*/  BSYNC.RECONVERGENT B2 ;  /* 0x0000000000027941 */ /* 0x000fea0003800200 */
.L_x_36473:
        /* <DEDUP_REMOVED lines=21> */
.L_x_36480:
        /* <DEDUP_REMOVED lines=13> */
.L_x_36482:
[----:B------:R-:W-:Y:S05]  /*29510*/  BSYNC.RECONVERGENT B3 ;  /* 0x0000000000037941 */ /* 0x000fea0003800200 */
.L_x_36481:
        /* <DEDUP_REMOVED lines=43> */
.L_x_36479:
[----:B------:R-:W-:Y:S05]  /*297d0*/  BSYNC.RECONVERGENT B2 ;  /* 0x0000000000027941 */ /* 0x000fea0003800200 */
.L_x_36478:
        /* <DEDUP_REMOVED lines=21> */
.L_x_36485:
        /* <DEDUP_REMOVED lines=13> */
.L_x_36487:
[----:B------:R-:W-:Y:S05]  /*29a00*/  BSYNC.RECONVERGENT B3 ;  /* 0x0000000000037941 */ /* 0x000fea0003800200 */
.L_x_36486:
        /* <DEDUP_REMOVED lines=43> */
.L_x_36484:
[----:B------:R-:W-:Y:S05]  /*29cc0*/  BSYNC.RECONVERGENT B2 ;  /* 0x0000000000027941 */ /* 0x000fea0003800200 */
.L_x_36483:
        /* <DEDUP_REMOVED lines=21> */
.L_x_36490:
        /* <DEDUP_REMOVED lines=13> */
.L_x_36492:
[----:B------:R-:W-:Y:S05]  /*29ef0*/  BSYNC.RECONVERGENT B3 ;  /* 0x0000000000037941 */ /* 0x000fea0003800200 */
.L_x_36491:
        /* <DEDUP_REMOVED lines=43> */
.L_x_36489:
[----:B------:R-:W-:Y:S05]  /*2a1b0*/  BSYNC.RECONVERGENT B2 ;  /* 0x0000000000027941 */ /* 0x000fea0003800200 */
.L_x_36488:
        /* <DEDUP_REMOVED lines=21> */
.L_x_36495:
        /* <DEDUP_REMOVED lines=13> */
.L_x_36497:
[----:B------:R-:W-:Y:S05]  /*2a3e0*/  BSYNC.RECONVERGENT B3 ;  /* 0x0000000000037941 */ /* 0x000fea0003800200 */
.L_x_36496:
        /* <DEDUP_REMOVED lines=43> */
.L_x_36494:
[----:B------:R-:W-:Y:S05]  /*2a6a0*/  BSYNC.RECONVERGENT B2 ;  /* 0x0000000000027941 */ /* 0x000fea0003800200 */
.L_x_36493:
        /* <DEDUP_REMOVED lines=21> */
.L_x_36500:
        /* <DEDUP_REMOVED lines=13> */
.L_x_36502:
[----:B------:R-:W-:Y:S05]  /*2a8d0*/  BSYNC.RECONVERGENT B3 ;  /* 0x0000000000037941 */ /* 0x000fea0003800200 */
.L_x_36501:
        /* <DEDUP_REMOVED lines=43> */
.L_x_36499:
[----:B------:R-:W-:Y:S05]  /*2ab90*/  BSYNC.RECONVERGENT B2 ;  /* 0x0000000000027941 */ /* 0x000fea0003800200 */
.L_x_36498:
        /* <DEDUP_REMOVED lines=21> */
.L_x_36505:
        /* <DEDUP_REMOVED lines=15> */
.L_x_36507:
[----:B------:R-:W-:Y:S05]  /*2ade0*/  BSYNC.RECONVERGENT B3 ;  /* 0x0000000000037941 */ /* 0x000fea0003800200 */
.L_x_36506:
        /* <DEDUP_REMOVED lines=43> */
.L_x_36504:
[----:B------:R-:W-:Y:S05]  /*2b0a0*/  BSYNC.RECONVERGENT B2 ;  /* 0x0000000000027941 */ /* 0x000fea0003800200 */
.L_x_36503:
        /* <DEDUP_REMOVED lines=12> */
.L_x_36467:
        /* <DEDUP_REMOVED lines=20> */
.L_x_36425:
[----:B------:R-:W-:Y:S05]  /*2b2b0*/  BSYNC.RECONVERGENT B1 ;  /* 0x0000000000017941 */ /* 0x000fea0003800200 */
.L_x_36424:
        /* <DEDUP_REMOVED lines=233> */
.L_x_36537:
        /* <DEDUP_REMOVED lines=50> */
.L_x_36510:
[----:B------:R-:W-:Y:S05]  /*2c470*/  BSYNC.RECONVERGENT B1 ;  /* 0x0000000000017941 */ /* 0x000fea0003800200 */
.L_x_36509:
        /* <DEDUP_REMOVED lines=31> */
[----:B------:R-:W-:Y:S01]  /*2c670*/  F2FP.F16.F32.PACK_AB R161, R216, R215 ;  /* 0x000000d7d8a1723e */ /* 0x000fe200000000ff */
[----:B------:R-:W-:Y:S01]  /*2c680*/  VIADD R206, R206, 0x20 ;  /* 0x00000020cece7836 */ /* 0x000fe20000000000 */
[----:B------:R-:W-:-:S05]  /*2c690*/  F2FP.F16.F32.PACK_AB R163, R220, R223 ;  /* 0x000000dfdca3723e */ /* 0x000fca00000000ff */
[----:B------:R1:W-:Y:S02]  /*2c6a0*/  STG.E.128 desc[UR8][R164.64], R160 ;  /* 0x000000a0a4007986 */ /* 0x0003e4000c101d08 */
.L_x_36512:
[----:B------:R-:W-:Y:S05]  /*2c6b0*/  BSYNC.RECONVERGENT B1 ;  /* 0x0000000000017941 */ /* 0x000fea0003800200 */
.L_x_36511:
        /* <DEDUP_REMOVED lines=35> */
.L_x_36514:
[----:B------:R-:W-:Y:S05]  /*2c8f0*/  BSYNC.RECONVERGENT B1 ;  /* 0x0000000000017941 */ /* 0x000fea0003800200 */
.L_x_36513:
        /* <DEDUP_REMOVED lines=35> */
.L_x_36516:
[----:B------:R-:W-:Y:S05]  /*2cb30*/  BSYNC.RECONVERGENT B1 ;  /* 0x0000000000017941 */ /* 0x000fea0003800200 */
.L_x_36515:
        /* <DEDUP_REMOVED lines=35> */
.L_x_36518:
[----:B------:R-:W-:Y:S05]  /*2cd70*/  BSYNC.RECONVERGENT B1 ;  /* 0x0000000000017941 */ /* 0x000fea0003800200 */
.L_x_36517:
        /* <DEDUP_REMOVED lines=35> */
.L_x_36520:
[----:B------:R-:W-:Y:S05]  /*2cfb0*/  BSYNC.RECONVERGENT B1 ;  /* 0x0000000000017941 */ /* 0x000fea0003800200 */
.L_x_36519:
        /* <DEDUP_REMOVED lines=35> */
.L_x_36522:
[----:B------:R-:W-:Y:S05]  /*2d1f0*/  BSYNC.RECONVERGENT B1 ;  /* 0x0000000000017941 */ /* 0x000fea0003800200 */
.L_x_36521:
        /* <DEDUP_REMOVED lines=34> */
.L_x_36524:
[----:B------:R-:W-:Y:S05]  /*2d420*/  BSYNC.RECONVERGENT B1 ;  /* 0x0000000000017941 */ /* 0x000fea0003800200 */
.L_x_36523:
[----:B01234-:R-:W0:Y:S02]  /*2d430*/  LDC.64 R160, c[0x0][0x380] ;  /* 0x0000e000ffa07b82 */ /* 0x01fe240000000a00 */
[----:B0-----:R-:W-:-:S05]  /*2d440*/  IMAD R17, R160, 0x4, R17 ;  /* 0x00000004a0117824 */ /* 0x001fca00078e0211 */
[----:B------:R-:W-:-:S13]  /*2d450*/  ISETP.GE.AND P0, PT, R17, R161, PT ;  /* 0x000000a11100720c */ /* 0x000fda0003f06270 */
[----:B------:R-:W-:Y:S05]  /*2d460*/  @!P0 BRA `(.L_x_36525) ;  /* 0xfffffd3c00708947 */ /* 0x000fea000383ffff */
[----:B------:R-:W-:Y:S05]  /*2d470*/  BSYNC B0 ;  /* 0x0000000000007941 */ /* 0x000fea0003800000 */
.L_x_35836:
[----:B------:R-:W-:Y:S05]  /*2d480*/  EXIT ;  /* 0x000000000000794d */ /* 0x000fea0003800000 */
.L_x_36508:
        /* <DEDUP_REMOVED lines=8> */
.L_x_36527:
[----:B------:R-:W-:Y:S05]  /*2d510*/  BSYNC B1 ;  /* 0x0000000000017941 */ /* 0x000fea0003800000 */
.L_x_36526:
        /* <DEDUP_REMOVED lines=10> */
.L_x_36528:
[----:B------:R-:W-:Y:S02]  /*2d5c0*/  IMAD.MOV.U32 R218, RZ, RZ, 0x4 ;  /* 0x00000004ffda7424 */ /* 0x000fe400078e00ff */
[----:B------:R-:W-:-:S04]  /*2d5d0*/  IMAD.MOV.U32 R163, RZ, RZ, R215 ;  /* 0x000000ffffa37224 */ /* 0x000fc800078e00d7 */
[----:B------:R-:W-:-:S05]  /*2d5e0*/  FADD.FTZ R163, R162, R163 ;  /* 0x000000a3a2a37221 */ /* 0x000fca0000010000 */
[----:B------:R-:W-:-:S07]  /*2d5f0*/  MOV R217, R163 ;  /* 0x000000a300d97202 */ /* 0x000fce0000000f00 */
[----:B------:R-:W-:Y:S05]  /*2d600*/  WARPSYNC.COLLECTIVE R216, `(.L_x_36529) ;  /* 0x00000000d8087348 */ /* 0x000fea0003c00000 */
[----:B------:R0:W1:Y:S02]  /*2d610*/  SHFL.BFLY P6, R215, R217, R218, R219 ;  /* 0x0c0000dad9d77389 */ /* 0x00006400000c00db */
[----:B01----:R-:W-:Y:S05]  /*2d620*/  ENDCOLLECTIVE ;  /* 0x000000000000791b */ /* 0x003fea0003800000 */
.L_x_36529:
[----:B------:R-:W-:Y:S01]  /*2d630*/  HFMA2 R218, -RZ, RZ, 0, 4.76837158203125e-07 ;  /* 0x00000008ffda7431 */ /* 0x000fe200000001ff */
[----:B------:R-:W-:-:S05]  /*2d640*/  MOV R160, R215 ;  /* 0x000000d700a07202 */ /* 0x000fca0000000f00 */
[----:B------:R-:W-:-:S04]  /*2d650*/  FADD.FTZ R166, R163, R160 ;  /* 0x000000a0a3a67221 */ /* 0x000fc80000010000 */
[----:B------:R-:W-:-:S07]  /*2d660*/  IMAD.MOV.U32 R217, RZ, RZ, R166 ;  /* 0x000000ffffd97224 */ /* 0x000fce00078e00a6 */
[----:B------:R-:W-:Y:S05]  /*2d670*/  WARPSYNC.COLLECTIVE R216, `(.L_x_36530) ;  /* 0x00000000d8087348 */ /* 0x000fea0003c00000 */
[----:B------:R0:W1:Y:S02]  /*2d680*/  SHFL.BFLY P6, R215, R217, R218, R219 ;  /* 0x0c0000dad9d77389 */ /* 0x00006400000c00db */
[----:B01----:R-:W-:Y:S05]  /*2d690*/  ENDCOLLECTIVE ;  /* 0x000000000000791b */ /* 0x003fea0003800000 */
.L_x_36530:
[----:B------:R-:W-:Y:S02]  /*2d6a0*/  IMAD.MOV.U32 R218, RZ, RZ, 0x10 ;  /* 0x00000010ffda7424 */ /* 0x000fe400078e00ff */
[----:B------:R-:W-:-:S04]  /*2d6b0*/  IMAD.MOV.U32 R165, RZ, RZ, R215 ;  /* 0x000000ffffa57224 */ /* 0x000fc800078e00d7 */
[----:B------:R-:W-:-:S05]  /*2d6c0*/  FADD.FTZ R167, R166, R165 ;  /* 0x000000a5a6a77221 */ /* 0x000fca0000010000 */
[----:B------:R-:W-:-:S07]  /*2d6d0*/  MOV R217, R167 ;  /* 0x000000a700d97202 */ /* 0x000fce0000000f00 */
[----:B------:R-:W-:Y:S05]  /*2d6e0*/  WARPSYNC.COLLECTIVE R216, `(.L_x_36531) ;  /* 0x00000000d8087348 */ /* 0x000fea0003c00000 */
[----:B------:R0:W1:Y:S02]  /*2d6f0*/  SHFL.BFLY P6, R215, R217, R218, R219 ;  /* 0x0c0000dad9d77389 */ /* 0x00006400000c00db */
[----:B01----:R-:W-:Y:S05]  /*2d700*/  ENDCOLLECTIVE ;  /* 0x000000000000791b */ /* 0x003fea0003800000 */
.L_x_36531:
        /* <DEDUP_REMOVED lines=140> */
.L_x_36532:
[----:B------:R-:W-:Y:S02]  /*2dfd0*/  IMAD.MOV.U32 R218, RZ, RZ, 0x2 ;  /* 0x00000002ffda7424 */ /* 0x000fe400078e00ff */
[----:B------:R-:W-:-:S04]  /*2dfe0*/  IMAD.MOV.U32 R161, RZ, RZ, R215 ;  /* 0x000000ffffa17224 */ /* 0x000fc800078e00d7 */
[----:B------:R-:W-:-:S05]  /*2dff0*/  FADD.FTZ R161, R160, R161 ;  /* 0x000000a1a0a17221 */ /* 0x000fca0000010000 */
[----:B------:R-:W-:-:S07]  /*2e000*/  MOV R217, R161 ;  /* 0x000000a100d97202 */ /* 0x000fce0000000f00 */
[----:B------:R-:W-:Y:S05]  /*2e010*/  WARPSYNC.COLLECTIVE R216, `(.L_x_36533) ;  /* 0x00000000d8087348 */ /* 0x000fea0003c00000 */
[----:B------:R0:W1:Y:S02]  /*2e020*/  SHFL.BFLY P6, R215, R217, R218, R219 ;  /* 0x0c0000dad9d77389 */ /* 0x00006400000c00db */
[----:B01----:R-:W-:Y:S05]  /*2e030*/  ENDCOLLECTIVE ;  /* 0x000000000000791b */ /* 0x003fea0003800000 */
.L_x_36533:
[----:B------:R-:W-:Y:S01]  /*2e040*/  HFMA2 R218, -RZ, RZ, 0, 2.384185791015625e-07 ;  /* 0x00000004ffda7431 */ /* 0x000fe200000001ff */
[----:B------:R-:W-:-:S05]  /*2e050*/  MOV R162, R215 ;  /* 0x000000d700a27202 */ /* 0x000fca0000000f00 */
[----:B------:R-:W-:-:S04]  /*2e060*/  FADD.FTZ R162, R161, R162 ;  /* 0x000000a2a1a27221 */ /* 0x000fc80000010000 */
[----:B------:R-:W-:-:S07]  /*2e070*/  IMAD.MOV.U32 R217, RZ, RZ, R162 ;  /* 0x000000ffffd97224 */ /* 0x000fce00078e00a2 */
[----:B------:R-:W-:Y:S05]  /*2e080*/  WARPSYNC.COLLECTIVE R216, `(.L_x_36534) ;  /* 0x00000000d8087348 */ /* 0x000fea0003c00000 */
[----:B------:R0:W1:Y:S02]  /*2e090*/  SHFL.BFLY P6, R215, R217, R218, R219 ;  /* 0x0c0000dad9d77389 */ /* 0x00006400000c00db */
[----:B01----:R-:W-:Y:S05]  /*2e0a0*/  ENDCOLLECTIVE ;  /* 0x000000000000791b */ /* 0x003fea0003800000 */
.L_x_36534:
[----:B------:R-:W-:Y:S02]  /*2e0b0*/  IMAD.MOV.U32 R218, RZ, RZ, 0x8 ;  /* 0x00000008ffda7424 */ /* 0x000fe400078e00ff */
[----:B------:R-:W-:-:S04]  /*2e0c0*/  IMAD.MOV.U32 R163, RZ, RZ, R215 ;  /* 0x000000ffffa37224 */ /* 0x000fc800078e00d7 */
[----:B------:R-:W-:-:S05]  /*2e0d0*/  FADD.FTZ R163, R162, R163 ;  /* 0x000000a3a2a37221 */ /* 0x000fca0000010000 */
[----:B------:R-:W-:-:S07]  /*2e0e0*/  MOV R217, R163 ;  /* 0x000000a300d97202 */ /* 0x000fce0000000f00 */
[----:B------:R-:W-:Y:S05]  /*2e0f0*/  WARPSYNC.COLLECTIVE R216, `(.L_x_36535) ;  /* 0x00000000d8087348 */ /* 0x000fea0003c00000 */
[----:B------:R0:W1:Y:S02]  /*2e100*/  SHFL.BFLY P6, R215, R217, R218, R219 ;  /* 0x0c0000dad9d77389 */ /* 0x00006400000c00db */
[----:B01----:R-:W-:Y:S05]  /*2e110*/  ENDCOLLECTIVE ;  /* 0x000000000000791b */ /* 0x003fea0003800000 */
.L_x_36535:
[----:B------:R-:W-:Y:S01]  /*2e120*/  HFMA2 R218, -RZ, RZ, 0, 9.5367431640625e-07 ;  /* 0x00000010ffda7431 */ /* 0x000fe200000001ff */
[----:B------:R-:W-:-:S05]  /*2e130*/  MOV R166, R215 ;  /* 0x000000d700a67202 */ /* 0x000fca0000000f00 */
[----:B------:R-:W-:-:S04]  /*2e140*/  FADD.FTZ R166, R163, R166 ;  /* 0x000000a6a3a67221 */ /* 0x000fc80000010000 */
[----:B------:R-:W-:-:S07]  /*2e150*/  IMAD.MOV.U32 R217, RZ, RZ, R166 ;  /* 0x000000ffffd97224 */ /* 0x000fce00078e00a6 */
[----:B------:R-:W-:Y:S05]  /*2e160*/  WARPSYNC.COLLECTIVE R216, `(.L_x_36536) ;  /* 0x00000000d8087348 */ /* 0x000fea0003c00000 */
[----:B------:R0:W1:Y:S02]  /*2e170*/  SHFL.BFLY P6, R215, R217, R218, R219 ;  /* 0x0c0000dad9d77389 */ /* 0x00006400000c00db */
[----:B01----:R-:W-:Y:S05]  /*2e180*/  ENDCOLLECTIVE ;  /* 0x000000000000791b */ /* 0x003fea0003800000 */
.L_x_36536:
[----:B------:R-:W-:Y:S05]  /*2e190*/  BRA `(.L_x_36537) ;  /* 0xffffffdc00ec7947 */ /* 0x000fea000383ffff */
.L_x_36538:
        /* <DEDUP_REMOVED lines=14> */
.L_x_71508:


//--------------------- .text._ZN10layer_norm13ln_fwd_kernelINS_13Kernel_traitsIf6__halfS2_S2_fjLj2048ELj1ELj4ELj1ELj16ENS_18Kernel_traits_baseILj2048EfS2_S2_S2_fjLj128EEEEELb1ELb0ELb0ELb1EEEvNS_9FwdParamsE --------------------------
	.section	.text._ZN10layer_norm13ln_fwd_kernelINS_13Kernel_traitsIf6__halfS2_S2_fjLj2048ELj1ELj4ELj1ELj16ENS_18Kernel_traits_baseILj2048EfS2_S2_S2_fjLj128EEEEELb1ELb0ELb0ELb1EEEvNS_9FwdParamsE,"ax",@progbits
	.align	128
        .global         _ZN10layer_norm13ln_fwd_kernelINS_13Kernel_traitsIf6__halfS2_S2_fjLj2048ELj1ELj4ELj1ELj16ENS_18Kernel_traits_baseILj2048EfS2_S2_S2_fjLj128EEEEELb1ELb0ELb0ELb1EEEvNS_9FwdParamsE
        .type           _ZN10layer_norm13ln_fwd_kernelINS_13Kernel_traitsIf6__halfS2_S2_fjLj2048ELj1ELj4ELj1ELj16ENS_18Kernel_traits_baseILj2048EfS2_S2_S2_fjLj128EEEEELb1ELb0ELb0ELb1EEEvNS_9FwdParamsE,@function
        .size           _ZN10layer_norm13ln_fwd_kernelINS_13Kernel_traitsIf6__halfS2_S2_fjLj2048ELj1ELj4ELj1ELj16ENS_18Kernel_traits_baseILj2048EfS2_S2_S2_fjLj128EEEEELb1ELb0ELb0ELb1EEEvNS_9FwdParamsE,(.L_x_71509 - _ZN10layer_norm13ln_fwd_kernelINS_13Kernel_traitsIf6__halfS2_S2_fjLj2048ELj1ELj4ELj1ELj16ENS_18Kernel_traits_baseILj2048EfS2_S2_S2_fjLj128EEEEELb1ELb0ELb0ELb1EEEvNS_9FwdParamsE)
        .other          _ZN10layer_norm13ln_fwd_kernelINS_13Kernel_traitsIf6__halfS2_S2_fjLj2048ELj1ELj4ELj1ELj16ENS_18Kernel_traits_baseILj2048EfS2_S2_S2_fjLj128EEEEELb1ELb0ELb0ELb1EEEvNS_9FwdParamsE,@"STO_CUDA_ENTRY STV_DEFAULT"
_ZN10layer_norm13ln_fwd_kernelINS_13Kernel_traitsIf6__halfS2_S2_fjLj2048ELj1ELj4ELj1ELj16ENS_18Kernel_traits_baseILj2048EfS2_S2_S2_fjLj128EEEEELb1ELb0ELb0ELb1EEEvNS_9FwdParamsE:
.text._ZN10layer_norm13ln_fwd_kernelINS_13Kernel_traitsIf6__halfS2_S2_fjLj2048ELj1ELj4ELj1ELj16ENS_18Kernel_traits_baseILj2048EfS2_S2_S2_fjLj128EEEEELb1ELb0ELb0ELb1EEEvNS_9FwdParamsE:
        /* <DEDUP_REMOVED lines=87> */
.L_x_36539:
        /* <DEDUP_REMOVED lines=50> */
.L_x_36540:
        /* <DEDUP_REMOVED lines=76> */
.L_x_37198:
[----:B------:R-:W0:Y:S01]  /*0d50*/  @UP0 LDCU.64 UR4, c[0x0][0x3e0] ;  /* 0x00007c00ff0407ac */ /* 0x000e220008000a00 */
[----:B-1----:R-:W1:Y:S01]  /*0d60*/  LDC.64 R168, c[0x0][0x390] ;  /* 0x0000e400ffa87b82 */ /* 0x002e620000000a00 */
        /* <DEDUP_REMOVED lines=19> */
[----:B--2---:R-:W-:Y:S01]  /*0ea0*/  @P1 HADD2.F32 R26, -RZ, R2.H0_H0 ;  /* 0x20000002ff1a1230 */ /* 0x004fe20000004100 */
        /* <DEDUP_REMOVED lines=15> */
.L_x_71344:
[----:B------:R-:W-:Y:S05]  /*0fa0*/  BRX R2 -0xfb0                                          (*"BRANCH_TARGETS .L_x_71345,.L_x_71346,.L_x_71347"*) ;  /* 0xfffffff002147949 */ /* 0x000fea000383ffff */
.L_x_71347:
[----:B------:R-:W-:Y:S01]  /*0fb0*/  VIADD R2, R164, 0x1 ;  /* 0x00000001a4027836 */ /* 0x000fe20000000000 */
[----:B------:R-:W-:Y:S01]  /*0fc0*/  MOV R3, R16 ;  /* 0x0000001000037202 */ /* 0x000fe20000000f00 */
[----:B------:R-:W-:Y:S01]  /*0fd0*/  IMAD.MOV.U32 R0, RZ, RZ, R220 ;  /* 0x000000ffff007224 */ /* 0x000fe200078e00dc */
[----:B------:R-:W-:Y:S06]  /*0fe0*/  BRA `(.L_x_36544) ;  /* 0x0000000000f47947 */ /* 0x000fec0003800000 */
.L_x_71345:
[----:B------:R-:W-:Y:S01]  /*0ff0*/  IMAD.MOV.U32 R0, RZ, RZ, R220 ;  /* 0x000000ffff007224 */ /* 0x000fe200078e00dc */
[----:B------:R-:W-:Y:S01]  /*1000*/  MOV R3, R17 ;  /* 0x0000001100037202 */ /* 0x000fe20000000f00 */
[----:B------:R-:W-:Y:S01]  /*1010*/  IMAD.MOV.U32 R2, RZ, RZ, 0x3 ;  /* 0x00000003ff027424 */ /* 0x000fe200078e00ff */
[----:B------:R-:W-:Y:S06]  /*1020*/  BRA `(.L_x_36544) ;  /* 0x0000000000e47947 */ /* 0x000fec0003800000 */
.L_x_71346:
        /* <DEDUP_REMOVED lines=13> */
.L_x_36546:
[----:B------:R-:W-:Y:S05]  /*1100*/  BSYNC.RECONVERGENT B2 ;  /* 0x0000000000027941 */ /* 0x000fea0003800200 */
.L_x_36545:
        /* <DEDUP_REMOVED lines=43> */
.L_x_36544:
[----:B------:R-:W-:Y:S05]  /*13c0*/  BSYNC.RECONVERGENT B1 ;  /* 0x0000000000017941 */ /* 0x000fea0003800200 */
.L_x_36543:
        /* <DEDUP_REMOVED lines=8> */
[----:B------:R-:W-:Y:S02]  /*1450*/  BSSY.RECONVERGENT B1, `(.L_x_36547) ;  /* 0x000004b000017945 */ /* 0x000fe40003800200 */
[----:B------:R-:W-:Y:S01]  /*1460*/  FMUL.FTZ R3, R3, R24 ;  /* 0x0000001803037220 */ /* 0x000fe20000410000 */
[----:B------:R-:W-:Y:S01]  /*1470*/  FSETP.GTU.FTZ.AND P0, PT, R4, R23, PT ;  /* 0x000000170400720b */ /* 0x000fe20003f1c000 */
[----:B------:R-:W-:-:S03]  /*1480*/  IMAD.MOV.U32 R4, RZ, RZ, 0x2 ;  /* 0x00000002ff047424 */ /* 0x000fc600078e00ff */
        /* <DEDUP_REMOVED lines=14> */
.L_x_36549:
        /* <DEDUP_REMOVED lines=13> */
.L_x_36551:
[----:B------:R-:W-:Y:S05]  /*1640*/  BSYNC.RECONVERGENT B2 ;  /* 0x0000000000027941 */ /* 0x000fea0003800200 */
.L_x_36550:
        /* <DEDUP_REMOVED lines=43> */
.L_x_36548:
[----:B------:R-:W-:Y:S05]  /*1900*/  BSYNC.RECONVERGENT B1 ;  /* 0x0000000000017941 */ /* 0x000fea0003800200 */
.L_x_36547:
        /* <DEDUP_REMOVED lines=23> */
.L_x_36554:
        /* <DEDUP_REMOVED lines=13> */
.L_x_36556:
[----:B------:R-:W-:Y:S05]  /*1b50*/  BSYNC.RECONVERGENT B2 ;  /* 0x0000000000027941 */ /* 0x000fea0003800200 */
.L_x_36555:
        /* <DEDUP_REMOVED lines=43> */
.L_x_36553:
[----:B------:R-:W-:Y:S05]  /*1e10*/  BSYNC.RECONVERGENT B1 ;  /* 0x0000000000017941 */ /* 0x000fea0003800200 */
.L_x_36552:
        /* <DEDUP_REMOVED lines=23> */
.L_x_36559:
        /* <DEDUP_REMOVED lines=13> */
.L_x_36561:
[----:B------:R-:W-:Y:S05]  /*2060*/  BSYNC.RECONVERGENT B2 ;  /* 0x0000000000027941 */ /* 0x000fea0003800200 */
.L_x_36560:
        /* <DEDUP_REMOVED lines=43> */
.L_x_36558:
[----:B------:R-:W-:Y:S05]  /*2320*/  BSYNC.RECONVERGENT B1 ;  /* 0x0000000000017941 */ /* 0x000fea0003800200 */
.L_x_36557:
        /* <DEDUP_REMOVED lines=23> */
.L_x_36564:
        /* <DEDUP_REMOVED lines=13> */
.L_x_36566:
[----:B------:R-:W-:Y:S05]  /*2570*/  BSYNC.RECONVERGENT B2 ;  /* 0x0000000000027941 */ /* 0x000fea0003800200 */
.L_x_36565:
        /* <DEDUP_REMOVED lines=43> */
.L_x_36563:
[----:B------:R-:W-:Y:S05]  /*2830*/  BSYNC.RECONVERGENT B1 ;  /* 0x0000000000017941 */ /* 0x000fea0003800200 */
.L_x_36562:
        /* <DEDUP_REMOVED lines=23> */
.L_x_36569:
        /* <DEDUP_REMOVED lines=13> */
.L_x_36571:
[----:B------:R-:W-:Y:S05]  /*2a80*/  BSYNC.RECONVERGENT B2 ;  /* 0x0000000000027941 */ /* 0x000fea0003800200 */
.L_x_36570:
        /* <DEDUP_REMOVED lines=43> */
.L_x_36568:
[----:B------:R-:W-:Y:S05]  /*2d40*/  BSYNC.RECONVERGENT B1 ;  /* 0x0000000000017941 */ /* 0x000fea0003800200 */
.L_x_36567:
        /* <DEDUP_REMOVED lines=23> */
.L_x_36574:
        /* <DEDUP_REMOVED lines=13> */
.L_x_36576:
[----:B------:R-:W-:Y:S05]  /*2f90*/  BSYNC.RECONVERGENT B2 ;  /* 0x0000000000027941 */ /* 0x000fea0003800200 */
.L_x_36575:
        /* <DEDUP_REMOVED lines=43> */
.L_x_36573:
[----:B------:R-:W-:Y:S05]  /*3250*/  BSYNC.RECONVERGENT B1 ;  /* 0x0000000000017941 */ /* 0x000fea0003800200 */
.L_x_36572:
        /* <DEDUP_REMOVED lines=23> */
.L_x_36579:
        /* <DEDUP_REMOVED lines=15> */
.L_x_36581:
[----:B------:R-:W-:Y:S05]  /*34c0*/  BSYNC.RECONVERGENT B2 ;  /* 0x0000000000027941 */ /* 0x000fea0003800200 */
.L_x_36580:
        /* <DEDUP_REMOVED lines=43> */
.L_x_36578:
[----:B------:R-:W-:Y:S05]  /*3780*/  BSYNC.RECONVERGENT B1 ;  /* 0x0000000000017941 */ /* 0x000fea0003800200 */
.L_x_36577:
        /* <DEDUP_REMOVED lines=15> */
.L_x_36542:
        /* <DEDUP_REMOVED lines=16> */
.L_x_36585:
        /* <DEDUP_REMOVED lines=13> */
.L_x_36587:
[----:B------:R-:W-:Y:S05]  /*3a50*/  BSYNC.RECONVERGENT B2 ;  /* 0x0000000000027941 */ /* 0x000fea0003800200 */
.L_x_36586:
        /* <DEDUP_REMOVED lines=43> */
.L_x_36584:
[----:B------:R-:W-:Y:S05]  /*3d10*/  BSYNC.RECONVERGENT B1 ;  /* 0x0000000000017941 */ /* 0x000fea0003800200 */
.L_x_36583:
[----:B------:R-:W-:Y:S01]  /*3d20*/  I2FP.F32.U32 R2, R2 ;  /* 0x0000000200027245 */ /* 0x000fe20000201000 */
[----:B-----5:R-:W-:Y:S01]  /*3d30*/  HADD2.F32 R3, -RZ, R160.H0_H0 ;  /* 0x200000a0ff037230 */ /* 0x020fe20000004100 */
[----:B------:R-:W-:Y:S01]  /*3d40*/  ISETP.NE.AND P1, PT, R4, 0x1, PT ;  /* 0x000000010400780c */ /* 0x000fe20003f25270 */
[----:B------:R-:W-:Y:S01]  /*3d50*/  IMAD.U32 R24, RZ, RZ, UR35 ;  /* 0x00000023ff187e24 */ /* 0x000fe2000f8e00ff */
[----:B------:R-:W-:Y:S01]  /*3d60*/  MOV R23, UR34 ;  /* 0x0000002200177c02 */ /* 0x000fe20008000f00 */
[----:B------:R-:W-:Y:S01]  /*3d70*/  FFMA.FTZ R2, R2, R25, 1.1641532182693481445e-10 ;  /* 0x2f00000002027423 */ /* 0x000fe20000010019 */
[----:B------:R-:W-:Y:S01]  /*3d80*/  FMUL.FTZ R3, R3, R26 ;  /* 0x0000001a03037220 */ /* 0x000fe20000410000 */
[----:B------:R-:W-:Y:S01]  /*3d90*/  BSSY.RECONVERGENT B1, `(.L_x_36588) ;  /* 0x000004a000017945 */ /* 0x000fe20003800200 */
[----:B------:R-:W-:Y:S02]  /*3da0*/  IMAD.MOV.U32 R5, RZ, RZ, 0x2 ;  /* 0x00000002ff057424 */ /* 0x000fe400078e00ff */
[----:B------:R-:W-:Y:S01]  /*3db0*/  FSETP.GTU.FTZ.AND P0, PT, R2, R23, PT ;  /* 0x000000170200720b */ /* 0x000fe20003f1c000 */
[----:B------:R-:W-:Y:S01]  /*3dc0*/  FMUL.FTZ R3, R3, R24 ;  /* 0x0000001803037220 */ /* 0x000fe20000410000 */
[----:B------:R-:W-:-:S02]  /*3dd0*/  MOV R2, R14 ;  /* 0x0000000e00027202 */ /* 0x000fc40000000f00 */
        /* <DEDUP_REMOVED lines=12> */
.L_x_36590:
        /* <DEDUP_REMOVED lines=13> */
.L_x_36592:
[----:B------:R-:W-:Y:S05]  /*3f70*/  BSYNC.RECONVERGENT B2 ;  /* 0x0000000000027941 */ /* 0x000fea0003800200 */
.L_x_36591:
        /* <DEDUP_REMOVED lines=43> */
.L_x_36589:
[----:B------:R-:W-:Y:S05]  /*4230*/  BSYNC.RECONVERGENT B1 ;  /* 0x0000000000017941 */ /* 0x000fea0003800200 */
.L_x_36588:
        /* <DEDUP_REMOVED lines=21> */
.L_x_36595:
        /* <DEDUP_REMOVED lines=13> */
.L_x_36597:
[----:B------:R-:W-:Y:S05]  /*4460*/  BSYNC.RECONVERGENT B2 ;  /* 0x0000000000027941 */ /* 0x000fea0003800200 */
.L_x_36596:
        /* <DEDUP_REMOVED lines=43> */
.L_x_36594:
[----:B------:R-:W-:Y:S05]  /*4720*/  BSYNC.RECONVERGENT B1 ;  /* 0x0000000000017941 */ /* 0x000fea0003800200 */
.L_x_36593:
        /* <DEDUP_REMOVED lines=21> */
.L_x_36600:
        /* <DEDUP_REMOVED lines=13> */
.L_x_36602:
[----:B------:R-:W-:Y:S05]  /*4950*/  BSYNC.RECONVERGENT B2 ;  /* 0x0000000000027941 */ /* 0x000fea0003800200 */
.L_x_36601:
        /* <DEDUP_REMOVED lines=43> */
.L_x_36599:
[----:B------:R-:W-:Y:S05]  /*4c10*/  BSYNC.RECONVERGENT B1 ;  /* 0x0000000000017941 */ /* 0x000fea0003800200 */
.L_x_36598:
        /* <DEDUP_REMOVED lines=21> */
.L_x_36605:
        /* <DEDUP_REMOVED lines=13> */
.L_x_36607:
[----:B------:R-:W-:Y:S05]  /*4e40*/  BSYNC.RECONVERGENT B2 ;  /* 0x0000000000027941 */ /* 0x000fea0003800200 */
.L_x_36606:
        /* <DEDUP_REMOVED lines=43> */
.L_x_36604:
[----:B------:R-:W-:Y:S05]  /*5100*/  BSYNC.RECONVERGENT B1 ;  /* 0x0000000000017941 */ /* 0x000fea0003800200 */
.L_x_36603:
        /* <DEDUP_REMOVED lines=21> */
.L_x_36610:
        /* <DEDUP_REMOVED lines=13> */
.L_x_36612:
[----:B------:R-:W-:Y:S05]  /*5330*/  BSYNC.RECONVERGENT B2 ;  /* 0x0000000000027941 */ /* 0x000fea0003800200 */
.L_x_36611:
        /* <DEDUP_REMOVED lines=43> */
.L_x_36609:
[----:B------:R-:W-:Y:S05]  /*55f0*/  BSYNC.RECONVERGENT B1 ;  /* 0x0000000000017941 */ /* 0x000fea0003800200 */
.L_x_36608:
        /* <DEDUP_REMOVED lines=21> */
.L_x_36615:
        /* <DEDUP_REMOVED lines=13> */
.L_x_36617:
[----:B------:R-:W-:Y:S05]  /*5820*/  BSYNC.RECONVERGENT B2 ;  /* 0x0000000000027941 */ /* 0x000fea0003800200 */
.L_x_36616:
        /* <DEDUP_REMOVED lines=43> */
.L_x_36614:
[----:B------:R-:W-:Y:S05]  /*5ae0*/  BSYNC.RECONVERGENT B1 ;  /* 0x0000000000017941 */ /* 0x000fea0003800200 */
.L_x_36613:
        /* <DEDUP_REMOVED lines=21> */
.L_x_36620:
        /* <DEDUP_REMOVED lines=15> */
.L_x_36622:
[----:B------:R-:W-:Y:S05]  /*5d30*/  BSYNC.RECONVERGENT B2 ;  /* 0x0000000000027941 */ /* 0x000fea0003800200 */
.L_x_36621:
        /* <DEDUP_REMOVED lines=43> */
.L_x_36619:
[----:B------:R-:W-:Y:S05]  /*5ff0*/  BSYNC.RECONVERGENT B1 ;  /* 0x0000000000017941 */ /* 0x000fea0003800200 */
.L_x_36618:
        /* <DEDUP_REMOVED lines=12> */
.L_x_36582:
        /* <DEDUP_REMOVED lines=11> */
[----:B------:R-:W-:Y:S01]  /*6170*/  LOP3.LUT R22, R22, R2, R27, 0xfe, !PT ;  /* 0x0000000216167212 */ /* 0x000fe200078efe1b */
[C---:B------:R-:W-:Y:S01]  /*6180*/  VIADD R2, R12.reuse, 0x20 ;  /* 0x000000200c027836 */ /* 0x040fe20000000000 */
        /* <DEDUP_REMOVED lines=30> */
.L_x_36626:
        /* <DEDUP_REMOVED lines=13> */
.L_x_36628:
[----:B------:R-:W-:Y:S05]  /*6440*/  BSYNC.RECONVERGENT B2 ;  /* 0x0000000000027941 */ /* 0x000fea0003800200 */
.L_x_36627:
        /* <DEDUP_REMOVED lines=42> */
.L_x_36625:
[----:B------:R-:W-:Y:S05]  /*66f0*/  BSYNC.RECONVERGENT B1 ;  /* 0x0000000000017941 */ /* 0x000fea0003800200 */
.L_x_36624:
[----:B------:R-:W-:Y:S01]  /*6700*/  I2FP.F32.U32 R0, R27 ;  /* 0x0000001b00007245 */ /* 0x000fe20000201000 */
[----:B-----5:R-:W-:Y:S01]  /*6710*/  HADD2.F32 R27, -RZ, R160.H0_H0 ;  /* 0x200000a0ff1b7230 */ /* 0x020fe20000004100 */
[----:B------:R-:W-:Y:S01]  /*6720*/  ISETP.NE.AND P1, PT, R22, 0x1, PT ;  /* 0x000000011600780c */ /* 0x000fe20003f25270 */
[----:B------:R-:W-:Y:S01]  /*6730*/  HADD2.F32 R171, -RZ, R164.H0_H0 ;  /* 0x200000a4ffab7230 */ /* 0x000fe20000004100 */
[----:B------:R-:W-:Y:S01]  /*6740*/  BSSY.RECONVERGENT B1, `(.L_x_36629) ;  /* 0x000004d000017945 */ /* 0x000fe20003800200 */
        /* <DEDUP_REMOVED lines=19> */
.L_x_36631:
        /* <DEDUP_REMOVED lines=13> */
.L_x_36633:
[----:B------:R-:W-:Y:S05]  /*6950*/  BSYNC.RECONVERGENT B2 ;  /* 0x0000000000027941 */ /* 0x000fea0003800200 */
.L_x_36632:
        /* <DEDUP_REMOVED lines=43> */
.L_x_36630:
[----:B------:R-:W-:Y:S05]  /*6c10*/  BSYNC.RECONVERGENT B1 ;  /* 0x0000000000017941 */ /* 0x000fea0003800200 */
.L_x_36629:
        /* <DEDUP_REMOVED lines=23> */
.L_x_36636:
        /* <DEDUP_REMOVED lines=13> */
.L_x_36638:
[----:B------:R-:W-:Y:S05]  /*6e60*/  BSYNC.RECONVERGENT B2 ;  /* 0x0000000000027941 */ /* 0x000fea0003800200 */
.L_x_36637:
        /* <DEDUP_REMOVED lines=43> */
.L_x_36635:
[----:B------:R-:W-:Y:S05]  /*7120*/  BSYNC.RECONVERGENT B1 ;  /* 0x0000000000017941 */ /* 0x000fea0003800200 */
.L_x_36634:
[----:B------:R-:W-:Y:S01]  /*7130*/  I2FP.F32.U32 R22, R22 ;  /* 0x0000001600167245 */ /* 0x000fe20000201000 */
[----:B------:R-:W-:Y:S01]  /*7140*/  HADD2.F32 R171, -RZ, R161.H0_H0 ;  /* 0x200000a1ffab7230 */ /* 0x000fe20000004100 */
[----:B------:R-:W-:Y:S01]  /*7150*/  ISETP.NE.AND P2, PT, R164, 0x1, PT ;  /* 0x00000001a400780c */ /* 0x000fe20003f45270 */
[----:B------:R-:W-:Y:S01]  /*7160*/  HADD2.F32 R173, -RZ, R165.H0_H0 ;  /* 0x200000a5ffad7230 */ /* 0x000fe20000004100 */
        /* <DEDUP_REMOVED lines=19> */
.L_x_36641:
        /* <DEDUP_REMOVED lines=13> */
.L_x_36643:
[----:B------:R-:W-:Y:S05]  /*7370*/  BSYNC.RECONVERGENT B2 ;  /* 0x0000000000027941 */ /* 0x000fea0003800200 */
.L_x_36642:
        /* <DEDUP_REMOVED lines=43> */
.L_x_36640:
[----:B------:R-:W-:Y:S05]  /*7630*/  BSYNC.RECONVERGENT B1 ;  /* 0x0000000000017941 */ /* 0x000fea0003800200 */
.L_x_36639:
        /* <DEDUP_REMOVED lines=23> */
.L_x_36646:
        /* <DEDUP_REMOVED lines=13> */
.L_x_36648:
[----:B------:R-:W-:Y:S05]  /*7880*/  BSYNC.RECONVERGENT B2 ;  /* 0x0000000000027941 */ /* 0x000fea0003800200 */
.L_x_36647:
        /* <DEDUP_REMOVED lines=43> */
.L_x_36645:
[----:B------:R-:W-:Y:S05]  /*7b40*/  BSYNC.RECONVERGENT B1 ;  /* 0x0000000000017941 */ /* 0x000fea0003800200 */
.L_x_36644:
        /* <DEDUP_REMOVED lines=23> */
.L_x_36651:
        /* <DEDUP_REMOVED lines=13> */
.L_x_36653:
[----:B------:R-:W-:Y:S05]  /*7d90*/  BSYNC.RECONVERGENT B2 ;  /* 0x0000000000027941 */ /* 0x000fea0003800200 */
.L_x_36652:
        /* <DEDUP_REMOVED lines=43> */
.L_x_36650:
[----:B------:R-:W-:Y:S05]  /*8050*/  BSYNC.RECONVERGENT B1 ;  /* 0x0000000000017941 */ /* 0x000fea0003800200 */
.L_x_36649:
        /* <DEDUP_REMOVED lines=23> */
.L_x_36656:
        /* <DEDUP_REMOVED lines=13> */
.L_x_36658:
[----:B------:R-:W-:Y:S05]  /*82a0*/  BSYNC.RECONVERGENT B2 ;  /* 0x0000000000027941 */ /* 0x000fea0003800200 */
.L_x_36657:
        /* <DEDUP_REMOVED lines=43> */
.L_x_36655:
[----:B------:R-:W-:Y:S05]  /*8560*/  BSYNC.RECONVERGENT B1 ;  /* 0x0000000000017941 */ /* 0x000fea0003800200 */
.L_x_36654:
        /* <DEDUP_REMOVED lines=23> */
.L_x_36661:
        /* <DEDUP_REMOVED lines=15> */
.L_x_36663:
[----:B------:R-:W-:Y:S05]  /*87d0*/  BSYNC.RECONVERGENT B2 ;  /* 0x0000000000027941 */ /* 0x000fea0003800200 */
.L_x_36662:
        /* <DEDUP_REMOVED lines=43> */
.L_x_36660:
[----:B------:R-:W-:Y:S05]  /*8a90*/  BSYNC.RECONVERGENT B1 ;  /* 0x0000000000017941 */ /* 0x000fea0003800200 */
.L_x_36659:
        /* <DEDUP_REMOVED lines=15> */
.L_x_36623:
        /* <DEDUP_REMOVED lines=16> */
.L_x_36667:
        /* <DEDUP_REMOVED lines=13> */
.L_x_36669:
[----:B------:R-:W-:Y:S05]  /*8d60*/  BSYNC.RECONVERGENT B2 ;  /* 0x0000000000027941 */ /* 0x000fea0003800200 */
.L_x_36668:
        /* <DEDUP_REMOVED lines=42> */
.L_x_36666:
[----:B------:R-:W-:Y:S05]  /*9010*/  BSYNC.RECONVERGENT B1 ;  /* 0x0000000000017941 */ /* 0x000fea0003800200 */
.L_x_36665:
[----:B------:R-:W-:Y:S01]  /*9020*/  I2FP.F32.U32 R0, R22 ;  /* 0x0000001600007245 */ /* 0x000fe20000201000 */
[----:B-----5:R-:W-:Y:S01]  /*9030*/  HADD2.F32 R27, -RZ, R160.H0_H0 ;  /* 0x200000a0ff1b7230 */ /* 0x020fe20000004100 */
        /* <DEDUP_REMOVED lines=20> */
.L_x_36672:
        /* <DEDUP_REMOVED lines=13> */
.L_x_36674:
[----:B------:R-:W-:Y:S05]  /*9250*/  BSYNC.RECONVERGENT B2 ;  /* 0x0000000000027941 */ /* 0x000fea0003800200 */
.L_x_36673:
        /* <DEDUP_REMOVED lines=43> */
.L_x_36671:
[----:B------:R-:W-:Y:S05]  /*9510*/  BSYNC.RECONVERGENT B1 ;  /* 0x0000000000017941 */ /* 0x000fea0003800200 */
.L_x_36670:
        /* <DEDUP_REMOVED lines=21> */
.L_x_36677:
        /* <DEDUP_REMOVED lines=13> */
.L_x_36679:
[----:B------:R-:W-:Y:S05]  /*9740*/  BSYNC.RECONVERGENT B2 ;  /* 0x0000000000027941 */ /* 0x000fea0003800200 */
.L_x_36678:
        /* <DEDUP_REMOVED lines=43> */
.L_x_36676:
[----:B------:R-:W-:Y:S05]  /*9a00*/  BSYNC.RECONVERGENT B1 ;  /* 0x0000000000017941 */ /* 0x000fea0003800200 */
.L_x_36675:
[----:B------:R-:W-:Y:S01]  /*9a10*/  I2FP.F32.U32 R22, R22 ;  /* 0x0000001600167245 */ /* 0x000fe20000201000 */
[----:B------:R-:W-:Y:S01]  /*9a20*/  HADD2.F32 R165, -RZ, R161.H0_H0 ;  /* 0x200000a1ffa57230 */ /* 0x000fe20000004100 */
[----:B------:R-:W-:Y:S01]  /*9a30*/  ISETP.NE.AND P3, PT, R164, 0x1, PT ;  /* 0x00000001a400780c */ /* 0x000fe20003f65270 */
[----:B------:R-:W-:Y:S01]  /*9a40*/  BSSY.RECONVERGENT B1, `(.L_x_36680) ;  /* 0x000004b000017945 */ /* 0x000fe20003800200 */
[----:B------:R-:W-:Y:S02]  /*9a50*/  IMAD.MOV.U32 R160, RZ, RZ, R14 ;  /* 0x000000ffffa07224 */ /* 0x000fe400078e000e */
[----:B------:R-:W-:Y:S01]  /*9a60*/  FFMA.FTZ R22, R22, R25, 1.1641532182693481445e-10 ;  /* 0x2f00000016167423 */ /* 0x000fe20000010019 */
[----:B------:R-:W-:-:S04]  /*9a70*/  FMUL.FTZ R165, R165, R26 ;  /* 0x0000001aa5a57220 */ /* 0x000fc80000410000 */
        /* <DEDUP_REMOVED lines=14> */
.L_x_36682:
        /* <DEDUP_REMOVED lines=13> */
.L_x_36684:
[----:B------:R-:W-:Y:S05]  /*9c30*/  BSYNC.RECONVERGENT B2 ;  /* 0x0000000000027941 */ /* 0x000fea0003800200 */
.L_x_36683:
        /* <DEDUP_REMOVED lines=43> */
.L_x_36681:
[----:B------:R-:W-:Y:S05]  /*9ef0*/  BSYNC.RECONVERGENT B1 ;  /* 0x0000000000017941 */ /* 0x000fea0003800200 */
.L_x_36680:
        /* <DEDUP_REMOVED lines=21> */
.L_x_36687:
        /* <DEDUP_REMOVED lines=13> */
.L_x_36689:
[----:B------:R-:W-:Y:S05]  /*a120*/  BSYNC.RECONVERGENT B2 ;  /* 0x0000000000027941 */ /* 0x000fea0003800200 */
.L_x_36688:
        /* <DEDUP_REMOVED lines=43> */
.L_x_36686:
[----:B------:R-:W-:Y:S05]  /*a3e0*/  BSYNC.RECONVERGENT B1 ;  /* 0x0000000000017941 */ /* 0x000fea0003800200 */
.L_x_36685:
        /* <DEDUP_REMOVED lines=21> */
.L_x_36692:
        /* <DEDUP_REMOVED lines=13> */
.L_x_36694:
[----:B------:R-:W-:Y:S05]  /*a610*/  BSYNC.RECONVERGENT B2 ;  /* 0x0000000000027941 */ /* 0x000fea0003800200 */
.L_x_36693:
        /* <DEDUP_REMOVED lines=43> */
.L_x_36691:
[----:B------:R-:W-:Y:S05]  /*a8d0*/  BSYNC.RECONVERGENT B1 ;  /* 0x0000000000017941 */ /* 0x000fea0003800200 */
.L_x_36690:
        /* <DEDUP_REMOVED lines=21> */
.L_x_36697:
        /* <DEDUP_REMOVED lines=13> */
.L_x_36699:
[----:B------:R-:W-:Y:S05]  /*ab00*/  BSYNC.RECONVERGENT B2 ;  /* 0x0000000000027941 */ /* 0x000fea0003800200 */
.L_x_36698:
        /* <DEDUP_REMOVED lines=43> */
.L_x_36696:
[----:B------:R-:W-:Y:S05]  /*adc0*/  BSYNC.RECONVERGENT B1 ;  /* 0x0000000000017941 */ /* 0x000fea0003800200 */
.L_x_36695:
        /* <DEDUP_REMOVED lines=21> */
.L_x_36702:
        /* <DEDUP_REMOVED lines=15> */
.L_x_36704:
[----:B------:R-:W-:Y:S05]  /*b010*/  BSYNC.RECONVERGENT B2 ;  /* 0x0000000000027941 */ /* 0x000fea0003800200 */
.L_x_36703:
        /* <DEDUP_REMOVED lines=43> */
.L_x_36701:
[----:B------:R-:W-:Y:S05]  /*b2d0*/  BSYNC.RECONVERGENT B1 ;  /* 0x0000000000017941 */ /* 0x000fea0003800200 */
.L_x_36700:
        /* <DEDUP_REMOVED lines=12> */
.L_x_36664:
        /* <DEDUP_REMOVED lines=41> */
.L_x_36708:
        /* <DEDUP_REMOVED lines=13> */
.L_x_36710:
[----:B------:R-:W-:Y:S05]  /*b700*/  BSYNC.RECONVERGENT B2 ;  /* 0x0000000000027941 */ /* 0x000fea0003800200 */
.L_x_36709:
        /* <DEDUP_REMOVED lines=42> */
.L_x_36707:
[----:B------:R-:W-:Y:S05]  /*b9b0*/  BSYNC.RECONVERGENT B1 ;  /* 0x0000000000017941 */ /* 0x000fea0003800200 */
.L_x_36706:
[----:B------:R-:W-:Y:S01]  /*b9c0*/  I2FP.F32.U32 R176, R178 ;  /* 0x000000b200b07245 */ /* 0x000fe20000201000 */
[----:B-----5:R-:W-:Y:S01]  /*b9d0*/  HADD2.F32 R179, -RZ, R160.H0_H0 ;  /* 0x200000a0ffb37230 */ /* 0x020fe20000004100 */
        /* <DEDUP_REMOVED lines=8> */
[----:B------:R-:W-:Y:S01]  /*ba60*/  FSEL R176, R179, RZ, !P0 ;  /* 0x000000ffb3b07208 */ /* 0x000fe20004000000 */
[----:B------:R-:W-:Y:S01]  /*ba70*/  IMAD.MOV.U32 R179, RZ, RZ, 0x2 ;  /* 0x00000002ffb37424 */ /* 0x000fe200078e00ff */
[----:B------:R-:W-:-:S03]  /*ba80*/  PLOP3.LUT P0, PT, P0, PT, PT, 0x8, 0x80 ;  /* 0x000000000080781c */ /* 0x000fc6000070e170 */
[----:B------:R-:W-:Y:S01]  /*ba90*/  FADD.FTZ R176, R176, R181 ;  /* 0x000000b5b0b07221 */ /* 0x000fe20000010000 */
        /* <DEDUP_REMOVED lines=10> */
.L_x_36713:
        /* <DEDUP_REMOVED lines=13> */
.L_x_36715:
[----:B------:R-:W-:Y:S05]  /*bc10*/  BSYNC.RECONVERGENT B2 ;  /* 0x0000000000027941 */ /* 0x000fea0003800200 */
.L_x_36714:
        /* <DEDUP_REMOVED lines=43> */
.L_x_36712:
[----:B------:R-:W-:Y:S05]  /*bed0*/  BSYNC.RECONVERGENT B1 ;  /* 0x0000000000017941 */ /* 0x000fea0003800200 */
.L_x_36711:
        /* <DEDUP_REMOVED lines=23> */
.L_x_36718:
        /* <DEDUP_REMOVED lines=13> */
.L_x_36720:
[----:B------:R-:W-:Y:S05]  /*c120*/  BSYNC.RECONVERGENT B2 ;  /* 0x0000000000027941 */ /* 0x000fea0003800200 */
.L_x_36719:
        /* <DEDUP_REMOVED lines=43> */
.L_x_36717:
[----:B------:R-:W-:Y:S05]  /*c3e0*/  BSYNC.RECONVERGENT B1 ;  /* 0x0000000000017941 */ /* 0x000fea0003800200 */
.L_x_36716:
        /* <DEDUP_REMOVED lines=23> */
.L_x_36723:
        /* <DEDUP_REMOVED lines=13> */
.L_x_36725:
[----:B------:R-:W-:Y:S05]  /*c630*/  BSYNC.RECONVERGENT B2 ;  /* 0x0000000000027941 */ /* 0x000fea0003800200 */
.L_x_36724:
        /* <DEDUP_REMOVED lines=43> */
.L_x_36722:
[----:B------:R-:W-:Y:S05]  /*c8f0*/  BSYNC.RECONVERGENT B1 ;  /* 0x0000000000017941 */ /* 0x000fea0003800200 */
.L_x_36721:
        /* <DEDUP_REMOVED lines=23> */
.L_x_36728:
        /* <DEDUP_REMOVED lines=13> */
.L_x_36730:
[----:B------:R-:W-:Y:S05]  /*cb40*/  BSYNC.RECONVERGENT B2 ;  /* 0x0000000000027941 */ /* 0x000fea0003800200 */
.L_x_36729:
        /* <DEDUP_REMOVED lines=43> */
.L_x_36727:
[----:B------:R-:W-:Y:S05]  /*ce00*/  BSYNC.RECONVERGENT B1 ;  /* 0x0000000000017941 */ /* 0x000fea0003800200 */
.L_x_36726:
        /* <DEDUP_REMOVED lines=23> */
.L_x_36733:
        /* <DEDUP_REMOVED lines=13> */
.L_x_36735:
[----:B------:R-:W-:Y:S05]  /*d050*/  BSYNC.RECONVERGENT B2 ;  /* 0x0000000000027941 */ /* 0x000fea0003800200 */
.L_x_36734:
        /* <DEDUP_REMOVED lines=43> */
.L_x_36732:
[----:B------:R-:W-:Y:S05]  /*d310*/  BSYNC.RECONVERGENT B1 ;  /* 0x0000000000017941 */ /* 0x000fea0003800200 */
.L_x_36731:
        /* <DEDUP_REMOVED lines=23> */
.L_x_36738:
        /* <DEDUP_REMOVED lines=13> */
.L_x_36740:
[----:B------:R-:W-:Y:S05]  /*d560*/  BSYNC.RECONVERGENT B2 ;  /* 0x0000000000027941 */ /* 0x000fea0003800200 */
.L_x_36739:
        /* <DEDUP_REMOVED lines=43> */
.L_x_36737:
[----:B------:R-:W-:Y:S05]  /*d820*/  BSYNC.RECONVERGENT B1 ;  /* 0x0000000000017941 */ /* 0x000fea0003800200 */
.L_x_36736:
        /* <DEDUP_REMOVED lines=23> */
.L_x_36743:
        /* <DEDUP_REMOVED lines=15> */
.L_x_36745:
[----:B------:R-:W-:Y:S05]  /*da90*/  BSYNC.RECONVERGENT B2 ;  /* 0x0000000000027941 */ /* 0x000fea0003800200 */
.L_x_36744:
        /* <DEDUP_REMOVED lines=43> */
.L_x_36742:
[----:B------:R-:W-:Y:S05]  /*dd50*/  BSYNC.RECONVERGENT B1 ;  /* 0x0000000000017941 */ /* 0x000fea0003800200 */
.L_x_36741:
        /* <DEDUP_REMOVED lines=15> */
.L_x_36705:
        /* <DEDUP_REMOVED lines=16> */
.L_x_36749:
        /* <DEDUP_REMOVED lines=13> */
.L_x_36751:
[----:B------:R-:W-:Y:S05]  /*e020*/  BSYNC.RECONVERGENT B2 ;  /* 0x0000000000027941 */ /* 0x000fea0003800200 */
.L_x_36750:
        /* <DEDUP_REMOVED lines=42> */
.L_x_36748:
[----:B------:R-:W-:Y:S05]  /*e2d0*/  BSYNC.RECONVERGENT B1 ;  /* 0x0000000000017941 */ /* 0x000fea0003800200 */
.L_x_36747:
[----:B------:R-:W-:Y:S01]  /*e2e0*/  I2FP.F32.U32 R164, R164 ;  /* 0x000000a400a47245 */ /* 0x000fe20000201000 */
[----:B-----5:R-:W-:Y:S01]  /*e2f0*/  HADD2.F32 R165, -RZ, R160.H0_H0 ;  /* 0x200000a0ffa57230 */ /* 0x020fe20000004100 */
[----:B------:R-:W-:Y:S01]  /*e300*/  ISETP.NE.AND P1, PT, R166, 0x1, PT ;  /* 0x00000001a600780c */ /* 0x000fe20003f25270 */
[----:B------:R-:W-:Y:S01]  /*e310*/  BSSY.RECONVERGENT B1, `(.L_x_36752) ;  /* 0x000004c000017945 */ /* 0x000fe20003800200 */
[----:B------:R-:W-:Y:S02]  /*e320*/  IMAD.MOV.U32 R167, RZ, RZ, 0x2 ;  /* 0x00000002ffa77424 */ /* 0x000fe400078e00ff */
        /* <DEDUP_REMOVED lines=17> */
.L_x_36754:
        /* <DEDUP_REMOVED lines=13> */
.L_x_36756:
[----:B------:R-:W-:Y:S05]  /*e510*/  BSYNC.RECONVERGENT B2 ;  /* 0x0000000000027941 */ /* 0x000fea0003800200 */
.L_x_36755:
        /* <DEDUP_REMOVED lines=43> */
.L_x_36753:
[----:B------:R-:W-:Y:S05]  /*e7d0*/  BSYNC.RECONVERGENT B1 ;  /* 0x0000000000017941 */ /* 0x000fea0003800200 */
.L_x_36752:
[----:B------:R-:W-:Y:S01]  /*e7e0*/  ISETP.NE.AND P2, PT, R167, 0x1, PT ;  /* 0x00000001a700780c */ /* 0x000fe20003f45270 */
[----:B------:R-:W-:Y:S01]  /*e7f0*/  HADD2.F32 R165, -RZ, R160.H1_H1 ;  /* 0x300000a0ffa57230 */ /* 0x000fe20000004100 */
        /* <DEDUP_REMOVED lines=19> */
.L_x_36759:
        /* <DEDUP_REMOVED lines=13> */
.L_x_36761:
[----:B------:R-:W-:Y:S05]  /*ea00*/  BSYNC.RECONVERGENT B2 ;  /* 0x0000000000027941 */ /* 0x000fea0003800200 */
.L_x_36760:
        /* <DEDUP_REMOVED lines=43> */
.L_x_36758:
[----:B------:R-:W-:Y:S05]  /*ecc0*/  BSYNC.RECONVERGENT B1 ;  /* 0x0000000000017941 */ /* 0x000fea0003800200 */
.L_x_36757:
[----:B------:R-:W-:Y:S01]  /*ecd0*/  I2FP.F32.U32 R160, R160 ;  /* 0x000000a000a07245 */ /* 0x000fe20000201000 */
[----:B------:R-:W-:Y:S01]  /*ece0*/  HADD2.F32 R165, -RZ, R161.H0_H0 ;  /* 0x200000a1ffa57230 */ /* 0x000fe20000004100 */
        /* <DEDUP_REMOVED lines=19> */
.L_x_36764:
        /* <DEDUP_REMOVED lines=13> */
.L_x_36766:
[----:B------:R-:W-:Y:S05]  /*eef0*/  BSYNC.RECONVERGENT B2 ;  /* 0x0000000000027941 */ /* 0x000fea0003800200 */
.L_x_36765:
        /* <DEDUP_REMOVED lines=43> */
.L_x_36763:
[----:B------:R-:W-:Y:S05]  /*f1b0*/  BSYNC.RECONVERGENT B1 ;  /* 0x0000000000017941 */ /* 0x000fea0003800200 */
.L_x_36762:
        /* <DEDUP_REMOVED lines=21> */
.L_x_36769:
        /* <DEDUP_REMOVED lines=13> */
.L_x_36771:
[----:B------:R-:W-:Y:S05]  /*f3e0*/  BSYNC.RECONVERGENT B2 ;  /* 0x0000000000027941 */ /* 0x000fea0003800200 */
.L_x_36770:
        /* <DEDUP_REMOVED lines=43> */
.L_x_36768:
[----:B------:R-:W-:Y:S05]  /*f6a0*/  BSYNC.RECONVERGENT B1 ;  /* 0x0000000000017941 */ /* 0x000fea0003800200 */
.L_x_36767:
        /* <DEDUP_REMOVED lines=21> */
.L_x_36774:
        /* <DEDUP_REMOVED lines=13> */
.L_x_36776:
[----:B------:R-:W-:Y:S05]  /*f8d0*/  BSYNC.RECONVERGENT B2 ;  /* 0x0000000000027941 */ /* 0x000fea0003800200 */
.L_x_36775:
        /* <DEDUP_REMOVED lines=43> */
.L_x_36773:
[----:B------:R-:W-:Y:S05]  /*fb90*/  BSYNC.RECONVERGENT B1 ;  /* 0x0000000000017941 */ /* 0x000fea0003800200 */
.L_x_36772:
        /* <DEDUP_REMOVED lines=21> */
.L_x_36779:
        /* <DEDUP_REMOVED lines=13> */
.L_x_36781:
[----:B------:R-:W-:Y:S05]  /*fdc0*/  BSYNC.RECONVERGENT B2 ;  /* 0x0000000000027941 */ /* 0x000fea0003800200 */
.L_x_36780:
        /* <DEDUP_REMOVED lines=43> */
.L_x_36778:
[----:B------:R-:W-:Y:S05]  /*10080*/  BSYNC.RECONVERGENT B1 ;  /* 0x0000000000017941 */ /* 0x000fea0003800200 */
.L_x_36777:
        /* <DEDUP_REMOVED lines=21> */
.L_x_36784:
        /* <DEDUP_REMOVED lines=15> */
.L_x_36786:
[----:B------:R-:W-:Y:S05]  /*102d0*/  BSYNC.RECONVERGENT B2 ;  /* 0x0000000000027941 */ /* 0x000fea0003800200 */
.L_x_36785:
        /* <DEDUP_REMOVED lines=43> */
.L_x_36783:
[----:B------:R-:W-:Y:S05]  /*10590*/  BSYNC.RECONVERGENT B1 ;  /* 0x0000000000017941 */ /* 0x000fea0003800200 */
.L_x_36782:
        /* <DEDUP_REMOVED lines=12> */
.L_x_36746:
[----:B------:R-:W-:Y:S01]  /*10660*/  SEL R163, RZ, 0x1000000, !P6 ;  /* 0x01000000ffa37807 */ /* 0x000fe20007000000 */
[----:B------:R-:W-:Y:S01]  /*10670*/  IMAD.WIDE.U32 R190, R175, 0x8, R28 ;  /* 0x00000008afbe7825 */ /* 0x000fe200078e001c */
[----:B------:R-:W-:Y:S02]  /*10680*/  SEL R188, RZ, 0x10000, !P5 ;  /* 0x00010000ffbc7807 */ /* 0x000fe40006800000 */
        /* <DEDUP_REMOVED lines=38> */
.L_x_36790:
        /* <DEDUP_REMOVED lines=13> */
.L_x_36792:
[----:B------:R-:W-:Y:S05]  /*109c0*/  BSYNC.RECONVERGENT B2 ;  /* 0x0000000000027941 */ /* 0x000fea0003800200 */
.L_x_36791:
        /* <DEDUP_REMOVED lines=42> */
.L_x_36789:
[----:B------:R-:W-:Y:S05]  /*10c70*/  BSYNC.RECONVERGENT B1 ;  /* 0x0000000000017941 */ /* 0x000fea0003800200 */
.L_x_36788:
[----:B------:R-:W-:Y:S01]  /*10c80*/  I2FP.F32.U32 R186, R185 ;  /* 0x000000b900ba7245 */ /* 0x000fe20000201000 */
[----:B-----5:R-:W-:Y:S01]  /*10c90*/  HADD2.F32 R185, -RZ, R160.H0_H0 ;  /* 0x200000a0ffb97230 */ /* 0x020fe20000004100 */
        /* <DEDUP_REMOVED lines=22> */
.L_x_36795:
        /* <DEDUP_REMOVED lines=13> */
.L_x_36797:
[----:B------:R-:W-:Y:S05]  /*10ed0*/  BSYNC.RECONVERGENT B2 ;  /* 0x0000000000027941 */ /* 0x000fea0003800200 */
.L_x_36796:
        /* <DEDUP_REMOVED lines=43> */
.L_x_36794:
[----:B------:R-:W-:Y:S05]  /*11190*/  BSYNC.RECONVERGENT B1 ;  /* 0x0000000000017941 */ /* 0x000fea0003800200 */
.L_x_36793:
        /* <DEDUP_REMOVED lines=23> */
.L_x_36800:
        /* <DEDUP_REMOVED lines=13> */
.L_x_36802:
[----:B------:R-:W-:Y:S05]  /*113e0*/  BSYNC.RECONVERGENT B2 ;  /* 0x0000000000027941 */ /* 0x000fea0003800200 */
.L_x_36801:
        /* <DEDUP_REMOVED lines=43> */
.L_x_36799:
[----:B------:R-:W-:Y:S05]  /*116a0*/  BSYNC.RECONVERGENT B1 ;  /* 0x0000000000017941 */ /* 0x000fea0003800200 */
.L_x_36798:
        /* <DEDUP_REMOVED lines=23> */
.L_x_36805:
        /* <DEDUP_REMOVED lines=13> */
.L_x_36807:
[----:B------:R-:W-:Y:S05]  /*118f0*/  BSYNC.RECONVERGENT B2 ;  /* 0x0000000000027941 */ /* 0x000fea0003800200 */
.L_x_36806:
        /* <DEDUP_REMOVED lines=43> */
.L_x_36804:
[----:B------:R-:W-:Y:S05]  /*11bb0*/  BSYNC.RECONVERGENT B1 ;  /* 0x0000000000017941 */ /* 0x000fea0003800200 */
.L_x_36803:
        /* <DEDUP_REMOVED lines=23> */
.L_x_36810:
        /* <DEDUP_REMOVED lines=13> */
.L_x_36812:
[----:B------:R-:W-:Y:S05]  /*11e00*/  BSYNC.RECONVERGENT B2 ;  /* 0x0000000000027941 */ /* 0x000fea0003800200 */
.L_x_36811:
        /* <DEDUP_REMOVED lines=43> */
.L_x_36809:
[----:B------:R-:W-:Y:S05]  /*120c0*/  BSYNC.RECONVERGENT B1 ;  /* 0x0000000000017941 */ /* 0x000fea0003800200 */
.L_x_36808:
        /* <DEDUP_REMOVED lines=23> */
.L_x_36815:
        /* <DEDUP_REMOVED lines=13> */
.L_x_36817:
[----:B------:R-:W-:Y:S05]  /*12310*/  BSYNC.RECONVERGENT B2 ;  /* 0x0000000000027941 */ /* 0x000fea0003800200 */
.L_x_36816:
        /* <DEDUP_REMOVED lines=43> */
.L_x_36814:
[----:B------:R-:W-:Y:S05]  /*125d0*/  BSYNC.RECONVERGENT B1 ;  /* 0x0000000000017941 */ /* 0x000fea0003800200 */
.L_x_36813:
        /* <DEDUP_REMOVED lines=23> */
.L_x_36820:
        /* <DEDUP_REMOVED lines=13> */
.L_x_36822:
[----:B------:R-:W-:Y:S05]  /*12820*/  BSYNC.RECONVERGENT B2 ;  /* 0x0000000000027941 */ /* 0x000fea0003800200 */
.L_x_36821:
        /* <DEDUP_REMOVED lines=43> */
.L_x_36819:
[----:B------:R-:W-:Y:S05]  /*12ae0*/  BSYNC.RECONVERGENT B1 ;  /* 0x0000000000017941 */ /* 0x000fea0003800200 */
.L_x_36818:
        /* <DEDUP_REMOVED lines=23> */
.L_x_36825:
        /* <DEDUP_REMOVED lines=15> */
.L_x_36827:
[----:B------:R-:W-:Y:S05]  /*12d50*/  BSYNC.RECONVERGENT B2 ;  /* 0x0000000000027941 */ /* 0x000fea0003800200 */
.L_x_36826:
        /* <DEDUP_REMOVED lines=43> */
.L_x_36824:
[----:B------:R-:W-:Y:S05]  /*13010*/  BSYNC.RECONVERGENT B1 ;  /* 0x0000000000017941 */ /* 0x000fea0003800200 */
.L_x_36823:
        /* <DEDUP_REMOVED lines=15> */
.L_x_36787:
        /* <DEDUP_REMOVED lines=16> */
.L_x_36831:
        /* <DEDUP_REMOVED lines=13> */
.L_x_36833:
[----:B------:R-:W-:Y:S05]  /*132e0*/  BSYNC.RECONVERGENT B2 ;  /* 0x0000000000027941 */ /* 0x000fea0003800200 */
.L_x_36832:
        /* <DEDUP_REMOVED lines=42> */
.L_x_36830:
[----:B------:R-:W-:Y:S05]  /*13590*/  BSYNC.RECONVERGENT B1 ;  /* 0x0000000000017941 */ /* 0x000fea0003800200 */
.L_x_36829:
        /* <DEDUP_REMOVED lines=22> */
.L_x_36836:
        /* <DEDUP_REMOVED lines=13> */
.L_x_36838:
[----:B------:R-:W-:Y:S05]  /*137d0*/  BSYNC.RECONVERGENT B2 ;  /* 0x0000000000027941 */ /* 0x000fea0003800200 */
.L_x_36837:
        /* <DEDUP_REMOVED lines=43> */
.L_x_36835:
[----:B------:R-:W-:Y:S05]  /*13a90*/  BSYNC.RECONVERGENT B1 ;  /* 0x0000000000017941 */ /* 0x000fea0003800200 */
.L_x_36834:
        /* <DEDUP_REMOVED lines=21> */
.L_x_36841:
        /* <DEDUP_REMOVED lines=13> */
.L_x_36843:
[----:B------:R-:W-:Y:S05]  /*13cc0*/  BSYNC.RECONVERGENT B2 ;  /* 0x0000000000027941 */ /* 0x000fea0003800200 */
.L_x_36842:
        /* <DEDUP_REMOVED lines=43> */
.L_x_36840:
[----:B------:R-:W-:Y:S05]  /*13f80*/  BSYNC.RECONVERGENT B1 ;  /* 0x0000000000017941 */ /* 0x000fea0003800200 */
.L_x_36839:
        /* <DEDUP_REMOVED lines=21> */
.L_x_36846:
        /* <DEDUP_REMOVED lines=13> */
.L_x_36848:
[----:B------:R-:W-:Y:S05]  /*141b0*/  BSYNC.RECONVERGENT B2 ;  /* 0x0000000000027941 */ /* 0x000fea0003800200 */
.L_x_36847:
        /* <DEDUP_REMOVED lines=43> */
.L_x_36845:
[----:B------:R-:W-:Y:S05]  /*14470*/  BSYNC.RECONVERGENT B1 ;  /* 0x0000000000017941 */ /* 0x000fea0003800200 */
.L_x_36844:
        /* <DEDUP_REMOVED lines=21> */
.L_x_36851:
        /* <DEDUP_REMOVED lines=13> */
.L_x_36853:
[----:B------:R-:W-:Y:S05]  /*146a0*/  BSYNC.RECONVERGENT B2 ;  /* 0x0000000000027941 */ /* 0x000fea0003800200 */
.L_x_36852:
        /* <DEDUP_REMOVED lines=43> */
.L_x_36850:
[----:B------:R-:W-:Y:S05]  /*14960*/  BSYNC.RECONVERGENT B1 ;  /* 0x0000000000017941 */ /* 0x000fea0003800200 */
.L_x_36849:
        /* <DEDUP_REMOVED lines=21> */
.L_x_36856:
        /* <DEDUP_REMOVED lines=13> */
.L_x_36858:
[----:B------:R-:W-:Y:S05]  /*14b90*/  BSYNC.RECONVERGENT B2 ;  /* 0x0000000000027941 */ /* 0x000fea0003800200 */
.L_x_36857:
        /* <DEDUP_REMOVED lines=43> */
.L_x_36855:
[----:B------:R-:W-:Y:S05]  /*14e50*/  BSYNC.RECONVERGENT B1 ;  /* 0x0000000000017941 */ /* 0x000fea0003800200 */
.L_x_36854:
        /* <DEDUP_REMOVED lines=21> */
.L_x_36861:
        /* <DEDUP_REMOVED lines=13> */
.L_x_36863:
[----:B------:R-:W-:Y:S05]  /*15080*/  BSYNC.RECONVERGENT B2 ;  /* 0x0000000000027941 */ /* 0x000fea0003800200 */
.L_x_36862:
        /* <DEDUP_REMOVED lines=43> */
.L_x_36860:
[----:B------:R-:W-:Y:S05]  /*15340*/  BSYNC.RECONVERGENT B1 ;  /* 0x0000000000017941 */ /* 0x000fea0003800200 */
.L_x_36859:
        /* <DEDUP_REMOVED lines=21> */
.L_x_36866:
        /* <DEDUP_REMOVED lines=15> */
.L_x_36868:
[----:B------:R-:W-:Y:S05]  /*15590*/  BSYNC.RECONVERGENT B2 ;  /* 0x0000000000027941 */ /* 0x000fea0003800200 */
.L_x_36867:
        /* <DEDUP_REMOVED lines=43> */
.L_x_36865:
[----:B------:R-:W-:Y:S05]  /*15850*/  BSYNC.RECONVERGENT B1 ;  /* 0x0000000000017941 */ /* 0x000fea0003800200 */
.L_x_36864:
        /* <DEDUP_REMOVED lines=12> */
.L_x_36828:
        /* <DEDUP_REMOVED lines=41> */
.L_x_36872:
        /* <DEDUP_REMOVED lines=13> */
.L_x_36874:
[----:B------:R-:W-:Y:S05]  /*15c80*/  BSYNC.RECONVERGENT B2 ;  /* 0x0000000000027941 */ /* 0x000fea0003800200 */
.L_x_36873:
        /* <DEDUP_REMOVED lines=42> */
.L_x_36871:
[----:B------:R-:W-:Y:S05]  /*15f30*/  BSYNC.RECONVERGENT B1 ;  /* 0x0000000000017941 */ /* 0x000fea0003800200 */
.L_x_36870:
        /* <DEDUP_REMOVED lines=10> */
[----:B------:R-:W-:-:S04]  /*15fe0*/  FSETP.GTU.FTZ.AND P0, PT, R194, R23, PT ;  /* 0x00000017c200720b */ /* 0x000fc80003f1c000 */
        /* <DEDUP_REMOVED lines=14> */
.L_x_36877:
        /* <DEDUP_REMOVED lines=13> */
.L_x_36879:
[----:B------:R-:W-:Y:S05]  /*161a0*/  BSYNC.RECONVERGENT B2 ;  /* 0x0000000000027941 */ /* 0x000fea0003800200 */
.L_x_36878:
        /* <DEDUP_REMOVED lines=43> */
.L_x_36876:
[----:B------:R-:W-:Y:S05]  /*16460*/  BSYNC.RECONVERGENT B1 ;  /* 0x0000000000017941 */ /* 0x000fea0003800200 */
.L_x_36875:
        /* <DEDUP_REMOVED lines=23> */
.L_x_36882:
        /* <DEDUP_REMOVED lines=13> */
.L_x_36884:
[----:B------:R-:W-:Y:S05]  /*166b0*/  BSYNC.RECONVERGENT B2 ;  /* 0x0000000000027941 */ /* 0x000fea0003800200 */
.L_x_36883:
        /* <DEDUP_REMOVED lines=43> */
.L_x_36881:
[----:B------:R-:W-:Y:S05]  /*16970*/  BSYNC.RECONVERGENT B1 ;  /* 0x0000000000017941 */ /* 0x000fea0003800200 */
.L_x_36880:
        /* <DEDUP_REMOVED lines=23> */
.L_x_36887:
        /* <DEDUP_REMOVED lines=13> */
.L_x_36889:
[----:B------:R-:W-:Y:S05]  /*16bc0*/  BSYNC.RECONVERGENT B2 ;  /* 0x0000000000027941 */ /* 0x000fea0003800200 */
.L_x_36888:
        /* <DEDUP_REMOVED lines=43> */
.L_x_36886:
[----:B------:R-:W-:Y:S05]  /*16e80*/  BSYNC.RECONVERGENT B1 ;  /* 0x0000000000017941 */ /* 0x000fea0003800200 */
.L_x_36885:
        /* <DEDUP_REMOVED lines=23> */
.L_x_36892:
        /* <DEDUP_REMOVED lines=13> */
.L_x_36894:
[----:B------:R-:W-:Y:S05]  /*170d0*/  BSYNC.RECONVERGENT B2 ;  /* 0x0000000000027941 */ /* 0x000fea0003800200 */
.L_x_36893:
        /* <DEDUP_REMOVED lines=43> */
.L_x_36891:
[----:B------:R-:W-:Y:S05]  /*17390*/  BSYNC.RECONVERGENT B1 ;  /* 0x0000000000017941 */ /* 0x000fea0003800200 */
.L_x_36890:
        /* <DEDUP_REMOVED lines=23> */
.L_x_36897:
        /* <DEDUP_REMOVED lines=13> */
.L_x_36899:
[----:B------:R-:W-:Y:S05]  /*175e0*/  BSYNC.RECONVERGENT B2 ;  /* 0x0000000000027941 */ /* 0x000fea0003800200 */
.L_x_36898:
        /* <DEDUP_REMOVED lines=43> */
.L_x_36896:
[----:B------:R-:W-:Y:S05]  /*178a0*/  BSYNC.RECONVERGENT B1 ;  /* 0x0000000000017941 */ /* 0x000fea0003800200 */
.L_x_36895:
        /* <DEDUP_REMOVED lines=23> */
.L_x_36902:
        /* <DEDUP_REMOVED lines=13> */
.L_x_36904:
[----:B------:R-:W-:Y:S05]  /*17af0*/  BSYNC.RECONVERGENT B2 ;  /* 0x0000000000027941 */ /* 0x000fea0003800200 */
.L_x_36903:
        /* <DEDUP_REMOVED lines=43> */
.L_x_36901:
[----:B------:R-:W-:Y:S05]  /*17db0*/  BSYNC.RECONVERGENT B1 ;  /* 0x0000000000017941 */ /* 0x000fea0003800200 */
.L_x_36900:
        /* <DEDUP_REMOVED lines=23> */
.L_x_36907:
        /* <DEDUP_REMOVED lines=15> */
.L_x_36909:
[----:B------:R-:W-:Y:S05]  /*18020*/  BSYNC.RECONVERGENT B2 ;  /* 0x0000000000027941 */ /* 0x000fea0003800200 */
.L_x_36908:
        /* <DEDUP_REMOVED lines=43> */
.L_x_36906:
[----:B------:R-:W-:Y:S05]  /*182e0*/  BSYNC.RECONVERGENT B1 ;  /* 0x0000000000017941 */ /* 0x000fea0003800200 */
.L_x_36905:
        /* <DEDUP_REMOVED lines=15> */
.L_x_36869:
        /* <DEDUP_REMOVED lines=16> */
.L_x_36913:
        /* <DEDUP_REMOVED lines=13> */
.L_x_36915:
[----:B------:R-:W-:Y:S05]  /*185b0*/  BSYNC.RECONVERGENT B2 ;  /* 0x0000000000027941 */ /* 0x000fea0003800200 */
.L_x_36914:
        /* <DEDUP_REMOVED lines=42> */
.L_x_36912:
[----:B------:R-:W-:Y:S05]  /*18860*/  BSYNC.RECONVERGENT B1 ;  /* 0x0000000000017941 */ /* 0x000fea0003800200 */
.L_x_36911:
        /* <DEDUP_REMOVED lines=23> */
.L_x_36918:
        /* <DEDUP_REMOVED lines=13> */
.L_x_36920:
[----:B------:R-:W-:Y:S05]  /*18ab0*/  BSYNC.RECONVERGENT B2 ;  /* 0x0000000000027941 */ /* 0x000fea0003800200 */
.L_x_36919:
        /* <DEDUP_REMOVED lines=43> */
.L_x_36917:
[----:B------:R-:W-:Y:S05]  /*18d70*/  BSYNC.RECONVERGENT B1 ;  /* 0x0000000000017941 */ /* 0x000fea0003800200 */
.L_x_36916:
        /* <DEDUP_REMOVED lines=21> */
.L_x_36923:
        /* <DEDUP_REMOVED lines=13> */
.L_x_36925:
[----:B------:R-:W-:Y:S05]  /*18fa0*/  BSYNC.RECONVERGENT B2 ;  /* 0x0000000000027941 */ /* 0x000fea0003800200 */
.L_x_36924:
        /* <DEDUP_REMOVED lines=43> */
.L_x_36922:
[----:B------:R-:W-:Y:S05]  /*19260*/  BSYNC.RECONVERGENT B1 ;  /* 0x0000000000017941 */ /* 0x000fea0003800200 */
.L_x_36921:
        /* <DEDUP_REMOVED lines=21> */
.L_x_36928:
        /* <DEDUP_REMOVED lines=13> */
.L_x_36930:
[----:B------:R-:W-:Y:S05]  /*19490*/  BSYNC.RECONVERGENT B2 ;  /* 0x0000000000027941 */ /* 0x000fea0003800200 */
.L_x_36929:
        /* <DEDUP_REMOVED lines=43> */
.L_x_36927:
[----:B------:R-:W-:Y:S05]  /*19750*/  BSYNC.RECONVERGENT B1 ;  /* 0x0000000000017941 */ /* 0x000fea0003800200 */
.L_x_36926:
        /* <DEDUP_REMOVED lines=21> */
.L_x_36933:
        /* <DEDUP_REMOVED lines=13> */
.L_x_36935:
[----:B------:R-:W-:Y:S05]  /*19980*/  BSYNC.RECONVERGENT B2 ;  /* 0x0000000000027941 */ /* 0x000fea0003800200 */
.L_x_36934:
        /* <DEDUP_REMOVED lines=43> */
.L_x_36932:
[----:B------:R-:W-:Y:S05]  /*19c40*/  BSYNC.RECONVERGENT B1 ;  /* 0x0000000000017941 */ /* 0x000fea0003800200 */
.L_x_36931:
        /* <DEDUP_REMOVED lines=21> */
.L_x_36938:
        /* <DEDUP_REMOVED lines=13> */
.L_x_36940:
[----:B------:R-:W-:Y:S05]  /*19e70*/  BSYNC.RECONVERGENT B2 ;  /* 0x0000000000027941 */ /* 0x000fea0003800200 */
.L_x_36939:
        /* <DEDUP_REMOVED lines=43> */
.L_x_36937:
[----:B------:R-:W-:Y:S05]  /*1a130*/  BSYNC.RECONVERGENT B1 ;  /* 0x0000000000017941 */ /* 0x000fea0003800200 */
.L_x_36936:
        /* <DEDUP_REMOVED lines=21> */
.L_x_36943:
        /* <DEDUP_REMOVED lines=13> */
.L_x_36945:
[----:B------:R-:W-:Y:S05]  /*1a360*/  BSYNC.RECONVERGENT B2 ;  /* 0x0000000000027941 */ /* 0x000fea0003800200 */
.L_x_36944:
        /* <DEDUP_REMOVED lines=43> */
.L_x_36942:
[----:B------:R-:W-:Y:S05]  /*1a620*/  BSYNC.RECONVERGENT B1 ;  /* 0x0000000000017941 */ /* 0x000fea0003800200 */
.L_x_36941:
        /* <DEDUP_REMOVED lines=21> */
.L_x_36948:
        /* <DEDUP_REMOVED lines=15> */
.L_x_36950:
[----:B------:R-:W-:Y:S05]  /*1a870*/  BSYNC.RECONVERGENT B2 ;  /* 0x0000000000027941 */ /* 0x000fea0003800200 */
.L_x_36949:
        /* <DEDUP_REMOVED lines=43> */
.L_x_36947:
[----:B------:R-:W-:Y:S05]  /*1ab30*/  BSYNC.RECONVERGENT B1 ;  /* 0x0000000000017941 */ /* 0x000fea0003800200 */
.L_x_36946:
        /* <DEDUP_REMOVED lines=12> */
.L_x_36910:
        /* <DEDUP_REMOVED lines=41> */
.L_x_36954:
        /* <DEDUP_REMOVED lines=13> */
.L_x_36956:
[----:B------:R-:W-:Y:S05]  /*1af60*/  BSYNC.RECONVERGENT B2 ;  /* 0x0000000000027941 */ /* 0x000fea0003800200 */
.L_x_36955:
        /* <DEDUP_REMOVED lines=42> */
.L_x_36953:
[----:B------:R-:W-:Y:S05]  /*1b210*/  BSYNC.RECONVERGENT B1 ;  /* 0x0000000000017941 */ /* 0x000fea0003800200 */
.L_x_36952:
        /* <DEDUP_REMOVED lines=25> */
.L_x_36959:
        /* <DEDUP_REMOVED lines=13> */
.L_x_36961:
[----:B------:R-:W-:Y:S05]  /*1b480*/  BSYNC.RECONVERGENT B2 ;  /* 0x0000000000027941 */ /* 0x000fea0003800200 */
.L_x_36960:
        /* <DEDUP_REMOVED lines=43> */
.L_x_36958:
[----:B------:R-:W-:Y:S05]  /*1b740*/  BSYNC.RECONVERGENT B1 ;  /* 0x0000000000017941 */ /* 0x000fea0003800200 */
.L_x_36957:
        /* <DEDUP_REMOVED lines=23> */
.L_x_36964:
        /* <DEDUP_REMOVED lines=13> */
.L_x_36966:
[----:B------:R-:W-:Y:S05]  /*1b990*/  BSYNC.RECONVERGENT B2 ;  /* 0x0000000000027941 */ /* 0x000fea0003800200 */
.L_x_36965:
        /* <DEDUP_REMOVED lines=43> */
.L_x_36963:
[----:B------:R-:W-:Y:S05]  /*1bc50*/  BSYNC.RECONVERGENT B1 ;  /* 0x0000000000017941 */ /* 0x000fea0003800200 */
.L_x_36962:
        /* <DEDUP_REMOVED lines=23> */
.L_x_36969:
        /* <DEDUP_REMOVED lines=13> */
.L_x_36971:
[----:B------:R-:W-:Y:S05]  /*1bea0*/  BSYNC.RECONVERGENT B2 ;  /* 0x0000000000027941 */ /* 0x000fea0003800200 */
.L_x_36970:
        /* <DEDUP_REMOVED lines=43> */
.L_x_36968:
[----:B------:R-:W-:Y:S05]  /*1c160*/  BSYNC.RECONVERGENT B1 ;  /* 0x0000000000017941 */ /* 0x000fea0003800200 */
.L_x_36967:
        /* <DEDUP_REMOVED lines=23> */
.L_x_36974:
        /* <DEDUP_REMOVED lines=13> */
.L_x_36976:
[----:B------:R-:W-:Y:S05]  /*1c3b0*/  BSYNC.RECONVERGENT B2 ;  /* 0x0000000000027941 */ /* 0x000fea0003800200 */
.L_x_36975:
        /* <DEDUP_REMOVED lines=43> */
.L_x_36973:
[----:B------:R-:W-:Y:S05]  /*1c670*/  BSYNC.RECONVERGENT B1 ;  /* 0x0000000000017941 */ /* 0x000fea0003800200 */
.L_x_36972:
        /* <DEDUP_REMOVED lines=23> */
.L_x_36979:
        /* <DEDUP_REMOVED lines=13> */
.L_x_36981:
[----:B------:R-:W-:Y:S05]  /*1c8c0*/  BSYNC.RECONVERGENT B2 ;  /* 0x0000000000027941 */ /* 0x000fea0003800200 */
.L_x_36980:
        /* <DEDUP_REMOVED lines=43> */
.L_x_36978:
[----:B------:R-:W-:Y:S05]  /*1cb80*/  BSYNC.RECONVERGENT B1 ;  /* 0x0000000000017941 */ /* 0x000fea0003800200 */
.L_x_36977:
        /* <DEDUP_REMOVED lines=23> */
.L_x_36984:
        /* <DEDUP_REMOVED lines=13> */
.L_x_36986:
[----:B------:R-:W-:Y:S05]  /*1cdd0*/  BSYNC.RECONVERGENT B2 ;  /* 0x0000000000027941 */ /* 0x000fea0003800200 */
.L_x_36985:
        /* <DEDUP_REMOVED lines=43> */
.L_x_36983:
[----:B------:R-:W-:Y:S05]  /*1d090*/  BSYNC.RECONVERGENT B1 ;  /* 0x0000000000017941 */ /* 0x000fea0003800200 */
.L_x_36982:
        /* <DEDUP_REMOVED lines=23> */
.L_x_36989:
        /* <DEDUP_REMOVED lines=15> */
.L_x_36991:
[----:B------:R-:W-:Y:S05]  /*1d300*/  BSYNC.RECONVERGENT B2 ;  /* 0x0000000000027941 */ /* 0x000fea0003800200 */
.L_x_36990:
        /* <DEDUP_REMOVED lines=43> */
.L_x_36988:
[----:B------:R-:W-:Y:S05]  /*1d5c0*/  BSYNC.RECONVERGENT B1 ;  /* 0x0000000000017941 */ /* 0x000fea0003800200 */
.L_x_36987:
        /* <DEDUP_REMOVED lines=15> */
.L_x_36951:
        /* <DEDUP_REMOVED lines=16> */
.L_x_36995:
        /* <DEDUP_REMOVED lines=13> */
.L_x_36997:
[----:B------:R-:W-:Y:S05]  /*1d890*/  BSYNC.RECONVERGENT B2 ;  /* 0x0000000000027941 */ /* 0x000fea0003800200 */
.L_x_36996:
        /* <DEDUP_REMOVED lines=42> */
.L_x_36994:
[----:B------:R-:W-:Y:S05]  /*1db40*/  BSYNC.RECONVERGENT B1 ;  /* 0x0000000000017941 */ /* 0x000fea0003800200 */
.L_x_36993:
        /* <DEDUP_REMOVED lines=23> */
.L_x_37000:
        /* <DEDUP_REMOVED lines=13> */
.L_x_37002:
[----:B------:R-:W-:Y:S05]  /*1dd90*/  BSYNC.RECONVERGENT B2 ;  /* 0x0000000000027941 */ /* 0x000fea0003800200 */
.L_x_37001:
        /* <DEDUP_REMOVED lines=43> */
.L_x_36999:
[----:B------:R-:W-:Y:S05]  /*1e050*/  BSYNC.RECONVERGENT B1 ;  /* 0x0000000000017941 */ /* 0x000fea0003800200 */
.L_x_36998:
        /* <DEDUP_REMOVED lines=21> */
.L_x_37005:
        /* <DEDUP_REMOVED lines=13> */
.L_x_37007:
[----:B------:R-:W-:Y:S05]  /*1e280*/  BSYNC.RECONVERGENT B2 ;  /* 0x0000000000027941 */ /* 0x000fea0003800200 */
.L_x_37006:
        /* <DEDUP_REMOVED lines=43> */
.L_x_37004:
[----:B------:R-:W-:Y:S05]  /*1e540*/  BSYNC.RECONVERGENT B1 ;  /* 0x0000000000017941 */ /* 0x000fea0003800200 */
.L_x_37003:
        /* <DEDUP_REMOVED lines=21> */
.L_x_37010:
        /* <DEDUP_REMOVED lines=13> */
.L_x_37012:
[----:B------:R-:W-:Y:S05]  /*1e770*/  BSYNC.RECONVERGENT B2 ;  /* 0x0000000000027941 */ /* 0x000fea0003800200 */
.L_x_37011:
        /* <DEDUP_REMOVED lines=43> */
.L_x_37009:
[----:B------:R-:W-:Y:S05]  /*1ea30*/  BSYNC.RECONVERGENT B1 ;  /* 0x0000000000017941 */ /* 0x000fea0003800200 */
.L_x_37008:
        /* <DEDUP_REMOVED lines=21> */
.L_x_37015:
        /* <DEDUP_REMOVED lines=13> */
.L_x_37017:
[----:B------:R-:W-:Y:S05]  /*1ec60*/  BSYNC.RECONVERGENT B2 ;  /* 0x0000000000027941 */ /* 0x000fea0003800200 */
.L_x_37016:
        /* <DEDUP_REMOVED lines=43> */
.L_x_37014:
[----:B------:R-:W-:Y:S05]  /*1ef20*/  BSYNC.RECONVERGENT B1 ;  /* 0x0000000000017941 */ /* 0x000fea0003800200 */
.L_x_37013:
        /* <DEDUP_REMOVED lines=21> */
.L_x_37020:
        /* <DEDUP_REMOVED lines=13> */
.L_x_37022:
[----:B------:R-:W-:Y:S05]  /*1f150*/  BSYNC.RECONVERGENT B2 ;  /* 0x0000000000027941 */ /* 0x000fea0003800200 */
.L_x_37021:
        /* <DEDUP_REMOVED lines=43> */
.L_x_37019:
[----:B------:R-:W-:Y:S05]  /*1f410*/  BSYNC.RECONVERGENT B1 ;  /* 0x0000000000017941 */ /* 0x000fea0003800200 */
.L_x_37018:
        /* <DEDUP_REMOVED lines=21> */
.L_x_37025:
        /* <DEDUP_REMOVED lines=13> */
.L_x_37027:
[----:B------:R-:W-:Y:S05]  /*1f640*/  BSYNC.RECONVERGENT B2 ;  /* 0x0000000000027941 */ /* 0x000fea0003800200 */
.L_x_37026:
        /* <DEDUP_REMOVED lines=43> */
.L_x_37024:
[----:B------:R-:W-:Y:S05]  /*1f900*/  BSYNC.RECONVERGENT B1 ;  /* 0x0000000000017941 */ /* 0x000fea0003800200 */
.L_x_37023:
        /* <DEDUP_REMOVED lines=21> */
.L_x_37030:
        /* <DEDUP_REMOVED lines=15> */
.L_x_37032:
[----:B------:R-:W-:Y:S05]  /*1fb50*/  BSYNC.RECONVERGENT B2 ;  /* 0x0000000000027941 */ /* 0x000fea0003800200 */
.L_x_37031:
        /* <DEDUP_REMOVED lines=43> */
.L_x_37029:
[----:B------:R-:W-:Y:S05]  /*1fe10*/  BSYNC.RECONVERGENT B1 ;  /* 0x0000000000017941 */ /* 0x000fea0003800200 */
.L_x_37028:
        /* <DEDUP_REMOVED lines=12> */
.L_x_36992:
        /* <DEDUP_REMOVED lines=41> */
.L_x_37036:
        /* <DEDUP_REMOVED lines=13> */
.L_x_37038:
[----:B------:R-:W-:Y:S05]  /*20240*/  BSYNC.RECONVERGENT B2 ;  /* 0x0000000000027941 */ /* 0x000fea0003800200 */
.L_x_37037:
        /* <DEDUP_REMOVED lines=42> */
.L_x_37035:
[----:B------:R-:W-:Y:S05]  /*204f0*/  BSYNC.RECONVERGENT B1 ;  /* 0x0000000000017941 */ /* 0x000fea0003800200 */
.L_x_37034:
        /* <DEDUP_REMOVED lines=25> */
.L_x_37041:
        /* <DEDUP_REMOVED lines=13> */
.L_x_37043:
[----:B------:R-:W-:Y:S05]  /*20760*/  BSYNC.RECONVERGENT B2 ;  /* 0x0000000000027941 */ /* 0x000fea0003800200 */
.L_x_37042:
        /* <DEDUP_REMOVED lines=43> */
.L_x_37040:
[----:B------:R-:W-:Y:S05]  /*20a20*/  BSYNC.RECONVERGENT B1 ;  /* 0x0000000000017941 */ /* 0x000fea0003800200 */
.L_x_37039:
        /* <DEDUP_REMOVED lines=23> */
.L_x_37046:
        /* <DEDUP_REMOVED lines=13> */
.L_x_37048:
[----:B------:R-:W-:Y:S05]  /*20c70*/  BSYNC.RECONVERGENT B2 ;  /* 0x0000000000027941 */ /* 0x000fea0003800200 */
.L_x_37047:
        /* <DEDUP_REMOVED lines=43> */
.L_x_37045:
[----:B------:R-:W-:Y:S05]  /*20f30*/  BSYNC.RECONVERGENT B1 ;  /* 0x0000000000017941 */ /* 0x000fea0003800200 */
.L_x_37044:
        /* <DEDUP_REMOVED lines=23> */
.L_x_37051:
        /* <DEDUP_REMOVED lines=13> */
.L_x_37053:
[----:B------:R-:W-:Y:S05]  /*21180*/  BSYNC.RECONVERGENT B2 ;  /* 0x0000000000027941 */ /* 0x000fea0003800200 */
.L_x_37052:
        /* <DEDUP_REMOVED lines=43> */
.L_x_37050:
[----:B------:R-:W-:Y:S05]  /*21440*/  BSYNC.RECONVERGENT B1 ;  /* 0x0000000000017941 */ /* 0x000fea0003800200 */
.L_x_37049:
        /* <DEDUP_REMOVED lines=23> */
.L_x_37056:
        /* <DEDUP_REMOVED lines=13> */
.L_x_37058:
[----:B------:R-:W-:Y:S05]  /*21690*/  BSYNC.RECONVERGENT B2 ;  /* 0x0000000000027941 */ /* 0x000fea0003800200 */
.L_x_37057:
        /* <DEDUP_REMOVED lines=43> */
.L_x_37055:
[----:B------:R-:W-:Y:S05]  /*21950*/  BSYNC.RECONVERGENT B1 ;  /* 0x0000000000017941 */ /* 0x000fea0003800200 */
.L_x_37054:
        /* <DEDUP_REMOVED lines=23> */
.L_x_37061:
        /* <DEDUP_REMOVED lines=13> */
.L_x_37063:
[----:B------:R-:W-:Y:S05]  /*21ba0*/  BSYNC.RECONVERGENT B2 ;  /* 0x0000000000027941 */ /* 0x000fea0003800200 */
.L_x_37062:
        /* <DEDUP_REMOVED lines=43> */
.L_x_37060:
[----:B------:R-:W-:Y:S05]  /*21e60*/  BSYNC.RECONVERGENT B1 ;  /* 0x0000000000017941 */ /* 0x000fea0003800200 */
.L_x_37059:
        /* <DEDUP_REMOVED lines=23> */
.L_x_37066:
        /* <DEDUP_REMOVED lines=13> */
.L_x_37068:
[----:B------:R-:W-:Y:S05]  /*220b0*/  BSYNC.RECONVERGENT B2 ;  /* 0x0000000000027941 */ /* 0x000fea0003800200 */
.L_x_37067:
        /* <DEDUP_REMOVED lines=43> */
.L_x_37065:
[----:B------:R-:W-:Y:S05]  /*22370*/  BSYNC.RECONVERGENT B1 ;  /* 0x0000000000017941 */ /* 0x000fea0003800200 */
.L_x_37064:
        /* <DEDUP_REMOVED lines=23> */
.L_x_37071:
        /* <DEDUP_REMOVED lines=15> */
.L_x_37073:
[----:B------:R-:W-:Y:S05]  /*225e0*/  BSYNC.RECONVERGENT B2 ;  /* 0x0000000000027941 */ /* 0x000fea0003800200 */
.L_x_37072:
        /* <DEDUP_REMOVED lines=43> */
.L_x_37070:
[----:B------:R-:W-:Y:S05]  /*228a0*/  BSYNC.RECONVERGENT B1 ;  /* 0x0000000000017941 */ /* 0x000fea0003800200 */
.L_x_37069:
        /* <DEDUP_REMOVED lines=15> */
.L_x_37033:
        /* <DEDUP_REMOVED lines=16> */
.L_x_37077:
        /* <DEDUP_REMOVED lines=13> */
.L_x_37079:
[----:B------:R-:W-:Y:S05]  /*22b70*/  BSYNC.RECONVERGENT B2 ;  /* 0x0000000000027941 */ /* 0x000fea0003800200 */
.L_x_37078:
        /* <DEDUP_REMOVED lines=42> */
.L_x_37076:
[----:B------:R-:W-:Y:S05]  /*22e20*/  BSYNC.RECONVERGENT B1 ;  /* 0x0000000000017941 */ /* 0x000fea0003800200 */
.L_x_37075:
        /* <DEDUP_REMOVED lines=23> */
.L_x_37082:
        /* <DEDUP_REMOVED lines=13> */
.L_x_37084:
[----:B------:R-:W-:Y:S05]  /*23070*/  BSYNC.RECONVERGENT B2 ;  /* 0x0000000000027941 */ /* 0x000fea0003800200 */
.L_x_37083:
        /* <DEDUP_REMOVED lines=43> */
.L_x_37081:
[----:B------:R-:W-:Y:S05]  /*23330*/  BSYNC.RECONVERGENT B1 ;  /* 0x0000000000017941 */ /* 0x000fea0003800200 */
.L_x_37080:
        /* <DEDUP_REMOVED lines=21> */
.L_x_37087:
        /* <DEDUP_REMOVED lines=13> */
.L_x_37089:
[----:B------:R-:W-:Y:S05]  /*23560*/  BSYNC.RECONVERGENT B2 ;  /* 0x0000000000027941 */ /* 0x000fea0003800200 */
.L_x_37088:
        /* <DEDUP_REMOVED lines=43> */
.L_x_37086:
[----:B------:R-:W-:Y:S05]  /*23820*/  BSYNC.RECONVERGENT B1 ;  /* 0x0000000000017941 */ /* 0x000fea0003800200 */
.L_x_37085:
        /* <DEDUP_REMOVED lines=21> */
.L_x_37092:
        /* <DEDUP_REMOVED lines=13> */
.L_x_37094:
[----:B------:R-:W-:Y:S05]  /*23a50*/  BSYNC.RECONVERGENT B2 ;  /* 0x0000000000027941 */ /* 0x000fea0003800200 */
.L_x_37093:
        /* <DEDUP_REMOVED lines=43> */
.L_x_37091:
[----:B------:R-:W-:Y:S05]  /*23d10*/  BSYNC.RECONVERGENT B1 ;  /* 0x0000000000017941 */ /* 0x000fea0003800200 */
.L_x_37090:
        /* <DEDUP_REMOVED lines=21> */
.L_x_37097:
        /* <DEDUP_REMOVED lines=13> */
.L_x_37099:
[----:B------:R-:W-:Y:S05]  /*23f40*/  BSYNC.RECONVERGENT B2 ;  /* 0x0000000000027941 */ /* 0x000fea0003800200 */
.L_x_37098:
        /* <DEDUP_REMOVED lines=43> */
.L_x_37096:
[----:B------:R-:W-:Y:S05]  /*24200*/  BSYNC.RECONVERGENT B1 ;  /* 0x0000000000017941 */ /* 0x000fea0003800200 */
.L_x_37095:
        /* <DEDUP_REMOVED lines=21> */
.L_x_37102:
        /* <DEDUP_REMOVED lines=13> */
.L_x_37104:
[----:B------:R-:W-:Y:S05]  /*24430*/  BSYNC.RECONVERGENT B2 ;  /* 0x0000000000027941 */ /* 0x000fea0003800200 */
.L_x_37103:
        /* <DEDUP_REMOVED lines=43> */
.L_x_37101:
[----:B------:R-:W-:Y:S05]  /*246f0*/  BSYNC.RECONVERGENT B1 ;  /* 0x0000000000017941 */ /* 0x000fea0003800200 */
.L_x_37100:
        /* <DEDUP_REMOVED lines=21> */
.L_x_37107:
        /* <DEDUP_REMOVED lines=13> */
.L_x_37109:
[----:B------:R-:W-:Y:S05]  /*24920*/  BSYNC.RECONVERGENT B2 ;  /* 0x0000000000027941 */ /* 0x000fea0003800200 */
.L_x_37108:
        /* <DEDUP_REMOVED lines=43> */
.L_x_37106:
[----:B------:R-:W-:Y:S05]  /*24be0*/  BSYNC.RECONVERGENT B1 ;  /* 0x0000000000017941 */ /* 0x000fea0003800200 */
.L_x_37105:
        /* <DEDUP_REMOVED lines=21> */
.L_x_37112:
        /* <DEDUP_REMOVED lines=15> */
.L_x_37114:
[----:B------:R-:W-:Y:S05]  /*24e30*/  BSYNC.RECONVERGENT B2 ;  /* 0x0000000000027941 */ /* 0x000fea0003800200 */
.L_x_37113:
        /* <DEDUP_REMOVED lines=43> */
.L_x_37111:
[----:B------:R-:W-:Y:S05]  /*250f0*/  BSYNC.RECONVERGENT B1 ;  /* 0x0000000000017941 */ /* 0x000fea0003800200 */
.L_x_37110:
        /* <DEDUP_REMOVED lines=12> */
.L_x_37074:
        /* <DEDUP_REMOVED lines=41> */
.L_x_37118:
        /* <DEDUP_REMOVED lines=13> */
.L_x_37120:
[----:B------:R-:W-:Y:S05]  /*25520*/  BSYNC.RECONVERGENT B2 ;  /* 0x0000000000027941 */ /* 0x000fea0003800200 */
.L_x_37119:
        /* <DEDUP_REMOVED lines=43> */
.L_x_37117:
[----:B------:R-:W-:Y:S05]  /*257e0*/  BSYNC.RECONVERGENT B1 ;  /* 0x0000000000017941 */ /* 0x000fea0003800200 */
.L_x_37116:
        /* <DEDUP_REMOVED lines=25> */
.L_x_37123:
        /* <DEDUP_REMOVED lines=13> */
.L_x_37125:
[----:B------:R-:W-:Y:S05]  /*25a50*/  BSYNC.RECONVERGENT B2 ;  /* 0x0000000000027941 */ /* 0x000fea0003800200 */
.L_x_37124:
        /* <DEDUP_REMOVED lines=43> */
.L_x_37122:
[----:B------:R-:W-:Y:S05]  /*25d10*/  BSYNC.RECONVERGENT B1 ;  /* 0x0000000000017941 */ /* 0x000fea0003800200 */
.L_x_37121:
        /* <DEDUP_REMOVED lines=23> */
.L_x_37128:
        /* <DEDUP_REMOVED lines=13> */
.L_x_37130:
[----:B------:R-:W-:Y:S05]  /*25f60*/  BSYNC.RECONVERGENT B2 ;  /* 0x0000000000027941 */ /* 0x000fea0003800200 */
.L_x_37129:
        /* <DEDUP_REMOVED lines=43> */
.L_x_37127:
[----:B------:R-:W-:Y:S05]  /*26220*/  BSYNC.RECONVERGENT B1 ;  /* 0x0000000000017941 */ /* 0x000fea0003800200 */
.L_x_37126:
        /* <DEDUP_REMOVED lines=23> */
.L_x_37133:
        /* <DEDUP_REMOVED lines=13> */
.L_x_37135:
[----:B------:R-:W-:Y:S05]  /*26470*/  BSYNC.RECONVERGENT B2 ;  /* 0x0000000000027941 */ /* 0x000fea0003800200 */
.L_x_37134:
        /* <DEDUP_REMOVED lines=43> */
.L_x_37132:
[----:B------:R-:W-:Y:S05]  /*26730*/  BSYNC.RECONVERGENT B1 ;  /* 0x0000000000017941 */ /* 0x000fea0003800200 */
.L_x_37131:
        /* <DEDUP_REMOVED lines=23> */
.L_x_37138:
        /* <DEDUP_REMOVED lines=13> */
.L_x_37140:
[----:B------:R-:W-:Y:S05]  /*26980*/  BSYNC.RECONVERGENT B2 ;  /* 0x0000000000027941 */ /* 0x000fea0003800200 */
.L_x_37139:
        /* <DEDUP_REMOVED lines=43> */
.L_x_37137:
[----:B------:R-:W-:Y:S05]  /*26c40*/  BSYNC.RECONVERGENT B1 ;  /* 0x0000000000017941 */ /* 0x000fea0003800200 */
.L_x_37136:
        /* <DEDUP_REMOVED lines=23> */
.L_x_37143:
        /* <DEDUP_REMOVED lines=13> */
.L_x_37145:
[----:B------:R-:W-:Y:S05]  /*26e90*/  BSYNC.RECONVERGENT B2 ;  /* 0x0000000000027941 */ /* 0x000fea0003800200 */
.L_x_37144:
        /* <DEDUP_REMOVED lines=43> */
.L_x_37142:
[----:B------:R-:W-:Y:S05]  /*27150*/  BSYNC.RECONVERGENT B1 ;  /* 0x0000000000017941 */ /* 0x000fea0003800200 */
.L_x_37141:
        /* <DEDUP_REMOVED lines=23> */
.L_x_37148:
        /* <DEDUP_REMOVED lines=13> */
.L_x_37150:
[----:B------:R-:W-:Y:S05]  /*273a0*/  BSYNC.RECONVERGENT B2 ;  /* 0x0000000000027941 */ /* 0x000fea0003800200 */
.L_x_37149:
        /* <DEDUP_REMOVED lines=43> */
.L_x_37147:
[----:B------:R-:W-:Y:S05]  /*27660*/  BSYNC.RECONVERGENT B1 ;  /* 0x0000000000017941 */ /* 0x000fea0003800200 */
.L_x_37146:
        /* <DEDUP_REMOVED lines=23> */
.L_x_37153:
        /* <DEDUP_REMOVED lines=15> */
.L_x_37155:
[----:B------:R-:W-:Y:S05]  /*278d0*/  BSYNC.RECONVERGENT B2 ;  /* 0x0000000000027941 */ /* 0x000fea0003800200 */
.L_x_37154:
        /* <DEDUP_REMOVED lines=43> */
.L_x_37152:
[----:B------:R-:W-:Y:S05]  /*27b90*/  BSYNC.RECONVERGENT B1 ;  /* 0x0000000000017941 */ /* 0x000fea0003800200 */
.L_x_37151:
        /* <DEDUP_REMOVED lines=15> */
.L_x_37115:
        /* <DEDUP_REMOVED lines=16> */
.L_x_37159:
        /* <DEDUP_REMOVED lines=13> */
.L_x_37161:
[----:B------:R-:W-:Y:S05]  /*27e60*/  BSYNC.RECONVERGENT B2 ;  /* 0x0000000000027941 */ /* 0x000fea0003800200 */
.L_x_37160:
        /* <DEDUP_REMOVED lines=43> */
.L_x_37158:
[----:B------:R-:W-:Y:S05]  /*28120*/  BSYNC.RECONVERGENT B1 ;  /* 0x0000000000017941 */ /* 0x000fea0003800200 */
.L_x_37157:
        /* <DEDUP_REMOVED lines=23> */
.L_x_37164:
        /* <DEDUP_REMOVED lines=13> */
.L_x_37166:
[----:B------:R-:W-:Y:S05]  /*28370*/  BSYNC.RECONVERGENT B2 ;  /* 0x0000000000027941 */ /* 0x000fea0003800200 */
.L_x_37165:
        /* <DEDUP_REMOVED lines=43> */
.L_x_37163:
[----:B------:R-:W-:Y:S05]  /*28630*/  BSYNC.RECONVERGENT B1 ;  /* 0x0000000000017941 */ /* 0x000fea0003800200 */
.L_x_37162:
        /* <DEDUP_REMOVED lines=21> */
.L_x_37169:
        /* <DEDUP_REMOVED lines=13> */
.L_x_37171:
[----:B------:R-:W-:Y:S05]  /*28860*/  BSYNC.RECONVERGENT B2 ;  /* 0x0000000000027941 */ /* 0x000fea0003800200 */
.L_x_37170:
        /* <DEDUP_REMOVED lines=43> */
.L_x_37168:
[----:B------:R-:W-:Y:S05]  /*28b20*/  BSYNC.RECONVERGENT B1 ;  /* 0x0000000000017941 */ /* 0x000fea0003800200 */
.L_x_37167:
        /* <DEDUP_REMOVED lines=21> */
.L_x_37174:
        /* <DEDUP_REMOVED lines=13> */
.L_x_37176:
[----:B------:R-:W-:Y:S05]  /*28d50*/  BSYNC.RECONVERGENT B2 ;  /* 0x0000000000027941 */ /* 0x000fea0003800200 */
.L_x_37175:
        /* <DEDUP_REMOVED lines=43> */
.L_x_37173:
[----:B------:R-:W-:Y:S05]  /*29010*/  BSYNC.RECONVERGENT B1 ;  /* 0x0000000000017941 */ /* 0x000fea0003800200 */
.L_x_37172:
[----:B------:R-:W-:Y:S01]  /*29020*/  ISETP.NE.AND P4, PT, R163, 0x1, PT ;  /* 0x00000001a300780c */ /* 0x000fe20003f85270 */
[----:B------:R-:W-:Y:S01]  /*29030*/  HADD2.F32 R165, -RZ, R165.H1_H1 ;  /* 0x300000a5ffa57230 */ /* 0x000fe20000004100 */
[----:B------:R-:W-:Y:S01]  /*29040*/  I2FP.F32.U32 R160, R161 ;  /* 0x000000a100a07245 */ /* 0x000fe20000201000 */
[----:B------:R-:W-:Y:S01]  /*29050*/  BSSY.RECONVERGENT B1, `(.L_x_37177) ;  /* 0x000004b000017945 */ /* 0x000fe20003800200 */
[----:B------:R-:W-:Y:S01]  /*29060*/  IMAD.MOV.U32 R162, RZ, RZ, 0x2 ;  /* 0x00000002ffa27424 */ /* 0x000fe200078e00ff */
[----:B------:R-:W-:Y:S01]  /*29070*/  MOV R161, R14 ;  /* 0x0000000e00a17202 */ /* 0x000fe20000000f00 */
[----:B------:R-:W-:Y:S01]  /*29080*/  FMUL.FTZ R165, R165, R26 ;  /* 0x0000001aa5a57220 */ /* 0x000fe20000410000 */
[----:B------:R-:W-:-:S03]  /*29090*/  FFMA.FTZ R160, R160, R25, 1.1641532182693481445e-10 ;  /* 0x2f000000a0a07423 */ /* 0x000fc60000010019 */
[----:B------:R-:W-:Y:S02]  /*290a0*/  FMUL.FTZ R165, R165, R24 ;  /* 0x00000018a5a57220 */ /* 0x000fe40000410000 */
        /* <DEDUP_REMOVED lines=12> */
.L_x_37179:
        /* <DEDUP_REMOVED lines=13> */
.L_x_37181:
[----:B------:R-:W-:Y:S05]  /*29240*/  BSYNC.RECONVERGENT B2 ;  /* 0x0000000000027941 */ /* 0x000fea0003800200 */
.L_x_37180:
        /* <DEDUP_REMOVED lines=43> */
.L_x_37178:
[----:B------:R-:W-:Y:S05]  /*29500*/  BSYNC.RECONVERGENT B1 ;  /* 0x0000000000017941 */ /* 0x000fea0003800200 */
.L_x_37177:
        /* <DEDUP_REMOVED lines=21> */
.L_x_37184:
        /* <DEDUP_REMOVED lines=13> */
.L_x_37186:
[----:B------:R-:W-:Y:S05]  /*29730*/  BSYNC.RECONVERGENT B2 ;  /* 0x0000000000027941 */ /* 0x000fea0003800200 */
.L_x_37185:
        /* <DEDUP_REMOVED lines=43> */
.L_x_37183:
[----:B------:R-:W-:Y:S05]  /*299f0*/  BSYNC.RECONVERGENT B1 ;  /* 0x0000000000017941 */ /* 0x000fea0003800200 */
.L_x_37182:
        /* <DEDUP_REMOVED lines=21> */
.L_x_37189:
        /* <DEDUP_REMOVED lines=13> */
.L_x_37191:
[----:B------:R-:W-:Y:S05]  /*29c20*/  BSYNC.RECONVERGENT B2 ;  /* 0x0000000000027941 */ /* 0x000fea0003800200 */
.L_x_37190:
        /* <DEDUP_REMOVED lines=43> */
.L_x_37188:
[----:B------:R-:W-:Y:S05]  /*29ee0*/  BSYNC.RECONVERGENT B1 ;  /* 0x0000000000017941 */ /* 0x000fea0003800200 */
.L_x_37187:
        /* <DEDUP_REMOVED lines=21> */
.L_x_37194:
        /* <DEDUP_REMOVED lines=15> */
.L_x_37196:
[----:B------:R-:W-:Y:S05]  /*2a130*/  BSYNC.RECONVERGENT B2 ;  /* 0x0000000000027941 */ /* 0x000fea0003800200 */
.L_x_37195:
        /* <DEDUP_REMOVED lines=43> */
.L_x_37193:
[----:B------:R-:W-:Y:S05]  /*2a3f0*/  BSYNC.RECONVERGENT B1 ;  /* 0x0000000000017941 */ /* 0x000fea0003800200 */
.L_x_37192:
        /* <DEDUP_REMOVED lines=12> */
.L_x_37156:
        /* <DEDUP_REMOVED lines=17> */
[----:B------:R-:W-:Y:S02]  /*2a5d0*/  SEL R169, RZ, 0x1, !P3 ;  /* 0x00000001ffa97807 */ /* 0x000fe40005800000 */
        /* <DEDUP_REMOVED lines=55> */
[----:B------:R-:W-:Y:S02]  /*2a950*/  LOP3.LUT R25, R228, R169, RZ, 0xfc, !PT ;  /* 0x000000a9e4197212 */ /* 0x000fe400078efcff */
[----:B------:R-:W-:Y:S01]  /*2a960*/  LOP3.LUT R24, R24, R165, RZ, 0xfc, !PT ;  /* 0x000000a518187212 */ /* 0x000fe200078efcff */
[----:B------:R-:W-:-:S04]  /*2a970*/  FADD.FTZ R168, R23, R224 ;  /* 0x000000e017a87221 */ /* 0x000fc80000010000 */
        /* <DEDUP_REMOVED lines=157> */
.L_x_37210:
[----:B------:R-:W-:Y:S01]  /*2b350*/  FMUL.FTZ R23, R31, R31 ;  /* 0x0000001f1f177220 */ /* 0x000fe20000410000 */
[----:B------:R-:W-:Y:S01]  /*2b360*/  PLOP3.LUT P1, PT, PT, PT, UP1, 0x40, 0x4 ;  /* 0x000000000004781c */ /* 0x000fe20003f2e818 */
[----:B-1----:R-:W-:Y:S01]  /*2b370*/  FADD.FTZ R161, R160, R161 ;  /* 0x000000a1a0a17221 */ /* 0x002fe20000010000 */
[----:B------:R-:W-:Y:S01]  /*2b380*/  PLOP3.LUT P2, PT, PT, PT, UP1, 0x40, 0x4 ;  /* 0x000000000004781c */ /* 0x000fe20003f4e818 */
[----:B------:R-:W1:Y:S01]  /*2b390*/  @!P0 LDC.64 R28, c[0x0][0x3c0] ;  /* 0x0000f000ff1c8b82 */ /* 0x000e620000000a00 */
[----:B------:R-:W-:Y:S01]  /*2b3a0*/  FSEL R30, R23, RZ, !P1 ;  /* 0x000000ff171e7208 */ /* 0x000fe20004800000 */
[----:B------:R-:W-:Y:S01]  /*2b3b0*/  FFMA.FTZ R23, R161, R24, UR15 ;  /* 0x0000000fa1177e23 */ /* 0x000fe20008010018 */
[----:B------:R-:W-:-:S03]  /*2b3c0*/  FSEL R161, R31, RZ, P2 ;  /* 0x000000ff1fa17208 */ /* 0x000fc60001000000 */
[----:B------:R-:W-:Y:S02]  /*2b3d0*/  FADD.FTZ R23, R23, R30 ;  /* 0x0000001e17177221 */ /* 0x000fe40000010000 */
[C---:B------:R-:W-:Y:S01]  /*2b3e0*/  FADD.FTZ R10, -R161.reuse, R10 ;  /* 0x0000000aa10a7221 */ /* 0x040fe20000010100 */
[C---:B------:R-:W-:Y:S01]  /*2b3f0*/  FADD.FTZ R9, -R161.reuse, R9 ;  /* 0x00000009a1097221 */ /* 0x040fe20000010100 */
[C---:B------:R-:W-:Y:S01]  /*2b400*/  FADD.FTZ R8, -R161.reuse, R8 ;  /* 0x00000008a1087221 */ /* 0x040fe20000010100 */
        /* <DEDUP_REMOVED lines=62> */
[C---:B--2---:R-:W-:Y:S01]  /*2b7f0*/  FMUL.FTZ R161, R23.reuse, R10 ;  /* 0x0000000a17a17220 */ /* 0x044fe20000410000 */
[----:B------:R-:W0:Y:S01]  /*2b800*/  @!P0 LDC.64 R24, c[0x0][0x3c8] ;  /* 0x0000f200ff188b82 */ /* 0x000e220000000a00 */
        /* <DEDUP_REMOVED lines=14> */
[----:B------:R-:W2:Y:S01]  /*2b8f0*/  LDC.64 R168, c[0x0][0x428] ;  /* 0x00010a00ffa87b82 */ /* 0x000ea20000000a00 */
[C---:B------:R-:W-:Y:S01]  /*2b900*/  FMUL.FTZ R194, R23.reuse, R207 ;  /* 0x000000cf17c27220 */ /* 0x040fe20000410000 */
[----:B------:R-:W-:Y:S01]  /*2b910*/  FMUL.FTZ R207, R23, R30 ;  /* 0x0000001e17cf7220 */ /* 0x000fe20000410000 */
[----:B------:R-:W-:Y:S01]  /*2b920*/  FFMA.FTZ R30, R7, R152, R88 ;  /* 0x00000098071e7223 */ /* 0x000fe20000010058 */
[----:B------:R-:W-:Y:S01]  /*2b930*/  FFMA.FTZ R7, R5, R154, R90 ;  /* 0x0000009a05077223 */ /* 0x000fe2000001005a */
[----:B------:R-:W-:Y:S01]  /*2b940*/  FFMA.FTZ R5, R6, R153, R89 ;  /* 0x0000009906057223 */ /* 0x000fe20000010059 */
[----:B-1----:R-:W-:-:S04]  /*2b950*/  @!P0 IMAD.WIDE R28, R19, 0x4, R28 ;  /* 0x00000004131c8825 */ /* 0x002fc800078e021c */
[----:B------:R-:W-:Y:S01]  /*2b960*/  FFMA.FTZ R4, R4, R155, R91 ;  /* 0x0000009b04047223 */ /* 0x000fe2000001005b */
[----:B------:R-:W-:Y:S01]  /*2b970*/  FFMA.FTZ R22, R22, R151, R87 ;  /* 0x0000009716167223 */ /* 0x000fe20000010057 */
[----:B------:R-:W-:Y:S01]  /*2b980*/  FMUL.FTZ R163, R23, R172 ;  /* 0x000000ac17a37220 */ /* 0x000fe20000410000 */
[----:B------:R-:W-:Y:S01]  /*2b990*/  F2FP.F16.F32.PACK_AB R6, R5, R30 ;  /* 0x0000001e0506723e */ /* 0x000fe200000000ff */
[----:B0-----:R-:W-:-:S04]  /*2b9a0*/  @!P0 IMAD.WIDE R24, R19, 0x4, R24 ;  /* 0x0000000413188825 */ /* 0x001fc800078e0218 */
[----:B------:R-:W-:Y:S01]  /*2b9b0*/  FFMA.FTZ R5, R9, R158, R94 ;  /* 0x0000009e09057223 */ /* 0x000fe2000001005e */
[----:B------:R0:W-:Y:S01]  /*2b9c0*/  @!P0 STG.E desc[UR8][R28.64], R31 ;  /* 0x0000001f1c008986 */ /* 0x0001e2000c101908 */
        /* <DEDUP_REMOVED lines=59> */
[----:B0-----:R-:W-:Y:S01]  /*2bd80*/  FFMA.FTZ R23, R28, R145, R81 ;  /* 0x000000911c177223 */ /* 0x001fe20000010051 */
[----:B------:R-:W-:Y:S01]  /*2bd90*/  F2FP.F16.F32.PACK_AB R25, R22, R9 ;  /* 0x000000091619723e */ /* 0x000fe200000000ff */
[----:B------:R-:W-:Y:S01]  /*2bda0*/  FFMA.FTZ R28, R31, R140, R76 ;  /* 0x0000008c1f1c7223 */ /* 0x000fe2000001004c */
[----:B------:R-:W-:Y:S01]  /*2bdb0*/  FFMA.FTZ R9, R178, R141, R77 ;  /* 0x0000008db2097223 */ /* 0x000fe2000001004d */
[----:B------:R-:W-:Y:S01]  /*2bdc0*/  F2FP.F16.F32.PACK_AB R4, R161, R4 ;  /* 0x00000004a104723e */ /* 0x000fe200000000ff */
[----:B------:R-:W-:Y:S01]  /*2bdd0*/  FFMA.FTZ R29, R177, R142, R78 ;  /* 0x0000008eb11d7223 */ /* 0x000fe2000001004e */
[----:B------:R-:W-:Y:S01]  /*2bde0*/  F2FP.F16.F32.PACK_AB R26, R23, R26 ;  /* 0x0000001a171a723e */ /* 0x000fe200000000ff */
[----:B------:R-:W-:Y:S01]  /*2bdf0*/  FFMA.FTZ R31, R181, R138, R74 ;  /* 0x0000008ab51f7223 */ /* 0x000fe2000001004a */
[----:B------:R-:W-:Y:S01]  /*2be00*/  F2FP.F16.F32.PACK_AB R28, R9, R28 ;  /* 0x0000001c091c723e */ /* 0x000fe200000000ff */
[----:B--2---:R-:W-:Y:S01]  /*2be10*/  IMAD.WIDE.U32 R8, R12, 0x10, R168 ;  /* 0x000000100c087825 */ /* 0x004fe200078e00a8 */
[----:B------:R-:W-:-:S03]  /*2be20*/  F2FP.F16.F32.PACK_AB R27, R174, R27 ;  /* 0x0000001bae1b723e */ /* 0x000fc600000000ff */
[----:B------:R-:W-:Y:S01]  /*2be30*/  FFMA.FTZ R184, R184, R139, R75 ;  /* 0x0000008bb8b87223 */ /* 0x000fe2000001004b */
[----:B------:R-:W-:Y:S01]  /*2be40*/  FFMA.FTZ R23, R182, R137, R73 ;  /* 0x00000089b6177223 */ /* 0x000fe20000010049 */
[----:B------:R-:W-:Y:S01]  /*2be50*/  FFMA.FTZ R180, R180, R143, R79 ;  /* 0x0000008fb4b47223 */ /* 0x000fe2000001004f */
[----:B------:R-:W-:Y:S01]  /*2be60*/  F2FP.F16.F32.PACK_AB R24, R0, R3 ;  /* 0x000000030018723e */ /* 0x000fe200000000ff */
[----:B------:R-:W-:Y:S01]  /*2be70*/  IMAD.WIDE.U32 R178, R2, 0x10, R168 ;  /* 0x0000001002b27825 */ /* 0x000fe200078e00a8 */
[----:B------:R0:W-:Y:S01]  /*2be80*/  STG.E.128 desc[UR8][R8.64], R4 ;  /* 0x0000000408007986 */ /* 0x0001e2000c101d08 */
[----:B------:R-:W-:Y:S02]  /*2be90*/  F2FP.F16.F32.PACK_AB R31, R184, R31 ;  /* 0x0000001fb81f723e */ /* 0x000fe400000000ff */
[----:B------:R-:W-:Y:S01]  /*2bea0*/  FFMA.FTZ R170, R170, R127, R63 ;  /* 0x0000007faaaa7223 */ /* 0x000fe2000001003f */
[----:B------:R-:W-:Y:S01]  /*2beb0*/  F2FP.F16.F32.PACK_AB R30, R23, R30 ;  /* 0x0000001e171e723e */ /* 0x000fe200000000ff */
[----:B------:R-:W-:Y:S01]  /*2bec0*/  IMAD.WIDE.U32 R174, R175, 0x10, R168 ;  /* 0x00000010afae7825 */ /* 0x000fe200078e00a8 */
[----:B------:R-:W-:Y:S01]  /*2bed0*/  F2FP.F16.F32.PACK_AB R29, R180, R29 ;  /* 0x0000001db41d723e */ /* 0x000fe200000000ff */
[----:B------:R1:W-:Y:S02]  /*2bee0*/  STG.E.128 desc[UR8][R178.64], R24 ;  /* 0x00000018b2007986 */ /* 0x0003e4000c101d08 */
        /* <DEDUP_REMOVED lines=21> */
[----:B--2---:R-:W-:Y:S01]  /*2c040*/  FFMA.FTZ R28, R171, R116, R52 ;  /* 0x00000074ab1c7223 */ /* 0x004fe20000010034 */
[----:B------:R-:W-:Y:S01]  /*2c050*/  F2FP.F16.F32.PACK_AB R25, R170, R25 ;  /* 0x00000019aa19723e */ /* 0x000fe200000000ff */
[----:B------:R-:W-:Y:S01]  /*2c060*/  FFMA.FTZ R29, R200, R121, R57 ;  /* 0x00000079c81d7223 */ /* 0x000fe20000010039 */
[----:B------:R-:W0:Y:S01]  /*2c070*/  LDC.64 R170, c[0x0][0x380] ;  /* 0x0000e000ffaa7b82 */ /* 0x000e220000000a00 */
        /* <DEDUP_REMOVED lines=38> */
[----:B------:R-:W-:Y:S01]  /*2c2e0*/  F2FP.F16.F32.PACK_AB R172, R9, R172 ;  /* 0x000000ac09ac723e */ /* 0x000fe200000000ff */
[----:B0-----:R-:W-:Y:S01]  /*2c2f0*/  IMAD R19, R170, 0x4, R19 ;  /* 0x00000004aa137824 */ /* 0x001fe200078e0213 */
[----:B------:R-:W-:Y:S01]  /*2c300*/  F2FP.F16.F32.PACK_AB R179, R204, R223 ;  /* 0x000000dfccb3723e */ /* 0x000fe200000000ff */
[----:B------:R1:W-:Y:S01]  /*2c310*/  STG.E.128 desc[UR8][R160.64], R28 ;  /* 0x0000001ca0007986 */ /* 0x0003e2000c101d08 */
[----:B------:R-:W-:-:S02]  /*2c320*/  F2FP.F16.F32.PACK_AB R178, R166, R219 ;  /* 0x000000dba6b2723e */ /* 0x000fc400000000ff */
[----:B------:R-:W-:Y:S01]  /*2c330*/  F2FP.F16.F32.PACK_AB R177, R226, R217 ;  /* 0x000000d9e2b1723e */ /* 0x000fe200000000ff */
[----:B------:R1:W-:Y:S01]  /*2c340*/  STG.E.128 desc[UR8][R162.64], R172 ;  /* 0x000000aca2007986 */ /* 0x0003e2000c101d08 */
[----:B------:R-:W-:Y:S02]  /*2c350*/  F2FP.F16.F32.PACK_AB R176, R224, R213 ;  /* 0x000000d5e0b0723e */ /* 0x000fe400000000ff */
[----:B------:R-:W-:-:S03]  /*2c360*/  ISETP.GE.AND P0, PT, R19, R171, PT ;  /* 0x000000ab1300720c */ /* 0x000fc60003f06270 */
[----:B------:R1:W-:Y:S10]  /*2c370*/  STG.E.128 desc[UR8][R168.64], R176 ;  /* 0x000000b0a8007986 */ /* 0x0003f4000c101d08 */
[----:B------:R-:W-:Y:S05]  /*2c380*/  @!P0 BRA `(.L_x_37198) ;  /* 0xfffffd4800708947 */ /* 0x000fea000383ffff */
[----:B------:R-:W-:Y:S05]  /*2c390*/  BSYNC B0 ;  /* 0x0000000000007941 */ /* 0x000fea0003800000 */
.L_x_36541:
[----:B------:R-:W-:Y:S05]  /*2c3a0*/  EXIT ;  /* 0x000000000000794d */ /* 0x000fea0003800000 */
.L_x_37197:
        /* <DEDUP_REMOVED lines=8> */
.L_x_37200:
[----:B------:R-:W-:Y:S05]  /*2c430*/  BSYNC B1 ;  /* 0x0000000000017941 */ /* 0x000fea0003800000 */
.L_x_37199:
        /* <DEDUP_REMOVED lines=9> */
.L_x_37201:
[----:B------:R-:W-:Y:S02]  /*2c4d0*/  IMAD.MOV.U32 R165, RZ, RZ, 0x4 ;  /* 0x00000004ffa57424 */ /* 0x000fe400078e00ff */
[----:B------:R-:W-:-:S04]  /*2c4e0*/  IMAD.MOV.U32 R24, RZ, RZ, R161 ;  /* 0x000000ffff187224 */ /* 0x000fc800078e00a1 */
[----:B------:R-:W-:-:S05]  /*2c4f0*/  FADD.FTZ R28, R25, R24 ;  /* 0x00000018191c7221 */ /* 0x000fca0000010000 */
[----:B------:R-:W-:-:S07]  /*2c500*/  MOV R163, R28 ;  /* 0x0000001c00a37202 */ /* 0x000fce0000000f00 */
[----:B------:R-:W-:Y:S05]  /*2c510*/  WARPSYNC.COLLECTIVE R162, `(.L_x_37202) ;  /* 0x00000000a2087348 */ /* 0x000fea0003c00000 */
[----:B------:R0:W1:Y:S02]  /*2c520*/  SHFL.BFLY P1, R161, R163, R165, R168 ;  /* 0x0c0000a5a3a17389 */ /* 0x00006400000200a8 */
[----:B01----:R-:W-:Y:S05]  /*2c530*/  ENDCOLLECTIVE ;  /* 0x000000000000791b */ /* 0x003fea0003800000 */
.L_x_37202:
[----:B------:R-:W-:Y:S01]  /*2c540*/  HFMA2 R165, -RZ, RZ, 0, 4.76837158203125e-07 ;  /* 0x00000008ffa57431 */ /* 0x000fe200000001ff */
[----:B------:R-:W-:-:S05]  /*2c550*/  MOV R29, R161 ;  /* 0x000000a1001d7202 */ /* 0x000fca0000000f00 */
[----:B------:R-:W-:-:S04]  /*2c560*/  FADD.FTZ R29, R28, R29 ;  /* 0x0000001d1c1d7221 */ /* 0x000fc80000010000 */
[----:B------:R-:W-:-:S07]  /*2c570*/  IMAD.MOV.U32 R163, RZ, RZ, R29 ;  /* 0x000000ffffa37224 */ /* 0x000fce00078e001d */
[----:B------:R-:W-:Y:S05]  /*2c580*/  WARPSYNC.COLLECTIVE R162, `(.L_x_37203) ;  /* 0x00000000a2087348 */ /* 0x000fea0003c00000 */
[----:B------:R0:W1:Y:S02]  /*2c590*/  SHFL.BFLY P1, R161, R163, R165, R168 ;  /* 0x0c0000a5a3a17389 */ /* 0x00006400000200a8 */
[----:B01----:R-:W-:Y:S05]  /*2c5a0*/  ENDCOLLECTIVE ;  /* 0x000000000000791b */ /* 0x003fea0003800000 */
.L_x_37203:
        /* <DEDUP_REMOVED lines=8> */
.L_x_37204:
        /* <DEDUP_REMOVED lines=136> */
.L_x_37205:
[----:B------:R-:W-:Y:S02]  /*2ceb0*/  IMAD.MOV.U32 R165, RZ, RZ, 0x2 ;  /* 0x00000002ffa57424 */ /* 0x000fe400078e00ff */
[----:B------:R-:W-:-:S04]  /*2cec0*/  IMAD.MOV.U32 R28, RZ, RZ, R161 ;  /* 0x000000ffff1c7224 */ /* 0x000fc800078e00a1 */
[----:B------:R-:W-:-:S05]  /*2ced0*/  FADD.FTZ R28, R23, R28 ;  /* 0x0000001c171c7221 */ /* 0x000fca0000010000 */
[----:B------:R-:W-:-:S07]  /*2cee0*/  MOV R163, R28 ;  /* 0x0000001c00a37202 */ /* 0x000fce0000000f00 */
[----:B------:R-:W-:Y:S05]  /*2cef0*/  WARPSYNC.COLLECTIVE R162, `(.L_x_37206) ;  /* 0x00000000a2087348 */ /* 0x000fea0003c00000 */
[----:B------:R0:W1:Y:S02]  /*2cf00*/  SHFL.BFLY P1, R161, R163, R165, R168 ;  /* 0x0c0000a5a3a17389 */ /* 0x00006400000200a8 */
[----:B01----:R-:W-:Y:S05]  /*2cf10*/  ENDCOLLECTIVE ;  /* 0x000000000000791b */ /* 0x003fea0003800000 */
.L_x_37206:
[----:B------:R-:W-:Y:S01]  /*2cf20*/  HFMA2 R165, -RZ, RZ, 0, 2.384185791015625e-07 ;  /* 0x00000004ffa57431 */ /* 0x000fe200000001ff */
[----:B------:R-:W-:-:S05]  /*2cf30*/  MOV R25, R161 ;  /* 0x000000a100197202 */ /* 0x000fca0000000f00 */
[----:B------:R-:W-:-:S04]  /*2cf40*/  FADD.FTZ R25, R28, R25 ;  /* 0x000000191c197221 */ /* 0x000fc80000010000 */
[----:B------:R-:W-:-:S07]  /*2cf50*/  IMAD.MOV.U32 R163, RZ, RZ, R25 ;  /* 0x000000ffffa37224 */ /* 0x000fce00078e0019 */
[----:B------:R-:W-:Y:S05]  /*2cf60*/  WARPSYNC.COLLECTIVE R162, `(.L_x_37207) ;  /* 0x00000000a2087348 */ /* 0x000fea0003c00000 */
[----:B------:R0:W1:Y:S02]  /*2cf70*/  SHFL.BFLY P1, R161, R163, R165, R168 ;  /* 0x0c0000a5a3a17389 */ /* 0x00006400000200a8 */
[----:B01----:R-:W-:Y:S05]  /*2cf80*/  ENDCOLLECTIVE ;  /* 0x000000000000791b */ /* 0x003fea0003800000 */
.L_x_37207:
[----:B------:R-:W-:Y:S02]  /*2cf90*/  IMAD.MOV.U32 R165, RZ, RZ, 0x8 ;  /* 0x00000008ffa57424 */ /* 0x000fe400078e00ff */
[----:B------:R-:W-:-:S04]  /*2cfa0*/  IMAD.MOV.U32 R30, RZ, RZ, R161 ;  /* 0x000000ffff1e7224 */ /* 0x000fc800078e00a1 */
[----:B------:R-:W-:-:S05]  /*2cfb0*/  FADD.FTZ R30, R25, R30 ;  /* 0x0000001e191e7221 */ /* 0x000fca0000010000 */
[----:B------:R-:W-:-:S07]  /*2cfc0*/  MOV R163, R30 ;  /* 0x0000001e00a37202 */ /* 0x000fce0000000f00 */
[----:B------:R-:W-:Y:S05]  /*2cfd0*/  WARPSYNC.COLLECTIVE R162, `(.L_x_37208) ;  /* 0x00000000a2087348 */ /* 0x000fea0003c00000 */
[----:B------:R0:W1:Y:S02]  /*2cfe0*/  SHFL.BFLY P1, R161, R163, R165, R168 ;  /* 0x0c0000a5a3a17389 */ /* 0x00006400000200a8 */
[----:B01----:R-:W-:Y:S05]  /*2cff0*/  ENDCOLLECTIVE ;  /* 0x000000000000791b */ /* 0x003fea0003800000 */
.L_x_37208:
[----:B------:R-:W-:Y:S01]  /*2d000*/  HFMA2 R165, -RZ, RZ, 0, 9.5367431640625e-07 ;  /* 0x00000010ffa57431 */ /* 0x000fe200000001ff */
[----:B------:R-:W-:-:S05]  /*2d010*/  MOV R29, R161 ;  /* 0x000000a1001d7202 */ /* 0x000fca0000000f00 */
[----:B------:R-:W-:-:S04]  /*2d020*/  FADD.FTZ R160, R30, R29 ;  /* 0x0000001d1ea07221 */ /* 0x000fc80000010000 */
[----:B------:R-:W-:-:S07]  /*2d030*/  IMAD.MOV.U32 R163, RZ, RZ, R160 ;  /* 0x000000ffffa37224 */ /* 0x000fce00078e00a0 */
[----:B------:R-:W-:Y:S05]  /*2d040*/  WARPSYNC.COLLECTIVE R162, `(.L_x_37209) ;  /* 0x00000000a2087348 */ /* 0x000fea0003c00000 */
[----:B------:R0:W1:Y:S02]  /*2d050*/  SHFL.BFLY P1, R161, R163, R165, R168 ;  /* 0x0c0000a5a3a17389 */ /* 0x00006400000200a8 */
[----:B01----:R-:W-:Y:S05]  /*2d060*/  ENDCOLLECTIVE ;  /* 0x000000000000791b */ /* 0x003fea0003800000 */
.L_x_37209:
[----:B------:R-:W-:Y:S05]  /*2d070*/  BRA `(.L_x_37210) ;  /* 0xffffffe000b47947 */ /* 0x000fea000383ffff */
.L_x_37211:
        /* <DEDUP_REMOVED lines=16> */
.L_x_71509:


//--------------------- .text._ZN10layer_norm13ln_fwd_kernelINS_13Kernel_traitsIf6__halfS2_S2_fjLj2048ELj1ELj4ELj1ELj16ENS_18Kernel_traits_baseILj2048EfS2_S2_S2_fjLj128EEEEELb1ELb0ELb1ELb0EEEvNS_9FwdParamsE --------------------------
	.section	.text._ZN10layer_norm13ln_fwd_kernelINS_13Kernel_traitsIf6__halfS2_S2_fjLj2048ELj1ELj4ELj1ELj16ENS_18Kernel_traits_baseILj2048EfS2_S2_S2_fjLj128EEEEELb1ELb0ELb1ELb0EEEvNS_9FwdParamsE,"ax",@progbits
	.align	128
        .global         _ZN10layer_norm13ln_fwd_kernelINS_13Kernel_traitsIf6__halfS2_S2_fjLj2048ELj1ELj4ELj1ELj16ENS_18Kernel_traits_baseILj2048EfS2_S2_S2_fjLj128EEEEELb1ELb0ELb1ELb0EEEvNS_9FwdParamsE
        .type           _ZN10layer_norm13ln_fwd_kernelINS_13Kernel_traitsIf6__halfS2_S2_fjLj2048ELj1ELj4ELj1ELj16ENS_18Kernel_traits_baseILj2048EfS2_S2_S2_fjLj128EEEEELb1ELb0ELb1ELb0EEEvNS_9FwdParamsE,@function
        .size           _ZN10layer_norm13ln_fwd_kernelINS_13Kernel_traitsIf6__halfS2_S2_fjLj2048ELj1ELj4ELj1ELj16ENS_18Kernel_traits_baseILj2048EfS2_S2_S2_fjLj128EEEEELb1ELb0ELb1ELb0EEEvNS_9FwdParamsE,(.L_x_71510 - _ZN10layer_norm13ln_fwd_kernelINS_13Kernel_traitsIf6__halfS2_S2_fjLj2048ELj1ELj4ELj1ELj16ENS_18Kernel_traits_baseILj2048EfS2_S2_S2_fjLj128EEEEELb1ELb0ELb1ELb0EEEvNS_9FwdParamsE)
        .other          _ZN10layer_norm13ln_fwd_kernelINS_13Kernel_traitsIf6__halfS2_S2_fjLj2048ELj1ELj4ELj1ELj16ENS_18Kernel_traits_baseILj2048EfS2_S2_S2_fjLj128EEEEELb1ELb0ELb1ELb0EEEvNS_9FwdParamsE,@"STO_CUDA_ENTRY STV_DEFAULT"
_ZN10layer_norm13ln_fwd_kernelINS_13Kernel_traitsIf6__halfS2_S2_fjLj2048ELj1ELj4ELj1ELj16ENS_18Kernel_traits_baseILj2048EfS2_S2_S2_fjLj128EEEEELb1ELb0ELb1ELb0EEEvNS_9FwdParamsE:
.text._ZN10layer_norm13ln_fwd_kernelINS_13Kernel_traitsIf6__halfS2_S2_fjLj2048ELj1ELj4ELj1ELj16ENS_18Kernel_traits_baseILj2048EfS2_S2_S2_fjLj128EEEEELb1ELb0ELb1ELb0EEEvNS_9FwdParamsE:
        /* <DEDUP_REMOVED lines=136> */
.L_x_37213:
        /* <DEDUP_REMOVED lines=79> */
.L_x_37214:
[----:B------:R-:W-:Y:S05]  /*0d70*/  BSYNC.RECONVERGENT B0 ;  /* 0x0000000000007941 */ /* 0x000fea0003800200 */
.L_x_37212:
        /* <DEDUP_REMOVED lines=71> */
.L_x_38191:
        /* <DEDUP_REMOVED lines=28> */
.L_x_37219:
[----:B------:R-:W-:Y:S05]  /*13b0*/  BSYNC.RECONVERGENT B2 ;  /* 0x0000000000027941 */ /* 0x000fea0003800200 */
.L_x_37218:
        /* <DEDUP_REMOVED lines=28> */
.L_x_37225:
        /* <DEDUP_REMOVED lines=13> */
.L_x_37227:
[----:B------:R-:W-:Y:S05]  /*1650*/  BSYNC.RECONVERGENT B4 ;  /* 0x0000000000047941 */ /* 0x000fea0003800200 */
.L_x_37226:
        /* <DEDUP_REMOVED lines=41> */
.L_x_37224:
[----:B------:R-:W-:Y:S05]  /*18f0*/  BSYNC.RECONVERGENT B3 ;  /* 0x0000000000037941 */ /* 0x000fea0003800200 */
.L_x_37223:
        /* <DEDUP_REMOVED lines=11> */
.L_x_37222:
[----:B------:R-:W-:Y:S05]  /*19b0*/  BSYNC.RECONVERGENT B2 ;  /* 0x0000000000027941 */ /* 0x000fea0003800200 */
.L_x_37221:
        /* <DEDUP_REMOVED lines=22> */
.L_x_37232:
        /* <DEDUP_REMOVED lines=13> */
.L_x_37234:
[----:B------:R-:W-:Y:S05]  /*1bf0*/  BSYNC.RECONVERGENT B4 ;  /* 0x0000000000047941 */ /* 0x000fea0003800200 */
.L_x_37233:
        /* <DEDUP_REMOVED lines=42> */
.L_x_37231:
[----:B------:R-:W-:Y:S05]  /*1ea0*/  BSYNC.RECONVERGENT B3 ;  /* 0x0000000000037941 */ /* 0x000fea0003800200 */
.L_x_37230:
        /* <DEDUP_REMOVED lines=11> */
.L_x_37229:
[----:B------:R-:W-:Y:S05]  /*1f60*/  BSYNC.RECONVERGENT B2 ;  /* 0x0000000000027941 */ /* 0x000fea0003800200 */
.L_x_37228:
        /* <DEDUP_REMOVED lines=22> */
.L_x_37239:
        /* <DEDUP_REMOVED lines=13> */
.L_x_37241:
[----:B------:R-:W-:Y:S05]  /*21a0*/  BSYNC.RECONVERGENT B4 ;  /* 0x0000000000047941 */ /* 0x000fea0003800200 */
.L_x_37240:
        /* <DEDUP_REMOVED lines=42> */
.L_x_37238:
[----:B------:R-:W-:Y:S05]  /*2450*/  BSYNC.RECONVERGENT B3 ;  /* 0x0000000000037941 */ /* 0x000fea0003800200 */
.L_x_37237:
        /* <DEDUP_REMOVED lines=11> */
.L_x_37236:
[----:B------:R-:W-:Y:S05]  /*2510*/  BSYNC.RECONVERGENT B2 ;  /* 0x0000000000027941 */ /* 0x000fea0003800200 */
.L_x_37235:
        /* <DEDUP_REMOVED lines=22> */
.L_x_37246:
        /* <DEDUP_REMOVED lines=13> */
.L_x_37248:
[----:B------:R-:W-:Y:S05]  /*2750*/  BSYNC.RECONVERGENT B4 ;  /* 0x0000000000047941 */ /* 0x000fea0003800200 */
.L_x_37247:
        /* <DEDUP_REMOVED lines=42> */
.L_x_37245:
[----:B------:R-:W-:Y:S05]  /*2a00*/  BSYNC.RECONVERGENT B3 ;  /* 0x0000000000037941 */ /* 0x000fea0003800200 */
.L_x_37244:
        /* <DEDUP_REMOVED lines=11> */
.L_x_37243:
[----:B------:R-:W-:Y:S05]  /*2ac0*/  BSYNC.RECONVERGENT B2 ;  /* 0x0000000000027941 */ /* 0x000fea0003800200 */
.L_x_37242:
        /* <DEDUP_REMOVED lines=22> */
.L_x_37253:
        /* <DEDUP_REMOVED lines=13> */
.L_x_37255:
[----:B------:R-:W-:Y:S05]  /*2d00*/  BSYNC.RECONVERGENT B4 ;  /* 0x0000000000047941 */ /* 0x000fea0003800200 */
.L_x_37254:
        /* <DEDUP_REMOVED lines=41> */
.L_x_37252:
[----:B------:R-:W-:Y:S05]  /*2fa0*/  BSYNC.RECONVERGENT B3 ;  /* 0x0000000000037941 */ /* 0x000fea0003800200 */
.L_x_37251:
        /* <DEDUP_REMOVED lines=11> */
.L_x_37250:
[----:B------:R-:W-:Y:S05]  /*3060*/  BSYNC.RECONVERGENT B2 ;  /* 0x0000000000027941 */ /* 0x000fea0003800200 */
.L_x_37249:
        /* <DEDUP_REMOVED lines=22> */
.L_x_37260:
        /* <DEDUP_REMOVED lines=13> */
.L_x_37262:
[----:B------:R-:W-:Y:S05]  /*32a0*/  BSYNC.RECONVERGENT B4 ;  /* 0x0000000000047941 */ /* 0x000fea0003800200 */
.L_x_37261:
        /* <DEDUP_REMOVED lines=42> */
.L_x_37259:
[----:B------:R-:W-:Y:S05]  /*3550*/  BSYNC.RECONVERGENT B3 ;  /* 0x0000000000037941 */ /* 0x000fea0003800200 */
.L_x_37258:
        /* <DEDUP_REMOVED lines=11> */
.L_x_37257:
[----:B------:R-:W-:Y:S05]  /*3610*/  BSYNC.RECONVERGENT B2 ;  /* 0x0000000000027941 */ /* 0x000fea0003800200 */
.L_x_37256:
        /* <DEDUP_REMOVED lines=22> */
.L_x_37267:
        /* <DEDUP_REMOVED lines=13> */
.L_x_37269:
[----:B------:R-:W-:Y:S05]  /*3850*/  BSYNC.RECONVERGENT B4 ;  /* 0x0000000000047941 */ /* 0x000fea0003800200 */
.L_x_37268:
        /* <DEDUP_REMOVED lines=41> */
.L_x_37266:
[----:B------:R-:W-:Y:S05]  /*3af0*/  BSYNC.RECONVERGENT B3 ;  /* 0x0000000000037941 */ /* 0x000fea0003800200 */
.L_x_37265:
        /* <DEDUP_REMOVED lines=11> */
.L_x_37264:
[----:B------:R-:W-:Y:S05]  /*3bb0*/  BSYNC.RECONVERGENT B2 ;  /* 0x0000000000027941 */ /* 0x000fea0003800200 */
.L_x_37263:
        /* <DEDUP_REMOVED lines=22> */
.L_x_37274:
        /* <DEDUP_REMOVED lines=13> */
.L_x_37276:
[----:B------:R-:W-:Y:S05]  /*3df0*/  BSYNC.RECONVERGENT B4 ;  /* 0x0000000000047941 */ /* 0x000fea0003800200 */
.L_x_37275:
        /* <DEDUP_REMOVED lines=42> */
.L_x_37273:
[----:B------:R-:W-:Y:S05]  /*40a0*/  BSYNC.RECONVERGENT B3 ;  /* 0x0000000000037941 */ /* 0x000fea0003800200 */
.L_x_37272:
        /* <DEDUP_REMOVED lines=11> */
.L_x_37271:
[----:B------:R-:W-:Y:S05]  /*4160*/  BSYNC.RECONVERGENT B2 ;  /* 0x0000000000027941 */ /* 0x000fea0003800200 */
.L_x_37270:
[----:B------:R-:W-:Y:S02]  /*4170*/  F2FP.F16.F32.PACK_AB R167, RZ, R205 ;  /* 0x000000cdffa7723e */ /* 0x000fe400000000ff */
[----:B------:R-:W-:Y:S02]  /*4180*/  PRMT R166, R234, 0x5410, R166 ;  /* 0x00005410eaa67816 */ /* 0x000fe400000000a6 */
[----:B------:R-:W-:Y:S02]  /*4190*/  PRMT R165, R231, 0x5410, R233 ;  /* 0x00005410e7a57816 */ /* 0x000fe400000000e9 */
[----:B------:R-:W-:Y:S02]  /*41a0*/  PRMT R164, R220, 0x5410, R230 ;  /* 0x00005410dca47816 */ /* 0x000fe400000000e6 */
[----:B------:R-:W-:Y:S01]  /*41b0*/  PRMT R167, R232, 0x5410, R167 ;  /* 0x00005410e8a77816 */ /* 0x000fe200000000a7 */
[----:B------:R-:W-:Y:S06]  /*41c0*/  BRA `(.L_x_37277) ;  /* 0x0000002800bc7947 */ /* 0x000fec0003800000 */
.L_x_37220:
        /* <DEDUP_REMOVED lines=21> */
.L_x_37282:
        /* <DEDUP_REMOVED lines=13> */
.L_x_37284:
[----:B------:R-:W-:Y:S05]  /*43f0*/  BSYNC.RECONVERGENT B4 ;  /* 0x0000000000047941 */ /* 0x000fea0003800200 */
.L_x_37283:
        /* <DEDUP_REMOVED lines=41> */
.L_x_37281:
[----:B------:R-:W-:Y:S05]  /*4690*/  BSYNC.RECONVERGENT B3 ;  /* 0x0000000000037941 */ /* 0x000fea0003800200 */
.L_x_37280:
        /* <DEDUP_REMOVED lines=9> */
.L_x_37279:
[----:B------:R-:W-:Y:S05]  /*4730*/  BSYNC.RECONVERGENT B2 ;  /* 0x0000000000027941 */ /* 0x000fea0003800200 */
.L_x_37278:
        /* <DEDUP_REMOVED lines=18> */
.L_x_37289:
        /* <DEDUP_REMOVED lines=13> */
.L_x_37291:
[----:B------:R-:W-:Y:S05]  /*4930*/  BSYNC.RECONVERGENT B4 ;  /* 0x0000000000047941 */ /* 0x000fea0003800200 */
.L_x_37290:
        /* <DEDUP_REMOVED lines=42> */
.L_x_37288:
[----:B------:R-:W-:Y:S05]  /*4be0*/  BSYNC.RECONVERGENT B3 ;  /* 0x0000000000037941 */ /* 0x000fea0003800200 */
.L_x_37287:
        /* <DEDUP_REMOVED lines=9> */
.L_x_37286:
[----:B------:R-:W-:Y:S05]  /*4c80*/  BSYNC.RECONVERGENT B2 ;  /* 0x0000000000027941 */ /* 0x000fea0003800200 */
.L_x_37285:
        /* <DEDUP_REMOVED lines=18> */
.L_x_37296:
        /* <DEDUP_REMOVED lines=13> */
.L_x_37298:
[----:B------:R-:W-:Y:S05]  /*4e80*/  BSYNC.RECONVERGENT B4 ;  /* 0x0000000000047941 */ /* 0x000fea0003800200 */
.L_x_37297:
        /* <DEDUP_REMOVED lines=42> */
.L_x_37295:
[----:B------:R-:W-:Y:S05]  /*5130*/  BSYNC.RECONVERGENT B3 ;  /* 0x0000000000037941 */ /* 0x000fea0003800200 */
.L_x_37294:
        /* <DEDUP_REMOVED lines=9> */
.L_x_37293:
[----:B------:R-:W-:Y:S05]  /*51d0*/  BSYNC.RECONVERGENT B2 ;  /* 0x0000000000027941 */ /* 0x000fea0003800200 */
.L_x_37292:
        /* <DEDUP_REMOVED lines=18> */
.L_x_37303:
        /* <DEDUP_REMOVED lines=13> */
.L_x_37305:
[----:B------:R-:W-:Y:S05]  /*53d0*/  BSYNC.RECONVERGENT B4 ;  /* 0x0000000000047941 */ /* 0x000fea0003800200 */
.L_x_37304:
        /* <DEDUP_REMOVED lines=42> */
.L_x_37302:
[----:B------:R-:W-:Y:S05]  /*5680*/  BSYNC.RECONVERGENT B3 ;  /* 0x0000000000037941 */ /* 0x000fea0003800200 */
.L_x_37301:
        /* <DEDUP_REMOVED lines=9> */
.L_x_37300:
[----:B------:R-:W-:Y:S05]  /*5720*/  BSYNC.RECONVERGENT B2 ;  /* 0x0000000000027941 */ /* 0x000fea0003800200 */
.L_x_37299:
        /* <DEDUP_REMOVED lines=18> */
.L_x_37310:
        /* <DEDUP_REMOVED lines=13> */
.L_x_37312:
[----:B------:R-:W-:Y:S05]  /*5920*/  BSYNC.RECONVERGENT B4 ;  /* 0x0000000000047941 */ /* 0x000fea0003800200 */
.L_x_37311:
        /* <DEDUP_REMOVED lines=42> */
.L_x_37309:
[----:B------:R-:W-:Y:S05]  /*5bd0*/  BSYNC.RECONVERGENT B3 ;  /* 0x0000000000037941 */ /* 0x000fea0003800200 */
.L_x_37308:
        /* <DEDUP_REMOVED lines=9> */
.L_x_37307:
[----:B------:R-:W-:Y:S05]  /*5c70*/  BSYNC.RECONVERGENT B2 ;  /* 0x0000000000027941 */ /* 0x000fea0003800200 */
.L_x_37306:
        /* <DEDUP_REMOVED lines=18> */
.L_x_37317:
        /* <DEDUP_REMOVED lines=13> */
.L_x_37319:
[----:B------:R-:W-:Y:S05]  /*5e70*/  BSYNC.RECONVERGENT B4 ;  /* 0x0000000000047941 */ /* 0x000fea0003800200 */
.L_x_37318:
        /* <DEDUP_REMOVED lines=42> */
.L_x_37316:
[----:B------:R-:W-:Y:S05]  /*6120*/  BSYNC.RECONVERGENT B3 ;  /* 0x0000000000037941 */ /* 0x000fea0003800200 */
.L_x_37315:
        /* <DEDUP_REMOVED lines=9> */
.L_x_37314:
[----:B------:R-:W-:Y:S05]  /*61c0*/  BSYNC.RECONVERGENT B2 ;  /* 0x0000000000027941 */ /* 0x000fea0003800200 */
.L_x_37313:
        /* <DEDUP_REMOVED lines=18> */
.L_x_37324:
        /* <DEDUP_REMOVED lines=13> */
.L_x_37326:
[----:B------:R-:W-:Y:S05]  /*63c0*/  BSYNC.RECONVERGENT B4 ;  /* 0x0000000000047941 */ /* 0x000fea0003800200 */
.L_x_37325:
        /* <DEDUP_REMOVED lines=42> */
.L_x_37323:
[----:B------:R-:W-:Y:S05]  /*6670*/  BSYNC.RECONVERGENT B3 ;  /* 0x0000000000037941 */ /* 0x000fea0003800200 */
.L_x_37322:
        /* <DEDUP_REMOVED lines=9> */
.L_x_37321:
[----:B------:R-:W-:Y:S05]  /*6710*/  BSYNC.RECONVERGENT B2 ;  /* 0x0000000000027941 */ /* 0x000fea0003800200 */
.L_x_37320:
        /* <DEDUP_REMOVED lines=18> */
.L_x_37331:
        /* <DEDUP_REMOVED lines=13> */
.L_x_37333:
[----:B------:R-:W-:Y:S05]  /*6910*/  BSYNC.RECONVERGENT B4 ;  /* 0x0000000000047941 */ /* 0x000fea0003800200 */
.L_x_37332:
        /* <DEDUP_REMOVED lines=42> */
.L_x_37330:
[----:B------:R-:W-:Y:S05]  /*6bc0*/  BSYNC.RECONVERGENT B3 ;  /* 0x0000000000037941 */ /* 0x000fea0003800200 */
.L_x_37329:
        /* <DEDUP_REMOVED lines=9> */
.L_x_37328:
[----:B------:R-:W-:Y:S05]  /*6c60*/  BSYNC.RECONVERGENT B2 ;  /* 0x0000000000027941 */ /* 0x000fea0003800200 */
.L_x_37327:
[----:B------:R-:W-:Y:S02]  /*6c70*/  F2FP.F16.F32.PACK_AB R167, RZ, R205 ;  /* 0x000000cdffa7723e */ /* 0x000fe400000000ff */
[----:B------:R-:W-:Y:S02]  /*6c80*/  PRMT R166, R233, 0x5410, R234 ;  /* 0x00005410e9a67816 */ /* 0x000fe400000000ea */
[----:B------:R-:W-:Y:S02]  /*6c90*/  PRMT R165, R231, 0x5410, R232 ;  /* 0x00005410e7a57816 */ /* 0x000fe400000000e8 */
[----:B------:R-:W-:Y:S02]  /*6ca0*/  PRMT R164, R230, 0x5410, R229 ;  /* 0x00005410e6a47816 */ /* 0x000fe400000000e5 */
[----:B------:R-:W-:-:S07]  /*6cb0*/  PRMT R167, R220, 0x5410, R167 ;  /* 0x00005410dca77816 */ /* 0x000fce00000000a7 */
.L_x_37277:
        /* <DEDUP_REMOVED lines=26> */
.L_x_37335:
[----:B------:R-:W-:Y:S05]  /*6e60*/  BSYNC.RECONVERGENT B2 ;  /* 0x0000000000027941 */ /* 0x000fea0003800200 */
.L_x_37334:
[----:B------:R-:W-:Y:S01]  /*6e70*/  VIADD R224, R224, 0x20 ;  /* 0x00000020e0e07836 */ /* 0x000fe20000000000 */
[----:B------:R-:W-:-:S07]  /*6e80*/  IADD3 R223, PT, PT, R223, 0x20, RZ ;  /* 0x00000020dfdf7810 */ /* 0x000fce0007ffe0ff */
.L_x_37217:
[----:B------:R-:W-:Y:S05]  /*6e90*/  BSYNC.RECONVERGENT B1 ;  /* 0x0000000000017941 */ /* 0x000fea0003800200 */
.L_x_37216:
        /* <DEDUP_REMOVED lines=10> */
.L_x_37339:
[----:B------:R-:W-:Y:S05]  /*6f40*/  BSYNC.RECONVERGENT B2 ;  /* 0x0000000000027941 */ /* 0x000fea0003800200 */
.L_x_37338:
        /* <DEDUP_REMOVED lines=28> */
.L_x_37345:
        /* <DEDUP_REMOVED lines=13> */
.L_x_37347:
[----:B------:R-:W-:Y:S05]  /*71e0*/  BSYNC.RECONVERGENT B4 ;  /* 0x0000000000047941 */ /* 0x000fea0003800200 */
.L_x_37346:
        /* <DEDUP_REMOVED lines=41> */
.L_x_37344:
[----:B------:R-:W-:Y:S05]  /*7480*/  BSYNC.RECONVERGENT B3 ;  /* 0x0000000000037941 */ /* 0x000fea0003800200 */
.L_x_37343:
        /* <DEDUP_REMOVED lines=11> */
.L_x_37342:
[----:B------:R-:W-:Y:S05]  /*7540*/  BSYNC.RECONVERGENT B2 ;  /* 0x0000000000027941 */ /* 0x000fea0003800200 */
.L_x_37341:
        /* <DEDUP_REMOVED lines=22> */
.L_x_37352:
        /* <DEDUP_REMOVED lines=13> */
.L_x_37354:
[----:B------:R-:W-:Y:S05]  /*7780*/  BSYNC.RECONVERGENT B4 ;  /* 0x0000000000047941 */ /* 0x000fea0003800200 */
.L_x_37353:
        /* <DEDUP_REMOVED lines=42> */
.L_x_37351:
[----:B------:R-:W-:Y:S05]  /*7a30*/  BSYNC.RECONVERGENT B3 ;  /* 0x0000000000037941 */ /* 0x000fea0003800200 */
.L_x_37350:
        /* <DEDUP_REMOVED lines=11> */
.L_x_37349:
[----:B------:R-:W-:Y:S05]  /*7af0*/  BSYNC.RECONVERGENT B2 ;  /* 0x0000000000027941 */ /* 0x000fea0003800200 */
.L_x_37348:
        /* <DEDUP_REMOVED lines=22> */
.L_x_37359:
        /* <DEDUP_REMOVED lines=13> */
.L_x_37361:
[----:B------:R-:W-:Y:S05]  /*7d30*/  BSYNC.RECONVERGENT B4 ;  /* 0x0000000000047941 */ /* 0x000fea0003800200 */
.L_x_37360:
        /* <DEDUP_REMOVED lines=42> */
.L_x_37358:
[----:B------:R-:W-:Y:S05]  /*7fe0*/  BSYNC.RECONVERGENT B3 ;  /* 0x0000000000037941 */ /* 0x000fea0003800200 */
.L_x_37357:
        /* <DEDUP_REMOVED lines=11> */
.L_x_37356:
[----:B------:R-:W-:Y:S05]  /*80a0*/  BSYNC.RECONVERGENT B2 ;  /* 0x0000000000027941 */ /* 0x000fea0003800200 */
.L_x_37355:
        /* <DEDUP_REMOVED lines=22> */
.L_x_37366:
        /* <DEDUP_REMOVED lines=13> */
.L_x_37368:
[----:B------:R-:W-:Y:S05]  /*82e0*/  BSYNC.RECONVERGENT B4 ;  /* 0x0000000000047941 */ /* 0x000fea0003800200 */
.L_x_37367:
        /* <DEDUP_REMOVED lines=42> */
.L_x_37365:
[----:B------:R-:W-:Y:S05]  /*8590*/  BSYNC.RECONVERGENT B3 ;  /* 0x0000000000037941 */ /* 0x000fea0003800200 */
.L_x_37364:
        /* <DEDUP_REMOVED lines=11> */
.L_x_37363:
[----:B------:R-:W-:Y:S05]  /*8650*/  BSYNC.RECONVERGENT B2 ;  /* 0x0000000000027941 */ /* 0x000fea0003800200 */
.L_x_37362:
        /* <DEDUP_REMOVED lines=22> */
.L_x_37373:
        /* <DEDUP_REMOVED lines=13> */
.L_x_37375:
[----:B------:R-:W-:Y:S05]  /*8890*/  BSYNC.RECONVERGENT B4 ;  /* 0x0000000000047941 */ /* 0x000fea0003800200 */
.L_x_37374:
        /* <DEDUP_REMOVED lines=41> */
.L_x_37372:
[----:B------:R-:W-:Y:S05]  /*8b30*/  BSYNC.RECONVERGENT B3 ;  /* 0x0000000000037941 */ /* 0x000fea0003800200 */
.L_x_37371:
[----:B------:R-:W-:Y:S01]  /*8b40*/  I2FP.F32.U32 R2, R11 ;  /* 0x0000000b00027245 */ /* 0x000fe20000201000 */
[----:B------:R-:W-:Y:S02]  /*8b50*/  HFMA2 R11, -RZ, RZ, 0.1171875, 0 ;  /* 0x2f800000ff0b7431 */ /* 0x000fe400000001ff */
        /* <DEDUP_REMOVED lines=9> */
.L_x_37370:
[----:B------:R-:W-:Y:S05]  /*8bf0*/  BSYNC.RECONVERGENT B2 ;  /* 0x0000000000027941 */ /* 0x000fea0003800200 */
.L_x_37369:
        /* <DEDUP_REMOVED lines=22> */
.L_x_37380:
        /* <DEDUP_REMOVED lines=13> */
.L_x_37382:
[----:B------:R-:W-:Y:S05]  /*8e30*/  BSYNC.RECONVERGENT B4 ;  /* 0x0000000000047941 */ /* 0x000fea0003800200 */
.L_x_37381:
        /* <DEDUP_REMOVED lines=42> */
.L_x_37379:
[----:B------:R-:W-:Y:S05]  /*90e0*/  BSYNC.RECONVERGENT B3 ;  /* 0x0000000000037941 */ /* 0x000fea0003800200 */
.L_x_37378:
        /* <DEDUP_REMOVED lines=11> */
.L_x_37377:
[----:B------:R-:W-:Y:S05]  /*91a0*/  BSYNC.RECONVERGENT B2 ;  /* 0x0000000000027941 */ /* 0x000fea0003800200 */
.L_x_37376:
        /* <DEDUP_REMOVED lines=22> */
.L_x_37387:
        /* <DEDUP_REMOVED lines=13> */
.L_x_37389:
[----:B------:R-:W-:Y:S05]  /*93e0*/  BSYNC.RECONVERGENT B4 ;  /* 0x0000000000047941 */ /* 0x000fea0003800200 */
.L_x_37388:
        /* <DEDUP_REMOVED lines=41> */
.L_x_37386:
[----:B------:R-:W-:Y:S05]  /*9680*/  BSYNC.RECONVERGENT B3 ;  /* 0x0000000000037941 */ /* 0x000fea0003800200 */
.L_x_37385:
        /* <DEDUP_REMOVED lines=11> */
.L_x_37384:
[----:B------:R-:W-:Y:S05]  /*9740*/  BSYNC.RECONVERGENT B2 ;  /* 0x0000000000027941 */ /* 0x000fea0003800200 */
.L_x_37383:
        /* <DEDUP_REMOVED lines=22> */
.L_x_37394:
        /* <DEDUP_REMOVED lines=13> */
.L_x_37396:
[----:B------:R-:W-:Y:S05]  /*9980*/  BSYNC.RECONVERGENT B4 ;  /* 0x0000000000047941 */ /* 0x000fea0003800200 */
.L_x_37395:
        /* <DEDUP_REMOVED lines=42> */
.L_x_37393:
[----:B------:R-:W-:Y:S05]  /*9c30*/  BSYNC.RECONVERGENT B3 ;  /* 0x0000000000037941 */ /* 0x000fea0003800200 */
.L_x_37392:
        /* <DEDUP_REMOVED lines=11> */
.L_x_37391:
[----:B------:R-:W-:Y:S05]  /*9cf0*/  BSYNC.RECONVERGENT B2 ;  /* 0x0000000000027941 */ /* 0x000fea0003800200 */
.L_x_37390:
[----:B------:R-:W-:Y:S02]  /*9d00*/  F2FP.F16.F32.PACK_AB R167, RZ, R207 ;  /* 0x000000cfffa7723e */ /* 0x000fe400000000ff */
[----:B------:R-:W-:Y:S02]  /*9d10*/  PRMT R166, R234, 0x5410, R166 ;  /* 0x00005410eaa67816 */ /* 0x000fe400000000a6 */
[----:B------:R-:W-:Y:S02]  /*9d20*/  PRMT R165, R231, 0x5410, R233 ;  /* 0x00005410e7a57816 */ /* 0x000fe400000000e9 */
[----:B------:R-:W-:Y:S02]  /*9d30*/  PRMT R164, R220, 0x5410, R230 ;  /* 0x00005410dca47816 */ /* 0x000fe400000000e6 */
[----:B------:R-:W-:Y:S01]  /*9d40*/  PRMT R167, R232, 0x5410, R167 ;  /* 0x00005410e8a77816 */ /* 0x000fe200000000a7 */
[----:B------:R-:W-:Y:S06]  /*9d50*/  BRA `(.L_x_37397) ;  /* 0x0000002800bc7947 */ /* 0x000fec0003800000 */
.L_x_37340:
        /* <DEDUP_REMOVED lines=21> */
.L_x_37402:
        /* <DEDUP_REMOVED lines=13> */
.L_x_37404:
[----:B------:R-:W-:Y:S05]  /*9f80*/  BSYNC.RECONVERGENT B4 ;  /* 0x0000000000047941 */ /* 0x000fea0003800200 */
.L_x_37403:
        /* <DEDUP_REMOVED lines=41> */
.L_x_37401:
[----:B------:R-:W-:Y:S05]  /*a220*/  BSYNC.RECONVERGENT B3 ;  /* 0x0000000000037941 */ /* 0x000fea0003800200 */
.L_x_37400:
        /* <DEDUP_REMOVED lines=9> */
.L_x_37399:
[----:B------:R-:W-:Y:S05]  /*a2c0*/  BSYNC.RECONVERGENT B2 ;  /* 0x0000000000027941 */ /* 0x000fea0003800200 */
.L_x_37398:
        /* <DEDUP_REMOVED lines=18> */
.L_x_37409:
        /* <DEDUP_REMOVED lines=13> */
.L_x_37411:
[----:B------:R-:W-:Y:S05]  /*a4c0*/  BSYNC.RECONVERGENT B4 ;  /* 0x0000000000047941 */ /* 0x000fea0003800200 */
.L_x_37410:
        /* <DEDUP_REMOVED lines=42> */
.L_x_37408:
[----:B------:R-:W-:Y:S05]  /*a770*/  BSYNC.RECONVERGENT B3 ;  /* 0x0000000000037941 */ /* 0x000fea0003800200 */
.L_x_37407:
        /* <DEDUP_REMOVED lines=9> */
.L_x_37406:
[----:B------:R-:W-:Y:S05]  /*a810*/  BSYNC.RECONVERGENT B2 ;  /* 0x0000000000027941 */ /* 0x000fea0003800200 */
.L_x_37405:
        /* <DEDUP_REMOVED lines=18> */
.L_x_37416:
        /* <DEDUP_REMOVED lines=13> */
.L_x_37418:
[----:B------:R-:W-:Y:S05]  /*aa10*/  BSYNC.RECONVERGENT B4 ;  /* 0x0000000000047941 */ /* 0x000fea0003800200 */
.L_x_37417:
        /* <DEDUP_REMOVED lines=42> */
.L_x_37415:
[----:B------:R-:W-:Y:S05]  /*acc0*/  BSYNC.RECONVERGENT B3 ;  /* 0x0000000000037941 */ /* 0x000fea0003800200 */
.L_x_37414:
        /* <DEDUP_REMOVED lines=9> */
.L_x_37413:
[----:B------:R-:W-:Y:S05]  /*ad60*/  BSYNC.RECONVERGENT B2 ;  /* 0x0000000000027941 */ /* 0x000fea0003800200 */
.L_x_37412:
        /* <DEDUP_REMOVED lines=18> */
.L_x_37423:
        /* <DEDUP_REMOVED lines=13> */
.L_x_37425:
[----:B------:R-:W-:Y:S05]  /*af60*/  BSYNC.RECONVERGENT B4 ;  /* 0x0000000000047941 */ /* 0x000fea0003800200 */
.L_x_37424:
        /* <DEDUP_REMOVED lines=42> */
.L_x_37422:
[----:B------:R-:W-:Y:S05]  /*b210*/  BSYNC.RECONVERGENT B3 ;  /* 0x0000000000037941 */ /* 0x000fea0003800200 */
.L_x_37421:
        /* <DEDUP_REMOVED lines=9> */
.L_x_37420:
[----:B------:R-:W-:Y:S05]  /*b2b0*/  BSYNC.RECONVERGENT B2 ;  /* 0x0000000000027941 */ /* 0x000fea0003800200 */
.L_x_37419:
        /* <DEDUP_REMOVED lines=18> */
.L_x_37430:
        /* <DEDUP_REMOVED lines=13> */
.L_x_37432:
[----:B------:R-:W-:Y:S05]  /*b4b0*/  BSYNC.RECONVERGENT B4 ;  /* 0x0000000000047941 */ /* 0x000fea0003800200 */
.L_x_37431:
        /* <DEDUP_REMOVED lines=42> */
.L_x_37429:
[----:B------:R-:W-:Y:S05]  /*b760*/  BSYNC.RECONVERGENT B3 ;  /* 0x0000000000037941 */ /* 0x000fea0003800200 */
.L_x_37428:
        /* <DEDUP_REMOVED lines=9> */
.L_x_37427:
[----:B------:R-:W-:Y:S05]  /*b800*/  BSYNC.RECONVERGENT B2 ;  /* 0x0000000000027941 */ /* 0x000fea0003800200 */
.L_x_37426:
        /* <DEDUP_REMOVED lines=18> */
.L_x_37437:
        /* <DEDUP_REMOVED lines=13> */
.L_x_37439:
[----:B------:R-:W-:Y:S05]  /*ba00*/  BSYNC.RECONVERGENT B4 ;  /* 0x0000000000047941 */ /* 0x000fea0003800200 */
.L_x_37438:
        /* <DEDUP_REMOVED lines=42> */
.L_x_37436:
[----:B------:R-:W-:Y:S05]  /*bcb0*/  BSYNC.RECONVERGENT B3 ;  /* 0x0000000000037941 */ /* 0x000fea0003800200 */
.L_x_37435:
        /* <DEDUP_REMOVED lines=9> */
.L_x_37434:
[----:B------:R-:W-:Y:S05]  /*bd50*/  BSYNC.RECONVERGENT B2 ;  /* 0x0000000000027941 */ /* 0x000fea0003800200 */
.L_x_37433:
        /* <DEDUP_REMOVED lines=18> */
.L_x_37444:
        /* <DEDUP_REMOVED lines=13> */
.L_x_37446:
[----:B------:R-:W-:Y:S05]  /*bf50*/  BSYNC.RECONVERGENT B4 ;  /* 0x0000000000047941 */ /* 0x000fea0003800200 */
.L_x_37445:
        /* <DEDUP_REMOVED lines=42> */
.L_x_37443:
[----:B------:R-:W-:Y:S05]  /*c200*/  BSYNC.RECONVERGENT B3 ;  /* 0x0000000000037941 */ /* 0x000fea0003800200 */
.L_x_37442:
        /* <DEDUP_REMOVED lines=9> */
.L_x_37441:
[----:B------:R-:W-:Y:S05]  /*c2a0*/  BSYNC.RECONVERGENT B2 ;  /* 0x0000000000027941 */ /* 0x000fea0003800200 */
.L_x_37440:
        /* <DEDUP_REMOVED lines=18> */
.L_x_37451:
        /* <DEDUP_REMOVED lines=13> */
.L_x_37453:
[----:B------:R-:W-:Y:S05]  /*c4a0*/  BSYNC.RECONVERGENT B4 ;  /* 0x0000000000047941 */ /* 0x000fea0003800200 */
.L_x_37452:
        /* <DEDUP_REMOVED lines=42> */
.L_x_37450:
[----:B------:R-:W-:Y:S05]  /*c750*/  BSYNC.RECONVERGENT B3 ;  /* 0x0000000000037941 */ /* 0x000fea0003800200 */
.L_x_37449:
        /* <DEDUP_REMOVED lines=9> */
.L_x_37448:
[----:B------:R-:W-:Y:S05]  /*c7f0*/  BSYNC.RECONVERGENT B2 ;  /* 0x0000000000027941 */ /* 0x000fea0003800200 */
.L_x_37447:
[----:B------:R-:W-:Y:S02]  /*c800*/  F2FP.F16.F32.PACK_AB R167, RZ, R207 ;  /* 0x000000cfffa7723e */ /* 0x000fe400000000ff */
[----:B------:R-:W-:Y:S02]  /*c810*/  PRMT R166, R233, 0x5410, R234 ;  /* 0x00005410e9a67816 */ /* 0x000fe400000000ea */
[----:B------:R-:W-:Y:S02]  /*c820*/  PRMT R165, R231, 0x5410, R232 ;  /* 0x00005410e7a57816 */ /* 0x000fe400000000e8 */
[----:B------:R-:W-:Y:S02]  /*c830*/  PRMT R164, R230, 0x5410, R229 ;  /* 0x00005410e6a47816 */ /* 0x000fe400000000e5 */
[----:B------:R-:W-:-:S07]  /*c840*/  PRMT R167, R220, 0x5410, R167 ;  /* 0x00005410dca77816 */ /* 0x000fce00000000a7 */
.L_x_37397:
        /* <DEDUP_REMOVED lines=26> */
.L_x_37455:
[----:B------:R-:W-:Y:S05]  /*c9f0*/  BSYNC.RECONVERGENT B2 ;  /* 0x0000000000027941 */ /* 0x000fea0003800200 */
.L_x_37454:
[----:B------:R-:W-:Y:S02]  /*ca00*/  VIADD R224, R224, 0x20 ;  /* 0x00000020e0e07836 */ /* 0x000fe40000000000 */
[----:B------:R-:W-:-:S07]  /*ca10*/  VIADD R223, R223, 0x20 ;  /* 0x00000020dfdf7836 */ /* 0x000fce0000000000 */
.L_x_37337:
[----:B------:R-:W-:Y:S05]  /*ca20*/  BSYNC.RECONVERGENT B1 ;  /* 0x0000000000017941 */ /* 0x000fea0003800200 */
.L_x_37336:
        /* <DEDUP_REMOVED lines=10> */
.L_x_37459:
[----:B------:R-:W-:Y:S05]  /*cad0*/  BSYNC.RECONVERGENT B2 ;  /* 0x0000000000027941 */ /* 0x000fea0003800200 */
.L_x_37458:
        /* <DEDUP_REMOVED lines=28> */
.L_x_37465:
        /* <DEDUP_REMOVED lines=13> */
.L_x_37467:
[----:B------:R-:W-:Y:S05]  /*cd70*/  BSYNC.RECONVERGENT B4 ;  /* 0x0000000000047941 */ /* 0x000fea0003800200 */
.L_x_37466:
        /* <DEDUP_REMOVED lines=41> */
.L_x_37464:
[----:B------:R-:W-:Y:S05]  /*d010*/  BSYNC.RECONVERGENT B3 ;  /* 0x0000000000037941 */ /* 0x000fea0003800200 */
.L_x_37463:
        /* <DEDUP_REMOVED lines=11> */
.L_x_37462:
[----:B------:R-:W-:Y:S05]  /*d0d0*/  BSYNC.RECONVERGENT B2 ;  /* 0x0000000000027941 */ /* 0x000fea0003800200 */
.L_x_37461:
        /* <DEDUP_REMOVED lines=22> */
.L_x_37472:
        /* <DEDUP_REMOVED lines=13> */
.L_x_37474:
[----:B------:R-:W-:Y:S05]  /*d310*/  BSYNC.RECONVERGENT B4 ;  /* 0x0000000000047941 */ /* 0x000fea0003800200 */
.L_x_37473:
        /* <DEDUP_REMOVED lines=42> */
.L_x_37471:
[----:B------:R-:W-:Y:S05]  /*d5c0*/  BSYNC.RECONVERGENT B3 ;  /* 0x0000000000037941 */ /* 0x000fea0003800200 */
.L_x_37470:
        /* <DEDUP_REMOVED lines=11> */
.L_x_37469:
[----:B------:R-:W-:Y:S05]  /*d680*/  BSYNC.RECONVERGENT B2 ;  /* 0x0000000000027941 */ /* 0x000fea0003800200 */
.L_x_37468:
        /* <DEDUP_REMOVED lines=22> */
.L_x_37479:
        /* <DEDUP_REMOVED lines=13> */
.L_x_37481:
[----:B------:R-:W-:Y:S05]  /*d8c0*/  BSYNC.RECONVERGENT B4 ;  /* 0x0000000000047941 */ /* 0x000fea0003800200 */
.L_x_37480:
        /* <DEDUP_REMOVED lines=42> */
.L_x_37478:
[----:B------:R-:W-:Y:S05]  /*db70*/  BSYNC.RECONVERGENT B3 ;  /* 0x0000000000037941 */ /* 0x000fea0003800200 */
.L_x_37477:
        /* <DEDUP_REMOVED lines=11> */
.L_x_37476:
[----:B------:R-:W-:Y:S05]  /*dc30*/  BSYNC.RECONVERGENT B2 ;  /* 0x0000000000027941 */ /* 0x000fea0003800200 */
.L_x_37475:
        /* <DEDUP_REMOVED lines=22> */
.L_x_37486:
        /* <DEDUP_REMOVED lines=13> */
.L_x_37488:
[----:B------:R-:W-:Y:S05]  /*de70*/  BSYNC.RECONVERGENT B4 ;  /* 0x0000000000047941 */ /* 0x000fea0003800200 */
.L_x_37487:
        /* <DEDUP_REMOVED lines=42> */
.L_x_37485:
[----:B------:R-:W-:Y:S05]  /*e120*/  BSYNC.RECONVERGENT B3 ;  /* 0x0000000000037941 */ /* 0x000fea0003800200 */
.L_x_37484:
        /* <DEDUP_REMOVED lines=11> */
.L_x_37483:
[----:B------:R-:W-:Y:S05]  /*e1e0*/  BSYNC.RECONVERGENT B2 ;  /* 0x0000000000027941 */ /* 0x000fea0003800200 */
.L_x_37482:
        /* <DEDUP_REMOVED lines=22> */
.L_x_37493:
        /* <DEDUP_REMOVED lines=13> */
.L_x_37495:
[----:B------:R-:W-:Y:S05]  /*e420*/  BSYNC.RECONVERGENT B4 ;  /* 0x0000000000047941 */ /* 0x000fea0003800200 */
.L_x_37494:
        /* <DEDUP_REMOVED lines=41> */
.L_x_37492:
[----:B------:R-:W-:Y:S05]  /*e6c0*/  BSYNC.RECONVERGENT B3 ;  /* 0x0000000000037941 */ /* 0x000fea0003800200 */
.L_x_37491:
        /* <DEDUP_REMOVED lines=11> */
.L_x_37490:
[----:B------:R-:W-:Y:S05]  /*e780*/  BSYNC.RECONVERGENT B2 ;  /* 0x0000000000027941 */ /* 0x000fea0003800200 */
.L_x_37489:
        /* <DEDUP_REMOVED lines=22> */
.L_x_37500:
        /* <DEDUP_REMOVED lines=13> */
.L_x_37502:
[----:B------:R-:W-:Y:S05]  /*e9c0*/  BSYNC.RECONVERGENT B4 ;  /* 0x0000000000047941 */ /* 0x000fea0003800200 */
.L_x_37501:
        /* <DEDUP_REMOVED lines=42> */
.L_x_37499:
[----:B------:R-:W-:Y:S05]  /*ec70*/  BSYNC.RECONVERGENT B3 ;  /* 0x0000000000037941 */ /* 0x000fea0003800200 */
.L_x_37498:
        /* <DEDUP_REMOVED lines=11> */
.L_x_37497:
[----:B------:R-:W-:Y:S05]  /*ed30*/  BSYNC.RECONVERGENT B2 ;  /* 0x0000000000027941 */ /* 0x000fea0003800200 */
.L_x_37496:
        /* <DEDUP_REMOVED lines=22> */
.L_x_37507:
        /* <DEDUP_REMOVED lines=13> */
.L_x_37509:
[----:B------:R-:W-:Y:S05]  /*ef70*/  BSYNC.RECONVERGENT B4 ;  /* 0x0000000000047941 */ /* 0x000fea0003800200 */
.L_x_37508:
        /* <DEDUP_REMOVED lines=41> */
.L_x_37506:
[----:B------:R-:W-:Y:S05]  /*f210*/  BSYNC.RECONVERGENT B3 ;  /* 0x0000000000037941 */ /* 0x000fea0003800200 */
.L_x_37505:
        /* <DEDUP_REMOVED lines=11> */
.L_x_37504:
[----:B------:R-:W-:Y:S05]  /*f2d0*/  BSYNC.RECONVERGENT B2 ;  /* 0x0000000000027941 */ /* 0x000fea0003800200 */
.L_x_37503:
        /* <DEDUP_REMOVED lines=22> */
.L_x_37514:
        /* <DEDUP_REMOVED lines=13> */
.L_x_37516:
[----:B------:R-:W-:Y:S05]  /*f510*/  BSYNC.RECONVERGENT B4 ;  /* 0x0000000000047941 */ /* 0x000fea0003800200 */
.L_x_37515:
        /* <DEDUP_REMOVED lines=42> */
.L_x_37513:
[----:B------:R-:W-:Y:S05]  /*f7c0*/  BSYNC.RECONVERGENT B3 ;  /* 0x0000000000037941 */ /* 0x000fea0003800200 */
.L_x_37512:
        /* <DEDUP_REMOVED lines=11> */
.L_x_37511:
[----:B------:R-:W-:Y:S05]  /*f880*/  BSYNC.RECONVERGENT B2 ;  /* 0x0000000000027941 */ /* 0x000fea0003800200 */
.L_x_37510:
[----:B------:R-:W-:Y:S02]  /*f890*/  F2FP.F16.F32.PACK_AB R167, RZ, R209 ;  /* 0x000000d1ffa7723e */ /* 0x000fe400000000ff */
[----:B------:R-:W-:Y:S02]  /*f8a0*/  PRMT R166, R234, 0x5410, R166 ;  /* 0x00005410eaa67816 */ /* 0x000fe400000000a6 */
[----:B------:R-:W-:Y:S02]  /*f8b0*/  PRMT R165, R231, 0x5410, R233 ;  /* 0x00005410e7a57816 */ /* 0x000fe400000000e9 */
[----:B------:R-:W-:Y:S02]  /*f8c0*/  PRMT R164, R220, 0x5410, R230 ;  /* 0x00005410dca47816 */ /* 0x000fe400000000e6 */
[----:B------:R-:W-:Y:S01]  /*f8d0*/  PRMT R167, R232, 0x5410, R167 ;  /* 0x00005410e8a77816 */ /* 0x000fe200000000a7 */
[----:B------:R-:W-:Y:S06]  /*f8e0*/  BRA `(.L_x_37517) ;  /* 0x0000002800bc7947 */ /* 0x000fec0003800000 */
.L_x_37460:
        /* <DEDUP_REMOVED lines=21> */
.L_x_37522:
        /* <DEDUP_REMOVED lines=13> */
.L_x_37524:
[----:B------:R-:W-:Y:S05]  /*fb10*/  BSYNC.RECONVERGENT B4 ;  /* 0x0000000000047941 */ /* 0x000fea0003800200 */
.L_x_37523:
        /* <DEDUP_REMOVED lines=41> */
.L_x_37521:
[----:B------:R-:W-:Y:S05]  /*fdb0*/  BSYNC.RECONVERGENT B3 ;  /* 0x0000000000037941 */ /* 0x000fea0003800200 */
.L_x_37520:
        /* <DEDUP_REMOVED lines=9> */
.L_x_37519:
[----:B------:R-:W-:Y:S05]  /*fe50*/  BSYNC.RECONVERGENT B2 ;  /* 0x0000000000027941 */ /* 0x000fea0003800200 */
.L_x_37518:
        /* <DEDUP_REMOVED lines=18> */
.L_x_37529:
        /* <DEDUP_REMOVED lines=13> */
.L_x_37531:
[----:B------:R-:W-:Y:S05]  /*10050*/  BSYNC.RECONVERGENT B4 ;  /* 0x0000000000047941 */ /* 0x000fea0003800200 */
.L_x_37530:
        /* <DEDUP_REMOVED lines=42> */
.L_x_37528:
[----:B------:R-:W-:Y:S05]  /*10300*/  BSYNC.RECONVERGENT B3 ;  /* 0x0000000000037941 */ /* 0x000fea0003800200 */
.L_x_37527:
        /* <DEDUP_REMOVED lines=9> */
.L_x_37526:
[----:B------:R-:W-:Y:S05]  /*103a0*/  BSYNC.RECONVERGENT B2 ;  /* 0x0000000000027941 */ /* 0x000fea0003800200 */
.L_x_37525:
        /* <DEDUP_REMOVED lines=18> */
.L_x_37536:
        /* <DEDUP_REMOVED lines=13> */
.L_x_37538:
[----:B------:R-:W-:Y:S05]  /*105a0*/  BSYNC.RECONVERGENT B4 ;  /* 0x0000000000047941 */ /* 0x000fea0003800200 */
.L_x_37537:
        /* <DEDUP_REMOVED lines=42> */
.L_x_37535:
[----:B------:R-:W-:Y:S05]  /*10850*/  BSYNC.RECONVERGENT B3 ;  /* 0x0000000000037941 */ /* 0x000fea0003800200 */
.L_x_37534:
        /* <DEDUP_REMOVED lines=9> */
.L_x_37533:
[----:B------:R-:W-:Y:S05]  /*108f0*/  BSYNC.RECONVERGENT B2 ;  /* 0x0000000000027941 */ /* 0x000fea0003800200 */
.L_x_37532:
        /* <DEDUP_REMOVED lines=18> */
.L_x_37543:
        /* <DEDUP_REMOVED lines=13> */
.L_x_37545:
[----:B------:R-:W-:Y:S05]  /*10af0*/  BSYNC.RECONVERGENT B4 ;  /* 0x0000000000047941 */ /* 0x000fea0003800200 */
.L_x_37544:
        /* <DEDUP_REMOVED lines=42> */
.L_x_37542:
[----:B------:R-:W-:Y:S05]  /*10da0*/  BSYNC.RECONVERGENT B3 ;  /* 0x0000000000037941 */ /* 0x000fea0003800200 */
.L_x_37541:
        /* <DEDUP_REMOVED lines=9> */
.L_x_37540:
[----:B------:R-:W-:Y:S05]  /*10e40*/  BSYNC.RECONVERGENT B2 ;  /* 0x0000000000027941 */ /* 0x000fea0003800200 */
.L_x_37539:
        /* <DEDUP_REMOVED lines=18> */
.L_x_37550:
        /* <DEDUP_REMOVED lines=13> */
.L_x_37552:
[----:B------:R-:W-:Y:S05]  /*11040*/  BSYNC.RECONVERGENT B4 ;  /* 0x0000000000047941 */ /* 0x000fea0003800200 */
.L_x_37551:
        /* <DEDUP_REMOVED lines=42> */
.L_x_37549:
[----:B------:R-:W-:Y:S05]  /*112f0*/  BSYNC.RECONVERGENT B3 ;  /* 0x0000000000037941 */ /* 0x000fea0003800200 */
.L_x_37548:
        /* <DEDUP_REMOVED lines=9> */
.L_x_37547:
[----:B------:R-:W-:Y:S05]  /*11390*/  BSYNC.RECONVERGENT B2 ;  /* 0x0000000000027941 */ /* 0x000fea0003800200 */
.L_x_37546:
        /* <DEDUP_REMOVED lines=18> */
.L_x_37557:
        /* <DEDUP_REMOVED lines=13> */
.L_x_37559:
[----:B------:R-:W-:Y:S05]  /*11590*/  BSYNC.RECONVERGENT B4 ;  /* 0x0000000000047941 */ /* 0x000fea0003800200 */
.L_x_37558:
        /* <DEDUP_REMOVED lines=42> */
.L_x_37556:
[----:B------:R-:W-:Y:S05]  /*11840*/  BSYNC.RECONVERGENT B3 ;  /* 0x0000000000037941 */ /* 0x000fea0003800200 */
.L_x_37555:
        /* <DEDUP_REMOVED lines=9> */
.L_x_37554:
[----:B------:R-:W-:Y:S05]  /*118e0*/  BSYNC.RECONVERGENT B2 ;  /* 0x0000000000027941 */ /* 0x000fea0003800200 */
.L_x_37553:
        /* <DEDUP_REMOVED lines=18> */
.L_x_37564:
        /* <DEDUP_REMOVED lines=13> */
.L_x_37566:
[----:B------:R-:W-:Y:S05]  /*11ae0*/  BSYNC.RECONVERGENT B4 ;  /* 0x0000000000047941 */ /* 0x000fea0003800200 */
.L_x_37565:
        /* <DEDUP_REMOVED lines=42> */
.L_x_37563:
[----:B------:R-:W-:Y:S05]  /*11d90*/  BSYNC.RECONVERGENT B3 ;  /* 0x0000000000037941 */ /* 0x000fea0003800200 */
.L_x_37562:
        /* <DEDUP_REMOVED lines=9> */
.L_x_37561:
[----:B------:R-:W-:Y:S05]  /*11e30*/  BSYNC.RECONVERGENT B2 ;  /* 0x0000000000027941 */ /* 0x000fea0003800200 */
.L_x_37560:
        /* <DEDUP_REMOVED lines=18> */
.L_x_37571:
        /* <DEDUP_REMOVED lines=13> */
.L_x_37573:
[----:B------:R-:W-:Y:S05]  /*12030*/  BSYNC.RECONVERGENT B4 ;  /* 0x0000000000047941 */ /* 0x000fea0003800200 */
.L_x_37572:
        /* <DEDUP_REMOVED lines=42> */
.L_x_37570:
[----:B------:R-:W-:Y:S05]  /*122e0*/  BSYNC.RECONVERGENT B3 ;  /* 0x0000000000037941 */ /* 0x000fea0003800200 */
.L_x_37569:
        /* <DEDUP_REMOVED lines=9> */
.L_x_37568:
[----:B------:R-:W-:Y:S05]  /*12380*/  BSYNC.RECONVERGENT B2 ;  /* 0x0000000000027941 */ /* 0x000fea0003800200 */
.L_x_37567:
[----:B------:R-:W-:Y:S02]  /*12390*/  F2FP.F16.F32.PACK_AB R167, RZ, R209 ;  /* 0x000000d1ffa7723e */ /* 0x000fe400000000ff */
[----:B------:R-:W-:Y:S02]  /*123a0*/  PRMT R166, R233, 0x5410, R234 ;  /* 0x00005410e9a67816 */ /* 0x000fe400000000ea */
[----:B------:R-:W-:Y:S02]  /*123b0*/  PRMT R165, R231, 0x5410, R232 ;  /* 0x00005410e7a57816 */ /* 0x000fe400000000e8 */
[----:B------:R-:W-:Y:S02]  /*123c0*/  PRMT R164, R230, 0x5410, R229 ;  /* 0x00005410e6a47816 */ /* 0x000fe400000000e5 */
[----:B------:R-:W-:-:S07]  /*123d0*/  PRMT R167, R220, 0x5410, R167 ;  /* 0x00005410dca77816 */ /* 0x000fce00000000a7 */
.L_x_37517:
        /* <DEDUP_REMOVED lines=26> */
.L_x_37575:
[----:B------:R-:W-:Y:S05]  /*12580*/  BSYNC.RECONVERGENT B2 ;  /* 0x0000000000027941 */ /* 0x000fea0003800200 */
.L_x_37574:
[----:B------:R-:W-:Y:S01]  /*12590*/  IADD3 R224, PT, PT, R224, 0x20, RZ ;  /* 0x00000020e0e07810 */ /* 0x000fe20007ffe0ff */
[----:B------:R-:W-:-:S07]  /*125a0*/  VIADD R223, R223, 0x20 ;  /* 0x00000020dfdf7836 */ /* 0x000fce0000000000 */
.L_x_37457:
[----:B------:R-:W-:Y:S05]  /*125b0*/  BSYNC.RECONVERGENT B1 ;  /* 0x0000000000017941 */ /* 0x000fea0003800200 */
.L_x_37456:
        /* <DEDUP_REMOVED lines=10> */
.L_x_37579:
[----:B------:R-:W-:Y:S05]  /*12660*/  BSYNC.RECONVERGENT B2 ;  /* 0x0000000000027941 */ /* 0x000fea0003800200 */
.L_x_37578:
        /* <DEDUP_REMOVED lines=28> */
.L_x_37585:
        /* <DEDUP_REMOVED lines=13> */
.L_x_37587:
[----:B------:R-:W-:Y:S05]  /*12900*/  BSYNC.RECONVERGENT B4 ;  /* 0x0000000000047941 */ /* 0x000fea0003800200 */
.L_x_37586:
        /* <DEDUP_REMOVED lines=41> */
.L_x_37584:
[----:B------:R-:W-:Y:S05]  /*12ba0*/  BSYNC.RECONVERGENT B3 ;  /* 0x0000000000037941 */ /* 0x000fea0003800200 */
.L_x_37583:
        /* <DEDUP_REMOVED lines=11> */
.L_x_37582:
[----:B------:R-:W-:Y:S05]  /*12c60*/  BSYNC.RECONVERGENT B2 ;  /* 0x0000000000027941 */ /* 0x000fea0003800200 */
.L_x_37581:
        /* <DEDUP_REMOVED lines=22> */
.L_x_37592:
        /* <DEDUP_REMOVED lines=13> */
.L_x_37594:
[----:B------:R-:W-:Y:S05]  /*12ea0*/  BSYNC.RECONVERGENT B4 ;  /* 0x0000000000047941 */ /* 0x000fea0003800200 */
.L_x_37593:
        /* <DEDUP_REMOVED lines=42> */
.L_x_37591:
[----:B------:R-:W-:Y:S05]  /*13150*/  BSYNC.RECONVERGENT B3 ;  /* 0x0000000000037941 */ /* 0x000fea0003800200 */
.L_x_37590:
        /* <DEDUP_REMOVED lines=11> */
.L_x_37589:
[----:B------:R-:W-:Y:S05]  /*13210*/  BSYNC.RECONVERGENT B2 ;  /* 0x0000000000027941 */ /* 0x000fea0003800200 */
.L_x_37588:
        /* <DEDUP_REMOVED lines=22> */
.L_x_37599:
        /* <DEDUP_REMOVED lines=13> */
.L_x_37601:
[----:B------:R-:W-:Y:S05]  /*13450*/  BSYNC.RECONVERGENT B4 ;  /* 0x0000000000047941 */ /* 0x000fea0003800200 */
.L_x_37600:
        /* <DEDUP_REMOVED lines=42> */
.L_x_37598:
[----:B------:R-:W-:Y:S05]  /*13700*/  BSYNC.RECONVERGENT B3 ;  /* 0x0000000000037941 */ /* 0x000fea0003800200 */
.L_x_37597:
        /* <DEDUP_REMOVED lines=11> */
.L_x_37596:
[----:B------:R-:W-:Y:S05]  /*137c0*/  BSYNC.RECONVERGENT B2 ;  /* 0x0000000000027941 */ /* 0x000fea0003800200 */
.L_x_37595:
        /* <DEDUP_REMOVED lines=22> */
.L_x_37606:
        /* <DEDUP_REMOVED lines=13> */
.L_x_37608:
[----:B------:R-:W-:Y:S05]  /*13a00*/  BSYNC.RECONVERGENT B4 ;  /* 0x0000000000047941 */ /* 0x000fea0003800200 */
.L_x_37607:
        /* <DEDUP_REMOVED lines=42> */
.L_x_37605:
[----:B------:R-:W-:Y:S05]  /*13cb0*/  BSYNC.RECONVERGENT B3 ;  /* 0x0000000000037941 */ /* 0x000fea0003800200 */
.L_x_37604:
        /* <DEDUP_REMOVED lines=11> */
.L_x_37603:
[----:B------:R-:W-:Y:S05]  /*13d70*/  BSYNC.RECONVERGENT B2 ;  /* 0x0000000000027941 */ /* 0x000fea0003800200 */
.L_x_37602:
        /* <DEDUP_REMOVED lines=22> */
.L_x_37613:
        /* <DEDUP_REMOVED lines=13> */
.L_x_37615:
[----:B------:R-:W-:Y:S05]  /*13fb0*/  BSYNC.RECONVERGENT B4 ;  /* 0x0000000000047941 */ /* 0x000fea0003800200 */
.L_x_37614:
        /* <DEDUP_REMOVED lines=41> */
.L_x_37612:
[----:B------:R-:W-:Y:S05]  /*14250*/  BSYNC.RECONVERGENT B3 ;  /* 0x0000000000037941 */ /* 0x000fea0003800200 */
.L_x_37611:
        /* <DEDUP_REMOVED lines=11> */
.L_x_37610:
[----:B------:R-:W-:Y:S05]  /*14310*/  BSYNC.RECONVERGENT B2 ;  /* 0x0000000000027941 */ /* 0x000fea0003800200 */
.L_x_37609:
        /* <DEDUP_REMOVED lines=22> */
.L_x_37620:
        /* <DEDUP_REMOVED lines=13> */
.L_x_37622:
[----:B------:R-:W-:Y:S05]  /*14550*/  BSYNC.RECONVERGENT B4 ;  /* 0x0000000000047941 */ /* 0x000fea0003800200 */
.L_x_37621:
        /* <DEDUP_REMOVED lines=42> */
.L_x_37619:
[----:B------:R-:W-:Y:S05]  /*14800*/  BSYNC.RECONVERGENT B3 ;  /* 0x0000000000037941 */ /* 0x000fea0003800200 */
.L_x_37618:
        /* <DEDUP_REMOVED lines=11> */
.L_x_37617:
[----:B------:R-:W-:Y:S05]  /*148c0*/  BSYNC.RECONVERGENT B2 ;  /* 0x0000000000027941 */ /* 0x000fea0003800200 */
.L_x_37616:
        /* <DEDUP_REMOVED lines=22> */
.L_x_37627:
        /* <DEDUP_REMOVED lines=13> */
.L_x_37629:
[----:B------:R-:W-:Y:S05]  /*14b00*/  BSYNC.RECONVERGENT B4 ;  /* 0x0000000000047941 */ /* 0x000fea0003800200 */
.L_x_37628:
        /* <DEDUP_REMOVED lines=41> */
.L_x_37626:
[----:B------:R-:W-:Y:S05]  /*14da0*/  BSYNC.RECONVERGENT B3 ;  /* 0x0000000000037941 */ /* 0x000fea0003800200 */
.L_x_37625:
        /* <DEDUP_REMOVED lines=11> */
.L_x_37624:
[----:B------:R-:W-:Y:S05]  /*14e60*/  BSYNC.RECONVERGENT B2 ;  /* 0x0000000000027941 */ /* 0x000fea0003800200 */
.L_x_37623:
        /* <DEDUP_REMOVED lines=22> */
.L_x_37634:
        /* <DEDUP_REMOVED lines=13> */
.L_x_37636:
[----:B------:R-:W-:Y:S05]  /*150a0*/  BSYNC.RECONVERGENT B4 ;  /* 0x0000000000047941 */ /* 0x000fea0003800200 */
.L_x_37635:
        /* <DEDUP_REMOVED lines=42> */
.L_x_37633:
[----:B------:R-:W-:Y:S05]  /*15350*/  BSYNC.RECONVERGENT B3 ;  /* 0x0000000000037941 */ /* 0x000fea0003800200 */
.L_x_37632:
        /* <DEDUP_REMOVED lines=11> */
.L_x_37631:
[----:B------:R-:W-:Y:S05]  /*15410*/  BSYNC.RECONVERGENT B2 ;  /* 0x0000000000027941 */ /* 0x000fea0003800200 */
.L_x_37630:
[----:B------:R-:W-:Y:S02]  /*15420*/  F2FP.F16.F32.PACK_AB R167, RZ, R211 ;  /* 0x000000d3ffa7723e */ /* 0x000fe400000000ff */
[----:B------:R-:W-:Y:S02]  /*15430*/  PRMT R166, R234, 0x5410, R166 ;  /* 0x00005410eaa67816 */ /* 0x000fe400000000a6 */
[----:B------:R-:W-:Y:S02]  /*15440*/  PRMT R165, R231, 0x5410, R233 ;  /* 0x00005410e7a57816 */ /* 0x000fe400000000e9 */
[----:B------:R-:W-:Y:S02]  /*15450*/  PRMT R164, R220, 0x5410, R230 ;  /* 0x00005410dca47816 */ /* 0x000fe400000000e6 */
[----:B------:R-:W-:Y:S01]  /*15460*/  PRMT R167, R232, 0x5410, R167 ;  /* 0x00005410e8a77816 */ /* 0x000fe200000000a7 */
[----:B------:R-:W-:Y:S06]  /*15470*/  BRA `(.L_x_37637) ;  /* 0x0000002800bc7947 */ /* 0x000fec0003800000 */
.L_x_37580:
        /* <DEDUP_REMOVED lines=21> */
.L_x_37642:
        /* <DEDUP_REMOVED lines=13> */
.L_x_37644:
[----:B------:R-:W-:Y:S05]  /*156a0*/  BSYNC.RECONVERGENT B4 ;  /* 0x0000000000047941 */ /* 0x000fea0003800200 */
.L_x_37643:
        /* <DEDUP_REMOVED lines=41> */
.L_x_37641:
[----:B------:R-:W-:Y:S05]  /*15940*/  BSYNC.RECONVERGENT B3 ;  /* 0x0000000000037941 */ /* 0x000fea0003800200 */
.L_x_37640:
        /* <DEDUP_REMOVED lines=9> */
.L_x_37639:
[----:B------:R-:W-:Y:S05]  /*159e0*/  BSYNC.RECONVERGENT B2 ;  /* 0x0000000000027941 */ /* 0x000fea0003800200 */
.L_x_37638:
        /* <DEDUP_REMOVED lines=18> */
.L_x_37649:
        /* <DEDUP_REMOVED lines=13> */
.L_x_37651:
[----:B------:R-:W-:Y:S05]  /*15be0*/  BSYNC.RECONVERGENT B4 ;  /* 0x0000000000047941 */ /* 0x000fea0003800200 */
.L_x_37650:
        /* <DEDUP_REMOVED lines=42> */
.L_x_37648:
[----:B------:R-:W-:Y:S05]  /*15e90*/  BSYNC.RECONVERGENT B3 ;  /* 0x0000000000037941 */ /* 0x000fea0003800200 */
.L_x_37647:
        /* <DEDUP_REMOVED lines=9> */
.L_x_37646:
[----:B------:R-:W-:Y:S05]  /*15f30*/  BSYNC.RECONVERGENT B2 ;  /* 0x0000000000027941 */ /* 0x000fea0003800200 */
.L_x_37645:
        /* <DEDUP_REMOVED lines=18> */
.L_x_37656:
        /* <DEDUP_REMOVED lines=13> */
.L_x_37658:
[----:B------:R-:W-:Y:S05]  /*16130*/  BSYNC.RECONVERGENT B4 ;  /* 0x0000000000047941 */ /* 0x000fea0003800200 */
.L_x_37657:
        /* <DEDUP_REMOVED lines=42> */
.L_x_37655:
[----:B------:R-:W-:Y:S05]  /*163e0*/  BSYNC.RECONVERGENT B3 ;  /* 0x0000000000037941 */ /* 0x000fea0003800200 */
.L_x_37654:
        /* <DEDUP_REMOVED lines=9> */
.L_x_37653:
[----:B------:R-:W-:Y:S05]  /*16480*/  BSYNC.RECONVERGENT B2 ;  /* 0x0000000000027941 */ /* 0x000fea0003800200 */
.L_x_37652:
        /* <DEDUP_REMOVED lines=18> */
.L_x_37663:
        /* <DEDUP_REMOVED lines=13> */
.L_x_37665:
[----:B------:R-:W-:Y:S05]  /*16680*/  BSYNC.RECONVERGENT B4 ;  /* 0x0000000000047941 */ /* 0x000fea0003800200 */
.L_x_37664:
        /* <DEDUP_REMOVED lines=42> */
.L_x_37662:
[----:B------:R-:W-:Y:S05]  /*16930*/  BSYNC.RECONVERGENT B3 ;  /* 0x0000000000037941 */ /* 0x000fea0003800200 */
.L_x_37661:
        /* <DEDUP_REMOVED lines=9> */
.L_x_37660:
[----:B------:R-:W-:Y:S05]  /*169d0*/  BSYNC.RECONVERGENT B2 ;  /* 0x0000000000027941 */ /* 0x000fea0003800200 */
.L_x_37659:
        /* <DEDUP_REMOVED lines=18> */
.L_x_37670:
        /* <DEDUP_REMOVED lines=13> */
.L_x_37672:
[----:B------:R-:W-:Y:S05]  /*16bd0*/  BSYNC.RECONVERGENT B4 ;  /* 0x0000000000047941 */ /* 0x000fea0003800200 */
.L_x_37671:
        /* <DEDUP_REMOVED lines=42> */
.L_x_37669:
[----:B------:R-:W-:Y:S05]  /*16e80*/  BSYNC.RECONVERGENT B3 ;  /* 0x0000000000037941 */ /* 0x000fea0003800200 */
.L_x_37668:
        /* <DEDUP_REMOVED lines=9> */
.L_x_37667:
[----:B------:R-:W-:Y:S05]  /*16f20*/  BSYNC.RECONVERGENT B2 ;  /* 0x0000000000027941 */ /* 0x000fea0003800200 */
.L_x_37666:
        /* <DEDUP_REMOVED lines=18> */
.L_x_37677:
        /* <DEDUP_REMOVED lines=13> */
.L_x_37679:
[----:B------:R-:W-:Y:S05]  /*17120*/  BSYNC.RECONVERGENT B4 ;  /* 0x0000000000047941 */ /* 0x000fea0003800200 */
.L_x_37678:
        /* <DEDUP_REMOVED lines=42> */
.L_x_37676:
[----:B------:R-:W-:Y:S05]  /*173d0*/  BSYNC.RECONVERGENT B3 ;  /* 0x0000000000037941 */ /* 0x000fea0003800200 */
.L_x_37675:
        /* <DEDUP_REMOVED lines=9> */
.L_x_37674:
[----:B------:R-:W-:Y:S05]  /*17470*/  BSYNC.RECONVERGENT B2 ;  /* 0x0000000000027941 */ /* 0x000fea0003800200 */
.L_x_37673:
        /* <DEDUP_REMOVED lines=18> */
.L_x_37684:
        /* <DEDUP_REMOVED lines=13> */
.L_x_37686:
[----:B------:R-:W-:Y:S05]  /*17670*/  BSYNC.RECONVERGENT B4 ;  /* 0x0000000000047941 */ /* 0x000fea0003800200 */
.L_x_37685:
        /* <DEDUP_REMOVED lines=42> */
.L_x_37683:
[----:B------:R-:W-:Y:S05]  /*17920*/  BSYNC.RECONVERGENT B3 ;  /* 0x0000000000037941 */ /* 0x000fea0003800200 */
.L_x_37682:
        /* <DEDUP_REMOVED lines=9> */
.L_x_37681:
[----:B------:R-:W-:Y:S05]  /*179c0*/  BSYNC.RECONVERGENT B2 ;  /* 0x0000000000027941 */ /* 0x000fea0003800200 */
.L_x_37680:
        /* <DEDUP_REMOVED lines=18> */
.L_x_37691:
        /* <DEDUP_REMOVED lines=13> */
.L_x_37693:
[----:B------:R-:W-:Y:S05]  /*17bc0*/  BSYNC.RECONVERGENT B4 ;  /* 0x0000000000047941 */ /* 0x000fea0003800200 */
.L_x_37692:
        /* <DEDUP_REMOVED lines=42> */
.L_x_37690:
[----:B------:R-:W-:Y:S05]  /*17e70*/  BSYNC.RECONVERGENT B3 ;  /* 0x0000000000037941 */ /* 0x000fea0003800200 */
.L_x_37689:
        /* <DEDUP_REMOVED lines=9> */
.L_x_37688:
[----:B------:R-:W-:Y:S05]  /*17f10*/  BSYNC.RECONVERGENT B2 ;  /* 0x0000000000027941 */ /* 0x000fea0003800200 */
.L_x_37687:
[----:B------:R-:W-:Y:S02]  /*17f20*/  F2FP.F16.F32.PACK_AB R167, RZ, R211 ;  /* 0x000000d3ffa7723e */ /* 0x000fe400000000ff */
[----:B------:R-:W-:Y:S02]  /*17f30*/  PRMT R166, R233, 0x5410, R234 ;  /* 0x00005410e9a67816 */ /* 0x000fe400000000ea */
[----:B------:R-:W-:Y:S02]  /*17f40*/  PRMT R165, R231, 0x5410, R232 ;  /* 0x00005410e7a57816 */ /* 0x000fe400000000e8 */
[----:B------:R-:W-:Y:S02]  /*17f50*/  PRMT R164, R230, 0x5410, R229 ;  /* 0x00005410e6a47816 */ /* 0x000fe400000000e5 */
[----:B------:R-:W-:-:S07]  /*17f60*/  PRMT R167, R220, 0x5410, R167 ;  /* 0x00005410dca77816 */ /* 0x000fce00000000a7 */
.L_x_37637:
        /* <DEDUP_REMOVED lines=26> */
.L_x_37695:
[----:B------:R-:W-:Y:S05]  /*18110*/  BSYNC.RECONVERGENT B2 ;  /* 0x0000000000027941 */ /* 0x000fea0003800200 */
.L_x_37694:
[----:B------:R-:W-:Y:S01]  /*18120*/  IADD3 R224, PT, PT, R224, 0x20, RZ ;  /* 0x00000020e0e07810 */ /* 0x000fe20007ffe0ff */
[----:B------:R-:W-:-:S07]  /*18130*/  VIADD R223, R223, 0x20 ;  /* 0x00000020dfdf7836 */ /* 0x000fce0000000000 */
.L_x_37577:
[----:B------:R-:W-:Y:S05]  /*18140*/  BSYNC.RECONVERGENT B1 ;  /* 0x0000000000017941 */ /* 0x000fea0003800200 */
.L_x_37576:
        /* <DEDUP_REMOVED lines=10> */
.L_x_37699:
[----:B------:R-:W-:Y:S05]  /*181f0*/  BSYNC.RECONVERGENT B2 ;  /* 0x0000000000027941 */ /* 0x000fea0003800200 */
.L_x_37698:
        /* <DEDUP_REMOVED lines=28> */
.L_x_37705:
        /* <DEDUP_REMOVED lines=13> */
.L_x_37707:
[----:B------:R-:W-:Y:S05]  /*18490*/  BSYNC.RECONVERGENT B4 ;  /* 0x0000000000047941 */ /* 0x000fea0003800200 */
.L_x_37706:
        /* <DEDUP_REMOVED lines=41> */
.L_x_37704:
[----:B------:R-:W-:Y:S05]  /*18730*/  BSYNC.RECONVERGENT B3 ;  /* 0x0000000000037941 */ /* 0x000fea0003800200 */
.L_x_37703:
        /* <DEDUP_REMOVED lines=11> */
.L_x_37702:
[----:B------:R-:W-:Y:S05]  /*187f0*/  BSYNC.RECONVERGENT B2 ;  /* 0x0000000000027941 */ /* 0x000fea0003800200 */
.L_x_37701:
        /* <DEDUP_REMOVED lines=22> */
.L_x_37712:
        /* <DEDUP_REMOVED lines=13> */
.L_x_37714:
[----:B------:R-:W-:Y:S05]  /*18a30*/  BSYNC.RECONVERGENT B4 ;  /* 0x0000000000047941 */ /* 0x000fea0003800200 */
.L_x_37713:
        /* <DEDUP_REMOVED lines=42> */
.L_x_37711:
[----:B------:R-:W-:Y:S05]  /*18ce0*/  BSYNC.RECONVERGENT B3 ;  /* 0x0000000000037941 */ /* 0x000fea0003800200 */
.L_x_37710:
        /* <DEDUP_REMOVED lines=11> */
.L_x_37709:
[----:B------:R-:W-:Y:S05]  /*18da0*/  BSYNC.RECONVERGENT B2 ;  /* 0x0000000000027941 */ /* 0x000fea0003800200 */
.L_x_37708:
        /* <DEDUP_REMOVED lines=22> */
.L_x_37719:
        /* <DEDUP_REMOVED lines=13> */
.L_x_37721:
[----:B------:R-:W-:Y:S05]  /*18fe0*/  BSYNC.RECONVERGENT B4 ;  /* 0x0000000000047941 */ /* 0x000fea0003800200 */
.L_x_37720:
        /* <DEDUP_REMOVED lines=42> */
.L_x_37718:
[----:B------:R-:W-:Y:S05]  /*19290*/  BSYNC.RECONVERGENT B3 ;  /* 0x0000000000037941 */ /* 0x000fea0003800200 */
.L_x_37717:
        /* <DEDUP_REMOVED lines=11> */
.L_x_37716:
[----:B------:R-:W-:Y:S05]  /*19350*/  BSYNC.RECONVERGENT B2 ;  /* 0x0000000000027941 */ /* 0x000fea0003800200 */
.L_x_37715:
        /* <DEDUP_REMOVED lines=22> */
.L_x_37726:
        /* <DEDUP_REMOVED lines=13> */
.L_x_37728:
[----:B------:R-:W-:Y:S05]  /*19590*/  BSYNC.RECONVERGENT B4 ;  /* 0x0000000000047941 */ /* 0x000fea0003800200 */
.L_x_37727:
        /* <DEDUP_REMOVED lines=42> */
.L_x_37725:
[----:B------:R-:W-:Y:S05]  /*19840*/  BSYNC.RECONVERGENT B3 ;  /* 0x0000000000037941 */ /* 0x000fea0003800200 */
.L_x_37724:
        /* <DEDUP_REMOVED lines=10> */
[----:B------:R-:W-:-:S07]  /*198f0*/  FADD.FTZ R181, R164, R181 ;  /* 0x000000b5a4b57221 */ /* 0x000fce0000010000 */
.L_x_37723:
[----:B------:R-:W-:Y:S05]  /*19900*/  BSYNC.RECONVERGENT B2 ;  /* 0x0000000000027941 */ /* 0x000fea0003800200 */
.L_x_37722:
        /* <DEDUP_REMOVED lines=22> */
.L_x_37733:
        /* <DEDUP_REMOVED lines=13> */
.L_x_37735:
[----:B------:R-:W-:Y:S05]  /*19b40*/  BSYNC.RECONVERGENT B4 ;  /* 0x0000000000047941 */ /* 0x000fea0003800200 */
.L_x_37734:
        /* <DEDUP_REMOVED lines=41> */
.L_x_37732:
[----:B------:R-:W-:Y:S05]  /*19de0*/  BSYNC.RECONVERGENT B3 ;  /* 0x0000000000037941 */ /* 0x000fea0003800200 */
.L_x_37731:
[----:B------:R-:W-:Y:S01]  /*19df0*/  I2FP.F32.U32 R2, R11 ;  /* 0x0000000b00027245 */ /* 0x000fe20000201000 */
[----:B-----5:R-:W-:Y:S02]  /*19e00*/  HADD2.F32 R165, -RZ, R34.H0_H0 ;  /* 0x20000022ffa57230 */ /* 0x020fe40000004100 */
[----:B------:R-:W-:-:S03]  /*19e10*/  IMAD.MOV.U32 R11, RZ, RZ, 0x2f800000 ;  /* 0x2f800000ff0b7424 */ /* 0x000fc600078e00ff */
[----:B------:R-:W-:Y:S01]  /*19e20*/  FMUL.FTZ R165, R165, UR13 ;  /* 0x0000000da5a57c20 */ /* 0x000fe20008410000 */
[----:B------:R-:W-:-:S03]  /*19e30*/  FFMA.FTZ R2, R2, R11, 1.1641532182693481445e-10 ;  /* 0x2f00000002027423 */ /* 0x000fc6000001000b */
[----:B------:R-:W-:Y:S02]  /*19e40*/  FMUL.FTZ R165, R165, UR12 ;  /* 0x0000000ca5a57c20 */ /* 0x000fe40008410000 */
[----:B------:R-:W-:-:S04]  /*19e50*/  FSETP.GTU.FTZ.AND P2, PT, R2, UR10, PT ;  /* 0x0000000a02007c0b */ /* 0x000fc8000bf5c000 */
[----:B------:R-:W-:Y:S01]  /*19e60*/  FSEL R196, R165, RZ, !P2 ;  /* 0x000000ffa5c47208 */ /* 0x000fe20005000000 */
[----:B------:R-:W-:Y:S01]  /*19e70*/  HADD2.F32 R165, -RZ, R166.H0_H0 ;  /* 0x200000a6ffa57230 */ /* 0x000fe20000004100 */
[----:B------:R-:W-:-:S04]  /*19e80*/  SEL R11, RZ, 0x1, P2 ;  /* 0x00000001ff0b7807 */ /* 0x000fc80001000000 */
[----:B------:R-:W-:-:S07]  /*19e90*/  FADD.FTZ R196, R165, R196 ;  /* 0x000000c4a5c47221 */ /* 0x000fce0000010000 */
.L_x_37730:
[----:B------:R-:W-:Y:S05]  /*19ea0*/  BSYNC.RECONVERGENT B2 ;  /* 0x0000000000027941 */ /* 0x000fea0003800200 */
.L_x_37729:
        /* <DEDUP_REMOVED lines=22> */
.L_x_37740:
        /* <DEDUP_REMOVED lines=13> */
.L_x_37742:
[----:B------:R-:W-:Y:S05]  /*1a0e0*/  BSYNC.RECONVERGENT B4 ;  /* 0x0000000000047941 */ /* 0x000fea0003800200 */
.L_x_37741:
        /* <DEDUP_REMOVED lines=42> */
.L_x_37739:
[----:B------:R-:W-:Y:S05]  /*1a390*/  BSYNC.RECONVERGENT B3 ;  /* 0x0000000000037941 */ /* 0x000fea0003800200 */
.L_x_37738:
        /* <DEDUP_REMOVED lines=11> */
.L_x_37737:
[----:B------:R-:W-:Y:S05]  /*1a450*/  BSYNC.RECONVERGENT B2 ;  /* 0x0000000000027941 */ /* 0x000fea0003800200 */
.L_x_37736:
        /* <DEDUP_REMOVED lines=22> */
.L_x_37747:
        /* <DEDUP_REMOVED lines=13> */
.L_x_37749:
[----:B------:R-:W-:Y:S05]  /*1a690*/  BSYNC.RECONVERGENT B4 ;  /* 0x0000000000047941 */ /* 0x000fea0003800200 */
.L_x_37748:
        /* <DEDUP_REMOVED lines=41> */
.L_x_37746:
[----:B------:R-:W-:Y:S05]  /*1a930*/  BSYNC.RECONVERGENT B3 ;  /* 0x0000000000037941 */ /* 0x000fea0003800200 */
.L_x_37745:
[----:B------:R-:W-:Y:S01]  /*1a940*/  I2FP.F32.U32 R2, R13 ;  /* 0x0000000d00027245 */ /* 0x000fe20000201000 */
[----:B------:R-:W-:Y:S02]  /*1a950*/  HFMA2 R13, -RZ, RZ, 0.1171875, 0 ;  /* 0x2f800000ff0d7431 */ /* 0x000fe400000001ff */
[----:B-----5:R-:W-:-:S05]  /*1a960*/  HADD2.F32 R165, -RZ, R35.H0_H0 ;  /* 0x20000023ffa57230 */ /* 0x020fca0000004100 */
        /* <DEDUP_REMOVED lines=8> */
.L_x_37744:
[----:B------:R-:W-:Y:S05]  /*1a9f0*/  BSYNC.RECONVERGENT B2 ;  /* 0x0000000000027941 */ /* 0x000fea0003800200 */
.L_x_37743:
        /* <DEDUP_REMOVED lines=22> */
.L_x_37754:
        /* <DEDUP_REMOVED lines=13> */
.L_x_37756:
[----:B------:R-:W-:Y:S05]  /*1ac30*/  BSYNC.RECONVERGENT B4 ;  /* 0x0000000000047941 */ /* 0x000fea0003800200 */
.L_x_37755:
        /* <DEDUP_REMOVED lines=42> */
.L_x_37753:
[----:B------:R-:W-:Y:S05]  /*1aee0*/  BSYNC.RECONVERGENT B3 ;  /* 0x0000000000037941 */ /* 0x000fea0003800200 */
.L_x_37752:
        /* <DEDUP_REMOVED lines=11> */
.L_x_37751:
[----:B------:R-:W-:Y:S05]  /*1afa0*/  BSYNC.RECONVERGENT B2 ;  /* 0x0000000000027941 */ /* 0x000fea0003800200 */
.L_x_37750:
[----:B------:R-:W-:Y:S02]  /*1afb0*/  F2FP.F16.F32.PACK_AB R167, RZ, R213 ;  /* 0x000000d5ffa7723e */ /* 0x000fe400000000ff */
[----:B------:R-:W-:Y:S02]  /*1afc0*/  PRMT R166, R234, 0x5410, R166 ;  /* 0x00005410eaa67816 */ /* 0x000fe400000000a6 */
[----:B------:R-:W-:Y:S02]  /*1afd0*/  PRMT R165, R231, 0x5410, R233 ;  /* 0x00005410e7a57816 */ /* 0x000fe400000000e9 */
[----:B------:R-:W-:Y:S02]  /*1afe0*/  PRMT R164, R220, 0x5410, R230 ;  /* 0x00005410dca47816 */ /* 0x000fe400000000e6 */
[----:B------:R-:W-:Y:S01]  /*1aff0*/  PRMT R167, R232, 0x5410, R167 ;  /* 0x00005410e8a77816 */ /* 0x000fe200000000a7 */
[----:B------:R-:W-:Y:S06]  /*1b000*/  BRA `(.L_x_37757) ;  /* 0x0000002800bc7947 */ /* 0x000fec0003800000 */
.L_x_37700:
        /* <DEDUP_REMOVED lines=21> */
.L_x_37762:
        /* <DEDUP_REMOVED lines=13> */
.L_x_37764:
[----:B------:R-:W-:Y:S05]  /*1b230*/  BSYNC.RECONVERGENT B4 ;  /* 0x0000000000047941 */ /* 0x000fea0003800200 */
.L_x_37763:
        /* <DEDUP_REMOVED lines=41> */
.L_x_37761:
[----:B------:R-:W-:Y:S05]  /*1b4d0*/  BSYNC.RECONVERGENT B3 ;  /* 0x0000000000037941 */ /* 0x000fea0003800200 */
.L_x_37760:
        /* <DEDUP_REMOVED lines=9> */
.L_x_37759:
[----:B------:R-:W-:Y:S05]  /*1b570*/  BSYNC.RECONVERGENT B2 ;  /* 0x0000000000027941 */ /* 0x000fea0003800200 */
.L_x_37758:
        /* <DEDUP_REMOVED lines=18> */
.L_x_37769:
        /* <DEDUP_REMOVED lines=13> */
.L_x_37771:
[----:B------:R-:W-:Y:S05]  /*1b770*/  BSYNC.RECONVERGENT B4 ;  /* 0x0000000000047941 */ /* 0x000fea0003800200 */
.L_x_37770:
        /* <DEDUP_REMOVED lines=42> */
.L_x_37768:
[----:B------:R-:W-:Y:S05]  /*1ba20*/  BSYNC.RECONVERGENT B3 ;  /* 0x0000000000037941 */ /* 0x000fea0003800200 */
.L_x_37767:
[----:B------:R-:W-:Y:S01]  /*1ba30*/  I2FP.F32.U32 R8, R8 ;  /* 0x0000000800087245 */ /* 0x000fe20000201000 */
[----:B-----5:R-:W-:Y:S02]  /*1ba40*/  HADD2.F32 R22, -RZ, R32.H1_H1 ;  /* 0x30000020ff167230 */ /* 0x020fe40000004100 */
[----:B------:R-:W-:-:S03]  /*1ba50*/  IMAD.MOV.U32 R165, RZ, RZ, 0x2f800000 ;  /* 0x2f800000ffa57424 */ /* 0x000fc600078e00ff */
[----:B------:R-:W-:Y:S01]  /*1ba60*/  FMUL.FTZ R22, R22, UR13 ;  /* 0x0000000d16167c20 */ /* 0x000fe20008410000 */
[----:B------:R-:W-:-:S03]  /*1ba70*/  FFMA.FTZ R8, R8, R165, 1.1641532182693481445e-10 ;  /* 0x2f00000008087423 */ /* 0x000fc600000100a5 */
[----:B------:R-:W-:Y:S02]  /*1ba80*/  FMUL.FTZ R22, R22, UR12 ;  /* 0x0000000c16167c20 */ /* 0x000fe40008410000 */
[----:B------:R-:W-:-:S04]  /*1ba90*/  FSETP.GTU.FTZ.AND P1, PT, R8, UR10, PT ;  /* 0x0000000a08007c0b */ /* 0x000fc8000bf3c000 */
[----:B------:R-:W-:Y:S02]  /*1baa0*/  FSEL R22, R22, RZ, !P1 ;  /* 0x000000ff16167208 */ /* 0x000fe40004800000 */
[----:B------:R-:W-:-:S07]  /*1bab0*/  SEL R8, RZ, 0x1, P1 ;  /* 0x00000001ff087807 */ /* 0x000fce0000800000 */
.L_x_37766:
[----:B------:R-:W-:Y:S05]  /*1bac0*/  BSYNC.RECONVERGENT B2 ;  /* 0x0000000000027941 */ /* 0x000fea0003800200 */
.L_x_37765:
        /* <DEDUP_REMOVED lines=18> */
.L_x_37776:
        /* <DEDUP_REMOVED lines=13> */
.L_x_37778:
[----:B------:R-:W-:Y:S05]  /*1bcc0*/  BSYNC.RECONVERGENT B4 ;  /* 0x0000000000047941 */ /* 0x000fea0003800200 */
.L_x_37777:
        /* <DEDUP_REMOVED lines=42> */
.L_x_37775:
[----:B------:R-:W-:Y:S05]  /*1bf70*/  BSYNC.RECONVERGENT B3 ;  /* 0x0000000000037941 */ /* 0x000fea0003800200 */
.L_x_37774:
        /* <DEDUP_REMOVED lines=9> */
.L_x_37773:
[----:B------:R-:W-:Y:S05]  /*1c010*/  BSYNC.RECONVERGENT B2 ;  /* 0x0000000000027941 */ /* 0x000fea0003800200 */
.L_x_37772:
        /* <DEDUP_REMOVED lines=18> */
.L_x_37783:
        /* <DEDUP_REMOVED lines=13> */
.L_x_37785:
[----:B------:R-:W-:Y:S05]  /*1c210*/  BSYNC.RECONVERGENT B4 ;  /* 0x0000000000047941 */ /* 0x000fea0003800200 */
.L_x_37784:
        /* <DEDUP_REMOVED lines=42> */
.L_x_37782:
[----:B------:R-:W-:Y:S05]  /*1c4c0*/  BSYNC.RECONVERGENT B3 ;  /* 0x0000000000037941 */ /* 0x000fea0003800200 */
.L_x_37781:
        /* <DEDUP_REMOVED lines=9> */
.L_x_37780:
[----:B------:R-:W-:Y:S05]  /*1c560*/  BSYNC.RECONVERGENT B2 ;  /* 0x0000000000027941 */ /* 0x000fea0003800200 */
.L_x_37779:
        /* <DEDUP_REMOVED lines=18> */
.L_x_37790:
        /* <DEDUP_REMOVED lines=13> */
.L_x_37792:
[----:B------:R-:W-:Y:S05]  /*1c760*/  BSYNC.RECONVERGENT B4 ;  /* 0x0000000000047941 */ /* 0x000fea0003800200 */
.L_x_37791:
        /* <DEDUP_REMOVED lines=42> */
.L_x_37789:
[----:B------:R-:W-:Y:S05]  /*1ca10*/  BSYNC.RECONVERGENT B3 ;  /* 0x0000000000037941 */ /* 0x000fea0003800200 */
.L_x_37788:
        /* <DEDUP_REMOVED lines=9> */
.L_x_37787:
[----:B------:R-:W-:Y:S05]  /*1cab0*/  BSYNC.RECONVERGENT B2 ;  /* 0x0000000000027941 */ /* 0x000fea0003800200 */
.L_x_37786:
        /* <DEDUP_REMOVED lines=18> */
.L_x_37797:
        /* <DEDUP_REMOVED lines=13> */
.L_x_37799:
[----:B------:R-:W-:Y:S05]  /*1ccb0*/  BSYNC.RECONVERGENT B4 ;  /* 0x0000000000047941 */ /* 0x000fea0003800200 */
.L_x_37798:
        /* <DEDUP_REMOVED lines=42> */
.L_x_37796:
[----:B------:R-:W-:Y:S05]  /*1cf60*/  BSYNC.RECONVERGENT B3 ;  /* 0x0000000000037941 */ /* 0x000fea0003800200 */
.L_x_37795:
        /* <DEDUP_REMOVED lines=9> */
.L_x_37794:
[----:B------:R-:W-:Y:S05]  /*1d000*/  BSYNC.RECONVERGENT B2 ;  /* 0x0000000000027941 */ /* 0x000fea0003800200 */
.L_x_37793:
        /* <DEDUP_REMOVED lines=18> */
.L_x_37804:
        /* <DEDUP_REMOVED lines=13> */
.L_x_37806:
[----:B------:R-:W-:Y:S05]  /*1d200*/  BSYNC.RECONVERGENT B4 ;  /* 0x0000000000047941 */ /* 0x000fea0003800200 */
.L_x_37805:
        /* <DEDUP_REMOVED lines=42> */
.L_x_37803:
[----:B------:R-:W-:Y:S05]  /*1d4b0*/  BSYNC.RECONVERGENT B3 ;  /* 0x0000000000037941 */ /* 0x000fea0003800200 */
.L_x_37802:
        /* <DEDUP_REMOVED lines=9> */
.L_x_37801:
[----:B------:R-:W-:Y:S05]  /*1d550*/  BSYNC.RECONVERGENT B2 ;  /* 0x0000000000027941 */ /* 0x000fea0003800200 */
.L_x_37800:
        /* <DEDUP_REMOVED lines=18> */
.L_x_37811:
        /* <DEDUP_REMOVED lines=13> */
.L_x_37813:
[----:B------:R-:W-:Y:S05]  /*1d750*/  BSYNC.RECONVERGENT B4 ;  /* 0x0000000000047941 */ /* 0x000fea0003800200 */
.L_x_37812:
        /* <DEDUP_REMOVED lines=42> */
.L_x_37810:
[----:B------:R-:W-:Y:S05]  /*1da00*/  BSYNC.RECONVERGENT B3 ;  /* 0x0000000000037941 */ /* 0x000fea0003800200 */
.L_x_37809:
        /* <DEDUP_REMOVED lines=9> */
.L_x_37808:
[----:B------:R-:W-:Y:S05]  /*1daa0*/  BSYNC.RECONVERGENT B2 ;  /* 0x0000000000027941 */ /* 0x000fea0003800200 */
.L_x_37807:
[----:B------:R-:W-:Y:S02]  /*1dab0*/  F2FP.F16.F32.PACK_AB R167, RZ, R213 ;  /* 0x000000d5ffa7723e */ /* 0x000fe400000000ff */
[----:B------:R-:W-:Y:S02]  /*1dac0*/  PRMT R166, R233, 0x5410, R234 ;  /* 0x00005410e9a67816 */ /* 0x000fe400000000ea */
[----:B------:R-:W-:Y:S02]  /*1dad0*/  PRMT R165, R231, 0x5410, R232 ;  /* 0x00005410e7a57816 */ /* 0x000fe400000000e8 */
[----:B------:R-:W-:Y:S02]  /*1dae0*/  PRMT R164, R230, 0x5410, R229 ;  /* 0x00005410e6a47816 */ /* 0x000fe400000000e5 */
[----:B------:R-:W-:-:S07]  /*1daf0*/  PRMT R167, R220, 0x5410, R167 ;  /* 0x00005410dca77816 */ /* 0x000fce00000000a7 */
.L_x_37757:
        /* <DEDUP_REMOVED lines=26> */
.L_x_37815:
[----:B------:R-:W-:Y:S05]  /*1dca0*/  BSYNC.RECONVERGENT B2 ;  /* 0x0000000000027941 */ /* 0x000fea0003800200 */
.L_x_37814:
[----:B------:R-:W-:Y:S01]  /*1dcb0*/  IADD3 R224, PT, PT, R224, 0x20, RZ ;  /* 0x00000020e0e07810 */ /* 0x000fe20007ffe0ff */
[----:B------:R-:W-:-:S07]  /*1dcc0*/  VIADD R223, R223, 0x20 ;  /* 0x00000020dfdf7836 */ /* 0x000fce0000000000 */
.L_x_37697:
[----:B------:R-:W-:Y:S05]  /*1dcd0*/  BSYNC.RECONVERGENT B1 ;  /* 0x0000000000017941 */ /* 0x000fea0003800200 */
.L_x_37696:
        /* <DEDUP_REMOVED lines=10> */
.L_x_37819:
[----:B------:R-:W-:Y:S05]  /*1dd80*/  BSYNC.RECONVERGENT B2 ;  /* 0x0000000000027941 */ /* 0x000fea0003800200 */
.L_x_37818:
        /* <DEDUP_REMOVED lines=28> */
.L_x_37825:
        /* <DEDUP_REMOVED lines=13> */
.L_x_37827:
[----:B------:R-:W-:Y:S05]  /*1e020*/  BSYNC.RECONVERGENT B4 ;  /* 0x0000000000047941 */ /* 0x000fea0003800200 */
.L_x_37826:
        /* <DEDUP_REMOVED lines=41> */
.L_x_37824:
[----:B------:R-:W-:Y:S05]  /*1e2c0*/  BSYNC.RECONVERGENT B3 ;  /* 0x0000000000037941 */ /* 0x000fea0003800200 */
.L_x_37823:
        /* <DEDUP_REMOVED lines=11> */
.L_x_37822:
[----:B------:R-:W-:Y:S05]  /*1e380*/  BSYNC.RECONVERGENT B2 ;  /* 0x0000000000027941 */ /* 0x000fea0003800200 */
.L_x_37821:
        /* <DEDUP_REMOVED lines=22> */
.L_x_37832:
        /* <DEDUP_REMOVED lines=13> */
.L_x_37834:
[----:B------:R-:W-:Y:S05]  /*1e5c0*/  BSYNC.RECONVERGENT B4 ;  /* 0x0000000000047941 */ /* 0x000fea0003800200 */
.L_x_37833:
        /* <DEDUP_REMOVED lines=42> */
.L_x_37831:
[----:B------:R-:W-:Y:S05]  /*1e870*/  BSYNC.RECONVERGENT B3 ;  /* 0x0000000000037941 */ /* 0x000fea0003800200 */
.L_x_37830:
        /* <DEDUP_REMOVED lines=11> */
.L_x_37829:
[----:B------:R-:W-:Y:S05]  /*1e930*/  BSYNC.RECONVERGENT B2 ;  /* 0x0000000000027941 */ /* 0x000fea0003800200 */
.L_x_37828:
        /* <DEDUP_REMOVED lines=22> */
.L_x_37839:
        /* <DEDUP_REMOVED lines=13> */
.L_x_37841:
[----:B------:R-:W-:Y:S05]  /*1eb70*/  BSYNC.RECONVERGENT B4 ;  /* 0x0000000000047941 */ /* 0x000fea0003800200 */
.L_x_37840:
        /* <DEDUP_REMOVED lines=42> */
.L_x_37838:
[----:B------:R-:W-:Y:S05]  /*1ee20*/  BSYNC.RECONVERGENT B3 ;  /* 0x0000000000037941 */ /* 0x000fea0003800200 */
.L_x_37837:
        /* <DEDUP_REMOVED lines=11> */
.L_x_37836:
[----:B------:R-:W-:Y:S05]  /*1eee0*/  BSYNC.RECONVERGENT B2 ;  /* 0x0000000000027941 */ /* 0x000fea0003800200 */
.L_x_37835:
        /* <DEDUP_REMOVED lines=22> */
.L_x_37846:
        /* <DEDUP_REMOVED lines=13> */
.L_x_37848:
[----:B------:R-:W-:Y:S05]  /*1f120*/  BSYNC.RECONVERGENT B4 ;  /* 0x0000000000047941 */ /* 0x000fea0003800200 */
.L_x_37847:
        /* <DEDUP_REMOVED lines=42> */
.L_x_37845:
[----:B------:R-:W-:Y:S05]  /*1f3d0*/  BSYNC.RECONVERGENT B3 ;  /* 0x0000000000037941 */ /* 0x000fea0003800200 */
.L_x_37844:
        /* <DEDUP_REMOVED lines=11> */
.L_x_37843:
[----:B------:R-:W-:Y:S05]  /*1f490*/  BSYNC.RECONVERGENT B2 ;  /* 0x0000000000027941 */ /* 0x000fea0003800200 */
.L_x_37842:
        /* <DEDUP_REMOVED lines=22> */
.L_x_37853:
        /* <DEDUP_REMOVED lines=13> */
.L_x_37855:
[----:B------:R-:W-:Y:S05]  /*1f6d0*/  BSYNC.RECONVERGENT B4 ;  /* 0x0000000000047941 */ /* 0x000fea0003800200 */
.L_x_37854:
        /* <DEDUP_REMOVED lines=41> */
.L_x_37852:
[----:B------:R-:W-:Y:S05]  /*1f970*/  BSYNC.RECONVERGENT B3 ;  /* 0x0000000000037941 */ /* 0x000fea0003800200 */
.L_x_37851:
        /* <DEDUP_REMOVED lines=11> */
.L_x_37850:
[----:B------:R-:W-:Y:S05]  /*1fa30*/  BSYNC.RECONVERGENT B2 ;  /* 0x0000000000027941 */ /* 0x000fea0003800200 */
.L_x_37849:
        /* <DEDUP_REMOVED lines=22> */
.L_x_37860:
        /* <DEDUP_REMOVED lines=13> */
.L_x_37862:
[----:B------:R-:W-:Y:S05]  /*1fc70*/  BSYNC.RECONVERGENT B4 ;  /* 0x0000000000047941 */ /* 0x000fea0003800200 */
.L_x_37861:
        /* <DEDUP_REMOVED lines=42> */
.L_x_37859:
[----:B------:R-:W-:Y:S05]  /*1ff20*/  BSYNC.RECONVERGENT B3 ;  /* 0x0000000000037941 */ /* 0x000fea0003800200 */
.L_x_37858:
        /* <DEDUP_REMOVED lines=11> */
.L_x_37857:
[----:B------:R-:W-:Y:S05]  /*1ffe0*/  BSYNC.RECONVERGENT B2 ;  /* 0x0000000000027941 */ /* 0x000fea0003800200 */
.L_x_37856:
        /* <DEDUP_REMOVED lines=22> */
.L_x_37867:
        /* <DEDUP_REMOVED lines=13> */
.L_x_37869:
[----:B------:R-:W-:Y:S05]  /*20220*/  BSYNC.RECONVERGENT B4 ;  /* 0x0000000000047941 */ /* 0x000fea0003800200 */
.L_x_37868:
        /* <DEDUP_REMOVED lines=41> */
.L_x_37866:
[----:B------:R-:W-:Y:S05]  /*204c0*/  BSYNC.RECONVERGENT B3 ;  /* 0x0000000000037941 */ /* 0x000fea0003800200 */
.L_x_37865:
        /* <DEDUP_REMOVED lines=11> */
.L_x_37864:
[----:B------:R-:W-:Y:S05]  /*20580*/  BSYNC.RECONVERGENT B2 ;  /* 0x0000000000027941 */ /* 0x000fea0003800200 */
.L_x_37863:
        /* <DEDUP_REMOVED lines=22> */
.L_x_37874:
        /* <DEDUP_REMOVED lines=13> */
.L_x_37876:
[----:B------:R-:W-:Y:S05]  /*207c0*/  BSYNC.RECONVERGENT B4 ;  /* 0x0000000000047941 */ /* 0x000fea0003800200 */
.L_x_37875:
        /* <DEDUP_REMOVED lines=42> */
.L_x_37873:
[----:B------:R-:W-:Y:S05]  /*20a70*/  BSYNC.RECONVERGENT B3 ;  /* 0x0000000000037941 */ /* 0x000fea0003800200 */
.L_x_37872:
        /* <DEDUP_REMOVED lines=11> */
.L_x_37871:
[----:B------:R-:W-:Y:S05]  /*20b30*/  BSYNC.RECONVERGENT B2 ;  /* 0x0000000000027941 */ /* 0x000fea0003800200 */
.L_x_37870:
[----:B------:R-:W-:Y:S02]  /*20b40*/  F2FP.F16.F32.PACK_AB R167, RZ, R215 ;  /* 0x000000d7ffa7723e */ /* 0x000fe400000000ff */
[----:B------:R-:W-:Y:S02]  /*20b50*/  PRMT R166, R234, 0x5410, R166 ;  /* 0x00005410eaa67816 */ /* 0x000fe400000000a6 */
[----:B------:R-:W-:Y:S02]  /*20b60*/  PRMT R165, R231, 0x5410, R233 ;  /* 0x00005410e7a57816 */ /* 0x000fe400000000e9 */
[----:B------:R-:W-:Y:S02]  /*20b70*/  PRMT R164, R220, 0x5410, R230 ;  /* 0x00005410dca47816 */ /* 0x000fe400000000e6 */
[----:B------:R-:W-:Y:S01]  /*20b80*/  PRMT R167, R232, 0x5410, R167 ;  /* 0x00005410e8a77816 */ /* 0x000fe200000000a7 */
[----:B------:R-:W-:Y:S06]  /*20b90*/  BRA `(.L_x_37877) ;  /* 0x0000002800bc7947 */ /* 0x000fec0003800000 */
.L_x_37820:
        /* <DEDUP_REMOVED lines=21> */
.L_x_37882:
        /* <DEDUP_REMOVED lines=13> */
.L_x_37884:
[----:B------:R-:W-:Y:S05]  /*20dc0*/  BSYNC.RECONVERGENT B4 ;  /* 0x0000000000047941 */ /* 0x000fea0003800200 */
.L_x_37883:
        /* <DEDUP_REMOVED lines=41> */
.L_x_37881:
[----:B------:R-:W-:Y:S05]  /*21060*/  BSYNC.RECONVERGENT B3 ;  /* 0x0000000000037941 */ /* 0x000fea0003800200 */
.L_x_37880:
        /* <DEDUP_REMOVED lines=9> */
.L_x_37879:
[----:B------:R-:W-:Y:S05]  /*21100*/  BSYNC.RECONVERGENT B2 ;  /* 0x0000000000027941 */ /* 0x000fea0003800200 */
.L_x_37878:
        /* <DEDUP_REMOVED lines=18> */
.L_x_37889:
        /* <DEDUP_REMOVED lines=13> */
.L_x_37891:
[----:B------:R-:W-:Y:S05]  /*21300*/  BSYNC.RECONVERGENT B4 ;  /* 0x0000000000047941 */ /* 0x000fea0003800200 */
.L_x_37890:
        /* <DEDUP_REMOVED lines=42> */
.L_x_37888:
[----:B------:R-:W-:Y:S05]  /*215b0*/  BSYNC.RECONVERGENT B3 ;  /* 0x0000000000037941 */ /* 0x000fea0003800200 */
.L_x_37887:
        /* <DEDUP_REMOVED lines=9> */
.L_x_37886:
[----:B------:R-:W-:Y:S05]  /*21650*/  BSYNC.RECONVERGENT B2 ;  /* 0x0000000000027941 */ /* 0x000fea0003800200 */
.L_x_37885:
        /* <DEDUP_REMOVED lines=18> */
.L_x_37896:
        /* <DEDUP_REMOVED lines=13> */
.L_x_37898:
[----:B------:R-:W-:Y:S05]  /*21850*/  BSYNC.RECONVERGENT B4 ;  /* 0x0000000000047941 */ /* 0x000fea0003800200 */
.L_x_37897:
        /* <DEDUP_REMOVED lines=42> */
.L_x_37895:
[----:B------:R-:W-:Y:S05]  /*21b00*/  BSYNC.RECONVERGENT B3 ;  /* 0x0000000000037941 */ /* 0x000fea0003800200 */
.L_x_37894:
        /* <DEDUP_REMOVED lines=9> */
.L_x_37893:
[----:B------:R-:W-:Y:S05]  /*21ba0*/  BSYNC.RECONVERGENT B2 ;  /* 0x0000000000027941 */ /* 0x000fea0003800200 */
.L_x_37892:
        /* <DEDUP_REMOVED lines=18> */
.L_x_37903:
        /* <DEDUP_REMOVED lines=13> */
.L_x_37905:
[----:B------:R-:W-:Y:S05]  /*21da0*/  BSYNC.RECONVERGENT B4 ;  /* 0x0000000000047941 */ /* 0x000fea0003800200 */
.L_x_37904:
        /* <DEDUP_REMOVED lines=42> */
.L_x_37902:
[----:B------:R-:W-:Y:S05]  /*22050*/  BSYNC.RECONVERGENT B3 ;  /* 0x0000000000037941 */ /* 0x000fea0003800200 */
.L_x_37901:
        /* <DEDUP_REMOVED lines=9> */
.L_x_37900:
[----:B------:R-:W-:Y:S05]  /*220f0*/  BSYNC.RECONVERGENT B2 ;  /* 0x0000000000027941 */ /* 0x000fea0003800200 */
.L_x_37899:
        /* <DEDUP_REMOVED lines=18> */
.L_x_37910:
        /* <DEDUP_REMOVED lines=13> */
.L_x_37912:
[----:B------:R-:W-:Y:S05]  /*222f0*/  BSYNC.RECONVERGENT B4 ;  /* 0x0000000000047941 */ /* 0x000fea0003800200 */
.L_x_37911:
        /* <DEDUP_REMOVED lines=42> */
.L_x_37909:
[----:B------:R-:W-:Y:S05]  /*225a0*/  BSYNC.RECONVERGENT B3 ;  /* 0x0000000000037941 */ /* 0x000fea0003800200 */
.L_x_37908:
        /* <DEDUP_REMOVED lines=9> */
.L_x_37907:
[----:B------:R-:W-:Y:S05]  /*22640*/  BSYNC.RECONVERGENT B2 ;  /* 0x0000000000027941 */ /* 0x000fea0003800200 */
.L_x_37906:
        /* <DEDUP_REMOVED lines=18> */
.L_x_37917:
        /* <DEDUP_REMOVED lines=13> */
.L_x_37919:
[----:B------:R-:W-:Y:S05]  /*22840*/  BSYNC.RECONVERGENT B4 ;  /* 0x0000000000047941 */ /* 0x000fea0003800200 */
.L_x_37918:
        /* <DEDUP_REMOVED lines=42> */
.L_x_37916:
[----:B------:R-:W-:Y:S05]  /*22af0*/  BSYNC.RECONVERGENT B3 ;  /* 0x0000000000037941 */ /* 0x000fea0003800200 */
.L_x_37915:
        /* <DEDUP_REMOVED lines=9> */
.L_x_37914:
[----:B------:R-:W-:Y:S05]  /*22b90*/  BSYNC.RECONVERGENT B2 ;  /* 0x0000000000027941 */ /* 0x000fea0003800200 */
.L_x_37913:
        /* <DEDUP_REMOVED lines=18> */
.L_x_37924:
        /* <DEDUP_REMOVED lines=13> */
.L_x_37926:
[----:B------:R-:W-:Y:S05]  /*22d90*/  BSYNC.RECONVERGENT B4 ;  /* 0x0000000000047941 */ /* 0x000fea0003800200 */
.L_x_37925:
        /* <DEDUP_REMOVED lines=42> */
.L_x_37923:
[----:B------:R-:W-:Y:S05]  /*23040*/  BSYNC.RECONVERGENT B3 ;  /* 0x0000000000037941 */ /* 0x000fea0003800200 */
.L_x_37922:
        /* <DEDUP_REMOVED lines=9> */
.L_x_37921:
[----:B------:R-:W-:Y:S05]  /*230e0*/  BSYNC.RECONVERGENT B2 ;  /* 0x0000000000027941 */ /* 0x000fea0003800200 */
.L_x_37920:
        /* <DEDUP_REMOVED lines=18> */
.L_x_37931:
        /* <DEDUP_REMOVED lines=13> */
.L_x_37933:
[----:B------:R-:W-:Y:S05]  /*232e0*/  BSYNC.RECONVERGENT B4 ;  /* 0x0000000000047941 */ /* 0x000fea0003800200 */
.L_x_37932:
        /* <DEDUP_REMOVED lines=42> */
.L_x_37930:
[----:B------:R-:W-:Y:S05]  /*23590*/  BSYNC.RECONVERGENT B3 ;  /* 0x0000000000037941 */ /* 0x000fea0003800200 */
.L_x_37929:
        /* <DEDUP_REMOVED lines=9> */
.L_x_37928:
[----:B------:R-:W-:Y:S05]  /*23630*/  BSYNC.RECONVERGENT B2 ;  /* 0x0000000000027941 */ /* 0x000fea0003800200 */
.L_x_37927:
[----:B------:R-:W-:Y:S02]  /*23640*/  F2FP.F16.F32.PACK_AB R167, RZ, R215 ;  /* 0x000000d7ffa7723e */ /* 0x000fe400000000ff */
[----:B------:R-:W-:Y:S02]  /*23650*/  PRMT R166, R233, 0x5410, R234 ;  /* 0x00005410e9a67816 */ /* 0x000fe400000000ea */
[----:B------:R-:W-:Y:S02]  /*23660*/  PRMT R165, R231, 0x5410, R232 ;  /* 0x00005410e7a57816 */ /* 0x000fe400000000e8 */
[----:B------:R-:W-:Y:S02]  /*23670*/  PRMT R164, R230, 0x5410, R229 ;  /* 0x00005410e6a47816 */ /* 0x000fe400000000e5 */
[----:B------:R-:W-:-:S07]  /*23680*/  PRMT R167, R220, 0x5410, R167 ;  /* 0x00005410dca77816 */ /* 0x000fce00000000a7 */
.L_x_37877:
        /* <DEDUP_REMOVED lines=26> */
.L_x_37935:
[----:B------:R-:W-:Y:S05]  /*23830*/  BSYNC.RECONVERGENT B2 ;  /* 0x0000000000027941 */ /* 0x000fea0003800200 */
.L_x_37934:
[----:B------:R-:W-:Y:S01]  /*23840*/  IADD3 R224, PT, PT, R224, 0x20, RZ ;  /* 0x00000020e0e07810 */ /* 0x000fe20007ffe0ff */
[----:B------:R-:W-:-:S07]  /*23850*/  VIADD R223, R223, 0x20 ;  /* 0x00000020dfdf7836 */ /* 0x000fce0000000000 */
.L_x_37817:
[----:B------:R-:W-:Y:S05]  /*23860*/  BSYNC.RECONVERGENT B1 ;  /* 0x0000000000017941 */ /* 0x000fea0003800200 */
.L_x_37816:
        /* <DEDUP_REMOVED lines=10> */
.L_x_37939:
[----:B------:R-:W-:Y:S05]  /*23910*/  BSYNC.RECONVERGENT B2 ;  /* 0x0000000000027941 */ /* 0x000fea0003800200 */
.L_x_37938:
        /* <DEDUP_REMOVED lines=28> */
.L_x_37945:
        /* <DEDUP_REMOVED lines=13> */
.L_x_37947:
[----:B------:R-:W-:Y:S05]  /*23bb0*/  BSYNC.RECONVERGENT B4 ;  /* 0x0000000000047941 */ /* 0x000fea0003800200 */
.L_x_37946:
        /* <DEDUP_REMOVED lines=41> */
.L_x_37944:
[----:B------:R-:W-:Y:S05]  /*23e50*/  BSYNC.RECONVERGENT B3 ;  /* 0x0000000000037941 */ /* 0x000fea0003800200 */
.L_x_37943:
        /* <DEDUP_REMOVED lines=11> */
.L_x_37942:
[----:B------:R-:W-:Y:S05]  /*23f10*/  BSYNC.RECONVERGENT B2 ;  /* 0x0000000000027941 */ /* 0x000fea0003800200 */
.L_x_37941:
        /* <DEDUP_REMOVED lines=22> */
.L_x_37952:
        /* <DEDUP_REMOVED lines=13> */
.L_x_37954:
[----:B------:R-:W-:Y:S05]  /*24150*/  BSYNC.RECONVERGENT B4 ;  /* 0x0000000000047941 */ /* 0x000fea0003800200 */
.L_x_37953:
        /* <DEDUP_REMOVED lines=42> */
.L_x_37951:
[----:B------:R-:W-:Y:S05]  /*24400*/  BSYNC.RECONVERGENT B3 ;  /* 0x0000000000037941 */ /* 0x000fea0003800200 */
.L_x_37950:
        /* <DEDUP_REMOVED lines=11> */
.L_x_37949:
[----:B------:R-:W-:Y:S05]  /*244c0*/  BSYNC.RECONVERGENT B2 ;  /* 0x0000000000027941 */ /* 0x000fea0003800200 */
.L_x_37948:
        /* <DEDUP_REMOVED lines=22> */
.L_x_37959:
        /* <DEDUP_REMOVED lines=13> */
.L_x_37961:
[----:B------:R-:W-:Y:S05]  /*24700*/  BSYNC.RECONVERGENT B4 ;  /* 0x0000000000047941 */ /* 0x000fea0003800200 */
.L_x_37960:
        /* <DEDUP_REMOVED lines=42> */
.L_x_37958:
[----:B------:R-:W-:Y:S05]  /*249b0*/  BSYNC.RECONVERGENT B3 ;  /* 0x0000000000037941 */ /* 0x000fea0003800200 */
.L_x_37957:
        /* <DEDUP_REMOVED lines=11> */
.L_x_37956:
[----:B------:R-:W-:Y:S05]  /*24a70*/  BSYNC.RECONVERGENT B2 ;  /* 0x0000000000027941 */ /* 0x000fea0003800200 */
.L_x_37955:
        /* <DEDUP_REMOVED lines=22> */
.L_x_37966:
        /* <DEDUP_REMOVED lines=13> */
.L_x_37968:
[----:B------:R-:W-:Y:S05]  /*24cb0*/  BSYNC.RECONVERGENT B4 ;  /* 0x0000000000047941 */ /* 0x000fea0003800200 */
.L_x_37967:
        /* <DEDUP_REMOVED lines=42> */
.L_x_37965:
[----:B------:R-:W-:Y:S05]  /*24f60*/  BSYNC.RECONVERGENT B3 ;  /* 0x0000000000037941 */ /* 0x000fea0003800200 */
.L_x_37964:
        /* <DEDUP_REMOVED lines=11> */
.L_x_37963:
[----:B------:R-:W-:Y:S05]  /*25020*/  BSYNC.RECONVERGENT B2 ;  /* 0x0000000000027941 */ /* 0x000fea0003800200 */
.L_x_37962:
        /* <DEDUP_REMOVED lines=22> */
.L_x_37973:
        /* <DEDUP_REMOVED lines=13> */
.L_x_37975:
[----:B------:R-:W-:Y:S05]  /*25260*/  BSYNC.RECONVERGENT B4 ;  /* 0x0000000000047941 */ /* 0x000fea0003800200 */
.L_x_37974:
        /* <DEDUP_REMOVED lines=41> */
.L_x_37972:
[----:B------:R-:W-:Y:S05]  /*25500*/  BSYNC.RECONVERGENT B3 ;  /* 0x0000000000037941 */ /* 0x000fea0003800200 */
.L_x_37971:
        /* <DEDUP_REMOVED lines=11> */
.L_x_37970:
[----:B------:R-:W-:Y:S05]  /*255c0*/  BSYNC.RECONVERGENT B2 ;  /* 0x0000000000027941 */ /* 0x000fea0003800200 */
.L_x_37969:
        /* <DEDUP_REMOVED lines=22> */
.L_x_37980:
        /* <DEDUP_REMOVED lines=13> */
.L_x_37982:
[----:B------:R-:W-:Y:S05]  /*25800*/  BSYNC.RECONVERGENT B4 ;  /* 0x0000000000047941 */ /* 0x000fea0003800200 */
.L_x_37981:
        /* <DEDUP_REMOVED lines=42> */
.L_x_37979:
[----:B------:R-:W-:Y:S05]  /*25ab0*/  BSYNC.RECONVERGENT B3 ;  /* 0x0000000000037941 */ /* 0x000fea0003800200 */
.L_x_37978:
        /* <DEDUP_REMOVED lines=11> */
.L_x_37977:
[----:B------:R-:W-:Y:S05]  /*25b70*/  BSYNC.RECONVERGENT B2 ;  /* 0x0000000000027941 */ /* 0x000fea0003800200 */
.L_x_37976:
        /* <DEDUP_REMOVED lines=22> */
.L_x_37987:
        /* <DEDUP_REMOVED lines=13> */
.L_x_37989:
[----:B------:R-:W-:Y:S05]  /*25db0*/  BSYNC.RECONVERGENT B4 ;  /* 0x0000000000047941 */ /* 0x000fea0003800200 */
.L_x_37988:
        /* <DEDUP_REMOVED lines=41> */
.L_x_37986:
[----:B------:R-:W-:Y:S05]  /*26050*/  BSYNC.RECONVERGENT B3 ;  /* 0x0000000000037941 */ /* 0x000fea0003800200 */
.L_x_37985:
        /* <DEDUP_REMOVED lines=11> */
.L_x_37984:
[----:B------:R-:W-:Y:S05]  /*26110*/  BSYNC.RECONVERGENT B2 ;  /* 0x0000000000027941 */ /* 0x000fea0003800200 */
.L_x_37983:
        /* <DEDUP_REMOVED lines=22> */
.L_x_37994:
        /* <DEDUP_REMOVED lines=13> */
.L_x_37996:
[----:B------:R-:W-:Y:S05]  /*26350*/  BSYNC.RECONVERGENT B4 ;  /* 0x0000000000047941 */ /* 0x000fea0003800200 */
.L_x_37995:
        /* <DEDUP_REMOVED lines=42> */
.L_x_37993:
[----:B------:R-:W-:Y:S05]  /*26600*/  BSYNC.RECONVERGENT B3 ;  /* 0x0000000000037941 */ /* 0x000fea0003800200 */
.L_x_37992:
        /* <DEDUP_REMOVED lines=11> */
.L_x_37991:
[----:B------:R-:W-:Y:S05]  /*266c0*/  BSYNC.RECONVERGENT B2 ;  /* 0x0000000000027941 */ /* 0x000fea0003800200 */
.L_x_37990:
[----:B------:R-:W-:Y:S02]  /*266d0*/  F2FP.F16.F32.PACK_AB R167, RZ, R217 ;  /* 0x000000d9ffa7723e */ /* 0x000fe400000000ff */
[----:B------:R-:W-:Y:S02]  /*266e0*/  PRMT R166, R234, 0x5410, R166 ;  /* 0x00005410eaa67816 */ /* 0x000fe400000000a6 */
[----:B------:R-:W-:Y:S02]  /*266f0*/  PRMT R165, R231, 0x5410, R233 ;  /* 0x00005410e7a57816 */ /* 0x000fe400000000e9 */
[----:B------:R-:W-:Y:S02]  /*26700*/  PRMT R164, R220, 0x5410, R230 ;  /* 0x00005410dca47816 */ /* 0x000fe400000000e6 */
[----:B------:R-:W-:Y:S01]  /*26710*/  PRMT R167, R232, 0x5410, R167 ;  /* 0x00005410e8a77816 */ /* 0x000fe200000000a7 */
[----:B------:R-:W-:Y:S06]  /*26720*/  BRA `(.L_x_37997) ;  /* 0x0000002800bc7947 */ /* 0x000fec0003800000 */
.L_x_37940:
        /* <DEDUP_REMOVED lines=21> */
.L_x_38002:
        /* <DEDUP_REMOVED lines=13> */
.L_x_38004:
[----:B------:R-:W-:Y:S05]  /*26950*/  BSYNC.RECONVERGENT B4 ;  /* 0x0000000000047941 */ /* 0x000fea0003800200 */
.L_x_38003:
        /* <DEDUP_REMOVED lines=41> */
.L_x_38001:
[----:B------:R-:W-:Y:S05]  /*26bf0*/  BSYNC.RECONVERGENT B3 ;  /* 0x0000000000037941 */ /* 0x000fea0003800200 */
.L_x_38000:
        /* <DEDUP_REMOVED lines=9> */
.L_x_37999:
[----:B------:R-:W-:Y:S05]  /*26c90*/  BSYNC.RECONVERGENT B2 ;  /* 0x0000000000027941 */ /* 0x000fea0003800200 */
.L_x_37998:
        /* <DEDUP_REMOVED lines=18> */
.L_x_38009:
        /* <DEDUP_REMOVED lines=13> */
.L_x_38011:
[----:B------:R-:W-:Y:S05]  /*26e90*/  BSYNC.RECONVERGENT B4 ;  /* 0x0000000000047941 */ /* 0x000fea0003800200 */
.L_x_38010:
        /* <DEDUP_REMOVED lines=42> */
.L_x_38008:
[----:B------:R-:W-:Y:S05]  /*27140*/  BSYNC.RECONVERGENT B3 ;  /* 0x0000000000037941 */ /* 0x000fea0003800200 */
.L_x_38007:
        /* <DEDUP_REMOVED lines=9> */
.L_x_38006:
[----:B------:R-:W-:Y:S05]  /*271e0*/  BSYNC.RECONVERGENT B2 ;  /* 0x0000000000027941 */ /* 0x000fea0003800200 */
.L_x_38005:
        /* <DEDUP_REMOVED lines=18> */
.L_x_38016:
        /* <DEDUP_REMOVED lines=13> */
.L_x_38018:
[----:B------:R-:W-:Y:S05]  /*273e0*/  BSYNC.RECONVERGENT B4 ;  /* 0x0000000000047941 */ /* 0x000fea0003800200 */
.L_x_38017:
        /* <DEDUP_REMOVED lines=42> */
.L_x_38015:
[----:B------:R-:W-:Y:S05]  /*27690*/  BSYNC.RECONVERGENT B3 ;  /* 0x0000000000037941 */ /* 0x000fea0003800200 */
.L_x_38014:
        /* <DEDUP_REMOVED lines=9> */
.L_x_38013:
[----:B------:R-:W-:Y:S05]  /*27730*/  BSYNC.RECONVERGENT B2 ;  /* 0x0000000000027941 */ /* 0x000fea0003800200 */
.L_x_38012:
        /* <DEDUP_REMOVED lines=18> */
.L_x_38023:
        /* <DEDUP_REMOVED lines=13> */
.L_x_38025:
[----:B------:R-:W-:Y:S05]  /*27930*/  BSYNC.RECONVERGENT B4 ;  /* 0x0000000000047941 */ /* 0x000fea0003800200 */
.L_x_38024:
        /* <DEDUP_REMOVED lines=42> */
.L_x_38022:
[----:B------:R-:W-:Y:S05]  /*27be0*/  BSYNC.RECONVERGENT B3 ;  /* 0x0000000000037941 */ /* 0x000fea0003800200 */
.L_x_38021:
        /* <DEDUP_REMOVED lines=9> */
.L_x_38020:
[----:B------:R-:W-:Y:S05]  /*27c80*/  BSYNC.RECONVERGENT B2 ;  /* 0x0000000000027941 */ /* 0x000fea0003800200 */
.L_x_38019:
        /* <DEDUP_REMOVED lines=18> */
.L_x_38030:
        /* <DEDUP_REMOVED lines=13> */
.L_x_38032:
[----:B------:R-:W-:Y:S05]  /*27e80*/  BSYNC.RECONVERGENT B4 ;  /* 0x0000000000047941 */ /* 0x000fea0003800200 */
.L_x_38031:
        /* <DEDUP_REMOVED lines=42> */
.L_x_38029:
[----:B------:R-:W-:Y:S05]  /*28130*/  BSYNC.RECONVERGENT B3 ;  /* 0x0000000000037941 */ /* 0x000fea0003800200 */
.L_x_38028:
        /* <DEDUP_REMOVED lines=9> */
.L_x_38027:
[----:B------:R-:W-:Y:S05]  /*281d0*/  BSYNC.RECONVERGENT B2 ;  /* 0x0000000000027941 */ /* 0x000fea0003800200 */
.L_x_38026:
        /* <DEDUP_REMOVED lines=18> */
.L_x_38037:
        /* <DEDUP_REMOVED lines=13> */
.L_x_38039:
[----:B------:R-:W-:Y:S05]  /*283d0*/  BSYNC.RECONVERGENT B4 ;  /* 0x0000000000047941 */ /* 0x000fea0003800200 */
.L_x_38038:
        /* <DEDUP_REMOVED lines=42> */
.L_x_38036:
[----:B------:R-:W-:Y:S05]  /*28680*/  BSYNC.RECONVERGENT B3 ;  /* 0x0000000000037941 */ /* 0x000fea0003800200 */
.L_x_38035:
        /* <DEDUP_REMOVED lines=9> */
.L_x_38034:
[----:B------:R-:W-:Y:S05]  /*28720*/  BSYNC.RECONVERGENT B2 ;  /* 0x0000000000027941 */ /* 0x000fea0003800200 */
.L_x_38033:
        /* <DEDUP_REMOVED lines=18> */
.L_x_38044:
        /* <DEDUP_REMOVED lines=13> */
.L_x_38046:
[----:B------:R-:W-:Y:S05]  /*28920*/  BSYNC.RECONVERGENT B4 ;  /* 0x0000000000047941 */ /* 0x000fea0003800200 */
.L_x_38045:
        /* <DEDUP_REMOVED lines=42> */
.L_x_38043:
[----:B------:R-:W-:Y:S05]  /*28bd0*/  BSYNC.RECONVERGENT B3 ;  /* 0x0000000000037941 */ /* 0x000fea0003800200 */
.L_x_38042:
        /* <DEDUP_REMOVED lines=9> */
.L_x_38041:
[----:B------:R-:W-:Y:S05]  /*28c70*/  BSYNC.RECONVERGENT B2 ;  /* 0x0000000000027941 */ /* 0x000fea0003800200 */
.L_x_38040:
        /* <DEDUP_REMOVED lines=18> */
.L_x_38051:
        /* <DEDUP_REMOVED lines=13> */
.L_x_38053:
[----:B------:R-:W-:Y:S05]  /*28e70*/  BSYNC.RECONVERGENT B4 ;  /* 0x0000000000047941 */ /* 0x000fea0003800200 */
.L_x_38052:
        /* <DEDUP_REMOVED lines=42> */
.L_x_38050:
[----:B------:R-:W-:Y:S05]  /*29120*/  BSYNC.RECONVERGENT B3 ;  /* 0x0000000000037941 */ /* 0x000fea0003800200 */
.L_x_38049:
        /* <DEDUP_REMOVED lines=9> */
.L_x_38048:
[----:B------:R-:W-:Y:S05]  /*291c0*/  BSYNC.RECONVERGENT B2 ;  /* 0x0000000000027941 */ /* 0x000fea0003800200 */
.L_x_38047:
[----:B------:R-:W-:Y:S02]  /*291d0*/  F2FP.F16.F32.PACK_AB R167, RZ, R217 ;  /* 0x000000d9ffa7723e */ /* 0x000fe400000000ff */
[----:B------:R-:W-:Y:S02]  /*291e0*/  PRMT R166, R233, 0x5410, R234 ;  /* 0x00005410e9a67816 */ /* 0x000fe400000000ea */
[----:B------:R-:W-:Y:S02]  /*291f0*/  PRMT R165, R231, 0x5410, R232 ;  /* 0x00005410e7a57816 */ /* 0x000fe400000000e8 */
[----:B------:R-:W-:Y:S02]  /*29200*/  PRMT R164, R230, 0x5410, R229 ;  /* 0x00005410e6a47816 */ /* 0x000fe400000000e5 */
[----:B------:R-:W-:-:S07]  /*29210*/  PRMT R167, R220, 0x5410, R167 ;  /* 0x00005410dca77816 */ /* 0x000fce00000000a7 */
.L_x_37997:
        /* <DEDUP_REMOVED lines=26> */
.L_x_38055:
[----:B------:R-:W-:Y:S05]  /*293c0*/  BSYNC.RECONVERGENT B2 ;  /* 0x0000000000027941 */ /* 0x000fea0003800200 */
.L_x_38054:
[----:B------:R-:W-:Y:S01]  /*293d0*/  IADD3 R224, PT, PT, R224, 0x20, RZ ;  /* 0x00000020e0e07810 */ /* 0x000fe20007ffe0ff */
[----:B------:R-:W-:-:S07]  /*293e0*/  VIADD R223, R223, 0x20 ;  /* 0x00000020dfdf7836 */ /* 0x000fce0000000000 */
.L_x_37937:
[----:B------:R-:W-:Y:S05]  /*293f0*/  BSYNC.RECONVERGENT B1 ;  /* 0x0000000000017941 */ /* 0x000fea0003800200 */
.L_x_37936:
        /* <DEDUP_REMOVED lines=10> */
.L_x_38059:
[----:B------:R-:W-:Y:S05]  /*294a0*/  BSYNC.RECONVERGENT B2 ;  /* 0x0000000000027941 */ /* 0x000fea0003800200 */
.L_x_38058:
        /* <DEDUP_REMOVED lines=28> */
.L_x_38065:
        /* <DEDUP_REMOVED lines=13> */
.L_x_38067:
[----:B------:R-:W-:Y:S05]  /*29740*/  BSYNC.RECONVERGENT B4 ;  /* 0x0000000000047941 */ /* 0x000fea0003800200 */
.L_x_38066:
        /* <DEDUP_REMOVED lines=41> */
.L_x_38064:
[----:B------:R-:W-:Y:S05]  /*299e0*/  BSYNC.RECONVERGENT B3 ;  /* 0x0000000000037941 */ /* 0x000fea0003800200 */
.L_x_38063:
        /* <DEDUP_REMOVED lines=11> */
.L_x_38062:
[----:B------:R-:W-:Y:S05]  /*29aa0*/  BSYNC.RECONVERGENT B2 ;  /* 0x0000000000027941 */ /* 0x000fea0003800200 */
.L_x_38061:
        /* <DEDUP_REMOVED lines=22> */
.L_x_38072:
        /* <DEDUP_REMOVED lines=13> */
.L_x_38074:
[----:B------:R-:W-:Y:S05]  /*29ce0*/  BSYNC.RECONVERGENT B4 ;  /* 0x0000000000047941 */ /* 0x000fea0003800200 */
.L_x_38073:
        /* <DEDUP_REMOVED lines=42> */
.L_x_38071:
[----:B------:R-:W-:Y:S05]  /*29f90*/  BSYNC.RECONVERGENT B3 ;  /* 0x0000000000037941 */ /* 0x000fea0003800200 */
.L_x_38070:
        /* <DEDUP_REMOVED lines=11> */
.L_x_38069:
[----:B------:R-:W-:Y:S05]  /*2a050*/  BSYNC.RECONVERGENT B2 ;  /* 0x0000000000027941 */ /* 0x000fea0003800200 */
.L_x_38068:
        /* <DEDUP_REMOVED lines=22> */
.L_x_38079:
        /* <DEDUP_REMOVED lines=13> */
.L_x_38081:
[----:B------:R-:W-:Y:S05]  /*2a290*/  BSYNC.RECONVERGENT B4 ;  /* 0x0000000000047941 */ /* 0x000fea0003800200 */
.L_x_38080:
        /* <DEDUP_REMOVED lines=42> */
.L_x_38078:
[----:B------:R-:W-:Y:S05]  /*2a540*/  BSYNC.RECONVERGENT B3 ;  /* 0x0000000000037941 */ /* 0x000fea0003800200 */
.L_x_38077:
        /* <DEDUP_REMOVED lines=11> */
.L_x_38076:
[----:B------:R-:W-:Y:S05]  /*2a600*/  BSYNC.RECONVERGENT B2 ;  /* 0x0000000000027941 */ /* 0x000fea0003800200 */
.L_x_38075:
        /* <DEDUP_REMOVED lines=22> */
.L_x_38086:
        /* <DEDUP_REMOVED lines=13> */
.L_x_38088:
[----:B------:R-:W-:Y:S05]  /*2a840*/  BSYNC.RECONVERGENT B4 ;  /* 0x0000000000047941 */ /* 0x000fea0003800200 */
.L_x_38087:
        /* <DEDUP_REMOVED lines=42> */
.L_x_38085:
[----:B------:R-:W-:Y:S05]  /*2aaf0*/  BSYNC.RECONVERGENT B3 ;  /* 0x0000000000037941 */ /* 0x000fea0003800200 */
.L_x_38084:
        /* <DEDUP_REMOVED lines=11> */
.L_x_38083:
[----:B------:R-:W-:Y:S05]  /*2abb0*/  BSYNC.RECONVERGENT B2 ;  /* 0x0000000000027941 */ /* 0x000fea0003800200 */
.L_x_38082:
        /* <DEDUP_REMOVED lines=22> */
.L_x_38093:
        /* <DEDUP_REMOVED lines=13> */
.L_x_38095:
[----:B------:R-:W-:Y:S05]  /*2adf0*/  BSYNC.RECONVERGENT B4 ;  /* 0x0000000000047941 */ /* 0x000fea0003800200 */
.L_x_38094:
        /* <DEDUP_REMOVED lines=42> */
.L_x_38092:
[----:B------:R-:W-:Y:S05]  /*2b0a0*/  BSYNC.RECONVERGENT B3 ;  /* 0x0000000000037941 */ /* 0x000fea0003800200 */
.L_x_38091:
        /* <DEDUP_REMOVED lines=11> */
.L_x_38090:
[----:B------:R-:W-:Y:S05]  /*2b160*/  BSYNC.RECONVERGENT B2 ;  /* 0x0000000000027941 */ /* 0x000fea0003800200 */
.L_x_38089:
        /* <DEDUP_REMOVED lines=22> */
.L_x_38100:
        /* <DEDUP_REMOVED lines=13> */
.L_x_38102:
[----:B------:R-:W-:Y:S05]  /*2b3a0*/  BSYNC.RECONVERGENT B4 ;  /* 0x0000000000047941 */ /* 0x000fea0003800200 */
.L_x_38101:
        /* <DEDUP_REMOVED lines=42> */
.L_x_38099:
[----:B------:R-:W-:Y:S05]  /*2b650*/  BSYNC.RECONVERGENT B3 ;  /* 0x0000000000037941 */ /* 0x000fea0003800200 */
.L_x_38098:
        /* <DEDUP_REMOVED lines=11> */
.L_x_38097:
[----:B------:R-:W-:Y:S05]  /*2b710*/  BSYNC.RECONVERGENT B2 ;  /* 0x0000000000027941 */ /* 0x000fea0003800200 */
.L_x_38096:
        /* <DEDUP_REMOVED lines=22> */
.L_x_38107:
        /* <DEDUP_REMOVED lines=13> */
.L_x_38109:
[----:B------:R-:W-:Y:S05]  /*2b950*/  BSYNC.RECONVERGENT B4 ;  /* 0x0000000000047941 */ /* 0x000fea0003800200 */
.L_x_38108:
        /* <DEDUP_REMOVED lines=42> */
.L_x_38106:
[----:B------:R-:W-:Y:S05]  /*2bc00*/  BSYNC.RECONVERGENT B3 ;  /* 0x0000000000037941 */ /* 0x000fea0003800200 */
.L_x_38105:
        /* <DEDUP_REMOVED lines=11> */
.L_x_38104:
[----:B------:R-:W-:Y:S05]  /*2bcc0*/  BSYNC.RECONVERGENT B2 ;  /* 0x0000000000027941 */ /* 0x000fea0003800200 */
.L_x_38103:
        /* <DEDUP_REMOVED lines=22> */
.L_x_38114:
        /* <DEDUP_REMOVED lines=13> */
.L_x_38116:
[----:B------:R-:W-:Y:S05]  /*2bf00*/  BSYNC.RECONVERGENT B4 ;  /* 0x0000000000047941 */ /* 0x000fea0003800200 */
.L_x_38115:
        /* <DEDUP_REMOVED lines=42> */
.L_x_38113:
[----:B------:R-:W-:Y:S05]  /*2c1b0*/  BSYNC.RECONVERGENT B3 ;  /* 0x0000000000037941 */ /* 0x000fea0003800200 */
.L_x_38112:
        /* <DEDUP_REMOVED lines=11> */
.L_x_38111:
[----:B------:R-:W-:Y:S05]  /*2c270*/  BSYNC.RECONVERGENT B2 ;  /* 0x0000000000027941 */ /* 0x000fea0003800200 */
.L_x_38110:
[----:B------:R-:W-:Y:S02]  /*2c280*/  F2FP.F16.F32.PACK_AB R167, RZ, R219 ;  /* 0x000000dbffa7723e */ /* 0x000fe400000000ff */
[----:B------:R-:W-:Y:S02]  /*2c290*/  PRMT R166, R234, 0x5410, R235 ;  /* 0x00005410eaa67816 */ /* 0x000fe400000000eb */
[----:B------:R-:W-:Y:S02]  /*2c2a0*/  PRMT R165, R231, 0x5410, R233 ;  /* 0x00005410e7a57816 */ /* 0x000fe400000000e9 */
[----:B------:R-:W-:Y:S02]  /*2c2b0*/  PRMT R164, R225, 0x5410, R230 ;  /* 0x00005410e1a47816 */ /* 0x000fe400000000e6 */
[----:B------:R-:W-:Y:S01]  /*2c2c0*/  PRMT R167, R232, 0x5410, R167 ;  /* 0x00005410e8a77816 */ /* 0x000fe200000000a7 */
[----:B------:R-:W-:Y:S06]  /*2c2d0*/  BRA `(.L_x_38117) ;  /* 0x0000002800c07947 */ /* 0x000fec0003800000 */
.L_x_38060:
        /* <DEDUP_REMOVED lines=21> */
.L_x_38122:
        /* <DEDUP_REMOVED lines=13> */
.L_x_38124:
[----:B------:R-:W-:Y:S05]  /*2c500*/  BSYNC.RECONVERGENT B4 ;  /* 0x0000000000047941 */ /* 0x000fea0003800200 */
.L_x_38123:
        /* <DEDUP_REMOVED lines=41> */
.L_x_38121:
[----:B------:R-:W-:Y:S05]  /*2c7a0*/  BSYNC.RECONVERGENT B3 ;  /* 0x0000000000037941 */ /* 0x000fea0003800200 */
.L_x_38120:
        /* <DEDUP_REMOVED lines=9> */
.L_x_38119:
[----:B------:R-:W-:Y:S05]  /*2c840*/  BSYNC.RECONVERGENT B2 ;  /* 0x0000000000027941 */ /* 0x000fea0003800200 */
.L_x_38118:
        /* <DEDUP_REMOVED lines=18> */
.L_x_38129:
        /* <DEDUP_REMOVED lines=13> */
.L_x_38131:
[----:B------:R-:W-:Y:S05]  /*2ca40*/  BSYNC.RECONVERGENT B4 ;  /* 0x0000000000047941 */ /* 0x000fea0003800200 */
.L_x_38130:
        /* <DEDUP_REMOVED lines=42> */
.L_x_38128:
[----:B------:R-:W-:Y:S05]  /*2ccf0*/  BSYNC.RECONVERGENT B3 ;  /* 0x0000000000037941 */ /* 0x000fea0003800200 */
.L_x_38127:
        /* <DEDUP_REMOVED lines=9> */
.L_x_38126:
[----:B------:R-:W-:Y:S05]  /*2cd90*/  BSYNC.RECONVERGENT B2 ;  /* 0x0000000000027941 */ /* 0x000fea0003800200 */
.L_x_38125:
        /* <DEDUP_REMOVED lines=18> */
.L_x_38136:
        /* <DEDUP_REMOVED lines=13> */
.L_x_38138:
[----:B------:R-:W-:Y:S05]  /*2cf90*/  BSYNC.RECONVERGENT B4 ;  /* 0x0000000000047941 */ /* 0x000fea0003800200 */
.L_x_38137:
        /* <DEDUP_REMOVED lines=42> */
.L_x_38135:
[----:B------:R-:W-:Y:S05]  /*2d240*/  BSYNC.RECONVERGENT B3 ;  /* 0x0000000000037941 */ /* 0x000fea0003800200 */
.L_x_38134:
        /* <DEDUP_REMOVED lines=9> */
.L_x_38133:
[----:B------:R-:W-:Y:S05]  /*2d2e0*/  BSYNC.RECONVERGENT B2 ;  /* 0x0000000000027941 */ /* 0x000fea0003800200 */
.L_x_38132:
        /* <DEDUP_REMOVED lines=18> */
.L_x_38143:
        /* <DEDUP_REMOVED lines=13> */
.L_x_38145:
[----:B------:R-:W-:Y:S05]  /*2d4e0*/  BSYNC.RECONVERGENT B4 ;  /* 0x0000000000047941 */ /* 0x000fea0003800200 */
.L_x_38144:
        /* <DEDUP_REMOVED lines=42> */
.L_x_38142:
[----:B------:R-:W-:Y:S05]  /*2d790*/  BSYNC.RECONVERGENT B3 ;  /* 0x0000000000037941 */ /* 0x000fea0003800200 */
.L_x_38141:
        /* <DEDUP_REMOVED lines=9> */
.L_x_38140:
[----:B------:R-:W-:Y:S05]  /*2d830*/  BSYNC.RECONVERGENT B2 ;  /* 0x0000000000027941 */ /* 0x000fea0003800200 */
.L_x_38139:
        /* <DEDUP_REMOVED lines=18> */
.L_x_38150:
        /* <DEDUP_REMOVED lines=13> */
.L_x_38152:
[----:B------:R-:W-:Y:S05]  /*2da30*/  BSYNC.RECONVERGENT B4 ;  /* 0x0000000000047941 */ /* 0x000fea0003800200 */
.L_x_38151:
        /* <DEDUP_REMOVED lines=42> */
.L_x_38149:
[----:B------:R-:W-:Y:S05]  /*2dce0*/  BSYNC.RECONVERGENT B3 ;  /* 0x0000000000037941 */ /* 0x000fea0003800200 */
.L_x_38148:
        /* <DEDUP_REMOVED lines=9> */
.L_x_38147:
[----:B------:R-:W-:Y:S05]  /*2dd80*/  BSYNC.RECONVERGENT B2 ;  /* 0x0000000000027941 */ /* 0x000fea0003800200 */
.L_x_38146:
        /* <DEDUP_REMOVED lines=18> */
.L_x_38157:
        /* <DEDUP_REMOVED lines=13> */
.L_x_38159:
[----:B------:R-:W-:Y:S05]  /*2df80*/  BSYNC.RECONVERGENT B4 ;  /* 0x0000000000047941 */ /* 0x000fea0003800200 */
.L_x_38158:
        /* <DEDUP_REMOVED lines=42> */
.L_x_38156:
[----:B------:R-:W-:Y:S05]  /*2e230*/  BSYNC.RECONVERGENT B3 ;  /* 0x0000000000037941 */ /* 0x000fea0003800200 */
.L_x_38155:
        /* <DEDUP_REMOVED lines=9> */
.L_x_38154:
[----:B------:R-:W-:Y:S05]  /*2e2d0*/  BSYNC.RECONVERGENT B2 ;  /* 0x0000000000027941 */ /* 0x000fea0003800200 */
.L_x_38153:
        /* <DEDUP_REMOVED lines=18> */
.L_x_38164:
        /* <DEDUP_REMOVED lines=13> */
.L_x_38166:
[----:B------:R-:W-:Y:S05]  /*2e4d0*/  BSYNC.RECONVERGENT B4 ;  /* 0x0000000000047941 */ /* 0x000fea0003800200 */
.L_x_38165:
        /* <DEDUP_REMOVED lines=42> */
.L_x_38163:
[----:B------:R-:W-:Y:S05]  /*2e780*/  BSYNC.RECONVERGENT B3 ;  /* 0x0000000000037941 */ /* 0x000fea0003800200 */
.L_x_38162:
        /* <DEDUP_REMOVED lines=9> */
.L_x_38161:
[----:B------:R-:W-:Y:S05]  /*2e820*/  BSYNC.RECONVERGENT B2 ;  /* 0x0000000000027941 */ /* 0x000fea0003800200 */
.L_x_38160:
        /* <DEDUP_REMOVED lines=18> */
.L_x_38171:
        /* <DEDUP_REMOVED lines=13> */
.L_x_38173:
[----:B------:R-:W-:Y:S05]  /*2ea20*/  BSYNC.RECONVERGENT B4 ;  /* 0x0000000000047941 */ /* 0x000fea0003800200 */
.L_x_38172:
        /* <DEDUP_REMOVED lines=42> */
.L_x_38170:
[----:B------:R-:W-:Y:S05]  /*2ecd0*/  BSYNC.RECONVERGENT B3 ;  /* 0x0000000000037941 */ /* 0x000fea0003800200 */
.L_x_38169:
        /* <DEDUP_REMOVED lines=9> */
.L_x_38168:
[----:B------:R-:W-:Y:S05]  /*2ed70*/  BSYNC.RECONVERGENT B2 ;  /* 0x0000000000027941 */ /* 0x000fea0003800200 */
.L_x_38167:
[----:B------:R-:W-:Y:S02]  /*2ed80*/  F2FP.F16.F32.PACK_AB R167, RZ, R219 ;  /* 0x000000dbffa7723e */ /* 0x000fe400000000ff */
[----:B------:R-:W-:Y:S02]  /*2ed90*/  MOV R220, R234 ;  /* 0x000000ea00dc7202 */ /* 0x000fe40000000f00 */
[----:B------:R-:W-:Y:S02]  /*2eda0*/  PRMT R166, R232, 0x5410, R233 ;  /* 0x00005410e8a67816 */ /* 0x000fe400000000e9 */
[----:B------:R-:W-:Y:S02]  /*2edb0*/  PRMT R165, R231, 0x5410, R230 ;  /* 0x00005410e7a57816 */ /* 0x000fe400000000e6 */
[----:B------:R-:W-:Y:S02]  /*2edc0*/  PRMT R164, R229, 0x5410, R228 ;  /* 0x00005410e5a47816 */ /* 0x000fe400000000e4 */
[----:B------:R-:W-:-:S07]  /*2edd0*/  PRMT R167, R225, 0x5410, R167 ;  /* 0x00005410e1a77816 */ /* 0x000fce00000000a7 */
.L_x_38117:
        /* <DEDUP_REMOVED lines=24> */
.L_x_38057:
[----:B------:R-:W-:Y:S05]  /*2ef60*/  BSYNC.RECONVERGENT B1 ;  /* 0x0000000000017941 */ /* 0x000fea0003800200 */
.L_x_38056:
        /* <DEDUP_REMOVED lines=235> */
.L_x_38203:
        /* <DEDUP_REMOVED lines=56> */
.L_x_38178:
[----:B------:R-:W-:Y:S05]  /*301a0*/  BSYNC.RECONVERGENT B2 ;  /* 0x0000000000027941 */ /* 0x000fea0003800200 */
.L_x_38177:
        /* <DEDUP_REMOVED lines=35> */
.L_x_38180:
[----:B------:R-:W-:Y:S05]  /*303e0*/  BSYNC.RECONVERGENT B2 ;  /* 0x0000000000027941 */ /* 0x000fea0003800200 */
.L_x_38179:
        /* <DEDUP_REMOVED lines=35> */
.L_x_38182:
[----:B------:R-:W-:Y:S05]  /*30620*/  BSYNC.RECONVERGENT B2 ;  /* 0x0000000000027941 */ /* 0x000fea0003800200 */
.L_x_38181:
        /* <DEDUP_REMOVED lines=35> */
.L_x_38184:
[----:B------:R-:W-:Y:S05]  /*30860*/  BSYNC.RECONVERGENT B2 ;  /* 0x0000000000027941 */ /* 0x000fea0003800200 */
.L_x_38183:
        /* <DEDUP_REMOVED lines=35> */
.L_x_38186:
[----:B------:R-:W-:Y:S05]  /*30aa0*/  BSYNC.RECONVERGENT B2 ;  /* 0x0000000000027941 */ /* 0x000fea0003800200 */
.L_x_38185:
        /* <DEDUP_REMOVED lines=35> */
.L_x_38188:
[----:B------:R-:W-:Y:S05]  /*30ce0*/  BSYNC.RECONVERGENT B2 ;  /* 0x0000000000027941 */ /* 0x000fea0003800200 */
.L_x_38187:
        /* <DEDUP_REMOVED lines=35> */
.L_x_38190:
[----:B------:R-:W-:Y:S05]  /*30f20*/  BSYNC.RECONVERGENT B2 ;  /* 0x0000000000027941 */ /* 0x000fea0003800200 */
.L_x_38189:
        /* <DEDUP_REMOVED lines=33> */
.L_x_38176:
[----:B------:R-:W-:Y:S05]  /*31140*/  BSYNC.RECONVERGENT B1 ;  /* 0x0000000000017941 */ /* 0x000fea0003800200 */
.L_x_38175:
[----:B01234-:R-:W0:Y:S02]  /*31150*/  LDC.64 R164, c[0x0][0x380] ;  /* 0x0000e000ffa47b82 */ /* 0x01fe240000000a00 */
[----:B0-----:R-:W-:-:S04]  /*31160*/  LEA R170, R164, R170, 0x2 ;  /* 0x000000aaa4aa7211 */ /* 0x001fc800078e10ff */
[----:B------:R-:W-:-:S13]  /*31170*/  ISETP.GE.AND P0, PT, R170, R165, PT ;  /* 0x000000a5aa00720c */ /* 0x000fda0003f06270 */
[----:B------:R-:W-:Y:S05]  /*31180*/  @!P0 BRA `(.L_x_38191) ;  /* 0xfffffd0000188947 */ /* 0x000fea000383ffff */
[----:B------:R-:W-:Y:S05]  /*31190*/  BSYNC B0 ;  /* 0x0000000000007941 */ /* 0x000fea0003800000 */
.L_x_37215:
[----:B------:R-:W-:Y:S05]  /*311a0*/  EXIT ;  /* 0x000000000000794d */ /* 0x000fea0003800000 */
.L_x_38174:
        /* <DEDUP_REMOVED lines=8> */
.L_x_38193:
[----:B------:R-:W-:Y:S05]  /*31230*/  BSYNC B1 ;  /* 0x0000000000017941 */ /* 0x000fea0003800000 */
.L_x_38192:
        /* <DEDUP_REMOVED lines=10> */
.L_x_38194:
[----:B------:R-:W-:Y:S01]  /*312e0*/  HFMA2 R230, -RZ, RZ, 0, 2.384185791015625e-07 ;  /* 0x00000004ffe67431 */ /* 0x000fe200000001ff */
[----:B------:R-:W-:-:S05]  /*312f0*/  MOV R166, R227 ;  /* 0x000000e300a67202 */ /* 0x000fca0000000f00 */
[----:B------:R-:W-:-:S04]  /*31300*/  FADD.FTZ R166, R165, R166 ;  /* 0x000000a6a5a67221 */ /* 0x000fc80000010000 */
[----:B------:R-:W-:-:S07]  /*31310*/  IMAD.MOV.U32 R229, RZ, RZ, R166 ;  /* 0x000000ffffe57224 */ /* 0x000fce00078e00a6 */
[----:B------:R-:W-:Y:S05]  /*31320*/  WARPSYNC.COLLECTIVE R228, `(.L_x_38195) ;  /* 0x00000000e4087348 */ /* 0x000fea0003c00000 */
[----:B------:R0:W1:Y:S02]  /*31330*/  SHFL.BFLY P6, R227, R229, R230, R231 ;  /* 0x0c0000e6e5e37389 */ /* 0x00006400000c00e7 */
[----:B01----:R-:W-:Y:S05]  /*31340*/  ENDCOLLECTIVE ;  /* 0x000000000000791b */ /* 0x003fea0003800000 */
.L_x_38195:
[----:B------:R-:W-:Y:S02]  /*31350*/  IMAD.MOV.U32 R230, RZ, RZ, 0x8 ;  /* 0x00000008ffe67424 */ /* 0x000fe400078e00ff */
[----:B------:R-:W-:-:S04]  /*31360*/  IMAD.MOV.U32 R167, RZ, RZ, R227 ;  /* 0x000000ffffa77224 */ /* 0x000fc800078e00e3 */
[----:B------:R-:W-:-:S05]  /*31370*/  FADD.FTZ R167, R166, R167 ;  /* 0x000000a7a6a77221 */ /* 0x000fca0000010000 */
[----:B------:R-:W-:-:S07]  /*31380*/  MOV R229, R167 ;  /* 0x000000a700e57202 */ /* 0x000fce0000000f00 */
[----:B------:R-:W-:Y:S05]  /*31390*/  WARPSYNC.COLLECTIVE R228, `(.L_x_38196) ;  /* 0x00000000e4087348 */ /* 0x000fea0003c00000 */
[----:B------:R0:W1:Y:S02]  /*313a0*/  SHFL.BFLY P6, R227, R229, R230, R231 ;  /* 0x0c0000e6e5e37389 */ /* 0x00006400000c00e7 */
[----:B01----:R-:W-:Y:S05]  /*313b0*/  ENDCOLLECTIVE ;  /* 0x000000000000791b */ /* 0x003fea0003800000 */
.L_x_38196:
[----:B------:R-:W-:Y:S01]  /*313c0*/  HFMA2 R230, -RZ, RZ, 0, 9.5367431640625e-07 ;  /* 0x00000010ffe67431 */ /* 0x000fe200000001ff */
[----:B------:R-:W-:-:S05]  /*313d0*/  MOV R224, R227 ;  /* 0x000000e300e07202 */ /* 0x000fca0000000f00 */
[----:B------:R-:W-:-:S04]  /*313e0*/  FADD.FTZ R226, R167, R224 ;  /* 0x000000e0a7e27221 */ /* 0x000fc80000010000 */
[----:B------:R-:W-:-:S07]  /*313f0*/  IMAD.MOV.U32 R229, RZ, RZ, R226 ;  /* 0x000000ffffe57224 */ /* 0x000fce00078e00e2 */
[----:B------:R-:W-:Y:S05]  /*31400*/  WARPSYNC.COLLECTIVE R228, `(.L_x_38197) ;  /* 0x00000000e4087348 */ /* 0x000fea0003c00000 */
[----:B------:R0:W1:Y:S02]  /*31410*/  SHFL.BFLY P6, R227, R229, R230, R231 ;  /* 0x0c0000e6e5e37389 */ /* 0x00006400000c00e7 */
[----:B01----:R-:W-:Y:S05]  /*31420*/  ENDCOLLECTIVE ;  /* 0x000000000000791b */ /* 0x003fea0003800000 */
.L_x_38197:
        /* <DEDUP_REMOVED lines=139> */
.L_x_38198:
[----:B------:R-:W-:Y:S02]  /*31ce0*/  IMAD.MOV.U32 R230, RZ, RZ, 0x2 ;  /* 0x00000002ffe67424 */ /* 0x000fe400078e00ff */
[----:B------:R-:W-:-:S04]  /*31cf0*/  IMAD.MOV.U32 R165, RZ, RZ, R227 ;  /* 0x000000ffffa57224 */ /* 0x000fc800078e00e3 */
[----:B------:R-:W-:-:S05]  /*31d00*/  FADD.FTZ R165, R164, R165 ;  /* 0x000000a5a4a57221 */ /* 0x000fca0000010000 */
[----:B------:R-:W-:-:S07]  /*31d10*/  MOV R229, R165 ;  /* 0x000000a500e57202 */ /* 0x000fce0000000f00 */
[----:B------:R-:W-:Y:S05]  /*31d20*/  WARPSYNC.COLLECTIVE R228, `(.L_x_38199) ;  /* 0x00000000e4087348 */ /* 0x000fea0003c00000 */
[----:B------:R0:W1:Y:S02]  /*31d30*/  SHFL.BFLY P6, R227, R229, R230, R231 ;  /* 0x0c0000e6e5e37389 */ /* 0x00006400000c00e7 */
[----:B01----:R-:W-:Y:S05]  /*31d40*/  ENDCOLLECTIVE ;  /* 0x000000000000791b */ /* 0x003fea0003800000 */
.L_x_38199:
[----:B------:R-:W-:Y:S01]  /*31d50*/  HFMA2 R230, -RZ, RZ, 0, 2.384185791015625e-07 ;  /* 0x00000004ffe67431 */ /* 0x000fe200000001ff */
[----:B------:R-:W-:-:S05]  /*31d60*/  MOV R166, R227 ;  /* 0x000000e300a67202 */ /* 0x000fca0000000f00 */
[----:B------:R-:W-:-:S04]  /*31d70*/  FADD.FTZ R166, R165, R166 ;  /* 0x000000a6a5a67221 */ /* 0x000fc80000010000 */
[----:B------:R-:W-:-:S07]  /*31d80*/  IMAD.MOV.U32 R229, RZ, RZ, R166 ;  /* 0x000000ffffe57224 */ /* 0x000fce00078e00a6 */
[----:B------:R-:W-:Y:S05]  /*31d90*/  WARPSYNC.COLLECTIVE R228, `(.L_x_38200) ;  /* 0x00000000e4087348 */ /* 0x000fea0003c00000 */
[----:B------:R0:W1:Y:S02]  /*31da0*/  SHFL.BFLY P6, R227, R229, R230, R231 ;  /* 0x0c0000e6e5e37389 */ /* 0x00006400000c00e7 */
[----:B01----:R-:W-:Y:S05]  /*31db0*/  ENDCOLLECTIVE ;  /* 0x000000000000791b */ /* 0x003fea0003800000 */
.L_x_38200:
[----:B------:R-:W-:Y:S02]  /*31dc0*/  IMAD.MOV.U32 R230, RZ, RZ, 0x8 ;  /* 0x00000008ffe67424 */ /* 0x000fe400078e00ff */
[----:B------:R-:W-:-:S04]  /*31dd0*/  IMAD.MOV.U32 R167, RZ, RZ, R227 ;  /* 0x000000ffffa77224 */ /* 0x000fc800078e00e3 */
[----:B------:R-:W-:-:S05]  /*31de0*/  FADD.FTZ R167, R166, R167 ;  /* 0x000000a7a6a77221 */ /* 0x000fca0000010000 */
[----:B------:R-:W-:-:S07]  /*31df0*/  MOV R229, R167 ;  /* 0x000000a700e57202 */ /* 0x000fce0000000f00 */
[----:B------:R-:W-:Y:S05]  /*31e00*/  WARPSYNC.COLLECTIVE R228, `(.L_x_38201) ;  /* 0x00000000e4087348 */ /* 0x000fea0003c00000 */
[----:B------:R0:W1:Y:S02]  /*31e10*/  SHFL.BFLY P6, R227, R229, R230, R231 ;  /* 0x0c0000e6e5e37389 */ /* 0x00006400000c00e7 */
[----:B01----:R-:W-:Y:S05]  /*31e20*/  ENDCOLLECTIVE ;  /* 0x000000000000791b */ /* 0x003fea0003800000 */
.L_x_38201:
[----:B------:R-:W-:Y:S01]  /*31e30*/  HFMA2 R230, -RZ, RZ, 0, 9.5367431640625e-07 ;  /* 0x00000010ffe67431 */ /* 0x000fe200000001ff */
[----:B------:R-:W-:-:S05]  /*31e40*/  MOV R226, R227 ;  /* 0x000000e300e27202 */ /* 0x000fca0000000f00 */
[----:B------:R-:W-:-:S04]  /*31e50*/  FADD.FTZ R226, R167, R226 ;  /* 0x000000e2a7e27221 */ /* 0x000fc80000010000 */
[----:B------:R-:W-:-:S07]  /*31e60*/  IMAD.MOV.U32 R229, RZ, RZ, R226 ;  /* 0x000000ffffe57224 */ /* 0x000fce00078e00e2 */
[----:B------:R-:W-:Y:S05]  /*31e70*/  WARPSYNC.COLLECTIVE R228, `(.L_x_38202) ;  /* 0x00000000e4087348 */ /* 0x000fea0003c00000 */
[----:B------:R0:W1:Y:S02]  /*31e80*/  SHFL.BFLY P6, R227, R229, R230, R231 ;  /* 0x0c0000e6e5e37389 */ /* 0x00006400000c00e7 */
[----:B01----:R-:W-:Y:S05]  /*31e90*/  ENDCOLLECTIVE ;  /* 0x000000000000791b */ /* 0x003fea0003800000 */
.L_x_38202:
[----:B------:R-:W-:Y:S05]  /*31ea0*/  BRA `(.L_x_38203) ;  /* 0xffffffdc00dc7947 */ /* 0x000fea000383ffff */
.L_x_38204:
        /* <DEDUP_REMOVED lines=13> */
.L_x_71510:


//--------------------- .text._ZN10layer_norm13ln_fwd_kernelINS_13Kernel_traitsIf6__halfS2_S2_fjLj2048ELj1ELj4ELj1ELj16ENS_18Kernel_traits_baseILj2048EfS2_S2_S2_fjLj128EEEEELb1ELb0ELb1ELb1EEEvNS_9FwdParamsE --------------------------
	.section	.text._ZN10layer_norm13ln_fwd_kernelINS_13Kernel_traitsIf6__halfS2_S2_fjLj2048ELj1ELj4ELj1ELj16ENS_18Kernel_traits_baseILj2048EfS2_S2_S2_fjLj128EEEEELb1ELb0ELb1ELb1EEEvNS_9FwdParamsE,"ax",@progbits
	.align	128
        .global         _ZN10layer_norm13ln_fwd_kernelINS_13Kernel_traitsIf6__halfS2_S2_fjLj2048ELj1ELj4ELj1ELj16ENS_18Kernel_traits_baseILj2048EfS2_S2_S2_fjLj128EEEEELb1ELb0ELb1ELb1EEEvNS_9FwdParamsE
        .type           _ZN10layer_norm13ln_fwd_kernelINS_13Kernel_traitsIf6__halfS2_S2_fjLj2048ELj1ELj4ELj1ELj16ENS_18Kernel_traits_baseILj2048EfS2_S2_S2_fjLj128EEEEELb1ELb0ELb1ELb1EEEvNS_9FwdParamsE,@function
        .size           _ZN10layer_norm13ln_fwd_kernelINS_13Kernel_traitsIf6__halfS2_S2_fjLj2048ELj1ELj4ELj1ELj16ENS_18Kernel_traits_baseILj2048EfS2_S2_S2_fjLj128EEEEELb1ELb0ELb1ELb1EEEvNS_9FwdParamsE,(.L_x_71511 - _ZN10layer_norm13ln_fwd_kernelINS_13Kernel_traitsIf6__halfS2_S2_fjLj2048ELj1ELj4ELj1ELj16ENS_18Kernel_traits_baseILj2048EfS2_S2_S2_fjLj128EEEEELb1ELb0ELb1ELb1EEEvNS_9FwdParamsE)
        .other          _ZN10layer_norm13ln_fwd_kernelINS_13Kernel_traitsIf6__halfS2_S2_fjLj2048ELj1ELj4ELj1ELj16ENS_18Kernel_traits_baseILj2048EfS2_S2_S2_fjLj128EEEEELb1ELb0ELb1ELb1EEEvNS_9FwdParamsE,@"STO_CUDA_ENTRY STV_DEFAULT"
_ZN10layer_norm13ln_fwd_kernelINS_13Kernel_traitsIf6__halfS2_S2_fjLj2048ELj1ELj4ELj1ELj16ENS_18Kernel_traits_baseILj2048EfS2_S2_S2_fjLj128EEEEELb1ELb0ELb1ELb1EEEvNS_9FwdParamsE:
.text._ZN10layer_norm13ln_fwd_kernelINS_13Kernel_traitsIf6__halfS2_S2_fjLj2048ELj1ELj4ELj1ELj16ENS_18Kernel_traits_baseILj2048EfS2_S2_S2_fjLj128EEEEELb1ELb0ELb1ELb1EEEvNS_9FwdParamsE:
        /* <DEDUP_REMOVED lines=87> */
.L_x_38205:
        /* <DEDUP_REMOVED lines=50> */
.L_x_38206:
        /* <DEDUP_REMOVED lines=71> */
.L_x_39153:
[----:B0-----:R-:W0:Y:S08]  /*0d00*/  LDC.64 R28, c[0x0][0x3f0] ;  /* 0x0000fc00ff1c7b82 */ /* 0x001e300000000a00 */
[----:B------:R-:W1:Y:S08]  /*0d10*/  LDC R12, c[0x0][0x388] ;  /* 0x0000e200ff0c7b82 */ /* 0x000e700000000800 */
[----:B------:R-:W2:Y:S01]  /*0d20*/  LDC.64 R10, c[0x0][0x3f8] ;  /* 0x0000fe00ff0a7b82 */ /* 0x000ea20000000a00 */
[----:B0-----:R-:W-:-:S06]  /*0d30*/  IMAD.WIDE R28, R19, 0x4, R28 ;  /* 0x00000004131c7825 */ /* 0x001fcc00078e021c */
[----:B------:R-:W3:Y:S01]  /*0d40*/  LDG.E R28, desc[UR8][R28.64] ;  /* 0x000000081c1c7981 */ /* 0x000ee2000c1e1900 */
[----:B------:R-:W-:Y:S02]  /*0d50*/  IMAD.MOV.U32 R170, RZ, RZ, RZ ;  /* 0x000000ffffaa7224 */ /* 0x000fe400078e00ff */
[----:B--2---:R-:W-:-:S06]  /*0d60*/  IMAD.WIDE R10, R19, 0x4, R10 ;  /* 0x00000004130a7825 */ /* 0x004fcc00078e020a */
[----:B-----5:R0:W5:Y:S01]  /*0d70*/  LDG.E R11, desc[UR8][R10.64] ;  /* 0x000000080a0b7981 */ /* 0x020162000c1e1900 */
[----:B---3--:R-:W-:-:S13]  /*0d80*/  ISETP.GE.AND P1, PT, R28, 0x1, PT ;  /* 0x000000011c00780c */ /* 0x008fda0003f26270 */
[----:B------:R-:W2:Y:S01]  /*0d90*/  @P1 LDC.64 R22, c[0x0][0x390] ;  /* 0x0000e400ff161b82 */ /* 0x000ea20000000a00 */
[----:B------:R-:W-:-:S04]  /*0da0*/  @P1 VIADD R25, R28, 0xffffffff ;  /* 0xffffffff1c191836 */ /* 0x000fc80000000000 */
        /* <DEDUP_REMOVED lines=38> */
.L_x_38213:
        /* <DEDUP_REMOVED lines=13> */
.L_x_38215:
[----:B------:R-:W-:Y:S05]  /*10e0*/  BSYNC.RECONVERGENT B3 ;  /* 0x0000000000037941 */ /* 0x000fea0003800200 */
.L_x_38214:
        /* <DEDUP_REMOVED lines=43> */
.L_x_38212:
[----:B------:R-:W-:Y:S05]  /*13a0*/  BSYNC.RECONVERGENT B2 ;  /* 0x0000000000027941 */ /* 0x000fea0003800200 */
.L_x_38211:
        /* <DEDUP_REMOVED lines=11> */
.L_x_38210:
[----:B------:R-:W-:Y:S05]  /*1460*/  BSYNC.RECONVERGENT B1 ;  /* 0x0000000000017941 */ /* 0x000fea0003800200 */
.L_x_38209:
        /* <DEDUP_REMOVED lines=22> */
.L_x_38220:
        /* <DEDUP_REMOVED lines=13> */
.L_x_38222:
[----:B------:R-:W-:Y:S05]  /*16a0*/  BSYNC.RECONVERGENT B3 ;  /* 0x0000000000037941 */ /* 0x000fea0003800200 */
.L_x_38221:
        /* <DEDUP_REMOVED lines=43> */
.L_x_38219:
[----:B------:R-:W-:Y:S05]  /*1960*/  BSYNC.RECONVERGENT B2 ;  /* 0x0000000000027941 */ /* 0x000fea0003800200 */
.L_x_38218:
        /* <DEDUP_REMOVED lines=11> */
.L_x_38217:
[----:B------:R-:W-:Y:S05]  /*1a20*/  BSYNC.RECONVERGENT B1 ;  /* 0x0000000000017941 */ /* 0x000fea0003800200 */
.L_x_38216:
        /* <DEDUP_REMOVED lines=22> */
.L_x_38227:
        /* <DEDUP_REMOVED lines=13> */
.L_x_38229:
[----:B------:R-:W-:Y:S05]  /*1c60*/  BSYNC.RECONVERGENT B3 ;  /* 0x0000000000037941 */ /* 0x000fea0003800200 */
.L_x_38228:
        /* <DEDUP_REMOVED lines=43> */
.L_x_38226:
[----:B------:R-:W-:Y:S05]  /*1f20*/  BSYNC.RECONVERGENT B2 ;  /* 0x0000000000027941 */ /* 0x000fea0003800200 */
.L_x_38225:
        /* <DEDUP_REMOVED lines=11> */
.L_x_38224:
[----:B------:R-:W-:Y:S05]  /*1fe0*/  BSYNC.RECONVERGENT B1 ;  /* 0x0000000000017941 */ /* 0x000fea0003800200 */
.L_x_38223:
        /* <DEDUP_REMOVED lines=22> */
.L_x_38234:
        /* <DEDUP_REMOVED lines=13> */
.L_x_38236:
[----:B------:R-:W-:Y:S05]  /*2220*/  BSYNC.RECONVERGENT B3 ;  /* 0x0000000000037941 */ /* 0x000fea0003800200 */
.L_x_38235:
        /* <DEDUP_REMOVED lines=43> */
.L_x_38233:
[----:B------:R-:W-:Y:S05]  /*24e0*/  BSYNC.RECONVERGENT B2 ;  /* 0x0000000000027941 */ /* 0x000fea0003800200 */
.L_x_38232:
        /* <DEDUP_REMOVED lines=11> */
.L_x_38231:
[----:B------:R-:W-:Y:S05]  /*25a0*/  BSYNC.RECONVERGENT B1 ;  /* 0x0000000000017941 */ /* 0x000fea0003800200 */
.L_x_38230:
        /* <DEDUP_REMOVED lines=22> */
.L_x_38241:
        /* <DEDUP_REMOVED lines=13> */
.L_x_38243:
[----:B------:R-:W-:Y:S05]  /*27e0*/  BSYNC.RECONVERGENT B3 ;  /* 0x0000000000037941 */ /* 0x000fea0003800200 */
.L_x_38242:
        /* <DEDUP_REMOVED lines=43> */
.L_x_38240:
[----:B------:R-:W-:Y:S05]  /*2aa0*/  BSYNC.RECONVERGENT B2 ;  /* 0x0000000000027941 */ /* 0x000fea0003800200 */
.L_x_38239:
        /* <DEDUP_REMOVED lines=11> */
.L_x_38238:
[----:B------:R-:W-:Y:S05]  /*2b60*/  BSYNC.RECONVERGENT B1 ;  /* 0x0000000000017941 */ /* 0x000fea0003800200 */
.L_x_38237:
        /* <DEDUP_REMOVED lines=22> */
.L_x_38248:
        /* <DEDUP_REMOVED lines=13> */
.L_x_38250:
[----:B------:R-:W-:Y:S05]  /*2da0*/  BSYNC.RECONVERGENT B3 ;  /* 0x0000000000037941 */ /* 0x000fea0003800200 */
.L_x_38249:
        /* <DEDUP_REMOVED lines=43> */
.L_x_38247:
[----:B------:R-:W-:Y:S05]  /*3060*/  BSYNC.RECONVERGENT B2 ;  /* 0x0000000000027941 */ /* 0x000fea0003800200 */
.L_x_38246:
        /* <DEDUP_REMOVED lines=11> */
.L_x_38245:
[----:B------:R-:W-:Y:S05]  /*3120*/  BSYNC.RECONVERGENT B1 ;  /* 0x0000000000017941 */ /* 0x000fea0003800200 */
.L_x_38244:
        /* <DEDUP_REMOVED lines=22> */
.L_x_38255:
        /* <DEDUP_REMOVED lines=13> */
.L_x_38257:
[----:B------:R-:W-:Y:S05]  /*3360*/  BSYNC.RECONVERGENT B3 ;  /* 0x0000000000037941 */ /* 0x000fea0003800200 */
.L_x_38256:
        /* <DEDUP_REMOVED lines=43> */
.L_x_38254:
[----:B------:R-:W-:Y:S05]  /*3620*/  BSYNC.RECONVERGENT B2 ;  /* 0x0000000000027941 */ /* 0x000fea0003800200 */
.L_x_38253:
        /* <DEDUP_REMOVED lines=11> */
.L_x_38252:
[----:B------:R-:W-:Y:S05]  /*36e0*/  BSYNC.RECONVERGENT B1 ;  /* 0x0000000000017941 */ /* 0x000fea0003800200 */
.L_x_38251:
        /* <DEDUP_REMOVED lines=22> */
.L_x_38262:
        /* <DEDUP_REMOVED lines=13> */
.L_x_38264:
[----:B------:R-:W-:Y:S05]  /*3920*/  BSYNC.RECONVERGENT B3 ;  /* 0x0000000000037941 */ /* 0x000fea0003800200 */
.L_x_38263:
        /* <DEDUP_REMOVED lines=43> */
.L_x_38261:
[----:B------:R-:W-:Y:S05]  /*3be0*/  BSYNC.RECONVERGENT B2 ;  /* 0x0000000000027941 */ /* 0x000fea0003800200 */
.L_x_38260:
        /* <DEDUP_REMOVED lines=11> */
.L_x_38259:
[----:B------:R-:W-:Y:S05]  /*3ca0*/  BSYNC.RECONVERGENT B1 ;  /* 0x0000000000017941 */ /* 0x000fea0003800200 */
.L_x_38258:
[----:B------:R-:W-:Y:S02]  /*3cb0*/  F2FP.F16.F32.PACK_AB R167, RZ, R26 ;  /* 0x0000001affa7723e */ /* 0x000fe400000000ff */
[----:B------:R-:W-:Y:S02]  /*3cc0*/  PRMT R166, R31, 0x5410, R166 ;  /* 0x000054101fa67816 */ /* 0x000fe400000000a6 */
[----:B------:R-:W-:Y:S02]  /*3cd0*/  PRMT R165, R30, 0x5410, R165 ;  /* 0x000054101ea57816 */ /* 0x000fe400000000a5 */
[----:B------:R-:W-:Y:S02]  /*3ce0*/  PRMT R164, R29, 0x5410, R164 ;  /* 0x000054101da47816 */ /* 0x000fe400000000a4 */
[----:B------:R-:W-:Y:S01]  /*3cf0*/  PRMT R167, R179, 0x5410, R167 ;  /* 0x00005410b3a77816 */ /* 0x000fe200000000a7 */
[----:B------:R-:W-:Y:S06]  /*3d00*/  BRA `(.L_x_38265) ;  /* 0x0000002800e07947 */ /* 0x000fec0003800000 */
.L_x_38208:
        /* <DEDUP_REMOVED lines=21> */
.L_x_38270:
        /* <DEDUP_REMOVED lines=13> */
.L_x_38272:
[----:B------:R-:W-:Y:S05]  /*3f30*/  BSYNC.RECONVERGENT B3 ;  /* 0x0000000000037941 */ /* 0x000fea0003800200 */
.L_x_38271:
        /* <DEDUP_REMOVED lines=43> */
.L_x_38269:
[----:B------:R-:W-:Y:S05]  /*41f0*/  BSYNC.RECONVERGENT B2 ;  /* 0x0000000000027941 */ /* 0x000fea0003800200 */
.L_x_38268:
        /* <DEDUP_REMOVED lines=9> */
.L_x_38267:
[----:B------:R-:W-:Y:S05]  /*4290*/  BSYNC.RECONVERGENT B1 ;  /* 0x0000000000017941 */ /* 0x000fea0003800200 */
.L_x_38266:
        /* <DEDUP_REMOVED lines=18> */
.L_x_38277:
        /* <DEDUP_REMOVED lines=13> */
.L_x_38279:
[----:B------:R-:W-:Y:S05]  /*4490*/  BSYNC.RECONVERGENT B3 ;  /* 0x0000000000037941 */ /* 0x000fea0003800200 */
.L_x_38278:
        /* <DEDUP_REMOVED lines=43> */
.L_x_38276:
[----:B------:R-:W-:Y:S05]  /*4750*/  BSYNC.RECONVERGENT B2 ;  /* 0x0000000000027941 */ /* 0x000fea0003800200 */
.L_x_38275:
        /* <DEDUP_REMOVED lines=9> */
.L_x_38274:
[----:B------:R-:W-:Y:S05]  /*47f0*/  BSYNC.RECONVERGENT B1 ;  /* 0x0000000000017941 */ /* 0x000fea0003800200 */
.L_x_38273:
        /* <DEDUP_REMOVED lines=18> */
.L_x_38284:
        /* <DEDUP_REMOVED lines=13> */
.L_x_38286:
[----:B------:R-:W-:Y:S05]  /*49f0*/  BSYNC.RECONVERGENT B3 ;  /* 0x0000000000037941 */ /* 0x000fea0003800200 */
.L_x_38285:
        /* <DEDUP_REMOVED lines=43> */
.L_x_38283:
[----:B------:R-:W-:Y:S05]  /*4cb0*/  BSYNC.RECONVERGENT B2 ;  /* 0x0000000000027941 */ /* 0x000fea0003800200 */
.L_x_38282:
        /* <DEDUP_REMOVED lines=9> */
.L_x_38281:
[----:B------:R-:W-:Y:S05]  /*4d50*/  BSYNC.RECONVERGENT B1 ;  /* 0x0000000000017941 */ /* 0x000fea0003800200 */
.L_x_38280:
        /* <DEDUP_REMOVED lines=18> */
.L_x_38291:
        /* <DEDUP_REMOVED lines=13> */
.L_x_38293:
[----:B------:R-:W-:Y:S05]  /*4f50*/  BSYNC.RECONVERGENT B3 ;  /* 0x0000000000037941 */ /* 0x000fea0003800200 */
.L_x_38292:
        /* <DEDUP_REMOVED lines=43> */
.L_x_38290:
[----:B------:R-:W-:Y:S05]  /*5210*/  BSYNC.RECONVERGENT B2 ;  /* 0x0000000000027941 */ /* 0x000fea0003800200 */
.L_x_38289:
        /* <DEDUP_REMOVED lines=9> */
.L_x_38288:
[----:B------:R-:W-:Y:S05]  /*52b0*/  BSYNC.RECONVERGENT B1 ;  /* 0x0000000000017941 */ /* 0x000fea0003800200 */
.L_x_38287:
        /* <DEDUP_REMOVED lines=18> */
.L_x_38298:
        /* <DEDUP_REMOVED lines=13> */
.L_x_38300:
[----:B------:R-:W-:Y:S05]  /*54b0*/  BSYNC.RECONVERGENT B3 ;  /* 0x0000000000037941 */ /* 0x000fea0003800200 */
.L_x_38299:
        /* <DEDUP_REMOVED lines=43> */
.L_x_38297:
[----:B------:R-:W-:Y:S05]  /*5770*/  BSYNC.RECONVERGENT B2 ;  /* 0x0000000000027941 */ /* 0x000fea0003800200 */
.L_x_38296:
        /* <DEDUP_REMOVED lines=9> */
.L_x_38295:
[----:B------:R-:W-:Y:S05]  /*5810*/  BSYNC.RECONVERGENT B1 ;  /* 0x0000000000017941 */ /* 0x000fea0003800200 */
.L_x_38294:
        /* <DEDUP_REMOVED lines=18> */
.L_x_38305:
        /* <DEDUP_REMOVED lines=13> */
.L_x_38307:
[----:B------:R-:W-:Y:S05]  /*5a10*/  BSYNC.RECONVERGENT B3 ;  /* 0x0000000000037941 */ /* 0x000fea0003800200 */
.L_x_38306:
        /* <DEDUP_REMOVED lines=43> */
.L_x_38304:
[----:B------:R-:W-:Y:S05]  /*5cd0*/  BSYNC.RECONVERGENT B2 ;  /* 0x0000000000027941 */ /* 0x000fea0003800200 */
.L_x_38303:
        /* <DEDUP_REMOVED lines=9> */
.L_x_38302:
[----:B------:R-:W-:Y:S05]  /*5d70*/  BSYNC.RECONVERGENT B1 ;  /* 0x0000000000017941 */ /* 0x000fea0003800200 */
.L_x_38301:
        /* <DEDUP_REMOVED lines=18> */
.L_x_38312:
        /* <DEDUP_REMOVED lines=13> */
.L_x_38314:
[----:B------:R-:W-:Y:S05]  /*5f70*/  BSYNC.RECONVERGENT B3 ;  /* 0x0000000000037941 */ /* 0x000fea0003800200 */
.L_x_38313:
        /* <DEDUP_REMOVED lines=43> */
.L_x_38311:
[----:B------:R-:W-:Y:S05]  /*6230*/  BSYNC.RECONVERGENT B2 ;  /* 0x0000000000027941 */ /* 0x000fea0003800200 */
.L_x_38310:
        /* <DEDUP_REMOVED lines=9> */
.L_x_38309:
[----:B------:R-:W-:Y:S05]  /*62d0*/  BSYNC.RECONVERGENT B1 ;  /* 0x0000000000017941 */ /* 0x000fea0003800200 */
.L_x_38308:
        /* <DEDUP_REMOVED lines=18> */
.L_x_38319:
        /* <DEDUP_REMOVED lines=13> */
.L_x_38321:
[----:B------:R-:W-:Y:S05]  /*64d0*/  BSYNC.RECONVERGENT B3 ;  /* 0x0000000000037941 */ /* 0x000fea0003800200 */
.L_x_38320:
        /* <DEDUP_REMOVED lines=43> */
.L_x_38318:
[----:B------:R-:W-:Y:S05]  /*6790*/  BSYNC.RECONVERGENT B2 ;  /* 0x0000000000027941 */ /* 0x000fea0003800200 */
.L_x_38317:
        /* <DEDUP_REMOVED lines=9> */
.L_x_38316:
[----:B------:R-:W-:Y:S05]  /*6830*/  BSYNC.RECONVERGENT B1 ;  /* 0x0000000000017941 */ /* 0x000fea0003800200 */
.L_x_38315:
[----:B------:R-:W-:Y:S02]  /*6840*/  F2FP.F16.F32.PACK_AB R172, RZ, R26 ;  /* 0x0000001affac723e */ /* 0x000fe400000000ff */
[----:B------:R-:W-:Y:S02]  /*6850*/  PRMT R166, R166, 0x5410, R31 ;  /* 0x00005410a6a67816 */ /* 0x000fe4000000001f */
[----:B------:R-:W-:Y:S02]  /*6860*/  PRMT R165, R165, 0x5410, R30 ;  /* 0x00005410a5a57816 */ /* 0x000fe4000000001e */
[----:B------:R-:W-:Y:S02]  /*6870*/  PRMT R164, R164, 0x5410, R29 ;  /* 0x00005410a4a47816 */ /* 0x000fe4000000001d */
[----:B------:R-:W-:-:S07]  /*6880*/  PRMT R167, R167, 0x5410, R172 ;  /* 0x00005410a7a77816 */ /* 0x000fce00000000ac */
.L_x_38265:
[----:B------:R-:W0:Y:S01]  /*6890*/  LDC.64 R30, c[0x0][0x3a8] ;  /* 0x0000ea00ff1e7b82 */ /* 0x000e220000000a00 */
[----:B------:R-:W-:Y:S01]  /*68a0*/  BSSY.RECONVERGENT B1, `(.L_x_38322) ;  /* 0x0000019000017945 */ /* 0x000fe20003800200 */
[----:B------:R-:W-:Y:S01]  /*68b0*/  IADD3 R177, PT, PT, R170, 0x20, RZ ;  /* 0x00000020aab17810 */ /* 0x000fe20007ffe0ff */
        /* <DEDUP_REMOVED lines=23> */
.L_x_38323:
[----:B------:R-:W-:Y:S05]  /*6a30*/  BSYNC.RECONVERGENT B1 ;  /* 0x0000000000017941 */ /* 0x000fea0003800200 */
.L_x_38322:
[----:B------:R-:W-:Y:S04]  /*6a40*/  BSSY.RECONVERGENT B1, `(.L_x_38324) ;  /* 0x0000005000017945 */ /* 0x000fe80003800200 */
[----:B------:R-:W-:Y:S05]  /*6a50*/  @!P1 BRA `(.L_x_38325) ;  /* 0x00000000000c9947 */ /* 0x000fea0003800000 */
[----:B-----5:R-:W2:Y:S02]  /*6a60*/  LDC.64 R32, c[0x0][0x390] ;  /* 0x0000e400ff207b82 */ /* 0x020ea40000000a00 */
[----:B--2---:R-:W-:-:S06]  /*6a70*/  IMAD.WIDE.U32 R32, R177, 0x10, R32 ;  /* 0x00000010b1207825 */ /* 0x004fcc00078e0020 */
[----:B------:R-:W5:Y:S02]  /*6a80*/  LDG.E.128 R32, desc[UR8][R32.64] ;  /* 0x0000000820207981 */ /* 0x000f64000c1e1d00 */
.L_x_38325:
[----:B------:R-:W-:Y:S05]  /*6a90*/  BSYNC.RECONVERGENT B1 ;  /* 0x0000000000017941 */ /* 0x000fea0003800200 */
.L_x_38324:
        /* <DEDUP_REMOVED lines=27> */
.L_x_38331:
        /* <DEDUP_REMOVED lines=13> */
.L_x_38333:
[----:B------:R-:W-:Y:S05]  /*6d20*/  BSYNC.RECONVERGENT B3 ;  /* 0x0000000000037941 */ /* 0x000fea0003800200 */
.L_x_38332:
        /* <DEDUP_REMOVED lines=43> */
.L_x_38330:
[----:B------:R-:W-:Y:S05]  /*6fe0*/  BSYNC.RECONVERGENT B2 ;  /* 0x0000000000027941 */ /* 0x000fea0003800200 */
.L_x_38329:
        /* <DEDUP_REMOVED lines=11> */
.L_x_38328:
[----:B------:R-:W-:Y:S05]  /*70a0*/  BSYNC.RECONVERGENT B1 ;  /* 0x0000000000017941 */ /* 0x000fea0003800200 */
.L_x_38327:
        /* <DEDUP_REMOVED lines=22> */
.L_x_38338:
        /* <DEDUP_REMOVED lines=13> */
.L_x_38340:
[----:B------:R-:W-:Y:S05]  /*72e0*/  BSYNC.RECONVERGENT B3 ;  /* 0x0000000000037941 */ /* 0x000fea0003800200 */
.L_x_38339:
        /* <DEDUP_REMOVED lines=43> */
.L_x_38337:
[----:B------:R-:W-:Y:S05]  /*75a0*/  BSYNC.RECONVERGENT B2 ;  /* 0x0000000000027941 */ /* 0x000fea0003800200 */
.L_x_38336:
        /* <DEDUP_REMOVED lines=11> */
.L_x_38335:
[----:B------:R-:W-:Y:S05]  /*7660*/  BSYNC.RECONVERGENT B1 ;  /* 0x0000000000017941 */ /* 0x000fea0003800200 */
.L_x_38334:
        /* <DEDUP_REMOVED lines=22> */
.L_x_38345:
        /* <DEDUP_REMOVED lines=13> */
.L_x_38347:
[----:B------:R-:W-:Y:S05]  /*78a0*/  BSYNC.RECONVERGENT B3 ;  /* 0x0000000000037941 */ /* 0x000fea0003800200 */
.L_x_38346:
        /* <DEDUP_REMOVED lines=43> */
.L_x_38344:
[----:B------:R-:W-:Y:S05]  /*7b60*/  BSYNC.RECONVERGENT B2 ;  /* 0x0000000000027941 */ /* 0x000fea0003800200 */
.L_x_38343:
[----:B------:R-:W-:Y:S01]  /*7b70*/  I2FP.F32.U32 R6, R6 ;  /* 0x0000000600067245 */ /* 0x000fe20000201000 */
[----:B-----5:R-:W-:Y:S02]  /*7b80*/  HADD2.F32 R172, -RZ, R33.H0_H0 ;  /* 0x20000021ffac7230 */ /* 0x020fe40000004100 */
[----:B------:R-:W-:-:S03]  /*7b90*/  IMAD.MOV.U32 R171, RZ, RZ, 0x2f800000 ;  /* 0x2f800000ffab7424 */ /* 0x000fc600078e00ff */
        /* <DEDUP_REMOVED lines=8> */
.L_x_38342:
[----:B------:R-:W-:Y:S05]  /*7c20*/  BSYNC.RECONVERGENT B1 ;  /* 0x0000000000017941 */ /* 0x000fea0003800200 */
.L_x_38341:
        /* <DEDUP_REMOVED lines=22> */
.L_x_38352:
        /* <DEDUP_REMOVED lines=13> */
.L_x_38354:
[----:B------:R-:W-:Y:S05]  /*7e60*/  BSYNC.RECONVERGENT B3 ;  /* 0x0000000000037941 */ /* 0x000fea0003800200 */
.L_x_38353:
        /* <DEDUP_REMOVED lines=42> */
.L_x_38351:
[----:B------:R-:W-:Y:S05]  /*8110*/  BSYNC.RECONVERGENT B2 ;  /* 0x0000000000027941 */ /* 0x000fea0003800200 */
.L_x_38350:
        /* <DEDUP_REMOVED lines=11> */
.L_x_38349:
[----:B------:R-:W-:Y:S05]  /*81d0*/  BSYNC.RECONVERGENT B1 ;  /* 0x0000000000017941 */ /* 0x000fea0003800200 */
.L_x_38348:
        /* <DEDUP_REMOVED lines=22> */
.L_x_38359:
        /* <DEDUP_REMOVED lines=13> */
.L_x_38361:
[----:B------:R-:W-:Y:S05]  /*8410*/  BSYNC.RECONVERGENT B3 ;  /* 0x0000000000037941 */ /* 0x000fea0003800200 */
.L_x_38360:
        /* <DEDUP_REMOVED lines=43> */
.L_x_38358:
[----:B------:R-:W-:Y:S05]  /*86d0*/  BSYNC.RECONVERGENT B2 ;  /* 0x0000000000027941 */ /* 0x000fea0003800200 */
.L_x_38357:
        /* <DEDUP_REMOVED lines=11> */
.L_x_38356:
[----:B------:R-:W-:Y:S05]  /*8790*/  BSYNC.RECONVERGENT B1 ;  /* 0x0000000000017941 */ /* 0x000fea0003800200 */
.L_x_38355:
        /* <DEDUP_REMOVED lines=22> */
.L_x_38366:
        /* <DEDUP_REMOVED lines=13> */
.L_x_38368:
[----:B------:R-:W-:Y:S05]  /*89d0*/  BSYNC.RECONVERGENT B3 ;  /* 0x0000000000037941 */ /* 0x000fea0003800200 */
.L_x_38367:
        /* <DEDUP_REMOVED lines=42> */
.L_x_38365:
[----:B------:R-:W-:Y:S05]  /*8c80*/  BSYNC.RECONVERGENT B2 ;  /* 0x0000000000027941 */ /* 0x000fea0003800200 */
.L_x_38364:
        /* <DEDUP_REMOVED lines=11> */
.L_x_38363:
[----:B------:R-:W-:Y:S05]  /*8d40*/  BSYNC.RECONVERGENT B1 ;  /* 0x0000000000017941 */ /* 0x000fea0003800200 */
.L_x_38362:
        /* <DEDUP_REMOVED lines=22> */
.L_x_38373:
        /* <DEDUP_REMOVED lines=13> */
.L_x_38375:
[----:B------:R-:W-:Y:S05]  /*8f80*/  BSYNC.RECONVERGENT B3 ;  /* 0x0000000000037941 */ /* 0x000fea0003800200 */
.L_x_38374:
        /* <DEDUP_REMOVED lines=43> */
.L_x_38372:
[----:B------:R-:W-:Y:S05]  /*9240*/  BSYNC.RECONVERGENT B2 ;  /* 0x0000000000027941 */ /* 0x000fea0003800200 */
.L_x_38371:
        /* <DEDUP_REMOVED lines=11> */
.L_x_38370:
[----:B------:R-:W-:Y:S05]  /*9300*/  BSYNC.RECONVERGENT B1 ;  /* 0x0000000000017941 */ /* 0x000fea0003800200 */
.L_x_38369:
        /* <DEDUP_REMOVED lines=22> */
.L_x_38380:
        /* <DEDUP_REMOVED lines=13> */
.L_x_38382:
[----:B------:R-:W-:Y:S05]  /*9540*/  BSYNC.RECONVERGENT B3 ;  /* 0x0000000000037941 */ /* 0x000fea0003800200 */
.L_x_38381:
        /* <DEDUP_REMOVED lines=43> */
.L_x_38379:
[----:B------:R-:W-:Y:S05]  /*9800*/  BSYNC.RECONVERGENT B2 ;  /* 0x0000000000027941 */ /* 0x000fea0003800200 */
.L_x_38378:
        /* <DEDUP_REMOVED lines=11> */
.L_x_38377:
[----:B------:R-:W-:Y:S05]  /*98c0*/  BSYNC.RECONVERGENT B1 ;  /* 0x0000000000017941 */ /* 0x000fea0003800200 */
.L_x_38376:
[----:B------:R-:W-:Y:S02]  /*98d0*/  F2FP.F16.F32.PACK_AB R167, RZ, R176 ;  /* 0x000000b0ffa7723e */ /* 0x000fe400000000ff */
[----:B------:R-:W-:Y:S02]  /*98e0*/  PRMT R166, R181, 0x5410, R166 ;  /* 0x00005410b5a67816 */ /* 0x000fe400000000a6 */
[----:B------:R-:W-:Y:S02]  /*98f0*/  PRMT R165, R180, 0x5410, R165 ;  /* 0x00005410b4a57816 */ /* 0x000fe400000000a5 */
[----:B------:R-:W-:Y:S02]  /*9900*/  PRMT R164, R178, 0x5410, R164 ;  /* 0x00005410b2a47816 */ /* 0x000fe400000000a4 */
[----:B------:R-:W-:Y:S01]  /*9910*/  PRMT R167, R183, 0x5410, R167 ;  /* 0x00005410b7a77816 */ /* 0x000fe200000000a7 */
[----:B------:R-:W-:Y:S06]  /*9920*/  BRA `(.L_x_38383) ;  /* 0x0000002800dc7947 */ /* 0x000fec0003800000 */
.L_x_38326:
        /* <DEDUP_REMOVED lines=21> */
.L_x_38388:
        /* <DEDUP_REMOVED lines=13> */
.L_x_38390:
[----:B------:R-:W-:Y:S05]  /*9b50*/  BSYNC.RECONVERGENT B3 ;  /* 0x0000000000037941 */ /* 0x000fea0003800200 */
.L_x_38389:
        /* <DEDUP_REMOVED lines=41> */
[----:B------:R-:W-:-:S07]  /*9df0*/  LOP3.LUT R17, R164, UR32, R183, 0x96, !PT ;  /* 0x00000020a4117c12 */ /* 0x000fce000f8e96b7 */
.L_x_38387:
[----:B------:R-:W-:Y:S05]  /*9e00*/  BSYNC.RECONVERGENT B2 ;  /* 0x0000000000027941 */ /* 0x000fea0003800200 */
.L_x_38386:
        /* <DEDUP_REMOVED lines=9> */
.L_x_38385:
[----:B------:R-:W-:Y:S05]  /*9ea0*/  BSYNC.RECONVERGENT B1 ;  /* 0x0000000000017941 */ /* 0x000fea0003800200 */
.L_x_38384:
        /* <DEDUP_REMOVED lines=18> */
.L_x_38395:
        /* <DEDUP_REMOVED lines=13> */
.L_x_38397:
[----:B------:R-:W-:Y:S05]  /*a0a0*/  BSYNC.RECONVERGENT B3 ;  /* 0x0000000000037941 */ /* 0x000fea0003800200 */
.L_x_38396:
        /* <DEDUP_REMOVED lines=43> */
.L_x_38394:
[----:B------:R-:W-:Y:S05]  /*a360*/  BSYNC.RECONVERGENT B2 ;  /* 0x0000000000027941 */ /* 0x000fea0003800200 */
.L_x_38393:
        /* <DEDUP_REMOVED lines=9> */
.L_x_38392:
[----:B------:R-:W-:Y:S05]  /*a400*/  BSYNC.RECONVERGENT B1 ;  /* 0x0000000000017941 */ /* 0x000fea0003800200 */
.L_x_38391:
        /* <DEDUP_REMOVED lines=18> */
.L_x_38402:
        /* <DEDUP_REMOVED lines=13> */
.L_x_38404:
[----:B------:R-:W-:Y:S05]  /*a600*/  BSYNC.RECONVERGENT B3 ;  /* 0x0000000000037941 */ /* 0x000fea0003800200 */
.L_x_38403:
        /* <DEDUP_REMOVED lines=43> */
.L_x_38401:
[----:B------:R-:W-:Y:S05]  /*a8c0*/  BSYNC.RECONVERGENT B2 ;  /* 0x0000000000027941 */ /* 0x000fea0003800200 */
.L_x_38400:
        /* <DEDUP_REMOVED lines=9> */
.L_x_38399:
[----:B------:R-:W-:Y:S05]  /*a960*/  BSYNC.RECONVERGENT B1 ;  /* 0x0000000000017941 */ /* 0x000fea0003800200 */
.L_x_38398:
        /* <DEDUP_REMOVED lines=18> */
.L_x_38409:
        /* <DEDUP_REMOVED lines=13> */
.L_x_38411:
[----:B------:R-:W-:Y:S05]  /*ab60*/  BSYNC.RECONVERGENT B3 ;  /* 0x0000000000037941 */ /* 0x000fea0003800200 */
.L_x_38410:
        /* <DEDUP_REMOVED lines=43> */
.L_x_38408:
[----:B------:R-:W-:Y:S05]  /*ae20*/  BSYNC.RECONVERGENT B2 ;  /* 0x0000000000027941 */ /* 0x000fea0003800200 */
.L_x_38407:
        /* <DEDUP_REMOVED lines=9> */
.L_x_38406:
[----:B------:R-:W-:Y:S05]  /*aec0*/  BSYNC.RECONVERGENT B1 ;  /* 0x0000000000017941 */ /* 0x000fea0003800200 */
.L_x_38405:
        /* <DEDUP_REMOVED lines=18> */
.L_x_38416:
        /* <DEDUP_REMOVED lines=13> */
.L_x_38418:
[----:B------:R-:W-:Y:S05]  /*b0c0*/  BSYNC.RECONVERGENT B3 ;  /* 0x0000000000037941 */ /* 0x000fea0003800200 */
.L_x_38417:
        /* <DEDUP_REMOVED lines=43> */
.L_x_38415:
[----:B------:R-:W-:Y:S05]  /*b380*/  BSYNC.RECONVERGENT B2 ;  /* 0x0000000000027941 */ /* 0x000fea0003800200 */
.L_x_38414:
        /* <DEDUP_REMOVED lines=9> */
.L_x_38413:
[----:B------:R-:W-:Y:S05]  /*b420*/  BSYNC.RECONVERGENT B1 ;  /* 0x0000000000017941 */ /* 0x000fea0003800200 */
.L_x_38412:
        /* <DEDUP_REMOVED lines=18> */
.L_x_38423:
        /* <DEDUP_REMOVED lines=13> */
.L_x_38425:
[----:B------:R-:W-:Y:S05]  /*b620*/  BSYNC.RECONVERGENT B3 ;  /* 0x0000000000037941 */ /* 0x000fea0003800200 */
.L_x_38424:
        /* <DEDUP_REMOVED lines=43> */
.L_x_38422:
[----:B------:R-:W-:Y:S05]  /*b8e0*/  BSYNC.RECONVERGENT B2 ;  /* 0x0000000000027941 */ /* 0x000fea0003800200 */
.L_x_38421:
        /* <DEDUP_REMOVED lines=9> */
.L_x_38420:
[----:B------:R-:W-:Y:S05]  /*b980*/  BSYNC.RECONVERGENT B1 ;  /* 0x0000000000017941 */ /* 0x000fea0003800200 */
.L_x_38419:
        /* <DEDUP_REMOVED lines=18> */
.L_x_38430:
        /* <DEDUP_REMOVED lines=13> */
.L_x_38432:
[----:B------:R-:W-:Y:S05]  /*bb80*/  BSYNC.RECONVERGENT B3 ;  /* 0x0000000000037941 */ /* 0x000fea0003800200 */
.L_x_38431:
        /* <DEDUP_REMOVED lines=43> */
.L_x_38429:
[----:B------:R-:W-:Y:S05]  /*be40*/  BSYNC.RECONVERGENT B2 ;  /* 0x0000000000027941 */ /* 0x000fea0003800200 */
.L_x_38428:
        /* <DEDUP_REMOVED lines=9> */
.L_x_38427:
[----:B------:R-:W-:Y:S05]  /*bee0*/  BSYNC.RECONVERGENT B1 ;  /* 0x0000000000017941 */ /* 0x000fea0003800200 */
.L_x_38426:
        /* <DEDUP_REMOVED lines=18> */
.L_x_38437:
        /* <DEDUP_REMOVED lines=13> */
.L_x_38439:
[----:B------:R-:W-:Y:S05]  /*c0e0*/  BSYNC.RECONVERGENT B3 ;  /* 0x0000000000037941 */ /* 0x000fea0003800200 */
.L_x_38438:
        /* <DEDUP_REMOVED lines=43> */
.L_x_38436:
[----:B------:R-:W-:Y:S05]  /*c3a0*/  BSYNC.RECONVERGENT B2 ;  /* 0x0000000000027941 */ /* 0x000fea0003800200 */
.L_x_38435:
        /* <DEDUP_REMOVED lines=9> */
.L_x_38434:
[----:B------:R-:W-:Y:S05]  /*c440*/  BSYNC.RECONVERGENT B1 ;  /* 0x0000000000017941 */ /* 0x000fea0003800200 */
.L_x_38433:
[----:B------:R-:W-:Y:S02]  /*c450*/  F2FP.F16.F32.PACK_AB R183, RZ, R176 ;  /* 0x000000b0ffb7723e */ /* 0x000fe400000000ff */
[----:B------:R-:W-:Y:S02]  /*c460*/  PRMT R164, R164, 0x5410, R167 ;  /* 0x00005410a4a47816 */ /* 0x000fe400000000a7 */
[----:B------:R-:W-:Y:S02]  /*c470*/  PRMT R166, R166, 0x5410, R180 ;  /* 0x00005410a6a67816 */ /* 0x000fe400000000b4 */
[----:B------:R-:W-:Y:S02]  /*c480*/  PRMT R165, R165, 0x5410, R178 ;  /* 0x00005410a5a57816 */ /* 0x000fe400000000b2 */
[----:B------:R-:W-:-:S07]  /*c490*/  PRMT R167, R181, 0x5410, R183 ;  /* 0x00005410b5a77816 */ /* 0x000fce00000000b7 */
.L_x_38383:
        /* <DEDUP_REMOVED lines=25> */
.L_x_38441:
[----:B------:R-:W-:Y:S05]  /*c630*/  BSYNC.RECONVERGENT B1 ;  /* 0x0000000000017941 */ /* 0x000fea0003800200 */
.L_x_38440:
[----:B------:R-:W-:Y:S04]  /*c640*/  BSSY.RECONVERGENT B1, `(.L_x_38442) ;  /* 0x0000005000017945 */ /* 0x000fe80003800200 */
[----:B------:R-:W-:Y:S05]  /*c650*/  @!P1 BRA `(.L_x_38443) ;  /* 0x00000000000c9947 */ /* 0x000fea0003800000 */
[----:B-----5:R-:W2:Y:S02]  /*c660*/  LDC.64 R32, c[0x0][0x390] ;  /* 0x0000e400ff207b82 */ /* 0x020ea40000000a00 */
[----:B--2---:R-:W-:-:S06]  /*c670*/  IMAD.WIDE.U32 R32, R185, 0x10, R32 ;  /* 0x00000010b9207825 */ /* 0x004fcc00078e0020 */
[----:B------:R-:W5:Y:S02]  /*c680*/  LDG.E.128 R32, desc[UR8][R32.64] ;  /* 0x0000000820207981 */ /* 0x000f64000c1e1d00 */
.L_x_38443:
[----:B------:R-:W-:Y:S05]  /*c690*/  BSYNC.RECONVERGENT B1 ;  /* 0x0000000000017941 */ /* 0x000fea0003800200 */
.L_x_38442:
        /* <DEDUP_REMOVED lines=27> */
.L_x_38449:
        /* <DEDUP_REMOVED lines=13> */
.L_x_38451:
[----:B------:R-:W-:Y:S05]  /*c920*/  BSYNC.RECONVERGENT B3 ;  /* 0x0000000000037941 */ /* 0x000fea0003800200 */
.L_x_38450:
        /* <DEDUP_REMOVED lines=42> */
.L_x_38448:
[----:B------:R-:W-:Y:S05]  /*cbd0*/  BSYNC.RECONVERGENT B2 ;  /* 0x0000000000027941 */ /* 0x000fea0003800200 */
.L_x_38447:
        /* <DEDUP_REMOVED lines=11> */
.L_x_38446:
[----:B------:R-:W-:Y:S05]  /*cc90*/  BSYNC.RECONVERGENT B1 ;  /* 0x0000000000017941 */ /* 0x000fea0003800200 */
.L_x_38445:
        /* <DEDUP_REMOVED lines=22> */
.L_x_38456:
        /* <DEDUP_REMOVED lines=13> */
.L_x_38458:
[----:B------:R-:W-:Y:S05]  /*ced0*/  BSYNC.RECONVERGENT B3 ;  /* 0x0000000000037941 */ /* 0x000fea0003800200 */
.L_x_38457:
        /* <DEDUP_REMOVED lines=42> */
.L_x_38455:
[----:B------:R-:W-:Y:S05]  /*d180*/  BSYNC.RECONVERGENT B2 ;  /* 0x0000000000027941 */ /* 0x000fea0003800200 */
.L_x_38454:
        /* <DEDUP_REMOVED lines=11> */
.L_x_38453:
[----:B------:R-:W-:Y:S05]  /*d240*/  BSYNC.RECONVERGENT B1 ;  /* 0x0000000000017941 */ /* 0x000fea0003800200 */
.L_x_38452:
        /* <DEDUP_REMOVED lines=22> */
.L_x_38463:
        /* <DEDUP_REMOVED lines=13> */
.L_x_38465:
[----:B------:R-:W-:Y:S05]  /*d480*/  BSYNC.RECONVERGENT B3 ;  /* 0x0000000000037941 */ /* 0x000fea0003800200 */
.L_x_38464:
        /* <DEDUP_REMOVED lines=43> */
.L_x_38462:
[----:B------:R-:W-:Y:S05]  /*d740*/  BSYNC.RECONVERGENT B2 ;  /* 0x0000000000027941 */ /* 0x000fea0003800200 */
.L_x_38461:
        /* <DEDUP_REMOVED lines=11> */
.L_x_38460:
[----:B------:R-:W-:Y:S05]  /*d800*/  BSYNC.RECONVERGENT B1 ;  /* 0x0000000000017941 */ /* 0x000fea0003800200 */
.L_x_38459:
        /* <DEDUP_REMOVED lines=22> */
.L_x_38470:
        /* <DEDUP_REMOVED lines=13> */
.L_x_38472:
[----:B------:R-:W-:Y:S05]  /*da40*/  BSYNC.RECONVERGENT B3 ;  /* 0x0000000000037941 */ /* 0x000fea0003800200 */
.L_x_38471:
        /* <DEDUP_REMOVED lines=42> */
.L_x_38469:
[----:B------:R-:W-:Y:S05]  /*dcf0*/  BSYNC.RECONVERGENT B2 ;  /* 0x0000000000027941 */ /* 0x000fea0003800200 */
.L_x_38468:
        /* <DEDUP_REMOVED lines=11> */
.L_x_38467:
[----:B------:R-:W-:Y:S05]  /*ddb0*/  BSYNC.RECONVERGENT B1 ;  /* 0x0000000000017941 */ /* 0x000fea0003800200 */
.L_x_38466:
        /* <DEDUP_REMOVED lines=22> */
.L_x_38477:
        /* <DEDUP_REMOVED lines=13> */
.L_x_38479:
[----:B------:R-:W-:Y:S05]  /*dff0*/  BSYNC.RECONVERGENT B3 ;  /* 0x0000000000037941 */ /* 0x000fea0003800200 */
.L_x_38478:
        /* <DEDUP_REMOVED lines=43> */
.L_x_38476:
[----:B------:R-:W-:Y:S05]  /*e2b0*/  BSYNC.RECONVERGENT B2 ;  /* 0x0000000000027941 */ /* 0x000fea0003800200 */
.L_x_38475:
        /* <DEDUP_REMOVED lines=11> */
.L_x_38474:
[----:B------:R-:W-:Y:S05]  /*e370*/  BSYNC.RECONVERGENT B1 ;  /* 0x0000000000017941 */ /* 0x000fea0003800200 */
.L_x_38473:
        /* <DEDUP_REMOVED lines=22> */
.L_x_38484:
        /* <DEDUP_REMOVED lines=13> */
.L_x_38486:
[----:B------:R-:W-:Y:S05]  /*e5b0*/  BSYNC.RECONVERGENT B3 ;  /* 0x0000000000037941 */ /* 0x000fea0003800200 */
.L_x_38485:
        /* <DEDUP_REMOVED lines=42> */
.L_x_38483:
[----:B------:R-:W-:Y:S05]  /*e860*/  BSYNC.RECONVERGENT B2 ;  /* 0x0000000000027941 */ /* 0x000fea0003800200 */
.L_x_38482:
        /* <DEDUP_REMOVED lines=11> */
.L_x_38481:
[----:B------:R-:W-:Y:S05]  /*e920*/  BSYNC.RECONVERGENT B1 ;  /* 0x0000000000017941 */ /* 0x000fea0003800200 */
.L_x_38480:
        /* <DEDUP_REMOVED lines=22> */
.L_x_38491:
        /* <DEDUP_REMOVED lines=13> */
.L_x_38493:
[----:B------:R-:W-:Y:S05]  /*eb60*/  BSYNC.RECONVERGENT B3 ;  /* 0x0000000000037941 */ /* 0x000fea0003800200 */
.L_x_38492:
        /* <DEDUP_REMOVED lines=42> */
.L_x_38490:
[----:B------:R-:W-:Y:S05]  /*ee10*/  BSYNC.RECONVERGENT B2 ;  /* 0x0000000000027941 */ /* 0x000fea0003800200 */
.L_x_38489:
        /* <DEDUP_REMOVED lines=11> */
.L_x_38488:
[----:B------:R-:W-:Y:S05]  /*eed0*/  BSYNC.RECONVERGENT B1 ;  /* 0x0000000000017941 */ /* 0x000fea0003800200 */
.L_x_38487:
        /* <DEDUP_REMOVED lines=22> */
.L_x_38498:
        /* <DEDUP_REMOVED lines=13> */
.L_x_38500:
[----:B------:R-:W-:Y:S05]  /*f110*/  BSYNC.RECONVERGENT B3 ;  /* 0x0000000000037941 */ /* 0x000fea0003800200 */
.L_x_38499:
        /* <DEDUP_REMOVED lines=43> */
.L_x_38497:
[----:B------:R-:W-:Y:S05]  /*f3d0*/  BSYNC.RECONVERGENT B2 ;  /* 0x0000000000027941 */ /* 0x000fea0003800200 */
.L_x_38496:
        /* <DEDUP_REMOVED lines=11> */
.L_x_38495:
[----:B------:R-:W-:Y:S05]  /*f490*/  BSYNC.RECONVERGENT B1 ;  /* 0x0000000000017941 */ /* 0x000fea0003800200 */
.L_x_38494:
[----:B------:R-:W-:Y:S02]  /*f4a0*/  F2FP.F16.F32.PACK_AB R167, RZ, R184 ;  /* 0x000000b8ffa7723e */ /* 0x000fe400000000ff */
[----:B------:R-:W-:Y:S02]  /*f4b0*/  PRMT R166, R191, 0x5410, R166 ;  /* 0x00005410bfa67816 */ /* 0x000fe400000000a6 */
[----:B------:R-:W-:Y:S02]  /*f4c0*/  PRMT R165, R190, 0x5410, R165 ;  /* 0x00005410bea57816 */ /* 0x000fe400000000a5 */
[----:B------:R-:W-:Y:S02]  /*f4d0*/  PRMT R164, R186, 0x5410, R164 ;  /* 0x00005410baa47816 */ /* 0x000fe400000000a4 */
[----:B------:R-:W-:Y:S01]  /*f4e0*/  PRMT R167, R197, 0x5410, R167 ;  /* 0x00005410c5a77816 */ /* 0x000fe200000000a7 */
[----:B------:R-:W-:Y:S06]  /*f4f0*/  BRA `(.L_x_38501) ;  /* 0x0000002800dc7947 */ /* 0x000fec0003800000 */
.L_x_38444:
        /* <DEDUP_REMOVED lines=21> */
.L_x_38506:
        /* <DEDUP_REMOVED lines=13> */
.L_x_38508:
[----:B------:R-:W-:Y:S05]  /*f720*/  BSYNC.RECONVERGENT B3 ;  /* 0x0000000000037941 */ /* 0x000fea0003800200 */
.L_x_38507:
        /* <DEDUP_REMOVED lines=42> */
.L_x_38505:
[----:B------:R-:W-:Y:S05]  /*f9d0*/  BSYNC.RECONVERGENT B2 ;  /* 0x0000000000027941 */ /* 0x000fea0003800200 */
.L_x_38504:
        /* <DEDUP_REMOVED lines=9> */
.L_x_38503:
[----:B------:R-:W-:Y:S05]  /*fa70*/  BSYNC.RECONVERGENT B1 ;  /* 0x0000000000017941 */ /* 0x000fea0003800200 */
.L_x_38502:
        /* <DEDUP_REMOVED lines=18> */
.L_x_38513:
        /* <DEDUP_REMOVED lines=13> */
.L_x_38515:
[----:B------:R-:W-:Y:S05]  /*fc70*/  BSYNC.RECONVERGENT B3 ;  /* 0x0000000000037941 */ /* 0x000fea0003800200 */
.L_x_38514:
        /* <DEDUP_REMOVED lines=43> */
.L_x_38512:
[----:B------:R-:W-:Y:S05]  /*ff30*/  BSYNC.RECONVERGENT B2 ;  /* 0x0000000000027941 */ /* 0x000fea0003800200 */
.L_x_38511:
        /* <DEDUP_REMOVED lines=9> */
.L_x_38510:
[----:B------:R-:W-:Y:S05]  /*ffd0*/  BSYNC.RECONVERGENT B1 ;  /* 0x0000000000017941 */ /* 0x000fea0003800200 */
.L_x_38509:
        /* <DEDUP_REMOVED lines=18> */
.L_x_38520:
        /* <DEDUP_REMOVED lines=13> */
.L_x_38522:
[----:B------:R-:W-:Y:S05]  /*101d0*/  BSYNC.RECONVERGENT B3 ;  /* 0x0000000000037941 */ /* 0x000fea0003800200 */
.L_x_38521:
        /* <DEDUP_REMOVED lines=43> */
.L_x_38519:
[----:B------:R-:W-:Y:S05]  /*10490*/  BSYNC.RECONVERGENT B2 ;  /* 0x0000000000027941 */ /* 0x000fea0003800200 */
.L_x_38518:
        /* <DEDUP_REMOVED lines=9> */
.L_x_38517:
[----:B------:R-:W-:Y:S05]  /*10530*/  BSYNC.RECONVERGENT B1 ;  /* 0x0000000000017941 */ /* 0x000fea0003800200 */
.L_x_38516:
        /* <DEDUP_REMOVED lines=18> */
.L_x_38527:
        /* <DEDUP_REMOVED lines=13> */
.L_x_38529:
[----:B------:R-:W-:Y:S05]  /*10730*/  BSYNC.RECONVERGENT B3 ;  /* 0x0000000000037941 */ /* 0x000fea0003800200 */
.L_x_38528:
        /* <DEDUP_REMOVED lines=43> */
.L_x_38526:
[----:B------:R-:W-:Y:S05]  /*109f0*/  BSYNC.RECONVERGENT B2 ;  /* 0x0000000000027941 */ /* 0x000fea0003800200 */
.L_x_38525:
        /* <DEDUP_REMOVED lines=9> */
.L_x_38524:
[----:B------:R-:W-:Y:S05]  /*10a90*/  BSYNC.RECONVERGENT B1 ;  /* 0x0000000000017941 */ /* 0x000fea0003800200 */
.L_x_38523:
        /* <DEDUP_REMOVED lines=18> */
.L_x_38534:
        /* <DEDUP_REMOVED lines=13> */
.L_x_38536:
[----:B------:R-:W-:Y:S05]  /*10c90*/  BSYNC.RECONVERGENT B3 ;  /* 0x0000000000037941 */ /* 0x000fea0003800200 */
.L_x_38535:
        /* <DEDUP_REMOVED lines=43> */
.L_x_38533:
[----:B------:R-:W-:Y:S05]  /*10f50*/  BSYNC.RECONVERGENT B2 ;  /* 0x0000000000027941 */ /* 0x000fea0003800200 */
.L_x_38532:
        /* <DEDUP_REMOVED lines=9> */
.L_x_38531:
[----:B------:R-:W-:Y:S05]  /*10ff0*/  BSYNC.RECONVERGENT B1 ;  /* 0x0000000000017941 */ /* 0x000fea0003800200 */
.L_x_38530:
        /* <DEDUP_REMOVED lines=18> */
.L_x_38541:
        /* <DEDUP_REMOVED lines=13> */
.L_x_38543:
[----:B------:R-:W-:Y:S05]  /*111f0*/  BSYNC.RECONVERGENT B3 ;  /* 0x0000000000037941 */ /* 0x000fea0003800200 */
.L_x_38542:
        /* <DEDUP_REMOVED lines=43> */
.L_x_38540:
[----:B------:R-:W-:Y:S05]  /*114b0*/  BSYNC.RECONVERGENT B2 ;  /* 0x0000000000027941 */ /* 0x000fea0003800200 */
.L_x_38539:
        /* <DEDUP_REMOVED lines=9> */
.L_x_38538:
[----:B------:R-:W-:Y:S05]  /*11550*/  BSYNC.RECONVERGENT B1 ;  /* 0x0000000000017941 */ /* 0x000fea0003800200 */
.L_x_38537:
        /* <DEDUP_REMOVED lines=18> */
.L_x_38548:
        /* <DEDUP_REMOVED lines=13> */
.L_x_38550:
[----:B------:R-:W-:Y:S05]  /*11750*/  BSYNC.RECONVERGENT B3 ;  /* 0x0000000000037941 */ /* 0x000fea0003800200 */
.L_x_38549:
        /* <DEDUP_REMOVED lines=43> */
.L_x_38547:
[----:B------:R-:W-:Y:S05]  /*11a10*/  BSYNC.RECONVERGENT B2 ;  /* 0x0000000000027941 */ /* 0x000fea0003800200 */
.L_x_38546:
        /* <DEDUP_REMOVED lines=9> */
.L_x_38545:
[----:B------:R-:W-:Y:S05]  /*11ab0*/  BSYNC.RECONVERGENT B1 ;  /* 0x0000000000017941 */ /* 0x000fea0003800200 */
.L_x_38544:
        /* <DEDUP_REMOVED lines=18> */
.L_x_38555:
        /* <DEDUP_REMOVED lines=13> */
.L_x_38557:
[----:B------:R-:W-:Y:S05]  /*11cb0*/  BSYNC.RECONVERGENT B3 ;  /* 0x0000000000037941 */ /* 0x000fea0003800200 */
.L_x_38556:
        /* <DEDUP_REMOVED lines=43> */
.L_x_38554:
[----:B------:R-:W-:Y:S05]  /*11f70*/  BSYNC.RECONVERGENT B2 ;  /* 0x0000000000027941 */ /* 0x000fea0003800200 */
.L_x_38553:
        /* <DEDUP_REMOVED lines=9> */
.L_x_38552:
[----:B------:R-:W-:Y:S05]  /*12010*/  BSYNC.RECONVERGENT B1 ;  /* 0x0000000000017941 */ /* 0x000fea0003800200 */
.L_x_38551:
[----:B------:R-:W-:Y:S02]  /*12020*/  F2FP.F16.F32.PACK_AB R190, RZ, R184 ;  /* 0x000000b8ffbe723e */ /* 0x000fe400000000ff */
[----:B------:R-:W-:Y:S02]  /*12030*/  PRMT R164, R164, 0x5410, R167 ;  /* 0x00005410a4a47816 */ /* 0x000fe400000000a7 */
[----:B------:R-:W-:Y:S02]  /*12040*/  PRMT R166, R166, 0x5410, R189 ;  /* 0x00005410a6a67816 */ /* 0x000fe400000000bd */
[----:B------:R-:W-:Y:S02]  /*12050*/  PRMT R165, R165, 0x5410, R186 ;  /* 0x00005410a5a57816 */ /* 0x000fe400000000ba */
[----:B------:R-:W-:-:S07]  /*12060*/  PRMT R167, R196, 0x5410, R190 ;  /* 0x00005410c4a77816 */ /* 0x000fce00000000be */
.L_x_38501:
        /* <DEDUP_REMOVED lines=25> */
.L_x_38559:
[----:B------:R-:W-:Y:S05]  /*12200*/  BSYNC.RECONVERGENT B1 ;  /* 0x0000000000017941 */ /* 0x000fea0003800200 */
.L_x_38558:
[----:B------:R-:W-:Y:S04]  /*12210*/  BSSY.RECONVERGENT B1, `(.L_x_38560) ;  /* 0x0000005000017945 */ /* 0x000fe80003800200 */
[----:B------:R-:W-:Y:S05]  /*12220*/  @!P1 BRA `(.L_x_38561) ;  /* 0x00000000000c9947 */ /* 0x000fea0003800000 */
[----:B-----5:R-:W2:Y:S02]  /*12230*/  LDC.64 R32, c[0x0][0x390] ;  /* 0x0000e400ff207b82 */ /* 0x020ea40000000a00 */
[----:B--2---:R-:W-:-:S06]  /*12240*/  IMAD.WIDE.U32 R32, R193, 0x10, R32 ;  /* 0x00000010c1207825 */ /* 0x004fcc00078e0020 */
[----:B------:R-:W5:Y:S02]  /*12250*/  LDG.E.128 R32, desc[UR8][R32.64] ;  /* 0x0000000820207981 */ /* 0x000f64000c1e1d00 */
.L_x_38561:
[----:B------:R-:W-:Y:S05]  /*12260*/  BSYNC.RECONVERGENT B1 ;  /* 0x0000000000017941 */ /* 0x000fea0003800200 */
.L_x_38560:
        /* <DEDUP_REMOVED lines=27> */
.L_x_38567:
        /* <DEDUP_REMOVED lines=13> */
.L_x_38569:
[----:B------:R-:W-:Y:S05]  /*124f0*/  BSYNC.RECONVERGENT B3 ;  /* 0x0000000000037941 */ /* 0x000fea0003800200 */
.L_x_38568:
        /* <DEDUP_REMOVED lines=42> */
.L_x_38566:
[----:B------:R-:W-:Y:S05]  /*127a0*/  BSYNC.RECONVERGENT B2 ;  /* 0x0000000000027941 */ /* 0x000fea0003800200 */
.L_x_38565:
        /* <DEDUP_REMOVED lines=11> */
.L_x_38564:
[----:B------:R-:W-:Y:S05]  /*12860*/  BSYNC.RECONVERGENT B1 ;  /* 0x0000000000017941 */ /* 0x000fea0003800200 */
.L_x_38563:
        /* <DEDUP_REMOVED lines=22> */
.L_x_38574:
        /* <DEDUP_REMOVED lines=13> */
.L_x_38576:
[----:B------:R-:W-:Y:S05]  /*12aa0*/  BSYNC.RECONVERGENT B3 ;  /* 0x0000000000037941 */ /* 0x000fea0003800200 */
.L_x_38575:
        /* <DEDUP_REMOVED lines=43> */
.L_x_38573:
[----:B------:R-:W-:Y:S05]  /*12d60*/  BSYNC.RECONVERGENT B2 ;  /* 0x0000000000027941 */ /* 0x000fea0003800200 */
.L_x_38572:
        /* <DEDUP_REMOVED lines=11> */
.L_x_38571:
[----:B------:R-:W-:Y:S05]  /*12e20*/  BSYNC.RECONVERGENT B1 ;  /* 0x0000000000017941 */ /* 0x000fea0003800200 */
.L_x_38570:
        /* <DEDUP_REMOVED lines=22> */
.L_x_38581:
        /* <DEDUP_REMOVED lines=13> */
.L_x_38583:
[----:B------:R-:W-:Y:S05]  /*13060*/  BSYNC.RECONVERGENT B3 ;  /* 0x0000000000037941 */ /* 0x000fea0003800200 */
.L_x_38582:
        /* <DEDUP_REMOVED lines=42> */
.L_x_38580:
[----:B------:R-:W-:Y:S05]  /*13310*/  BSYNC.RECONVERGENT B2 ;  /* 0x0000000000027941 */ /* 0x000fea0003800200 */
.L_x_38579:
        /* <DEDUP_REMOVED lines=11> */
.L_x_38578:
[----:B------:R-:W-:Y:S05]  /*133d0*/  BSYNC.RECONVERGENT B1 ;  /* 0x0000000000017941 */ /* 0x000fea0003800200 */
.L_x_38577:
        /* <DEDUP_REMOVED lines=22> */
.L_x_38588:
        /* <DEDUP_REMOVED lines=13> */
.L_x_38590:
[----:B------:R-:W-:Y:S05]  /*13610*/  BSYNC.RECONVERGENT B3 ;  /* 0x0000000000037941 */ /* 0x000fea0003800200 */
.L_x_38589:
        /* <DEDUP_REMOVED lines=43> */
.L_x_38587:
[----:B------:R-:W-:Y:S05]  /*138d0*/  BSYNC.RECONVERGENT B2 ;  /* 0x0000000000027941 */ /* 0x000fea0003800200 */
.L_x_38586:
        /* <DEDUP_REMOVED lines=11> */
.L_x_38585:
[----:B------:R-:W-:Y:S05]  /*13990*/  BSYNC.RECONVERGENT B1 ;  /* 0x0000000000017941 */ /* 0x000fea0003800200 */
.L_x_38584:
        /* <DEDUP_REMOVED lines=22> */
.L_x_38595:
        /* <DEDUP_REMOVED lines=13> */
.L_x_38597:
[----:B------:R-:W-:Y:S05]  /*13bd0*/  BSYNC.RECONVERGENT B3 ;  /* 0x0000000000037941 */ /* 0x000fea0003800200 */
.L_x_38596:
        /* <DEDUP_REMOVED lines=39> */
[----:B------:R-:W-:Y:S02]  /*13e50*/  MOV R14, R200 ;  /* 0x000000c8000e7202 */ /* 0x000fe40000000f00 */
[----:B------:R-:W-:Y:S01]  /*13e60*/  LOP3.LUT R16, R198, UR31, R201, 0x96, !PT ;  /* 0x0000001fc6107c12 */ /* 0x000fe2000f8e96c9 */
[----:B------:R-:W-:Y:S01]  /*13e70*/  IMAD.MOV.U32 R200, RZ, RZ, R196 ;  /* 0x000000ffffc87224 */ /* 0x000fe200078e00c4 */
[----:B------:R-:W-:-:S07]  /*13e80*/  LOP3.LUT R17, R190, UR32, R197, 0x96, !PT ;  /* 0x00000020be117c12 */ /* 0x000fce000f8e96c5 */
.L_x_38594:
[----:B------:R-:W-:Y:S05]  /*13e90*/  BSYNC.RECONVERGENT B2 ;  /* 0x0000000000027941 */ /* 0x000fea0003800200 */
.L_x_38593:
        /* <DEDUP_REMOVED lines=11> */
.L_x_38592:
[----:B------:R-:W-:Y:S05]  /*13f50*/  BSYNC.RECONVERGENT B1 ;  /* 0x0000000000017941 */ /* 0x000fea0003800200 */
.L_x_38591:
        /* <DEDUP_REMOVED lines=22> */
.L_x_38602:
        /* <DEDUP_REMOVED lines=13> */
.L_x_38604:
[----:B------:R-:W-:Y:S05]  /*14190*/  BSYNC.RECONVERGENT B3 ;  /* 0x0000000000037941 */ /* 0x000fea0003800200 */
.L_x_38603:
        /* <DEDUP_REMOVED lines=43> */
.L_x_38601:
[----:B------:R-:W-:Y:S05]  /*14450*/  BSYNC.RECONVERGENT B2 ;  /* 0x0000000000027941 */ /* 0x000fea0003800200 */
.L_x_38600:
        /* <DEDUP_REMOVED lines=11> */
.L_x_38599:
[----:B------:R-:W-:Y:S05]  /*14510*/  BSYNC.RECONVERGENT B1 ;  /* 0x0000000000017941 */ /* 0x000fea0003800200 */
.L_x_38598:
        /* <DEDUP_REMOVED lines=22> */
.L_x_38609:
        /* <DEDUP_REMOVED lines=13> */
.L_x_38611:
[----:B------:R-:W-:Y:S05]  /*14750*/  BSYNC.RECONVERGENT B3 ;  /* 0x0000000000037941 */ /* 0x000fea0003800200 */
.L_x_38610:
        /* <DEDUP_REMOVED lines=43> */
.L_x_38608:
[----:B------:R-:W-:Y:S05]  /*14a10*/  BSYNC.RECONVERGENT B2 ;  /* 0x0000000000027941 */ /* 0x000fea0003800200 */
.L_x_38607:
        /* <DEDUP_REMOVED lines=11> */
.L_x_38606:
[----:B------:R-:W-:Y:S05]  /*14ad0*/  BSYNC.RECONVERGENT B1 ;  /* 0x0000000000017941 */ /* 0x000fea0003800200 */
.L_x_38605:
        /* <DEDUP_REMOVED lines=22> */
.L_x_38616:
        /* <DEDUP_REMOVED lines=13> */
.L_x_38618:
[----:B------:R-:W-:Y:S05]  /*14d10*/  BSYNC.RECONVERGENT B3 ;  /* 0x0000000000037941 */ /* 0x000fea0003800200 */
.L_x_38617:
        /* <DEDUP_REMOVED lines=42> */
.L_x_38615:
[----:B------:R-:W-:Y:S05]  /*14fc0*/  BSYNC.RECONVERGENT B2 ;  /* 0x0000000000027941 */ /* 0x000fea0003800200 */
.L_x_38614:
        /* <DEDUP_REMOVED lines=11> */
.L_x_38613:
[----:B------:R-:W-:Y:S05]  /*15080*/  BSYNC.RECONVERGENT B1 ;  /* 0x0000000000017941 */ /* 0x000fea0003800200 */
.L_x_38612:
[----:B------:R-:W-:Y:S02]  /*15090*/  F2FP.F16.F32.PACK_AB R167, RZ, R192 ;  /* 0x000000c0ffa7723e */ /* 0x000fe400000000ff */
[----:B------:R-:W-:Y:S02]  /*150a0*/  PRMT R166, R203, 0x5410, R166 ;  /* 0x00005410cba67816 */ /* 0x000fe400000000a6 */
[----:B------:R-:W-:Y:S02]  /*150b0*/  PRMT R165, R202, 0x5410, R165 ;  /* 0x00005410caa57816 */ /* 0x000fe400000000a5 */
[----:B------:R-:W-:Y:S02]  /*150c0*/  PRMT R164, R194, 0x5410, R164 ;  /* 0x00005410c2a47816 */ /* 0x000fe400000000a4 */
[----:B------:R-:W-:Y:S01]  /*150d0*/  PRMT R167, R205, 0x5410, R167 ;  /* 0x00005410cda77816 */ /* 0x000fe200000000a7 */
[----:B------:R-:W-:Y:S06]  /*150e0*/  BRA `(.L_x_38619) ;  /* 0x0000002800dc7947 */ /* 0x000fec0003800000 */
.L_x_38562:
        /* <DEDUP_REMOVED lines=21> */
.L_x_38624:
        /* <DEDUP_REMOVED lines=13> */
.L_x_38626:
[----:B------:R-:W-:Y:S05]  /*15310*/  BSYNC.RECONVERGENT B3 ;  /* 0x0000000000037941 */ /* 0x000fea0003800200 */
.L_x_38625:
        /* <DEDUP_REMOVED lines=42> */
.L_x_38623:
[----:B------:R-:W-:Y:S05]  /*155c0*/  BSYNC.RECONVERGENT B2 ;  /* 0x0000000000027941 */ /* 0x000fea0003800200 */
.L_x_38622:
        /* <DEDUP_REMOVED lines=9> */
.L_x_38621:
[----:B------:R-:W-:Y:S05]  /*15660*/  BSYNC.RECONVERGENT B1 ;  /* 0x0000000000017941 */ /* 0x000fea0003800200 */
.L_x_38620:
        /* <DEDUP_REMOVED lines=18> */
.L_x_38631:
        /* <DEDUP_REMOVED lines=13> */
.L_x_38633:
[----:B------:R-:W-:Y:S05]  /*15860*/  BSYNC.RECONVERGENT B3 ;  /* 0x0000000000037941 */ /* 0x000fea0003800200 */
.L_x_38632:
        /* <DEDUP_REMOVED lines=43> */
.L_x_38630:
[----:B------:R-:W-:Y:S05]  /*15b20*/  BSYNC.RECONVERGENT B2 ;  /* 0x0000000000027941 */ /* 0x000fea0003800200 */
.L_x_38629:
        /* <DEDUP_REMOVED lines=9> */
.L_x_38628:
[----:B------:R-:W-:Y:S05]  /*15bc0*/  BSYNC.RECONVERGENT B1 ;  /* 0x0000000000017941 */ /* 0x000fea0003800200 */
.L_x_38627:
        /* <DEDUP_REMOVED lines=18> */
.L_x_38638:
        /* <DEDUP_REMOVED lines=13> */
.L_x_38640:
[----:B------:R-:W-:Y:S05]  /*15dc0*/  BSYNC.RECONVERGENT B3 ;  /* 0x0000000000037941 */ /* 0x000fea0003800200 */
.L_x_38639:
        /* <DEDUP_REMOVED lines=43> */
.L_x_38637:
[----:B------:R-:W-:Y:S05]  /*16080*/  BSYNC.RECONVERGENT B2 ;  /* 0x0000000000027941 */ /* 0x000fea0003800200 */
.L_x_38636:
        /* <DEDUP_REMOVED lines=9> */
.L_x_38635:
[----:B------:R-:W-:Y:S05]  /*16120*/  BSYNC.RECONVERGENT B1 ;  /* 0x0000000000017941 */ /* 0x000fea0003800200 */
.L_x_38634:
        /* <DEDUP_REMOVED lines=18> */
.L_x_38645:
        /* <DEDUP_REMOVED lines=13> */
.L_x_38647:
[----:B------:R-:W-:Y:S05]  /*16320*/  BSYNC.RECONVERGENT B3 ;  /* 0x0000000000037941 */ /* 0x000fea0003800200 */
.L_x_38646:
        /* <DEDUP_REMOVED lines=43> */
.L_x_38644:
[----:B------:R-:W-:Y:S05]  /*165e0*/  BSYNC.RECONVERGENT B2 ;  /* 0x0000000000027941 */ /* 0x000fea0003800200 */
.L_x_38643:
        /* <DEDUP_REMOVED lines=9> */
.L_x_38642:
[----:B------:R-:W-:Y:S05]  /*16680*/  BSYNC.RECONVERGENT B1 ;  /* 0x0000000000017941 */ /* 0x000fea0003800200 */
.L_x_38641:
        /* <DEDUP_REMOVED lines=18> */
.L_x_38652:
        /* <DEDUP_REMOVED lines=13> */
.L_x_38654:
[----:B------:R-:W-:Y:S05]  /*16880*/  BSYNC.RECONVERGENT B3 ;  /* 0x0000000000037941 */ /* 0x000fea0003800200 */
.L_x_38653:
        /* <DEDUP_REMOVED lines=43> */
.L_x_38651:
[----:B------:R-:W-:Y:S05]  /*16b40*/  BSYNC.RECONVERGENT B2 ;  /* 0x0000000000027941 */ /* 0x000fea0003800200 */
.L_x_38650:
        /* <DEDUP_REMOVED lines=9> */
.L_x_38649:
[----:B------:R-:W-:Y:S05]  /*16be0*/  BSYNC.RECONVERGENT B1 ;  /* 0x0000000000017941 */ /* 0x000fea0003800200 */
.L_x_38648:
        /* <DEDUP_REMOVED lines=18> */
.L_x_38659:
        /* <DEDUP_REMOVED lines=13> */
.L_x_38661:
[----:B------:R-:W-:Y:S05]  /*16de0*/  BSYNC.RECONVERGENT B3 ;  /* 0x0000000000037941 */ /* 0x000fea0003800200 */
.L_x_38660:
        /* <DEDUP_REMOVED lines=43> */
.L_x_38658:
[----:B------:R-:W-:Y:S05]  /*170a0*/  BSYNC.RECONVERGENT B2 ;  /* 0x0000000000027941 */ /* 0x000fea0003800200 */
.L_x_38657:
        /* <DEDUP_REMOVED lines=9> */
.L_x_38656:
[----:B------:R-:W-:Y:S05]  /*17140*/  BSYNC.RECONVERGENT B1 ;  /* 0x0000000000017941 */ /* 0x000fea0003800200 */
.L_x_38655:
        /* <DEDUP_REMOVED lines=18> */
.L_x_38666:
        /* <DEDUP_REMOVED lines=13> */
.L_x_38668:
[----:B------:R-:W-:Y:S05]  /*17340*/  BSYNC.RECONVERGENT B3 ;  /* 0x0000000000037941 */ /* 0x000fea0003800200 */
.L_x_38667:
        /* <DEDUP_REMOVED lines=43> */
.L_x_38665:
[----:B------:R-:W-:Y:S05]  /*17600*/  BSYNC.RECONVERGENT B2 ;  /* 0x0000000000027941 */ /* 0x000fea0003800200 */
.L_x_38664:
        /* <DEDUP_REMOVED lines=9> */
.L_x_38663:
[----:B------:R-:W-:Y:S05]  /*176a0*/  BSYNC.RECONVERGENT B1 ;  /* 0x0000000000017941 */ /* 0x000fea0003800200 */
.L_x_38662:
        /* <DEDUP_REMOVED lines=18> */
.L_x_38673:
        /* <DEDUP_REMOVED lines=13> */
.L_x_38675:
[----:B------:R-:W-:Y:S05]  /*178a0*/  BSYNC.RECONVERGENT B3 ;  /* 0x0000000000037941 */ /* 0x000fea0003800200 */
.L_x_38674:
        /* <DEDUP_REMOVED lines=43> */
.L_x_38672:
[----:B------:R-:W-:Y:S05]  /*17b60*/  BSYNC.RECONVERGENT B2 ;  /* 0x0000000000027941 */ /* 0x000fea0003800200 */
.L_x_38671:
        /* <DEDUP_REMOVED lines=9> */
.L_x_38670:
[----:B------:R-:W-:Y:S05]  /*17c00*/  BSYNC.RECONVERGENT B1 ;  /* 0x0000000000017941 */ /* 0x000fea0003800200 */
.L_x_38669:
[----:B------:R-:W-:Y:S02]  /*17c10*/  F2FP.F16.F32.PACK_AB R196, RZ, R192 ;  /* 0x000000c0ffc4723e */ /* 0x000fe400000000ff */
[----:B------:R-:W-:Y:S02]  /*17c20*/  PRMT R164, R167, 0x5410, R164 ;  /* 0x00005410a7a47816 */ /* 0x000fe400000000a4 */
[----:B------:R-:W-:Y:S02]  /*17c30*/  PRMT R166, R166, 0x5410, R199 ;  /* 0x00005410a6a67816 */ /* 0x000fe400000000c7 */
[----:B------:R-:W-:Y:S02]  /*17c40*/  PRMT R165, R194, 0x5410, R165 ;  /* 0x00005410c2a57816 */ /* 0x000fe400000000a5 */
[----:B------:R-:W-:-:S07]  /*17c50*/  PRMT R167, R204, 0x5410, R196 ;  /* 0x00005410cca77816 */ /* 0x000fce00000000c4 */
.L_x_38619:
        /* <DEDUP_REMOVED lines=25> */
.L_x_38677:
[----:B------:R-:W-:Y:S05]  /*17df0*/  BSYNC.RECONVERGENT B1 ;  /* 0x0000000000017941 */ /* 0x000fea0003800200 */
.L_x_38676:
[----:B------:R-:W-:Y:S04]  /*17e00*/  BSSY.RECONVERGENT B1, `(.L_x_38678) ;  /* 0x0000005000017945 */ /* 0x000fe80003800200 */
[----:B------:R-:W-:Y:S05]  /*17e10*/  @!P1 BRA `(.L_x_38679) ;  /* 0x00000000000c9947 */ /* 0x000fea0003800000 */
[----:B-----5:R-:W2:Y:S02]  /*17e20*/  LDC.64 R32, c[0x0][0x390] ;  /* 0x0000e400ff207b82 */ /* 0x020ea40000000a00 */
[----:B--2---:R-:W-:-:S06]  /*17e30*/  IMAD.WIDE.U32 R32, R202, 0x10, R32 ;  /* 0x00000010ca207825 */ /* 0x004fcc00078e0020 */
[----:B------:R-:W5:Y:S02]  /*17e40*/  LDG.E.128 R32, desc[UR8][R32.64] ;  /* 0x0000000820207981 */ /* 0x000f64000c1e1d00 */
.L_x_38679:
[----:B------:R-:W-:Y:S05]  /*17e50*/  BSYNC.RECONVERGENT B1 ;  /* 0x0000000000017941 */ /* 0x000fea0003800200 */
.L_x_38678:
        /* <DEDUP_REMOVED lines=27> */
.L_x_38685:
        /* <DEDUP_REMOVED lines=13> */
.L_x_38687:
[----:B------:R-:W-:Y:S05]  /*180e0*/  BSYNC.RECONVERGENT B3 ;  /* 0x0000000000037941 */ /* 0x000fea0003800200 */
.L_x_38686:
        /* <DEDUP_REMOVED lines=43> */
.L_x_38684:
[----:B------:R-:W-:Y:S05]  /*183a0*/  BSYNC.RECONVERGENT B2 ;  /* 0x0000000000027941 */ /* 0x000fea0003800200 */
.L_x_38683:
        /* <DEDUP_REMOVED lines=11> */
.L_x_38682:
[----:B------:R-:W-:Y:S05]  /*18460*/  BSYNC.RECONVERGENT B1 ;  /* 0x0000000000017941 */ /* 0x000fea0003800200 */
.L_x_38681:
        /* <DEDUP_REMOVED lines=22> */
.L_x_38692:
        /* <DEDUP_REMOVED lines=13> */
.L_x_38694:
[----:B------:R-:W-:Y:S05]  /*186a0*/  BSYNC.RECONVERGENT B3 ;  /* 0x0000000000037941 */ /* 0x000fea0003800200 */
.L_x_38693:
        /* <DEDUP_REMOVED lines=43> */
.L_x_38691:
[----:B------:R-:W-:Y:S05]  /*18960*/  BSYNC.RECONVERGENT B2 ;  /* 0x0000000000027941 */ /* 0x000fea0003800200 */
.L_x_38690:
        /* <DEDUP_REMOVED lines=11> */
.L_x_38689:
[----:B------:R-:W-:Y:S05]  /*18a20*/  BSYNC.RECONVERGENT B1 ;  /* 0x0000000000017941 */ /* 0x000fea0003800200 */
.L_x_38688:
        /* <DEDUP_REMOVED lines=22> */
.L_x_38699:
        /* <DEDUP_REMOVED lines=13> */
.L_x_38701:
[----:B------:R-:W-:Y:S05]  /*18c60*/  BSYNC.RECONVERGENT B3 ;  /* 0x0000000000037941 */ /* 0x000fea0003800200 */
.L_x_38700:
        /* <DEDUP_REMOVED lines=43> */
.L_x_38698:
[----:B------:R-:W-:Y:S05]  /*18f20*/  BSYNC.RECONVERGENT B2 ;  /* 0x0000000000027941 */ /* 0x000fea0003800200 */
.L_x_38697:
        /* <DEDUP_REMOVED lines=11> */
.L_x_38696:
[----:B------:R-:W-:Y:S05]  /*18fe0*/  BSYNC.RECONVERGENT B1 ;  /* 0x0000000000017941 */ /* 0x000fea0003800200 */
.L_x_38695:
        /* <DEDUP_REMOVED lines=22> */
.L_x_38706:
        /* <DEDUP_REMOVED lines=13> */
.L_x_38708:
[----:B------:R-:W-:Y:S05]  /*19220*/  BSYNC.RECONVERGENT B3 ;  /* 0x0000000000037941 */ /* 0x000fea0003800200 */
.L_x_38707:
        /* <DEDUP_REMOVED lines=43> */
.L_x_38705:
[----:B------:R-:W-:Y:S05]  /*194e0*/  BSYNC.RECONVERGENT B2 ;  /* 0x0000000000027941 */ /* 0x000fea0003800200 */
.L_x_38704:
        /* <DEDUP_REMOVED lines=11> */
.L_x_38703:
[----:B------:R-:W-:Y:S05]  /*195a0*/  BSYNC.RECONVERGENT B1 ;  /* 0x0000000000017941 */ /* 0x000fea0003800200 */
.L_x_38702:
        /* <DEDUP_REMOVED lines=22> */
.L_x_38713:
        /* <DEDUP_REMOVED lines=13> */
.L_x_38715:
[----:B------:R-:W-:Y:S05]  /*197e0*/  BSYNC.RECONVERGENT B3 ;  /* 0x0000000000037941 */ /* 0x000fea0003800200 */
.L_x_38714:
        /* <DEDUP_REMOVED lines=43> */
.L_x_38712:
[----:B------:R-:W-:Y:S05]  /*19aa0*/  BSYNC.RECONVERGENT B2 ;  /* 0x0000000000027941 */ /* 0x000fea0003800200 */
.L_x_38711:
        /* <DEDUP_REMOVED lines=11> */
.L_x_38710:
[----:B------:R-:W-:Y:S05]  /*19b60*/  BSYNC.RECONVERGENT B1 ;  /* 0x0000000000017941 */ /* 0x000fea0003800200 */
.L_x_38709:
        /* <DEDUP_REMOVED lines=22> */
.L_x_38720:
        /* <DEDUP_REMOVED lines=13> */
.L_x_38722:
[----:B------:R-:W-:Y:S05]  /*19da0*/  BSYNC.RECONVERGENT B3 ;  /* 0x0000000000037941 */ /* 0x000fea0003800200 */
.L_x_38721:
        /* <DEDUP_REMOVED lines=43> */
.L_x_38719:
[----:B------:R-:W-:Y:S05]  /*1a060*/  BSYNC.RECONVERGENT B2 ;  /* 0x0000000000027941 */ /* 0x000fea0003800200 */
.L_x_38718:
        /* <DEDUP_REMOVED lines=11> */
.L_x_38717:
[----:B------:R-:W-:Y:S05]  /*1a120*/  BSYNC.RECONVERGENT B1 ;  /* 0x0000000000017941 */ /* 0x000fea0003800200 */
.L_x_38716:
        /* <DEDUP_REMOVED lines=22> */
.L_x_38727:
        /* <DEDUP_REMOVED lines=13> */
.L_x_38729:
[----:B------:R-:W-:Y:S05]  /*1a360*/  BSYNC.RECONVERGENT B3 ;  /* 0x0000000000037941 */ /* 0x000fea0003800200 */
.L_x_38728:
        /* <DEDUP_REMOVED lines=43> */
.L_x_38726:
[----:B------:R-:W-:Y:S05]  /*1a620*/  BSYNC.RECONVERGENT B2 ;  /* 0x0000000000027941 */ /* 0x000fea0003800200 */
.L_x_38725:
        /* <DEDUP_REMOVED lines=11> */
.L_x_38724:
[----:B------:R-:W-:Y:S05]  /*1a6e0*/  BSYNC.RECONVERGENT B1 ;  /* 0x0000000000017941 */ /* 0x000fea0003800200 */
.L_x_38723:
        /* <DEDUP_REMOVED lines=22> */
.L_x_38734:
        /* <DEDUP_REMOVED lines=13> */
.L_x_38736:
[----:B------:R-:W-:Y:S05]  /*1a920*/  BSYNC.RECONVERGENT B3 ;  /* 0x0000000000037941 */ /* 0x000fea0003800200 */
.L_x_38735:
        /* <DEDUP_REMOVED lines=42> */
.L_x_38733:
[----:B------:R-:W-:Y:S05]  /*1abd0*/  BSYNC.RECONVERGENT B2 ;  /* 0x0000000000027941 */ /* 0x000fea0003800200 */
.L_x_38732:
        /* <DEDUP_REMOVED lines=11> */
.L_x_38731:
[----:B------:R-:W-:Y:S05]  /*1ac90*/  BSYNC.RECONVERGENT B1 ;  /* 0x0000000000017941 */ /* 0x000fea0003800200 */
.L_x_38730:
[----:B------:R-:W-:Y:S02]  /*1aca0*/  F2FP.F16.F32.PACK_AB R167, RZ, R199 ;  /* 0x000000c7ffa7723e */ /* 0x000fe400000000ff */
[----:B------:R-:W-:Y:S02]  /*1acb0*/  PRMT R166, R213, 0x5410, R166 ;  /* 0x00005410d5a67816 */ /* 0x000fe400000000a6 */
[----:B------:R-:W-:Y:S02]  /*1acc0*/  PRMT R165, R211, 0x5410, R212 ;  /* 0x00005410d3a57816 */ /* 0x000fe400000000d4 */
[----:B------:R-:W-:Y:S02]  /*1acd0*/  PRMT R164, R205, 0x5410, R210 ;  /* 0x00005410cda47816 */ /* 0x000fe400000000d2 */
[----:B------:R-:W-:Y:S01]  /*1ace0*/  PRMT R167, R214, 0x5410, R167 ;  /* 0x00005410d6a77816 */ /* 0x000fe200000000a7 */
[----:B------:R-:W-:Y:S06]  /*1acf0*/  BRA `(.L_x_38737) ;  /* 0x0000002800dc7947 */ /* 0x000fec0003800000 */
.L_x_38680:
[----:B------:R-:W-:Y:S01]  /*1ad00*/  BSSY.RECONVERGENT B1, `(.L_x_38738) ;  /* 0x0000057000017945 */ /* 0x000fe20003800200 */
[----:B0-----:R-:W-:Y:S01]  /*1ad10*/  MOV R194, RZ ;  /* 0x000000ff00c27202 */ /* 0x001fe20000000f00 */
[----:B------:R-:W-:Y:S01]  /*1ad20*/  IMAD.MOV.U32 R208, RZ, RZ, R198 ;  /* 0x000000ffffd07224 */ /* 0x000fe200078e00c6 */
[----:B-1----:R-:W-:Y:S01]  /*1ad30*/  MOV R164, R200 ;  /* 0x000000c800a47202 */ /* 0x002fe20000000f00 */
        /* <DEDUP_REMOVED lines=17> */
.L_x_38742:
        /* <DEDUP_REMOVED lines=13> */
.L_x_38744:
[----:B------:R-:W-:Y:S05]  /*1af20*/  BSYNC.RECONVERGENT B3 ;  /* 0x0000000000037941 */ /* 0x000fea0003800200 */
.L_x_38743:
        /* <DEDUP_REMOVED lines=42> */
.L_x_38741:
[----:B------:R-:W-:Y:S05]  /*1b1d0*/  BSYNC.RECONVERGENT B2 ;  /* 0x0000000000027941 */ /* 0x000fea0003800200 */
.L_x_38740:
        /* <DEDUP_REMOVED lines=9> */
.L_x_38739:
[----:B------:R-:W-:Y:S05]  /*1b270*/  BSYNC.RECONVERGENT B1 ;  /* 0x0000000000017941 */ /* 0x000fea0003800200 */
.L_x_38738:
        /* <DEDUP_REMOVED lines=18> */
.L_x_38749:
        /* <DEDUP_REMOVED lines=13> */
.L_x_38751:
[----:B------:R-:W-:Y:S05]  /*1b470*/  BSYNC.RECONVERGENT B3 ;  /* 0x0000000000037941 */ /* 0x000fea0003800200 */
.L_x_38750:
        /* <DEDUP_REMOVED lines=43> */
.L_x_38748:
[----:B------:R-:W-:Y:S05]  /*1b730*/  BSYNC.RECONVERGENT B2 ;  /* 0x0000000000027941 */ /* 0x000fea0003800200 */
.L_x_38747:
        /* <DEDUP_REMOVED lines=9> */
.L_x_38746:
[----:B------:R-:W-:Y:S05]  /*1b7d0*/  BSYNC.RECONVERGENT B1 ;  /* 0x0000000000017941 */ /* 0x000fea0003800200 */
.L_x_38745:
        /* <DEDUP_REMOVED lines=18> */
.L_x_38756:
        /* <DEDUP_REMOVED lines=13> */
.L_x_38758:
[----:B------:R-:W-:Y:S05]  /*1b9d0*/  BSYNC.RECONVERGENT B3 ;  /* 0x0000000000037941 */ /* 0x000fea0003800200 */
.L_x_38757:
        /* <DEDUP_REMOVED lines=43> */
.L_x_38755:
[----:B------:R-:W-:Y:S05]  /*1bc90*/  BSYNC.RECONVERGENT B2 ;  /* 0x0000000000027941 */ /* 0x000fea0003800200 */
.L_x_38754:
        /* <DEDUP_REMOVED lines=9> */
.L_x_38753:
[----:B------:R-:W-:Y:S05]  /*1bd30*/  BSYNC.RECONVERGENT B1 ;  /* 0x0000000000017941 */ /* 0x000fea0003800200 */
.L_x_38752:
        /* <DEDUP_REMOVED lines=18> */
.L_x_38763:
        /* <DEDUP_REMOVED lines=13> */
.L_x_38765:
[----:B------:R-:W-:Y:S05]  /*1bf30*/  BSYNC.RECONVERGENT B3 ;  /* 0x0000000000037941 */ /* 0x000fea0003800200 */
.L_x_38764:
        /* <DEDUP_REMOVED lines=43> */
.L_x_38762:
[----:B------:R-:W-:Y:S05]  /*1c1f0*/  BSYNC.RECONVERGENT B2 ;  /* 0x0000000000027941 */ /* 0x000fea0003800200 */
.L_x_38761:
        /* <DEDUP_REMOVED lines=9> */
.L_x_38760:
[----:B------:R-:W-:Y:S05]  /*1c290*/  BSYNC.RECONVERGENT B1 ;  /* 0x0000000000017941 */ /* 0x000fea0003800200 */
.L_x_38759:
        /* <DEDUP_REMOVED lines=18> */
.L_x_38770:
        /* <DEDUP_REMOVED lines=13> */
.L_x_38772:
[----:B------:R-:W-:Y:S05]  /*1c490*/  BSYNC.RECONVERGENT B3 ;  /* 0x0000000000037941 */ /* 0x000fea0003800200 */
.L_x_38771:
        /* <DEDUP_REMOVED lines=43> */
.L_x_38769:
[----:B------:R-:W-:Y:S05]  /*1c750*/  BSYNC.RECONVERGENT B2 ;  /* 0x0000000000027941 */ /* 0x000fea0003800200 */
.L_x_38768:
        /* <DEDUP_REMOVED lines=9> */
.L_x_38767:
[----:B------:R-:W-:Y:S05]  /*1c7f0*/  BSYNC.RECONVERGENT B1 ;  /* 0x0000000000017941 */ /* 0x000fea0003800200 */
.L_x_38766:
        /* <DEDUP_REMOVED lines=18> */
.L_x_38777:
        /* <DEDUP_REMOVED lines=13> */
.L_x_38779:
[----:B------:R-:W-:Y:S05]  /*1c9f0*/  BSYNC.RECONVERGENT B3 ;  /* 0x0000000000037941 */ /* 0x000fea0003800200 */
.L_x_38778:
        /* <DEDUP_REMOVED lines=43> */
.L_x_38776:
[----:B------:R-:W-:Y:S05]  /*1ccb0*/  BSYNC.RECONVERGENT B2 ;  /* 0x0000000000027941 */ /* 0x000fea0003800200 */
.L_x_38775:
        /* <DEDUP_REMOVED lines=9> */
.L_x_38774:
[----:B------:R-:W-:Y:S05]  /*1cd50*/  BSYNC.RECONVERGENT B1 ;  /* 0x0000000000017941 */ /* 0x000fea0003800200 */
.L_x_38773:
        /* <DEDUP_REMOVED lines=18> */
.L_x_38784:
        /* <DEDUP_REMOVED lines=13> */
.L_x_38786:
[----:B------:R-:W-:Y:S05]  /*1cf50*/  BSYNC.RECONVERGENT B3 ;  /* 0x0000000000037941 */ /* 0x000fea0003800200 */
.L_x_38785:
        /* <DEDUP_REMOVED lines=43> */
.L_x_38783:
[----:B------:R-:W-:Y:S05]  /*1d210*/  BSYNC.RECONVERGENT B2 ;  /* 0x0000000000027941 */ /* 0x000fea0003800200 */
.L_x_38782:
        /* <DEDUP_REMOVED lines=9> */
.L_x_38781:
[----:B------:R-:W-:Y:S05]  /*1d2b0*/  BSYNC.RECONVERGENT B1 ;  /* 0x0000000000017941 */ /* 0x000fea0003800200 */
.L_x_38780:
        /* <DEDUP_REMOVED lines=18> */
.L_x_38791:
        /* <DEDUP_REMOVED lines=13> */
.L_x_38793:
[----:B------:R-:W-:Y:S05]  /*1d4b0*/  BSYNC.RECONVERGENT B3 ;  /* 0x0000000000037941 */ /* 0x000fea0003800200 */
.L_x_38792:
        /* <DEDUP_REMOVED lines=43> */
.L_x_38790:
[----:B------:R-:W-:Y:S05]  /*1d770*/  BSYNC.RECONVERGENT B2 ;  /* 0x0000000000027941 */ /* 0x000fea0003800200 */
.L_x_38789:
        /* <DEDUP_REMOVED lines=9> */
.L_x_38788:
[----:B------:R-:W-:Y:S05]  /*1d810*/  BSYNC.RECONVERGENT B1 ;  /* 0x0000000000017941 */ /* 0x000fea0003800200 */
.L_x_38787:
[----:B------:R-:W-:Y:S02]  /*1d820*/  F2FP.F16.F32.PACK_AB R167, RZ, R199 ;  /* 0x000000c7ffa7723e */ /* 0x000fe400000000ff */
[----:B------:R-:W-:Y:S02]  /*1d830*/  PRMT R166, R210, 0x5410, R211 ;  /* 0x00005410d2a67816 */ /* 0x000fe400000000d3 */
[----:B------:R-:W-:Y:S02]  /*1d840*/  PRMT R165, R209, 0x5410, R207 ;  /* 0x00005410d1a57816 */ /* 0x000fe400000000cf */
[----:B------:R-:W-:Y:S02]  /*1d850*/  PRMT R164, R206, 0x5410, R205 ;  /* 0x00005410cea47816 */ /* 0x000fe400000000cd */
[----:B------:R-:W-:-:S07]  /*1d860*/  PRMT R167, R212, 0x5410, R167 ;  /* 0x00005410d4a77816 */ /* 0x000fce00000000a7 */
.L_x_38737:
        /* <DEDUP_REMOVED lines=24> */
.L_x_38795:
[----:B------:R-:W-:Y:S05]  /*1d9f0*/  BSYNC.RECONVERGENT B1 ;  /* 0x0000000000017941 */ /* 0x000fea0003800200 */
.L_x_38794:
[----:B------:R-:W-:Y:S04]  /*1da00*/  BSSY.RECONVERGENT B1, `(.L_x_38796) ;  /* 0x0000006000017945 */ /* 0x000fe80003800200 */
[----:B------:R-:W-:Y:S05]  /*1da10*/  @!P1 BRA `(.L_x_38797) ;  /* 0x0000000000109947 */ /* 0x000fea0003800000 */
[----:B-----5:R-:W2:Y:S01]  /*1da20*/  LDC.64 R32, c[0x0][0x390] ;  /* 0x0000e400ff207b82 */ /* 0x020ea20000000a00 */
[----:B------:R-:W-:-:S05]  /*1da30*/  IADD3 R35, PT, PT, R170, 0xa0, RZ ;  /* 0x000000a0aa237810 */ /* 0x000fca0007ffe0ff */
[----:B--2---:R-:W-:-:S06]  /*1da40*/  IMAD.WIDE.U32 R32, R35, 0x10, R32 ;  /* 0x0000001023207825 */ /* 0x004fcc00078e0020 */
[----:B------:R-:W5:Y:S02]  /*1da50*/  LDG.E.128 R32, desc[UR8][R32.64] ;  /* 0x0000000820207981 */ /* 0x000f64000c1e1d00 */
.L_x_38797:
[----:B------:R-:W-:Y:S05]  /*1da60*/  BSYNC.RECONVERGENT B1 ;  /* 0x0000000000017941 */ /* 0x000fea0003800200 */
.L_x_38796:
        /* <DEDUP_REMOVED lines=27> */
.L_x_38803:
        /* <DEDUP_REMOVED lines=13> */
.L_x_38805:
[----:B------:R-:W-:Y:S05]  /*1dcf0*/  BSYNC.RECONVERGENT B3 ;  /* 0x0000000000037941 */ /* 0x000fea0003800200 */
.L_x_38804:
        /* <DEDUP_REMOVED lines=43> */
.L_x_38802:
[----:B------:R-:W-:Y:S05]  /*1dfb0*/  BSYNC.RECONVERGENT B2 ;  /* 0x0000000000027941 */ /* 0x000fea0003800200 */
.L_x_38801:
        /* <DEDUP_REMOVED lines=11> */
.L_x_38800:
[----:B------:R-:W-:Y:S05]  /*1e070*/  BSYNC.RECONVERGENT B1 ;  /* 0x0000000000017941 */ /* 0x000fea0003800200 */
.L_x_38799:
        /* <DEDUP_REMOVED lines=22> */
.L_x_38810:
        /* <DEDUP_REMOVED lines=13> */
.L_x_38812:
[----:B------:R-:W-:Y:S05]  /*1e2b0*/  BSYNC.RECONVERGENT B3 ;  /* 0x0000000000037941 */ /* 0x000fea0003800200 */
.L_x_38811:
        /* <DEDUP_REMOVED lines=43> */
.L_x_38809:
[----:B------:R-:W-:Y:S05]  /*1e570*/  BSYNC.RECONVERGENT B2 ;  /* 0x0000000000027941 */ /* 0x000fea0003800200 */
.L_x_38808:
        /* <DEDUP_REMOVED lines=11> */
.L_x_38807:
[----:B------:R-:W-:Y:S05]  /*1e630*/  BSYNC.RECONVERGENT B1 ;  /* 0x0000000000017941 */ /* 0x000fea0003800200 */
.L_x_38806:
        /* <DEDUP_REMOVED lines=22> */
.L_x_38817:
        /* <DEDUP_REMOVED lines=13> */
.L_x_38819:
[----:B------:R-:W-:Y:S05]  /*1e870*/  BSYNC.RECONVERGENT B3 ;  /* 0x0000000000037941 */ /* 0x000fea0003800200 */
.L_x_38818:
        /* <DEDUP_REMOVED lines=43> */
.L_x_38816:
[----:B------:R-:W-:Y:S05]  /*1eb30*/  BSYNC.RECONVERGENT B2 ;  /* 0x0000000000027941 */ /* 0x000fea0003800200 */
.L_x_38815:
        /* <DEDUP_REMOVED lines=11> */
.L_x_38814:
[----:B------:R-:W-:Y:S05]  /*1ebf0*/  BSYNC.RECONVERGENT B1 ;  /* 0x0000000000017941 */ /* 0x000fea0003800200 */
.L_x_38813:
        /* <DEDUP_REMOVED lines=22> */
.L_x_38824:
        /* <DEDUP_REMOVED lines=13> */
.L_x_38826:
[----:B------:R-:W-:Y:S05]  /*1ee30*/  BSYNC.RECONVERGENT B3 ;  /* 0x0000000000037941 */ /* 0x000fea0003800200 */
.L_x_38825:
        /* <DEDUP_REMOVED lines=43> */
.L_x_38823:
[----:B------:R-:W-:Y:S05]  /*1f0f0*/  BSYNC.RECONVERGENT B2 ;  /* 0x0000000000027941 */ /* 0x000fea0003800200 */
.L_x_38822:
        /* <DEDUP_REMOVED lines=11> */
.L_x_38821:
[----:B------:R-:W-:Y:S05]  /*1f1b0*/  BSYNC.RECONVERGENT B1 ;  /* 0x0000000000017941 */ /* 0x000fea0003800200 */
.L_x_38820:
        /* <DEDUP_REMOVED lines=22> */
.L_x_38831:
        /* <DEDUP_REMOVED lines=13> */
.L_x_38833:
[----:B------:R-:W-:Y:S05]  /*1f3f0*/  BSYNC.RECONVERGENT B3 ;  /* 0x0000000000037941 */ /* 0x000fea0003800200 */
.L_x_38832:
        /* <DEDUP_REMOVED lines=43> */
.L_x_38830:
[----:B------:R-:W-:Y:S05]  /*1f6b0*/  BSYNC.RECONVERGENT B2 ;  /* 0x0000000000027941 */ /* 0x000fea0003800200 */
.L_x_38829:
        /* <DEDUP_REMOVED lines=11> */
.L_x_38828:
[----:B------:R-:W-:Y:S05]  /*1f770*/  BSYNC.RECONVERGENT B1 ;  /* 0x0000000000017941 */ /* 0x000fea0003800200 */
.L_x_38827:
        /* <DEDUP_REMOVED lines=22> */
.L_x_38838:
        /* <DEDUP_REMOVED lines=13> */
.L_x_38840:
[----:B------:R-:W-:Y:S05]  /*1f9b0*/  BSYNC.RECONVERGENT B3 ;  /* 0x0000000000037941 */ /* 0x000fea0003800200 */
.L_x_38839:
        /* <DEDUP_REMOVED lines=43> */
.L_x_38837:
[----:B------:R-:W-:Y:S05]  /*1fc70*/  BSYNC.RECONVERGENT B2 ;  /* 0x0000000000027941 */ /* 0x000fea0003800200 */
.L_x_38836:
        /* <DEDUP_REMOVED lines=11> */
.L_x_38835:
[----:B------:R-:W-:Y:S05]  /*1fd30*/  BSYNC.RECONVERGENT B1 ;  /* 0x0000000000017941 */ /* 0x000fea0003800200 */
.L_x_38834:
        /* <DEDUP_REMOVED lines=22> */
.L_x_38845:
        /* <DEDUP_REMOVED lines=13> */
.L_x_38847:
[----:B------:R-:W-:Y:S05]  /*1ff70*/  BSYNC.RECONVERGENT B3 ;  /* 0x0000000000037941 */ /* 0x000fea0003800200 */
.L_x_38846:
        /* <DEDUP_REMOVED lines=43> */
.L_x_38844:
[----:B------:R-:W-:Y:S05]  /*20230*/  BSYNC.RECONVERGENT B2 ;  /* 0x0000000000027941 */ /* 0x000fea0003800200 */
.L_x_38843:
        /* <DEDUP_REMOVED lines=11> */
.L_x_38842:
[----:B------:R-:W-:Y:S05]  /*202f0*/  BSYNC.RECONVERGENT B1 ;  /* 0x0000000000017941 */ /* 0x000fea0003800200 */
.L_x_38841:
        /* <DEDUP_REMOVED lines=22> */
.L_x_38852:
        /* <DEDUP_REMOVED lines=13> */
.L_x_38854:
[----:B------:R-:W-:Y:S05]  /*20530*/  BSYNC.RECONVERGENT B3 ;  /* 0x0000000000037941 */ /* 0x000fea0003800200 */
.L_x_38853:
        /* <DEDUP_REMOVED lines=43> */
.L_x_38851:
[----:B------:R-:W-:Y:S05]  /*207f0*/  BSYNC.RECONVERGENT B2 ;  /* 0x0000000000027941 */ /* 0x000fea0003800200 */
.L_x_38850:
        /* <DEDUP_REMOVED lines=11> */
.L_x_38849:
[----:B------:R-:W-:Y:S05]  /*208b0*/  BSYNC.RECONVERGENT B1 ;  /* 0x0000000000017941 */ /* 0x000fea0003800200 */
.L_x_38848:
[----:B------:R-:W-:Y:S02]  /*208c0*/  F2FP.F16.F32.PACK_AB R167, RZ, R211 ;  /* 0x000000d3ffa7723e */ /* 0x000fe400000000ff */
[----:B------:R-:W-:Y:S02]  /*208d0*/  PRMT R166, R218, 0x5410, R219 ;  /* 0x00005410daa67816 */ /* 0x000fe400000000db */
[----:B------:R-:W-:Y:S02]  /*208e0*/  PRMT R165, R215, 0x5410, R217 ;  /* 0x00005410d7a57816 */ /* 0x000fe400000000d9 */
[----:B------:R-:W-:Y:S02]  /*208f0*/  PRMT R164, R213, 0x5410, R214 ;  /* 0x00005410d5a47816 */ /* 0x000fe400000000d6 */
[----:B------:R-:W-:Y:S01]  /*20900*/  PRMT R167, R216, 0x5410, R167 ;  /* 0x00005410d8a77816 */ /* 0x000fe200000000a7 */
[----:B------:R-:W-:Y:S06]  /*20910*/  BRA `(.L_x_38855) ;  /* 0x0000002800dc7947 */ /* 0x000fec0003800000 */
.L_x_38798:
        /* <DEDUP_REMOVED lines=21> */
.L_x_38860:
        /* <DEDUP_REMOVED lines=13> */
.L_x_38862:
[----:B------:R-:W-:Y:S05]  /*20b40*/  BSYNC.RECONVERGENT B3 ;  /* 0x0000000000037941 */ /* 0x000fea0003800200 */
.L_x_38861:
        /* <DEDUP_REMOVED lines=42> */
.L_x_38859:
[----:B------:R-:W-:Y:S05]  /*20df0*/  BSYNC.RECONVERGENT B2 ;  /* 0x0000000000027941 */ /* 0x000fea0003800200 */
.L_x_38858:
        /* <DEDUP_REMOVED lines=9> */
.L_x_38857:
[----:B------:R-:W-:Y:S05]  /*20e90*/  BSYNC.RECONVERGENT B1 ;  /* 0x0000000000017941 */ /* 0x000fea0003800200 */
.L_x_38856:
        /* <DEDUP_REMOVED lines=18> */
.L_x_38867:
        /* <DEDUP_REMOVED lines=13> */
.L_x_38869:
[----:B------:R-:W-:Y:S05]  /*21090*/  BSYNC.RECONVERGENT B3 ;  /* 0x0000000000037941 */ /* 0x000fea0003800200 */
.L_x_38868:
        /* <DEDUP_REMOVED lines=43> */
.L_x_38866:
[----:B------:R-:W-:Y:S05]  /*21350*/  BSYNC.RECONVERGENT B2 ;  /* 0x0000000000027941 */ /* 0x000fea0003800200 */
.L_x_38865:
        /* <DEDUP_REMOVED lines=9> */
.L_x_38864:
[----:B------:R-:W-:Y:S05]  /*213f0*/  BSYNC.RECONVERGENT B1 ;  /* 0x0000000000017941 */ /* 0x000fea0003800200 */
.L_x_38863:
        /* <DEDUP_REMOVED lines=18> */
.L_x_38874:
        /* <DEDUP_REMOVED lines=13> */
.L_x_38876:
[----:B------:R-:W-:Y:S05]  /*215f0*/  BSYNC.RECONVERGENT B3 ;  /* 0x0000000000037941 */ /* 0x000fea0003800200 */
.L_x_38875:
        /* <DEDUP_REMOVED lines=43> */
.L_x_38873:
[----:B------:R-:W-:Y:S05]  /*218b0*/  BSYNC.RECONVERGENT B2 ;  /* 0x0000000000027941 */ /* 0x000fea0003800200 */
.L_x_38872:
        /* <DEDUP_REMOVED lines=9> */
.L_x_38871:
[----:B------:R-:W-:Y:S05]  /*21950*/  BSYNC.RECONVERGENT B1 ;  /* 0x0000000000017941 */ /* 0x000fea0003800200 */
.L_x_38870:
        /* <DEDUP_REMOVED lines=18> */
.L_x_38881:
        /* <DEDUP_REMOVED lines=13> */
.L_x_38883:
[----:B------:R-:W-:Y:S05]  /*21b50*/  BSYNC.RECONVERGENT B3 ;  /* 0x0000000000037941 */ /* 0x000fea0003800200 */
.L_x_38882:
        /* <DEDUP_REMOVED lines=43> */
.L_x_38880:
[----:B------:R-:W-:Y:S05]  /*21e10*/  BSYNC.RECONVERGENT B2 ;  /* 0x0000000000027941 */ /* 0x000fea0003800200 */
.L_x_38879:
        /* <DEDUP_REMOVED lines=9> */
.L_x_38878:
[----:B------:R-:W-:Y:S05]  /*21eb0*/  BSYNC.RECONVERGENT B1 ;  /* 0x0000000000017941 */ /* 0x000fea0003800200 */
.L_x_38877:
        /* <DEDUP_REMOVED lines=18> */
.L_x_38888:
        /* <DEDUP_REMOVED lines=13> */
.L_x_38890:
[----:B------:R-:W-:Y:S05]  /*220b0*/  BSYNC.RECONVERGENT B3 ;  /* 0x0000000000037941 */ /* 0x000fea0003800200 */
.L_x_38889:
        /* <DEDUP_REMOVED lines=43> */
.L_x_38887:
[----:B------:R-:W-:Y:S05]  /*22370*/  BSYNC.RECONVERGENT B2 ;  /* 0x0000000000027941 */ /* 0x000fea0003800200 */
.L_x_38886:
        /* <DEDUP_REMOVED lines=9> */
.L_x_38885:
[----:B------:R-:W-:Y:S05]  /*22410*/  BSYNC.RECONVERGENT B1 ;  /* 0x0000000000017941 */ /* 0x000fea0003800200 */
.L_x_38884:
        /* <DEDUP_REMOVED lines=18> */
.L_x_38895:
        /* <DEDUP_REMOVED lines=13> */
.L_x_38897:
[----:B------:R-:W-:Y:S05]  /*22610*/  BSYNC.RECONVERGENT B3 ;  /* 0x0000000000037941 */ /* 0x000fea0003800200 */
.L_x_38896:
        /* <DEDUP_REMOVED lines=43> */
.L_x_38894:
[----:B------:R-:W-:Y:S05]  /*228d0*/  BSYNC.RECONVERGENT B2 ;  /* 0x0000000000027941 */ /* 0x000fea0003800200 */
.L_x_38893:
        /* <DEDUP_REMOVED lines=9> */
.L_x_38892:
[----:B------:R-:W-:Y:S05]  /*22970*/  BSYNC.RECONVERGENT B1 ;  /* 0x0000000000017941 */ /* 0x000fea0003800200 */
.L_x_38891:
        /* <DEDUP_REMOVED lines=18> */
.L_x_38902:
        /* <DEDUP_REMOVED lines=13> */
.L_x_38904:
[----:B------:R-:W-:Y:S05]  /*22b70*/  BSYNC.RECONVERGENT B3 ;  /* 0x0000000000037941 */ /* 0x000fea0003800200 */
.L_x_38903:
        /* <DEDUP_REMOVED lines=43> */
.L_x_38901:
[----:B------:R-:W-:Y:S05]  /*22e30*/  BSYNC.RECONVERGENT B2 ;  /* 0x0000000000027941 */ /* 0x000fea0003800200 */
.L_x_38900:
        /* <DEDUP_REMOVED lines=9> */
.L_x_38899:
[----:B------:R-:W-:Y:S05]  /*22ed0*/  BSYNC.RECONVERGENT B1 ;  /* 0x0000000000017941 */ /* 0x000fea0003800200 */
.L_x_38898:
        /* <DEDUP_REMOVED lines=18> */
.L_x_38909:
        /* <DEDUP_REMOVED lines=13> */
.L_x_38911:
[----:B------:R-:W-:Y:S05]  /*230d0*/  BSYNC.RECONVERGENT B3 ;  /* 0x0000000000037941 */ /* 0x000fea0003800200 */
.L_x_38910:
        /* <DEDUP_REMOVED lines=43> */
.L_x_38908:
[----:B------:R-:W-:Y:S05]  /*23390*/  BSYNC.RECONVERGENT B2 ;  /* 0x0000000000027941 */ /* 0x000fea0003800200 */
.L_x_38907:
        /* <DEDUP_REMOVED lines=9> */
.L_x_38906:
[----:B------:R-:W-:Y:S05]  /*23430*/  BSYNC.RECONVERGENT B1 ;  /* 0x0000000000017941 */ /* 0x000fea0003800200 */
.L_x_38905:
[----:B------:R-:W-:Y:S02]  /*23440*/  F2FP.F16.F32.PACK_AB R167, RZ, R211 ;  /* 0x000000d3ffa7723e */ /* 0x000fe400000000ff */
[----:B------:R-:W-:Y:S02]  /*23450*/  PRMT R166, R218, 0x5410, R217 ;  /* 0x00005410daa67816 */ /* 0x000fe400000000d9 */
[----:B------:R-:W-:Y:S02]  /*23460*/  PRMT R165, R216, 0x5410, R215 ;  /* 0x00005410d8a57816 */ /* 0x000fe400000000d7 */
[----:B------:R-:W-:Y:S02]  /*23470*/  PRMT R164, R214, 0x5410, R213 ;  /* 0x00005410d6a47816 */ /* 0x000fe400000000d5 */
[----:B------:R-:W-:-:S07]  /*23480*/  PRMT R167, R203, 0x5410, R167 ;  /* 0x00005410cba77816 */ /* 0x000fce00000000a7 */
.L_x_38855:
        /* <DEDUP_REMOVED lines=26> */
.L_x_38913:
[----:B------:R-:W-:Y:S05]  /*23630*/  BSYNC.RECONVERGENT B1 ;  /* 0x0000000000017941 */ /* 0x000fea0003800200 */
.L_x_38912:
[----:B------:R-:W-:Y:S04]  /*23640*/  BSSY.RECONVERGENT B1, `(.L_x_38914) ;  /* 0x0000006000017945 */ /* 0x000fe80003800200 */
[----:B------:R-:W-:Y:S05]  /*23650*/  @!P1 BRA `(.L_x_38915) ;  /* 0x0000000000109947 */ /* 0x000fea0003800000 */
[----:B-----5:R-:W2:Y:S01]  /*23660*/  LDC.64 R32, c[0x0][0x390] ;  /* 0x0000e400ff207b82 */ /* 0x020ea20000000a00 */
[----:B------:R-:W-:-:S05]  /*23670*/  IADD3 R35, PT, PT, R170, 0xc0, RZ ;  /* 0x000000c0aa237810 */ /* 0x000fca0007ffe0ff */
[----:B--2---:R-:W-:-:S06]  /*23680*/  IMAD.WIDE.U32 R32, R35, 0x10, R32 ;  /* 0x0000001023207825 */ /* 0x004fcc00078e0020 */
[----:B------:R-:W5:Y:S02]  /*23690*/  LDG.E.128 R32, desc[UR8][R32.64] ;  /* 0x0000000820207981 */ /* 0x000f64000c1e1d00 */
.L_x_38915:
[----:B------:R-:W-:Y:S05]  /*236a0*/  BSYNC.RECONVERGENT B1 ;  /* 0x0000000000017941 */ /* 0x000fea0003800200 */
.L_x_38914:
        /* <DEDUP_REMOVED lines=27> */
.L_x_38921:
        /* <DEDUP_REMOVED lines=13> */
.L_x_38923:
[----:B------:R-:W-:Y:S05]  /*23930*/  BSYNC.RECONVERGENT B3 ;  /* 0x0000000000037941 */ /* 0x000fea0003800200 */
.L_x_38922:
        /* <DEDUP_REMOVED lines=42> */
.L_x_38920:
[----:B------:R-:W-:Y:S05]  /*23be0*/  BSYNC.RECONVERGENT B2 ;  /* 0x0000000000027941 */ /* 0x000fea0003800200 */
.L_x_38919:
        /* <DEDUP_REMOVED lines=11> */
.L_x_38918:
[----:B------:R-:W-:Y:S05]  /*23ca0*/  BSYNC.RECONVERGENT B1 ;  /* 0x0000000000017941 */ /* 0x000fea0003800200 */
.L_x_38917:
        /* <DEDUP_REMOVED lines=22> */
.L_x_38928:
        /* <DEDUP_REMOVED lines=13> */
.L_x_38930:
[----:B------:R-:W-:Y:S05]  /*23ee0*/  BSYNC.RECONVERGENT B3 ;  /* 0x0000000000037941 */ /* 0x000fea0003800200 */
.L_x_38929:
        /* <DEDUP_REMOVED lines=42> */
.L_x_38927:
[----:B------:R-:W-:Y:S05]  /*24190*/  BSYNC.RECONVERGENT B2 ;  /* 0x0000000000027941 */ /* 0x000fea0003800200 */
.L_x_38926:
        /* <DEDUP_REMOVED lines=11> */
.L_x_38925:
[----:B------:R-:W-:Y:S05]  /*24250*/  BSYNC.RECONVERGENT B1 ;  /* 0x0000000000017941 */ /* 0x000fea0003800200 */
.L_x_38924:
        /* <DEDUP_REMOVED lines=22> */
.L_x_38935:
        /* <DEDUP_REMOVED lines=13> */
.L_x_38937:
[----:B------:R-:W-:Y:S05]  /*24490*/  BSYNC.RECONVERGENT B3 ;  /* 0x0000000000037941 */ /* 0x000fea0003800200 */
.L_x_38936:
        /* <DEDUP_REMOVED lines=43> */
.L_x_38934:
[----:B------:R-:W-:Y:S05]  /*24750*/  BSYNC.RECONVERGENT B2 ;  /* 0x0000000000027941 */ /* 0x000fea0003800200 */
.L_x_38933:
        /* <DEDUP_REMOVED lines=11> */
.L_x_38932:
[----:B------:R-:W-:Y:S05]  /*24810*/  BSYNC.RECONVERGENT B1 ;  /* 0x0000000000017941 */ /* 0x000fea0003800200 */
.L_x_38931:
        /* <DEDUP_REMOVED lines=22> */
.L_x_38942:
        /* <DEDUP_REMOVED lines=13> */
.L_x_38944:
[----:B------:R-:W-:Y:S05]  /*24a50*/  BSYNC.RECONVERGENT B3 ;  /* 0x0000000000037941 */ /* 0x000fea0003800200 */
.L_x_38943:
        /* <DEDUP_REMOVED lines=42> */
.L_x_38941:
[----:B------:R-:W-:Y:S05]  /*24d00*/  BSYNC.RECONVERGENT B2 ;  /* 0x0000000000027941 */ /* 0x000fea0003800200 */
.L_x_38940:
        /* <DEDUP_REMOVED lines=11> */
.L_x_38939:
[----:B------:R-:W-:Y:S05]  /*24dc0*/  BSYNC.RECONVERGENT B1 ;  /* 0x0000000000017941 */ /* 0x000fea0003800200 */
.L_x_38938:
        /* <DEDUP_REMOVED lines=22> */
.L_x_38949:
        /* <DEDUP_REMOVED lines=13> */
.L_x_38951:
[----:B------:R-:W-:Y:S05]  /*25000*/  BSYNC.RECONVERGENT B3 ;  /* 0x0000000000037941 */ /* 0x000fea0003800200 */
.L_x_38950:
        /* <DEDUP_REMOVED lines=43> */
.L_x_38948:
[----:B------:R-:W-:Y:S05]  /*252c0*/  BSYNC.RECONVERGENT B2 ;  /* 0x0000000000027941 */ /* 0x000fea0003800200 */
.L_x_38947:
        /* <DEDUP_REMOVED lines=11> */
.L_x_38946:
[----:B------:R-:W-:Y:S05]  /*25380*/  BSYNC.RECONVERGENT B1 ;  /* 0x0000000000017941 */ /* 0x000fea0003800200 */
.L_x_38945:
        /* <DEDUP_REMOVED lines=22> */
.L_x_38956:
        /* <DEDUP_REMOVED lines=13> */
.L_x_38958:
[----:B------:R-:W-:Y:S05]  /*255c0*/  BSYNC.RECONVERGENT B3 ;  /* 0x0000000000037941 */ /* 0x000fea0003800200 */
.L_x_38957:
        /* <DEDUP_REMOVED lines=43> */
.L_x_38955:
[----:B------:R-:W-:Y:S05]  /*25880*/  BSYNC.RECONVERGENT B2 ;  /* 0x0000000000027941 */ /* 0x000fea0003800200 */
.L_x_38954:
        /* <DEDUP_REMOVED lines=11> */
.L_x_38953:
[----:B------:R-:W-:Y:S05]  /*25940*/  BSYNC.RECONVERGENT B1 ;  /* 0x0000000000017941 */ /* 0x000fea0003800200 */
.L_x_38952:
        /* <DEDUP_REMOVED lines=22> */
.L_x_38963:
        /* <DEDUP_REMOVED lines=13> */
.L_x_38965:
[----:B------:R-:W-:Y:S05]  /*25b80*/  BSYNC.RECONVERGENT B3 ;  /* 0x0000000000037941 */ /* 0x000fea0003800200 */
.L_x_38964:
        /* <DEDUP_REMOVED lines=42> */
.L_x_38962:
[----:B------:R-:W-:Y:S05]  /*25e30*/  BSYNC.RECONVERGENT B2 ;  /* 0x0000000000027941 */ /* 0x000fea0003800200 */
.L_x_38961:
        /* <DEDUP_REMOVED lines=11> */
.L_x_38960:
[----:B------:R-:W-:Y:S05]  /*25ef0*/  BSYNC.RECONVERGENT B1 ;  /* 0x0000000000017941 */ /* 0x000fea0003800200 */
.L_x_38959:
        /* <DEDUP_REMOVED lines=22> */
.L_x_38970:
        /* <DEDUP_REMOVED lines=13> */
.L_x_38972:
[----:B------:R-:W-:Y:S05]  /*26130*/  BSYNC.RECONVERGENT B3 ;  /* 0x0000000000037941 */ /* 0x000fea0003800200 */
.L_x_38971:
        /* <DEDUP_REMOVED lines=43> */
.L_x_38969:
[----:B------:R-:W-:Y:S05]  /*263f0*/  BSYNC.RECONVERGENT B2 ;  /* 0x0000000000027941 */ /* 0x000fea0003800200 */
.L_x_38968:
        /* <DEDUP_REMOVED lines=11> */
.L_x_38967:
[----:B------:R-:W-:Y:S05]  /*264b0*/  BSYNC.RECONVERGENT B1 ;  /* 0x0000000000017941 */ /* 0x000fea0003800200 */
.L_x_38966:
[----:B------:R-:W-:Y:S02]  /*264c0*/  F2FP.F16.F32.PACK_AB R167, RZ, R219 ;  /* 0x000000dbffa7723e */ /* 0x000fe400000000ff */
[----:B------:R-:W-:Y:S02]  /*264d0*/  PRMT R166, R226, 0x5410, R166 ;  /* 0x00005410e2a67816 */ /* 0x000fe400000000a6 */
[----:B------:R-:W-:Y:S02]  /*264e0*/  PRMT R165, R223, 0x5410, R225 ;  /* 0x00005410dfa57816 */ /* 0x000fe400000000e1 */
[----:B------:R-:W-:Y:S02]  /*264f0*/  PRMT R164, R221, 0x5410, R222 ;  /* 0x00005410dda47816 */ /* 0x000fe400000000de */
[----:B------:R-:W-:Y:S01]  /*26500*/  PRMT R167, R224, 0x5410, R167 ;  /* 0x00005410e0a77816 */ /* 0x000fe200000000a7 */
[----:B------:R-:W-:Y:S06]  /*26510*/  BRA `(.L_x_38973) ;  /* 0x0000002800dc7947 */ /* 0x000fec0003800000 */
.L_x_38916:
        /* <DEDUP_REMOVED lines=21> */
.L_x_38978:
        /* <DEDUP_REMOVED lines=13> */
.L_x_38980:
[----:B------:R-:W-:Y:S05]  /*26740*/  BSYNC.RECONVERGENT B3 ;  /* 0x0000000000037941 */ /* 0x000fea0003800200 */
.L_x_38979:
        /* <DEDUP_REMOVED lines=42> */
.L_x_38977:
[----:B------:R-:W-:Y:S05]  /*269f0*/  BSYNC.RECONVERGENT B2 ;  /* 0x0000000000027941 */ /* 0x000fea0003800200 */
.L_x_38976:
        /* <DEDUP_REMOVED lines=9> */
.L_x_38975:
[----:B------:R-:W-:Y:S05]  /*26a90*/  BSYNC.RECONVERGENT B1 ;  /* 0x0000000000017941 */ /* 0x000fea0003800200 */
.L_x_38974:
        /* <DEDUP_REMOVED lines=18> */
.L_x_38985:
        /* <DEDUP_REMOVED lines=13> */
.L_x_38987:
[----:B------:R-:W-:Y:S05]  /*26c90*/  BSYNC.RECONVERGENT B3 ;  /* 0x0000000000037941 */ /* 0x000fea0003800200 */
.L_x_38986:
        /* <DEDUP_REMOVED lines=43> */
.L_x_38984:
[----:B------:R-:W-:Y:S05]  /*26f50*/  BSYNC.RECONVERGENT B2 ;  /* 0x0000000000027941 */ /* 0x000fea0003800200 */
.L_x_38983:
        /* <DEDUP_REMOVED lines=9> */
.L_x_38982:
[----:B------:R-:W-:Y:S05]  /*26ff0*/  BSYNC.RECONVERGENT B1 ;  /* 0x0000000000017941 */ /* 0x000fea0003800200 */
.L_x_38981:
        /* <DEDUP_REMOVED lines=18> */
.L_x_38992:
        /* <DEDUP_REMOVED lines=13> */
.L_x_38994:
[----:B------:R-:W-:Y:S05]  /*271f0*/  BSYNC.RECONVERGENT B3 ;  /* 0x0000000000037941 */ /* 0x000fea0003800200 */
.L_x_38993:
        /* <DEDUP_REMOVED lines=43> */
.L_x_38991:
[----:B------:R-:W-:Y:S05]  /*274b0*/  BSYNC.RECONVERGENT B2 ;  /* 0x0000000000027941 */ /* 0x000fea0003800200 */
.L_x_38990:
        /* <DEDUP_REMOVED lines=9> */
.L_x_38989:
[----:B------:R-:W-:Y:S05]  /*27550*/  BSYNC.RECONVERGENT B1 ;  /* 0x0000000000017941 */ /* 0x000fea0003800200 */
.L_x_38988:
        /* <DEDUP_REMOVED lines=18> */
.L_x_38999:
        /* <DEDUP_REMOVED lines=13> */
.L_x_39001:
[----:B------:R-:W-:Y:S05]  /*27750*/  BSYNC.RECONVERGENT B3 ;  /* 0x0000000000037941 */ /* 0x000fea0003800200 */
.L_x_39000:
        /* <DEDUP_REMOVED lines=43> */
.L_x_38998:
[----:B------:R-:W-:Y:S05]  /*27a10*/  BSYNC.RECONVERGENT B2 ;  /* 0x0000000000027941 */ /* 0x000fea0003800200 */
.L_x_38997:
        /* <DEDUP_REMOVED lines=9> */
.L_x_38996:
[----:B------:R-:W-:Y:S05]  /*27ab0*/  BSYNC.RECONVERGENT B1 ;  /* 0x0000000000017941 */ /* 0x000fea0003800200 */
.L_x_38995:
        /* <DEDUP_REMOVED lines=18> */
.L_x_39006:
        /* <DEDUP_REMOVED lines=13> */
.L_x_39008:
[----:B------:R-:W-:Y:S05]  /*27cb0*/  BSYNC.RECONVERGENT B3 ;  /* 0x0000000000037941 */ /* 0x000fea0003800200 */
.L_x_39007:
        /* <DEDUP_REMOVED lines=43> */
.L_x_39005:
[----:B------:R-:W-:Y:S05]  /*27f70*/  BSYNC.RECONVERGENT B2 ;  /* 0x0000000000027941 */ /* 0x000fea0003800200 */
.L_x_39004:
        /* <DEDUP_REMOVED lines=9> */
.L_x_39003:
[----:B------:R-:W-:Y:S05]  /*28010*/  BSYNC.RECONVERGENT B1 ;  /* 0x0000000000017941 */ /* 0x000fea0003800200 */
.L_x_39002:
        /* <DEDUP_REMOVED lines=18> */
.L_x_39013:
        /* <DEDUP_REMOVED lines=13> */
.L_x_39015:
[----:B------:R-:W-:Y:S05]  /*28210*/  BSYNC.RECONVERGENT B3 ;  /* 0x0000000000037941 */ /* 0x000fea0003800200 */
.L_x_39014:
        /* <DEDUP_REMOVED lines=43> */
.L_x_39012:
[----:B------:R-:W-:Y:S05]  /*284d0*/  BSYNC.RECONVERGENT B2 ;  /* 0x0000000000027941 */ /* 0x000fea0003800200 */
.L_x_39011:
        /* <DEDUP_REMOVED lines=9> */
.L_x_39010:
[----:B------:R-:W-:Y:S05]  /*28570*/  BSYNC.RECONVERGENT B1 ;  /* 0x0000000000017941 */ /* 0x000fea0003800200 */
.L_x_39009:
        /* <DEDUP_REMOVED lines=18> */
.L_x_39020:
        /* <DEDUP_REMOVED lines=13> */
.L_x_39022:
[----:B------:R-:W-:Y:S05]  /*28770*/  BSYNC.RECONVERGENT B3 ;  /* 0x0000000000037941 */ /* 0x000fea0003800200 */
.L_x_39021:
        /* <DEDUP_REMOVED lines=43> */
.L_x_39019:
[----:B------:R-:W-:Y:S05]  /*28a30*/  BSYNC.RECONVERGENT B2 ;  /* 0x0000000000027941 */ /* 0x000fea0003800200 */
.L_x_39018:
        /* <DEDUP_REMOVED lines=9> */
.L_x_39017:
[----:B------:R-:W-:Y:S05]  /*28ad0*/  BSYNC.RECONVERGENT B1 ;  /* 0x0000000000017941 */ /* 0x000fea0003800200 */
.L_x_39016:
        /* <DEDUP_REMOVED lines=18> */
.L_x_39027:
        /* <DEDUP_REMOVED lines=13> */
.L_x_39029:
[----:B------:R-:W-:Y:S05]  /*28cd0*/  BSYNC.RECONVERGENT B3 ;  /* 0x0000000000037941 */ /* 0x000fea0003800200 */
.L_x_39028:
        /* <DEDUP_REMOVED lines=43> */
.L_x_39026:
[----:B------:R-:W-:Y:S05]  /*28f90*/  BSYNC.RECONVERGENT B2 ;  /* 0x0000000000027941 */ /* 0x000fea0003800200 */
.L_x_39025:
        /* <DEDUP_REMOVED lines=9> */
.L_x_39024:
[----:B------:R-:W-:Y:S05]  /*29030*/  BSYNC.RECONVERGENT B1 ;  /* 0x0000000000017941 */ /* 0x000fea0003800200 */
.L_x_39023:
[----:B------:R-:W-:Y:S02]  /*29040*/  F2FP.F16.F32.PACK_AB R167, RZ, R219 ;  /* 0x000000dbffa7723e */ /* 0x000fe400000000ff */
[----:B------:R-:W-:Y:S02]  /*29050*/  PRMT R166, R224, 0x5410, R225 ;  /* 0x00005410e0a67816 */ /* 0x000fe400000000e1 */
[----:B------:R-:W-:Y:S02]  /*29060*/  PRMT R165, R222, 0x5410, R223 ;  /* 0x00005410dea57816 */ /* 0x000fe400000000df */
[----:B------:R-:W-:Y:S02]  /*29070*/  PRMT R164, R221, 0x5410, R203 ;  /* 0x00005410dda47816 */ /* 0x000fe400000000cb */
[----:B------:R-:W-:-:S07]  /*29080*/  PRMT R167, R202, 0x5410, R167 ;  /* 0x00005410caa77816 */ /* 0x000fce00000000a7 */
.L_x_38973:
        /* <DEDUP_REMOVED lines=27> */
.L_x_39031:
[----:B------:R-:W-:Y:S05]  /*29240*/  BSYNC.RECONVERGENT B1 ;  /* 0x0000000000017941 */ /* 0x000fea0003800200 */
.L_x_39030:
[----:B------:R-:W-:Y:S04]  /*29250*/  BSSY.RECONVERGENT B1, `(.L_x_39032) ;  /* 0x0000005000017945 */ /* 0x000fe80003800200 */
[----:B------:R-:W-:Y:S05]  /*29260*/  @!P1 BRA `(.L_x_39033) ;  /* 0x00000000000c9947 */ /* 0x000fea0003800000 */
[----:B-----5:R-:W2:Y:S02]  /*29270*/  LDC.64 R32, c[0x0][0x390] ;  /* 0x0000e400ff207b82 */ /* 0x020ea40000000a00 */
[----:B--2---:R-:W-:-:S06]  /*29280*/  IMAD.WIDE.U32 R32, R221, 0x10, R32 ;  /* 0x00000010dd207825 */ /* 0x004fcc00078e0020 */
[----:B------:R-:W5:Y:S02]  /*29290*/  LDG.E.128 R32, desc[UR8][R32.64] ;  /* 0x0000000820207981 */ /* 0x000f64000c1e1d00 */
.L_x_39033:
[----:B------:R-:W-:Y:S05]  /*292a0*/  BSYNC.RECONVERGENT B1 ;  /* 0x0000000000017941 */ /* 0x000fea0003800200 */
.L_x_39032:
        /* <DEDUP_REMOVED lines=27> */
.L_x_39039:
        /* <DEDUP_REMOVED lines=13> */
.L_x_39041:
[----:B------:R-:W-:Y:S05]  /*29530*/  BSYNC.RECONVERGENT B3 ;  /* 0x0000000000037941 */ /* 0x000fea0003800200 */
.L_x_39040:
        /* <DEDUP_REMOVED lines=42> */
.L_x_39038:
[----:B------:R-:W-:Y:S05]  /*297e0*/  BSYNC.RECONVERGENT B2 ;  /* 0x0000000000027941 */ /* 0x000fea0003800200 */
.L_x_39037:
        /* <DEDUP_REMOVED lines=11> */
.L_x_39036:
[----:B------:R-:W-:Y:S05]  /*298a0*/  BSYNC.RECONVERGENT B1 ;  /* 0x0000000000017941 */ /* 0x000fea0003800200 */
.L_x_39035:
        /* <DEDUP_REMOVED lines=22> */
.L_x_39046:
        /* <DEDUP_REMOVED lines=13> */
.L_x_39048:
[----:B------:R-:W-:Y:S05]  /*29ae0*/  BSYNC.RECONVERGENT B3 ;  /* 0x0000000000037941 */ /* 0x000fea0003800200 */
.L_x_39047:
        /* <DEDUP_REMOVED lines=42> */
.L_x_39045:
[----:B------:R-:W-:Y:S05]  /*29d90*/  BSYNC.RECONVERGENT B2 ;  /* 0x0000000000027941 */ /* 0x000fea0003800200 */
.L_x_39044:
        /* <DEDUP_REMOVED lines=11> */
.L_x_39043:
[----:B------:R-:W-:Y:S05]  /*29e50*/  BSYNC.RECONVERGENT B1 ;  /* 0x0000000000017941 */ /* 0x000fea0003800200 */
.L_x_39042:
        /* <DEDUP_REMOVED lines=22> */
.L_x_39053:
        /* <DEDUP_REMOVED lines=13> */
.L_x_39055:
[----:B------:R-:W-:Y:S05]  /*2a090*/  BSYNC.RECONVERGENT B3 ;  /* 0x0000000000037941 */ /* 0x000fea0003800200 */
.L_x_39054:
        /* <DEDUP_REMOVED lines=43> */
.L_x_39052:
[----:B------:R-:W-:Y:S05]  /*2a350*/  BSYNC.RECONVERGENT B2 ;  /* 0x0000000000027941 */ /* 0x000fea0003800200 */
.L_x_39051:
        /* <DEDUP_REMOVED lines=11> */
.L_x_39050:
[----:B------:R-:W-:Y:S05]  /*2a410*/  BSYNC.RECONVERGENT B1 ;  /* 0x0000000000017941 */ /* 0x000fea0003800200 */
.L_x_39049:
        /* <DEDUP_REMOVED lines=22> */
.L_x_39060:
        /* <DEDUP_REMOVED lines=13> */
.L_x_39062:
[----:B------:R-:W-:Y:S05]  /*2a650*/  BSYNC.RECONVERGENT B3 ;  /* 0x0000000000037941 */ /* 0x000fea0003800200 */
.L_x_39061:
        /* <DEDUP_REMOVED lines=43> */
.L_x_39059:
[----:B------:R-:W-:Y:S05]  /*2a910*/  BSYNC.RECONVERGENT B2 ;  /* 0x0000000000027941 */ /* 0x000fea0003800200 */
.L_x_39058:
        /* <DEDUP_REMOVED lines=11> */
.L_x_39057:
[----:B------:R-:W-:Y:S05]  /*2a9d0*/  BSYNC.RECONVERGENT B1 ;  /* 0x0000000000017941 */ /* 0x000fea0003800200 */
.L_x_39056:
        /* <DEDUP_REMOVED lines=22> */
.L_x_39067:
        /* <DEDUP_REMOVED lines=13> */
.L_x_39069:
[----:B------:R-:W-:Y:S05]  /*2ac10*/  BSYNC.RECONVERGENT B3 ;  /* 0x0000000000037941 */ /* 0x000fea0003800200 */
.L_x_39068:
        /* <DEDUP_REMOVED lines=43> */
.L_x_39066:
[----:B------:R-:W-:Y:S05]  /*2aed0*/  BSYNC.RECONVERGENT B2 ;  /* 0x0000000000027941 */ /* 0x000fea0003800200 */
.L_x_39065:
        /* <DEDUP_REMOVED lines=11> */
.L_x_39064:
[----:B------:R-:W-:Y:S05]  /*2af90*/  BSYNC.RECONVERGENT B1 ;  /* 0x0000000000017941 */ /* 0x000fea0003800200 */
.L_x_39063:
        /* <DEDUP_REMOVED lines=22> */
.L_x_39074:
        /* <DEDUP_REMOVED lines=13> */
.L_x_39076:
[----:B------:R-:W-:Y:S05]  /*2b1d0*/  BSYNC.RECONVERGENT B3 ;  /* 0x0000000000037941 */ /* 0x000fea0003800200 */
.L_x_39075:
        /* <DEDUP_REMOVED lines=43> */
.L_x_39073:
[----:B------:R-:W-:Y:S05]  /*2b490*/  BSYNC.RECONVERGENT B2 ;  /* 0x0000000000027941 */ /* 0x000fea0003800200 */
.L_x_39072:
        /* <DEDUP_REMOVED lines=11> */
.L_x_39071:
[----:B------:R-:W-:Y:S05]  /*2b550*/  BSYNC.RECONVERGENT B1 ;  /* 0x0000000000017941 */ /* 0x000fea0003800200 */
.L_x_39070:
        /* <DEDUP_REMOVED lines=22> */
.L_x_39081:
        /* <DEDUP_REMOVED lines=13> */
.L_x_39083:
[----:B------:R-:W-:Y:S05]  /*2b790*/  BSYNC.RECONVERGENT B3 ;  /* 0x0000000000037941 */ /* 0x000fea0003800200 */
.L_x_39082:
        /* <DEDUP_REMOVED lines=43> */
.L_x_39080:
[----:B------:R-:W-:Y:S05]  /*2ba50*/  BSYNC.RECONVERGENT B2 ;  /* 0x0000000000027941 */ /* 0x000fea0003800200 */
.L_x_39079:
        /* <DEDUP_REMOVED lines=11> */
.L_x_39078:
[----:B------:R-:W-:Y:S05]  /*2bb10*/  BSYNC.RECONVERGENT B1 ;  /* 0x0000000000017941 */ /* 0x000fea0003800200 */
.L_x_39077:
        /* <DEDUP_REMOVED lines=22> */
.L_x_39088:
        /* <DEDUP_REMOVED lines=13> */
.L_x_39090:
[----:B------:R-:W-:Y:S05]  /*2bd50*/  BSYNC.RECONVERGENT B3 ;  /* 0x0000000000037941 */ /* 0x000fea0003800200 */
.L_x_39089:
        /* <DEDUP_REMOVED lines=43> */
.L_x_39087:
[----:B------:R-:W-:Y:S05]  /*2c010*/  BSYNC.RECONVERGENT B2 ;  /* 0x0000000000027941 */ /* 0x000fea0003800200 */
.L_x_39086:
        /* <DEDUP_REMOVED lines=11> */
.L_x_39085:
[----:B------:R-:W-:Y:S05]  /*2c0d0*/  BSYNC.RECONVERGENT B1 ;  /* 0x0000000000017941 */ /* 0x000fea0003800200 */
.L_x_39084:
[----:B------:R-:W-:Y:S02]  /*2c0e0*/  F2FP.F16.F32.PACK_AB R167, RZ, R201 ;  /* 0x000000c9ffa7723e */ /* 0x000fe400000000ff */
[----:B------:R-:W-:Y:S02]  /*2c0f0*/  PRMT R166, R232, 0x5410, R233 ;  /* 0x00005410e8a67816 */ /* 0x000fe400000000e9 */
[----:B------:R-:W-:Y:S02]  /*2c100*/  PRMT R165, R229, 0x5410, R231 ;  /* 0x00005410e5a57816 */ /* 0x000fe400000000e7 */
[----:B------:R-:W-:Y:S02]  /*2c110*/  PRMT R164, R224, 0x5410, R227 ;  /* 0x00005410e0a47816 */ /* 0x000fe400000000e3 */
[----:B------:R-:W-:Y:S01]  /*2c120*/  PRMT R167, R230, 0x5410, R167 ;  /* 0x00005410e6a77816 */ /* 0x000fe200000000a7 */
[----:B------:R-:W-:Y:S06]  /*2c130*/  BRA `(.L_x_39091) ;  /* 0x0000002800dc7947 */ /* 0x000fec0003800000 */
.L_x_39034:
        /* <DEDUP_REMOVED lines=21> */
.L_x_39096:
        /* <DEDUP_REMOVED lines=13> */
.L_x_39098:
[----:B------:R-:W-:Y:S05]  /*2c360*/  BSYNC.RECONVERGENT B3 ;  /* 0x0000000000037941 */ /* 0x000fea0003800200 */
.L_x_39097:
        /* <DEDUP_REMOVED lines=42> */
.L_x_39095:
[----:B------:R-:W-:Y:S05]  /*2c610*/  BSYNC.RECONVERGENT B2 ;  /* 0x0000000000027941 */ /* 0x000fea0003800200 */
.L_x_39094:
        /* <DEDUP_REMOVED lines=9> */
.L_x_39093:
[----:B------:R-:W-:Y:S05]  /*2c6b0*/  BSYNC.RECONVERGENT B1 ;  /* 0x0000000000017941 */ /* 0x000fea0003800200 */
.L_x_39092:
        /* <DEDUP_REMOVED lines=18> */
.L_x_39103:
        /* <DEDUP_REMOVED lines=13> */
.L_x_39105:
[----:B------:R-:W-:Y:S05]  /*2c8b0*/  BSYNC.RECONVERGENT B3 ;  /* 0x0000000000037941 */ /* 0x000fea0003800200 */
.L_x_39104:
        /* <DEDUP_REMOVED lines=43> */
.L_x_39102:
[----:B------:R-:W-:Y:S05]  /*2cb70*/  BSYNC.RECONVERGENT B2 ;  /* 0x0000000000027941 */ /* 0x000fea0003800200 */
.L_x_39101:
        /* <DEDUP_REMOVED lines=9> */
.L_x_39100:
[----:B------:R-:W-:Y:S05]  /*2cc10*/  BSYNC.RECONVERGENT B1 ;  /* 0x0000000000017941 */ /* 0x000fea0003800200 */
.L_x_39099:
        /* <DEDUP_REMOVED lines=18> */
.L_x_39110:
        /* <DEDUP_REMOVED lines=13> */
.L_x_39112:
[----:B------:R-:W-:Y:S05]  /*2ce10*/  BSYNC.RECONVERGENT B3 ;  /* 0x0000000000037941 */ /* 0x000fea0003800200 */
.L_x_39111:
        /* <DEDUP_REMOVED lines=43> */
.L_x_39109:
[----:B------:R-:W-:Y:S05]  /*2d0d0*/  BSYNC.RECONVERGENT B2 ;  /* 0x0000000000027941 */ /* 0x000fea0003800200 */
.L_x_39108:
        /* <DEDUP_REMOVED lines=9> */
.L_x_39107:
[----:B------:R-:W-:Y:S05]  /*2d170*/  BSYNC.RECONVERGENT B1 ;  /* 0x0000000000017941 */ /* 0x000fea0003800200 */
.L_x_39106:
        /* <DEDUP_REMOVED lines=18> */
.L_x_39117:
        /* <DEDUP_REMOVED lines=13> */
.L_x_39119:
[----:B------:R-:W-:Y:S05]  /*2d370*/  BSYNC.RECONVERGENT B3 ;  /* 0x0000000000037941 */ /* 0x000fea0003800200 */
.L_x_39118:
        /* <DEDUP_REMOVED lines=43> */
.L_x_39116:
[----:B------:R-:W-:Y:S05]  /*2d630*/  BSYNC.RECONVERGENT B2 ;  /* 0x0000000000027941 */ /* 0x000fea0003800200 */
.L_x_39115:
        /* <DEDUP_REMOVED lines=9> */
.L_x_39114:
[----:B------:R-:W-:Y:S05]  /*2d6d0*/  BSYNC.RECONVERGENT B1 ;  /* 0x0000000000017941 */ /* 0x000fea0003800200 */
.L_x_39113:
        /* <DEDUP_REMOVED lines=18> */
.L_x_39124:
        /* <DEDUP_REMOVED lines=13> */
.L_x_39126:
[----:B------:R-:W-:Y:S05]  /*2d8d0*/  BSYNC.RECONVERGENT B3 ;  /* 0x0000000000037941 */ /* 0x000fea0003800200 */
.L_x_39125:
        /* <DEDUP_REMOVED lines=43> */
.L_x_39123:
[----:B------:R-:W-:Y:S05]  /*2db90*/  BSYNC.RECONVERGENT B2 ;  /* 0x0000000000027941 */ /* 0x000fea0003800200 */
.L_x_39122:
        /* <DEDUP_REMOVED lines=9> */
.L_x_39121:
[----:B------:R-:W-:Y:S05]  /*2dc30*/  BSYNC.RECONVERGENT B1 ;  /* 0x0000000000017941 */ /* 0x000fea0003800200 */
.L_x_39120:
        /* <DEDUP_REMOVED lines=18> */
.L_x_39131:
        /* <DEDUP_REMOVED lines=13> */
.L_x_39133:
[----:B------:R-:W-:Y:S05]  /*2de30*/  BSYNC.RECONVERGENT B3 ;  /* 0x0000000000037941 */ /* 0x000fea0003800200 */
.L_x_39132:
        /* <DEDUP_REMOVED lines=43> */
.L_x_39130:
[----:B------:R-:W-:Y:S05]  /*2e0f0*/  BSYNC.RECONVERGENT B2 ;  /* 0x0000000000027941 */ /* 0x000fea0003800200 */
.L_x_39129:
        /* <DEDUP_REMOVED lines=9> */
.L_x_39128:
[----:B------:R-:W-:Y:S05]  /*2e190*/  BSYNC.RECONVERGENT B1 ;  /* 0x0000000000017941 */ /* 0x000fea0003800200 */
.L_x_39127:
        /* <DEDUP_REMOVED lines=18> */
.L_x_39138:
        /* <DEDUP_REMOVED lines=13> */
.L_x_39140:
[----:B------:R-:W-:Y:S05]  /*2e390*/  BSYNC.RECONVERGENT B3 ;  /* 0x0000000000037941 */ /* 0x000fea0003800200 */
.L_x_39139:
        /* <DEDUP_REMOVED lines=43> */
.L_x_39137:
[----:B------:R-:W-:Y:S05]  /*2e650*/  BSYNC.RECONVERGENT B2 ;  /* 0x0000000000027941 */ /* 0x000fea0003800200 */
.L_x_39136:
        /* <DEDUP_REMOVED lines=9> */
.L_x_39135:
[----:B------:R-:W-:Y:S05]  /*2e6f0*/  BSYNC.RECONVERGENT B1 ;  /* 0x0000000000017941 */ /* 0x000fea0003800200 */
.L_x_39134:
        /* <DEDUP_REMOVED lines=18> */
.L_x_39145:
        /* <DEDUP_REMOVED lines=13> */
.L_x_39147:
[----:B------:R-:W-:Y:S05]  /*2e8f0*/  BSYNC.RECONVERGENT B3 ;  /* 0x0000000000037941 */ /* 0x000fea0003800200 */
.L_x_39146:
        /* <DEDUP_REMOVED lines=43> */
.L_x_39144:
[----:B------:R-:W-:Y:S05]  /*2ebb0*/  BSYNC.RECONVERGENT B2 ;  /* 0x0000000000027941 */ /* 0x000fea0003800200 */
.L_x_39143:
        /* <DEDUP_REMOVED lines=9> */
.L_x_39142:
[----:B------:R-:W-:Y:S05]  /*2ec50*/  BSYNC.RECONVERGENT B1 ;  /* 0x0000000000017941 */ /* 0x000fea0003800200 */
.L_x_39141:
[----:B------:R-:W-:Y:S02]  /*2ec60*/  F2FP.F16.F32.PACK_AB R167, RZ, R201 ;  /* 0x000000c9ffa7723e */ /* 0x000fe400000000ff */
[----:B------:R-:W-:Y:S02]  /*2ec70*/  PRMT R166, R231, 0x5410, R232 ;  /* 0x00005410e7a67816 */ /* 0x000fe400000000e8 */
[----:B------:R-:W-:Y:S02]  /*2ec80*/  PRMT R165, R229, 0x5410, R230 ;  /* 0x00005410e5a57816 */ /* 0x000fe400000000e6 */
[----:B------:R-:W-:Y:S02]  /*2ec90*/  PRMT R164, R227, 0x5410, R224 ;  /* 0x00005410e3a47816 */ /* 0x000fe400000000e0 */
[----:B------:R-:W-:-:S07]  /*2eca0*/  PRMT R167, R203, 0x5410, R167 ;  /* 0x00005410cba77816 */ /* 0x000fce00000000a7 */
.L_x_39091:
        /* <DEDUP_REMOVED lines=89> */
.L_x_39149:
[----:B------:R-:W-:Y:S05]  /*2f240*/  BSYNC.RECONVERGENT B1 ;  /* 0x0000000000017941 */ /* 0x000fea0003800200 */
.L_x_39148:
        /* <DEDUP_REMOVED lines=152> */
.L_x_39165:
        /* <DEDUP_REMOVED lines=14> */
[----:B-----5:R-:W-:-:S13]  /*2fcb0*/  ISETP.GE.AND P0, PT, R11, 0x1, PT ;  /* 0x000000010b00780c */ /* 0x020fda0003f06270 */
        /* <DEDUP_REMOVED lines=80> */
[----:B------:R-:W-:Y:S01]  /*301c0*/  F2FP.F16.F32.PACK_AB R27, R26, R27 ;  /* 0x0000001b1a1b723e */ /* 0x000fe200000000ff */
[C---:B------:R-:W-:Y:S01]  /*301d0*/  FMUL.FTZ R22, R167.reuse, R22 ;  /* 0x00000016a7167220 */ /* 0x040fe20000410000 */
[----:B------:R-:W-:Y:S01]  /*301e0*/  F2FP.F16.F32.PACK_AB R26, R24, R25 ;  /* 0x00000019181a723e */ /* 0x000fe200000000ff */
[C---:B------:R-:W-:Y:S01]  /*301f0*/  FMUL.FTZ R31, R167.reuse, R232 ;  /* 0x000000e8a71f7220 */ /* 0x040fe20000410000 */
[----:B------:R-:W-:Y:S01]  /*30200*/  F2FP.F16.F32.PACK_AB R24, R8, R11 ;  /* 0x0000000b0818723e */ /* 0x000fe200000000ff */
        /* <DEDUP_REMOVED lines=16> */
[----:B------:R-:W-:Y:S01]  /*30310*/  F2FP.F16.F32.PACK_AB R25, R22, R23 ;  /* 0x000000171619723e */ /* 0x000fe200000000ff */
        /* <DEDUP_REMOVED lines=28> */
[----:B------:R-:W-:Y:S01]  /*304e0*/  FMUL.FTZ R187, R167, R194 ;  /* 0x000000c2a7bb7220 */ /* 0x000fe20000410000 */
[----:B------:R-:W-:Y:S01]  /*304f0*/  F2FP.F16.F32.PACK_AB R30, R165, R30 ;  /* 0x0000001ea51e723e */ /* 0x000fe200000000ff */
[C---:B------:R-:W-:Y:S01]  /*30500*/  FMUL.FTZ R252, R167.reuse, R252 ;  /* 0x000000fca7fc7220 */ /* 0x040fe20000410000 */
[----:B------:R-:W-:Y:S01]  /*30510*/  F2FP.F16.F32.PACK_AB R29, R172, R29 ;  /* 0x0000001dac1d723e */ /* 0x000fe200000000ff */
[----:B------:R-:W-:Y:S01]  /*30520*/  FMUL.FTZ R166, R167, R199 ;  /* 0x000000c7a7a67220 */ /* 0x000fe20000410000 */
[----:B------:R-:W-:Y:S01]  /*30530*/  F2FP.F16.F32.PACK_AB R28, R28, R23 ;  /* 0x000000171c1c723e */ /* 0x000fe200000000ff */
[----:B------:R-:W-:-:S02]  /*30540*/  VIADD R23, R169, 0x60 ;  /* 0x00000060a9177836 */ /* 0x000fc40000000000 */
[----:B------:R-:W-:Y:S01]  /*30550*/  FMUL.FTZ R8, R167, R195 ;  /* 0x000000c3a7087220 */ /* 0x000fe20000410000 */
[----:B0-----:R-:W-:Y:S02]  /*30560*/  VIADD R205, R169, 0x20 ;  /* 0x00000020a9cd7836 */ /* 0x001fe40000000000 */
[----:B------:R-:W-:Y:S01]  /*30570*/  FFMA.FTZ R26, R182, R141, R77 ;  /* 0x0000008db61a7223 */ /* 0x000fe2000001004d */
[----:B------:R-:W-:Y:S01]  /*30580*/  FFMA.FTZ R24, R178, R145, R81 ;  /* 0x00000091b2187223 */ /* 0x000fe20000010051 */
[----:B------:R-:W-:Y:S01]  /*30590*/  F2FP.F16.F32.PACK_AB R27, R184, R177 ;  /* 0x000000b1b81b723e */ /* 0x000fe200000000ff */
[----:B------:R-:W-:Y:S01]  /*305a0*/  IMAD.WIDE.U32 R204, R205, 0x10, R10 ;  /* 0x00000010cdcc7825 */ /* 0x000fe200078e000a */
[----:B------:R-:W-:-:S03]  /*305b0*/  IADD3 R177, PT, PT, R169, 0x40, RZ ;  /* 0x00000040a9b17810 */ /* 0x000fc60007ffe0ff */
[----:B------:R-:W-:Y:S01]  /*305c0*/  FMUL.FTZ R195, R167, R208 ;  /* 0x000000d0a7c37220 */ /* 0x000fe20000410000 */
[----:B------:R-:W-:Y:S01]  /*305d0*/  F2FP.F16.F32.PACK_AB R26, R26, R175 ;  /* 0x000000af1a1a723e */ /* 0x000fe200000000ff */
[C---:B------:R-:W-:Y:S01]  /*305e0*/  VIADD R165, R169.reuse, 0xe0 ;  /* 0x000000e0a9a57836 */ /* 0x040fe20000000000 */
[----:B------:R-:W-:Y:S01]  /*305f0*/  F2FP.F16.F32.PACK_AB R24, R24, R171 ;  /* 0x000000ab1818723e */ /* 0x000fe200000000ff */
[----:B------:R0:W-:Y:S01]  /*30600*/  STG.E.128 desc[UR8][R204.64], R28 ;  /* 0x0000001ccc007986 */ /* 0x0001e2000c101d08 */
[----:B------:R-:W-:Y:S01]  /*30610*/  F2FP.F16.F32.PACK_AB R25, R180, R173 ;  /* 0x000000adb419723e */ /* 0x000fe200000000ff */
        /* <DEDUP_REMOVED lines=31> */
[----:B------:R-:W-:Y:S01]  /*30810*/  F2FP.F16.F32.PACK_AB R31, R166, R197 ;  /* 0x000000c5a61f723e */ /* 0x000fe200000000ff */
[----:B------:R-:W-:-:S04]  /*30820*/  IMAD.WIDE.U32 R10, R165, 0x10, R10 ;  /* 0x00000010a50a7825 */ /* 0x000fc800078e000a */
[----:B------:R-:W-:Y:S01]  /*30830*/  FFMA.FTZ R165, R12, R125, R61 ;  /* 0x0000007d0ca57223 */ /* 0x000fe2000001003d */
[----:B------:R-:W-:Y:S01]  /*30840*/  F2FP.F16.F32.PACK_AB R28, R23, R28 ;  /* 0x0000001c171c723e */ /* 0x000fe200000000ff */
        /* <DEDUP_REMOVED lines=55> */
[----:B------:R1:W-:Y:S01]  /*30bc0*/  STG.E.128 desc[UR8][R168.64], R24 ;  /* 0x00000018a8007986 */ /* 0x0003e2000c101d08 */
[----:B------:R-:W-:-:S02]  /*30bd0*/  F2FP.F16.F32.PACK_AB R165, R164, R165 ;  /* 0x000000a5a4a5723e */ /* 0x000fc400000000ff */
[----:B------:R-:W-:Y:S01]  /*30be0*/  F2FP.F16.F32.PACK_AB R167, R208, R167 ;  /* 0x000000a7d0a7723e */ /* 0x000fe200000000ff */
[----:B------:R1:W-:Y:S01]  /*30bf0*/  STG.E.128 desc[UR8][R174.64], R28 ;  /* 0x0000001cae007986 */ /* 0x0003e2000c101d08 */
[----:B------:R-:W-:Y:S02]  /*30c00*/  F2FP.F16.F32.PACK_AB R164, R22, R193 ;  /* 0x000000c116a4723e */ /* 0x000fe400000000ff */
        /* <DEDUP_REMOVED lines=9> */
[----:B------:R1:W-:Y:S02]  /*30ca0*/  STG.E.128 desc[UR8][R10.64], R180 ;  /* 0x000000b40a007986 */ /* 0x0003e4000c101d08 */
.L_x_39152:
[----:B------:R-:W-:Y:S05]  /*30cb0*/  BSYNC.RECONVERGENT B1 ;  /* 0x0000000000017941 */ /* 0x000fea0003800200 */
.L_x_39151:
[----:B-1----:R-:W1:Y:S02]  /*30cc0*/  LDC.64 R10, c[0x0][0x380] ;  /* 0x0000e000ff0a7b82 */ /* 0x002e640000000a00 */
[----:B-1----:R-:W-:-:S04]  /*30cd0*/  LEA R19, R10, R19, 0x2 ;  /* 0x000000130a137211 */ /* 0x002fc800078e10ff */
[----:B------:R-:W-:-:S13]  /*30ce0*/  ISETP.GE.AND P0, PT, R19, R11, PT ;  /* 0x0000000b1300720c */ /* 0x000fda0003f06270 */
[----:B------:R-:W-:Y:S05]  /*30cf0*/  @!P0 BRA `(.L_x_39153) ;  /* 0xfffffd0000008947 */ /* 0x000fea000383ffff */
[----:B------:R-:W-:Y:S05]  /*30d00*/  BSYNC B0 ;  /* 0x0000000000007941 */ /* 0x000fea0003800000 */
.L_x_38207:
[----:B------:R-:W-:Y:S05]  /*30d10*/  EXIT ;  /* 0x000000000000794d */ /* 0x000fea0003800000 */
.L_x_39150:
        /* <DEDUP_REMOVED lines=8> */
.L_x_39155:
[----:B------:R-:W-:Y:S05]  /*30da0*/  BSYNC B1 ;  /* 0x0000000000017941 */ /* 0x000fea0003800000 */
.L_x_39154:
        /* <DEDUP_REMOVED lines=10> */
.L_x_39156:
[----:B------:R-:W-:Y:S01]  /*30e50*/  HFMA2 R229, -RZ, RZ, 0, 2.384185791015625e-07 ;  /* 0x00000004ffe57431 */ /* 0x000fe200000001ff */
[----:B------:R-:W-:-:S05]  /*30e60*/  MOV R30, R227 ;  /* 0x000000e3001e7202 */ /* 0x000fca0000000f00 */
[----:B------:R-:W-:-:S04]  /*30e70*/  FADD.FTZ R164, R31, R30 ;  /* 0x0000001e1fa47221 */ /* 0x000fc80000010000 */
[----:B------:R-:W-:-:S07]  /*30e80*/  IMAD.MOV.U32 R230, RZ, RZ, R164 ;  /* 0x000000ffffe67224 */ /* 0x000fce00078e00a4 */
[----:B------:R-:W-:Y:S05]  /*30e90*/  WARPSYNC.COLLECTIVE R221, `(.L_x_39157) ;  /* 0x00000000dd087348 */ /* 0x000fea0003c00000 */
[----:B------:R0:W1:Y:S02]  /*30ea0*/  SHFL.BFLY P1, R227, R230, R229, R232 ;  /* 0x0c0000e5e6e37389 */ /* 0x00006400000200e8 */
[----:B01----:R-:W-:Y:S05]  /*30eb0*/  ENDCOLLECTIVE ;  /* 0x000000000000791b */ /* 0x003fea0003800000 */
.L_x_39157:
[----:B------:R-:W-:Y:S02]  /*30ec0*/  IMAD.MOV.U32 R229, RZ, RZ, 0x8 ;  /* 0x00000008ffe57424 */ /* 0x000fe400078e00ff */
[----:B------:R-:W-:-:S04]  /*30ed0*/  IMAD.MOV.U32 R165, RZ, RZ, R227 ;  /* 0x000000ffffa57224 */ /* 0x000fc800078e00e3 */
[----:B------:R-:W-:-:S05]  /*30ee0*/  FADD.FTZ R165, R164, R165 ;  /* 0x000000a5a4a57221 */ /* 0x000fca0000010000 */
[----:B------:R-:W-:-:S07]  /*30ef0*/  MOV R230, R165 ;  /* 0x000000a500e67202 */ /* 0x000fce0000000f00 */
[----:B------:R-:W-:Y:S05]  /*30f00*/  WARPSYNC.COLLECTIVE R221, `(.L_x_39158) ;  /* 0x00000000dd087348 */ /* 0x000fea0003c00000 */
[----:B------:R0:W1:Y:S02]  /*30f10*/  SHFL.BFLY P1, R227, R230, R229, R232 ;  /* 0x0c0000e5e6e37389 */ /* 0x00006400000200e8 */
[----:B01----:R-:W-:Y:S05]  /*30f20*/  ENDCOLLECTIVE ;  /* 0x000000000000791b */ /* 0x003fea0003800000 */
.L_x_39158:
[----:B------:R-:W-:Y:S01]  /*30f30*/  HFMA2 R229, -RZ, RZ, 0, 9.5367431640625e-07 ;  /* 0x00000010ffe57431 */ /* 0x000fe200000001ff */
[----:B------:R-:W-:-:S05]  /*30f40*/  MOV R30, R227 ;  /* 0x000000e3001e7202 */ /* 0x000fca0000000f00 */
[----:B------:R-:W-:-:S04]  /*30f50*/  FADD.FTZ R167, R165, R30 ;  /* 0x0000001ea5a77221 */ /* 0x000fc80000010000 */
[----:B------:R-:W-:-:S07]  /*30f60*/  IMAD.MOV.U32 R230, RZ, RZ, R167 ;  /* 0x000000ffffe67224 */ /* 0x000fce00078e00a7 */
[----:B------:R-:W-:Y:S05]  /*30f70*/  WARPSYNC.COLLECTIVE R221, `(.L_x_39159) ;  /* 0x00000000dd087348 */ /* 0x000fea0003c00000 */
[----:B------:R0:W1:Y:S02]  /*30f80*/  SHFL.BFLY P1, R227, R230, R229, R232 ;  /* 0x0c0000e5e6e37389 */ /* 0x00006400000200e8 */
[----:B01----:R-:W-:Y:S05]  /*30f90*/  ENDCOLLECTIVE ;  /* 0x000000000000791b */ /* 0x003fea0003800000 */
.L_x_39159:
        /* <DEDUP_REMOVED lines=136> */
.L_x_39160:
[----:B------:R-:W-:Y:S01]  /*31820*/  HFMA2 R229, -RZ, RZ, 0, 1.1920928955078125e-07 ;  /* 0x00000002ffe57431 */ /* 0x000fe200000001ff */
[----:B------:R-:W-:-:S05]  /*31830*/  MOV R31, R227 ;  /* 0x000000e3001f7202 */ /* 0x000fca0000000f00 */
[----:B------:R-:W-:-:S04]  /*31840*/  FADD.FTZ R31, R30, R31 ;  /* 0x0000001f1e1f7221 */ /* 0x000fc80000010000 */
[----:B------:R-:W-:-:S07]  /*31850*/  IMAD.MOV.U32 R230, RZ, RZ, R31 ;  /* 0x000000ffffe67224 */ /* 0x000fce00078e001f */
[----:B------:R-:W-:Y:S05]  /*31860*/  WARPSYNC.COLLECTIVE R221, `(.L_x_39161) ;  /* 0x00000000dd087348 */ /* 0x000fea0003c00000 */
[----:B------:R0:W1:Y:S02]  /*31870*/  SHFL.BFLY P1, R227, R230, R229, R232 ;  /* 0x0c0000e5e6e37389 */ /* 0x00006400000200e8 */
[----:B01----:R-:W-:Y:S05]  /*31880*/  ENDCOLLECTIVE ;  /* 0x000000000000791b */ /* 0x003fea0003800000 */
.L_x_39161:
[----:B------:R-:W-:Y:S02]  /*31890*/  IMAD.MOV.U32 R229, RZ, RZ, 0x4 ;  /* 0x00000004ffe57424 */ /* 0x000fe400078e00ff */
[----:B------:R-:W-:-:S04]  /*318a0*/  IMAD.MOV.U32 R164, RZ, RZ, R227 ;  /* 0x000000ffffa47224 */ /* 0x000fc800078e00e3 */
[----:B------:R-:W-:-:S05]  /*318b0*/  FADD.FTZ R164, R31, R164 ;  /* 0x000000a41fa47221 */ /* 0x000fca0000010000 */
[----:B------:R-:W-:-:S07]  /*318c0*/  MOV R230, R164 ;  /* 0x000000a400e67202 */ /* 0x000fce0000000f00 */
[----:B------:R-:W-:Y:S05]  /*318d0*/  WARPSYNC.COLLECTIVE R221, `(.L_x_39162) ;  /* 0x00000000dd087348 */ /* 0x000fea0003c00000 */
[----:B------:R0:W1:Y:S02]  /*318e0*/  SHFL.BFLY P1, R227, R230, R229, R232 ;  /* 0x0c0000e5e6e37389 */ /* 0x00006400000200e8 */
[----:B01----:R-:W-:Y:S05]  /*318f0*/  ENDCOLLECTIVE ;  /* 0x000000000000791b */ /* 0x003fea0003800000 */
.L_x_39162:
[----:B------:R-:W-:Y:S01]  /*31900*/  HFMA2 R229, -RZ, RZ, 0, 4.76837158203125e-07 ;  /* 0x00000008ffe57431 */ /* 0x000fe200000001ff */
[----:B------:R-:W-:-:S05]  /*31910*/  MOV R165, R227 ;  /* 0x000000e300a57202 */ /* 0x000fca0000000f00 */
[----:B------:R-:W-:-:S04]  /*31920*/  FADD.FTZ R165, R164, R165 ;  /* 0x000000a5a4a57221 */ /* 0x000fc80000010000 */
[----:B------:R-:W-:-:S07]  /*31930*/  IMAD.MOV.U32 R230, RZ, RZ, R165 ;  /* 0x000000ffffe67224 */ /* 0x000fce00078e00a5 */
[----:B------:R-:W-:Y:S05]  /*31940*/  WARPSYNC.COLLECTIVE R221, `(.L_x_39163) ;  /* 0x00000000dd087348 */ /* 0x000fea0003c00000 */
[----:B------:R0:W1:Y:S02]  /*31950*/  SHFL.BFLY P1, R227, R230, R229, R232 ;  /* 0x0c0000e5e6e37389 */ /* 0x00006400000200e8 */
[----:B01----:R-:W-:Y:S05]  /*31960*/  ENDCOLLECTIVE ;  /* 0x000000000000791b */ /* 0x003fea0003800000 */
.L_x_39163:
[----:B------:R-:W-:Y:S02]  /*31970*/  IMAD.MOV.U32 R229, RZ, RZ, 0x10 ;  /* 0x00000010ffe57424 */ /* 0x000fe400078e00ff */
[----:B------:R-:W-:-:S04]  /*31980*/  IMAD.MOV.U32 R224, RZ, RZ, R227 ;  /* 0x000000ffffe07224 */ /* 0x000fc800078e00e3 */
[----:B------:R-:W-:-:S05]  /*31990*/  FADD.FTZ R224, R165, R224 ;  /* 0x000000e0a5e07221 */ /* 0x000fca0000010000 */
[----:B------:R-:W-:-:S07]  /*319a0*/  MOV R230, R224 ;  /* 0x000000e000e67202 */ /* 0x000fce0000000f00 */
[----:B------:R-:W-:Y:S05]  /*319b0*/  WARPSYNC.COLLECTIVE R221, `(.L_x_39164) ;  /* 0x00000000dd087348 */ /* 0x000fea0003c00000 */
[----:B------:R0:W1:Y:S02]  /*319c0*/  SHFL.BFLY P1, R227, R230, R229, R232 ;  /* 0x0c0000e5e6e37389 */ /* 0x00006400000200e8 */
[----:B01----:R-:W-:Y:S05]  /*319d0*/  ENDCOLLECTIVE ;  /* 0x000000000000791b */ /* 0x003fea0003800000 */
.L_x_39164:
[----:B------:R-:W-:Y:S01]  /*319e0*/  MOV R167, R227 ;  /* 0x000000e300a77202 */ /* 0x000fe20000000f00 */
[----:B------:R-:W-:Y:S06]  /*319f0*/  BRA `(.L_x_39165) ;  /* 0xffffffe000747947 */ /* 0x000fec000383ffff */
.L_x_39166:
        /* <DEDUP_REMOVED lines=16> */
.L_x_71511:


//--------------------- .text._ZN10layer_norm13ln_fwd_kernelINS_13Kernel_traitsIf6__halfS2_S2_fjLj2048ELj1ELj4ELj1ELj16ENS_18Kernel_traits_baseILj2048EfS2_S2_S2_fjLj128EEEEELb1ELb1ELb0ELb0EEEvNS_9FwdParamsE --------------------------
	.section	.text._ZN10layer_norm13ln_fwd_kernelINS_13Kernel_traitsIf6__halfS2_S2_fjLj2048ELj1ELj4ELj1ELj16ENS_18Kernel_traits_baseILj2048EfS2_S2_S2_fjLj128EEEEELb1ELb1ELb0ELb0EEEvNS_9FwdParamsE,"ax",@progbits
	.align	128
        .global         _ZN10layer_norm13ln_fwd_kernelINS_13Kernel_traitsIf6__halfS2_S2_fjLj2048ELj1ELj4ELj1ELj16ENS_18Kernel_traits_baseILj2048EfS2_S2_S2_fjLj128EEEEELb1ELb1ELb0ELb0EEEvNS_9FwdParamsE
        .type           _ZN10layer_norm13ln_fwd_kernelINS_13Kernel_traitsIf6__halfS2_S2_fjLj2048ELj1ELj4ELj1ELj16ENS_18Kernel_traits_baseILj2048EfS2_S2_S2_fjLj128EEEEELb1ELb1ELb0ELb0EEEvNS_9FwdParamsE,@function
        .size           _ZN10layer_norm13ln_fwd_kernelINS_13Kernel_traitsIf6__halfS2_S2_fjLj2048ELj1ELj4ELj1ELj16ENS_18Kernel_traits_baseILj2048EfS2_S2_S2_fjLj128EEEEELb1ELb1ELb0ELb0EEEvNS_9FwdParamsE,(.L_x_71512 - _ZN10layer_norm13ln_fwd_kernelINS_13Kernel_traitsIf6__halfS2_S2_fjLj2048ELj1ELj4ELj1ELj16ENS_18Kernel_traits_baseILj2048EfS2_S2_S2_fjLj128EEEEELb1ELb1ELb0ELb0EEEvNS_9FwdParamsE)
        .other          _ZN10layer_norm13ln_fwd_kernelINS_13Kernel_traitsIf6__halfS2_S2_fjLj2048ELj1ELj4ELj1ELj16ENS_18Kernel_traits_baseILj2048EfS2_S2_S2_fjLj128EEEEELb1ELb1ELb0ELb0EEEvNS_9FwdParamsE,@"STO_CUDA_ENTRY STV_DEFAULT"
_ZN10layer_norm13ln_fwd_kernelINS_13Kernel_traitsIf6__halfS2_S2_fjLj2048ELj1ELj4ELj1ELj16ENS_18Kernel_traits_baseILj2048EfS2_S2_S2_fjLj128EEEEELb1ELb1ELb0ELb0EEEvNS_9FwdParamsE:
.text._ZN10layer_norm13ln_fwd_kernelINS_13Kernel_traitsIf6__halfS2_S2_fjLj2048ELj1ELj4ELj1ELj16ENS_18Kernel_traits_baseILj2048EfS2_S2_S2_fjLj128EEEEELb1ELb1ELb0ELb0EEEvNS_9FwdParamsE:
        /* <DEDUP_REMOVED lines=40> */
[----:B------:R-:W-:Y:S02]  /*0280*/  UIADD3 UR18, UPT, UPT, UR5, 0x1fd5c5a3, URZ ;  /* 0x1fd5c5a305127890 */ /* 0x000fe4000fffe0ff */
[----:B------:R-:W-:Y:S01]  /*0290*/  UIADD3 UR19, UPT, UPT, UR4, -0xe443238, URZ ;  /* 0xf1bbcdc804137890 */ /* 0x000fe2000fffe0ff */
[----:B------:R-:W-:Y:S11]  /*02a0*/  BRA.U !UP0, `(.L_x_39168) ;  /* 0x0000000908447547 */ /* 0x000ff6000b800000 */
        /* <DEDUP_REMOVED lines=145> */
.L_x_39168:
        /* <DEDUP_REMOVED lines=47> */
[----:B0-----:R-:W-:Y:S01]  /*0eb0*/  @P5 IMAD.WIDE.U32 R4, R0, 0x20, R4 ;  /* 0x0000002000045825 */ /* 0x001fe200078e0004 */
[----:B------:R-:W-:-:S05]  /*0ec0*/  ISETP.GE.U32.AND P0, PT, R16, 0xc0, PT ;  /* 0x000000c01000780c */ /* 0x000fca0003f06070 */
[----:B------:R-:W0:Y:S01]  /*0ed0*/  @P2 LDC.64 R24, c[0x0][0x3e8] ;  /* 0x0000fa00ff182b82 */ /* 0x000e220000000a00 */
[----:B------:R-:W-:Y:S01]  /*0ee0*/  @P5 LOP3.LUT R0, R0, 0x20, RZ, 0xfc, !PT ;  /* 0x0000002000005812 */ /* 0x000fe200078efcff */
[----:B------:R-:W5:Y:S01]  /*0ef0*/  @P5 LDG.E.128 R124, desc[UR6][R4.64] ;  /* 0x00000006047c5981 */ /* 0x000f62000c1e1d00 */
[----:B----4-:R-:W-:Y:S01]  /*0f00*/  MOV R145, R26 ;  /* 0x0000001a00917202 */ /* 0x010fe20000000f00 */
[----:B------:R-:W-:Y:S02]  /*0f10*/  IMAD.MOV.U32 R144, RZ, RZ, R27 ;  /* 0x000000ffff907224 */ /* 0x000fe400078e001b */
[----:B------:R4:W5:Y:S02]  /*0f20*/  @P5 LDG.E.128 R120, desc[UR6][R4.64+0x10] ;  /* 0x0000100604785981 */ /* 0x000964000c1e1d00 */
[----:B------:R-:W0:Y:S01]  /*0f30*/  @P1 LDC.64 R26, c[0x0][0x3d0] ;  /* 0x0000f400ff1a1b82 */ /* 0x000e220000000a00 */
[----:B------:R-:W-:Y:S01]  /*0f40*/  MOV R142, R29 ;  /* 0x0000001d008e7202 */ /* 0x000fe20000000f00 */
[----:B-1----:R-:W-:-:S04]  /*0f50*/  @P4 IMAD.WIDE.U32 R6, R0, 0x20, R6 ;  /* 0x0000002000064825 */ /* 0x002fc800078e0006 */
[----:B------:R-:W-:Y:S02]  /*0f60*/  IMAD.MOV.U32 R143, RZ, RZ, R28 ;  /* 0x000000ffff8f7224 */ /* 0x000fe400078e001c */
[----:B------:R-:W1:Y:S01]  /*0f70*/  @P1 LDC.64 R28, c[0x0][0x3e8] ;  /* 0x0000fa00ff1c1b82 */ /* 0x000e620000000a00 */
[C---:B------:R-:W-:Y:S01]  /*0f80*/  @P4 IMAD.WIDE.U32 R8, R0.reuse, 0x20, R8 ;  /* 0x0000002000084825 */ /* 0x040fe200078e0008 */
[----:B------:R-:W-:Y:S02]  /*0f90*/  @P4 IADD3 R0, PT, PT, R0, 0x20, RZ ;  /* 0x0000002000004810 */ /* 0x000fe40007ffe0ff */
[----:B------:R-:W-:Y:S01]  /*0fa0*/  ISETP.GE.U32.AND P6, PT, R16, 0x100, PT ;  /* 0x000001001000780c */ /* 0x000fe20003fc6070 */
[----:B------:R-:W-:Y:S01]  /*0fb0*/  IMAD.MOV.U32 R146, RZ, RZ, R12 ;  /* 0x000000ffff927224 */ /* 0x000fe200078e000c */
[----:B------:R0:W5:Y:S01]  /*0fc0*/  @P4 LDG.E.128 R116, desc[UR6][R8.64] ;  /* 0x0000000608744981 */ /* 0x000162000c1e1d00 */
[----:B------:R-:W-:Y:S01]  /*0fd0*/  IMAD.MOV.U32 R147, RZ, RZ, R11 ;  /* 0x000000ffff937224 */ /* 0x000fe200078e000b */
[----:B---3--:R-:W3:Y:S01]  /*0fe0*/  @P0 LDC.64 R2, c[0x0][0x3d0] ;  /* 0x0000f400ff020b82 */ /* 0x008ee20000000a00 */
[----:B------:R-:W-:Y:S01]  /*0ff0*/  IMAD.MOV.U32 R138, RZ, RZ, R33 ;  /* 0x000000ffff8a7224 */ /* 0x000fe200078e0021 */
[----:B------:R0:W5:Y:S01]  /*1000*/  @P4 LDG.E.128 R112, desc[UR6][R8.64+0x10] ;  /* 0x0000100608704981 */ /* 0x000162000c1e1d00 */
[----:B------:R-:W-:Y:S01]  /*1010*/  MOV R139, R32 ;  /* 0x00000020008b7202 */ /* 0x000fe20000000f00 */
[----:B------:R-:W-:-:S02]  /*1020*/  @P3 IMAD.WIDE.U32 R18, R0, 0x20, R18 ;  /* 0x0000002000123825 */ /* 0x000fc400078e0012 */
[----:B------:R-:W4:Y:S02]  /*1030*/  @P4 LDG.E.128 R144, desc[UR6][R6.64] ;  /* 0x0000000606904981 */ /* 0x000f24000c1e1d00 */
[----:B------:R-:W3:Y:S01]  /*1040*/  @P0 LDC.64 R32, c[0x0][0x3e8] ;  /* 0x0000fa00ff200b82 */ /* 0x000ee20000000a00 */
[----:B------:R-:W-:Y:S02]  /*1050*/  IMAD.MOV.U32 R141, RZ, RZ, R30 ;  /* 0x000000ffff8d7224 */ /* 0x000fe400078e001e */
[----:B------:R-:W-:Y:S02]  /*1060*/  IMAD.MOV.U32 R140, RZ, RZ, R31 ;  /* 0x000000ffff8c7224 */ /* 0x000fe400078e001f */
[----:B------:R-:W-:-:S04]  /*1070*/  @P3 IMAD.WIDE.U32 R20, R0, 0x20, R20 ;  /* 0x0000002000143825 */ /* 0x000fc800078e0014 */
[----:B------:R-:W-:Y:S01]  /*1080*/  IMAD.MOV.U32 R137, RZ, RZ, R34 ;  /* 0x000000ffff897224 */ /* 0x000fe200078e0022 */
[----:B------:R-:W4:Y:S01]  /*1090*/  @P4 LDG.E.128 R140, desc[UR6][R6.64+0x10] ;  /* 0x00001006068c4981 */ /* 0x000f22000c1e1d00 */
[----:B------:R-:W-:Y:S01]  /*10a0*/  MOV R136, R35 ;  /* 0x0000002300887202 */ /* 0x000fe20000000f00 */
[----:B------:R-:W-:Y:S02]  /*10b0*/  @P3 VIADD R0, R0, 0x20 ;  /* 0x0000002000003836 */ /* 0x000fe40000000000 */
[----:B------:R1:W5:Y:S02]  /*10c0*/  @P3 LDG.E.128 R108, desc[UR6][R20.64] ;  /* 0x00000006146c3981 */ /* 0x000364000c1e1d00 */
[C---:B------:R-:W-:Y:S02]  /*10d0*/  @P2 IMAD.WIDE.U32 R22, R0.reuse, 0x20, R22 ;  /* 0x0000002000162825 */ /* 0x040fe400078e0016 */
[----:B------:R-:W4:Y:S02]  /*10e0*/  @P3 LDG.E.128 R136, desc[UR6][R18.64] ;  /* 0x0000000612883981 */ /* 0x000f24000c1e1d00 */
[----:B0-----:R-:W-:-:S02]  /*10f0*/  @P2 IMAD.WIDE.U32 R24, R0, 0x20, R24 ;  /* 0x0000002000182825 */ /* 0x001fc400078e0018 */
[----:B------:R0:W5:Y:S02]  /*1100*/  @P3 LDG.E.128 R104, desc[UR6][R20.64+0x10] ;  /* 0x0000100614683981 */ /* 0x000164000c1e1d00 */
[----:B------:R-:W-:Y:S02]  /*1110*/  @P2 VIADD R0, R0, 0x20 ;  /* 0x0000002000002836 */ /* 0x000fe40000000000 */
[----:B------:R0:W5:Y:S02]  /*1120*/  @P2 LDG.E.128 R100, desc[UR6][R24.64] ;  /* 0x0000000618642981 */ /* 0x000164000c1e1d00 */
[C---:B------:R-:W-:Y:S02]  /*1130*/  @P1 IMAD.WIDE.U32 R26, R0.reuse, 0x20, R26 ;  /* 0x00000020001a1825 */ /* 0x040fe400078e001a */
[----:B------:R0:W5:Y:S02]  /*1140*/  @P2 LDG.E.128 R96, desc[UR6][R24.64+0x10] ;  /* 0x0000100618602981 */ /* 0x000164000c1e1d00 */
[C---:B-1----:R-:W-:Y:S01]  /*1150*/  @P1 IMAD.WIDE.U32 R28, R0.reuse, 0x20, R28 ;  /* 0x00000020001c1825 */ /* 0x042fe200078e001c */
[----:B------:R-:W-:Y:S01]  /*1160*/  @P1 IADD3 R0, PT, PT, R0, 0x20, RZ ;  /* 0x0000002000001810 */ /* 0x000fe20007ffe0ff */
[----:B------:R0:W5:Y:S04]  /*1170*/  @P1 LDG.E.128 R248, desc[UR6][R26.64] ;  /* 0x000000061af81981 */ /* 0x000168000c1e1d00 */
[C---:B---3--:R-:W-:Y:S01]  /*1180*/  @P0 IMAD.WIDE.U32 R30, R0.reuse, 0x20, R2 ;  /* 0x00000020001e0825 */ /* 0x048fe200078e0002 */
[----:B------:R0:W5:Y:S03]  /*1190*/  @P1 LDG.E.128 R244, desc[UR6][R26.64+0x10] ;  /* 0x000010061af41981 */ /* 0x000166000c1e1d00 */
[C---:B------:R-:W-:Y:S01]  /*11a0*/  @P0 IMAD.WIDE.U32 R32, R0.reuse, 0x20, R32 ;  /* 0x0000002000200825 */ /* 0x040fe200078e0020 */
[----:B------:R0:W5:Y:S03]  /*11b0*/  @P1 LDG.E.128 R92, desc[UR6][R28.64] ;  /* 0x000000061c5c1981 */ /* 0x000166000c1e1d00 */
[----:B------:R-:W-:Y:S01]  /*11c0*/  @P0 VIADD R0, R0, 0x20 ;  /* 0x0000002000000836 */ /* 0x000fe20000000000 */
[----:B------:R0:W5:Y:S04]  /*11d0*/  @P1 LDG.E.128 R88, desc[UR6][R28.64+0x10] ;  /* 0x000010061c581981 */ /* 0x000168000c1e1d00 */
[----:B------:R0:W5:Y:S04]  /*11e0*/  @P0 LDG.E.128 R240, desc[UR6][R30.64] ;  /* 0x000000061ef00981 */ /* 0x000168000c1e1d00 */
[----:B------:R0:W5:Y:S04]  /*11f0*/  @P0 LDG.E.128 R236, desc[UR6][R30.64+0x10] ;  /* 0x000010061eec0981 */ /* 0x000168000c1e1d00 */
[----:B------:R-:W3:Y:S04]  /*1200*/  @P2 LDG.E.128 R44, desc[UR6][R22.64+0x10] ;  /* 0x00001006162c2981 */ /* 0x000ee8000c1e1d00 */
        /* <DEDUP_REMOVED lines=10> */
[----:B------:R-:W-:Y:S02]  /*12b0*/  IMAD.MOV.U32 R131, RZ, RZ, R40 ;  /* 0x000000ffff837224 */ /* 0x000fe400078e0028 */
[----:B0-----:R-:W-:Y:S01]  /*12c0*/  IMAD.MOV.U32 R132, RZ, RZ, R39 ;  /* 0x000000ffff847224 */ /* 0x001fe200078e0027 */
[----:B------:R-:W-:Y:S01]  /*12d0*/  MOV R133, R38 ;  /* 0x0000002600857202 */ /* 0x000fe20000000f00 */
[----:B------:R-:W0:Y:S01]  /*12e0*/  @P6 LDC.64 R40, c[0x0][0x3e8] ;  /* 0x0000fa00ff286b82 */ /* 0x000e220000000a00 */
[----:B------:R-:W-:Y:S01]  /*12f0*/  IMAD.MOV.U32 R134, RZ, RZ, R37 ;  /* 0x000000ffff867224 */ /* 0x000fe200078e0025 */
[----:B------:R-:W2:Y:S01]  /*1300*/  @P2 LDG.E.128 R128, desc[UR6][R22.64] ;  /* 0x0000000616802981 */ /* 0x000ea2000c1e1d00 */
[----:B------:R-:W-:-:S05]  /*1310*/  IMAD.MOV.U32 R135, RZ, RZ, R36 ;  /* 0x000000ffff877224 */ /* 0x000fca00078e0024 */
[----:B----4-:R-:W1:Y:S01]  /*1320*/  @P5 LDC.64 R4, c[0x0][0x3d0] ;  /* 0x0000f400ff045b82 */ /* 0x010e620000000a00 */
[----:B------:R-:W4:Y:S07]  /*1330*/  @P3 LDG.E.128 R132, desc[UR6][R18.64+0x10] ;  /* 0x0000100612843981 */ /* 0x000f2e000c1e1d00 */
[----:B------:R-:W0:Y:S08]  /*1340*/  @P5 LDC.64 R36, c[0x0][0x3e8] ;  /* 0x0000fa00ff245b82 */ /* 0x000e300000000a00 */
[----:B------:R-:W0:Y:S01]  /*1350*/  @P6 LDC.64 R38, c[0x0][0x3d0] ;  /* 0x0000f400ff266b82 */ /* 0x000e220000000a00 */
[----:B-1----:R-:W-:-:S05]  /*1360*/  @P5 IMAD.WIDE.U32 R34, R0, 0x20, R4 ;  /* 0x0000002000225825 */ /* 0x002fca00078e0004 */
[----:B------:R1:W5:Y:S01]  /*1370*/  @P5 LDG.E.128 R232, desc[UR6][R34.64] ;  /* 0x0000000622e85981 */ /* 0x000362000c1e1d00 */
[----:B0-----:R-:W-:-:S03]  /*1380*/  @P5 IMAD.WIDE.U32 R36, R0, 0x20, R36 ;  /* 0x0000002000245825 */ /* 0x001fc600078e0024 */
        /* <DEDUP_REMOVED lines=52> */
[----:B---3--:R1:W-:Y:S04]  /*16d0*/  @P2 STL.64 [R1], R44 ;  /* 0x0000002c01002387 */ /* 0x0083e80000100a00 */
[----:B------:R1:W-:Y:S02]  /*16e0*/  @P2 STL.64 [R1+0x8], R46 ;  /* 0x0000082e01002387 */ /* 0x0003e40000100a00 */
.L_x_39169:
[----:B------:R-:W-:Y:S05]  /*16f0*/  BSYNC.RECONVERGENT B0 ;  /* 0x0000000000007941 */ /* 0x000fea0003800200 */
.L_x_39167:
[----:B------:R-:W2:Y:S02]  /*1700*/  LDCU UR8, c[0x0][0x384] ;  /* 0x00007080ff0877ac */ /* 0x000ea40008000800 */
[----:B--2---:R-:W-:-:S13]  /*1710*/  ISETP.GE.AND P0, PT, R15, UR8, PT ;  /* 0x000000080f007c0c */ /* 0x004fda000bf06270 */
[----:B------:R-:W-:Y:S05]  /*1720*/  @P0 EXIT ;  /* 0x000000000000094d */ /* 0x000fea0003800000 */
[----:B------:R-:W-:Y:S01]  /*1730*/  IMAD.HI.U32 R0, R17, -0x326172a9, RZ ;  /* 0xcd9e8d5711007827 */ /* 0x000fe200078e00ff */
[----:B------:R-:W-:Y:S01]  /*1740*/  UIADD3 UR8, UPT, UPT, UR4, -0x61c88647, URZ ;  /* 0x9e3779b904087890 */ /* 0x000fe2000fffe0ff */
[----:B------:R-:W-:Y:S01]  /*1750*/  LOP3.LUT R10, R10, 0x3, RZ, 0xc0, !PT ;  /* 0x000000030a0a7812 */ /* 0x000fe200078ec0ff */
[----:B------:R-:W-:Y:S01]  /*1760*/  UIADD3 UR9, UPT, UPT, UR5, -0x4498517b, URZ ;  /* 0xbb67ae8505097890 */ /* 0x000fe2000fffe0ff */
[C---:B01----:R-:W-:Y:S01]  /*1770*/  IMAD.HI.U32 R2, R14.reuse, -0x2daee0ad, RZ ;  /* 0xd2511f530e027827 */ /* 0x043fe200078e00ff */
        /* <DEDUP_REMOVED lines=23> */
[----:B------:R-:W-:Y:S01]  /*18f0*/  IMAD.HI.U32 R6, R2, -0x2daee0ad, RZ ;  /* 0xd2511f5302067827 */ /* 0x000fe200078e00ff */
        /* <DEDUP_REMOVED lines=54> */
.L_x_39858:
[----:B------:R-:W0:Y:S01]  /*1c60*/  @UP0 LDCU.64 UR14, c[0x0][0x3e0] ;  /* 0x00007c00ff0e07ac */ /* 0x000e220008000a00 */
[----:B------:R-:W-:Y:S01]  /*1c70*/  PLOP3.LUT P0, PT, PT, PT, UP0, 0x80, 0x8 ;  /* 0x000000000008781c */ /* 0x000fe20003f0f008 */
[----:B------:R-:W-:Y:S01]  /*1c80*/  IMAD.MOV.U32 R128, RZ, RZ, 0x2 ;  /* 0x00000002ff807424 */ /* 0x000fe200078e00ff */
        /* <DEDUP_REMOVED lines=10> */
[----:B--2---:R-:W-:-:S02]  /*1d30*/  @P0 HADD2.F32 R165, -RZ, R7.H0_H0 ;  /* 0x20000007ffa50230 */ /* 0x004fc40000004100 */
[----:B------:R-:W-:-:S05]  /*1d40*/  IMAD R7, R15, UR10, RZ ;  /* 0x0000000a0f077c24 */ /* 0x000fca000f8e02ff */
[----:B------:R-:W-:-:S04]  /*1d50*/  SHF.R.S32.HI R128, RZ, 0x1f, R7 ;  /* 0x0000001fff807819 */ /* 0x000fc80000011407 */
[----:B------:R-:W-:Y:S02]  /*1d60*/  LEA.HI R7, R128, R7, RZ, 0x3 ;  /* 0x0000000780077211 */ /* 0x000fe400078f18ff */
[----:B0-----:R-:W-:-:S04]  /*1d70*/  LOP3.LUT R128, R130, 0x1f, RZ, 0xc0, !PT ;  /* 0x0000001f82807812 */ /* 0x001fc800078ec0ff */
[----:B------:R-:W-:-:S04]  /*1d80*/  LEA.HI.SX32 R7, R7, R128, 0x1d ;  /* 0x0000008007077211 */ /* 0x000fc800078feaff */
[----:B------:R-:W-:Y:S01]  /*1d90*/  MOV R166, R7 ;  /* 0x0000000700a67202 */ /* 0x000fe20000000f00 */
[----:B-----5:R-:W-:Y:S06]  /*1da0*/  @!P2 BRA `(.L_x_39171) ;  /* 0x0000006400d4a947 */ /* 0x020fec0003800000 */
        /* <DEDUP_REMOVED lines=20> */
.L_x_71348:
[----:B------:R-:W-:Y:S05]  /*1ef0*/  BRX R140 -0x1f00                                       (*"BRANCH_TARGETS .L_x_71349,.L_x_71350,.L_x_71351"*) ;  /* 0xffffffe08c407949 */ /* 0x000fea000383ffff */
.L_x_71351:
[----:B------:R-:W-:Y:S01]  /*1f00*/  IADD3 R32, PT, PT, R10, 0x1, RZ ;  /* 0x000000010a207810 */ /* 0x000fe20007ffe0ff */
[----:B------:R-:W-:Y:S02]  /*1f10*/  IMAD.MOV.U32 R166, RZ, RZ, R168 ;  /* 0x000000ffffa67224 */ /* 0x000fe400078e00a8 */
[----:B------:R-:W-:Y:S01]  /*1f20*/  IMAD.MOV.U32 R5, RZ, RZ, R11 ;  /* 0x000000ffff057224 */ /* 0x000fe200078e000b */
[----:B------:R-:W-:Y:S06]  /*1f30*/  BRA `(.L_x_39174) ;  /* 0x00000004003c7947 */ /* 0x000fec0003800000 */
.L_x_71349:
[----:B------:R-:W-:Y:S01]  /*1f40*/  MOV R166, R168 ;  /* 0x000000a800a67202 */ /* 0x000fe20000000f00 */
[----:B------:R-:W-:Y:S02]  /*1f50*/  IMAD.MOV.U32 R32, RZ, RZ, 0x3 ;  /* 0x00000003ff207424 */ /* 0x000fe400078e00ff */
[----:B------:R-:W-:Y:S01]  /*1f60*/  IMAD.MOV.U32 R5, RZ, RZ, R12 ;  /* 0x000000ffff057224 */ /* 0x000fe200078e000c */
[----:B------:R-:W-:Y:S06]  /*1f70*/  BRA `(.L_x_39174) ;  /* 0x00000004002c7947 */ /* 0x000fec0003800000 */
.L_x_71350:
        /* <DEDUP_REMOVED lines=12> */
.L_x_39176:
[----:B------:R-:W-:Y:S05]  /*2040*/  BSYNC.RECONVERGENT B2 ;  /* 0x0000000000027941 */ /* 0x000fea0003800200 */
.L_x_39175:
        /* <DEDUP_REMOVED lines=62> */
.L_x_39174:
[----:B------:R-:W-:Y:S05]  /*2430*/  BSYNC.RECONVERGENT B1 ;  /* 0x0000000000017941 */ /* 0x000fea0003800200 */
.L_x_39173:
        /* <DEDUP_REMOVED lines=9> */
[----:B------:R-:W-:Y:S02]  /*24d0*/  IMAD.MOV.U32 R31, RZ, RZ, R8 ;  /* 0x000000ffff1f7224 */ /* 0x000fe400078e0008 */
[----:B0-----:R-:W-:Y:S01]  /*24e0*/  FSETP.GTU.FTZ.AND P0, PT, R5, R167, PT ;  /* 0x000000a70500720b */ /* 0x001fe20003f1c000 */
[----:B------:R-:W-:-:S05]  /*24f0*/  HADD2.F32 R5, -RZ, R128.H0_H0 ;  /* 0x20000080ff057230 */ /* 0x000fca0000004100 */
[----:B------:R-:W-:-:S04]  /*2500*/  FMUL.FTZ R5, R5, R165 ;  /* 0x000000a505057220 */ /* 0x000fc80000410000 */
[----:B-1----:R-:W-:-:S05]  /*2510*/  FMUL.FTZ R5, R5, R158 ;  /* 0x0000009e05057220 */ /* 0x002fca0000410000 */
        /* <DEDUP_REMOVED lines=14> */
.L_x_39179:
        /* <DEDUP_REMOVED lines=12> */
.L_x_39181:
[----:B------:R-:W-:Y:S05]  /*26c0*/  BSYNC.RECONVERGENT B2 ;  /* 0x0000000000027941 */ /* 0x000fea0003800200 */
.L_x_39180:
        /* <DEDUP_REMOVED lines=62> */
.L_x_39178:
[----:B------:R-:W-:Y:S05]  /*2ab0*/  BSYNC.RECONVERGENT B1 ;  /* 0x0000000000017941 */ /* 0x000fea0003800200 */
.L_x_39177:
[----:B------:R-:W-:Y:S01]  /*2ac0*/  I2FP.F32.U32 R31, R31 ;  /* 0x0000001f001f7245 */ /* 0x000fe20000201000 */
[----:B------:R-:W-:Y:S01]  /*2ad0*/  HADD2.F32 R32, -RZ, R44.H1_H1 ;  /* 0x3000002cff207230 */ /* 0x000fe20000004100 */
[----:B------:R-:W-:Y:S01]  /*2ae0*/  ISETP.NE.AND P1, PT, R10, 0x1, PT ;  /* 0x000000010a00780c */ /* 0x000fe20003f25270 */
[----:B------:R-:W-:Y:S01]  /*2af0*/  BSSY.RECONVERGENT B1, `(.L_x_39182) ;  /* 0x000005f000017945 */ /* 0x000fe20003800200 */
[----:B------:R-:W-:Y:S02]  /*2b00*/  IMAD.MOV.U32 R140, RZ, RZ, 0x2 ;  /* 0x00000002ff8c7424 */ /* 0x000fe400078e00ff */
[----:B------:R-:W-:-:S05]  /*2b10*/  FFMA.FTZ R31, R31, R252, 1.1641532182693481445e-10 ;  /* 0x2f0000001f1f7423 */ /* 0x000fca00000100fc */
[----:B------:R-:W-:Y:S01]  /*2b20*/  FSETP.GTU.FTZ.AND P0, PT, R31, R167, PT ;  /* 0x000000a71f00720b */ /* 0x000fe20003f1c000 */
[----:B------:R-:W-:-:S05]  /*2b30*/  HADD2.F32 R31, -RZ, R128.H1_H1 ;  /* 0x30000080ff1f7230 */ /* 0x000fca0000004100 */
        /* <DEDUP_REMOVED lines=15> */
.L_x_39184:
        /* <DEDUP_REMOVED lines=12> */
.L_x_39186:
[----:B------:R-:W-:Y:S05]  /*2cf0*/  BSYNC.RECONVERGENT B2 ;  /* 0x0000000000027941 */ /* 0x000fea0003800200 */
.L_x_39185:
        /* <DEDUP_REMOVED lines=62> */
.L_x_39183:
[----:B------:R-:W-:Y:S05]  /*30e0*/  BSYNC.RECONVERGENT B1 ;  /* 0x0000000000017941 */ /* 0x000fea0003800200 */
.L_x_39182:
[----:B------:R-:W-:Y:S01]  /*30f0*/  I2FP.F32.U32 R10, R31 ;  /* 0x0000001f000a7245 */ /* 0x000fe20000201000 */
[----:B------:R-:W-:Y:S01]  /*3100*/  HADD2.F32 R31, -RZ, R45.H0_H0 ;  /* 0x2000002dff1f7230 */ /* 0x000fe20000004100 */
[----:B------:R-:W-:Y:S01]  /*3110*/  ISETP.NE.AND P2, PT, R140, 0x1, PT ;  /* 0x000000018c00780c */ /* 0x000fe20003f45270 */
[----:B------:R-:W-:Y:S01]  /*3120*/  BSSY.RECONVERGENT B1, `(.L_x_39187) ;  /* 0x000005f000017945 */ /* 0x000fe20003800200 */
[----:B------:R-:W-:Y:S02]  /*3130*/  IMAD.MOV.U32 R128, RZ, RZ, R8 ;  /* 0x000000ffff807224 */ /* 0x000fe400078e0008 */
[----:B------:R-:W-:-:S05]  /*3140*/  FFMA.FTZ R10, R10, R252, 1.1641532182693481445e-10 ;  /* 0x2f0000000a0a7423 */ /* 0x000fca00000100fc */
[----:B------:R-:W-:Y:S01]  /*3150*/  FSETP.GTU.FTZ.AND P1, PT, R10, R167, PT ;  /* 0x000000a70a00720b */ /* 0x000fe20003f3c000 */
[----:B------:R-:W-:-:S05]  /*3160*/  HADD2.F32 R10, -RZ, R129.H0_H0 ;  /* 0x20000081ff0a7230 */ /* 0x000fca0000004100 */
        /* <DEDUP_REMOVED lines=15> */
.L_x_39189:
        /* <DEDUP_REMOVED lines=12> */
.L_x_39191:
[----:B------:R-:W-:Y:S05]  /*3320*/  BSYNC.RECONVERGENT B2 ;  /* 0x0000000000027941 */ /* 0x000fea0003800200 */
.L_x_39190:
        /* <DEDUP_REMOVED lines=62> */
.L_x_39188:
[----:B------:R-:W-:Y:S05]  /*3710*/  BSYNC.RECONVERGENT B1 ;  /* 0x0000000000017941 */ /* 0x000fea0003800200 */
.L_x_39187:
[----:B------:R-:W-:Y:S01]  /*3720*/  I2FP.F32.U32 R128, R128 ;  /* 0x0000008000807245 */ /* 0x000fe20000201000 */
[----:B------:R-:W-:Y:S01]  /*3730*/  HADD2.F32 R129, -RZ, R129.H1_H1 ;  /* 0x30000081ff817230 */ /* 0x000fe20000004100 */
[----:B------:R-:W-:Y:S01]  /*3740*/  ISETP.NE.AND P3, PT, R10, 0x1, PT ;  /* 0x000000010a00780c */ /* 0x000fe20003f65270 */
[----:B------:R-:W-:Y:S01]  /*3750*/  BSSY.RECONVERGENT B1, `(.L_x_39192) ;  /* 0x0000060000017945 */ /* 0x000fe20003800200 */
[----:B------:R-:W-:Y:S02]  /*3760*/  HFMA2 R156, -RZ, RZ, 0, 1.1920928955078125e-07 ;  /* 0x00000002ff9c7431 */ /* 0x000fe400000001ff */
[----:B------:R-:W-:Y:S01]  /*3770*/  FFMA.FTZ R128, R128, R252, 1.1641532182693481445e-10 ;  /* 0x2f00000080807423 */ /* 0x000fe200000100fc */
[----:B------:R-:W-:-:S04]  /*3780*/  FMUL.FTZ R129, R129, R165 ;  /* 0x000000a581817220 */ /* 0x000fc80000410000 */
[----:B------:R-:W-:Y:S01]  /*3790*/  FSETP.GTU.FTZ.AND P2, PT, R128, R167, PT ;  /* 0x000000a78000720b */ /* 0x000fe20003f5c000 */
[----:B------:R-:W-:Y:S01]  /*37a0*/  FMUL.FTZ R128, R129, R158 ;  /* 0x0000009e81807220 */ /* 0x000fe20000410000 */
[----:B------:R-:W-:-:S04]  /*37b0*/  HADD2.F32 R129, -RZ, R45.H1_H1 ;  /* 0x3000002dff817230 */ /* 0x000fc80000004100 */
        /* <DEDUP_REMOVED lines=14> */
.L_x_39194:
        /* <DEDUP_REMOVED lines=12> */
.L_x_39196:
[----:B------:R-:W-:Y:S05]  /*3960*/  BSYNC.RECONVERGENT B2 ;  /* 0x0000000000027941 */ /* 0x000fea0003800200 */
.L_x_39195:
        /* <DEDUP_REMOVED lines=62> */
.L_x_39193:
[----:B------:R-:W-:Y:S05]  /*3d50*/  BSYNC.RECONVERGENT B1 ;  /* 0x0000000000017941 */ /* 0x000fea0003800200 */
.L_x_39192:
        /* <DEDUP_REMOVED lines=24> */
.L_x_39199:
        /* <DEDUP_REMOVED lines=12> */
.L_x_39201:
[----:B------:R-:W-:Y:S05]  /*3fa0*/  BSYNC.RECONVERGENT B2 ;  /* 0x0000000000027941 */ /* 0x000fea0003800200 */
.L_x_39200:
        /* <DEDUP_REMOVED lines=62> */
.L_x_39198:
[----:B------:R-:W-:Y:S05]  /*4390*/  BSYNC.RECONVERGENT B1 ;  /* 0x0000000000017941 */ /* 0x000fea0003800200 */
.L_x_39197:
        /* <DEDUP_REMOVED lines=24> */
.L_x_39204:
        /* <DEDUP_REMOVED lines=12> */
.L_x_39206:
[----:B------:R-:W-:Y:S05]  /*45e0*/  BSYNC.RECONVERGENT B2 ;  /* 0x0000000000027941 */ /* 0x000fea0003800200 */
.L_x_39205:
        /* <DEDUP_REMOVED lines=62> */
.L_x_39203:
[----:B------:R-:W-:Y:S05]  /*49d0*/  BSYNC.RECONVERGENT B1 ;  /* 0x0000000000017941 */ /* 0x000fea0003800200 */
.L_x_39202:
[----:B------:R-:W0:Y:S01]  /*49e0*/  LDC R168, c[0x0][0x404] ;  /* 0x00010100ffa87b82 */ /* 0x000e220000000800 */
[----:B------:R-:W-:Y:S01]  /*49f0*/  I2FP.F32.U32 R10, R156 ;  /* 0x0000009c000a7245 */ /* 0x000fe20000201000 */
[----:B------:R-:W-:Y:S01]  /*4a00*/  HADD2.F32 R156, -RZ, R47.H0_H0 ;  /* 0x2000002fff9c7230 */ /* 0x000fe20000004100 */
[----:B------:R-:W-:Y:S01]  /*4a10*/  ISETP.NE.AND P6, PT, R167, 0x1, PT ;  /* 0x00000001a700780c */ /* 0x000fe20003fc5270 */
[----:B------:R-:W-:Y:S02]  /*4a20*/  BSSY.RECONVERGENT B1, `(.L_x_39207) ;  /* 0x0000062000017945 */ /* 0x000fe40003800200 */
[----:B------:R-:W-:-:S05]  /*4a30*/  FFMA.FTZ R10, R10, R252, 1.1641532182693481445e-10 ;  /* 0x2f0000000a0a7423 */ /* 0x000fca00000100fc */
[----:B0-----:R-:W-:Y:S01]  /*4a40*/  FSETP.GTU.FTZ.AND P5, PT, R10, R168, PT ;  /* 0x000000a80a00720b */ /* 0x001fe20003fbc000 */
[----:B------:R-:W-:-:S05]  /*4a50*/  HADD2.F32 R10, -RZ, R131.H0_H0 ;  /* 0x20000083ff0a7230 */ /* 0x000fca0000004100 */
[----:B------:R-:W-:-:S04]  /*4a60*/  FMUL.FTZ R10, R10, R165 ;  /* 0x000000a50a0a7220 */ /* 0x000fc80000410000 */
[----:B------:R-:W-:Y:S01]  /*4a70*/  FMUL.FTZ R10, R10, R158 ;  /* 0x0000009e0a0a7220 */ /* 0x000fe20000410000 */
[----:B------:R-:W-:-:S04]  /*4a80*/  IMAD.MOV.U32 R158, RZ, RZ, R8 ;  /* 0x000000ffff9e7224 */ /* 0x000fc800078e0008 */
        /* <DEDUP_REMOVED lines=13> */
.L_x_39209:
        /* <DEDUP_REMOVED lines=15> */
.L_x_39211:
[----:B------:R-:W-:Y:S05]  /*4c50*/  BSYNC.RECONVERGENT B2 ;  /* 0x0000000000027941 */ /* 0x000fea0003800200 */
.L_x_39210:
        /* <DEDUP_REMOVED lines=62> */
.L_x_39208:
[----:B------:R-:W-:Y:S05]  /*5040*/  BSYNC.RECONVERGENT B1 ;  /* 0x0000000000017941 */ /* 0x000fea0003800200 */
.L_x_39207:
[----:B------:R-:W0:Y:S01]  /*5050*/  LDC R167, c[0x0][0x408] ;  /* 0x00010200ffa77b82 */ /* 0x000e220000000800 */
[----:B------:R-:W-:Y:S01]  /*5060*/  I2FP.F32.U32 R158, R158 ;  /* 0x0000009e009e7245 */ /* 0x000fe20000201000 */
[----:B------:R-:W-:Y:S01]  /*5070*/  HADD2.F32 R131, -RZ, R131.H1_H1 ;  /* 0x30000083ff837230 */ /* 0x000fe20000004100 */
[----:B------:R-:W-:Y:S02]  /*5080*/  F2FP.F16.F32.PACK_AB R130, R130, R129 ;  /* 0x000000818282723e */ /* 0x000fe400000000ff */
[----:B------:R-:W-:Y:S01]  /*5090*/  F2FP.F16.F32.PACK_AB R129, R128, R31 ;  /* 0x0000001f8081723e */ /* 0x000fe200000000ff */
[----:B------:R-:W-:Y:S01]  /*50a0*/  FFMA.FTZ R158, R158, R252, 1.1641532182693481445e-10 ;  /* 0x2f0000009e9e7423 */ /* 0x000fe200000100fc */
[----:B------:R-:W-:Y:S01]  /*50b0*/  FMUL.FTZ R131, R131, R165 ;  /* 0x000000a583837220 */ /* 0x000fe20000410000 */
[----:B------:R-:W1:Y:S01]  /*50c0*/  LDC R168, c[0x0][0x404] ;  /* 0x00010100ffa87b82 */ /* 0x000e620000000800 */
[----:B------:R-:W-:Y:S02]  /*50d0*/  F2FP.F16.F32.PACK_AB R128, R32, R5 ;  /* 0x000000052080723e */ /* 0x000fe400000000ff */
[----:B0-----:R-:W-:Y:S01]  /*50e0*/  FMUL.FTZ R131, R131, R167 ;  /* 0x000000a783837220 */ /* 0x001fe20000410000 */
[----:B-1----:R-:W-:Y:S01]  /*50f0*/  FSETP.GTU.FTZ.AND P6, PT, R158, R168, PT ;  /* 0x000000a89e00720b */ /* 0x002fe20003fdc000 */
[----:B------:R-:W-:-:S03]  /*5100*/  HADD2.F32 R158, -RZ, R47.H1_H1 ;  /* 0x3000002fff9e7230 */ /* 0x000fc60000004100 */
[----:B------:R-:W-:Y:S02]  /*5110*/  FSEL R131, R131, RZ, !P6 ;  /* 0x000000ff83837208 */ /* 0x000fe40007000000 */
[----:B------:R-:W-:-:S03]  /*5120*/  PLOP3.LUT P6, PT, P6, PT, PT, 0x8, 0x80 ;  /* 0x000000000080781c */ /* 0x000fc600037ce170 */
[----:B------:R-:W-:-:S05]  /*5130*/  FFMA.FTZ R158, R131, R123, R158 ;  /* 0x0000007b839e7223 */ /* 0x000fca000001009e */
[----:B------:R-:W-:Y:S01]  /*5140*/  F2FP.F16.F32.PACK_AB R131, R158, R156 ;  /* 0x0000009c9e83723e */ /* 0x000fe200000000ff */
[----:B------:R-:W-:Y:S06]  /*5150*/  BRA `(.L_x_39212) ;  /* 0x0000003000947947 */ /* 0x000fec0003800000 */
.L_x_39172:
        /* <DEDUP_REMOVED lines=16> */
.L_x_39215:
        /* <DEDUP_REMOVED lines=12> */
.L_x_39217:
[----:B------:R-:W-:Y:S05]  /*5320*/  BSYNC.RECONVERGENT B2 ;  /* 0x0000000000027941 */ /* 0x000fea0003800200 */
.L_x_39216:
        /* <DEDUP_REMOVED lines=62> */
.L_x_39214:
[----:B------:R-:W-:Y:S05]  /*5710*/  BSYNC.RECONVERGENT B1 ;  /* 0x0000000000017941 */ /* 0x000fea0003800200 */
.L_x_39213:
        /* <DEDUP_REMOVED lines=8> */
[----:B------:R-:W1:Y:S01]  /*57a0*/  LDC R158, c[0x0][0x408] ;  /* 0x00010200ff9e7b82 */ /* 0x000e620000000800 */
[----:B------:R-:W-:Y:S02]  /*57b0*/  MOV R31, R8 ;  /* 0x00000008001f7202 */ /* 0x000fe40000000f00 */
[----:B0-----:R-:W-:Y:S01]  /*57c0*/  FSETP.GTU.FTZ.AND P0, PT, R5, R167, PT ;  /* 0x000000a70500720b */ /* 0x001fe20003f1c000 */
[----:B-----5:R-:W-:-:S05]  /*57d0*/  HADD2.F32 R5, -RZ, R128.H0_H0 ;  /* 0x20000080ff057230 */ /* 0x020fca0000004100 */
[----:B------:R-:W-:-:S04]  /*57e0*/  FMUL.FTZ R5, R5, R165 ;  /* 0x000000a505057220 */ /* 0x000fc80000410000 */
[----:B-1----:R-:W-:-:S05]  /*57f0*/  FMUL.FTZ R5, R5, R158 ;  /* 0x0000009e05057220 */ /* 0x002fca0000410000 */
        /* <DEDUP_REMOVED lines=13> */
.L_x_39220:
        /* <DEDUP_REMOVED lines=12> */
.L_x_39222:
[----:B------:R-:W-:Y:S05]  /*5990*/  BSYNC.RECONVERGENT B2 ;  /* 0x0000000000027941 */ /* 0x000fea0003800200 */
.L_x_39221:
        /* <DEDUP_REMOVED lines=62> */
.L_x_39219:
[----:B------:R-:W-:Y:S05]  /*5d80*/  BSYNC.RECONVERGENT B1 ;  /* 0x0000000000017941 */ /* 0x000fea0003800200 */
.L_x_39218:
[----:B------:R-:W-:Y:S01]  /*5d90*/  I2FP.F32.U32 R31, R31 ;  /* 0x0000001f001f7245 */ /* 0x000fe20000201000 */
[----:B------:R-:W-:Y:S01]  /*5da0*/  BSSY.RECONVERGENT B1, `(.L_x_39223) ;  /* 0x0000060000017945 */ /* 0x000fe20003800200 */
[----:B------:R-:W-:Y:S01]  /*5db0*/  ISETP.NE.AND P1, PT, R10, 0x1, PT ;  /* 0x000000010a00780c */ /* 0x000fe20003f25270 */
        /* <DEDUP_REMOVED lines=19> */
.L_x_39225:
        /* <DEDUP_REMOVED lines=12> */
.L_x_39227:
[----:B------:R-:W-:Y:S05]  /*5fb0*/  BSYNC.RECONVERGENT B2 ;  /* 0x0000000000027941 */ /* 0x000fea0003800200 */
.L_x_39226:
        /* <DEDUP_REMOVED lines=62> */
.L_x_39224:
[----:B------:R-:W-:Y:S05]  /*63a0*/  BSYNC.RECONVERGENT B1 ;  /* 0x0000000000017941 */ /* 0x000fea0003800200 */
.L_x_39223:
[----:B------:R-:W-:Y:S01]  /*63b0*/  I2FP.F32.U32 R10, R31 ;  /* 0x0000001f000a7245 */ /* 0x000fe20000201000 */
[----:B------:R-:W-:Y:S01]  /*63c0*/  BSSY.RECONVERGENT B1, `(.L_x_39228) ;  /* 0x0000060000017945 */ /* 0x000fe20003800200 */
[----:B------:R-:W-:Y:S01]  /*63d0*/  ISETP.NE.AND P2, PT, R140, 0x1, PT ;  /* 0x000000018c00780c */ /* 0x000fe20003f45270 */
        /* <DEDUP_REMOVED lines=19> */
.L_x_39230:
        /* <DEDUP_REMOVED lines=12> */
.L_x_39232:
[----:B------:R-:W-:Y:S05]  /*65d0*/  BSYNC.RECONVERGENT B2 ;  /* 0x0000000000027941 */ /* 0x000fea0003800200 */
.L_x_39231:
        /* <DEDUP_REMOVED lines=62> */
.L_x_39229:
[----:B------:R-:W-:Y:S05]  /*69c0*/  BSYNC.RECONVERGENT B1 ;  /* 0x0000000000017941 */ /* 0x000fea0003800200 */
.L_x_39228:
        /* <DEDUP_REMOVED lines=23> */
.L_x_39235:
        /* <DEDUP_REMOVED lines=12> */
.L_x_39237:
[----:B------:R-:W-:Y:S05]  /*6c00*/  BSYNC.RECONVERGENT B2 ;  /* 0x0000000000027941 */ /* 0x000fea0003800200 */
.L_x_39236:
        /* <DEDUP_REMOVED lines=62> */
.L_x_39234:
[----:B------:R-:W-:Y:S05]  /*6ff0*/  BSYNC.RECONVERGENT B1 ;  /* 0x0000000000017941 */ /* 0x000fea0003800200 */
.L_x_39233:
[----:B------:R-:W-:Y:S01]  /*7000*/  I2FP.F32.U32 R10, R129 ;  /* 0x00000081000a7245 */ /* 0x000fe20000201000 */
[----:B------:R-:W-:Y:S01]  /*7010*/  BSSY.RECONVERGENT B1, `(.L_x_39238) ;  /* 0x0000061000017945 */ /* 0x000fe20003800200 */
[----:B------:R-:W-:Y:S02]  /*7020*/  ISETP.NE.AND P4, PT, R156, 0x1, PT ;  /* 0x000000019c00780c */ /* 0x000fe40003f85270 */
[----:B------:R-:W-:Y:S01]  /*7030*/  MOV R157, R8 ;  /* 0x00000008009d7202 */ /* 0x000fe20000000f00 */
        /* <DEDUP_REMOVED lines=19> */
.L_x_39240:
        /* <DEDUP_REMOVED lines=12> */
.L_x_39242:
[----:B------:R-:W-:Y:S05]  /*7230*/  BSYNC.RECONVERGENT B2 ;  /* 0x0000000000027941 */ /* 0x000fea0003800200 */
.L_x_39241:
        /* <DEDUP_REMOVED lines=62> */
.L_x_39239:
[----:B------:R-:W-:Y:S05]  /*7620*/  BSYNC.RECONVERGENT B1 ;  /* 0x0000000000017941 */ /* 0x000fea0003800200 */
.L_x_39238:
        /* <DEDUP_REMOVED lines=23> */
.L_x_39245:
        /* <DEDUP_REMOVED lines=12> */
.L_x_39247:
[----:B------:R-:W-:Y:S05]  /*7860*/  BSYNC.RECONVERGENT B2 ;  /* 0x0000000000027941 */ /* 0x000fea0003800200 */
.L_x_39246:
        /* <DEDUP_REMOVED lines=62> */
.L_x_39244:
[----:B------:R-:W-:Y:S05]  /*7c50*/  BSYNC.RECONVERGENT B1 ;  /* 0x0000000000017941 */ /* 0x000fea0003800200 */
.L_x_39243:
[----:B------:R-:W0:Y:S01]  /*7c60*/  LDC R168, c[0x0][0x404] ;  /* 0x00010100ffa87b82 */ /* 0x000e220000000800 */
[----:B------:R-:W-:Y:S01]  /*7c70*/  I2FP.F32.U32 R10, R156 ;  /* 0x0000009c000a7245 */ /* 0x000fe20000201000 */
[----:B------:R-:W-:Y:S01]  /*7c80*/  BSSY.RECONVERGENT B1, `(.L_x_39248) ;  /* 0x0000063000017945 */ /* 0x000fe20003800200 */
[----:B------:R-:W-:-:S03]  /*7c90*/  ISETP.NE.AND P6, PT, R167, 0x1, PT ;  /* 0x00000001a700780c */ /* 0x000fc60003fc5270 */
[----:B------:R-:W-:-:S05]  /*7ca0*/  FFMA.FTZ R10, R10, R252, 1.1641532182693481445e-10 ;  /* 0x2f0000000a0a7423 */ /* 0x000fca00000100fc */
[----:B0-----:R-:W-:Y:S01]  /*7cb0*/  FSETP.GTU.FTZ.AND P5, PT, R10, R168, PT ;  /* 0x000000a80a00720b */ /* 0x001fe20003fbc000 */
[----:B------:R-:W-:-:S05]  /*7cc0*/  HADD2.F32 R10, -RZ, R131.H0_H0 ;  /* 0x20000083ff0a7230 */ /* 0x000fca0000004100 */
[----:B------:R-:W-:-:S04]  /*7cd0*/  FMUL.FTZ R10, R10, R165 ;  /* 0x000000a50a0a7220 */ /* 0x000fc80000410000 */
[----:B------:R-:W-:Y:S01]  /*7ce0*/  FMUL.FTZ R10, R10, R158 ;  /* 0x0000009e0a0a7220 */ /* 0x000fe20000410000 */
[----:B------:R-:W-:-:S04]  /*7cf0*/  MOV R158, R8 ;  /* 0x00000008009e7202 */ /* 0x000fc80000000f00 */
        /* <DEDUP_REMOVED lines=13> */
.L_x_39250:
        /* <DEDUP_REMOVED lines=15> */
.L_x_39252:
[----:B------:R-:W-:Y:S05]  /*7ec0*/  BSYNC.RECONVERGENT B2 ;  /* 0x0000000000027941 */ /* 0x000fea0003800200 */
.L_x_39251:
        /* <DEDUP_REMOVED lines=62> */
.L_x_39249:
[----:B------:R-:W-:Y:S05]  /*82b0*/  BSYNC.RECONVERGENT B1 ;  /* 0x0000000000017941 */ /* 0x000fea0003800200 */
.L_x_39248:
        /* <DEDUP_REMOVED lines=10> */
[----:B-1----:R-:W-:-:S04]  /*8360*/  FSETP.GTU.FTZ.AND P6, PT, R158, R168, PT ;  /* 0x000000a89e00720b */ /* 0x002fc80003fdc000 */
[----:B------:R-:W-:Y:S02]  /*8370*/  FSEL R131, R131, RZ, !P6 ;  /* 0x000000ff83837208 */ /* 0x000fe40007000000 */
[----:B------:R-:W-:-:S03]  /*8380*/  PLOP3.LUT P6, PT, P6, PT, PT, 0x8, 0x80 ;  /* 0x000000000080781c */ /* 0x000fc600037ce170 */
[----:B------:R-:W-:-:S05]  /*8390*/  FMUL.FTZ R158, R131, R123 ;  /* 0x0000007b839e7220 */ /* 0x000fca0000410000 */
[----:B------:R-:W-:-:S07]  /*83a0*/  F2FP.F16.F32.PACK_AB R131, R158, R156 ;  /* 0x0000009c9e83723e */ /* 0x000fce00000000ff */
.L_x_39212:
        /* <DEDUP_REMOVED lines=21> */
.L_x_39171:
[----:B------:R-:W-:Y:S05]  /*8500*/  BSYNC.RECONVERGENT B0 ;  /* 0x0000000000007941 */ /* 0x000fea0003800200 */
.L_x_39170:
        /* <DEDUP_REMOVED lines=30> */
.L_x_39258:
        /* <DEDUP_REMOVED lines=12> */
.L_x_39260:
[----:B------:R-:W-:Y:S05]  /*87b0*/  BSYNC.RECONVERGENT B2 ;  /* 0x0000000000027941 */ /* 0x000fea0003800200 */
.L_x_39259:
        /* <DEDUP_REMOVED lines=62> */
.L_x_39257:
[----:B------:R-:W-:Y:S05]  /*8ba0*/  BSYNC.RECONVERGENT B1 ;  /* 0x0000000000017941 */ /* 0x000fea0003800200 */
.L_x_39256:
        /* <DEDUP_REMOVED lines=28> */
.L_x_39263:
        /* <DEDUP_REMOVED lines=12> */
.L_x_39265:
[----:B------:R-:W-:Y:S05]  /*8e30*/  BSYNC.RECONVERGENT B2 ;  /* 0x0000000000027941 */ /* 0x000fea0003800200 */
.L_x_39264:
        /* <DEDUP_REMOVED lines=62> */
.L_x_39262:
[----:B------:R-:W-:Y:S05]  /*9220*/  BSYNC.RECONVERGENT B1 ;  /* 0x0000000000017941 */ /* 0x000fea0003800200 */
.L_x_39261:
        /* <DEDUP_REMOVED lines=9> */
[----:B------:R-:W-:Y:S01]  /*92c0*/  FSEL R30, R29, RZ, !P0 ;  /* 0x000000ff1d1e7208 */ /* 0x000fe20004000000 */
[----:B------:R-:W-:Y:S01]  /*92d0*/  HADD2.F32 R29, -RZ, R44.H1_H1 ;  /* 0x3000002cff1d7230 */ /* 0x000fe20000004100 */
[----:B------:R-:W-:-:S04]  /*92e0*/  PLOP3.LUT P0, PT, P0, PT, PT, 0x8, 0x80 ;  /* 0x000000000080781c */ /* 0x000fc8000070e170 */
[----:B------:R-:W-:Y:S01]  /*92f0*/  FFMA.FTZ R30, R30, R117, R29 ;  /* 0x000000751e1e7223 */ /* 0x000fe2000001001d */
        /* <DEDUP_REMOVED lines=10> */
.L_x_39268:
        /* <DEDUP_REMOVED lines=12> */
.L_x_39270:
[----:B------:R-:W-:Y:S05]  /*9460*/  BSYNC.RECONVERGENT B2 ;  /* 0x0000000000027941 */ /* 0x000fea0003800200 */
.L_x_39269:
        /* <DEDUP_REMOVED lines=62> */
.L_x_39267:
[----:B------:R-:W-:Y:S05]  /*9850*/  BSYNC.RECONVERGENT B1 ;  /* 0x0000000000017941 */ /* 0x000fea0003800200 */
.L_x_39266:
        /* <DEDUP_REMOVED lines=23> */
.L_x_39273:
        /* <DEDUP_REMOVED lines=12> */
.L_x_39275:
[----:B------:R-:W-:Y:S05]  /*9a90*/  BSYNC.RECONVERGENT B2 ;  /* 0x0000000000027941 */ /* 0x000fea0003800200 */
.L_x_39274:
        /* <DEDUP_REMOVED lines=62> */
.L_x_39272:
[----:B------:R-:W-:Y:S05]  /*9e80*/  BSYNC.RECONVERGENT B1 ;  /* 0x0000000000017941 */ /* 0x000fea0003800200 */
.L_x_39271:
        /* <DEDUP_REMOVED lines=24> */
.L_x_39278:
        /* <DEDUP_REMOVED lines=12> */
.L_x_39280:
[----:B------:R-:W-:Y:S05]  /*a0d0*/  BSYNC.RECONVERGENT B2 ;  /* 0x0000000000027941 */ /* 0x000fea0003800200 */
.L_x_39279:
        /* <DEDUP_REMOVED lines=62> */
.L_x_39277:
[----:B------:R-:W-:Y:S05]  /*a4c0*/  BSYNC.RECONVERGENT B1 ;  /* 0x0000000000017941 */ /* 0x000fea0003800200 */
.L_x_39276:
        /* <DEDUP_REMOVED lines=24> */
.L_x_39283:
        /* <DEDUP_REMOVED lines=12> */
.L_x_39285:
[----:B------:R-:W-:Y:S05]  /*a710*/  BSYNC.RECONVERGENT B2 ;  /* 0x0000000000027941 */ /* 0x000fea0003800200 */
.L_x_39284:
        /* <DEDUP_REMOVED lines=62> */
.L_x_39282:
[----:B------:R-:W-:Y:S05]  /*ab00*/  BSYNC.RECONVERGENT B1 ;  /* 0x0000000000017941 */ /* 0x000fea0003800200 */
.L_x_39281:
        /* <DEDUP_REMOVED lines=24> */
.L_x_39288:
        /* <DEDUP_REMOVED lines=12> */
.L_x_39290:
[----:B------:R-:W-:Y:S05]  /*ad50*/  BSYNC.RECONVERGENT B2 ;  /* 0x0000000000027941 */ /* 0x000fea0003800200 */
.L_x_39289:
        /* <DEDUP_REMOVED lines=62> */
.L_x_39287:
[----:B------:R-:W-:Y:S05]  /*b140*/  BSYNC.RECONVERGENT B1 ;  /* 0x0000000000017941 */ /* 0x000fea0003800200 */
.L_x_39286:
        /* <DEDUP_REMOVED lines=24> */
.L_x_39293:
        /* <DEDUP_REMOVED lines=15> */
.L_x_39295:
[----:B------:R-:W-:Y:S05]  /*b3c0*/  BSYNC.RECONVERGENT B2 ;  /* 0x0000000000027941 */ /* 0x000fea0003800200 */
.L_x_39294:
        /* <DEDUP_REMOVED lines=62> */
.L_x_39292:
[----:B------:R-:W-:Y:S05]  /*b7b0*/  BSYNC.RECONVERGENT B1 ;  /* 0x0000000000017941 */ /* 0x000fea0003800200 */
.L_x_39291:
        /* <DEDUP_REMOVED lines=17> */
.L_x_39255:
        /* <DEDUP_REMOVED lines=16> */
.L_x_39299:
        /* <DEDUP_REMOVED lines=12> */
.L_x_39301:
[----:B------:R-:W-:Y:S05]  /*ba90*/  BSYNC.RECONVERGENT B2 ;  /* 0x0000000000027941 */ /* 0x000fea0003800200 */
.L_x_39300:
        /* <DEDUP_REMOVED lines=62> */
.L_x_39298:
[----:B------:R-:W-:Y:S05]  /*be80*/  BSYNC.RECONVERGENT B1 ;  /* 0x0000000000017941 */ /* 0x000fea0003800200 */
.L_x_39297:
        /* <DEDUP_REMOVED lines=27> */
.L_x_39304:
        /* <DEDUP_REMOVED lines=12> */
.L_x_39306:
[----:B------:R-:W-:Y:S05]  /*c100*/  BSYNC.RECONVERGENT B2 ;  /* 0x0000000000027941 */ /* 0x000fea0003800200 */
.L_x_39305:
        /* <DEDUP_REMOVED lines=62> */
.L_x_39303:
[----:B------:R-:W-:Y:S05]  /*c4f0*/  BSYNC.RECONVERGENT B1 ;  /* 0x0000000000017941 */ /* 0x000fea0003800200 */
.L_x_39302:
        /* <DEDUP_REMOVED lines=22> */
.L_x_39309:
        /* <DEDUP_REMOVED lines=12> */
.L_x_39311:
[----:B------:R-:W-:Y:S05]  /*c720*/  BSYNC.RECONVERGENT B2 ;  /* 0x0000000000027941 */ /* 0x000fea0003800200 */
.L_x_39310:
        /* <DEDUP_REMOVED lines=62> */
.L_x_39308:
[----:B------:R-:W-:Y:S05]  /*cb10*/  BSYNC.RECONVERGENT B1 ;  /* 0x0000000000017941 */ /* 0x000fea0003800200 */
.L_x_39307:
        /* <DEDUP_REMOVED lines=22> */
.L_x_39314:
        /* <DEDUP_REMOVED lines=12> */
.L_x_39316:
[----:B------:R-:W-:Y:S05]  /*cd40*/  BSYNC.RECONVERGENT B2 ;  /* 0x0000000000027941 */ /* 0x000fea0003800200 */
.L_x_39315:
        /* <DEDUP_REMOVED lines=62> */
.L_x_39313:
[----:B------:R-:W-:Y:S05]  /*d130*/  BSYNC.RECONVERGENT B1 ;  /* 0x0000000000017941 */ /* 0x000fea0003800200 */
.L_x_39312:
        /* <DEDUP_REMOVED lines=22> */
.L_x_39319:
        /* <DEDUP_REMOVED lines=12> */
.L_x_39321:
[----:B------:R-:W-:Y:S05]  /*d360*/  BSYNC.RECONVERGENT B2 ;  /* 0x0000000000027941 */ /* 0x000fea0003800200 */
.L_x_39320:
        /* <DEDUP_REMOVED lines=62> */
.L_x_39318:
[----:B------:R-:W-:Y:S05]  /*d750*/  BSYNC.RECONVERGENT B1 ;  /* 0x0000000000017941 */ /* 0x000fea0003800200 */
.L_x_39317:
        /* <DEDUP_REMOVED lines=22> */
.L_x_39324:
        /* <DEDUP_REMOVED lines=12> */
.L_x_39326:
[----:B------:R-:W-:Y:S05]  /*d980*/  BSYNC.RECONVERGENT B2 ;  /* 0x0000000000027941 */ /* 0x000fea0003800200 */
.L_x_39325:
        /* <DEDUP_REMOVED lines=62> */
.L_x_39323:
[----:B------:R-:W-:Y:S05]  /*dd70*/  BSYNC.RECONVERGENT B1 ;  /* 0x0000000000017941 */ /* 0x000fea0003800200 */
.L_x_39322:
        /* <DEDUP_REMOVED lines=23> */
.L_x_39329:
        /* <DEDUP_REMOVED lines=12> */
.L_x_39331:
[----:B------:R-:W-:Y:S05]  /*dfb0*/  BSYNC.RECONVERGENT B2 ;  /* 0x0000000000027941 */ /* 0x000fea0003800200 */
.L_x_39330:
        /* <DEDUP_REMOVED lines=62> */
.L_x_39328:
[----:B------:R-:W-:Y:S05]  /*e3a0*/  BSYNC.RECONVERGENT B1 ;  /* 0x0000000000017941 */ /* 0x000fea0003800200 */
.L_x_39327:
        /* <DEDUP_REMOVED lines=22> */
.L_x_39334:
        /* <DEDUP_REMOVED lines=15> */
.L_x_39336:
[----:B------:R-:W-:Y:S05]  /*e600*/  BSYNC.RECONVERGENT B2 ;  /* 0x0000000000027941 */ /* 0x000fea0003800200 */
.L_x_39335:
        /* <DEDUP_REMOVED lines=62> */
.L_x_39333:
[----:B------:R-:W-:Y:S05]  /*e9f0*/  BSYNC.RECONVERGENT B1 ;  /* 0x0000000000017941 */ /* 0x000fea0003800200 */
.L_x_39332:
[----:B------:R-:W-:Y:S01]  /*ea00*/  I2FP.F32.U32 R128, R129 ;  /* 0x0000008100807245 */ /* 0x000fe20000201000 */
[----:B------:R-:W-:Y:S01]  /*ea10*/  HADD2.F32 R131, -RZ, R131.H1_H1 ;  /* 0x30000083ff837230 */ /* 0x000fe20000004100 */
[----:B------:R-:W-:Y:S02]  /*ea20*/  F2FP.F16.F32.PACK_AB R130, R130, R138 ;  /* 0x0000008a8282723e */ /* 0x000fe400000000ff */
[----:B------:R-:W-:Y:S01]  /*ea30*/  F2FP.F16.F32.PACK_AB R129, R139, R29 ;  /* 0x0000001d8b81723e */ /* 0x000fe200000000ff */
[----:B------:R-:W-:Y:S01]  /*ea40*/  FFMA.FTZ R128, R128, R159, 1.1641532182693481445e-10 ;  /* 0x2f00000080807423 */ /* 0x000fe2000001009f */
[----:B------:R-:W-:-:S04]  /*ea50*/  FMUL.FTZ R131, R131, R165 ;  /* 0x000000a583837220 */ /* 0x000fc80000410000 */
[----:B------:R-:W-:Y:S01]  /*ea60*/  FSETP.GTU.FTZ.AND P6, PT, R128, R170, PT ;  /* 0x000000aa8000720b */ /* 0x000fe20003fdc000 */
[----:B------:R-:W-:-:S05]  /*ea70*/  FMUL.FTZ R128, R131, R171 ;  /* 0x000000ab83807220 */ /* 0x000fca0000410000 */
[----:B------:R-:W-:Y:S02]  /*ea80*/  FSEL R128, R128, RZ, !P6 ;  /* 0x000000ff80807208 */ /* 0x000fe40007000000 */
[----:B------:R-:W-:-:S03]  /*ea90*/  PLOP3.LUT P6, PT, P6, PT, PT, 0x8, 0x80 ;  /* 0x000000000080781c */ /* 0x000fc600037ce170 */
[----:B------:R-:W-:Y:S01]  /*eaa0*/  FMUL.FTZ R159, R128, R115 ;  /* 0x00000073809f7220 */ /* 0x000fe20000410000 */
[----:B------:R-:W-:-:S04]  /*eab0*/  F2FP.F16.F32.PACK_AB R128, R30, R4 ;  /* 0x000000041e80723e */ /* 0x000fc800000000ff */
[----:B------:R-:W-:-:S07]  /*eac0*/  F2FP.F16.F32.PACK_AB R131, R159, R154 ;  /* 0x0000009a9f83723e */ /* 0x000fce00000000ff */
.L_x_39296:
        /* <DEDUP_REMOVED lines=21> */
.L_x_39254:
[----:B------:R-:W-:Y:S05]  /*ec20*/  BSYNC.RECONVERGENT B0 ;  /* 0x0000000000007941 */ /* 0x000fea0003800200 */
.L_x_39253:
[----:B------:R-:W-:Y:S01]  /*ec30*/  ISETP.GE.U32.AND P0, PT, R16, 0x60, PT ;  /* 0x000000601000780c */ /* 0x000fe20003f06070 */
[----:B------:R-:W-:Y:S01]  /*ec40*/  BSSY.RECONVERGENT B0, `(.L_x_39337) ;  /* 0x0000670000007945 */ /* 0x000fe20003800200 */
[----:B------:R-:W-:-:S11]  /*ec50*/  LOP3.LUT R6, R6, 0xfffffeff, RZ, 0xc0, !PT ;  /* 0xfffffeff06067812 */ /* 0x000fd600078ec0ff */
[----:B------:R-:W-:Y:S01]  /*ec60*/  @P0 LOP3.LUT R6, R6, 0x100, RZ, 0xfc, !PT ;  /* 0x0000010006060812 */ /* 0x000fe200078efcff */
[----:B------:R-:W-:Y:S06]  /*ec70*/  @!P0 BRA `(.L_x_39338) ;  /* 0x0000006400b08947 */ /* 0x000fec0003800000 */
[----:B------:R-:W-:-:S04]  /*ec80*/  ISETP.NE.U32.AND P0, PT, RZ, UR8, PT ;  /* 0x00000008ff007c0c */ /* 0x000fc8000bf05070 */
[----:B------:R-:W-:-:S13]  /*ec90*/  ISETP.NE.AND.EX P0, PT, RZ, UR9, PT, P0 ;  /* 0x00000009ff007c0c */ /* 0x000fda000bf05300 */
[----:B01----:R-:W0:Y:S02]  /*eca0*/  @P0 LDC.64 R128, c[0x0][0x3a0] ;  /* 0x0000e800ff800b82 */ /* 0x003e240000000a00 */
        /* <DEDUP_REMOVED lines=22> */
.L_x_39342:
        /* <DEDUP_REMOVED lines=12> */
.L_x_39344:
[----:B------:R-:W-:Y:S05]  /*eed0*/  BSYNC.RECONVERGENT B2 ;  /* 0x0000000000027941 */ /* 0x000fea0003800200 */
.L_x_39343:
        /* <DEDUP_REMOVED lines=62> */
.L_x_39341:
[----:B------:R-:W-:Y:S05]  /*f2c0*/  BSYNC.RECONVERGENT B1 ;  /* 0x0000000000017941 */ /* 0x000fea0003800200 */
.L_x_39340:
[----:B------:R-:W0:Y:S01]  /*f2d0*/  LDC R170, c[0x0][0x404] ;  /* 0x00010100ffaa7b82 */ /* 0x000e220000000800 */
[----:B------:R-:W-:Y:S01]  /*f2e0*/  HFMA2 R252, -RZ, RZ, 0.1171875, 0 ;  /* 0x2f800000fffc7431 */ /* 0x000fe200000001ff */
[----:B------:R-:W-:Y:S01]  /*f2f0*/  I2FP.F32.U32 R3, R3 ;  /* 0x0000000300037245 */ /* 0x000fe20000201000 */
[----:B-----5:R-:W-:Y:S01]  /*f300*/  HADD2.F32 R10, -RZ, R44.H0_H0 ;  /* 0x2000002cff0a7230 */ /* 0x020fe20000004100 */
[----:B------:R-:W-:Y:S01]  /*f310*/  ISETP.NE.AND P1, PT, R28, 0x1, PT ;  /* 0x000000011c00780c */ /* 0x000fe20003f25270 */
[----:B------:R-:W-:Y:S01]  /*f320*/  BSSY.RECONVERGENT B1, `(.L_x_39345) ;  /* 0x0000062000017945 */ /* 0x000fe20003800200 */
[----:B------:R-:W-:Y:S01]  /*f330*/  LOP3.LUT R6, R6, 0xfffffffd, RZ, 0xc0, !PT ;  /* 0xfffffffd06067812 */ /* 0x000fe200078ec0ff */
[----:B------:R-:W-:Y:S01]  /*f340*/  IMAD.MOV.U32 R27, RZ, RZ, R8 ;  /* 0x000000ffff1b7224 */ /* 0x000fe200078e0008 */
[----:B------:R-:W1:Y:S01]  /*f350*/  LDC R160, c[0x0][0x408] ;  /* 0x00010200ffa07b82 */ /* 0x000e620000000800 */
[----:B------:R-:W-:-:S05]  /*f360*/  FFMA.FTZ R3, R3, R252, 1.1641532182693481445e-10 ;  /* 0x2f00000003037423 */ /* 0x000fca00000100fc */
[----:B0-----:R-:W-:Y:S01]  /*f370*/  FSETP.GTU.FTZ.AND P0, PT, R3, R170, PT ;  /* 0x000000aa0300720b */ /* 0x001fe20003f1c000 */
[----:B------:R-:W-:-:S05]  /*f380*/  HADD2.F32 R3, -RZ, R128.H0_H0 ;  /* 0x20000080ff037230 */ /* 0x000fca0000004100 */
        /* <DEDUP_REMOVED lines=16> */
.L_x_39347:
        /* <DEDUP_REMOVED lines=12> */
.L_x_39349:
[----:B------:R-:W-:Y:S05]  /*f550*/  BSYNC.RECONVERGENT B2 ;  /* 0x0000000000027941 */ /* 0x000fea0003800200 */
.L_x_39348:
        /* <DEDUP_REMOVED lines=62> */
.L_x_39346:
[----:B------:R-:W-:Y:S05]  /*f940*/  BSYNC.RECONVERGENT B1 ;  /* 0x0000000000017941 */ /* 0x000fea0003800200 */
.L_x_39345:
[----:B------:R-:W-:Y:S01]  /*f950*/  I2FP.F32.U32 R27, R27 ;  /* 0x0000001b001b7245 */ /* 0x000fe20000201000 */
[----:B------:R-:W-:Y:S01]  /*f960*/  HADD2.F32 R28, -RZ, R44.H1_H1 ;  /* 0x3000002cff1c7230 */ /* 0x000fe20000004100 */
[----:B------:R-:W-:Y:S01]  /*f970*/  ISETP.NE.AND P1, PT, R10, 0x1, PT ;  /* 0x000000010a00780c */ /* 0x000fe20003f25270 */
[----:B------:R-:W-:Y:S01]  /*f980*/  BSSY.RECONVERGENT B1, `(.L_x_39350) ;  /* 0x000005f000017945 */ /* 0x000fe20003800200 */
[----:B------:R-:W-:Y:S02]  /*f990*/  HFMA2 R136, -RZ, RZ, 0, 1.1920928955078125e-07 ;  /* 0x00000002ff887431 */ /* 0x000fe400000001ff */
        /* <DEDUP_REMOVED lines=18> */
.L_x_39352:
        /* <DEDUP_REMOVED lines=12> */
.L_x_39354:
[----:B------:R-:W-:Y:S05]  /*fb80*/  BSYNC.RECONVERGENT B2 ;  /* 0x0000000000027941 */ /* 0x000fea0003800200 */
.L_x_39353:
        /* <DEDUP_REMOVED lines=62> */
.L_x_39351:
[----:B------:R-:W-:Y:S05]  /*ff70*/  BSYNC.RECONVERGENT B1 ;  /* 0x0000000000017941 */ /* 0x000fea0003800200 */
.L_x_39350:
[----:B------:R-:W-:Y:S01]  /*ff80*/  I2FP.F32.U32 R10, R27 ;  /* 0x0000001b000a7245 */ /* 0x000fe20000201000 */
[----:B------:R-:W-:Y:S01]  /*ff90*/  HADD2.F32 R27, -RZ, R45.H0_H0 ;  /* 0x2000002dff1b7230 */ /* 0x000fe20000004100 */
[----:B------:R-:W-:Y:S01]  /*ffa0*/  ISETP.NE.AND P2, PT, R136, 0x1, PT ;  /* 0x000000018800780c */ /* 0x000fe20003f45270 */
[----:B------:R-:W-:Y:S01]  /*ffb0*/  BSSY.RECONVERGENT B1, `(.L_x_39355) ;  /* 0x000005f000017945 */ /* 0x000fe20003800200 */
        /* <DEDUP_REMOVED lines=19> */
.L_x_39357:
        /* <DEDUP_REMOVED lines=12> */
.L_x_39359:
[----:B------:R-:W-:Y:S05]  /*101b0*/  BSYNC.RECONVERGENT B2 ;  /* 0x0000000000027941 */ /* 0x000fea0003800200 */
.L_x_39358:
        /* <DEDUP_REMOVED lines=62> */
.L_x_39356:
[----:B------:R-:W-:Y:S05]  /*105a0*/  BSYNC.RECONVERGENT B1 ;  /* 0x0000000000017941 */ /* 0x000fea0003800200 */
.L_x_39355:
[----:B------:R-:W-:Y:S01]  /*105b0*/  I2FP.F32.U32 R128, R128 ;  /* 0x0000008000807245 */ /* 0x000fe20000201000 */
[----:B------:R-:W-:Y:S01]  /*105c0*/  HADD2.F32 R129, -RZ, R129.H1_H1 ;  /* 0x30000081ff817230 */ /* 0x000fe20000004100 */
[----:B------:R-:W-:Y:S01]  /*105d0*/  ISETP.NE.AND P3, PT, R10, 0x1, PT ;  /* 0x000000010a00780c */ /* 0x000fe20003f65270 */
[----:B------:R-:W-:Y:S01]  /*105e0*/  BSSY.RECONVERGENT B1, `(.L_x_39360) ;  /* 0x0000060000017945 */ /* 0x000fe20003800200 */
[----:B------:R-:W-:Y:S02]  /*105f0*/  IMAD.MOV.U32 R152, RZ, RZ, 0x2 ;  /* 0x00000002ff987424 */ /* 0x000fe400078e00ff */
        /* <DEDUP_REMOVED lines=19> */
.L_x_39362:
        /* <DEDUP_REMOVED lines=12> */
.L_x_39364:
[----:B------:R-:W-:Y:S05]  /*107f0*/  BSYNC.RECONVERGENT B2 ;  /* 0x0000000000027941 */ /* 0x000fea0003800200 */
.L_x_39363:
        /* <DEDUP_REMOVED lines=62> */
.L_x_39361:
[----:B------:R-:W-:Y:S05]  /*10be0*/  BSYNC.RECONVERGENT B1 ;  /* 0x0000000000017941 */ /* 0x000fea0003800200 */
.L_x_39360:
        /* <DEDUP_REMOVED lines=24> */
.L_x_39367:
        /* <DEDUP_REMOVED lines=12> */
.L_x_39369:
[----:B------:R-:W-:Y:S05]  /*10e30*/  BSYNC.RECONVERGENT B2 ;  /* 0x0000000000027941 */ /* 0x000fea0003800200 */
.L_x_39368:
        /* <DEDUP_REMOVED lines=62> */
.L_x_39366:
[----:B------:R-:W-:Y:S05]  /*11220*/  BSYNC.RECONVERGENT B1 ;  /* 0x0000000000017941 */ /* 0x000fea0003800200 */
.L_x_39365:
        /* <DEDUP_REMOVED lines=24> */
.L_x_39372:
        /* <DEDUP_REMOVED lines=12> */
.L_x_39374:
[----:B------:R-:W-:Y:S05]  /*11470*/  BSYNC.RECONVERGENT B2 ;  /* 0x0000000000027941 */ /* 0x000fea0003800200 */
.L_x_39373:
        /* <DEDUP_REMOVED lines=62> */
.L_x_39371:
[----:B------:R-:W-:Y:S05]  /*11860*/  BSYNC.RECONVERGENT B1 ;  /* 0x0000000000017941 */ /* 0x000fea0003800200 */
.L_x_39370:
        /* <DEDUP_REMOVED lines=24> */
.L_x_39377:
        /* <DEDUP_REMOVED lines=15> */
.L_x_39379:
[----:B------:R-:W-:Y:S05]  /*11ae0*/  BSYNC.RECONVERGENT B2 ;  /* 0x0000000000027941 */ /* 0x000fea0003800200 */
.L_x_39378:
        /* <DEDUP_REMOVED lines=62> */
.L_x_39376:
[----:B------:R-:W-:Y:S05]  /*11ed0*/  BSYNC.RECONVERGENT B1 ;  /* 0x0000000000017941 */ /* 0x000fea0003800200 */
.L_x_39375:
        /* <DEDUP_REMOVED lines=17> */
.L_x_39339:
        /* <DEDUP_REMOVED lines=16> */
.L_x_39383:
        /* <DEDUP_REMOVED lines=12> */
.L_x_39385:
[----:B------:R-:W-:Y:S05]  /*121b0*/  BSYNC.RECONVERGENT B2 ;  /* 0x0000000000027941 */ /* 0x000fea0003800200 */
.L_x_39384:
        /* <DEDUP_REMOVED lines=62> */
.L_x_39382:
[----:B------:R-:W-:Y:S05]  /*125a0*/  BSYNC.RECONVERGENT B1 ;  /* 0x0000000000017941 */ /* 0x000fea0003800200 */
.L_x_39381:
[----:B------:R-:W0:Y:S01]  /*125b0*/  LDC R170, c[0x0][0x404] ;  /* 0x00010100ffaa7b82 */ /* 0x000e220000000800 */
[----:B------:R-:W-:Y:S01]  /*125c0*/  I2FP.F32.U32 R3, R3 ;  /* 0x0000000300037245 */ /* 0x000fe20000201000 */
[----:B------:R-:W-:Y:S01]  /*125d0*/  IMAD.MOV.U32 R160, RZ, RZ, 0x2f800000 ;  /* 0x2f800000ffa07424 */ /* 0x000fe200078e00ff */
[----:B------:R-:W-:Y:S01]  /*125e0*/  ISETP.NE.AND P1, PT, R28, 0x1, PT ;  /* 0x000000011c00780c */ /* 0x000fe20003f25270 */
[----:B------:R-:W-:Y:S01]  /*125f0*/  BSSY.RECONVERGENT B1, `(.L_x_39386) ;  /* 0x0000062000017945 */ /* 0x000fe20003800200 */
[----:B------:R-:W-:Y:S01]  /*12600*/  LOP3.LUT R6, R6, 0xfffffffd, RZ, 0xc0, !PT ;  /* 0xfffffffd06067812 */ /* 0x000fe200078ec0ff */
[----:B------:R-:W-:Y:S01]  /*12610*/  FFMA.FTZ R3, R3, R160, 1.1641532182693481445e-10 ;  /* 0x2f00000003037423 */ /* 0x000fe200000100a0 */
[----:B------:R-:W-:Y:S01]  /*12620*/  HFMA2 R10, -RZ, RZ, 0, 1.1920928955078125e-07 ;  /* 0x00000002ff0a7431 */ /* 0x000fe200000001ff */
[----:B------:R-:W1:Y:S01]  /*12630*/  LDC R171, c[0x0][0x408] ;  /* 0x00010200ffab7b82 */ /* 0x000e620000000800 */
[----:B------:R-:W-:Y:S02]  /*12640*/  IMAD.MOV.U32 R27, RZ, RZ, R8 ;  /* 0x000000ffff1b7224 */ /* 0x000fe400078e0008 */
        /* <DEDUP_REMOVED lines=17> */
.L_x_39388:
        /* <DEDUP_REMOVED lines=12> */
.L_x_39390:
[----:B------:R-:W-:Y:S05]  /*12820*/  BSYNC.RECONVERGENT B2 ;  /* 0x0000000000027941 */ /* 0x000fea0003800200 */
.L_x_39389:
        /* <DEDUP_REMOVED lines=62> */
.L_x_39387:
[----:B------:R-:W-:Y:S05]  /*12c10*/  BSYNC.RECONVERGENT B1 ;  /* 0x0000000000017941 */ /* 0x000fea0003800200 */
.L_x_39386:
        /* <DEDUP_REMOVED lines=22> */
.L_x_39393:
        /* <DEDUP_REMOVED lines=12> */
.L_x_39395:
[----:B------:R-:W-:Y:S05]  /*12e40*/  BSYNC.RECONVERGENT B2 ;  /* 0x0000000000027941 */ /* 0x000fea0003800200 */
.L_x_39394:
        /* <DEDUP_REMOVED lines=62> */
.L_x_39392:
[----:B------:R-:W-:Y:S05]  /*13230*/  BSYNC.RECONVERGENT B1 ;  /* 0x0000000000017941 */ /* 0x000fea0003800200 */
.L_x_39391:
        /* <DEDUP_REMOVED lines=22> */
.L_x_39398:
        /* <DEDUP_REMOVED lines=12> */
.L_x_39400:
[----:B------:R-:W-:Y:S05]  /*13460*/  BSYNC.RECONVERGENT B2 ;  /* 0x0000000000027941 */ /* 0x000fea0003800200 */
.L_x_39399:
        /* <DEDUP_REMOVED lines=62> */
.L_x_39397:
[----:B------:R-:W-:Y:S05]  /*13850*/  BSYNC.RECONVERGENT B1 ;  /* 0x0000000000017941 */ /* 0x000fea0003800200 */
.L_x_39396:
        /* <DEDUP_REMOVED lines=22> */
.L_x_39403:
        /* <DEDUP_REMOVED lines=12> */
.L_x_39405:
[----:B------:R-:W-:Y:S05]  /*13a80*/  BSYNC.RECONVERGENT B2 ;  /* 0x0000000000027941 */ /* 0x000fea0003800200 */
.L_x_39404:
        /* <DEDUP_REMOVED lines=62> */
.L_x_39402:
[----:B------:R-:W-:Y:S05]  /*13e70*/  BSYNC.RECONVERGENT B1 ;  /* 0x0000000000017941 */ /* 0x000fea0003800200 */
.L_x_39401:
        /* <DEDUP_REMOVED lines=22> */
.L_x_39408:
        /* <DEDUP_REMOVED lines=12> */
.L_x_39410:
[----:B------:R-:W-:Y:S05]  /*140a0*/  BSYNC.RECONVERGENT B2 ;  /* 0x0000000000027941 */ /* 0x000fea0003800200 */
.L_x_39409:
        /* <DEDUP_REMOVED lines=62> */
.L_x_39407:
[----:B------:R-:W-:Y:S05]  /*14490*/  BSYNC.RECONVERGENT B1 ;  /* 0x0000000000017941 */ /* 0x000fea0003800200 */
.L_x_39406:
        /* <DEDUP_REMOVED lines=9> */
[----:B------:R-:W-:-:S03]  /*14530*/  IMAD.MOV.U32 R128, RZ, RZ, 0x2 ;  /* 0x00000002ff807424 */ /* 0x000fc600078e00ff */
        /* <DEDUP_REMOVED lines=13> */
.L_x_39413:
        /* <DEDUP_REMOVED lines=12> */
.L_x_39415:
[----:B------:R-:W-:Y:S05]  /*146d0*/  BSYNC.RECONVERGENT B2 ;  /* 0x0000000000027941 */ /* 0x000fea0003800200 */
.L_x_39414:
        /* <DEDUP_REMOVED lines=62> */
.L_x_39412:
[----:B------:R-:W-:Y:S05]  /*14ac0*/  BSYNC.RECONVERGENT B1 ;  /* 0x0000000000017941 */ /* 0x000fea0003800200 */
.L_x_39411:
        /* <DEDUP_REMOVED lines=22> */
.L_x_39418:
        /* <DEDUP_REMOVED lines=15> */
.L_x_39420:
[----:B------:R-:W-:Y:S05]  /*14d20*/  BSYNC.RECONVERGENT B2 ;  /* 0x0000000000027941 */ /* 0x000fea0003800200 */
.L_x_39419:
        /* <DEDUP_REMOVED lines=62> */
.L_x_39417:
[----:B------:R-:W-:Y:S05]  /*15110*/  BSYNC.RECONVERGENT B1 ;  /* 0x0000000000017941 */ /* 0x000fea0003800200 */
.L_x_39416:
        /* <DEDUP_REMOVED lines=13> */
.L_x_39380:
        /* <DEDUP_REMOVED lines=21> */
.L_x_39338:
[----:B------:R-:W-:Y:S05]  /*15340*/  BSYNC.RECONVERGENT B0 ;  /* 0x0000000000007941 */ /* 0x000fea0003800200 */
.L_x_39337:
        /* <DEDUP_REMOVED lines=30> */
.L_x_39426:
        /* <DEDUP_REMOVED lines=12> */
.L_x_39428:
[----:B------:R-:W-:Y:S05]  /*155f0*/  BSYNC.RECONVERGENT B2 ;  /* 0x0000000000027941 */ /* 0x000fea0003800200 */
.L_x_39427:
        /* <DEDUP_REMOVED lines=62> */
.L_x_39425:
[----:B------:R-:W-:Y:S05]  /*159e0*/  BSYNC.RECONVERGENT B1 ;  /* 0x0000000000017941 */ /* 0x000fea0003800200 */
.L_x_39424:
        /* <DEDUP_REMOVED lines=9> */
[----:B------:R-:W-:Y:S02]  /*15a80*/  MOV R25, R8 ;  /* 0x0000000800197202 */ /* 0x000fe40000000f00 */
        /* <DEDUP_REMOVED lines=18> */
.L_x_39431:
        /* <DEDUP_REMOVED lines=12> */
.L_x_39433:
[----:B------:R-:W-:Y:S05]  /*15c70*/  BSYNC.RECONVERGENT B2 ;  /* 0x0000000000027941 */ /* 0x000fea0003800200 */
.L_x_39432:
        /* <DEDUP_REMOVED lines=62> */
.L_x_39430:
[----:B------:R-:W-:Y:S05]  /*16060*/  BSYNC.RECONVERGENT B1 ;  /* 0x0000000000017941 */ /* 0x000fea0003800200 */
.L_x_39429:
        /* <DEDUP_REMOVED lines=23> */
.L_x_39436:
        /* <DEDUP_REMOVED lines=12> */
.L_x_39438:
[----:B------:R-:W-:Y:S05]  /*162a0*/  BSYNC.RECONVERGENT B2 ;  /* 0x0000000000027941 */ /* 0x000fea0003800200 */
.L_x_39437:
        /* <DEDUP_REMOVED lines=62> */
.L_x_39435:
[----:B------:R-:W-:Y:S05]  /*16690*/  BSYNC.RECONVERGENT B1 ;  /* 0x0000000000017941 */ /* 0x000fea0003800200 */
.L_x_39434:
        /* <DEDUP_REMOVED lines=23> */
.L_x_39441:
        /* <DEDUP_REMOVED lines=12> */
.L_x_39443:
[----:B------:R-:W-:Y:S05]  /*168d0*/  BSYNC.RECONVERGENT B2 ;  /* 0x0000000000027941 */ /* 0x000fea0003800200 */
.L_x_39442:
        /* <DEDUP_REMOVED lines=62> */
.L_x_39440:
[----:B------:R-:W-:Y:S05]  /*16cc0*/  BSYNC.RECONVERGENT B1 ;  /* 0x0000000000017941 */ /* 0x000fea0003800200 */
.L_x_39439:
        /* <DEDUP_REMOVED lines=24> */
.L_x_39446:
        /* <DEDUP_REMOVED lines=12> */
.L_x_39448:
[----:B------:R-:W-:Y:S05]  /*16f10*/  BSYNC.RECONVERGENT B2 ;  /* 0x0000000000027941 */ /* 0x000fea0003800200 */
.L_x_39447:
        /* <DEDUP_REMOVED lines=62> */
.L_x_39445:
[----:B------:R-:W-:Y:S05]  /*17300*/  BSYNC.RECONVERGENT B1 ;  /* 0x0000000000017941 */ /* 0x000fea0003800200 */
.L_x_39444:
        /* <DEDUP_REMOVED lines=24> */
.L_x_39451:
        /* <DEDUP_REMOVED lines=12> */
.L_x_39453:
[----:B------:R-:W-:Y:S05]  /*17550*/  BSYNC.RECONVERGENT B2 ;  /* 0x0000000000027941 */ /* 0x000fea0003800200 */
.L_x_39452:
        /* <DEDUP_REMOVED lines=62> */
.L_x_39450:
[----:B------:R-:W-:Y:S05]  /*17940*/  BSYNC.RECONVERGENT B1 ;  /* 0x0000000000017941 */ /* 0x000fea0003800200 */
.L_x_39449:
        /* <DEDUP_REMOVED lines=24> */
.L_x_39456:
        /* <DEDUP_REMOVED lines=12> */
.L_x_39458:
[----:B------:R-:W-:Y:S05]  /*17b90*/  BSYNC.RECONVERGENT B2 ;  /* 0x0000000000027941 */ /* 0x000fea0003800200 */
.L_x_39457:
        /* <DEDUP_REMOVED lines=62> */
.L_x_39455:
[----:B------:R-:W-:Y:S05]  /*17f80*/  BSYNC.RECONVERGENT B1 ;  /* 0x0000000000017941 */ /* 0x000fea0003800200 */
.L_x_39454:
        /* <DEDUP_REMOVED lines=24> */
.L_x_39461:
        /* <DEDUP_REMOVED lines=15> */
.L_x_39463:
[----:B------:R-:W-:Y:S05]  /*18200*/  BSYNC.RECONVERGENT B2 ;  /* 0x0000000000027941 */ /* 0x000fea0003800200 */
.L_x_39462:
        /* <DEDUP_REMOVED lines=62> */
.L_x_39460:
[----:B------:R-:W-:Y:S05]  /*185f0*/  BSYNC.RECONVERGENT B1 ;  /* 0x0000000000017941 */ /* 0x000fea0003800200 */
.L_x_39459:
        /* <DEDUP_REMOVED lines=17> */
.L_x_39423:
        /* <DEDUP_REMOVED lines=16> */
.L_x_39467:
        /* <DEDUP_REMOVED lines=12> */
.L_x_39469:
[----:B------:R-:W-:Y:S05]  /*188d0*/  BSYNC.RECONVERGENT B2 ;  /* 0x0000000000027941 */ /* 0x000fea0003800200 */
.L_x_39468:
        /* <DEDUP_REMOVED lines=61> */
[----:B------:R-:W-:-:S07]  /*18cb0*/  LOP3.LUT R11, R134, UR13, R11, 0x96, !PT ;  /* 0x0000000d860b7c12 */ /* 0x000fce000f8e960b */
.L_x_39466:
[----:B------:R-:W-:Y:S05]  /*18cc0*/  BSYNC.RECONVERGENT B1 ;  /* 0x0000000000017941 */ /* 0x000fea0003800200 */
.L_x_39465:
[----:B------:R-:W0:Y:S01]  /*18cd0*/  LDC R170, c[0x0][0x404] ;  /* 0x00010100ffaa7b82 */ /* 0x000e220000000800 */
[----:B------:R-:W-:Y:S01]  /*18ce0*/  HFMA2 R161, -RZ, RZ, 0.1171875, 0 ;  /* 0x2f800000ffa17431 */ /* 0x000fe200000001ff */
[----:B------:R-:W-:Y:S01]  /*18cf0*/  I2FP.F32.U32 R2, R2 ;  /* 0x0000000200027245 */ /* 0x000fe20000201000 */
[----:B------:R-:W-:Y:S01]  /*18d00*/  BSSY.RECONVERGENT B1, `(.L_x_39470) ;  /* 0x0000063000017945 */ /* 0x000fe20003800200 */
[----:B------:R-:W-:Y:S01]  /*18d10*/  ISETP.NE.AND P1, PT, R26, 0x1, PT ;  /* 0x000000011a00780c */ /* 0x000fe20003f25270 */
[----:B------:R-:W-:Y:S01]  /*18d20*/  IMAD.MOV.U32 R10, RZ, RZ, 0x2 ;  /* 0x00000002ff0a7424 */ /* 0x000fe200078e00ff */
[----:B------:R-:W-:Y:S02]  /*18d30*/  LOP3.LUT R6, R6, 0xfffffffd, RZ, 0xc0, !PT ;  /* 0xfffffffd06067812 */ /* 0x000fe400078ec0ff */
[----:B------:R-:W1:Y:S01]  /*18d40*/  LDC R171, c[0x0][0x408] ;  /* 0x00010200ffab7b82 */ /* 0x000e620000000800 */
[----:B------:R-:W-:Y:S01]  /*18d50*/  MOV R25, R8 ;  /* 0x0000000800197202 */ /* 0x000fe20000000f00 */
[----:B------:R-:W-:-:S05]  /*18d60*/  FFMA.FTZ R2, R2, R161, 1.1641532182693481445e-10 ;  /* 0x2f00000002027423 */ /* 0x000fca00000100a1 */
        /* <DEDUP_REMOVED lines=17> */
.L_x_39472:
        /* <DEDUP_REMOVED lines=12> */
.L_x_39474:
[----:B------:R-:W-:Y:S05]  /*18f40*/  BSYNC.RECONVERGENT B2 ;  /* 0x0000000000027941 */ /* 0x000fea0003800200 */
.L_x_39473:
        /* <DEDUP_REMOVED lines=62> */
.L_x_39471:
[----:B------:R-:W-:Y:S05]  /*19330*/  BSYNC.RECONVERGENT B1 ;  /* 0x0000000000017941 */ /* 0x000fea0003800200 */
.L_x_39470:
[----:B------:R-:W-:Y:S01]  /*19340*/  I2FP.F32.U32 R25, R25 ;  /* 0x0000001900197245 */ /* 0x000fe20000201000 */
[----:B------:R-:W-:Y:S01]  /*19350*/  BSSY.RECONVERGENT B1, `(.L_x_39475) ;  /* 0x0000060000017945 */ /* 0x000fe20003800200 */
[----:B------:R-:W-:Y:S01]  /*19360*/  ISETP.NE.AND P1, PT, R10, 0x1, PT ;  /* 0x000000010a00780c */ /* 0x000fe20003f25270 */
        /* <DEDUP_REMOVED lines=19> */
.L_x_39477:
        /* <DEDUP_REMOVED lines=12> */
.L_x_39479:
[----:B------:R-:W-:Y:S05]  /*19560*/  BSYNC.RECONVERGENT B2 ;  /* 0x0000000000027941 */ /* 0x000fea0003800200 */
.L_x_39478:
        /* <DEDUP_REMOVED lines=62> */
.L_x_39476:
[----:B------:R-:W-:Y:S05]  /*19950*/  BSYNC.RECONVERGENT B1 ;  /* 0x0000000000017941 */ /* 0x000fea0003800200 */
.L_x_39475:
        /* <DEDUP_REMOVED lines=22> */
.L_x_39482:
        /* <DEDUP_REMOVED lines=12> */
.L_x_39484:
[----:B------:R-:W-:Y:S05]  /*19b80*/  BSYNC.RECONVERGENT B2 ;  /* 0x0000000000027941 */ /* 0x000fea0003800200 */
.L_x_39483:
        /* <DEDUP_REMOVED lines=62> */
.L_x_39481:
[----:B------:R-:W-:Y:S05]  /*19f70*/  BSYNC.RECONVERGENT B1 ;  /* 0x0000000000017941 */ /* 0x000fea0003800200 */
.L_x_39480:
        /* <DEDUP_REMOVED lines=22> */
.L_x_39487:
        /* <DEDUP_REMOVED lines=12> */
.L_x_39489:
[----:B------:R-:W-:Y:S05]  /*1a1a0*/  BSYNC.RECONVERGENT B2 ;  /* 0x0000000000027941 */ /* 0x000fea0003800200 */
.L_x_39488:
        /* <DEDUP_REMOVED lines=62> */
.L_x_39486:
[----:B------:R-:W-:Y:S05]  /*1a590*/  BSYNC.RECONVERGENT B1 ;  /* 0x0000000000017941 */ /* 0x000fea0003800200 */
.L_x_39485:
        /* <DEDUP_REMOVED lines=22> */
.L_x_39492:
        /* <DEDUP_REMOVED lines=12> */
.L_x_39494:
[----:B------:R-:W-:Y:S05]  /*1a7c0*/  BSYNC.RECONVERGENT B2 ;  /* 0x0000000000027941 */ /* 0x000fea0003800200 */
.L_x_39493:
        /* <DEDUP_REMOVED lines=62> */
.L_x_39491:
[----:B------:R-:W-:Y:S05]  /*1abb0*/  BSYNC.RECONVERGENT B1 ;  /* 0x0000000000017941 */ /* 0x000fea0003800200 */
.L_x_39490:
        /* <DEDUP_REMOVED lines=23> */
.L_x_39497:
        /* <DEDUP_REMOVED lines=12> */
.L_x_39499:
[----:B------:R-:W-:Y:S05]  /*1adf0*/  BSYNC.RECONVERGENT B2 ;  /* 0x0000000000027941 */ /* 0x000fea0003800200 */
.L_x_39498:
        /* <DEDUP_REMOVED lines=62> */
.L_x_39496:
[----:B------:R-:W-:Y:S05]  /*1b1e0*/  BSYNC.RECONVERGENT B1 ;  /* 0x0000000000017941 */ /* 0x000fea0003800200 */
.L_x_39495:
        /* <DEDUP_REMOVED lines=22> */
.L_x_39502:
        /* <DEDUP_REMOVED lines=15> */
.L_x_39504:
[----:B------:R-:W-:Y:S05]  /*1b440*/  BSYNC.RECONVERGENT B2 ;  /* 0x0000000000027941 */ /* 0x000fea0003800200 */
.L_x_39503:
        /* <DEDUP_REMOVED lines=62> */
.L_x_39501:
[----:B------:R-:W-:Y:S05]  /*1b830*/  BSYNC.RECONVERGENT B1 ;  /* 0x0000000000017941 */ /* 0x000fea0003800200 */
.L_x_39500:
        /* <DEDUP_REMOVED lines=13> */
.L_x_39464:
        /* <DEDUP_REMOVED lines=21> */
.L_x_39422:
[----:B------:R-:W-:Y:S05]  /*1ba60*/  BSYNC.RECONVERGENT B0 ;  /* 0x0000000000007941 */ /* 0x000fea0003800200 */
.L_x_39421:
        /* <DEDUP_REMOVED lines=30> */
.L_x_39510:
        /* <DEDUP_REMOVED lines=12> */
.L_x_39512:
[----:B------:R-:W-:Y:S05]  /*1bd10*/  BSYNC.RECONVERGENT B2 ;  /* 0x0000000000027941 */ /* 0x000fea0003800200 */
.L_x_39511:
        /* <DEDUP_REMOVED lines=62> */
.L_x_39509:
[----:B------:R-:W-:Y:S05]  /*1c100*/  BSYNC.RECONVERGENT B1 ;  /* 0x0000000000017941 */ /* 0x000fea0003800200 */
.L_x_39508:
        /* <DEDUP_REMOVED lines=28> */
.L_x_39515:
        /* <DEDUP_REMOVED lines=12> */
.L_x_39517:
[----:B------:R-:W-:Y:S05]  /*1c390*/  BSYNC.RECONVERGENT B2 ;  /* 0x0000000000027941 */ /* 0x000fea0003800200 */
.L_x_39516:
        /* <DEDUP_REMOVED lines=62> */
.L_x_39514:
[----:B------:R-:W-:Y:S05]  /*1c780*/  BSYNC.RECONVERGENT B1 ;  /* 0x0000000000017941 */ /* 0x000fea0003800200 */
.L_x_39513:
        /* <DEDUP_REMOVED lines=23> */
.L_x_39520:
        /* <DEDUP_REMOVED lines=12> */
.L_x_39522:
[----:B------:R-:W-:Y:S05]  /*1c9c0*/  BSYNC.RECONVERGENT B2 ;  /* 0x0000000000027941 */ /* 0x000fea0003800200 */
.L_x_39521:
        /* <DEDUP_REMOVED lines=62> */
.L_x_39519:
[----:B------:R-:W-:Y:S05]  /*1cdb0*/  BSYNC.RECONVERGENT B1 ;  /* 0x0000000000017941 */ /* 0x000fea0003800200 */
.L_x_39518:
        /* <DEDUP_REMOVED lines=23> */
.L_x_39525:
        /* <DEDUP_REMOVED lines=12> */
.L_x_39527:
[----:B------:R-:W-:Y:S05]  /*1cff0*/  BSYNC.RECONVERGENT B2 ;  /* 0x0000000000027941 */ /* 0x000fea0003800200 */
.L_x_39526:
        /* <DEDUP_REMOVED lines=62> */
.L_x_39524:
[----:B------:R-:W-:Y:S05]  /*1d3e0*/  BSYNC.RECONVERGENT B1 ;  /* 0x0000000000017941 */ /* 0x000fea0003800200 */
.L_x_39523:
        /* <DEDUP_REMOVED lines=24> */
.L_x_39530:
        /* <DEDUP_REMOVED lines=12> */
.L_x_39532:
[----:B------:R-:W-:Y:S05]  /*1d630*/  BSYNC.RECONVERGENT B2 ;  /* 0x0000000000027941 */ /* 0x000fea0003800200 */
.L_x_39531:
        /* <DEDUP_REMOVED lines=62> */
.L_x_39529:
[----:B------:R-:W-:Y:S05]  /*1da20*/  BSYNC.RECONVERGENT B1 ;  /* 0x0000000000017941 */ /* 0x000fea0003800200 */
.L_x_39528:
        /* <DEDUP_REMOVED lines=24> */
.L_x_39535:
        /* <DEDUP_REMOVED lines=12> */
.L_x_39537:
[----:B------:R-:W-:Y:S05]  /*1dc70*/  BSYNC.RECONVERGENT B2 ;  /* 0x0000000000027941 */ /* 0x000fea0003800200 */
.L_x_39536:
        /* <DEDUP_REMOVED lines=62> */
.L_x_39534:
[----:B------:R-:W-:Y:S05]  /*1e060*/  BSYNC.RECONVERGENT B1 ;  /* 0x0000000000017941 */ /* 0x000fea0003800200 */
.L_x_39533:
        /* <DEDUP_REMOVED lines=24> */
.L_x_39540:
        /* <DEDUP_REMOVED lines=12> */
.L_x_39542:
[----:B------:R-:W-:Y:S05]  /*1e2b0*/  BSYNC.RECONVERGENT B2 ;  /* 0x0000000000027941 */ /* 0x000fea0003800200 */
.L_x_39541:
        /* <DEDUP_REMOVED lines=62> */
.L_x_39539:
[----:B------:R-:W-:Y:S05]  /*1e6a0*/  BSYNC.RECONVERGENT B1 ;  /* 0x0000000000017941 */ /* 0x000fea0003800200 */
.L_x_39538:
        /* <DEDUP_REMOVED lines=24> */
.L_x_39545:
        /* <DEDUP_REMOVED lines=15> */
.L_x_39547:
[----:B------:R-:W-:Y:S05]  /*1e920*/  BSYNC.RECONVERGENT B2 ;  /* 0x0000000000027941 */ /* 0x000fea0003800200 */
.L_x_39546:
        /* <DEDUP_REMOVED lines=62> */
.L_x_39544:
[----:B------:R-:W-:Y:S05]  /*1ed10*/  BSYNC.RECONVERGENT B1 ;  /* 0x0000000000017941 */ /* 0x000fea0003800200 */
.L_x_39543:
        /* <DEDUP_REMOVED lines=17> */
.L_x_39507:
        /* <DEDUP_REMOVED lines=16> */
.L_x_39551:
        /* <DEDUP_REMOVED lines=12> */
.L_x_39553:
[----:B------:R-:W-:Y:S05]  /*1eff0*/  BSYNC.RECONVERGENT B2 ;  /* 0x0000000000027941 */ /* 0x000fea0003800200 */
.L_x_39552:
        /* <DEDUP_REMOVED lines=62> */
.L_x_39550:
[----:B------:R-:W-:Y:S05]  /*1f3e0*/  BSYNC.RECONVERGENT B1 ;  /* 0x0000000000017941 */ /* 0x000fea0003800200 */
.L_x_39549:
        /* <DEDUP_REMOVED lines=27> */
.L_x_39556:
        /* <DEDUP_REMOVED lines=12> */
.L_x_39558:
[----:B------:R-:W-:Y:S05]  /*1f660*/  BSYNC.RECONVERGENT B2 ;  /* 0x0000000000027941 */ /* 0x000fea0003800200 */
.L_x_39557:
        /* <DEDUP_REMOVED lines=62> */
.L_x_39555:
[----:B------:R-:W-:Y:S05]  /*1fa50*/  BSYNC.RECONVERGENT B1 ;  /* 0x0000000000017941 */ /* 0x000fea0003800200 */
.L_x_39554:
        /* <DEDUP_REMOVED lines=22> */
.L_x_39561:
        /* <DEDUP_REMOVED lines=12> */
.L_x_39563:
[----:B------:R-:W-:Y:S05]  /*1fc80*/  BSYNC.RECONVERGENT B2 ;  /* 0x0000000000027941 */ /* 0x000fea0003800200 */
.L_x_39562:
        /* <DEDUP_REMOVED lines=62> */
.L_x_39560:
[----:B------:R-:W-:Y:S05]  /*20070*/  BSYNC.RECONVERGENT B1 ;  /* 0x0000000000017941 */ /* 0x000fea0003800200 */
.L_x_39559:
        /* <DEDUP_REMOVED lines=22> */
.L_x_39566:
        /* <DEDUP_REMOVED lines=12> */
.L_x_39568:
[----:B------:R-:W-:Y:S05]  /*202a0*/  BSYNC.RECONVERGENT B2 ;  /* 0x0000000000027941 */ /* 0x000fea0003800200 */
.L_x_39567:
        /* <DEDUP_REMOVED lines=62> */
.L_x_39565:
[----:B------:R-:W-:Y:S05]  /*20690*/  BSYNC.RECONVERGENT B1 ;  /* 0x0000000000017941 */ /* 0x000fea0003800200 */
.L_x_39564:
        /* <DEDUP_REMOVED lines=22> */
.L_x_39571:
        /* <DEDUP_REMOVED lines=12> */
.L_x_39573:
[----:B------:R-:W-:Y:S05]  /*208c0*/  BSYNC.RECONVERGENT B2 ;  /* 0x0000000000027941 */ /* 0x000fea0003800200 */
.L_x_39572:
        /* <DEDUP_REMOVED lines=62> */
.L_x_39570:
[----:B------:R-:W-:Y:S05]  /*20cb0*/  BSYNC.RECONVERGENT B1 ;  /* 0x0000000000017941 */ /* 0x000fea0003800200 */
.L_x_39569:
        /* <DEDUP_REMOVED lines=22> */
.L_x_39576:
        /* <DEDUP_REMOVED lines=12> */
.L_x_39578:
[----:B------:R-:W-:Y:S05]  /*20ee0*/  BSYNC.RECONVERGENT B2 ;  /* 0x0000000000027941 */ /* 0x000fea0003800200 */
.L_x_39577:
        /* <DEDUP_REMOVED lines=62> */
.L_x_39575:
[----:B------:R-:W-:Y:S05]  /*212d0*/  BSYNC.RECONVERGENT B1 ;  /* 0x0000000000017941 */ /* 0x000fea0003800200 */
.L_x_39574:
        /* <DEDUP_REMOVED lines=23> */
.L_x_39581:
        /* <DEDUP_REMOVED lines=12> */
.L_x_39583:
[----:B------:R-:W-:Y:S05]  /*21510*/  BSYNC.RECONVERGENT B2 ;  /* 0x0000000000027941 */ /* 0x000fea0003800200 */
.L_x_39582:
        /* <DEDUP_REMOVED lines=62> */
.L_x_39580:
[----:B------:R-:W-:Y:S05]  /*21900*/  BSYNC.RECONVERGENT B1 ;  /* 0x0000000000017941 */ /* 0x000fea0003800200 */
.L_x_39579:
        /* <DEDUP_REMOVED lines=22> */
.L_x_39586:
        /* <DEDUP_REMOVED lines=15> */
.L_x_39588:
[----:B------:R-:W-:Y:S05]  /*21b60*/  BSYNC.RECONVERGENT B2 ;  /* 0x0000000000027941 */ /* 0x000fea0003800200 */
.L_x_39587:
        /* <DEDUP_REMOVED lines=62> */
.L_x_39585:
[----:B------:R-:W-:Y:S05]  /*21f50*/  BSYNC.RECONVERGENT B1 ;  /* 0x0000000000017941 */ /* 0x000fea0003800200 */
.L_x_39584:
        /* <DEDUP_REMOVED lines=13> */
.L_x_39548:
        /* <DEDUP_REMOVED lines=21> */
.L_x_39506:
[----:B------:R-:W-:Y:S05]  /*22180*/  BSYNC.RECONVERGENT B0 ;  /* 0x0000000000007941 */ /* 0x000fea0003800200 */
.L_x_39505:
        /* <DEDUP_REMOVED lines=30> */
.L_x_39594:
        /* <DEDUP_REMOVED lines=12> */
.L_x_39596:
[----:B------:R-:W-:Y:S05]  /*22430*/  BSYNC.RECONVERGENT B2 ;  /* 0x0000000000027941 */ /* 0x000fea0003800200 */
.L_x_39595:
[----:B-1234-:R-:W-:Y:S01]  /*22440*/  IMAD.WIDE.U32 R130, R14, -0x2daee0ad, RZ ;  /* 0xd2511f530e827825 */ /* 0x01efe200078e00ff */
        /* <DEDUP_REMOVED lines=61> */
.L_x_39593:
[----:B------:R-:W-:Y:S05]  /*22820*/  BSYNC.RECONVERGENT B1 ;  /* 0x0000000000017941 */ /* 0x000fea0003800200 */
.L_x_39592:
[----:B------:R-:W0:Y:S01]  /*22830*/  LDC R169, c[0x0][0x404] ;  /* 0x00010100ffa97b82 */ /* 0x000e220000000800 */
[----:B------:R-:W-:Y:S01]  /*22840*/  I2FP.F32.U32 R10, R18 ;  /* 0x00000012000a7245 */ /* 0x000fe20000201000 */
[----:B------:R-:W-:Y:S01]  /*22850*/  IMAD.MOV.U32 R168, RZ, RZ, 0x2f800000 ;  /* 0x2f800000ffa87424 */ /* 0x000fe200078e00ff */
[----:B------:R-:W-:Y:S01]  /*22860*/  LOP3.LUT R6, R6, 0xfffffffd, RZ, 0xc0, !PT ;  /* 0xfffffffd06067812 */ /* 0x000fe200078ec0ff */
[----:B-----5:R-:W-:Y:S01]  /*22870*/  HADD2.F32 R18, -RZ, R44.H0_H0 ;  /* 0x2000002cff127230 */ /* 0x020fe20000004100 */
[----:B------:R-:W-:Y:S01]  /*22880*/  BSSY.RECONVERGENT B1, `(.L_x_39597) ;  /* 0x0000062000017945 */ /* 0x000fe20003800200 */
[----:B------:R-:W-:Y:S01]  /*22890*/  FFMA.FTZ R10, R10, R168, 1.1641532182693481445e-10 ;  /* 0x2f0000000a0a7423 */ /* 0x000fe200000100a8 */
[----:B------:R-:W-:Y:S01]  /*228a0*/  IMAD.MOV.U32 R21, RZ, RZ, R8 ;  /* 0x000000ffff157224 */ /* 0x000fe200078e0008 */
[----:B------:R-:W1:Y:S03]  /*228b0*/  LDC R170, c[0x0][0x408] ;  /* 0x00010200ffaa7b82 */ /* 0x000e660000000800 */
        /* <DEDUP_REMOVED lines=19> */
.L_x_39599:
        /* <DEDUP_REMOVED lines=12> */
.L_x_39601:
[----:B------:R-:W-:Y:S05]  /*22ab0*/  BSYNC.RECONVERGENT B2 ;  /* 0x0000000000027941 */ /* 0x000fea0003800200 */
.L_x_39600:
        /* <DEDUP_REMOVED lines=62> */
.L_x_39598:
[----:B------:R-:W-:Y:S05]  /*22ea0*/  BSYNC.RECONVERGENT B1 ;  /* 0x0000000000017941 */ /* 0x000fea0003800200 */
.L_x_39597:
[----:B------:R-:W-:Y:S01]  /*22eb0*/  I2FP.F32.U32 R21, R21 ;  /* 0x0000001500157245 */ /* 0x000fe20000201000 */
[----:B------:R-:W-:Y:S01]  /*22ec0*/  BSSY.RECONVERGENT B1, `(.L_x_39602) ;  /* 0x0000061000017945 */ /* 0x000fe20003800200 */
[----:B------:R-:W-:-:S03]  /*22ed0*/  ISETP.NE.AND P1, PT, R10, 0x1, PT ;  /* 0x000000010a00780c */ /* 0x000fc60003f25270 */
[----:B------:R-:W-:-:S05]  /*22ee0*/  FFMA.FTZ R21, R21, R168, 1.1641532182693481445e-10 ;  /* 0x2f00000015157423 */ /* 0x000fca00000100a8 */
[----:B------:R-:W-:Y:S01]  /*22ef0*/  FSETP.GTU.FTZ.AND P0, PT, R21, R169, PT ;  /* 0x000000a91500720b */ /* 0x000fe20003f1c000 */
[----:B------:R-:W-:Y:S02]  /*22f00*/  HADD2.F32 R21, -RZ, R40.H1_H1 ;  /* 0x30000028ff157230 */ /* 0x000fe40000004100 */
[----:B------:R-:W-:-:S03]  /*22f10*/  IMAD.MOV.U32 R40, RZ, RZ, 0x2 ;  /* 0x00000002ff287424 */ /* 0x000fc600078e00ff */
        /* <DEDUP_REMOVED lines=16> */
.L_x_39604:
        /* <DEDUP_REMOVED lines=12> */
.L_x_39606:
[----:B------:R-:W-:Y:S05]  /*230e0*/  BSYNC.RECONVERGENT B2 ;  /* 0x0000000000027941 */ /* 0x000fea0003800200 */
.L_x_39605:
[----:B--234-:R-:W-:Y:S01]  /*230f0*/  IMAD.WIDE.U32 R130, R14, -0x2daee0ad, RZ ;  /* 0xd2511f530e827825 */ /* 0x01cfe200078e00ff */
        /* <DEDUP_REMOVED lines=61> */
.L_x_39603:
[----:B------:R-:W-:Y:S05]  /*234d0*/  BSYNC.RECONVERGENT B1 ;  /* 0x0000000000017941 */ /* 0x000fea0003800200 */
.L_x_39602:
        /* <DEDUP_REMOVED lines=23> */
.L_x_39609:
        /* <DEDUP_REMOVED lines=12> */
.L_x_39611:
[----:B------:R-:W-:Y:S05]  /*23710*/  BSYNC.RECONVERGENT B2 ;  /* 0x0000000000027941 */ /* 0x000fea0003800200 */
.L_x_39610:
        /* <DEDUP_REMOVED lines=62> */
.L_x_39608:
[----:B------:R-:W-:Y:S05]  /*23b00*/  BSYNC.RECONVERGENT B1 ;  /* 0x0000000000017941 */ /* 0x000fea0003800200 */
.L_x_39607:
[----:B------:R-:W-:Y:S01]  /*23b10*/  I2FP.F32.U32 R39, R39 ;  /* 0x0000002700277245 */ /* 0x000fe20000201000 */
[----:B------:R-:W-:Y:S01]  /*23b20*/  HADD2.F32 R40, -RZ, R45.H1_H1 ;  /* 0x3000002dff287230 */ /* 0x000fe20000004100 */
[----:B------:R-:W-:Y:S01]  /*23b30*/  ISETP.NE.AND P3, PT, R10, 0x1, PT ;  /* 0x000000010a00780c */ /* 0x000fe20003f65270 */
[----:B------:R-:W-:Y:S01]  /*23b40*/  BSSY.RECONVERGENT B1, `(.L_x_39612) ;  /* 0x000005f000017945 */ /* 0x000fe20003800200 */
[----:B--234-:R-:W-:Y:S02]  /*23b50*/  IMAD.MOV.U32 R128, RZ, RZ, 0x2 ;  /* 0x00000002ff807424 */ /* 0x01cfe400078e00ff */
        /* <DEDUP_REMOVED lines=18> */
.L_x_39614:
        /* <DEDUP_REMOVED lines=12> */
.L_x_39616:
[----:B------:R-:W-:Y:S05]  /*23d40*/  BSYNC.RECONVERGENT B2 ;  /* 0x0000000000027941 */ /* 0x000fea0003800200 */
.L_x_39615:
        /* <DEDUP_REMOVED lines=62> */
.L_x_39613:
[----:B------:R-:W-:Y:S05]  /*24130*/  BSYNC.RECONVERGENT B1 ;  /* 0x0000000000017941 */ /* 0x000fea0003800200 */
.L_x_39612:
        /* <DEDUP_REMOVED lines=23> */
.L_x_39619:
        /* <DEDUP_REMOVED lines=12> */
.L_x_39621:
[----:B------:R-:W-:Y:S05]  /*24370*/  BSYNC.RECONVERGENT B2 ;  /* 0x0000000000027941 */ /* 0x000fea0003800200 */
.L_x_39620:
        /* <DEDUP_REMOVED lines=62> */
.L_x_39618:
[----:B------:R-:W-:Y:S05]  /*24760*/  BSYNC.RECONVERGENT B1 ;  /* 0x0000000000017941 */ /* 0x000fea0003800200 */
.L_x_39617:
        /* <DEDUP_REMOVED lines=23> */
.L_x_39624:
        /* <DEDUP_REMOVED lines=12> */
.L_x_39626:
[----:B------:R-:W-:Y:S05]  /*249a0*/  BSYNC.RECONVERGENT B2 ;  /* 0x0000000000027941 */ /* 0x000fea0003800200 */
.L_x_39625:
        /* <DEDUP_REMOVED lines=62> */
.L_x_39623:
[----:B------:R-:W-:Y:S05]  /*24d90*/  BSYNC.RECONVERGENT B1 ;  /* 0x0000000000017941 */ /* 0x000fea0003800200 */
.L_x_39622:
        /* <DEDUP_REMOVED lines=23> */
.L_x_39629:
        /* <DEDUP_REMOVED lines=15> */
.L_x_39631:
[----:B------:R-:W-:Y:S05]  /*25000*/  BSYNC.RECONVERGENT B2 ;  /* 0x0000000000027941 */ /* 0x000fea0003800200 */
.L_x_39630:
        /* <DEDUP_REMOVED lines=62> */
.L_x_39628:
[----:B------:R-:W-:Y:S05]  /*253f0*/  BSYNC.RECONVERGENT B1 ;  /* 0x0000000000017941 */ /* 0x000fea0003800200 */
.L_x_39627:
[----:B------:R-:W-:Y:S01]  /*25400*/  I2FP.F32.U32 R128, R129 ;  /* 0x0000008100807245 */ /* 0x000fe20000201000 */
[----:B------:R-:W-:Y:S01]  /*25410*/  HADD2.F32 R43, -RZ, R43.H1_H1 ;  /* 0x3000002bff2b7230 */ /* 0x000fe20000004100 */
[----:B------:R-:W-:Y:S02]  /*25420*/  F2FP.F16.F32.PACK_AB R130, R42, R39 ;  /* 0x000000272a82723e */ /* 0x000fe400000000ff */
[----:B------:R-:W-:Y:S01]  /*25430*/  F2FP.F16.F32.PACK_AB R129, R40, R21 ;  /* 0x000000152881723e */ /* 0x000fe200000000ff */
        /* <DEDUP_REMOVED lines=8> */
[----:B------:R-:W-:-:S04]  /*254c0*/  F2FP.F16.F32.PACK_AB R128, R22, R18 ;  /* 0x000000121680723e */ /* 0x000fc800000000ff */
[----:B------:R-:W-:Y:S01]  /*254d0*/  F2FP.F16.F32.PACK_AB R131, R43, R41 ;  /* 0x000000292b83723e */ /* 0x000fe200000000ff */
[----:B------:R-:W-:Y:S06]  /*254e0*/  BRA `(.L_x_39632) ;  /* 0x00000030007c7947 */ /* 0x000fec0003800000 */
.L_x_39591:
        /* <DEDUP_REMOVED lines=16> */
.L_x_39635:
        /* <DEDUP_REMOVED lines=12> */
.L_x_39637:
[----:B------:R-:W-:Y:S05]  /*256b0*/  BSYNC.RECONVERGENT B2 ;  /* 0x0000000000027941 */ /* 0x000fea0003800200 */
.L_x_39636:
        /* <DEDUP_REMOVED lines=62> */
.L_x_39634:
[----:B------:R-:W-:Y:S05]  /*25aa0*/  BSYNC.RECONVERGENT B1 ;  /* 0x0000000000017941 */ /* 0x000fea0003800200 */
.L_x_39633:
        /* <DEDUP_REMOVED lines=9> */
[----:B-----5:R-:W-:-:S05]  /*25b40*/  HADD2.F32 R10, -RZ, R40.H0_H0 ;  /* 0x20000028ff0a7230 */ /* 0x020fca0000004100 */
[----:B------:R-:W-:-:S04]  /*25b50*/  FMUL.FTZ R10, R10, R165 ;  /* 0x000000a50a0a7220 */ /* 0x000fc80000410000 */
[----:B-1----:R-:W-:-:S05]  /*25b60*/  FMUL.FTZ R10, R10, R170 ;  /* 0x000000aa0a0a7220 */ /* 0x002fca0000410000 */
        /* <DEDUP_REMOVED lines=15> */
.L_x_39640:
        /* <DEDUP_REMOVED lines=12> */
.L_x_39642:
[----:B------:R-:W-:Y:S05]  /*25d20*/  BSYNC.RECONVERGENT B2 ;  /* 0x0000000000027941 */ /* 0x000fea0003800200 */
.L_x_39641:
        /* <DEDUP_REMOVED lines=62> */
.L_x_39639:
[----:B------:R-:W-:Y:S05]  /*26110*/  BSYNC.RECONVERGENT B1 ;  /* 0x0000000000017941 */ /* 0x000fea0003800200 */
.L_x_39638:
        /* <DEDUP_REMOVED lines=22> */
.L_x_39645:
        /* <DEDUP_REMOVED lines=12> */
.L_x_39647:
[----:B------:R-:W-:Y:S05]  /*26340*/  BSYNC.RECONVERGENT B2 ;  /* 0x0000000000027941 */ /* 0x000fea0003800200 */
.L_x_39646:
        /* <DEDUP_REMOVED lines=62> */
.L_x_39644:
[----:B------:R-:W-:Y:S05]  /*26730*/  BSYNC.RECONVERGENT B1 ;  /* 0x0000000000017941 */ /* 0x000fea0003800200 */
.L_x_39643:
        /* <DEDUP_REMOVED lines=22> */
.L_x_39650:
        /* <DEDUP_REMOVED lines=12> */
.L_x_39652:
[----:B------:R-:W-:Y:S05]  /*26960*/  BSYNC.RECONVERGENT B2 ;  /* 0x0000000000027941 */ /* 0x000fea0003800200 */
.L_x_39651:
        /* <DEDUP_REMOVED lines=62> */
.L_x_39649:
[----:B------:R-:W-:Y:S05]  /*26d50*/  BSYNC.RECONVERGENT B1 ;  /* 0x0000000000017941 */ /* 0x000fea0003800200 */
.L_x_39648:
[----:B------:R-:W-:Y:S01]  /*26d60*/  I2FP.F32.U32 R39, R39 ;  /* 0x0000002700277245 */ /* 0x000fe20000201000 */
[----:B------:R-:W-:Y:S01]  /*26d70*/  BSSY.RECONVERGENT B1, `(.L_x_39653) ;  /* 0x0000060000017945 */ /* 0x000fe20003800200 */
[----:B------:R-:W-:Y:S01]  /*26d80*/  ISETP.NE.AND P3, PT, R10, 0x1, PT ;  /* 0x000000010a00780c */ /* 0x000fe20003f65270 */
        /* <DEDUP_REMOVED lines=19> */
.L_x_39655:
        /* <DEDUP_REMOVED lines=12> */
.L_x_39657:
[----:B------:R-:W-:Y:S05]  /*26f80*/  BSYNC.RECONVERGENT B2 ;  /* 0x0000000000027941 */ /* 0x000fea0003800200 */
.L_x_39656:
        /* <DEDUP_REMOVED lines=62> */
.L_x_39654:
[----:B------:R-:W-:Y:S05]  /*27370*/  BSYNC.RECONVERGENT B1 ;  /* 0x0000000000017941 */ /* 0x000fea0003800200 */
.L_x_39653:
        /* <DEDUP_REMOVED lines=22> */
.L_x_39660:
        /* <DEDUP_REMOVED lines=12> */
.L_x_39662:
[----:B------:R-:W-:Y:S05]  /*275a0*/  BSYNC.RECONVERGENT B2 ;  /* 0x0000000000027941 */ /* 0x000fea0003800200 */
.L_x_39661:
        /* <DEDUP_REMOVED lines=62> */
.L_x_39659:
[----:B------:R-:W-:Y:S05]  /*27990*/  BSYNC.RECONVERGENT B1 ;  /* 0x0000000000017941 */ /* 0x000fea0003800200 */
.L_x_39658:
        /* <DEDUP_REMOVED lines=22> */
.L_x_39665:
        /* <DEDUP_REMOVED lines=12> */
.L_x_39667:
[----:B------:R-:W-:Y:S05]  /*27bc0*/  BSYNC.RECONVERGENT B2 ;  /* 0x0000000000027941 */ /* 0x000fea0003800200 */
.L_x_39666:
        /* <DEDUP_REMOVED lines=62> */
.L_x_39664:
[----:B------:R-:W-:Y:S05]  /*27fb0*/  BSYNC.RECONVERGENT B1 ;  /* 0x0000000000017941 */ /* 0x000fea0003800200 */
.L_x_39663:
        /* <DEDUP_REMOVED lines=22> */
.L_x_39670:
        /* <DEDUP_REMOVED lines=15> */
.L_x_39672:
[----:B------:R-:W-:Y:S05]  /*28210*/  BSYNC.RECONVERGENT B2 ;  /* 0x0000000000027941 */ /* 0x000fea0003800200 */
.L_x_39671:
        /* <DEDUP_REMOVED lines=62> */
.L_x_39669:
[----:B------:R-:W-:Y:S05]  /*28600*/  BSYNC.RECONVERGENT B1 ;  /* 0x0000000000017941 */ /* 0x000fea0003800200 */
.L_x_39668:
        /* <DEDUP_REMOVED lines=11> */
[----:B------:R-:W-:-:S05]  /*286c0*/  FMUL.FTZ R43, R43, R83 ;  /* 0x000000532b2b7220 */ /* 0x000fca0000410000 */
[----:B------:R-:W-:-:S07]  /*286d0*/  F2FP.F16.F32.PACK_AB R131, R43, R41 ;  /* 0x000000292b83723e */ /* 0x000fce00000000ff */
.L_x_39632:
        /* <DEDUP_REMOVED lines=21> */
.L_x_39590:
[----:B------:R-:W-:Y:S05]  /*28830*/  BSYNC.RECONVERGENT B0 ;  /* 0x0000000000007941 */ /* 0x000fea0003800200 */
.L_x_39589:
        /* <DEDUP_REMOVED lines=30> */
.L_x_39678:
        /* <DEDUP_REMOVED lines=12> */
.L_x_39680:
[----:B------:R-:W-:Y:S05]  /*28ae0*/  BSYNC.RECONVERGENT B2 ;  /* 0x0000000000027941 */ /* 0x000fea0003800200 */
.L_x_39679:
        /* <DEDUP_REMOVED lines=62> */
.L_x_39677:
[----:B------:R-:W-:Y:S05]  /*28ed0*/  BSYNC.RECONVERGENT B1 ;  /* 0x0000000000017941 */ /* 0x000fea0003800200 */
.L_x_39676:
[----:B------:R-:W0:Y:S01]  /*28ee0*/  LDC R171, c[0x0][0x408] ;  /* 0x00010200ffab7b82 */ /* 0x000e220000000800 */
[----:B------:R-:W-:Y:S01]  /*28ef0*/  I2FP.F32.U32 R19, R19 ;  /* 0x0000001300137245 */ /* 0x000fe20000201000 */
[----:B-----5:R-:W-:Y:S01]  /*28f00*/  HADD2.F32 R10, -RZ, R128.H0_H0 ;  /* 0x20000080ff0a7230 */ /* 0x020fe20000004100 */
[----:B------:R-:W-:Y:S01]  /*28f10*/  LOP3.LUT R6, R6, 0xfffffffd, RZ, 0xc0, !PT ;  /* 0xfffffffd06067812 */ /* 0x000fe200078ec0ff */
[----:B------:R-:W-:Y:S01]  /*28f20*/  IMAD.MOV.U32 R163, RZ, RZ, 0x2f800000 ;  /* 0x2f800000ffa37424 */ /* 0x000fe200078e00ff */
[----:B------:R-:W-:Y:S01]  /*28f30*/  BSSY.RECONVERGENT B1, `(.L_x_39681) ;  /* 0x0000062000017945 */ /* 0x000fe20003800200 */
[----:B------:R-:W-:Y:S02]  /*28f40*/  IMAD.MOV.U32 R33, RZ, RZ, R8 ;  /* 0x000000ffff217224 */ /* 0x000fe400078e0008 */
[----:B------:R-:W-:Y:S01]  /*28f50*/  FMUL.FTZ R10, R10, R165 ;  /* 0x000000a50a0a7220 */ /* 0x000fe20000410000 */
[----:B------:R-:W1:Y:S01]  /*28f60*/  LDC R170, c[0x0][0x404] ;  /* 0x00010100ffaa7b82 */ /* 0x000e620000000800 */
[----:B------:R-:W-:-:S02]  /*28f70*/  FFMA.FTZ R19, R19, R163, 1.1641532182693481445e-10 ;  /* 0x2f00000013137423 */ /* 0x000fc400000100a3 */
[----:B0-----:R-:W-:-:S03]  /*28f80*/  FMUL.FTZ R10, R10, R171 ;  /* 0x000000ab0a0a7220 */ /* 0x001fc60000410000 */
[----:B-1----:R-:W-:Y:S01]  /*28f90*/  FSETP.GTU.FTZ.AND P0, PT, R19, R170, PT ;  /* 0x000000aa1300720b */ /* 0x002fe20003f1c000 */
[----:B------:R-:W-:-:S03]  /*28fa0*/  HADD2.F32 R19, -RZ, R44.H0_H0 ;  /* 0x2000002cff137230 */ /* 0x000fc60000004100 */
        /* <DEDUP_REMOVED lines=15> */
.L_x_39683:
        /* <DEDUP_REMOVED lines=12> */
.L_x_39685:
[----:B------:R-:W-:Y:S05]  /*29160*/  BSYNC.RECONVERGENT B2 ;  /* 0x0000000000027941 */ /* 0x000fea0003800200 */
.L_x_39684:
        /* <DEDUP_REMOVED lines=62> */
.L_x_39682:
[----:B------:R-:W-:Y:S05]  /*29550*/  BSYNC.RECONVERGENT B1 ;  /* 0x0000000000017941 */ /* 0x000fea0003800200 */
.L_x_39681:
        /* <DEDUP_REMOVED lines=23> */
.L_x_39688:
        /* <DEDUP_REMOVED lines=12> */
.L_x_39690:
[----:B------:R-:W-:Y:S05]  /*29790*/  BSYNC.RECONVERGENT B2 ;  /* 0x0000000000027941 */ /* 0x000fea0003800200 */
.L_x_39689:
        /* <DEDUP_REMOVED lines=62> */
.L_x_39687:
[----:B------:R-:W-:Y:S05]  /*29b80*/  BSYNC.RECONVERGENT B1 ;  /* 0x0000000000017941 */ /* 0x000fea0003800200 */
.L_x_39686:
        /* <DEDUP_REMOVED lines=23> */
.L_x_39693:
        /* <DEDUP_REMOVED lines=12> */
.L_x_39695:
[----:B------:R-:W-:Y:S05]  /*29dc0*/  BSYNC.RECONVERGENT B2 ;  /* 0x0000000000027941 */ /* 0x000fea0003800200 */
.L_x_39694:
        /* <DEDUP_REMOVED lines=62> */
.L_x_39692:
[----:B------:R-:W-:Y:S05]  /*2a1b0*/  BSYNC.RECONVERGENT B1 ;  /* 0x0000000000017941 */ /* 0x000fea0003800200 */
.L_x_39691:
        /* <DEDUP_REMOVED lines=23> */
.L_x_39698:
        /* <DEDUP_REMOVED lines=12> */
.L_x_39700:
[----:B------:R-:W-:Y:S05]  /*2a3f0*/  BSYNC.RECONVERGENT B2 ;  /* 0x0000000000027941 */ /* 0x000fea0003800200 */
.L_x_39699:
        /* <DEDUP_REMOVED lines=62> */
.L_x_39697:
[----:B------:R-:W-:Y:S05]  /*2a7e0*/  BSYNC.RECONVERGENT B1 ;  /* 0x0000000000017941 */ /* 0x000fea0003800200 */
.L_x_39696:
        /* <DEDUP_REMOVED lines=23> */
.L_x_39703:
        /* <DEDUP_REMOVED lines=12> */
.L_x_39705:
[----:B------:R-:W-:Y:S05]  /*2aa20*/  BSYNC.RECONVERGENT B2 ;  /* 0x0000000000027941 */ /* 0x000fea0003800200 */
.L_x_39704:
        /* <DEDUP_REMOVED lines=62> */
.L_x_39702:
[----:B------:R-:W-:Y:S05]  /*2ae10*/  BSYNC.RECONVERGENT B1 ;  /* 0x0000000000017941 */ /* 0x000fea0003800200 */
.L_x_39701:
        /* <DEDUP_REMOVED lines=24> */
.L_x_39708:
        /* <DEDUP_REMOVED lines=12> */
.L_x_39710:
[----:B------:R-:W-:Y:S05]  /*2b060*/  BSYNC.RECONVERGENT B2 ;  /* 0x0000000000027941 */ /* 0x000fea0003800200 */
.L_x_39709:
        /* <DEDUP_REMOVED lines=62> */
.L_x_39707:
[----:B------:R-:W-:Y:S05]  /*2b450*/  BSYNC.RECONVERGENT B1 ;  /* 0x0000000000017941 */ /* 0x000fea0003800200 */
.L_x_39706:
[----:B------:R-:W-:Y:S01]  /*2b460*/  I2FP.F32.U32 R10, R129 ;  /* 0x00000081000a7245 */ /* 0x000fe20000201000 */
[----:B------:R-:W-:Y:S01]  /*2b470*/  HADD2.F32 R129, -RZ, R47.H0_H0 ;  /* 0x2000002fff817230 */ /* 0x000fe20000004100 */
[----:B------:R-:W-:Y:S01]  /*2b480*/  ISETP.NE.AND P6, PT, R128, 0x1, PT ;  /* 0x000000018000780c */ /* 0x000fe20003fc5270 */
[----:B------:R-:W-:Y:S02]  /*2b490*/  BSSY.RECONVERGENT B1, `(.L_x_39711) ;  /* 0x0000062000017945 */ /* 0x000fe40003800200 */
        /* <DEDUP_REMOVED lines=19> */
.L_x_39713:
        /* <DEDUP_REMOVED lines=15> */
.L_x_39715:
[----:B------:R-:W-:Y:S05]  /*2b6c0*/  BSYNC.RECONVERGENT B2 ;  /* 0x0000000000027941 */ /* 0x000fea0003800200 */
.L_x_39714:
        /* <DEDUP_REMOVED lines=62> */
.L_x_39712:
[----:B------:R-:W-:Y:S05]  /*2bab0*/  BSYNC.RECONVERGENT B1 ;  /* 0x0000000000017941 */ /* 0x000fea0003800200 */
.L_x_39711:
[----:B------:R-:W-:Y:S01]  /*2bac0*/  I2FP.F32.U32 R128, R129 ;  /* 0x0000008100807245 */ /* 0x000fe20000201000 */
[----:B------:R-:W-:Y:S01]  /*2bad0*/  HADD2.F32 R131, -RZ, R131.H1_H1 ;  /* 0x30000083ff837230 */ /* 0x000fe20000004100 */
[----:B------:R-:W-:Y:S01]  /*2bae0*/  F2FP.F16.F32.PACK_AB R130, R130, R37 ;  /* 0x000000258282723e */ /* 0x000fe200000000ff */
[----:B------:R-:W-:Y:S02]  /*2baf0*/  HADD2.F32 R129, -RZ, R47.H1_H1 ;  /* 0x3000002fff817230 */ /* 0x000fe40000004100 */
[----:B------:R-:W-:Y:S01]  /*2bb00*/  FFMA.FTZ R128, R128, R163, 1.1641532182693481445e-10 ;  /* 0x2f00000080807423 */ /* 0x000fe200000100a3 */
[----:B------:R-:W-:-:S04]  /*2bb10*/  FMUL.FTZ R131, R131, R165 ;  /* 0x000000a583837220 */ /* 0x000fc80000410000 */
[----:B------:R-:W-:Y:S01]  /*2bb20*/  FSETP.GTU.FTZ.AND P6, PT, R128, R170, PT ;  /* 0x000000aa8000720b */ /* 0x000fe20003fdc000 */
[----:B------:R-:W-:-:S05]  /*2bb30*/  FMUL.FTZ R128, R131, R171 ;  /* 0x000000ab83807220 */ /* 0x000fca0000410000 */
[----:B------:R-:W-:Y:S02]  /*2bb40*/  FSEL R128, R128, RZ, !P6 ;  /* 0x000000ff80807208 */ /* 0x000fe40007000000 */
[----:B------:R-:W-:-:S03]  /*2bb50*/  PLOP3.LUT P6, PT, P6, PT, PT, 0x8, 0x80 ;  /* 0x000000000080781c */ /* 0x000fc600037ce170 */
[----:B------:R-:W-:Y:S01]  /*2bb60*/  FFMA.FTZ R163, R128, R75, R129 ;  /* 0x0000004b80a37223 */ /* 0x000fe20000010081 */
[----:B------:R-:W-:Y:S02]  /*2bb70*/  F2FP.F16.F32.PACK_AB R129, R38, R34 ;  /* 0x000000222681723e */ /* 0x000fe400000000ff */
[----:B------:R-:W-:Y:S02]  /*2bb80*/  F2FP.F16.F32.PACK_AB R128, R33, R19 ;  /* 0x000000132180723e */ /* 0x000fe400000000ff */
[----:B------:R-:W-:Y:S01]  /*2bb90*/  F2FP.F16.F32.PACK_AB R131, R163, R146 ;  /* 0x00000092a383723e */ /* 0x000fe200000000ff */
[----:B------:R-:W-:Y:S06]  /*2bba0*/  BRA `(.L_x_39716) ;  /* 0x0000003000807947 */ /* 0x000fec0003800000 */
.L_x_39675:
        /* <DEDUP_REMOVED lines=16> */
.L_x_39719:
        /* <DEDUP_REMOVED lines=12> */
.L_x_39721:
[----:B------:R-:W-:Y:S05]  /*2bd70*/  BSYNC.RECONVERGENT B2 ;  /* 0x0000000000027941 */ /* 0x000fea0003800200 */
.L_x_39720:
        /* <DEDUP_REMOVED lines=62> */
.L_x_39718:
[----:B------:R-:W-:Y:S05]  /*2c160*/  BSYNC.RECONVERGENT B1 ;  /* 0x0000000000017941 */ /* 0x000fea0003800200 */
.L_x_39717:
[----:B------:R-:W0:Y:S01]  /*2c170*/  LDC R171, c[0x0][0x408] ;  /* 0x00010200ffab7b82 */ /* 0x000e220000000800 */
[----:B------:R-:W-:Y:S01]  /*2c180*/  HFMA2 R163, -RZ, RZ, 0.1171875, 0 ;  /* 0x2f800000ffa37431 */ /* 0x000fe200000001ff */
[----:B------:R-:W-:Y:S01]  /*2c190*/  I2FP.F32.U32 R19, R19 ;  /* 0x0000001300137245 */ /* 0x000fe20000201000 */
[----:B-----5:R-:W-:Y:S01]  /*2c1a0*/  HADD2.F32 R10, -RZ, R128.H0_H0 ;  /* 0x20000080ff0a7230 */ /* 0x020fe20000004100 */
[----:B------:R-:W-:Y:S01]  /*2c1b0*/  LOP3.LUT R6, R6, 0xfffffffd, RZ, 0xc0, !PT ;  /* 0xfffffffd06067812 */ /* 0x000fe200078ec0ff */
[----:B------:R-:W-:Y:S01]  /*2c1c0*/  BSSY.RECONVERGENT B1, `(.L_x_39722) ;  /* 0x0000061000017945 */ /* 0x000fe20003800200 */
[----:B------:R-:W-:Y:S02]  /*2c1d0*/  MOV R33, R8 ;  /* 0x0000000800217202 */ /* 0x000fe40000000f00 */
[----:B------:R-:W1:Y:S01]  /*2c1e0*/  LDC R170, c[0x0][0x404] ;  /* 0x00010100ffaa7b82 */ /* 0x000e620000000800 */
[----:B------:R-:W-:Y:S01]  /*2c1f0*/  FMUL.FTZ R10, R10, R165 ;  /* 0x000000a50a0a7220 */ /* 0x000fe20000410000 */
[----:B------:R-:W-:-:S03]  /*2c200*/  FFMA.FTZ R19, R19, R163, 1.1641532182693481445e-10 ;  /* 0x2f00000013137423 */ /* 0x000fc600000100a3 */
[----:B0-----:R-:W-:Y:S02]  /*2c210*/  FMUL.FTZ R10, R10, R171 ;  /* 0x000000ab0a0a7220 */ /* 0x001fe40000410000 */
        /* <DEDUP_REMOVED lines=16> */
.L_x_39724:
        /* <DEDUP_REMOVED lines=12> */
.L_x_39726:
[----:B------:R-:W-:Y:S05]  /*2c3e0*/  BSYNC.RECONVERGENT B2 ;  /* 0x0000000000027941 */ /* 0x000fea0003800200 */
.L_x_39725:
        /* <DEDUP_REMOVED lines=62> */
.L_x_39723:
[----:B------:R-:W-:Y:S05]  /*2c7d0*/  BSYNC.RECONVERGENT B1 ;  /* 0x0000000000017941 */ /* 0x000fea0003800200 */
.L_x_39722:
[----:B------:R-:W-:Y:S01]  /*2c7e0*/  I2FP.F32.U32 R33, R33 ;  /* 0x0000002100217245 */ /* 0x000fe20000201000 */
[----:B------:R-:W-:Y:S01]  /*2c7f0*/  BSSY.RECONVERGENT B1, `(.L_x_39727) ;  /* 0x0000060000017945 */ /* 0x000fe20003800200 */
[----:B------:R-:W-:Y:S01]  /*2c800*/  ISETP.NE.AND P1, PT, R10, 0x1, PT ;  /* 0x000000010a00780c */ /* 0x000fe20003f25270 */
[----:B------:R-:W-:Y:S02]  /*2c810*/  HFMA2 R38, -RZ, RZ, 0, 1.1920928955078125e-07 ;  /* 0x00000002ff267431 */ /* 0x000fe400000001ff */
[----:B------:R-:W-:Y:S02]  /*2c820*/  IMAD.MOV.U32 R34, RZ, RZ, R8 ;  /* 0x000000ffff227224 */ /* 0x000fe400078e0008 */
        /* <DEDUP_REMOVED lines=17> */
.L_x_39729:
        /* <DEDUP_REMOVED lines=12> */
.L_x_39731:
[----:B------:R-:W-:Y:S05]  /*2ca00*/  BSYNC.RECONVERGENT B2 ;  /* 0x0000000000027941 */ /* 0x000fea0003800200 */
.L_x_39730:
        /* <DEDUP_REMOVED lines=62> */
.L_x_39728:
[----:B------:R-:W-:Y:S05]  /*2cdf0*/  BSYNC.RECONVERGENT B1 ;  /* 0x0000000000017941 */ /* 0x000fea0003800200 */
.L_x_39727:
        /* <DEDUP_REMOVED lines=22> */
.L_x_39734:
        /* <DEDUP_REMOVED lines=12> */
.L_x_39736:
[----:B------:R-:W-:Y:S05]  /*2d020*/  BSYNC.RECONVERGENT B2 ;  /* 0x0000000000027941 */ /* 0x000fea0003800200 */
.L_x_39735:
        /* <DEDUP_REMOVED lines=62> */
.L_x_39733:
[----:B------:R-:W-:Y:S05]  /*2d410*/  BSYNC.RECONVERGENT B1 ;  /* 0x0000000000017941 */ /* 0x000fea0003800200 */
.L_x_39732:
        /* <DEDUP_REMOVED lines=22> */
.L_x_39739:
        /* <DEDUP_REMOVED lines=12> */
.L_x_39741:
[----:B------:R-:W-:Y:S05]  /*2d640*/  BSYNC.RECONVERGENT B2 ;  /* 0x0000000000027941 */ /* 0x000fea0003800200 */
.L_x_39740:
        /* <DEDUP_REMOVED lines=62> */
.L_x_39738:
[----:B------:R-:W-:Y:S05]  /*2da30*/  BSYNC.RECONVERGENT B1 ;  /* 0x0000000000017941 */ /* 0x000fea0003800200 */
.L_x_39737:
        /* <DEDUP_REMOVED lines=22> */
.L_x_39744:
        /* <DEDUP_REMOVED lines=12> */
.L_x_39746:
[----:B------:R-:W-:Y:S05]  /*2dc60*/  BSYNC.RECONVERGENT B2 ;  /* 0x0000000000027941 */ /* 0x000fea0003800200 */
.L_x_39745:
        /* <DEDUP_REMOVED lines=62> */
.L_x_39743:
[----:B------:R-:W-:Y:S05]  /*2e050*/  BSYNC.RECONVERGENT B1 ;  /* 0x0000000000017941 */ /* 0x000fea0003800200 */
.L_x_39742:
        /* <DEDUP_REMOVED lines=23> */
.L_x_39749:
        /* <DEDUP_REMOVED lines=12> */
.L_x_39751:
[----:B------:R-:W-:Y:S05]  /*2e290*/  BSYNC.RECONVERGENT B2 ;  /* 0x0000000000027941 */ /* 0x000fea0003800200 */
.L_x_39750:
        /* <DEDUP_REMOVED lines=62> */
.L_x_39748:
[----:B------:R-:W-:Y:S05]  /*2e680*/  BSYNC.RECONVERGENT B1 ;  /* 0x0000000000017941 */ /* 0x000fea0003800200 */
.L_x_39747:
        /* <DEDUP_REMOVED lines=22> */
.L_x_39754:
        /* <DEDUP_REMOVED lines=15> */
.L_x_39756:
[----:B------:R-:W-:Y:S05]  /*2e8e0*/  BSYNC.RECONVERGENT B2 ;  /* 0x0000000000027941 */ /* 0x000fea0003800200 */
.L_x_39755:
        /* <DEDUP_REMOVED lines=62> */
.L_x_39753:
[----:B------:R-:W-:Y:S05]  /*2ecd0*/  BSYNC.RECONVERGENT B1 ;  /* 0x0000000000017941 */ /* 0x000fea0003800200 */
.L_x_39752:
        /* <DEDUP_REMOVED lines=13> */
.L_x_39716:
        /* <DEDUP_REMOVED lines=21> */
.L_x_39674:
[----:B------:R-:W-:Y:S05]  /*2ef00*/  BSYNC.RECONVERGENT B0 ;  /* 0x0000000000007941 */ /* 0x000fea0003800200 */
.L_x_39673:
        /* <DEDUP_REMOVED lines=30> */
.L_x_39762:
        /* <DEDUP_REMOVED lines=12> */
.L_x_39764:
[----:B------:R-:W-:Y:S05]  /*2f1b0*/  BSYNC.RECONVERGENT B2 ;  /* 0x0000000000027941 */ /* 0x000fea0003800200 */
.L_x_39763:
        /* <DEDUP_REMOVED lines=62> */
.L_x_39761:
[----:B------:R-:W-:Y:S05]  /*2f5a0*/  BSYNC.RECONVERGENT B1 ;  /* 0x0000000000017941 */ /* 0x000fea0003800200 */
.L_x_39760:
        /* <DEDUP_REMOVED lines=28> */
.L_x_39767:
        /* <DEDUP_REMOVED lines=12> */
.L_x_39769:
[----:B------:R-:W-:Y:S05]  /*2f830*/  BSYNC.RECONVERGENT B2 ;  /* 0x0000000000027941 */ /* 0x000fea0003800200 */
.L_x_39768:
        /* <DEDUP_REMOVED lines=62> */
.L_x_39766:
[----:B------:R-:W-:Y:S05]  /*2fc20*/  BSYNC.RECONVERGENT B1 ;  /* 0x0000000000017941 */ /* 0x000fea0003800200 */
.L_x_39765:
        /* <DEDUP_REMOVED lines=23> */
.L_x_39772:
        /* <DEDUP_REMOVED lines=12> */
.L_x_39774:
[----:B------:R-:W-:Y:S05]  /*2fe60*/  BSYNC.RECONVERGENT B2 ;  /* 0x0000000000027941 */ /* 0x000fea0003800200 */
.L_x_39773:
        /* <DEDUP_REMOVED lines=62> */
.L_x_39771:
[----:B------:R-:W-:Y:S05]  /*30250*/  BSYNC.RECONVERGENT B1 ;  /* 0x0000000000017941 */ /* 0x000fea0003800200 */
.L_x_39770:
        /* <DEDUP_REMOVED lines=23> */
.L_x_39777:
        /* <DEDUP_REMOVED lines=12> */
.L_x_39779:
[----:B------:R-:W-:Y:S05]  /*30490*/  BSYNC.RECONVERGENT B2 ;  /* 0x0000000000027941 */ /* 0x000fea0003800200 */
.L_x_39778:
        /* <DEDUP_REMOVED lines=62> */
.L_x_39776:
[----:B------:R-:W-:Y:S05]  /*30880*/  BSYNC.RECONVERGENT B1 ;  /* 0x0000000000017941 */ /* 0x000fea0003800200 */
.L_x_39775:
        /* <DEDUP_REMOVED lines=24> */
.L_x_39782:
        /* <DEDUP_REMOVED lines=12> */
.L_x_39784:
[----:B------:R-:W-:Y:S05]  /*30ad0*/  BSYNC.RECONVERGENT B2 ;  /* 0x0000000000027941 */ /* 0x000fea0003800200 */
.L_x_39783:
        /* <DEDUP_REMOVED lines=62> */
.L_x_39781:
[----:B------:R-:W-:Y:S05]  /*30ec0*/  BSYNC.RECONVERGENT B1 ;  /* 0x0000000000017941 */ /* 0x000fea0003800200 */
.L_x_39780:
        /* <DEDUP_REMOVED lines=24> */
.L_x_39787:
        /* <DEDUP_REMOVED lines=12> */
.L_x_39789:
[----:B------:R-:W-:Y:S05]  /*31110*/  BSYNC.RECONVERGENT B2 ;  /* 0x0000000000027941 */ /* 0x000fea0003800200 */
.L_x_39788:
        /* <DEDUP_REMOVED lines=62> */
.L_x_39786:
[----:B------:R-:W-:Y:S05]  /*31500*/  BSYNC.RECONVERGENT B1 ;  /* 0x0000000000017941 */ /* 0x000fea0003800200 */
.L_x_39785:
        /* <DEDUP_REMOVED lines=24> */
.L_x_39792:
        /* <DEDUP_REMOVED lines=12> */
.L_x_39794:
[----:B------:R-:W-:Y:S05]  /*31750*/  BSYNC.RECONVERGENT B2 ;  /* 0x0000000000027941 */ /* 0x000fea0003800200 */
.L_x_39793:
        /* <DEDUP_REMOVED lines=62> */
.L_x_39791:
[----:B------:R-:W-:Y:S05]  /*31b40*/  BSYNC.RECONVERGENT B1 ;  /* 0x0000000000017941 */ /* 0x000fea0003800200 */
.L_x_39790:
        /* <DEDUP_REMOVED lines=24> */
.L_x_39797:
        /* <DEDUP_REMOVED lines=15> */
.L_x_39799:
[----:B------:R-:W-:Y:S05]  /*31dc0*/  BSYNC.RECONVERGENT B2 ;  /* 0x0000000000027941 */ /* 0x000fea0003800200 */
.L_x_39798:
        /* <DEDUP_REMOVED lines=62> */
.L_x_39796:
[----:B------:R-:W-:Y:S05]  /*321b0*/  BSYNC.RECONVERGENT B1 ;  /* 0x0000000000017941 */ /* 0x000fea0003800200 */
.L_x_39795:
        /* <DEDUP_REMOVED lines=17> */
.L_x_39759:
        /* <DEDUP_REMOVED lines=16> */
.L_x_39803:
        /* <DEDUP_REMOVED lines=12> */
.L_x_39805:
[----:B------:R-:W-:Y:S05]  /*32490*/  BSYNC.RECONVERGENT B2 ;  /* 0x0000000000027941 */ /* 0x000fea0003800200 */
.L_x_39804:
        /* <DEDUP_REMOVED lines=62> */
.L_x_39802:
[----:B------:R-:W-:Y:S05]  /*32880*/  BSYNC.RECONVERGENT B1 ;  /* 0x0000000000017941 */ /* 0x000fea0003800200 */
.L_x_39801:
        /* <DEDUP_REMOVED lines=27> */
.L_x_39808:
        /* <DEDUP_REMOVED lines=12> */
.L_x_39810:
[----:B------:R-:W-:Y:S05]  /*32b00*/  BSYNC.RECONVERGENT B2 ;  /* 0x0000000000027941 */ /* 0x000fea0003800200 */
.L_x_39809:
        /* <DEDUP_REMOVED lines=62> */
.L_x_39807:
[----:B------:R-:W-:Y:S05]  /*32ef0*/  BSYNC.RECONVERGENT B1 ;  /* 0x0000000000017941 */ /* 0x000fea0003800200 */
.L_x_39806:
        /* <DEDUP_REMOVED lines=22> */
.L_x_39813:
        /* <DEDUP_REMOVED lines=12> */
.L_x_39815:
[----:B------:R-:W-:Y:S05]  /*33120*/  BSYNC.RECONVERGENT B2 ;  /* 0x0000000000027941 */ /* 0x000fea0003800200 */
.L_x_39814:
        /* <DEDUP_REMOVED lines=62> */
.L_x_39812:
[----:B------:R-:W-:Y:S05]  /*33510*/  BSYNC.RECONVERGENT B1 ;  /* 0x0000000000017941 */ /* 0x000fea0003800200 */
.L_x_39811:
        /* <DEDUP_REMOVED lines=22> */
.L_x_39818:
        /* <DEDUP_REMOVED lines=12> */
.L_x_39820:
[----:B------:R-:W-:Y:S05]  /*33740*/  BSYNC.RECONVERGENT B2 ;  /* 0x0000000000027941 */ /* 0x000fea0003800200 */
.L_x_39819:
        /* <DEDUP_REMOVED lines=62> */
.L_x_39817:
[----:B------:R-:W-:Y:S05]  /*33b30*/  BSYNC.RECONVERGENT B1 ;  /* 0x0000000000017941 */ /* 0x000fea0003800200 */
.L_x_39816:
        /* <DEDUP_REMOVED lines=22> */
.L_x_39823:
        /* <DEDUP_REMOVED lines=12> */
.L_x_39825:
[----:B------:R-:W-:Y:S05]  /*33d60*/  BSYNC.RECONVERGENT B2 ;  /* 0x0000000000027941 */ /* 0x000fea0003800200 */
.L_x_39824:
        /* <DEDUP_REMOVED lines=62> */
.L_x_39822:
[----:B------:R-:W-:Y:S05]  /*34150*/  BSYNC.RECONVERGENT B1 ;  /* 0x0000000000017941 */ /* 0x000fea0003800200 */
.L_x_39821:
        /* <DEDUP_REMOVED lines=22> */
.L_x_39828:
        /* <DEDUP_REMOVED lines=12> */
.L_x_39830:
[----:B------:R-:W-:Y:S05]  /*34380*/  BSYNC.RECONVERGENT B2 ;  /* 0x0000000000027941 */ /* 0x000fea0003800200 */
.L_x_39829:
        /* <DEDUP_REMOVED lines=62> */
.L_x_39827:
[----:B------:R-:W-:Y:S05]  /*34770*/  BSYNC.RECONVERGENT B1 ;  /* 0x0000000000017941 */ /* 0x000fea0003800200 */
.L_x_39826:
        /* <DEDUP_REMOVED lines=23> */
.L_x_39833:
        /* <DEDUP_REMOVED lines=12> */
.L_x_39835:
[----:B------:R-:W-:Y:S05]  /*349b0*/  BSYNC.RECONVERGENT B2 ;  /* 0x0000000000027941 */ /* 0x000fea0003800200 */
.L_x_39834:
        /* <DEDUP_REMOVED lines=62> */
.L_x_39832:
[----:B------:R-:W-:Y:S05]  /*34da0*/  BSYNC.RECONVERGENT B1 ;  /* 0x0000000000017941 */ /* 0x000fea0003800200 */
.L_x_39831:
        /* <DEDUP_REMOVED lines=22> */
.L_x_39838:
        /* <DEDUP_REMOVED lines=15> */
.L_x_39840:
[----:B------:R-:W-:Y:S05]  /*35000*/  BSYNC.RECONVERGENT B2 ;  /* 0x0000000000027941 */ /* 0x000fea0003800200 */
.L_x_39839:
        /* <DEDUP_REMOVED lines=62> */
.L_x_39837:
[----:B------:R-:W-:Y:S05]  /*353f0*/  BSYNC.RECONVERGENT B1 ;  /* 0x0000000000017941 */ /* 0x000fea0003800200 */
.L_x_39836:
        /* <DEDUP_REMOVED lines=13> */
.L_x_39800:
        /* <DEDUP_REMOVED lines=20> */
.L_x_39758:
[----:B------:R-:W-:Y:S05]  /*35610*/  BSYNC.RECONVERGENT B0 ;  /* 0x0000000000007941 */ /* 0x000fea0003800200 */
.L_x_39757:
[----:B01234-:R-:W-:Y:S01]  /*35620*/  FADD.FTZ R128, RZ, R5 ;  /* 0x00000005ff807221 */ /* 0x01ffe20000010000 */
[----:B------:R-:W-:Y:S01]  /*35630*/  LOP3.LUT P0, RZ, R6, 0x10, RZ, 0xc0, !PT ;  /* 0x0000001006ff7812 */ /* 0x000fe2000780c0ff */
[----:B------:R-:W0:Y:S01]  /*35640*/  S2R R169, SR_TID.X ;  /* 0x0000000000a97919 */ /* 0x000e220000002100 */
        /* <DEDUP_REMOVED lines=230> */
.L_x_39870:
        /* <DEDUP_REMOVED lines=60> */
.L_x_39843:
[----:B------:R-:W-:Y:S05]  /*36870*/  BSYNC.RECONVERGENT B0 ;  /* 0x0000000000007941 */ /* 0x000fea0003800200 */
.L_x_39842:
[----:B------:R-:W-:Y:S01]  /*36880*/  LOP3.LUT P0, RZ, R6, 0x200, RZ, 0xc0, !PT ;  /* 0x0000020006ff7812 */ /* 0x000fe2000780c0ff */
[----:B------:R-:W-:-:S12]  /*36890*/  BSSY.RECONVERGENT B0, `(.L_x_39844) ;  /* 0x000002c000007945 */ /* 0x000fd80003800200 */
[----:B------:R-:W-:Y:S05]  /*368a0*/  @!P0 BRA `(.L_x_39845) ;  /* 0x0000000000a88947 */ /* 0x000fea0003800000 */
[----:B-----5:R2:W-:Y:S04]  /*368b0*/  STL [R1+0x80], R0 ;  /* 0x0000800001007387 */ /* 0x0205e80000100800 */
        /* <DEDUP_REMOVED lines=40> */
[----:B------:R-:W-:-:S07]  /*36b40*/  VIADD R7, R7, 0x20 ;  /* 0x0000002007077836 */ /* 0x000fce0000000000 */
.L_x_39845:
[----:B------:R-:W-:Y:S05]  /*36b50*/  BSYNC.RECONVERGENT B0 ;  /* 0x0000000000007941 */ /* 0x000fea0003800200 */
.L_x_39844:
[----:B------:R-:W-:Y:S01]  /*36b60*/  LOP3.LUT P0, RZ, R6, 0x100, RZ, 0xc0, !PT ;  /* 0x0000010006ff7812 */ /* 0x000fe2000780c0ff */
[----:B------:R-:W-:-:S12]  /*36b70*/  BSSY.RECONVERGENT B0, `(.L_x_39846) ;  /* 0x000002c000007945 */ /* 0x000fd80003800200 */
[----:B------:R-:W-:Y:S05]  /*36b80*/  @!P0 BRA `(.L_x_39847) ;  /* 0x0000000000a88947 */ /* 0x000fea0003800000 */
[----:B-----5:R3:W-:Y:S04]  /*36b90*/  STL [R1+0x80], R0 ;  /* 0x0000800001007387 */ /* 0x0207e80000100800 */
        /* <DEDUP_REMOVED lines=41> */
.L_x_39847:
[----:B------:R-:W-:Y:S05]  /*36e30*/  BSYNC.RECONVERGENT B0 ;  /* 0x0000000000007941 */ /* 0x000fea0003800200 */
.L_x_39846:
[----:B------:R-:W-:Y:S01]  /*36e40*/  LOP3.LUT P0, RZ, R6, 0x80, RZ, 0xc0, !PT ;  /* 0x0000008006ff7812 */ /* 0x000fe2000780c0ff */
[----:B------:R-:W-:-:S12]  /*36e50*/  BSSY.RECONVERGENT B0, `(.L_x_39848) ;  /* 0x000002c000007945 */ /* 0x000fd80003800200 */
[----:B------:R-:W-:Y:S05]  /*36e60*/  @!P0 BRA `(.L_x_39849) ;  /* 0x0000000000a88947 */ /* 0x000fea0003800000 */
[----:B-----5:R4:W-:Y:S04]  /*36e70*/  STL [R1+0x80], R0 ;  /* 0x0000800001007387 */ /* 0x0209e80000100800 */
        /* <DEDUP_REMOVED lines=41> */
.L_x_39849:
[----:B------:R-:W-:Y:S05]  /*37110*/  BSYNC.RECONVERGENT B0 ;  /* 0x0000000000007941 */ /* 0x000fea0003800200 */
.L_x_39848:
[----:B------:R-:W-:Y:S01]  /*37120*/  LOP3.LUT P0, RZ, R6, 0x40, RZ, 0xc0, !PT ;  /* 0x0000004006ff7812 */ /* 0x000fe2000780c0ff */
[----:B------:R-:W-:-:S12]  /*37130*/  BSSY.RECONVERGENT B0, `(.L_x_39850) ;  /* 0x0000022000007945 */ /* 0x000fd80003800200 */
[----:B------:R-:W-:Y:S05]  /*37140*/  @!P0 BRA `(.L_x_39851) ;  /* 0x0000000000808947 */ /* 0x000fea0003800000 */
[--C-:B012345:R-:W-:Y:S01]  /*37150*/  FADD.FTZ R129, R0, -R169.reuse ;  /* 0x800000a900817221 */ /* 0x13ffe20000010000 */
        /* <DEDUP_REMOVED lines=31> */
.L_x_39851:
[----:B------:R-:W-:Y:S05]  /*37350*/  BSYNC.RECONVERGENT B0 ;  /* 0x0000000000007941 */ /* 0x000fea0003800200 */
.L_x_39850:
        /* <DEDUP_REMOVED lines=32> */
[----:B0-----:R-:W-:-:S04]  /*37560*/  IMAD.WIDE.U32 R166, R7, 0x10, R166 ;  /* 0x0000001007a67825 */ /* 0x001fc800078e00a6 */
[----:B------:R-:W-:Y:S01]  /*37570*/  VIADD R7, R7, 0x20 ;  /* 0x0000002007077836 */ /* 0x000fe20000000000 */
[----:B------:R0:W-:Y:S06]  /*37580*/  STG.E.128 desc[UR6][R166.64], R128 ;  /* 0x00000080a6007986 */ /* 0x0001ec000c101d06 */
.L_x_39853:
[----:B------:R-:W-:Y:S05]  /*37590*/  BSYNC.RECONVERGENT B0 ;  /* 0x0000000000007941 */ /* 0x000fea0003800200 */
.L_x_39852:
        /* <DEDUP_REMOVED lines=35> */
.L_x_39855:
[----:B------:R-:W-:Y:S05]  /*377d0*/  BSYNC.RECONVERGENT B0 ;  /* 0x0000000000007941 */ /* 0x000fea0003800200 */
.L_x_39854:
        /* <DEDUP_REMOVED lines=21> */
[----:B------:R-:W-:Y:S01]  /*37930*/  F2FP.F16.F32.PACK_AB R131, R131, R130 ;  /* 0x000000828383723e */ /* 0x000fe200000000ff */
[--C-:B------:R-:W-:Y:S01]  /*37940*/  FADD.FTZ R171, R36, -R169.reuse ;  /* 0x800000a924ab7221 */ /* 0x100fe20000010000 */
[----:B------:R-:W-:Y:S01]  /*37950*/  F2FP.F16.F32.PACK_AB R130, R129, R128 ;  /* 0x000000808182723e */ /* 0x000fe200000000ff */
[----:B------:R-:W-:Y:S01]  /*37960*/  FADD.FTZ R170, R142, -R169 ;  /* 0x800000a98eaa7221 */ /* 0x000fe20000010000 */
[----:B------:R-:W-:Y:S01]  /*37970*/  F2FP.F16.F32.PACK_AB R128, R167, R166 ;  /* 0x000000a6a780723e */ /* 0x000fe200000000ff */
[C---:B------:R-:W-:Y:S01]  /*37980*/  FMUL.FTZ R169, R165.reuse, R171 ;  /* 0x000000aba5a97220 */ /* 0x040fe20000410000 */
[----:B------:R-:W0:Y:S01]  /*37990*/  LDC.64 R166, c[0x0][0x428] ;  /* 0x00010a00ffa67b82 */ /* 0x000e220000000a00 */
[----:B------:R-:W-:-:S02]  /*379a0*/  FMUL.FTZ R170, R165, R170 ;  /* 0x000000aaa5aa7220 */ /* 0x000fc40000410000 */
[----:B------:R-:W-:Y:S02]  /*379b0*/  FFMA.FTZ R165, R169, R70, R62 ;  /* 0x00000046a9a57223 */ /* 0x000fe4000001003e */
[----:B------:R-:W-:-:S05]  /*379c0*/  FFMA.FTZ R170, R170, R71, R63 ;  /* 0x00000047aaaa7223 */ /* 0x000fca000001003f */
[----:B------:R-:W-:Y:S01]  /*379d0*/  F2FP.F16.F32.PACK_AB R129, R170, R165 ;  /* 0x000000a5aa81723e */ /* 0x000fe200000000ff */
[----:B0-----:R-:W-:-:S05]  /*379e0*/  IMAD.WIDE.U32 R166, R7, 0x10, R166 ;  /* 0x0000001007a67825 */ /* 0x001fca00078e00a6 */
[----:B------:R0:W-:Y:S02]  /*379f0*/  STG.E.128 desc[UR6][R166.64], R128 ;  /* 0x00000080a6007986 */ /* 0x0001e4000c101d06 */
.L_x_39857:
[----:B------:R-:W-:Y:S05]  /*37a00*/  BSYNC.RECONVERGENT B0 ;  /* 0x0000000000007941 */ /* 0x000fea0003800200 */
.L_x_39856:
[----:B01234-:R-:W0:Y:S02]  /*37a10*/  LDC.64 R128, c[0x0][0x380] ;  /* 0x0000e000ff807b82 */ /* 0x01fe240000000a00 */
[----:B0-----:R-:W-:-:S05]  /*37a20*/  IMAD R15, R128, 0x4, R15 ;  /* 0x00000004800f7824 */ /* 0x001fca00078e020f */
[----:B------:R-:W-:-:S13]  /*37a30*/  ISETP.GE.AND P0, PT, R15, R129, PT ;  /* 0x000000810f00720c */ /* 0x000fda0003f06270 */
[----:B------:R-:W-:Y:S05]  /*37a40*/  @!P0 BRA `(.L_x_39858) ;  /* 0xfffffca000848947 */ /* 0x000fea000383ffff */
[----:B------:R-:W-:Y:S05]  /*37a50*/  EXIT ;  /* 0x000000000000794d */ /* 0x000fea0003800000 */
.L_x_39841:
        /* <DEDUP_REMOVED lines=8> */
.L_x_39860:
[----:B------:R-:W-:Y:S05]  /*37ae0*/  BSYNC B0 ;  /* 0x0000000000007941 */ /* 0x000fea0003800000 */
.L_x_39859:
        /* <DEDUP_REMOVED lines=9> */
.L_x_39861:
[----:B------:R-:W-:Y:S02]  /*37b80*/  IMAD.MOV.U32 R130, RZ, RZ, 0x4 ;  /* 0x00000004ff827424 */ /* 0x000fe400078e00ff */
[----:B------:R-:W-:Y:S01]  /*37b90*/  FADD.FTZ R131, R131, R128 ;  /* 0x0000008083837221 */ /* 0x000fe20000010000 */
[----:B------:R-:W-:-:S04]  /*37ba0*/  MOV R128, 0xffffffff ;  /* 0xffffffff00807802 */ /* 0x000fc80000000f00 */
[----:B------:R-:W-:-:S07]  /*37bb0*/  MOV R167, R131 ;  /* 0x0000008300a77202 */ /* 0x000fce0000000f00 */
[----:B------:R-:W-:Y:S05]  /*37bc0*/  WARPSYNC.COLLECTIVE R128, `(.L_x_39862) ;  /* 0x0000000080087348 */ /* 0x000fea0003c00000 */
[----:B------:R0:W1:Y:S02]  /*37bd0*/  SHFL.BFLY P6, R128, R167, R130, R129 ;  /* 0x0c000082a7807389 */ /* 0x00006400000c0081 */
[----:B01----:R-:W-:Y:S05]  /*37be0*/  ENDCOLLECTIVE ;  /* 0x000000000000791b */ /* 0x003fea0003800000 */
.L_x_39862:
[----:B------:R-:W-:Y:S02]  /*37bf0*/  HFMA2 R130, -RZ, RZ, 0, 4.76837158203125e-07 ;  /* 0x00000008ff827431 */ /* 0x000fe400000001ff */
[----:B------:R-:W-:Y:S01]  /*37c00*/  FADD.FTZ R131, R131, R128 ;  /* 0x0000008083837221 */ /* 0x000fe20000010000 */
[----:B------:R-:W-:-:S03]  /*37c10*/  IMAD.MOV.U32 R128, RZ, RZ, -0x1 ;  /* 0xffffffffff807424 */ /* 0x000fc600078e00ff */
[----:B------:R-:W-:-:S07]  /*37c20*/  IMAD.MOV.U32 R167, RZ, RZ, R131 ;  /* 0x000000ffffa77224 */ /* 0x000fce00078e0083 */
[----:B------:R-:W-:Y:S05]  /*37c30*/  WARPSYNC.COLLECTIVE R128, `(.L_x_39863) ;  /* 0x0000000080087348 */ /* 0x000fea0003c00000 */
[----:B------:R0:W1:Y:S02]  /*37c40*/  SHFL.BFLY P6, R128, R167, R130, R129 ;  /* 0x0c000082a7807389 */ /* 0x00006400000c0081 */
[----:B01----:R-:W-:Y:S05]  /*37c50*/  ENDCOLLECTIVE ;  /* 0x000000000000791b */ /* 0x003fea0003800000 */
.L_x_39863:
[----:B------:R-:W-:Y:S02]  /*37c60*/  IMAD.MOV.U32 R130, RZ, RZ, 0x10 ;  /* 0x00000010ff827424 */ /* 0x000fe400078e00ff */
[----:B------:R-:W-:Y:S01]  /*37c70*/  FADD.FTZ R131, R131, R128 ;  /* 0x0000008083837221 */ /* 0x000fe20000010000 */
[----:B------:R-:W-:-:S04]  /*37c80*/  MOV R128, 0xffffffff ;  /* 0xffffffff00807802 */ /* 0x000fc80000000f00 */
[----:B------:R-:W-:-:S07]  /*37c90*/  MOV R167, R131 ;  /* 0x0000008300a77202 */ /* 0x000fce0000000f00 */
[----:B------:R-:W-:Y:S05]  /*37ca0*/  WARPSYNC.COLLECTIVE R128, `(.L_x_39864) ;  /* 0x0000000080087348 */ /* 0x000fea0003c00000 */
[----:B------:R0:W1:Y:S02]  /*37cb0*/  SHFL.BFLY P6, R128, R167, R130, R129 ;  /* 0x0c000082a7807389 */ /* 0x00006400000c0081 */
[----:B01----:R-:W-:Y:S05]  /*37cc0*/  ENDCOLLECTIVE ;  /* 0x000000000000791b */ /* 0x003fea0003800000 */
.L_x_39864:
        /* <DEDUP_REMOVED lines=140> */
.L_x_39865:
[----:B------:R-:W-:Y:S02]  /*38590*/  HFMA2 R130, -RZ, RZ, 0, 1.1920928955078125e-07 ;  /* 0x00000002ff827431 */ /* 0x000fe400000001ff */
[----:B------:R-:W-:Y:S01]  /*385a0*/  FADD.FTZ R165, R165, R128 ;  /* 0x00000080a5a57221 */ /* 0x000fe20000010000 */
[----:B------:R-:W-:-:S03]  /*385b0*/  IMAD.MOV.U32 R128, RZ, RZ, -0x1 ;  /* 0xffffffffff807424 */ /* 0x000fc600078e00ff */
[----:B------:R-:W-:-:S07]  /*385c0*/  IMAD.MOV.U32 R167, RZ, RZ, R165 ;  /* 0x000000ffffa77224 */ /* 0x000fce00078e00a5 */
[----:B------:R-:W-:Y:S05]  /*385d0*/  WARPSYNC.COLLECTIVE R128, `(.L_x_39866) ;  /* 0x0000000080087348 */ /* 0x000fea0003c00000 */
[----:B------:R0:W1:Y:S02]  /*385e0*/  SHFL.BFLY P6, R128, R167, R130, R129 ;  /* 0x0c000082a7807389 */ /* 0x00006400000c0081 */
[----:B01----:R-:W-:Y:S05]  /*385f0*/  ENDCOLLECTIVE ;  /* 0x000000000000791b */ /* 0x003fea0003800000 */
.L_x_39866:
[----:B------:R-:W-:Y:S02]  /*38600*/  IMAD.MOV.U32 R130, RZ, RZ, 0x4 ;  /* 0x00000004ff827424 */ /* 0x000fe400078e00ff */
[----:B------:R-:W-:Y:S01]  /*38610*/  FADD.FTZ R165, R165, R128 ;  /* 0x00000080a5a57221 */ /* 0x000fe20000010000 */
[----:B------:R-:W-:-:S04]  /*38620*/  MOV R128, 0xffffffff ;  /* 0xffffffff00807802 */ /* 0x000fc80000000f00 */
[----:B------:R-:W-:-:S07]  /*38630*/  MOV R167, R165 ;  /* 0x000000a500a77202 */ /* 0x000fce0000000f00 */
[----:B------:R-:W-:Y:S05]  /*38640*/  WARPSYNC.COLLECTIVE R128, `(.L_x_39867) ;  /* 0x0000000080087348 */ /* 0x000fea0003c00000 */
[----:B------:R0:W1:Y:S02]  /*38650*/  SHFL.BFLY P6, R128, R167, R130, R129 ;  /* 0x0c000082a7807389 */ /* 0x00006400000c0081 */
[----:B01----:R-:W-:Y:S05]  /*38660*/  ENDCOLLECTIVE ;  /* 0x000000000000791b */ /* 0x003fea0003800000 */
.L_x_39867:
[----:B------:R-:W-:Y:S02]  /*38670*/  HFMA2 R130, -RZ, RZ, 0, 4.76837158203125e-07 ;  /* 0x00000008ff827431 */ /* 0x000fe400000001ff */
[----:B------:R-:W-:Y:S01]  /*38680*/  FADD.FTZ R165, R165, R128 ;  /* 0x00000080a5a57221 */ /* 0x000fe20000010000 */
[----:B------:R-:W-:-:S03]  /*38690*/  IMAD.MOV.U32 R128, RZ, RZ, -0x1 ;  /* 0xffffffffff807424 */ /* 0x000fc600078e00ff */
[----:B------:R-:W-:-:S07]  /*386a0*/  IMAD.MOV.U32 R167, RZ, RZ, R165 ;  /* 0x000000ffffa77224 */ /* 0x000fce00078e00a5 */
[----:B------:R-:W-:Y:S05]  /*386b0*/  WARPSYNC.COLLECTIVE R128, `(.L_x_39868) ;  /* 0x0000000080087348 */ /* 0x000fea0003c00000 */
[----:B------:R0:W1:Y:S02]  /*386c0*/  SHFL.BFLY P6, R128, R167, R130, R129 ;  /* 0x0c000082a7807389 */ /* 0x00006400000c0081 */
[----:B01----:R-:W-:Y:S05]  /*386d0*/  ENDCOLLECTIVE ;  /* 0x000000000000791b */ /* 0x003fea0003800000 */
.L_x_39868:
[----:B------:R-:W-:Y:S02]  /*386e0*/  IMAD.MOV.U32 R130, RZ, RZ, 0x10 ;  /* 0x00000010ff827424 */ /* 0x000fe400078e00ff */
[----:B------:R-:W-:Y:S01]  /*386f0*/  FADD.FTZ R165, R165, R128 ;  /* 0x00000080a5a57221 */ /* 0x000fe20000010000 */
[----:B------:R-:W-:-:S04]  /*38700*/  MOV R128, 0xffffffff ;  /* 0xffffffff00807802 */ /* 0x000fc80000000f00 */
[----:B------:R-:W-:-:S07]  /*38710*/  MOV R167, R165 ;  /* 0x000000a500a77202 */ /* 0x000fce0000000f00 */
[----:B------:R-:W-:Y:S05]  /*38720*/  WARPSYNC.COLLECTIVE R128, `(.L_x_39869) ;  /* 0x0000000080087348 */ /* 0x000fea0003c00000 */
[----:B------:R0:W1:Y:S02]  /*38730*/  SHFL.BFLY P6, R128, R167, R130, R129 ;  /* 0x0c000082a7807389 */ /* 0x00006400000c0081 */
[----:B01----:R-:W-:Y:S05]  /*38740*/  ENDCOLLECTIVE ;  /* 0x000000000000791b */ /* 0x003fea0003800000 */
.L_x_39869:
[----:B------:R-:W-:Y:S05]  /*38750*/  BRA `(.L_x_39870) ;  /* 0xffffffdc00547947 */ /* 0x000fea000383ffff */
.L_x_39871:
        /* <DEDUP_REMOVED lines=10> */
.L_x_71512:


//--------------------- .text._ZN10layer_norm13ln_fwd_kernelINS_13Kernel_traitsIf6__halfS2_S2_fjLj2048ELj1ELj4ELj1ELj16ENS_18Kernel_traits_baseILj2048EfS2_S2_S2_fjLj128EEEEELb1ELb1ELb0ELb1EEEvNS_9FwdParamsE --------------------------
	.section	.text._ZN10layer_norm13ln_fwd_kernelINS_13Kernel_traitsIf6__halfS2_S2_fjLj2048ELj1ELj4ELj1ELj16ENS_18Kernel_traits_baseILj2048EfS2_S2_S2_fjLj128EEEEELb1ELb1ELb0ELb1EEEvNS_9FwdParamsE,"ax",@progbits
	.align	128
        .global         _ZN10layer_norm13ln_fwd_kernelINS_13Kernel_traitsIf6__halfS2_S2_fjLj2048ELj1ELj4ELj1ELj16ENS_18Kernel_traits_baseILj2048EfS2_S2_S2_fjLj128EEEEELb1ELb1ELb0ELb1EEEvNS_9FwdParamsE
        .type           _ZN10layer_norm13ln_fwd_kernelINS_13Kernel_traitsIf6__halfS2_S2_fjLj2048ELj1ELj4ELj1ELj16ENS_18Kernel_traits_baseILj2048EfS2_S2_S2_fjLj128EEEEELb1ELb1ELb0ELb1EEEvNS_9FwdParamsE,@function
        .size           _ZN10layer_norm13ln_fwd_kernelINS_13Kernel_traitsIf6__halfS2_S2_fjLj2048ELj1ELj4ELj1ELj16ENS_18Kernel_traits_baseILj2048EfS2_S2_S2_fjLj128EEEEELb1ELb1ELb0ELb1EEEvNS_9FwdParamsE,(.L_x_71513 - _ZN10layer_norm13ln_fwd_kernelINS_13Kernel_traitsIf6__halfS2_S2_fjLj2048ELj1ELj4ELj1ELj16ENS_18Kernel_traits_baseILj2048EfS2_S2_S2_fjLj128EEEEELb1ELb1ELb0ELb1EEEvNS_9FwdParamsE)
        .other          _ZN10layer_norm13ln_fwd_kernelINS_13Kernel_traitsIf6__halfS2_S2_fjLj2048ELj1ELj4ELj1ELj16ENS_18Kernel_traits_baseILj2048EfS2_S2_S2_fjLj128EEEEELb1ELb1ELb0ELb1EEEvNS_9FwdParamsE,@"STO_CUDA_ENTRY STV_DEFAULT"
_ZN10layer_norm13ln_fwd_kernelINS_13Kernel_traitsIf6__halfS2_S2_fjLj2048ELj1ELj4ELj1ELj16ENS_18Kernel_traits_baseILj2048EfS2_S2_S2_fjLj128EEEEELb1ELb1ELb0ELb1EEEvNS_9FwdParamsE:
.text._ZN10layer_norm13ln_fwd_kernelINS_13Kernel_traitsIf6__halfS2_S2_fjLj2048ELj1ELj4ELj1ELj16ENS_18Kernel_traits_baseILj2048EfS2_S2_S2_fjLj128EEEEELb1ELb1ELb0ELb1EEEvNS_9FwdParamsE:
        /* <DEDUP_REMOVED lines=94> */
[----:B-1----:R0:W5:Y:S04]  /*05e0*/  LDG.E.128 R56, desc[UR6][R10.64+0x1c00] ;  /* 0x001c00060a387981 */ /* 0x002168000c1e1d00 */
[----:B---3--:R0:W5:Y:S04]  /*05f0*/  LDG.E.128 R52, desc[UR6][R10.64+0x1c10] ;  /* 0x001c10060a347981 */ /* 0x008168000c1e1d00 */
        /* <DEDUP_REMOVED lines=21> */
.L_x_39872:
        /* <DEDUP_REMOVED lines=92> */
.L_x_39873:
        /* <DEDUP_REMOVED lines=87> */
.L_x_40530:
        /* <DEDUP_REMOVED lines=35> */
[----:B------:R-:W-:Y:S01]  /*14b0*/  VIADD R33, R33, 0xdb3d7428 ;  /* 0xdb3d742821217836 */ /* 0x000fe20000000000 */
[----:B------:R-:W-:Y:S01]  /*14c0*/  IADD3 R43, PT, PT, R43, -0x255992d5, RZ ;  /* 0xdaa66d2b2b2b7810 */ /* 0x000fe20007ffe0ff */
[----:B------:R-:W-:-:S02]  /*14d0*/  VIADD R35, R35, 0xf1bbcdc8 ;  /* 0xf1bbcdc823237836 */ /* 0x000fc40000000000 */
[----:B------:R-:W-:Y:S02]  /*14e0*/  VIADD R36, R36, 0x8ff34781 ;  /* 0x8ff3478124247836 */ /* 0x000fe40000000000 */
[----:B------:R-:W-:Y:S02]  /*14f0*/  VIADD R38, R38, 0x1715609d ;  /* 0x1715609d26267836 */ /* 0x000fe40000000000 */
[----:B------:R-:W-:Y:S02]  /*1500*/  VIADD R39, R39, 0x9e3779b9 ;  /* 0x9e3779b927277836 */ /* 0x000fe40000000000 */
[----:B------:R-:W-:Y:S02]  /*1510*/  VIADD R41, R41, 0xbb67ae85 ;  /* 0xbb67ae8529297836 */ /* 0x000fe40000000000 */
[----:B------:R-:W-:Y:S02]  /*1520*/  VIADD R42, R42, 0x1fd5c5a3 ;  /* 0x1fd5c5a32a2a7836 */ /* 0x000fe40000000000 */
[----:B---3--:R-:W-:Y:S01]  /*1530*/  @P1 HADD2.F32 R32, -RZ, R12.H0_H0 ;  /* 0x2000000cff201230 */ /* 0x008fe20000004100 */
        /* <DEDUP_REMOVED lines=15> */
.L_x_71352:
[----:B------:R-:W-:Y:S05]  /*1630*/  BRX R12 -0x1640                                        (*"BRANCH_TARGETS .L_x_71353,.L_x_71354,.L_x_71355"*) ;  /* 0xffffffe80c707949 */ /* 0x000fea000383ffff */
.L_x_71355:
[----:B------:R-:W-:Y:S01]  /*1640*/  IADD3 R15, PT, PT, R160, 0x1, RZ ;  /* 0x00000001a00f7810 */ /* 0x000fe20007ffe0ff */
[----:B------:R-:W-:Y:S02]  /*1650*/  IMAD.MOV.U32 R14, RZ, RZ, R154 ;  /* 0x000000ffff0e7224 */ /* 0x000fe400078e009a */
[----:B------:R-:W-:Y:S01]  /*1660*/  IMAD.MOV.U32 R7, RZ, RZ, R159 ;  /* 0x000000ffff077224 */ /* 0x000fe200078e009f */
[----:B------:R-:W-:Y:S06]  /*1670*/  BRA `(.L_x_39876) ;  /* 0x0000000400087947 */ /* 0x000fec0003800000 */
.L_x_71353:
[----:B------:R-:W-:Y:S01]  /*1680*/  MOV R14, R154 ;  /* 0x0000009a000e7202 */ /* 0x000fe20000000f00 */
[----:B------:R-:W-:Y:S02]  /*1690*/  IMAD.MOV.U32 R15, RZ, RZ, 0x3 ;  /* 0x00000003ff0f7424 */ /* 0x000fe400078e00ff */
[----:B------:R-:W-:Y:S01]  /*16a0*/  IMAD.MOV.U32 R7, RZ, RZ, R162 ;  /* 0x000000ffff077224 */ /* 0x000fe200078e00a2 */
[----:B------:R-:W-:Y:S06]  /*16b0*/  BRA `(.L_x_39876) ;  /* 0x0000000000f87947 */ /* 0x000fec0003800000 */
.L_x_71354:
        /* <DEDUP_REMOVED lines=13> */
.L_x_39878:
[----:B------:R-:W-:Y:S05]  /*1790*/  BSYNC.RECONVERGENT B1 ;  /* 0x0000000000017941 */ /* 0x000fea0003800200 */
.L_x_39877:
        /* <DEDUP_REMOVED lines=47> */
[----:B------:R-:W-:-:S07]  /*1a90*/  IMAD.MOV.U32 R15, RZ, RZ, RZ ;  /* 0x000000ffff0f7224 */ /* 0x000fce00078e00ff */
.L_x_39876:
[----:B------:R-:W-:Y:S05]  /*1aa0*/  BSYNC.RECONVERGENT B0 ;  /* 0x0000000000007941 */ /* 0x000fea0003800200 */
.L_x_39875:
[----:B------:R-:W-:Y:S01]  /*1ab0*/  I2FP.F32.U32 R12, R7 ;  /* 0x00000007000c7245 */ /* 0x000fe20000201000 */
[----:B-----5:R-:W-:Y:S01]  /*1ac0*/  HADD2.F32 R7, -RZ, R8.H0_H0 ;  /* 0x20000008ff077230 */ /* 0x020fe20000004100 */
[----:B------:R-:W-:Y:S01]  /*1ad0*/  MOV R44, UR11 ;  /* 0x0000000b002c7c02 */ /* 0x000fe20008000f00 */
[----:B------:R-:W-:Y:S01]  /*1ae0*/  IMAD.U32 R45, RZ, RZ, UR10 ;  /* 0x0000000aff2d7e24 */ /* 0x000fe2000f8e00ff */
[----:B------:R-:W-:Y:S01]  /*1af0*/  ISETP.NE.AND P2, PT, R15, 0x1, PT ;  /* 0x000000010f00780c */ /* 0x000fe20003f45270 */
        /* <DEDUP_REMOVED lines=10> */
[----:B------:R-:W-:Y:S02]  /*1ba0*/  P2R R7, PR, RZ, 0x2 ;  /* 0x00000002ff077803 */ /* 0x000fe40000000000 */
[----:B------:R-:W-:Y:S01]  /*1bb0*/  MOV R12, R158 ;  /* 0x0000009e000c7202 */ /* 0x000fe20000000f00 */
        /* <DEDUP_REMOVED lines=10> */
.L_x_39881:
        /* <DEDUP_REMOVED lines=13> */
.L_x_39883:
[----:B------:R-:W-:Y:S05]  /*1d30*/  BSYNC.RECONVERGENT B1 ;  /* 0x0000000000017941 */ /* 0x000fea0003800200 */
.L_x_39882:
        /* <DEDUP_REMOVED lines=47> */
[----:B------:R-:W-:Y:S01]  /*2030*/  MOV R14, R16 ;  /* 0x00000010000e7202 */ /* 0x000fe20000000f00 */
[----:B------:R-:W-:Y:S01]  /*2040*/  IMAD.MOV.U32 R16, RZ, RZ, RZ ;  /* 0x000000ffff107224 */ /* 0x000fe200078e00ff */
[----:B------:R-:W-:-:S07]  /*2050*/  LOP3.LUT R162, R34, R18, R17, 0x96, !PT ;  /* 0x0000001222a27212 */ /* 0x000fce00078e9611 */
.L_x_39880:
[----:B------:R-:W-:Y:S05]  /*2060*/  BSYNC.RECONVERGENT B0 ;  /* 0x0000000000007941 */ /* 0x000fea0003800200 */
.L_x_39879:
        /* <DEDUP_REMOVED lines=25> */
.L_x_39886:
        /* <DEDUP_REMOVED lines=13> */
.L_x_39888:
[----:B------:R-:W-:Y:S05]  /*22d0*/  BSYNC.RECONVERGENT B1 ;  /* 0x0000000000017941 */ /* 0x000fea0003800200 */
.L_x_39887:
        /* <DEDUP_REMOVED lines=46> */
[----:B------:R-:W-:-:S05]  /*25c0*/  IMAD.WIDE.U32 R16, R17, -0x2daee0ad, RZ ;  /* 0xd2511f5311107825 */ /* 0x000fca00078e00ff */
[----:B------:R-:W-:Y:S01]  /*25d0*/  LOP3.LUT R162, R34, R18, R17, 0x96, !PT ;  /* 0x0000001222a27212 */ /* 0x000fe200078e9611 */
[----:B------:R-:W-:Y:S01]  /*25e0*/  IMAD.MOV.U32 R18, RZ, RZ, RZ ;  /* 0x000000ffff127224 */ /* 0x000fe200078e00ff */
[----:B------:R-:W-:-:S07]  /*25f0*/  MOV R14, R16 ;  /* 0x00000010000e7202 */ /* 0x000fce0000000f00 */
.L_x_39885:
[----:B------:R-:W-:Y:S05]  /*2600*/  BSYNC.RECONVERGENT B0 ;  /* 0x0000000000007941 */ /* 0x000fea0003800200 */
.L_x_39884:
        /* <DEDUP_REMOVED lines=24> */
.L_x_39891:
        /* <DEDUP_REMOVED lines=13> */
.L_x_39893:
[----:B------:R-:W-:Y:S05]  /*2860*/  BSYNC.RECONVERGENT B1 ;  /* 0x0000000000017941 */ /* 0x000fea0003800200 */
.L_x_39892:
        /* <DEDUP_REMOVED lines=47> */
[----:B------:R-:W-:Y:S01]  /*2b60*/  LOP3.LUT R162, R34, R18, R17, 0x96, !PT ;  /* 0x0000001222a27212 */ /* 0x000fe200078e9611 */
[----:B------:R-:W-:Y:S01]  /*2b70*/  IMAD.MOV.U32 R17, RZ, RZ, R14 ;  /* 0x000000ffff117224 */ /* 0x000fe200078e000e */
[----:B------:R-:W-:-:S07]  /*2b80*/  MOV R14, R16 ;  /* 0x00000010000e7202 */ /* 0x000fce0000000f00 */
.L_x_39890:
[----:B------:R-:W-:Y:S05]  /*2b90*/  BSYNC.RECONVERGENT B0 ;  /* 0x0000000000007941 */ /* 0x000fea0003800200 */
.L_x_39889:
        /* <DEDUP_REMOVED lines=10> */
[----:B------:R-:W-:Y:S01]  /*2c40*/  FSEL R16, R9, RZ, !P2 ;  /* 0x000000ff09107208 */ /* 0x000fe20005000000 */
[----:B------:R-:W-:Y:S01]  /*2c50*/  HADD2.F32 R9, -RZ, R49.H1_H1 ;  /* 0x30000031ff097230 */ /* 0x000fe20000004100 */
[----:B------:R-:W-:-:S04]  /*2c60*/  PLOP3.LUT P2, PT, P2, PT, PT, 0x8, 0x80 ;  /* 0x000000000080781c */ /* 0x000fc8000174e170 */
        /* <DEDUP_REMOVED lines=11> */
.L_x_39896:
        /* <DEDUP_REMOVED lines=13> */
.L_x_39898:
[----:B------:R-:W-:Y:S05]  /*2df0*/  BSYNC.RECONVERGENT B1 ;  /* 0x0000000000017941 */ /* 0x000fea0003800200 */
.L_x_39897:
        /* <DEDUP_REMOVED lines=50> */
.L_x_39895:
[----:B------:R-:W-:Y:S05]  /*3120*/  BSYNC.RECONVERGENT B0 ;  /* 0x0000000000007941 */ /* 0x000fea0003800200 */
.L_x_39894:
        /* <DEDUP_REMOVED lines=24> */
.L_x_39901:
        /* <DEDUP_REMOVED lines=13> */
.L_x_39903:
[----:B------:R-:W-:Y:S05]  /*3380*/  BSYNC.RECONVERGENT B1 ;  /* 0x0000000000017941 */ /* 0x000fea0003800200 */
.L_x_39902:
        /* <DEDUP_REMOVED lines=47> */
[----:B------:R-:W-:Y:S01]  /*3680*/  MOV R14, R18 ;  /* 0x00000012000e7202 */ /* 0x000fe20000000f00 */
[----:B------:R-:W-:Y:S01]  /*3690*/  IMAD.MOV.U32 R18, RZ, RZ, RZ ;  /* 0x000000ffff127224 */ /* 0x000fe200078e00ff */
[----:B------:R-:W-:-:S07]  /*36a0*/  LOP3.LUT R162, R34, R20, R19, 0x96, !PT ;  /* 0x0000001422a27212 */ /* 0x000fce00078e9613 */
.L_x_39900:
[----:B------:R-:W-:Y:S05]  /*36b0*/  BSYNC.RECONVERGENT B0 ;  /* 0x0000000000007941 */ /* 0x000fea0003800200 */
.L_x_39899:
        /* <DEDUP_REMOVED lines=24> */
.L_x_39906:
        /* <DEDUP_REMOVED lines=13> */
.L_x_39908:
[----:B------:R-:W-:Y:S05]  /*3910*/  BSYNC.RECONVERGENT B1 ;  /* 0x0000000000017941 */ /* 0x000fea0003800200 */
.L_x_39907:
        /* <DEDUP_REMOVED lines=50> */
.L_x_39905:
[----:B------:R-:W-:Y:S05]  /*3c40*/  BSYNC.RECONVERGENT B0 ;  /* 0x0000000000007941 */ /* 0x000fea0003800200 */
.L_x_39904:
        /* <DEDUP_REMOVED lines=24> */
.L_x_39911:
        /* <DEDUP_REMOVED lines=15> */
.L_x_39913:
[----:B------:R-:W-:Y:S05]  /*3ec0*/  BSYNC.RECONVERGENT B1 ;  /* 0x0000000000017941 */ /* 0x000fea0003800200 */
.L_x_39912:
        /* <DEDUP_REMOVED lines=50> */
.L_x_39910:
[----:B------:R-:W-:Y:S05]  /*41f0*/  BSYNC.RECONVERGENT B0 ;  /* 0x0000000000007941 */ /* 0x000fea0003800200 */
.L_x_39909:
        /* <DEDUP_REMOVED lines=12> */
[----:B------:R-:W-:-:S05]  /*42c0*/  FFMA.FTZ R31, R20, R111, R31 ;  /* 0x0000006f141f7223 */ /* 0x000fca000001001f */
[----:B------:R-:W-:Y:S01]  /*42d0*/  F2FP.F16.F32.PACK_AB R11, R31, R16 ;  /* 0x000000101f0b723e */ /* 0x000fe200000000ff */
[----:B------:R-:W-:Y:S06]  /*42e0*/  BRA `(.L_x_39914) ;  /* 0x0000002c00287947 */ /* 0x000fec0003800000 */
.L_x_39874:
        /* <DEDUP_REMOVED lines=16> */
.L_x_39917:
        /* <DEDUP_REMOVED lines=13> */
.L_x_39919:
[----:B------:R-:W-:Y:S05]  /*44c0*/  BSYNC.RECONVERGENT B1 ;  /* 0x0000000000017941 */ /* 0x000fea0003800200 */
.L_x_39918:
        /* <DEDUP_REMOVED lines=48> */
.L_x_39916:
[----:B------:R-:W-:Y:S05]  /*47d0*/  BSYNC.RECONVERGENT B0 ;  /* 0x0000000000007941 */ /* 0x000fea0003800200 */
.L_x_39915:
        /* <DEDUP_REMOVED lines=11> */
[----:B------:R-:W-:-:S03]  /*4890*/  IMAD.MOV.U32 R12, RZ, RZ, R158 ;  /* 0x000000ffff0c7224 */ /* 0x000fc600078e009e */
        /* <DEDUP_REMOVED lines=14> */
.L_x_39922:
        /* <DEDUP_REMOVED lines=13> */
.L_x_39924:
[----:B------:R-:W-:Y:S05]  /*4a50*/  BSYNC.RECONVERGENT B1 ;  /* 0x0000000000017941 */ /* 0x000fea0003800200 */
.L_x_39923:
        /* <DEDUP_REMOVED lines=47> */
[----:B------:R-:W-:Y:S02]  /*4d50*/  IMAD.MOV.U32 R14, RZ, RZ, R16 ;  /* 0x000000ffff0e7224 */ /* 0x000fe400078e0010 */
[----:B------:R-:W-:Y:S01]  /*4d60*/  HFMA2 R16, -RZ, RZ, 0, 0 ;  /* 0x00000000ff107431 */ /* 0x000fe200000001ff */
[----:B------:R-:W-:-:S07]  /*4d70*/  LOP3.LUT R162, R34, R18, R17, 0x96, !PT ;  /* 0x0000001222a27212 */ /* 0x000fce00078e9611 */
.L_x_39921:
[----:B------:R-:W-:Y:S05]  /*4d80*/  BSYNC.RECONVERGENT B0 ;  /* 0x0000000000007941 */ /* 0x000fea0003800200 */
.L_x_39920:
        /* <DEDUP_REMOVED lines=24> */
.L_x_39927:
        /* <DEDUP_REMOVED lines=13> */
.L_x_39929:
[----:B------:R-:W-:Y:S05]  /*4fe0*/  BSYNC.RECONVERGENT B1 ;  /* 0x0000000000017941 */ /* 0x000fea0003800200 */
.L_x_39928:
        /* <DEDUP_REMOVED lines=46> */
[----:B------:R-:W-:-:S03]  /*52d0*/  MOV R158, R20 ;  /* 0x00000014009e7202 */ /* 0x000fc60000000f00 */
[----:B------:R-:W-:Y:S01]  /*52e0*/  IMAD.MOV.U32 R14, RZ, RZ, R16 ;  /* 0x000000ffff0e7224 */ /* 0x000fe200078e0010 */
[----:B------:R-:W-:Y:S01]  /*52f0*/  LOP3.LUT R162, R34, R18, R17, 0x96, !PT ;  /* 0x0000001222a27212 */ /* 0x000fe200078e9611 */
[----:B------:R-:W-:-:S07]  /*5300*/  HFMA2 R18, -RZ, RZ, 0, 0 ;  /* 0x00000000ff127431 */ /* 0x000fce00000001ff */
.L_x_39926:
[----:B------:R-:W-:Y:S05]  /*5310*/  BSYNC.RECONVERGENT B0 ;  /* 0x0000000000007941 */ /* 0x000fea0003800200 */
.L_x_39925:
        /* <DEDUP_REMOVED lines=23> */
.L_x_39932:
        /* <DEDUP_REMOVED lines=13> */
.L_x_39934:
[----:B------:R-:W-:Y:S05]  /*5560*/  BSYNC.RECONVERGENT B1 ;  /* 0x0000000000017941 */ /* 0x000fea0003800200 */
.L_x_39933:
        /* <DEDUP_REMOVED lines=46> */
[----:B------:R-:W-:Y:S01]  /*5850*/  HFMA2 R19, -RZ, RZ, 0, 0 ;  /* 0x00000000ff137431 */ /* 0x000fe200000001ff */
[----:B------:R-:W-:Y:S01]  /*5860*/  LOP3.LUT R162, R34, R18, R17, 0x96, !PT ;  /* 0x0000001222a27212 */ /* 0x000fe200078e9611 */
[----:B------:R-:W-:Y:S02]  /*5870*/  IMAD.MOV.U32 R17, RZ, RZ, R14 ;  /* 0x000000ffff117224 */ /* 0x000fe400078e000e */
[----:B------:R-:W-:-:S07]  /*5880*/  IMAD.MOV.U32 R14, RZ, RZ, R16 ;  /* 0x000000ffff0e7224 */ /* 0x000fce00078e0010 */
.L_x_39931:
[----:B------:R-:W-:Y:S05]  /*5890*/  BSYNC.RECONVERGENT B0 ;  /* 0x0000000000007941 */ /* 0x000fea0003800200 */
.L_x_39930:
        /* <DEDUP_REMOVED lines=23> */
.L_x_39937:
        /* <DEDUP_REMOVED lines=13> */
.L_x_39939:
[----:B------:R-:W-:Y:S05]  /*5ae0*/  BSYNC.RECONVERGENT B1 ;  /* 0x0000000000017941 */ /* 0x000fea0003800200 */
.L_x_39938:
        /* <DEDUP_REMOVED lines=45> */
[----:B------:R-:W-:-:S05]  /*5dc0*/  IMAD.WIDE.U32 R16, R19, -0x2daee0ad, RZ ;  /* 0xd2511f5313107825 */ /* 0x000fca00078e00ff */
[----:B------:R-:W-:Y:S01]  /*5dd0*/  LOP3.LUT R162, R34, R18, R17, 0x96, !PT ;  /* 0x0000001222a27212 */ /* 0x000fe200078e9611 */
[----:B------:R-:W-:Y:S02]  /*5de0*/  HFMA2 R18, -RZ, RZ, 0, 0 ;  /* 0x00000000ff127431 */ /* 0x000fe400000001ff */
[----:B------:R-:W-:Y:S02]  /*5df0*/  IMAD.MOV.U32 R17, RZ, RZ, R14 ;  /* 0x000000ffff117224 */ /* 0x000fe400078e000e */
[----:B------:R-:W-:-:S07]  /*5e00*/  IMAD.MOV.U32 R14, RZ, RZ, R16 ;  /* 0x000000ffff0e7224 */ /* 0x000fce00078e0010 */
.L_x_39936:
[----:B------:R-:W-:Y:S05]  /*5e10*/  BSYNC.RECONVERGENT B0 ;  /* 0x0000000000007941 */ /* 0x000fea0003800200 */
.L_x_39935:
        /* <DEDUP_REMOVED lines=23> */
.L_x_39942:
        /* <DEDUP_REMOVED lines=13> */
.L_x_39944:
[----:B------:R-:W-:Y:S05]  /*6060*/  BSYNC.RECONVERGENT B1 ;  /* 0x0000000000017941 */ /* 0x000fea0003800200 */
.L_x_39943:
        /* <DEDUP_REMOVED lines=50> */
.L_x_39941:
[----:B------:R-:W-:Y:S05]  /*6390*/  BSYNC.RECONVERGENT B0 ;  /* 0x0000000000007941 */ /* 0x000fea0003800200 */
.L_x_39940:
        /* <DEDUP_REMOVED lines=23> */
.L_x_39947:
        /* <DEDUP_REMOVED lines=13> */
.L_x_39949:
[----:B------:R-:W-:Y:S05]  /*65e0*/  BSYNC.RECONVERGENT B1 ;  /* 0x0000000000017941 */ /* 0x000fea0003800200 */
.L_x_39948:
        /* <DEDUP_REMOVED lines=50> */
.L_x_39946:
[----:B------:R-:W-:Y:S05]  /*6910*/  BSYNC.RECONVERGENT B0 ;  /* 0x0000000000007941 */ /* 0x000fea0003800200 */
.L_x_39945:
        /* <DEDUP_REMOVED lines=23> */
.L_x_39952:
        /* <DEDUP_REMOVED lines=15> */
.L_x_39954:
[----:B------:R-:W-:Y:S05]  /*6b80*/  BSYNC.RECONVERGENT B1 ;  /* 0x0000000000017941 */ /* 0x000fea0003800200 */
.L_x_39953:
        /* <DEDUP_REMOVED lines=47> */
[----:B------:R-:W-:Y:S02]  /*6e80*/  IMAD.MOV.U32 R19, RZ, RZ, R14 ;  /* 0x000000ffff137224 */ /* 0x000fe400078e000e */
[----:B------:R-:W-:Y:S02]  /*6e90*/  IMAD.MOV.U32 R14, RZ, RZ, R18 ;  /* 0x000000ffff0e7224 */ /* 0x000fe400078e0012 */
[----:B------:R-:W-:-:S07]  /*6ea0*/  HFMA2 R18, -RZ, RZ, 0, 0 ;  /* 0x00000000ff127431 */ /* 0x000fce00000001ff */
.L_x_39951:
[----:B------:R-:W-:Y:S05]  /*6eb0*/  BSYNC.RECONVERGENT B0 ;  /* 0x0000000000007941 */ /* 0x000fea0003800200 */
.L_x_39950:
        /* <DEDUP_REMOVED lines=11> */
[----:B------:R-:W-:-:S05]  /*6f70*/  FMUL.FTZ R31, R20, R111 ;  /* 0x0000006f141f7220 */ /* 0x000fca0000410000 */
[----:B------:R-:W-:-:S07]  /*6f80*/  F2FP.F16.F32.PACK_AB R11, R31, R16 ;  /* 0x000000101f0b723e */ /* 0x000fce00000000ff */
.L_x_39914:
[----:B------:R-:W0:Y:S01]  /*6f90*/  LDC.64 R170, c[0x0][0x3a8] ;  /* 0x0000ea00ffaa7b82 */ /* 0x000e220000000a00 */
[----:B------:R-:W-:Y:S01]  /*6fa0*/  SEL R15, RZ, 0x1000000, !P6 ;  /* 0x01000000ff0f7807 */ /* 0x000fe20007000000 */
[----:B------:R-:W-:Y:S01]  /*6fb0*/  VIADD R165, R23, 0x20 ;  /* 0x0000002017a57836 */ /* 0x000fe20000000000 */
[----:B------:R-:W-:Y:S02]  /*6fc0*/  ISETP.NE.AND P6, PT, R7, RZ, PT ;  /* 0x000000ff0700720c */ /* 0x000fe40003fc5270 */
[----:B------:R-:W-:Y:S02]  /*6fd0*/  SEL R7, RZ, 0x10000, !P5 ;  /* 0x00010000ff077807 */ /* 0x000fe40006800000 */
[----:B------:R-:W-:Y:S01]  /*6fe0*/  ISETP.NE.AND P5, PT, R12, RZ, PT ;  /* 0x000000ff0c00720c */ /* 0x000fe20003fa5270 */
[----:B------:R-:W1:Y:S01]  /*6ff0*/  LDC.64 R152, c[0x0][0x3b0] ;  /* 0x0000ec00ff987b82 */ /* 0x000e620000000a00 */
[----:B------:R-:W-:Y:S02]  /*7000*/  SEL R20, RZ, 0x100, !P4 ;  /* 0x00000100ff147807 */ /* 0x000fe40006000000 */
[----:B------:R-:W-:-:S02]  /*7010*/  SEL R16, RZ, 0x10000, !P1 ;  /* 0x00010000ff107807 */ /* 0x000fc40004800000 */
[----:B------:R-:W-:Y:S02]  /*7020*/  LOP3.LUT R20, R20, R15, R7, 0xfe, !PT ;  /* 0x0000000f14147212 */ /* 0x000fe400078efe07 */
        /* <DEDUP_REMOVED lines=33> */
.L_x_39958:
        /* <DEDUP_REMOVED lines=13> */
.L_x_39960:
[----:B------:R-:W-:Y:S05]  /*7310*/  BSYNC.RECONVERGENT B1 ;  /* 0x0000000000017941 */ /* 0x000fea0003800200 */
.L_x_39959:
        /* <DEDUP_REMOVED lines=49> */
.L_x_39957:
[----:B------:R-:W-:Y:S05]  /*7630*/  BSYNC.RECONVERGENT B0 ;  /* 0x0000000000007941 */ /* 0x000fea0003800200 */
.L_x_39956:
[----:B------:R-:W-:Y:S01]  /*7640*/  I2FP.F32.U32 R14, R7 ;  /* 0x00000007000e7245 */ /* 0x000fe20000201000 */
[----:B-----5:R-:W-:Y:S01]  /*7650*/  HADD2.F32 R7, -RZ, R8.H0_H0 ;  /* 0x20000008ff077230 */ /* 0x020fe20000004100 */
        /* <DEDUP_REMOVED lines=9> */
[----:B------:R-:W-:-:S03]  /*76f0*/  HADD2.F32 R14, -RZ, R48.H0_H0 ;  /* 0x20000030ff0e7230 */ /* 0x000fc60000004100 */
[----:B------:R-:W-:Y:S02]  /*7700*/  FSEL R7, R7, RZ, !P1 ;  /* 0x000000ff07077208 */ /* 0x000fe40004800000 */
        /* <DEDUP_REMOVED lines=13> */
.L_x_39963:
        /* <DEDUP_REMOVED lines=13> */
.L_x_39965:
[----:B------:R-:W-:Y:S05]  /*78b0*/  BSYNC.RECONVERGENT B1 ;  /* 0x0000000000017941 */ /* 0x000fea0003800200 */
.L_x_39964:
        /* <DEDUP_REMOVED lines=50> */
.L_x_39962:
[----:B------:R-:W-:Y:S05]  /*7be0*/  BSYNC.RECONVERGENT B0 ;  /* 0x0000000000007941 */ /* 0x000fea0003800200 */
.L_x_39961:
        /* <DEDUP_REMOVED lines=9> */
[----:B------:R-:W-:-:S04]  /*7c80*/  FSETP.GTU.FTZ.AND P1, PT, R14, R45, PT ;  /* 0x0000002d0e00720b */ /* 0x000fc80003f3c000 */
[----:B------:R-:W-:Y:S01]  /*7c90*/  FSEL R8, R13, RZ, !P1 ;  /* 0x000000ff0d087208 */ /* 0x000fe20004800000 */
[----:B------:R-:W-:Y:S01]  /*7ca0*/  HADD2.F32 R13, -RZ, R48.H1_H1 ;  /* 0x30000030ff0d7230 */ /* 0x000fe20000004100 */
[----:B------:R-:W-:-:S04]  /*7cb0*/  PLOP3.LUT P1, PT, P1, PT, PT, 0x8, 0x80 ;  /* 0x000000000080781c */ /* 0x000fc80000f2e170 */
[----:B------:R-:W-:Y:S01]  /*7cc0*/  FFMA.FTZ R8, R8, R105, R13 ;  /* 0x0000006908087223 */ /* 0x000fe2000001000d */
[----:B------:R-:W-:-:S03]  /*7cd0*/  IMAD.MOV.U32 R13, RZ, RZ, R158 ;  /* 0x000000ffff0d7224 */ /* 0x000fc600078e009e */
[----:B------:R-:W-:-:S05]  /*7ce0*/  IMAD.MOV.U32 R21, RZ, RZ, R8 ;  /* 0x000000ffff157224 */ /* 0x000fca00078e0008 */
        /* <DEDUP_REMOVED lines=10> */
.L_x_39968:
        /* <DEDUP_REMOVED lines=13> */
.L_x_39970:
[----:B------:R-:W-:Y:S05]  /*7e60*/  BSYNC.RECONVERGENT B1 ;  /* 0x0000000000017941 */ /* 0x000fea0003800200 */
.L_x_39969:
        /* <DEDUP_REMOVED lines=50> */
.L_x_39967:
[----:B------:R-:W-:Y:S05]  /*8190*/  BSYNC.RECONVERGENT B0 ;  /* 0x0000000000007941 */ /* 0x000fea0003800200 */
.L_x_39966:
[----:B------:R-:W-:Y:S01]  /*81a0*/  I2FP.F32.U32 R14, R13 ;  /* 0x0000000d000e7245 */ /* 0x000fe20000201000 */
[----:B------:R-:W-:Y:S01]  /*81b0*/  HADD2.F32 R13, -RZ, R9.H0_H0 ;  /* 0x20000009ff0d7230 */ /* 0x000fe20000004100 */
[----:B------:R-:W-:Y:S01]  /*81c0*/  ISETP.NE.AND P2, PT, R15, 0x1, PT ;  /* 0x000000010f00780c */ /* 0x000fe20003f45270 */
[----:B------:R-:W-:Y:S01]  /*81d0*/  BSSY.RECONVERGENT B0, `(.L_x_39971) ;  /* 0x0000055000007945 */ /* 0x000fe20003800200 */
[----:B------:R-:W-:Y:S02]  /*81e0*/  IMAD.MOV.U32 R17, RZ, RZ, R158 ;  /* 0x000000ffff117224 */ /* 0x000fe400078e009e */
        /* <DEDUP_REMOVED lines=19> */
.L_x_39973:
        /* <DEDUP_REMOVED lines=13> */
.L_x_39975:
[----:B------:R-:W-:Y:S05]  /*83f0*/  BSYNC.RECONVERGENT B1 ;  /* 0x0000000000017941 */ /* 0x000fea0003800200 */
.L_x_39974:
        /* <DEDUP_REMOVED lines=50> */
.L_x_39972:
[----:B------:R-:W-:Y:S05]  /*8720*/  BSYNC.RECONVERGENT B0 ;  /* 0x0000000000007941 */ /* 0x000fea0003800200 */
.L_x_39971:
        /* <DEDUP_REMOVED lines=10> */
[----:B------:R-:W-:Y:S01]  /*87d0*/  HADD2.F32 R9, -RZ, R49.H1_H1 ;  /* 0x30000031ff097230 */ /* 0x000fe20000004100 */
[----:B------:R-:W-:-:S04]  /*87e0*/  PLOP3.LUT P2, PT, P2, PT, PT, 0x8, 0x80 ;  /* 0x000000000080781c */ /* 0x000fc8000174e170 */
        /* <DEDUP_REMOVED lines=12> */
.L_x_39978:
        /* <DEDUP_REMOVED lines=13> */
.L_x_39980:
[----:B------:R-:W-:Y:S05]  /*8980*/  BSYNC.RECONVERGENT B1 ;  /* 0x0000000000017941 */ /* 0x000fea0003800200 */
.L_x_39979:
        /* <DEDUP_REMOVED lines=50> */
.L_x_39977:
[----:B------:R-:W-:Y:S05]  /*8cb0*/  BSYNC.RECONVERGENT B0 ;  /* 0x0000000000007941 */ /* 0x000fea0003800200 */
.L_x_39976:
        /* <DEDUP_REMOVED lines=24> */
.L_x_39983:
        /* <DEDUP_REMOVED lines=13> */
.L_x_39985:
[----:B------:R-:W-:Y:S05]  /*8f10*/  BSYNC.RECONVERGENT B1 ;  /* 0x0000000000017941 */ /* 0x000fea0003800200 */
.L_x_39984:
        /* <DEDUP_REMOVED lines=44> */
[----:B------:R-:W-:-:S05]  /*91e0*/  IMAD.WIDE.U32 R16, R16, -0x2daee0ad, RZ ;  /* 0xd2511f5310107825 */ /* 0x000fca00078e00ff */
[----:B------:R-:W-:Y:S02]  /*91f0*/  LOP3.LUT R162, R34, R116, R17, 0x96, !PT ;  /* 0x0000007422a27212 */ /* 0x000fe400078e9611 */
[----:B------:R-:W-:Y:S01]  /*9200*/  MOV R12, R16 ;  /* 0x00000010000c7202 */ /* 0x000fe20000000f00 */
[----:B------:R-:W-:-:S04]  /*9210*/  IMAD.WIDE.U32 R16, R117, -0x326172a9, RZ ;  /* 0xcd9e8d5775107825 */ /* 0x000fc800078e00ff */
[----:B------:R-:W-:Y:S01]  /*9220*/  IMAD.MOV.U32 R158, RZ, RZ, R16 ;  /* 0x000000ffff9e7224 */ /* 0x000fe200078e0010 */
[----:B------:R-:W-:-:S07]  /*9230*/  LOP3.LUT R159, R36, R46, R17, 0x96, !PT ;  /* 0x0000002e249f7212 */ /* 0x000fce00078e9611 */
.L_x_39982:
[----:B------:R-:W-:Y:S05]  /*9240*/  BSYNC.RECONVERGENT B0 ;  /* 0x0000000000007941 */ /* 0x000fea0003800200 */
.L_x_39981:
        /* <DEDUP_REMOVED lines=24> */
.L_x_39988:
        /* <DEDUP_REMOVED lines=13> */
.L_x_39990:
[----:B------:R-:W-:Y:S05]  /*94a0*/  BSYNC.RECONVERGENT B1 ;  /* 0x0000000000017941 */ /* 0x000fea0003800200 */
.L_x_39989:
        /* <DEDUP_REMOVED lines=50> */
.L_x_39987:
[----:B------:R-:W-:Y:S05]  /*97d0*/  BSYNC.RECONVERGENT B0 ;  /* 0x0000000000007941 */ /* 0x000fea0003800200 */
.L_x_39986:
[----:B------:R-:W-:Y:S01]  /*97e0*/  I2FP.F32.U32 R15, R16 ;  /* 0x00000010000f7245 */ /* 0x000fe20000201000 */
[----:B------:R-:W-:Y:S01]  /*97f0*/  BSSY.RECONVERGENT B0, `(.L_x_39991) ;  /* 0x0000059000007945 */ /* 0x000fe20003800200 */
[----:B------:R-:W-:Y:S01]  /*9800*/  ISETP.NE.AND P6, PT, R46, 0x1, PT ;  /* 0x000000012e00780c */ /* 0x000fe20003fc5270 */
[----:B------:R-:W-:Y:S02]  /*9810*/  HFMA2 R120, -RZ, RZ, 0, 1.1920928955078125e-07 ;  /* 0x00000002ff787431 */ /* 0x000fe400000001ff */
[----:B------:R-:W-:-:S05]  /*9820*/  FFMA.FTZ R15, R15, R169, 1.1641532182693481445e-10 ;  /* 0x2f0000000f0f7423 */ /* 0x000fca00000100a9 */
[----:B------:R-:W-:Y:S01]  /*9830*/  FSETP.GTU.FTZ.AND P5, PT, R15, R45, PT ;  /* 0x0000002d0f00720b */ /* 0x000fe20003fbc000 */
[----:B------:R-:W-:-:S05]  /*9840*/  HADD2.F32 R15, -RZ, R11.H0_H0 ;  /* 0x2000000bff0f7230 */ /* 0x000fca0000004100 */
[----:B------:R-:W-:-:S04]  /*9850*/  FMUL.FTZ R15, R15, R32 ;  /* 0x000000200f0f7220 */ /* 0x000fc80000410000 */
[----:B------:R-:W-:-:S05]  /*9860*/  FMUL.FTZ R15, R15, R44 ;  /* 0x0000002c0f0f7220 */ /* 0x000fca0000410000 */
[----:B------:R-:W-:Y:S01]  /*9870*/  FSEL R16, R15, RZ, !P5 ;  /* 0x000000ff0f107208 */ /* 0x000fe20006800000 */
[----:B------:R-:W-:Y:S01]  /*9880*/  HADD2.F32 R15, -RZ, R51.H0_H0 ;  /* 0x20000033ff0f7230 */ /* 0x000fe20000004100 */
[----:B------:R-:W-:-:S04]  /*9890*/  PLOP3.LUT P5, PT, P5, PT, PT, 0x8, 0x80 ;  /* 0x000000000080781c */ /* 0x000fc80002fae170 */
[----:B------:R-:W-:Y:S01]  /*98a0*/  FFMA.FTZ R16, R16, R102, R15 ;  /* 0x0000006610107223 */ /* 0x000fe2000001000f */
[----:B------:R-:W-:Y:S01]  /*98b0*/  IMAD.MOV.U32 R15, RZ, RZ, R158 ;  /* 0x000000ffff0f7224 */ /* 0x000fe200078e009e */
        /* <DEDUP_REMOVED lines=9> */
.L_x_39993:
        /* <DEDUP_REMOVED lines=16> */
.L_x_39995:
[----:B------:R-:W-:Y:S05]  /*9a50*/  BSYNC.RECONVERGENT B1 ;  /* 0x0000000000017941 */ /* 0x000fea0003800200 */
.L_x_39994:
        /* <DEDUP_REMOVED lines=47> */
[----:B------:R-:W-:-:S05]  /*9d50*/  IMAD.WIDE.U32 R46, R119, -0x326172a9, RZ ;  /* 0xcd9e8d57772e7825 */ /* 0x000fca00078e00ff */
[----:B------:R-:W-:Y:S02]  /*9d60*/  LOP3.LUT R159, R36, R116, R47, 0x96, !PT ;  /* 0x00000074249f7212 */ /* 0x000fe400078e962f */
[----:B------:R-:W-:-:S07]  /*9d70*/  MOV R158, R46 ;  /* 0x0000002e009e7202 */ /* 0x000fce0000000f00 */
.L_x_39992:
[----:B------:R-:W-:Y:S05]  /*9d80*/  BSYNC.RECONVERGENT B0 ;  /* 0x0000000000007941 */ /* 0x000fea0003800200 */
.L_x_39991:
        /* <DEDUP_REMOVED lines=8> */
[----:B------:R-:W-:Y:S01]  /*9e10*/  FSETP.GTU.FTZ.AND P6, PT, R15, R45, PT ;  /* 0x0000002d0f00720b */ /* 0x000fe20003fdc000 */
[----:B------:R-:W-:-:S03]  /*9e20*/  HADD2.F32 R15, -RZ, R51.H1_H1 ;  /* 0x30000033ff0f7230 */ /* 0x000fc60000004100 */
[----:B------:R-:W-:Y:S02]  /*9e30*/  FSEL R11, R11, RZ, !P6 ;  /* 0x000000ff0b0b7208 */ /* 0x000fe40007000000 */
[----:B------:R-:W-:-:S03]  /*9e40*/  PLOP3.LUT P6, PT, P6, PT, PT, 0x8, 0x80 ;  /* 0x000000000080781c */ /* 0x000fc600037ce170 */
[----:B------:R-:W-:-:S05]  /*9e50*/  FFMA.FTZ R15, R11, R103, R15 ;  /* 0x000000670b0f7223 */ /* 0x000fca000001000f */
[----:B------:R-:W-:Y:S01]  /*9e60*/  F2FP.F16.F32.PACK_AB R11, R15, R16 ;  /* 0x000000100f0b723e */ /* 0x000fe200000000ff */
[----:B------:R-:W-:Y:S06]  /*9e70*/  BRA `(.L_x_39996) ;  /* 0x0000002c002c7947 */ /* 0x000fec0003800000 */
.L_x_39955:
        /* <DEDUP_REMOVED lines=16> */
.L_x_39999:
        /* <DEDUP_REMOVED lines=13> */
.L_x_40001:
[----:B------:R-:W-:Y:S05]  /*a050*/  BSYNC.RECONVERGENT B1 ;  /* 0x0000000000017941 */ /* 0x000fea0003800200 */
.L_x_40000:
        /* <DEDUP_REMOVED lines=48> */
[----:B------:R-:W-:-:S07]  /*a360*/  LOP3.LUT R162, R34, R16, R13, 0x96, !PT ;  /* 0x0000001022a27212 */ /* 0x000fce00078e960d */
.L_x_39998:
[----:B------:R-:W-:Y:S05]  /*a370*/  BSYNC.RECONVERGENT B0 ;  /* 0x0000000000007941 */ /* 0x000fea0003800200 */
.L_x_39997:
        /* <DEDUP_REMOVED lines=25> */
.L_x_40004:
        /* <DEDUP_REMOVED lines=13> */
.L_x_40006:
[----:B------:R-:W-:Y:S05]  /*a5e0*/  BSYNC.RECONVERGENT B1 ;  /* 0x0000000000017941 */ /* 0x000fea0003800200 */
.L_x_40005:
        /* <DEDUP_REMOVED lines=50> */
.L_x_40003:
[----:B------:R-:W-:Y:S05]  /*a910*/  BSYNC.RECONVERGENT B0 ;  /* 0x0000000000007941 */ /* 0x000fea0003800200 */
.L_x_40002:
        /* <DEDUP_REMOVED lines=25> */
.L_x_40009:
        /* <DEDUP_REMOVED lines=13> */
.L_x_40011:
[----:B------:R-:W-:Y:S05]  /*ab80*/  BSYNC.RECONVERGENT B1 ;  /* 0x0000000000017941 */ /* 0x000fea0003800200 */
.L_x_40010:
        /* <DEDUP_REMOVED lines=50> */
.L_x_40008:
[----:B------:R-:W-:Y:S05]  /*aeb0*/  BSYNC.RECONVERGENT B0 ;  /* 0x0000000000007941 */ /* 0x000fea0003800200 */
.L_x_40007:
        /* <DEDUP_REMOVED lines=23> */
.L_x_40014:
        /* <DEDUP_REMOVED lines=13> */
.L_x_40016:
[----:B------:R-:W-:Y:S05]  /*b100*/  BSYNC.RECONVERGENT B1 ;  /* 0x0000000000017941 */ /* 0x000fea0003800200 */
.L_x_40015:
        /* <DEDUP_REMOVED lines=50> */
.L_x_40013:
[----:B------:R-:W-:Y:S05]  /*b430*/  BSYNC.RECONVERGENT B0 ;  /* 0x0000000000007941 */ /* 0x000fea0003800200 */
.L_x_40012:
        /* <DEDUP_REMOVED lines=23> */
.L_x_40019:
        /* <DEDUP_REMOVED lines=13> */
.L_x_40021:
[----:B------:R-:W-:Y:S05]  /*b680*/  BSYNC.RECONVERGENT B1 ;  /* 0x0000000000017941 */ /* 0x000fea0003800200 */
.L_x_40020:
        /* <DEDUP_REMOVED lines=50> */
.L_x_40018:
[----:B------:R-:W-:Y:S05]  /*b9b0*/  BSYNC.RECONVERGENT B0 ;  /* 0x0000000000007941 */ /* 0x000fea0003800200 */
.L_x_40017:
        /* <DEDUP_REMOVED lines=23> */
.L_x_40024:
        /* <DEDUP_REMOVED lines=13> */
.L_x_40026:
[----:B------:R-:W-:Y:S05]  /*bc00*/  BSYNC.RECONVERGENT B1 ;  /* 0x0000000000017941 */ /* 0x000fea0003800200 */
.L_x_40025:
        /* <DEDUP_REMOVED lines=50> */
.L_x_40023:
[----:B------:R-:W-:Y:S05]  /*bf30*/  BSYNC.RECONVERGENT B0 ;  /* 0x0000000000007941 */ /* 0x000fea0003800200 */
.L_x_40022:
        /* <DEDUP_REMOVED lines=23> */
.L_x_40029:
        /* <DEDUP_REMOVED lines=13> */
.L_x_40031:
[----:B------:R-:W-:Y:S05]  /*c180*/  BSYNC.RECONVERGENT B1 ;  /* 0x0000000000017941 */ /* 0x000fea0003800200 */
.L_x_40030:
        /* <DEDUP_REMOVED lines=50> */
.L_x_40028:
[----:B------:R-:W-:Y:S05]  /*c4b0*/  BSYNC.RECONVERGENT B0 ;  /* 0x0000000000007941 */ /* 0x000fea0003800200 */
.L_x_40027:
        /* <DEDUP_REMOVED lines=22> */
.L_x_40034:
        /* <DEDUP_REMOVED lines=16> */
.L_x_40036:
[----:B------:R-:W-:Y:S05]  /*c720*/  BSYNC.RECONVERGENT B1 ;  /* 0x0000000000017941 */ /* 0x000fea0003800200 */
.L_x_40035:
        /* <DEDUP_REMOVED lines=50> */
.L_x_40033:
[----:B------:R-:W-:Y:S05]  /*ca50*/  BSYNC.RECONVERGENT B0 ;  /* 0x0000000000007941 */ /* 0x000fea0003800200 */
.L_x_40032:
        /* <DEDUP_REMOVED lines=13> */
.L_x_39996:
        /* <DEDUP_REMOVED lines=41> */
.L_x_40040:
        /* <DEDUP_REMOVED lines=13> */
.L_x_40042:
[----:B------:R-:W-:Y:S05]  /*ce90*/  BSYNC.RECONVERGENT B1 ;  /* 0x0000000000017941 */ /* 0x000fea0003800200 */
.L_x_40041:
        /* <DEDUP_REMOVED lines=43> */
[----:B------:R-:W-:Y:S01]  /*d150*/  LOP3.LUT R162, R34, R46, R9, 0x96, !PT ;  /* 0x0000002e22a27212 */ /* 0x000fe200078e9609 */
[----:B------:R-:W-:Y:S02]  /*d160*/  IMAD.MOV.U32 R46, RZ, RZ, R8 ;  /* 0x000000ffff2e7224 */ /* 0x000fe400078e0008 */
[----:B------:R-:W-:-:S04]  /*d170*/  IMAD.WIDE.U32 R8, R13, -0x326172a9, RZ ;  /* 0xcd9e8d570d087825 */ /* 0x000fc800078e00ff */
[----:B------:R-:W-:Y:S01]  /*d180*/  IMAD.MOV.U32 R158, RZ, RZ, R8 ;  /* 0x000000ffff9e7224 */ /* 0x000fe200078e0008 */
[----:B------:R-:W-:Y:S01]  /*d190*/  LOP3.LUT R159, R36, R10, R9, 0x96, !PT ;  /* 0x0000000a249f7212 */ /* 0x000fe200078e9609 */
[----:B------:R-:W-:Y:S01]  /*d1a0*/  IMAD.MOV.U32 R8, RZ, RZ, RZ ;  /* 0x000000ffff087224 */ /* 0x000fe200078e00ff */
[----:B------:R-:W-:-:S07]  /*d1b0*/  MOV R9, R12 ;  /* 0x0000000c00097202 */ /* 0x000fce0000000f00 */
.L_x_40039:
[----:B------:R-:W-:Y:S05]  /*d1c0*/  BSYNC.RECONVERGENT B0 ;  /* 0x0000000000007941 */ /* 0x000fea0003800200 */
.L_x_40038:
[----:B------:R-:W-:Y:S01]  /*d1d0*/  I2FP.F32.U32 R9, R9 ;  /* 0x0000000900097245 */ /* 0x000fe20000201000 */
[----:B------:R-:W-:Y:S01]  /*d1e0*/  BSSY.RECONVERGENT B0, `(.L_x_40043) ;  /* 0x0000059000007945 */ /* 0x000fe20003800200 */
[----:B------:R-:W-:Y:S01]  /*d1f0*/  ISETP.NE.AND P2, PT, R8, 0x1, PT ;  /* 0x000000010800780c */ /* 0x000fe20003f45270 */
[----:B------:R-:W-:Y:S01]  /*d200*/  IMAD.MOV.U32 R12, RZ, RZ, 0x2 ;  /* 0x00000002ff0c7424 */ /* 0x000fe200078e00ff */
[----:B------:R-:W-:Y:S01]  /*d210*/  LOP3.LUT R6, R6, 0xfffffffb, RZ, 0xc0, !PT ;  /* 0xfffffffb06067812 */ /* 0x000fe200078ec0ff */
[----:B------:R-:W-:Y:S01]  /*d220*/  FFMA.FTZ R9, R9, R169, 1.1641532182693481445e-10 ;  /* 0x2f00000009097423 */ /* 0x000fe200000100a9 */
[----:B------:R-:W-:-:S04]  /*d230*/  MOV R11, R158 ;  /* 0x0000009e000b7202 */ /* 0x000fc80000000f00 */
[----:B------:R-:W-:Y:S01]  /*d240*/  FSETP.GTU.FTZ.AND P1, PT, R9, R45, PT ;  /* 0x0000002d0900720b */ /* 0x000fe20003f3c000 */
[----:B-----5:R-:W-:-:S05]  /*d250*/  HADD2.F32 R9, -RZ, R116.H0_H0 ;  /* 0x20000074ff097230 */ /* 0x020fca0000004100 */
[----:B------:R-:W-:-:S04]  /*d260*/  FMUL.FTZ R9, R9, R32 ;  /* 0x0000002009097220 */ /* 0x000fc80000410000 */
[----:B------:R-:W-:-:S05]  /*d270*/  FMUL.FTZ R9, R9, R44 ;  /* 0x0000002c09097220 */ /* 0x000fca0000410000 */
[----:B------:R-:W-:Y:S01]  /*d280*/  FSEL R47, R9, RZ, !P1 ;  /* 0x000000ff092f7208 */ /* 0x000fe20004800000 */
[----:B------:R-:W-:Y:S01]  /*d290*/  HADD2.F32 R9, -RZ, R48.H0_H0 ;  /* 0x20000030ff097230 */ /* 0x000fe20000004100 */
[----:B------:R-:W-:-:S04]  /*d2a0*/  PLOP3.LUT P1, PT, P1, PT, PT, 0x8, 0x80 ;  /* 0x000000000080781c */ /* 0x000fc80000f2e170 */
[----:B------:R-:W-:-:S04]  /*d2b0*/  FFMA.FTZ R47, R47, R96, R9 ;  /* 0x000000602f2f7223 */ /* 0x000fc80000010009 */
[----:B------:R-:W-:-:S05]  /*d2c0*/  IMAD.MOV.U32 R168, RZ, RZ, R47 ;  /* 0x000000ffffa87224 */ /* 0x000fca00078e002f */
        /* <DEDUP_REMOVED lines=10> */
.L_x_40045:
        /* <DEDUP_REMOVED lines=13> */
.L_x_40047:
[----:B------:R-:W-:Y:S05]  /*d440*/  BSYNC.RECONVERGENT B1 ;  /* 0x0000000000017941 */ /* 0x000fea0003800200 */
.L_x_40046:
        /* <DEDUP_REMOVED lines=50> */
.L_x_40044:
[----:B------:R-:W-:Y:S05]  /*d770*/  BSYNC.RECONVERGENT B0 ;  /* 0x0000000000007941 */ /* 0x000fea0003800200 */
.L_x_40043:
        /* <DEDUP_REMOVED lines=9> */
[----:B------:R-:W-:Y:S01]  /*d810*/  FSETP.GTU.FTZ.AND P1, PT, R8, R45, PT ;  /* 0x0000002d0800720b */ /* 0x000fe20003f3c000 */
        /* <DEDUP_REMOVED lines=15> */
.L_x_40050:
        /* <DEDUP_REMOVED lines=13> */
.L_x_40052:
[----:B------:R-:W-:Y:S05]  /*d9e0*/  BSYNC.RECONVERGENT B1 ;  /* 0x0000000000017941 */ /* 0x000fea0003800200 */
.L_x_40051:
        /* <DEDUP_REMOVED lines=50> */
.L_x_40049:
[----:B------:R-:W-:Y:S05]  /*dd10*/  BSYNC.RECONVERGENT B0 ;  /* 0x0000000000007941 */ /* 0x000fea0003800200 */
.L_x_40048:
        /* <DEDUP_REMOVED lines=23> */
.L_x_40055:
        /* <DEDUP_REMOVED lines=13> */
.L_x_40057:
[----:B------:R-:W-:Y:S05]  /*df60*/  BSYNC.RECONVERGENT B1 ;  /* 0x0000000000017941 */ /* 0x000fea0003800200 */
.L_x_40056:
        /* <DEDUP_REMOVED lines=50> */
.L_x_40054:
[----:B------:R-:W-:Y:S05]  /*e290*/  BSYNC.RECONVERGENT B0 ;  /* 0x0000000000007941 */ /* 0x000fea0003800200 */
.L_x_40053:
        /* <DEDUP_REMOVED lines=8> */
[----:B------:R-:W-:Y:S01]  /*e320*/  FSETP.GTU.FTZ.AND P2, PT, R10, R45, PT ;  /* 0x0000002d0a00720b */ /* 0x000fe20003f5c000 */
        /* <DEDUP_REMOVED lines=14> */
.L_x_40060:
        /* <DEDUP_REMOVED lines=13> */
.L_x_40062:
[----:B------:R-:W-:Y:S05]  /*e4e0*/  BSYNC.RECONVERGENT B1 ;  /* 0x0000000000017941 */ /* 0x000fea0003800200 */
.L_x_40061:
        /* <DEDUP_REMOVED lines=50> */
.L_x_40059:
[----:B------:R-:W-:Y:S05]  /*e810*/  BSYNC.RECONVERGENT B0 ;  /* 0x0000000000007941 */ /* 0x000fea0003800200 */
.L_x_40058:
[----:B------:R-:W-:Y:S01]  /*e820*/  I2FP.F32.U32 R11, R14 ;  /* 0x0000000e000b7245 */ /* 0x000fe20000201000 */
[----:B------:R-:W-:Y:S01]  /*e830*/  HADD2.F32 R13, -RZ, R50.H0_H0 ;  /* 0x20000032ff0d7230 */ /* 0x000fe20000004100 */
[----:B------:R-:W-:Y:S01]  /*e840*/  ISETP.NE.AND P4, PT, R12, 0x1, PT ;  /* 0x000000010c00780c */ /* 0x000fe20003f85270 */
[----:B------:R-:W-:Y:S01]  /*e850*/  BSSY.RECONVERGENT B0, `(.L_x_40063) ;  /* 0x0000054000007945 */ /* 0x000fe20003800200 */
[----:B------:R-:W-:Y:S02]  /*e860*/  IMAD.MOV.U32 R14, RZ, RZ, 0x2 ;  /* 0x00000002ff0e7424 */ /* 0x000fe400078e00ff */
[----:B------:R-:W-:Y:S01]  /*e870*/  FFMA.FTZ R11, R11, R169, 1.1641532182693481445e-10 ;  /* 0x2f0000000b0b7423 */ /* 0x000fe200000100a9 */
[----:B------:R-:W-:-:S04]  /*e880*/  MOV R117, R158 ;  /* 0x0000009e00757202 */ /* 0x000fc80000000f00 */
[----:B------:R-:W-:Y:S01]  /*e890*/  FSETP.GTU.FTZ.AND P3, PT, R11, R45, PT ;  /* 0x0000002d0b00720b */ /* 0x000fe20003f7c000 */
[----:B------:R-:W-:-:S05]  /*e8a0*/  HADD2.F32 R11, -RZ, R118.H0_H0 ;  /* 0x20000076ff0b7230 */ /* 0x000fca0000004100 */
        /* <DEDUP_REMOVED lines=14> */
.L_x_40065:
        /* <DEDUP_REMOVED lines=13> */
.L_x_40067:
[----:B------:R-:W-:Y:S05]  /*ea60*/  BSYNC.RECONVERGENT B1 ;  /* 0x0000000000017941 */ /* 0x000fea0003800200 */
.L_x_40066:
        /* <DEDUP_REMOVED lines=50> */
.L_x_40064:
[----:B------:R-:W-:Y:S05]  /*ed90*/  BSYNC.RECONVERGENT B0 ;  /* 0x0000000000007941 */ /* 0x000fea0003800200 */
.L_x_40063:
        /* <DEDUP_REMOVED lines=23> */
.L_x_40070:
        /* <DEDUP_REMOVED lines=13> */
.L_x_40072:
[----:B------:R-:W-:Y:S05]  /*efe0*/  BSYNC.RECONVERGENT B1 ;  /* 0x0000000000017941 */ /* 0x000fea0003800200 */
.L_x_40071:
        /* <DEDUP_REMOVED lines=50> */
.L_x_40069:
[----:B------:R-:W-:Y:S05]  /*f310*/  BSYNC.RECONVERGENT B0 ;  /* 0x0000000000007941 */ /* 0x000fea0003800200 */
.L_x_40068:
[----:B------:R-:W-:Y:S01]  /*f320*/  I2FP.F32.U32 R13, R13 ;  /* 0x0000000d000d7245 */ /* 0x000fe20000201000 */
[----:B------:R-:W-:Y:S01]  /*f330*/  HADD2.F32 R14, -RZ, R51.H0_H0 ;  /* 0x20000033ff0e7230 */ /* 0x000fe20000004100 */
[----:B------:R-:W-:Y:S01]  /*f340*/  ISETP.NE.AND P6, PT, R116, 0x1, PT ;  /* 0x000000017400780c */ /* 0x000fe20003fc5270 */
[----:B------:R-:W-:Y:S01]  /*f350*/  BSSY.RECONVERGENT B0, `(.L_x_40073) ;  /* 0x0000057000007945 */ /* 0x000fe20003800200 */
        /* <DEDUP_REMOVED lines=19> */
.L_x_40075:
        /* <DEDUP_REMOVED lines=16> */
.L_x_40077:
[----:B------:R-:W-:Y:S05]  /*f590*/  BSYNC.RECONVERGENT B1 ;  /* 0x0000000000017941 */ /* 0x000fea0003800200 */
.L_x_40076:
        /* <DEDUP_REMOVED lines=46> */
[----:B------:R-:W-:-:S04]  /*f880*/  IMAD.WIDE.U32 R116, R118, -0x326172a9, RZ ;  /* 0xcd9e8d5776747825 */ /* 0x000fc800078e00ff */
[----:B------:R-:W-:Y:S01]  /*f890*/  IMAD.MOV.U32 R122, RZ, RZ, RZ ;  /* 0x000000ffff7a7224 */ /* 0x000fe200078e00ff */
[----:B------:R-:W-:Y:S02]  /*f8a0*/  LOP3.LUT R159, R36, R120, R117, 0x96, !PT ;  /* 0x00000078249f7212 */ /* 0x000fe400078e9675 */
[----:B------:R-:W-:-:S07]  /*f8b0*/  MOV R158, R116 ;  /* 0x00000074009e7202 */ /* 0x000fce0000000f00 */
.L_x_40074:
[----:B------:R-:W-:Y:S05]  /*f8c0*/  BSYNC.RECONVERGENT B0 ;  /* 0x0000000000007941 */ /* 0x000fea0003800200 */
.L_x_40073:
[----:B------:R-:W-:Y:S01]  /*f8d0*/  I2FP.F32.U32 R14, R14 ;  /* 0x0000000e000e7245 */ /* 0x000fe20000201000 */
[----:B------:R-:W-:Y:S01]  /*f8e0*/  HADD2.F32 R116, -RZ, R51.H1_H1 ;  /* 0x30000033ff747230 */ /* 0x000fe20000004100 */
[----:B------:R-:W-:Y:S02]  /*f8f0*/  F2FP.F16.F32.PACK_AB R118, R12, R11 ;  /* 0x0000000b0c76723e */ /* 0x000fe400000000ff */
[----:B------:R-:W-:Y:S01]  /*f900*/  F2FP.F16.F32.PACK_AB R117, R10, R9 ;  /* 0x000000090a75723e */ /* 0x000fe200000000ff */
        /* <DEDUP_REMOVED lines=8> */
[----:B------:R-:W-:-:S04]  /*f990*/  F2FP.F16.F32.PACK_AB R116, R8, R47 ;  /* 0x0000002f0874723e */ /* 0x000fc800000000ff */
[----:B------:R-:W-:Y:S01]  /*f9a0*/  F2FP.F16.F32.PACK_AB R119, R14, R13 ;  /* 0x0000000d0e77723e */ /* 0x000fe200000000ff */
[----:B------:R-:W-:Y:S06]  /*f9b0*/  BRA `(.L_x_40078) ;  /* 0x0000002c001c7947 */ /* 0x000fec0003800000 */
.L_x_40037:
        /* <DEDUP_REMOVED lines=16> */
.L_x_40081:
        /* <DEDUP_REMOVED lines=13> */
.L_x_40083:
[----:B------:R-:W-:Y:S05]  /*fb90*/  BSYNC.RECONVERGENT B1 ;  /* 0x0000000000017941 */ /* 0x000fea0003800200 */
.L_x_40082:
        /* <DEDUP_REMOVED lines=50> */
.L_x_40080:
[----:B------:R-:W-:Y:S05]  /*fec0*/  BSYNC.RECONVERGENT B0 ;  /* 0x0000000000007941 */ /* 0x000fea0003800200 */
.L_x_40079:
[----:B------:R-:W-:Y:S01]  /*fed0*/  I2FP.F32.U32 R9, R9 ;  /* 0x0000000900097245 */ /* 0x000fe20000201000 */
[----:B------:R-:W-:Y:S01]  /*fee0*/  BSSY.RECONVERGENT B0, `(.L_x_40084) ;  /* 0x0000058000007945 */ /* 0x000fe20003800200 */
[----:B------:R-:W-:Y:S01]  /*fef0*/  ISETP.NE.AND P2, PT, R8, 0x1, PT ;  /* 0x000000010800780c */ /* 0x000fe20003f45270 */
[----:B------:R-:W-:Y:S01]  /*ff00*/  IMAD.MOV.U32 R12, RZ, RZ, 0x2 ;  /* 0x00000002ff0c7424 */ /* 0x000fe200078e00ff */
[----:B------:R-:W-:Y:S01]  /*ff10*/  LOP3.LUT R6, R6, 0xfffffffb, RZ, 0xc0, !PT ;  /* 0xfffffffb06067812 */ /* 0x000fe200078ec0ff */
[----:B------:R-:W-:Y:S01]  /*ff20*/  FFMA.FTZ R9, R9, R169, 1.1641532182693481445e-10 ;  /* 0x2f00000009097423 */ /* 0x000fe200000100a9 */
[----:B------:R-:W-:-:S04]  /*ff30*/  IMAD.MOV.U32 R11, RZ, RZ, R158 ;  /* 0x000000ffff0b7224 */ /* 0x000fc800078e009e */
[----:B------:R-:W-:Y:S01]  /*ff40*/  FSETP.GTU.FTZ.AND P1, PT, R9, R45, PT ;  /* 0x0000002d0900720b */ /* 0x000fe20003f3c000 */
[----:B-----5:R-:W-:-:S05]  /*ff50*/  HADD2.F32 R9, -RZ, R116.H0_H0 ;  /* 0x20000074ff097230 */ /* 0x020fca0000004100 */
        /* <DEDUP_REMOVED lines=16> */
.L_x_40086:
        /* <DEDUP_REMOVED lines=13> */
.L_x_40088:
[----:B------:R-:W-:Y:S05]  /*10130*/  BSYNC.RECONVERGENT B1 ;  /* 0x0000000000017941 */ /* 0x000fea0003800200 */
.L_x_40087:
        /* <DEDUP_REMOVED lines=50> */
.L_x_40085:
[----:B------:R-:W-:Y:S05]  /*10460*/  BSYNC.RECONVERGENT B0 ;  /* 0x0000000000007941 */ /* 0x000fea0003800200 */
.L_x_40084:
[----:B------:R-:W-:Y:S01]  /*10470*/  I2FP.F32.U32 R8, R11 ;  /* 0x0000000b00087245 */ /* 0x000fe20000201000 */
[----:B------:R-:W-:Y:S01]  /*10480*/  HADD2.F32 R116, -RZ, R116.H1_H1 ;  /* 0x30000074ff747230 */ /* 0x000fe20000004100 */
        /* <DEDUP_REMOVED lines=22> */
.L_x_40091:
        /* <DEDUP_REMOVED lines=13> */
.L_x_40093:
[----:B------:R-:W-:Y:S05]  /*106c0*/  BSYNC.RECONVERGENT B1 ;  /* 0x0000000000017941 */ /* 0x000fea0003800200 */
.L_x_40092:
        /* <DEDUP_REMOVED lines=50> */
.L_x_40090:
[----:B------:R-:W-:Y:S05]  /*109f0*/  BSYNC.RECONVERGENT B0 ;  /* 0x0000000000007941 */ /* 0x000fea0003800200 */
.L_x_40089:
[----:B------:R-:W-:Y:S01]  /*10a00*/  I2FP.F32.U32 R9, R9 ;  /* 0x0000000900097245 */ /* 0x000fe20000201000 */
[----:B------:R-:W-:Y:S01]  /*10a10*/  BSSY.RECONVERGENT B0, `(.L_x_40094) ;  /* 0x0000055000007945 */ /* 0x000fe20003800200 */
[----:B------:R-:W-:Y:S01]  /*10a20*/  ISETP.NE.AND P2, PT, R10, 0x1, PT ;  /* 0x000000010a00780c */ /* 0x000fe20003f45270 */
[----:B------:R-:W-:Y:S02]  /*10a30*/  HFMA2 R11, -RZ, RZ, 0, 1.1920928955078125e-07 ;  /* 0x00000002ff0b7431 */ /* 0x000fe400000001ff */
        /* <DEDUP_REMOVED lines=18> */
.L_x_40096:
        /* <DEDUP_REMOVED lines=13> */
.L_x_40098:
[----:B------:R-:W-:Y:S05]  /*10c30*/  BSYNC.RECONVERGENT B1 ;  /* 0x0000000000017941 */ /* 0x000fea0003800200 */
.L_x_40097:
        /* <DEDUP_REMOVED lines=50> */
.L_x_40095:
[----:B------:R-:W-:Y:S05]  /*10f60*/  BSYNC.RECONVERGENT B0 ;  /* 0x0000000000007941 */ /* 0x000fea0003800200 */
.L_x_40094:
        /* <DEDUP_REMOVED lines=22> */
.L_x_40101:
        /* <DEDUP_REMOVED lines=13> */
.L_x_40103:
[----:B------:R-:W-:Y:S05]  /*111a0*/  BSYNC.RECONVERGENT B1 ;  /* 0x0000000000017941 */ /* 0x000fea0003800200 */
.L_x_40102:
        /* <DEDUP_REMOVED lines=50> */
.L_x_40100:
[----:B------:R-:W-:Y:S05]  /*114d0*/  BSYNC.RECONVERGENT B0 ;  /* 0x0000000000007941 */ /* 0x000fea0003800200 */
.L_x_40099:
[----:B------:R-:W-:Y:S01]  /*114e0*/  I2FP.F32.U32 R11, R14 ;  /* 0x0000000e000b7245 */ /* 0x000fe20000201000 */
[----:B------:R-:W-:Y:S01]  /*114f0*/  BSSY.RECONVERGENT B0, `(.L_x_40104) ;  /* 0x0000055000007945 */ /* 0x000fe20003800200 */
[----:B------:R-:W-:Y:S01]  /*11500*/  ISETP.NE.AND P4, PT, R12, 0x1, PT ;  /* 0x000000010c00780c */ /* 0x000fe20003f85270 */
[----:B------:R-:W-:Y:S02]  /*11510*/  IMAD.MOV.U32 R14, RZ, RZ, 0x2 ;  /* 0x00000002ff0e7424 */ /* 0x000fe400078e00ff */
[----:B------:R-:W-:Y:S01]  /*11520*/  FFMA.FTZ R11, R11, R169, 1.1641532182693481445e-10 ;  /* 0x2f0000000b0b7423 */ /* 0x000fe200000100a9 */
[----:B------:R-:W-:-:S04]  /*11530*/  IMAD.MOV.U32 R117, RZ, RZ, R158 ;  /* 0x000000ffff757224 */ /* 0x000fc800078e009e */
        /* <DEDUP_REMOVED lines=16> */
.L_x_40106:
        /* <DEDUP_REMOVED lines=13> */
.L_x_40108:
[----:B------:R-:W-:Y:S05]  /*11710*/  BSYNC.RECONVERGENT B1 ;  /* 0x0000000000017941 */ /* 0x000fea0003800200 */
.L_x_40107:
        /* <DEDUP_REMOVED lines=50> */
.L_x_40105:
[----:B------:R-:W-:Y:S05]  /*11a40*/  BSYNC.RECONVERGENT B0 ;  /* 0x0000000000007941 */ /* 0x000fea0003800200 */
.L_x_40104:
        /* <DEDUP_REMOVED lines=22> */
.L_x_40111:
        /* <DEDUP_REMOVED lines=13> */
.L_x_40113:
[----:B------:R-:W-:Y:S05]  /*11c80*/  BSYNC.RECONVERGENT B1 ;  /* 0x0000000000017941 */ /* 0x000fea0003800200 */
.L_x_40112:
        /* <DEDUP_REMOVED lines=50> */
.L_x_40110:
[----:B------:R-:W-:Y:S05]  /*11fb0*/  BSYNC.RECONVERGENT B0 ;  /* 0x0000000000007941 */ /* 0x000fea0003800200 */
.L_x_40109:
[----:B------:R-:W-:Y:S01]  /*11fc0*/  I2FP.F32.U32 R13, R13 ;  /* 0x0000000d000d7245 */ /* 0x000fe20000201000 */
[----:B------:R-:W-:Y:S01]  /*11fd0*/  BSSY.RECONVERGENT B0, `(.L_x_40114) ;  /* 0x0000058000007945 */ /* 0x000fe20003800200 */
[----:B------:R-:W-:Y:S01]  /*11fe0*/  ISETP.NE.AND P6, PT, R116, 0x1, PT ;  /* 0x000000017400780c */ /* 0x000fe20003fc5270 */
[----:B------:R-:W-:Y:S01]  /*11ff0*/  IMAD.MOV.U32 R122, RZ, RZ, 0x2 ;  /* 0x00000002ff7a7424 */ /* 0x000fe200078e00ff */
        /* <DEDUP_REMOVED lines=18> */
.L_x_40116:
        /* <DEDUP_REMOVED lines=16> */
.L_x_40118:
[----:B------:R-:W-:Y:S05]  /*12220*/  BSYNC.RECONVERGENT B1 ;  /* 0x0000000000017941 */ /* 0x000fea0003800200 */
.L_x_40117:
        /* <DEDUP_REMOVED lines=47> */
[----:B------:R-:W-:Y:S02]  /*12520*/  HFMA2 R122, -RZ, RZ, 0, 0 ;  /* 0x00000000ff7a7431 */ /* 0x000fe400000001ff */
[----:B------:R-:W-:Y:S01]  /*12530*/  IMAD.MOV.U32 R158, RZ, RZ, R116 ;  /* 0x000000ffff9e7224 */ /* 0x000fe200078e0074 */
[----:B------:R-:W-:-:S07]  /*12540*/  LOP3.LUT R159, R36, R120, R117, 0x96, !PT ;  /* 0x00000078249f7212 */ /* 0x000fce00078e9675 */
.L_x_40115:
[----:B------:R-:W-:Y:S05]  /*12550*/  BSYNC.RECONVERGENT B0 ;  /* 0x0000000000007941 */ /* 0x000fea0003800200 */
.L_x_40114:
[----:B------:R-:W-:Y:S02]  /*12560*/  I2FP.F32.U32 R14, R14 ;  /* 0x0000000e000e7245 */ /* 0x000fe40000201000 */
[----:B------:R-:W-:Y:S02]  /*12570*/  F2FP.F16.F32.PACK_AB R118, R12, R11 ;  /* 0x0000000b0c76723e */ /* 0x000fe400000000ff */
[----:B------:R-:W-:Y:S01]  /*12580*/  F2FP.F16.F32.PACK_AB R117, R10, R9 ;  /* 0x000000090a75723e */ /* 0x000fe200000000ff */
[----:B------:R-:W-:Y:S01]  /*12590*/  FFMA.FTZ R14, R14, R169, 1.1641532182693481445e-10 ;  /* 0x2f0000000e0e7423 */ /* 0x000fe200000100a9 */
[----:B------:R-:W-:-:S04]  /*125a0*/  F2FP.F16.F32.PACK_AB R116, R8, R47 ;  /* 0x0000002f0874723e */ /* 0x000fc800000000ff */
[----:B------:R-:W-:Y:S01]  /*125b0*/  FSETP.GTU.FTZ.AND P6, PT, R14, R45, PT ;  /* 0x0000002d0e00720b */ /* 0x000fe20003fdc000 */
[----:B------:R-:W-:-:S05]  /*125c0*/  HADD2.F32 R14, -RZ, R119.H1_H1 ;  /* 0x30000077ff0e7230 */ /* 0x000fca0000004100 */
[----:B------:R-:W-:-:S04]  /*125d0*/  FMUL.FTZ R14, R14, R32 ;  /* 0x000000200e0e7220 */ /* 0x000fc80000410000 */
[----:B------:R-:W-:-:S05]  /*125e0*/  FMUL.FTZ R14, R14, R44 ;  /* 0x0000002c0e0e7220 */ /* 0x000fca0000410000 */
[----:B------:R-:W-:Y:S02]  /*125f0*/  FSEL R14, R14, RZ, !P6 ;  /* 0x000000ff0e0e7208 */ /* 0x000fe40007000000 */
[----:B------:R-:W-:-:S03]  /*12600*/  PLOP3.LUT P6, PT, P6, PT, PT, 0x8, 0x80 ;  /* 0x000000000080781c */ /* 0x000fc600037ce170 */
[----:B------:R-:W-:-:S05]  /*12610*/  FMUL.FTZ R14, R14, R95 ;  /* 0x0000005f0e0e7220 */ /* 0x000fca0000410000 */
[----:B------:R-:W-:-:S07]  /*12620*/  F2FP.F16.F32.PACK_AB R119, R14, R13 ;  /* 0x0000000d0e77723e */ /* 0x000fce00000000ff */
.L_x_40078:
        /* <DEDUP_REMOVED lines=41> */
.L_x_40122:
        /* <DEDUP_REMOVED lines=13> */
.L_x_40124:
[----:B------:R-:W-:Y:S05]  /*12990*/  BSYNC.RECONVERGENT B1 ;  /* 0x0000000000017941 */ /* 0x000fea0003800200 */
.L_x_40123:
        /* <DEDUP_REMOVED lines=50> */
.L_x_40121:
[----:B------:R-:W-:Y:S05]  /*12cc0*/  BSYNC.RECONVERGENT B0 ;  /* 0x0000000000007941 */ /* 0x000fea0003800200 */
.L_x_40120:
[----:B------:R-:W-:Y:S01]  /*12cd0*/  I2FP.F32.U32 R46, R121 ;  /* 0x00000079002e7245 */ /* 0x000fe20000201000 */
[----:B-----5:R-:W-:Y:S01]  /*12ce0*/  HADD2.F32 R121, -RZ, R48.H0_H0 ;  /* 0x20000030ff797230 */ /* 0x020fe20000004100 */
[----:B------:R-:W-:Y:S01]  /*12cf0*/  ISETP.NE.AND P2, PT, R120, 0x1, PT ;  /* 0x000000017800780c */ /* 0x000fe20003f45270 */
[----:B------:R-:W-:Y:S01]  /*12d00*/  BSSY.RECONVERGENT B0, `(.L_x_40125) ;  /* 0x0000056000007945 */ /* 0x000fe20003800200 */
[----:B------:R-:W-:Y:S01]  /*12d10*/  LOP3.LUT R6, R6, 0xfffffffb, RZ, 0xc0, !PT ;  /* 0xfffffffb06067812 */ /* 0x000fe200078ec0ff */
        /* <DEDUP_REMOVED lines=20> */
.L_x_40127:
        /* <DEDUP_REMOVED lines=13> */
.L_x_40129:
[----:B------:R-:W-:Y:S05]  /*12f30*/  BSYNC.RECONVERGENT B1 ;  /* 0x0000000000017941 */ /* 0x000fea0003800200 */
.L_x_40128:
        /* <DEDUP_REMOVED lines=50> */
.L_x_40126:
[----:B------:R-:W-:Y:S05]  /*13260*/  BSYNC.RECONVERGENT B0 ;  /* 0x0000000000007941 */ /* 0x000fea0003800200 */
.L_x_40125:
[----:B------:R-:W-:Y:S01]  /*13270*/  I2FP.F32.U32 R120, R123 ;  /* 0x0000007b00787245 */ /* 0x000fe20000201000 */
[----:B------:R-:W-:Y:S01]  /*13280*/  HADD2.F32 R116, -RZ, R116.H1_H1 ;  /* 0x30000074ff747230 */ /* 0x000fe20000004100 */
        /* <DEDUP_REMOVED lines=9> */
[----:B------:R-:W-:-:S03]  /*13320*/  HADD2.F32 R120, -RZ, R48.H1_H1 ;  /* 0x30000030ff787230 */ /* 0x000fc60000004100 */
        /* <DEDUP_REMOVED lines=14> */
.L_x_40132:
        /* <DEDUP_REMOVED lines=13> */
.L_x_40134:
[----:B------:R-:W-:Y:S05]  /*134e0*/  BSYNC.RECONVERGENT B1 ;  /* 0x0000000000017941 */ /* 0x000fea0003800200 */
.L_x_40133:
        /* <DEDUP_REMOVED lines=50> */
.L_x_40131:
[----:B------:R-:W-:Y:S05]  /*13810*/  BSYNC.RECONVERGENT B0 ;  /* 0x0000000000007941 */ /* 0x000fea0003800200 */
.L_x_40130:
[----:B------:R-:W-:Y:S01]  /*13820*/  I2FP.F32.U32 R121, R125 ;  /* 0x0000007d00797245 */ /* 0x000fe20000201000 */
[----:B------:R-:W-:Y:S01]  /*13830*/  HADD2.F32 R123, -RZ, R49.H0_H0 ;  /* 0x20000031ff7b7230 */ /* 0x000fe20000004100 */
[----:B------:R-:W-:Y:S01]  /*13840*/  ISETP.NE.AND P2, PT, R122, 0x1, PT ;  /* 0x000000017a00780c */ /* 0x000fe20003f45270 */
[----:B------:R-:W-:Y:S01]  /*13850*/  BSSY.RECONVERGENT B0, `(.L_x_40135) ;  /* 0x0000054000007945 */ /* 0x000fe20003800200 */
[----:B------:R-:W-:Y:S02]  /*13860*/  HFMA2 R126, -RZ, RZ, 0, 1.1920928955078125e-07 ;  /* 0x00000002ff7e7431 */ /* 0x000fe400000001ff */
        /* <DEDUP_REMOVED lines=18> */
.L_x_40137:
        /* <DEDUP_REMOVED lines=13> */
.L_x_40139:
[----:B------:R-:W-:Y:S05]  /*13a60*/  BSYNC.RECONVERGENT B1 ;  /* 0x0000000000017941 */ /* 0x000fea0003800200 */
.L_x_40138:
        /* <DEDUP_REMOVED lines=50> */
.L_x_40136:
[----:B------:R-:W-:Y:S05]  /*13d90*/  BSYNC.RECONVERGENT B0 ;  /* 0x0000000000007941 */ /* 0x000fea0003800200 */
.L_x_40135:
        /* <DEDUP_REMOVED lines=10> */
[----:B------:R-:W-:-:S03]  /*13e40*/  HADD2.F32 R122, -RZ, R49.H1_H1 ;  /* 0x30000031ff7a7230 */ /* 0x000fc60000004100 */
        /* <DEDUP_REMOVED lines=13> */
.L_x_40142:
        /* <DEDUP_REMOVED lines=13> */
.L_x_40144:
[----:B------:R-:W-:Y:S05]  /*13ff0*/  BSYNC.RECONVERGENT B1 ;  /* 0x0000000000017941 */ /* 0x000fea0003800200 */
.L_x_40143:
        /* <DEDUP_REMOVED lines=50> */
.L_x_40141:
[----:B------:R-:W-:Y:S05]  /*14320*/  BSYNC.RECONVERGENT B0 ;  /* 0x0000000000007941 */ /* 0x000fea0003800200 */
.L_x_40140:
        /* <DEDUP_REMOVED lines=23> */
.L_x_40147:
        /* <DEDUP_REMOVED lines=13> */
.L_x_40149:
[----:B------:R-:W-:Y:S05]  /*14570*/  BSYNC.RECONVERGENT B1 ;  /* 0x0000000000017941 */ /* 0x000fea0003800200 */
.L_x_40148:
        /* <DEDUP_REMOVED lines=50> */
.L_x_40146:
[----:B------:R-:W-:Y:S05]  /*148a0*/  BSYNC.RECONVERGENT B0 ;  /* 0x0000000000007941 */ /* 0x000fea0003800200 */
.L_x_40145:
        /* <DEDUP_REMOVED lines=24> */
.L_x_40152:
        /* <DEDUP_REMOVED lines=13> */
.L_x_40154:
[----:B------:R-:W-:Y:S05]  /*14b00*/  BSYNC.RECONVERGENT B1 ;  /* 0x0000000000017941 */ /* 0x000fea0003800200 */
.L_x_40153:
        /* <DEDUP_REMOVED lines=50> */
.L_x_40151:
[----:B------:R-:W-:Y:S05]  /*14e30*/  BSYNC.RECONVERGENT B0 ;  /* 0x0000000000007941 */ /* 0x000fea0003800200 */
.L_x_40150:
        /* <DEDUP_REMOVED lines=23> */
.L_x_40157:
        /* <DEDUP_REMOVED lines=16> */
.L_x_40159:
[----:B------:R-:W-:Y:S05]  /*150b0*/  BSYNC.RECONVERGENT B1 ;  /* 0x0000000000017941 */ /* 0x000fea0003800200 */
.L_x_40158:
        /* <DEDUP_REMOVED lines=50> */
.L_x_40156:
[----:B------:R-:W-:Y:S05]  /*153e0*/  BSYNC.RECONVERGENT B0 ;  /* 0x0000000000007941 */ /* 0x000fea0003800200 */
.L_x_40155:
        /* <DEDUP_REMOVED lines=15> */
.L_x_40119:
        /* <DEDUP_REMOVED lines=16> */
.L_x_40163:
        /* <DEDUP_REMOVED lines=13> */
.L_x_40165:
[----:B------:R-:W-:Y:S05]  /*156b0*/  BSYNC.RECONVERGENT B1 ;  /* 0x0000000000017941 */ /* 0x000fea0003800200 */
.L_x_40164:
        /* <DEDUP_REMOVED lines=47> */
[----:B------:R-:W-:Y:S01]  /*159b0*/  HFMA2 R120, -RZ, RZ, 0, 0 ;  /* 0x00000000ff787431 */ /* 0x000fe200000001ff */
[----:B------:R-:W-:Y:S01]  /*159c0*/  LOP3.LUT R159, R36, R122, R121, 0x96, !PT ;  /* 0x0000007a249f7212 */ /* 0x000fe200078e9679 */
[----:B------:R-:W-:-:S07]  /*159d0*/  IMAD.MOV.U32 R121, RZ, RZ, R46 ;  /* 0x000000ffff797224 */ /* 0x000fce00078e002e */
.L_x_40162:
[----:B------:R-:W-:Y:S05]  /*159e0*/  BSYNC.RECONVERGENT B0 ;  /* 0x0000000000007941 */ /* 0x000fea0003800200 */
.L_x_40161:
        /* <DEDUP_REMOVED lines=24> */
.L_x_40168:
        /* <DEDUP_REMOVED lines=13> */
.L_x_40170:
[----:B------:R-:W-:Y:S05]  /*15c40*/  BSYNC.RECONVERGENT B1 ;  /* 0x0000000000017941 */ /* 0x000fea0003800200 */
.L_x_40169:
        /* <DEDUP_REMOVED lines=50> */
.L_x_40167:
[----:B------:R-:W-:Y:S05]  /*15f70*/  BSYNC.RECONVERGENT B0 ;  /* 0x0000000000007941 */ /* 0x000fea0003800200 */
.L_x_40166:
        /* <DEDUP_REMOVED lines=25> */
.L_x_40173:
        /* <DEDUP_REMOVED lines=13> */
.L_x_40175:
[----:B------:R-:W-:Y:S05]  /*161e0*/  BSYNC.RECONVERGENT B1 ;  /* 0x0000000000017941 */ /* 0x000fea0003800200 */
.L_x_40174:
        /* <DEDUP_REMOVED lines=46> */
[----:B------:R-:W-:-:S03]  /*164d0*/  IMAD.WIDE.U32 R122, R121, -0x326172a9, RZ ;  /* 0xcd9e8d57797a7825 */ /* 0x000fc600078e00ff */
[----:B------:R-:W-:Y:S01]  /*164e0*/  MOV R158, R122 ;  /* 0x0000007a009e7202 */ /* 0x000fe20000000f00 */
[----:B------:R-:W-:Y:S01]  /*164f0*/  IMAD.MOV.U32 R122, RZ, RZ, RZ ;  /* 0x000000ffff7a7224 */ /* 0x000fe200078e00ff */
[----:B------:R-:W-:-:S07]  /*16500*/  LOP3.LUT R159, R36, R124, R123, 0x96, !PT ;  /* 0x0000007c249f7212 */ /* 0x000fce00078e967b */
.L_x_40172:
[----:B------:R-:W-:Y:S05]  /*16510*/  BSYNC.RECONVERGENT B0 ;  /* 0x0000000000007941 */ /* 0x000fea0003800200 */
.L_x_40171:
        /* <DEDUP_REMOVED lines=22> */
.L_x_40178:
        /* <DEDUP_REMOVED lines=13> */
.L_x_40180:
[----:B------:R-:W-:Y:S05]  /*16750*/  BSYNC.RECONVERGENT B1 ;  /* 0x0000000000017941 */ /* 0x000fea0003800200 */
.L_x_40179:
        /* <DEDUP_REMOVED lines=50> */
.L_x_40177:
[----:B------:R-:W-:Y:S05]  /*16a80*/  BSYNC.RECONVERGENT B0 ;  /* 0x0000000000007941 */ /* 0x000fea0003800200 */
.L_x_40176:
        /* <DEDUP_REMOVED lines=23> */
.L_x_40183:
        /* <DEDUP_REMOVED lines=13> */
.L_x_40185:
[----:B------:R-:W-:Y:S05]  /*16cd0*/  BSYNC.RECONVERGENT B1 ;  /* 0x0000000000017941 */ /* 0x000fea0003800200 */
.L_x_40184:
        /* <DEDUP_REMOVED lines=47> */
[----:B------:R-:W-:Y:S02]  /*16fd0*/  IMAD.MOV.U32 R158, RZ, RZ, R124 ;  /* 0x000000ffff9e7224 */ /* 0x000fe400078e007c */
[----:B------:R-:W-:Y:S01]  /*16fe0*/  HFMA2 R124, -RZ, RZ, 0, 0 ;  /* 0x00000000ff7c7431 */ /* 0x000fe200000001ff */
[----:B------:R-:W-:-:S07]  /*16ff0*/  LOP3.LUT R159, R36, R126, R125, 0x96, !PT ;  /* 0x0000007e249f7212 */ /* 0x000fce00078e967d */
.L_x_40182:
[----:B------:R-:W-:Y:S05]  /*17000*/  BSYNC.RECONVERGENT B0 ;  /* 0x0000000000007941 */ /* 0x000fea0003800200 */
.L_x_40181:
        /* <DEDUP_REMOVED lines=22> */
.L_x_40188:
        /* <DEDUP_REMOVED lines=13> */
.L_x_40190:
[----:B------:R-:W-:Y:S05]  /*17240*/  BSYNC.RECONVERGENT B1 ;  /* 0x0000000000017941 */ /* 0x000fea0003800200 */
.L_x_40189:
        /* <DEDUP_REMOVED lines=50> */
.L_x_40187:
[----:B------:R-:W-:Y:S05]  /*17570*/  BSYNC.RECONVERGENT B0 ;  /* 0x0000000000007941 */ /* 0x000fea0003800200 */
.L_x_40186:
        /* <DEDUP_REMOVED lines=23> */
.L_x_40193:
        /* <DEDUP_REMOVED lines=13> */
.L_x_40195:
[----:B------:R-:W-:Y:S05]  /*177c0*/  BSYNC.RECONVERGENT B1 ;  /* 0x0000000000017941 */ /* 0x000fea0003800200 */
.L_x_40194:
        /* <DEDUP_REMOVED lines=50> */
.L_x_40192:
[----:B------:R-:W-:Y:S05]  /*17af0*/  BSYNC.RECONVERGENT B0 ;  /* 0x0000000000007941 */ /* 0x000fea0003800200 */
.L_x_40191:
        /* <DEDUP_REMOVED lines=22> */
.L_x_40198:
        /* <DEDUP_REMOVED lines=16> */
.L_x_40200:
[----:B------:R-:W-:Y:S05]  /*17d60*/  BSYNC.RECONVERGENT B1 ;  /* 0x0000000000017941 */ /* 0x000fea0003800200 */
.L_x_40199:
        /* <DEDUP_REMOVED lines=50> */
.L_x_40197:
[----:B------:R-:W-:Y:S05]  /*18090*/  BSYNC.RECONVERGENT B0 ;  /* 0x0000000000007941 */ /* 0x000fea0003800200 */
.L_x_40196:
        /* <DEDUP_REMOVED lines=13> */
.L_x_40160:
        /* <DEDUP_REMOVED lines=41> */
.L_x_40204:
        /* <DEDUP_REMOVED lines=13> */
.L_x_40206:
[----:B------:R-:W-:Y:S05]  /*184d0*/  BSYNC.RECONVERGENT B1 ;  /* 0x0000000000017941 */ /* 0x000fea0003800200 */
.L_x_40205:
        /* <DEDUP_REMOVED lines=50> */
.L_x_40203:
[----:B------:R-:W-:Y:S05]  /*18800*/  BSYNC.RECONVERGENT B0 ;  /* 0x0000000000007941 */ /* 0x000fea0003800200 */
.L_x_40202:
[----:B------:R-:W-:Y:S01]  /*18810*/  I2FP.F32.U32 R128, R130 ;  /* 0x0000008200807245 */ /* 0x000fe20000201000 */
[----:B-----5:R-:W-:Y:S01]  /*18820*/  HADD2.F32 R129, -RZ, R48.H0_H0 ;  /* 0x20000030ff817230 */ /* 0x020fe20000004100 */
[----:B------:R-:W-:Y:S01]  /*18830*/  ISETP.NE.AND P2, PT, R131, 0x1, PT ;  /* 0x000000018300780c */ /* 0x000fe20003f45270 */
[----:B------:R-:W-:Y:S01]  /*18840*/  BSSY.RECONVERGENT B0, `(.L_x_40207) ;  /* 0x0000056000007945 */ /* 0x000fe20003800200 */
[----:B------:R-:W-:Y:S01]  /*18850*/  LOP3.LUT R6, R6, 0xfffffffb, RZ, 0xc0, !PT ;  /* 0xfffffffb06067812 */ /* 0x000fe200078ec0ff */
[----:B------:R-:W-:Y:S01]  /*18860*/  FFMA.FTZ R128, R128, R169, 1.1641532182693481445e-10 ;  /* 0x2f00000080807423 */ /* 0x000fe200000100a9 */
[----:B------:R-:W-:Y:S02]  /*18870*/  HFMA2 R130, -RZ, RZ, 0, 1.1920928955078125e-07 ;  /* 0x00000002ff827431 */ /* 0x000fe400000001ff */
[----:B------:R-:W-:Y:S02]  /*18880*/  IMAD.MOV.U32 R133, RZ, RZ, R158 ;  /* 0x000000ffff857224 */ /* 0x000fe400078e009e */
[----:B------:R-:W-:Y:S01]  /*18890*/  FSETP.GTU.FTZ.AND P1, PT, R128, R45, PT ;  /* 0x0000002d8000720b */ /* 0x000fe20003f3c000 */
[----:B------:R-:W-:-:S05]  /*188a0*/  HADD2.F32 R128, -RZ, R116.H0_H0 ;  /* 0x20000074ff807230 */ /* 0x000fca0000004100 */
        /* <DEDUP_REMOVED lines=15> */
.L_x_40209:
        /* <DEDUP_REMOVED lines=13> */
.L_x_40211:
[----:B------:R-:W-:Y:S05]  /*18a70*/  BSYNC.RECONVERGENT B1 ;  /* 0x0000000000017941 */ /* 0x000fea0003800200 */
.L_x_40210:
        /* <DEDUP_REMOVED lines=50> */
.L_x_40208:
[----:B------:R-:W-:Y:S05]  /*18da0*/  BSYNC.RECONVERGENT B0 ;  /* 0x0000000000007941 */ /* 0x000fea0003800200 */
.L_x_40207:
[----:B------:R-:W-:Y:S01]  /*18db0*/  I2FP.F32.U32 R129, R133 ;  /* 0x0000008500817245 */ /* 0x000fe20000201000 */
[----:B------:R-:W-:Y:S01]  /*18dc0*/  HADD2.F32 R116, -RZ, R116.H1_H1 ;  /* 0x30000074ff747230 */ /* 0x000fe20000004100 */
        /* <DEDUP_REMOVED lines=24> */
.L_x_40214:
        /* <DEDUP_REMOVED lines=13> */
.L_x_40216:
[----:B------:R-:W-:Y:S05]  /*19020*/  BSYNC.RECONVERGENT B1 ;  /* 0x0000000000017941 */ /* 0x000fea0003800200 */
.L_x_40215:
        /* <DEDUP_REMOVED lines=50> */
.L_x_40213:
[----:B------:R-:W-:Y:S05]  /*19350*/  BSYNC.RECONVERGENT B0 ;  /* 0x0000000000007941 */ /* 0x000fea0003800200 */
.L_x_40212:
[----:B------:R-:W-:Y:S01]  /*19360*/  I2FP.F32.U32 R130, R133 ;  /* 0x0000008500827245 */ /* 0x000fe20000201000 */
[----:B------:R-:W-:Y:S01]  /*19370*/  HADD2.F32 R131, -RZ, R49.H0_H0 ;  /* 0x20000031ff837230 */ /* 0x000fe20000004100 */
[----:B------:R-:W-:Y:S01]  /*19380*/  ISETP.NE.AND P2, PT, R134, 0x1, PT ;  /* 0x000000018600780c */ /* 0x000fe20003f45270 */
[----:B------:R-:W-:Y:S01]  /*19390*/  BSSY.RECONVERGENT B0, `(.L_x_40217) ;  /* 0x0000054000007945 */ /* 0x000fe20003800200 */
[----:B------:R-:W-:Y:S02]  /*193a0*/  IMAD.MOV.U32 R132, RZ, RZ, 0x2 ;  /* 0x00000002ff847424 */ /* 0x000fe400078e00ff */
        /* <DEDUP_REMOVED lines=18> */
.L_x_40219:
        /* <DEDUP_REMOVED lines=13> */
.L_x_40221:
[----:B------:R-:W-:Y:S05]  /*195a0*/  BSYNC.RECONVERGENT B1 ;  /* 0x0000000000017941 */ /* 0x000fea0003800200 */
.L_x_40220:
        /* <DEDUP_REMOVED lines=50> */
.L_x_40218:
[----:B------:R-:W-:Y:S05]  /*198d0*/  BSYNC.RECONVERGENT B0 ;  /* 0x0000000000007941 */ /* 0x000fea0003800200 */
.L_x_40217:
        /* <DEDUP_REMOVED lines=24> */
.L_x_40224:
        /* <DEDUP_REMOVED lines=13> */
.L_x_40226:
[----:B------:R-:W-:Y:S05]  /*19b30*/  BSYNC.RECONVERGENT B1 ;  /* 0x0000000000017941 */ /* 0x000fea0003800200 */
.L_x_40225:
        /* <DEDUP_REMOVED lines=50> */
.L_x_40223:
[----:B------:R-:W-:Y:S05]  /*19e60*/  BSYNC.RECONVERGENT B0 ;  /* 0x0000000000007941 */ /* 0x000fea0003800200 */
.L_x_40222:
        /* <DEDUP_REMOVED lines=23> */
.L_x_40229:
        /* <DEDUP_REMOVED lines=13> */
.L_x_40231:
[----:B------:R-:W-:Y:S05]  /*1a0b0*/  BSYNC.RECONVERGENT B1 ;  /* 0x0000000000017941 */ /* 0x000fea0003800200 */
.L_x_40230:
        /* <DEDUP_REMOVED lines=49> */
[----:B------:R-:W-:-:S07]  /*1a3d0*/  LOP3.LUT R159, R36, R138, R135, 0x96, !PT ;  /* 0x0000008a249f7212 */ /* 0x000fce00078e9687 */
.L_x_40228:
[----:B------:R-:W-:Y:S05]  /*1a3e0*/  BSYNC.RECONVERGENT B0 ;  /* 0x0000000000007941 */ /* 0x000fea0003800200 */
.L_x_40227:
        /* <DEDUP_REMOVED lines=24> */
.L_x_40234:
        /* <DEDUP_REMOVED lines=13> */
.L_x_40236:
[----:B------:R-:W-:Y:S05]  /*1a640*/  BSYNC.RECONVERGENT B1 ;  /* 0x0000000000017941 */ /* 0x000fea0003800200 */
.L_x_40235:
        /* <DEDUP_REMOVED lines=49> */
[----:B------:R-:W-:-:S07]  /*1a960*/  HFMA2 R138, -RZ, RZ, 0, 0 ;  /* 0x00000000ff8a7431 */ /* 0x000fce00000001ff */
.L_x_40233:
[----:B------:R-:W-:Y:S05]  /*1a970*/  BSYNC.RECONVERGENT B0 ;  /* 0x0000000000007941 */ /* 0x000fea0003800200 */
.L_x_40232:
        /* <DEDUP_REMOVED lines=23> */
.L_x_40239:
        /* <DEDUP_REMOVED lines=16> */
.L_x_40241:
[----:B------:R-:W-:Y:S05]  /*1abf0*/  BSYNC.RECONVERGENT B1 ;  /* 0x0000000000017941 */ /* 0x000fea0003800200 */
.L_x_40240:
        /* <DEDUP_REMOVED lines=50> */
.L_x_40238:
[----:B------:R-:W-:Y:S05]  /*1af20*/  BSYNC.RECONVERGENT B0 ;  /* 0x0000000000007941 */ /* 0x000fea0003800200 */
.L_x_40237:
        /* <DEDUP_REMOVED lines=15> */
.L_x_40201:
        /* <DEDUP_REMOVED lines=16> */
.L_x_40245:
        /* <DEDUP_REMOVED lines=13> */
.L_x_40247:
[----:B------:R-:W-:Y:S05]  /*1b1f0*/  BSYNC.RECONVERGENT B1 ;  /* 0x0000000000017941 */ /* 0x000fea0003800200 */
.L_x_40246:
        /* <DEDUP_REMOVED lines=50> */
.L_x_40244:
[----:B------:R-:W-:Y:S05]  /*1b520*/  BSYNC.RECONVERGENT B0 ;  /* 0x0000000000007941 */ /* 0x000fea0003800200 */
.L_x_40243:
        /* <DEDUP_REMOVED lines=24> */
.L_x_40250:
        /* <DEDUP_REMOVED lines=13> */
.L_x_40252:
[----:B------:R-:W-:Y:S05]  /*1b780*/  BSYNC.RECONVERGENT B1 ;  /* 0x0000000000017941 */ /* 0x000fea0003800200 */
.L_x_40251:
        /* <DEDUP_REMOVED lines=50> */
.L_x_40249:
[----:B------:R-:W-:Y:S05]  /*1bab0*/  BSYNC.RECONVERGENT B0 ;  /* 0x0000000000007941 */ /* 0x000fea0003800200 */
.L_x_40248:
        /* <DEDUP_REMOVED lines=25> */
.L_x_40255:
        /* <DEDUP_REMOVED lines=13> */
.L_x_40257:
[----:B------:R-:W-:Y:S05]  /*1bd20*/  BSYNC.RECONVERGENT B1 ;  /* 0x0000000000017941 */ /* 0x000fea0003800200 */
.L_x_40256:
        /* <DEDUP_REMOVED lines=50> */
.L_x_40254:
[----:B------:R-:W-:Y:S05]  /*1c050*/  BSYNC.RECONVERGENT B0 ;  /* 0x0000000000007941 */ /* 0x000fea0003800200 */
.L_x_40253:
        /* <DEDUP_REMOVED lines=22> */
.L_x_40260:
        /* <DEDUP_REMOVED lines=13> */
.L_x_40262:
[----:B------:R-:W-:Y:S05]  /*1c290*/  BSYNC.RECONVERGENT B1 ;  /* 0x0000000000017941 */ /* 0x000fea0003800200 */
.L_x_40261:
        /* <DEDUP_REMOVED lines=50> */
.L_x_40259:
[----:B------:R-:W-:Y:S05]  /*1c5c0*/  BSYNC.RECONVERGENT B0 ;  /* 0x0000000000007941 */ /* 0x000fea0003800200 */
.L_x_40258:
        /* <DEDUP_REMOVED lines=23> */
.L_x_40265:
        /* <DEDUP_REMOVED lines=13> */
.L_x_40267:
[----:B------:R-:W-:Y:S05]  /*1c810*/  BSYNC.RECONVERGENT B1 ;  /* 0x0000000000017941 */ /* 0x000fea0003800200 */
.L_x_40266:
        /* <DEDUP_REMOVED lines=50> */
.L_x_40264:
[----:B------:R-:W-:Y:S05]  /*1cb40*/  BSYNC.RECONVERGENT B0 ;  /* 0x0000000000007941 */ /* 0x000fea0003800200 */
.L_x_40263:
        /* <DEDUP_REMOVED lines=22> */
.L_x_40270:
        /* <DEDUP_REMOVED lines=13> */
.L_x_40272:
[----:B------:R-:W-:Y:S05]  /*1cd80*/  BSYNC.RECONVERGENT B1 ;  /* 0x0000000000017941 */ /* 0x000fea0003800200 */
.L_x_40271:
        /* <DEDUP_REMOVED lines=50> */
.L_x_40269:
[----:B------:R-:W-:Y:S05]  /*1d0b0*/  BSYNC.RECONVERGENT B0 ;  /* 0x0000000000007941 */ /* 0x000fea0003800200 */
.L_x_40268:
        /* <DEDUP_REMOVED lines=23> */
.L_x_40275:
        /* <DEDUP_REMOVED lines=13> */
.L_x_40277:
[----:B------:R-:W-:Y:S05]  /*1d300*/  BSYNC.RECONVERGENT B1 ;  /* 0x0000000000017941 */ /* 0x000fea0003800200 */
.L_x_40276:
        /* <DEDUP_REMOVED lines=50> */
.L_x_40274:
[----:B------:R-:W-:Y:S05]  /*1d630*/  BSYNC.RECONVERGENT B0 ;  /* 0x0000000000007941 */ /* 0x000fea0003800200 */
.L_x_40273:
        /* <DEDUP_REMOVED lines=22> */
.L_x_40280:
        /* <DEDUP_REMOVED lines=16> */
.L_x_40282:
[----:B------:R-:W-:Y:S05]  /*1d8a0*/  BSYNC.RECONVERGENT B1 ;  /* 0x0000000000017941 */ /* 0x000fea0003800200 */
.L_x_40281:
        /* <DEDUP_REMOVED lines=50> */
.L_x_40279:
[----:B------:R-:W-:Y:S05]  /*1dbd0*/  BSYNC.RECONVERGENT B0 ;  /* 0x0000000000007941 */ /* 0x000fea0003800200 */
.L_x_40278:
        /* <DEDUP_REMOVED lines=13> */
.L_x_40242:
[----:B------:R-:W-:Y:S01]  /*1dcb0*/  IMAD.WIDE.U32 R138, R127, 0x10, R170 ;  /* 0x000000107f8a7825 */ /* 0x000fe200078e00aa */
[----:B------:R-:W-:-:S04]  /*1dcc0*/  IADD3 R136, PT, PT, R23, 0xa0, RZ ;  /* 0x000000a017887810 */ /* 0x000fc80007ffe0ff */
        /* <DEDUP_REMOVED lines=39> */
.L_x_40286:
        /* <DEDUP_REMOVED lines=13> */
.L_x_40288:
[----:B------:R-:W-:Y:S05]  /*1e010*/  BSYNC.RECONVERGENT B1 ;  /* 0x0000000000017941 */ /* 0x000fea0003800200 */
.L_x_40287:
        /* <DEDUP_REMOVED lines=50> */
.L_x_40285:
[----:B------:R-:W-:Y:S05]  /*1e340*/  BSYNC.RECONVERGENT B0 ;  /* 0x0000000000007941 */ /* 0x000fea0003800200 */
.L_x_40284:
[----:B------:R-:W-:Y:S01]  /*1e350*/  I2FP.F32.U32 R137, R139 ;  /* 0x0000008b00897245 */ /* 0x000fe20000201000 */
[----:B-----5:R-:W-:Y:S01]  /*1e360*/  HADD2.F32 R139, -RZ, R48.H0_H0 ;  /* 0x20000030ff8b7230 */ /* 0x020fe20000004100 */
[----:B------:R-:W-:Y:S01]  /*1e370*/  ISETP.NE.AND P2, PT, R138, 0x1, PT ;  /* 0x000000018a00780c */ /* 0x000fe20003f45270 */
[----:B------:R-:W-:Y:S01]  /*1e380*/  BSSY.RECONVERGENT B0, `(.L_x_40289) ;  /* 0x0000056000007945 */ /* 0x000fe20003800200 */
[----:B------:R-:W-:Y:S01]  /*1e390*/  LOP3.LUT R6, R6, 0xfffffffb, RZ, 0xc0, !PT ;  /* 0xfffffffb06067812 */ /* 0x000fe200078ec0ff */
        /* <DEDUP_REMOVED lines=20> */
.L_x_40291:
        /* <DEDUP_REMOVED lines=13> */
.L_x_40293:
[----:B------:R-:W-:Y:S05]  /*1e5b0*/  BSYNC.RECONVERGENT B1 ;  /* 0x0000000000017941 */ /* 0x000fea0003800200 */
.L_x_40292:
        /* <DEDUP_REMOVED lines=50> */
.L_x_40290:
[----:B------:R-:W-:Y:S05]  /*1e8e0*/  BSYNC.RECONVERGENT B0 ;  /* 0x0000000000007941 */ /* 0x000fea0003800200 */
.L_x_40289:
        /* <DEDUP_REMOVED lines=26> */
.L_x_40296:
        /* <DEDUP_REMOVED lines=13> */
.L_x_40298:
[----:B------:R-:W-:Y:S05]  /*1eb60*/  BSYNC.RECONVERGENT B1 ;  /* 0x0000000000017941 */ /* 0x000fea0003800200 */
.L_x_40297:
        /* <DEDUP_REMOVED lines=50> */
.L_x_40295:
[----:B------:R-:W-:Y:S05]  /*1ee90*/  BSYNC.RECONVERGENT B0 ;  /* 0x0000000000007941 */ /* 0x000fea0003800200 */
.L_x_40294:
        /* <DEDUP_REMOVED lines=23> */
.L_x_40301:
        /* <DEDUP_REMOVED lines=13> */
.L_x_40303:
[----:B------:R-:W-:Y:S05]  /*1f0e0*/  BSYNC.RECONVERGENT B1 ;  /* 0x0000000000017941 */ /* 0x000fea0003800200 */
.L_x_40302:
        /* <DEDUP_REMOVED lines=50> */
.L_x_40300:
[----:B------:R-:W-:Y:S05]  /*1f410*/  BSYNC.RECONVERGENT B0 ;  /* 0x0000000000007941 */ /* 0x000fea0003800200 */
.L_x_40299:
        /* <DEDUP_REMOVED lines=24> */
.L_x_40306:
        /* <DEDUP_REMOVED lines=13> */
.L_x_40308:
[----:B------:R-:W-:Y:S05]  /*1f670*/  BSYNC.RECONVERGENT B1 ;  /* 0x0000000000017941 */ /* 0x000fea0003800200 */
.L_x_40307:
        /* <DEDUP_REMOVED lines=50> */
.L_x_40305:
[----:B------:R-:W-:Y:S05]  /*1f9a0*/  BSYNC.RECONVERGENT B0 ;  /* 0x0000000000007941 */ /* 0x000fea0003800200 */
.L_x_40304:
        /* <DEDUP_REMOVED lines=23> */
.L_x_40311:
        /* <DEDUP_REMOVED lines=13> */
.L_x_40313:
[----:B------:R-:W-:Y:S05]  /*1fbf0*/  BSYNC.RECONVERGENT B1 ;  /* 0x0000000000017941 */ /* 0x000fea0003800200 */
.L_x_40312:
        /* <DEDUP_REMOVED lines=50> */
.L_x_40310:
[----:B------:R-:W-:Y:S05]  /*1ff20*/  BSYNC.RECONVERGENT B0 ;  /* 0x0000000000007941 */ /* 0x000fea0003800200 */
.L_x_40309:
        /* <DEDUP_REMOVED lines=24> */
.L_x_40316:
        /* <DEDUP_REMOVED lines=13> */
.L_x_40318:
[----:B------:R-:W-:Y:S05]  /*20180*/  BSYNC.RECONVERGENT B1 ;  /* 0x0000000000017941 */ /* 0x000fea0003800200 */
.L_x_40317:
        /* <DEDUP_REMOVED lines=50> */
.L_x_40315:
[----:B------:R-:W-:Y:S05]  /*204b0*/  BSYNC.RECONVERGENT B0 ;  /* 0x0000000000007941 */ /* 0x000fea0003800200 */
.L_x_40314:
        /* <DEDUP_REMOVED lines=23> */
.L_x_40321:
        /* <DEDUP_REMOVED lines=16> */
.L_x_40323:
[----:B------:R-:W-:Y:S05]  /*20730*/  BSYNC.RECONVERGENT B1 ;  /* 0x0000000000017941 */ /* 0x000fea0003800200 */
.L_x_40322:
        /* <DEDUP_REMOVED lines=50> */
.L_x_40320:
[----:B------:R-:W-:Y:S05]  /*20a60*/  BSYNC.RECONVERGENT B0 ;  /* 0x0000000000007941 */ /* 0x000fea0003800200 */
.L_x_40319:
        /* <DEDUP_REMOVED lines=15> */
.L_x_40283:
        /* <DEDUP_REMOVED lines=16> */
.L_x_40327:
        /* <DEDUP_REMOVED lines=13> */
.L_x_40329:
[----:B------:R-:W-:Y:S05]  /*20d30*/  BSYNC.RECONVERGENT B1 ;  /* 0x0000000000017941 */ /* 0x000fea0003800200 */
.L_x_40328:
        /* <DEDUP_REMOVED lines=50> */
.L_x_40326:
[----:B------:R-:W-:Y:S05]  /*21060*/  BSYNC.RECONVERGENT B0 ;  /* 0x0000000000007941 */ /* 0x000fea0003800200 */
.L_x_40325:
        /* <DEDUP_REMOVED lines=24> */
.L_x_40332:
        /* <DEDUP_REMOVED lines=13> */
.L_x_40334:
[----:B------:R-:W-:Y:S05]  /*212c0*/  BSYNC.RECONVERGENT B1 ;  /* 0x0000000000017941 */ /* 0x000fea0003800200 */
.L_x_40333:
        /* <DEDUP_REMOVED lines=50> */
.L_x_40331:
[----:B------:R-:W-:Y:S05]  /*215f0*/  BSYNC.RECONVERGENT B0 ;  /* 0x0000000000007941 */ /* 0x000fea0003800200 */
.L_x_40330:
        /* <DEDUP_REMOVED lines=25> */
.L_x_40337:
        /* <DEDUP_REMOVED lines=13> */
.L_x_40339:
[----:B------:R-:W-:Y:S05]  /*21860*/  BSYNC.RECONVERGENT B1 ;  /* 0x0000000000017941 */ /* 0x000fea0003800200 */
.L_x_40338:
        /* <DEDUP_REMOVED lines=50> */
.L_x_40336:
[----:B------:R-:W-:Y:S05]  /*21b90*/  BSYNC.RECONVERGENT B0 ;  /* 0x0000000000007941 */ /* 0x000fea0003800200 */
.L_x_40335:
        /* <DEDUP_REMOVED lines=22> */
.L_x_40342:
        /* <DEDUP_REMOVED lines=13> */
.L_x_40344:
[----:B------:R-:W-:Y:S05]  /*21dd0*/  BSYNC.RECONVERGENT B1 ;  /* 0x0000000000017941 */ /* 0x000fea0003800200 */
.L_x_40343:
        /* <DEDUP_REMOVED lines=50> */
.L_x_40341:
[----:B------:R-:W-:Y:S05]  /*22100*/  BSYNC.RECONVERGENT B0 ;  /* 0x0000000000007941 */ /* 0x000fea0003800200 */
.L_x_40340:
        /* <DEDUP_REMOVED lines=23> */
.L_x_40347:
        /* <DEDUP_REMOVED lines=13> */
.L_x_40349:
[----:B------:R-:W-:Y:S05]  /*22350*/  BSYNC.RECONVERGENT B1 ;  /* 0x0000000000017941 */ /* 0x000fea0003800200 */
.L_x_40348:
        /* <DEDUP_REMOVED lines=50> */
.L_x_40346:
[----:B------:R-:W-:Y:S05]  /*22680*/  BSYNC.RECONVERGENT B0 ;  /* 0x0000000000007941 */ /* 0x000fea0003800200 */
.L_x_40345:
        /* <DEDUP_REMOVED lines=22> */
.L_x_40352:
        /* <DEDUP_REMOVED lines=13> */
.L_x_40354:
[----:B------:R-:W-:Y:S05]  /*228c0*/  BSYNC.RECONVERGENT B1 ;  /* 0x0000000000017941 */ /* 0x000fea0003800200 */
.L_x_40353:
        /* <DEDUP_REMOVED lines=50> */
.L_x_40351:
[----:B------:R-:W-:Y:S05]  /*22bf0*/  BSYNC.RECONVERGENT B0 ;  /* 0x0000000000007941 */ /* 0x000fea0003800200 */
.L_x_40350:
        /* <DEDUP_REMOVED lines=23> */
.L_x_40357:
        /* <DEDUP_REMOVED lines=13> */
.L_x_40359:
[----:B------:R-:W-:Y:S05]  /*22e40*/  BSYNC.RECONVERGENT B1 ;  /* 0x0000000000017941 */ /* 0x000fea0003800200 */
.L_x_40358:
        /* <DEDUP_REMOVED lines=50> */
.L_x_40356:
[----:B------:R-:W-:Y:S05]  /*23170*/  BSYNC.RECONVERGENT B0 ;  /* 0x0000000000007941 */ /* 0x000fea0003800200 */
.L_x_40355:
        /* <DEDUP_REMOVED lines=22> */
.L_x_40362:
        /* <DEDUP_REMOVED lines=16> */
.L_x_40364:
[----:B------:R-:W-:Y:S05]  /*233e0*/  BSYNC.RECONVERGENT B1 ;  /* 0x0000000000017941 */ /* 0x000fea0003800200 */
.L_x_40363:
        /* <DEDUP_REMOVED lines=50> */
.L_x_40361:
[----:B------:R-:W-:Y:S05]  /*23710*/  BSYNC.RECONVERGENT B0 ;  /* 0x0000000000007941 */ /* 0x000fea0003800200 */
.L_x_40360:
        /* <DEDUP_REMOVED lines=13> */
.L_x_40324:
        /* <DEDUP_REMOVED lines=41> */
.L_x_40368:
        /* <DEDUP_REMOVED lines=13> */
.L_x_40370:
[----:B------:R-:W-:Y:S05]  /*23b50*/  BSYNC.RECONVERGENT B1 ;  /* 0x0000000000017941 */ /* 0x000fea0003800200 */
.L_x_40369:
        /* <DEDUP_REMOVED lines=50> */
.L_x_40367:
[----:B------:R-:W-:Y:S05]  /*23e80*/  BSYNC.RECONVERGENT B0 ;  /* 0x0000000000007941 */ /* 0x000fea0003800200 */
.L_x_40366:
        /* <DEDUP_REMOVED lines=25> */
.L_x_40373:
        /* <DEDUP_REMOVED lines=13> */
.L_x_40375:
[----:B------:R-:W-:Y:S05]  /*240f0*/  BSYNC.RECONVERGENT B1 ;  /* 0x0000000000017941 */ /* 0x000fea0003800200 */
.L_x_40374:
        /* <DEDUP_REMOVED lines=50> */
.L_x_40372:
[----:B------:R-:W-:Y:S05]  /*24420*/  BSYNC.RECONVERGENT B0 ;  /* 0x0000000000007941 */ /* 0x000fea0003800200 */
.L_x_40371:
        /* <DEDUP_REMOVED lines=26> */
.L_x_40378:
        /* <DEDUP_REMOVED lines=13> */
.L_x_40380:
[----:B------:R-:W-:Y:S05]  /*246a0*/  BSYNC.RECONVERGENT B1 ;  /* 0x0000000000017941 */ /* 0x000fea0003800200 */
.L_x_40379:
        /* <DEDUP_REMOVED lines=50> */
.L_x_40377:
[----:B------:R-:W-:Y:S05]  /*249d0*/  BSYNC.RECONVERGENT B0 ;  /* 0x0000000000007941 */ /* 0x000fea0003800200 */
.L_x_40376:
        /* <DEDUP_REMOVED lines=23> */
.L_x_40383:
        /* <DEDUP_REMOVED lines=13> */
.L_x_40385:
[----:B------:R-:W-:Y:S05]  /*24c20*/  BSYNC.RECONVERGENT B1 ;  /* 0x0000000000017941 */ /* 0x000fea0003800200 */
.L_x_40384:
        /* <DEDUP_REMOVED lines=50> */
.L_x_40382:
[----:B------:R-:W-:Y:S05]  /*24f50*/  BSYNC.RECONVERGENT B0 ;  /* 0x0000000000007941 */ /* 0x000fea0003800200 */
.L_x_40381:
        /* <DEDUP_REMOVED lines=24> */
.L_x_40388:
        /* <DEDUP_REMOVED lines=13> */
.L_x_40390:
[----:B------:R-:W-:Y:S05]  /*251b0*/  BSYNC.RECONVERGENT B1 ;  /* 0x0000000000017941 */ /* 0x000fea0003800200 */
.L_x_40389:
        /* <DEDUP_REMOVED lines=50> */
.L_x_40387:
[----:B------:R-:W-:Y:S05]  /*254e0*/  BSYNC.RECONVERGENT B0 ;  /* 0x0000000000007941 */ /* 0x000fea0003800200 */
.L_x_40386:
        /* <DEDUP_REMOVED lines=23> */
.L_x_40393:
        /* <DEDUP_REMOVED lines=13> */
.L_x_40395:
[----:B------:R-:W-:Y:S05]  /*25730*/  BSYNC.RECONVERGENT B1 ;  /* 0x0000000000017941 */ /* 0x000fea0003800200 */
.L_x_40394:
        /* <DEDUP_REMOVED lines=50> */
.L_x_40392:
[----:B------:R-:W-:Y:S05]  /*25a60*/  BSYNC.RECONVERGENT B0 ;  /* 0x0000000000007941 */ /* 0x000fea0003800200 */
.L_x_40391:
        /* <DEDUP_REMOVED lines=24> */
.L_x_40398:
        /* <DEDUP_REMOVED lines=13> */
.L_x_40400:
[----:B------:R-:W-:Y:S05]  /*25cc0*/  BSYNC.RECONVERGENT B1 ;  /* 0x0000000000017941 */ /* 0x000fea0003800200 */
.L_x_40399:
        /* <DEDUP_REMOVED lines=50> */
.L_x_40397:
[----:B------:R-:W-:Y:S05]  /*25ff0*/  BSYNC.RECONVERGENT B0 ;  /* 0x0000000000007941 */ /* 0x000fea0003800200 */
.L_x_40396:
        /* <DEDUP_REMOVED lines=23> */
.L_x_40403:
        /* <DEDUP_REMOVED lines=16> */
.L_x_40405:
[----:B------:R-:W-:Y:S05]  /*26270*/  BSYNC.RECONVERGENT B1 ;  /* 0x0000000000017941 */ /* 0x000fea0003800200 */
.L_x_40404:
        /* <DEDUP_REMOVED lines=48> */
[----:B------:R-:W-:Y:S02]  /*26580*/  LOP3.LUT R159, R36, R158, R155, 0x96, !PT ;  /* 0x0000009e249f7212 */ /* 0x000fe400078e969b */
[----:B------:R-:W-:-:S07]  /*26590*/  MOV R158, R154 ;  /* 0x0000009a009e7202 */ /* 0x000fce0000000f00 */
.L_x_40402:
[----:B------:R-:W-:Y:S05]  /*265a0*/  BSYNC.RECONVERGENT B0 ;  /* 0x0000000000007941 */ /* 0x000fea0003800200 */
.L_x_40401:
        /* <DEDUP_REMOVED lines=15> */
.L_x_40365:
        /* <DEDUP_REMOVED lines=16> */
.L_x_40409:
        /* <DEDUP_REMOVED lines=13> */
.L_x_40411:
[----:B------:R-:W-:Y:S05]  /*26870*/  BSYNC.RECONVERGENT B1 ;  /* 0x0000000000017941 */ /* 0x000fea0003800200 */
.L_x_40410:
        /* <DEDUP_REMOVED lines=50> */
.L_x_40408:
[----:B------:R-:W-:Y:S05]  /*26ba0*/  BSYNC.RECONVERGENT B0 ;  /* 0x0000000000007941 */ /* 0x000fea0003800200 */
.L_x_40407:
        /* <DEDUP_REMOVED lines=24> */
.L_x_40414:
        /* <DEDUP_REMOVED lines=13> */
.L_x_40416:
[----:B------:R-:W-:Y:S05]  /*26e00*/  BSYNC.RECONVERGENT B1 ;  /* 0x0000000000017941 */ /* 0x000fea0003800200 */
.L_x_40415:
        /* <DEDUP_REMOVED lines=50> */
.L_x_40413:
[----:B------:R-:W-:Y:S05]  /*27130*/  BSYNC.RECONVERGENT B0 ;  /* 0x0000000000007941 */ /* 0x000fea0003800200 */
.L_x_40412:
        /* <DEDUP_REMOVED lines=25> */
.L_x_40419:
        /* <DEDUP_REMOVED lines=13> */
.L_x_40421:
[----:B------:R-:W-:Y:S05]  /*273a0*/  BSYNC.RECONVERGENT B1 ;  /* 0x0000000000017941 */ /* 0x000fea0003800200 */
.L_x_40420:
        /* <DEDUP_REMOVED lines=50> */
.L_x_40418:
[----:B------:R-:W-:Y:S05]  /*276d0*/  BSYNC.RECONVERGENT B0 ;  /* 0x0000000000007941 */ /* 0x000fea0003800200 */
.L_x_40417:
        /* <DEDUP_REMOVED lines=22> */
.L_x_40424:
        /* <DEDUP_REMOVED lines=13> */
.L_x_40426:
[----:B------:R-:W-:Y:S05]  /*27910*/  BSYNC.RECONVERGENT B1 ;  /* 0x0000000000017941 */ /* 0x000fea0003800200 */
.L_x_40425:
        /* <DEDUP_REMOVED lines=50> */
.L_x_40423:
[----:B------:R-:W-:Y:S05]  /*27c40*/  BSYNC.RECONVERGENT B0 ;  /* 0x0000000000007941 */ /* 0x000fea0003800200 */
.L_x_40422:
        /* <DEDUP_REMOVED lines=23> */
.L_x_40429:
        /* <DEDUP_REMOVED lines=13> */
.L_x_40431:
[----:B------:R-:W-:Y:S05]  /*27e90*/  BSYNC.RECONVERGENT B1 ;  /* 0x0000000000017941 */ /* 0x000fea0003800200 */
.L_x_40430:
        /* <DEDUP_REMOVED lines=50> */
.L_x_40428:
[----:B------:R-:W-:Y:S05]  /*281c0*/  BSYNC.RECONVERGENT B0 ;  /* 0x0000000000007941 */ /* 0x000fea0003800200 */
.L_x_40427:
        /* <DEDUP_REMOVED lines=22> */
.L_x_40434:
        /* <DEDUP_REMOVED lines=13> */
.L_x_40436:
[----:B------:R-:W-:Y:S05]  /*28400*/  BSYNC.RECONVERGENT B1 ;  /* 0x0000000000017941 */ /* 0x000fea0003800200 */
.L_x_40435:
        /* <DEDUP_REMOVED lines=50> */
.L_x_40433:
[----:B------:R-:W-:Y:S05]  /*28730*/  BSYNC.RECONVERGENT B0 ;  /* 0x0000000000007941 */ /* 0x000fea0003800200 */
.L_x_40432:
        /* <DEDUP_REMOVED lines=23> */
.L_x_40439:
        /* <DEDUP_REMOVED lines=13> */
.L_x_40441:
[----:B------:R-:W-:Y:S05]  /*28980*/  BSYNC.RECONVERGENT B1 ;  /* 0x0000000000017941 */ /* 0x000fea0003800200 */
.L_x_40440:
        /* <DEDUP_REMOVED lines=50> */
.L_x_40438:
[----:B------:R-:W-:Y:S05]  /*28cb0*/  BSYNC.RECONVERGENT B0 ;  /* 0x0000000000007941 */ /* 0x000fea0003800200 */
.L_x_40437:
        /* <DEDUP_REMOVED lines=22> */
.L_x_40444:
        /* <DEDUP_REMOVED lines=16> */
.L_x_40446:
[----:B------:R-:W-:Y:S05]  /*28f20*/  BSYNC.RECONVERGENT B1 ;  /* 0x0000000000017941 */ /* 0x000fea0003800200 */
.L_x_40445:
        /* <DEDUP_REMOVED lines=50> */
.L_x_40443:
[----:B------:R-:W-:Y:S05]  /*29250*/  BSYNC.RECONVERGENT B0 ;  /* 0x0000000000007941 */ /* 0x000fea0003800200 */
.L_x_40442:
        /* <DEDUP_REMOVED lines=13> */
.L_x_40406:
[----:B------:R-:W-:Y:S01]  /*29330*/  IMAD.WIDE.U32 R154, R145, 0x10, R170 ;  /* 0x00000010919a7825 */ /* 0x000fe200078e00aa */
[----:B------:R-:W0:Y:S04]  /*29340*/  LDC.64 R160, c[0x0][0x3b0] ;  /* 0x0000ec00ffa07b82 */ /* 0x000e280000000a00 */
[----:B------:R1:W-:Y:S02]  /*29350*/  STG.E.128 desc[UR6][R154.64], R116 ;  /* 0x000000749a007986 */ /* 0x0003e4000c101d06 */
[----:B-1----:R-:W-:Y:S02]  /*29360*/  SEL R117, RZ, 0x1000000, !P6 ;  /* 0x01000000ff757807 */ /* 0x002fe40007000000 */
[----:B------:R-:W-:Y:S02]  /*29370*/  SEL R116, RZ, 0x10000, !P5 ;  /* 0x00010000ff747807 */ /* 0x000fe40006800000 */
[----:B------:R-:W-:-:S02]  /*29380*/  SEL R118, RZ, 0x100, !P4 ;  /* 0x00000100ff767807 */ /* 0x000fc40006000000 */
[----:B------:R-:W-:Y:S02]  /*29390*/  LOP3.LUT P5, RZ, R6, 0x2, RZ, 0xc0, !PT ;  /* 0x0000000206ff7812 */ /* 0x000fe400078ac0ff */
[----:B------:R-:W-:Y:S02]  /*293a0*/  LOP3.LUT R117, R118, R117, R116, 0xfe, !PT ;  /* 0x0000007576757212 */ /* 0x000fe400078efe74 */
[----:B------:R-:W-:Y:S02]  /*293b0*/  SEL R116, RZ, 0x1000000, !P2 ;  /* 0x01000000ff747807 */ /* 0x000fe40005000000 */
[----:B------:R-:W-:Y:S02]  /*293c0*/  SEL R118, RZ, 0x10000, !P1 ;  /* 0x00010000ff767807 */ /* 0x000fe40004800000 */
[----:B------:R-:W-:Y:S02]  /*293d0*/  SEL R119, RZ, 0x100, !P5 ;  /* 0x00000100ff777807 */ /* 0x000fe40006800000 */
[----:B------:R-:W-:-:S02]  /*293e0*/  LOP3.LUT P6, RZ, R6, 0x4, RZ, 0xc0, !PT ;  /* 0x0000000406ff7812 */ /* 0x000fc400078cc0ff */
[----:B------:R-:W-:Y:S02]  /*293f0*/  LOP3.LUT R116, R119, R116, R118, 0xfe, !PT ;  /* 0x0000007477747212 */ /* 0x000fe400078efe76 */
[----:B------:R-:W-:Y:S02]  /*29400*/  SEL R118, RZ, 0x1, !P3 ;  /* 0x00000001ff767807 */ /* 0x000fe40005800000 */
[----:B------:R-:W-:Y:S02]  /*29410*/  IADD3 R155, PT, PT, R23, 0xe0, RZ ;  /* 0x000000e0179b7810 */ /* 0x000fe40007ffe0ff */
[----:B------:R-:W-:Y:S02]  /*29420*/  LOP3.LUT R117, R117, R118, RZ, 0xfc, !PT ;  /* 0x0000007675757212 */ /* 0x000fe400078efcff */
[----:B------:R-:W-:-:S04]  /*29430*/  SEL R118, RZ, 0x1, !P6 ;  /* 0x00000001ff767807 */ /* 0x000fc80007000000 */
[----:B------:R-:W-:Y:S01]  /*29440*/  LOP3.LUT R116, R116, R118, RZ, 0xfc, !PT ;  /* 0x0000007674747212 */ /* 0x000fe200078efcff */
[----:B0-----:R-:W-:-:S05]  /*29450*/  IMAD.WIDE.U32 R118, R145, 0x8, R160 ;  /* 0x0000000891767825 */ /* 0x001fca00078e00a0 */
        /* <DEDUP_REMOVED lines=23> */
.L_x_40450:
        /* <DEDUP_REMOVED lines=13> */
.L_x_40452:
[----:B------:R-:W-:Y:S05]  /*296a0*/  BSYNC.RECONVERGENT B1 ;  /* 0x0000000000017941 */ /* 0x000fea0003800200 */
.L_x_40451:
        /* <DEDUP_REMOVED lines=49> */
.L_x_40449:
[----:B------:R-:W-:Y:S05]  /*299c0*/  BSYNC.RECONVERGENT B0 ;  /* 0x0000000000007941 */ /* 0x000fea0003800200 */
.L_x_40448:
[----:B------:R-:W-:Y:S01]  /*299d0*/  I2FP.F32.U32 R156, R160 ;  /* 0x000000a0009c7245 */ /* 0x000fe20000201000 */
[----:B-----5:R-:W-:Y:S01]  /*299e0*/  HADD2.F32 R157, -RZ, R48.H0_H0 ;  /* 0x20000030ff9d7230 */ /* 0x020fe20000004100 */
[----:B------:R-:W-:Y:S01]  /*299f0*/  ISETP.NE.AND P1, PT, R161, 0x1, PT ;  /* 0x00000001a100780c */ /* 0x000fe20003f25270 */
[----:B------:R-:W-:Y:S01]  /*29a00*/  BSSY.RECONVERGENT B0, `(.L_x_40453) ;  /* 0x0000055000007945 */ /* 0x000fe20003800200 */
[----:B------:R-:W-:Y:S01]  /*29a10*/  LOP3.LUT R6, R6, 0xfffffffd, RZ, 0xc0, !PT ;  /* 0xfffffffd06067812 */ /* 0x000fe200078ec0ff */
[----:B------:R-:W-:Y:S01]  /*29a20*/  FFMA.FTZ R156, R156, R169, 1.1641532182693481445e-10 ;  /* 0x2f0000009c9c7423 */ /* 0x000fe200000100a9 */
[----:B------:R-:W-:-:S04]  /*29a30*/  HFMA2 R160, -RZ, RZ, 0, 1.1920928955078125e-07 ;  /* 0x00000002ffa07431 */ /* 0x000fc800000001ff */
[----:B------:R-:W-:Y:S01]  /*29a40*/  FSETP.GTU.FTZ.AND P0, PT, R156, R45, PT ;  /* 0x0000002d9c00720b */ /* 0x000fe20003f1c000 */
[----:B------:R-:W-:-:S05]  /*29a50*/  HADD2.F32 R156, -RZ, R116.H0_H0 ;  /* 0x20000074ff9c7230 */ /* 0x000fca0000004100 */
        /* <DEDUP_REMOVED lines=16> */
.L_x_40455:
        /* <DEDUP_REMOVED lines=13> */
.L_x_40457:
[----:B------:R-:W-:Y:S05]  /*29c30*/  BSYNC.RECONVERGENT B1 ;  /* 0x0000000000017941 */ /* 0x000fea0003800200 */
.L_x_40456:
        /* <DEDUP_REMOVED lines=47> */
[----:B------:R-:W-:Y:S01]  /*29f30*/  LOP3.LUT R159, R36, R160, R159, 0x96, !PT ;  /* 0x000000a0249f7212 */ /* 0x000fe200078e969f */
[----:B------:R-:W-:-:S07]  /*29f40*/  IMAD.MOV.U32 R160, RZ, RZ, RZ ;  /* 0x000000ffffa07224 */ /* 0x000fce00078e00ff */
.L_x_40454:
[----:B------:R-:W-:Y:S05]  /*29f50*/  BSYNC.RECONVERGENT B0 ;  /* 0x0000000000007941 */ /* 0x000fea0003800200 */
.L_x_40453:
        /* <DEDUP_REMOVED lines=23> */
.L_x_40460:
        /* <DEDUP_REMOVED lines=13> */
.L_x_40462:
[----:B------:R-:W-:Y:S05]  /*2a1a0*/  BSYNC.RECONVERGENT B1 ;  /* 0x0000000000017941 */ /* 0x000fea0003800200 */
.L_x_40461:
        /* <DEDUP_REMOVED lines=49> */
[----:B------:R-:W-:-:S07]  /*2a4c0*/  IMAD.MOV.U32 R158, RZ, RZ, R160 ;  /* 0x000000ffff9e7224 */ /* 0x000fce00078e00a0 */
.L_x_40459:
[----:B------:R-:W-:Y:S05]  /*2a4d0*/  BSYNC.RECONVERGENT B0 ;  /* 0x0000000000007941 */ /* 0x000fea0003800200 */
.L_x_40458:
        /* <DEDUP_REMOVED lines=23> */
.L_x_40465:
        /* <DEDUP_REMOVED lines=13> */
.L_x_40467:
[----:B------:R-:W-:Y:S05]  /*2a720*/  BSYNC.RECONVERGENT B1 ;  /* 0x0000000000017941 */ /* 0x000fea0003800200 */
.L_x_40466:
        /* <DEDUP_REMOVED lines=48> */
[----:B------:R-:W-:-:S07]  /*2aa30*/  HFMA2 R160, -RZ, RZ, 0, 0 ;  /* 0x00000000ffa07431 */ /* 0x000fce00000001ff */
.L_x_40464:
[----:B------:R-:W-:Y:S05]  /*2aa40*/  BSYNC.RECONVERGENT B0 ;  /* 0x0000000000007941 */ /* 0x000fea0003800200 */
.L_x_40463:
        /* <DEDUP_REMOVED lines=23> */
.L_x_40470:
        /* <DEDUP_REMOVED lines=13> */
.L_x_40472:
[----:B------:R-:W-:Y:S05]  /*2ac90*/  BSYNC.RECONVERGENT B1 ;  /* 0x0000000000017941 */ /* 0x000fea0003800200 */
.L_x_40471:
        /* <DEDUP_REMOVED lines=49> */
.L_x_40469:
[----:B------:R-:W-:Y:S05]  /*2afb0*/  BSYNC.RECONVERGENT B0 ;  /* 0x0000000000007941 */ /* 0x000fea0003800200 */
.L_x_40468:
        /* <DEDUP_REMOVED lines=23> */
.L_x_40475:
        /* <DEDUP_REMOVED lines=13> */
.L_x_40477:
[----:B------:R-:W-:Y:S05]  /*2b200*/  BSYNC.RECONVERGENT B1 ;  /* 0x0000000000017941 */ /* 0x000fea0003800200 */
.L_x_40476:
        /* <DEDUP_REMOVED lines=49> */
.L_x_40474:
[----:B------:R-:W-:Y:S05]  /*2b520*/  BSYNC.RECONVERGENT B0 ;  /* 0x0000000000007941 */ /* 0x000fea0003800200 */
.L_x_40473:
        /* <DEDUP_REMOVED lines=23> */
.L_x_40480:
        /* <DEDUP_REMOVED lines=13> */
.L_x_40482:
[----:B------:R-:W-:Y:S05]  /*2b770*/  BSYNC.RECONVERGENT B1 ;  /* 0x0000000000017941 */ /* 0x000fea0003800200 */
.L_x_40481:
        /* <DEDUP_REMOVED lines=49> */
.L_x_40479:
[----:B------:R-:W-:Y:S05]  /*2ba90*/  BSYNC.RECONVERGENT B0 ;  /* 0x0000000000007941 */ /* 0x000fea0003800200 */
.L_x_40478:
        /* <DEDUP_REMOVED lines=23> */
.L_x_40485:
        /* <DEDUP_REMOVED lines=16> */
.L_x_40487:
[----:B------:R-:W-:Y:S05]  /*2bd10*/  BSYNC.RECONVERGENT B1 ;  /* 0x0000000000017941 */ /* 0x000fea0003800200 */
.L_x_40486:
        /* <DEDUP_REMOVED lines=50> */
.L_x_40484:
[----:B------:R-:W-:Y:S05]  /*2c040*/  BSYNC.RECONVERGENT B0 ;  /* 0x0000000000007941 */ /* 0x000fea0003800200 */
.L_x_40483:
[----:B------:R-:W-:Y:S01]  /*2c050*/  I2FP.F32.U32 R33, R161 ;  /* 0x000000a100217245 */ /* 0x000fe20000201000 */
[----:B------:R-:W-:-:S04]  /*2c060*/  HADD2.F32 R34, -RZ, R119.H1_H1 ;  /* 0x30000077ff227230 */ /* 0x000fc80000004100 */
        /* <DEDUP_REMOVED lines=9> */
[----:B------:R-:W-:Y:S02]  /*2c100*/  F2FP.F16.F32.PACK_AB R34, R118, R164 ;  /* 0x000000a47622723e */ /* 0x000fe400000000ff */
[----:B------:R-:W-:Y:S02]  /*2c110*/  F2FP.F16.F32.PACK_AB R32, R116, R156 ;  /* 0x0000009c7420723e */ /* 0x000fe400000000ff */
[----:B------:R-:W-:Y:S01]  /*2c120*/  F2FP.F16.F32.PACK_AB R35, R38, R166 ;  /* 0x000000a62623723e */ /* 0x000fe200000000ff */
[----:B------:R-:W-:Y:S06]  /*2c130*/  BRA `(.L_x_40488) ;  /* 0x0000002800f87947 */ /* 0x000fec0003800000 */
.L_x_40447:
        /* <DEDUP_REMOVED lines=16> */
.L_x_40491:
        /* <DEDUP_REMOVED lines=13> */
.L_x_40493:
[----:B------:R-:W-:Y:S05]  /*2c310*/  BSYNC.RECONVERGENT B1 ;  /* 0x0000000000017941 */ /* 0x000fea0003800200 */
.L_x_40492:
        /* <DEDUP_REMOVED lines=49> */
.L_x_40490:
[----:B------:R-:W-:Y:S05]  /*2c630*/  BSYNC.RECONVERGENT B0 ;  /* 0x0000000000007941 */ /* 0x000fea0003800200 */
.L_x_40489:
        /* <DEDUP_REMOVED lines=24> */
.L_x_40496:
        /* <DEDUP_REMOVED lines=13> */
.L_x_40498:
[----:B------:R-:W-:Y:S05]  /*2c890*/  BSYNC.RECONVERGENT B1 ;  /* 0x0000000000017941 */ /* 0x000fea0003800200 */
.L_x_40497:
        /* <DEDUP_REMOVED lines=47> */
[----:B------:R-:W-:Y:S01]  /*2cb90*/  LOP3.LUT R159, R36, R160, R159, 0x96, !PT ;  /* 0x000000a0249f7212 */ /* 0x000fe200078e969f */
[----:B------:R-:W-:-:S07]  /*2cba0*/  HFMA2 R160, -RZ, RZ, 0, 0 ;  /* 0x00000000ffa07431 */ /* 0x000fce00000001ff */
.L_x_40495:
[----:B------:R-:W-:Y:S05]  /*2cbb0*/  BSYNC.RECONVERGENT B0 ;  /* 0x0000000000007941 */ /* 0x000fea0003800200 */
.L_x_40494:
        /* <DEDUP_REMOVED lines=22> */
.L_x_40501:
        /* <DEDUP_REMOVED lines=13> */
.L_x_40503:
[----:B------:R-:W-:Y:S05]  /*2cdf0*/  BSYNC.RECONVERGENT B1 ;  /* 0x0000000000017941 */ /* 0x000fea0003800200 */
.L_x_40502:
        /* <DEDUP_REMOVED lines=48> */
[----:B------:R-:W-:Y:S02]  /*2d100*/  LOP3.LUT R159, R36, R158, R161, 0x96, !PT ;  /* 0x0000009e249f7212 */ /* 0x000fe400078e96a1 */
[----:B------:R-:W-:-:S07]  /*2d110*/  MOV R158, R160 ;  /* 0x000000a0009e7202 */ /* 0x000fce0000000f00 */
.L_x_40500:
[----:B------:R-:W-:Y:S05]  /*2d120*/  BSYNC.RECONVERGENT B0 ;  /* 0x0000000000007941 */ /* 0x000fea0003800200 */
.L_x_40499:
        /* <DEDUP_REMOVED lines=22> */
.L_x_40506:
        /* <DEDUP_REMOVED lines=13> */
.L_x_40508:
[----:B------:R-:W-:Y:S05]  /*2d360*/  BSYNC.RECONVERGENT B1 ;  /* 0x0000000000017941 */ /* 0x000fea0003800200 */
.L_x_40507:
        /* <DEDUP_REMOVED lines=49> */
.L_x_40505:
[----:B------:R-:W-:Y:S05]  /*2d680*/  BSYNC.RECONVERGENT B0 ;  /* 0x0000000000007941 */ /* 0x000fea0003800200 */
.L_x_40504:
        /* <DEDUP_REMOVED lines=22> */
.L_x_40511:
        /* <DEDUP_REMOVED lines=13> */
.L_x_40513:
[----:B------:R-:W-:Y:S05]  /*2d8c0*/  BSYNC.RECONVERGENT B1 ;  /* 0x0000000000017941 */ /* 0x000fea0003800200 */
.L_x_40512:
        /* <DEDUP_REMOVED lines=49> */
.L_x_40510:
[----:B------:R-:W-:Y:S05]  /*2dbe0*/  BSYNC.RECONVERGENT B0 ;  /* 0x0000000000007941 */ /* 0x000fea0003800200 */
.L_x_40509:
        /* <DEDUP_REMOVED lines=22> */
.L_x_40516:
        /* <DEDUP_REMOVED lines=13> */
.L_x_40518:
[----:B------:R-:W-:Y:S05]  /*2de20*/  BSYNC.RECONVERGENT B1 ;  /* 0x0000000000017941 */ /* 0x000fea0003800200 */
.L_x_40517:
        /* <DEDUP_REMOVED lines=49> */
.L_x_40515:
[----:B------:R-:W-:Y:S05]  /*2e140*/  BSYNC.RECONVERGENT B0 ;  /* 0x0000000000007941 */ /* 0x000fea0003800200 */
.L_x_40514:
        /* <DEDUP_REMOVED lines=22> */
.L_x_40521:
        /* <DEDUP_REMOVED lines=13> */
.L_x_40523:
[----:B------:R-:W-:Y:S05]  /*2e380*/  BSYNC.RECONVERGENT B1 ;  /* 0x0000000000017941 */ /* 0x000fea0003800200 */
.L_x_40522:
        /* <DEDUP_REMOVED lines=49> */
.L_x_40520:
[----:B------:R-:W-:Y:S05]  /*2e6a0*/  BSYNC.RECONVERGENT B0 ;  /* 0x0000000000007941 */ /* 0x000fea0003800200 */
.L_x_40519:
        /* <DEDUP_REMOVED lines=22> */
.L_x_40526:
        /* <DEDUP_REMOVED lines=16> */
.L_x_40528:
[----:B------:R-:W-:Y:S05]  /*2e910*/  BSYNC.RECONVERGENT B1 ;  /* 0x0000000000017941 */ /* 0x000fea0003800200 */
.L_x_40527:
        /* <DEDUP_REMOVED lines=25> */
[----:B------:R-:W-:Y:S01]  /*2eab0*/  IMAD.WIDE.U32 R38, R39, -0x2daee0ad, RZ ;  /* 0xd2511f5327267825 */ /* 0x000fe200078e00ff */
[----:B------:R-:W-:-:S03]  /*2eac0*/  MOV R161, R154 ;  /* 0x0000009a00a17202 */ /* 0x000fc60000000f00 */
[----:B------:R-:W-:Y:S01]  /*2ead0*/  IMAD.WIDE.U32 R40, R37, -0x2daee0ad, RZ ;  /* 0xd2511f5325287825 */ /* 0x000fe200078e00ff */
[----:B------:R-:W-:Y:S01]  /*2eae0*/  LOP3.LUT R39, R158, UR15, R39, 0x96, !PT ;  /* 0x0000000f9e277c12 */ /* 0x000fe2000f8e9627 */
[----:B------:R-:W-:-:S06]  /*2eaf0*/  UIADD3 UR15, UPT, UPT, UR5, 0x646e171e, URZ ;  /* 0x646e171e050f7890 */ /* 0x000fcc000fffe0ff */
[----:B------:R-:W-:Y:S01]  /*2eb00*/  LOP3.LUT R37, R38, UR15, R41, 0x96, !PT ;  /* 0x0000000f26257c12 */ /* 0x000fe2000f8e9629 */
[----:B------:R-:W-:Y:S01]  /*2eb10*/  UIADD3 UR15, UPT, UPT, UR4, -0x4ab325aa, URZ ;  /* 0xb54cda56040f7890 */ /* 0x000fe2000fffe0ff */
[----:B------:R-:W-:-:S04]  /*2eb20*/  IMAD.WIDE.U32 R38, R39, -0x326172a9, RZ ;  /* 0xcd9e8d5727267825 */ /* 0x000fc800078e00ff */
[----:B------:R-:W-:Y:S01]  /*2eb30*/  IMAD.WIDE.U32 R158, R37, -0x326172a9, RZ ;  /* 0xcd9e8d57259e7825 */ /* 0x000fe200078e00ff */
[----:B------:R-:W-:Y:S01]  /*2eb40*/  LOP3.LUT R39, R160, UR15, R39, 0x96, !PT ;  /* 0x0000000fa0277c12 */ /* 0x000fe2000f8e9627 */
[----:B------:R-:W-:Y:S02]  /*2eb50*/  UIADD3 UR15, UPT, UPT, UR4, 0x5384540f, URZ ;  /* 0x5384540f040f7890 */ /* 0x000fe4000fffe0ff */
[----:B------:R-:W-:-:S04]  /*2eb60*/  HFMA2 R160, -RZ, RZ, 0, 0 ;  /* 0x00000000ffa07431 */ /* 0x000fc800000001ff */
[----:B------:R-:W-:Y:S01]  /*2eb70*/  LOP3.LUT R37, R38, UR15, R159, 0x96, !PT ;  /* 0x0000000f26257c12 */ /* 0x000fe2000f8e969f */
[----:B------:R-:W-:-:S05]  /*2eb80*/  IMAD.WIDE.U32 R38, R39, -0x2daee0ad, RZ ;  /* 0xd2511f5327267825 */ /* 0x000fca00078e00ff */
[----:B------:R-:W-:Y:S01]  /*2eb90*/  LOP3.LUT R39, R42, R40, R39, 0x96, !PT ;  /* 0x000000282a277212 */ /* 0x000fe200078e9627 */
[----:B------:R-:W-:-:S05]  /*2eba0*/  IMAD.WIDE.U32 R40, R37, -0x2daee0ad, RZ ;  /* 0xd2511f5325287825 */ /* 0x000fca00078e00ff */
[----:B------:R-:W-:Y:S01]  /*2ebb0*/  LOP3.LUT R33, R33, R38, R41, 0x96, !PT ;  /* 0x0000002621217212 */ /* 0x000fe200078e9629 */
[----:B------:R-:W-:-:S04]  /*2ebc0*/  IMAD.WIDE.U32 R38, R39, -0x326172a9, RZ ;  /* 0xcd9e8d5727267825 */ /* 0x000fc800078e00ff */
[----:B------:R-:W-:Y:S01]  /*2ebd0*/  IMAD.WIDE.U32 R42, R33, -0x326172a9, RZ ;  /* 0xcd9e8d57212a7825 */ /* 0x000fe200078e00ff */
[----:B------:R-:W-:-:S03]  /*2ebe0*/  LOP3.LUT R35, R35, R158, R39, 0x96, !PT ;  /* 0x0000009e23237212 */ /* 0x000fc600078e9627 */
[----:B------:R-:W-:Y:S01]  /*2ebf0*/  IMAD.MOV.U32 R158, RZ, RZ, R42 ;  /* 0x000000ffff9e7224 */ /* 0x000fe200078e002a */
[----:B------:R-:W-:Y:S01]  /*2ec00*/  LOP3.LUT R159, R36, R38, R43, 0x96, !PT ;  /* 0x00000026249f7212 */ /* 0x000fe200078e962b */
[----:B------:R-:W-:-:S04]  /*2ec10*/  IMAD.WIDE.U32 R36, R35, -0x2daee0ad, RZ ;  /* 0xd2511f5323247825 */ /* 0x000fc800078e00ff */
[----:B------:R-:W-:Y:S01]  /*2ec20*/  IMAD.MOV.U32 R154, RZ, RZ, R36 ;  /* 0x000000ffff9a7224 */ /* 0x000fe200078e0024 */
[----:B------:R-:W-:-:S07]  /*2ec30*/  LOP3.LUT R162, R34, R40, R37, 0x96, !PT ;  /* 0x0000002822a27212 */ /* 0x000fce00078e9625 */
.L_x_40525:
[----:B------:R-:W-:Y:S05]  /*2ec40*/  BSYNC.RECONVERGENT B0 ;  /* 0x0000000000007941 */ /* 0x000fea0003800200 */
.L_x_40524:
[----:B------:R-:W-:Y:S01]  /*2ec50*/  I2FP.F32.U32 R33, R161 ;  /* 0x000000a100217245 */ /* 0x000fe20000201000 */
[----:B------:R-:W-:-:S04]  /*2ec60*/  HADD2.F32 R34, -RZ, R119.H1_H1 ;  /* 0x30000077ff227230 */ /* 0x000fc80000004100 */
[----:B------:R-:W-:Y:S01]  /*2ec70*/  FFMA.FTZ R33, R33, R169, 1.1641532182693481445e-10 ;  /* 0x2f00000021217423 */ /* 0x000fe200000100a9 */
[----:B------:R-:W-:-:S04]  /*2ec80*/  FMUL.FTZ R34, R34, R32 ;  /* 0x0000002022227220 */ /* 0x000fc80000410000 */
[----:B------:R-:W-:Y:S01]  /*2ec90*/  FMUL.FTZ R34, R34, R44 ;  /* 0x0000002c22227220 */ /* 0x000fe20000410000 */
[----:B------:R-:W-:Y:S02]  /*2eca0*/  FSETP.GTU.FTZ.AND P6, PT, R33, R45, PT ;  /* 0x0000002d2100720b */ /* 0x000fe40003fdc000 */
[----:B------:R-:W-:Y:S02]  /*2ecb0*/  F2FP.F16.F32.PACK_AB R33, R117, R157 ;  /* 0x0000009d7521723e */ /* 0x000fe400000000ff */
[----:B------:R-:W-:Y:S02]  /*2ecc0*/  FSEL R32, R34, RZ, !P6 ;  /* 0x000000ff22207208 */ /* 0x000fe40007000000 */
[----:B------:R-:W-:Y:S02]  /*2ecd0*/  F2FP.F16.F32.PACK_AB R34, R118, R164 ;  /* 0x000000a47622723e */ /* 0x000fe400000000ff */
[----:B------:R-:W-:Y:S01]  /*2ece0*/  PLOP3.LUT P6, PT, P6, PT, PT, 0x8, 0x80 ;  /* 0x000000000080781c */ /* 0x000fe200037ce170 */
[----:B------:R-:W-:Y:S01]  /*2ecf0*/  FMUL.FTZ R38, R32, R55 ;  /* 0x0000003720267220 */ /* 0x000fe20000410000 */
[----:B------:R-:W-:-:S04]  /*2ed00*/  F2FP.F16.F32.PACK_AB R32, R116, R156 ;  /* 0x0000009c7420723e */ /* 0x000fc800000000ff */
[----:B------:R-:W-:-:S07]  /*2ed10*/  F2FP.F16.F32.PACK_AB R35, R38, R166 ;  /* 0x000000a62623723e */ /* 0x000fce00000000ff */
.L_x_40488:
        /* <DEDUP_REMOVED lines=234> */
.L_x_40542:
[----:B------:R-:W2:Y:S04]  /*2fbc0*/  LDL R40, [R1+0xa4] ;  /* 0x0000a40001287983 */ /* 0x000ea80000100800 */
[----:B------:R-:W3:Y:S04]  /*2fbd0*/  LDL R41, [R1+0xa0] ;  /* 0x0000a00001297983 */ /* 0x000ee80000100800 */
[----:B------:R-:W4:Y:S04]  /*2fbe0*/  LDL R37, [R1+0xbc] ;  /* 0x0000bc0001257983 */ /* 0x000f280000100800 */
[----:B------:R-:W5:Y:S04]  /*2fbf0*/  LDL R34, [R1+0xb4] ;  /* 0x0000b40001227983 */ /* 0x000f680000100800 */
[----:B------:R-:W5:Y:S04]  /*2fc00*/  LDL R161, [R1+0xa8] ;  /* 0x0000a80001a17983 */ /* 0x000f680000100800 */
[----:B------:R-:W5:Y:S04]  /*2fc10*/  LDL R119, [R1+0xac] ;  /* 0x0000ac0001777983 */ /* 0x000f680000100800 */
[----:B------:R-:W5:Y:S01]  /*2fc20*/  LDL R45, [R1+0xb0] ;  /* 0x0000b000012d7983 */ /* 0x000f620000100800 */
[----:B------:R-:W-:Y:S01]  /*2fc30*/  FMUL.FTZ R33, R35, R35 ;  /* 0x0000002323217220 */ /* 0x000fe20000410000 */
[----:B------:R-:W-:-:S02]  /*2fc40*/  ISETP.NE.AND P0, PT, RZ, UR13, PT ;  /* 0x0000000dff007c0c */ /* 0x000fc4000bf05270 */
[----:B------:R-:W5:Y:S01]  /*2fc50*/  LDL R44, [R1+0xb8] ;  /* 0x0000b800012c7983 */ /* 0x000f620000100800 */
[----:B-1----:R-:W-:Y:S01]  /*2fc60*/  FADD.FTZ R32, R36, R32 ;  /* 0x0000002024207221 */ /* 0x002fe20000010000 */
[----:B------:R-:W-:Y:S02]  /*2fc70*/  FSEL R33, R33, RZ, P0 ;  /* 0x000000ff21217208 */ /* 0x000fe40000000000 */
[----:B------:R-:W5:Y:S01]  /*2fc80*/  LDL R43, [R1+0x88] ;  /* 0x00008800012b7983 */ /* 0x000f620000100800 */
[----:B------:R-:W-:-:S03]  /*2fc90*/  FFMA.FTZ R32, R32, R39, UR14 ;  /* 0x0000000e20207e23 */ /* 0x000fc60008010027 */
[----:B------:R-:W5:Y:S01]  /*2fca0*/  LDL R42, [R1+0x8c] ;  /* 0x00008c00012a7983 */ /* 0x000f620000100800 */
[----:B------:R-:W-:-:S03]  /*2fcb0*/  FADD.FTZ R32, R32, R33 ;  /* 0x0000002120207221 */ /* 0x000fc60000010000 */
[----:B0-----:R-:W5:Y:S03]  /*2fcc0*/  LDL R36, [R1+0x9c] ;  /* 0x00009c0001247983 */ /* 0x001f660000100800 */
[----:B------:R-:W0:Y:S01]  /*2fcd0*/  MUFU.RSQ R32, R32 ;  /* 0x0000002000207308 */ /* 0x000e220000001400 */
[----:B------:R-:W-:Y:S01]  /*2fce0*/  FSEL R33, R35, RZ, !P0 ;  /* 0x000000ff23217208 */ /* 0x000fe20004000000 */
[----:B------:R-:W5:Y:S04]  /*2fcf0*/  LDL R39, [R1+0x80] ;  /* 0x0000800001277983 */ /* 0x000f680000100800 */
        /* <DEDUP_REMOVED lines=11> */
[----:B------:R-:W5:Y:S03]  /*2fdb0*/  LDL R169, [R1+0x60] ;  /* 0x0000600001a97983 */ /* 0x000f660000100800 */
[C---:B------:R-:W-:Y:S01]  /*2fdc0*/  FMUL.FTZ R30, R32.reuse, R30 ;  /* 0x0000001e201e7220 */ /* 0x040fe20000410000 */
[C---:B------:R-:W-:Y:S01]  /*2fdd0*/  FADD.FTZ R31, -R33.reuse, R31 ;  /* 0x0000001f211f7221 */ /* 0x040fe20000010100 */
[----:B------:R-:W-:Y:S01]  /*2fde0*/  FADD.FTZ R24, -R33, R24 ;  /* 0x0000001821187221 */ /* 0x000fe20000010100 */
[----:B------:R-:W5:Y:S02]  /*2fdf0*/  LDL R167, [R1+0x64] ;  /* 0x0000640001a77983 */ /* 0x000f640000100800 */
        /* <DEDUP_REMOVED lines=12> */
[----:B------:R-:W-:-:S03]  /*2fec0*/  FFMA.FTZ R30, R30, R161, R178 ;  /* 0x000000a11e1e7223 */ /* 0x000fc600000100b2 */
[----:B------:R-:W5:Y:S01]  /*2fed0*/  LDL R161, [R1+0x74] ;  /* 0x0000740001a17983 */ /* 0x000f620000100800 */
[----:B------:R-:W-:Y:S01]  /*2fee0*/  FFMA.FTZ R31, R31, R119, R179 ;  /* 0x000000771f1f7223 */ /* 0x000fe200000100b3 */
[----:B------:R-:W-:-:S04]  /*2fef0*/  FFMA.FTZ R24, R24, R45, R172 ;  /* 0x0000002d18187223 */ /* 0x000fc800000100ac */
[----:B------:R-:W-:Y:S02]  /*2ff00*/  F2FP.F16.F32.PACK_AB R31, R31, R30 ;  /* 0x0000001e1f1f723e */ /* 0x000fe400000000ff */
[----:B------:R-:W-:Y:S02]  /*2ff10*/  F2FP.F16.F32.PACK_AB R30, R29, R28 ;  /* 0x0000001c1d1e723e */ /* 0x000fe400000000ff */
[----:B------:R-:W-:Y:S02]  /*2ff20*/  F2FP.F16.F32.PACK_AB R28, R25, R24 ;  /* 0x00000018191c723e */ /* 0x000fe400000000ff */
[----:B------:R-:W0:Y:S01]  /*2ff30*/  @!P5 LDC.64 R24, c[0x0][0x3c0] ;  /* 0x0000f000ff18db82 */ /* 0x000e220000000a00 */
[----:B------:R-:W-:-:S04]  /*2ff40*/  FADD.FTZ R26, -R33, R26 ;  /* 0x0000001a211a7221 */ /* 0x000fc80000010100 */
[----:B------:R-:W-:-:S04]  /*2ff50*/  FMUL.FTZ R26, R32, R26 ;  /* 0x0000001a201a7220 */ /* 0x000fc80000410000 */
[----:B------:R-:W-:Y:S01]  /*2ff60*/  FFMA.FTZ R26, R26, R44, R174 ;  /* 0x0000002c1a1a7223 */ /* 0x000fe200000100ae */
[----:B0-----:R-:W-:-:S05]  /*2ff70*/  @!P5 IMAD.WIDE R24, R2, 0x4, R24 ;  /* 0x000000040218d825 */ /* 0x001fca00078e0218 */
[----:B------:R0:W-:Y:S01]  /*2ff80*/  @!P5 STG.E desc[UR6][R24.64], R35 ;  /* 0x000000231800d986 */ /* 0x0001e2000c101906 */
[----:B------:R-:W-:Y:S02]  /*2ff90*/  F2FP.F16.F32.PACK_AB R29, R27, R26 ;  /* 0x0000001a1b1d723e */ /* 0x000fe400000000ff */
[----:B------:R-:W1:Y:S08]  /*2ffa0*/  LDC.64 R26, c[0x0][0x428] ;  /* 0x00010a00ff1a7b82 */ /* 0x000e700000000a00 */
[----:B0-----:R-:W0:Y:S01]  /*2ffb0*/  @!P5 LDC.64 R24, c[0x0][0x3c8] ;  /* 0x0000f200ff18db82 */ /* 0x001e220000000a00 */
[C---:B------:R-:W-:Y:S01]  /*2ffc0*/  FADD.FTZ R16, -R33.reuse, R16 ;  /* 0x0000001021107221 */ /* 0x040fe20000010100 */
[----:B------:R-:W-:-:S03]  /*2ffd0*/  FADD.FTZ R15, -R33, R15 ;  /* 0x0000000f210f7221 */ /* 0x000fc60000010100 */
[C---:B------:R-:W-:Y:S01]  /*2ffe0*/  FMUL.FTZ R16, R32.reuse, R16 ;  /* 0x0000001020107220 */ /* 0x040fe20000410000 */
[----:B------:R-:W-:-:S03]  /*2fff0*/  FMUL.FTZ R15, R32, R15 ;  /* 0x0000000f200f7220 */ /* 0x000fc60000410000 */
[----:B------:R-:W-:Y:S01]  /*30000*/  FFMA.FTZ R16, R16, R43, R186 ;  /* 0x0000002b10107223 */ /* 0x000fe200000100ba */
[----:B------:R-:W-:Y:S01]  /*30010*/  FFMA.FTZ R15, R15, R42, R187 ;  /* 0x0000002a0f0f7223 */ /* 0x000fe200000100bb */
[C---:B------:R-:W-:Y:S01]  /*30020*/  FADD.FTZ R20, -R33.reuse, R20 ;  /* 0x0000001421147221 */ /* 0x040fe20000010100 */
[C---:B------:R-:W-:Y:S01]  /*30030*/  FADD.FTZ R19, -R33.reuse, R19 ;  /* 0x0000001321137221 */ /* 0x040fe20000010100 */
[C---:B------:R-:W-:Y:S01]  /*30040*/  FADD.FTZ R18, -R33.reuse, R18 ;  /* 0x0000001221127221 */ /* 0x040fe20000010100 */
[----:B------:R-:W-:Y:S01]  /*30050*/  FADD.FTZ R17, -R33, R17 ;  /* 0x0000001121117221 */ /* 0x000fe20000010100 */
[----:B0-----:R-:W-:-:S05]  /*30060*/  @!P5 IMAD.WIDE R24, R2, 0x4, R24 ;  /* 0x000000040218d825 */ /* 0x001fca00078e0218 */
[----:B------:R1:W-:Y:S01]  /*30070*/  @!P5 STG.E desc[UR6][R24.64], R32 ;  /* 0x000000201800d986 */ /* 0x0003e2000c101906 */
[C---:B------:R-:W-:Y:S01]  /*30080*/  FMUL.FTZ R20, R32.reuse, R20 ;  /* 0x0000001420147220 */ /* 0x040fe20000410000 */
[C---:B------:R-:W-:Y:S01]  /*30090*/  FMUL.FTZ R19, R32.reuse, R19 ;  /* 0x0000001320137220 */ /* 0x040fe20000410000 */
[C---:B------:R-:W-:Y:S01]  /*300a0*/  FMUL.FTZ R18, R32.reuse, R18 ;  /* 0x0000001220127220 */ /* 0x040fe20000410000 */
[----:B------:R-:W-:Y:S01]  /*300b0*/  FMUL.FTZ R17, R32, R17 ;  /* 0x0000001120117220 */ /* 0x000fe20000410000 */
[----:B-1----:R-:W-:Y:S01]  /*300c0*/  IMAD.WIDE.U32 R24, R23, 0x10, R26 ;  /* 0x0000001017187825 */ /* 0x002fe200078e001a */
[----:B------:R-:W-:-:S03]  /*300d0*/  F2FP.F16.F32.PACK_AB R23, R15, R16 ;  /* 0x000000100f17723e */ /* 0x000fc600000000ff */
[C---:B------:R-:W-:Y:S01]  /*300e0*/  FADD.FTZ R15, -R33.reuse, R22 ;  /* 0x00000016210f7221 */ /* 0x040fe20000010100 */
[----:B------:R-:W-:-:S03]  /*300f0*/  FADD.FTZ R16, -R33, R21 ;  /* 0x0000001521107221 */ /* 0x000fc60000010100 */
[C---:B------:R-:W-:Y:S01]  /*30100*/  FMUL.FTZ R15, R32.reuse, R15 ;  /* 0x0000000f200f7220 */ /* 0x040fe20000410000 */
[----:B------:R-:W-:Y:S01]  /*30110*/  FMUL.FTZ R16, R32, R16 ;  /* 0x0000001020107220 */ /* 0x000fe20000410000 */
[----:B------:R-:W-:Y:S01]  /*30120*/  FFMA.FTZ R19, R19, R36, R183 ;  /* 0x0000002413137223 */ /* 0x000fe200000100b7 */
[----:B------:R-:W-:Y:S01]  /*30130*/  FFMA.FTZ R18, R18, R39, R184 ;  /* 0x0000002712127223 */ /* 0x000fe200000100b8 */
[----:B------:R0:W-:Y:S01]  /*30140*/  STG.E.128 desc[UR6][R24.64], R28 ;  /* 0x0000001c18007986 */ /* 0x0001e2000c101d06 */
[C---:B------:R-:W-:Y:S01]  /*30150*/  FADD.FTZ R10, -R33.reuse, R10 ;  /* 0x0000000a210a7221 */ /* 0x040fe20000010100 */
[C---:B------:R-:W-:Y:S01]  /*30160*/  FADD.FTZ R8, -R33.reuse, R8 ;  /* 0x0000000821087221 */ /* 0x040fe20000010100 */
[C---:B------:R-:W-:Y:S02]  /*30170*/  FADD.FTZ R9, -R33.reuse, R9 ;  /* 0x0000000921097221 */ /* 0x040fe40000010100 */
        /* <DEDUP_REMOVED lines=18> */
[----:B------:R-:W-:Y:S01]  /*302a0*/  FADD.FTZ R128, -R33, R166 ;  /* 0x000000a621807221 */ /* 0x000fe20000010100 */
[----:B------:R-:W-:Y:S01]  /*302b0*/  FMUL.FTZ R8, R32, R8 ;  /* 0x0000000820087220 */ /* 0x000fe20000410000 */
[----:B------:R-:W5:Y:S04]  /*302c0*/  LDL R146, [R1+0x38] ;  /* 0x0000380001927983 */ /* 0x000f680000100800 */
[----:B------:R-:W5:Y:S04]  /*302d0*/  LDL R148, [R1+0x30] ;  /* 0x0000300001947983 */ /* 0x000f680000100800 */
[----:B------:R-:W5:Y:S04]  /*302e0*/  LDL R144, [R1+0x3c] ;  /* 0x00003c0001907983 */ /* 0x000f680000100800 */
[----:B------:R-:W5:Y:S04]  /*302f0*/  LDL R143, [R1+0x20] ;  /* 0x00002000018f7983 */ /* 0x000f680000100800 */
[----:B------:R-:W5:Y:S04]  /*30300*/  LDL R142, [R1+0x24] ;  /* 0x00002400018e7983 */ /* 0x000f680000100800 */
[----:B------:R-:W5:Y:S04]  /*30310*/  LDL R139, [R1+0xc] ;  /* 0x00000c00018b7983 */ /* 0x000f680000100800 */
[----:B------:R-:W5:Y:S04]  /*30320*/  LDL R137, [R1+0x10] ;  /* 0x0000100001897983 */ /* 0x000f680000100800 */
[----:B------:R-:W5:Y:S04]  /*30330*/  LDL R135, [R1+0x14] ;  /* 0x0000140001877983 */ /* 0x000f680000100800 */
[----:B------:R-:W5:Y:S01]  /*30340*/  LDL R133, [R1+0x1c] ;  /* 0x00001c0001857983 */ /* 0x000f620000100800 */
[----:B--2---:R-:W-:Y:S01]  /*30350*/  FFMA.FTZ R20, R20, R40, R182 ;  /* 0x0000002814147223 */ /* 0x004fe200000100b6 */
[----:B---3--:R-:W-:Y:S01]  /*30360*/  FFMA.FTZ R15, R15, R41, R180 ;  /* 0x000000290f0f7223 */ /* 0x008fe200000100b4 */
[----:B----4-:R-:W-:Y:S01]  /*30370*/  FFMA.FTZ R17, R17, R37, R185 ;  /* 0x0000002511117223 */ /* 0x010fe200000100b9 */
[----:B-----5:R-:W-:-:S02]  /*30380*/  FFMA.FTZ R16, R16, R34, R181 ;  /* 0x0000002210107223 */ /* 0x020fc400000100b5 */
[----:B------:R-:W-:Y:S02]  /*30390*/  F2FP.F16.F32.PACK_AB R21, R19, R20 ;  /* 0x000000141315723e */ /* 0x000fe400000000ff */
[----:B------:R-:W-:Y:S02]  /*303a0*/  F2FP.F16.F32.PACK_AB R22, R17, R18 ;  /* 0x000000121116723e */ /* 0x000fe400000000ff */
[----:B------:R-:W-:Y:S01]  /*303b0*/  F2FP.F16.F32.PACK_AB R20, R16, R15 ;  /* 0x0000000f1014723e */ /* 0x000fe200000000ff */
[----:B------:R-:W-:-:S04]  /*303c0*/  IMAD.WIDE.U32 R16, R165, 0x10, R26 ;  /* 0x00000010a5107825 */ /* 0x000fc800078e001a */
[C---:B------:R-:W-:Y:S01]  /*303d0*/  FADD.FTZ R19, -R33.reuse, R14 ;  /* 0x0000000e21137221 */ /* 0x040fe20000010100 */
[----:B------:R-:W2:Y:S04]  /*303e0*/  LDL R165, [R1+0x68] ;  /* 0x0000680001a57983 */ /* 0x000ea80000100800 */
        /* <DEDUP_REMOVED lines=10> */
[----:B------:R-:W-:Y:S01]  /*30490*/  FFMA.FTZ R8, R8, R161, R189 ;  /* 0x000000a108087223 */ /* 0x000fe200000100bd */
[----:B------:R-:W3:Y:S04]  /*304a0*/  LDL R150, [R1+0x28] ;  /* 0x0000280001967983 */ /* 0x000ee80000100800 */
[----:B------:R-:W4:Y:S01]  /*304b0*/  LDL R161, [R1+0x58] ;  /* 0x0000580001a17983 */ /* 0x000f220000100800 */
[C---:B0-----:R-:W-:Y:S01]  /*304c0*/  FADD.FTZ R23, -R33.reuse, R126 ;  /* 0x0000007e21177221 */ /* 0x041fe20000010100 */
        /* <DEDUP_REMOVED lines=19> */
[----:B------:R-:W5:Y:S04]  /*30600*/  LDL R156, [R1+0x48] ;  /* 0x00004800019c7983 */ /* 0x000f680000100800 */
[----:B------:R-:W3:Y:S04]  /*30610*/  LDL R163, [R1+0x54] ;  /* 0x0000540001a37983 */ /* 0x000ee80000100800 */
[----:B------:R-:W3:Y:S04]  /*30620*/  LDL R153, [R1+0x4c] ;  /* 0x00004c0001997983 */ /* 0x000ee80000100800 */
[----:B------:R-:W3:Y:S04]  /*30630*/  LDL R164, [R1+0x50] ;  /* 0x0000500001a47983 */ /* 0x000ee80000100800 */
[----:B------:R-:W3:Y:S04]  /*30640*/  LDL R157, [R1+0x40] ;  /* 0x00004000019d7983 */ /* 0x000ee80000100800 */
[----:B------:R-:W3:Y:S04]  /*30650*/  LDL R152, [R1+0x44] ;  /* 0x0000440001987983 */ /* 0x000ee80000100800 */
[----:B------:R-:W3:Y:S04]  /*30660*/  LDL R149, [R1+0x2c] ;  /* 0x00002c0001957983 */ /* 0x000ee80000100800 */
[----:B------:R-:W3:Y:S04]  /*30670*/  LDL R141, [R1] ;  /* 0x00000000018d7983 */ /* 0x000ee80000100800 */
[----:B------:R-:W3:Y:S04]  /*30680*/  LDL R138, [R1+0x4] ;  /* 0x00000400018a7983 */ /* 0x000ee80000100800 */
[----:B------:R-:W3:Y:S04]  /*30690*/  LDL R151, [R1+0x5c] ;  /* 0x00005c0001977983 */ /* 0x000ee80000100800 */
[----:B------:R-:W3:Y:S04]  /*306a0*/  LDL R147, [R1+0x34] ;  /* 0x0000340001937983 */ /* 0x000ee80000100800 */
[----:B------:R-:W3:Y:S04]  /*306b0*/  LDL R140, [R1+0x8] ;  /* 0x00000800018c7983 */ /* 0x000ee80000100800 */
[----:B------:R-:W3:Y:S01]  /*306c0*/  LDL R134, [R1+0x18] ;  /* 0x0000180001867983 */ /* 0x000ee20000100800 */
        /* <DEDUP_REMOVED lines=8> */
[----:B------:R-:W-:-:S03]  /*30750*/  FFMA.FTZ R9, R9, R170, R190 ;  /* 0x000000aa09097223 */ /* 0x000fc600000100be */
[----:B------:R-:W-:Y:S01]  /*30760*/  F2FP.F16.F32.PACK_AB R10, R17, R16 ;  /* 0x00000010110a723e */ /* 0x000fe200000000ff */
[----:B------:R-:W-:Y:S01]  /*30770*/  IMAD.WIDE.U32 R16, R7, 0x10, R26 ;  /* 0x0000001007107825 */ /* 0x000fe200078e001a */
[----:B------:R-:W-:Y:S02]  /*30780*/  F2FP.F16.F32.PACK_AB R9, R38, R9 ;  /* 0x000000092609723e */ /* 0x000fe400000000ff */
        /* <DEDUP_REMOVED lines=45> */
[----:B------:R-:W-:-:S04]  /*30a60*/  IMAD.WIDE.U32 R42, R145, 0x10, R26 ;  /* 0x00000010912a7825 */ /* 0x000fc800078e001a */
[----:B--2---:R-:W-:-:S05]  /*30a70*/  FFMA.FTZ R11, R11, R165, R194 ;  /* 0x000000a50b0b7223 */ /* 0x004fca00000100c2 */
[----:B------:R-:W-:Y:S01]  /*30a80*/  F2FP.F16.F32.PACK_AB R11, R129, R11 ;  /* 0x0000000b810b723e */ /* 0x000fe200000000ff */
[----:B------:R-:W-:-:S04]  /*30a90*/  FMUL.FTZ R129, R32, R35 ;  /* 0x0000002320817220 */ /* 0x000fc80000410000 */
[----:B------:R4:W-:Y:S02]  /*30aa0*/  STG.E.128 desc[UR6][R16.64], R8 ;  /* 0x0000000810007986 */ /* 0x0009e4000c101d06 */
[----:B----4-:R-:W-:Y:S01]  /*30ab0*/  FFMA.FTZ R9, R14, R161, R198 ;  /* 0x000000a10e097223 */ /* 0x010fe200000100c6 */
[----:B-----5:R-:W-:Y:S01]  /*30ac0*/  FFMA.FTZ R11, R22, R156, R202 ;  /* 0x0000009c160b7223 */ /* 0x020fe200000100ca */
[----:B---3--:R-:W-:Y:S01]  /*30ad0*/  FFMA.FTZ R8, R13, R163, R197 ;  /* 0x000000a30d087223 */ /* 0x008fe200000100c5 */
[----:B------:R-:W-:Y:S01]  /*30ae0*/  FFMA.FTZ R13, R23, R153, R203 ;  /* 0x00000099170d7223 */ /* 0x000fe200000100cb */
[----:B------:R-:W-:-:S04]  /*30af0*/  FFMA.FTZ R7, R7, R164, R196 ;  /* 0x000000a407077223 */ /* 0x000fc800000100c4 */
        /* <DEDUP_REMOVED lines=20> */
[----:B------:R-:W-:-:S03]  /*30c40*/  FFMA.FTZ R12, R12, R151, R199 ;  /* 0x000000970c0c7223 */ /* 0x000fc600000100c7 */
[----:B------:R-:W-:Y:S02]  /*30c50*/  F2FP.F16.F32.PACK_AB R31, R24, R31 ;  /* 0x0000001f181f723e */ /* 0x000fe400000000ff */
[----:B------:R-:W-:Y:S02]  /*30c60*/  F2FP.F16.F32.PACK_AB R30, R25, R30 ;  /* 0x0000001e191e723e */ /* 0x000fe400000000ff */
[----:B------:R-:W-:Y:S01]  /*30c70*/  F2FP.F16.F32.PACK_AB R9, R12, R9 ;  /* 0x000000090c09723e */ /* 0x000fe200000000ff */
[----:B------:R-:W0:Y:S01]  /*30c80*/  LDC.64 R24, c[0x0][0x380] ;  /* 0x0000e000ff187b82 */ /* 0x000e220000000a00 */
[----:B------:R-:W-:Y:S01]  /*30c90*/  FFMA.FTZ R12, R21, R147, R205 ;  /* 0x00000093150c7223 */ /* 0x000fe200000100cd */
[----:B------:R-:W-:Y:S01]  /*30ca0*/  FFMA.FTZ R23, R131, R140, R218 ;  /* 0x0000008c83177223 */ /* 0x000fe200000100da */
[----:B------:R-:W-:Y:S01]  /*30cb0*/  FFMA.FTZ R21, R132, R139, R219 ;  /* 0x0000008b84157223 */ /* 0x000fe200000100db */
        /* <DEDUP_REMOVED lines=18> */
[----:B------:R-:W-:Y:S01]  /*30de0*/  IMAD.WIDE.U32 R16, R47, 0x10, R26 ;  /* 0x000000102f107825 */ /* 0x000fe200078e001a */
[----:B------:R-:W-:-:S03]  /*30df0*/  F2FP.F16.F32.PACK_AB R28, R39, R28 ;  /* 0x0000001c271c723e */ /* 0x000fc600000000ff */
[----:B------:R-:W-:Y:S01]  /*30e00*/  IMAD.WIDE.U32 R32, R127, 0x10, R26 ;  /* 0x000000107f207825 */ /* 0x000fe200078e001a */
[----:B------:R-:W-:-:S03]  /*30e10*/  F2FP.F16.F32.PACK_AB R39, R125, R124 ;  /* 0x0000007c7d27723e */ /* 0x000fc600000000ff */
[--C-:B------:R-:W-:Y:S01]  /*30e20*/  IMAD.WIDE.U32 R40, R136, 0x10, R26.reuse ;  /* 0x0000001088287825 */ /* 0x100fe200078e001a */
[----:B------:R-:W-:Y:S01]  /*30e30*/  F2FP.F16.F32.PACK_AB R38, R35, R38 ;  /* 0x000000262326723e */ /* 0x000fe200000000ff */
[----:B------:R1:W-:Y:S01]  /*30e40*/  STG.E.128 desc[UR6][R16.64], R8 ;  /* 0x0000000810007986 */ /* 0x0003e2000c101d06 */
[----:B------:R-:W-:Y:S01]  /*30e50*/  F2FP.F16.F32.PACK_AB R37, R18, R19 ;  /* 0x000000131225723e */ /* 0x000fe200000000ff */
[----:B------:R-:W-:Y:S01]  /*30e60*/  IMAD.WIDE.U32 R26, R155, 0x10, R26 ;  /* 0x000000109b1a7825 */ /* 0x000fe200078e001a */
[----:B------:R-:W-:Y:S01]  /*30e70*/  F2FP.F16.F32.PACK_AB R36, R7, R36 ;  /* 0x000000240724723e */ /* 0x000fe200000000ff */
[----:B------:R1:W-:Y:S02]  /*30e80*/  STG.E.128 desc[UR6][R32.64], R12 ;  /* 0x0000000c20007986 */ /* 0x0003e4000c101d06 */
[----:B0-----:R-:W-:Y:S02]  /*30e90*/  IMAD R2, R24, 0x4, R2 ;  /* 0x0000000418027824 */ /* 0x001fe400078e0202 */
[----:B------:R1:W-:Y:S04]  /*30ea0*/  STG.E.128 desc[UR6][R40.64], R20 ;  /* 0x0000001428007986 */ /* 0x0003e8000c101d06 */
[----:B------:R1:W-:Y:S04]  /*30eb0*/  STG.E.128 desc[UR6][R42.64], R28 ;  /* 0x0000001c2a007986 */ /* 0x0003e8000c101d06 */
[----:B------:R1:W-:Y:S01]  /*30ec0*/  STG.E.128 desc[UR6][R26.64], R36 ;  /* 0x000000241a007986 */ /* 0x0003e2000c101d06 */
[----:B------:R-:W-:-:S13]  /*30ed0*/  ISETP.GE.AND P0, PT, R2, R25, PT ;  /* 0x000000190200720c */ /* 0x000fda0003f06270 */
[----:B------:R-:W-:Y:S05]  /*30ee0*/  @!P0 BRA `(.L_x_40530) ;  /* 0xfffffd0000e48947 */ /* 0x000fea000383ffff */
[----:B------:R-:W-:Y:S05]  /*30ef0*/  EXIT ;  /* 0x000000000000794d */ /* 0x000fea0003800000 */
.L_x_40529:
        /* <DEDUP_REMOVED lines=8> */
.L_x_40532:
[----:B------:R-:W-:Y:S05]  /*30f80*/  BSYNC B0 ;  /* 0x0000000000007941 */ /* 0x000fea0003800000 */
.L_x_40531:
        /* <DEDUP_REMOVED lines=9> */
.L_x_40533:
[----:B------:R-:W-:Y:S01]  /*31020*/  FADD.FTZ R35, R35, R32 ;  /* 0x0000002023237221 */ /* 0x000fe20000010000 */
[----:B------:R-:W-:-:S04]  /*31030*/  IMAD.MOV.U32 R32, RZ, RZ, 0x4 ;  /* 0x00000004ff207424 */ /* 0x000fc800078e00ff */
[----:B------:R-:W-:-:S07]  /*31040*/  MOV R37, R35 ;  /* 0x0000002300257202 */ /* 0x000fce0000000f00 */
[----:B------:R-:W-:Y:S05]  /*31050*/  WARPSYNC.COLLECTIVE R34, `(.L_x_40534) ;  /* 0x0000000022087348 */ /* 0x000fea0003c00000 */
[----:B------:R0:W1:Y:S02]  /*31060*/  SHFL.BFLY P0, R32, R37, R32, R33 ;  /* 0x0c00002025207389 */ /* 0x0000640000000021 */
[----:B01----:R-:W-:Y:S05]  /*31070*/  ENDCOLLECTIVE ;  /* 0x000000000000791b */ /* 0x003fea0003800000 */
.L_x_40534:
[----:B------:R-:W-:Y:S01]  /*31080*/  FADD.FTZ R35, R35, R32 ;  /* 0x0000002023237221 */ /* 0x000fe20000010000 */
[----:B------:R-:W-:-:S04]  /*31090*/  IMAD.MOV.U32 R32, RZ, RZ, 0x8 ;  /* 0x00000008ff207424 */ /* 0x000fc800078e00ff */
[----:B------:R-:W-:-:S07]  /*310a0*/  MOV R37, R35 ;  /* 0x0000002300257202 */ /* 0x000fce0000000f00 */
[----:B------:R-:W-:Y:S05]  /*310b0*/  WARPSYNC.COLLECTIVE R34, `(.L_x_40535) ;  /* 0x0000000022087348 */ /* 0x000fea0003c00000 */
[----:B------:R0:W1:Y:S02]  /*310c0*/  SHFL.BFLY P0, R32, R37, R32, R33 ;  /* 0x0c00002025207389 */ /* 0x0000640000000021 */
[----:B01----:R-:W-:Y:S05]  /*310d0*/  ENDCOLLECTIVE ;  /* 0x000000000000791b */ /* 0x003fea0003800000 */
.L_x_40535:
[----:B------:R-:W-:Y:S01]  /*310e0*/  FADD.FTZ R35, R35, R32 ;  /* 0x0000002023237221 */ /* 0x000fe20000010000 */
[----:B------:R-:W-:-:S04]  /*310f0*/  IMAD.MOV.U32 R32, RZ, RZ, 0x10 ;  /* 0x00000010ff207424 */ /* 0x000fc800078e00ff */
[----:B------:R-:W-:-:S07]  /*31100*/  MOV R37, R35 ;  /* 0x0000002300257202 */ /* 0x000fce0000000f00 */
[----:B------:R-:W-:Y:S05]  /*31110*/  WARPSYNC.COLLECTIVE R34, `(.L_x_40536) ;  /* 0x0000000022087348 */ /* 0x000fea0003c00000 */
[----:B------:R0:W1:Y:S02]  /*31120*/  SHFL.BFLY P0, R32, R37, R32, R33 ;  /* 0x0c00002025207389 */ /* 0x0000640000000021 */
[----:B01----:R-:W-:Y:S05]  /*31130*/  ENDCOLLECTIVE ;  /* 0x000000000000791b */ /* 0x003fea0003800000 */
.L_x_40536:
        /* <DEDUP_REMOVED lines=136> */
.L_x_40537:
[----:B------:R-:W-:Y:S01]  /*319c0*/  FADD.FTZ R36, R36, R32 ;  /* 0x0000002024247221 */ /* 0x000fe20000010000 */
[----:B------:R-:W-:-:S03]  /*319d0*/  MOV R32, 0x2 ;  /* 0x0000000200207802 */ /* 0x000fc60000000f00 */
[----:B------:R-:W-:-:S07]  /*319e0*/  IMAD.MOV.U32 R37, RZ, RZ, R36 ;  /* 0x000000ffff257224 */ /* 0x000fce00078e0024 */
[----:B------:R-:W-:Y:S05]  /*319f0*/  WARPSYNC.COLLECTIVE R34, `(.L_x_40538) ;  /* 0x0000000022087348 */ /* 0x000fea0003c00000 */
[----:B------:R0:W1:Y:S02]  /*31a00*/  SHFL.BFLY P0, R32, R37, R32, R33 ;  /* 0x0c00002025207389 */ /* 0x0000640000000021 */
[----:B01----:R-:W-:Y:S05]  /*31a10*/  ENDCOLLECTIVE ;  /* 0x000000000000791b */ /* 0x003fea0003800000 */
.L_x_40538:
[----:B------:R-:W-:Y:S01]  /*31a20*/  FADD.FTZ R36, R36, R32 ;  /* 0x0000002024247221 */ /* 0x000fe20000010000 */
[----:B------:R-:W-:-:S03]  /*31a30*/  HFMA2 R32, -RZ, RZ, 0, 2.384185791015625e-07 ;  /* 0x00000004ff207431 */ /* 0x000fc600000001ff */
[----:B------:R-:W-:-:S07]  /*31a40*/  IMAD.MOV.U32 R37, RZ, RZ, R36 ;  /* 0x000000ffff257224 */ /* 0x000fce00078e0024 */
[----:B------:R-:W-:Y:S05]  /*31a50*/  WARPSYNC.COLLECTIVE R34, `(.L_x_40539) ;  /* 0x0000000022087348 */ /* 0x000fea0003c00000 */
[----:B------:R0:W1:Y:S02]  /*31a60*/  SHFL.BFLY P0, R32, R37, R32, R33 ;  /* 0x0c00002025207389 */ /* 0x0000640000000021 */
[----:B01----:R-:W-:Y:S05]  /*31a70*/  ENDCOLLECTIVE ;  /* 0x000000000000791b */ /* 0x003fea0003800000 */
.L_x_40539:
[----:B------:R-:W-:Y:S01]  /*31a80*/  FADD.FTZ R36, R36, R32 ;  /* 0x0000002024247221 */ /* 0x000fe20000010000 */
[----:B------:R-:W-:-:S03]  /*31a90*/  MOV R32, 0x8 ;  /* 0x0000000800207802 */ /* 0x000fc60000000f00 */
[----:B------:R-:W-:-:S07]  /*31aa0*/  IMAD.MOV.U32 R37, RZ, RZ, R36 ;  /* 0x000000ffff257224 */ /* 0x000fce00078e0024 */
[----:B------:R-:W-:Y:S05]  /*31ab0*/  WARPSYNC.COLLECTIVE R34, `(.L_x_40540) ;  /* 0x0000000022087348 */ /* 0x000fea0003c00000 */
[----:B------:R0:W1:Y:S02]  /*31ac0*/  SHFL.BFLY P0, R32, R37, R32, R33 ;  /* 0x0c00002025207389 */ /* 0x0000640000000021 */
[----:B01----:R-:W-:Y:S05]  /*31ad0*/  ENDCOLLECTIVE ;  /* 0x000000000000791b */ /* 0x003fea0003800000 */
.L_x_40540:
[----:B------:R-:W-:Y:S01]  /*31ae0*/  FADD.FTZ R36, R36, R32 ;  /* 0x0000002024247221 */ /* 0x000fe20000010000 */
[----:B------:R-:W-:-:S03]  /*31af0*/  HFMA2 R32, -RZ, RZ, 0, 9.5367431640625e-07 ;  /* 0x00000010ff207431 */ /* 0x000fc600000001ff */
[----:B------:R-:W-:-:S07]  /*31b00*/  IMAD.MOV.U32 R37, RZ, RZ, R36 ;  /* 0x000000ffff257224 */ /* 0x000fce00078e0024 */
[----:B------:R-:W-:Y:S05]  /*31b10*/  WARPSYNC.COLLECTIVE R34, `(.L_x_40541) ;  /* 0x0000000022087348 */ /* 0x000fea0003c00000 */
[----:B------:R0:W1:Y:S02]  /*31b20*/  SHFL.BFLY P0, R32, R37, R32, R33 ;  /* 0x0c00002025207389 */ /* 0x0000640000000021 */
[----:B01----:R-:W-:Y:S05]  /*31b30*/  ENDCOLLECTIVE ;  /* 0x000000000000791b */ /* 0x003fea0003800000 */
.L_x_40541:
[----:B------:R-:W-:Y:S05]  /*31b40*/  BRA `(.L_x_40542) ;  /* 0xffffffe0001c7947 */ /* 0x000fea000383ffff */
.L_x_40543:
        /* <DEDUP_REMOVED lines=11> */
.L_x_71513:


//--------------------- .text._ZN10layer_norm13ln_fwd_kernelINS_13Kernel_traitsIf6__halfS2_S2_fjLj2048ELj1ELj4ELj1ELj16ENS_18Kernel_traits_baseILj2048EfS2_S2_S2_fjLj128EEEEELb1ELb1ELb1ELb0EEEvNS_9FwdParamsE --------------------------
	.section	.text._ZN10layer_norm13ln_fwd_kernelINS_13Kernel_traitsIf6__halfS2_S2_fjLj2048ELj1ELj4ELj1ELj16ENS_18Kernel_traits_baseILj2048EfS2_S2_S2_fjLj128EEEEELb1ELb1ELb1ELb0EEEvNS_9FwdParamsE,"ax",@progbits
	.align	128
        .global         _ZN10layer_norm13ln_fwd_kernelINS_13Kernel_traitsIf6__halfS2_S2_fjLj2048ELj1ELj4ELj1ELj16ENS_18Kernel_traits_baseILj2048EfS2_S2_S2_fjLj128EEEEELb1ELb1ELb1ELb0EEEvNS_9FwdParamsE
        .type           _ZN10layer_norm13ln_fwd_kernelINS_13Kernel_traitsIf6__halfS2_S2_fjLj2048ELj1ELj4ELj1ELj16ENS_18Kernel_traits_baseILj2048EfS2_S2_S2_fjLj128EEEEELb1ELb1ELb1ELb0EEEvNS_9FwdParamsE,@function
        .size           _ZN10layer_norm13ln_fwd_kernelINS_13Kernel_traitsIf6__halfS2_S2_fjLj2048ELj1ELj4ELj1ELj16ENS_18Kernel_traits_baseILj2048EfS2_S2_S2_fjLj128EEEEELb1ELb1ELb1ELb0EEEvNS_9FwdParamsE,(.L_x_71514 - _ZN10layer_norm13ln_fwd_kernelINS_13Kernel_traitsIf6__halfS2_S2_fjLj2048ELj1ELj4ELj1ELj16ENS_18Kernel_traits_baseILj2048EfS2_S2_S2_fjLj128EEEEELb1ELb1ELb1ELb0EEEvNS_9FwdParamsE)
        .other          _ZN10layer_norm13ln_fwd_kernelINS_13Kernel_traitsIf6__halfS2_S2_fjLj2048ELj1ELj4ELj1ELj16ENS_18Kernel_traits_baseILj2048EfS2_S2_S2_fjLj128EEEEELb1ELb1ELb1ELb0EEEvNS_9FwdParamsE,@"STO_CUDA_ENTRY STV_DEFAULT"
_ZN10layer_norm13ln_fwd_kernelINS_13Kernel_traitsIf6__halfS2_S2_fjLj2048ELj1ELj4ELj1ELj16ENS_18Kernel_traits_baseILj2048EfS2_S2_S2_fjLj128EEEEELb1ELb1ELb1ELb0EEEvNS_9FwdParamsE:
.text._ZN10layer_norm13ln_fwd_kernelINS_13Kernel_traitsIf6__halfS2_S2_fjLj2048ELj1ELj4ELj1ELj16ENS_18Kernel_traits_baseILj2048EfS2_S2_S2_fjLj128EEEEELb1ELb1ELb1ELb0EEEvNS_9FwdParamsE:
        /* <DEDUP_REMOVED lines=207> */
.L_x_40545:
        /* <DEDUP_REMOVED lines=223> */
.L_x_40546:
[----:B------:R-:W-:Y:S05]  /*1ae0*/  BSYNC.RECONVERGENT B0 ;  /* 0x0000000000007941 */ /* 0x000fea0003800200 */
.L_x_40544:
        /* <DEDUP_REMOVED lines=84> */
.L_x_41508:
        /* <DEDUP_REMOVED lines=28> */
.L_x_40550:
[----:B------:R-:W-:Y:S05]  /*21f0*/  BSYNC.RECONVERGENT B1 ;  /* 0x0000000000017941 */ /* 0x000fea0003800200 */
.L_x_40549:
        /* <DEDUP_REMOVED lines=28> */
.L_x_40556:
        /* <DEDUP_REMOVED lines=13> */
.L_x_40558:
[----:B------:R-:W-:Y:S05]  /*2490*/  BSYNC.RECONVERGENT B3 ;  /* 0x0000000000037941 */ /* 0x000fea0003800200 */
.L_x_40557:
        /* <DEDUP_REMOVED lines=26> */
[----:B------:R-:W-:-:S05]  /*2640*/  IMAD.WIDE.U32 R10, R11, -0x2daee0ad, RZ ;  /* 0xd2511f530b0a7825 */ /* 0x000fca00078e00ff */
[----:B------:R-:W-:Y:S01]  /*2650*/  LOP3.LUT R7, R7, R6, R11, 0x96, !PT ;  /* 0x0000000607077212 */ /* 0x000fe200078e960b */
[----:B------:R-:W-:-:S04]  /*2660*/  VIADD R11, R134, 0x1715609d ;  /* 0x1715609d860b7836 */ /* 0x000fc80000000000 */
[----:B------:R-:W-:-:S05]  /*2670*/  IMAD.WIDE.U32 R6, R7, -0x326172a9, RZ ;  /* 0xcd9e8d5707067825 */ /* 0x000fca00078e00ff */
        /* <DEDUP_REMOVED lines=20> */
[----:B------:R-:W-:-:S03]  /*27c0*/  IADD3 R7, PT, PT, R135, -0x24c28bd8, RZ ;  /* 0xdb3d742887077810 */ /* 0x000fc60007ffe0ff */
[----:B------:R-:W-:Y:S01]  /*27d0*/  IMAD.WIDE.U32 R12, R5, -0x2daee0ad, RZ ;  /* 0xd2511f53050c7825 */ /* 0x000fe200078e00ff */
[----:B------:R-:W-:-:S03]  /*27e0*/  LOP3.LUT R7, R7, R10, R117, 0x96, !PT ;  /* 0x0000000a07077212 */ /* 0x000fc600078e9675 */
[----:B------:R-:W-:Y:S01]  /*27f0*/  VIADD R5, R135, 0x96a522ad ;  /* 0x96a522ad87057836 */ /* 0x000fe20000000000 */
[----:B------:R-:W-:Y:S01]  /*2800*/  MOV R17, R12 ;  /* 0x0000000c00117202 */ /* 0x000fe20000000f00 */
[----:B------:R-:W-:-:S03]  /*2810*/  IMAD.WIDE.U32 R10, R7, -0x326172a9, RZ ;  /* 0xcd9e8d57070a7825 */ /* 0x000fc600078e00ff */
[----:B------:R-:W-:Y:S01]  /*2820*/  LOP3.LUT R5, R5, R116, R13, 0x96, !PT ;  /* 0x0000007405057212 */ /* 0x000fe200078e960d */
[----:B------:R-:W-:-:S05]  /*2830*/  VIADD R7, R134, 0x8ff34781 ;  /* 0x8ff3478186077836 */ /* 0x000fca0000000000 */
[----:B------:R-:W-:Y:S01]  /*2840*/  LOP3.LUT R6, R7, R6, R11, 0x96, !PT ;  /* 0x0000000607067212 */ /* 0x000fe200078e960b */
[----:B------:R-:W-:-:S07]  /*2850*/  IMAD.MOV.U32 R11, RZ, RZ, R162 ;  /* 0x000000ffff0b7224 */ /* 0x000fce00078e00a2 */
.L_x_40555:
[----:B------:R-:W-:Y:S05]  /*2860*/  BSYNC.RECONVERGENT B2 ;  /* 0x0000000000027941 */ /* 0x000fea0003800200 */
.L_x_40554:
[----:B------:R-:W-:Y:S01]  /*2870*/  I2FP.F32.U32 R7, R11 ;  /* 0x0000000b00077245 */ /* 0x000fe20000201000 */
[----:B------:R-:W-:-:S05]  /*2880*/  HFMA2 R11, -RZ, RZ, 0.1171875, 0 ;  /* 0x2f800000ff0b7431 */ /* 0x000fca00000001ff */
[----:B------:R-:W-:Y:S01]  /*2890*/  FFMA.FTZ R7, R7, R11, 1.1641532182693481445e-10 ;  /* 0x2f00000007077423 */ /* 0x000fe2000001000b */
[----:B------:R-:W-:-:S04]  /*28a0*/  HADD2.F32 R11, -RZ, R44.H0_H0 ;  /* 0x2000002cff0b7230 */ /* 0x000fc80000004100 */
[----:B------:R-:W-:Y:S01]  /*28b0*/  FSETP.GTU.FTZ.AND P2, PT, R7, UR8, PT ;  /* 0x0000000807007c0b */ /* 0x000fe2000bf5c000 */
[----:B-----5:R-:W-:-:S05]  /*28c0*/  HADD2.F32 R7, -RZ, R48.H0_H0 ;  /* 0x20000030ff077230 */ /* 0x020fca0000004100 */
[----:B------:R-:W-:-:S04]  /*28d0*/  FMUL.FTZ R7, R7, UR11 ;  /* 0x0000000b07077c20 */ /* 0x000fc80008410000 */
[----:B------:R-:W-:-:S05]  /*28e0*/  FMUL.FTZ R7, R7, UR10 ;  /* 0x0000000a07077c20 */ /* 0x000fca0008410000 */
[----:B------:R-:W-:-:S05]  /*28f0*/  FSEL R7, R7, RZ, !P2 ;  /* 0x000000ff07077208 */ /* 0x000fca0005000000 */
[----:B------:R-:W-:Y:S01]  /*2900*/  FFMA.FTZ R11, R7, R112, R11 ;  /* 0x00000070070b7223 */ /* 0x000fe2000001000b */
[----:B------:R-:W-:-:S04]  /*2910*/  SEL R7, RZ, 0x1, P2 ;  /* 0x00000001ff077807 */ /* 0x000fc80001000000 */
[----:B------:R-:W-:-:S07]  /*2920*/  PRMT R12, R7, 0x7610, R12 ;  /* 0x00007610070c7816 */ /* 0x000fce000000000c */
.L_x_40553:
[----:B------:R-:W-:Y:S05]  /*2930*/  BSYNC.RECONVERGENT B1 ;  /* 0x0000000000017941 */ /* 0x000fea0003800200 */
.L_x_40552:
        /* <DEDUP_REMOVED lines=22> */
.L_x_40563:
        /* <DEDUP_REMOVED lines=13> */
.L_x_40565:
[----:B------:R-:W-:Y:S05]  /*2b70*/  BSYNC.RECONVERGENT B3 ;  /* 0x0000000000037941 */ /* 0x000fea0003800200 */
.L_x_40564:
        /* <DEDUP_REMOVED lines=61> */
.L_x_40562:
[----:B------:R-:W-:Y:S05]  /*2f50*/  BSYNC.RECONVERGENT B2 ;  /* 0x0000000000027941 */ /* 0x000fea0003800200 */
.L_x_40561:
[----:B------:R-:W-:Y:S01]  /*2f60*/  I2FP.F32.U32 R13, R13 ;  /* 0x0000000d000d7245 */ /* 0x000fe20000201000 */
[----:B------:R-:W-:-:S04]  /*2f70*/  IMAD.MOV.U32 R14, RZ, RZ, 0x2f800000 ;  /* 0x2f800000ff0e7424 */ /* 0x000fc800078e00ff */
[----:B------:R-:W-:Y:S01]  /*2f80*/  FFMA.FTZ R13, R13, R14, 1.1641532182693481445e-10 ;  /* 0x2f0000000d0d7423 */ /* 0x000fe2000001000e */
[----:B------:R-:W-:-:S04]  /*2f90*/  HADD2.F32 R14, -RZ, R44.H1_H1 ;  /* 0x3000002cff0e7230 */ /* 0x000fc80000004100 */
[----:B------:R-:W-:Y:S01]  /*2fa0*/  FSETP.GTU.FTZ.AND P2, PT, R13, UR8, PT ;  /* 0x000000080d007c0b */ /* 0x000fe2000bf5c000 */
[----:B-----5:R-:W-:-:S05]  /*2fb0*/  HADD2.F32 R13, -RZ, R48.H1_H1 ;  /* 0x30000030ff0d7230 */ /* 0x020fca0000004100 */
[----:B------:R-:W-:-:S04]  /*2fc0*/  FMUL.FTZ R13, R13, UR11 ;  /* 0x0000000b0d0d7c20 */ /* 0x000fc80008410000 */
[----:B------:R-:W-:-:S05]  /*2fd0*/  FMUL.FTZ R13, R13, UR10 ;  /* 0x0000000a0d0d7c20 */ /* 0x000fca0008410000 */
[----:B------:R-:W-:-:S05]  /*2fe0*/  FSEL R13, R13, RZ, !P2 ;  /* 0x000000ff0d0d7208 */ /* 0x000fca0005000000 */
[----:B------:R-:W-:Y:S01]  /*2ff0*/  FFMA.FTZ R13, R13, R113, R14 ;  /* 0x000000710d0d7223 */ /* 0x000fe2000001000e */
[----:B------:R-:W-:-:S07]  /*3000*/  SEL R14, RZ, 0x1, P2 ;  /* 0x00000001ff0e7807 */ /* 0x000fce0001000000 */
.L_x_40560:
[----:B------:R-:W-:Y:S05]  /*3010*/  BSYNC.RECONVERGENT B1 ;  /* 0x0000000000017941 */ /* 0x000fea0003800200 */
.L_x_40559:
        /* <DEDUP_REMOVED lines=22> */
.L_x_40570:
        /* <DEDUP_REMOVED lines=13> */
.L_x_40572:
[----:B------:R-:W-:Y:S05]  /*3250*/  BSYNC.RECONVERGENT B3 ;  /* 0x0000000000037941 */ /* 0x000fea0003800200 */
.L_x_40571:
        /* <DEDUP_REMOVED lines=61> */
.L_x_40569:
[----:B------:R-:W-:Y:S05]  /*3630*/  BSYNC.RECONVERGENT B2 ;  /* 0x0000000000027941 */ /* 0x000fea0003800200 */
.L_x_40568:
[----:B------:R-:W-:Y:S01]  /*3640*/  I2FP.F32.U32 R7, R15 ;  /* 0x0000000f00077245 */ /* 0x000fe20000201000 */
[----:B------:R-:W-:-:S04]  /*3650*/  IMAD.MOV.U32 R15, RZ, RZ, 0x2f800000 ;  /* 0x2f800000ff0f7424 */ /* 0x000fc800078e00ff */
        /* <DEDUP_REMOVED lines=10> */
.L_x_40567:
[----:B------:R-:W-:Y:S05]  /*3700*/  BSYNC.RECONVERGENT B1 ;  /* 0x0000000000017941 */ /* 0x000fea0003800200 */
.L_x_40566:
        /* <DEDUP_REMOVED lines=22> */
.L_x_40577:
        /* <DEDUP_REMOVED lines=13> */
.L_x_40579:
[----:B------:R-:W-:Y:S05]  /*3940*/  BSYNC.RECONVERGENT B3 ;  /* 0x0000000000037941 */ /* 0x000fea0003800200 */
.L_x_40578:
        /* <DEDUP_REMOVED lines=61> */
.L_x_40576:
[----:B------:R-:W-:Y:S05]  /*3d20*/  BSYNC.RECONVERGENT B2 ;  /* 0x0000000000027941 */ /* 0x000fea0003800200 */
.L_x_40575:
[----:B------:R-:W-:Y:S01]  /*3d30*/  HFMA2 R18, -RZ, RZ, 0.1171875, 0 ;  /* 0x2f800000ff127431 */ /* 0x000fe200000001ff */
[----:B------:R-:W-:-:S05]  /*3d40*/  I2FP.F32.U32 R17, R17 ;  /* 0x0000001100117245 */ /* 0x000fca0000201000 */
        /* <DEDUP_REMOVED lines=9> */
.L_x_40574:
[----:B------:R-:W-:Y:S05]  /*3de0*/  BSYNC.RECONVERGENT B1 ;  /* 0x0000000000017941 */ /* 0x000fea0003800200 */
.L_x_40573:
        /* <DEDUP_REMOVED lines=22> */
.L_x_40584:
        /* <DEDUP_REMOVED lines=13> */
.L_x_40586:
[----:B------:R-:W-:Y:S05]  /*4020*/  BSYNC.RECONVERGENT B3 ;  /* 0x0000000000037941 */ /* 0x000fea0003800200 */
.L_x_40585:
        /* <DEDUP_REMOVED lines=61> */
.L_x_40583:
[----:B------:R-:W-:Y:S05]  /*4400*/  BSYNC.RECONVERGENT B2 ;  /* 0x0000000000027941 */ /* 0x000fea0003800200 */
.L_x_40582:
        /* <DEDUP_REMOVED lines=12> */
.L_x_40581:
[----:B------:R-:W-:Y:S05]  /*44d0*/  BSYNC.RECONVERGENT B1 ;  /* 0x0000000000017941 */ /* 0x000fea0003800200 */
.L_x_40580:
        /* <DEDUP_REMOVED lines=22> */
.L_x_40591:
        /* <DEDUP_REMOVED lines=13> */
.L_x_40593:
[----:B------:R-:W-:Y:S05]  /*4710*/  BSYNC.RECONVERGENT B3 ;  /* 0x0000000000037941 */ /* 0x000fea0003800200 */
.L_x_40592:
        /* <DEDUP_REMOVED lines=61> */
.L_x_40590:
[----:B------:R-:W-:Y:S05]  /*4af0*/  BSYNC.RECONVERGENT B2 ;  /* 0x0000000000027941 */ /* 0x000fea0003800200 */
.L_x_40589:
        /* <DEDUP_REMOVED lines=11> */
.L_x_40588:
[----:B------:R-:W-:Y:S05]  /*4bb0*/  BSYNC.RECONVERGENT B1 ;  /* 0x0000000000017941 */ /* 0x000fea0003800200 */
.L_x_40587:
        /* <DEDUP_REMOVED lines=22> */
.L_x_40598:
        /* <DEDUP_REMOVED lines=13> */
.L_x_40600:
[----:B------:R-:W-:Y:S05]  /*4df0*/  BSYNC.RECONVERGENT B3 ;  /* 0x0000000000037941 */ /* 0x000fea0003800200 */
.L_x_40599:
        /* <DEDUP_REMOVED lines=61> */
.L_x_40597:
[----:B------:R-:W-:Y:S05]  /*51d0*/  BSYNC.RECONVERGENT B2 ;  /* 0x0000000000027941 */ /* 0x000fea0003800200 */
.L_x_40596:
        /* <DEDUP_REMOVED lines=12> */
.L_x_40595:
[----:B------:R-:W-:Y:S05]  /*52a0*/  BSYNC.RECONVERGENT B1 ;  /* 0x0000000000017941 */ /* 0x000fea0003800200 */
.L_x_40594:
        /* <DEDUP_REMOVED lines=22> */
.L_x_40605:
        /* <DEDUP_REMOVED lines=13> */
.L_x_40607:
[----:B------:R-:W-:Y:S05]  /*54e0*/  BSYNC.RECONVERGENT B3 ;  /* 0x0000000000037941 */ /* 0x000fea0003800200 */
.L_x_40606:
        /* <DEDUP_REMOVED lines=61> */
.L_x_40604:
[----:B------:R-:W-:Y:S05]  /*58c0*/  BSYNC.RECONVERGENT B2 ;  /* 0x0000000000027941 */ /* 0x000fea0003800200 */
.L_x_40603:
        /* <DEDUP_REMOVED lines=11> */
.L_x_40602:
[----:B------:R-:W-:Y:S05]  /*5980*/  BSYNC.RECONVERGENT B1 ;  /* 0x0000000000017941 */ /* 0x000fea0003800200 */
.L_x_40601:
[----:B------:R-:W-:Y:S02]  /*5990*/  F2FP.F16.F32.PACK_AB R164, RZ, R25 ;  /* 0x00000019ffa4723e */ /* 0x000fe400000000ff */
[----:B------:R-:W-:Y:S02]  /*59a0*/  PRMT R116, R116, 0x5410, R119 ;  /* 0x0000541074747816 */ /* 0x000fe40000000077 */
[----:B------:R-:W-:Y:S02]  /*59b0*/  PRMT R118, R118, 0x5410, R172 ;  /* 0x0000541076767816 */ /* 0x000fe400000000ac */
[----:B------:R-:W-:Y:S02]  /*59c0*/  PRMT R117, R117, 0x5410, R162 ;  /* 0x0000541075757816 */ /* 0x000fe400000000a2 */
[----:B------:R-:W-:Y:S01]  /*59d0*/  PRMT R119, R173, 0x5410, R164 ;  /* 0x00005410ad777816 */ /* 0x000fe200000000a4 */
[----:B------:R-:W-:Y:S06]  /*59e0*/  BRA `(.L_x_40608) ;  /* 0x00000034004c7947 */ /* 0x000fec0003800000 */
.L_x_40551:
        /* <DEDUP_REMOVED lines=21> */
.L_x_40613:
        /* <DEDUP_REMOVED lines=13> */
.L_x_40615:
[----:B------:R-:W-:Y:S05]  /*5c10*/  BSYNC.RECONVERGENT B3 ;  /* 0x0000000000037941 */ /* 0x000fea0003800200 */
.L_x_40614:
        /* <DEDUP_REMOVED lines=60> */
.L_x_40612:
[----:B------:R-:W-:Y:S05]  /*5fe0*/  BSYNC.RECONVERGENT B2 ;  /* 0x0000000000027941 */ /* 0x000fea0003800200 */
.L_x_40611:
[----:B------:R-:W-:Y:S01]  /*5ff0*/  I2FP.F32.U32 R7, R11 ;  /* 0x0000000b00077245 */ /* 0x000fe20000201000 */
[----:B------:R-:W-:-:S04]  /*6000*/  IMAD.MOV.U32 R11, RZ, RZ, 0x2f800000 ;  /* 0x2f800000ff0b7424 */ /* 0x000fc800078e00ff */
[----:B------:R-:W-:-:S05]  /*6010*/  FFMA.FTZ R7, R7, R11, 1.1641532182693481445e-10 ;  /* 0x2f00000007077423 */ /* 0x000fca000001000b */
[----:B------:R-:W-:Y:S01]  /*6020*/  FSETP.GTU.FTZ.AND P1, PT, R7, UR8, PT ;  /* 0x0000000807007c0b */ /* 0x000fe2000bf3c000 */
[----:B-----5:R-:W-:-:S05]  /*6030*/  HADD2.F32 R7, -RZ, R48.H0_H0 ;  /* 0x20000030ff077230 */ /* 0x020fca0000004100 */
[----:B------:R-:W-:-:S04]  /*6040*/  FMUL.FTZ R7, R7, UR11 ;  /* 0x0000000b07077c20 */ /* 0x000fc80008410000 */
[----:B------:R-:W-:-:S05]  /*6050*/  FMUL.FTZ R7, R7, UR10 ;  /* 0x0000000a07077c20 */ /* 0x000fca0008410000 */
[----:B------:R-:W-:Y:S02]  /*6060*/  FSEL R11, R7, RZ, !P1 ;  /* 0x000000ff070b7208 */ /* 0x000fe40004800000 */
[----:B------:R-:W-:-:S03]  /*6070*/  SEL R7, RZ, 0x1, P1 ;  /* 0x00000001ff077807 */ /* 0x000fc60000800000 */
[----:B------:R-:W-:Y:S01]  /*6080*/  FMUL.FTZ R11, R11, R112 ;  /* 0x000000700b0b7220 */ /* 0x000fe20000410000 */
[----:B------:R-:W-:-:S07]  /*6090*/  PRMT R12, R7, 0x7610, R12 ;  /* 0x00007610070c7816 */ /* 0x000fce000000000c */
.L_x_40610:
[----:B------:R-:W-:Y:S05]  /*60a0*/  BSYNC.RECONVERGENT B1 ;  /* 0x0000000000017941 */ /* 0x000fea0003800200 */
.L_x_40609:
        /* <DEDUP_REMOVED lines=18> */
.L_x_40620:
        /* <DEDUP_REMOVED lines=13> */
.L_x_40622:
[----:B------:R-:W-:Y:S05]  /*62a0*/  BSYNC.RECONVERGENT B3 ;  /* 0x0000000000037941 */ /* 0x000fea0003800200 */
.L_x_40621:
        /* <DEDUP_REMOVED lines=58> */
[----:B------:R-:W-:Y:S01]  /*6650*/  IMAD.MOV.U32 R168, RZ, RZ, R14 ;  /* 0x000000ffffa87224 */ /* 0x000fe200078e000e */
[----:B------:R-:W-:Y:S01]  /*6660*/  LOP3.LUT R5, R5, R164, R15, 0x96, !PT ;  /* 0x000000a405057212 */ /* 0x000fe200078e960f */
[----:B------:R-:W-:-:S07]  /*6670*/  IMAD.MOV.U32 R7, RZ, RZ, RZ ;  /* 0x000000ffff077224 */ /* 0x000fce00078e00ff */
.L_x_40619:
[----:B------:R-:W-:Y:S05]  /*6680*/  BSYNC.RECONVERGENT B2 ;  /* 0x0000000000027941 */ /* 0x000fea0003800200 */
.L_x_40618:
[----:B------:R-:W-:Y:S01]  /*6690*/  HFMA2 R14, -RZ, RZ, 0.1171875, 0 ;  /* 0x2f800000ff0e7431 */ /* 0x000fe200000001ff */
[----:B------:R-:W-:-:S05]  /*66a0*/  I2FP.F32.U32 R13, R13 ;  /* 0x0000000d000d7245 */ /* 0x000fca0000201000 */
[----:B------:R-:W-:-:S05]  /*66b0*/  FFMA.FTZ R13, R13, R14, 1.1641532182693481445e-10 ;  /* 0x2f0000000d0d7423 */ /* 0x000fca000001000e */
[----:B------:R-:W-:Y:S01]  /*66c0*/  FSETP.GTU.FTZ.AND P1, PT, R13, UR8, PT ;  /* 0x000000080d007c0b */ /* 0x000fe2000bf3c000 */
[----:B-----5:R-:W-:-:S03]  /*66d0*/  HADD2.F32 R13, -RZ, R48.H1_H1 ;  /* 0x30000030ff0d7230 */ /* 0x020fc60000004100 */
[----:B------:R-:W-:Y:S02]  /*66e0*/  SEL R14, RZ, 0x1, P1 ;  /* 0x00000001ff0e7807 */ /* 0x000fe40000800000 */
[----:B------:R-:W-:-:S04]  /*66f0*/  FMUL.FTZ R13, R13, UR11 ;  /* 0x0000000b0d0d7c20 */ /* 0x000fc80008410000 */
[----:B------:R-:W-:-:S05]  /*6700*/  FMUL.FTZ R13, R13, UR10 ;  /* 0x0000000a0d0d7c20 */ /* 0x000fca0008410000 */
[----:B------:R-:W-:-:S05]  /*6710*/  FSEL R13, R13, RZ, !P1 ;  /* 0x000000ff0d0d7208 */ /* 0x000fca0004800000 */
[----:B------:R-:W-:-:S07]  /*6720*/  FMUL.FTZ R13, R13, R113 ;  /* 0x000000710d0d7220 */ /* 0x000fce0000410000 */
.L_x_40617:
[----:B------:R-:W-:Y:S05]  /*6730*/  BSYNC.RECONVERGENT B1 ;  /* 0x0000000000017941 */ /* 0x000fea0003800200 */
.L_x_40616:
        /* <DEDUP_REMOVED lines=18> */
.L_x_40627:
        /* <DEDUP_REMOVED lines=13> */
.L_x_40629:
[----:B------:R-:W-:Y:S05]  /*6930*/  BSYNC.RECONVERGENT B3 ;  /* 0x0000000000037941 */ /* 0x000fea0003800200 */
.L_x_40628:
        /* <DEDUP_REMOVED lines=61> */
.L_x_40626:
[----:B------:R-:W-:Y:S05]  /*6d10*/  BSYNC.RECONVERGENT B2 ;  /* 0x0000000000027941 */ /* 0x000fea0003800200 */
.L_x_40625:
        /* <DEDUP_REMOVED lines=11> */
.L_x_40624:
[----:B------:R-:W-:Y:S05]  /*6dd0*/  BSYNC.RECONVERGENT B1 ;  /* 0x0000000000017941 */ /* 0x000fea0003800200 */
.L_x_40623:
        /* <DEDUP_REMOVED lines=18> */
.L_x_40634:
        /* <DEDUP_REMOVED lines=13> */
.L_x_40636:
[----:B------:R-:W-:Y:S05]  /*6fd0*/  BSYNC.RECONVERGENT B3 ;  /* 0x0000000000037941 */ /* 0x000fea0003800200 */
.L_x_40635:
        /* <DEDUP_REMOVED lines=61> */
.L_x_40633:
[----:B------:R-:W-:Y:S05]  /*73b0*/  BSYNC.RECONVERGENT B2 ;  /* 0x0000000000027941 */ /* 0x000fea0003800200 */
.L_x_40632:
        /* <DEDUP_REMOVED lines=10> */
.L_x_40631:
[----:B------:R-:W-:Y:S05]  /*7460*/  BSYNC.RECONVERGENT B1 ;  /* 0x0000000000017941 */ /* 0x000fea0003800200 */
.L_x_40630:
        /* <DEDUP_REMOVED lines=18> */
.L_x_40641:
        /* <DEDUP_REMOVED lines=13> */
.L_x_40643:
[----:B------:R-:W-:Y:S05]  /*7660*/  BSYNC.RECONVERGENT B3 ;  /* 0x0000000000037941 */ /* 0x000fea0003800200 */
.L_x_40642:
[----:B------:R-:W-:Y:S01]  /*7670*/  LOP3.LUT R10, R9, R165, R135, 0x96, !PT ;  /* 0x000000a5090a7212 */ /* 0x000fe200078e9687 */
[----:B------:R-:W-:Y:S01]  /*7680*/  IMAD.WIDE.U32 R6, R0, -0x326172a9, RZ ;  /* 0xcd9e8d5700067825 */ /* 0x000fe200078e00ff */
[----:B------:R-:W-:-:S03]  /*7690*/  MOV R19, R168 ;  /* 0x000000a800137202 */ /* 0x000fc60000000f00 */
[----:B------:R-:W-:Y:S01]  /*76a0*/  VIADD R5, R134, 0x9e3779b9 ;  /* 0x9e3779b986057836 */ /* 0x000fe20000000000 */
[----:B------:R-:W-:Y:S01]  /*76b0*/  LOP3.LUT R7, R8, R7, R134, 0x96, !PT ;  /* 0x0000000708077212 */ /* 0x000fe200078e9686 */
[----:B------:R-:W-:Y:S01]  /*76c0*/  IMAD.WIDE.U32 R20, R10, -0x326172a9, RZ ;  /* 0xcd9e8d570a147825 */ /* 0x000fe200078e00ff */
[----:B------:R-:W-:-:S03]  /*76d0*/  IADD3 R10, PT, PT, R135, -0x4498517b, RZ ;  /* 0xbb67ae85870a7810 */ /* 0x000fc60007ffe0ff */
[----:B------:R-:W-:Y:S01]  /*76e0*/  IMAD.MOV.U32 R23, RZ, RZ, RZ ;  /* 0x000000ffff177224 */ /* 0x000fe200078e00ff */
        /* <DEDUP_REMOVED lines=52> */
[----:B------:R-:W-:-:S07]  /*7a30*/  LOP3.LUT R5, R5, R170, R21, 0x96, !PT ;  /* 0x000000aa05057212 */ /* 0x000fce00078e9615 */
.L_x_40640:
[----:B------:R-:W-:Y:S05]  /*7a40*/  BSYNC.RECONVERGENT B2 ;  /* 0x0000000000027941 */ /* 0x000fea0003800200 */
.L_x_40639:
[----:B------:R-:W-:Y:S01]  /*7a50*/  I2FP.F32.U32 R7, R19 ;  /* 0x0000001300077245 */ /* 0x000fe20000201000 */
[----:B------:R-:W-:-:S05]  /*7a60*/  HFMA2 R19, -RZ, RZ, 0.1171875, 0 ;  /* 0x2f800000ff137431 */ /* 0x000fca00000001ff */
        /* <DEDUP_REMOVED lines=9> */
.L_x_40638:
[----:B------:R-:W-:Y:S05]  /*7b00*/  BSYNC.RECONVERGENT B1 ;  /* 0x0000000000017941 */ /* 0x000fea0003800200 */
.L_x_40637:
        /* <DEDUP_REMOVED lines=18> */
.L_x_40648:
        /* <DEDUP_REMOVED lines=13> */
.L_x_40650:
[----:B------:R-:W-:Y:S05]  /*7d00*/  BSYNC.RECONVERGENT B3 ;  /* 0x0000000000037941 */ /* 0x000fea0003800200 */
.L_x_40649:
        /* <DEDUP_REMOVED lines=61> */
.L_x_40647:
[----:B------:R-:W-:Y:S05]  /*80e0*/  BSYNC.RECONVERGENT B2 ;  /* 0x0000000000027941 */ /* 0x000fea0003800200 */
.L_x_40646:
        /* <DEDUP_REMOVED lines=10> */
.L_x_40645:
[----:B------:R-:W-:Y:S05]  /*8190*/  BSYNC.RECONVERGENT B1 ;  /* 0x0000000000017941 */ /* 0x000fea0003800200 */
.L_x_40644:
        /* <DEDUP_REMOVED lines=18> */
.L_x_40655:
        /* <DEDUP_REMOVED lines=13> */
.L_x_40657:
[----:B------:R-:W-:Y:S05]  /*8390*/  BSYNC.RECONVERGENT B3 ;  /* 0x0000000000037941 */ /* 0x000fea0003800200 */
.L_x_40656:
        /* <DEDUP_REMOVED lines=61> */
.L_x_40654:
[----:B------:R-:W-:Y:S05]  /*8770*/  BSYNC.RECONVERGENT B2 ;  /* 0x0000000000027941 */ /* 0x000fea0003800200 */
.L_x_40653:
        /* <DEDUP_REMOVED lines=11> */
.L_x_40652:
[----:B------:R-:W-:Y:S05]  /*8830*/  BSYNC.RECONVERGENT B1 ;  /* 0x0000000000017941 */ /* 0x000fea0003800200 */
.L_x_40651:
        /* <DEDUP_REMOVED lines=18> */
.L_x_40662:
        /* <DEDUP_REMOVED lines=13> */
.L_x_40664:
[----:B------:R-:W-:Y:S05]  /*8a30*/  BSYNC.RECONVERGENT B3 ;  /* 0x0000000000037941 */ /* 0x000fea0003800200 */
.L_x_40663:
        /* <DEDUP_REMOVED lines=61> */
.L_x_40661:
[----:B------:R-:W-:Y:S05]  /*8e10*/  BSYNC.RECONVERGENT B2 ;  /* 0x0000000000027941 */ /* 0x000fea0003800200 */
.L_x_40660:
        /* <DEDUP_REMOVED lines=10> */
.L_x_40659:
[----:B------:R-:W-:Y:S05]  /*8ec0*/  BSYNC.RECONVERGENT B1 ;  /* 0x0000000000017941 */ /* 0x000fea0003800200 */
.L_x_40658:
[----:B------:R-:W-:Y:S02]  /*8ed0*/  F2FP.F16.F32.PACK_AB R164, RZ, R25 ;  /* 0x00000019ffa4723e */ /* 0x000fe400000000ff */
[----:B------:R-:W-:Y:S02]  /*8ee0*/  PRMT R116, R116, 0x5410, R119 ;  /* 0x0000541074747816 */ /* 0x000fe40000000077 */
[----:B------:R-:W-:Y:S02]  /*8ef0*/  PRMT R118, R118, 0x5410, R169 ;  /* 0x0000541076767816 */ /* 0x000fe400000000a9 */
[----:B------:R-:W-:Y:S02]  /*8f00*/  PRMT R117, R117, 0x5410, R162 ;  /* 0x0000541075757816 */ /* 0x000fe400000000a2 */
[----:B------:R-:W-:-:S07]  /*8f10*/  PRMT R119, R174, 0x5410, R164 ;  /* 0x00005410ae777816 */ /* 0x000fce00000000a4 */
.L_x_40608:
        /* <DEDUP_REMOVED lines=26> */
.L_x_40666:
[----:B------:R-:W-:Y:S05]  /*90c0*/  BSYNC.RECONVERGENT B1 ;  /* 0x0000000000017941 */ /* 0x000fea0003800200 */
.L_x_40665:
[----:B------:R-:W-:Y:S01]  /*90d0*/  IADD3 R166, PT, PT, R166, 0x20, RZ ;  /* 0x00000020a6a67810 */ /* 0x000fe20007ffe0ff */
[----:B------:R-:W-:-:S07]  /*90e0*/  VIADD R163, R163, 0x20 ;  /* 0x00000020a3a37836 */ /* 0x000fce0000000000 */
.L_x_40548:
[----:B------:R-:W-:Y:S05]  /*90f0*/  BSYNC.RECONVERGENT B0 ;  /* 0x0000000000007941 */ /* 0x000fea0003800200 */
.L_x_40547:
        /* <DEDUP_REMOVED lines=16> */
[----:B-----5:R-:W-:Y:S01]  /*9200*/  @!P1 HADD2.F32 R27, -RZ, R44.H0_H0 ;  /* 0x2000002cff1b9230 */ /* 0x020fe20000004100 */
        /* <DEDUP_REMOVED lines=19> */
.L_x_40674:
        /* <DEDUP_REMOVED lines=13> */
.L_x_40676:
[----:B------:R-:W-:Y:S05]  /*9410*/  BSYNC.RECONVERGENT B3 ;  /* 0x0000000000037941 */ /* 0x000fea0003800200 */
.L_x_40675:
        /* <DEDUP_REMOVED lines=61> */
.L_x_40673:
[----:B------:R-:W-:Y:S05]  /*97f0*/  BSYNC.RECONVERGENT B2 ;  /* 0x0000000000027941 */ /* 0x000fea0003800200 */
.L_x_40672:
[----:B------:R-:W-:Y:S01]  /*9800*/  I2FP.F32.U32 R7, R12 ;  /* 0x0000000c00077245 */ /* 0x000fe20000201000 */
[----:B------:R-:W-:-:S05]  /*9810*/  HFMA2 R12, -RZ, RZ, 0.1171875, 0 ;  /* 0x2f800000ff0c7431 */ /* 0x000fca00000001ff */
[----:B------:R-:W-:Y:S01]  /*9820*/  FFMA.FTZ R7, R7, R12, 1.1641532182693481445e-10 ;  /* 0x2f00000007077423 */ /* 0x000fe2000001000c */
[----:B------:R-:W-:-:S04]  /*9830*/  HADD2.F32 R12, -RZ, R44.H0_H0 ;  /* 0x2000002cff0c7230 */ /* 0x000fc80000004100 */
[----:B------:R-:W-:Y:S01]  /*9840*/  FSETP.GTU.FTZ.AND P2, PT, R7, UR8, PT ;  /* 0x0000000807007c0b */ /* 0x000fe2000bf5c000 */
[----:B------:R-:W-:-:S05]  /*9850*/  HADD2.F32 R7, -RZ, R48.H0_H0 ;  /* 0x20000030ff077230 */ /* 0x000fca0000004100 */
[----:B------:R-:W-:-:S04]  /*9860*/  FMUL.FTZ R7, R7, UR11 ;  /* 0x0000000b07077c20 */ /* 0x000fc80008410000 */
[----:B------:R-:W-:-:S05]  /*9870*/  FMUL.FTZ R7, R7, UR10 ;  /* 0x0000000a07077c20 */ /* 0x000fca0008410000 */
[----:B------:R-:W-:-:S05]  /*9880*/  FSEL R7, R7, RZ, !P2 ;  /* 0x000000ff07077208 */ /* 0x000fca0005000000 */
[----:B------:R-:W-:Y:S01]  /*9890*/  FFMA.FTZ R27, R7, R104, R12 ;  /* 0x00000068071b7223 */ /* 0x000fe2000001000c */
[----:B------:R-:W-:-:S04]  /*98a0*/  SEL R7, RZ, 0x1, P2 ;  /* 0x00000001ff077807 */ /* 0x000fc80001000000 */
[----:B------:R-:W-:-:S07]  /*98b0*/  PRMT R12, R7, 0x7610, R12 ;  /* 0x00007610070c7816 */ /* 0x000fce000000000c */
.L_x_40671:
[----:B------:R-:W-:Y:S05]  /*98c0*/  BSYNC.RECONVERGENT B1 ;  /* 0x0000000000017941 */ /* 0x000fea0003800200 */
.L_x_40670:
        /* <DEDUP_REMOVED lines=22> */
.L_x_40681:
        /* <DEDUP_REMOVED lines=13> */
.L_x_40683:
[----:B------:R-:W-:Y:S05]  /*9b00*/  BSYNC.RECONVERGENT B3 ;  /* 0x0000000000037941 */ /* 0x000fea0003800200 */
.L_x_40682:
        /* <DEDUP_REMOVED lines=61> */
.L_x_40680:
[----:B------:R-:W-:Y:S05]  /*9ee0*/  BSYNC.RECONVERGENT B2 ;  /* 0x0000000000027941 */ /* 0x000fea0003800200 */
.L_x_40679:
[----:B------:R-:W-:Y:S01]  /*9ef0*/  I2FP.F32.U32 R14, R14 ;  /* 0x0000000e000e7245 */ /* 0x000fe20000201000 */
[----:B------:R-:W-:-:S04]  /*9f00*/  IMAD.MOV.U32 R28, RZ, RZ, 0x2f800000 ;  /* 0x2f800000ff1c7424 */ /* 0x000fc800078e00ff */
[----:B------:R-:W-:Y:S01]  /*9f10*/  FFMA.FTZ R14, R14, R28, 1.1641532182693481445e-10 ;  /* 0x2f0000000e0e7423 */ /* 0x000fe2000001001c */
[----:B------:R-:W-:-:S04]  /*9f20*/  HADD2.F32 R28, -RZ, R44.H1_H1 ;  /* 0x3000002cff1c7230 */ /* 0x000fc80000004100 */
[----:B------:R-:W-:Y:S01]  /*9f30*/  FSETP.GTU.FTZ.AND P2, PT, R14, UR8, PT ;  /* 0x000000080e007c0b */ /* 0x000fe2000bf5c000 */
[----:B------:R-:W-:-:S05]  /*9f40*/  HADD2.F32 R14, -RZ, R48.H1_H1 ;  /* 0x30000030ff0e7230 */ /* 0x000fca0000004100 */
[----:B------:R-:W-:-:S04]  /*9f50*/  FMUL.FTZ R14, R14, UR11 ;  /* 0x0000000b0e0e7c20 */ /* 0x000fc80008410000 */
[----:B------:R-:W-:-:S05]  /*9f60*/  FMUL.FTZ R14, R14, UR10 ;  /* 0x0000000a0e0e7c20 */ /* 0x000fca0008410000 */
[----:B------:R-:W-:-:S05]  /*9f70*/  FSEL R14, R14, RZ, !P2 ;  /* 0x000000ff0e0e7208 */ /* 0x000fca0005000000 */
[----:B------:R-:W-:Y:S01]  /*9f80*/  FFMA.FTZ R28, R14, R105, R28 ;  /* 0x000000690e1c7223 */ /* 0x000fe2000001001c */
[----:B------:R-:W-:-:S07]  /*9f90*/  SEL R14, RZ, 0x1, P2 ;  /* 0x00000001ff0e7807 */ /* 0x000fce0001000000 */
.L_x_40678:
[----:B------:R-:W-:Y:S05]  /*9fa0*/  BSYNC.RECONVERGENT B1 ;  /* 0x0000000000017941 */ /* 0x000fea0003800200 */
.L_x_40677:
        /* <DEDUP_REMOVED lines=22> */
.L_x_40688:
        /* <DEDUP_REMOVED lines=13> */
.L_x_40690:
[----:B------:R-:W-:Y:S05]  /*a1e0*/  BSYNC.RECONVERGENT B3 ;  /* 0x0000000000037941 */ /* 0x000fea0003800200 */
.L_x_40689:
        /* <DEDUP_REMOVED lines=61> */
.L_x_40687:
[----:B------:R-:W-:Y:S05]  /*a5c0*/  BSYNC.RECONVERGENT B2 ;  /* 0x0000000000027941 */ /* 0x000fea0003800200 */
.L_x_40686:
[----:B------:R-:W-:Y:S01]  /*a5d0*/  I2FP.F32.U32 R7, R16 ;  /* 0x0000001000077245 */ /* 0x000fe20000201000 */
[----:B------:R-:W-:-:S04]  /*a5e0*/  IMAD.MOV.U32 R16, RZ, RZ, 0x2f800000 ;  /* 0x2f800000ff107424 */ /* 0x000fc800078e00ff */
        /* <DEDUP_REMOVED lines=10> */
.L_x_40685:
[----:B------:R-:W-:Y:S05]  /*a690*/  BSYNC.RECONVERGENT B1 ;  /* 0x0000000000017941 */ /* 0x000fea0003800200 */
.L_x_40684:
        /* <DEDUP_REMOVED lines=22> */
.L_x_40695:
        /* <DEDUP_REMOVED lines=13> */
.L_x_40697:
[----:B------:R-:W-:Y:S05]  /*a8d0*/  BSYNC.RECONVERGENT B3 ;  /* 0x0000000000037941 */ /* 0x000fea0003800200 */
.L_x_40696:
        /* <DEDUP_REMOVED lines=61> */
.L_x_40694:
[----:B------:R-:W-:Y:S05]  /*acb0*/  BSYNC.RECONVERGENT B2 ;  /* 0x0000000000027941 */ /* 0x000fea0003800200 */
.L_x_40693:
[----:B------:R-:W-:Y:S01]  /*acc0*/  HFMA2 R30, -RZ, RZ, 0.1171875, 0 ;  /* 0x2f800000ff1e7431 */ /* 0x000fe200000001ff */
[----:B------:R-:W-:-:S05]  /*acd0*/  I2FP.F32.U32 R18, R18 ;  /* 0x0000001200127245 */ /* 0x000fca0000201000 */
        /* <DEDUP_REMOVED lines=9> */
.L_x_40692:
[----:B------:R-:W-:Y:S05]  /*ad70*/  BSYNC.RECONVERGENT B1 ;  /* 0x0000000000017941 */ /* 0x000fea0003800200 */
.L_x_40691:
        /* <DEDUP_REMOVED lines=22> */
.L_x_40702:
        /* <DEDUP_REMOVED lines=13> */
.L_x_40704:
[----:B------:R-:W-:Y:S05]  /*afb0*/  BSYNC.RECONVERGENT B3 ;  /* 0x0000000000037941 */ /* 0x000fea0003800200 */
.L_x_40703:
        /* <DEDUP_REMOVED lines=61> */
.L_x_40701:
[----:B------:R-:W-:Y:S05]  /*b390*/  BSYNC.RECONVERGENT B2 ;  /* 0x0000000000027941 */ /* 0x000fea0003800200 */
.L_x_40700:
        /* <DEDUP_REMOVED lines=12> */
.L_x_40699:
[----:B------:R-:W-:Y:S05]  /*b460*/  BSYNC.RECONVERGENT B1 ;  /* 0x0000000000017941 */ /* 0x000fea0003800200 */
.L_x_40698:
        /* <DEDUP_REMOVED lines=22> */
.L_x_40709:
        /* <DEDUP_REMOVED lines=13> */
.L_x_40711:
[----:B------:R-:W-:Y:S05]  /*b6a0*/  BSYNC.RECONVERGENT B3 ;  /* 0x0000000000037941 */ /* 0x000fea0003800200 */
.L_x_40710:
        /* <DEDUP_REMOVED lines=61> */
.L_x_40708:
[----:B------:R-:W-:Y:S05]  /*ba80*/  BSYNC.RECONVERGENT B2 ;  /* 0x0000000000027941 */ /* 0x000fea0003800200 */
.L_x_40707:
        /* <DEDUP_REMOVED lines=11> */
.L_x_40706:
[----:B------:R-:W-:Y:S05]  /*bb40*/  BSYNC.RECONVERGENT B1 ;  /* 0x0000000000017941 */ /* 0x000fea0003800200 */
.L_x_40705:
        /* <DEDUP_REMOVED lines=22> */
.L_x_40716:
        /* <DEDUP_REMOVED lines=13> */
.L_x_40718:
[----:B------:R-:W-:Y:S05]  /*bd80*/  BSYNC.RECONVERGENT B3 ;  /* 0x0000000000037941 */ /* 0x000fea0003800200 */
.L_x_40717:
        /* <DEDUP_REMOVED lines=61> */
.L_x_40715:
[----:B------:R-:W-:Y:S05]  /*c160*/  BSYNC.RECONVERGENT B2 ;  /* 0x0000000000027941 */ /* 0x000fea0003800200 */
.L_x_40714:
        /* <DEDUP_REMOVED lines=12> */
.L_x_40713:
[----:B------:R-:W-:Y:S05]  /*c230*/  BSYNC.RECONVERGENT B1 ;  /* 0x0000000000017941 */ /* 0x000fea0003800200 */
.L_x_40712:
        /* <DEDUP_REMOVED lines=22> */
.L_x_40723:
        /* <DEDUP_REMOVED lines=13> */
.L_x_40725:
[----:B------:R-:W-:Y:S05]  /*c470*/  BSYNC.RECONVERGENT B3 ;  /* 0x0000000000037941 */ /* 0x000fea0003800200 */
.L_x_40724:
        /* <DEDUP_REMOVED lines=61> */
.L_x_40722:
[----:B------:R-:W-:Y:S05]  /*c850*/  BSYNC.RECONVERGENT B2 ;  /* 0x0000000000027941 */ /* 0x000fea0003800200 */
.L_x_40721:
        /* <DEDUP_REMOVED lines=11> */
.L_x_40720:
[----:B------:R-:W-:Y:S05]  /*c910*/  BSYNC.RECONVERGENT B1 ;  /* 0x0000000000017941 */ /* 0x000fea0003800200 */
.L_x_40719:
[----:B------:R-:W-:Y:S02]  /*c920*/  F2FP.F16.F32.PACK_AB R164, RZ, R34 ;  /* 0x00000022ffa4723e */ /* 0x000fe400000000ff */
[----:B------:R-:W-:Y:S02]  /*c930*/  PRMT R116, R116, 0x5410, R119 ;  /* 0x0000541074747816 */ /* 0x000fe40000000077 */
[----:B------:R-:W-:Y:S02]  /*c940*/  PRMT R118, R118, 0x5410, R172 ;  /* 0x0000541076767816 */ /* 0x000fe400000000ac */
[----:B------:R-:W-:Y:S02]  /*c950*/  PRMT R117, R117, 0x5410, R162 ;  /* 0x0000541075757816 */ /* 0x000fe400000000a2 */
[----:B------:R-:W-:Y:S01]  /*c960*/  PRMT R119, R173, 0x5410, R164 ;  /* 0x00005410ad777816 */ /* 0x000fe200000000a4 */
[----:B------:R-:W-:Y:S06]  /*c970*/  BRA `(.L_x_40726) ;  /* 0x0000003400507947 */ /* 0x000fec0003800000 */
.L_x_40669:
[----:B------:R-:W-:Y:S01]  /*c980*/  BSSY.RECONVERGENT B1, `(.L_x_40727) ;  /* 0x000006c000017945 */ /* 0x000fe20003800200 */
[----:B------:R-:W-:Y:S02]  /*c990*/  HFMA2 R27, -RZ, RZ, 0, 0 ;  /* 0x00000000ff1b7431 */ /* 0x000fe400000001ff */
[----:B------:R-:W-:Y:S02]  /*c9a0*/  IMAD.MOV.U32 R168, RZ, RZ, R162 ;  /* 0x000000ffffa87224 */ /* 0x000fe400078e00a2 */
[----:B--2---:R-:W-:Y:S01]  /*c9b0*/  IMAD.MOV.U32 R29, RZ, RZ, R7 ;  /* 0x000000ffff1d7224 */ /* 0x004fe200078e0007 */
        /* <DEDUP_REMOVED lines=17> */
.L_x_40731:
        /* <DEDUP_REMOVED lines=13> */
.L_x_40733:
[----:B------:R-:W-:Y:S05]  /*cba0*/  BSYNC.RECONVERGENT B3 ;  /* 0x0000000000037941 */ /* 0x000fea0003800200 */
.L_x_40732:
        /* <DEDUP_REMOVED lines=61> */
.L_x_40730:
[----:B------:R-:W-:Y:S05]  /*cf80*/  BSYNC.RECONVERGENT B2 ;  /* 0x0000000000027941 */ /* 0x000fea0003800200 */
.L_x_40729:
        /* <DEDUP_REMOVED lines=11> */
.L_x_40728:
[----:B------:R-:W-:Y:S05]  /*d040*/  BSYNC.RECONVERGENT B1 ;  /* 0x0000000000017941 */ /* 0x000fea0003800200 */
.L_x_40727:
[----:B------:R-:W-:Y:S01]  /*d050*/  BSSY.RECONVERGENT B1, `(.L_x_40734) ;  /* 0x0000068000017945 */ /* 0x000fe20003800200 */
[----:B------:R-:W-:Y:S01]  /*d060*/  HFMA2 R28, -RZ, RZ, 0, 0 ;  /* 0x00000000ff1c7431 */ /* 0x000fe200000001ff */
[----:B01----:R-:W-:Y:S01]  /*d070*/  F2FP.F16.F32.PACK_AB R116, RZ, R27 ;  /* 0x0000001bff74723e */ /* 0x003fe200000000ff */
        /* <DEDUP_REMOVED lines=15> */
.L_x_40738:
        /* <DEDUP_REMOVED lines=13> */
.L_x_40740:
[----:B------:R-:W-:Y:S05]  /*d240*/  BSYNC.RECONVERGENT B3 ;  /* 0x0000000000037941 */ /* 0x000fea0003800200 */
.L_x_40739:
        /* <DEDUP_REMOVED lines=61> */
.L_x_40737:
[----:B------:R-:W-:Y:S05]  /*d620*/  BSYNC.RECONVERGENT B2 ;  /* 0x0000000000027941 */ /* 0x000fea0003800200 */
.L_x_40736:
[----:B------:R-:W-:Y:S01]  /*d630*/  I2FP.F32.U32 R14, R14 ;  /* 0x0000000e000e7245 */ /* 0x000fe20000201000 */
[----:B------:R-:W-:-:S04]  /*d640*/  IMAD.MOV.U32 R28, RZ, RZ, 0x2f800000 ;  /* 0x2f800000ff1c7424 */ /* 0x000fc800078e00ff */
[----:B------:R-:W-:-:S05]  /*d650*/  FFMA.FTZ R14, R14, R28, 1.1641532182693481445e-10 ;  /* 0x2f0000000e0e7423 */ /* 0x000fca000001001c */
[----:B------:R-:W-:Y:S01]  /*d660*/  FSETP.GTU.FTZ.AND P1, PT, R14, UR8, PT ;  /* 0x000000080e007c0b */ /* 0x000fe2000bf3c000 */
[----:B-----5:R-:W-:-:S05]  /*d670*/  HADD2.F32 R14, -RZ, R48.H1_H1 ;  /* 0x30000030ff0e7230 */ /* 0x020fca0000004100 */
[----:B------:R-:W-:-:S04]  /*d680*/  FMUL.FTZ R14, R14, UR11 ;  /* 0x0000000b0e0e7c20 */ /* 0x000fc80008410000 */
[----:B------:R-:W-:-:S05]  /*d690*/  FMUL.FTZ R14, R14, UR10 ;  /* 0x0000000a0e0e7c20 */ /* 0x000fca0008410000 */
[----:B------:R-:W-:Y:S02]  /*d6a0*/  FSEL R28, R14, RZ, !P1 ;  /* 0x000000ff0e1c7208 */ /* 0x000fe40004800000 */
[----:B------:R-:W-:-:S03]  /*d6b0*/  SEL R14, RZ, 0x1, P1 ;  /* 0x00000001ff0e7807 */ /* 0x000fc60000800000 */
[----:B------:R-:W-:-:S07]  /*d6c0*/  FMUL.FTZ R28, R28, R105 ;  /* 0x000000691c1c7220 */ /* 0x000fce0000410000 */
.L_x_40735:
[----:B------:R-:W-:Y:S05]  /*d6d0*/  BSYNC.RECONVERGENT B1 ;  /* 0x0000000000017941 */ /* 0x000fea0003800200 */
.L_x_40734:
        /* <DEDUP_REMOVED lines=18> */
.L_x_40745:
        /* <DEDUP_REMOVED lines=13> */
.L_x_40747:
[----:B------:R-:W-:Y:S05]  /*d8d0*/  BSYNC.RECONVERGENT B3 ;  /* 0x0000000000037941 */ /* 0x000fea0003800200 */
.L_x_40746:
        /* <DEDUP_REMOVED lines=59> */
[----:B------:R-:W-:Y:S02]  /*dc90*/  IMAD.MOV.U32 R168, RZ, RZ, R30 ;  /* 0x000000ffffa87224 */ /* 0x000fe400078e001e */
[----:B------:R-:W-:-:S07]  /*dca0*/  IMAD.MOV.U32 R31, RZ, RZ, RZ ;  /* 0x000000ffff1f7224 */ /* 0x000fce00078e00ff */
.L_x_40744:
[----:B------:R-:W-:Y:S05]  /*dcb0*/  BSYNC.RECONVERGENT B2 ;  /* 0x0000000000027941 */ /* 0x000fea0003800200 */
.L_x_40743:
        /* <DEDUP_REMOVED lines=11> */
.L_x_40742:
[----:B------:R-:W-:Y:S05]  /*dd70*/  BSYNC.RECONVERGENT B1 ;  /* 0x0000000000017941 */ /* 0x000fea0003800200 */
.L_x_40741:
        /* <DEDUP_REMOVED lines=18> */
.L_x_40752:
        /* <DEDUP_REMOVED lines=13> */
.L_x_40754:
[----:B------:R-:W-:Y:S05]  /*df70*/  BSYNC.RECONVERGENT B3 ;  /* 0x0000000000037941 */ /* 0x000fea0003800200 */
.L_x_40753:
        /* <DEDUP_REMOVED lines=61> */
.L_x_40751:
[----:B------:R-:W-:Y:S05]  /*e350*/  BSYNC.RECONVERGENT B2 ;  /* 0x0000000000027941 */ /* 0x000fea0003800200 */
.L_x_40750:
        /* <DEDUP_REMOVED lines=10> */
.L_x_40749:
[----:B------:R-:W-:Y:S05]  /*e400*/  BSYNC.RECONVERGENT B1 ;  /* 0x0000000000017941 */ /* 0x000fea0003800200 */
.L_x_40748:
        /* <DEDUP_REMOVED lines=18> */
.L_x_40759:
        /* <DEDUP_REMOVED lines=13> */
.L_x_40761:
[----:B------:R-:W-:Y:S05]  /*e600*/  BSYNC.RECONVERGENT B3 ;  /* 0x0000000000037941 */ /* 0x000fea0003800200 */
.L_x_40760:
        /* <DEDUP_REMOVED lines=58> */
[----:B------:R-:W-:Y:S01]  /*e9b0*/  IMAD.MOV.U32 R33, RZ, RZ, RZ ;  /* 0x000000ffff217224 */ /* 0x000fe200078e00ff */
[----:B------:R-:W-:Y:S02]  /*e9c0*/  LOP3.LUT R6, R7, R6, R165, 0x96, !PT ;  /* 0x0000000607067212 */ /* 0x000fe400078e96a5 */
[----:B------:R-:W-:-:S07]  /*e9d0*/  MOV R10, R164 ;  /* 0x000000a4000a7202 */ /* 0x000fce0000000f00 */
.L_x_40758:
[----:B------:R-:W-:Y:S05]  /*e9e0*/  BSYNC.RECONVERGENT B2 ;  /* 0x0000000000027941 */ /* 0x000fea0003800200 */
.L_x_40757:
        /* <DEDUP_REMOVED lines=11> */
.L_x_40756:
[----:B------:R-:W-:Y:S05]  /*eaa0*/  BSYNC.RECONVERGENT B1 ;  /* 0x0000000000017941 */ /* 0x000fea0003800200 */
.L_x_40755:
        /* <DEDUP_REMOVED lines=18> */
.L_x_40766:
        /* <DEDUP_REMOVED lines=13> */
.L_x_40768:
[----:B------:R-:W-:Y:S05]  /*eca0*/  BSYNC.RECONVERGENT B3 ;  /* 0x0000000000037941 */ /* 0x000fea0003800200 */
.L_x_40767:
        /* <DEDUP_REMOVED lines=61> */
.L_x_40765:
[----:B------:R-:W-:Y:S05]  /*f080*/  BSYNC.RECONVERGENT B2 ;  /* 0x0000000000027941 */ /* 0x000fea0003800200 */
.L_x_40764:
        /* <DEDUP_REMOVED lines=10> */
.L_x_40763:
[----:B------:R-:W-:Y:S05]  /*f130*/  BSYNC.RECONVERGENT B1 ;  /* 0x0000000000017941 */ /* 0x000fea0003800200 */
.L_x_40762:
        /* <DEDUP_REMOVED lines=18> */
.L_x_40773:
        /* <DEDUP_REMOVED lines=13> */
.L_x_40775:
[----:B------:R-:W-:Y:S05]  /*f330*/  BSYNC.RECONVERGENT B3 ;  /* 0x0000000000037941 */ /* 0x000fea0003800200 */
.L_x_40774:
        /* <DEDUP_REMOVED lines=61> */
.L_x_40772:
[----:B------:R-:W-:Y:S05]  /*f710*/  BSYNC.RECONVERGENT B2 ;  /* 0x0000000000027941 */ /* 0x000fea0003800200 */
.L_x_40771:
        /* <DEDUP_REMOVED lines=11> */
.L_x_40770:
[----:B------:R-:W-:Y:S05]  /*f7d0*/  BSYNC.RECONVERGENT B1 ;  /* 0x0000000000017941 */ /* 0x000fea0003800200 */
.L_x_40769:
        /* <DEDUP_REMOVED lines=18> */
.L_x_40780:
        /* <DEDUP_REMOVED lines=13> */
.L_x_40782:
[----:B------:R-:W-:Y:S05]  /*f9d0*/  BSYNC.RECONVERGENT B3 ;  /* 0x0000000000037941 */ /* 0x000fea0003800200 */
.L_x_40781:
        /* <DEDUP_REMOVED lines=61> */
.L_x_40779:
[----:B------:R-:W-:Y:S05]  /*fdb0*/  BSYNC.RECONVERGENT B2 ;  /* 0x0000000000027941 */ /* 0x000fea0003800200 */
.L_x_40778:
        /* <DEDUP_REMOVED lines=10> */
.L_x_40777:
[----:B------:R-:W-:Y:S05]  /*fe60*/  BSYNC.RECONVERGENT B1 ;  /* 0x0000000000017941 */ /* 0x000fea0003800200 */
.L_x_40776:
[----:B------:R-:W-:Y:S02]  /*fe70*/  F2FP.F16.F32.PACK_AB R164, RZ, R34 ;  /* 0x00000022ffa4723e */ /* 0x000fe400000000ff */
[----:B------:R-:W-:Y:S02]  /*fe80*/  PRMT R116, R116, 0x5410, R119 ;  /* 0x0000541074747816 */ /* 0x000fe40000000077 */
[----:B------:R-:W-:Y:S02]  /*fe90*/  PRMT R118, R118, 0x5410, R169 ;  /* 0x0000541076767816 */ /* 0x000fe400000000a9 */
[----:B------:R-:W-:Y:S02]  /*fea0*/  PRMT R117, R117, 0x5410, R162 ;  /* 0x0000541075757816 */ /* 0x000fe400000000a2 */
[----:B------:R-:W-:-:S07]  /*feb0*/  PRMT R119, R174, 0x5410, R164 ;  /* 0x00005410ae777816 */ /* 0x000fce00000000a4 */
.L_x_40726:
        /* <DEDUP_REMOVED lines=26> */
.L_x_40784:
[----:B------:R-:W-:Y:S05]  /*10060*/  BSYNC.RECONVERGENT B1 ;  /* 0x0000000000017941 */ /* 0x000fea0003800200 */
.L_x_40783:
[----:B------:R-:W-:Y:S01]  /*10070*/  VIADD R166, R166, 0x20 ;  /* 0x00000020a6a67836 */ /* 0x000fe20000000000 */
[----:B------:R-:W-:-:S07]  /*10080*/  IADD3 R163, PT, PT, R163, 0x20, RZ ;  /* 0x00000020a3a37810 */ /* 0x000fce0007ffe0ff */
.L_x_40668:
[----:B------:R-:W-:Y:S05]  /*10090*/  BSYNC.RECONVERGENT B0 ;  /* 0x0000000000007941 */ /* 0x000fea0003800200 */
.L_x_40667:
        /* <DEDUP_REMOVED lines=16> */
[----:B--2--5:R-:W-:Y:S01]  /*101a0*/  @!P1 HADD2.F32 R36, -RZ, R44.H0_H0 ;  /* 0x2000002cff249230 */ /* 0x024fe20000004100 */
        /* <DEDUP_REMOVED lines=19> */
.L_x_40792:
        /* <DEDUP_REMOVED lines=13> */
.L_x_40794:
[----:B------:R-:W-:Y:S05]  /*103b0*/  BSYNC.RECONVERGENT B3 ;  /* 0x0000000000037941 */ /* 0x000fea0003800200 */
.L_x_40793:
        /* <DEDUP_REMOVED lines=61> */
.L_x_40791:
[----:B------:R-:W-:Y:S05]  /*10790*/  BSYNC.RECONVERGENT B2 ;  /* 0x0000000000027941 */ /* 0x000fea0003800200 */
.L_x_40790:
        /* <DEDUP_REMOVED lines=12> */
.L_x_40789:
[----:B------:R-:W-:Y:S05]  /*10860*/  BSYNC.RECONVERGENT B1 ;  /* 0x0000000000017941 */ /* 0x000fea0003800200 */
.L_x_40788:
        /* <DEDUP_REMOVED lines=22> */
.L_x_40799:
        /* <DEDUP_REMOVED lines=13> */
.L_x_40801:
[----:B------:R-:W-:Y:S05]  /*10aa0*/  BSYNC.RECONVERGENT B3 ;  /* 0x0000000000037941 */ /* 0x000fea0003800200 */
.L_x_40800:
        /* <DEDUP_REMOVED lines=61> */
.L_x_40798:
[----:B------:R-:W-:Y:S05]  /*10e80*/  BSYNC.RECONVERGENT B2 ;  /* 0x0000000000027941 */ /* 0x000fea0003800200 */
.L_x_40797:
        /* <DEDUP_REMOVED lines=11> */
.L_x_40796:
[----:B------:R-:W-:Y:S05]  /*10f40*/  BSYNC.RECONVERGENT B1 ;  /* 0x0000000000017941 */ /* 0x000fea0003800200 */
.L_x_40795:
        /* <DEDUP_REMOVED lines=22> */
.L_x_40806:
        /* <DEDUP_REMOVED lines=13> */
.L_x_40808:
[----:B------:R-:W-:Y:S05]  /*11180*/  BSYNC.RECONVERGENT B3 ;  /* 0x0000000000037941 */ /* 0x000fea0003800200 */
.L_x_40807:
        /* <DEDUP_REMOVED lines=61> */
.L_x_40805:
[----:B------:R-:W-:Y:S05]  /*11560*/  BSYNC.RECONVERGENT B2 ;  /* 0x0000000000027941 */ /* 0x000fea0003800200 */
.L_x_40804:
        /* <DEDUP_REMOVED lines=12> */
.L_x_40803:
[----:B------:R-:W-:Y:S05]  /*11630*/  BSYNC.RECONVERGENT B1 ;  /* 0x0000000000017941 */ /* 0x000fea0003800200 */
.L_x_40802:
        /* <DEDUP_REMOVED lines=22> */
.L_x_40813:
        /* <DEDUP_REMOVED lines=13> */
.L_x_40815:
[----:B------:R-:W-:Y:S05]  /*11870*/  BSYNC.RECONVERGENT B3 ;  /* 0x0000000000037941 */ /* 0x000fea0003800200 */
.L_x_40814:
        /* <DEDUP_REMOVED lines=61> */
.L_x_40812:
[----:B------:R-:W-:Y:S05]  /*11c50*/  BSYNC.RECONVERGENT B2 ;  /* 0x0000000000027941 */ /* 0x000fea0003800200 */
.L_x_40811:
        /* <DEDUP_REMOVED lines=11> */
.L_x_40810:
[----:B------:R-:W-:Y:S05]  /*11d10*/  BSYNC.RECONVERGENT B1 ;  /* 0x0000000000017941 */ /* 0x000fea0003800200 */
.L_x_40809:
        /* <DEDUP_REMOVED lines=22> */
.L_x_40820:
        /* <DEDUP_REMOVED lines=13> */
.L_x_40822:
[----:B------:R-:W-:Y:S05]  /*11f50*/  BSYNC.RECONVERGENT B3 ;  /* 0x0000000000037941 */ /* 0x000fea0003800200 */
.L_x_40821:
        /* <DEDUP_REMOVED lines=61> */
.L_x_40819:
[----:B------:R-:W-:Y:S05]  /*12330*/  BSYNC.RECONVERGENT B2 ;  /* 0x0000000000027941 */ /* 0x000fea0003800200 */
.L_x_40818:
        /* <DEDUP_REMOVED lines=12> */
.L_x_40817:
[----:B------:R-:W-:Y:S05]  /*12400*/  BSYNC.RECONVERGENT B1 ;  /* 0x0000000000017941 */ /* 0x000fea0003800200 */
.L_x_40816:
        /* <DEDUP_REMOVED lines=22> */
.L_x_40827:
        /* <DEDUP_REMOVED lines=13> */
.L_x_40829:
[----:B------:R-:W-:Y:S05]  /*12640*/  BSYNC.RECONVERGENT B3 ;  /* 0x0000000000037941 */ /* 0x000fea0003800200 */
.L_x_40828:
        /* <DEDUP_REMOVED lines=61> */
.L_x_40826:
[----:B------:R-:W-:Y:S05]  /*12a20*/  BSYNC.RECONVERGENT B2 ;  /* 0x0000000000027941 */ /* 0x000fea0003800200 */
.L_x_40825:
        /* <DEDUP_REMOVED lines=11> */
.L_x_40824:
[----:B------:R-:W-:Y:S05]  /*12ae0*/  BSYNC.RECONVERGENT B1 ;  /* 0x0000000000017941 */ /* 0x000fea0003800200 */
.L_x_40823:
        /* <DEDUP_REMOVED lines=22> */
.L_x_40834:
        /* <DEDUP_REMOVED lines=13> */
.L_x_40836:
[----:B------:R-:W-:Y:S05]  /*12d20*/  BSYNC.RECONVERGENT B3 ;  /* 0x0000000000037941 */ /* 0x000fea0003800200 */
.L_x_40835:
        /* <DEDUP_REMOVED lines=61> */
.L_x_40833:
[----:B------:R-:W-:Y:S05]  /*13100*/  BSYNC.RECONVERGENT B2 ;  /* 0x0000000000027941 */ /* 0x000fea0003800200 */
.L_x_40832:
        /* <DEDUP_REMOVED lines=12> */
.L_x_40831:
[----:B------:R-:W-:Y:S05]  /*131d0*/  BSYNC.RECONVERGENT B1 ;  /* 0x0000000000017941 */ /* 0x000fea0003800200 */
.L_x_40830:
        /* <DEDUP_REMOVED lines=22> */
.L_x_40841:
        /* <DEDUP_REMOVED lines=13> */
.L_x_40843:
[----:B------:R-:W-:Y:S05]  /*13410*/  BSYNC.RECONVERGENT B3 ;  /* 0x0000000000037941 */ /* 0x000fea0003800200 */
.L_x_40842:
        /* <DEDUP_REMOVED lines=61> */
.L_x_40840:
[----:B------:R-:W-:Y:S05]  /*137f0*/  BSYNC.RECONVERGENT B2 ;  /* 0x0000000000027941 */ /* 0x000fea0003800200 */
.L_x_40839:
        /* <DEDUP_REMOVED lines=11> */
.L_x_40838:
[----:B------:R-:W-:Y:S05]  /*138b0*/  BSYNC.RECONVERGENT B1 ;  /* 0x0000000000017941 */ /* 0x000fea0003800200 */
.L_x_40837:
[----:B------:R-:W-:Y:S02]  /*138c0*/  F2FP.F16.F32.PACK_AB R164, RZ, R43 ;  /* 0x0000002bffa4723e */ /* 0x000fe400000000ff */
[----:B------:R-:W-:Y:S02]  /*138d0*/  PRMT R116, R116, 0x5410, R119 ;  /* 0x0000541074747816 */ /* 0x000fe40000000077 */
[----:B------:R-:W-:Y:S02]  /*138e0*/  PRMT R118, R118, 0x5410, R172 ;  /* 0x0000541076767816 */ /* 0x000fe400000000ac */
[----:B------:R-:W-:Y:S02]  /*138f0*/  PRMT R117, R117, 0x5410, R162 ;  /* 0x0000541075757816 */ /* 0x000fe400000000a2 */
[----:B------:R-:W-:Y:S01]  /*13900*/  PRMT R119, R173, 0x5410, R164 ;  /* 0x00005410ad777816 */ /* 0x000fe200000000a4 */
[----:B------:R-:W-:Y:S06]  /*13910*/  BRA `(.L_x_40844) ;  /* 0x0000003400507947 */ /* 0x000fec0003800000 */
.L_x_40787:
[----:B------:R-:W-:Y:S01]  /*13920*/  BSSY.RECONVERGENT B1, `(.L_x_40845) ;  /* 0x000006c000017945 */ /* 0x000fe20003800200 */
[----:B--2---:R-:W-:Y:S01]  /*13930*/  IMAD.MOV.U32 R36, RZ, RZ, RZ ;  /* 0x000000ffff247224 */ /* 0x004fe200078e00ff */
        /* <DEDUP_REMOVED lines=19> */
.L_x_40849:
        /* <DEDUP_REMOVED lines=13> */
.L_x_40851:
[----:B------:R-:W-:Y:S05]  /*13b40*/  BSYNC.RECONVERGENT B3 ;  /* 0x0000000000037941 */ /* 0x000fea0003800200 */
.L_x_40850:
        /* <DEDUP_REMOVED lines=61> */
.L_x_40848:
[----:B------:R-:W-:Y:S05]  /*13f20*/  BSYNC.RECONVERGENT B2 ;  /* 0x0000000000027941 */ /* 0x000fea0003800200 */
.L_x_40847:
        /* <DEDUP_REMOVED lines=11> */
.L_x_40846:
[----:B------:R-:W-:Y:S05]  /*13fe0*/  BSYNC.RECONVERGENT B1 ;  /* 0x0000000000017941 */ /* 0x000fea0003800200 */
.L_x_40845:
        /* <DEDUP_REMOVED lines=18> */
.L_x_40856:
        /* <DEDUP_REMOVED lines=13> */
.L_x_40858:
[----:B------:R-:W-:Y:S05]  /*141e0*/  BSYNC.RECONVERGENT B3 ;  /* 0x0000000000037941 */ /* 0x000fea0003800200 */
.L_x_40857:
        /* <DEDUP_REMOVED lines=61> */
.L_x_40855:
[----:B------:R-:W-:Y:S05]  /*145c0*/  BSYNC.RECONVERGENT B2 ;  /* 0x0000000000027941 */ /* 0x000fea0003800200 */
.L_x_40854:
        /* <DEDUP_REMOVED lines=10> */
.L_x_40853:
[----:B------:R-:W-:Y:S05]  /*14670*/  BSYNC.RECONVERGENT B1 ;  /* 0x0000000000017941 */ /* 0x000fea0003800200 */
.L_x_40852:
        /* <DEDUP_REMOVED lines=18> */
.L_x_40863:
        /* <DEDUP_REMOVED lines=13> */
.L_x_40865:
[----:B------:R-:W-:Y:S05]  /*14870*/  BSYNC.RECONVERGENT B3 ;  /* 0x0000000000037941 */ /* 0x000fea0003800200 */
.L_x_40864:
        /* <DEDUP_REMOVED lines=61> */
.L_x_40862:
[----:B------:R-:W-:Y:S05]  /*14c50*/  BSYNC.RECONVERGENT B2 ;  /* 0x0000000000027941 */ /* 0x000fea0003800200 */
.L_x_40861:
        /* <DEDUP_REMOVED lines=11> */
.L_x_40860:
[----:B------:R-:W-:Y:S05]  /*14d10*/  BSYNC.RECONVERGENT B1 ;  /* 0x0000000000017941 */ /* 0x000fea0003800200 */
.L_x_40859:
        /* <DEDUP_REMOVED lines=18> */
.L_x_40870:
        /* <DEDUP_REMOVED lines=13> */
.L_x_40872:
[----:B------:R-:W-:Y:S05]  /*14f10*/  BSYNC.RECONVERGENT B3 ;  /* 0x0000000000037941 */ /* 0x000fea0003800200 */
.L_x_40871:
        /* <DEDUP_REMOVED lines=61> */
.L_x_40869:
[----:B------:R-:W-:Y:S05]  /*152f0*/  BSYNC.RECONVERGENT B2 ;  /* 0x0000000000027941 */ /* 0x000fea0003800200 */
.L_x_40868:
        /* <DEDUP_REMOVED lines=10> */
.L_x_40867:
[----:B------:R-:W-:Y:S05]  /*153a0*/  BSYNC.RECONVERGENT B1 ;  /* 0x0000000000017941 */ /* 0x000fea0003800200 */
.L_x_40866:
        /* <DEDUP_REMOVED lines=18> */
.L_x_40877:
        /* <DEDUP_REMOVED lines=13> */
.L_x_40879:
[----:B------:R-:W-:Y:S05]  /*155a0*/  BSYNC.RECONVERGENT B3 ;  /* 0x0000000000037941 */ /* 0x000fea0003800200 */
.L_x_40878:
        /* <DEDUP_REMOVED lines=61> */
.L_x_40876:
[----:B------:R-:W-:Y:S05]  /*15980*/  BSYNC.RECONVERGENT B2 ;  /* 0x0000000000027941 */ /* 0x000fea0003800200 */
.L_x_40875:
        /* <DEDUP_REMOVED lines=11> */
.L_x_40874:
[----:B------:R-:W-:Y:S05]  /*15a40*/  BSYNC.RECONVERGENT B1 ;  /* 0x0000000000017941 */ /* 0x000fea0003800200 */
.L_x_40873:
        /* <DEDUP_REMOVED lines=18> */
.L_x_40884:
        /* <DEDUP_REMOVED lines=13> */
.L_x_40886:
[----:B------:R-:W-:Y:S05]  /*15c40*/  BSYNC.RECONVERGENT B3 ;  /* 0x0000000000037941 */ /* 0x000fea0003800200 */
.L_x_40885:
        /* <DEDUP_REMOVED lines=61> */
.L_x_40883:
[----:B------:R-:W-:Y:S05]  /*16020*/  BSYNC.RECONVERGENT B2 ;  /* 0x0000000000027941 */ /* 0x000fea0003800200 */
.L_x_40882:
        /* <DEDUP_REMOVED lines=10> */
.L_x_40881:
[----:B------:R-:W-:Y:S05]  /*160d0*/  BSYNC.RECONVERGENT B1 ;  /* 0x0000000000017941 */ /* 0x000fea0003800200 */
.L_x_40880:
        /* <DEDUP_REMOVED lines=18> */
.L_x_40891:
        /* <DEDUP_REMOVED lines=13> */
.L_x_40893:
[----:B------:R-:W-:Y:S05]  /*162d0*/  BSYNC.RECONVERGENT B3 ;  /* 0x0000000000037941 */ /* 0x000fea0003800200 */
.L_x_40892:
        /* <DEDUP_REMOVED lines=61> */
.L_x_40890:
[----:B------:R-:W-:Y:S05]  /*166b0*/  BSYNC.RECONVERGENT B2 ;  /* 0x0000000000027941 */ /* 0x000fea0003800200 */
.L_x_40889:
        /* <DEDUP_REMOVED lines=11> */
.L_x_40888:
[----:B------:R-:W-:Y:S05]  /*16770*/  BSYNC.RECONVERGENT B1 ;  /* 0x0000000000017941 */ /* 0x000fea0003800200 */
.L_x_40887:
        /* <DEDUP_REMOVED lines=18> */
.L_x_40898:
        /* <DEDUP_REMOVED lines=13> */
.L_x_40900:
[----:B------:R-:W-:Y:S05]  /*16970*/  BSYNC.RECONVERGENT B3 ;  /* 0x0000000000037941 */ /* 0x000fea0003800200 */
.L_x_40899:
        /* <DEDUP_REMOVED lines=61> */
.L_x_40897:
[----:B------:R-:W-:Y:S05]  /*16d50*/  BSYNC.RECONVERGENT B2 ;  /* 0x0000000000027941 */ /* 0x000fea0003800200 */
.L_x_40896:
        /* <DEDUP_REMOVED lines=10> */
.L_x_40895:
[----:B------:R-:W-:Y:S05]  /*16e00*/  BSYNC.RECONVERGENT B1 ;  /* 0x0000000000017941 */ /* 0x000fea0003800200 */
.L_x_40894:
[----:B------:R-:W-:Y:S02]  /*16e10*/  F2FP.F16.F32.PACK_AB R164, RZ, R43 ;  /* 0x0000002bffa4723e */ /* 0x000fe400000000ff */
[----:B------:R-:W-:Y:S02]  /*16e20*/  PRMT R116, R116, 0x5410, R119 ;  /* 0x0000541074747816 */ /* 0x000fe40000000077 */
[----:B------:R-:W-:Y:S02]  /*16e30*/  PRMT R118, R118, 0x5410, R169 ;  /* 0x0000541076767816 */ /* 0x000fe400000000a9 */
[----:B------:R-:W-:Y:S02]  /*16e40*/  PRMT R117, R117, 0x5410, R162 ;  /* 0x0000541075757816 */ /* 0x000fe400000000a2 */
[----:B------:R-:W-:-:S07]  /*16e50*/  PRMT R119, R174, 0x5410, R164 ;  /* 0x00005410ae777816 */ /* 0x000fce00000000a4 */
.L_x_40844:
        /* <DEDUP_REMOVED lines=26> */
.L_x_40902:
[----:B------:R-:W-:Y:S05]  /*17000*/  BSYNC.RECONVERGENT B1 ;  /* 0x0000000000017941 */ /* 0x000fea0003800200 */
.L_x_40901:
[----:B------:R-:W-:Y:S01]  /*17010*/  VIADD R166, R166, 0x20 ;  /* 0x00000020a6a67836 */ /* 0x000fe20000000000 */
[----:B------:R-:W-:-:S07]  /*17020*/  IADD3 R163, PT, PT, R163, 0x20, RZ ;  /* 0x00000020a3a37810 */ /* 0x000fce0007ffe0ff */
.L_x_40786:
[----:B------:R-:W-:Y:S05]  /*17030*/  BSYNC.RECONVERGENT B0 ;  /* 0x0000000000007941 */ /* 0x000fea0003800200 */
.L_x_40785:
        /* <DEDUP_REMOVED lines=36> */
.L_x_40910:
        /* <DEDUP_REMOVED lines=13> */
.L_x_40912:
[----:B------:R-:W-:Y:S05]  /*17350*/  BSYNC.RECONVERGENT B3 ;  /* 0x0000000000037941 */ /* 0x000fea0003800200 */
.L_x_40911:
        /* <DEDUP_REMOVED lines=61> */
.L_x_40909:
[----:B------:R-:W-:Y:S05]  /*17730*/  BSYNC.RECONVERGENT B2 ;  /* 0x0000000000027941 */ /* 0x000fea0003800200 */
.L_x_40908:
        /* <DEDUP_REMOVED lines=12> */
.L_x_40907:
[----:B------:R-:W-:Y:S05]  /*17800*/  BSYNC.RECONVERGENT B1 ;  /* 0x0000000000017941 */ /* 0x000fea0003800200 */
.L_x_40906:
        /* <DEDUP_REMOVED lines=22> */
.L_x_40917:
        /* <DEDUP_REMOVED lines=13> */
.L_x_40919:
[----:B------:R-:W-:Y:S05]  /*17a40*/  BSYNC.RECONVERGENT B3 ;  /* 0x0000000000037941 */ /* 0x000fea0003800200 */
.L_x_40918:
        /* <DEDUP_REMOVED lines=60> */
.L_x_40916:
[----:B------:R-:W-:Y:S05]  /*17e10*/  BSYNC.RECONVERGENT B2 ;  /* 0x0000000000027941 */ /* 0x000fea0003800200 */
.L_x_40915:
        /* <DEDUP_REMOVED lines=11> */
.L_x_40914:
[----:B------:R-:W-:Y:S05]  /*17ed0*/  BSYNC.RECONVERGENT B1 ;  /* 0x0000000000017941 */ /* 0x000fea0003800200 */
.L_x_40913:
        /* <DEDUP_REMOVED lines=22> */
.L_x_40924:
        /* <DEDUP_REMOVED lines=13> */
.L_x_40926:
[----:B------:R-:W-:Y:S05]  /*18110*/  BSYNC.RECONVERGENT B3 ;  /* 0x0000000000037941 */ /* 0x000fea0003800200 */
.L_x_40925:
        /* <DEDUP_REMOVED lines=61> */
.L_x_40923:
[----:B------:R-:W-:Y:S05]  /*184f0*/  BSYNC.RECONVERGENT B2 ;  /* 0x0000000000027941 */ /* 0x000fea0003800200 */
.L_x_40922:
        /* <DEDUP_REMOVED lines=12> */
.L_x_40921:
[----:B------:R-:W-:Y:S05]  /*185c0*/  BSYNC.RECONVERGENT B1 ;  /* 0x0000000000017941 */ /* 0x000fea0003800200 */
.L_x_40920:
        /* <DEDUP_REMOVED lines=22> */
.L_x_40931:
        /* <DEDUP_REMOVED lines=13> */
.L_x_40933:
[----:B------:R-:W-:Y:S05]  /*18800*/  BSYNC.RECONVERGENT B3 ;  /* 0x0000000000037941 */ /* 0x000fea0003800200 */
.L_x_40932:
        /* <DEDUP_REMOVED lines=61> */
.L_x_40930:
[----:B------:R-:W-:Y:S05]  /*18be0*/  BSYNC.RECONVERGENT B2 ;  /* 0x0000000000027941 */ /* 0x000fea0003800200 */
.L_x_40929:
        /* <DEDUP_REMOVED lines=11> */
.L_x_40928:
[----:B------:R-:W-:Y:S05]  /*18ca0*/  BSYNC.RECONVERGENT B1 ;  /* 0x0000000000017941 */ /* 0x000fea0003800200 */
.L_x_40927:
        /* <DEDUP_REMOVED lines=22> */
.L_x_40938:
        /* <DEDUP_REMOVED lines=13> */
.L_x_40940:
[----:B------:R-:W-:Y:S05]  /*18ee0*/  BSYNC.RECONVERGENT B3 ;  /* 0x0000000000037941 */ /* 0x000fea0003800200 */
.L_x_40939:
        /* <DEDUP_REMOVED lines=61> */
.L_x_40937:
[----:B------:R-:W-:Y:S05]  /*192c0*/  BSYNC.RECONVERGENT B2 ;  /* 0x0000000000027941 */ /* 0x000fea0003800200 */
.L_x_40936:
        /* <DEDUP_REMOVED lines=12> */
.L_x_40935:
[----:B------:R-:W-:Y:S05]  /*19390*/  BSYNC.RECONVERGENT B1 ;  /* 0x0000000000017941 */ /* 0x000fea0003800200 */
.L_x_40934:
        /* <DEDUP_REMOVED lines=22> */
.L_x_40945:
        /* <DEDUP_REMOVED lines=13> */
.L_x_40947:
[----:B------:R-:W-:Y:S05]  /*195d0*/  BSYNC.RECONVERGENT B3 ;  /* 0x0000000000037941 */ /* 0x000fea0003800200 */
.L_x_40946:
        /* <DEDUP_REMOVED lines=61> */
.L_x_40944:
[----:B------:R-:W-:Y:S05]  /*199b0*/  BSYNC.RECONVERGENT B2 ;  /* 0x0000000000027941 */ /* 0x000fea0003800200 */
.L_x_40943:
        /* <DEDUP_REMOVED lines=11> */
.L_x_40942:
[----:B------:R-:W-:Y:S05]  /*19a70*/  BSYNC.RECONVERGENT B1 ;  /* 0x0000000000017941 */ /* 0x000fea0003800200 */
.L_x_40941:
        /* <DEDUP_REMOVED lines=22> */
.L_x_40952:
        /* <DEDUP_REMOVED lines=13> */
.L_x_40954:
[----:B------:R-:W-:Y:S05]  /*19cb0*/  BSYNC.RECONVERGENT B3 ;  /* 0x0000000000037941 */ /* 0x000fea0003800200 */
.L_x_40953:
        /* <DEDUP_REMOVED lines=61> */
.L_x_40951:
[----:B------:R-:W-:Y:S05]  /*1a090*/  BSYNC.RECONVERGENT B2 ;  /* 0x0000000000027941 */ /* 0x000fea0003800200 */
.L_x_40950:
        /* <DEDUP_REMOVED lines=12> */
.L_x_40949:
[----:B------:R-:W-:Y:S05]  /*1a160*/  BSYNC.RECONVERGENT B1 ;  /* 0x0000000000017941 */ /* 0x000fea0003800200 */
.L_x_40948:
        /* <DEDUP_REMOVED lines=22> */
.L_x_40959:
        /* <DEDUP_REMOVED lines=13> */
.L_x_40961:
[----:B------:R-:W-:Y:S05]  /*1a3a0*/  BSYNC.RECONVERGENT B3 ;  /* 0x0000000000037941 */ /* 0x000fea0003800200 */
.L_x_40960:
        /* <DEDUP_REMOVED lines=61> */
.L_x_40958:
[----:B------:R-:W-:Y:S05]  /*1a780*/  BSYNC.RECONVERGENT B2 ;  /* 0x0000000000027941 */ /* 0x000fea0003800200 */
.L_x_40957:
        /* <DEDUP_REMOVED lines=11> */
.L_x_40956:
[----:B------:R-:W-:Y:S05]  /*1a840*/  BSYNC.RECONVERGENT B1 ;  /* 0x0000000000017941 */ /* 0x000fea0003800200 */
.L_x_40955:
[----:B------:R-:W-:Y:S02]  /*1a850*/  F2FP.F16.F32.PACK_AB R164, RZ, R127 ;  /* 0x0000007fffa4723e */ /* 0x000fe400000000ff */
[----:B------:R-:W-:Y:S02]  /*1a860*/  PRMT R116, R116, 0x5410, R119 ;  /* 0x0000541074747816 */ /* 0x000fe40000000077 */
[----:B------:R-:W-:Y:S02]  /*1a870*/  PRMT R118, R118, 0x5410, R172 ;  /* 0x0000541076767816 */ /* 0x000fe400000000ac */
[----:B------:R-:W-:Y:S02]  /*1a880*/  PRMT R117, R117, 0x5410, R162 ;  /* 0x0000541075757816 */ /* 0x000fe400000000a2 */
[----:B------:R-:W-:Y:S01]  /*1a890*/  PRMT R119, R173, 0x5410, R164 ;  /* 0x00005410ad777816 */ /* 0x000fe200000000a4 */
[----:B------:R-:W-:Y:S06]  /*1a8a0*/  BRA `(.L_x_40962) ;  /* 0x0000003400507947 */ /* 0x000fec0003800000 */
.L_x_40905:
        /* <DEDUP_REMOVED lines=21> */
.L_x_40967:
        /* <DEDUP_REMOVED lines=13> */
.L_x_40969:
[----:B------:R-:W-:Y:S05]  /*1aad0*/  BSYNC.RECONVERGENT B3 ;  /* 0x0000000000037941 */ /* 0x000fea0003800200 */
.L_x_40968:
        /* <DEDUP_REMOVED lines=61> */
.L_x_40966:
[----:B------:R-:W-:Y:S05]  /*1aeb0*/  BSYNC.RECONVERGENT B2 ;  /* 0x0000000000027941 */ /* 0x000fea0003800200 */
.L_x_40965:
        /* <DEDUP_REMOVED lines=11> */
.L_x_40964:
[----:B------:R-:W-:Y:S05]  /*1af70*/  BSYNC.RECONVERGENT B1 ;  /* 0x0000000000017941 */ /* 0x000fea0003800200 */
.L_x_40963:
        /* <DEDUP_REMOVED lines=18> */
.L_x_40974:
        /* <DEDUP_REMOVED lines=13> */
.L_x_40976:
[----:B------:R-:W-:Y:S05]  /*1b170*/  BSYNC.RECONVERGENT B3 ;  /* 0x0000000000037941 */ /* 0x000fea0003800200 */
.L_x_40975:
        /* <DEDUP_REMOVED lines=61> */
.L_x_40973:
[----:B------:R-:W-:Y:S05]  /*1b550*/  BSYNC.RECONVERGENT B2 ;  /* 0x0000000000027941 */ /* 0x000fea0003800200 */
.L_x_40972:
        /* <DEDUP_REMOVED lines=10> */
.L_x_40971:
[----:B------:R-:W-:Y:S05]  /*1b600*/  BSYNC.RECONVERGENT B1 ;  /* 0x0000000000017941 */ /* 0x000fea0003800200 */
.L_x_40970:
        /* <DEDUP_REMOVED lines=18> */
.L_x_40981:
        /* <DEDUP_REMOVED lines=13> */
.L_x_40983:
[----:B------:R-:W-:Y:S05]  /*1b800*/  BSYNC.RECONVERGENT B3 ;  /* 0x0000000000037941 */ /* 0x000fea0003800200 */
.L_x_40982:
        /* <DEDUP_REMOVED lines=61> */
.L_x_40980:
[----:B------:R-:W-:Y:S05]  /*1bbe0*/  BSYNC.RECONVERGENT B2 ;  /* 0x0000000000027941 */ /* 0x000fea0003800200 */
.L_x_40979:
        /* <DEDUP_REMOVED lines=11> */
.L_x_40978:
[----:B------:R-:W-:Y:S05]  /*1bca0*/  BSYNC.RECONVERGENT B1 ;  /* 0x0000000000017941 */ /* 0x000fea0003800200 */
.L_x_40977:
        /* <DEDUP_REMOVED lines=18> */
.L_x_40988:
        /* <DEDUP_REMOVED lines=13> */
.L_x_40990:
[----:B------:R-:W-:Y:S05]  /*1bea0*/  BSYNC.RECONVERGENT B3 ;  /* 0x0000000000037941 */ /* 0x000fea0003800200 */
.L_x_40989:
        /* <DEDUP_REMOVED lines=61> */
.L_x_40987:
[----:B------:R-:W-:Y:S05]  /*1c280*/  BSYNC.RECONVERGENT B2 ;  /* 0x0000000000027941 */ /* 0x000fea0003800200 */
.L_x_40986:
        /* <DEDUP_REMOVED lines=10> */
.L_x_40985:
[----:B------:R-:W-:Y:S05]  /*1c330*/  BSYNC.RECONVERGENT B1 ;  /* 0x0000000000017941 */ /* 0x000fea0003800200 */
.L_x_40984:
        /* <DEDUP_REMOVED lines=18> */
.L_x_40995:
        /* <DEDUP_REMOVED lines=13> */
.L_x_40997:
[----:B------:R-:W-:Y:S05]  /*1c530*/  BSYNC.RECONVERGENT B3 ;  /* 0x0000000000037941 */ /* 0x000fea0003800200 */
.L_x_40996:
        /* <DEDUP_REMOVED lines=61> */
.L_x_40994:
[----:B------:R-:W-:Y:S05]  /*1c910*/  BSYNC.RECONVERGENT B2 ;  /* 0x0000000000027941 */ /* 0x000fea0003800200 */
.L_x_40993:
        /* <DEDUP_REMOVED lines=11> */
.L_x_40992:
[----:B------:R-:W-:Y:S05]  /*1c9d0*/  BSYNC.RECONVERGENT B1 ;  /* 0x0000000000017941 */ /* 0x000fea0003800200 */
.L_x_40991:
        /* <DEDUP_REMOVED lines=18> */
.L_x_41002:
        /* <DEDUP_REMOVED lines=13> */
.L_x_41004:
[----:B------:R-:W-:Y:S05]  /*1cbd0*/  BSYNC.RECONVERGENT B3 ;  /* 0x0000000000037941 */ /* 0x000fea0003800200 */
.L_x_41003:
        /* <DEDUP_REMOVED lines=61> */
.L_x_41001:
[----:B------:R-:W-:Y:S05]  /*1cfb0*/  BSYNC.RECONVERGENT B2 ;  /* 0x0000000000027941 */ /* 0x000fea0003800200 */
.L_x_41000:
        /* <DEDUP_REMOVED lines=10> */
.L_x_40999:
[----:B------:R-:W-:Y:S05]  /*1d060*/  BSYNC.RECONVERGENT B1 ;  /* 0x0000000000017941 */ /* 0x000fea0003800200 */
.L_x_40998:
        /* <DEDUP_REMOVED lines=18> */
.L_x_41009:
        /* <DEDUP_REMOVED lines=13> */
.L_x_41011:
[----:B------:R-:W-:Y:S05]  /*1d260*/  BSYNC.RECONVERGENT B3 ;  /* 0x0000000000037941 */ /* 0x000fea0003800200 */
.L_x_41010:
        /* <DEDUP_REMOVED lines=61> */
.L_x_41008:
[----:B------:R-:W-:Y:S05]  /*1d640*/  BSYNC.RECONVERGENT B2 ;  /* 0x0000000000027941 */ /* 0x000fea0003800200 */
.L_x_41007:
        /* <DEDUP_REMOVED lines=11> */
.L_x_41006:
[----:B------:R-:W-:Y:S05]  /*1d700*/  BSYNC.RECONVERGENT B1 ;  /* 0x0000000000017941 */ /* 0x000fea0003800200 */
.L_x_41005:
        /* <DEDUP_REMOVED lines=18> */
.L_x_41016:
        /* <DEDUP_REMOVED lines=13> */
.L_x_41018:
[----:B------:R-:W-:Y:S05]  /*1d900*/  BSYNC.RECONVERGENT B3 ;  /* 0x0000000000037941 */ /* 0x000fea0003800200 */
.L_x_41017:
        /* <DEDUP_REMOVED lines=61> */
.L_x_41015:
[----:B------:R-:W-:Y:S05]  /*1dce0*/  BSYNC.RECONVERGENT B2 ;  /* 0x0000000000027941 */ /* 0x000fea0003800200 */
.L_x_41014:
        /* <DEDUP_REMOVED lines=10> */
.L_x_41013:
[----:B------:R-:W-:Y:S05]  /*1dd90*/  BSYNC.RECONVERGENT B1 ;  /* 0x0000000000017941 */ /* 0x000fea0003800200 */
.L_x_41012:
[----:B------:R-:W-:Y:S02]  /*1dda0*/  F2FP.F16.F32.PACK_AB R164, RZ, R127 ;  /* 0x0000007fffa4723e */ /* 0x000fe400000000ff */
[----:B------:R-:W-:Y:S02]  /*1ddb0*/  PRMT R116, R116, 0x5410, R119 ;  /* 0x0000541074747816 */ /* 0x000fe40000000077 */
[----:B------:R-:W-:Y:S02]  /*1ddc0*/  PRMT R118, R118, 0x5410, R169 ;  /* 0x0000541076767816 */ /* 0x000fe400000000a9 */
[----:B------:R-:W-:Y:S02]  /*1ddd0*/  PRMT R117, R117, 0x5410, R162 ;  /* 0x0000541075757816 */ /* 0x000fe400000000a2 */
[----:B------:R-:W-:-:S07]  /*1dde0*/  PRMT R119, R174, 0x5410, R164 ;  /* 0x00005410ae777816 */ /* 0x000fce00000000a4 */
.L_x_40962:
        /* <DEDUP_REMOVED lines=26> */
.L_x_41020:
[----:B------:R-:W-:Y:S05]  /*1df90*/  BSYNC.RECONVERGENT B1 ;  /* 0x0000000000017941 */ /* 0x000fea0003800200 */
.L_x_41019:
[----:B------:R-:W-:Y:S01]  /*1dfa0*/  IADD3 R166, PT, PT, R166, 0x20, RZ ;  /* 0x00000020a6a67810 */ /* 0x000fe20007ffe0ff */
[----:B------:R-:W-:-:S07]  /*1dfb0*/  VIADD R163, R163, 0x20 ;  /* 0x00000020a3a37836 */ /* 0x000fce0000000000 */
.L_x_40904:
[----:B------:R-:W-:Y:S05]  /*1dfc0*/  BSYNC.RECONVERGENT B0 ;  /* 0x0000000000007941 */ /* 0x000fea0003800200 */
.L_x_40903:
        /* <DEDUP_REMOVED lines=36> */
.L_x_41028:
        /* <DEDUP_REMOVED lines=13> */
.L_x_41030:
[----:B------:R-:W-:Y:S05]  /*1e2e0*/  BSYNC.RECONVERGENT B3 ;  /* 0x0000000000037941 */ /* 0x000fea0003800200 */
.L_x_41029:
        /* <DEDUP_REMOVED lines=61> */
.L_x_41027:
[----:B------:R-:W-:Y:S05]  /*1e6c0*/  BSYNC.RECONVERGENT B2 ;  /* 0x0000000000027941 */ /* 0x000fea0003800200 */
.L_x_41026:
        /* <DEDUP_REMOVED lines=12> */
.L_x_41025:
[----:B------:R-:W-:Y:S05]  /*1e790*/  BSYNC.RECONVERGENT B1 ;  /* 0x0000000000017941 */ /* 0x000fea0003800200 */
.L_x_41024:
        /* <DEDUP_REMOVED lines=22> */
.L_x_41035:
        /* <DEDUP_REMOVED lines=13> */
.L_x_41037:
[----:B------:R-:W-:Y:S05]  /*1e9d0*/  BSYNC.RECONVERGENT B3 ;  /* 0x0000000000037941 */ /* 0x000fea0003800200 */
.L_x_41036:
        /* <DEDUP_REMOVED lines=60> */
.L_x_41034:
[----:B------:R-:W-:Y:S05]  /*1eda0*/  BSYNC.RECONVERGENT B2 ;  /* 0x0000000000027941 */ /* 0x000fea0003800200 */
.L_x_41033:
        /* <DEDUP_REMOVED lines=11> */
.L_x_41032:
[----:B------:R-:W-:Y:S05]  /*1ee60*/  BSYNC.RECONVERGENT B1 ;  /* 0x0000000000017941 */ /* 0x000fea0003800200 */
.L_x_41031:
        /* <DEDUP_REMOVED lines=22> */
.L_x_41042:
        /* <DEDUP_REMOVED lines=13> */
.L_x_41044:
[----:B------:R-:W-:Y:S05]  /*1f0a0*/  BSYNC.RECONVERGENT B3 ;  /* 0x0000000000037941 */ /* 0x000fea0003800200 */
.L_x_41043:
        /* <DEDUP_REMOVED lines=61> */
.L_x_41041:
[----:B------:R-:W-:Y:S05]  /*1f480*/  BSYNC.RECONVERGENT B2 ;  /* 0x0000000000027941 */ /* 0x000fea0003800200 */
.L_x_41040:
        /* <DEDUP_REMOVED lines=12> */
.L_x_41039:
[----:B------:R-:W-:Y:S05]  /*1f550*/  BSYNC.RECONVERGENT B1 ;  /* 0x0000000000017941 */ /* 0x000fea0003800200 */
.L_x_41038:
        /* <DEDUP_REMOVED lines=22> */
.L_x_41049:
        /* <DEDUP_REMOVED lines=13> */
.L_x_41051:
[----:B------:R-:W-:Y:S05]  /*1f790*/  BSYNC.RECONVERGENT B3 ;  /* 0x0000000000037941 */ /* 0x000fea0003800200 */
.L_x_41050:
        /* <DEDUP_REMOVED lines=61> */
.L_x_41048:
[----:B------:R-:W-:Y:S05]  /*1fb70*/  BSYNC.RECONVERGENT B2 ;  /* 0x0000000000027941 */ /* 0x000fea0003800200 */
.L_x_41047:
        /* <DEDUP_REMOVED lines=11> */
.L_x_41046:
[----:B------:R-:W-:Y:S05]  /*1fc30*/  BSYNC.RECONVERGENT B1 ;  /* 0x0000000000017941 */ /* 0x000fea0003800200 */
.L_x_41045:
        /* <DEDUP_REMOVED lines=22> */
.L_x_41056:
        /* <DEDUP_REMOVED lines=13> */
.L_x_41058:
[----:B------:R-:W-:Y:S05]  /*1fe70*/  BSYNC.RECONVERGENT B3 ;  /* 0x0000000000037941 */ /* 0x000fea0003800200 */
.L_x_41057:
        /* <DEDUP_REMOVED lines=61> */
.L_x_41055:
[----:B------:R-:W-:Y:S05]  /*20250*/  BSYNC.RECONVERGENT B2 ;  /* 0x0000000000027941 */ /* 0x000fea0003800200 */
.L_x_41054:
        /* <DEDUP_REMOVED lines=12> */
.L_x_41053:
[----:B------:R-:W-:Y:S05]  /*20320*/  BSYNC.RECONVERGENT B1 ;  /* 0x0000000000017941 */ /* 0x000fea0003800200 */
.L_x_41052:
        /* <DEDUP_REMOVED lines=22> */
.L_x_41063:
        /* <DEDUP_REMOVED lines=13> */
.L_x_41065:
[----:B------:R-:W-:Y:S05]  /*20560*/  BSYNC.RECONVERGENT B3 ;  /* 0x0000000000037941 */ /* 0x000fea0003800200 */
.L_x_41064:
        /* <DEDUP_REMOVED lines=61> */
.L_x_41062:
[----:B------:R-:W-:Y:S05]  /*20940*/  BSYNC.RECONVERGENT B2 ;  /* 0x0000000000027941 */ /* 0x000fea0003800200 */
.L_x_41061:
        /* <DEDUP_REMOVED lines=11> */
.L_x_41060:
[----:B------:R-:W-:Y:S05]  /*20a00*/  BSYNC.RECONVERGENT B1 ;  /* 0x0000000000017941 */ /* 0x000fea0003800200 */
.L_x_41059:
        /* <DEDUP_REMOVED lines=22> */
.L_x_41070:
        /* <DEDUP_REMOVED lines=13> */
.L_x_41072:
[----:B------:R-:W-:Y:S05]  /*20c40*/  BSYNC.RECONVERGENT B3 ;  /* 0x0000000000037941 */ /* 0x000fea0003800200 */
.L_x_41071:
        /* <DEDUP_REMOVED lines=61> */
.L_x_41069:
[----:B------:R-:W-:Y:S05]  /*21020*/  BSYNC.RECONVERGENT B2 ;  /* 0x0000000000027941 */ /* 0x000fea0003800200 */
.L_x_41068:
        /* <DEDUP_REMOVED lines=12> */
.L_x_41067:
[----:B------:R-:W-:Y:S05]  /*210f0*/  BSYNC.RECONVERGENT B1 ;  /* 0x0000000000017941 */ /* 0x000fea0003800200 */
.L_x_41066:
        /* <DEDUP_REMOVED lines=22> */
.L_x_41077:
        /* <DEDUP_REMOVED lines=13> */
.L_x_41079:
[----:B------:R-:W-:Y:S05]  /*21330*/  BSYNC.RECONVERGENT B3 ;  /* 0x0000000000037941 */ /* 0x000fea0003800200 */
.L_x_41078:
        /* <DEDUP_REMOVED lines=61> */
.L_x_41076:
[----:B------:R-:W-:Y:S05]  /*21710*/  BSYNC.RECONVERGENT B2 ;  /* 0x0000000000027941 */ /* 0x000fea0003800200 */
.L_x_41075:
        /* <DEDUP_REMOVED lines=11> */
.L_x_41074:
[----:B------:R-:W-:Y:S05]  /*217d0*/  BSYNC.RECONVERGENT B1 ;  /* 0x0000000000017941 */ /* 0x000fea0003800200 */
.L_x_41073:
[----:B------:R-:W-:Y:S02]  /*217e0*/  F2FP.F16.F32.PACK_AB R164, RZ, R137 ;  /* 0x00000089ffa4723e */ /* 0x000fe400000000ff */
[----:B------:R-:W-:Y:S02]  /*217f0*/  PRMT R116, R116, 0x5410, R119 ;  /* 0x0000541074747816 */ /* 0x000fe40000000077 */
[----:B------:R-:W-:Y:S02]  /*21800*/  PRMT R118, R118, 0x5410, R172 ;  /* 0x0000541076767816 */ /* 0x000fe400000000ac */
[----:B------:R-:W-:Y:S02]  /*21810*/  PRMT R117, R117, 0x5410, R162 ;  /* 0x0000541075757816 */ /* 0x000fe400000000a2 */
[----:B------:R-:W-:Y:S01]  /*21820*/  PRMT R119, R173, 0x5410, R164 ;  /* 0x00005410ad777816 */ /* 0x000fe200000000a4 */
[----:B------:R-:W-:Y:S06]  /*21830*/  BRA `(.L_x_41080) ;  /* 0x0000003400507947 */ /* 0x000fec0003800000 */
.L_x_41023:
        /* <DEDUP_REMOVED lines=21> */
.L_x_41085:
        /* <DEDUP_REMOVED lines=13> */
.L_x_41087:
[----:B------:R-:W-:Y:S05]  /*21a60*/  BSYNC.RECONVERGENT B3 ;  /* 0x0000000000037941 */ /* 0x000fea0003800200 */
.L_x_41086:
        /* <DEDUP_REMOVED lines=61> */
.L_x_41084:
[----:B------:R-:W-:Y:S05]  /*21e40*/  BSYNC.RECONVERGENT B2 ;  /* 0x0000000000027941 */ /* 0x000fea0003800200 */
.L_x_41083:
        /* <DEDUP_REMOVED lines=11> */
.L_x_41082:
[----:B------:R-:W-:Y:S05]  /*21f00*/  BSYNC.RECONVERGENT B1 ;  /* 0x0000000000017941 */ /* 0x000fea0003800200 */
.L_x_41081:
        /* <DEDUP_REMOVED lines=18> */
.L_x_41092:
        /* <DEDUP_REMOVED lines=13> */
.L_x_41094:
[----:B------:R-:W-:Y:S05]  /*22100*/  BSYNC.RECONVERGENT B3 ;  /* 0x0000000000037941 */ /* 0x000fea0003800200 */
.L_x_41093:
        /* <DEDUP_REMOVED lines=61> */
.L_x_41091:
[----:B------:R-:W-:Y:S05]  /*224e0*/  BSYNC.RECONVERGENT B2 ;  /* 0x0000000000027941 */ /* 0x000fea0003800200 */
.L_x_41090:
        /* <DEDUP_REMOVED lines=10> */
.L_x_41089:
[----:B------:R-:W-:Y:S05]  /*22590*/  BSYNC.RECONVERGENT B1 ;  /* 0x0000000000017941 */ /* 0x000fea0003800200 */
.L_x_41088:
        /* <DEDUP_REMOVED lines=18> */
.L_x_41099:
        /* <DEDUP_REMOVED lines=13> */
.L_x_41101:
[----:B------:R-:W-:Y:S05]  /*22790*/  BSYNC.RECONVERGENT B3 ;  /* 0x0000000000037941 */ /* 0x000fea0003800200 */
.L_x_41100:
        /* <DEDUP_REMOVED lines=61> */
.L_x_41098:
[----:B------:R-:W-:Y:S05]  /*22b70*/  BSYNC.RECONVERGENT B2 ;  /* 0x0000000000027941 */ /* 0x000fea0003800200 */
.L_x_41097:
        /* <DEDUP_REMOVED lines=11> */
.L_x_41096:
[----:B------:R-:W-:Y:S05]  /*22c30*/  BSYNC.RECONVERGENT B1 ;  /* 0x0000000000017941 */ /* 0x000fea0003800200 */
.L_x_41095:
        /* <DEDUP_REMOVED lines=18> */
.L_x_41106:
        /* <DEDUP_REMOVED lines=13> */
.L_x_41108:
[----:B------:R-:W-:Y:S05]  /*22e30*/  BSYNC.RECONVERGENT B3 ;  /* 0x0000000000037941 */ /* 0x000fea0003800200 */
.L_x_41107:
        /* <DEDUP_REMOVED lines=61> */
.L_x_41105:
[----:B------:R-:W-:Y:S05]  /*23210*/  BSYNC.RECONVERGENT B2 ;  /* 0x0000000000027941 */ /* 0x000fea0003800200 */
.L_x_41104:
        /* <DEDUP_REMOVED lines=10> */
.L_x_41103:
[----:B------:R-:W-:Y:S05]  /*232c0*/  BSYNC.RECONVERGENT B1 ;  /* 0x0000000000017941 */ /* 0x000fea0003800200 */
.L_x_41102:
        /* <DEDUP_REMOVED lines=18> */
.L_x_41113:
        /* <DEDUP_REMOVED lines=13> */
.L_x_41115:
[----:B------:R-:W-:Y:S05]  /*234c0*/  BSYNC.RECONVERGENT B3 ;  /* 0x0000000000037941 */ /* 0x000fea0003800200 */
.L_x_41114:
        /* <DEDUP_REMOVED lines=61> */
.L_x_41112:
[----:B------:R-:W-:Y:S05]  /*238a0*/  BSYNC.RECONVERGENT B2 ;  /* 0x0000000000027941 */ /* 0x000fea0003800200 */
.L_x_41111:
        /* <DEDUP_REMOVED lines=11> */
.L_x_41110:
[----:B------:R-:W-:Y:S05]  /*23960*/  BSYNC.RECONVERGENT B1 ;  /* 0x0000000000017941 */ /* 0x000fea0003800200 */
.L_x_41109:
        /* <DEDUP_REMOVED lines=18> */
.L_x_41120:
        /* <DEDUP_REMOVED lines=13> */
.L_x_41122:
[----:B------:R-:W-:Y:S05]  /*23b60*/  BSYNC.RECONVERGENT B3 ;  /* 0x0000000000037941 */ /* 0x000fea0003800200 */
.L_x_41121:
        /* <DEDUP_REMOVED lines=61> */
.L_x_41119:
[----:B------:R-:W-:Y:S05]  /*23f40*/  BSYNC.RECONVERGENT B2 ;  /* 0x0000000000027941 */ /* 0x000fea0003800200 */
.L_x_41118:
        /* <DEDUP_REMOVED lines=10> */
.L_x_41117:
[----:B------:R-:W-:Y:S05]  /*23ff0*/  BSYNC.RECONVERGENT B1 ;  /* 0x0000000000017941 */ /* 0x000fea0003800200 */
.L_x_41116:
        /* <DEDUP_REMOVED lines=18> */
.L_x_41127:
        /* <DEDUP_REMOVED lines=13> */
.L_x_41129:
[----:B------:R-:W-:Y:S05]  /*241f0*/  BSYNC.RECONVERGENT B3 ;  /* 0x0000000000037941 */ /* 0x000fea0003800200 */
.L_x_41128:
        /* <DEDUP_REMOVED lines=61> */
.L_x_41126:
[----:B------:R-:W-:Y:S05]  /*245d0*/  BSYNC.RECONVERGENT B2 ;  /* 0x0000000000027941 */ /* 0x000fea0003800200 */
.L_x_41125:
        /* <DEDUP_REMOVED lines=11> */
.L_x_41124:
[----:B------:R-:W-:Y:S05]  /*24690*/  BSYNC.RECONVERGENT B1 ;  /* 0x0000000000017941 */ /* 0x000fea0003800200 */
.L_x_41123:
        /* <DEDUP_REMOVED lines=18> */
.L_x_41134:
        /* <DEDUP_REMOVED lines=13> */
.L_x_41136:
[----:B------:R-:W-:Y:S05]  /*24890*/  BSYNC.RECONVERGENT B3 ;  /* 0x0000000000037941 */ /* 0x000fea0003800200 */
.L_x_41135:
        /* <DEDUP_REMOVED lines=61> */
.L_x_41133:
[----:B------:R-:W-:Y:S05]  /*24c70*/  BSYNC.RECONVERGENT B2 ;  /* 0x0000000000027941 */ /* 0x000fea0003800200 */
.L_x_41132:
        /* <DEDUP_REMOVED lines=10> */
.L_x_41131:
[----:B------:R-:W-:Y:S05]  /*24d20*/  BSYNC.RECONVERGENT B1 ;  /* 0x0000000000017941 */ /* 0x000fea0003800200 */
.L_x_41130:
[----:B------:R-:W-:Y:S02]  /*24d30*/  F2FP.F16.F32.PACK_AB R164, RZ, R137 ;  /* 0x00000089ffa4723e */ /* 0x000fe400000000ff */
[----:B------:R-:W-:Y:S02]  /*24d40*/  PRMT R116, R116, 0x5410, R119 ;  /* 0x0000541074747816 */ /* 0x000fe40000000077 */
[----:B------:R-:W-:Y:S02]  /*24d50*/  PRMT R118, R118, 0x5410, R169 ;  /* 0x0000541076767816 */ /* 0x000fe400000000a9 */
[----:B------:R-:W-:Y:S02]  /*24d60*/  PRMT R117, R117, 0x5410, R162 ;  /* 0x0000541075757816 */ /* 0x000fe400000000a2 */
[----:B------:R-:W-:-:S07]  /*24d70*/  PRMT R119, R174, 0x5410, R164 ;  /* 0x00005410ae777816 */ /* 0x000fce00000000a4 */
.L_x_41080:
        /* <DEDUP_REMOVED lines=26> */
.L_x_41138:
[----:B------:R-:W-:Y:S05]  /*24f20*/  BSYNC.RECONVERGENT B1 ;  /* 0x0000000000017941 */ /* 0x000fea0003800200 */
.L_x_41137:
[----:B------:R-:W-:Y:S01]  /*24f30*/  VIADD R166, R166, 0x20 ;  /* 0x00000020a6a67836 */ /* 0x000fe20000000000 */
[----:B------:R-:W-:-:S07]  /*24f40*/  IADD3 R163, PT, PT, R163, 0x20, RZ ;  /* 0x00000020a3a37810 */ /* 0x000fce0007ffe0ff */
.L_x_41022:
[----:B------:R-:W-:Y:S05]  /*24f50*/  BSYNC.RECONVERGENT B0 ;  /* 0x0000000000007941 */ /* 0x000fea0003800200 */
.L_x_41021:
        /* <DEDUP_REMOVED lines=36> */
.L_x_41146:
        /* <DEDUP_REMOVED lines=13> */
.L_x_41148:
[----:B------:R-:W-:Y:S05]  /*25270*/  BSYNC.RECONVERGENT B3 ;  /* 0x0000000000037941 */ /* 0x000fea0003800200 */
.L_x_41147:
        /* <DEDUP_REMOVED lines=61> */
.L_x_41145:
[----:B------:R-:W-:Y:S05]  /*25650*/  BSYNC.RECONVERGENT B2 ;  /* 0x0000000000027941 */ /* 0x000fea0003800200 */
.L_x_41144:
        /* <DEDUP_REMOVED lines=12> */
.L_x_41143:
[----:B------:R-:W-:Y:S05]  /*25720*/  BSYNC.RECONVERGENT B1 ;  /* 0x0000000000017941 */ /* 0x000fea0003800200 */
.L_x_41142:
        /* <DEDUP_REMOVED lines=22> */
.L_x_41153:
        /* <DEDUP_REMOVED lines=13> */
.L_x_41155:
[----:B------:R-:W-:Y:S05]  /*25960*/  BSYNC.RECONVERGENT B3 ;  /* 0x0000000000037941 */ /* 0x000fea0003800200 */
.L_x_41154:
        /* <DEDUP_REMOVED lines=60> */
.L_x_41152:
[----:B------:R-:W-:Y:S05]  /*25d30*/  BSYNC.RECONVERGENT B2 ;  /* 0x0000000000027941 */ /* 0x000fea0003800200 */
.L_x_41151:
        /* <DEDUP_REMOVED lines=11> */
.L_x_41150:
[----:B------:R-:W-:Y:S05]  /*25df0*/  BSYNC.RECONVERGENT B1 ;  /* 0x0000000000017941 */ /* 0x000fea0003800200 */
.L_x_41149:
        /* <DEDUP_REMOVED lines=22> */
.L_x_41160:
        /* <DEDUP_REMOVED lines=13> */
.L_x_41162:
[----:B------:R-:W-:Y:S05]  /*26030*/  BSYNC.RECONVERGENT B3 ;  /* 0x0000000000037941 */ /* 0x000fea0003800200 */
.L_x_41161:
        /* <DEDUP_REMOVED lines=61> */
.L_x_41159:
[----:B------:R-:W-:Y:S05]  /*26410*/  BSYNC.RECONVERGENT B2 ;  /* 0x0000000000027941 */ /* 0x000fea0003800200 */
.L_x_41158:
        /* <DEDUP_REMOVED lines=12> */
.L_x_41157:
[----:B------:R-:W-:Y:S05]  /*264e0*/  BSYNC.RECONVERGENT B1 ;  /* 0x0000000000017941 */ /* 0x000fea0003800200 */
.L_x_41156:
        /* <DEDUP_REMOVED lines=22> */
.L_x_41167:
        /* <DEDUP_REMOVED lines=13> */
.L_x_41169:
[----:B------:R-:W-:Y:S05]  /*26720*/  BSYNC.RECONVERGENT B3 ;  /* 0x0000000000037941 */ /* 0x000fea0003800200 */
.L_x_41168:
        /* <DEDUP_REMOVED lines=61> */
.L_x_41166:
[----:B------:R-:W-:Y:S05]  /*26b00*/  BSYNC.RECONVERGENT B2 ;  /* 0x0000000000027941 */ /* 0x000fea0003800200 */
.L_x_41165:
        /* <DEDUP_REMOVED lines=11> */
.L_x_41164:
[----:B------:R-:W-:Y:S05]  /*26bc0*/  BSYNC.RECONVERGENT B1 ;  /* 0x0000000000017941 */ /* 0x000fea0003800200 */
.L_x_41163:
        /* <DEDUP_REMOVED lines=22> */
.L_x_41174:
        /* <DEDUP_REMOVED lines=13> */
.L_x_41176:
[----:B------:R-:W-:Y:S05]  /*26e00*/  BSYNC.RECONVERGENT B3 ;  /* 0x0000000000037941 */ /* 0x000fea0003800200 */
.L_x_41175:
        /* <DEDUP_REMOVED lines=61> */
.L_x_41173:
[----:B------:R-:W-:Y:S05]  /*271e0*/  BSYNC.RECONVERGENT B2 ;  /* 0x0000000000027941 */ /* 0x000fea0003800200 */
.L_x_41172:
        /* <DEDUP_REMOVED lines=12> */
.L_x_41171:
[----:B------:R-:W-:Y:S05]  /*272b0*/  BSYNC.RECONVERGENT B1 ;  /* 0x0000000000017941 */ /* 0x000fea0003800200 */
.L_x_41170:
        /* <DEDUP_REMOVED lines=22> */
.L_x_41181:
        /* <DEDUP_REMOVED lines=13> */
.L_x_41183:
[----:B------:R-:W-:Y:S05]  /*274f0*/  BSYNC.RECONVERGENT B3 ;  /* 0x0000000000037941 */ /* 0x000fea0003800200 */
.L_x_41182:
        /* <DEDUP_REMOVED lines=61> */
.L_x_41180:
[----:B------:R-:W-:Y:S05]  /*278d0*/  BSYNC.RECONVERGENT B2 ;  /* 0x0000000000027941 */ /* 0x000fea0003800200 */
.L_x_41179:
        /* <DEDUP_REMOVED lines=11> */
.L_x_41178:
[----:B------:R-:W-:Y:S05]  /*27990*/  BSYNC.RECONVERGENT B1 ;  /* 0x0000000000017941 */ /* 0x000fea0003800200 */
.L_x_41177:
        /* <DEDUP_REMOVED lines=22> */
.L_x_41188:
        /* <DEDUP_REMOVED lines=13> */
.L_x_41190:
[----:B------:R-:W-:Y:S05]  /*27bd0*/  BSYNC.RECONVERGENT B3 ;  /* 0x0000000000037941 */ /* 0x000fea0003800200 */
.L_x_41189:
        /* <DEDUP_REMOVED lines=61> */
.L_x_41187:
[----:B------:R-:W-:Y:S05]  /*27fb0*/  BSYNC.RECONVERGENT B2 ;  /* 0x0000000000027941 */ /* 0x000fea0003800200 */
.L_x_41186:
        /* <DEDUP_REMOVED lines=12> */
.L_x_41185:
[----:B------:R-:W-:Y:S05]  /*28080*/  BSYNC.RECONVERGENT B1 ;  /* 0x0000000000017941 */ /* 0x000fea0003800200 */
.L_x_41184:
        /* <DEDUP_REMOVED lines=22> */
.L_x_41195:
        /* <DEDUP_REMOVED lines=13> */
.L_x_41197:
[----:B------:R-:W-:Y:S05]  /*282c0*/  BSYNC.RECONVERGENT B3 ;  /* 0x0000000000037941 */ /* 0x000fea0003800200 */
.L_x_41196:
        /* <DEDUP_REMOVED lines=61> */
.L_x_41194:
[----:B------:R-:W-:Y:S05]  /*286a0*/  BSYNC.RECONVERGENT B2 ;  /* 0x0000000000027941 */ /* 0x000fea0003800200 */
.L_x_41193:
        /* <DEDUP_REMOVED lines=11> */
.L_x_41192:
[----:B------:R-:W-:Y:S05]  /*28760*/  BSYNC.RECONVERGENT B1 ;  /* 0x0000000000017941 */ /* 0x000fea0003800200 */
.L_x_41191:
[----:B------:R-:W-:Y:S02]  /*28770*/  F2FP.F16.F32.PACK_AB R164, RZ, R145 ;  /* 0x00000091ffa4723e */ /* 0x000fe400000000ff */
[----:B------:R-:W-:Y:S02]  /*28780*/  PRMT R116, R116, 0x5410, R119 ;  /* 0x0000541074747816 */ /* 0x000fe40000000077 */
[----:B------:R-:W-:Y:S02]  /*28790*/  PRMT R118, R118, 0x5410, R172 ;  /* 0x0000541076767816 */ /* 0x000fe400000000ac */
[----:B------:R-:W-:Y:S02]  /*287a0*/  PRMT R117, R117, 0x5410, R162 ;  /* 0x0000541075757816 */ /* 0x000fe400000000a2 */
[----:B------:R-:W-:Y:S01]  /*287b0*/  PRMT R119, R173, 0x5410, R164 ;  /* 0x00005410ad777816 */ /* 0x000fe200000000a4 */
[----:B------:R-:W-:Y:S06]  /*287c0*/  BRA `(.L_x_41198) ;  /* 0x0000003400507947 */ /* 0x000fec0003800000 */
.L_x_41141:
        /* <DEDUP_REMOVED lines=21> */
.L_x_41203:
        /* <DEDUP_REMOVED lines=13> */
.L_x_41205:
[----:B------:R-:W-:Y:S05]  /*289f0*/  BSYNC.RECONVERGENT B3 ;  /* 0x0000000000037941 */ /* 0x000fea0003800200 */
.L_x_41204:
        /* <DEDUP_REMOVED lines=61> */
.L_x_41202:
[----:B------:R-:W-:Y:S05]  /*28dd0*/  BSYNC.RECONVERGENT B2 ;  /* 0x0000000000027941 */ /* 0x000fea0003800200 */
.L_x_41201:
        /* <DEDUP_REMOVED lines=11> */
.L_x_41200:
[----:B------:R-:W-:Y:S05]  /*28e90*/  BSYNC.RECONVERGENT B1 ;  /* 0x0000000000017941 */ /* 0x000fea0003800200 */
.L_x_41199:
        /* <DEDUP_REMOVED lines=18> */
.L_x_41210:
        /* <DEDUP_REMOVED lines=13> */
.L_x_41212:
[----:B------:R-:W-:Y:S05]  /*29090*/  BSYNC.RECONVERGENT B3 ;  /* 0x0000000000037941 */ /* 0x000fea0003800200 */
.L_x_41211:
        /* <DEDUP_REMOVED lines=61> */
.L_x_41209:
[----:B------:R-:W-:Y:S05]  /*29470*/  BSYNC.RECONVERGENT B2 ;  /* 0x0000000000027941 */ /* 0x000fea0003800200 */
.L_x_41208:
        /* <DEDUP_REMOVED lines=10> */
.L_x_41207:
[----:B------:R-:W-:Y:S05]  /*29520*/  BSYNC.RECONVERGENT B1 ;  /* 0x0000000000017941 */ /* 0x000fea0003800200 */
.L_x_41206:
        /* <DEDUP_REMOVED lines=18> */
.L_x_41217:
        /* <DEDUP_REMOVED lines=13> */
.L_x_41219:
[----:B------:R-:W-:Y:S05]  /*29720*/  BSYNC.RECONVERGENT B3 ;  /* 0x0000000000037941 */ /* 0x000fea0003800200 */
.L_x_41218:
        /* <DEDUP_REMOVED lines=61> */
.L_x_41216:
[----:B------:R-:W-:Y:S05]  /*29b00*/  BSYNC.RECONVERGENT B2 ;  /* 0x0000000000027941 */ /* 0x000fea0003800200 */
.L_x_41215:
        /* <DEDUP_REMOVED lines=11> */
.L_x_41214:
[----:B------:R-:W-:Y:S05]  /*29bc0*/  BSYNC.RECONVERGENT B1 ;  /* 0x0000000000017941 */ /* 0x000fea0003800200 */
.L_x_41213:
        /* <DEDUP_REMOVED lines=18> */
.L_x_41224:
        /* <DEDUP_REMOVED lines=13> */
.L_x_41226:
[----:B------:R-:W-:Y:S05]  /*29dc0*/  BSYNC.RECONVERGENT B3 ;  /* 0x0000000000037941 */ /* 0x000fea0003800200 */
.L_x_41225:
        /* <DEDUP_REMOVED lines=61> */
.L_x_41223:
[----:B------:R-:W-:Y:S05]  /*2a1a0*/  BSYNC.RECONVERGENT B2 ;  /* 0x0000000000027941 */ /* 0x000fea0003800200 */
.L_x_41222:
        /* <DEDUP_REMOVED lines=10> */
.L_x_41221:
[----:B------:R-:W-:Y:S05]  /*2a250*/  BSYNC.RECONVERGENT B1 ;  /* 0x0000000000017941 */ /* 0x000fea0003800200 */
.L_x_41220:
        /* <DEDUP_REMOVED lines=18> */
.L_x_41231:
        /* <DEDUP_REMOVED lines=13> */
.L_x_41233:
[----:B------:R-:W-:Y:S05]  /*2a450*/  BSYNC.RECONVERGENT B3 ;  /* 0x0000000000037941 */ /* 0x000fea0003800200 */
.L_x_41232:
        /* <DEDUP_REMOVED lines=61> */
.L_x_41230:
[----:B------:R-:W-:Y:S05]  /*2a830*/  BSYNC.RECONVERGENT B2 ;  /* 0x0000000000027941 */ /* 0x000fea0003800200 */
.L_x_41229:
        /* <DEDUP_REMOVED lines=11> */
.L_x_41228:
[----:B------:R-:W-:Y:S05]  /*2a8f0*/  BSYNC.RECONVERGENT B1 ;  /* 0x0000000000017941 */ /* 0x000fea0003800200 */
.L_x_41227:
        /* <DEDUP_REMOVED lines=18> */
.L_x_41238:
        /* <DEDUP_REMOVED lines=13> */
.L_x_41240:
[----:B------:R-:W-:Y:S05]  /*2aaf0*/  BSYNC.RECONVERGENT B3 ;  /* 0x0000000000037941 */ /* 0x000fea0003800200 */
.L_x_41239:
        /* <DEDUP_REMOVED lines=61> */
.L_x_41237:
[----:B------:R-:W-:Y:S05]  /*2aed0*/  BSYNC.RECONVERGENT B2 ;  /* 0x0000000000027941 */ /* 0x000fea0003800200 */
.L_x_41236:
        /* <DEDUP_REMOVED lines=10> */
.L_x_41235:
[----:B------:R-:W-:Y:S05]  /*2af80*/  BSYNC.RECONVERGENT B1 ;  /* 0x0000000000017941 */ /* 0x000fea0003800200 */
.L_x_41234:
        /* <DEDUP_REMOVED lines=18> */
.L_x_41245:
        /* <DEDUP_REMOVED lines=13> */
.L_x_41247:
[----:B------:R-:W-:Y:S05]  /*2b180*/  BSYNC.RECONVERGENT B3 ;  /* 0x0000000000037941 */ /* 0x000fea0003800200 */
.L_x_41246:
        /* <DEDUP_REMOVED lines=61> */
.L_x_41244:
[----:B------:R-:W-:Y:S05]  /*2b560*/  BSYNC.RECONVERGENT B2 ;  /* 0x0000000000027941 */ /* 0x000fea0003800200 */
.L_x_41243:
        /* <DEDUP_REMOVED lines=11> */
.L_x_41242:
[----:B------:R-:W-:Y:S05]  /*2b620*/  BSYNC.RECONVERGENT B1 ;  /* 0x0000000000017941 */ /* 0x000fea0003800200 */
.L_x_41241:
        /* <DEDUP_REMOVED lines=18> */
.L_x_41252:
        /* <DEDUP_REMOVED lines=13> */
.L_x_41254:
[----:B------:R-:W-:Y:S05]  /*2b820*/  BSYNC.RECONVERGENT B3 ;  /* 0x0000000000037941 */ /* 0x000fea0003800200 */
.L_x_41253:
        /* <DEDUP_REMOVED lines=61> */
.L_x_41251:
[----:B------:R-:W-:Y:S05]  /*2bc00*/  BSYNC.RECONVERGENT B2 ;  /* 0x0000000000027941 */ /* 0x000fea0003800200 */
.L_x_41250:
        /* <DEDUP_REMOVED lines=10> */
.L_x_41249:
[----:B------:R-:W-:Y:S05]  /*2bcb0*/  BSYNC.RECONVERGENT B1 ;  /* 0x0000000000017941 */ /* 0x000fea0003800200 */
.L_x_41248:
[----:B------:R-:W-:Y:S02]  /*2bcc0*/  F2FP.F16.F32.PACK_AB R164, RZ, R145 ;  /* 0x00000091ffa4723e */ /* 0x000fe400000000ff */
[----:B------:R-:W-:Y:S02]  /*2bcd0*/  PRMT R116, R116, 0x5410, R119 ;  /* 0x0000541074747816 */ /* 0x000fe40000000077 */
[----:B------:R-:W-:Y:S02]  /*2bce0*/  PRMT R118, R118, 0x5410, R169 ;  /* 0x0000541076767816 */ /* 0x000fe400000000a9 */
[----:B------:R-:W-:Y:S02]  /*2bcf0*/  PRMT R117, R117, 0x5410, R162 ;  /* 0x0000541075757816 */ /* 0x000fe400000000a2 */
[----:B------:R-:W-:-:S07]  /*2bd00*/  PRMT R119, R174, 0x5410, R164 ;  /* 0x00005410ae777816 */ /* 0x000fce00000000a4 */
.L_x_41198:
        /* <DEDUP_REMOVED lines=26> */
.L_x_41256:
[----:B------:R-:W-:Y:S05]  /*2beb0*/  BSYNC.RECONVERGENT B1 ;  /* 0x0000000000017941 */ /* 0x000fea0003800200 */
.L_x_41255:
[----:B------:R-:W-:Y:S01]  /*2bec0*/  IADD3 R166, PT, PT, R166, 0x20, RZ ;  /* 0x00000020a6a67810 */ /* 0x000fe20007ffe0ff */
[----:B------:R-:W-:-:S07]  /*2bed0*/  VIADD R163, R163, 0x20 ;  /* 0x00000020a3a37836 */ /* 0x000fce0000000000 */
.L_x_41140:
[----:B------:R-:W-:Y:S05]  /*2bee0*/  BSYNC.RECONVERGENT B0 ;  /* 0x0000000000007941 */ /* 0x000fea0003800200 */
.L_x_41139:
        /* <DEDUP_REMOVED lines=36> */
.L_x_41264:
        /* <DEDUP_REMOVED lines=13> */
.L_x_41266:
[----:B------:R-:W-:Y:S05]  /*2c200*/  BSYNC.RECONVERGENT B3 ;  /* 0x0000000000037941 */ /* 0x000fea0003800200 */
.L_x_41265:
        /* <DEDUP_REMOVED lines=61> */
.L_x_41263:
[----:B------:R-:W-:Y:S05]  /*2c5e0*/  BSYNC.RECONVERGENT B2 ;  /* 0x0000000000027941 */ /* 0x000fea0003800200 */
.L_x_41262:
        /* <DEDUP_REMOVED lines=12> */
.L_x_41261:
[----:B------:R-:W-:Y:S05]  /*2c6b0*/  BSYNC.RECONVERGENT B1 ;  /* 0x0000000000017941 */ /* 0x000fea0003800200 */
.L_x_41260:
        /* <DEDUP_REMOVED lines=22> */
.L_x_41271:
        /* <DEDUP_REMOVED lines=13> */
.L_x_41273:
[----:B------:R-:W-:Y:S05]  /*2c8f0*/  BSYNC.RECONVERGENT B3 ;  /* 0x0000000000037941 */ /* 0x000fea0003800200 */
.L_x_41272:
        /* <DEDUP_REMOVED lines=60> */
.L_x_41270:
[----:B------:R-:W-:Y:S05]  /*2ccc0*/  BSYNC.RECONVERGENT B2 ;  /* 0x0000000000027941 */ /* 0x000fea0003800200 */
.L_x_41269:
        /* <DEDUP_REMOVED lines=11> */
.L_x_41268:
[----:B------:R-:W-:Y:S05]  /*2cd80*/  BSYNC.RECONVERGENT B1 ;  /* 0x0000000000017941 */ /* 0x000fea0003800200 */
.L_x_41267:
        /* <DEDUP_REMOVED lines=22> */
.L_x_41278:
        /* <DEDUP_REMOVED lines=13> */
.L_x_41280:
[----:B------:R-:W-:Y:S05]  /*2cfc0*/  BSYNC.RECONVERGENT B3 ;  /* 0x0000000000037941 */ /* 0x000fea0003800200 */
.L_x_41279:
        /* <DEDUP_REMOVED lines=61> */
.L_x_41277:
[----:B------:R-:W-:Y:S05]  /*2d3a0*/  BSYNC.RECONVERGENT B2 ;  /* 0x0000000000027941 */ /* 0x000fea0003800200 */
.L_x_41276:
        /* <DEDUP_REMOVED lines=12> */
.L_x_41275:
[----:B------:R-:W-:Y:S05]  /*2d470*/  BSYNC.RECONVERGENT B1 ;  /* 0x0000000000017941 */ /* 0x000fea0003800200 */
.L_x_41274:
        /* <DEDUP_REMOVED lines=22> */
.L_x_41285:
        /* <DEDUP_REMOVED lines=13> */
.L_x_41287:
[----:B------:R-:W-:Y:S05]  /*2d6b0*/  BSYNC.RECONVERGENT B3 ;  /* 0x0000000000037941 */ /* 0x000fea0003800200 */
.L_x_41286:
        /* <DEDUP_REMOVED lines=61> */
.L_x_41284:
[----:B------:R-:W-:Y:S05]  /*2da90*/  BSYNC.RECONVERGENT B2 ;  /* 0x0000000000027941 */ /* 0x000fea0003800200 */
.L_x_41283:
        /* <DEDUP_REMOVED lines=11> */
.L_x_41282:
[----:B------:R-:W-:Y:S05]  /*2db50*/  BSYNC.RECONVERGENT B1 ;  /* 0x0000000000017941 */ /* 0x000fea0003800200 */
.L_x_41281:
        /* <DEDUP_REMOVED lines=22> */
.L_x_41292:
        /* <DEDUP_REMOVED lines=13> */
.L_x_41294:
[----:B------:R-:W-:Y:S05]  /*2dd90*/  BSYNC.RECONVERGENT B3 ;  /* 0x0000000000037941 */ /* 0x000fea0003800200 */
.L_x_41293:
        /* <DEDUP_REMOVED lines=61> */
.L_x_41291:
[----:B------:R-:W-:Y:S05]  /*2e170*/  BSYNC.RECONVERGENT B2 ;  /* 0x0000000000027941 */ /* 0x000fea0003800200 */
.L_x_41290:
        /* <DEDUP_REMOVED lines=12> */
.L_x_41289:
[----:B------:R-:W-:Y:S05]  /*2e240*/  BSYNC.RECONVERGENT B1 ;  /* 0x0000000000017941 */ /* 0x000fea0003800200 */
.L_x_41288:
        /* <DEDUP_REMOVED lines=22> */
.L_x_41299:
        /* <DEDUP_REMOVED lines=13> */
.L_x_41301:
[----:B------:R-:W-:Y:S05]  /*2e480*/  BSYNC.RECONVERGENT B3 ;  /* 0x0000000000037941 */ /* 0x000fea0003800200 */
.L_x_41300:
        /* <DEDUP_REMOVED lines=61> */
.L_x_41298:
[----:B------:R-:W-:Y:S05]  /*2e860*/  BSYNC.RECONVERGENT B2 ;  /* 0x0000000000027941 */ /* 0x000fea0003800200 */
.L_x_41297:
        /* <DEDUP_REMOVED lines=11> */
.L_x_41296:
[----:B------:R-:W-:Y:S05]  /*2e920*/  BSYNC.RECONVERGENT B1 ;  /* 0x0000000000017941 */ /* 0x000fea0003800200 */
.L_x_41295:
        /* <DEDUP_REMOVED lines=22> */
.L_x_41306:
        /* <DEDUP_REMOVED lines=13> */
.L_x_41308:
[----:B------:R-:W-:Y:S05]  /*2eb60*/  BSYNC.RECONVERGENT B3 ;  /* 0x0000000000037941 */ /* 0x000fea0003800200 */
.L_x_41307:
        /* <DEDUP_REMOVED lines=61> */
.L_x_41305:
[----:B------:R-:W-:Y:S05]  /*2ef40*/  BSYNC.RECONVERGENT B2 ;  /* 0x0000000000027941 */ /* 0x000fea0003800200 */
.L_x_41304:
        /* <DEDUP_REMOVED lines=12> */
.L_x_41303:
[----:B------:R-:W-:Y:S05]  /*2f010*/  BSYNC.RECONVERGENT B1 ;  /* 0x0000000000017941 */ /* 0x000fea0003800200 */
.L_x_41302:
        /* <DEDUP_REMOVED lines=22> */
.L_x_41313:
        /* <DEDUP_REMOVED lines=13> */
.L_x_41315:
[----:B------:R-:W-:Y:S05]  /*2f250*/  BSYNC.RECONVERGENT B3 ;  /* 0x0000000000037941 */ /* 0x000fea0003800200 */
.L_x_41314:
        /* <DEDUP_REMOVED lines=61> */
.L_x_41312:
[----:B------:R-:W-:Y:S05]  /*2f630*/  BSYNC.RECONVERGENT B2 ;  /* 0x0000000000027941 */ /* 0x000fea0003800200 */
.L_x_41311:
        /* <DEDUP_REMOVED lines=11> */
.L_x_41310:
[----:B------:R-:W-:Y:S05]  /*2f6f0*/  BSYNC.RECONVERGENT B1 ;  /* 0x0000000000017941 */ /* 0x000fea0003800200 */
.L_x_41309:
[----:B------:R-:W-:Y:S02]  /*2f700*/  F2FP.F16.F32.PACK_AB R164, RZ, R153 ;  /* 0x00000099ffa4723e */ /* 0x000fe400000000ff */
[----:B------:R-:W-:Y:S02]  /*2f710*/  PRMT R116, R116, 0x5410, R119 ;  /* 0x0000541074747816 */ /* 0x000fe40000000077 */
[----:B------:R-:W-:Y:S02]  /*2f720*/  PRMT R118, R118, 0x5410, R172 ;  /* 0x0000541076767816 */ /* 0x000fe400000000ac */
[----:B------:R-:W-:Y:S02]  /*2f730*/  PRMT R117, R117, 0x5410, R162 ;  /* 0x0000541075757816 */ /* 0x000fe400000000a2 */
[----:B------:R-:W-:Y:S01]  /*2f740*/  PRMT R119, R173, 0x5410, R164 ;  /* 0x00005410ad777816 */ /* 0x000fe200000000a4 */
[----:B------:R-:W-:Y:S06]  /*2f750*/  BRA `(.L_x_41316) ;  /* 0x0000003400507947 */ /* 0x000fec0003800000 */
.L_x_41259:
        /* <DEDUP_REMOVED lines=21> */
.L_x_41321:
        /* <DEDUP_REMOVED lines=13> */
.L_x_41323:
[----:B------:R-:W-:Y:S05]  /*2f980*/  BSYNC.RECONVERGENT B3 ;  /* 0x0000000000037941 */ /* 0x000fea0003800200 */
.L_x_41322:
        /* <DEDUP_REMOVED lines=61> */
.L_x_41320:
[----:B------:R-:W-:Y:S05]  /*2fd60*/  BSYNC.RECONVERGENT B2 ;  /* 0x0000000000027941 */ /* 0x000fea0003800200 */
.L_x_41319:
        /* <DEDUP_REMOVED lines=11> */
.L_x_41318:
[----:B------:R-:W-:Y:S05]  /*2fe20*/  BSYNC.RECONVERGENT B1 ;  /* 0x0000000000017941 */ /* 0x000fea0003800200 */
.L_x_41317:
        /* <DEDUP_REMOVED lines=18> */
.L_x_41328:
        /* <DEDUP_REMOVED lines=13> */
.L_x_41330:
[----:B------:R-:W-:Y:S05]  /*30020*/  BSYNC.RECONVERGENT B3 ;  /* 0x0000000000037941 */ /* 0x000fea0003800200 */
.L_x_41329:
        /* <DEDUP_REMOVED lines=61> */
.L_x_41327:
[----:B------:R-:W-:Y:S05]  /*30400*/  BSYNC.RECONVERGENT B2 ;  /* 0x0000000000027941 */ /* 0x000fea0003800200 */
.L_x_41326:
        /* <DEDUP_REMOVED lines=10> */
.L_x_41325:
[----:B------:R-:W-:Y:S05]  /*304b0*/  BSYNC.RECONVERGENT B1 ;  /* 0x0000000000017941 */ /* 0x000fea0003800200 */
.L_x_41324:
        /* <DEDUP_REMOVED lines=18> */
.L_x_41335:
        /* <DEDUP_REMOVED lines=13> */
.L_x_41337:
[----:B------:R-:W-:Y:S05]  /*306b0*/  BSYNC.RECONVERGENT B3 ;  /* 0x0000000000037941 */ /* 0x000fea0003800200 */
.L_x_41336:
        /* <DEDUP_REMOVED lines=61> */
.L_x_41334:
[----:B------:R-:W-:Y:S05]  /*30a90*/  BSYNC.RECONVERGENT B2 ;  /* 0x0000000000027941 */ /* 0x000fea0003800200 */
.L_x_41333:
        /* <DEDUP_REMOVED lines=11> */
.L_x_41332:
[----:B------:R-:W-:Y:S05]  /*30b50*/  BSYNC.RECONVERGENT B1 ;  /* 0x0000000000017941 */ /* 0x000fea0003800200 */
.L_x_41331:
        /* <DEDUP_REMOVED lines=18> */
.L_x_41342:
        /* <DEDUP_REMOVED lines=13> */
.L_x_41344:
[----:B------:R-:W-:Y:S05]  /*30d50*/  BSYNC.RECONVERGENT B3 ;  /* 0x0000000000037941 */ /* 0x000fea0003800200 */
.L_x_41343:
        /* <DEDUP_REMOVED lines=61> */
.L_x_41341:
[----:B------:R-:W-:Y:S05]  /*31130*/  BSYNC.RECONVERGENT B2 ;  /* 0x0000000000027941 */ /* 0x000fea0003800200 */
.L_x_41340:
        /* <DEDUP_REMOVED lines=10> */
.L_x_41339:
[----:B------:R-:W-:Y:S05]  /*311e0*/  BSYNC.RECONVERGENT B1 ;  /* 0x0000000000017941 */ /* 0x000fea0003800200 */
.L_x_41338:
        /* <DEDUP_REMOVED lines=18> */
.L_x_41349:
        /* <DEDUP_REMOVED lines=13> */
.L_x_41351:
[----:B------:R-:W-:Y:S05]  /*313e0*/  BSYNC.RECONVERGENT B3 ;  /* 0x0000000000037941 */ /* 0x000fea0003800200 */
.L_x_41350:
        /* <DEDUP_REMOVED lines=61> */
.L_x_41348:
[----:B------:R-:W-:Y:S05]  /*317c0*/  BSYNC.RECONVERGENT B2 ;  /* 0x0000000000027941 */ /* 0x000fea0003800200 */
.L_x_41347:
        /* <DEDUP_REMOVED lines=11> */
.L_x_41346:
[----:B------:R-:W-:Y:S05]  /*31880*/  BSYNC.RECONVERGENT B1 ;  /* 0x0000000000017941 */ /* 0x000fea0003800200 */
.L_x_41345:
        /* <DEDUP_REMOVED lines=18> */
.L_x_41356:
        /* <DEDUP_REMOVED lines=13> */
.L_x_41358:
[----:B------:R-:W-:Y:S05]  /*31a80*/  BSYNC.RECONVERGENT B3 ;  /* 0x0000000000037941 */ /* 0x000fea0003800200 */
.L_x_41357:
        /* <DEDUP_REMOVED lines=61> */
.L_x_41355:
[----:B------:R-:W-:Y:S05]  /*31e60*/  BSYNC.RECONVERGENT B2 ;  /* 0x0000000000027941 */ /* 0x000fea0003800200 */
.L_x_41354:
        /* <DEDUP_REMOVED lines=10> */
.L_x_41353:
[----:B------:R-:W-:Y:S05]  /*31f10*/  BSYNC.RECONVERGENT B1 ;  /* 0x0000000000017941 */ /* 0x000fea0003800200 */
.L_x_41352:
        /* <DEDUP_REMOVED lines=18> */
.L_x_41363:
        /* <DEDUP_REMOVED lines=13> */
.L_x_41365:
[----:B------:R-:W-:Y:S05]  /*32110*/  BSYNC.RECONVERGENT B3 ;  /* 0x0000000000037941 */ /* 0x000fea0003800200 */
.L_x_41364:
        /* <DEDUP_REMOVED lines=61> */
.L_x_41362:
[----:B------:R-:W-:Y:S05]  /*324f0*/  BSYNC.RECONVERGENT B2 ;  /* 0x0000000000027941 */ /* 0x000fea0003800200 */
.L_x_41361:
        /* <DEDUP_REMOVED lines=11> */
.L_x_41360:
[----:B------:R-:W-:Y:S05]  /*325b0*/  BSYNC.RECONVERGENT B1 ;  /* 0x0000000000017941 */ /* 0x000fea0003800200 */
.L_x_41359:
        /* <DEDUP_REMOVED lines=18> */
.L_x_41370:
        /* <DEDUP_REMOVED lines=13> */
.L_x_41372:
[----:B------:R-:W-:Y:S05]  /*327b0*/  BSYNC.RECONVERGENT B3 ;  /* 0x0000000000037941 */ /* 0x000fea0003800200 */
.L_x_41371:
        /* <DEDUP_REMOVED lines=61> */
.L_x_41369:
[----:B------:R-:W-:Y:S05]  /*32b90*/  BSYNC.RECONVERGENT B2 ;  /* 0x0000000000027941 */ /* 0x000fea0003800200 */
.L_x_41368:
        /* <DEDUP_REMOVED lines=10> */
.L_x_41367:
[----:B------:R-:W-:Y:S05]  /*32c40*/  BSYNC.RECONVERGENT B1 ;  /* 0x0000000000017941 */ /* 0x000fea0003800200 */
.L_x_41366:
[----:B------:R-:W-:Y:S02]  /*32c50*/  F2FP.F16.F32.PACK_AB R164, RZ, R153 ;  /* 0x00000099ffa4723e */ /* 0x000fe400000000ff */
[----:B------:R-:W-:Y:S02]  /*32c60*/  PRMT R116, R116, 0x5410, R119 ;  /* 0x0000541074747816 */ /* 0x000fe40000000077 */
[----:B------:R-:W-:Y:S02]  /*32c70*/  PRMT R118, R118, 0x5410, R169 ;  /* 0x0000541076767816 */ /* 0x000fe400000000a9 */
[----:B------:R-:W-:Y:S02]  /*32c80*/  PRMT R117, R117, 0x5410, R162 ;  /* 0x0000541075757816 */ /* 0x000fe400000000a2 */
[----:B------:R-:W-:-:S07]  /*32c90*/  PRMT R119, R174, 0x5410, R164 ;  /* 0x00005410ae777816 */ /* 0x000fce00000000a4 */
.L_x_41316:
        /* <DEDUP_REMOVED lines=26> */
.L_x_41374:
[----:B------:R-:W-:Y:S05]  /*32e40*/  BSYNC.RECONVERGENT B1 ;  /* 0x0000000000017941 */ /* 0x000fea0003800200 */
.L_x_41373:
[----:B------:R-:W-:Y:S01]  /*32e50*/  VIADD R166, R166, 0x20 ;  /* 0x00000020a6a67836 */ /* 0x000fe20000000000 */
[----:B------:R-:W-:-:S07]  /*32e60*/  IADD3 R163, PT, PT, R163, 0x20, RZ ;  /* 0x00000020a3a37810 */ /* 0x000fce0007ffe0ff */
.L_x_41258:
[----:B------:R-:W-:Y:S05]  /*32e70*/  BSYNC.RECONVERGENT B0 ;  /* 0x0000000000007941 */ /* 0x000fea0003800200 */
.L_x_41257:
        /* <DEDUP_REMOVED lines=36> */
.L_x_41382:
        /* <DEDUP_REMOVED lines=13> */
.L_x_41384:
[----:B------:R-:W-:Y:S05]  /*33190*/  BSYNC.RECONVERGENT B3 ;  /* 0x0000000000037941 */ /* 0x000fea0003800200 */
.L_x_41383:
        /* <DEDUP_REMOVED lines=59> */
[----:B------:R-:W-:Y:S01]  /*33550*/  HFMA2 R116, -RZ, RZ, 0, 0 ;  /* 0x00000000ff747431 */ /* 0x000fe200000001ff */
[----:B------:R-:W-:-:S07]  /*33560*/  LOP3.LUT R6, R7, R6, R119, 0x96, !PT ;  /* 0x0000000607067212 */ /* 0x000fce00078e9677 */
.L_x_41381:
[----:B------:R-:W-:Y:S05]  /*33570*/  BSYNC.RECONVERGENT B2 ;  /* 0x0000000000027941 */ /* 0x000fea0003800200 */
.L_x_41380:
        /* <DEDUP_REMOVED lines=12> */
.L_x_41379:
[----:B------:R-:W-:Y:S05]  /*33640*/  BSYNC.RECONVERGENT B1 ;  /* 0x0000000000017941 */ /* 0x000fea0003800200 */
.L_x_41378:
        /* <DEDUP_REMOVED lines=22> */
.L_x_41389:
        /* <DEDUP_REMOVED lines=13> */
.L_x_41391:
[----:B------:R-:W-:Y:S05]  /*33880*/  BSYNC.RECONVERGENT B3 ;  /* 0x0000000000037941 */ /* 0x000fea0003800200 */
.L_x_41390:
        /* <DEDUP_REMOVED lines=61> */
.L_x_41388:
[----:B------:R-:W-:Y:S05]  /*33c60*/  BSYNC.RECONVERGENT B2 ;  /* 0x0000000000027941 */ /* 0x000fea0003800200 */
.L_x_41387:
        /* <DEDUP_REMOVED lines=11> */
.L_x_41386:
[----:B------:R-:W-:Y:S05]  /*33d20*/  BSYNC.RECONVERGENT B1 ;  /* 0x0000000000017941 */ /* 0x000fea0003800200 */
.L_x_41385:
        /* <DEDUP_REMOVED lines=22> */
.L_x_41396:
        /* <DEDUP_REMOVED lines=13> */
.L_x_41398:
[----:B------:R-:W-:Y:S05]  /*33f60*/  BSYNC.RECONVERGENT B3 ;  /* 0x0000000000037941 */ /* 0x000fea0003800200 */
.L_x_41397:
        /* <DEDUP_REMOVED lines=61> */
.L_x_41395:
[----:B------:R-:W-:Y:S05]  /*34340*/  BSYNC.RECONVERGENT B2 ;  /* 0x0000000000027941 */ /* 0x000fea0003800200 */
.L_x_41394:
        /* <DEDUP_REMOVED lines=12> */
.L_x_41393:
[----:B------:R-:W-:Y:S05]  /*34410*/  BSYNC.RECONVERGENT B1 ;  /* 0x0000000000017941 */ /* 0x000fea0003800200 */
.L_x_41392:
        /* <DEDUP_REMOVED lines=22> */
.L_x_41403:
        /* <DEDUP_REMOVED lines=13> */
.L_x_41405:
[----:B------:R-:W-:Y:S05]  /*34650*/  BSYNC.RECONVERGENT B3 ;  /* 0x0000000000037941 */ /* 0x000fea0003800200 */
.L_x_41404:
        /* <DEDUP_REMOVED lines=61> */
.L_x_41402:
[----:B------:R-:W-:Y:S05]  /*34a30*/  BSYNC.RECONVERGENT B2 ;  /* 0x0000000000027941 */ /* 0x000fea0003800200 */
.L_x_41401:
        /* <DEDUP_REMOVED lines=11> */
.L_x_41400:
[----:B------:R-:W-:Y:S05]  /*34af0*/  BSYNC.RECONVERGENT B1 ;  /* 0x0000000000017941 */ /* 0x000fea0003800200 */
.L_x_41399:
        /* <DEDUP_REMOVED lines=22> */
.L_x_41410:
        /* <DEDUP_REMOVED lines=13> */
.L_x_41412:
[----:B------:R-:W-:Y:S05]  /*34d30*/  BSYNC.RECONVERGENT B3 ;  /* 0x0000000000037941 */ /* 0x000fea0003800200 */
.L_x_41411:
        /* <DEDUP_REMOVED lines=61> */
.L_x_41409:
[----:B------:R-:W-:Y:S05]  /*35110*/  BSYNC.RECONVERGENT B2 ;  /* 0x0000000000027941 */ /* 0x000fea0003800200 */
.L_x_41408:
        /* <DEDUP_REMOVED lines=12> */
.L_x_41407:
[----:B------:R-:W-:Y:S05]  /*351e0*/  BSYNC.RECONVERGENT B1 ;  /* 0x0000000000017941 */ /* 0x000fea0003800200 */
.L_x_41406:
        /* <DEDUP_REMOVED lines=22> */
.L_x_41417:
        /* <DEDUP_REMOVED lines=13> */
.L_x_41419:
[----:B------:R-:W-:Y:S05]  /*35420*/  BSYNC.RECONVERGENT B3 ;  /* 0x0000000000037941 */ /* 0x000fea0003800200 */
.L_x_41418:
        /* <DEDUP_REMOVED lines=61> */
.L_x_41416:
[----:B------:R-:W-:Y:S05]  /*35800*/  BSYNC.RECONVERGENT B2 ;  /* 0x0000000000027941 */ /* 0x000fea0003800200 */
.L_x_41415:
        /* <DEDUP_REMOVED lines=11> */
.L_x_41414:
[----:B------:R-:W-:Y:S05]  /*358c0*/  BSYNC.RECONVERGENT B1 ;  /* 0x0000000000017941 */ /* 0x000fea0003800200 */
.L_x_41413:
        /* <DEDUP_REMOVED lines=22> */
.L_x_41424:
        /* <DEDUP_REMOVED lines=13> */
.L_x_41426:
[----:B------:R-:W-:Y:S05]  /*35b00*/  BSYNC.RECONVERGENT B3 ;  /* 0x0000000000037941 */ /* 0x000fea0003800200 */
.L_x_41425:
        /* <DEDUP_REMOVED lines=61> */
.L_x_41423:
[----:B------:R-:W-:Y:S05]  /*35ee0*/  BSYNC.RECONVERGENT B2 ;  /* 0x0000000000027941 */ /* 0x000fea0003800200 */
.L_x_41422:
        /* <DEDUP_REMOVED lines=12> */
.L_x_41421:
[----:B------:R-:W-:Y:S05]  /*35fb0*/  BSYNC.RECONVERGENT B1 ;  /* 0x0000000000017941 */ /* 0x000fea0003800200 */
.L_x_41420:
        /* <DEDUP_REMOVED lines=22> */
.L_x_41431:
        /* <DEDUP_REMOVED lines=13> */
.L_x_41433:
[----:B------:R-:W-:Y:S05]  /*361f0*/  BSYNC.RECONVERGENT B3 ;  /* 0x0000000000037941 */ /* 0x000fea0003800200 */
.L_x_41432:
        /* <DEDUP_REMOVED lines=61> */
.L_x_41430:
[----:B------:R-:W-:Y:S05]  /*365d0*/  BSYNC.RECONVERGENT B2 ;  /* 0x0000000000027941 */ /* 0x000fea0003800200 */
.L_x_41429:
        /* <DEDUP_REMOVED lines=11> */
.L_x_41428:
[----:B------:R-:W-:Y:S05]  /*36690*/  BSYNC.RECONVERGENT B1 ;  /* 0x0000000000017941 */ /* 0x000fea0003800200 */
.L_x_41427:
[----:B------:R-:W-:Y:S02]  /*366a0*/  F2FP.F16.F32.PACK_AB R164, RZ, R161 ;  /* 0x000000a1ffa4723e */ /* 0x000fe400000000ff */
[----:B------:R-:W-:Y:S02]  /*366b0*/  PRMT R116, R119, 0x5410, R116 ;  /* 0x0000541077747816 */ /* 0x000fe40000000074 */
[----:B------:R-:W-:Y:S02]  /*366c0*/  PRMT R118, R118, 0x5410, R172 ;  /* 0x0000541076767816 */ /* 0x000fe400000000ac */
[----:B------:R-:W-:Y:S02]  /*366d0*/  PRMT R117, R117, 0x5410, R167 ;  /* 0x0000541075757816 */ /* 0x000fe400000000a7 */
[----:B------:R-:W-:Y:S01]  /*366e0*/  PRMT R119, R173, 0x5410, R164 ;  /* 0x00005410ad777816 */ /* 0x000fe200000000a4 */
[----:B------:R-:W-:Y:S06]  /*366f0*/  BRA `(.L_x_41434) ;  /* 0x0000003400547947 */ /* 0x000fec0003800000 */
.L_x_41377:
        /* <DEDUP_REMOVED lines=21> */
.L_x_41439:
        /* <DEDUP_REMOVED lines=13> */
.L_x_41441:
[----:B------:R-:W-:Y:S05]  /*36920*/  BSYNC.RECONVERGENT B3 ;  /* 0x0000000000037941 */ /* 0x000fea0003800200 */
.L_x_41440:
        /* <DEDUP_REMOVED lines=61> */
.L_x_41438:
[----:B------:R-:W-:Y:S05]  /*36d00*/  BSYNC.RECONVERGENT B2 ;  /* 0x0000000000027941 */ /* 0x000fea0003800200 */
.L_x_41437:
        /* <DEDUP_REMOVED lines=11> */
.L_x_41436:
[----:B------:R-:W-:Y:S05]  /*36dc0*/  BSYNC.RECONVERGENT B1 ;  /* 0x0000000000017941 */ /* 0x000fea0003800200 */
.L_x_41435:
        /* <DEDUP_REMOVED lines=18> */
.L_x_41446:
        /* <DEDUP_REMOVED lines=13> */
.L_x_41448:
[----:B------:R-:W-:Y:S05]  /*36fc0*/  BSYNC.RECONVERGENT B3 ;  /* 0x0000000000037941 */ /* 0x000fea0003800200 */
.L_x_41447:
        /* <DEDUP_REMOVED lines=61> */
.L_x_41445:
[----:B------:R-:W-:Y:S05]  /*373a0*/  BSYNC.RECONVERGENT B2 ;  /* 0x0000000000027941 */ /* 0x000fea0003800200 */
.L_x_41444:
        /* <DEDUP_REMOVED lines=10> */
.L_x_41443:
[----:B------:R-:W-:Y:S05]  /*37450*/  BSYNC.RECONVERGENT B1 ;  /* 0x0000000000017941 */ /* 0x000fea0003800200 */
.L_x_41442:
        /* <DEDUP_REMOVED lines=18> */
.L_x_41453:
        /* <DEDUP_REMOVED lines=13> */
.L_x_41455:
[----:B------:R-:W-:Y:S05]  /*37650*/  BSYNC.RECONVERGENT B3 ;  /* 0x0000000000037941 */ /* 0x000fea0003800200 */
.L_x_41454:
        /* <DEDUP_REMOVED lines=61> */
.L_x_41452:
[----:B------:R-:W-:Y:S05]  /*37a30*/  BSYNC.RECONVERGENT B2 ;  /* 0x0000000000027941 */ /* 0x000fea0003800200 */
.L_x_41451:
        /* <DEDUP_REMOVED lines=11> */
.L_x_41450:
[----:B------:R-:W-:Y:S05]  /*37af0*/  BSYNC.RECONVERGENT B1 ;  /* 0x0000000000017941 */ /* 0x000fea0003800200 */
.L_x_41449:
        /* <DEDUP_REMOVED lines=18> */
.L_x_41460:
        /* <DEDUP_REMOVED lines=13> */
.L_x_41462:
[----:B------:R-:W-:Y:S05]  /*37cf0*/  BSYNC.RECONVERGENT B3 ;  /* 0x0000000000037941 */ /* 0x000fea0003800200 */
.L_x_41461:
        /* <DEDUP_REMOVED lines=61> */
.L_x_41459:
[----:B------:R-:W-:Y:S05]  /*380d0*/  BSYNC.RECONVERGENT B2 ;  /* 0x0000000000027941 */ /* 0x000fea0003800200 */
.L_x_41458:
        /* <DEDUP_REMOVED lines=10> */
.L_x_41457:
[----:B------:R-:W-:Y:S05]  /*38180*/  BSYNC.RECONVERGENT B1 ;  /* 0x0000000000017941 */ /* 0x000fea0003800200 */
.L_x_41456:
        /* <DEDUP_REMOVED lines=18> */
.L_x_41467:
        /* <DEDUP_REMOVED lines=13> */
.L_x_41469:
[----:B------:R-:W-:Y:S05]  /*38380*/  BSYNC.RECONVERGENT B3 ;  /* 0x0000000000037941 */ /* 0x000fea0003800200 */
.L_x_41468:
        /* <DEDUP_REMOVED lines=61> */
.L_x_41466:
[----:B------:R-:W-:Y:S05]  /*38760*/  BSYNC.RECONVERGENT B2 ;  /* 0x0000000000027941 */ /* 0x000fea0003800200 */
.L_x_41465:
        /* <DEDUP_REMOVED lines=11> */
.L_x_41464:
[----:B------:R-:W-:Y:S05]  /*38820*/  BSYNC.RECONVERGENT B1 ;  /* 0x0000000000017941 */ /* 0x000fea0003800200 */
.L_x_41463:
        /* <DEDUP_REMOVED lines=18> */
.L_x_41474:
        /* <DEDUP_REMOVED lines=13> */
.L_x_41476:
[----:B------:R-:W-:Y:S05]  /*38a20*/  BSYNC.RECONVERGENT B3 ;  /* 0x0000000000037941 */ /* 0x000fea0003800200 */
.L_x_41475:
        /* <DEDUP_REMOVED lines=61> */
.L_x_41473:
[----:B------:R-:W-:Y:S05]  /*38e00*/  BSYNC.RECONVERGENT B2 ;  /* 0x0000000000027941 */ /* 0x000fea0003800200 */
.L_x_41472:
        /* <DEDUP_REMOVED lines=10> */
.L_x_41471:
[----:B------:R-:W-:Y:S05]  /*38eb0*/  BSYNC.RECONVERGENT B1 ;  /* 0x0000000000017941 */ /* 0x000fea0003800200 */
.L_x_41470:
        /* <DEDUP_REMOVED lines=18> */
.L_x_41481:
        /* <DEDUP_REMOVED lines=13> */
.L_x_41483:
[----:B------:R-:W-:Y:S05]  /*390b0*/  BSYNC.RECONVERGENT B3 ;  /* 0x0000000000037941 */ /* 0x000fea0003800200 */
.L_x_41482:
        /* <DEDUP_REMOVED lines=61> */
.L_x_41480:
[----:B------:R-:W-:Y:S05]  /*39490*/  BSYNC.RECONVERGENT B2 ;  /* 0x0000000000027941 */ /* 0x000fea0003800200 */
.L_x_41479:
        /* <DEDUP_REMOVED lines=11> */
.L_x_41478:
[----:B------:R-:W-:Y:S05]  /*39550*/  BSYNC.RECONVERGENT B1 ;  /* 0x0000000000017941 */ /* 0x000fea0003800200 */
.L_x_41477:
        /* <DEDUP_REMOVED lines=18> */
.L_x_41488:
        /* <DEDUP_REMOVED lines=13> */
.L_x_41490:
[----:B------:R-:W-:Y:S05]  /*39750*/  BSYNC.RECONVERGENT B3 ;  /* 0x0000000000037941 */ /* 0x000fea0003800200 */
.L_x_41489:
        /* <DEDUP_REMOVED lines=61> */
.L_x_41487:
[----:B------:R-:W-:Y:S05]  /*39b30*/  BSYNC.RECONVERGENT B2 ;  /* 0x0000000000027941 */ /* 0x000fea0003800200 */
.L_x_41486:
        /* <DEDUP_REMOVED lines=10> */
.L_x_41485:
[----:B------:R-:W-:Y:S05]  /*39be0*/  BSYNC.RECONVERGENT B1 ;  /* 0x0000000000017941 */ /* 0x000fea0003800200 */
.L_x_41484:
[----:B------:R-:W-:Y:S01]  /*39bf0*/  F2FP.F16.F32.PACK_AB R168, RZ, R161 ;  /* 0x000000a1ffa8723e */ /* 0x000fe200000000ff */
[----:B------:R-:W-:Y:S01]  /*39c00*/  IMAD.MOV.U32 R162, RZ, RZ, R165 ;  /* 0x000000ffffa27224 */ /* 0x000fe200078e00a5 */
[----:B------:R-:W-:Y:S02]  /*39c10*/  PRMT R116, R116, 0x5410, R119 ;  /* 0x0000541074747816 */ /* 0x000fe40000000077 */
[----:B------:R-:W-:Y:S02]  /*39c20*/  PRMT R118, R118, 0x5410, R167 ;  /* 0x0000541076767816 */ /* 0x000fe400000000a7 */
[----:B------:R-:W-:Y:S02]  /*39c30*/  PRMT R117, R117, 0x5410, R164 ;  /* 0x0000541075757816 */ /* 0x000fe400000000a4 */
[----:B------:R-:W-:-:S07]  /*39c40*/  PRMT R119, R174, 0x5410, R168 ;  /* 0x00005410ae777816 */ /* 0x000fce00000000a8 */
.L_x_41434:
        /* <DEDUP_REMOVED lines=24> */
.L_x_41376:
[----:B------:R-:W-:Y:S05]  /*39dd0*/  BSYNC.RECONVERGENT B0 ;  /* 0x0000000000007941 */ /* 0x000fea0003800200 */
.L_x_41375:
        /* <DEDUP_REMOVED lines=234> */
.L_x_41520:
        /* <DEDUP_REMOVED lines=44> */
[----:B------:R-:W-:Y:S01]  /*3af40*/  F2FP.F16.F32.PACK_AB R116, R116, R117 ;  /* 0x000000757474723e */ /* 0x000fe200000000ff */
[----:B------:R-:W-:Y:S01]  /*3af50*/  FADD.FTZ R117, R15, -R167 ;  /* 0x800000a70f757221 */ /* 0x000fe20000010000 */
[----:B-----5:R-:W-:-:S03]  /*3af60*/  FFMA.FTZ R118, R118, R170, R195 ;  /* 0x000000aa76767223 */ /* 0x020fc600000100c3 */
[----:B------:R-:W-:Y:S01]  /*3af70*/  FMUL.FTZ R117, R163, R117 ;  /* 0x00000075a3757220 */ /* 0x000fe20000410000 */
[----:B----4-:R-:W-:-:S03]  /*3af80*/  FFMA.FTZ R119, R119, R169, R196 ;  /* 0x000000a977777223 */ /* 0x010fc600000100c4 */
[----:B------:R-:W-:-:S05]  /*3af90*/  FFMA.FTZ R117, R117, R171, R194 ;  /* 0x000000ab75757223 */ /* 0x000fca00000100c2 */
[----:B------:R-:W-:Y:S01]  /*3afa0*/  F2FP.F16.F32.PACK_AB R117, R118, R117 ;  /* 0x000000757675723e */ /* 0x000fe200000000ff */
[----:B------:R-:W-:-:S04]  /*3afb0*/  FADD.FTZ R118, R21, -R167 ;  /* 0x800000a715767221 */ /* 0x000fc80000010000 */
[----:B------:R-:W-:-:S04]  /*3afc0*/  FMUL.FTZ R118, R163, R118 ;  /* 0x00000076a3767220 */ /* 0x000fc80000410000 */
        /* <DEDUP_REMOVED lines=10> */
[C---:B0-----:R-:W-:Y:S01]  /*3b070*/  IMAD.WIDE.U32 R164, R166.reuse, 0x10, R164 ;  /* 0x00000010a6a47825 */ /* 0x041fe200078e00a4 */
[----:B------:R-:W-:-:S04]  /*3b080*/  IADD3 R166, PT, PT, R166, 0x20, RZ ;  /* 0x00000020a6a67810 */ /* 0x000fc80007ffe0ff */
[----:B------:R0:W-:Y:S03]  /*3b090*/  STG.E.128 desc[UR6][R164.64], R116 ;  /* 0x00000074a4007986 */ /* 0x0001e6000c101d06 */
.L_x_41495:
[----:B------:R-:W-:Y:S05]  /*3b0a0*/  BSYNC.RECONVERGENT B1 ;  /* 0x0000000000017941 */ /* 0x000fea0003800200 */
.L_x_41494:
        /* <DEDUP_REMOVED lines=18> */
[----:B------:R-:W-:Y:S01]  /*3b1d0*/  F2FP.F16.F32.PACK_AB R116, R116, R117 ;  /* 0x000000757474723e */ /* 0x000fe200000000ff */
[----:B------:R-:W-:Y:S01]  /*3b1e0*/  FADD.FTZ R117, R29, -R167 ;  /* 0x800000a71d757221 */ /* 0x000fe20000010000 */
[----:B------:R-:W-:-:S03]  /*3b1f0*/  FMUL.FTZ R118, R163, R118 ;  /* 0x00000076a3767220 */ /* 0x000fc60000410000 */
[----:B------:R-:W-:Y:S01]  /*3b200*/  FMUL.FTZ R117, R163, R117 ;  /* 0x00000075a3757220 */ /* 0x000fe20000410000 */
[----:B-----5:R-:W-:Y:S01]  /*3b210*/  FFMA.FTZ R118, R118, R119, R203 ;  /* 0x0000007776767223 */ /* 0x020fe200000100cb */
[----:B------:R-:W-:Y:S02]  /*3b220*/  FADD.FTZ R119, R31, -R167 ;  /* 0x800000a71f777221 */ /* 0x000fe40000010000 */
[----:B----4-:R-:W-:Y:S02]  /*3b230*/  FFMA.FTZ R117, R117, R170, R202 ;  /* 0x000000aa75757223 */ /* 0x010fe400000100ca */
[----:B------:R-:W-:-:S03]  /*3b240*/  FMUL.FTZ R119, R163, R119 ;  /* 0x00000077a3777220 */ /* 0x000fc60000410000 */
[----:B------:R-:W-:Y:S01]  /*3b250*/  F2FP.F16.F32.PACK_AB R117, R118, R117 ;  /* 0x000000757675723e */ /* 0x000fe200000000ff */
[----:B------:R-:W-:Y:S01]  /*3b260*/  FADD.FTZ R118, R32, -R167 ;  /* 0x800000a720767221 */ /* 0x000fe20000010000 */
[----:B------:R-:W-:-:S03]  /*3b270*/  FFMA.FTZ R119, R119, R169, R204 ;  /* 0x000000a977777223 */ /* 0x000fc600000100cc */
        /* <DEDUP_REMOVED lines=11> */
[----:B0-----:R-:W-:-:S04]  /*3b330*/  IMAD.WIDE.U32 R164, R166, 0x10, R164 ;  /* 0x00000010a6a47825 */ /* 0x001fc800078e00a4 */
[----:B------:R-:W-:Y:S01]  /*3b340*/  VIADD R166, R166, 0x20 ;  /* 0x00000020a6a67836 */ /* 0x000fe20000000000 */
[----:B------:R1:W-:Y:S06]  /*3b350*/  STG.E.128 desc[UR6][R164.64], R116 ;  /* 0x00000074a4007986 */ /* 0x0003ec000c101d06 */
.L_x_41497:
[----:B------:R-:W-:Y:S05]  /*3b360*/  BSYNC.RECONVERGENT B1 ;  /* 0x0000000000017941 */ /* 0x000fea0003800200 */
.L_x_41496:
        /* <DEDUP_REMOVED lines=43> */
.L_x_41499:
[----:B------:R-:W-:Y:S05]  /*3b620*/  BSYNC.RECONVERGENT B1 ;  /* 0x0000000000017941 */ /* 0x000fea0003800200 */
.L_x_41498:
        /* <DEDUP_REMOVED lines=43> */
.L_x_41501:
[----:B------:R-:W-:Y:S05]  /*3b8e0*/  BSYNC.RECONVERGENT B1 ;  /* 0x0000000000017941 */ /* 0x000fea0003800200 */
.L_x_41500:
        /* <DEDUP_REMOVED lines=24> */
[----:B---3--:R-:W-:Y:S02]  /*3ba70*/  FFMA.FTZ R117, R117, R170, R226 ;  /* 0x000000aa75757223 */ /* 0x008fe400000100e2 */
        /* <DEDUP_REMOVED lines=18> */
.L_x_41503:
[----:B------:R-:W-:Y:S05]  /*3bba0*/  BSYNC.RECONVERGENT B1 ;  /* 0x0000000000017941 */ /* 0x000fea0003800200 */
.L_x_41502:
        /* <DEDUP_REMOVED lines=18> */
[----:B------:R-:W-:Y:S01]  /*3bcd0*/  F2FP.F16.F32.PACK_AB R116, R116, R117 ;  /* 0x000000757474723e */ /* 0x000fe200000000ff */
[----:B------:R-:W-:Y:S01]  /*3bce0*/  FADD.FTZ R117, R140, -R167 ;  /* 0x800000a78c757221 */ /* 0x000fe20000010000 */
[----:B------:R-:W-:-:S03]  /*3bcf0*/  FMUL.FTZ R118, R163, R118 ;  /* 0x00000076a3767220 */ /* 0x000fc60000410000 */
[----:B------:R-:W-:Y:S01]  /*3bd00*/  FMUL.FTZ R117, R163, R117 ;  /* 0x00000075a3757220 */ /* 0x000fe20000410000 */
[----:B----4-:R-:W-:Y:S01]  /*3bd10*/  FFMA.FTZ R118, R118, R119, R235 ;  /* 0x0000007776767223 */ /* 0x010fe200000100eb */
        /* <DEDUP_REMOVED lines=20> */
.L_x_41505:
[----:B------:R-:W-:Y:S05]  /*3be60*/  BSYNC.RECONVERGENT B1 ;  /* 0x0000000000017941 */ /* 0x000fea0003800200 */
.L_x_41504:
        /* <DEDUP_REMOVED lines=23> */
[----:B------:R-:W-:Y:S01]  /*3bfe0*/  F2FP.F16.F32.PACK_AB R117, R118, R117 ;  /* 0x000000757675723e */ /* 0x000fe200000000ff */
[----:B------:R-:W-:Y:S01]  /*3bff0*/  FADD.FTZ R118, R151, -R167 ;  /* 0x800000a797767221 */ /* 0x000fe20000010000 */
[----:B------:R-:W-:Y:S01]  /*3c000*/  FFMA.FTZ R119, R119, R248, R244 ;  /* 0x000000f877777223 */ /* 0x000fe200000100f4 */
[C---:B------:R-:W-:Y:S02]  /*3c010*/  FMUL.FTZ R164, R163.reuse, R164 ;  /* 0x000000a4a3a47220 */ /* 0x040fe40000410000 */
[----:B------:R-:W-:Y:S02]  /*3c020*/  FMUL.FTZ R118, R163, R118 ;  /* 0x00000076a3767220 */ /* 0x000fe40000410000 */
[----:B------:R-:W-:Y:S02]  /*3c030*/  FFMA.FTZ R164, R164, R250, R246 ;  /* 0x000000faa4a47223 */ /* 0x000fe400000100f6 */
        /* <DEDUP_REMOVED lines=10> */
.L_x_41507:
[----:B------:R-:W-:Y:S05]  /*3c0e0*/  BSYNC.RECONVERGENT B1 ;  /* 0x0000000000017941 */ /* 0x000fea0003800200 */
.L_x_41506:
        /* <DEDUP_REMOVED lines=22> */
[----:B------:R-:W-:Y:S01]  /*3c250*/  F2FP.F16.F32.PACK_AB R119, R119, R117 ;  /* 0x000000757777723e */ /* 0x000fe200000000ff */
[----:B------:R-:W-:Y:S01]  /*3c260*/  FFMA.FTZ R117, R167, R190, R178 ;  /* 0x000000bea7757223 */ /* 0x000fe200000100b2 */
[----:B------:R-:W-:Y:S01]  /*3c270*/  FFMA.FTZ R165, R165, R191, R179 ;  /* 0x000000bfa5a57223 */ /* 0x000fe200000100b3 */
[----:B------:R-:W-:Y:S01]  /*3c280*/  F2FP.F16.F32.PACK_AB R116, R164, R116 ;  /* 0x00000074a474723e */ /* 0x000fe200000000ff */
[----:B------:R-:W-:Y:S01]  /*3c290*/  FFMA.FTZ R163, R169, R184, R180 ;  /* 0x000000b8a9a37223 */ /* 0x000fe200000100b4 */
[----:B------:R-:W-:-:S02]  /*3c2a0*/  FFMA.FTZ R118, R118, R185, R181 ;  /* 0x000000b976767223 */ /* 0x000fc400000100b5 */
[----:B------:R-:W-:Y:S02]  /*3c2b0*/  F2FP.F16.F32.PACK_AB R117, R165, R117 ;  /* 0x00000075a575723e */ /* 0x000fe400000000ff */
[----:B------:R-:W0:Y:S01]  /*3c2c0*/  LDC.64 R164, c[0x0][0x428] ;  /* 0x00010a00ffa47b82 */ /* 0x000e220000000a00 */
[----:B------:R-:W-:Y:S01]  /*3c2d0*/  F2FP.F16.F32.PACK_AB R118, R118, R163 ;  /* 0x000000a37676723e */ /* 0x000fe200000000ff */
[----:B0-----:R-:W-:-:S05]  /*3c2e0*/  IMAD.WIDE.U32 R164, R166, 0x10, R164 ;  /* 0x00000010a6a47825 */ /* 0x001fca00078e00a4 */
[----:B------:R0:W-:Y:S02]  /*3c2f0*/  STG.E.128 desc[UR6][R164.64], R116 ;  /* 0x00000074a4007986 */ /* 0x0001e4000c101d06 */
.L_x_41493:
[----:B------:R-:W-:Y:S05]  /*3c300*/  BSYNC.RECONVERGENT B0 ;  /* 0x0000000000007941 */ /* 0x000fea0003800200 */
.L_x_41492:
[----:B01234-:R-:W0:Y:S02]  /*3c310*/  LDC.64 R116, c[0x0][0x380] ;  /* 0x0000e000ff747b82 */ /* 0x01fe240000000a00 */
[----:B0-----:R-:W-:-:S05]  /*3c320*/  IMAD R3, R116, 0x4, R3 ;  /* 0x0000000474037824 */ /* 0x001fca00078e0203 */
[----:B------:R-:W-:-:S13]  /*3c330*/  ISETP.GE.AND P0, PT, R3, R117, PT ;  /* 0x000000750300720c */ /* 0x000fda0003f06270 */
[----:B------:R-:W-:Y:S05]  /*3c340*/  @!P0 BRA `(.L_x_41508) ;  /* 0xfffffc5c00388947 */ /* 0x000fea000383ffff */
[----:B------:R-:W-:Y:S05]  /*3c350*/  EXIT ;  /* 0x000000000000794d */ /* 0x000fea0003800000 */
.L_x_41491:
        /* <DEDUP_REMOVED lines=8> */
.L_x_41510:
[----:B------:R-:W-:Y:S05]  /*3c3e0*/  BSYNC B0 ;  /* 0x0000000000007941 */ /* 0x000fea0003800000 */
.L_x_41509:
        /* <DEDUP_REMOVED lines=9> */
.L_x_41511:
[----:B------:R-:W-:Y:S02]  /*3c480*/  IMAD.MOV.U32 R119, RZ, RZ, 0x4 ;  /* 0x00000004ff777424 */ /* 0x000fe400078e00ff */
[----:B------:R-:W-:Y:S01]  /*3c490*/  FADD.FTZ R118, R118, R116 ;  /* 0x0000007476767221 */ /* 0x000fe20000010000 */
[----:B------:R-:W-:-:S04]  /*3c4a0*/  MOV R116, 0xffffffff ;  /* 0xffffffff00747802 */ /* 0x000fc80000000f00 */
[----:B------:R-:W-:-:S07]  /*3c4b0*/  MOV R164, R118 ;  /* 0x0000007600a47202 */ /* 0x000fce0000000f00 */
[----:B------:R-:W-:Y:S05]  /*3c4c0*/  WARPSYNC.COLLECTIVE R116, `(.L_x_41512) ;  /* 0x0000000074087348 */ /* 0x000fea0003c00000 */
[----:B------:R0:W1:Y:S02]  /*3c4d0*/  SHFL.BFLY P6, R116, R164, R119, R117 ;  /* 0x0c000077a4747389 */ /* 0x00006400000c0075 */
[----:B01----:R-:W-:Y:S05]  /*3c4e0*/  ENDCOLLECTIVE ;  /* 0x000000000000791b */ /* 0x003fea0003800000 */
.L_x_41512:
[----:B------:R-:W-:Y:S02]  /*3c4f0*/  HFMA2 R119, -RZ, RZ, 0, 4.76837158203125e-07 ;  /* 0x00000008ff777431 */ /* 0x000fe400000001ff */
[----:B------:R-:W-:Y:S01]  /*3c500*/  FADD.FTZ R118, R118, R116 ;  /* 0x0000007476767221 */ /* 0x000fe20000010000 */
[----:B------:R-:W-:-:S03]  /*3c510*/  IMAD.MOV.U32 R116, RZ, RZ, -0x1 ;  /* 0xffffffffff747424 */ /* 0x000fc600078e00ff */
[----:B------:R-:W-:-:S07]  /*3c520*/  IMAD.MOV.U32 R164, RZ, RZ, R118 ;  /* 0x000000ffffa47224 */ /* 0x000fce00078e0076 */
[----:B------:R-:W-:Y:S05]  /*3c530*/  WARPSYNC.COLLECTIVE R116, `(.L_x_41513) ;  /* 0x0000000074087348 */ /* 0x000fea0003c00000 */
[----:B------:R0:W1:Y:S02]  /*3c540*/  SHFL.BFLY P6, R116, R164, R119, R117 ;  /* 0x0c000077a4747389 */ /* 0x00006400000c0075 */
[----:B01----:R-:W-:Y:S05]  /*3c550*/  ENDCOLLECTIVE ;  /* 0x000000000000791b */ /* 0x003fea0003800000 */
.L_x_41513:
[----:B------:R-:W-:Y:S02]  /*3c560*/  IMAD.MOV.U32 R119, RZ, RZ, 0x10 ;  /* 0x00000010ff777424 */ /* 0x000fe400078e00ff */
[----:B------:R-:W-:Y:S01]  /*3c570*/  FADD.FTZ R118, R118, R116 ;  /* 0x0000007476767221 */ /* 0x000fe20000010000 */
[----:B------:R-:W-:-:S04]  /*3c580*/  MOV R116, 0xffffffff ;  /* 0xffffffff00747802 */ /* 0x000fc80000000f00 */
[----:B------:R-:W-:-:S07]  /*3c590*/  MOV R164, R118 ;  /* 0x0000007600a47202 */ /* 0x000fce0000000f00 */
[----:B------:R-:W-:Y:S05]  /*3c5a0*/  WARPSYNC.COLLECTIVE R116, `(.L_x_41514) ;  /* 0x0000000074087348 */ /* 0x000fea0003c00000 */
[----:B------:R0:W1:Y:S02]  /*3c5b0*/  SHFL.BFLY P6, R116, R164, R119, R117 ;  /* 0x0c000077a4747389 */ /* 0x00006400000c0075 */
[----:B01----:R-:W-:Y:S05]  /*3c5c0*/  ENDCOLLECTIVE ;  /* 0x000000000000791b */ /* 0x003fea0003800000 */
.L_x_41514:
        /* <DEDUP_REMOVED lines=140> */
.L_x_41515:
[----:B------:R-:W-:Y:S02]  /*3ce90*/  HFMA2 R119, -RZ, RZ, 0, 1.1920928955078125e-07 ;  /* 0x00000002ff777431 */ /* 0x000fe400000001ff */
[----:B------:R-:W-:Y:S01]  /*3cea0*/  FADD.FTZ R163, R163, R116 ;  /* 0x00000074a3a37221 */ /* 0x000fe20000010000 */
[----:B------:R-:W-:-:S03]  /*3ceb0*/  IMAD.MOV.U32 R116, RZ, RZ, -0x1 ;  /* 0xffffffffff747424 */ /* 0x000fc600078e00ff */
[----:B------:R-:W-:-:S07]  /*3cec0*/  IMAD.MOV.U32 R164, RZ, RZ, R163 ;  /* 0x000000ffffa47224 */ /* 0x000fce00078e00a3 */
[----:B------:R-:W-:Y:S05]  /*3ced0*/  WARPSYNC.COLLECTIVE R116, `(.L_x_41516) ;  /* 0x0000000074087348 */ /* 0x000fea0003c00000 */
[----:B------:R0:W1:Y:S02]  /*3cee0*/  SHFL.BFLY P6, R116, R164, R119, R117 ;  /* 0x0c000077a4747389 */ /* 0x00006400000c0075 */
[----:B01----:R-:W-:Y:S05]  /*3cef0*/  ENDCOLLECTIVE ;  /* 0x000000000000791b */ /* 0x003fea0003800000 */
.L_x_41516:
[----:B------:R-:W-:Y:S02]  /*3cf00*/  IMAD.MOV.U32 R119, RZ, RZ, 0x4 ;  /* 0x00000004ff777424 */ /* 0x000fe400078e00ff */
[----:B------:R-:W-:Y:S01]  /*3cf10*/  FADD.FTZ R163, R163, R116 ;  /* 0x00000074a3a37221 */ /* 0x000fe20000010000 */
[----:B------:R-:W-:-:S04]  /*3cf20*/  MOV R116, 0xffffffff ;  /* 0xffffffff00747802 */ /* 0x000fc80000000f00 */
[----:B------:R-:W-:-:S07]  /*3cf30*/  MOV R164, R163 ;  /* 0x000000a300a47202 */ /* 0x000fce0000000f00 */
[----:B------:R-:W-:Y:S05]  /*3cf40*/  WARPSYNC.COLLECTIVE R116, `(.L_x_41517) ;  /* 0x0000000074087348 */ /* 0x000fea0003c00000 */
[----:B------:R0:W1:Y:S02]  /*3cf50*/  SHFL.BFLY P6, R116, R164, R119, R117 ;  /* 0x0c000077a4747389 */ /* 0x00006400000c0075 */
[----:B01----:R-:W-:Y:S05]  /*3cf60*/  ENDCOLLECTIVE ;  /* 0x000000000000791b */ /* 0x003fea0003800000 */
.L_x_41517:
[----:B------:R-:W-:Y:S02]  /*3cf70*/  HFMA2 R119, -RZ, RZ, 0, 4.76837158203125e-07 ;  /* 0x00000008ff777431 */ /* 0x000fe400000001ff */
[----:B------:R-:W-:Y:S01]  /*3cf80*/  FADD.FTZ R163, R163, R116 ;  /* 0x00000074a3a37221 */ /* 0x000fe20000010000 */
[----:B------:R-:W-:-:S03]  /*3cf90*/  IMAD.MOV.U32 R116, RZ, RZ, -0x1 ;  /* 0xffffffffff747424 */ /* 0x000fc600078e00ff */
[----:B------:R-:W-:-:S07]  /*3cfa0*/  IMAD.MOV.U32 R164, RZ, RZ, R163 ;  /* 0x000000ffffa47224 */ /* 0x000fce00078e00a3 */
[----:B------:R-:W-:Y:S05]  /*3cfb0*/  WARPSYNC.COLLECTIVE R116, `(.L_x_41518) ;  /* 0x0000000074087348 */ /* 0x000fea0003c00000 */
[----:B------:R0:W1:Y:S02]  /*3cfc0*/  SHFL.BFLY P6, R116, R164, R119, R117 ;  /* 0x0c000077a4747389 */ /* 0x00006400000c0075 */
[----:B01----:R-:W-:Y:S05]  /*3cfd0*/  ENDCOLLECTIVE ;  /* 0x000000000000791b */ /* 0x003fea0003800000 */
.L_x_41518:
[----:B------:R-:W-:Y:S02]  /*3cfe0*/  IMAD.MOV.U32 R119, RZ, RZ, 0x10 ;  /* 0x00000010ff777424 */ /* 0x000fe400078e00ff */
[----:B------:R-:W-:Y:S01]  /*3cff0*/  FADD.FTZ R163, R163, R116 ;  /* 0x00000074a3a37221 */ /* 0x000fe20000010000 */
[----:B------:R-:W-:-:S04]  /*3d000*/  MOV R116, 0xffffffff ;  /* 0xffffffff00747802 */ /* 0x000fc80000000f00 */
[----:B------:R-:W-:-:S07]  /*3d010*/  MOV R164, R163 ;  /* 0x000000a300a47202 */ /* 0x000fce0000000f00 */
[----:B------:R-:W-:Y:S05]  /*3d020*/  WARPSYNC.COLLECTIVE R116, `(.L_x_41519) ;  /* 0x0000000074087348 */ /* 0x000fea0003c00000 */
[----:B------:R0:W1:Y:S02]  /*3d030*/  SHFL.BFLY P6, R116, R164, R119, R117 ;  /* 0x0c000077a4747389 */ /* 0x00006400000c0075 */
[----:B01----:R-:W-:Y:S05]  /*3d040*/  ENDCOLLECTIVE ;  /* 0x000000000000791b */ /* 0x003fea0003800000 */
.L_x_41519:
[----:B------:R-:W-:Y:S05]  /*3d050*/  BRA `(.L_x_41520) ;  /* 0xffffffdc00087947 */ /* 0x000fea000383ffff */
.L_x_41521:
        /* <DEDUP_REMOVED lines=10> */
.L_x_71514:


//--------------------- .text._ZN10layer_norm13ln_fwd_kernelINS_13Kernel_traitsIf6__halfS2_S2_fjLj2048ELj1ELj4ELj1ELj16ENS_18Kernel_traits_baseILj2048EfS2_S2_S2_fjLj128EEEEELb1ELb1ELb1ELb1EEEvNS_9FwdParamsE --------------------------
	.section	.text._ZN10layer_norm13ln_fwd_kernelINS_13Kernel_traitsIf6__halfS2_S2_fjLj2048ELj1ELj4ELj1ELj16ENS_18Kernel_traits_baseILj2048EfS2_S2_S2_fjLj128EEEEELb1ELb1ELb1ELb1EEEvNS_9FwdParamsE,"ax",@progbits
	.align	128
        .global         _ZN10layer_norm13ln_fwd_kernelINS_13Kernel_traitsIf6__halfS2_S2_fjLj2048ELj1ELj4ELj1ELj16ENS_18Kernel_traits_baseILj2048EfS2_S2_S2_fjLj128EEEEELb1ELb1ELb1ELb1EEEvNS_9FwdParamsE
        .type           _ZN10layer_norm13ln_fwd_kernelINS_13Kernel_traitsIf6__halfS2_S2_fjLj2048ELj1ELj4ELj1ELj16ENS_18Kernel_traits_baseILj2048EfS2_S2_S2_fjLj128EEEEELb1ELb1ELb1ELb1EEEvNS_9FwdParamsE,@function
        .size           _ZN10layer_norm13ln_fwd_kernelINS_13Kernel_traitsIf6__halfS2_S2_fjLj2048ELj1ELj4ELj1ELj16ENS_18Kernel_traits_baseILj2048EfS2_S2_S2_fjLj128EEEEELb1ELb1ELb1ELb1EEEvNS_9FwdParamsE,(.L_x_71515 - _ZN10layer_norm13ln_fwd_kernelINS_13Kernel_traitsIf6__halfS2_S2_fjLj2048ELj1ELj4ELj1ELj16ENS_18Kernel_traits_baseILj2048EfS2_S2_S2_fjLj128EEEEELb1ELb1ELb1ELb1EEEvNS_9FwdParamsE)
        .other          _ZN10layer_norm13ln_fwd_kernelINS_13Kernel_traitsIf6__halfS2_S2_fjLj2048ELj1ELj4ELj1ELj16ENS_18Kernel_traits_baseILj2048EfS2_S2_S2_fjLj128EEEEELb1ELb1ELb1ELb1EEEvNS_9FwdParamsE,@"STO_CUDA_ENTRY STV_DEFAULT"
_ZN10layer_norm13ln_fwd_kernelINS_13Kernel_traitsIf6__halfS2_S2_fjLj2048ELj1ELj4ELj1ELj16ENS_18Kernel_traits_baseILj2048EfS2_S2_S2_fjLj128EEEEELb1ELb1ELb1ELb1EEEvNS_9FwdParamsE:
.text._ZN10layer_norm13ln_fwd_kernelINS_13Kernel_traitsIf6__halfS2_S2_fjLj2048ELj1ELj4ELj1ELj16ENS_18Kernel_traits_baseILj2048EfS2_S2_S2_fjLj128EEEEELb1ELb1ELb1ELb1EEEvNS_9FwdParamsE:
        /* <DEDUP_REMOVED lines=116> */
.L_x_41522:
        /* <DEDUP_REMOVED lines=92> */
.L_x_41523:
        /* <DEDUP_REMOVED lines=82> */
.L_x_42455:
        /* <DEDUP_REMOVED lines=53> */
.L_x_41529:
        /* <DEDUP_REMOVED lines=13> */
.L_x_41531:
[----:B------:R-:W-:Y:S05]  /*1640*/  BSYNC.RECONVERGENT B2 ;  /* 0x0000000000027941 */ /* 0x000fea0003800200 */
.L_x_41530:
        /* <DEDUP_REMOVED lines=57> */
[----:B------:R-:W-:-:S07]  /*19e0*/  IMAD.MOV.U32 R15, RZ, RZ, RZ ;  /* 0x000000ffff0f7224 */ /* 0x000fce00078e00ff */
.L_x_41528:
[----:B------:R-:W-:Y:S05]  /*19f0*/  BSYNC.RECONVERGENT B1 ;  /* 0x0000000000017941 */ /* 0x000fea0003800200 */
.L_x_41527:
        /* <DEDUP_REMOVED lines=10> */
[----:B------:R-:W-:-:S07]  /*1aa0*/  FFMA.FTZ R145, R145, R108, R16 ;  /* 0x0000006c91917223 */ /* 0x000fce0000010010 */
.L_x_41526:
[----:B------:R-:W-:Y:S05]  /*1ab0*/  BSYNC.RECONVERGENT B0 ;  /* 0x0000000000007941 */ /* 0x000fea0003800200 */
.L_x_41525:
        /* <DEDUP_REMOVED lines=22> */
.L_x_41536:
        /* <DEDUP_REMOVED lines=13> */
.L_x_41538:
[----:B------:R-:W-:Y:S05]  /*1cf0*/  BSYNC.RECONVERGENT B2 ;  /* 0x0000000000027941 */ /* 0x000fea0003800200 */
.L_x_41537:
        /* <DEDUP_REMOVED lines=58> */
[----:B------:R-:W-:-:S07]  /*20a0*/  HFMA2 R17, -RZ, RZ, 0, 0 ;  /* 0x00000000ff117431 */ /* 0x000fce00000001ff */
.L_x_41535:
[----:B------:R-:W-:Y:S05]  /*20b0*/  BSYNC.RECONVERGENT B1 ;  /* 0x0000000000017941 */ /* 0x000fea0003800200 */
.L_x_41534:
        /* <DEDUP_REMOVED lines=11> */
.L_x_41533:
[----:B------:R-:W-:Y:S05]  /*2170*/  BSYNC.RECONVERGENT B0 ;  /* 0x0000000000007941 */ /* 0x000fea0003800200 */
.L_x_41532:
        /* <DEDUP_REMOVED lines=22> */
.L_x_41543:
        /* <DEDUP_REMOVED lines=13> */
.L_x_41545:
[----:B------:R-:W-:Y:S05]  /*23b0*/  BSYNC.RECONVERGENT B2 ;  /* 0x0000000000027941 */ /* 0x000fea0003800200 */
.L_x_41544:
        /* <DEDUP_REMOVED lines=57> */
[----:B------:R-:W-:Y:S01]  /*2750*/  LOP3.LUT R172, R172, UR16, R15, 0x96, !PT ;  /* 0x00000010acac7c12 */ /* 0x000fe2000f8e960f */
[----:B------:R-:W-:-:S07]  /*2760*/  IMAD.MOV.U32 R15, RZ, RZ, R14 ;  /* 0x000000ffff0f7224 */ /* 0x000fce00078e000e */
.L_x_41542:
[----:B------:R-:W-:Y:S05]  /*2770*/  BSYNC.RECONVERGENT B1 ;  /* 0x0000000000017941 */ /* 0x000fea0003800200 */
.L_x_41541:
        /* <DEDUP_REMOVED lines=11> */
.L_x_41540:
[----:B------:R-:W-:Y:S05]  /*2830*/  BSYNC.RECONVERGENT B0 ;  /* 0x0000000000007941 */ /* 0x000fea0003800200 */
.L_x_41539:
        /* <DEDUP_REMOVED lines=22> */
.L_x_41550:
        /* <DEDUP_REMOVED lines=13> */
.L_x_41552:
[----:B------:R-:W-:Y:S05]  /*2a70*/  BSYNC.RECONVERGENT B2 ;  /* 0x0000000000027941 */ /* 0x000fea0003800200 */
.L_x_41551:
        /* <DEDUP_REMOVED lines=60> */
.L_x_41549:
[----:B------:R-:W-:Y:S05]  /*2e40*/  BSYNC.RECONVERGENT B1 ;  /* 0x0000000000017941 */ /* 0x000fea0003800200 */
.L_x_41548:
        /* <DEDUP_REMOVED lines=11> */
.L_x_41547:
[----:B------:R-:W-:Y:S05]  /*2f00*/  BSYNC.RECONVERGENT B0 ;  /* 0x0000000000007941 */ /* 0x000fea0003800200 */
.L_x_41546:
        /* <DEDUP_REMOVED lines=22> */
.L_x_41557:
        /* <DEDUP_REMOVED lines=13> */
.L_x_41559:
[----:B------:R-:W-:Y:S05]  /*3140*/  BSYNC.RECONVERGENT B2 ;  /* 0x0000000000027941 */ /* 0x000fea0003800200 */
.L_x_41558:
        /* <DEDUP_REMOVED lines=60> */
.L_x_41556:
[----:B------:R-:W-:Y:S05]  /*3510*/  BSYNC.RECONVERGENT B1 ;  /* 0x0000000000017941 */ /* 0x000fea0003800200 */
.L_x_41555:
        /* <DEDUP_REMOVED lines=11> */
.L_x_41554:
[----:B------:R-:W-:Y:S05]  /*35d0*/  BSYNC.RECONVERGENT B0 ;  /* 0x0000000000007941 */ /* 0x000fea0003800200 */
.L_x_41553:
        /* <DEDUP_REMOVED lines=22> */
.L_x_41564:
        /* <DEDUP_REMOVED lines=13> */
.L_x_41566:
[----:B------:R-:W-:Y:S05]  /*3810*/  BSYNC.RECONVERGENT B2 ;  /* 0x0000000000027941 */ /* 0x000fea0003800200 */
.L_x_41565:
        /* <DEDUP_REMOVED lines=60> */
.L_x_41563:
[----:B------:R-:W-:Y:S05]  /*3be0*/  BSYNC.RECONVERGENT B1 ;  /* 0x0000000000017941 */ /* 0x000fea0003800200 */
.L_x_41562:
        /* <DEDUP_REMOVED lines=8> */
[----:B------:R-:W-:-:S05]  /*3c70*/  FSEL R150, R17, RZ, !P3 ;  /* 0x000000ff11967208 */ /* 0x000fca0005800000 */
[----:B------:R-:W-:Y:S01]  /*3c80*/  FFMA.FTZ R150, R150, R105, R11 ;  /* 0x0000006996967223 */ /* 0x000fe2000001000b */
[----:B------:R-:W-:-:S07]  /*3c90*/  SEL R11, RZ, 0x1, P3 ;  /* 0x00000001ff0b7807 */ /* 0x000fce0001800000 */
.L_x_41561:
[----:B------:R-:W-:Y:S05]  /*3ca0*/  BSYNC.RECONVERGENT B0 ;  /* 0x0000000000007941 */ /* 0x000fea0003800200 */
.L_x_41560:
        /* <DEDUP_REMOVED lines=22> */
.L_x_41571:
        /* <DEDUP_REMOVED lines=13> */
.L_x_41573:
[----:B------:R-:W-:Y:S05]  /*3ee0*/  BSYNC.RECONVERGENT B2 ;  /* 0x0000000000027941 */ /* 0x000fea0003800200 */
.L_x_41572:
        /* <DEDUP_REMOVED lines=60> */
.L_x_41570:
[----:B------:R-:W-:Y:S05]  /*42b0*/  BSYNC.RECONVERGENT B1 ;  /* 0x0000000000017941 */ /* 0x000fea0003800200 */
.L_x_41569:
        /* <DEDUP_REMOVED lines=10> */
[----:B------:R-:W-:-:S07]  /*4360*/  FFMA.FTZ R151, R17, R106, R18 ;  /* 0x0000006a11977223 */ /* 0x000fce0000010012 */
.L_x_41568:
[----:B------:R-:W-:Y:S05]  /*4370*/  BSYNC.RECONVERGENT B0 ;  /* 0x0000000000007941 */ /* 0x000fea0003800200 */
.L_x_41567:
        /* <DEDUP_REMOVED lines=22> */
.L_x_41578:
        /* <DEDUP_REMOVED lines=13> */
.L_x_41580:
[----:B------:R-:W-:Y:S05]  /*45b0*/  BSYNC.RECONVERGENT B2 ;  /* 0x0000000000027941 */ /* 0x000fea0003800200 */
.L_x_41579:
        /* <DEDUP_REMOVED lines=60> */
.L_x_41577:
[----:B------:R-:W-:Y:S05]  /*4980*/  BSYNC.RECONVERGENT B1 ;  /* 0x0000000000017941 */ /* 0x000fea0003800200 */
.L_x_41576:
[----:B------:R-:W-:Y:S01]  /*4990*/  HFMA2 R22, -RZ, RZ, 0.1171875, 0 ;  /* 0x2f800000ff167431 */ /* 0x000fe200000001ff */
[----:B------:R-:W-:-:S05]  /*49a0*/  I2FP.F32.U32 R21, R23 ;  /* 0x0000001700157245 */ /* 0x000fca0000201000 */
[----:B------:R-:W-:Y:S01]  /*49b0*/  FFMA.FTZ R21, R21, R22, 1.1641532182693481445e-10 ;  /* 0x2f00000015157423 */ /* 0x000fe20000010016 */
[----:B-----5:R-:W-:-:S04]  /*49c0*/  HADD2.F32 R22, -RZ, R47.H1_H1 ;  /* 0x3000002fff167230 */ /* 0x020fc80000004100 */
[----:B------:R-:W-:Y:S01]  /*49d0*/  FSETP.GTU.FTZ.AND P2, PT, R21, UR12, PT ;  /* 0x0000000c15007c0b */ /* 0x000fe2000bf5c000 */
[----:B------:R-:W-:Y:S01]  /*49e0*/  FMUL.FTZ R22, R22, UR9 ;  /* 0x0000000916167c20 */ /* 0x000fe20008410000 */
[----:B------:R-:W-:Y:S02]  /*49f0*/  HADD2.F32 R21, -RZ, R43.H1_H1 ;  /* 0x3000002bff157230 */ /* 0x000fe40000004100 */
[----:B------:R-:W-:Y:S01]  /*4a00*/  SEL R39, RZ, 0x1, P2 ;  /* 0x00000001ff277807 */ /* 0x000fe20001000000 */
[----:B------:R-:W-:-:S05]  /*4a10*/  FMUL.FTZ R22, R22, UR8 ;  /* 0x0000000816167c20 */ /* 0x000fca0008410000 */
[----:B------:R-:W-:-:S05]  /*4a20*/  FSEL R22, R22, RZ, !P2 ;  /* 0x000000ff16167208 */ /* 0x000fca0005000000 */
[----:B------:R-:W-:-:S07]  /*4a30*/  FFMA.FTZ R152, R22, R107, R21 ;  /* 0x0000006b16987223 */ /* 0x000fce0000010015 */
.L_x_41575:
[----:B------:R-:W-:Y:S05]  /*4a40*/  BSYNC.RECONVERGENT B0 ;  /* 0x0000000000007941 */ /* 0x000fea0003800200 */
.L_x_41574:
[----:B------:R-:W-:Y:S02]  /*4a50*/  F2FP.F16.F32.PACK_AB R21, RZ, R152 ;  /* 0x00000098ff15723e */ /* 0x000fe400000000ff */
[----:B------:R-:W-:Y:S02]  /*4a60*/  PRMT R14, R14, 0x5410, R20 ;  /* 0x000054100e0e7816 */ /* 0x000fe40000000014 */
[----:B------:R-:W-:Y:S02]  /*4a70*/  PRMT R13, R13, 0x5410, R19 ;  /* 0x000054100d0d7816 */ /* 0x000fe40000000013 */
[----:B------:R-:W-:Y:S02]  /*4a80*/  PRMT R12, R12, 0x5410, R16 ;  /* 0x000054100c0c7816 */ /* 0x000fe40000000010 */
[----:B------:R-:W-:Y:S01]  /*4a90*/  PRMT R15, R15, 0x5410, R21 ;  /* 0x000054100f0f7816 */ /* 0x000fe20000000015 */
[----:B------:R-:W-:Y:S06]  /*4aa0*/  BRA `(.L_x_41581) ;  /* 0x0000003400147947 */ /* 0x000fec0003800000 */
.L_x_41524:
        /* <DEDUP_REMOVED lines=21> */
.L_x_41586:
        /* <DEDUP_REMOVED lines=13> */
.L_x_41588:
[----:B------:R-:W-:Y:S05]  /*4cd0*/  BSYNC.RECONVERGENT B2 ;  /* 0x0000000000027941 */ /* 0x000fea0003800200 */
.L_x_41587:
        /* <DEDUP_REMOVED lines=59> */
.L_x_41585:
[----:B------:R-:W-:Y:S05]  /*5090*/  BSYNC.RECONVERGENT B1 ;  /* 0x0000000000017941 */ /* 0x000fea0003800200 */
.L_x_41584:
[----:B------:R-:W-:Y:S01]  /*50a0*/  I2FP.F32.U32 R6, R6 ;  /* 0x0000000600067245 */ /* 0x000fe20000201000 */
[----:B-----5:R-:W-:Y:S02]  /*50b0*/  HADD2.F32 R12, -RZ, R44.H0_H0 ;  /* 0x2000002cff0c7230 */ /* 0x020fe40000004100 */
[----:B------:R-:W-:-:S03]  /*50c0*/  IMAD.MOV.U32 R15, RZ, RZ, 0x2f800000 ;  /* 0x2f800000ff0f7424 */ /* 0x000fc600078e00ff */
[----:B------:R-:W-:Y:S01]  /*50d0*/  FMUL.FTZ R12, R12, UR9 ;  /* 0x000000090c0c7c20 */ /* 0x000fe20008410000 */
[----:B------:R-:W-:-:S03]  /*50e0*/  FFMA.FTZ R6, R6, R15, 1.1641532182693481445e-10 ;  /* 0x2f00000006067423 */ /* 0x000fc6000001000f */
[----:B------:R-:W-:Y:S02]  /*50f0*/  FMUL.FTZ R12, R12, UR8 ;  /* 0x000000080c0c7c20 */ /* 0x000fe40008410000 */
[----:B------:R-:W-:-:S04]  /*5100*/  FSETP.GTU.FTZ.AND P2, PT, R6, UR12, PT ;  /* 0x0000000c06007c0b */ /* 0x000fc8000bf5c000 */
[----:B------:R-:W-:Y:S02]  /*5110*/  FSEL R145, R12, RZ, !P2 ;  /* 0x000000ff0c917208 */ /* 0x000fe40005000000 */
[----:B------:R-:W-:-:S03]  /*5120*/  SEL R6, RZ, 0x1, P2 ;  /* 0x00000001ff067807 */ /* 0x000fc60001000000 */
[----:B------:R-:W-:-:S07]  /*5130*/  FMUL.FTZ R145, R145, R108 ;  /* 0x0000006c91917220 */ /* 0x000fce0000410000 */
.L_x_41583:
[----:B------:R-:W-:Y:S05]  /*5140*/  BSYNC.RECONVERGENT B0 ;  /* 0x0000000000007941 */ /* 0x000fea0003800200 */
.L_x_41582:
        /* <DEDUP_REMOVED lines=18> */
.L_x_41593:
        /* <DEDUP_REMOVED lines=13> */
.L_x_41595:
[----:B------:R-:W-:Y:S05]  /*5340*/  BSYNC.RECONVERGENT B2 ;  /* 0x0000000000027941 */ /* 0x000fea0003800200 */
.L_x_41594:
        /* <DEDUP_REMOVED lines=59> */
.L_x_41592:
[----:B------:R-:W-:Y:S05]  /*5700*/  BSYNC.RECONVERGENT B1 ;  /* 0x0000000000017941 */ /* 0x000fea0003800200 */
.L_x_41591:
        /* <DEDUP_REMOVED lines=8> */
[----:B------:R-:W-:-:S03]  /*5790*/  SEL R7, RZ, 0x1, P2 ;  /* 0x00000001ff077807 */ /* 0x000fc60001000000 */
[----:B------:R-:W-:-:S07]  /*57a0*/  FMUL.FTZ R146, R146, R109 ;  /* 0x0000006d92927220 */ /* 0x000fce0000410000 */
.L_x_41590:
[----:B------:R-:W-:Y:S05]  /*57b0*/  BSYNC.RECONVERGENT B0 ;  /* 0x0000000000007941 */ /* 0x000fea0003800200 */
.L_x_41589:
        /* <DEDUP_REMOVED lines=18> */
.L_x_41600:
        /* <DEDUP_REMOVED lines=13> */
.L_x_41602:
[----:B------:R-:W-:Y:S05]  /*59b0*/  BSYNC.RECONVERGENT B2 ;  /* 0x0000000000027941 */ /* 0x000fea0003800200 */
.L_x_41601:
        /* <DEDUP_REMOVED lines=59> */
.L_x_41599:
[----:B------:R-:W-:Y:S05]  /*5d70*/  BSYNC.RECONVERGENT B1 ;  /* 0x0000000000017941 */ /* 0x000fea0003800200 */
.L_x_41598:
        /* <DEDUP_REMOVED lines=10> */
.L_x_41597:
[----:B------:R-:W-:Y:S05]  /*5e20*/  BSYNC.RECONVERGENT B0 ;  /* 0x0000000000007941 */ /* 0x000fea0003800200 */
.L_x_41596:
        /* <DEDUP_REMOVED lines=18> */
.L_x_41607:
        /* <DEDUP_REMOVED lines=13> */
.L_x_41609:
[----:B------:R-:W-:Y:S05]  /*6020*/  BSYNC.RECONVERGENT B2 ;  /* 0x0000000000027941 */ /* 0x000fea0003800200 */
.L_x_41608:
        /* <DEDUP_REMOVED lines=60> */
.L_x_41606:
[----:B------:R-:W-:Y:S05]  /*63f0*/  BSYNC.RECONVERGENT B1 ;  /* 0x0000000000017941 */ /* 0x000fea0003800200 */
.L_x_41605:
        /* <DEDUP_REMOVED lines=10> */
.L_x_41604:
[----:B------:R-:W-:Y:S05]  /*64a0*/  BSYNC.RECONVERGENT B0 ;  /* 0x0000000000007941 */ /* 0x000fea0003800200 */
.L_x_41603:
        /* <DEDUP_REMOVED lines=18> */
.L_x_41614:
        /* <DEDUP_REMOVED lines=13> */
.L_x_41616:
[----:B------:R-:W-:Y:S05]  /*66a0*/  BSYNC.RECONVERGENT B2 ;  /* 0x0000000000027941 */ /* 0x000fea0003800200 */
.L_x_41615:
        /* <DEDUP_REMOVED lines=60> */
.L_x_41613:
[----:B------:R-:W-:Y:S05]  /*6a70*/  BSYNC.RECONVERGENT B1 ;  /* 0x0000000000017941 */ /* 0x000fea0003800200 */
.L_x_41612:
        /* <DEDUP_REMOVED lines=10> */
.L_x_41611:
[----:B------:R-:W-:Y:S05]  /*6b20*/  BSYNC.RECONVERGENT B0 ;  /* 0x0000000000007941 */ /* 0x000fea0003800200 */
.L_x_41610:
        /* <DEDUP_REMOVED lines=18> */
.L_x_41621:
        /* <DEDUP_REMOVED lines=13> */
.L_x_41623:
[----:B------:R-:W-:Y:S05]  /*6d20*/  BSYNC.RECONVERGENT B2 ;  /* 0x0000000000027941 */ /* 0x000fea0003800200 */
.L_x_41622:
        /* <DEDUP_REMOVED lines=60> */
.L_x_41620:
[----:B------:R-:W-:Y:S05]  /*70f0*/  BSYNC.RECONVERGENT B1 ;  /* 0x0000000000017941 */ /* 0x000fea0003800200 */
.L_x_41619:
        /* <DEDUP_REMOVED lines=10> */
.L_x_41618:
[----:B------:R-:W-:Y:S05]  /*71a0*/  BSYNC.RECONVERGENT B0 ;  /* 0x0000000000007941 */ /* 0x000fea0003800200 */
.L_x_41617:
        /* <DEDUP_REMOVED lines=18> */
.L_x_41628:
        /* <DEDUP_REMOVED lines=13> */
.L_x_41630:
[----:B------:R-:W-:Y:S05]  /*73a0*/  BSYNC.RECONVERGENT B2 ;  /* 0x0000000000027941 */ /* 0x000fea0003800200 */
.L_x_41629:
        /* <DEDUP_REMOVED lines=60> */
.L_x_41627:
[----:B------:R-:W-:Y:S05]  /*7770*/  BSYNC.RECONVERGENT B1 ;  /* 0x0000000000017941 */ /* 0x000fea0003800200 */
.L_x_41626:
[----:B------:R-:W-:Y:S01]  /*7780*/  HFMA2 R18, -RZ, RZ, 0.1171875, 0 ;  /* 0x2f800000ff127431 */ /* 0x000fe200000001ff */
[----:B------:R-:W-:-:S05]  /*7790*/  I2FP.F32.U32 R15, R15 ;  /* 0x0000000f000f7245 */ /* 0x000fca0000201000 */
[----:B------:R-:W-:Y:S01]  /*77a0*/  FFMA.FTZ R15, R15, R18, 1.1641532182693481445e-10 ;  /* 0x2f0000000f0f7423 */ /* 0x000fe20000010012 */
[----:B-----5:R-:W-:-:S04]  /*77b0*/  HADD2.F32 R18, -RZ, R47.H0_H0 ;  /* 0x2000002fff127230 */ /* 0x020fc80000004100 */
[----:B------:R-:W-:Y:S01]  /*77c0*/  FSETP.GTU.FTZ.AND P2, PT, R15, UR12, PT ;  /* 0x0000000c0f007c0b */ /* 0x000fe2000bf5c000 */
[----:B------:R-:W-:-:S03]  /*77d0*/  FMUL.FTZ R18, R18, UR9 ;  /* 0x0000000912127c20 */ /* 0x000fc60008410000 */
[----:B------:R-:W-:Y:S01]  /*77e0*/  SEL R174, RZ, 0x1, P2 ;  /* 0x00000001ffae7807 */ /* 0x000fe20001000000 */
[----:B------:R-:W-:-:S05]  /*77f0*/  FMUL.FTZ R18, R18, UR8 ;  /* 0x0000000812127c20 */ /* 0x000fca0008410000 */
[----:B------:R-:W-:-:S05]  /*7800*/  FSEL R151, R18, RZ, !P2 ;  /* 0x000000ff12977208 */ /* 0x000fca0005000000 */
[----:B------:R-:W-:-:S07]  /*7810*/  FMUL.FTZ R151, R151, R106 ;  /* 0x0000006a97977220 */ /* 0x000fce0000410000 */
.L_x_41625:
[----:B------:R-:W-:Y:S05]  /*7820*/  BSYNC.RECONVERGENT B0 ;  /* 0x0000000000007941 */ /* 0x000fea0003800200 */
.L_x_41624:
        /* <DEDUP_REMOVED lines=18> */
.L_x_41635:
        /* <DEDUP_REMOVED lines=13> */
.L_x_41637:
[----:B------:R-:W-:Y:S05]  /*7a20*/  BSYNC.RECONVERGENT B2 ;  /* 0x0000000000027941 */ /* 0x000fea0003800200 */
.L_x_41636:
        /* <DEDUP_REMOVED lines=60> */
.L_x_41634:
[----:B------:R-:W-:Y:S05]  /*7df0*/  BSYNC.RECONVERGENT B1 ;  /* 0x0000000000017941 */ /* 0x000fea0003800200 */
.L_x_41633:
[----:B------:R-:W-:Y:S01]  /*7e00*/  I2FP.F32.U32 R21, R23 ;  /* 0x0000001700157245 */ /* 0x000fe20000201000 */
[----:B------:R-:W-:-:S04]  /*7e10*/  IMAD.MOV.U32 R22, RZ, RZ, 0x2f800000 ;  /* 0x2f800000ff167424 */ /* 0x000fc800078e00ff */
[----:B------:R-:W-:Y:S01]  /*7e20*/  FFMA.FTZ R21, R21, R22, 1.1641532182693481445e-10 ;  /* 0x2f00000015157423 */ /* 0x000fe20000010016 */
[----:B-----5:R-:W-:-:S04]  /*7e30*/  HADD2.F32 R22, -RZ, R47.H1_H1 ;  /* 0x3000002fff167230 */ /* 0x020fc80000004100 */
[----:B------:R-:W-:Y:S01]  /*7e40*/  FSETP.GTU.FTZ.AND P2, PT, R21, UR12, PT ;  /* 0x0000000c15007c0b */ /* 0x000fe2000bf5c000 */
[----:B------:R-:W-:-:S03]  /*7e50*/  FMUL.FTZ R22, R22, UR9 ;  /* 0x0000000916167c20 */ /* 0x000fc60008410000 */
[----:B------:R-:W-:Y:S01]  /*7e60*/  SEL R39, RZ, 0x1, P2 ;  /* 0x00000001ff277807 */ /* 0x000fe20001000000 */
[----:B------:R-:W-:-:S05]  /*7e70*/  FMUL.FTZ R22, R22, UR8 ;  /* 0x0000000816167c20 */ /* 0x000fca0008410000 */
[----:B------:R-:W-:-:S05]  /*7e80*/  FSEL R152, R22, RZ, !P2 ;  /* 0x000000ff16987208 */ /* 0x000fca0005000000 */
[----:B------:R-:W-:-:S07]  /*7e90*/  FMUL.FTZ R152, R152, R107 ;  /* 0x0000006b98987220 */ /* 0x000fce0000410000 */
.L_x_41632:
[----:B------:R-:W-:Y:S05]  /*7ea0*/  BSYNC.RECONVERGENT B0 ;  /* 0x0000000000007941 */ /* 0x000fea0003800200 */
.L_x_41631:
[----:B------:R-:W-:Y:S02]  /*7eb0*/  F2FP.F16.F32.PACK_AB R21, RZ, R152 ;  /* 0x00000098ff15723e */ /* 0x000fe400000000ff */
[----:B------:R-:W-:Y:S02]  /*7ec0*/  PRMT R14, R14, 0x5410, R20 ;  /* 0x000054100e0e7816 */ /* 0x000fe40000000014 */
[----:B------:R-:W-:Y:S02]  /*7ed0*/  PRMT R13, R13, 0x5410, R19 ;  /* 0x000054100d0d7816 */ /* 0x000fe40000000013 */
[----:B------:R-:W-:Y:S02]  /*7ee0*/  PRMT R12, R12, 0x5410, R16 ;  /* 0x000054100c0c7816 */ /* 0x000fe40000000010 */
[----:B------:R-:W-:-:S07]  /*7ef0*/  PRMT R15, R15, 0x5410, R21 ;  /* 0x000054100f0f7816 */ /* 0x000fce0000000015 */
.L_x_41581:
[----:B------:R-:W0:Y:S01]  /*7f00*/  LDC.64 R178, c[0x0][0x3a8] ;  /* 0x0000ea00ffb27b82 */ /* 0x000e220000000a00 */
[----:B------:R-:W-:Y:S01]  /*7f10*/  @P1 IADD3 R19, PT, PT, R164, 0x20, RZ ;  /* 0x00000020a4131810 */ /* 0x000fe20007ffe0ff */
[C---:B------:R-:W-:Y:S01]  /*7f20*/  @P0 VIADD R27, R165.reuse, 0x20 ;  /* 0x00000020a51b0836 */ /* 0x040fe20000000000 */
        /* <DEDUP_REMOVED lines=28> */
.L_x_41639:
[----:B------:R-:W-:Y:S05]  /*80f0*/  BSYNC.RECONVERGENT B0 ;  /* 0x0000000000007941 */ /* 0x000fea0003800200 */
.L_x_41638:
[----:B-----5:R1:W5:Y:S04]  /*8100*/  @P1 LDG.E.128 R44, desc[UR6][R12.64] ;  /* 0x000000060c2c1981 */ /* 0x020368000c1e1d00 */
[----:B------:R1:W5:Y:S01]  /*8110*/  @P0 LDG.E.128 R40, desc[UR6][R14.64] ;  /* 0x000000060e280981 */ /* 0x000362000c1e1d00 */
[----:B------:R-:W-:Y:S05]  /*8120*/  @!P0 BRA `(.L_x_41640) ;  /* 0x0000003400b08947 */ /* 0x000fea0003800000 */
[----:B------:R-:W-:Y:S01]  /*8130*/  ISETP.GT.AND P2, PT, R163, RZ, PT ;  /* 0x000000ffa300720c */ /* 0x000fe20003f44270 */
[----:B------:R-:W-:-:S12]  /*8140*/  BSSY.RECONVERGENT B0, `(.L_x_41641) ;  /* 0x000006a000007945 */ /* 0x000fd80003800200 */
[----:B-----5:R-:W-:Y:S01]  /*8150*/  @!P2 HADD2.F32 R137, -RZ, R40.H0_H0 ;  /* 0x20000028ff89a230 */ /* 0x020fe20000004100 */
        /* <DEDUP_REMOVED lines=19> */
.L_x_41645:
        /* <DEDUP_REMOVED lines=13> */
.L_x_41647:
[----:B------:R-:W-:Y:S05]  /*8360*/  BSYNC.RECONVERGENT B2 ;  /* 0x0000000000027941 */ /* 0x000fea0003800200 */
.L_x_41646:
        /* <DEDUP_REMOVED lines=59> */
.L_x_41644:
[----:B------:R-:W-:Y:S05]  /*8720*/  BSYNC.RECONVERGENT B1 ;  /* 0x0000000000017941 */ /* 0x000fea0003800200 */
.L_x_41643:
[----:B------:R-:W-:Y:S01]  /*8730*/  HFMA2 R13, -RZ, RZ, 0.1171875, 0 ;  /* 0x2f800000ff0d7431 */ /* 0x000fe200000001ff */
[----:B------:R-:W-:Y:S01]  /*8740*/  I2FP.F32.U32 R6, R6 ;  /* 0x0000000600067245 */ /* 0x000fe20000201000 */
[----:B------:R-:W-:-:S05]  /*8750*/  HADD2.F32 R12, -RZ, R44.H0_H0 ;  /* 0x2000002cff0c7230 */ /* 0x000fca0000004100 */
[----:B------:R-:W-:Y:S01]  /*8760*/  FMUL.FTZ R12, R12, UR9 ;  /* 0x000000090c0c7c20 */ /* 0x000fe20008410000 */
[----:B------:R-:W-:-:S03]  /*8770*/  FFMA.FTZ R6, R6, R13, 1.1641532182693481445e-10 ;  /* 0x2f00000006067423 */ /* 0x000fc6000001000d */
[----:B------:R-:W-:Y:S02]  /*8780*/  FMUL.FTZ R12, R12, UR8 ;  /* 0x000000080c0c7c20 */ /* 0x000fe40008410000 */
[----:B------:R-:W-:Y:S01]  /*8790*/  FSETP.GTU.FTZ.AND P3, PT, R6, UR12, PT ;  /* 0x0000000c06007c0b */ /* 0x000fe2000bf7c000 */
[----:B------:R-:W-:-:S03]  /*87a0*/  HADD2.F32 R6, -RZ, R40.H0_H0 ;  /* 0x20000028ff067230 */ /* 0x000fc60000004100 */
[----:B------:R-:W-:-:S05]  /*87b0*/  FSEL R137, R12, RZ, !P3 ;  /* 0x000000ff0c897208 */ /* 0x000fca0005800000 */
[----:B------:R-:W-:Y:S01]  /*87c0*/  FFMA.FTZ R137, R137, R100, R6 ;  /* 0x0000006489897223 */ /* 0x000fe20000010006 */
[----:B------:R-:W-:-:S07]  /*87d0*/  SEL R6, RZ, 0x1, P3 ;  /* 0x00000001ff067807 */ /* 0x000fce0001800000 */
.L_x_41642:
[----:B------:R-:W-:Y:S05]  /*87e0*/  BSYNC.RECONVERGENT B0 ;  /* 0x0000000000007941 */ /* 0x000fea0003800200 */
.L_x_41641:
        /* <DEDUP_REMOVED lines=22> */
.L_x_41652:
        /* <DEDUP_REMOVED lines=13> */
.L_x_41654:
[----:B------:R-:W-:Y:S05]  /*8a20*/  BSYNC.RECONVERGENT B2 ;  /* 0x0000000000027941 */ /* 0x000fea0003800200 */
.L_x_41653:
        /* <DEDUP_REMOVED lines=60> */
.L_x_41651:
[----:B------:R-:W-:Y:S05]  /*8df0*/  BSYNC.RECONVERGENT B1 ;  /* 0x0000000000017941 */ /* 0x000fea0003800200 */
.L_x_41650:
[----:B------:R-:W-:Y:S01]  /*8e00*/  I2FP.F32.U32 R7, R7 ;  /* 0x0000000700077245 */ /* 0x000fe20000201000 */
[----:B------:R-:W-:-:S04]  /*8e10*/  IMAD.MOV.U32 R14, RZ, RZ, 0x2f800000 ;  /* 0x2f800000ff0e7424 */ /* 0x000fc800078e00ff */
[----:B------:R-:W-:Y:S01]  /*8e20*/  FFMA.FTZ R7, R7, R14, 1.1641532182693481445e-10 ;  /* 0x2f00000007077423 */ /* 0x000fe2000001000e */
[----:B------:R-:W-:-:S04]  /*8e30*/  HADD2.F32 R14, -RZ, R44.H1_H1 ;  /* 0x3000002cff0e7230 */ /* 0x000fc80000004100 */
[----:B------:R-:W-:Y:S01]  /*8e40*/  FSETP.GTU.FTZ.AND P3, PT, R7, UR12, PT ;  /* 0x0000000c07007c0b */ /* 0x000fe2000bf7c000 */
[----:B------:R-:W-:Y:S01]  /*8e50*/  FMUL.FTZ R14, R14, UR9 ;  /* 0x000000090e0e7c20 */ /* 0x000fe20008410000 */
[----:B------:R-:W-:-:S03]  /*8e60*/  HADD2.F32 R7, -RZ, R40.H1_H1 ;  /* 0x30000028ff077230 */ /* 0x000fc60000004100 */
[----:B------:R-:W-:-:S05]  /*8e70*/  FMUL.FTZ R14, R14, UR8 ;  /* 0x000000080e0e7c20 */ /* 0x000fca0008410000 */
[----:B------:R-:W-:-:S05]  /*8e80*/  FSEL R138, R14, RZ, !P3 ;  /* 0x000000ff0e8a7208 */ /* 0x000fca0005800000 */
[----:B------:R-:W-:Y:S01]  /*8e90*/  FFMA.FTZ R138, R138, R101, R7 ;  /* 0x000000658a8a7223 */ /* 0x000fe20000010007 */
[----:B------:R-:W-:-:S07]  /*8ea0*/  SEL R7, RZ, 0x1, P3 ;  /* 0x00000001ff077807 */ /* 0x000fce0001800000 */
.L_x_41649:
[----:B------:R-:W-:Y:S05]  /*8eb0*/  BSYNC.RECONVERGENT B0 ;  /* 0x0000000000007941 */ /* 0x000fea0003800200 */
.L_x_41648:
        /* <DEDUP_REMOVED lines=22> */
.L_x_41659:
        /* <DEDUP_REMOVED lines=12> */
.L_x_41661:
[----:B------:R-:W-:Y:S05]  /*90e0*/  BSYNC.RECONVERGENT B2 ;  /* 0x0000000000027941 */ /* 0x000fea0003800200 */
.L_x_41660:
[----:B------:R-:W-:Y:S01]  /*90f0*/  IMAD.WIDE.U32 R18, R3, -0x2daee0ad, RZ ;  /* 0xd2511f5303127825 */ /* 0x000fe200078e00ff */
[----:B------:R-:W-:-:S03]  /*9100*/  UIADD3 UR15, UPT, UPT, UR4, -0x61c88647, URZ ;  /* 0x9e3779b9040f7890 */ /* 0x000fc6000fffe0ff */
[----:B------:R-:W-:Y:S02]  /*9110*/  HFMA2 R16, -RZ, RZ, 0, 0 ;  /* 0x00000000ff107431 */ /* 0x000fe400000001ff */
        /* <DEDUP_REMOVED lines=58> */
.L_x_41658:
[----:B------:R-:W-:Y:S05]  /*94c0*/  BSYNC.RECONVERGENT B1 ;  /* 0x0000000000017941 */ /* 0x000fea0003800200 */
.L_x_41657:
[----:B------:R-:W-:Y:S01]  /*94d0*/  I2FP.F32.U32 R8, R8 ;  /* 0x0000000800087245 */ /* 0x000fe20000201000 */
[----:B------:R-:W-:-:S04]  /*94e0*/  IMAD.MOV.U32 R13, RZ, RZ, 0x2f800000 ;  /* 0x2f800000ff0d7424 */ /* 0x000fc800078e00ff */
[----:B------:R-:W-:Y:S01]  /*94f0*/  FFMA.FTZ R8, R8, R13, 1.1641532182693481445e-10 ;  /* 0x2f00000008087423 */ /* 0x000fe2000001000d */
[----:B------:R-:W-:-:S04]  /*9500*/  HADD2.F32 R13, -RZ, R45.H0_H0 ;  /* 0x2000002dff0d7230 */ /* 0x000fc80000004100 */
[----:B------:R-:W-:Y:S01]  /*9510*/  FSETP.GTU.FTZ.AND P3, PT, R8, UR12, PT ;  /* 0x0000000c08007c0b */ /* 0x000fe2000bf7c000 */
[----:B------:R-:W-:Y:S01]  /*9520*/  FMUL.FTZ R13, R13, UR9 ;  /* 0x000000090d0d7c20 */ /* 0x000fe20008410000 */
[----:B------:R-:W-:-:S03]  /*9530*/  HADD2.F32 R8, -RZ, R41.H0_H0 ;  /* 0x20000029ff087230 */ /* 0x000fc60000004100 */
[----:B------:R-:W-:-:S05]  /*9540*/  FMUL.FTZ R13, R13, UR8 ;  /* 0x000000080d0d7c20 */ /* 0x000fca0008410000 */
[----:B------:R-:W-:-:S05]  /*9550*/  FSEL R139, R13, RZ, !P3 ;  /* 0x000000ff0d8b7208 */ /* 0x000fca0005800000 */
[----:B------:R-:W-:Y:S01]  /*9560*/  FFMA.FTZ R139, R139, R102, R8 ;  /* 0x000000668b8b7223 */ /* 0x000fe20000010008 */
[----:B------:R-:W-:-:S07]  /*9570*/  SEL R8, RZ, 0x1, P3 ;  /* 0x00000001ff087807 */ /* 0x000fce0001800000 */
.L_x_41656:
[----:B------:R-:W-:Y:S05]  /*9580*/  BSYNC.RECONVERGENT B0 ;  /* 0x0000000000007941 */ /* 0x000fea0003800200 */
.L_x_41655:
        /* <DEDUP_REMOVED lines=22> */
.L_x_41666:
        /* <DEDUP_REMOVED lines=12> */
.L_x_41668:
[----:B------:R-:W-:Y:S05]  /*97b0*/  BSYNC.RECONVERGENT B2 ;  /* 0x0000000000027941 */ /* 0x000fea0003800200 */
.L_x_41667:
        /* <DEDUP_REMOVED lines=61> */
.L_x_41665:
[----:B------:R-:W-:Y:S05]  /*9b90*/  BSYNC.RECONVERGENT B1 ;  /* 0x0000000000017941 */ /* 0x000fea0003800200 */
.L_x_41664:
[----:B------:R-:W-:Y:S01]  /*9ba0*/  HFMA2 R16, -RZ, RZ, 0.1171875, 0 ;  /* 0x2f800000ff107431 */ /* 0x000fe200000001ff */
[----:B------:R-:W-:Y:S01]  /*9bb0*/  I2FP.F32.U32 R9, R9 ;  /* 0x0000000900097245 */ /* 0x000fe20000201000 */
[----:B------:R-:W-:-:S05]  /*9bc0*/  HADD2.F32 R15, -RZ, R45.H1_H1 ;  /* 0x3000002dff0f7230 */ /* 0x000fca0000004100 */
        /* <DEDUP_REMOVED lines=8> */
.L_x_41663:
[----:B------:R-:W-:Y:S05]  /*9c50*/  BSYNC.RECONVERGENT B0 ;  /* 0x0000000000007941 */ /* 0x000fea0003800200 */
.L_x_41662:
[----:B------:R-:W-:Y:S01]  /*9c60*/  BSSY.RECONVERGENT B0, `(.L_x_41669) ;  /* 0x000006c000007945 */ /* 0x000fe20003800200 */
[----:B------:R-:W-:Y:S01]  /*9c70*/  F2FP.F16.F32.PACK_AB R18, RZ, R140 ;  /* 0x0000008cff12723e */ /* 0x000fe200000000ff */
[----:B------:R-:W-:Y:S02]  /*9c80*/  @!P2 HADD2.F32 R141, -RZ, R42.H0_H0 ;  /* 0x2000002aff8da230 */ /* 0x000fe40000004100 */
[----:B------:R-:W-:Y:S02]  /*9c90*/  @!P2 IMAD.MOV.U32 R16, RZ, RZ, R14 ;  /* 0x000000ffff10a224 */ /* 0x000fe400078e000e */
        /* <DEDUP_REMOVED lines=18> */
.L_x_41673:
        /* <DEDUP_REMOVED lines=12> */
.L_x_41675:
[----:B------:R-:W-:Y:S05]  /*9e80*/  BSYNC.RECONVERGENT B2 ;  /* 0x0000000000027941 */ /* 0x000fea0003800200 */
.L_x_41674:
        /* <DEDUP_REMOVED lines=61> */
.L_x_41672:
[----:B------:R-:W-:Y:S05]  /*a260*/  BSYNC.RECONVERGENT B1 ;  /* 0x0000000000017941 */ /* 0x000fea0003800200 */
.L_x_41671:
[----:B------:R-:W-:Y:S01]  /*a270*/  I2FP.F32.U32 R10, R10 ;  /* 0x0000000a000a7245 */ /* 0x000fe20000201000 */
[----:B------:R-:W-:Y:S02]  /*a280*/  HADD2.F32 R14, -RZ, R46.H0_H0 ;  /* 0x2000002eff0e7230 */ /* 0x000fe40000004100 */
[----:B------:R-:W-:-:S03]  /*a290*/  IMAD.MOV.U32 R15, RZ, RZ, 0x2f800000 ;  /* 0x2f800000ff0f7424 */ /* 0x000fc600078e00ff */
        /* <DEDUP_REMOVED lines=8> */
.L_x_41670:
[----:B------:R-:W-:Y:S05]  /*a320*/  BSYNC.RECONVERGENT B0 ;  /* 0x0000000000007941 */ /* 0x000fea0003800200 */
.L_x_41669:
        /* <DEDUP_REMOVED lines=22> */
.L_x_41680:
        /* <DEDUP_REMOVED lines=12> */
.L_x_41682:
[----:B------:R-:W-:Y:S05]  /*a550*/  BSYNC.RECONVERGENT B2 ;  /* 0x0000000000027941 */ /* 0x000fea0003800200 */
.L_x_41681:
        /* <DEDUP_REMOVED lines=61> */
.L_x_41679:
[----:B------:R-:W-:Y:S05]  /*a930*/  BSYNC.RECONVERGENT B1 ;  /* 0x0000000000017941 */ /* 0x000fea0003800200 */
.L_x_41678:
        /* <DEDUP_REMOVED lines=11> */
.L_x_41677:
[----:B------:R-:W-:Y:S05]  /*a9f0*/  BSYNC.RECONVERGENT B0 ;  /* 0x0000000000007941 */ /* 0x000fea0003800200 */
.L_x_41676:
        /* <DEDUP_REMOVED lines=22> */
.L_x_41687:
        /* <DEDUP_REMOVED lines=12> */
.L_x_41689:
[----:B------:R-:W-:Y:S05]  /*ac20*/  BSYNC.RECONVERGENT B2 ;  /* 0x0000000000027941 */ /* 0x000fea0003800200 */
.L_x_41688:
        /* <DEDUP_REMOVED lines=60> */
.L_x_41686:
[----:B------:R-:W-:Y:S05]  /*aff0*/  BSYNC.RECONVERGENT B1 ;  /* 0x0000000000017941 */ /* 0x000fea0003800200 */
.L_x_41685:
[----:B------:R-:W-:Y:S01]  /*b000*/  I2FP.F32.U32 R15, R16 ;  /* 0x00000010000f7245 */ /* 0x000fe20000201000 */
[----:B------:R-:W-:-:S04]  /*b010*/  IMAD.MOV.U32 R16, RZ, RZ, 0x2f800000 ;  /* 0x2f800000ff107424 */ /* 0x000fc800078e00ff */
[----:B------:R-:W-:Y:S01]  /*b020*/  FFMA.FTZ R15, R15, R16, 1.1641532182693481445e-10 ;  /* 0x2f0000000f0f7423 */ /* 0x000fe20000010010 */
[----:B------:R-:W-:-:S04]  /*b030*/  HADD2.F32 R16, -RZ, R47.H0_H0 ;  /* 0x2000002fff107230 */ /* 0x000fc80000004100 */
[----:B------:R-:W-:Y:S01]  /*b040*/  FSETP.GTU.FTZ.AND P3, PT, R15, UR12, PT ;  /* 0x0000000c0f007c0b */ /* 0x000fe2000bf7c000 */
[----:B------:R-:W-:-:S03]  /*b050*/  FMUL.FTZ R16, R16, UR9 ;  /* 0x0000000910107c20 */ /* 0x000fc60008410000 */
[----:B------:R-:W-:Y:S01]  /*b060*/  SEL R174, RZ, 0x1, P3 ;  /* 0x00000001ffae7807 */ /* 0x000fe20001800000 */
[----:B------:R-:W-:-:S05]  /*b070*/  FMUL.FTZ R16, R16, UR8 ;  /* 0x0000000810107c20 */ /* 0x000fca0008410000 */
[----:B------:R-:W-:Y:S01]  /*b080*/  FSEL R143, R16, RZ, !P3 ;  /* 0x000000ff108f7208 */ /* 0x000fe20005800000 */
[----:B------:R-:W-:-:S05]  /*b090*/  HADD2.F32 R16, -RZ, R43.H0_H0 ;  /* 0x2000002bff107230 */ /* 0x000fca0000004100 */
[----:B------:R-:W-:-:S07]  /*b0a0*/  FFMA.FTZ R143, R143, R98, R16 ;  /* 0x000000628f8f7223 */ /* 0x000fce0000010010 */
.L_x_41684:
[----:B------:R-:W-:Y:S05]  /*b0b0*/  BSYNC.RECONVERGENT B0 ;  /* 0x0000000000007941 */ /* 0x000fea0003800200 */
.L_x_41683:
        /* <DEDUP_REMOVED lines=22> */
.L_x_41694:
        /* <DEDUP_REMOVED lines=12> */
.L_x_41696:
[----:B------:R-:W-:Y:S05]  /*b2e0*/  BSYNC.RECONVERGENT B2 ;  /* 0x0000000000027941 */ /* 0x000fea0003800200 */
.L_x_41695:
        /* <DEDUP_REMOVED lines=61> */
.L_x_41693:
[----:B------:R-:W-:Y:S05]  /*b6c0*/  BSYNC.RECONVERGENT B1 ;  /* 0x0000000000017941 */ /* 0x000fea0003800200 */
.L_x_41692:
[----:B------:R-:W-:Y:S01]  /*b6d0*/  I2FP.F32.U32 R20, R23 ;  /* 0x0000001700147245 */ /* 0x000fe20000201000 */
[----:B------:R-:W-:Y:S02]  /*b6e0*/  HADD2.F32 R22, -RZ, R47.H1_H1 ;  /* 0x3000002fff167230 */ /* 0x000fe40000004100 */
        /* <DEDUP_REMOVED lines=8> */
[----:B------:R-:W-:-:S07]  /*b770*/  FFMA.FTZ R144, R144, R99, R23 ;  /* 0x0000006390907223 */ /* 0x000fce0000010017 */
.L_x_41691:
[----:B------:R-:W-:Y:S05]  /*b780*/  BSYNC.RECONVERGENT B0 ;  /* 0x0000000000007941 */ /* 0x000fea0003800200 */
.L_x_41690:
[----:B------:R-:W-:Y:S02]  /*b790*/  F2FP.F16.F32.PACK_AB R20, RZ, R144 ;  /* 0x00000090ff14723e */ /* 0x000fe400000000ff */
[----:B------:R-:W-:Y:S02]  /*b7a0*/  PRMT R14, R14, 0x5410, R19 ;  /* 0x000054100e0e7816 */ /* 0x000fe40000000013 */
[----:B------:R-:W-:Y:S02]  /*b7b0*/  PRMT R13, R13, 0x5410, R18 ;  /* 0x000054100d0d7816 */ /* 0x000fe40000000012 */
[----:B------:R-:W-:Y:S02]  /*b7c0*/  PRMT R12, R12, 0x5410, R17 ;  /* 0x000054100c0c7816 */ /* 0x000fe40000000011 */
[----:B------:R-:W-:Y:S01]  /*b7d0*/  PRMT R15, R15, 0x5410, R20 ;  /* 0x000054100f0f7816 */ /* 0x000fe20000000014 */
[----:B------:R-:W-:Y:S06]  /*b7e0*/  BRA `(.L_x_41697) ;  /* 0x0000003400207947 */ /* 0x000fec0003800000 */
.L_x_41640:
[----:B------:R-:W-:Y:S01]  /*b7f0*/  BSSY.RECONVERGENT B0, `(.L_x_41698) ;  /* 0x000006a000007945 */ /* 0x000fe20003800200 */
[----:B------:R-:W-:Y:S01]  /*b800*/  IMAD.MOV.U32 R137, RZ, RZ, RZ ;  /* 0x000000ffff897224 */ /* 0x000fe200078e00ff */
[----:B------:R-:W-:Y:S01]  /*b810*/  MOV R16, R17 ;  /* 0x0000001100107202 */ /* 0x000fe20000000f00 */
[----:B-1----:R-:W-:Y:S01]  /*b820*/  IMAD.MOV.U32 R14, RZ, RZ, R18 ;  /* 0x000000ffff0e7224 */ /* 0x002fe200078e0012 */
        /* <DEDUP_REMOVED lines=17> */
.L_x_41702:
        /* <DEDUP_REMOVED lines=13> */
.L_x_41704:
[----:B------:R-:W-:Y:S05]  /*ba10*/  BSYNC.RECONVERGENT B2 ;  /* 0x0000000000027941 */ /* 0x000fea0003800200 */
.L_x_41703:
        /* <DEDUP_REMOVED lines=60> */
.L_x_41701:
[----:B------:R-:W-:Y:S05]  /*bde0*/  BSYNC.RECONVERGENT B1 ;  /* 0x0000000000017941 */ /* 0x000fea0003800200 */
.L_x_41700:
        /* <DEDUP_REMOVED lines=10> */
.L_x_41699:
[----:B------:R-:W-:Y:S05]  /*be90*/  BSYNC.RECONVERGENT B0 ;  /* 0x0000000000007941 */ /* 0x000fea0003800200 */
.L_x_41698:
        /* <DEDUP_REMOVED lines=18> */
.L_x_41709:
        /* <DEDUP_REMOVED lines=13> */
.L_x_41711:
[----:B------:R-:W-:Y:S05]  /*c090*/  BSYNC.RECONVERGENT B2 ;  /* 0x0000000000027941 */ /* 0x000fea0003800200 */
.L_x_41710:
        /* <DEDUP_REMOVED lines=60> */
.L_x_41708:
[----:B------:R-:W-:Y:S05]  /*c460*/  BSYNC.RECONVERGENT B1 ;  /* 0x0000000000017941 */ /* 0x000fea0003800200 */
.L_x_41707:
        /* <DEDUP_REMOVED lines=10> */
.L_x_41706:
[----:B------:R-:W-:Y:S05]  /*c510*/  BSYNC.RECONVERGENT B0 ;  /* 0x0000000000007941 */ /* 0x000fea0003800200 */
.L_x_41705:
        /* <DEDUP_REMOVED lines=18> */
.L_x_41716:
        /* <DEDUP_REMOVED lines=12> */
.L_x_41718:
[----:B------:R-:W-:Y:S05]  /*c700*/  BSYNC.RECONVERGENT B2 ;  /* 0x0000000000027941 */ /* 0x000fea0003800200 */
.L_x_41717:
        /* <DEDUP_REMOVED lines=61> */
.L_x_41715:
[----:B------:R-:W-:Y:S05]  /*cae0*/  BSYNC.RECONVERGENT B1 ;  /* 0x0000000000017941 */ /* 0x000fea0003800200 */
.L_x_41714:
[----:B------:R-:W-:Y:S01]  /*caf0*/  I2FP.F32.U32 R8, R8 ;  /* 0x0000000800087245 */ /* 0x000fe20000201000 */
[----:B------:R-:W-:-:S04]  /*cb00*/  IMAD.MOV.U32 R13, RZ, RZ, 0x2f800000 ;  /* 0x2f800000ff0d7424 */ /* 0x000fc800078e00ff */
        /* <DEDUP_REMOVED lines=8> */
.L_x_41713:
[----:B------:R-:W-:Y:S05]  /*cb90*/  BSYNC.RECONVERGENT B0 ;  /* 0x0000000000007941 */ /* 0x000fea0003800200 */
.L_x_41712:
        /* <DEDUP_REMOVED lines=18> */
.L_x_41723:
        /* <DEDUP_REMOVED lines=12> */
.L_x_41725:
[----:B------:R-:W-:Y:S05]  /*cd80*/  BSYNC.RECONVERGENT B2 ;  /* 0x0000000000027941 */ /* 0x000fea0003800200 */
.L_x_41724:
        /* <DEDUP_REMOVED lines=59> */
[----:B------:R-:W-:Y:S02]  /*d140*/  IMAD.MOV.U32 R16, RZ, RZ, R14 ;  /* 0x000000ffff107224 */ /* 0x000fe400078e000e */
[----:B------:R-:W-:-:S07]  /*d150*/  HFMA2 R14, -RZ, RZ, 0, 0 ;  /* 0x00000000ff0e7431 */ /* 0x000fce00000001ff */
.L_x_41722:
[----:B------:R-:W-:Y:S05]  /*d160*/  BSYNC.RECONVERGENT B1 ;  /* 0x0000000000017941 */ /* 0x000fea0003800200 */
.L_x_41721:
        /* <DEDUP_REMOVED lines=10> */
.L_x_41720:
[----:B------:R-:W-:Y:S05]  /*d210*/  BSYNC.RECONVERGENT B0 ;  /* 0x0000000000007941 */ /* 0x000fea0003800200 */
.L_x_41719:
        /* <DEDUP_REMOVED lines=18> */
.L_x_41730:
        /* <DEDUP_REMOVED lines=12> */
.L_x_41732:
[----:B------:R-:W-:Y:S05]  /*d400*/  BSYNC.RECONVERGENT B2 ;  /* 0x0000000000027941 */ /* 0x000fea0003800200 */
.L_x_41731:
        /* <DEDUP_REMOVED lines=61> */
.L_x_41729:
[----:B------:R-:W-:Y:S05]  /*d7e0*/  BSYNC.RECONVERGENT B1 ;  /* 0x0000000000017941 */ /* 0x000fea0003800200 */
.L_x_41728:
        /* <DEDUP_REMOVED lines=8> */
[----:B------:R-:W-:-:S03]  /*d870*/  SEL R10, RZ, 0x1, P2 ;  /* 0x00000001ff0a7807 */ /* 0x000fc60001000000 */
[----:B------:R-:W-:-:S07]  /*d880*/  FMUL.FTZ R141, R141, R96 ;  /* 0x000000608d8d7220 */ /* 0x000fce0000410000 */
.L_x_41727:
[----:B------:R-:W-:Y:S05]  /*d890*/  BSYNC.RECONVERGENT B0 ;  /* 0x0000000000007941 */ /* 0x000fea0003800200 */
.L_x_41726:
[----:B------:R-:W-:Y:S01]  /*d8a0*/  BSSY.RECONVERGENT B0, `(.L_x_41733) ;  /* 0x0000067000007945 */ /* 0x000fe20003800200 */
[----:B------:R-:W-:Y:S01]  /*d8b0*/  F2FP.F16.F32.PACK_AB R14, RZ, R141 ;  /* 0x0000008dff0e723e */ /* 0x000fe200000000ff */
[----:B------:R-:W-:Y:S02]  /*d8c0*/  IMAD.MOV.U32 R142, RZ, RZ, RZ ;  /* 0x000000ffff8e7224 */ /* 0x000fe400078e00ff */
[----:B0-----:R-:W-:Y:S01]  /*d8d0*/  IMAD.MOV.U32 R21, RZ, RZ, R15 ;  /* 0x000000ffff157224 */ /* 0x001fe200078e000f */
        /* <DEDUP_REMOVED lines=14> */
.L_x_41737:
        /* <DEDUP_REMOVED lines=12> */
.L_x_41739:
[----:B------:R-:W-:Y:S05]  /*da80*/  BSYNC.RECONVERGENT B2 ;  /* 0x0000000000027941 */ /* 0x000fea0003800200 */
.L_x_41738:
        /* <DEDUP_REMOVED lines=61> */
.L_x_41736:
[----:B------:R-:W-:Y:S05]  /*de60*/  BSYNC.RECONVERGENT B1 ;  /* 0x0000000000017941 */ /* 0x000fea0003800200 */
.L_x_41735:
        /* <DEDUP_REMOVED lines=10> */
.L_x_41734:
[----:B------:R-:W-:Y:S05]  /*df10*/  BSYNC.RECONVERGENT B0 ;  /* 0x0000000000007941 */ /* 0x000fea0003800200 */
.L_x_41733:
        /* <DEDUP_REMOVED lines=18> */
.L_x_41744:
        /* <DEDUP_REMOVED lines=12> */
.L_x_41746:
[----:B------:R-:W-:Y:S05]  /*e100*/  BSYNC.RECONVERGENT B2 ;  /* 0x0000000000027941 */ /* 0x000fea0003800200 */
.L_x_41745:
        /* <DEDUP_REMOVED lines=61> */
.L_x_41743:
[----:B------:R-:W-:Y:S05]  /*e4e0*/  BSYNC.RECONVERGENT B1 ;  /* 0x0000000000017941 */ /* 0x000fea0003800200 */
.L_x_41742:
        /* <DEDUP_REMOVED lines=10> */
.L_x_41741:
[----:B------:R-:W-:Y:S05]  /*e590*/  BSYNC.RECONVERGENT B0 ;  /* 0x0000000000007941 */ /* 0x000fea0003800200 */
.L_x_41740:
        /* <DEDUP_REMOVED lines=18> */
.L_x_41751:
        /* <DEDUP_REMOVED lines=12> */
.L_x_41753:
[----:B------:R-:W-:Y:S05]  /*e780*/  BSYNC.RECONVERGENT B2 ;  /* 0x0000000000027941 */ /* 0x000fea0003800200 */
.L_x_41752:
        /* <DEDUP_REMOVED lines=61> */
.L_x_41750:
[----:B------:R-:W-:Y:S05]  /*eb60*/  BSYNC.RECONVERGENT B1 ;  /* 0x0000000000017941 */ /* 0x000fea0003800200 */
.L_x_41749:
        /* <DEDUP_REMOVED lines=10> */
.L_x_41748:
[----:B------:R-:W-:Y:S05]  /*ec10*/  BSYNC.RECONVERGENT B0 ;  /* 0x0000000000007941 */ /* 0x000fea0003800200 */
.L_x_41747:
[----:B------:R-:W-:Y:S02]  /*ec20*/  F2FP.F16.F32.PACK_AB R20, RZ, R144 ;  /* 0x00000090ff14723e */ /* 0x000fe400000000ff */
[----:B------:R-:W-:Y:S02]  /*ec30*/  PRMT R14, R14, 0x5410, R19 ;  /* 0x000054100e0e7816 */ /* 0x000fe40000000013 */
[----:B------:R-:W-:Y:S02]  /*ec40*/  PRMT R13, R13, 0x5410, R18 ;  /* 0x000054100d0d7816 */ /* 0x000fe40000000012 */
[----:B------:R-:W-:Y:S02]  /*ec50*/  PRMT R12, R12, 0x5410, R17 ;  /* 0x000054100c0c7816 */ /* 0x000fe40000000011 */
[----:B------:R-:W-:-:S07]  /*ec60*/  PRMT R15, R15, 0x5410, R20 ;  /* 0x000054100f0f7816 */ /* 0x000fce0000000014 */
.L_x_41697:
[----:B------:R-:W-:Y:S01]  /*ec70*/  VIADD R18, R165, 0x20 ;  /* 0x00000020a5127836 */ /* 0x000fe20000000000 */
[----:B------:R-:W-:Y:S03]  /*ec80*/  BSSY.RECONVERGENT B0, `(.L_x_41754) ;  /* 0x0000019000007945 */ /* 0x000fe60003800200 */
[----:B------:R-:W-:-:S05]  /*ec90*/  IMAD.WIDE.U32 R18, R18, 0x10, R178 ;  /* 0x0000001012127825 */ /* 0x000fca00078e00b2 */
        /* <DEDUP_REMOVED lines=23> */
.L_x_41755:
[----:B------:R-:W-:Y:S05]  /*ee10*/  BSYNC.RECONVERGENT B0 ;  /* 0x0000000000007941 */ /* 0x000fea0003800200 */
.L_x_41754:
        /* <DEDUP_REMOVED lines=31> */
.L_x_41761:
        /* <DEDUP_REMOVED lines=12> */
.L_x_41763:
[----:B------:R-:W-:Y:S05]  /*f0d0*/  BSYNC.RECONVERGENT B2 ;  /* 0x0000000000027941 */ /* 0x000fea0003800200 */
.L_x_41762:
        /* <DEDUP_REMOVED lines=59> */
[----:B------:R-:W-:-:S07]  /*f490*/  LOP3.LUT R172, R12, UR15, R15, 0x96, !PT ;  /* 0x0000000f0cac7c12 */ /* 0x000fce000f8e960f */
.L_x_41760:
[----:B------:R-:W-:Y:S05]  /*f4a0*/  BSYNC.RECONVERGENT B1 ;  /* 0x0000000000017941 */ /* 0x000fea0003800200 */
.L_x_41759:
[----:B------:R-:W-:Y:S01]  /*f4b0*/  HFMA2 R13, -RZ, RZ, 0.1171875, 0 ;  /* 0x2f800000ff0d7431 */ /* 0x000fe200000001ff */
[----:B------:R-:W-:Y:S01]  /*f4c0*/  I2FP.F32.U32 R6, R6 ;  /* 0x0000000600067245 */ /* 0x000fe20000201000 */
[----:B------:R-:W-:Y:S02]  /*f4d0*/  HADD2.F32 R12, -RZ, R44.H0_H0 ;  /* 0x2000002cff0c7230 */ /* 0x000fe40000004100 */
        /* <DEDUP_REMOVED lines=8> */
.L_x_41758:
[----:B------:R-:W-:Y:S05]  /*f560*/  BSYNC.RECONVERGENT B0 ;  /* 0x0000000000007941 */ /* 0x000fea0003800200 */
.L_x_41757:
        /* <DEDUP_REMOVED lines=22> */
.L_x_41768:
        /* <DEDUP_REMOVED lines=12> */
.L_x_41770:
[----:B------:R-:W-:Y:S05]  /*f790*/  BSYNC.RECONVERGENT B2 ;  /* 0x0000000000027941 */ /* 0x000fea0003800200 */
.L_x_41769:
        /* <DEDUP_REMOVED lines=61> */
.L_x_41767:
[----:B------:R-:W-:Y:S05]  /*fb70*/  BSYNC.RECONVERGENT B1 ;  /* 0x0000000000017941 */ /* 0x000fea0003800200 */
.L_x_41766:
[----:B------:R-:W-:Y:S01]  /*fb80*/  I2FP.F32.U32 R7, R7 ;  /* 0x0000000700077245 */ /* 0x000fe20000201000 */
[----:B------:R-:W-:Y:S02]  /*fb90*/  IMAD.MOV.U32 R14, RZ, RZ, 0x2f800000 ;  /* 0x2f800000ff0e7424 */ /* 0x000fe400078e00ff */
[----:B------:R-:W-:Y:S02]  /*fba0*/  HADD2.F32 R21, -RZ, R40.H1_H1 ;  /* 0x30000028ff157230 */ /* 0x000fe40000004100 */
[----:B------:R-:W-:Y:S01]  /*fbb0*/  FFMA.FTZ R7, R7, R14, 1.1641532182693481445e-10 ;  /* 0x2f00000007077423 */ /* 0x000fe2000001000e */
[----:B------:R-:W-:-:S04]  /*fbc0*/  HADD2.F32 R14, -RZ, R44.H1_H1 ;  /* 0x3000002cff0e7230 */ /* 0x000fc80000004100 */
[----:B------:R-:W-:Y:S01]  /*fbd0*/  FSETP.GTU.FTZ.AND P3, PT, R7, UR12, PT ;  /* 0x0000000c07007c0b */ /* 0x000fe2000bf7c000 */
[----:B------:R-:W-:-:S03]  /*fbe0*/  FMUL.FTZ R14, R14, UR9 ;  /* 0x000000090e0e7c20 */ /* 0x000fc60008410000 */
[----:B------:R-:W-:Y:S01]  /*fbf0*/  SEL R7, RZ, 0x1, P3 ;  /* 0x00000001ff077807 */ /* 0x000fe20001800000 */
[----:B------:R-:W-:-:S05]  /*fc00*/  FMUL.FTZ R14, R14, UR8 ;  /* 0x000000080e0e7c20 */ /* 0x000fca0008410000 */
[----:B------:R-:W-:-:S05]  /*fc10*/  FSEL R14, R14, RZ, !P3 ;  /* 0x000000ff0e0e7208 */ /* 0x000fca0005800000 */
[----:B------:R-:W-:-:S07]  /*fc20*/  FFMA.FTZ R21, R14, R93, R21 ;  /* 0x0000005d0e157223 */ /* 0x000fce0000010015 */
.L_x_41765:
[----:B------:R-:W-:Y:S05]  /*fc30*/  BSYNC.RECONVERGENT B0 ;  /* 0x0000000000007941 */ /* 0x000fea0003800200 */
.L_x_41764:
        /* <DEDUP_REMOVED lines=22> */
.L_x_41775:
        /* <DEDUP_REMOVED lines=12> */
.L_x_41777:
[----:B------:R-:W-:Y:S05]  /*fe60*/  BSYNC.RECONVERGENT B2 ;  /* 0x0000000000027941 */ /* 0x000fea0003800200 */
.L_x_41776:
        /* <DEDUP_REMOVED lines=57> */
[----:B------:R-:W-:-:S05]  /*10200*/  IMAD.WIDE.U32 R18, R19, -0x326172a9, RZ ;  /* 0xcd9e8d5713127825 */ /* 0x000fca00078e00ff */
[----:B------:R-:W-:Y:S02]  /*10210*/  LOP3.LUT R173, R22, UR15, R19, 0x96, !PT ;  /* 0x0000000f16ad7c12 */ /* 0x000fe4000f8e9613 */
[----:B------:R-:W-:-:S07]  /*10220*/  MOV R180, R18 ;  /* 0x0000001200b47202 */ /* 0x000fce0000000f00 */
.L_x_41774:
[----:B------:R-:W-:Y:S05]  /*10230*/  BSYNC.RECONVERGENT B1 ;  /* 0x0000000000017941 */ /* 0x000fea0003800200 */
.L_x_41773:
[----:B------:R-:W-:Y:S01]  /*10240*/  HFMA2 R13, -RZ, RZ, 0.1171875, 0 ;  /* 0x2f800000ff0d7431 */ /* 0x000fe200000001ff */
[----:B------:R-:W-:Y:S01]  /*10250*/  I2FP.F32.U32 R8, R8 ;  /* 0x0000000800087245 */ /* 0x000fe20000201000 */
[----:B------:R-:W-:-:S04]  /*10260*/  HADD2.F32 R22, -RZ, R41.H0_H0 ;  /* 0x20000029ff167230 */ /* 0x000fc80000004100 */
[----:B------:R-:W-:Y:S01]  /*10270*/  FFMA.FTZ R8, R8, R13, 1.1641532182693481445e-10 ;  /* 0x2f00000008087423 */ /* 0x000fe2000001000d */
[----:B------:R-:W-:-:S04]  /*10280*/  HADD2.F32 R13, -RZ, R45.H0_H0 ;  /* 0x2000002dff0d7230 */ /* 0x000fc80000004100 */
[----:B------:R-:W-:Y:S01]  /*10290*/  FSETP.GTU.FTZ.AND P3, PT, R8, UR12, PT ;  /* 0x0000000c08007c0b */ /* 0x000fe2000bf7c000 */
[----:B------:R-:W-:-:S03]  /*102a0*/  FMUL.FTZ R13, R13, UR9 ;  /* 0x000000090d0d7c20 */ /* 0x000fc60008410000 */
[----:B------:R-:W-:Y:S01]  /*102b0*/  SEL R8, RZ, 0x1, P3 ;  /* 0x00000001ff087807 */ /* 0x000fe20001800000 */
[----:B------:R-:W-:-:S05]  /*102c0*/  FMUL.FTZ R13, R13, UR8 ;  /* 0x000000080d0d7c20 */ /* 0x000fca0008410000 */
[----:B------:R-:W-:-:S05]  /*102d0*/  FSEL R13, R13, RZ, !P3 ;  /* 0x000000ff0d0d7208 */ /* 0x000fca0005800000 */
[----:B------:R-:W-:-:S07]  /*102e0*/  FFMA.FTZ R22, R13, R94, R22 ;  /* 0x0000005e0d167223 */ /* 0x000fce0000010016 */
.L_x_41772:
[----:B------:R-:W-:Y:S05]  /*102f0*/  BSYNC.RECONVERGENT B0 ;  /* 0x0000000000007941 */ /* 0x000fea0003800200 */
.L_x_41771:
        /* <DEDUP_REMOVED lines=22> */
.L_x_41782:
        /* <DEDUP_REMOVED lines=12> */
.L_x_41784:
[----:B------:R-:W-:Y:S05]  /*10520*/  BSYNC.RECONVERGENT B2 ;  /* 0x0000000000027941 */ /* 0x000fea0003800200 */
.L_x_41783:
        /* <DEDUP_REMOVED lines=60> */
[----:B------:R-:W-:-:S07]  /*108f0*/  LOP3.LUT R173, R24, UR15, R19, 0x96, !PT ;  /* 0x0000000f18ad7c12 */ /* 0x000fce000f8e9613 */
.L_x_41781:
[----:B------:R-:W-:Y:S05]  /*10900*/  BSYNC.RECONVERGENT B1 ;  /* 0x0000000000017941 */ /* 0x000fea0003800200 */
.L_x_41780:
[----:B------:R-:W-:Y:S01]  /*10910*/  I2FP.F32.U32 R9, R9 ;  /* 0x0000000900097245 */ /* 0x000fe20000201000 */
[----:B------:R-:W-:-:S04]  /*10920*/  IMAD.MOV.U32 R14, RZ, RZ, 0x2f800000 ;  /* 0x2f800000ff0e7424 */ /* 0x000fc800078e00ff */
[----:B------:R-:W-:-:S05]  /*10930*/  FFMA.FTZ R9, R9, R14, 1.1641532182693481445e-10 ;  /* 0x2f00000009097423 */ /* 0x000fca000001000e */
[----:B------:R-:W-:Y:S01]  /*10940*/  FSETP.GTU.FTZ.AND P3, PT, R9, UR12, PT ;  /* 0x0000000c09007c0b */ /* 0x000fe2000bf7c000 */
[----:B------:R-:W-:-:S05]  /*10950*/  HADD2.F32 R9, -RZ, R45.H1_H1 ;  /* 0x3000002dff097230 */ /* 0x000fca0000004100 */
[----:B------:R-:W-:-:S04]  /*10960*/  FMUL.FTZ R9, R9, UR9 ;  /* 0x0000000909097c20 */ /* 0x000fc80008410000 */
[----:B------:R-:W-:-:S05]  /*10970*/  FMUL.FTZ R9, R9, UR8 ;  /* 0x0000000809097c20 */ /* 0x000fca0008410000 */
[----:B------:R-:W-:Y:S01]  /*10980*/  FSEL R132, R9, RZ, !P3 ;  /* 0x000000ff09847208 */ /* 0x000fe20005800000 */
[----:B------:R-:W-:-:S05]  /*10990*/  HADD2.F32 R9, -RZ, R41.H1_H1 ;  /* 0x30000029ff097230 */ /* 0x000fca0000004100 */
[----:B------:R-:W-:Y:S01]  /*109a0*/  FFMA.FTZ R132, R132, R95, R9 ;  /* 0x0000005f84847223 */ /* 0x000fe20000010009 */
[----:B------:R-:W-:-:S07]  /*109b0*/  SEL R9, RZ, 0x1, P3 ;  /* 0x00000001ff097807 */ /* 0x000fce0001800000 */
.L_x_41779:
[----:B------:R-:W-:Y:S05]  /*109c0*/  BSYNC.RECONVERGENT B0 ;  /* 0x0000000000007941 */ /* 0x000fea0003800200 */
.L_x_41778:
        /* <DEDUP_REMOVED lines=22> */
.L_x_41789:
        /* <DEDUP_REMOVED lines=12> */
.L_x_41791:
[----:B------:R-:W-:Y:S05]  /*10bf0*/  BSYNC.RECONVERGENT B2 ;  /* 0x0000000000027941 */ /* 0x000fea0003800200 */
.L_x_41790:
        /* <DEDUP_REMOVED lines=61> */
.L_x_41788:
[----:B------:R-:W-:Y:S05]  /*10fd0*/  BSYNC.RECONVERGENT B1 ;  /* 0x0000000000017941 */ /* 0x000fea0003800200 */
.L_x_41787:
[----:B------:R-:W-:Y:S01]  /*10fe0*/  I2FP.F32.U32 R10, R10 ;  /* 0x0000000a000a7245 */ /* 0x000fe20000201000 */
[----:B------:R-:W-:-:S04]  /*10ff0*/  IMAD.MOV.U32 R14, RZ, RZ, 0x2f800000 ;  /* 0x2f800000ff0e7424 */ /* 0x000fc800078e00ff */
[----:B------:R-:W-:-:S05]  /*11000*/  FFMA.FTZ R10, R10, R14, 1.1641532182693481445e-10 ;  /* 0x2f0000000a0a7423 */ /* 0x000fca000001000e */
[----:B------:R-:W-:Y:S01]  /*11010*/  FSETP.GTU.FTZ.AND P3, PT, R10, UR12, PT ;  /* 0x0000000c0a007c0b */ /* 0x000fe2000bf7c000 */
[----:B------:R-:W-:-:S05]  /*11020*/  HADD2.F32 R10, -RZ, R46.H0_H0 ;  /* 0x2000002eff0a7230 */ /* 0x000fca0000004100 */
[----:B------:R-:W-:-:S04]  /*11030*/  FMUL.FTZ R10, R10, UR9 ;  /* 0x000000090a0a7c20 */ /* 0x000fc80008410000 */
[----:B------:R-:W-:-:S05]  /*11040*/  FMUL.FTZ R10, R10, UR8 ;  /* 0x000000080a0a7c20 */ /* 0x000fca0008410000 */
[----:B------:R-:W-:Y:S01]  /*11050*/  FSEL R133, R10, RZ, !P3 ;  /* 0x000000ff0a857208 */ /* 0x000fe20005800000 */
[----:B------:R-:W-:-:S05]  /*11060*/  HADD2.F32 R10, -RZ, R42.H0_H0 ;  /* 0x2000002aff0a7230 */ /* 0x000fca0000004100 */
[----:B------:R-:W-:Y:S01]  /*11070*/  FFMA.FTZ R133, R133, R88, R10 ;  /* 0x0000005885857223 */ /* 0x000fe2000001000a */
[----:B------:R-:W-:-:S07]  /*11080*/  SEL R10, RZ, 0x1, P3 ;  /* 0x00000001ff0a7807 */ /* 0x000fce0001800000 */
.L_x_41786:
[----:B------:R-:W-:Y:S05]  /*11090*/  BSYNC.RECONVERGENT B0 ;  /* 0x0000000000007941 */ /* 0x000fea0003800200 */
.L_x_41785:
        /* <DEDUP_REMOVED lines=22> */
.L_x_41796:
        /* <DEDUP_REMOVED lines=12> */
.L_x_41798:
[----:B------:R-:W-:Y:S05]  /*112c0*/  BSYNC.RECONVERGENT B2 ;  /* 0x0000000000027941 */ /* 0x000fea0003800200 */
.L_x_41797:
        /* <DEDUP_REMOVED lines=61> */
.L_x_41795:
[----:B------:R-:W-:Y:S05]  /*116a0*/  BSYNC.RECONVERGENT B1 ;  /* 0x0000000000017941 */ /* 0x000fea0003800200 */
.L_x_41794:
[----:B------:R-:W-:Y:S01]  /*116b0*/  HFMA2 R18, -RZ, RZ, 0.1171875, 0 ;  /* 0x2f800000ff127431 */ /* 0x000fe200000001ff */
[----:B------:R-:W-:-:S05]  /*116c0*/  I2FP.F32.U32 R11, R11 ;  /* 0x0000000b000b7245 */ /* 0x000fca0000201000 */
        /* <DEDUP_REMOVED lines=9> */
.L_x_41793:
[----:B------:R-:W-:Y:S05]  /*11760*/  BSYNC.RECONVERGENT B0 ;  /* 0x0000000000007941 */ /* 0x000fea0003800200 */
.L_x_41792:
        /* <DEDUP_REMOVED lines=22> */
.L_x_41803:
        /* <DEDUP_REMOVED lines=12> */
.L_x_41805:
[----:B------:R-:W-:Y:S05]  /*11990*/  BSYNC.RECONVERGENT B2 ;  /* 0x0000000000027941 */ /* 0x000fea0003800200 */
.L_x_41804:
        /* <DEDUP_REMOVED lines=61> */
.L_x_41802:
[----:B------:R-:W-:Y:S05]  /*11d70*/  BSYNC.RECONVERGENT B1 ;  /* 0x0000000000017941 */ /* 0x000fea0003800200 */
.L_x_41801:
[----:B------:R-:W-:Y:S01]  /*11d80*/  I2FP.F32.U32 R15, R23 ;  /* 0x00000017000f7245 */ /* 0x000fe20000201000 */
[----:B------:R-:W-:-:S04]  /*11d90*/  IMAD.MOV.U32 R23, RZ, RZ, 0x2f800000 ;  /* 0x2f800000ff177424 */ /* 0x000fc800078e00ff */
[----:B------:R-:W-:-:S05]  /*11da0*/  FFMA.FTZ R15, R15, R23, 1.1641532182693481445e-10 ;  /* 0x2f0000000f0f7423 */ /* 0x000fca0000010017 */
[----:B------:R-:W-:Y:S01]  /*11db0*/  FSETP.GTU.FTZ.AND P3, PT, R15, UR12, PT ;  /* 0x0000000c0f007c0b */ /* 0x000fe2000bf7c000 */
[----:B------:R-:W-:-:S03]  /*11dc0*/  HADD2.F32 R15, -RZ, R47.H0_H0 ;  /* 0x2000002fff0f7230 */ /* 0x000fc60000004100 */
[----:B------:R-:W-:Y:S02]  /*11dd0*/  SEL R174, RZ, 0x1, P3 ;  /* 0x00000001ffae7807 */ /* 0x000fe40001800000 */
[----:B------:R-:W-:-:S04]  /*11de0*/  FMUL.FTZ R15, R15, UR9 ;  /* 0x000000090f0f7c20 */ /* 0x000fc80008410000 */
[----:B------:R-:W-:-:S05]  /*11df0*/  FMUL.FTZ R15, R15, UR8 ;  /* 0x000000080f0f7c20 */ /* 0x000fca0008410000 */
[----:B------:R-:W-:Y:S01]  /*11e00*/  FSEL R135, R15, RZ, !P3 ;  /* 0x000000ff0f877208 */ /* 0x000fe20005800000 */
[----:B------:R-:W-:-:S05]  /*11e10*/  HADD2.F32 R15, -RZ, R43.H0_H0 ;  /* 0x2000002bff0f7230 */ /* 0x000fca0000004100 */
[----:B------:R-:W-:-:S07]  /*11e20*/  FFMA.FTZ R135, R135, R90, R15 ;  /* 0x0000005a87877223 */ /* 0x000fce000001000f */
.L_x_41800:
[----:B------:R-:W-:Y:S05]  /*11e30*/  BSYNC.RECONVERGENT B0 ;  /* 0x0000000000007941 */ /* 0x000fea0003800200 */
.L_x_41799:
        /* <DEDUP_REMOVED lines=22> */
.L_x_41810:
        /* <DEDUP_REMOVED lines=12> */
.L_x_41812:
[----:B------:R-:W-:Y:S05]  /*12060*/  BSYNC.RECONVERGENT B2 ;  /* 0x0000000000027941 */ /* 0x000fea0003800200 */
.L_x_41811:
        /* <DEDUP_REMOVED lines=61> */
.L_x_41809:
[----:B------:R-:W-:Y:S05]  /*12440*/  BSYNC.RECONVERGENT B1 ;  /* 0x0000000000017941 */ /* 0x000fea0003800200 */
.L_x_41808:
        /* <DEDUP_REMOVED lines=10> */
[----:B------:R-:W-:-:S04]  /*124f0*/  SEL R19, RZ, 0x1, P2 ;  /* 0x00000001ff137807 */ /* 0x000fc80001000000 */
[----:B------:R-:W-:-:S07]  /*12500*/  PRMT R39, R19, 0x7610, R39 ;  /* 0x0000761013277816 */ /* 0x000fce0000000027 */
.L_x_41807:
[----:B------:R-:W-:Y:S05]  /*12510*/  BSYNC.RECONVERGENT B0 ;  /* 0x0000000000007941 */ /* 0x000fea0003800200 */
.L_x_41806:
[----:B------:R-:W-:Y:S02]  /*12520*/  F2FP.F16.F32.PACK_AB R19, RZ, R136 ;  /* 0x00000088ff13723e */ /* 0x000fe400000000ff */
[----:B------:R-:W-:Y:S02]  /*12530*/  PRMT R14, R14, 0x5410, R18 ;  /* 0x000054100e0e7816 */ /* 0x000fe40000000012 */
[----:B------:R-:W-:Y:S02]  /*12540*/  PRMT R13, R13, 0x5410, R17 ;  /* 0x000054100d0d7816 */ /* 0x000fe40000000011 */
[----:B------:R-:W-:Y:S02]  /*12550*/  PRMT R12, R12, 0x5410, R16 ;  /* 0x000054100c0c7816 */ /* 0x000fe40000000010 */
[----:B------:R-:W-:Y:S01]  /*12560*/  PRMT R15, R15, 0x5410, R19 ;  /* 0x000054100f0f7816 */ /* 0x000fe20000000013 */
[----:B------:R-:W-:Y:S06]  /*12570*/  BRA `(.L_x_41813) ;  /* 0x0000003400247947 */ /* 0x000fec0003800000 */
.L_x_41756:
        /* <DEDUP_REMOVED lines=21> */
.L_x_41818:
        /* <DEDUP_REMOVED lines=12> */
.L_x_41820:
[----:B------:R-:W-:Y:S05]  /*12790*/  BSYNC.RECONVERGENT B2 ;  /* 0x0000000000027941 */ /* 0x000fea0003800200 */
.L_x_41819:
        /* <DEDUP_REMOVED lines=61> */
.L_x_41817:
[----:B------:R-:W-:Y:S05]  /*12b70*/  BSYNC.RECONVERGENT B1 ;  /* 0x0000000000017941 */ /* 0x000fea0003800200 */
.L_x_41816:
        /* <DEDUP_REMOVED lines=10> */
.L_x_41815:
[----:B------:R-:W-:Y:S05]  /*12c20*/  BSYNC.RECONVERGENT B0 ;  /* 0x0000000000007941 */ /* 0x000fea0003800200 */
.L_x_41814:
        /* <DEDUP_REMOVED lines=18> */
.L_x_41825:
        /* <DEDUP_REMOVED lines=12> */
.L_x_41827:
[----:B------:R-:W-:Y:S05]  /*12e10*/  BSYNC.RECONVERGENT B2 ;  /* 0x0000000000027941 */ /* 0x000fea0003800200 */
.L_x_41826:
        /* <DEDUP_REMOVED lines=55> */
[----:B------:R-:W-:Y:S01]  /*13190*/  IMAD.WIDE.U32 R14, R7, -0x2daee0ad, RZ ;  /* 0xd2511f53070e7825 */ /* 0x000fe200078e00ff */
[----:B------:R-:W-:Y:S01]  /*131a0*/  UIADD3 UR15, UPT, UPT, UR5, -0x695add53, URZ ;  /* 0x96a522ad050f7890 */ /* 0x000fe2000fffe0ff */
[----:B------:R-:W-:Y:S02]  /*131b0*/  MOV R7, R23 ;  /* 0x0000001700077202 */ /* 0x000fe40000000f00 */
[----:B------:R-:W-:Y:S02]  /*131c0*/  IMAD.MOV.U32 R23, RZ, RZ, R14 ;  /* 0x000000ffff177224 */ /* 0x000fe400078e000e */
[----:B------:R-:W-:Y:S01]  /*131d0*/  HFMA2 R14, -RZ, RZ, 0, 0 ;  /* 0x00000000ff0e7431 */ /* 0x000fe200000001ff */
[----:B------:R-:W-:-:S07]  /*131e0*/  LOP3.LUT R172, R16, UR15, R15, 0x96, !PT ;  /* 0x0000000f10ac7c12 */ /* 0x000fce000f8e960f */
.L_x_41824:
[----:B------:R-:W-:Y:S05]  /*131f0*/  BSYNC.RECONVERGENT B1 ;  /* 0x0000000000017941 */ /* 0x000fea0003800200 */
.L_x_41823:
        /* <DEDUP_REMOVED lines=10> */
.L_x_41822:
[----:B------:R-:W-:Y:S05]  /*132a0*/  BSYNC.RECONVERGENT B0 ;  /* 0x0000000000007941 */ /* 0x000fea0003800200 */
.L_x_41821:
        /* <DEDUP_REMOVED lines=18> */
.L_x_41832:
        /* <DEDUP_REMOVED lines=12> */
.L_x_41834:
[----:B------:R-:W-:Y:S05]  /*13490*/  BSYNC.RECONVERGENT B2 ;  /* 0x0000000000027941 */ /* 0x000fea0003800200 */
.L_x_41833:
        /* <DEDUP_REMOVED lines=61> */
.L_x_41831:
[----:B------:R-:W-:Y:S05]  /*13870*/  BSYNC.RECONVERGENT B1 ;  /* 0x0000000000017941 */ /* 0x000fea0003800200 */
.L_x_41830:
        /* <DEDUP_REMOVED lines=10> */
.L_x_41829:
[----:B------:R-:W-:Y:S05]  /*13920*/  BSYNC.RECONVERGENT B0 ;  /* 0x0000000000007941 */ /* 0x000fea0003800200 */
.L_x_41828:
        /* <DEDUP_REMOVED lines=18> */
.L_x_41839:
        /* <DEDUP_REMOVED lines=12> */
.L_x_41841:
[----:B------:R-:W-:Y:S05]  /*13b10*/  BSYNC.RECONVERGENT B2 ;  /* 0x0000000000027941 */ /* 0x000fea0003800200 */
.L_x_41840:
        /* <DEDUP_REMOVED lines=61> */
.L_x_41838:
[----:B------:R-:W-:Y:S05]  /*13ef0*/  BSYNC.RECONVERGENT B1 ;  /* 0x0000000000017941 */ /* 0x000fea0003800200 */
.L_x_41837:
        /* <DEDUP_REMOVED lines=10> */
.L_x_41836:
[----:B------:R-:W-:Y:S05]  /*13fa0*/  BSYNC.RECONVERGENT B0 ;  /* 0x0000000000007941 */ /* 0x000fea0003800200 */
.L_x_41835:
        /* <DEDUP_REMOVED lines=18> */
.L_x_41846:
        /* <DEDUP_REMOVED lines=12> */
.L_x_41848:
[----:B------:R-:W-:Y:S05]  /*14190*/  BSYNC.RECONVERGENT B2 ;  /* 0x0000000000027941 */ /* 0x000fea0003800200 */
.L_x_41847:
        /* <DEDUP_REMOVED lines=61> */
.L_x_41845:
[----:B------:R-:W-:Y:S05]  /*14570*/  BSYNC.RECONVERGENT B1 ;  /* 0x0000000000017941 */ /* 0x000fea0003800200 */
.L_x_41844:
        /* <DEDUP_REMOVED lines=9> */
[----:B------:R-:W-:-:S07]  /*14610*/  FMUL.FTZ R133, R133, R88 ;  /* 0x0000005885857220 */ /* 0x000fce0000410000 */
.L_x_41843:
[----:B------:R-:W-:Y:S05]  /*14620*/  BSYNC.RECONVERGENT B0 ;  /* 0x0000000000007941 */ /* 0x000fea0003800200 */
.L_x_41842:
        /* <DEDUP_REMOVED lines=18> */
.L_x_41853:
        /* <DEDUP_REMOVED lines=12> */
.L_x_41855:
[----:B------:R-:W-:Y:S05]  /*14810*/  BSYNC.RECONVERGENT B2 ;  /* 0x0000000000027941 */ /* 0x000fea0003800200 */
.L_x_41854:
        /* <DEDUP_REMOVED lines=61> */
.L_x_41852:
[----:B------:R-:W-:Y:S05]  /*14bf0*/  BSYNC.RECONVERGENT B1 ;  /* 0x0000000000017941 */ /* 0x000fea0003800200 */
.L_x_41851:
        /* <DEDUP_REMOVED lines=10> */
.L_x_41850:
[----:B------:R-:W-:Y:S05]  /*14ca0*/  BSYNC.RECONVERGENT B0 ;  /* 0x0000000000007941 */ /* 0x000fea0003800200 */
.L_x_41849:
        /* <DEDUP_REMOVED lines=18> */
.L_x_41860:
        /* <DEDUP_REMOVED lines=12> */
.L_x_41862:
[----:B------:R-:W-:Y:S05]  /*14e90*/  BSYNC.RECONVERGENT B2 ;  /* 0x0000000000027941 */ /* 0x000fea0003800200 */
.L_x_41861:
        /* <DEDUP_REMOVED lines=61> */
.L_x_41859:
[----:B------:R-:W-:Y:S05]  /*15270*/  BSYNC.RECONVERGENT B1 ;  /* 0x0000000000017941 */ /* 0x000fea0003800200 */
.L_x_41858:
        /* <DEDUP_REMOVED lines=8> */
[----:B------:R-:W-:-:S05]  /*15300*/  FSEL R135, R19, RZ, !P2 ;  /* 0x000000ff13877208 */ /* 0x000fca0005000000 */
[----:B------:R-:W-:-:S07]  /*15310*/  FMUL.FTZ R135, R135, R90 ;  /* 0x0000005a87877220 */ /* 0x000fce0000410000 */
.L_x_41857:
[----:B------:R-:W-:Y:S05]  /*15320*/  BSYNC.RECONVERGENT B0 ;  /* 0x0000000000007941 */ /* 0x000fea0003800200 */
.L_x_41856:
        /* <DEDUP_REMOVED lines=18> */
.L_x_41867:
        /* <DEDUP_REMOVED lines=12> */
.L_x_41869:
[----:B------:R-:W-:Y:S05]  /*15510*/  BSYNC.RECONVERGENT B2 ;  /* 0x0000000000027941 */ /* 0x000fea0003800200 */
.L_x_41868:
        /* <DEDUP_REMOVED lines=55> */
[----:B------:R-:W-:Y:S01]  /*15890*/  IMAD.MOV.U32 R26, RZ, RZ, R23 ;  /* 0x000000ffff1a7224 */ /* 0x000fe200078e0017 */
[----:B------:R-:W-:Y:S01]  /*158a0*/  MOV R23, R18 ;  /* 0x0000001200177202 */ /* 0x000fe20000000f00 */
[----:B------:R-:W-:Y:S01]  /*158b0*/  UIADD3 UR15, UPT, UPT, UR4, -0x700cb87f, URZ ;  /* 0x8ff34781040f7890 */ /* 0x000fe2000fffe0ff */
[----:B------:R-:W-:-:S04]  /*158c0*/  IMAD.WIDE.U32 R18, R27, -0x326172a9, RZ ;  /* 0xcd9e8d571b127825 */ /* 0x000fc800078e00ff */
[----:B------:R-:W-:Y:S01]  /*158d0*/  IMAD.MOV.U32 R180, RZ, RZ, R18 ;  /* 0x000000ffffb47224 */ /* 0x000fe200078e0012 */
[----:B------:R-:W-:-:S07]  /*158e0*/  LOP3.LUT R173, R24, UR15, R19, 0x96, !PT ;  /* 0x0000000f18ad7c12 */ /* 0x000fce000f8e9613 */
.L_x_41866:
[----:B------:R-:W-:Y:S05]  /*158f0*/  BSYNC.RECONVERGENT B1 ;  /* 0x0000000000017941 */ /* 0x000fea0003800200 */
.L_x_41865:
        /* <DEDUP_REMOVED lines=9> */
[----:B------:R-:W-:Y:S01]  /*15990*/  FMUL.FTZ R136, R19, R91 ;  /* 0x0000005b13887220 */ /* 0x000fe20000410000 */
[----:B------:R-:W-:-:S07]  /*159a0*/  PRMT R39, R18, 0x7610, R39 ;  /* 0x0000761012277816 */ /* 0x000fce0000000027 */
.L_x_41864:
[----:B------:R-:W-:Y:S05]  /*159b0*/  BSYNC.RECONVERGENT B0 ;  /* 0x0000000000007941 */ /* 0x000fea0003800200 */
.L_x_41863:
[----:B------:R-:W-:Y:S02]  /*159c0*/  F2FP.F16.F32.PACK_AB R18, RZ, R136 ;  /* 0x00000088ff12723e */ /* 0x000fe400000000ff */
[----:B------:R-:W-:Y:S02]  /*159d0*/  PRMT R12, R12, 0x5410, R15 ;  /* 0x000054100c0c7816 */ /* 0x000fe4000000000f */
[----:B------:R-:W-:Y:S02]  /*159e0*/  PRMT R14, R14, 0x5410, R17 ;  /* 0x000054100e0e7816 */ /* 0x000fe40000000011 */
[----:B------:R-:W-:Y:S02]  /*159f0*/  PRMT R13, R13, 0x5410, R16 ;  /* 0x000054100d0d7816 */ /* 0x000fe40000000010 */
[----:B------:R-:W-:-:S07]  /*15a00*/  PRMT R15, R28, 0x5410, R18 ;  /* 0x000054101c0f7816 */ /* 0x000fce0000000012 */
.L_x_41813:
[----:B------:R-:W-:Y:S01]  /*15a10*/  IADD3 R16, PT, PT, R165, 0x40, RZ ;  /* 0x00000040a5107810 */ /* 0x000fe20007ffe0ff */
[----:B------:R-:W-:Y:S04]  /*15a20*/  BSSY.RECONVERGENT B0, `(.L_x_41870) ;  /* 0x0000019000007945 */ /* 0x000fe80003800200 */
        /* <DEDUP_REMOVED lines=24> */
.L_x_41871:
[----:B------:R-:W-:Y:S05]  /*15bb0*/  BSYNC.RECONVERGENT B0 ;  /* 0x0000000000007941 */ /* 0x000fea0003800200 */
.L_x_41870:
        /* <DEDUP_REMOVED lines=11> */
[----:B0----5:R-:W-:Y:S01]  /*15c70*/  @!P2 HADD2.F32 R12, -RZ, R40.H0_H0 ;  /* 0x20000028ff0ca230 */ /* 0x021fe20000004100 */
        /* <DEDUP_REMOVED lines=19> */
.L_x_41877:
        /* <DEDUP_REMOVED lines=12> */
.L_x_41879:
[----:B------:R-:W-:Y:S05]  /*15e70*/  BSYNC.RECONVERGENT B2 ;  /* 0x0000000000027941 */ /* 0x000fea0003800200 */
.L_x_41878:
        /* <DEDUP_REMOVED lines=61> */
.L_x_41876:
[----:B------:R-:W-:Y:S05]  /*16250*/  BSYNC.RECONVERGENT B1 ;  /* 0x0000000000017941 */ /* 0x000fea0003800200 */
.L_x_41875:
        /* <DEDUP_REMOVED lines=11> */
.L_x_41874:
[----:B------:R-:W-:Y:S05]  /*16310*/  BSYNC.RECONVERGENT B0 ;  /* 0x0000000000007941 */ /* 0x000fea0003800200 */
.L_x_41873:
        /* <DEDUP_REMOVED lines=22> */
.L_x_41884:
        /* <DEDUP_REMOVED lines=12> */
.L_x_41886:
[----:B------:R-:W-:Y:S05]  /*16540*/  BSYNC.RECONVERGENT B2 ;  /* 0x0000000000027941 */ /* 0x000fea0003800200 */
.L_x_41885:
        /* <DEDUP_REMOVED lines=61> */
.L_x_41883:
[----:B------:R-:W-:Y:S05]  /*16920*/  BSYNC.RECONVERGENT B1 ;  /* 0x0000000000017941 */ /* 0x000fea0003800200 */
.L_x_41882:
        /* <DEDUP_REMOVED lines=11> */
.L_x_41881:
[----:B------:R-:W-:Y:S05]  /*169e0*/  BSYNC.RECONVERGENT B0 ;  /* 0x0000000000007941 */ /* 0x000fea0003800200 */
.L_x_41880:
        /* <DEDUP_REMOVED lines=22> */
.L_x_41891:
        /* <DEDUP_REMOVED lines=12> */
.L_x_41893:
[----:B------:R-:W-:Y:S05]  /*16c10*/  BSYNC.RECONVERGENT B2 ;  /* 0x0000000000027941 */ /* 0x000fea0003800200 */
.L_x_41892:
        /* <DEDUP_REMOVED lines=61> */
.L_x_41890:
[----:B------:R-:W-:Y:S05]  /*16ff0*/  BSYNC.RECONVERGENT B1 ;  /* 0x0000000000017941 */ /* 0x000fea0003800200 */
.L_x_41889:
        /* <DEDUP_REMOVED lines=11> */
.L_x_41888:
[----:B------:R-:W-:Y:S05]  /*170b0*/  BSYNC.RECONVERGENT B0 ;  /* 0x0000000000007941 */ /* 0x000fea0003800200 */
.L_x_41887:
        /* <DEDUP_REMOVED lines=22> */
.L_x_41898:
        /* <DEDUP_REMOVED lines=12> */
.L_x_41900:
[----:B------:R-:W-:Y:S05]  /*172e0*/  BSYNC.RECONVERGENT B2 ;  /* 0x0000000000027941 */ /* 0x000fea0003800200 */
.L_x_41899:
        /* <DEDUP_REMOVED lines=61> */
.L_x_41897:
[----:B------:R-:W-:Y:S05]  /*176c0*/  BSYNC.RECONVERGENT B1 ;  /* 0x0000000000017941 */ /* 0x000fea0003800200 */
.L_x_41896:
        /* <DEDUP_REMOVED lines=11> */
.L_x_41895:
[----:B------:R-:W-:Y:S05]  /*17780*/  BSYNC.RECONVERGENT B0 ;  /* 0x0000000000007941 */ /* 0x000fea0003800200 */
.L_x_41894:
        /* <DEDUP_REMOVED lines=22> */
.L_x_41905:
        /* <DEDUP_REMOVED lines=12> */
.L_x_41907:
[----:B------:R-:W-:Y:S05]  /*179b0*/  BSYNC.RECONVERGENT B2 ;  /* 0x0000000000027941 */ /* 0x000fea0003800200 */
.L_x_41906:
        /* <DEDUP_REMOVED lines=61> */
.L_x_41904:
[----:B------:R-:W-:Y:S05]  /*17d90*/  BSYNC.RECONVERGENT B1 ;  /* 0x0000000000017941 */ /* 0x000fea0003800200 */
.L_x_41903:
        /* <DEDUP_REMOVED lines=10> */
[----:B------:R-:W-:-:S07]  /*17e40*/  SEL R10, RZ, 0x1, P3 ;  /* 0x00000001ff0a7807 */ /* 0x000fce0001800000 */
.L_x_41902:
[----:B------:R-:W-:Y:S05]  /*17e50*/  BSYNC.RECONVERGENT B0 ;  /* 0x0000000000007941 */ /* 0x000fea0003800200 */
.L_x_41901:
        /* <DEDUP_REMOVED lines=22> */
.L_x_41912:
        /* <DEDUP_REMOVED lines=12> */
.L_x_41914:
[----:B------:R-:W-:Y:S05]  /*18080*/  BSYNC.RECONVERGENT B2 ;  /* 0x0000000000027941 */ /* 0x000fea0003800200 */
.L_x_41913:
        /* <DEDUP_REMOVED lines=61> */
.L_x_41911:
[----:B------:R-:W-:Y:S05]  /*18460*/  BSYNC.RECONVERGENT B1 ;  /* 0x0000000000017941 */ /* 0x000fea0003800200 */
.L_x_41910:
        /* <DEDUP_REMOVED lines=11> */
.L_x_41909:
[----:B------:R-:W-:Y:S05]  /*18520*/  BSYNC.RECONVERGENT B0 ;  /* 0x0000000000007941 */ /* 0x000fea0003800200 */
.L_x_41908:
        /* <DEDUP_REMOVED lines=22> */
.L_x_41919:
        /* <DEDUP_REMOVED lines=12> */
.L_x_41921:
[----:B------:R-:W-:Y:S05]  /*18750*/  BSYNC.RECONVERGENT B2 ;  /* 0x0000000000027941 */ /* 0x000fea0003800200 */
.L_x_41920:
        /* <DEDUP_REMOVED lines=57> */
[----:B------:R-:W-:-:S03]  /*18af0*/  IMAD.WIDE.U32 R18, R31, -0x326172a9, RZ ;  /* 0xcd9e8d571f127825 */ /* 0x000fc600078e00ff */
[----:B------:R-:W-:Y:S01]  /*18b00*/  MOV R180, R18 ;  /* 0x0000001200b47202 */ /* 0x000fe20000000f00 */
[----:B------:R-:W-:Y:S01]  /*18b10*/  IMAD.MOV.U32 R18, RZ, RZ, R32 ;  /* 0x000000ffff127224 */ /* 0x000fe200078e0020 */
[----:B------:R-:W-:-:S07]  /*18b20*/  LOP3.LUT R173, R28, UR15, R19, 0x96, !PT ;  /* 0x0000000f1cad7c12 */ /* 0x000fce000f8e9613 */
.L_x_41918:
[----:B------:R-:W-:Y:S05]  /*18b30*/  BSYNC.RECONVERGENT B1 ;  /* 0x0000000000017941 */ /* 0x000fea0003800200 */
.L_x_41917:
        /* <DEDUP_REMOVED lines=12> */
.L_x_41916:
[----:B------:R-:W-:Y:S05]  /*18c00*/  BSYNC.RECONVERGENT B0 ;  /* 0x0000000000007941 */ /* 0x000fea0003800200 */
.L_x_41915:
        /* <DEDUP_REMOVED lines=22> */
.L_x_41926:
        /* <DEDUP_REMOVED lines=12> */
.L_x_41928:
[----:B------:R-:W-:Y:S05]  /*18e30*/  BSYNC.RECONVERGENT B2 ;  /* 0x0000000000027941 */ /* 0x000fea0003800200 */
.L_x_41927:
        /* <DEDUP_REMOVED lines=56> */
[----:B------:R-:W-:-:S04]  /*191c0*/  IMAD.WIDE.U32 R30, R19, -0x326172a9, RZ ;  /* 0xcd9e8d57131e7825 */ /* 0x000fc800078e00ff */
[----:B------:R-:W-:Y:S01]  /*191d0*/  IMAD.MOV.U32 R19, RZ, RZ, R35 ;  /* 0x000000ffff137224 */ /* 0x000fe200078e0023 */
[----:B------:R-:W-:Y:S02]  /*191e0*/  LOP3.LUT R173, R32, UR15, R31, 0x96, !PT ;  /* 0x0000000f20ad7c12 */ /* 0x000fe4000f8e961f */
[----:B------:R-:W-:-:S07]  /*191f0*/  MOV R180, R30 ;  /* 0x0000001e00b47202 */ /* 0x000fce0000000f00 */
.L_x_41925:
[----:B------:R-:W-:Y:S05]  /*19200*/  BSYNC.RECONVERGENT B1 ;  /* 0x0000000000017941 */ /* 0x000fea0003800200 */
.L_x_41924:
        /* <DEDUP_REMOVED lines=12> */
.L_x_41923:
[----:B------:R-:W-:Y:S05]  /*192d0*/  BSYNC.RECONVERGENT B0 ;  /* 0x0000000000007941 */ /* 0x000fea0003800200 */
.L_x_41922:
[----:B------:R-:W-:Y:S02]  /*192e0*/  F2FP.F16.F32.PACK_AB R29, RZ, R19 ;  /* 0x00000013ff1d723e */ /* 0x000fe400000000ff */
[----:B------:R-:W-:Y:S02]  /*192f0*/  PRMT R25, R25, 0x5410, R27 ;  /* 0x0000541019197816 */ /* 0x000fe4000000001b */
[----:B------:R-:W-:Y:S02]  /*19300*/  PRMT R26, R26, 0x5410, R34 ;  /* 0x000054101a1a7816 */ /* 0x000fe40000000022 */
[----:B------:R-:W-:Y:S02]  /*19310*/  PRMT R24, R23, 0x5410, R24 ;  /* 0x0000541017187816 */ /* 0x000fe40000000018 */
[----:B------:R-:W-:Y:S01]  /*19320*/  PRMT R27, R36, 0x5410, R29 ;  /* 0x00005410241b7816 */ /* 0x000fe2000000001d */
[----:B------:R-:W-:Y:S06]  /*19330*/  BRA `(.L_x_41929) ;  /* 0x0000003400287947 */ /* 0x000fec0003800000 */
.L_x_41872:
[----:B------:R-:W-:Y:S01]  /*19340*/  BSSY.RECONVERGENT B0, `(.L_x_41930) ;  /* 0x000006a000007945 */ /* 0x000fe20003800200 */
[----:B0-----:R-:W-:Y:S01]  /*19350*/  MOV R12, RZ ;  /* 0x000000ff000c7202 */ /* 0x001fe20000000f00 */
        /* <DEDUP_REMOVED lines=19> */
.L_x_41934:
        /* <DEDUP_REMOVED lines=12> */
.L_x_41936:
[----:B------:R-:W-:Y:S05]  /*19550*/  BSYNC.RECONVERGENT B2 ;  /* 0x0000000000027941 */ /* 0x000fea0003800200 */
.L_x_41935:
        /* <DEDUP_REMOVED lines=61> */
.L_x_41933:
[----:B------:R-:W-:Y:S05]  /*19930*/  BSYNC.RECONVERGENT B1 ;  /* 0x0000000000017941 */ /* 0x000fea0003800200 */
.L_x_41932:
        /* <DEDUP_REMOVED lines=10> */
.L_x_41931:
[----:B------:R-:W-:Y:S05]  /*199e0*/  BSYNC.RECONVERGENT B0 ;  /* 0x0000000000007941 */ /* 0x000fea0003800200 */
.L_x_41930:
        /* <DEDUP_REMOVED lines=18> */
.L_x_41941:
        /* <DEDUP_REMOVED lines=12> */
.L_x_41943:
[----:B------:R-:W-:Y:S05]  /*19bd0*/  BSYNC.RECONVERGENT B2 ;  /* 0x0000000000027941 */ /* 0x000fea0003800200 */
.L_x_41942:
        /* <DEDUP_REMOVED lines=61> */
.L_x_41940:
[----:B------:R-:W-:Y:S05]  /*19fb0*/  BSYNC.RECONVERGENT B1 ;  /* 0x0000000000017941 */ /* 0x000fea0003800200 */
.L_x_41939:
        /* <DEDUP_REMOVED lines=10> */
.L_x_41938:
[----:B------:R-:W-:Y:S05]  /*1a060*/  BSYNC.RECONVERGENT B0 ;  /* 0x0000000000007941 */ /* 0x000fea0003800200 */
.L_x_41937:
        /* <DEDUP_REMOVED lines=18> */
.L_x_41948:
        /* <DEDUP_REMOVED lines=12> */
.L_x_41950:
[----:B------:R-:W-:Y:S05]  /*1a250*/  BSYNC.RECONVERGENT B2 ;  /* 0x0000000000027941 */ /* 0x000fea0003800200 */
.L_x_41949:
        /* <DEDUP_REMOVED lines=61> */
.L_x_41947:
[----:B------:R-:W-:Y:S05]  /*1a630*/  BSYNC.RECONVERGENT B1 ;  /* 0x0000000000017941 */ /* 0x000fea0003800200 */
.L_x_41946:
        /* <DEDUP_REMOVED lines=10> */
.L_x_41945:
[----:B------:R-:W-:Y:S05]  /*1a6e0*/  BSYNC.RECONVERGENT B0 ;  /* 0x0000000000007941 */ /* 0x000fea0003800200 */
.L_x_41944:
        /* <DEDUP_REMOVED lines=18> */
.L_x_41955:
        /* <DEDUP_REMOVED lines=12> */
.L_x_41957:
[----:B------:R-:W-:Y:S05]  /*1a8d0*/  BSYNC.RECONVERGENT B2 ;  /* 0x0000000000027941 */ /* 0x000fea0003800200 */
.L_x_41956:
        /* <DEDUP_REMOVED lines=61> */
.L_x_41954:
[----:B------:R-:W-:Y:S05]  /*1acb0*/  BSYNC.RECONVERGENT B1 ;  /* 0x0000000000017941 */ /* 0x000fea0003800200 */
.L_x_41953:
        /* <DEDUP_REMOVED lines=10> */
.L_x_41952:
[----:B------:R-:W-:Y:S05]  /*1ad60*/  BSYNC.RECONVERGENT B0 ;  /* 0x0000000000007941 */ /* 0x000fea0003800200 */
.L_x_41951:
        /* <DEDUP_REMOVED lines=18> */
.L_x_41962:
        /* <DEDUP_REMOVED lines=12> */
.L_x_41964:
[----:B------:R-:W-:Y:S05]  /*1af50*/  BSYNC.RECONVERGENT B2 ;  /* 0x0000000000027941 */ /* 0x000fea0003800200 */
.L_x_41963:
        /* <DEDUP_REMOVED lines=61> */
.L_x_41961:
[----:B------:R-:W-:Y:S05]  /*1b330*/  BSYNC.RECONVERGENT B1 ;  /* 0x0000000000017941 */ /* 0x000fea0003800200 */
.L_x_41960:
        /* <DEDUP_REMOVED lines=10> */
.L_x_41959:
[----:B------:R-:W-:Y:S05]  /*1b3e0*/  BSYNC.RECONVERGENT B0 ;  /* 0x0000000000007941 */ /* 0x000fea0003800200 */
.L_x_41958:
        /* <DEDUP_REMOVED lines=18> */
.L_x_41969:
        /* <DEDUP_REMOVED lines=12> */
.L_x_41971:
[----:B------:R-:W-:Y:S05]  /*1b5d0*/  BSYNC.RECONVERGENT B2 ;  /* 0x0000000000027941 */ /* 0x000fea0003800200 */
.L_x_41970:
        /* <DEDUP_REMOVED lines=61> */
.L_x_41968:
[----:B------:R-:W-:Y:S05]  /*1b9b0*/  BSYNC.RECONVERGENT B1 ;  /* 0x0000000000017941 */ /* 0x000fea0003800200 */
.L_x_41967:
        /* <DEDUP_REMOVED lines=10> */
.L_x_41966:
[----:B------:R-:W-:Y:S05]  /*1ba60*/  BSYNC.RECONVERGENT B0 ;  /* 0x0000000000007941 */ /* 0x000fea0003800200 */
.L_x_41965:
        /* <DEDUP_REMOVED lines=18> */
.L_x_41976:
        /* <DEDUP_REMOVED lines=12> */
.L_x_41978:
[----:B------:R-:W-:Y:S05]  /*1bc50*/  BSYNC.RECONVERGENT B2 ;  /* 0x0000000000027941 */ /* 0x000fea0003800200 */
.L_x_41977:
        /* <DEDUP_REMOVED lines=61> */
.L_x_41975:
[----:B------:R-:W-:Y:S05]  /*1c030*/  BSYNC.RECONVERGENT B1 ;  /* 0x0000000000017941 */ /* 0x000fea0003800200 */
.L_x_41974:
[----:B------:R-:W-:Y:S01]  /*1c040*/  I2FP.F32.U32 R18, R31 ;  /* 0x0000001f00127245 */ /* 0x000fe20000201000 */
[----:B------:R-:W-:-:S04]  /*1c050*/  IMAD.MOV.U32 R19, RZ, RZ, 0x2f800000 ;  /* 0x2f800000ff137424 */ /* 0x000fc800078e00ff */
[----:B------:R-:W-:-:S05]  /*1c060*/  FFMA.FTZ R18, R18, R19, 1.1641532182693481445e-10 ;  /* 0x2f00000012127423 */ /* 0x000fca0000010013 */
[----:B------:R-:W-:Y:S01]  /*1c070*/  FSETP.GTU.FTZ.AND P2, PT, R18, UR12, PT ;  /* 0x0000000c12007c0b */ /* 0x000fe2000bf5c000 */
[----:B-----5:R-:W-:-:S03]  /*1c080*/  HADD2.F32 R18, -RZ, R47.H0_H0 ;  /* 0x2000002fff127230 */ /* 0x020fc60000004100 */
[----:B------:R-:W-:Y:S02]  /*1c090*/  SEL R19, RZ, 0x1, P2 ;  /* 0x00000001ff137807 */ /* 0x000fe40001000000 */
[----:B------:R-:W-:Y:S02]  /*1c0a0*/  FMUL.FTZ R18, R18, UR9 ;  /* 0x0000000912127c20 */ /* 0x000fe40008410000 */
[----:B------:R-:W-:Y:S02]  /*1c0b0*/  PRMT R174, R19, 0x7610, R174 ;  /* 0x0000761013ae7816 */ /* 0x000fe400000000ae */
[----:B------:R-:W-:-:S05]  /*1c0c0*/  FMUL.FTZ R18, R18, UR8 ;  /* 0x0000000812127c20 */ /* 0x000fca0008410000 */
[----:B------:R-:W-:-:S05]  /*1c0d0*/  FSEL R18, R18, RZ, !P2 ;  /* 0x000000ff12127208 */ /* 0x000fca0005000000 */
[----:B------:R-:W-:-:S07]  /*1c0e0*/  FMUL.FTZ R18, R18, R82 ;  /* 0x0000005212127220 */ /* 0x000fce0000410000 */
.L_x_41973:
[----:B------:R-:W-:Y:S05]  /*1c0f0*/  BSYNC.RECONVERGENT B0 ;  /* 0x0000000000007941 */ /* 0x000fea0003800200 */
.L_x_41972:
        /* <DEDUP_REMOVED lines=18> */
.L_x_41983:
        /* <DEDUP_REMOVED lines=12> */
.L_x_41985:
[----:B------:R-:W-:Y:S05]  /*1c2e0*/  BSYNC.RECONVERGENT B2 ;  /* 0x0000000000027941 */ /* 0x000fea0003800200 */
.L_x_41984:
        /* <DEDUP_REMOVED lines=61> */
.L_x_41982:
[----:B------:R-:W-:Y:S05]  /*1c6c0*/  BSYNC.RECONVERGENT B1 ;  /* 0x0000000000017941 */ /* 0x000fea0003800200 */
.L_x_41981:
[----:B------:R-:W-:Y:S01]  /*1c6d0*/  I2FP.F32.U32 R19, R19 ;  /* 0x0000001300137245 */ /* 0x000fe20000201000 */
[----:B------:R-:W-:-:S04]  /*1c6e0*/  IMAD.MOV.U32 R30, RZ, RZ, 0x2f800000 ;  /* 0x2f800000ff1e7424 */ /* 0x000fc800078e00ff */
[----:B------:R-:W-:-:S05]  /*1c6f0*/  FFMA.FTZ R19, R19, R30, 1.1641532182693481445e-10 ;  /* 0x2f00000013137423 */ /* 0x000fca000001001e */
[----:B------:R-:W-:Y:S01]  /*1c700*/  FSETP.GTU.FTZ.AND P2, PT, R19, UR12, PT ;  /* 0x0000000c13007c0b */ /* 0x000fe2000bf5c000 */
[----:B-----5:R-:W-:-:S03]  /*1c710*/  HADD2.F32 R19, -RZ, R47.H1_H1 ;  /* 0x3000002fff137230 */ /* 0x020fc60000004100 */
[----:B------:R-:W-:Y:S02]  /*1c720*/  SEL R30, RZ, 0x1, P2 ;  /* 0x00000001ff1e7807 */ /* 0x000fe40001000000 */
[----:B------:R-:W-:Y:S02]  /*1c730*/  FMUL.FTZ R19, R19, UR9 ;  /* 0x0000000913137c20 */ /* 0x000fe40008410000 */
[----:B------:R-:W-:Y:S02]  /*1c740*/  PRMT R39, R30, 0x7610, R39 ;  /* 0x000076101e277816 */ /* 0x000fe40000000027 */
[----:B------:R-:W-:-:S05]  /*1c750*/  FMUL.FTZ R19, R19, UR8 ;  /* 0x0000000813137c20 */ /* 0x000fca0008410000 */
[----:B------:R-:W-:-:S05]  /*1c760*/  FSEL R19, R19, RZ, !P2 ;  /* 0x000000ff13137208 */ /* 0x000fca0005000000 */
[----:B------:R-:W-:-:S07]  /*1c770*/  FMUL.FTZ R19, R19, R83 ;  /* 0x0000005313137220 */ /* 0x000fce0000410000 */
.L_x_41980:
[----:B------:R-:W-:Y:S05]  /*1c780*/  BSYNC.RECONVERGENT B0 ;  /* 0x0000000000007941 */ /* 0x000fea0003800200 */
.L_x_41979:
[----:B------:R-:W-:Y:S02]  /*1c790*/  F2FP.F16.F32.PACK_AB R30, RZ, R19 ;  /* 0x00000013ff1e723e */ /* 0x000fe400000000ff */
[----:B------:R-:W-:Y:S02]  /*1c7a0*/  PRMT R25, R25, 0x5410, R27 ;  /* 0x0000541019197816 */ /* 0x000fe4000000001b */
[----:B------:R-:W-:Y:S02]  /*1c7b0*/  PRMT R26, R26, 0x5410, R29 ;  /* 0x000054101a1a7816 */ /* 0x000fe4000000001d */
[----:B------:R-:W-:Y:S02]  /*1c7c0*/  PRMT R24, R23, 0x5410, R24 ;  /* 0x0000541017187816 */ /* 0x000fe40000000018 */
[----:B------:R-:W-:-:S07]  /*1c7d0*/  PRMT R27, R36, 0x5410, R30 ;  /* 0x00005410241b7816 */ /* 0x000fce000000001e */
.L_x_41929:
[----:B------:R-:W-:Y:S01]  /*1c7e0*/  IADD3 R23, PT, PT, R165, 0x60, RZ ;  /* 0x00000060a5177810 */ /* 0x000fe20007ffe0ff */
[----:B------:R-:W-:Y:S04]  /*1c7f0*/  BSSY.RECONVERGENT B0, `(.L_x_41986) ;  /* 0x0000019000007945 */ /* 0x000fe80003800200 */
        /* <DEDUP_REMOVED lines=24> */
.L_x_41987:
[----:B------:R-:W-:Y:S05]  /*1c980*/  BSYNC.RECONVERGENT B0 ;  /* 0x0000000000007941 */ /* 0x000fea0003800200 */
.L_x_41986:
        /* <DEDUP_REMOVED lines=31> */
.L_x_41993:
        /* <DEDUP_REMOVED lines=12> */
.L_x_41995:
[----:B------:R-:W-:Y:S05]  /*1cc40*/  BSYNC.RECONVERGENT B2 ;  /* 0x0000000000027941 */ /* 0x000fea0003800200 */
.L_x_41994:
        /* <DEDUP_REMOVED lines=61> */
.L_x_41992:
[----:B------:R-:W-:Y:S05]  /*1d020*/  BSYNC.RECONVERGENT B1 ;  /* 0x0000000000017941 */ /* 0x000fea0003800200 */
.L_x_41991:
        /* <DEDUP_REMOVED lines=11> */
.L_x_41990:
[----:B------:R-:W-:Y:S05]  /*1d0e0*/  BSYNC.RECONVERGENT B0 ;  /* 0x0000000000007941 */ /* 0x000fea0003800200 */
.L_x_41989:
        /* <DEDUP_REMOVED lines=22> */
.L_x_42000:
        /* <DEDUP_REMOVED lines=12> */
.L_x_42002:
[----:B------:R-:W-:Y:S05]  /*1d310*/  BSYNC.RECONVERGENT B2 ;  /* 0x0000000000027941 */ /* 0x000fea0003800200 */
.L_x_42001:
        /* <DEDUP_REMOVED lines=61> */
.L_x_41999:
[----:B------:R-:W-:Y:S05]  /*1d6f0*/  BSYNC.RECONVERGENT B1 ;  /* 0x0000000000017941 */ /* 0x000fea0003800200 */
.L_x_41998:
        /* <DEDUP_REMOVED lines=11> */
.L_x_41997:
[----:B------:R-:W-:Y:S05]  /*1d7b0*/  BSYNC.RECONVERGENT B0 ;  /* 0x0000000000007941 */ /* 0x000fea0003800200 */
.L_x_41996:
        /* <DEDUP_REMOVED lines=22> */
.L_x_42007:
        /* <DEDUP_REMOVED lines=12> */
.L_x_42009:
[----:B------:R-:W-:Y:S05]  /*1d9e0*/  BSYNC.RECONVERGENT B2 ;  /* 0x0000000000027941 */ /* 0x000fea0003800200 */
.L_x_42008:
        /* <DEDUP_REMOVED lines=61> */
.L_x_42006:
[----:B------:R-:W-:Y:S05]  /*1ddc0*/  BSYNC.RECONVERGENT B1 ;  /* 0x0000000000017941 */ /* 0x000fea0003800200 */
.L_x_42005:
        /* <DEDUP_REMOVED lines=11> */
.L_x_42004:
[----:B------:R-:W-:Y:S05]  /*1de80*/  BSYNC.RECONVERGENT B0 ;  /* 0x0000000000007941 */ /* 0x000fea0003800200 */
.L_x_42003:
        /* <DEDUP_REMOVED lines=22> */
.L_x_42014:
        /* <DEDUP_REMOVED lines=12> */
.L_x_42016:
[----:B------:R-:W-:Y:S05]  /*1e0b0*/  BSYNC.RECONVERGENT B2 ;  /* 0x0000000000027941 */ /* 0x000fea0003800200 */
.L_x_42015:
        /* <DEDUP_REMOVED lines=61> */
.L_x_42013:
[----:B------:R-:W-:Y:S05]  /*1e490*/  BSYNC.RECONVERGENT B1 ;  /* 0x0000000000017941 */ /* 0x000fea0003800200 */
.L_x_42012:
        /* <DEDUP_REMOVED lines=11> */
.L_x_42011:
[----:B------:R-:W-:Y:S05]  /*1e550*/  BSYNC.RECONVERGENT B0 ;  /* 0x0000000000007941 */ /* 0x000fea0003800200 */
.L_x_42010:
        /* <DEDUP_REMOVED lines=22> */
.L_x_42021:
        /* <DEDUP_REMOVED lines=12> */
.L_x_42023:
[----:B------:R-:W-:Y:S05]  /*1e780*/  BSYNC.RECONVERGENT B2 ;  /* 0x0000000000027941 */ /* 0x000fea0003800200 */
.L_x_42022:
        /* <DEDUP_REMOVED lines=61> */
.L_x_42020:
[----:B------:R-:W-:Y:S05]  /*1eb60*/  BSYNC.RECONVERGENT B1 ;  /* 0x0000000000017941 */ /* 0x000fea0003800200 */
.L_x_42019:
        /* <DEDUP_REMOVED lines=11> */
.L_x_42018:
[----:B------:R-:W-:Y:S05]  /*1ec20*/  BSYNC.RECONVERGENT B0 ;  /* 0x0000000000007941 */ /* 0x000fea0003800200 */
.L_x_42017:
        /* <DEDUP_REMOVED lines=22> */
.L_x_42028:
        /* <DEDUP_REMOVED lines=12> */
.L_x_42030:
[----:B------:R-:W-:Y:S05]  /*1ee50*/  BSYNC.RECONVERGENT B2 ;  /* 0x0000000000027941 */ /* 0x000fea0003800200 */
.L_x_42029:
        /* <DEDUP_REMOVED lines=61> */
.L_x_42027:
[----:B------:R-:W-:Y:S05]  /*1f230*/  BSYNC.RECONVERGENT B1 ;  /* 0x0000000000017941 */ /* 0x000fea0003800200 */
.L_x_42026:
        /* <DEDUP_REMOVED lines=11> */
.L_x_42025:
[----:B------:R-:W-:Y:S05]  /*1f2f0*/  BSYNC.RECONVERGENT B0 ;  /* 0x0000000000007941 */ /* 0x000fea0003800200 */
.L_x_42024:
        /* <DEDUP_REMOVED lines=22> */
.L_x_42035:
        /* <DEDUP_REMOVED lines=12> */
.L_x_42037:
[----:B------:R-:W-:Y:S05]  /*1f520*/  BSYNC.RECONVERGENT B2 ;  /* 0x0000000000027941 */ /* 0x000fea0003800200 */
.L_x_42036:
        /* <DEDUP_REMOVED lines=61> */
.L_x_42034:
[----:B------:R-:W-:Y:S05]  /*1f900*/  BSYNC.RECONVERGENT B1 ;  /* 0x0000000000017941 */ /* 0x000fea0003800200 */
.L_x_42033:
        /* <DEDUP_REMOVED lines=12> */
.L_x_42032:
[----:B------:R-:W-:Y:S05]  /*1f9d0*/  BSYNC.RECONVERGENT B0 ;  /* 0x0000000000007941 */ /* 0x000fea0003800200 */
.L_x_42031:
        /* <DEDUP_REMOVED lines=22> */
.L_x_42042:
        /* <DEDUP_REMOVED lines=12> */
.L_x_42044:
[----:B------:R-:W-:Y:S05]  /*1fc00*/  BSYNC.RECONVERGENT B2 ;  /* 0x0000000000027941 */ /* 0x000fea0003800200 */
.L_x_42043:
        /* <DEDUP_REMOVED lines=55> */
[----:B------:R-:W-:-:S03]  /*1ff80*/  UIADD3 UR15, UPT, UPT, UR4, -0x700cb87f, URZ ;  /* 0x8ff34781040f7890 */ /* 0x000fc6000fffe0ff */
[----:B------:R-:W-:Y:S01]  /*1ff90*/  IMAD.MOV.U32 R30, RZ, RZ, R131 ;  /* 0x000000ffff1e7224 */ /* 0x000fe200078e0083 */
[----:B------:R-:W-:Y:S01]  /*1ffa0*/  MOV R180, R38 ;  /* 0x0000002600b47202 */ /* 0x000fe20000000f00 */
[----:B------:R-:W-:Y:S01]  /*1ffb0*/  HFMA2 R38, -RZ, RZ, 0, 0 ;  /* 0x00000000ff267431 */ /* 0x000fe200000001ff */
[----:B------:R-:W-:-:S07]  /*1ffc0*/  LOP3.LUT R173, R128, UR15, R39, 0x96, !PT ;  /* 0x0000000f80ad7c12 */ /* 0x000fce000f8e9627 */
.L_x_42041:
[----:B------:R-:W-:Y:S05]  /*1ffd0*/  BSYNC.RECONVERGENT B1 ;  /* 0x0000000000017941 */ /* 0x000fea0003800200 */
.L_x_42040:
[----:B------:R-:W-:Y:S01]  /*1ffe0*/  I2FP.F32.U32 R30, R30 ;  /* 0x0000001e001e7245 */ /* 0x000fe20000201000 */
[----:B------:R-:W-:-:S04]  /*1fff0*/  IMAD.MOV.U32 R37, RZ, RZ, 0x2f800000 ;  /* 0x2f800000ff257424 */ /* 0x000fc800078e00ff */
[----:B------:R-:W-:Y:S01]  /*20000*/  FFMA.FTZ R30, R30, R37, 1.1641532182693481445e-10 ;  /* 0x2f0000001e1e7423 */ /* 0x000fe20000010025 */
[----:B------:R-:W-:-:S04]  /*20010*/  HADD2.F32 R37, -RZ, R43.H1_H1 ;  /* 0x3000002bff257230 */ /* 0x000fc80000004100 */
[----:B------:R-:W-:Y:S01]  /*20020*/  FSETP.GTU.FTZ.AND P2, PT, R30, UR12, PT ;  /* 0x0000000c1e007c0b */ /* 0x000fe2000bf5c000 */
[----:B------:R-:W-:-:S03]  /*20030*/  HADD2.F32 R30, -RZ, R47.H1_H1 ;  /* 0x3000002fff1e7230 */ /* 0x000fc60000004100 */
[----:B------:R-:W-:Y:S02]  /*20040*/  SEL R39, RZ, 0x1, P2 ;  /* 0x00000001ff277807 */ /* 0x000fe40001000000 */
[----:B------:R-:W-:-:S04]  /*20050*/  FMUL.FTZ R30, R30, UR9 ;  /* 0x000000091e1e7c20 */ /* 0x000fc80008410000 */
[----:B------:R-:W-:-:S05]  /*20060*/  FMUL.FTZ R30, R30, UR8 ;  /* 0x000000081e1e7c20 */ /* 0x000fca0008410000 */
[----:B------:R-:W-:-:S05]  /*20070*/  FSEL R30, R30, RZ, !P2 ;  /* 0x000000ff1e1e7208 */ /* 0x000fca0005000000 */
[----:B------:R-:W-:-:S07]  /*20080*/  FFMA.FTZ R30, R30, R75, R37 ;  /* 0x0000004b1e1e7223 */ /* 0x000fce0000010025 */
.L_x_42039:
[----:B------:R-:W-:Y:S05]  /*20090*/  BSYNC.RECONVERGENT B0 ;  /* 0x0000000000007941 */ /* 0x000fea0003800200 */
.L_x_42038:
[----:B------:R-:W-:Y:S02]  /*200a0*/  F2FP.F16.F32.PACK_AB R37, RZ, R30 ;  /* 0x0000001eff25723e */ /* 0x000fe400000000ff */
[----:B------:R-:W-:Y:S02]  /*200b0*/  PRMT R33, R33, 0x5410, R35 ;  /* 0x0000541021217816 */ /* 0x000fe40000000023 */
[----:B------:R-:W-:Y:S02]  /*200c0*/  PRMT R34, R34, 0x5410, R130 ;  /* 0x0000541022227816 */ /* 0x000fe40000000082 */
[----:B------:R-:W-:Y:S02]  /*200d0*/  PRMT R32, R31, 0x5410, R32 ;  /* 0x000054101f207816 */ /* 0x000fe40000000020 */
[----:B------:R-:W-:Y:S01]  /*200e0*/  PRMT R35, R153, 0x5410, R37 ;  /* 0x0000541099237816 */ /* 0x000fe20000000025 */
[----:B------:R-:W-:Y:S06]  /*200f0*/  BRA `(.L_x_42045) ;  /* 0x0000003400247947 */ /* 0x000fec0003800000 */
.L_x_41988:
        /* <DEDUP_REMOVED lines=21> */
.L_x_42050:
        /* <DEDUP_REMOVED lines=12> */
.L_x_42052:
[----:B------:R-:W-:Y:S05]  /*20310*/  BSYNC.RECONVERGENT B2 ;  /* 0x0000000000027941 */ /* 0x000fea0003800200 */
.L_x_42051:
        /* <DEDUP_REMOVED lines=61> */
.L_x_42049:
[----:B------:R-:W-:Y:S05]  /*206f0*/  BSYNC.RECONVERGENT B1 ;  /* 0x0000000000017941 */ /* 0x000fea0003800200 */
.L_x_42048:
        /* <DEDUP_REMOVED lines=10> */
.L_x_42047:
[----:B------:R-:W-:Y:S05]  /*207a0*/  BSYNC.RECONVERGENT B0 ;  /* 0x0000000000007941 */ /* 0x000fea0003800200 */
.L_x_42046:
        /* <DEDUP_REMOVED lines=18> */
.L_x_42057:
        /* <DEDUP_REMOVED lines=12> */
.L_x_42059:
[----:B------:R-:W-:Y:S05]  /*20990*/  BSYNC.RECONVERGENT B2 ;  /* 0x0000000000027941 */ /* 0x000fea0003800200 */
.L_x_42058:
        /* <DEDUP_REMOVED lines=61> */
.L_x_42056:
[----:B------:R-:W-:Y:S05]  /*20d70*/  BSYNC.RECONVERGENT B1 ;  /* 0x0000000000017941 */ /* 0x000fea0003800200 */
.L_x_42055:
        /* <DEDUP_REMOVED lines=10> */
.L_x_42054:
[----:B------:R-:W-:Y:S05]  /*20e20*/  BSYNC.RECONVERGENT B0 ;  /* 0x0000000000007941 */ /* 0x000fea0003800200 */
.L_x_42053:
        /* <DEDUP_REMOVED lines=18> */
.L_x_42064:
        /* <DEDUP_REMOVED lines=12> */
.L_x_42066:
[----:B------:R-:W-:Y:S05]  /*21010*/  BSYNC.RECONVERGENT B2 ;  /* 0x0000000000027941 */ /* 0x000fea0003800200 */
.L_x_42065:
        /* <DEDUP_REMOVED lines=61> */
.L_x_42063:
[----:B------:R-:W-:Y:S05]  /*213f0*/  BSYNC.RECONVERGENT B1 ;  /* 0x0000000000017941 */ /* 0x000fea0003800200 */
.L_x_42062:
        /* <DEDUP_REMOVED lines=10> */
.L_x_42061:
[----:B------:R-:W-:Y:S05]  /*214a0*/  BSYNC.RECONVERGENT B0 ;  /* 0x0000000000007941 */ /* 0x000fea0003800200 */
.L_x_42060:
        /* <DEDUP_REMOVED lines=18> */
.L_x_42071:
        /* <DEDUP_REMOVED lines=12> */
.L_x_42073:
[----:B------:R-:W-:Y:S05]  /*21690*/  BSYNC.RECONVERGENT B2 ;  /* 0x0000000000027941 */ /* 0x000fea0003800200 */
.L_x_42072:
        /* <DEDUP_REMOVED lines=61> */
.L_x_42070:
[----:B------:R-:W-:Y:S05]  /*21a70*/  BSYNC.RECONVERGENT B1 ;  /* 0x0000000000017941 */ /* 0x000fea0003800200 */
.L_x_42069:
        /* <DEDUP_REMOVED lines=10> */
.L_x_42068:
[----:B------:R-:W-:Y:S05]  /*21b20*/  BSYNC.RECONVERGENT B0 ;  /* 0x0000000000007941 */ /* 0x000fea0003800200 */
.L_x_42067:
        /* <DEDUP_REMOVED lines=18> */
.L_x_42078:
        /* <DEDUP_REMOVED lines=12> */
.L_x_42080:
[----:B------:R-:W-:Y:S05]  /*21d10*/  BSYNC.RECONVERGENT B2 ;  /* 0x0000000000027941 */ /* 0x000fea0003800200 */
.L_x_42079:
        /* <DEDUP_REMOVED lines=61> */
.L_x_42077:
[----:B------:R-:W-:Y:S05]  /*220f0*/  BSYNC.RECONVERGENT B1 ;  /* 0x0000000000017941 */ /* 0x000fea0003800200 */
.L_x_42076:
        /* <DEDUP_REMOVED lines=10> */
.L_x_42075:
[----:B------:R-:W-:Y:S05]  /*221a0*/  BSYNC.RECONVERGENT B0 ;  /* 0x0000000000007941 */ /* 0x000fea0003800200 */
.L_x_42074:
        /* <DEDUP_REMOVED lines=18> */
.L_x_42085:
        /* <DEDUP_REMOVED lines=12> */
.L_x_42087:
[----:B------:R-:W-:Y:S05]  /*22390*/  BSYNC.RECONVERGENT B2 ;  /* 0x0000000000027941 */ /* 0x000fea0003800200 */
.L_x_42086:
        /* <DEDUP_REMOVED lines=61> */
.L_x_42084:
[----:B------:R-:W-:Y:S05]  /*22770*/  BSYNC.RECONVERGENT B1 ;  /* 0x0000000000017941 */ /* 0x000fea0003800200 */
.L_x_42083:
        /* <DEDUP_REMOVED lines=10> */
.L_x_42082:
[----:B------:R-:W-:Y:S05]  /*22820*/  BSYNC.RECONVERGENT B0 ;  /* 0x0000000000007941 */ /* 0x000fea0003800200 */
.L_x_42081:
        /* <DEDUP_REMOVED lines=18> */
.L_x_42092:
        /* <DEDUP_REMOVED lines=12> */
.L_x_42094:
[----:B------:R-:W-:Y:S05]  /*22a10*/  BSYNC.RECONVERGENT B2 ;  /* 0x0000000000027941 */ /* 0x000fea0003800200 */
.L_x_42093:
        /* <DEDUP_REMOVED lines=61> */
.L_x_42091:
[----:B------:R-:W-:Y:S05]  /*22df0*/  BSYNC.RECONVERGENT B1 ;  /* 0x0000000000017941 */ /* 0x000fea0003800200 */
.L_x_42090:
        /* <DEDUP_REMOVED lines=11> */
.L_x_42089:
[----:B------:R-:W-:Y:S05]  /*22eb0*/  BSYNC.RECONVERGENT B0 ;  /* 0x0000000000007941 */ /* 0x000fea0003800200 */
.L_x_42088:
        /* <DEDUP_REMOVED lines=18> */
.L_x_42099:
        /* <DEDUP_REMOVED lines=12> */
.L_x_42101:
[----:B------:R-:W-:Y:S05]  /*230a0*/  BSYNC.RECONVERGENT B2 ;  /* 0x0000000000027941 */ /* 0x000fea0003800200 */
.L_x_42100:
        /* <DEDUP_REMOVED lines=61> */
.L_x_42098:
[----:B------:R-:W-:Y:S05]  /*23480*/  BSYNC.RECONVERGENT B1 ;  /* 0x0000000000017941 */ /* 0x000fea0003800200 */
.L_x_42097:
        /* <DEDUP_REMOVED lines=10> */
.L_x_42096:
[----:B------:R-:W-:Y:S05]  /*23530*/  BSYNC.RECONVERGENT B0 ;  /* 0x0000000000007941 */ /* 0x000fea0003800200 */
.L_x_42095:
[----:B------:R-:W-:Y:S02]  /*23540*/  F2FP.F16.F32.PACK_AB R128, RZ, R30 ;  /* 0x0000001eff80723e */ /* 0x000fe400000000ff */
[----:B------:R-:W-:Y:S02]  /*23550*/  PRMT R33, R33, 0x5410, R35 ;  /* 0x0000541021217816 */ /* 0x000fe40000000023 */
[----:B------:R-:W-:Y:S02]  /*23560*/  PRMT R34, R34, 0x5410, R37 ;  /* 0x0000541022227816 */ /* 0x000fe40000000025 */
[----:B------:R-:W-:Y:S02]  /*23570*/  PRMT R32, R31, 0x5410, R32 ;  /* 0x000054101f207816 */ /* 0x000fe40000000020 */
[----:B------:R-:W-:-:S07]  /*23580*/  PRMT R35, R153, 0x5410, R128 ;  /* 0x0000541099237816 */ /* 0x000fce0000000080 */
.L_x_42045:
        /* <DEDUP_REMOVED lines=26> */
.L_x_42103:
[----:B------:R-:W-:Y:S05]  /*23730*/  BSYNC.RECONVERGENT B0 ;  /* 0x0000000000007941 */ /* 0x000fea0003800200 */
.L_x_42102:
        /* <DEDUP_REMOVED lines=31> */
.L_x_42109:
        /* <DEDUP_REMOVED lines=12> */
.L_x_42111:
[----:B------:R-:W-:Y:S05]  /*239f0*/  BSYNC.RECONVERGENT B2 ;  /* 0x0000000000027941 */ /* 0x000fea0003800200 */
.L_x_42110:
        /* <DEDUP_REMOVED lines=61> */
.L_x_42108:
[----:B------:R-:W-:Y:S05]  /*23dd0*/  BSYNC.RECONVERGENT B1 ;  /* 0x0000000000017941 */ /* 0x000fea0003800200 */
.L_x_42107:
        /* <DEDUP_REMOVED lines=11> */
.L_x_42106:
[----:B------:R-:W-:Y:S05]  /*23e90*/  BSYNC.RECONVERGENT B0 ;  /* 0x0000000000007941 */ /* 0x000fea0003800200 */
.L_x_42105:
        /* <DEDUP_REMOVED lines=22> */
.L_x_42116:
        /* <DEDUP_REMOVED lines=12> */
.L_x_42118:
[----:B------:R-:W-:Y:S05]  /*240c0*/  BSYNC.RECONVERGENT B2 ;  /* 0x0000000000027941 */ /* 0x000fea0003800200 */
.L_x_42117:
        /* <DEDUP_REMOVED lines=61> */
.L_x_42115:
[----:B------:R-:W-:Y:S05]  /*244a0*/  BSYNC.RECONVERGENT B1 ;  /* 0x0000000000017941 */ /* 0x000fea0003800200 */
.L_x_42114:
        /* <DEDUP_REMOVED lines=11> */
.L_x_42113:
[----:B------:R-:W-:Y:S05]  /*24560*/  BSYNC.RECONVERGENT B0 ;  /* 0x0000000000007941 */ /* 0x000fea0003800200 */
.L_x_42112:
        /* <DEDUP_REMOVED lines=22> */
.L_x_42123:
        /* <DEDUP_REMOVED lines=12> */
.L_x_42125:
[----:B------:R-:W-:Y:S05]  /*24790*/  BSYNC.RECONVERGENT B2 ;  /* 0x0000000000027941 */ /* 0x000fea0003800200 */
.L_x_42124:
        /* <DEDUP_REMOVED lines=61> */
.L_x_42122:
[----:B------:R-:W-:Y:S05]  /*24b70*/  BSYNC.RECONVERGENT B1 ;  /* 0x0000000000017941 */ /* 0x000fea0003800200 */
.L_x_42121:
        /* <DEDUP_REMOVED lines=11> */
.L_x_42120:
[----:B------:R-:W-:Y:S05]  /*24c30*/  BSYNC.RECONVERGENT B0 ;  /* 0x0000000000007941 */ /* 0x000fea0003800200 */
.L_x_42119:
        /* <DEDUP_REMOVED lines=22> */
.L_x_42130:
        /* <DEDUP_REMOVED lines=12> */
.L_x_42132:
[----:B------:R-:W-:Y:S05]  /*24e60*/  BSYNC.RECONVERGENT B2 ;  /* 0x0000000000027941 */ /* 0x000fea0003800200 */
.L_x_42131:
        /* <DEDUP_REMOVED lines=61> */
.L_x_42129:
[----:B------:R-:W-:Y:S05]  /*25240*/  BSYNC.RECONVERGENT B1 ;  /* 0x0000000000017941 */ /* 0x000fea0003800200 */
.L_x_42128:
        /* <DEDUP_REMOVED lines=11> */
.L_x_42127:
[----:B------:R-:W-:Y:S05]  /*25300*/  BSYNC.RECONVERGENT B0 ;  /* 0x0000000000007941 */ /* 0x000fea0003800200 */
.L_x_42126:
        /* <DEDUP_REMOVED lines=22> */
.L_x_42137:
        /* <DEDUP_REMOVED lines=12> */
.L_x_42139:
[----:B------:R-:W-:Y:S05]  /*25530*/  BSYNC.RECONVERGENT B2 ;  /* 0x0000000000027941 */ /* 0x000fea0003800200 */
.L_x_42138:
        /* <DEDUP_REMOVED lines=61> */
.L_x_42136:
[----:B------:R-:W-:Y:S05]  /*25910*/  BSYNC.RECONVERGENT B1 ;  /* 0x0000000000017941 */ /* 0x000fea0003800200 */
.L_x_42135:
        /* <DEDUP_REMOVED lines=11> */
.L_x_42134:
[----:B------:R-:W-:Y:S05]  /*259d0*/  BSYNC.RECONVERGENT B0 ;  /* 0x0000000000007941 */ /* 0x000fea0003800200 */
.L_x_42133:
        /* <DEDUP_REMOVED lines=22> */
.L_x_42144:
        /* <DEDUP_REMOVED lines=12> */
.L_x_42146:
[----:B------:R-:W-:Y:S05]  /*25c00*/  BSYNC.RECONVERGENT B2 ;  /* 0x0000000000027941 */ /* 0x000fea0003800200 */
.L_x_42145:
        /* <DEDUP_REMOVED lines=61> */
.L_x_42143:
[----:B------:R-:W-:Y:S05]  /*25fe0*/  BSYNC.RECONVERGENT B1 ;  /* 0x0000000000017941 */ /* 0x000fea0003800200 */
.L_x_42142:
        /* <DEDUP_REMOVED lines=11> */
.L_x_42141:
[----:B------:R-:W-:Y:S05]  /*260a0*/  BSYNC.RECONVERGENT B0 ;  /* 0x0000000000007941 */ /* 0x000fea0003800200 */
.L_x_42140:
        /* <DEDUP_REMOVED lines=22> */
.L_x_42151:
        /* <DEDUP_REMOVED lines=12> */
.L_x_42153:
[----:B------:R-:W-:Y:S05]  /*262d0*/  BSYNC.RECONVERGENT B2 ;  /* 0x0000000000027941 */ /* 0x000fea0003800200 */
.L_x_42152:
        /* <DEDUP_REMOVED lines=61> */
.L_x_42150:
[----:B------:R-:W-:Y:S05]  /*266b0*/  BSYNC.RECONVERGENT B1 ;  /* 0x0000000000017941 */ /* 0x000fea0003800200 */
.L_x_42149:
        /* <DEDUP_REMOVED lines=12> */
.L_x_42148:
[----:B------:R-:W-:Y:S05]  /*26780*/  BSYNC.RECONVERGENT B0 ;  /* 0x0000000000007941 */ /* 0x000fea0003800200 */
.L_x_42147:
        /* <DEDUP_REMOVED lines=22> */
.L_x_42158:
        /* <DEDUP_REMOVED lines=12> */
.L_x_42160:
[----:B------:R-:W-:Y:S05]  /*269b0*/  BSYNC.RECONVERGENT B2 ;  /* 0x0000000000027941 */ /* 0x000fea0003800200 */
.L_x_42159:
        /* <DEDUP_REMOVED lines=61> */
.L_x_42157:
[----:B------:R-:W-:Y:S05]  /*26d90*/  BSYNC.RECONVERGENT B1 ;  /* 0x0000000000017941 */ /* 0x000fea0003800200 */
.L_x_42156:
        /* <DEDUP_REMOVED lines=11> */
.L_x_42155:
[----:B------:R-:W-:Y:S05]  /*26e50*/  BSYNC.RECONVERGENT B0 ;  /* 0x0000000000007941 */ /* 0x000fea0003800200 */
.L_x_42154:
[----:B------:R-:W-:Y:S02]  /*26e60*/  F2FP.F16.F32.PACK_AB R155, RZ, R38 ;  /* 0x00000026ff9b723e */ /* 0x000fe400000000ff */
[----:B------:R-:W-:Y:S02]  /*26e70*/  PRMT R128, R128, 0x5410, R131 ;  /* 0x0000541080807816 */ /* 0x000fe40000000083 */
[----:B------:R-:W-:Y:S02]  /*26e80*/  PRMT R130, R130, 0x5410, R158 ;  /* 0x0000541082827816 */ /* 0x000fe4000000009e */
[----:B------:R-:W-:Y:S02]  /*26e90*/  PRMT R129, R129, 0x5410, R153 ;  /* 0x0000541081817816 */ /* 0x000fe40000000099 */
[----:B------:R-:W-:Y:S01]  /*26ea0*/  PRMT R131, R160, 0x5410, R155 ;  /* 0x00005410a0837816 */ /* 0x000fe2000000009b */
[----:B------:R-:W-:Y:S06]  /*26eb0*/  BRA `(.L_x_42161) ;  /* 0x0000003400247947 */ /* 0x000fec0003800000 */
.L_x_42104:
        /* <DEDUP_REMOVED lines=21> */
.L_x_42166:
        /* <DEDUP_REMOVED lines=12> */
.L_x_42168:
[----:B------:R-:W-:Y:S05]  /*270d0*/  BSYNC.RECONVERGENT B2 ;  /* 0x0000000000027941 */ /* 0x000fea0003800200 */
.L_x_42167:
        /* <DEDUP_REMOVED lines=61> */
.L_x_42165:
[----:B------:R-:W-:Y:S05]  /*274b0*/  BSYNC.RECONVERGENT B1 ;  /* 0x0000000000017941 */ /* 0x000fea0003800200 */
.L_x_42164:
[----:B------:R-:W-:Y:S01]  /*274c0*/  HFMA2 R31, -RZ, RZ, 0.1171875, 0 ;  /* 0x2f800000ff1f7431 */ /* 0x000fe200000001ff */
[----:B------:R-:W-:-:S05]  /*274d0*/  I2FP.F32.U32 R6, R6 ;  /* 0x0000000600067245 */ /* 0x000fca0000201000 */
        /* <DEDUP_REMOVED lines=8> */
.L_x_42163:
[----:B------:R-:W-:Y:S05]  /*27560*/  BSYNC.RECONVERGENT B0 ;  /* 0x0000000000007941 */ /* 0x000fea0003800200 */
.L_x_42162:
        /* <DEDUP_REMOVED lines=18> */
.L_x_42173:
        /* <DEDUP_REMOVED lines=12> */
.L_x_42175:
[----:B------:R-:W-:Y:S05]  /*27750*/  BSYNC.RECONVERGENT B2 ;  /* 0x0000000000027941 */ /* 0x000fea0003800200 */
.L_x_42174:
        /* <DEDUP_REMOVED lines=61> */
.L_x_42172:
[----:B------:R-:W-:Y:S05]  /*27b30*/  BSYNC.RECONVERGENT B1 ;  /* 0x0000000000017941 */ /* 0x000fea0003800200 */
.L_x_42171:
        /* <DEDUP_REMOVED lines=10> */
.L_x_42170:
[----:B------:R-:W-:Y:S05]  /*27be0*/  BSYNC.RECONVERGENT B0 ;  /* 0x0000000000007941 */ /* 0x000fea0003800200 */
.L_x_42169:
        /* <DEDUP_REMOVED lines=18> */
.L_x_42180:
        /* <DEDUP_REMOVED lines=12> */
.L_x_42182:
[----:B------:R-:W-:Y:S05]  /*27dd0*/  BSYNC.RECONVERGENT B2 ;  /* 0x0000000000027941 */ /* 0x000fea0003800200 */
.L_x_42181:
        /* <DEDUP_REMOVED lines=61> */
.L_x_42179:
[----:B------:R-:W-:Y:S05]  /*281b0*/  BSYNC.RECONVERGENT B1 ;  /* 0x0000000000017941 */ /* 0x000fea0003800200 */
.L_x_42178:
        /* <DEDUP_REMOVED lines=10> */
.L_x_42177:
[----:B------:R-:W-:Y:S05]  /*28260*/  BSYNC.RECONVERGENT B0 ;  /* 0x0000000000007941 */ /* 0x000fea0003800200 */
.L_x_42176:
        /* <DEDUP_REMOVED lines=18> */
.L_x_42187:
        /* <DEDUP_REMOVED lines=12> */
.L_x_42189:
[----:B------:R-:W-:Y:S05]  /*28450*/  BSYNC.RECONVERGENT B2 ;  /* 0x0000000000027941 */ /* 0x000fea0003800200 */
.L_x_42188:
        /* <DEDUP_REMOVED lines=61> */
.L_x_42186:
[----:B------:R-:W-:Y:S05]  /*28830*/  BSYNC.RECONVERGENT B1 ;  /* 0x0000000000017941 */ /* 0x000fea0003800200 */
.L_x_42185:
        /* <DEDUP_REMOVED lines=10> */
.L_x_42184:
[----:B------:R-:W-:Y:S05]  /*288e0*/  BSYNC.RECONVERGENT B0 ;  /* 0x0000000000007941 */ /* 0x000fea0003800200 */
.L_x_42183:
        /* <DEDUP_REMOVED lines=18> */
.L_x_42194:
        /* <DEDUP_REMOVED lines=12> */
.L_x_42196:
[----:B------:R-:W-:Y:S05]  /*28ad0*/  BSYNC.RECONVERGENT B2 ;  /* 0x0000000000027941 */ /* 0x000fea0003800200 */
.L_x_42195:
        /* <DEDUP_REMOVED lines=61> */
.L_x_42193:
[----:B------:R-:W-:Y:S05]  /*28eb0*/  BSYNC.RECONVERGENT B1 ;  /* 0x0000000000017941 */ /* 0x000fea0003800200 */
.L_x_42192:
        /* <DEDUP_REMOVED lines=10> */
.L_x_42191:
[----:B------:R-:W-:Y:S05]  /*28f60*/  BSYNC.RECONVERGENT B0 ;  /* 0x0000000000007941 */ /* 0x000fea0003800200 */
.L_x_42190:
        /* <DEDUP_REMOVED lines=18> */
.L_x_42201:
        /* <DEDUP_REMOVED lines=12> */
.L_x_42203:
[----:B------:R-:W-:Y:S05]  /*29150*/  BSYNC.RECONVERGENT B2 ;  /* 0x0000000000027941 */ /* 0x000fea0003800200 */
.L_x_42202:
        /* <DEDUP_REMOVED lines=58> */
[----:B------:R-:W-:Y:S01]  /*29500*/  IMAD.MOV.U32 R38, RZ, RZ, RZ ;  /* 0x000000ffff267224 */ /* 0x000fe200078e00ff */
[----:B------:R-:W-:Y:S02]  /*29510*/  LOP3.LUT R173, R156, UR15, R37, 0x96, !PT ;  /* 0x0000000f9cad7c12 */ /* 0x000fe4000f8e9625 */
[----:B------:R-:W-:-:S07]  /*29520*/  MOV R180, R36 ;  /* 0x0000002400b47202 */ /* 0x000fce0000000f00 */
.L_x_42200:
[----:B------:R-:W-:Y:S05]  /*29530*/  BSYNC.RECONVERGENT B1 ;  /* 0x0000000000017941 */ /* 0x000fea0003800200 */
.L_x_42199:
        /* <DEDUP_REMOVED lines=10> */
.L_x_42198:
[----:B------:R-:W-:Y:S05]  /*295e0*/  BSYNC.RECONVERGENT B0 ;  /* 0x0000000000007941 */ /* 0x000fea0003800200 */
.L_x_42197:
        /* <DEDUP_REMOVED lines=18> */
.L_x_42208:
        /* <DEDUP_REMOVED lines=12> */
.L_x_42210:
[----:B------:R-:W-:Y:S05]  /*297d0*/  BSYNC.RECONVERGENT B2 ;  /* 0x0000000000027941 */ /* 0x000fea0003800200 */
.L_x_42209:
        /* <DEDUP_REMOVED lines=61> */
.L_x_42207:
[----:B------:R-:W-:Y:S05]  /*29bb0*/  BSYNC.RECONVERGENT B1 ;  /* 0x0000000000017941 */ /* 0x000fea0003800200 */
.L_x_42206:
[----:B------:R-:W-:Y:S01]  /*29bc0*/  HFMA2 R38, -RZ, RZ, 0.1171875, 0 ;  /* 0x2f800000ff267431 */ /* 0x000fe200000001ff */
[----:B------:R-:W-:-:S05]  /*29bd0*/  I2FP.F32.U32 R37, R37 ;  /* 0x0000002500257245 */ /* 0x000fca0000201000 */
        /* <DEDUP_REMOVED lines=9> */
.L_x_42205:
[----:B------:R-:W-:Y:S05]  /*29c70*/  BSYNC.RECONVERGENT B0 ;  /* 0x0000000000007941 */ /* 0x000fea0003800200 */
.L_x_42204:
        /* <DEDUP_REMOVED lines=18> */
.L_x_42215:
        /* <DEDUP_REMOVED lines=12> */
.L_x_42217:
[----:B------:R-:W-:Y:S05]  /*29e60*/  BSYNC.RECONVERGENT B2 ;  /* 0x0000000000027941 */ /* 0x000fea0003800200 */
.L_x_42216:
        /* <DEDUP_REMOVED lines=61> */
.L_x_42214:
[----:B------:R-:W-:Y:S05]  /*2a240*/  BSYNC.RECONVERGENT B1 ;  /* 0x0000000000017941 */ /* 0x000fea0003800200 */
.L_x_42213:
        /* <DEDUP_REMOVED lines=10> */
.L_x_42212:
[----:B------:R-:W-:Y:S05]  /*2a2f0*/  BSYNC.RECONVERGENT B0 ;  /* 0x0000000000007941 */ /* 0x000fea0003800200 */
.L_x_42211:
[----:B------:R-:W-:Y:S02]  /*2a300*/  F2FP.F16.F32.PACK_AB R156, RZ, R38 ;  /* 0x00000026ff9c723e */ /* 0x000fe400000000ff */
[----:B------:R-:W-:Y:S02]  /*2a310*/  PRMT R128, R128, 0x5410, R131 ;  /* 0x0000541080807816 */ /* 0x000fe40000000083 */
[----:B------:R-:W-:Y:S02]  /*2a320*/  PRMT R130, R130, 0x5410, R155 ;  /* 0x0000541082827816 */ /* 0x000fe4000000009b */
[----:B------:R-:W-:Y:S02]  /*2a330*/  PRMT R129, R129, 0x5410, R153 ;  /* 0x0000541081817816 */ /* 0x000fe40000000099 */
[----:B------:R-:W-:-:S07]  /*2a340*/  PRMT R131, R160, 0x5410, R156 ;  /* 0x00005410a0837816 */ /* 0x000fce000000009c */
.L_x_42161:
        /* <DEDUP_REMOVED lines=26> */
.L_x_42219:
[----:B------:R-:W-:Y:S05]  /*2a4f0*/  BSYNC.RECONVERGENT B0 ;  /* 0x0000000000007941 */ /* 0x000fea0003800200 */
.L_x_42218:
        /* <DEDUP_REMOVED lines=31> */
.L_x_42225:
        /* <DEDUP_REMOVED lines=12> */
.L_x_42227:
[----:B------:R-:W-:Y:S05]  /*2a7b0*/  BSYNC.RECONVERGENT B2 ;  /* 0x0000000000027941 */ /* 0x000fea0003800200 */
.L_x_42226:
        /* <DEDUP_REMOVED lines=61> */
.L_x_42224:
[----:B------:R-:W-:Y:S05]  /*2ab90*/  BSYNC.RECONVERGENT B1 ;  /* 0x0000000000017941 */ /* 0x000fea0003800200 */
.L_x_42223:
[----:B------:R-:W-:Y:S01]  /*2aba0*/  HFMA2 R128, -RZ, RZ, 0.1171875, 0 ;  /* 0x2f800000ff807431 */ /* 0x000fe200000001ff */
[----:B------:R-:W-:-:S05]  /*2abb0*/  I2FP.F32.U32 R6, R6 ;  /* 0x0000000600067245 */ /* 0x000fca0000201000 */
        /* <DEDUP_REMOVED lines=9> */
.L_x_42222:
[----:B------:R-:W-:Y:S05]  /*2ac50*/  BSYNC.RECONVERGENT B0 ;  /* 0x0000000000007941 */ /* 0x000fea0003800200 */
.L_x_42221:
        /* <DEDUP_REMOVED lines=22> */
.L_x_42232:
        /* <DEDUP_REMOVED lines=12> */
.L_x_42234:
[----:B------:R-:W-:Y:S05]  /*2ae80*/  BSYNC.RECONVERGENT B2 ;  /* 0x0000000000027941 */ /* 0x000fea0003800200 */
.L_x_42233:
        /* <DEDUP_REMOVED lines=61> */
.L_x_42231:
[----:B------:R-:W-:Y:S05]  /*2b260*/  BSYNC.RECONVERGENT B1 ;  /* 0x0000000000017941 */ /* 0x000fea0003800200 */
.L_x_42230:
        /* <DEDUP_REMOVED lines=11> */
.L_x_42229:
[----:B------:R-:W-:Y:S05]  /*2b320*/  BSYNC.RECONVERGENT B0 ;  /* 0x0000000000007941 */ /* 0x000fea0003800200 */
.L_x_42228:
        /* <DEDUP_REMOVED lines=22> */
.L_x_42239:
        /* <DEDUP_REMOVED lines=12> */
.L_x_42241:
[----:B------:R-:W-:Y:S05]  /*2b550*/  BSYNC.RECONVERGENT B2 ;  /* 0x0000000000027941 */ /* 0x000fea0003800200 */
.L_x_42240:
        /* <DEDUP_REMOVED lines=61> */
.L_x_42238:
[----:B------:R-:W-:Y:S05]  /*2b930*/  BSYNC.RECONVERGENT B1 ;  /* 0x0000000000017941 */ /* 0x000fea0003800200 */
.L_x_42237:
        /* <DEDUP_REMOVED lines=11> */
.L_x_42236:
[----:B------:R-:W-:Y:S05]  /*2b9f0*/  BSYNC.RECONVERGENT B0 ;  /* 0x0000000000007941 */ /* 0x000fea0003800200 */
.L_x_42235:
        /* <DEDUP_REMOVED lines=22> */
.L_x_42246:
        /* <DEDUP_REMOVED lines=12> */
.L_x_42248:
[----:B------:R-:W-:Y:S05]  /*2bc20*/  BSYNC.RECONVERGENT B2 ;  /* 0x0000000000027941 */ /* 0x000fea0003800200 */
.L_x_42247:
        /* <DEDUP_REMOVED lines=61> */
.L_x_42245:
[----:B------:R-:W-:Y:S05]  /*2c000*/  BSYNC.RECONVERGENT B1 ;  /* 0x0000000000017941 */ /* 0x000fea0003800200 */
.L_x_42244:
        /* <DEDUP_REMOVED lines=11> */
.L_x_42243:
[----:B------:R-:W-:Y:S05]  /*2c0c0*/  BSYNC.RECONVERGENT B0 ;  /* 0x0000000000007941 */ /* 0x000fea0003800200 */
.L_x_42242:
        /* <DEDUP_REMOVED lines=22> */
.L_x_42253:
        /* <DEDUP_REMOVED lines=12> */
.L_x_42255:
[----:B------:R-:W-:Y:S05]  /*2c2f0*/  BSYNC.RECONVERGENT B2 ;  /* 0x0000000000027941 */ /* 0x000fea0003800200 */
.L_x_42254:
        /* <DEDUP_REMOVED lines=61> */
.L_x_42252:
[----:B------:R-:W-:Y:S05]  /*2c6d0*/  BSYNC.RECONVERGENT B1 ;  /* 0x0000000000017941 */ /* 0x000fea0003800200 */
.L_x_42251:
        /* <DEDUP_REMOVED lines=11> */
.L_x_42250:
[----:B------:R-:W-:Y:S05]  /*2c790*/  BSYNC.RECONVERGENT B0 ;  /* 0x0000000000007941 */ /* 0x000fea0003800200 */
.L_x_42249:
        /* <DEDUP_REMOVED lines=22> */
.L_x_42260:
        /* <DEDUP_REMOVED lines=12> */
.L_x_42262:
[----:B------:R-:W-:Y:S05]  /*2c9c0*/  BSYNC.RECONVERGENT B2 ;  /* 0x0000000000027941 */ /* 0x000fea0003800200 */
.L_x_42261:
        /* <DEDUP_REMOVED lines=61> */
.L_x_42259:
[----:B------:R-:W-:Y:S05]  /*2cda0*/  BSYNC.RECONVERGENT B1 ;  /* 0x0000000000017941 */ /* 0x000fea0003800200 */
.L_x_42258:
        /* <DEDUP_REMOVED lines=11> */
.L_x_42257:
[----:B------:R-:W-:Y:S05]  /*2ce60*/  BSYNC.RECONVERGENT B0 ;  /* 0x0000000000007941 */ /* 0x000fea0003800200 */
.L_x_42256:
        /* <DEDUP_REMOVED lines=22> */
.L_x_42267:
        /* <DEDUP_REMOVED lines=12> */
.L_x_42269:
[----:B------:R-:W-:Y:S05]  /*2d090*/  BSYNC.RECONVERGENT B2 ;  /* 0x0000000000027941 */ /* 0x000fea0003800200 */
.L_x_42268:
        /* <DEDUP_REMOVED lines=61> */
.L_x_42266:
[----:B------:R-:W-:Y:S05]  /*2d470*/  BSYNC.RECONVERGENT B1 ;  /* 0x0000000000017941 */ /* 0x000fea0003800200 */
.L_x_42265:
        /* <DEDUP_REMOVED lines=12> */
.L_x_42264:
[----:B------:R-:W-:Y:S05]  /*2d540*/  BSYNC.RECONVERGENT B0 ;  /* 0x0000000000007941 */ /* 0x000fea0003800200 */
.L_x_42263:
        /* <DEDUP_REMOVED lines=22> */
.L_x_42274:
        /* <DEDUP_REMOVED lines=12> */
.L_x_42276:
[----:B------:R-:W-:Y:S05]  /*2d770*/  BSYNC.RECONVERGENT B2 ;  /* 0x0000000000027941 */ /* 0x000fea0003800200 */
.L_x_42275:
        /* <DEDUP_REMOVED lines=60> */
.L_x_42273:
[----:B------:R-:W-:Y:S05]  /*2db40*/  BSYNC.RECONVERGENT B1 ;  /* 0x0000000000017941 */ /* 0x000fea0003800200 */
.L_x_42272:
        /* <DEDUP_REMOVED lines=11> */
.L_x_42271:
[----:B------:R-:W-:Y:S05]  /*2dc00*/  BSYNC.RECONVERGENT B0 ;  /* 0x0000000000007941 */ /* 0x000fea0003800200 */
.L_x_42270:
[----:B------:R-:W-:Y:S02]  /*2dc10*/  F2FP.F16.F32.PACK_AB R167, RZ, R160 ;  /* 0x000000a0ffa7723e */ /* 0x000fe400000000ff */
[----:B------:R-:W-:Y:S02]  /*2dc20*/  PRMT R128, R128, 0x5410, R131 ;  /* 0x0000541080807816 */ /* 0x000fe40000000083 */
[----:B------:R-:W-:Y:S02]  /*2dc30*/  PRMT R130, R175, 0x5410, R130 ;  /* 0x00005410af827816 */ /* 0x000fe40000000082 */
[----:B------:R-:W-:Y:S02]  /*2dc40*/  PRMT R129, R129, 0x5410, R161 ;  /* 0x0000541081817816 */ /* 0x000fe400000000a1 */
[----:B------:R-:W-:Y:S01]  /*2dc50*/  PRMT R131, R177, 0x5410, R167 ;  /* 0x00005410b1837816 */ /* 0x000fe200000000a7 */
[----:B------:R-:W-:Y:S06]  /*2dc60*/  BRA `(.L_x_42277) ;  /* 0x0000003400247947 */ /* 0x000fec0003800000 */
.L_x_42220:
        /* <DEDUP_REMOVED lines=21> */
.L_x_42282:
        /* <DEDUP_REMOVED lines=12> */
.L_x_42284:
[----:B------:R-:W-:Y:S05]  /*2de80*/  BSYNC.RECONVERGENT B2 ;  /* 0x0000000000027941 */ /* 0x000fea0003800200 */
.L_x_42283:
        /* <DEDUP_REMOVED lines=61> */
.L_x_42281:
[----:B------:R-:W-:Y:S05]  /*2e260*/  BSYNC.RECONVERGENT B1 ;  /* 0x0000000000017941 */ /* 0x000fea0003800200 */
.L_x_42280:
        /* <DEDUP_REMOVED lines=10> */
.L_x_42279:
[----:B------:R-:W-:Y:S05]  /*2e310*/  BSYNC.RECONVERGENT B0 ;  /* 0x0000000000007941 */ /* 0x000fea0003800200 */
.L_x_42278:
        /* <DEDUP_REMOVED lines=18> */
.L_x_42289:
        /* <DEDUP_REMOVED lines=12> */
.L_x_42291:
[----:B------:R-:W-:Y:S05]  /*2e500*/  BSYNC.RECONVERGENT B2 ;  /* 0x0000000000027941 */ /* 0x000fea0003800200 */
.L_x_42290:
        /* <DEDUP_REMOVED lines=61> */
.L_x_42288:
[----:B------:R-:W-:Y:S05]  /*2e8e0*/  BSYNC.RECONVERGENT B1 ;  /* 0x0000000000017941 */ /* 0x000fea0003800200 */
.L_x_42287:
        /* <DEDUP_REMOVED lines=10> */
.L_x_42286:
[----:B------:R-:W-:Y:S05]  /*2e990*/  BSYNC.RECONVERGENT B0 ;  /* 0x0000000000007941 */ /* 0x000fea0003800200 */
.L_x_42285:
        /* <DEDUP_REMOVED lines=18> */
.L_x_42296:
        /* <DEDUP_REMOVED lines=12> */
.L_x_42298:
[----:B------:R-:W-:Y:S05]  /*2eb80*/  BSYNC.RECONVERGENT B2 ;  /* 0x0000000000027941 */ /* 0x000fea0003800200 */
.L_x_42297:
        /* <DEDUP_REMOVED lines=61> */
.L_x_42295:
[----:B------:R-:W-:Y:S05]  /*2ef60*/  BSYNC.RECONVERGENT B1 ;  /* 0x0000000000017941 */ /* 0x000fea0003800200 */
.L_x_42294:
        /* <DEDUP_REMOVED lines=10> */
.L_x_42293:
[----:B------:R-:W-:Y:S05]  /*2f010*/  BSYNC.RECONVERGENT B0 ;  /* 0x0000000000007941 */ /* 0x000fea0003800200 */
.L_x_42292:
        /* <DEDUP_REMOVED lines=18> */
.L_x_42303:
        /* <DEDUP_REMOVED lines=12> */
.L_x_42305:
[----:B------:R-:W-:Y:S05]  /*2f200*/  BSYNC.RECONVERGENT B2 ;  /* 0x0000000000027941 */ /* 0x000fea0003800200 */
.L_x_42304:
        /* <DEDUP_REMOVED lines=61> */
.L_x_42302:
[----:B------:R-:W-:Y:S05]  /*2f5e0*/  BSYNC.RECONVERGENT B1 ;  /* 0x0000000000017941 */ /* 0x000fea0003800200 */
.L_x_42301:
        /* <DEDUP_REMOVED lines=10> */
.L_x_42300:
[----:B------:R-:W-:Y:S05]  /*2f690*/  BSYNC.RECONVERGENT B0 ;  /* 0x0000000000007941 */ /* 0x000fea0003800200 */
.L_x_42299:
        /* <DEDUP_REMOVED lines=18> */
.L_x_42310:
        /* <DEDUP_REMOVED lines=12> */
.L_x_42312:
[----:B------:R-:W-:Y:S05]  /*2f880*/  BSYNC.RECONVERGENT B2 ;  /* 0x0000000000027941 */ /* 0x000fea0003800200 */
.L_x_42311:
        /* <DEDUP_REMOVED lines=61> */
.L_x_42309:
[----:B------:R-:W-:Y:S05]  /*2fc60*/  BSYNC.RECONVERGENT B1 ;  /* 0x0000000000017941 */ /* 0x000fea0003800200 */
.L_x_42308:
        /* <DEDUP_REMOVED lines=10> */
.L_x_42307:
[----:B------:R-:W-:Y:S05]  /*2fd10*/  BSYNC.RECONVERGENT B0 ;  /* 0x0000000000007941 */ /* 0x000fea0003800200 */
.L_x_42306:
        /* <DEDUP_REMOVED lines=18> */
.L_x_42317:
        /* <DEDUP_REMOVED lines=12> */
.L_x_42319:
[----:B------:R-:W-:Y:S05]  /*2ff00*/  BSYNC.RECONVERGENT B2 ;  /* 0x0000000000027941 */ /* 0x000fea0003800200 */
.L_x_42318:
        /* <DEDUP_REMOVED lines=61> */
.L_x_42316:
[----:B------:R-:W-:Y:S05]  /*302e0*/  BSYNC.RECONVERGENT B1 ;  /* 0x0000000000017941 */ /* 0x000fea0003800200 */
.L_x_42315:
        /* <DEDUP_REMOVED lines=10> */
.L_x_42314:
[----:B------:R-:W-:Y:S05]  /*30390*/  BSYNC.RECONVERGENT B0 ;  /* 0x0000000000007941 */ /* 0x000fea0003800200 */
.L_x_42313:
        /* <DEDUP_REMOVED lines=18> */
.L_x_42324:
        /* <DEDUP_REMOVED lines=12> */
.L_x_42326:
[----:B------:R-:W-:Y:S05]  /*30580*/  BSYNC.RECONVERGENT B2 ;  /* 0x0000000000027941 */ /* 0x000fea0003800200 */
.L_x_42325:
        /* <DEDUP_REMOVED lines=61> */
.L_x_42323:
[----:B------:R-:W-:Y:S05]  /*30960*/  BSYNC.RECONVERGENT B1 ;  /* 0x0000000000017941 */ /* 0x000fea0003800200 */
.L_x_42322:
        /* <DEDUP_REMOVED lines=11> */
.L_x_42321:
[----:B------:R-:W-:Y:S05]  /*30a20*/  BSYNC.RECONVERGENT B0 ;  /* 0x0000000000007941 */ /* 0x000fea0003800200 */
.L_x_42320:
        /* <DEDUP_REMOVED lines=18> */
.L_x_42331:
        /* <DEDUP_REMOVED lines=12> */
.L_x_42333:
[----:B------:R-:W-:Y:S05]  /*30c10*/  BSYNC.RECONVERGENT B2 ;  /* 0x0000000000027941 */ /* 0x000fea0003800200 */
.L_x_42332:
        /* <DEDUP_REMOVED lines=61> */
.L_x_42330:
[----:B------:R-:W-:Y:S05]  /*30ff0*/  BSYNC.RECONVERGENT B1 ;  /* 0x0000000000017941 */ /* 0x000fea0003800200 */
.L_x_42329:
        /* <DEDUP_REMOVED lines=10> */
.L_x_42328:
[----:B------:R-:W-:Y:S05]  /*310a0*/  BSYNC.RECONVERGENT B0 ;  /* 0x0000000000007941 */ /* 0x000fea0003800200 */
.L_x_42327:
[----:B------:R-:W-:Y:S02]  /*310b0*/  F2FP.F16.F32.PACK_AB R168, RZ, R160 ;  /* 0x000000a0ffa8723e */ /* 0x000fe400000000ff */
[----:B------:R-:W-:Y:S02]  /*310c0*/  PRMT R128, R128, 0x5410, R131 ;  /* 0x0000541080807816 */ /* 0x000fe40000000083 */
[----:B------:R-:W-:Y:S02]  /*310d0*/  PRMT R130, R130, 0x5410, R167 ;  /* 0x0000541082827816 */ /* 0x000fe400000000a7 */
[----:B------:R-:W-:Y:S02]  /*310e0*/  PRMT R129, R129, 0x5410, R161 ;  /* 0x0000541081817816 */ /* 0x000fe400000000a1 */
[----:B------:R-:W-:-:S07]  /*310f0*/  PRMT R131, R175, 0x5410, R168 ;  /* 0x00005410af837816 */ /* 0x000fce00000000a8 */
.L_x_42277:
        /* <DEDUP_REMOVED lines=26> */
.L_x_42335:
[----:B------:R-:W-:Y:S05]  /*312a0*/  BSYNC.RECONVERGENT B0 ;  /* 0x0000000000007941 */ /* 0x000fea0003800200 */
.L_x_42334:
        /* <DEDUP_REMOVED lines=31> */
.L_x_42341:
        /* <DEDUP_REMOVED lines=12> */
.L_x_42343:
[----:B------:R-:W-:Y:S05]  /*31560*/  BSYNC.RECONVERGENT B2 ;  /* 0x0000000000027941 */ /* 0x000fea0003800200 */
.L_x_42342:
        /* <DEDUP_REMOVED lines=61> */
.L_x_42340:
[----:B------:R-:W-:Y:S05]  /*31940*/  BSYNC.RECONVERGENT B1 ;  /* 0x0000000000017941 */ /* 0x000fea0003800200 */
.L_x_42339:
        /* <DEDUP_REMOVED lines=11> */
.L_x_42338:
[----:B------:R-:W-:Y:S05]  /*31a00*/  BSYNC.RECONVERGENT B0 ;  /* 0x0000000000007941 */ /* 0x000fea0003800200 */
.L_x_42337:
        /* <DEDUP_REMOVED lines=22> */
.L_x_42348:
        /* <DEDUP_REMOVED lines=12> */
.L_x_42350:
[----:B------:R-:W-:Y:S05]  /*31c30*/  BSYNC.RECONVERGENT B2 ;  /* 0x0000000000027941 */ /* 0x000fea0003800200 */
.L_x_42349:
        /* <DEDUP_REMOVED lines=61> */
.L_x_42347:
[----:B------:R-:W-:Y:S05]  /*32010*/  BSYNC.RECONVERGENT B1 ;  /* 0x0000000000017941 */ /* 0x000fea0003800200 */
.L_x_42346:
        /* <DEDUP_REMOVED lines=11> */
.L_x_42345:
[----:B------:R-:W-:Y:S05]  /*320d0*/  BSYNC.RECONVERGENT B0 ;  /* 0x0000000000007941 */ /* 0x000fea0003800200 */
.L_x_42344:
        /* <DEDUP_REMOVED lines=22> */
.L_x_42355:
        /* <DEDUP_REMOVED lines=12> */
.L_x_42357:
[----:B------:R-:W-:Y:S05]  /*32300*/  BSYNC.RECONVERGENT B2 ;  /* 0x0000000000027941 */ /* 0x000fea0003800200 */
.L_x_42356:
        /* <DEDUP_REMOVED lines=61> */
.L_x_42354:
[----:B------:R-:W-:Y:S05]  /*326e0*/  BSYNC.RECONVERGENT B1 ;  /* 0x0000000000017941 */ /* 0x000fea0003800200 */
.L_x_42353:
        /* <DEDUP_REMOVED lines=11> */
.L_x_42352:
[----:B------:R-:W-:Y:S05]  /*327a0*/  BSYNC.RECONVERGENT B0 ;  /* 0x0000000000007941 */ /* 0x000fea0003800200 */
.L_x_42351:
        /* <DEDUP_REMOVED lines=22> */
.L_x_42362:
        /* <DEDUP_REMOVED lines=12> */
.L_x_42364:
[----:B------:R-:W-:Y:S05]  /*329d0*/  BSYNC.RECONVERGENT B2 ;  /* 0x0000000000027941 */ /* 0x000fea0003800200 */
.L_x_42363:
        /* <DEDUP_REMOVED lines=61> */
.L_x_42361:
[----:B------:R-:W-:Y:S05]  /*32db0*/  BSYNC.RECONVERGENT B1 ;  /* 0x0000000000017941 */ /* 0x000fea0003800200 */
.L_x_42360:
        /* <DEDUP_REMOVED lines=11> */
.L_x_42359:
[----:B------:R-:W-:Y:S05]  /*32e70*/  BSYNC.RECONVERGENT B0 ;  /* 0x0000000000007941 */ /* 0x000fea0003800200 */
.L_x_42358:
        /* <DEDUP_REMOVED lines=22> */
.L_x_42369:
        /* <DEDUP_REMOVED lines=12> */
.L_x_42371:
[----:B------:R-:W-:Y:S05]  /*330a0*/  BSYNC.RECONVERGENT B2 ;  /* 0x0000000000027941 */ /* 0x000fea0003800200 */
.L_x_42370:
        /* <DEDUP_REMOVED lines=61> */
.L_x_42368:
[----:B------:R-:W-:Y:S05]  /*33480*/  BSYNC.RECONVERGENT B1 ;  /* 0x0000000000017941 */ /* 0x000fea0003800200 */
.L_x_42367:
        /* <DEDUP_REMOVED lines=11> */
.L_x_42366:
[----:B------:R-:W-:Y:S05]  /*33540*/  BSYNC.RECONVERGENT B0 ;  /* 0x0000000000007941 */ /* 0x000fea0003800200 */
.L_x_42365:
        /* <DEDUP_REMOVED lines=22> */
.L_x_42376:
        /* <DEDUP_REMOVED lines=12> */
.L_x_42378:
[----:B------:R-:W-:Y:S05]  /*33770*/  BSYNC.RECONVERGENT B2 ;  /* 0x0000000000027941 */ /* 0x000fea0003800200 */
.L_x_42377:
        /* <DEDUP_REMOVED lines=61> */
.L_x_42375:
[----:B------:R-:W-:Y:S05]  /*33b50*/  BSYNC.RECONVERGENT B1 ;  /* 0x0000000000017941 */ /* 0x000fea0003800200 */
.L_x_42374:
        /* <DEDUP_REMOVED lines=11> */
.L_x_42373:
[----:B------:R-:W-:Y:S05]  /*33c10*/  BSYNC.RECONVERGENT B0 ;  /* 0x0000000000007941 */ /* 0x000fea0003800200 */
.L_x_42372:
        /* <DEDUP_REMOVED lines=22> */
.L_x_42383:
        /* <DEDUP_REMOVED lines=12> */
.L_x_42385:
[----:B------:R-:W-:Y:S05]  /*33e40*/  BSYNC.RECONVERGENT B2 ;  /* 0x0000000000027941 */ /* 0x000fea0003800200 */
.L_x_42384:
        /* <DEDUP_REMOVED lines=61> */
.L_x_42382:
[----:B------:R-:W-:Y:S05]  /*34220*/  BSYNC.RECONVERGENT B1 ;  /* 0x0000000000017941 */ /* 0x000fea0003800200 */
.L_x_42381:
        /* <DEDUP_REMOVED lines=12> */
.L_x_42380:
[----:B------:R-:W-:Y:S05]  /*342f0*/  BSYNC.RECONVERGENT B0 ;  /* 0x0000000000007941 */ /* 0x000fea0003800200 */
.L_x_42379:
        /* <DEDUP_REMOVED lines=22> */
.L_x_42390:
        /* <DEDUP_REMOVED lines=12> */
.L_x_42392:
[----:B------:R-:W-:Y:S05]  /*34520*/  BSYNC.RECONVERGENT B2 ;  /* 0x0000000000027941 */ /* 0x000fea0003800200 */
.L_x_42391:
        /* <DEDUP_REMOVED lines=61> */
.L_x_42389:
[----:B------:R-:W-:Y:S05]  /*34900*/  BSYNC.RECONVERGENT B1 ;  /* 0x0000000000017941 */ /* 0x000fea0003800200 */
.L_x_42388:
        /* <DEDUP_REMOVED lines=11> */
.L_x_42387:
[----:B------:R-:W-:Y:S05]  /*349c0*/  BSYNC.RECONVERGENT B0 ;  /* 0x0000000000007941 */ /* 0x000fea0003800200 */
.L_x_42386:
[----:B------:R-:W-:Y:S02]  /*349d0*/  F2FP.F16.F32.PACK_AB R131, RZ, R213 ;  /* 0x000000d5ff83723e */ /* 0x000fe400000000ff */
[----:B------:R-:W-:Y:S02]  /*349e0*/  PRMT R130, R175, 0x5410, R177 ;  /* 0x00005410af827816 */ /* 0x000fe400000000b1 */
[----:B------:R-:W-:Y:S02]  /*349f0*/  PRMT R129, R169, 0x5410, R129 ;  /* 0x00005410a9817816 */ /* 0x000fe40000000081 */
[----:B------:R-:W-:Y:S02]  /*34a00*/  PRMT R128, R178, 0x5410, R128 ;  /* 0x00005410b2807816 */ /* 0x000fe40000000080 */
[----:B------:R-:W-:Y:S01]  /*34a10*/  PRMT R131, R212, 0x5410, R131 ;  /* 0x00005410d4837816 */ /* 0x000fe20000000083 */
[----:B------:R-:W-:Y:S06]  /*34a20*/  BRA `(.L_x_42393) ;  /* 0x0000003400247947 */ /* 0x000fec0003800000 */
.L_x_42336:
        /* <DEDUP_REMOVED lines=21> */
.L_x_42398:
        /* <DEDUP_REMOVED lines=12> */
.L_x_42400:
[----:B------:R-:W-:Y:S05]  /*34c40*/  BSYNC.RECONVERGENT B2 ;  /* 0x0000000000027941 */ /* 0x000fea0003800200 */
.L_x_42399:
        /* <DEDUP_REMOVED lines=61> */
.L_x_42397:
[----:B------:R-:W-:Y:S05]  /*35020*/  BSYNC.RECONVERGENT B1 ;  /* 0x0000000000017941 */ /* 0x000fea0003800200 */
.L_x_42396:
        /* <DEDUP_REMOVED lines=10> */
.L_x_42395:
[----:B------:R-:W-:Y:S05]  /*350d0*/  BSYNC.RECONVERGENT B0 ;  /* 0x0000000000007941 */ /* 0x000fea0003800200 */
.L_x_42394:
        /* <DEDUP_REMOVED lines=18> */
.L_x_42405:
        /* <DEDUP_REMOVED lines=12> */
.L_x_42407:
[----:B------:R-:W-:Y:S05]  /*352c0*/  BSYNC.RECONVERGENT B2 ;  /* 0x0000000000027941 */ /* 0x000fea0003800200 */
.L_x_42406:
        /* <DEDUP_REMOVED lines=61> */
.L_x_42404:
[----:B------:R-:W-:Y:S05]  /*356a0*/  BSYNC.RECONVERGENT B1 ;  /* 0x0000000000017941 */ /* 0x000fea0003800200 */
.L_x_42403:
        /* <DEDUP_REMOVED lines=10> */
.L_x_42402:
[----:B------:R-:W-:Y:S05]  /*35750*/  BSYNC.RECONVERGENT B0 ;  /* 0x0000000000007941 */ /* 0x000fea0003800200 */
.L_x_42401:
        /* <DEDUP_REMOVED lines=18> */
.L_x_42412:
        /* <DEDUP_REMOVED lines=12> */
.L_x_42414:
[----:B------:R-:W-:Y:S05]  /*35940*/  BSYNC.RECONVERGENT B2 ;  /* 0x0000000000027941 */ /* 0x000fea0003800200 */
.L_x_42413:
        /* <DEDUP_REMOVED lines=61> */
.L_x_42411:
[----:B------:R-:W-:Y:S05]  /*35d20*/  BSYNC.RECONVERGENT B1 ;  /* 0x0000000000017941 */ /* 0x000fea0003800200 */
.L_x_42410:
        /* <DEDUP_REMOVED lines=10> */
.L_x_42409:
[----:B------:R-:W-:Y:S05]  /*35dd0*/  BSYNC.RECONVERGENT B0 ;  /* 0x0000000000007941 */ /* 0x000fea0003800200 */
.L_x_42408:
        /* <DEDUP_REMOVED lines=18> */
.L_x_42419:
        /* <DEDUP_REMOVED lines=12> */
.L_x_42421:
[----:B------:R-:W-:Y:S05]  /*35fc0*/  BSYNC.RECONVERGENT B2 ;  /* 0x0000000000027941 */ /* 0x000fea0003800200 */
.L_x_42420:
        /* <DEDUP_REMOVED lines=61> */
.L_x_42418:
[----:B------:R-:W-:Y:S05]  /*363a0*/  BSYNC.RECONVERGENT B1 ;  /* 0x0000000000017941 */ /* 0x000fea0003800200 */
.L_x_42417:
        /* <DEDUP_REMOVED lines=10> */
.L_x_42416:
[----:B------:R-:W-:Y:S05]  /*36450*/  BSYNC.RECONVERGENT B0 ;  /* 0x0000000000007941 */ /* 0x000fea0003800200 */
.L_x_42415:
        /* <DEDUP_REMOVED lines=18> */
.L_x_42426:
        /* <DEDUP_REMOVED lines=12> */
.L_x_42428:
[----:B------:R-:W-:Y:S05]  /*36640*/  BSYNC.RECONVERGENT B2 ;  /* 0x0000000000027941 */ /* 0x000fea0003800200 */
.L_x_42427:
        /* <DEDUP_REMOVED lines=61> */
.L_x_42425:
[----:B------:R-:W-:Y:S05]  /*36a20*/  BSYNC.RECONVERGENT B1 ;  /* 0x0000000000017941 */ /* 0x000fea0003800200 */
.L_x_42424:
        /* <DEDUP_REMOVED lines=10> */
.L_x_42423:
[----:B------:R-:W-:Y:S05]  /*36ad0*/  BSYNC.RECONVERGENT B0 ;  /* 0x0000000000007941 */ /* 0x000fea0003800200 */
.L_x_42422:
        /* <DEDUP_REMOVED lines=18> */
.L_x_42433:
        /* <DEDUP_REMOVED lines=12> */
.L_x_42435:
[----:B------:R-:W-:Y:S05]  /*36cc0*/  BSYNC.RECONVERGENT B2 ;  /* 0x0000000000027941 */ /* 0x000fea0003800200 */
.L_x_42434:
        /* <DEDUP_REMOVED lines=61> */
.L_x_42432:
[----:B------:R-:W-:Y:S05]  /*370a0*/  BSYNC.RECONVERGENT B1 ;  /* 0x0000000000017941 */ /* 0x000fea0003800200 */
.L_x_42431:
        /* <DEDUP_REMOVED lines=10> */
.L_x_42430:
[----:B------:R-:W-:Y:S05]  /*37150*/  BSYNC.RECONVERGENT B0 ;  /* 0x0000000000007941 */ /* 0x000fea0003800200 */
.L_x_42429:
        /* <DEDUP_REMOVED lines=18> */
.L_x_42440:
        /* <DEDUP_REMOVED lines=12> */
.L_x_42442:
[----:B------:R-:W-:Y:S05]  /*37340*/  BSYNC.RECONVERGENT B2 ;  /* 0x0000000000027941 */ /* 0x000fea0003800200 */
.L_x_42441:
        /* <DEDUP_REMOVED lines=61> */
.L_x_42439:
[----:B------:R-:W-:Y:S05]  /*37720*/  BSYNC.RECONVERGENT B1 ;  /* 0x0000000000017941 */ /* 0x000fea0003800200 */
.L_x_42438:
        /* <DEDUP_REMOVED lines=11> */
.L_x_42437:
[----:B------:R-:W-:Y:S05]  /*377e0*/  BSYNC.RECONVERGENT B0 ;  /* 0x0000000000007941 */ /* 0x000fea0003800200 */
.L_x_42436:
        /* <DEDUP_REMOVED lines=18> */
.L_x_42447:
        /* <DEDUP_REMOVED lines=12> */
.L_x_42449:
[----:B------:R-:W-:Y:S05]  /*379d0*/  BSYNC.RECONVERGENT B2 ;  /* 0x0000000000027941 */ /* 0x000fea0003800200 */
.L_x_42448:
        /* <DEDUP_REMOVED lines=61> */
.L_x_42446:
[----:B------:R-:W-:Y:S05]  /*37db0*/  BSYNC.RECONVERGENT B1 ;  /* 0x0000000000017941 */ /* 0x000fea0003800200 */
.L_x_42445:
        /* <DEDUP_REMOVED lines=10> */
.L_x_42444:
[----:B------:R-:W-:Y:S05]  /*37e60*/  BSYNC.RECONVERGENT B0 ;  /* 0x0000000000007941 */ /* 0x000fea0003800200 */
.L_x_42443:
[----:B------:R-:W-:Y:S02]  /*37e70*/  F2FP.F16.F32.PACK_AB R131, RZ, R213 ;  /* 0x000000d5ff83723e */ /* 0x000fe400000000ff */
[----:B------:R-:W-:Y:S02]  /*37e80*/  PRMT R129, R129, 0x5410, R128 ;  /* 0x0000541081817816 */ /* 0x000fe40000000080 */
[----:B------:R-:W-:Y:S02]  /*37e90*/  PRMT R130, R169, 0x5410, R177 ;  /* 0x00005410a9827816 */ /* 0x000fe400000000b1 */
[----:B------:R-:W-:Y:S02]  /*37ea0*/  PRMT R128, R178, 0x5410, R175 ;  /* 0x00005410b2807816 */ /* 0x000fe400000000af */
[----:B------:R-:W-:-:S07]  /*37eb0*/  PRMT R131, R183, 0x5410, R131 ;  /* 0x00005410b7837816 */ /* 0x000fce0000000083 */
.L_x_42393:
        /* <DEDUP_REMOVED lines=89> */
.L_x_42451:
[----:B------:R-:W-:Y:S05]  /*38450*/  BSYNC.RECONVERGENT B0 ;  /* 0x0000000000007941 */ /* 0x000fea0003800200 */
.L_x_42450:
        /* <DEDUP_REMOVED lines=153> */
.L_x_42467:
        /* <DEDUP_REMOVED lines=60> */
[----:B------:R-:W-:Y:S02]  /*391b0*/  F2FP.F16.F32.PACK_AB R131, R148, R147 ;  /* 0x000000939483723e */ /* 0x000fe400000000ff */
[----:B------:R-:W4:Y:S02]  /*391c0*/  LDL R175, [R1+0x84] ;  /* 0x0000840001af7983 */ /* 0x000f240000100800 */
[----:B------:R-:W-:Y:S02]  /*391d0*/  F2FP.F16.F32.PACK_AB R130, R149, R130 ;  /* 0x000000829582723e */ /* 0x000fe400000000ff */
[----:B------:R-:W0:Y:S01]  /*391e0*/  LDC.64 R148, c[0x0][0x428] ;  /* 0x00010a00ff947b82 */ /* 0x000e220000000a00 */
[----:B------:R-:W-:Y:S01]  /*391f0*/  FFMA.FTZ R128, R128, R171, R126 ;  /* 0x000000ab80807223 */ /* 0x000fe2000001007e */
[----:B------:R-:W-:Y:S01]  /*39200*/  FFMA.FTZ R129, R129, R252, R127 ;  /* 0x000000fc81817223 */ /* 0x000fe2000001007f */
[----:B------:R-:W4:Y:S04]  /*39210*/  LDL R171, [R1+0x9c] ;  /* 0x00009c0001ab7983 */ /* 0x000f280000100800 */
[----:B------:R-:W-:Y:S01]  /*39220*/  F2FP.F16.F32.PACK_AB R129, R129, R128 ;  /* 0x000000808181723e */ /* 0x000fe200000000ff */
        /* <DEDUP_REMOVED lines=9> */
[----:B------:R-:W-:Y:S01]  /*392c0*/  F2FP.F16.F32.PACK_AB R128, R146, R128 ;  /* 0x000000809280723e */ /* 0x000fe200000000ff */
        /* <DEDUP_REMOVED lines=15> */
[----:B------:R-:W-:Y:S01]  /*393c0*/  F2FP.F16.F32.PACK_AB R131, R129, R128 ;  /* 0x000000808183723e */ /* 0x000fe200000000ff */
        /* <DEDUP_REMOVED lines=22> */
[----:B------:R-:W-:Y:S01]  /*39530*/  F2FP.F16.F32.PACK_AB R128, R138, R128 ;  /* 0x000000808a80723e */ /* 0x000fe200000000ff */
[----:B------:R-:W2:Y:S01]  /*39540*/  LDL R175, [R1+0x18] ;  /* 0x0000180001af7983 */ /* 0x000ea20000100800 */
[----:B------:R-:W-:Y:S01]  /*39550*/  IADD3 R138, PT, PT, R169, 0x20, RZ ;  /* 0x00000020a98a7810 */ /* 0x000fe20007ffe0ff */
[----:B------:R-:W-:Y:S01]  /*39560*/  FFMA.FTZ R137, R137, R171, R119 ;  /* 0x000000ab89897223 */ /* 0x000fe20000010077 */
[----:B------:R-:W-:-:S03]  /*39570*/  F2FP.F16.F32.PACK_AB R130, R139, R130 ;  /* 0x000000828b82723e */ /* 0x000fc600000000ff */
[----:B------:R-:W-:Y:S01]  /*39580*/  IMAD.WIDE.U32 R138, R138, 0x10, R148 ;  /* 0x000000108a8a7825 */ /* 0x000fe200078e0094 */
[----:B------:R-:W2:Y:S01]  /*39590*/  LDL R171, [R1+0x1c] ;  /* 0x00001c0001ab7983 */ /* 0x000ea20000100800 */
[----:B------:R-:W-:-:S05]  /*395a0*/  F2FP.F16.F32.PACK_AB R129, R137, R140 ;  /* 0x0000008c8981723e */ /* 0x000fca00000000ff */
        /* <DEDUP_REMOVED lines=8> */
[----:B------:R-:W-:Y:S01]  /*39630*/  F2FP.F16.F32.PACK_AB R131, R129, R128 ;  /* 0x000000808183723e */ /* 0x000fe200000000ff */
        /* <DEDUP_REMOVED lines=9> */
[----:B------:R-:W-:Y:S01]  /*396d0*/  F2FP.F16.F32.PACK_AB R130, R130, R129 ;  /* 0x000000818282723e */ /* 0x000fe200000000ff */
[----:B------:R-:W-:Y:S01]  /*396e0*/  FFMA.FTZ R128, R128, R142, R187 ;  /* 0x0000008e80807223 */ /* 0x000fe200000100bb */
[----:B------:R-:W-:-:S04]  /*396f0*/  FFMA.FTZ R21, R21, R141, R185 ;  /* 0x0000008d15157223 */ /* 0x000fc800000100b9 */
[----:B------:R-:W-:Y:S01]  /*39700*/  F2FP.F16.F32.PACK_AB R129, R128, R22 ;  /* 0x000000168081723e */ /* 0x000fe200000000ff */
[C---:B------:R-:W-:Y:S01]  /*39710*/  FADD.FTZ R137, -R170.reuse, R167 ;  /* 0x000000a7aa897221 */ /* 0x040fe20000010100 */
[C---:B------:R-:W-:Y:S01]  /*39720*/  FADD.FTZ R138, -R170.reuse, R168 ;  /* 0x000000a8aa8a7221 */ /* 0x040fe20000010100 */
[----:B------:R-:W2:Y:S01]  /*39730*/  LDL R167, [R1+0x4c] ;  /* 0x00004c0001a77983 */ /* 0x000ea20000100800 */
[----:B------:R-:W-:Y:S01]  /*39740*/  F2FP.F16.F32.PACK_AB R128, R21, R20 ;  /* 0x000000141580723e */ /* 0x000fe200000000ff */
        /* <DEDUP_REMOVED lines=110> */
[----:B------:R-:W-:Y:S01]  /*39e30*/  F2FP.F16.F32.PACK_AB R20, R24, R20 ;  /* 0x000000141814723e */ /* 0x000fe200000000ff */
[----:B------:R-:W-:Y:S01]  /*39e40*/  FFMA.FTZ R24, R28, R248, R220 ;  /* 0x000000f81c187223 */ /* 0x000fe200000100dc */
[----:B------:R-:W-:Y:S01]  /*39e50*/  FFMA.FTZ R28, R133, R240, R228 ;  /* 0x000000f0851c7223 */ /* 0x000fe200000100e4 */
[----:B------:R-:W-:-:S04]  /*39e60*/  FFMA.FTZ R133, R142, R239, R235 ;  /* 0x000000ef8e857223 */ /* 0x000fc800000100eb */
[----:B------:R-:W-:Y:S01]  /*39e70*/  F2FP.F16.F32.PACK_AB R28, R134, R28 ;  /* 0x0000001c861c723e */ /* 0x000fe200000000ff */
[----:B--2---:R-:W-:Y:S01]  /*39e80*/  FFMA.FTZ R141, R145, R167, R199 ;  /* 0x000000a7918d7223 */ /* 0x004fe200000100c7 */
[----:B------:R-:W-:-:S05]  /*39e90*/  FFMA.FTZ R15, R15, R168, R198 ;  /* 0x000000a80f0f7223 */ /* 0x000fca00000100c6 */
[----:B------:R-:W-:Y:S01]  /*39ea0*/  F2FP.F16.F32.PACK_AB R15, R141, R15 ;  /* 0x0000000f8d0f723e */ /* 0x000fe200000000ff */
[----:B------:R-:W-:Y:S01]  /*39eb0*/  FFMA.FTZ R141, R13, R165, R193 ;  /* 0x000000a50d8d7223 */ /* 0x000fe200000100c1 */
[----:B------:R-:W-:Y:S01]  /*39ec0*/  FFMA.FTZ R13, R14, R164, R194 ;  /* 0x000000a40e0d7223 */ /* 0x000fe200000100c2 */
[----:B------:R-:W-:Y:S01]  /*39ed0*/  FFMA.FTZ R14, R16, R163, R196 ;  /* 0x000000a3100e7223 */ /* 0x000fe200000100c4 */
[----:B------:R-:W-:Y:S01]  /*39ee0*/  FFMA.FTZ R16, R140, R160, R197 ;  /* 0x000000a08c107223 */ /* 0x000fe200000100c5 */
[----:B------:R-:W-:-:S04]  /*39ef0*/  FFMA.FTZ R140, R144, R179, R217 ;  /* 0x000000b3908c7223 */ /* 0x000fc800000100d9 */
[----:B------:R-:W-:Y:S01]  /*39f00*/  F2FP.F16.F32.PACK_AB R14, R16, R14 ;  /* 0x0000000e100e723e */ /* 0x000fe200000000ff */
[----:B------:R-:W-:-:S05]  /*39f10*/  FFMA.FTZ R139, R139, R159, R195 ;  /* 0x0000009f8b8b7223 */ /* 0x000fca00000100c3 */
[----:B------:R-:W-:Y:S01]  /*39f20*/  F2FP.F16.F32.PACK_AB R13, R139, R13 ;  /* 0x0000000d8b0d723e */ /* 0x000fe200000000ff */
[----:B------:R-:W-:Y:S01]  /*39f30*/  FFMA.FTZ R16, R17, R156, R200 ;  /* 0x0000009c11107223 */ /* 0x000fe200000100c8 */
[----:B------:R-:W-:Y:S01]  /*39f40*/  FFMA.FTZ R139, R18, R155, R201 ;  /* 0x0000009b128b7223 */ /* 0x000fe200000100c9 */
[----:B------:R-:W-:Y:S01]  /*39f50*/  FFMA.FTZ R18, R23, R215, R204 ;  /* 0x000000d717127223 */ /* 0x000fe200000100cc */
[----:B------:R-:W-:Y:S01]  /*39f60*/  FFMA.FTZ R17, R21, R154, R202 ;  /* 0x0000009a15117223 */ /* 0x000fe200000100ca */
[----:B------:R-:W-:Y:S01]  /*39f70*/  FFMA.FTZ R21, R30, R212, R216 ;  /* 0x000000d41e157223 */ /* 0x000fe200000100d8 */
[----:B------:R-:W-:Y:S01]  /*39f80*/  FFMA.FTZ R23, R146, R183, R218 ;  /* 0x000000b792177223 */ /* 0x000fe200000100da */
[----:B------:R-:W-:Y:S02]  /*39f90*/  FFMA.FTZ R30, R150, R181, R219 ;  /* 0x000000b5961e7223 */ /* 0x000fe400000100db */
[----:B------:R-:W-:Y:S02]  /*39fa0*/  F2FP.F16.F32.PACK_AB R17, R22, R17 ;  /* 0x000000111611723e */ /* 0x000fe400000000ff */
        /* <DEDUP_REMOVED lines=19> */
[----:B------:R-:W-:Y:S01]  /*3a0e0*/  FFMA.FTZ R38, R137, R236, R232 ;  /* 0x000000ec89267223 */ /* 0x000fe200000100e8 */
[----:B------:R-:W-:Y:S01]  /*3a0f0*/  FFMA.FTZ R31, R136, R238, R234 ;  /* 0x000000ee881f7223 */ /* 0x000fe200000100ea */
[----:B------:R-:W-:Y:S01]  /*3a100*/  FFMA.FTZ R135, R138, R237, R233 ;  /* 0x000000ed8a877223 */ /* 0x000fe200000100e9 */
        /* <DEDUP_REMOVED lines=12> */
.L_x_42454:
[----:B------:R-:W-:Y:S05]  /*3a1d0*/  BSYNC.RECONVERGENT B0 ;  /* 0x0000000000007941 */ /* 0x000fea0003800200 */
.L_x_42453:
[----:B0-----:R-:W0:Y:S02]  /*3a1e0*/  LDC.64 R12, c[0x0][0x380] ;  /* 0x0000e000ff0c7b82 */ /* 0x001e240000000a00 */
[----:B0-----:R-:W-:-:S05]  /*3a1f0*/  IMAD R2, R12, 0x4, R2 ;  /* 0x000000040c027824 */ /* 0x001fca00078e0202 */
[----:B------:R-:W-:-:S13]  /*3a200*/  ISETP.GE.AND P0, PT, R2, R13, PT ;  /* 0x0000000d0200720c */ /* 0x000fda0003f06270 */
[----:B------:R-:W-:Y:S05]  /*3a210*/  @!P0 BRA `(.L_x_42455) ;  /* 0xfffffc7000008947 */ /* 0x000fea000383ffff */
[----:B------:R-:W-:Y:S05]  /*3a220*/  EXIT ;  /* 0x000000000000794d */ /* 0x000fea0003800000 */
.L_x_42452:
        /* <DEDUP_REMOVED lines=8> */
.L_x_42457:
[----:B------:R-:W-:Y:S05]  /*3a2b0*/  BSYNC B0 ;  /* 0x0000000000007941 */ /* 0x000fea0003800000 */
.L_x_42456:
        /* <DEDUP_REMOVED lines=9> */
.L_x_42458:
[----:B------:R-:W-:Y:S02]  /*3a350*/  IMAD.MOV.U32 R130, RZ, RZ, 0x4 ;  /* 0x00000004ff827424 */ /* 0x000fe400078e00ff */
[----:B------:R-:W-:Y:S01]  /*3a360*/  FADD.FTZ R131, R131, R128 ;  /* 0x0000008083837221 */ /* 0x000fe20000010000 */
[----:B------:R-:W-:-:S04]  /*3a370*/  MOV R128, 0xffffffff ;  /* 0xffffffff00807802 */ /* 0x000fc80000000f00 */
[----:B------:R-:W-:-:S07]  /*3a380*/  MOV R169, R131 ;  /* 0x0000008300a97202 */ /* 0x000fce0000000f00 */
[----:B------:R-:W-:Y:S05]  /*3a390*/  WARPSYNC.COLLECTIVE R128, `(.L_x_42459) ;  /* 0x0000000080087348 */ /* 0x000fea0003c00000 */
[----:B------:R0:W1:Y:S02]  /*3a3a0*/  SHFL.BFLY P1, R128, R169, R130, R129 ;  /* 0x0c000082a9807389 */ /* 0x0000640000020081 */
[----:B01----:R-:W-:Y:S05]  /*3a3b0*/  ENDCOLLECTIVE ;  /* 0x000000000000791b */ /* 0x003fea0003800000 */
.L_x_42459:
[----:B------:R-:W-:Y:S02]  /*3a3c0*/  HFMA2 R130, -RZ, RZ, 0, 4.76837158203125e-07 ;  /* 0x00000008ff827431 */ /* 0x000fe400000001ff */
[----:B------:R-:W-:Y:S01]  /*3a3d0*/  FADD.FTZ R131, R131, R128 ;  /* 0x0000008083837221 */ /* 0x000fe20000010000 */
[----:B------:R-:W-:-:S03]  /*3a3e0*/  IMAD.MOV.U32 R128, RZ, RZ, -0x1 ;  /* 0xffffffffff807424 */ /* 0x000fc600078e00ff */
[----:B------:R-:W-:-:S07]  /*3a3f0*/  IMAD.MOV.U32 R169, RZ, RZ, R131 ;  /* 0x000000ffffa97224 */ /* 0x000fce00078e0083 */
[----:B------:R-:W-:Y:S05]  /*3a400*/  WARPSYNC.COLLECTIVE R128, `(.L_x_42460) ;  /* 0x0000000080087348 */ /* 0x000fea0003c00000 */
[----:B------:R0:W1:Y:S02]  /*3a410*/  SHFL.BFLY P1, R128, R169, R130, R129 ;  /* 0x0c000082a9807389 */ /* 0x0000640000020081 */
[----:B01----:R-:W-:Y:S05]  /*3a420*/  ENDCOLLECTIVE ;  /* 0x000000000000791b */ /* 0x003fea0003800000 */
.L_x_42460:
[----:B------:R-:W-:Y:S02]  /*3a430*/  IMAD.MOV.U32 R130, RZ, RZ, 0x10 ;  /* 0x00000010ff827424 */ /* 0x000fe400078e00ff */
[----:B------:R-:W-:Y:S01]  /*3a440*/  FADD.FTZ R131, R131, R128 ;  /* 0x0000008083837221 */ /* 0x000fe20000010000 */
[----:B------:R-:W-:-:S04]  /*3a450*/  MOV R128, 0xffffffff ;  /* 0xffffffff00807802 */ /* 0x000fc80000000f00 */
[----:B------:R-:W-:-:S07]  /*3a460*/  MOV R169, R131 ;  /* 0x0000008300a97202 */ /* 0x000fce0000000f00 */
[----:B------:R-:W-:Y:S05]  /*3a470*/  WARPSYNC.COLLECTIVE R128, `(.L_x_42461) ;  /* 0x0000000080087348 */ /* 0x000fea0003c00000 */
[----:B------:R0:W1:Y:S02]  /*3a480*/  SHFL.BFLY P1, R128, R169, R130, R129 ;  /* 0x0c000082a9807389 */ /* 0x0000640000020081 */
[----:B01----:R-:W-:Y:S05]  /*3a490*/  ENDCOLLECTIVE ;  /* 0x000000000000791b */ /* 0x003fea0003800000 */
.L_x_42461:
        /* <DEDUP_REMOVED lines=137> */
.L_x_42462:
[----:B------:R-:W-:Y:S02]  /*3ad30*/  HFMA2 R130, -RZ, RZ, 0, 1.1920928955078125e-07 ;  /* 0x00000002ff827431 */ /* 0x000fe400000001ff */
[----:B------:R-:W-:Y:S01]  /*3ad40*/  FADD.FTZ R162, R162, R128 ;  /* 0x00000080a2a27221 */ /* 0x000fe20000010000 */
[----:B------:R-:W-:-:S03]  /*3ad50*/  IMAD.MOV.U32 R128, RZ, RZ, -0x1 ;  /* 0xffffffffff807424 */ /* 0x000fc600078e00ff */
[----:B------:R-:W-:-:S07]  /*3ad60*/  IMAD.MOV.U32 R169, RZ, RZ, R162 ;  /* 0x000000ffffa97224 */ /* 0x000fce00078e00a2 */
[----:B------:R-:W-:Y:S05]  /*3ad70*/  WARPSYNC.COLLECTIVE R128, `(.L_x_42463) ;  /* 0x0000000080087348 */ /* 0x000fea0003c00000 */
[----:B------:R0:W1:Y:S02]  /*3ad80*/  SHFL.BFLY P1, R128, R169, R130, R129 ;  /* 0x0c000082a9807389 */ /* 0x0000640000020081 */
[----:B01----:R-:W-:Y:S05]  /*3ad90*/  ENDCOLLECTIVE ;  /* 0x000000000000791b */ /* 0x003fea0003800000 */
.L_x_42463:
[----:B------:R-:W-:Y:S02]  /*3ada0*/  IMAD.MOV.U32 R130, RZ, RZ, 0x4 ;  /* 0x00000004ff827424 */ /* 0x000fe400078e00ff */
[----:B------:R-:W-:Y:S01]  /*3adb0*/  FADD.FTZ R162, R162, R128 ;  /* 0x00000080a2a27221 */ /* 0x000fe20000010000 */
[----:B------:R-:W-:-:S04]  /*3adc0*/  MOV R128, 0xffffffff ;  /* 0xffffffff00807802 */ /* 0x000fc80000000f00 */
[----:B------:R-:W-:-:S07]  /*3add0*/  MOV R169, R162 ;  /* 0x000000a200a97202 */ /* 0x000fce0000000f00 */
[----:B------:R-:W-:Y:S05]  /*3ade0*/  WARPSYNC.COLLECTIVE R128, `(.L_x_42464) ;  /* 0x0000000080087348 */ /* 0x000fea0003c00000 */
[----:B------:R0:W1:Y:S02]  /*3adf0*/  SHFL.BFLY P1, R128, R169, R130, R129 ;  /* 0x0c000082a9807389 */ /* 0x0000640000020081 */
[----:B01----:R-:W-:Y:S05]  /*3ae00*/  ENDCOLLECTIVE ;  /* 0x000000000000791b */ /* 0x003fea0003800000 */
.L_x_42464:
[----:B------:R-:W-:Y:S02]  /*3ae10*/  HFMA2 R130, -RZ, RZ, 0, 4.76837158203125e-07 ;  /* 0x00000008ff827431 */ /* 0x000fe400000001ff */
[----:B------:R-:W-:Y:S01]  /*3ae20*/  FADD.FTZ R162, R162, R128 ;  /* 0x00000080a2a27221 */ /* 0x000fe20000010000 */
[----:B------:R-:W-:-:S03]  /*3ae30*/  IMAD.MOV.U32 R128, RZ, RZ, -0x1 ;  /* 0xffffffffff807424 */ /* 0x000fc600078e00ff */
[----:B------:R-:W-:-:S07]  /*3ae40*/  IMAD.MOV.U32 R169, RZ, RZ, R162 ;  /* 0x000000ffffa97224 */ /* 0x000fce00078e00a2 */
[----:B------:R-:W-:Y:S05]  /*3ae50*/  WARPSYNC.COLLECTIVE R128, `(.L_x_42465) ;  /* 0x0000000080087348 */ /* 0x000fea0003c00000 */
[----:B------:R0:W1:Y:S02]  /*3ae60*/  SHFL.BFLY P1, R128, R169, R130, R129 ;  /* 0x0c000082a9807389 */ /* 0x0000640000020081 */
[----:B01----:R-:W-:Y:S05]  /*3ae70*/  ENDCOLLECTIVE ;  /* 0x000000000000791b */ /* 0x003fea0003800000 */
.L_x_42465:
[----:B------:R-:W-:Y:S02]  /*3ae80*/  IMAD.MOV.U32 R130, RZ, RZ, 0x10 ;  /* 0x00000010ff827424 */ /* 0x000fe400078e00ff */
[----:B------:R-:W-:Y:S01]  /*3ae90*/  FADD.FTZ R162, R162, R128 ;  /* 0x00000080a2a27221 */ /* 0x000fe20000010000 */
[----:B------:R-:W-:-:S04]  /*3aea0*/  MOV R128, 0xffffffff ;  /* 0xffffffff00807802 */ /* 0x000fc80000000f00 */
[----:B------:R-:W-:-:S07]  /*3aeb0*/  MOV R169, R162 ;  /* 0x000000a200a97202 */ /* 0x000fce0000000f00 */
[----:B------:R-:W-:Y:S05]  /*3aec0*/  WARPSYNC.COLLECTIVE R128, `(.L_x_42466) ;  /* 0x0000000080087348 */ /* 0x000fea0003c00000 */
[----:B------:R0:W1:Y:S02]  /*3aed0*/  SHFL.BFLY P1, R128, R169, R130, R129 ;  /* 0x0c000082a9807389 */ /* 0x0000640000020081 */
[----:B01----:R-:W-:Y:S05]  /*3aee0*/  ENDCOLLECTIVE ;  /* 0x000000000000791b */ /* 0x003fea0003800000 */
.L_x_42466:
[----:B------:R-:W-:Y:S05]  /*3aef0*/  BRA `(.L_x_42467) ;  /* 0xffffffdc00bc7947 */ /* 0x000fea000383ffff */
.L_x_42468:
        /* <DEDUP_REMOVED lines=16> */
.L_x_71515:


//--------------------- .text._ZN10layer_norm13ln_fwd_kernelINS_13Kernel_traitsI6__halfS2_fS2_fjLj2048ELj1ELj4ELj1ELj16ENS_18Kernel_traits_baseILj2048ES2_S2_fS2_fjLj128EEEEELb0ELb0ELb0ELb0EEEvNS_9FwdParamsE --------------------------
	.section	.text._ZN10layer_norm13ln_fwd_kernelINS_13Kernel_traitsI6__halfS2_fS2_fjLj2048ELj1ELj4ELj1ELj16ENS_18Kernel_traits_baseILj2048ES2_S2_fS2_fjLj128EEEEELb0ELb0ELb0ELb0EEEvNS_9FwdParamsE,"ax",@progbits
	.align	128
        .global         _ZN10layer_norm13ln_fwd_kernelINS_13Kernel_traitsI6__halfS2_fS2_fjLj2048ELj1ELj4ELj1ELj16ENS_18Kernel_traits_baseILj2048ES2_S2_fS2_fjLj128EEEEELb0ELb0ELb0ELb0EEEvNS_9FwdParamsE
        .type           _ZN10layer_norm13ln_fwd_kernelINS_13Kernel_traitsI6__halfS2_fS2_fjLj2048ELj1ELj4ELj1ELj16ENS_18Kernel_traits_baseILj2048ES2_S2_fS2_fjLj128EEEEELb0ELb0ELb0ELb0EEEvNS_9FwdParamsE,@function
        .size           _ZN10layer_norm13ln_fwd_kernelINS_13Kernel_traitsI6__halfS2_fS2_fjLj2048ELj1ELj4ELj1ELj16ENS_18Kernel_traits_baseILj2048ES2_S2_fS2_fjLj128EEEEELb0ELb0ELb0ELb0EEEvNS_9FwdParamsE,(.L_x_71516 - _ZN10layer_norm13ln_fwd_kernelINS_13Kernel_traitsI6__halfS2_fS2_fjLj2048ELj1ELj4ELj1ELj16ENS_18Kernel_traits_baseILj2048ES2_S2_fS2_fjLj128EEEEELb0ELb0ELb0ELb0EEEvNS_9FwdParamsE)
        .other          _ZN10layer_norm13ln_fwd_kernelINS_13Kernel_traitsI6__halfS2_fS2_fjLj2048ELj1ELj4ELj1ELj16ENS_18Kernel_traits_baseILj2048ES2_S2_fS2_fjLj128EEEEELb0ELb0ELb0ELb0EEEvNS_9FwdParamsE,@"STO_CUDA_ENTRY STV_DEFAULT"
_ZN10layer_norm13ln_fwd_kernelINS_13Kernel_traitsI6__halfS2_fS2_fjLj2048ELj1ELj4ELj1ELj16ENS_18Kernel_traits_baseILj2048ES2_S2_fS2_fjLj128EEEEELb0ELb0ELb0ELb0EEEvNS_9FwdParamsE:
.text._ZN10layer_norm13ln_fwd_kernelINS_13Kernel_traitsI6__halfS2_fS2_fjLj2048ELj1ELj4ELj1ELj16ENS_18Kernel_traits_baseILj2048ES2_S2_fS2_fjLj128EEEEELb0ELb0ELb0ELb0EEEvNS_9FwdParamsE:
        /* <DEDUP_REMOVED lines=84> */
.L_x_42470:
        /* <DEDUP_REMOVED lines=77> */
.L_x_42471:
[----:B------:R-:W-:Y:S05]  /*0a10*/  BSYNC.RECONVERGENT B0 ;  /* 0x0000000000007941 */ /* 0x000fea0003800200 */
.L_x_42469:
        /* <DEDUP_REMOVED lines=10> */
.L_x_42521:
[----:B0-234-:R-:W0:Y:S02]  /*0ac0*/  @P5 LDC.64 R136, c[0x0][0x3e0] ;  /* 0x0000f800ff885b82 */ /* 0x01de240000000a00 */
        /* <DEDUP_REMOVED lines=22> */
[--C-:B-----5:R-:W-:Y:S02]  /*0c30*/  HADD2.F32 R141, -RZ, R60.reuse.H0_H0 ;  /* 0x2000003cff8d7230 */ /* 0x120fe40000004100 */
[----:B------:R-:W-:Y:S02]  /*0c40*/  HADD2.F32 R60, -RZ, R60.H1_H1 ;  /* 0x3000003cff3c7230 */ /* 0x000fe40000004100 */
[--C-:B------:R-:W-:Y:S02]  /*0c50*/  HADD2.F32 R143, -RZ, R61.reuse.H0_H0 ;  /* 0x2000003dff8f7230 */ /* 0x100fe40000004100 */
[----:B------:R-:W-:-:S02]  /*0c60*/  HADD2.F32 R140, -RZ, R61.H1_H1 ;  /* 0x3000003dff8c7230 */ /* 0x000fc40000004100 */
[--C-:B------:R-:W-:Y:S02]  /*0c70*/  HADD2.F32 R61, -RZ, R62.reuse.H0_H0 ;  /* 0x2000003eff3d7230 */ /* 0x100fe40000004100 */
[----:B------:R-:W-:Y:S02]  /*0c80*/  HADD2.F32 R62, -RZ, R62.H1_H1 ;  /* 0x3000003eff3e7230 */ /* 0x000fe40000004100 */
[--C-:B------:R-:W-:Y:S02]  /*0c90*/  HADD2.F32 R145, -RZ, R63.reuse.H0_H0 ;  /* 0x2000003fff917230 */ /* 0x100fe40000004100 */
[----:B------:R-:W-:Y:S02]  /*0ca0*/  HADD2.F32 R142, -RZ, R63.H1_H1 ;  /* 0x3000003fff8e7230 */ /* 0x000fe40000004100 */
        /* <DEDUP_REMOVED lines=9> */
.L_x_42474:
        /* <DEDUP_REMOVED lines=16> */
.L_x_42475:
[----:B------:R-:W0:Y:S01]  /*0e40*/  LDC.64 R136, c[0x0][0x3a8] ;  /* 0x0000ea00ff887b82 */ /* 0x000e220000000a00 */
[C---:B------:R-:W-:Y:S01]  /*0e50*/  IADD3 R130, PT, PT, R129.reuse, 0x20, RZ ;  /* 0x0000002081827810 */ /* 0x040fe20007ffe0ff */
[----:B0-----:R-:W-:-:S05]  /*0e60*/  IMAD.WIDE.U32 R136, R129, 0x20, R136 ;  /* 0x0000002081887825 */ /* 0x001fca00078e0088 */
[----:B------:R0:W-:Y:S04]  /*0e70*/  STG.E.128 desc[UR6][R136.64], R64 ;  /* 0x0000004088007986 */ /* 0x0001e8000c101d06 */
[----:B------:R0:W-:Y:S02]  /*0e80*/  STG.E.128 desc[UR6][R136.64+0x10], R60 ;  /* 0x0000103c88007986 */ /* 0x0001e4000c101d06 */
.L_x_42473:
[----:B------:R-:W-:Y:S05]  /*0e90*/  BSYNC.RECONVERGENT B0 ;  /* 0x0000000000007941 */ /* 0x000fea0003800200 */
.L_x_42472:
[----:B------:R-:W-:Y:S01]  /*0ea0*/  ISETP.GE.U32.AND P0, PT, R3, 0x40, PT ;  /* 0x000000400300780c */ /* 0x000fe20003f06070 */
[----:B------:R-:W-:Y:S03]  /*0eb0*/  BSSY.RECONVERGENT B0, `(.L_x_42476) ;  /* 0x0000033000007945 */ /* 0x000fe60003800200 */
[----:B------:R-:W-:-:S09]  /*0ec0*/  P2R R131, PR, RZ, 0x1 ;  /* 0x00000001ff837803 */ /* 0x000fd20000000000 */
[----:B------:R-:W-:Y:S05]  /*0ed0*/  @!P0 BRA `(.L_x_42477) ;  /* 0x0000000000c08947 */ /* 0x000fea0003800000 */
        /* <DEDUP_REMOVED lines=8> */
[----:B------:R-:W2:Y:S04]  /*0f60*/  LDG.E.128 R56, desc[UR6][R140.64] ;  /* 0x000000068c387981 */ /* 0x000ea8000c1e1d00 */
[----:B0-----:R-:W3:Y:S01]  /*0f70*/  LDG.E.128 R136, desc[UR6][R140.64+0x10] ;  /* 0x000010068c887981 */ /* 0x001ee2000c1e1d00 */
        /* <DEDUP_REMOVED lines=17> */
.L_x_42478:
        /* <DEDUP_REMOVED lines=8> */
[--C-:B0-----:R-:W-:Y:S02]  /*1110*/  HADD2.F32 R137, -RZ, R54.reuse.H0_H0 ;  /* 0x20000036ff897230 */ /* 0x101fe40000004100 */
[-C--:B------:R-:W-:Y:S01]  /*1120*/  FMUL.FTZ R59, R53, R0.reuse ;  /* 0x00000000353b7220 */ /* 0x080fe20000410000 */
[----:B------:R-:W-:Y:S02]  /*1130*/  HADD2.F32 R139, -RZ, R54.H1_H1 ;  /* 0x30000036ff8b7230 */ /* 0x000fe40000004100 */
[-C--:B------:R-:W-:Y:S01]  /*1140*/  FMUL.FTZ R54, R141, R0.reuse ;  /* 0x000000008d367220 */ /* 0x080fe20000410000 */
[----:B------:R-:W-:Y:S02]  /*1150*/  HADD2.F32 R55, -RZ, R55.H1_H1 ;  /* 0x30000037ff377230 */ /* 0x000fe40000004100 */
[-C--:B------:R-:W-:Y:S01]  /*1160*/  FMUL.FTZ R52, R137, R0.reuse ;  /* 0x0000000089347220 */ /* 0x080fe20000410000 */
[----:B------:R-:W-:-:S02]  /*1170*/  FMUL.FTZ R53, R139, R0 ;  /* 0x000000008b357220 */ /* 0x000fc40000410000 */
[----:B------:R-:W-:-:S07]  /*1180*/  FMUL.FTZ R55, R55, R0 ;  /* 0x0000000037377220 */ /* 0x000fce0000410000 */
.L_x_42479:
[----:B------:R-:W0:Y:S02]  /*1190*/  LDC.64 R136, c[0x0][0x3a8] ;  /* 0x0000ea00ff887b82 */ /* 0x000e240000000a00 */
[C---:B0-----:R-:W-:Y:S01]  /*11a0*/  IMAD.WIDE.U32 R136, R130.reuse, 0x20, R136 ;  /* 0x0000002082887825 */ /* 0x041fe200078e0088 */
[----:B------:R-:W-:-:S04]  /*11b0*/  IADD3 R130, PT, PT, R130, 0x20, RZ ;  /* 0x0000002082827810 */ /* 0x000fc80007ffe0ff */
[----:B------:R1:W-:Y:S04]  /*11c0*/  STG.E.128 desc[UR6][R136.64], R56 ;  /* 0x0000003888007986 */ /* 0x0003e8000c101d06 */
[----:B------:R1:W-:Y:S02]  /*11d0*/  STG.E.128 desc[UR6][R136.64+0x10], R52 ;  /* 0x0000103488007986 */ /* 0x0003e4000c101d06 */
.L_x_42477:
[----:B------:R-:W-:Y:S05]  /*11e0*/  BSYNC.RECONVERGENT B0 ;  /* 0x0000000000007941 */ /* 0x000fea0003800200 */
.L_x_42476:
[----:B------:R-:W-:Y:S01]  /*11f0*/  ISETP.GE.U32.AND P0, PT, R3, 0x60, PT ;  /* 0x000000600300780c */ /* 0x000fe20003f06070 */
[----:B------:R-:W-:Y:S03]  /*1200*/  BSSY.RECONVERGENT B0, `(.L_x_42480) ;  /* 0x0000033000007945 */ /* 0x000fe60003800200 */
[----:B------:R-:W-:-:S09]  /*1210*/  P2R R131, PR, RZ, 0x1 ;  /* 0x00000001ff837803 */ /* 0x000fd20000000000 */
[----:B------:R-:W-:Y:S05]  /*1220*/  @!P0 BRA `(.L_x_42481) ;  /* 0x0000000000c08947 */ /* 0x000fea0003800000 */
        /* <DEDUP_REMOVED lines=8> */
[----:B------:R-:W2:Y:S04]  /*12b0*/  LDG.E.128 R48, desc[UR6][R140.64] ;  /* 0x000000068c307981 */ /* 0x000ea8000c1e1d00 */
[----:B01----:R-:W3:Y:S01]  /*12c0*/  LDG.E.128 R136, desc[UR6][R140.64+0x10] ;  /* 0x000010068c887981 */ /* 0x003ee2000c1e1d00 */
        /* <DEDUP_REMOVED lines=17> */
.L_x_42482:
        /* <DEDUP_REMOVED lines=8> */
[--C-:B01----:R-:W-:Y:S02]  /*1460*/  HADD2.F32 R137, -RZ, R46.reuse.H0_H0 ;  /* 0x2000002eff897230 */ /* 0x103fe40000004100 */
[-C--:B------:R-:W-:Y:S01]  /*1470*/  FMUL.FTZ R51, R45, R0.reuse ;  /* 0x000000002d337220 */ /* 0x080fe20000410000 */
[----:B------:R-:W-:Y:S02]  /*1480*/  HADD2.F32 R139, -RZ, R46.H1_H1 ;  /* 0x3000002eff8b7230 */ /* 0x000fe40000004100 */
[-C--:B------:R-:W-:Y:S01]  /*1490*/  FMUL.FTZ R46, R141, R0.reuse ;  /* 0x000000008d2e7220 */ /* 0x080fe20000410000 */
[----:B------:R-:W-:Y:S02]  /*14a0*/  HADD2.F32 R47, -RZ, R47.H1_H1 ;  /* 0x3000002fff2f7230 */ /* 0x000fe40000004100 */
[-C--:B------:R-:W-:Y:S01]  /*14b0*/  FMUL.FTZ R44, R137, R0.reuse ;  /* 0x00000000892c7220 */ /* 0x080fe20000410000 */
[----:B------:R-:W-:-:S02]  /*14c0*/  FMUL.FTZ R45, R139, R0 ;  /* 0x000000008b2d7220 */ /* 0x000fc40000410000 */
[----:B------:R-:W-:-:S07]  /*14d0*/  FMUL.FTZ R47, R47, R0 ;  /* 0x000000002f2f7220 */ /* 0x000fce0000410000 */
.L_x_42483:
[----:B------:R-:W0:Y:S02]  /*14e0*/  LDC.64 R136, c[0x0][0x3a8] ;  /* 0x0000ea00ff887b82 */ /* 0x000e240000000a00 */
[C---:B0-----:R-:W-:Y:S01]  /*14f0*/  IMAD.WIDE.U32 R136, R130.reuse, 0x20, R136 ;  /* 0x0000002082887825 */ /* 0x041fe200078e0088 */
[----:B------:R-:W-:-:S04]  /*1500*/  IADD3 R130, PT, PT, R130, 0x20, RZ ;  /* 0x0000002082827810 */ /* 0x000fc80007ffe0ff */
[----:B------:R2:W-:Y:S04]  /*1510*/  STG.E.128 desc[UR6][R136.64], R48 ;  /* 0x0000003088007986 */ /* 0x0005e8000c101d06 */
[----:B------:R2:W-:Y:S02]  /*1520*/  STG.E.128 desc[UR6][R136.64+0x10], R44 ;  /* 0x0000102c88007986 */ /* 0x0005e4000c101d06 */
.L_x_42481:
[----:B------:R-:W-:Y:S05]  /*1530*/  BSYNC.RECONVERGENT B0 ;  /* 0x0000000000007941 */ /* 0x000fea0003800200 */
.L_x_42480:
[----:B------:R-:W-:Y:S01]  /*1540*/  ISETP.GE.U32.AND P0, PT, R3, 0x80, PT ;  /* 0x000000800300780c */ /* 0x000fe20003f06070 */
[----:B------:R-:W-:Y:S03]  /*1550*/  BSSY.RECONVERGENT B0, `(.L_x_42484) ;  /* 0x0000033000007945 */ /* 0x000fe60003800200 */
[----:B------:R-:W-:-:S09]  /*1560*/  P2R R131, PR, RZ, 0x1 ;  /* 0x00000001ff837803 */ /* 0x000fd20000000000 */
[----:B------:R-:W-:Y:S05]  /*1570*/  @!P0 BRA `(.L_x_42485) ;  /* 0x0000000000c08947 */ /* 0x000fea0003800000 */
        /* <DEDUP_REMOVED lines=8> */
[----:B------:R-:W3:Y:S04]  /*1600*/  LDG.E.128 R40, desc[UR6][R140.64] ;  /* 0x000000068c287981 */ /* 0x000ee8000c1e1d00 */
[----:B012---:R-:W2:Y:S01]  /*1610*/  LDG.E.128 R136, desc[UR6][R140.64+0x10] ;  /* 0x000010068c887981 */ /* 0x007ea2000c1e1d00 */
        /* <DEDUP_REMOVED lines=8> */
[-C--:B---3--:R-:W-:Y:S01]  /*16a0*/  FFMA.FTZ R41, R36, R0.reuse, R41 ;  /* 0x0000000024297223 */ /* 0x088fe20000010029 */
[-C--:B------:R-:W-:Y:S01]  /*16b0*/  FFMA.FTZ R40, R131, R0.reuse, R40 ;  /* 0x0000000083287223 */ /* 0x080fe20000010028 */
[-C--:B------:R-:W-:Y:S01]  /*16c0*/  FFMA.FTZ R42, R143, R0.reuse, R42 ;  /* 0x000000008f2a7223 */ /* 0x080fe2000001002a */
[-C--:B------:R-:W-:Y:S01]  /*16d0*/  FFMA.FTZ R43, R142, R0.reuse, R43 ;  /* 0x000000008e2b7223 */ /* 0x080fe2000001002b */
[-C--:B--2---:R-:W-:Y:S01]  /*16e0*/  FFMA.FTZ R36, R37, R0.reuse, R136 ;  /* 0x0000000025247223 */ /* 0x084fe20000010088 */
[-C--:B------:R-:W-:Y:S01]  /*16f0*/  FFMA.FTZ R37, R38, R0.reuse, R137 ;  /* 0x0000000026257223 */ /* 0x080fe20000010089 */
[-C--:B------:R-:W-:Y:S01]  /*1700*/  FFMA.FTZ R38, R145, R0.reuse, R138 ;  /* 0x0000000091267223 */ /* 0x080fe2000001008a */
[----:B------:R-:W-:Y:S01]  /*1710*/  FFMA.FTZ R39, R144, R0, R139 ;  /* 0x0000000090277223 */ /* 0x000fe2000001008b */
[----:B------:R-:W-:Y:S06]  /*1720*/  BRA `(.L_x_42487) ;  /* 0x0000000000407947 */ /* 0x000fec0003800000 */
.L_x_42486:
        /* <DEDUP_REMOVED lines=8> */
[--C-:B012---:R-:W-:Y:S02]  /*17b0*/  HADD2.F32 R137, -RZ, R38.reuse.H0_H0 ;  /* 0x20000026ff897230 */ /* 0x107fe40000004100 */
[-C--:B------:R-:W-:Y:S01]  /*17c0*/  FMUL.FTZ R43, R37, R0.reuse ;  /* 0x00000000252b7220 */ /* 0x080fe20000410000 */
[----:B------:R-:W-:Y:S02]  /*17d0*/  HADD2.F32 R139, -RZ, R38.H1_H1 ;  /* 0x30000026ff8b7230 */ /* 0x000fe40000004100 */
[-C--:B------:R-:W-:Y:S01]  /*17e0*/  FMUL.FTZ R38, R141, R0.reuse ;  /* 0x000000008d267220 */ /* 0x080fe20000410000 */
[----:B------:R-:W-:Y:S02]  /*17f0*/  HADD2.F32 R39, -RZ, R39.H1_H1 ;  /* 0x30000027ff277230 */ /* 0x000fe40000004100 */
[-C--:B------:R-:W-:Y:S01]  /*1800*/  FMUL.FTZ R36, R137, R0.reuse ;  /* 0x0000000089247220 */ /* 0x080fe20000410000 */
[----:B------:R-:W-:-:S02]  /*1810*/  FMUL.FTZ R37, R139, R0 ;  /* 0x000000008b257220 */ /* 0x000fc40000410000 */
[----:B------:R-:W-:-:S07]  /*1820*/  FMUL.FTZ R39, R39, R0 ;  /* 0x0000000027277220 */ /* 0x000fce0000410000 */
.L_x_42487:
[----:B------:R-:W0:Y:S02]  /*1830*/  LDC.64 R136, c[0x0][0x3a8] ;  /* 0x0000ea00ff887b82 */ /* 0x000e240000000a00 */
[C---:B0-----:R-:W-:Y:S01]  /*1840*/  IMAD.WIDE.U32 R136, R130.reuse, 0x20, R136 ;  /* 0x0000002082887825 */ /* 0x041fe200078e0088 */
[----:B------:R-:W-:-:S04]  /*1850*/  IADD3 R130, PT, PT, R130, 0x20, RZ ;  /* 0x0000002082827810 */ /* 0x000fc80007ffe0ff */
[----:B------:R3:W-:Y:S04]  /*1860*/  STG.E.128 desc[UR6][R136.64], R40 ;  /* 0x0000002888007986 */ /* 0x0007e8000c101d06 */
[----:B------:R3:W-:Y:S02]  /*1870*/  STG.E.128 desc[UR6][R136.64+0x10], R36 ;  /* 0x0000102488007986 */ /* 0x0007e4000c101d06 */
.L_x_42485:
[----:B------:R-:W-:Y:S05]  /*1880*/  BSYNC.RECONVERGENT B0 ;  /* 0x0000000000007941 */ /* 0x000fea0003800200 */
.L_x_42484:
[----:B------:R-:W-:Y:S01]  /*1890*/  ISETP.GE.U32.AND P0, PT, R3, 0xa0, PT ;  /* 0x000000a00300780c */ /* 0x000fe20003f06070 */
[----:B------:R-:W-:Y:S03]  /*18a0*/  BSSY.RECONVERGENT B0, `(.L_x_42488) ;  /* 0x0000033000007945 */ /* 0x000fe60003800200 */
[----:B------:R-:W-:-:S09]  /*18b0*/  P2R R131, PR, RZ, 0x1 ;  /* 0x00000001ff837803 */ /* 0x000fd20000000000 */
[----:B------:R-:W-:Y:S05]  /*18c0*/  @!P0 BRA `(.L_x_42489) ;  /* 0x0000000000c08947 */ /* 0x000fea0003800000 */
        /* <DEDUP_REMOVED lines=8> */
[----:B------:R-:W4:Y:S04]  /*1950*/  LDG.E.128 R32, desc[UR6][R140.64] ;  /* 0x000000068c207981 */ /* 0x000f28000c1e1d00 */
[----:B0123--:R-:W2:Y:S01]  /*1960*/  LDG.E.128 R136, desc[UR6][R140.64+0x10] ;  /* 0x000010068c887981 */ /* 0x00fea2000c1e1d00 */
        /* <DEDUP_REMOVED lines=8> */
[-C--:B----4-:R-:W-:Y:S01]  /*19f0*/  FFMA.FTZ R33, R28, R0.reuse, R33 ;  /* 0x000000001c217223 */ /* 0x090fe20000010021 */
        /* <DEDUP_REMOVED lines=8> */
.L_x_42490:
        /* <DEDUP_REMOVED lines=8> */
[--C-:B0123--:R-:W-:Y:S02]  /*1b00*/  HADD2.F32 R137, -RZ, R30.reuse.H0_H0 ;  /* 0x2000001eff897230 */ /* 0x10ffe40000004100 */
[-C--:B------:R-:W-:Y:S01]  /*1b10*/  FMUL.FTZ R35, R29, R0.reuse ;  /* 0x000000001d237220 */ /* 0x080fe20000410000 */
[----:B------:R-:W-:Y:S02]  /*1b20*/  HADD2.F32 R139, -RZ, R30.H1_H1 ;  /* 0x3000001eff8b7230 */ /* 0x000fe40000004100 */
[-C--:B------:R-:W-:Y:S01]  /*1b30*/  FMUL.FTZ R30, R141, R0.reuse ;  /* 0x000000008d1e7220 */ /* 0x080fe20000410000 */
[----:B------:R-:W-:Y:S02]  /*1b40*/  HADD2.F32 R31, -RZ, R31.H1_H1 ;  /* 0x3000001fff1f7230 */ /* 0x000fe40000004100 */
[-C--:B------:R-:W-:Y:S01]  /*1b50*/  FMUL.FTZ R28, R137, R0.reuse ;  /* 0x00000000891c7220 */ /* 0x080fe20000410000 */
[----:B------:R-:W-:-:S02]  /*1b60*/  FMUL.FTZ R29, R139, R0 ;  /* 0x000000008b1d7220 */ /* 0x000fc40000410000 */
[----:B------:R-:W-:-:S07]  /*1b70*/  FMUL.FTZ R31, R31, R0 ;  /* 0x000000001f1f7220 */ /* 0x000fce0000410000 */
.L_x_42491:
[----:B------:R-:W0:Y:S02]  /*1b80*/  LDC.64 R136, c[0x0][0x3a8] ;  /* 0x0000ea00ff887b82 */ /* 0x000e240000000a00 */
[C---:B0-----:R-:W-:Y:S01]  /*1b90*/  IMAD.WIDE.U32 R136, R130.reuse, 0x20, R136 ;  /* 0x0000002082887825 */ /* 0x041fe200078e0088 */
[----:B------:R-:W-:-:S04]  /*1ba0*/  IADD3 R130, PT, PT, R130, 0x20, RZ ;  /* 0x0000002082827810 */ /* 0x000fc80007ffe0ff */
[----:B------:R4:W-:Y:S04]  /*1bb0*/  STG.E.128 desc[UR6][R136.64], R32 ;  /* 0x0000002088007986 */ /* 0x0009e8000c101d06 */
[----:B------:R4:W-:Y:S02]  /*1bc0*/  STG.E.128 desc[UR6][R136.64+0x10], R28 ;  /* 0x0000101c88007986 */ /* 0x0009e4000c101d06 */
.L_x_42489:
[----:B------:R-:W-:Y:S05]  /*1bd0*/  BSYNC.RECONVERGENT B0 ;  /* 0x0000000000007941 */ /* 0x000fea0003800200 */
.L_x_42488:
[----:B------:R-:W-:Y:S01]  /*1be0*/  ISETP.GE.U32.AND P0, PT, R3, 0xc0, PT ;  /* 0x000000c00300780c */ /* 0x000fe20003f06070 */
[----:B------:R-:W-:Y:S03]  /*1bf0*/  BSSY.RECONVERGENT B0, `(.L_x_42492) ;  /* 0x0000033000007945 */ /* 0x000fe60003800200 */
[----:B------:R-:W-:-:S09]  /*1c00*/  P2R R131, PR, RZ, 0x1 ;  /* 0x00000001ff837803 */ /* 0x000fd20000000000 */
[----:B------:R-:W-:Y:S05]  /*1c10*/  @!P0 BRA `(.L_x_42493) ;  /* 0x0000000000c08947 */ /* 0x000fea0003800000 */
        /* <DEDUP_REMOVED lines=9> */
[----:B-1234-:R-:W2:Y:S01]  /*1cb0*/  LDG.E.128 R136, desc[UR6][R140.64+0x10] ;  /* 0x000010068c887981 */ /* 0x01eea2000c1e1d00 */
        /* <DEDUP_REMOVED lines=8> */
[-C--:B------:R-:W-:Y:S01]  /*1d40*/  FFMA.FTZ R25, R20, R0.reuse, R25 ;  /* 0x0000000014197223 */ /* 0x080fe20000010019 */
        /* <DEDUP_REMOVED lines=8> */
.L_x_42494:
        /* <DEDUP_REMOVED lines=8> */
[--C-:B-1234-:R-:W-:Y:S02]  /*1e50*/  HADD2.F32 R137, -RZ, R22.reuse.H0_H0 ;  /* 0x20000016ff897230 */ /* 0x11efe40000004100 */
[-C--:B------:R-:W-:Y:S01]  /*1e60*/  FMUL.FTZ R27, R21, R0.reuse ;  /* 0x00000000151b7220 */ /* 0x080fe20000410000 */
[----:B------:R-:W-:Y:S02]  /*1e70*/  HADD2.F32 R139, -RZ, R22.H1_H1 ;  /* 0x30000016ff8b7230 */ /* 0x000fe40000004100 */
[-C--:B------:R-:W-:Y:S01]  /*1e80*/  FMUL.FTZ R22, R141, R0.reuse ;  /* 0x000000008d167220 */ /* 0x080fe20000410000 */
[----:B------:R-:W-:Y:S02]  /*1e90*/  HADD2.F32 R23, -RZ, R23.H1_H1 ;  /* 0x30000017ff177230 */ /* 0x000fe40000004100 */
[-C--:B------:R-:W-:Y:S01]  /*1ea0*/  FMUL.FTZ R20, R137, R0.reuse ;  /* 0x0000000089147220 */ /* 0x080fe20000410000 */
[----:B------:R-:W-:-:S02]  /*1eb0*/  FMUL.FTZ R21, R139, R0 ;  /* 0x000000008b157220 */ /* 0x000fc40000410000 */
[----:B------:R-:W-:-:S07]  /*1ec0*/  FMUL.FTZ R23, R23, R0 ;  /* 0x0000000017177220 */ /* 0x000fce0000410000 */
.L_x_42495:
[----:B------:R-:W0:Y:S02]  /*1ed0*/  LDC.64 R136, c[0x0][0x3a8] ;  /* 0x0000ea00ff887b82 */ /* 0x000e240000000a00 */
[C---:B0-----:R-:W-:Y:S01]  /*1ee0*/  IMAD.WIDE.U32 R136, R130.reuse, 0x20, R136 ;  /* 0x0000002082887825 */ /* 0x041fe200078e0088 */
[----:B------:R-:W-:-:S04]  /*1ef0*/  IADD3 R130, PT, PT, R130, 0x20, RZ ;  /* 0x0000002082827810 */ /* 0x000fc80007ffe0ff */
[----:B------:R0:W-:Y:S04]  /*1f00*/  STG.E.128 desc[UR6][R136.64], R24 ;  /* 0x0000001888007986 */ /* 0x0001e8000c101d06 */
[----:B------:R0:W-:Y:S02]  /*1f10*/  STG.E.128 desc[UR6][R136.64+0x10], R20 ;  /* 0x0000101488007986 */ /* 0x0001e4000c101d06 */
.L_x_42493:
[----:B------:R-:W-:Y:S05]  /*1f20*/  BSYNC.RECONVERGENT B0 ;  /* 0x0000000000007941 */ /* 0x000fea0003800200 */
.L_x_42492:
        /* <DEDUP_REMOVED lines=31> */
.L_x_42498:
        /* <DEDUP_REMOVED lines=16> */
.L_x_42499:
[----:B------:R-:W0:Y:S02]  /*2220*/  LDC.64 R136, c[0x0][0x3a8] ;  /* 0x0000ea00ff887b82 */ /* 0x000e240000000a00 */
[C---:B0-----:R-:W-:Y:S01]  /*2230*/  IMAD.WIDE.U32 R136, R130.reuse, 0x20, R136 ;  /* 0x0000002082887825 */ /* 0x041fe200078e0088 */
[----:B------:R-:W-:-:S04]  /*2240*/  IADD3 R130, PT, PT, R130, 0x20, RZ ;  /* 0x0000002082827810 */ /* 0x000fc80007ffe0ff */
[----:B------:R0:W-:Y:S04]  /*2250*/  STG.E.128 desc[UR6][R136.64], R16 ;  /* 0x0000001088007986 */ /* 0x0001e8000c101d06 */
[----:B------:R0:W-:Y:S02]  /*2260*/  STG.E.128 desc[UR6][R136.64+0x10], R12 ;  /* 0x0000100c88007986 */ /* 0x0001e4000c101d06 */
.L_x_42497:
[----:B------:R-:W-:Y:S05]  /*2270*/  BSYNC.RECONVERGENT B0 ;  /* 0x0000000000007941 */ /* 0x000fea0003800200 */
.L_x_42496:
        /* <DEDUP_REMOVED lines=31> */
.L_x_42502:
[--C-:B-----5:R-:W-:Y:S02]  /*2470*/  HADD2.F32 R9, -RZ, R4.reuse.H0_H0 ;  /* 0x20000004ff097230 */ /* 0x120fe40000004100 */
[----:B------:R-:W-:Y:S02]  /*2480*/  HADD2.F32 R11, -RZ, R4.H1_H1 ;  /* 0x30000004ff0b7230 */ /* 0x000fe40000004100 */
[----:B------:R-:W-:Y:S02]  /*2490*/  HADD2.F32 R131, -RZ, R5.H0_H0 ;  /* 0x20000005ff837230 */ /* 0x000fe40000004100 */
[-C--:B------:R-:W-:Y:S01]  /*24a0*/  FMUL.FTZ R8, R9, R0.reuse ;  /* 0x0000000009087220 */ /* 0x080fe20000410000 */
[----:B------:R-:W-:Y:S02]  /*24b0*/  HADD2.F32 R141, -RZ, R7.H0_H0 ;  /* 0x20000007ff8d7230 */ /* 0x000fe40000004100 */
[----:B------:R-:W-:Y:S01]  /*24c0*/  FMUL.FTZ R9, R11, R0 ;  /* 0x000000000b097220 */ /* 0x000fe20000410000 */
[----:B------:R-:W-:-:S02]  /*24d0*/  HADD2.F32 R5, -RZ, R5.H1_H1 ;  /* 0x30000005ff057230 */ /* 0x000fc40000004100 */
[-C--:B------:R-:W-:Y:S01]  /*24e0*/  FMUL.FTZ R10, R131, R0.reuse ;  /* 0x00000000830a7220 */ /* 0x080fe20000410000 */
[----:B------:R-:W-:Y:S02]  /*24f0*/  HADD2.F32 R7, -RZ, R7.H1_H1 ;  /* 0x30000007ff077230 */ /* 0x000fe40000004100 */
[--C-:B-1234-:R-:W-:Y:S02]  /*2500*/  HADD2.F32 R137, -RZ, R6.reuse.H0_H0 ;  /* 0x20000006ff897230 */ /* 0x11efe40000004100 */
[-C--:B------:R-:W-:Y:S01]  /*2510*/  FMUL.FTZ R11, R5, R0.reuse ;  /* 0x00000000050b7220 */ /* 0x080fe20000410000 */
[----:B------:R-:W-:Y:S02]  /*2520*/  HADD2.F32 R139, -RZ, R6.H1_H1 ;  /* 0x30000006ff8b7230 */ /* 0x000fe40000004100 */
[-C--:B------:R-:W-:Y:S01]  /*2530*/  FMUL.FTZ R6, R141, R0.reuse ;  /* 0x000000008d067220 */ /* 0x080fe20000410000 */
[-C--:B------:R-:W-:Y:S01]  /*2540*/  FMUL.FTZ R7, R7, R0.reuse ;  /* 0x0000000007077220 */ /* 0x080fe20000410000 */
[-C--:B------:R-:W-:Y:S01]  /*2550*/  FMUL.FTZ R4, R137, R0.reuse ;  /* 0x0000000089047220 */ /* 0x080fe20000410000 */
[----:B------:R-:W-:-:S07]  /*2560*/  FMUL.FTZ R5, R139, R0 ;  /* 0x000000008b057220 */ /* 0x000fce0000410000 */
.L_x_42503:
[----:B------:R-:W0:Y:S02]  /*2570*/  LDC.64 R136, c[0x0][0x3a8] ;  /* 0x0000ea00ff887b82 */ /* 0x000e240000000a00 */
[----:B0-----:R-:W-:-:S05]  /*2580*/  IMAD.WIDE.U32 R130, R130, 0x20, R136 ;  /* 0x0000002082827825 */ /* 0x001fca00078e0088 */
[----:B------:R0:W-:Y:S04]  /*2590*/  STG.E.128 desc[UR6][R130.64], R8 ;  /* 0x0000000882007986 */ /* 0x0001e8000c101d06 */
[----:B------:R0:W-:Y:S02]  /*25a0*/  STG.E.128 desc[UR6][R130.64+0x10], R4 ;  /* 0x0000100482007986 */ /* 0x0001e4000c101d06 */
.L_x_42501:
[----:B------:R-:W-:Y:S05]  /*25b0*/  BSYNC.RECONVERGENT B0 ;  /* 0x0000000000007941 */ /* 0x000fea0003800200 */
.L_x_42500:
[----:B------:R-:W-:Y:S01]  /*25c0*/  FADD.FTZ R0, RZ, R64 ;  /* 0x00000040ff007221 */ /* 0x000fe20000010000 */
[C---:B------:R-:W-:Y:S01]  /*25d0*/  ISETP.GT.U32.AND P3, PT, R3.reuse, 0x3f, PT ;  /* 0x0000003f0300780c */ /* 0x040fe20003f64070 */
[----:B------:R-:W1:Y:S01]  /*25e0*/  S2R R140, SR_TID.X ;  /* 0x00000000008c7919 */ /* 0x000e620000002100 */
[----:B------:R-:W-:Y:S01]  /*25f0*/  ISETP.GT.U32.AND P2, PT, R3, 0x5f, PT ;  /* 0x0000005f0300780c */ /* 0x000fe20003f44070 */
[----:B0-----:R-:W-:Y:S01]  /*2600*/  FADD.FTZ R131, R65, R0 ;  /* 0x0000000041837221 */ /* 0x001fe20000010000 */
[C---:B------:R-:W-:Y:S01]  /*2610*/  ISETP.GT.U32.AND P1, PT, R3.reuse, 0x7f, PT ;  /* 0x0000007f0300780c */ /* 0x040fe20003f24070 */
[----:B------:R-:W-:Y:S01]  /*2620*/  UMOV UR4, 0xffffffff ;  /* 0xffffffff00047882 */ /* 0x000fe20000000000 */
        /* <DEDUP_REMOVED lines=11> */
[----:B-1234-:R-:W-:-:S04]  /*26e0*/  FADD.FTZ R137, R57, R0 ;  /* 0x0000000039897221 */ /* 0x01efc80000010000 */
        /* <DEDUP_REMOVED lines=92> */
[----:B------:R-:W-:-:S05]  /*2cb0*/  FFMA.FTZ R0, R139, R139, R0 ;  /* 0x0000008b8b007223 */ /* 0x000fca0000010000 */
        /* <DEDUP_REMOVED lines=121> */
.L_x_42533:
        /* <DEDUP_REMOVED lines=25> */
[----:B------:R-:W-:Y:S01]  /*35e0*/  FFMA.FTZ R136, R131, R136, R138 ;  /* 0x0000008883887223 */ /* 0x000fe2000001008a */
[--C-:B------:R-:W-:Y:S01]  /*35f0*/  FADD.FTZ R131, R60, -R0.reuse ;  /* 0x800000003c837221 */ /* 0x100fe20000010000 */
[----:B------:R-:W-:Y:S02]  /*3600*/  HADD2.F32 R138, -RZ, R134.H0_H0 ;  /* 0x20000086ff8a7230 */ /* 0x000fe40000004100 */
[----:B------:R-:W-:Y:S01]  /*3610*/  FADD.FTZ R141, R63, -R0 ;  /* 0x800000003f8d7221 */ /* 0x000fe20000010000 */
[----:B------:R-:W-:Y:S01]  /*3620*/  FFMA.FTZ R137, R137, R140, R142 ;  /* 0x0000008c89897223 */ /* 0x000fe2000001008e */
[----:B------:R-:W-:Y:S02]  /*3630*/  HADD2.F32 R140, -RZ, R126.H0_H0 ;  /* 0x2000007eff8c7230 */ /* 0x000fe40000004100 */
[C---:B------:R-:W-:Y:S01]  /*3640*/  FMUL.FTZ R131, R130.reuse, R131 ;  /* 0x0000008382837220 */ /* 0x040fe20000410000 */
[----:B------:R-:W-:Y:S01]  /*3650*/  FMUL.FTZ R145, R130, R141 ;  /* 0x0000008d82917220 */ /* 0x000fe20000410000 */
[----:B------:R-:W-:Y:S01]  /*3660*/  FADD.FTZ R139, R62, -R0 ;  /* 0x800000003e8b7221 */ /* 0x000fe20000010000 */
[----:B------:R-:W-:-:S02]  /*3670*/  HADD2.F32 R142, -RZ, R135.H0_H0 ;  /* 0x20000087ff8e7230 */ /* 0x000fc40000004100 */
[----:B------:R-:W-:Y:S01]  /*3680*/  FFMA.FTZ R143, R131, R138, R140 ;  /* 0x0000008a838f7223 */ /* 0x000fe2000001008c */
[----:B------:R-:W-:Y:S01]  /*3690*/  HADD2.F32 R144, -RZ, R127.H0_H0 ;  /* 0x2000007fff907230 */ /* 0x000fe20000004100 */
[----:B------:R-:W0:Y:S01]  /*36a0*/  LDC.64 R140, c[0x0][0x428] ;  /* 0x00010a00ff8c7b82 */ /* 0x000e220000000a00 */
[----:B------:R-:W-:Y:S02]  /*36b0*/  HADD2.F32 R146, -RZ, R135.H1_H1 ;  /* 0x30000087ff927230 */ /* 0x000fe40000004100 */
[----:B------:R-:W-:Y:S01]  /*36c0*/  FMUL.FTZ R139, R130, R139 ;  /* 0x0000008b828b7220 */ /* 0x000fe20000410000 */
[----:B------:R-:W-:Y:S02]  /*36d0*/  HADD2.F32 R148, -RZ, R127.H1_H1 ;  /* 0x3000007fff947230 */ /* 0x000fe40000004100 */
[----:B------:R-:W-:Y:S01]  /*36e0*/  FADD.FTZ R131, R65, -R0 ;  /* 0x8000000041837221 */ /* 0x000fe20000010000 */
[----:B------:R-:W-:Y:S02]  /*36f0*/  HADD2.F32 R138, -RZ, R132.H1_H1 ;  /* 0x30000084ff8a7230 */ /* 0x000fe40000004100 */
[----:B------:R-:W-:Y:S01]  /*3700*/  FFMA.FTZ R147, R139, R142, R144 ;  /* 0x0000008e8b937223 */ /* 0x000fe20000010090 */
[----:B------:R-:W-:Y:S01]  /*3710*/  FADD.FTZ R139, R67, -R0 ;  /* 0x80000000438b7221 */ /* 0x000fe20000010000 */
[----:B------:R-:W-:Y:S01]  /*3720*/  FFMA.FTZ R152, R145, R146, R148 ;  /* 0x0000009291987223 */ /* 0x000fe20000010094 */
[----:B------:R-:W-:Y:S01]  /*3730*/  FADD.FTZ R145, R61, -R0 ;  /* 0x800000003d917221 */ /* 0x000fe20000010000 */
[----:B------:R-:W-:-:S02]  /*3740*/  HADD2.F32 R144, -RZ, R133.H1_H1 ;  /* 0x30000085ff907230 */ /* 0x000fc40000004100 */
[C---:B------:R-:W-:Y:S01]  /*3750*/  FMUL.FTZ R139, R130.reuse, R139 ;  /* 0x0000008b828b7220 */ /* 0x040fe20000410000 */
[----:B------:R-:W-:Y:S02]  /*3760*/  HADD2.F32 R146, -RZ, R125.H1_H1 ;  /* 0x3000007dff927230 */ /* 0x000fe40000004100 */
[C---:B------:R-:W-:Y:S01]  /*3770*/  FMUL.FTZ R145, R130.reuse, R145 ;  /* 0x0000009182917220 */ /* 0x040fe20000410000 */
[----:B------:R-:W-:Y:S02]  /*3780*/  HADD2.F32 R148, -RZ, R134.H1_H1 ;  /* 0x30000086ff947230 */ /* 0x000fe40000004100 */
[----:B------:R-:W-:Y:S01]  /*3790*/  FMUL.FTZ R131, R130, R131 ;  /* 0x0000008382837220 */ /* 0x000fe20000410000 */
[----:B------:R-:W-:Y:S02]  /*37a0*/  HADD2.F32 R150, -RZ, R126.H1_H1 ;  /* 0x3000007eff967230 */ /* 0x000fe40000004100 */
[----:B------:R-:W-:Y:S01]  /*37b0*/  FFMA.FTZ R144, R139, R144, R146 ;  /* 0x000000908b907223 */ /* 0x000fe20000010092 */
[----:B------:R-:W-:Y:S01]  /*37c0*/  HADD2.F32 R142, -RZ, R124.H1_H1 ;  /* 0x3000007cff8e7230 */ /* 0x000fe20000004100 */
[----:B------:R-:W-:Y:S01]  /*37d0*/  F2FP.F16.F32.PACK_AB R139, R152, R147 ;  /* 0x00000093988b723e */ /* 0x000fe200000000ff */
[----:B------:R-:W-:-:S02]  /*37e0*/  FFMA.FTZ R148, R145, R148, R150 ;  /* 0x0000009491947223 */ /* 0x000fc40000010096 */
[----:B------:R-:W-:Y:S01]  /*37f0*/  F2FP.F16.F32.PACK_AB R137, R144, R137 ;  /* 0x000000899089723e */ /* 0x000fe200000000ff */
[----:B------:R-:W-:Y:S01]  /*3800*/  FFMA.FTZ R131, R131, R138, R142 ;  /* 0x0000008a83837223 */ /* 0x000fe2000001008e */
[C---:B0-----:R-:W-:Y:S01]  /*3810*/  IMAD.WIDE.U32 R140, R129.reuse, 0x10, R140 ;  /* 0x00000010818c7825 */ /* 0x041fe200078e008c */
[----:B------:R-:W-:Y:S02]  /*3820*/  IADD3 R129, PT, PT, R129, 0x20, RZ ;  /* 0x0000002081817810 */ /* 0x000fe40007ffe0ff */
[----:B------:R-:W-:Y:S02]  /*3830*/  F2FP.F16.F32.PACK_AB R138, R148, R143 ;  /* 0x0000008f948a723e */ /* 0x000fe400000000ff */
[----:B------:R-:W-:-:S05]  /*3840*/  F2FP.F16.F32.PACK_AB R136, R131, R136 ;  /* 0x000000888388723e */ /* 0x000fca00000000ff */
[----:B------:R0:W-:Y:S02]  /*3850*/  STG.E.128 desc[UR6][R140.64], R136 ;  /* 0x000000888c007986 */ /* 0x0001e4000c101d06 */
.L_x_42506:
[----:B------:R-:W-:Y:S05]  /*3860*/  BSYNC.RECONVERGENT B0 ;  /* 0x0000000000007941 */ /* 0x000fea0003800200 */
.L_x_42505:
[----:B------:R-:W-:Y:S01]  /*3870*/  ISETP.GE.U32.AND P0, PT, R3, 0x40, PT ;  /* 0x000000400300780c */ /* 0x000fe20003f06070 */
[----:B------:R-:W-:-:S12]  /*3880*/  BSSY.RECONVERGENT B0, `(.L_x_42507) ;  /* 0x0000032000007945 */ /* 0x000fd80003800200 */
[----:B------:R-:W-:Y:S05]  /*3890*/  @!P0 BRA `(.L_x_42508) ;  /* 0x0000000000c08947 */ /* 0x000fea0003800000 */
[--C-:B-1----:R-:W-:Y:S01]  /*38a0*/  FADD.FTZ R131, R56, -R0.reuse ;  /* 0x8000000038837221 */ /* 0x102fe20000010000 */
[----:B0----5:R-:W-:Y:S02]  /*38b0*/  HADD2.F32 R136, -RZ, R120.H0_H0 ;  /* 0x20000078ff887230 */ /* 0x021fe40000004100 */
        /* <DEDUP_REMOVED lines=46> */
.L_x_42508:
[----:B------:R-:W-:Y:S05]  /*3ba0*/  BSYNC.RECONVERGENT B0 ;  /* 0x0000000000007941 */ /* 0x000fea0003800200 */
.L_x_42507:
[----:B------:R-:W-:Y:S01]  /*3bb0*/  ISETP.GE.U32.AND P0, PT, R3, 0x60, PT ;  /* 0x000000600300780c */ /* 0x000fe20003f06070 */
[----:B------:R-:W-:-:S12]  /*3bc0*/  BSSY.RECONVERGENT B0, `(.L_x_42509) ;  /* 0x0000032000007945 */ /* 0x000fd80003800200 */
[----:B------:R-:W-:Y:S05]  /*3bd0*/  @!P0 BRA `(.L_x_42510) ;  /* 0x0000000000c08947 */ /* 0x000fea0003800000 */
[--C-:B-1----:R-:W-:Y:S01]  /*3be0*/  FADD.FTZ R131, R48, -R0.reuse ;  /* 0x8000000030837221 */ /* 0x102fe20000010000 */
[----:B0-2--5:R-:W-:Y:S02]  /*3bf0*/  HADD2.F32 R136, -RZ, R112.H0_H0 ;  /* 0x20000070ff887230 */ /* 0x025fe40000004100 */
        /* <DEDUP_REMOVED lines=46> */
.L_x_42510:
[----:B------:R-:W-:Y:S05]  /*3ee0*/  BSYNC.RECONVERGENT B0 ;  /* 0x0000000000007941 */ /* 0x000fea0003800200 */
.L_x_42509:
[----:B------:R-:W-:Y:S01]  /*3ef0*/  ISETP.GE.U32.AND P0, PT, R3, 0x80, PT ;  /* 0x000000800300780c */ /* 0x000fe20003f06070 */
[----:B------:R-:W-:-:S12]  /*3f00*/  BSSY.RECONVERGENT B0, `(.L_x_42511) ;  /* 0x0000032000007945 */ /* 0x000fd80003800200 */
[----:B------:R-:W-:Y:S05]  /*3f10*/  @!P0 BRA `(.L_x_42512) ;  /* 0x0000000000c08947 */ /* 0x000fea0003800000 */
[--C-:B-1----:R-:W-:Y:S01]  /*3f20*/  FADD.FTZ R131, R40, -R0.reuse ;  /* 0x8000000028837221 */ /* 0x102fe20000010000 */
[----:B0-23-5:R-:W-:Y:S02]  /*3f30*/  HADD2.F32 R136, -RZ, R104.H0_H0 ;  /* 0x20000068ff887230 */ /* 0x02dfe40000004100 */
        /* <DEDUP_REMOVED lines=46> */
.L_x_42512:
[----:B------:R-:W-:Y:S05]  /*4220*/  BSYNC.RECONVERGENT B0 ;  /* 0x0000000000007941 */ /* 0x000fea0003800200 */
.L_x_42511:
[----:B------:R-:W-:Y:S01]  /*4230*/  ISETP.GE.U32.AND P0, PT, R3, 0xa0, PT ;  /* 0x000000a00300780c */ /* 0x000fe20003f06070 */
[----:B------:R-:W-:-:S12]  /*4240*/  BSSY.RECONVERGENT B0, `(.L_x_42513) ;  /* 0x0000032000007945 */ /* 0x000fd80003800200 */
[----:B------:R-:W-:Y:S05]  /*4250*/  @!P0 BRA `(.L_x_42514) ;  /* 0x0000000000c08947 */ /* 0x000fea0003800000 */
[--C-:B-1----:R-:W-:Y:S01]  /*4260*/  FADD.FTZ R131, R32, -R0.reuse ;  /* 0x8000000020837221 */ /* 0x102fe20000010000 */
[----:B0-2345:R-:W-:Y:S02]  /*4270*/  HADD2.F32 R136, -RZ, R96.H0_H0 ;  /* 0x20000060ff887230 */ /* 0x03dfe40000004100 */
        /* <DEDUP_REMOVED lines=46> */
.L_x_42514:
[----:B------:R-:W-:Y:S05]  /*4560*/  BSYNC.RECONVERGENT B0 ;  /* 0x0000000000007941 */ /* 0x000fea0003800200 */
.L_x_42513:
        /* <DEDUP_REMOVED lines=51> */
.L_x_42516:
[----:B------:R-:W-:Y:S05]  /*48a0*/  BSYNC.RECONVERGENT B0 ;  /* 0x0000000000007941 */ /* 0x000fea0003800200 */
.L_x_42515:
        /* <DEDUP_REMOVED lines=51> */
.L_x_42518:
[----:B------:R-:W-:Y:S05]  /*4be0*/  BSYNC.RECONVERGENT B0 ;  /* 0x0000000000007941 */ /* 0x000fea0003800200 */
.L_x_42517:
[----:B------:R-:W-:Y:S01]  /*4bf0*/  ISETP.GE.U32.AND P0, PT, R3, 0x100, PT ;  /* 0x000001000300780c */ /* 0x000fe20003f06070 */
[----:B------:R-:W-:-:S12]  /*4c00*/  BSSY.RECONVERGENT B0, `(.L_x_42519) ;  /* 0x0000031000007945 */ /* 0x000fd80003800200 */
[----:B------:R-:W-:Y:S05]  /*4c10*/  @!P0 BRA `(.L_x_42520) ;  /* 0x0000000000bc8947 */ /* 0x000fea0003800000 */
[--C-:B-1----:R-:W-:Y:S01]  /*4c20*/  FADD.FTZ R131, R8, -R0.reuse ;  /* 0x8000000008837221 */ /* 0x102fe20000010000 */
[----:B0-2345:R-:W-:Y:S02]  /*4c30*/  HADD2.F32 R136, -RZ, R72.H0_H0 ;  /* 0x20000048ff887230 */ /* 0x03dfe40000004100 */
[--C-:B------:R-:W-:Y:S01]  /*4c40*/  FADD.FTZ R141, R10, -R0.reuse ;  /* 0x800000000a8d7221 */ /* 0x100fe20000010000 */
[----:B------:R-:W-:Y:S02]  /*4c50*/  HADD2.F32 R138, -RZ, R68.H0_H0 ;  /* 0x20000044ff8a7230 */ /* 0x000fe40000004100 */
[----:B------:R-:W-:Y:S01]  /*4c60*/  FMUL.FTZ R131, R130, R131 ;  /* 0x0000008382837220 */ /* 0x000fe20000410000 */
[--C-:B------:R-:W-:Y:S01]  /*4c70*/  FADD.FTZ R145, R4, -R0.reuse ;  /* 0x8000000004917221 */ /* 0x100fe20000010000 */
[----:B------:R-:W-:Y:S01]  /*4c80*/  FADD.FTZ R149, R6, -R0 ;  /* 0x8000000006957221 */ /* 0x000fe20000010000 */
[----:B------:R-:W-:Y:S02]  /*4c90*/  HADD2.F32 R140, -RZ, R73.H0_H0 ;  /* 0x20000049ff8c7230 */ /* 0x000fe40000004100 */
[----:B------:R-:W-:Y:S01]  /*4ca0*/  FFMA.FTZ R131, R131, R136, R138 ;  /* 0x0000008883837223 */ /* 0x000fe2000001008a */
[----:B------:R-:W-:Y:S01]  /*4cb0*/  HADD2.F32 R142, -RZ, R69.H0_H0 ;  /* 0x20000045ff8e7230 */ /* 0x000fe20000004100 */
[----:B------:R-:W0:Y:S01]  /*4cc0*/  LDC.64 R136, c[0x0][0x428] ;  /* 0x00010a00ff887b82 */ /* 0x000e220000000a00 */
[----:B------:R-:W-:-:S02]  /*4cd0*/  HADD2.F32 R144, -RZ, R74.H0_H0 ;  /* 0x2000004aff907230 */ /* 0x000fc40000004100 */
[--C-:B------:R-:W-:Y:S01]  /*4ce0*/  FADD.FTZ R139, R9, -R0.reuse ;  /* 0x80000000098b7221 */ /* 0x100fe20000010000 */
[----:B------:R-:W-:Y:S02]  /*4cf0*/  HADD2.F32 R146, -RZ, R70.H0_H0 ;  /* 0x20000046ff927230 */ /* 0x000fe40000004100 */
[--C-:B------:R-:W-:Y:S01]  /*4d00*/  FADD.FTZ R143, R11, -R0.reuse ;  /* 0x800000000b8f7221 */ /* 0x100fe20000010000 */
[----:B------:R-:W-:Y:S02]  /*4d10*/  HADD2.F32 R148, -RZ, R75.H0_H0 ;  /* 0x2000004bff947230 */ /* 0x000fe40000004100 */
[--C-:B------:R-:W-:Y:S01]  /*4d20*/  FADD.FTZ R147, R5, -R0.reuse ;  /* 0x8000000005937221 */ /* 0x100fe20000010000 */
[----:B------:R-:W-:Y:S02]  /*4d30*/  HADD2.F32 R150, -RZ, R71.H0_H0 ;  /* 0x20000047ff967230 */ /* 0x000fe40000004100 */
[----:B------:R-:W-:Y:S01]  /*4d40*/  FADD.FTZ R151, R7, -R0 ;  /* 0x8000000007977221 */ /* 0x000fe20000010000 */
        /* <DEDUP_REMOVED lines=10> */
[----:B------:R-:W-:-:S02]  /*4df0*/  HADD2.F32 R139, -RZ, R72.H1_H1 ;  /* 0x30000048ff8b7230 */ /* 0x000fc40000004100 */
[----:B------:R-:W-:Y:S02]  /*4e00*/  HADD2.F32 R143, -RZ, R73.H1_H1 ;  /* 0x30000049ff8f7230 */ /* 0x000fe40000004100 */
[----:B------:R-:W-:Y:S02]  /*4e10*/  HADD2.F32 R130, -RZ, R74.H1_H1 ;  /* 0x3000004aff827230 */ /* 0x000fe40000004100 */
[----:B------:R-:W-:Y:S02]  /*4e20*/  HADD2.F32 R146, -RZ, R75.H1_H1 ;  /* 0x3000004bff927230 */ /* 0x000fe40000004100 */
[----:B------:R-:W-:Y:S02]  /*4e30*/  HADD2.F32 R150, -RZ, R71.H1_H1 ;  /* 0x30000047ff967230 */ /* 0x000fe40000004100 */
        /* <DEDUP_REMOVED lines=13> */
.L_x_42520:
[----:B------:R-:W-:Y:S05]  /*4f10*/  BSYNC.RECONVERGENT B0 ;  /* 0x0000000000007941 */ /* 0x000fea0003800200 */
.L_x_42519:
[----:B-1----:R-:W1:Y:S02]  /*4f20*/  LDC.64 R130, c[0x0][0x380] ;  /* 0x0000e000ff827b82 */ /* 0x002e640000000a00 */
[----:B-1----:R-:W-:-:S04]  /*4f30*/  LEA R128, R130, R128, 0x2 ;  /* 0x0000008082807211 */ /* 0x002fc800078e10ff */
[----:B------:R-:W-:-:S13]  /*4f40*/  ISETP.GE.AND P0, PT, R128, R131, PT ;  /* 0x000000838000720c */ /* 0x000fda0003f06270 */
[----:B------:R-:W-:Y:S05]  /*4f50*/  @!P0 BRA `(.L_x_42521) ;  /* 0xffffffb800d88947 */ /* 0x000fea000383ffff */
[----:B------:R-:W-:Y:S05]  /*4f60*/  EXIT ;  /* 0x000000000000794d */ /* 0x000fea0003800000 */
.L_x_42504:
        /* <DEDUP_REMOVED lines=8> */
.L_x_42523:
[----:B------:R-:W-:Y:S05]  /*4ff0*/  BSYNC B0 ;  /* 0x0000000000007941 */ /* 0x000fea0003800000 */
.L_x_42522:
        /* <DEDUP_REMOVED lines=10> */
.L_x_42524:
[----:B------:R-:W-:Y:S01]  /*50a0*/  HFMA2 R144, -RZ, RZ, 0, 2.384185791015625e-07 ;  /* 0x00000004ff907431 */ /* 0x000fe200000001ff */
[----:B------:R-:W-:-:S05]  /*50b0*/  MOV R137, R141 ;  /* 0x0000008d00897202 */ /* 0x000fca0000000f00 */
[----:B------:R-:W-:-:S05]  /*50c0*/  FADD.FTZ R137, R136, R137 ;  /* 0x0000008988897221 */ /* 0x000fca0000010000 */
[----:B------:R-:W-:-:S07]  /*50d0*/  MOV R143, R137 ;  /* 0x00000089008f7202 */ /* 0x000fce0000000f00 */
[----:B------:R-:W-:Y:S05]  /*50e0*/  WARPSYNC.COLLECTIVE R142, `(.L_x_42525) ;  /* 0x000000008e087348 */ /* 0x000fea0003c00000 */
[----:B------:R0:W1:Y:S02]  /*50f0*/  SHFL.BFLY P6, R141, R143, R144, R145 ;  /* 0x0c0000908f8d7389 */ /* 0x00006400000c0091 */
[----:B01----:R-:W-:Y:S05]  /*5100*/  ENDCOLLECTIVE ;  /* 0x000000000000791b */ /* 0x003fea0003800000 */
.L_x_42525:
[----:B------:R-:W-:Y:S01]  /*5110*/  HFMA2 R144, -RZ, RZ, 0, 4.76837158203125e-07 ;  /* 0x00000008ff907431 */ /* 0x000fe200000001ff */
[----:B------:R-:W-:-:S05]  /*5120*/  MOV R0, R141 ;  /* 0x0000008d00007202 */ /* 0x000fca0000000f00 */
[----:B------:R-:W-:-:S05]  /*5130*/  FADD.FTZ R138, R137, R0 ;  /* 0x00000000898a7221 */ /* 0x000fca0000010000 */
[----:B------:R-:W-:-:S07]  /*5140*/  MOV R143, R138 ;  /* 0x0000008a008f7202 */ /* 0x000fce0000000f00 */
[----:B------:R-:W-:Y:S05]  /*5150*/  WARPSYNC.COLLECTIVE R142, `(.L_x_42526) ;  /* 0x000000008e087348 */ /* 0x000fea0003c00000 */
[----:B------:R0:W1:Y:S02]  /*5160*/  SHFL.BFLY P6, R141, R143, R144, R145 ;  /* 0x0c0000908f8d7389 */ /* 0x00006400000c0091 */
[----:B01----:R-:W-:Y:S05]  /*5170*/  ENDCOLLECTIVE ;  /* 0x000000000000791b */ /* 0x003fea0003800000 */
.L_x_42526:
[----:B------:R-:W-:Y:S01]  /*5180*/  HFMA2 R144, -RZ, RZ, 0, 9.5367431640625e-07 ;  /* 0x00000010ff907431 */ /* 0x000fe200000001ff */
[----:B------:R-:W-:-:S05]  /*5190*/  MOV R139, R141 ;  /* 0x0000008d008b7202 */ /* 0x000fca0000000f00 */
[----:B------:R-:W-:-:S05]  /*51a0*/  FADD.FTZ R139, R138, R139 ;  /* 0x0000008b8a8b7221 */ /* 0x000fca0000010000 */
[----:B------:R-:W-:-:S07]  /*51b0*/  MOV R143, R139 ;  /* 0x0000008b008f7202 */ /* 0x000fce0000000f00 */
[----:B------:R-:W-:Y:S05]  /*51c0*/  WARPSYNC.COLLECTIVE R142, `(.L_x_42527) ;  /* 0x000000008e087348 */ /* 0x000fea0003c00000 */
[----:B------:R0:W1:Y:S02]  /*51d0*/  SHFL.BFLY P6, R141, R143, R144, R145 ;  /* 0x0c0000908f8d7389 */ /* 0x00006400000c0091 */
[----:B01----:R-:W-:Y:S05]  /*51e0*/  ENDCOLLECTIVE ;  /* 0x000000000000791b */ /* 0x003fea0003800000 */
.L_x_42527:
        /* <DEDUP_REMOVED lines=140> */
.L_x_42528:
[----:B------:R-:W-:Y:S01]  /*5ab0*/  HFMA2 R144, -RZ, RZ, 0, 1.1920928955078125e-07 ;  /* 0x00000002ff907431 */ /* 0x000fe200000001ff */
[----:B------:R-:W-:-:S05]  /*5ac0*/  MOV R137, R141 ;  /* 0x0000008d00897202 */ /* 0x000fca0000000f00 */
[----:B------:R-:W-:-:S05]  /*5ad0*/  FADD.FTZ R137, R0, R137 ;  /* 0x0000008900897221 */ /* 0x000fca0000010000 */
[----:B------:R-:W-:-:S07]  /*5ae0*/  MOV R143, R137 ;  /* 0x00000089008f7202 */ /* 0x000fce0000000f00 */
[----:B------:R-:W-:Y:S05]  /*5af0*/  WARPSYNC.COLLECTIVE R142, `(.L_x_42529) ;  /* 0x000000008e087348 */ /* 0x000fea0003c00000 */
[----:B------:R0:W1:Y:S02]  /*5b00*/  SHFL.BFLY P6, R141, R143, R144, R145 ;  /* 0x0c0000908f8d7389 */ /* 0x00006400000c0091 */
[----:B01----:R-:W-:Y:S05]  /*5b10*/  ENDCOLLECTIVE ;  /* 0x000000000000791b */ /* 0x003fea0003800000 */
.L_x_42529:
[----:B------:R-:W-:Y:S01]  /*5b20*/  HFMA2 R144, -RZ, RZ, 0, 2.384185791015625e-07 ;  /* 0x00000004ff907431 */ /* 0x000fe200000001ff */
[----:B------:R-:W-:-:S05]  /*5b30*/  MOV R136, R141 ;  /* 0x0000008d00887202 */ /* 0x000fca0000000f00 */
[----:B------:R-:W-:-:S05]  /*5b40*/  FADD.FTZ R136, R137, R136 ;  /* 0x0000008889887221 */ /* 0x000fca0000010000 */
[----:B------:R-:W-:-:S07]  /*5b50*/  MOV R143, R136 ;  /* 0x00000088008f7202 */ /* 0x000fce0000000f00 */
[----:B------:R-:W-:Y:S05]  /*5b60*/  WARPSYNC.COLLECTIVE R142, `(.L_x_42530) ;  /* 0x000000008e087348 */ /* 0x000fea0003c00000 */
[----:B------:R0:W1:Y:S02]  /*5b70*/  SHFL.BFLY P6, R141, R143, R144, R145 ;  /* 0x0c0000908f8d7389 */ /* 0x00006400000c0091 */
[----:B01----:R-:W-:Y:S05]  /*5b80*/  ENDCOLLECTIVE ;  /* 0x000000000000791b */ /* 0x003fea0003800000 */
.L_x_42530:
[----:B------:R-:W-:Y:S01]  /*5b90*/  HFMA2 R144, -RZ, RZ, 0, 4.76837158203125e-07 ;  /* 0x00000008ff907431 */ /* 0x000fe200000001ff */
[----:B------:R-:W-:-:S05]  /*5ba0*/  MOV R139, R141 ;  /* 0x0000008d008b7202 */ /* 0x000fca0000000f00 */
[----:B------:R-:W-:-:S05]  /*5bb0*/  FADD.FTZ R139, R136, R139 ;  /* 0x0000008b888b7221 */ /* 0x000fca0000010000 */
[----:B------:R-:W-:-:S07]  /*5bc0*/  MOV R143, R139 ;  /* 0x0000008b008f7202 */ /* 0x000fce0000000f00 */
[----:B------:R-:W-:Y:S05]  /*5bd0*/  WARPSYNC.COLLECTIVE R142, `(.L_x_42531) ;  /* 0x000000008e087348 */ /* 0x000fea0003c00000 */
[----:B------:R0:W1:Y:S02]  /*5be0*/  SHFL.BFLY P6, R141, R143, R144, R145 ;  /* 0x0c0000908f8d7389 */ /* 0x00006400000c0091 */
[----:B01----:R-:W-:Y:S05]  /*5bf0*/  ENDCOLLECTIVE ;  /* 0x000000000000791b */ /* 0x003fea0003800000 */
.L_x_42531:
[----:B------:R-:W-:Y:S01]  /*5c00*/  HFMA2 R144, -RZ, RZ, 0, 9.5367431640625e-07 ;  /* 0x00000010ff907431 */ /* 0x000fe200000001ff */
[----:B------:R-:W-:-:S05]  /*5c10*/  MOV R138, R141 ;  /* 0x0000008d008a7202 */ /* 0x000fca0000000f00 */
[----:B------:R-:W-:-:S05]  /*5c20*/  FADD.FTZ R138, R139, R138 ;  /* 0x0000008a8b8a7221 */ /* 0x000fca0000010000 */
[----:B------:R-:W-:-:S07]  /*5c30*/  MOV R143, R138 ;  /* 0x0000008a008f7202 */ /* 0x000fce0000000f00 */
[----:B------:R-:W-:Y:S05]  /*5c40*/  WARPSYNC.COLLECTIVE R142, `(.L_x_42532) ;  /* 0x000000008e087348 */ /* 0x000fea0003c00000 */
[----:B------:R0:W1:Y:S02]  /*5c50*/  SHFL.BFLY P6, R141, R143, R144, R145 ;  /* 0x0c0000908f8d7389 */ /* 0x00006400000c0091 */
[----:B01----:R-:W-:Y:S05]  /*5c60*/  ENDCOLLECTIVE ;  /* 0x000000000000791b */ /* 0x003fea0003800000 */
.L_x_42532:
[----:B------:R-:W-:Y:S05]  /*5c70*/  BRA `(.L_x_42533) ;  /* 0xffffffd400f47947 */ /* 0x000fea000383ffff */
.L_x_42534:
        /* <DEDUP_REMOVED lines=16> */
.L_x_71516:


//--------------------- .text._ZN10layer_norm13ln_fwd_kernelINS_13Kernel_traitsI6__halfS2_fS2_fjLj2048ELj1ELj4ELj1ELj16ENS_18Kernel_traits_baseILj2048ES2_S2_fS2_fjLj128EEEEELb0ELb0ELb0ELb1EEEvNS_9FwdParamsE --------------------------
	.section	.text._ZN10layer_norm13ln_fwd_kernelINS_13Kernel_traitsI6__halfS2_fS2_fjLj2048ELj1ELj4ELj1ELj16ENS_18Kernel_traits_baseILj2048ES2_S2_fS2_fjLj128EEEEELb0ELb0ELb0ELb1EEEvNS_9FwdParamsE,"ax",@progbits
	.align	128
        .global         _ZN10layer_norm13ln_fwd_kernelINS_13Kernel_traitsI6__halfS2_fS2_fjLj2048ELj1ELj4ELj1ELj16ENS_18Kernel_traits_baseILj2048ES2_S2_fS2_fjLj128EEEEELb0ELb0ELb0ELb1EEEvNS_9FwdParamsE
        .type           _ZN10layer_norm13ln_fwd_kernelINS_13Kernel_traitsI6__halfS2_fS2_fjLj2048ELj1ELj4ELj1ELj16ENS_18Kernel_traits_baseILj2048ES2_S2_fS2_fjLj128EEEEELb0ELb0ELb0ELb1EEEvNS_9FwdParamsE,@function
        .size           _ZN10layer_norm13ln_fwd_kernelINS_13Kernel_traitsI6__halfS2_fS2_fjLj2048ELj1ELj4ELj1ELj16ENS_18Kernel_traits_baseILj2048ES2_S2_fS2_fjLj128EEEEELb0ELb0ELb0ELb1EEEvNS_9FwdParamsE,(.L_x_71517 - _ZN10layer_norm13ln_fwd_kernelINS_13Kernel_traitsI6__halfS2_fS2_fjLj2048ELj1ELj4ELj1ELj16ENS_18Kernel_traits_baseILj2048ES2_S2_fS2_fjLj128EEEEELb0ELb0ELb0ELb1EEEvNS_9FwdParamsE)
        .other          _ZN10layer_norm13ln_fwd_kernelINS_13Kernel_traitsI6__halfS2_fS2_fjLj2048ELj1ELj4ELj1ELj16ENS_18Kernel_traits_baseILj2048ES2_S2_fS2_fjLj128EEEEELb0ELb0ELb0ELb1EEEvNS_9FwdParamsE,@"STO_CUDA_ENTRY STV_DEFAULT"
_ZN10layer_norm13ln_fwd_kernelINS_13Kernel_traitsI6__halfS2_fS2_fjLj2048ELj1ELj4ELj1ELj16ENS_18Kernel_traits_baseILj2048ES2_S2_fS2_fjLj128EEEEELb0ELb0ELb0ELb1EEEvNS_9FwdParamsE:
.text._ZN10layer_norm13ln_fwd_kernelINS_13Kernel_traitsI6__halfS2_fS2_fjLj2048ELj1ELj4ELj1ELj16ENS_18Kernel_traits_baseILj2048ES2_S2_fS2_fjLj128EEEEELb0ELb0ELb0ELb1EEEvNS_9FwdParamsE:
        /* <DEDUP_REMOVED lines=29> */
.L_x_42535:
        /* <DEDUP_REMOVED lines=26> */
.L_x_42536:
[----:B------:R-:W1:Y:S01]  /*0370*/  S2UR UR4, SR_CTAID.X ;  /* 0x00000000000479c3 */ /* 0x000e620000002500 */
[----:B------:R-:W2:Y:S01]  /*0380*/  LDCU UR5, c[0x0][0x384] ;  /* 0x00007080ff0577ac */ /* 0x000ea20008000800 */
[----:B0-----:R-:W-:Y:S01]  /*0390*/  SHF.R.U32.HI R2, RZ, 0x5, R6 ;  /* 0x00000005ff027819 */ /* 0x001fe20000011606 */
[----:B-1----:R-:W-:-:S06]  /*03a0*/  USHF.L.U32 UR4, UR4, 0x2, URZ ;  /* 0x0000000204047899 */ /* 0x002fcc00080006ff */
[----:B------:R-:W-:-:S04]  /*03b0*/  LOP3.LUT R2, R2, UR4, RZ, 0xfc, !PT ;  /* 0x0000000402027c12 */ /* 0x000fc8000f8efcff */
[----:B--2---:R-:W-:-:S13]  /*03c0*/  ISETP.GE.AND P0, PT, R2, UR5, PT ;  /* 0x0000000502007c0c */ /* 0x004fda000bf06270 */
[----:B------:R-:W-:Y:S05]  /*03d0*/  @P0 EXIT ;  /* 0x000000000000094d */ /* 0x000fea0003800000 */
[----:B------:R-:W0:Y:S01]  /*03e0*/  LDCU.64 UR4, c[0x0][0x3e0] ;  /* 0x00007c00ff0477ac */ /* 0x000e220008000a00 */
[----:B------:R-:W1:Y:S01]  /*03f0*/  LDCU.U8 UR8, c[0x0][0x410] ;  /* 0x00008200ff0877ac */ /* 0x000e620008000000 */
[----:B0-----:R-:W-:-:S04]  /*0400*/  UISETP.NE.U32.AND UP0, UPT, UR4, URZ, UPT ;  /* 0x000000ff0400728c */ /* 0x001fc8000bf05070 */
[----:B------:R-:W-:-:S09]  /*0410*/  UISETP.NE.AND.EX UP0, UPT, UR5, URZ, UPT, UP0 ;  /* 0x000000ff0500728c */ /* 0x000fd2000bf05300 */
[----:B-1----:R-:W-:Y:S05]  /*0420*/  BRA.U UP0, `(.L_x_42537) ;  /* 0x00000039001c7547 */ /* 0x002fea000b800000 */
[----:B------:R-:W0:Y:S01]  /*0430*/  LDCU.64 UR4, c[0x0][0x3a0] ;  /* 0x00007400ff0477ac */ /* 0x000e220008000a00 */
[----:B------:R-:W1:Y:S01]  /*0440*/  LDCU UR9, c[0x0][0x388] ;  /* 0x00007100ff0977ac */ /* 0x000e620008000800 */
[----:B------:R-:W2:Y:S01]  /*0450*/  LDCU UR10, c[0x0][0x448] ;  /* 0x00008900ff0a77ac */ /* 0x000ea20008000800 */
[----:B0-----:R-:W-:-:S04]  /*0460*/  UISETP.NE.U32.AND UP0, UPT, UR4, URZ, UPT ;  /* 0x000000ff0400728c */ /* 0x001fc8000bf05070 */
[----:B-12---:R-:W-:-:S11]  /*0470*/  UISETP.NE.AND.EX UP0, UPT, UR5, URZ, UPT, UP0 ;  /* 0x000000ff0500728c */ /* 0x006fd6000bf05300 */
.L_x_42555:
[----:B------:R-:W0:Y:S01]  /*0480*/  LDC.64 R132, c[0x0][0x390] ;  /* 0x0000e400ff847b82 */ /* 0x000e220000000a00 */
[----:B------:R-:W-:-:S05]  /*0490*/  IMAD R3, R2, UR9, RZ ;  /* 0x0000000902037c24 */ /* 0x000fca000f8e02ff */
[----:B---3--:R-:W-:-:S04]  /*04a0*/  SHF.R.S32.HI R4, RZ, 0x1f, R3 ;  /* 0x0000001fff047819 */ /* 0x008fc80000011403 */
[----:B------:R-:W-:-:S04]  /*04b0*/  LEA.HI R3, R4, R3, RZ, 0x3 ;  /* 0x0000000304037211 */ /* 0x000fc800078f18ff */
[----:B------:R-:W-:-:S05]  /*04c0*/  LEA.HI.SX32 R138, R3, R0, 0x1d ;  /* 0x00000000038a7211 */ /* 0x000fca00078feaff */
[----:B0-----:R-:W-:-:S05]  /*04d0*/  IMAD.WIDE.U32 R4, R138, 0x10, R132 ;  /* 0x000000108a047825 */ /* 0x001fca00078e0084 */
[----:B-----5:R0:W5:Y:S01]  /*04e0*/  LDG.E.128 R20, desc[UR6][R4.64] ;  /* 0x0000000604147981 */ /* 0x020162000c1e1d00 */
[----:B------:R-:W-:Y:S05]  /*04f0*/  BRA.U !UP0, `(.L_x_42538) ;  /* 0x0000000108547547 */ /* 0x000fea000b800000 */
[----:B0-----:R-:W0:Y:S02]  /*0500*/  LDC.64 R4, c[0x0][0x3a0] ;  /* 0x0000e800ff047b82 */ /* 0x001e240000000a00 */
        /* <DEDUP_REMOVED lines=20> */
.L_x_42538:
[--C-:B-----5:R-:W-:Y:S02]  /*0650*/  HADD2.F32 R8, -RZ, R20.reuse.H0_H0 ;  /* 0x20000014ff087230 */ /* 0x120fe40000004100 */
[----:B------:R-:W-:Y:S02]  /*0660*/  HADD2.F32 R9, -RZ, R20.H1_H1 ;  /* 0x30000014ff097230 */ /* 0x000fe40000004100 */
[--C-:B------:R-:W-:Y:S02]  /*0670*/  HADD2.F32 R10, -RZ, R21.reuse.H0_H0 ;  /* 0x20000015ff0a7230 */ /* 0x100fe40000004100 */
[----:B------:R-:W-:Y:S02]  /*0680*/  HADD2.F32 R11, -RZ, R21.H1_H1 ;  /* 0x30000015ff0b7230 */ /* 0x000fe40000004100 */
[--C-:B0-----:R-:W-:Y:S02]  /*0690*/  HADD2.F32 R4, -RZ, R22.reuse.H0_H0 ;  /* 0x20000016ff047230 */ /* 0x101fe40000004100 */
[----:B------:R-:W-:-:S02]  /*06a0*/  HADD2.F32 R5, -RZ, R22.H1_H1 ;  /* 0x30000016ff057230 */ /* 0x000fc40000004100 */
[--C-:B------:R-:W-:Y:S02]  /*06b0*/  HADD2.F32 R6, -RZ, R23.reuse.H0_H0 ;  /* 0x20000017ff067230 */ /* 0x100fe40000004100 */
[----:B------:R-:W-:-:S07]  /*06c0*/  HADD2.F32 R7, -RZ, R23.H1_H1 ;  /* 0x30000017ff077230 */ /* 0x000fce0000004100 */
.L_x_42539:
[----:B------:R-:W0:Y:S01]  /*06d0*/  LDC.64 R130, c[0x0][0x3a8] ;  /* 0x0000ea00ff827b82 */ /* 0x000e220000000a00 */
[----:B------:R-:W-:-:S05]  /*06e0*/  IADD3 R128, PT, PT, R138, 0x20, RZ ;  /* 0x000000208a807810 */ /* 0x000fca0007ffe0ff */
[----:B------:R-:W-:-:S04]  /*06f0*/  IMAD.WIDE.U32 R14, R128, 0x10, R132 ;  /* 0x00000010800e7825 */ /* 0x000fc800078e0084 */
[----:B0-----:R-:W-:-:S05]  /*0700*/  IMAD.WIDE.U32 R12, R138, 0x20, R130 ;  /* 0x000000208a0c7825 */ /* 0x001fca00078e0082 */
[----:B------:R0:W-:Y:S04]  /*0710*/  STG.E.128 desc[UR6][R12.64], R8 ;  /* 0x000000080c007986 */ /* 0x0001e8000c101d06 */
[----:B------:R0:W-:Y:S04]  /*0720*/  STG.E.128 desc[UR6][R12.64+0x10], R4 ;  /* 0x000010040c007986 */ /* 0x0001e8000c101d06 */
[----:B------:R0:W5:Y:S01]  /*0730*/  LDG.E.128 R28, desc[UR6][R14.64] ;  /* 0x000000060e1c7981 */ /* 0x000162000c1e1d00 */
[----:B------:R-:W-:Y:S05]  /*0740*/  BRA.U !UP0, `(.L_x_42540) ;  /* 0x0000000108547547 */ /* 0x000fea000b800000 */
[----:B0-----:R-:W0:Y:S02]  /*0750*/  LDC.64 R14, c[0x0][0x3a0] ;  /* 0x0000e800ff0e7b82 */ /* 0x001e240000000a00 */
[----:B0-----:R-:W-:-:S05]  /*0760*/  IMAD.WIDE.U32 R14, R128, 0x20, R14 ;  /* 0x00000020800e7825 */ /* 0x001fca00078e000e */
[----:B------:R-:W2:Y:S04]  /*0770*/  LDG.E.128 R16, desc[UR6][R14.64] ;  /* 0x000000060e107981 */ /* 0x000ea8000c1e1d00 */
[----:B------:R0:W3:Y:S01]  /*0780*/  LDG.E.128 R20, desc[UR6][R14.64+0x10] ;  /* 0x000010060e147981 */ /* 0x0000e2000c1e1d00 */
        /* <DEDUP_REMOVED lines=10> */
[----:B0-----:R-:W-:Y:S01]  /*0830*/  FADD.FTZ R14, R18, R25 ;  /* 0x00000019120e7221 */ /* 0x001fe20000010000 */
[----:B------:R-:W-:Y:S01]  /*0840*/  FADD.FTZ R15, R19, R26 ;  /* 0x0000001a130f7221 */ /* 0x000fe20000010000 */
[----:B---3--:R-:W-:Y:S01]  /*0850*/  FADD.FTZ R16, R20, R27 ;  /* 0x0000001b14107221 */ /* 0x008fe20000010000 */
[----:B------:R-:W-:Y:S01]  /*0860*/  FADD.FTZ R17, R21, R28 ;  /* 0x0000001c15117221 */ /* 0x000fe20000010000 */
[----:B------:R-:W-:Y:S01]  /*0870*/  FADD.FTZ R18, R22, R29 ;  /* 0x0000001d16127221 */ /* 0x000fe20000010000 */
[----:B------:R-:W-:Y:S01]  /*0880*/  FADD.FTZ R19, R23, R30 ;  /* 0x0000001e17137221 */ /* 0x000fe20000010000 */
[----:B------:R-:W-:Y:S06]  /*0890*/  BRA `(.L_x_42541) ;  /* 0x0000000000207947 */ /* 0x000fec0003800000 */
.L_x_42540:
[--C-:B0----5:R-:W-:Y:S02]  /*08a0*/  HADD2.F32 R12, -RZ, R28.reuse.H0_H0 ;  /* 0x2000001cff0c7230 */ /* 0x121fe40000004100 */
[----:B------:R-:W-:Y:S02]  /*08b0*/  HADD2.F32 R13, -RZ, R28.H1_H1 ;  /* 0x3000001cff0d7230 */ /* 0x000fe40000004100 */
[--C-:B------:R-:W-:Y:S02]  /*08c0*/  HADD2.F32 R14, -RZ, R29.reuse.H0_H0 ;  /* 0x2000001dff0e7230 */ /* 0x100fe40000004100 */
[----:B------:R-:W-:Y:S02]  /*08d0*/  HADD2.F32 R15, -RZ, R29.H1_H1 ;  /* 0x3000001dff0f7230 */ /* 0x000fe40000004100 */
[--C-:B------:R-:W-:Y:S02]  /*08e0*/  HADD2.F32 R16, -RZ, R30.reuse.H0_H0 ;  /* 0x2000001eff107230 */ /* 0x100fe40000004100 */
[----:B------:R-:W-:-:S02]  /*08f0*/  HADD2.F32 R17, -RZ, R30.H1_H1 ;  /* 0x3000001eff117230 */ /* 0x000fc40000004100 */
[--C-:B------:R-:W-:Y:S02]  /*0900*/  HADD2.F32 R18, -RZ, R31.reuse.H0_H0 ;  /* 0x2000001fff127230 */ /* 0x100fe40000004100 */
[----:B------:R-:W-:-:S07]  /*0910*/  HADD2.F32 R19, -RZ, R31.H1_H1 ;  /* 0x3000001fff137230 */ /* 0x000fce0000004100 */
.L_x_42541:
[----:B------:R-:W-:Y:S01]  /*0920*/  IADD3 R145, PT, PT, R138, 0x40, RZ ;  /* 0x000000408a917810 */ /* 0x000fe20007ffe0ff */
[----:B------:R-:W-:-:S04]  /*0930*/  IMAD.WIDE.U32 R20, R128, 0x20, R130 ;  /* 0x0000002080147825 */ /* 0x000fc800078e0082 */
[----:B------:R-:W-:Y:S01]  /*0940*/  IMAD.WIDE.U32 R22, R145, 0x10, R132 ;  /* 0x0000001091167825 */ /* 0x000fe200078e0084 */
        /* <DEDUP_REMOVED lines=25> */
.L_x_42542:
        /* <DEDUP_REMOVED lines=8> */
.L_x_42543:
        /* <DEDUP_REMOVED lines=28> */
.L_x_42544:
        /* <DEDUP_REMOVED lines=8> */
.L_x_42545:
        /* <DEDUP_REMOVED lines=28> */
.L_x_42546:
        /* <DEDUP_REMOVED lines=8> */
.L_x_42547:
        /* <DEDUP_REMOVED lines=28> */
.L_x_42548:
        /* <DEDUP_REMOVED lines=8> */
.L_x_42549:
        /* <DEDUP_REMOVED lines=28> */
.L_x_42550:
        /* <DEDUP_REMOVED lines=8> */
.L_x_42551:
        /* <DEDUP_REMOVED lines=28> */
.L_x_42552:
        /* <DEDUP_REMOVED lines=8> */
.L_x_42553:
        /* <DEDUP_REMOVED lines=219> */
.L_x_42585:
[C---:B------:R-:W-:Y:S01]  /*2450*/  FMUL.FTZ R129, R140.reuse, R140 ;  /* 0x0000008c8c817220 */ /* 0x040fe20000410000 */
[----:B------:R-:W-:Y:S01]  /*2460*/  ISETP.NE.AND P0, PT, RZ, UR8, PT ;  /* 0x00000008ff007c0c */ /* 0x000fe2000bf05270 */
[----:B-1----:R-:W-:Y:S01]  /*2470*/  FADD.FTZ R143, R149, R143 ;  /* 0x0000008f958f7221 */ /* 0x002fe20000010000 */
[----:B------:R-:W-:Y:S02]  /*2480*/  HADD2.F32 R155, -RZ, R92.H0_H0 ;  /* 0x2000005cff9b7230 */ /* 0x000fe40000004100 */
[----:B------:R-:W-:Y:S01]  /*2490*/  FSEL R131, R129, RZ, P0 ;  /* 0x000000ff81837208 */ /* 0x000fe20000000000 */
[----:B------:R-:W-:Y:S01]  /*24a0*/  FFMA.FTZ R130, R143, R142, UR10 ;  /* 0x0000000a8f827e23 */ /* 0x000fe2000801008e */
[----:B------:R-:W-:Y:S01]  /*24b0*/  FSEL R129, R140, RZ, !P0 ;  /* 0x000000ff8c817208 */ /* 0x000fe20004000000 */
[----:B------:R-:W-:Y:S01]  /*24c0*/  HADD2.F32 R157, -RZ, R60.H0_H0 ;  /* 0x2000003cff9d7230 */ /* 0x000fe20000004100 */
[----:B------:R-:W-:Y:S01]  /*24d0*/  ISETP.NE.AND P0, PT, R0, RZ, PT ;  /* 0x000000ff0000720c */ /* 0x000fe20003f05270 */
[----:B------:R-:W-:Y:S01]  /*24e0*/  FADD.FTZ R130, R130, R131 ;  /* 0x0000008382827221 */ /* 0x000fe20000010000 */
[----:B------:R-:W-:-:S02]  /*24f0*/  HADD2.F32 R159, -RZ, R92.H1_H1 ;  /* 0x3000005cff9f7230 */ /* 0x000fc40000004100 */
[C---:B------:R-:W-:Y:S01]  /*2500*/  FADD.FTZ R8, -R129.reuse, R8 ;  /* 0x0000000881087221 */ /* 0x040fe20000010100 */
[C---:B------:R-:W-:Y:S01]  /*2510*/  FADD.FTZ R9, -R129.reuse, R9 ;  /* 0x0000000981097221 */ /* 0x040fe20000010100 */
[C---:B------:R-:W-:Y:S01]  /*2520*/  FADD.FTZ R131, -R129.reuse, R114 ;  /* 0x0000007281837221 */ /* 0x040fe20000010100 */
[----:B------:R-:W-:Y:S01]  /*2530*/  HADD2.F32 R161, -RZ, R60.H1_H1 ;  /* 0x3000003cffa17230 */ /* 0x000fe20000004100 */
[----:B------:R-:W1:Y:S01]  /*2540*/  MUFU.RSQ R130, R130 ;  /* 0x0000008200827308 */ /* 0x000e620000001400 */
        /* <DEDUP_REMOVED lines=11> */
[----:B------:R-:W-:Y:S02]  /*2600*/  HADD2.F32 R165, -RZ, R62.H1_H1 ;  /* 0x3000003effa57230 */ /* 0x000fe40000004100 */
[C---:B------:R-:W-:Y:S01]  /*2610*/  FADD.FTZ R7, -R129.reuse, R7 ;  /* 0x0000000781077221 */ /* 0x040fe20000010100 */
[C---:B------:R-:W-:Y:S01]  /*2620*/  FADD.FTZ R13, -R129.reuse, R13 ;  /* 0x0000000d810d7221 */ /* 0x040fe20000010100 */
[C---:B------:R-:W-:Y:S01]  /*2630*/  FADD.FTZ R12, -R129.reuse, R12 ;  /* 0x0000000c810c7221 */ /* 0x040fe20000010100 */
[----:B------:R-:W-:Y:S01]  /*2640*/  FADD.FTZ R14, -R129, R14 ;  /* 0x0000000e810e7221 */ /* 0x000fe20000010100 */
[C---:B-1----:R-:W-:Y:S01]  /*2650*/  FMUL.FTZ R8, R130.reuse, R8 ;  /* 0x0000000882087220 */ /* 0x042fe20000410000 */
[C---:B------:R-:W-:Y:S01]  /*2660*/  FMUL.FTZ R114, R130.reuse, R9 ;  /* 0x0000000982727220 */ /* 0x040fe20000410000 */
[C---:B------:R-:W-:Y:S01]  /*2670*/  FMUL.FTZ R10, R130.reuse, R10 ;  /* 0x0000000a820a7220 */ /* 0x040fe20000410000 */
[----:B------:R-:W-:Y:S01]  /*2680*/  FMUL.FTZ R11, R130, R11 ;  /* 0x0000000b820b7220 */ /* 0x000fe20000410000 */
[----:B------:R-:W-:Y:S01]  /*2690*/  FFMA.FTZ R127, R8, R155, R157 ;  /* 0x0000009b087f7223 */ /* 0x000fe2000001009d */
[----:B------:R-:W-:Y:S01]  /*26a0*/  FFMA.FTZ R8, R114, R159, R161 ;  /* 0x0000009f72087223 */ /* 0x000fe200000100a1 */
[----:B------:R-:W-:-:S02]  /*26b0*/  HADD2.F32 R155, -RZ, R93.H0_H0 ;  /* 0x2000005dff9b7230 */ /* 0x000fc40000004100 */
[C---:B------:R-:W-:Y:S01]  /*26c0*/  FMUL.FTZ R120, R130.reuse, R5 ;  /* 0x0000000582787220 */ /* 0x040fe20000410000 */
[----:B------:R-:W-:Y:S02]  /*26d0*/  HADD2.F32 R157, -RZ, R61.H0_H0 ;  /* 0x2000003dff9d7230 */ /* 0x000fe40000004100 */
[C---:B------:R-:W-:Y:S01]  /*26e0*/  FMUL.FTZ R118, R130.reuse, R4 ;  /* 0x0000000482767220 */ /* 0x040fe20000410000 */
[----:B------:R-:W-:Y:S02]  /*26f0*/  HADD2.F32 R114, -RZ, R93.H1_H1 ;  /* 0x3000005dff727230 */ /* 0x000fe40000004100 */
[----:B------:R-:W-:Y:S01]  /*2700*/  FMUL.FTZ R6, R130, R6 ;  /* 0x0000000682067220 */ /* 0x000fe20000410000 */
[----:B------:R-:W-:Y:S02]  /*2710*/  HADD2.F32 R159, -RZ, R94.H0_H0 ;  /* 0x2000005eff9f7230 */ /* 0x000fe40000004100 */
[----:B------:R-:W-:Y:S01]  /*2720*/  FFMA.FTZ R5, R10, R155, R157 ;  /* 0x0000009b0a057223 */ /* 0x000fe2000001009d */
[----:B------:R-:W-:-:S02]  /*2730*/  HADD2.F32 R161, -RZ, R62.H0_H0 ;  /* 0x2000003effa17230 */ /* 0x000fc40000004100 */
[----:B------:R-:W-:Y:S01]  /*2740*/  FFMA.FTZ R4, R11, R114, R116 ;  /* 0x000000720b047223 */ /* 0x000fe20000010074 */
        /* <DEDUP_REMOVED lines=8> */
[----:B------:R-:W-:Y:S01]  /*27d0*/  FMUL.FTZ R118, R130, R12 ;  /* 0x0000000c82767220 */ /* 0x000fe20000410000 */
[----:B------:R-:W-:Y:S02]  /*27e0*/  HADD2.F32 R163, -RZ, R88.H1_H1 ;  /* 0x30000058ffa37230 */ /* 0x000fe40000004100 */
[C---:B------:R-:W-:Y:S01]  /*27f0*/  FADD.FTZ R16, -R129.reuse, R16 ;  /* 0x0000001081107221 */ /* 0x040fe20000010100 */
[----:B------:R-:W-:Y:S02]  /*2800*/  HADD2.F32 R165, -RZ, R56.H1_H1 ;  /* 0x30000038ffa57230 */ /* 0x000fe40000004100 */
[C---:B------:R-:W-:Y:S01]  /*2810*/  FADD.FTZ R15, -R129.reuse, R15 ;  /* 0x0000000f810f7221 */ /* 0x040fe20000010100 */
[----:B------:R-:W-:Y:S02]  /*2820*/  HADD2.F32 R159, -RZ, R88.H0_H0 ;  /* 0x20000058ff9f7230 */ /* 0x000fe40000004100 */
[----:B------:R-:W-:Y:S01]  /*2830*/  FADD.FTZ R17, -R129, R17 ;  /* 0x0000001181117221 */ /* 0x000fe20000010100 */
[----:B------:R-:W-:-:S02]  /*2840*/  HADD2.F32 R161, -RZ, R56.H0_H0 ;  /* 0x20000038ffa17230 */ /* 0x000fc40000004100 */
[----:B------:R-:W-:Y:S01]  /*2850*/  FFMA.FTZ R12, R6, R155, R157 ;  /* 0x0000009b060c7223 */ /* 0x000fe2000001009d */
[----:B------:R-:W-:Y:S01]  /*2860*/  FFMA.FTZ R13, R7, R114, R116 ;  /* 0x00000072070d7223 */ /* 0x000fe20000010074 */
[----:B------:R-:W-:Y:S01]  /*2870*/  FFMA.FTZ R6, R120, R163, R165 ;  /* 0x000000a378067223 */ /* 0x000fe200000100a5 */
[----:B------:R-:W-:Y:S02]  /*2880*/  HADD2.F32 R155, -RZ, R89.H0_H0 ;  /* 0x20000059ff9b7230 */ /* 0x000fe40000004100 */
[----:B------:R-:W-:Y:S01]  /*2890*/  FFMA.FTZ R7, R118, R159, R161 ;  /* 0x0000009f76077223 */ /* 0x000fe200000100a1 */
[----:B------:R-:W-:Y:S02]  /*28a0*/  HADD2.F32 R157, -RZ, R57.H0_H0 ;  /* 0x20000039ff9d7230 */ /* 0x000fe40000004100 */
[C---:B------:R-:W-:Y:S01]  /*28b0*/  FMUL.FTZ R14, R130.reuse, R14 ;  /* 0x0000000e820e7220 */ /* 0x040fe20000410000 */
[----:B------:R-:W-:Y:S02]  /*28c0*/  HADD2.F32 R163, -RZ, R90.H0_H0 ;  /* 0x2000005affa37230 */ /* 0x000fe40000004100 */
[----:B------:R-:W-:Y:S01]  /*28d0*/  FMUL.FTZ R16, R130, R16 ;  /* 0x0000001082107220 */ /* 0x000fe20000410000 */
[----:B------:R-:W-:-:S02]  /*28e0*/  HADD2.F32 R165, -RZ, R58.H0_H0 ;  /* 0x2000003affa57230 */ /* 0x000fc40000004100 */
[C---:B------:R-:W-:Y:S01]  /*28f0*/  FMUL.FTZ R114, R130.reuse, R15 ;  /* 0x0000000f82727220 */ /* 0x040fe20000410000 */
[----:B------:R-:W-:Y:S02]  /*2900*/  HADD2.F32 R159, -RZ, R89.H1_H1 ;  /* 0x30000059ff9f7230 */ /* 0x000fe40000004100 */
[----:B------:R-:W-:Y:S01]  /*2910*/  FMUL.FTZ R116, R130, R17 ;  /* 0x0000001182747220 */ /* 0x000fe20000410000 */
[----:B------:R-:W-:Y:S02]  /*2920*/  HADD2.F32 R161, -RZ, R57.H1_H1 ;  /* 0x30000039ffa17230 */ /* 0x000fe40000004100 */
[C---:B------:R-:W-:Y:S01]  /*2930*/  FADD.FTZ R18, -R129.reuse, R18 ;  /* 0x0000001281127221 */ /* 0x040fe20000010100 */
[----:B------:R-:W-:Y:S02]  /*2940*/  HADD2.F32 R118, -RZ, R90.H1_H1 ;  /* 0x3000005aff767230 */ /* 0x000fe40000004100 */
[----:B------:R-:W-:Y:S01]  /*2950*/  FADD.FTZ R19, -R129, R19 ;  /* 0x0000001381137221 */ /* 0x000fe20000010100 */
[----:B------:R-:W-:-:S02]  /*2960*/  HADD2.F32 R120, -RZ, R58.H1_H1 ;  /* 0x3000003aff787230 */ /* 0x000fc40000004100 */
[C---:B------:R-:W-:Y:S01]  /*2970*/  FADD.FTZ R21, -R129.reuse, R21 ;  /* 0x0000001581157221 */ /* 0x040fe20000010100 */
[----:B------:R-:W-:Y:S01]  /*2980*/  FADD.FTZ R20, -R129, R20 ;  /* 0x0000001481147221 */ /* 0x000fe20000010100 */
[----:B------:R-:W-:Y:S01]  /*2990*/  FFMA.FTZ R15, R14, R155, R157 ;  /* 0x0000009b0e0f7223 */ /* 0x000fe2000001009d */
[----:B------:R-:W-:Y:S01]  /*29a0*/  FFMA.FTZ R17, R16, R163, R165 ;  /* 0x000000a310117223 */ /* 0x000fe200000100a5 */
[----:B------:R-:W-:Y:S01]  /*29b0*/  FFMA.FTZ R14, R114, R159, R161 ;  /* 0x0000009f720e7223 */ /* 0x000fe200000100a1 */
        /* <DEDUP_REMOVED lines=9> */
[----:B------:R-:W-:Y:S02]  /*2a50*/  HADD2.F32 R118, -RZ, R84.H1_H1 ;  /* 0x30000054ff767230 */ /* 0x000fe40000004100 */
[C---:B------:R-:W-:Y:S01]  /*2a60*/  FADD.FTZ R22, -R129.reuse, R22 ;  /* 0x0000001681167221 */ /* 0x040fe20000010100 */
[----:B------:R-:W-:Y:S02]  /*2a70*/  HADD2.F32 R120, -RZ, R52.H1_H1 ;  /* 0x30000034ff787230 */ /* 0x000fe40000004100 */
[----:B------:R-:W-:Y:S01]  /*2a80*/  FADD.FTZ R23, -R129, R23 ;  /* 0x0000001781177221 */ /* 0x000fe20000010100 */
[----:B------:R-:W-:-:S02]  /*2a90*/  HADD2.F32 R159, -RZ, R84.H0_H0 ;  /* 0x20000054ff9f7230 */ /* 0x000fc40000004100 */
[----:B------:R-:W-:Y:S01]  /*2aa0*/  FADD.FTZ R24, -R129, R24 ;  /* 0x0000001881187221 */ /* 0x000fe20000010100 */
[----:B------:R-:W-:Y:S02]  /*2ab0*/  HADD2.F32 R161, -RZ, R52.H0_H0 ;  /* 0x20000034ffa17230 */ /* 0x000fe40000004100 */
[----:B------:R-:W-:Y:S01]  /*2ac0*/  FFMA.FTZ R155, R18, R155, R157 ;  /* 0x0000009b129b7223 */ /* 0x000fe2000001009d */
[----:B------:R-:W-:Y:S01]  /*2ad0*/  FFMA.FTZ R114, R19, R114, R116 ;  /* 0x0000007213727223 */ /* 0x000fe20000010074 */
[----:B------:R-:W-:Y:S01]  /*2ae0*/  FFMA.FTZ R18, R21, R118, R120 ;  /* 0x0000007615127223 */ /* 0x000fe20000010078 */
[----:B------:R-:W-:Y:S01]  /*2af0*/  FADD.FTZ R25, -R129, R25 ;  /* 0x0000001981197221 */ /* 0x000fe20000010100 */
        /* <DEDUP_REMOVED lines=8> */
[----:B------:R-:W-:Y:S01]  /*2b80*/  FADD.FTZ R27, -R129, R27 ;  /* 0x0000001b811b7221 */ /* 0x000fe20000010100 */
[----:B------:R-:W-:Y:S02]  /*2b90*/  HADD2.F32 R159, -RZ, R86.H0_H0 ;  /* 0x20000056ff9f7230 */ /* 0x000fe40000004100 */
[----:B------:R-:W-:Y:S01]  /*2ba0*/  FMUL.FTZ R120, R130, R25 ;  /* 0x0000001982787220 */ /* 0x000fe20000410000 */
[----:B------:R-:W-:-:S02]  /*2bb0*/  HADD2.F32 R161, -RZ, R54.H0_H0 ;  /* 0x20000036ffa17230 */ /* 0x000fc40000004100 */
[C---:B------:R-:W-:Y:S01]  /*2bc0*/  FADD.FTZ R26, -R129.reuse, R26 ;  /* 0x0000001a811a7221 */ /* 0x040fe20000010100 */
[----:B------:R-:W-:Y:S02]  /*2bd0*/  HADD2.F32 R163, -RZ, R86.H1_H1 ;  /* 0x30000056ffa37230 */ /* 0x000fe40000004100 */
[C---:B------:R-:W-:Y:S01]  /*2be0*/  FADD.FTZ R28, -R129.reuse, R28 ;  /* 0x0000001c811c7221 */ /* 0x040fe20000010100 */
[----:B------:R-:W-:Y:S02]  /*2bf0*/  HADD2.F32 R165, -RZ, R54.H1_H1 ;  /* 0x30000036ffa57230 */ /* 0x000fe40000004100 */
[----:B------:R-:W-:Y:S01]  /*2c00*/  FFMA.FTZ R25, R22, R21, R157 ;  /* 0x0000001516197223 */ /* 0x000fe2000001009d */
[----:B------:R-:W-:Y:S01]  /*2c10*/  FADD.FTZ R29, -R129, R29 ;  /* 0x0000001d811d7221 */ /* 0x000fe20000010100 */
[----:B------:R-:W-:Y:S01]  /*2c20*/  FFMA.FTZ R24, R23, R20, R116 ;  /* 0x0000001417187223 */ /* 0x000fe20000010074 */
        /* <DEDUP_REMOVED lines=10> */
[----:B------:R-:W-:Y:S01]  /*2cd0*/  FMUL.FTZ R29, R130, R29 ;  /* 0x0000001d821d7220 */ /* 0x000fe20000410000 */
[----:B------:R-:W-:Y:S02]  /*2ce0*/  HADD2.F32 R161, -RZ, R48.H0_H0 ;  /* 0x20000030ffa17230 */ /* 0x000fe40000004100 */
[C---:B------:R-:W-:Y:S01]  /*2cf0*/  FADD.FTZ R30, -R129.reuse, R30 ;  /* 0x0000001e811e7221 */ /* 0x040fe20000010100 */
[----:B------:R-:W-:Y:S02]  /*2d00*/  HADD2.F32 R22, -RZ, R80.H1_H1 ;  /* 0x30000050ff167230 */ /* 0x000fe40000004100 */
[C---:B------:R-:W-:Y:S01]  /*2d10*/  FADD.FTZ R31, -R129.reuse, R31 ;  /* 0x0000001f811f7221 */ /* 0x040fe20000010100 */
[----:B------:R-:W-:Y:S02]  /*2d20*/  HADD2.F32 R120, -RZ, R48.H1_H1 ;  /* 0x30000030ff787230 */ /* 0x000fe40000004100 */
[----:B------:R-:W-:Y:S01]  /*2d30*/  FADD.FTZ R96, -R129, R96 ;  /* 0x0000006081607221 */ /* 0x000fe20000010100 */
[----:B------:R-:W-:Y:S01]  /*2d40*/  FFMA.FTZ R118, R27, R118, R20 ;  /* 0x000000761b767223 */ /* 0x000fe20000010014 */
[----:B------:R-:W-:Y:S01]  /*2d50*/  FADD.FTZ R97, -R129, R97 ;  /* 0x0000006181617221 */ /* 0x000fe20000010100 */
[----:B------:R-:W-:Y:S01]  /*2d60*/  FFMA.FTZ R159, R26, R159, R21 ;  /* 0x0000009f1a9f7223 */ /* 0x000fe20000010015 */
[----:B------:R-:W-:Y:S01]  /*2d70*/  FFMA.FTZ R27, R28, R23, R161 ;  /* 0x000000171c1b7223 */ /* 0x000fe200000100a1 */
[----:B------:R-:W-:Y:S01]  /*2d80*/  FFMA.FTZ R26, R29, R22, R120 ;  /* 0x000000161d1a7223 */ /* 0x000fe20000010078 */
[----:B------:R-:W-:-:S02]  /*2d90*/  HADD2.F32 R21, -RZ, R81.H0_H0 ;  /* 0x20000051ff157230 */ /* 0x000fc40000004100 */
[C---:B------:R-:W-:Y:S01]  /*2da0*/  FMUL.FTZ R30, R130.reuse, R30 ;  /* 0x0000001e821e7220 */ /* 0x040fe20000410000 */
[----:B------:R-:W-:Y:S02]  /*2db0*/  HADD2.F32 R23, -RZ, R49.H0_H0 ;  /* 0x20000031ff177230 */ /* 0x000fe40000004100 */
[C---:B------:R-:W-:Y:S01]  /*2dc0*/  FMUL.FTZ R28, R130.reuse, R31 ;  /* 0x0000001f821c7220 */ /* 0x040fe20000410000 */
[----:B------:R-:W-:Y:S02]  /*2dd0*/  HADD2.F32 R29, -RZ, R81.H1_H1 ;  /* 0x30000051ff1d7230 */ /* 0x000fe40000004100 */
[C---:B------:R-:W-:Y:S01]  /*2de0*/  FMUL.FTZ R96, R130.reuse, R96 ;  /* 0x0000006082607220 */ /* 0x040fe20000410000 */
[----:B------:R-:W-:Y:S02]  /*2df0*/  HADD2.F32 R161, -RZ, R49.H1_H1 ;  /* 0x30000031ffa17230 */ /* 0x000fe40000004100 */
[----:B------:R-:W-:Y:S01]  /*2e00*/  FMUL.FTZ R97, R130, R97 ;  /* 0x0000006182617220 */ /* 0x000fe20000410000 */
[----:B------:R-:W-:-:S02]  /*2e10*/  HADD2.F32 R163, -RZ, R82.H0_H0 ;  /* 0x20000052ffa37230 */ /* 0x000fc40000004100 */
[C---:B------:R-:W-:Y:S01]  /*2e20*/  FADD.FTZ R100, -R129.reuse, R100 ;  /* 0x0000006481647221 */ /* 0x040fe20000010100 */
[----:B------:R-:W-:Y:S02]  /*2e30*/  HADD2.F32 R165, -RZ, R50.H0_H0 ;  /* 0x20000032ffa57230 */ /* 0x000fe40000004100 */
[C---:B------:R-:W-:Y:S01]  /*2e40*/  FADD.FTZ R98, -R129.reuse, R98 ;  /* 0x0000006281627221 */ /* 0x040fe20000010100 */
[----:B------:R-:W-:Y:S02]  /*2e50*/  HADD2.F32 R20, -RZ, R82.H1_H1 ;  /* 0x30000052ff147230 */ /* 0x000fe40000004100 */
[C---:B------:R-:W-:Y:S01]  /*2e60*/  FADD.FTZ R101, -R129.reuse, R101 ;  /* 0x0000006581657221 */ /* 0x040fe20000010100 */
[----:B------:R-:W-:Y:S02]  /*2e70*/  HADD2.F32 R22, -RZ, R50.H1_H1 ;  /* 0x30000032ff167230 */ /* 0x000fe40000004100 */
[----:B------:R-:W-:Y:S01]  /*2e80*/  FFMA.FTZ R31, R30, R21, R23 ;  /* 0x000000151e1f7223 */ /* 0x000fe20000010017 */
[C---:B------:R-:W-:Y:S01]  /*2e90*/  FADD.FTZ R99, -R129.reuse, R99 ;  /* 0x0000006381637221 */ /* 0x040fe20000010100 */
[----:B------:R-:W-:Y:S01]  /*2ea0*/  FFMA.FTZ R28, R28, R29, R161 ;  /* 0x0000001d1c1c7223 */ /* 0x000fe200000100a1 */
[----:B------:R-:W-:Y:S01]  /*2eb0*/  FFMA.FTZ R30, R96, R163, R165 ;  /* 0x000000a3601e7223 */ /* 0x000fe200000100a5 */
[C---:B0-----:R-:W-:Y:S01]  /*2ec0*/  FADD.FTZ R149, -R129.reuse, R122 ;  /* 0x0000007a81957221 */ /* 0x041fe20000010100 */
[----:B------:R-:W-:Y:S01]  /*2ed0*/  FADD.FTZ R151, -R129, R124 ;  /* 0x0000007c81977221 */ /* 0x000fe20000010100 */
[----:B------:R-:W-:Y:S01]  /*2ee0*/  FFMA.FTZ R29, R97, R20, R22 ;  /* 0x00000014611d7223 */ /* 0x000fe20000010016 */
        /* <DEDUP_REMOVED lines=8> */
[----:B------:R-:W-:-:S02]  /*2f70*/  HADD2.F32 R122, -RZ, R76.H1_H1 ;  /* 0x3000004cff7a7230 */ /* 0x000fc40000004100 */
[C---:B------:R-:W-:Y:S01]  /*2f80*/  FADD.FTZ R102, -R129.reuse, R102 ;  /* 0x0000006681667221 */ /* 0x040fe20000010100 */
[----:B------:R-:W-:Y:S02]  /*2f90*/  HADD2.F32 R124, -RZ, R44.H1_H1 ;  /* 0x3000002cff7c7230 */ /* 0x000fe40000004100 */
[C---:B------:R-:W-:Y:S01]  /*2fa0*/  FADD.FTZ R103, -R129.reuse, R103 ;  /* 0x0000006781677221 */ /* 0x040fe20000010100 */
[----:B------:R-:W-:Y:S02]  /*2fb0*/  HADD2.F32 R20, -RZ, R83.H1_H1 ;  /* 0x30000053ff147230 */ /* 0x000fe40000004100 */
[C---:B------:R-:W-:Y:S01]  /*2fc0*/  FADD.FTZ R104, -R129.reuse, R104 ;  /* 0x0000006881687221 */ /* 0x040fe20000010100 */
[----:B------:R-:W-:Y:S02]  /*2fd0*/  HADD2.F32 R22, -RZ, R51.H1_H1 ;  /* 0x30000033ff167230 */ /* 0x000fe40000004100 */
[----:B------:R-:W-:Y:S01]  /*2fe0*/  FADD.FTZ R105, -R129, R105 ;  /* 0x0000006981697221 */ /* 0x000fe20000010100 */
[----:B------:R-:W-:Y:S01]  /*2ff0*/  FFMA.FTZ R97, R97, R96, R120 ;  /* 0x0000006061617223 */ /* 0x000fe20000010078 */
        /* <DEDUP_REMOVED lines=16> */
[----:B------:R-:W-:Y:S01]  /*3100*/  FADD.FTZ R109, -R129, R109 ;  /* 0x0000006d816d7221 */ /* 0x000fe20000010100 */
[----:B------:R-:W-:Y:S02]  /*3110*/  HADD2.F32 R22, -RZ, R46.H1_H1 ;  /* 0x3000002eff167230 */ /* 0x000fe40000004100 */
[----:B------:R-:W-:Y:S01]  /*3120*/  FFMA.FTZ R103, R102, R21, R23 ;  /* 0x0000001566677223 */ /* 0x000fe20000010017 */
[----:B------:R-:W-:Y:S01]  /*3130*/  FFMA.FTZ R100, R100, R101, R161 ;  /* 0x0000006564647223 */ /* 0x000fe200000100a1 */
[----:B------:R-:W-:Y:S01]  /*3140*/  FFMA.FTZ R102, R104, R163, R165 ;  /* 0x000000a368667223 */ /* 0x000fe200000100a5 */
[----:B------:R-:W-:-:S02]  /*3150*/  HADD2.F32 R104, -RZ, R72.H0_H0 ;  /* 0x20000048ff687230 */ /* 0x000fc40000004100 */
[----:B------:R-:W-:Y:S01]  /*3160*/  FFMA.FTZ R101, R105, R20, R22 ;  /* 0x0000001469657223 */ /* 0x000fe20000010016 */
[----:B------:R-:W-:Y:S02]  /*3170*/  HADD2.F32 R120, -RZ, R40.H0_H0 ;  /* 0x20000028ff787230 */ /* 0x000fe40000004100 */
[C---:B------:R-:W-:Y:S01]  /*3180*/  FMUL.FTZ R105, R130.reuse, R107 ;  /* 0x0000006b82697220 */ /* 0x040fe20000410000 */
[----:B------:R-:W-:Y:S02]  /*3190*/  HADD2.F32 R122, -RZ, R72.H1_H1 ;  /* 0x30000048ff7a7230 */ /* 0x000fe40000004100 */
[----:B------:R-:W-:Y:S01]  /*31a0*/  FMUL.FTZ R107, R130, R108 ;  /* 0x0000006c826b7220 */ /* 0x000fe20000410000 */
[----:B------:R-:W-:Y:S02]  /*31b0*/  HADD2.F32 R124, -RZ, R40.H1_H1 ;  /* 0x30000028ff7c7230 */ /* 0x000fe40000004100 */
[----:B------:R-:W-:Y:S01]  /*31c0*/  FADD.FTZ R106, -R129, R106 ;  /* 0x0000006a816a7221 */ /* 0x000fe20000010100 */
[----:B------:R-:W-:-:S02]  /*31d0*/  HADD2.F32 R20, -RZ, R79.H1_H1 ;  /* 0x3000004fff147230 */ /* 0x000fc40000004100 */
[C---:B------:R-:W-:Y:S01]  /*31e0*/  FMUL.FTZ R109, R130.reuse, R109 ;  /* 0x0000006d826d7220 */ /* 0x040fe20000410000 */
[----:B------:R-:W-:Y:S02]  /*31f0*/  HADD2.F32 R22, -RZ, R47.H1_H1 ;  /* 0x3000002fff167230 */ /* 0x000fe40000004100 */
[C---:B------:R-:W-:Y:S01]  /*3200*/  FADD.FTZ R111, -R129.reuse, R111 ;  /* 0x0000006f816f7221 */ /* 0x040fe20000010100 */
[----:B------:R-:W-:Y:S01]  /*3210*/  FADD.FTZ R113, -R129, R113 ;  /* 0x0000007181717221 */ /* 0x000fe20000010100 */
[----:B------:R-:W-:Y:S02]  /*3220*/  HADD2.F32 R21, -RZ, R79.H0_H0 ;  /* 0x2000004fff157230 */ /* 0x000fe40000004100 */
[----:B------:R-:W-:Y:S01]  /*3230*/  FFMA.FTZ R107, R107, R104, R120 ;  /* 0x000000686b6b7223 */ /* 0x000fe20000010078 */
[----:B------:R-:W-:Y:S02]  /*3240*/  HADD2.F32 R23, -RZ, R47.H0_H0 ;  /* 0x2000002fff177230 */ /* 0x000fe40000004100 */
[----:B------:R-:W-:Y:S01]  /*3250*/  FMUL.FTZ R106, R130, R106 ;  /* 0x0000006a826a7220 */ /* 0x000fe20000410000 */
[----:B------:R-:W-:Y:S01]  /*3260*/  FFMA.FTZ R104, R109, R122, R124 ;  /* 0x0000007a6d687223 */ /* 0x000fe2000001007c */
[----:B------:R-:W-:Y:S01]  /*3270*/  FFMA.FTZ R105, R105, R20, R22 ;  /* 0x0000001469697223 */ /* 0x000fe20000010016 */
[----:B------:R-:W-:-:S02]  /*3280*/  HADD2.F32 R109, -RZ, R73.H1_H1 ;  /* 0x30000049ff6d7230 */ /* 0x000fc40000004100 */
[C---:B------:R-:W-:Y:S01]  /*3290*/  FADD.FTZ R110, -R129.reuse, R110 ;  /* 0x0000006e816e7221 */ /* 0x040fe20000010100 */
[----:B------:R-:W-:Y:S02]  /*32a0*/  HADD2.F32 R161, -RZ, R41.H1_H1 ;  /* 0x30000029ffa17230 */ /* 0x000fe40000004100 */
[C---:B------:R-:W-:Y:S01]  /*32b0*/  FMUL.FTZ R108, R130.reuse, R111 ;  /* 0x0000006f826c7220 */ /* 0x040fe20000410000 */
[----:B------:R-:W-:Y:S02]  /*32c0*/  HADD2.F32 R20, -RZ, R74.H1_H1 ;  /* 0x3000004aff147230 */ /* 0x000fe40000004100 */
[C---:B------:R-:W-:Y:S01]  /*32d0*/  FADD.FTZ R112, -R129.reuse, R112 ;  /* 0x0000007081707221 */ /* 0x040fe20000010100 */
[----:B------:R-:W-:Y:S02]  /*32e0*/  HADD2.F32 R22, -RZ, R42.H1_H1 ;  /* 0x3000002aff167230 */ /* 0x000fe40000004100 */
[----:B------:R-:W-:Y:S01]  /*32f0*/  FMUL.FTZ R113, R130, R113 ;  /* 0x0000007182717220 */ /* 0x000fe20000410000 */
[C---:B------:R-:W-:Y:S01]  /*3300*/  FADD.FTZ R115, -R129.reuse, R115 ;  /* 0x0000007381737221 */ /* 0x040fe20000010100 */
[----:B------:R-:W-:Y:S01]  /*3310*/  FFMA.FTZ R106, R106, R21, R23 ;  /* 0x000000156a6a7223 */ /* 0x000fe20000010017 */
[----:B------:R-:W-:Y:S01]  /*3320*/  FADD.FTZ R117, -R129, R117 ;  /* 0x0000007581757221 */ /* 0x000fe20000010100 */
        /* <DEDUP_REMOVED lines=12> */
[C---:B------:R-:W-:Y:S01]  /*33f0*/  FADD.FTZ R119, -R129.reuse, R119 ;  /* 0x0000007781777221 */ /* 0x040fe20000010100 */
[----:B------:R-:W-:Y:S01]  /*3400*/  FFMA.FTZ R111, R110, R21, R23 ;  /* 0x000000156e6f7223 */ /* 0x000fe20000010017 */
[C---:B------:R-:W-:Y:S01]  /*3410*/  FADD.FTZ R121, -R129.reuse, R121 ;  /* 0x0000007981797221 */ /* 0x040fe20000010100 */
[----:B------:R-:W-:Y:S01]  /*3420*/  FFMA.FTZ R110, R112, R163, R165 ;  /* 0x000000a3706e7223 */ /* 0x000fe200000100a5 */
[C---:B------:R-:W-:Y:S01]  /*3430*/  FMUL.FTZ R112, R130.reuse, R131 ;  /* 0x0000008382707220 */ /* 0x040fe20000410000 */
[----:B------:R-:W-:Y:S01]  /*3440*/  FMUL.FTZ R120, R130, R141 ;  /* 0x0000008d82787220 */ /* 0x000fe20000410000 */
        /* <DEDUP_REMOVED lines=46> */
[----:B------:R-:W-:Y:S02]  /*3730*/  HADD2.F32 R150, -RZ, R65.H1_H1 ;  /* 0x30000041ff967230 */ /* 0x000fe40000004100 */
[----:B------:R-:W-:Y:S01]  /*3740*/  FADD.FTZ R9, -R129, R132 ;  /* 0x0000008481097221 */ /* 0x000fe20000010100 */
[----:B------:R-:W-:Y:S02]  /*3750*/  HADD2.F32 R152, -RZ, R33.H1_H1 ;  /* 0x30000021ff987230 */ /* 0x000fe40000004100 */
[----:B------:R-:W-:Y:S01]  /*3760*/  FFMA.FTZ R123, R123, R20, R22 ;  /* 0x000000147b7b7223 */ /* 0x000fe20000010016 */
[----:B------:R-:W-:Y:S01]  /*3770*/  HADD2.F32 R148, -RZ, R66.H0_H0 ;  /* 0x20000042ff947230 */ /* 0x000fe20000004100 */
[----:B------:R-:W0:Y:S01]  /*3780*/  @!P1 LDC.64 R20, c[0x0][0x3c0] ;  /* 0x0000f000ff149b82 */ /* 0x000e220000000a00 */
[----:B------:R-:W-:Y:S01]  /*3790*/  FMUL.FTZ R9, R130, R9 ;  /* 0x0000000982097220 */ /* 0x000fe20000410000 */
[----:B------:R-:W-:Y:S01]  /*37a0*/  FFMA.FTZ R125, R125, R150, R152 ;  /* 0x000000967d7d7223 */ /* 0x000fe20000010098 */
[----:B------:R-:W-:-:S02]  /*37b0*/  HADD2.F32 R150, -RZ, R34.H0_H0 ;  /* 0x20000022ff967230 */ /* 0x000fc40000004100 */
[C---:B------:R-:W-:Y:S01]  /*37c0*/  FADD.FTZ R133, -R129.reuse, R133 ;  /* 0x0000008581857221 */ /* 0x040fe20000010100 */
[----:B------:R-:W-:Y:S02]  /*37d0*/  HADD2.F32 R152, -RZ, R66.H1_H1 ;  /* 0x30000042ff987230 */ /* 0x000fe40000004100 */
[----:B------:R-:W-:Y:S01]  /*37e0*/  FADD.FTZ R131, -R129, R134 ;  /* 0x0000008681837221 */ /* 0x000fe20000010100 */
[----:B------:R-:W-:Y:S01]  /*37f0*/  HADD2.F32 R154, -RZ, R34.H1_H1 ;  /* 0x30000022ff9a7230 */ /* 0x000fe20000004100 */
[----:B------:R-:W1:Y:S01]  /*3800*/  @!P0 LDC.64 R22, c[0x0][0x3c8] ;  /* 0x0000f200ff168b82 */ /* 0x000e620000000a00 */
[----:B------:R-:W-:Y:S01]  /*3810*/  FFMA.FTZ R132, R9, R148, R150 ;  /* 0x0000009409847223 */ /* 0x000fe20000010096 */
[C---:B------:R-:W-:Y:S01]  /*3820*/  FMUL.FTZ R133, R130.reuse, R133 ;  /* 0x0000008582857220 */ /* 0x040fe20000410000 */
[----:B------:R-:W-:Y:S01]  /*3830*/  FADD.FTZ R135, -R129, R135 ;  /* 0x0000008781877221 */ /* 0x000fe20000010100 */
[----:B------:R-:W-:Y:S02]  /*3840*/  HADD2.F32 R134, -RZ, R67.H0_H0 ;  /* 0x20000043ff867230 */ /* 0x000fe40000004100 */
[----:B------:R-:W-:Y:S01]  /*3850*/  FMUL.FTZ R131, R130, R131 ;  /* 0x0000008382837220 */ /* 0x000fe20000410000 */
[----:B------:R-:W-:Y:S01]  /*3860*/  FFMA.FTZ R129, R133, R152, R154 ;  /* 0x0000009885817223 */ /* 0x000fe2000001009a */
[----:B------:R-:W-:Y:S01]  /*3870*/  HADD2.F32 R152, -RZ, R35.H0_H0 ;  /* 0x20000023ff987230 */ /* 0x000fe20000004100 */
[----:B------:R-:W2:Y:S01]  /*3880*/  LDC.64 R148, c[0x0][0x428] ;  /* 0x00010a00ff947b82 */ /* 0x000ea20000000a00 */
[----:B------:R-:W-:-:S02]  /*3890*/  HADD2.F32 R161, -RZ, R68.H0_H0 ;  /* 0x20000044ffa17230 */ /* 0x000fc40000004100 */
[----:B------:R-:W-:Y:S01]  /*38a0*/  FMUL.FTZ R135, R130, R135 ;  /* 0x0000008782877220 */ /* 0x000fe20000410000 */
[----:B------:R-:W-:Y:S02]  /*38b0*/  HADD2.F32 R163, -RZ, R36.H0_H0 ;  /* 0x20000024ffa37230 */ /* 0x000fe40000004100 */
[----:B------:R-:W-:Y:S01]  /*38c0*/  FFMA.FTZ R131, R131, R134, R152 ;  /* 0x0000008683837223 */ /* 0x000fe20000010098 */
[----:B------:R-:W-:Y:S01]  /*38d0*/  HADD2.F32 R154, -RZ, R67.H1_H1 ;  /* 0x30000043ff9a7230 */ /* 0x000fe20000004100 */
[----:B------:R-:W-:Y:S01]  /*38e0*/  F2FP.F16.F32.PACK_AB R155, R114, R155 ;  /* 0x0000009b729b723e */ /* 0x000fe200000000ff */
[----:B0-----:R-:W-:-:S04]  /*38f0*/  @!P1 IMAD.WIDE R150, R2, 0x4, R20 ;  /* 0x0000000402969825 */ /* 0x001fc800078e0214 */
[----:B------:R-:W-:Y:S01]  /*3900*/  FFMA.FTZ R120, R120, R161, R163 ;  /* 0x000000a178787223 */ /* 0x000fe200000100a3 */
[----:B------:R-:W-:Y:S01]  /*3910*/  F2FP.F16.F32.PACK_AB R21, R4, R5 ;  /* 0x000000050415723e */ /* 0x000fe200000000ff */
[----:B------:R-:W-:Y:S01]  /*3920*/  HADD2.F32 R20, -RZ, R35.H1_H1 ;  /* 0x30000023ff147230 */ /* 0x000fe20000004100 */
[----:B------:R0:W-:Y:S01]  /*3930*/  @!P1 STG.E desc[UR6][R150.64], R140 ;  /* 0x0000008c96009986 */ /* 0x0001e2000c101906 */
[----:B------:R-:W-:Y:S01]  /*3940*/  F2FP.F16.F32.PACK_AB R4, R18, R19 ;  /* 0x000000131204723e */ /* 0x000fe200000000ff */
[----:B-1----:R-:W-:-:S04]  /*3950*/  @!P0 IMAD.WIDE R160, R2, 0x4, R22 ;  /* 0x0000000402a08825 */ /* 0x002fc800078e0216 */
[----:B------:R-:W-:Y:S01]  /*3960*/  FFMA.FTZ R134, R135, R154, R20 ;  /* 0x0000009a87867223 */ /* 0x000fe20000010014 */
[----:B------:R-:W-:Y:S02]  /*3970*/  F2FP.F16.F32.PACK_AB R154, R16, R17 ;  /* 0x00000011109a723e */ /* 0x000fe400000000ff */
[----:B------:R-:W-:Y:S01]  /*3980*/  F2FP.F16.F32.PACK_AB R23, R13, R12 ;  /* 0x0000000c0d17723e */ /* 0x000fe200000000ff */
[----:B------:R-:W-:Y:S01]  /*3990*/  @!P0 STG.E desc[UR6][R160.64], R130 ;  /* 0x00000082a0008986 */ /* 0x000fe2000c101906 */
[----:B------:R-:W-:Y:S02]  /*39a0*/  F2FP.F16.F32.PACK_AB R22, R10, R11 ;  /* 0x0000000b0a16723e */ /* 0x000fe400000000ff */
[----:B------:R-:W-:Y:S01]  /*39b0*/  F2FP.F16.F32.PACK_AB R20, R8, R127 ;  /* 0x0000007f0814723e */ /* 0x000fe200000000ff */
[--C-:B--2---:R-:W-:Y:S01]  /*39c0*/  IMAD.WIDE.U32 R16, R138, 0x10, R148.reuse ;  /* 0x000000108a107825 */ /* 0x104fe200078e0094 */
[----:B------:R-:W-:Y:S02]  /*39d0*/  F2FP.F16.F32.PACK_AB R153, R14, R15 ;  /* 0x0000000f0e99723e */ /* 0x000fe400000000ff */
[----:B------:R-:W-:Y:S01]  /*39e0*/  F2FP.F16.F32.PACK_AB R152, R6, R7 ;  /* 0x000000070698723e */ /* 0x000fe200000000ff */
[----:B------:R-:W-:Y:S01]  /*39f0*/  IMAD.WIDE.U32 R18, R128, 0x10, R148 ;  /* 0x0000001080127825 */ /* 0x000fe200078e0094 */
[----:B------:R1:W-:Y:S01]  /*3a00*/  STG.E.128 desc[UR6][R16.64], R20 ;  /* 0x0000001410007986 */ /* 0x0003e2000c101d06 */
[----:B------:R-:W-:-:S02]  /*3a10*/  F2FP.F16.F32.PACK_AB R7, R118, R159 ;  /* 0x0000009f7607723e */ /* 0x000fc400000000ff */
[----:B------:R-:W-:Y:S01]  /*3a20*/  F2FP.F16.F32.PACK_AB R6, R116, R157 ;  /* 0x0000009d7406723e */ /* 0x000fe200000000ff */
[--C-:B0-----:R-:W-:Y:S01]  /*3a30*/  IMAD.WIDE.U32 R150, R145, 0x10, R148.reuse ;  /* 0x0000001091967825 */ /* 0x101fe200078e0094 */
        /* <DEDUP_REMOVED lines=12> */
[----:B-1----:R-:W1:Y:S01]  /*3b00*/  LDC.64 R20, c[0x0][0x380] ;  /* 0x0000e000ff147b82 */ /* 0x002e620000000a00 */
[----:B------:R-:W-:Y:S01]  /*3b10*/  F2FP.F16.F32.PACK_AB R13, R100, R103 ;  /* 0x00000067640d723e */ /* 0x000fe200000000ff */
[--C-:B------:R-:W-:Y:S01]  /*3b20*/  IMAD.WIDE.U32 R136, R136, 0x10, R148.reuse ;  /* 0x0000001088887825 */ /* 0x100fe200078e0094 */
[----:B------:R-:W-:Y:S01]  /*3b30*/  F2FP.F16.F32.PACK_AB R12, R96, R97 ;  /* 0x00000061600c723e */ /* 0x000fe200000000ff */
[----:B------:R3:W-:Y:S01]  /*3b40*/  STG.E.128 desc[UR6][R24.64], R8 ;  /* 0x0000000818007986 */ /* 0x0007e2000c101d06 */
[----:B------:R-:W-:Y:S01]  /*3b50*/  F2FP.F16.F32.PACK_AB R17, R108, R111 ;  /* 0x0000006f6c11723e */ /* 0x000fe200000000ff */
[----:B------:R-:W-:Y:S01]  /*3b60*/  IMAD.WIDE.U32 R146, R146, 0x10, R148 ;  /* 0x0000001092927825 */ /* 0x000fe200078e0094 */
[----:B0-----:R-:W-:Y:S01]  /*3b70*/  F2FP.F16.F32.PACK_AB R19, R113, R112 ;  /* 0x000000707113723e */ /* 0x001fe200000000ff */
[----:B------:R3:W-:Y:S01]  /*3b80*/  STG.E.128 desc[UR6][R138.64], R12 ;  /* 0x0000000c8a007986 */ /* 0x0007e2000c101d06 */
[----:B------:R-:W-:-:S02]  /*3b90*/  F2FP.F16.F32.PACK_AB R18, R109, R110 ;  /* 0x0000006e6d12723e */ /* 0x000fc400000000ff */
[----:B------:R-:W-:Y:S02]  /*3ba0*/  F2FP.F16.F32.PACK_AB R16, R104, R107 ;  /* 0x0000006b6810723e */ /* 0x000fe400000000ff */
[----:B--2---:R-:W-:Y:S02]  /*3bb0*/  F2FP.F16.F32.PACK_AB R7, R123, R142 ;  /* 0x0000008e7b07723e */ /* 0x004fe400000000ff */
[----:B------:R-:W-:Y:S01]  /*3bc0*/  F2FP.F16.F32.PACK_AB R6, R119, R124 ;  /* 0x0000007c7706723e */ /* 0x000fe200000000ff */
[----:B------:R3:W-:Y:S01]  /*3bd0*/  STG.E.128 desc[UR6][R140.64], R16 ;  /* 0x000000108c007986 */ /* 0x0007e2000c101d06 */
[----:B------:R-:W-:Y:S02]  /*3be0*/  F2FP.F16.F32.PACK_AB R5, R117, R122 ;  /* 0x0000007a7505723e */ /* 0x000fe400000000ff */
[----:B------:R-:W-:Y:S02]  /*3bf0*/  F2FP.F16.F32.PACK_AB R4, R115, R120 ;  /* 0x000000787304723e */ /* 0x000fe400000000ff */
[----:B------:R-:W-:-:S02]  /*3c00*/  F2FP.F16.F32.PACK_AB R130, R129, R132 ;  /* 0x000000848182723e */ /* 0x000fc400000000ff */
[----:B------:R-:W-:Y:S01]  /*3c10*/  F2FP.F16.F32.PACK_AB R131, R134, R131 ;  /* 0x000000838683723e */ /* 0x000fe200000000ff */
[----:B------:R3:W-:Y:S01]  /*3c20*/  STG.E.128 desc[UR6][R136.64], R4 ;  /* 0x0000000488007986 */ /* 0x0007e2000c101d06 */
[----:B------:R-:W-:Y:S02]  /*3c30*/  F2FP.F16.F32.PACK_AB R129, R125, R144 ;  /* 0x000000907d81723e */ /* 0x000fe400000000ff */
[----:B------:R-:W-:Y:S02]  /*3c40*/  F2FP.F16.F32.PACK_AB R128, R121, R126 ;  /* 0x0000007e7980723e */ /* 0x000fe400000000ff */
[----:B-1----:R-:W-:-:S03]  /*3c50*/  LEA R2, R20, R2, 0x2 ;  /* 0x0000000214027211 */ /* 0x002fc600078e10ff */
[----:B------:R3:W-:Y:S01]  /*3c60*/  STG.E.128 desc[UR6][R146.64], R128 ;  /* 0x0000008092007986 */ /* 0x0007e2000c101d06 */
[----:B------:R-:W-:-:S13]  /*3c70*/  ISETP.GE.AND P0, PT, R2, R21, PT ;  /* 0x000000150200720c */ /* 0x000fda0003f06270 */
[----:B------:R-:W-:Y:S05]  /*3c80*/  @!P0 BRA `(.L_x_42555) ;  /* 0xffffffc400fc8947 */ /* 0x000fea000383ffff */
[----:B------:R-:W-:Y:S05]  /*3c90*/  EXIT ;  /* 0x000000000000794d */ /* 0x000fea0003800000 */
.L_x_42537:
[----:B------:R-:W0:Y:S01]  /*3ca0*/  LDCU.64 UR4, c[0x0][0x3a0] ;  /* 0x00007400ff0477ac */ /* 0x000e220008000a00 */
[----:B------:R-:W1:Y:S01]  /*3cb0*/  LDCU UR9, c[0x0][0x388] ;  /* 0x00007100ff0977ac */ /* 0x000e620008000800 */
[----:B------:R-:W2:Y:S01]  /*3cc0*/  LDCU UR10, c[0x0][0x448] ;  /* 0x00008900ff0a77ac */ /* 0x000ea20008000800 */
[----:B0-----:R-:W-:-:S04]  /*3cd0*/  UISETP.NE.U32.AND UP0, UPT, UR4, URZ, UPT ;  /* 0x000000ff0400728c */ /* 0x001fc8000bf05070 */
[----:B-12---:R-:W-:-:S11]  /*3ce0*/  UISETP.NE.AND.EX UP0, UPT, UR5, URZ, UPT, UP0 ;  /* 0x000000ff0500728c */ /* 0x006fd6000bf05300 */
.L_x_42573:
[----:B---3--:R-:W0:Y:S01]  /*3cf0*/  LDC.64 R4, c[0x0][0x3e0] ;  /* 0x0000f800ff047b82 */ /* 0x008e220000000a00 */
        /* <DEDUP_REMOVED lines=8> */
[----:B-----5:R-:W5:Y:S01]  /*3d80*/  LDG.E.128 R8, desc[UR6][R8.64] ;  /* 0x0000000608087981 */ /* 0x020f62000c1e1d00 */
[----:B--2---:R-:W-:Y:S01]  /*3d90*/  HADD2.F32 R143, -RZ, R4.H0_H0 ;  /* 0x20000004ff8f7230 */ /* 0x004fe20000004100 */
[----:B------:R-:W-:Y:S06]  /*3da0*/  BRA.U !UP0, `(.L_x_42556) ;  /* 0x0000000108547547 */ /* 0x000fec000b800000 */
[----:B------:R-:W0:Y:S02]  /*3db0*/  LDC.64 R4, c[0x0][0x3a0] ;  /* 0x0000e800ff047b82 */ /* 0x000e240000000a00 */
[----:B0-----:R-:W-:-:S05]  /*3dc0*/  IMAD.WIDE.U32 R4, R7, 0x20, R4 ;  /* 0x0000002007047825 */ /* 0x001fca00078e0004 */
[----:B------:R-:W2:Y:S04]  /*3dd0*/  LDG.E.128 R28, desc[UR6][R4.64] ;  /* 0x00000006041c7981 */ /* 0x000ea8000c1e1d00 */
[----:B------:R-:W3:Y:S01]  /*3de0*/  LDG.E.128 R24, desc[UR6][R4.64+0x10] ;  /* 0x0000100604187981 */ /* 0x000ee2000c1e1d00 */
[--C-:B-----5:R-:W-:Y:S02]  /*3df0*/  HADD2.F32 R13, -RZ, R9.reuse.H0_H0 ;  /* 0x20000009ff0d7230 */ /* 0x120fe40000004100 */
[----:B------:R-:W-:Y:S02]  /*3e00*/  HADD2.F32 R6, -RZ, R9.H1_H1 ;  /* 0x30000009ff067230 */ /* 0x000fe40000004100 */
[----:B------:R-:W-:Y:S02]  /*3e10*/  HADD2.F32 R3, -RZ, R8.H0_H0 ;  /* 0x20000008ff037230 */ /* 0x000fe40000004100 */
[----:B------:R-:W-:-:S02]  /*3e20*/  HADD2.F32 R9, -RZ, R10.H0_H0 ;  /* 0x2000000aff097230 */ /* 0x000fc40000004100 */
[----:B------:R-:W-:Y:S02]  /*3e30*/  HADD2.F32 R8, -RZ, R8.H1_H1 ;  /* 0x30000008ff087230 */ /* 0x000fe40000004100 */
[----:B------:R-:W-:Y:S02]  /*3e40*/  HADD2.F32 R10, -RZ, R10.H1_H1 ;  /* 0x3000000aff0a7230 */ /* 0x000fe40000004100 */
[--C-:B------:R-:W-:Y:S02]  /*3e50*/  HADD2.F32 R15, -RZ, R11.reuse.H0_H0 ;  /* 0x2000000bff0f7230 */ /* 0x100fe40000004100 */
[----:B------:R-:W-:Y:S02]  /*3e60*/  HADD2.F32 R12, -RZ, R11.H1_H1 ;  /* 0x3000000bff0c7230 */ /* 0x000fe40000004100 */
        /* <DEDUP_REMOVED lines=9> */
.L_x_42556:
[----:B-----5:R-:W-:Y:S02]  /*3f00*/  HADD2.F32 R28, -RZ, R8.H0_H0 ;  /* 0x20000008ff1c7230 */ /* 0x020fe40000004100 */
[----:B------:R-:W-:Y:S02]  /*3f10*/  HADD2.F32 R24, -RZ, R10.H0_H0 ;  /* 0x2000000aff187230 */ /* 0x000fe40000004100 */
        /* <DEDUP_REMOVED lines=13> */
[----:B------:R-:W-:-:S07]  /*3ff0*/  FMUL.FTZ R27, R143, R6 ;  /* 0x000000068f1b7220 */ /* 0x000fce0000410000 */
.L_x_42557:
        /* <DEDUP_REMOVED lines=8> */
[----:B0-----:R-:W0:Y:S02]  /*4080*/  LDC.64 R12, c[0x0][0x3a0] ;  /* 0x0000e800ff0c7b82 */ /* 0x001e240000000a00 */
        /* <DEDUP_REMOVED lines=20> */
.L_x_42558:
        /* <DEDUP_REMOVED lines=12> */
[----:B0-----:R-:W-:Y:S02]  /*4290*/  HADD2.F32 R12, -RZ, R11.H1_H1 ;  /* 0x3000000bff0c7230 */ /* 0x001fe40000004100 */
[C---:B------:R-:W-:Y:S01]  /*42a0*/  FMUL.FTZ R17, R143.reuse, R10 ;  /* 0x0000000a8f117220 */ /* 0x040fe20000410000 */
[----:B------:R-:W-:-:S02]  /*42b0*/  FMUL.FTZ R18, R143, R18 ;  /* 0x000000128f127220 */ /* 0x000fc40000410000 */
[----:B------:R-:W-:-:S07]  /*42c0*/  FMUL.FTZ R19, R143, R12 ;  /* 0x0000000c8f137220 */ /* 0x000fce0000410000 */
.L_x_42559:
        /* <DEDUP_REMOVED lines=10> */
[----:B------:R1:W3:Y:S01]  /*4370*/  LDG.E.128 R100, desc[UR6][R14.64+0x10] ;  /* 0x000010060e647981 */ /* 0x0002e2000c1e1d00 */
[----:B0----5:R-:W-:Y:S02]  /*4380*/  HADD2.F32 R12, -RZ, R8.H0_H0 ;  /* 0x20000008ff0c7230 */ /* 0x021fe40000004100 */
[----:B------:R-:W-:Y:S02]  /*4390*/  HADD2.F32 R5, -RZ, R10.H0_H0 ;  /* 0x2000000aff057230 */ /* 0x000fe40000004100 */
[----:B------:R-:W-:Y:S02]  /*43a0*/  HADD2.F32 R8, -RZ, R8.H1_H1 ;  /* 0x30000008ff087230 */ /* 0x000fe40000004100 */
[----:B------:R-:W-:-:S02]  /*43b0*/  HADD2.F32 R10, -RZ, R10.H1_H1 ;  /* 0x3000000aff0a7230 */ /* 0x000fc40000004100 */
[--C-:B------:R-:W-:Y:S02]  /*43c0*/  HADD2.F32 R3, -RZ, R9.reuse.H0_H0 ;  /* 0x20000009ff037230 */ /* 0x100fe40000004100 */
[----:B------:R-:W-:Y:S02]  /*43d0*/  HADD2.F32 R6, -RZ, R9.H1_H1 ;  /* 0x30000009ff067230 */ /* 0x000fe40000004100 */
[--C-:B------:R-:W-:Y:S02]  /*43e0*/  HADD2.F32 R105, -RZ, R11.reuse.H0_H0 ;  /* 0x2000000bff697230 */ /* 0x100fe40000004100 */
[----:B------:R-:W-:Y:S02]  /*43f0*/  HADD2.F32 R104, -RZ, R11.H1_H1 ;  /* 0x3000000bff687230 */ /* 0x000fe40000004100 */
[C---:B--2---:R-:W-:Y:S01]  /*4400*/  FFMA.FTZ R13, R143.reuse, R8, R97 ;  /* 0x000000088f0d7223 */ /* 0x044fe20000010061 */
[C---:B------:R-:W-:Y:S01]  /*4410*/  FFMA.FTZ R12, R143.reuse, R12, R96 ;  /* 0x0000000c8f0c7223 */ /* 0x040fe20000010060 */
[C---:B-1----:R-:W-:Y:S01]  /*4420*/  FFMA.FTZ R14, R143.reuse, R3, R98 ;  /* 0x000000038f0e7223 */ /* 0x042fe20000010062 */
[C---:B------:R-:W-:Y:S01]  /*4430*/  FFMA.FTZ R15, R143.reuse, R6, R99 ;  /* 0x000000068f0f7223 */ /* 0x040fe20000010063 */
[C---:B---3--:R-:W-:Y:S01]  /*4440*/  FFMA.FTZ R9, R143.reuse, R10, R101 ;  /* 0x0000000a8f097223 */ /* 0x048fe20000010065 */
[C---:B------:R-:W-:Y:S01]  /*4450*/  FFMA.FTZ R8, R143.reuse, R5, R100 ;  /* 0x000000058f087223 */ /* 0x040fe20000010064 */
[C---:B------:R-:W-:Y:S01]  /*4460*/  FFMA.FTZ R10, R143.reuse, R105, R102 ;  /* 0x000000698f0a7223 */ /* 0x040fe20000010066 */
[----:B------:R-:W-:Y:S01]  /*4470*/  FFMA.FTZ R11, R143, R104, R103 ;  /* 0x000000688f0b7223 */ /* 0x000fe20000010067 */
[----:B------:R-:W-:Y:S06]  /*4480*/  BRA `(.L_x_42561) ;  /* 0x0000000000407947 */ /* 0x000fec0003800000 */
.L_x_42560:
[----:B0----5:R-:W-:Y:S02]  /*4490*/  HADD2.F32 R12, -RZ, R8.H0_H0 ;  /* 0x20000008ff0c7230 */ /* 0x021fe40000004100 */
[----:B------:R-:W-:Y:S02]  /*44a0*/  HADD2.F32 R96, -RZ, R10.H0_H0 ;  /* 0x2000000aff607230 */ /* 0x000fe40000004100 */
[----:B------:R-:W-:Y:S02]  /*44b0*/  HADD2.F32 R8, -RZ, R8.H1_H1 ;  /* 0x30000008ff087230 */ /* 0x000fe40000004100 */
[C---:B------:R-:W-:Y:S01]  /*44c0*/  FMUL.FTZ R12, R143.reuse, R12 ;  /* 0x0000000c8f0c7220 */ /* 0x040fe20000410000 */
[----:B------:R-:W-:Y:S02]  /*44d0*/  HADD2.F32 R10, -RZ, R10.H1_H1 ;  /* 0x3000000aff0a7230 */ /* 0x000fe40000004100 */
        /* <DEDUP_REMOVED lines=10> */
[----:B------:R-:W-:-:S07]  /*4580*/  FMUL.FTZ R11, R143, R100 ;  /* 0x000000648f0b7220 */ /* 0x000fce0000410000 */
.L_x_42561:
        /* <DEDUP_REMOVED lines=28> */
.L_x_42562:
[--C-:B0----5:R-:W-:Y:S02]  /*4750*/  HADD2.F32 R100, -RZ, R96.reuse.H1_H1 ;  /* 0x30000060ff647230 */ /* 0x121fe40000004100 */
[--C-:B------:R-:W-:Y:S02]  /*4760*/  HADD2.F32 R102, -RZ, R97.reuse.H0_H0 ;  /* 0x20000061ff667230 */ /* 0x100fe40000004100 */
[----:B------:R-:W-:Y:S02]  /*4770*/  HADD2.F32 R6, -RZ, R96.H0_H0 ;  /* 0x20000060ff067230 */ /* 0x000fe40000004100 */
        /* <DEDUP_REMOVED lines=13> */
.L_x_42563:
        /* <DEDUP_REMOVED lines=28> */
.L_x_42564:
        /* <DEDUP_REMOVED lines=16> */
.L_x_42565:
        /* <DEDUP_REMOVED lines=28> */
.L_x_42566:
[--C-:B0----5:R-:W-:Y:S02]  /*4cd0*/  HADD2.F32 R116, -RZ, R112.reuse.H0_H0 ;  /* 0x20000070ff747230 */ /* 0x121fe40000004100 */
[----:B------:R-:W-:Y:S02]  /*4ce0*/  HADD2.F32 R118, -RZ, R112.H1_H1 ;  /* 0x30000070ff767230 */ /* 0x000fe40000004100 */
[--C-:B------:R-:W-:Y:S02]  /*4cf0*/  HADD2.F32 R120, -RZ, R113.reuse.H0_H0 ;  /* 0x20000071ff787230 */ /* 0x100fe40000004100 */
[C---:B------:R-:W-:Y:S01]  /*4d00*/  FMUL.FTZ R112, R143.reuse, R116 ;  /* 0x000000748f707220 */ /* 0x040fe20000410000 */
[----:B------:R-:W-:Y:S02]  /*4d10*/  HADD2.F32 R122, -RZ, R113.H1_H1 ;  /* 0x30000071ff7a7230 */ /* 0x000fe40000004100 */
[----:B------:R-:W-:Y:S01]  /*4d20*/  FMUL.FTZ R113, R143, R118 ;  /* 0x000000768f717220 */ /* 0x000fe20000410000 */
[----:B------:R-:W-:-:S02]  /*4d30*/  HADD2.F32 R124, -RZ, R114.H0_H0 ;  /* 0x20000072ff7c7230 */ /* 0x000fc40000004100 */
[----:B------:R-:W-:Y:S02]  /*4d40*/  HADD2.F32 R126, -RZ, R114.H1_H1 ;  /* 0x30000072ff7e7230 */ /* 0x000fe40000004100 */
        /* <DEDUP_REMOVED lines=8> */
.L_x_42567:
        /* <DEDUP_REMOVED lines=28> */
.L_x_42568:
        /* <DEDUP_REMOVED lines=16> */
.L_x_42569:
        /* <DEDUP_REMOVED lines=28> */
.L_x_42570:
[----:B-----5:R-:W-:Y:S02]  /*5250*/  HADD2.F32 R132, -RZ, R128.H0_H0 ;  /* 0x20000080ff847230 */ /* 0x020fe40000004100 */
[----:B------:R-:W-:Y:S02]  /*5260*/  HADD2.F32 R136, -RZ, R129.H1_H1 ;  /* 0x30000081ff887230 */ /* 0x000fe40000004100 */
[----:B------:R-:W-:Y:S02]  /*5270*/  HADD2.F32 R146, -RZ, R130.H0_H0 ;  /* 0x20000082ff927230 */ /* 0x000fe40000004100 */
[C---:B------:R-:W-:Y:S01]  /*5280*/  FMUL.FTZ R132, R143.reuse, R132 ;  /* 0x000000848f847220 */ /* 0x040fe20000410000 */
[--C-:B------:R-:W-:Y:S02]  /*5290*/  HADD2.F32 R138, -RZ, R131.reuse.H0_H0 ;  /* 0x20000083ff8a7230 */ /* 0x100fe40000004100 */
[----:B0-----:R-:W-:Y:S01]  /*52a0*/  FMUL.FTZ R135, R143, R136 ;  /* 0x000000888f877220 */ /* 0x001fe20000410000 */
[----:B------:R-:W-:-:S02]  /*52b0*/  HADD2.F32 R148, -RZ, R131.H1_H1 ;  /* 0x30000083ff947230 */ /* 0x000fc40000004100 */
[C---:B------:R-:W-:Y:S01]  /*52c0*/  FMUL.FTZ R136, R143.reuse, R146 ;  /* 0x000000928f887220 */ /* 0x040fe20000410000 */
[----:B------:R-:W-:Y:S02]  /*52d0*/  HADD2.F32 R128, -RZ, R128.H1_H1 ;  /* 0x30000080ff807230 */ /* 0x000fe40000004100 */
[C---:B------:R-:W-:Y:S01]  /*52e0*/  FMUL.FTZ R138, R143.reuse, R138 ;  /* 0x0000008a8f8a7220 */ /* 0x040fe20000410000 */
[----:B------:R-:W-:Y:S02]  /*52f0*/  HADD2.F32 R134, -RZ, R129.H0_H0 ;  /* 0x20000081ff867230 */ /* 0x000fe40000004100 */
[C---:B------:R-:W-:Y:S01]  /*5300*/  FMUL.FTZ R139, R143.reuse, R148 ;  /* 0x000000948f8b7220 */ /* 0x040fe20000410000 */
[----:B------:R-:W-:Y:S02]  /*5310*/  HADD2.F32 R130, -RZ, R130.H1_H1 ;  /* 0x30000082ff827230 */ /* 0x000fe40000004100 */
[C---:B------:R-:W-:Y:S01]  /*5320*/  FMUL.FTZ R133, R143.reuse, R128 ;  /* 0x000000808f857220 */ /* 0x040fe20000410000 */
[----:B------:R-:W-:-:S02]  /*5330*/  FMUL.FTZ R134, R143, R134 ;  /* 0x000000868f867220 */ /* 0x000fc40000410000 */
[----:B------:R-:W-:-:S07]  /*5340*/  FMUL.FTZ R137, R143, R130 ;  /* 0x000000828f897220 */ /* 0x000fce0000410000 */
.L_x_42571:
        /* <DEDUP_REMOVED lines=219> */
.L_x_42597:
[----:B------:R-:W-:Y:S01]  /*6100*/  FMUL.FTZ R129, R128, R128 ;  /* 0x0000008080817220 */ /* 0x000fe20000410000 */
[----:B------:R-:W-:Y:S01]  /*6110*/  ISETP.NE.AND P0, PT, RZ, UR8, PT ;  /* 0x00000008ff007c0c */ /* 0x000fe2000bf05270 */
[----:B-1----:R-:W-:Y:S01]  /*6120*/  FADD.FTZ R130, R149, R143 ;  /* 0x0000008f95827221 */ /* 0x002fe20000010000 */
[--C-:B------:R-:W-:Y:S02]  /*6130*/  HADD2.F32 R155, -RZ, R92.reuse.H0_H0 ;  /* 0x2000005cff9b7230 */ /* 0x100fe40000004100 */
[----:B------:R-:W-:Y:S01]  /*6140*/  FSEL R131, R129, RZ, P0 ;  /* 0x000000ff81837208 */ /* 0x000fe20000000000 */
[----:B------:R-:W-:Y:S01]  /*6150*/  FFMA.FTZ R130, R130, R145, UR10 ;  /* 0x0000000a82827e23 */ /* 0x000fe20008010091 */
[----:B------:R-:W-:Y:S01]  /*6160*/  FSEL R129, R128, RZ, !P0 ;  /* 0x000000ff80817208 */ /* 0x000fe20004000000 */
[----:B------:R-:W-:Y:S02]  /*6170*/  HADD2.F32 R157, -RZ, R92.H1_H1 ;  /* 0x3000005cff9d7230 */ /* 0x000fe40000004100 */
[----:B------:R-:W-:Y:S01]  /*6180*/  FADD.FTZ R130, R130, R131 ;  /* 0x0000008382827221 */ /* 0x000fe20000010000 */
[----:B------:R-:W-:-:S02]  /*6190*/  HADD2.F32 R161, -RZ, R94.H1_H1 ;  /* 0x3000005effa17230 */ /* 0x000fc40000004100 */
[C---:B------:R-:W-:Y:S01]  /*61a0*/  FADD.FTZ R28, -R129.reuse, R28 ;  /* 0x0000001c811c7221 */ /* 0x040fe20000010100 */
[C---:B------:R-:W-:Y:S01]  /*61b0*/  FADD.FTZ R29, -R129.reuse, R29 ;  /* 0x0000001d811d7221 */ /* 0x040fe20000010100 */
[C---:B------:R-:W-:Y:S01]  /*61c0*/  FADD.FTZ R143, -R129.reuse, R120 ;  /* 0x00000078818f7221 */ /* 0x040fe20000010100 */
[C---:B------:R-:W-:Y:S01]  /*61d0*/  FADD.FTZ R145, -R129.reuse, R122 ;  /* 0x0000007a81917221 */ /* 0x040fe20000010100 */
[----:B------:R-:W1:Y:S01]  /*61e0*/  MUFU.RSQ R130, R130 ;  /* 0x0000008200827308 */ /* 0x000e620000001400 */
[--C-:B------:R-:W-:Y:S02]  /*61f0*/  HADD2.F32 R120, -RZ, R60.reuse.H0_H0 ;  /* 0x2000003cff787230 */ /* 0x100fe40000004100 */
        /* <DEDUP_REMOVED lines=8> */
[C---:B------:R-:W-:Y:S01]  /*6280*/  FADD.FTZ R151, -R129.reuse, R132 ;  /* 0x0000008481977221 */ /* 0x040fe20000010100 */
[----:B0-----:R-:W-:Y:S01]  /*6290*/  FADD.FTZ R149, -R129, R126 ;  /* 0x0000007e81957221 */ /* 0x001fe20000010100 */
[----:B------:R-:W-:-:S02]  /*62a0*/  HADD2.F32 R124, -RZ, R93.H1_H1 ;  /* 0x3000005dff7c7230 */ /* 0x000fc40000004100 */
[C---:B------:R-:W-:Y:S01]  /*62b0*/  FADD.FTZ R26, -R129.reuse, R26 ;  /* 0x0000001a811a7221 */ /* 0x040fe20000010100 */
[----:B------:R-:W-:Y:S02]  /*62c0*/  HADD2.F32 R132, -RZ, R62.H1_H1 ;  /* 0x3000003eff847230 */ /* 0x000fe40000004100 */
[----:B------:R-:W-:Y:S01]  /*62d0*/  FADD.FTZ R27, -R129, R27 ;  /* 0x0000001b811b7221 */ /* 0x000fe20000010100 */
[----:B------:R-:W-:Y:S02]  /*62e0*/  HADD2.F32 R159, -RZ, R94.H0_H0 ;  /* 0x2000005eff9f7230 */ /* 0x000fe40000004100 */
[C---:B-1----:R-:W-:Y:S01]  /*62f0*/  FMUL.FTZ R28, R130.reuse, R28 ;  /* 0x0000001c821c7220 */ /* 0x042fe20000410000 */
[C---:B------:R-:W-:Y:S01]  /*6300*/  FMUL.FTZ R118, R130.reuse, R29 ;  /* 0x0000001d82767220 */ /* 0x040fe20000410000 */
[----:B------:R-:W-:Y:S01]  /*6310*/  FMUL.FTZ R30, R130, R30 ;  /* 0x0000001e821e7220 */ /* 0x000fe20000410000 */
[----:B------:R-:W-:Y:S02]  /*6320*/  HADD2.F32 R126, -RZ, R62.H0_H0 ;  /* 0x2000003eff7e7230 */ /* 0x000fe40000004100 */
[----:B------:R-:W-:Y:S01]  /*6330*/  FFMA.FTZ R135, R155, R28, R120 ;  /* 0x0000001c9b877223 */ /* 0x000fe20000010078 */
[----:B------:R-:W-:Y:S01]  /*6340*/  FFMA.FTZ R28, R157, R118, R122 ;  /* 0x000000769d1c7223 */ /* 0x000fe2000001007a */
[----:B------:R-:W-:-:S02]  /*6350*/  HADD2.F32 R155, -RZ, R93.H0_H0 ;  /* 0x2000005dff9b7230 */ /* 0x000fc40000004100 */
[C---:B------:R-:W-:Y:S01]  /*6360*/  FMUL.FTZ R31, R130.reuse, R31 ;  /* 0x0000001f821f7220 */ /* 0x040fe20000410000 */
[--C-:B------:R-:W-:Y:S02]  /*6370*/  HADD2.F32 R122, -RZ, R61.reuse.H0_H0 ;  /* 0x2000003dff7a7230 */ /* 0x100fe40000004100 */
[C---:B------:R-:W-:Y:S01]  /*6380*/  FMUL.FTZ R120, R130.reuse, R25 ;  /* 0x0000001982787220 */ /* 0x040fe20000410000 */
[----:B------:R-:W-:Y:S02]  /*6390*/  HADD2.F32 R157, -RZ, R61.H1_H1 ;  /* 0x3000003dff9d7230 */ /* 0x000fe40000004100 */
[----:B------:R-:W-:Y:S01]  /*63a0*/  FMUL.FTZ R118, R130, R24 ;  /* 0x0000001882767220 */ /* 0x000fe20000410000 */
        /* <DEDUP_REMOVED lines=15> */
[----:B------:R-:W-:Y:S01]  /*64a0*/  FMUL.FTZ R118, R130, R21 ;  /* 0x0000001582767220 */ /* 0x000fe20000410000 */
[----:B------:R-:W-:Y:S02]  /*64b0*/  HADD2.F32 R124, -RZ, R56.H0_H0 ;  /* 0x20000038ff7c7230 */ /* 0x000fe40000004100 */
[C---:B------:R-:W-:Y:S01]  /*64c0*/  FADD.FTZ R23, -R129.reuse, R23 ;  /* 0x0000001781177221 */ /* 0x040fe20000010100 */
[----:B------:R-:W-:Y:S02]  /*64d0*/  HADD2.F32 R161, -RZ, R88.H1_H1 ;  /* 0x30000058ffa17230 */ /* 0x000fe40000004100 */
[----:B------:R-:W-:Y:S01]  /*64e0*/  FADD.FTZ R16, -R129, R16 ;  /* 0x0000001081107221 */ /* 0x000fe20000010100 */
[----:B------:R-:W-:Y:S02]  /*64f0*/  HADD2.F32 R126, -RZ, R56.H1_H1 ;  /* 0x30000038ff7e7230 */ /* 0x000fe40000004100 */
[----:B------:R-:W-:Y:S01]  /*6500*/  FFMA.FTZ R26, R155, R26, R120 ;  /* 0x0000001a9b1a7223 */ /* 0x000fe20000010078 */
[----:B------:R-:W-:Y:S01]  /*6510*/  FFMA.FTZ R27, R122, R27, R157 ;  /* 0x0000001b7a1b7223 */ /* 0x000fe2000001009d */
[----:B------:R-:W-:Y:S01]  /*6520*/  FADD.FTZ R17, -R129, R17 ;  /* 0x0000001181117221 */ /* 0x000fe20000010100 */
        /* <DEDUP_REMOVED lines=9> */
[----:B------:R-:W-:-:S02]  /*65c0*/  HADD2.F32 R159, -RZ, R90.H0_H0 ;  /* 0x2000005aff9f7230 */ /* 0x000fc40000004100 */
[C---:B------:R-:W-:Y:S01]  /*65d0*/  FMUL.FTZ R118, R130.reuse, R16 ;  /* 0x0000001082767220 */ /* 0x040fe20000410000 */
[----:B------:R-:W-:Y:S02]  /*65e0*/  HADD2.F32 R126, -RZ, R58.H0_H0 ;  /* 0x2000003aff7e7230 */ /* 0x000fe40000004100 */
[C---:B------:R-:W-:Y:S01]  /*65f0*/  FADD.FTZ R19, -R129.reuse, R19 ;  /* 0x0000001381137221 */ /* 0x040fe20000010100 */
[----:B------:R-:W-:Y:S02]  /*6600*/  HADD2.F32 R161, -RZ, R90.H1_H1 ;  /* 0x3000005affa17230 */ /* 0x000fe40000004100 */
[----:B------:R-:W-:Y:S01]  /*6610*/  FMUL.FTZ R120, R130, R17 ;  /* 0x0000001182787220 */ /* 0x000fe20000410000 */
[----:B------:R-:W-:Y:S02]  /*6620*/  HADD2.F32 R132, -RZ, R58.H1_H1 ;  /* 0x3000003aff847230 */ /* 0x000fe40000004100 */
[----:B------:R-:W-:Y:S01]  /*6630*/  FADD.FTZ R12, -R129, R12 ;  /* 0x0000000c810c7221 */ /* 0x000fe20000010100 */
        /* <DEDUP_REMOVED lines=8> */
[----:B------:R-:W-:Y:S01]  /*66c0*/  FFMA.FTZ R22, R161, R120, R132 ;  /* 0x00000078a1167223 */ /* 0x000fe20000010084 */
[----:B------:R-:W-:Y:S02]  /*66d0*/  HADD2.F32 R124, -RZ, R59.H1_H1 ;  /* 0x3000003bff7c7230 */ /* 0x000fe40000004100 */
[----:B------:R-:W-:Y:S01]  /*66e0*/  FMUL.FTZ R118, R130, R19 ;  /* 0x0000001382767220 */ /* 0x000fe20000410000 */
[----:B------:R-:W-:-:S02]  /*66f0*/  HADD2.F32 R159, -RZ, R84.H0_H0 ;  /* 0x20000054ff9f7230 */ /* 0x000fc40000004100 */
[C---:B------:R-:W-:Y:S01]  /*6700*/  FMUL.FTZ R12, R130.reuse, R12 ;  /* 0x0000000c820c7220 */ /* 0x040fe20000410000 */
[----:B------:R-:W-:Y:S02]  /*6710*/  HADD2.F32 R126, -RZ, R52.H0_H0 ;  /* 0x20000034ff7e7230 */ /* 0x000fe40000004100 */
[C---:B------:R-:W-:Y:S01]  /*6720*/  FADD.FTZ R15, -R129.reuse, R15 ;  /* 0x0000000f810f7221 */ /* 0x040fe20000010100 */
[----:B------:R-:W-:Y:S02]  /*6730*/  HADD2.F32 R161, -RZ, R84.H1_H1 ;  /* 0x30000054ffa17230 */ /* 0x000fe40000004100 */
[----:B------:R-:W-:Y:S01]  /*6740*/  FMUL.FTZ R120, R130, R13 ;  /* 0x0000000d82787220 */ /* 0x000fe20000410000 */
[----:B------:R-:W-:Y:S02]  /*6750*/  HADD2.F32 R132, -RZ, R52.H1_H1 ;  /* 0x30000034ff847230 */ /* 0x000fe40000004100 */
[C---:B------:R-:W-:Y:S01]  /*6760*/  FADD.FTZ R14, -R129.reuse, R14 ;  /* 0x0000000e810e7221 */ /* 0x040fe20000010100 */
[----:B------:R-:W-:Y:S01]  /*6770*/  FADD.FTZ R8, -R129, R8 ;  /* 0x0000000881087221 */ /* 0x000fe20000010100 */
        /* <DEDUP_REMOVED lines=19> */
[----:B------:R-:W-:Y:S01]  /*68b0*/  FFMA.FTZ R8, R124, R15, R157 ;  /* 0x0000000f7c087223 */ /* 0x000fe2000001009d */
[C---:B------:R-:W-:Y:S01]  /*68c0*/  FADD.FTZ R96, -R129.reuse, R96 ;  /* 0x0000006081607221 */ /* 0x040fe20000010100 */
        /* <DEDUP_REMOVED lines=113> */
[----:B------:R-:W-:Y:S01]  /*6fe0*/  FADD.FTZ R119, -R129, R119 ;  /* 0x0000007781777221 */ /* 0x000fe20000010100 */
[----:B------:R-:W-:Y:S02]  /*6ff0*/  HADD2.F32 R124, -RZ, R42.H0_H0 ;  /* 0x2000002aff7c7230 */ /* 0x000fe40000004100 */
[----:B------:R-:W-:Y:S01]  /*7000*/  FFMA.FTZ R115, R157, R114, R120 ;  /* 0x000000729d737223 */ /* 0x000fe20000010078 */
[----:B------:R-:W-:Y:S02]  /*7010*/  HADD2.F32 R126, -RZ, R74.H1_H1 ;  /* 0x3000004aff7e7230 */ /* 0x000fe40000004100 */
[----:B------:R-:W-:Y:S01]  /*7020*/  FFMA.FTZ R112, R159, R112, R122 ;  /* 0x000000709f707223 */ /* 0x000fe2000001007a */
[----:B------:R-:W-:Y:S02]  /*7030*/  HADD2.F32 R163, -RZ, R42.H1_H1 ;  /* 0x3000002affa37230 */ /* 0x000fe40000004100 */
[----:B------:R-:W-:Y:S01]  /*7040*/  FFMA.FTZ R114, R161, R116, R124 ;  /* 0x00000074a1727223 */ /* 0x000fe2000001007c */
[----:B------:R-:W-:Y:S01]  /*7050*/  FADD.FTZ R121, -R129, R121 ;  /* 0x0000007981797221 */ /* 0x000fe20000010100 */
[----:B------:R-:W-:-:S02]  /*7060*/  HADD2.F32 R157, -RZ, R75.H0_H0 ;  /* 0x2000004bff9d7230 */ /* 0x000fc40000004100 */
[----:B------:R-:W-:Y:S01]  /*7070*/  FMUL.FTZ R116, R130, R131 ;  /* 0x0000008382747220 */ /* 0x000fe20000410000 */
[----:B------:R-:W-:Y:S01]  /*7080*/  FFMA.FTZ R113, R126, R113, R163 ;  /* 0x000000717e717223 */ /* 0x000fe200000100a3 */
[----:B------:R-:W-:Y:S02]  /*7090*/  HADD2.F32 R122, -RZ, R43.H0_H0 ;  /* 0x2000002bff7a7230 */ /* 0x000fe40000004100 */
[C---:B------:R-:W-:Y:S01]  /*70a0*/  FMUL.FTZ R120, R130.reuse, R143 ;  /* 0x0000008f82787220 */ /* 0x040fe20000410000 */
[----:B------:R-:W-:Y:S02]  /*70b0*/  HADD2.F32 R161, -RZ, R68.H0_H0 ;  /* 0x20000044ffa17230 */ /* 0x000fe40000004100 */
[----:B------:R-:W-:Y:S01]  /*70c0*/  FADD.FTZ R123, -R129, R123 ;  /* 0x0000007b817b7221 */ /* 0x000fe20000010100 */
[----:B------:R-:W-:Y:S02]  /*70d0*/  HADD2.F32 R126, -RZ, R36.H0_H0 ;  /* 0x20000024ff7e7230 */ /* 0x000fe40000004100 */
[----:B------:R-:W-:Y:S01]  /*70e0*/  FMUL.FTZ R117, R130, R119 ;  /* 0x0000007782757220 */ /* 0x000fe20000410000 */
[----:B------:R-:W-:-:S02]  /*70f0*/  HADD2.F32 R124, -RZ, R75.H1_H1 ;  /* 0x3000004bff7c7230 */ /* 0x000fc40000004100 */
[----:B------:R-:W-:Y:S01]  /*7100*/  FMUL.FTZ R119, R130, R121 ;  /* 0x0000007982777220 */ /* 0x000fe20000410000 */
[----:B------:R-:W-:Y:S02]  /*7110*/  HADD2.F32 R159, -RZ, R43.H1_H1 ;  /* 0x3000002bff9f7230 */ /* 0x000fe40000004100 */
[----:B------:R-:W-:Y:S01]  /*7120*/  FADD.FTZ R29, -R129, R134 ;  /* 0x00000086811d7221 */ /* 0x000fe20000010100 */
[----:B------:R-:W-:Y:S02]  /*7130*/  HADD2.F32 R132, -RZ, R68.H1_H1 ;  /* 0x30000044ff847230 */ /* 0x000fe40000004100 */
[----:B------:R-:W-:Y:S01]  /*7140*/  FFMA.FTZ R116, R157, R116, R122 ;  /* 0x000000749d747223 */ /* 0x000fe2000001007a */
[----:B------:R-:W-:Y:S02]  /*7150*/  HADD2.F32 R163, -RZ, R36.H1_H1 ;  /* 0x30000024ffa37230 */ /* 0x000fe40000004100 */
[----:B------:R-:W-:Y:S01]  /*7160*/  FFMA.FTZ R120, R161, R120, R126 ;  /* 0x00000078a1787223 */ /* 0x000fe2000001007e */
[----:B------:R-:W-:Y:S01]  /*7170*/  FADD.FTZ R125, -R129, R125 ;  /* 0x0000007d817d7221 */ /* 0x000fe20000010100 */
[----:B------:R-:W-:Y:S01]  /*7180*/  FFMA.FTZ R117, R124, R117, R159 ;  /* 0x000000757c757223 */ /* 0x000fe2000001009f */
        /* <DEDUP_REMOVED lines=13> */
[----:B------:R-:W-:Y:S01]  /*7260*/  FFMA.FTZ R123, R134, R123, R157 ;  /* 0x0000007b867b7223 */ /* 0x000fe2000001009d */
[----:B------:R-:W-:Y:S02]  /*7270*/  HADD2.F32 R144, -RZ, R38.H1_H1 ;  /* 0x30000026ff907230 */ /* 0x000fe40000004100 */
[----:B------:R-:W-:Y:S01]  /*7280*/  FADD.FTZ R127, -R129, R127 ;  /* 0x0000007f817f7221 */ /* 0x000fe20000010100 */
[----:B------:R-:W-:-:S02]  /*7290*/  HADD2.F32 R134, -RZ, R71.H0_H0 ;  /* 0x20000047ff867230 */ /* 0x000fc40000004100 */
[----:B------:R-:W-:Y:S01]  /*72a0*/  FMUL.FTZ R149, R130, R149 ;  /* 0x0000009582957220 */ /* 0x000fe20000410000 */
[----:B------:R-:W-:Y:S02]  /*72b0*/  HADD2.F32 R131, -RZ, R39.H0_H0 ;  /* 0x20000027ff837230 */ /* 0x000fe40000004100 */
[----:B------:R-:W-:Y:S01]  /*72c0*/  FFMA.FTZ R121, R132, R121, R143 ;  /* 0x0000007984797223 */ /* 0x000fe2000001008f */
[----:B------:R-:W-:Y:S01]  /*72d0*/  FFMA.FTZ R122, R159, R122, R144 ;  /* 0x0000007a9f7a7223 */ /* 0x000fe20000010090 */
[----:B------:R-:W-:Y:S02]  /*72e0*/  HADD2.F32 R143, -RZ, R71.H1_H1 ;  /* 0x30000047ff8f7230 */ /* 0x000fe40000004100 */
[----:B------:R-:W-:Y:S01]  /*72f0*/  FADD.FTZ R133, -R129, R133 ;  /* 0x0000008581857221 */ /* 0x000fe20000010100 */
[----:B------:R-:W-:Y:S02]  /*7300*/  HADD2.F32 R144, -RZ, R39.H1_H1 ;  /* 0x30000027ff907230 */ /* 0x000fe40000004100 */
[----:B------:R-:W-:Y:S01]  /*7310*/  FMUL.FTZ R126, R130, R127 ;  /* 0x0000007f827e7220 */ /* 0x000fe20000410000 */
[----:B------:R-:W-:Y:S01]  /*7320*/  FFMA.FTZ R127, R134, R149, R131 ;  /* 0x00000095867f7223 */ /* 0x000fe20000010083 */
[----:B------:R-:W-:-:S02]  /*7330*/  HADD2.F32 R134, -RZ, R65.H0_H0 ;  /* 0x20000041ff867230 */ /* 0x000fc40000004100 */
[C---:B------:R-:W-:Y:S01]  /*7340*/  FMUL.FTZ R29, R130.reuse, R29 ;  /* 0x0000001d821d7220 */ /* 0x040fe20000410000 */
[----:B------:R-:W-:Y:S02]  /*7350*/  HADD2.F32 R131, -RZ, R33.H0_H0 ;  /* 0x20000021ff837230 */ /* 0x000fe40000004100 */
[C---:B------:R-:W-:Y:S01]  /*7360*/  FMUL.FTZ R125, R130.reuse, R133 ;  /* 0x00000085827d7220 */ /* 0x040fe20000410000 */
        /* <DEDUP_REMOVED lines=8> */
[C---:B------:R-:W-:Y:S01]  /*73f0*/  FADD.FTZ R131, -R129.reuse, R136 ;  /* 0x0000008881837221 */ /* 0x040fe20000010100 */
[----:B------:R-:W-:Y:S01]  /*7400*/  FADD.FTZ R137, -R129, R137 ;  /* 0x0000008981897221 */ /* 0x000fe20000010100 */
[----:B------:R-:W-:Y:S02]  /*7410*/  HADD2.F32 R148, -RZ, R64.H1_H1 ;  /* 0x30000040ff947230 */ /* 0x000fe40000004100 */
[----:B------:R-:W-:Y:S01]  /*7420*/  FFMA.FTZ R132, R145, R132, R146 ;  /* 0x0000008491847223 */ /* 0x000fe20000010092 */
        /* <DEDUP_REMOVED lines=8> */
[----:B------:R-:W-:Y:S01]  /*74b0*/  HADD2.F32 R145, -RZ, R34.H1_H1 ;  /* 0x30000022ff917230 */ /* 0x000fe20000004100 */
[----:B------:R-:W0:Y:S01]  /*74c0*/  @!P1 LDC.64 R146, c[0x0][0x3c0] ;  /* 0x0000f000ff929b82 */ /* 0x000e220000000a00 */
[C---:B------:R-:W-:Y:S01]  /*74d0*/  FADD.FTZ R133, -R129.reuse, R138 ;  /* 0x0000008a81857221 */ /* 0x040fe20000010100 */
[----:B------:R-:W-:Y:S01]  /*74e0*/  FADD.FTZ R139, -R129, R139 ;  /* 0x0000008b818b7221 */ /* 0x000fe20000010100 */
[----:B------:R-:W-:Y:S01]  /*74f0*/  FFMA.FTZ R136, R144, R131, R143 ;  /* 0x0000008390887223 */ /* 0x000fe2000001008f */
[----:B------:R-:W-:Y:S01]  /*7500*/  FFMA.FTZ R129, R150, R137, R145 ;  /* 0x0000008996817223 */ /* 0x000fe20000010091 */
[----:B------:R-:W-:Y:S01]  /*7510*/  F2FP.F16.F32.PACK_AB R17, R16, R17 ;  /* 0x000000111011723e */ /* 0x000fe200000000ff */
[----:B------:R-:W-:Y:S01]  /*7520*/  HADD2.F32 R150, -RZ, R67.H0_H0 ;  /* 0x20000043ff967230 */ /* 0x000fe20000004100 */
[----:B------:R-:W-:Y:S01]  /*7530*/  F2FP.F16.F32.PACK_AB R16, R20, R21 ;  /* 0x000000151410723e */ /* 0x000fe200000000ff */
[----:B------:R-:W1:Y:S01]  /*7540*/  @!P1 LDC.64 R148, c[0x0][0x3c8] ;  /* 0x0000f200ff949b82 */ /* 0x000e620000000a00 */
[----:B------:R-:W-:Y:S01]  /*7550*/  F2FP.F16.F32.PACK_AB R27, R27, R26 ;  /* 0x0000001a1b1b723e */ /* 0x000fe200000000ff */
[----:B------:R-:W-:Y:S01]  /*7560*/  HADD2.F32 R137, -RZ, R35.H0_H0 ;  /* 0x20000023ff897230 */ /* 0x000fe20000004100 */
[----:B------:R-:W-:Y:S01]  /*7570*/  F2FP.F16.F32.PACK_AB R25, R24, R25 ;  /* 0x000000191819723e */ /* 0x000fe200000000ff */
[----:B------:R-:W-:Y:S01]  /*7580*/  HADD2.F32 R143, -RZ, R67.H1_H1 ;  /* 0x30000043ff8f7230 */ /* 0x000fe20000004100 */
[----:B------:R-:W-:Y:S01]  /*7590*/  F2FP.F16.F32.PACK_AB R20, R12, R13 ;  /* 0x0000000d0c14723e */ /* 0x000fe200000000ff */
[----:B------:R-:W-:Y:S01]  /*75a0*/  FMUL.FTZ R131, R130, R133 ;  /* 0x0000008582837220 */ /* 0x000fe20000410000 */
[----:B------:R-:W-:Y:S01]  /*75b0*/  F2FP.F16.F32.PACK_AB R26, R30, R31 ;  /* 0x0000001f1e1a723e */ /* 0x000fe200000000ff */
[----:B------:R-:W2:Y:S01]  /*75c0*/  LDC.64 R144, c[0x0][0x428] ;  /* 0x00010a00ff907b82 */ /* 0x000ea20000000a00 */
[----:B------:R-:W-:Y:S01]  /*75d0*/  F2FP.F16.F32.PACK_AB R24, R28, R135 ;  /* 0x000000871c18723e */ /* 0x000fe200000000ff */
[----:B------:R-:W-:Y:S01]  /*75e0*/  HADD2.F32 R152, -RZ, R35.H1_H1 ;  /* 0x30000023ff987230 */ /* 0x000fe20000004100 */
[----:B------:R-:W-:Y:S01]  /*75f0*/  F2FP.F16.F32.PACK_AB R19, R18, R19 ;  /* 0x000000131213723e */ /* 0x000fe200000000ff */
[----:B------:R-:W-:Y:S01]  /*7600*/  FMUL.FTZ R138, R130, R139 ;  /* 0x0000008b828a7220 */ /* 0x000fe20000410000 */
[----:B------:R-:W-:Y:S01]  /*7610*/  F2FP.F16.F32.PACK_AB R18, R22, R23 ;  /* 0x000000171612723e */ /* 0x000fe200000000ff */
[----:B------:R-:W-:Y:S01]  /*7620*/  FFMA.FTZ R131, R150, R131, R137 ;  /* 0x0000008396837223 */ /* 0x000fe20000010089 */
[----:B------:R-:W-:Y:S01]  /*7630*/  F2FP.F16.F32.PACK_AB R22, R14, R15 ;  /* 0x0000000f0e16723e */ /* 0x000fe200000000ff */
[----:B0-----:R-:W-:-:S04]  /*7640*/  @!P1 IMAD.WIDE R146, R2, 0x4, R146 ;  /* 0x0000000402929825 */ /* 0x001fc800078e0292 */
[----:B------:R-:W-:Y:S01]  /*7650*/  FFMA.FTZ R138, R143, R138, R152 ;  /* 0x0000008a8f8a7223 */ /* 0x000fe20000010098 */
[----:B------:R-:W-:Y:S02]  /*7660*/  F2FP.F16.F32.PACK_AB R23, R118, R155 ;  /* 0x0000009b7617723e */ /* 0x000fe400000000ff */
[----:B------:R-:W-:Y:S01]  /*7670*/  F2FP.F16.F32.PACK_AB R21, R8, R9 ;  /* 0x000000090815723e */ /* 0x000fe200000000ff */
[----:B------:R0:W-:Y:S01]  /*7680*/  @!P1 STG.E desc[UR6][R146.64], R128 ;  /* 0x0000008092009986 */ /* 0x0001e2000c101906 */
[----:B------:R-:W-:Y:S01]  /*7690*/  F2FP.F16.F32.PACK_AB R9, R104, R107 ;  /* 0x0000006b6809723e */ /* 0x000fe200000000ff */
[----:B-1----:R-:W-:Y:S01]  /*76a0*/  @!P1 IMAD.WIDE R148, R2, 0x4, R148 ;  /* 0x0000000402949825 */ /* 0x002fe200078e0294 */
[----:B------:R-:W-:Y:S02]  /*76b0*/  F2FP.F16.F32.PACK_AB R8, R100, R101 ;  /* 0x000000656408723e */ /* 0x000fe400000000ff */
[----:B------:R-:W-:Y:S02]  /*76c0*/  F2FP.F16.F32.PACK_AB R131, R138, R131 ;  /* 0x000000838a83723e */ /* 0x000fe400000000ff */
[----:B------:R1:W-:Y:S01]  /*76d0*/  @!P1 STG.E desc[UR6][R148.64], R130 ;  /* 0x0000008294009986 */ /* 0x0003e2000c101906 */
[----:B--2---:R-:W-:Y:S01]  /*76e0*/  IMAD.WIDE.U32 R12, R7, 0x10, R144 ;  /* 0x00000010070c7825 */ /* 0x004fe200078e0090 */
[----:B------:R-:W-:-:S02]  /*76f0*/  F2FP.F16.F32.PACK_AB R7, R103, R102 ;  /* 0x000000666707723e */ /* 0x000fc400000000ff */
[----:B0-----:R-:W-:Y:S01]  /*7700*/  F2FP.F16.F32.PACK_AB R128, R125, R132 ;  /* 0x000000847d80723e */ /* 0x001fe200000000ff */
[--C-:B------:R-:W-:Y:S01]  /*7710*/  IMAD.WIDE.U32 R14, R4, 0x10, R144.reuse ;  /* 0x00000010040e7825 */ /* 0x100fe200078e0090 */
[----:B------:R0:W-:Y:S01]  /*7720*/  STG.E.128 desc[UR6][R12.64], R24 ;  /* 0x000000180c007986 */ /* 0x0001e2000c101d06 */
[----:B------:R-:W-:Y:S02]  /*7730*/  F2FP.F16.F32.PACK_AB R4, R10, R11 ;  /* 0x0000000b0a04723e */ /* 0x000fe400000000ff */
[--C-:B------:R-:W-:Y:S01]  /*7740*/  IMAD.WIDE.U32 R150, R141, 0x10, R144.reuse ;  /* 0x000000108d967825 */ /* 0x100fe200078e0090 */
[----:B------:R2:W-:Y:S01]  /*7750*/  STG.E.128 desc[UR6][R14.64], R16 ;  /* 0x000000100e007986 */ /* 0x0005e2000c101d06 */
[----:B------:R-:W-:Y:S02]  /*7760*/  F2FP.F16.F32.PACK_AB R11, R109, R110 ;  /* 0x0000006e6d0b723e */ /* 0x000fe400000000ff */
[--C-:B------:R-:W-:Y:S01]  /*7770*/  IMAD.WIDE.U32 R146, R6, 0x10, R144.reuse ;  /* 0x0000001006927825 */ /* 0x100fe200078e0090 */
[----:B------:R-:W-:Y:S01]  /*7780*/  F2FP.F16.F32.PACK_AB R6, R97, R98 ;  /* 0x000000626106723e */ /* 0x000fe200000000ff */
[----:B------:R3:W-:Y:S01]  /*7790*/  STG.E.128 desc[UR6][R150.64], R20 ;  /* 0x0000001496007986 */ /* 0x0007e2000c101d06 */
[----:B------:R-:W-:Y:S01]  /*77a0*/  F2FP.F16.F32.PACK_AB R10, R105, R106 ;  /* 0x0000006a690a723e */ /* 0x000fe200000000ff */
[----:B-1----:R-:W-:Y:S01]  /*77b0*/  IMAD.WIDE.U32 R148, R5, 0x10, R144 ;  /* 0x0000001005947825 */ /* 0x002fe200078e0090 */
[----:B------:R-:W-:-:S02]  /*77c0*/  F2FP.F16.F32.PACK_AB R5, R96, R99 ;  /* 0x000000636005723e */ /* 0x000fc400000000ff */
[----:B------:R-:W-:Y:S01]  /*77d0*/  F2FP.F16.F32.PACK_AB R130, R129, R136 ;  /* 0x000000888182723e */ /* 0x000fe200000000ff */
[--C-:B------:R-:W-:Y:S01]  /*77e0*/  IMAD.WIDE.U32 R140, R140, 0x10, R144.reuse ;  /* 0x000000108c8c7825 */ /* 0x100fe200078e0090 */
[----:B------:R-:W-:Y:S01]  /*77f0*/  F2FP.F16.F32.PACK_AB R129, R29, R134 ;  /* 0x000000861d81723e */ /* 0x000fe200000000ff */
[----:B0-----:R-:W0:Y:S02]  /*7800*/  LDC.64 R24, c[0x0][0x380] ;  /* 0x0000e000ff187b82 */ /* 0x001e240000000a00 */
[--C-:B------:R-:W-:Y:S01]  /*7810*/  IMAD.WIDE.U32 R30, R3, 0x10, R144.reuse ;  /* 0x00000010031e7825 */ /* 0x100fe200078e0090 */
[----:B------:R-:W-:Y:S01]  /*7820*/  F2FP.F16.F32.PACK_AB R13, R112, R115 ;  /* 0x00000073700d723e */ /* 0x000fe200000000ff */
[----:B------:R3:W-:Y:S01]  /*7830*/  STG.E.128 desc[UR6][R140.64], R4 ;  /* 0x000000048c007986 */ /* 0x0007e2000c101d06 */
[----:B--2---:R-:W-:Y:S01]  /*7840*/  F2FP.F16.F32.PACK_AB R15, R117, R116 ;  /* 0x00000074750f723e */ /* 0x004fe200000000ff */
        /* <DEDUP_REMOVED lines=9> */
[----:B------:R3:W-:Y:S01]  /*78e0*/  STG.E.128 desc[UR6][R148.64], R16 ;  /* 0x0000001094007986 */ /* 0x0007e2000c101d06 */
[----:B0-----:R-:W-:-:S03]  /*78f0*/  LEA R2, R24, R2, 0x2 ;  /* 0x0000000218027211 */ /* 0x001fc600078e10ff */
[----:B------:R3:W-:Y:S01]  /*7900*/  STG.E.128 desc[UR6][R142.64], R128 ;  /* 0x000000808e007986 */ /* 0x0007e2000c101d06 */
[----:B------:R-:W-:-:S13]  /*7910*/  ISETP.GE.AND P0, PT, R2, R25, PT ;  /* 0x000000190200720c */ /* 0x000fda0003f06270 */
[----:B------:R-:W-:Y:S05]  /*7920*/  @!P0 BRA `(.L_x_42573) ;  /* 0xffffffc000f08947 */ /* 0x000fea000383ffff */
[----:B------:R-:W-:Y:S05]  /*7930*/  EXIT ;  /* 0x000000000000794d */ /* 0x000fea0003800000 */
.L_x_42554:
[----:B------:R-:W-:Y:S01]  /*7940*/  HFMA2 R130, -RZ, RZ, 0, 5.9604644775390625e-08 ;  /* 0x00000001ff827431 */ /* 0x000fe200000001ff */
[----:B------:R-:W-:Y:S01]  /*7950*/  BSSY B0, `(.L_x_42574) ;  /* 0x0000006000007945 */ /* 0x000fe20003800000 */
[----:B------:R-:W-:Y:S02]  /*7960*/  MOV R131, 0x1f ;  /* 0x0000001f00837802 */ /* 0x000fe40000000f00 */
[----:B------:R-:W-:-:S07]  /*7970*/  MOV R144, 0xffffffff ;  /* 0xffffffff00907802 */ /* 0x000fce0000000f00 */
[----:B------:R-:W-:Y:S05]  /*7980*/  WARPSYNC.COLLECTIVE R144, `(.L_x_42575) ;  /* 0x0000000090087348 */ /* 0x000fea0003c00000 */
[----:B------:R0:W1:Y:S02]  /*7990*/  SHFL.BFLY P0, R143, R129, R130, R131 ;  /* 0x0c000082818f7389 */ /* 0x0000640000000083 */
[----:B01----:R-:W-:Y:S05]  /*79a0*/  ENDCOLLECTIVE ;  /* 0x000000000000791b */ /* 0x003fea0003800000 */
.L_x_42575:
[----:B------:R-:W-:Y:S05]  /*79b0*/  BSYNC B0 ;  /* 0x0000000000007941 */ /* 0x000fea0003800000 */
.L_x_42574:
        /* <DEDUP_REMOVED lines=9> */
.L_x_42576:
[----:B------:R-:W-:Y:S02]  /*7a50*/  HFMA2 R130, -RZ, RZ, 0, 2.384185791015625e-07 ;  /* 0x00000004ff827431 */ /* 0x000fe400000001ff */
[----:B------:R-:W-:-:S05]  /*7a60*/  FADD.FTZ R147, R141, R143 ;  /* 0x0000008f8d937221 */ /* 0x000fca0000010000 */
[----:B------:R-:W-:-:S07]  /*7a70*/  MOV R129, R147 ;  /* 0x0000009300817202 */ /* 0x000fce0000000f00 */
[----:B------:R-:W-:Y:S05]  /*7a80*/  WARPSYNC.COLLECTIVE R144, `(.L_x_42577) ;  /* 0x0000000090087348 */ /* 0x000fea0003c00000 */
[----:B------:R0:W1:Y:S02]  /*7a90*/  SHFL.BFLY P0, R143, R129, R130, R131 ;  /* 0x0c000082818f7389 */ /* 0x0000640000000083 */
[----:B01----:R-:W-:Y:S05]  /*7aa0*/  ENDCOLLECTIVE ;  /* 0x000000000000791b */ /* 0x003fea0003800000 */
.L_x_42577:
[----:B------:R-:W-:Y:S02]  /*7ab0*/  HFMA2 R130, -RZ, RZ, 0, 4.76837158203125e-07 ;  /* 0x00000008ff827431 */ /* 0x000fe400000001ff */
[----:B------:R-:W-:-:S05]  /*7ac0*/  FADD.FTZ R148, R147, R143 ;  /* 0x0000008f93947221 */ /* 0x000fca0000010000 */
[----:B------:R-:W-:-:S07]  /*7ad0*/  MOV R129, R148 ;  /* 0x0000009400817202 */ /* 0x000fce0000000f00 */
[----:B------:R-:W-:Y:S05]  /*7ae0*/  WARPSYNC.COLLECTIVE R144, `(.L_x_42578) ;  /* 0x0000000090087348 */ /* 0x000fea0003c00000 */
[----:B------:R0:W1:Y:S02]  /*7af0*/  SHFL.BFLY P0, R143, R129, R130, R131 ;  /* 0x0c000082818f7389 */ /* 0x0000640000000083 */
[----:B01----:R-:W-:Y:S05]  /*7b00*/  ENDCOLLECTIVE ;  /* 0x000000000000791b */ /* 0x003fea0003800000 */
.L_x_42578:
[----:B------:R-:W-:Y:S02]  /*7b10*/  HFMA2 R130, -RZ, RZ, 0, 9.5367431640625e-07 ;  /* 0x00000010ff827431 */ /* 0x000fe400000001ff */
[----:B------:R-:W-:-:S05]  /*7b20*/  FADD.FTZ R149, R148, R143 ;  /* 0x0000008f94957221 */ /* 0x000fca0000010000 */
[----:B------:R-:W-:-:S07]  /*7b30*/  MOV R129, R149 ;  /* 0x0000009500817202 */ /* 0x000fce0000000f00 */
[----:B------:R-:W-:Y:S05]  /*7b40*/  WARPSYNC.COLLECTIVE R144, `(.L_x_42579) ;  /* 0x0000000090087348 */ /* 0x000fea0003c00000 */
[----:B------:R0:W1:Y:S02]  /*7b50*/  SHFL.BFLY P0, R143, R129, R130, R131 ;  /* 0x0c000082818f7389 */ /* 0x0000640000000083 */
[----:B01----:R-:W-:Y:S05]  /*7b60*/  ENDCOLLECTIVE ;  /* 0x000000000000791b */ /* 0x003fea0003800000 */
.L_x_42579:
        /* <DEDUP_REMOVED lines=134> */
.L_x_42580:
[----:B------:R-:W-:Y:S02]  /*83d0*/  HFMA2 R130, -RZ, RZ, 0, 1.1920928955078125e-07 ;  /* 0x00000002ff827431 */ /* 0x000fe400000001ff */
[----:B------:R-:W-:-:S05]  /*83e0*/  FADD.FTZ R141, R129, R143 ;  /* 0x0000008f818d7221 */ /* 0x000fca0000010000 */
[----:B------:R-:W-:-:S07]  /*83f0*/  MOV R129, R141 ;  /* 0x0000008d00817202 */ /* 0x000fce0000000f00 */
[----:B------:R-:W-:Y:S05]  /*8400*/  WARPSYNC.COLLECTIVE R144, `(.L_x_42581) ;  /* 0x0000000090087348 */ /* 0x000fea0003c00000 */
[----:B------:R0:W1:Y:S02]  /*8410*/  SHFL.BFLY P0, R143, R129, R130, R131 ;  /* 0x0c000082818f7389 */ /* 0x0000640000000083 */
[----:B01----:R-:W-:Y:S05]  /*8420*/  ENDCOLLECTIVE ;  /* 0x000000000000791b */ /* 0x003fea0003800000 */
.L_x_42581:
[----:B------:R-:W-:Y:S02]  /*8430*/  HFMA2 R130, -RZ, RZ, 0, 2.384185791015625e-07 ;  /* 0x00000004ff827431 */ /* 0x000fe400000001ff */
[----:B------:R-:W-:-:S05]  /*8440*/  FADD.FTZ R147, R141, R143 ;  /* 0x0000008f8d937221 */ /* 0x000fca0000010000 */
[----:B------:R-:W-:-:S07]  /*8450*/  MOV R129, R147 ;  /* 0x0000009300817202 */ /* 0x000fce0000000f00 */
[----:B------:R-:W-:Y:S05]  /*8460*/  WARPSYNC.COLLECTIVE R144, `(.L_x_42582) ;  /* 0x0000000090087348 */ /* 0x000fea0003c00000 */
[----:B------:R0:W1:Y:S02]  /*8470*/  SHFL.BFLY P0, R143, R129, R130, R131 ;  /* 0x0c000082818f7389 */ /* 0x0000640000000083 */
[----:B01----:R-:W-:Y:S05]  /*8480*/  ENDCOLLECTIVE ;  /* 0x000000000000791b */ /* 0x003fea0003800000 */
.L_x_42582:
[----:B------:R-:W-:Y:S02]  /*8490*/  HFMA2 R130, -RZ, RZ, 0, 4.76837158203125e-07 ;  /* 0x00000008ff827431 */ /* 0x000fe400000001ff */
[----:B------:R-:W-:-:S05]  /*84a0*/  FADD.FTZ R148, R147, R143 ;  /* 0x0000008f93947221 */ /* 0x000fca0000010000 */
[----:B------:R-:W-:-:S07]  /*84b0*/  MOV R129, R148 ;  /* 0x0000009400817202 */ /* 0x000fce0000000f00 */
[----:B------:R-:W-:Y:S05]  /*84c0*/  WARPSYNC.COLLECTIVE R144, `(.L_x_42583) ;  /* 0x0000000090087348 */ /* 0x000fea0003c00000 */
[----:B------:R0:W1:Y:S02]  /*84d0*/  SHFL.BFLY P0, R143, R129, R130, R131 ;  /* 0x0c000082818f7389 */ /* 0x0000640000000083 */
[----:B01----:R-:W-:Y:S05]  /*84e0*/  ENDCOLLECTIVE ;  /* 0x000000000000791b */ /* 0x003fea0003800000 */
.L_x_42583:
[----:B------:R-:W-:Y:S02]  /*84f0*/  HFMA2 R130, -RZ, RZ, 0, 9.5367431640625e-07 ;  /* 0x00000010ff827431 */ /* 0x000fe400000001ff */
[----:B------:R-:W-:-:S05]  /*8500*/  FADD.FTZ R149, R148, R143 ;  /* 0x0000008f94957221 */ /* 0x000fca0000010000 */
[----:B------:R-:W-:-:S07]  /*8510*/  MOV R129, R149 ;  /* 0x0000009500817202 */ /* 0x000fce0000000f00 */
[----:B------:R-:W-:Y:S05]  /*8520*/  WARPSYNC.COLLECTIVE R144, `(.L_x_42584) ;  /* 0x0000000090087348 */ /* 0x000fea0003c00000 */
[----:B------:R0:W1:Y:S02]  /*8530*/  SHFL.BFLY P0, R143, R129, R130, R131 ;  /* 0x0c000082818f7389 */ /* 0x0000640000000083 */
[----:B01----:R-:W-:Y:S05]  /*8540*/  ENDCOLLECTIVE ;  /* 0x000000000000791b */ /* 0x003fea0003800000 */
.L_x_42584:
[----:B------:R-:W-:Y:S05]  /*8550*/  BRA `(.L_x_42585) ;  /* 0xffffff9c00bc7947 */ /* 0x000fea000383ffff */
.L_x_42572:
[----:B------:R-:W-:Y:S01]  /*8560*/  HFMA2 R131, -RZ, RZ, 0, 1.847743988037109375e-06 ;  /* 0x0000001fff837431 */ /* 0x000fe200000001ff */
[----:B------:R-:W-:Y:S01]  /*8570*/  BSSY B0, `(.L_x_42586) ;  /* 0x0000006000007945 */ /* 0x000fe20003800000 */
[----:B------:R-:W-:Y:S02]  /*8580*/  MOV R130, 0x1 ;  /* 0x0000000100827802 */ /* 0x000fe40000000f00 */
[----:B------:R-:W-:-:S07]  /*8590*/  MOV R144, 0xffffffff ;  /* 0xffffffff00907802 */ /* 0x000fce0000000f00 */
[----:B------:R-:W-:Y:S05]  /*85a0*/  WARPSYNC.COLLECTIVE R144, `(.L_x_42587) ;  /* 0x0000000090087348 */ /* 0x000fea0003c00000 */
[----:B------:R0:W1:Y:S02]  /*85b0*/  SHFL.BFLY P0, R143, R129, R130, R131 ;  /* 0x0c000082818f7389 */ /* 0x0000640000000083 */
[----:B01----:R-:W-:Y:S05]  /*85c0*/  ENDCOLLECTIVE ;  /* 0x000000000000791b */ /* 0x003fea0003800000 */
.L_x_42587:
[----:B------:R-:W-:Y:S05]  /*85d0*/  BSYNC B0 ;  /* 0x0000000000007941 */ /* 0x000fea0003800000 */
.L_x_42586:
        /* <DEDUP_REMOVED lines=9> */
.L_x_42588:
[----:B------:R-:W-:Y:S02]  /*8670*/  HFMA2 R130, -RZ, RZ, 0, 2.384185791015625e-07 ;  /* 0x00000004ff827431 */ /* 0x000fe400000001ff */
[----:B------:R-:W-:-:S05]  /*8680*/  FADD.FTZ R147, R146, R143 ;  /* 0x0000008f92937221 */ /* 0x000fca0000010000 */
[----:B------:R-:W-:-:S07]  /*8690*/  MOV R129, R147 ;  /* 0x0000009300817202 */ /* 0x000fce0000000f00 */
[----:B------:R-:W-:Y:S05]  /*86a0*/  WARPSYNC.COLLECTIVE R144, `(.L_x_42589) ;  /* 0x0000000090087348 */ /* 0x000fea0003c00000 */
[----:B------:R0:W1:Y:S02]  /*86b0*/  SHFL.BFLY P0, R143, R129, R130, R131 ;  /* 0x0c000082818f7389 */ /* 0x0000640000000083 */
[----:B01----:R-:W-:Y:S05]  /*86c0*/  ENDCOLLECTIVE ;  /* 0x000000000000791b */ /* 0x003fea0003800000 */
.L_x_42589:
[----:B------:R-:W-:Y:S02]  /*86d0*/  HFMA2 R130, -RZ, RZ, 0, 4.76837158203125e-07 ;  /* 0x00000008ff827431 */ /* 0x000fe400000001ff */
[----:B------:R-:W-:-:S05]  /*86e0*/  FADD.FTZ R148, R147, R143 ;  /* 0x0000008f93947221 */ /* 0x000fca0000010000 */
[----:B------:R-:W-:-:S07]  /*86f0*/  MOV R129, R148 ;  /* 0x0000009400817202 */ /* 0x000fce0000000f00 */
[----:B------:R-:W-:Y:S05]  /*8700*/  WARPSYNC.COLLECTIVE R144, `(.L_x_42590) ;  /* 0x0000000090087348 */ /* 0x000fea0003c00000 */
[----:B------:R0:W1:Y:S02]  /*8710*/  SHFL.BFLY P0, R143, R129, R130, R131 ;  /* 0x0c000082818f7389 */ /* 0x0000640000000083 */
[----:B01----:R-:W-:Y:S05]  /*8720*/  ENDCOLLECTIVE ;  /* 0x000000000000791b */ /* 0x003fea0003800000 */
.L_x_42590:
[----:B------:R-:W-:Y:S02]  /*8730*/  HFMA2 R130, -RZ, RZ, 0, 9.5367431640625e-07 ;  /* 0x00000010ff827431 */ /* 0x000fe400000001ff */
[----:B------:R-:W-:-:S05]  /*8740*/  FADD.FTZ R149, R148, R143 ;  /* 0x0000008f94957221 */ /* 0x000fca0000010000 */
[----:B------:R-:W-:-:S07]  /*8750*/  MOV R129, R149 ;  /* 0x0000009500817202 */ /* 0x000fce0000000f00 */
[----:B------:R-:W-:Y:S05]  /*8760*/  WARPSYNC.COLLECTIVE R144, `(.L_x_42591) ;  /* 0x0000000090087348 */ /* 0x000fea0003c00000 */
[----:B------:R0:W1:Y:S02]  /*8770*/  SHFL.BFLY P0, R143, R129, R130, R131 ;  /* 0x0c000082818f7389 */ /* 0x0000640000000083 */
[----:B01----:R-:W-:Y:S05]  /*8780*/  ENDCOLLECTIVE ;  /* 0x000000000000791b */ /* 0x003fea0003800000 */
.L_x_42591:
        /* <DEDUP_REMOVED lines=134> */
.L_x_42592:
[----:B------:R-:W-:Y:S02]  /*8ff0*/  HFMA2 R130, -RZ, RZ, 0, 1.1920928955078125e-07 ;  /* 0x00000002ff827431 */ /* 0x000fe400000001ff */
[----:B------:R-:W-:-:S05]  /*9000*/  FADD.FTZ R146, R129, R143 ;  /* 0x0000008f81927221 */ /* 0x000fca0000010000 */
[----:B------:R-:W-:-:S07]  /*9010*/  MOV R129, R146 ;  /* 0x0000009200817202 */ /* 0x000fce0000000f00 */
[----:B------:R-:W-:Y:S05]  /*9020*/  WARPSYNC.COLLECTIVE R144, `(.L_x_42593) ;  /* 0x0000000090087348 */ /* 0x000fea0003c00000 */
[----:B------:R0:W1:Y:S02]  /*9030*/  SHFL.BFLY P0, R143, R129, R130, R131 ;  /* 0x0c000082818f7389 */ /* 0x0000640000000083 */
[----:B01----:R-:W-:Y:S05]  /*9040*/  ENDCOLLECTIVE ;  /* 0x000000000000791b */ /* 0x003fea0003800000 */
.L_x_42593:
[----:B------:R-:W-:Y:S02]  /*9050*/  HFMA2 R130, -RZ, RZ, 0, 2.384185791015625e-07 ;  /* 0x00000004ff827431 */ /* 0x000fe400000001ff */
[----:B------:R-:W-:-:S05]  /*9060*/  FADD.FTZ R147, R146, R143 ;  /* 0x0000008f92937221 */ /* 0x000fca0000010000 */
[----:B------:R-:W-:-:S07]  /*9070*/  MOV R129, R147 ;  /* 0x0000009300817202 */ /* 0x000fce0000000f00 */
[----:B------:R-:W-:Y:S05]  /*9080*/  WARPSYNC.COLLECTIVE R144, `(.L_x_42594) ;  /* 0x0000000090087348 */ /* 0x000fea0003c00000 */
[----:B------:R0:W1:Y:S02]  /*9090*/  SHFL.BFLY P0, R143, R129, R130, R131 ;  /* 0x0c000082818f7389 */ /* 0x0000640000000083 */
[----:B01----:R-:W-:Y:S05]  /*90a0*/  ENDCOLLECTIVE ;  /* 0x000000000000791b */ /* 0x003fea0003800000 */
.L_x_42594:
[----:B------:R-:W-:Y:S02]  /*90b0*/  HFMA2 R130, -RZ, RZ, 0, 4.76837158203125e-07 ;  /* 0x00000008ff827431 */ /* 0x000fe400000001ff */
[----:B------:R-:W-:-:S05]  /*90c0*/  FADD.FTZ R148, R147, R143 ;  /* 0x0000008f93947221 */ /* 0x000fca0000010000 */
[----:B------:R-:W-:-:S07]  /*90d0*/  MOV R129, R148 ;  /* 0x0000009400817202 */ /* 0x000fce0000000f00 */
[----:B------:R-:W-:Y:S05]  /*90e0*/  WARPSYNC.COLLECTIVE R144, `(.L_x_42595) ;  /* 0x0000000090087348 */ /* 0x000fea0003c00000 */
[----:B------:R0:W1:Y:S02]  /*90f0*/  SHFL.BFLY P0, R143, R129, R130, R131 ;  /* 0x0c000082818f7389 */ /* 0x0000640000000083 */
[----:B01----:R-:W-:Y:S05]  /*9100*/  ENDCOLLECTIVE ;  /* 0x000000000000791b */ /* 0x003fea0003800000 */
.L_x_42595:
[----:B------:R-:W-:Y:S02]  /*9110*/  HFMA2 R130, -RZ, RZ, 0, 9.5367431640625e-07 ;  /* 0x00000010ff827431 */ /* 0x000fe400000001ff */
[----:B------:R-:W-:-:S05]  /*9120*/  FADD.FTZ R149, R148, R143 ;  /* 0x0000008f94957221 */ /* 0x000fca0000010000 */
[----:B------:R-:W-:-:S07]  /*9130*/  MOV R129, R149 ;  /* 0x0000009500817202 */ /* 0x000fce0000000f00 */
[----:B------:R-:W-:Y:S05]  /*9140*/  WARPSYNC.COLLECTIVE R144, `(.L_x_42596) ;  /* 0x0000000090087348 */ /* 0x000fea0003c00000 */
[----:B------:R0:W1:Y:S02]  /*9150*/  SHFL.BFLY P0, R143, R129, R130, R131 ;  /* 0x0c000082818f7389 */ /* 0x0000640000000083 */
[----:B01----:R-:W-:Y:S05]  /*9160*/  ENDCOLLECTIVE ;  /* 0x000000000000791b */ /* 0x003fea0003800000 */
.L_x_42596:
[----:B------:R-:W-:Y:S05]  /*9170*/  BRA `(.L_x_42597) ;  /* 0xffffffcc00e07947 */ /* 0x000fea000383ffff */
.L_x_42598:
        /* <DEDUP_REMOVED lines=16> */
.L_x_71517:


//--------------------- .text._ZN10layer_norm13ln_fwd_kernelINS_13Kernel_traitsI6__halfS2_fS2_fjLj2048ELj1ELj4ELj1ELj16ENS_18Kernel_traits_baseILj2048ES2_S2_fS2_fjLj128EEEEELb0ELb0ELb1ELb0EEEvNS_9FwdParamsE --------------------------
	.section	.text._ZN10layer_norm13ln_fwd_kernelINS_13Kernel_traitsI6__halfS2_fS2_fjLj2048ELj1ELj4ELj1ELj16ENS_18Kernel_traits_baseILj2048ES2_S2_fS2_fjLj128EEEEELb0ELb0ELb1ELb0EEEvNS_9FwdParamsE,"ax",@progbits
	.align	128
        .global         _ZN10layer_norm13ln_fwd_kernelINS_13Kernel_traitsI6__halfS2_fS2_fjLj2048ELj1ELj4ELj1ELj16ENS_18Kernel_traits_baseILj2048ES2_S2_fS2_fjLj128EEEEELb0ELb0ELb1ELb0EEEvNS_9FwdParamsE
        .type           _ZN10layer_norm13ln_fwd_kernelINS_13Kernel_traitsI6__halfS2_fS2_fjLj2048ELj1ELj4ELj1ELj16ENS_18Kernel_traits_baseILj2048ES2_S2_fS2_fjLj128EEEEELb0ELb0ELb1ELb0EEEvNS_9FwdParamsE,@function
        .size           _ZN10layer_norm13ln_fwd_kernelINS_13Kernel_traitsI6__halfS2_fS2_fjLj2048ELj1ELj4ELj1ELj16ENS_18Kernel_traits_baseILj2048ES2_S2_fS2_fjLj128EEEEELb0ELb0ELb1ELb0EEEvNS_9FwdParamsE,(.L_x_71518 - _ZN10layer_norm13ln_fwd_kernelINS_13Kernel_traitsI6__halfS2_fS2_fjLj2048ELj1ELj4ELj1ELj16ENS_18Kernel_traits_baseILj2048ES2_S2_fS2_fjLj128EEEEELb0ELb0ELb1ELb0EEEvNS_9FwdParamsE)
        .other          _ZN10layer_norm13ln_fwd_kernelINS_13Kernel_traitsI6__halfS2_fS2_fjLj2048ELj1ELj4ELj1ELj16ENS_18Kernel_traits_baseILj2048ES2_S2_fS2_fjLj128EEEEELb0ELb0ELb1ELb0EEEvNS_9FwdParamsE,@"STO_CUDA_ENTRY STV_DEFAULT"
_ZN10layer_norm13ln_fwd_kernelINS_13Kernel_traitsI6__halfS2_fS2_fjLj2048ELj1ELj4ELj1ELj16ENS_18Kernel_traits_baseILj2048ES2_S2_fS2_fjLj128EEEEELb0ELb0ELb1ELb0EEEvNS_9FwdParamsE:
.text._ZN10layer_norm13ln_fwd_kernelINS_13Kernel_traitsI6__halfS2_fS2_fjLj2048ELj1ELj4ELj1ELj16ENS_18Kernel_traits_baseILj2048ES2_S2_fS2_fjLj128EEEEELb0ELb0ELb1ELb0EEEvNS_9FwdParamsE:
        /* <DEDUP_REMOVED lines=14> */
[----:B------:R-:W-:-:S03]  /*00e0*/  LOP3.LUT R3, R140, 0x1f, RZ, 0x3c, !PT ;  /* 0x0000001f8c037812 */ /* 0x000fc600078e3cff */
[----:B------:R-:W-:Y:S02]  /*00f0*/  LOP3.LUT R2, R2, UR4, RZ, 0xfc, !PT ;  /* 0x0000000402027c12 */ /* 0x000fe4000f8efcff */
[----:B------:R-:W-:Y:S02]  /*0100*/  LEA.HI.SX32 R0, R0, R3, 0x1d ;  /* 0x0000000300007211 */ /* 0x000fe400078feaff */
        /* <DEDUP_REMOVED lines=67> */
.L_x_42600:
        /* <DEDUP_REMOVED lines=14> */
[----:B------:R-:W5:Y:S01]  /*0620*/  @P6 LDG.E.128 R12, desc[UR6][R4.64] ;  /* 0x00000006040c6981 */ /* 0x000f62000c1e1d00 */
[C---:B-1----:R-:W-:Y:S01]  /*0630*/  @P5 IMAD.WIDE.U32 R6, R3.reuse, 0x10, R6 ;  /* 0x0000001003065825 */ /* 0x042fe200078e0006 */
[----:B------:R-:W-:Y:S01]  /*0640*/  @P5 IADD3 R3, PT, PT, R3, 0x20, RZ ;  /* 0x0000002003035810 */ /* 0x000fe20007ffe0ff */
[----:B------:R-:W0:Y:S03]  /*0650*/  @P2 LDC.64 R16, c[0x0][0x3d0] ;  /* 0x0000f400ff102b82 */ /* 0x000e260000000a00 */
[----:B------:R-:W5:Y:S01]  /*0660*/  @P5 LDG.E.128 R20, desc[UR6][R6.64] ;  /* 0x0000000606145981 */ /* 0x000f62000c1e1d00 */
[C---:B--2---:R-:W-:Y:S01]  /*0670*/  @P4 IMAD.WIDE.U32 R8, R3.reuse, 0x10, R8 ;  /* 0x0000001003084825 */ /* 0x044fe200078e0008 */
[----:B------:R-:W-:-:S03]  /*0680*/  @P4 IADD3 R3, PT, PT, R3, 0x20, RZ ;  /* 0x0000002003034810 */ /* 0x000fc60007ffe0ff */
[----:B------:R-:W1:Y:S01]  /*0690*/  @P1 LDC.64 R24, c[0x0][0x3d0] ;  /* 0x0000f400ff181b82 */ /* 0x000e620000000a00 */
[----:B------:R-:W5:Y:S01]  /*06a0*/  @P4 LDG.E.128 R28, desc[UR6][R8.64] ;  /* 0x00000006081c4981 */ /* 0x000f62000c1e1d00 */
[C---:B---3--:R-:W-:Y:S01]  /*06b0*/  @P3 IMAD.WIDE.U32 R10, R3.reuse, 0x10, R10 ;  /* 0x00000010030a3825 */ /* 0x048fe200078e000a */
[----:B------:R-:W-:-:S05]  /*06c0*/  @P3 IADD3 R3, PT, PT, R3, 0x20, RZ ;  /* 0x0000002003033810 */ /* 0x000fca0007ffe0ff */
[----:B------:R-:W2:Y:S01]  /*06d0*/  @P0 LDC.64 R32, c[0x0][0x3d0] ;  /* 0x0000f400ff200b82 */ /* 0x000ea20000000a00 */
[----:B------:R-:W5:Y:S01]  /*06e0*/  @P3 LDG.E.128 R36, desc[UR6][R10.64] ;  /* 0x000000060a243981 */ /* 0x000f62000c1e1d00 */
[----:B------:R-:W-:Y:S01]  /*06f0*/  ISETP.GE.U32.AND P6, PT, R0, 0x100, PT ;  /* 0x000001000000780c */ /* 0x000fe20003fc6070 */
[C---:B0-----:R-:W-:Y:S01]  /*0700*/  @P2 IMAD.WIDE.U32 R16, R3.reuse, 0x10, R16 ;  /* 0x0000001003102825 */ /* 0x041fe200078e0010 */
[----:B------:R-:W-:-:S03]  /*0710*/  @P2 IADD3 R3, PT, PT, R3, 0x20, RZ ;  /* 0x0000002003032810 */ /* 0x000fc60007ffe0ff */
[----:B------:R-:W-:Y:S02]  /*0720*/  HFMA2 R66, -RZ, RZ, 0, 0 ;  /* 0x00000000ff427431 */ /* 0x000fe400000001ff */
[----:B------:R-:W-:Y:S01]  /*0730*/  HFMA2 R50, -RZ, RZ, 0, 0 ;  /* 0x00000000ff327431 */ /* 0x000fe200000001ff */
[----:B------:R-:W5:Y:S01]  /*0740*/  @P2 LDG.E.128 R44, desc[UR6][R16.64] ;  /* 0x00000006102c2981 */ /* 0x000f62000c1e1d00 */
[C---:B-1----:R-:W-:Y:S01]  /*0750*/  @P1 IMAD.WIDE.U32 R24, R3.reuse, 0x10, R24 ;  /* 0x0000001003181825 */ /* 0x042fe200078e0018 */
[----:B------:R-:W-:-:S03]  /*0760*/  @P1 IADD3 R3, PT, PT, R3, 0x20, RZ ;  /* 0x0000002003031810 */ /* 0x000fc60007ffe0ff */
[----:B------:R-:W-:Y:S02]  /*0770*/  HFMA2 R34, -RZ, RZ, 0, 0 ;  /* 0x00000000ff227431 */ /* 0x000fe400000001ff */
[----:B------:R-:W-:Y:S01]  /*0780*/  HFMA2 R18, -RZ, RZ, 0, 0 ;  /* 0x00000000ff127431 */ /* 0x000fe200000001ff */
[----:B------:R0:W5:Y:S01]  /*0790*/  @P1 LDG.E.128 R52, desc[UR6][R24.64] ;  /* 0x0000000618341981 */ /* 0x000162000c1e1d00 */
[----:B--2---:R-:W-:Y:S01]  /*07a0*/  @P0 IMAD.WIDE.U32 R32, R3, 0x10, R32 ;  /* 0x0000001003200825 */ /* 0x004fe200078e0020 */
[----:B------:R-:W-:Y:S02]  /*07b0*/  CS2R R64, SRZ ;  /* 0x0000000000407805 */ /* 0x000fe4000001ff00 */
[----:B------:R-:W-:Y:S02]  /*07c0*/  MOV R58, RZ ;  /* 0x000000ff003a7202 */ /* 0x000fe40000000f00 */
[----:B------:R-:W-:Y:S02]  /*07d0*/  CS2R R56, SRZ ;  /* 0x0000000000387805 */ /* 0x000fe4000001ff00 */
[----:B------:R-:W-:Y:S01]  /*07e0*/  CS2R R48, SRZ ;  /* 0x0000000000307805 */ /* 0x000fe2000001ff00 */
[----:B------:R1:W5:Y:S01]  /*07f0*/  @P0 LDG.E.128 R60, desc[UR6][R32.64] ;  /* 0x00000006203c0981 */ /* 0x000362000c1e1d00 */
[----:B------:R-:W-:-:S02]  /*0800*/  MOV R42, RZ ;  /* 0x000000ff002a7202 */ /* 0x000fc40000000f00 */
[----:B------:R-:W-:Y:S02]  /*0810*/  CS2R R40, SRZ ;  /* 0x0000000000287805 */ /* 0x000fe4000001ff00 */
[----:B------:R-:W-:Y:S02]  /*0820*/  MOV R26, RZ ;  /* 0x000000ff001a7202 */ /* 0x000fe40000000f00 */
[----:B0-----:R-:W-:Y:S02]  /*0830*/  CS2R R24, SRZ ;  /* 0x0000000000187805 */ /* 0x001fe4000001ff00 */
[----:B------:R-:W-:Y:S02]  /*0840*/  CS2R R16, SRZ ;  /* 0x0000000000107805 */ /* 0x000fe4000001ff00 */
[----:B------:R-:W-:Y:S02]  /*0850*/  @P5 MOV R27, RZ ;  /* 0x000000ff001b5202 */ /* 0x000fe40000000f00 */
[----:B------:R-:W-:-:S02]  /*0860*/  @P4 MOV R35, RZ ;  /* 0x000000ff00234202 */ /* 0x000fc40000000f00 */
[----:B-1----:R-:W-:Y:S02]  /*0870*/  CS2R R32, SRZ ;  /* 0x0000000000207805 */ /* 0x002fe4000001ff00 */
[----:B------:R-:W-:Y:S02]  /*0880*/  @P3 MOV R43, RZ ;  /* 0x000000ff002b3202 */ /* 0x000fe40000000f00 */
[----:B------:R-:W-:Y:S02]  /*0890*/  @P2 MOV R51, RZ ;  /* 0x000000ff00332202 */ /* 0x000fe40000000f00 */
[----:B------:R-:W-:Y:S02]  /*08a0*/  @P1 MOV R59, RZ ;  /* 0x000000ff003b1202 */ /* 0x000fe40000000f00 */
[----:B------:R-:W-:Y:S02]  /*08b0*/  @P0 MOV R67, RZ ;  /* 0x000000ff00430202 */ /* 0x000fe40000000f00 */
[----:B------:R-:W-:Y:S01]  /*08c0*/  @P0 IADD3 R3, PT, PT, R3, 0x20, RZ ;  /* 0x0000002003030810 */ /* 0x000fe20007ffe0ff */
[----:B------:R-:W-:Y:S06]  /*08d0*/  @!P6 BRA `(.L_x_42601) ;  /* 0x00000000004ce947 */ /* 0x000fec0003800000 */
        /* <DEDUP_REMOVED lines=19> */
.L_x_42601:
[----:B------:R-:W-:Y:S05]  /*0a10*/  BSYNC.RECONVERGENT B0 ;  /* 0x0000000000007941 */ /* 0x000fea0003800200 */
.L_x_42599:
[----:B------:R-:W0:Y:S01]  /*0a20*/  LDCU UR4, c[0x0][0x384] ;  /* 0x00007080ff0477ac */ /* 0x000e220008000800 */
[----:B------:R-:W1:Y:S01]  /*0a30*/  LDCU.U8 UR5, c[0x0][0x410] ;  /* 0x00008200ff0577ac */ /* 0x000e620008000000 */
[----:B------:R-:W2:Y:S01]  /*0a40*/  LDCU UR10, c[0x0][0x448] ;  /* 0x00008900ff0a77ac */ /* 0x000ea20008000800 */
[----:B------:R-:W3:Y:S01]  /*0a50*/  LDCU.64 UR8, c[0x0][0x3a0] ;  /* 0x00007400ff0877ac */ /* 0x000ee20008000a00 */
[----:B0-----:R-:W-:-:S13]  /*0a60*/  ISETP.GE.AND P0, PT, R2, UR4, PT ;  /* 0x0000000402007c0c */ /* 0x001fda000bf06270 */
[----:B-123--:R-:W-:Y:S05]  /*0a70*/  @P0 EXIT ;  /* 0x000000000000094d */ /* 0x00efea0003800000 */
.L_x_42667:
[----:B------:R-:W0:Y:S08]  /*0a80*/  LDC.64 R6, c[0x0][0x3f0] ;  /* 0x0000fc00ff067b82 */ /* 0x000e300000000a00 */
[----:B------:R-:W1:Y:S08]  /*0a90*/  LDC.64 R142, c[0x0][0x3f8] ;  /* 0x0000fe00ff8e7b82 */ /* 0x000e700000000a00 */
[----:B------:R-:W2:Y:S01]  /*0aa0*/  LDC R5, c[0x0][0x388] ;  /* 0x0000e200ff057b82 */ /* 0x000ea20000000800 */
[----:B0-----:R-:W-:-:S05]  /*0ab0*/  IMAD.WIDE R6, R2, 0x4, R6 ;  /* 0x0000000402067825 */ /* 0x001fca00078e0206 */
[----:B------:R0:W3:Y:S01]  /*0ac0*/  LDG.E R3, desc[UR6][R6.64] ;  /* 0x0000000606037981 */ /* 0x0000e2000c1e1900 */
[----:B-1----:R-:W-:-:S05]  /*0ad0*/  IMAD.WIDE R142, R2, 0x4, R142 ;  /* 0x00000004028e7825 */ /* 0x002fca00078e028e */
[----:B-----5:R1:W5:Y:S01]  /*0ae0*/  LDG.E R4, desc[UR6][R142.64] ;  /* 0x000000068e047981 */ /* 0x020362000c1e1900 */
[----:B------:R-:W-:Y:S01]  /*0af0*/  ISETP.GE.U32.AND P5, PT, R0, 0x20, PT ;  /* 0x000000200000780c */ /* 0x000fe20003fa6070 */
[----:B------:R-:W-:Y:S01]  /*0b00*/  BSSY.RECONVERGENT B0, `(.L_x_42602) ;  /* 0x0000059000007945 */ /* 0x000fe20003800200 */
[----:B--2---:R-:W-:-:S05]  /*0b10*/  IMAD R141, R2, R5, RZ ;  /* 0x00000005028d7224 */ /* 0x004fca00078e02ff */
[----:B------:R-:W-:-:S04]  /*0b20*/  SHF.R.S32.HI R144, RZ, 0x1f, R141 ;  /* 0x0000001fff907819 */ /* 0x000fc8000001148d */
[----:B------:R-:W-:-:S04]  /*0b30*/  LEA.HI R141, R144, R141, RZ, 0x3 ;  /* 0x0000008d908d7211 */ /* 0x000fc800078f18ff */
[----:B0-----:R-:W-:Y:S02]  /*0b40*/  LEA.HI.SX32 R6, R141, R140, 0x1d ;  /* 0x0000008c8d067211 */ /* 0x001fe400078feaff */
[----:B---3--:R-:W-:-:S13]  /*0b50*/  ISETP.GE.AND P0, PT, R3, 0x1, PT ;  /* 0x000000010300780c */ /* 0x008fda0003f06270 */
[----:B------:R-:W0:Y:S01]  /*0b60*/  @P0 S2R R145, SR_TID.X ;  /* 0x0000000000910919 */ /* 0x000e220000002100 */
[----:B------:R-:W-:-:S05]  /*0b70*/  @P0 IADD3 R146, PT, PT, R3, -0x1, RZ ;  /* 0xffffffff03920810 */ /* 0x000fca0007ffe0ff */
[----:B------:R-:W-:-:S05]  /*0b80*/  @P0 IMAD R146, R146, R5, RZ ;  /* 0x0000000592920224 */ /* 0x000fca00078e02ff */
[----:B------:R-:W-:-:S04]  /*0b90*/  @P0 SHF.R.S32.HI R7, RZ, 0x1f, R146 ;  /* 0x0000001fff070819 */ /* 0x000fc80000011492 */
[----:B------:R-:W-:Y:S01]  /*0ba0*/  @P0 LEA.HI R141, R7, R146, RZ, 0x3 ;  /* 0x00000092078d0211 */ /* 0x000fe200078f18ff */
[----:B------:R-:W-:Y:S01]  /*0bb0*/  HFMA2 R7, -RZ, RZ, 0, 0 ;  /* 0x00000000ff077431 */ /* 0x000fe200000001ff */
[----:B0-----:R-:W-:-:S04]  /*0bc0*/  @P0 LOP3.LUT R140, R145, 0x1f, RZ, 0xc0, !PT ;  /* 0x0000001f918c0812 */ /* 0x001fc800078ec0ff */
[----:B------:R-:W-:Y:S01]  /*0bd0*/  @P0 LEA.HI.SX32 R7, R141, R140, 0x1d ;  /* 0x0000008c8d070211 */ /* 0x000fe200078feaff */
[----:B-1----:R-:W-:Y:S06]  /*0be0*/  @!P5 BRA `(.L_x_42603) ;  /* 0x000000040028d947 */ /* 0x002fec0003800000 */
[----:B------:R-:W-:Y:S04]  /*0bf0*/  BSSY.RECONVERGENT B1, `(.L_x_42604) ;  /* 0x0000005000017945 */ /* 0x000fe80003800200 */
[----:B------:R-:W-:Y:S05]  /*0c00*/  @!P0 BRA `(.L_x_42605) ;  /* 0x00000000000c8947 */ /* 0x000fea0003800000 */
[----:B------:R-:W0:Y:S02]  /*0c10*/  LDC.64 R76, c[0x0][0x390] ;  /* 0x0000e400ff4c7b82 */ /* 0x000e240000000a00 */
[----:B0-----:R-:W-:-:S06]  /*0c20*/  IMAD.WIDE.U32 R76, R7, 0x10, R76 ;  /* 0x00000010074c7825 */ /* 0x001fcc00078e004c */
[----:B------:R-:W5:Y:S02]  /*0c30*/  LDG.E.128 R76, desc[UR6][R76.64] ;  /* 0x000000064c4c7981 */ /* 0x000f64000c1e1d00 */
.L_x_42605:
[----:B------:R-:W-:Y:S05]  /*0c40*/  BSYNC.RECONVERGENT B1 ;  /* 0x0000000000017941 */ /* 0x000fea0003800200 */
.L_x_42604:
        /* <DEDUP_REMOVED lines=9> */
[--C-:B-----5:R-:W-:Y:S02]  /*0ce0*/  @P1 HADD2.F32 R141, -RZ, R76.reuse.H0_H0 ;  /* 0x2000004cff8d1230 */ /* 0x120fe40000004100 */
[----:B------:R-:W-:Y:S02]  /*0cf0*/  @P1 HADD2.F32 R144, -RZ, R76.H1_H1 ;  /* 0x3000004cff901230 */ /* 0x000fe40000004100 */
[----:B0-----:R-:W-:-:S03]  /*0d00*/  @P1 HADD2.F32 R142, -RZ, R77.H1_H1 ;  /* 0x3000004dff8e1230 */ /* 0x001fc60000004100 */
[----:B------:R-:W0:Y:S08]  /*0d10*/  @P1 LDC R146, c[0x0][0x40c] ;  /* 0x00010300ff921b82 */ /* 0x000e300000000800 */
[----:B------:R-:W1:Y:S08]  /*0d20*/  @P1 LDC R147, c[0x0][0x40c] ;  /* 0x00010300ff931b82 */ /* 0x000e700000000800 */
[----:B------:R-:W4:Y:S08]  /*0d30*/  @P1 LDC R148, c[0x0][0x40c] ;  /* 0x00010300ff941b82 */ /* 0x000f300000000800 */
[----:B------:R-:W3:Y:S08]  /*0d40*/  @P1 LDC R149, c[0x0][0x40c] ;  /* 0x00010300ff951b82 */ /* 0x000ef00000000800 */
[----:B------:R-:W3:Y:S01]  /*0d50*/  @P1 LDC R143, c[0x0][0x40c] ;  /* 0x00010300ff8f1b82 */ /* 0x000ee20000000800 */
[----:B--2---:R-:W-:Y:S01]  /*0d60*/  @P1 FFMA.FTZ R8, R141, R145, R8 ;  /* 0x000000918d081223 */ /* 0x004fe20000010008 */
[----:B0-----:R-:W-:-:S06]  /*0d70*/  @P1 FFMA.FTZ R9, R144, R146, R9 ;  /* 0x0000009290091223 */ /* 0x001fcc0000010009 */
[----:B------:R-:W0:Y:S01]  /*0d80*/  @P1 LDC R145, c[0x0][0x40c] ;  /* 0x00010300ff911b82 */ /* 0x000e220000000800 */
[----:B------:R-:W-:Y:S02]  /*0d90*/  @P1 HADD2.F32 R141, -RZ, R77.H0_H0 ;  /* 0x2000004dff8d1230 */ /* 0x000fe40000004100 */
[----:B----4-:R-:W-:Y:S01]  /*0da0*/  @P1 FFMA.FTZ R11, R142, R148, R11 ;  /* 0x000000948e0b1223 */ /* 0x010fe2000001000b */
[--C-:B------:R-:W-:Y:S02]  /*0db0*/  @P1 HADD2.F32 R142, -RZ, R78.reuse.H1_H1 ;  /* 0x3000004eff8e1230 */ /* 0x100fe40000004100 */
[----:B------:R-:W-:Y:S02]  /*0dc0*/  @P1 HADD2.F32 R144, -RZ, R79.H1_H1 ;  /* 0x3000004fff901230 */ /* 0x000fe40000004100 */
[----:B-1----:R-:W-:Y:S01]  /*0dd0*/  @P1 FFMA.FTZ R10, R141, R147, R10 ;  /* 0x000000938d0a1223 */ /* 0x002fe2000001000a */
[----:B------:R-:W-:Y:S01]  /*0de0*/  @P1 HADD2.F32 R141, -RZ, R78.H0_H0 ;  /* 0x2000004eff8d1230 */ /* 0x000fe20000004100 */
[----:B------:R-:W1:Y:S01]  /*0df0*/  @P1 LDC R146, c[0x0][0x40c] ;  /* 0x00010300ff921b82 */ /* 0x000e620000000800 */
[----:B---3--:R-:W-:-:S03]  /*0e00*/  @P1 FFMA.FTZ R137, R142, R143, R137 ;  /* 0x0000008f8e891223 */ /* 0x008fc60000010089 */
[----:B------:R-:W-:Y:S01]  /*0e10*/  @P1 FFMA.FTZ R136, R141, R149, R136 ;  /* 0x000000958d881223 */ /* 0x000fe20000010088 */
[----:B------:R-:W-:-:S05]  /*0e20*/  @P1 HADD2.F32 R141, -RZ, R79.H0_H0 ;  /* 0x2000004fff8d1230 */ /* 0x000fca0000004100 */
[----:B0-----:R-:W-:Y:S01]  /*0e30*/  @P1 FFMA.FTZ R138, R141, R145, R138 ;  /* 0x000000918d8a1223 */ /* 0x001fe2000001008a */
[----:B-1----:R-:W-:Y:S01]  /*0e40*/  @P1 FFMA.FTZ R139, R144, R146, R139 ;  /* 0x00000092908b1223 */ /* 0x002fe2000001008b */
[----:B------:R-:W-:Y:S06]  /*0e50*/  BRA `(.L_x_42607) ;  /* 0x0000000000747947 */ /* 0x000fec0003800000 */
.L_x_42606:
[----:B------:R-:W0:Y:S01]  /*0e60*/  @P0 LDC R136, c[0x0][0x40c] ;  /* 0x00010300ff880b82 */ /* 0x000e220000000800 */
[--C-:B-----5:R-:W-:Y:S01]  /*0e70*/  @P0 HADD2.F32 R11, -RZ, R76.reuse.H0_H0 ;  /* 0x2000004cff0b0230 */ /* 0x120fe20000004100 */
[----:B------:R-:W-:Y:S01]  /*0e80*/  CS2R R8, SRZ ;  /* 0x0000000000087805 */ /* 0x000fe2000001ff00 */
[--C-:B------:R-:W-:Y:S01]  /*0e90*/  @P0 HADD2.F32 R139, -RZ, R77.reuse.H0_H0 ;  /* 0x2000004dff8b0230 */ /* 0x100fe20000004100 */
[----:B------:R-:W-:Y:S01]  /*0ea0*/  MOV R10, RZ ;  /* 0x000000ff000a7202 */ /* 0x000fe20000000f00 */
[----:B------:R-:W-:Y:S02]  /*0eb0*/  @P0 HADD2.F32 R137, -RZ, R76.H1_H1 ;  /* 0x3000004cff890230 */ /* 0x000fe40000004100 */
[----:B------:R-:W-:Y:S01]  /*0ec0*/  @P0 HADD2.F32 R141, -RZ, R77.H1_H1 ;  /* 0x3000004dff8d0230 */ /* 0x000fe20000004100 */
[----:B------:R-:W1:Y:S01]  /*0ed0*/  @P0 LDC R142, c[0x0][0x40c] ;  /* 0x00010300ff8e0b82 */ /* 0x000e620000000800 */
[----:B------:R-:W-:Y:S02]  /*0ee0*/  @P0 HADD2.F32 R145, -RZ, R78.H1_H1 ;  /* 0x3000004eff910230 */ /* 0x000fe40000004100 */
[----:B------:R-:W-:-:S02]  /*0ef0*/  @P0 HADD2.F32 R147, -RZ, R79.H0_H0 ;  /* 0x2000004fff930230 */ /* 0x000fc40000004100 */
[----:B------:R-:W-:-:S03]  /*0f00*/  @P0 HADD2.F32 R149, -RZ, R79.H1_H1 ;  /* 0x3000004fff950230 */ /* 0x000fc60000004100 */
[----:B------:R-:W2:Y:S08]  /*0f10*/  @P0 LDC R138, c[0x0][0x40c] ;  /* 0x00010300ff8a0b82 */ /* 0x000eb00000000800 */
[----:B------:R-:W3:Y:S01]  /*0f20*/  @P0 LDC R144, c[0x0][0x40c] ;  /* 0x00010300ff900b82 */ /* 0x000ee20000000800 */
[----:B0-----:R-:W-:Y:S01]  /*0f30*/  @P0 FMUL.FTZ R8, R11, R136 ;  /* 0x000000880b080220 */ /* 0x001fe20000410000 */
[----:B------:R-:W-:-:S06]  /*0f40*/  HFMA2 R11, -RZ, RZ, 0, 0 ;  /* 0x00000000ff0b7431 */ /* 0x000fcc00000001ff */
[----:B------:R-:W0:Y:S01]  /*0f50*/  @P0 LDC R143, c[0x0][0x40c] ;  /* 0x00010300ff8f0b82 */ /* 0x000e220000000800 */
[----:B-1----:R-:W-:Y:S01]  /*0f60*/  @P0 FMUL.FTZ R10, R139, R142 ;  /* 0x0000008e8b0a0220 */ /* 0x002fe20000410000 */
[----:B------:R-:W-:-:S06]  /*0f70*/  @P0 HADD2.F32 R142, -RZ, R78.H0_H0 ;  /* 0x2000004eff8e0230 */ /* 0x000fcc0000004100 */
[----:B------:R-:W1:Y:S01]  /*0f80*/  @P0 LDC R146, c[0x0][0x40c] ;  /* 0x00010300ff920b82 */ /* 0x000e620000000800 */
[----:B--2---:R-:W-:Y:S01]  /*0f90*/  @P0 FMUL.FTZ R9, R137, R138 ;  /* 0x0000008a89090220 */ /* 0x004fe20000410000 */
[----:B------:R-:W-:Y:S02]  /*0fa0*/  CS2R R136, SRZ ;  /* 0x0000000000887805 */ /* 0x000fe4000001ff00 */
[----:B------:R-:W-:-:S04]  /*0fb0*/  CS2R R138, SRZ ;  /* 0x00000000008a7805 */ /* 0x000fc8000001ff00 */
[----:B------:R-:W2:Y:S01]  /*0fc0*/  @P0 LDC R148, c[0x0][0x40c] ;  /* 0x00010300ff940b82 */ /* 0x000ea20000000800 */
[----:B---3--:R-:W-:-:S07]  /*0fd0*/  @P0 FMUL.FTZ R11, R141, R144 ;  /* 0x000000908d0b0220 */ /* 0x008fce0000410000 */
[----:B------:R-:W3:Y:S01]  /*0fe0*/  @P0 LDC R150, c[0x0][0x40c] ;  /* 0x00010300ff960b82 */ /* 0x000ee20000000800 */
[----:B0-----:R-:W-:Y:S01]  /*0ff0*/  @P0 FMUL.FTZ R136, R142, R143 ;  /* 0x0000008f8e880220 */ /* 0x001fe20000410000 */
[----:B-1----:R-:W-:Y:S01]  /*1000*/  @P0 FMUL.FTZ R137, R145, R146 ;  /* 0x0000009291890220 */ /* 0x002fe20000410000 */
[----:B--2---:R-:W-:Y:S01]  /*1010*/  @P0 FMUL.FTZ R138, R147, R148 ;  /* 0x00000094938a0220 */ /* 0x004fe20000410000 */
[----:B---3--:R-:W-:-:S07]  /*1020*/  @P0 FMUL.FTZ R139, R149, R150 ;  /* 0x00000096958b0220 */ /* 0x008fce0000410000 */
.L_x_42607:
[----:B------:R-:W0:Y:S01]  /*1030*/  LDC.64 R142, c[0x0][0x3a8] ;  /* 0x0000ea00ff8e7b82 */ /* 0x000e220000000a00 */
[----:B------:R-:W-:Y:S01]  /*1040*/  IADD3 R7, PT, PT, R7, 0x20, RZ ;  /* 0x0000002007077810 */ /* 0x000fe20007ffe0ff */
[C---:B0-----:R-:W-:Y:S01]  /*1050*/  IMAD.WIDE.U32 R142, R6.reuse, 0x20, R142 ;  /* 0x00000020068e7825 */ /* 0x041fe200078e008e */
[----:B------:R-:W-:-:S04]  /*1060*/  IADD3 R6, PT, PT, R6, 0x20, RZ ;  /* 0x0000002006067810 */ /* 0x000fc80007ffe0ff */
[----:B------:R0:W-:Y:S04]  /*1070*/  STG.E.128 desc[UR6][R142.64], R8 ;  /* 0x000000088e007986 */ /* 0x0001e8000c101d06 */
[----:B------:R0:W-:Y:S02]  /*1080*/  STG.E.128 desc[UR6][R142.64+0x10], R136 ;  /* 0x000010888e007986 */ /* 0x0001e4000c101d06 */
.L_x_42603:
[----:B------:R-:W-:Y:S05]  /*1090*/  BSYNC.RECONVERGENT B0 ;  /* 0x0000000000007941 */ /* 0x000fea0003800200 */
.L_x_42602:
        /* <DEDUP_REMOVED lines=9> */
.L_x_42611:
[----:B------:R-:W-:Y:S05]  /*1130*/  BSYNC.RECONVERGENT B1 ;  /* 0x0000000000017941 */ /* 0x000fea0003800200 */
.L_x_42610:
        /* <DEDUP_REMOVED lines=11> */
[--C-:B0-----:R-:W-:Y:S02]  /*11f0*/  @P1 HADD2.F32 R143, -RZ, R77.reuse.H0_H0 ;  /* 0x2000004dff8f1230 */ /* 0x101fe40000004100 */
[----:B------:R-:W-:Y:S01]  /*1200*/  @P1 HADD2.F32 R142, -RZ, R77.H1_H1 ;  /* 0x3000004dff8e1230 */ /* 0x000fe20000004100 */
[----:B------:R-:W0:Y:S08]  /*1210*/  @P1 LDC R147, c[0x0][0x40c] ;  /* 0x00010300ff931b82 */ /* 0x000e300000000800 */
[----:B------:R-:W1:Y:S08]  /*1220*/  @P1 LDC R148, c[0x0][0x40c] ;  /* 0x00010300ff941b82 */ /* 0x000e700000000800 */
[----:B------:R-:W4:Y:S08]  /*1230*/  @P1 LDC R149, c[0x0][0x40c] ;  /* 0x00010300ff951b82 */ /* 0x000f300000000800 */
[----:B------:R-:W3:Y:S01]  /*1240*/  @P1 LDC R150, c[0x0][0x40c] ;  /* 0x00010300ff961b82 */ /* 0x000ee20000000800 */
[----:B--2---:R-:W-:Y:S01]  /*1250*/  @P1 FFMA.FTZ R80, R145, R144, R80 ;  /* 0x0000009091501223 */ /* 0x004fe20000010050 */
[----:B0-----:R-:W-:-:S06]  /*1260*/  @P1 FFMA.FTZ R81, R146, R147, R81 ;  /* 0x0000009392511223 */ /* 0x001fcc0000010051 */
[----:B------:R-:W0:Y:S01]  /*1270*/  @P1 LDC R144, c[0x0][0x40c] ;  /* 0x00010300ff901b82 */ /* 0x000e220000000800 */
[----:B-1----:R-:W-:Y:S01]  /*1280*/  @P1 FFMA.FTZ R82, R143, R148, R82 ;  /* 0x000000948f521223 */ /* 0x002fe20000010052 */
[--C-:B------:R-:W-:Y:S02]  /*1290*/  @P1 HADD2.F32 R143, -RZ, R78.reuse.H0_H0 ;  /* 0x2000004eff8f1230 */ /* 0x100fe40000004100 */
[----:B----4-:R-:W-:Y:S01]  /*12a0*/  @P1 FFMA.FTZ R83, R142, R149, R83 ;  /* 0x000000958e531223 */ /* 0x010fe20000010053 */
[----:B------:R-:W-:Y:S02]  /*12b0*/  @P1 HADD2.F32 R142, -RZ, R78.H1_H1 ;  /* 0x3000004eff8e1230 */ /* 0x000fe40000004100 */
[--C-:B------:R-:W-:Y:S02]  /*12c0*/  @P1 HADD2.F32 R146, -RZ, R79.reuse.H1_H1 ;  /* 0x3000004fff921230 */ /* 0x100fe40000004100 */
[----:B---3--:R-:W-:Y:S01]  /*12d0*/  @P1 FFMA.FTZ R84, R143, R150, R84 ;  /* 0x000000968f541223 */ /* 0x008fe20000010054 */
[----:B------:R-:W1:Y:S01]  /*12e0*/  @P1 LDC R145, c[0x0][0x40c] ;  /* 0x00010300ff911b82 */ /* 0x000e620000000800 */
[----:B------:R-:W-:-:S07]  /*12f0*/  @P1 HADD2.F32 R143, -RZ, R79.H0_H0 ;  /* 0x2000004fff8f1230 */ /* 0x000fce0000004100 */
[----:B------:R-:W2:Y:S01]  /*1300*/  @P1 LDC R147, c[0x0][0x40c] ;  /* 0x00010300ff931b82 */ /* 0x000ea20000000800 */
[----:B0-----:R-:W-:Y:S01]  /*1310*/  @P1 FFMA.FTZ R85, R142, R144, R85 ;  /* 0x000000908e551223 */ /* 0x001fe20000010055 */
[----:B-1----:R-:W-:Y:S01]  /*1320*/  @P1 FFMA.FTZ R86, R143, R145, R86 ;  /* 0x000000918f561223 */ /* 0x002fe20000010056 */
[----:B--2---:R-:W-:Y:S01]  /*1330*/  @P1 FFMA.FTZ R87, R146, R147, R87 ;  /* 0x0000009392571223 */ /* 0x004fe20000010057 */
[----:B------:R-:W-:Y:S06]  /*1340*/  BRA `(.L_x_42613) ;  /* 0x0000000000747947 */ /* 0x000fec0003800000 */
.L_x_42612:
[----:B------:R-:W1:Y:S01]  /*1350*/  @P0 LDC R84, c[0x0][0x40c] ;  /* 0x00010300ff540b82 */ /* 0x000e620000000800 */
[--C-:B-----5:R-:W-:Y:S01]  /*1360*/  @P0 HADD2.F32 R83, -RZ, R76.reuse.H0_H0 ;  /* 0x2000004cff530230 */ /* 0x120fe20000004100 */
[----:B------:R-:W-:Y:S01]  /*1370*/  CS2R R80, SRZ ;  /* 0x0000000000507805 */ /* 0x000fe2000001ff00 */
[----:B------:R-:W-:Y:S01]  /*1380*/  @P0 HADD2.F32 R87, -RZ, R77.H0_H0 ;  /* 0x2000004dff570230 */ /* 0x000fe20000004100 */
[----:B------:R-:W-:Y:S01]  /*1390*/  MOV R82, RZ ;  /* 0x000000ff00527202 */ /* 0x000fe20000000f00 */
[----:B------:R-:W-:Y:S02]  /*13a0*/  @P0 HADD2.F32 R85, -RZ, R76.H1_H1 ;  /* 0x3000004cff550230 */ /* 0x000fe40000004100 */
[--C-:B------:R-:W-:Y:S01]  /*13b0*/  @P0 HADD2.F32 R144, -RZ, R78.reuse.H0_H0 ;  /* 0x2000004eff900230 */ /* 0x100fe20000004100 */
[----:B0-----:R-:W0:Y:S01]  /*13c0*/  @P0 LDC R142, c[0x0][0x40c] ;  /* 0x00010300ff8e0b82 */ /* 0x001e220000000800 */
[----:B------:R-:W-:Y:S02]  /*13d0*/  @P0 HADD2.F32 R146, -RZ, R78.H1_H1 ;  /* 0x3000004eff920230 */ /* 0x000fe40000004100 */
[----:B------:R-:W-:-:S02]  /*13e0*/  @P0 HADD2.F32 R148, -RZ, R79.H0_H0 ;  /* 0x2000004fff940230 */ /* 0x000fc40000004100 */
[----:B------:R-:W-:-:S03]  /*13f0*/  @P0 HADD2.F32 R150, -RZ, R79.H1_H1 ;  /* 0x3000004fff960230 */ /* 0x000fc60000004100 */
[----:B------:R-:W2:Y:S08]  /*1400*/  @P0 LDC R86, c[0x0][0x40c] ;  /* 0x00010300ff560b82 */ /* 0x000eb00000000800 */
[----:B------:R-:W3:Y:S01]  /*1410*/  @P0 LDC R143, c[0x0][0x40c] ;  /* 0x00010300ff8f0b82 */ /* 0x000ee20000000800 */
[----:B-1----:R-:W-:Y:S01]  /*1420*/  @P0 FMUL.FTZ R80, R83, R84 ;  /* 0x0000005453500220 */ /* 0x002fe20000410000 */
[----:B------:R-:W-:-:S06]  /*1430*/  HFMA2 R83, -RZ, RZ, 0, 0 ;  /* 0x00000000ff537431 */ /* 0x000fcc00000001ff */
[----:B------:R-:W1:Y:S01]  /*1440*/  @P0 LDC R145, c[0x0][0x40c] ;  /* 0x00010300ff910b82 */ /* 0x000e620000000800 */
[----:B0-----:R-:W-:Y:S01]  /*1450*/  @P0 FMUL.FTZ R82, R87, R142 ;  /* 0x0000008e57520220 */ /* 0x001fe20000410000 */
[----:B------:R-:W-:-:S06]  /*1460*/  @P0 HADD2.F32 R142, -RZ, R77.H1_H1 ;  /* 0x3000004dff8e0230 */ /* 0x000fcc0000004100 */
[----:B------:R-:W0:Y:S01]  /*1470*/  @P0 LDC R147, c[0x0][0x40c] ;  /* 0x00010300ff930b82 */ /* 0x000e220000000800 */
[----:B--2---:R-:W-:Y:S01]  /*1480*/  @P0 FMUL.FTZ R81, R85, R86 ;  /* 0x0000005655510220 */ /* 0x004fe20000410000 */
[----:B------:R-:W-:Y:S02]  /*1490*/  CS2R R84, SRZ ;  /* 0x0000000000547805 */ /* 0x000fe4000001ff00 */
        /* <DEDUP_REMOVED lines=8> */
.L_x_42613:
[----:B------:R-:W0:Y:S01]  /*1520*/  LDC.64 R142, c[0x0][0x3a8] ;  /* 0x0000ea00ff8e7b82 */ /* 0x000e220000000a00 */
[----:B------:R-:W-:Y:S01]  /*1530*/  IADD3 R7, PT, PT, R7, 0x20, RZ ;  /* 0x0000002007077810 */ /* 0x000fe20007ffe0ff */
[C---:B0-----:R-:W-:Y:S01]  /*1540*/  IMAD.WIDE.U32 R142, R6.reuse, 0x20, R142 ;  /* 0x00000020068e7825 */ /* 0x041fe200078e008e */
[----:B------:R-:W-:-:S04]  /*1550*/  IADD3 R6, PT, PT, R6, 0x20, RZ ;  /* 0x0000002006067810 */ /* 0x000fc80007ffe0ff */
[----:B------:R1:W-:Y:S04]  /*1560*/  STG.E.128 desc[UR6][R142.64], R80 ;  /* 0x000000508e007986 */ /* 0x0003e8000c101d06 */
[----:B------:R1:W-:Y:S02]  /*1570*/  STG.E.128 desc[UR6][R142.64+0x10], R84 ;  /* 0x000010548e007986 */ /* 0x0003e4000c101d06 */
.L_x_42609:
[----:B------:R-:W-:Y:S05]  /*1580*/  BSYNC.RECONVERGENT B0 ;  /* 0x0000000000007941 */ /* 0x000fea0003800200 */
.L_x_42608:
        /* <DEDUP_REMOVED lines=9> */
.L_x_42617:
[----:B------:R-:W-:Y:S05]  /*1620*/  BSYNC.RECONVERGENT B1 ;  /* 0x0000000000017941 */ /* 0x000fea0003800200 */
.L_x_42616:
        /* <DEDUP_REMOVED lines=33> */
.L_x_42618:
        /* <DEDUP_REMOVED lines=29> */
.L_x_42619:
[----:B------:R-:W0:Y:S01]  /*1a10*/  LDC.64 R144, c[0x0][0x3a8] ;  /* 0x0000ea00ff907b82 */ /* 0x000e220000000a00 */
[----:B------:R-:W-:Y:S01]  /*1a20*/  IADD3 R7, PT, PT, R7, 0x20, RZ ;  /* 0x0000002007077810 */ /* 0x000fe20007ffe0ff */
[C---:B0-----:R-:W-:Y:S01]  /*1a30*/  IMAD.WIDE.U32 R144, R6.reuse, 0x20, R144 ;  /* 0x0000002006907825 */ /* 0x041fe200078e0090 */
[----:B------:R-:W-:-:S04]  /*1a40*/  IADD3 R6, PT, PT, R6, 0x20, RZ ;  /* 0x0000002006067810 */ /* 0x000fc80007ffe0ff */
[----:B------:R0:W-:Y:S04]  /*1a50*/  STG.E.128 desc[UR6][R144.64], R88 ;  /* 0x0000005890007986 */ /* 0x0001e8000c101d06 */
[----:B------:R0:W-:Y:S02]  /*1a60*/  STG.E.128 desc[UR6][R144.64+0x10], R92 ;  /* 0x0000105c90007986 */ /* 0x0001e4000c101d06 */
.L_x_42615:
[----:B------:R-:W-:Y:S05]  /*1a70*/  BSYNC.RECONVERGENT B0 ;  /* 0x0000000000007941 */ /* 0x000fea0003800200 */
.L_x_42614:
        /* <DEDUP_REMOVED lines=9> */
.L_x_42623:
[----:B------:R-:W-:Y:S05]  /*1b10*/  BSYNC.RECONVERGENT B1 ;  /* 0x0000000000017941 */ /* 0x000fea0003800200 */
.L_x_42622:
        /* <DEDUP_REMOVED lines=33> */
.L_x_42624:
        /* <DEDUP_REMOVED lines=29> */
.L_x_42625:
[----:B------:R-:W0:Y:S01]  /*1f00*/  LDC.64 R144, c[0x0][0x3a8] ;  /* 0x0000ea00ff907b82 */ /* 0x000e220000000a00 */
[----:B------:R-:W-:Y:S01]  /*1f10*/  IADD3 R7, PT, PT, R7, 0x20, RZ ;  /* 0x0000002007077810 */ /* 0x000fe20007ffe0ff */
[C---:B0-----:R-:W-:Y:S01]  /*1f20*/  IMAD.WIDE.U32 R144, R6.reuse, 0x20, R144 ;  /* 0x0000002006907825 */ /* 0x041fe200078e0090 */
[----:B------:R-:W-:-:S04]  /*1f30*/  IADD3 R6, PT, PT, R6, 0x20, RZ ;  /* 0x0000002006067810 */ /* 0x000fc80007ffe0ff */
[----:B------:R1:W-:Y:S04]  /*1f40*/  STG.E.128 desc[UR6][R144.64], R96 ;  /* 0x0000006090007986 */ /* 0x0003e8000c101d06 */
[----:B------:R1:W-:Y:S02]  /*1f50*/  STG.E.128 desc[UR6][R144.64+0x10], R100 ;  /* 0x0000106490007986 */ /* 0x0003e4000c101d06 */
.L_x_42621:
[----:B------:R-:W-:Y:S05]  /*1f60*/  BSYNC.RECONVERGENT B0 ;  /* 0x0000000000007941 */ /* 0x000fea0003800200 */
.L_x_42620:
        /* <DEDUP_REMOVED lines=9> */
.L_x_42629:
[----:B------:R-:W-:Y:S05]  /*2000*/  BSYNC.RECONVERGENT B1 ;  /* 0x0000000000017941 */ /* 0x000fea0003800200 */
.L_x_42628:
        /* <DEDUP_REMOVED lines=33> */
.L_x_42630:
        /* <DEDUP_REMOVED lines=29> */
.L_x_42631:
[----:B------:R-:W0:Y:S01]  /*23f0*/  LDC.64 R146, c[0x0][0x3a8] ;  /* 0x0000ea00ff927b82 */ /* 0x000e220000000a00 */
[----:B------:R-:W-:Y:S01]  /*2400*/  IADD3 R7, PT, PT, R7, 0x20, RZ ;  /* 0x0000002007077810 */ /* 0x000fe20007ffe0ff */
[C---:B0-----:R-:W-:Y:S01]  /*2410*/  IMAD.WIDE.U32 R146, R6.reuse, 0x20, R146 ;  /* 0x0000002006927825 */ /* 0x041fe200078e0092 */
[----:B------:R-:W-:-:S04]  /*2420*/  IADD3 R6, PT, PT, R6, 0x20, RZ ;  /* 0x0000002006067810 */ /* 0x000fc80007ffe0ff */
[----:B------:R0:W-:Y:S04]  /*2430*/  STG.E.128 desc[UR6][R146.64], R104 ;  /* 0x0000006892007986 */ /* 0x0001e8000c101d06 */
[----:B------:R0:W-:Y:S02]  /*2440*/  STG.E.128 desc[UR6][R146.64+0x10], R108 ;  /* 0x0000106c92007986 */ /* 0x0001e4000c101d06 */
.L_x_42627:
[----:B------:R-:W-:Y:S05]  /*2450*/  BSYNC.RECONVERGENT B0 ;  /* 0x0000000000007941 */ /* 0x000fea0003800200 */
.L_x_42626:
        /* <DEDUP_REMOVED lines=9> */
.L_x_42635:
[----:B------:R-:W-:Y:S05]  /*24f0*/  BSYNC.RECONVERGENT B1 ;  /* 0x0000000000017941 */ /* 0x000fea0003800200 */
.L_x_42634:
        /* <DEDUP_REMOVED lines=33> */
.L_x_42636:
        /* <DEDUP_REMOVED lines=29> */
.L_x_42637:
[----:B------:R-:W0:Y:S01]  /*28e0*/  LDC.64 R146, c[0x0][0x3a8] ;  /* 0x0000ea00ff927b82 */ /* 0x000e220000000a00 */
[----:B------:R-:W-:Y:S01]  /*28f0*/  IADD3 R7, PT, PT, R7, 0x20, RZ ;  /* 0x0000002007077810 */ /* 0x000fe20007ffe0ff */
[C---:B0-----:R-:W-:Y:S01]  /*2900*/  IMAD.WIDE.U32 R146, R6.reuse, 0x20, R146 ;  /* 0x0000002006927825 */ /* 0x041fe200078e0092 */
[----:B------:R-:W-:-:S04]  /*2910*/  IADD3 R6, PT, PT, R6, 0x20, RZ ;  /* 0x0000002006067810 */ /* 0x000fc80007ffe0ff */
[----:B------:R1:W-:Y:S04]  /*2920*/  STG.E.128 desc[UR6][R146.64], R112 ;  /* 0x0000007092007986 */ /* 0x0003e8000c101d06 */
[----:B------:R1:W-:Y:S02]  /*2930*/  STG.E.128 desc[UR6][R146.64+0x10], R116 ;  /* 0x0000107492007986 */ /* 0x0003e4000c101d06 */
.L_x_42633:
[----:B------:R-:W-:Y:S05]  /*2940*/  BSYNC.RECONVERGENT B0 ;  /* 0x0000000000007941 */ /* 0x000fea0003800200 */
.L_x_42632:
        /* <DEDUP_REMOVED lines=9> */
.L_x_42641:
[----:B------:R-:W-:Y:S05]  /*29e0*/  BSYNC.RECONVERGENT B1 ;  /* 0x0000000000017941 */ /* 0x000fea0003800200 */
.L_x_42640:
        /* <DEDUP_REMOVED lines=33> */
.L_x_42642:
        /* <DEDUP_REMOVED lines=29> */
.L_x_42643:
[----:B------:R-:W0:Y:S01]  /*2dd0*/  LDC.64 R148, c[0x0][0x3a8] ;  /* 0x0000ea00ff947b82 */ /* 0x000e220000000a00 */
[----:B------:R-:W-:Y:S01]  /*2de0*/  IADD3 R7, PT, PT, R7, 0x20, RZ ;  /* 0x0000002007077810 */ /* 0x000fe20007ffe0ff */
[C---:B0-----:R-:W-:Y:S01]  /*2df0*/  IMAD.WIDE.U32 R148, R6.reuse, 0x20, R148 ;  /* 0x0000002006947825 */ /* 0x041fe200078e0094 */
[----:B------:R-:W-:-:S04]  /*2e00*/  IADD3 R6, PT, PT, R6, 0x20, RZ ;  /* 0x0000002006067810 */ /* 0x000fc80007ffe0ff */
[----:B------:R0:W-:Y:S04]  /*2e10*/  STG.E.128 desc[UR6][R148.64], R120 ;  /* 0x0000007894007986 */ /* 0x0001e8000c101d06 */
[----:B------:R0:W-:Y:S02]  /*2e20*/  STG.E.128 desc[UR6][R148.64+0x10], R124 ;  /* 0x0000107c94007986 */ /* 0x0001e4000c101d06 */
.L_x_42639:
[----:B------:R-:W-:Y:S05]  /*2e30*/  BSYNC.RECONVERGENT B0 ;  /* 0x0000000000007941 */ /* 0x000fea0003800200 */
.L_x_42638:
        /* <DEDUP_REMOVED lines=9> */
.L_x_42647:
[----:B------:R-:W-:Y:S05]  /*2ed0*/  BSYNC.RECONVERGENT B1 ;  /* 0x0000000000017941 */ /* 0x000fea0003800200 */
.L_x_42646:
        /* <DEDUP_REMOVED lines=9> */
[--C-:B-----5:R-:W-:Y:S02]  /*2f70*/  @P0 HADD2.F32 R3, -RZ, R76.reuse.H0_H0 ;  /* 0x2000004cff030230 */ /* 0x120fe40000004100 */
[----:B------:R-:W-:Y:S02]  /*2f80*/  @P0 HADD2.F32 R152, -RZ, R76.H1_H1 ;  /* 0x3000004cff980230 */ /* 0x000fe40000004100 */
[----:B0-----:R-:W-:-:S03]  /*2f90*/  @P0 HADD2.F32 R149, -RZ, R77.H0_H0 ;  /* 0x2000004dff950230 */ /* 0x001fc60000004100 */
        /* <DEDUP_REMOVED lines=8> */
[----:B------:R-:W-:Y:S02]  /*3020*/  @P0 HADD2.F32 R152, -RZ, R77.H1_H1 ;  /* 0x3000004dff980230 */ /* 0x000fe40000004100 */
[----:B-1----:R-:W-:Y:S01]  /*3030*/  @P0 FFMA.FTZ R130, R149, R153, R130 ;  /* 0x0000009995820223 */ /* 0x002fe20000010082 */
[--C-:B------:R-:W-:Y:S02]  /*3040*/  @P0 HADD2.F32 R149, -RZ, R78.reuse.H0_H0 ;  /* 0x2000004eff950230 */ /* 0x100fe40000004100 */
[--C-:B------:R-:W-:Y:S02]  /*3050*/  @P0 HADD2.F32 R151, -RZ, R79.reuse.H0_H0 ;  /* 0x2000004fff970230 */ /* 0x100fe40000004100 */
[----:B----4-:R-:W-:Y:S01]  /*3060*/  @P0 FFMA.FTZ R131, R152, R154, R131 ;  /* 0x0000009a98830223 */ /* 0x010fe20000010083 */
[----:B------:R-:W-:Y:S01]  /*3070*/  @P0 HADD2.F32 R152, -RZ, R78.H1_H1 ;  /* 0x3000004eff980230 */ /* 0x000fe20000004100 */
[----:B------:R-:W1:Y:S01]  /*3080*/  @P0 LDC R7, c[0x0][0x40c] ;  /* 0x00010300ff070b82 */ /* 0x000e620000000800 */
[----:B------:R-:W-:-:S03]  /*3090*/  @P0 HADD2.F32 R154, -RZ, R79.H1_H1 ;  /* 0x3000004fff9a0230 */ /* 0x000fc60000004100 */
[----:B---3--:R-:W-:Y:S02]  /*30a0*/  @P0 FFMA.FTZ R133, R152, R150, R133 ;  /* 0x0000009698850223 */ /* 0x008fe40000010085 */
[----:B------:R-:W-:Y:S01]  /*30b0*/  @P0 FFMA.FTZ R135, R154, R148, R135 ;  /* 0x000000949a870223 */ /* 0x000fe20000010087 */
[----:B0-----:R-:W-:Y:S01]  /*30c0*/  @P0 FFMA.FTZ R132, R149, R3, R132 ;  /* 0x0000000395840223 */ /* 0x001fe20000010084 */
[----:B-1----:R-:W-:Y:S01]  /*30d0*/  @P0 FFMA.FTZ R134, R151, R7, R134 ;  /* 0x0000000797860223 */ /* 0x002fe20000010086 */
[----:B------:R-:W-:Y:S06]  /*30e0*/  BRA `(.L_x_42649) ;  /* 0x0000000000747947 */ /* 0x000fec0003800000 */
.L_x_42648:
[----:B0-----:R-:W0:Y:S01]  /*30f0*/  @P0 LDC R148, c[0x0][0x40c] ;  /* 0x00010300ff940b82 */ /* 0x001e220000000800 */
[----:B-----5:R-:W-:Y:S01]  /*3100*/  @P0 HADD2.F32 R131, -RZ, R77.H0_H0 ;  /* 0x2000004dff830230 */ /* 0x020fe20000004100 */
[----:B------:R-:W-:Y:S01]  /*3110*/  CS2R R128, SRZ ;  /* 0x0000000000807805 */ /* 0x000fe2000001ff00 */
[--C-:B------:R-:W-:Y:S01]  /*3120*/  @P0 HADD2.F32 R3, -RZ, R76.reuse.H0_H0 ;  /* 0x2000004cff030230 */ /* 0x100fe20000004100 */
[----:B------:R-:W-:Y:S01]  /*3130*/  MOV R130, RZ ;  /* 0x000000ff00827202 */ /* 0x000fe20000000f00 */
[----:B------:R-:W-:Y:S02]  /*3140*/  @P0 HADD2.F32 R7, -RZ, R76.H1_H1 ;  /* 0x3000004cff070230 */ /* 0x000fe40000004100 */
[--C-:B------:R-:W-:Y:S01]  /*3150*/  @P0 HADD2.F32 R151, -RZ, R79.reuse.H0_H0 ;  /* 0x2000004fff970230 */ /* 0x100fe20000004100 */
[----:B------:R-:W1:Y:S01]  /*3160*/  @P0 LDC R132, c[0x0][0x40c] ;  /* 0x00010300ff840b82 */ /* 0x000e620000000800 */
[----:B------:R-:W-:-:S07]  /*3170*/  @P0 HADD2.F32 R153, -RZ, R79.H1_H1 ;  /* 0x3000004fff990230 */ /* 0x000fce0000004100 */
[----:B------:R-:W2:Y:S08]  /*3180*/  @P0 LDC R134, c[0x0][0x40c] ;  /* 0x00010300ff860b82 */ /* 0x000eb00000000800 */
[----:B------:R-:W3:Y:S01]  /*3190*/  @P0 LDC R150, c[0x0][0x40c] ;  /* 0x00010300ff960b82 */ /* 0x000ee20000000800 */
[----:B0-----:R-:W-:Y:S01]  /*31a0*/  @P0 FMUL.FTZ R130, R131, R148 ;  /* 0x0000009483820220 */ /* 0x001fe20000410000 */
[----:B------:R-:W-:-:S02]  /*31b0*/  HFMA2 R131, -RZ, RZ, 0, 0 ;  /* 0x00000000ff837431 */ /* 0x000fc400000001ff */
[----:B------:R-:W-:-:S04]  /*31c0*/  @P0 HADD2.F32 R148, -RZ, R78.H1_H1 ;  /* 0x3000004eff940230 */ /* 0x000fc80000004100 */
[----:B------:R-:W0:Y:S01]  /*31d0*/  @P0 LDC R152, c[0x0][0x40c] ;  /* 0x00010300ff980b82 */ /* 0x000e220000000800 */
[----:B-1----:R-:W-:Y:S01]  /*31e0*/  @P0 FMUL.FTZ R128, R3, R132 ;  /* 0x0000008403800220 */ /* 0x002fe20000410000 */
[----:B------:R-:W-:Y:S01]  /*31f0*/  @P0 HADD2.F32 R3, -RZ, R77.H1_H1 ;  /* 0x3000004dff030230 */ /* 0x000fe20000004100 */
[----:B------:R-:W-:-:S05]  /*3200*/  CS2R R132, SRZ ;  /* 0x0000000000847805 */ /* 0x000fca000001ff00 */
[----:B------:R-:W1:Y:S01]  /*3210*/  @P0 LDC R149, c[0x0][0x40c] ;  /* 0x00010300ff950b82 */ /* 0x000e620000000800 */
[----:B--2---:R-:W-:Y:S01]  /*3220*/  @P0 FMUL.FTZ R129, R7, R134 ;  /* 0x0000008607810220 */ /* 0x004fe20000410000 */
[----:B------:R-:W-:Y:S01]  /*3230*/  @P0 HADD2.F32 R7, -RZ, R78.H0_H0 ;  /* 0x2000004eff070230 */ /* 0x000fe20000004100 */
[----:B------:R-:W-:-:S05]  /*3240*/  CS2R R134, SRZ ;  /* 0x0000000000867805 */ /* 0x000fca000001ff00 */
[----:B------:R-:W2:Y:S01]  /*3250*/  @P0 LDC R154, c[0x0][0x40c] ;  /* 0x00010300ff9a0b82 */ /* 0x000ea20000000800 */
[----:B---3--:R-:W-:-:S07]  /*3260*/  @P0 FMUL.FTZ R131, R3, R150 ;  /* 0x0000009603830220 */ /* 0x008fce0000410000 */
[----:B------:R-:W3:Y:S01]  /*3270*/  @P0 LDC R156, c[0x0][0x40c] ;  /* 0x00010300ff9c0b82 */ /* 0x000ee20000000800 */
[----:B0-----:R-:W-:Y:S01]  /*3280*/  @P0 FMUL.FTZ R132, R7, R152 ;  /* 0x0000009807840220 */ /* 0x001fe20000410000 */
[----:B-1----:R-:W-:Y:S01]  /*3290*/  @P0 FMUL.FTZ R133, R148, R149 ;  /* 0x0000009594850220 */ /* 0x002fe20000410000 */
[----:B--2---:R-:W-:Y:S01]  /*32a0*/  @P0 FMUL.FTZ R134, R151, R154 ;  /* 0x0000009a97860220 */ /* 0x004fe20000410000 */
[----:B---3--:R-:W-:-:S07]  /*32b0*/  @P0 FMUL.FTZ R135, R153, R156 ;  /* 0x0000009c99870220 */ /* 0x008fce0000410000 */
.L_x_42649:
[----:B------:R-:W0:Y:S02]  /*32c0*/  LDC.64 R148, c[0x0][0x3a8] ;  /* 0x0000ea00ff947b82 */ /* 0x000e240000000a00 */
[----:B0-----:R-:W-:-:S05]  /*32d0*/  IMAD.WIDE.U32 R6, R6, 0x20, R148 ;  /* 0x0000002006067825 */ /* 0x001fca00078e0094 */
[----:B------:R1:W-:Y:S04]  /*32e0*/  STG.E.128 desc[UR6][R6.64], R128 ;  /* 0x0000008006007986 */ /* 0x0003e8000c101d06 */
[----:B------:R1:W-:Y:S02]  /*32f0*/  STG.E.128 desc[UR6][R6.64+0x10], R132 ;  /* 0x0000108406007986 */ /* 0x0003e4000c101d06 */
.L_x_42645:
[----:B------:R-:W-:Y:S05]  /*3300*/  BSYNC.RECONVERGENT B0 ;  /* 0x0000000000007941 */ /* 0x000fea0003800200 */
.L_x_42644:
[----:B-1----:R-:W-:Y:S01]  /*3310*/  FADD.FTZ R6, RZ, R8 ;  /* 0x00000008ff067221 */ /* 0x002fe20000010000 */
[C---:B------:R-:W-:Y:S01]  /*3320*/  ISETP.GT.U32.AND P4, PT, R0.reuse, 0x3f, PT ;  /* 0x0000003f0000780c */ /* 0x040fe20003f84070 */
[----:B0-----:R-:W0:Y:S01]  /*3330*/  S2R R149, SR_TID.X ;  /* 0x0000000000957919 */ /* 0x001e220000002100 */
        /* <DEDUP_REMOVED lines=228> */
.L_x_42679:
        /* <DEDUP_REMOVED lines=30> */
[----:B------:R-:W-:Y:S01]  /*4360*/  FMUL.FTZ R4, R148, R5 ;  /* 0x0000000594047220 */ /* 0x000fe20000410000 */
[----:B------:R-:W-:Y:S01]  /*4370*/  FADD.FTZ R161, R136, -R3 ;  /* 0x8000000388a17221 */ /* 0x000fe20000010000 */
[----:B------:R-:W-:Y:S02]  /*4380*/  HADD2.F32 R6, -RZ, R13.H0_H0 ;  /* 0x2000000dff067230 */ /* 0x000fe40000004100 */
[----:B------:R-:W-:Y:S01]  /*4390*/  FMUL.FTZ R5, R148, R153 ;  /* 0x0000009994057220 */ /* 0x000fe20000410000 */
[----:B------:R-:W-:-:S02]  /*43a0*/  HADD2.F32 R150, -RZ, R17.H0_H0 ;  /* 0x20000011ff967230 */ /* 0x000fc40000004100 */
[----:B------:R-:W-:Y:S01]  /*43b0*/  FFMA.FTZ R4, R4, R7, R151 ;  /* 0x0000000704047223 */ /* 0x000fe20000010097 */
[----:B------:R-:W-:Y:S02]  /*43c0*/  HADD2.F32 R154, -RZ, R14.H0_H0 ;  /* 0x2000000eff9a7230 */ /* 0x000fe40000004100 */
[--C-:B------:R-:W-:Y:S01]  /*43d0*/  FADD.FTZ R155, R11, -R3.reuse ;  /* 0x800000030b9b7221 */ /* 0x100fe20000010000 */
[----:B------:R-:W-:Y:S02]  /*43e0*/  HADD2.F32 R156, -RZ, R18.H0_H0 ;  /* 0x20000012ff9c7230 */ /* 0x000fe40000004100 */
[----:B------:R-:W-:Y:S01]  /*43f0*/  FMUL.FTZ R161, R148, R161 ;  /* 0x000000a194a17220 */ /* 0x000fe20000410000 */
[--C-:B------:R-:W-:Y:S01]  /*4400*/  FADD.FTZ R151, R138, -R3.reuse ;  /* 0x800000038a977221 */ /* 0x100fe20000010000 */
[----:B------:R-:W-:Y:S01]  /*4410*/  FADD.FTZ R7, R137, -R3 ;  /* 0x8000000389077221 */ /* 0x000fe20000010000 */
[----:B------:R-:W-:Y:S01]  /*4420*/  FFMA.FTZ R5, R5, R6, R150 ;  /* 0x0000000605057223 */ /* 0x000fe20000010096 */
[----:B------:R-:W-:Y:S01]  /*4430*/  FMUL.FTZ R152, R148, R155 ;  /* 0x0000009b94987220 */ /* 0x000fe20000410000 */
[----:B------:R-:W-:Y:S01]  /*4440*/  FFMA.FTZ R6, R161, R154, R156 ;  /* 0x0000009aa1067223 */ /* 0x000fe2000001009c */
[----:B------:R-:W-:-:S02]  /*4450*/  HADD2.F32 R154, -RZ, R14.H1_H1 ;  /* 0x3000000eff9a7230 */ /* 0x000fc40000004100 */
[C---:B------:R-:W-:Y:S01]  /*4460*/  FMUL.FTZ R155, R148.reuse, R151 ;  /* 0x00000097949b7220 */ /* 0x040fe20000410000 */
[----:B------:R-:W-:Y:S02]  /*4470*/  HADD2.F32 R156, -RZ, R18.H1_H1 ;  /* 0x30000012ff9c7230 */ /* 0x000fe40000004100 */
[----:B------:R-:W-:Y:S01]  /*4480*/  FMUL.FTZ R7, R148, R7 ;  /* 0x0000000794077220 */ /* 0x000fe20000410000 */
[----:B------:R-:W0:Y:S01]  /*4490*/  LDC.64 R150, c[0x0][0x428] ;  /* 0x00010a00ff967b82 */ /* 0x000e220000000a00 */
[----:B------:R-:W-:Y:S02]  /*44a0*/  HADD2.F32 R157, -RZ, R13.H1_H1 ;  /* 0x3000000dff9d7230 */ /* 0x000fe40000004100 */
[----:B------:R-:W-:Y:S02]  /*44b0*/  HADD2.F32 R159, -RZ, R17.H1_H1 ;  /* 0x30000011ff9f7230 */ /* 0x000fe40000004100 */
[----:B------:R-:W-:Y:S01]  /*44c0*/  FFMA.FTZ R153, R7, R154, R156 ;  /* 0x0000009a07997223 */ /* 0x000fe2000001009c */
[----:B------:R-:W-:-:S02]  /*44d0*/  HADD2.F32 R158, -RZ, R15.H0_H0 ;  /* 0x2000000fff9e7230 */ /* 0x000fc40000004100 */
[----:B------:R-:W-:Y:S01]  /*44e0*/  FADD.FTZ R7, R139, -R3 ;  /* 0x800000038b077221 */ /* 0x000fe20000010000 */
[--C-:B------:R-:W-:Y:S02]  /*44f0*/  HADD2.F32 R160, -RZ, R19.reuse.H0_H0 ;  /* 0x20000013ffa07230 */ /* 0x100fe40000004100 */
[----:B------:R-:W-:Y:S01]  /*4500*/  FFMA.FTZ R152, R152, R157, R159 ;  /* 0x0000009d98987223 */ /* 0x000fe2000001009f */
[----:B------:R-:W-:Y:S02]  /*4510*/  HADD2.F32 R157, -RZ, R19.H1_H1 ;  /* 0x30000013ff9d7230 */ /* 0x000fe40000004100 */
[----:B------:R-:W-:Y:S01]  /*4520*/  FMUL.FTZ R154, R148, R7 ;  /* 0x00000007949a7220 */ /* 0x000fe20000410000 */
[----:B------:R-:W-:Y:S01]  /*4530*/  FADD.FTZ R7, R9, -R3 ;  /* 0x8000000309077221 */ /* 0x000fe20000010000 */
[----:B------:R-:W-:Y:S01]  /*4540*/  FFMA.FTZ R158, R155, R158, R160 ;  /* 0x0000009e9b9e7223 */ /* 0x000fe200000100a0 */
[----:B------:R-:W-:Y:S01]  /*4550*/  HADD2.F32 R155, -RZ, R15.H1_H1 ;  /* 0x3000000fff9b7230 */ /* 0x000fe20000004100 */
[----:B------:R-:W-:Y:S01]  /*4560*/  F2FP.F16.F32.PACK_AB R6, R153, R6 ;  /* 0x000000069906723e */ /* 0x000fe200000000ff */
[----:B------:R-:W-:-:S02]  /*4570*/  HADD2.F32 R156, -RZ, R16.H1_H1 ;  /* 0x30000010ff9c7230 */ /* 0x000fc40000004100 */
[----:B------:R-:W-:Y:S01]  /*4580*/  FMUL.FTZ R7, R148, R7 ;  /* 0x0000000794077220 */ /* 0x000fe20000410000 */
[----:B------:R-:W-:Y:S01]  /*4590*/  F2FP.F16.F32.PACK_AB R5, R152, R5 ;  /* 0x000000059805723e */ /* 0x000fe200000000ff */
[----:B------:R-:W-:Y:S01]  /*45a0*/  FFMA.FTZ R157, R154, R155, R157 ;  /* 0x0000009b9a9d7223 */ /* 0x000fe2000001009d */
[----:B------:R-:W-:-:S05]  /*45b0*/  HADD2.F32 R154, -RZ, R12.H1_H1 ;  /* 0x3000000cff9a7230 */ /* 0x000fca0000004100 */
[----:B------:R-:W-:Y:S01]  /*45c0*/  FFMA.FTZ R155, R7, R154, R156 ;  /* 0x0000009a079b7223 */ /* 0x000fe2000001009c */
[----:B------:R-:W-:Y:S01]  /*45d0*/  F2FP.F16.F32.PACK_AB R7, R157, R158 ;  /* 0x0000009e9d07723e */ /* 0x000fe200000000ff */
[C---:B0-----:R-:W-:Y:S01]  /*45e0*/  IMAD.WIDE.U32 R150, R149.reuse, 0x10, R150 ;  /* 0x0000001095967825 */ /* 0x041fe200078e0096 */
[----:B------:R-:W-:Y:S02]  /*45f0*/  IADD3 R149, PT, PT, R149, 0x20, RZ ;  /* 0x0000002095957810 */ /* 0x000fe40007ffe0ff */
[----:B------:R-:W-:-:S05]  /*4600*/  F2FP.F16.F32.PACK_AB R4, R155, R4 ;  /* 0x000000049b04723e */ /* 0x000fca00000000ff */
[----:B------:R0:W-:Y:S02]  /*4610*/  STG.E.128 desc[UR6][R150.64], R4 ;  /* 0x0000000496007986 */ /* 0x0001e4000c101d06 */
.L_x_42654:
[----:B------:R-:W-:Y:S05]  /*4620*/  BSYNC.RECONVERGENT B1 ;  /* 0x0000000000017941 */ /* 0x000fea0003800200 */
.L_x_42653:
        /* <DEDUP_REMOVED lines=16> */
[--C-:B------:R-:W-:Y:S01]  /*4730*/  FADD.FTZ R7, R85, -R3.reuse ;  /* 0x8000000355077221 */ /* 0x100fe20000010000 */
[----:B------:R-:W-:Y:S01]  /*4740*/  FFMA.FTZ R5, R5, R6, R150 ;  /* 0x0000000605057223 */ /* 0x000fe20000010096 */
[--C-:B------:R-:W-:Y:S01]  /*4750*/  FADD.FTZ R153, R83, -R3.reuse ;  /* 0x8000000353997221 */ /* 0x100fe20000010000 */
[----:B------:R-:W-:Y:S01]  /*4760*/  FADD.FTZ R141, R86, -R3 ;  /* 0x80000003568d7221 */ /* 0x000fe20000010000 */
[----:B------:R-:W-:Y:S01]  /*4770*/  FFMA.FTZ R6, R159, R154, R156 ;  /* 0x0000009a9f067223 */ /* 0x000fe2000001009c */
[----:B------:R-:W-:-:S02]  /*4780*/  HADD2.F32 R154, -RZ, R22.H1_H1 ;  /* 0x30000016ff9a7230 */ /* 0x000fc40000004100 */
[C---:B------:R-:W-:Y:S01]  /*4790*/  FMUL.FTZ R7, R148.reuse, R7 ;  /* 0x0000000794077220 */ /* 0x040fe20000410000 */
[----:B------:R-:W-:Y:S01]  /*47a0*/  HADD2.F32 R156, -RZ, R26.H1_H1 ;  /* 0x3000001aff9c7230 */ /* 0x000fe20000004100 */
[----:B------:R-:W0:Y:S01]  /*47b0*/  LDC.64 R150, c[0x0][0x428] ;  /* 0x00010a00ff967b82 */ /* 0x000e220000000a00 */
[C---:B------:R-:W-:Y:S01]  /*47c0*/  FMUL.FTZ R152, R148.reuse, R153 ;  /* 0x0000009994987220 */ /* 0x040fe20000410000 */
[----:B------:R-:W-:Y:S02]  /*47d0*/  HADD2.F32 R158, -RZ, R23.H0_H0 ;  /* 0x20000017ff9e7230 */ /* 0x000fe40000004100 */
[----:B------:R-:W-:Y:S01]  /*47e0*/  FMUL.FTZ R153, R148, R141 ;  /* 0x0000008d94997220 */ /* 0x000fe20000410000 */
[----:B------:R-:W-:Y:S02]  /*47f0*/  HADD2.F32 R160, -RZ, R27.H0_H0 ;  /* 0x2000001bffa07230 */ /* 0x000fe40000004100 */
[----:B------:R-:W-:Y:S01]  /*4800*/  FFMA.FTZ R141, R7, R154, R156 ;  /* 0x0000009a078d7223 */ /* 0x000fe2000001009c */
[----:B------:R-:W-:Y:S01]  /*4810*/  FADD.FTZ R7, R87, -R3 ;  /* 0x8000000357077221 */ /* 0x000fe20000010000 */
[----:B------:R-:W-:-:S02]  /*4820*/  HADD2.F32 R155, -RZ, R21.H1_H1 ;  /* 0x30000015ff9b7230 */ /* 0x000fc40000004100 */
[----:B------:R-:W-:Y:S02]  /*4830*/  HADD2.F32 R157, -RZ, R25.H1_H1 ;  /* 0x30000019ff9d7230 */ /* 0x000fe40000004100 */
[----:B------:R-:W-:Y:S01]  /*4840*/  FFMA.FTZ R158, R153, R158, R160 ;  /* 0x0000009e999e7223 */ /* 0x000fe200000100a0 */
[----:B------:R-:W-:Y:S02]  /*4850*/  HADD2.F32 R154, -RZ, R23.H1_H1 ;  /* 0x30000017ff9a7230 */ /* 0x000fe40000004100 */
[----:B------:R-:W-:Y:S01]  /*4860*/  FMUL.FTZ R153, R148, R7 ;  /* 0x0000000794997220 */ /* 0x000fe20000410000 */
[----:B------:R-:W-:Y:S02]  /*4870*/  HADD2.F32 R156, -RZ, R27.H1_H1 ;  /* 0x3000001bff9c7230 */ /* 0x000fe40000004100 */
[----:B------:R-:W-:Y:S01]  /*4880*/  FADD.FTZ R7, R81, -R3 ;  /* 0x8000000351077221 */ /* 0x000fe20000010000 */
[----:B------:R-:W-:Y:S01]  /*4890*/  FFMA.FTZ R152, R152, R155, R157 ;  /* 0x0000009b98987223 */ /* 0x000fe2000001009d */
[----:B------:R-:W-:Y:S01]  /*48a0*/  F2FP.F16.F32.PACK_AB R6, R141, R6 ;  /* 0x000000068d06723e */ /* 0x000fe200000000ff */
[----:B------:R-:W-:Y:S01]  /*48b0*/  FFMA.FTZ R155, R153, R154, R156 ;  /* 0x0000009a999b7223 */ /* 0x000fe2000001009c */
[----:B------:R-:W-:-:S02]  /*48c0*/  HADD2.F32 R154, -RZ, R20.H1_H1 ;  /* 0x30000014ff9a7230 */ /* 0x000fc40000004100 */
[----:B------:R-:W-:Y:S01]  /*48d0*/  FMUL.FTZ R7, R148, R7 ;  /* 0x0000000794077220 */ /* 0x000fe20000410000 */
[----:B------:R-:W-:Y:S01]  /*48e0*/  HADD2.F32 R156, -RZ, R24.H1_H1 ;  /* 0x30000018ff9c7230 */ /* 0x000fe20000004100 */
[----:B------:R-:W-:Y:S01]  /*48f0*/  F2FP.F16.F32.PACK_AB R5, R152, R5 ;  /* 0x000000059805723e */ /* 0x000fe200000000ff */
[C---:B0-----:R-:W-:Y:S01]  /*4900*/  IMAD.WIDE.U32 R150, R149.reuse, 0x10, R150 ;  /* 0x0000001095967825 */ /* 0x041fe200078e0096 */
[----:B------:R-:W-:-:S03]  /*4910*/  IADD3 R149, PT, PT, R149, 0x20, RZ ;  /* 0x0000002095957810 */ /* 0x000fc60007ffe0ff */
[----:B------:R-:W-:Y:S01]  /*4920*/  FFMA.FTZ R153, R7, R154, R156 ;  /* 0x0000009a07997223 */ /* 0x000fe2000001009c */
[----:B------:R-:W-:-:S04]  /*4930*/  F2FP.F16.F32.PACK_AB R7, R155, R158 ;  /* 0x0000009e9b07723e */ /* 0x000fc800000000ff */
[----:B------:R-:W-:-:S05]  /*4940*/  F2FP.F16.F32.PACK_AB R4, R153, R4 ;  /* 0x000000049904723e */ /* 0x000fca00000000ff */
[----:B------:R1:W-:Y:S02]  /*4950*/  STG.E.128 desc[UR6][R150.64], R4 ;  /* 0x0000000496007986 */ /* 0x0003e4000c101d06 */
.L_x_42656:
[----:B------:R-:W-:Y:S05]  /*4960*/  BSYNC.RECONVERGENT B1 ;  /* 0x0000000000017941 */ /* 0x000fea0003800200 */
.L_x_42655:
[----:B------:R-:W-:Y:S01]  /*4970*/  ISETP.NE.AND P0, PT, R142, RZ, PT ;  /* 0x000000ff8e00720c */ /* 0x000fe20003f05270 */
[----:B------:R-:W-:-:S12]  /*4980*/  BSSY.RECONVERGENT B1, `(.L_x_42657) ;  /* 0x0000032000017945 */ /* 0x000fd80003800200 */
[----:B------:R-:W-:Y:S05]  /*4990*/  @!P0 BRA `(.L_x_42658) ;  /* 0x0000000000c08947 */ /* 0x000fea0003800000 */
[--C-:B01----:R-:W-:Y:S01]  /*49a0*/  FADD.FTZ R5, R88, -R3.reuse ;  /* 0x8000000358057221 */ /* 0x103fe20000010000 */
[--C-:B------:R-:W-:Y:S01]  /*49b0*/  FADD.FTZ R151, R90, -R3.reuse ;  /* 0x800000035a977221 */ /* 0x100fe20000010000 */
[----:B------:R-:W-:Y:S02]  /*49c0*/  HADD2.F32 R7, -RZ, R28.H0_H0 ;  /* 0x2000001cff077230 */ /* 0x000fe40000004100 */
[--C-:B------:R-:W-:Y:S01]  /*49d0*/  FADD.FTZ R153, R91, -R3.reuse ;  /* 0x800000035b997221 */ /* 0x100fe20000010000 */
[----:B------:R-:W-:Y:S02]  /*49e0*/  HADD2.F32 R141, -RZ, R32.H0_H0 ;  /* 0x20000020ff8d7230 */ /* 0x000fe40000004100 */
[----:B------:R-:W-:Y:S01]  /*49f0*/  FADD.FTZ R155, R92, -R3 ;  /* 0x800000035c9b7221 */ /* 0x000fe20000010000 */
        /* <DEDUP_REMOVED lines=19> */
[----:B------:R-:W0:Y:S01]  /*4b30*/  LDC.64 R150, c[0x0][0x428] ;  /* 0x00010a00ff967b82 */ /* 0x000e220000000a00 */
[----:B------:R-:W-:-:S02]  /*4b40*/  HADD2.F32 R156, -RZ, R31.H0_H0 ;  /* 0x2000001fff9c7230 */ /* 0x000fc40000004100 */
[----:B------:R-:W-:Y:S01]  /*4b50*/  FMUL.FTZ R141, R148, R141 ;  /* 0x0000008d948d7220 */ /* 0x000fe20000410000 */
[----:B------:R-:W-:Y:S02]  /*4b60*/  HADD2.F32 R158, -RZ, R35.H0_H0 ;  /* 0x20000023ff9e7230 */ /* 0x000fe40000004100 */
[----:B------:R-:W-:Y:S01]  /*4b70*/  FFMA.FTZ R153, R7, R152, R154 ;  /* 0x0000009807997223 */ /* 0x000fe2000001009a */
[--C-:B------:R-:W-:Y:S01]  /*4b80*/  FADD.FTZ R7, R95, -R3.reuse ;  /* 0x800000035f077221 */ /* 0x100fe20000010000 */
[----:B------:R-:W-:Y:S01]  /*4b90*/  HADD2.F32 R152, -RZ, R31.H1_H1 ;  /* 0x3000001fff987230 */ /* 0x000fe20000004100 */
[----:B------:R-:W-:Y:S01]  /*4ba0*/  F2FP.F16.F32.PACK_AB R5, R142, R5 ;  /* 0x000000058e05723e */ /* 0x000fe200000000ff */
[----:B------:R-:W-:Y:S01]  /*4bb0*/  FFMA.FTZ R156, R141, R156, R158 ;  /* 0x0000009c8d9c7223 */ /* 0x000fe2000001009e */
[----:B------:R-:W-:Y:S02]  /*4bc0*/  HADD2.F32 R154, -RZ, R35.H1_H1 ;  /* 0x30000023ff9a7230 */ /* 0x000fe40000004100 */
[----:B------:R-:W-:Y:S01]  /*4bd0*/  FMUL.FTZ R141, R148, R7 ;  /* 0x00000007948d7220 */ /* 0x000fe20000410000 */
[----:B------:R-:W-:Y:S01]  /*4be0*/  FADD.FTZ R7, R89, -R3 ;  /* 0x8000000359077221 */ /* 0x000fe20000010000 */
[----:B------:R-:W-:-:S02]  /*4bf0*/  F2FP.F16.F32.PACK_AB R6, R153, R6 ;  /* 0x000000069906723e */ /* 0x000fc400000000ff */
[----:B------:R-:W-:Y:S01]  /*4c00*/  FFMA.FTZ R155, R141, R152, R154 ;  /* 0x000000988d9b7223 */ /* 0x000fe2000001009a */
[----:B------:R-:W-:Y:S02]  /*4c10*/  HADD2.F32 R152, -RZ, R28.H1_H1 ;  /* 0x3000001cff987230 */ /* 0x000fe40000004100 */
[----:B------:R-:W-:Y:S01]  /*4c20*/  FMUL.FTZ R7, R148, R7 ;  /* 0x0000000794077220 */ /* 0x000fe20000410000 */
[----:B------:R-:W-:-:S05]  /*4c30*/  HADD2.F32 R154, -RZ, R32.H1_H1 ;  /* 0x30000020ff9a7230 */ /* 0x000fca0000004100 */
[----:B------:R-:W-:Y:S01]  /*4c40*/  FFMA.FTZ R141, R7, R152, R154 ;  /* 0x00000098078d7223 */ /* 0x000fe2000001009a */
[----:B------:R-:W-:Y:S01]  /*4c50*/  F2FP.F16.F32.PACK_AB R7, R155, R156 ;  /* 0x0000009c9b07723e */ /* 0x000fe200000000ff */
[C---:B0-----:R-:W-:Y:S01]  /*4c60*/  IMAD.WIDE.U32 R150, R149.reuse, 0x10, R150 ;  /* 0x0000001095967825 */ /* 0x041fe200078e0096 */
[----:B------:R-:W-:Y:S02]  /*4c70*/  IADD3 R149, PT, PT, R149, 0x20, RZ ;  /* 0x0000002095957810 */ /* 0x000fe40007ffe0ff */
[----:B------:R-:W-:-:S05]  /*4c80*/  F2FP.F16.F32.PACK_AB R4, R141, R4 ;  /* 0x000000048d04723e */ /* 0x000fca00000000ff */
[----:B------:R2:W-:Y:S02]  /*4c90*/  STG.E.128 desc[UR6][R150.64], R4 ;  /* 0x0000000496007986 */ /* 0x0005e4000c101d06 */
.L_x_42658:
[----:B------:R-:W-:Y:S05]  /*4ca0*/  BSYNC.RECONVERGENT B1 ;  /* 0x0000000000017941 */ /* 0x000fea0003800200 */
.L_x_42657:
        /* <DEDUP_REMOVED lines=51> */
.L_x_42660:
[----:B------:R-:W-:Y:S05]  /*4fe0*/  BSYNC.RECONVERGENT B1 ;  /* 0x0000000000017941 */ /* 0x000fea0003800200 */
.L_x_42659:
        /* <DEDUP_REMOVED lines=51> */
.L_x_42662:
[----:B------:R-:W-:Y:S05]  /*5320*/  BSYNC.RECONVERGENT B1 ;  /* 0x0000000000017941 */ /* 0x000fea0003800200 */
.L_x_42661:
        /* <DEDUP_REMOVED lines=51> */
.L_x_42664:
[----:B------:R-:W-:Y:S05]  /*5660*/  BSYNC.RECONVERGENT B1 ;  /* 0x0000000000017941 */ /* 0x000fea0003800200 */
.L_x_42663:
        /* <DEDUP_REMOVED lines=51> */
.L_x_42666:
[----:B------:R-:W-:Y:S05]  /*59a0*/  BSYNC.RECONVERGENT B1 ;  /* 0x0000000000017941 */ /* 0x000fea0003800200 */
.L_x_42665:
[----:B------:R-:W-:-:S13]  /*59b0*/  ISETP.NE.AND P0, PT, R147, RZ, PT ;  /* 0x000000ff9300720c */ /* 0x000fda0003f05270 */
        /* <DEDUP_REMOVED lines=15> */
[--C-:B------:R-:W-:Y:S01]  /*5ab0*/  FADD.FTZ R143, R134, -R3.reuse ;  /* 0x80000003868f7221 */ /* 0x100fe20000010000 */
[----:B------:R-:W-:Y:S01]  /*5ac0*/  HADD2.F32 R150, -RZ, R71.H0_H0 ;  /* 0x20000047ff967230 */ /* 0x000fe20000004100 */
[----:B------:R-:W0:Y:S01]  /*5ad0*/  LDC.64 R4, c[0x0][0x428] ;  /* 0x00010a00ff047b82 */ /* 0x000e220000000a00 */
[----:B------:R-:W-:Y:S01]  /*5ae0*/  FFMA.FTZ R142, R7, R142, R144 ;  /* 0x0000008e078e7223 */ /* 0x000fe20000010090 */
[----:B------:R-:W-:Y:S01]  /*5af0*/  FADD.FTZ R7, R133, -R3 ;  /* 0x8000000385077221 */ /* 0x000fe20000010000 */
[----:B------:R-:W-:-:S02]  /*5b00*/  HADD2.F32 R152, -RZ, R75.H0_H0 ;  /* 0x2000004bff987230 */ /* 0x000fc40000004100 */
[C---:B------:R-:W-:Y:S01]  /*5b10*/  FMUL.FTZ R145, R148.reuse, R143 ;  /* 0x0000008f94917220 */ /* 0x040fe20000410000 */
[----:B------:R-:W-:Y:S02]  /*5b20*/  HADD2.F32 R144, -RZ, R70.H1_H1 ;  /* 0x30000046ff907230 */ /* 0x000fe40000004100 */
[----:B------:R-:W-:Y:S01]  /*5b30*/  FMUL.FTZ R7, R148, R7 ;  /* 0x0000000794077220 */ /* 0x000fe20000410000 */
[----:B------:R-:W-:Y:S02]  /*5b40*/  HADD2.F32 R146, -RZ, R74.H1_H1 ;  /* 0x3000004aff927230 */ /* 0x000fe40000004100 */
[----:B------:R-:W-:Y:S01]  /*5b50*/  FFMA.FTZ R152, R145, R150, R152 ;  /* 0x0000009691987223 */ /* 0x000fe20000010098 */
[--C-:B------:R-:W-:Y:S01]  /*5b60*/  FADD.FTZ R145, R135, -R3.reuse ;  /* 0x8000000387917221 */ /* 0x100fe20000010000 */
[----:B------:R-:W-:Y:S02]  /*5b70*/  HADD2.F32 R150, -RZ, R73.H1_H1 ;  /* 0x30000049ff967230 */ /* 0x000fe40000004100 */
[----:B------:R-:W-:Y:S01]  /*5b80*/  FFMA.FTZ R143, R7, R144, R146 ;  /* 0x00000090078f7223 */ /* 0x000fe20000010092 */
[----:B------:R-:W-:Y:S01]  /*5b90*/  FADD.FTZ R7, R129, -R3 ;  /* 0x8000000381077221 */ /* 0x000fe20000010000 */
[----:B------:R-:W-:-:S02]  /*5ba0*/  HADD2.F32 R144, -RZ, R71.H1_H1 ;  /* 0x30000047ff907230 */ /* 0x000fc40000004100 */
[----:B------:R-:W-:Y:S01]  /*5bb0*/  FADD.FTZ R3, R131, -R3 ;  /* 0x8000000383037221 */ /* 0x000fe20000010000 */
[----:B------:R-:W-:Y:S02]  /*5bc0*/  HADD2.F32 R146, -RZ, R75.H1_H1 ;  /* 0x3000004bff927230 */ /* 0x000fe40000004100 */
[C---:B------:R-:W-:Y:S01]  /*5bd0*/  FMUL.FTZ R145, R148.reuse, R145 ;  /* 0x0000009194917220 */ /* 0x040fe20000410000 */
[C---:B------:R-:W-:Y:S01]  /*5be0*/  FMUL.FTZ R7, R148.reuse, R7 ;  /* 0x0000000794077220 */ /* 0x040fe20000410000 */
[----:B------:R-:W-:Y:S01]  /*5bf0*/  FMUL.FTZ R3, R148, R3 ;  /* 0x0000000394037220 */ /* 0x000fe20000410000 */
[----:B------:R-:W-:Y:S02]  /*5c00*/  HADD2.F32 R148, -RZ, R69.H1_H1 ;  /* 0x30000045ff947230 */ /* 0x000fe40000004100 */
[----:B------:R-:W-:Y:S01]  /*5c10*/  FFMA.FTZ R147, R145, R144, R146 ;  /* 0x0000009091937223 */ /* 0x000fe20000010092 */
[----:B------:R-:W-:Y:S01]  /*5c20*/  HADD2.F32 R144, -RZ, R68.H1_H1 ;  /* 0x30000044ff907230 */ /* 0x000fe20000004100 */
[----:B------:R-:W-:Y:S01]  /*5c30*/  F2FP.F16.F32.PACK_AB R6, R143, R6 ;  /* 0x000000068f06723e */ /* 0x000fe200000000ff */
[----:B------:R-:W-:-:S02]  /*5c40*/  HADD2.F32 R146, -RZ, R72.H1_H1 ;  /* 0x30000048ff927230 */ /* 0x000fc40000004100 */
[----:B------:R-:W-:-:S03]  /*5c50*/  FFMA.FTZ R3, R3, R148, R150 ;  /* 0x0000009403037223 */ /* 0x000fc60000010096 */
[----:B------:R-:W-:Y:S01]  /*5c60*/  FFMA.FTZ R146, R7, R144, R146 ;  /* 0x0000009007927223 */ /* 0x000fe20000010092 */
[----:B0-----:R-:W-:Y:S01]  /*5c70*/  IMAD.WIDE.U32 R144, R149, 0x10, R4 ;  /* 0x0000001095907825 */ /* 0x001fe200078e0004 */
[----:B------:R-:W-:Y:S02]  /*5c80*/  F2FP.F16.F32.PACK_AB R7, R147, R152 ;  /* 0x000000989307723e */ /* 0x000fe400000000ff */
[----:B------:R-:W-:Y:S02]  /*5c90*/  F2FP.F16.F32.PACK_AB R5, R3, R142 ;  /* 0x0000008e0305723e */ /* 0x000fe400000000ff */
[----:B------:R-:W-:-:S05]  /*5ca0*/  F2FP.F16.F32.PACK_AB R4, R146, R141 ;  /* 0x0000008d9204723e */ /* 0x000fca00000000ff */
[----:B------:R0:W-:Y:S02]  /*5cb0*/  STG.E.128 desc[UR6][R144.64], R4 ;  /* 0x0000000490007986 */ /* 0x0001e4000c101d06 */
.L_x_42652:
[----:B------:R-:W-:Y:S05]  /*5cc0*/  BSYNC.RECONVERGENT B0 ;  /* 0x0000000000007941 */ /* 0x000fea0003800200 */
.L_x_42651:
[----:B01234-:R-:W0:Y:S02]  /*5cd0*/  LDC.64 R4, c[0x0][0x380] ;  /* 0x0000e000ff047b82 */ /* 0x01fe240000000a00 */
[----:B0-----:R-:W-:-:S04]  /*5ce0*/  LEA R2, R4, R2, 0x2 ;  /* 0x0000000204027211 */ /* 0x001fc800078e10ff */
[----:B------:R-:W-:-:S13]  /*5cf0*/  ISETP.GE.AND P0, PT, R2, R5, PT ;  /* 0x000000050200720c */ /* 0x000fda0003f06270 */
[----:B------:R-:W-:Y:S05]  /*5d00*/  @!P0 BRA `(.L_x_42667) ;  /* 0xffffffac005c8947 */ /* 0x000fea000383ffff */
[----:B------:R-:W-:Y:S05]  /*5d10*/  EXIT ;  /* 0x000000000000794d */ /* 0x000fea0003800000 */
.L_x_42650:
        /* <DEDUP_REMOVED lines=8> */
.L_x_42669:
[----:B------:R-:W-:Y:S05]  /*5da0*/  BSYNC B0 ;  /* 0x0000000000007941 */ /* 0x000fea0003800000 */
.L_x_42668:
        /* <DEDUP_REMOVED lines=9> */
.L_x_42670:
[----:B------:R-:W-:Y:S01]  /*5e40*/  HFMA2 R156, -RZ, RZ, 0, 2.384185791015625e-07 ;  /* 0x00000004ff9c7431 */ /* 0x000fe200000001ff */
[----:B------:R-:W-:-:S05]  /*5e50*/  MOV R7, R155 ;  /* 0x0000009b00077202 */ /* 0x000fca0000000f00 */
[----:B------:R-:W-:-:S05]  /*5e60*/  FADD.FTZ R7, R6, R7 ;  /* 0x0000000706077221 */ /* 0x000fca0000010000 */
[----:B------:R-:W-:-:S07]  /*5e70*/  MOV R157, R7 ;  /* 0x00000007009d7202 */ /* 0x000fce0000000f00 */
[----:B------:R-:W-:Y:S05]  /*5e80*/  WARPSYNC.COLLECTIVE R154, `(.L_x_42671) ;  /* 0x000000009a087348 */ /* 0x000fea0003c00000 */
[----:B------:R0:W1:Y:S02]  /*5e90*/  SHFL.BFLY P6, R155, R157, R156, R159 ;  /* 0x0c00009c9d9b7389 */ /* 0x00006400000c009f */
[----:B01----:R-:W-:Y:S05]  /*5ea0*/  ENDCOLLECTIVE ;  /* 0x000000000000791b */ /* 0x003fea0003800000 */
.L_x_42671:
[----:B------:R-:W-:Y:S01]  /*5eb0*/  HFMA2 R156, -RZ, RZ, 0, 4.76837158203125e-07 ;  /* 0x00000008ff9c7431 */ /* 0x000fe200000001ff */
[----:B------:R-:W-:-:S05]  /*5ec0*/  MOV R148, R155 ;  /* 0x0000009b00947202 */ /* 0x000fca0000000f00 */
[----:B------:R-:W-:-:S05]  /*5ed0*/  FADD.FTZ R151, R7, R148 ;  /* 0x0000009407977221 */ /* 0x000fca0000010000 */
[----:B------:R-:W-:-:S07]  /*5ee0*/  MOV R157, R151 ;  /* 0x00000097009d7202 */ /* 0x000fce0000000f00 */
[----:B------:R-:W-:Y:S05]  /*5ef0*/  WARPSYNC.COLLECTIVE R154, `(.L_x_42672) ;  /* 0x000000009a087348 */ /* 0x000fea0003c00000 */
[----:B------:R0:W1:Y:S02]  /*5f00*/  SHFL.BFLY P6, R155, R157, R156, R159 ;  /* 0x0c00009c9d9b7389 */ /* 0x00006400000c009f */
[----:B01----:R-:W-:Y:S05]  /*5f10*/  ENDCOLLECTIVE ;  /* 0x000000000000791b */ /* 0x003fea0003800000 */
.L_x_42672:
        /* <DEDUP_REMOVED lines=8> */
.L_x_42673:
[----:B------:R-:W-:Y:S01]  /*5fa0*/  HFMA2 R156, -RZ, RZ, 0, 5.9604644775390625e-08 ;  /* 0x00000001ff9c7431 */ /* 0x000fe200000001ff */
[----:B------:R-:W-:Y:S02]  /*5fb0*/  ISETP.NE.AND P6, PT, R153, RZ, PT ;  /* 0x000000ff9900720c */ /* 0x000fe40003fc5270 */
[----:B------:R-:W-:-:S05]  /*5fc0*/  MOV R153, R155 ;  /* 0x0000009b00997202 */ /* 0x000fca0000000f00 */
        /* <DEDUP_REMOVED lines=136> */
.L_x_42674:
[----:B------:R-:W-:Y:S01]  /*6850*/  HFMA2 R156, -RZ, RZ, 0, 1.1920928955078125e-07 ;  /* 0x00000002ff9c7431 */ /* 0x000fe200000001ff */
[----:B------:R-:W-:-:S05]  /*6860*/  MOV R6, R155 ;  /* 0x0000009b00067202 */ /* 0x000fca0000000f00 */
[----:B------:R-:W-:-:S05]  /*6870*/  FADD.FTZ R6, R3, R6 ;  /* 0x0000000603067221 */ /* 0x000fca0000010000 */
[----:B------:R-:W-:-:S07]  /*6880*/  MOV R157, R6 ;  /* 0x00000006009d7202 */ /* 0x000fce0000000f00 */
[----:B------:R-:W-:Y:S05]  /*6890*/  WARPSYNC.COLLECTIVE R154, `(.L_x_42675) ;  /* 0x000000009a087348 */ /* 0x000fea0003c00000 */
[----:B------:R0:W1:Y:S02]  /*68a0*/  SHFL.BFLY P6, R155, R157, R156, R159 ;  /* 0x0c00009c9d9b7389 */ /* 0x00006400000c009f */
[----:B01----:R-:W-:Y:S05]  /*68b0*/  ENDCOLLECTIVE ;  /* 0x000000000000791b */ /* 0x003fea0003800000 */
.L_x_42675:
[----:B------:R-:W-:Y:S01]  /*68c0*/  HFMA2 R156, -RZ, RZ, 0, 2.384185791015625e-07 ;  /* 0x00000004ff9c7431 */ /* 0x000fe200000001ff */
[----:B------:R-:W-:-:S05]  /*68d0*/  MOV R7, R155 ;  /* 0x0000009b00077202 */ /* 0x000fca0000000f00 */
[----:B------:R-:W-:-:S05]  /*68e0*/  FADD.FTZ R7, R6, R7 ;  /* 0x0000000706077221 */ /* 0x000fca0000010000 */
[----:B------:R-:W-:-:S07]  /*68f0*/  MOV R157, R7 ;  /* 0x00000007009d7202 */ /* 0x000fce0000000f00 */
[----:B------:R-:W-:Y:S05]  /*6900*/  WARPSYNC.COLLECTIVE R154, `(.L_x_42676) ;  /* 0x000000009a087348 */ /* 0x000fea0003c00000 */
[----:B------:R0:W1:Y:S02]  /*6910*/  SHFL.BFLY P6, R155, R157, R156, R159 ;  /* 0x0c00009c9d9b7389 */ /* 0x00006400000c009f */
[----:B01----:R-:W-:Y:S05]  /*6920*/  ENDCOLLECTIVE ;  /* 0x000000000000791b */ /* 0x003fea0003800000 */
.L_x_42676:
[----:B------:R-:W-:Y:S01]  /*6930*/  HFMA2 R156, -RZ, RZ, 0, 4.76837158203125e-07 ;  /* 0x00000008ff9c7431 */ /* 0x000fe200000001ff */
[----:B------:R-:W-:-:S05]  /*6940*/  MOV R150, R155 ;  /* 0x0000009b00967202 */ /* 0x000fca0000000f00 */
[----:B------:R-:W-:-:S05]  /*6950*/  FADD.FTZ R150, R7, R150 ;  /* 0x0000009607967221 */ /* 0x000fca0000010000 */
[----:B------:R-:W-:-:S07]  /*6960*/  MOV R157, R150 ;  /* 0x00000096009d7202 */ /* 0x000fce0000000f00 */
[----:B------:R-:W-:Y:S05]  /*6970*/  WARPSYNC.COLLECTIVE R154, `(.L_x_42677) ;  /* 0x000000009a087348 */ /* 0x000fea0003c00000 */
[----:B------:R0:W1:Y:S02]  /*6980*/  SHFL.BFLY P6, R155, R157, R156, R159 ;  /* 0x0c00009c9d9b7389 */ /* 0x00006400000c009f */
[----:B01----:R-:W-:Y:S05]  /*6990*/  ENDCOLLECTIVE ;  /* 0x000000000000791b */ /* 0x003fea0003800000 */
.L_x_42677:
[----:B------:R-:W-:Y:S01]  /*69a0*/  HFMA2 R156, -RZ, RZ, 0, 9.5367431640625e-07 ;  /* 0x00000010ff9c7431 */ /* 0x000fe200000001ff */
[----:B------:R-:W-:-:S05]  /*69b0*/  MOV R151, R155 ;  /* 0x0000009b00977202 */ /* 0x000fca0000000f00 */
[----:B------:R-:W-:-:S05]  /*69c0*/  FADD.FTZ R151, R150, R151 ;  /* 0x0000009796977221 */ /* 0x000fca0000010000 */
[----:B------:R-:W-:-:S07]  /*69d0*/  MOV R157, R151 ;  /* 0x00000097009d7202 */ /* 0x000fce0000000f00 */
[----:B------:R-:W-:Y:S05]  /*69e0*/  WARPSYNC.COLLECTIVE R154, `(.L_x_42678) ;  /* 0x000000009a087348 */ /* 0x000fea0003c00000 */
[----:B------:R0:W1:Y:S02]  /*69f0*/  SHFL.BFLY P6, R155, R157, R156, R159 ;  /* 0x0c00009c9d9b7389 */ /* 0x00006400000c009f */
[----:B01----:R-:W-:Y:S05]  /*6a00*/  ENDCOLLECTIVE ;  /* 0x000000000000791b */ /* 0x003fea0003800000 */
.L_x_42678:
[----:B------:R-:W-:Y:S01]  /*6a10*/  MOV R152, R155 ;  /* 0x0000009b00987202 */ /* 0x000fe20000000f00 */
[----:B------:R-:W-:Y:S06]  /*6a20*/  BRA `(.L_x_42679) ;  /* 0xffffffd400d47947 */ /* 0x000fec000383ffff */
.L_x_42680:
        /* <DEDUP_REMOVED lines=13> */
.L_x_71518:


//--------------------- .text._ZN10layer_norm13ln_fwd_kernelINS_13Kernel_traitsI6__halfS2_fS2_fjLj2048ELj1ELj4ELj1ELj16ENS_18Kernel_traits_baseILj2048ES2_S2_fS2_fjLj128EEEEELb0ELb0ELb1ELb1EEEvNS_9FwdParamsE --------------------------
	.section	.text._ZN10layer_norm13ln_fwd_kernelINS_13Kernel_traitsI6__halfS2_fS2_fjLj2048ELj1ELj4ELj1ELj16ENS_18Kernel_traits_baseILj2048ES2_S2_fS2_fjLj128EEEEELb0ELb0ELb1ELb1EEEvNS_9FwdParamsE,"ax",@progbits
	.align	128
        .global         _ZN10layer_norm13ln_fwd_kernelINS_13Kernel_traitsI6__halfS2_fS2_fjLj2048ELj1ELj4ELj1ELj16ENS_18Kernel_traits_baseILj2048ES2_S2_fS2_fjLj128EEEEELb0ELb0ELb1ELb1EEEvNS_9FwdParamsE
        .type           _ZN10layer_norm13ln_fwd_kernelINS_13Kernel_traitsI6__halfS2_fS2_fjLj2048ELj1ELj4ELj1ELj16ENS_18Kernel_traits_baseILj2048ES2_S2_fS2_fjLj128EEEEELb0ELb0ELb1ELb1EEEvNS_9FwdParamsE,@function
        .size           _ZN10layer_norm13ln_fwd_kernelINS_13Kernel_traitsI6__halfS2_fS2_fjLj2048ELj1ELj4ELj1ELj16ENS_18Kernel_traits_baseILj2048ES2_S2_fS2_fjLj128EEEEELb0ELb0ELb1ELb1EEEvNS_9FwdParamsE,(.L_x_71519 - _ZN10layer_norm13ln_fwd_kernelINS_13Kernel_traitsI6__halfS2_fS2_fjLj2048ELj1ELj4ELj1ELj16ENS_18Kernel_traits_baseILj2048ES2_S2_fS2_fjLj128EEEEELb0ELb0ELb1ELb1EEEvNS_9FwdParamsE)
        .other          _ZN10layer_norm13ln_fwd_kernelINS_13Kernel_traitsI6__halfS2_fS2_fjLj2048ELj1ELj4ELj1ELj16ENS_18Kernel_traits_baseILj2048ES2_S2_fS2_fjLj128EEEEELb0ELb0ELb1ELb1EEEvNS_9FwdParamsE,@"STO_CUDA_ENTRY STV_DEFAULT"
_ZN10layer_norm13ln_fwd_kernelINS_13Kernel_traitsI6__halfS2_fS2_fjLj2048ELj1ELj4ELj1ELj16ENS_18Kernel_traits_baseILj2048ES2_S2_fS2_fjLj128EEEEELb0ELb0ELb1ELb1EEEvNS_9FwdParamsE:
.text._ZN10layer_norm13ln_fwd_kernelINS_13Kernel_traitsI6__halfS2_fS2_fjLj2048ELj1ELj4ELj1ELj16ENS_18Kernel_traits_baseILj2048ES2_S2_fS2_fjLj128EEEEELb0ELb0ELb1ELb1EEEvNS_9FwdParamsE:
        /* <DEDUP_REMOVED lines=33> */
.L_x_42681:
        /* <DEDUP_REMOVED lines=26> */
.L_x_42682:
[----:B------:R-:W1:Y:S01]  /*03b0*/  LDCU UR4, c[0x0][0x384] ;  /* 0x00007080ff0477ac */ /* 0x000e620008000800 */
[----:B------:R-:W2:Y:S01]  /*03c0*/  LDCU.U8 UR5, c[0x0][0x410] ;  /* 0x00008200ff0577ac */ /* 0x000ea20008000000 */
[----:B------:R-:W3:Y:S01]  /*03d0*/  LDCU UR10, c[0x0][0x448] ;  /* 0x00008900ff0a77ac */ /* 0x000ee20008000800 */
[----:B------:R-:W4:Y:S01]  /*03e0*/  LDCU.64 UR8, c[0x0][0x3a0] ;  /* 0x00007400ff0877ac */ /* 0x000f220008000a00 */
[----:B-1----:R-:W-:-:S13]  /*03f0*/  ISETP.GE.AND P0, PT, R0, UR4, PT ;  /* 0x0000000400007c0c */ /* 0x002fda000bf06270 */
[----:B--234-:R-:W-:Y:S05]  /*0400*/  @P0 EXIT ;  /* 0x000000000000094d */ /* 0x01cfea0003800000 */
.L_x_42716:
[----:B------:R-:W1:Y:S08]  /*0410*/  LDC.64 R8, c[0x0][0x3f0] ;  /* 0x0000fc00ff087b82 */ /* 0x000e700000000a00 */
[----:B0-----:R-:W0:Y:S08]  /*0420*/  LDC R7, c[0x0][0x388] ;  /* 0x0000e200ff077b82 */ /* 0x001e300000000800 */
[----:B------:R-:W2:Y:S01]  /*0430*/  LDC.64 R10, c[0x0][0x3f8] ;  /* 0x0000fe00ff0a7b82 */ /* 0x000ea20000000a00 */
[----:B-1----:R-:W-:-:S05]  /*0440*/  IMAD.WIDE R8, R0, 0x4, R8 ;  /* 0x0000000400087825 */ /* 0x002fca00078e0208 */
[----:B------:R2:W3:Y:S02]  /*0450*/  LDG.E R3, desc[UR6][R8.64] ;  /* 0x0000000608037981 */ /* 0x0004e4000c1e1900 */
[----:B--2---:R-:W-:Y:S01]  /*0460*/  IMAD.WIDE R8, R0, 0x4, R10 ;  /* 0x0000000400087825 */ /* 0x004fe200078e020a */
[----:B---3--:R-:W-:-:S13]  /*0470*/  ISETP.GE.AND P1, PT, R3, 0x1, PT ;  /* 0x000000010300780c */ /* 0x008fda0003f26270 */
[----:B------:R-:W-:Y:S01]  /*0480*/  @P1 IADD3 R4, PT, PT, R3, -0x1, RZ ;  /* 0xffffffff03041810 */ /* 0x000fe20007ffe0ff */
[----:B------:R-:W1:Y:S04]  /*0490*/  @P1 LDC.64 R80, c[0x0][0x390] ;  /* 0x0000e400ff501b82 */ /* 0x000e680000000a00 */
[----:B0-----:R-:W-:-:S05]  /*04a0*/  @P1 IMAD R4, R4, R7, RZ ;  /* 0x0000000704041224 */ /* 0x001fca00078e02ff */
[----:B------:R-:W-:-:S04]  /*04b0*/  @P1 SHF.R.S32.HI R5, RZ, 0x1f, R4 ;  /* 0x0000001fff051819 */ /* 0x000fc80000011404 */
[----:B------:R-:W-:Y:S01]  /*04c0*/  @P1 LEA.HI R5, R5, R4, RZ, 0x3 ;  /* 0x0000000405051211 */ /* 0x000fe200078f18ff */
[----:B------:R-:W-:-:S03]  /*04d0*/  HFMA2 R4, -RZ, RZ, 0, 0 ;  /* 0x00000000ff047431 */ /* 0x000fc600000001ff */
[----:B------:R-:W-:Y:S02]  /*04e0*/  @P1 LEA.HI.SX32 R4, R5, R2, 0x1d ;  /* 0x0000000205041211 */ /* 0x000fe400078feaff */
[----:B-----5:R0:W5:Y:S03]  /*04f0*/  LDG.E R5, desc[UR6][R8.64] ;  /* 0x0000000608057981 */ /* 0x020166000c1e1900 */
[----:B-1----:R-:W-:-:S05]  /*0500*/  @P1 IMAD.WIDE.U32 R10, R4, 0x10, R80 ;  /* 0x00000010040a1825 */ /* 0x002fca00078e0050 */
        /* <DEDUP_REMOVED lines=16> */
[----:B0-----:R-:W-:Y:S02]  /*0610*/  @P2 HADD2.F32 R83, -RZ, R77.H0_H0 ;  /* 0x2000004dff532230 */ /* 0x001fe40000004100 */
[----:B------:R-:W-:Y:S01]  /*0620*/  @P2 HADD2.F32 R82, -RZ, R79.H1_H1 ;  /* 0x3000004fff522230 */ /* 0x000fe20000004100 */
[----:B------:R-:W0:Y:S08]  /*0630*/  @P2 LDC R84, c[0x0][0x40c] ;  /* 0x00010300ff542b82 */ /* 0x000e300000000800 */
[----:B------:R-:W1:Y:S08]  /*0640*/  @P2 LDC R86, c[0x0][0x40c] ;  /* 0x00010300ff562b82 */ /* 0x000e700000000800 */
[----:B------:R-:W4:Y:S08]  /*0650*/  @P2 LDC R87, c[0x0][0x40c] ;  /* 0x00010300ff572b82 */ /* 0x000f300000000800 */
[----:B------:R-:W4:Y:S08]  /*0660*/  @P2 LDC R88, c[0x0][0x40c] ;  /* 0x00010300ff582b82 */ /* 0x000f300000000800 */
[----:B------:R-:W4:Y:S08]  /*0670*/  @P2 LDC R89, c[0x0][0x40c] ;  /* 0x00010300ff592b82 */ /* 0x000f300000000800 */
[----:B------:R-:W4:Y:S08]  /*0680*/  @P2 LDC R90, c[0x0][0x40c] ;  /* 0x00010300ff5a2b82 */ /* 0x000f300000000800 */
[----:B------:R-:W3:Y:S01]  /*0690*/  @P2 LDC R91, c[0x0][0x40c] ;  /* 0x00010300ff5b2b82 */ /* 0x000ee20000000800 */
[----:B--2---:R-:W-:Y:S01]  /*06a0*/  @P2 FFMA.FTZ R8, R85, R80, R8 ;  /* 0x0000005055082223 */ /* 0x004fe20000010008 */
[----:B0-----:R-:W-:Y:S01]  /*06b0*/  @P2 FFMA.FTZ R9, R6, R84, R9 ;  /* 0x0000005406092223 */ /* 0x001fe20000010009 */
[----:B-1----:R-:W-:Y:S01]  /*06c0*/  @P2 FFMA.FTZ R10, R83, R86, R10 ;  /* 0x00000056530a2223 */ /* 0x002fe2000001000a */
[----:B------:R-:W-:-:S02]  /*06d0*/  @P2 HADD2.F32 R6, -RZ, R77.H1_H1 ;  /* 0x3000004dff062230 */ /* 0x000fc40000004100 */
[----:B---3--:R-:W-:Y:S01]  /*06e0*/  @P2 FFMA.FTZ R139, R82, R91, R139 ;  /* 0x0000005b528b2223 */ /* 0x008fe2000001008b */
[--C-:B------:R-:W-:Y:S02]  /*06f0*/  @P2 HADD2.F32 R83, -RZ, R78.reuse.H0_H0 ;  /* 0x2000004eff532230 */ /* 0x100fe40000004100 */
[----:B------:R-:W-:Y:S02]  /*0700*/  @P2 HADD2.F32 R80, -RZ, R78.H1_H1 ;  /* 0x3000004eff502230 */ /* 0x000fe40000004100 */
[----:B----4-:R-:W-:Y:S01]  /*0710*/  @P2 FFMA.FTZ R11, R6, R87, R11 ;  /* 0x00000057060b2223 */ /* 0x010fe2000001000b */
[----:B------:R-:W-:Y:S02]  /*0720*/  @P2 HADD2.F32 R85, -RZ, R79.H0_H0 ;  /* 0x2000004fff552230 */ /* 0x000fe40000004100 */
[----:B------:R-:W-:Y:S01]  /*0730*/  @P2 FFMA.FTZ R136, R83, R88, R136 ;  /* 0x0000005853882223 */ /* 0x000fe20000010088 */
[----:B------:R-:W-:Y:S02]  /*0740*/  @P2 FFMA.FTZ R137, R80, R89, R137 ;  /* 0x0000005950892223 */ /* 0x000fe40000010089 */
[----:B------:R-:W-:Y:S01]  /*0750*/  @P2 FFMA.FTZ R138, R85, R90, R138 ;  /* 0x0000005a558a2223 */ /* 0x000fe2000001008a */
[----:B------:R-:W-:Y:S06]  /*0760*/  BRA `(.L_x_42684) ;  /* 0x0000000000747947 */ /* 0x000fec0003800000 */
.L_x_42683:
[----:B------:R-:W0:Y:S01]  /*0770*/  @P1 LDC R11, c[0x0][0x40c] ;  /* 0x00010300ff0b1b82 */ /* 0x000e220000000800 */
[--C-:B-----5:R-:W-:Y:S01]  /*0780*/  @P1 HADD2.F32 R6, -RZ, R76.reuse.H0_H0 ;  /* 0x2000004cff061230 */ /* 0x120fe20000004100 */
[----:B------:R-:W-:Y:S01]  /*0790*/  CS2R R8, SRZ ;  /* 0x0000000000087805 */ /* 0x000fe2000001ff00 */
[----:B------:R-:W-:Y:S01]  /*07a0*/  @P1 HADD2.F32 R80, -RZ, R76.H1_H1 ;  /* 0x3000004cff501230 */ /* 0x000fe20000004100 */
[----:B------:R-:W-:Y:S01]  /*07b0*/  MOV R10, RZ ;  /* 0x000000ff000a7202 */ /* 0x000fe20000000f00 */
[--C-:B------:R-:W-:Y:S01]  /*07c0*/  @P1 HADD2.F32 R82, -RZ, R77.reuse.H0_H0 ;  /* 0x2000004dff521230 */ /* 0x100fe20000004100 */
[----:B------:R-:W-:Y:S02]  /*07d0*/  CS2R R136, SRZ ;  /* 0x0000000000887805 */ /* 0x000fe4000001ff00 */
[----:B------:R-:W-:Y:S01]  /*07e0*/  CS2R R138, SRZ ;  /* 0x00000000008a7805 */ /* 0x000fe2000001ff00 */
[----:B------:R-:W1:Y:S08]  /*07f0*/  @P1 LDC R83, c[0x0][0x40c] ;  /* 0x00010300ff531b82 */ /* 0x000e700000000800 */
[----:B------:R-:W2:Y:S08]  /*0800*/  @P1 LDC R85, c[0x0][0x40c] ;  /* 0x00010300ff551b82 */ /* 0x000eb00000000800 */
[----:B------:R-:W3:Y:S01]  /*0810*/  @P1 LDC R87, c[0x0][0x40c] ;  /* 0x00010300ff571b82 */ /* 0x000ee20000000800 */
[----:B0-----:R-:W-:Y:S01]  /*0820*/  @P1 FMUL.FTZ R8, R6, R11 ;  /* 0x0000000b06081220 */ /* 0x001fe20000410000 */
[----:B------:R-:W-:Y:S01]  /*0830*/  @P1 HADD2.F32 R6, -RZ, R77.H1_H1 ;  /* 0x3000004dff061230 */ /* 0x000fe20000004100 */
[----:B------:R-:W-:-:S05]  /*0840*/  MOV R11, RZ ;  /* 0x000000ff000b7202 */ /* 0x000fca0000000f00 */
[----:B------:R-:W0:Y:S01]  /*0850*/  @P1 LDC R89, c[0x0][0x40c] ;  /* 0x00010300ff591b82 */ /* 0x000e220000000800 */
[----:B-1----:R-:W-:Y:S01]  /*0860*/  @P1 FMUL.FTZ R9, R80, R83 ;  /* 0x0000005350091220 */ /* 0x002fe20000410000 */
[----:B------:R-:W-:Y:S02]  /*0870*/  @P1 HADD2.F32 R80, -RZ, R78.H0_H0 ;  /* 0x2000004eff501230 */ /* 0x000fe40000004100 */
[----:B------:R-:W-:-:S04]  /*0880*/  @P1 HADD2.F32 R83, -RZ, R79.H0_H0 ;  /* 0x2000004fff531230 */ /* 0x000fc80000004100 */
[----:B------:R-:W1:Y:S01]  /*0890*/  @P1 LDC R91, c[0x0][0x40c] ;  /* 0x00010300ff5b1b82 */ /* 0x000e620000000800 */
[----:B--2---:R-:W-:Y:S01]  /*08a0*/  @P1 FMUL.FTZ R10, R82, R85 ;  /* 0x00000055520a1220 */ /* 0x004fe20000410000 */
[----:B------:R-:W-:Y:S02]  /*08b0*/  @P1 HADD2.F32 R82, -RZ, R78.H1_H1 ;  /* 0x3000004eff521230 */ /* 0x000fe40000004100 */
[----:B------:R-:W-:-:S04]  /*08c0*/  @P1 HADD2.F32 R85, -RZ, R79.H1_H1 ;  /* 0x3000004fff551230 */ /* 0x000fc80000004100 */
[----:B------:R-:W2:Y:S01]  /*08d0*/  @P1 LDC R84, c[0x0][0x40c] ;  /* 0x00010300ff541b82 */ /* 0x000ea20000000800 */
[----:B---3--:R-:W-:-:S07]  /*08e0*/  @P1 FMUL.FTZ R11, R6, R87 ;  /* 0x00000057060b1220 */ /* 0x008fce0000410000 */
[----:B------:R-:W3:Y:S01]  /*08f0*/  @P1 LDC R86, c[0x0][0x40c] ;  /* 0x00010300ff561b82 */ /* 0x000ee20000000800 */
[----:B0-----:R-:W-:Y:S01]  /*0900*/  @P1 FMUL.FTZ R136, R80, R89 ;  /* 0x0000005950881220 */ /* 0x001fe20000410000 */
[----:B-1----:R-:W-:Y:S01]  /*0910*/  @P1 FMUL.FTZ R137, R82, R91 ;  /* 0x0000005b52891220 */ /* 0x002fe20000410000 */
[----:B--2---:R-:W-:Y:S01]  /*0920*/  @P1 FMUL.FTZ R138, R83, R84 ;  /* 0x00000054538a1220 */ /* 0x004fe20000410000 */
[----:B---3--:R-:W-:-:S07]  /*0930*/  @P1 FMUL.FTZ R139, R85, R86 ;  /* 0x00000056558b1220 */ /* 0x008fce0000410000 */
.L_x_42684:
        /* <DEDUP_REMOVED lines=10> */
.L_x_42686:
[----:B------:R-:W-:Y:S05]  /*09e0*/  BSYNC.RECONVERGENT B0 ;  /* 0x0000000000007941 */ /* 0x000fea0003800200 */
.L_x_42685:
        /* <DEDUP_REMOVED lines=32> */
.L_x_42687:
        /* <DEDUP_REMOVED lines=16> */
[----:B------:R-:W-:Y:S02]  /*0cf0*/  @P1 HADD2.F32 R80, -RZ, R78.H0_H0 ;  /* 0x2000004eff501230 */ /* 0x000fe40000004100 */
[----:B------:R-:W-:-:S04]  /*0d00*/  @P1 HADD2.F32 R85, -RZ, R79.H1_H1 ;  /* 0x3000004fff551230 */ /* 0x000fc80000004100 */
[----:B------:R-:W1:Y:S01]  /*0d10*/  @P1 LDC R93, c[0x0][0x40c] ;  /* 0x00010300ff5d1b82 */ /* 0x000e620000000800 */
[----:B--2---:R-:W-:Y:S01]  /*0d20*/  @P1 FMUL.FTZ R122, R82, R87 ;  /* 0x00000057527a1220 */ /* 0x004fe20000410000 */
[----:B------:R-:W-:-:S06]  /*0d30*/  @P1 HADD2.F32 R82, -RZ, R78.H1_H1 ;  /* 0x3000004eff521230 */ /* 0x000fcc0000004100 */
[----:B------:R-:W2:Y:S01]  /*0d40*/  @P1 LDC R84, c[0x0][0x40c] ;  /* 0x00010300ff541b82 */ /* 0x000ea20000000800 */
[----:B---3--:R-:W-:-:S07]  /*0d50*/  @P1 FMUL.FTZ R123, R6, R89 ;  /* 0x00000059067b1220 */ /* 0x008fce0000410000 */
[----:B------:R-:W3:Y:S01]  /*0d60*/  @P1 LDC R86, c[0x0][0x40c] ;  /* 0x00010300ff561b82 */ /* 0x000ee20000000800 */
[----:B0-----:R-:W-:Y:S01]  /*0d70*/  @P1 FMUL.FTZ R124, R80, R91 ;  /* 0x0000005b507c1220 */ /* 0x001fe20000410000 */
[----:B-1----:R-:W-:Y:S01]  /*0d80*/  @P1 FMUL.FTZ R125, R82, R93 ;  /* 0x0000005d527d1220 */ /* 0x002fe20000410000 */
[----:B--2---:R-:W-:Y:S01]  /*0d90*/  @P1 FMUL.FTZ R126, R83, R84 ;  /* 0x00000054537e1220 */ /* 0x004fe20000410000 */
[----:B---3--:R-:W-:-:S07]  /*0da0*/  @P1 FMUL.FTZ R127, R85, R86 ;  /* 0x00000056557f1220 */ /* 0x008fce0000410000 */
.L_x_42688:
        /* <DEDUP_REMOVED lines=10> */
.L_x_42690:
[----:B------:R-:W-:Y:S05]  /*0e50*/  BSYNC.RECONVERGENT B0 ;  /* 0x0000000000007941 */ /* 0x000fea0003800200 */
.L_x_42689:
        /* <DEDUP_REMOVED lines=32> */
.L_x_42691:
        /* <DEDUP_REMOVED lines=28> */
.L_x_42692:
        /* <DEDUP_REMOVED lines=10> */
.L_x_42694:
[----:B------:R-:W-:Y:S05]  /*12c0*/  BSYNC.RECONVERGENT B0 ;  /* 0x0000000000007941 */ /* 0x000fea0003800200 */
.L_x_42693:
        /* <DEDUP_REMOVED lines=32> */
.L_x_42695:
        /* <DEDUP_REMOVED lines=28> */
.L_x_42696:
        /* <DEDUP_REMOVED lines=10> */
.L_x_42698:
[----:B------:R-:W-:Y:S05]  /*1730*/  BSYNC.RECONVERGENT B0 ;  /* 0x0000000000007941 */ /* 0x000fea0003800200 */
.L_x_42697:
        /* <DEDUP_REMOVED lines=32> */
.L_x_42699:
        /* <DEDUP_REMOVED lines=28> */
.L_x_42700:
        /* <DEDUP_REMOVED lines=10> */
.L_x_42702:
[----:B------:R-:W-:Y:S05]  /*1ba0*/  BSYNC.RECONVERGENT B0 ;  /* 0x0000000000007941 */ /* 0x000fea0003800200 */
.L_x_42701:
        /* <DEDUP_REMOVED lines=32> */
.L_x_42703:
        /* <DEDUP_REMOVED lines=28> */
.L_x_42704:
        /* <DEDUP_REMOVED lines=10> */
.L_x_42706:
[----:B------:R-:W-:Y:S05]  /*2010*/  BSYNC.RECONVERGENT B0 ;  /* 0x0000000000007941 */ /* 0x000fea0003800200 */
.L_x_42705:
        /* <DEDUP_REMOVED lines=32> */
.L_x_42707:
[----:B0-----:R-:W0:Y:S01]  /*2220*/  @P1 LDC R83, c[0x0][0x40c] ;  /* 0x00010300ff531b82 */ /* 0x001e220000000800 */
[--C-:B-----5:R-:W-:Y:S01]  /*2230*/  @P1 HADD2.F32 R6, -RZ, R76.reuse.H0_H0 ;  /* 0x2000004cff061230 */ /* 0x120fe20000004100 */
[----:B------:R-:W-:Y:S01]  /*2240*/  CS2R R96, SRZ ;  /* 0x0000000000607805 */ /* 0x000fe2000001ff00 */
[----:B------:R-:W-:Y:S01]  /*2250*/  @P1 HADD2.F32 R80, -RZ, R76.H1_H1 ;  /* 0x3000004cff501230 */ /* 0x000fe20000004100 */
[----:B------:R-:W-:Y:S01]  /*2260*/  CS2R R98, SRZ ;  /* 0x0000000000627805 */ /* 0x000fe2000001ff00 */
[----:B------:R-:W-:Y:S02]  /*2270*/  @P1 HADD2.F32 R82, -RZ, R77.H0_H0 ;  /* 0x2000004dff521230 */ /* 0x000fe40000004100 */
        /* <DEDUP_REMOVED lines=9> */
[----:B------:R-:W-:Y:S01]  /*2310*/  @P1 HADD2.F32 R80, -RZ, R78.H0_H0 ;  /* 0x2000004eff501230 */ /* 0x000fe20000004100 */
[----:B------:R-:W-:-:S05]  /*2320*/  CS2R R84, SRZ ;  /* 0x0000000000547805 */ /* 0x000fca000001ff00 */
[----:B------:R-:W1:Y:S01]  /*2330*/  @P1 LDC R143, c[0x0][0x40c] ;  /* 0x00010300ff8f1b82 */ /* 0x000e620000000800 */
[----:B--2---:R-:W-:Y:S01]  /*2340*/  @P1 FMUL.FTZ R98, R82, R87 ;  /* 0x0000005752621220 */ /* 0x004fe20000410000 */
[----:B------:R-:W-:Y:S01]  /*2350*/  @P1 HADD2.F32 R82, -RZ, R78.H1_H1 ;  /* 0x3000004eff521230 */ /* 0x000fe20000004100 */
        /* <DEDUP_REMOVED lines=8> */
.L_x_42708:
        /* <DEDUP_REMOVED lines=10> */
.L_x_42710:
[----:B------:R-:W-:Y:S05]  /*2480*/  BSYNC.RECONVERGENT B0 ;  /* 0x0000000000007941 */ /* 0x000fea0003800200 */
.L_x_42709:
        /* <DEDUP_REMOVED lines=8> */
[----:B-----5:R-:W-:-:S07]  /*2510*/  @P0 HADD2.F32 R3, -RZ, R76.H0_H0 ;  /* 0x2000004cff030230 */ /* 0x020fce0000004100 */
[----:B------:R-:W1:Y:S08]  /*2520*/  @P0 LDC R6, c[0x0][0x40c] ;  /* 0x00010300ff060b82 */ /* 0x000e700000000800 */
[----:B------:R-:W4:Y:S08]  /*2530*/  @P0 LDC R142, c[0x0][0x40c] ;  /* 0x00010300ff8e0b82 */ /* 0x000f300000000800 */
[----:B------:R-:W4:Y:S08]  /*2540*/  @P0 LDC R146, c[0x0][0x40c] ;  /* 0x00010300ff920b82 */ /* 0x000f300000000800 */
[----:B------:R-:W3:Y:S08]  /*2550*/  @P0 LDC R147, c[0x0][0x40c] ;  /* 0x00010300ff930b82 */ /* 0x000ef00000000800 */
[----:B0-----:R-:W0:Y:S08]  /*2560*/  @P0 LDC R144, c[0x0][0x40c] ;  /* 0x00010300ff900b82 */ /* 0x001e300000000800 */
[----:B------:R-:W0:Y:S08]  /*2570*/  @P0 LDC R145, c[0x0][0x40c] ;  /* 0x00010300ff910b82 */ /* 0x000e300000000800 */
[----:B------:R-:W0:Y:S01]  /*2580*/  @P0 LDC R148, c[0x0][0x40c] ;  /* 0x00010300ff940b82 */ /* 0x000e220000000800 */
[----:B--2---:R-:W-:Y:S01]  /*2590*/  @P0 FFMA.FTZ R88, R3, R4, R88 ;  /* 0x0000000403580223 */ /* 0x004fe20000010058 */
[----:B------:R-:W-:-:S02]  /*25a0*/  @P0 HADD2.F32 R4, -RZ, R76.H1_H1 ;  /* 0x3000004cff040230 */ /* 0x000fc40000004100 */
[----:B------:R-:W-:-:S03]  /*25b0*/  @P0 HADD2.F32 R3, -RZ, R77.H0_H0 ;  /* 0x2000004dff030230 */ /* 0x000fc60000004100 */
[----:B-1----:R-:W-:Y:S01]  /*25c0*/  @P0 FFMA.FTZ R89, R4, R6, R89 ;  /* 0x0000000604590223 */ /* 0x002fe20000010059 */
[----:B------:R-:W-:Y:S02]  /*25d0*/  @P0 HADD2.F32 R4, -RZ, R77.H1_H1 ;  /* 0x3000004dff040230 */ /* 0x000fe40000004100 */
[----:B----4-:R-:W-:Y:S01]  /*25e0*/  @P0 FFMA.FTZ R90, R3, R142, R90 ;  /* 0x0000008e035a0223 */ /* 0x010fe2000001005a */
[--C-:B------:R-:W-:Y:S02]  /*25f0*/  @P0 HADD2.F32 R3, -RZ, R78.reuse.H0_H0 ;  /* 0x2000004eff030230 */ /* 0x100fe40000004100 */
[--C-:B------:R-:W-:Y:S02]  /*2600*/  @P0 HADD2.F32 R6, -RZ, R79.reuse.H1_H1 ;  /* 0x3000004fff060230 */ /* 0x100fe40000004100 */
[----:B------:R-:W-:Y:S01]  /*2610*/  @P0 FFMA.FTZ R91, R4, R146, R91 ;  /* 0x00000092045b0223 */ /* 0x000fe2000001005b */
[----:B------:R-:W-:Y:S02]  /*2620*/  @P0 HADD2.F32 R4, -RZ, R78.H1_H1 ;  /* 0x3000004eff040230 */ /* 0x000fe40000004100 */
[----:B---3--:R-:W-:Y:S01]  /*2630*/  @P0 FFMA.FTZ R80, R3, R147, R80 ;  /* 0x0000009303500223 */ /* 0x008fe20000010050 */
[----:B------:R-:W-:-:S02]  /*2640*/  @P0 HADD2.F32 R3, -RZ, R79.H0_H0 ;  /* 0x2000004fff030230 */ /* 0x000fc40000004100 */
[----:B0-----:R-:W-:Y:S01]  /*2650*/  @P0 FFMA.FTZ R83, R6, R148, R83 ;  /* 0x0000009406530223 */ /* 0x001fe20000010053 */
[----:B------:R-:W-:Y:S02]  /*2660*/  @P0 FFMA.FTZ R81, R4, R144, R81 ;  /* 0x0000009004510223 */ /* 0x000fe40000010051 */
[----:B------:R-:W-:Y:S01]  /*2670*/  @P0 FFMA.FTZ R82, R3, R145, R82 ;  /* 0x0000009103520223 */ /* 0x000fe20000010052 */
[----:B------:R-:W-:Y:S06]  /*2680*/  BRA `(.L_x_42712) ;  /* 0x0000000000707947 */ /* 0x000fec0003800000 */
.L_x_42711:
[----:B------:R-:W1:Y:S01]  /*2690*/  @P1 LDC R4, c[0x0][0x40c] ;  /* 0x00010300ff041b82 */ /* 0x000e620000000800 */
[--C-:B-----5:R-:W-:Y:S01]  /*26a0*/  @P1 HADD2.F32 R3, -RZ, R76.reuse.H0_H0 ;  /* 0x2000004cff031230 */ /* 0x120fe20000004100 */
[----:B------:R-:W-:Y:S01]  /*26b0*/  CS2R R88, SRZ ;  /* 0x0000000000587805 */ /* 0x000fe2000001ff00 */
[----:B------:R-:W-:Y:S01]  /*26c0*/  @P1 HADD2.F32 R6, -RZ, R76.H1_H1 ;  /* 0x3000004cff061230 */ /* 0x000fe20000004100 */
[----:B------:R-:W-:Y:S01]  /*26d0*/  CS2R R90, SRZ ;  /* 0x00000000005a7805 */ /* 0x000fe2000001ff00 */
[----:B------:R-:W-:Y:S02]  /*26e0*/  @P1 HADD2.F32 R80, -RZ, R77.H0_H0 ;  /* 0x2000004dff501230 */ /* 0x000fe40000004100 */
[--C-:B------:R-:W-:Y:S01]  /*26f0*/  @P1 HADD2.F32 R144, -RZ, R79.reuse.H0_H0 ;  /* 0x2000004fff901230 */ /* 0x100fe20000004100 */
[----:B------:R-:W2:Y:S01]  /*2700*/  @P1 LDC R81, c[0x0][0x40c] ;  /* 0x00010300ff511b82 */ /* 0x000ea20000000800 */
[----:B------:R-:W-:-:S07]  /*2710*/  @P1 HADD2.F32 R146, -RZ, R79.H1_H1 ;  /* 0x3000004fff921230 */ /* 0x000fce0000004100 */
[----:B0-----:R-:W0:Y:S08]  /*2720*/  @P1 LDC R83, c[0x0][0x40c] ;  /* 0x00010300ff531b82 */ /* 0x001e300000000800 */
[----:B------:R-:W3:Y:S01]  /*2730*/  @P1 LDC R142, c[0x0][0x40c] ;  /* 0x00010300ff8e1b82 */ /* 0x000ee20000000800 */
[----:B-1----:R-:W-:Y:S01]  /*2740*/  @P1 FMUL.FTZ R88, R3, R4 ;  /* 0x0000000403581220 */ /* 0x002fe20000410000 */
[----:B------:R-:W-:-:S02]  /*2750*/  @P1 HADD2.F32 R3, -RZ, R77.H1_H1 ;  /* 0x3000004dff031230 */ /* 0x000fc40000004100 */
[----:B------:R-:W-:-:S04]  /*2760*/  @P1 HADD2.F32 R4, -RZ, R78.H0_H0 ;  /* 0x2000004eff041230 */ /* 0x000fc80000004100 */
[----:B------:R-:W1:Y:S01]  /*2770*/  @P1 LDC R145, c[0x0][0x40c] ;  /* 0x00010300ff911b82 */ /* 0x000e620000000800 */
[----:B--2---:R-:W-:Y:S01]  /*2780*/  @P1 FMUL.FTZ R89, R6, R81 ;  /* 0x0000005106591220 */ /* 0x004fe20000410000 */
[----:B------:R-:W-:-:S06]  /*2790*/  @P1 HADD2.F32 R6, -RZ, R78.H1_H1 ;  /* 0x3000004eff061230 */ /* 0x000fcc0000004100 */
[----:B------:R-:W2:Y:S01]  /*27a0*/  @P1 LDC R147, c[0x0][0x40c] ;  /* 0x00010300ff931b82 */ /* 0x000ea20000000800 */
[----:B0-----:R-:W-:Y:S01]  /*27b0*/  @P1 FMUL.FTZ R90, R80, R83 ;  /* 0x00000053505a1220 */ /* 0x001fe20000410000 */
[----:B------:R-:W-:Y:S02]  /*27c0*/  CS2R R80, SRZ ;  /* 0x0000000000507805 */ /* 0x000fe4000001ff00 */
[----:B------:R-:W-:-:S04]  /*27d0*/  CS2R R82, SRZ ;  /* 0x0000000000527805 */ /* 0x000fc8000001ff00 */
[----:B------:R-:W0:Y:S01]  /*27e0*/  @P1 LDC R149, c[0x0][0x40c] ;  /* 0x00010300ff951b82 */ /* 0x000e220000000800 */
[----:B---3--:R-:W-:-:S07]  /*27f0*/  @P1 FMUL.FTZ R91, R3, R142 ;  /* 0x0000008e035b1220 */ /* 0x008fce0000410000 */
[----:B------:R-:W3:Y:S01]  /*2800*/  @P1 LDC R151, c[0x0][0x40c] ;  /* 0x00010300ff971b82 */ /* 0x000ee20000000800 */
[----:B-1----:R-:W-:Y:S01]  /*2810*/  @P1 FMUL.FTZ R80, R4, R145 ;  /* 0x0000009104501220 */ /* 0x002fe20000410000 */
[----:B--2---:R-:W-:Y:S01]  /*2820*/  @P1 FMUL.FTZ R81, R6, R147 ;  /* 0x0000009306511220 */ /* 0x004fe20000410000 */
[----:B0-----:R-:W-:Y:S01]  /*2830*/  @P1 FMUL.FTZ R82, R144, R149 ;  /* 0x0000009590521220 */ /* 0x001fe20000410000 */
[----:B---3--:R-:W-:-:S07]  /*2840*/  @P1 FMUL.FTZ R83, R146, R151 ;  /* 0x0000009792531220 */ /* 0x008fce0000410000 */
.L_x_42712:
[----:B------:R-:W-:Y:S01]  /*2850*/  FADD.FTZ R4, RZ, R8 ;  /* 0x00000008ff047221 */ /* 0x000fe20000010000 */
        /* <DEDUP_REMOVED lines=219> */
.L_x_42728:
        /* <DEDUP_REMOVED lines=10> */
[----:B0-----:R-:W-:-:S04]  /*36b0*/  @!P0 IMAD.WIDE R140, R0, 0x4, R142 ;  /* 0x00000004008c8825 */ /* 0x001fc800078e028e */
[----:B-1----:R-:W-:Y:S01]  /*36c0*/  @!P0 IMAD.WIDE R142, R0, 0x4, R144 ;  /* 0x00000004008e8825 */ /* 0x002fe200078e0290 */
[----:B------:R0:W-:Y:S04]  /*36d0*/  @!P0 STG.E desc[UR6][R140.64], R6 ;  /* 0x000000068c008986 */ /* 0x0001e8000c101906 */
[----:B--2---:R0:W-:Y:S01]  /*36e0*/  @!P0 STG.E desc[UR6][R142.64], R3 ;  /* 0x000000038e008986 */ /* 0x0041e2000c101906 */
[----:B------:R-:W-:-:S13]  /*36f0*/  ISETP.GE.AND P0, PT, R5, 0x1, PT ;  /* 0x000000010500780c */ /* 0x000fda0003f06270 */
[----:B0-----:R-:W-:Y:S05]  /*3700*/  @!P0 BRA `(.L_x_42715) ;  /* 0x0000001400fc8947 */ /* 0x001fea0003800000 */
[----:B------:R-:W-:Y:S01]  /*3710*/  IADD3 R2, PT, PT, R5, -0x1, RZ ;  /* 0xffffffff05027810 */ /* 0x000fe20007ffe0ff */
[----:B------:R-:W-:Y:S01]  /*3720*/  HADD2.F32 R141, -RZ, R54.H0_H0 ;  /* 0x20000036ff8d7230 */ /* 0x000fe20000004100 */
[----:B------:R-:W-:Y:S01]  /*3730*/  FSEL R5, R6, RZ, !P1 ;  /* 0x000000ff06057208 */ /* 0x000fe20004800000 */
[----:B------:R-:W-:Y:S02]  /*3740*/  HADD2.F32 R143, -RZ, R24.H1_H1 ;  /* 0x30000018ff8f7230 */ /* 0x000fe40000004100 */
        /* <DEDUP_REMOVED lines=65> */
[----:B------:R-:W-:Y:S01]  /*3b60*/  FADD.FTZ R5, -R5, R83 ;  /* 0x0000005305057221 */ /* 0x000fe20000010100 */
        /* <DEDUP_REMOVED lines=122> */
[--C-:B------:R-:W-:Y:S02]  /*4310*/  HADD2.F32 R139, -RZ, R22.reuse.H0_H0 ;  /* 0x20000016ff8b7230 */ /* 0x100fe40000004100 */
[----:B------:R-:W-:Y:S02]  /*4320*/  HADD2.F32 R127, -RZ, R22.H1_H1 ;  /* 0x30000016ff7f7230 */ /* 0x000fe40000004100 */
[----:B------:R-:W-:Y:S01]  /*4330*/  FFMA.FTZ R125, R156, R135, R137 ;  /* 0x000000879c7d7223 */ /* 0x000fe20000010089 */
        /* <DEDUP_REMOVED lines=12> */
[----:B------:R-:W-:Y:S02]  /*4400*/  HADD2.F32 R133, -RZ, R25.H0_H0 ;  /* 0x20000019ff857230 */ /* 0x000fe40000004100 */
[----:B------:R-:W-:Y:S01]  /*4410*/  FFMA.FTZ R116, R116, R139, R141 ;  /* 0x0000008b74747223 */ /* 0x000fe2000001008d */
        /* <DEDUP_REMOVED lines=52> */
[----:B------:R-:W-:Y:S01]  /*4760*/  HADD2.F32 R142, -RZ, R33.H1_H1 ;  /* 0x30000021ff8e7230 */ /* 0x000fe20000004100 */
[----:B------:R-:W-:Y:S01]  /*4770*/  F2FP.F16.F32.PACK_AB R109, R115, R114 ;  /* 0x00000072736d723e */ /* 0x000fe200000000ff */
[----:B------:R-:W-:Y:S02]  /*4780*/  HADD2.F32 R144, -RZ, R65.H1_H1 ;  /* 0x30000041ff907230 */ /* 0x000fe40000004100 */
[----:B------:R-:W-:Y:S01]  /*4790*/  FFMA.FTZ R140, R93, R146, R148 ;  /* 0x000000925d8c7223 */ /* 0x000fe20000010094 */
[----:B------:R-:W-:Y:S01]  /*47a0*/  HADD2.F32 R93, -RZ, R35.H0_H0 ;  /* 0x20000023ff5d7230 */ /* 0x000fe20000004100 */
[----:B------:R-:W-:Y:S01]  /*47b0*/  F2FP.F16.F32.PACK_AB R108, R113, R112 ;  /* 0x00000070716c723e */ /* 0x000fe200000000ff */
        /* <DEDUP_REMOVED lines=22> */
[----:B------:R-:W-:Y:S01]  /*4920*/  HADD2.F32 R139, -RZ, R39.H0_H0 ;  /* 0x20000027ff8b7230 */ /* 0x000fe20000004100 */
[----:B------:R-:W0:Y:S01]  /*4930*/  LDC.64 R92, c[0x0][0x428] ;  /* 0x00010a00ff5c7b82 */ /* 0x000e220000000a00 */
        /* <DEDUP_REMOVED lines=11> */
[----:B------:R-:W-:Y:S01]  /*49f0*/  HADD2.F32 R143, -RZ, R32.H0_H0 ;  /* 0x20000020ff8f7230 */ /* 0x000fe20000004100 */
[----:B------:R-:W-:Y:S01]  /*4a00*/  F2FP.F16.F32.PACK_AB R107, R107, R106 ;  /* 0x0000006a6b6b723e */ /* 0x000fe200000000ff */
[----:B------:R-:W-:-:S02]  /*4a10*/  HADD2.F32 R145, -RZ, R64.H0_H0 ;  /* 0x20000040ff917230 */ /* 0x000fc40000004100 */
[----:B------:R-:W-:Y:S01]  /*4a20*/  FFMA.FTZ R141, R88, R141, R85 ;  /* 0x0000008d588d7223 */ /* 0x000fe20000010055 */
[----:B------:R-:W-:Y:S01]  /*4a30*/  HADD2.F32 R146, -RZ, R40.H1_H1 ;  /* 0x30000028ff927230 */ /* 0x000fe20000004100 */
[----:B------:R-:W-:Y:S01]  /*4a40*/  SHF.R.S32.HI R85, RZ, 0x1f, R2 ;  /* 0x0000001fff557819 */ /* 0x000fe20000011402 */
[----:B------:R-:W-:Y:S02]  /*4a50*/  HADD2.F32 R8, -RZ, R72.H1_H1 ;  /* 0x30000048ff087230 */ /* 0x000fe40000004100 */
[----:B------:R-:W-:Y:S01]  /*4a60*/  FFMA.FTZ R100, R100, R143, R145 ;  /* 0x0000008f64647223 */ /* 0x000fe20000010091 */
[----:B------:R-:W-:Y:S01]  /*4a70*/  HADD2.F32 R143, -RZ, R37.H0_H0 ;  /* 0x20000025ff8f7230 */ /* 0x000fe20000004100 */
[----:B------:R-:W-:Y:S01]  /*4a80*/  F2FP.F16.F32.PACK_AB R106, R105, R104 ;  /* 0x00000068696a723e */ /* 0x000fe200000000ff */
[----:B------:R-:W-:Y:S02]  /*4a90*/  HADD2.F32 R145, -RZ, R69.H0_H0 ;  /* 0x20000045ff917230 */ /* 0x000fe40000004100 */
[----:B------:R-:W-:Y:S01]  /*4aa0*/  FFMA.FTZ R146, R89, R146, R8 ;  /* 0x0000009259927223 */ /* 0x000fe20000010008 */
[----:B------:R-:W-:Y:S01]  /*4ab0*/  HADD2.F32 R84, -RZ, R41.H1_H1 ;  /* 0x30000029ff547230 */ /* 0x000fe20000004100 */
[----:B------:R-:W-:Y:S01]  /*4ac0*/  LEA.HI R89, R85, R2, RZ, 0x3 ;  /* 0x0000000255597211 */ /* 0x000fe200078f18ff */
[----:B------:R-:W-:Y:S01]  /*4ad0*/  HADD2.F32 R86, -RZ, R73.H1_H1 ;  /* 0x30000049ff567230 */ /* 0x000fe20000004100 */
[----:B------:R-:W-:Y:S01]  /*4ae0*/  LOP3.LUT R2, R4, 0x1f, RZ, 0xc0, !PT ;  /* 0x0000001f04027812 */ /* 0x000fe200078ec0ff */
[----:B------:R-:W-:Y:S01]  /*4af0*/  FFMA.FTZ R98, R98, R143, R145 ;  /* 0x0000008f62627223 */ /* 0x000fe20000010091 */
[----:B------:R-:W-:Y:S01]  /*4b00*/  HADD2.F32 R87, -RZ, R41.H0_H0 ;  /* 0x20000029ff577230 */ /* 0x000fe20000004100 */
[----:B------:R-:W-:Y:S01]  /*4b10*/  F2FP.F16.F32.PACK_AB R85, R7, R10 ;  /* 0x0000000a0755723e */ /* 0x000fe200000000ff */
[----:B------:R-:W-:-:S02]  /*4b20*/  HADD2.F32 R143, -RZ, R73.H0_H0 ;  /* 0x20000049ff8f7230 */ /* 0x000fc40000004100 */
[----:B------:R-:W-:Y:S01]  /*4b30*/  FFMA.FTZ R91, R91, R84, R86 ;  /* 0x000000545b5b7223 */ /* 0x000fe20000010056 */
[----:B------:R-:W-:Y:S01]  /*4b40*/  F2FP.F16.F32.PACK_AB R84, R3, R6 ;  /* 0x000000060354723e */ /* 0x000fe200000000ff */
[----:B------:R-:W-:Y:S01]  /*4b50*/  HADD2.F32 R6, -RZ, R43.H1_H1 ;  /* 0x3000002bff067230 */ /* 0x000fe20000004100 */
[----:B------:R-:W-:Y:S01]  /*4b60*/  LEA.HI.SX32 R145, R89, R2, 0x1d ;  /* 0x0000000259917211 */ /* 0x000fe200078feaff */
[----:B------:R-:W-:Y:S02]  /*4b70*/  HADD2.F32 R8, -RZ, R75.H1_H1 ;  /* 0x3000004bff087230 */ /* 0x000fe40000004100 */
[----:B------:R-:W-:Y:S01]  /*4b80*/  FFMA.FTZ R90, R90, R87, R143 ;  /* 0x000000575a5a7223 */ /* 0x000fe2000001008f */
[----:B------:R-:W-:Y:S01]  /*4b90*/  HADD2.F32 R3, -RZ, R42.H0_H0 ;  /* 0x2000002aff037230 */ /* 0x000fe20000004100 */
[----:B------:R-:W-:Y:S01]  /*4ba0*/  F2FP.F16.F32.PACK_AB R86, R9, R136 ;  /* 0x000000880956723e */ /* 0x000fe200000000ff */
[----:B------:R-:W-:Y:S01]  /*4bb0*/  HADD2.F32 R7, -RZ, R74.H0_H0 ;  /* 0x2000004aff077230 */ /* 0x000fe20000004100 */
[----:B------:R-:W-:Y:S01]  /*4bc0*/  F2FP.F16.F32.PACK_AB R87, R11, R138 ;  /* 0x0000008a0b57723e */ /* 0x000fe200000000ff */
[----:B------:R-:W-:-:S02]  /*4bd0*/  HADD2.F32 R136, -RZ, R42.H1_H1 ;  /* 0x3000002aff887230 */ /* 0x000fc40000004100 */
[----:B------:R-:W-:Y:S01]  /*4be0*/  FFMA.FTZ R143, R5, R6, R8 ;  /* 0x00000006058f7223 */ /* 0x000fe20000010008 */
[----:B------:R-:W-:Y:S02]  /*4bf0*/  HADD2.F32 R4, -RZ, R74.H1_H1 ;  /* 0x3000004aff047230 */ /* 0x000fe40000004100 */
[----:B------:R-:W-:Y:S01]  /*4c00*/  FFMA.FTZ R3, R80, R3, R7 ;  /* 0x0000000350037223 */ /* 0x000fe20000010007 */
[----:B0-----:R-:W-:Y:S01]  /*4c10*/  IMAD.WIDE.U32 R88, R145, 0x10, R92 ;  /* 0x0000001091587825 */ /* 0x001fe200078e005c */
[----:B------:R-:W-:Y:S02]  /*4c20*/  F2FP.F16.F32.PACK_AB R8, R123, R128 ;  /* 0x000000807b08723e */ /* 0x000fe400000000ff */
[----:B------:R-:W-:Y:S01]  /*4c30*/  F2FP.F16.F32.PACK_AB R7, R121, R126 ;  /* 0x0000007e7907723e */ /* 0x000fe200000000ff */
[----:B------:R-:W-:Y:S01]  /*4c40*/  HADD2.F32 R9, -RZ, R43.H0_H0 ;  /* 0x2000002bff097230 */ /* 0x000fe20000004100 */
[C---:B------:R-:W-:Y:S01]  /*4c50*/  IADD3 R123, PT, PT, R145.reuse, 0x20, RZ ;  /* 0x00000020917b7810 */ /* 0x040fe20007ffe0ff */
[----:B------:R-:W-:Y:S01]  /*4c60*/  HADD2.F32 R11, -RZ, R75.H0_H0 ;  /* 0x2000004bff0b7230 */ /* 0x000fe20000004100 */
[----:B------:R-:W-:Y:S01]  /*4c70*/  IADD3 R121, PT, PT, R145, 0x40, RZ ;  /* 0x0000004091797810 */ /* 0x000fe20007ffe0ff */
[----:B------:R-:W-:Y:S01]  /*4c80*/  FFMA.FTZ R136, R81, R136, R4 ;  /* 0x0000008851887223 */ /* 0x000fe20000010004 */
[----:B------:R0:W-:Y:S01]  /*4c90*/  STG.E.128 desc[UR6][R88.64], R84 ;  /* 0x0000005458007986 */ /* 0x0001e2000c101d06 */
[----:B------:R-:W-:Y:S01]  /*4ca0*/  F2FP.F16.F32.PACK_AB R4, R83, R120 ;  /* 0x000000785304723e */ /* 0x000fe200000000ff */
[----:B------:R-:W-:Y:S01]  /*4cb0*/  FFMA.FTZ R138, R82, R9, R11 ;  /* 0x00000009528a7223 */ /* 0x000fe2000001000b */
[----:B------:R-:W-:Y:S01]  /*4cc0*/  F2FP.F16.F32.PACK_AB R5, R117, R122 ;  /* 0x0000007a7505723e */ /* 0x000fe200000000ff */
[----:B------:R-:W-:Y:S01]  /*4cd0*/  IMAD.WIDE.U32 R122, R123, 0x10, R92 ;  /* 0x000000107b7a7825 */ /* 0x000fe200078e005c */
[----:B------:R-:W-:-:S02]  /*4ce0*/  IADD3 R83, PT, PT, R145, 0xa0, RZ ;  /* 0x000000a091537810 */ /* 0x000fc40007ffe0ff */
[----:B------:R-:W-:Y:S01]  /*4cf0*/  IADD3 R81, PT, PT, R145, 0xc0, RZ ;  /* 0x000000c091517810 */ /* 0x000fe20007ffe0ff */
        /* <DEDUP_REMOVED lines=9> */
[C---:B0-----:R-:W-:Y:S01]  /*4d90*/  IADD3 R87, PT, PT, R145.reuse, 0x60, RZ ;  /* 0x0000006091577810 */ /* 0x041fe20007ffe0ff */
[----:B------:R0:W-:Y:S01]  /*4da0*/  STG.E.128 desc[UR6][R120.64], R8 ;  /* 0x0000000878007986 */ /* 0x0001e2000c101d06 */
[C---:B------:R-:W-:Y:S02]  /*4db0*/  IADD3 R85, PT, PT, R145.reuse, 0x80, RZ ;  /* 0x0000008091557810 */ /* 0x040fe40007ffe0ff */
[----:B------:R-:W-:Y:S01]  /*4dc0*/  IADD3 R89, PT, PT, R145, 0xe0, RZ ;  /* 0x000000e091597810 */ /* 0x000fe20007ffe0ff */
[----:B------:R-:W-:Y:S01]  /*4dd0*/  IMAD.WIDE.U32 R86, R87, 0x10, R92 ;  /* 0x0000001057567825 */ /* 0x000fe200078e005c */
[----:B------:R-:W-:-:S03]  /*4de0*/  F2FP.F16.F32.PACK_AB R104, R131, R116 ;  /* 0x000000748368723e */ /* 0x000fc600000000ff */
[--C-:B------:R-:W-:Y:S02]  /*4df0*/  IMAD.WIDE.U32 R84, R85, 0x10, R92.reuse ;  /* 0x0000001055547825 */ /* 0x100fe400078e005c */
[----:B------:R2:W-:Y:S02]  /*4e00*/  STG.E.128 desc[UR6][R86.64], R104 ;  /* 0x0000006856007986 */ /* 0x0005e4000c101d06 */
[----:B------:R-:W-:Y:S01]  /*4e10*/  IMAD.WIDE.U32 R88, R89, 0x10, R92 ;  /* 0x0000001059587825 */ /* 0x000fe200078e005c */
[----:B------:R-:W-:Y:S01]  /*4e20*/  F2FP.F16.F32.PACK_AB R93, R103, R102 ;  /* 0x00000066675d723e */ /* 0x000fe200000000ff */
[----:B------:R2:W-:Y:S01]  /*4e30*/  STG.E.128 desc[UR6][R84.64], R108 ;  /* 0x0000006c54007986 */ /* 0x0005e2000c101d06 */
[----:B------:R-:W-:Y:S02]  /*4e40*/  F2FP.F16.F32.PACK_AB R92, R101, R100 ;  /* 0x00000064655c723e */ /* 0x000fe400000000ff */
[----:B-1----:R-:W-:Y:S02]  /*4e50*/  F2FP.F16.F32.PACK_AB R7, R144, R139 ;  /* 0x0000008b9007723e */ /* 0x002fe400000000ff */
[----:B------:R-:W-:Y:S01]  /*4e60*/  F2FP.F16.F32.PACK_AB R6, R142, R137 ;  /* 0x000000898e06723e */ /* 0x000fe200000000ff */
[----:B------:R2:W-:Y:S01]  /*4e70*/  STG.E.128 desc[UR6][R82.64], R92 ;  /* 0x0000005c52007986 */ /* 0x0005e2000c101d06 */
[----:B------:R-:W-:-:S02]  /*4e80*/  F2FP.F16.F32.PACK_AB R5, R99, R98 ;  /* 0x000000626305723e */ /* 0x000fc400000000ff */
[----:B------:R-:W-:Y:S02]  /*4e90*/  F2FP.F16.F32.PACK_AB R4, R97, R96 ;  /* 0x000000606104723e */ /* 0x000fe400000000ff */
[----:B0-----:R-:W-:Y:S02]  /*4ea0*/  F2FP.F16.F32.PACK_AB R11, R143, R138 ;  /* 0x0000008a8f0b723e */ /* 0x001fe400000000ff */
[----:B------:R-:W-:Y:S01]  /*4eb0*/  F2FP.F16.F32.PACK_AB R10, R136, R3 ;  /* 0x00000003880a723e */ /* 0x000fe200000000ff */
[----:B------:R2:W-:Y:S01]  /*4ec0*/  STG.E.128 desc[UR6][R80.64], R4 ;  /* 0x0000000450007986 */ /* 0x0005e2000c101d06 */
[----:B------:R-:W-:Y:S02]  /*4ed0*/  F2FP.F16.F32.PACK_AB R9, R91, R90 ;  /* 0x0000005a5b09723e */ /* 0x000fe400000000ff */
[----:B------:R-:W-:-:S05]  /*4ee0*/  F2FP.F16.F32.PACK_AB R8, R146, R141 ;  /* 0x0000008d9208723e */ /* 0x000fca00000000ff */
[----:B------:R2:W-:Y:S02]  /*4ef0*/  STG.E.128 desc[UR6][R88.64], R8 ;  /* 0x0000000858007986 */ /* 0x0005e4000c101d06 */
.L_x_42715:
[----:B------:R-:W-:Y:S05]  /*4f00*/  BSYNC.RECONVERGENT B0 ;  /* 0x0000000000007941 */ /* 0x000fea0003800200 */
.L_x_42714:
[----:B--2---:R-:W0:Y:S02]  /*4f10*/  LDC.64 R4, c[0x0][0x380] ;  /* 0x0000e000ff047b82 */ /* 0x004e240000000a00 */
[----:B0-----:R-:W-:-:S04]  /*4f20*/  LEA R0, R4, R0, 0x2 ;  /* 0x0000000004007211 */ /* 0x001fc800078e10ff */
[----:B------:R-:W-:-:S13]  /*4f30*/  ISETP.GE.AND P0, PT, R0, R5, PT ;  /* 0x000000050000720c */ /* 0x000fda0003f06270 */
[----:B------:R-:W-:Y:S05]  /*4f40*/  @!P0 BRA `(.L_x_42716) ;  /* 0xffffffb400308947 */ /* 0x000fea000383ffff */
[----:B------:R-:W-:Y:S05]  /*4f50*/  EXIT ;  /* 0x000000000000794d */ /* 0x000fea0003800000 */
.L_x_42713:
        /* <DEDUP_REMOVED lines=8> */
.L_x_42718:
[----:B------:R-:W-:Y:S05]  /*4fe0*/  BSYNC B0 ;  /* 0x0000000000007941 */ /* 0x000fea0003800000 */
.L_x_42717:
        /* <DEDUP_REMOVED lines=9> */
.L_x_42719:
[----:B------:R-:W-:Y:S01]  /*5080*/  HFMA2 R147, -RZ, RZ, 0, 2.384185791015625e-07 ;  /* 0x00000004ff937431 */ /* 0x000fe200000001ff */
[----:B------:R-:W-:-:S05]  /*5090*/  MOV R140, R146 ;  /* 0x00000092008c7202 */ /* 0x000fca0000000f00 */
[----:B------:R-:W-:-:S05]  /*50a0*/  FADD.FTZ R142, R141, R140 ;  /* 0x0000008c8d8e7221 */ /* 0x000fca0000010000 */
[----:B------:R-:W-:-:S07]  /*50b0*/  MOV R148, R142 ;  /* 0x0000008e00947202 */ /* 0x000fce0000000f00 */
[----:B------:R-:W-:Y:S05]  /*50c0*/  WARPSYNC.COLLECTIVE R145, `(.L_x_42720) ;  /* 0x0000000091087348 */ /* 0x000fea0003c00000 */
[----:B------:R0:W1:Y:S02]  /*50d0*/  SHFL.BFLY P1, R146, R148, R147, R150 ;  /* 0x0c00009394927389 */ /* 0x0000640000020096 */
[----:B01----:R-:W-:Y:S05]  /*50e0*/  ENDCOLLECTIVE ;  /* 0x000000000000791b */ /* 0x003fea0003800000 */
.L_x_42720:
[----:B------:R-:W-:Y:S01]  /*50f0*/  HFMA2 R147, -RZ, RZ, 0, 4.76837158203125e-07 ;  /* 0x00000008ff937431 */ /* 0x000fe200000001ff */
[----:B------:R-:W-:-:S05]  /*5100*/  MOV R3, R146 ;  /* 0x0000009200037202 */ /* 0x000fca0000000f00 */
[----:B------:R-:W-:-:S05]  /*5110*/  FADD.FTZ R143, R142, R3 ;  /* 0x000000038e8f7221 */ /* 0x000fca0000010000 */
[----:B------:R-:W-:-:S07]  /*5120*/  MOV R148, R143 ;  /* 0x0000008f00947202 */ /* 0x000fce0000000f00 */
[----:B------:R-:W-:Y:S05]  /*5130*/  WARPSYNC.COLLECTIVE R145, `(.L_x_42721) ;  /* 0x0000000091087348 */ /* 0x000fea0003c00000 */
[----:B------:R0:W1:Y:S02]  /*5140*/  SHFL.BFLY P1, R146, R148, R147, R150 ;  /* 0x0c00009394927389 */ /* 0x0000640000020096 */
[----:B01----:R-:W-:Y:S05]  /*5150*/  ENDCOLLECTIVE ;  /* 0x000000000000791b */ /* 0x003fea0003800000 */
.L_x_42721:
        /* <DEDUP_REMOVED lines=8> */
.L_x_42722:
        /* <DEDUP_REMOVED lines=136> */
.L_x_42723:
[----:B------:R-:W-:Y:S01]  /*5a60*/  HFMA2 R147, -RZ, RZ, 0, 1.1920928955078125e-07 ;  /* 0x00000002ff937431 */ /* 0x000fe200000001ff */
[----:B------:R-:W-:-:S05]  /*5a70*/  MOV R142, R146 ;  /* 0x00000092008e7202 */ /* 0x000fca0000000f00 */
[----:B------:R-:W-:-:S05]  /*5a80*/  FADD.FTZ R142, R3, R142 ;  /* 0x0000008e038e7221 */ /* 0x000fca0000010000 */
[----:B------:R-:W-:-:S07]  /*5a90*/  MOV R148, R142 ;  /* 0x0000008e00947202 */ /* 0x000fce0000000f00 */
[----:B------:R-:W-:Y:S05]  /*5aa0*/  WARPSYNC.COLLECTIVE R145, `(.L_x_42724) ;  /* 0x0000000091087348 */ /* 0x000fea0003c00000 */
[----:B------:R0:W1:Y:S02]  /*5ab0*/  SHFL.BFLY P1, R146, R148, R147, R150 ;  /* 0x0c00009394927389 */ /* 0x0000640000020096 */
[----:B01----:R-:W-:Y:S05]  /*5ac0*/  ENDCOLLECTIVE ;  /* 0x000000000000791b */ /* 0x003fea0003800000 */
.L_x_42724:
[----:B------:R-:W-:Y:S01]  /*5ad0*/  HFMA2 R147, -RZ, RZ, 0, 2.384185791015625e-07 ;  /* 0x00000004ff937431 */ /* 0x000fe200000001ff */
[----:B------:R-:W-:-:S05]  /*5ae0*/  MOV R141, R146 ;  /* 0x00000092008d7202 */ /* 0x000fca0000000f00 */
[----:B------:R-:W-:-:S05]  /*5af0*/  FADD.FTZ R141, R142, R141 ;  /* 0x0000008d8e8d7221 */ /* 0x000fca0000010000 */
[----:B------:R-:W-:-:S07]  /*5b00*/  MOV R148, R141 ;  /* 0x0000008d00947202 */ /* 0x000fce0000000f00 */
[----:B------:R-:W-:Y:S05]  /*5b10*/  WARPSYNC.COLLECTIVE R145, `(.L_x_42725) ;  /* 0x0000000091087348 */ /* 0x000fea0003c00000 */
[----:B------:R0:W1:Y:S02]  /*5b20*/  SHFL.BFLY P1, R146, R148, R147, R150 ;  /* 0x0c00009394927389 */ /* 0x0000640000020096 */
[----:B01----:R-:W-:Y:S05]  /*5b30*/  ENDCOLLECTIVE ;  /* 0x000000000000791b */ /* 0x003fea0003800000 */
.L_x_42725:
[----:B------:R-:W-:Y:S01]  /*5b40*/  HFMA2 R147, -RZ, RZ, 0, 4.76837158203125e-07 ;  /* 0x00000008ff937431 */ /* 0x000fe200000001ff */
[----:B------:R-:W-:-:S05]  /*5b50*/  MOV R144, R146 ;  /* 0x0000009200907202 */ /* 0x000fca0000000f00 */
[----:B------:R-:W-:-:S05]  /*5b60*/  FADD.FTZ R144, R141, R144 ;  /* 0x000000908d907221 */ /* 0x000fca0000010000 */
[----:B------:R-:W-:-:S07]  /*5b70*/  MOV R148, R144 ;  /* 0x0000009000947202 */ /* 0x000fce0000000f00 */
[----:B------:R-:W-:Y:S05]  /*5b80*/  WARPSYNC.COLLECTIVE R145, `(.L_x_42726) ;  /* 0x0000000091087348 */ /* 0x000fea0003c00000 */
[----:B------:R0:W1:Y:S02]  /*5b90*/  SHFL.BFLY P1, R146, R148, R147, R150 ;  /* 0x0c00009394927389 */ /* 0x0000640000020096 */
[----:B01----:R-:W-:Y:S05]  /*5ba0*/  ENDCOLLECTIVE ;  /* 0x000000000000791b */ /* 0x003fea0003800000 */
.L_x_42726:
[----:B------:R-:W-:Y:S01]  /*5bb0*/  HFMA2 R147, -RZ, RZ, 0, 9.5367431640625e-07 ;  /* 0x00000010ff937431 */ /* 0x000fe200000001ff */
[----:B------:R-:W-:-:S05]  /*5bc0*/  MOV R143, R146 ;  /* 0x00000092008f7202 */ /* 0x000fca0000000f00 */
[----:B------:R-:W-:-:S05]  /*5bd0*/  FADD.FTZ R143, R144, R143 ;  /* 0x0000008f908f7221 */ /* 0x000fca0000010000 */
[----:B------:R-:W-:-:S07]  /*5be0*/  MOV R148, R143 ;  /* 0x0000008f00947202 */ /* 0x000fce0000000f00 */
[----:B------:R-:W-:Y:S05]  /*5bf0*/  WARPSYNC.COLLECTIVE R145, `(.L_x_42727) ;  /* 0x0000000091087348 */ /* 0x000fea0003c00000 */
[----:B------:R0:W1:Y:S02]  /*5c00*/  SHFL.BFLY P1, R146, R148, R147, R150 ;  /* 0x0c00009394927389 */ /* 0x0000640000020096 */
[----:B01----:R-:W-:Y:S05]  /*5c10*/  ENDCOLLECTIVE ;  /* 0x000000000000791b */ /* 0x003fea0003800000 */
.L_x_42727:
[----:B------:R-:W-:Y:S05]  /*5c20*/  BRA `(.L_x_42728) ;  /* 0xffffffd800787947 */ /* 0x000fea000383ffff */
.L_x_42729:
        /* <DEDUP_REMOVED lines=13> */
.L_x_71519:


//--------------------- .text._ZN10layer_norm13ln_fwd_kernelINS_13Kernel_traitsI6__halfS2_fS2_fjLj2048ELj1ELj4ELj1ELj16ENS_18Kernel_traits_baseILj2048ES2_S2_fS2_fjLj128EEEEELb0ELb1ELb0ELb0EEEvNS_9FwdParamsE --------------------------
	.section	.text._ZN10layer_norm13ln_fwd_kernelINS_13Kernel_traitsI6__halfS2_fS2_fjLj2048ELj1ELj4ELj1ELj16ENS_18Kernel_traits_baseILj2048ES2_S2_fS2_fjLj128EEEEELb0ELb1ELb0ELb0EEEvNS_9FwdParamsE,"ax",@progbits
	.align	128
        .global         _ZN10layer_norm13ln_fwd_kernelINS_13Kernel_traitsI6__halfS2_fS2_fjLj2048ELj1ELj4ELj1ELj16ENS_18Kernel_traits_baseILj2048ES2_S2_fS2_fjLj128EEEEELb0ELb1ELb0ELb0EEEvNS_9FwdParamsE
        .type           _ZN10layer_norm13ln_fwd_kernelINS_13Kernel_traitsI6__halfS2_fS2_fjLj2048ELj1ELj4ELj1ELj16ENS_18Kernel_traits_baseILj2048ES2_S2_fS2_fjLj128EEEEELb0ELb1ELb0ELb0EEEvNS_9FwdParamsE,@function
        .size           _ZN10layer_norm13ln_fwd_kernelINS_13Kernel_traitsI6__halfS2_fS2_fjLj2048ELj1ELj4ELj1ELj16ENS_18Kernel_traits_baseILj2048ES2_S2_fS2_fjLj128EEEEELb0ELb1ELb0ELb0EEEvNS_9FwdParamsE,(.L_x_71520 - _ZN10layer_norm13ln_fwd_kernelINS_13Kernel_traitsI6__halfS2_fS2_fjLj2048ELj1ELj4ELj1ELj16ENS_18Kernel_traits_baseILj2048ES2_S2_fS2_fjLj128EEEEELb0ELb1ELb0ELb0EEEvNS_9FwdParamsE)
        .other          _ZN10layer_norm13ln_fwd_kernelINS_13Kernel_traitsI6__halfS2_fS2_fjLj2048ELj1ELj4ELj1ELj16ENS_18Kernel_traits_baseILj2048ES2_S2_fS2_fjLj128EEEEELb0ELb1ELb0ELb0EEEvNS_9FwdParamsE,@"STO_CUDA_ENTRY STV_DEFAULT"
_ZN10layer_norm13ln_fwd_kernelINS_13Kernel_traitsI6__halfS2_fS2_fjLj2048ELj1ELj4ELj1ELj16ENS_18Kernel_traits_baseILj2048ES2_S2_fS2_fjLj128EEEEELb0ELb1ELb0ELb0EEEvNS_9FwdParamsE:
.text._ZN10layer_norm13ln_fwd_kernelINS_13Kernel_traitsI6__halfS2_fS2_fjLj2048ELj1ELj4ELj1ELj16ENS_18Kernel_traits_baseILj2048ES2_S2_fS2_fjLj128EEEEELb0ELb1ELb0ELb0EEEvNS_9FwdParamsE:
        /* <DEDUP_REMOVED lines=108> */
.L_x_42731:
        /* <DEDUP_REMOVED lines=17> */
[----:B------:R1:W5:Y:S02]  /*07d0*/  @P6 LDG.E.128 R8, desc[UR6][R16.64] ;  /* 0x0000000610086981 */ /* 0x000364000c1e1d00 */
[----:B------:R-:W4:Y:S01]  /*07e0*/  @P4 LDC.64 R64, c[0x0][0x3e8] ;  /* 0x0000fa00ff404b82 */ /* 0x000f220000000a00 */
[----:B--2---:R-:W-:-:S07]  /*07f0*/  @P5 IMAD.WIDE.U32 R28, R121, 0x10, R28 ;  /* 0x00000010791c5825 */ /* 0x004fce00078e001c */
[----:B------:R-:W2:Y:S01]  /*0800*/  @P3 LDC.64 R76, c[0x0][0x3d0] ;  /* 0x0000f400ff4c3b82 */ /* 0x000ea20000000a00 */
[C---:B---3--:R-:W-:Y:S01]  /*0810*/  @P5 IMAD.WIDE.U32 R40, R121.reuse, 0x10, R40 ;  /* 0x0000001079285825 */ /* 0x048fe200078e0028 */
[----:B------:R-:W-:-:S03]  /*0820*/  @P5 IADD3 R121, PT, PT, R121, 0x20, RZ ;  /* 0x0000002079795810 */ /* 0x000fc60007ffe0ff */
[----:B------:R-:W-:-:S03]  /*0830*/  HFMA2 R78, -RZ, RZ, 0, 0 ;  /* 0x00000000ff4e7431 */ /* 0x000fc600000001ff */
[----:B------:R-:W3:Y:S01]  /*0840*/  @P3 LDC.64 R84, c[0x0][0x3e8] ;  /* 0x0000fa00ff543b82 */ /* 0x000ee20000000a00 */
[----:B0-----:R-:W-:-:S07]  /*0850*/  @P4 IMAD.WIDE.U32 R52, R121, 0x10, R52 ;  /* 0x0000001079344825 */ /* 0x001fce00078e0034 */
[----:B------:R-:W0:Y:S01]  /*0860*/  @P2 LDC.64 R86, c[0x0][0x3d0] ;  /* 0x0000f400ff562b82 */ /* 0x000e220000000a00 */
[C---:B----4-:R-:W-:Y:S01]  /*0870*/  @P4 IMAD.WIDE.U32 R64, R121.reuse, 0x10, R64 ;  /* 0x0000001079404825 */ /* 0x050fe200078e0040 */
[----:B------:R-:W-:-:S03]  /*0880*/  @P4 IADD3 R121, PT, PT, R121, 0x20, RZ ;  /* 0x0000002079794810 */ /* 0x000fc60007ffe0ff */
[----:B------:R-:W-:-:S03]  /*0890*/  HFMA2 R54, -RZ, RZ, 0, 0 ;  /* 0x00000000ff367431 */ /* 0x000fc600000001ff */
[----:B------:R-:W4:Y:S01]  /*08a0*/  @P2 LDC.64 R88, c[0x0][0x3e8] ;  /* 0x0000fa00ff582b82 */ /* 0x000f220000000a00 */
[----:B--2---:R-:W-:-:S07]  /*08b0*/  @P3 IMAD.WIDE.U32 R76, R121, 0x10, R76 ;  /* 0x00000010794c3825 */ /* 0x004fce00078e004c */
[----:B------:R-:W2:Y:S01]  /*08c0*/  @P1 LDC.64 R90, c[0x0][0x3d0] ;  /* 0x0000f400ff5a1b82 */ /* 0x000ea20000000a00 */
[C---:B---3--:R-:W-:Y:S01]  /*08d0*/  @P3 IMAD.WIDE.U32 R84, R121.reuse, 0x10, R84 ;  /* 0x0000001079543825 */ /* 0x048fe200078e0054 */
[----:B------:R-:W-:-:S03]  /*08e0*/  @P3 IADD3 R121, PT, PT, R121, 0x20, RZ ;  /* 0x0000002079793810 */ /* 0x000fc60007ffe0ff */
[----:B------:R-:W-:-:S03]  /*08f0*/  HFMA2 R30, -RZ, RZ, 0, 0 ;  /* 0x00000000ff1e7431 */ /* 0x000fc600000001ff */
[----:B------:R-:W3:Y:S08]  /*0900*/  @P1 LDC.64 R92, c[0x0][0x3e8] ;  /* 0x0000fa00ff5c1b82 */ /* 0x000ef00000000a00 */
[----:B------:R-:W1:Y:S08]  /*0910*/  @P0 LDC.64 R94, c[0x0][0x3d0] ;  /* 0x0000f400ff5e0b82 */ /* 0x000e700000000a00 */
[----:B------:R-:W1:Y:S01]  /*0920*/  @P0 LDC.64 R96, c[0x0][0x3e8] ;  /* 0x0000fa00ff600b82 */ /* 0x000e620000000a00 */
[C---:B0-----:R-:W-:Y:S01]  /*0930*/  @P2 IMAD.WIDE.U32 R86, R121.reuse, 0x10, R86 ;  /* 0x0000001079562825 */ /* 0x041fe200078e0056 */
[----:B------:R-:W5:Y:S03]  /*0940*/  @P3 LDG.E.128 R44, desc[UR6][R84.64] ;  /* 0x00000006542c3981 */ /* 0x000f66000c1e1d00 */
[C---:B----4-:R-:W-:Y:S01]  /*0950*/  @P2 IMAD.WIDE.U32 R88, R121.reuse, 0x10, R88 ;  /* 0x0000001079582825 */ /* 0x050fe200078e0058 */
[----:B------:R-:W-:Y:S01]  /*0960*/  @P2 IADD3 R121, PT, PT, R121, 0x20, RZ ;  /* 0x0000002079792810 */ /* 0x000fe20007ffe0ff */
[----:B------:R-:W5:Y:S04]  /*0970*/  @P2 LDG.E.128 R48, desc[UR6][R86.64] ;  /* 0x0000000656302981 */ /* 0x000f68000c1e1d00 */
[C---:B--2---:R-:W-:Y:S01]  /*0980*/  @P1 IMAD.WIDE.U32 R90, R121.reuse, 0x10, R90 ;  /* 0x00000010795a1825 */ /* 0x044fe200078e005a */
[----:B------:R-:W5:Y:S03]  /*0990*/  @P2 LDG.E.128 R56, desc[UR6][R88.64] ;  /* 0x0000000658382981 */ /* 0x000f66000c1e1d00 */
[C---:B---3--:R-:W-:Y:S01]  /*09a0*/  @P1 IMAD.WIDE.U32 R92, R121.reuse, 0x10, R92 ;  /* 0x00000010795c1825 */ /* 0x048fe200078e005c */
[----:B------:R-:W-:Y:S01]  /*09b0*/  @P1 IADD3 R121, PT, PT, R121, 0x20, RZ ;  /* 0x0000002079791810 */ /* 0x000fe20007ffe0ff */
[----:B------:R-:W5:Y:S04]  /*09c0*/  @P1 LDG.E.128 R60, desc[UR6][R90.64] ;  /* 0x000000065a3c1981 */ /* 0x000f68000c1e1d00 */
[C---:B-1----:R-:W-:Y:S01]  /*09d0*/  @P0 IMAD.WIDE.U32 R94, R121.reuse, 0x10, R94 ;  /* 0x00000010795e0825 */ /* 0x042fe200078e005e */
[----:B------:R-:W5:Y:S03]  /*09e0*/  @P1 LDG.E.128 R68, desc[UR6][R92.64] ;  /* 0x000000065c441981 */ /* 0x000f66000c1e1d00 */
[----:B------:R-:W-:Y:S01]  /*09f0*/  @P0 IMAD.WIDE.U32 R96, R121, 0x10, R96 ;  /* 0x0000001079600825 */ /* 0x000fe200078e0060 */
[----:B------:R-:W5:Y:S04]  /*0a00*/  @P0 LDG.E.128 R72, desc[UR6][R94.64] ;  /* 0x000000065e480981 */ /* 0x000f68000c1e1d00 */
[----:B------:R-:W5:Y:S01]  /*0a10*/  @P0 LDG.E.128 R80, desc[UR6][R96.64] ;  /* 0x0000000660500981 */ /* 0x000f62000c1e1d00 */
[----:B------:R-:W-:Y:S01]  /*0a20*/  ISETP.GE.U32.AND P6, PT, R3, 0x100, PT ;  /* 0x000001000300780c */ /* 0x000fe20003fc6070 */
[----:B------:R-:W-:Y:S01]  /*0a30*/  HFMA2 R6, -RZ, RZ, 0, 0 ;  /* 0x00000000ff067431 */ /* 0x000fe200000001ff */
[----:B------:R-:W-:Y:S01]  /*0a40*/  MOV R66, RZ ;  /* 0x000000ff00427202 */ /* 0x000fe20000000f00 */
[----:B------:R0:W5:Y:S01]  /*0a50*/  @P5 LDG.E.128 R12, desc[UR6][R28.64] ;  /* 0x000000061c0c5981 */ /* 0x000162000c1e1d00 */
[----:B------:R-:W-:-:S02]  /*0a60*/  MOV R42, RZ ;  /* 0x000000ff002a7202 */ /* 0x000fc40000000f00 */
[----:B------:R-:W-:Y:S02]  /*0a70*/  CS2R R16, SRZ ;  /* 0x0000000000107805 */ /* 0x000fe4000001ff00 */
[----:B------:R-:W-:Y:S01]  /*0a80*/  MOV R18, RZ ;  /* 0x000000ff00127202 */ /* 0x000fe20000000f00 */
[----:B------:R1:W5:Y:S01]  /*0a90*/  @P5 LDG.E.128 R20, desc[UR6][R40.64] ;  /* 0x0000000628145981 */ /* 0x000362000c1e1d00 */
[----:B------:R-:W-:Y:S02]  /*0aa0*/  CS2R R4, SRZ ;  /* 0x0000000000047805 */ /* 0x000fe4000001ff00 */
[----:B------:R-:W-:Y:S01]  /*0ab0*/  @P5 MOV R19, RZ ;  /* 0x000000ff00135202 */ /* 0x000fe20000000f00 */
[----:B------:R2:W5:Y:S01]  /*0ac0*/  @P4 LDG.E.128 R24, desc[UR6][R52.64] ;  /* 0x0000000634184981 */ /* 0x000562000c1e1d00 */
[----:B------:R-:W-:Y:S02]  /*0ad0*/  @P4 MOV R31, RZ ;  /* 0x000000ff001f4202 */ /* 0x000fe40000000f00 */
[----:B0-----:R-:W-:-:S02]  /*0ae0*/  CS2R R28, SRZ ;  /* 0x00000000001c7805 */ /* 0x001fc4000001ff00 */
[----:B------:R-:W-:Y:S01]  /*0af0*/  @P3 MOV R43, RZ ;  /* 0x000000ff002b3202 */ /* 0x000fe20000000f00 */
[----:B------:R0:W5:Y:S01]  /*0b00*/  @P4 LDG.E.128 R32, desc[UR6][R64.64] ;  /* 0x0000000640204981 */ /* 0x000162000c1e1d00 */
[----:B------:R-:W-:Y:S02]  /*0b10*/  @P2 MOV R55, RZ ;  /* 0x000000ff00372202 */ /* 0x000fe40000000f00 */
[----:B-1----:R-:W-:Y:S02]  /*0b20*/  CS2R R40, SRZ ;  /* 0x0000000000287805 */ /* 0x002fe4000001ff00 */
[----:B------:R-:W-:Y:S01]  /*0b30*/  @P1 MOV R67, RZ ;  /* 0x000000ff00431202 */ /* 0x000fe20000000f00 */
[----:B------:R1:W5:Y:S01]  /*0b40*/  @P3 LDG.E.128 R36, desc[UR6][R76.64] ;  /* 0x000000064c243981 */ /* 0x000362000c1e1d00 */
[----:B------:R-:W-:Y:S02]  /*0b50*/  @P0 MOV R79, RZ ;  /* 0x000000ff004f0202 */ /* 0x000fe40000000f00 */
[----:B--2---:R-:W-:-:S02]  /*0b60*/  CS2R R52, SRZ ;  /* 0x0000000000347805 */ /* 0x004fc4000001ff00 */
[----:B------:R-:W-:Y:S02]  /*0b70*/  @P0 IADD3 R121, PT, PT, R121, 0x20, RZ ;  /* 0x0000002079790810 */ /* 0x000fe40007ffe0ff */
[----:B0-----:R-:W-:Y:S02]  /*0b80*/  CS2R R64, SRZ ;  /* 0x0000000000407805 */ /* 0x001fe4000001ff00 */
[----:B-1----:R-:W-:Y:S01]  /*0b90*/  CS2R R76, SRZ ;  /* 0x00000000004c7805 */ /* 0x002fe2000001ff00 */
        /* <DEDUP_REMOVED lines=23> */
.L_x_42732:
[----:B------:R-:W-:Y:S05]  /*0d10*/  BSYNC.RECONVERGENT B0 ;  /* 0x0000000000007941 */ /* 0x000fea0003800200 */
.L_x_42730:
        /* <DEDUP_REMOVED lines=10> */
.L_x_42782:
        /* <DEDUP_REMOVED lines=23> */
[--C-:B-----5:R-:W-:Y:S02]  /*0f30*/  HADD2.F32 R155, -RZ, R184.reuse.H0_H0 ;  /* 0x200000b8ff9b7230 */ /* 0x120fe40000004100 */
[----:B------:R-:W-:Y:S02]  /*0f40*/  HADD2.F32 R157, -RZ, R184.H1_H1 ;  /* 0x300000b8ff9d7230 */ /* 0x000fe40000004100 */
[----:B------:R-:W-:Y:S02]  /*0f50*/  HADD2.F32 R159, -RZ, R185.H0_H0 ;  /* 0x200000b9ff9f7230 */ /* 0x000fe40000004100 */
[----:B------:R-:W-:Y:S01]  /*0f60*/  FMUL.FTZ R155, R155, R0 ;  /* 0x000000009b9b7220 */ /* 0x000fe20000410000 */
[----:B------:R-:W-:-:S02]  /*0f70*/  HADD2.F32 R154, -RZ, R8.H0_H0 ;  /* 0x20000008ff9a7230 */ /* 0x000fc40000004100 */
[-C--:B------:R-:W-:Y:S01]  /*0f80*/  FMUL.FTZ R156, R157, R0.reuse ;  /* 0x000000009d9c7220 */ /* 0x080fe20000410000 */
[----:B------:R-:W-:Y:S02]  /*0f90*/  HADD2.F32 R158, -RZ, R8.H1_H1 ;  /* 0x30000008ff9e7230 */ /* 0x000fe40000004100 */
[----:B------:R-:W-:Y:S01]  /*0fa0*/  FMUL.FTZ R159, R159, R0 ;  /* 0x000000009f9f7220 */ /* 0x000fe20000410000 */
[----:B------:R-:W-:Y:S02]  /*0fb0*/  HADD2.F32 R170, -RZ, R9.H0_H0 ;  /* 0x20000009ffaa7230 */ /* 0x000fe40000004100 */
[----:B------:R-:W-:Y:S02]  /*0fc0*/  HADD2.F32 R171, -RZ, R185.H1_H1 ;  /* 0x300000b9ffab7230 */ /* 0x000fe40000004100 */
[----:B------:R-:W-:Y:S02]  /*0fd0*/  HADD2.F32 R181, -RZ, R186.H1_H1 ;  /* 0x300000baffb57230 */ /* 0x000fe40000004100 */
[----:B------:R-:W-:-:S02]  /*0fe0*/  HADD2.F32 R183, -RZ, R187.H0_H0 ;  /* 0x200000bbffb77230 */ /* 0x000fc40000004100 */
[-C--:B------:R-:W-:Y:S01]  /*0ff0*/  FMUL.FTZ R172, R171, R0.reuse ;  /* 0x00000000abac7220 */ /* 0x080fe20000410000 */
[----:B------:R-:W-:Y:S02]  /*1000*/  HADD2.F32 R175, -RZ, R186.H0_H0 ;  /* 0x200000baffaf7230 */ /* 0x000fe40000004100 */
[----:B------:R-:W-:Y:S02]  /*1010*/  HADD2.F32 R185, -RZ, R187.H1_H1 ;  /* 0x300000bbffb97230 */ /* 0x000fe40000004100 */
[-C--:B------:R-:W-:Y:S01]  /*1020*/  FMUL.FTZ R183, R183, R0.reuse ;  /* 0x00000000b7b77220 */ /* 0x080fe20000410000 */
[----:B------:R-:W-:Y:S02]  /*1030*/  HADD2.F32 R157, -RZ, R10.H1_H1 ;  /* 0x3000000aff9d7230 */ /* 0x000fe40000004100 */
[----:B------:R-:W-:Y:S01]  /*1040*/  FMUL.FTZ R175, R175, R0 ;  /* 0x00000000afaf7220 */ /* 0x000fe20000410000 */
[----:B------:R-:W-:Y:S02]  /*1050*/  HADD2.F32 R173, -RZ, R9.H1_H1 ;  /* 0x30000009ffad7230 */ /* 0x000fe40000004100 */
[----:B------:R-:W-:-:S02]  /*1060*/  HADD2.F32 R171, -RZ, R11.H1_H1 ;  /* 0x3000000bffab7230 */ /* 0x000fc40000004100 */
[----:B--2---:R-:W-:Y:S01]  /*1070*/  FFMA.FTZ R152, R155, R154, R96 ;  /* 0x0000009a9b987223 */ /* 0x004fe20000010060 */
[----:B------:R-:W-:Y:S01]  /*1080*/  FFMA.FTZ R153, R156, R158, R97 ;  /* 0x0000009e9c997223 */ /* 0x000fe20000010061 */
[----:B------:R-:W-:Y:S01]  /*1090*/  FFMA.FTZ R154, R159, R170, R98 ;  /* 0x000000aa9f9a7223 */ /* 0x000fe20000010062 */
[----:B------:R-:W-:Y:S02]  /*10a0*/  HADD2.F32 R159, -RZ, R11.H0_H0 ;  /* 0x2000000bff9f7230 */ /* 0x000fe40000004100 */
[-C--:B------:R-:W-:Y:S01]  /*10b0*/  FMUL.FTZ R158, R181, R0.reuse ;  /* 0x00000000b59e7220 */ /* 0x080fe20000410000 */
[----:B------:R-:W-:Y:S02]  /*10c0*/  HADD2.F32 R156, -RZ, R10.H0_H0 ;  /* 0x2000000aff9c7230 */ /* 0x000fe40000004100 */
[----:B------:R-:W-:Y:S01]  /*10d0*/  FMUL.FTZ R170, R185, R0 ;  /* 0x00000000b9aa7220 */ /* 0x000fe20000410000 */
[----:B------:R-:W-:Y:S01]  /*10e0*/  FFMA.FTZ R155, R172, R173, R99 ;  /* 0x000000adac9b7223 */ /* 0x000fe20000010063 */
[----:B---3--:R-:W-:Y:S01]  /*10f0*/  FFMA.FTZ R157, R158, R157, R149 ;  /* 0x0000009d9e9d7223 */ /* 0x008fe20000010095 */
[----:B------:R-:W-:Y:S01]  /*1100*/  FFMA.FTZ R158, R183, R159, R150 ;  /* 0x0000009fb79e7223 */ /* 0x000fe20000010096 */
[----:B------:R-:W-:Y:S01]  /*1110*/  FFMA.FTZ R156, R175, R156, R148 ;  /* 0x0000009caf9c7223 */ /* 0x000fe20000010094 */
[----:B------:R-:W-:Y:S01]  /*1120*/  FFMA.FTZ R159, R170, R171, R151 ;  /* 0x000000abaa9f7223 */ /* 0x000fe20000010097 */
[----:B------:R-:W-:Y:S06]  /*1130*/  BRA `(.L_x_42736) ;  /* 0x0000000000807947 */ /* 0x000fec0003800000 */
.L_x_42735:
        /* <DEDUP_REMOVED lines=9> */
[----:B------:R-:W-:Y:S01]  /*11d0*/  FMUL.FTZ R185, R185, R0 ;  /* 0x00000000b9b97220 */ /* 0x000fe20000410000 */
[--C-:B------:R-:W-:Y:S02]  /*11e0*/  HADD2.F32 R156, -RZ, R9.reuse.H0_H0 ;  /* 0x20000009ff9c7230 */ /* 0x100fe40000004100 */
[----:B------:R-:W-:Y:S01]  /*11f0*/  FMUL.FTZ R152, R153, R152 ;  /* 0x0000009899987220 */ /* 0x000fe20000410000 */
[----:B------:R-:W-:Y:S02]  /*1200*/  HADD2.F32 R158, -RZ, R9.H1_H1 ;  /* 0x30000009ff9e7230 */ /* 0x000fe40000004100 */
[----:B------:R-:W-:Y:S01]  /*1210*/  FMUL.FTZ R153, R155, R154 ;  /* 0x0000009a9b997220 */ /* 0x000fe20000410000 */
[----:B------:R-:W-:-:S02]  /*1220*/  HADD2.F32 R159, -RZ, R186.H0_H0 ;  /* 0x200000baff9f7230 */ /* 0x000fc40000004100 */
[----:B------:R-:W-:Y:S01]  /*1230*/  FMUL.FTZ R154, R157, R156 ;  /* 0x0000009c9d9a7220 */ /* 0x000fe20000410000 */
[----:B------:R-:W-:Y:S02]  /*1240*/  HADD2.F32 R171, -RZ, R186.H1_H1 ;  /* 0x300000baffab7230 */ /* 0x000fe40000004100 */
[----:B------:R-:W-:Y:S01]  /*1250*/  FMUL.FTZ R155, R185, R158 ;  /* 0x0000009eb99b7220 */ /* 0x000fe20000410000 */
        /* <DEDUP_REMOVED lines=12> */
[----:B------:R-:W-:-:S02]  /*1320*/  FMUL.FTZ R158, R173, R170 ;  /* 0x000000aaad9e7220 */ /* 0x000fc40000410000 */
[----:B------:R-:W-:-:S07]  /*1330*/  FMUL.FTZ R159, R187, R172 ;  /* 0x000000acbb9f7220 */ /* 0x000fce0000410000 */
.L_x_42736:
[----:B------:R-:W0:Y:S01]  /*1340*/  LDC.64 R172, c[0x0][0x3a8] ;  /* 0x0000ea00ffac7b82 */ /* 0x000e220000000a00 */
[C---:B------:R-:W-:Y:S01]  /*1350*/  IADD3 R170, PT, PT, R169.reuse, 0x20, RZ ;  /* 0x00000020a9aa7810 */ /* 0x040fe20007ffe0ff */
[----:B0-----:R-:W-:-:S05]  /*1360*/  IMAD.WIDE.U32 R172, R169, 0x20, R172 ;  /* 0x00000020a9ac7825 */ /* 0x001fca00078e00ac */
[----:B------:R0:W-:Y:S04]  /*1370*/  STG.E.128 desc[UR6][R172.64], R152 ;  /* 0x00000098ac007986 */ /* 0x0001e8000c101d06 */
[----:B------:R0:W-:Y:S02]  /*1380*/  STG.E.128 desc[UR6][R172.64+0x10], R156 ;  /* 0x0000109cac007986 */ /* 0x0001e4000c101d06 */
.L_x_42734:
[----:B------:R-:W-:Y:S05]  /*1390*/  BSYNC.RECONVERGENT B0 ;  /* 0x0000000000007941 */ /* 0x000fea0003800200 */
.L_x_42733:
[----:B------:R-:W-:Y:S01]  /*13a0*/  ISETP.GE.U32.AND P0, PT, R3, 0x40, PT ;  /* 0x000000400300780c */ /* 0x000fe20003f06070 */
[----:B------:R-:W-:Y:S03]  /*13b0*/  BSSY.RECONVERGENT B0, `(.L_x_42737) ;  /* 0x0000053000007945 */ /* 0x000fe60003800200 */
[----:B------:R-:W-:-:S09]  /*13c0*/  P2R R171, PR, RZ, 0x1 ;  /* 0x00000001ffab7803 */ /* 0x000fd20000000000 */
[----:B------:R-:W-:Y:S05]  /*13d0*/  @!P0 BRA `(.L_x_42738) ;  /* 0x0000000400408947 */ /* 0x000fea0003800000 */
[----:B------:R-:W-:Y:S01]  /*13e0*/  ISETP.NE.U32.AND P0, PT, RZ, UR8, PT ;  /* 0x00000008ff007c0c */ /* 0x000fe2000bf05070 */
[----:B------:R-:W1:Y:S03]  /*13f0*/  LDC.64 R160, c[0x0][0x390] ;  /* 0x0000e400ffa07b82 */ /* 0x000e660000000a00 */
[----:B------:R-:W-:-:S13]  /*1400*/  ISETP.NE.AND.EX P0, PT, RZ, UR9, PT, P0 ;  /* 0x00000009ff007c0c */ /* 0x000fda000bf05300 */
[----:B------:R-:W2:Y:S01]  /*1410*/  @P0 LDC.64 R162, c[0x0][0x3a0] ;  /* 0x0000e800ffa20b82 */ /* 0x000ea20000000a00 */
[----:B-1----:R-:W-:-:S05]  /*1420*/  IMAD.WIDE.U32 R160, R170, 0x10, R160 ;  /* 0x00000010aaa07825 */ /* 0x002fca00078e00a0 */
[----:B------:R1:W5:Y:S01]  /*1430*/  LDG.E.128 R180, desc[UR6][R160.64] ;  /* 0x00000006a0b47981 */ /* 0x000362000c1e1d00 */
[----:B--2---:R-:W-:-:S05]  /*1440*/  @P0 IMAD.WIDE.U32 R162, R170, 0x20, R162 ;  /* 0x00000020aaa20825 */ /* 0x004fca00078e00a2 */
[----:B------:R1:W5:Y:S04]  /*1450*/  @P0 LDG.E.128 R96, desc[UR6][R162.64] ;  /* 0x00000006a2600981 */ /* 0x000368000c1e1d00 */
[----:B------:R1:W5:Y:S01]  /*1460*/  @P0 LDG.E.128 R148, desc[UR6][R162.64+0x10] ;  /* 0x00001006a2940981 */ /* 0x000362000c1e1d00 */
[----:B------:R-:W-:Y:S05]  /*1470*/  @!P0 BRA `(.L_x_42739) ;  /* 0x0000000000848947 */ /* 0x000fea0003800000 */
        /* <DEDUP_REMOVED lines=9> */
[----:B0-----:R-:W-:Y:S01]  /*1510*/  FMUL.FTZ R172, R167, R0 ;  /* 0x00000000a7ac7220 */ /* 0x001fe20000410000 */
[--C-:B------:R-:W-:Y:S02]  /*1520*/  HADD2.F32 R166, -RZ, R21.reuse.H0_H0 ;  /* 0x20000015ffa67230 */ /* 0x100fe40000004100 */
[----:B------:R-:W-:Y:S01]  /*1530*/  FFMA.FTZ R160, R161, R160, R96 ;  /* 0x000000a0a1a07223 */ /* 0x000fe20000010060 */
[----:B------:R-:W-:Y:S02]  /*1540*/  HADD2.F32 R175, -RZ, R182.H1_H1 ;  /* 0x300000b6ffaf7230 */ /* 0x000fe40000004100 */
[----:B------:R-:W-:Y:S01]  /*1550*/  FFMA.FTZ R161, R162, R164, R97 ;  /* 0x000000a4a2a17223 */ /* 0x000fe20000010061 */
[----:B------:R-:W-:-:S02]  /*1560*/  HADD2.F32 R171, -RZ, R21.H1_H1 ;  /* 0x30000015ffab7230 */ /* 0x000fc40000004100 */
[----:B------:R-:W-:Y:S01]  /*1570*/  FFMA.FTZ R162, R165, R166, R98 ;  /* 0x000000a6a5a27223 */ /* 0x000fe20000010062 */
[--C-:B------:R-:W-:Y:S02]  /*1580*/  HADD2.F32 R181, -RZ, R183.reuse.H0_H0 ;  /* 0x200000b7ffb57230 */ /* 0x100fe40000004100 */
[-C--:B------:R-:W-:Y:S01]  /*1590*/  FMUL.FTZ R166, R175, R0.reuse ;  /* 0x00000000afa67220 */ /* 0x080fe20000410000 */
[----:B------:R-:W-:Y:S02]  /*15a0*/  HADD2.F32 R173, -RZ, R182.H0_H0 ;  /* 0x200000b6ffad7230 */ /* 0x000fe40000004100 */
[----:B------:R-:W-:Y:S01]  /*15b0*/  FFMA.FTZ R163, R172, R171, R99 ;  /* 0x000000abaca37223 */ /* 0x000fe20000010063 */
[----:B------:R-:W-:Y:S02]  /*15c0*/  HADD2.F32 R183, -RZ, R183.H1_H1 ;  /* 0x300000b7ffb77230 */ /* 0x000fe40000004100 */
[----:B------:R-:W-:Y:S01]  /*15d0*/  FMUL.FTZ R181, R181, R0 ;  /* 0x00000000b5b57220 */ /* 0x000fe20000410000 */
[----:B------:R-:W-:-:S02]  /*15e0*/  HADD2.F32 R165, -RZ, R22.H1_H1 ;  /* 0x30000016ffa57230 */ /* 0x000fc40000004100 */
[-C--:B------:R-:W-:Y:S01]  /*15f0*/  FMUL.FTZ R173, R173, R0.reuse ;  /* 0x00000000adad7220 */ /* 0x080fe20000410000 */
[--C-:B------:R-:W-:Y:S02]  /*1600*/  HADD2.F32 R167, -RZ, R23.reuse.H0_H0 ;  /* 0x20000017ffa77230 */ /* 0x100fe40000004100 */
[----:B------:R-:W-:Y:S01]  /*1610*/  FMUL.FTZ R172, R183, R0 ;  /* 0x00000000b7ac7220 */ /* 0x000fe20000410000 */
[----:B------:R-:W-:Y:S02]  /*1620*/  HADD2.F32 R164, -RZ, R22.H0_H0 ;  /* 0x20000016ffa47230 */ /* 0x000fe40000004100 */
[----:B------:R-:W-:Y:S01]  /*1630*/  FFMA.FTZ R165, R166, R165, R149 ;  /* 0x000000a5a6a57223 */ /* 0x000fe20000010095 */
[----:B------:R-:W-:Y:S02]  /*1640*/  HADD2.F32 R171, -RZ, R23.H1_H1 ;  /* 0x30000017ffab7230 */ /* 0x000fe40000004100 */
[----:B------:R-:W-:Y:S01]  /*1650*/  FFMA.FTZ R166, R181, R167, R150 ;  /* 0x000000a7b5a67223 */ /* 0x000fe20000010096 */
[----:B------:R-:W-:-:S02]  /*1660*/  FFMA.FTZ R164, R173, R164, R148 ;  /* 0x000000a4ada47223 */ /* 0x000fc40000010094 */
[----:B------:R-:W-:Y:S01]  /*1670*/  FFMA.FTZ R167, R172, R171, R151 ;  /* 0x000000abaca77223 */ /* 0x000fe20000010097 */
[----:B------:R-:W-:Y:S06]  /*1680*/  BRA `(.L_x_42740) ;  /* 0x0000000000807947 */ /* 0x000fec0003800000 */
.L_x_42739:
        /* <DEDUP_REMOVED lines=18> */
[--C-:B0-----:R-:W-:Y:S02]  /*17b0*/  HADD2.F32 R173, -RZ, R183.reuse.H0_H0 ;  /* 0x200000b7ffad7230 */ /* 0x101fe40000004100 */
        /* <DEDUP_REMOVED lines=13> */
.L_x_42740:
[----:B------:R-:W0:Y:S02]  /*1890*/  LDC.64 R172, c[0x0][0x3a8] ;  /* 0x0000ea00ffac7b82 */ /* 0x000e240000000a00 */
[C---:B0-----:R-:W-:Y:S01]  /*18a0*/  IMAD.WIDE.U32 R172, R170.reuse, 0x20, R172 ;  /* 0x00000020aaac7825 */ /* 0x041fe200078e00ac */
[----:B------:R-:W-:-:S04]  /*18b0*/  IADD3 R170, PT, PT, R170, 0x20, RZ ;  /* 0x00000020aaaa7810 */ /* 0x000fc80007ffe0ff */
[----:B------:R1:W-:Y:S04]  /*18c0*/  STG.E.128 desc[UR6][R172.64], R160 ;  /* 0x000000a0ac007986 */ /* 0x0003e8000c101d06 */
[----:B------:R1:W-:Y:S02]  /*18d0*/  STG.E.128 desc[UR6][R172.64+0x10], R164 ;  /* 0x000010a4ac007986 */ /* 0x0003e4000c101d06 */
.L_x_42738:
[----:B------:R-:W-:Y:S05]  /*18e0*/  BSYNC.RECONVERGENT B0 ;  /* 0x0000000000007941 */ /* 0x000fea0003800200 */
.L_x_42737:
[----:B------:R-:W-:Y:S01]  /*18f0*/  ISETP.GE.U32.AND P0, PT, R3, 0x60, PT ;  /* 0x000000600300780c */ /* 0x000fe20003f06070 */
[----:B------:R-:W-:Y:S03]  /*1900*/  BSSY.RECONVERGENT B0, `(.L_x_42741) ;  /* 0x0000053000007945 */ /* 0x000fe60003800200 */
[----:B------:R-:W-:-:S09]  /*1910*/  P2R R171, PR, RZ, 0x1 ;  /* 0x00000001ffab7803 */ /* 0x000fd20000000000 */
[----:B------:R-:W-:Y:S05]  /*1920*/  @!P0 BRA `(.L_x_42742) ;  /* 0x0000000400408947 */ /* 0x000fea0003800000 */
[----:B------:R-:W-:Y:S01]  /*1930*/  ISETP.NE.U32.AND P0, PT, RZ, UR8, PT ;  /* 0x00000008ff007c0c */ /* 0x000fe2000bf05070 */
[----:B------:R-:W2:Y:S03]  /*1940*/  LDC.64 R100, c[0x0][0x390] ;  /* 0x0000e400ff647b82 */ /* 0x000ea60000000a00 */
[----:B------:R-:W-:-:S13]  /*1950*/  ISETP.NE.AND.EX P0, PT, RZ, UR9, PT, P0 ;  /* 0x00000009ff007c0c */ /* 0x000fda000bf05300 */
[----:B------:R-:W3:Y:S01]  /*1960*/  @P0 LDC.64 R102, c[0x0][0x3a0] ;  /* 0x0000e800ff660b82 */ /* 0x000ee20000000a00 */
[----:B--2---:R-:W-:-:S05]  /*1970*/  IMAD.WIDE.U32 R100, R170, 0x10, R100 ;  /* 0x00000010aa647825 */ /* 0x004fca00078e0064 */
[----:B------:R2:W5:Y:S01]  /*1980*/  LDG.E.128 R180, desc[UR6][R100.64] ;  /* 0x0000000664b47981 */ /* 0x000562000c1e1d00 */
[----:B---3--:R-:W-:-:S05]  /*1990*/  @P0 IMAD.WIDE.U32 R102, R170, 0x20, R102 ;  /* 0x00000020aa660825 */ /* 0x008fca00078e0066 */
[----:B------:R2:W5:Y:S04]  /*19a0*/  @P0 LDG.E.128 R96, desc[UR6][R102.64] ;  /* 0x0000000666600981 */ /* 0x000568000c1e1d00 */
[----:B------:R2:W5:Y:S01]  /*19b0*/  @P0 LDG.E.128 R148, desc[UR6][R102.64+0x10] ;  /* 0x0000100666940981 */ /* 0x000562000c1e1d00 */
[----:B------:R-:W-:Y:S05]  /*19c0*/  @!P0 BRA `(.L_x_42743) ;  /* 0x0000000000848947 */ /* 0x000fea0003800000 */
        /* <DEDUP_REMOVED lines=9> */
[----:B01----:R-:W-:Y:S01]  /*1a60*/  FMUL.FTZ R172, R107, R0 ;  /* 0x000000006bac7220 */ /* 0x003fe20000410000 */
        /* <DEDUP_REMOVED lines=23> */
.L_x_42743:
        /* <DEDUP_REMOVED lines=18> */
[--C-:B01----:R-:W-:Y:S02]  /*1d00*/  HADD2.F32 R173, -RZ, R183.reuse.H0_H0 ;  /* 0x200000b7ffad7230 */ /* 0x103fe40000004100 */
        /* <DEDUP_REMOVED lines=13> */
.L_x_42744:
[----:B------:R-:W0:Y:S02]  /*1de0*/  LDC.64 R172, c[0x0][0x3a8] ;  /* 0x0000ea00ffac7b82 */ /* 0x000e240000000a00 */
[C---:B0-----:R-:W-:Y:S01]  /*1df0*/  IMAD.WIDE.U32 R172, R170.reuse, 0x20, R172 ;  /* 0x00000020aaac7825 */ /* 0x041fe200078e00ac */
[----:B------:R-:W-:-:S04]  /*1e00*/  IADD3 R170, PT, PT, R170, 0x20, RZ ;  /* 0x00000020aaaa7810 */ /* 0x000fc80007ffe0ff */
[----:B------:R2:W-:Y:S04]  /*1e10*/  STG.E.128 desc[UR6][R172.64], R100 ;  /* 0x00000064ac007986 */ /* 0x0005e8000c101d06 */
[----:B------:R2:W-:Y:S02]  /*1e20*/  STG.E.128 desc[UR6][R172.64+0x10], R104 ;  /* 0x00001068ac007986 */ /* 0x0005e4000c101d06 */
.L_x_42742:
[----:B------:R-:W-:Y:S05]  /*1e30*/  BSYNC.RECONVERGENT B0 ;  /* 0x0000000000007941 */ /* 0x000fea0003800200 */
.L_x_42741:
[----:B------:R-:W-:Y:S01]  /*1e40*/  ISETP.GE.U32.AND P0, PT, R3, 0x80, PT ;  /* 0x000000800300780c */ /* 0x000fe20003f06070 */
[----:B------:R-:W-:Y:S03]  /*1e50*/  BSSY.RECONVERGENT B0, `(.L_x_42745) ;  /* 0x0000053000007945 */ /* 0x000fe60003800200 */
[----:B------:R-:W-:-:S09]  /*1e60*/  P2R R171, PR, RZ, 0x1 ;  /* 0x00000001ffab7803 */ /* 0x000fd20000000000 */
[----:B------:R-:W-:Y:S05]  /*1e70*/  @!P0 BRA `(.L_x_42746) ;  /* 0x0000000400408947 */ /* 0x000fea0003800000 */
[----:B------:R-:W-:Y:S01]  /*1e80*/  ISETP.NE.U32.AND P0, PT, RZ, UR8, PT ;  /* 0x00000008ff007c0c */ /* 0x000fe2000bf05070 */
[----:B------:R-:W3:Y:S03]  /*1e90*/  LDC.64 R108, c[0x0][0x390] ;  /* 0x0000e400ff6c7b82 */ /* 0x000ee60000000a00 */
[----:B------:R-:W-:-:S13]  /*1ea0*/  ISETP.NE.AND.EX P0, PT, RZ, UR9, PT, P0 ;  /* 0x00000009ff007c0c */ /* 0x000fda000bf05300 */
[----:B------:R-:W4:Y:S01]  /*1eb0*/  @P0 LDC.64 R110, c[0x0][0x3a0] ;  /* 0x0000e800ff6e0b82 */ /* 0x000f220000000a00 */
[----:B---3--:R-:W-:-:S05]  /*1ec0*/  IMAD.WIDE.U32 R108, R170, 0x10, R108 ;  /* 0x00000010aa6c7825 */ /* 0x008fca00078e006c */
[----:B------:R3:W5:Y:S01]  /*1ed0*/  LDG.E.128 R180, desc[UR6][R108.64] ;  /* 0x000000066cb47981 */ /* 0x000762000c1e1d00 */
[----:B----4-:R-:W-:-:S05]  /*1ee0*/  @P0 IMAD.WIDE.U32 R110, R170, 0x20, R110 ;  /* 0x00000020aa6e0825 */ /* 0x010fca00078e006e */
[----:B------:R3:W5:Y:S04]  /*1ef0*/  @P0 LDG.E.128 R96, desc[UR6][R110.64] ;  /* 0x000000066e600981 */ /* 0x000768000c1e1d00 */
[----:B------:R3:W5:Y:S01]  /*1f00*/  @P0 LDG.E.128 R148, desc[UR6][R110.64+0x10] ;  /* 0x000010066e940981 */ /* 0x000762000c1e1d00 */
[----:B------:R-:W-:Y:S05]  /*1f10*/  @!P0 BRA `(.L_x_42747) ;  /* 0x0000000000848947 */ /* 0x000fea0003800000 */
[--C-:B---3-5:R-:W-:Y:S02]  /*1f20*/  HADD2.F32 R109, -RZ, R180.reuse.H0_H0 ;  /* 0x200000b4ff6d7230 */ /* 0x128fe40000004100 */
        /* <DEDUP_REMOVED lines=8> */
[----:B012---:R-:W-:Y:S01]  /*1fb0*/  FMUL.FTZ R172, R115, R0 ;  /* 0x0000000073ac7220 */ /* 0x007fe20000410000 */
        /* <DEDUP_REMOVED lines=23> */
.L_x_42747:
        /* <DEDUP_REMOVED lines=18> */
[--C-:B012---:R-:W-:Y:S02]  /*2250*/  HADD2.F32 R173, -RZ, R183.reuse.H0_H0 ;  /* 0x200000b7ffad7230 */ /* 0x107fe40000004100 */
        /* <DEDUP_REMOVED lines=13> */
.L_x_42748:
[----:B------:R-:W0:Y:S02]  /*2330*/  LDC.64 R172, c[0x0][0x3a8] ;  /* 0x0000ea00ffac7b82 */ /* 0x000e240000000a00 */
[C---:B0-----:R-:W-:Y:S01]  /*2340*/  IMAD.WIDE.U32 R172, R170.reuse, 0x20, R172 ;  /* 0x00000020aaac7825 */ /* 0x041fe200078e00ac */
[----:B------:R-:W-:-:S04]  /*2350*/  IADD3 R170, PT, PT, R170, 0x20, RZ ;  /* 0x00000020aaaa7810 */ /* 0x000fc80007ffe0ff */
[----:B------:R3:W-:Y:S04]  /*2360*/  STG.E.128 desc[UR6][R172.64], R108 ;  /* 0x0000006cac007986 */ /* 0x0007e8000c101d06 */
[----:B------:R3:W-:Y:S02]  /*2370*/  STG.E.128 desc[UR6][R172.64+0x10], R112 ;  /* 0x00001070ac007986 */ /* 0x0007e4000c101d06 */
.L_x_42746:
[----:B------:R-:W-:Y:S05]  /*2380*/  BSYNC.RECONVERGENT B0 ;  /* 0x0000000000007941 */ /* 0x000fea0003800200 */
.L_x_42745:
[----:B------:R-:W-:Y:S01]  /*2390*/  ISETP.GE.U32.AND P0, PT, R3, 0xa0, PT ;  /* 0x000000a00300780c */ /* 0x000fe20003f06070 */
[----:B------:R-:W-:Y:S03]  /*23a0*/  BSSY.RECONVERGENT B0, `(.L_x_42749) ;  /* 0x0000053000007945 */ /* 0x000fe60003800200 */
[----:B------:R-:W-:-:S09]  /*23b0*/  P2R R171, PR, RZ, 0x1 ;  /* 0x00000001ffab7803 */ /* 0x000fd20000000000 */
[----:B------:R-:W-:Y:S05]  /*23c0*/  @!P0 BRA `(.L_x_42750) ;  /* 0x0000000400408947 */ /* 0x000fea0003800000 */
[----:B------:R-:W-:Y:S01]  /*23d0*/  ISETP.NE.U32.AND P0, PT, RZ, UR8, PT ;  /* 0x00000008ff007c0c */ /* 0x000fe2000bf05070 */
[----:B------:R-:W4:Y:S03]  /*23e0*/  LDC.64 R116, c[0x0][0x390] ;  /* 0x0000e400ff747b82 */ /* 0x000f260000000a00 */
[----:B------:R-:W-:-:S13]  /*23f0*/  ISETP.NE.AND.EX P0, PT, RZ, UR9, PT, P0 ;  /* 0x00000009ff007c0c */ /* 0x000fda000bf05300 */
[----:B------:R-:W0:Y:S01]  /*2400*/  @P0 LDC.64 R118, c[0x0][0x3a0] ;  /* 0x0000e800ff760b82 */ /* 0x000e220000000a00 */
[----:B----4-:R-:W-:-:S05]  /*2410*/  IMAD.WIDE.U32 R116, R170, 0x10, R116 ;  /* 0x00000010aa747825 */ /* 0x010fca00078e0074 */
[----:B------:R4:W5:Y:S01]  /*2420*/  LDG.E.128 R180, desc[UR6][R116.64] ;  /* 0x0000000674b47981 */ /* 0x000962000c1e1d00 */
[----:B0-----:R-:W-:-:S05]  /*2430*/  @P0 IMAD.WIDE.U32 R118, R170, 0x20, R118 ;  /* 0x00000020aa760825 */ /* 0x001fca00078e0076 */
[----:B------:R4:W5:Y:S04]  /*2440*/  @P0 LDG.E.128 R96, desc[UR6][R118.64] ;  /* 0x0000000676600981 */ /* 0x000968000c1e1d00 */
[----:B------:R4:W5:Y:S01]  /*2450*/  @P0 LDG.E.128 R148, desc[UR6][R118.64+0x10] ;  /* 0x0000100676940981 */ /* 0x000962000c1e1d00 */
[----:B------:R-:W-:Y:S05]  /*2460*/  @!P0 BRA `(.L_x_42751) ;  /* 0x0000000000848947 */ /* 0x000fea0003800000 */
[--C-:B----45:R-:W-:Y:S02]  /*2470*/  HADD2.F32 R117, -RZ, R180.reuse.H0_H0 ;  /* 0x200000b4ff757230 */ /* 0x130fe40000004100 */
        /* <DEDUP_REMOVED lines=8> */
[----:B-123--:R-:W-:Y:S01]  /*2500*/  FMUL.FTZ R172, R123, R0 ;  /* 0x000000007bac7220 */ /* 0x00efe20000410000 */
        /* <DEDUP_REMOVED lines=23> */
.L_x_42751:
        /* <DEDUP_REMOVED lines=18> */
[--C-:B-123--:R-:W-:Y:S02]  /*27a0*/  HADD2.F32 R173, -RZ, R183.reuse.H0_H0 ;  /* 0x200000b7ffad7230 */ /* 0x10efe40000004100 */
        /* <DEDUP_REMOVED lines=13> */
.L_x_42752:
[----:B------:R-:W0:Y:S02]  /*2880*/  LDC.64 R172, c[0x0][0x3a8] ;  /* 0x0000ea00ffac7b82 */ /* 0x000e240000000a00 */
[C---:B0-----:R-:W-:Y:S01]  /*2890*/  IMAD.WIDE.U32 R172, R170.reuse, 0x20, R172 ;  /* 0x00000020aaac7825 */ /* 0x041fe200078e00ac */
[----:B------:R-:W-:-:S04]  /*28a0*/  IADD3 R170, PT, PT, R170, 0x20, RZ ;  /* 0x00000020aaaa7810 */ /* 0x000fc80007ffe0ff */
[----:B------:R4:W-:Y:S04]  /*28b0*/  STG.E.128 desc[UR6][R172.64], R116 ;  /* 0x00000074ac007986 */ /* 0x0009e8000c101d06 */
[----:B------:R4:W-:Y:S02]  /*28c0*/  STG.E.128 desc[UR6][R172.64+0x10], R120 ;  /* 0x00001078ac007986 */ /* 0x0009e4000c101d06 */
.L_x_42750:
[----:B------:R-:W-:Y:S05]  /*28d0*/  BSYNC.RECONVERGENT B0 ;  /* 0x0000000000007941 */ /* 0x000fea0003800200 */
.L_x_42749:
[----:B------:R-:W-:Y:S01]  /*28e0*/  ISETP.GE.U32.AND P0, PT, R3, 0xc0, PT ;  /* 0x000000c00300780c */ /* 0x000fe20003f06070 */
[----:B------:R-:W-:Y:S03]  /*28f0*/  BSSY.RECONVERGENT B0, `(.L_x_42753) ;  /* 0x0000053000007945 */ /* 0x000fe60003800200 */
[----:B------:R-:W-:-:S09]  /*2900*/  P2R R171, PR, RZ, 0x1 ;  /* 0x00000001ffab7803 */ /* 0x000fd20000000000 */
[----:B------:R-:W-:Y:S05]  /*2910*/  @!P0 BRA `(.L_x_42754) ;  /* 0x0000000400408947 */ /* 0x000fea0003800000 */
[----:B------:R-:W-:Y:S01]  /*2920*/  ISETP.NE.U32.AND P0, PT, RZ, UR8, PT ;  /* 0x00000008ff007c0c */ /* 0x000fe2000bf05070 */
[----:B------:R-:W0:Y:S03]  /*2930*/  LDC.64 R124, c[0x0][0x390] ;  /* 0x0000e400ff7c7b82 */ /* 0x000e260000000a00 */
[----:B------:R-:W-:-:S13]  /*2940*/  ISETP.NE.AND.EX P0, PT, RZ, UR9, PT, P0 ;  /* 0x00000009ff007c0c */ /* 0x000fda000bf05300 */
[----:B------:R-:W1:Y:S01]  /*2950*/  @P0 LDC.64 R126, c[0x0][0x3a0] ;  /* 0x0000e800ff7e0b82 */ /* 0x000e620000000a00 */
[----:B0-----:R-:W-:-:S05]  /*2960*/  IMAD.WIDE.U32 R124, R170, 0x10, R124 ;  /* 0x00000010aa7c7825 */ /* 0x001fca00078e007c */
[----:B------:R0:W5:Y:S01]  /*2970*/  LDG.E.128 R180, desc[UR6][R124.64] ;  /* 0x000000067cb47981 */ /* 0x000162000c1e1d00 */
[----:B-1----:R-:W-:-:S05]  /*2980*/  @P0 IMAD.WIDE.U32 R126, R170, 0x20, R126 ;  /* 0x00000020aa7e0825 */ /* 0x002fca00078e007e */
[----:B------:R0:W5:Y:S04]  /*2990*/  @P0 LDG.E.128 R96, desc[UR6][R126.64] ;  /* 0x000000067e600981 */ /* 0x000168000c1e1d00 */
[----:B------:R0:W5:Y:S01]  /*29a0*/  @P0 LDG.E.128 R148, desc[UR6][R126.64+0x10] ;  /* 0x000010067e940981 */ /* 0x000162000c1e1d00 */
[----:B------:R-:W-:Y:S05]  /*29b0*/  @!P0 BRA `(.L_x_42755) ;  /* 0x0000000000848947 */ /* 0x000fea0003800000 */
        /* <DEDUP_REMOVED lines=9> */
[----:B--234-:R-:W-:Y:S01]  /*2a50*/  FMUL.FTZ R172, R131, R0 ;  /* 0x0000000083ac7220 */ /* 0x01cfe20000410000 */
        /* <DEDUP_REMOVED lines=23> */
.L_x_42755:
        /* <DEDUP_REMOVED lines=18> */
[--C-:B--234-:R-:W-:Y:S02]  /*2cf0*/  HADD2.F32 R173, -RZ, R183.reuse.H0_H0 ;  /* 0x200000b7ffad7230 */ /* 0x11cfe40000004100 */
        /* <DEDUP_REMOVED lines=13> */
.L_x_42756:
[----:B------:R-:W0:Y:S02]  /*2dd0*/  LDC.64 R172, c[0x0][0x3a8] ;  /* 0x0000ea00ffac7b82 */ /* 0x000e240000000a00 */
[C---:B0-----:R-:W-:Y:S01]  /*2de0*/  IMAD.WIDE.U32 R172, R170.reuse, 0x20, R172 ;  /* 0x00000020aaac7825 */ /* 0x041fe200078e00ac */
[----:B------:R-:W-:-:S04]  /*2df0*/  IADD3 R170, PT, PT, R170, 0x20, RZ ;  /* 0x00000020aaaa7810 */ /* 0x000fc80007ffe0ff */
[----:B------:R0:W-:Y:S04]  /*2e00*/  STG.E.128 desc[UR6][R172.64], R124 ;  /* 0x0000007cac007986 */ /* 0x0001e8000c101d06 */
[----:B------:R0:W-:Y:S02]  /*2e10*/  STG.E.128 desc[UR6][R172.64+0x10], R128 ;  /* 0x00001080ac007986 */ /* 0x0001e4000c101d06 */
.L_x_42754:
[----:B------:R-:W-:Y:S05]  /*2e20*/  BSYNC.RECONVERGENT B0 ;  /* 0x0000000000007941 */ /* 0x000fea0003800200 */
.L_x_42753:
        /* <DEDUP_REMOVED lines=47> */
.L_x_42759:
        /* <DEDUP_REMOVED lines=32> */
.L_x_42760:
[----:B------:R-:W0:Y:S02]  /*3320*/  LDC.64 R172, c[0x0][0x3a8] ;  /* 0x0000ea00ffac7b82 */ /* 0x000e240000000a00 */
[C---:B0-----:R-:W-:Y:S01]  /*3330*/  IMAD.WIDE.U32 R172, R170.reuse, 0x20, R172 ;  /* 0x00000020aaac7825 */ /* 0x041fe200078e00ac */
[----:B------:R-:W-:-:S04]  /*3340*/  IADD3 R170, PT, PT, R170, 0x20, RZ ;  /* 0x00000020aaaa7810 */ /* 0x000fc80007ffe0ff */
[----:B------:R0:W-:Y:S04]  /*3350*/  STG.E.128 desc[UR6][R172.64], R132 ;  /* 0x00000084ac007986 */ /* 0x0001e8000c101d06 */
[----:B------:R0:W-:Y:S02]  /*3360*/  STG.E.128 desc[UR6][R172.64+0x10], R136 ;  /* 0x00001088ac007986 */ /* 0x0001e4000c101d06 */
.L_x_42758:
[----:B------:R-:W-:Y:S05]  /*3370*/  BSYNC.RECONVERGENT B0 ;  /* 0x0000000000007941 */ /* 0x000fea0003800200 */
.L_x_42757:
        /* <DEDUP_REMOVED lines=16> */
[----:B------:R-:W-:Y:S02]  /*3480*/  HADD2.F32 R145, -RZ, R181.H0_H0 ;  /* 0x200000b5ff917230 */ /* 0x000fe40000004100 */
[-C--:B------:R-:W-:Y:S01]  /*3490*/  FMUL.FTZ R141, R141, R0.reuse ;  /* 0x000000008d8d7220 */ /* 0x080fe20000410000 */
[--C-:B------:R-:W-:Y:S02]  /*34a0*/  HADD2.F32 R140, -RZ, R92.reuse.H0_H0 ;  /* 0x2000005cff8c7230 */ /* 0x100fe40000004100 */
[----:B------:R-:W-:Y:S01]  /*34b0*/  FMUL.FTZ R142, R143, R0 ;  /* 0x000000008f8e7220 */ /* 0x000fe20000410000 */
[----:B------:R-:W-:-:S02]  /*34c0*/  HADD2.F32 R144, -RZ, R92.H1_H1 ;  /* 0x3000005cff907230 */ /* 0x000fc40000004100 */
[----:B------:R-:W-:Y:S01]  /*34d0*/  FMUL.FTZ R145, R145, R0 ;  /* 0x0000000091917220 */ /* 0x000fe20000410000 */
[----:B------:R-:W-:Y:S02]  /*34e0*/  HADD2.F32 R147, -RZ, R181.H1_H1 ;  /* 0x300000b5ff937230 */ /* 0x000fe40000004100 */
[----:B------:R-:W-:Y:S01]  /*34f0*/  FFMA.FTZ R140, R141, R140, R96 ;  /* 0x0000008c8d8c7223 */ /* 0x000fe20000010060 */
[----:B------:R-:W-:Y:S02]  /*3500*/  HADD2.F32 R146, -RZ, R93.H0_H0 ;  /* 0x2000005dff927230 */ /* 0x000fe40000004100 */
[----:B------:R-:W-:Y:S01]  /*3510*/  FFMA.FTZ R141, R142, R144, R97 ;  /* 0x000000908e8d7223 */ /* 0x000fe20000010061 */
[--C-:B------:R-:W-:Y:S02]  /*3520*/  HADD2.F32 R171, -RZ, R182.reuse.H0_H0 ;  /* 0x200000b6ffab7230 */ /* 0x100fe40000004100 */
[----:B--234-:R-:W-:Y:S01]  /*3530*/  FMUL.FTZ R172, R147, R0 ;  /* 0x0000000093ac7220 */ /* 0x01cfe20000410000 */
[----:B------:R-:W-:-:S02]  /*3540*/  HADD2.F32 R173, -RZ, R182.H1_H1 ;  /* 0x300000b6ffad7230 */ /* 0x000fc40000004100 */
[----:B------:R-:W-:Y:S01]  /*3550*/  FFMA.FTZ R142, R145, R146, R98 ;  /* 0x00000092918e7223 */ /* 0x000fe20000010062 */
[--C-:B------:R-:W-:Y:S02]  /*3560*/  HADD2.F32 R175, -RZ, R183.reuse.H0_H0 ;  /* 0x200000b7ffaf7230 */ /* 0x100fe40000004100 */
[-C--:B------:R-:W-:Y:S01]  /*3570*/  FMUL.FTZ R171, R171, R0.reuse ;  /* 0x00000000abab7220 */ /* 0x080fe20000410000 */
[----:B------:R-:W-:Y:S02]  /*3580*/  HADD2.F32 R181, -RZ, R183.H1_H1 ;  /* 0x300000b7ffb57230 */ /* 0x000fe40000004100 */
[-C--:B------:R-:W-:Y:S01]  /*3590*/  FMUL.FTZ R174, R173, R0.reuse ;  /* 0x00000000adae7220 */ /* 0x080fe20000410000 */
[----:B------:R-:W-:Y:S02]  /*35a0*/  HADD2.F32 R143, -RZ, R93.H1_H1 ;  /* 0x3000005dff8f7230 */ /* 0x000fe40000004100 */
[----:B------:R-:W-:Y:S01]  /*35b0*/  FMUL.FTZ R175, R175, R0 ;  /* 0x00000000afaf7220 */ /* 0x000fe20000410000 */
[----:B------:R-:W-:-:S02]  /*35c0*/  HADD2.F32 R144, -RZ, R94.H0_H0 ;  /* 0x2000005eff907230 */ /* 0x000fc40000004100 */
[----:B------:R-:W-:Y:S01]  /*35d0*/  FMUL.FTZ R0, R181, R0 ;  /* 0x00000000b5007220 */ /* 0x000fe20000410000 */
[----:B------:R-:W-:Y:S02]  /*35e0*/  HADD2.F32 R145, -RZ, R94.H1_H1 ;  /* 0x3000005eff917230 */ /* 0x000fe40000004100 */
[----:B------:R-:W-:Y:S01]  /*35f0*/  FFMA.FTZ R143, R172, R143, R99 ;  /* 0x0000008fac8f7223 */ /* 0x000fe20000010063 */
[--C-:B------:R-:W-:Y:S02]  /*3600*/  HADD2.F32 R146, -RZ, R95.reuse.H0_H0 ;  /* 0x2000005fff927230 */ /* 0x100fe40000004100 */
[----:B------:R-:W-:Y:S01]  /*3610*/  FFMA.FTZ R144, R171, R144, R148 ;  /* 0x00000090ab907223 */ /* 0x000fe20000010094 */
[----:B------:R-:W-:Y:S02]  /*3620*/  HADD2.F32 R147, -RZ, R95.H1_H1 ;  /* 0x3000005fff937230 */ /* 0x000fe40000004100 */
[----:B------:R-:W-:Y:S01]  /*3630*/  FFMA.FTZ R145, R174, R145, R149 ;  /* 0x00000091ae917223 */ /* 0x000fe20000010095 */
[----:B------:R-:W-:-:S02]  /*3640*/  FFMA.FTZ R146, R175, R146, R150 ;  /* 0x00000092af927223 */ /* 0x000fc40000010096 */
[----:B------:R-:W-:Y:S01]  /*3650*/  FFMA.FTZ R147, R0, R147, R151 ;  /* 0x0000009300937223 */ /* 0x000fe20000010097 */
[----:B------:R-:W-:Y:S06]  /*3660*/  BRA `(.L_x_42764) ;  /* 0x0000000000807947 */ /* 0x000fec0003800000 */
.L_x_42763:
        /* <DEDUP_REMOVED lines=8> */
[----:B--234-:R-:W-:Y:S02]  /*36f0*/  HADD2.F32 R173, -RZ, R183.H0_H0 ;  /* 0x200000b7ffad7230 */ /* 0x01cfe40000004100 */
[----:B------:R-:W-:Y:S01]  /*3700*/  FMUL.FTZ R140, R141, R140 ;  /* 0x0000008c8d8c7220 */ /* 0x000fe20000410000 */
[----:B------:R-:W-:Y:S02]  /*3710*/  HADD2.F32 R144, -RZ, R93.H0_H0 ;  /* 0x2000005dff907230 */ /* 0x000fe40000004100 */
[----:B------:R-:W-:Y:S01]  /*3720*/  FMUL.FTZ R141, R143, R142 ;  /* 0x0000008e8f8d7220 */ /* 0x000fe20000410000 */
[----:B------:R-:W-:Y:S02]  /*3730*/  HADD2.F32 R181, -RZ, R181.H1_H1 ;  /* 0x300000b5ffb57230 */ /* 0x000fe40000004100 */
[----:B------:R-:W-:Y:S01]  /*3740*/  FMUL.FTZ R173, R173, R0 ;  /* 0x00000000adad7220 */ /* 0x000fe20000410000 */
[----:B------:R-:W-:-:S02]  /*3750*/  HADD2.F32 R147, -RZ, R182.H0_H0 ;  /* 0x200000b6ff937230 */ /* 0x000fc40000004100 */
[----:B------:R-:W-:Y:S01]  /*3760*/  FMUL.FTZ R142, R145, R144 ;  /* 0x00000090918e7220 */ /* 0x000fe20000410000 */
[----:B------:R-:W-:Y:S02]  /*3770*/  HADD2.F32 R171, -RZ, R182.H1_H1 ;  /* 0x300000b6ffab7230 */ /* 0x000fe40000004100 */
[-C--:B------:R-:W-:Y:S01]  /*3780*/  FMUL.FTZ R181, R181, R0.reuse ;  /* 0x00000000b5b57220 */ /* 0x080fe20000410000 */
[----:B------:R-:W-:Y:S02]  /*3790*/  HADD2.F32 R183, -RZ, R183.H1_H1 ;  /* 0x300000b7ffb77230 */ /* 0x000fe40000004100 */
[-C--:B------:R-:W-:Y:S01]  /*37a0*/  FMUL.FTZ R147, R147, R0.reuse ;  /* 0x0000000093937220 */ /* 0x080fe20000410000 */
        /* <DEDUP_REMOVED lines=12> */
.L_x_42764:
[----:B------:R-:W0:Y:S02]  /*3870*/  LDC.64 R172, c[0x0][0x3a8] ;  /* 0x0000ea00ffac7b82 */ /* 0x000e240000000a00 */
[----:B0-----:R-:W-:-:S05]  /*3880*/  IMAD.WIDE.U32 R170, R170, 0x20, R172 ;  /* 0x00000020aaaa7825 */ /* 0x001fca00078e00ac */
[----:B------:R0:W-:Y:S04]  /*3890*/  STG.E.128 desc[UR6][R170.64], R140 ;  /* 0x0000008caa007986 */ /* 0x0001e8000c101d06 */
[----:B------:R0:W-:Y:S02]  /*38a0*/  STG.E.128 desc[UR6][R170.64+0x10], R144 ;  /* 0x00001090aa007986 */ /* 0x0001e4000c101d06 */
.L_x_42762:
[----:B------:R-:W-:Y:S05]  /*38b0*/  BSYNC.RECONVERGENT B0 ;  /* 0x0000000000007941 */ /* 0x000fea0003800200 */
.L_x_42761:
        /* <DEDUP_REMOVED lines=81> */
[----:B------:R-:W-:Y:S01]  /*3dd0*/  ISETP.GT.U32.AND P6, PT, R3, 0xbf, PT ;  /* 0x000000bf0300780c */ /* 0x000fe20003fc4070 */
[----:B0-----:R-:W-:-:S05]  /*3de0*/  FADD.FTZ R172, R173, R0 ;  /* 0x00000000adac7221 */ /* 0x001fca0000010000 */
        /* <DEDUP_REMOVED lines=150> */
.L_x_42794:
        /* <DEDUP_REMOVED lines=26> */
[--C-:B------:R-:W-:Y:S01]  /*48f0*/  FADD.FTZ R180, R158, -R0.reuse ;  /* 0x800000009eb47221 */ /* 0x100fe20000010000 */
[----:B------:R-:W-:Y:S02]  /*4900*/  HADD2.F32 R185, -RZ, R178.H0_H0 ;  /* 0x200000b2ffb97230 */ /* 0x000fe40000004100 */
[----:B------:R-:W-:Y:S01]  /*4910*/  FFMA.FTZ R170, R170, R173, R175 ;  /* 0x000000adaaaa7223 */ /* 0x000fe200000100af */
[----:B------:R-:W-:Y:S02]  /*4920*/  HADD2.F32 R187, -RZ, R6.H0_H0 ;  /* 0x20000006ffbb7230 */ /* 0x000fe40000004100 */
[----:B------:R-:W-:Y:S01]  /*4930*/  FFMA.FTZ R183, R172, R181, R183 ;  /* 0x000000b5acb77223 */ /* 0x000fe200000100b7 */
[----:B------:R-:W-:Y:S01]  /*4940*/  HADD2.F32 R189, -RZ, R179.H0_H0 ;  /* 0x200000b3ffbd7230 */ /* 0x000fe20000004100 */
[----:B------:R-:W0:Y:S01]  /*4950*/  LDC.64 R172, c[0x0][0x428] ;  /* 0x00010a00ffac7b82 */ /* 0x000e220000000a00 */
[----:B------:R-:W-:Y:S02]  /*4960*/  HADD2.F32 R191, -RZ, R7.H0_H0 ;  /* 0x20000007ffbf7230 */ /* 0x000fe40000004100 */
        /* <DEDUP_REMOVED lines=20> */
[----:B------:R-:W-:Y:S02]  /*4ab0*/  HADD2.F32 R189, -RZ, R178.H1_H1 ;  /* 0x300000b2ffbd7230 */ /* 0x000fe40000004100 */
[----:B------:R-:W-:Y:S02]  /*4ac0*/  HADD2.F32 R191, -RZ, R6.H1_H1 ;  /* 0x30000006ffbf7230 */ /* 0x000fe40000004100 */
[----:B------:R-:W-:Y:S01]  /*4ad0*/  FFMA.FTZ R180, R180, R185, R187 ;  /* 0x000000b9b4b47223 */ /* 0x000fe200000100bb */
[----:B------:R-:W-:Y:S01]  /*4ae0*/  F2FP.F16.F32.PACK_AB R187, R193, R186 ;  /* 0x000000bac1bb723e */ /* 0x000fe200000000ff */
[C---:B0-----:R-:W-:Y:S01]  /*4af0*/  IMAD.WIDE.U32 R172, R169.reuse, 0x10, R172 ;  /* 0x00000010a9ac7825 */ /* 0x041fe200078e00ac */
[----:B------:R-:W-:-:S03]  /*4b00*/  IADD3 R169, PT, PT, R169, 0x20, RZ ;  /* 0x00000020a9a97810 */ /* 0x000fc60007ffe0ff */
[----:B------:R-:W-:Y:S01]  /*4b10*/  FFMA.FTZ R189, R184, R189, R191 ;  /* 0x000000bdb8bd7223 */ /* 0x000fe200000100bf */
[----:B------:R-:W-:Y:S02]  /*4b20*/  F2FP.F16.F32.PACK_AB R185, R180, R183 ;  /* 0x000000b7b4b9723e */ /* 0x000fe400000000ff */
[----:B------:R-:W-:Y:S02]  /*4b30*/  F2FP.F16.F32.PACK_AB R184, R175, R170 ;  /* 0x000000aaafb8723e */ /* 0x000fe400000000ff */
[----:B------:R-:W-:-:S05]  /*4b40*/  F2FP.F16.F32.PACK_AB R186, R189, R182 ;  /* 0x000000b6bdba723e */ /* 0x000fca00000000ff */
[----:B------:R0:W-:Y:S02]  /*4b50*/  STG.E.128 desc[UR6][R172.64], R184 ;  /* 0x000000b8ac007986 */ /* 0x0001e4000c101d06 */
.L_x_42767:
[----:B------:R-:W-:Y:S05]  /*4b60*/  BSYNC.RECONVERGENT B0 ;  /* 0x0000000000007941 */ /* 0x000fea0003800200 */
.L_x_42766:
        /* <DEDUP_REMOVED lines=51> */
.L_x_42769:
[----:B------:R-:W-:Y:S05]  /*4ea0*/  BSYNC.RECONVERGENT B0 ;  /* 0x0000000000007941 */ /* 0x000fea0003800200 */
.L_x_42768:
        /* <DEDUP_REMOVED lines=51> */
.L_x_42771:
[----:B------:R-:W-:Y:S05]  /*51e0*/  BSYNC.RECONVERGENT B0 ;  /* 0x0000000000007941 */ /* 0x000fea0003800200 */
.L_x_42770:
        /* <DEDUP_REMOVED lines=51> */
.L_x_42773:
[----:B------:R-:W-:Y:S05]  /*5520*/  BSYNC.RECONVERGENT B0 ;  /* 0x0000000000007941 */ /* 0x000fea0003800200 */
.L_x_42772:
        /* <DEDUP_REMOVED lines=51> */
.L_x_42775:
[----:B------:R-:W-:Y:S05]  /*5860*/  BSYNC.RECONVERGENT B0 ;  /* 0x0000000000007941 */ /* 0x000fea0003800200 */
.L_x_42774:
        /* <DEDUP_REMOVED lines=51> */
.L_x_42777:
[----:B------:R-:W-:Y:S05]  /*5ba0*/  BSYNC.RECONVERGENT B0 ;  /* 0x0000000000007941 */ /* 0x000fea0003800200 */
.L_x_42776:
        /* <DEDUP_REMOVED lines=51> */
.L_x_42779:
[----:B------:R-:W-:Y:S05]  /*5ee0*/  BSYNC.RECONVERGENT B0 ;  /* 0x0000000000007941 */ /* 0x000fea0003800200 */
.L_x_42778:
[----:B------:R-:W-:Y:S01]  /*5ef0*/  ISETP.GE.U32.AND P0, PT, R3, 0x100, PT ;  /* 0x000001000300780c */ /* 0x000fe20003f06070 */
[----:B------:R-:W-:-:S12]  /*5f00*/  BSSY.RECONVERGENT B0, `(.L_x_42780) ;  /* 0x0000031000007945 */ /* 0x000fd80003800200 */
[----:B------:R-:W-:Y:S05]  /*5f10*/  @!P0 BRA `(.L_x_42781) ;  /* 0x0000000000bc8947 */ /* 0x000fea0003800000 */
[----:B01234-:R-:W0:Y:S01]  /*5f20*/  LDC.64 R172, c[0x0][0x428] ;  /* 0x00010a00ffac7b82 */ /* 0x01fe220000000a00 */
[--C-:B------:R-:W-:Y:S01]  /*5f30*/  FADD.FTZ R170, R140, -R0.reuse ;  /* 0x800000008caa7221 */ /* 0x100fe20000010000 */
[--C-:B------:R-:W-:Y:S01]  /*5f40*/  FADD.FTZ R180, R142, -R0.reuse ;  /* 0x800000008eb47221 */ /* 0x100fe20000010000 */
[--C-:B------:R-:W-:Y:S01]  /*5f50*/  FADD.FTZ R184, R144, -R0.reuse ;  /* 0x8000000090b87221 */ /* 0x100fe20000010000 */
[----:B-----5:R-:W-:Y:S02]  /*5f60*/  HADD2.F32 R175, -RZ, R84.H0_H0 ;  /* 0x20000054ffaf7230 */ /* 0x020fe40000004100 */
[--C-:B------:R-:W-:Y:S01]  /*5f70*/  FADD.FTZ R174, R141, -R0.reuse ;  /* 0x800000008dae7221 */ /* 0x100fe20000010000 */
[----:B------:R-:W-:Y:S02]  /*5f80*/  HADD2.F32 R181, -RZ, R88.H0_H0 ;  /* 0x20000058ffb57230 */ /* 0x000fe40000004100 */
[----:B------:R-:W-:Y:S01]  /*5f90*/  FADD.FTZ R182, R143, -R0 ;  /* 0x800000008fb67221 */ /* 0x000fe20000010000 */
[----:B------:R-:W-:-:S02]  /*5fa0*/  HADD2.F32 R183, -RZ, R85.H0_H0 ;  /* 0x20000055ffb77230 */ /* 0x000fc40000004100 */
[--C-:B------:R-:W-:Y:S01]  /*5fb0*/  FADD.FTZ R186, R145, -R0.reuse ;  /* 0x8000000091ba7221 */ /* 0x100fe20000010000 */
[----:B------:R-:W-:Y:S02]  /*5fc0*/  HADD2.F32 R185, -RZ, R89.H0_H0 ;  /* 0x20000059ffb97230 */ /* 0x000fe40000004100 */
[--C-:B------:R-:W-:Y:S01]  /*5fd0*/  FADD.FTZ R188, R146, -R0.reuse ;  /* 0x8000000092bc7221 */ /* 0x100fe20000010000 */
[----:B------:R-:W-:Y:S02]  /*5fe0*/  HADD2.F32 R187, -RZ, R86.H0_H0 ;  /* 0x20000056ffbb7230 */ /* 0x000fe40000004100 */
[C---:B------:R-:W-:Y:S01]  /*5ff0*/  FMUL.FTZ R170, R171.reuse, R170 ;  /* 0x000000aaabaa7220 */ /* 0x040fe20000410000 */
[----:B------:R-:W-:Y:S02]  /*6000*/  HADD2.F32 R189, -RZ, R90.H0_H0 ;  /* 0x2000005affbd7230 */ /* 0x000fe40000004100 */
[----:B------:R-:W-:Y:S01]  /*6010*/  FMUL.FTZ R180, R171, R180 ;  /* 0x000000b4abb47220 */ /* 0x000fe20000410000 */
[----:B------:R-:W-:Y:S01]  /*6020*/  FADD.FTZ R0, R147, -R0 ;  /* 0x8000000093007221 */ /* 0x000fe20000010000 */
[C---:B------:R-:W-:Y:S01]  /*6030*/  FMUL.FTZ R184, R171.reuse, R184 ;  /* 0x000000b8abb87220 */ /* 0x040fe20000410000 */
[----:B------:R-:W-:Y:S01]  /*6040*/  FFMA.FTZ R170, R170, R175, R181 ;  /* 0x000000afaaaa7223 */ /* 0x000fe200000100b5 */
[----:B------:R-:W-:Y:S01]  /*6050*/  FFMA.FTZ R180, R180, R183, R185 ;  /* 0x000000b7b4b47223 */ /* 0x000fe200000100b9 */
        /* <DEDUP_REMOVED lines=8> */
[----:B------:R-:W-:Y:S02]  /*60e0*/  HADD2.F32 R171, -RZ, R84.H1_H1 ;  /* 0x30000054ffab7230 */ /* 0x000fe40000004100 */
[----:B------:R-:W-:Y:S02]  /*60f0*/  HADD2.F32 R185, -RZ, R86.H1_H1 ;  /* 0x30000056ffb97230 */ /* 0x000fe40000004100 */
[----:B------:R-:W-:Y:S01]  /*6100*/  FFMA.FTZ R181, R182, R181, R183 ;  /* 0x000000b5b6b57223 */ /* 0x000fe200000100b7 */
[----:B------:R-:W-:Y:S02]  /*6110*/  HADD2.F32 R189, -RZ, R87.H0_H0 ;  /* 0x20000057ffbd7230 */ /* 0x000fe40000004100 */
[----:B------:R-:W-:Y:S02]  /*6120*/  HADD2.F32 R191, -RZ, R91.H0_H0 ;  /* 0x2000005bffbf7230 */ /* 0x000fe40000004100 */
[----:B------:R-:W-:Y:S01]  /*6130*/  HADD2.F32 R193, -RZ, R87.H1_H1 ;  /* 0x30000057ffc17230 */ /* 0x000fe20000004100 */
[----:B------:R-:W-:Y:S01]  /*6140*/  F2FP.F16.F32.PACK_AB R181, R181, R180 ;  /* 0x000000b4b5b5723e */ /* 0x000fe200000000ff */
[----:B------:R-:W-:-:S02]  /*6150*/  HADD2.F32 R195, -RZ, R91.H1_H1 ;  /* 0x3000005bffc37230 */ /* 0x000fc40000004100 */
[----:B------:R-:W-:Y:S01]  /*6160*/  FFMA.FTZ R188, R188, R189, R191 ;  /* 0x000000bdbcbc7223 */ /* 0x000fe200000100bf */
[----:B------:R-:W-:Y:S02]  /*6170*/  HADD2.F32 R187, -RZ, R90.H1_H1 ;  /* 0x3000005affbb7230 */ /* 0x000fe40000004100 */
[----:B------:R-:W-:Y:S02]  /*6180*/  HADD2.F32 R175, -RZ, R88.H1_H1 ;  /* 0x30000058ffaf7230 */ /* 0x000fe40000004100 */
[----:B------:R-:W-:Y:S01]  /*6190*/  FFMA.FTZ R193, R0, R193, R195 ;  /* 0x000000c100c17223 */ /* 0x000fe200000100c3 */
[----:B0-----:R-:W-:-:S04]  /*61a0*/  IMAD.WIDE.U32 R172, R169, 0x10, R172 ;  /* 0x00000010a9ac7825 */ /* 0x001fc800078e00ac */
[----:B------:R-:W-:Y:S01]  /*61b0*/  FFMA.FTZ R185, R186, R185, R187 ;  /* 0x000000b9bab97223 */ /* 0x000fe200000100bb */
[----:B------:R-:W-:Y:S01]  /*61c0*/  FFMA.FTZ R171, R174, R171, R175 ;  /* 0x000000abaeab7223 */ /* 0x000fe200000100af */
[----:B------:R-:W-:-:S03]  /*61d0*/  F2FP.F16.F32.PACK_AB R183, R193, R188 ;  /* 0x000000bcc1b7723e */ /* 0x000fc600000000ff */
[----:B------:R-:W-:Y:S02]  /*61e0*/  F2FP.F16.F32.PACK_AB R182, R185, R184 ;  /* 0x000000b8b9b6723e */ /* 0x000fe400000000ff */
[----:B------:R-:W-:-:S05]  /*61f0*/  F2FP.F16.F32.PACK_AB R180, R171, R170 ;  /* 0x000000aaabb4723e */ /* 0x000fca00000000ff */
[----:B------:R0:W-:Y:S02]  /*6200*/  STG.E.128 desc[UR6][R172.64], R180 ;  /* 0x000000b4ac007986 */ /* 0x0001e4000c101d06 */
.L_x_42781:
[----:B------:R-:W-:Y:S05]  /*6210*/  BSYNC.RECONVERGENT B0 ;  /* 0x0000000000007941 */ /* 0x000fea0003800200 */
.L_x_42780:
[----:B-1----:R-:W1:Y:S02]  /*6220*/  LDC.64 R170, c[0x0][0x380] ;  /* 0x0000e000ffaa7b82 */ /* 0x002e640000000a00 */
[----:B-1----:R-:W-:-:S04]  /*6230*/  LEA R168, R170, R168, 0x2 ;  /* 0x000000a8aaa87211 */ /* 0x002fc800078e10ff */
[----:B------:R-:W-:-:S13]  /*6240*/  ISETP.GE.AND P0, PT, R168, R171, PT ;  /* 0x000000aba800720c */ /* 0x000fda0003f06270 */
[----:B------:R-:W-:Y:S05]  /*6250*/  @!P0 BRA `(.L_x_42782) ;  /* 0xffffffa800d88947 */ /* 0x000fea000383ffff */
[----:B------:R-:W-:Y:S05]  /*6260*/  EXIT ;  /* 0x000000000000794d */ /* 0x000fea0003800000 */
.L_x_42765:
        /* <DEDUP_REMOVED lines=8> */
.L_x_42784:
[----:B------:R-:W-:Y:S05]  /*62f0*/  BSYNC B0 ;  /* 0x0000000000007941 */ /* 0x000fea0003800000 */
.L_x_42783:
        /* <DEDUP_REMOVED lines=9> */
.L_x_42785:
[----:B------:R-:W-:Y:S01]  /*6390*/  HFMA2 R185, -RZ, RZ, 0, 2.384185791015625e-07 ;  /* 0x00000004ffb97431 */ /* 0x000fe200000001ff */
[----:B------:R-:W-:-:S05]  /*63a0*/  MOV R171, R181 ;  /* 0x000000b500ab7202 */ /* 0x000fca0000000f00 */
[----:B------:R-:W-:-:S05]  /*63b0*/  FADD.FTZ R174, R172, R171 ;  /* 0x000000abacae7221 */ /* 0x000fca0000010000 */
[----:B------:R-:W-:-:S07]  /*63c0*/  MOV R184, R174 ;  /* 0x000000ae00b87202 */ /* 0x000fce0000000f00 */
[----:B------:R-:W-:Y:S05]  /*63d0*/  WARPSYNC.COLLECTIVE R183, `(.L_x_42786) ;  /* 0x00000000b7087348 */ /* 0x000fea0003c00000 */
[----:B------:R0:W1:Y:S02]  /*63e0*/  SHFL.BFLY P6, R181, R184, R185, R186 ;  /* 0x0c0000b9b8b57389 */ /* 0x00006400000c00ba */
[----:B01----:R-:W-:Y:S05]  /*63f0*/  ENDCOLLECTIVE ;  /* 0x000000000000791b */ /* 0x003fea0003800000 */
.L_x_42786:
[----:B------:R-:W-:Y:S01]  /*6400*/  HFMA2 R185, -RZ, RZ, 0, 4.76837158203125e-07 ;  /* 0x00000008ffb97431 */ /* 0x000fe200000001ff */
[----:B------:R-:W-:-:S05]  /*6410*/  MOV R171, R181 ;  /* 0x000000b500ab7202 */ /* 0x000fca0000000f00 */
[----:B------:R-:W-:Y:S02]  /*6420*/  FADD.FTZ R175, R174, R171 ;  /* 0x000000abaeaf7221 */ /* 0x000fe40000010000 */
[----:B------:R-:W0:Y:S03]  /*6430*/  LDC R171, c[0x0][0x400] ;  /* 0x00010000ffab7b82 */ /* 0x000e260000000800 */
[----:B------:R-:W-:-:S07]  /*6440*/  MOV R184, R175 ;  /* 0x000000af00b87202 */ /* 0x000fce0000000f00 */
[----:B0-----:R-:W-:Y:S05]  /*6450*/  WARPSYNC.COLLECTIVE R183, `(.L_x_42787) ;  /* 0x00000000b7087348 */ /* 0x001fea0003c00000 */
[----:B------:R1:W2:Y:S02]  /*6460*/  SHFL.BFLY P6, R181, R184, R185, R186 ;  /* 0x0c0000b9b8b57389 */ /* 0x0002a400000c00ba */
[----:B012---:R-:W-:Y:S05]  /*6470*/  ENDCOLLECTIVE ;  /* 0x000000000000791b */ /* 0x007fea0003800000 */
.L_x_42787:
[----:B------:R-:W-:Y:S01]  /*6480*/  HFMA2 R185, -RZ, RZ, 0, 9.5367431640625e-07 ;  /* 0x00000010ffb97431 */ /* 0x000fe200000001ff */
[----:B------:R-:W-:-:S05]  /*6490*/  MOV R0, R181 ;  /* 0x000000b500007202 */ /* 0x000fca0000000f00 */
[----:B------:R-:W-:-:S05]  /*64a0*/  FADD.FTZ R180, R175, R0 ;  /* 0x00000000afb47221 */ /* 0x000fca0000010000 */
[----:B------:R-:W-:-:S07]  /*64b0*/  MOV R184, R180 ;  /* 0x000000b400b87202 */ /* 0x000fce0000000f00 */
[----:B------:R-:W-:Y:S05]  /*64c0*/  WARPSYNC.COLLECTIVE R183, `(.L_x_42788) ;  /* 0x00000000b7087348 */ /* 0x000fea0003c00000 */
[----:B------:R0:W1:Y:S02]  /*64d0*/  SHFL.BFLY P6, R181, R184, R185, R186 ;  /* 0x0c0000b9b8b57389 */ /* 0x00006400000c00ba */
[----:B01----:R-:W-:Y:S05]  /*64e0*/  ENDCOLLECTIVE ;  /* 0x000000000000791b */ /* 0x003fea0003800000 */
.L_x_42788:
[----:B------:R-:W-:Y:S02]  /*64f0*/  HFMA2 R185, -RZ, RZ, 0, 5.9604644775390625e-08 ;  /* 0x00000001ffb97431 */ /* 0x000fe400000001ff */
[----:B------:R-:W-:Y:S01]  /*6500*/  FADD.FTZ R170, R180, R181 ;  /* 0x000000b5b4aa7221 */ /* 0x000fe20000010000 */
[----:B------:R-:W-:-:S03]  /*6510*/  ISETP.GT.U32.AND P6, PT, R3, 0xbf, PT ;  /* 0x000000bf0300780c */ /* 0x000fc60003fc4070 */
        /* <DEDUP_REMOVED lines=136> */
.L_x_42789:
[----:B------:R-:W-:Y:S01]  /*6da0*/  HFMA2 R185, -RZ, RZ, 0, 1.1920928955078125e-07 ;  /* 0x00000002ffb97431 */ /* 0x000fe200000001ff */
[----:B------:R-:W-:-:S05]  /*6db0*/  MOV R173, R181 ;  /* 0x000000b500ad7202 */ /* 0x000fca0000000f00 */
[----:B------:R-:W-:-:S05]  /*6dc0*/  FADD.FTZ R173, R0, R173 ;  /* 0x000000ad00ad7221 */ /* 0x000fca0000010000 */
[----:B------:R-:W-:-:S07]  /*6dd0*/  MOV R184, R173 ;  /* 0x000000ad00b87202 */ /* 0x000fce0000000f00 */
[----:B------:R-:W-:Y:S05]  /*6de0*/  WARPSYNC.COLLECTIVE R183, `(.L_x_42790) ;  /* 0x00000000b7087348 */ /* 0x000fea0003c00000 */
[----:B------:R0:W1:Y:S02]  /*6df0*/  SHFL.BFLY P6, R181, R184, R185, R186 ;  /* 0x0c0000b9b8b57389 */ /* 0x00006400000c00ba */
[----:B01----:R-:W-:Y:S05]  /*6e00*/  ENDCOLLECTIVE ;  /* 0x000000000000791b */ /* 0x003fea0003800000 */
.L_x_42790:
[----:B------:R-:W-:Y:S01]  /*6e10*/  HFMA2 R185, -RZ, RZ, 0, 2.384185791015625e-07 ;  /* 0x00000004ffb97431 */ /* 0x000fe200000001ff */
[----:B------:R-:W-:-:S05]  /*6e20*/  MOV R172, R181 ;  /* 0x000000b500ac7202 */ /* 0x000fca0000000f00 */
[----:B------:R-:W-:-:S05]  /*6e30*/  FADD.FTZ R172, R173, R172 ;  /* 0x000000acadac7221 */ /* 0x000fca0000010000 */
[----:B------:R-:W-:-:S07]  /*6e40*/  MOV R184, R172 ;  /* 0x000000ac00b87202 */ /* 0x000fce0000000f00 */
[----:B------:R-:W-:Y:S05]  /*6e50*/  WARPSYNC.COLLECTIVE R183, `(.L_x_42791) ;  /* 0x00000000b7087348 */ /* 0x000fea0003c00000 */
[----:B------:R0:W1:Y:S02]  /*6e60*/  SHFL.BFLY P6, R181, R184, R185, R186 ;  /* 0x0c0000b9b8b57389 */ /* 0x00006400000c00ba */
[----:B01----:R-:W-:Y:S05]  /*6e70*/  ENDCOLLECTIVE ;  /* 0x000000000000791b */ /* 0x003fea0003800000 */
.L_x_42791:
[----:B------:R-:W-:Y:S01]  /*6e80*/  HFMA2 R185, -RZ, RZ, 0, 4.76837158203125e-07 ;  /* 0x00000008ffb97431 */ /* 0x000fe200000001ff */
[----:B------:R-:W-:-:S05]  /*6e90*/  MOV R175, R181 ;  /* 0x000000b500af7202 */ /* 0x000fca0000000f00 */
[----:B------:R-:W-:-:S05]  /*6ea0*/  FADD.FTZ R175, R172, R175 ;  /* 0x000000afacaf7221 */ /* 0x000fca0000010000 */
[----:B------:R-:W-:-:S07]  /*6eb0*/  MOV R184, R175 ;  /* 0x000000af00b87202 */ /* 0x000fce0000000f00 */
[----:B------:R-:W-:Y:S05]  /*6ec0*/  WARPSYNC.COLLECTIVE R183, `(.L_x_42792) ;  /* 0x00000000b7087348 */ /* 0x000fea0003c00000 */
[----:B------:R0:W1:Y:S02]  /*6ed0*/  SHFL.BFLY P6, R181, R184, R185, R186 ;  /* 0x0c0000b9b8b57389 */ /* 0x00006400000c00ba */
[----:B01----:R-:W-:Y:S05]  /*6ee0*/  ENDCOLLECTIVE ;  /* 0x000000000000791b */ /* 0x003fea0003800000 */
.L_x_42792:
[----:B------:R-:W-:Y:S01]  /*6ef0*/  HFMA2 R185, -RZ, RZ, 0, 9.5367431640625e-07 ;  /* 0x00000010ffb97431 */ /* 0x000fe200000001ff */
[----:B------:R-:W-:-:S05]  /*6f00*/  MOV R174, R181 ;  /* 0x000000b500ae7202 */ /* 0x000fca0000000f00 */
[----:B------:R-:W-:-:S05]  /*6f10*/  FADD.FTZ R174, R175, R174 ;  /* 0x000000aeafae7221 */ /* 0x000fca0000010000 */
[----:B------:R-:W-:-:S07]  /*6f20*/  MOV R184, R174 ;  /* 0x000000ae00b87202 */ /* 0x000fce0000000f00 */
[----:B------:R-:W-:Y:S05]  /*6f30*/  WARPSYNC.COLLECTIVE R183, `(.L_x_42793) ;  /* 0x00000000b7087348 */ /* 0x000fea0003c00000 */
[----:B------:R0:W1:Y:S02]  /*6f40*/  SHFL.BFLY P6, R181, R184, R185, R186 ;  /* 0x0c0000b9b8b57389 */ /* 0x00006400000c00ba */
[----:B01----:R-:W-:Y:S05]  /*6f50*/  ENDCOLLECTIVE ;  /* 0x000000000000791b */ /* 0x003fea0003800000 */
.L_x_42793:
[----:B------:R-:W-:Y:S05]  /*6f60*/  BRA `(.L_x_42794) ;  /* 0xffffffd400f87947 */ /* 0x000fea000383ffff */
.L_x_42795:
        /* <DEDUP_REMOVED lines=9> */
.L_x_71520:


//--------------------- .text._ZN10layer_norm13ln_fwd_kernelINS_13Kernel_traitsI6__halfS2_fS2_fjLj2048ELj1ELj4ELj1ELj16ENS_18Kernel_traits_baseILj2048ES2_S2_fS2_fjLj128EEEEELb0ELb1ELb0ELb1EEEvNS_9FwdParamsE --------------------------
	.section	.text._ZN10layer_norm13ln_fwd_kernelINS_13Kernel_traitsI6__halfS2_fS2_fjLj2048ELj1ELj4ELj1ELj16ENS_18Kernel_traits_baseILj2048ES2_S2_fS2_fjLj128EEEEELb0ELb1ELb0ELb1EEEvNS_9FwdParamsE,"ax",@progbits
	.align	128
        .global         _ZN10layer_norm13ln_fwd_kernelINS_13Kernel_traitsI6__halfS2_fS2_fjLj2048ELj1ELj4ELj1ELj16ENS_18Kernel_traits_baseILj2048ES2_S2_fS2_fjLj128EEEEELb0ELb1ELb0ELb1EEEvNS_9FwdParamsE
        .type           _ZN10layer_norm13ln_fwd_kernelINS_13Kernel_traitsI6__halfS2_fS2_fjLj2048ELj1ELj4ELj1ELj16ENS_18Kernel_traits_baseILj2048ES2_S2_fS2_fjLj128EEEEELb0ELb1ELb0ELb1EEEvNS_9FwdParamsE,@function
        .size           _ZN10layer_norm13ln_fwd_kernelINS_13Kernel_traitsI6__halfS2_fS2_fjLj2048ELj1ELj4ELj1ELj16ENS_18Kernel_traits_baseILj2048ES2_S2_fS2_fjLj128EEEEELb0ELb1ELb0ELb1EEEvNS_9FwdParamsE,(.L_x_71521 - _ZN10layer_norm13ln_fwd_kernelINS_13Kernel_traitsI6__halfS2_fS2_fjLj2048ELj1ELj4ELj1ELj16ENS_18Kernel_traits_baseILj2048ES2_S2_fS2_fjLj128EEEEELb0ELb1ELb0ELb1EEEvNS_9FwdParamsE)
        .other          _ZN10layer_norm13ln_fwd_kernelINS_13Kernel_traitsI6__halfS2_fS2_fjLj2048ELj1ELj4ELj1ELj16ENS_18Kernel_traits_baseILj2048ES2_S2_fS2_fjLj128EEEEELb0ELb1ELb0ELb1EEEvNS_9FwdParamsE,@"STO_CUDA_ENTRY STV_DEFAULT"
_ZN10layer_norm13ln_fwd_kernelINS_13Kernel_traitsI6__halfS2_fS2_fjLj2048ELj1ELj4ELj1ELj16ENS_18Kernel_traits_baseILj2048ES2_S2_fS2_fjLj128EEEEELb0ELb1ELb0ELb1EEEvNS_9FwdParamsE:
.text._ZN10layer_norm13ln_fwd_kernelINS_13Kernel_traitsI6__halfS2_fS2_fjLj2048ELj1ELj4ELj1ELj16ENS_18Kernel_traits_baseILj2048ES2_S2_fS2_fjLj128EEEEELb0ELb1ELb0ELb1EEEvNS_9FwdParamsE:
        /* <DEDUP_REMOVED lines=43> */
.L_x_42796:
        /* <DEDUP_REMOVED lines=36> */
.L_x_42797:
        /* <DEDUP_REMOVED lines=10> */
.L_x_42815:
[----:B--2---:R-:W0:Y:S01]  /*0590*/  @P0 LDC.64 R106, c[0x0][0x3e0] ;  /* 0x0000f800ff6a0b82 */ /* 0x004e220000000a00 */
[----:B------:R-:W-:-:S05]  /*05a0*/  IMAD R0, R3, UR10, RZ ;  /* 0x0000000a03007c24 */ /* 0x000fca000f8e02ff */
[----:B------:R-:W-:Y:S02]  /*05b0*/  SHF.R.S32.HI R109, RZ, 0x1f, R0 ;  /* 0x0000001fff6d7819 */ /* 0x000fe40000011400 */
[----:B------:R-:W1:Y:S02]  /*05c0*/  LDC.64 R104, c[0x0][0x390] ;  /* 0x0000e400ff687b82 */ /* 0x000e640000000a00 */
[----:B------:R-:W-:-:S04]  /*05d0*/  LEA.HI R109, R109, R0, RZ, 0x3 ;  /* 0x000000006d6d7211 */ /* 0x000fc800078f18ff */
[----:B------:R-:W-:Y:S01]  /*05e0*/  LEA.HI.SX32 R164, R109, R2, 0x1d ;  /* 0x000000026da47211 */ /* 0x000fe200078feaff */
[----:B0-----:R-:W-:-:S06]  /*05f0*/  @P0 IMAD.WIDE R106, R3, 0x2, R106 ;  /* 0x00000002036a0825 */ /* 0x001fcc00078e026a */
[----:B------:R-:W2:Y:S01]  /*0600*/  @P0 LDG.E.U16 R106, desc[UR6][R106.64] ;  /* 0x000000066a6a0981 */ /* 0x000ea2000c1e1500 */
[----:B-1----:R-:W-:-:S05]  /*0610*/  IMAD.WIDE.U32 R108, R164, 0x10, R104 ;  /* 0x00000010a46c7825 */ /* 0x002fca00078e0068 */
[----:B-----5:R0:W5:Y:S01]  /*0620*/  LDG.E.128 R120, desc[UR6][R108.64] ;  /* 0x000000066c787981 */ /* 0x020162000c1e1d00 */
[----:B------:R-:W-:Y:S01]  /*0630*/  ISETP.NE.U32.AND P1, PT, RZ, UR8, PT ;  /* 0x00000008ff007c0c */ /* 0x000fe2000bf25070 */
[----:B------:R-:W-:-:S03]  /*0640*/  HFMA2 R0, -RZ, RZ, 1.875, 0 ;  /* 0x3f800000ff007431 */ /* 0x000fc600000001ff */
[----:B------:R-:W-:Y:S01]  /*0650*/  ISETP.NE.AND.EX P1, PT, RZ, UR9, PT, P1 ;  /* 0x00000009ff007c0c */ /* 0x000fe2000bf25310 */
[----:B--2---:R-:W-:-:S12]  /*0660*/  @P0 HADD2.F32 R0, -RZ, R106.H0_H0 ;  /* 0x2000006aff000230 */ /* 0x004fd80000004100 */
[----:B0-----:R-:W-:Y:S05]  /*0670*/  @!P1 BRA `(.L_x_42798) ;  /* 0x0000000000949947 */ /* 0x001fea0003800000 */
[----:B------:R-:W0:Y:S02]  /*0680*/  LDC.64 R106, c[0x0][0x3a0] ;  /* 0x0000e800ff6a7b82 */ /* 0x000e240000000a00 */
[----:B0-----:R-:W-:-:S05]  /*0690*/  IMAD.WIDE.U32 R106, R164, 0x20, R106 ;  /* 0x00000020a46a7825 */ /* 0x001fca00078e006a */
[----:B------:R-:W2:Y:S04]  /*06a0*/  LDG.E.128 R96, desc[UR6][R106.64] ;  /* 0x000000066a607981 */ /* 0x000ea8000c1e1d00 */
[----:B------:R0:W3:Y:S01]  /*06b0*/  LDG.E.128 R100, desc[UR6][R106.64+0x10] ;  /* 0x000010066a647981 */ /* 0x0000e2000c1e1d00 */
[----:B-----5:R-:W-:Y:S02]  /*06c0*/  HADD2.F32 R111, -RZ, R120.H1_H1 ;  /* 0x30000078ff6f7230 */ /* 0x020fe40000004100 */
[--C-:B------:R-:W-:Y:S02]  /*06d0*/  HADD2.F32 R115, -RZ, R121.reuse.H1_H1 ;  /* 0x30000079ff737230 */ /* 0x100fe40000004100 */
[----:B------:R-:W-:Y:S02]  /*06e0*/  HADD2.F32 R113, -RZ, R121.H0_H0 ;  /* 0x20000079ff717230 */ /* 0x000fe40000004100 */
[----:B------:R-:W-:-:S02]  /*06f0*/  HADD2.F32 R121, -RZ, R123.H0_H0 ;  /* 0x2000007bff797230 */ /* 0x000fc40000004100 */
[-C--:B------:R-:W-:Y:S01]  /*0700*/  FMUL.FTZ R108, R115, R0.reuse ;  /* 0x00000000736c7220 */ /* 0x080fe20000410000 */
[----:B------:R-:W-:Y:S02]  /*0710*/  HADD2.F32 R181, -RZ, R64.H1_H1 ;  /* 0x30000040ffb57230 */ /* 0x000fe40000004100 */
[-C--:B0-----:R-:W-:Y:S01]  /*0720*/  FMUL.FTZ R106, R111, R0.reuse ;  /* 0x000000006f6a7220 */ /* 0x081fe20000410000 */
[----:B------:R-:W-:Y:S02]  /*0730*/  HADD2.F32 R183, -RZ, R65.H1_H1 ;  /* 0x30000041ffb77230 */ /* 0x000fe40000004100 */
[-C--:B------:R-:W-:Y:S01]  /*0740*/  FMUL.FTZ R113, R113, R0.reuse ;  /* 0x0000000071717220 */ /* 0x080fe20000410000 */
[----:B------:R-:W-:Y:S02]  /*0750*/  HADD2.F32 R109, -RZ, R120.H0_H0 ;  /* 0x20000078ff6d7230 */ /* 0x000fe40000004100 */
[----:B------:R-:W-:Y:S01]  /*0760*/  FMUL.FTZ R121, R121, R0 ;  /* 0x0000000079797220 */ /* 0x000fe20000410000 */
[----:B------:R-:W-:-:S02]  /*0770*/  HADD2.F32 R117, -RZ, R122.H0_H0 ;  /* 0x2000007aff757230 */ /* 0x000fc40000004100 */
[----:B------:R-:W-:Y:S02]  /*0780*/  HADD2.F32 R119, -RZ, R122.H1_H1 ;  /* 0x3000007aff777230 */ /* 0x000fe40000004100 */
[-C--:B------:R-:W-:Y:S01]  /*0790*/  FMUL.FTZ R109, R109, R0.reuse ;  /* 0x000000006d6d7220 */ /* 0x080fe20000410000 */
[----:B------:R-:W-:Y:S02]  /*07a0*/  HADD2.F32 R123, -RZ, R123.H1_H1 ;  /* 0x3000007bff7b7230 */ /* 0x000fe40000004100 */
[----:B------:R-:W-:Y:S01]  /*07b0*/  FMUL.FTZ R117, R117, R0 ;  /* 0x0000000075757220 */ /* 0x000fe20000410000 */
[----:B------:R-:W-:Y:S02]  /*07c0*/  HADD2.F32 R180, -RZ, R64.H0_H0 ;  /* 0x20000040ffb47230 */ /* 0x000fe40000004100 */
[----:B------:R-:W-:Y:S02]  /*07d0*/  HADD2.F32 R182, -RZ, R65.H0_H0 ;  /* 0x20000041ffb67230 */ /* 0x000fe40000004100 */
[----:B------:R-:W-:-:S02]  /*07e0*/  HADD2.F32 R168, -RZ, R66.H0_H0 ;  /* 0x20000042ffa87230 */ /* 0x000fc40000004100 */
[----:B------:R-:W-:Y:S02]  /*07f0*/  HADD2.F32 R169, -RZ, R66.H1_H1 ;  /* 0x30000042ffa97230 */ /* 0x000fe40000004100 */
[--C-:B------:R-:W-:Y:S02]  /*0800*/  HADD2.F32 R170, -RZ, R67.reuse.H0_H0 ;  /* 0x20000043ffaa7230 */ /* 0x100fe40000004100 */
[----:B------:R-:W-:Y:S02]  /*0810*/  HADD2.F32 R171, -RZ, R67.H1_H1 ;  /* 0x30000043ffab7230 */ /* 0x000fe40000004100 */
[----:B--2---:R-:W-:Y:S01]  /*0820*/  FFMA.FTZ R181, R106, R181, R97 ;  /* 0x000000b56ab57223 */ /* 0x004fe20000010061 */
[----:B------:R-:W-:Y:S01]  /*0830*/  FFMA.FTZ R183, R108, R183, R99 ;  /* 0x000000b76cb77223 */ /* 0x000fe20000010063 */
[-C--:B------:R-:W-:Y:S01]  /*0840*/  FMUL.FTZ R106, R119, R0.reuse ;  /* 0x00000000776a7220 */ /* 0x080fe20000410000 */
[----:B------:R-:W-:Y:S01]  /*0850*/  FMUL.FTZ R108, R123, R0 ;  /* 0x000000007b6c7220 */ /* 0x000fe20000410000 */
[----:B------:R-:W-:Y:S01]  /*0860*/  FFMA.FTZ R180, R109, R180, R96 ;  /* 0x000000b46db47223 */ /* 0x000fe20000010060 */
[----:B------:R-:W-:Y:S01]  /*0870*/  FFMA.FTZ R182, R113, R182, R98 ;  /* 0x000000b671b67223 */ /* 0x000fe20000010062 */
[----:B---3--:R-:W-:Y:S01]  /*0880*/  FFMA.FTZ R168, R117, R168, R100 ;  /* 0x000000a875a87223 */ /* 0x008fe20000010064 */
[----:B------:R-:W-:Y:S01]  /*0890*/  FFMA.FTZ R169, R106, R169, R101 ;  /* 0x000000a96aa97223 */ /* 0x000fe20000010065 */
[----:B------:R-:W-:Y:S01]  /*08a0*/  FFMA.FTZ R170, R121, R170, R102 ;  /* 0x000000aa79aa7223 */ /* 0x000fe20000010066 */
[----:B------:R-:W-:Y:S01]  /*08b0*/  FFMA.FTZ R171, R108, R171, R103 ;  /* 0x000000ab6cab7223 */ /* 0x000fe20000010067 */
[----:B------:R-:W-:Y:S06]  /*08c0*/  BRA `(.L_x_42799) ;  /* 0x0000000000807947 */ /* 0x000fec0003800000 */
.L_x_42798:
[--C-:B-----5:R-:W-:Y:S02]  /*08d0*/  HADD2.F32 R111, -RZ, R121.reuse.H0_H0 ;  /* 0x20000079ff6f7230 */ /* 0x120fe40000004100 */
[----:B------:R-:W-:Y:S02]  /*08e0*/  HADD2.F32 R109, -RZ, R120.H1_H1 ;  /* 0x30000078ff6d7230 */ /* 0x000fe40000004100 */
[----:B------:R-:W-:Y:S02]  /*08f0*/  HADD2.F32 R121, -RZ, R121.H1_H1 ;  /* 0x30000079ff797230 */ /* 0x000fe40000004100 */
[-C--:B------:R-:W-:Y:S01]  /*0900*/  FMUL.FTZ R111, R111, R0.reuse ;  /* 0x000000006f6f7220 */ /* 0x080fe20000410000 */
[----:B------:R-:W-:Y:S02]  /*0910*/  HADD2.F32 R106, -RZ, R64.H1_H1 ;  /* 0x30000040ff6a7230 */ /* 0x000fe40000004100 */
[----:B------:R-:W-:Y:S01]  /*0920*/  FMUL.FTZ R109, R109, R0 ;  /* 0x000000006d6d7220 */ /* 0x000fe20000410000 */
[----:B------:R-:W-:-:S02]  /*0930*/  HADD2.F32 R108, -RZ, R65.H1_H1 ;  /* 0x30000041ff6c7230 */ /* 0x000fc40000004100 */
        /* <DEDUP_REMOVED lines=25> */
.L_x_42799:
        /* <DEDUP_REMOVED lines=10> */
[----:B------:R0:W5:Y:S01]  /*0b70*/  LDG.E.128 R120, desc[UR6][R108.64] ;  /* 0x000000066c787981 */ /* 0x000162000c1e1d00 */
[----:B------:R-:W-:Y:S05]  /*0b80*/  @!P1 BRA `(.L_x_42800) ;  /* 0x0000000000849947 */ /* 0x000fea0003800000 */
[----:B0----5:R-:W-:Y:S02]  /*0b90*/  HADD2.F32 R109, -RZ, R120.H1_H1 ;  /* 0x30000078ff6d7230 */ /* 0x021fe40000004100 */
[--C-:B------:R-:W-:Y:S02]  /*0ba0*/  HADD2.F32 R113, -RZ, R121.reuse.H1_H1 ;  /* 0x30000079ff717230 */ /* 0x100fe40000004100 */
[----:B------:R-:W-:Y:S02]  /*0bb0*/  HADD2.F32 R111, -RZ, R121.H0_H0 ;  /* 0x20000079ff6f7230 */ /* 0x000fe40000004100 */
[-C--:B------:R-:W-:Y:S01]  /*0bc0*/  FMUL.FTZ R106, R109, R0.reuse ;  /* 0x000000006d6a7220 */ /* 0x080fe20000410000 */
[----:B------:R-:W-:Y:S02]  /*0bd0*/  HADD2.F32 R157, -RZ, R68.H1_H1 ;  /* 0x30000044ff9d7230 */ /* 0x000fe40000004100 */
[----:B------:R-:W-:Y:S01]  /*0be0*/  FMUL.FTZ R108, R113, R0 ;  /* 0x00000000716c7220 */ /* 0x000fe20000410000 */
[----:B------:R-:W-:-:S02]  /*0bf0*/  HADD2.F32 R159, -RZ, R69.H1_H1 ;  /* 0x30000045ff9f7230 */ /* 0x000fc40000004100 */
[-C--:B------:R-:W-:Y:S01]  /*0c00*/  FMUL.FTZ R111, R111, R0.reuse ;  /* 0x000000006f6f7220 */ /* 0x080fe20000410000 */
[----:B------:R-:W-:Y:S02]  /*0c10*/  HADD2.F32 R107, -RZ, R120.H0_H0 ;  /* 0x20000078ff6b7230 */ /* 0x000fe40000004100 */
[----:B------:R-:W-:Y:S01]  /*0c20*/  FFMA.FTZ R157, R106, R157, R97 ;  /* 0x0000009d6a9d7223 */ /* 0x000fe20000010061 */
[--C-:B------:R-:W-:Y:S02]  /*0c30*/  HADD2.F32 R115, -RZ, R122.reuse.H0_H0 ;  /* 0x2000007aff737230 */ /* 0x100fe40000004100 */
[----:B------:R-:W-:Y:S01]  /*0c40*/  FFMA.FTZ R159, R108, R159, R99 ;  /* 0x0000009f6c9f7223 */ /* 0x000fe20000010063 */
        /* <DEDUP_REMOVED lines=11> */
[----:B------:R-:W-:Y:S01]  /*0d00*/  FFMA.FTZ R156, R107, R156, R96 ;  /* 0x0000009c6b9c7223 */ /* 0x000fe20000010060 */
        /* <DEDUP_REMOVED lines=9> */
.L_x_42800:
[--C-:B0----5:R-:W-:Y:S02]  /*0da0*/  HADD2.F32 R111, -RZ, R121.reuse.H0_H0 ;  /* 0x20000079ff6f7230 */ /* 0x121fe40000004100 */
        /* <DEDUP_REMOVED lines=31> */
.L_x_42801:
[----:B------:R-:W0:Y:S01]  /*0fa0*/  @P1 LDC.64 R110, c[0x0][0x3a0] ;  /* 0x0000e800ff6e1b82 */ /* 0x000e220000000a00 */
[----:B------:R-:W-:Y:S01]  /*0fb0*/  IADD3 R166, PT, PT, R164, 0x40, RZ ;  /* 0x00000040a4a67810 */ /* 0x000fe20007ffe0ff */
[----:B------:R-:W-:-:S04]  /*0fc0*/  IMAD.WIDE.U32 R106, R161, 0x20, R172 ;  /* 0x00000020a16a7825 */ /* 0x000fc800078e00ac */
[C---:B------:R-:W-:Y:S01]  /*0fd0*/  IMAD.WIDE.U32 R108, R166.reuse, 0x10, R104 ;  /* 0x00000010a66c7825 */ /* 0x040fe200078e0068 */
[----:B------:R1:W-:Y:S04]  /*0fe0*/  STG.E.128 desc[UR6][R106.64], R156 ;  /* 0x0000009c6a007986 */ /* 0x0003e8000c101d06 */
[----:B------:R1:W-:Y:S04]  /*0ff0*/  STG.E.128 desc[UR6][R106.64+0x10], R152 ;  /* 0x000010986a007986 */ /* 0x0003e8000c101d06 */
[----:B------:R1:W5:Y:S01]  /*1000*/  LDG.E.128 R120, desc[UR6][R108.64] ;  /* 0x000000066c787981 */ /* 0x000362000c1e1d00 */
[----:B0-----:R-:W-:-:S05]  /*1010*/  @P1 IMAD.WIDE.U32 R110, R166, 0x20, R110 ;  /* 0x00000020a66e1825 */ /* 0x001fca00078e006e */
[----:B------:R1:W5:Y:S04]  /*1020*/  @P1 LDG.E.128 R96, desc[UR6][R110.64] ;  /* 0x000000066e601981 */ /* 0x000368000c1e1d00 */
[----:B------:R1:W5:Y:S01]  /*1030*/  @P1 LDG.E.128 R100, desc[UR6][R110.64+0x10] ;  /* 0x000010066e641981 */ /* 0x000362000c1e1d00 */
[----:B------:R-:W-:Y:S05]  /*1040*/  @!P1 BRA `(.L_x_42802) ;  /* 0x0000000000849947 */ /* 0x000fea0003800000 */
[----:B-1---5:R-:W-:Y:S02]  /*1050*/  HADD2.F32 R109, -RZ, R120.H1_H1 ;  /* 0x30000078ff6d7230 */ /* 0x022fe40000004100 */
        /* <DEDUP_REMOVED lines=32> */
.L_x_42802:
[--C-:B-1---5:R-:W-:Y:S02]  /*1260*/  HADD2.F32 R111, -RZ, R121.reuse.H0_H0 ;  /* 0x20000079ff6f7230 */ /* 0x122fe40000004100 */
        /* <DEDUP_REMOVED lines=31> */
.L_x_42803:
        /* <DEDUP_REMOVED lines=44> */
.L_x_42804:
        /* <DEDUP_REMOVED lines=32> */
.L_x_42805:
        /* <DEDUP_REMOVED lines=44> */
.L_x_42806:
        /* <DEDUP_REMOVED lines=32> */
.L_x_42807:
        /* <DEDUP_REMOVED lines=11> */
[--C-:B-1---5:R-:W-:Y:S02]  /*1e90*/  HADD2.F32 R107, -RZ, R120.reuse.H0_H0 ;  /* 0x20000078ff6b7230 */ /* 0x122fe40000004100 */
[----:B------:R-:W-:Y:S02]  /*1ea0*/  HADD2.F32 R109, -RZ, R120.H1_H1 ;  /* 0x30000078ff6d7230 */ /* 0x000fe40000004100 */
[----:B------:R-:W-:Y:S02]  /*1eb0*/  HADD2.F32 R113, -RZ, R121.H1_H1 ;  /* 0x30000079ff717230 */ /* 0x000fe40000004100 */
[-C--:B------:R-:W-:Y:S01]  /*1ec0*/  FMUL.FTZ R107, R107, R0.reuse ;  /* 0x000000006b6b7220 */ /* 0x080fe20000410000 */
[----:B------:R-:W-:Y:S02]  /*1ed0*/  HADD2.F32 R124, -RZ, R84.H0_H0 ;  /* 0x20000054ff7c7230 */ /* 0x000fe40000004100 */
[----:B------:R-:W-:Y:S01]  /*1ee0*/  FMUL.FTZ R106, R109, R0 ;  /* 0x000000006d6a7220 */ /* 0x000fe20000410000 */
[----:B------:R-:W-:-:S02]  /*1ef0*/  HADD2.F32 R119, -RZ, R123.H0_H0 ;  /* 0x2000007bff777230 */ /* 0x000fc40000004100 */
[----:B------:R-:W-:Y:S01]  /*1f00*/  FMUL.FTZ R108, R113, R0 ;  /* 0x00000000716c7220 */ /* 0x000fe20000410000 */
[----:B------:R-:W-:Y:S02]  /*1f10*/  HADD2.F32 R125, -RZ, R84.H1_H1 ;  /* 0x30000054ff7d7230 */ /* 0x000fe40000004100 */
[----:B------:R-:W-:Y:S01]  /*1f20*/  FFMA.FTZ R124, R107, R124, R96 ;  /* 0x0000007c6b7c7223 */ /* 0x000fe20000010060 */
[----:B------:R-:W-:Y:S02]  /*1f30*/  HADD2.F32 R127, -RZ, R85.H1_H1 ;  /* 0x30000055ff7f7230 */ /* 0x000fe40000004100 */
[----:B------:R-:W-:Y:S01]  /*1f40*/  FMUL.FTZ R119, R119, R0 ;  /* 0x0000000077777220 */ /* 0x000fe20000410000 */
[----:B------:R-:W-:Y:S02]  /*1f50*/  HADD2.F32 R111, -RZ, R121.H0_H0 ;  /* 0x20000079ff6f7230 */ /* 0x000fe40000004100 */
[----:B------:R-:W-:Y:S01]  /*1f60*/  FFMA.FTZ R125, R106, R125, R97 ;  /* 0x0000007d6a7d7223 */ /* 0x000fe20000010061 */
[----:B------:R-:W-:-:S02]  /*1f70*/  HADD2.F32 R115, -RZ, R122.H0_H0 ;  /* 0x2000007aff737230 */ /* 0x000fc40000004100 */
[----:B------:R-:W-:Y:S01]  /*1f80*/  FFMA.FTZ R127, R108, R127, R99 ;  /* 0x0000007f6c7f7223 */ /* 0x000fe20000010063 */
[----:B------:R-:W-:Y:S02]  /*1f90*/  HADD2.F32 R117, -RZ, R122.H1_H1 ;  /* 0x3000007aff757230 */ /* 0x000fe40000004100 */
[-C--:B------:R-:W-:Y:S01]  /*1fa0*/  FMUL.FTZ R111, R111, R0.reuse ;  /* 0x000000006f6f7220 */ /* 0x080fe20000410000 */
        /* <DEDUP_REMOVED lines=15> */
.L_x_42808:
        /* <DEDUP_REMOVED lines=32> */
.L_x_42809:
        /* <DEDUP_REMOVED lines=11> */
[--C-:B-1---5:R-:W-:Y:S02]  /*2350*/  HADD2.F32 R107, -RZ, R108.reuse.H0_H0 ;  /* 0x2000006cff6b7230 */ /* 0x122fe40000004100 */
[----:B------:R-:W-:Y:S02]  /*2360*/  HADD2.F32 R113, -RZ, R108.H1_H1 ;  /* 0x3000006cff717230 */ /* 0x000fe40000004100 */
[--C-:B------:R-:W-:Y:S02]  /*2370*/  HADD2.F32 R117, -RZ, R109.reuse.H1_H1 ;  /* 0x3000006dff757230 */ /* 0x100fe40000004100 */
[-C--:B------:R-:W-:Y:S01]  /*2380*/  FMUL.FTZ R107, R107, R0.reuse ;  /* 0x000000006b6b7220 */ /* 0x080fe20000410000 */
[----:B------:R-:W-:Y:S02]  /*2390*/  HADD2.F32 R115, -RZ, R109.H0_H0 ;  /* 0x2000006dff737230 */ /* 0x000fe40000004100 */
[----:B------:R-:W-:Y:S01]  /*23a0*/  FMUL.FTZ R106, R113, R0 ;  /* 0x00000000716a7220 */ /* 0x000fe20000410000 */
[----:B------:R-:W-:-:S02]  /*23b0*/  HADD2.F32 R175, -RZ, R111.H0_H0 ;  /* 0x2000006fffaf7230 */ /* 0x000fc40000004100 */
[-C--:B------:R-:W-:Y:S01]  /*23c0*/  FMUL.FTZ R112, R117, R0.reuse ;  /* 0x0000000075707220 */ /* 0x080fe20000410000 */
[----:B------:R-:W-:Y:S02]  /*23d0*/  HADD2.F32 R185, -RZ, R111.H1_H1 ;  /* 0x3000006fffb97230 */ /* 0x000fe40000004100 */
[-C--:B------:R-:W-:Y:S01]  /*23e0*/  FMUL.FTZ R115, R115, R0.reuse ;  /* 0x0000000073737220 */ /* 0x080fe20000410000 */
[----:B------:R-:W-:Y:S02]  /*23f0*/  HADD2.F32 R108, -RZ, R88.H0_H0 ;  /* 0x20000058ff6c7230 */ /* 0x000fe40000004100 */
[----:B------:R-:W-:Y:S01]  /*2400*/  FMUL.FTZ R175, R175, R0 ;  /* 0x00000000afaf7220 */ /* 0x000fe20000410000 */
[----:B------:R-:W-:Y:S02]  /*2410*/  HADD2.F32 R119, -RZ, R110.H0_H0 ;  /* 0x2000006eff777230 */ /* 0x000fe40000004100 */
[----:B------:R-:W-:Y:S02]  /*2420*/  HADD2.F32 R109, -RZ, R88.H1_H1 ;  /* 0x30000058ff6d7230 */ /* 0x000fe40000004100 */
[----:B------:R-:W-:Y:S01]  /*2430*/  FFMA.FTZ R108, R107, R108, R96 ;  /* 0x0000006c6b6c7223 */ /* 0x000fe20000010060 */
[----:B------:R-:W-:-:S02]  /*2440*/  HADD2.F32 R111, -RZ, R89.H1_H1 ;  /* 0x30000059ff6f7230 */ /* 0x000fc40000004100 */
[-C--:B------:R-:W-:Y:S01]  /*2450*/  FMUL.FTZ R119, R119, R0.reuse ;  /* 0x0000000077777220 */ /* 0x080fe20000410000 */
[----:B------:R-:W-:Y:S02]  /*2460*/  HADD2.F32 R167, -RZ, R110.H1_H1 ;  /* 0x3000006effa77230 */ /* 0x000fe40000004100 */
[----:B------:R-:W-:Y:S01]  /*2470*/  FFMA.FTZ R109, R106, R109, R97 ;  /* 0x0000006d6a6d7223 */ /* 0x000fe20000010061 */
[--C-:B------:R-:W-:Y:S02]  /*2480*/  HADD2.F32 R116, -RZ, R90.reuse.H0_H0 ;  /* 0x2000005aff747230 */ /* 0x100fe40000004100 */
[----:B------:R-:W-:Y:S01]  /*2490*/  FFMA.FTZ R111, R112, R111, R99 ;  /* 0x0000006f706f7223 */ /* 0x000fe20000010063 */
[----:B------:R-:W-:Y:S02]  /*24a0*/  HADD2.F32 R110, -RZ, R89.H0_H0 ;  /* 0x20000059ff6e7230 */ /* 0x000fe40000004100 */
[----:B------:R-:W-:Y:S01]  /*24b0*/  FMUL.FTZ R106, R167, R0 ;  /* 0x00000000a76a7220 */ /* 0x000fe20000410000 */
[----:B------:R-:W-:-:S02]  /*24c0*/  HADD2.F32 R117, -RZ, R90.H1_H1 ;  /* 0x3000005aff757230 */ /* 0x000fc40000004100 */
[----:B------:R-:W-:Y:S01]  /*24d0*/  FMUL.FTZ R112, R185, R0 ;  /* 0x00000000b9707220 */ /* 0x000fe20000410000 */
[--C-:B------:R-:W-:Y:S02]  /*24e0*/  HADD2.F32 R118, -RZ, R91.reuse.H0_H0 ;  /* 0x2000005bff767230 */ /* 0x100fe40000004100 */
[----:B------:R-:W-:Y:S01]  /*24f0*/  FFMA.FTZ R116, R119, R116, R100 ;  /* 0x0000007477747223 */ /* 0x000fe20000010064 */
[----:B------:R-:W-:Y:S02]  /*2500*/  HADD2.F32 R107, -RZ, R91.H1_H1 ;  /* 0x3000005bff6b7230 */ /* 0x000fe40000004100 */
[----:B------:R-:W-:Y:S01]  /*2510*/  FFMA.FTZ R110, R115, R110, R98 ;  /* 0x0000006e736e7223 */ /* 0x000fe20000010062 */
[----:B------:R-:W-:Y:S01]  /*2520*/  FFMA.FTZ R117, R106, R117, R101 ;  /* 0x000000756a757223 */ /* 0x000fe20000010065 */
[----:B------:R-:W-:Y:S01]  /*2530*/  FFMA.FTZ R118, R175, R118, R102 ;  /* 0x00000076af767223 */ /* 0x000fe20000010066 */
[----:B------:R-:W-:Y:S01]  /*2540*/  FFMA.FTZ R119, R112, R107, R103 ;  /* 0x0000006b70777223 */ /* 0x000fe20000010067 */
[----:B------:R-:W-:Y:S06]  /*2550*/  BRA `(.L_x_42811) ;  /* 0x0000000000807947 */ /* 0x000fec0003800000 */
.L_x_42810:
[----:B-1---5:R-:W-:Y:S02]  /*2560*/  HADD2.F32 R113, -RZ, R108.H1_H1 ;  /* 0x3000006cff717230 */ /* 0x022fe40000004100 */
[--C-:B------:R-:W-:Y:S02]  /*2570*/  HADD2.F32 R115, -RZ, R109.reuse.H0_H0 ;  /* 0x2000006dff737230 */ /* 0x100fe40000004100 */
[----:B------:R-:W-:Y:S02]  /*2580*/  HADD2.F32 R109, -RZ, R109.H1_H1 ;  /* 0x3000006dff6d7230 */ /* 0x000fe40000004100 */
[-C--:B------:R-:W-:Y:S01]  /*2590*/  FMUL.FTZ R113, R113, R0.reuse ;  /* 0x0000000071717220 */ /* 0x080fe20000410000 */
[----:B------:R-:W-:Y:S02]  /*25a0*/  HADD2.F32 R106, -RZ, R88.H1_H1 ;  /* 0x30000058ff6a7230 */ /* 0x000fe40000004100 */
[----:B------:R-:W-:Y:S01]  /*25b0*/  FMUL.FTZ R115, R115, R0 ;  /* 0x0000000073737220 */ /* 0x000fe20000410000 */
        /* <DEDUP_REMOVED lines=8> */
[----:B------:R-:W-:-:S02]  /*2640*/  HADD2.F32 R107, -RZ, R108.H0_H0 ;  /* 0x2000006cff6b7230 */ /* 0x000fc40000004100 */
[----:B------:R-:W-:Y:S01]  /*2650*/  FMUL.FTZ R111, R111, R112 ;  /* 0x000000706f6f7220 */ /* 0x000fe20000410000 */
[--C-:B------:R-:W-:Y:S02]  /*2660*/  HADD2.F32 R116, -RZ, R90.reuse.H0_H0 ;  /* 0x2000005aff747230 */ /* 0x100fe40000004100 */
[-C--:B------:R-:W-:Y:S01]  /*2670*/  FMUL.FTZ R119, R119, R0.reuse ;  /* 0x0000000077777220 */ /* 0x080fe20000410000 */
[----:B------:R-:W-:Y:S02]  /*2680*/  HADD2.F32 R106, -RZ, R90.H1_H1 ;  /* 0x3000005aff6a7230 */ /* 0x000fe40000004100 */
[-C--:B------:R-:W-:Y:S01]  /*2690*/  FMUL.FTZ R107, R107, R0.reuse ;  /* 0x000000006b6b7220 */ /* 0x080fe20000410000 */
[----:B------:R-:W-:Y:S02]  /*26a0*/  HADD2.F32 R108, -RZ, R88.H0_H0 ;  /* 0x20000058ff6c7230 */ /* 0x000fe40000004100 */
[----:B------:R-:W-:Y:S01]  /*26b0*/  FMUL.FTZ R167, R167, R0 ;  /* 0x00000000a7a77220 */ /* 0x000fe20000410000 */
[----:B------:R-:W-:-:S02]  /*26c0*/  HADD2.F32 R110, -RZ, R89.H0_H0 ;  /* 0x20000059ff6e7230 */ /* 0x000fc40000004100 */
[----:B------:R-:W-:Y:S01]  /*26d0*/  FMUL.FTZ R175, R175, R0 ;  /* 0x00000000afaf7220 */ /* 0x000fe20000410000 */
[--C-:B------:R-:W-:Y:S02]  /*26e0*/  HADD2.F32 R118, -RZ, R91.reuse.H0_H0 ;  /* 0x2000005bff767230 */ /* 0x100fe40000004100 */
[----:B------:R-:W-:Y:S01]  /*26f0*/  FMUL.FTZ R116, R117, R116 ;  /* 0x0000007475747220 */ /* 0x000fe20000410000 */
[----:B------:R-:W-:Y:S02]  /*2700*/  HADD2.F32 R112, -RZ, R91.H1_H1 ;  /* 0x3000005bff707230 */ /* 0x000fe40000004100 */
[----:B------:R-:W-:Y:S01]  /*2710*/  FMUL.FTZ R117, R119, R106 ;  /* 0x0000006a77757220 */ /* 0x000fe20000410000 */
[----:B------:R-:W-:Y:S01]  /*2720*/  FMUL.FTZ R108, R107, R108 ;  /* 0x0000006c6b6c7220 */ /* 0x000fe20000410000 */
[----:B------:R-:W-:Y:S01]  /*2730*/  FMUL.FTZ R110, R115, R110 ;  /* 0x0000006e736e7220 */ /* 0x000fe20000410000 */
[----:B------:R-:W-:Y:S01]  /*2740*/  FMUL.FTZ R118, R167, R118 ;  /* 0x00000076a7767220 */ /* 0x000fe20000410000 */
[----:B------:R-:W-:-:S07]  /*2750*/  FMUL.FTZ R119, R175, R112 ;  /* 0x00000070af777220 */ /* 0x000fce0000410000 */
.L_x_42811:
        /* <DEDUP_REMOVED lines=19> */
[----:B------:R-:W-:Y:S02]  /*2890*/  HADD2.F32 R112, -RZ, R92.H0_H0 ;  /* 0x2000005cff707230 */ /* 0x000fe40000004100 */
[--C-:B------:R-:W-:Y:S02]  /*28a0*/  HADD2.F32 R187, -RZ, R106.reuse.H0_H0 ;  /* 0x2000006affbb7230 */ /* 0x100fe40000004100 */
[----:B------:R-:W-:Y:S01]  /*28b0*/  FMUL.FTZ R191, R191, R0 ;  /* 0x00000000bfbf7220 */ /* 0x000fe20000410000 */
[----:B------:R-:W-:Y:S02]  /*28c0*/  HADD2.F32 R189, -RZ, R106.H1_H1 ;  /* 0x3000006affbd7230 */ /* 0x000fe40000004100 */
[----:B------:R-:W-:Y:S01]  /*28d0*/  FFMA.FTZ R112, R113, R112, R96 ;  /* 0x0000007071707223 */ /* 0x000fe20000010060 */
[----:B------:R-:W-:Y:S02]  /*28e0*/  HADD2.F32 R107, -RZ, R107.H1_H1 ;  /* 0x3000006bff6b7230 */ /* 0x000fe40000004100 */
[----:B------:R-:W-:Y:S01]  /*28f0*/  FMUL.FTZ R106, R185, R0 ;  /* 0x00000000b96a7220 */ /* 0x000fe20000410000 */
[----:B------:R-:W-:-:S02]  /*2900*/  HADD2.F32 R105, -RZ, R92.H1_H1 ;  /* 0x3000005cff697230 */ /* 0x000fc40000004100 */
[-C--:B------:R-:W-:Y:S01]  /*2910*/  FMUL.FTZ R187, R187, R0.reuse ;  /* 0x00000000bbbb7220 */ /* 0x080fe20000410000 */
[-C--:B------:R-:W-:Y:S01]  /*2920*/  FMUL.FTZ R174, R189, R0.reuse ;  /* 0x00000000bdae7220 */ /* 0x080fe20000410000 */
[----:B------:R-:W-:Y:S01]  /*2930*/  FMUL.FTZ R184, R107, R0 ;  /* 0x000000006bb87220 */ /* 0x000fe20000410000 */
[--C-:B------:R-:W-:Y:S02]  /*2940*/  HADD2.F32 R115, -RZ, R93.reuse.H1_H1 ;  /* 0x3000005dff737230 */ /* 0x100fe40000004100 */
[----:B------:R-:W-:Y:S01]  /*2950*/  FFMA.FTZ R113, R104, R105, R97 ;  /* 0x0000006968717223 */ /* 0x000fe20000010061 */
[----:B------:R-:W-:Y:S02]  /*2960*/  HADD2.F32 R114, -RZ, R93.H0_H0 ;  /* 0x2000005dff727230 */ /* 0x000fe40000004100 */
[--C-:B------:R-:W-:Y:S02]  /*2970*/  HADD2.F32 R104, -RZ, R94.reuse.H0_H0 ;  /* 0x2000005eff687230 */ /* 0x100fe40000004100 */
[----:B------:R-:W-:Y:S01]  /*2980*/  FFMA.FTZ R115, R106, R115, R99 ;  /* 0x000000736a737223 */ /* 0x000fe20000010063 */
[----:B------:R-:W-:-:S02]  /*2990*/  HADD2.F32 R105, -RZ, R94.H1_H1 ;  /* 0x3000005eff697230 */ /* 0x000fc40000004100 */
[----:B------:R-:W-:Y:S01]  /*29a0*/  FFMA.FTZ R114, R175, R114, R98 ;  /* 0x00000072af727223 */ /* 0x000fe20000010062 */
[--C-:B------:R-:W-:Y:S02]  /*29b0*/  HADD2.F32 R0, -RZ, R95.reuse.H0_H0 ;  /* 0x2000005fff007230 */ /* 0x100fe40000004100 */
[----:B------:R-:W-:Y:S01]  /*29c0*/  FFMA.FTZ R104, R187, R104, R100 ;  /* 0x00000068bb687223 */ /* 0x000fe20000010064 */
[----:B------:R-:W-:Y:S02]  /*29d0*/  HADD2.F32 R107, -RZ, R95.H1_H1 ;  /* 0x3000005fff6b7230 */ /* 0x000fe40000004100 */
[----:B------:R-:W-:Y:S01]  /*29e0*/  FFMA.FTZ R105, R174, R105, R101 ;  /* 0x00000069ae697223 */ /* 0x000fe20000010065 */
[----:B------:R-:W-:Y:S02]  /*29f0*/  FFMA.FTZ R106, R191, R0, R102 ;  /* 0x00000000bf6a7223 */ /* 0x000fe40000010066 */
[----:B------:R-:W-:Y:S01]  /*2a00*/  FFMA.FTZ R107, R184, R107, R103 ;  /* 0x0000006bb86b7223 */ /* 0x000fe20000010067 */
[----:B------:R-:W-:Y:S06]  /*2a10*/  BRA `(.L_x_42813) ;  /* 0x0000000000807947 */ /* 0x000fec0003800000 */
.L_x_42812:
[--C-:B-1---5:R-:W-:Y:S02]  /*2a20*/  HADD2.F32 R113, -RZ, R104.reuse.H0_H0 ;  /* 0x20000068ff717230 */ /* 0x122fe40000004100 */
[----:B------:R-:W-:Y:S02]  /*2a30*/  HADD2.F32 R115, -RZ, R104.H1_H1 ;  /* 0x30000068ff737230 */ /* 0x000fe40000004100 */
        /* <DEDUP_REMOVED lines=12> */
[----:B------:R-:W-:-:S02]  /*2b00*/  HADD2.F32 R112, -RZ, R92.H0_H0 ;  /* 0x2000005cff707230 */ /* 0x000fc40000004100 */
[-C--:B------:R-:W-:Y:S01]  /*2b10*/  FMUL.FTZ R187, R187, R0.reuse ;  /* 0x00000000bbbb7220 */ /* 0x080fe20000410000 */
[----:B------:R-:W-:Y:S02]  /*2b20*/  HADD2.F32 R104, -RZ, R92.H1_H1 ;  /* 0x3000005cff687230 */ /* 0x000fe40000004100 */
[----:B------:R-:W-:Y:S01]  /*2b30*/  FMUL.FTZ R107, R107, R0 ;  /* 0x000000006b6b7220 */ /* 0x000fe20000410000 */
[--C-:B------:R-:W-:Y:S02]  /*2b40*/  HADD2.F32 R0, -RZ, R93.reuse.H1_H1 ;  /* 0x3000005dff007230 */ /* 0x100fe40000004100 */
[----:B------:R-:W-:Y:S01]  /*2b50*/  FMUL.FTZ R112, R113, R112 ;  /* 0x0000007071707220 */ /* 0x000fe20000410000 */
[----:B------:R-:W-:Y:S02]  /*2b60*/  HADD2.F32 R106, -RZ, R94.H1_H1 ;  /* 0x3000005eff6a7230 */ /* 0x000fe40000004100 */
[----:B------:R-:W-:Y:S01]  /*2b70*/  FMUL.FTZ R113, R115, R104 ;  /* 0x0000006873717220 */ /* 0x000fe20000410000 */
[----:B------:R-:W-:-:S02]  /*2b80*/  HADD2.F32 R114, -RZ, R93.H0_H0 ;  /* 0x2000005dff727230 */ /* 0x000fc40000004100 */
[----:B------:R-:W-:Y:S01]  /*2b90*/  FMUL.FTZ R115, R105, R0 ;  /* 0x0000000069737220 */ /* 0x000fe20000410000 */
[----:B------:R-:W-:Y:S02]  /*2ba0*/  HADD2.F32 R104, -RZ, R94.H0_H0 ;  /* 0x2000005eff687230 */ /* 0x000fe40000004100 */
[----:B------:R-:W-:Y:S01]  /*2bb0*/  FMUL.FTZ R105, R187, R106 ;  /* 0x0000006abb697220 */ /* 0x000fe20000410000 */
[--C-:B------:R-:W-:Y:S02]  /*2bc0*/  HADD2.F32 R174, -RZ, R95.reuse.H0_H0 ;  /* 0x2000005fffae7230 */ /* 0x100fe40000004100 */
[----:B------:R-:W-:Y:S01]  /*2bd0*/  FMUL.FTZ R114, R175, R114 ;  /* 0x00000072af727220 */ /* 0x000fe20000410000 */
[----:B------:R-:W-:Y:S02]  /*2be0*/  HADD2.F32 R184, -RZ, R95.H1_H1 ;  /* 0x3000005fffb87230 */ /* 0x000fe40000004100 */
[----:B------:R-:W-:Y:S01]  /*2bf0*/  FMUL.FTZ R104, R185, R104 ;  /* 0x00000068b9687220 */ /* 0x000fe20000410000 */
[----:B------:R-:W-:-:S02]  /*2c00*/  FMUL.FTZ R106, R189, R174 ;  /* 0x000000aebd6a7220 */ /* 0x000fc40000410000 */
[----:B------:R-:W-:-:S07]  /*2c10*/  FMUL.FTZ R107, R107, R184 ;  /* 0x000000b86b6b7220 */ /* 0x000fce0000410000 */
.L_x_42813:
        /* <DEDUP_REMOVED lines=220> */
.L_x_42827:
[----:B------:R-:W-:Y:S01]  /*39e0*/  FMUL.FTZ R0, R172, R172 ;  /* 0x000000acac007220 */ /* 0x000fe20000410000 */
[----:B------:R-:W-:Y:S01]  /*39f0*/  ISETP.NE.AND P2, PT, RZ, UR11, PT ;  /* 0x0000000bff007c0c */ /* 0x000fe2000bf45270 */
[----:B01----:R-:W-:Y:S01]  /*3a00*/  FADD.FTZ R184, R184, R187 ;  /* 0x000000bbb8b87221 */ /* 0x003fe20000010000 */
        /* <DEDUP_REMOVED lines=25> */
[----:B------:R-:W-:Y:S02]  /*3ba0*/  HADD2.F32 R105, -RZ, R177.H0_H0 ;  /* 0x200000b1ff697230 */ /* 0x000fe40000004100 */
[----:B------:R-:W-:Y:S01]  /*3bb0*/  FADD.FTZ R217, -R174, R124 ;  /* 0x0000007caed97221 */ /* 0x000fe20000010100 */
[----:B------:R-:W-:Y:S02]  /*3bc0*/  HADD2.F32 R107, -RZ, R33.H0_H0 ;  /* 0x20000021ff6b7230 */ /* 0x000fe40000004100 */
[C---:B0-----:R-:W-:Y:S01]  /*3bd0*/  FMUL.FTZ R223, R0.reuse, R223 ;  /* 0x000000df00df7220 */ /* 0x041fe20000410000 */
[C---:B------:R-:W-:Y:S01]  /*3be0*/  FMUL.FTZ R110, R0.reuse, R233 ;  /* 0x000000e9006e7220 */ /* 0x040fe20000410000 */
[C---:B------:R-:W-:Y:S01]  /*3bf0*/  FMUL.FTZ R169, R0.reuse, R169 ;  /* 0x000000a900a97220 */ /* 0x040fe20000410000 */
[----:B------:R-:W-:Y:S01]  /*3c00*/  FMUL.FTZ R124, R0, R181 ;  /* 0x000000b5007c7220 */ /* 0x000fe20000410000 */
[----:B------:R-:W-:Y:S01]  /*3c10*/  FFMA.FTZ R223, R223, R104, R106 ;  /* 0x00000068dfdf7223 */ /* 0x000fe2000001006a */
[----:B------:R-:W-:Y:S01]  /*3c20*/  FFMA.FTZ R110, R110, R105, R107 ;  /* 0x000000696e6e7223 */ /* 0x000fe2000001006b */
[----:B------:R-:W-:-:S02]  /*3c30*/  HADD2.F32 R104, -RZ, R178.H1_H1 ;  /* 0x300000b2ff687230 */ /* 0x000fc40000004100 */
[C---:B------:R-:W-:Y:S01]  /*3c40*/  FADD.FTZ R157, -R174.reuse, R157 ;  /* 0x0000009dae9d7221 */ /* 0x040fe20000010100 */
[----:B------:R-:W-:Y:S02]  /*3c50*/  HADD2.F32 R106, -RZ, R34.H1_H1 ;  /* 0x30000022ff6a7230 */ /* 0x000fe40000004100 */
[C---:B------:R-:W-:Y:S01]  /*3c60*/  FADD.FTZ R173, -R174.reuse, R158 ;  /* 0x0000009eaead7221 */ /* 0x040fe20000010100 */
[----:B------:R-:W-:Y:S02]  /*3c70*/  HADD2.F32 R105, -RZ, R179.H0_H0 ;  /* 0x200000b3ff697230 */ /* 0x000fe40000004100 */
[C---:B------:R-:W-:Y:S01]  /*3c80*/  FADD.FTZ R239, -R174.reuse, R183 ;  /* 0x000000b7aeef7221 */ /* 0x040fe20000010100 */
[----:B------:R-:W-:Y:S02]  /*3c90*/  HADD2.F32 R107, -RZ, R35.H0_H0 ;  /* 0x20000023ff6b7230 */ /* 0x000fe40000004100 */
[C---:B------:R-:W-:Y:S01]  /*3ca0*/  FADD.FTZ R185, -R174.reuse, R135 ;  /* 0x00000087aeb97221 */ /* 0x040fe20000010100 */
[C---:B------:R-:W-:Y:S01]  /*3cb0*/  FADD.FTZ R237, -R174.reuse, R168 ;  /* 0x000000a8aeed7221 */ /* 0x040fe20000010100 */
[C---:B------:R-:W-:Y:S01]  /*3cc0*/  FADD.FTZ R191, -R174.reuse, R139 ;  /* 0x0000008baebf7221 */ /* 0x040fe20000010100 */
[----:B------:R-:W-:Y:S01]  /*3cd0*/  FADD.FTZ R135, -R174, R117 ;  /* 0x00000075ae877221 */ /* 0x000fe20000010100 */
[----:B------:R-:W-:Y:S01]  /*3ce0*/  FFMA.FTZ R169, R169, R104, R106 ;  /* 0x00000068a9a97223 */ /* 0x000fe2000001006a */
[----:B------:R-:W-:Y:S01]  /*3cf0*/  FFMA.FTZ R124, R124, R105, R107 ;  /* 0x000000697c7c7223 */ /* 0x000fe2000001006b */
[C---:B------:R-:W-:Y:S01]  /*3d00*/  FADD.FTZ R139, -R174.reuse, R126 ;  /* 0x0000007eae8b7221 */ /* 0x040fe20000010100 */
[C---:B------:R-:W-:Y:S01]  /*3d10*/  FADD.FTZ R245, -R174.reuse, R112 ;  /* 0x00000070aef57221 */ /* 0x040fe20000010100 */
[----:B------:R-:W-:Y:S01]  /*3d20*/  FADD.FTZ R117, -R174, R114 ;  /* 0x00000072ae757221 */ /* 0x000fe20000010100 */
[----:B------:R-:W-:-:S02]  /*3d30*/  HADD2.F32 R104, -RZ, R4.H1_H1 ;  /* 0x30000004ff687230 */ /* 0x000fc40000004100 */
[C---:B------:R-:W-:Y:S01]  /*3d40*/  FADD.FTZ R243, -R174.reuse, R116 ;  /* 0x00000074aef37221 */ /* 0x040fe20000010100 */
[----:B------:R-:W-:Y:S02]  /*3d50*/  HADD2.F32 R106, -RZ, R36.H1_H1 ;  /* 0x30000024ff6a7230 */ /* 0x000fe40000004100 */
[----:B------:R-:W-:Y:S01]  /*3d60*/  FADD.FTZ R195, -R174, R118 ;  /* 0x00000076aec37221 */ /* 0x000fe20000010100 */
[----:B------:R-:W-:Y:S02]  /*3d70*/  HADD2.F32 R105, -RZ, R5.H0_H0 ;  /* 0x20000005ff697230 */ /* 0x000fe40000004100 */
[C---:B------:R-:W-:Y:S01]  /*3d80*/  FMUL.FTZ R157, R0.reuse, R157 ;  /* 0x0000009d009d7220 */ /* 0x040fe20000410000 */
[----:B------:R-:W-:Y:S02]  /*3d90*/  HADD2.F32 R107, -RZ, R37.H0_H0 ;  /* 0x20000025ff6b7230 */ /* 0x000fe40000004100 */
[----:B------:R-:W-:Y:S01]  /*3da0*/  FMUL.FTZ R126, R0, R173 ;  /* 0x000000ad007e7220 */ /* 0x000fe20000410000 */
[----:B------:R-:W-:-:S02]  /*3db0*/  HADD2.F32 R112, -RZ, R177.H1_H1 ;  /* 0x300000b1ff707230 */ /* 0x000fc40000004100 */
[----:B------:R-:W-:Y:S01]  /*3dc0*/  FMUL.FTZ R233, R0, R239 ;  /* 0x000000ef00e97220 */ /* 0x000fe20000410000 */
[----:B------:R-:W-:Y:S02]  /*3dd0*/  HADD2.F32 R114, -RZ, R33.H1_H1 ;  /* 0x30000021ff727230 */ /* 0x000fe40000004100 */
[C---:B------:R-:W-:Y:S01]  /*3de0*/  FADD.FTZ R153, -R174.reuse, R153 ;  /* 0x00000099ae997221 */ /* 0x040fe20000010100 */
[----:B------:R-:W-:Y:S02]  /*3df0*/  HADD2.F32 R116, -RZ, R178.H0_H0 ;  /* 0x200000b2ff747230 */ /* 0x000fe40000004100 */
[----:B------:R-:W-:Y:S01]  /*3e00*/  FADD.FTZ R175, -R174, R154 ;  /* 0x0000009aaeaf7221 */ /* 0x000fe20000010100 */
[----:B------:R-:W-:Y:S02]  /*3e10*/  HADD2.F32 R118, -RZ, R34.H0_H0 ;  /* 0x20000022ff767230 */ /* 0x000fe40000004100 */
[----:B------:R-:W-:Y:S01]  /*3e20*/  FMUL.FTZ R237, R0, R237 ;  /* 0x000000ed00ed7220 */ /* 0x000fe20000410000 */
[----:B------:R-:W-:Y:S01]  /*3e30*/  FADD.FTZ R205, -R174, R171 ;  /* 0x000000abaecd7221 */ /* 0x000fe20000010100 */
[----:B------:R-:W-:Y:S01]  /*3e40*/  FFMA.FTZ R157, R157, R104, R106 ;  /* 0x000000689d9d7223 */ /* 0x000fe2000001006a */
[----:B------:R-:W-:Y:S01]  /*3e50*/  FFMA.FTZ R126, R126, R105, R107 ;  /* 0x000000697e7e7223 */ /* 0x000fe2000001006b */
[----:B------:R-:W-:Y:S01]  /*3e60*/  FADD.FTZ R221, -R174, R132 ;  /* 0x00000084aedd7221 */ /* 0x000fe20000010100 */
[----:B------:R-:W-:Y:S01]  /*3e70*/  FFMA.FTZ R233, R233, R112, R114 ;  /* 0x00000070e9e97223 */ /* 0x000fe20000010072 */
[----:B------:R-:W-:-:S02]  /*3e80*/  HADD2.F32 R104, -RZ, R6.H1_H1 ;  /* 0x30000006ff687230 */ /* 0x000fc40000004100 */
[----:B------:R-:W-:Y:S01]  /*3e90*/  FFMA.FTZ R114, R237, R116, R118 ;  /* 0x00000074ed727223 */ /* 0x000fe20000010076 */
[----:B------:R-:W-:Y:S02]  /*3ea0*/  HADD2.F32 R106, -RZ, R38.H1_H1 ;  /* 0x30000026ff6a7230 */ /* 0x000fe40000004100 */
[C---:B------:R-:W-:Y:S01]  /*3eb0*/  FMUL.FTZ R153, R0.reuse, R153 ;  /* 0x0000009900997220 */ /* 0x040fe20000410000 */
[----:B------:R-:W-:Y:S02]  /*3ec0*/  HADD2.F32 R105, -RZ, R7.H0_H0 ;  /* 0x20000007ff697230 */ /* 0x000fe40000004100 */
[----:B------:R-:W-:Y:S01]  /*3ed0*/  FMUL.FTZ R132, R0, R175 ;  /* 0x000000af00847220 */ /* 0x000fe20000410000 */
[----:B------:R-:W-:Y:S02]  /*3ee0*/  HADD2.F32 R107, -RZ, R39.H0_H0 ;  /* 0x20000027ff6b7230 */ /* 0x000fe40000004100 */
[----:B------:R-:W-:Y:S01]  /*3ef0*/  FADD.FTZ R201, -R174, R159 ;  /* 0x0000009faec97221 */ /* 0x000fe20000010100 */
[----:B------:R-:W-:-:S02]  /*3f00*/  HADD2.F32 R112, -RZ, R179.H1_H1 ;  /* 0x300000b3ff707230 */ /* 0x000fc40000004100 */
[C---:B------:R-:W-:Y:S01]  /*3f10*/  FADD.FTZ R149, -R174.reuse, R149 ;  /* 0x00000095ae957221 */ /* 0x040fe20000010100 */
[----:B------:R-:W-:Y:S02]  /*3f20*/  HADD2.F32 R116, -RZ, R35.H1_H1 ;  /* 0x30000023ff747230 */ /* 0x000fe40000004100 */
[----:B------:R-:W-:Y:S01]  /*3f30*/  FADD.FTZ R159, -R174, R150 ;  /* 0x00000096ae9f7221 */ /* 0x000fe20000010100 */
[----:B------:R-:W-:Y:S01]  /*3f40*/  FMUL.FTZ R181, R0, R205 ;  /* 0x000000cd00b57220 */ /* 0x000fe20000410000 */
        /* <DEDUP_REMOVED lines=8> */
[----:B------:R-:W-:Y:S01]  /*3fd0*/  FADD.FTZ R127, -R174, R122 ;  /* 0x0000007aae7f7221 */ /* 0x000fe20000010100 */
[----:B------:R-:W-:Y:S02]  /*3fe0*/  HADD2.F32 R106, -RZ, R40.H1_H1 ;  /* 0x30000028ff6a7230 */ /* 0x000fe40000004100 */
[----:B------:R-:W-:Y:S01]  /*3ff0*/  FFMA.FTZ R181, R181, R112, R116 ;  /* 0x00000070b5b57223 */ /* 0x000fe20000010074 */
[----:B------:R-:W-:Y:S02]  /*4000*/  HADD2.F32 R105, -RZ, R9.H0_H0 ;  /* 0x20000009ff697230 */ /* 0x000fe40000004100 */
[C---:B------:R-:W-:Y:S01]  /*4010*/  FMUL.FTZ R149, R0.reuse, R149 ;  /* 0x0000009500957220 */ /* 0x040fe20000410000 */
[----:B------:R-:W-:Y:S02]  /*4020*/  HADD2.F32 R107, -RZ, R41.H0_H0 ;  /* 0x20000029ff6b7230 */ /* 0x000fe40000004100 */
[C---:B------:R-:W-:Y:S01]  /*4030*/  FMUL.FTZ R134, R0.reuse, R159 ;  /* 0x0000009f00867220 */ /* 0x040fe20000410000 */
[----:B------:R-:W-:Y:S01]  /*4040*/  FMUL.FTZ R122, R0, R235 ;  /* 0x000000eb007a7220 */ /* 0x000fe20000410000 */
[----:B------:R-:W-:-:S02]  /*4050*/  HADD2.F32 R112, -RZ, R5.H1_H1 ;  /* 0x30000005ff707230 */ /* 0x000fc40000004100 */
[C---:B------:R-:W-:Y:S01]  /*4060*/  FADD.FTZ R145, -R174.reuse, R145 ;  /* 0x00000091ae917221 */ /* 0x040fe20000010100 */
[----:B------:R-:W-:Y:S02]  /*4070*/  HADD2.F32 R116, -RZ, R37.H1_H1 ;  /* 0x30000025ff747230 */ /* 0x000fe40000004100 */
[C---:B------:R-:W-:Y:S01]  /*4080*/  FADD.FTZ R171, -R174.reuse, R146 ;  /* 0x00000092aeab7221 */ /* 0x040fe20000010100 */
[----:B------:R-:W-:Y:S01]  /*4090*/  FADD.FTZ R215, -R174, R128 ;  /* 0x00000080aed77221 */ /* 0x000fe20000010100 */
[----:B------:R-:W-:Y:S02]  /*40a0*/  HADD2.F32 R205, -RZ, R6.H0_H0 ;  /* 0x20000006ffcd7230 */ /* 0x000fe40000004100 */
[C---:B------:R-:W-:Y:S01]  /*40b0*/  FMUL.FTZ R173, R0.reuse, R201 ;  /* 0x000000c900ad7220 */ /* 0x040fe20000410000 */
[----:B------:R-:W-:Y:S02]  /*40c0*/  HADD2.F32 R235, -RZ, R38.H0_H0 ;  /* 0x20000026ffeb7230 */ /* 0x000fe40000004100 */
[----:B------:R-:W-:Y:S01]  /*40d0*/  FMUL.FTZ R128, R0, R229 ;  /* 0x000000e500807220 */ /* 0x000fe20000410000 */
[----:B------:R-:W-:Y:S01]  /*40e0*/  FADD.FTZ R203, -R174, R155 ;  /* 0x0000009baecb7221 */ /* 0x000fe20000010100 */
[----:B------:R-:W-:Y:S01]  /*40f0*/  FFMA.FTZ R149, R149, R104, R106 ;  /* 0x0000006895957223 */ /* 0x000fe2000001006a */
[----:B------:R-:W-:Y:S01]  /*4100*/  FFMA.FTZ R134, R134, R105, R107 ;  /* 0x0000006986867223 */ /* 0x000fe2000001006b */
[C---:B------:R-:W-:Y:S01]  /*4110*/  FADD.FTZ R231, -R174.reuse, R148 ;  /* 0x00000094aee77221 */ /* 0x040fe20000010100 */
[----:B------:R-:W-:Y:S01]  /*4120*/  FADD.FTZ R227, -R174, R140 ;  /* 0x0000008caee37221 */ /* 0x000fe20000010100 */
[----:B------:R-:W-:-:S02]  /*4130*/  HADD2.F32 R104, -RZ, R10.H1_H1 ;  /* 0x3000000aff687230 */ /* 0x000fc40000004100 */
[----:B------:R-:W-:Y:S01]  /*4140*/  FFMA.FTZ R173, R173, R112, R116 ;  /* 0x00000070adad7223 */ /* 0x000fe20000010074 */
[----:B------:R-:W-:Y:S02]  /*4150*/  HADD2.F32 R106, -RZ, R42.H1_H1 ;  /* 0x3000002aff6a7230 */ /* 0x000fe40000004100 */
[C---:B------:R-:W-:Y:S01]  /*4160*/  FMUL.FTZ R145, R0.reuse, R145 ;  /* 0x0000009100917220 */ /* 0x040fe20000410000 */
[----:B------:R-:W-:Y:S02]  /*4170*/  HADD2.F32 R105, -RZ, R11.H0_H0 ;  /* 0x2000000bff697230 */ /* 0x000fe40000004100 */
[----:B------:R-:W-:Y:S01]  /*4180*/  FMUL.FTZ R140, R0, R171 ;  /* 0x000000ab008c7220 */ /* 0x000fe20000410000 */
[----:B------:R-:W-:Y:S02]  /*4190*/  HADD2.F32 R107, -RZ, R43.H0_H0 ;  /* 0x2000002bff6b7230 */ /* 0x000fe40000004100 */
[C---:B------:R-:W-:Y:S01]  /*41a0*/  FADD.FTZ R197, -R174.reuse, R151 ;  /* 0x00000097aec57221 */ /* 0x040fe20000010100 */
[----:B------:R-:W-:Y:S01]  /*41b0*/  FADD.FTZ R199, -R174, R147 ;  /* 0x00000093aec77221 */ /* 0x000fe20000010100 */
[----:B------:R-:W-:Y:S01]  /*41c0*/  FFMA.FTZ R128, R128, R205, R235 ;  /* 0x000000cd80807223 */ /* 0x000fe200000100eb */
        /* <DEDUP_REMOVED lines=20> */
[----:B------:R-:W-:Y:S01]  /*4310*/  FFMA.FTZ R130, R130, R201, R205 ;  /* 0x000000c982827223 */ /* 0x000fe200000100cd */
        /* <DEDUP_REMOVED lines=8> */
[----:B------:R-:W-:Y:S01]  /*43a0*/  FFMA.FTZ R141, R141, R104, R106 ;  /* 0x000000688d8d7223 */ /* 0x000fe2000001006a */
        /* <DEDUP_REMOVED lines=23> */
[----:B------:R-:W-:Y:S02]  /*4520*/  HADD2.F32 R105, -RZ, R17.H1_H1 ;  /* 0x30000011ff697230 */ /* 0x000fe40000004100 */
[----:B------:R-:W-:Y:S01]  /*4530*/  FMUL.FTZ R148, R0, R185 ;  /* 0x000000b900947220 */ /* 0x000fe20000410000 */
[----:B------:R-:W-:Y:S02]  /*4540*/  HADD2.F32 R107, -RZ, R49.H1_H1 ;  /* 0x30000031ff6b7230 */ /* 0x000fe40000004100 */
[----:B------:R-:W-:Y:S01]  /*4550*/  FFMA.FTZ R120, R120, R197, R201 ;  /* 0x000000c578787223 */ /* 0x000fe200000100c9 */
[----:B------:R-:W-:-:S02]  /*4560*/  HADD2.F32 R112, -RZ, R13.H1_H1 ;  /* 0x3000000dff707230 */ /* 0x000fc40000004100 */
[----:B------:R-:W-:Y:S01]  /*4570*/  FADD.FTZ R129, -R174, R129 ;  /* 0x00000081ae817221 */ /* 0x000fe20000010100 */
[----:B------:R-:W-:Y:S02]  /*4580*/  HADD2.F32 R116, -RZ, R45.H1_H1 ;  /* 0x3000002dff747230 */ /* 0x000fe40000004100 */
[C---:B------:R-:W-:Y:S01]  /*4590*/  FMUL.FTZ R151, R0.reuse, R189 ;  /* 0x000000bd00977220 */ /* 0x040fe20000410000 */
[----:B------:R-:W-:Y:S02]  /*45a0*/  HADD2.F32 R197, -RZ, R14.H0_H0 ;  /* 0x2000000effc57230 */ /* 0x000fe40000004100 */
[----:B------:R-:W-:Y:S01]  /*45b0*/  FMUL.FTZ R142, R0, R219 ;  /* 0x000000db008e7220 */ /* 0x000fe20000410000 */
[----:B------:R-:W-:Y:S02]  /*45c0*/  HADD2.F32 R199, -RZ, R46.H0_H0 ;  /* 0x2000002effc77230 */ /* 0x000fe40000004100 */
        /* <DEDUP_REMOVED lines=48> */
[----:B------:R-:W-:Y:S02]  /*48d0*/  HADD2.F32 R185, -RZ, R20.H0_H0 ;  /* 0x20000014ffb97230 */ /* 0x000fe40000004100 */
[----:B------:R-:W-:Y:S01]  /*48e0*/  FFMA.FTZ R121, R121, R104, R106 ;  /* 0x0000006879797223 */ /* 0x000fe2000001006a */
[----:B------:R-:W-:Y:S02]  /*48f0*/  HADD2.F32 R189, -RZ, R52.H0_H0 ;  /* 0x20000034ffbd7230 */ /* 0x000fe40000004100 */
[----:B------:R-:W-:Y:S01]  /*4900*/  FFMA.FTZ R170, R170, R105, R107 ;  /* 0x00000069aaaa7223 */ /* 0x000fe2000001006b */
[C---:B------:R-:W-:Y:S01]  /*4910*/  FADD.FTZ R247, -R174.reuse, R180 ;  /* 0x000000b4aef77221 */ /* 0x040fe20000010100 */
        /* <DEDUP_REMOVED lines=34> */
[----:B------:R-:W-:Y:S01]  /*4b40*/  FFMA.FTZ R127, R127, R112, R116 ;  /* 0x000000707f7f7223 */ /* 0x000fe20000010074 */
[----:B------:R-:W0:Y:S01]  /*4b50*/  @!P1 LDC.64 R106, c[0x0][0x3c0] ;  /* 0x0000f000ff6a9b82 */ /* 0x000e220000000a00 */
[----:B------:R-:W-:-:S02]  /*4b60*/  HADD2.F32 R112, -RZ, R25.H1_H1 ;  /* 0x30000019ff707230 */ /* 0x000fc40000004100 */
[----:B------:R-:W-:Y:S01]  /*4b70*/  FFMA.FTZ R168, R168, R183, R185 ;  /* 0x000000b7a8a87223 */ /* 0x000fe200000100b9 */
[----:B------:R-:W-:Y:S02]  /*4b80*/  HADD2.F32 R116, -RZ, R57.H1_H1 ;  /* 0x30000039ff747230 */ /* 0x000fe40000004100 */
[C---:B------:R-:W-:Y:S01]  /*4b90*/  FMUL.FTZ R183, R0.reuse, R207 ;  /* 0x000000cf00b77220 */ /* 0x040fe20000410000 */
[----:B------:R-:W-:Y:S02]  /*4ba0*/  HADD2.F32 R185, -RZ, R26.H0_H0 ;  /* 0x2000001affb97230 */ /* 0x000fe40000004100 */
[----:B------:R-:W-:Y:S01]  /*4bb0*/  FMUL.FTZ R180, R0, R243 ;  /* 0x000000f300b47220 */ /* 0x000fe20000410000 */
[----:B------:R-:W-:Y:S01]  /*4bc0*/  HADD2.F32 R187, -RZ, R58.H0_H0 ;  /* 0x2000003affbb7230 */ /* 0x000fe20000004100 */
[----:B------:R-:W1:Y:S01]  /*4bd0*/  @!P1 LDC.64 R104, c[0x0][0x3c8] ;  /* 0x0000f200ff689b82 */ /* 0x000e620000000a00 */
[----:B------:R-:W-:Y:S01]  /*4be0*/  FFMA.FTZ R183, R183, R112, R116 ;  /* 0x00000070b7b77223 */ /* 0x000fe20000010074 */
[----:B------:R-:W-:-:S02]  /*4bf0*/  HADD2.F32 R112, -RZ, R27.H1_H1 ;  /* 0x3000001bff707230 */ /* 0x000fc40000004100 */
[----:B------:R-:W-:Y:S01]  /*4c00*/  FMUL.FTZ R184, R0, R245 ;  /* 0x000000f500b87220 */ /* 0x000fe20000410000 */
        /* <DEDUP_REMOVED lines=13> */
[----:B------:R-:W-:Y:S01]  /*4ce0*/  FMUL.FTZ R119, R0, R119 ;  /* 0x0000007700777220 */ /* 0x000fe20000410000 */
[----:B------:R-:W-:Y:S01]  /*4cf0*/  FFMA.FTZ R123, R113, R112, R116 ;  /* 0x00000070717b7223 */ /* 0x000fe20000010074 */
[----:B0-----:R-:W-:-:S04]  /*4d00*/  @!P1 IMAD.WIDE R112, R3, 0x4, R106 ;  /* 0x0000000403709825 */ /* 0x001fc800078e026a */
[----:B------:R-:W-:Y:S01]  /*4d10*/  FFMA.FTZ R186, R117, R186, R118 ;  /* 0x000000ba75ba7223 */ /* 0x000fe20000010076 */
[----:B------:R-:W-:Y:S01]  /*4d20*/  FFMA.FTZ R187, R119, R188, R190 ;  /* 0x000000bc77bb7223 */ /* 0x000fe200000100be */
[----:B------:R-:W0:Y:S01]  /*4d30*/  LDC.64 R116, c[0x0][0x428] ;  /* 0x00010a00ff747b82 */ /* 0x000e220000000a00 */
[----:B------:R-:W-:Y:S01]  /*4d40*/  HADD2.F32 R192, -RZ, R30.H0_H0 ;  /* 0x2000001effc07230 */ /* 0x000fe20000004100 */
[----:B------:R-:W-:Y:S01]  /*4d50*/  @!P1 STG.E desc[UR6][R112.64], R172 ;  /* 0x000000ac70009986 */ /* 0x000fe2000c101906 */
[----:B-1----:R-:W-:Y:S01]  /*4d60*/  @!P1 IMAD.WIDE R118, R3, 0x4, R104 ;  /* 0x0000000403769825 */ /* 0x002fe200078e0268 */
[----:B------:R-:W-:-:S03]  /*4d70*/  F2FP.F16.F32.PACK_AB R105, R233, R110 ;  /* 0x0000006ee969723e */ /* 0x000fc600000000ff */
[C---:B------:R-:W-:Y:S01]  /*4d80*/  FMUL.FTZ R108, R0.reuse, R247 ;  /* 0x000000f7006c7220 */ /* 0x040fe20000410000 */
[----:B------:R-:W-:Y:S01]  /*4d90*/  F2FP.F16.F32.PACK_AB R110, R153, R128 ;  /* 0x00000080996e723e */ /* 0x000fe200000000ff */
[----:B------:R-:W-:Y:S01]  /*4da0*/  HADD2.F32 R194, -RZ, R62.H0_H0 ;  /* 0x2000003effc27230 */ /* 0x000fe20000004100 */
[----:B------:R1:W-:Y:S01]  /*4db0*/  @!P1 STG.E desc[UR6][R118.64], R0 ;  /* 0x0000000076009986 */ /* 0x0003e2000c101906 */
        /* <DEDUP_REMOVED lines=8> */
[----:B------:R-:W-:Y:S02]  /*4e40*/  HADD2.F32 R188, -RZ, R30.H1_H1 ;  /* 0x3000001effbc7230 */ /* 0x000fe40000004100 */
[----:B------:R-:W-:Y:S01]  /*4e50*/  FMUL.FTZ R115, R0, R115 ;  /* 0x0000007300737220 */ /* 0x000fe20000410000 */
[----:B------:R-:W-:Y:S01]  /*4e60*/  HADD2.F32 R190, -RZ, R62.H1_H1 ;  /* 0x3000003effbe7230 */ /* 0x000fe20000004100 */
[----:B-1----:R-:W-:Y:S01]  /*4e70*/  F2FP.F16.F32.PACK_AB R119, R155, R146 ;  /* 0x000000929b77723e */ /* 0x002fe200000000ff */
[----:B------:R-:W-:Y:S01]  /*4e80*/  HADD2.F32 R192, -RZ, R31.H0_H0 ;  /* 0x2000001fffc07230 */ /* 0x000fe20000004100 */
[----:B------:R-:W-:Y:S01]  /*4e90*/  F2FP.F16.F32.PACK_AB R146, R129, R150 ;  /* 0x000000968192723e */ /* 0x000fe200000000ff */
[----:B------:R-:W-:Y:S01]  /*4ea0*/  HADD2.F32 R196, -RZ, R63.H0_H0 ;  /* 0x2000003fffc47230 */ /* 0x000fe20000004100 */
[----:B------:R-:W1:Y:S01]  /*4eb0*/  LDC.64 R128, c[0x0][0x380] ;  /* 0x0000e000ff807b82 */ /* 0x000e620000000a00 */
[----:B------:R-:W-:Y:S01]  /*4ec0*/  FFMA.FTZ R122, R122, R237, R239 ;  /* 0x000000ed7a7a7223 */ /* 0x000fe200000100ef */
[----:B------:R-:W-:-:S02]  /*4ed0*/  HADD2.F32 R198, -RZ, R31.H1_H1 ;  /* 0x3000001fffc67230 */ /* 0x000fc40000004100 */
[----:B------:R-:W-:Y:S01]  /*4ee0*/  FFMA.FTZ R195, R109, R188, R190 ;  /* 0x000000bc6dc37223 */ /* 0x000fe200000100be */
[----:B------:R-:W-:Y:S01]  /*4ef0*/  HADD2.F32 R200, -RZ, R63.H1_H1 ;  /* 0x3000003fffc87230 */ /* 0x000fe20000004100 */
[----:B------:R-:W-:Y:S01]  /*4f00*/  F2FP.F16.F32.PACK_AB R109, R173, R126 ;  /* 0x0000007ead6d723e */ /* 0x000fe200000000ff */
[----:B------:R-:W-:Y:S01]  /*4f10*/  FFMA.FTZ R196, R111, R192, R196 ;  /* 0x000000c06fc47223 */ /* 0x000fe200000100c4 */
[----:B------:R-:W-:Y:S01]  /*4f20*/  F2FP.F16.F32.PACK_AB R107, R181, R124 ;  /* 0x0000007cb56b723e */ /* 0x000fe200000000ff */
[----:B0-----:R-:W-:Y:S01]  /*4f30*/  IMAD.WIDE.U32 R172, R164, 0x10, R116 ;  /* 0x00000010a4ac7825 */ /* 0x001fe200078e0074 */
[----:B------:R-:W-:-:S03]  /*4f40*/  F2FP.F16.F32.PACK_AB R106, R169, R114 ;  /* 0x00000072a96a723e */ /* 0x000fc600000000ff */
[----:B------:R-:W-:Y:S01]  /*4f50*/  FFMA.FTZ R197, R115, R198, R200 ;  /* 0x000000c673c57223 */ /* 0x000fe200000100c8 */
        /* <DEDUP_REMOVED lines=29> */
[----:B------:R-:W-:Y:S01]  /*5130*/  F2FP.F16.F32.PACK_AB R170, R135, R180 ;  /* 0x000000b487aa723e */ /* 0x000fe200000000ff */
[----:B------:R2:W-:Y:S01]  /*5140*/  STG.E.128 desc[UR6][R160.64], R144 ;  /* 0x00000090a0007986 */ /* 0x0005e2000c101d06 */
[----:B------:R-:W-:-:S02]  /*5150*/  F2FP.F16.F32.PACK_AB R169, R183, R174 ;  /* 0x000000aeb7a9723e */ /* 0x000fc400000000ff */
[----:B------:R-:W-:Y:S01]  /*5160*/  F2FP.F16.F32.PACK_AB R168, R131, R168 ;  /* 0x000000a883a8723e */ /* 0x000fe200000000ff */
[----:B------:R2:W-:Y:S01]  /*5170*/  STG.E.128 desc[UR6][R192.64], R152 ;  /* 0x00000098c0007986 */ /* 0x0005e2000c101d06 */
[----:B0-----:R-:W-:Y:S02]  /*5180*/  F2FP.F16.F32.PACK_AB R107, R197, R196 ;  /* 0x000000c4c56b723e */ /* 0x001fe400000000ff */
        /* <DEDUP_REMOVED lines=9> */
.L_x_42814:
        /* <DEDUP_REMOVED lines=8> */
.L_x_42817:
[----:B------:R-:W-:Y:S05]  /*52a0*/  BSYNC B0 ;  /* 0x0000000000007941 */ /* 0x000fea0003800000 */
.L_x_42816:
        /* <DEDUP_REMOVED lines=9> */
.L_x_42818:
[----:B------:R-:W-:Y:S01]  /*5340*/  HFMA2 R188, -RZ, RZ, 0, 2.384185791015625e-07 ;  /* 0x00000004ffbc7431 */ /* 0x000fe200000001ff */
[----:B------:R-:W-:-:S05]  /*5350*/  MOV R173, R187 ;  /* 0x000000bb00ad7202 */ /* 0x000fca0000000f00 */
[----:B------:R-:W-:-:S05]  /*5360*/  FADD.FTZ R175, R174, R173 ;  /* 0x000000adaeaf7221 */ /* 0x000fca0000010000 */
[----:B------:R-:W-:-:S07]  /*5370*/  MOV R189, R175 ;  /* 0x000000af00bd7202 */ /* 0x000fce0000000f00 */
[----:B------:R-:W-:Y:S05]  /*5380*/  WARPSYNC.COLLECTIVE R186, `(.L_x_42819) ;  /* 0x00000000ba087348 */ /* 0x000fea0003c00000 */
[----:B------:R0:W1:Y:S02]  /*5390*/  SHFL.BFLY P2, R187, R189, R188, R191 ;  /* 0x0c0000bcbdbb7389 */ /* 0x00006400000400bf */
[----:B01----:R-:W-:Y:S05]  /*53a0*/  ENDCOLLECTIVE ;  /* 0x000000000000791b */ /* 0x003fea0003800000 */
.L_x_42819:
[----:B------:R-:W-:Y:S01]  /*53b0*/  HFMA2 R188, -RZ, RZ, 0, 4.76837158203125e-07 ;  /* 0x00000008ffbc7431 */ /* 0x000fe200000001ff */
[----:B------:R-:W-:-:S05]  /*53c0*/  MOV R172, R187 ;  /* 0x000000bb00ac7202 */ /* 0x000fca0000000f00 */
[----:B------:R-:W-:-:S05]  /*53d0*/  FADD.FTZ R184, R175, R172 ;  /* 0x000000acafb87221 */ /* 0x000fca0000010000 */
[----:B------:R-:W-:-:S07]  /*53e0*/  MOV R189, R184 ;  /* 0x000000b800bd7202 */ /* 0x000fce0000000f00 */
[----:B------:R-:W-:Y:S05]  /*53f0*/  WARPSYNC.COLLECTIVE R186, `(.L_x_42820) ;  /* 0x00000000ba087348 */ /* 0x000fea0003c00000 */
[----:B------:R0:W1:Y:S02]  /*5400*/  SHFL.BFLY P2, R187, R189, R188, R191 ;  /* 0x0c0000bcbdbb7389 */ /* 0x00006400000400bf */
[----:B01----:R-:W-:Y:S05]  /*5410*/  ENDCOLLECTIVE ;  /* 0x000000000000791b */ /* 0x003fea0003800000 */
.L_x_42820:
        /* <DEDUP_REMOVED lines=8> */
.L_x_42821:
        /* <DEDUP_REMOVED lines=136> */
.L_x_42822:
[----:B------:R-:W-:Y:S01]  /*5d20*/  HFMA2 R188, -RZ, RZ, 0, 1.1920928955078125e-07 ;  /* 0x00000002ffbc7431 */ /* 0x000fe200000001ff */
[----:B------:R-:W-:-:S05]  /*5d30*/  MOV R175, R187 ;  /* 0x000000bb00af7202 */ /* 0x000fca0000000f00 */
[----:B------:R-:W-:-:S05]  /*5d40*/  FADD.FTZ R175, R0, R175 ;  /* 0x000000af00af7221 */ /* 0x000fca0000010000 */
[----:B------:R-:W-:-:S07]  /*5d50*/  MOV R189, R175 ;  /* 0x000000af00bd7202 */ /* 0x000fce0000000f00 */
[----:B------:R-:W-:Y:S05]  /*5d60*/  WARPSYNC.COLLECTIVE R186, `(.L_x_42823) ;  /* 0x00000000ba087348 */ /* 0x000fea0003c00000 */
[----:B------:R0:W1:Y:S02]  /*5d70*/  SHFL.BFLY P2, R187, R189, R188, R191 ;  /* 0x0c0000bcbdbb7389 */ /* 0x00006400000400bf */
[----:B01----:R-:W-:Y:S05]  /*5d80*/  ENDCOLLECTIVE ;  /* 0x000000000000791b */ /* 0x003fea0003800000 */
.L_x_42823:
[----:B------:R-:W-:Y:S01]  /*5d90*/  HFMA2 R188, -RZ, RZ, 0, 2.384185791015625e-07 ;  /* 0x00000004ffbc7431 */ /* 0x000fe200000001ff */
[----:B------:R-:W-:-:S05]  /*5da0*/  MOV R174, R187 ;  /* 0x000000bb00ae7202 */ /* 0x000fca0000000f00 */
[----:B------:R-:W-:-:S05]  /*5db0*/  FADD.FTZ R174, R175, R174 ;  /* 0x000000aeafae7221 */ /* 0x000fca0000010000 */
[----:B------:R-:W-:-:S07]  /*5dc0*/  MOV R189, R174 ;  /* 0x000000ae00bd7202 */ /* 0x000fce0000000f00 */
[----:B------:R-:W-:Y:S05]  /*5dd0*/  WARPSYNC.COLLECTIVE R186, `(.L_x_42824) ;  /* 0x00000000ba087348 */ /* 0x000fea0003c00000 */
[----:B------:R0:W1:Y:S02]  /*5de0*/  SHFL.BFLY P2, R187, R189, R188, R191 ;  /* 0x0c0000bcbdbb7389 */ /* 0x00006400000400bf */
[----:B01----:R-:W-:Y:S05]  /*5df0*/  ENDCOLLECTIVE ;  /* 0x000000000000791b */ /* 0x003fea0003800000 */
.L_x_42824:
[----:B------:R-:W-:Y:S01]  /*5e00*/  HFMA2 R188, -RZ, RZ, 0, 4.76837158203125e-07 ;  /* 0x00000008ffbc7431 */ /* 0x000fe200000001ff */
[----:B------:R-:W-:-:S05]  /*5e10*/  MOV R185, R187 ;  /* 0x000000bb00b97202 */ /* 0x000fca0000000f00 */
[----:B------:R-:W-:-:S05]  /*5e20*/  FADD.FTZ R185, R174, R185 ;  /* 0x000000b9aeb97221 */ /* 0x000fca0000010000 */
[----:B------:R-:W-:-:S07]  /*5e30*/  MOV R189, R185 ;  /* 0x000000b900bd7202 */ /* 0x000fce0000000f00 */
[----:B------:R-:W-:Y:S05]  /*5e40*/  WARPSYNC.COLLECTIVE R186, `(.L_x_42825) ;  /* 0x00000000ba087348 */ /* 0x000fea0003c00000 */
[----:B------:R0:W1:Y:S02]  /*5e50*/  SHFL.BFLY P2, R187, R189, R188, R191 ;  /* 0x0c0000bcbdbb7389 */ /* 0x00006400000400bf */
[----:B01----:R-:W-:Y:S05]  /*5e60*/  ENDCOLLECTIVE ;  /* 0x000000000000791b */ /* 0x003fea0003800000 */
.L_x_42825:
[----:B------:R-:W-:Y:S01]  /*5e70*/  HFMA2 R188, -RZ, RZ, 0, 9.5367431640625e-07 ;  /* 0x00000010ffbc7431 */ /* 0x000fe200000001ff */
[----:B------:R-:W-:-:S05]  /*5e80*/  MOV R184, R187 ;  /* 0x000000bb00b87202 */ /* 0x000fca0000000f00 */
[----:B------:R-:W-:-:S05]  /*5e90*/  FADD.FTZ R184, R185, R184 ;  /* 0x000000b8b9b87221 */ /* 0x000fca0000010000 */
[----:B------:R-:W-:-:S07]  /*5ea0*/  MOV R189, R184 ;  /* 0x000000b800bd7202 */ /* 0x000fce0000000f00 */
[----:B------:R-:W-:Y:S05]  /*5eb0*/  WARPSYNC.COLLECTIVE R186, `(.L_x_42826) ;  /* 0x00000000ba087348 */ /* 0x000fea0003c00000 */
[----:B------:R0:W1:Y:S02]  /*5ec0*/  SHFL.BFLY P2, R187, R189, R188, R191 ;  /* 0x0c0000bcbdbb7389 */ /* 0x00006400000400bf */
[----:B01----:R-:W-:Y:S05]  /*5ed0*/  ENDCOLLECTIVE ;  /* 0x000000000000791b */ /* 0x003fea0003800000 */
.L_x_42826:
[----:B------:R-:W-:Y:S05]  /*5ee0*/  BRA `(.L_x_42827) ;  /* 0xffffffd800bc7947 */ /* 0x000fea000383ffff */
.L_x_42828:
        /* <DEDUP_REMOVED lines=9> */
.L_x_71521:


//--------------------- .text._ZN10layer_norm13ln_fwd_kernelINS_13Kernel_traitsI6__halfS2_fS2_fjLj2048ELj1ELj4ELj1ELj16ENS_18Kernel_traits_baseILj2048ES2_S2_fS2_fjLj128EEEEELb0ELb1ELb1ELb0EEEvNS_9FwdParamsE --------------------------
	.section	.text._ZN10layer_norm13ln_fwd_kernelINS_13Kernel_traitsI6__halfS2_fS2_fjLj2048ELj1ELj4ELj1ELj16ENS_18Kernel_traits_baseILj2048ES2_S2_fS2_fjLj128EEEEELb0ELb1ELb1ELb0EEEvNS_9FwdParamsE,"ax",@progbits
	.align	128
        .global         _ZN10layer_norm13ln_fwd_kernelINS_13Kernel_traitsI6__halfS2_fS2_fjLj2048ELj1ELj4ELj1ELj16ENS_18Kernel_traits_baseILj2048ES2_S2_fS2_fjLj128EEEEELb0ELb1ELb1ELb0EEEvNS_9FwdParamsE
        .type           _ZN10layer_norm13ln_fwd_kernelINS_13Kernel_traitsI6__halfS2_fS2_fjLj2048ELj1ELj4ELj1ELj16ENS_18Kernel_traits_baseILj2048ES2_S2_fS2_fjLj128EEEEELb0ELb1ELb1ELb0EEEvNS_9FwdParamsE,@function
        .size           _ZN10layer_norm13ln_fwd_kernelINS_13Kernel_traitsI6__halfS2_fS2_fjLj2048ELj1ELj4ELj1ELj16ENS_18Kernel_traits_baseILj2048ES2_S2_fS2_fjLj128EEEEELb0ELb1ELb1ELb0EEEvNS_9FwdParamsE,(.L_x_71522 - _ZN10layer_norm13ln_fwd_kernelINS_13Kernel_traitsI6__halfS2_fS2_fjLj2048ELj1ELj4ELj1ELj16ENS_18Kernel_traits_baseILj2048ES2_S2_fS2_fjLj128EEEEELb0ELb1ELb1ELb0EEEvNS_9FwdParamsE)
        .other          _ZN10layer_norm13ln_fwd_kernelINS_13Kernel_traitsI6__halfS2_fS2_fjLj2048ELj1ELj4ELj1ELj16ENS_18Kernel_traits_baseILj2048ES2_S2_fS2_fjLj128EEEEELb0ELb1ELb1ELb0EEEvNS_9FwdParamsE,@"STO_CUDA_ENTRY STV_DEFAULT"
_ZN10layer_norm13ln_fwd_kernelINS_13Kernel_traitsI6__halfS2_fS2_fjLj2048ELj1ELj4ELj1ELj16ENS_18Kernel_traits_baseILj2048ES2_S2_fS2_fjLj128EEEEELb0ELb1ELb1ELb0EEEvNS_9FwdParamsE:
.text._ZN10layer_norm13ln_fwd_kernelINS_13Kernel_traitsI6__halfS2_fS2_fjLj2048ELj1ELj4ELj1ELj16ENS_18Kernel_traits_baseILj2048ES2_S2_fS2_fjLj128EEEEELb0ELb1ELb1ELb0EEEvNS_9FwdParamsE:
        /* <DEDUP_REMOVED lines=108> */
.L_x_42830:
        /* <DEDUP_REMOVED lines=101> */
.L_x_42831:
[----:B------:R-:W-:Y:S05]  /*0d10*/  BSYNC.RECONVERGENT B0 ;  /* 0x0000000000007941 */ /* 0x000fea0003800200 */
.L_x_42829:
[----:B------:R-:W0:Y:S01]  /*0d20*/  LDCU UR4, c[0x0][0x384] ;  /* 0x00007080ff0477ac */ /* 0x000e220008000800 */
[----:B------:R-:W1:Y:S01]  /*0d30*/  LDCU UR11, c[0x0][0x40c] ;  /* 0x00008180ff0b77ac */ /* 0x000e620008000800 */
[----:B------:R-:W2:Y:S01]  /*0d40*/  LDCU.U8 UR5, c[0x0][0x410] ;  /* 0x00008200ff0577ac */ /* 0x000ea20008000000 */
[----:B------:R-:W3:Y:S01]  /*0d50*/  LDCU UR10, c[0x0][0x448] ;  /* 0x00008900ff0a77ac */ /* 0x000ee20008000800 */
[----:B------:R-:W4:Y:S01]  /*0d60*/  LDCU.64 UR8, c[0x0][0x3a0] ;  /* 0x00007400ff0877ac */ /* 0x000f220008000a00 */
[----:B0-----:R-:W-:-:S13]  /*0d70*/  ISETP.GE.AND P0, PT, R172, UR4, PT ;  /* 0x00000004ac007c0c */ /* 0x001fda000bf06270 */
[----:B-1234-:R-:W-:Y:S05]  /*0d80*/  @P0 EXIT ;  /* 0x000000000000094d */ /* 0x01efea0003800000 */
.L_x_42891:
        /* <DEDUP_REMOVED lines=8> */
[----:B0-----:R-:W-:Y:S02]  /*0e10*/  HFMA2 R176, -RZ, RZ, 0, 0 ;  /* 0x00000000ffb07431 */ /* 0x001fe400000001ff */
[----:B--2---:R-:W-:Y:S01]  /*0e20*/  IMAD R174, R172, R175, RZ ;  /* 0x000000afacae7224 */ /* 0x004fe200078e02ff */
[----:B------:R-:W-:Y:S04]  /*0e30*/  BSSY.RECONVERGENT B0, `(.L_x_42832) ;  /* 0x0000081000007945 */ /* 0x000fe80003800200 */
[----:B------:R-:W-:-:S04]  /*0e40*/  SHF.R.S32.HI R181, RZ, 0x1f, R174 ;  /* 0x0000001fffb57819 */ /* 0x000fc800000114ae */
[----:B------:R-:W-:-:S04]  /*0e50*/  LEA.HI R181, R181, R174, RZ, 0x3 ;  /* 0x000000aeb5b57211 */ /* 0x000fc800078f18ff */
[----:B------:R-:W-:Y:S02]  /*0e60*/  LEA.HI.SX32 R174, R181, R2, 0x1d ;  /* 0x00000002b5ae7211 */ /* 0x000fe400078feaff */
[----:B---3--:R-:W-:-:S13]  /*0e70*/  ISETP.GE.AND P0, PT, R0, 0x1, PT ;  /* 0x000000010000780c */ /* 0x008fda0003f06270 */
[----:B------:R-:W0:Y:S01]  /*0e80*/  @P0 S2R R182, SR_TID.X ;  /* 0x0000000000b60919 */ /* 0x000e220000002100 */
[----:B------:R-:W-:-:S05]  /*0e90*/  @P0 IADD3 R180, PT, PT, R0, -0x1, RZ ;  /* 0xffffffff00b40810 */ /* 0x000fca0007ffe0ff */
[----:B------:R-:W-:-:S05]  /*0ea0*/  @P0 IMAD R180, R180, R175, RZ ;  /* 0x000000afb4b40224 */ /* 0x000fca00078e02ff */
[----:B------:R-:W-:-:S04]  /*0eb0*/  @P0 SHF.R.S32.HI R177, RZ, 0x1f, R180 ;  /* 0x0000001fffb10819 */ /* 0x000fc800000114b4 */
[----:B------:R-:W-:Y:S02]  /*0ec0*/  @P0 LEA.HI R177, R177, R180, RZ, 0x3 ;  /* 0x000000b4b1b10211 */ /* 0x000fe400078f18ff */
        /* <DEDUP_REMOVED lines=8> */
.L_x_42835:
[----:B------:R-:W-:Y:S05]  /*0f50*/  BSYNC.RECONVERGENT B1 ;  /* 0x0000000000017941 */ /* 0x000fea0003800200 */
.L_x_42834:
[----:B------:R-:W-:Y:S01]  /*0f60*/  UISETP.NE.U32.AND UP0, UPT, UR8, URZ, UPT ;  /* 0x000000ff0800728c */ /* 0x000fe2000bf05070 */
[----:B------:R-:W-:Y:S03]  /*0f70*/  BSSY.RECONVERGENT B1, `(.L_x_42836) ;  /* 0x0000066000017945 */ /* 0x000fe60003800200 */
[----:B------:R-:W-:-:S09]  /*0f80*/  UISETP.NE.AND.EX UP0, UPT, UR9, URZ, UPT, UP0 ;  /* 0x000000ff0900728c */ /* 0x000fd2000bf05300 */
[----:B------:R-:W-:Y:S05]  /*0f90*/  BRA.U !UP0, `(.L_x_42837) ;  /* 0x0000000108d87547 */ /* 0x000fea000b800000 */
[----:B------:R-:W0:Y:S02]  /*0fa0*/  LDC.64 R108, c[0x0][0x3a0] ;  /* 0x0000e800ff6c7b82 */ /* 0x000e240000000a00 */
[----:B0-----:R-:W-:-:S05]  /*0fb0*/  IMAD.WIDE.U32 R108, R174, 0x20, R108 ;  /* 0x00000020ae6c7825 */ /* 0x001fca00078e006c */
[----:B------:R-:W2:Y:S04]  /*0fc0*/  LDG.E.128 R100, desc[UR6][R108.64] ;  /* 0x000000066c647981 */ /* 0x000ea8000c1e1d00 */
[----:B------:R0:W3:Y:S01]  /*0fd0*/  LDG.E.128 R104, desc[UR6][R108.64+0x10] ;  /* 0x000010066c687981 */ /* 0x0000e2000c1e1d00 */
[----:B------:R-:W-:-:S13]  /*0fe0*/  ISETP.GT.AND P1, PT, R0, RZ, PT ;  /* 0x000000ff0000720c */ /* 0x000fda0003f24270 */
[----:B------:R-:W1:Y:S01]  /*0ff0*/  @P1 LDC R111, c[0x0][0x40c] ;  /* 0x00010300ff6f1b82 */ /* 0x000e620000000800 */
[--C-:B-----5:R-:W-:Y:S02]  /*1000*/  @P1 HADD2.F32 R110, -RZ, R96.reuse.H0_H0 ;  /* 0x20000060ff6e1230 */ /* 0x120fe40000004100 */
[----:B------:R-:W-:Y:S02]  /*1010*/  @P1 HADD2.F32 R112, -RZ, R96.H1_H1 ;  /* 0x30000060ff701230 */ /* 0x000fe40000004100 */
[----:B------:R-:W-:Y:S02]  /*1020*/  @P1 HADD2.F32 R177, -RZ, R98.H1_H1 ;  /* 0x30000062ffb11230 */ /* 0x000fe40000004100 */
[----:B------:R-:W-:Y:S01]  /*1030*/  @P1 HADD2.F32 R179, -RZ, R99.H0_H0 ;  /* 0x20000063ffb31230 */ /* 0x000fe20000004100 */
[----:B------:R-:W4:Y:S01]  /*1040*/  @P1 LDC R113, c[0x0][0x40c] ;  /* 0x00010300ff711b82 */ /* 0x000f220000000800 */
[--C-:B0-----:R-:W-:Y:S02]  /*1050*/  @P1 HADD2.F32 R108, -RZ, R97.reuse.H0_H0 ;  /* 0x20000061ff6c1230 */ /* 0x101fe40000004100 */
[----:B------:R-:W-:-:S02]  /*1060*/  @P1 HADD2.F32 R109, -RZ, R97.H1_H1 ;  /* 0x30000061ff6d1230 */ /* 0x000fc40000004100 */
[----:B------:R-:W-:Y:S02]  /*1070*/  @P1 HADD2.F32 R114, -RZ, R98.H0_H0 ;  /* 0x20000062ff721230 */ /* 0x000fe40000004100 */
[----:B------:R-:W-:Y:S01]  /*1080*/  @P1 HADD2.F32 R183, -RZ, R10.H1_H1 ;  /* 0x3000000affb71230 */ /* 0x000fe20000004100 */
[----:B------:R-:W0:Y:S01]  /*1090*/  @P1 LDC R182, c[0x0][0x40c] ;  /* 0x00010300ffb61b82 */ /* 0x000e220000000800 */
[----:B------:R-:W-:-:S07]  /*10a0*/  @P1 HADD2.F32 R188, -RZ, R11.H0_H0 ;  /* 0x2000000bffbc1230 */ /* 0x000fce0000004100 */
[----:B------:R-:W0:Y:S01]  /*10b0*/  @P1 LDC R180, c[0x0][0x40c] ;  /* 0x00010300ffb41b82 */ /* 0x000e220000000800 */
[----:B-1----:R-:W-:Y:S01]  /*10c0*/  @P1 FMUL.FTZ R111, R110, R111 ;  /* 0x0000006f6e6f1220 */ /* 0x002fe20000410000 */
[----:B------:R-:W-:-:S06]  /*10d0*/  @P1 HADD2.F32 R110, -RZ, R8.H0_H0 ;  /* 0x20000008ff6e1230 */ /* 0x000fcc0000004100 */
[----:B------:R-:W1:Y:S01]  /*10e0*/  @P1 LDC R115, c[0x0][0x40c] ;  /* 0x00010300ff731b82 */ /* 0x000e620000000800 */
[----:B----4-:R-:W-:Y:S01]  /*10f0*/  @P1 FMUL.FTZ R112, R112, R113 ;  /* 0x0000007170701220 */ /* 0x010fe20000410000 */
[----:B------:R-:W-:-:S06]  /*1100*/  @P1 HADD2.F32 R113, -RZ, R8.H1_H1 ;  /* 0x30000008ff711230 */ /* 0x000fcc0000004100 */
[----:B------:R-:W4:Y:S01]  /*1110*/  @P1 LDC R178, c[0x0][0x40c] ;  /* 0x00010300ffb21b82 */ /* 0x000f220000000800 */
[----:B0-----:R-:W-:Y:S01]  /*1120*/  @P1 FMUL.FTZ R182, R177, R182 ;  /* 0x000000b6b1b61220 */ /* 0x001fe20000410000 */
[----:B------:R-:W-:-:S06]  /*1130*/  @P1 HADD2.F32 R177, -RZ, R9.H0_H0 ;  /* 0x20000009ffb11230 */ /* 0x000fcc0000004100 */
[----:B------:R-:W0:Y:S01]  /*1140*/  @P1 LDC R181, c[0x0][0x40c] ;  /* 0x00010300ffb51b82 */ /* 0x000e220000000800 */
[----:B------:R-:W-:Y:S01]  /*1150*/  @P1 FMUL.FTZ R189, R179, R180 ;  /* 0x000000b4b3bd1220 */ /* 0x000fe20000410000 */
[----:B------:R-:W-:Y:S02]  /*1160*/  @P1 HADD2.F32 R179, -RZ, R9.H1_H1 ;  /* 0x30000009ffb31230 */ /* 0x000fe40000004100 */
[----:B------:R-:W-:Y:S02]  /*1170*/  @P1 HADD2.F32 R180, -RZ, R10.H0_H0 ;  /* 0x2000000affb41230 */ /* 0x000fe40000004100 */
[----:B-1----:R-:W-:Y:S01]  /*1180*/  @P1 FMUL.FTZ R115, R108, R115 ;  /* 0x000000736c731220 */ /* 0x002fe20000410000 */
[----:B----4-:R-:W-:Y:S01]  /*1190*/  @P1 FMUL.FTZ R178, R109, R178 ;  /* 0x000000b26db21220 */ /* 0x010fe20000410000 */
[----:B0-----:R-:W-:Y:S01]  /*11a0*/  @P1 FMUL.FTZ R181, R114, R181 ;  /* 0x000000b572b51220 */ /* 0x001fe20000410000 */
        /* <DEDUP_REMOVED lines=16> */
[----:B------:R-:W-:Y:S02]  /*12b0*/  HADD2.F32 R115, -RZ, R99.H1_H1 ;  /* 0x30000063ff737230 */ /* 0x000fe40000004100 */
[----:B------:R-:W-:-:S03]  /*12c0*/  HADD2.F32 R177, -RZ, R11.H1_H1 ;  /* 0x3000000bffb17230 */ /* 0x000fc60000004100 */
[----:B------:R-:W-:-:S04]  /*12d0*/  FMUL.FTZ R178, R115, UR11 ;  /* 0x0000000b73b27c20 */ /* 0x000fc80008410000 */
[----:B------:R-:W-:Y:S01]  /*12e0*/  FFMA.FTZ R115, R178, R177, R107 ;  /* 0x000000b1b2737223 */ /* 0x000fe2000001006b */
[----:B------:R-:W-:Y:S06]  /*12f0*/  BRA `(.L_x_42838) ;  /* 0x0000000000b47947 */ /* 0x000fec0003800000 */
.L_x_42837:
[----:B------:R-:W0:Y:S01]  /*1300*/  @P0 LDC R109, c[0x0][0x40c] ;  /* 0x00010300ff6d0b82 */ /* 0x000e220000000800 */
[----:B-----5:R-:W-:Y:S02]  /*1310*/  @P0 HADD2.F32 R108, -RZ, R96.H0_H0 ;  /* 0x20000060ff6c0230 */ /* 0x020fe40000004100 */
[--C-:B------:R-:W-:Y:S02]  /*1320*/  @P0 HADD2.F32 R178, -RZ, R98.reuse.H1_H1 ;  /* 0x30000062ffb20230 */ /* 0x100fe40000004100 */
[----:B------:R-:W-:Y:S02]  /*1330*/  @P0 HADD2.F32 R112, -RZ, R97.H1_H1 ;  /* 0x30000061ff700230 */ /* 0x000fe40000004100 */
[----:B------:R-:W-:Y:S01]  /*1340*/  @P0 HADD2.F32 R114, -RZ, R98.H0_H0 ;  /* 0x20000062ff720230 */ /* 0x000fe20000004100 */
[----:B------:R-:W1:Y:S01]  /*1350*/  @P0 LDC R110, c[0x0][0x40c] ;  /* 0x00010300ff6e0b82 */ /* 0x000e620000000800 */
[--C-:B------:R-:W-:Y:S02]  /*1360*/  @P0 HADD2.F32 R180, -RZ, R99.reuse.H0_H0 ;  /* 0x20000063ffb40230 */ /* 0x100fe40000004100 */
[----:B------:R-:W-:-:S02]  /*1370*/  @P0 HADD2.F32 R182, -RZ, R99.H1_H1 ;  /* 0x30000063ffb60230 */ /* 0x000fc40000004100 */
[--C-:B------:R-:W-:Y:S02]  /*1380*/  @P0 HADD2.F32 R188, -RZ, R11.reuse.H0_H0 ;  /* 0x2000000bffbc0230 */ /* 0x100fe40000004100 */
[----:B------:R-:W-:Y:S01]  /*1390*/  @P0 HADD2.F32 R190, -RZ, R11.H1_H1 ;  /* 0x3000000bffbe0230 */ /* 0x000fe20000004100 */
[----:B------:R-:W2:Y:S08]  /*13a0*/  @P0 LDC R181, c[0x0][0x40c] ;  /* 0x00010300ffb50b82 */ /* 0x000eb00000000800 */
[----:B------:R-:W3:Y:S01]  /*13b0*/  @P0 LDC R177, c[0x0][0x40c] ;  /* 0x00010300ffb10b82 */ /* 0x000ee20000000800 */
[----:B0-----:R-:W-:Y:S01]  /*13c0*/  @P0 FMUL.FTZ R111, R108, R109 ;  /* 0x0000006d6c6f0220 */ /* 0x001fe20000410000 */
[----:B------:R-:W-:-:S02]  /*13d0*/  @P0 HADD2.F32 R109, -RZ, R97.H0_H0 ;  /* 0x20000061ff6d0230 */ /* 0x000fc40000004100 */
[----:B------:R-:W-:-:S04]  /*13e0*/  @P0 HADD2.F32 R108, -RZ, R96.H1_H1 ;  /* 0x30000060ff6c0230 */ /* 0x000fc80000004100 */
[----:B------:R-:W0:Y:S01]  /*13f0*/  @P0 LDC R179, c[0x0][0x40c] ;  /* 0x00010300ffb30b82 */ /* 0x000e220000000800 */
[----:B-1----:R-:W-:Y:S01]  /*1400*/  @P0 FMUL.FTZ R115, R109, R110 ;  /* 0x0000006e6d730220 */ /* 0x002fe20000410000 */
[----:B------:R-:W-:-:S06]  /*1410*/  HFMA2 R110, -RZ, RZ, 0, 0 ;  /* 0x00000000ff6e7431 */ /* 0x000fcc00000001ff */
[----:B------:R-:W1:Y:S01]  /*1420*/  @P0 LDC R113, c[0x0][0x40c] ;  /* 0x00010300ff710b82 */ /* 0x000e620000000800 */
[----:B--2---:R-:W-:Y:S01]  /*1430*/  @P0 FMUL.FTZ R181, R178, R181 ;  /* 0x000000b5b2b50220 */ /* 0x004fe20000410000 */
[----:B------:R-:W-:-:S05]  /*1440*/  @P0 HADD2.F32 R178, -RZ, R9.H0_H0 ;  /* 0x20000009ffb20230 */ /* 0x000fca0000004100 */
[----:B------:R-:W-:Y:S01]  /*1450*/  @P0 FMUL.FTZ R110, R115, R178 ;  /* 0x000000b2736e0220 */ /* 0x000fe20000410000 */
[----:B------:R-:W2:Y:S01]  /*1460*/  @P0 LDC R183, c[0x0][0x40c] ;  /* 0x00010300ffb70b82 */ /* 0x000ea20000000800 */
[----:B---3--:R-:W-:Y:S01]  /*1470*/  @P0 FMUL.FTZ R177, R112, R177 ;  /* 0x000000b170b10220 */ /* 0x008fe20000410000 */
[----:B------:R-:W-:Y:S02]  /*1480*/  @P0 HADD2.F32 R112, -RZ, R8.H0_H0 ;  /* 0x20000008ff700230 */ /* 0x000fe40000004100 */
[----:B------:R-:W-:-:S04]  /*1490*/  @P0 HADD2.F32 R178, -RZ, R9.H1_H1 ;  /* 0x30000009ffb20230 */ /* 0x000fc80000004100 */
[----:B------:R-:W3:Y:S01]  /*14a0*/  @P0 LDC R189, c[0x0][0x40c] ;  /* 0x00010300ffbd0b82 */ /* 0x000ee20000000800 */
[----:B0-----:R-:W-:Y:S01]  /*14b0*/  @P0 FMUL.FTZ R179, R114, R179 ;  /* 0x000000b372b30220 */ /* 0x001fe20000410000 */
[----:B------:R-:W-:Y:S02]  /*14c0*/  @P0 HADD2.F32 R114, -RZ, R8.H1_H1 ;  /* 0x30000008ff720230 */ /* 0x000fe40000004100 */
[----:B-1----:R-:W-:Y:S01]  /*14d0*/  @P0 FMUL.FTZ R113, R108, R113 ;  /* 0x000000716c710220 */ /* 0x002fe20000410000 */
[----:B------:R-:W-:Y:S02]  /*14e0*/  CS2R R108, SRZ ;  /* 0x00000000006c7805 */ /* 0x000fe4000001ff00 */
[----:B------:R-:W-:Y:S01]  /*14f0*/  @P0 FMUL.FTZ R108, R111, R112 ;  /* 0x000000706f6c0220 */ /* 0x000fe20000410000 */
[----:B------:R-:W-:Y:S01]  /*1500*/  @P0 FMUL.FTZ R109, R113, R114 ;  /* 0x00000072716d0220 */ /* 0x000fe20000410000 */
[----:B------:R-:W-:Y:S02]  /*1510*/  CS2R R112, SRZ ;  /* 0x0000000000707805 */ /* 0x000fe4000001ff00 */
[----:B------:R-:W-:-:S02]  /*1520*/  CS2R R114, SRZ ;  /* 0x0000000000727805 */ /* 0x000fc4000001ff00 */
[----:B------:R-:W-:Y:S01]  /*1530*/  MOV R111, RZ ;  /* 0x000000ff006f7202 */ /* 0x000fe20000000f00 */
[----:B--2---:R-:W-:Y:S01]  /*1540*/  @P0 FMUL.FTZ R183, R180, R183 ;  /* 0x000000b7b4b70220 */ /* 0x004fe20000410000 */
[--C-:B------:R-:W-:Y:S02]  /*1550*/  @P0 HADD2.F32 R180, -RZ, R10.reuse.H0_H0 ;  /* 0x2000000affb40230 */ /* 0x100fe40000004100 */
[----:B------:R-:W-:Y:S01]  /*1560*/  @P0 FMUL.FTZ R111, R177, R178 ;  /* 0x000000b2b16f0220 */ /* 0x000fe20000410000 */
[----:B------:R-:W-:Y:S02]  /*1570*/  @P0 FMUL.FTZ R114, R183, R188 ;  /* 0x000000bcb7720220 */ /* 0x000fe40000410000 */
[----:B------:R-:W-:Y:S01]  /*1580*/  @P0 FMUL.FTZ R112, R179, R180 ;  /* 0x000000b4b3700220 */ /* 0x000fe20000410000 */
[----:B---3--:R-:W-:Y:S01]  /*1590*/  @P0 FMUL.FTZ R189, R182, R189 ;  /* 0x000000bdb6bd0220 */ /* 0x008fe20000410000 */
[----:B------:R-:W-:-:S03]  /*15a0*/  @P0 HADD2.F32 R182, -RZ, R10.H1_H1 ;  /* 0x3000000affb60230 */ /* 0x000fc60000004100 */
[----:B------:R-:W-:Y:S02]  /*15b0*/  @P0 FMUL.FTZ R115, R189, R190 ;  /* 0x000000bebd730220 */ /* 0x000fe40000410000 */
[----:B------:R-:W-:-:S07]  /*15c0*/  @P0 FMUL.FTZ R113, R181, R182 ;  /* 0x000000b6b5710220 */ /* 0x000fce0000410000 */
.L_x_42838:
[----:B------:R-:W-:Y:S05]  /*15d0*/  BSYNC.RECONVERGENT B1 ;  /* 0x0000000000017941 */ /* 0x000fea0003800200 */
.L_x_42836:
[----:B------:R-:W0:Y:S01]  /*15e0*/  LDC.64 R178, c[0x0][0x3a8] ;  /* 0x0000ea00ffb27b82 */ /* 0x000e220000000a00 */
[----:B------:R-:W-:Y:S01]  /*15f0*/  IADD3 R176, PT, PT, R176, 0x20, RZ ;  /* 0x00000020b0b07810 */ /* 0x000fe20007ffe0ff */
[C---:B0-----:R-:W-:Y:S01]  /*1600*/  IMAD.WIDE.U32 R178, R174.reuse, 0x20, R178 ;  /* 0x00000020aeb27825 */ /* 0x041fe200078e00b2 */
[----:B------:R-:W-:-:S04]  /*1610*/  IADD3 R174, PT, PT, R174, 0x20, RZ ;  /* 0x00000020aeae7810 */ /* 0x000fc80007ffe0ff */
[----:B------:R0:W-:Y:S04]  /*1620*/  STG.E.128 desc[UR6][R178.64], R108 ;  /* 0x0000006cb2007986 */ /* 0x0001e8000c101d06 */
[----:B------:R0:W-:Y:S02]  /*1630*/  STG.E.128 desc[UR6][R178.64+0x10], R112 ;  /* 0x00001070b2007986 */ /* 0x0001e4000c101d06 */
.L_x_42833:
[----:B------:R-:W-:Y:S05]  /*1640*/  BSYNC.RECONVERGENT B0 ;  /* 0x0000000000007941 */ /* 0x000fea0003800200 */
.L_x_42832:
[----:B------:R-:W-:Y:S01]  /*1650*/  ISETP.GE.U32.AND P1, PT, R3, 0x40, PT ;  /* 0x000000400300780c */ /* 0x000fe20003f26070 */
[----:B------:R-:W-:Y:S03]  /*1660*/  BSSY.RECONVERGENT B0, `(.L_x_42839) ;  /* 0x0000074000007945 */ /* 0x000fe60003800200 */
[----:B------:R-:W-:-:S09]  /*1670*/  P2R R182, PR, RZ, 0x2 ;  /* 0x00000002ffb67803 */ /* 0x000fd20000000000 */
[----:B------:R-:W-:Y:S05]  /*1680*/  @!P1 BRA `(.L_x_42840) ;  /* 0x0000000400c49947 */ /* 0x000fea0003800000 */
[----:B------:R-:W-:Y:S01]  /*1690*/  ISETP.NE.U32.AND P1, PT, RZ, UR8, PT ;  /* 0x00000008ff007c0c */ /* 0x000fe2000bf25070 */
[----:B------:R-:W1:Y:S03]  /*16a0*/  @P0 LDC.64 R116, c[0x0][0x390] ;  /* 0x0000e400ff740b82 */ /* 0x000e660000000a00 */
[----:B------:R-:W-:-:S13]  /*16b0*/  ISETP.NE.AND.EX P1, PT, RZ, UR9, PT, P1 ;  /* 0x00000009ff007c0c */ /* 0x000fda000bf25310 */
[----:B------:R-:W2:Y:S01]  /*16c0*/  @P1 LDC.64 R118, c[0x0][0x3a0] ;  /* 0x0000e800ff761b82 */ /* 0x000ea20000000a00 */
[----:B-1----:R-:W-:-:S05]  /*16d0*/  @P0 IMAD.WIDE.U32 R116, R176, 0x10, R116 ;  /* 0x00000010b0740825 */ /* 0x002fca00078e0074 */
[----:B------:R1:W5:Y:S01]  /*16e0*/  @P0 LDG.E.128 R96, desc[UR6][R116.64] ;  /* 0x0000000674600981 */ /* 0x000362000c1e1d00 */
[----:B--2---:R-:W-:-:S05]  /*16f0*/  @P1 IMAD.WIDE.U32 R118, R174, 0x20, R118 ;  /* 0x00000020ae761825 */ /* 0x004fca00078e0076 */
[----:B------:R1:W5:Y:S04]  /*1700*/  @P1 LDG.E.128 R100, desc[UR6][R118.64] ;  /* 0x0000000676641981 */ /* 0x000368000c1e1d00 */
[----:B------:R1:W5:Y:S01]  /*1710*/  @P1 LDG.E.128 R104, desc[UR6][R118.64+0x10] ;  /* 0x0000100676681981 */ /* 0x000362000c1e1d00 */
[----:B------:R-:W-:Y:S04]  /*1720*/  BSSY.RECONVERGENT B1, `(.L_x_42841) ;  /* 0x0000061000017945 */ /* 0x000fe80003800200 */
[----:B------:R-:W-:Y:S05]  /*1730*/  @!P1 BRA `(.L_x_42842) ;  /* 0x0000000000c89947 */ /* 0x000fea0003800000 */
[----:B------:R-:W-:-:S13]  /*1740*/  ISETP.GT.AND P1, PT, R0, RZ, PT ;  /* 0x000000ff0000720c */ /* 0x000fda0003f24270 */
[----:B------:R-:W2:Y:S01]  /*1750*/  @P1 LDC R123, c[0x0][0x40c] ;  /* 0x00010300ff7b1b82 */ /* 0x000ea20000000800 */
[--C-:B-----5:R-:W-:Y:S02]  /*1760*/  @P1 HADD2.F32 R122, -RZ, R97.reuse.H0_H0 ;  /* 0x20000061ff7a1230 */ /* 0x120fe40000004100 */
[----:B------:R-:W-:Y:S02]  /*1770*/  @P1 HADD2.F32 R177, -RZ, R97.H1_H1 ;  /* 0x30000061ffb11230 */ /* 0x000fe40000004100 */
[--C-:B-1----:R-:W-:Y:S02]  /*1780*/  @P1 HADD2.F32 R118, -RZ, R96.reuse.H1_H1 ;  /* 0x30000060ff761230 */ /* 0x102fe40000004100 */
[----:B------:R-:W-:Y:S01]  /*1790*/  @P1 HADD2.F32 R116, -RZ, R96.H0_H0 ;  /* 0x20000060ff741230 */ /* 0x000fe20000004100 */
[----:B0-----:R-:W0:Y:S08]  /*17a0*/  @P1 LDC R178, c[0x0][0x40c] ;  /* 0x00010300ffb21b82 */ /* 0x001e300000000800 */
[----:B------:R-:W1:Y:S08]  /*17b0*/  @P1 LDC R119, c[0x0][0x40c] ;  /* 0x00010300ff771b82 */ /* 0x000e700000000800 */
[----:B------:R-:W3:Y:S01]  /*17c0*/  @P1 LDC R180, c[0x0][0x40c] ;  /* 0x00010300ffb41b82 */ /* 0x000ee20000000800 */
[----:B--2---:R-:W-:Y:S01]  /*17d0*/  @P1 FMUL.FTZ R181, R122, R123 ;  /* 0x0000007b7ab51220 */ /* 0x004fe20000410000 */
[----:B------:R-:W-:-:S02]  /*17e0*/  @P1 HADD2.F32 R123, -RZ, R98.H1_H1 ;  /* 0x30000062ff7b1230 */ /* 0x000fc40000004100 */
[----:B------:R-:W-:-:S04]  /*17f0*/  @P1 HADD2.F32 R122, -RZ, R98.H0_H0 ;  /* 0x20000062ff7a1230 */ /* 0x000fc80000004100 */
[----:B------:R-:W2:Y:S01]  /*1800*/  @P1 LDC R117, c[0x0][0x40c] ;  /* 0x00010300ff751b82 */ /* 0x000ea20000000800 */
[----:B0-----:R-:W-:Y:S01]  /*1810*/  @P1 FMUL.FTZ R188, R177, R178 ;  /* 0x000000b2b1bc1220 */ /* 0x001fe20000410000 */
[----:B------:R-:W-:Y:S02]  /*1820*/  @P1 HADD2.F32 R177, -RZ, R99.H0_H0 ;  /* 0x20000063ffb11230 */ /* 0x000fe40000004100 */
[----:B------:R-:W-:-:S04]  /*1830*/  @P1 HADD2.F32 R178, -RZ, R21.H1_H1 ;  /* 0x30000015ffb21230 */ /* 0x000fc80000004100 */
[----:B------:R-:W0:Y:S01]  /*1840*/  @P1 LDC R179, c[0x0][0x40c] ;  /* 0x00010300ffb31b82 */ /* 0x000e220000000800 */
[----:B-1----:R-:W-:Y:S01]  /*1850*/  @P1 FMUL.FTZ R120, R118, R119 ;  /* 0x0000007776781220 */ /* 0x002fe20000410000 */
[--C-:B------:R-:W-:Y:S02]  /*1860*/  @P1 HADD2.F32 R118, -RZ, R20.reuse.H1_H1 ;  /* 0x30000014ff761230 */ /* 0x100fe40000004100 */
[----:B------:R-:W-:-:S04]  /*1870*/  @P1 HADD2.F32 R119, -RZ, R20.H0_H0 ;  /* 0x20000014ff771230 */ /* 0x000fc80000004100 */
[----:B------:R-:W1:Y:S01]  /*1880*/  @P1 LDC R192, c[0x0][0x40c] ;  /* 0x00010300ffc01b82 */ /* 0x000e620000000800 */
[----:B---3--:R-:W-:Y:S01]  /*1890*/  @P1 FMUL.FTZ R190, R123, R180 ;  /* 0x000000b47bbe1220 */ /* 0x008fe20000410000 */
[----:B------:R-:W-:Y:S02]  /*18a0*/  @P1 HADD2.F32 R123, -RZ, R21.H0_H0 ;  /* 0x20000015ff7b1230 */ /* 0x000fe40000004100 */
[--C-:B------:R-:W-:Y:S02]  /*18b0*/  @P1 HADD2.F32 R180, -RZ, R22.reuse.H1_H1 ;  /* 0x30000016ffb41230 */ /* 0x100fe40000004100 */
[----:B--2---:R-:W-:Y:S01]  /*18c0*/  @P1 FMUL.FTZ R121, R116, R117 ;  /* 0x0000007574791220 */ /* 0x004fe20000410000 */
[----:B------:R-:W-:Y:S01]  /*18d0*/  MOV R117, R101 ;  /* 0x0000006500757202 */ /* 0x000fe20000000f00 */
[----:B------:R-:W-:Y:S01]  /*18e0*/  @P1 FFMA.FTZ R117, R120, R118, R101 ;  /* 0x0000007678751223 */ /* 0x000fe20000010065 */
[----:B------:R-:W-:Y:S01]  /*18f0*/  MOV R116, R100 ;  /* 0x0000006400747202 */ /* 0x000fe20000000f00 */
[----:B------:R-:W-:Y:S01]  /*1900*/  @P1 FFMA.FTZ R116, R121, R119, R100 ;  /* 0x0000007779741223 */ /* 0x000fe20000010064 */
[----:B------:R-:W-:Y:S01]  /*1910*/  MOV R118, R102 ;  /* 0x0000006600767202 */ /* 0x000fe20000000f00 */
[----:B------:R-:W-:Y:S01]  /*1920*/  @P1 FFMA.FTZ R118, R181, R123, R102 ;  /* 0x0000007bb5761223 */ /* 0x000fe20000010066 */
[----:B------:R-:W-:Y:S01]  /*1930*/  MOV R119, R103 ;  /* 0x0000006700777202 */ /* 0x000fe20000000f00 */
[----:B0-----:R-:W-:Y:S01]  /*1940*/  @P1 FMUL.FTZ R183, R122, R179 ;  /* 0x000000b37ab71220 */ /* 0x001fe20000410000 */
[----:B------:R-:W-:Y:S01]  /*1950*/  @P1 HADD2.F32 R179, -RZ, R23.H0_H0 ;  /* 0x20000017ffb31230 */ /* 0x000fe20000004100 */
[----:B------:R-:W-:Y:S01]  /*1960*/  MOV R120, R104 ;  /* 0x0000006800787202 */ /* 0x000fe20000000f00 */
[----:B------:R-:W-:Y:S01]  /*1970*/  @P1 FFMA.FTZ R119, R188, R178, R103 ;  /* 0x000000b2bc771223 */ /* 0x000fe20000010067 */
[----:B------:R-:W-:Y:S01]  /*1980*/  MOV R121, R105 ;  /* 0x0000006900797202 */ /* 0x000fe20000000f00 */
[----:B------:R-:W-:Y:S01]  /*1990*/  @P1 FFMA.FTZ R121, R190, R180, R105 ;  /* 0x000000b4be791223 */ /* 0x000fe20000010069 */
[----:B------:R-:W-:Y:S01]  /*19a0*/  MOV R122, R106 ;  /* 0x0000006a007a7202 */ /* 0x000fe20000000f00 */
[----:B-1----:R-:W-:Y:S01]  /*19b0*/  @P1 FMUL.FTZ R189, R177, R192 ;  /* 0x000000c0b1bd1220 */ /* 0x002fe20000410000 */
[----:B------:R-:W-:Y:S01]  /*19c0*/  @P1 HADD2.F32 R177, -RZ, R22.H0_H0 ;  /* 0x20000016ffb11230 */ /* 0x000fe20000004100 */
[----:B------:R-:W-:-:S02]  /*19d0*/  MOV R123, R107 ;  /* 0x0000006b007b7202 */ /* 0x000fc40000000f00 */
[----:B------:R-:W-:Y:S02]  /*19e0*/  @P1 FFMA.FTZ R122, R189, R179, R106 ;  /* 0x000000b3bd7a1223 */ /* 0x000fe4000001006a */
[----:B------:R-:W-:Y:S01]  /*19f0*/  @P1 FFMA.FTZ R120, R183, R177, R104 ;  /* 0x000000b1b7781223 */ /* 0x000fe20000010068 */
[----:B------:R-:W-:Y:S06]  /*1a00*/  @!P1 BRA `(.L_x_42843) ;  /* 0x0000000000c89947 */ /* 0x000fec0003800000 */
[----:B------:R-:W-:Y:S02]  /*1a10*/  HADD2.F32 R123, -RZ, R99.H1_H1 ;  /* 0x30000063ff7b7230 */ /* 0x000fe40000004100 */
[----:B------:R-:W-:-:S03]  /*1a20*/  HADD2.F32 R178, -RZ, R23.H1_H1 ;  /* 0x30000017ffb27230 */ /* 0x000fc60000004100 */
[----:B------:R-:W-:-:S04]  /*1a30*/  FMUL.FTZ R180, R123, UR11 ;  /* 0x0000000b7bb47c20 */ /* 0x000fc80008410000 */
[----:B------:R-:W-:Y:S01]  /*1a40*/  FFMA.FTZ R123, R180, R178, R107 ;  /* 0x000000b2b47b7223 */ /* 0x000fe2000001006b */
[----:B------:R-:W-:Y:S06]  /*1a50*/  BRA `(.L_x_42843) ;  /* 0x0000000000b47947 */ /* 0x000fec0003800000 */
.L_x_42842:
[----:B-1----:R-:W1:Y:S01]  /*1a60*/  @P0 LDC R117, c[0x0][0x40c] ;  /* 0x00010300ff750b82 */ /* 0x002e620000000800 */
[----:B-----5:R-:W-:Y:S02]  /*1a70*/  @P0 HADD2.F32 R116, -RZ, R96.H0_H0 ;  /* 0x20000060ff740230 */ /* 0x020fe40000004100 */
[--C-:B0-----:R-:W-:Y:S02]  /*1a80*/  @P0 HADD2.F32 R178, -RZ, R98.reuse.H1_H1 ;  /* 0x30000062ffb20230 */ /* 0x101fe40000004100 */
[----:B------:R-:W-:Y:S02]  /*1a90*/  @P0 HADD2.F32 R120, -RZ, R97.H1_H1 ;  /* 0x30000061ff780230 */ /* 0x000fe40000004100 */
[----:B------:R-:W-:Y:S01]  /*1aa0*/  @P0 HADD2.F32 R122, -RZ, R98.H0_H0 ;  /* 0x20000062ff7a0230 */ /* 0x000fe20000004100 */
[----:B------:R-:W0:Y:S01]  /*1ab0*/  @P0 LDC R118, c[0x0][0x40c] ;  /* 0x00010300ff760b82 */ /* 0x000e220000000800 */
[--C-:B------:R-:W-:Y:S02]  /*1ac0*/  @P0 HADD2.F32 R180, -RZ, R99.reuse.H0_H0 ;  /* 0x20000063ffb40230 */ /* 0x100fe40000004100 */
[----:B------:R-:W-:-:S02]  /*1ad0*/  @P0 HADD2.F32 R188, -RZ, R99.H1_H1 ;  /* 0x30000063ffbc0230 */ /* 0x000fc40000004100 */
[--C-:B------:R-:W-:Y:S02]  /*1ae0*/  @P0 HADD2.F32 R190, -RZ, R23.reuse.H0_H0 ;  /* 0x20000017ffbe0230 */ /* 0x100fe40000004100 */
[----:B------:R-:W-:Y:S01]  /*1af0*/  @P0 HADD2.F32 R192, -RZ, R23.H1_H1 ;  /* 0x30000017ffc00230 */ /* 0x000fe20000004100 */
[----:B------:R-:W2:Y:S08]  /*1b00*/  @P0 LDC R181, c[0x0][0x40c] ;  /* 0x00010300ffb50b82 */ /* 0x000eb00000000800 */
[----:B------:R-:W3:Y:S01]  /*1b10*/  @P0 LDC R177, c[0x0][0x40c] ;  /* 0x00010300ffb10b82 */ /* 0x000ee20000000800 */
[----:B-1----:R-:W-:Y:S01]  /*1b20*/  @P0 FMUL.FTZ R119, R116, R117 ;  /* 0x0000007574770220 */ /* 0x002fe20000410000 */
[----:B------:R-:W-:-:S02]  /*1b30*/  @P0 HADD2.F32 R117, -RZ, R97.H0_H0 ;  /* 0x20000061ff750230 */ /* 0x000fc40000004100 */
[----:B------:R-:W-:-:S04]  /*1b40*/  @P0 HADD2.F32 R116, -RZ, R96.H1_H1 ;  /* 0x30000060ff740230 */ /* 0x000fc80000004100 */
[----:B------:R-:W1:Y:S01]  /*1b50*/  @P0 LDC R179, c[0x0][0x40c] ;  /* 0x00010300ffb30b82 */ /* 0x000e620000000800 */
[----:B0-----:R-:W-:Y:S01]  /*1b60*/  @P0 FMUL.FTZ R123, R117, R118 ;  /* 0x00000076757b0220 */ /* 0x001fe20000410000 */
[----:B------:R-:W-:-:S06]  /*1b70*/  HFMA2 R118, -RZ, RZ, 0, 0 ;  /* 0x00000000ff767431 */ /* 0x000fcc00000001ff */
[----:B------:R-:W0:Y:S01]  /*1b80*/  @P0 LDC R121, c[0x0][0x40c] ;  /* 0x00010300ff790b82 */ /* 0x000e220000000800 */
        /* <DEDUP_REMOVED lines=8> */
[----:B-1----:R-:W-:Y:S01]  /*1c10*/  @P0 FMUL.FTZ R179, R122, R179 ;  /* 0x000000b37ab30220 */ /* 0x002fe20000410000 */
[----:B------:R-:W-:Y:S02]  /*1c20*/  @P0 HADD2.F32 R122, -RZ, R20.H1_H1 ;  /* 0x30000014ff7a0230 */ /* 0x000fe40000004100 */
[----:B0-----:R-:W-:Y:S01]  /*1c30*/  @P0 FMUL.FTZ R121, R116, R121 ;  /* 0x0000007974790220 */ /* 0x001fe20000410000 */
        /* <DEDUP_REMOVED lines=15> */
.L_x_42843:
[----:B------:R-:W-:Y:S05]  /*1d30*/  BSYNC.RECONVERGENT B1 ;  /* 0x0000000000017941 */ /* 0x000fea0003800200 */
.L_x_42841:
[----:B------:R-:W0:Y:S01]  /*1d40*/  LDC.64 R178, c[0x0][0x3a8] ;  /* 0x0000ea00ffb27b82 */ /* 0x000e220000000a00 */
[----:B------:R-:W-:Y:S01]  /*1d50*/  IADD3 R176, PT, PT, R176, 0x20, RZ ;  /* 0x00000020b0b07810 */ /* 0x000fe20007ffe0ff */
[C---:B0-----:R-:W-:Y:S01]  /*1d60*/  IMAD.WIDE.U32 R178, R174.reuse, 0x20, R178 ;  /* 0x00000020aeb27825 */ /* 0x041fe200078e00b2 */
[----:B------:R-:W-:-:S04]  /*1d70*/  IADD3 R174, PT, PT, R174, 0x20, RZ ;  /* 0x00000020aeae7810 */ /* 0x000fc80007ffe0ff */
[----:B------:R1:W-:Y:S04]  /*1d80*/  STG.E.128 desc[UR6][R178.64], R116 ;  /* 0x00000074b2007986 */ /* 0x0003e8000c101d06 */
[----:B------:R1:W-:Y:S02]  /*1d90*/  STG.E.128 desc[UR6][R178.64+0x10], R120 ;  /* 0x00001078b2007986 */ /* 0x0003e4000c101d06 */
.L_x_42840:
[----:B------:R-:W-:Y:S05]  /*1da0*/  BSYNC.RECONVERGENT B0 ;  /* 0x0000000000007941 */ /* 0x000fea0003800200 */
.L_x_42839:
[----:B------:R-:W-:Y:S01]  /*1db0*/  ISETP.GE.U32.AND P1, PT, R3, 0x60, PT ;  /* 0x000000600300780c */ /* 0x000fe20003f26070 */
[----:B------:R-:W-:Y:S03]  /*1dc0*/  BSSY.RECONVERGENT B0, `(.L_x_42844) ;  /* 0x0000074000007945 */ /* 0x000fe60003800200 */
[----:B------:R-:W-:-:S09]  /*1dd0*/  P2R R183, PR, RZ, 0x2 ;  /* 0x00000002ffb77803 */ /* 0x000fd20000000000 */
[----:B------:R-:W-:Y:S05]  /*1de0*/  @!P1 BRA `(.L_x_42845) ;  /* 0x0000000400c49947 */ /* 0x000fea0003800000 */
[----:B------:R-:W-:Y:S01]  /*1df0*/  ISETP.NE.U32.AND P1, PT, RZ, UR8, PT ;  /* 0x00000008ff007c0c */ /* 0x000fe2000bf25070 */
[----:B------:R-:W2:Y:S03]  /*1e00*/  @P0 LDC.64 R124, c[0x0][0x390] ;  /* 0x0000e400ff7c0b82 */ /* 0x000ea60000000a00 */
[----:B------:R-:W-:-:S13]  /*1e10*/  ISETP.NE.AND.EX P1, PT, RZ, UR9, PT, P1 ;  /* 0x00000009ff007c0c */ /* 0x000fda000bf25310 */
[----:B------:R-:W3:Y:S01]  /*1e20*/  @P1 LDC.64 R126, c[0x0][0x3a0] ;  /* 0x0000e800ff7e1b82 */ /* 0x000ee20000000a00 */
[----:B--2---:R-:W-:-:S05]  /*1e30*/  @P0 IMAD.WIDE.U32 R124, R176, 0x10, R124 ;  /* 0x00000010b07c0825 */ /* 0x004fca00078e007c */
[----:B------:R2:W5:Y:S01]  /*1e40*/  @P0 LDG.E.128 R96, desc[UR6][R124.64] ;  /* 0x000000067c600981 */ /* 0x000562000c1e1d00 */
[----:B---3--:R-:W-:-:S05]  /*1e50*/  @P1 IMAD.WIDE.U32 R126, R174, 0x20, R126 ;  /* 0x00000020ae7e1825 */ /* 0x008fca00078e007e */
[----:B------:R2:W5:Y:S04]  /*1e60*/  @P1 LDG.E.128 R100, desc[UR6][R126.64] ;  /* 0x000000067e641981 */ /* 0x000568000c1e1d00 */
[----:B------:R2:W5:Y:S01]  /*1e70*/  @P1 LDG.E.128 R104, desc[UR6][R126.64+0x10] ;  /* 0x000010067e681981 */ /* 0x000562000c1e1d00 */
[----:B------:R-:W-:Y:S04]  /*1e80*/  BSSY.RECONVERGENT B1, `(.L_x_42846) ;  /* 0x0000061000017945 */ /* 0x000fe80003800200 */
[----:B------:R-:W-:Y:S05]  /*1e90*/  @!P1 BRA `(.L_x_42847) ;  /* 0x0000000000c89947 */ /* 0x000fea0003800000 */
[----:B------:R-:W-:-:S13]  /*1ea0*/  ISETP.GT.AND P1, PT, R0, RZ, PT ;  /* 0x000000ff0000720c */ /* 0x000fda0003f24270 */
[----:B------:R-:W3:Y:S01]  /*1eb0*/  @P1 LDC R131, c[0x0][0x40c] ;  /* 0x00010300ff831b82 */ /* 0x000ee20000000800 */
[--C-:B-----5:R-:W-:Y:S02]  /*1ec0*/  @P1 HADD2.F32 R130, -RZ, R97.reuse.H0_H0 ;  /* 0x20000061ff821230 */ /* 0x120fe40000004100 */
[----:B------:R-:W-:Y:S02]  /*1ed0*/  @P1 HADD2.F32 R177, -RZ, R97.H1_H1 ;  /* 0x30000061ffb11230 */ /* 0x000fe40000004100 */
[--C-:B--2---:R-:W-:Y:S02]  /*1ee0*/  @P1 HADD2.F32 R126, -RZ, R96.reuse.H1_H1 ;  /* 0x30000060ff7e1230 */ /* 0x104fe40000004100 */
[----:B------:R-:W-:Y:S01]  /*1ef0*/  @P1 HADD2.F32 R124, -RZ, R96.H0_H0 ;  /* 0x20000060ff7c1230 */ /* 0x000fe20000004100 */
[----:B01----:R-:W0:Y:S08]  /*1f00*/  @P1 LDC R178, c[0x0][0x40c] ;  /* 0x00010300ffb21b82 */ /* 0x003e300000000800 */
[----:B------:R-:W1:Y:S08]  /*1f10*/  @P1 LDC R127, c[0x0][0x40c] ;  /* 0x00010300ff7f1b82 */ /* 0x000e700000000800 */
[----:B------:R-:W2:Y:S01]  /*1f20*/  @P1 LDC R180, c[0x0][0x40c] ;  /* 0x00010300ffb41b82 */ /* 0x000ea20000000800 */
[----:B---3--:R-:W-:Y:S01]  /*1f30*/  @P1 FMUL.FTZ R181, R130, R131 ;  /* 0x0000008382b51220 */ /* 0x008fe20000410000 */
[----:B------:R-:W-:-:S02]  /*1f40*/  @P1 HADD2.F32 R131, -RZ, R98.H1_H1 ;  /* 0x30000062ff831230 */ /* 0x000fc40000004100 */
[----:B------:R-:W-:-:S04]  /*1f50*/  @P1 HADD2.F32 R130, -RZ, R98.H0_H0 ;  /* 0x20000062ff821230 */ /* 0x000fc80000004100 */
[----:B------:R-:W3:Y:S01]  /*1f60*/  @P1 LDC R125, c[0x0][0x40c] ;  /* 0x00010300ff7d1b82 */ /* 0x000ee20000000800 */
        /* <DEDUP_REMOVED lines=8> */
[----:B--2---:R-:W-:Y:S01]  /*1ff0*/  @P1 FMUL.FTZ R190, R131, R180 ;  /* 0x000000b483be1220 */ /* 0x004fe20000410000 */
[----:B------:R-:W-:Y:S02]  /*2000*/  @P1 HADD2.F32 R131, -RZ, R33.H0_H0 ;  /* 0x20000021ff831230 */ /* 0x000fe40000004100 */
[--C-:B------:R-:W-:Y:S02]  /*2010*/  @P1 HADD2.F32 R180, -RZ, R34.reuse.H1_H1 ;  /* 0x30000022ffb41230 */ /* 0x100fe40000004100 */
[----:B---3--:R-:W-:Y:S01]  /*2020*/  @P1 FMUL.FTZ R129, R124, R125 ;  /* 0x0000007d7c811220 */ /* 0x008fe20000410000 */
        /* <DEDUP_REMOVED lines=25> */
.L_x_42847:
[----:B--2---:R-:W2:Y:S01]  /*21c0*/  @P0 LDC R125, c[0x0][0x40c] ;  /* 0x00010300ff7d0b82 */ /* 0x004ea20000000800 */
[----:B-----5:R-:W-:Y:S02]  /*21d0*/  @P0 HADD2.F32 R124, -RZ, R96.H0_H0 ;  /* 0x20000060ff7c0230 */ /* 0x020fe40000004100 */
[--C-:B01----:R-:W-:Y:S02]  /*21e0*/  @P0 HADD2.F32 R178, -RZ, R98.reuse.H1_H1 ;  /* 0x30000062ffb20230 */ /* 0x103fe40000004100 */
[----:B------:R-:W-:Y:S02]  /*21f0*/  @P0 HADD2.F32 R128, -RZ, R97.H1_H1 ;  /* 0x30000061ff800230 */ /* 0x000fe40000004100 */
[----:B------:R-:W-:Y:S01]  /*2200*/  @P0 HADD2.F32 R130, -RZ, R98.H0_H0 ;  /* 0x20000062ff820230 */ /* 0x000fe20000004100 */
[----:B------:R-:W0:Y:S01]  /*2210*/  @P0 LDC R126, c[0x0][0x40c] ;  /* 0x00010300ff7e0b82 */ /* 0x000e220000000800 */
[--C-:B------:R-:W-:Y:S02]  /*2220*/  @P0 HADD2.F32 R180, -RZ, R99.reuse.H0_H0 ;  /* 0x20000063ffb40230 */ /* 0x100fe40000004100 */
[----:B------:R-:W-:-:S02]  /*2230*/  @P0 HADD2.F32 R188, -RZ, R99.H1_H1 ;  /* 0x30000063ffbc0230 */ /* 0x000fc40000004100 */
[--C-:B------:R-:W-:Y:S02]  /*2240*/  @P0 HADD2.F32 R190, -RZ, R35.reuse.H0_H0 ;  /* 0x20000023ffbe0230 */ /* 0x100fe40000004100 */
[----:B------:R-:W-:Y:S01]  /*2250*/  @P0 HADD2.F32 R192, -RZ, R35.H1_H1 ;  /* 0x30000023ffc00230 */ /* 0x000fe20000004100 */
[----:B------:R-:W1:Y:S08]  /*2260*/  @P0 LDC R181, c[0x0][0x40c] ;  /* 0x00010300ffb50b82 */ /* 0x000e700000000800 */
[----:B------:R-:W3:Y:S01]  /*2270*/  @P0 LDC R177, c[0x0][0x40c] ;  /* 0x00010300ffb10b82 */ /* 0x000ee20000000800 */
[----:B--2---:R-:W-:Y:S01]  /*2280*/  @P0 FMUL.FTZ R127, R124, R125 ;  /* 0x0000007d7c7f0220 */ /* 0x004fe20000410000 */
[----:B------:R-:W-:-:S02]  /*2290*/  @P0 HADD2.F32 R125, -RZ, R97.H0_H0 ;  /* 0x20000061ff7d0230 */ /* 0x000fc40000004100 */
[----:B------:R-:W-:-:S04]  /*22a0*/  @P0 HADD2.F32 R124, -RZ, R96.H1_H1 ;  /* 0x30000060ff7c0230 */ /* 0x000fc80000004100 */
[----:B------:R-:W2:Y:S01]  /*22b0*/  @P0 LDC R179, c[0x0][0x40c] ;  /* 0x00010300ffb30b82 */ /* 0x000ea20000000800 */
[----:B0-----:R-:W-:Y:S01]  /*22c0*/  @P0 FMUL.FTZ R131, R125, R126 ;  /* 0x0000007e7d830220 */ /* 0x001fe20000410000 */
[----:B------:R-:W-:-:S06]  /*22d0*/  HFMA2 R126, -RZ, RZ, 0, 0 ;  /* 0x00000000ff7e7431 */ /* 0x000fcc00000001ff */
[----:B------:R-:W0:Y:S01]  /*22e0*/  @P0 LDC R129, c[0x0][0x40c] ;  /* 0x00010300ff810b82 */ /* 0x000e220000000800 */
[----:B-1----:R-:W-:Y:S01]  /*22f0*/  @P0 FMUL.FTZ R181, R178, R181 ;  /* 0x000000b5b2b50220 */ /* 0x002fe20000410000 */
[----:B------:R-:W-:-:S05]  /*2300*/  @P0 HADD2.F32 R178, -RZ, R33.H0_H0 ;  /* 0x20000021ffb20230 */ /* 0x000fca0000004100 */
[----:B------:R-:W-:Y:S01]  /*2310*/  @P0 FMUL.FTZ R126, R131, R178 ;  /* 0x000000b2837e0220 */ /* 0x000fe20000410000 */
[----:B------:R-:W1:Y:S01]  /*2320*/  @P0 LDC R189, c[0x0][0x40c] ;  /* 0x00010300ffbd0b82 */ /* 0x000e620000000800 */
[----:B---3--:R-:W-:Y:S01]  /*2330*/  @P0 FMUL.FTZ R177, R128, R177 ;  /* 0x000000b180b10220 */ /* 0x008fe20000410000 */
[----:B------:R-:W-:Y:S02]  /*2340*/  @P0 HADD2.F32 R128, -RZ, R32.H0_H0 ;  /* 0x20000020ff800230 */ /* 0x000fe40000004100 */
[----:B------:R-:W-:-:S04]  /*2350*/  @P0 HADD2.F32 R178, -RZ, R33.H1_H1 ;  /* 0x30000021ffb20230 */ /* 0x000fc80000004100 */
[----:B------:R-:W3:Y:S01]  /*2360*/  @P0 LDC R191, c[0x0][0x40c] ;  /* 0x00010300ffbf0b82 */ /* 0x000ee20000000800 */
[----:B--2---:R-:W-:Y:S01]  /*2370*/  @P0 FMUL.FTZ R179, R130, R179 ;  /* 0x000000b382b30220 */ /* 0x004fe20000410000 */
        /* <DEDUP_REMOVED lines=8> */
[----:B-1----:R-:W-:Y:S01]  /*2400*/  @P0 FMUL.FTZ R189, R180, R189 ;  /* 0x000000bdb4bd0220 */ /* 0x002fe20000410000 */
        /* <DEDUP_REMOVED lines=8> */
.L_x_42848:
[----:B------:R-:W-:Y:S05]  /*2490*/  BSYNC.RECONVERGENT B1 ;  /* 0x0000000000017941 */ /* 0x000fea0003800200 */
.L_x_42846:
[----:B------:R-:W0:Y:S01]  /*24a0*/  LDC.64 R178, c[0x0][0x3a8] ;  /* 0x0000ea00ffb27b82 */ /* 0x000e220000000a00 */
[----:B------:R-:W-:Y:S01]  /*24b0*/  IADD3 R176, PT, PT, R176, 0x20, RZ ;  /* 0x00000020b0b07810 */ /* 0x000fe20007ffe0ff */
[C---:B0-----:R-:W-:Y:S01]  /*24c0*/  IMAD.WIDE.U32 R178, R174.reuse, 0x20, R178 ;  /* 0x00000020aeb27825 */ /* 0x041fe200078e00b2 */
[----:B------:R-:W-:-:S04]  /*24d0*/  IADD3 R174, PT, PT, R174, 0x20, RZ ;  /* 0x00000020aeae7810 */ /* 0x000fc80007ffe0ff */
[----:B------:R2:W-:Y:S04]  /*24e0*/  STG.E.128 desc[UR6][R178.64], R124 ;  /* 0x0000007cb2007986 */ /* 0x0005e8000c101d06 */
[----:B------:R2:W-:Y:S02]  /*24f0*/  STG.E.128 desc[UR6][R178.64+0x10], R128 ;  /* 0x00001080b2007986 */ /* 0x0005e4000c101d06 */
.L_x_42845:
[----:B------:R-:W-:Y:S05]  /*2500*/  BSYNC.RECONVERGENT B0 ;  /* 0x0000000000007941 */ /* 0x000fea0003800200 */
.L_x_42844:
[----:B------:R-:W-:Y:S01]  /*2510*/  ISETP.GE.U32.AND P1, PT, R3, 0x80, PT ;  /* 0x000000800300780c */ /* 0x000fe20003f26070 */
[----:B------:R-:W-:Y:S03]  /*2520*/  BSSY.RECONVERGENT B0, `(.L_x_42849) ;  /* 0x0000074000007945 */ /* 0x000fe60003800200 */
[----:B------:R-:W-:-:S09]  /*2530*/  P2R R188, PR, RZ, 0x2 ;  /* 0x00000002ffbc7803 */ /* 0x000fd20000000000 */
[----:B------:R-:W-:Y:S05]  /*2540*/  @!P1 BRA `(.L_x_42850) ;  /* 0x0000000400c49947 */ /* 0x000fea0003800000 */
[----:B------:R-:W-:Y:S01]  /*2550*/  ISETP.NE.U32.AND P1, PT, RZ, UR8, PT ;  /* 0x00000008ff007c0c */ /* 0x000fe2000bf25070 */
[----:B------:R-:W3:Y:S03]  /*2560*/  @P0 LDC.64 R132, c[0x0][0x390] ;  /* 0x0000e400ff840b82 */ /* 0x000ee60000000a00 */
[----:B------:R-:W-:-:S13]  /*2570*/  ISETP.NE.AND.EX P1, PT, RZ, UR9, PT, P1 ;  /* 0x00000009ff007c0c */ /* 0x000fda000bf25310 */
[----:B------:R-:W4:Y:S01]  /*2580*/  @P1 LDC.64 R134, c[0x0][0x3a0] ;  /* 0x0000e800ff861b82 */ /* 0x000f220000000a00 */
[----:B---3--:R-:W-:-:S05]  /*2590*/  @P0 IMAD.WIDE.U32 R132, R176, 0x10, R132 ;  /* 0x00000010b0840825 */ /* 0x008fca00078e0084 */
[----:B------:R3:W5:Y:S01]  /*25a0*/  @P0 LDG.E.128 R96, desc[UR6][R132.64] ;  /* 0x0000000684600981 */ /* 0x000762000c1e1d00 */
[----:B----4-:R-:W-:-:S05]  /*25b0*/  @P1 IMAD.WIDE.U32 R134, R174, 0x20, R134 ;  /* 0x00000020ae861825 */ /* 0x010fca00078e0086 */
[----:B------:R3:W5:Y:S04]  /*25c0*/  @P1 LDG.E.128 R100, desc[UR6][R134.64] ;  /* 0x0000000686641981 */ /* 0x000768000c1e1d00 */
[----:B------:R3:W5:Y:S01]  /*25d0*/  @P1 LDG.E.128 R104, desc[UR6][R134.64+0x10] ;  /* 0x0000100686681981 */ /* 0x000762000c1e1d00 */
[----:B------:R-:W-:Y:S04]  /*25e0*/  BSSY.RECONVERGENT B1, `(.L_x_42851) ;  /* 0x0000061000017945 */ /* 0x000fe80003800200 */
[----:B------:R-:W-:Y:S05]  /*25f0*/  @!P1 BRA `(.L_x_42852) ;  /* 0x0000000000c89947 */ /* 0x000fea0003800000 */
[----:B------:R-:W-:-:S13]  /*2600*/  ISETP.GT.AND P1, PT, R0, RZ, PT ;  /* 0x000000ff0000720c */ /* 0x000fda0003f24270 */
[----:B------:R-:W4:Y:S01]  /*2610*/  @P1 LDC R139, c[0x0][0x40c] ;  /* 0x00010300ff8b1b82 */ /* 0x000f220000000800 */
[--C-:B-----5:R-:W-:Y:S02]  /*2620*/  @P1 HADD2.F32 R138, -RZ, R97.reuse.H0_H0 ;  /* 0x20000061ff8a1230 */ /* 0x120fe40000004100 */
[----:B------:R-:W-:Y:S02]  /*2630*/  @P1 HADD2.F32 R177, -RZ, R97.H1_H1 ;  /* 0x30000061ffb11230 */ /* 0x000fe40000004100 */
[--C-:B---3--:R-:W-:Y:S02]  /*2640*/  @P1 HADD2.F32 R134, -RZ, R96.reuse.H1_H1 ;  /* 0x30000060ff861230 */ /* 0x108fe40000004100 */
[----:B------:R-:W-:Y:S01]  /*2650*/  @P1 HADD2.F32 R132, -RZ, R96.H0_H0 ;  /* 0x20000060ff841230 */ /* 0x000fe20000004100 */
[----:B012---:R-:W0:Y:S08]  /*2660*/  @P1 LDC R178, c[0x0][0x40c] ;  /* 0x00010300ffb21b82 */ /* 0x007e300000000800 */
[----:B------:R-:W1:Y:S08]  /*2670*/  @P1 LDC R135, c[0x0][0x40c] ;  /* 0x00010300ff871b82 */ /* 0x000e700000000800 */
[----:B------:R-:W2:Y:S01]  /*2680*/  @P1 LDC R180, c[0x0][0x40c] ;  /* 0x00010300ffb41b82 */ /* 0x000ea20000000800 */
[----:B----4-:R-:W-:Y:S01]  /*2690*/  @P1 FMUL.FTZ R181, R138, R139 ;  /* 0x0000008b8ab51220 */ /* 0x010fe20000410000 */
        /* <DEDUP_REMOVED lines=40> */
.L_x_42852:
[----:B---3--:R-:W3:Y:S01]  /*2920*/  @P0 LDC R133, c[0x0][0x40c] ;  /* 0x00010300ff850b82 */ /* 0x008ee20000000800 */
[----:B-----5:R-:W-:Y:S02]  /*2930*/  @P0 HADD2.F32 R132, -RZ, R96.H0_H0 ;  /* 0x20000060ff840230 */ /* 0x020fe40000004100 */
[--C-:B012---:R-:W-:Y:S02]  /*2940*/  @P0 HADD2.F32 R178, -RZ, R98.reuse.H1_H1 ;  /* 0x30000062ffb20230 */ /* 0x107fe40000004100 */
        /* <DEDUP_REMOVED lines=8> */
[----:B------:R-:W2:Y:S01]  /*29d0*/  @P0 LDC R177, c[0x0][0x40c] ;  /* 0x00010300ffb10b82 */ /* 0x000ea20000000800 */
[----:B---3--:R-:W-:Y:S01]  /*29e0*/  @P0 FMUL.FTZ R135, R132, R133 ;  /* 0x0000008584870220 */ /* 0x008fe20000410000 */
[----:B------:R-:W-:-:S02]  /*29f0*/  @P0 HADD2.F32 R133, -RZ, R97.H0_H0 ;  /* 0x20000061ff850230 */ /* 0x000fc40000004100 */
[----:B------:R-:W-:-:S04]  /*2a00*/  @P0 HADD2.F32 R132, -RZ, R96.H1_H1 ;  /* 0x30000060ff840230 */ /* 0x000fc80000004100 */
[----:B------:R-:W3:Y:S01]  /*2a10*/  @P0 LDC R179, c[0x0][0x40c] ;  /* 0x00010300ffb30b82 */ /* 0x000ee20000000800 */
[----:B0-----:R-:W-:Y:S01]  /*2a20*/  @P0 FMUL.FTZ R139, R133, R134 ;  /* 0x00000086858b0220 */ /* 0x001fe20000410000 */
[----:B------:R-:W-:-:S06]  /*2a30*/  HFMA2 R134, -RZ, RZ, 0, 0 ;  /* 0x00000000ff867431 */ /* 0x000fcc00000001ff */
[----:B------:R-:W0:Y:S01]  /*2a40*/  @P0 LDC R137, c[0x0][0x40c] ;  /* 0x00010300ff890b82 */ /* 0x000e220000000800 */
[----:B-1----:R-:W-:Y:S01]  /*2a50*/  @P0 FMUL.FTZ R181, R178, R181 ;  /* 0x000000b5b2b50220 */ /* 0x002fe20000410000 */
[----:B------:R-:W-:-:S05]  /*2a60*/  @P0 HADD2.F32 R178, -RZ, R45.H0_H0 ;  /* 0x2000002dffb20230 */ /* 0x000fca0000004100 */
[----:B------:R-:W-:Y:S01]  /*2a70*/  @P0 FMUL.FTZ R134, R139, R178 ;  /* 0x000000b28b860220 */ /* 0x000fe20000410000 */
[----:B------:R-:W1:Y:S01]  /*2a80*/  @P0 LDC R189, c[0x0][0x40c] ;  /* 0x00010300ffbd0b82 */ /* 0x000e620000000800 */
[----:B--2---:R-:W-:Y:S01]  /*2a90*/  @P0 FMUL.FTZ R177, R136, R177 ;  /* 0x000000b188b10220 */ /* 0x004fe20000410000 */
[----:B------:R-:W-:Y:S02]  /*2aa0*/  @P0 HADD2.F32 R136, -RZ, R44.H0_H0 ;  /* 0x2000002cff880230 */ /* 0x000fe40000004100 */
[----:B------:R-:W-:-:S04]  /*2ab0*/  @P0 HADD2.F32 R178, -RZ, R45.H1_H1 ;  /* 0x3000002dffb20230 */ /* 0x000fc80000004100 */
[----:B------:R-:W2:Y:S01]  /*2ac0*/  @P0 LDC R191, c[0x0][0x40c] ;  /* 0x00010300ffbf0b82 */ /* 0x000ea20000000800 */
[----:B---3--:R-:W-:Y:S01]  /*2ad0*/  @P0 FMUL.FTZ R179, R138, R179 ;  /* 0x000000b38ab30220 */ /* 0x008fe20000410000 */
        /* <DEDUP_REMOVED lines=13> */
[----:B--2---:R-:W-:Y:S01]  /*2bb0*/  @P0 FMUL.FTZ R191, R190, R191 ;  /* 0x000000bfbebf0220 */ /* 0x004fe20000410000 */
[----:B------:R-:W-:-:S03]  /*2bc0*/  @P0 HADD2.F32 R190, -RZ, R46.H1_H1 ;  /* 0x3000002effbe0230 */ /* 0x000fc60000004100 */
[----:B------:R-:W-:Y:S02]  /*2bd0*/  @P0 FMUL.FTZ R139, R191, R194 ;  /* 0x000000c2bf8b0220 */ /* 0x000fe40000410000 */
[----:B------:R-:W-:-:S07]  /*2be0*/  @P0 FMUL.FTZ R137, R181, R190 ;  /* 0x000000beb5890220 */ /* 0x000fce0000410000 */
.L_x_42853:
[----:B------:R-:W-:Y:S05]  /*2bf0*/  BSYNC.RECONVERGENT B1 ;  /* 0x0000000000017941 */ /* 0x000fea0003800200 */
.L_x_42851:
[----:B------:R-:W0:Y:S01]  /*2c00*/  LDC.64 R178, c[0x0][0x3a8] ;  /* 0x0000ea00ffb27b82 */ /* 0x000e220000000a00 */
[----:B------:R-:W-:Y:S01]  /*2c10*/  IADD3 R176, PT, PT, R176, 0x20, RZ ;  /* 0x00000020b0b07810 */ /* 0x000fe20007ffe0ff */
[C---:B0-----:R-:W-:Y:S01]  /*2c20*/  IMAD.WIDE.U32 R178, R174.reuse, 0x20, R178 ;  /* 0x00000020aeb27825 */ /* 0x041fe200078e00b2 */
[----:B------:R-:W-:-:S04]  /*2c30*/  IADD3 R174, PT, PT, R174, 0x20, RZ ;  /* 0x00000020aeae7810 */ /* 0x000fc80007ffe0ff */
[----:B------:R3:W-:Y:S04]  /*2c40*/  STG.E.128 desc[UR6][R178.64], R132 ;  /* 0x00000084b2007986 */ /* 0x0007e8000c101d06 */
[----:B------:R3:W-:Y:S02]  /*2c50*/  STG.E.128 desc[UR6][R178.64+0x10], R136 ;  /* 0x00001088b2007986 */ /* 0x0007e4000c101d06 */
.L_x_42850:
[----:B------:R-:W-:Y:S05]  /*2c60*/  BSYNC.RECONVERGENT B0 ;  /* 0x0000000000007941 */ /* 0x000fea0003800200 */
.L_x_42849:
[----:B------:R-:W-:Y:S01]  /*2c70*/  ISETP.GE.U32.AND P1, PT, R3, 0xa0, PT ;  /* 0x000000a00300780c */ /* 0x000fe20003f26070 */
[----:B------:R-:W-:Y:S03]  /*2c80*/  BSSY.RECONVERGENT B0, `(.L_x_42854) ;  /* 0x0000074000007945 */ /* 0x000fe60003800200 */
[----:B------:R-:W-:-:S09]  /*2c90*/  P2R R189, PR, RZ, 0x2 ;  /* 0x00000002ffbd7803 */ /* 0x000fd20000000000 */
[----:B------:R-:W-:Y:S05]  /*2ca0*/  @!P1 BRA `(.L_x_42855) ;  /* 0x0000000400c49947 */ /* 0x000fea0003800000 */
[----:B------:R-:W-:Y:S01]  /*2cb0*/  ISETP.NE.U32.AND P1, PT, RZ, UR8, PT ;  /* 0x00000008ff007c0c */ /* 0x000fe2000bf25070 */
[----:B------:R-:W4:Y:S03]  /*2cc0*/  @P0 LDC.64 R140, c[0x0][0x390] ;  /* 0x0000e400ff8c0b82 */ /* 0x000f260000000a00 */
[----:B------:R-:W-:-:S13]  /*2cd0*/  ISETP.NE.AND.EX P1, PT, RZ, UR9, PT, P1 ;  /* 0x00000009ff007c0c */ /* 0x000fda000bf25310 */
[----:B------:R-:W0:Y:S01]  /*2ce0*/  @P1 LDC.64 R142, c[0x0][0x3a0] ;  /* 0x0000e800ff8e1b82 */ /* 0x000e220000000a00 */
[----:B----4-:R-:W-:-:S05]  /*2cf0*/  @P0 IMAD.WIDE.U32 R140, R176, 0x10, R140 ;  /* 0x00000010b08c0825 */ /* 0x010fca00078e008c */
[----:B------:R4:W5:Y:S01]  /*2d00*/  @P0 LDG.E.128 R96, desc[UR6][R140.64] ;  /* 0x000000068c600981 */ /* 0x000962000c1e1d00 */
[----:B0-----:R-:W-:-:S05]  /*2d10*/  @P1 IMAD.WIDE.U32 R142, R174, 0x20, R142 ;  /* 0x00000020ae8e1825 */ /* 0x001fca00078e008e */
[----:B------:R4:W5:Y:S04]  /*2d20*/  @P1 LDG.E.128 R100, desc[UR6][R142.64] ;  /* 0x000000068e641981 */ /* 0x000968000c1e1d00 */
[----:B------:R4:W5:Y:S01]  /*2d30*/  @P1 LDG.E.128 R104, desc[UR6][R142.64+0x10] ;  /* 0x000010068e681981 */ /* 0x000962000c1e1d00 */
[----:B------:R-:W-:Y:S04]  /*2d40*/  BSSY.RECONVERGENT B1, `(.L_x_42856) ;  /* 0x0000061000017945 */ /* 0x000fe80003800200 */
[----:B------:R-:W-:Y:S05]  /*2d50*/  @!P1 BRA `(.L_x_42857) ;  /* 0x0000000000c89947 */ /* 0x000fea0003800000 */
[----:B------:R-:W-:-:S13]  /*2d60*/  ISETP.GT.AND P1, PT, R0, RZ, PT ;  /* 0x000000ff0000720c */ /* 0x000fda0003f24270 */
[----:B------:R-:W0:Y:S01]  /*2d70*/  @P1 LDC R147, c[0x0][0x40c] ;  /* 0x00010300ff931b82 */ /* 0x000e220000000800 */
[--C-:B-----5:R-:W-:Y:S02]  /*2d80*/  @P1 HADD2.F32 R146, -RZ, R97.reuse.H0_H0 ;  /* 0x20000061ff921230 */ /* 0x120fe40000004100 */
[----:B------:R-:W-:Y:S02]  /*2d90*/  @P1 HADD2.F32 R177, -RZ, R97.H1_H1 ;  /* 0x30000061ffb11230 */ /* 0x000fe40000004100 */
[--C-:B----4-:R-:W-:Y:S02]  /*2da0*/  @P1 HADD2.F32 R142, -RZ, R96.reuse.H1_H1 ;  /* 0x30000060ff8e1230 */ /* 0x110fe40000004100 */
[----:B------:R-:W-:Y:S01]  /*2db0*/  @P1 HADD2.F32 R140, -RZ, R96.H0_H0 ;  /* 0x20000060ff8c1230 */ /* 0x000fe20000004100 */
[----:B-123--:R-:W1:Y:S08]  /*2dc0*/  @P1 LDC R178, c[0x0][0x40c] ;  /* 0x00010300ffb21b82 */ /* 0x00ee700000000800 */
        /* <DEDUP_REMOVED lines=11> */
[--C-:B------:R-:W-:Y:S02]  /*2e80*/  @P1 HADD2.F32 R142, -RZ, R56.reuse.H1_H1 ;  /* 0x30000038ff8e1230 */ /* 0x100fe40000004100 */
[----:B------:R-:W-:-:S04]  /*2e90*/  @P1 HADD2.F32 R143, -RZ, R56.H0_H0 ;  /* 0x20000038ff8f1230 */ /* 0x000fc80000004100 */
[----:B------:R-:W2:Y:S01]  /*2ea0*/  @P1 LDC R194, c[0x0][0x40c] ;  /* 0x00010300ffc21b82 */ /* 0x000ea20000000800 */
[----:B---3--:R-:W-:Y:S01]  /*2eb0*/  @P1 FMUL.FTZ R192, R147, R180 ;  /* 0x000000b493c01220 */ /* 0x008fe20000410000 */
[----:B------:R-:W-:Y:S02]  /*2ec0*/  @P1 HADD2.F32 R147, -RZ, R57.H0_H0 ;  /* 0x20000039ff931230 */ /* 0x000fe40000004100 */
[--C-:B------:R-:W-:Y:S02]  /*2ed0*/  @P1 HADD2.F32 R180, -RZ, R58.reuse.H1_H1 ;  /* 0x3000003affb41230 */ /* 0x100fe40000004100 */
        /* <DEDUP_REMOVED lines=9> */
[----:B------:R-:W-:Y:S01]  /*2f70*/  @P1 HADD2.F32 R179, -RZ, R59.H0_H0 ;  /* 0x2000003bffb31230 */ /* 0x000fe20000004100 */
[----:B------:R-:W-:Y:S01]  /*2f80*/  MOV R144, R104 ;  /* 0x0000006800907202 */ /* 0x000fe20000000f00 */
[----:B------:R-:W-:Y:S01]  /*2f90*/  @P1 FFMA.FTZ R143, R190, R178, R103 ;  /* 0x000000b2be8f1223 */ /* 0x000fe20000010067 */
[----:B------:R-:W-:Y:S01]  /*2fa0*/  MOV R145, R105 ;  /* 0x0000006900917202 */ /* 0x000fe20000000f00 */
[----:B------:R-:W-:Y:S01]  /*2fb0*/  @P1 FFMA.FTZ R145, R192, R180, R105 ;  /* 0x000000b4c0911223 */ /* 0x000fe20000010069 */
[----:B------:R-:W-:Y:S01]  /*2fc0*/  MOV R146, R106 ;  /* 0x0000006a00927202 */ /* 0x000fe20000000f00 */
[----:B--2---:R-:W-:Y:S01]  /*2fd0*/  @P1 FMUL.FTZ R193, R177, R194 ;  /* 0x000000c2b1c11220 */ /* 0x004fe20000410000 */
        /* <DEDUP_REMOVED lines=10> */
.L_x_42857:
[----:B----4-:R-:W0:Y:S01]  /*3080*/  @P0 LDC R141, c[0x0][0x40c] ;  /* 0x00010300ff8d0b82 */ /* 0x010e220000000800 */
[----:B-----5:R-:W-:Y:S02]  /*3090*/  @P0 HADD2.F32 R140, -RZ, R96.H0_H0 ;  /* 0x20000060ff8c0230 */ /* 0x020fe40000004100 */
[--C-:B-123--:R-:W-:Y:S02]  /*30a0*/  @P0 HADD2.F32 R178, -RZ, R98.reuse.H1_H1 ;  /* 0x30000062ffb20230 */ /* 0x10efe40000004100 */
        /* <DEDUP_REMOVED lines=42> */
.L_x_42858:
[----:B------:R-:W-:Y:S05]  /*3350*/  BSYNC.RECONVERGENT B1 ;  /* 0x0000000000017941 */ /* 0x000fea0003800200 */
.L_x_42856:
[----:B------:R-:W0:Y:S01]  /*3360*/  LDC.64 R178, c[0x0][0x3a8] ;  /* 0x0000ea00ffb27b82 */ /* 0x000e220000000a00 */
[----:B------:R-:W-:Y:S01]  /*3370*/  IADD3 R176, PT, PT, R176, 0x20, RZ ;  /* 0x00000020b0b07810 */ /* 0x000fe20007ffe0ff */
[C---:B0-----:R-:W-:Y:S01]  /*3380*/  IMAD.WIDE.U32 R178, R174.reuse, 0x20, R178 ;  /* 0x00000020aeb27825 */ /* 0x041fe200078e00b2 */
[----:B------:R-:W-:-:S04]  /*3390*/  IADD3 R174, PT, PT, R174, 0x20, RZ ;  /* 0x00000020aeae7810 */ /* 0x000fc80007ffe0ff */
[----:B------:R4:W-:Y:S04]  /*33a0*/  STG.E.128 desc[UR6][R178.64], R140 ;  /* 0x0000008cb2007986 */ /* 0x0009e8000c101d06 */
[----:B------:R4:W-:Y:S02]  /*33b0*/  STG.E.128 desc[UR6][R178.64+0x10], R144 ;  /* 0x00001090b2007986 */ /* 0x0009e4000c101d06 */
.L_x_42855:
[----:B------:R-:W-:Y:S05]  /*33c0*/  BSYNC.RECONVERGENT B0 ;  /* 0x0000000000007941 */ /* 0x000fea0003800200 */
.L_x_42854:
[----:B------:R-:W-:Y:S01]  /*33d0*/  ISETP.GE.U32.AND P1, PT, R3, 0xc0, PT ;  /* 0x000000c00300780c */ /* 0x000fe20003f26070 */
[----:B------:R-:W-:Y:S03]  /*33e0*/  BSSY.RECONVERGENT B0, `(.L_x_42859) ;  /* 0x0000074000007945 */ /* 0x000fe60003800200 */
[----:B------:R-:W-:-:S09]  /*33f0*/  P2R R190, PR, RZ, 0x2 ;  /* 0x00000002ffbe7803 */ /* 0x000fd20000000000 */
[----:B------:R-:W-:Y:S05]  /*3400*/  @!P1 BRA `(.L_x_42860) ;  /* 0x0000000400c49947 */ /* 0x000fea0003800000 */
[----:B------:R-:W-:Y:S01]  /*3410*/  ISETP.NE.U32.AND P1, PT, RZ, UR8, PT ;  /* 0x00000008ff007c0c */ /* 0x000fe2000bf25070 */
[----:B------:R-:W0:Y:S03]  /*3420*/  @P0 LDC.64 R148, c[0x0][0x390] ;  /* 0x0000e400ff940b82 */ /* 0x000e260000000a00 */
[----:B------:R-:W-:-:S13]  /*3430*/  ISETP.NE.AND.EX P1, PT, RZ, UR9, PT, P1 ;  /* 0x00000009ff007c0c */ /* 0x000fda000bf25310 */
[----:B------:R-:W1:Y:S01]  /*3440*/  @P1 LDC.64 R150, c[0x0][0x3a0] ;  /* 0x0000e800ff961b82 */ /* 0x000e620000000a00 */
        /* <DEDUP_REMOVED lines=8> */
[----:B------:R-:W1:Y:S01]  /*34d0*/  @P1 LDC R155, c[0x0][0x40c] ;  /* 0x00010300ff9b1b82 */ /* 0x000e620000000800 */
[--C-:B-----5:R-:W-:Y:S02]  /*34e0*/  @P1 HADD2.F32 R154, -RZ, R97.reuse.H0_H0 ;  /* 0x20000061ff9a1230 */ /* 0x120fe40000004100 */
[----:B------:R-:W-:Y:S02]  /*34f0*/  @P1 HADD2.F32 R177, -RZ, R97.H1_H1 ;  /* 0x30000061ffb11230 */ /* 0x000fe40000004100 */
[--C-:B0-----:R-:W-:Y:S02]  /*3500*/  @P1 HADD2.F32 R150, -RZ, R96.reuse.H1_H1 ;  /* 0x30000060ff961230 */ /* 0x101fe40000004100 */
[----:B------:R-:W-:Y:S01]  /*3510*/  @P1 HADD2.F32 R148, -RZ, R96.H0_H0 ;  /* 0x20000060ff941230 */ /* 0x000fe20000004100 */
[----:B--234-:R-:W0:Y:S08]  /*3520*/  @P1 LDC R178, c[0x0][0x40c] ;  /* 0x00010300ffb21b82 */ /* 0x01ce300000000800 */
[----:B------:R-:W2:Y:S08]  /*3530*/  @P1 LDC R151, c[0x0][0x40c] ;  /* 0x00010300ff971b82 */ /* 0x000eb00000000800 */
[----:B------:R-:W3:Y:S01]  /*3540*/  @P1 LDC R180, c[0x0][0x40c] ;  /* 0x00010300ffb41b82 */ /* 0x000ee20000000800 */
[----:B-1----:R-:W-:Y:S01]  /*3550*/  @P1 FMUL.FTZ R181, R154, R155 ;  /* 0x0000009b9ab51220 */ /* 0x002fe20000410000 */
[----:B------:R-:W-:-:S02]  /*3560*/  @P1 HADD2.F32 R155, -RZ, R98.H1_H1 ;  /* 0x30000062ff9b1230 */ /* 0x000fc40000004100 */
[----:B------:R-:W-:-:S04]  /*3570*/  @P1 HADD2.F32 R154, -RZ, R98.H0_H0 ;  /* 0x20000062ff9a1230 */ /* 0x000fc80000004100 */
[----:B------:R-:W1:Y:S01]  /*3580*/  @P1 LDC R149, c[0x0][0x40c] ;  /* 0x00010300ff951b82 */ /* 0x000e620000000800 */
[----:B0-----:R-:W-:Y:S01]  /*3590*/  @P1 FMUL.FTZ R192, R177, R178 ;  /* 0x000000b2b1c01220 */ /* 0x001fe20000410000 */
[----:B------:R-:W-:Y:S02]  /*35a0*/  @P1 HADD2.F32 R177, -RZ, R99.H0_H0 ;  /* 0x20000063ffb11230 */ /* 0x000fe40000004100 */
[----:B------:R-:W-:-:S04]  /*35b0*/  @P1 HADD2.F32 R178, -RZ, R69.H1_H1 ;  /* 0x30000045ffb21230 */ /* 0x000fc80000004100 */
[----:B------:R-:W0:Y:S01]  /*35c0*/  @P1 LDC R179, c[0x0][0x40c] ;  /* 0x00010300ffb31b82 */ /* 0x000e220000000800 */
[----:B--2---:R-:W-:Y:S01]  /*35d0*/  @P1 FMUL.FTZ R152, R150, R151 ;  /* 0x0000009796981220 */ /* 0x004fe20000410000 */
[--C-:B------:R-:W-:Y:S02]  /*35e0*/  @P1 HADD2.F32 R150, -RZ, R68.reuse.H1_H1 ;  /* 0x30000044ff961230 */ /* 0x100fe40000004100 */
[----:B------:R-:W-:-:S04]  /*35f0*/  @P1 HADD2.F32 R151, -RZ, R68.H0_H0 ;  /* 0x20000044ff971230 */ /* 0x000fc80000004100 */
[----:B------:R-:W2:Y:S01]  /*3600*/  @P1 LDC R196, c[0x0][0x40c] ;  /* 0x00010300ffc41b82 */ /* 0x000ea20000000800 */
[----:B---3--:R-:W-:Y:S01]  /*3610*/  @P1 FMUL.FTZ R194, R155, R180 ;  /* 0x000000b49bc21220 */ /* 0x008fe20000410000 */
[----:B------:R-:W-:Y:S02]  /*3620*/  @P1 HADD2.F32 R155, -RZ, R69.H0_H0 ;  /* 0x20000045ff9b1230 */ /* 0x000fe40000004100 */
[--C-:B------:R-:W-:Y:S02]  /*3630*/  @P1 HADD2.F32 R180, -RZ, R70.reuse.H1_H1 ;  /* 0x30000046ffb41230 */ /* 0x100fe40000004100 */
[----:B-1----:R-:W-:Y:S01]  /*3640*/  @P1 FMUL.FTZ R153, R148, R149 ;  /* 0x0000009594991220 */ /* 0x002fe20000410000 */
        /* <DEDUP_REMOVED lines=25> */
.L_x_42862:
[----:B0-----:R-:W0:Y:S01]  /*37e0*/  @P0 LDC R149, c[0x0][0x40c] ;  /* 0x00010300ff950b82 */ /* 0x001e220000000800 */
[----:B-----5:R-:W-:Y:S02]  /*37f0*/  @P0 HADD2.F32 R148, -RZ, R96.H0_H0 ;  /* 0x20000060ff940230 */ /* 0x020fe40000004100 */
[--C-:B--234-:R-:W-:Y:S02]  /*3800*/  @P0 HADD2.F32 R178, -RZ, R98.reuse.H1_H1 ;  /* 0x30000062ffb20230 */ /* 0x11cfe40000004100 */
        /* <DEDUP_REMOVED lines=42> */
.L_x_42863:
[----:B------:R-:W-:Y:S05]  /*3ab0*/  BSYNC.RECONVERGENT B1 ;  /* 0x0000000000017941 */ /* 0x000fea0003800200 */
.L_x_42861:
[----:B------:R-:W0:Y:S01]  /*3ac0*/  LDC.64 R178, c[0x0][0x3a8] ;  /* 0x0000ea00ffb27b82 */ /* 0x000e220000000a00 */
[----:B------:R-:W-:Y:S01]  /*3ad0*/  IADD3 R176, PT, PT, R176, 0x20, RZ ;  /* 0x00000020b0b07810 */ /* 0x000fe20007ffe0ff */
[C---:B0-----:R-:W-:Y:S01]  /*3ae0*/  IMAD.WIDE.U32 R178, R174.reuse, 0x20, R178 ;  /* 0x00000020aeb27825 */ /* 0x041fe200078e00b2 */
[----:B------:R-:W-:-:S04]  /*3af0*/  IADD3 R174, PT, PT, R174, 0x20, RZ ;  /* 0x00000020aeae7810 */ /* 0x000fc80007ffe0ff */
[----:B------:R0:W-:Y:S04]  /*3b00*/  STG.E.128 desc[UR6][R178.64], R148 ;  /* 0x00000094b2007986 */ /* 0x0001e8000c101d06 */
[----:B------:R0:W-:Y:S02]  /*3b10*/  STG.E.128 desc[UR6][R178.64+0x10], R152 ;  /* 0x00001098b2007986 */ /* 0x0001e4000c101d06 */
.L_x_42860:
[----:B------:R-:W-:Y:S05]  /*3b20*/  BSYNC.RECONVERGENT B0 ;  /* 0x0000000000007941 */ /* 0x000fea0003800200 */
.L_x_42859:
        /* <DEDUP_REMOVED lines=65> */
.L_x_42867:
        /* <DEDUP_REMOVED lines=45> */
.L_x_42868:
[----:B------:R-:W-:Y:S05]  /*4210*/  BSYNC.RECONVERGENT B1 ;  /* 0x0000000000017941 */ /* 0x000fea0003800200 */
.L_x_42866:
[----:B------:R-:W0:Y:S01]  /*4220*/  LDC.64 R178, c[0x0][0x3a8] ;  /* 0x0000ea00ffb27b82 */ /* 0x000e220000000a00 */
[----:B------:R-:W-:Y:S01]  /*4230*/  IADD3 R176, PT, PT, R176, 0x20, RZ ;  /* 0x00000020b0b07810 */ /* 0x000fe20007ffe0ff */
[C---:B0-----:R-:W-:Y:S01]  /*4240*/  IMAD.WIDE.U32 R178, R174.reuse, 0x20, R178 ;  /* 0x00000020aeb27825 */ /* 0x041fe200078e00b2 */
[----:B------:R-:W-:-:S04]  /*4250*/  IADD3 R174, PT, PT, R174, 0x20, RZ ;  /* 0x00000020aeae7810 */ /* 0x000fc80007ffe0ff */
[----:B------:R0:W-:Y:S04]  /*4260*/  STG.E.128 desc[UR6][R178.64], R156 ;  /* 0x0000009cb2007986 */ /* 0x0001e8000c101d06 */
[----:B------:R0:W-:Y:S02]  /*4270*/  STG.E.128 desc[UR6][R178.64+0x10], R160 ;  /* 0x000010a0b2007986 */ /* 0x0001e4000c101d06 */
.L_x_42865:
[----:B------:R-:W-:Y:S05]  /*4280*/  BSYNC.RECONVERGENT B0 ;  /* 0x0000000000007941 */ /* 0x000fea0003800200 */
.L_x_42864:
        /* <DEDUP_REMOVED lines=16> */
[----:B0-----:R-:W2:Y:S01]  /*4390*/  @P0 LDC R177, c[0x0][0x40c] ;  /* 0x00010300ffb10b82 */ /* 0x001ea20000000800 */
[--C-:B-----5:R-:W-:Y:S02]  /*43a0*/  @P0 HADD2.F32 R170, -RZ, R97.reuse.H1_H1 ;  /* 0x30000061ffaa0230 */ /* 0x120fe40000004100 */
[----:B------:R-:W-:Y:S02]  /*43b0*/  @P0 HADD2.F32 R168, -RZ, R97.H0_H0 ;  /* 0x20000061ffa80230 */ /* 0x000fe40000004100 */
[--C-:B------:R-:W-:Y:S02]  /*43c0*/  @P0 HADD2.F32 R0, -RZ, R96.reuse.H0_H0 ;  /* 0x20000060ff000230 */ /* 0x100fe40000004100 */
[----:B------:R-:W-:Y:S01]  /*43d0*/  @P0 HADD2.F32 R164, -RZ, R96.H1_H1 ;  /* 0x30000060ffa40230 */ /* 0x000fe20000004100 */
[----:B------:R-:W0:Y:S08]  /*43e0*/  @P0 LDC R171, c[0x0][0x40c] ;  /* 0x00010300ffab0b82 */ /* 0x000e300000000800 */
[----:B------:R-:W1:Y:S08]  /*43f0*/  @P0 LDC R165, c[0x0][0x40c] ;  /* 0x00010300ffa50b82 */ /* 0x000e700000000800 */
[----:B------:R-:W1:Y:S01]  /*4400*/  @P0 LDC R167, c[0x0][0x40c] ;  /* 0x00010300ffa70b82 */ /* 0x000e620000000800 */
[----:B--234-:R-:W-:Y:S01]  /*4410*/  @P0 FMUL.FTZ R178, R170, R177 ;  /* 0x000000b1aab20220 */ /* 0x01cfe20000410000 */
[----:B------:R-:W-:-:S02]  /*4420*/  @P0 HADD2.F32 R170, -RZ, R98.H1_H1 ;  /* 0x30000062ffaa0230 */ /* 0x000fc40000004100 */
[----:B------:R-:W-:-:S04]  /*4430*/  @P0 HADD2.F32 R177, -RZ, R94.H0_H0 ;  /* 0x2000005effb10230 */ /* 0x000fc80000004100 */
[----:B------:R-:W2:Y:S01]  /*4440*/  @P0 LDC R195, c[0x0][0x40c] ;  /* 0x00010300ffc30b82 */ /* 0x000ea20000000800 */
[----:B0-----:R-:W-:Y:S01]  /*4450*/  @P0 FMUL.FTZ R181, R168, R171 ;  /* 0x000000aba8b50220 */ /* 0x001fe20000410000 */
[----:B------:R-:W-:Y:S02]  /*4460*/  @P0 HADD2.F32 R171, -RZ, R99.H0_H0 ;  /* 0x20000063ffab0230 */ /* 0x000fe40000004100 */
[----:B------:R-:W-:-:S04]  /*4470*/  @P0 HADD2.F32 R168, -RZ, R98.H0_H0 ;  /* 0x20000062ffa80230 */ /* 0x000fc80000004100 */
[----:B------:R-:W0:Y:S01]  /*4480*/  @P0 LDC R176, c[0x0][0x40c] ;  /* 0x00010300ffb00b82 */ /* 0x000e220000000800 */
[----:B-1----:R-:W-:Y:S01]  /*4490*/  @P0 FMUL.FTZ R169, R0, R165 ;  /* 0x000000a500a90220 */ /* 0x002fe20000410000 */
[----:B------:R-:W-:Y:S01]  /*44a0*/  @P0 HADD2.F32 R0, -RZ, R92.H1_H1 ;  /* 0x3000005cff000230 */ /* 0x000fe20000004100 */
[----:B------:R-:W-:-:S05]  /*44b0*/  MOV R165, R101 ;  /* 0x0000006500a57202 */ /* 0x000fca0000000f00 */
[----:B------:R-:W1:Y:S01]  /*44c0*/  @P0 LDC R179, c[0x0][0x40c] ;  /* 0x00010300ffb30b82 */ /* 0x000e620000000800 */
[----:B------:R-:W-:Y:S01]  /*44d0*/  @P0 FMUL.FTZ R166, R164, R167 ;  /* 0x000000a7a4a60220 */ /* 0x000fe20000410000 */
[----:B------:R-:W-:Y:S01]  /*44e0*/  @P0 HADD2.F32 R167, -RZ, R92.H0_H0 ;  /* 0x2000005cffa70230 */ /* 0x000fe20000004100 */
[----:B------:R-:W-:Y:S02]  /*44f0*/  MOV R164, R100 ;  /* 0x0000006400a47202 */ /* 0x000fe40000000f00 */
[----:B------:R-:W-:Y:S01]  /*4500*/  @P0 FFMA.FTZ R165, R166, R0, R101 ;  /* 0x00000000a6a50223 */ /* 0x000fe20000010065 */
[----:B------:R-:W-:Y:S02]  /*4510*/  @P0 HADD2.F32 R0, -RZ, R93.H1_H1 ;  /* 0x3000005dff000230 */ /* 0x000fe40000004100 */
[----:B------:R-:W-:Y:S01]  /*4520*/  @P0 FFMA.FTZ R164, R169, R167, R100 ;  /* 0x000000a7a9a40223 */ /* 0x000fe20000010064 */
[----:B--2---:R-:W-:Y:S01]  /*4530*/  @P0 FMUL.FTZ R180, R170, R195 ;  /* 0x000000c3aab40220 */ /* 0x004fe20000410000 */
[----:B------:R-:W-:-:S02]  /*4540*/  MOV R166, R102 ;  /* 0x0000006600a67202 */ /* 0x000fc40000000f00 */
[----:B------:R-:W-:Y:S01]  /*4550*/  MOV R167, R103 ;  /* 0x0000006700a77202 */ /* 0x000fe20000000f00 */
[----:B------:R-:W-:Y:S01]  /*4560*/  @P0 FFMA.FTZ R167, R178, R0, R103 ;  /* 0x00000000b2a70223 */ /* 0x000fe20000010067 */
[----:B------:R-:W-:Y:S02]  /*4570*/  MOV R169, R105 ;  /* 0x0000006900a97202 */ /* 0x000fe40000000f00 */
[----:B------:R-:W-:Y:S01]  /*4580*/  MOV R170, R106 ;  /* 0x0000006a00aa7202 */ /* 0x000fe20000000f00 */
[----:B0-----:R-:W-:Y:S01]  /*4590*/  @P0 FMUL.FTZ R195, R171, R176 ;  /* 0x000000b0abc30220 */ /* 0x001fe20000410000 */
[----:B------:R-:W-:Y:S02]  /*45a0*/  @P0 HADD2.F32 R171, -RZ, R93.H0_H0 ;  /* 0x2000005dffab0230 */ /* 0x000fe40000004100 */
[----:B------:R-:W-:-:S03]  /*45b0*/  @P0 HADD2.F32 R176, -RZ, R94.H1_H1 ;  /* 0x3000005effb00230 */ /* 0x000fc60000004100 */
[----:B------:R-:W-:Y:S01]  /*45c0*/  @P0 FFMA.FTZ R166, R181, R171, R102 ;  /* 0x000000abb5a60223 */ /* 0x000fe20000010066 */
[----:B------:R-:W-:Y:S01]  /*45d0*/  MOV R171, R107 ;  /* 0x0000006b00ab7202 */ /* 0x000fe20000000f00 */
[----:B-1----:R-:W-:Y:S01]  /*45e0*/  @P0 FMUL.FTZ R193, R168, R179 ;  /* 0x000000b3a8c10220 */ /* 0x002fe20000410000 */
[----:B------:R-:W-:Y:S01]  /*45f0*/  @P0 HADD2.F32 R179, -RZ, R95.H0_H0 ;  /* 0x2000005fffb30230 */ /* 0x000fe20000004100 */
[----:B------:R-:W-:Y:S01]  /*4600*/  MOV R168, R104 ;  /* 0x0000006800a87202 */ /* 0x000fe20000000f00 */
[----:B------:R-:W-:Y:S01]  /*4610*/  @P0 FFMA.FTZ R169, R180, R176, R105 ;  /* 0x000000b0b4a90223 */ /* 0x000fe20000010069 */
        /* <DEDUP_REMOVED lines=8> */
.L_x_42872:
[----:B0-----:R-:W0:Y:S01]  /*46a0*/  @P0 LDC R165, c[0x0][0x40c] ;  /* 0x00010300ffa50b82 */ /* 0x001e220000000800 */
[----:B-----5:R-:W-:Y:S02]  /*46b0*/  @P0 HADD2.F32 R0, -RZ, R96.H0_H0 ;  /* 0x20000060ff000230 */ /* 0x020fe40000004100 */
[--C-:B------:R-:W-:Y:S02]  /*46c0*/  @P0 HADD2.F32 R177, -RZ, R98.reuse.H1_H1 ;  /* 0x30000062ffb10230 */ /* 0x100fe40000004100 */
[----:B------:R-:W-:Y:S02]  /*46d0*/  @P0 HADD2.F32 R169, -RZ, R97.H1_H1 ;  /* 0x30000061ffa90230 */ /* 0x000fe40000004100 */
[----:B------:R-:W-:Y:S01]  /*46e0*/  @P0 HADD2.F32 R171, -RZ, R98.H0_H0 ;  /* 0x20000062ffab0230 */ /* 0x000fe20000004100 */
[----:B------:R-:W1:Y:S01]  /*46f0*/  @P0 LDC R180, c[0x0][0x40c] ;  /* 0x00010300ffb40b82 */ /* 0x000e620000000800 */
[----:B------:R-:W-:Y:S02]  /*4700*/  @P0 HADD2.F32 R164, -RZ, R96.H1_H1 ;  /* 0x30000060ffa40230 */ /* 0x000fe40000004100 */
[----:B--234-:R-:W-:-:S02]  /*4710*/  @P0 HADD2.F32 R179, -RZ, R99.H1_H1 ;  /* 0x30000063ffb30230 */ /* 0x01cfc40000004100 */
[----:B------:R-:W-:Y:S02]  /*4720*/  @P0 HADD2.F32 R181, -RZ, R94.H1_H1 ;  /* 0x3000005effb50230 */ /* 0x000fe40000004100 */
[--C-:B------:R-:W-:Y:S01]  /*4730*/  @P0 HADD2.F32 R193, -RZ, R95.reuse.H0_H0 ;  /* 0x2000005fffc10230 */ /* 0x100fe20000004100 */
[----:B------:R-:W2:Y:S01]  /*4740*/  @P0 LDC R166, c[0x0][0x40c] ;  /* 0x00010300ffa60b82 */ /* 0x000ea20000000800 */
[----:B------:R-:W-:-:S07]  /*4750*/  @P0 HADD2.F32 R195, -RZ, R95.H1_H1 ;  /* 0x3000005fffc30230 */ /* 0x000fce0000004100 */
[----:B------:R-:W3:Y:S01]  /*4760*/  @P0 LDC R176, c[0x0][0x40c] ;  /* 0x00010300ffb00b82 */ /* 0x000ee20000000800 */
[----:B0-----:R-:W-:Y:S01]  /*4770*/  @P0 FMUL.FTZ R0, R0, R165 ;  /* 0x000000a500000220 */ /* 0x001fe20000410000 */
[----:B------:R-:W-:-:S06]  /*4780*/  @P0 HADD2.F32 R165, -RZ, R97.H0_H0 ;  /* 0x20000061ffa50230 */ /* 0x000fcc0000004100 */
[----:B------:R-:W0:Y:S01]  /*4790*/  @P0 LDC R178, c[0x0][0x40c] ;  /* 0x00010300ffb20b82 */ /* 0x000e220000000800 */
[----:B-1----:R-:W-:Y:S01]  /*47a0*/  @P0 FMUL.FTZ R180, R177, R180 ;  /* 0x000000b4b1b40220 */ /* 0x002fe20000410000 */
[----:B------:R-:W-:-:S06]  /*47b0*/  @P0 HADD2.F32 R177, -RZ, R99.H0_H0 ;  /* 0x20000063ffb10230 */ /* 0x000fcc0000004100 */
[----:B------:R-:W1:Y:S01]  /*47c0*/  @P0 LDC R167, c[0x0][0x40c] ;  /* 0x00010300ffa70b82 */ /* 0x000e620000000800 */
[----:B--2---:R-:W-:Y:S01]  /*47d0*/  @P0 FMUL.FTZ R170, R165, R166 ;  /* 0x000000a6a5aa0220 */ /* 0x004fe20000410000 */
[----:B------:R-:W-:-:S06]  /*47e0*/  HFMA2 R166, -RZ, RZ, 0, 0 ;  /* 0x00000000ffa67431 */ /* 0x000fcc00000001ff */
[----:B------:R-:W2:Y:S01]  /*47f0*/  @P0 LDC R194, c[0x0][0x40c] ;  /* 0x00010300ffc20b82 */ /* 0x000ea20000000800 */
[----:B---3--:R-:W-:Y:S01]  /*4800*/  @P0 FMUL.FTZ R176, R169, R176 ;  /* 0x000000b0a9b00220 */ /* 0x008fe20000410000 */
[----:B------:R-:W-:-:S06]  /*4810*/  @P0 HADD2.F32 R169, -RZ, R92.H1_H1 ;  /* 0x3000005cffa90230 */ /* 0x000fcc0000004100 */
[----:B------:R-:W3:Y:S01]  /*4820*/  @P0 LDC R196, c[0x0][0x40c] ;  /* 0x00010300ffc40b82 */ /* 0x000ee20000000800 */
[----:B0-----:R-:W-:Y:S01]  /*4830*/  @P0 FMUL.FTZ R178, R171, R178 ;  /* 0x000000b2abb20220 */ /* 0x001fe20000410000 */
[----:B------:R-:W-:-:S05]  /*4840*/  @P0 HADD2.F32 R171, -RZ, R93.H0_H0 ;  /* 0x2000005dffab0230 */ /* 0x000fca0000004100 */
[----:B------:R-:W-:Y:S01]  /*4850*/  @P0 FMUL.FTZ R166, R170, R171 ;  /* 0x000000abaaa60220 */ /* 0x000fe20000410000 */
[----:B-1----:R-:W-:Y:S01]  /*4860*/  @P0 FMUL.FTZ R168, R164, R167 ;  /* 0x000000a7a4a80220 */ /* 0x002fe20000410000 */
[----:B------:R-:W-:Y:S01]  /*4870*/  @P0 HADD2.F32 R167, -RZ, R92.H0_H0 ;  /* 0x2000005cffa70230 */ /* 0x000fe20000004100 */
[----:B------:R-:W-:Y:S02]  /*4880*/  CS2R R164, SRZ ;  /* 0x0000000000a47805 */ /* 0x000fe4000001ff00 */
[----:B------:R-:W-:Y:S01]  /*4890*/  CS2R R170, SRZ ;  /* 0x0000000000aa7805 */ /* 0x000fe2000001ff00 */
[----:B------:R-:W-:Y:S01]  /*48a0*/  @P0 FMUL.FTZ R165, R168, R169 ;  /* 0x000000a9a8a50220 */ /* 0x000fe20000410000 */
[----:B------:R-:W-:Y:S01]  /*48b0*/  CS2R R168, SRZ ;  /* 0x0000000000a87805 */ /* 0x000fe2000001ff00 */
[----:B------:R-:W-:Y:S01]  /*48c0*/  @P0 FMUL.FTZ R164, R0, R167 ;  /* 0x000000a700a40220 */ /* 0x000fe20000410000 */
[----:B------:R-:W-:Y:S01]  /*48d0*/  MOV R167, RZ ;  /* 0x000000ff00a77202 */ /* 0x000fe20000000f00 */
[----:B--2---:R-:W-:Y:S01]  /*48e0*/  @P0 FMUL.FTZ R194, R177, R194 ;  /* 0x000000c2b1c20220 */ /* 0x004fe20000410000 */
[----:B------:R-:W-:-:S02]  /*48f0*/  @P0 HADD2.F32 R177, -RZ, R93.H1_H1 ;  /* 0x3000005dffb10230 */ /* 0x000fc40000004100 */
[----:B------:R-:W-:Y:S01]  /*4900*/  @P0 FMUL.FTZ R169, R180, R181 ;  /* 0x000000b5b4a90220 */ /* 0x000fe20000410000 */
[----:B------:R-:W-:Y:S02]  /*4910*/  @P0 FMUL.FTZ R170, R194, R193 ;  /* 0x000000c1c2aa0220 */ /* 0x000fe40000410000 */
[----:B------:R-:W-:Y:S01]  /*4920*/  @P0 FMUL.FTZ R167, R176, R177 ;  /* 0x000000b1b0a70220 */ /* 0x000fe20000410000 */
[----:B---3--:R-:W-:Y:S01]  /*4930*/  @P0 FMUL.FTZ R196, R179, R196 ;  /* 0x000000c4b3c40220 */ /* 0x008fe20000410000 */
[----:B------:R-:W-:-:S03]  /*4940*/  @P0 HADD2.F32 R179, -RZ, R94.H0_H0 ;  /* 0x2000005effb30230 */ /* 0x000fc60000004100 */
[----:B------:R-:W-:Y:S02]  /*4950*/  @P0 FMUL.FTZ R171, R196, R195 ;  /* 0x000000c3c4ab0220 */ /* 0x000fe40000410000 */
[----:B------:R-:W-:-:S07]  /*4960*/  @P0 FMUL.FTZ R168, R178, R179 ;  /* 0x000000b3b2a80220 */ /* 0x000fce0000410000 */
.L_x_42873:
[----:B------:R-:W-:Y:S05]  /*4970*/  BSYNC.RECONVERGENT B1 ;  /* 0x0000000000017941 */ /* 0x000fea0003800200 */
.L_x_42871:
[----:B------:R-:W0:Y:S02]  /*4980*/  LDC.64 R176, c[0x0][0x3a8] ;  /* 0x0000ea00ffb07b82 */ /* 0x000e240000000a00 */
[----:B0-----:R-:W-:-:S05]  /*4990*/  IMAD.WIDE.U32 R176, R174, 0x20, R176 ;  /* 0x00000020aeb07825 */ /* 0x001fca00078e00b0 */
[----:B------:R0:W-:Y:S04]  /*49a0*/  STG.E.128 desc[UR6][R176.64], R164 ;  /* 0x000000a4b0007986 */ /* 0x0001e8000c101d06 */
[----:B------:R0:W-:Y:S02]  /*49b0*/  STG.E.128 desc[UR6][R176.64+0x10], R168 ;  /* 0x000010a8b0007986 */ /* 0x0001e4000c101d06 */
.L_x_42870:
[----:B------:R-:W-:Y:S05]  /*49c0*/  BSYNC.RECONVERGENT B0 ;  /* 0x0000000000007941 */ /* 0x000fea0003800200 */
.L_x_42869:
        /* <DEDUP_REMOVED lines=231> */
.L_x_42903:
        /* <DEDUP_REMOVED lines=45> */
[----:B------:R-:W-:Y:S01]  /*5b10*/  FFMA.FTZ R193, R177, R178, R194 ;  /* 0x000000b2b1c17223 */ /* 0x000fe200000100c2 */
[--C-:B------:R-:W-:Y:S01]  /*5b20*/  FADD.FTZ R181, R113, -R180.reuse ;  /* 0x800000b471b57221 */ /* 0x100fe20000010000 */
[----:B------:R-:W-:Y:S01]  /*5b30*/  FADD.FTZ R177, R109, -R180 ;  /* 0x800000b46db17221 */ /* 0x000fe20000010000 */
        /* <DEDUP_REMOVED lines=26> */
.L_x_42878:
[----:B------:R-:W-:Y:S05]  /*5ce0*/  BSYNC.RECONVERGENT B1 ;  /* 0x0000000000017941 */ /* 0x000fea0003800200 */
.L_x_42877:
[----:B------:R-:W-:Y:S01]  /*5cf0*/  ISETP.NE.AND P0, PT, R182, RZ, PT ;  /* 0x000000ffb600720c */ /* 0x000fe20003f05270 */
[----:B------:R-:W-:-:S12]  /*5d00*/  BSSY.RECONVERGENT B1, `(.L_x_42879) ;  /* 0x0000032000017945 */ /* 0x000fd80003800200 */
[----:B------:R-:W-:Y:S05]  /*5d10*/  @!P0 BRA `(.L_x_42880) ;  /* 0x0000000000c08947 */ /* 0x000fea0003800000 */
[--C-:B0-----:R-:W-:Y:S01]  /*5d20*/  FADD.FTZ R175, R116, -R180.reuse ;  /* 0x800000b474af7221 */ /* 0x101fe20000010000 */
        /* <DEDUP_REMOVED lines=47> */
.L_x_42880:
[----:B------:R-:W-:Y:S05]  /*6020*/  BSYNC.RECONVERGENT B1 ;  /* 0x0000000000017941 */ /* 0x000fea0003800200 */
.L_x_42879:
[----:B------:R-:W-:Y:S01]  /*6030*/  ISETP.NE.AND P0, PT, R183, RZ, PT ;  /* 0x000000ffb700720c */ /* 0x000fe20003f05270 */
[----:B------:R-:W-:-:S12]  /*6040*/  BSSY.RECONVERGENT B1, `(.L_x_42881) ;  /* 0x0000032000017945 */ /* 0x000fd80003800200 */
[----:B------:R-:W-:Y:S05]  /*6050*/  @!P0 BRA `(.L_x_42882) ;  /* 0x0000000000c08947 */ /* 0x000fea0003800000 */
[--C-:B01----:R-:W-:Y:S01]  /*6060*/  FADD.FTZ R175, R124, -R180.reuse ;  /* 0x800000b47caf7221 */ /* 0x103fe20000010000 */
        /* <DEDUP_REMOVED lines=47> */
.L_x_42882:
[----:B------:R-:W-:Y:S05]  /*6360*/  BSYNC.RECONVERGENT B1 ;  /* 0x0000000000017941 */ /* 0x000fea0003800200 */
.L_x_42881:
[----:B------:R-:W-:Y:S01]  /*6370*/  ISETP.NE.AND P0, PT, R188, RZ, PT ;  /* 0x000000ffbc00720c */ /* 0x000fe20003f05270 */
[----:B------:R-:W-:-:S12]  /*6380*/  BSSY.RECONVERGENT B1, `(.L_x_42883) ;  /* 0x0000032000017945 */ /* 0x000fd80003800200 */
[----:B------:R-:W-:Y:S05]  /*6390*/  @!P0 BRA `(.L_x_42884) ;  /* 0x0000000000c08947 */ /* 0x000fea0003800000 */
[--C-:B012---:R-:W-:Y:S01]  /*63a0*/  FADD.FTZ R175, R132, -R180.reuse ;  /* 0x800000b484af7221 */ /* 0x107fe20000010000 */
        /* <DEDUP_REMOVED lines=47> */
.L_x_42884:
[----:B------:R-:W-:Y:S05]  /*66a0*/  BSYNC.RECONVERGENT B1 ;  /* 0x0000000000017941 */ /* 0x000fea0003800200 */
.L_x_42883:
[----:B------:R-:W-:Y:S01]  /*66b0*/  ISETP.NE.AND P0, PT, R189, RZ, PT ;  /* 0x000000ffbd00720c */ /* 0x000fe20003f05270 */
[----:B------:R-:W-:-:S12]  /*66c0*/  BSSY.RECONVERGENT B1, `(.L_x_42885) ;  /* 0x0000032000017945 */ /* 0x000fd80003800200 */
[----:B------:R-:W-:Y:S05]  /*66d0*/  @!P0 BRA `(.L_x_42886) ;  /* 0x0000000000c08947 */ /* 0x000fea0003800000 */
[--C-:B0123--:R-:W-:Y:S01]  /*66e0*/  FADD.FTZ R175, R140, -R180.reuse ;  /* 0x800000b48caf7221 */ /* 0x10ffe20000010000 */
        /* <DEDUP_REMOVED lines=47> */
.L_x_42886:
[----:B------:R-:W-:Y:S05]  /*69e0*/  BSYNC.RECONVERGENT B1 ;  /* 0x0000000000017941 */ /* 0x000fea0003800200 */
.L_x_42885:
[----:B------:R-:W-:Y:S01]  /*69f0*/  ISETP.NE.AND P0, PT, R190, RZ, PT ;  /* 0x000000ffbe00720c */ /* 0x000fe20003f05270 */
[----:B------:R-:W-:-:S12]  /*6a00*/  BSSY.RECONVERGENT B1, `(.L_x_42887) ;  /* 0x0000032000017945 */ /* 0x000fd80003800200 */
[----:B------:R-:W-:Y:S05]  /*6a10*/  @!P0 BRA `(.L_x_42888) ;  /* 0x0000000000c08947 */ /* 0x000fea0003800000 */
[--C-:B01234-:R-:W-:Y:S01]  /*6a20*/  FADD.FTZ R175, R148, -R180.reuse ;  /* 0x800000b494af7221 */ /* 0x11ffe20000010000 */
        /* <DEDUP_REMOVED lines=47> */
.L_x_42888:
[----:B------:R-:W-:Y:S05]  /*6d20*/  BSYNC.RECONVERGENT B1 ;  /* 0x0000000000017941 */ /* 0x000fea0003800200 */
.L_x_42887:
        /* <DEDUP_REMOVED lines=51> */
.L_x_42890:
[----:B------:R-:W-:Y:S05]  /*7060*/  BSYNC.RECONVERGENT B1 ;  /* 0x0000000000017941 */ /* 0x000fea0003800200 */
.L_x_42889:
        /* <DEDUP_REMOVED lines=35> */
[----:B------:R-:W-:Y:S01]  /*72a0*/  HADD2.F32 R198, -RZ, R87.H1_H1 ;  /* 0x30000057ffc67230 */ /* 0x000fe20000004100 */
[----:B------:R-:W-:Y:S01]  /*72b0*/  F2FP.F16.F32.PACK_AB R190, R190, R189 ;  /* 0x000000bdbebe723e */ /* 0x000fe200000000ff */
        /* <DEDUP_REMOVED lines=12> */
.L_x_42876:
[----:B------:R-:W-:Y:S05]  /*7380*/  BSYNC.RECONVERGENT B0 ;  /* 0x0000000000007941 */ /* 0x000fea0003800200 */
.L_x_42875:
[----:B01234-:R-:W0:Y:S02]  /*7390*/  LDC.64 R174, c[0x0][0x380] ;  /* 0x0000e000ffae7b82 */ /* 0x01fe240000000a00 */
[----:B0-----:R-:W-:-:S04]  /*73a0*/  LEA R172, R174, R172, 0x2 ;  /* 0x000000acaeac7211 */ /* 0x001fc800078e10ff */
[----:B------:R-:W-:-:S13]  /*73b0*/  ISETP.GE.AND P0, PT, R172, R175, PT ;  /* 0x000000afac00720c */ /* 0x000fda0003f06270 */
[----:B------:R-:W-:Y:S05]  /*73c0*/  @!P0 BRA `(.L_x_42891) ;  /* 0xffffff9800708947 */ /* 0x000fea000383ffff */
[----:B------:R-:W-:Y:S05]  /*73d0*/  EXIT ;  /* 0x000000000000794d */ /* 0x000fea0003800000 */
.L_x_42874:
        /* <DEDUP_REMOVED lines=8> */
.L_x_42893:
[----:B------:R-:W-:Y:S05]  /*7460*/  BSYNC B0 ;  /* 0x0000000000007941 */ /* 0x000fea0003800000 */
.L_x_42892:
        /* <DEDUP_REMOVED lines=9> */
.L_x_42894:
[----:B------:R-:W-:Y:S01]  /*7500*/  HFMA2 R197, -RZ, RZ, 0, 2.384185791015625e-07 ;  /* 0x00000004ffc57431 */ /* 0x000fe200000001ff */
[----:B------:R-:W-:-:S05]  /*7510*/  MOV R177, R196 ;  /* 0x000000c400b17202 */ /* 0x000fca0000000f00 */
[----:B------:R-:W-:-:S05]  /*7520*/  FADD.FTZ R180, R178, R177 ;  /* 0x000000b1b2b47221 */ /* 0x000fca0000010000 */
[----:B------:R-:W-:-:S07]  /*7530*/  MOV R198, R180 ;  /* 0x000000b400c67202 */ /* 0x000fce0000000f00 */
[----:B------:R-:W-:Y:S05]  /*7540*/  WARPSYNC.COLLECTIVE R195, `(.L_x_42895) ;  /* 0x00000000c3087348 */ /* 0x000fea0003c00000 */
[----:B------:R0:W1:Y:S02]  /*7550*/  SHFL.BFLY P6, R196, R198, R197, R200 ;  /* 0x0c0000c5c6c47389 */ /* 0x00006400000c00c8 */
[----:B01----:R-:W-:Y:S05]  /*7560*/  ENDCOLLECTIVE ;  /* 0x000000000000791b */ /* 0x003fea0003800000 */
.L_x_42895:
        /* <DEDUP_REMOVED lines=8> */
.L_x_42896:
[----:B------:R-:W-:Y:S01]  /*75f0*/  HFMA2 R197, -RZ, RZ, 0, 9.5367431640625e-07 ;  /* 0x00000010ffc57431 */ /* 0x000fe200000001ff */
[----:B------:R-:W-:-:S05]  /*7600*/  MOV R0, R196 ;  /* 0x000000c400007202 */ /* 0x000fca0000000f00 */
[----:B------:R-:W-:-:S05]  /*7610*/  FADD.FTZ R193, R181, R0 ;  /* 0x00000000b5c17221 */ /* 0x000fca0000010000 */
[----:B------:R-:W-:-:S07]  /*7620*/  MOV R198, R193 ;  /* 0x000000c100c67202 */ /* 0x000fce0000000f00 */
[----:B------:R-:W-:Y:S05]  /*7630*/  WARPSYNC.COLLECTIVE R195, `(.L_x_42897) ;  /* 0x00000000c3087348 */ /* 0x000fea0003c00000 */
[----:B------:R0:W1:Y:S02]  /*7640*/  SHFL.BFLY P6, R196, R198, R197, R200 ;  /* 0x0c0000c5c6c47389 */ /* 0x00006400000c00c8 */
[----:B01----:R-:W-:Y:S05]  /*7650*/  ENDCOLLECTIVE ;  /* 0x000000000000791b */ /* 0x003fea0003800000 */
.L_x_42897:
[----:B------:R-:W-:Y:S01]  /*7660*/  HFMA2 R197, -RZ, RZ, 0, 5.9604644775390625e-08 ;  /* 0x00000001ffc57431 */ /* 0x000fe200000001ff */
[----:B------:R-:W-:Y:S02]  /*7670*/  MOV R0, R196 ;  /* 0x000000c400007202 */ /* 0x000fe40000000f00 */
[----:B------:R-:W-:-:S03]  /*7680*/  ISETP.NE.AND P6, PT, R176, RZ, PT ;  /* 0x000000ffb000720c */ /* 0x000fc60003fc5270 */
        /* <DEDUP_REMOVED lines=136> */
.L_x_42898:
[----:B------:R-:W-:Y:S01]  /*7f10*/  HFMA2 R197, -RZ, RZ, 0, 1.1920928955078125e-07 ;  /* 0x00000002ffc57431 */ /* 0x000fe200000001ff */
[----:B------:R-:W-:-:S05]  /*7f20*/  MOV R179, R196 ;  /* 0x000000c400b37202 */ /* 0x000fca0000000f00 */
[----:B------:R-:W-:-:S05]  /*7f30*/  FADD.FTZ R179, R0, R179 ;  /* 0x000000b300b37221 */ /* 0x000fca0000010000 */
[----:B------:R-:W-:-:S07]  /*7f40*/  MOV R198, R179 ;  /* 0x000000b300c67202 */ /* 0x000fce0000000f00 */
[----:B------:R-:W-:Y:S05]  /*7f50*/  WARPSYNC.COLLECTIVE R195, `(.L_x_42899) ;  /* 0x00000000c3087348 */ /* 0x000fea0003c00000 */
[----:B------:R0:W1:Y:S02]  /*7f60*/  SHFL.BFLY P6, R196, R198, R197, R200 ;  /* 0x0c0000c5c6c47389 */ /* 0x00006400000c00c8 */
[----:B01----:R-:W-:Y:S05]  /*7f70*/  ENDCOLLECTIVE ;  /* 0x000000000000791b */ /* 0x003fea0003800000 */
.L_x_42899:
[----:B------:R-:W-:Y:S01]  /*7f80*/  HFMA2 R197, -RZ, RZ, 0, 2.384185791015625e-07 ;  /* 0x00000004ffc57431 */ /* 0x000fe200000001ff */
[----:B------:R-:W-:-:S05]  /*7f90*/  MOV R178, R196 ;  /* 0x000000c400b27202 */ /* 0x000fca0000000f00 */
[----:B------:R-:W-:-:S05]  /*7fa0*/  FADD.FTZ R178, R179, R178 ;  /* 0x000000b2b3b27221 */ /* 0x000fca0000010000 */
[----:B------:R-:W-:-:S07]  /*7fb0*/  MOV R198, R178 ;  /* 0x000000b200c67202 */ /* 0x000fce0000000f00 */
[----:B------:R-:W-:Y:S05]  /*7fc0*/  WARPSYNC.COLLECTIVE R195, `(.L_x_42900) ;  /* 0x00000000c3087348 */ /* 0x000fea0003c00000 */
[----:B------:R0:W1:Y:S02]  /*7fd0*/  SHFL.BFLY P6, R196, R198, R197, R200 ;  /* 0x0c0000c5c6c47389 */ /* 0x00006400000c00c8 */
[----:B01----:R-:W-:Y:S05]  /*7fe0*/  ENDCOLLECTIVE ;  /* 0x000000000000791b */ /* 0x003fea0003800000 */
.L_x_42900:
[----:B------:R-:W-:Y:S01]  /*7ff0*/  HFMA2 R197, -RZ, RZ, 0, 4.76837158203125e-07 ;  /* 0x00000008ffc57431 */ /* 0x000fe200000001ff */
[----:B------:R-:W-:-:S05]  /*8000*/  MOV R181, R196 ;  /* 0x000000c400b57202 */ /* 0x000fca0000000f00 */
[----:B------:R-:W-:-:S05]  /*8010*/  FADD.FTZ R181, R178, R181 ;  /* 0x000000b5b2b57221 */ /* 0x000fca0000010000 */
[----:B------:R-:W-:-:S07]  /*8020*/  MOV R198, R181 ;  /* 0x000000b500c67202 */ /* 0x000fce0000000f00 */
[----:B------:R-:W-:Y:S05]  /*8030*/  WARPSYNC.COLLECTIVE R195, `(.L_x_42901) ;  /* 0x00000000c3087348 */ /* 0x000fea0003c00000 */
[----:B------:R0:W1:Y:S02]  /*8040*/  SHFL.BFLY P6, R196, R198, R197, R200 ;  /* 0x0c0000c5c6c47389 */ /* 0x00006400000c00c8 */
[----:B01----:R-:W-:Y:S05]  /*8050*/  ENDCOLLECTIVE ;  /* 0x000000000000791b */ /* 0x003fea0003800000 */
.L_x_42901:
[----:B------:R-:W-:Y:S01]  /*8060*/  HFMA2 R197, -RZ, RZ, 0, 9.5367431640625e-07 ;  /* 0x00000010ffc57431 */ /* 0x000fe200000001ff */
[----:B------:R-:W-:-:S05]  /*8070*/  MOV R180, R196 ;  /* 0x000000c400b47202 */ /* 0x000fca0000000f00 */
[----:B------:R-:W-:-:S05]  /*8080*/  FADD.FTZ R180, R181, R180 ;  /* 0x000000b4b5b47221 */ /* 0x000fca0000010000 */
[----:B------:R-:W-:-:S07]  /*8090*/  MOV R198, R180 ;  /* 0x000000b400c67202 */ /* 0x000fce0000000f00 */
[----:B------:R-:W-:Y:S05]  /*80a0*/  WARPSYNC.COLLECTIVE R195, `(.L_x_42902) ;  /* 0x00000000c3087348 */ /* 0x000fea0003c00000 */
[----:B------:R0:W1:Y:S02]  /*80b0*/  SHFL.BFLY P6, R196, R198, R197, R200 ;  /* 0x0c0000c5c6c47389 */ /* 0x00006400000c00c8 */
[----:B01----:R-:W-:Y:S05]  /*80c0*/  ENDCOLLECTIVE ;  /* 0x000000000000791b */ /* 0x003fea0003800000 */
.L_x_42902:
[----:B------:R-:W-:Y:S01]  /*80d0*/  MOV R193, R196 ;  /* 0x000000c400c17202 */ /* 0x000fe20000000f00 */
[----:B------:R-:W-:Y:S06]  /*80e0*/  BRA `(.L_x_42903) ;  /* 0xffffffd400d47947 */ /* 0x000fec000383ffff */
.L_x_42904:
        /* <DEDUP_REMOVED lines=9> */
.L_x_71522:


//--------------------- .text._ZN10layer_norm13ln_fwd_kernelINS_13Kernel_traitsI6__halfS2_fS2_fjLj2048ELj1ELj4ELj1ELj16ENS_18Kernel_traits_baseILj2048ES2_S2_fS2_fjLj128EEEEELb0ELb1ELb1ELb1EEEvNS_9FwdParamsE --------------------------
	.section	.text._ZN10layer_norm13ln_fwd_kernelINS_13Kernel_traitsI6__halfS2_fS2_fjLj2048ELj1ELj4ELj1ELj16ENS_18Kernel_traits_baseILj2048ES2_S2_fS2_fjLj128EEEEELb0ELb1ELb1ELb1EEEvNS_9FwdParamsE,"ax",@progbits
	.align	128
        .global         _ZN10layer_norm13ln_fwd_kernelINS_13Kernel_traitsI6__halfS2_fS2_fjLj2048ELj1ELj4ELj1ELj16ENS_18Kernel_traits_baseILj2048ES2_S2_fS2_fjLj128EEEEELb0ELb1ELb1ELb1EEEvNS_9FwdParamsE
        .type           _ZN10layer_norm13ln_fwd_kernelINS_13Kernel_traitsI6__halfS2_fS2_fjLj2048ELj1ELj4ELj1ELj16ENS_18Kernel_traits_baseILj2048ES2_S2_fS2_fjLj128EEEEELb0ELb1ELb1ELb1EEEvNS_9FwdParamsE,@function
        .size           _ZN10layer_norm13ln_fwd_kernelINS_13Kernel_traitsI6__halfS2_fS2_fjLj2048ELj1ELj4ELj1ELj16ENS_18Kernel_traits_baseILj2048ES2_S2_fS2_fjLj128EEEEELb0ELb1ELb1ELb1EEEvNS_9FwdParamsE,(.L_x_71523 - _ZN10layer_norm13ln_fwd_kernelINS_13Kernel_traitsI6__halfS2_fS2_fjLj2048ELj1ELj4ELj1ELj16ENS_18Kernel_traits_baseILj2048ES2_S2_fS2_fjLj128EEEEELb0ELb1ELb1ELb1EEEvNS_9FwdParamsE)
        .other          _ZN10layer_norm13ln_fwd_kernelINS_13Kernel_traitsI6__halfS2_fS2_fjLj2048ELj1ELj4ELj1ELj16ENS_18Kernel_traits_baseILj2048ES2_S2_fS2_fjLj128EEEEELb0ELb1ELb1ELb1EEEvNS_9FwdParamsE,@"STO_CUDA_ENTRY STV_DEFAULT"
_ZN10layer_norm13ln_fwd_kernelINS_13Kernel_traitsI6__halfS2_fS2_fjLj2048ELj1ELj4ELj1ELj16ENS_18Kernel_traits_baseILj2048ES2_S2_fS2_fjLj128EEEEELb0ELb1ELb1ELb1EEEvNS_9FwdParamsE:
.text._ZN10layer_norm13ln_fwd_kernelINS_13Kernel_traitsI6__halfS2_fS2_fjLj2048ELj1ELj4ELj1ELj16ENS_18Kernel_traits_baseILj2048ES2_S2_fS2_fjLj128EEEEELb0ELb1ELb1ELb1EEEvNS_9FwdParamsE:
        /* <DEDUP_REMOVED lines=43> */
.L_x_42905:
        /* <DEDUP_REMOVED lines=36> */
.L_x_42906:
[----:B------:R-:W1:Y:S01]  /*04f0*/  LDCU UR4, c[0x0][0x384] ;  /* 0x00007080ff0477ac */ /* 0x000e620008000800 */
[----:B------:R-:W2:Y:S01]  /*0500*/  LDCU UR11, c[0x0][0x40c] ;  /* 0x00008180ff0b77ac */ /* 0x000ea20008000800 */
[----:B------:R-:W3:Y:S01]  /*0510*/  LDCU.U8 UR5, c[0x0][0x410] ;  /* 0x00008200ff0577ac */ /* 0x000ee20008000000 */
[----:B------:R-:W4:Y:S01]  /*0520*/  LDCU UR10, c[0x0][0x448] ;  /* 0x00008900ff0a77ac */ /* 0x000f220008000800 */
[----:B------:R-:W0:Y:S01]  /*0530*/  LDCU.64 UR8, c[0x0][0x3a0] ;  /* 0x00007400ff0877ac */ /* 0x000e220008000a00 */
[----:B-1----:R-:W-:-:S13]  /*0540*/  ISETP.GE.AND P0, PT, R2, UR4, PT ;  /* 0x0000000402007c0c */ /* 0x002fda000bf06270 */
[----:B0-234-:R-:W-:Y:S05]  /*0550*/  @P0 EXIT ;  /* 0x000000000000094d */ /* 0x01dfea0003800000 */
.L_x_42934:
[----:B------:R-:W0:Y:S08]  /*0560*/  LDC.64 R108, c[0x0][0x3f0] ;  /* 0x0000fc00ff6c7b82 */ /* 0x000e300000000a00 */
[----:B------:R-:W1:Y:S08]  /*0570*/  LDC R121, c[0x0][0x388] ;  /* 0x0000e200ff797b82 */ /* 0x000e700000000800 */
[----:B------:R-:W2:Y:S01]  /*0580*/  LDC.64 R110, c[0x0][0x3f8] ;  /* 0x0000fe00ff6e7b82 */ /* 0x000ea20000000a00 */
[----:B0-----:R-:W-:-:S05]  /*0590*/  IMAD.WIDE R108, R2, 0x4, R108 ;  /* 0x00000004026c7825 */ /* 0x001fca00078e026c */
[----:B------:R2:W3:Y:S02]  /*05a0*/  LDG.E R0, desc[UR6][R108.64] ;  /* 0x000000066c007981 */ /* 0x0004e4000c1e1900 */
[----:B--2---:R-:W-:-:S05]  /*05b0*/  IMAD.WIDE R108, R2, 0x4, R110 ;  /* 0x00000004026c7825 */ /* 0x004fca00078e026e */
[----:B-----5:R0:W5:Y:S01]  /*05c0*/  LDG.E R122, desc[UR6][R108.64] ;  /* 0x000000066c7a7981 */ /* 0x020162000c1e1900 */
[----:B---3--:R-:W-:-:S13]  /*05d0*/  ISETP.GE.AND P1, PT, R0, 0x1, PT ;  /* 0x000000010000780c */ /* 0x008fda0003f26270 */
[----:B------:R-:W-:Y:S01]  /*05e0*/  @P1 IADD3 R114, PT, PT, R0, -0x1, RZ ;  /* 0xffffffff00721810 */ /* 0x000fe20007ffe0ff */
[----:B------:R-:W2:Y:S04]  /*05f0*/  @P1 LDC.64 R112, c[0x0][0x390] ;  /* 0x0000e400ff701b82 */ /* 0x000ea80000000a00 */
[----:B-1----:R-:W-:-:S05]  /*0600*/  @P1 IMAD R114, R114, R121, RZ ;  /* 0x0000007972721224 */ /* 0x002fca00078e02ff */
[----:B------:R-:W-:-:S04]  /*0610*/  @P1 SHF.R.S32.HI R3, RZ, 0x1f, R114 ;  /* 0x0000001fff031819 */ /* 0x000fc80000011472 */
[----:B------:R-:W-:Y:S01]  /*0620*/  @P1 LEA.HI R115, R3, R114, RZ, 0x3 ;  /* 0x0000007203731211 */ /* 0x000fe200078f18ff */
[----:B------:R-:W-:-:S03]  /*0630*/  HFMA2 R3, -RZ, RZ, 0, 0 ;  /* 0x00000000ff037431 */ /* 0x000fc600000001ff */
[----:B------:R-:W-:-:S05]  /*0640*/  @P1 LEA.HI.SX32 R3, R115, R120, 0x1d ;  /* 0x0000007873031211 */ /* 0x000fca00078feaff */
[----:B--2---:R-:W-:-:S05]  /*0650*/  @P1 IMAD.WIDE.U32 R110, R3, 0x10, R112 ;  /* 0x00000010036e1825 */ /* 0x004fca00078e0070 */
        /* <DEDUP_REMOVED lines=23> */
[----:B------:R-:W-:Y:S01]  /*07d0*/  @P2 HADD2.F32 R128, -RZ, R47.H0_H0 ;  /* 0x2000002fff802230 */ /* 0x000fe20000004100 */
[----:B------:R-:W0:Y:S08]  /*07e0*/  @P2 LDC R125, c[0x0][0x40c] ;  /* 0x00010300ff7d2b82 */ /* 0x000e300000000800 */
        /* <DEDUP_REMOVED lines=8> */
[----:B------:R-:W-:Y:S02]  /*0870*/  @P2 HADD2.F32 R116, -RZ, R45.H0_H0 ;  /* 0x2000002dff742230 */ /* 0x000fe40000004100 */
[----:B------:R-:W-:-:S04]  /*0880*/  @P2 HADD2.F32 R125, -RZ, R46.H1_H1 ;  /* 0x3000002eff7d2230 */ /* 0x000fc80000004100 */
        /* <DEDUP_REMOVED lines=28> */
.L_x_42908:
        /* <DEDUP_REMOVED lines=17> */
[----:B------:R-:W-:-:S06]  /*0b60*/  @P1 HADD2.F32 R116, -RZ, R45.H0_H0 ;  /* 0x2000002dff741230 */ /* 0x000fcc0000004100 */
[----:B------:R-:W1:Y:S01]  /*0b70*/  @P1 LDC R113, c[0x0][0x40c] ;  /* 0x00010300ff711b82 */ /* 0x000e620000000800 */
[----:B--2---:R-:W-:Y:S01]  /*0b80*/  @P1 FMUL.FTZ R115, R109, R110 ;  /* 0x0000006e6d731220 */ /* 0x004fe20000410000 */
[----:B------:R-:W-:-:S03]  /*0b90*/  MOV R110, RZ ;  /* 0x000000ff006e7202 */ /* 0x000fc60000000f00 */
[----:B------:R-:W-:Y:S01]  /*0ba0*/  @P1 FMUL.FTZ R110, R115, R116 ;  /* 0x00000074736e1220 */ /* 0x000fe20000410000 */
[----:B------:R-:W-:Y:S02]  /*0bb0*/  @P1 HADD2.F32 R116, -RZ, R45.H1_H1 ;  /* 0x3000002dff741230 */ /* 0x000fe40000004100 */
[----:B------:R-:W2:Y:S01]  /*0bc0*/  @P1 LDC R127, c[0x0][0x40c] ;  /* 0x00010300ff7f1b82 */ /* 0x000ea20000000800 */
[----:B---3--:R-:W-:Y:S01]  /*0bd0*/  @P1 FMUL.FTZ R117, R112, R117 ;  /* 0x0000007570751220 */ /* 0x008fe20000410000 */
[----:B------:R-:W-:-:S06]  /*0be0*/  @P1 HADD2.F32 R112, -RZ, R44.H0_H0 ;  /* 0x2000002cff701230 */ /* 0x000fcc0000004100 */
        /* <DEDUP_REMOVED lines=19> */
.L_x_42909:
[----:B------:R-:W-:Y:S05]  /*0d20*/  BSYNC.RECONVERGENT B0 ;  /* 0x0000000000007941 */ /* 0x000fea0003800200 */
.L_x_42907:
        /* <DEDUP_REMOVED lines=21> */
[----:B------:R-:W0:Y:S08]  /*0e80*/  @P2 LDC R129, c[0x0][0x40c] ;  /* 0x00010300ff812b82 */ /* 0x000e300000000800 */
        /* <DEDUP_REMOVED lines=8> */
[----:B------:R-:W-:-:S04]  /*0f10*/  @P2 HADD2.F32 R129, -RZ, R42.H0_H0 ;  /* 0x2000002aff812230 */ /* 0x000fc80000004100 */
[----:B------:R-:W0:Y:S01]  /*0f20*/  @P2 LDC R131, c[0x0][0x40c] ;  /* 0x00010300ff832b82 */ /* 0x000e220000000800 */
[----:B--2---:R-:W-:Y:S01]  /*0f30*/  @P2 FMUL.FTZ R124, R118, R119 ;  /* 0x00000077767c2220 */ /* 0x004fe20000410000 */
[--C-:B------:R-:W-:Y:S02]  /*0f40*/  @P2 HADD2.F32 R118, -RZ, R40.reuse.H1_H1 ;  /* 0x30000028ff762230 */ /* 0x100fe40000004100 */
[----:B------:R-:W-:-:S04]  /*0f50*/  @P2 HADD2.F32 R119, -RZ, R40.H0_H0 ;  /* 0x20000028ff772230 */ /* 0x000fc80000004100 */
[----:B------:R-:W2:Y:S01]  /*0f60*/  @P2 LDC R137, c[0x0][0x40c] ;  /* 0x00010300ff892b82 */ /* 0x000ea20000000800 */
[----:B---3--:R-:W-:Y:S01]  /*0f70*/  @P2 FMUL.FTZ R134, R127, R130 ;  /* 0x000000827f862220 */ /* 0x008fe20000410000 */
[----:B------:R-:W-:Y:S02]  /*0f80*/  @P2 HADD2.F32 R127, -RZ, R41.H0_H0 ;  /* 0x20000029ff7f2230 */ /* 0x000fe40000004100 */
[----:B------:R-:W-:Y:S02]  /*0f90*/  @P2 HADD2.F32 R130, -RZ, R42.H1_H1 ;  /* 0x3000002aff822230 */ /* 0x000fe40000004100 */
        /* <DEDUP_REMOVED lines=10> */
[----:B------:R-:W-:-:S02]  /*1040*/  MOV R124, R4 ;  /* 0x00000004007c7202 */ /* 0x000fc40000000f00 */
[----:B------:R-:W-:Y:S01]  /*1050*/  MOV R125, R5 ;  /* 0x00000005007d7202 */ /* 0x000fe20000000f00 */
[----:B------:R-:W-:Y:S01]  /*1060*/  @P2 FFMA.FTZ R124, R135, R129, R4 ;  /* 0x00000081877c2223 */ /* 0x000fe20000010004 */
[----:B------:R-:W-:Y:S01]  /*1070*/  MOV R126, R6 ;  /* 0x00000006007e7202 */ /* 0x000fe20000000f00 */
[----:B------:R-:W-:Y:S01]  /*1080*/  @P2 FFMA.FTZ R125, R134, R130, R5 ;  /* 0x00000082867d2223 */ /* 0x000fe20000010005 */
[----:B--2---:R-:W-:Y:S01]  /*1090*/  @P2 FMUL.FTZ R137, R128, R137 ;  /* 0x0000008980892220 */ /* 0x004fe20000410000 */
[----:B------:R-:W-:Y:S01]  /*10a0*/  @P2 HADD2.F32 R128, -RZ, R41.H1_H1 ;  /* 0x30000029ff802230 */ /* 0x000fe20000004100 */
[----:B------:R-:W-:Y:S02]  /*10b0*/  MOV R127, R7 ;  /* 0x00000007007f7202 */ /* 0x000fe40000000f00 */
        /* <DEDUP_REMOVED lines=8> */
.L_x_42911:
[----:B0-----:R-:W0:Y:S01]  /*1140*/  @P1 LDC R117, c[0x0][0x40c] ;  /* 0x00010300ff751b82 */ /* 0x001e220000000800 */
        /* <DEDUP_REMOVED lines=44> */
.L_x_42912:
[----:B------:R-:W-:Y:S05]  /*1410*/  BSYNC.RECONVERGENT B0 ;  /* 0x0000000000007941 */ /* 0x000fea0003800200 */
.L_x_42910:
[----:B------:R-:W0:Y:S01]  /*1420*/  @P1 LDC.64 R130, c[0x0][0x390] ;  /* 0x0000e400ff821b82 */ /* 0x000e220000000a00 */
[----:B------:R-:W-:Y:S02]  /*1430*/  IADD3 R129, PT, PT, R123, 0x20, RZ ;  /* 0x000000207b817810 */ /* 0x000fe40007ffe0ff */
        /* <DEDUP_REMOVED lines=17> */
[--C-:B--2---:R-:W-:Y:S02]  /*1550*/  @P2 HADD2.F32 R130, -RZ, R12.reuse.H1_H1 ;  /* 0x3000000cff822230 */ /* 0x104fe40000004100 */
[----:B------:R-:W-:Y:S01]  /*1560*/  @P2 HADD2.F32 R128, -RZ, R12.H0_H0 ;  /* 0x2000000cff802230 */ /* 0x000fe20000004100 */
        /* <DEDUP_REMOVED lines=9> */
[----:B------:R-:W-:-:S04]  /*1600*/  @P2 HADD2.F32 R137, -RZ, R38.H0_H0 ;  /* 0x20000026ff892230 */ /* 0x000fc80000004100 */
[----:B------:R-:W1:Y:S01]  /*1610*/  @P2 LDC R139, c[0x0][0x40c] ;  /* 0x00010300ff8b2b82 */ /* 0x000e620000000800 */
[----:B--2---:R-:W-:Y:S01]  /*1620*/  @P2 FMUL.FTZ R132, R130, R131 ;  /* 0x0000008382842220 */ /* 0x004fe20000410000 */
[--C-:B------:R-:W-:Y:S02]  /*1630*/  @P2 HADD2.F32 R130, -RZ, R36.reuse.H1_H1 ;  /* 0x30000024ff822230 */ /* 0x100fe40000004100 */
[----:B------:R-:W-:-:S04]  /*1640*/  @P2 HADD2.F32 R131, -RZ, R36.H0_H0 ;  /* 0x20000024ff832230 */ /* 0x000fc80000004100 */
[----:B------:R-:W2:Y:S01]  /*1650*/  @P2 LDC R145, c[0x0][0x40c] ;  /* 0x00010300ff912b82 */ /* 0x000ea20000000800 */
[----:B---3--:R-:W-:Y:S01]  /*1660*/  @P2 FMUL.FTZ R142, R135, R138 ;  /* 0x0000008a878e2220 */ /* 0x008fe20000410000 */
[----:B------:R-:W-:Y:S02]  /*1670*/  @P2 HADD2.F32 R135, -RZ, R37.H0_H0 ;  /* 0x20000025ff872230 */ /* 0x000fe40000004100 */
[----:B------:R-:W-:Y:S02]  /*1680*/  @P2 HADD2.F32 R138, -RZ, R38.H1_H1 ;  /* 0x30000026ff8a2230 */ /* 0x000fe40000004100 */
        /* <DEDUP_REMOVED lines=26> */
.L_x_42914:
[----:B--2---:R-:W0:Y:S01]  /*1830*/  @P1 LDC R129, c[0x0][0x40c] ;  /* 0x00010300ff811b82 */ /* 0x004e220000000800 */
        /* <DEDUP_REMOVED lines=44> */
.L_x_42915:
[----:B------:R-:W-:Y:S05]  /*1b00*/  BSYNC.RECONVERGENT B0 ;  /* 0x0000000000007941 */ /* 0x000fea0003800200 */
.L_x_42913:
        /* <DEDUP_REMOVED lines=65> */
.L_x_42917:
        /* <DEDUP_REMOVED lines=45> */
.L_x_42918:
[----:B------:R-:W-:Y:S05]  /*21f0*/  BSYNC.RECONVERGENT B0 ;  /* 0x0000000000007941 */ /* 0x000fea0003800200 */
.L_x_42916:
        /* <DEDUP_REMOVED lines=65> */
.L_x_42920:
        /* <DEDUP_REMOVED lines=45> */
.L_x_42921:
[----:B------:R-:W-:Y:S05]  /*28e0*/  BSYNC.RECONVERGENT B0 ;  /* 0x0000000000007941 */ /* 0x000fea0003800200 */
.L_x_42919:
        /* <DEDUP_REMOVED lines=65> */
.L_x_42923:
        /* <DEDUP_REMOVED lines=45> */
.L_x_42924:
[----:B------:R-:W-:Y:S05]  /*2fd0*/  BSYNC.RECONVERGENT B0 ;  /* 0x0000000000007941 */ /* 0x000fea0003800200 */
.L_x_42922:
        /* <DEDUP_REMOVED lines=65> */
.L_x_42926:
        /* <DEDUP_REMOVED lines=45> */
.L_x_42927:
[----:B------:R-:W-:Y:S05]  /*36c0*/  BSYNC.RECONVERGENT B0 ;  /* 0x0000000000007941 */ /* 0x000fea0003800200 */
.L_x_42925:
[----:B------:R-:W0:Y:S01]  /*36d0*/  @P1 LDC.64 R172, c[0x0][0x390] ;  /* 0x0000e400ffac1b82 */ /* 0x000e220000000a00 */
[----:B------:R-:W-:Y:S02]  /*36e0*/  IADD3 R171, PT, PT, R123, 0xc0, RZ ;  /* 0x000000c07bab7810 */ /* 0x000fe40007ffe0ff */
[----:B------:R-:W-:Y:S02]  /*36f0*/  @P1 IADD3 R3, PT, PT, R3, 0xe0, RZ ;  /* 0x000000e003031810 */ /* 0x000fe40007ffe0ff */
[----:B------:R-:W-:Y:S01]  /*3700*/  IADD3 R123, PT, PT, R123, 0xe0, RZ ;  /* 0x000000e07b7b7810 */ /* 0x000fe20007ffe0ff */
        /* <DEDUP_REMOVED lines=13> */
[--C-:B--2--5:R-:W-:Y:S02]  /*37e0*/  @P0 HADD2.F32 R174, -RZ, R13.reuse.H1_H1 ;  /* 0x3000000dffae0230 */ /* 0x124fe40000004100 */
[--C-:B------:R-:W-:Y:S02]  /*37f0*/  @P0 HADD2.F32 R0, -RZ, R12.reuse.H0_H0 ;  /* 0x2000000cff000230 */ /* 0x100fe40000004100 */
[----:B------:R-:W-:Y:S02]  /*3800*/  @P0 HADD2.F32 R170, -RZ, R12.H1_H1 ;  /* 0x3000000cffaa0230 */ /* 0x000fe40000004100 */
[----:B------:R-:W-:Y:S01]  /*3810*/  @P0 HADD2.F32 R172, -RZ, R13.H0_H0 ;  /* 0x2000000dffac0230 */ /* 0x000fe20000004100 */
[----:B------:R-:W1:Y:S08]  /*3820*/  @P0 LDC R3, c[0x0][0x40c] ;  /* 0x00010300ff030b82 */ /* 0x000e700000000800 */
[----:B------:R-:W2:Y:S08]  /*3830*/  @P0 LDC R173, c[0x0][0x40c] ;  /* 0x00010300ffad0b82 */ /* 0x000eb00000000800 */
[----:B------:R-:W3:Y:S01]  /*3840*/  @P0 LDC R175, c[0x0][0x40c] ;  /* 0x00010300ffaf0b82 */ /* 0x000ee20000000800 */
[----:B0-----:R-:W-:Y:S01]  /*3850*/  @P0 FMUL.FTZ R184, R174, R177 ;  /* 0x000000b1aeb80220 */ /* 0x001fe20000410000 */
[----:B------:R-:W-:-:S02]  /*3860*/  @P0 HADD2.F32 R174, -RZ, R14.H0_H0 ;  /* 0x2000000effae0230 */ /* 0x000fc40000004100 */
[----:B------:R-:W-:-:S04]  /*3870*/  @P0 HADD2.F32 R177, -RZ, R15.H0_H0 ;  /* 0x2000000fffb10230 */ /* 0x000fc80000004100 */
[----:B------:R-:W0:Y:S01]  /*3880*/  @P0 LDC R179, c[0x0][0x40c] ;  /* 0x00010300ffb30b82 */ /* 0x000e220000000800 */
[----:B-1----:R-:W-:Y:S01]  /*3890*/  @P0 FMUL.FTZ R171, R0, R3 ;  /* 0x0000000300ab0220 */ /* 0x002fe20000410000 */
[--C-:B------:R-:W-:Y:S02]  /*38a0*/  @P0 HADD2.F32 R3, -RZ, R16.reuse.H0_H0 ;  /* 0x20000010ff030230 */ /* 0x100fe40000004100 */
[----:B------:R-:W-:-:S04]  /*38b0*/  @P0 HADD2.F32 R0, -RZ, R16.H1_H1 ;  /* 0x30000010ff000230 */ /* 0x000fc80000004100 */
[----:B------:R-:W1:Y:S01]  /*38c0*/  @P0 LDC R178, c[0x0][0x40c] ;  /* 0x00010300ffb20b82 */ /* 0x000e620000000800 */
[----:B--2---:R-:W-:Y:S01]  /*38d0*/  @P0 FMUL.FTZ R170, R170, R173 ;  /* 0x000000adaaaa0220 */ /* 0x004fe20000410000 */
[----:B------:R-:W-:-:S03]  /*38e0*/  MOV R173, R9 ;  /* 0x0000000900ad7202 */ /* 0x000fc60000000f00 */
[----:B------:R-:W-:Y:S01]  /*38f0*/  @P0 FFMA.FTZ R173, R170, R0, R9 ;  /* 0x00000000aaad0223 */ /* 0x000fe20000010009 */
[--C-:B------:R-:W-:Y:S02]  /*3900*/  @P0 HADD2.F32 R0, -RZ, R17.reuse.H1_H1 ;  /* 0x30000011ff000230 */ /* 0x100fe40000004100 */
[----:B------:R-:W2:Y:S01]  /*3910*/  @P0 LDC R176, c[0x0][0x40c] ;  /* 0x00010300ffb00b82 */ /* 0x000ea20000000800 */
[----:B---3--:R-:W-:Y:S01]  /*3920*/  @P0 FMUL.FTZ R185, R172, R175 ;  /* 0x000000afacb90220 */ /* 0x008fe20000410000 */
[----:B------:R-:W-:Y:S01]  /*3930*/  @P0 HADD2.F32 R175, -RZ, R14.H1_H1 ;  /* 0x3000000effaf0230 */ /* 0x000fe20000004100 */
[----:B------:R-:W-:Y:S01]  /*3940*/  MOV R172, R8 ;  /* 0x0000000800ac7202 */ /* 0x000fe20000000f00 */
[----:B------:R-:W-:Y:S01]  /*3950*/  @P0 FFMA.FTZ R172, R171, R3, R8 ;  /* 0x00000003abac0223 */ /* 0x000fe20000010008 */
[----:B------:R-:W-:Y:S02]  /*3960*/  @P0 HADD2.F32 R3, -RZ, R17.H0_H0 ;  /* 0x20000011ff030230 */ /* 0x000fe40000004100 */
[----:B------:R-:W-:-:S02]  /*3970*/  @P0 HADD2.F32 R171, -RZ, R18.H0_H0 ;  /* 0x20000012ffab0230 */ /* 0x000fc40000004100 */
[----:B0-----:R-:W-:Y:S01]  /*3980*/  @P0 FMUL.FTZ R187, R174, R179 ;  /* 0x000000b3aebb0220 */ /* 0x001fe20000410000 */
[----:B------:R-:W-:Y:S01]  /*3990*/  @P0 HADD2.F32 R179, -RZ, R19.H0_H0 ;  /* 0x20000013ffb30230 */ /* 0x000fe20000004100 */
[----:B------:R-:W-:Y:S01]  /*39a0*/  MOV R174, R10 ;  /* 0x0000000a00ae7202 */ /* 0x000fe20000000f00 */
[----:B------:R-:W-:Y:S02]  /*39b0*/  @P0 HADD2.F32 R170, -RZ, R18.H1_H1 ;  /* 0x30000012ffaa0230 */ /* 0x000fe40000004100 */
[----:B------:R-:W-:Y:S01]  /*39c0*/  @P0 FFMA.FTZ R174, R185, R3, R10 ;  /* 0x00000003b9ae0223 */ /* 0x000fe2000001000a */
[----:B-1----:R-:W-:Y:S01]  /*39d0*/  @P0 FMUL.FTZ R189, R177, R178 ;  /* 0x000000b2b1bd0220 */ /* 0x002fe20000410000 */
[----:B------:R-:W-:Y:S02]  /*39e0*/  MOV R178, R6 ;  /* 0x0000000600b27202 */ /* 0x000fe40000000f00 */
[----:B------:R-:W-:Y:S01]  /*39f0*/  MOV R177, R5 ;  /* 0x0000000500b17202 */ /* 0x000fe20000000f00 */
[----:B------:R-:W-:Y:S01]  /*3a00*/  @P0 FFMA.FTZ R178, R189, R179, R6 ;  /* 0x000000b3bdb20223 */ /* 0x000fe20000010006 */
[----:B------:R-:W-:Y:S01]  /*3a10*/  MOV R179, R7 ;  /* 0x0000000700b37202 */ /* 0x000fe20000000f00 */
[----:B--2---:R-:W-:Y:S01]  /*3a20*/  @P0 FMUL.FTZ R186, R175, R176 ;  /* 0x000000b0afba0220 */ /* 0x004fe20000410000 */
[----:B------:R-:W-:Y:S01]  /*3a30*/  MOV R175, R11 ;  /* 0x0000000b00af7202 */ /* 0x000fe20000000f00 */
[----:B------:R-:W-:Y:S01]  /*3a40*/  @P0 FFMA.FTZ R175, R184, R0, R11 ;  /* 0x00000000b8af0223 */ /* 0x000fe2000001000b */
[----:B------:R-:W-:Y:S01]  /*3a50*/  MOV R176, R4 ;  /* 0x0000000400b07202 */ /* 0x000fe20000000f00 */
[----:B------:R-:W-:Y:S01]  /*3a60*/  @P0 FFMA.FTZ R176, R187, R171, R4 ;  /* 0x000000abbbb00223 */ /* 0x000fe20000010004 */
[----:B------:R-:W-:Y:S01]  /*3a70*/  @P0 FFMA.FTZ R177, R186, R170, R5 ;  /* 0x000000aabab10223 */ /* 0x000fe20000010005 */
[----:B------:R-:W-:Y:S06]  /*3a80*/  @!P0 BRA `(.L_x_42930) ;  /* 0x0000000000c88947 */ /* 0x000fec0003800000 */
[----:B------:R-:W-:Y:S02]  /*3a90*/  HADD2.F32 R3, -RZ, R15.H1_H1 ;  /* 0x3000000fff037230 */ /* 0x000fe40000004100 */
[----:B------:R-:W-:-:S03]  /*3aa0*/  HADD2.F32 R0, -RZ, R19.H1_H1 ;  /* 0x30000013ff007230 */ /* 0x000fc60000004100 */
[----:B------:R-:W-:-:S04]  /*3ab0*/  FMUL.FTZ R170, R3, UR11 ;  /* 0x0000000b03aa7c20 */ /* 0x000fc80008410000 */
[----:B------:R-:W-:Y:S01]  /*3ac0*/  FFMA.FTZ R179, R170, R0, R7 ;  /* 0x00000000aab37223 */ /* 0x000fe20000010007 */
[----:B------:R-:W-:Y:S06]  /*3ad0*/  BRA `(.L_x_42930) ;  /* 0x0000000000b47947 */ /* 0x000fec0003800000 */
.L_x_42929:
[----:B------:R-:W0:Y:S01]  /*3ae0*/  @P1 LDC R3, c[0x0][0x40c] ;  /* 0x00010300ff031b82 */ /* 0x000e220000000800 */
[----:B-----5:R-:W-:Y:S02]  /*3af0*/  @P1 HADD2.F32 R0, -RZ, R12.H0_H0 ;  /* 0x2000000cff001230 */ /* 0x020fe40000004100 */
[--C-:B--2---:R-:W-:Y:S02]  /*3b00*/  @P1 HADD2.F32 R171, -RZ, R13.reuse.H0_H0 ;  /* 0x2000000dffab1230 */ /* 0x104fe40000004100 */
[--C-:B------:R-:W-:Y:S02]  /*3b10*/  @P1 HADD2.F32 R178, -RZ, R14.reuse.H1_H1 ;  /* 0x3000000effb21230 */ /* 0x100fe40000004100 */
[----:B------:R-:W-:Y:S01]  /*3b20*/  @P1 HADD2.F32 R173, -RZ, R13.H1_H1 ;  /* 0x3000000dffad1230 */ /* 0x000fe20000004100 */
[----:B------:R-:W1:Y:S01]  /*3b30*/  @P1 LDC R170, c[0x0][0x40c] ;  /* 0x00010300ffaa1b82 */ /* 0x000e620000000800 */
[----:B------:R-:W-:-:S07]  /*3b40*/  @P1 HADD2.F32 R176, -RZ, R14.H0_H0 ;  /* 0x2000000effb01230 */ /* 0x000fce0000004100 */
[----:B------:R-:W2:Y:S08]  /*3b50*/  @P1 LDC R172, c[0x0][0x40c] ;  /* 0x00010300ffac1b82 */ /* 0x000eb00000000800 */
[----:B------:R-:W3:Y:S01]  /*3b60*/  @P1 LDC R179, c[0x0][0x40c] ;  /* 0x00010300ffb31b82 */ /* 0x000ee20000000800 */
[----:B0-----:R-:W-:Y:S01]  /*3b70*/  @P1 FMUL.FTZ R0, R0, R3 ;  /* 0x0000000300001220 */ /* 0x001fe20000410000 */
[----:B------:R-:W-:-:S06]  /*3b80*/  @P1 HADD2.F32 R3, -RZ, R12.H1_H1 ;  /* 0x3000000cff031230 */ /* 0x000fcc0000004100 */
[----:B------:R-:W0:Y:S01]  /*3b90*/  @P1 LDC R174, c[0x0][0x40c] ;  /* 0x00010300ffae1b82 */ /* 0x000e220000000800 */
[----:B-1----:R-:W-:Y:S01]  /*3ba0*/  @P1 FMUL.FTZ R170, R3, R170 ;  /* 0x000000aa03aa1220 */ /* 0x002fe20000410000 */
[----:B------:R-:W-:-:S06]  /*3bb0*/  @P1 HADD2.F32 R3, -RZ, R16.H0_H0 ;  /* 0x20000010ff031230 */ /* 0x000fcc0000004100 */
[----:B------:R-:W1:Y:S01]  /*3bc0*/  @P1 LDC R177, c[0x0][0x40c] ;  /* 0x00010300ffb11b82 */ /* 0x000e620000000800 */
[----:B--2---:R-:W-:Y:S01]  /*3bd0*/  @P1 FMUL.FTZ R175, R171, R172 ;  /* 0x000000acabaf1220 */ /* 0x004fe20000410000 */
[----:B------:R-:W-:-:S06]  /*3be0*/  @P1 HADD2.F32 R171, -RZ, R16.H1_H1 ;  /* 0x30000010ffab1230 */ /* 0x000fcc0000004100 */
[----:B------:R-:W2:Y:S01]  /*3bf0*/  @P1 LDC R187, c[0x0][0x40c] ;  /* 0x00010300ffbb1b82 */ /* 0x000ea20000000800 */
[----:B---3--:R-:W-:Y:S01]  /*3c00*/  @P1 FMUL.FTZ R186, R178, R179 ;  /* 0x000000b3b2ba1220 */ /* 0x008fe20000410000 */
[----:B------:R-:W-:-:S06]  /*3c10*/  @P1 HADD2.F32 R178, -RZ, R15.H1_H1 ;  /* 0x3000000fffb21230 */ /* 0x000fcc0000004100 */
[----:B------:R-:W3:Y:S01]  /*3c20*/  @P1 LDC R188, c[0x0][0x40c] ;  /* 0x00010300ffbc1b82 */ /* 0x000ee20000000800 */
[----:B0-----:R-:W-:Y:S01]  /*3c30*/  @P1 FMUL.FTZ R184, R173, R174 ;  /* 0x000000aeadb81220 */ /* 0x001fe20000410000 */
[----:B------:R-:W-:Y:S01]  /*3c40*/  HFMA2 R174, -RZ, RZ, 0, 0 ;  /* 0x00000000ffae7431 */ /* 0x000fe200000001ff */
[----:B------:R-:W-:Y:S02]  /*3c50*/  CS2R R172, SRZ ;  /* 0x0000000000ac7805 */ /* 0x000fe4000001ff00 */
[----:B------:R-:W-:Y:S01]  /*3c60*/  @P1 FMUL.FTZ R172, R0, R3 ;  /* 0x0000000300ac1220 */ /* 0x000fe20000410000 */
[----:B------:R-:W-:Y:S01]  /*3c70*/  @P1 FMUL.FTZ R173, R170, R171 ;  /* 0x000000abaaad1220 */ /* 0x000fe20000410000 */
[----:B------:R-:W-:Y:S02]  /*3c80*/  @P1 HADD2.F32 R3, -RZ, R17.H1_H1 ;  /* 0x30000011ff031230 */ /* 0x000fe40000004100 */
[----:B-1----:R-:W-:Y:S01]  /*3c90*/  @P1 FMUL.FTZ R185, R176, R177 ;  /* 0x000000b1b0b91220 */ /* 0x002fe20000410000 */
[----:B------:R-:W-:-:S02]  /*3ca0*/  @P1 HADD2.F32 R177, -RZ, R15.H0_H0 ;  /* 0x2000000fffb11230 */ /* 0x000fc40000004100 */
[----:B------:R-:W-:Y:S02]  /*3cb0*/  @P1 HADD2.F32 R176, -RZ, R17.H0_H0 ;  /* 0x20000011ffb01230 */ /* 0x000fe40000004100 */
[--C-:B------:R-:W-:Y:S02]  /*3cc0*/  @P1 HADD2.F32 R0, -RZ, R18.reuse.H0_H0 ;  /* 0x20000012ff001230 */ /* 0x100fe40000004100 */
[----:B------:R-:W-:Y:S02]  /*3cd0*/  @P1 HADD2.F32 R171, -RZ, R18.H1_H1 ;  /* 0x30000012ffab1230 */ /* 0x000fe40000004100 */
[----:B--2---:R-:W-:Y:S01]  /*3ce0*/  @P1 FMUL.FTZ R189, R178, R187 ;  /* 0x000000bbb2bd1220 */ /* 0x004fe20000410000 */
[--C-:B------:R-:W-:Y:S02]  /*3cf0*/  @P1 HADD2.F32 R187, -RZ, R19.reuse.H0_H0 ;  /* 0x20000013ffbb1230 */ /* 0x100fe40000004100 */
[----:B------:R-:W-:Y:S01]  /*3d00*/  @P1 FMUL.FTZ R174, R175, R176 ;  /* 0x000000b0afae1220 */ /* 0x000fe20000410000 */
[----:B------:R-:W-:Y:S01]  /*3d10*/  @P1 HADD2.F32 R170, -RZ, R19.H1_H1 ;  /* 0x30000013ffaa1230 */ /* 0x000fe20000004100 */
[----:B------:R-:W-:-:S02]  /*3d20*/  CS2R R178, SRZ ;  /* 0x0000000000b27805 */ /* 0x000fc4000001ff00 */
[----:B------:R-:W-:Y:S01]  /*3d30*/  MOV R175, RZ ;  /* 0x000000ff00af7202 */ /* 0x000fe20000000f00 */
[----:B------:R-:W-:Y:S01]  /*3d40*/  @P1 FMUL.FTZ R175, R184, R3 ;  /* 0x00000003b8af1220 */ /* 0x000fe20000410000 */
[----:B---3--:R-:W-:Y:S01]  /*3d50*/  @P1 FMUL.FTZ R188, R177, R188 ;  /* 0x000000bcb1bc1220 */ /* 0x008fe20000410000 */
[----:B------:R-:W-:Y:S01]  /*3d60*/  CS2R R176, SRZ ;  /* 0x0000000000b07805 */ /* 0x000fe2000001ff00 */
[----:B------:R-:W-:Y:S01]  /*3d70*/  @P1 FMUL.FTZ R179, R189, R170 ;  /* 0x000000aabdb31220 */ /* 0x000fe20000410000 */
[----:B------:R-:W-:Y:S01]  /*3d80*/  @P1 FMUL.FTZ R176, R185, R0 ;  /* 0x00000000b9b01220 */ /* 0x000fe20000410000 */
[----:B------:R-:W-:Y:S01]  /*3d90*/  @P1 FMUL.FTZ R177, R186, R171 ;  /* 0x000000abbab11220 */ /* 0x000fe20000410000 */
[----:B------:R-:W-:-:S07]  /*3da0*/  @P1 FMUL.FTZ R178, R188, R187 ;  /* 0x000000bbbcb21220 */ /* 0x000fce0000410000 */
.L_x_42930:
[----:B------:R-:W-:Y:S05]  /*3db0*/  BSYNC.RECONVERGENT B0 ;  /* 0x0000000000007941 */ /* 0x000fea0003800200 */
.L_x_42928:
        /* <DEDUP_REMOVED lines=220> */
.L_x_42946:
        /* <DEDUP_REMOVED lines=25> */
[----:B------:R-:W-:Y:S01]  /*4d10*/  FADD.FTZ R207, -R123, R134 ;  /* 0x000000867bcf7221 */ /* 0x000fe20000010100 */
[----:B------:R-:W-:-:S02]  /*4d20*/  HADD2.F32 R116, -RZ, R180.H0_H0 ;  /* 0x200000b4ff747230 */ /* 0x000fc40000004100 */
        /* <DEDUP_REMOVED lines=69> */
[----:B------:R-:W-:Y:S01]  /*5180*/  FMUL.FTZ R110, R168, R172 ;  /* 0x000000aca86e7220 */ /* 0x000fe20000410000 */
[----:B------:R-:W-:-:S02]  /*5190*/  HADD2.F32 R116, -RZ, R180.H1_H1 ;  /* 0x300000b4ff747230 */ /* 0x000fc40000004100 */
[C---:B------:R-:W-:Y:S01]  /*51a0*/  FMUL.FTZ R108, R168.reuse, R174 ;  /* 0x000000aea86c7220 */ /* 0x040fe20000410000 */
[----:B------:R-:W-:Y:S02]  /*51b0*/  HADD2.F32 R120, -RZ, R76.H1_H1 ;  /* 0x3000004cff787230 */ /* 0x000fe40000004100 */
[C---:B------:R-:W-:Y:S01]  /*51c0*/  FMUL.FTZ R109, R168.reuse, R184 ;  /* 0x000000b8a86d7220 */ /* 0x040fe20000410000 */
[C---:B------:R-:W-:Y:S01]  /*51d0*/  FMUL.FTZ R113, R168.reuse, R176 ;  /* 0x000000b0a8717220 */ /* 0x040fe20000410000 */
        /* <DEDUP_REMOVED lines=8> */
[C---:B------:R-:W-:Y:S01]  /*5260*/  FMUL.FTZ R137, R168.reuse, R117 ;  /* 0x00000075a8897220 */ /* 0x040fe20000410000 */
[----:B------:R-:W-:Y:S02]  /*5270*/  HADD2.F32 R178, -RZ, R182.H0_H0 ;  /* 0x200000b6ffb27230 */ /* 0x000fe40000004100 */
[----:B------:R-:W-:Y:S01]  /*5280*/  FFMA.FTZ R120, R129, R134, R172 ;  /* 0x0000008681787223 */ /* 0x000fe200000100ac */
[----:B------:R-:W-:Y:S02]  /*5290*/  HADD2.F32 R184, -RZ, R78.H0_H0 ;  /* 0x2000004effb87230 */ /* 0x000fe40000004100 */
[C---:B------:R-:W-:Y:S01]  /*52a0*/  FMUL.FTZ R117, R168.reuse, R114 ;  /* 0x00000072a8757220 */ /* 0x040fe20000410000 */
[----:B------:R-:W-:Y:S01]  /*52b0*/  FFMA.FTZ R125, R173, R174, R176 ;  /* 0x000000aead7d7223 */ /* 0x000fe200000100b0 */
[----:B------:R-:W-:Y:S01]  /*52c0*/  FMUL.FTZ R114, R168, R186 ;  /* 0x000000baa8727220 */ /* 0x000fe20000410000 */
[----:B------:R-:W-:-:S02]  /*52d0*/  HADD2.F32 R172, -RZ, R183.H0_H0 ;  /* 0x200000b7ffac7230 */ /* 0x000fc40000004100 */
[----:B------:R-:W-:Y:S01]  /*52e0*/  FFMA.FTZ R129, R175, R178, R184 ;  /* 0x000000b2af817223 */ /* 0x000fe200000100b8 */
[----:B------:R-:W-:Y:S02]  /*52f0*/  HADD2.F32 R174, -RZ, R79.H0_H0 ;  /* 0x2000004fffae7230 */ /* 0x000fe40000004100 */
[C---:B------:R-:W-:Y:S01]  /*5300*/  FMUL.FTZ R139, R168.reuse, R185 ;  /* 0x000000b9a88b7220 */ /* 0x040fe20000410000 */
        /* <DEDUP_REMOVED lines=8> */
[----:B------:R-:W-:Y:S02]  /*5390*/  HADD2.F32 R178, -RZ, R72.H1_H1 ;  /* 0x30000048ffb27230 */ /* 0x000fe40000004100 */
[C---:B------:R-:W-:Y:S01]  /*53a0*/  FMUL.FTZ R170, R168.reuse, R131 ;  /* 0x00000083a8aa7220 */ /* 0x040fe20000410000 */
[C---:B------:R-:W-:Y:S01]  /*53b0*/  FMUL.FTZ R163, R168.reuse, R133 ;  /* 0x00000085a8a37220 */ /* 0x040fe20000410000 */
[C---:B------:R-:W-:Y:S01]  /*53c0*/  FMUL.FTZ R161, R168.reuse, R135 ;  /* 0x00000087a8a17220 */ /* 0x040fe20000410000 */
[C---:B------:R-:W-:Y:S01]  /*53d0*/  FMUL.FTZ R154, R168.reuse, R141 ;  /* 0x0000008da89a7220 */ /* 0x040fe20000410000 */
[----:B------:R-:W-:Y:S01]  /*53e0*/  FMUL.FTZ R149, R168, R145 ;  /* 0x00000091a8957220 */ /* 0x000fe20000410000 */
[----:B------:R-:W-:Y:S01]  /*53f0*/  FFMA.FTZ R134, R177, R186, R188 ;  /* 0x000000bab1867223 */ /* 0x000fe200000100bc */
        /* <DEDUP_REMOVED lines=41> */
[----:B------:R-:W-:-:S02]  /*5690*/  HADD2.F32 R184, -RZ, R105.H0_H0 ;  /* 0x20000069ffb87230 */ /* 0x000fc40000004100 */
[----:B------:R-:W-:Y:S01]  /*56a0*/  FMUL.FTZ R168, R168, R179 ;  /* 0x000000b3a8a87220 */ /* 0x000fe20000410000 */
[----:B------:R-:W-:Y:S02]  /*56b0*/  HADD2.F32 R186, -RZ, R73.H0_H0 ;  /* 0x20000049ffba7230 */ /* 0x000fe40000004100 */
[----:B------:R-:W-:Y:S01]  /*56c0*/  FFMA.FTZ R148, R148, R173, R175 ;  /* 0x000000ad94947223 */ /* 0x000fe200000100af */
[----:B------:R-:W-:Y:S02]  /*56d0*/  HADD2.F32 R176, -RZ, R107.H0_H0 ;  /* 0x2000006bffb07230 */ /* 0x000fe40000004100 */
[----:B------:R-:W-:Y:S01]  /*56e0*/  FFMA.FTZ R153, R153, R172, R174 ;  /* 0x000000ac99997223 */ /* 0x000fe200000100ae */
        /* <DEDUP_REMOVED lines=122> */
[----:B------:R-:W0:Y:S01]  /*5e90*/  LDC.64 R122, c[0x0][0x428] ;  /* 0x00010a00ff7a7b82 */ /* 0x000e220000000a00 */
[----:B------:R-:W-:Y:S02]  /*5ea0*/  HADD2.F32 R176, -RZ, R54.H0_H0 ;  /* 0x20000036ffb07230 */ /* 0x000fe40000004100 */
[----:B------:R-:W-:Y:S01]  /*5eb0*/  FFMA.FTZ R131, R131, R186, R188 ;  /* 0x000000ba83837223 */ /* 0x000fe200000100bc */
[----:B------:R-:W-:Y:S01]  /*5ec0*/  HADD2.F32 R178, -RZ, R86.H1_H1 ;  /* 0x30000056ffb27230 */ /* 0x000fe20000004100 */
[----:B------:R-:W-:Y:S01]  /*5ed0*/  F2FP.F16.F32.PACK_AB R173, R173, R124 ;  /* 0x0000007cadad723e */ /* 0x000fe200000000ff */
        /* <DEDUP_REMOVED lines=15> */
[----:B------:R-:W-:Y:S01]  /*5fd0*/  HADD2.F32 R179, -RZ, R80.H1_H1 ;  /* 0x30000050ffb37230 */ /* 0x000fe20000004100 */
[----:B------:R-:W-:Y:S01]  /*5fe0*/  SHF.R.S32.HI R111, RZ, 0x1f, R0 ;  /* 0x0000001fff6f7819 */ /* 0x000fe20000011400 */
[----:B------:R-:W-:Y:S02]  /*5ff0*/  HADD2.F32 R117, -RZ, R48.H1_H1 ;  /* 0x30000030ff757230 */ /* 0x000fe40000004100 */
[----:B------:R-:W-:Y:S01]  /*6000*/  FFMA.FTZ R188, R109, R176, R184 ;  /* 0x000000b06dbc7223 */ /* 0x000fe200000100b8 */
[----:B------:R-:W-:Y:S01]  /*6010*/  HADD2.F32 R119, -RZ, R81.H0_H0 ;  /* 0x20000051ff777230 */ /* 0x000fe20000004100 */
[----:B------:R-:W-:Y:S01]  /*6020*/  F2FP.F16.F32.PACK_AB R109, R125, R120 ;  /* 0x000000787d6d723e */ /* 0x000fe200000000ff */
[----:B------:R-:W-:-:S02]  /*6030*/  HADD2.F32 R177, -RZ, R49.H0_H0 ;  /* 0x20000031ffb17230 */ /* 0x000fc40000004100 */
[----:B------:R-:W-:Y:S01]  /*6040*/  FFMA.FTZ R179, R110, R179, R117 ;  /* 0x000000b36eb37223 */ /* 0x000fe20000010075 */
[----:B------:R-:W-:Y:S01]  /*6050*/  LEA.HI R117, R111, R0, RZ, 0x3 ;  /* 0x000000006f757211 */ /* 0x000fe200078f18ff */
[--C-:B------:R-:W-:Y:S01]  /*6060*/  HADD2.F32 R0, -RZ, R82.reuse.H0_H0 ;  /* 0x20000052ff007230 */ /* 0x100fe20000004100 */
[----:B------:R-:W-:Y:S01]  /*6070*/  LOP3.LUT R120, R3, 0x1f, RZ, 0xc0, !PT ;  /* 0x0000001f03787812 */ /* 0x000fe200078ec0ff */
[----:B------:R-:W-:Y:S01]  /*6080*/  FFMA.FTZ R187, R108, R119, R177 ;  /* 0x000000776cbb7223 */ /* 0x000fe200000100b1 */
[----:B------:R-:W-:Y:S01]  /*6090*/  F2FP.F16.F32.PACK_AB R108, R116, R115 ;  /* 0x00000073746c723e */ /* 0x000fe200000000ff */
[----:B------:R-:W-:Y:S01]  /*60a0*/  HADD2.F32 R115, -RZ, R82.H1_H1 ;  /* 0x30000052ff737230 */ /* 0x000fe20000004100 */
[----:B------:R-:W-:Y:S01]  /*60b0*/  LEA.HI.SX32 R3, R117, R120, 0x1d ;  /* 0x0000007875037211 */ /* 0x000fe200078feaff */
[--C-:B------:R-:W-:Y:S01]  /*60c0*/  HADD2.F32 R119, -RZ, R50.reuse.H1_H1 ;  /* 0x30000032ff777230 */ /* 0x100fe20000004100 */
[----:B------:R-:W-:Y:S01]  /*60d0*/  F2FP.F16.F32.PACK_AB R110, R134, R129 ;  /* 0x00000081866e723e */ /* 0x000fe200000000ff */
[----:B------:R-:W-:Y:S01]  /*60e0*/  HADD2.F32 R116, -RZ, R50.H0_H0 ;  /* 0x20000032ff747230 */ /* 0x000fe20000004100 */
[----:B------:R-:W-:Y:S01]  /*60f0*/  F2FP.F16.F32.PACK_AB R111, R144, R139 ;  /* 0x0000008b906f723e */ /* 0x000fe200000000ff */
[----:B------:R-:W-:-:S02]  /*6100*/  HADD2.F32 R117, -RZ, R83.H0_H0 ;  /* 0x20000053ff757230 */ /* 0x000fc40000004100 */
[----:B------:R-:W-:Y:S01]  /*6110*/  FFMA.FTZ R125, R114, R115, R119 ;  /* 0x00000073727d7223 */ /* 0x000fe20000010077 */
[----:B------:R-:W-:Y:S02]  /*6120*/  HADD2.F32 R129, -RZ, R51.H0_H0 ;  /* 0x20000033ff817230 */ /* 0x000fe40000004100 */
[----:B------:R-:W-:Y:S01]  /*6130*/  FFMA.FTZ R0, R113, R0, R116 ;  /* 0x0000000071007223 */ /* 0x000fe20000010074 */
[----:B0-----:R-:W-:Y:S01]  /*6140*/  IMAD.WIDE.U32 R176, R3, 0x10, R122 ;  /* 0x0000001003b07825 */ /* 0x001fe200078e007a */
[----:B------:R-:W-:-:S03]  /*6150*/  F2FP.F16.F32.PACK_AB R115, R166, R165 ;  /* 0x000000a5a673723e */ /* 0x000fc600000000ff */
[----:B------:R-:W-:Y:S01]  /*6160*/  FFMA.FTZ R129, R112, R117, R129 ;  /* 0x0000007570817223 */ /* 0x000fe20000010081 */
[----:B------:R-:W-:Y:S01]  /*6170*/  HADD2.F32 R139, -RZ, R83.H1_H1 ;  /* 0x30000053ff8b7230 */ /* 0x000fe20000004100 */
[----:B------:R-:W-:Y:S01]  /*6180*/  F2FP.F16.F32.PACK_AB R116, R167, R164 ;  /* 0x000000a4a774723e */ /* 0x000fe200000000ff */
[----:B------:R-:W-:Y:S01]  /*6190*/  HADD2.F32 R185, -RZ, R51.H1_H1 ;  /* 0x30000033ffb97230 */ /* 0x000fe20000004100 */
[C---:B------:R-:W-:Y:S01]  /*61a0*/  IADD3 R165, PT, PT, R3.reuse, 0x20, RZ ;  /* 0x0000002003a57810 */ /* 0x040fe20007ffe0ff */
[----:B------:R0:W-:Y:S01]  /*61b0*/  STG.E.128 desc[UR6][R176.64], R108 ;  /* 0x0000006cb0007986 */ /* 0x0001e2000c101d06 */
[----:B------:R-:W-:Y:S02]  /*61c0*/  F2FP.F16.F32.PACK_AB R117, R170, R169 ;  /* 0x000000a9aa75723e */ /* 0x000fe400000000ff */
[----:B------:R-:W-:Y:S01]  /*61d0*/  IADD3 R167, PT, PT, R3, 0x40, RZ ;  /* 0x0000004003a77810 */ /* 0x000fe20007ffe0ff */
        /* <DEDUP_REMOVED lines=9> */
[----:B------:R-:W-:Y:S02]  /*6270*/  F2FP.F16.F32.PACK_AB R112, R137, R132 ;  /* 0x000000848970723e */ /* 0x000fe400000000ff */
[----:B------:R-:W-:Y:S01]  /*6280*/  IADD3 R185, PT, PT, R3, 0xc0, RZ ;  /* 0x000000c003b97810 */ /* 0x000fe20007ffe0ff */
[--C-:B------:R-:W-:Y:S01]  /*6290*/  IMAD.WIDE.U32 R170, R171, 0x10, R122.reuse ;  /* 0x00000010abaa7825 */ /* 0x100fe200078e007a */
[----:B0-----:R-:W-:Y:S01]  /*62a0*/  IADD3 R177, PT, PT, R3, 0xa0, RZ ;  /* 0x000000a003b17810 */ /* 0x001fe20007ffe0ff */
[----:B------:R0:W-:Y:S01]  /*62b0*/  STG.E.128 desc[UR6][R164.64], R112 ;  /* 0x00000070a4007986 */ /* 0x0001e2000c101d06 */
[----:B------:R-:W-:Y:S01]  /*62c0*/  F2FP.F16.F32.PACK_AB R119, R161, R162 ;  /* 0x000000a2a177723e */ /* 0x000fe200000000ff */
[----:B------:R-:W-:Y:S01]  /*62d0*/  IMAD.WIDE.U32 R184, R185, 0x10, R122 ;  /* 0x00000010b9b87825 */ /* 0x000fe200078e007a */
[----:B------:R-:W-:-:S02]  /*62e0*/  IADD3 R3, PT, PT, R3, 0xe0, RZ ;  /* 0x000000e003037810 */ /* 0x000fc40007ffe0ff */
[----:B------:R-:W-:Y:S01]  /*62f0*/  F2FP.F16.F32.PACK_AB R111, R151, R152 ;  /* 0x00000098976f723e */ /* 0x000fe200000000ff */
[--C-:B------:R-:W-:Y:S01]  /*6300*/  IMAD.WIDE.U32 R176, R177, 0x10, R122.reuse ;  /* 0x00000010b1b07825 */ /* 0x100fe200078e007a */
[----:B------:R-:W-:Y:S01]  /*6310*/  F2FP.F16.F32.PACK_AB R110, R154, R155 ;  /* 0x0000009b9a6e723e */ /* 0x000fe200000000ff */
[----:B------:R1:W-:Y:S01]  /*6320*/  STG.E.128 desc[UR6][R166.64], R116 ;  /* 0x00000074a6007986 */ /* 0x0003e2000c101d06 */
        /* <DEDUP_REMOVED lines=12> */
[----:B------:R-:W-:Y:S01]  /*63f0*/  F2FP.F16.F32.PACK_AB R172, R127, R126 ;  /* 0x0000007e7fac723e */ /* 0x000fe200000000ff */
[----:B------:R1:W-:Y:S01]  /*6400*/  STG.E.128 desc[UR6][R176.64], R144 ;  /* 0x00000090b0007986 */ /* 0x0003e2000c101d06 */
[----:B0-----:R-:W-:-:S02]  /*6410*/  F2FP.F16.F32.PACK_AB R115, R134, R129 ;  /* 0x000000818673723e */ /* 0x001fc400000000ff */
[----:B------:R-:W-:Y:S01]  /*6420*/  F2FP.F16.F32.PACK_AB R114, R125, R0 ;  /* 0x000000007d72723e */ /* 0x000fe200000000ff */
[----:B------:R1:W-:Y:S01]  /*6430*/  STG.E.128 desc[UR6][R184.64], R172 ;  /* 0x000000acb8007986 */ /* 0x0003e2000c101d06 */
[----:B------:R-:W-:Y:S02]  /*6440*/  F2FP.F16.F32.PACK_AB R113, R188, R187 ;  /* 0x000000bbbc71723e */ /* 0x000fe400000000ff */
[----:B------:R-:W-:-:S05]  /*6450*/  F2FP.F16.F32.PACK_AB R112, R179, R178 ;  /* 0x000000b2b370723e */ /* 0x000fca00000000ff */
[----:B------:R1:W-:Y:S02]  /*6460*/  STG.E.128 desc[UR6][R122.64], R112 ;  /* 0x000000707a007986 */ /* 0x0003e4000c101d06 */
.L_x_42933:
[----:B------:R-:W-:Y:S05]  /*6470*/  BSYNC.RECONVERGENT B0 ;  /* 0x0000000000007941 */ /* 0x000fea0003800200 */
.L_x_42932:
[----:B-1----:R-:W0:Y:S02]  /*6480*/  LDC.64 R108, c[0x0][0x380] ;  /* 0x0000e000ff6c7b82 */ /* 0x002e240000000a00 */
[----:B0-----:R-:W-:-:S04]  /*6490*/  LEA R2, R108, R2, 0x2 ;  /* 0x000000026c027211 */ /* 0x001fc800078e10ff */
[----:B------:R-:W-:-:S13]  /*64a0*/  ISETP.GE.AND P0, PT, R2, R109, PT ;  /* 0x0000006d0200720c */ /* 0x000fda0003f06270 */
[----:B------:R-:W-:Y:S05]  /*64b0*/  @!P0 BRA `(.L_x_42934) ;  /* 0xffffffa000288947 */ /* 0x000fea000383ffff */
[----:B------:R-:W-:Y:S05]  /*64c0*/  EXIT ;  /* 0x000000000000794d */ /* 0x000fea0003800000 */
.L_x_42931:
        /* <DEDUP_REMOVED lines=8> */
.L_x_42936:
[----:B------:R-:W-:Y:S05]  /*6550*/  BSYNC B0 ;  /* 0x0000000000007941 */ /* 0x000fea0003800000 */
.L_x_42935:
        /* <DEDUP_REMOVED lines=9> */
.L_x_42937:
[----:B------:R-:W-:Y:S01]  /*65f0*/  HFMA2 R188, -RZ, RZ, 0, 2.384185791015625e-07 ;  /* 0x00000004ffbc7431 */ /* 0x000fe200000001ff */
[----:B------:R-:W-:-:S05]  /*6600*/  MOV R168, R185 ;  /* 0x000000b900a87202 */ /* 0x000fca0000000f00 */
[----:B------:R-:W-:-:S05]  /*6610*/  FADD.FTZ R170, R169, R168 ;  /* 0x000000a8a9aa7221 */ /* 0x000fca0000010000 */
[----:B------:R-:W-:-:S07]  /*6620*/  MOV R187, R170 ;  /* 0x000000aa00bb7202 */ /* 0x000fce0000000f00 */
[----:B------:R-:W-:Y:S05]  /*6630*/  WARPSYNC.COLLECTIVE R186, `(.L_x_42938) ;  /* 0x00000000ba087348 */ /* 0x000fea0003c00000 */
[----:B------:R0:W1:Y:S02]  /*6640*/  SHFL.BFLY P1, R185, R187, R188, R189 ;  /* 0x0c0000bcbbb97389 */ /* 0x00006400000200bd */
[----:B01----:R-:W-:Y:S05]  /*6650*/  ENDCOLLECTIVE ;  /* 0x000000000000791b */ /* 0x003fea0003800000 */
.L_x_42938:
[----:B------:R-:W-:Y:S01]  /*6660*/  HFMA2 R188, -RZ, RZ, 0, 4.76837158203125e-07 ;  /* 0x00000008ffbc7431 */ /* 0x000fe200000001ff */
[----:B------:R-:W-:-:S05]  /*6670*/  MOV R123, R185 ;  /* 0x000000b9007b7202 */ /* 0x000fca0000000f00 */
[----:B------:R-:W-:-:S05]  /*6680*/  FADD.FTZ R171, R170, R123 ;  /* 0x0000007baaab7221 */ /* 0x000fca0000010000 */
[----:B------:R-:W-:-:S07]  /*6690*/  MOV R187, R171 ;  /* 0x000000ab00bb7202 */ /* 0x000fce0000000f00 */
[----:B------:R-:W-:Y:S05]  /*66a0*/  WARPSYNC.COLLECTIVE R186, `(.L_x_42939) ;  /* 0x00000000ba087348 */ /* 0x000fea0003c00000 */
[----:B------:R0:W1:Y:S02]  /*66b0*/  SHFL.BFLY P1, R185, R187, R188, R189 ;  /* 0x0c0000bcbbb97389 */ /* 0x00006400000200bd */
[----:B01----:R-:W-:Y:S05]  /*66c0*/  ENDCOLLECTIVE ;  /* 0x000000000000791b */ /* 0x003fea0003800000 */
.L_x_42939:
        /* <DEDUP_REMOVED lines=8> */
.L_x_42940:
        /* <DEDUP_REMOVED lines=136> */
.L_x_42941:
[----:B------:R-:W-:Y:S01]  /*6fd0*/  HFMA2 R188, -RZ, RZ, 0, 1.1920928955078125e-07 ;  /* 0x00000002ffbc7431 */ /* 0x000fe200000001ff */
[----:B------:R-:W-:-:S05]  /*6fe0*/  MOV R169, R185 ;  /* 0x000000b900a97202 */ /* 0x000fca0000000f00 */
[----:B------:R-:W-:-:S05]  /*6ff0*/  FADD.FTZ R169, R0, R169 ;  /* 0x000000a900a97221 */ /* 0x000fca0000010000 */
[----:B------:R-:W-:-:S07]  /*7000*/  MOV R187, R169 ;  /* 0x000000a900bb7202 */ /* 0x000fce0000000f00 */
[----:B------:R-:W-:Y:S05]  /*7010*/  WARPSYNC.COLLECTIVE R186, `(.L_x_42942) ;  /* 0x00000000ba087348 */ /* 0x000fea0003c00000 */
[----:B------:R0:W1:Y:S02]  /*7020*/  SHFL.BFLY P1, R185, R187, R188, R189 ;  /* 0x0c0000bcbbb97389 */ /* 0x00006400000200bd */
[----:B01----:R-:W-:Y:S05]  /*7030*/  ENDCOLLECTIVE ;  /* 0x000000000000791b */ /* 0x003fea0003800000 */
.L_x_42942:
[----:B------:R-:W-:Y:S01]  /*7040*/  HFMA2 R188, -RZ, RZ, 0, 2.384185791015625e-07 ;  /* 0x00000004ffbc7431 */ /* 0x000fe200000001ff */
[----:B------:R-:W-:-:S05]  /*7050*/  MOV R170, R185 ;  /* 0x000000b900aa7202 */ /* 0x000fca0000000f00 */
[----:B------:R-:W-:-:S05]  /*7060*/  FADD.FTZ R170, R169, R170 ;  /* 0x000000aaa9aa7221 */ /* 0x000fca0000010000 */
[----:B------:R-:W-:-:S07]  /*7070*/  MOV R187, R170 ;  /* 0x000000aa00bb7202 */ /* 0x000fce0000000f00 */
[----:B------:R-:W-:Y:S05]  /*7080*/  WARPSYNC.COLLECTIVE R186, `(.L_x_42943) ;  /* 0x00000000ba087348 */ /* 0x000fea0003c00000 */
[----:B------:R0:W1:Y:S02]  /*7090*/  SHFL.BFLY P1, R185, R187, R188, R189 ;  /* 0x0c0000bcbbb97389 */ /* 0x00006400000200bd */
[----:B01----:R-:W-:Y:S05]  /*70a0*/  ENDCOLLECTIVE ;  /* 0x000000000000791b */ /* 0x003fea0003800000 */
.L_x_42943:
[----:B------:R-:W-:Y:S01]  /*70b0*/  HFMA2 R188, -RZ, RZ, 0, 4.76837158203125e-07 ;  /* 0x00000008ffbc7431 */ /* 0x000fe200000001ff */
[----:B------:R-:W-:-:S05]  /*70c0*/  MOV R171, R185 ;  /* 0x000000b900ab7202 */ /* 0x000fca0000000f00 */
[----:B------:R-:W-:-:S05]  /*70d0*/  FADD.FTZ R171, R170, R171 ;  /* 0x000000abaaab7221 */ /* 0x000fca0000010000 */
[----:B------:R-:W-:-:S07]  /*70e0*/  MOV R187, R171 ;  /* 0x000000ab00bb7202 */ /* 0x000fce0000000f00 */
[----:B------:R-:W-:Y:S05]  /*70f0*/  WARPSYNC.COLLECTIVE R186, `(.L_x_42944) ;  /* 0x00000000ba087348 */ /* 0x000fea0003c00000 */
[----:B------:R0:W1:Y:S02]  /*7100*/  SHFL.BFLY P1, R185, R187, R188, R189 ;  /* 0x0c0000bcbbb97389 */ /* 0x00006400000200bd */
[----:B01----:R-:W-:Y:S05]  /*7110*/  ENDCOLLECTIVE ;  /* 0x000000000000791b */ /* 0x003fea0003800000 */
.L_x_42944:
[----:B------:R-:W-:Y:S01]  /*7120*/  HFMA2 R188, -RZ, RZ, 0, 9.5367431640625e-07 ;  /* 0x00000010ffbc7431 */ /* 0x000fe200000001ff */
[----:B------:R-:W-:-:S05]  /*7130*/  MOV R184, R185 ;  /* 0x000000b900b87202 */ /* 0x000fca0000000f00 */
[----:B------:R-:W-:-:S05]  /*7140*/  FADD.FTZ R184, R171, R184 ;  /* 0x000000b8abb87221 */ /* 0x000fca0000010000 */
[----:B------:R-:W-:-:S07]  /*7150*/  MOV R187, R184 ;  /* 0x000000b800bb7202 */ /* 0x000fce0000000f00 */
[----:B------:R-:W-:Y:S05]  /*7160*/  WARPSYNC.COLLECTIVE R186, `(.L_x_42945) ;  /* 0x00000000ba087348 */ /* 0x000fea0003c00000 */
[----:B------:R0:W1:Y:S02]  /*7170*/  SHFL.BFLY P1, R185, R187, R188, R189 ;  /* 0x0c0000bcbbb97389 */ /* 0x00006400000200bd */
[----:B01----:R-:W-:Y:S05]  /*7180*/  ENDCOLLECTIVE ;  /* 0x000000000000791b */ /* 0x003fea0003800000 */
.L_x_42945:
[----:B------:R-:W-:Y:S05]  /*7190*/  BRA `(.L_x_42946) ;  /* 0xffffffd800787947 */ /* 0x000fea000383ffff */
.L_x_42947:
        /* <DEDUP_REMOVED lines=14> */
.L_x_71523:


//--------------------- .text._ZN10layer_norm13ln_fwd_kernelINS_13Kernel_traitsI6__halfS2_fS2_fjLj2048ELj1ELj4ELj1ELj16ENS_18Kernel_traits_baseILj2048ES2_S2_fS2_fjLj128EEEEELb1ELb0ELb0ELb0EEEvNS_9FwdParamsE --------------------------
	.section	.text._ZN10layer_norm13ln_fwd_kernelINS_13Kernel_traitsI6__halfS2_fS2_fjLj2048ELj1ELj4ELj1ELj16ENS_18Kernel_traits_baseILj2048ES2_S2_fS2_fjLj128EEEEELb1ELb0ELb0ELb0EEEvNS_9FwdParamsE,"ax",@progbits
	.align	128
        .global         _ZN10layer_norm13ln_fwd_kernelINS_13Kernel_traitsI6__halfS2_fS2_fjLj2048ELj1ELj4ELj1ELj16ENS_18Kernel_traits_baseILj2048ES2_S2_fS2_fjLj128EEEEELb1ELb0ELb0ELb0EEEvNS_9FwdParamsE
        .type           _ZN10layer_norm13ln_fwd_kernelINS_13Kernel_traitsI6__halfS2_fS2_fjLj2048ELj1ELj4ELj1ELj16ENS_18Kernel_traits_baseILj2048ES2_S2_fS2_fjLj128EEEEELb1ELb0ELb0ELb0EEEvNS_9FwdParamsE,@function
        .size           _ZN10layer_norm13ln_fwd_kernelINS_13Kernel_traitsI6__halfS2_fS2_fjLj2048ELj1ELj4ELj1ELj16ENS_18Kernel_traits_baseILj2048ES2_S2_fS2_fjLj128EEEEELb1ELb0ELb0ELb0EEEvNS_9FwdParamsE,(.L_x_71524 - _ZN10layer_norm13ln_fwd_kernelINS_13Kernel_traitsI6__halfS2_fS2_fjLj2048ELj1ELj4ELj1ELj16ENS_18Kernel_traits_baseILj2048ES2_S2_fS2_fjLj128EEEEELb1ELb0ELb0ELb0EEEvNS_9FwdParamsE)
        .other          _ZN10layer_norm13ln_fwd_kernelINS_13Kernel_traitsI6__halfS2_fS2_fjLj2048ELj1ELj4ELj1ELj16ENS_18Kernel_traits_baseILj2048ES2_S2_fS2_fjLj128EEEEELb1ELb0ELb0ELb0EEEvNS_9FwdParamsE,@"STO_CUDA_ENTRY STV_DEFAULT"
_ZN10layer_norm13ln_fwd_kernelINS_13Kernel_traitsI6__halfS2_fS2_fjLj2048ELj1ELj4ELj1ELj16ENS_18Kernel_traits_baseILj2048ES2_S2_fS2_fjLj128EEEEELb1ELb0ELb0ELb0EEEvNS_9FwdParamsE:
.text._ZN10layer_norm13ln_fwd_kernelINS_13Kernel_traitsI6__halfS2_fS2_fjLj2048ELj1ELj4ELj1ELj16ENS_18Kernel_traits_baseILj2048ES2_S2_fS2_fjLj128EEEEELb1ELb0ELb0ELb0EEEvNS_9FwdParamsE:
        /* <DEDUP_REMOVED lines=120> */
.L_x_42949:
        /* <DEDUP_REMOVED lines=78> */
.L_x_42950:
[----:B------:R-:W-:Y:S05]  /*0c60*/  BSYNC.RECONVERGENT B0 ;  /* 0x0000000000007941 */ /* 0x000fea0003800200 */
.L_x_42948:
        /* <DEDUP_REMOVED lines=21> */
[----:B0-----:R-:W-:Y:S01]  /*0dc0*/  UISETP.NE.U32.AND UP0, UPT, UR10, URZ, UPT ;  /* 0x000000ff0a00728c */ /* 0x001fe2000bf05070 */
[----:B------:R-:W0:Y:S02]  /*0dd0*/  LDCU.64 UR12, c[0x0][0x3a0] ;  /* 0x00007400ff0c77ac */ /* 0x000e240008000a00 */
[----:B------:R-:W-:Y:S01]  /*0de0*/  IMAD R11, R0, -0x2daee0ad, RZ ;  /* 0xd2511f53000b7824 */ /* 0x000fe200078e02ff */
[----:B------:R-:W-:Y:S01]  /*0df0*/  LOP3.LUT R2, R9, UR17, R2, 0x96, !PT ;  /* 0x0000001109027c12 */ /* 0x000fe2000f8e9602 */
[----:B------:R-:W-:Y:S01]  /*0e00*/  IMAD.HI.U32 R0, R3, -0x2daee0ad, RZ ;  /* 0xd2511f5303007827 */ /* 0x000fe200078e00ff */
[----:B------:R-:W-:-:S02]  /*0e10*/  UISETP.NE.AND.EX UP0, UPT, UR11, URZ, UPT, UP0 ;  /* 0x000000ff0b00728c */ /* 0x000fc4000bf05300 */
[----:B-1----:R-:W-:Y:S01]  /*0e20*/  UISETP.NE.AND UP2, UPT, UR4, URZ, UPT ;  /* 0x000000ff0400728c */ /* 0x002fe2000bf45270 */
        /* <DEDUP_REMOVED lines=45> */
[----:B0-23--:R-:W-:-:S07]  /*1100*/  IMAD R0, R9, -0x326172a9, RZ ;  /* 0xcd9e8d5709007824 */ /* 0x00dfce00078e02ff */
.L_x_43640:
        /* <DEDUP_REMOVED lines=40> */
.L_x_71356:
[----:B------:R-:W-:Y:S05]  /*1390*/  BRX R148 -0x13a0                                       (*"BRANCH_TARGETS .L_x_71357,.L_x_71358,.L_x_71359"*) ;  /* 0xffffffec94187949 */ /* 0x000fea000383ffff */
.L_x_71359:
[----:B------:R-:W-:Y:S01]  /*13a0*/  IADD3 R152, PT, PT, R4, 0x1, RZ ;  /* 0x0000000104987810 */ /* 0x000fe20007ffe0ff */
[----:B------:R-:W-:Y:S02]  /*13b0*/  IMAD.MOV.U32 R148, RZ, RZ, R2 ;  /* 0x000000ffff947224 */ /* 0x000fe400078e0002 */
[----:B------:R-:W-:Y:S01]  /*13c0*/  IMAD.MOV.U32 R153, RZ, RZ, R5 ;  /* 0x000000ffff997224 */ /* 0x000fe200078e0005 */
[----:B------:R-:W-:Y:S06]  /*13d0*/  BRA `(.L_x_42956) ;  /* 0x0000000000f07947 */ /* 0x000fec0003800000 */
.L_x_71357:
[----:B------:R-:W-:Y:S01]  /*13e0*/  MOV R148, R2 ;  /* 0x0000000200947202 */ /* 0x000fe20000000f00 */
[----:B------:R-:W-:Y:S02]  /*13f0*/  IMAD.MOV.U32 R152, RZ, RZ, 0x3 ;  /* 0x00000003ff987424 */ /* 0x000fe400078e00ff */
[----:B------:R-:W-:Y:S01]  /*1400*/  IMAD.MOV.U32 R153, RZ, RZ, R6 ;  /* 0x000000ffff997224 */ /* 0x000fe200078e0006 */
[----:B------:R-:W-:Y:S06]  /*1410*/  BRA `(.L_x_42956) ;  /* 0x0000000000e07947 */ /* 0x000fec0003800000 */
.L_x_71358:
        /* <DEDUP_REMOVED lines=13> */
.L_x_42958:
[----:B------:R-:W-:Y:S05]  /*14f0*/  BSYNC.RECONVERGENT B3 ;  /* 0x0000000000037941 */ /* 0x000fea0003800200 */
.L_x_42957:
        /* <DEDUP_REMOVED lines=37> */
[----:B------:R-:W-:-:S04]  /*1750*/  IMAD.WIDE.U32 R150, R151, -0x326172a9, RZ ;  /* 0xcd9e8d5797967825 */ /* 0x000fc800078e00ff */
[----:B------:R-:W-:Y:S01]  /*1760*/  IMAD.WIDE.U32 R148, R148, -0x2daee0ad, RZ ;  /* 0xd2511f5394947825 */ /* 0x000fe200078e00ff */
[----:B------:R-:W-:-:S03]  /*1770*/  LOP3.LUT R5, R154, UR31, R151, 0x96, !PT ;  /* 0x0000001f9a057c12 */ /* 0x000fc6000f8e9697 */
[----:B------:R-:W-:Y:S01]  /*1780*/  IMAD.MOV.U32 R0, RZ, RZ, R150 ;  /* 0x000000ffff007224 */ /* 0x000fe200078e0096 */
[----:B------:R-:W-:-:S07]  /*1790*/  LOP3.LUT R6, R4, UR32, R149, 0x96, !PT ;  /* 0x0000002004067c12 */ /* 0x000fce000f8e9695 */
.L_x_42956:
[----:B------:R-:W-:Y:S05]  /*17a0*/  BSYNC.RECONVERGENT B2 ;  /* 0x0000000000027941 */ /* 0x000fea0003800200 */
.L_x_42955:
        /* <DEDUP_REMOVED lines=12> */
[----:B-1----:R-:W-:-:S04]  /*1870*/  FSETP.GTU.FTZ.AND P0, PT, R151, R2, PT ;  /* 0x000000029700720b */ /* 0x002fc80003f1c000 */
        /* <DEDUP_REMOVED lines=14> */
.L_x_42961:
        /* <DEDUP_REMOVED lines=13> */
.L_x_42963:
[----:B------:R-:W-:Y:S05]  /*1a30*/  BSYNC.RECONVERGENT B3 ;  /* 0x0000000000037941 */ /* 0x000fea0003800200 */
.L_x_42962:
        /* <DEDUP_REMOVED lines=43> */
.L_x_42960:
[----:B------:R-:W-:Y:S05]  /*1cf0*/  BSYNC.RECONVERGENT B2 ;  /* 0x0000000000027941 */ /* 0x000fea0003800200 */
.L_x_42959:
        /* <DEDUP_REMOVED lines=22> */
.L_x_42966:
        /* <DEDUP_REMOVED lines=13> */
.L_x_42968:
[----:B------:R-:W-:Y:S05]  /*1f30*/  BSYNC.RECONVERGENT B3 ;  /* 0x0000000000037941 */ /* 0x000fea0003800200 */
.L_x_42967:
        /* <DEDUP_REMOVED lines=43> */
.L_x_42965:
[----:B------:R-:W-:Y:S05]  /*21f0*/  BSYNC.RECONVERGENT B2 ;  /* 0x0000000000027941 */ /* 0x000fea0003800200 */
.L_x_42964:
        /* <DEDUP_REMOVED lines=22> */
.L_x_42971:
        /* <DEDUP_REMOVED lines=13> */
.L_x_42973:
[----:B------:R-:W-:Y:S05]  /*2430*/  BSYNC.RECONVERGENT B3 ;  /* 0x0000000000037941 */ /* 0x000fea0003800200 */
.L_x_42972:
        /* <DEDUP_REMOVED lines=43> */
.L_x_42970:
[----:B------:R-:W-:Y:S05]  /*26f0*/  BSYNC.RECONVERGENT B2 ;  /* 0x0000000000027941 */ /* 0x000fea0003800200 */
.L_x_42969:
        /* <DEDUP_REMOVED lines=22> */
.L_x_42976:
        /* <DEDUP_REMOVED lines=13> */
.L_x_42978:
[----:B------:R-:W-:Y:S05]  /*2930*/  BSYNC.RECONVERGENT B3 ;  /* 0x0000000000037941 */ /* 0x000fea0003800200 */
.L_x_42977:
        /* <DEDUP_REMOVED lines=43> */
.L_x_42975:
[----:B------:R-:W-:Y:S05]  /*2bf0*/  BSYNC.RECONVERGENT B2 ;  /* 0x0000000000027941 */ /* 0x000fea0003800200 */
.L_x_42974:
        /* <DEDUP_REMOVED lines=22> */
.L_x_42981:
        /* <DEDUP_REMOVED lines=13> */
.L_x_42983:
[----:B------:R-:W-:Y:S05]  /*2e30*/  BSYNC.RECONVERGENT B3 ;  /* 0x0000000000037941 */ /* 0x000fea0003800200 */
.L_x_42982:
        /* <DEDUP_REMOVED lines=43> */
.L_x_42980:
[----:B------:R-:W-:Y:S05]  /*30f0*/  BSYNC.RECONVERGENT B2 ;  /* 0x0000000000027941 */ /* 0x000fea0003800200 */
.L_x_42979:
        /* <DEDUP_REMOVED lines=22> */
.L_x_42986:
        /* <DEDUP_REMOVED lines=13> */
.L_x_42988:
[----:B------:R-:W-:Y:S05]  /*3330*/  BSYNC.RECONVERGENT B3 ;  /* 0x0000000000037941 */ /* 0x000fea0003800200 */
.L_x_42987:
        /* <DEDUP_REMOVED lines=43> */
.L_x_42985:
[----:B------:R-:W-:Y:S05]  /*35f0*/  BSYNC.RECONVERGENT B2 ;  /* 0x0000000000027941 */ /* 0x000fea0003800200 */
.L_x_42984:
[----:B------:R-:W-:Y:S01]  /*3600*/  I2FP.F32.U32 R133, R4 ;  /* 0x0000000400857245 */ /* 0x000fe20000201000 */
[----:B------:R-:W-:Y:S01]  /*3610*/  HADD2.F32 R4, -RZ, R135.H0_H0 ;  /* 0x20000087ff047230 */ /* 0x000fe20000004100 */
        /* <DEDUP_REMOVED lines=20> */
.L_x_42991:
        /* <DEDUP_REMOVED lines=15> */
.L_x_42993:
[----:B------:R-:W-:Y:S05]  /*3850*/  BSYNC.RECONVERGENT B3 ;  /* 0x0000000000037941 */ /* 0x000fea0003800200 */
.L_x_42992:
        /* <DEDUP_REMOVED lines=43> */
.L_x_42990:
[----:B------:R-:W-:Y:S05]  /*3b10*/  BSYNC.RECONVERGENT B2 ;  /* 0x0000000000027941 */ /* 0x000fea0003800200 */
.L_x_42989:
[----:B------:R-:W-:Y:S01]  /*3b20*/  I2FP.F32.U32 R133, R134 ;  /* 0x0000008600857245 */ /* 0x000fe20000201000 */
[----:B------:R-:W-:-:S04]  /*3b30*/  HADD2.F32 R132, -RZ, R135.H1_H1 ;  /* 0x30000087ff847230 */ /* 0x000fc80000004100 */
        /* <DEDUP_REMOVED lines=8> */
.L_x_42954:
        /* <DEDUP_REMOVED lines=16> */
.L_x_42997:
        /* <DEDUP_REMOVED lines=13> */
.L_x_42999:
[----:B------:R-:W-:Y:S05]  /*3d90*/  BSYNC.RECONVERGENT B3 ;  /* 0x0000000000037941 */ /* 0x000fea0003800200 */
.L_x_42998:
        /* <DEDUP_REMOVED lines=42> */
.L_x_42996:
[----:B------:R-:W-:Y:S05]  /*4040*/  BSYNC.RECONVERGENT B2 ;  /* 0x0000000000027941 */ /* 0x000fea0003800200 */
.L_x_42995:
        /* <DEDUP_REMOVED lines=24> */
.L_x_43002:
        /* <DEDUP_REMOVED lines=13> */
.L_x_43004:
[----:B------:R-:W-:Y:S05]  /*42a0*/  BSYNC.RECONVERGENT B3 ;  /* 0x0000000000037941 */ /* 0x000fea0003800200 */
.L_x_43003:
        /* <DEDUP_REMOVED lines=43> */
.L_x_43001:
[----:B------:R-:W-:Y:S05]  /*4560*/  BSYNC.RECONVERGENT B2 ;  /* 0x0000000000027941 */ /* 0x000fea0003800200 */
.L_x_43000:
        /* <DEDUP_REMOVED lines=19> */
.L_x_43007:
        /* <DEDUP_REMOVED lines=13> */
.L_x_43009:
[----:B------:R-:W-:Y:S05]  /*4770*/  BSYNC.RECONVERGENT B3 ;  /* 0x0000000000037941 */ /* 0x000fea0003800200 */
.L_x_43008:
        /* <DEDUP_REMOVED lines=43> */
.L_x_43006:
[----:B------:R-:W-:Y:S05]  /*4a30*/  BSYNC.RECONVERGENT B2 ;  /* 0x0000000000027941 */ /* 0x000fea0003800200 */
.L_x_43005:
[----:B------:R-:W-:Y:S01]  /*4a40*/  ISETP.NE.AND P2, PT, R11, 0x1, PT ;  /* 0x000000010b00780c */ /* 0x000fe20003f45270 */
[----:B------:R-:W-:Y:S01]  /*4a50*/  HADD2.F32 R8, -RZ, R133.H0_H0 ;  /* 0x20000085ff087230 */ /* 0x000fe20000004100 */
[----:B------:R-:W-:Y:S01]  /*4a60*/  I2FP.F32.U32 R9, R4 ;  /* 0x0000000400097245 */ /* 0x000fe20000201000 */
[----:B------:R-:W-:Y:S01]  /*4a70*/  BSSY.RECONVERGENT B2, `(.L_x_43010) ;  /* 0x0000049000027945 */ /* 0x000fe20003800200 */
[----:B------:R-:W-:-:S03]  /*4a80*/  IMAD.MOV.U32 R132, RZ, RZ, 0x2 ;  /* 0x00000002ff847424 */ /* 0x000fc600078e00ff */
        /* <DEDUP_REMOVED lines=14> */
.L_x_43012:
        /* <DEDUP_REMOVED lines=13> */
.L_x_43014:
[----:B------:R-:W-:Y:S05]  /*4c40*/  BSYNC.RECONVERGENT B3 ;  /* 0x0000000000037941 */ /* 0x000fea0003800200 */
.L_x_43013:
        /* <DEDUP_REMOVED lines=43> */
.L_x_43011:
[----:B------:R-:W-:Y:S05]  /*4f00*/  BSYNC.RECONVERGENT B2 ;  /* 0x0000000000027941 */ /* 0x000fea0003800200 */
.L_x_43010:
        /* <DEDUP_REMOVED lines=19> */
.L_x_43017:
        /* <DEDUP_REMOVED lines=13> */
.L_x_43019:
[----:B------:R-:W-:Y:S05]  /*5110*/  BSYNC.RECONVERGENT B3 ;  /* 0x0000000000037941 */ /* 0x000fea0003800200 */
.L_x_43018:
        /* <DEDUP_REMOVED lines=43> */
.L_x_43016:
[----:B------:R-:W-:Y:S05]  /*53d0*/  BSYNC.RECONVERGENT B2 ;  /* 0x0000000000027941 */ /* 0x000fea0003800200 */
.L_x_43015:
[----:B------:R-:W-:Y:S01]  /*53e0*/  ISETP.NE.AND P4, PT, R133, 0x1, PT ;  /* 0x000000018500780c */ /* 0x000fe20003f85270 */
[----:B------:R-:W-:Y:S01]  /*53f0*/  HADD2.F32 R8, -RZ, R134.H0_H0 ;  /* 0x20000086ff087230 */ /* 0x000fe20000004100 */
[----:B------:R-:W-:Y:S01]  /*5400*/  I2FP.F32.U32 R9, R4 ;  /* 0x0000000400097245 */ /* 0x000fe20000201000 */
[----:B------:R-:W-:Y:S04]  /*5410*/  BSSY.RECONVERGENT B2, `(.L_x_43020) ;  /* 0x0000049000027945 */ /* 0x000fe80003800200 */
[----:B------:R-:W-:Y:S01]  /*5420*/  FFMA.FTZ R4, R9, R152, 1.1641532182693481445e-10 ;  /* 0x2f00000009047423 */ /* 0x000fe20000010098 */
[----:B------:R-:W-:Y:S01]  /*5430*/  FMUL.FTZ R9, R8, R147 ;  /* 0x0000009308097220 */ /* 0x000fe20000410000 */
[----:B------:R-:W-:-:S03]  /*5440*/  IMAD.MOV.U32 R8, RZ, RZ, 0x2 ;  /* 0x00000002ff087424 */ /* 0x000fc600078e00ff */
        /* <DEDUP_REMOVED lines=12> */
.L_x_43022:
        /* <DEDUP_REMOVED lines=13> */
.L_x_43024:
[----:B------:R-:W-:Y:S05]  /*55e0*/  BSYNC.RECONVERGENT B3 ;  /* 0x0000000000037941 */ /* 0x000fea0003800200 */
.L_x_43023:
        /* <DEDUP_REMOVED lines=43> */
.L_x_43021:
[----:B------:R-:W-:Y:S05]  /*58a0*/  BSYNC.RECONVERGENT B2 ;  /* 0x0000000000027941 */ /* 0x000fea0003800200 */
.L_x_43020:
        /* <DEDUP_REMOVED lines=19> */
.L_x_43027:
        /* <DEDUP_REMOVED lines=13> */
.L_x_43029:
[----:B------:R-:W-:Y:S05]  /*5ab0*/  BSYNC.RECONVERGENT B3 ;  /* 0x0000000000037941 */ /* 0x000fea0003800200 */
.L_x_43028:
        /* <DEDUP_REMOVED lines=43> */
.L_x_43026:
[----:B------:R-:W-:Y:S05]  /*5d70*/  BSYNC.RECONVERGENT B2 ;  /* 0x0000000000027941 */ /* 0x000fea0003800200 */
.L_x_43025:
[----:B------:R-:W-:Y:S01]  /*5d80*/  ISETP.NE.AND P6, PT, R132, 0x1, PT ;  /* 0x000000018400780c */ /* 0x000fe20003fc5270 */
[----:B------:R-:W-:Y:S01]  /*5d90*/  BSSY.RECONVERGENT B2, `(.L_x_43030) ;  /* 0x000004d000027945 */ /* 0x000fe20003800200 */
[----:B------:R-:W-:Y:S01]  /*5da0*/  I2FP.F32.U32 R9, R4 ;  /* 0x0000000400097245 */ /* 0x000fe20000201000 */
[----:B------:R-:W-:-:S04]  /*5db0*/  HADD2.F32 R4, -RZ, R135.H0_H0 ;  /* 0x20000087ff047230 */ /* 0x000fc80000004100 */
[----:B------:R-:W-:Y:S01]  /*5dc0*/  FFMA.FTZ R8, R9, R152, 1.1641532182693481445e-10 ;  /* 0x2f00000009087423 */ /* 0x000fe20000010098 */
[----:B------:R-:W-:Y:S01]  /*5dd0*/  FMUL.FTZ R133, R4, R147 ;  /* 0x0000009304857220 */ /* 0x000fe20000410000 */
[----:B------:R-:W-:Y:S02]  /*5de0*/  HFMA2 R4, -RZ, RZ, 0, 1.1920928955078125e-07 ;  /* 0x00000002ff047431 */ /* 0x000fe400000001ff */
[----:B------:R-:W-:Y:S02]  /*5df0*/  IMAD.MOV.U32 R9, RZ, RZ, R0 ;  /* 0x000000ffff097224 */ /* 0x000fe400078e0000 */
        /* <DEDUP_REMOVED lines=11> */
.L_x_43032:
        /* <DEDUP_REMOVED lines=15> */
.L_x_43034:
[----:B------:R-:W-:Y:S05]  /*5fa0*/  BSYNC.RECONVERGENT B3 ;  /* 0x0000000000037941 */ /* 0x000fea0003800200 */
.L_x_43033:
        /* <DEDUP_REMOVED lines=43> */
.L_x_43031:
[----:B------:R-:W-:Y:S05]  /*6260*/  BSYNC.RECONVERGENT B2 ;  /* 0x0000000000027941 */ /* 0x000fea0003800200 */
.L_x_43030:
[----:B------:R-:W-:Y:S01]  /*6270*/  I2FP.F32.U32 R9, R9 ;  /* 0x0000000900097245 */ /* 0x000fe20000201000 */
[----:B------:R-:W-:Y:S01]  /*6280*/  HADD2.F32 R8, -RZ, R135.H1_H1 ;  /* 0x30000087ff087230 */ /* 0x000fe20000004100 */
        /* <DEDUP_REMOVED lines=14> */
.L_x_42994:
[----:B------:R-:W0:Y:S01]  /*6370*/  LDC.64 R150, c[0x0][0x3a8] ;  /* 0x0000ea00ff967b82 */ /* 0x000e220000000a00 */
[----:B------:R-:W-:Y:S02]  /*6380*/  SEL R134, RZ, 0x1000000, !P6 ;  /* 0x01000000ff867807 */ /* 0x000fe40007000000 */
[----:B------:R-:W-:Y:S02]  /*6390*/  SEL R2, RZ, 0x10000, !P5 ;  /* 0x00010000ff027807 */ /* 0x000fe40006800000 */
[----:B------:R-:W-:Y:S02]  /*63a0*/  SEL R153, RZ, 0x100, !P4 ;  /* 0x00000100ff997807 */ /* 0x000fe40006000000 */
[----:B------:R-:W-:Y:S01]  /*63b0*/  SEL R135, RZ, 0x10000, !P1 ;  /* 0x00010000ff877807 */ /* 0x000fe20004800000 */
[----:B------:R-:W1:Y:S01]  /*63c0*/  LDC.64 R132, c[0x0][0x3b0] ;  /* 0x0000ec00ff847b82 */ /* 0x000e620000000a00 */
[----:B------:R-:W-:Y:S02]  /*63d0*/  LOP3.LUT R153, R153, R134, R2, 0xfe, !PT ;  /* 0x0000008699997212 */ /* 0x000fe400078efe02 */
[----:B------:R-:W-:-:S02]  /*63e0*/  SEL R134, RZ, 0x1000000, !P2 ;  /* 0x01000000ff867807 */ /* 0x000fc40005000000 */
[----:B------:R-:W-:Y:S02]  /*63f0*/  SEL R2, RZ, 0x100, !P0 ;  /* 0x00000100ff027807 */ /* 0x000fe40004000000 */
[----:B------:R-:W-:Y:S02]  /*6400*/  LOP3.LUT P6, RZ, R145, 0x2, RZ, 0xc0, !PT ;  /* 0x0000000291ff7812 */ /* 0x000fe400078cc0ff */
        /* <DEDUP_REMOVED lines=9> */
[----:B-1----:R-:W-:Y:S02]  /*64a0*/  IMAD.WIDE.U32 R132, R146, 0x8, R132 ;  /* 0x0000000892847825 */ /* 0x002fe400078e0084 */
[----:B------:R0:W-:Y:S04]  /*64b0*/  STG.E.128 desc[UR8][R150.64+0x10], R136 ;  /* 0x0000108896007986 */ /* 0x0001e8000c101d08 */
[----:B------:R0:W-:Y:S02]  /*64c0*/  STG.E.64 desc[UR8][R132.64], R134 ;  /* 0x0000008684007986 */ /* 0x0001e4000c101b08 */
.L_x_42953:
[----:B------:R-:W-:Y:S05]  /*64d0*/  BSYNC.RECONVERGENT B1 ;  /* 0x0000000000017941 */ /* 0x000fea0003800200 */
.L_x_42952:
        /* <DEDUP_REMOVED lines=17> */
[----:B------:R-:W-:Y:S01]  /*65f0*/  IMAD.MOV.U32 R154, RZ, RZ, 0x2 ;  /* 0x00000002ff9a7424 */ /* 0x000fe200078e00ff */
[----:B------:R-:W-:Y:S01]  /*6600*/  MOV R150, R2 ;  /* 0x0000000200967202 */ /* 0x000fe20000000f00 */
[----:B------:R-:W-:-:S09]  /*6610*/  IMAD.MOV.U32 R151, RZ, RZ, R0 ;  /* 0x000000ffff977224 */ /* 0x000fd200078e0000 */
[----:B-1----:R-:W-:Y:S05]  /*6620*/  @!P0 BRA `(.L_x_43039) ;  /* 0x0000000400088947 */ /* 0x002fea0003800000 */
        /* <DEDUP_REMOVED lines=10> */
.L_x_43040:
        /* <DEDUP_REMOVED lines=13> */
.L_x_43042:
[----:B------:R-:W-:Y:S05]  /*67a0*/  BSYNC.RECONVERGENT B3 ;  /* 0x0000000000037941 */ /* 0x000fea0003800200 */
.L_x_43041:
        /* <DEDUP_REMOVED lines=42> */
.L_x_43039:
[----:B------:R-:W-:Y:S05]  /*6a50*/  BSYNC.RECONVERGENT B2 ;  /* 0x0000000000027941 */ /* 0x000fea0003800200 */
.L_x_43038:
        /* <DEDUP_REMOVED lines=10> */
[----:B------:R-:W-:-:S02]  /*6b00*/  IMAD.MOV.U32 R4, RZ, RZ, R0 ;  /* 0x000000ffff047224 */ /* 0x000fc400078e0000 */
[----:B0-----:R-:W-:Y:S02]  /*6b10*/  FMUL.FTZ R152, R152, R149 ;  /* 0x0000009598987220 */ /* 0x001fe40000410000 */
[----:B-1----:R-:W-:-:S04]  /*6b20*/  FSETP.GTU.FTZ.AND P0, PT, R153, R2, PT ;  /* 0x000000029900720b */ /* 0x002fc80003f1c000 */
        /* <DEDUP_REMOVED lines=14> */
.L_x_43045:
        /* <DEDUP_REMOVED lines=13> */
.L_x_43047:
[----:B------:R-:W-:Y:S05]  /*6ce0*/  BSYNC.RECONVERGENT B3 ;  /* 0x0000000000037941 */ /* 0x000fea0003800200 */
.L_x_43046:
        /* <DEDUP_REMOVED lines=43> */
.L_x_43044:
[----:B------:R-:W-:Y:S05]  /*6fa0*/  BSYNC.RECONVERGENT B2 ;  /* 0x0000000000027941 */ /* 0x000fea0003800200 */
.L_x_43043:
        /* <DEDUP_REMOVED lines=22> */
.L_x_43050:
        /* <DEDUP_REMOVED lines=13> */
.L_x_43052:
[----:B------:R-:W-:Y:S05]  /*71e0*/  BSYNC.RECONVERGENT B3 ;  /* 0x0000000000037941 */ /* 0x000fea0003800200 */
.L_x_43051:
        /* <DEDUP_REMOVED lines=37> */
[----:B------:R-:W-:Y:S01]  /*7440*/  HFMA2 R154, -RZ, RZ, 0, 0 ;  /* 0x00000000ff9a7431 */ /* 0x000fe200000001ff */
[----:B------:R-:W-:Y:S01]  /*7450*/  MOV R0, R152 ;  /* 0x0000009800007202 */ /* 0x000fe20000000f00 */
[----:B------:R-:W-:-:S05]  /*7460*/  IMAD.WIDE.U32 R152, R6, -0x2daee0ad, RZ ;  /* 0xd2511f5306987825 */ /* 0x000fca00078e00ff */
[----:B------:R-:W-:Y:S01]  /*7470*/  LOP3.LUT R6, R4, UR32, R153, 0x96, !PT ;  /* 0x0000002004067c12 */ /* 0x000fe2000f8e9699 */
[----:B------:R-:W-:Y:S02]  /*7480*/  IMAD.MOV.U32 R4, RZ, RZ, R150 ;  /* 0x000000ffff047224 */ /* 0x000fe400078e0096 */
[----:B------:R-:W-:-:S07]  /*7490*/  IMAD.MOV.U32 R150, RZ, RZ, R152 ;  /* 0x000000ffff967224 */ /* 0x000fce00078e0098 */
.L_x_43049:
[----:B------:R-:W-:Y:S05]  /*74a0*/  BSYNC.RECONVERGENT B2 ;  /* 0x0000000000027941 */ /* 0x000fea0003800200 */
.L_x_43048:
        /* <DEDUP_REMOVED lines=22> */
.L_x_43055:
        /* <DEDUP_REMOVED lines=13> */
.L_x_43057:
[----:B------:R-:W-:Y:S05]  /*76e0*/  BSYNC.RECONVERGENT B3 ;  /* 0x0000000000037941 */ /* 0x000fea0003800200 */
.L_x_43056:
        /* <DEDUP_REMOVED lines=43> */
.L_x_43054:
[----:B------:R-:W-:Y:S05]  /*79a0*/  BSYNC.RECONVERGENT B2 ;  /* 0x0000000000027941 */ /* 0x000fea0003800200 */
.L_x_43053:
        /* <DEDUP_REMOVED lines=22> */
.L_x_43060:
        /* <DEDUP_REMOVED lines=13> */
.L_x_43062:
[----:B------:R-:W-:Y:S05]  /*7be0*/  BSYNC.RECONVERGENT B3 ;  /* 0x0000000000037941 */ /* 0x000fea0003800200 */
.L_x_43061:
        /* <DEDUP_REMOVED lines=43> */
.L_x_43059:
[----:B------:R-:W-:Y:S05]  /*7ea0*/  BSYNC.RECONVERGENT B2 ;  /* 0x0000000000027941 */ /* 0x000fea0003800200 */
.L_x_43058:
        /* <DEDUP_REMOVED lines=22> */
.L_x_43065:
        /* <DEDUP_REMOVED lines=13> */
.L_x_43067:
[----:B------:R-:W-:Y:S05]  /*80e0*/  BSYNC.RECONVERGENT B3 ;  /* 0x0000000000037941 */ /* 0x000fea0003800200 */
.L_x_43066:
        /* <DEDUP_REMOVED lines=43> */
.L_x_43064:
[----:B------:R-:W-:Y:S05]  /*83a0*/  BSYNC.RECONVERGENT B2 ;  /* 0x0000000000027941 */ /* 0x000fea0003800200 */
.L_x_43063:
        /* <DEDUP_REMOVED lines=22> */
.L_x_43070:
        /* <DEDUP_REMOVED lines=13> */
.L_x_43072:
[----:B------:R-:W-:Y:S05]  /*85e0*/  BSYNC.RECONVERGENT B3 ;  /* 0x0000000000037941 */ /* 0x000fea0003800200 */
.L_x_43071:
        /* <DEDUP_REMOVED lines=43> */
.L_x_43069:
[----:B------:R-:W-:Y:S05]  /*88a0*/  BSYNC.RECONVERGENT B2 ;  /* 0x0000000000027941 */ /* 0x000fea0003800200 */
.L_x_43068:
        /* <DEDUP_REMOVED lines=22> */
.L_x_43075:
        /* <DEDUP_REMOVED lines=15> */
.L_x_43077:
[----:B------:R-:W-:Y:S05]  /*8b00*/  BSYNC.RECONVERGENT B3 ;  /* 0x0000000000037941 */ /* 0x000fea0003800200 */
.L_x_43076:
        /* <DEDUP_REMOVED lines=43> */
.L_x_43074:
[----:B------:R-:W-:Y:S05]  /*8dc0*/  BSYNC.RECONVERGENT B2 ;  /* 0x0000000000027941 */ /* 0x000fea0003800200 */
.L_x_43073:
        /* <DEDUP_REMOVED lines=10> */
.L_x_43037:
        /* <DEDUP_REMOVED lines=16> */
.L_x_43081:
        /* <DEDUP_REMOVED lines=13> */
.L_x_43083:
[----:B------:R-:W-:Y:S05]  /*9040*/  BSYNC.RECONVERGENT B3 ;  /* 0x0000000000037941 */ /* 0x000fea0003800200 */
.L_x_43082:
        /* <DEDUP_REMOVED lines=41> */
[----:B------:R-:W-:-:S07]  /*92e0*/  IMAD.MOV.U32 R76, RZ, RZ, R2 ;  /* 0x000000ffff4c7224 */ /* 0x000fce00078e0002 */
.L_x_43080:
[----:B------:R-:W-:Y:S05]  /*92f0*/  BSYNC.RECONVERGENT B2 ;  /* 0x0000000000027941 */ /* 0x000fea0003800200 */
.L_x_43079:
        /* <DEDUP_REMOVED lines=11> */
[----:B------:R-:W-:-:S05]  /*93b0*/  FFMA.FTZ R77, R77, R152, 1.1641532182693481445e-10 ;  /* 0x2f0000004d4d7423 */ /* 0x000fca0000010098 */
        /* <DEDUP_REMOVED lines=12> */
.L_x_43086:
        /* <DEDUP_REMOVED lines=13> */
.L_x_43088:
[----:B------:R-:W-:Y:S05]  /*9550*/  BSYNC.RECONVERGENT B3 ;  /* 0x0000000000037941 */ /* 0x000fea0003800200 */
.L_x_43087:
        /* <DEDUP_REMOVED lines=43> */
.L_x_43085:
[----:B------:R-:W-:Y:S05]  /*9810*/  BSYNC.RECONVERGENT B2 ;  /* 0x0000000000027941 */ /* 0x000fea0003800200 */
.L_x_43084:
[----:B------:R-:W-:Y:S01]  /*9820*/  ISETP.NE.AND P1, PT, R79, 0x1, PT ;  /* 0x000000014f00780c */ /* 0x000fe20003f25270 */
[----:B------:R-:W-:Y:S01]  /*9830*/  HADD2.F32 R80, -RZ, R80.H1_H1 ;  /* 0x30000050ff507230 */ /* 0x000fe20000004100 */
[----:B------:R-:W-:Y:S01]  /*9840*/  I2FP.F32.U32 R77, R4 ;  /* 0x00000004004d7245 */ /* 0x000fe20000201000 */
[----:B------:R-:W-:Y:S01]  /*9850*/  BSSY.RECONVERGENT B2, `(.L_x_43089) ;  /* 0x0000049000027945 */ /* 0x000fe20003800200 */
[----:B------:R-:W-:Y:S02]  /*9860*/  HFMA2 R76, -RZ, RZ, 0, 1.1920928955078125e-07 ;  /* 0x00000002ff4c7431 */ /* 0x000fe400000001ff */
[----:B------:R-:W-:Y:S02]  /*9870*/  IMAD.MOV.U32 R4, RZ, RZ, R0 ;  /* 0x000000ffff047224 */ /* 0x000fe400078e0000 */
[----:B------:R-:W-:Y:S01]  /*9880*/  FMUL.FTZ R80, R80, R147 ;  /* 0x0000009350507220 */ /* 0x000fe20000410000 */
[----:B------:R-:W-:-:S03]  /*9890*/  FFMA.FTZ R77, R77, R152, 1.1641532182693481445e-10 ;  /* 0x2f0000004d4d7423 */ /* 0x000fc60000010098 */
[----:B------:R-:W-:Y:S02]  /*98a0*/  FMUL.FTZ R151, R80, R149 ;  /* 0x0000009550977220 */ /* 0x000fe40000410000 */
        /* <DEDUP_REMOVED lines=10> */
.L_x_43091:
        /* <DEDUP_REMOVED lines=13> */
.L_x_43093:
[----:B------:R-:W-:Y:S05]  /*9a20*/  BSYNC.RECONVERGENT B3 ;  /* 0x0000000000037941 */ /* 0x000fea0003800200 */
.L_x_43092:
        /* <DEDUP_REMOVED lines=43> */
.L_x_43090:
[----:B------:R-:W-:Y:S05]  /*9ce0*/  BSYNC.RECONVERGENT B2 ;  /* 0x0000000000027941 */ /* 0x000fea0003800200 */
.L_x_43089:
[----:B------:R-:W-:Y:S01]  /*9cf0*/  ISETP.NE.AND P2, PT, R76, 0x1, PT ;  /* 0x000000014c00780c */ /* 0x000fe20003f45270 */
[----:B------:R-:W-:Y:S01]  /*9d00*/  BSSY.RECONVERGENT B2, `(.L_x_43094) ;  /* 0x000004b000027945 */ /* 0x000fe20003800200 */
[----:B------:R-:W-:Y:S01]  /*9d10*/  I2FP.F32.U32 R77, R4 ;  /* 0x00000004004d7245 */ /* 0x000fe20000201000 */
[----:B------:R-:W-:Y:S02]  /*9d20*/  HADD2.F32 R4, -RZ, R81.H0_H0 ;  /* 0x20000051ff047230 */ /* 0x000fe40000004100 */
[----:B------:R-:W-:Y:S02]  /*9d30*/  IMAD.MOV.U32 R80, RZ, RZ, 0x2 ;  /* 0x00000002ff507424 */ /* 0x000fe400078e00ff */
[----:B------:R-:W-:Y:S01]  /*9d40*/  FFMA.FTZ R77, R77, R152, 1.1641532182693481445e-10 ;  /* 0x2f0000004d4d7423 */ /* 0x000fe20000010098 */
[----:B------:R-:W-:Y:S01]  /*9d50*/  FMUL.FTZ R78, R4, R147 ;  /* 0x00000093044e7220 */ /* 0x000fe20000410000 */
[----:B------:R-:W-:-:S03]  /*9d60*/  MOV R4, R0 ;  /* 0x0000000000047202 */ /* 0x000fc60000000f00 */
[----:B------:R-:W-:Y:S01]  /*9d70*/  FSETP.LE.FTZ.AND P1, PT, R77, R2, PT ;  /* 0x000000024d00720b */ /* 0x000fe20003f33000 */
[----:B------:R-:W-:Y:S01]  /*9d80*/  FMUL.FTZ R78, R78, R149 ;  /* 0x000000954e4e7220 */ /* 0x000fe20000410000 */
        /* <DEDUP_REMOVED lines=9> */
.L_x_43096:
        /* <DEDUP_REMOVED lines=13> */
.L_x_43098:
[----:B------:R-:W-:Y:S05]  /*9ef0*/  BSYNC.RECONVERGENT B3 ;  /* 0x0000000000037941 */ /* 0x000fea0003800200 */
.L_x_43097:
        /* <DEDUP_REMOVED lines=43> */
.L_x_43095:
[----:B------:R-:W-:Y:S05]  /*a1b0*/  BSYNC.RECONVERGENT B2 ;  /* 0x0000000000027941 */ /* 0x000fea0003800200 */
.L_x_43094:
[----:B------:R-:W-:Y:S01]  /*a1c0*/  ISETP.NE.AND P3, PT, R80, 0x1, PT ;  /* 0x000000015000780c */ /* 0x000fe20003f65270 */
[----:B------:R-:W-:Y:S01]  /*a1d0*/  BSSY.RECONVERGENT B2, `(.L_x_43099) ;  /* 0x000004b000027945 */ /* 0x000fe20003800200 */
[----:B------:R-:W-:Y:S01]  /*a1e0*/  I2FP.F32.U32 R77, R4 ;  /* 0x00000004004d7245 */ /* 0x000fe20000201000 */
[----:B------:R-:W-:Y:S02]  /*a1f0*/  HADD2.F32 R4, -RZ, R81.H1_H1 ;  /* 0x30000051ff047230 */ /* 0x000fe40000004100 */
[----:B------:R-:W-:Y:S02]  /*a200*/  IMAD.MOV.U32 R81, RZ, RZ, 0x2 ;  /* 0x00000002ff517424 */ /* 0x000fe400078e00ff */
        /* <DEDUP_REMOVED lines=14> */
.L_x_43101:
        /* <DEDUP_REMOVED lines=13> */
.L_x_43103:
[----:B------:R-:W-:Y:S05]  /*a3c0*/  BSYNC.RECONVERGENT B3 ;  /* 0x0000000000037941 */ /* 0x000fea0003800200 */
.L_x_43102:
        /* <DEDUP_REMOVED lines=43> */
.L_x_43100:
[----:B------:R-:W-:Y:S05]  /*a680*/  BSYNC.RECONVERGENT B2 ;  /* 0x0000000000027941 */ /* 0x000fea0003800200 */
.L_x_43099:
[----:B------:R-:W-:Y:S01]  /*a690*/  ISETP.NE.AND P4, PT, R81, 0x1, PT ;  /* 0x000000015100780c */ /* 0x000fe20003f85270 */
[----:B------:R-:W-:Y:S01]  /*a6a0*/  BSSY.RECONVERGENT B2, `(.L_x_43104) ;  /* 0x000004b000027945 */ /* 0x000fe20003800200 */
[----:B------:R-:W-:Y:S01]  /*a6b0*/  I2FP.F32.U32 R77, R4 ;  /* 0x00000004004d7245 */ /* 0x000fe20000201000 */
[----:B------:R-:W-:Y:S02]  /*a6c0*/  HADD2.F32 R4, -RZ, R82.H0_H0 ;  /* 0x20000052ff047230 */ /* 0x000fe40000004100 */
[----:B------:R-:W-:Y:S02]  /*a6d0*/  HFMA2 R76, -RZ, RZ, 0, 1.1920928955078125e-07 ;  /* 0x00000002ff4c7431 */ /* 0x000fe400000001ff */
        /* <DEDUP_REMOVED lines=14> */
.L_x_43106:
        /* <DEDUP_REMOVED lines=13> */
.L_x_43108:
[----:B------:R-:W-:Y:S05]  /*a890*/  BSYNC.RECONVERGENT B3 ;  /* 0x0000000000037941 */ /* 0x000fea0003800200 */
.L_x_43107:
        /* <DEDUP_REMOVED lines=43> */
.L_x_43105:
[----:B------:R-:W-:Y:S05]  /*ab50*/  BSYNC.RECONVERGENT B2 ;  /* 0x0000000000027941 */ /* 0x000fea0003800200 */
.L_x_43104:
        /* <DEDUP_REMOVED lines=19> */
.L_x_43111:
        /* <DEDUP_REMOVED lines=13> */
.L_x_43113:
[----:B------:R-:W-:Y:S05]  /*ad60*/  BSYNC.RECONVERGENT B3 ;  /* 0x0000000000037941 */ /* 0x000fea0003800200 */
.L_x_43112:
        /* <DEDUP_REMOVED lines=43> */
.L_x_43110:
[----:B------:R-:W-:Y:S05]  /*b020*/  BSYNC.RECONVERGENT B2 ;  /* 0x0000000000027941 */ /* 0x000fea0003800200 */
.L_x_43109:
[----:B------:R-:W-:Y:S01]  /*b030*/  ISETP.NE.AND P6, PT, R133, 0x1, PT ;  /* 0x000000018500780c */ /* 0x000fe20003fc5270 */
[----:B------:R-:W-:Y:S01]  /*b040*/  BSSY.RECONVERGENT B2, `(.L_x_43114) ;  /* 0x000004d000027945 */ /* 0x000fe20003800200 */
[----:B------:R-:W-:Y:S01]  /*b050*/  I2FP.F32.U32 R77, R4 ;  /* 0x00000004004d7245 */ /* 0x000fe20000201000 */
[----:B------:R-:W-:Y:S02]  /*b060*/  HADD2.F32 R4, -RZ, R83.H0_H0 ;  /* 0x20000053ff047230 */ /* 0x000fe40000004100 */
[----:B------:R-:W-:Y:S02]  /*b070*/  IMAD.MOV.U32 R132, RZ, RZ, R0 ;  /* 0x000000ffff847224 */ /* 0x000fe400078e0000 */
[----:B------:R-:W-:Y:S01]  /*b080*/  FFMA.FTZ R77, R77, R152, 1.1641532182693481445e-10 ;  /* 0x2f0000004d4d7423 */ /* 0x000fe20000010098 */
[----:B------:R-:W-:Y:S01]  /*b090*/  FMUL.FTZ R82, R4, R147 ;  /* 0x0000009304527220 */ /* 0x000fe20000410000 */
[----:B------:R-:W-:-:S03]  /*b0a0*/  IMAD.MOV.U32 R4, RZ, RZ, 0x2 ;  /* 0x00000002ff047424 */ /* 0x000fc600078e00ff */
        /* <DEDUP_REMOVED lines=11> */
.L_x_43116:
        /* <DEDUP_REMOVED lines=15> */
.L_x_43118:
[----:B------:R-:W-:Y:S05]  /*b250*/  BSYNC.RECONVERGENT B3 ;  /* 0x0000000000037941 */ /* 0x000fea0003800200 */
.L_x_43117:
        /* <DEDUP_REMOVED lines=43> */
.L_x_43115:
[----:B------:R-:W-:Y:S05]  /*b510*/  BSYNC.RECONVERGENT B2 ;  /* 0x0000000000027941 */ /* 0x000fea0003800200 */
.L_x_43114:
        /* <DEDUP_REMOVED lines=16> */
.L_x_43078:
        /* <DEDUP_REMOVED lines=22> */
.L_x_43036:
[----:B------:R-:W-:Y:S05]  /*b780*/  BSYNC.RECONVERGENT B1 ;  /* 0x0000000000017941 */ /* 0x000fea0003800200 */
.L_x_43035:
        /* <DEDUP_REMOVED lines=31> */
.L_x_43124:
        /* <DEDUP_REMOVED lines=13> */
.L_x_43126:
[----:B------:R-:W-:Y:S05]  /*ba50*/  BSYNC.RECONVERGENT B3 ;  /* 0x0000000000037941 */ /* 0x000fea0003800200 */
.L_x_43125:
        /* <DEDUP_REMOVED lines=42> */
.L_x_43123:
[----:B------:R-:W-:Y:S05]  /*bd00*/  BSYNC.RECONVERGENT B2 ;  /* 0x0000000000027941 */ /* 0x000fea0003800200 */
.L_x_43122:
[----:B------:R-:W0:Y:S01]  /*bd10*/  LDC R149, c[0x0][0x408] ;  /* 0x00010200ff957b82 */ /* 0x000e220000000800 */
[----:B------:R-:W-:Y:S01]  /*bd20*/  I2FP.F32.U32 R4, R151 ;  /* 0x0000009700047245 */ /* 0x000fe20000201000 */
[----:B------:R-:W-:Y:S02]  /*bd30*/  HFMA2 R151, -RZ, RZ, 0.1171875, 0 ;  /* 0x2f800000ff977431 */ /* 0x000fe400000001ff */
[----:B-----5:R-:W-:Y:S01]  /*bd40*/  HADD2.F32 R152, -RZ, R88.H0_H0 ;  /* 0x20000058ff987230 */ /* 0x020fe20000004100 */
[----:B------:R-:W-:Y:S01]  /*bd50*/  ISETP.NE.AND P1, PT, R154, 0x1, PT ;  /* 0x000000019a00780c */ /* 0x000fe20003f25270 */
[----:B------:R-:W-:Y:S01]  /*bd60*/  BSSY.RECONVERGENT B2, `(.L_x_43127) ;  /* 0x000004f000027945 */ /* 0x000fe20003800200 */
[----:B------:R-:W-:Y:S01]  /*bd70*/  LOP3.LUT R145, R145, 0xfffffffd, RZ, 0xc0, !PT ;  /* 0xfffffffd91917812 */ /* 0x000fe200078ec0ff */
[----:B------:R-:W1:Y:S01]  /*bd80*/  LDC R2, c[0x0][0x404] ;  /* 0x00010100ff027b82 */ /* 0x000e620000000800 */
[----:B------:R-:W-:Y:S01]  /*bd90*/  FMUL.FTZ R152, R152, R147 ;  /* 0x0000009398987220 */ /* 0x000fe20000410000 */
[----:B------:R-:W-:Y:S01]  /*bda0*/  FFMA.FTZ R153, R4, R151, 1.1641532182693481445e-10 ;  /* 0x2f00000004997423 */ /* 0x000fe20000010097 */
[----:B------:R-:W-:-:S02]  /*bdb0*/  IMAD.MOV.U32 R4, RZ, RZ, R0 ;  /* 0x000000ffff047224 */ /* 0x000fc400078e0000 */
[----:B0-----:R-:W-:Y:S02]  /*bdc0*/  FMUL.FTZ R152, R152, R149 ;  /* 0x0000009598987220 */ /* 0x001fe40000410000 */
[----:B-1----:R-:W-:-:S04]  /*bdd0*/  FSETP.GTU.FTZ.AND P0, PT, R153, R2, PT ;  /* 0x000000029900720b */ /* 0x002fc80003f1c000 */
        /* <DEDUP_REMOVED lines=14> */
.L_x_43129:
        /* <DEDUP_REMOVED lines=13> */
.L_x_43131:
[----:B------:R-:W-:Y:S05]  /*bf90*/  BSYNC.RECONVERGENT B3 ;  /* 0x0000000000037941 */ /* 0x000fea0003800200 */
.L_x_43130:
        /* <DEDUP_REMOVED lines=43> */
.L_x_43128:
[----:B------:R-:W-:Y:S05]  /*c250*/  BSYNC.RECONVERGENT B2 ;  /* 0x0000000000027941 */ /* 0x000fea0003800200 */
.L_x_43127:
        /* <DEDUP_REMOVED lines=22> */
.L_x_43134:
        /* <DEDUP_REMOVED lines=13> */
.L_x_43136:
[----:B------:R-:W-:Y:S05]  /*c490*/  BSYNC.RECONVERGENT B3 ;  /* 0x0000000000037941 */ /* 0x000fea0003800200 */
.L_x_43135:
        /* <DEDUP_REMOVED lines=43> */
.L_x_43133:
[----:B------:R-:W-:Y:S05]  /*c750*/  BSYNC.RECONVERGENT B2 ;  /* 0x0000000000027941 */ /* 0x000fea0003800200 */
.L_x_43132:
        /* <DEDUP_REMOVED lines=22> */
.L_x_43139:
        /* <DEDUP_REMOVED lines=13> */
.L_x_43141:
[----:B------:R-:W-:Y:S05]  /*c990*/  BSYNC.RECONVERGENT B3 ;  /* 0x0000000000037941 */ /* 0x000fea0003800200 */
.L_x_43140:
        /* <DEDUP_REMOVED lines=43> */
.L_x_43138:
[----:B------:R-:W-:Y:S05]  /*cc50*/  BSYNC.RECONVERGENT B2 ;  /* 0x0000000000027941 */ /* 0x000fea0003800200 */
.L_x_43137:
        /* <DEDUP_REMOVED lines=22> */
.L_x_43144:
        /* <DEDUP_REMOVED lines=13> */
.L_x_43146:
[----:B------:R-:W-:Y:S05]  /*ce90*/  BSYNC.RECONVERGENT B3 ;  /* 0x0000000000037941 */ /* 0x000fea0003800200 */
.L_x_43145:
        /* <DEDUP_REMOVED lines=43> */
.L_x_43143:
[----:B------:R-:W-:Y:S05]  /*d150*/  BSYNC.RECONVERGENT B2 ;  /* 0x0000000000027941 */ /* 0x000fea0003800200 */
.L_x_43142:
        /* <DEDUP_REMOVED lines=22> */
.L_x_43149:
        /* <DEDUP_REMOVED lines=13> */
.L_x_43151:
[----:B------:R-:W-:Y:S05]  /*d390*/  BSYNC.RECONVERGENT B3 ;  /* 0x0000000000037941 */ /* 0x000fea0003800200 */
.L_x_43150:
        /* <DEDUP_REMOVED lines=43> */
.L_x_43148:
[----:B------:R-:W-:Y:S05]  /*d650*/  BSYNC.RECONVERGENT B2 ;  /* 0x0000000000027941 */ /* 0x000fea0003800200 */
.L_x_43147:
        /* <DEDUP_REMOVED lines=22> */
.L_x_43154:
        /* <DEDUP_REMOVED lines=13> */
.L_x_43156:
[----:B------:R-:W-:Y:S05]  /*d890*/  BSYNC.RECONVERGENT B3 ;  /* 0x0000000000037941 */ /* 0x000fea0003800200 */
.L_x_43155:
        /* <DEDUP_REMOVED lines=43> */
.L_x_43153:
[----:B------:R-:W-:Y:S05]  /*db50*/  BSYNC.RECONVERGENT B2 ;  /* 0x0000000000027941 */ /* 0x000fea0003800200 */
.L_x_43152:
        /* <DEDUP_REMOVED lines=22> */
.L_x_43159:
        /* <DEDUP_REMOVED lines=15> */
.L_x_43161:
[----:B------:R-:W-:Y:S05]  /*ddb0*/  BSYNC.RECONVERGENT B3 ;  /* 0x0000000000037941 */ /* 0x000fea0003800200 */
.L_x_43160:
        /* <DEDUP_REMOVED lines=43> */
.L_x_43158:
[----:B------:R-:W-:Y:S05]  /*e070*/  BSYNC.RECONVERGENT B2 ;  /* 0x0000000000027941 */ /* 0x000fea0003800200 */
.L_x_43157:
        /* <DEDUP_REMOVED lines=10> */
.L_x_43121:
        /* <DEDUP_REMOVED lines=16> */
.L_x_43165:
        /* <DEDUP_REMOVED lines=13> */
.L_x_43167:
[----:B------:R-:W-:Y:S05]  /*e2f0*/  BSYNC.RECONVERGENT B3 ;  /* 0x0000000000037941 */ /* 0x000fea0003800200 */
.L_x_43166:
[----:B------:R-:W-:Y:S01]  /*e300*/  IMAD.WIDE.U32 R86, R141, -0x326172a9, RZ ;  /* 0xcd9e8d578d567825 */ /* 0x000fe200078e00ff */
[----:B------:R-:W-:-:S04]  /*e310*/  LOP3.LUT R4, R3, UR7, R85, 0x96, !PT ;  /* 0x0000000703047c12 */ /* 0x000fc8000f8e9655 */
[----:B--2---:R-:W-:Y:S01]  /*e320*/  LOP3.LUT R132, R7, UR6, R87, 0x96, !PT ;  /* 0x0000000607847c12 */ /* 0x004fe2000f8e9657 */
        /* <DEDUP_REMOVED lines=39> */
.L_x_43164:
[----:B------:R-:W-:Y:S05]  /*e5a0*/  BSYNC.RECONVERGENT B2 ;  /* 0x0000000000027941 */ /* 0x000fea0003800200 */
.L_x_43163:
[----:B------:R-:W0:Y:S01]  /*e5b0*/  LDC R2, c[0x0][0x404] ;  /* 0x00010100ff027b82 */ /* 0x000e220000000800 */
[----:B------:R-:W-:Y:S01]  /*e5c0*/  I2FP.F32.U32 R85, R84 ;  /* 0x0000005400557245 */ /* 0x000fe20000201000 */
[----:B--2---:R-:W-:Y:S01]  /*e5d0*/  IMAD.MOV.U32 R152, RZ, RZ, 0x2f800000 ;  /* 0x2f800000ff987424 */ /* 0x004fe200078e00ff */
[----:B------:R-:W-:Y:S01]  /*e5e0*/  ISETP.NE.AND P0, PT, R86, 0x1, PT ;  /* 0x000000015600780c */ /* 0x000fe20003f05270 */
[----:B-----5:R-:W-:Y:S01]  /*e5f0*/  HADD2.F32 R4, -RZ, R88.H0_H0 ;  /* 0x20000058ff047230 */ /* 0x020fe20000004100 */
[----:B------:R-:W-:Y:S01]  /*e600*/  LOP3.LUT R145, R145, 0xfffffffd, RZ, 0xc0, !PT ;  /* 0xfffffffd91917812 */ /* 0x000fe200078ec0ff */
[----:B------:R-:W-:Y:S01]  /*e610*/  FFMA.FTZ R85, R85, R152, 1.1641532182693481445e-10 ;  /* 0x2f00000055557423 */ /* 0x000fe20000010098 */
[----:B------:R-:W-:Y:S01]  /*e620*/  BSSY.RECONVERGENT B2, `(.L_x_43168) ;  /* 0x000004a000027945 */ /* 0x000fe20003800200 */
[----:B------:R-:W1:Y:S01]  /*e630*/  LDC R149, c[0x0][0x408] ;  /* 0x00010200ff957b82 */ /* 0x000e620000000800 */
        /* <DEDUP_REMOVED lines=15> */
.L_x_43170:
        /* <DEDUP_REMOVED lines=13> */
.L_x_43172:
[----:B------:R-:W-:Y:S05]  /*e800*/  BSYNC.RECONVERGENT B3 ;  /* 0x0000000000037941 */ /* 0x000fea0003800200 */
.L_x_43171:
        /* <DEDUP_REMOVED lines=43> */
.L_x_43169:
[----:B------:R-:W-:Y:S05]  /*eac0*/  BSYNC.RECONVERGENT B2 ;  /* 0x0000000000027941 */ /* 0x000fea0003800200 */
.L_x_43168:
        /* <DEDUP_REMOVED lines=19> */
.L_x_43175:
        /* <DEDUP_REMOVED lines=13> */
.L_x_43177:
[----:B------:R-:W-:Y:S05]  /*ecd0*/  BSYNC.RECONVERGENT B3 ;  /* 0x0000000000037941 */ /* 0x000fea0003800200 */
.L_x_43176:
        /* <DEDUP_REMOVED lines=43> */
.L_x_43174:
[----:B------:R-:W-:Y:S05]  /*ef90*/  BSYNC.RECONVERGENT B2 ;  /* 0x0000000000027941 */ /* 0x000fea0003800200 */
.L_x_43173:
        /* <DEDUP_REMOVED lines=19> */
.L_x_43180:
        /* <DEDUP_REMOVED lines=13> */
.L_x_43182:
[----:B------:R-:W-:Y:S05]  /*f1a0*/  BSYNC.RECONVERGENT B3 ;  /* 0x0000000000037941 */ /* 0x000fea0003800200 */
.L_x_43181:
        /* <DEDUP_REMOVED lines=43> */
.L_x_43179:
[----:B------:R-:W-:Y:S05]  /*f460*/  BSYNC.RECONVERGENT B2 ;  /* 0x0000000000027941 */ /* 0x000fea0003800200 */
.L_x_43178:
[----:B------:R-:W-:Y:S01]  /*f470*/  ISETP.NE.AND P3, PT, R88, 0x1, PT ;  /* 0x000000015800780c */ /* 0x000fe20003f65270 */
[----:B------:R-:W-:Y:S01]  /*f480*/  BSSY.RECONVERGENT B2, `(.L_x_43183) ;  /* 0x000004b000027945 */ /* 0x000fe20003800200 */
[----:B------:R-:W-:Y:S01]  /*f490*/  I2FP.F32.U32 R85, R4 ;  /* 0x0000000400557245 */ /* 0x000fe20000201000 */
[----:B------:R-:W-:Y:S02]  /*f4a0*/  HADD2.F32 R4, -RZ, R89.H1_H1 ;  /* 0x30000059ff047230 */ /* 0x000fe40000004100 */
        /* <DEDUP_REMOVED lines=15> */
.L_x_43185:
        /* <DEDUP_REMOVED lines=13> */
.L_x_43187:
[----:B------:R-:W-:Y:S05]  /*f670*/  BSYNC.RECONVERGENT B3 ;  /* 0x0000000000037941 */ /* 0x000fea0003800200 */
.L_x_43186:
        /* <DEDUP_REMOVED lines=43> */
.L_x_43184:
[----:B------:R-:W-:Y:S05]  /*f930*/  BSYNC.RECONVERGENT B2 ;  /* 0x0000000000027941 */ /* 0x000fea0003800200 */
.L_x_43183:
        /* <DEDUP_REMOVED lines=19> */
.L_x_43190:
        /* <DEDUP_REMOVED lines=13> */
.L_x_43192:
[----:B------:R-:W-:Y:S05]  /*fb40*/  BSYNC.RECONVERGENT B3 ;  /* 0x0000000000037941 */ /* 0x000fea0003800200 */
.L_x_43191:
        /* <DEDUP_REMOVED lines=43> */
.L_x_43189:
[----:B------:R-:W-:Y:S05]  /*fe00*/  BSYNC.RECONVERGENT B2 ;  /* 0x0000000000027941 */ /* 0x000fea0003800200 */
.L_x_43188:
        /* <DEDUP_REMOVED lines=19> */
.L_x_43195:
        /* <DEDUP_REMOVED lines=13> */
.L_x_43197:
[----:B------:R-:W-:Y:S05]  /*10010*/  BSYNC.RECONVERGENT B3 ;  /* 0x0000000000037941 */ /* 0x000fea0003800200 */
.L_x_43196:
        /* <DEDUP_REMOVED lines=43> */
.L_x_43194:
[----:B------:R-:W-:Y:S05]  /*102d0*/  BSYNC.RECONVERGENT B2 ;  /* 0x0000000000027941 */ /* 0x000fea0003800200 */
.L_x_43193:
[----:B------:R-:W-:Y:S01]  /*102e0*/  ISETP.NE.AND P6, PT, R133, 0x1, PT ;  /* 0x000000018500780c */ /* 0x000fe20003fc5270 */
[----:B------:R-:W-:Y:S01]  /*102f0*/  BSSY.RECONVERGENT B2, `(.L_x_43198) ;  /* 0x000004d000027945 */ /* 0x000fe20003800200 */
[----:B------:R-:W-:Y:S01]  /*10300*/  I2FP.F32.U32 R85, R4 ;  /* 0x0000000400557245 */ /* 0x000fe20000201000 */
[----:B------:R-:W-:Y:S02]  /*10310*/  HADD2.F32 R4, -RZ, R91.H0_H0 ;  /* 0x2000005bff047230 */ /* 0x000fe40000004100 */
[----:B------:R-:W-:Y:S02]  /*10320*/  IMAD.MOV.U32 R132, RZ, RZ, R0 ;  /* 0x000000ffff847224 */ /* 0x000fe400078e0000 */
[----:B------:R-:W-:Y:S01]  /*10330*/  FFMA.FTZ R85, R85, R152, 1.1641532182693481445e-10 ;  /* 0x2f00000055557423 */ /* 0x000fe20000010098 */
[----:B------:R-:W-:Y:S01]  /*10340*/  FMUL.FTZ R90, R4, R147 ;  /* 0x00000093045a7220 */ /* 0x000fe20000410000 */
[----:B------:R-:W-:-:S03]  /*10350*/  HFMA2 R4, -RZ, RZ, 0, 1.1920928955078125e-07 ;  /* 0x00000002ff047431 */ /* 0x000fc600000001ff */
        /* <DEDUP_REMOVED lines=11> */
.L_x_43200:
        /* <DEDUP_REMOVED lines=15> */
.L_x_43202:
[----:B------:R-:W-:Y:S05]  /*10500*/  BSYNC.RECONVERGENT B3 ;  /* 0x0000000000037941 */ /* 0x000fea0003800200 */
.L_x_43201:
        /* <DEDUP_REMOVED lines=43> */
.L_x_43199:
[----:B------:R-:W-:Y:S05]  /*107c0*/  BSYNC.RECONVERGENT B2 ;  /* 0x0000000000027941 */ /* 0x000fea0003800200 */
.L_x_43198:
        /* <DEDUP_REMOVED lines=16> */
.L_x_43162:
        /* <DEDUP_REMOVED lines=22> */
.L_x_43120:
[----:B------:R-:W-:Y:S05]  /*10a30*/  BSYNC.RECONVERGENT B1 ;  /* 0x0000000000017941 */ /* 0x000fea0003800200 */
.L_x_43119:
        /* <DEDUP_REMOVED lines=31> */
.L_x_43208:
        /* <DEDUP_REMOVED lines=13> */
.L_x_43210:
[----:B------:R-:W-:Y:S05]  /*10d00*/  BSYNC.RECONVERGENT B3 ;  /* 0x0000000000037941 */ /* 0x000fea0003800200 */
.L_x_43209:
        /* <DEDUP_REMOVED lines=42> */
.L_x_43207:
[----:B------:R-:W-:Y:S05]  /*10fb0*/  BSYNC.RECONVERGENT B2 ;  /* 0x0000000000027941 */ /* 0x000fea0003800200 */
.L_x_43206:
        /* <DEDUP_REMOVED lines=10> */
[----:B------:R-:W-:-:S02]  /*11060*/  MOV R4, R0 ;  /* 0x0000000000047202 */ /* 0x000fc40000000f00 */
        /* <DEDUP_REMOVED lines=16> */
.L_x_43213:
        /* <DEDUP_REMOVED lines=13> */
.L_x_43215:
[----:B------:R-:W-:Y:S05]  /*11240*/  BSYNC.RECONVERGENT B3 ;  /* 0x0000000000037941 */ /* 0x000fea0003800200 */
.L_x_43214:
        /* <DEDUP_REMOVED lines=43> */
.L_x_43212:
[----:B------:R-:W-:Y:S05]  /*11500*/  BSYNC.RECONVERGENT B2 ;  /* 0x0000000000027941 */ /* 0x000fea0003800200 */
.L_x_43211:
        /* <DEDUP_REMOVED lines=22> */
.L_x_43218:
        /* <DEDUP_REMOVED lines=13> */
.L_x_43220:
[----:B------:R-:W-:Y:S05]  /*11740*/  BSYNC.RECONVERGENT B3 ;  /* 0x0000000000037941 */ /* 0x000fea0003800200 */
.L_x_43219:
        /* <DEDUP_REMOVED lines=43> */
.L_x_43217:
[----:B------:R-:W-:Y:S05]  /*11a00*/  BSYNC.RECONVERGENT B2 ;  /* 0x0000000000027941 */ /* 0x000fea0003800200 */
.L_x_43216:
        /* <DEDUP_REMOVED lines=22> */
.L_x_43223:
        /* <DEDUP_REMOVED lines=13> */
.L_x_43225:
[----:B------:R-:W-:Y:S05]  /*11c40*/  BSYNC.RECONVERGENT B3 ;  /* 0x0000000000037941 */ /* 0x000fea0003800200 */
.L_x_43224:
        /* <DEDUP_REMOVED lines=43> */
.L_x_43222:
[----:B------:R-:W-:Y:S05]  /*11f00*/  BSYNC.RECONVERGENT B2 ;  /* 0x0000000000027941 */ /* 0x000fea0003800200 */
.L_x_43221:
        /* <DEDUP_REMOVED lines=22> */
.L_x_43228:
        /* <DEDUP_REMOVED lines=13> */
.L_x_43230:
[----:B------:R-:W-:Y:S05]  /*12140*/  BSYNC.RECONVERGENT B3 ;  /* 0x0000000000037941 */ /* 0x000fea0003800200 */
.L_x_43229:
        /* <DEDUP_REMOVED lines=43> */
.L_x_43227:
[----:B------:R-:W-:Y:S05]  /*12400*/  BSYNC.RECONVERGENT B2 ;  /* 0x0000000000027941 */ /* 0x000fea0003800200 */
.L_x_43226:
        /* <DEDUP_REMOVED lines=22> */
.L_x_43233:
        /* <DEDUP_REMOVED lines=13> */
.L_x_43235:
[----:B------:R-:W-:Y:S05]  /*12640*/  BSYNC.RECONVERGENT B3 ;  /* 0x0000000000037941 */ /* 0x000fea0003800200 */
.L_x_43234:
        /* <DEDUP_REMOVED lines=43> */
.L_x_43232:
[----:B------:R-:W-:Y:S05]  /*12900*/  BSYNC.RECONVERGENT B2 ;  /* 0x0000000000027941 */ /* 0x000fea0003800200 */
.L_x_43231:
        /* <DEDUP_REMOVED lines=22> */
.L_x_43238:
        /* <DEDUP_REMOVED lines=13> */
.L_x_43240:
[----:B------:R-:W-:Y:S05]  /*12b40*/  BSYNC.RECONVERGENT B3 ;  /* 0x0000000000037941 */ /* 0x000fea0003800200 */
.L_x_43239:
        /* <DEDUP_REMOVED lines=43> */
.L_x_43237:
[----:B------:R-:W-:Y:S05]  /*12e00*/  BSYNC.RECONVERGENT B2 ;  /* 0x0000000000027941 */ /* 0x000fea0003800200 */
.L_x_43236:
        /* <DEDUP_REMOVED lines=22> */
.L_x_43243:
        /* <DEDUP_REMOVED lines=15> */
.L_x_43245:
[----:B------:R-:W-:Y:S05]  /*13060*/  BSYNC.RECONVERGENT B3 ;  /* 0x0000000000037941 */ /* 0x000fea0003800200 */
.L_x_43244:
        /* <DEDUP_REMOVED lines=43> */
.L_x_43242:
[----:B------:R-:W-:Y:S05]  /*13320*/  BSYNC.RECONVERGENT B2 ;  /* 0x0000000000027941 */ /* 0x000fea0003800200 */
.L_x_43241:
        /* <DEDUP_REMOVED lines=10> */
.L_x_43205:
        /* <DEDUP_REMOVED lines=16> */
.L_x_43249:
        /* <DEDUP_REMOVED lines=13> */
.L_x_43251:
[----:B------:R-:W-:Y:S05]  /*135a0*/  BSYNC.RECONVERGENT B3 ;  /* 0x0000000000037941 */ /* 0x000fea0003800200 */
.L_x_43250:
[----:B------:R-:W-:Y:S01]  /*135b0*/  IMAD.WIDE.U32 R94, R141, -0x326172a9, RZ ;  /* 0xcd9e8d578d5e7825 */ /* 0x000fe200078e00ff */
[----:B------:R-:W-:-:S04]  /*135c0*/  LOP3.LUT R4, R3, UR7, R93, 0x96, !PT ;  /* 0x0000000703047c12 */ /* 0x000fc8000f8e965d */
[----:B--23--:R-:W-:Y:S01]  /*135d0*/  LOP3.LUT R132, R7, UR6, R95, 0x96, !PT ;  /* 0x0000000607847c12 */ /* 0x00cfe2000f8e965f */
        /* <DEDUP_REMOVED lines=39> */
.L_x_43248:
[----:B------:R-:W-:Y:S05]  /*13850*/  BSYNC.RECONVERGENT B2 ;  /* 0x0000000000027941 */ /* 0x000fea0003800200 */
.L_x_43247:
[----:B------:R-:W0:Y:S01]  /*13860*/  LDC R2, c[0x0][0x404] ;  /* 0x00010100ff027b82 */ /* 0x000e220000000800 */
[----:B------:R-:W-:Y:S01]  /*13870*/  I2FP.F32.U32 R93, R92 ;  /* 0x0000005c005d7245 */ /* 0x000fe20000201000 */
[----:B--23--:R-:W-:Y:S01]  /*13880*/  IMAD.MOV.U32 R152, RZ, RZ, 0x2f800000 ;  /* 0x2f800000ff987424 */ /* 0x00cfe200078e00ff */
        /* <DEDUP_REMOVED lines=21> */
.L_x_43254:
        /* <DEDUP_REMOVED lines=13> */
.L_x_43256:
[----:B------:R-:W-:Y:S05]  /*13ab0*/  BSYNC.RECONVERGENT B3 ;  /* 0x0000000000037941 */ /* 0x000fea0003800200 */
.L_x_43255:
        /* <DEDUP_REMOVED lines=43> */
.L_x_43253:
[----:B------:R-:W-:Y:S05]  /*13d70*/  BSYNC.RECONVERGENT B2 ;  /* 0x0000000000027941 */ /* 0x000fea0003800200 */
.L_x_43252:
        /* <DEDUP_REMOVED lines=19> */
.L_x_43259:
        /* <DEDUP_REMOVED lines=13> */
.L_x_43261:
[----:B------:R-:W-:Y:S05]  /*13f80*/  BSYNC.RECONVERGENT B3 ;  /* 0x0000000000037941 */ /* 0x000fea0003800200 */
.L_x_43260:
        /* <DEDUP_REMOVED lines=43> */
.L_x_43258:
[----:B------:R-:W-:Y:S05]  /*14240*/  BSYNC.RECONVERGENT B2 ;  /* 0x0000000000027941 */ /* 0x000fea0003800200 */
.L_x_43257:
        /* <DEDUP_REMOVED lines=19> */
.L_x_43264:
        /* <DEDUP_REMOVED lines=13> */
.L_x_43266:
[----:B------:R-:W-:Y:S05]  /*14450*/  BSYNC.RECONVERGENT B3 ;  /* 0x0000000000037941 */ /* 0x000fea0003800200 */
.L_x_43265:
        /* <DEDUP_REMOVED lines=43> */
.L_x_43263:
[----:B------:R-:W-:Y:S05]  /*14710*/  BSYNC.RECONVERGENT B2 ;  /* 0x0000000000027941 */ /* 0x000fea0003800200 */
.L_x_43262:
        /* <DEDUP_REMOVED lines=19> */
.L_x_43269:
        /* <DEDUP_REMOVED lines=13> */
.L_x_43271:
[----:B------:R-:W-:Y:S05]  /*14920*/  BSYNC.RECONVERGENT B3 ;  /* 0x0000000000037941 */ /* 0x000fea0003800200 */
.L_x_43270:
        /* <DEDUP_REMOVED lines=43> */
.L_x_43268:
[----:B------:R-:W-:Y:S05]  /*14be0*/  BSYNC.RECONVERGENT B2 ;  /* 0x0000000000027941 */ /* 0x000fea0003800200 */
.L_x_43267:
        /* <DEDUP_REMOVED lines=19> */
.L_x_43274:
        /* <DEDUP_REMOVED lines=13> */
.L_x_43276:
[----:B------:R-:W-:Y:S05]  /*14df0*/  BSYNC.RECONVERGENT B3 ;  /* 0x0000000000037941 */ /* 0x000fea0003800200 */
.L_x_43275:
        /* <DEDUP_REMOVED lines=43> */
.L_x_43273:
[----:B------:R-:W-:Y:S05]  /*150b0*/  BSYNC.RECONVERGENT B2 ;  /* 0x0000000000027941 */ /* 0x000fea0003800200 */
.L_x_43272:
        /* <DEDUP_REMOVED lines=19> */
.L_x_43279:
        /* <DEDUP_REMOVED lines=13> */
.L_x_43281:
[----:B------:R-:W-:Y:S05]  /*152c0*/  BSYNC.RECONVERGENT B3 ;  /* 0x0000000000037941 */ /* 0x000fea0003800200 */
.L_x_43280:
        /* <DEDUP_REMOVED lines=43> */
.L_x_43278:
[----:B------:R-:W-:Y:S05]  /*15580*/  BSYNC.RECONVERGENT B2 ;  /* 0x0000000000027941 */ /* 0x000fea0003800200 */
.L_x_43277:
        /* <DEDUP_REMOVED lines=19> */
.L_x_43284:
        /* <DEDUP_REMOVED lines=15> */
.L_x_43286:
[----:B------:R-:W-:Y:S05]  /*157b0*/  BSYNC.RECONVERGENT B3 ;  /* 0x0000000000037941 */ /* 0x000fea0003800200 */
.L_x_43285:
        /* <DEDUP_REMOVED lines=43> */
.L_x_43283:
[----:B------:R-:W-:Y:S05]  /*15a70*/  BSYNC.RECONVERGENT B2 ;  /* 0x0000000000027941 */ /* 0x000fea0003800200 */
.L_x_43282:
        /* <DEDUP_REMOVED lines=16> */
.L_x_43246:
        /* <DEDUP_REMOVED lines=22> */
.L_x_43204:
[----:B------:R-:W-:Y:S05]  /*15ce0*/  BSYNC.RECONVERGENT B1 ;  /* 0x0000000000017941 */ /* 0x000fea0003800200 */
.L_x_43203:
        /* <DEDUP_REMOVED lines=31> */
.L_x_43292:
        /* <DEDUP_REMOVED lines=13> */
.L_x_43294:
[----:B------:R-:W-:Y:S05]  /*15fb0*/  BSYNC.RECONVERGENT B3 ;  /* 0x0000000000037941 */ /* 0x000fea0003800200 */
.L_x_43293:
        /* <DEDUP_REMOVED lines=42> */
.L_x_43291:
[----:B------:R-:W-:Y:S05]  /*16260*/  BSYNC.RECONVERGENT B2 ;  /* 0x0000000000027941 */ /* 0x000fea0003800200 */
.L_x_43290:
        /* <DEDUP_REMOVED lines=27> */
.L_x_43297:
        /* <DEDUP_REMOVED lines=13> */
.L_x_43299:
[----:B------:R-:W-:Y:S05]  /*164f0*/  BSYNC.RECONVERGENT B3 ;  /* 0x0000000000037941 */ /* 0x000fea0003800200 */
.L_x_43298:
        /* <DEDUP_REMOVED lines=43> */
.L_x_43296:
[----:B------:R-:W-:Y:S05]  /*167b0*/  BSYNC.RECONVERGENT B2 ;  /* 0x0000000000027941 */ /* 0x000fea0003800200 */
.L_x_43295:
        /* <DEDUP_REMOVED lines=22> */
.L_x_43302:
        /* <DEDUP_REMOVED lines=13> */
.L_x_43304:
[----:B------:R-:W-:Y:S05]  /*169f0*/  BSYNC.RECONVERGENT B3 ;  /* 0x0000000000037941 */ /* 0x000fea0003800200 */
.L_x_43303:
        /* <DEDUP_REMOVED lines=43> */
.L_x_43301:
[----:B------:R-:W-:Y:S05]  /*16cb0*/  BSYNC.RECONVERGENT B2 ;  /* 0x0000000000027941 */ /* 0x000fea0003800200 */
.L_x_43300:
        /* <DEDUP_REMOVED lines=22> */
.L_x_43307:
        /* <DEDUP_REMOVED lines=13> */
.L_x_43309:
[----:B------:R-:W-:Y:S05]  /*16ef0*/  BSYNC.RECONVERGENT B3 ;  /* 0x0000000000037941 */ /* 0x000fea0003800200 */
.L_x_43308:
        /* <DEDUP_REMOVED lines=43> */
.L_x_43306:
[----:B------:R-:W-:Y:S05]  /*171b0*/  BSYNC.RECONVERGENT B2 ;  /* 0x0000000000027941 */ /* 0x000fea0003800200 */
.L_x_43305:
        /* <DEDUP_REMOVED lines=22> */
.L_x_43312:
        /* <DEDUP_REMOVED lines=13> */
.L_x_43314:
[----:B------:R-:W-:Y:S05]  /*173f0*/  BSYNC.RECONVERGENT B3 ;  /* 0x0000000000037941 */ /* 0x000fea0003800200 */
.L_x_43313:
        /* <DEDUP_REMOVED lines=43> */
.L_x_43311:
[----:B------:R-:W-:Y:S05]  /*176b0*/  BSYNC.RECONVERGENT B2 ;  /* 0x0000000000027941 */ /* 0x000fea0003800200 */
.L_x_43310:
        /* <DEDUP_REMOVED lines=22> */
.L_x_43317:
        /* <DEDUP_REMOVED lines=13> */
.L_x_43319:
[----:B------:R-:W-:Y:S05]  /*178f0*/  BSYNC.RECONVERGENT B3 ;  /* 0x0000000000037941 */ /* 0x000fea0003800200 */
.L_x_43318:
        /* <DEDUP_REMOVED lines=43> */
.L_x_43316:
[----:B------:R-:W-:Y:S05]  /*17bb0*/  BSYNC.RECONVERGENT B2 ;  /* 0x0000000000027941 */ /* 0x000fea0003800200 */
.L_x_43315:
        /* <DEDUP_REMOVED lines=22> */
.L_x_43322:
        /* <DEDUP_REMOVED lines=13> */
.L_x_43324:
[----:B------:R-:W-:Y:S05]  /*17df0*/  BSYNC.RECONVERGENT B3 ;  /* 0x0000000000037941 */ /* 0x000fea0003800200 */
.L_x_43323:
        /* <DEDUP_REMOVED lines=43> */
.L_x_43321:
[----:B------:R-:W-:Y:S05]  /*180b0*/  BSYNC.RECONVERGENT B2 ;  /* 0x0000000000027941 */ /* 0x000fea0003800200 */
.L_x_43320:
        /* <DEDUP_REMOVED lines=22> */
.L_x_43327:
        /* <DEDUP_REMOVED lines=15> */
.L_x_43329:
[----:B------:R-:W-:Y:S05]  /*18310*/  BSYNC.RECONVERGENT B3 ;  /* 0x0000000000037941 */ /* 0x000fea0003800200 */
.L_x_43328:
        /* <DEDUP_REMOVED lines=43> */
.L_x_43326:
[----:B------:R-:W-:Y:S05]  /*185d0*/  BSYNC.RECONVERGENT B2 ;  /* 0x0000000000027941 */ /* 0x000fea0003800200 */
.L_x_43325:
        /* <DEDUP_REMOVED lines=10> */
.L_x_43289:
        /* <DEDUP_REMOVED lines=16> */
.L_x_43333:
        /* <DEDUP_REMOVED lines=13> */
.L_x_43335:
[----:B------:R-:W-:Y:S05]  /*18850*/  BSYNC.RECONVERGENT B3 ;  /* 0x0000000000037941 */ /* 0x000fea0003800200 */
.L_x_43334:
[----:B------:R-:W-:Y:S01]  /*18860*/  IMAD.WIDE.U32 R102, R141, -0x326172a9, RZ ;  /* 0xcd9e8d578d667825 */ /* 0x000fe200078e00ff */
[----:B------:R-:W-:-:S04]  /*18870*/  LOP3.LUT R4, R3, UR7, R101, 0x96, !PT ;  /* 0x0000000703047c12 */ /* 0x000fc8000f8e9665 */
[----:B--234-:R-:W-:Y:S01]  /*18880*/  LOP3.LUT R132, R7, UR6, R103, 0x96, !PT ;  /* 0x0000000607847c12 */ /* 0x01cfe2000f8e9667 */
        /* <DEDUP_REMOVED lines=39> */
.L_x_43332:
[----:B------:R-:W-:Y:S05]  /*18b00*/  BSYNC.RECONVERGENT B2 ;  /* 0x0000000000027941 */ /* 0x000fea0003800200 */
.L_x_43331:
[----:B------:R-:W0:Y:S01]  /*18b10*/  LDC R2, c[0x0][0x404] ;  /* 0x00010100ff027b82 */ /* 0x000e220000000800 */
[----:B------:R-:W-:Y:S01]  /*18b20*/  I2FP.F32.U32 R101, R100 ;  /* 0x0000006400657245 */ /* 0x000fe20000201000 */
[----:B--234-:R-:W-:Y:S01]  /*18b30*/  IMAD.MOV.U32 R152, RZ, RZ, 0x2f800000 ;  /* 0x2f800000ff987424 */ /* 0x01cfe200078e00ff */
        /* <DEDUP_REMOVED lines=21> */
.L_x_43338:
        /* <DEDUP_REMOVED lines=13> */
.L_x_43340:
[----:B------:R-:W-:Y:S05]  /*18d60*/  BSYNC.RECONVERGENT B3 ;  /* 0x0000000000037941 */ /* 0x000fea0003800200 */
.L_x_43339:
        /* <DEDUP_REMOVED lines=43> */
.L_x_43337:
[----:B------:R-:W-:Y:S05]  /*19020*/  BSYNC.RECONVERGENT B2 ;  /* 0x0000000000027941 */ /* 0x000fea0003800200 */
.L_x_43336:
        /* <DEDUP_REMOVED lines=19> */
.L_x_43343:
        /* <DEDUP_REMOVED lines=13> */
.L_x_43345:
[----:B------:R-:W-:Y:S05]  /*19230*/  BSYNC.RECONVERGENT B3 ;  /* 0x0000000000037941 */ /* 0x000fea0003800200 */
.L_x_43344:
        /* <DEDUP_REMOVED lines=43> */
.L_x_43342:
[----:B------:R-:W-:Y:S05]  /*194f0*/  BSYNC.RECONVERGENT B2 ;  /* 0x0000000000027941 */ /* 0x000fea0003800200 */
.L_x_43341:
        /* <DEDUP_REMOVED lines=19> */
.L_x_43348:
        /* <DEDUP_REMOVED lines=13> */
.L_x_43350:
[----:B------:R-:W-:Y:S05]  /*19700*/  BSYNC.RECONVERGENT B3 ;  /* 0x0000000000037941 */ /* 0x000fea0003800200 */
.L_x_43349:
        /* <DEDUP_REMOVED lines=43> */
.L_x_43347:
[----:B------:R-:W-:Y:S05]  /*199c0*/  BSYNC.RECONVERGENT B2 ;  /* 0x0000000000027941 */ /* 0x000fea0003800200 */
.L_x_43346:
        /* <DEDUP_REMOVED lines=19> */
.L_x_43353:
        /* <DEDUP_REMOVED lines=13> */
.L_x_43355:
[----:B------:R-:W-:Y:S05]  /*19bd0*/  BSYNC.RECONVERGENT B3 ;  /* 0x0000000000037941 */ /* 0x000fea0003800200 */
.L_x_43354:
        /* <DEDUP_REMOVED lines=43> */
.L_x_43352:
[----:B------:R-:W-:Y:S05]  /*19e90*/  BSYNC.RECONVERGENT B2 ;  /* 0x0000000000027941 */ /* 0x000fea0003800200 */
.L_x_43351:
        /* <DEDUP_REMOVED lines=19> */
.L_x_43358:
        /* <DEDUP_REMOVED lines=13> */
.L_x_43360:
[----:B------:R-:W-:Y:S05]  /*1a0a0*/  BSYNC.RECONVERGENT B3 ;  /* 0x0000000000037941 */ /* 0x000fea0003800200 */
.L_x_43359:
        /* <DEDUP_REMOVED lines=43> */
.L_x_43357:
[----:B------:R-:W-:Y:S05]  /*1a360*/  BSYNC.RECONVERGENT B2 ;  /* 0x0000000000027941 */ /* 0x000fea0003800200 */
.L_x_43356:
        /* <DEDUP_REMOVED lines=19> */
.L_x_43363:
        /* <DEDUP_REMOVED lines=13> */
.L_x_43365:
[----:B------:R-:W-:Y:S05]  /*1a570*/  BSYNC.RECONVERGENT B3 ;  /* 0x0000000000037941 */ /* 0x000fea0003800200 */
.L_x_43364:
        /* <DEDUP_REMOVED lines=43> */
.L_x_43362:
[----:B------:R-:W-:Y:S05]  /*1a830*/  BSYNC.RECONVERGENT B2 ;  /* 0x0000000000027941 */ /* 0x000fea0003800200 */
.L_x_43361:
        /* <DEDUP_REMOVED lines=19> */
.L_x_43368:
        /* <DEDUP_REMOVED lines=15> */
.L_x_43370:
[----:B------:R-:W-:Y:S05]  /*1aa60*/  BSYNC.RECONVERGENT B3 ;  /* 0x0000000000037941 */ /* 0x000fea0003800200 */
.L_x_43369:
        /* <DEDUP_REMOVED lines=43> */
.L_x_43367:
[----:B------:R-:W-:Y:S05]  /*1ad20*/  BSYNC.RECONVERGENT B2 ;  /* 0x0000000000027941 */ /* 0x000fea0003800200 */
.L_x_43366:
        /* <DEDUP_REMOVED lines=16> */
.L_x_43330:
        /* <DEDUP_REMOVED lines=22> */
.L_x_43288:
[----:B------:R-:W-:Y:S05]  /*1af90*/  BSYNC.RECONVERGENT B1 ;  /* 0x0000000000017941 */ /* 0x000fea0003800200 */
.L_x_43287:
        /* <DEDUP_REMOVED lines=31> */
.L_x_43376:
        /* <DEDUP_REMOVED lines=13> */
.L_x_43378:
[----:B------:R-:W-:Y:S05]  /*1b260*/  BSYNC.RECONVERGENT B3 ;  /* 0x0000000000037941 */ /* 0x000fea0003800200 */
.L_x_43377:
        /* <DEDUP_REMOVED lines=42> */
.L_x_43375:
[----:B------:R-:W-:Y:S05]  /*1b510*/  BSYNC.RECONVERGENT B2 ;  /* 0x0000000000027941 */ /* 0x000fea0003800200 */
.L_x_43374:
[----:B------:R-:W0:Y:S01]  /*1b520*/  LDC R149, c[0x0][0x408] ;  /* 0x00010200ff957b82 */ /* 0x000e220000000800 */
[----:B------:R-:W-:Y:S01]  /*1b530*/  I2FP.F32.U32 R4, R151 ;  /* 0x0000009700047245 */ /* 0x000fe20000201000 */
[----:B------:R-:W-:Y:S02]  /*1b540*/  HFMA2 R151, -RZ, RZ, 0.1171875, 0 ;  /* 0x2f800000ff977431 */ /* 0x000fe400000001ff */
[----:B-----5:R-:W-:Y:S01]  /*1b550*/  HADD2.F32 R152, -RZ, R112.H0_H0 ;  /* 0x20000070ff987230 */ /* 0x020fe20000004100 */
[----:B------:R-:W-:Y:S01]  /*1b560*/  LOP3.LUT R145, R145, 0xfffffffd, RZ, 0xc0, !PT ;  /* 0xfffffffd91917812 */ /* 0x000fe200078ec0ff */
[----:B------:R-:W-:Y:S02]  /*1b570*/  BSSY.RECONVERGENT B2, `(.L_x_43379) ;  /* 0x000004f000027945 */ /* 0x000fe40003800200 */
        /* <DEDUP_REMOVED lines=21> */
.L_x_43381:
        /* <DEDUP_REMOVED lines=13> */
.L_x_43383:
[----:B------:R-:W-:Y:S05]  /*1b7a0*/  BSYNC.RECONVERGENT B3 ;  /* 0x0000000000037941 */ /* 0x000fea0003800200 */
.L_x_43382:
        /* <DEDUP_REMOVED lines=43> */
.L_x_43380:
[----:B------:R-:W-:Y:S05]  /*1ba60*/  BSYNC.RECONVERGENT B2 ;  /* 0x0000000000027941 */ /* 0x000fea0003800200 */
.L_x_43379:
        /* <DEDUP_REMOVED lines=22> */
.L_x_43386:
        /* <DEDUP_REMOVED lines=13> */
.L_x_43388:
[----:B------:R-:W-:Y:S05]  /*1bca0*/  BSYNC.RECONVERGENT B3 ;  /* 0x0000000000037941 */ /* 0x000fea0003800200 */
.L_x_43387:
        /* <DEDUP_REMOVED lines=43> */
.L_x_43385:
[----:B------:R-:W-:Y:S05]  /*1bf60*/  BSYNC.RECONVERGENT B2 ;  /* 0x0000000000027941 */ /* 0x000fea0003800200 */
.L_x_43384:
        /* <DEDUP_REMOVED lines=22> */
.L_x_43391:
        /* <DEDUP_REMOVED lines=13> */
.L_x_43393:
[----:B------:R-:W-:Y:S05]  /*1c1a0*/  BSYNC.RECONVERGENT B3 ;  /* 0x0000000000037941 */ /* 0x000fea0003800200 */
.L_x_43392:
        /* <DEDUP_REMOVED lines=43> */
.L_x_43390:
[----:B------:R-:W-:Y:S05]  /*1c460*/  BSYNC.RECONVERGENT B2 ;  /* 0x0000000000027941 */ /* 0x000fea0003800200 */
.L_x_43389:
        /* <DEDUP_REMOVED lines=22> */
.L_x_43396:
        /* <DEDUP_REMOVED lines=13> */
.L_x_43398:
[----:B------:R-:W-:Y:S05]  /*1c6a0*/  BSYNC.RECONVERGENT B3 ;  /* 0x0000000000037941 */ /* 0x000fea0003800200 */
.L_x_43397:
        /* <DEDUP_REMOVED lines=43> */
.L_x_43395:
[----:B------:R-:W-:Y:S05]  /*1c960*/  BSYNC.RECONVERGENT B2 ;  /* 0x0000000000027941 */ /* 0x000fea0003800200 */
.L_x_43394:
        /* <DEDUP_REMOVED lines=22> */
.L_x_43401:
        /* <DEDUP_REMOVED lines=13> */
.L_x_43403:
[----:B------:R-:W-:Y:S05]  /*1cba0*/  BSYNC.RECONVERGENT B3 ;  /* 0x0000000000037941 */ /* 0x000fea0003800200 */
.L_x_43402:
        /* <DEDUP_REMOVED lines=43> */
.L_x_43400:
[----:B------:R-:W-:Y:S05]  /*1ce60*/  BSYNC.RECONVERGENT B2 ;  /* 0x0000000000027941 */ /* 0x000fea0003800200 */
.L_x_43399:
        /* <DEDUP_REMOVED lines=22> */
.L_x_43406:
        /* <DEDUP_REMOVED lines=13> */
.L_x_43408:
[----:B------:R-:W-:Y:S05]  /*1d0a0*/  BSYNC.RECONVERGENT B3 ;  /* 0x0000000000037941 */ /* 0x000fea0003800200 */
.L_x_43407:
        /* <DEDUP_REMOVED lines=43> */
.L_x_43405:
[----:B------:R-:W-:Y:S05]  /*1d360*/  BSYNC.RECONVERGENT B2 ;  /* 0x0000000000027941 */ /* 0x000fea0003800200 */
.L_x_43404:
        /* <DEDUP_REMOVED lines=22> */
.L_x_43411:
        /* <DEDUP_REMOVED lines=15> */
.L_x_43413:
[----:B------:R-:W-:Y:S05]  /*1d5c0*/  BSYNC.RECONVERGENT B3 ;  /* 0x0000000000037941 */ /* 0x000fea0003800200 */
.L_x_43412:
        /* <DEDUP_REMOVED lines=43> */
.L_x_43410:
[----:B------:R-:W-:Y:S05]  /*1d880*/  BSYNC.RECONVERGENT B2 ;  /* 0x0000000000027941 */ /* 0x000fea0003800200 */
.L_x_43409:
        /* <DEDUP_REMOVED lines=10> */
.L_x_43373:
        /* <DEDUP_REMOVED lines=16> */
.L_x_43417:
        /* <DEDUP_REMOVED lines=13> */
.L_x_43419:
[----:B------:R-:W-:Y:S05]  /*1db00*/  BSYNC.RECONVERGENT B3 ;  /* 0x0000000000037941 */ /* 0x000fea0003800200 */
.L_x_43418:
        /* <DEDUP_REMOVED lines=42> */
.L_x_43416:
[----:B------:R-:W-:Y:S05]  /*1ddb0*/  BSYNC.RECONVERGENT B2 ;  /* 0x0000000000027941 */ /* 0x000fea0003800200 */
.L_x_43415:
[----:B------:R-:W0:Y:S01]  /*1ddc0*/  LDC R2, c[0x0][0x404] ;  /* 0x00010100ff027b82 */ /* 0x000e220000000800 */
[----:B------:R-:W-:Y:S01]  /*1ddd0*/  I2FP.F32.U32 R109, R108 ;  /* 0x0000006c006d7245 */ /* 0x000fe20000201000 */
[----:B--234-:R-:W-:Y:S01]  /*1dde0*/  IMAD.MOV.U32 R152, RZ, RZ, 0x2f800000 ;  /* 0x2f800000ff987424 */ /* 0x01cfe200078e00ff */
[----:B------:R-:W-:Y:S01]  /*1ddf0*/  LOP3.LUT R145, R145, 0xfffffffd, RZ, 0xc0, !PT ;  /* 0xfffffffd91917812 */ /* 0x000fe200078ec0ff */
[----:B-----5:R-:W-:Y:S01]  /*1de00*/  HADD2.F32 R4, -RZ, R112.H0_H0 ;  /* 0x20000070ff047230 */ /* 0x020fe20000004100 */
[----:B------:R-:W-:Y:S01]  /*1de10*/  BSSY.RECONVERGENT B2, `(.L_x_43420) ;  /* 0x000004c000027945 */ /* 0x000fe20003800200 */
[----:B------:R-:W-:Y:S01]  /*1de20*/  FFMA.FTZ R109, R109, R152, 1.1641532182693481445e-10 ;  /* 0x2f0000006d6d7423 */ /* 0x000fe20000010098 */
[----:B------:R-:W-:Y:S01]  /*1de30*/  MOV R111, 0x2 ;  /* 0x00000002006f7802 */ /* 0x000fe20000000f00 */
[----:B------:R-:W1:Y:S01]  /*1de40*/  LDC R149, c[0x0][0x408] ;  /* 0x00010200ff957b82 */ /* 0x000e620000000800 */
[----:B------:R-:W-:Y:S01]  /*1de50*/  FMUL.FTZ R108, R4, R147 ;  /* 0x00000093046c7220 */ /* 0x000fe20000410000 */
[----:B------:R-:W-:Y:S01]  /*1de60*/  IMAD.MOV.U32 R4, RZ, RZ, R0 ;  /* 0x000000ffff047224 */ /* 0x000fe200078e0000 */
[----:B0-----:R-:W-:-:S02]  /*1de70*/  FSETP.LE.FTZ.AND P0, PT, R109, R2, PT ;  /* 0x000000026d00720b */ /* 0x001fc40003f13000 */
[----:B-1----:R-:W-:-:S11]  /*1de80*/  FMUL.FTZ R153, R108, R149 ;  /* 0x000000956c997220 */ /* 0x002fd60000410000 */
        /* <DEDUP_REMOVED lines=11> */
.L_x_43422:
        /* <DEDUP_REMOVED lines=13> */
.L_x_43424:
[----:B------:R-:W-:Y:S05]  /*1e010*/  BSYNC.RECONVERGENT B3 ;  /* 0x0000000000037941 */ /* 0x000fea0003800200 */
.L_x_43423:
        /* <DEDUP_REMOVED lines=43> */
.L_x_43421:
[----:B------:R-:W-:Y:S05]  /*1e2d0*/  BSYNC.RECONVERGENT B2 ;  /* 0x0000000000027941 */ /* 0x000fea0003800200 */
.L_x_43420:
        /* <DEDUP_REMOVED lines=19> */
.L_x_43427:
        /* <DEDUP_REMOVED lines=13> */
.L_x_43429:
[----:B------:R-:W-:Y:S05]  /*1e4e0*/  BSYNC.RECONVERGENT B3 ;  /* 0x0000000000037941 */ /* 0x000fea0003800200 */
.L_x_43428:
        /* <DEDUP_REMOVED lines=43> */
.L_x_43426:
[----:B------:R-:W-:Y:S05]  /*1e7a0*/  BSYNC.RECONVERGENT B2 ;  /* 0x0000000000027941 */ /* 0x000fea0003800200 */
.L_x_43425:
        /* <DEDUP_REMOVED lines=19> */
.L_x_43432:
        /* <DEDUP_REMOVED lines=13> */
.L_x_43434:
[----:B------:R-:W-:Y:S05]  /*1e9b0*/  BSYNC.RECONVERGENT B3 ;  /* 0x0000000000037941 */ /* 0x000fea0003800200 */
.L_x_43433:
        /* <DEDUP_REMOVED lines=43> */
.L_x_43431:
[----:B------:R-:W-:Y:S05]  /*1ec70*/  BSYNC.RECONVERGENT B2 ;  /* 0x0000000000027941 */ /* 0x000fea0003800200 */
.L_x_43430:
        /* <DEDUP_REMOVED lines=19> */
.L_x_43437:
        /* <DEDUP_REMOVED lines=13> */
.L_x_43439:
[----:B------:R-:W-:Y:S05]  /*1ee80*/  BSYNC.RECONVERGENT B3 ;  /* 0x0000000000037941 */ /* 0x000fea0003800200 */
.L_x_43438:
        /* <DEDUP_REMOVED lines=43> */
.L_x_43436:
[----:B------:R-:W-:Y:S05]  /*1f140*/  BSYNC.RECONVERGENT B2 ;  /* 0x0000000000027941 */ /* 0x000fea0003800200 */
.L_x_43435:
        /* <DEDUP_REMOVED lines=19> */
.L_x_43442:
        /* <DEDUP_REMOVED lines=13> */
.L_x_43444:
[----:B------:R-:W-:Y:S05]  /*1f350*/  BSYNC.RECONVERGENT B3 ;  /* 0x0000000000037941 */ /* 0x000fea0003800200 */
.L_x_43443:
        /* <DEDUP_REMOVED lines=43> */
.L_x_43441:
[----:B------:R-:W-:Y:S05]  /*1f610*/  BSYNC.RECONVERGENT B2 ;  /* 0x0000000000027941 */ /* 0x000fea0003800200 */
.L_x_43440:
        /* <DEDUP_REMOVED lines=19> */
.L_x_43447:
        /* <DEDUP_REMOVED lines=13> */
.L_x_43449:
[----:B------:R-:W-:Y:S05]  /*1f820*/  BSYNC.RECONVERGENT B3 ;  /* 0x0000000000037941 */ /* 0x000fea0003800200 */
.L_x_43448:
        /* <DEDUP_REMOVED lines=43> */
.L_x_43446:
[----:B------:R-:W-:Y:S05]  /*1fae0*/  BSYNC.RECONVERGENT B2 ;  /* 0x0000000000027941 */ /* 0x000fea0003800200 */
.L_x_43445:
        /* <DEDUP_REMOVED lines=19> */
.L_x_43452:
        /* <DEDUP_REMOVED lines=15> */
.L_x_43454:
[----:B------:R-:W-:Y:S05]  /*1fd10*/  BSYNC.RECONVERGENT B3 ;  /* 0x0000000000037941 */ /* 0x000fea0003800200 */
.L_x_43453:
        /* <DEDUP_REMOVED lines=43> */
.L_x_43451:
[----:B------:R-:W-:Y:S05]  /*1ffd0*/  BSYNC.RECONVERGENT B2 ;  /* 0x0000000000027941 */ /* 0x000fea0003800200 */
.L_x_43450:
        /* <DEDUP_REMOVED lines=16> */
.L_x_43414:
        /* <DEDUP_REMOVED lines=22> */
.L_x_43372:
[----:B------:R-:W-:Y:S05]  /*20240*/  BSYNC.RECONVERGENT B1 ;  /* 0x0000000000017941 */ /* 0x000fea0003800200 */
.L_x_43371:
        /* <DEDUP_REMOVED lines=31> */
.L_x_43460:
        /* <DEDUP_REMOVED lines=13> */
.L_x_43462:
[----:B------:R-:W-:Y:S05]  /*20510*/  BSYNC.RECONVERGENT B3 ;  /* 0x0000000000037941 */ /* 0x000fea0003800200 */
.L_x_43461:
        /* <DEDUP_REMOVED lines=42> */
.L_x_43459:
[----:B------:R-:W-:Y:S05]  /*207c0*/  BSYNC.RECONVERGENT B2 ;  /* 0x0000000000027941 */ /* 0x000fea0003800200 */
.L_x_43458:
        /* <DEDUP_REMOVED lines=8> */
[----:B------:R-:W-:-:S02]  /*20850*/  IMAD.MOV.U32 R152, RZ, RZ, 0x2 ;  /* 0x00000002ff987424 */ /* 0x000fc400078e00ff */
[----:B------:R-:W-:Y:S01]  /*20860*/  FFMA.FTZ R4, R4, R151, 1.1641532182693481445e-10 ;  /* 0x2f00000004047423 */ /* 0x000fe20000010097 */
[----:B0-----:R-:W-:-:S04]  /*20870*/  FMUL.FTZ R153, R153, R2 ;  /* 0x0000000299997220 */ /* 0x001fc80000410000 */
[----:B-1----:R-:W-:Y:S02]  /*20880*/  FSETP.GTU.FTZ.AND P0, PT, R4, R149, PT ;  /* 0x000000950400720b */ /* 0x002fe40003f1c000 */
[----:B------:R-:W-:Y:S02]  /*20890*/  MOV R4, R0 ;  /* 0x0000000000047202 */ /* 0x000fe40000000f00 */
[----:B------:R-:W-:Y:S02]  /*208a0*/  FSEL R153, R153, RZ, !P0 ;  /* 0x000000ff99997208 */ /* 0x000fe40004000000 */
        /* <DEDUP_REMOVED lines=13> */
.L_x_43465:
        /* <DEDUP_REMOVED lines=13> */
.L_x_43467:
[----:B------:R-:W-:Y:S05]  /*20a50*/  BSYNC.RECONVERGENT B3 ;  /* 0x0000000000037941 */ /* 0x000fea0003800200 */
.L_x_43466:
        /* <DEDUP_REMOVED lines=43> */
.L_x_43464:
[----:B------:R-:W-:Y:S05]  /*20d10*/  BSYNC.RECONVERGENT B2 ;  /* 0x0000000000027941 */ /* 0x000fea0003800200 */
.L_x_43463:
        /* <DEDUP_REMOVED lines=22> */
.L_x_43470:
        /* <DEDUP_REMOVED lines=13> */
.L_x_43472:
[----:B------:R-:W-:Y:S05]  /*20f50*/  BSYNC.RECONVERGENT B3 ;  /* 0x0000000000037941 */ /* 0x000fea0003800200 */
.L_x_43471:
        /* <DEDUP_REMOVED lines=43> */
.L_x_43469:
[----:B------:R-:W-:Y:S05]  /*21210*/  BSYNC.RECONVERGENT B2 ;  /* 0x0000000000027941 */ /* 0x000fea0003800200 */
.L_x_43468:
        /* <DEDUP_REMOVED lines=22> */
.L_x_43475:
        /* <DEDUP_REMOVED lines=13> */
.L_x_43477:
[----:B------:R-:W-:Y:S05]  /*21450*/  BSYNC.RECONVERGENT B3 ;  /* 0x0000000000037941 */ /* 0x000fea0003800200 */
.L_x_43476:
        /* <DEDUP_REMOVED lines=43> */
.L_x_43474:
[----:B------:R-:W-:Y:S05]  /*21710*/  BSYNC.RECONVERGENT B2 ;  /* 0x0000000000027941 */ /* 0x000fea0003800200 */
.L_x_43473:
        /* <DEDUP_REMOVED lines=22> */
.L_x_43480:
        /* <DEDUP_REMOVED lines=13> */
.L_x_43482:
[----:B------:R-:W-:Y:S05]  /*21950*/  BSYNC.RECONVERGENT B3 ;  /* 0x0000000000037941 */ /* 0x000fea0003800200 */
.L_x_43481:
        /* <DEDUP_REMOVED lines=43> */
.L_x_43479:
[----:B------:R-:W-:Y:S05]  /*21c10*/  BSYNC.RECONVERGENT B2 ;  /* 0x0000000000027941 */ /* 0x000fea0003800200 */
.L_x_43478:
        /* <DEDUP_REMOVED lines=22> */
.L_x_43485:
        /* <DEDUP_REMOVED lines=13> */
.L_x_43487:
[----:B------:R-:W-:Y:S05]  /*21e50*/  BSYNC.RECONVERGENT B3 ;  /* 0x0000000000037941 */ /* 0x000fea0003800200 */
.L_x_43486:
        /* <DEDUP_REMOVED lines=43> */
.L_x_43484:
[----:B------:R-:W-:Y:S05]  /*22110*/  BSYNC.RECONVERGENT B2 ;  /* 0x0000000000027941 */ /* 0x000fea0003800200 */
.L_x_43483:
        /* <DEDUP_REMOVED lines=22> */
.L_x_43490:
        /* <DEDUP_REMOVED lines=13> */
.L_x_43492:
[----:B------:R-:W-:Y:S05]  /*22350*/  BSYNC.RECONVERGENT B3 ;  /* 0x0000000000037941 */ /* 0x000fea0003800200 */
.L_x_43491:
        /* <DEDUP_REMOVED lines=43> */
.L_x_43489:
[----:B------:R-:W-:Y:S05]  /*22610*/  BSYNC.RECONVERGENT B2 ;  /* 0x0000000000027941 */ /* 0x000fea0003800200 */
.L_x_43488:
        /* <DEDUP_REMOVED lines=22> */
.L_x_43495:
        /* <DEDUP_REMOVED lines=15> */
.L_x_43497:
[----:B------:R-:W-:Y:S05]  /*22870*/  BSYNC.RECONVERGENT B3 ;  /* 0x0000000000037941 */ /* 0x000fea0003800200 */
.L_x_43496:
        /* <DEDUP_REMOVED lines=43> */
.L_x_43494:
[----:B------:R-:W-:Y:S05]  /*22b30*/  BSYNC.RECONVERGENT B2 ;  /* 0x0000000000027941 */ /* 0x000fea0003800200 */
.L_x_43493:
        /* <DEDUP_REMOVED lines=10> */
.L_x_43457:
        /* <DEDUP_REMOVED lines=16> */
.L_x_43501:
        /* <DEDUP_REMOVED lines=13> */
.L_x_43503:
[----:B------:R-:W-:Y:S05]  /*22db0*/  BSYNC.RECONVERGENT B3 ;  /* 0x0000000000037941 */ /* 0x000fea0003800200 */
.L_x_43502:
        /* <DEDUP_REMOVED lines=42> */
.L_x_43500:
[----:B------:R-:W-:Y:S05]  /*23060*/  BSYNC.RECONVERGENT B2 ;  /* 0x0000000000027941 */ /* 0x000fea0003800200 */
.L_x_43499:
        /* <DEDUP_REMOVED lines=24> */
.L_x_43506:
        /* <DEDUP_REMOVED lines=13> */
.L_x_43508:
[----:B------:R-:W-:Y:S05]  /*232c0*/  BSYNC.RECONVERGENT B3 ;  /* 0x0000000000037941 */ /* 0x000fea0003800200 */
.L_x_43507:
        /* <DEDUP_REMOVED lines=43> */
.L_x_43505:
[----:B------:R-:W-:Y:S05]  /*23580*/  BSYNC.RECONVERGENT B2 ;  /* 0x0000000000027941 */ /* 0x000fea0003800200 */
.L_x_43504:
[----:B------:R-:W-:Y:S01]  /*23590*/  ISETP.NE.AND P1, PT, R116, 0x1, PT ;  /* 0x000000017400780c */ /* 0x000fe20003f25270 */
[----:B------:R-:W-:Y:S01]  /*235a0*/  HADD2.F32 R120, -RZ, R120.H1_H1 ;  /* 0x30000078ff787230 */ /* 0x000fe20000004100 */
[----:B------:R-:W-:Y:S01]  /*235b0*/  I2FP.F32.U32 R117, R117 ;  /* 0x0000007500757245 */ /* 0x000fe20000201000 */
[----:B------:R-:W-:Y:S03]  /*235c0*/  BSSY.RECONVERGENT B2, `(.L_x_43509) ;  /* 0x0000049000027945 */ /* 0x000fe60003800200 */
[----:B------:R-:W-:Y:S01]  /*235d0*/  FMUL.FTZ R151, R120, R147 ;  /* 0x0000009378977220 */ /* 0x000fe20000410000 */
[----:B------:R-:W-:Y:S01]  /*235e0*/  FFMA.FTZ R4, R117, R152, 1.1641532182693481445e-10 ;  /* 0x2f00000075047423 */ /* 0x000fe20000010098 */
[----:B------:R-:W-:Y:S01]  /*235f0*/  IMAD.MOV.U32 R120, RZ, RZ, 0x2 ;  /* 0x00000002ff787424 */ /* 0x000fe200078e00ff */
[----:B------:R-:W-:Y:S01]  /*23600*/  MOV R117, R0 ;  /* 0x0000000000757202 */ /* 0x000fe20000000f00 */
        /* <DEDUP_REMOVED lines=11> */
.L_x_43511:
        /* <DEDUP_REMOVED lines=13> */
.L_x_43513:
[----:B------:R-:W-:Y:S05]  /*23790*/  BSYNC.RECONVERGENT B3 ;  /* 0x0000000000037941 */ /* 0x000fea0003800200 */
.L_x_43512:
        /* <DEDUP_REMOVED lines=43> */
.L_x_43510:
[----:B------:R-:W-:Y:S05]  /*23a50*/  BSYNC.RECONVERGENT B2 ;  /* 0x0000000000027941 */ /* 0x000fea0003800200 */
.L_x_43509:
[----:B------:R-:W-:Y:S01]  /*23a60*/  ISETP.NE.AND P2, PT, R120, 0x1, PT ;  /* 0x000000017800780c */ /* 0x000fe20003f45270 */
[----:B------:R-:W-:Y:S01]  /*23a70*/  HADD2.F32 R116, -RZ, R121.H0_H0 ;  /* 0x20000079ff747230 */ /* 0x000fe20000004100 */
        /* <DEDUP_REMOVED lines=17> */
.L_x_43516:
        /* <DEDUP_REMOVED lines=13> */
.L_x_43518:
[----:B------:R-:W-:Y:S05]  /*23c60*/  BSYNC.RECONVERGENT B3 ;  /* 0x0000000000037941 */ /* 0x000fea0003800200 */
.L_x_43517:
        /* <DEDUP_REMOVED lines=43> */
.L_x_43515:
[----:B------:R-:W-:Y:S05]  /*23f20*/  BSYNC.RECONVERGENT B2 ;  /* 0x0000000000027941 */ /* 0x000fea0003800200 */
.L_x_43514:
[----:B------:R-:W-:Y:S01]  /*23f30*/  ISETP.NE.AND P3, PT, R132, 0x1, PT ;  /* 0x000000018400780c */ /* 0x000fe20003f65270 */
[----:B------:R-:W-:Y:S01]  /*23f40*/  HADD2.F32 R116, -RZ, R121.H1_H1 ;  /* 0x30000079ff747230 */ /* 0x000fe20000004100 */
[----:B------:R-:W-:Y:S01]  /*23f50*/  I2FP.F32.U32 R117, R117 ;  /* 0x0000007500757245 */ /* 0x000fe20000201000 */
[----:B------:R-:W-:Y:S01]  /*23f60*/  BSSY.RECONVERGENT B2, `(.L_x_43519) ;  /* 0x0000049000027945 */ /* 0x000fe20003800200 */
[----:B------:R-:W-:Y:S02]  /*23f70*/  IMAD.MOV.U32 R133, RZ, RZ, 0x2 ;  /* 0x00000002ff857424 */ /* 0x000fe400078e00ff */
[----:B------:R-:W-:Y:S01]  /*23f80*/  FMUL.FTZ R119, R116, R147 ;  /* 0x0000009374777220 */ /* 0x000fe20000410000 */
[----:B------:R-:W-:Y:S01]  /*23f90*/  FFMA.FTZ R4, R117, R152, 1.1641532182693481445e-10 ;  /* 0x2f00000075047423 */ /* 0x000fe20000010098 */
[----:B------:R-:W-:Y:S02]  /*23fa0*/  MOV R117, R0 ;  /* 0x0000000000757202 */ /* 0x000fe40000000f00 */
        /* <DEDUP_REMOVED lines=11> */
.L_x_43521:
        /* <DEDUP_REMOVED lines=13> */
.L_x_43523:
[----:B------:R-:W-:Y:S05]  /*24130*/  BSYNC.RECONVERGENT B3 ;  /* 0x0000000000037941 */ /* 0x000fea0003800200 */
.L_x_43522:
        /* <DEDUP_REMOVED lines=43> */
.L_x_43520:
[----:B------:R-:W-:Y:S05]  /*243f0*/  BSYNC.RECONVERGENT B2 ;  /* 0x0000000000027941 */ /* 0x000fea0003800200 */
.L_x_43519:
[----:B------:R-:W-:Y:S01]  /*24400*/  ISETP.NE.AND P4, PT, R133, 0x1, PT ;  /* 0x000000018500780c */ /* 0x000fe20003f85270 */
[----:B------:R-:W-:Y:S01]  /*24410*/  HADD2.F32 R116, -RZ, R122.H0_H0 ;  /* 0x2000007aff747230 */ /* 0x000fe20000004100 */
[----:B------:R-:W-:Y:S01]  /*24420*/  I2FP.F32.U32 R117, R117 ;  /* 0x0000007500757245 */ /* 0x000fe20000201000 */
[----:B------:R-:W-:Y:S03]  /*24430*/  BSSY.RECONVERGENT B2, `(.L_x_43524) ;  /* 0x0000049000027945 */ /* 0x000fe60003800200 */
[----:B------:R-:W-:Y:S01]  /*24440*/  FMUL.FTZ R121, R116, R147 ;  /* 0x0000009374797220 */ /* 0x000fe20000410000 */
[----:B------:R-:W-:Y:S01]  /*24450*/  FFMA.FTZ R4, R117, R152, 1.1641532182693481445e-10 ;  /* 0x2f00000075047423 */ /* 0x000fe20000010098 */
[----:B------:R-:W-:Y:S02]  /*24460*/  HFMA2 R116, -RZ, RZ, 0, 1.1920928955078125e-07 ;  /* 0x00000002ff747431 */ /* 0x000fe400000001ff */
[----:B------:R-:W-:-:S02]  /*24470*/  IMAD.MOV.U32 R117, RZ, RZ, R0 ;  /* 0x000000ffff757224 */ /* 0x000fc400078e0000 */
        /* <DEDUP_REMOVED lines=11> */
.L_x_43526:
        /* <DEDUP_REMOVED lines=13> */
.L_x_43528:
[----:B------:R-:W-:Y:S05]  /*24600*/  BSYNC.RECONVERGENT B3 ;  /* 0x0000000000037941 */ /* 0x000fea0003800200 */
.L_x_43527:
        /* <DEDUP_REMOVED lines=43> */
.L_x_43525:
[----:B------:R-:W-:Y:S05]  /*248c0*/  BSYNC.RECONVERGENT B2 ;  /* 0x0000000000027941 */ /* 0x000fea0003800200 */
.L_x_43524:
        /* <DEDUP_REMOVED lines=19> */
.L_x_43531:
        /* <DEDUP_REMOVED lines=13> */
.L_x_43533:
[----:B------:R-:W-:Y:S05]  /*24ad0*/  BSYNC.RECONVERGENT B3 ;  /* 0x0000000000037941 */ /* 0x000fea0003800200 */
.L_x_43532:
        /* <DEDUP_REMOVED lines=43> */
.L_x_43530:
[----:B------:R-:W-:Y:S05]  /*24d90*/  BSYNC.RECONVERGENT B2 ;  /* 0x0000000000027941 */ /* 0x000fea0003800200 */
.L_x_43529:
        /* <DEDUP_REMOVED lines=19> */
.L_x_43536:
        /* <DEDUP_REMOVED lines=15> */
.L_x_43538:
[----:B------:R-:W-:Y:S05]  /*24fc0*/  BSYNC.RECONVERGENT B3 ;  /* 0x0000000000037941 */ /* 0x000fea0003800200 */
.L_x_43537:
        /* <DEDUP_REMOVED lines=43> */
.L_x_43535:
[----:B------:R-:W-:Y:S05]  /*25280*/  BSYNC.RECONVERGENT B2 ;  /* 0x0000000000027941 */ /* 0x000fea0003800200 */
.L_x_43534:
        /* <DEDUP_REMOVED lines=16> */
.L_x_43498:
        /* <DEDUP_REMOVED lines=22> */
.L_x_43456:
[----:B------:R-:W-:Y:S05]  /*254f0*/  BSYNC.RECONVERGENT B1 ;  /* 0x0000000000017941 */ /* 0x000fea0003800200 */
.L_x_43455:
        /* <DEDUP_REMOVED lines=31> */
.L_x_43544:
        /* <DEDUP_REMOVED lines=13> */
.L_x_43546:
[----:B------:R-:W-:Y:S05]  /*257c0*/  BSYNC.RECONVERGENT B3 ;  /* 0x0000000000037941 */ /* 0x000fea0003800200 */
.L_x_43545:
        /* <DEDUP_REMOVED lines=42> */
.L_x_43543:
[----:B------:R-:W-:Y:S05]  /*25a70*/  BSYNC.RECONVERGENT B2 ;  /* 0x0000000000027941 */ /* 0x000fea0003800200 */
.L_x_43542:
        /* <DEDUP_REMOVED lines=27> */
.L_x_43549:
        /* <DEDUP_REMOVED lines=13> */
.L_x_43551:
[----:B------:R-:W-:Y:S05]  /*25d00*/  BSYNC.RECONVERGENT B3 ;  /* 0x0000000000037941 */ /* 0x000fea0003800200 */
.L_x_43550:
        /* <DEDUP_REMOVED lines=43> */
.L_x_43548:
[----:B------:R-:W-:Y:S05]  /*25fc0*/  BSYNC.RECONVERGENT B2 ;  /* 0x0000000000027941 */ /* 0x000fea0003800200 */
.L_x_43547:
        /* <DEDUP_REMOVED lines=22> */
.L_x_43554:
        /* <DEDUP_REMOVED lines=13> */
.L_x_43556:
[----:B------:R-:W-:Y:S05]  /*26200*/  BSYNC.RECONVERGENT B3 ;  /* 0x0000000000037941 */ /* 0x000fea0003800200 */
.L_x_43555:
        /* <DEDUP_REMOVED lines=43> */
.L_x_43553:
[----:B------:R-:W-:Y:S05]  /*264c0*/  BSYNC.RECONVERGENT B2 ;  /* 0x0000000000027941 */ /* 0x000fea0003800200 */
.L_x_43552:
        /* <DEDUP_REMOVED lines=22> */
.L_x_43559:
        /* <DEDUP_REMOVED lines=13> */
.L_x_43561:
[----:B------:R-:W-:Y:S05]  /*26700*/  BSYNC.RECONVERGENT B3 ;  /* 0x0000000000037941 */ /* 0x000fea0003800200 */
.L_x_43560:
        /* <DEDUP_REMOVED lines=43> */
.L_x_43558:
[----:B------:R-:W-:Y:S05]  /*269c0*/  BSYNC.RECONVERGENT B2 ;  /* 0x0000000000027941 */ /* 0x000fea0003800200 */
.L_x_43557:
        /* <DEDUP_REMOVED lines=22> */
.L_x_43564:
        /* <DEDUP_REMOVED lines=13> */
.L_x_43566:
[----:B------:R-:W-:Y:S05]  /*26c00*/  BSYNC.RECONVERGENT B3 ;  /* 0x0000000000037941 */ /* 0x000fea0003800200 */
.L_x_43565:
        /* <DEDUP_REMOVED lines=43> */
.L_x_43563:
[----:B------:R-:W-:Y:S05]  /*26ec0*/  BSYNC.RECONVERGENT B2 ;  /* 0x0000000000027941 */ /* 0x000fea0003800200 */
.L_x_43562:
        /* <DEDUP_REMOVED lines=22> */
.L_x_43569:
        /* <DEDUP_REMOVED lines=13> */
.L_x_43571:
[----:B------:R-:W-:Y:S05]  /*27100*/  BSYNC.RECONVERGENT B3 ;  /* 0x0000000000037941 */ /* 0x000fea0003800200 */
.L_x_43570:
        /* <DEDUP_REMOVED lines=43> */
.L_x_43568:
[----:B------:R-:W-:Y:S05]  /*273c0*/  BSYNC.RECONVERGENT B2 ;  /* 0x0000000000027941 */ /* 0x000fea0003800200 */
.L_x_43567:
        /* <DEDUP_REMOVED lines=22> */
.L_x_43574:
        /* <DEDUP_REMOVED lines=13> */
.L_x_43576:
[----:B------:R-:W-:Y:S05]  /*27600*/  BSYNC.RECONVERGENT B3 ;  /* 0x0000000000037941 */ /* 0x000fea0003800200 */
.L_x_43575:
        /* <DEDUP_REMOVED lines=43> */
.L_x_43573:
[----:B------:R-:W-:Y:S05]  /*278c0*/  BSYNC.RECONVERGENT B2 ;  /* 0x0000000000027941 */ /* 0x000fea0003800200 */
.L_x_43572:
        /* <DEDUP_REMOVED lines=22> */
.L_x_43579:
        /* <DEDUP_REMOVED lines=15> */
.L_x_43581:
[----:B------:R-:W-:Y:S05]  /*27b20*/  BSYNC.RECONVERGENT B3 ;  /* 0x0000000000037941 */ /* 0x000fea0003800200 */
.L_x_43580:
        /* <DEDUP_REMOVED lines=43> */
.L_x_43578:
[----:B------:R-:W-:Y:S05]  /*27de0*/  BSYNC.RECONVERGENT B2 ;  /* 0x0000000000027941 */ /* 0x000fea0003800200 */
.L_x_43577:
        /* <DEDUP_REMOVED lines=10> */
.L_x_43541:
        /* <DEDUP_REMOVED lines=16> */
.L_x_43585:
        /* <DEDUP_REMOVED lines=13> */
.L_x_43587:
[----:B------:R-:W-:Y:S05]  /*28060*/  BSYNC.RECONVERGENT B3 ;  /* 0x0000000000037941 */ /* 0x000fea0003800200 */
.L_x_43586:
        /* <DEDUP_REMOVED lines=42> */
.L_x_43584:
[----:B------:R-:W-:Y:S05]  /*28310*/  BSYNC.RECONVERGENT B2 ;  /* 0x0000000000027941 */ /* 0x000fea0003800200 */
.L_x_43583:
        /* <DEDUP_REMOVED lines=24> */
.L_x_43590:
        /* <DEDUP_REMOVED lines=13> */
.L_x_43592:
[----:B------:R-:W-:Y:S05]  /*28570*/  BSYNC.RECONVERGENT B3 ;  /* 0x0000000000037941 */ /* 0x000fea0003800200 */
.L_x_43591:
        /* <DEDUP_REMOVED lines=43> */
.L_x_43589:
[----:B------:R-:W-:Y:S05]  /*28830*/  BSYNC.RECONVERGENT B2 ;  /* 0x0000000000027941 */ /* 0x000fea0003800200 */
.L_x_43588:
        /* <DEDUP_REMOVED lines=19> */
.L_x_43595:
        /* <DEDUP_REMOVED lines=13> */
.L_x_43597:
[----:B------:R-:W-:Y:S05]  /*28a40*/  BSYNC.RECONVERGENT B3 ;  /* 0x0000000000037941 */ /* 0x000fea0003800200 */
.L_x_43596:
        /* <DEDUP_REMOVED lines=43> */
.L_x_43594:
[----:B------:R-:W-:Y:S05]  /*28d00*/  BSYNC.RECONVERGENT B2 ;  /* 0x0000000000027941 */ /* 0x000fea0003800200 */
.L_x_43593:
        /* <DEDUP_REMOVED lines=19> */
.L_x_43600:
        /* <DEDUP_REMOVED lines=13> */
.L_x_43602:
[----:B------:R-:W-:Y:S05]  /*28f10*/  BSYNC.RECONVERGENT B3 ;  /* 0x0000000000037941 */ /* 0x000fea0003800200 */
.L_x_43601:
        /* <DEDUP_REMOVED lines=43> */
.L_x_43599:
[----:B------:R-:W-:Y:S05]  /*291d0*/  BSYNC.RECONVERGENT B2 ;  /* 0x0000000000027941 */ /* 0x000fea0003800200 */
.L_x_43598:
        /* <DEDUP_REMOVED lines=19> */
.L_x_43605:
        /* <DEDUP_REMOVED lines=13> */
.L_x_43607:
[----:B------:R-:W-:Y:S05]  /*293e0*/  BSYNC.RECONVERGENT B3 ;  /* 0x0000000000037941 */ /* 0x000fea0003800200 */
.L_x_43606:
        /* <DEDUP_REMOVED lines=43> */
.L_x_43604:
[----:B------:R-:W-:Y:S05]  /*296a0*/  BSYNC.RECONVERGENT B2 ;  /* 0x0000000000027941 */ /* 0x000fea0003800200 */
.L_x_43603:
        /* <DEDUP_REMOVED lines=19> */
.L_x_43610:
        /* <DEDUP_REMOVED lines=13> */
.L_x_43612:
[----:B------:R-:W-:Y:S05]  /*298b0*/  BSYNC.RECONVERGENT B3 ;  /* 0x0000000000037941 */ /* 0x000fea0003800200 */
.L_x_43611:
        /* <DEDUP_REMOVED lines=43> */
.L_x_43609:
[----:B------:R-:W-:Y:S05]  /*29b70*/  BSYNC.RECONVERGENT B2 ;  /* 0x0000000000027941 */ /* 0x000fea0003800200 */
.L_x_43608:
        /* <DEDUP_REMOVED lines=19> */
.L_x_43615:
        /* <DEDUP_REMOVED lines=13> */
.L_x_43617:
[----:B------:R-:W-:Y:S05]  /*29d80*/  BSYNC.RECONVERGENT B3 ;  /* 0x0000000000037941 */ /* 0x000fea0003800200 */
.L_x_43616:
        /* <DEDUP_REMOVED lines=43> */
.L_x_43614:
[----:B------:R-:W-:Y:S05]  /*2a040*/  BSYNC.RECONVERGENT B2 ;  /* 0x0000000000027941 */ /* 0x000fea0003800200 */
.L_x_43613:
        /* <DEDUP_REMOVED lines=19> */
.L_x_43620:
        /* <DEDUP_REMOVED lines=15> */
.L_x_43622:
[----:B------:R-:W-:Y:S05]  /*2a270*/  BSYNC.RECONVERGENT B3 ;  /* 0x0000000000037941 */ /* 0x000fea0003800200 */
.L_x_43621:
        /* <DEDUP_REMOVED lines=43> */
.L_x_43619:
[----:B------:R-:W-:Y:S05]  /*2a530*/  BSYNC.RECONVERGENT B2 ;  /* 0x0000000000027941 */ /* 0x000fea0003800200 */
.L_x_43618:
        /* <DEDUP_REMOVED lines=16> */
.L_x_43582:
        /* <DEDUP_REMOVED lines=21> */
.L_x_43540:
[----:B------:R-:W-:Y:S05]  /*2a790*/  BSYNC.RECONVERGENT B1 ;  /* 0x0000000000017941 */ /* 0x000fea0003800200 */
.L_x_43539:
        /* <DEDUP_REMOVED lines=233> */
.L_x_43652:
        /* <DEDUP_REMOVED lines=66> */
.L_x_43625:
[----:B------:R-:W-:Y:S05]  /*2ba50*/  BSYNC.RECONVERGENT B1 ;  /* 0x0000000000017941 */ /* 0x000fea0003800200 */
.L_x_43624:
        /* <DEDUP_REMOVED lines=51> */
.L_x_43627:
[----:B------:R-:W-:Y:S05]  /*2bd90*/  BSYNC.RECONVERGENT B1 ;  /* 0x0000000000017941 */ /* 0x000fea0003800200 */
.L_x_43626:
        /* <DEDUP_REMOVED lines=51> */
.L_x_43629:
[----:B------:R-:W-:Y:S05]  /*2c0d0*/  BSYNC.RECONVERGENT B1 ;  /* 0x0000000000017941 */ /* 0x000fea0003800200 */
.L_x_43628:
        /* <DEDUP_REMOVED lines=51> */
.L_x_43631:
[----:B------:R-:W-:Y:S05]  /*2c410*/  BSYNC.RECONVERGENT B1 ;  /* 0x0000000000017941 */ /* 0x000fea0003800200 */
.L_x_43630:
        /* <DEDUP_REMOVED lines=51> */
.L_x_43633:
[----:B------:R-:W-:Y:S05]  /*2c750*/  BSYNC.RECONVERGENT B1 ;  /* 0x0000000000017941 */ /* 0x000fea0003800200 */
.L_x_43632:
        /* <DEDUP_REMOVED lines=51> */
.L_x_43635:
[----:B------:R-:W-:Y:S05]  /*2ca90*/  BSYNC.RECONVERGENT B1 ;  /* 0x0000000000017941 */ /* 0x000fea0003800200 */
.L_x_43634:
        /* <DEDUP_REMOVED lines=51> */
.L_x_43637:
[----:B------:R-:W-:Y:S05]  /*2cdd0*/  BSYNC.RECONVERGENT B1 ;  /* 0x0000000000017941 */ /* 0x000fea0003800200 */
.L_x_43636:
        /* <DEDUP_REMOVED lines=8> */
[----:B------:R-:W-:Y:S02]  /*2ce60*/  HADD2.F32 R150, -RZ, R17.H0_H0 ;  /* 0x20000011ff967230 */ /* 0x000fe40000004100 */
[----:B------:R-:W-:Y:S01]  /*2ce70*/  FMUL.FTZ R135, R148, R135 ;  /* 0x0000008794877220 */ /* 0x000fe20000410000 */
[----:B------:R-:W-:-:S02]  /*2ce80*/  HADD2.F32 R152, -RZ, R13.H1_H1 ;  /* 0x3000000dff987230 */ /* 0x000fc40000004100 */
[----:B------:R-:W-:Y:S01]  /*2ce90*/  FFMA.FTZ R149, R133, R132, R134 ;  /* 0x0000008485957223 */ /* 0x000fe20000010086 */
[----:B------:R-:W-:Y:S02]  /*2cea0*/  HADD2.F32 R132, -RZ, R13.H0_H0 ;  /* 0x2000000dff847230 */ /* 0x000fe40000004100 */
[--C-:B------:R-:W-:Y:S01]  /*2ceb0*/  FADD.FTZ R133, R127, -R147.reuse ;  /* 0x800000937f857221 */ /* 0x100fe20000010000 */
[----:B------:R-:W-:Y:S02]  /*2cec0*/  HADD2.F32 R134, -RZ, R17.H1_H1 ;  /* 0x30000011ff867230 */ /* 0x000fe40000004100 */
[----:B------:R-:W-:Y:S02]  /*2ced0*/  HADD2.F32 R153, -RZ, R14.H0_H0 ;  /* 0x2000000eff997230 */ /* 0x000fe40000004100 */
[----:B------:R-:W-:Y:S01]  /*2cee0*/  FMUL.FTZ R133, R148, R133 ;  /* 0x0000008594857220 */ /* 0x000fe20000410000 */
[----:B------:R-:W-:Y:S01]  /*2cef0*/  FFMA.FTZ R150, R135, R150, R132 ;  /* 0x0000009687967223 */ /* 0x000fe20000010084 */
[----:B------:R-:W-:Y:S01]  /*2cf00*/  FADD.FTZ R135, R128, -R147 ;  /* 0x8000009380877221 */ /* 0x000fe20000010000 */
[----:B------:R-:W-:-:S02]  /*2cf10*/  HADD2.F32 R132, -RZ, R18.H1_H1 ;  /* 0x30000012ff847230 */ /* 0x000fc40000004100 */
[----:B------:R-:W-:Y:S01]  /*2cf20*/  FFMA.FTZ R151, R133, R134, R152 ;  /* 0x0000008685977223 */ /* 0x000fe20000010098 */
[----:B------:R-:W-:Y:S02]  /*2cf30*/  HADD2.F32 R133, -RZ, R18.H0_H0 ;  /* 0x20000012ff857230 */ /* 0x000fe40000004100 */
[----:B------:R-:W-:Y:S01]  /*2cf40*/  FMUL.FTZ R134, R148, R135 ;  /* 0x0000008794867220 */ /* 0x000fe20000410000 */
[----:B------:R-:W-:Y:S01]  /*2cf50*/  FADD.FTZ R135, R129, -R147 ;  /* 0x8000009381877221 */ /* 0x000fe20000010000 */
[----:B------:R-:W-:Y:S02]  /*2cf60*/  HADD2.F32 R152, -RZ, R14.H1_H1 ;  /* 0x3000000eff987230 */ /* 0x000fe40000004100 */
[----:B------:R-:W-:Y:S01]  /*2cf70*/  FFMA.FTZ R134, R134, R133, R153 ;  /* 0x0000008586867223 */ /* 0x000fe20000010099 */
[----:B------:R-:W-:Y:S01]  /*2cf80*/  FMUL.FTZ R135, R148, R135 ;  /* 0x0000008794877220 */ /* 0x000fe20000410000 */
[----:B------:R-:W-:Y:S01]  /*2cf90*/  FADD.FTZ R133, R130, -R147 ;  /* 0x8000009382857221 */ /* 0x000fe20000010000 */
[----:B------:R-:W-:-:S02]  /*2cfa0*/  HADD2.F32 R155, -RZ, R19.H1_H1 ;  /* 0x30000013ff9b7230 */ /* 0x000fc40000004100 */
[----:B------:R-:W-:Y:S01]  /*2cfb0*/  FFMA.FTZ R153, R135, R132, R152 ;  /* 0x0000008487997223 */ /* 0x000fe20000010098 */
[----:B------:R-:W-:Y:S02]  /*2cfc0*/  HADD2.F32 R132, -RZ, R19.H0_H0 ;  /* 0x20000013ff847230 */ /* 0x000fe40000004100 */
[----:B------:R-:W-:Y:S01]  /*2cfd0*/  FMUL.FTZ R133, R148, R133 ;  /* 0x0000008594857220 */ /* 0x000fe20000410000 */
[--C-:B------:R-:W-:Y:S02]  /*2cfe0*/  HADD2.F32 R152, -RZ, R15.reuse.H0_H0 ;  /* 0x2000000fff987230 */ /* 0x100fe40000004100 */
[----:B------:R-:W-:Y:S01]  /*2cff0*/  HADD2.F32 R157, -RZ, R15.H1_H1 ;  /* 0x3000000fff9d7230 */ /* 0x000fe20000004100 */
[----:B------:R-:W-:Y:S02]  /*2d000*/  F2FP.F16.F32.PACK_AB R134, R153, R134 ;  /* 0x000000869986723e */ /* 0x000fe400000000ff */
[----:B------:R-:W-:Y:S01]  /*2d010*/  FFMA.FTZ R135, R133, R132, R152 ;  /* 0x0000008485877223 */ /* 0x000fe20000010098 */
[--C-:B------:R-:W-:Y:S01]  /*2d020*/  FADD.FTZ R133, R131, -R147.reuse ;  /* 0x8000009383857221 */ /* 0x100fe20000010000 */
[----:B------:R-:W-:-:S03]  /*2d030*/  FADD.FTZ R147, R125, -R147 ;  /* 0x800000937d937221 */ /* 0x000fc60000010000 */
[C---:B------:R-:W-:Y:S01]  /*2d040*/  FMUL.FTZ R152, R148.reuse, R133 ;  /* 0x0000008594987220 */ /* 0x040fe20000410000 */
[----:B------:R-:W-:Y:S01]  /*2d050*/  FMUL.FTZ R147, R148, R147 ;  /* 0x0000009394937220 */ /* 0x000fe20000410000 */
[----:B------:R-:W0:Y:S01]  /*2d060*/  LDC.64 R132, c[0x0][0x428] ;  /* 0x00010a00ff847b82 */ /* 0x000e220000000a00 */
[----:B------:R-:W-:Y:S02]  /*2d070*/  HADD2.F32 R148, -RZ, R16.H1_H1 ;  /* 0x30000010ff947230 */ /* 0x000fe40000004100 */
[----:B------:R-:W-:Y:S01]  /*2d080*/  FFMA.FTZ R154, R152, R155, R157 ;  /* 0x0000009b989a7223 */ /* 0x000fe2000001009d */
[----:B------:R-:W-:-:S04]  /*2d090*/  HADD2.F32 R152, -RZ, R12.H1_H1 ;  /* 0x3000000cff987230 */ /* 0x000fc80000004100 */
[----:B------:R-:W-:Y:S01]  /*2d0a0*/  F2FP.F16.F32.PACK_AB R135, R154, R135 ;  /* 0x000000879a87723e */ /* 0x000fe200000000ff */
[----:B------:R-:W-:Y:S01]  /*2d0b0*/  FFMA.FTZ R148, R147, R148, R152 ;  /* 0x0000009493947223 */ /* 0x000fe20000010098 */
[----:B0-----:R-:W-:Y:S01]  /*2d0c0*/  IMAD.WIDE.U32 R146, R146, 0x10, R132 ;  /* 0x0000001092927825 */ /* 0x001fe200078e0084 */
[----:B------:R-:W-:-:S03]  /*2d0d0*/  F2FP.F16.F32.PACK_AB R133, R151, R150 ;  /* 0x000000969785723e */ /* 0x000fc600000000ff */
[----:B------:R-:W-:-:S05]  /*2d0e0*/  F2FP.F16.F32.PACK_AB R132, R148, R149 ;  /* 0x000000959484723e */ /* 0x000fca00000000ff */
[----:B------:R0:W-:Y:S02]  /*2d0f0*/  STG.E.128 desc[UR8][R146.64], R132 ;  /* 0x0000008492007986 */ /* 0x0001e4000c101d08 */
.L_x_43639:
[----:B------:R-:W-:Y:S05]  /*2d100*/  BSYNC.RECONVERGENT B1 ;  /* 0x0000000000017941 */ /* 0x000fea0003800200 */
.L_x_43638:
[----:B01234-:R-:W0:Y:S02]  /*2d110*/  LDC.64 R132, c[0x0][0x380] ;  /* 0x0000e000ff847b82 */ /* 0x01fe240000000a00 */
[----:B0-----:R-:W-:-:S05]  /*2d120*/  IMAD R143, R132, 0x4, R143 ;  /* 0x00000004848f7824 */ /* 0x001fca00078e028f */
[----:B------:R-:W-:-:S13]  /*2d130*/  ISETP.GE.AND P0, PT, R143, R133, PT ;  /* 0x000000858f00720c */ /* 0x000fda0003f06270 */
[----:B------:R-:W-:Y:S05]  /*2d140*/  @!P0 BRA `(.L_x_43640) ;  /* 0xfffffd3c00f08947 */ /* 0x000fea000383ffff */
[----:B------:R-:W-:Y:S05]  /*2d150*/  BSYNC B0 ;  /* 0x0000000000007941 */ /* 0x000fea0003800000 */
.L_x_42951:
[----:B------:R-:W-:Y:S05]  /*2d160*/  EXIT ;  /* 0x000000000000794d */ /* 0x000fea0003800000 */
.L_x_43623:
        /* <DEDUP_REMOVED lines=8> */
.L_x_43642:
[----:B------:R-:W-:Y:S05]  /*2d1f0*/  BSYNC B1 ;  /* 0x0000000000017941 */ /* 0x000fea0003800000 */
.L_x_43641:
        /* <DEDUP_REMOVED lines=10> */
.L_x_43643:
[----:B------:R-:W-:Y:S02]  /*2d2a0*/  IMAD.MOV.U32 R154, RZ, RZ, 0x4 ;  /* 0x00000004ff9a7424 */ /* 0x000fe400078e00ff */
[----:B------:R-:W-:-:S04]  /*2d2b0*/  IMAD.MOV.U32 R135, RZ, RZ, R151 ;  /* 0x000000ffff877224 */ /* 0x000fc800078e0097 */
[----:B------:R-:W-:-:S05]  /*2d2c0*/  FADD.FTZ R135, R134, R135 ;  /* 0x0000008786877221 */ /* 0x000fca0000010000 */
[----:B------:R-:W-:-:S07]  /*2d2d0*/  MOV R153, R135 ;  /* 0x0000008700997202 */ /* 0x000fce0000000f00 */
[----:B------:R-:W-:Y:S05]  /*2d2e0*/  WARPSYNC.COLLECTIVE R152, `(.L_x_43644) ;  /* 0x0000000098087348 */ /* 0x000fea0003c00000 */
[----:B------:R0:W1:Y:S02]  /*2d2f0*/  SHFL.BFLY P6, R151, R153, R154, R155 ;  /* 0x0c00009a99977389 */ /* 0x00006400000c009b */
[----:B01----:R-:W-:Y:S05]  /*2d300*/  ENDCOLLECTIVE ;  /* 0x000000000000791b */ /* 0x003fea0003800000 */
.L_x_43644:
[----:B------:R-:W-:Y:S01]  /*2d310*/  HFMA2 R154, -RZ, RZ, 0, 4.76837158203125e-07 ;  /* 0x00000008ff9a7431 */ /* 0x000fe200000001ff */
[----:B------:R-:W-:-:S05]  /*2d320*/  MOV R132, R151 ;  /* 0x0000009700847202 */ /* 0x000fca0000000f00 */
[----:B------:R-:W-:-:S04]  /*2d330*/  FADD.FTZ R147, R135, R132 ;  /* 0x0000008487937221 */ /* 0x000fc80000010000 */
[----:B------:R-:W-:-:S07]  /*2d340*/  IMAD.MOV.U32 R153, RZ, RZ, R147 ;  /* 0x000000ffff997224 */ /* 0x000fce00078e0093 */
[----:B------:R-:W-:Y:S05]  /*2d350*/  WARPSYNC.COLLECTIVE R152, `(.L_x_43645) ;  /* 0x0000000098087348 */ /* 0x000fea0003c00000 */
[----:B------:R0:W1:Y:S02]  /*2d360*/  SHFL.BFLY P6, R151, R153, R154, R155 ;  /* 0x0c00009a99977389 */ /* 0x00006400000c009b */
[----:B01----:R-:W-:Y:S05]  /*2d370*/  ENDCOLLECTIVE ;  /* 0x000000000000791b */ /* 0x003fea0003800000 */
.L_x_43645:
[----:B------:R-:W-:Y:S02]  /*2d380*/  IMAD.MOV.U32 R154, RZ, RZ, 0x10 ;  /* 0x00000010ff9a7424 */ /* 0x000fe400078e00ff */
[----:B------:R-:W-:-:S04]  /*2d390*/  IMAD.MOV.U32 R132, RZ, RZ, R151 ;  /* 0x000000ffff847224 */ /* 0x000fc800078e0097 */
[----:B------:R-:W-:-:S05]  /*2d3a0*/  FADD.FTZ R150, R147, R132 ;  /* 0x0000008493967221 */ /* 0x000fca0000010000 */
[----:B------:R-:W-:-:S07]  /*2d3b0*/  MOV R153, R150 ;  /* 0x0000009600997202 */ /* 0x000fce0000000f00 */
[----:B------:R-:W-:Y:S05]  /*2d3c0*/  WARPSYNC.COLLECTIVE R152, `(.L_x_43646) ;  /* 0x0000000098087348 */ /* 0x000fea0003c00000 */
[----:B------:R0:W1:Y:S02]  /*2d3d0*/  SHFL.BFLY P6, R151, R153, R154, R155 ;  /* 0x0c00009a99977389 */ /* 0x00006400000c009b */
[----:B01----:R-:W-:Y:S05]  /*2d3e0*/  ENDCOLLECTIVE ;  /* 0x000000000000791b */ /* 0x003fea0003800000 */
.L_x_43646:
        /* <DEDUP_REMOVED lines=140> */
.L_x_43647:
[----:B------:R-:W-:Y:S02]  /*2dcb0*/  IMAD.MOV.U32 R154, RZ, RZ, 0x2 ;  /* 0x00000002ff9a7424 */ /* 0x000fe400078e00ff */
[----:B------:R-:W-:-:S04]  /*2dcc0*/  IMAD.MOV.U32 R133, RZ, RZ, R151 ;  /* 0x000000ffff857224 */ /* 0x000fc800078e0097 */
[----:B------:R-:W-:-:S05]  /*2dcd0*/  FADD.FTZ R133, R132, R133 ;  /* 0x0000008584857221 */ /* 0x000fca0000010000 */
[----:B------:R-:W-:-:S07]  /*2dce0*/  MOV R153, R133 ;  /* 0x0000008500997202 */ /* 0x000fce0000000f00 */
[----:B------:R-:W-:Y:S05]  /*2dcf0*/  WARPSYNC.COLLECTIVE R152, `(.L_x_43648) ;  /* 0x0000000098087348 */ /* 0x000fea0003c00000 */
[----:B------:R0:W1:Y:S02]  /*2dd00*/  SHFL.BFLY P6, R151, R153, R154, R155 ;  /* 0x0c00009a99977389 */ /* 0x00006400000c009b */
[----:B01----:R-:W-:Y:S05]  /*2dd10*/  ENDCOLLECTIVE ;  /* 0x000000000000791b */ /* 0x003fea0003800000 */
.L_x_43648:
[----:B------:R-:W-:Y:S01]  /*2dd20*/  HFMA2 R154, -RZ, RZ, 0, 2.384185791015625e-07 ;  /* 0x00000004ff9a7431 */ /* 0x000fe200000001ff */
[----:B------:R-:W-:-:S05]  /*2dd30*/  MOV R134, R151 ;  /* 0x0000009700867202 */ /* 0x000fca0000000f00 */
[----:B------:R-:W-:-:S04]  /*2dd40*/  FADD.FTZ R134, R133, R134 ;  /* 0x0000008685867221 */ /* 0x000fc80000010000 */
[----:B------:R-:W-:-:S07]  /*2dd50*/  IMAD.MOV.U32 R153, RZ, RZ, R134 ;  /* 0x000000ffff997224 */ /* 0x000fce00078e0086 */
[----:B------:R-:W-:Y:S05]  /*2dd60*/  WARPSYNC.COLLECTIVE R152, `(.L_x_43649) ;  /* 0x0000000098087348 */ /* 0x000fea0003c00000 */
[----:B------:R0:W1:Y:S02]  /*2dd70*/  SHFL.BFLY P6, R151, R153, R154, R155 ;  /* 0x0c00009a99977389 */ /* 0x00006400000c009b */
[----:B01----:R-:W-:Y:S05]  /*2dd80*/  ENDCOLLECTIVE ;  /* 0x000000000000791b */ /* 0x003fea0003800000 */
.L_x_43649:
[----:B------:R-:W-:Y:S02]  /*2dd90*/  IMAD.MOV.U32 R154, RZ, RZ, 0x8 ;  /* 0x00000008ff9a7424 */ /* 0x000fe400078e00ff */
[----:B------:R-:W-:-:S04]  /*2dda0*/  IMAD.MOV.U32 R135, RZ, RZ, R151 ;  /* 0x000000ffff877224 */ /* 0x000fc800078e0097 */
[----:B------:R-:W-:-:S05]  /*2ddb0*/  FADD.FTZ R135, R134, R135 ;  /* 0x0000008786877221 */ /* 0x000fca0000010000 */
[----:B------:R-:W-:-:S07]  /*2ddc0*/  MOV R153, R135 ;  /* 0x0000008700997202 */ /* 0x000fce0000000f00 */
[----:B------:R-:W-:Y:S05]  /*2ddd0*/  WARPSYNC.COLLECTIVE R152, `(.L_x_43650) ;  /* 0x0000000098087348 */ /* 0x000fea0003c00000 */
[----:B------:R0:W1:Y:S02]  /*2dde0*/  SHFL.BFLY P6, R151, R153, R154, R155 ;  /* 0x0c00009a99977389 */ /* 0x00006400000c009b */
[----:B01----:R-:W-:Y:S05]  /*2ddf0*/  ENDCOLLECTIVE ;  /* 0x000000000000791b */ /* 0x003fea0003800000 */
.L_x_43650:
[----:B------:R-:W-:Y:S01]  /*2de00*/  HFMA2 R154, -RZ, RZ, 0, 9.5367431640625e-07 ;  /* 0x00000010ff9a7431 */ /* 0x000fe200000001ff */
[----:B------:R-:W-:-:S05]  /*2de10*/  MOV R150, R151 ;  /* 0x0000009700967202 */ /* 0x000fca0000000f00 */
[----:B------:R-:W-:-:S04]  /*2de20*/  FADD.FTZ R150, R135, R150 ;  /* 0x0000009687967221 */ /* 0x000fc80000010000 */
[----:B------:R-:W-:-:S07]  /*2de30*/  IMAD.MOV.U32 R153, RZ, RZ, R150 ;  /* 0x000000ffff997224 */ /* 0x000fce00078e0096 */
[----:B------:R-:W-:Y:S05]  /*2de40*/  WARPSYNC.COLLECTIVE R152, `(.L_x_43651) ;  /* 0x0000000098087348 */ /* 0x000fea0003c00000 */
[----:B------:R0:W1:Y:S02]  /*2de50*/  SHFL.BFLY P6, R151, R153, R154, R155 ;  /* 0x0c00009a99977389 */ /* 0x00006400000c009b */
[----:B01----:R-:W-:Y:S05]  /*2de60*/  ENDCOLLECTIVE ;  /* 0x000000000000791b */ /* 0x003fea0003800000 */
.L_x_43651:
[----:B------:R-:W-:Y:S05]  /*2de70*/  BRA `(.L_x_43652) ;  /* 0xffffffd400ec7947 */ /* 0x000fea000383ffff */
.L_x_43653:
        /* <DEDUP_REMOVED lines=16> */
.L_x_71524:


//--------------------- .text._ZN10layer_norm13ln_fwd_kernelINS_13Kernel_traitsI6__halfS2_fS2_fjLj2048ELj1ELj4ELj1ELj16ENS_18Kernel_traits_baseILj2048ES2_S2_fS2_fjLj128EEEEELb1ELb0ELb0ELb1EEEvNS_9FwdParamsE --------------------------
	.section	.text._ZN10layer_norm13ln_fwd_kernelINS_13Kernel_traitsI6__halfS2_fS2_fjLj2048ELj1ELj4ELj1ELj16ENS_18Kernel_traits_baseILj2048ES2_S2_fS2_fjLj128EEEEELb1ELb0ELb0ELb1EEEvNS_9FwdParamsE,"ax",@progbits
	.align	128
        .global         _ZN10layer_norm13ln_fwd_kernelINS_13Kernel_traitsI6__halfS2_fS2_fjLj2048ELj1ELj4ELj1ELj16ENS_18Kernel_traits_baseILj2048ES2_S2_fS2_fjLj128EEEEELb1ELb0ELb0ELb1EEEvNS_9FwdParamsE
        .type           _ZN10layer_norm13ln_fwd_kernelINS_13Kernel_traitsI6__halfS2_fS2_fjLj2048ELj1ELj4ELj1ELj16ENS_18Kernel_traits_baseILj2048ES2_S2_fS2_fjLj128EEEEELb1ELb0ELb0ELb1EEEvNS_9FwdParamsE,@function
        .size           _ZN10layer_norm13ln_fwd_kernelINS_13Kernel_traitsI6__halfS2_fS2_fjLj2048ELj1ELj4ELj1ELj16ENS_18Kernel_traits_baseILj2048ES2_S2_fS2_fjLj128EEEEELb1ELb0ELb0ELb1EEEvNS_9FwdParamsE,(.L_x_71525 - _ZN10layer_norm13ln_fwd_kernelINS_13Kernel_traitsI6__halfS2_fS2_fjLj2048ELj1ELj4ELj1ELj16ENS_18Kernel_traits_baseILj2048ES2_S2_fS2_fjLj128EEEEELb1ELb0ELb0ELb1EEEvNS_9FwdParamsE)
        .other          _ZN10layer_norm13ln_fwd_kernelINS_13Kernel_traitsI6__halfS2_fS2_fjLj2048ELj1ELj4ELj1ELj16ENS_18Kernel_traits_baseILj2048ES2_S2_fS2_fjLj128EEEEELb1ELb0ELb0ELb1EEEvNS_9FwdParamsE,@"STO_CUDA_ENTRY STV_DEFAULT"
_ZN10layer_norm13ln_fwd_kernelINS_13Kernel_traitsI6__halfS2_fS2_fjLj2048ELj1ELj4ELj1ELj16ENS_18Kernel_traits_baseILj2048ES2_S2_fS2_fjLj128EEEEELb1ELb0ELb0ELb1EEEvNS_9FwdParamsE:
.text._ZN10layer_norm13ln_fwd_kernelINS_13Kernel_traitsI6__halfS2_fS2_fjLj2048ELj1ELj4ELj1ELj16ENS_18Kernel_traits_baseILj2048ES2_S2_fS2_fjLj128EEEEELb1ELb0ELb0ELb1EEEvNS_9FwdParamsE:
        /* <DEDUP_REMOVED lines=71> */
.L_x_43654:
        /* <DEDUP_REMOVED lines=26> */
.L_x_43655:
[----:B------:R-:W1:Y:S02]  /*0610*/  LDCU UR4, c[0x0][0x384] ;  /* 0x00007080ff0477ac */ /* 0x000e640008000800 */
[----:B-1----:R-:W-:-:S13]  /*0620*/  ISETP.GE.AND P0, PT, R144, UR4, PT ;  /* 0x0000000490007c0c */ /* 0x002fda000bf06270 */
[----:B------:R-:W-:Y:S05]  /*0630*/  @P0 EXIT ;  /* 0x000000000000094d */ /* 0x000fea0003800000 */
[----:B0-----:R-:W-:Y:S01]  /*0640*/  IMAD.HI.U32 R2, R142, -0x2daee0ad, RZ ;  /* 0xd2511f538e027827 */ /* 0x001fe200078e00ff */
[----:B------:R-:W0:Y:S01]  /*0650*/  LDCU.64 UR4, c[0x0][0x3e0] ;  /* 0x00007c00ff0477ac */ /* 0x000e220008000a00 */
[----:B------:R-:W-:Y:S01]  /*0660*/  BSSY B0, `(.L_x_43656) ;  /* 0x0002b99000007945 */ /* 0x000fe20003800000 */
[----:B------:R-:W-:Y:S01]  /*0670*/  LOP3.LUT R12, R12, 0x3, RZ, 0xc0, !PT ;  /* 0x000000030c0c7812 */ /* 0x000fe200078ec0ff */
[C---:B------:R-:W-:Y:S01]  /*0680*/  IMAD.HI.U32 R0, R143.reuse, -0x326172a9, RZ ;  /* 0xcd9e8d578f007827 */ /* 0x040fe200078e00ff */
[----:B------:R-:W-:Y:S01]  /*0690*/  LOP3.LUT R2, R2, UR7, RZ, 0x3c, !PT ;  /* 0x0000000702027c12 */ /* 0x000fe2000f8e3cff */
[----:B------:R-:W1:Y:S02]  /*06a0*/  LDCU UR33, c[0x0][0x404] ;  /* 0x00008080ff2177ac */ /* 0x000e640008000800 */
[----:B------:R-:W-:Y:S01]  /*06b0*/  IMAD R4, R143, -0x326172a9, RZ ;  /* 0xcd9e8d578f047824 */ /* 0x000fe200078e02ff */
[----:B------:R-:W-:Y:S01]  /*06c0*/  LOP3.LUT R0, R13, UR6, R0, 0x96, !PT ;  /* 0x000000060d007c12 */ /* 0x000fe2000f8e9600 */
[----:B------:R-:W-:Y:S01]  /*06d0*/  IMAD.HI.U32 R3, R2, -0x326172a9, RZ ;  /* 0xcd9e8d5702037827 */ /* 0x000fe200078e00ff */
[----:B------:R-:W2:Y:S03]  /*06e0*/  LDCU UR34, c[0x0][0x408] ;  /* 0x00008100ff2277ac */ /* 0x000ea60008000800 */
[----:B------:R-:W-:Y:S01]  /*06f0*/  IMAD R6, R142, -0x2daee0ad, RZ ;  /* 0xd2511f538e067824 */ /* 0x000fe200078e02ff */
[----:B------:R-:W-:Y:S01]  /*0700*/  LOP3.LUT R3, R4, UR15, R3, 0x96, !PT ;  /* 0x0000000f04037c12 */ /* 0x000fe2000f8e9603 */
[----:B------:R-:W-:Y:S01]  /*0710*/  IMAD.HI.U32 R5, R0, -0x2daee0ad, RZ ;  /* 0xd2511f5300057827 */ /* 0x000fe200078e00ff */
[----:B------:R-:W3:Y:S03]  /*0720*/  LDCU UR12, c[0x0][0x388] ;  /* 0x00007100ff0c77ac */ /* 0x000ee60008000800 */
[----:B------:R-:W-:Y:S01]  /*0730*/  IMAD R7, R2, -0x326172a9, RZ ;  /* 0xcd9e8d5702077824 */ /* 0x000fe200078e02ff */
[----:B------:R-:W-:Y:S01]  /*0740*/  LOP3.LUT R5, R6, UR16, R5, 0x96, !PT ;  /* 0x0000001006057c12 */ /* 0x000fe2000f8e9605 */
[----:B------:R-:W-:Y:S01]  /*0750*/  IMAD R9, R0, -0x2daee0ad, RZ ;  /* 0xd2511f5300097824 */ /* 0x000fe200078e02ff */
[----:B0-----:R-:W-:Y:S01]  /*0760*/  UISETP.NE.U32.AND UP0, UPT, UR4, URZ, UPT ;  /* 0x000000ff0400728c */ /* 0x001fe2000bf05070 */
[----:B------:R-:W-:Y:S01]  /*0770*/  IMAD.HI.U32 R2, R3, -0x2daee0ad, RZ ;  /* 0xd2511f5303027827 */ /* 0x000fe200078e00ff */
[----:B------:R-:W0:Y:S03]  /*0780*/  LDCU.U8 UR13, c[0x0][0x410] ;  /* 0x00008200ff0d77ac */ /* 0x000e260008000000 */
[----:B------:R-:W-:Y:S01]  /*0790*/  IMAD.HI.U32 R0, R5, -0x326172a9, RZ ;  /* 0xcd9e8d5705007827 */ /* 0x000fe200078e00ff */
[----:B------:R-:W-:Y:S01]  /*07a0*/  LOP3.LUT R2, R9, UR18, R2, 0x96, !PT ;  /* 0x0000001209027c12 */ /* 0x000fe2000f8e9602 */
[----:B------:R-:W4:Y:S02]  /*07b0*/  LDCU UR14, c[0x0][0x448] ;  /* 0x00008900ff0e77ac */ /* 0x000f240008000800 */
[----:B------:R-:W-:Y:S01]  /*07c0*/  IMAD R6, R3, -0x2daee0ad, RZ ;  /* 0xd2511f5303067824 */ /* 0x000fe200078e02ff */
[----:B------:R-:W-:Y:S01]  /*07d0*/  LOP3.LUT R0, R7, UR17, R0, 0x96, !PT ;  /* 0x0000001107007c12 */ /* 0x000fe2000f8e9600 */
[----:B------:R-:W-:Y:S01]  /*07e0*/  IMAD R4, R5, -0x326172a9, RZ ;  /* 0xcd9e8d5705047824 */ /* 0x000fe200078e02ff */
[----:B------:R-:W0:Y:S01]  /*07f0*/  LDCU.64 UR10, c[0x0][0x3a0] ;  /* 0x00007400ff0a77ac */ /* 0x000e220008000a00 */
[----:B------:R-:W-:Y:S01]  /*0800*/  IMAD.HI.U32 R3, R2, -0x326172a9, RZ ;  /* 0xcd9e8d5702037827 */ /* 0x000fe200078e00ff */
[----:B------:R-:W-:-:S03]  /*0810*/  UISETP.NE.AND.EX UP0, UPT, UR5, URZ, UPT, UP0 ;  /* 0x000000ff0500728c */ /* 0x000fc6000bf05300 */
        /* <DEDUP_REMOVED lines=34> */
[----:B------:R-:W-:Y:S01]  /*0a40*/  IMAD.HI.U32 R140, R2, -0x326172a9, RZ ;  /* 0xcd9e8d57028c7827 */ /* 0x000fe200078e00ff */
[----:B------:R-:W-:-:S03]  /*0a50*/  MOV R7, R13 ;  /* 0x0000000d00077202 */ /* 0x000fc60000000f00 */
[----:B------:R-:W-:Y:S01]  /*0a60*/  IMAD R4, R3, -0x2daee0ad, RZ ;  /* 0xd2511f5303047824 */ /* 0x000fe200078e02ff */
[----:B------:R-:W-:Y:S01]  /*0a70*/  LOP3.LUT R140, R5, UR31, R140, 0x96, !PT ;  /* 0x0000001f058c7c12 */ /* 0x000fe2000f8e968c */
[----:B------:R-:W-:-:S04]  /*0a80*/  IMAD.HI.U32 R141, R0, -0x2daee0ad, RZ ;  /* 0xd2511f53008d7827 */ /* 0x000fc800078e00ff */
[----:B------:R-:W-:Y:S01]  /*0a90*/  IMAD.MOV.U32 R5, RZ, RZ, RZ ;  /* 0x000000ffff057224 */ /* 0x000fe200078e00ff */
[----:B------:R-:W-:Y:S01]  /*0aa0*/  LOP3.LUT R141, R4, UR32, R141, 0x96, !PT ;  /* 0x00000020048d7c12 */ /* 0x000fe2000f8e968d */
[----:B------:R-:W-:Y:S02]  /*0ab0*/  IMAD R154, R0, -0x2daee0ad, RZ ;  /* 0xd2511f53009a7824 */ /* 0x000fe400078e02ff */
[----:B01234-:R-:W-:-:S07]  /*0ac0*/  IMAD R6, R2, -0x326172a9, RZ ;  /* 0xcd9e8d5702067824 */ /* 0x01ffce00078e02ff */
.L_x_44313:
[----:B------:R-:W0:Y:S01]  /*0ad0*/  @UP0 LDCU.64 UR4, c[0x0][0x3e0] ;  /* 0x00007c00ff0407ac */ /* 0x000e220008000a00 */
[----:B-1----:R-:W1:Y:S01]  /*0ae0*/  LDC.64 R14, c[0x0][0x390] ;  /* 0x0000e400ff0e7b82 */ /* 0x002e620000000a00 */
        /* <DEDUP_REMOVED lines=13> */
[----:B------:R-:W-:Y:S01]  /*0bc0*/  IMAD.MOV.U32 R150, RZ, RZ, 0x3f800000 ;  /* 0x3f800000ff967424 */ /* 0x000fe200078e00ff */
[----:B------:R-:W-:Y:S01]  /*0bd0*/  PLOP3.LUT P1, PT, PT, PT, UP0, 0x80, 0x8 ;  /* 0x000000000008781c */ /* 0x000fe20003f2f008 */
[----:B------:R-:W-:Y:S01]  /*0be0*/  IMAD.MOV.U32 R149, RZ, RZ, 0x2f800000 ;  /* 0x2f800000ff957424 */ /* 0x000fe200078e00ff */
[----:B------:R-:W-:-:S02]  /*0bf0*/  ISETP.NE.AND.EX P2, PT, RZ, UR11, PT, P0 ;  /* 0x0000000bff007c0c */ /* 0x000fc4000bf45300 */
[----:B------:R-:W-:-:S11]  /*0c00*/  LOP3.LUT R146, R146, 0xfffffffb, RZ, 0xc0, !PT ;  /* 0xfffffffb92927812 */ /* 0x000fd600078ec0ff */
[----:B------:R-:W-:Y:S01]  /*0c10*/  @P2 LOP3.LUT R146, R146, 0x4, RZ, 0xfc, !PT ;  /* 0x0000000492922812 */ /* 0x000fe200078efcff */
[----:B--2---:R-:W-:Y:S01]  /*0c20*/  @P1 HADD2.F32 R150, -RZ, R2.H0_H0 ;  /* 0x20000002ff961230 */ /* 0x004fe20000004100 */
[----:B------:R-:W-:Y:S06]  /*0c30*/  @!P2 BRA `(.L_x_43657) ;  /* 0x000000280048a947 */ /* 0x000fec0003800000 */
[----:B------:R-:W0:Y:S02]  /*0c40*/  LDC.64 R2, c[0x0][0x3a0] ;  /* 0x0000e800ff027b82 */ /* 0x000e240000000a00 */
        /* <DEDUP_REMOVED lines=9> */
[----:B------:R-:W-:-:S04]  /*0ce0*/  MOV R3, 0x2 ;  /* 0x0000000200037802 */ /* 0x000fc80000000f00 */
[----:B------:R-:W-:-:S05]  /*0cf0*/  VIADDMNMX.U32 R0, R12, 0xfffffffe, R3, PT ;  /* 0xfffffffe0c007846 */ /* 0x000fca0003800003 */
[----:B------:R-:W-:-:S04]  /*0d00*/  IMAD.SHL.U32 R0, R0, 0x4, RZ ;  /* 0x0000000400007824 */ /* 0x000fc800078e00ff */
[----:B------:R-:W0:Y:S02]  /*0d10*/  LDC R2, c[0x2][R0] ;  /* 0x0080000000027b82 */ /* 0x000e240000000800 */
[----:B0-----:R-:W-:-:S04]  /*0d20*/  SHF.R.S32.HI R3, RZ, 0x1f, R2 ;  /* 0x0000001fff037819 */ /* 0x001fc80000011402 */
.L_x_71360:
[----:B------:R-:W-:Y:S05]  /*0d30*/  BRX R2 -0xd40                                          (*"BRANCH_TARGETS .L_x_71361,.L_x_71362,.L_x_71363"*) ;  /* 0xfffffff002b07949 */ /* 0x000fea000383ffff */
.L_x_71363:
[----:B------:R-:W-:Y:S01]  /*0d40*/  VIADD R13, R12, 0x1 ;  /* 0x000000010c0d7836 */ /* 0x000fe20000000000 */
[----:B------:R-:W-:Y:S01]  /*0d50*/  MOV R0, R154 ;  /* 0x0000009a00007202 */ /* 0x000fe20000000f00 */
[----:B------:R-:W-:Y:S01]  /*0d60*/  IMAD.MOV.U32 R16, RZ, RZ, R140 ;  /* 0x000000ffff107224 */ /* 0x000fe200078e008c */
[----:B------:R-:W-:Y:S06]  /*0d70*/  BRA `(.L_x_43659) ;  /* 0x0000000000f47947 */ /* 0x000fec0003800000 */
.L_x_71361:
[----:B------:R-:W-:Y:S02]  /*0d80*/  HFMA2 R13, -RZ, RZ, 0, 1.78813934326171875e-07 ;  /* 0x00000003ff0d7431 */ /* 0x000fe400000001ff */
[----:B------:R-:W-:Y:S02]  /*0d90*/  IMAD.MOV.U32 R0, RZ, RZ, R154 ;  /* 0x000000ffff007224 */ /* 0x000fe400078e009a */
[----:B------:R-:W-:Y:S01]  /*0da0*/  IMAD.MOV.U32 R16, RZ, RZ, R141 ;  /* 0x000000ffff107224 */ /* 0x000fe200078e008d */
[----:B------:R-:W-:Y:S06]  /*0db0*/  BRA `(.L_x_43659) ;  /* 0x0000000000e47947 */ /* 0x000fec0003800000 */
.L_x_71362:
        /* <DEDUP_REMOVED lines=13> */
.L_x_43661:
[----:B------:R-:W-:Y:S05]  /*0e90*/  BSYNC.RECONVERGENT B2 ;  /* 0x0000000000027941 */ /* 0x000fea0003800200 */
.L_x_43660:
        /* <DEDUP_REMOVED lines=41> */
[----:B------:R-:W-:Y:S02]  /*1130*/  HFMA2 R13, -RZ, RZ, 0, 0 ;  /* 0x00000000ff0d7431 */ /* 0x000fe400000001ff */
[----:B------:R-:W-:-:S07]  /*1140*/  IMAD.MOV.U32 R16, RZ, RZ, R154 ;  /* 0x000000ffff107224 */ /* 0x000fce00078e009a */
.L_x_43659:
[----:B------:R-:W-:Y:S05]  /*1150*/  BSYNC.RECONVERGENT B1 ;  /* 0x0000000000017941 */ /* 0x000fea0003800200 */
.L_x_43658:
[----:B------:R-:W-:Y:S01]  /*1160*/  I2FP.F32.U32 R2, R16 ;  /* 0x0000001000027245 */ /* 0x000fe20000201000 */
[----:B-----5:R-:W-:Y:S01]  /*1170*/  HADD2.F32 R17, -RZ, R8.H0_H0 ;  /* 0x20000008ff117230 */ /* 0x020fe20000004100 */
[----:B------:R-:W-:Y:S01]  /*1180*/  ISETP.NE.AND P1, PT, R13, 0x1, PT ;  /* 0x000000010d00780c */ /* 0x000fe20003f25270 */
[----:B------:R-:W-:Y:S01]  /*1190*/  IMAD.U32 R147, RZ, RZ, UR34 ;  /* 0x00000022ff937e24 */ /* 0x000fe2000f8e00ff */
[----:B------:R-:W-:Y:S01]  /*11a0*/  LOP3.LUT R146, R146, 0xfffffffd, RZ, 0xc0, !PT ;  /* 0xfffffffd92927812 */ /* 0x000fe200078ec0ff */
[----:B------:R-:W-:Y:S01]  /*11b0*/  FFMA.FTZ R3, R2, R149, 1.1641532182693481445e-10 ;  /* 0x2f00000002037423 */ /* 0x000fe20000010095 */
[----:B------:R-:W-:Y:S01]  /*11c0*/  FMUL.FTZ R2, R17, R150 ;  /* 0x0000009611027220 */ /* 0x000fe20000410000 */
[----:B------:R-:W-:Y:S01]  /*11d0*/  IMAD.U32 R148, RZ, RZ, UR33 ;  /* 0x00000021ff947e24 */ /* 0x000fe2000f8e00ff */
[----:B------:R-:W-:Y:S01]  /*11e0*/  BSSY.RECONVERGENT B1, `(.L_x_43662) ;  /* 0x000004b000017945 */ /* 0x000fe20003800200 */
[----:B------:R-:W-:Y:S02]  /*11f0*/  HFMA2 R12, -RZ, RZ, 0, 1.1920928955078125e-07 ;  /* 0x00000002ff0c7431 */ /* 0x000fe400000001ff */
        /* <DEDUP_REMOVED lines=16> */
.L_x_43664:
        /* <DEDUP_REMOVED lines=13> */
.L_x_43666:
[----:B------:R-:W-:Y:S05]  /*13d0*/  BSYNC.RECONVERGENT B2 ;  /* 0x0000000000027941 */ /* 0x000fea0003800200 */
.L_x_43665:
        /* <DEDUP_REMOVED lines=43> */
.L_x_43663:
[----:B------:R-:W-:Y:S05]  /*1690*/  BSYNC.RECONVERGENT B1 ;  /* 0x0000000000017941 */ /* 0x000fea0003800200 */
.L_x_43662:
        /* <DEDUP_REMOVED lines=22> */
.L_x_43669:
        /* <DEDUP_REMOVED lines=13> */
.L_x_43671:
[----:B------:R-:W-:Y:S05]  /*18d0*/  BSYNC.RECONVERGENT B2 ;  /* 0x0000000000027941 */ /* 0x000fea0003800200 */
.L_x_43670:
        /* <DEDUP_REMOVED lines=43> */
.L_x_43668:
[----:B------:R-:W-:Y:S05]  /*1b90*/  BSYNC.RECONVERGENT B1 ;  /* 0x0000000000017941 */ /* 0x000fea0003800200 */
.L_x_43667:
        /* <DEDUP_REMOVED lines=22> */
.L_x_43674:
        /* <DEDUP_REMOVED lines=13> */
.L_x_43676:
[----:B------:R-:W-:Y:S05]  /*1dd0*/  BSYNC.RECONVERGENT B2 ;  /* 0x0000000000027941 */ /* 0x000fea0003800200 */
.L_x_43675:
        /* <DEDUP_REMOVED lines=43> */
.L_x_43673:
[----:B------:R-:W-:Y:S05]  /*2090*/  BSYNC.RECONVERGENT B1 ;  /* 0x0000000000017941 */ /* 0x000fea0003800200 */
.L_x_43672:
        /* <DEDUP_REMOVED lines=22> */
.L_x_43679:
        /* <DEDUP_REMOVED lines=13> */
.L_x_43681:
[----:B------:R-:W-:Y:S05]  /*22d0*/  BSYNC.RECONVERGENT B2 ;  /* 0x0000000000027941 */ /* 0x000fea0003800200 */
.L_x_43680:
        /* <DEDUP_REMOVED lines=43> */
.L_x_43678:
[----:B------:R-:W-:Y:S05]  /*2590*/  BSYNC.RECONVERGENT B1 ;  /* 0x0000000000017941 */ /* 0x000fea0003800200 */
.L_x_43677:
        /* <DEDUP_REMOVED lines=22> */
.L_x_43684:
        /* <DEDUP_REMOVED lines=13> */
.L_x_43686:
[----:B------:R-:W-:Y:S05]  /*27d0*/  BSYNC.RECONVERGENT B2 ;  /* 0x0000000000027941 */ /* 0x000fea0003800200 */
.L_x_43685:
        /* <DEDUP_REMOVED lines=43> */
.L_x_43683:
[----:B------:R-:W-:Y:S05]  /*2a90*/  BSYNC.RECONVERGENT B1 ;  /* 0x0000000000017941 */ /* 0x000fea0003800200 */
.L_x_43682:
        /* <DEDUP_REMOVED lines=22> */
.L_x_43689:
        /* <DEDUP_REMOVED lines=13> */
.L_x_43691:
[----:B------:R-:W-:Y:S05]  /*2cd0*/  BSYNC.RECONVERGENT B2 ;  /* 0x0000000000027941 */ /* 0x000fea0003800200 */
.L_x_43690:
        /* <DEDUP_REMOVED lines=43> */
.L_x_43688:
[----:B------:R-:W-:Y:S05]  /*2f90*/  BSYNC.RECONVERGENT B1 ;  /* 0x0000000000017941 */ /* 0x000fea0003800200 */
.L_x_43687:
        /* <DEDUP_REMOVED lines=22> */
.L_x_43694:
        /* <DEDUP_REMOVED lines=15> */
.L_x_43696:
[----:B------:R-:W-:Y:S05]  /*31f0*/  BSYNC.RECONVERGENT B2 ;  /* 0x0000000000027941 */ /* 0x000fea0003800200 */
.L_x_43695:
        /* <DEDUP_REMOVED lines=43> */
.L_x_43693:
[----:B------:R-:W-:Y:S05]  /*34b0*/  BSYNC.RECONVERGENT B1 ;  /* 0x0000000000017941 */ /* 0x000fea0003800200 */
.L_x_43692:
        /* <DEDUP_REMOVED lines=10> */
.L_x_43657:
        /* <DEDUP_REMOVED lines=16> */
.L_x_43700:
        /* <DEDUP_REMOVED lines=13> */
.L_x_43702:
[----:B------:R-:W-:Y:S05]  /*3730*/  BSYNC.RECONVERGENT B2 ;  /* 0x0000000000027941 */ /* 0x000fea0003800200 */
.L_x_43701:
        /* <DEDUP_REMOVED lines=43> */
.L_x_43699:
[----:B------:R-:W-:Y:S05]  /*39f0*/  BSYNC.RECONVERGENT B1 ;  /* 0x0000000000017941 */ /* 0x000fea0003800200 */
.L_x_43698:
[----:B------:R-:W-:Y:S01]  /*3a00*/  I2FP.F32.U32 R2, R2 ;  /* 0x0000000200027245 */ /* 0x000fe20000201000 */
[----:B------:R-:W-:Y:S01]  /*3a10*/  IMAD.U32 R148, RZ, RZ, UR33 ;  /* 0x00000021ff947e24 */ /* 0x000fe2000f8e00ff */
[----:B------:R-:W-:Y:S01]  /*3a20*/  ISETP.NE.AND P0, PT, R16, 0x1, PT ;  /* 0x000000011000780c */ /* 0x000fe20003f05270 */
[----:B-----5:R-:W-:Y:S01]  /*3a30*/  HADD2.F32 R13, -RZ, R8.H0_H0 ;  /* 0x20000008ff0d7230 */ /* 0x020fe20000004100 */
[----:B------:R-:W-:Y:S01]  /*3a40*/  LOP3.LUT R146, R146, 0xfffffffd, RZ, 0xc0, !PT ;  /* 0xfffffffd92927812 */ /* 0x000fe200078ec0ff */
[----:B------:R-:W-:Y:S01]  /*3a50*/  FFMA.FTZ R3, R2, R149, 1.1641532182693481445e-10 ;  /* 0x2f00000002037423 */ /* 0x000fe20000010095 */
[----:B------:R-:W-:Y:S01]  /*3a60*/  IMAD.U32 R147, RZ, RZ, UR34 ;  /* 0x00000022ff937e24 */ /* 0x000fe2000f8e00ff */
[----:B------:R-:W-:Y:S01]  /*3a70*/  BSSY.RECONVERGENT B1, `(.L_x_43703) ;  /* 0x0000049000017945 */ /* 0x000fe20003800200 */
[----:B------:R-:W-:Y:S01]  /*3a80*/  FMUL.FTZ R68, R13, R150 ;  /* 0x000000960d447220 */ /* 0x000fe20000410000 */
[----:B------:R-:W-:Y:S01]  /*3a90*/  MOV R12, 0x2 ;  /* 0x00000002000c7802 */ /* 0x000fe20000000f00 */
[----:B------:R-:W-:Y:S01]  /*3aa0*/  IMAD.MOV.U32 R2, RZ, RZ, R6 ;  /* 0x000000ffff027224 */ /* 0x000fe200078e0006 */
[----:B------:R-:W-:Y:S01]  /*3ab0*/  FSETP.LE.FTZ.AND P1, PT, R3, R148, PT ;  /* 0x000000940300720b */ /* 0x000fe20003f33000 */
[----:B------:R-:W-:-:S12]  /*3ac0*/  FMUL.FTZ R68, R68, R147 ;  /* 0x0000009344447220 */ /* 0x000fd80000410000 */
        /* <DEDUP_REMOVED lines=10> */
.L_x_43705:
        /* <DEDUP_REMOVED lines=13> */
.L_x_43707:
[----:B------:R-:W-:Y:S05]  /*3c40*/  BSYNC.RECONVERGENT B2 ;  /* 0x0000000000027941 */ /* 0x000fea0003800200 */
.L_x_43706:
        /* <DEDUP_REMOVED lines=43> */
.L_x_43704:
[----:B------:R-:W-:Y:S05]  /*3f00*/  BSYNC.RECONVERGENT B1 ;  /* 0x0000000000017941 */ /* 0x000fea0003800200 */
.L_x_43703:
        /* <DEDUP_REMOVED lines=19> */
.L_x_43710:
        /* <DEDUP_REMOVED lines=13> */
.L_x_43712:
[----:B------:R-:W-:Y:S05]  /*4110*/  BSYNC.RECONVERGENT B2 ;  /* 0x0000000000027941 */ /* 0x000fea0003800200 */
.L_x_43711:
        /* <DEDUP_REMOVED lines=43> */
.L_x_43709:
[----:B------:R-:W-:Y:S05]  /*43d0*/  BSYNC.RECONVERGENT B1 ;  /* 0x0000000000017941 */ /* 0x000fea0003800200 */
.L_x_43708:
        /* <DEDUP_REMOVED lines=19> */
.L_x_43715:
        /* <DEDUP_REMOVED lines=13> */
.L_x_43717:
[----:B------:R-:W-:Y:S05]  /*45e0*/  BSYNC.RECONVERGENT B2 ;  /* 0x0000000000027941 */ /* 0x000fea0003800200 */
.L_x_43716:
        /* <DEDUP_REMOVED lines=43> */
.L_x_43714:
[----:B------:R-:W-:Y:S05]  /*48a0*/  BSYNC.RECONVERGENT B1 ;  /* 0x0000000000017941 */ /* 0x000fea0003800200 */
.L_x_43713:
        /* <DEDUP_REMOVED lines=19> */
.L_x_43720:
        /* <DEDUP_REMOVED lines=13> */
.L_x_43722:
[----:B------:R-:W-:Y:S05]  /*4ab0*/  BSYNC.RECONVERGENT B2 ;  /* 0x0000000000027941 */ /* 0x000fea0003800200 */
.L_x_43721:
        /* <DEDUP_REMOVED lines=43> */
.L_x_43719:
[----:B------:R-:W-:Y:S05]  /*4d70*/  BSYNC.RECONVERGENT B1 ;  /* 0x0000000000017941 */ /* 0x000fea0003800200 */
.L_x_43718:
[----:B------:R-:W-:Y:S01]  /*4d80*/  ISETP.NE.AND P4, PT, R13, 0x1, PT ;  /* 0x000000010d00780c */ /* 0x000fe20003f85270 */
[----:B------:R-:W-:Y:S01]  /*4d90*/  HADD2.F32 R9, -RZ, R10.H0_H0 ;  /* 0x2000000aff097230 */ /* 0x000fe20000004100 */
        /* <DEDUP_REMOVED lines=17> */
.L_x_43725:
        /* <DEDUP_REMOVED lines=13> */
.L_x_43727:
[----:B------:R-:W-:Y:S05]  /*4f80*/  BSYNC.RECONVERGENT B2 ;  /* 0x0000000000027941 */ /* 0x000fea0003800200 */
.L_x_43726:
        /* <DEDUP_REMOVED lines=43> */
.L_x_43724:
[----:B------:R-:W-:Y:S05]  /*5240*/  BSYNC.RECONVERGENT B1 ;  /* 0x0000000000017941 */ /* 0x000fea0003800200 */
.L_x_43723:
[----:B------:R-:W-:Y:S01]  /*5250*/  ISETP.NE.AND P5, PT, R12, 0x1, PT ;  /* 0x000000010c00780c */ /* 0x000fe20003fa5270 */
[----:B------:R-:W-:Y:S01]  /*5260*/  HADD2.F32 R9, -RZ, R10.H1_H1 ;  /* 0x3000000aff097230 */ /* 0x000fe20000004100 */
        /* <DEDUP_REMOVED lines=17> */
.L_x_43730:
        /* <DEDUP_REMOVED lines=13> */
.L_x_43732:
[----:B------:R-:W-:Y:S05]  /*5450*/  BSYNC.RECONVERGENT B2 ;  /* 0x0000000000027941 */ /* 0x000fea0003800200 */
.L_x_43731:
        /* <DEDUP_REMOVED lines=43> */
.L_x_43729:
[----:B------:R-:W-:Y:S05]  /*5710*/  BSYNC.RECONVERGENT B1 ;  /* 0x0000000000017941 */ /* 0x000fea0003800200 */
.L_x_43728:
        /* <DEDUP_REMOVED lines=19> */
.L_x_43735:
        /* <DEDUP_REMOVED lines=15> */
.L_x_43737:
[----:B------:R-:W-:Y:S05]  /*5940*/  BSYNC.RECONVERGENT B2 ;  /* 0x0000000000027941 */ /* 0x000fea0003800200 */
.L_x_43736:
        /* <DEDUP_REMOVED lines=43> */
.L_x_43734:
[----:B------:R-:W-:Y:S05]  /*5c00*/  BSYNC.RECONVERGENT B1 ;  /* 0x0000000000017941 */ /* 0x000fea0003800200 */
.L_x_43733:
        /* <DEDUP_REMOVED lines=16> */
.L_x_43697:
        /* <DEDUP_REMOVED lines=45> */
.L_x_43741:
        /* <DEDUP_REMOVED lines=13> */
.L_x_43743:
[----:B------:R-:W-:Y:S05]  /*60b0*/  BSYNC.RECONVERGENT B2 ;  /* 0x0000000000027941 */ /* 0x000fea0003800200 */
.L_x_43742:
        /* <DEDUP_REMOVED lines=43> */
.L_x_43740:
[----:B------:R-:W-:Y:S05]  /*6370*/  BSYNC.RECONVERGENT B1 ;  /* 0x0000000000017941 */ /* 0x000fea0003800200 */
.L_x_43739:
        /* <DEDUP_REMOVED lines=24> */
.L_x_43746:
        /* <DEDUP_REMOVED lines=13> */
.L_x_43748:
[----:B------:R-:W-:Y:S05]  /*65d0*/  BSYNC.RECONVERGENT B2 ;  /* 0x0000000000027941 */ /* 0x000fea0003800200 */
.L_x_43747:
        /* <DEDUP_REMOVED lines=43> */
.L_x_43745:
[----:B------:R-:W-:Y:S05]  /*6890*/  BSYNC.RECONVERGENT B1 ;  /* 0x0000000000017941 */ /* 0x000fea0003800200 */
.L_x_43744:
        /* <DEDUP_REMOVED lines=22> */
.L_x_43751:
        /* <DEDUP_REMOVED lines=13> */
.L_x_43753:
[----:B------:R-:W-:Y:S05]  /*6ad0*/  BSYNC.RECONVERGENT B2 ;  /* 0x0000000000027941 */ /* 0x000fea0003800200 */
.L_x_43752:
        /* <DEDUP_REMOVED lines=43> */
.L_x_43750:
[----:B------:R-:W-:Y:S05]  /*6d90*/  BSYNC.RECONVERGENT B1 ;  /* 0x0000000000017941 */ /* 0x000fea0003800200 */
.L_x_43749:
        /* <DEDUP_REMOVED lines=22> */
.L_x_43756:
        /* <DEDUP_REMOVED lines=13> */
.L_x_43758:
[----:B------:R-:W-:Y:S05]  /*6fd0*/  BSYNC.RECONVERGENT B2 ;  /* 0x0000000000027941 */ /* 0x000fea0003800200 */
.L_x_43757:
        /* <DEDUP_REMOVED lines=43> */
.L_x_43755:
[----:B------:R-:W-:Y:S05]  /*7290*/  BSYNC.RECONVERGENT B1 ;  /* 0x0000000000017941 */ /* 0x000fea0003800200 */
.L_x_43754:
        /* <DEDUP_REMOVED lines=22> */
.L_x_43761:
        /* <DEDUP_REMOVED lines=13> */
.L_x_43763:
[----:B------:R-:W-:Y:S05]  /*74d0*/  BSYNC.RECONVERGENT B2 ;  /* 0x0000000000027941 */ /* 0x000fea0003800200 */
.L_x_43762:
        /* <DEDUP_REMOVED lines=43> */
.L_x_43760:
[----:B------:R-:W-:Y:S05]  /*7790*/  BSYNC.RECONVERGENT B1 ;  /* 0x0000000000017941 */ /* 0x000fea0003800200 */
.L_x_43759:
        /* <DEDUP_REMOVED lines=22> */
.L_x_43766:
        /* <DEDUP_REMOVED lines=13> */
.L_x_43768:
[----:B------:R-:W-:Y:S05]  /*79d0*/  BSYNC.RECONVERGENT B2 ;  /* 0x0000000000027941 */ /* 0x000fea0003800200 */
.L_x_43767:
        /* <DEDUP_REMOVED lines=43> */
.L_x_43765:
[----:B------:R-:W-:Y:S05]  /*7c90*/  BSYNC.RECONVERGENT B1 ;  /* 0x0000000000017941 */ /* 0x000fea0003800200 */
.L_x_43764:
        /* <DEDUP_REMOVED lines=22> */
.L_x_43771:
        /* <DEDUP_REMOVED lines=13> */
.L_x_43773:
[----:B------:R-:W-:Y:S05]  /*7ed0*/  BSYNC.RECONVERGENT B2 ;  /* 0x0000000000027941 */ /* 0x000fea0003800200 */
.L_x_43772:
        /* <DEDUP_REMOVED lines=43> */
.L_x_43770:
[----:B------:R-:W-:Y:S05]  /*8190*/  BSYNC.RECONVERGENT B1 ;  /* 0x0000000000017941 */ /* 0x000fea0003800200 */
.L_x_43769:
        /* <DEDUP_REMOVED lines=22> */
.L_x_43776:
        /* <DEDUP_REMOVED lines=15> */
.L_x_43778:
[----:B------:R-:W-:Y:S05]  /*83f0*/  BSYNC.RECONVERGENT B2 ;  /* 0x0000000000027941 */ /* 0x000fea0003800200 */
.L_x_43777:
        /* <DEDUP_REMOVED lines=43> */
.L_x_43775:
[----:B------:R-:W-:Y:S05]  /*86b0*/  BSYNC.RECONVERGENT B1 ;  /* 0x0000000000017941 */ /* 0x000fea0003800200 */
.L_x_43774:
        /* <DEDUP_REMOVED lines=10> */
.L_x_43738:
        /* <DEDUP_REMOVED lines=16> */
.L_x_43782:
        /* <DEDUP_REMOVED lines=13> */
.L_x_43784:
[----:B------:R-:W-:Y:S05]  /*8930*/  BSYNC.RECONVERGENT B2 ;  /* 0x0000000000027941 */ /* 0x000fea0003800200 */
.L_x_43783:
        /* <DEDUP_REMOVED lines=43> */
.L_x_43781:
[----:B------:R-:W-:Y:S05]  /*8bf0*/  BSYNC.RECONVERGENT B1 ;  /* 0x0000000000017941 */ /* 0x000fea0003800200 */
.L_x_43780:
        /* <DEDUP_REMOVED lines=21> */
.L_x_43787:
        /* <DEDUP_REMOVED lines=13> */
.L_x_43789:
[----:B------:R-:W-:Y:S05]  /*8e20*/  BSYNC.RECONVERGENT B2 ;  /* 0x0000000000027941 */ /* 0x000fea0003800200 */
.L_x_43788:
        /* <DEDUP_REMOVED lines=43> */
.L_x_43786:
[----:B------:R-:W-:Y:S05]  /*90e0*/  BSYNC.RECONVERGENT B1 ;  /* 0x0000000000017941 */ /* 0x000fea0003800200 */
.L_x_43785:
        /* <DEDUP_REMOVED lines=19> */
.L_x_43792:
        /* <DEDUP_REMOVED lines=13> */
.L_x_43794:
[----:B------:R-:W-:Y:S05]  /*92f0*/  BSYNC.RECONVERGENT B2 ;  /* 0x0000000000027941 */ /* 0x000fea0003800200 */
.L_x_43793:
        /* <DEDUP_REMOVED lines=43> */
.L_x_43791:
[----:B------:R-:W-:Y:S05]  /*95b0*/  BSYNC.RECONVERGENT B1 ;  /* 0x0000000000017941 */ /* 0x000fea0003800200 */
.L_x_43790:
        /* <DEDUP_REMOVED lines=19> */
.L_x_43797:
        /* <DEDUP_REMOVED lines=13> */
.L_x_43799:
[----:B------:R-:W-:Y:S05]  /*97c0*/  BSYNC.RECONVERGENT B2 ;  /* 0x0000000000027941 */ /* 0x000fea0003800200 */
.L_x_43798:
        /* <DEDUP_REMOVED lines=43> */
.L_x_43796:
[----:B------:R-:W-:Y:S05]  /*9a80*/  BSYNC.RECONVERGENT B1 ;  /* 0x0000000000017941 */ /* 0x000fea0003800200 */
.L_x_43795:
        /* <DEDUP_REMOVED lines=19> */
.L_x_43802:
        /* <DEDUP_REMOVED lines=13> */
.L_x_43804:
[----:B------:R-:W-:Y:S05]  /*9c90*/  BSYNC.RECONVERGENT B2 ;  /* 0x0000000000027941 */ /* 0x000fea0003800200 */
.L_x_43803:
        /* <DEDUP_REMOVED lines=43> */
.L_x_43801:
[----:B------:R-:W-:Y:S05]  /*9f50*/  BSYNC.RECONVERGENT B1 ;  /* 0x0000000000017941 */ /* 0x000fea0003800200 */
.L_x_43800:
        /* <DEDUP_REMOVED lines=19> */
.L_x_43807:
        /* <DEDUP_REMOVED lines=13> */
.L_x_43809:
[----:B------:R-:W-:Y:S05]  /*a160*/  BSYNC.RECONVERGENT B2 ;  /* 0x0000000000027941 */ /* 0x000fea0003800200 */
.L_x_43808:
        /* <DEDUP_REMOVED lines=43> */
.L_x_43806:
[----:B------:R-:W-:Y:S05]  /*a420*/  BSYNC.RECONVERGENT B1 ;  /* 0x0000000000017941 */ /* 0x000fea0003800200 */
.L_x_43805:
        /* <DEDUP_REMOVED lines=19> */
.L_x_43812:
        /* <DEDUP_REMOVED lines=13> */
.L_x_43814:
[----:B------:R-:W-:Y:S05]  /*a630*/  BSYNC.RECONVERGENT B2 ;  /* 0x0000000000027941 */ /* 0x000fea0003800200 */
.L_x_43813:
        /* <DEDUP_REMOVED lines=43> */
.L_x_43811:
[----:B------:R-:W-:Y:S05]  /*a8f0*/  BSYNC.RECONVERGENT B1 ;  /* 0x0000000000017941 */ /* 0x000fea0003800200 */
.L_x_43810:
        /* <DEDUP_REMOVED lines=19> */
.L_x_43817:
        /* <DEDUP_REMOVED lines=15> */
.L_x_43819:
[----:B------:R-:W-:Y:S05]  /*ab20*/  BSYNC.RECONVERGENT B2 ;  /* 0x0000000000027941 */ /* 0x000fea0003800200 */
.L_x_43818:
        /* <DEDUP_REMOVED lines=43> */
.L_x_43816:
[----:B------:R-:W-:Y:S05]  /*ade0*/  BSYNC.RECONVERGENT B1 ;  /* 0x0000000000017941 */ /* 0x000fea0003800200 */
.L_x_43815:
        /* <DEDUP_REMOVED lines=16> */
.L_x_43779:
        /* <DEDUP_REMOVED lines=43> */
.L_x_43823:
        /* <DEDUP_REMOVED lines=13> */
.L_x_43825:
[----:B------:R-:W-:Y:S05]  /*b270*/  BSYNC.RECONVERGENT B2 ;  /* 0x0000000000027941 */ /* 0x000fea0003800200 */
.L_x_43824:
        /* <DEDUP_REMOVED lines=43> */
.L_x_43822:
[----:B------:R-:W-:Y:S05]  /*b530*/  BSYNC.RECONVERGENT B1 ;  /* 0x0000000000017941 */ /* 0x000fea0003800200 */
.L_x_43821:
        /* <DEDUP_REMOVED lines=24> */
.L_x_43828:
        /* <DEDUP_REMOVED lines=13> */
.L_x_43830:
[----:B------:R-:W-:Y:S05]  /*b790*/  BSYNC.RECONVERGENT B2 ;  /* 0x0000000000027941 */ /* 0x000fea0003800200 */
.L_x_43829:
        /* <DEDUP_REMOVED lines=43> */
.L_x_43827:
[----:B------:R-:W-:Y:S05]  /*ba50*/  BSYNC.RECONVERGENT B1 ;  /* 0x0000000000017941 */ /* 0x000fea0003800200 */
.L_x_43826:
        /* <DEDUP_REMOVED lines=22> */
.L_x_43833:
        /* <DEDUP_REMOVED lines=13> */
.L_x_43835:
[----:B------:R-:W-:Y:S05]  /*bc90*/  BSYNC.RECONVERGENT B2 ;  /* 0x0000000000027941 */ /* 0x000fea0003800200 */
.L_x_43834:
        /* <DEDUP_REMOVED lines=43> */
.L_x_43832:
[----:B------:R-:W-:Y:S05]  /*bf50*/  BSYNC.RECONVERGENT B1 ;  /* 0x0000000000017941 */ /* 0x000fea0003800200 */
.L_x_43831:
        /* <DEDUP_REMOVED lines=22> */
.L_x_43838:
        /* <DEDUP_REMOVED lines=13> */
.L_x_43840:
[----:B------:R-:W-:Y:S05]  /*c190*/  BSYNC.RECONVERGENT B2 ;  /* 0x0000000000027941 */ /* 0x000fea0003800200 */
.L_x_43839:
        /* <DEDUP_REMOVED lines=43> */
.L_x_43837:
[----:B------:R-:W-:Y:S05]  /*c450*/  BSYNC.RECONVERGENT B1 ;  /* 0x0000000000017941 */ /* 0x000fea0003800200 */
.L_x_43836:
        /* <DEDUP_REMOVED lines=22> */
.L_x_43843:
        /* <DEDUP_REMOVED lines=13> */
.L_x_43845:
[----:B------:R-:W-:Y:S05]  /*c690*/  BSYNC.RECONVERGENT B2 ;  /* 0x0000000000027941 */ /* 0x000fea0003800200 */
.L_x_43844:
        /* <DEDUP_REMOVED lines=43> */
.L_x_43842:
[----:B------:R-:W-:Y:S05]  /*c950*/  BSYNC.RECONVERGENT B1 ;  /* 0x0000000000017941 */ /* 0x000fea0003800200 */
.L_x_43841:
        /* <DEDUP_REMOVED lines=22> */
.L_x_43848:
        /* <DEDUP_REMOVED lines=13> */
.L_x_43850:
[----:B------:R-:W-:Y:S05]  /*cb90*/  BSYNC.RECONVERGENT B2 ;  /* 0x0000000000027941 */ /* 0x000fea0003800200 */
.L_x_43849:
        /* <DEDUP_REMOVED lines=43> */
.L_x_43847:
[----:B------:R-:W-:Y:S05]  /*ce50*/  BSYNC.RECONVERGENT B1 ;  /* 0x0000000000017941 */ /* 0x000fea0003800200 */
.L_x_43846:
        /* <DEDUP_REMOVED lines=22> */
.L_x_43853:
        /* <DEDUP_REMOVED lines=13> */
.L_x_43855:
[----:B------:R-:W-:Y:S05]  /*d090*/  BSYNC.RECONVERGENT B2 ;  /* 0x0000000000027941 */ /* 0x000fea0003800200 */
.L_x_43854:
        /* <DEDUP_REMOVED lines=43> */
.L_x_43852:
[----:B------:R-:W-:Y:S05]  /*d350*/  BSYNC.RECONVERGENT B1 ;  /* 0x0000000000017941 */ /* 0x000fea0003800200 */
.L_x_43851:
        /* <DEDUP_REMOVED lines=22> */
.L_x_43858:
        /* <DEDUP_REMOVED lines=15> */
.L_x_43860:
[----:B------:R-:W-:Y:S05]  /*d5b0*/  BSYNC.RECONVERGENT B2 ;  /* 0x0000000000027941 */ /* 0x000fea0003800200 */
.L_x_43859:
        /* <DEDUP_REMOVED lines=43> */
.L_x_43857:
[----:B------:R-:W-:Y:S05]  /*d870*/  BSYNC.RECONVERGENT B1 ;  /* 0x0000000000017941 */ /* 0x000fea0003800200 */
.L_x_43856:
        /* <DEDUP_REMOVED lines=10> */
.L_x_43820:
        /* <DEDUP_REMOVED lines=16> */
.L_x_43864:
        /* <DEDUP_REMOVED lines=13> */
.L_x_43866:
[----:B------:R-:W-:Y:S05]  /*daf0*/  BSYNC.RECONVERGENT B2 ;  /* 0x0000000000027941 */ /* 0x000fea0003800200 */
.L_x_43865:
        /* <DEDUP_REMOVED lines=42> */
[----:B------:R-:W-:-:S07]  /*dda0*/  IMAD.MOV.U32 R18, RZ, RZ, RZ ;  /* 0x000000ffff127224 */ /* 0x000fce00078e00ff */
.L_x_43863:
[----:B------:R-:W-:Y:S05]  /*ddb0*/  BSYNC.RECONVERGENT B1 ;  /* 0x0000000000017941 */ /* 0x000fea0003800200 */
.L_x_43862:
        /* <DEDUP_REMOVED lines=21> */
.L_x_43869:
        /* <DEDUP_REMOVED lines=13> */
.L_x_43871:
[----:B------:R-:W-:Y:S05]  /*dfe0*/  BSYNC.RECONVERGENT B2 ;  /* 0x0000000000027941 */ /* 0x000fea0003800200 */
.L_x_43870:
        /* <DEDUP_REMOVED lines=43> */
.L_x_43868:
[----:B------:R-:W-:Y:S05]  /*e2a0*/  BSYNC.RECONVERGENT B1 ;  /* 0x0000000000017941 */ /* 0x000fea0003800200 */
.L_x_43867:
        /* <DEDUP_REMOVED lines=19> */
.L_x_43874:
        /* <DEDUP_REMOVED lines=13> */
.L_x_43876:
[----:B------:R-:W-:Y:S05]  /*e4b0*/  BSYNC.RECONVERGENT B2 ;  /* 0x0000000000027941 */ /* 0x000fea0003800200 */
.L_x_43875:
        /* <DEDUP_REMOVED lines=43> */
.L_x_43873:
[----:B------:R-:W-:Y:S05]  /*e770*/  BSYNC.RECONVERGENT B1 ;  /* 0x0000000000017941 */ /* 0x000fea0003800200 */
.L_x_43872:
        /* <DEDUP_REMOVED lines=19> */
.L_x_43879:
        /* <DEDUP_REMOVED lines=13> */
.L_x_43881:
[----:B------:R-:W-:Y:S05]  /*e980*/  BSYNC.RECONVERGENT B2 ;  /* 0x0000000000027941 */ /* 0x000fea0003800200 */
.L_x_43880:
        /* <DEDUP_REMOVED lines=43> */
.L_x_43878:
[----:B------:R-:W-:Y:S05]  /*ec40*/  BSYNC.RECONVERGENT B1 ;  /* 0x0000000000017941 */ /* 0x000fea0003800200 */
.L_x_43877:
        /* <DEDUP_REMOVED lines=19> */
.L_x_43884:
        /* <DEDUP_REMOVED lines=13> */
.L_x_43886:
[----:B------:R-:W-:Y:S05]  /*ee50*/  BSYNC.RECONVERGENT B2 ;  /* 0x0000000000027941 */ /* 0x000fea0003800200 */
.L_x_43885:
        /* <DEDUP_REMOVED lines=43> */
.L_x_43883:
[----:B------:R-:W-:Y:S05]  /*f110*/  BSYNC.RECONVERGENT B1 ;  /* 0x0000000000017941 */ /* 0x000fea0003800200 */
.L_x_43882:
        /* <DEDUP_REMOVED lines=19> */
.L_x_43889:
        /* <DEDUP_REMOVED lines=13> */
.L_x_43891:
[----:B------:R-:W-:Y:S05]  /*f320*/  BSYNC.RECONVERGENT B2 ;  /* 0x0000000000027941 */ /* 0x000fea0003800200 */
.L_x_43890:
        /* <DEDUP_REMOVED lines=43> */
.L_x_43888:
[----:B------:R-:W-:Y:S05]  /*f5e0*/  BSYNC.RECONVERGENT B1 ;  /* 0x0000000000017941 */ /* 0x000fea0003800200 */
.L_x_43887:
        /* <DEDUP_REMOVED lines=19> */
.L_x_43894:
        /* <DEDUP_REMOVED lines=13> */
.L_x_43896:
[----:B------:R-:W-:Y:S05]  /*f7f0*/  BSYNC.RECONVERGENT B2 ;  /* 0x0000000000027941 */ /* 0x000fea0003800200 */
.L_x_43895:
        /* <DEDUP_REMOVED lines=43> */
.L_x_43893:
[----:B------:R-:W-:Y:S05]  /*fab0*/  BSYNC.RECONVERGENT B1 ;  /* 0x0000000000017941 */ /* 0x000fea0003800200 */
.L_x_43892:
        /* <DEDUP_REMOVED lines=19> */
.L_x_43899:
        /* <DEDUP_REMOVED lines=15> */
.L_x_43901:
[----:B------:R-:W-:Y:S05]  /*fce0*/  BSYNC.RECONVERGENT B2 ;  /* 0x0000000000027941 */ /* 0x000fea0003800200 */
.L_x_43900:
        /* <DEDUP_REMOVED lines=43> */
.L_x_43898:
[----:B------:R-:W-:Y:S05]  /*ffa0*/  BSYNC.RECONVERGENT B1 ;  /* 0x0000000000017941 */ /* 0x000fea0003800200 */
.L_x_43897:
        /* <DEDUP_REMOVED lines=16> */
.L_x_43861:
        /* <DEDUP_REMOVED lines=43> */
.L_x_43905:
        /* <DEDUP_REMOVED lines=13> */
.L_x_43907:
[----:B------:R-:W-:Y:S05]  /*10430*/  BSYNC.RECONVERGENT B2 ;  /* 0x0000000000027941 */ /* 0x000fea0003800200 */
.L_x_43906:
        /* <DEDUP_REMOVED lines=43> */
.L_x_43904:
[----:B------:R-:W-:Y:S05]  /*106f0*/  BSYNC.RECONVERGENT B1 ;  /* 0x0000000000017941 */ /* 0x000fea0003800200 */
.L_x_43903:
        /* <DEDUP_REMOVED lines=24> */
.L_x_43910:
        /* <DEDUP_REMOVED lines=13> */
.L_x_43912:
[----:B------:R-:W-:Y:S05]  /*10950*/  BSYNC.RECONVERGENT B2 ;  /* 0x0000000000027941 */ /* 0x000fea0003800200 */
.L_x_43911:
        /* <DEDUP_REMOVED lines=43> */
.L_x_43909:
[----:B------:R-:W-:Y:S05]  /*10c10*/  BSYNC.RECONVERGENT B1 ;  /* 0x0000000000017941 */ /* 0x000fea0003800200 */
.L_x_43908:
        /* <DEDUP_REMOVED lines=22> */
.L_x_43915:
        /* <DEDUP_REMOVED lines=13> */
.L_x_43917:
[----:B------:R-:W-:Y:S05]  /*10e50*/  BSYNC.RECONVERGENT B2 ;  /* 0x0000000000027941 */ /* 0x000fea0003800200 */
.L_x_43916:
        /* <DEDUP_REMOVED lines=43> */
.L_x_43914:
[----:B------:R-:W-:Y:S05]  /*11110*/  BSYNC.RECONVERGENT B1 ;  /* 0x0000000000017941 */ /* 0x000fea0003800200 */
.L_x_43913:
        /* <DEDUP_REMOVED lines=22> */
.L_x_43920:
        /* <DEDUP_REMOVED lines=13> */
.L_x_43922:
[----:B------:R-:W-:Y:S05]  /*11350*/  BSYNC.RECONVERGENT B2 ;  /* 0x0000000000027941 */ /* 0x000fea0003800200 */
.L_x_43921:
        /* <DEDUP_REMOVED lines=43> */
.L_x_43919:
[----:B------:R-:W-:Y:S05]  /*11610*/  BSYNC.RECONVERGENT B1 ;  /* 0x0000000000017941 */ /* 0x000fea0003800200 */
.L_x_43918:
        /* <DEDUP_REMOVED lines=22> */
.L_x_43925:
        /* <DEDUP_REMOVED lines=13> */
.L_x_43927:
[----:B------:R-:W-:Y:S05]  /*11850*/  BSYNC.RECONVERGENT B2 ;  /* 0x0000000000027941 */ /* 0x000fea0003800200 */
.L_x_43926:
        /* <DEDUP_REMOVED lines=43> */
.L_x_43924:
[----:B------:R-:W-:Y:S05]  /*11b10*/  BSYNC.RECONVERGENT B1 ;  /* 0x0000000000017941 */ /* 0x000fea0003800200 */
.L_x_43923:
        /* <DEDUP_REMOVED lines=22> */
.L_x_43930:
        /* <DEDUP_REMOVED lines=13> */
.L_x_43932:
[----:B------:R-:W-:Y:S05]  /*11d50*/  BSYNC.RECONVERGENT B2 ;  /* 0x0000000000027941 */ /* 0x000fea0003800200 */
.L_x_43931:
        /* <DEDUP_REMOVED lines=43> */
.L_x_43929:
[----:B------:R-:W-:Y:S05]  /*12010*/  BSYNC.RECONVERGENT B1 ;  /* 0x0000000000017941 */ /* 0x000fea0003800200 */
.L_x_43928:
        /* <DEDUP_REMOVED lines=22> */
.L_x_43935:
        /* <DEDUP_REMOVED lines=13> */
.L_x_43937:
[----:B------:R-:W-:Y:S05]  /*12250*/  BSYNC.RECONVERGENT B2 ;  /* 0x0000000000027941 */ /* 0x000fea0003800200 */
.L_x_43936:
        /* <DEDUP_REMOVED lines=43> */
.L_x_43934:
[----:B------:R-:W-:Y:S05]  /*12510*/  BSYNC.RECONVERGENT B1 ;  /* 0x0000000000017941 */ /* 0x000fea0003800200 */
.L_x_43933:
        /* <DEDUP_REMOVED lines=22> */
.L_x_43940:
        /* <DEDUP_REMOVED lines=15> */
.L_x_43942:
[----:B------:R-:W-:Y:S05]  /*12770*/  BSYNC.RECONVERGENT B2 ;  /* 0x0000000000027941 */ /* 0x000fea0003800200 */
.L_x_43941:
        /* <DEDUP_REMOVED lines=43> */
.L_x_43939:
[----:B------:R-:W-:Y:S05]  /*12a30*/  BSYNC.RECONVERGENT B1 ;  /* 0x0000000000017941 */ /* 0x000fea0003800200 */
.L_x_43938:
        /* <DEDUP_REMOVED lines=10> */
.L_x_43902:
        /* <DEDUP_REMOVED lines=16> */
.L_x_43946:
        /* <DEDUP_REMOVED lines=13> */
.L_x_43948:
[----:B------:R-:W-:Y:S05]  /*12cb0*/  BSYNC.RECONVERGENT B2 ;  /* 0x0000000000027941 */ /* 0x000fea0003800200 */
.L_x_43947:
        /* <DEDUP_REMOVED lines=42> */
[----:B------:R-:W-:-:S07]  /*12f60*/  HFMA2 R18, -RZ, RZ, 0, 0 ;  /* 0x00000000ff127431 */ /* 0x000fce00000001ff */
.L_x_43945:
[----:B------:R-:W-:Y:S05]  /*12f70*/  BSYNC.RECONVERGENT B1 ;  /* 0x0000000000017941 */ /* 0x000fea0003800200 */
.L_x_43944:
        /* <DEDUP_REMOVED lines=8> */
[----:B------:R-:W-:Y:S01]  /*13000*/  FSETP.LE.FTZ.AND P1, PT, R13, R148, PT ;  /* 0x000000940d00720b */ /* 0x000fe20003f33000 */
[----:B------:R-:W-:Y:S01]  /*13010*/  FMUL.FTZ R44, R44, R147 ;  /* 0x000000932c2c7220 */ /* 0x000fe20000410000 */
[----:B------:R-:W-:-:S11]  /*13020*/  MOV R13, R6 ;  /* 0x00000006000d7202 */ /* 0x000fd60000000f00 */
        /* <DEDUP_REMOVED lines=10> */
.L_x_43951:
        /* <DEDUP_REMOVED lines=13> */
.L_x_43953:
[----:B------:R-:W-:Y:S05]  /*131a0*/  BSYNC.RECONVERGENT B2 ;  /* 0x0000000000027941 */ /* 0x000fea0003800200 */
.L_x_43952:
        /* <DEDUP_REMOVED lines=43> */
.L_x_43950:
[----:B------:R-:W-:Y:S05]  /*13460*/  BSYNC.RECONVERGENT B1 ;  /* 0x0000000000017941 */ /* 0x000fea0003800200 */
.L_x_43949:
[----:B------:R-:W-:Y:S01]  /*13470*/  ISETP.NE.AND P1, PT, R19, 0x1, PT ;  /* 0x000000011300780c */ /* 0x000fe20003f25270 */
[----:B------:R-:W-:Y:S01]  /*13480*/  HADD2.F32 R17, -RZ, R8.H1_H1 ;  /* 0x30000008ff117230 */ /* 0x000fe20000004100 */
[----:B------:R-:W-:Y:S01]  /*13490*/  I2FP.F32.U32 R16, R13 ;  /* 0x0000000d00107245 */ /* 0x000fe20000201000 */
[----:B------:R-:W-:Y:S01]  /*134a0*/  BSSY.RECONVERGENT B1, `(.L_x_43954) ;  /* 0x0000049000017945 */ /* 0x000fe20003800200 */
[----:B------:R-:W-:Y:S02]  /*134b0*/  HFMA2 R18, -RZ, RZ, 0, 1.1920928955078125e-07 ;  /* 0x00000002ff127431 */ /* 0x000fe400000001ff */
[----:B------:R-:W-:Y:S02]  /*134c0*/  IMAD.MOV.U32 R8, RZ, RZ, R6 ;  /* 0x000000ffff087224 */ /* 0x000fe400078e0006 */
[----:B------:R-:W-:Y:S01]  /*134d0*/  FFMA.FTZ R13, R16, R149, 1.1641532182693481445e-10 ;  /* 0x2f000000100d7423 */ /* 0x000fe20000010095 */
[----:B------:R-:W-:-:S04]  /*134e0*/  FMUL.FTZ R16, R17, R150 ;  /* 0x0000009611107220 */ /* 0x000fc80000410000 */
        /* <DEDUP_REMOVED lines=11> */
.L_x_43956:
        /* <DEDUP_REMOVED lines=13> */
.L_x_43958:
[----:B------:R-:W-:Y:S05]  /*13670*/  BSYNC.RECONVERGENT B2 ;  /* 0x0000000000027941 */ /* 0x000fea0003800200 */
.L_x_43957:
        /* <DEDUP_REMOVED lines=43> */
.L_x_43955:
[----:B------:R-:W-:Y:S05]  /*13930*/  BSYNC.RECONVERGENT B1 ;  /* 0x0000000000017941 */ /* 0x000fea0003800200 */
.L_x_43954:
[----:B------:R-:W-:Y:S01]  /*13940*/  ISETP.NE.AND P2, PT, R18, 0x1, PT ;  /* 0x000000011200780c */ /* 0x000fe20003f45270 */
[----:B------:R-:W-:Y:S01]  /*13950*/  HADD2.F32 R17, -RZ, R9.H0_H0 ;  /* 0x20000009ff117230 */ /* 0x000fe20000004100 */
        /* <DEDUP_REMOVED lines=17> */
.L_x_43961:
        /* <DEDUP_REMOVED lines=13> */
.L_x_43963:
[----:B------:R-:W-:Y:S05]  /*13b40*/  BSYNC.RECONVERGENT B2 ;  /* 0x0000000000027941 */ /* 0x000fea0003800200 */
.L_x_43962:
        /* <DEDUP_REMOVED lines=43> */
.L_x_43960:
[----:B------:R-:W-:Y:S05]  /*13e00*/  BSYNC.RECONVERGENT B1 ;  /* 0x0000000000017941 */ /* 0x000fea0003800200 */
.L_x_43959:
        /* <DEDUP_REMOVED lines=19> */
.L_x_43966:
        /* <DEDUP_REMOVED lines=13> */
.L_x_43968:
[----:B------:R-:W-:Y:S05]  /*14010*/  BSYNC.RECONVERGENT B2 ;  /* 0x0000000000027941 */ /* 0x000fea0003800200 */
.L_x_43967:
        /* <DEDUP_REMOVED lines=43> */
.L_x_43965:
[----:B------:R-:W-:Y:S05]  /*142d0*/  BSYNC.RECONVERGENT B1 ;  /* 0x0000000000017941 */ /* 0x000fea0003800200 */
.L_x_43964:
        /* <DEDUP_REMOVED lines=19> */
.L_x_43971:
        /* <DEDUP_REMOVED lines=13> */
.L_x_43973:
[----:B------:R-:W-:Y:S05]  /*144e0*/  BSYNC.RECONVERGENT B2 ;  /* 0x0000000000027941 */ /* 0x000fea0003800200 */
.L_x_43972:
        /* <DEDUP_REMOVED lines=43> */
.L_x_43970:
[----:B------:R-:W-:Y:S05]  /*147a0*/  BSYNC.RECONVERGENT B1 ;  /* 0x0000000000017941 */ /* 0x000fea0003800200 */
.L_x_43969:
        /* <DEDUP_REMOVED lines=19> */
.L_x_43976:
        /* <DEDUP_REMOVED lines=13> */
.L_x_43978:
[----:B------:R-:W-:Y:S05]  /*149b0*/  BSYNC.RECONVERGENT B2 ;  /* 0x0000000000027941 */ /* 0x000fea0003800200 */
.L_x_43977:
        /* <DEDUP_REMOVED lines=43> */
.L_x_43975:
[----:B------:R-:W-:Y:S05]  /*14c70*/  BSYNC.RECONVERGENT B1 ;  /* 0x0000000000017941 */ /* 0x000fea0003800200 */
.L_x_43974:
        /* <DEDUP_REMOVED lines=19> */
.L_x_43981:
        /* <DEDUP_REMOVED lines=15> */
.L_x_43983:
[----:B------:R-:W-:Y:S05]  /*14ea0*/  BSYNC.RECONVERGENT B2 ;  /* 0x0000000000027941 */ /* 0x000fea0003800200 */
.L_x_43982:
        /* <DEDUP_REMOVED lines=43> */
.L_x_43980:
[----:B------:R-:W-:Y:S05]  /*15160*/  BSYNC.RECONVERGENT B1 ;  /* 0x0000000000017941 */ /* 0x000fea0003800200 */
.L_x_43979:
        /* <DEDUP_REMOVED lines=16> */
.L_x_43943:
        /* <DEDUP_REMOVED lines=43> */
.L_x_43987:
        /* <DEDUP_REMOVED lines=13> */
.L_x_43989:
[----:B------:R-:W-:Y:S05]  /*155f0*/  BSYNC.RECONVERGENT B2 ;  /* 0x0000000000027941 */ /* 0x000fea0003800200 */
.L_x_43988:
        /* <DEDUP_REMOVED lines=42> */
.L_x_43986:
[----:B------:R-:W-:Y:S05]  /*158a0*/  BSYNC.RECONVERGENT B1 ;  /* 0x0000000000017941 */ /* 0x000fea0003800200 */
.L_x_43985:
        /* <DEDUP_REMOVED lines=24> */
.L_x_43992:
        /* <DEDUP_REMOVED lines=13> */
.L_x_43994:
[----:B------:R-:W-:Y:S05]  /*15b00*/  BSYNC.RECONVERGENT B2 ;  /* 0x0000000000027941 */ /* 0x000fea0003800200 */
.L_x_43993:
        /* <DEDUP_REMOVED lines=43> */
.L_x_43991:
[----:B------:R-:W-:Y:S05]  /*15dc0*/  BSYNC.RECONVERGENT B1 ;  /* 0x0000000000017941 */ /* 0x000fea0003800200 */
.L_x_43990:
        /* <DEDUP_REMOVED lines=22> */
.L_x_43997:
        /* <DEDUP_REMOVED lines=13> */
.L_x_43999:
[----:B------:R-:W-:Y:S05]  /*16000*/  BSYNC.RECONVERGENT B2 ;  /* 0x0000000000027941 */ /* 0x000fea0003800200 */
.L_x_43998:
        /* <DEDUP_REMOVED lines=43> */
.L_x_43996:
[----:B------:R-:W-:Y:S05]  /*162c0*/  BSYNC.RECONVERGENT B1 ;  /* 0x0000000000017941 */ /* 0x000fea0003800200 */
.L_x_43995:
        /* <DEDUP_REMOVED lines=22> */
.L_x_44002:
        /* <DEDUP_REMOVED lines=13> */
.L_x_44004:
[----:B------:R-:W-:Y:S05]  /*16500*/  BSYNC.RECONVERGENT B2 ;  /* 0x0000000000027941 */ /* 0x000fea0003800200 */
.L_x_44003:
        /* <DEDUP_REMOVED lines=43> */
.L_x_44001:
[----:B------:R-:W-:Y:S05]  /*167c0*/  BSYNC.RECONVERGENT B1 ;  /* 0x0000000000017941 */ /* 0x000fea0003800200 */
.L_x_44000:
        /* <DEDUP_REMOVED lines=22> */
.L_x_44007:
        /* <DEDUP_REMOVED lines=13> */
.L_x_44009:
[----:B------:R-:W-:Y:S05]  /*16a00*/  BSYNC.RECONVERGENT B2 ;  /* 0x0000000000027941 */ /* 0x000fea0003800200 */
.L_x_44008:
        /* <DEDUP_REMOVED lines=43> */
.L_x_44006:
[----:B------:R-:W-:Y:S05]  /*16cc0*/  BSYNC.RECONVERGENT B1 ;  /* 0x0000000000017941 */ /* 0x000fea0003800200 */
.L_x_44005:
        /* <DEDUP_REMOVED lines=22> */
.L_x_44012:
        /* <DEDUP_REMOVED lines=13> */
.L_x_44014:
[----:B------:R-:W-:Y:S05]  /*16f00*/  BSYNC.RECONVERGENT B2 ;  /* 0x0000000000027941 */ /* 0x000fea0003800200 */
.L_x_44013:
        /* <DEDUP_REMOVED lines=43> */
.L_x_44011:
[----:B------:R-:W-:Y:S05]  /*171c0*/  BSYNC.RECONVERGENT B1 ;  /* 0x0000000000017941 */ /* 0x000fea0003800200 */
.L_x_44010:
        /* <DEDUP_REMOVED lines=22> */
.L_x_44017:
        /* <DEDUP_REMOVED lines=13> */
.L_x_44019:
[----:B------:R-:W-:Y:S05]  /*17400*/  BSYNC.RECONVERGENT B2 ;  /* 0x0000000000027941 */ /* 0x000fea0003800200 */
.L_x_44018:
        /* <DEDUP_REMOVED lines=43> */
.L_x_44016:
[----:B------:R-:W-:Y:S05]  /*176c0*/  BSYNC.RECONVERGENT B1 ;  /* 0x0000000000017941 */ /* 0x000fea0003800200 */
.L_x_44015:
        /* <DEDUP_REMOVED lines=22> */
.L_x_44022:
        /* <DEDUP_REMOVED lines=15> */
.L_x_44024:
[----:B------:R-:W-:Y:S05]  /*17920*/  BSYNC.RECONVERGENT B2 ;  /* 0x0000000000027941 */ /* 0x000fea0003800200 */
.L_x_44023:
        /* <DEDUP_REMOVED lines=43> */
.L_x_44021:
[----:B------:R-:W-:Y:S05]  /*17be0*/  BSYNC.RECONVERGENT B1 ;  /* 0x0000000000017941 */ /* 0x000fea0003800200 */
.L_x_44020:
        /* <DEDUP_REMOVED lines=10> */
.L_x_43984:
        /* <DEDUP_REMOVED lines=16> */
.L_x_44028:
        /* <DEDUP_REMOVED lines=13> */
.L_x_44030:
[----:B------:R-:W-:Y:S05]  /*17e60*/  BSYNC.RECONVERGENT B2 ;  /* 0x0000000000027941 */ /* 0x000fea0003800200 */
.L_x_44029:
        /* <DEDUP_REMOVED lines=42> */
.L_x_44027:
[----:B------:R-:W-:Y:S05]  /*18110*/  BSYNC.RECONVERGENT B1 ;  /* 0x0000000000017941 */ /* 0x000fea0003800200 */
.L_x_44026:
        /* <DEDUP_REMOVED lines=21> */
.L_x_44033:
        /* <DEDUP_REMOVED lines=13> */
.L_x_44035:
[----:B------:R-:W-:Y:S05]  /*18340*/  BSYNC.RECONVERGENT B2 ;  /* 0x0000000000027941 */ /* 0x000fea0003800200 */
.L_x_44034:
        /* <DEDUP_REMOVED lines=43> */
.L_x_44032:
[----:B------:R-:W-:Y:S05]  /*18600*/  BSYNC.RECONVERGENT B1 ;  /* 0x0000000000017941 */ /* 0x000fea0003800200 */
.L_x_44031:
[----:B------:R-:W-:Y:S01]  /*18610*/  ISETP.NE.AND P1, PT, R16, 0x1, PT ;  /* 0x000000011000780c */ /* 0x000fe20003f25270 */
[----:B------:R-:W-:Y:S01]  /*18620*/  HADD2.F32 R17, -RZ, R8.H1_H1 ;  /* 0x30000008ff117230 */ /* 0x000fe20000004100 */
[----:B------:R-:W-:Y:S01]  /*18630*/  I2FP.F32.U32 R12, R12 ;  /* 0x0000000c000c7245 */ /* 0x000fe20000201000 */
[----:B------:R-:W-:Y:S01]  /*18640*/  BSSY.RECONVERGENT B1, `(.L_x_44036) ;  /* 0x0000049000017945 */ /* 0x000fe20003800200 */
[----:B------:R-:W-:Y:S01]  /*18650*/  IMAD.MOV.U32 R18, RZ, RZ, 0x2 ;  /* 0x00000002ff127424 */ /* 0x000fe200078e00ff */
[----:B------:R-:W-:Y:S02]  /*18660*/  MOV R8, R6 ;  /* 0x0000000600087202 */ /* 0x000fe40000000f00 */
        /* <DEDUP_REMOVED lines=13> */
.L_x_44038:
        /* <DEDUP_REMOVED lines=13> */
.L_x_44040:
[----:B------:R-:W-:Y:S05]  /*18810*/  BSYNC.RECONVERGENT B2 ;  /* 0x0000000000027941 */ /* 0x000fea0003800200 */
.L_x_44039:
        /* <DEDUP_REMOVED lines=43> */
.L_x_44037:
[----:B------:R-:W-:Y:S05]  /*18ad0*/  BSYNC.RECONVERGENT B1 ;  /* 0x0000000000017941 */ /* 0x000fea0003800200 */
.L_x_44036:
        /* <DEDUP_REMOVED lines=19> */
.L_x_44043:
        /* <DEDUP_REMOVED lines=13> */
.L_x_44045:
[----:B------:R-:W-:Y:S05]  /*18ce0*/  BSYNC.RECONVERGENT B2 ;  /* 0x0000000000027941 */ /* 0x000fea0003800200 */
.L_x_44044:
        /* <DEDUP_REMOVED lines=43> */
.L_x_44042:
[----:B------:R-:W-:Y:S05]  /*18fa0*/  BSYNC.RECONVERGENT B1 ;  /* 0x0000000000017941 */ /* 0x000fea0003800200 */
.L_x_44041:
        /* <DEDUP_REMOVED lines=19> */
.L_x_44048:
        /* <DEDUP_REMOVED lines=13> */
.L_x_44050:
[----:B------:R-:W-:Y:S05]  /*191b0*/  BSYNC.RECONVERGENT B2 ;  /* 0x0000000000027941 */ /* 0x000fea0003800200 */
.L_x_44049:
        /* <DEDUP_REMOVED lines=43> */
.L_x_44047:
[----:B------:R-:W-:Y:S05]  /*19470*/  BSYNC.RECONVERGENT B1 ;  /* 0x0000000000017941 */ /* 0x000fea0003800200 */
.L_x_44046:
[----:B------:R-:W-:Y:S01]  /*19480*/  ISETP.NE.AND P4, PT, R17, 0x1, PT ;  /* 0x000000011100780c */ /* 0x000fe20003f85270 */
[----:B------:R-:W-:Y:S01]  /*19490*/  HADD2.F32 R13, -RZ, R10.H0_H0 ;  /* 0x2000000aff0d7230 */ /* 0x000fe20000004100 */
        /* <DEDUP_REMOVED lines=17> */
.L_x_44053:
        /* <DEDUP_REMOVED lines=13> */
.L_x_44055:
[----:B------:R-:W-:Y:S05]  /*19680*/  BSYNC.RECONVERGENT B2 ;  /* 0x0000000000027941 */ /* 0x000fea0003800200 */
.L_x_44054:
        /* <DEDUP_REMOVED lines=43> */
.L_x_44052:
[----:B------:R-:W-:Y:S05]  /*19940*/  BSYNC.RECONVERGENT B1 ;  /* 0x0000000000017941 */ /* 0x000fea0003800200 */
.L_x_44051:
        /* <DEDUP_REMOVED lines=19> */
.L_x_44058:
        /* <DEDUP_REMOVED lines=13> */
.L_x_44060:
[----:B------:R-:W-:Y:S05]  /*19b50*/  BSYNC.RECONVERGENT B2 ;  /* 0x0000000000027941 */ /* 0x000fea0003800200 */
.L_x_44059:
        /* <DEDUP_REMOVED lines=43> */
.L_x_44057:
[----:B------:R-:W-:Y:S05]  /*19e10*/  BSYNC.RECONVERGENT B1 ;  /* 0x0000000000017941 */ /* 0x000fea0003800200 */
.L_x_44056:
        /* <DEDUP_REMOVED lines=19> */
.L_x_44063:
        /* <DEDUP_REMOVED lines=15> */
.L_x_44065:
[----:B------:R-:W-:Y:S05]  /*1a040*/  BSYNC.RECONVERGENT B2 ;  /* 0x0000000000027941 */ /* 0x000fea0003800200 */
.L_x_44064:
        /* <DEDUP_REMOVED lines=43> */
.L_x_44062:
[----:B------:R-:W-:Y:S05]  /*1a300*/  BSYNC.RECONVERGENT B1 ;  /* 0x0000000000017941 */ /* 0x000fea0003800200 */
.L_x_44061:
        /* <DEDUP_REMOVED lines=16> */
.L_x_44025:
        /* <DEDUP_REMOVED lines=43> */
.L_x_44069:
        /* <DEDUP_REMOVED lines=13> */
.L_x_44071:
[----:B------:R-:W-:Y:S05]  /*1a790*/  BSYNC.RECONVERGENT B2 ;  /* 0x0000000000027941 */ /* 0x000fea0003800200 */
.L_x_44070:
        /* <DEDUP_REMOVED lines=42> */
.L_x_44068:
[----:B------:R-:W-:Y:S05]  /*1aa40*/  BSYNC.RECONVERGENT B1 ;  /* 0x0000000000017941 */ /* 0x000fea0003800200 */
.L_x_44067:
        /* <DEDUP_REMOVED lines=24> */
.L_x_44074:
        /* <DEDUP_REMOVED lines=13> */
.L_x_44076:
[----:B------:R-:W-:Y:S05]  /*1aca0*/  BSYNC.RECONVERGENT B2 ;  /* 0x0000000000027941 */ /* 0x000fea0003800200 */
.L_x_44075:
        /* <DEDUP_REMOVED lines=43> */
.L_x_44073:
[----:B------:R-:W-:Y:S05]  /*1af60*/  BSYNC.RECONVERGENT B1 ;  /* 0x0000000000017941 */ /* 0x000fea0003800200 */
.L_x_44072:
[----:B------:R-:W-:Y:S01]  /*1af70*/  I2FP.F32.U32 R16, R17 ;  /* 0x0000001100107245 */ /* 0x000fe20000201000 */
[----:B------:R-:W-:Y:S01]  /*1af80*/  HADD2.F32 R17, -RZ, R8.H1_H1 ;  /* 0x30000008ff117230 */ /* 0x000fe20000004100 */
        /* <DEDUP_REMOVED lines=20> */
.L_x_44079:
        /* <DEDUP_REMOVED lines=13> */
.L_x_44081:
[----:B------:R-:W-:Y:S05]  /*1b1a0*/  BSYNC.RECONVERGENT B2 ;  /* 0x0000000000027941 */ /* 0x000fea0003800200 */
.L_x_44080:
        /* <DEDUP_REMOVED lines=43> */
.L_x_44078:
[----:B------:R-:W-:Y:S05]  /*1b460*/  BSYNC.RECONVERGENT B1 ;  /* 0x0000000000017941 */ /* 0x000fea0003800200 */
.L_x_44077:
        /* <DEDUP_REMOVED lines=22> */
.L_x_44084:
        /* <DEDUP_REMOVED lines=13> */
.L_x_44086:
[----:B------:R-:W-:Y:S05]  /*1b6a0*/  BSYNC.RECONVERGENT B2 ;  /* 0x0000000000027941 */ /* 0x000fea0003800200 */
.L_x_44085:
        /* <DEDUP_REMOVED lines=43> */
.L_x_44083:
[----:B------:R-:W-:Y:S05]  /*1b960*/  BSYNC.RECONVERGENT B1 ;  /* 0x0000000000017941 */ /* 0x000fea0003800200 */
.L_x_44082:
        /* <DEDUP_REMOVED lines=22> */
.L_x_44089:
        /* <DEDUP_REMOVED lines=13> */
.L_x_44091:
[----:B------:R-:W-:Y:S05]  /*1bba0*/  BSYNC.RECONVERGENT B2 ;  /* 0x0000000000027941 */ /* 0x000fea0003800200 */
.L_x_44090:
        /* <DEDUP_REMOVED lines=43> */
.L_x_44088:
[----:B------:R-:W-:Y:S05]  /*1be60*/  BSYNC.RECONVERGENT B1 ;  /* 0x0000000000017941 */ /* 0x000fea0003800200 */
.L_x_44087:
        /* <DEDUP_REMOVED lines=22> */
.L_x_44094:
        /* <DEDUP_REMOVED lines=13> */
.L_x_44096:
[----:B------:R-:W-:Y:S05]  /*1c0a0*/  BSYNC.RECONVERGENT B2 ;  /* 0x0000000000027941 */ /* 0x000fea0003800200 */
.L_x_44095:
        /* <DEDUP_REMOVED lines=43> */
.L_x_44093:
[----:B------:R-:W-:Y:S05]  /*1c360*/  BSYNC.RECONVERGENT B1 ;  /* 0x0000000000017941 */ /* 0x000fea0003800200 */
.L_x_44092:
        /* <DEDUP_REMOVED lines=22> */
.L_x_44099:
        /* <DEDUP_REMOVED lines=13> */
.L_x_44101:
[----:B------:R-:W-:Y:S05]  /*1c5a0*/  BSYNC.RECONVERGENT B2 ;  /* 0x0000000000027941 */ /* 0x000fea0003800200 */
.L_x_44100:
        /* <DEDUP_REMOVED lines=43> */
.L_x_44098:
[----:B------:R-:W-:Y:S05]  /*1c860*/  BSYNC.RECONVERGENT B1 ;  /* 0x0000000000017941 */ /* 0x000fea0003800200 */
.L_x_44097:
[----:B------:R-:W-:Y:S01]  /*1c870*/  I2FP.F32.U32 R8, R9 ;  /* 0x0000000900087245 */ /* 0x000fe20000201000 */
[----:B------:R-:W-:Y:S01]  /*1c880*/  HADD2.F32 R13, -RZ, R11.H0_H0 ;  /* 0x2000000bff0d7230 */ /* 0x000fe20000004100 */
[----:B------:R-:W-:Y:S01]  /*1c890*/  ISETP.NE.AND P6, PT, R16, 0x1, PT ;  /* 0x000000011000780c */ /* 0x000fe20003fc5270 */
[----:B------:R-:W-:Y:S01]  /*1c8a0*/  BSSY.RECONVERGENT B1, `(.L_x_44102) ;  /* 0x000004e000017945 */ /* 0x000fe20003800200 */
[----:B------:R-:W-:Y:S01]  /*1c8b0*/  MOV R10, R6 ;  /* 0x00000006000a7202 */ /* 0x000fe20000000f00 */
        /* <DEDUP_REMOVED lines=17> */
.L_x_44104:
        /* <DEDUP_REMOVED lines=15> */
.L_x_44106:
[----:B------:R-:W-:Y:S05]  /*1cac0*/  BSYNC.RECONVERGENT B2 ;  /* 0x0000000000027941 */ /* 0x000fea0003800200 */
.L_x_44105:
        /* <DEDUP_REMOVED lines=43> */
.L_x_44103:
[----:B------:R-:W-:Y:S05]  /*1cd80*/  BSYNC.RECONVERGENT B1 ;  /* 0x0000000000017941 */ /* 0x000fea0003800200 */
.L_x_44102:
        /* <DEDUP_REMOVED lines=10> */
.L_x_44066:
        /* <DEDUP_REMOVED lines=16> */
.L_x_44110:
        /* <DEDUP_REMOVED lines=13> */
.L_x_44112:
[----:B------:R-:W-:Y:S05]  /*1d000*/  BSYNC.RECONVERGENT B2 ;  /* 0x0000000000027941 */ /* 0x000fea0003800200 */
.L_x_44111:
        /* <DEDUP_REMOVED lines=43> */
.L_x_44109:
[----:B------:R-:W-:Y:S05]  /*1d2c0*/  BSYNC.RECONVERGENT B1 ;  /* 0x0000000000017941 */ /* 0x000fea0003800200 */
.L_x_44108:
        /* <DEDUP_REMOVED lines=8> */
[----:B------:R-:W-:Y:S01]  /*1d350*/  FSETP.LE.FTZ.AND P1, PT, R13, R148, PT ;  /* 0x000000940d00720b */ /* 0x000fe20003f33000 */
[----:B------:R-:W-:Y:S02]  /*1d360*/  IMAD.MOV.U32 R13, RZ, RZ, R6 ;  /* 0x000000ffff0d7224 */ /* 0x000fe400078e0006 */
        /* <DEDUP_REMOVED lines=11> */
.L_x_44115:
        /* <DEDUP_REMOVED lines=13> */
.L_x_44117:
[----:B------:R-:W-:Y:S05]  /*1d4f0*/  BSYNC.RECONVERGENT B2 ;  /* 0x0000000000027941 */ /* 0x000fea0003800200 */
.L_x_44116:
        /* <DEDUP_REMOVED lines=43> */
.L_x_44114:
[----:B------:R-:W-:Y:S05]  /*1d7b0*/  BSYNC.RECONVERGENT B1 ;  /* 0x0000000000017941 */ /* 0x000fea0003800200 */
.L_x_44113:
        /* <DEDUP_REMOVED lines=19> */
.L_x_44120:
        /* <DEDUP_REMOVED lines=13> */
.L_x_44122:
[----:B------:R-:W-:Y:S05]  /*1d9c0*/  BSYNC.RECONVERGENT B2 ;  /* 0x0000000000027941 */ /* 0x000fea0003800200 */
.L_x_44121:
        /* <DEDUP_REMOVED lines=43> */
.L_x_44119:
[----:B------:R-:W-:Y:S05]  /*1dc80*/  BSYNC.RECONVERGENT B1 ;  /* 0x0000000000017941 */ /* 0x000fea0003800200 */
.L_x_44118:
        /* <DEDUP_REMOVED lines=19> */
.L_x_44125:
        /* <DEDUP_REMOVED lines=13> */
.L_x_44127:
[----:B------:R-:W-:Y:S05]  /*1de90*/  BSYNC.RECONVERGENT B2 ;  /* 0x0000000000027941 */ /* 0x000fea0003800200 */
.L_x_44126:
        /* <DEDUP_REMOVED lines=43> */
.L_x_44124:
[----:B------:R-:W-:Y:S05]  /*1e150*/  BSYNC.RECONVERGENT B1 ;  /* 0x0000000000017941 */ /* 0x000fea0003800200 */
.L_x_44123:
[----:B------:R-:W-:Y:S01]  /*1e160*/  ISETP.NE.AND P3, PT, R16, 0x1, PT ;  /* 0x000000011000780c */ /* 0x000fe20003f65270 */
[----:B------:R-:W-:Y:S01]  /*1e170*/  HADD2.F32 R9, -RZ, R9.H1_H1 ;  /* 0x30000009ff097230 */ /* 0x000fe20000004100 */
[----:B------:R-:W-:Y:S01]  /*1e180*/  I2FP.F32.U32 R8, R8 ;  /* 0x0000000800087245 */ /* 0x000fe20000201000 */
[----:B------:R-:W-:Y:S01]  /*1e190*/  BSSY.RECONVERGENT B1, `(.L_x_44128) ;  /* 0x0000049000017945 */ /* 0x000fe20003800200 */
[----:B------:R-:W-:-:S03]  /*1e1a0*/  IMAD.MOV.U32 R17, RZ, RZ, 0x2 ;  /* 0x00000002ff117424 */ /* 0x000fc600078e00ff */
        /* <DEDUP_REMOVED lines=14> */
.L_x_44130:
        /* <DEDUP_REMOVED lines=13> */
.L_x_44132:
[----:B------:R-:W-:Y:S05]  /*1e360*/  BSYNC.RECONVERGENT B2 ;  /* 0x0000000000027941 */ /* 0x000fea0003800200 */
.L_x_44131:
        /* <DEDUP_REMOVED lines=43> */
.L_x_44129:
[----:B------:R-:W-:Y:S05]  /*1e620*/  BSYNC.RECONVERGENT B1 ;  /* 0x0000000000017941 */ /* 0x000fea0003800200 */
.L_x_44128:
        /* <DEDUP_REMOVED lines=19> */
.L_x_44135:
        /* <DEDUP_REMOVED lines=13> */
.L_x_44137:
[----:B------:R-:W-:Y:S05]  /*1e830*/  BSYNC.RECONVERGENT B2 ;  /* 0x0000000000027941 */ /* 0x000fea0003800200 */
.L_x_44136:
        /* <DEDUP_REMOVED lines=43> */
.L_x_44134:
[----:B------:R-:W-:Y:S05]  /*1eaf0*/  BSYNC.RECONVERGENT B1 ;  /* 0x0000000000017941 */ /* 0x000fea0003800200 */
.L_x_44133:
[----:B------:R-:W-:Y:S01]  /*1eb00*/  ISETP.NE.AND P5, PT, R16, 0x1, PT ;  /* 0x000000011000780c */ /* 0x000fe20003fa5270 */
[----:B------:R-:W-:Y:S01]  /*1eb10*/  HADD2.F32 R13, -RZ, R10.H1_H1 ;  /* 0x3000000aff0d7230 */ /* 0x000fe20000004100 */
        /* <DEDUP_REMOVED lines=17> */
.L_x_44140:
        /* <DEDUP_REMOVED lines=13> */
.L_x_44142:
[----:B------:R-:W-:Y:S05]  /*1ed00*/  BSYNC.RECONVERGENT B2 ;  /* 0x0000000000027941 */ /* 0x000fea0003800200 */
.L_x_44141:
        /* <DEDUP_REMOVED lines=43> */
.L_x_44139:
[----:B------:R-:W-:Y:S05]  /*1efc0*/  BSYNC.RECONVERGENT B1 ;  /* 0x0000000000017941 */ /* 0x000fea0003800200 */
.L_x_44138:
[----:B------:R-:W-:Y:S01]  /*1efd0*/  ISETP.NE.AND P6, PT, R17, 0x1, PT ;  /* 0x000000011100780c */ /* 0x000fe20003fc5270 */
[----:B------:R-:W-:Y:S01]  /*1efe0*/  HADD2.F32 R13, -RZ, R11.H0_H0 ;  /* 0x2000000bff0d7230 */ /* 0x000fe20000004100 */
[----:B------:R-:W-:Y:S01]  /*1eff0*/  I2FP.F32.U32 R8, R9 ;  /* 0x0000000900087245 */ /* 0x000fe20000201000 */
[----:B------:R-:W-:Y:S01]  /*1f000*/  BSSY.RECONVERGENT B1, `(.L_x_44143) ;  /* 0x000004b000017945 */ /* 0x000fe20003800200 */
[----:B------:R-:W-:Y:S02]  /*1f010*/  IMAD.MOV.U32 R10, RZ, RZ, R6 ;  /* 0x000000ffff0a7224 */ /* 0x000fe400078e0006 */
[----:B------:R-:W-:Y:S01]  /*1f020*/  FMUL.FTZ R26, R13, R150 ;  /* 0x000000960d1a7220 */ /* 0x000fe20000410000 */
[----:B------:R-:W-:Y:S01]  /*1f030*/  FFMA.FTZ R9, R8, R149, 1.1641532182693481445e-10 ;  /* 0x2f00000008097423 */ /* 0x000fe20000010095 */
[----:B------:R-:W-:Y:S02]  /*1f040*/  HFMA2 R13, -RZ, RZ, 0, 1.1920928955078125e-07 ;  /* 0x00000002ff0d7431 */ /* 0x000fe400000001ff */
        /* <DEDUP_REMOVED lines=11> */
.L_x_44145:
        /* <DEDUP_REMOVED lines=15> */
.L_x_44147:
[----:B------:R-:W-:Y:S05]  /*1f1f0*/  BSYNC.RECONVERGENT B2 ;  /* 0x0000000000027941 */ /* 0x000fea0003800200 */
.L_x_44146:
        /* <DEDUP_REMOVED lines=43> */
.L_x_44144:
[----:B------:R-:W-:Y:S05]  /*1f4b0*/  BSYNC.RECONVERGENT B1 ;  /* 0x0000000000017941 */ /* 0x000fea0003800200 */
.L_x_44143:
        /* <DEDUP_REMOVED lines=16> */
.L_x_44107:
        /* <DEDUP_REMOVED lines=43> */
.L_x_44151:
        /* <DEDUP_REMOVED lines=13> */
.L_x_44153:
[----:B------:R-:W-:Y:S05]  /*1f940*/  BSYNC.RECONVERGENT B2 ;  /* 0x0000000000027941 */ /* 0x000fea0003800200 */
.L_x_44152:
        /* <DEDUP_REMOVED lines=42> */
.L_x_44150:
[----:B------:R-:W-:Y:S05]  /*1fbf0*/  BSYNC.RECONVERGENT B1 ;  /* 0x0000000000017941 */ /* 0x000fea0003800200 */
.L_x_44149:
        /* <DEDUP_REMOVED lines=24> */
.L_x_44156:
        /* <DEDUP_REMOVED lines=13> */
.L_x_44158:
[----:B------:R-:W-:Y:S05]  /*1fe50*/  BSYNC.RECONVERGENT B2 ;  /* 0x0000000000027941 */ /* 0x000fea0003800200 */
.L_x_44157:
        /* <DEDUP_REMOVED lines=43> */
.L_x_44155:
[----:B------:R-:W-:Y:S05]  /*20110*/  BSYNC.RECONVERGENT B1 ;  /* 0x0000000000017941 */ /* 0x000fea0003800200 */
.L_x_44154:
        /* <DEDUP_REMOVED lines=22> */
.L_x_44161:
        /* <DEDUP_REMOVED lines=13> */
.L_x_44163:
[----:B------:R-:W-:Y:S05]  /*20350*/  BSYNC.RECONVERGENT B2 ;  /* 0x0000000000027941 */ /* 0x000fea0003800200 */
.L_x_44162:
        /* <DEDUP_REMOVED lines=43> */
.L_x_44160:
[----:B------:R-:W-:Y:S05]  /*20610*/  BSYNC.RECONVERGENT B1 ;  /* 0x0000000000017941 */ /* 0x000fea0003800200 */
.L_x_44159:
        /* <DEDUP_REMOVED lines=22> */
.L_x_44166:
        /* <DEDUP_REMOVED lines=13> */
.L_x_44168:
[----:B------:R-:W-:Y:S05]  /*20850*/  BSYNC.RECONVERGENT B2 ;  /* 0x0000000000027941 */ /* 0x000fea0003800200 */
.L_x_44167:
        /* <DEDUP_REMOVED lines=38> */
[----:B------:R-:W-:-:S04]  /*20ac0*/  IMAD.WIDE.U32 R12, R8, -0x2daee0ad, RZ ;  /* 0xd2511f53080c7825 */ /* 0x000fc800078e00ff */
[----:B------:R-:W-:Y:S01]  /*20ad0*/  IMAD.MOV.U32 R8, RZ, RZ, R156 ;  /* 0x000000ffff087224 */ /* 0x000fe200078e009c */
[----:B------:R-:W-:Y:S01]  /*20ae0*/  LOP3.LUT R141, R136, UR32, R13, 0x96, !PT ;  /* 0x00000020888d7c12 */ /* 0x000fe2000f8e960d */
[----:B------:R-:W-:Y:S01]  /*20af0*/  IMAD.MOV.U32 R136, RZ, RZ, RZ ;  /* 0x000000ffff887224 */ /* 0x000fe200078e00ff */
[----:B------:R-:W-:-:S07]  /*20b00*/  MOV R156, R12 ;  /* 0x0000000c009c7202 */ /* 0x000fce0000000f00 */
.L_x_44165:
[----:B------:R-:W-:Y:S05]  /*20b10*/  BSYNC.RECONVERGENT B1 ;  /* 0x0000000000017941 */ /* 0x000fea0003800200 */
.L_x_44164:
        /* <DEDUP_REMOVED lines=22> */
.L_x_44171:
        /* <DEDUP_REMOVED lines=13> */
.L_x_44173:
[----:B------:R-:W-:Y:S05]  /*20d50*/  BSYNC.RECONVERGENT B2 ;  /* 0x0000000000027941 */ /* 0x000fea0003800200 */
.L_x_44172:
        /* <DEDUP_REMOVED lines=43> */
.L_x_44170:
[----:B------:R-:W-:Y:S05]  /*21010*/  BSYNC.RECONVERGENT B1 ;  /* 0x0000000000017941 */ /* 0x000fea0003800200 */
.L_x_44169:
        /* <DEDUP_REMOVED lines=22> */
.L_x_44176:
        /* <DEDUP_REMOVED lines=13> */
.L_x_44178:
[----:B------:R-:W-:Y:S05]  /*21250*/  BSYNC.RECONVERGENT B2 ;  /* 0x0000000000027941 */ /* 0x000fea0003800200 */
.L_x_44177:
        /* <DEDUP_REMOVED lines=43> */
.L_x_44175:
[----:B------:R-:W-:Y:S05]  /*21510*/  BSYNC.RECONVERGENT B1 ;  /* 0x0000000000017941 */ /* 0x000fea0003800200 */
.L_x_44174:
        /* <DEDUP_REMOVED lines=22> */
.L_x_44181:
        /* <DEDUP_REMOVED lines=13> */
.L_x_44183:
[----:B------:R-:W-:Y:S05]  /*21750*/  BSYNC.RECONVERGENT B2 ;  /* 0x0000000000027941 */ /* 0x000fea0003800200 */
.L_x_44182:
        /* <DEDUP_REMOVED lines=43> */
.L_x_44180:
[----:B------:R-:W-:Y:S05]  /*21a10*/  BSYNC.RECONVERGENT B1 ;  /* 0x0000000000017941 */ /* 0x000fea0003800200 */
.L_x_44179:
        /* <DEDUP_REMOVED lines=22> */
.L_x_44186:
        /* <DEDUP_REMOVED lines=15> */
.L_x_44188:
[----:B------:R-:W-:Y:S05]  /*21c70*/  BSYNC.RECONVERGENT B2 ;  /* 0x0000000000027941 */ /* 0x000fea0003800200 */
.L_x_44187:
        /* <DEDUP_REMOVED lines=43> */
.L_x_44185:
[----:B------:R-:W-:Y:S05]  /*21f30*/  BSYNC.RECONVERGENT B1 ;  /* 0x0000000000017941 */ /* 0x000fea0003800200 */
.L_x_44184:
        /* <DEDUP_REMOVED lines=10> */
.L_x_44148:
        /* <DEDUP_REMOVED lines=16> */
.L_x_44192:
        /* <DEDUP_REMOVED lines=13> */
.L_x_44194:
[----:B------:R-:W-:Y:S05]  /*221b0*/  BSYNC.RECONVERGENT B2 ;  /* 0x0000000000027941 */ /* 0x000fea0003800200 */
.L_x_44193:
        /* <DEDUP_REMOVED lines=42> */
.L_x_44191:
[----:B------:R-:W-:Y:S05]  /*22460*/  BSYNC.RECONVERGENT B1 ;  /* 0x0000000000017941 */ /* 0x000fea0003800200 */
.L_x_44190:
        /* <DEDUP_REMOVED lines=21> */
.L_x_44197:
        /* <DEDUP_REMOVED lines=13> */
.L_x_44199:
[----:B------:R-:W-:Y:S05]  /*22690*/  BSYNC.RECONVERGENT B2 ;  /* 0x0000000000027941 */ /* 0x000fea0003800200 */
.L_x_44198:
        /* <DEDUP_REMOVED lines=43> */
.L_x_44196:
[----:B------:R-:W-:Y:S05]  /*22950*/  BSYNC.RECONVERGENT B1 ;  /* 0x0000000000017941 */ /* 0x000fea0003800200 */
.L_x_44195:
        /* <DEDUP_REMOVED lines=19> */
.L_x_44202:
        /* <DEDUP_REMOVED lines=13> */
.L_x_44204:
[----:B------:R-:W-:Y:S05]  /*22b60*/  BSYNC.RECONVERGENT B2 ;  /* 0x0000000000027941 */ /* 0x000fea0003800200 */
.L_x_44203:
        /* <DEDUP_REMOVED lines=43> */
.L_x_44201:
[----:B------:R-:W-:Y:S05]  /*22e20*/  BSYNC.RECONVERGENT B1 ;  /* 0x0000000000017941 */ /* 0x000fea0003800200 */
.L_x_44200:
        /* <DEDUP_REMOVED lines=19> */
.L_x_44207:
        /* <DEDUP_REMOVED lines=13> */
.L_x_44209:
[----:B------:R-:W-:Y:S05]  /*23030*/  BSYNC.RECONVERGENT B2 ;  /* 0x0000000000027941 */ /* 0x000fea0003800200 */
.L_x_44208:
        /* <DEDUP_REMOVED lines=43> */
.L_x_44206:
[----:B------:R-:W-:Y:S05]  /*232f0*/  BSYNC.RECONVERGENT B1 ;  /* 0x0000000000017941 */ /* 0x000fea0003800200 */
.L_x_44205:
[----:B------:R-:W-:Y:S01]  /*23300*/  ISETP.NE.AND P3, PT, R12, 0x1, PT ;  /* 0x000000010c00780c */ /* 0x000fe20003f65270 */
[----:B------:R-:W-:Y:S01]  /*23310*/  HADD2.F32 R9, -RZ, R9.H1_H1 ;  /* 0x30000009ff097230 */ /* 0x000fe20000004100 */
        /* <DEDUP_REMOVED lines=17> */
.L_x_44212:
        /* <DEDUP_REMOVED lines=13> */
.L_x_44214:
[----:B------:R-:W-:Y:S05]  /*23500*/  BSYNC.RECONVERGENT B2 ;  /* 0x0000000000027941 */ /* 0x000fea0003800200 */
.L_x_44213:
        /* <DEDUP_REMOVED lines=43> */
.L_x_44211:
[----:B------:R-:W-:Y:S05]  /*237c0*/  BSYNC.RECONVERGENT B1 ;  /* 0x0000000000017941 */ /* 0x000fea0003800200 */
.L_x_44210:
        /* <DEDUP_REMOVED lines=19> */
.L_x_44217:
        /* <DEDUP_REMOVED lines=13> */
.L_x_44219:
[----:B------:R-:W-:Y:S05]  /*239d0*/  BSYNC.RECONVERGENT B2 ;  /* 0x0000000000027941 */ /* 0x000fea0003800200 */
.L_x_44218:
        /* <DEDUP_REMOVED lines=43> */
.L_x_44216:
[----:B------:R-:W-:Y:S05]  /*23c90*/  BSYNC.RECONVERGENT B1 ;  /* 0x0000000000017941 */ /* 0x000fea0003800200 */
.L_x_44215:
        /* <DEDUP_REMOVED lines=19> */
.L_x_44222:
        /* <DEDUP_REMOVED lines=13> */
.L_x_44224:
[----:B------:R-:W-:Y:S05]  /*23ea0*/  BSYNC.RECONVERGENT B2 ;  /* 0x0000000000027941 */ /* 0x000fea0003800200 */
.L_x_44223:
        /* <DEDUP_REMOVED lines=43> */
.L_x_44221:
[----:B------:R-:W-:Y:S05]  /*24160*/  BSYNC.RECONVERGENT B1 ;  /* 0x0000000000017941 */ /* 0x000fea0003800200 */
.L_x_44220:
[----:B------:R-:W-:Y:S01]  /*24170*/  ISETP.NE.AND P6, PT, R16, 0x1, PT ;  /* 0x000000011000780c */ /* 0x000fe20003fc5270 */
[----:B------:R-:W-:Y:S01]  /*24180*/  HADD2.F32 R13, -RZ, R11.H0_H0 ;  /* 0x2000000bff0d7230 */ /* 0x000fe20000004100 */
        /* <DEDUP_REMOVED lines=17> */
.L_x_44227:
        /* <DEDUP_REMOVED lines=15> */
.L_x_44229:
[----:B------:R-:W-:Y:S05]  /*24390*/  BSYNC.RECONVERGENT B2 ;  /* 0x0000000000027941 */ /* 0x000fea0003800200 */
.L_x_44228:
        /* <DEDUP_REMOVED lines=43> */
.L_x_44226:
[----:B------:R-:W-:Y:S05]  /*24650*/  BSYNC.RECONVERGENT B1 ;  /* 0x0000000000017941 */ /* 0x000fea0003800200 */
.L_x_44225:
        /* <DEDUP_REMOVED lines=16> */
.L_x_44189:
[----:B------:R-:W-:Y:S01]  /*24760*/  SEL R8, RZ, 0x1000000, !P6 ;  /* 0x01000000ff087807 */ /* 0x000fe20007000000 */
[----:B------:R-:W-:Y:S01]  /*24770*/  IMAD.WIDE.U32 R10, R153, 0x20, R160 ;  /* 0x00000020990a7825 */ /* 0x000fe200078e00a0 */
[----:B------:R-:W-:Y:S02]  /*24780*/  SEL R9, RZ, 0x10000, !P5 ;  /* 0x00010000ff097807 */ /* 0x000fe40006800000 */
[----:B------:R-:W-:Y:S02]  /*24790*/  SEL R136, RZ, 0x100, !P4 ;  /* 0x00000100ff887807 */ /* 0x000fe40006000000 */
[----:B------:R-:W-:Y:S01]  /*247a0*/  SEL R12, RZ, 0x1000000, !P2 ;  /* 0x01000000ff0c7807 */ /* 0x000fe20005000000 */
[----:B------:R-:W-:Y:S01]  /*247b0*/  STG.E.128 desc[UR8][R10.64], R20 ;  /* 0x000000140a007986 */ /* 0x000fe2000c101d08 */
[----:B------:R-:W-:Y:S02]  /*247c0*/  LOP3.LUT R136, R136, R8, R9, 0xfe, !PT ;  /* 0x0000000888887212 */ /* 0x000fe400078efe09 */
[----:B------:R-:W-:Y:S01]  /*247d0*/  SEL R9, RZ, 0x10000, !P1 ;  /* 0x00010000ff097807 */ /* 0x000fe20004800000 */
[----:B------:R0:W-:Y:S01]  /*247e0*/  STG.E.128 desc[UR8][R10.64+0x10], R16 ;  /* 0x000010100a007986 */ /* 0x0001e2000c101d08 */
[----:B------:R-:W-:-:S02]  /*247f0*/  SEL R8, RZ, 0x100, !P0 ;  /* 0x00000100ff087807 */ /* 0x000fc40004000000 */
[----:B------:R-:W-:Y:S02]  /*24800*/  LOP3.LUT P5, RZ, R146, 0x2, RZ, 0xc0, !PT ;  /* 0x0000000292ff7812 */ /* 0x000fe400078ac0ff */
[----:B------:R-:W-:Y:S02]  /*24810*/  LOP3.LUT R8, R8, R12, R9, 0xfe, !PT ;  /* 0x0000000c08087212 */ /* 0x000fe400078efe09 */
[----:B------:R-:W-:Y:S02]  /*24820*/  IADD3 R155, PT, PT, R4, 0xe0, RZ ;  /* 0x000000e0049b7810 */ /* 0x000fe40007ffe0ff */
[----:B------:R-:W-:Y:S02]  /*24830*/  SEL R9, RZ, 0x1, !P3 ;  /* 0x00000001ff097807 */ /* 0x000fe40005800000 */
[----:B------:R-:W-:Y:S01]  /*24840*/  SEL R13, RZ, 0x1, !P5 ;  /* 0x00000001ff0d7807 */ /* 0x000fe20006800000 */
[----:B------:R-:W-:Y:S01]  /*24850*/  IMAD.WIDE.U32 R14, R155, 0x10, R14 ;  /* 0x000000109b0e7825 */ /* 0x000fe200078e000e */
[----:B------:R-:W-:-:S02]  /*24860*/  LOP3.LUT R9, R136, R9, RZ, 0xfc, !PT ;  /* 0x0000000988097212 */ /* 0x000fc400078efcff */
[----:B------:R-:W-:Y:S02]  /*24870*/  LOP3.LUT R8, R8, R13, RZ, 0xfc, !PT ;  /* 0x0000000d08087212 */ /* 0x000fe400078efcff */
[----:B------:R-:W-:Y:S01]  /*24880*/  LOP3.LUT P6, RZ, R146, 0x4, RZ, 0xc0, !PT ;  /* 0x0000000492ff7812 */ /* 0x000fe200078cc0ff */
[----:B0-----:R-:W-:-:S05]  /*24890*/  IMAD.WIDE.U32 R10, R153, 0x8, R158 ;  /* 0x00000008990a7825 */ /* 0x001fca00078e009e */
[----:B------:R0:W-:Y:S04]  /*248a0*/  STG.E.64 desc[UR8][R10.64], R8 ;  /* 0x000000080a007986 */ /* 0x0001e8000c101b08 */
[----:B------:R-:W5:Y:S03]  /*248b0*/  LDG.E.128 R12, desc[UR8][R14.64] ;  /* 0x000000080e0c7981 */ /* 0x000f66000c1e1d00 */
[----:B------:R-:W-:Y:S05]  /*248c0*/  @!P6 BRA `(.L_x_44230) ;  /* 0x000000280030e947 */ /* 0x000fea0003800000 */
        /* <DEDUP_REMOVED lines=20> */
.L_x_44233:
        /* <DEDUP_REMOVED lines=13> */
.L_x_44235:
[----:B------:R-:W-:Y:S05]  /*24ae0*/  BSYNC.RECONVERGENT B2 ;  /* 0x0000000000027941 */ /* 0x000fea0003800200 */
.L_x_44234:
        /* <DEDUP_REMOVED lines=34> */
[----:B------:R-:W-:Y:S01]  /*24d10*/  IMAD.MOV.U32 R165, RZ, RZ, R156 ;  /* 0x000000ffffa57224 */ /* 0x000fe200078e009c */
[----:B------:R-:W-:-:S05]  /*24d20*/  LOP3.LUT R162, R162, UR29, R141, 0x96, !PT ;  /* 0x0000001da2a27c12 */ /* 0x000fca000f8e968d */
[----:B------:R-:W-:-:S04]  /*24d30*/  IMAD.WIDE.U32 R162, R162, -0x2daee0ad, RZ ;  /* 0xd2511f53a2a27825 */ /* 0x000fc800078e00ff */
[----:B------:R-:W-:Y:S01]  /*24d40*/  IMAD.MOV.U32 R154, RZ, RZ, R162 ;  /* 0x000000ffff9a7224 */ /* 0x000fe200078e00a2 */
[----:B------:R-:W-:Y:S01]  /*24d50*/  LOP3.LUT R141, R164, UR32, R163, 0x96, !PT ;  /* 0x00000020a48d7c12 */ /* 0x000fe2000f8e96a3 */
[----:B------:R-:W-:-:S04]  /*24d60*/  IMAD.WIDE.U32 R162, R6, -0x326172a9, RZ ;  /* 0xcd9e8d5706a27825 */ /* 0x000fc800078e00ff */
[----:B------:R-:W-:Y:S01]  /*24d70*/  HFMA2 R164, -RZ, RZ, 0, 0 ;  /* 0x00000000ffa47431 */ /* 0x000fe200000001ff */
[----:B------:R-:W-:Y:S02]  /*24d80*/  LOP3.LUT R140, R140, UR31, R163, 0x96, !PT ;  /* 0x0000001f8c8c7c12 */ /* 0x000fe4000f8e96a3 */
[----:B------:R-:W-:-:S07]  /*24d90*/  MOV R6, R162 ;  /* 0x000000a200067202 */ /* 0x000fce0000000f00 */
.L_x_44232:
[----:B------:R-:W-:Y:S05]  /*24da0*/  BSYNC.RECONVERGENT B1 ;  /* 0x0000000000017941 */ /* 0x000fea0003800200 */
.L_x_44231:
[----:B------:R-:W-:Y:S01]  /*24db0*/  I2FP.F32.U32 R156, R165 ;  /* 0x000000a5009c7245 */ /* 0x000fe20000201000 */
[----:B------:R-:W-:Y:S01]  /*24dc0*/  BSSY.RECONVERGENT B1, `(.L_x_44236) ;  /* 0x0000050000017945 */ /* 0x000fe20003800200 */
[----:B------:R-:W-:Y:S02]  /*24dd0*/  ISETP.NE.AND P1, PT, R164, 0x1, PT ;  /* 0x00000001a400780c */ /* 0x000fe40003f25270 */
        /* <DEDUP_REMOVED lines=21> */
.L_x_44238:
        /* <DEDUP_REMOVED lines=13> */
.L_x_44240:
[----:B------:R-:W-:Y:S05]  /*25000*/  BSYNC.RECONVERGENT B2 ;  /* 0x0000000000027941 */ /* 0x000fea0003800200 */
.L_x_44239:
        /* <DEDUP_REMOVED lines=38> */
[----:B------:R-:W-:Y:S02]  /*25270*/  IMAD.MOV.U32 R154, RZ, RZ, R156 ;  /* 0x000000ffff9a7224 */ /* 0x000fe400078e009c */
[----:B------:R-:W-:-:S05]  /*25280*/  IMAD.WIDE.U32 R156, R6, -0x326172a9, RZ ;  /* 0xcd9e8d57069c7825 */ /* 0x000fca00078e00ff */
[----:B------:R-:W-:Y:S01]  /*25290*/  LOP3.LUT R140, R140, UR31, R157, 0x96, !PT ;  /* 0x0000001f8c8c7c12 */ /* 0x000fe2000f8e969d */
[----:B------:R-:W-:Y:S01]  /*252a0*/  IMAD.MOV.U32 R157, RZ, RZ, RZ ;  /* 0x000000ffff9d7224 */ /* 0x000fe200078e00ff */
[----:B------:R-:W-:-:S07]  /*252b0*/  MOV R6, R156 ;  /* 0x0000009c00067202 */ /* 0x000fce0000000f00 */
.L_x_44237:
[----:B------:R-:W-:Y:S05]  /*252c0*/  BSYNC.RECONVERGENT B1 ;  /* 0x0000000000017941 */ /* 0x000fea0003800200 */
.L_x_44236:
        /* <DEDUP_REMOVED lines=22> */
.L_x_44243:
        /* <DEDUP_REMOVED lines=13> */
.L_x_44245:
[----:B------:R-:W-:Y:S05]  /*25500*/  BSYNC.RECONVERGENT B2 ;  /* 0x0000000000027941 */ /* 0x000fea0003800200 */
.L_x_44244:
        /* <DEDUP_REMOVED lines=43> */
.L_x_44242:
[----:B------:R-:W-:Y:S05]  /*257c0*/  BSYNC.RECONVERGENT B1 ;  /* 0x0000000000017941 */ /* 0x000fea0003800200 */
.L_x_44241:
        /* <DEDUP_REMOVED lines=22> */
.L_x_44248:
        /* <DEDUP_REMOVED lines=13> */
.L_x_44250:
[----:B------:R-:W-:Y:S05]  /*25a00*/  BSYNC.RECONVERGENT B2 ;  /* 0x0000000000027941 */ /* 0x000fea0003800200 */
.L_x_44249:
        /* <DEDUP_REMOVED lines=40> */
[----:B------:R-:W-:Y:S01]  /*25c90*/  IMAD.MOV.U32 R162, RZ, RZ, RZ ;  /* 0x000000ffffa27224 */ /* 0x000fe200078e00ff */
[----:B------:R-:W-:Y:S02]  /*25ca0*/  LOP3.LUT R140, R140, UR31, R157, 0x96, !PT ;  /* 0x0000001f8c8c7c12 */ /* 0x000fe4000f8e969d */
[----:B------:R-:W-:-:S07]  /*25cb0*/  MOV R6, R156 ;  /* 0x0000009c00067202 */ /* 0x000fce0000000f00 */
.L_x_44247:
[----:B------:R-:W-:Y:S05]  /*25cc0*/  BSYNC.RECONVERGENT B1 ;  /* 0x0000000000017941 */ /* 0x000fea0003800200 */
.L_x_44246:
        /* <DEDUP_REMOVED lines=22> */
.L_x_44253:
        /* <DEDUP_REMOVED lines=13> */
.L_x_44255:
[----:B------:R-:W-:Y:S05]  /*25f00*/  BSYNC.RECONVERGENT B2 ;  /* 0x0000000000027941 */ /* 0x000fea0003800200 */
.L_x_44254:
        /* <DEDUP_REMOVED lines=41> */
[----:B------:R-:W-:Y:S01]  /*261a0*/  LOP3.LUT R140, R140, UR31, R157, 0x96, !PT ;  /* 0x0000001f8c8c7c12 */ /* 0x000fe2000f8e969d */
[----:B------:R-:W-:-:S07]  /*261b0*/  IMAD.MOV.U32 R154, RZ, RZ, R12 ;  /* 0x000000ffff9a7224 */ /* 0x000fce00078e000c */
.L_x_44252:
[----:B------:R-:W-:Y:S05]  /*261c0*/  BSYNC.RECONVERGENT B1 ;  /* 0x0000000000017941 */ /* 0x000fea0003800200 */
.L_x_44251:
        /* <DEDUP_REMOVED lines=22> */
.L_x_44258:
        /* <DEDUP_REMOVED lines=13> */
.L_x_44260:
[----:B------:R-:W-:Y:S05]  /*26400*/  BSYNC.RECONVERGENT B2 ;  /* 0x0000000000027941 */ /* 0x000fea0003800200 */
.L_x_44259:
        /* <DEDUP_REMOVED lines=40> */
[----:B------:R-:W-:Y:S02]  /*26690*/  LOP3.LUT R140, R140, UR31, R157, 0x96, !PT ;  /* 0x0000001f8c8c7c12 */ /* 0x000fe4000f8e969d */
[----:B------:R-:W-:Y:S02]  /*266a0*/  MOV R6, R156 ;  /* 0x0000009c00067202 */ /* 0x000fe40000000f00 */
[----:B------:R-:W-:-:S07]  /*266b0*/  MOV R154, R12 ;  /* 0x0000000c009a7202 */ /* 0x000fce0000000f00 */
.L_x_44257:
[----:B------:R-:W-:Y:S05]  /*266c0*/  BSYNC.RECONVERGENT B1 ;  /* 0x0000000000017941 */ /* 0x000fea0003800200 */
.L_x_44256:
        /* <DEDUP_REMOVED lines=22> */
.L_x_44263:
        /* <DEDUP_REMOVED lines=13> */
.L_x_44265:
[----:B------:R-:W-:Y:S05]  /*26900*/  BSYNC.RECONVERGENT B2 ;  /* 0x0000000000027941 */ /* 0x000fea0003800200 */
.L_x_44264:
        /* <DEDUP_REMOVED lines=43> */
.L_x_44262:
[----:B------:R-:W-:Y:S05]  /*26bc0*/  BSYNC.RECONVERGENT B1 ;  /* 0x0000000000017941 */ /* 0x000fea0003800200 */
.L_x_44261:
[----:B------:R-:W-:Y:S01]  /*26bd0*/  I2FP.F32.U32 R12, R13 ;  /* 0x0000000d000c7245 */ /* 0x000fe20000201000 */
[----:B------:R-:W-:Y:S01]  /*26be0*/  HADD2.F32 R157, -RZ, R15.H0_H0 ;  /* 0x2000000fff9d7230 */ /* 0x000fe20000004100 */
[----:B------:R-:W-:Y:S01]  /*26bf0*/  ISETP.NE.AND P6, PT, R14, 0x1, PT ;  /* 0x000000010e00780c */ /* 0x000fe20003fc5270 */
[----:B------:R-:W-:Y:S02]  /*26c00*/  BSSY.RECONVERGENT B1, `(.L_x_44266) ;  /* 0x000004e000017945 */ /* 0x000fe40003800200 */
        /* <DEDUP_REMOVED lines=18> */
.L_x_44268:
        /* <DEDUP_REMOVED lines=15> */
.L_x_44270:
[----:B------:R-:W-:Y:S05]  /*26e20*/  BSYNC.RECONVERGENT B2 ;  /* 0x0000000000027941 */ /* 0x000fea0003800200 */
.L_x_44269:
        /* <DEDUP_REMOVED lines=43> */
.L_x_44267:
[----:B------:R-:W-:Y:S05]  /*270e0*/  BSYNC.RECONVERGENT B1 ;  /* 0x0000000000017941 */ /* 0x000fea0003800200 */
.L_x_44266:
        /* <DEDUP_REMOVED lines=10> */
.L_x_44230:
        /* <DEDUP_REMOVED lines=16> */
.L_x_44274:
        /* <DEDUP_REMOVED lines=13> */
.L_x_44276:
[----:B------:R-:W-:Y:S05]  /*27360*/  BSYNC.RECONVERGENT B2 ;  /* 0x0000000000027941 */ /* 0x000fea0003800200 */
.L_x_44275:
        /* <DEDUP_REMOVED lines=43> */
.L_x_44273:
[----:B------:R-:W-:Y:S05]  /*27620*/  BSYNC.RECONVERGENT B1 ;  /* 0x0000000000017941 */ /* 0x000fea0003800200 */
.L_x_44272:
[----:B------:R-:W-:Y:S01]  /*27630*/  I2FP.F32.U32 R8, R8 ;  /* 0x0000000800087245 */ /* 0x000fe20000201000 */
[----:B------:R-:W-:Y:S01]  /*27640*/  BSSY.RECONVERGENT B1, `(.L_x_44277) ;  /* 0x000004d000017945 */ /* 0x000fe20003800200 */
[----:B------:R-:W-:Y:S01]  /*27650*/  ISETP.NE.AND P0, PT, R10, 0x1, PT ;  /* 0x000000010a00780c */ /* 0x000fe20003f05270 */
[----:B------:R-:W-:Y:S01]  /*27660*/  HFMA2 R138, -RZ, RZ, 0, 1.1920928955078125e-07 ;  /* 0x00000002ff8a7431 */ /* 0x000fe200000001ff */
[----:B------:R-:W-:Y:S01]  /*27670*/  LOP3.LUT R146, R146, 0xfffffffd, RZ, 0xc0, !PT ;  /* 0xfffffffd92927812 */ /* 0x000fe200078ec0ff */
[----:B------:R-:W-:-:S05]  /*27680*/  FFMA.FTZ R9, R8, R149, 1.1641532182693481445e-10 ;  /* 0x2f00000008097423 */ /* 0x000fca0000010095 */
[----:B------:R-:W-:Y:S01]  /*27690*/  FSETP.LE.FTZ.AND P1, PT, R9, R148, PT ;  /* 0x000000940900720b */ /* 0x000fe20003f33000 */
[----:B-----5:R-:W-:-:S05]  /*276a0*/  HADD2.F32 R9, -RZ, R12.H0_H0 ;  /* 0x2000000cff097230 */ /* 0x020fca0000004100 */
[----:B------:R-:W-:Y:S01]  /*276b0*/  FMUL.FTZ R136, R9, R150 ;  /* 0x0000009609887220 */ /* 0x000fe20000410000 */
[----:B------:R-:W-:-:S03]  /*276c0*/  IMAD.MOV.U32 R9, RZ, RZ, R6 ;  /* 0x000000ffff097224 */ /* 0x000fc600078e0006 */
[----:B------:R-:W-:-:S03]  /*276d0*/  FMUL.FTZ R136, R136, R147 ;  /* 0x0000009388887220 */ /* 0x000fc60000410000 */
        /* <DEDUP_REMOVED lines=10> */
.L_x_44279:
        /* <DEDUP_REMOVED lines=13> */
.L_x_44281:
[----:B------:R-:W-:Y:S05]  /*27850*/  BSYNC.RECONVERGENT B2 ;  /* 0x0000000000027941 */ /* 0x000fea0003800200 */
.L_x_44280:
        /* <DEDUP_REMOVED lines=34> */
[----:B------:R-:W-:Y:S01]  /*27a80*/  HFMA2 R138, -RZ, RZ, 0, 0 ;  /* 0x00000000ff8a7431 */ /* 0x000fe200000001ff */
        /* <DEDUP_REMOVED lines=8> */
.L_x_44278:
[----:B------:R-:W-:Y:S05]  /*27b10*/  BSYNC.RECONVERGENT B1 ;  /* 0x0000000000017941 */ /* 0x000fea0003800200 */
.L_x_44277:
        /* <DEDUP_REMOVED lines=19> */
.L_x_44284:
        /* <DEDUP_REMOVED lines=13> */
.L_x_44286:
[----:B------:R-:W-:Y:S05]  /*27d20*/  BSYNC.RECONVERGENT B2 ;  /* 0x0000000000027941 */ /* 0x000fea0003800200 */
.L_x_44285:
        /* <DEDUP_REMOVED lines=43> */
.L_x_44283:
[----:B------:R-:W-:Y:S05]  /*27fe0*/  BSYNC.RECONVERGENT B1 ;  /* 0x0000000000017941 */ /* 0x000fea0003800200 */
.L_x_44282:
[----:B------:R-:W-:Y:S01]  /*27ff0*/  I2FP.F32.U32 R8, R9 ;  /* 0x0000000900087245 */ /* 0x000fe20000201000 */
[----:B------:R-:W-:Y:S01]  /*28000*/  BSSY.RECONVERGENT B1, `(.L_x_44287) ;  /* 0x000004b000017945 */ /* 0x000fe20003800200 */
[----:B------:R-:W-:Y:S01]  /*28010*/  ISETP.NE.AND P2, PT, R10, 0x1, PT ;  /* 0x000000010a00780c */ /* 0x000fe20003f45270 */
[----:B------:R-:W-:Y:S02]  /*28020*/  HFMA2 R11, -RZ, RZ, 0, 1.1920928955078125e-07 ;  /* 0x00000002ff0b7431 */ /* 0x000fe400000001ff */
[----:B------:R-:W-:-:S05]  /*28030*/  FFMA.FTZ R9, R8, R149, 1.1641532182693481445e-10 ;  /* 0x2f00000008097423 */ /* 0x000fca0000010095 */
[----:B------:R-:W-:Y:S01]  /*28040*/  FSETP.LE.FTZ.AND P1, PT, R9, R148, PT ;  /* 0x000000940900720b */ /* 0x000fe20003f33000 */
[----:B------:R-:W-:-:S05]  /*28050*/  HADD2.F32 R9, -RZ, R13.H0_H0 ;  /* 0x2000000dff097230 */ /* 0x000fca0000004100 */
[----:B------:R-:W-:Y:S01]  /*28060*/  FMUL.FTZ R138, R9, R150 ;  /* 0x00000096098a7220 */ /* 0x000fe20000410000 */
[----:B------:R-:W-:-:S03]  /*28070*/  IMAD.MOV.U32 R9, RZ, RZ, R6 ;  /* 0x000000ffff097224 */ /* 0x000fc600078e0006 */
[----:B------:R-:W-:Y:S01]  /*28080*/  FMUL.FTZ R138, R138, R147 ;  /* 0x000000938a8a7220 */ /* 0x000fe20000410000 */
        /* <DEDUP_REMOVED lines=9> */
.L_x_44289:
        /* <DEDUP_REMOVED lines=13> */
.L_x_44291:
[----:B------:R-:W-:Y:S05]  /*281f0*/  BSYNC.RECONVERGENT B2 ;  /* 0x0000000000027941 */ /* 0x000fea0003800200 */
.L_x_44290:
        /* <DEDUP_REMOVED lines=43> */
.L_x_44288:
[----:B------:R-:W-:Y:S05]  /*284b0*/  BSYNC.RECONVERGENT B1 ;  /* 0x0000000000017941 */ /* 0x000fea0003800200 */
.L_x_44287:
        /* <DEDUP_REMOVED lines=19> */
.L_x_44294:
        /* <DEDUP_REMOVED lines=13> */
.L_x_44296:
[----:B------:R-:W-:Y:S05]  /*286c0*/  BSYNC.RECONVERGENT B2 ;  /* 0x0000000000027941 */ /* 0x000fea0003800200 */
.L_x_44295:
        /* <DEDUP_REMOVED lines=43> */
.L_x_44293:
[----:B------:R-:W-:Y:S05]  /*28980*/  BSYNC.RECONVERGENT B1 ;  /* 0x0000000000017941 */ /* 0x000fea0003800200 */
.L_x_44292:
        /* <DEDUP_REMOVED lines=19> */
.L_x_44299:
        /* <DEDUP_REMOVED lines=13> */
.L_x_44301:
[----:B------:R-:W-:Y:S05]  /*28b90*/  BSYNC.RECONVERGENT B2 ;  /* 0x0000000000027941 */ /* 0x000fea0003800200 */
.L_x_44300:
        /* <DEDUP_REMOVED lines=43> */
.L_x_44298:
[----:B------:R-:W-:Y:S05]  /*28e50*/  BSYNC.RECONVERGENT B1 ;  /* 0x0000000000017941 */ /* 0x000fea0003800200 */
.L_x_44297:
        /* <DEDUP_REMOVED lines=19> */
.L_x_44304:
        /* <DEDUP_REMOVED lines=13> */
.L_x_44306:
[----:B------:R-:W-:Y:S05]  /*29060*/  BSYNC.RECONVERGENT B2 ;  /* 0x0000000000027941 */ /* 0x000fea0003800200 */
.L_x_44305:
        /* <DEDUP_REMOVED lines=43> */
.L_x_44303:
[----:B------:R-:W-:Y:S05]  /*29320*/  BSYNC.RECONVERGENT B1 ;  /* 0x0000000000017941 */ /* 0x000fea0003800200 */
.L_x_44302:
[----:B------:R-:W-:Y:S01]  /*29330*/  ISETP.NE.AND P6, PT, R10, 0x1, PT ;  /* 0x000000010a00780c */ /* 0x000fe20003fc5270 */
[----:B------:R-:W-:Y:S01]  /*29340*/  HADD2.F32 R11, -RZ, R15.H0_H0 ;  /* 0x2000000fff0b7230 */ /* 0x000fe20000004100 */
[----:B------:R-:W-:Y:S01]  /*29350*/  I2FP.F32.U32 R8, R9 ;  /* 0x0000000900087245 */ /* 0x000fe20000201000 */
[----:B------:R-:W-:Y:S01]  /*29360*/  BSSY.RECONVERGENT B1, `(.L_x_44307) ;  /* 0x000004b000017945 */ /* 0x000fe20003800200 */
[----:B------:R-:W-:-:S03]  /*29370*/  HFMA2 R12, -RZ, RZ, 0, 1.1920928955078125e-07 ;  /* 0x00000002ff0c7431 */ /* 0x000fc600000001ff */
[----:B------:R-:W-:Y:S01]  /*29380*/  FFMA.FTZ R9, R8, R149, 1.1641532182693481445e-10 ;  /* 0x2f00000008097423 */ /* 0x000fe20000010095 */
[----:B------:R-:W-:-:S04]  /*29390*/  FMUL.FTZ R8, R11, R150 ;  /* 0x000000960b087220 */ /* 0x000fc80000410000 */
[----:B------:R-:W-:Y:S01]  /*293a0*/  FSETP.LE.FTZ.AND P5, PT, R9, R148, PT ;  /* 0x000000940900720b */ /* 0x000fe20003fb3000 */
[----:B------:R-:W-:Y:S01]  /*293b0*/  FMUL.FTZ R13, R8, R147 ;  /* 0x00000093080d7220 */ /* 0x000fe20000410000 */
[----:B------:R-:W-:Y:S01]  /*293c0*/  IMAD.MOV.U32 R9, RZ, RZ, R6 ;  /* 0x000000ffff097224 */ /* 0x000fe200078e0006 */
        /* <DEDUP_REMOVED lines=9> */
.L_x_44309:
        /* <DEDUP_REMOVED lines=15> */
.L_x_44311:
[----:B------:R-:W-:Y:S05]  /*29550*/  BSYNC.RECONVERGENT B2 ;  /* 0x0000000000027941 */ /* 0x000fea0003800200 */
.L_x_44310:
        /* <DEDUP_REMOVED lines=43> */
.L_x_44308:
[----:B------:R-:W-:Y:S05]  /*29810*/  BSYNC.RECONVERGENT B1 ;  /* 0x0000000000017941 */ /* 0x000fea0003800200 */
.L_x_44307:
[----:B------:R-:W-:Y:S01]  /*29820*/  HADD2.F32 R15, -RZ, R15.H1_H1 ;  /* 0x3000000fff0f7230 */ /* 0x000fe20000004100 */
[----:B------:R-:W-:Y:S02]  /*29830*/  I2FP.F32.U32 R8, R9 ;  /* 0x0000000900087245 */ /* 0x000fe40000201000 */
[----:B------:R-:W-:Y:S02]  /*29840*/  LOP3.LUT P6, RZ, R146, 0x2, RZ, 0xc0, !PT ;  /* 0x0000000292ff7812 */ /* 0x000fe400078cc0ff */
[----:B------:R-:W-:Y:S01]  /*29850*/  FMUL.FTZ R150, R15, R150 ;  /* 0x000000960f967220 */ /* 0x000fe20000410000 */
[----:B------:R-:W-:Y:S01]  /*29860*/  FFMA.FTZ R149, R8, R149, 1.1641532182693481445e-10 ;  /* 0x2f00000008957423 */ /* 0x000fe20000010095 */
[----:B------:R-:W-:Y:S02]  /*29870*/  FSEL R136, R136, RZ, P6 ;  /* 0x000000ff88887208 */ /* 0x000fe40003000000 */
[----:B------:R-:W-:Y:S01]  /*29880*/  FMUL.FTZ R150, R150, R147 ;  /* 0x0000009396967220 */ /* 0x000fe20000410000 */
[----:B------:R-:W-:-:S02]  /*29890*/  FSEL R137, R137, RZ, P0 ;  /* 0x000000ff89897208 */ /* 0x000fc40000000000 */
[----:B------:R-:W-:Y:S02]  /*298a0*/  FSETP.GTU.FTZ.AND P6, PT, R149, R148, PT ;  /* 0x000000949500720b */ /* 0x000fe40003fdc000 */
[----:B------:R-:W-:Y:S02]  /*298b0*/  FSEL R138, R138, RZ, P1 ;  /* 0x000000ff8a8a7208 */ /* 0x000fe40000800000 */
[----:B------:R-:W-:Y:S02]  /*298c0*/  FSEL R11, R150, RZ, !P6 ;  /* 0x000000ff960b7208 */ /* 0x000fe40007000000 */
[----:B------:R-:W-:Y:S02]  /*298d0*/  PLOP3.LUT P6, PT, P6, PT, PT, 0x8, 0x80 ;  /* 0x000000000080781c */ /* 0x000fe400037ce170 */
[----:B------:R-:W-:Y:S02]  /*298e0*/  FSEL R139, R139, RZ, P2 ;  /* 0x000000ff8b8b7208 */ /* 0x000fe40001000000 */
[----:B------:R-:W-:-:S02]  /*298f0*/  FSEL R8, R156, RZ, P3 ;  /* 0x000000ff9c087208 */ /* 0x000fc40001800000 */
[----:B------:R-:W-:Y:S02]  /*29900*/  FSEL R9, R14, RZ, P4 ;  /* 0x000000ff0e097208 */ /* 0x000fe40002000000 */
[----:B------:R-:W-:-:S07]  /*29910*/  FSEL R10, R13, RZ, P5 ;  /* 0x000000ff0d0a7208 */ /* 0x000fce0002800000 */
.L_x_44271:
[----:B------:R-:W-:Y:S01]  /*29920*/  SEL R13, RZ, 0x1000000, !P6 ;  /* 0x01000000ff0d7807 */ /* 0x000fe20007000000 */
[----:B------:R-:W-:Y:S01]  /*29930*/  FADD.FTZ R148, RZ, R68 ;  /* 0x00000044ff947221 */ /* 0x000fe20000010000 */
[----:B------:R-:W-:Y:S01]  /*29940*/  SEL R14, RZ, 0x10000, !P5 ;  /* 0x00010000ff0e7807 */ /* 0x000fe20006800000 */
[C---:B------:R-:W-:Y:S01]  /*29950*/  IMAD.WIDE.U32 R160, R155.reuse, 0x20, R160 ;  /* 0x000000209ba07825 */ /* 0x040fe200078e00a0 */
[----:B------:R-:W-:Y:S01]  /*29960*/  SEL R147, RZ, 0x100, !P4 ;  /* 0x00000100ff937807 */ /* 0x000fe20006000000 */
[----:B------:R-:W-:Y:S01]  /*29970*/  UMOV UR4, 0xffffffff ;  /* 0xffffffff00047882 */ /* 0x000fe20000000000 */
[----:B------:R-:W-:Y:S01]  /*29980*/  SEL R15, RZ, 0x1000000, !P2 ;  /* 0x01000000ff0f7807 */ /* 0x000fe20005000000 */
[----:B------:R-:W-:Y:S01]  /*29990*/  IMAD.WIDE.U32 R158, R155, 0x8, R158 ;  /* 0x000000089b9e7825 */ /* 0x000fe200078e009e */
[----:B------:R-:W-:Y:S01]  /*299a0*/  LOP3.LUT R147, R147, R13, R14, 0xfe, !PT ;  /* 0x0000000d93937212 */ /* 0x000fe200078efe0e */
[----:B------:R-:W-:Y:S01]  /*299b0*/  STG.E.128 desc[UR8][R160.64], R136 ;  /* 0x00000088a0007986 */ /* 0x000fe2000c101d08 */
[----:B------:R-:W-:-:S02]  /*299c0*/  SEL R14, RZ, 0x10000, !P1 ;  /* 0x00010000ff0e7807 */ /* 0x000fc40004800000 */
[----:B------:R-:W-:Y:S01]  /*299d0*/  SEL R13, RZ, 0x100, !P0 ;  /* 0x00000100ff0d7807 */ /* 0x000fe20004000000 */
[----:B------:R-:W-:Y:S01]  /*299e0*/  STG.E.128 desc[UR8][R160.64+0x10], R8 ;  /* 0x00001008a0007986 */ /* 0x000fe2000c101d08 */
[----:B------:R-:W-:Y:S02]  /*299f0*/  LOP3.LUT P6, RZ, R146, 0x2, RZ, 0xc0, !PT ;  /* 0x0000000292ff7812 */ /* 0x000fe400078cc0ff */
[----:B------:R-:W-:Y:S02]  /*29a00*/  LOP3.LUT R13, R13, R15, R14, 0xfe, !PT ;  /* 0x0000000f0d0d7212 */ /* 0x000fe400078efe0e */
[----:B------:R-:W-:Y:S02]  /*29a10*/  SEL R14, RZ, 0x1, !P3 ;  /* 0x00000001ff0e7807 */ /* 0x000fe40005800000 */
[----:B------:R-:W-:Y:S02]  /*29a20*/  ISETP.NE.AND P1, PT, R145, RZ, PT ;  /* 0x000000ff9100720c */ /* 0x000fe40003f25270 */
[----:B------:R-:W-:-:S02]  /*29a30*/  LOP3.LUT R15, R147, R14, RZ, 0xfc, !PT ;  /* 0x0000000e930f7212 */ /* 0x000fc400078efcff */
[----:B------:R-:W-:-:S04]  /*29a40*/  SEL R14, RZ, 0x1, !P6 ;  /* 0x00000001ff0e7807 */ /* 0x000fc80007000000 */
        /* <DEDUP_REMOVED lines=11> */
[----:B0-----:R-:W-:-:S04]  /*29b00*/  FADD.FTZ R14, R13, R62 ;  /* 0x0000003e0d0e7221 */ /* 0x001fc80000010000 */
        /* <DEDUP_REMOVED lines=203> */
.L_x_44325:
[----:B-1----:R-:W-:Y:S01]  /*2a7c0*/  FADD.FTZ R13, R149, R156 ;  /* 0x0000009c950d7221 */ /* 0x002fe20000010000 */
[----:B------:R-:W-:Y:S01]  /*2a7d0*/  ISETP.NE.AND P0, PT, RZ, UR13, PT ;  /* 0x0000000dff007c0c */ /* 0x000fe2000bf05270 */
[----:B0-----:R-:W0:Y:S02]  /*2a7e0*/  @!P1 LDC.64 R148, c[0x0][0x3c0] ;  /* 0x0000f000ff949b82 */ /* 0x001e240000000a00 */
[----:B------:R-:W-:Y:S01]  /*2a7f0*/  FFMA.FTZ R13, R13, R14, UR14 ;  /* 0x0000000e0d0d7e23 */ /* 0x000fe2000801000e */
[----:B------:R-:W-:-:S05]  /*2a800*/  FMUL.FTZ R14, R147, R147 ;  /* 0x00000093930e7220 */ /* 0x000fca0000410000 */
[----:B------:R-:W-:Y:S02]  /*2a810*/  FSEL R150, R14, RZ, P0 ;  /* 0x000000ff0e967208 */ /* 0x000fe40000000000 */
[----:B------:R-:W1:Y:S03]  /*2a820*/  @!P1 LDC.64 R14, c[0x0][0x3c8] ;  /* 0x0000f200ff0e9b82 */ /* 0x000e660000000a00 */
[----:B------:R-:W-:Y:S01]  /*2a830*/  FADD.FTZ R13, R13, R150 ;  /* 0x000000960d0d7221 */ /* 0x000fe20000010000 */
[----:B------:R-:W-:-:S05]  /*2a840*/  HADD2.F32 R150, -RZ, R100.H0_H0 ;  /* 0x20000064ff967230 */ /* 0x000fca0000004100 */
[----:B------:R-:W2:Y:S01]  /*2a850*/  MUFU.RSQ R13, R13 ;  /* 0x0000000d000d7308 */ /* 0x000ea20000001400 */
[----:B0-----:R-:W-:-:S05]  /*2a860*/  @!P1 IMAD.WIDE R156, R144, 0x4, R148 ;  /* 0x00000004909c9825 */ /* 0x001fca00078e0294 */
[----:B------:R0:W-:Y:S01]  /*2a870*/  @!P1 STG.E desc[UR8][R156.64], R147 ;  /* 0x000000939c009986 */ /* 0x0001e2000c101908 */
[----:B-1----:R-:W-:Y:S01]  /*2a880*/  @!P1 IMAD.WIDE R148, R144, 0x4, R14 ;  /* 0x0000000490949825 */ /* 0x002fe200078e020e */
[----:B------:R-:W-:-:S04]  /*2a890*/  FSEL R14, R147, RZ, !P0 ;  /* 0x000000ff930e7208 */ /* 0x000fc80004000000 */
[----:B--2---:R1:W-:Y:S01]  /*2a8a0*/  @!P1 STG.E desc[UR8][R148.64], R13 ;  /* 0x0000000d94009986 */ /* 0x0043e2000c101908 */
[C---:B------:R-:W-:Y:S01]  /*2a8b0*/  FADD.FTZ R68, -R14.reuse, R68 ;  /* 0x000000440e447221 */ /* 0x040fe20000010100 */
[C---:B------:R-:W-:Y:S01]  /*2a8c0*/  FADD.FTZ R158, -R14.reuse, R69 ;  /* 0x000000450e9e7221 */ /* 0x040fe20000010100 */
[--C-:B------:R-:W-:Y:S02]  /*2a8d0*/  HADD2.F32 R69, -RZ, R132.reuse.H1_H1 ;  /* 0x30000084ff457230 */ /* 0x100fe40000004100 */
[C---:B------:R-:W-:Y:S01]  /*2a8e0*/  FADD.FTZ R70, -R14.reuse, R70 ;  /* 0x000000460e467221 */ /* 0x040fe20000010100 */
[----:B------:R-:W-:Y:S01]  /*2a8f0*/  FMUL.FTZ R15, R13, R68 ;  /* 0x000000440d0f7220 */ /* 0x000fe20000410000 */
[----:B------:R-:W-:Y:S02]  /*2a900*/  HADD2.F32 R68, -RZ, R132.H0_H0 ;  /* 0x20000084ff447230 */ /* 0x000fe40000004100 */
[----:B------:R-:W-:Y:S01]  /*2a910*/  FADD.FTZ R66, -R14, R66 ;  /* 0x000000420e427221 */ /* 0x000fe20000010100 */
[----:B0-----:R-:W-:-:S02]  /*2a920*/  HADD2.F32 R147, -RZ, R100.H1_H1 ;  /* 0x30000064ff937230 */ /* 0x001fc40000004100 */
[C---:B------:R-:W-:Y:S01]  /*2a930*/  FADD.FTZ R60, -R14.reuse, R60 ;  /* 0x0000003c0e3c7221 */ /* 0x040fe20000010100 */
[C---:B------:R-:W-:Y:S01]  /*2a940*/  FADD.FTZ R62, -R14.reuse, R62 ;  /* 0x0000003e0e3e7221 */ /* 0x040fe20000010100 */
[----:B------:R-:W-:Y:S01]  /*2a950*/  FFMA.FTZ R15, R15, R68, R150 ;  /* 0x000000440f0f7223 */ /* 0x000fe20000010096 */
[C---:B------:R-:W-:Y:S01]  /*2a960*/  FMUL.FTZ R68, R13.reuse, R158 ;  /* 0x0000009e0d447220 */ /* 0x040fe20000410000 */
[----:B-1----:R-:W-:Y:S02]  /*2a970*/  HADD2.F32 R148, -RZ, R101.H0_H0 ;  /* 0x20000065ff947230 */ /* 0x002fe40000004100 */
[----:B------:R-:W-:Y:S01]  /*2a980*/  FADD.FTZ R150, -R14, R71 ;  /* 0x000000470e967221 */ /* 0x000fe20000010100 */
[--C-:B------:R-:W-:Y:S02]  /*2a990*/  HADD2.F32 R71, -RZ, R133.reuse.H1_H1 ;  /* 0x30000085ff477230 */ /* 0x100fe40000004100 */
[----:B------:R-:W-:Y:S01]  /*2a9a0*/  FFMA.FTZ R68, R68, R69, R147 ;  /* 0x0000004544447223 */ /* 0x000fe20000010093 */
[----:B------:R-:W-:Y:S01]  /*2a9b0*/  FMUL.FTZ R69, R13, R70 ;  /* 0x000000460d457220 */ /* 0x000fe20000410000 */
[----:B------:R-:W-:-:S02]  /*2a9c0*/  HADD2.F32 R70, -RZ, R133.H0_H0 ;  /* 0x20000085ff467230 */ /* 0x000fc40000004100 */
[C---:B------:R-:W-:Y:S01]  /*2a9d0*/  FMUL.FTZ R150, R13.reuse, R150 ;  /* 0x000000960d967220 */ /* 0x040fe20000410000 */
[----:B------:R-:W-:Y:S02]  /*2a9e0*/  HADD2.F32 R147, -RZ, R101.H1_H1 ;  /* 0x30000065ff937230 */ /* 0x000fe40000004100 */
[C---:B------:R-:W-:Y:S01]  /*2a9f0*/  FMUL.FTZ R66, R13.reuse, R66 ;  /* 0x000000420d427220 */ /* 0x040fe20000410000 */
[----:B------:R-:W-:Y:S01]  /*2aa00*/  FMUL.FTZ R60, R13, R60 ;  /* 0x0000003c0d3c7220 */ /* 0x000fe20000410000 */
[----:B------:R-:W-:Y:S01]  /*2aa10*/  FFMA.FTZ R69, R69, R70, R148 ;  /* 0x0000004645457223 */ /* 0x000fe20000010094 */
[C---:B------:R-:W-:Y:S01]  /*2aa20*/  FADD.FTZ R70, -R14.reuse, R64 ;  /* 0x000000400e467221 */ /* 0x040fe20000010100 */
[----:B------:R-:W-:Y:S01]  /*2aa30*/  FADD.FTZ R148, -R14, R65 ;  /* 0x000000410e947221 */ /* 0x000fe20000010100 */
        /* <DEDUP_REMOVED lines=13> */
[----:B------:R-:W-:Y:S01]  /*2ab10*/  FADD.FTZ R148, -R14, R67 ;  /* 0x000000430e947221 */ /* 0x000fe20000010100 */
[----:B------:R-:W-:Y:S02]  /*2ab20*/  HADD2.F32 R67, -RZ, R135.H1_H1 ;  /* 0x30000087ff437230 */ /* 0x000fe40000004100 */
[C---:B------:R-:W-:Y:S01]  /*2ab30*/  FMUL.FTZ R56, R13.reuse, R56 ;  /* 0x000000380d387220 */ /* 0x040fe20000410000 */
[----:B------:R-:W-:Y:S01]  /*2ab40*/  FFMA.FTZ R71, R66, R71, R147 ;  /* 0x0000004742477223 */ /* 0x000fe20000010093 */
[----:B------:R-:W-:Y:S01]  /*2ab50*/  FMUL.FTZ R66, R13, R148 ;  /* 0x000000940d427220 */ /* 0x000fe20000410000 */
[C---:B------:R-:W-:Y:S01]  /*2ab60*/  FADD.FTZ R148, -R14.reuse, R61 ;  /* 0x0000003d0e947221 */ /* 0x040fe20000010100 */
[----:B------:R-:W-:Y:S02]  /*2ab70*/  HADD2.F32 R147, -RZ, R103.H1_H1 ;  /* 0x30000067ff937230 */ /* 0x000fe40000004100 */
[----:B------:R-:W-:Y:S01]  /*2ab80*/  FADD.FTZ R58, -R14, R58 ;  /* 0x0000003a0e3a7221 */ /* 0x000fe20000010100 */
[----:B------:R-:W-:-:S02]  /*2ab90*/  HADD2.F32 R150, -RZ, R96.H1_H1 ;  /* 0x30000060ff967230 */ /* 0x000fc40000004100 */
[C---:B------:R-:W-:Y:S01]  /*2aba0*/  FMUL.FTZ R61, R13.reuse, R148 ;  /* 0x000000940d3d7220 */ /* 0x040fe20000410000 */
[--C-:B------:R-:W-:Y:S02]  /*2abb0*/  HADD2.F32 R148, -RZ, R128.reuse.H1_H1 ;  /* 0x30000080ff947230 */ /* 0x100fe40000004100 */
[----:B------:R-:W-:Y:S01]  /*2abc0*/  FFMA.FTZ R66, R66, R67, R147 ;  /* 0x0000004342427223 */ /* 0x000fe20000010093 */
[----:B------:R-:W-:Y:S02]  /*2abd0*/  HADD2.F32 R67, -RZ, R128.H0_H0 ;  /* 0x20000080ff437230 */ /* 0x000fe40000004100 */
[----:B------:R-:W-:Y:S01]  /*2abe0*/  FMUL.FTZ R58, R13, R58 ;  /* 0x0000003a0d3a7220 */ /* 0x000fe20000410000 */
[----:B------:R-:W-:Y:S02]  /*2abf0*/  HADD2.F32 R147, -RZ, R96.H0_H0 ;  /* 0x20000060ff937230 */ /* 0x000fe40000004100 */
[----:B------:R-:W-:Y:S01]  /*2ac00*/  FFMA.FTZ R61, R61, R148, R150 ;  /* 0x000000943d3d7223 */ /* 0x000fe20000010096 */
[----:B------:R-:W-:Y:S01]  /*2ac10*/  FADD.FTZ R148, -R14, R63 ;  /* 0x0000003f0e947221 */ /* 0x000fe20000010100 */
[----:B------:R-:W-:-:S02]  /*2ac20*/  HADD2.F32 R150, -RZ, R97.H1_H1 ;  /* 0x30000061ff967230 */ /* 0x000fc40000004100 */
[----:B------:R-:W-:Y:S01]  /*2ac30*/  FADD.FTZ R52, -R14, R52 ;  /* 0x000000340e347221 */ /* 0x000fe20000010100 */
[----:B------:R-:W-:Y:S01]  /*2ac40*/  FFMA.FTZ R60, R60, R67, R147 ;  /* 0x000000433c3c7223 */ /* 0x000fe20000010093 */
[----:B------:R-:W-:Y:S02]  /*2ac50*/  HADD2.F32 R67, -RZ, R129.H0_H0 ;  /* 0x20000081ff437230 */ /* 0x000fe40000004100 */
[C---:B------:R-:W-:Y:S01]  /*2ac60*/  FMUL.FTZ R63, R13.reuse, R148 ;  /* 0x000000940d3f7220 */ /* 0x040fe20000410000 */
[----:B------:R-:W-:Y:S02]  /*2ac70*/  HADD2.F32 R147, -RZ, R97.H0_H0 ;  /* 0x20000061ff937230 */ /* 0x000fe40000004100 */
[----:B------:R-:W-:Y:S01]  /*2ac80*/  FMUL.FTZ R52, R13, R52 ;  /* 0x000000340d347220 */ /* 0x000fe20000410000 */
[----:B------:R-:W-:Y:S02]  /*2ac90*/  HADD2.F32 R148, -RZ, R129.H1_H1 ;  /* 0x30000081ff947230 */ /* 0x000fe40000004100 */
[C---:B------:R-:W-:Y:S01]  /*2aca0*/  FADD.FTZ R54, -R14.reuse, R54 ;  /* 0x000000360e367221 */ /* 0x040fe20000010100 */
[----:B------:R-:W-:Y:S01]  /*2acb0*/  FADD.FTZ R50, -R14, R50 ;  /* 0x000000320e327221 */ /* 0x000fe20000010100 */
[----:B------:R-:W-:Y:S01]  /*2acc0*/  FFMA.FTZ R62, R62, R67, R147 ;  /* 0x000000433e3e7223 */ /* 0x000fe20000010093 */
[----:B------:R-:W-:-:S02]  /*2acd0*/  HADD2.F32 R67, -RZ, R130.H0_H0 ;  /* 0x20000082ff437230 */ /* 0x000fc40000004100 */
[----:B------:R-:W-:Y:S01]  /*2ace0*/  FFMA.FTZ R63, R63, R148, R150 ;  /* 0x000000943f3f7223 */ /* 0x000fe20000010096 */
[--C-:B------:R-:W-:Y:S02]  /*2acf0*/  HADD2.F32 R147, -RZ, R98.reuse.H0_H0 ;  /* 0x20000062ff937230 */ /* 0x100fe40000004100 */
[----:B------:R-:W-:Y:S01]  /*2ad00*/  FADD.FTZ R148, -R14, R57 ;  /* 0x000000390e947221 */ /* 0x000fe20000010100 */
[----:B------:R-:W-:Y:S02]  /*2ad10*/  HADD2.F32 R150, -RZ, R98.H1_H1 ;  /* 0x30000062ff967230 */ /* 0x000fe40000004100 */
[C---:B------:R-:W-:Y:S01]  /*2ad20*/  FMUL.FTZ R50, R13.reuse, R50 ;  /* 0x000000320d327220 */ /* 0x040fe20000410000 */
[----:B------:R-:W-:Y:S02]  /*2ad30*/  HADD2.F32 R57, -RZ, R131.H0_H0 ;  /* 0x20000083ff397230 */ /* 0x000fe40000004100 */
[----:B------:R-:W-:Y:S01]  /*2ad40*/  FFMA.FTZ R56, R56, R67, R147 ;  /* 0x0000004338387223 */ /* 0x000fe20000010093 */
[----:B------:R-:W-:Y:S01]  /*2ad50*/  FMUL.FTZ R67, R13, R148 ;  /* 0x000000940d437220 */ /* 0x000fe20000410000 */
[----:B------:R-:W-:-:S02]  /*2ad60*/  HADD2.F32 R148, -RZ, R130.H1_H1 ;  /* 0x30000082ff947230 */ /* 0x000fc40000004100 */
[C---:B------:R-:W-:Y:S01]  /*2ad70*/  FADD.FTZ R44, -R14.reuse, R44 ;  /* 0x0000002c0e2c7221 */ /* 0x040fe20000010100 */
[--C-:B------:R-:W-:Y:S02]  /*2ad80*/  HADD2.F32 R147, -RZ, R99.reuse.H0_H0 ;  /* 0x20000063ff937230 */ /* 0x100fe40000004100 */
[C---:B------:R-:W-:Y:S01]  /*2ad90*/  FADD.FTZ R46, -R14.reuse, R46 ;  /* 0x0000002e0e2e7221 */ /* 0x040fe20000010100 */
[C---:B------:R-:W-:Y:S01]  /*2ada0*/  FADD.FTZ R40, -R14.reuse, R40 ;  /* 0x000000280e287221 */ /* 0x040fe20000010100 */
[----:B------:R-:W-:Y:S01]  /*2adb0*/  FFMA.FTZ R67, R67, R148, R150 ;  /* 0x0000009443437223 */ /* 0x000fe20000010096 */
[----:B------:R-:W-:Y:S01]  /*2adc0*/  FADD.FTZ R148, -R14, R59 ;  /* 0x0000003b0e947221 */ /* 0x000fe20000010100 */
[----:B------:R-:W-:Y:S02]  /*2add0*/  HADD2.F32 R150, -RZ, R99.H1_H1 ;  /* 0x30000063ff967230 */ /* 0x000fe40000004100 */
[----:B------:R-:W-:Y:S01]  /*2ade0*/  FFMA.FTZ R58, R58, R57, R147 ;  /* 0x000000393a3a7223 */ /* 0x000fe20000010093 */
[----:B------:R-:W-:-:S02]  /*2adf0*/  HADD2.F32 R57, -RZ, R124.H0_H0 ;  /* 0x2000007cff397230 */ /* 0x000fc40000004100 */
[C---:B------:R-:W-:Y:S01]  /*2ae00*/  FMUL.FTZ R59, R13.reuse, R148 ;  /* 0x000000940d3b7220 */ /* 0x040fe20000410000 */
[----:B------:R-:W-:Y:S02]  /*2ae10*/  HADD2.F32 R148, -RZ, R131.H1_H1 ;  /* 0x30000083ff947230 */ /* 0x000fe40000004100 */
[C---:B------:R-:W-:Y:S01]  /*2ae20*/  FMUL.FTZ R44, R13.reuse, R44 ;  /* 0x0000002c0d2c7220 */ /* 0x040fe20000410000 */
[--C-:B------:R-:W-:Y:S02]  /*2ae30*/  HADD2.F32 R147, -RZ, R92.reuse.H0_H0 ;  /* 0x2000005cff937230 */ /* 0x100fe40000004100 */
[C---:B------:R-:W-:Y:S01]  /*2ae40*/  FMUL.FTZ R46, R13.reuse, R46 ;  /* 0x0000002e0d2e7220 */ /* 0x040fe20000410000 */
[----:B------:R-:W-:Y:S01]  /*2ae50*/  FMUL.FTZ R40, R13, R40 ;  /* 0x000000280d287220 */ /* 0x000fe20000410000 */
[----:B------:R-:W-:Y:S01]  /*2ae60*/  FFMA.FTZ R59, R59, R148, R150 ;  /* 0x000000943b3b7223 */ /* 0x000fe20000010096 */
[----:B------:R-:W-:Y:S01]  /*2ae70*/  FADD.FTZ R148, -R14, R53 ;  /* 0x000000350e947221 */ /* 0x000fe20000010100 */
[----:B------:R-:W-:Y:S01]  /*2ae80*/  FFMA.FTZ R52, R52, R57, R147 ;  /* 0x0000003934347223 */ /* 0x000fe20000010093 */
[----:B------:R-:W-:-:S02]  /*2ae90*/  HADD2.F32 R150, -RZ, R92.H1_H1 ;  /* 0x3000005cff967230 */ /* 0x000fc40000004100 */
[C---:B------:R-:W-:Y:S01]  /*2aea0*/  FMUL.FTZ R53, R13.reuse, R54 ;  /* 0x000000360d357220 */ /* 0x040fe20000410000 */
[----:B------:R-:W-:Y:S01]  /*2aeb0*/  FMUL.FTZ R57, R13, R148 ;  /* 0x000000940d397220 */ /* 0x000fe20000410000 */
[----:B------:R-:W-:Y:S02]  /*2aec0*/  HADD2.F32 R148, -RZ, R124.H1_H1 ;  /* 0x3000007cff947230 */ /* 0x000fe40000004100 */
[C---:B------:R-:W-:Y:S01]  /*2aed0*/  FADD.FTZ R42, -R14.reuse, R42 ;  /* 0x0000002a0e2a7221 */ /* 0x040fe20000010100 */
[----:B------:R-:W-:Y:S02]  /*2aee0*/  HADD2.F32 R54, -RZ, R125.H0_H0 ;  /* 0x2000007dff367230 */ /* 0x000fe40000004100 */
[----:B------:R-:W-:Y:S01]  /*2aef0*/  FADD.FTZ R36, -R14, R36 ;  /* 0x000000240e247221 */ /* 0x000fe20000010100 */
[--C-:B------:R-:W-:Y:S02]  /*2af00*/  HADD2.F32 R147, -RZ, R93.reuse.H1_H1 ;  /* 0x3000005dff937230 */ /* 0x100fe40000004100 */
[----:B------:R-:W-:Y:S01]  /*2af10*/  FFMA.FTZ R57, R57, R148, R150 ;  /* 0x0000009439397223 */ /* 0x000fe20000010096 */
[----:B------:R-:W-:-:S02]  /*2af20*/  HADD2.F32 R148, -RZ, R93.H0_H0 ;  /* 0x2000005dff947230 */ /* 0x000fc40000004100 */
[C---:B------:R-:W-:Y:S01]  /*2af30*/  FADD.FTZ R150, -R14.reuse, R55 ;  /* 0x000000370e967221 */ /* 0x040fe20000010100 */
[----:B------:R-:W-:Y:S02]  /*2af40*/  HADD2.F32 R55, -RZ, R125.H1_H1 ;  /* 0x3000007dff377230 */ /* 0x000fe40000004100 */
[C---:B------:R-:W-:Y:S01]  /*2af50*/  FMUL.FTZ R42, R13.reuse, R42 ;  /* 0x0000002a0d2a7220 */ /* 0x040fe20000410000 */
[C---:B------:R-:W-:Y:S01]  /*2af60*/  FMUL.FTZ R36, R13.reuse, R36 ;  /* 0x000000240d247220 */ /* 0x040fe20000410000 */
[----:B------:R-:W-:Y:S01]  /*2af70*/  FMUL.FTZ R150, R13, R150 ;  /* 0x000000960d967220 */ /* 0x000fe20000410000 */
[----:B------:R-:W-:Y:S01]  /*2af80*/  FFMA.FTZ R53, R53, R54, R148 ;  /* 0x0000003635357223 */ /* 0x000fe20000010094 */
[C---:B------:R-:W-:Y:S01]  /*2af90*/  FADD.FTZ R54, -R14.reuse, R48 ;  /* 0x000000300e367221 */ /* 0x040fe20000010100 */
[----:B------:R-:W-:Y:S01]  /*2afa0*/  FADD.FTZ R148, -R14, R49 ;  /* 0x000000310e947221 */ /* 0x000fe20000010100 */
[----:B------:R-:W-:Y:S01]  /*2afb0*/  FFMA.FTZ R48, R150, R55, R147 ;  /* 0x0000003796307223 */ /* 0x000fe20000010093 */
[----:B------:R-:W-:-:S02]  /*2afc0*/  HADD2.F32 R55, -RZ, R126.H0_H0 ;  /* 0x2000007eff377230 */ /* 0x000fc40000004100 */
[C---:B------:R-:W-:Y:S01]  /*2afd0*/  FMUL.FTZ R54, R13.reuse, R54 ;  /* 0x000000360d367220 */ /* 0x040fe20000410000 */
[----:B------:R-:W-:Y:S02]  /*2afe0*/  HADD2.F32 R147, -RZ, R94.H0_H0 ;  /* 0x2000005eff937230 */ /* 0x000fe40000004100 */
[----:B------:R-:W-:Y:S01]  /*2aff0*/  FMUL.FTZ R49, R13, R148 ;  /* 0x000000940d317220 */ /* 0x000fe20000410000 */
[----:B------:R-:W-:Y:S02]  /*2b000*/  HADD2.F32 R148, -RZ, R126.H1_H1 ;  /* 0x3000007eff947230 */ /* 0x000fe40000004100 */
[----:B------:R-:W-:Y:S01]  /*2b010*/  FADD.FTZ R38, -R14, R38 ;  /* 0x000000260e267221 */ /* 0x000fe20000010100 */
[----:B------:R-:W-:Y:S02]  /*2b020*/  HADD2.F32 R150, -RZ, R94.H1_H1 ;  /* 0x3000005eff967230 */ /* 0x000fe40000004100 */
[----:B------:R-:W-:Y:S01]  /*2b030*/  FFMA.FTZ R54, R54, R55, R147 ;  /* 0x0000003736367223 */ /* 0x000fe20000010093 */
[----:B------:R-:W-:-:S02]  /*2b040*/  HADD2.F32 R55, -RZ, R127.H0_H0 ;  /* 0x2000007fff377230 */ /* 0x000fc40000004100 */
[----:B------:R-:W-:Y:S01]  /*2b050*/  FMUL.FTZ R38, R13, R38 ;  /* 0x000000260d267220 */ /* 0x000fe20000410000 */
[----:B------:R-:W-:Y:S02]  /*2b060*/  HADD2.F32 R147, -RZ, R95.H0_H0 ;  /* 0x2000005fff937230 */ /* 0x000fe40000004100 */
[----:B------:R-:W-:Y:S01]  /*2b070*/  FFMA.FTZ R49, R49, R148, R150 ;  /* 0x0000009431317223 */ /* 0x000fe20000010096 */
[C---:B------:R-:W-:Y:S01]  /*2b080*/  FADD.FTZ R148, -R14.reuse, R51 ;  /* 0x000000330e947221 */ /* 0x040fe20000010100 */
[----:B------:R-:W-:Y:S02]  /*2b090*/  HADD2.F32 R150, -RZ, R88.H1_H1 ;  /* 0x30000058ff967230 */ /* 0x000fe40000004100 */
[----:B------:R-:W-:Y:S01]  /*2b0a0*/  FADD.FTZ R32, -R14, R32 ;  /* 0x000000200e207221 */ /* 0x000fe20000010100 */
[----:B------:R-:W-:Y:S01]  /*2b0b0*/  FFMA.FTZ R55, R50, R55, R147 ;  /* 0x0000003732377223 */ /* 0x000fe20000010093 */
[----:B------:R-:W-:Y:S01]  /*2b0c0*/  FMUL.FTZ R50, R13, R148 ;  /* 0x000000940d327220 */ /* 0x000fe20000410000 */
[----:B------:R-:W-:Y:S01]  /*2b0d0*/  FADD.FTZ R148, -R14, R45 ;  /* 0x0000002d0e947221 */ /* 0x000fe20000010100 */
[----:B------:R-:W-:-:S02]  /*2b0e0*/  HADD2.F32 R51, -RZ, R127.H1_H1 ;  /* 0x3000007fff337230 */ /* 0x000fc40000004100 */
[C---:B------:R-:W-:Y:S01]  /*2b0f0*/  FMUL.FTZ R32, R13.reuse, R32 ;  /* 0x000000200d207220 */ /* 0x040fe20000410000 */
[----:B------:R-:W-:Y:S02]  /*2b100*/  HADD2.F32 R147, -RZ, R95.H1_H1 ;  /* 0x3000005fff937230 */ /* 0x000fe40000004100 */
[----:B------:R-:W-:Y:S01]  /*2b110*/  FMUL.FTZ R45, R13, R148 ;  /* 0x000000940d2d7220 */ /* 0x000fe20000410000 */
[--C-:B------:R-:W-:Y:S02]  /*2b120*/  HADD2.F32 R148, -RZ, R120.reuse.H1_H1 ;  /* 0x30000078ff947230 */ /* 0x100fe40000004100 */
[C---:B------:R-:W-:Y:S01]  /*2b130*/  FADD.FTZ R34, -R14.reuse, R34 ;  /* 0x000000220e227221 */ /* 0x040fe20000010100 */
[----:B------:R-:W-:Y:S01]  /*2b140*/  FADD.FTZ R28, -R14, R28 ;  /* 0x0000001c0e1c7221 */ /* 0x000fe20000010100 */
[----:B------:R-:W-:Y:S01]  /*2b150*/  FFMA.FTZ R50, R50, R51, R147 ;  /* 0x0000003332327223 */ /* 0x000fe20000010093 */
[----:B------:R-:W-:Y:S02]  /*2b160*/  HADD2.F32 R51, -RZ, R120.H0_H0 ;  /* 0x20000078ff337230 */ /* 0x000fe40000004100 */
[----:B------:R-:W-:Y:S01]  /*2b170*/  FFMA.FTZ R45, R45, R148, R150 ;  /* 0x000000942d2d7223 */ /* 0x000fe20000010096 */
[----:B------:R-:W-:Y:S01]  /*2b180*/  FADD.FTZ R148, -R14, R47 ;  /* 0x0000002f0e947221 */ /* 0x000fe20000010100 */
[----:B------:R-:W-:-:S02]  /*2b190*/  HADD2.F32 R150, -RZ, R89.H1_H1 ;  /* 0x30000059ff967230 */ /* 0x000fc40000004100 */
[C---:B------:R-:W-:Y:S01]  /*2b1a0*/  FMUL.FTZ R34, R13.reuse, R34 ;  /* 0x000000220d227220 */ /* 0x040fe20000410000 */
[----:B------:R-:W-:Y:S02]  /*2b1b0*/  HADD2.F32 R147, -RZ, R88.H0_H0 ;  /* 0x20000058ff937230 */ /* 0x000fe40000004100 */
[C---:B------:R-:W-:Y:S01]  /*2b1c0*/  FMUL.FTZ R47, R13.reuse, R148 ;  /* 0x000000940d2f7220 */ /* 0x040fe20000410000 */
[--C-:B------:R-:W-:Y:S02]  /*2b1d0*/  HADD2.F32 R148, -RZ, R121.reuse.H1_H1 ;  /* 0x30000079ff947230 */ /* 0x100fe40000004100 */
[----:B------:R-:W-:Y:S01]  /*2b1e0*/  FMUL.FTZ R28, R13, R28 ;  /* 0x0000001c0d1c7220 */ /* 0x000fe20000410000 */
        /* <DEDUP_REMOVED lines=61> */
[----:B------:R-:W-:Y:S01]  /*2b5c0*/  FADD.FTZ R8, -R14, R8 ;  /* 0x000000080e087221 */ /* 0x000fe20000010100 */
[----:B------:R-:W-:Y:S02]  /*2b5d0*/  HADD2.F32 R147, -RZ, R86.H0_H0 ;  /* 0x20000056ff937230 */ /* 0x000fe40000004100 */
[C---:B------:R-:W-:Y:S01]  /*2b5e0*/  FMUL.FTZ R35, R13.reuse, R148 ;  /* 0x000000940d237220 */ /* 0x040fe20000410000 */
[--C-:B------:R-:W-:Y:S01]  /*2b5f0*/  HADD2.F32 R148, -RZ, R119.reuse.H1_H1 ;  /* 0x30000077ff947230 */ /* 0x100fe20000004100 */
[----:B------:R-:W0:Y:S01]  /*2b600*/  LDC.64 R156, c[0x0][0x428] ;  /* 0x00010a00ff9c7b82 */ /* 0x000e220000000a00 */
[----:B------:R-:W-:Y:S01]  /*2b610*/  FMUL.FTZ R8, R13, R8 ;  /* 0x000000080d087220 */ /* 0x000fe20000410000 */
        /* <DEDUP_REMOVED lines=8> */
[--C-:B------:R-:W-:Y:S02]  /*2b6a0*/  HADD2.F32 R148, -RZ, R112.reuse.H1_H1 ;  /* 0x30000070ff947230 */ /* 0x100fe40000004100 */
[----:B------:R-:W-:Y:S01]  /*2b6b0*/  FMUL.FTZ R10, R13, R10 ;  /* 0x0000000a0d0a7220 */ /* 0x000fe20000410000 */
[----:B------:R-:W-:Y:S01]  /*2b6c0*/  F2FP.F16.F32.PACK_AB R71, R66, R71 ;  /* 0x000000474247723e */ /* 0x000fe200000000ff */
[----:B------:R-:W-:Y:S01]  /*2b6d0*/  FFMA.FTZ R34, R34, R51, R147 ;  /* 0x0000003322227223 */ /* 0x000fe20000010093 */
[----:B------:R-:W-:Y:S02]  /*2b6e0*/  HADD2.F32 R51, -RZ, R112.H0_H0 ;  /* 0x20000070ff337230 */ /* 0x000fe40000004100 */
[----:B------:R-:W-:Y:S01]  /*2b6f0*/  FFMA.FTZ R29, R29, R148, R150 ;  /* 0x000000941d1d7223 */ /* 0x000fe20000010096 */
[----:B------:R-:W-:Y:S01]  /*2b700*/  FADD.FTZ R148, -R14, R31 ;  /* 0x0000001f0e947221 */ /* 0x000fe20000010100 */
[----:B------:R-:W-:Y:S01]  /*2b710*/  HADD2.F32 R150, -RZ, R81.H1_H1 ;  /* 0x30000051ff967230 */ /* 0x000fe20000004100 */
[----:B------:R-:W-:Y:S01]  /*2b720*/  F2FP.F16.F32.PACK_AB R35, R35, R34 ;  /* 0x000000222323723e */ /* 0x000fe200000000ff */
[----:B------:R-:W-:-:S02]  /*2b730*/  HADD2.F32 R147, -RZ, R80.H0_H0 ;  /* 0x20000050ff937230 */ /* 0x000fc40000004100 */
[----:B------:R-:W-:Y:S01]  /*2b740*/  FMUL.FTZ R31, R13, R148 ;  /* 0x000000940d1f7220 */ /* 0x000fe20000410000 */
[--C-:B------:R-:W-:Y:S01]  /*2b750*/  HADD2.F32 R148, -RZ, R113.reuse.H1_H1 ;  /* 0x30000071ff947230 */ /* 0x100fe20000004100 */
        /* <DEDUP_REMOVED lines=10> */
[----:B------:R-:W1:Y:S01]  /*2b800*/  LDC.64 R36, c[0x0][0x380] ;  /* 0x0000e000ff247b82 */ /* 0x000e620000000a00 */
        /* <DEDUP_REMOVED lines=25> */
[----:B------:R-:W-:Y:S01]  /*2b9a0*/  HADD2.F32 R147, -RZ, R76.H0_H0 ;  /* 0x2000004cff937230 */ /* 0x000fe20000004100 */
[----:B------:R-:W-:Y:S01]  /*2b9b0*/  F2FP.F16.F32.PACK_AB R54, R49, R54 ;  /* 0x000000363136723e */ /* 0x000fe200000000ff */
[----:B------:R-:W-:-:S02]  /*2b9c0*/  HADD2.F32 R150, -RZ, R77.H1_H1 ;  /* 0x3000004dff967230 */ /* 0x000fc40000004100 */
[----:B------:R-:W-:Y:S01]  /*2b9d0*/  FMUL.FTZ R23, R13, R148 ;  /* 0x000000940d177220 */ /* 0x000fe20000410000 */
[--C-:B------:R-:W-:Y:S02]  /*2b9e0*/  HADD2.F32 R148, -RZ, R109.reuse.H1_H1 ;  /* 0x3000006dff947230 */ /* 0x100fe40000004100 */
[----:B------:R-:W-:Y:S01]  /*2b9f0*/  FFMA.FTZ R20, R20, R51, R147 ;  /* 0x0000003314147223 */ /* 0x000fe20000010093 */
[----:B------:R-:W-:Y:S01]  /*2ba00*/  HADD2.F32 R51, -RZ, R109.H0_H0 ;  /* 0x2000006dff337230 */ /* 0x000fe20000004100 */
[----:B------:R-:W-:Y:S01]  /*2ba10*/  F2FP.F16.F32.PACK_AB R53, R48, R53 ;  /* 0x000000353035723e */ /* 0x000fe200000000ff */
[----:B------:R-:W-:Y:S02]  /*2ba20*/  HADD2.F32 R147, -RZ, R77.H0_H0 ;  /* 0x2000004dff937230 */ /* 0x000fe40000004100 */
[----:B------:R-:W-:Y:S01]  /*2ba30*/  FFMA.FTZ R23, R23, R148, R150 ;  /* 0x0000009417177223 */ /* 0x000fe20000010096 */
[----:B------:R-:W-:Y:S01]  /*2ba40*/  FADD.FTZ R148, -R14, R17 ;  /* 0x000000110e947221 */ /* 0x000fe20000010100 */
[----:B------:R-:W-:Y:S01]  /*2ba50*/  HADD2.F32 R150, -RZ, R78.H1_H1 ;  /* 0x3000004eff967230 */ /* 0x000fe20000004100 */
[----:B------:R-:W-:Y:S01]  /*2ba60*/  F2FP.F16.F32.PACK_AB R52, R57, R52 ;  /* 0x000000343934723e */ /* 0x000fe200000000ff */
[----:B------:R-:W-:Y:S01]  /*2ba70*/  FFMA.FTZ R22, R22, R51, R147 ;  /* 0x0000003316167223 */ /* 0x000fe20000010093 */
[----:B------:R-:W-:-:S02]  /*2ba80*/  HADD2.F32 R51, -RZ, R110.H0_H0 ;  /* 0x2000006eff337230 */ /* 0x000fc40000004100 */
[----:B------:R-:W-:Y:S01]  /*2ba90*/  FMUL.FTZ R17, R13, R148 ;  /* 0x000000940d117220 */ /* 0x000fe20000410000 */
[----:B------:R-:W-:Y:S01]  /*2baa0*/  HADD2.F32 R147, -RZ, R78.H0_H0 ;  /* 0x2000004eff937230 */ /* 0x000fe20000004100 */
[----:B------:R-:W-:Y:S01]  /*2bab0*/  F2FP.F16.F32.PACK_AB R42, R41, R40 ;  /* 0x00000028292a723e */ /* 0x000fe200000000ff */
[----:B------:R-:W-:Y:S01]  /*2bac0*/  HADD2.F32 R148, -RZ, R110.H1_H1 ;  /* 0x3000006eff947230 */ /* 0x000fe20000004100 */
[----:B------:R-:W-:Y:S01]  /*2bad0*/  F2FP.F16.F32.PACK_AB R41, R47, R46 ;  /* 0x0000002e2f29723e */ /* 0x000fe200000000ff */
[----:B0-----:R-:W-:-:S04]  /*2bae0*/  IMAD.WIDE.U32 R48, R152, 0x10, R156 ;  /* 0x0000001098307825 */ /* 0x001fc800078e009c */
[----:B------:R-:W-:Y:S01]  /*2baf0*/  FFMA.FTZ R16, R16, R51, R147 ;  /* 0x0000003310107223 */ /* 0x000fe20000010093 */
[----:B------:R-:W-:Y:S01]  /*2bb00*/  F2FP.F16.F32.PACK_AB R40, R45, R44 ;  /* 0x0000002c2d28723e */ /* 0x000fe200000000ff */
[----:B------:R-:W-:Y:S01]  /*2bb10*/  FFMA.FTZ R17, R17, R148, R150 ;  /* 0x0000009411117223 */ /* 0x000fe20000010096 */
[----:B------:R-:W-:Y:S02]  /*2bb20*/  HADD2.F32 R147, -RZ, R111.H0_H0 ;  /* 0x2000006fff937230 */ /* 0x000fe40000004100 */
[----:B------:R-:W-:Y:S01]  /*2bb30*/  FADD.FTZ R148, -R14, R19 ;  /* 0x000000130e947221 */ /* 0x000fe20000010100 */
[----:B------:R-:W-:Y:S01]  /*2bb40*/  HADD2.F32 R51, -RZ, R79.H0_H0 ;  /* 0x2000004fff337230 */ /* 0x000fe20000004100 */
[----:B------:R-:W-:Y:S01]  /*2bb50*/  F2FP.F16.F32.PACK_AB R33, R39, R38 ;  /* 0x000000262721723e */ /* 0x000fe200000000ff */
[----:B------:R-:W-:Y:S02]  /*2bb60*/  HADD2.F32 R19, -RZ, R111.H1_H1 ;  /* 0x3000006fff137230 */ /* 0x000fe40000004100 */
[----:B------:R-:W-:Y:S01]  /*2bb70*/  FMUL.FTZ R148, R13, R148 ;  /* 0x000000940d947220 */ /* 0x000fe20000410000 */
[----:B------:R-:W-:-:S02]  /*2bb80*/  HADD2.F32 R150, -RZ, R72.H1_H1 ;  /* 0x30000048ff967230 */ /* 0x000fc40000004100 */
[----:B------:R-:W-:Y:S01]  /*2bb90*/  FFMA.FTZ R147, R18, R147, R51 ;  /* 0x0000009312937223 */ /* 0x000fe20000010033 */
[----:B------:R-:W-:Y:S02]  /*2bba0*/  HADD2.F32 R51, -RZ, R79.H1_H1 ;  /* 0x3000004fff337230 */ /* 0x000fe40000004100 */
[----:B------:R-:W-:Y:S01]  /*2bbb0*/  FMUL.FTZ R18, R13, R136 ;  /* 0x000000880d127220 */ /* 0x000fe20000410000 */
[----:B------:R-:W-:Y:S01]  /*2bbc0*/  FADD.FTZ R136, -R14, R137 ;  /* 0x000000890e887221 */ /* 0x000fe20000010100 */
[----:B------:R-:W-:Y:S02]  /*2bbd0*/  HADD2.F32 R137, -RZ, R105.H1_H1 ;  /* 0x30000069ff897230 */ /* 0x000fe40000004100 */
[----:B------:R-:W-:Y:S01]  /*2bbe0*/  FFMA.FTZ R148, R148, R19, R51 ;  /* 0x0000001394947223 */ /* 0x000fe20000010033 */
[----:B------:R-:W-:Y:S02]  /*2bbf0*/  HADD2.F32 R19, -RZ, R104.H0_H0 ;  /* 0x20000068ff137230 */ /* 0x000fe40000004100 */
[----:B------:R-:W-:-:S02]  /*2bc00*/  HADD2.F32 R51, -RZ, R72.H0_H0 ;  /* 0x20000048ff337230 */ /* 0x000fc40000004100 */
[----:B-1----:R-:W-:-:S03]  /*2bc10*/  IMAD R144, R36, 0x4, R144 ;  /* 0x0000000424907824 */ /* 0x002fc600078e0290 */
[----:B------:R-:W-:Y:S01]  /*2bc20*/  FFMA.FTZ R18, R18, R19, R51 ;  /* 0x0000001312127223 */ /* 0x000fe20000010033 */
[C---:B------:R-:W-:Y:S01]  /*2bc30*/  FMUL.FTZ R19, R13.reuse, R136 ;  /* 0x000000880d137220 */ /* 0x040fe20000410000 */
[----:B------:R-:W-:Y:S02]  /*2bc40*/  HADD2.F32 R136, -RZ, R104.H1_H1 ;  /* 0x30000068ff887230 */ /* 0x000fe40000004100 */
[----:B------:R-:W-:Y:S01]  /*2bc50*/  FMUL.FTZ R51, R13, R138 ;  /* 0x0000008a0d337220 */ /* 0x000fe20000410000 */
[----:B------:R-:W-:Y:S01]  /*2bc60*/  HADD2.F32 R138, -RZ, R73.H0_H0 ;  /* 0x20000049ff8a7230 */ /* 0x000fe20000004100 */
[----:B------:R-:W-:Y:S01]  /*2bc70*/  ISETP.GE.AND P0, PT, R144, R37, PT ;  /* 0x000000259000720c */ /* 0x000fe20003f06270 */
[----:B------:R-:W-:Y:S01]  /*2bc80*/  FFMA.FTZ R19, R19, R136, R150 ;  /* 0x0000008813137223 */ /* 0x000fe20000010096 */
[----:B------:R-:W-:Y:S02]  /*2bc90*/  HADD2.F32 R136, -RZ, R105.H0_H0 ;  /* 0x20000069ff887230 */ /* 0x000fe40000004100 */
[----:B------:R-:W-:Y:S01]  /*2bca0*/  FADD.FTZ R150, -R14, R139 ;  /* 0x0000008b0e967221 */ /* 0x000fe20000010100 */
[----:B------:R-:W-:-:S02]  /*2bcb0*/  HADD2.F32 R139, -RZ, R73.H1_H1 ;  /* 0x30000049ff8b7230 */ /* 0x000fc40000004100 */
[----:B------:R-:W-:Y:S01]  /*2bcc0*/  FFMA.FTZ R51, R51, R136, R138 ;  /* 0x0000008833337223 */ /* 0x000fe2000001008a */
[C---:B------:R-:W-:Y:S01]  /*2bcd0*/  FMUL.FTZ R136, R13.reuse, R150 ;  /* 0x000000960d887220 */ /* 0x040fe20000410000 */
[C---:B------:R-:W-:Y:S01]  /*2bce0*/  FADD.FTZ R138, -R14.reuse, R9 ;  /* 0x000000090e8a7221 */ /* 0x040fe20000010100 */
[--C-:B------:R-:W-:Y:S02]  /*2bcf0*/  HADD2.F32 R9, -RZ, R106.reuse.H1_H1 ;  /* 0x3000006aff097230 */ /* 0x100fe40000004100 */
[----:B------:R-:W-:Y:S01]  /*2bd00*/  FADD.FTZ R14, -R14, R11 ;  /* 0x0000000b0e0e7221 */ /* 0x000fe20000010100 */
[----:B------:R-:W-:Y:S01]  /*2bd10*/  FFMA.FTZ R136, R136, R137, R139 ;  /* 0x0000008988887223 */ /* 0x000fe2000001008b */
[----:B------:R-:W-:Y:S02]  /*2bd20*/  HADD2.F32 R137, -RZ, R106.H0_H0 ;  /* 0x2000006aff897230 */ /* 0x000fe40000004100 */
[----:B------:R-:W-:Y:S01]  /*2bd30*/  FMUL.FTZ R138, R13, R138 ;  /* 0x0000008a0d8a7220 */ /* 0x000fe20000410000 */
[----:B------:R-:W-:-:S02]  /*2bd40*/  HADD2.F32 R139, -RZ, R74.H0_H0 ;  /* 0x2000004aff8b7230 */ /* 0x000fc40000004100 */
[----:B------:R-:W-:Y:S01]  /*2bd50*/  FMUL.FTZ R13, R13, R14 ;  /* 0x0000000e0d0d7220 */ /* 0x000fe20000410000 */
[----:B------:R-:W-:Y:S01]  /*2bd60*/  F2FP.F16.F32.PACK_AB R11, R59, R58 ;  /* 0x0000003a3b0b723e */ /* 0x000fe200000000ff */
[----:B------:R-:W-:Y:S01]  /*2bd70*/  IMAD.WIDE.U32 R58, R4, 0x10, R156 ;  /* 0x00000010043a7825 */ /* 0x000fe200078e009c */
[----:B------:R-:W-:-:S03]  /*2bd80*/  F2FP.F16.F32.PACK_AB R149, R136, R51 ;  /* 0x000000338895723e */ /* 0x000fc600000000ff */
[----:B------:R-:W-:Y:S01]  /*2bd90*/  FFMA.FTZ R137, R8, R137, R139 ;  /* 0x0000008908897223 */ /* 0x000fe2000001008b */
[----:B------:R-:W-:Y:S01]  /*2bda0*/  HADD2.F32 R139, -RZ, R74.H1_H1 ;  /* 0x3000004aff8b7230 */ /* 0x000fe20000004100 */
[----:B------:R-:W-:Y:S01]  /*2bdb0*/  STG.E.128 desc[UR8][R58.64], R68 ;  /* 0x000000443a007986 */ /* 0x000fe2000c101d08 */
[----:B------:R-:W-:Y:S02]  /*2bdc0*/  HADD2.F32 R8, -RZ, R107.H1_H1 ;  /* 0x3000006bff087230 */ /* 0x000fe40000004100 */
[----:B------:R-:W-:-:S04]  /*2bdd0*/  IMAD.WIDE.U32 R14, R151, 0x10, R156 ;  /* 0x00000010970e7825 */ /* 0x000fc800078e009c */
[----:B------:R-:W-:Y:S01]  /*2bde0*/  FFMA.FTZ R150, R138, R9, R139 ;  /* 0x000000098a967223 */ /* 0x000fe2000001008b */
[----:B------:R-:W-:Y:S02]  /*2bdf0*/  HADD2.F32 R9, -RZ, R107.H0_H0 ;  /* 0x2000006bff097230 */ /* 0x000fe40000004100 */
[----:B------:R-:W-:Y:S02]  /*2be00*/  HADD2.F32 R139, -RZ, R75.H0_H0 ;  /* 0x2000004bff8b7230 */ /* 0x000fe40000004100 */
[----:B------:R-:W-:-:S03]  /*2be10*/  F2FP.F16.F32.PACK_AB R150, R150, R137 ;  /* 0x000000899696723e */ /* 0x000fc600000000ff */
[----:B------:R-:W-:Y:S01]  /*2be20*/  FFMA.FTZ R138, R10, R9, R139 ;  /* 0x000000090a8a7223 */ /* 0x000fe2000001008b */
[----:B------:R-:W-:Y:S01]  /*2be30*/  HADD2.F32 R10, -RZ, R75.H1_H1 ;  /* 0x3000004bff0a7230 */ /* 0x000fe20000004100 */
[----:B------:R-:W-:Y:S01]  /*2be40*/  F2FP.F16.F32.PACK_AB R9, R63, R62 ;  /* 0x0000003e3f09723e */ /* 0x000fe200000000ff */
[----:B------:R-:W-:-:S04]  /*2be50*/  IMAD.WIDE.U32 R62, R2, 0x10, R156 ;  /* 0x00000010023e7825 */ /* 0x000fc800078e009c */
[----:B------:R-:W-:Y:S01]  /*2be60*/  FFMA.FTZ R13, R13, R8, R10 ;  /* 0x000000080d0d7223 */ /* 0x000fe2000001000a */
[----:B------:R-:W-:Y:S01]  /*2be70*/  F2FP.F16.F32.PACK_AB R8, R61, R60 ;  /* 0x0000003c3d08723e */ /* 0x000fe200000000ff */
[--C-:B------:R-:W-:Y:S01]  /*2be80*/  IMAD.WIDE.U32 R60, R3, 0x10, R156.reuse ;  /* 0x00000010033c7825 */ /* 0x100fe200078e009c */
[----:B------:R-:W-:Y:S02]  /*2be90*/  F2FP.F16.F32.PACK_AB R10, R67, R56 ;  /* 0x00000038430a723e */ /* 0x000fe400000000ff */
[----:B------:R-:W-:Y:S01]  /*2bea0*/  F2FP.F16.F32.PACK_AB R151, R13, R138 ;  /* 0x0000008a0d97723e */ /* 0x000fe200000000ff */
[--C-:B------:R-:W-:Y:S02]  /*2beb0*/  IMAD.WIDE.U32 R2, R0, 0x10, R156.reuse ;  /* 0x0000001000027825 */ /* 0x100fe400078e009c */
[----:B------:R0:W-:Y:S02]  /*2bec0*/  STG.E.128 desc[UR8][R60.64], R8 ;  /* 0x000000083c007986 */ /* 0x0001e4000c101d08 */
[----:B------:R-:W-:-:S02]  /*2bed0*/  IMAD.WIDE.U32 R56, R153, 0x10, R156 ;  /* 0x0000001099387825 */ /* 0x000fc400078e009c */
[----:B------:R1:W-:Y:S02]  /*2bee0*/  STG.E.128 desc[UR8][R62.64], R52 ;  /* 0x000000343e007986 */ /* 0x0003e4000c101d08 */
[----:B------:R-:W-:Y:S02]  /*2bef0*/  IMAD.WIDE.U32 R156, R155, 0x10, R156 ;  /* 0x000000109b9c7825 */ /* 0x000fe400078e009c */
[----:B------:R1:W-:Y:S04]  /*2bf00*/  STG.E.128 desc[UR8][R2.64], R40 ;  /* 0x0000002802007986 */ /* 0x0003e8000c101d08 */
[----:B------:R1:W-:Y:S01]  /*2bf10*/  STG.E.128 desc[UR8][R14.64], R32 ;  /* 0x000000200e007986 */ /* 0x0003e2000c101d08 */
[----:B0-----:R-:W-:Y:S02]  /*2bf20*/  F2FP.F16.F32.PACK_AB R11, R27, R26 ;  /* 0x0000001a1b0b723e */ /* 0x001fe400000000ff */
[----:B------:R-:W-:-:S02]  /*2bf30*/  F2FP.F16.F32.PACK_AB R10, R25, R24 ;  /* 0x00000018190a723e */ /* 0x000fc400000000ff */
[----:B------:R-:W-:Y:S02]  /*2bf40*/  F2FP.F16.F32.PACK_AB R9, R31, R30 ;  /* 0x0000001e1f09723e */ /* 0x000fe400000000ff */
[----:B------:R-:W-:Y:S02]  /*2bf50*/  F2FP.F16.F32.PACK_AB R8, R29, R28 ;  /* 0x0000001c1d08723e */ /* 0x000fe400000000ff */
[----:B------:R-:W-:Y:S02]  /*2bf60*/  F2FP.F16.F32.PACK_AB R27, R148, R147 ;  /* 0x00000093941b723e */ /* 0x000fe400000000ff */
[----:B------:R-:W-:Y:S01]  /*2bf70*/  F2FP.F16.F32.PACK_AB R26, R17, R16 ;  /* 0x00000010111a723e */ /* 0x000fe200000000ff */
[----:B------:R1:W-:Y:S01]  /*2bf80*/  STG.E.128 desc[UR8][R48.64], R8 ;  /* 0x0000000830007986 */ /* 0x0003e2000c101d08 */
[----:B------:R-:W-:Y:S02]  /*2bf90*/  F2FP.F16.F32.PACK_AB R25, R23, R22 ;  /* 0x000000161719723e */ /* 0x000fe400000000ff */
[----:B------:R-:W-:-:S02]  /*2bfa0*/  F2FP.F16.F32.PACK_AB R24, R21, R20 ;  /* 0x000000141518723e */ /* 0x000fc400000000ff */
[----:B------:R-:W-:-:S03]  /*2bfb0*/  F2FP.F16.F32.PACK_AB R148, R19, R18 ;  /* 0x000000121394723e */ /* 0x000fc600000000ff */
[----:B------:R1:W-:Y:S04]  /*2bfc0*/  STG.E.128 desc[UR8][R56.64], R24 ;  /* 0x0000001838007986 */ /* 0x0003e8000c101d08 */
[----:B------:R1:W-:Y:S01]  /*2bfd0*/  STG.E.128 desc[UR8][R156.64], R148 ;  /* 0x000000949c007986 */ /* 0x0003e2000c101d08 */
[----:B------:R-:W-:Y:S05]  /*2bfe0*/  @!P0 BRA `(.L_x_44313) ;  /* 0xfffffd4800b88947 */ /* 0x000fea000383ffff */
[----:B------:R-:W-:Y:S05]  /*2bff0*/  BSYNC B0 ;  /* 0x0000000000007941 */ /* 0x000fea0003800000 */
.L_x_43656:
[----:B------:R-:W-:Y:S05]  /*2c000*/  EXIT ;  /* 0x000000000000794d */ /* 0x000fea0003800000 */
.L_x_44312:
        /* <DEDUP_REMOVED lines=8> */
.L_x_44315:
[----:B------:R-:W-:Y:S05]  /*2c090*/  BSYNC B1 ;  /* 0x0000000000017941 */ /* 0x000fea0003800000 */
.L_x_44314:
        /* <DEDUP_REMOVED lines=9> */
.L_x_44316:
[----:B------:R-:W-:Y:S02]  /*2c130*/  IMAD.MOV.U32 R159, RZ, RZ, 0x4 ;  /* 0x00000004ff9f7424 */ /* 0x000fe400078e00ff */
[----:B------:R-:W-:-:S04]  /*2c140*/  IMAD.MOV.U32 R14, RZ, RZ, R156 ;  /* 0x000000ffff0e7224 */ /* 0x000fc800078e009c */
[----:B------:R-:W-:-:S05]  /*2c150*/  FADD.FTZ R148, R15, R14 ;  /* 0x0000000e0f947221 */ /* 0x000fca0000010000 */
[----:B------:R-:W-:-:S07]  /*2c160*/  MOV R158, R148 ;  /* 0x00000094009e7202 */ /* 0x000fce0000000f00 */
[----:B------:R-:W-:Y:S05]  /*2c170*/  WARPSYNC.COLLECTIVE R157, `(.L_x_44317) ;  /* 0x000000009d087348 */ /* 0x000fea0003c00000 */
[----:B------:R0:W1:Y:S02]  /*2c180*/  SHFL.BFLY P0, R156, R158, R159, R160 ;  /* 0x0c00009f9e9c7389 */ /* 0x00006400000000a0 */
[----:B01----:R-:W-:Y:S05]  /*2c190*/  ENDCOLLECTIVE ;  /* 0x000000000000791b */ /* 0x003fea0003800000 */
.L_x_44317:
[----:B------:R-:W-:Y:S01]  /*2c1a0*/  HFMA2 R159, -RZ, RZ, 0, 4.76837158203125e-07 ;  /* 0x00000008ff9f7431 */ /* 0x000fe200000001ff */
[----:B------:R-:W-:-:S05]  /*2c1b0*/  MOV R147, R156 ;  /* 0x0000009c00937202 */ /* 0x000fca0000000f00 */
[----:B------:R-:W-:-:S04]  /*2c1c0*/  FADD.FTZ R149, R148, R147 ;  /* 0x0000009394957221 */ /* 0x000fc80000010000 */
[----:B------:R-:W-:-:S07]  /*2c1d0*/  IMAD.MOV.U32 R158, RZ, RZ, R149 ;  /* 0x000000ffff9e7224 */ /* 0x000fce00078e0095 */
[----:B------:R-:W-:Y:S05]  /*2c1e0*/  WARPSYNC.COLLECTIVE R157, `(.L_x_44318) ;  /* 0x000000009d087348 */ /* 0x000fea0003c00000 */
[----:B------:R0:W1:Y:S02]  /*2c1f0*/  SHFL.BFLY P0, R156, R158, R159, R160 ;  /* 0x0c00009f9e9c7389 */ /* 0x00006400000000a0 */
[----:B01----:R-:W-:Y:S05]  /*2c200*/  ENDCOLLECTIVE ;  /* 0x000000000000791b */ /* 0x003fea0003800000 */
.L_x_44318:
        /* <DEDUP_REMOVED lines=8> */
.L_x_44319:
        /* <DEDUP_REMOVED lines=136> */
.L_x_44320:
[----:B------:R-:W-:Y:S02]  /*2cb10*/  IMAD.MOV.U32 R159, RZ, RZ, 0x2 ;  /* 0x00000002ff9f7424 */ /* 0x000fe400078e00ff */
[----:B------:R-:W-:-:S04]  /*2cb20*/  IMAD.MOV.U32 R148, RZ, RZ, R156 ;  /* 0x000000ffff947224 */ /* 0x000fc800078e009c */
[----:B------:R-:W-:-:S05]  /*2cb30*/  FADD.FTZ R148, R13, R148 ;  /* 0x000000940d947221 */ /* 0x000fca0000010000 */
[----:B------:R-:W-:-:S07]  /*2cb40*/  MOV R158, R148 ;  /* 0x00000094009e7202 */ /* 0x000fce0000000f00 */
[----:B------:R-:W-:Y:S05]  /*2cb50*/  WARPSYNC.COLLECTIVE R157, `(.L_x_44321) ;  /* 0x000000009d087348 */ /* 0x000fea0003c00000 */
[----:B------:R0:W1:Y:S02]  /*2cb60*/  SHFL.BFLY P0, R156, R158, R159, R160 ;  /* 0x0c00009f9e9c7389 */ /* 0x00006400000000a0 */
[----:B01----:R-:W-:Y:S05]  /*2cb70*/  ENDCOLLECTIVE ;  /* 0x000000000000791b */ /* 0x003fea0003800000 */
.L_x_44321:
[----:B------:R-:W-:Y:S01]  /*2cb80*/  HFMA2 R159, -RZ, RZ, 0, 2.384185791015625e-07 ;  /* 0x00000004ff9f7431 */ /* 0x000fe200000001ff */
[----:B------:R-:W-:-:S05]  /*2cb90*/  MOV R15, R156 ;  /* 0x0000009c000f7202 */ /* 0x000fca0000000f00 */
[----:B------:R-:W-:-:S04]  /*2cba0*/  FADD.FTZ R15, R148, R15 ;  /* 0x0000000f940f7221 */ /* 0x000fc80000010000 */
[----:B------:R-:W-:-:S07]  /*2cbb0*/  IMAD.MOV.U32 R158, RZ, RZ, R15 ;  /* 0x000000ffff9e7224 */ /* 0x000fce00078e000f */
[----:B------:R-:W-:Y:S05]  /*2cbc0*/  WARPSYNC.COLLECTIVE R157, `(.L_x_44322) ;  /* 0x000000009d087348 */ /* 0x000fea0003c00000 */
[----:B------:R0:W1:Y:S02]  /*2cbd0*/  SHFL.BFLY P0, R156, R158, R159, R160 ;  /* 0x0c00009f9e9c7389 */ /* 0x00006400000000a0 */
[----:B01----:R-:W-:Y:S05]  /*2cbe0*/  ENDCOLLECTIVE ;  /* 0x000000000000791b */ /* 0x003fea0003800000 */
.L_x_44322:
[----:B------:R-:W-:Y:S02]  /*2cbf0*/  IMAD.MOV.U32 R159, RZ, RZ, 0x8 ;  /* 0x00000008ff9f7424 */ /* 0x000fe400078e00ff */
[----:B------:R-:W-:-:S04]  /*2cc00*/  IMAD.MOV.U32 R150, RZ, RZ, R156 ;  /* 0x000000ffff967224 */ /* 0x000fc800078e009c */
[----:B------:R-:W-:-:S05]  /*2cc10*/  FADD.FTZ R150, R15, R150 ;  /* 0x000000960f967221 */ /* 0x000fca0000010000 */
[----:B------:R-:W-:-:S07]  /*2cc20*/  MOV R158, R150 ;  /* 0x00000096009e7202 */ /* 0x000fce0000000f00 */
[----:B------:R-:W-:Y:S05]  /*2cc30*/  WARPSYNC.COLLECTIVE R157, `(.L_x_44323) ;  /* 0x000000009d087348 */ /* 0x000fea0003c00000 */
[----:B------:R0:W1:Y:S02]  /*2cc40*/  SHFL.BFLY P0, R156, R158, R159, R160 ;  /* 0x0c00009f9e9c7389 */ /* 0x00006400000000a0 */
[----:B01----:R-:W-:Y:S05]  /*2cc50*/  ENDCOLLECTIVE ;  /* 0x000000000000791b */ /* 0x003fea0003800000 */
.L_x_44323:
[----:B------:R-:W-:Y:S01]  /*2cc60*/  HFMA2 R159, -RZ, RZ, 0, 9.5367431640625e-07 ;  /* 0x00000010ff9f7431 */ /* 0x000fe200000001ff */
[----:B------:R-:W-:-:S05]  /*2cc70*/  MOV R149, R156 ;  /* 0x0000009c00957202 */ /* 0x000fca0000000f00 */
[----:B------:R-:W-:-:S04]  /*2cc80*/  FADD.FTZ R149, R150, R149 ;  /* 0x0000009596957221 */ /* 0x000fc80000010000 */
[----:B------:R-:W-:-:S07]  /*2cc90*/  IMAD.MOV.U32 R158, RZ, RZ, R149 ;  /* 0x000000ffff9e7224 */ /* 0x000fce00078e0095 */
[----:B------:R-:W-:Y:S05]  /*2cca0*/  WARPSYNC.COLLECTIVE R157, `(.L_x_44324) ;  /* 0x000000009d087348 */ /* 0x000fea0003c00000 */
[----:B------:R0:W1:Y:S02]  /*2ccb0*/  SHFL.BFLY P0, R156, R158, R159, R160 ;  /* 0x0c00009f9e9c7389 */ /* 0x00006400000000a0 */
[----:B01----:R-:W-:Y:S05]  /*2ccc0*/  ENDCOLLECTIVE ;  /* 0x000000000000791b */ /* 0x003fea0003800000 */
.L_x_44324:
[----:B------:R-:W-:Y:S05]  /*2ccd0*/  BRA `(.L_x_44325) ;  /* 0xffffffd800b87947 */ /* 0x000fea000383ffff */
.L_x_44326:
        /* <DEDUP_REMOVED lines=10> */
.L_x_71525:


//--------------------- .text._ZN10layer_norm13ln_fwd_kernelINS_13Kernel_traitsI6__halfS2_fS2_fjLj2048ELj1ELj4ELj1ELj16ENS_18Kernel_traits_baseILj2048ES2_S2_fS2_fjLj128EEEEELb1ELb0ELb1ELb0EEEvNS_9FwdParamsE --------------------------
	.section	.text._ZN10layer_norm13ln_fwd_kernelINS_13Kernel_traitsI6__halfS2_fS2_fjLj2048ELj1ELj4ELj1ELj16ENS_18Kernel_traits_baseILj2048ES2_S2_fS2_fjLj128EEEEELb1ELb0ELb1ELb0EEEvNS_9FwdParamsE,"ax",@progbits
	.align	128
        .global         _ZN10layer_norm13ln_fwd_kernelINS_13Kernel_traitsI6__halfS2_fS2_fjLj2048ELj1ELj4ELj1ELj16ENS_18Kernel_traits_baseILj2048ES2_S2_fS2_fjLj128EEEEELb1ELb0ELb1ELb0EEEvNS_9FwdParamsE
        .type           _ZN10layer_norm13ln_fwd_kernelINS_13Kernel_traitsI6__halfS2_fS2_fjLj2048ELj1ELj4ELj1ELj16ENS_18Kernel_traits_baseILj2048ES2_S2_fS2_fjLj128EEEEELb1ELb0ELb1ELb0EEEvNS_9FwdParamsE,@function
        .size           _ZN10layer_norm13ln_fwd_kernelINS_13Kernel_traitsI6__halfS2_fS2_fjLj2048ELj1ELj4ELj1ELj16ENS_18Kernel_traits_baseILj2048ES2_S2_fS2_fjLj128EEEEELb1ELb0ELb1ELb0EEEvNS_9FwdParamsE,(.L_x_71526 - _ZN10layer_norm13ln_fwd_kernelINS_13Kernel_traitsI6__halfS2_fS2_fjLj2048ELj1ELj4ELj1ELj16ENS_18Kernel_traits_baseILj2048ES2_S2_fS2_fjLj128EEEEELb1ELb0ELb1ELb0EEEvNS_9FwdParamsE)
        .other          _ZN10layer_norm13ln_fwd_kernelINS_13Kernel_traitsI6__halfS2_fS2_fjLj2048ELj1ELj4ELj1ELj16ENS_18Kernel_traits_baseILj2048ES2_S2_fS2_fjLj128EEEEELb1ELb0ELb1ELb0EEEvNS_9FwdParamsE,@"STO_CUDA_ENTRY STV_DEFAULT"
_ZN10layer_norm13ln_fwd_kernelINS_13Kernel_traitsI6__halfS2_fS2_fjLj2048ELj1ELj4ELj1ELj16ENS_18Kernel_traits_baseILj2048ES2_S2_fS2_fjLj128EEEEELb1ELb0ELb1ELb0EEEvNS_9FwdParamsE:
.text._ZN10layer_norm13ln_fwd_kernelINS_13Kernel_traitsI6__halfS2_fS2_fjLj2048ELj1ELj4ELj1ELj16ENS_18Kernel_traits_baseILj2048ES2_S2_fS2_fjLj128EEEEELb1ELb0ELb1ELb0EEEvNS_9FwdParamsE:
        /* <DEDUP_REMOVED lines=22> */
[----:B------:R-:W-:Y:S02]  /*0160*/  LEA.HI R0, R0, R9, RZ, 0x3 ;  /* 0x0000000900007211 */ /* 0x000fe400078f18ff */
[----:B-1----:R-:W-:Y:S01]  /*0170*/  LOP3.LUT R85, R132, 0x1f, RZ, 0xc0, !PT ;  /* 0x0000001f84557812 */ /* 0x002fe200078ec0ff */
[----:B----4-:R-:W-:Y:S01]  /*0180*/  USHF.L.U32 UR4, UR5, 0x2, URZ ;  /* 0x0000000205047899 */ /* 0x010fe200080006ff */
[----:B--2---:R-:W-:-:S02]  /*0190*/  @P0 R2UR UR7, R3 ;  /* 0x00000000030702ca */ /* 0x004fc400000e0000 */
[----:B------:R-:W0:Y:S01]  /*01a0*/  LDC R3, c[0x0][0x360] ;  /* 0x0000d800ff037b82 */ /* 0x000e220000000800 */
[----:B------:R-:W-:-:S10]  /*01b0*/  @P0 R2UR UR6, R2 ;  /* 0x00000000020602ca */ /* 0x000fd400000e0000 */
[----:B------:R-:W-:Y:S02]  /*01c0*/  UIADD3 UR16, UPT, UPT, UR7, -0x4498517b, URZ ;  /* 0xbb67ae8507107890 */ /* 0x000fe4000fffe0ff */
[----:B------:R-:W-:Y:S01]  /*01d0*/  UIADD3 UR18, UPT, UPT, UR7, 0x76cf5d0a, URZ ;  /* 0x76cf5d0a07127890 */ /* 0x000fe2000fffe0ff */
[----:B---3--:R-:W-:Y:S01]  /*01e0*/  @P0 IADD3 R135, P1, PT, R4, R7, RZ ;  /* 0x0000000704870210 */ /* 0x008fe20007f3e0ff */
[----:B------:R-:W-:Y:S02]  /*01f0*/  UIADD3 UR15, UPT, UPT, UR6, -0x61c88647, URZ ;  /* 0x9e3779b9060f7890 */ /* 0x000fe4000fffe0ff */
[----:B------:R-:W-:Y:S02]  /*0200*/  UIADD3 UR17, UPT, UPT, UR6, 0x3c6ef372, URZ ;  /* 0x3c6ef37206117890 */ /* 0x000fe4000fffe0ff */
[----:B------:R-:W-:Y:S01]  /*0210*/  @P0 IMAD.X R6, RZ, RZ, R5, P1 ;  /* 0x000000ffff060224 */ /* 0x000fe200008e0605 */
[----:B------:R-:W-:Y:S02]  /*0220*/  UIADD3 UR19, UPT, UPT, UR6, -0x255992d5, URZ ;  /* 0xdaa66d2b06137890 */ /* 0x000fe4000fffe0ff */
[----:B------:R-:W-:Y:S01]  /*0230*/  UIADD3 UR20, UPT, UPT, UR7, 0x32370b8f, URZ ;  /* 0x32370b8f07147890 */ /* 0x000fe2000fffe0ff */
[--C-:B0-----:R-:W-:Y:S01]  /*0240*/  IMAD R2, R3, UR5, R132.reuse ;  /* 0x0000000503027c24 */ /* 0x101fe2000f8e0284 */
[----:B------:R-:W-:Y:S01]  /*0250*/  SHF.R.U32.HI R132, RZ, 0x5, R132 ;  /* 0x00000005ff847819 */ /* 0x000fe20000011684 */
[----:B------:R-:W-:Y:S01]  /*0260*/  UIADD3 UR21, UPT, UPT, UR6, 0x78dde6e4, URZ ;  /* 0x78dde6e406157890 */ /* 0x000fe2000fffe0ff */
[----:B------:R-:W-:Y:S01]  /*0270*/  LOP3.LUT R3, R85, 0x1f, RZ, 0x3c, !PT ;  /* 0x0000001f55037812 */ /* 0x000fe200078e3cff */
[----:B------:R-:W-:Y:S01]  /*0280*/  UIADD3 UR22, UPT, UPT, UR7, -0x126145ec, URZ ;  /* 0xed9eba1407167890 */ /* 0x000fe2000fffe0ff */
[----:B------:R-:W-:Y:S01]  /*0290*/  LOP3.LUT R132, R132, UR4, RZ, 0xfc, !PT ;  /* 0x0000000484847c12 */ /* 0x000fe2000f8efcff */
[----:B------:R-:W-:Y:S01]  /*02a0*/  UIADD3 UR23, UPT, UPT, UR6, 0x1715609d, URZ ;  /* 0x1715609d06177890 */ /* 0x000fe2000fffe0ff */
[----:B------:R-:W-:Y:S01]  /*02b0*/  LEA.HI.SX32 R3, R0, R3, 0x1d ;  /* 0x0000000300037211 */ /* 0x000fe200078feaff */
[----:B------:R-:W-:Y:S01]  /*02c0*/  UIADD3 UR24, UPT, UPT, UR7, -0x56f99767, URZ ;  /* 0xa906689907187890 */ /* 0x000fe2000fffe0ff */
[--C-:B------:R-:W-:Y:S01]  /*02d0*/  SHF.R.U64 R155, R135, 0x2, R6.reuse ;  /* 0x00000002879b7819 */ /* 0x100fe20000001206 */
[----:B------:R-:W-:Y:S01]  /*02e0*/  UIADD3 UR25, UPT, UPT, UR6, -0x4ab325aa, URZ ;  /* 0xb54cda5606197890 */ /* 0x000fe2000fffe0ff */
[----:B------:R-:W-:Y:S01]  /*02f0*/  SHF.R.U32.HI R136, RZ, 0x2, R6 ;  /* 0x00000002ff887819 */ /* 0x000fe20000011606 */
        /* <DEDUP_REMOVED lines=73> */
.L_x_44328:
        /* <DEDUP_REMOVED lines=14> */
[----:B------:R-:W5:Y:S02]  /*0870*/  @P6 LDG.E.128 R156, desc[UR8][R4.64] ;  /* 0x00000008049c6981 */ /* 0x000f64000c1e1d00 */
[----:B------:R-:W0:Y:S01]  /*0880*/  @P2 LDC.64 R12, c[0x0][0x3d0] ;  /* 0x0000f400ff0c2b82 */ /* 0x000e220000000a00 */
[C---:B-1----:R-:W-:Y:S01]  /*0890*/  @P5 IMAD.WIDE.U32 R6, R85.reuse, 0x10, R6 ;  /* 0x0000001055065825 */ /* 0x042fe200078e0006 */
[----:B------:R-:W-:-:S04]  /*08a0*/  @P5 IADD3 R85, PT, PT, R85, 0x20, RZ ;  /* 0x0000002055555810 */ /* 0x000fc80007ffe0ff */
[----:B------:R-:W5:Y:S02]  /*08b0*/  @P5 LDG.E.128 R60, desc[UR8][R6.64] ;  /* 0x00000008063c5981 */ /* 0x000f64000c1e1d00 */
[----:B------:R-:W1:Y:S01]  /*08c0*/  @P1 LDC.64 R14, c[0x0][0x3d0] ;  /* 0x0000f400ff0e1b82 */ /* 0x000e620000000a00 */
[----:B--2---:R-:W-:-:S04]  /*08d0*/  @P4 IMAD.WIDE.U32 R8, R85, 0x10, R8 ;  /* 0x0000001055084825 */ /* 0x004fc800078e0008 */
[----:B------:R-:W-:Y:S01]  /*08e0*/  @P4 VIADD R85, R85, 0x20 ;  /* 0x0000002055554836 */ /* 0x000fe20000000000 */
[----:B------:R-:W5:Y:S02]  /*08f0*/  @P4 LDG.E.128 R52, desc[UR8][R8.64] ;  /* 0x0000000808344981 */ /* 0x000f64000c1e1d00 */
[----:B------:R-:W2:Y:S01]  /*0900*/  @P0 LDC.64 R16, c[0x0][0x3d0] ;  /* 0x0000f400ff100b82 */ /* 0x000ea20000000a00 */
[----:B---3--:R-:W-:-:S04]  /*0910*/  @P3 IMAD.WIDE.U32 R10, R85, 0x10, R10 ;  /* 0x00000010550a3825 */ /* 0x008fc800078e000a */
[----:B------:R-:W-:Y:S01]  /*0920*/  @P3 VIADD R85, R85, 0x20 ;  /* 0x0000002055553836 */ /* 0x000fe20000000000 */
[----:B------:R-:W5:Y:S03]  /*0930*/  @P3 LDG.E.128 R44, desc[UR8][R10.64] ;  /* 0x000000080a2c3981 */ /* 0x000f66000c1e1d00 */
[C---:B0-----:R-:W-:Y:S01]  /*0940*/  @P2 IMAD.WIDE.U32 R12, R85.reuse, 0x10, R12 ;  /* 0x00000010550c2825 */ /* 0x041fe200078e000c */
[----:B------:R-:W-:-:S04]  /*0950*/  @P2 IADD3 R85, PT, PT, R85, 0x20, RZ ;  /* 0x0000002055552810 */ /* 0x000fc80007ffe0ff */
[----:B------:R-:W5:Y:S01]  /*0960*/  @P2 LDG.E.128 R36, desc[UR8][R12.64] ;  /* 0x000000080c242981 */ /* 0x000f62000c1e1d00 */
[----:B-1----:R-:W-:Y:S01]  /*0970*/  @P1 IMAD.WIDE.U32 R14, R85, 0x10, R14 ;  /* 0x00000010550e1825 */ /* 0x002fe200078e000e */
[----:B------:R-:W-:-:S03]  /*0980*/  ISETP.GE.U32.AND P6, PT, R3, 0x100, PT ;  /* 0x000001000300780c */ /* 0x000fc60003fc6070 */
[----:B------:R-:W-:Y:S01]  /*0990*/  @P1 VIADD R85, R85, 0x20 ;  /* 0x0000002055551836 */ /* 0x000fe20000000000 */
[----:B------:R-:W5:Y:S03]  /*09a0*/  @P1 LDG.E.128 R28, desc[UR8][R14.64] ;  /* 0x000000080e1c1981 */ /* 0x000f66000c1e1d00 */
[----:B--2---:R-:W-:-:S04]  /*09b0*/  @P0 IMAD.WIDE.U32 R40, R85, 0x10, R16 ;  /* 0x0000001055280825 */ /* 0x004fc800078e0010 */
[----:B------:R-:W-:Y:S02]  /*09c0*/  HFMA2 R18, -RZ, RZ, 0, 0 ;  /* 0x00000000ff127431 */ /* 0x000fe400000001ff */
[----:B------:R-:W-:Y:S01]  /*09d0*/  HFMA2 R66, -RZ, RZ, 0, 0 ;  /* 0x00000000ff427431 */ /* 0x000fe200000001ff */
[----:B------:R-:W-:Y:S01]  /*09e0*/  CS2R R16, SRZ ;  /* 0x0000000000107805 */ /* 0x000fe2000001ff00 */
[----:B------:R0:W5:Y:S01]  /*09f0*/  @P0 LDG.E.128 R20, desc[UR8][R40.64] ;  /* 0x0000000828140981 */ /* 0x000162000c1e1d00 */
[----:B------:R-:W-:Y:S01]  /*0a00*/  IMAD.MOV.U32 R26, RZ, RZ, RZ ;  /* 0x000000ffff1a7224 */ /* 0x000fe200078e00ff */
[----:B------:R-:W-:Y:S01]  /*0a10*/  CS2R R24, SRZ ;  /* 0x0000000000187805 */ /* 0x000fe2000001ff00 */
[----:B------:R-:W-:Y:S01]  /*0a20*/  IMAD.MOV.U32 R34, RZ, RZ, RZ ;  /* 0x000000ffff227224 */ /* 0x000fe200078e00ff */
[----:B------:R-:W-:Y:S02]  /*0a30*/  CS2R R32, SRZ ;  /* 0x0000000000207805 */ /* 0x000fe4000001ff00 */
[----:B------:R-:W-:Y:S01]  /*0a40*/  MOV R42, RZ ;  /* 0x000000ff002a7202 */ /* 0x000fe20000000f00 */
[----:B------:R-:W-:Y:S01]  /*0a50*/  IMAD.MOV.U32 R50, RZ, RZ, RZ ;  /* 0x000000ffff327224 */ /* 0x000fe200078e00ff */
[----:B------:R-:W-:Y:S01]  /*0a60*/  CS2R R48, SRZ ;  /* 0x0000000000307805 */ /* 0x000fe2000001ff00 */
[----:B------:R-:W-:Y:S01]  /*0a70*/  IMAD.MOV.U32 R58, RZ, RZ, RZ ;  /* 0x000000ffff3a7224 */ /* 0x000fe200078e00ff */
[----:B------:R-:W-:-:S02]  /*0a80*/  CS2R R56, SRZ ;  /* 0x0000000000387805 */ /* 0x000fc4000001ff00 */
[----:B0-----:R-:W-:Y:S02]  /*0a90*/  CS2R R40, SRZ ;  /* 0x0000000000287805 */ /* 0x001fe4000001ff00 */
[----:B------:R-:W-:Y:S01]  /*0aa0*/  CS2R R64, SRZ ;  /* 0x0000000000407805 */ /* 0x000fe2000001ff00 */
[----:B------:R-:W-:Y:S01]  /*0ab0*/  @P5 IMAD.MOV.U32 R59, RZ, RZ, RZ ;  /* 0x000000ffff3b5224 */ /* 0x000fe200078e00ff */
[----:B------:R-:W-:Y:S01]  /*0ac0*/  @P3 MOV R43, RZ ;  /* 0x000000ff002b3202 */ /* 0x000fe20000000f00 */
[----:B------:R-:W-:Y:S01]  /*0ad0*/  @P4 IMAD.MOV.U32 R51, RZ, RZ, RZ ;  /* 0x000000ffff334224 */ /* 0x000fe200078e00ff */
[----:B------:R-:W-:Y:S01]  /*0ae0*/  @P0 MOV R19, RZ ;  /* 0x000000ff00130202 */ /* 0x000fe20000000f00 */
[----:B------:R-:W-:Y:S02]  /*0af0*/  @P2 IMAD.MOV.U32 R35, RZ, RZ, RZ ;  /* 0x000000ffff232224 */ /* 0x000fe400078e00ff */
[----:B------:R-:W-:Y:S02]  /*0b00*/  @P1 IMAD.MOV.U32 R27, RZ, RZ, RZ ;  /* 0x000000ffff1b1224 */ /* 0x000fe400078e00ff */
[----:B------:R-:W-:Y:S01]  /*0b10*/  @P0 VIADD R85, R85, 0x20 ;  /* 0x0000002055550836 */ /* 0x000fe20000000000 */
[----:B------:R-:W-:Y:S06]  /*0b20*/  @!P6 BRA `(.L_x_44329) ;  /* 0x00000000004ce947 */ /* 0x000fec0003800000 */
        /* <DEDUP_REMOVED lines=19> */
.L_x_44329:
[----:B------:R-:W-:Y:S05]  /*0c60*/  BSYNC.RECONVERGENT B0 ;  /* 0x0000000000007941 */ /* 0x000fea0003800200 */
.L_x_44327:
[----:B------:R-:W0:Y:S02]  /*0c70*/  LDCU UR4, c[0x0][0x384] ;  /* 0x00007080ff0477ac */ /* 0x000e240008000800 */
[----:B0-----:R-:W-:-:S13]  /*0c80*/  ISETP.GE.AND P0, PT, R132, UR4, PT ;  /* 0x0000000484007c0c */ /* 0x001fda000bf06270 */
[----:B------:R-:W-:Y:S05]  /*0c90*/  @P0 EXIT ;  /* 0x000000000000094d */ /* 0x000fea0003800000 */
[----:B------:R-:W-:-:S04]  /*0ca0*/  IMAD.HI.U32 R0, R2, -0x326172a9, RZ ;  /* 0xcd9e8d5702007827 */ /* 0x000fc800078e00ff */
[----:B------:R-:W-:Y:S01]  /*0cb0*/  HFMA2 R137, -RZ, RZ, 0, 0 ;  /* 0x00000000ff897431 */ /* 0x000fe200000001ff */
[----:B------:R-:W-:Y:S01]  /*0cc0*/  BSSY B0, `(.L_x_44330) ;  /* 0x0003009000007945 */ /* 0x000fe20003800000 */
[----:B------:R-:W-:Y:S01]  /*0cd0*/  LOP3.LUT R135, R135, 0x3, RZ, 0xc0, !PT ;  /* 0x0000000387877812 */ /* 0x000fe200078ec0ff */
[C---:B------:R-:W-:Y:S01]  /*0ce0*/  IMAD.HI.U32 R4, R155.reuse, -0x2daee0ad, RZ ;  /* 0xd2511f539b047827 */ /* 0x040fe200078e00ff */
        /* <DEDUP_REMOVED lines=63> */
.L_x_45282:
        /* <DEDUP_REMOVED lines=9> */
[----:B--2---:R-:W-:Y:S01]  /*1170*/  IMAD R150, R132, R149, RZ ;  /* 0x0000009584967224 */ /* 0x004fe200078e02ff */
[----:B------:R-:W2:Y:S01]  /*1180*/  S2R R151, SR_TID.X ;  /* 0x0000000000977919 */ /* 0x000ea20000002100 */
[----:B0-----:R-:W-:-:S03]  /*1190*/  IMAD.MOV.U32 R152, RZ, RZ, RZ ;  /* 0x000000ffff987224 */ /* 0x001fc600078e00ff */
[----:B------:R-:W-:-:S04]  /*11a0*/  SHF.R.S32.HI R163, RZ, 0x1f, R150 ;  /* 0x0000001fffa37819 */ /* 0x000fc80000011496 */
[----:B------:R-:W-:Y:S02]  /*11b0*/  LEA.HI R163, R163, R150, RZ, 0x3 ;  /* 0x00000096a3a37211 */ /* 0x000fe400078f18ff */
[----:B--2---:R-:W-:Y:S02]  /*11c0*/  LOP3.LUT R150, R151, 0x1f, RZ, 0xc0, !PT ;  /* 0x0000001f97967812 */ /* 0x004fe400078ec0ff */
[----:B---3--:R-:W-:-:S13]  /*11d0*/  ISETP.GE.AND P0, PT, R0, 0x1, PT ;  /* 0x000000010000780c */ /* 0x008fda0003f06270 */
[----:B------:R-:W-:-:S04]  /*11e0*/  @P0 VIADD R154, R0, 0xffffffff ;  /* 0xffffffff009a0836 */ /* 0x000fc80000000000 */
[----:B------:R-:W-:-:S05]  /*11f0*/  @P0 IMAD R154, R154, R149, RZ ;  /* 0x000000959a9a0224 */ /* 0x000fca00078e02ff */
[----:B------:R-:W-:-:S04]  /*1200*/  @P0 SHF.R.S32.HI R153, RZ, 0x1f, R154 ;  /* 0x0000001fff990819 */ /* 0x000fc8000001149a */
[----:B------:R-:W-:-:S04]  /*1210*/  @P0 LEA.HI R153, R153, R154, RZ, 0x3 ;  /* 0x0000009a99990211 */ /* 0x000fc800078f18ff */
[-C--:B------:R-:W-:Y:S02]  /*1220*/  @P0 LEA.HI.SX32 R152, R153, R150.reuse, 0x1d ;  /* 0x0000009699980211 */ /* 0x080fe400078feaff */
[----:B------:R-:W-:Y:S01]  /*1230*/  LEA.HI.SX32 R153, R163, R150, 0x1d ;  /* 0x00000096a3997211 */ /* 0x000fe200078feaff */
[----:B-1----:R-:W-:Y:S06]  /*1240*/  @!P5 BRA `(.L_x_44332) ;  /* 0x000000580078d947 */ /* 0x002fec0003800000 */
[----:B------:R-:W-:Y:S04]  /*1250*/  BSSY.RECONVERGENT B2, `(.L_x_44333) ;  /* 0x0000005000027945 */ /* 0x000fe80003800200 */
[----:B------:R-:W-:Y:S05]  /*1260*/  @!P0 BRA `(.L_x_44334) ;  /* 0x00000000000c8947 */ /* 0x000fea0003800000 */
[----:B------:R-:W0:Y:S02]  /*1270*/  LDC.64 R4, c[0x0][0x390] ;  /* 0x0000e400ff047b82 */ /* 0x000e240000000a00 */
[----:B0-----:R-:W-:-:S06]  /*1280*/  IMAD.WIDE.U32 R4, R152, 0x10, R4 ;  /* 0x0000001098047825 */ /* 0x001fcc00078e0004 */
[----:B------:R-:W5:Y:S02]  /*1290*/  LDG.E.128 R4, desc[UR8][R4.64] ;  /* 0x0000000804047981 */ /* 0x000f64000c1e1d00 */
.L_x_44334:
[----:B------:R-:W-:Y:S05]  /*12a0*/  BSYNC.RECONVERGENT B2 ;  /* 0x0000000000027941 */ /* 0x000fea0003800200 */
.L_x_44333:
        /* <DEDUP_REMOVED lines=29> */
.L_x_44341:
        /* <DEDUP_REMOVED lines=13> */
.L_x_44343:
[----:B------:R-:W-:Y:S05]  /*1550*/  BSYNC.RECONVERGENT B5 ;  /* 0x0000000000057941 */ /* 0x000fea0003800200 */
.L_x_44342:
        /* <DEDUP_REMOVED lines=36> */
[----:B------:R-:W-:Y:S02]  /*17a0*/  LOP3.LUT R162, R162, UR29, R161, 0x96, !PT ;  /* 0x0000001da2a27c12 */ /* 0x000fe4000f8e96a1 */
[----:B------:R-:W-:-:S03]  /*17b0*/  MOV R140, R164 ;  /* 0x000000a4008c7202 */ /* 0x000fc60000000f00 */
[----:B------:R-:W-:-:S04]  /*17c0*/  IMAD.WIDE.U32 R162, R162, -0x2daee0ad, RZ ;  /* 0xd2511f53a2a27825 */ /* 0x000fc800078e00ff */
[----:B------:R-:W-:Y:S02]  /*17d0*/  IMAD.MOV.U32 R154, RZ, RZ, R162 ;  /* 0x000000ffff9a7224 */ /* 0x000fe400078e00a2 */
[----:B------:R-:W-:Y:S01]  /*17e0*/  HFMA2 R162, -RZ, RZ, 0, 0 ;  /* 0x00000000ffa27431 */ /* 0x000fe200000001ff */
[----:B------:R-:W-:Y:S02]  /*17f0*/  LOP3.LUT R133, R134, UR32, R163, 0x96, !PT ;  /* 0x0000002086857c12 */ /* 0x000fe4000f8e96a3 */
[----:B------:R-:W-:-:S07]  /*1800*/  LOP3.LUT R134, R160, UR31, R165, 0x96, !PT ;  /* 0x0000001fa0867c12 */ /* 0x000fce000f8e96a5 */
.L_x_44340:
[----:B------:R-:W-:Y:S05]  /*1810*/  BSYNC.RECONVERGENT B4 ;  /* 0x0000000000047941 */ /* 0x000fea0003800200 */
.L_x_44339:
        /* <DEDUP_REMOVED lines=9> */
[----:B------:R-:W-:-:S07]  /*18b0*/  FADD.FTZ R124, R124, R135 ;  /* 0x000000877c7c7221 */ /* 0x000fce0000010000 */
.L_x_44338:
[----:B------:R-:W-:Y:S05]  /*18c0*/  BSYNC.RECONVERGENT B3 ;  /* 0x0000000000037941 */ /* 0x000fea0003800200 */
.L_x_44337:
        /* <DEDUP_REMOVED lines=20> */
.L_x_44348:
        /* <DEDUP_REMOVED lines=13> */
.L_x_44350:
[----:B------:R-:W-:Y:S05]  /*1ae0*/  BSYNC.RECONVERGENT B5 ;  /* 0x0000000000057941 */ /* 0x000fea0003800200 */
.L_x_44349:
        /* <DEDUP_REMOVED lines=35> */
[----:B------:R-:W-:-:S03]  /*1d20*/  LOP3.LUT R160, R160, UR29, R141, 0x96, !PT ;  /* 0x0000001da0a07c12 */ /* 0x000fc6000f8e968d */
[----:B------:R-:W-:Y:S02]  /*1d30*/  IMAD.MOV.U32 R141, RZ, RZ, R154 ;  /* 0x000000ffff8d7224 */ /* 0x000fe400078e009a */
[----:B------:R-:W-:-:S04]  /*1d40*/  IMAD.WIDE.U32 R160, R160, -0x2daee0ad, RZ ;  /* 0xd2511f53a0a07825 */ /* 0x000fc800078e00ff */
[----:B------:R-:W-:Y:S01]  /*1d50*/  IMAD.MOV.U32 R135, RZ, RZ, RZ ;  /* 0x000000ffff877224 */ /* 0x000fe200078e00ff */
[----:B------:R-:W-:Y:S02]  /*1d60*/  LOP3.LUT R133, R134, UR32, R161, 0x96, !PT ;  /* 0x0000002086857c12 */ /* 0x000fe4000f8e96a1 */
[----:B------:R-:W-:Y:S01]  /*1d70*/  LOP3.LUT R134, R140, UR31, R163, 0x96, !PT ;  /* 0x0000001f8c867c12 */ /* 0x000fe2000f8e96a3 */
[----:B------:R-:W-:Y:S01]  /*1d80*/  IMAD.MOV.U32 R140, RZ, RZ, R162 ;  /* 0x000000ffff8c7224 */ /* 0x000fe200078e00a2 */
[----:B------:R-:W-:-:S07]  /*1d90*/  MOV R138, R160 ;  /* 0x000000a0008a7202 */ /* 0x000fce0000000f00 */
.L_x_44347:
[----:B------:R-:W-:Y:S05]  /*1da0*/  BSYNC.RECONVERGENT B4 ;  /* 0x0000000000047941 */ /* 0x000fea0003800200 */
.L_x_44346:
        /* <DEDUP_REMOVED lines=9> */
[----:B------:R-:W-:-:S07]  /*1e40*/  FADD.FTZ R125, R125, R154 ;  /* 0x0000009a7d7d7221 */ /* 0x000fce0000010000 */
.L_x_44345:
[----:B------:R-:W-:Y:S05]  /*1e50*/  BSYNC.RECONVERGENT B3 ;  /* 0x0000000000037941 */ /* 0x000fea0003800200 */
.L_x_44344:
[----:B------:R-:W-:Y:S01]  /*1e60*/  BSSY.RECONVERGENT B3, `(.L_x_44351) ;  /* 0x0000058000037945 */ /* 0x000fe20003800200 */
        /* <DEDUP_REMOVED lines=19> */
.L_x_44355:
        /* <DEDUP_REMOVED lines=13> */
.L_x_44357:
[----:B------:R-:W-:Y:S05]  /*2070*/  BSYNC.RECONVERGENT B5 ;  /* 0x0000000000057941 */ /* 0x000fea0003800200 */
.L_x_44356:
        /* <DEDUP_REMOVED lines=39> */
[----:B------:R-:W-:Y:S01]  /*22f0*/  IMAD.MOV.U32 R154, RZ, RZ, R162 ;  /* 0x000000ffff9a7224 */ /* 0x000fe200078e00a2 */
[----:B------:R-:W-:Y:S02]  /*2300*/  LOP3.LUT R133, R134, UR32, R163, 0x96, !PT ;  /* 0x0000002086857c12 */ /* 0x000fe4000f8e96a3 */
[----:B------:R-:W-:Y:S01]  /*2310*/  LOP3.LUT R134, R160, UR31, R165, 0x96, !PT ;  /* 0x0000001fa0867c12 */ /* 0x000fe2000f8e96a5 */
[----:B------:R-:W-:-:S07]  /*2320*/  IMAD.MOV.U32 R160, RZ, RZ, RZ ;  /* 0x000000ffffa07224 */ /* 0x000fce00078e00ff */
.L_x_44354:
[----:B------:R-:W-:Y:S05]  /*2330*/  BSYNC.RECONVERGENT B4 ;  /* 0x0000000000047941 */ /* 0x000fea0003800200 */
.L_x_44353:
        /* <DEDUP_REMOVED lines=10> */
.L_x_44352:
[----:B------:R-:W-:Y:S05]  /*23e0*/  BSYNC.RECONVERGENT B3 ;  /* 0x0000000000037941 */ /* 0x000fea0003800200 */
.L_x_44351:
        /* <DEDUP_REMOVED lines=20> */
.L_x_44362:
        /* <DEDUP_REMOVED lines=13> */
.L_x_44364:
[----:B------:R-:W-:Y:S05]  /*2600*/  BSYNC.RECONVERGENT B5 ;  /* 0x0000000000057941 */ /* 0x000fea0003800200 */
.L_x_44363:
        /* <DEDUP_REMOVED lines=35> */
[----:B------:R-:W-:Y:S02]  /*2840*/  HFMA2 R135, -RZ, RZ, 0, 0 ;  /* 0x00000000ff877431 */ /* 0x000fe400000001ff */
[----:B------:R-:W-:Y:S01]  /*2850*/  IMAD.WIDE.U32 R164, R164, -0x326172a9, RZ ;  /* 0xcd9e8d57a4a47825 */ /* 0x000fe200078e00ff */
[----:B------:R-:W-:Y:S02]  /*2860*/  LOP3.LUT R162, R162, UR29, R161, 0x96, !PT ;  /* 0x0000001da2a27c12 */ /* 0x000fe4000f8e96a1 */
[----:B------:R-:W-:-:S03]  /*2870*/  MOV R140, R164 ;  /* 0x000000a4008c7202 */ /* 0x000fc60000000f00 */
[----:B------:R-:W-:-:S04]  /*2880*/  IMAD.WIDE.U32 R162, R162, -0x2daee0ad, RZ ;  /* 0xd2511f53a2a27825 */ /* 0x000fc800078e00ff */
[----:B------:R-:W-:Y:S01]  /*2890*/  IMAD.MOV.U32 R138, RZ, RZ, R162 ;  /* 0x000000ffff8a7224 */ /* 0x000fe200078e00a2 */
[----:B------:R-:W-:Y:S02]  /*28a0*/  LOP3.LUT R133, R134, UR32, R163, 0x96, !PT ;  /* 0x0000002086857c12 */ /* 0x000fe4000f8e96a3 */
[----:B------:R-:W-:-:S07]  /*28b0*/  LOP3.LUT R134, R160, UR31, R165, 0x96, !PT ;  /* 0x0000001fa0867c12 */ /* 0x000fce000f8e96a5 */
.L_x_44361:
[----:B------:R-:W-:Y:S05]  /*28c0*/  BSYNC.RECONVERGENT B4 ;  /* 0x0000000000047941 */ /* 0x000fea0003800200 */
.L_x_44360:
        /* <DEDUP_REMOVED lines=10> */
.L_x_44359:
[----:B------:R-:W-:Y:S05]  /*2970*/  BSYNC.RECONVERGENT B3 ;  /* 0x0000000000037941 */ /* 0x000fea0003800200 */
.L_x_44358:
        /* <DEDUP_REMOVED lines=20> */
.L_x_44369:
        /* <DEDUP_REMOVED lines=13> */
.L_x_44371:
[----:B------:R-:W-:Y:S05]  /*2b90*/  BSYNC.RECONVERGENT B5 ;  /* 0x0000000000057941 */ /* 0x000fea0003800200 */
.L_x_44370:
        /* <DEDUP_REMOVED lines=38> */
[----:B------:R-:W-:-:S05]  /*2e00*/  IMAD.WIDE.U32 R162, R162, -0x2daee0ad, RZ ;  /* 0xd2511f53a2a27825 */ /* 0x000fca00078e00ff */
[----:B------:R-:W-:Y:S02]  /*2e10*/  LOP3.LUT R133, R134, UR32, R163, 0x96, !PT ;  /* 0x0000002086857c12 */ /* 0x000fe4000f8e96a3 */
[----:B------:R-:W-:Y:S01]  /*2e20*/  LOP3.LUT R134, R160, UR31, R165, 0x96, !PT ;  /* 0x0000001fa0867c12 */ /* 0x000fe2000f8e96a5 */
[----:B------:R-:W-:Y:S01]  /*2e30*/  IMAD.MOV.U32 R160, RZ, RZ, RZ ;  /* 0x000000ffffa07224 */ /* 0x000fe200078e00ff */
[----:B------:R-:W-:-:S07]  /*2e40*/  MOV R154, R162 ;  /* 0x000000a2009a7202 */ /* 0x000fce0000000f00 */
.L_x_44368:
[----:B------:R-:W-:Y:S05]  /*2e50*/  BSYNC.RECONVERGENT B4 ;  /* 0x0000000000047941 */ /* 0x000fea0003800200 */
.L_x_44367:
        /* <DEDUP_REMOVED lines=10> */
.L_x_44366:
[----:B------:R-:W-:Y:S05]  /*2f00*/  BSYNC.RECONVERGENT B3 ;  /* 0x0000000000037941 */ /* 0x000fea0003800200 */
.L_x_44365:
        /* <DEDUP_REMOVED lines=20> */
.L_x_44376:
        /* <DEDUP_REMOVED lines=13> */
.L_x_44378:
[----:B------:R-:W-:Y:S05]  /*3120*/  BSYNC.RECONVERGENT B5 ;  /* 0x0000000000057941 */ /* 0x000fea0003800200 */
.L_x_44377:
        /* <DEDUP_REMOVED lines=40> */
[----:B------:R-:W-:Y:S01]  /*33b0*/  LOP3.LUT R133, R134, UR32, R163, 0x96, !PT ;  /* 0x0000002086857c12 */ /* 0x000fe2000f8e96a3 */
[----:B------:R-:W-:Y:S01]  /*33c0*/  IMAD.MOV.U32 R135, RZ, RZ, RZ ;  /* 0x000000ffff877224 */ /* 0x000fe200078e00ff */
[----:B------:R-:W-:-:S07]  /*33d0*/  LOP3.LUT R134, R160, UR31, R165, 0x96, !PT ;  /* 0x0000001fa0867c12 */ /* 0x000fce000f8e96a5 */
.L_x_44375:
[----:B------:R-:W-:Y:S05]  /*33e0*/  BSYNC.RECONVERGENT B4 ;  /* 0x0000000000047941 */ /* 0x000fea0003800200 */
.L_x_44374:
        /* <DEDUP_REMOVED lines=10> */
.L_x_44373:
[----:B------:R-:W-:Y:S05]  /*3490*/  BSYNC.RECONVERGENT B3 ;  /* 0x0000000000037941 */ /* 0x000fea0003800200 */
.L_x_44372:
        /* <DEDUP_REMOVED lines=20> */
.L_x_44383:
        /* <DEDUP_REMOVED lines=13> */
.L_x_44385:
[----:B------:R-:W-:Y:S05]  /*36b0*/  BSYNC.RECONVERGENT B5 ;  /* 0x0000000000057941 */ /* 0x000fea0003800200 */
.L_x_44384:
        /* <DEDUP_REMOVED lines=39> */
[----:B------:R-:W-:Y:S01]  /*3930*/  IMAD.MOV.U32 R166, RZ, RZ, R162 ;  /* 0x000000ffffa67224 */ /* 0x000fe200078e00a2 */
[----:B------:R-:W-:Y:S02]  /*3940*/  LOP3.LUT R133, R134, UR32, R163, 0x96, !PT ;  /* 0x0000002086857c12 */ /* 0x000fe4000f8e96a3 */
[----:B------:R-:W-:Y:S01]  /*3950*/  LOP3.LUT R134, R160, UR31, R165, 0x96, !PT ;  /* 0x0000001fa0867c12 */ /* 0x000fe2000f8e96a5 */
[----:B------:R-:W-:-:S07]  /*3960*/  HFMA2 R160, -RZ, RZ, 0, 0 ;  /* 0x00000000ffa07431 */ /* 0x000fce00000001ff */
.L_x_44382:
[----:B------:R-:W-:Y:S05]  /*3970*/  BSYNC.RECONVERGENT B4 ;  /* 0x0000000000047941 */ /* 0x000fea0003800200 */
.L_x_44381:
        /* <DEDUP_REMOVED lines=10> */
.L_x_44380:
[----:B------:R-:W-:Y:S05]  /*3a20*/  BSYNC.RECONVERGENT B3 ;  /* 0x0000000000037941 */ /* 0x000fea0003800200 */
.L_x_44379:
        /* <DEDUP_REMOVED lines=19> */
.L_x_44389:
        /* <DEDUP_REMOVED lines=13> */
.L_x_44391:
[----:B------:R-:W-:Y:S05]  /*3c30*/  BSYNC.RECONVERGENT B4 ;  /* 0x0000000000047941 */ /* 0x000fea0003800200 */
.L_x_44390:
        /* <DEDUP_REMOVED lines=41> */
[----:B------:R-:W-:Y:S02]  /*3ed0*/  LOP3.LUT R134, R160, UR31, R165, 0x96, !PT ;  /* 0x0000001fa0867c12 */ /* 0x000fe4000f8e96a5 */
[----:B------:R-:W-:-:S07]  /*3ee0*/  MOV R154, R162 ;  /* 0x000000a2009a7202 */ /* 0x000fce0000000f00 */
.L_x_44388:
[----:B------:R-:W-:Y:S05]  /*3ef0*/  BSYNC.RECONVERGENT B3 ;  /* 0x0000000000037941 */ /* 0x000fea0003800200 */
.L_x_44387:
[----:B------:R-:W-:Y:S01]  /*3f00*/  HFMA2 R147, -RZ, RZ, 0.1171875, 0 ;  /* 0x2f800000ff937431 */ /* 0x000fe200000001ff */
[----:B------:R-:W-:-:S05]  /*3f10*/  I2FP.F32.U32 R138, R138 ;  /* 0x0000008a008a7245 */ /* 0x000fca0000201000 */
[----:B------:R-:W-:Y:S01]  /*3f20*/  FFMA.FTZ R138, R138, R147, 1.1641532182693481445e-10 ;  /* 0x2f0000008a8a7423 */ /* 0x000fe20000010093 */
[----:B-----5:R-:W-:-:S04]  /*3f30*/  HADD2.F32 R147, -RZ, R7.H1_H1 ;  /* 0x30000007ff937230 */ /* 0x020fc80000004100 */
[----:B------:R-:W-:Y:S01]  /*3f40*/  FSETP.GTU.FTZ.AND P1, PT, R138, UR10, PT ;  /* 0x0000000a8a007c0b */ /* 0x000fe2000bf3c000 */
[----:B------:R-:W-:-:S04]  /*3f50*/  FMUL.FTZ R147, R147, UR13 ;  /* 0x0000000d93937c20 */ /* 0x000fc80008410000 */
[----:B------:R-:W-:-:S05]  /*3f60*/  FMUL.FTZ R147, R147, UR12 ;  /* 0x0000000c93937c20 */ /* 0x000fca0008410000 */
[----:B------:R-:W-:Y:S02]  /*3f70*/  FSEL R138, R147, RZ, !P1 ;  /* 0x000000ff938a7208 */ /* 0x000fe40004800000 */
[----:B------:R-:W-:-:S03]  /*3f80*/  SEL R147, RZ, 0x1, P1 ;  /* 0x00000001ff937807 */ /* 0x000fc60000800000 */
[----:B------:R-:W-:Y:S01]  /*3f90*/  FADD.FTZ R131, R131, R138 ;  /* 0x0000008a83837221 */ /* 0x000fe20000010000 */
[----:B------:R-:W-:Y:S06]  /*3fa0*/  BRA `(.L_x_44386) ;  /* 0x0000002800a47947 */ /* 0x000fec0003800000 */
.L_x_44336:
[----:B------:R-:W-:Y:S01]  /*3fb0*/  BSSY.RECONVERGENT B3, `(.L_x_44392) ;  /* 0x0000058000037945 */ /* 0x000fe20003800200 */
[----:B------:R-:W-:Y:S01]  /*3fc0*/  IMAD.MOV.U32 R154, RZ, RZ, R138 ;  /* 0x000000ffff9a7224 */ /* 0x000fe200078e008a */
[----:B------:R-:W-:Y:S01]  /*3fd0*/  MOV R124, RZ ;  /* 0x000000ff007c7202 */ /* 0x000fe20000000f00 */
        /* <DEDUP_REMOVED lines=18> */
.L_x_44396:
        /* <DEDUP_REMOVED lines=13> */
.L_x_44398:
[----:B------:R-:W-:Y:S05]  /*41d0*/  BSYNC.RECONVERGENT B5 ;  /* 0x0000000000057941 */ /* 0x000fea0003800200 */
.L_x_44397:
        /* <DEDUP_REMOVED lines=43> */
.L_x_44395:
[----:B------:R-:W-:Y:S05]  /*4490*/  BSYNC.RECONVERGENT B4 ;  /* 0x0000000000047941 */ /* 0x000fea0003800200 */
.L_x_44394:
        /* <DEDUP_REMOVED lines=8> */
[----:B------:R-:W-:-:S07]  /*4520*/  FSEL R124, R125, RZ, !P1 ;  /* 0x000000ff7d7c7208 */ /* 0x000fce0004800000 */
.L_x_44393:
[----:B------:R-:W-:Y:S05]  /*4530*/  BSYNC.RECONVERGENT B3 ;  /* 0x0000000000037941 */ /* 0x000fea0003800200 */
.L_x_44392:
        /* <DEDUP_REMOVED lines=17> */
.L_x_44403:
        /* <DEDUP_REMOVED lines=13> */
.L_x_44405:
[----:B------:R-:W-:Y:S05]  /*4720*/  BSYNC.RECONVERGENT B5 ;  /* 0x0000000000057941 */ /* 0x000fea0003800200 */
.L_x_44404:
        /* <DEDUP_REMOVED lines=42> */
.L_x_44402:
[----:B------:R-:W-:Y:S05]  /*49d0*/  BSYNC.RECONVERGENT B4 ;  /* 0x0000000000047941 */ /* 0x000fea0003800200 */
.L_x_44401:
        /* <DEDUP_REMOVED lines=9> */
.L_x_44400:
[----:B------:R-:W-:Y:S05]  /*4a70*/  BSYNC.RECONVERGENT B3 ;  /* 0x0000000000037941 */ /* 0x000fea0003800200 */
.L_x_44399:
        /* <DEDUP_REMOVED lines=17> */
.L_x_44410:
        /* <DEDUP_REMOVED lines=13> */
.L_x_44412:
[----:B------:R-:W-:Y:S05]  /*4c60*/  BSYNC.RECONVERGENT B5 ;  /* 0x0000000000057941 */ /* 0x000fea0003800200 */
.L_x_44411:
        /* <DEDUP_REMOVED lines=43> */
.L_x_44409:
[----:B------:R-:W-:Y:S05]  /*4f20*/  BSYNC.RECONVERGENT B4 ;  /* 0x0000000000047941 */ /* 0x000fea0003800200 */
.L_x_44408:
        /* <DEDUP_REMOVED lines=9> */
.L_x_44407:
[----:B------:R-:W-:Y:S05]  /*4fc0*/  BSYNC.RECONVERGENT B3 ;  /* 0x0000000000037941 */ /* 0x000fea0003800200 */
.L_x_44406:
        /* <DEDUP_REMOVED lines=17> */
.L_x_44417:
        /* <DEDUP_REMOVED lines=13> */
.L_x_44419:
[----:B------:R-:W-:Y:S05]  /*51b0*/  BSYNC.RECONVERGENT B5 ;  /* 0x0000000000057941 */ /* 0x000fea0003800200 */
.L_x_44418:
        /* <DEDUP_REMOVED lines=43> */
.L_x_44416:
[----:B------:R-:W-:Y:S05]  /*5470*/  BSYNC.RECONVERGENT B4 ;  /* 0x0000000000047941 */ /* 0x000fea0003800200 */
.L_x_44415:
        /* <DEDUP_REMOVED lines=9> */
.L_x_44414:
[----:B------:R-:W-:Y:S05]  /*5510*/  BSYNC.RECONVERGENT B3 ;  /* 0x0000000000037941 */ /* 0x000fea0003800200 */
.L_x_44413:
        /* <DEDUP_REMOVED lines=17> */
.L_x_44424:
        /* <DEDUP_REMOVED lines=13> */
.L_x_44426:
[----:B------:R-:W-:Y:S05]  /*5700*/  BSYNC.RECONVERGENT B5 ;  /* 0x0000000000057941 */ /* 0x000fea0003800200 */
.L_x_44425:
        /* <DEDUP_REMOVED lines=40> */
[----:B------:R-:W-:Y:S02]  /*5990*/  IMAD.MOV.U32 R128, RZ, RZ, R154 ;  /* 0x000000ffff807224 */ /* 0x000fe400078e009a */
[----:B------:R-:W-:Y:S02]  /*59a0*/  IMAD.MOV.U32 R154, RZ, RZ, R130 ;  /* 0x000000ffff9a7224 */ /* 0x000fe400078e0082 */
[----:B------:R-:W-:-:S07]  /*59b0*/  HFMA2 R130, -RZ, RZ, 0, 0 ;  /* 0x00000000ff827431 */ /* 0x000fce00000001ff */
.L_x_44423:
[----:B------:R-:W-:Y:S05]  /*59c0*/  BSYNC.RECONVERGENT B4 ;  /* 0x0000000000047941 */ /* 0x000fea0003800200 */
.L_x_44422:
        /* <DEDUP_REMOVED lines=9> */
.L_x_44421:
[----:B------:R-:W-:Y:S05]  /*5a60*/  BSYNC.RECONVERGENT B3 ;  /* 0x0000000000037941 */ /* 0x000fea0003800200 */
.L_x_44420:
        /* <DEDUP_REMOVED lines=17> */
.L_x_44431:
        /* <DEDUP_REMOVED lines=13> */
.L_x_44433:
[----:B------:R-:W-:Y:S05]  /*5c50*/  BSYNC.RECONVERGENT B5 ;  /* 0x0000000000057941 */ /* 0x000fea0003800200 */
.L_x_44432:
        /* <DEDUP_REMOVED lines=36> */
[----:B------:R-:W-:-:S04]  /*5ea0*/  IMAD.WIDE.U32 R160, R161, -0x326172a9, RZ ;  /* 0xcd9e8d57a1a07825 */ /* 0x000fc800078e00ff */
[----:B------:R-:W-:Y:S01]  /*5eb0*/  IMAD.MOV.U32 R140, RZ, RZ, R160 ;  /* 0x000000ffff8c7224 */ /* 0x000fe200078e00a0 */
[----:B------:R-:W-:Y:S01]  /*5ec0*/  LOP3.LUT R134, R134, UR31, R161, 0x96, !PT ;  /* 0x0000001f86867c12 */ /* 0x000fe2000f8e96a1 */
[----:B------:R-:W-:Y:S01]  /*5ed0*/  IMAD.WIDE.U32 R160, R129, -0x2daee0ad, RZ ;  /* 0xd2511f5381a07825 */ /* 0x000fe200078e00ff */
[----:B------:R-:W-:-:S03]  /*5ee0*/  MOV R129, R154 ;  /* 0x0000009a00817202 */ /* 0x000fc60000000f00 */
[----:B------:R-:W-:Y:S01]  /*5ef0*/  IMAD.MOV.U32 R154, RZ, RZ, R160 ;  /* 0x000000ffff9a7224 */ /* 0x000fe200078e00a0 */
[----:B------:R-:W-:-:S07]  /*5f00*/  LOP3.LUT R133, R130, UR32, R161, 0x96, !PT ;  /* 0x0000002082857c12 */ /* 0x000fce000f8e96a1 */
.L_x_44430:
[----:B------:R-:W-:Y:S05]  /*5f10*/  BSYNC.RECONVERGENT B4 ;  /* 0x0000000000047941 */ /* 0x000fea0003800200 */
.L_x_44429:
        /* <DEDUP_REMOVED lines=8> */
[----:B------:R-:W-:-:S07]  /*5fa0*/  FSEL R129, R129, RZ, !P1 ;  /* 0x000000ff81817208 */ /* 0x000fce0004800000 */
.L_x_44428:
[----:B------:R-:W-:Y:S05]  /*5fb0*/  BSYNC.RECONVERGENT B3 ;  /* 0x0000000000037941 */ /* 0x000fea0003800200 */
.L_x_44427:
        /* <DEDUP_REMOVED lines=17> */
.L_x_44438:
        /* <DEDUP_REMOVED lines=13> */
.L_x_44440:
[----:B------:R-:W-:Y:S05]  /*61a0*/  BSYNC.RECONVERGENT B5 ;  /* 0x0000000000057941 */ /* 0x000fea0003800200 */
.L_x_44439:
        /* <DEDUP_REMOVED lines=43> */
.L_x_44437:
[----:B------:R-:W-:Y:S05]  /*6460*/  BSYNC.RECONVERGENT B4 ;  /* 0x0000000000047941 */ /* 0x000fea0003800200 */
.L_x_44436:
        /* <DEDUP_REMOVED lines=9> */
.L_x_44435:
[----:B------:R-:W-:Y:S05]  /*6500*/  BSYNC.RECONVERGENT B3 ;  /* 0x0000000000037941 */ /* 0x000fea0003800200 */
.L_x_44434:
        /* <DEDUP_REMOVED lines=16> */
.L_x_44443:
        /* <DEDUP_REMOVED lines=13> */
.L_x_44445:
[----:B------:R-:W-:Y:S05]  /*66e0*/  BSYNC.RECONVERGENT B4 ;  /* 0x0000000000047941 */ /* 0x000fea0003800200 */
.L_x_44444:
        /* <DEDUP_REMOVED lines=43> */
.L_x_44442:
[----:B------:R-:W-:Y:S05]  /*69a0*/  BSYNC.RECONVERGENT B3 ;  /* 0x0000000000037941 */ /* 0x000fea0003800200 */
.L_x_44441:
        /* <DEDUP_REMOVED lines=9> */
.L_x_44386:
[----:B------:R-:W-:Y:S05]  /*6a40*/  BSYNC.RECONVERGENT B2 ;  /* 0x0000000000027941 */ /* 0x000fea0003800200 */
.L_x_44335:
[----:B------:R-:W0:Y:S01]  /*6a50*/  LDC.64 R160, c[0x0][0x3a8] ;  /* 0x0000ea00ffa07b82 */ /* 0x000e220000000a00 */
[----:B------:R-:W-:Y:S01]  /*6a60*/  BSSY.RECONVERGENT B2, `(.L_x_44446) ;  /* 0x000001a000027945 */ /* 0x000fe20003800200 */
[----:B------:R-:W-:Y:S02]  /*6a70*/  IMAD.MOV.U32 R138, RZ, RZ, R154 ;  /* 0x000000ffff8a7224 */ /* 0x000fe400078e009a */
[----:B0-----:R-:W-:-:S05]  /*6a80*/  IMAD.WIDE.U32 R160, R153, 0x20, R160 ;  /* 0x0000002099a07825 */ /* 0x001fca00078e00a0 */
[----:B-----5:R0:W-:Y:S04]  /*6a90*/  STG.E.128 desc[UR8][R160.64], R124 ;  /* 0x0000007ca0007986 */ /* 0x0201e8000c101d08 */
[----:B------:R0:W-:Y:S01]  /*6aa0*/  STG.E.128 desc[UR8][R160.64+0x10], R128 ;  /* 0x00001080a0007986 */ /* 0x0001e2000c101d08 */
[----:B------:R-:W-:Y:S05]  /*6ab0*/  @!P0 BRA `(.L_x_44447) ;  /* 0x0000000000508947 */ /* 0x000fea0003800000 */
[----:B------:R-:W-:Y:S02]  /*6ac0*/  SHF.L.U32 R154, R146, 0x10, RZ ;  /* 0x00000010929a7819 */ /* 0x000fe400000006ff */
        /* <DEDUP_REMOVED lines=9> */
[----:B------:R-:W-:-:S04]  /*6b60*/  LOP3.LUT R165, R165, 0xff00, R154, 0xf8, !PT ;  /* 0x0000ff00a5a57812 */ /* 0x000fc800078ef89a */
[----:B------:R-:W-:-:S04]  /*6b70*/  LOP3.LUT R165, R165, 0xff, R144, 0xf8, !PT ;  /* 0x000000ffa5a57812 */ /* 0x000fc800078ef890 */
        /* <DEDUP_REMOVED lines=8> */
.L_x_44447:
[----:B------:R-:W-:Y:S05]  /*6c00*/  BSYNC.RECONVERGENT B2 ;  /* 0x0000000000027941 */ /* 0x000fea0003800200 */
.L_x_44446:
[----:B------:R-:W-:Y:S02]  /*6c10*/  VIADD R153, R153, 0x20 ;  /* 0x0000002099997836 */ /* 0x000fe40000000000 */
[----:B------:R-:W-:-:S07]  /*6c20*/  VIADD R152, R152, 0x20 ;  /* 0x0000002098987836 */ /* 0x000fce0000000000 */
.L_x_44332:
[----:B------:R-:W-:Y:S05]  /*6c30*/  BSYNC.RECONVERGENT B1 ;  /* 0x0000000000017941 */ /* 0x000fea0003800200 */
.L_x_44331:
[----:B------:R-:W-:Y:S01]  /*6c40*/  ISETP.GE.U32.AND P1, PT, R3, 0x40, PT ;  /* 0x000000400300780c */ /* 0x000fe20003f26070 */
[----:B------:R-:W-:Y:S03]  /*6c50*/  BSSY.RECONVERGENT B1, `(.L_x_44448) ;  /* 0x00005a1000017945 */ /* 0x000fe60003800200 */
[----:B-1----:R-:W-:-:S09]  /*6c60*/  P2R R164, PR, RZ, 0x2 ;  /* 0x00000002ffa47803 */ /* 0x002fd20000000000 */
[----:B------:R-:W-:Y:S05]  /*6c70*/  @!P1 BRA `(.L_x_44449) ;  /* 0x0000005800789947 */ /* 0x000fea0003800000 */
[----:B------:R-:W-:Y:S04]  /*6c80*/  BSSY.RECONVERGENT B2, `(.L_x_44450) ;  /* 0x0000005000027945 */ /* 0x000fe80003800200 */
[----:B------:R-:W-:Y:S05]  /*6c90*/  @!P0 BRA `(.L_x_44451) ;  /* 0x00000000000c8947 */ /* 0x000fea0003800000 */
[----:B------:R-:W1:Y:S02]  /*6ca0*/  LDC.64 R4, c[0x0][0x390] ;  /* 0x0000e400ff047b82 */ /* 0x000e640000000a00 */
[----:B-1----:R-:W-:-:S06]  /*6cb0*/  IMAD.WIDE.U32 R4, R152, 0x10, R4 ;  /* 0x0000001098047825 */ /* 0x002fcc00078e0004 */
[----:B------:R-:W5:Y:S02]  /*6cc0*/  LDG.E.128 R4, desc[UR8][R4.64] ;  /* 0x0000000804047981 */ /* 0x000f64000c1e1d00 */
.L_x_44451:
[----:B------:R-:W-:Y:S05]  /*6cd0*/  BSYNC.RECONVERGENT B2 ;  /* 0x0000000000027941 */ /* 0x000fea0003800200 */
.L_x_44450:
        /* <DEDUP_REMOVED lines=29> */
.L_x_44458:
        /* <DEDUP_REMOVED lines=13> */
.L_x_44460:
[----:B------:R-:W-:Y:S05]  /*6f80*/  BSYNC.RECONVERGENT B5 ;  /* 0x0000000000057941 */ /* 0x000fea0003800200 */
.L_x_44459:
        /* <DEDUP_REMOVED lines=43> */
.L_x_44457:
[----:B------:R-:W-:Y:S05]  /*7240*/  BSYNC.RECONVERGENT B4 ;  /* 0x0000000000047941 */ /* 0x000fea0003800200 */
.L_x_44456:
        /* <DEDUP_REMOVED lines=10> */
.L_x_44455:
[----:B------:R-:W-:Y:S05]  /*72f0*/  BSYNC.RECONVERGENT B3 ;  /* 0x0000000000037941 */ /* 0x000fea0003800200 */
.L_x_44454:
        /* <DEDUP_REMOVED lines=20> */
.L_x_44465:
        /* <DEDUP_REMOVED lines=13> */
.L_x_44467:
[----:B------:R-:W-:Y:S05]  /*7510*/  BSYNC.RECONVERGENT B5 ;  /* 0x0000000000057941 */ /* 0x000fea0003800200 */
.L_x_44466:
        /* <DEDUP_REMOVED lines=43> */
.L_x_44464:
[----:B------:R-:W-:Y:S05]  /*77d0*/  BSYNC.RECONVERGENT B4 ;  /* 0x0000000000047941 */ /* 0x000fea0003800200 */
.L_x_44463:
        /* <DEDUP_REMOVED lines=10> */
.L_x_44462:
[----:B------:R-:W-:Y:S05]  /*7880*/  BSYNC.RECONVERGENT B3 ;  /* 0x0000000000037941 */ /* 0x000fea0003800200 */
.L_x_44461:
        /* <DEDUP_REMOVED lines=20> */
.L_x_44472:
        /* <DEDUP_REMOVED lines=13> */
.L_x_44474:
[----:B------:R-:W-:Y:S05]  /*7aa0*/  BSYNC.RECONVERGENT B5 ;  /* 0x0000000000057941 */ /* 0x000fea0003800200 */
.L_x_44473:
        /* <DEDUP_REMOVED lines=43> */
.L_x_44471:
[----:B------:R-:W-:Y:S05]  /*7d60*/  BSYNC.RECONVERGENT B4 ;  /* 0x0000000000047941 */ /* 0x000fea0003800200 */
.L_x_44470:
        /* <DEDUP_REMOVED lines=10> */
.L_x_44469:
[----:B------:R-:W-:Y:S05]  /*7e10*/  BSYNC.RECONVERGENT B3 ;  /* 0x0000000000037941 */ /* 0x000fea0003800200 */
.L_x_44468:
        /* <DEDUP_REMOVED lines=20> */
.L_x_44479:
        /* <DEDUP_REMOVED lines=13> */
.L_x_44481:
[----:B------:R-:W-:Y:S05]  /*8030*/  BSYNC.RECONVERGENT B5 ;  /* 0x0000000000057941 */ /* 0x000fea0003800200 */
.L_x_44480:
        /* <DEDUP_REMOVED lines=43> */
.L_x_44478:
[----:B------:R-:W-:Y:S05]  /*82f0*/  BSYNC.RECONVERGENT B4 ;  /* 0x0000000000047941 */ /* 0x000fea0003800200 */
.L_x_44477:
        /* <DEDUP_REMOVED lines=10> */
.L_x_44476:
[----:B------:R-:W-:Y:S05]  /*83a0*/  BSYNC.RECONVERGENT B3 ;  /* 0x0000000000037941 */ /* 0x000fea0003800200 */
.L_x_44475:
        /* <DEDUP_REMOVED lines=20> */
.L_x_44486:
        /* <DEDUP_REMOVED lines=13> */
.L_x_44488:
[----:B------:R-:W-:Y:S05]  /*85c0*/  BSYNC.RECONVERGENT B5 ;  /* 0x0000000000057941 */ /* 0x000fea0003800200 */
.L_x_44487:
        /* <DEDUP_REMOVED lines=43> */
.L_x_44485:
[----:B------:R-:W-:Y:S05]  /*8880*/  BSYNC.RECONVERGENT B4 ;  /* 0x0000000000047941 */ /* 0x000fea0003800200 */
.L_x_44484:
        /* <DEDUP_REMOVED lines=10> */
.L_x_44483:
[----:B------:R-:W-:Y:S05]  /*8930*/  BSYNC.RECONVERGENT B3 ;  /* 0x0000000000037941 */ /* 0x000fea0003800200 */
.L_x_44482:
        /* <DEDUP_REMOVED lines=16> */
[----:B------:R-:W-:Y:S01]  /*8a40*/  @!P2 IMAD.MOV.U32 R145, RZ, RZ, R133 ;  /* 0x000000ffff91a224 */ /* 0x000fe200078e0085 */
[----:B------:R-:W-:Y:S01]  /*8a50*/  @P2 MOV R145, R134 ;  /* 0x0000008600912202 */ /* 0x000fe20000000f00 */
[----:B------:R-:W-:Y:S01]  /*8a60*/  @P2 VIADD R135, R160, 0x1 ;  /* 0x00000001a0872836 */ /* 0x000fe20000000000 */
[----:B------:R-:W-:Y:S06]  /*8a70*/  BRA `(.L_x_44492) ;  /* 0x0000000000e47947 */ /* 0x000fec0003800000 */
.L_x_44493:
        /* <DEDUP_REMOVED lines=13> */
.L_x_44495:
[----:B------:R-:W-:Y:S05]  /*8b50*/  BSYNC.RECONVERGENT B5 ;  /* 0x0000000000057941 */ /* 0x000fea0003800200 */
.L_x_44494:
        /* <DEDUP_REMOVED lines=37> */
[----:B------:R-:W-:Y:S01]  /*8db0*/  IMAD.MOV.U32 R135, RZ, RZ, RZ ;  /* 0x000000ffff877224 */ /* 0x000fe200078e00ff */
[----:B------:R-:W-:Y:S01]  /*8dc0*/  MOV R140, R166 ;  /* 0x000000a6008c7202 */ /* 0x000fe20000000f00 */
[----:B------:R-:W-:-:S04]  /*8dd0*/  IMAD.WIDE.U32 R162, R162, -0x2daee0ad, RZ ;  /* 0xd2511f53a2a27825 */ /* 0x000fc800078e00ff */
[----:B------:R-:W-:Y:S01]  /*8de0*/  IMAD.MOV.U32 R138, RZ, RZ, R162 ;  /* 0x000000ffff8a7224 */ /* 0x000fe200078e00a2 */
[----:B------:R-:W-:Y:S02]  /*8df0*/  LOP3.LUT R133, R134, UR32, R163, 0x96, !PT ;  /* 0x0000002086857c12 */ /* 0x000fe4000f8e96a3 */
[----:B------:R-:W-:-:S07]  /*8e00*/  LOP3.LUT R134, R160, UR31, R167, 0x96, !PT ;  /* 0x0000001fa0867c12 */ /* 0x000fce000f8e96a7 */
.L_x_44492:
[----:B------:R-:W-:Y:S05]  /*8e10*/  BSYNC.RECONVERGENT B4 ;  /* 0x0000000000047941 */ /* 0x000fea0003800200 */
.L_x_44491:
        /* <DEDUP_REMOVED lines=10> */
.L_x_44490:
[----:B------:R-:W-:Y:S05]  /*8ec0*/  BSYNC.RECONVERGENT B3 ;  /* 0x0000000000037941 */ /* 0x000fea0003800200 */
.L_x_44489:
        /* <DEDUP_REMOVED lines=20> */
.L_x_44500:
        /* <DEDUP_REMOVED lines=13> */
.L_x_44502:
[----:B------:R-:W-:Y:S05]  /*90e0*/  BSYNC.RECONVERGENT B5 ;  /* 0x0000000000057941 */ /* 0x000fea0003800200 */
.L_x_44501:
        /* <DEDUP_REMOVED lines=41> */
[----:B------:R-:W-:Y:S01]  /*9380*/  HFMA2 R160, -RZ, RZ, 0, 0 ;  /* 0x00000000ffa07431 */ /* 0x000fe200000001ff */
[----:B------:R-:W-:-:S07]  /*9390*/  MOV R165, R162 ;  /* 0x000000a200a57202 */ /* 0x000fce0000000f00 */
.L_x_44499:
[----:B------:R-:W-:Y:S05]  /*93a0*/  BSYNC.RECONVERGENT B4 ;  /* 0x0000000000047941 */ /* 0x000fea0003800200 */
.L_x_44498:
        /* <DEDUP_REMOVED lines=10> */
.L_x_44497:
[----:B------:R-:W-:Y:S05]  /*9450*/  BSYNC.RECONVERGENT B3 ;  /* 0x0000000000037941 */ /* 0x000fea0003800200 */
.L_x_44496:
        /* <DEDUP_REMOVED lines=19> */
.L_x_44506:
        /* <DEDUP_REMOVED lines=13> */
.L_x_44508:
[----:B------:R-:W-:Y:S05]  /*9660*/  BSYNC.RECONVERGENT B4 ;  /* 0x0000000000047941 */ /* 0x000fea0003800200 */
.L_x_44507:
        /* <DEDUP_REMOVED lines=43> */
.L_x_44505:
[----:B------:R-:W-:Y:S05]  /*9920*/  BSYNC.RECONVERGENT B3 ;  /* 0x0000000000037941 */ /* 0x000fea0003800200 */
.L_x_44504:
[----:B------:R-:W-:Y:S01]  /*9930*/  HFMA2 R147, -RZ, RZ, 0.1171875, 0 ;  /* 0x2f800000ff937431 */ /* 0x000fe200000001ff */
[----:B------:R-:W-:-:S05]  /*9940*/  I2FP.F32.U32 R138, R138 ;  /* 0x0000008a008a7245 */ /* 0x000fca0000201000 */
[----:B------:R-:W-:Y:S01]  /*9950*/  FFMA.FTZ R138, R138, R147, 1.1641532182693481445e-10 ;  /* 0x2f0000008a8a7423 */ /* 0x000fe20000010093 */
[----:B-----5:R-:W-:-:S04]  /*9960*/  HADD2.F32 R147, -RZ, R7.H1_H1 ;  /* 0x30000007ff937230 */ /* 0x020fc80000004100 */
[----:B------:R-:W-:Y:S01]  /*9970*/  FSETP.GTU.FTZ.AND P1, PT, R138, UR10, PT ;  /* 0x0000000a8a007c0b */ /* 0x000fe2000bf3c000 */
[----:B------:R-:W-:-:S04]  /*9980*/  FMUL.FTZ R147, R147, UR13 ;  /* 0x0000000d93937c20 */ /* 0x000fc80008410000 */
[----:B------:R-:W-:Y:S01]  /*9990*/  FMUL.FTZ R138, R147, UR12 ;  /* 0x0000000c938a7c20 */ /* 0x000fe20008410000 */
[----:B------:R-:W-:-:S04]  /*99a0*/  SEL R147, RZ, 0x1, P1 ;  /* 0x00000001ff937807 */ /* 0x000fc80000800000 */
[----:B------:R-:W-:-:S05]  /*99b0*/  FSEL R138, R138, RZ, !P1 ;  /* 0x000000ff8a8a7208 */ /* 0x000fca0004800000 */
[----:B------:R-:W-:Y:S01]  /*99c0*/  FADD.FTZ R75, R75, R138 ;  /* 0x0000008a4b4b7221 */ /* 0x000fe20000010000 */
[----:B------:R-:W-:Y:S06]  /*99d0*/  BRA `(.L_x_44503) ;  /* 0x0000002800a47947 */ /* 0x000fec0003800000 */
.L_x_44453:
        /* <DEDUP_REMOVED lines=21> */
.L_x_44513:
        /* <DEDUP_REMOVED lines=13> */
.L_x_44515:
[----:B------:R-:W-:Y:S05]  /*9c00*/  BSYNC.RECONVERGENT B5 ;  /* 0x0000000000057941 */ /* 0x000fea0003800200 */
.L_x_44514:
        /* <DEDUP_REMOVED lines=43> */
.L_x_44512:
[----:B------:R-:W-:Y:S05]  /*9ec0*/  BSYNC.RECONVERGENT B4 ;  /* 0x0000000000047941 */ /* 0x000fea0003800200 */
.L_x_44511:
        /* <DEDUP_REMOVED lines=9> */
.L_x_44510:
[----:B------:R-:W-:Y:S05]  /*9f60*/  BSYNC.RECONVERGENT B3 ;  /* 0x0000000000037941 */ /* 0x000fea0003800200 */
.L_x_44509:
        /* <DEDUP_REMOVED lines=17> */
.L_x_44520:
        /* <DEDUP_REMOVED lines=13> */
.L_x_44522:
[----:B------:R-:W-:Y:S05]  /*a150*/  BSYNC.RECONVERGENT B5 ;  /* 0x0000000000057941 */ /* 0x000fea0003800200 */
.L_x_44521:
        /* <DEDUP_REMOVED lines=42> */
.L_x_44519:
[----:B------:R-:W-:Y:S05]  /*a400*/  BSYNC.RECONVERGENT B4 ;  /* 0x0000000000047941 */ /* 0x000fea0003800200 */
.L_x_44518:
        /* <DEDUP_REMOVED lines=9> */
.L_x_44517:
[----:B------:R-:W-:Y:S05]  /*a4a0*/  BSYNC.RECONVERGENT B3 ;  /* 0x0000000000037941 */ /* 0x000fea0003800200 */
.L_x_44516:
        /* <DEDUP_REMOVED lines=17> */
.L_x_44527:
        /* <DEDUP_REMOVED lines=13> */
.L_x_44529:
[----:B------:R-:W-:Y:S05]  /*a690*/  BSYNC.RECONVERGENT B5 ;  /* 0x0000000000057941 */ /* 0x000fea0003800200 */
.L_x_44528:
        /* <DEDUP_REMOVED lines=43> */
.L_x_44526:
[----:B------:R-:W-:Y:S05]  /*a950*/  BSYNC.RECONVERGENT B4 ;  /* 0x0000000000047941 */ /* 0x000fea0003800200 */
.L_x_44525:
        /* <DEDUP_REMOVED lines=9> */
.L_x_44524:
[----:B------:R-:W-:Y:S05]  /*a9f0*/  BSYNC.RECONVERGENT B3 ;  /* 0x0000000000037941 */ /* 0x000fea0003800200 */
.L_x_44523:
        /* <DEDUP_REMOVED lines=17> */
.L_x_44534:
        /* <DEDUP_REMOVED lines=13> */
.L_x_44536:
[----:B------:R-:W-:Y:S05]  /*abe0*/  BSYNC.RECONVERGENT B5 ;  /* 0x0000000000057941 */ /* 0x000fea0003800200 */
.L_x_44535:
        /* <DEDUP_REMOVED lines=33> */
[----:B0-----:R-:W-:Y:S01]  /*ae00*/  LOP3.LUT R160, R74, UR30, R73, 0x96, !PT ;  /* 0x0000001e4aa07c12 */ /* 0x001fe2000f8e9649 */
[----:B------:R-:W-:-:S04]  /*ae10*/  IMAD.WIDE.U32 R74, R75, -0x326172a9, RZ ;  /* 0xcd9e8d574b4a7825 */ /* 0x000fc800078e00ff */
[----:B------:R-:W-:Y:S02]  /*ae20*/  HFMA2 R73, -RZ, RZ, 0, 0 ;  /* 0x00000000ff497431 */ /* 0x000fe400000001ff */
[----:B------:R-:W-:Y:S01]  /*ae30*/  IMAD.WIDE.U32 R160, R160, -0x326172a9, RZ ;  /* 0xcd9e8d57a0a07825 */ /* 0x000fe200078e00ff */
[----:B------:R-:W-:-:S03]  /*ae40*/  LOP3.LUT R75, R134, UR29, R75, 0x96, !PT ;  /* 0x0000001d864b7c12 */ /* 0x000fc6000f8e964b */
[----:B------:R-:W-:Y:S01]  /*ae50*/  IMAD.MOV.U32 R140, RZ, RZ, R160 ;  /* 0x000000ffff8c7224 */ /* 0x000fe200078e00a0 */
[----:B------:R-:W-:Y:S01]  /*ae60*/  LOP3.LUT R134, R74, UR31, R161, 0x96, !PT ;  /* 0x0000001f4a867c12 */ /* 0x000fe2000f8e96a1 */
[----:B------:R-:W-:-:S04]  /*ae70*/  IMAD.WIDE.U32 R74, R75, -0x2daee0ad, RZ ;  /* 0xd2511f534b4a7825 */ /* 0x000fc800078e00ff */
[----:B------:R-:W-:Y:S01]  /*ae80*/  IMAD.MOV.U32 R154, RZ, RZ, R74 ;  /* 0x000000ffff9a7224 */ /* 0x000fe200078e004a */
[----:B------:R-:W-:-:S07]  /*ae90*/  LOP3.LUT R133, R72, UR32, R75, 0x96, !PT ;  /* 0x0000002048857c12 */ /* 0x000fce000f8e964b */
.L_x_44533:
[----:B------:R-:W-:Y:S05]  /*aea0*/  BSYNC.RECONVERGENT B4 ;  /* 0x0000000000047941 */ /* 0x000fea0003800200 */
.L_x_44532:
        /* <DEDUP_REMOVED lines=9> */
.L_x_44531:
[----:B------:R-:W-:Y:S05]  /*af40*/  BSYNC.RECONVERGENT B3 ;  /* 0x0000000000037941 */ /* 0x000fea0003800200 */
.L_x_44530:
        /* <DEDUP_REMOVED lines=17> */
.L_x_44541:
        /* <DEDUP_REMOVED lines=13> */
.L_x_44543:
[----:B------:R-:W-:Y:S05]  /*b130*/  BSYNC.RECONVERGENT B5 ;  /* 0x0000000000057941 */ /* 0x000fea0003800200 */
.L_x_44542:
        /* <DEDUP_REMOVED lines=34> */
[----:B------:R-:W-:Y:S01]  /*b360*/  IMAD.WIDE.U32 R160, R160, -0x326172a9, RZ ;  /* 0xcd9e8d57a0a07825 */ /* 0x000fe200078e00ff */
[----:B------:R-:W-:-:S03]  /*b370*/  LOP3.LUT R75, R134, UR29, R75, 0x96, !PT ;  /* 0x0000001d864b7c12 */ /* 0x000fc6000f8e964b */
[----:B------:R-:W-:Y:S01]  /*b380*/  IMAD.MOV.U32 R140, RZ, RZ, R160 ;  /* 0x000000ffff8c7224 */ /* 0x000fe200078e00a0 */
[----:B------:R-:W-:Y:S01]  /*b390*/  LOP3.LUT R134, R74, UR31, R161, 0x96, !PT ;  /* 0x0000001f4a867c12 */ /* 0x000fe2000f8e96a1 */
[----:B------:R-:W-:-:S05]  /*b3a0*/  IMAD.WIDE.U32 R74, R75, -0x2daee0ad, RZ ;  /* 0xd2511f534b4a7825 */ /* 0x000fca00078e00ff */
[----:B------:R-:W-:Y:S02]  /*b3b0*/  LOP3.LUT R133, R72, UR32, R75, 0x96, !PT ;  /* 0x0000002048857c12 */ /* 0x000fe4000f8e964b */
[----:B------:R-:W-:Y:S01]  /*b3c0*/  MOV R72, R154 ;  /* 0x0000009a00487202 */ /* 0x000fe20000000f00 */
[----:B------:R-:W-:Y:S02]  /*b3d0*/  IMAD.MOV.U32 R154, RZ, RZ, R74 ;  /* 0x000000ffff9a7224 */ /* 0x000fe400078e004a */
[----:B------:R-:W-:-:S07]  /*b3e0*/  HFMA2 R74, -RZ, RZ, 0, 0 ;  /* 0x00000000ff4a7431 */ /* 0x000fce00000001ff */
.L_x_44540:
[----:B------:R-:W-:Y:S05]  /*b3f0*/  BSYNC.RECONVERGENT B4 ;  /* 0x0000000000047941 */ /* 0x000fea0003800200 */
.L_x_44539:
        /* <DEDUP_REMOVED lines=9> */
.L_x_44538:
[----:B------:R-:W-:Y:S05]  /*b490*/  BSYNC.RECONVERGENT B3 ;  /* 0x0000000000037941 */ /* 0x000fea0003800200 */
.L_x_44537:
        /* <DEDUP_REMOVED lines=17> */
.L_x_44548:
        /* <DEDUP_REMOVED lines=13> */
.L_x_44550:
[----:B------:R-:W-:Y:S05]  /*b680*/  BSYNC.RECONVERGENT B5 ;  /* 0x0000000000057941 */ /* 0x000fea0003800200 */
.L_x_44549:
[----:B0-----:R-:W-:Y:S01]  /*b690*/  LOP3.LUT R160, R137, UR7, R75, 0x96, !PT ;  /* 0x0000000789a07c12 */ /* 0x001fe2000f8e964b */
        /* <DEDUP_REMOVED lines=42> */
.L_x_44547:
[----:B------:R-:W-:Y:S05]  /*b940*/  BSYNC.RECONVERGENT B4 ;  /* 0x0000000000047941 */ /* 0x000fea0003800200 */
.L_x_44546:
        /* <DEDUP_REMOVED lines=9> */
.L_x_44545:
[----:B------:R-:W-:Y:S05]  /*b9e0*/  BSYNC.RECONVERGENT B3 ;  /* 0x0000000000037941 */ /* 0x000fea0003800200 */
.L_x_44544:
        /* <DEDUP_REMOVED lines=17> */
.L_x_44555:
        /* <DEDUP_REMOVED lines=13> */
.L_x_44557:
[----:B------:R-:W-:Y:S05]  /*bbd0*/  BSYNC.RECONVERGENT B5 ;  /* 0x0000000000057941 */ /* 0x000fea0003800200 */
.L_x_44556:
[----:B0-----:R-:W-:Y:S01]  /*bbe0*/  LOP3.LUT R160, R137, UR7, R75, 0x96, !PT ;  /* 0x0000000789a07c12 */ /* 0x001fe2000f8e964b */
        /* <DEDUP_REMOVED lines=42> */
.L_x_44554:
[----:B------:R-:W-:Y:S05]  /*be90*/  BSYNC.RECONVERGENT B4 ;  /* 0x0000000000047941 */ /* 0x000fea0003800200 */
.L_x_44553:
        /* <DEDUP_REMOVED lines=9> */
.L_x_44552:
[----:B------:R-:W-:Y:S05]  /*bf30*/  BSYNC.RECONVERGENT B3 ;  /* 0x0000000000037941 */ /* 0x000fea0003800200 */
.L_x_44551:
        /* <DEDUP_REMOVED lines=16> */
.L_x_44560:
        /* <DEDUP_REMOVED lines=13> */
.L_x_44562:
[----:B------:R-:W-:Y:S05]  /*c110*/  BSYNC.RECONVERGENT B4 ;  /* 0x0000000000047941 */ /* 0x000fea0003800200 */
.L_x_44561:
[----:B------:R-:W-:Y:S01]  /*c120*/  LOP3.LUT R162, R137, UR7, R135, 0x96, !PT ;  /* 0x0000000789a27c12 */ /* 0x000fe2000f8e9687 */
[----:B0-----:R-:W-:Y:S01]  /*c130*/  IMAD.WIDE.U32 R160, R2, -0x326172a9, RZ ;  /* 0xcd9e8d5702a07825 */ /* 0x001fe200078e00ff */
        /* <DEDUP_REMOVED lines=39> */
[----:B------:R-:W-:Y:S01]  /*c3b0*/  IMAD.MOV.U32 R154, RZ, RZ, R160 ;  /* 0x000000ffff9a7224 */ /* 0x000fe200078e00a0 */
[----:B------:R-:W-:-:S07]  /*c3c0*/  LOP3.LUT R133, R166, UR32, R161, 0x96, !PT ;  /* 0x00000020a6857c12 */ /* 0x000fce000f8e96a1 */
.L_x_44559:
[----:B------:R-:W-:Y:S05]  /*c3d0*/  BSYNC.RECONVERGENT B3 ;  /* 0x0000000000037941 */ /* 0x000fea0003800200 */
.L_x_44558:
        /* <DEDUP_REMOVED lines=9> */
.L_x_44503:
[----:B------:R-:W-:Y:S05]  /*c470*/  BSYNC.RECONVERGENT B2 ;  /* 0x0000000000027941 */ /* 0x000fea0003800200 */
.L_x_44452:
[----:B0-----:R-:W0:Y:S01]  /*c480*/  LDC.64 R160, c[0x0][0x3a8] ;  /* 0x0000ea00ffa07b82 */ /* 0x001e220000000a00 */
[----:B------:R-:W-:Y:S01]  /*c490*/  BSSY.RECONVERGENT B2, `(.L_x_44563) ;  /* 0x000001a000027945 */ /* 0x000fe20003800200 */
[----:B------:R-:W-:Y:S01]  /*c4a0*/  MOV R138, R154 ;  /* 0x0000009a008a7202 */ /* 0x000fe20000000f00 */
[----:B0-----:R-:W-:-:S05]  /*c4b0*/  IMAD.WIDE.U32 R160, R153, 0x20, R160 ;  /* 0x0000002099a07825 */ /* 0x001fca00078e00a0 */
[----:B-----5:R0:W-:Y:S04]  /*c4c0*/  STG.E.128 desc[UR8][R160.64], R68 ;  /* 0x00000044a0007986 */ /* 0x0201e8000c101d08 */
        /* <DEDUP_REMOVED lines=13> */
[----:B------:R-:W-:Y:S01]  /*c5a0*/  LOP3.LUT R165, R161, 0xff, R144, 0xf8, !PT ;  /* 0x000000ffa1a57812 */ /* 0x000fe200078ef890 */
        /* <DEDUP_REMOVED lines=8> */
.L_x_44564:
[----:B------:R-:W-:Y:S05]  /*c630*/  BSYNC.RECONVERGENT B2 ;  /* 0x0000000000027941 */ /* 0x000fea0003800200 */
.L_x_44563:
[----:B------:R-:W-:Y:S01]  /*c640*/  IADD3 R153, PT, PT, R153, 0x20, RZ ;  /* 0x0000002099997810 */ /* 0x000fe20007ffe0ff */
[----:B------:R-:W-:-:S07]  /*c650*/  VIADD R152, R152, 0x20 ;  /* 0x0000002098987836 */ /* 0x000fce0000000000 */
.L_x_44449:
[----:B------:R-:W-:Y:S05]  /*c660*/  BSYNC.RECONVERGENT B1 ;  /* 0x0000000000017941 */ /* 0x000fea0003800200 */
.L_x_44448:
[----:B------:R-:W-:Y:S01]  /*c670*/  ISETP.GE.U32.AND P1, PT, R3, 0x60, PT ;  /* 0x000000600300780c */ /* 0x000fe20003f26070 */
[----:B------:R-:W-:Y:S03]  /*c680*/  BSSY.RECONVERGENT B1, `(.L_x_44565) ;  /* 0x00005a1000017945 */ /* 0x000fe60003800200 */
[----:B------:R-:W-:-:S09]  /*c690*/  P2R R165, PR, RZ, 0x2 ;  /* 0x00000002ffa57803 */ /* 0x000fd20000000000 */
[----:B------:R-:W-:Y:S05]  /*c6a0*/  @!P1 BRA `(.L_x_44566) ;  /* 0x0000005800789947 */ /* 0x000fea0003800000 */
[----:B------:R-:W-:Y:S04]  /*c6b0*/  BSSY.RECONVERGENT B2, `(.L_x_44567) ;  /* 0x0000005000027945 */ /* 0x000fe80003800200 */
[----:B------:R-:W-:Y:S05]  /*c6c0*/  @!P0 BRA `(.L_x_44568) ;  /* 0x00000000000c8947 */ /* 0x000fea0003800000 */
[----:B------:R-:W2:Y:S02]  /*c6d0*/  LDC.64 R4, c[0x0][0x390] ;  /* 0x0000e400ff047b82 */ /* 0x000ea40000000a00 */
[----:B--2---:R-:W-:-:S06]  /*c6e0*/  IMAD.WIDE.U32 R4, R152, 0x10, R4 ;  /* 0x0000001098047825 */ /* 0x004fcc00078e0004 */
[----:B------:R-:W5:Y:S02]  /*c6f0*/  LDG.E.128 R4, desc[UR8][R4.64] ;  /* 0x0000000804047981 */ /* 0x000f64000c1e1d00 */
.L_x_44568:
[----:B------:R-:W-:Y:S05]  /*c700*/  BSYNC.RECONVERGENT B2 ;  /* 0x0000000000027941 */ /* 0x000fea0003800200 */
.L_x_44567:
[----:B------:R-:W-:Y:S01]  /*c710*/  UISETP.NE.U32.AND UP0, UPT, UR4, URZ, UPT ;  /* 0x000000ff0400728c */ /* 0x000fe2000bf05070 */
[----:B------:R-:W-:Y:S03]  /*c720*/  BSSY.RECONVERGENT B2, `(.L_x_44569) ;  /* 0x0000578000027945 */ /* 0x000fe60003800200 */
[----:B------:R-:W-:-:S09]  /*c730*/  UISETP.NE.AND.EX UP0, UPT, UR5, URZ, UPT, UP0 ;  /* 0x000000ff0500728c */ /* 0x000fd2000bf05300 */
[----:B------:R-:W-:Y:S05]  /*c740*/  BRA.U !UP0, `(.L_x_44570) ;  /* 0x0000002d08307547 */ /* 0x000fea000b800000 */
[----:B------:R-:W0:Y:S02]  /*c750*/  LDC.64 R76, c[0x0][0x3a0] ;  /* 0x0000e800ff4c7b82 */ /* 0x000e240000000a00 */
[----:B01----:R-:W-:-:S05]  /*c760*/  IMAD.WIDE.U32 R160, R153, 0x20, R76 ;  /* 0x0000002099a07825 */ /* 0x003fca00078e004c */
        /* <DEDUP_REMOVED lines=23> */
.L_x_44575:
        /* <DEDUP_REMOVED lines=13> */
.L_x_44577:
[----:B------:R-:W-:Y:S05]  /*c9b0*/  BSYNC.RECONVERGENT B5 ;  /* 0x0000000000057941 */ /* 0x000fea0003800200 */
.L_x_44576:
        /* <DEDUP_REMOVED lines=40> */
[----:B------:R-:W-:Y:S01]  /*cc40*/  LOP3.LUT R133, R134, UR32, R163, 0x96, !PT ;  /* 0x0000002086857c12 */ /* 0x000fe2000f8e96a3 */
[----:B------:R-:W-:Y:S01]  /*cc50*/  IMAD.MOV.U32 R162, RZ, RZ, RZ ;  /* 0x000000ffffa27224 */ /* 0x000fe200078e00ff */
[----:B------:R-:W-:-:S07]  /*cc60*/  LOP3.LUT R134, R160, UR31, R167, 0x96, !PT ;  /* 0x0000001fa0867c12 */ /* 0x000fce000f8e96a7 */
.L_x_44574:
[----:B------:R-:W-:Y:S05]  /*cc70*/  BSYNC.RECONVERGENT B4 ;  /* 0x0000000000047941 */ /* 0x000fea0003800200 */
.L_x_44573:
        /* <DEDUP_REMOVED lines=10> */
.L_x_44572:
[----:B------:R-:W-:Y:S05]  /*cd20*/  BSYNC.RECONVERGENT B3 ;  /* 0x0000000000037941 */ /* 0x000fea0003800200 */
.L_x_44571:
        /* <DEDUP_REMOVED lines=20> */
.L_x_44582:
        /* <DEDUP_REMOVED lines=13> */
.L_x_44584:
[----:B------:R-:W-:Y:S05]  /*cf40*/  BSYNC.RECONVERGENT B5 ;  /* 0x0000000000057941 */ /* 0x000fea0003800200 */
.L_x_44583:
        /* <DEDUP_REMOVED lines=36> */
[----:B------:R-:W-:-:S03]  /*d190*/  LOP3.LUT R160, R160, UR29, R141, 0x96, !PT ;  /* 0x0000001da0a07c12 */ /* 0x000fc6000f8e968d */
[----:B------:R-:W-:Y:S02]  /*d1a0*/  IMAD.MOV.U32 R141, RZ, RZ, R154 ;  /* 0x000000ffff8d7224 */ /* 0x000fe400078e009a */
[----:B------:R-:W-:-:S05]  /*d1b0*/  IMAD.WIDE.U32 R160, R160, -0x2daee0ad, RZ ;  /* 0xd2511f53a0a07825 */ /* 0x000fca00078e00ff */
[----:B------:R-:W-:Y:S02]  /*d1c0*/  LOP3.LUT R133, R134, UR32, R161, 0x96, !PT ;  /* 0x0000002086857c12 */ /* 0x000fe4000f8e96a1 */
[----:B------:R-:W-:Y:S01]  /*d1d0*/  LOP3.LUT R134, R140, UR31, R163, 0x96, !PT ;  /* 0x0000001f8c867c12 */ /* 0x000fe2000f8e96a3 */
[----:B------:R-:W-:Y:S01]  /*d1e0*/  IMAD.MOV.U32 R140, RZ, RZ, R162 ;  /* 0x000000ffff8c7224 */ /* 0x000fe200078e00a2 */
[----:B------:R-:W-:-:S07]  /*d1f0*/  MOV R138, R160 ;  /* 0x000000a0008a7202 */ /* 0x000fce0000000f00 */
.L_x_44581:
[----:B------:R-:W-:Y:S05]  /*d200*/  BSYNC.RECONVERGENT B4 ;  /* 0x0000000000047941 */ /* 0x000fea0003800200 */
.L_x_44580:
        /* <DEDUP_REMOVED lines=10> */
.L_x_44579:
[----:B------:R-:W-:Y:S05]  /*d2b0*/  BSYNC.RECONVERGENT B3 ;  /* 0x0000000000037941 */ /* 0x000fea0003800200 */
.L_x_44578:
        /* <DEDUP_REMOVED lines=20> */
.L_x_44589:
        /* <DEDUP_REMOVED lines=13> */
.L_x_44591:
[----:B------:R-:W-:Y:S05]  /*d4d0*/  BSYNC.RECONVERGENT B5 ;  /* 0x0000000000057941 */ /* 0x000fea0003800200 */
.L_x_44590:
        /* <DEDUP_REMOVED lines=42> */
[----:B------:R-:W-:-:S07]  /*d780*/  IMAD.MOV.U32 R160, RZ, RZ, RZ ;  /* 0x000000ffffa07224 */ /* 0x000fce00078e00ff */
.L_x_44588:
[----:B------:R-:W-:Y:S05]  /*d790*/  BSYNC.RECONVERGENT B4 ;  /* 0x0000000000047941 */ /* 0x000fea0003800200 */
.L_x_44587:
        /* <DEDUP_REMOVED lines=10> */
.L_x_44586:
[----:B------:R-:W-:Y:S05]  /*d840*/  BSYNC.RECONVERGENT B3 ;  /* 0x0000000000037941 */ /* 0x000fea0003800200 */
.L_x_44585:
        /* <DEDUP_REMOVED lines=20> */
.L_x_44596:
        /* <DEDUP_REMOVED lines=13> */
.L_x_44598:
[----:B------:R-:W-:Y:S05]  /*da60*/  BSYNC.RECONVERGENT B5 ;  /* 0x0000000000057941 */ /* 0x000fea0003800200 */
.L_x_44597:
        /* <DEDUP_REMOVED lines=41> */
[----:B------:R-:W-:Y:S02]  /*dd00*/  LOP3.LUT R134, R160, UR31, R167, 0x96, !PT ;  /* 0x0000001fa0867c12 */ /* 0x000fe4000f8e96a7 */
[----:B------:R-:W-:-:S07]  /*dd10*/  MOV R138, R162 ;  /* 0x000000a2008a7202 */ /* 0x000fce0000000f00 */
.L_x_44595:
[----:B------:R-:W-:Y:S05]  /*dd20*/  BSYNC.RECONVERGENT B4 ;  /* 0x0000000000047941 */ /* 0x000fea0003800200 */
.L_x_44594:
        /* <DEDUP_REMOVED lines=10> */
.L_x_44593:
[----:B------:R-:W-:Y:S05]  /*ddd0*/  BSYNC.RECONVERGENT B3 ;  /* 0x0000000000037941 */ /* 0x000fea0003800200 */
.L_x_44592:
        /* <DEDUP_REMOVED lines=20> */
.L_x_44603:
        /* <DEDUP_REMOVED lines=13> */
.L_x_44605:
[----:B------:R-:W-:Y:S05]  /*dff0*/  BSYNC.RECONVERGENT B5 ;  /* 0x0000000000057941 */ /* 0x000fea0003800200 */
.L_x_44604:
        /* <DEDUP_REMOVED lines=43> */
.L_x_44602:
[----:B------:R-:W-:Y:S05]  /*e2b0*/  BSYNC.RECONVERGENT B4 ;  /* 0x0000000000047941 */ /* 0x000fea0003800200 */
.L_x_44601:
        /* <DEDUP_REMOVED lines=10> */
.L_x_44600:
[----:B------:R-:W-:Y:S05]  /*e360*/  BSYNC.RECONVERGENT B3 ;  /* 0x0000000000037941 */ /* 0x000fea0003800200 */
.L_x_44599:
        /* <DEDUP_REMOVED lines=20> */
.L_x_44610:
        /* <DEDUP_REMOVED lines=13> */
.L_x_44612:
[----:B------:R-:W-:Y:S05]  /*e580*/  BSYNC.RECONVERGENT B5 ;  /* 0x0000000000057941 */ /* 0x000fea0003800200 */
.L_x_44611:
        /* <DEDUP_REMOVED lines=43> */
.L_x_44609:
[----:B------:R-:W-:Y:S05]  /*e840*/  BSYNC.RECONVERGENT B4 ;  /* 0x0000000000047941 */ /* 0x000fea0003800200 */
.L_x_44608:
        /* <DEDUP_REMOVED lines=10> */
.L_x_44607:
[----:B------:R-:W-:Y:S05]  /*e8f0*/  BSYNC.RECONVERGENT B3 ;  /* 0x0000000000037941 */ /* 0x000fea0003800200 */
.L_x_44606:
        /* <DEDUP_REMOVED lines=20> */
.L_x_44617:
        /* <DEDUP_REMOVED lines=13> */
.L_x_44619:
[----:B------:R-:W-:Y:S05]  /*eb10*/  BSYNC.RECONVERGENT B5 ;  /* 0x0000000000057941 */ /* 0x000fea0003800200 */
.L_x_44618:
        /* <DEDUP_REMOVED lines=43> */
.L_x_44616:
[----:B------:R-:W-:Y:S05]  /*edd0*/  BSYNC.RECONVERGENT B4 ;  /* 0x0000000000047941 */ /* 0x000fea0003800200 */
.L_x_44615:
        /* <DEDUP_REMOVED lines=10> */
.L_x_44614:
[----:B------:R-:W-:Y:S05]  /*ee80*/  BSYNC.RECONVERGENT B3 ;  /* 0x0000000000037941 */ /* 0x000fea0003800200 */
.L_x_44613:
        /* <DEDUP_REMOVED lines=19> */
.L_x_44623:
        /* <DEDUP_REMOVED lines=13> */
.L_x_44625:
[----:B------:R-:W-:Y:S05]  /*f090*/  BSYNC.RECONVERGENT B4 ;  /* 0x0000000000047941 */ /* 0x000fea0003800200 */
.L_x_44624:
        /* <DEDUP_REMOVED lines=43> */
.L_x_44622:
[----:B------:R-:W-:Y:S05]  /*f350*/  BSYNC.RECONVERGENT B3 ;  /* 0x0000000000037941 */ /* 0x000fea0003800200 */
.L_x_44621:
[----:B------:R-:W-:Y:S01]  /*f360*/  I2FP.F32.U32 R138, R138 ;  /* 0x0000008a008a7245 */ /* 0x000fe20000201000 */
[----:B------:R-:W-:-:S04]  /*f370*/  IMAD.MOV.U32 R147, RZ, RZ, 0x2f800000 ;  /* 0x2f800000ff937424 */ /* 0x000fc800078e00ff */
        /* <DEDUP_REMOVED lines=9> */
.L_x_44570:
        /* <DEDUP_REMOVED lines=21> */
.L_x_44630:
        /* <DEDUP_REMOVED lines=13> */
.L_x_44632:
[----:B------:R-:W-:Y:S05]  /*f630*/  BSYNC.RECONVERGENT B5 ;  /* 0x0000000000057941 */ /* 0x000fea0003800200 */
.L_x_44631:
        /* <DEDUP_REMOVED lines=41> */
[----:B------:R-:W-:Y:S01]  /*f8d0*/  LOP3.LUT R133, R76, UR32, R79, 0x96, !PT ;  /* 0x000000204c857c12 */ /* 0x000fe2000f8e964f */
[----:B------:R-:W-:-:S07]  /*f8e0*/  IMAD.MOV.U32 R76, RZ, RZ, R138 ;  /* 0x000000ffff4c7224 */ /* 0x000fce00078e008a */
.L_x_44629:
[----:B------:R-:W-:Y:S05]  /*f8f0*/  BSYNC.RECONVERGENT B4 ;  /* 0x0000000000047941 */ /* 0x000fea0003800200 */
.L_x_44628:
        /* <DEDUP_REMOVED lines=8> */
[----:B------:R-:W-:-:S07]  /*f980*/  FSEL R76, R77, RZ, !P1 ;  /* 0x000000ff4d4c7208 */ /* 0x000fce0004800000 */
.L_x_44627:
[----:B------:R-:W-:Y:S05]  /*f990*/  BSYNC.RECONVERGENT B3 ;  /* 0x0000000000037941 */ /* 0x000fea0003800200 */
.L_x_44626:
        /* <DEDUP_REMOVED lines=17> */
.L_x_44637:
        /* <DEDUP_REMOVED lines=13> */
.L_x_44639:
[----:B------:R-:W-:Y:S05]  /*fb80*/  BSYNC.RECONVERGENT B5 ;  /* 0x0000000000057941 */ /* 0x000fea0003800200 */
.L_x_44638:
        /* <DEDUP_REMOVED lines=42> */
.L_x_44636:
[----:B------:R-:W-:Y:S05]  /*fe30*/  BSYNC.RECONVERGENT B4 ;  /* 0x0000000000047941 */ /* 0x000fea0003800200 */
.L_x_44635:
        /* <DEDUP_REMOVED lines=9> */
.L_x_44634:
[----:B------:R-:W-:Y:S05]  /*fed0*/  BSYNC.RECONVERGENT B3 ;  /* 0x0000000000037941 */ /* 0x000fea0003800200 */
.L_x_44633:
        /* <DEDUP_REMOVED lines=17> */
.L_x_44644:
        /* <DEDUP_REMOVED lines=13> */
.L_x_44646:
[----:B------:R-:W-:Y:S05]  /*100c0*/  BSYNC.RECONVERGENT B5 ;  /* 0x0000000000057941 */ /* 0x000fea0003800200 */
.L_x_44645:
        /* <DEDUP_REMOVED lines=43> */
.L_x_44643:
[----:B------:R-:W-:Y:S05]  /*10380*/  BSYNC.RECONVERGENT B4 ;  /* 0x0000000000047941 */ /* 0x000fea0003800200 */
.L_x_44642:
        /* <DEDUP_REMOVED lines=9> */
.L_x_44641:
[----:B------:R-:W-:Y:S05]  /*10420*/  BSYNC.RECONVERGENT B3 ;  /* 0x0000000000037941 */ /* 0x000fea0003800200 */
.L_x_44640:
        /* <DEDUP_REMOVED lines=17> */
.L_x_44651:
        /* <DEDUP_REMOVED lines=13> */
.L_x_44653:
[----:B------:R-:W-:Y:S05]  /*10610*/  BSYNC.RECONVERGENT B5 ;  /* 0x0000000000057941 */ /* 0x000fea0003800200 */
.L_x_44652:
        /* <DEDUP_REMOVED lines=33> */
[----:B01----:R-:W-:Y:S01]  /*10830*/  LOP3.LUT R160, R82, UR30, R81, 0x96, !PT ;  /* 0x0000001e52a07c12 */ /* 0x003fe2000f8e9651 */
[----:B------:R-:W-:-:S04]  /*10840*/  IMAD.WIDE.U32 R82, R83, -0x326172a9, RZ ;  /* 0xcd9e8d5753527825 */ /* 0x000fc800078e00ff */
[----:B------:R-:W-:Y:S01]  /*10850*/  IMAD.WIDE.U32 R160, R160, -0x326172a9, RZ ;  /* 0xcd9e8d57a0a07825 */ /* 0x000fe200078e00ff */
[----:B------:R-:W-:-:S03]  /*10860*/  LOP3.LUT R83, R134, UR29, R83, 0x96, !PT ;  /* 0x0000001d86537c12 */ /* 0x000fc6000f8e9653 */
[----:B------:R-:W-:Y:S01]  /*10870*/  IMAD.MOV.U32 R81, RZ, RZ, RZ ;  /* 0x000000ffff517224 */ /* 0x000fe200078e00ff */
[----:B------:R-:W-:Y:S01]  /*10880*/  LOP3.LUT R134, R82, UR31, R161, 0x96, !PT ;  /* 0x0000001f52867c12 */ /* 0x000fe2000f8e96a1 */
[----:B------:R-:W-:Y:S01]  /*10890*/  IMAD.WIDE.U32 R82, R83, -0x2daee0ad, RZ ;  /* 0xd2511f5353527825 */ /* 0x000fe200078e00ff */
[----:B------:R-:W-:-:S04]  /*108a0*/  MOV R140, R160 ;  /* 0x000000a0008c7202 */ /* 0x000fc80000000f00 */
[----:B------:R-:W-:Y:S02]  /*108b0*/  LOP3.LUT R133, R80, UR32, R83, 0x96, !PT ;  /* 0x0000002050857c12 */ /* 0x000fe4000f8e9653 */
[----:B------:R-:W-:-:S07]  /*108c0*/  MOV R154, R82 ;  /* 0x00000052009a7202 */ /* 0x000fce0000000f00 */
.L_x_44650:
[----:B------:R-:W-:Y:S05]  /*108d0*/  BSYNC.RECONVERGENT B4 ;  /* 0x0000000000047941 */ /* 0x000fea0003800200 */
.L_x_44649:
        /* <DEDUP_REMOVED lines=9> */
.L_x_44648:
[----:B------:R-:W-:Y:S05]  /*10970*/  BSYNC.RECONVERGENT B3 ;  /* 0x0000000000037941 */ /* 0x000fea0003800200 */
.L_x_44647:
        /* <DEDUP_REMOVED lines=17> */
.L_x_44658:
        /* <DEDUP_REMOVED lines=13> */
.L_x_44660:
[----:B------:R-:W-:Y:S05]  /*10b60*/  BSYNC.RECONVERGENT B5 ;  /* 0x0000000000057941 */ /* 0x000fea0003800200 */
.L_x_44659:
        /* <DEDUP_REMOVED lines=35> */
[----:B------:R-:W-:-:S04]  /*10da0*/  LOP3.LUT R83, R134, UR29, R83, 0x96, !PT ;  /* 0x0000001d86537c12 */ /* 0x000fc8000f8e9653 */
[----:B------:R-:W-:Y:S01]  /*10db0*/  LOP3.LUT R134, R82, UR31, R161, 0x96, !PT ;  /* 0x0000001f52867c12 */ /* 0x000fe2000f8e96a1 */
[----:B------:R-:W-:Y:S01]  /*10dc0*/  IMAD.WIDE.U32 R82, R83, -0x2daee0ad, RZ ;  /* 0xd2511f5353527825 */ /* 0x000fe200078e00ff */
[----:B------:R-:W-:-:S04]  /*10dd0*/  MOV R140, R160 ;  /* 0x000000a0008c7202 */ /* 0x000fc80000000f00 */
[----:B------:R-:W-:Y:S01]  /*10de0*/  LOP3.LUT R133, R80, UR32, R83, 0x96, !PT ;  /* 0x0000002050857c12 */ /* 0x000fe2000f8e9653 */
[----:B------:R-:W-:Y:S01]  /*10df0*/  IMAD.MOV.U32 R80, RZ, RZ, R154 ;  /* 0x000000ffff507224 */ /* 0x000fe200078e009a */
[----:B------:R-:W-:Y:S01]  /*10e00*/  MOV R154, R82 ;  /* 0x00000052009a7202 */ /* 0x000fe20000000f00 */
[----:B------:R-:W-:-:S07]  /*10e10*/  IMAD.MOV.U32 R82, RZ, RZ, RZ ;  /* 0x000000ffff527224 */ /* 0x000fce00078e00ff */
.L_x_44657:
[----:B------:R-:W-:Y:S05]  /*10e20*/  BSYNC.RECONVERGENT B4 ;  /* 0x0000000000047941 */ /* 0x000fea0003800200 */
.L_x_44656:
        /* <DEDUP_REMOVED lines=9> */
.L_x_44655:
[----:B------:R-:W-:Y:S05]  /*10ec0*/  BSYNC.RECONVERGENT B3 ;  /* 0x0000000000037941 */ /* 0x000fea0003800200 */
.L_x_44654:
        /* <DEDUP_REMOVED lines=17> */
.L_x_44665:
        /* <DEDUP_REMOVED lines=13> */
.L_x_44667:
[----:B------:R-:W-:Y:S05]  /*110b0*/  BSYNC.RECONVERGENT B5 ;  /* 0x0000000000057941 */ /* 0x000fea0003800200 */
.L_x_44666:
[----:B01----:R-:W-:Y:S01]  /*110c0*/  LOP3.LUT R160, R137, UR7, R83, 0x96, !PT ;  /* 0x0000000789a07c12 */ /* 0x003fe2000f8e9653 */
        /* <DEDUP_REMOVED lines=36> */
[----:B------:R-:W-:Y:S02]  /*11310*/  LOP3.LUT R134, R134, UR31, R161, 0x96, !PT ;  /* 0x0000001f86867c12 */ /* 0x000fe4000f8e96a1 */
[----:B------:R-:W-:Y:S01]  /*11320*/  MOV R140, R160 ;  /* 0x000000a0008c7202 */ /* 0x000fe20000000f00 */
[----:B------:R-:W-:-:S04]  /*11330*/  IMAD.WIDE.U32 R160, R81, -0x2daee0ad, RZ ;  /* 0xd2511f5351a07825 */ /* 0x000fc800078e00ff */
[----:B------:R-:W-:Y:S01]  /*11340*/  IMAD.MOV.U32 R81, RZ, RZ, R154 ;  /* 0x000000ffff517224 */ /* 0x000fe200078e009a */
[----:B------:R-:W-:Y:S02]  /*11350*/  LOP3.LUT R133, R82, UR32, R161, 0x96, !PT ;  /* 0x0000002052857c12 */ /* 0x000fe4000f8e96a1 */
[----:B------:R-:W-:-:S07]  /*11360*/  MOV R154, R160 ;  /* 0x000000a0009a7202 */ /* 0x000fce0000000f00 */
.L_x_44664:
[----:B------:R-:W-:Y:S05]  /*11370*/  BSYNC.RECONVERGENT B4 ;  /* 0x0000000000047941 */ /* 0x000fea0003800200 */
.L_x_44663:
        /* <DEDUP_REMOVED lines=9> */
.L_x_44662:
[----:B------:R-:W-:Y:S05]  /*11410*/  BSYNC.RECONVERGENT B3 ;  /* 0x0000000000037941 */ /* 0x000fea0003800200 */
.L_x_44661:
        /* <DEDUP_REMOVED lines=17> */
.L_x_44672:
        /* <DEDUP_REMOVED lines=13> */
.L_x_44674:
[----:B------:R-:W-:Y:S05]  /*11600*/  BSYNC.RECONVERGENT B5 ;  /* 0x0000000000057941 */ /* 0x000fea0003800200 */
.L_x_44673:
[----:B01----:R-:W-:Y:S01]  /*11610*/  LOP3.LUT R160, R137, UR7, R83, 0x96, !PT ;  /* 0x0000000789a07c12 */ /* 0x003fe2000f8e9653 */
        /* <DEDUP_REMOVED lines=42> */
.L_x_44671:
[----:B------:R-:W-:Y:S05]  /*118c0*/  BSYNC.RECONVERGENT B4 ;  /* 0x0000000000047941 */ /* 0x000fea0003800200 */
.L_x_44670:
        /* <DEDUP_REMOVED lines=9> */
.L_x_44669:
[----:B------:R-:W-:Y:S05]  /*11960*/  BSYNC.RECONVERGENT B3 ;  /* 0x0000000000037941 */ /* 0x000fea0003800200 */
.L_x_44668:
        /* <DEDUP_REMOVED lines=16> */
.L_x_44677:
        /* <DEDUP_REMOVED lines=13> */
.L_x_44679:
[----:B------:R-:W-:Y:S05]  /*11b40*/  BSYNC.RECONVERGENT B4 ;  /* 0x0000000000047941 */ /* 0x000fea0003800200 */
.L_x_44678:
        /* <DEDUP_REMOVED lines=43> */
.L_x_44676:
[----:B------:R-:W-:Y:S05]  /*11e00*/  BSYNC.RECONVERGENT B3 ;  /* 0x0000000000037941 */ /* 0x000fea0003800200 */
.L_x_44675:
        /* <DEDUP_REMOVED lines=9> */
.L_x_44620:
[----:B------:R-:W-:Y:S05]  /*11ea0*/  BSYNC.RECONVERGENT B2 ;  /* 0x0000000000027941 */ /* 0x000fea0003800200 */
.L_x_44569:
[----:B01----:R-:W0:Y:S01]  /*11eb0*/  LDC.64 R160, c[0x0][0x3a8] ;  /* 0x0000ea00ffa07b82 */ /* 0x003e220000000a00 */
        /* <DEDUP_REMOVED lines=9> */
[----:B------:R-:W-:Y:S02]  /*11f50*/  LOP3.LUT R154, R147, 0xffff, RZ, 0xc0, !PT ;  /* 0x0000ffff939a7812 */ /* 0x000fe400078ec0ff */
[----:B------:R-:W-:Y:S02]  /*11f60*/  LOP3.LUT R162, R142, 0xff, RZ, 0xc0, !PT ;  /* 0x000000ff8ea27812 */ /* 0x000fe400078ec0ff */
[----:B------:R-:W-:-:S02]  /*11f70*/  PRMT R154, R161, 0x4210, R154 ;  /* 0x00004210a19a7816 */ /* 0x000fc4000000009a */
[----:B------:R-:W-:Y:S01]  /*11f80*/  PRMT R161, R145, 0x7104, RZ ;  /* 0x0000710491a17816 */ /* 0x000fe200000000ff */
[----:B------:R-:W-:Y:S01]  /*11f90*/  IMAD.WIDE.U32 R162, R162, 0x10000, RZ ;  /* 0x00010000a2a27825 */ /* 0x000fe200078e00ff */
[----:B------:R-:W-:Y:S02]  /*11fa0*/  LOP3.LUT R166, R141, 0xff, RZ, 0xc0, !PT ;  /* 0x000000ff8da67812 */ /* 0x000fe400078ec0ff */
[----:B------:R-:W-:-:S04]  /*11fb0*/  LOP3.LUT R161, R154, 0xff00, R161, 0xf8, !PT ;  /* 0x0000ff009aa17812 */ /* 0x000fc800078ef8a1 */
[----:B------:R-:W-:Y:S01]  /*11fc0*/  LOP3.LUT R167, R161, 0xff, R144, 0xf8, !PT ;  /* 0x000000ffa1a77812 */ /* 0x000fe200078ef890 */
        /* <DEDUP_REMOVED lines=9> */
.L_x_44681:
[----:B------:R-:W-:Y:S05]  /*12060*/  BSYNC.RECONVERGENT B2 ;  /* 0x0000000000027941 */ /* 0x000fea0003800200 */
.L_x_44680:
[----:B------:R-:W-:Y:S01]  /*12070*/  VIADD R153, R153, 0x20 ;  /* 0x0000002099997836 */ /* 0x000fe20000000000 */
[----:B------:R-:W-:-:S07]  /*12080*/  IADD3 R152, PT, PT, R152, 0x20, RZ ;  /* 0x0000002098987810 */ /* 0x000fce0007ffe0ff */
.L_x_44566:
[----:B------:R-:W-:Y:S05]  /*12090*/  BSYNC.RECONVERGENT B1 ;  /* 0x0000000000017941 */ /* 0x000fea0003800200 */
.L_x_44565:
        /* <DEDUP_REMOVED lines=9> */
.L_x_44685:
[----:B------:R-:W-:Y:S05]  /*12130*/  BSYNC.RECONVERGENT B2 ;  /* 0x0000000000027941 */ /* 0x000fea0003800200 */
.L_x_44684:
        /* <DEDUP_REMOVED lines=29> */
.L_x_44692:
        /* <DEDUP_REMOVED lines=13> */
.L_x_44694:
[----:B------:R-:W-:Y:S05]  /*123e0*/  BSYNC.RECONVERGENT B5 ;  /* 0x0000000000057941 */ /* 0x000fea0003800200 */
.L_x_44693:
        /* <DEDUP_REMOVED lines=38> */
[----:B------:R-:W-:-:S03]  /*12650*/  IMAD.WIDE.U32 R162, R162, -0x2daee0ad, RZ ;  /* 0xd2511f53a2a27825 */ /* 0x000fc600078e00ff */
[----:B------:R-:W-:Y:S01]  /*12660*/  MOV R154, R162 ;  /* 0x000000a2009a7202 */ /* 0x000fe20000000f00 */
[----:B------:R-:W-:Y:S01]  /*12670*/  HFMA2 R162, -RZ, RZ, 0, 0 ;  /* 0x00000000ffa27431 */ /* 0x000fe200000001ff */
[----:B------:R-:W-:Y:S02]  /*12680*/  LOP3.LUT R133, R134, UR32, R163, 0x96, !PT ;  /* 0x0000002086857c12 */ /* 0x000fe4000f8e96a3 */
[----:B------:R-:W-:-:S07]  /*12690*/  LOP3.LUT R134, R160, UR31, R169, 0x96, !PT ;  /* 0x0000001fa0867c12 */ /* 0x000fce000f8e96a9 */
.L_x_44691:
[----:B------:R-:W-:Y:S05]  /*126a0*/  BSYNC.RECONVERGENT B4 ;  /* 0x0000000000047941 */ /* 0x000fea0003800200 */
.L_x_44690:
        /* <DEDUP_REMOVED lines=10> */
.L_x_44689:
[----:B------:R-:W-:Y:S05]  /*12750*/  BSYNC.RECONVERGENT B3 ;  /* 0x0000000000037941 */ /* 0x000fea0003800200 */
.L_x_44688:
        /* <DEDUP_REMOVED lines=20> */
.L_x_44699:
        /* <DEDUP_REMOVED lines=13> */
.L_x_44701:
[----:B------:R-:W-:Y:S05]  /*12970*/  BSYNC.RECONVERGENT B5 ;  /* 0x0000000000057941 */ /* 0x000fea0003800200 */
.L_x_44700:
        /* <DEDUP_REMOVED lines=36> */
[----:B------:R-:W-:Y:S01]  /*12bc0*/  MOV R141, R154 ;  /* 0x0000009a008d7202 */ /* 0x000fe20000000f00 */
[----:B------:R-:W-:Y:S02]  /*12bd0*/  IMAD.MOV.U32 R135, RZ, RZ, RZ ;  /* 0x000000ffff877224 */ /* 0x000fe400078e00ff */
[----:B------:R-:W-:-:S04]  /*12be0*/  IMAD.WIDE.U32 R160, R160, -0x2daee0ad, RZ ;  /* 0xd2511f53a0a07825 */ /* 0x000fc800078e00ff */
[----:B------:R-:W-:Y:S01]  /*12bf0*/  IMAD.MOV.U32 R138, RZ, RZ, R160 ;  /* 0x000000ffff8a7224 */ /* 0x000fe200078e00a0 */
[----:B------:R-:W-:Y:S02]  /*12c00*/  LOP3.LUT R133, R134, UR32, R161, 0x96, !PT ;  /* 0x0000002086857c12 */ /* 0x000fe4000f8e96a1 */
[----:B------:R-:W-:Y:S02]  /*12c10*/  LOP3.LUT R134, R140, UR31, R163, 0x96, !PT ;  /* 0x0000001f8c867c12 */ /* 0x000fe4000f8e96a3 */
[----:B------:R-:W-:-:S07]  /*12c20*/  MOV R140, R162 ;  /* 0x000000a2008c7202 */ /* 0x000fce0000000f00 */
.L_x_44698:
[----:B------:R-:W-:Y:S05]  /*12c30*/  BSYNC.RECONVERGENT B4 ;  /* 0x0000000000047941 */ /* 0x000fea0003800200 */
.L_x_44697:
        /* <DEDUP_REMOVED lines=10> */
.L_x_44696:
[----:B------:R-:W-:Y:S05]  /*12ce0*/  BSYNC.RECONVERGENT B3 ;  /* 0x0000000000037941 */ /* 0x000fea0003800200 */
.L_x_44695:
        /* <DEDUP_REMOVED lines=20> */
.L_x_44706:
        /* <DEDUP_REMOVED lines=13> */
.L_x_44708:
[----:B------:R-:W-:Y:S05]  /*12f00*/  BSYNC.RECONVERGENT B5 ;  /* 0x0000000000057941 */ /* 0x000fea0003800200 */
.L_x_44707:
        /* <DEDUP_REMOVED lines=43> */
.L_x_44705:
[----:B------:R-:W-:Y:S05]  /*131c0*/  BSYNC.RECONVERGENT B4 ;  /* 0x0000000000047941 */ /* 0x000fea0003800200 */
.L_x_44704:
        /* <DEDUP_REMOVED lines=10> */
.L_x_44703:
[----:B------:R-:W-:Y:S05]  /*13270*/  BSYNC.RECONVERGENT B3 ;  /* 0x0000000000037941 */ /* 0x000fea0003800200 */
.L_x_44702:
        /* <DEDUP_REMOVED lines=20> */
.L_x_44713:
        /* <DEDUP_REMOVED lines=13> */
.L_x_44715:
[----:B------:R-:W-:Y:S05]  /*13490*/  BSYNC.RECONVERGENT B5 ;  /* 0x0000000000057941 */ /* 0x000fea0003800200 */
.L_x_44714:
        /* <DEDUP_REMOVED lines=43> */
.L_x_44712:
[----:B------:R-:W-:Y:S05]  /*13750*/  BSYNC.RECONVERGENT B4 ;  /* 0x0000000000047941 */ /* 0x000fea0003800200 */
.L_x_44711:
        /* <DEDUP_REMOVED lines=10> */
.L_x_44710:
[----:B------:R-:W-:Y:S05]  /*13800*/  BSYNC.RECONVERGENT B3 ;  /* 0x0000000000037941 */ /* 0x000fea0003800200 */
.L_x_44709:
        /* <DEDUP_REMOVED lines=20> */
.L_x_44720:
        /* <DEDUP_REMOVED lines=13> */
.L_x_44722:
[----:B------:R-:W-:Y:S05]  /*13a20*/  BSYNC.RECONVERGENT B5 ;  /* 0x0000000000057941 */ /* 0x000fea0003800200 */
.L_x_44721:
        /* <DEDUP_REMOVED lines=43> */
.L_x_44719:
[----:B------:R-:W-:Y:S05]  /*13ce0*/  BSYNC.RECONVERGENT B4 ;  /* 0x0000000000047941 */ /* 0x000fea0003800200 */
.L_x_44718:
        /* <DEDUP_REMOVED lines=10> */
.L_x_44717:
[----:B------:R-:W-:Y:S05]  /*13d90*/  BSYNC.RECONVERGENT B3 ;  /* 0x0000000000037941 */ /* 0x000fea0003800200 */
.L_x_44716:
        /* <DEDUP_REMOVED lines=20> */
.L_x_44727:
        /* <DEDUP_REMOVED lines=13> */
.L_x_44729:
[----:B------:R-:W-:Y:S05]  /*13fb0*/  BSYNC.RECONVERGENT B5 ;  /* 0x0000000000057941 */ /* 0x000fea0003800200 */
.L_x_44728:
        /* <DEDUP_REMOVED lines=43> */
.L_x_44726:
[----:B------:R-:W-:Y:S05]  /*14270*/  BSYNC.RECONVERGENT B4 ;  /* 0x0000000000047941 */ /* 0x000fea0003800200 */
.L_x_44725:
        /* <DEDUP_REMOVED lines=10> */
.L_x_44724:
[----:B------:R-:W-:Y:S05]  /*14320*/  BSYNC.RECONVERGENT B3 ;  /* 0x0000000000037941 */ /* 0x000fea0003800200 */
.L_x_44723:
        /* <DEDUP_REMOVED lines=20> */
.L_x_44734:
        /* <DEDUP_REMOVED lines=13> */
.L_x_44736:
[----:B------:R-:W-:Y:S05]  /*14540*/  BSYNC.RECONVERGENT B5 ;  /* 0x0000000000057941 */ /* 0x000fea0003800200 */
.L_x_44735:
        /* <DEDUP_REMOVED lines=43> */
.L_x_44733:
[----:B------:R-:W-:Y:S05]  /*14800*/  BSYNC.RECONVERGENT B4 ;  /* 0x0000000000047941 */ /* 0x000fea0003800200 */
.L_x_44732:
        /* <DEDUP_REMOVED lines=10> */
.L_x_44731:
[----:B------:R-:W-:Y:S05]  /*148b0*/  BSYNC.RECONVERGENT B3 ;  /* 0x0000000000037941 */ /* 0x000fea0003800200 */
.L_x_44730:
        /* <DEDUP_REMOVED lines=19> */
.L_x_44740:
        /* <DEDUP_REMOVED lines=13> */
.L_x_44742:
[----:B------:R-:W-:Y:S05]  /*14ac0*/  BSYNC.RECONVERGENT B4 ;  /* 0x0000000000047941 */ /* 0x000fea0003800200 */
.L_x_44741:
        /* <DEDUP_REMOVED lines=43> */
.L_x_44739:
[----:B------:R-:W-:Y:S05]  /*14d80*/  BSYNC.RECONVERGENT B3 ;  /* 0x0000000000037941 */ /* 0x000fea0003800200 */
.L_x_44738:
        /* <DEDUP_REMOVED lines=11> */
.L_x_44687:
        /* <DEDUP_REMOVED lines=21> */
.L_x_44747:
        /* <DEDUP_REMOVED lines=13> */
.L_x_44749:
[----:B------:R-:W-:Y:S05]  /*15060*/  BSYNC.RECONVERGENT B5 ;  /* 0x0000000000057941 */ /* 0x000fea0003800200 */
.L_x_44748:
        /* <DEDUP_REMOVED lines=43> */
.L_x_44746:
[----:B------:R-:W-:Y:S05]  /*15320*/  BSYNC.RECONVERGENT B4 ;  /* 0x0000000000047941 */ /* 0x000fea0003800200 */
.L_x_44745:
        /* <DEDUP_REMOVED lines=9> */
.L_x_44744:
[----:B------:R-:W-:Y:S05]  /*153c0*/  BSYNC.RECONVERGENT B3 ;  /* 0x0000000000037941 */ /* 0x000fea0003800200 */
.L_x_44743:
        /* <DEDUP_REMOVED lines=17> */
.L_x_44754:
        /* <DEDUP_REMOVED lines=13> */
.L_x_44756:
[----:B------:R-:W-:Y:S05]  /*155b0*/  BSYNC.RECONVERGENT B5 ;  /* 0x0000000000057941 */ /* 0x000fea0003800200 */
.L_x_44755:
        /* <DEDUP_REMOVED lines=42> */
.L_x_44753:
[----:B------:R-:W-:Y:S05]  /*15860*/  BSYNC.RECONVERGENT B4 ;  /* 0x0000000000047941 */ /* 0x000fea0003800200 */
.L_x_44752:
        /* <DEDUP_REMOVED lines=9> */
.L_x_44751:
[----:B------:R-:W-:Y:S05]  /*15900*/  BSYNC.RECONVERGENT B3 ;  /* 0x0000000000037941 */ /* 0x000fea0003800200 */
.L_x_44750:
        /* <DEDUP_REMOVED lines=17> */
.L_x_44761:
        /* <DEDUP_REMOVED lines=13> */
.L_x_44763:
[----:B------:R-:W-:Y:S05]  /*15af0*/  BSYNC.RECONVERGENT B5 ;  /* 0x0000000000057941 */ /* 0x000fea0003800200 */
.L_x_44762:
        /* <DEDUP_REMOVED lines=43> */
.L_x_44760:
[----:B------:R-:W-:Y:S05]  /*15db0*/  BSYNC.RECONVERGENT B4 ;  /* 0x0000000000047941 */ /* 0x000fea0003800200 */
.L_x_44759:
        /* <DEDUP_REMOVED lines=9> */
.L_x_44758:
[----:B------:R-:W-:Y:S05]  /*15e50*/  BSYNC.RECONVERGENT B3 ;  /* 0x0000000000037941 */ /* 0x000fea0003800200 */
.L_x_44757:
        /* <DEDUP_REMOVED lines=17> */
.L_x_44768:
        /* <DEDUP_REMOVED lines=13> */
.L_x_44770:
[----:B------:R-:W-:Y:S05]  /*16040*/  BSYNC.RECONVERGENT B5 ;  /* 0x0000000000057941 */ /* 0x000fea0003800200 */
.L_x_44769:
        /* <DEDUP_REMOVED lines=43> */
.L_x_44767:
[----:B------:R-:W-:Y:S05]  /*16300*/  BSYNC.RECONVERGENT B4 ;  /* 0x0000000000047941 */ /* 0x000fea0003800200 */
.L_x_44766:
        /* <DEDUP_REMOVED lines=9> */
.L_x_44765:
[----:B------:R-:W-:Y:S05]  /*163a0*/  BSYNC.RECONVERGENT B3 ;  /* 0x0000000000037941 */ /* 0x000fea0003800200 */
.L_x_44764:
        /* <DEDUP_REMOVED lines=17> */
.L_x_44775:
        /* <DEDUP_REMOVED lines=13> */
.L_x_44777:
[----:B------:R-:W-:Y:S05]  /*16590*/  BSYNC.RECONVERGENT B5 ;  /* 0x0000000000057941 */ /* 0x000fea0003800200 */
.L_x_44776:
        /* <DEDUP_REMOVED lines=43> */
.L_x_44774:
[----:B------:R-:W-:Y:S05]  /*16850*/  BSYNC.RECONVERGENT B4 ;  /* 0x0000000000047941 */ /* 0x000fea0003800200 */
.L_x_44773:
        /* <DEDUP_REMOVED lines=9> */
.L_x_44772:
[----:B------:R-:W-:Y:S05]  /*168f0*/  BSYNC.RECONVERGENT B3 ;  /* 0x0000000000037941 */ /* 0x000fea0003800200 */
.L_x_44771:
        /* <DEDUP_REMOVED lines=17> */
.L_x_44782:
        /* <DEDUP_REMOVED lines=13> */
.L_x_44784:
[----:B------:R-:W-:Y:S05]  /*16ae0*/  BSYNC.RECONVERGENT B5 ;  /* 0x0000000000057941 */ /* 0x000fea0003800200 */
.L_x_44783:
        /* <DEDUP_REMOVED lines=43> */
.L_x_44781:
[----:B------:R-:W-:Y:S05]  /*16da0*/  BSYNC.RECONVERGENT B4 ;  /* 0x0000000000047941 */ /* 0x000fea0003800200 */
.L_x_44780:
        /* <DEDUP_REMOVED lines=9> */
.L_x_44779:
[----:B------:R-:W-:Y:S05]  /*16e40*/  BSYNC.RECONVERGENT B3 ;  /* 0x0000000000037941 */ /* 0x000fea0003800200 */
.L_x_44778:
        /* <DEDUP_REMOVED lines=17> */
.L_x_44789:
        /* <DEDUP_REMOVED lines=13> */
.L_x_44791:
[----:B------:R-:W-:Y:S05]  /*17030*/  BSYNC.RECONVERGENT B5 ;  /* 0x0000000000057941 */ /* 0x000fea0003800200 */
.L_x_44790:
        /* <DEDUP_REMOVED lines=43> */
.L_x_44788:
[----:B------:R-:W-:Y:S05]  /*172f0*/  BSYNC.RECONVERGENT B4 ;  /* 0x0000000000047941 */ /* 0x000fea0003800200 */
.L_x_44787:
        /* <DEDUP_REMOVED lines=9> */
.L_x_44786:
[----:B------:R-:W-:Y:S05]  /*17390*/  BSYNC.RECONVERGENT B3 ;  /* 0x0000000000037941 */ /* 0x000fea0003800200 */
.L_x_44785:
        /* <DEDUP_REMOVED lines=16> */
.L_x_44794:
        /* <DEDUP_REMOVED lines=13> */
.L_x_44796:
[----:B------:R-:W-:Y:S05]  /*17570*/  BSYNC.RECONVERGENT B4 ;  /* 0x0000000000047941 */ /* 0x000fea0003800200 */
.L_x_44795:
        /* <DEDUP_REMOVED lines=43> */
.L_x_44793:
[----:B------:R-:W-:Y:S05]  /*17830*/  BSYNC.RECONVERGENT B3 ;  /* 0x0000000000037941 */ /* 0x000fea0003800200 */
.L_x_44792:
        /* <DEDUP_REMOVED lines=9> */
.L_x_44737:
[----:B------:R-:W-:Y:S05]  /*178d0*/  BSYNC.RECONVERGENT B2 ;  /* 0x0000000000027941 */ /* 0x000fea0003800200 */
.L_x_44686:
        /* <DEDUP_REMOVED lines=27> */
.L_x_44798:
[----:B------:R-:W-:Y:S05]  /*17a90*/  BSYNC.RECONVERGENT B2 ;  /* 0x0000000000027941 */ /* 0x000fea0003800200 */
.L_x_44797:
[----:B------:R-:W-:Y:S01]  /*17aa0*/  IADD3 R153, PT, PT, R153, 0x20, RZ ;  /* 0x0000002099997810 */ /* 0x000fe20007ffe0ff */
[----:B------:R-:W-:-:S07]  /*17ab0*/  VIADD R152, R152, 0x20 ;  /* 0x0000002098987836 */ /* 0x000fce0000000000 */
.L_x_44683:
[----:B------:R-:W-:Y:S05]  /*17ac0*/  BSYNC.RECONVERGENT B1 ;  /* 0x0000000000017941 */ /* 0x000fea0003800200 */
.L_x_44682:
        /* <DEDUP_REMOVED lines=9> */
.L_x_44802:
[----:B------:R-:W-:Y:S05]  /*17b60*/  BSYNC.RECONVERGENT B2 ;  /* 0x0000000000027941 */ /* 0x000fea0003800200 */
.L_x_44801:
        /* <DEDUP_REMOVED lines=29> */
.L_x_44809:
        /* <DEDUP_REMOVED lines=13> */
.L_x_44811:
[----:B------:R-:W-:Y:S05]  /*17e10*/  BSYNC.RECONVERGENT B5 ;  /* 0x0000000000057941 */ /* 0x000fea0003800200 */
.L_x_44810:
        /* <DEDUP_REMOVED lines=43> */
.L_x_44808:
[----:B------:R-:W-:Y:S05]  /*180d0*/  BSYNC.RECONVERGENT B4 ;  /* 0x0000000000047941 */ /* 0x000fea0003800200 */
.L_x_44807:
        /* <DEDUP_REMOVED lines=9> */
[----:B------:R-:W-:-:S07]  /*18170*/  FADD.FTZ R92, R92, R135 ;  /* 0x000000875c5c7221 */ /* 0x000fce0000010000 */
.L_x_44806:
[----:B------:R-:W-:Y:S05]  /*18180*/  BSYNC.RECONVERGENT B3 ;  /* 0x0000000000037941 */ /* 0x000fea0003800200 */
.L_x_44805:
        /* <DEDUP_REMOVED lines=20> */
.L_x_44816:
        /* <DEDUP_REMOVED lines=13> */
.L_x_44818:
[----:B------:R-:W-:Y:S05]  /*183a0*/  BSYNC.RECONVERGENT B5 ;  /* 0x0000000000057941 */ /* 0x000fea0003800200 */
.L_x_44817:
        /* <DEDUP_REMOVED lines=43> */
.L_x_44815:
[----:B------:R-:W-:Y:S05]  /*18660*/  BSYNC.RECONVERGENT B4 ;  /* 0x0000000000047941 */ /* 0x000fea0003800200 */
.L_x_44814:
        /* <DEDUP_REMOVED lines=9> */
[----:B------:R-:W-:-:S07]  /*18700*/  FADD.FTZ R93, R93, R154 ;  /* 0x0000009a5d5d7221 */ /* 0x000fce0000010000 */
.L_x_44813:
[----:B------:R-:W-:Y:S05]  /*18710*/  BSYNC.RECONVERGENT B3 ;  /* 0x0000000000037941 */ /* 0x000fea0003800200 */
.L_x_44812:
        /* <DEDUP_REMOVED lines=20> */
.L_x_44823:
        /* <DEDUP_REMOVED lines=13> */
.L_x_44825:
[----:B------:R-:W-:Y:S05]  /*18930*/  BSYNC.RECONVERGENT B5 ;  /* 0x0000000000057941 */ /* 0x000fea0003800200 */
.L_x_44824:
        /* <DEDUP_REMOVED lines=43> */
.L_x_44822:
[----:B------:R-:W-:Y:S05]  /*18bf0*/  BSYNC.RECONVERGENT B4 ;  /* 0x0000000000047941 */ /* 0x000fea0003800200 */
.L_x_44821:
        /* <DEDUP_REMOVED lines=10> */
.L_x_44820:
[----:B------:R-:W-:Y:S05]  /*18ca0*/  BSYNC.RECONVERGENT B3 ;  /* 0x0000000000037941 */ /* 0x000fea0003800200 */
.L_x_44819:
        /* <DEDUP_REMOVED lines=20> */
.L_x_44830:
        /* <DEDUP_REMOVED lines=13> */
.L_x_44832:
[----:B------:R-:W-:Y:S05]  /*18ec0*/  BSYNC.RECONVERGENT B5 ;  /* 0x0000000000057941 */ /* 0x000fea0003800200 */
.L_x_44831:
        /* <DEDUP_REMOVED lines=43> */
.L_x_44829:
[----:B------:R-:W-:Y:S05]  /*19180*/  BSYNC.RECONVERGENT B4 ;  /* 0x0000000000047941 */ /* 0x000fea0003800200 */
.L_x_44828:
        /* <DEDUP_REMOVED lines=10> */
.L_x_44827:
[----:B------:R-:W-:Y:S05]  /*19230*/  BSYNC.RECONVERGENT B3 ;  /* 0x0000000000037941 */ /* 0x000fea0003800200 */
.L_x_44826:
        /* <DEDUP_REMOVED lines=20> */
.L_x_44837:
        /* <DEDUP_REMOVED lines=13> */
.L_x_44839:
[----:B------:R-:W-:Y:S05]  /*19450*/  BSYNC.RECONVERGENT B5 ;  /* 0x0000000000057941 */ /* 0x000fea0003800200 */
.L_x_44838:
        /* <DEDUP_REMOVED lines=43> */
.L_x_44836:
[----:B------:R-:W-:Y:S05]  /*19710*/  BSYNC.RECONVERGENT B4 ;  /* 0x0000000000047941 */ /* 0x000fea0003800200 */
.L_x_44835:
        /* <DEDUP_REMOVED lines=10> */
.L_x_44834:
[----:B------:R-:W-:Y:S05]  /*197c0*/  BSYNC.RECONVERGENT B3 ;  /* 0x0000000000037941 */ /* 0x000fea0003800200 */
.L_x_44833:
        /* <DEDUP_REMOVED lines=20> */
.L_x_44844:
        /* <DEDUP_REMOVED lines=13> */
.L_x_44846:
[----:B------:R-:W-:Y:S05]  /*199e0*/  BSYNC.RECONVERGENT B5 ;  /* 0x0000000000057941 */ /* 0x000fea0003800200 */
.L_x_44845:
        /* <DEDUP_REMOVED lines=43> */
.L_x_44843:
[----:B------:R-:W-:Y:S05]  /*19ca0*/  BSYNC.RECONVERGENT B4 ;  /* 0x0000000000047941 */ /* 0x000fea0003800200 */
.L_x_44842:
        /* <DEDUP_REMOVED lines=10> */
.L_x_44841:
[----:B------:R-:W-:Y:S05]  /*19d50*/  BSYNC.RECONVERGENT B3 ;  /* 0x0000000000037941 */ /* 0x000fea0003800200 */
.L_x_44840:
        /* <DEDUP_REMOVED lines=20> */
.L_x_44851:
        /* <DEDUP_REMOVED lines=13> */
.L_x_44853:
[----:B------:R-:W-:Y:S05]  /*19f70*/  BSYNC.RECONVERGENT B5 ;  /* 0x0000000000057941 */ /* 0x000fea0003800200 */
.L_x_44852:
        /* <DEDUP_REMOVED lines=43> */
.L_x_44850:
[----:B------:R-:W-:Y:S05]  /*1a230*/  BSYNC.RECONVERGENT B4 ;  /* 0x0000000000047941 */ /* 0x000fea0003800200 */
.L_x_44849:
        /* <DEDUP_REMOVED lines=10> */
.L_x_44848:
[----:B------:R-:W-:Y:S05]  /*1a2e0*/  BSYNC.RECONVERGENT B3 ;  /* 0x0000000000037941 */ /* 0x000fea0003800200 */
.L_x_44847:
        /* <DEDUP_REMOVED lines=19> */
.L_x_44857:
        /* <DEDUP_REMOVED lines=13> */
.L_x_44859:
[----:B------:R-:W-:Y:S05]  /*1a4f0*/  BSYNC.RECONVERGENT B4 ;  /* 0x0000000000047941 */ /* 0x000fea0003800200 */
.L_x_44858:
        /* <DEDUP_REMOVED lines=43> */
.L_x_44856:
[----:B------:R-:W-:Y:S05]  /*1a7b0*/  BSYNC.RECONVERGENT B3 ;  /* 0x0000000000037941 */ /* 0x000fea0003800200 */
.L_x_44855:
        /* <DEDUP_REMOVED lines=11> */
.L_x_44804:
        /* <DEDUP_REMOVED lines=21> */
.L_x_44864:
        /* <DEDUP_REMOVED lines=13> */
.L_x_44866:
[----:B------:R-:W-:Y:S05]  /*1aa90*/  BSYNC.RECONVERGENT B5 ;  /* 0x0000000000057941 */ /* 0x000fea0003800200 */
.L_x_44865:
        /* <DEDUP_REMOVED lines=43> */
.L_x_44863:
[----:B------:R-:W-:Y:S05]  /*1ad50*/  BSYNC.RECONVERGENT B4 ;  /* 0x0000000000047941 */ /* 0x000fea0003800200 */
.L_x_44862:
        /* <DEDUP_REMOVED lines=9> */
.L_x_44861:
[----:B------:R-:W-:Y:S05]  /*1adf0*/  BSYNC.RECONVERGENT B3 ;  /* 0x0000000000037941 */ /* 0x000fea0003800200 */
.L_x_44860:
        /* <DEDUP_REMOVED lines=17> */
.L_x_44871:
        /* <DEDUP_REMOVED lines=13> */
.L_x_44873:
[----:B------:R-:W-:Y:S05]  /*1afe0*/  BSYNC.RECONVERGENT B5 ;  /* 0x0000000000057941 */ /* 0x000fea0003800200 */
.L_x_44872:
        /* <DEDUP_REMOVED lines=42> */
.L_x_44870:
[----:B------:R-:W-:Y:S05]  /*1b290*/  BSYNC.RECONVERGENT B4 ;  /* 0x0000000000047941 */ /* 0x000fea0003800200 */
.L_x_44869:
        /* <DEDUP_REMOVED lines=9> */
.L_x_44868:
[----:B------:R-:W-:Y:S05]  /*1b330*/  BSYNC.RECONVERGENT B3 ;  /* 0x0000000000037941 */ /* 0x000fea0003800200 */
.L_x_44867:
        /* <DEDUP_REMOVED lines=17> */
.L_x_44878:
        /* <DEDUP_REMOVED lines=13> */
.L_x_44880:
[----:B------:R-:W-:Y:S05]  /*1b520*/  BSYNC.RECONVERGENT B5 ;  /* 0x0000000000057941 */ /* 0x000fea0003800200 */
.L_x_44879:
        /* <DEDUP_REMOVED lines=43> */
.L_x_44877:
[----:B------:R-:W-:Y:S05]  /*1b7e0*/  BSYNC.RECONVERGENT B4 ;  /* 0x0000000000047941 */ /* 0x000fea0003800200 */
.L_x_44876:
        /* <DEDUP_REMOVED lines=9> */
.L_x_44875:
[----:B------:R-:W-:Y:S05]  /*1b880*/  BSYNC.RECONVERGENT B3 ;  /* 0x0000000000037941 */ /* 0x000fea0003800200 */
.L_x_44874:
        /* <DEDUP_REMOVED lines=17> */
.L_x_44885:
        /* <DEDUP_REMOVED lines=13> */
.L_x_44887:
[----:B------:R-:W-:Y:S05]  /*1ba70*/  BSYNC.RECONVERGENT B5 ;  /* 0x0000000000057941 */ /* 0x000fea0003800200 */
.L_x_44886:
        /* <DEDUP_REMOVED lines=43> */
.L_x_44884:
[----:B------:R-:W-:Y:S05]  /*1bd30*/  BSYNC.RECONVERGENT B4 ;  /* 0x0000000000047941 */ /* 0x000fea0003800200 */
.L_x_44883:
        /* <DEDUP_REMOVED lines=9> */
.L_x_44882:
[----:B------:R-:W-:Y:S05]  /*1bdd0*/  BSYNC.RECONVERGENT B3 ;  /* 0x0000000000037941 */ /* 0x000fea0003800200 */
.L_x_44881:
        /* <DEDUP_REMOVED lines=17> */
.L_x_44892:
        /* <DEDUP_REMOVED lines=13> */
.L_x_44894:
[----:B------:R-:W-:Y:S05]  /*1bfc0*/  BSYNC.RECONVERGENT B5 ;  /* 0x0000000000057941 */ /* 0x000fea0003800200 */
.L_x_44893:
        /* <DEDUP_REMOVED lines=43> */
.L_x_44891:
[----:B------:R-:W-:Y:S05]  /*1c280*/  BSYNC.RECONVERGENT B4 ;  /* 0x0000000000047941 */ /* 0x000fea0003800200 */
.L_x_44890:
        /* <DEDUP_REMOVED lines=9> */
.L_x_44889:
[----:B------:R-:W-:Y:S05]  /*1c320*/  BSYNC.RECONVERGENT B3 ;  /* 0x0000000000037941 */ /* 0x000fea0003800200 */
.L_x_44888:
        /* <DEDUP_REMOVED lines=17> */
.L_x_44899:
        /* <DEDUP_REMOVED lines=13> */
.L_x_44901:
[----:B------:R-:W-:Y:S05]  /*1c510*/  BSYNC.RECONVERGENT B5 ;  /* 0x0000000000057941 */ /* 0x000fea0003800200 */
.L_x_44900:
        /* <DEDUP_REMOVED lines=43> */
.L_x_44898:
[----:B------:R-:W-:Y:S05]  /*1c7d0*/  BSYNC.RECONVERGENT B4 ;  /* 0x0000000000047941 */ /* 0x000fea0003800200 */
.L_x_44897:
        /* <DEDUP_REMOVED lines=9> */
.L_x_44896:
[----:B------:R-:W-:Y:S05]  /*1c870*/  BSYNC.RECONVERGENT B3 ;  /* 0x0000000000037941 */ /* 0x000fea0003800200 */
.L_x_44895:
        /* <DEDUP_REMOVED lines=17> */
.L_x_44906:
        /* <DEDUP_REMOVED lines=13> */
.L_x_44908:
[----:B------:R-:W-:Y:S05]  /*1ca60*/  BSYNC.RECONVERGENT B5 ;  /* 0x0000000000057941 */ /* 0x000fea0003800200 */
.L_x_44907:
        /* <DEDUP_REMOVED lines=43> */
.L_x_44905:
[----:B------:R-:W-:Y:S05]  /*1cd20*/  BSYNC.RECONVERGENT B4 ;  /* 0x0000000000047941 */ /* 0x000fea0003800200 */
.L_x_44904:
        /* <DEDUP_REMOVED lines=9> */
.L_x_44903:
[----:B------:R-:W-:Y:S05]  /*1cdc0*/  BSYNC.RECONVERGENT B3 ;  /* 0x0000000000037941 */ /* 0x000fea0003800200 */
.L_x_44902:
        /* <DEDUP_REMOVED lines=16> */
.L_x_44911:
        /* <DEDUP_REMOVED lines=13> */
.L_x_44913:
[----:B------:R-:W-:Y:S05]  /*1cfa0*/  BSYNC.RECONVERGENT B4 ;  /* 0x0000000000047941 */ /* 0x000fea0003800200 */
.L_x_44912:
        /* <DEDUP_REMOVED lines=43> */
.L_x_44910:
[----:B------:R-:W-:Y:S05]  /*1d260*/  BSYNC.RECONVERGENT B3 ;  /* 0x0000000000037941 */ /* 0x000fea0003800200 */
.L_x_44909:
        /* <DEDUP_REMOVED lines=9> */
.L_x_44854:
[----:B------:R-:W-:Y:S05]  /*1d300*/  BSYNC.RECONVERGENT B2 ;  /* 0x0000000000027941 */ /* 0x000fea0003800200 */
.L_x_44803:
        /* <DEDUP_REMOVED lines=27> */
.L_x_44915:
[----:B------:R-:W-:Y:S05]  /*1d4c0*/  BSYNC.RECONVERGENT B2 ;  /* 0x0000000000027941 */ /* 0x000fea0003800200 */
.L_x_44914:
[----:B------:R-:W-:Y:S01]  /*1d4d0*/  VIADD R153, R153, 0x20 ;  /* 0x0000002099997836 */ /* 0x000fe20000000000 */
[----:B------:R-:W-:-:S07]  /*1d4e0*/  IADD3 R152, PT, PT, R152, 0x20, RZ ;  /* 0x0000002098987810 */ /* 0x000fce0007ffe0ff */
.L_x_44800:
[----:B------:R-:W-:Y:S05]  /*1d4f0*/  BSYNC.RECONVERGENT B1 ;  /* 0x0000000000017941 */ /* 0x000fea0003800200 */
.L_x_44799:
        /* <DEDUP_REMOVED lines=9> */
.L_x_44919:
[----:B------:R-:W-:Y:S05]  /*1d590*/  BSYNC.RECONVERGENT B2 ;  /* 0x0000000000027941 */ /* 0x000fea0003800200 */
.L_x_44918:
        /* <DEDUP_REMOVED lines=29> */
.L_x_44926:
        /* <DEDUP_REMOVED lines=13> */
.L_x_44928:
[----:B------:R-:W-:Y:S05]  /*1d840*/  BSYNC.RECONVERGENT B5 ;  /* 0x0000000000057941 */ /* 0x000fea0003800200 */
.L_x_44927:
        /* <DEDUP_REMOVED lines=43> */
.L_x_44925:
[----:B------:R-:W-:Y:S05]  /*1db00*/  BSYNC.RECONVERGENT B4 ;  /* 0x0000000000047941 */ /* 0x000fea0003800200 */
.L_x_44924:
        /* <DEDUP_REMOVED lines=10> */
.L_x_44923:
[----:B------:R-:W-:Y:S05]  /*1dbb0*/  BSYNC.RECONVERGENT B3 ;  /* 0x0000000000037941 */ /* 0x000fea0003800200 */
.L_x_44922:
        /* <DEDUP_REMOVED lines=20> */
.L_x_44933:
        /* <DEDUP_REMOVED lines=13> */
.L_x_44935:
[----:B------:R-:W-:Y:S05]  /*1ddd0*/  BSYNC.RECONVERGENT B5 ;  /* 0x0000000000057941 */ /* 0x000fea0003800200 */
.L_x_44934:
        /* <DEDUP_REMOVED lines=43> */
.L_x_44932:
[----:B------:R-:W-:Y:S05]  /*1e090*/  BSYNC.RECONVERGENT B4 ;  /* 0x0000000000047941 */ /* 0x000fea0003800200 */
.L_x_44931:
        /* <DEDUP_REMOVED lines=9> */
[----:B------:R-:W-:-:S07]  /*1e130*/  FADD.FTZ R101, R101, R154 ;  /* 0x0000009a65657221 */ /* 0x000fce0000010000 */
.L_x_44930:
[----:B------:R-:W-:Y:S05]  /*1e140*/  BSYNC.RECONVERGENT B3 ;  /* 0x0000000000037941 */ /* 0x000fea0003800200 */
.L_x_44929:
        /* <DEDUP_REMOVED lines=20> */
.L_x_44940:
        /* <DEDUP_REMOVED lines=13> */
.L_x_44942:
[----:B------:R-:W-:Y:S05]  /*1e360*/  BSYNC.RECONVERGENT B5 ;  /* 0x0000000000057941 */ /* 0x000fea0003800200 */
.L_x_44941:
        /* <DEDUP_REMOVED lines=43> */
.L_x_44939:
[----:B------:R-:W-:Y:S05]  /*1e620*/  BSYNC.RECONVERGENT B4 ;  /* 0x0000000000047941 */ /* 0x000fea0003800200 */
.L_x_44938:
        /* <DEDUP_REMOVED lines=10> */
.L_x_44937:
[----:B------:R-:W-:Y:S05]  /*1e6d0*/  BSYNC.RECONVERGENT B3 ;  /* 0x0000000000037941 */ /* 0x000fea0003800200 */
.L_x_44936:
        /* <DEDUP_REMOVED lines=20> */
.L_x_44947:
        /* <DEDUP_REMOVED lines=13> */
.L_x_44949:
[----:B------:R-:W-:Y:S05]  /*1e8f0*/  BSYNC.RECONVERGENT B5 ;  /* 0x0000000000057941 */ /* 0x000fea0003800200 */
.L_x_44948:
        /* <DEDUP_REMOVED lines=43> */
.L_x_44946:
[----:B------:R-:W-:Y:S05]  /*1ebb0*/  BSYNC.RECONVERGENT B4 ;  /* 0x0000000000047941 */ /* 0x000fea0003800200 */
.L_x_44945:
        /* <DEDUP_REMOVED lines=10> */
.L_x_44944:
[----:B------:R-:W-:Y:S05]  /*1ec60*/  BSYNC.RECONVERGENT B3 ;  /* 0x0000000000037941 */ /* 0x000fea0003800200 */
.L_x_44943:
        /* <DEDUP_REMOVED lines=20> */
.L_x_44954:
        /* <DEDUP_REMOVED lines=13> */
.L_x_44956:
[----:B------:R-:W-:Y:S05]  /*1ee80*/  BSYNC.RECONVERGENT B5 ;  /* 0x0000000000057941 */ /* 0x000fea0003800200 */
.L_x_44955:
        /* <DEDUP_REMOVED lines=43> */
.L_x_44953:
[----:B------:R-:W-:Y:S05]  /*1f140*/  BSYNC.RECONVERGENT B4 ;  /* 0x0000000000047941 */ /* 0x000fea0003800200 */
.L_x_44952:
        /* <DEDUP_REMOVED lines=10> */
.L_x_44951:
[----:B------:R-:W-:Y:S05]  /*1f1f0*/  BSYNC.RECONVERGENT B3 ;  /* 0x0000000000037941 */ /* 0x000fea0003800200 */
.L_x_44950:
        /* <DEDUP_REMOVED lines=20> */
.L_x_44961:
        /* <DEDUP_REMOVED lines=13> */
.L_x_44963:
[----:B------:R-:W-:Y:S05]  /*1f410*/  BSYNC.RECONVERGENT B5 ;  /* 0x0000000000057941 */ /* 0x000fea0003800200 */
.L_x_44962:
        /* <DEDUP_REMOVED lines=43> */
.L_x_44960:
[----:B------:R-:W-:Y:S05]  /*1f6d0*/  BSYNC.RECONVERGENT B4 ;  /* 0x0000000000047941 */ /* 0x000fea0003800200 */
.L_x_44959:
        /* <DEDUP_REMOVED lines=10> */
.L_x_44958:
[----:B------:R-:W-:Y:S05]  /*1f780*/  BSYNC.RECONVERGENT B3 ;  /* 0x0000000000037941 */ /* 0x000fea0003800200 */
.L_x_44957:
        /* <DEDUP_REMOVED lines=20> */
.L_x_44968:
        /* <DEDUP_REMOVED lines=13> */
.L_x_44970:
[----:B------:R-:W-:Y:S05]  /*1f9a0*/  BSYNC.RECONVERGENT B5 ;  /* 0x0000000000057941 */ /* 0x000fea0003800200 */
.L_x_44969:
        /* <DEDUP_REMOVED lines=43> */
.L_x_44967:
[----:B------:R-:W-:Y:S05]  /*1fc60*/  BSYNC.RECONVERGENT B4 ;  /* 0x0000000000047941 */ /* 0x000fea0003800200 */
.L_x_44966:
        /* <DEDUP_REMOVED lines=10> */
.L_x_44965:
[----:B------:R-:W-:Y:S05]  /*1fd10*/  BSYNC.RECONVERGENT B3 ;  /* 0x0000000000037941 */ /* 0x000fea0003800200 */
.L_x_44964:
        /* <DEDUP_REMOVED lines=19> */
.L_x_44974:
        /* <DEDUP_REMOVED lines=13> */
.L_x_44976:
[----:B------:R-:W-:Y:S05]  /*1ff20*/  BSYNC.RECONVERGENT B4 ;  /* 0x0000000000047941 */ /* 0x000fea0003800200 */
.L_x_44975:
        /* <DEDUP_REMOVED lines=43> */
.L_x_44973:
[----:B------:R-:W-:Y:S05]  /*201e0*/  BSYNC.RECONVERGENT B3 ;  /* 0x0000000000037941 */ /* 0x000fea0003800200 */
.L_x_44972:
        /* <DEDUP_REMOVED lines=9> */
[----:B------:R-:W-:Y:S01]  /*20280*/  FADD.FTZ R107, R107, R138 ;  /* 0x0000008a6b6b7221 */ /* 0x000fe20000010000 */
[----:B------:R-:W-:Y:S06]  /*20290*/  BRA `(.L_x_44971) ;  /* 0x0000002800a47947 */ /* 0x000fec0003800000 */
.L_x_44921:
        /* <DEDUP_REMOVED lines=21> */
.L_x_44981:
        /* <DEDUP_REMOVED lines=13> */
.L_x_44983:
[----:B------:R-:W-:Y:S05]  /*204c0*/  BSYNC.RECONVERGENT B5 ;  /* 0x0000000000057941 */ /* 0x000fea0003800200 */
.L_x_44982:
        /* <DEDUP_REMOVED lines=43> */
.L_x_44980:
[----:B------:R-:W-:Y:S05]  /*20780*/  BSYNC.RECONVERGENT B4 ;  /* 0x0000000000047941 */ /* 0x000fea0003800200 */
.L_x_44979:
        /* <DEDUP_REMOVED lines=9> */
.L_x_44978:
[----:B------:R-:W-:Y:S05]  /*20820*/  BSYNC.RECONVERGENT B3 ;  /* 0x0000000000037941 */ /* 0x000fea0003800200 */
.L_x_44977:
        /* <DEDUP_REMOVED lines=17> */
.L_x_44988:
        /* <DEDUP_REMOVED lines=13> */
.L_x_44990:
[----:B------:R-:W-:Y:S05]  /*20a10*/  BSYNC.RECONVERGENT B5 ;  /* 0x0000000000057941 */ /* 0x000fea0003800200 */
.L_x_44989:
        /* <DEDUP_REMOVED lines=42> */
.L_x_44987:
[----:B------:R-:W-:Y:S05]  /*20cc0*/  BSYNC.RECONVERGENT B4 ;  /* 0x0000000000047941 */ /* 0x000fea0003800200 */
.L_x_44986:
        /* <DEDUP_REMOVED lines=9> */
.L_x_44985:
[----:B------:R-:W-:Y:S05]  /*20d60*/  BSYNC.RECONVERGENT B3 ;  /* 0x0000000000037941 */ /* 0x000fea0003800200 */
.L_x_44984:
        /* <DEDUP_REMOVED lines=17> */
.L_x_44995:
        /* <DEDUP_REMOVED lines=13> */
.L_x_44997:
[----:B------:R-:W-:Y:S05]  /*20f50*/  BSYNC.RECONVERGENT B5 ;  /* 0x0000000000057941 */ /* 0x000fea0003800200 */
.L_x_44996:
        /* <DEDUP_REMOVED lines=43> */
.L_x_44994:
[----:B------:R-:W-:Y:S05]  /*21210*/  BSYNC.RECONVERGENT B4 ;  /* 0x0000000000047941 */ /* 0x000fea0003800200 */
.L_x_44993:
        /* <DEDUP_REMOVED lines=9> */
.L_x_44992:
[----:B------:R-:W-:Y:S05]  /*212b0*/  BSYNC.RECONVERGENT B3 ;  /* 0x0000000000037941 */ /* 0x000fea0003800200 */
.L_x_44991:
        /* <DEDUP_REMOVED lines=17> */
.L_x_45002:
        /* <DEDUP_REMOVED lines=13> */
.L_x_45004:
[----:B------:R-:W-:Y:S05]  /*214a0*/  BSYNC.RECONVERGENT B5 ;  /* 0x0000000000057941 */ /* 0x000fea0003800200 */
.L_x_45003:
        /* <DEDUP_REMOVED lines=43> */
.L_x_45001:
[----:B------:R-:W-:Y:S05]  /*21760*/  BSYNC.RECONVERGENT B4 ;  /* 0x0000000000047941 */ /* 0x000fea0003800200 */
.L_x_45000:
        /* <DEDUP_REMOVED lines=9> */
.L_x_44999:
[----:B------:R-:W-:Y:S05]  /*21800*/  BSYNC.RECONVERGENT B3 ;  /* 0x0000000000037941 */ /* 0x000fea0003800200 */
.L_x_44998:
        /* <DEDUP_REMOVED lines=17> */
.L_x_45009:
        /* <DEDUP_REMOVED lines=13> */
.L_x_45011:
[----:B------:R-:W-:Y:S05]  /*219f0*/  BSYNC.RECONVERGENT B5 ;  /* 0x0000000000057941 */ /* 0x000fea0003800200 */
.L_x_45010:
        /* <DEDUP_REMOVED lines=43> */
.L_x_45008:
[----:B------:R-:W-:Y:S05]  /*21cb0*/  BSYNC.RECONVERGENT B4 ;  /* 0x0000000000047941 */ /* 0x000fea0003800200 */
.L_x_45007:
        /* <DEDUP_REMOVED lines=9> */
.L_x_45006:
[----:B------:R-:W-:Y:S05]  /*21d50*/  BSYNC.RECONVERGENT B3 ;  /* 0x0000000000037941 */ /* 0x000fea0003800200 */
.L_x_45005:
        /* <DEDUP_REMOVED lines=17> */
.L_x_45016:
        /* <DEDUP_REMOVED lines=13> */
.L_x_45018:
[----:B------:R-:W-:Y:S05]  /*21f40*/  BSYNC.RECONVERGENT B5 ;  /* 0x0000000000057941 */ /* 0x000fea0003800200 */
.L_x_45017:
        /* <DEDUP_REMOVED lines=43> */
.L_x_45015:
[----:B------:R-:W-:Y:S05]  /*22200*/  BSYNC.RECONVERGENT B4 ;  /* 0x0000000000047941 */ /* 0x000fea0003800200 */
.L_x_45014:
        /* <DEDUP_REMOVED lines=9> */
.L_x_45013:
[----:B------:R-:W-:Y:S05]  /*222a0*/  BSYNC.RECONVERGENT B3 ;  /* 0x0000000000037941 */ /* 0x000fea0003800200 */
.L_x_45012:
        /* <DEDUP_REMOVED lines=17> */
.L_x_45023:
        /* <DEDUP_REMOVED lines=13> */
.L_x_45025:
[----:B------:R-:W-:Y:S05]  /*22490*/  BSYNC.RECONVERGENT B5 ;  /* 0x0000000000057941 */ /* 0x000fea0003800200 */
.L_x_45024:
        /* <DEDUP_REMOVED lines=43> */
.L_x_45022:
[----:B------:R-:W-:Y:S05]  /*22750*/  BSYNC.RECONVERGENT B4 ;  /* 0x0000000000047941 */ /* 0x000fea0003800200 */
.L_x_45021:
        /* <DEDUP_REMOVED lines=9> */
.L_x_45020:
[----:B------:R-:W-:Y:S05]  /*227f0*/  BSYNC.RECONVERGENT B3 ;  /* 0x0000000000037941 */ /* 0x000fea0003800200 */
.L_x_45019:
        /* <DEDUP_REMOVED lines=16> */
.L_x_45028:
        /* <DEDUP_REMOVED lines=13> */
.L_x_45030:
[----:B------:R-:W-:Y:S05]  /*229d0*/  BSYNC.RECONVERGENT B4 ;  /* 0x0000000000047941 */ /* 0x000fea0003800200 */
.L_x_45029:
        /* <DEDUP_REMOVED lines=43> */
.L_x_45027:
[----:B------:R-:W-:Y:S05]  /*22c90*/  BSYNC.RECONVERGENT B3 ;  /* 0x0000000000037941 */ /* 0x000fea0003800200 */
.L_x_45026:
        /* <DEDUP_REMOVED lines=9> */
.L_x_44971:
[----:B------:R-:W-:Y:S05]  /*22d30*/  BSYNC.RECONVERGENT B2 ;  /* 0x0000000000027941 */ /* 0x000fea0003800200 */
.L_x_44920:
        /* <DEDUP_REMOVED lines=27> */
.L_x_45032:
[----:B------:R-:W-:Y:S05]  /*22ef0*/  BSYNC.RECONVERGENT B2 ;  /* 0x0000000000027941 */ /* 0x000fea0003800200 */
.L_x_45031:
[----:B------:R-:W-:Y:S01]  /*22f00*/  IADD3 R153, PT, PT, R153, 0x20, RZ ;  /* 0x0000002099997810 */ /* 0x000fe20007ffe0ff */
[----:B------:R-:W-:-:S07]  /*22f10*/  VIADD R152, R152, 0x20 ;  /* 0x0000002098987836 */ /* 0x000fce0000000000 */
.L_x_44917:
[----:B------:R-:W-:Y:S05]  /*22f20*/  BSYNC.RECONVERGENT B1 ;  /* 0x0000000000017941 */ /* 0x000fea0003800200 */
.L_x_44916:
        /* <DEDUP_REMOVED lines=9> */
.L_x_45036:
[----:B------:R-:W-:Y:S05]  /*22fc0*/  BSYNC.RECONVERGENT B2 ;  /* 0x0000000000027941 */ /* 0x000fea0003800200 */
.L_x_45035:
        /* <DEDUP_REMOVED lines=29> */
.L_x_45043:
        /* <DEDUP_REMOVED lines=13> */
.L_x_45045:
[----:B------:R-:W-:Y:S05]  /*23270*/  BSYNC.RECONVERGENT B5 ;  /* 0x0000000000057941 */ /* 0x000fea0003800200 */
.L_x_45044:
        /* <DEDUP_REMOVED lines=43> */
.L_x_45042:
[----:B------:R-:W-:Y:S05]  /*23530*/  BSYNC.RECONVERGENT B4 ;  /* 0x0000000000047941 */ /* 0x000fea0003800200 */
.L_x_45041:
        /* <DEDUP_REMOVED lines=10> */
.L_x_45040:
[----:B------:R-:W-:Y:S05]  /*235e0*/  BSYNC.RECONVERGENT B3 ;  /* 0x0000000000037941 */ /* 0x000fea0003800200 */
.L_x_45039:
        /* <DEDUP_REMOVED lines=20> */
.L_x_45050:
        /* <DEDUP_REMOVED lines=13> */
.L_x_45052:
[----:B------:R-:W-:Y:S05]  /*23800*/  BSYNC.RECONVERGENT B5 ;  /* 0x0000000000057941 */ /* 0x000fea0003800200 */
.L_x_45051:
        /* <DEDUP_REMOVED lines=43> */
.L_x_45049:
[----:B------:R-:W-:Y:S05]  /*23ac0*/  BSYNC.RECONVERGENT B4 ;  /* 0x0000000000047941 */ /* 0x000fea0003800200 */
.L_x_45048:
        /* <DEDUP_REMOVED lines=10> */
.L_x_45047:
[----:B------:R-:W-:Y:S05]  /*23b70*/  BSYNC.RECONVERGENT B3 ;  /* 0x0000000000037941 */ /* 0x000fea0003800200 */
.L_x_45046:
        /* <DEDUP_REMOVED lines=20> */
.L_x_45057:
        /* <DEDUP_REMOVED lines=13> */
.L_x_45059:
[----:B------:R-:W-:Y:S05]  /*23d90*/  BSYNC.RECONVERGENT B5 ;  /* 0x0000000000057941 */ /* 0x000fea0003800200 */
.L_x_45058:
        /* <DEDUP_REMOVED lines=43> */
.L_x_45056:
[----:B------:R-:W-:Y:S05]  /*24050*/  BSYNC.RECONVERGENT B4 ;  /* 0x0000000000047941 */ /* 0x000fea0003800200 */
.L_x_45055:
        /* <DEDUP_REMOVED lines=10> */
.L_x_45054:
[----:B------:R-:W-:Y:S05]  /*24100*/  BSYNC.RECONVERGENT B3 ;  /* 0x0000000000037941 */ /* 0x000fea0003800200 */
.L_x_45053:
        /* <DEDUP_REMOVED lines=20> */
.L_x_45064:
        /* <DEDUP_REMOVED lines=13> */
.L_x_45066:
[----:B------:R-:W-:Y:S05]  /*24320*/  BSYNC.RECONVERGENT B5 ;  /* 0x0000000000057941 */ /* 0x000fea0003800200 */
.L_x_45065:
        /* <DEDUP_REMOVED lines=43> */
.L_x_45063:
[----:B------:R-:W-:Y:S05]  /*245e0*/  BSYNC.RECONVERGENT B4 ;  /* 0x0000000000047941 */ /* 0x000fea0003800200 */
.L_x_45062:
        /* <DEDUP_REMOVED lines=10> */
.L_x_45061:
[----:B------:R-:W-:Y:S05]  /*24690*/  BSYNC.RECONVERGENT B3 ;  /* 0x0000000000037941 */ /* 0x000fea0003800200 */
.L_x_45060:
        /* <DEDUP_REMOVED lines=20> */
.L_x_45071:
        /* <DEDUP_REMOVED lines=13> */
.L_x_45073:
[----:B------:R-:W-:Y:S05]  /*248b0*/  BSYNC.RECONVERGENT B5 ;  /* 0x0000000000057941 */ /* 0x000fea0003800200 */
.L_x_45072:
        /* <DEDUP_REMOVED lines=43> */
.L_x_45070:
[----:B------:R-:W-:Y:S05]  /*24b70*/  BSYNC.RECONVERGENT B4 ;  /* 0x0000000000047941 */ /* 0x000fea0003800200 */
.L_x_45069:
        /* <DEDUP_REMOVED lines=10> */
.L_x_45068:
[----:B------:R-:W-:Y:S05]  /*24c20*/  BSYNC.RECONVERGENT B3 ;  /* 0x0000000000037941 */ /* 0x000fea0003800200 */
.L_x_45067:
        /* <DEDUP_REMOVED lines=20> */
.L_x_45078:
        /* <DEDUP_REMOVED lines=13> */
.L_x_45080:
[----:B------:R-:W-:Y:S05]  /*24e40*/  BSYNC.RECONVERGENT B5 ;  /* 0x0000000000057941 */ /* 0x000fea0003800200 */
.L_x_45079:
        /* <DEDUP_REMOVED lines=43> */
.L_x_45077:
[----:B------:R-:W-:Y:S05]  /*25100*/  BSYNC.RECONVERGENT B4 ;  /* 0x0000000000047941 */ /* 0x000fea0003800200 */
.L_x_45076:
        /* <DEDUP_REMOVED lines=10> */
.L_x_45075:
[----:B------:R-:W-:Y:S05]  /*251b0*/  BSYNC.RECONVERGENT B3 ;  /* 0x0000000000037941 */ /* 0x000fea0003800200 */
.L_x_45074:
        /* <DEDUP_REMOVED lines=20> */
.L_x_45085:
        /* <DEDUP_REMOVED lines=13> */
.L_x_45087:
[----:B------:R-:W-:Y:S05]  /*253d0*/  BSYNC.RECONVERGENT B5 ;  /* 0x0000000000057941 */ /* 0x000fea0003800200 */
.L_x_45086:
        /* <DEDUP_REMOVED lines=43> */
.L_x_45084:
[----:B------:R-:W-:Y:S05]  /*25690*/  BSYNC.RECONVERGENT B4 ;  /* 0x0000000000047941 */ /* 0x000fea0003800200 */
.L_x_45083:
        /* <DEDUP_REMOVED lines=10> */
.L_x_45082:
[----:B------:R-:W-:Y:S05]  /*25740*/  BSYNC.RECONVERGENT B3 ;  /* 0x0000000000037941 */ /* 0x000fea0003800200 */
.L_x_45081:
        /* <DEDUP_REMOVED lines=19> */
.L_x_45091:
        /* <DEDUP_REMOVED lines=13> */
.L_x_45093:
[----:B------:R-:W-:Y:S05]  /*25950*/  BSYNC.RECONVERGENT B4 ;  /* 0x0000000000047941 */ /* 0x000fea0003800200 */
.L_x_45092:
        /* <DEDUP_REMOVED lines=43> */
.L_x_45090:
[----:B------:R-:W-:Y:S05]  /*25c10*/  BSYNC.RECONVERGENT B3 ;  /* 0x0000000000037941 */ /* 0x000fea0003800200 */
.L_x_45089:
        /* <DEDUP_REMOVED lines=11> */
.L_x_45038:
        /* <DEDUP_REMOVED lines=21> */
.L_x_45098:
        /* <DEDUP_REMOVED lines=13> */
.L_x_45100:
[----:B------:R-:W-:Y:S05]  /*25ef0*/  BSYNC.RECONVERGENT B5 ;  /* 0x0000000000057941 */ /* 0x000fea0003800200 */
.L_x_45099:
        /* <DEDUP_REMOVED lines=43> */
.L_x_45097:
[----:B------:R-:W-:Y:S05]  /*261b0*/  BSYNC.RECONVERGENT B4 ;  /* 0x0000000000047941 */ /* 0x000fea0003800200 */
.L_x_45096:
        /* <DEDUP_REMOVED lines=9> */
.L_x_45095:
[----:B------:R-:W-:Y:S05]  /*26250*/  BSYNC.RECONVERGENT B3 ;  /* 0x0000000000037941 */ /* 0x000fea0003800200 */
.L_x_45094:
        /* <DEDUP_REMOVED lines=17> */
.L_x_45105:
        /* <DEDUP_REMOVED lines=13> */
.L_x_45107:
[----:B------:R-:W-:Y:S05]  /*26440*/  BSYNC.RECONVERGENT B5 ;  /* 0x0000000000057941 */ /* 0x000fea0003800200 */
.L_x_45106:
        /* <DEDUP_REMOVED lines=42> */
.L_x_45104:
[----:B------:R-:W-:Y:S05]  /*266f0*/  BSYNC.RECONVERGENT B4 ;  /* 0x0000000000047941 */ /* 0x000fea0003800200 */
.L_x_45103:
        /* <DEDUP_REMOVED lines=9> */
.L_x_45102:
[----:B------:R-:W-:Y:S05]  /*26790*/  BSYNC.RECONVERGENT B3 ;  /* 0x0000000000037941 */ /* 0x000fea0003800200 */
.L_x_45101:
        /* <DEDUP_REMOVED lines=17> */
.L_x_45112:
        /* <DEDUP_REMOVED lines=13> */
.L_x_45114:
[----:B------:R-:W-:Y:S05]  /*26980*/  BSYNC.RECONVERGENT B5 ;  /* 0x0000000000057941 */ /* 0x000fea0003800200 */
.L_x_45113:
        /* <DEDUP_REMOVED lines=43> */
.L_x_45111:
[----:B------:R-:W-:Y:S05]  /*26c40*/  BSYNC.RECONVERGENT B4 ;  /* 0x0000000000047941 */ /* 0x000fea0003800200 */
.L_x_45110:
        /* <DEDUP_REMOVED lines=9> */
.L_x_45109:
[----:B------:R-:W-:Y:S05]  /*26ce0*/  BSYNC.RECONVERGENT B3 ;  /* 0x0000000000037941 */ /* 0x000fea0003800200 */
.L_x_45108:
        /* <DEDUP_REMOVED lines=17> */
.L_x_45119:
        /* <DEDUP_REMOVED lines=13> */
.L_x_45121:
[----:B------:R-:W-:Y:S05]  /*26ed0*/  BSYNC.RECONVERGENT B5 ;  /* 0x0000000000057941 */ /* 0x000fea0003800200 */
.L_x_45120:
        /* <DEDUP_REMOVED lines=43> */
.L_x_45118:
[----:B------:R-:W-:Y:S05]  /*27190*/  BSYNC.RECONVERGENT B4 ;  /* 0x0000000000047941 */ /* 0x000fea0003800200 */
.L_x_45117:
        /* <DEDUP_REMOVED lines=9> */
.L_x_45116:
[----:B------:R-:W-:Y:S05]  /*27230*/  BSYNC.RECONVERGENT B3 ;  /* 0x0000000000037941 */ /* 0x000fea0003800200 */
.L_x_45115:
        /* <DEDUP_REMOVED lines=17> */
.L_x_45126:
        /* <DEDUP_REMOVED lines=13> */
.L_x_45128:
[----:B------:R-:W-:Y:S05]  /*27420*/  BSYNC.RECONVERGENT B5 ;  /* 0x0000000000057941 */ /* 0x000fea0003800200 */
.L_x_45127:
        /* <DEDUP_REMOVED lines=43> */
.L_x_45125:
[----:B------:R-:W-:Y:S05]  /*276e0*/  BSYNC.RECONVERGENT B4 ;  /* 0x0000000000047941 */ /* 0x000fea0003800200 */
.L_x_45124:
        /* <DEDUP_REMOVED lines=9> */
.L_x_45123:
[----:B------:R-:W-:Y:S05]  /*27780*/  BSYNC.RECONVERGENT B3 ;  /* 0x0000000000037941 */ /* 0x000fea0003800200 */
.L_x_45122:
        /* <DEDUP_REMOVED lines=17> */
.L_x_45133:
        /* <DEDUP_REMOVED lines=13> */
.L_x_45135:
[----:B------:R-:W-:Y:S05]  /*27970*/  BSYNC.RECONVERGENT B5 ;  /* 0x0000000000057941 */ /* 0x000fea0003800200 */
.L_x_45134:
        /* <DEDUP_REMOVED lines=43> */
.L_x_45132:
[----:B------:R-:W-:Y:S05]  /*27c30*/  BSYNC.RECONVERGENT B4 ;  /* 0x0000000000047941 */ /* 0x000fea0003800200 */
.L_x_45131:
        /* <DEDUP_REMOVED lines=9> */
.L_x_45130:
[----:B------:R-:W-:Y:S05]  /*27cd0*/  BSYNC.RECONVERGENT B3 ;  /* 0x0000000000037941 */ /* 0x000fea0003800200 */
.L_x_45129:
        /* <DEDUP_REMOVED lines=17> */
.L_x_45140:
        /* <DEDUP_REMOVED lines=13> */
.L_x_45142:
[----:B------:R-:W-:Y:S05]  /*27ec0*/  BSYNC.RECONVERGENT B5 ;  /* 0x0000000000057941 */ /* 0x000fea0003800200 */
.L_x_45141:
        /* <DEDUP_REMOVED lines=43> */
.L_x_45139:
[----:B------:R-:W-:Y:S05]  /*28180*/  BSYNC.RECONVERGENT B4 ;  /* 0x0000000000047941 */ /* 0x000fea0003800200 */
.L_x_45138:
        /* <DEDUP_REMOVED lines=9> */
.L_x_45137:
[----:B------:R-:W-:Y:S05]  /*28220*/  BSYNC.RECONVERGENT B3 ;  /* 0x0000000000037941 */ /* 0x000fea0003800200 */
.L_x_45136:
        /* <DEDUP_REMOVED lines=16> */
.L_x_45145:
        /* <DEDUP_REMOVED lines=13> */
.L_x_45147:
[----:B------:R-:W-:Y:S05]  /*28400*/  BSYNC.RECONVERGENT B4 ;  /* 0x0000000000047941 */ /* 0x000fea0003800200 */
.L_x_45146:
        /* <DEDUP_REMOVED lines=43> */
.L_x_45144:
[----:B------:R-:W-:Y:S05]  /*286c0*/  BSYNC.RECONVERGENT B3 ;  /* 0x0000000000037941 */ /* 0x000fea0003800200 */
.L_x_45143:
        /* <DEDUP_REMOVED lines=9> */
.L_x_45088:
[----:B------:R-:W-:Y:S05]  /*28760*/  BSYNC.RECONVERGENT B2 ;  /* 0x0000000000027941 */ /* 0x000fea0003800200 */
.L_x_45037:
        /* <DEDUP_REMOVED lines=27> */
.L_x_45149:
[----:B------:R-:W-:Y:S05]  /*28920*/  BSYNC.RECONVERGENT B2 ;  /* 0x0000000000027941 */ /* 0x000fea0003800200 */
.L_x_45148:
[----:B------:R-:W-:Y:S01]  /*28930*/  VIADD R153, R153, 0x20 ;  /* 0x0000002099997836 */ /* 0x000fe20000000000 */
[----:B------:R-:W-:-:S07]  /*28940*/  IADD3 R152, PT, PT, R152, 0x20, RZ ;  /* 0x0000002098987810 */ /* 0x000fce0007ffe0ff */
.L_x_45034:
[----:B------:R-:W-:Y:S05]  /*28950*/  BSYNC.RECONVERGENT B1 ;  /* 0x0000000000017941 */ /* 0x000fea0003800200 */
.L_x_45033:
        /* <DEDUP_REMOVED lines=9> */
.L_x_45153:
[----:B------:R-:W-:Y:S05]  /*289f0*/  BSYNC.RECONVERGENT B2 ;  /* 0x0000000000027941 */ /* 0x000fea0003800200 */
.L_x_45152:
        /* <DEDUP_REMOVED lines=29> */
.L_x_45160:
        /* <DEDUP_REMOVED lines=13> */
.L_x_45162:
[----:B------:R-:W-:Y:S05]  /*28ca0*/  BSYNC.RECONVERGENT B5 ;  /* 0x0000000000057941 */ /* 0x000fea0003800200 */
.L_x_45161:
        /* <DEDUP_REMOVED lines=40> */
[----:B------:R-:W-:Y:S01]  /*28f30*/  HFMA2 R162, -RZ, RZ, 0, 0 ;  /* 0x00000000ffa27431 */ /* 0x000fe200000001ff */
[----:B------:R-:W-:Y:S02]  /*28f40*/  LOP3.LUT R133, R170, UR32, R161, 0x96, !PT ;  /* 0x00000020aa857c12 */ /* 0x000fe4000f8e96a1 */
[----:B------:R-:W-:-:S07]  /*28f50*/  MOV R0, R160 ;  /* 0x000000a000007202 */ /* 0x000fce0000000f00 */
.L_x_45159:
[----:B------:R-:W-:Y:S05]  /*28f60*/  BSYNC.RECONVERGENT B4 ;  /* 0x0000000000047941 */ /* 0x000fea0003800200 */
.L_x_45158:
        /* <DEDUP_REMOVED lines=10> */
.L_x_45157:
[----:B------:R-:W-:Y:S05]  /*29010*/  BSYNC.RECONVERGENT B3 ;  /* 0x0000000000037941 */ /* 0x000fea0003800200 */
.L_x_45156:
        /* <DEDUP_REMOVED lines=20> */
.L_x_45167:
        /* <DEDUP_REMOVED lines=13> */
.L_x_45169:
[----:B------:R-:W-:Y:S05]  /*29230*/  BSYNC.RECONVERGENT B5 ;  /* 0x0000000000057941 */ /* 0x000fea0003800200 */
.L_x_45168:
        /* <DEDUP_REMOVED lines=40> */
[----:B------:R-:W-:Y:S02]  /*294c0*/  LOP3.LUT R133, R162, UR32, R161, 0x96, !PT ;  /* 0x00000020a2857c12 */ /* 0x000fe4000f8e96a1 */
[----:B------:R-:W-:-:S07]  /*294d0*/  MOV R138, R160 ;  /* 0x000000a0008a7202 */ /* 0x000fce0000000f00 */
.L_x_45166:
[----:B------:R-:W-:Y:S05]  /*294e0*/  BSYNC.RECONVERGENT B4 ;  /* 0x0000000000047941 */ /* 0x000fea0003800200 */
.L_x_45165:
        /* <DEDUP_REMOVED lines=10> */
.L_x_45164:
[----:B------:R-:W-:Y:S05]  /*29590*/  BSYNC.RECONVERGENT B3 ;  /* 0x0000000000037941 */ /* 0x000fea0003800200 */
.L_x_45163:
        /* <DEDUP_REMOVED lines=20> */
.L_x_45174:
        /* <DEDUP_REMOVED lines=13> */
.L_x_45176:
[----:B------:R-:W-:Y:S05]  /*297b0*/  BSYNC.RECONVERGENT B5 ;  /* 0x0000000000057941 */ /* 0x000fea0003800200 */
.L_x_45175:
        /* <DEDUP_REMOVED lines=41> */
[----:B------:R-:W-:Y:S01]  /*29a50*/  LOP3.LUT R133, R170, UR32, R161, 0x96, !PT ;  /* 0x00000020aa857c12 */ /* 0x000fe2000f8e96a1 */
[----:B------:R-:W-:-:S07]  /*29a60*/  IMAD.MOV.U32 R160, RZ, RZ, RZ ;  /* 0x000000ffffa07224 */ /* 0x000fce00078e00ff */
.L_x_45173:
[----:B------:R-:W-:Y:S05]  /*29a70*/  BSYNC.RECONVERGENT B4 ;  /* 0x0000000000047941 */ /* 0x000fea0003800200 */
.L_x_45172:
        /* <DEDUP_REMOVED lines=10> */
.L_x_45171:
[----:B------:R-:W-:Y:S05]  /*29b20*/  BSYNC.RECONVERGENT B3 ;  /* 0x0000000000037941 */ /* 0x000fea0003800200 */
.L_x_45170:
        /* <DEDUP_REMOVED lines=20> */
.L_x_45181:
        /* <DEDUP_REMOVED lines=13> */
.L_x_45183:
[----:B------:R-:W-:Y:S05]  /*29d40*/  BSYNC.RECONVERGENT B5 ;  /* 0x0000000000057941 */ /* 0x000fea0003800200 */
.L_x_45182:
        /* <DEDUP_REMOVED lines=40> */
[----:B------:R-:W-:-:S05]  /*29fd0*/  IMAD.WIDE.U32 R160, R162, -0x2daee0ad, RZ ;  /* 0xd2511f53a2a07825 */ /* 0x000fca00078e00ff */
[----:B------:R-:W-:Y:S02]  /*29fe0*/  LOP3.LUT R133, R170, UR32, R161, 0x96, !PT ;  /* 0x00000020aa857c12 */ /* 0x000fe4000f8e96a1 */
[----:B------:R-:W-:-:S07]  /*29ff0*/  MOV R138, R160 ;  /* 0x000000a0008a7202 */ /* 0x000fce0000000f00 */
.L_x_45180:
[----:B------:R-:W-:Y:S05]  /*2a000*/  BSYNC.RECONVERGENT B4 ;  /* 0x0000000000047941 */ /* 0x000fea0003800200 */
.L_x_45179:
        /* <DEDUP_REMOVED lines=10> */
.L_x_45178:
[----:B------:R-:W-:Y:S05]  /*2a0b0*/  BSYNC.RECONVERGENT B3 ;  /* 0x0000000000037941 */ /* 0x000fea0003800200 */
.L_x_45177:
        /* <DEDUP_REMOVED lines=20> */
.L_x_45188:
        /* <DEDUP_REMOVED lines=13> */
.L_x_45190:
[----:B------:R-:W-:Y:S05]  /*2a2d0*/  BSYNC.RECONVERGENT B5 ;  /* 0x0000000000057941 */ /* 0x000fea0003800200 */
.L_x_45189:
        /* <DEDUP_REMOVED lines=43> */
.L_x_45187:
[----:B------:R-:W-:Y:S05]  /*2a590*/  BSYNC.RECONVERGENT B4 ;  /* 0x0000000000047941 */ /* 0x000fea0003800200 */
.L_x_45186:
        /* <DEDUP_REMOVED lines=10> */
.L_x_45185:
[----:B------:R-:W-:Y:S05]  /*2a640*/  BSYNC.RECONVERGENT B3 ;  /* 0x0000000000037941 */ /* 0x000fea0003800200 */
.L_x_45184:
        /* <DEDUP_REMOVED lines=20> */
.L_x_45195:
        /* <DEDUP_REMOVED lines=13> */
.L_x_45197:
[----:B------:R-:W-:Y:S05]  /*2a860*/  BSYNC.RECONVERGENT B5 ;  /* 0x0000000000057941 */ /* 0x000fea0003800200 */
.L_x_45196:
        /* <DEDUP_REMOVED lines=43> */
.L_x_45194:
[----:B------:R-:W-:Y:S05]  /*2ab20*/  BSYNC.RECONVERGENT B4 ;  /* 0x0000000000047941 */ /* 0x000fea0003800200 */
.L_x_45193:
        /* <DEDUP_REMOVED lines=10> */
.L_x_45192:
[----:B------:R-:W-:Y:S05]  /*2abd0*/  BSYNC.RECONVERGENT B3 ;  /* 0x0000000000037941 */ /* 0x000fea0003800200 */
.L_x_45191:
        /* <DEDUP_REMOVED lines=20> */
.L_x_45202:
        /* <DEDUP_REMOVED lines=13> */
.L_x_45204:
[----:B------:R-:W-:Y:S05]  /*2adf0*/  BSYNC.RECONVERGENT B5 ;  /* 0x0000000000057941 */ /* 0x000fea0003800200 */
.L_x_45203:
        /* <DEDUP_REMOVED lines=43> */
.L_x_45201:
[----:B------:R-:W-:Y:S05]  /*2b0b0*/  BSYNC.RECONVERGENT B4 ;  /* 0x0000000000047941 */ /* 0x000fea0003800200 */
.L_x_45200:
        /* <DEDUP_REMOVED lines=10> */
.L_x_45199:
[----:B------:R-:W-:Y:S05]  /*2b160*/  BSYNC.RECONVERGENT B3 ;  /* 0x0000000000037941 */ /* 0x000fea0003800200 */
.L_x_45198:
        /* <DEDUP_REMOVED lines=19> */
.L_x_45208:
        /* <DEDUP_REMOVED lines=13> */
.L_x_45210:
[----:B------:R-:W-:Y:S05]  /*2b370*/  BSYNC.RECONVERGENT B4 ;  /* 0x0000000000047941 */ /* 0x000fea0003800200 */
.L_x_45209:
        /* <DEDUP_REMOVED lines=43> */
.L_x_45207:
[----:B------:R-:W-:Y:S05]  /*2b630*/  BSYNC.RECONVERGENT B3 ;  /* 0x0000000000037941 */ /* 0x000fea0003800200 */
.L_x_45206:
        /* <DEDUP_REMOVED lines=11> */
.L_x_45155:
        /* <DEDUP_REMOVED lines=21> */
.L_x_45215:
        /* <DEDUP_REMOVED lines=13> */
.L_x_45217:
[----:B------:R-:W-:Y:S05]  /*2b910*/  BSYNC.RECONVERGENT B5 ;  /* 0x0000000000057941 */ /* 0x000fea0003800200 */
.L_x_45216:
        /* <DEDUP_REMOVED lines=43> */
.L_x_45214:
[----:B------:R-:W-:Y:S05]  /*2bbd0*/  BSYNC.RECONVERGENT B4 ;  /* 0x0000000000047941 */ /* 0x000fea0003800200 */
.L_x_45213:
        /* <DEDUP_REMOVED lines=9> */
.L_x_45212:
[----:B------:R-:W-:Y:S05]  /*2bc70*/  BSYNC.RECONVERGENT B3 ;  /* 0x0000000000037941 */ /* 0x000fea0003800200 */
.L_x_45211:
        /* <DEDUP_REMOVED lines=17> */
.L_x_45222:
        /* <DEDUP_REMOVED lines=13> */
.L_x_45224:
[----:B------:R-:W-:Y:S05]  /*2be60*/  BSYNC.RECONVERGENT B5 ;  /* 0x0000000000057941 */ /* 0x000fea0003800200 */
.L_x_45223:
        /* <DEDUP_REMOVED lines=42> */
.L_x_45221:
[----:B------:R-:W-:Y:S05]  /*2c110*/  BSYNC.RECONVERGENT B4 ;  /* 0x0000000000047941 */ /* 0x000fea0003800200 */
.L_x_45220:
        /* <DEDUP_REMOVED lines=9> */
.L_x_45219:
[----:B------:R-:W-:Y:S05]  /*2c1b0*/  BSYNC.RECONVERGENT B3 ;  /* 0x0000000000037941 */ /* 0x000fea0003800200 */
.L_x_45218:
        /* <DEDUP_REMOVED lines=17> */
.L_x_45229:
        /* <DEDUP_REMOVED lines=13> */
.L_x_45231:
[----:B------:R-:W-:Y:S05]  /*2c3a0*/  BSYNC.RECONVERGENT B5 ;  /* 0x0000000000057941 */ /* 0x000fea0003800200 */
.L_x_45230:
        /* <DEDUP_REMOVED lines=43> */
.L_x_45228:
[----:B------:R-:W-:Y:S05]  /*2c660*/  BSYNC.RECONVERGENT B4 ;  /* 0x0000000000047941 */ /* 0x000fea0003800200 */
.L_x_45227:
        /* <DEDUP_REMOVED lines=9> */
.L_x_45226:
[----:B------:R-:W-:Y:S05]  /*2c700*/  BSYNC.RECONVERGENT B3 ;  /* 0x0000000000037941 */ /* 0x000fea0003800200 */
.L_x_45225:
        /* <DEDUP_REMOVED lines=17> */
.L_x_45236:
        /* <DEDUP_REMOVED lines=13> */
.L_x_45238:
[----:B------:R-:W-:Y:S05]  /*2c8f0*/  BSYNC.RECONVERGENT B5 ;  /* 0x0000000000057941 */ /* 0x000fea0003800200 */
.L_x_45237:
        /* <DEDUP_REMOVED lines=43> */
.L_x_45235:
[----:B------:R-:W-:Y:S05]  /*2cbb0*/  BSYNC.RECONVERGENT B4 ;  /* 0x0000000000047941 */ /* 0x000fea0003800200 */
.L_x_45234:
        /* <DEDUP_REMOVED lines=9> */
.L_x_45233:
[----:B------:R-:W-:Y:S05]  /*2cc50*/  BSYNC.RECONVERGENT B3 ;  /* 0x0000000000037941 */ /* 0x000fea0003800200 */
.L_x_45232:
        /* <DEDUP_REMOVED lines=17> */
.L_x_45243:
        /* <DEDUP_REMOVED lines=13> */
.L_x_45245:
[----:B------:R-:W-:Y:S05]  /*2ce40*/  BSYNC.RECONVERGENT B5 ;  /* 0x0000000000057941 */ /* 0x000fea0003800200 */
.L_x_45244:
        /* <DEDUP_REMOVED lines=43> */
.L_x_45242:
[----:B------:R-:W-:Y:S05]  /*2d100*/  BSYNC.RECONVERGENT B4 ;  /* 0x0000000000047941 */ /* 0x000fea0003800200 */
.L_x_45241:
        /* <DEDUP_REMOVED lines=9> */
.L_x_45240:
[----:B------:R-:W-:Y:S05]  /*2d1a0*/  BSYNC.RECONVERGENT B3 ;  /* 0x0000000000037941 */ /* 0x000fea0003800200 */
.L_x_45239:
        /* <DEDUP_REMOVED lines=17> */
.L_x_45250:
        /* <DEDUP_REMOVED lines=13> */
.L_x_45252:
[----:B------:R-:W-:Y:S05]  /*2d390*/  BSYNC.RECONVERGENT B5 ;  /* 0x0000000000057941 */ /* 0x000fea0003800200 */
.L_x_45251:
        /* <DEDUP_REMOVED lines=43> */
.L_x_45249:
[----:B------:R-:W-:Y:S05]  /*2d650*/  BSYNC.RECONVERGENT B4 ;  /* 0x0000000000047941 */ /* 0x000fea0003800200 */
.L_x_45248:
        /* <DEDUP_REMOVED lines=9> */
.L_x_45247:
[----:B------:R-:W-:Y:S05]  /*2d6f0*/  BSYNC.RECONVERGENT B3 ;  /* 0x0000000000037941 */ /* 0x000fea0003800200 */
.L_x_45246:
        /* <DEDUP_REMOVED lines=17> */
.L_x_45257:
        /* <DEDUP_REMOVED lines=13> */
.L_x_45259:
[----:B------:R-:W-:Y:S05]  /*2d8e0*/  BSYNC.RECONVERGENT B5 ;  /* 0x0000000000057941 */ /* 0x000fea0003800200 */
.L_x_45258:
        /* <DEDUP_REMOVED lines=43> */
.L_x_45256:
[----:B------:R-:W-:Y:S05]  /*2dba0*/  BSYNC.RECONVERGENT B4 ;  /* 0x0000000000047941 */ /* 0x000fea0003800200 */
.L_x_45255:
        /* <DEDUP_REMOVED lines=9> */
.L_x_45254:
[----:B------:R-:W-:Y:S05]  /*2dc40*/  BSYNC.RECONVERGENT B3 ;  /* 0x0000000000037941 */ /* 0x000fea0003800200 */
.L_x_45253:
        /* <DEDUP_REMOVED lines=20> */
.L_x_45262:
        /* <DEDUP_REMOVED lines=13> */
.L_x_45264:
[----:B------:R-:W-:Y:S05]  /*2de60*/  BSYNC.RECONVERGENT B4 ;  /* 0x0000000000047941 */ /* 0x000fea0003800200 */
.L_x_45263:
        /* <DEDUP_REMOVED lines=40> */
[----:B------:R-:W-:-:S04]  /*2e0f0*/  IMAD.WIDE.U32 R160, R162, -0x2daee0ad, RZ ;  /* 0xd2511f53a2a07825 */ /* 0x000fc800078e00ff */
[----:B------:R-:W-:Y:S01]  /*2e100*/  IMAD.MOV.U32 R138, RZ, RZ, R160 ;  /* 0x000000ffff8a7224 */ /* 0x000fe200078e00a0 */
[----:B------:R-:W-:-:S07]  /*2e110*/  LOP3.LUT R133, R170, UR32, R161, 0x96, !PT ;  /* 0x00000020aa857c12 */ /* 0x000fce000f8e96a1 */
.L_x_45261:
[----:B------:R-:W-:Y:S05]  /*2e120*/  BSYNC.RECONVERGENT B3 ;  /* 0x0000000000037941 */ /* 0x000fea0003800200 */
.L_x_45260:
[----:B------:R-:W-:Y:S01]  /*2e130*/  I2FP.F32.U32 R0, R123 ;  /* 0x0000007b00007245 */ /* 0x000fe20000201000 */
[----:B------:R-:W-:Y:S02]  /*2e140*/  HFMA2 R123, -RZ, RZ, 0.1171875, 0 ;  /* 0x2f800000ff7b7431 */ /* 0x000fe400000001ff */
[----:B-----5:R-:W-:-:S05]  /*2e150*/  HADD2.F32 R147, -RZ, R7.H1_H1 ;  /* 0x30000007ff937230 */ /* 0x020fca0000004100 */
[----:B------:R-:W-:Y:S01]  /*2e160*/  FMUL.FTZ R147, R147, UR13 ;  /* 0x0000000d93937c20 */ /* 0x000fe20008410000 */
[----:B------:R-:W-:-:S03]  /*2e170*/  FFMA.FTZ R0, R0, R123, 1.1641532182693481445e-10 ;  /* 0x2f00000000007423 */ /* 0x000fc6000001007b */
[----:B------:R-:W-:Y:S02]  /*2e180*/  FMUL.FTZ R123, R147, UR12 ;  /* 0x0000000c937b7c20 */ /* 0x000fe40008410000 */
[----:B------:R-:W-:-:S04]  /*2e190*/  FSETP.GTU.FTZ.AND P1, PT, R0, UR10, PT ;  /* 0x0000000a00007c0b */ /* 0x000fc8000bf3c000 */
[----:B------:R-:W-:Y:S02]  /*2e1a0*/  SEL R147, RZ, 0x1, P1 ;  /* 0x00000001ff937807 */ /* 0x000fe40000800000 */
[----:B------:R-:W-:-:S07]  /*2e1b0*/  FSEL R123, R123, RZ, !P1 ;  /* 0x000000ff7b7b7208 */ /* 0x000fce0004800000 */
.L_x_45205:
[----:B------:R-:W-:Y:S05]  /*2e1c0*/  BSYNC.RECONVERGENT B2 ;  /* 0x0000000000027941 */ /* 0x000fea0003800200 */
.L_x_45154:
[----:B------:R-:W0:Y:S02]  /*2e1d0*/  LDC.64 R160, c[0x0][0x3a8] ;  /* 0x0000ea00ffa07b82 */ /* 0x000e240000000a00 */
[----:B0-----:R-:W-:-:S05]  /*2e1e0*/  IMAD.WIDE.U32 R160, R153, 0x20, R160 ;  /* 0x0000002099a07825 */ /* 0x001fca00078e00a0 */
[----:B-----5:R2:W-:Y:S04]  /*2e1f0*/  STG.E.128 desc[UR8][R160.64], R116 ;  /* 0x00000074a0007986 */ /* 0x0205e8000c101d08 */
[----:B------:R2:W-:Y:S01]  /*2e200*/  STG.E.128 desc[UR8][R160.64+0x10], R120 ;  /* 0x00001078a0007986 */ /* 0x0005e2000c101d08 */
[----:B------:R-:W-:Y:S05]  /*2e210*/  @!P0 BRA `(.L_x_45151) ;  /* 0x0000000000508947 */ /* 0x000fea0003800000 */
[----:B------:R-:W-:Y:S01]  /*2e220*/  IMAD.U32 R0, R146, 0x10000, RZ ;  /* 0x0001000092007824 */ /* 0x000fe200078e00ff */
[----:B--2---:R-:W-:Y:S02]  /*2e230*/  LOP3.LUT R160, R143, 0xff, RZ, 0xc0, !PT ;  /* 0x000000ff8fa07812 */ /* 0x004fe400078ec0ff */
        /* <DEDUP_REMOVED lines=9> */
[----:B------:R-:W-:Y:S02]  /*2e2d0*/  LOP3.LUT R153, R0, 0xff00, R153, 0xf8, !PT ;  /* 0x0000ff0000997812 */ /* 0x000fe400078ef899 */
[----:B------:R-:W-:Y:S02]  /*2e2e0*/  LOP3.LUT R162, R170, R160, R162, 0xfe, !PT ;  /* 0x000000a0aaa27212 */ /* 0x000fe400078efea2 */
[----:B------:R-:W-:Y:S02]  /*2e2f0*/  LOP3.LUT R153, R153, 0xff, R144, 0xf8, !PT ;  /* 0x000000ff99997812 */ /* 0x000fe400078ef890 */
[----:B------:R-:W-:Y:S02]  /*2e300*/  LOP3.LUT R170, R162, 0xff, R139, 0xf8, !PT ;  /* 0x000000ffa2aa7812 */ /* 0x000fe400078ef88b */
[----:B------:R-:W-:Y:S02]  /*2e310*/  LOP3.LUT R153, R163, R153, R161, 0xfe, !PT ;  /* 0x00000099a3997212 */ /* 0x000fe400078efea1 */
[----:B------:R-:W0:Y:S02]  /*2e320*/  LDC.64 R160, c[0x0][0x3b0] ;  /* 0x0000ec00ffa07b82 */ /* 0x000e240000000a00 */
[----:B------:R-:W-:Y:S01]  /*2e330*/  LOP3.LUT R171, R153, R171, RZ, 0xfc, !PT ;  /* 0x000000ab99ab7212 */ /* 0x000fe200078efcff */
[----:B0-----:R-:W-:-:S05]  /*2e340*/  IMAD.WIDE.U32 R152, R152, 0x8, R160 ;  /* 0x0000000898987825 */ /* 0x001fca00078e00a0 */
[----:B------:R3:W-:Y:S02]  /*2e350*/  STG.E.64 desc[UR8][R152.64], R170 ;  /* 0x000000aa98007986 */ /* 0x0007e4000c101b08 */
.L_x_45151:
[----:B------:R-:W-:Y:S05]  /*2e360*/  BSYNC.RECONVERGENT B1 ;  /* 0x0000000000017941 */ /* 0x000fea0003800200 */
.L_x_45150:
[----:B------:R-:W-:Y:S01]  /*2e370*/  FADD.FTZ R0, RZ, R124 ;  /* 0x0000007cff007221 */ /* 0x000fe20000010000 */
[C---:B------:R-:W-:Y:S01]  /*2e380*/  ISETP.GT.U32.AND P4, PT, R3.reuse, 0x3f, PT ;  /* 0x0000003f0300780c */ /* 0x040fe20003f84070 */
[----:B------:R-:W-:Y:S01]  /*2e390*/  UMOV UR33, 0xffffffff ;  /* 0xffffffff00217882 */ /* 0x000fe20000000000 */
[----:B------:R-:W-:Y:S01]  /*2e3a0*/  ISETP.GT.U32.AND P3, PT, R3, 0x5f, PT ;  /* 0x0000005f0300780c */ /* 0x000fe20003f64070 */
[----:B---3--:R-:W-:Y:S01]  /*2e3b0*/  FADD.FTZ R153, R125, R0 ;  /* 0x000000007d997221 */ /* 0x008fe20000010000 */
[C---:B------:R-:W-:Y:S02]  /*2e3c0*/  ISETP.GT.U32.AND P2, PT, R3.reuse, 0x7f, PT ;  /* 0x0000007f0300780c */ /* 0x040fe40003f44070 */
        /* <DEDUP_REMOVED lines=10> */
[----:B012---:R-:W-:-:S05]  /*2e470*/  FSEL R161, R0, RZ, P5 ;  /* 0x000000ff00a17208 */ /* 0x007fca0002800000 */
        /* <DEDUP_REMOVED lines=213> */
.L_x_45294:
[----:B------:R-:W-:Y:S01]  /*2f1d0*/  LOP3.LUT P1, RZ, R151, 0x1f, RZ, 0xc0, !PT ;  /* 0x0000001f97ff7812 */ /* 0x000fe2000782c0ff */
[----:B01----:R-:W-:Y:S01]  /*2f1e0*/  FADD.FTZ R162, R162, R171 ;  /* 0x000000aba2a27221 */ /* 0x003fe20000010000 */
[----:B------:R-:W-:Y:S01]  /*2f1f0*/  FMUL.FTZ R0, R152, R152 ;  /* 0x0000009898007220 */ /* 0x000fe20000410000 */
        /* <DEDUP_REMOVED lines=23> */
[----:B------:R-:W-:Y:S02]  /*2f370*/  HADD2.F32 R148, -RZ, R156.H0_H0 ;  /* 0x2000009cff947230 */ /* 0x000fe40000004100 */
[----:B------:R-:W-:Y:S01]  /*2f380*/  FADD.FTZ R151, R127, -R152 ;  /* 0x800000987f977221 */ /* 0x000fe20000010000 */
[--C-:B------:R-:W-:Y:S02]  /*2f390*/  HADD2.F32 R150, -RZ, R64.reuse.H0_H0 ;  /* 0x20000040ff967230 */ /* 0x100fe40000004100 */
[C---:B------:R-:W-:Y:S01]  /*2f3a0*/  FMUL.FTZ R149, R0.reuse, R149 ;  /* 0x0000009500957220 */ /* 0x040fe20000410000 */
[----:B------:R-:W-:Y:S02]  /*2f3b0*/  HADD2.F32 R160, -RZ, R64.H1_H1 ;  /* 0x30000040ffa07230 */ /* 0x000fe40000004100 */
[----:B------:R-:W-:Y:S01]  /*2f3c0*/  FMUL.FTZ R151, R0, R151 ;  /* 0x0000009700977220 */ /* 0x000fe20000410000 */
[----:B------:R-:W-:-:S02]  /*2f3d0*/  HADD2.F32 R162, -RZ, R66.H0_H0 ;  /* 0x20000042ffa27230 */ /* 0x000fc40000004100 */
[----:B------:R-:W-:Y:S01]  /*2f3e0*/  FFMA.FTZ R148, R149, R148, R150 ;  /* 0x0000009495947223 */ /* 0x000fe20000010096 */
[--C-:B------:R-:W-:Y:S01]  /*2f3f0*/  FADD.FTZ R149, R125, -R152.reuse ;  /* 0x800000987d957221 */ /* 0x100fe20000010000 */
[----:B------:R-:W-:Y:S02]  /*2f400*/  HADD2.F32 R150, -RZ, R156.H1_H1 ;  /* 0x3000009cff967230 */ /* 0x000fe40000004100 */
[----:B------:R-:W-:Y:S01]  /*2f410*/  FADD.FTZ R171, R131, -R152 ;  /* 0x8000009883ab7221 */ /* 0x000fe20000010000 */
[----:B------:R-:W-:Y:S02]  /*2f420*/  HADD2.F32 R170, -RZ, R66.H1_H1 ;  /* 0x30000042ffaa7230 */ /* 0x000fe40000004100 */
[C---:B------:R-:W-:Y:S01]  /*2f430*/  FMUL.FTZ R149, R0.reuse, R149 ;  /* 0x0000009500957220 */ /* 0x040fe20000410000 */
[----:B------:R-:W-:-:S03]  /*2f440*/  FMUL.FTZ R171, R0, R171 ;  /* 0x000000ab00ab7220 */ /* 0x000fc60000410000 */
        /* <DEDUP_REMOVED lines=12> */
[----:B------:R-:W-:Y:S01]  /*2f510*/  FMUL.FTZ R151, R0, R151 ;  /* 0x0000009700977220 */ /* 0x000fe20000410000 */
[----:B------:R-:W-:Y:S02]  /*2f520*/  F2FP.F16.F32.PACK_AB R149, R160, R149 ;  /* 0x00000095a095723e */ /* 0x000fe400000000ff */
[----:B------:R-:W0:Y:S01]  /*2f530*/  LDC.64 R160, c[0x0][0x428] ;  /* 0x00010a00ffa07b82 */ /* 0x000e220000000a00 */
        /* <DEDUP_REMOVED lines=12> */
[----:B------:R-:W-:Y:S02]  /*2f600*/  HADD2.F32 R170, -RZ, R67.H1_H1 ;  /* 0x30000043ffaa7230 */ /* 0x000fe40000004100 */
[----:B0-----:R-:W-:-:S04]  /*2f610*/  IMAD.WIDE.U32 R160, R153, 0x10, R160 ;  /* 0x0000001099a07825 */ /* 0x001fc800078e00a0 */
[----:B------:R-:W-:Y:S01]  /*2f620*/  FFMA.FTZ R162, R171, R162, R170 ;  /* 0x000000a2aba27223 */ /* 0x000fe200000100aa */
[----:B------:R-:W-:-:S04]  /*2f630*/  VIADD R153, R153, 0x20 ;  /* 0x0000002099997836 */ /* 0x000fc80000000000 */
[----:B------:R-:W-:-:S05]  /*2f640*/  F2FP.F16.F32.PACK_AB R151, R162, R151 ;  /* 0x00000097a297723e */ /* 0x000fca00000000ff */
[----:B------:R0:W-:Y:S02]  /*2f650*/  STG.E.128 desc[UR8][R160.64], R148 ;  /* 0x00000094a0007986 */ /* 0x0001e4000c101d08 */
.L_x_45269:
[----:B------:R-:W-:Y:S05]  /*2f660*/  BSYNC.RECONVERGENT B2 ;  /* 0x0000000000027941 */ /* 0x000fea0003800200 */
.L_x_45268:
[----:B------:R-:W-:Y:S01]  /*2f670*/  ISETP.NE.AND P0, PT, R164, RZ, PT ;  /* 0x000000ffa400720c */ /* 0x000fe20003f05270 */
[----:B------:R-:W-:-:S12]  /*2f680*/  BSSY.RECONVERGENT B2, `(.L_x_45270) ;  /* 0x0000032000027945 */ /* 0x000fd80003800200 */
[----:B------:R-:W-:Y:S05]  /*2f690*/  @!P0 BRA `(.L_x_45271) ;  /* 0x0000000000c08947 */ /* 0x000fea0003800000 */
[--C-:B0-----:R-:W-:Y:S01]  /*2f6a0*/  FADD.FTZ R149, R68, -R152.reuse ;  /* 0x8000009844957221 */ /* 0x101fe20000010000 */
        /* <DEDUP_REMOVED lines=42> */
[C---:B0-----:R-:W-:Y:S01]  /*2f950*/  IMAD.WIDE.U32 R160, R153.reuse, 0x10, R160 ;  /* 0x0000001099a07825 */ /* 0x041fe200078e00a0 */
[----:B------:R-:W-:-:S03]  /*2f960*/  IADD3 R153, PT, PT, R153, 0x20, RZ ;  /* 0x0000002099997810 */ /* 0x000fc60007ffe0ff */
[----:B------:R-:W-:-:S05]  /*2f970*/  FFMA.FTZ R162, R171, R162, R164 ;  /* 0x000000a2aba27223 */ /* 0x000fca00000100a4 */
[----:B------:R-:W-:-:S05]  /*2f980*/  F2FP.F16.F32.PACK_AB R151, R162, R151 ;  /* 0x00000097a297723e */ /* 0x000fca00000000ff */
[----:B------:R1:W-:Y:S02]  /*2f990*/  STG.E.128 desc[UR8][R160.64], R148 ;  /* 0x00000094a0007986 */ /* 0x0003e4000c101d08 */
.L_x_45271:
[----:B------:R-:W-:Y:S05]  /*2f9a0*/  BSYNC.RECONVERGENT B2 ;  /* 0x0000000000027941 */ /* 0x000fea0003800200 */
.L_x_45270:
[----:B------:R-:W-:Y:S01]  /*2f9b0*/  ISETP.NE.AND P0, PT, R165, RZ, PT ;  /* 0x000000ffa500720c */ /* 0x000fe20003f05270 */
[----:B------:R-:W-:-:S12]  /*2f9c0*/  BSSY.RECONVERGENT B2, `(.L_x_45272) ;  /* 0x0000032000027945 */ /* 0x000fd80003800200 */
[----:B------:R-:W-:Y:S05]  /*2f9d0*/  @!P0 BRA `(.L_x_45273) ;  /* 0x0000000000c08947 */ /* 0x000fea0003800000 */
[--C-:B01----:R-:W-:Y:S01]  /*2f9e0*/  FADD.FTZ R149, R76, -R152.reuse ;  /* 0x800000984c957221 */ /* 0x103fe20000010000 */
        /* <DEDUP_REMOVED lines=47> */
.L_x_45273:
[----:B------:R-:W-:Y:S05]  /*2fce0*/  BSYNC.RECONVERGENT B2 ;  /* 0x0000000000027941 */ /* 0x000fea0003800200 */
.L_x_45272:
[----:B------:R-:W-:Y:S01]  /*2fcf0*/  ISETP.NE.AND P0, PT, R166, RZ, PT ;  /* 0x000000ffa600720c */ /* 0x000fe20003f05270 */
[----:B------:R-:W-:-:S12]  /*2fd00*/  BSSY.RECONVERGENT B2, `(.L_x_45274) ;  /* 0x0000032000027945 */ /* 0x000fd80003800200 */
[----:B------:R-:W-:Y:S05]  /*2fd10*/  @!P0 BRA `(.L_x_45275) ;  /* 0x0000000000c08947 */ /* 0x000fea0003800000 */
[--C-:B012---:R-:W-:Y:S01]  /*2fd20*/  FADD.FTZ R149, R84, -R152.reuse ;  /* 0x8000009854957221 */ /* 0x107fe20000010000 */
        /* <DEDUP_REMOVED lines=47> */
.L_x_45275:
[----:B------:R-:W-:Y:S05]  /*30020*/  BSYNC.RECONVERGENT B2 ;  /* 0x0000000000027941 */ /* 0x000fea0003800200 */
.L_x_45274:
[----:B------:R-:W-:Y:S01]  /*30030*/  ISETP.NE.AND P0, PT, R167, RZ, PT ;  /* 0x000000ffa700720c */ /* 0x000fe20003f05270 */
[----:B------:R-:W-:-:S12]  /*30040*/  BSSY.RECONVERGENT B2, `(.L_x_45276) ;  /* 0x0000032000027945 */ /* 0x000fd80003800200 */
[----:B------:R-:W-:Y:S05]  /*30050*/  @!P0 BRA `(.L_x_45277) ;  /* 0x0000000000c08947 */ /* 0x000fea0003800000 */
[--C-:B0123--:R-:W-:Y:S01]  /*30060*/  FADD.FTZ R149, R92, -R152.reuse ;  /* 0x800000985c957221 */ /* 0x10ffe20000010000 */
        /* <DEDUP_REMOVED lines=47> */
.L_x_45277:
[----:B------:R-:W-:Y:S05]  /*30360*/  BSYNC.RECONVERGENT B2 ;  /* 0x0000000000027941 */ /* 0x000fea0003800200 */
.L_x_45276:
[----:B------:R-:W-:Y:S01]  /*30370*/  ISETP.NE.AND P0, PT, R168, RZ, PT ;  /* 0x000000ffa800720c */ /* 0x000fe20003f05270 */
[----:B------:R-:W-:-:S12]  /*30380*/  BSSY.RECONVERGENT B2, `(.L_x_45278) ;  /* 0x0000032000027945 */ /* 0x000fd80003800200 */
[----:B------:R-:W-:Y:S05]  /*30390*/  @!P0 BRA `(.L_x_45279) ;  /* 0x0000000000c08947 */ /* 0x000fea0003800000 */
[--C-:B01234-:R-:W-:Y:S01]  /*303a0*/  FADD.FTZ R149, R100, -R152.reuse ;  /* 0x8000009864957221 */ /* 0x11ffe20000010000 */
        /* <DEDUP_REMOVED lines=47> */
.L_x_45279:
[----:B------:R-:W-:Y:S05]  /*306a0*/  BSYNC.RECONVERGENT B2 ;  /* 0x0000000000027941 */ /* 0x000fea0003800200 */
.L_x_45278:
        /* <DEDUP_REMOVED lines=51> */
.L_x_45281:
[----:B------:R-:W-:Y:S05]  /*309e0*/  BSYNC.RECONVERGENT B2 ;  /* 0x0000000000027941 */ /* 0x000fea0003800200 */
.L_x_45280:
[----:B------:R-:W-:-:S13]  /*309f0*/  ISETP.NE.AND P0, PT, R154, RZ, PT ;  /* 0x000000ff9a00720c */ /* 0x000fda0003f05270 */
        /* <DEDUP_REMOVED lines=8> */
[----:B------:R-:W-:-:S02]  /*30a80*/  HADD2.F32 R160, -RZ, R9.H1_H1 ;  /* 0x30000009ffa07230 */ /* 0x000fc40000004100 */
[----:B------:R-:W-:Y:S01]  /*30a90*/  FFMA.FTZ R150, R149, R148, R150 ;  /* 0x0000009495967223 */ /* 0x000fe20000010096 */
[----:B------:R-:W-:Y:S01]  /*30aa0*/  FADD.FTZ R149, R117, -R152 ;  /* 0x8000009875957221 */ /* 0x000fe20000010000 */
[----:B------:R-:W-:Y:S02]  /*30ab0*/  HADD2.F32 R148, -RZ, R12.H1_H1 ;  /* 0x3000000cff947230 */ /* 0x000fe40000004100 */
[----:B------:R-:W-:Y:S02]  /*30ac0*/  HADD2.F32 R162, -RZ, R10.H1_H1 ;  /* 0x3000000affa27230 */ /* 0x000fe40000004100 */
[----:B------:R-:W-:-:S04]  /*30ad0*/  FMUL.FTZ R149, R0, R149 ;  /* 0x0000009500957220 */ /* 0x000fc80000410000 */
[----:B------:R-:W-:Y:S01]  /*30ae0*/  FFMA.FTZ R151, R149, R148, R154 ;  /* 0x0000009495977223 */ /* 0x000fe2000001009a */
[----:B------:R-:W-:Y:S01]  /*30af0*/  FADD.FTZ R149, R118, -R152 ;  /* 0x8000009876957221 */ /* 0x000fe20000010000 */
[----:B------:R-:W-:Y:S02]  /*30b00*/  HADD2.F32 R148, -RZ, R13.H0_H0 ;  /* 0x2000000dff947230 */ /* 0x000fe40000004100 */
[----:B------:R-:W-:Y:S02]  /*30b10*/  HADD2.F32 R154, -RZ, R9.H0_H0 ;  /* 0x20000009ff9a7230 */ /* 0x000fe40000004100 */
[----:B------:R-:W-:-:S04]  /*30b20*/  FMUL.FTZ R149, R0, R149 ;  /* 0x0000009500957220 */ /* 0x000fc80000410000 */
        /* <DEDUP_REMOVED lines=15> */
[----:B------:R-:W-:Y:S02]  /*30c20*/  HADD2.F32 R160, -RZ, R15.H0_H0 ;  /* 0x2000000fffa07230 */ /* 0x000fe40000004100 */
[----:B------:R-:W-:-:S05]  /*30c30*/  HADD2.F32 R162, -RZ, R11.H0_H0 ;  /* 0x2000000bffa27230 */ /* 0x000fca0000004100 */
[----:B------:R-:W-:Y:S01]  /*30c40*/  FFMA.FTZ R160, R163, R160, R162 ;  /* 0x000000a0a3a07223 */ /* 0x000fe200000100a2 */
[----:B------:R-:W-:Y:S01]  /*30c50*/  F2FP.F16.F32.PACK_AB R162, R149, R148 ;  /* 0x0000009495a2723e */ /* 0x000fe200000000ff */
[----:B------:R-:W-:Y:S01]  /*30c60*/  FADD.FTZ R163, R123, -R152 ;  /* 0x800000987ba37221 */ /* 0x000fe20000010000 */
[----:B------:R-:W0:Y:S01]  /*30c70*/  LDC.64 R148, c[0x0][0x428] ;  /* 0x00010a00ff947b82 */ /* 0x000e220000000a00 */
[----:B------:R-:W-:Y:S02]  /*30c80*/  HADD2.F32 R152, -RZ, R11.H1_H1 ;  /* 0x3000000bff987230 */ /* 0x000fe40000004100 */
[----:B------:R-:W-:Y:S01]  /*30c90*/  FMUL.FTZ R163, R0, R163 ;  /* 0x000000a300a37220 */ /* 0x000fe20000410000 */
[----:B------:R-:W-:-:S05]  /*30ca0*/  HADD2.F32 R0, -RZ, R15.H1_H1 ;  /* 0x3000000fff007230 */ /* 0x000fca0000004100 */
[----:B------:R-:W-:-:S05]  /*30cb0*/  FFMA.FTZ R163, R163, R0, R152 ;  /* 0x00000000a3a37223 */ /* 0x000fca0000010098 */
[----:B------:R-:W-:Y:S02]  /*30cc0*/  F2FP.F16.F32.PACK_AB R163, R163, R160 ;  /* 0x000000a0a3a3723e */ /* 0x000fe400000000ff */
[----:B------:R-:W-:Y:S01]  /*30cd0*/  F2FP.F16.F32.PACK_AB R160, R151, R150 ;  /* 0x0000009697a0723e */ /* 0x000fe200000000ff */
[----:B0-----:R-:W-:-:S05]  /*30ce0*/  IMAD.WIDE.U32 R148, R153, 0x10, R148 ;  /* 0x0000001099947825 */ /* 0x001fca00078e0094 */
[----:B------:R0:W-:Y:S02]  /*30cf0*/  STG.E.128 desc[UR8][R148.64], R160 ;  /* 0x000000a094007986 */ /* 0x0001e4000c101d08 */
.L_x_45267:
[----:B------:R-:W-:Y:S05]  /*30d00*/  BSYNC.RECONVERGENT B1 ;  /* 0x0000000000017941 */ /* 0x000fea0003800200 */
.L_x_45266:
[----:B01234-:R-:W0:Y:S02]  /*30d10*/  LDC.64 R148, c[0x0][0x380] ;  /* 0x0000e000ff947b82 */ /* 0x01fe240000000a00 */
[----:B0-----:R-:W-:-:S04]  /*30d20*/  LEA R132, R148, R132, 0x2 ;  /* 0x0000008494847211 */ /* 0x001fc800078e10ff */
[----:B------:R-:W-:-:S13]  /*30d30*/  ISETP.GE.AND P0, PT, R132, R149, PT ;  /* 0x000000958400720c */ /* 0x000fda0003f06270 */
[----:B------:R-:W-:Y:S05]  /*30d40*/  @!P0 BRA `(.L_x_45282) ;  /* 0xfffffd0000e48947 */ /* 0x000fea000383ffff */
[----:B------:R-:W-:Y:S05]  /*30d50*/  BSYNC B0 ;  /* 0x0000000000007941 */ /* 0x000fea0003800000 */
.L_x_44330:
[----:B------:R-:W-:Y:S05]  /*30d60*/  EXIT ;  /* 0x000000000000794d */ /* 0x000fea0003800000 */
.L_x_45265:
        /* <DEDUP_REMOVED lines=8> */
.L_x_45284:
[----:B------:R-:W-:Y:S05]  /*30df0*/  BSYNC B1 ;  /* 0x0000000000017941 */ /* 0x000fea0003800000 */
.L_x_45283:
        /* <DEDUP_REMOVED lines=9> */
.L_x_45285:
[----:B------:R-:W-:Y:S01]  /*30e90*/  HFMA2 R174, -RZ, RZ, 0, 2.384185791015625e-07 ;  /* 0x00000004ffae7431 */ /* 0x000fe200000001ff */
[----:B------:R-:W-:-:S05]  /*30ea0*/  MOV R153, R171 ;  /* 0x000000ab00997202 */ /* 0x000fca0000000f00 */
[----:B------:R-:W-:-:S04]  /*30eb0*/  FADD.FTZ R162, R160, R153 ;  /* 0x00000099a0a27221 */ /* 0x000fc80000010000 */
[----:B------:R-:W-:-:S07]  /*30ec0*/  IMAD.MOV.U32 R173, RZ, RZ, R162 ;  /* 0x000000ffffad7224 */ /* 0x000fce00078e00a2 */
[----:B------:R-:W-:Y:S05]  /*30ed0*/  WARPSYNC.COLLECTIVE R172, `(.L_x_45286) ;  /* 0x00000000ac087348 */ /* 0x000fea0003c00000 */
[----:B------:R0:W1:Y:S02]  /*30ee0*/  SHFL.BFLY P6, R171, R173, R174, R177 ;  /* 0x0c0000aeadab7389 */ /* 0x00006400000c00b1 */
[----:B01----:R-:W-:Y:S05]  /*30ef0*/  ENDCOLLECTIVE ;  /* 0x000000000000791b */ /* 0x003fea0003800000 */
.L_x_45286:
        /* <DEDUP_REMOVED lines=8> */
.L_x_45287:
[----:B------:R-:W-:Y:S01]  /*30f80*/  HFMA2 R174, -RZ, RZ, 0, 9.5367431640625e-07 ;  /* 0x00000010ffae7431 */ /* 0x000fe200000001ff */
[----:B------:R-:W-:-:S05]  /*30f90*/  MOV R0, R171 ;  /* 0x000000ab00007202 */ /* 0x000fca0000000f00 */
[----:B------:R-:W-:-:S04]  /*30fa0*/  FADD.FTZ R170, R163, R0 ;  /* 0x00000000a3aa7221 */ /* 0x000fc80000010000 */
[----:B------:R-:W-:-:S07]  /*30fb0*/  IMAD.MOV.U32 R173, RZ, RZ, R170 ;  /* 0x000000ffffad7224 */ /* 0x000fce00078e00aa */
[----:B------:R-:W-:Y:S05]  /*30fc0*/  WARPSYNC.COLLECTIVE R172, `(.L_x_45288) ;  /* 0x00000000ac087348 */ /* 0x000fea0003c00000 */
[----:B------:R0:W1:Y:S02]  /*30fd0*/  SHFL.BFLY P6, R171, R173, R174, R177 ;  /* 0x0c0000aeadab7389 */ /* 0x00006400000c00b1 */
[----:B01----:R-:W-:Y:S05]  /*30fe0*/  ENDCOLLECTIVE ;  /* 0x000000000000791b */ /* 0x003fea0003800000 */
.L_x_45288:
[----:B------:R-:W-:Y:S02]  /*30ff0*/  MOV R174, 0x1 ;  /* 0x0000000100ae7802 */ /* 0x000fe40000000f00 */
[----:B------:R-:W-:Y:S01]  /*31000*/  ISETP.NE.AND P6, PT, R152, RZ, PT ;  /* 0x000000ff9800720c */ /* 0x000fe20003fc5270 */
        /* <DEDUP_REMOVED lines=136> */
.L_x_45289:
[----:B------:R-:W-:Y:S02]  /*31890*/  IMAD.MOV.U32 R174, RZ, RZ, 0x2 ;  /* 0x00000002ffae7424 */ /* 0x000fe400078e00ff */
[----:B------:R-:W-:-:S04]  /*318a0*/  IMAD.MOV.U32 R161, RZ, RZ, R171 ;  /* 0x000000ffffa17224 */ /* 0x000fc800078e00ab */
[----:B------:R-:W-:-:S05]  /*318b0*/  FADD.FTZ R161, R0, R161 ;  /* 0x000000a100a17221 */ /* 0x000fca0000010000 */
[----:B------:R-:W-:-:S07]  /*318c0*/  MOV R173, R161 ;  /* 0x000000a100ad7202 */ /* 0x000fce0000000f00 */
[----:B------:R-:W-:Y:S05]  /*318d0*/  WARPSYNC.COLLECTIVE R172, `(.L_x_45290) ;  /* 0x00000000ac087348 */ /* 0x000fea0003c00000 */
[----:B------:R0:W1:Y:S02]  /*318e0*/  SHFL.BFLY P6, R171, R173, R174, R177 ;  /* 0x0c0000aeadab7389 */ /* 0x00006400000c00b1 */
[----:B01----:R-:W-:Y:S05]  /*318f0*/  ENDCOLLECTIVE ;  /* 0x000000000000791b */ /* 0x003fea0003800000 */
.L_x_45290:
[----:B------:R-:W-:Y:S01]  /*31900*/  HFMA2 R174, -RZ, RZ, 0, 2.384185791015625e-07 ;  /* 0x00000004ffae7431 */ /* 0x000fe200000001ff */
[----:B------:R-:W-:-:S05]  /*31910*/  MOV R160, R171 ;  /* 0x000000ab00a07202 */ /* 0x000fca0000000f00 */
[----:B------:R-:W-:-:S04]  /*31920*/  FADD.FTZ R160, R161, R160 ;  /* 0x000000a0a1a07221 */ /* 0x000fc80000010000 */
[----:B------:R-:W-:-:S07]  /*31930*/  IMAD.MOV.U32 R173, RZ, RZ, R160 ;  /* 0x000000ffffad7224 */ /* 0x000fce00078e00a0 */
[----:B------:R-:W-:Y:S05]  /*31940*/  WARPSYNC.COLLECTIVE R172, `(.L_x_45291) ;  /* 0x00000000ac087348 */ /* 0x000fea0003c00000 */
[----:B------:R0:W1:Y:S02]  /*31950*/  SHFL.BFLY P6, R171, R173, R174, R177 ;  /* 0x0c0000aeadab7389 */ /* 0x00006400000c00b1 */
[----:B01----:R-:W-:Y:S05]  /*31960*/  ENDCOLLECTIVE ;  /* 0x000000000000791b */ /* 0x003fea0003800000 */
.L_x_45291:
[----:B------:R-:W-:Y:S02]  /*31970*/  IMAD.MOV.U32 R174, RZ, RZ, 0x8 ;  /* 0x00000008ffae7424 */ /* 0x000fe400078e00ff */
[----:B------:R-:W-:-:S04]  /*31980*/  IMAD.MOV.U32 R163, RZ, RZ, R171 ;  /* 0x000000ffffa37224 */ /* 0x000fc800078e00ab */
[----:B------:R-:W-:-:S05]  /*31990*/  FADD.FTZ R163, R160, R163 ;  /* 0x000000a3a0a37221 */ /* 0x000fca0000010000 */
[----:B------:R-:W-:-:S07]  /*319a0*/  MOV R173, R163 ;  /* 0x000000a300ad7202 */ /* 0x000fce0000000f00 */
[----:B------:R-:W-:Y:S05]  /*319b0*/  WARPSYNC.COLLECTIVE R172, `(.L_x_45292) ;  /* 0x00000000ac087348 */ /* 0x000fea0003c00000 */
[----:B------:R0:W1:Y:S02]  /*319c0*/  SHFL.BFLY P6, R171, R173, R174, R177 ;  /* 0x0c0000aeadab7389 */ /* 0x00006400000c00b1 */
[----:B01----:R-:W-:Y:S05]  /*319d0*/  ENDCOLLECTIVE ;  /* 0x000000000000791b */ /* 0x003fea0003800000 */
.L_x_45292:
[----:B------:R-:W-:Y:S01]  /*319e0*/  HFMA2 R174, -RZ, RZ, 0, 9.5367431640625e-07 ;  /* 0x00000010ffae7431 */ /* 0x000fe200000001ff */
[----:B------:R-:W-:-:S05]  /*319f0*/  MOV R162, R171 ;  /* 0x000000ab00a27202 */ /* 0x000fca0000000f00 */
[----:B------:R-:W-:-:S04]  /*31a00*/  FADD.FTZ R162, R163, R162 ;  /* 0x000000a2a3a27221 */ /* 0x000fc80000010000 */
[----:B------:R-:W-:-:S07]  /*31a10*/  IMAD.MOV.U32 R173, RZ, RZ, R162 ;  /* 0x000000ffffad7224 */ /* 0x000fce00078e00a2 */
[----:B------:R-:W-:Y:S05]  /*31a20*/  WARPSYNC.COLLECTIVE R172, `(.L_x_45293) ;  /* 0x00000000ac087348 */ /* 0x000fea0003c00000 */
[----:B------:R0:W1:Y:S02]  /*31a30*/  SHFL.BFLY P6, R171, R173, R174, R177 ;  /* 0x0c0000aeadab7389 */ /* 0x00006400000c00b1 */
[----:B01----:R-:W-:Y:S05]  /*31a40*/  ENDCOLLECTIVE ;  /* 0x000000000000791b */ /* 0x003fea0003800000 */
.L_x_45293:
[----:B------:R-:W-:Y:S05]  /*31a50*/  BRA `(.L_x_45294) ;  /* 0xffffffd400dc7947 */ /* 0x000fea000383ffff */
.L_x_45295:
        /* <DEDUP_REMOVED lines=10> */
.L_x_71526:


//--------------------- .text._ZN10layer_norm13ln_fwd_kernelINS_13Kernel_traitsI6__halfS2_fS2_fjLj2048ELj1ELj4ELj1ELj16ENS_18Kernel_traits_baseILj2048ES2_S2_fS2_fjLj128EEEEELb1ELb0ELb1ELb1EEEvNS_9FwdParamsE --------------------------
	.section	.text._ZN10layer_norm13ln_fwd_kernelINS_13Kernel_traitsI6__halfS2_fS2_fjLj2048ELj1ELj4ELj1ELj16ENS_18Kernel_traits_baseILj2048ES2_S2_fS2_fjLj128EEEEELb1ELb0ELb1ELb1EEEvNS_9FwdParamsE,"ax",@progbits
	.align	128
        .global         _ZN10layer_norm13ln_fwd_kernelINS_13Kernel_traitsI6__halfS2_fS2_fjLj2048ELj1ELj4ELj1ELj16ENS_18Kernel_traits_baseILj2048ES2_S2_fS2_fjLj128EEEEELb1ELb0ELb1ELb1EEEvNS_9FwdParamsE
        .type           _ZN10layer_norm13ln_fwd_kernelINS_13Kernel_traitsI6__halfS2_fS2_fjLj2048ELj1ELj4ELj1ELj16ENS_18Kernel_traits_baseILj2048ES2_S2_fS2_fjLj128EEEEELb1ELb0ELb1ELb1EEEvNS_9FwdParamsE,@function
        .size           _ZN10layer_norm13ln_fwd_kernelINS_13Kernel_traitsI6__halfS2_fS2_fjLj2048ELj1ELj4ELj1ELj16ENS_18Kernel_traits_baseILj2048ES2_S2_fS2_fjLj128EEEEELb1ELb0ELb1ELb1EEEvNS_9FwdParamsE,(.L_x_71527 - _ZN10layer_norm13ln_fwd_kernelINS_13Kernel_traitsI6__halfS2_fS2_fjLj2048ELj1ELj4ELj1ELj16ENS_18Kernel_traits_baseILj2048ES2_S2_fS2_fjLj128EEEEELb1ELb0ELb1ELb1EEEvNS_9FwdParamsE)
        .other          _ZN10layer_norm13ln_fwd_kernelINS_13Kernel_traitsI6__halfS2_fS2_fjLj2048ELj1ELj4ELj1ELj16ENS_18Kernel_traits_baseILj2048ES2_S2_fS2_fjLj128EEEEELb1ELb0ELb1ELb1EEEvNS_9FwdParamsE,@"STO_CUDA_ENTRY STV_DEFAULT"
_ZN10layer_norm13ln_fwd_kernelINS_13Kernel_traitsI6__halfS2_fS2_fjLj2048ELj1ELj4ELj1ELj16ENS_18Kernel_traits_baseILj2048ES2_S2_fS2_fjLj128EEEEELb1ELb0ELb1ELb1EEEvNS_9FwdParamsE:
.text._ZN10layer_norm13ln_fwd_kernelINS_13Kernel_traitsI6__halfS2_fS2_fjLj2048ELj1ELj4ELj1ELj16ENS_18Kernel_traits_baseILj2048ES2_S2_fS2_fjLj128EEEEELb1ELb0ELb1ELb1EEEvNS_9FwdParamsE:
        /* <DEDUP_REMOVED lines=71> */
.L_x_45296:
        /* <DEDUP_REMOVED lines=26> */
.L_x_45297:
        /* <DEDUP_REMOVED lines=71> */
.L_x_46220:
[----:B0-----:R-:W0:Y:S01]  /*0a80*/  LDC.64 R8, c[0x0][0x3f0] ;  /* 0x0000fc00ff087b82 */ /* 0x001e220000000a00 */
        /* <DEDUP_REMOVED lines=11> */
[----:B------:R-:W-:-:S04]  /*0b40*/  @P1 VIADD R15, R153, 0xffffffff ;  /* 0xffffffff990f1836 */ /* 0x000fc80000000000 */
        /* <DEDUP_REMOVED lines=39> */
.L_x_45305:
        /* <DEDUP_REMOVED lines=13> */
.L_x_45307:
[----:B------:R-:W-:Y:S05]  /*0e90*/  BSYNC.RECONVERGENT B4 ;  /* 0x0000000000047941 */ /* 0x000fea0003800200 */
.L_x_45306:
        /* <DEDUP_REMOVED lines=43> */
.L_x_45304:
[----:B------:R-:W-:Y:S05]  /*1150*/  BSYNC.RECONVERGENT B3 ;  /* 0x0000000000037941 */ /* 0x000fea0003800200 */
.L_x_45303:
        /* <DEDUP_REMOVED lines=10> */
.L_x_45302:
[----:B------:R-:W-:Y:S05]  /*1200*/  BSYNC.RECONVERGENT B2 ;  /* 0x0000000000027941 */ /* 0x000fea0003800200 */
.L_x_45301:
        /* <DEDUP_REMOVED lines=20> */
.L_x_45312:
        /* <DEDUP_REMOVED lines=13> */
.L_x_45314:
[----:B------:R-:W-:Y:S05]  /*1420*/  BSYNC.RECONVERGENT B4 ;  /* 0x0000000000047941 */ /* 0x000fea0003800200 */
.L_x_45313:
        /* <DEDUP_REMOVED lines=43> */
.L_x_45311:
[----:B------:R-:W-:Y:S05]  /*16e0*/  BSYNC.RECONVERGENT B3 ;  /* 0x0000000000037941 */ /* 0x000fea0003800200 */
.L_x_45310:
        /* <DEDUP_REMOVED lines=10> */
.L_x_45309:
[----:B------:R-:W-:Y:S05]  /*1790*/  BSYNC.RECONVERGENT B2 ;  /* 0x0000000000027941 */ /* 0x000fea0003800200 */
.L_x_45308:
        /* <DEDUP_REMOVED lines=20> */
.L_x_45319:
        /* <DEDUP_REMOVED lines=13> */
.L_x_45321:
[----:B------:R-:W-:Y:S05]  /*19b0*/  BSYNC.RECONVERGENT B4 ;  /* 0x0000000000047941 */ /* 0x000fea0003800200 */
.L_x_45320:
        /* <DEDUP_REMOVED lines=43> */
.L_x_45318:
[----:B------:R-:W-:Y:S05]  /*1c70*/  BSYNC.RECONVERGENT B3 ;  /* 0x0000000000037941 */ /* 0x000fea0003800200 */
.L_x_45317:
        /* <DEDUP_REMOVED lines=10> */
.L_x_45316:
[----:B------:R-:W-:Y:S05]  /*1d20*/  BSYNC.RECONVERGENT B2 ;  /* 0x0000000000027941 */ /* 0x000fea0003800200 */
.L_x_45315:
        /* <DEDUP_REMOVED lines=20> */
.L_x_45326:
        /* <DEDUP_REMOVED lines=13> */
.L_x_45328:
[----:B------:R-:W-:Y:S05]  /*1f40*/  BSYNC.RECONVERGENT B4 ;  /* 0x0000000000047941 */ /* 0x000fea0003800200 */
.L_x_45327:
        /* <DEDUP_REMOVED lines=43> */
.L_x_45325:
[----:B------:R-:W-:Y:S05]  /*2200*/  BSYNC.RECONVERGENT B3 ;  /* 0x0000000000037941 */ /* 0x000fea0003800200 */
.L_x_45324:
        /* <DEDUP_REMOVED lines=10> */
.L_x_45323:
[----:B------:R-:W-:Y:S05]  /*22b0*/  BSYNC.RECONVERGENT B2 ;  /* 0x0000000000027941 */ /* 0x000fea0003800200 */
.L_x_45322:
        /* <DEDUP_REMOVED lines=20> */
.L_x_45333:
        /* <DEDUP_REMOVED lines=13> */
.L_x_45335:
[----:B------:R-:W-:Y:S05]  /*24d0*/  BSYNC.RECONVERGENT B4 ;  /* 0x0000000000047941 */ /* 0x000fea0003800200 */
.L_x_45334:
        /* <DEDUP_REMOVED lines=43> */
.L_x_45332:
[----:B------:R-:W-:Y:S05]  /*2790*/  BSYNC.RECONVERGENT B3 ;  /* 0x0000000000037941 */ /* 0x000fea0003800200 */
.L_x_45331:
        /* <DEDUP_REMOVED lines=10> */
.L_x_45330:
[----:B------:R-:W-:Y:S05]  /*2840*/  BSYNC.RECONVERGENT B2 ;  /* 0x0000000000027941 */ /* 0x000fea0003800200 */
.L_x_45329:
        /* <DEDUP_REMOVED lines=20> */
.L_x_45340:
        /* <DEDUP_REMOVED lines=13> */
.L_x_45342:
[----:B------:R-:W-:Y:S05]  /*2a60*/  BSYNC.RECONVERGENT B4 ;  /* 0x0000000000047941 */ /* 0x000fea0003800200 */
.L_x_45341:
        /* <DEDUP_REMOVED lines=43> */
.L_x_45339:
[----:B------:R-:W-:Y:S05]  /*2d20*/  BSYNC.RECONVERGENT B3 ;  /* 0x0000000000037941 */ /* 0x000fea0003800200 */
.L_x_45338:
        /* <DEDUP_REMOVED lines=10> */
.L_x_45337:
[----:B------:R-:W-:Y:S05]  /*2dd0*/  BSYNC.RECONVERGENT B2 ;  /* 0x0000000000027941 */ /* 0x000fea0003800200 */
.L_x_45336:
        /* <DEDUP_REMOVED lines=20> */
.L_x_45347:
        /* <DEDUP_REMOVED lines=13> */
.L_x_45349:
[----:B------:R-:W-:Y:S05]  /*2ff0*/  BSYNC.RECONVERGENT B4 ;  /* 0x0000000000047941 */ /* 0x000fea0003800200 */
.L_x_45348:
        /* <DEDUP_REMOVED lines=42> */
.L_x_45346:
[----:B------:R-:W-:Y:S05]  /*32a0*/  BSYNC.RECONVERGENT B3 ;  /* 0x0000000000037941 */ /* 0x000fea0003800200 */
.L_x_45345:
        /* <DEDUP_REMOVED lines=10> */
.L_x_45344:
[----:B------:R-:W-:Y:S05]  /*3350*/  BSYNC.RECONVERGENT B2 ;  /* 0x0000000000027941 */ /* 0x000fea0003800200 */
.L_x_45343:
        /* <DEDUP_REMOVED lines=19> */
.L_x_45353:
        /* <DEDUP_REMOVED lines=13> */
.L_x_45355:
[----:B------:R-:W-:Y:S05]  /*3560*/  BSYNC.RECONVERGENT B3 ;  /* 0x0000000000037941 */ /* 0x000fea0003800200 */
.L_x_45354:
        /* <DEDUP_REMOVED lines=43> */
.L_x_45352:
[----:B------:R-:W-:Y:S05]  /*3820*/  BSYNC.RECONVERGENT B2 ;  /* 0x0000000000027941 */ /* 0x000fea0003800200 */
.L_x_45351:
        /* <DEDUP_REMOVED lines=11> */
.L_x_45300:
        /* <DEDUP_REMOVED lines=21> */
.L_x_45360:
        /* <DEDUP_REMOVED lines=13> */
.L_x_45362:
[----:B------:R-:W-:Y:S05]  /*3b00*/  BSYNC.RECONVERGENT B4 ;  /* 0x0000000000047941 */ /* 0x000fea0003800200 */
.L_x_45361:
        /* <DEDUP_REMOVED lines=43> */
.L_x_45359:
[----:B------:R-:W-:Y:S05]  /*3dc0*/  BSYNC.RECONVERGENT B3 ;  /* 0x0000000000037941 */ /* 0x000fea0003800200 */
.L_x_45358:
        /* <DEDUP_REMOVED lines=9> */
.L_x_45357:
[----:B------:R-:W-:Y:S05]  /*3e60*/  BSYNC.RECONVERGENT B2 ;  /* 0x0000000000027941 */ /* 0x000fea0003800200 */
.L_x_45356:
        /* <DEDUP_REMOVED lines=17> */
.L_x_45367:
        /* <DEDUP_REMOVED lines=13> */
.L_x_45369:
[----:B------:R-:W-:Y:S05]  /*4050*/  BSYNC.RECONVERGENT B4 ;  /* 0x0000000000047941 */ /* 0x000fea0003800200 */
.L_x_45368:
        /* <DEDUP_REMOVED lines=43> */
.L_x_45366:
[----:B------:R-:W-:Y:S05]  /*4310*/  BSYNC.RECONVERGENT B3 ;  /* 0x0000000000037941 */ /* 0x000fea0003800200 */
.L_x_45365:
        /* <DEDUP_REMOVED lines=9> */
.L_x_45364:
[----:B------:R-:W-:Y:S05]  /*43b0*/  BSYNC.RECONVERGENT B2 ;  /* 0x0000000000027941 */ /* 0x000fea0003800200 */
.L_x_45363:
        /* <DEDUP_REMOVED lines=17> */
.L_x_45374:
        /* <DEDUP_REMOVED lines=13> */
.L_x_45376:
[----:B------:R-:W-:Y:S05]  /*45a0*/  BSYNC.RECONVERGENT B4 ;  /* 0x0000000000047941 */ /* 0x000fea0003800200 */
.L_x_45375:
        /* <DEDUP_REMOVED lines=43> */
.L_x_45373:
[----:B------:R-:W-:Y:S05]  /*4860*/  BSYNC.RECONVERGENT B3 ;  /* 0x0000000000037941 */ /* 0x000fea0003800200 */
.L_x_45372:
        /* <DEDUP_REMOVED lines=9> */
.L_x_45371:
[----:B------:R-:W-:Y:S05]  /*4900*/  BSYNC.RECONVERGENT B2 ;  /* 0x0000000000027941 */ /* 0x000fea0003800200 */
.L_x_45370:
        /* <DEDUP_REMOVED lines=17> */
.L_x_45381:
        /* <DEDUP_REMOVED lines=13> */
.L_x_45383:
[----:B------:R-:W-:Y:S05]  /*4af0*/  BSYNC.RECONVERGENT B4 ;  /* 0x0000000000047941 */ /* 0x000fea0003800200 */
.L_x_45382:
        /* <DEDUP_REMOVED lines=43> */
.L_x_45380:
[----:B------:R-:W-:Y:S05]  /*4db0*/  BSYNC.RECONVERGENT B3 ;  /* 0x0000000000037941 */ /* 0x000fea0003800200 */
.L_x_45379:
        /* <DEDUP_REMOVED lines=9> */
.L_x_45378:
[----:B------:R-:W-:Y:S05]  /*4e50*/  BSYNC.RECONVERGENT B2 ;  /* 0x0000000000027941 */ /* 0x000fea0003800200 */
.L_x_45377:
        /* <DEDUP_REMOVED lines=17> */
.L_x_45388:
        /* <DEDUP_REMOVED lines=13> */
.L_x_45390:
[----:B------:R-:W-:Y:S05]  /*5040*/  BSYNC.RECONVERGENT B4 ;  /* 0x0000000000047941 */ /* 0x000fea0003800200 */
.L_x_45389:
        /* <DEDUP_REMOVED lines=43> */
.L_x_45387:
[----:B------:R-:W-:Y:S05]  /*5300*/  BSYNC.RECONVERGENT B3 ;  /* 0x0000000000037941 */ /* 0x000fea0003800200 */
.L_x_45386:
        /* <DEDUP_REMOVED lines=9> */
.L_x_45385:
[----:B------:R-:W-:Y:S05]  /*53a0*/  BSYNC.RECONVERGENT B2 ;  /* 0x0000000000027941 */ /* 0x000fea0003800200 */
.L_x_45384:
        /* <DEDUP_REMOVED lines=17> */
.L_x_45395:
        /* <DEDUP_REMOVED lines=13> */
.L_x_45397:
[----:B------:R-:W-:Y:S05]  /*5590*/  BSYNC.RECONVERGENT B4 ;  /* 0x0000000000047941 */ /* 0x000fea0003800200 */
.L_x_45396:
        /* <DEDUP_REMOVED lines=43> */
.L_x_45394:
[----:B------:R-:W-:Y:S05]  /*5850*/  BSYNC.RECONVERGENT B3 ;  /* 0x0000000000037941 */ /* 0x000fea0003800200 */
.L_x_45393:
        /* <DEDUP_REMOVED lines=9> */
.L_x_45392:
[----:B------:R-:W-:Y:S05]  /*58f0*/  BSYNC.RECONVERGENT B2 ;  /* 0x0000000000027941 */ /* 0x000fea0003800200 */
.L_x_45391:
        /* <DEDUP_REMOVED lines=17> */
.L_x_45402:
        /* <DEDUP_REMOVED lines=13> */
.L_x_45404:
[----:B------:R-:W-:Y:S05]  /*5ae0*/  BSYNC.RECONVERGENT B4 ;  /* 0x0000000000047941 */ /* 0x000fea0003800200 */
.L_x_45403:
        /* <DEDUP_REMOVED lines=43> */
.L_x_45401:
[----:B------:R-:W-:Y:S05]  /*5da0*/  BSYNC.RECONVERGENT B3 ;  /* 0x0000000000037941 */ /* 0x000fea0003800200 */
.L_x_45400:
        /* <DEDUP_REMOVED lines=9> */
.L_x_45399:
[----:B------:R-:W-:Y:S05]  /*5e40*/  BSYNC.RECONVERGENT B2 ;  /* 0x0000000000027941 */ /* 0x000fea0003800200 */
.L_x_45398:
        /* <DEDUP_REMOVED lines=16> */
.L_x_45407:
        /* <DEDUP_REMOVED lines=13> */
.L_x_45409:
[----:B------:R-:W-:Y:S05]  /*6020*/  BSYNC.RECONVERGENT B3 ;  /* 0x0000000000037941 */ /* 0x000fea0003800200 */
.L_x_45408:
        /* <DEDUP_REMOVED lines=43> */
.L_x_45406:
[----:B------:R-:W-:Y:S05]  /*62e0*/  BSYNC.RECONVERGENT B2 ;  /* 0x0000000000027941 */ /* 0x000fea0003800200 */
.L_x_45405:
        /* <DEDUP_REMOVED lines=9> */
.L_x_45350:
[----:B------:R-:W-:Y:S05]  /*6380*/  BSYNC.RECONVERGENT B1 ;  /* 0x0000000000017941 */ /* 0x000fea0003800200 */
.L_x_45299:
[----:B------:R-:W0:Y:S01]  /*6390*/  LDC.64 R158, c[0x0][0x3a8] ;  /* 0x0000ea00ff9e7b82 */ /* 0x000e220000000a00 */
[----:B------:R-:W-:Y:S01]  /*63a0*/  BSSY.RECONVERGENT B1, `(.L_x_45410) ;  /* 0x000001a000017945 */ /* 0x000fe20003800200 */
[----:B------:R-:W-:Y:S02]  /*63b0*/  VIADD R9, R133, 0x20 ;  /* 0x0000002085097836 */ /* 0x000fe40000000000 */
[----:B0-----:R-:W-:-:S05]  /*63c0*/  IMAD.WIDE.U32 R12, R132, 0x20, R158 ;  /* 0x00000020840c7825 */ /* 0x001fca00078e009e */
[----:B-----5:R0:W-:Y:S04]  /*63d0*/  STG.E.128 desc[UR8][R12.64], R60 ;  /* 0x0000003c0c007986 */ /* 0x0201e8000c101d08 */
        /* <DEDUP_REMOVED lines=22> */
.L_x_45411:
[----:B------:R-:W-:Y:S05]  /*6540*/  BSYNC.RECONVERGENT B1 ;  /* 0x0000000000017941 */ /* 0x000fea0003800200 */
.L_x_45410:
[----:B------:R-:W-:Y:S04]  /*6550*/  BSSY.RECONVERGENT B1, `(.L_x_45412) ;  /* 0x0000005000017945 */ /* 0x000fe80003800200 */
[----:B------:R-:W-:Y:S05]  /*6560*/  @!P1 BRA `(.L_x_45413) ;  /* 0x00000000000c9947 */ /* 0x000fea0003800000 */
[----:B------:R-:W2:Y:S02]  /*6570*/  LDC.64 R64, c[0x0][0x390] ;  /* 0x0000e400ff407b82 */ /* 0x000ea40000000a00 */
[----:B--2---:R-:W-:-:S06]  /*6580*/  IMAD.WIDE.U32 R64, R9, 0x10, R64 ;  /* 0x0000001009407825 */ /* 0x004fcc00078e0040 */
[----:B------:R-:W5:Y:S02]  /*6590*/  LDG.E.128 R64, desc[UR8][R64.64] ;  /* 0x0000000840407981 */ /* 0x000f64000c1e1d00 */
.L_x_45413:
[----:B------:R-:W-:Y:S05]  /*65a0*/  BSYNC.RECONVERGENT B1 ;  /* 0x0000000000017941 */ /* 0x000fea0003800200 */
.L_x_45412:
[----:B------:R-:W-:Y:S01]  /*65b0*/  BSSY.RECONVERGENT B1, `(.L_x_45414) ;  /* 0x0000579000017945 */ /* 0x000fe20003800200 */
[----:B------:R-:W-:-:S03]  /*65c0*/  VIADD R11, R132, 0x20 ;  /* 0x00000020840b7836 */ /* 0x000fc60000000000 */
[----:B------:R-:W-:Y:S05]  /*65d0*/  @!P0 BRA `(.L_x_45415) ;  /* 0x0000002c00308947 */ /* 0x000fea0003800000 */
[----:B-1----:R-:W1:Y:S02]  /*65e0*/  LDC.64 R14, c[0x0][0x3a0] ;  /* 0x0000e800ff0e7b82 */ /* 0x002e640000000a00 */
[----:B-1----:R-:W-:-:S05]  /*65f0*/  IMAD.WIDE.U32 R14, R11, 0x20, R14 ;  /* 0x000000200b0e7825 */ /* 0x002fca00078e000e */
[----:B------:R1:W5:Y:S04]  /*6600*/  LDG.E.128 R52, desc[UR8][R14.64] ;  /* 0x000000080e347981 */ /* 0x000368000c1e1d00 */
[----:B------:R1:W5:Y:S01]  /*6610*/  LDG.E.128 R48, desc[UR8][R14.64+0x10] ;  /* 0x000010080e307981 */ /* 0x000362000c1e1d00 */
[----:B------:R-:W-:Y:S01]  /*6620*/  ISETP.GT.AND P2, PT, R153, RZ, PT ;  /* 0x000000ff9900720c */ /* 0x000fe20003f44270 */
[----:B------:R-:W-:-:S12]  /*6630*/  BSSY.RECONVERGENT B2, `(.L_x_45416) ;  /* 0x0000058000027945 */ /* 0x000fd80003800200 */
[----:B0-----:R-:W-:Y:S01]  /*6640*/  @!P2 IMAD.MOV.U32 R12, RZ, RZ, R8 ;  /* 0x000000ffff0ca224 */ /* 0x001fe200078e0008 */
        /* <DEDUP_REMOVED lines=18> */
.L_x_45420:
        /* <DEDUP_REMOVED lines=13> */
.L_x_45422:
[----:B------:R-:W-:Y:S05]  /*6840*/  BSYNC.RECONVERGENT B4 ;  /* 0x0000000000047941 */ /* 0x000fea0003800200 */
.L_x_45421:
        /* <DEDUP_REMOVED lines=43> */
.L_x_45419:
[----:B------:R-:W-:Y:S05]  /*6b00*/  BSYNC.RECONVERGENT B3 ;  /* 0x0000000000037941 */ /* 0x000fea0003800200 */
.L_x_45418:
        /* <DEDUP_REMOVED lines=10> */
.L_x_45417:
[----:B------:R-:W-:Y:S05]  /*6bb0*/  BSYNC.RECONVERGENT B2 ;  /* 0x0000000000027941 */ /* 0x000fea0003800200 */
.L_x_45416:
        /* <DEDUP_REMOVED lines=20> */
.L_x_45427:
        /* <DEDUP_REMOVED lines=13> */
.L_x_45429:
[----:B------:R-:W-:Y:S05]  /*6dd0*/  BSYNC.RECONVERGENT B4 ;  /* 0x0000000000047941 */ /* 0x000fea0003800200 */
.L_x_45428:
        /* <DEDUP_REMOVED lines=43> */
.L_x_45426:
[----:B------:R-:W-:Y:S05]  /*7090*/  BSYNC.RECONVERGENT B3 ;  /* 0x0000000000037941 */ /* 0x000fea0003800200 */
.L_x_45425:
        /* <DEDUP_REMOVED lines=10> */
.L_x_45424:
[----:B------:R-:W-:Y:S05]  /*7140*/  BSYNC.RECONVERGENT B2 ;  /* 0x0000000000027941 */ /* 0x000fea0003800200 */
.L_x_45423:
        /* <DEDUP_REMOVED lines=20> */
.L_x_45434:
        /* <DEDUP_REMOVED lines=13> */
.L_x_45436:
[----:B------:R-:W-:Y:S05]  /*7360*/  BSYNC.RECONVERGENT B4 ;  /* 0x0000000000047941 */ /* 0x000fea0003800200 */
.L_x_45435:
        /* <DEDUP_REMOVED lines=43> */
.L_x_45433:
[----:B------:R-:W-:Y:S05]  /*7620*/  BSYNC.RECONVERGENT B3 ;  /* 0x0000000000037941 */ /* 0x000fea0003800200 */
.L_x_45432:
        /* <DEDUP_REMOVED lines=10> */
.L_x_45431:
[----:B------:R-:W-:Y:S05]  /*76d0*/  BSYNC.RECONVERGENT B2 ;  /* 0x0000000000027941 */ /* 0x000fea0003800200 */
.L_x_45430:
        /* <DEDUP_REMOVED lines=20> */
.L_x_45441:
        /* <DEDUP_REMOVED lines=13> */
.L_x_45443:
[----:B------:R-:W-:Y:S05]  /*78f0*/  BSYNC.RECONVERGENT B4 ;  /* 0x0000000000047941 */ /* 0x000fea0003800200 */
.L_x_45442:
        /* <DEDUP_REMOVED lines=43> */
.L_x_45440:
[----:B------:R-:W-:Y:S05]  /*7bb0*/  BSYNC.RECONVERGENT B3 ;  /* 0x0000000000037941 */ /* 0x000fea0003800200 */
.L_x_45439:
        /* <DEDUP_REMOVED lines=10> */
.L_x_45438:
[----:B------:R-:W-:Y:S05]  /*7c60*/  BSYNC.RECONVERGENT B2 ;  /* 0x0000000000027941 */ /* 0x000fea0003800200 */
.L_x_45437:
        /* <DEDUP_REMOVED lines=20> */
.L_x_45448:
        /* <DEDUP_REMOVED lines=13> */
.L_x_45450:
[----:B------:R-:W-:Y:S05]  /*7e80*/  BSYNC.RECONVERGENT B4 ;  /* 0x0000000000047941 */ /* 0x000fea0003800200 */
.L_x_45449:
        /* <DEDUP_REMOVED lines=43> */
.L_x_45447:
[----:B------:R-:W-:Y:S05]  /*8140*/  BSYNC.RECONVERGENT B3 ;  /* 0x0000000000037941 */ /* 0x000fea0003800200 */
.L_x_45446:
        /* <DEDUP_REMOVED lines=10> */
.L_x_45445:
[----:B------:R-:W-:Y:S05]  /*81f0*/  BSYNC.RECONVERGENT B2 ;  /* 0x0000000000027941 */ /* 0x000fea0003800200 */
.L_x_45444:
        /* <DEDUP_REMOVED lines=20> */
.L_x_45455:
        /* <DEDUP_REMOVED lines=13> */
.L_x_45457:
[----:B------:R-:W-:Y:S05]  /*8410*/  BSYNC.RECONVERGENT B4 ;  /* 0x0000000000047941 */ /* 0x000fea0003800200 */
.L_x_45456:
        /* <DEDUP_REMOVED lines=43> */
.L_x_45454:
[----:B------:R-:W-:Y:S05]  /*86d0*/  BSYNC.RECONVERGENT B3 ;  /* 0x0000000000037941 */ /* 0x000fea0003800200 */
.L_x_45453:
        /* <DEDUP_REMOVED lines=10> */
.L_x_45452:
[----:B------:R-:W-:Y:S05]  /*8780*/  BSYNC.RECONVERGENT B2 ;  /* 0x0000000000027941 */ /* 0x000fea0003800200 */
.L_x_45451:
        /* <DEDUP_REMOVED lines=20> */
.L_x_45462:
        /* <DEDUP_REMOVED lines=13> */
.L_x_45464:
[----:B------:R-:W-:Y:S05]  /*89a0*/  BSYNC.RECONVERGENT B4 ;  /* 0x0000000000047941 */ /* 0x000fea0003800200 */
.L_x_45463:
        /* <DEDUP_REMOVED lines=43> */
.L_x_45461:
[----:B------:R-:W-:Y:S05]  /*8c60*/  BSYNC.RECONVERGENT B3 ;  /* 0x0000000000037941 */ /* 0x000fea0003800200 */
.L_x_45460:
        /* <DEDUP_REMOVED lines=10> */
.L_x_45459:
[----:B------:R-:W-:Y:S05]  /*8d10*/  BSYNC.RECONVERGENT B2 ;  /* 0x0000000000027941 */ /* 0x000fea0003800200 */
.L_x_45458:
        /* <DEDUP_REMOVED lines=19> */
.L_x_45468:
        /* <DEDUP_REMOVED lines=13> */
.L_x_45470:
[----:B------:R-:W-:Y:S05]  /*8f20*/  BSYNC.RECONVERGENT B3 ;  /* 0x0000000000037941 */ /* 0x000fea0003800200 */
.L_x_45469:
        /* <DEDUP_REMOVED lines=43> */
.L_x_45467:
[----:B------:R-:W-:Y:S05]  /*91e0*/  BSYNC.RECONVERGENT B2 ;  /* 0x0000000000027941 */ /* 0x000fea0003800200 */
.L_x_45466:
        /* <DEDUP_REMOVED lines=11> */
.L_x_45415:
[----:B------:R-:W-:Y:S01]  /*92a0*/  BSSY.RECONVERGENT B2, `(.L_x_45471) ;  /* 0x0000058000027945 */ /* 0x000fe20003800200 */
[----:B01----:R-:W-:Y:S01]  /*92b0*/  IMAD.MOV.U32 R12, RZ, RZ, R8 ;  /* 0x000000ffff0c7224 */ /* 0x003fe200078e0008 */
        /* <DEDUP_REMOVED lines=19> */
.L_x_45475:
        /* <DEDUP_REMOVED lines=13> */
.L_x_45477:
[----:B------:R-:W-:Y:S05]  /*94c0*/  BSYNC.RECONVERGENT B4 ;  /* 0x0000000000047941 */ /* 0x000fea0003800200 */
.L_x_45476:
        /* <DEDUP_REMOVED lines=43> */
.L_x_45474:
[----:B------:R-:W-:Y:S05]  /*9780*/  BSYNC.RECONVERGENT B3 ;  /* 0x0000000000037941 */ /* 0x000fea0003800200 */
.L_x_45473:
        /* <DEDUP_REMOVED lines=9> */
.L_x_45472:
[----:B------:R-:W-:Y:S05]  /*9820*/  BSYNC.RECONVERGENT B2 ;  /* 0x0000000000027941 */ /* 0x000fea0003800200 */
.L_x_45471:
        /* <DEDUP_REMOVED lines=17> */
.L_x_45482:
        /* <DEDUP_REMOVED lines=13> */
.L_x_45484:
[----:B------:R-:W-:Y:S05]  /*9a10*/  BSYNC.RECONVERGENT B4 ;  /* 0x0000000000047941 */ /* 0x000fea0003800200 */
.L_x_45483:
        /* <DEDUP_REMOVED lines=43> */
.L_x_45481:
[----:B------:R-:W-:Y:S05]  /*9cd0*/  BSYNC.RECONVERGENT B3 ;  /* 0x0000000000037941 */ /* 0x000fea0003800200 */
.L_x_45480:
        /* <DEDUP_REMOVED lines=9> */
.L_x_45479:
[----:B------:R-:W-:Y:S05]  /*9d70*/  BSYNC.RECONVERGENT B2 ;  /* 0x0000000000027941 */ /* 0x000fea0003800200 */
.L_x_45478:
        /* <DEDUP_REMOVED lines=17> */
.L_x_45489:
        /* <DEDUP_REMOVED lines=13> */
.L_x_45491:
[----:B------:R-:W-:Y:S05]  /*9f60*/  BSYNC.RECONVERGENT B4 ;  /* 0x0000000000047941 */ /* 0x000fea0003800200 */
.L_x_45490:
        /* <DEDUP_REMOVED lines=43> */
.L_x_45488:
[----:B------:R-:W-:Y:S05]  /*a220*/  BSYNC.RECONVERGENT B3 ;  /* 0x0000000000037941 */ /* 0x000fea0003800200 */
.L_x_45487:
        /* <DEDUP_REMOVED lines=9> */
.L_x_45486:
[----:B------:R-:W-:Y:S05]  /*a2c0*/  BSYNC.RECONVERGENT B2 ;  /* 0x0000000000027941 */ /* 0x000fea0003800200 */
.L_x_45485:
        /* <DEDUP_REMOVED lines=17> */
.L_x_45496:
        /* <DEDUP_REMOVED lines=13> */
.L_x_45498:
[----:B------:R-:W-:Y:S05]  /*a4b0*/  BSYNC.RECONVERGENT B4 ;  /* 0x0000000000047941 */ /* 0x000fea0003800200 */
.L_x_45497:
        /* <DEDUP_REMOVED lines=43> */
.L_x_45495:
[----:B------:R-:W-:Y:S05]  /*a770*/  BSYNC.RECONVERGENT B3 ;  /* 0x0000000000037941 */ /* 0x000fea0003800200 */
.L_x_45494:
        /* <DEDUP_REMOVED lines=9> */
.L_x_45493:
[----:B------:R-:W-:Y:S05]  /*a810*/  BSYNC.RECONVERGENT B2 ;  /* 0x0000000000027941 */ /* 0x000fea0003800200 */
.L_x_45492:
        /* <DEDUP_REMOVED lines=17> */
.L_x_45503:
        /* <DEDUP_REMOVED lines=13> */
.L_x_45505:
[----:B------:R-:W-:Y:S05]  /*aa00*/  BSYNC.RECONVERGENT B4 ;  /* 0x0000000000047941 */ /* 0x000fea0003800200 */
.L_x_45504:
        /* <DEDUP_REMOVED lines=43> */
.L_x_45502:
[----:B------:R-:W-:Y:S05]  /*acc0*/  BSYNC.RECONVERGENT B3 ;  /* 0x0000000000037941 */ /* 0x000fea0003800200 */
.L_x_45501:
        /* <DEDUP_REMOVED lines=9> */
.L_x_45500:
[----:B------:R-:W-:Y:S05]  /*ad60*/  BSYNC.RECONVERGENT B2 ;  /* 0x0000000000027941 */ /* 0x000fea0003800200 */
.L_x_45499:
        /* <DEDUP_REMOVED lines=17> */
.L_x_45510:
        /* <DEDUP_REMOVED lines=13> */
.L_x_45512:
[----:B------:R-:W-:Y:S05]  /*af50*/  BSYNC.RECONVERGENT B4 ;  /* 0x0000000000047941 */ /* 0x000fea0003800200 */
.L_x_45511:
        /* <DEDUP_REMOVED lines=43> */
.L_x_45509:
[----:B------:R-:W-:Y:S05]  /*b210*/  BSYNC.RECONVERGENT B3 ;  /* 0x0000000000037941 */ /* 0x000fea0003800200 */
.L_x_45508:
        /* <DEDUP_REMOVED lines=9> */
.L_x_45507:
[----:B------:R-:W-:Y:S05]  /*b2b0*/  BSYNC.RECONVERGENT B2 ;  /* 0x0000000000027941 */ /* 0x000fea0003800200 */
.L_x_45506:
        /* <DEDUP_REMOVED lines=17> */
.L_x_45517:
        /* <DEDUP_REMOVED lines=13> */
.L_x_45519:
[----:B------:R-:W-:Y:S05]  /*b4a0*/  BSYNC.RECONVERGENT B4 ;  /* 0x0000000000047941 */ /* 0x000fea0003800200 */
.L_x_45518:
        /* <DEDUP_REMOVED lines=43> */
.L_x_45516:
[----:B------:R-:W-:Y:S05]  /*b760*/  BSYNC.RECONVERGENT B3 ;  /* 0x0000000000037941 */ /* 0x000fea0003800200 */
.L_x_45515:
        /* <DEDUP_REMOVED lines=9> */
.L_x_45514:
[----:B------:R-:W-:Y:S05]  /*b800*/  BSYNC.RECONVERGENT B2 ;  /* 0x0000000000027941 */ /* 0x000fea0003800200 */
.L_x_45513:
        /* <DEDUP_REMOVED lines=16> */
.L_x_45522:
        /* <DEDUP_REMOVED lines=13> */
.L_x_45524:
[----:B------:R-:W-:Y:S05]  /*b9e0*/  BSYNC.RECONVERGENT B3 ;  /* 0x0000000000037941 */ /* 0x000fea0003800200 */
.L_x_45523:
        /* <DEDUP_REMOVED lines=43> */
.L_x_45521:
[----:B------:R-:W-:Y:S05]  /*bca0*/  BSYNC.RECONVERGENT B2 ;  /* 0x0000000000027941 */ /* 0x000fea0003800200 */
.L_x_45520:
        /* <DEDUP_REMOVED lines=9> */
.L_x_45465:
[----:B------:R-:W-:Y:S05]  /*bd40*/  BSYNC.RECONVERGENT B1 ;  /* 0x0000000000017941 */ /* 0x000fea0003800200 */
.L_x_45414:
[----:B------:R-:W-:Y:S01]  /*bd50*/  IMAD.WIDE.U32 R14, R11, 0x20, R158 ;  /* 0x000000200b0e7825 */ /* 0x000fe200078e009e */
[----:B------:R-:W-:Y:S03]  /*bd60*/  BSSY.RECONVERGENT B1, `(.L_x_45525) ;  /* 0x0000019000017945 */ /* 0x000fe60003800200 */
        /* <DEDUP_REMOVED lines=24> */
.L_x_45526:
[----:B------:R-:W-:Y:S05]  /*bef0*/  BSYNC.RECONVERGENT B1 ;  /* 0x0000000000017941 */ /* 0x000fea0003800200 */
.L_x_45525:
[----:B------:R-:W-:Y:S04]  /*bf00*/  BSSY.RECONVERGENT B1, `(.L_x_45527) ;  /* 0x0000005000017945 */ /* 0x000fe80003800200 */
[----:B------:R-:W-:Y:S05]  /*bf10*/  @!P1 BRA `(.L_x_45528) ;  /* 0x00000000000c9947 */ /* 0x000fea0003800000 */
[----:B------:R-:W2:Y:S02]  /*bf20*/  LDC.64 R64, c[0x0][0x390] ;  /* 0x0000e400ff407b82 */ /* 0x000ea40000000a00 */
[----:B--2---:R-:W-:-:S06]  /*bf30*/  IMAD.WIDE.U32 R64, R11, 0x10, R64 ;  /* 0x000000100b407825 */ /* 0x004fcc00078e0040 */
[----:B------:R-:W5:Y:S02]  /*bf40*/  LDG.E.128 R64, desc[UR8][R64.64] ;  /* 0x0000000840407981 */ /* 0x000f64000c1e1d00 */
.L_x_45528:
[----:B------:R-:W-:Y:S05]  /*bf50*/  BSYNC.RECONVERGENT B1 ;  /* 0x0000000000017941 */ /* 0x000fea0003800200 */
.L_x_45527:
[----:B------:R-:W-:Y:S01]  /*bf60*/  BSSY.RECONVERGENT B1, `(.L_x_45529) ;  /* 0x0000579000017945 */ /* 0x000fe20003800200 */
[----:B------:R-:W-:-:S03]  /*bf70*/  VIADD R9, R132, 0x40 ;  /* 0x0000004084097836 */ /* 0x000fc60000000000 */
[----:B------:R-:W-:Y:S05]  /*bf80*/  @!P0 BRA `(.L_x_45530) ;  /* 0x0000002c00308947 */ /* 0x000fea0003800000 */
        /* <DEDUP_REMOVED lines=25> */
.L_x_45535:
        /* <DEDUP_REMOVED lines=13> */
.L_x_45537:
[----:B------:R-:W-:Y:S05]  /*c1f0*/  BSYNC.RECONVERGENT B4 ;  /* 0x0000000000047941 */ /* 0x000fea0003800200 */
.L_x_45536:
        /* <DEDUP_REMOVED lines=43> */
.L_x_45534:
[----:B------:R-:W-:Y:S05]  /*c4b0*/  BSYNC.RECONVERGENT B3 ;  /* 0x0000000000037941 */ /* 0x000fea0003800200 */
.L_x_45533:
        /* <DEDUP_REMOVED lines=10> */
.L_x_45532:
[----:B------:R-:W-:Y:S05]  /*c560*/  BSYNC.RECONVERGENT B2 ;  /* 0x0000000000027941 */ /* 0x000fea0003800200 */
.L_x_45531:
        /* <DEDUP_REMOVED lines=20> */
.L_x_45542:
        /* <DEDUP_REMOVED lines=13> */
.L_x_45544:
[----:B------:R-:W-:Y:S05]  /*c780*/  BSYNC.RECONVERGENT B4 ;  /* 0x0000000000047941 */ /* 0x000fea0003800200 */
.L_x_45543:
        /* <DEDUP_REMOVED lines=43> */
.L_x_45541:
[----:B------:R-:W-:Y:S05]  /*ca40*/  BSYNC.RECONVERGENT B3 ;  /* 0x0000000000037941 */ /* 0x000fea0003800200 */
.L_x_45540:
        /* <DEDUP_REMOVED lines=10> */
.L_x_45539:
[----:B------:R-:W-:Y:S05]  /*caf0*/  BSYNC.RECONVERGENT B2 ;  /* 0x0000000000027941 */ /* 0x000fea0003800200 */
.L_x_45538:
        /* <DEDUP_REMOVED lines=20> */
.L_x_45549:
        /* <DEDUP_REMOVED lines=13> */
.L_x_45551:
[----:B------:R-:W-:Y:S05]  /*cd10*/  BSYNC.RECONVERGENT B4 ;  /* 0x0000000000047941 */ /* 0x000fea0003800200 */
.L_x_45550:
        /* <DEDUP_REMOVED lines=43> */
.L_x_45548:
[----:B------:R-:W-:Y:S05]  /*cfd0*/  BSYNC.RECONVERGENT B3 ;  /* 0x0000000000037941 */ /* 0x000fea0003800200 */
.L_x_45547:
        /* <DEDUP_REMOVED lines=10> */
.L_x_45546:
[----:B------:R-:W-:Y:S05]  /*d080*/  BSYNC.RECONVERGENT B2 ;  /* 0x0000000000027941 */ /* 0x000fea0003800200 */
.L_x_45545:
        /* <DEDUP_REMOVED lines=20> */
.L_x_45556:
        /* <DEDUP_REMOVED lines=13> */
.L_x_45558:
[----:B------:R-:W-:Y:S05]  /*d2a0*/  BSYNC.RECONVERGENT B4 ;  /* 0x0000000000047941 */ /* 0x000fea0003800200 */
.L_x_45557:
        /* <DEDUP_REMOVED lines=43> */
.L_x_45555:
[----:B------:R-:W-:Y:S05]  /*d560*/  BSYNC.RECONVERGENT B3 ;  /* 0x0000000000037941 */ /* 0x000fea0003800200 */
.L_x_45554:
        /* <DEDUP_REMOVED lines=10> */
.L_x_45553:
[----:B------:R-:W-:Y:S05]  /*d610*/  BSYNC.RECONVERGENT B2 ;  /* 0x0000000000027941 */ /* 0x000fea0003800200 */
.L_x_45552:
        /* <DEDUP_REMOVED lines=20> */
.L_x_45563:
        /* <DEDUP_REMOVED lines=13> */
.L_x_45565:
[----:B------:R-:W-:Y:S05]  /*d830*/  BSYNC.RECONVERGENT B4 ;  /* 0x0000000000047941 */ /* 0x000fea0003800200 */
.L_x_45564:
        /* <DEDUP_REMOVED lines=43> */
.L_x_45562:
[----:B------:R-:W-:Y:S05]  /*daf0*/  BSYNC.RECONVERGENT B3 ;  /* 0x0000000000037941 */ /* 0x000fea0003800200 */
.L_x_45561:
        /* <DEDUP_REMOVED lines=10> */
.L_x_45560:
[----:B------:R-:W-:Y:S05]  /*dba0*/  BSYNC.RECONVERGENT B2 ;  /* 0x0000000000027941 */ /* 0x000fea0003800200 */
.L_x_45559:
        /* <DEDUP_REMOVED lines=20> */
.L_x_45570:
        /* <DEDUP_REMOVED lines=13> */
.L_x_45572:
[----:B------:R-:W-:Y:S05]  /*ddc0*/  BSYNC.RECONVERGENT B4 ;  /* 0x0000000000047941 */ /* 0x000fea0003800200 */
.L_x_45571:
        /* <DEDUP_REMOVED lines=43> */
.L_x_45569:
[----:B------:R-:W-:Y:S05]  /*e080*/  BSYNC.RECONVERGENT B3 ;  /* 0x0000000000037941 */ /* 0x000fea0003800200 */
.L_x_45568:
        /* <DEDUP_REMOVED lines=10> */
.L_x_45567:
[----:B------:R-:W-:Y:S05]  /*e130*/  BSYNC.RECONVERGENT B2 ;  /* 0x0000000000027941 */ /* 0x000fea0003800200 */
.L_x_45566:
        /* <DEDUP_REMOVED lines=20> */
.L_x_45577:
        /* <DEDUP_REMOVED lines=13> */
.L_x_45579:
[----:B------:R-:W-:Y:S05]  /*e350*/  BSYNC.RECONVERGENT B4 ;  /* 0x0000000000047941 */ /* 0x000fea0003800200 */
.L_x_45578:
        /* <DEDUP_REMOVED lines=43> */
.L_x_45576:
[----:B------:R-:W-:Y:S05]  /*e610*/  BSYNC.RECONVERGENT B3 ;  /* 0x0000000000037941 */ /* 0x000fea0003800200 */
.L_x_45575:
        /* <DEDUP_REMOVED lines=10> */
.L_x_45574:
[----:B------:R-:W-:Y:S05]  /*e6c0*/  BSYNC.RECONVERGENT B2 ;  /* 0x0000000000027941 */ /* 0x000fea0003800200 */
.L_x_45573:
        /* <DEDUP_REMOVED lines=19> */
.L_x_45583:
        /* <DEDUP_REMOVED lines=13> */
.L_x_45585:
[----:B------:R-:W-:Y:S05]  /*e8d0*/  BSYNC.RECONVERGENT B3 ;  /* 0x0000000000037941 */ /* 0x000fea0003800200 */
.L_x_45584:
        /* <DEDUP_REMOVED lines=43> */
.L_x_45582:
[----:B------:R-:W-:Y:S05]  /*eb90*/  BSYNC.RECONVERGENT B2 ;  /* 0x0000000000027941 */ /* 0x000fea0003800200 */
.L_x_45581:
        /* <DEDUP_REMOVED lines=11> */
.L_x_45530:
        /* <DEDUP_REMOVED lines=21> */
.L_x_45590:
        /* <DEDUP_REMOVED lines=13> */
.L_x_45592:
[----:B------:R-:W-:Y:S05]  /*ee70*/  BSYNC.RECONVERGENT B4 ;  /* 0x0000000000047941 */ /* 0x000fea0003800200 */
.L_x_45591:
        /* <DEDUP_REMOVED lines=43> */
.L_x_45589:
[----:B------:R-:W-:Y:S05]  /*f130*/  BSYNC.RECONVERGENT B3 ;  /* 0x0000000000037941 */ /* 0x000fea0003800200 */
.L_x_45588:
        /* <DEDUP_REMOVED lines=9> */
.L_x_45587:
[----:B------:R-:W-:Y:S05]  /*f1d0*/  BSYNC.RECONVERGENT B2 ;  /* 0x0000000000027941 */ /* 0x000fea0003800200 */
.L_x_45586:
        /* <DEDUP_REMOVED lines=17> */
.L_x_45597:
        /* <DEDUP_REMOVED lines=13> */
.L_x_45599:
[----:B------:R-:W-:Y:S05]  /*f3c0*/  BSYNC.RECONVERGENT B4 ;  /* 0x0000000000047941 */ /* 0x000fea0003800200 */
.L_x_45598:
[----:B01----:R-:W-:Y:S01]  /*f3d0*/  IMAD.WIDE.U32 R14, R147, -0x326172a9, RZ ;  /* 0xcd9e8d57930e7825 */ /* 0x003fe200078e00ff */
        /* <DEDUP_REMOVED lines=42> */
.L_x_45596:
[----:B------:R-:W-:Y:S05]  /*f680*/  BSYNC.RECONVERGENT B3 ;  /* 0x0000000000037941 */ /* 0x000fea0003800200 */
.L_x_45595:
        /* <DEDUP_REMOVED lines=9> */
.L_x_45594:
[----:B------:R-:W-:Y:S05]  /*f720*/  BSYNC.RECONVERGENT B2 ;  /* 0x0000000000027941 */ /* 0x000fea0003800200 */
.L_x_45593:
        /* <DEDUP_REMOVED lines=17> */
.L_x_45604:
        /* <DEDUP_REMOVED lines=13> */
.L_x_45606:
[----:B------:R-:W-:Y:S05]  /*f910*/  BSYNC.RECONVERGENT B4 ;  /* 0x0000000000047941 */ /* 0x000fea0003800200 */
.L_x_45605:
[----:B01----:R-:W-:Y:S01]  /*f920*/  IMAD.WIDE.U32 R14, R147, -0x326172a9, RZ ;  /* 0xcd9e8d57930e7825 */ /* 0x003fe200078e00ff */
        /* <DEDUP_REMOVED lines=42> */
.L_x_45603:
[----:B------:R-:W-:Y:S05]  /*fbd0*/  BSYNC.RECONVERGENT B3 ;  /* 0x0000000000037941 */ /* 0x000fea0003800200 */
.L_x_45602:
        /* <DEDUP_REMOVED lines=9> */
.L_x_45601:
[----:B------:R-:W-:Y:S05]  /*fc70*/  BSYNC.RECONVERGENT B2 ;  /* 0x0000000000027941 */ /* 0x000fea0003800200 */
.L_x_45600:
        /* <DEDUP_REMOVED lines=17> */
.L_x_45611:
        /* <DEDUP_REMOVED lines=13> */
.L_x_45613:
[----:B------:R-:W-:Y:S05]  /*fe60*/  BSYNC.RECONVERGENT B4 ;  /* 0x0000000000047941 */ /* 0x000fea0003800200 */
.L_x_45612:
        /* <DEDUP_REMOVED lines=43> */
.L_x_45610:
[----:B------:R-:W-:Y:S05]  /*10120*/  BSYNC.RECONVERGENT B3 ;  /* 0x0000000000037941 */ /* 0x000fea0003800200 */
.L_x_45609:
        /* <DEDUP_REMOVED lines=9> */
.L_x_45608:
[----:B------:R-:W-:Y:S05]  /*101c0*/  BSYNC.RECONVERGENT B2 ;  /* 0x0000000000027941 */ /* 0x000fea0003800200 */
.L_x_45607:
        /* <DEDUP_REMOVED lines=17> */
.L_x_45618:
        /* <DEDUP_REMOVED lines=13> */
.L_x_45620:
[----:B------:R-:W-:Y:S05]  /*103b0*/  BSYNC.RECONVERGENT B4 ;  /* 0x0000000000047941 */ /* 0x000fea0003800200 */
.L_x_45619:
        /* <DEDUP_REMOVED lines=43> */
.L_x_45617:
[----:B------:R-:W-:Y:S05]  /*10670*/  BSYNC.RECONVERGENT B3 ;  /* 0x0000000000037941 */ /* 0x000fea0003800200 */
.L_x_45616:
        /* <DEDUP_REMOVED lines=9> */
.L_x_45615:
[----:B------:R-:W-:Y:S05]  /*10710*/  BSYNC.RECONVERGENT B2 ;  /* 0x0000000000027941 */ /* 0x000fea0003800200 */
.L_x_45614:
        /* <DEDUP_REMOVED lines=17> */
.L_x_45625:
        /* <DEDUP_REMOVED lines=13> */
.L_x_45627:
[----:B------:R-:W-:Y:S05]  /*10900*/  BSYNC.RECONVERGENT B4 ;  /* 0x0000000000047941 */ /* 0x000fea0003800200 */
.L_x_45626:
        /* <DEDUP_REMOVED lines=43> */
.L_x_45624:
[----:B------:R-:W-:Y:S05]  /*10bc0*/  BSYNC.RECONVERGENT B3 ;  /* 0x0000000000037941 */ /* 0x000fea0003800200 */
.L_x_45623:
        /* <DEDUP_REMOVED lines=9> */
.L_x_45622:
[----:B------:R-:W-:Y:S05]  /*10c60*/  BSYNC.RECONVERGENT B2 ;  /* 0x0000000000027941 */ /* 0x000fea0003800200 */
.L_x_45621:
        /* <DEDUP_REMOVED lines=17> */
.L_x_45632:
        /* <DEDUP_REMOVED lines=13> */
.L_x_45634:
[----:B------:R-:W-:Y:S05]  /*10e50*/  BSYNC.RECONVERGENT B4 ;  /* 0x0000000000047941 */ /* 0x000fea0003800200 */
.L_x_45633:
        /* <DEDUP_REMOVED lines=43> */
.L_x_45631:
[----:B------:R-:W-:Y:S05]  /*11110*/  BSYNC.RECONVERGENT B3 ;  /* 0x0000000000037941 */ /* 0x000fea0003800200 */
.L_x_45630:
        /* <DEDUP_REMOVED lines=9> */
.L_x_45629:
[----:B------:R-:W-:Y:S05]  /*111b0*/  BSYNC.RECONVERGENT B2 ;  /* 0x0000000000027941 */ /* 0x000fea0003800200 */
.L_x_45628:
        /* <DEDUP_REMOVED lines=16> */
.L_x_45637:
        /* <DEDUP_REMOVED lines=13> */
.L_x_45639:
[----:B------:R-:W-:Y:S05]  /*11390*/  BSYNC.RECONVERGENT B3 ;  /* 0x0000000000037941 */ /* 0x000fea0003800200 */
.L_x_45638:
        /* <DEDUP_REMOVED lines=43> */
.L_x_45636:
[----:B------:R-:W-:Y:S05]  /*11650*/  BSYNC.RECONVERGENT B2 ;  /* 0x0000000000027941 */ /* 0x000fea0003800200 */
.L_x_45635:
[----:B------:R-:W-:Y:S01]  /*11660*/  I2FP.F32.U32 R0, R0 ;  /* 0x0000000000007245 */ /* 0x000fe20000201000 */
[----:B-----5:R-:W-:Y:S02]  /*11670*/  HADD2.F32 R8, -RZ, R67.H1_H1 ;  /* 0x30000043ff087230 */ /* 0x020fe40000004100 */
[----:B01----:R-:W-:-:S03]  /*11680*/  IMAD.MOV.U32 R15, RZ, RZ, 0x2f800000 ;  /* 0x2f800000ff0f7424 */ /* 0x003fc600078e00ff */
[----:B------:R-:W-:Y:S01]  /*11690*/  FMUL.FTZ R8, R8, UR13 ;  /* 0x0000000d08087c20 */ /* 0x000fe20008410000 */
[----:B------:R-:W-:-:S03]  /*116a0*/  FFMA.FTZ R0, R0, R15, 1.1641532182693481445e-10 ;  /* 0x2f00000000007423 */ /* 0x000fc6000001000f */
[----:B------:R-:W-:Y:S02]  /*116b0*/  FMUL.FTZ R8, R8, UR12 ;  /* 0x0000000c08087c20 */ /* 0x000fe40008410000 */
[----:B------:R-:W-:-:S04]  /*116c0*/  FSETP.GTU.FTZ.AND P2, PT, R0, UR10, PT ;  /* 0x0000000a00007c0b */ /* 0x000fc8000bf5c000 */
[----:B------:R-:W-:Y:S02]  /*116d0*/  SEL R0, RZ, 0x1, P2 ;  /* 0x00000001ff007807 */ /* 0x000fe40001000000 */
[----:B------:R-:W-:-:S07]  /*116e0*/  FSEL R43, R8, RZ, !P2 ;  /* 0x000000ff082b7208 */ /* 0x000fce0005000000 */
.L_x_45580:
[----:B------:R-:W-:Y:S05]  /*116f0*/  BSYNC.RECONVERGENT B1 ;  /* 0x0000000000017941 */ /* 0x000fea0003800200 */
.L_x_45529:
[----:B01----:R-:W-:Y:S01]  /*11700*/  IMAD.WIDE.U32 R14, R9, 0x20, R158 ;  /* 0x00000020090e7825 */ /* 0x003fe200078e009e */
[----:B------:R-:W-:Y:S01]  /*11710*/  BSSY.RECONVERGENT B1, `(.L_x_45640) ;  /* 0x0000019000017945 */ /* 0x000fe20003800200 */
[----:B------:R-:W-:-:S03]  /*11720*/  IADD3 R8, PT, PT, R133, 0x60, RZ ;  /* 0x0000006085087810 */ /* 0x000fc60007ffe0ff */
        /* <DEDUP_REMOVED lines=23> */
.L_x_45641:
[----:B------:R-:W-:Y:S05]  /*118a0*/  BSYNC.RECONVERGENT B1 ;  /* 0x0000000000017941 */ /* 0x000fea0003800200 */
.L_x_45640:
[----:B------:R-:W-:Y:S04]  /*118b0*/  BSSY.RECONVERGENT B1, `(.L_x_45642) ;  /* 0x0000005000017945 */ /* 0x000fe80003800200 */
[----:B------:R-:W-:Y:S05]  /*118c0*/  @!P1 BRA `(.L_x_45643) ;  /* 0x00000000000c9947 */ /* 0x000fea0003800000 */
[----:B------:R-:W2:Y:S02]  /*118d0*/  LDC.64 R64, c[0x0][0x390] ;  /* 0x0000e400ff407b82 */ /* 0x000ea40000000a00 */
[----:B--2---:R-:W-:-:S06]  /*118e0*/  IMAD.WIDE.U32 R64, R8, 0x10, R64 ;  /* 0x0000001008407825 */ /* 0x004fcc00078e0040 */
[----:B------:R-:W5:Y:S02]  /*118f0*/  LDG.E.128 R64, desc[UR8][R64.64] ;  /* 0x0000000840407981 */ /* 0x000f64000c1e1d00 */
.L_x_45643:
[----:B------:R-:W-:Y:S05]  /*11900*/  BSYNC.RECONVERGENT B1 ;  /* 0x0000000000017941 */ /* 0x000fea0003800200 */
.L_x_45642:
[----:B------:R-:W-:Y:S01]  /*11910*/  BSSY.RECONVERGENT B1, `(.L_x_45644) ;  /* 0x0000574000017945 */ /* 0x000fe20003800200 */
[----:B------:R-:W-:-:S03]  /*11920*/  IADD3 R9, PT, PT, R132, 0x60, RZ ;  /* 0x0000006084097810 */ /* 0x000fc60007ffe0ff */
[----:B------:R-:W-:Y:S05]  /*11930*/  @!P0 BRA `(.L_x_45645) ;  /* 0x0000002c00208947 */ /* 0x000fea0003800000 */
        /* <DEDUP_REMOVED lines=25> */
.L_x_45650:
        /* <DEDUP_REMOVED lines=13> */
.L_x_45652:
[----:B------:R-:W-:Y:S05]  /*11ba0*/  BSYNC.RECONVERGENT B4 ;  /* 0x0000000000047941 */ /* 0x000fea0003800200 */
.L_x_45651:
        /* <DEDUP_REMOVED lines=43> */
.L_x_45649:
[----:B------:R-:W-:Y:S05]  /*11e60*/  BSYNC.RECONVERGENT B3 ;  /* 0x0000000000037941 */ /* 0x000fea0003800200 */
.L_x_45648:
        /* <DEDUP_REMOVED lines=10> */
.L_x_45647:
[----:B------:R-:W-:Y:S05]  /*11f10*/  BSYNC.RECONVERGENT B2 ;  /* 0x0000000000027941 */ /* 0x000fea0003800200 */
.L_x_45646:
        /* <DEDUP_REMOVED lines=20> */
.L_x_45657:
        /* <DEDUP_REMOVED lines=13> */
.L_x_45659:
[----:B------:R-:W-:Y:S05]  /*12130*/  BSYNC.RECONVERGENT B4 ;  /* 0x0000000000047941 */ /* 0x000fea0003800200 */
.L_x_45658:
        /* <DEDUP_REMOVED lines=42> */
.L_x_45656:
[----:B------:R-:W-:Y:S05]  /*123e0*/  BSYNC.RECONVERGENT B3 ;  /* 0x0000000000037941 */ /* 0x000fea0003800200 */
.L_x_45655:
        /* <DEDUP_REMOVED lines=10> */
.L_x_45654:
[----:B------:R-:W-:Y:S05]  /*12490*/  BSYNC.RECONVERGENT B2 ;  /* 0x0000000000027941 */ /* 0x000fea0003800200 */
.L_x_45653:
        /* <DEDUP_REMOVED lines=20> */
.L_x_45664:
        /* <DEDUP_REMOVED lines=13> */
.L_x_45666:
[----:B------:R-:W-:Y:S05]  /*126b0*/  BSYNC.RECONVERGENT B4 ;  /* 0x0000000000047941 */ /* 0x000fea0003800200 */
.L_x_45665:
        /* <DEDUP_REMOVED lines=43> */
.L_x_45663:
[----:B------:R-:W-:Y:S05]  /*12970*/  BSYNC.RECONVERGENT B3 ;  /* 0x0000000000037941 */ /* 0x000fea0003800200 */
.L_x_45662:
        /* <DEDUP_REMOVED lines=10> */
.L_x_45661:
[----:B------:R-:W-:Y:S05]  /*12a20*/  BSYNC.RECONVERGENT B2 ;  /* 0x0000000000027941 */ /* 0x000fea0003800200 */
.L_x_45660:
        /* <DEDUP_REMOVED lines=20> */
.L_x_45671:
        /* <DEDUP_REMOVED lines=13> */
.L_x_45673:
[----:B------:R-:W-:Y:S05]  /*12c40*/  BSYNC.RECONVERGENT B4 ;  /* 0x0000000000047941 */ /* 0x000fea0003800200 */
.L_x_45672:
        /* <DEDUP_REMOVED lines=42> */
.L_x_45670:
[----:B------:R-:W-:Y:S05]  /*12ef0*/  BSYNC.RECONVERGENT B3 ;  /* 0x0000000000037941 */ /* 0x000fea0003800200 */
.L_x_45669:
        /* <DEDUP_REMOVED lines=10> */
.L_x_45668:
[----:B------:R-:W-:Y:S05]  /*12fa0*/  BSYNC.RECONVERGENT B2 ;  /* 0x0000000000027941 */ /* 0x000fea0003800200 */
.L_x_45667:
        /* <DEDUP_REMOVED lines=20> */
.L_x_45678:
        /* <DEDUP_REMOVED lines=13> */
.L_x_45680:
[----:B------:R-:W-:Y:S05]  /*131c0*/  BSYNC.RECONVERGENT B4 ;  /* 0x0000000000047941 */ /* 0x000fea0003800200 */
.L_x_45679:
        /* <DEDUP_REMOVED lines=43> */
.L_x_45677:
[----:B------:R-:W-:Y:S05]  /*13480*/  BSYNC.RECONVERGENT B3 ;  /* 0x0000000000037941 */ /* 0x000fea0003800200 */
.L_x_45676:
        /* <DEDUP_REMOVED lines=10> */
.L_x_45675:
[----:B------:R-:W-:Y:S05]  /*13530*/  BSYNC.RECONVERGENT B2 ;  /* 0x0000000000027941 */ /* 0x000fea0003800200 */
.L_x_45674:
        /* <DEDUP_REMOVED lines=20> */
.L_x_45685:
        /* <DEDUP_REMOVED lines=13> */
.L_x_45687:
[----:B------:R-:W-:Y:S05]  /*13750*/  BSYNC.RECONVERGENT B4 ;  /* 0x0000000000047941 */ /* 0x000fea0003800200 */
.L_x_45686:
        /* <DEDUP_REMOVED lines=42> */
.L_x_45684:
[----:B------:R-:W-:Y:S05]  /*13a00*/  BSYNC.RECONVERGENT B3 ;  /* 0x0000000000037941 */ /* 0x000fea0003800200 */
.L_x_45683:
        /* <DEDUP_REMOVED lines=10> */
.L_x_45682:
[----:B------:R-:W-:Y:S05]  /*13ab0*/  BSYNC.RECONVERGENT B2 ;  /* 0x0000000000027941 */ /* 0x000fea0003800200 */
.L_x_45681:
        /* <DEDUP_REMOVED lines=20> */
.L_x_45692:
        /* <DEDUP_REMOVED lines=13> */
.L_x_45694:
[----:B------:R-:W-:Y:S05]  /*13cd0*/  BSYNC.RECONVERGENT B4 ;  /* 0x0000000000047941 */ /* 0x000fea0003800200 */
.L_x_45693:
        /* <DEDUP_REMOVED lines=43> */
.L_x_45691:
[----:B------:R-:W-:Y:S05]  /*13f90*/  BSYNC.RECONVERGENT B3 ;  /* 0x0000000000037941 */ /* 0x000fea0003800200 */
.L_x_45690:
        /* <DEDUP_REMOVED lines=10> */
.L_x_45689:
[----:B------:R-:W-:Y:S05]  /*14040*/  BSYNC.RECONVERGENT B2 ;  /* 0x0000000000027941 */ /* 0x000fea0003800200 */
.L_x_45688:
        /* <DEDUP_REMOVED lines=19> */
.L_x_45698:
        /* <DEDUP_REMOVED lines=13> */
.L_x_45700:
[----:B------:R-:W-:Y:S05]  /*14250*/  BSYNC.RECONVERGENT B3 ;  /* 0x0000000000037941 */ /* 0x000fea0003800200 */
.L_x_45699:
        /* <DEDUP_REMOVED lines=42> */
.L_x_45697:
[----:B------:R-:W-:Y:S05]  /*14500*/  BSYNC.RECONVERGENT B2 ;  /* 0x0000000000027941 */ /* 0x000fea0003800200 */
.L_x_45696:
        /* <DEDUP_REMOVED lines=11> */
.L_x_45645:
[----:B------:R-:W-:Y:S01]  /*145c0*/  BSSY.RECONVERGENT B2, `(.L_x_45701) ;  /* 0x0000057000027945 */ /* 0x000fe20003800200 */
[----:B-1----:R-:W-:Y:S01]  /*145d0*/  IMAD.MOV.U32 R16, RZ, RZ, R10 ;  /* 0x000000ffff107224 */ /* 0x002fe200078e000a */
        /* <DEDUP_REMOVED lines=19> */
.L_x_45705:
        /* <DEDUP_REMOVED lines=13> */
.L_x_45707:
[----:B------:R-:W-:Y:S05]  /*147e0*/  BSYNC.RECONVERGENT B4 ;  /* 0x0000000000047941 */ /* 0x000fea0003800200 */
.L_x_45706:
        /* <DEDUP_REMOVED lines=42> */
.L_x_45704:
[----:B------:R-:W-:Y:S05]  /*14a90*/  BSYNC.RECONVERGENT B3 ;  /* 0x0000000000037941 */ /* 0x000fea0003800200 */
.L_x_45703:
        /* <DEDUP_REMOVED lines=9> */
.L_x_45702:
[----:B------:R-:W-:Y:S05]  /*14b30*/  BSYNC.RECONVERGENT B2 ;  /* 0x0000000000027941 */ /* 0x000fea0003800200 */
.L_x_45701:
        /* <DEDUP_REMOVED lines=17> */
.L_x_45712:
        /* <DEDUP_REMOVED lines=13> */
.L_x_45714:
[----:B------:R-:W-:Y:S05]  /*14d20*/  BSYNC.RECONVERGENT B4 ;  /* 0x0000000000047941 */ /* 0x000fea0003800200 */
.L_x_45713:
[----:B------:R-:W-:Y:S01]  /*14d30*/  IMAD.WIDE.U32 R12, R147, -0x326172a9, RZ ;  /* 0xcd9e8d57930c7825 */ /* 0x000fe200078e00ff */
[----:B------:R-:W-:Y:S02]  /*14d40*/  LOP3.LUT R18, R141, UR7, R11, 0x96, !PT ;  /* 0x000000078d127c12 */ /* 0x000fe4000f8e960b */
        /* <DEDUP_REMOVED lines=41> */
.L_x_45711:
[----:B------:R-:W-:Y:S05]  /*14fe0*/  BSYNC.RECONVERGENT B3 ;  /* 0x0000000000037941 */ /* 0x000fea0003800200 */
.L_x_45710:
        /* <DEDUP_REMOVED lines=9> */
.L_x_45709:
[----:B------:R-:W-:Y:S05]  /*15080*/  BSYNC.RECONVERGENT B2 ;  /* 0x0000000000027941 */ /* 0x000fea0003800200 */
.L_x_45708:
        /* <DEDUP_REMOVED lines=17> */
.L_x_45719:
        /* <DEDUP_REMOVED lines=13> */
.L_x_45721:
[----:B------:R-:W-:Y:S05]  /*15270*/  BSYNC.RECONVERGENT B4 ;  /* 0x0000000000047941 */ /* 0x000fea0003800200 */
.L_x_45720:
        /* <DEDUP_REMOVED lines=43> */
.L_x_45718:
[----:B------:R-:W-:Y:S05]  /*15530*/  BSYNC.RECONVERGENT B3 ;  /* 0x0000000000037941 */ /* 0x000fea0003800200 */
.L_x_45717:
        /* <DEDUP_REMOVED lines=9> */
.L_x_45716:
[----:B------:R-:W-:Y:S05]  /*155d0*/  BSYNC.RECONVERGENT B2 ;  /* 0x0000000000027941 */ /* 0x000fea0003800200 */
.L_x_45715:
        /* <DEDUP_REMOVED lines=17> */
.L_x_45726:
        /* <DEDUP_REMOVED lines=13> */
.L_x_45728:
[----:B------:R-:W-:Y:S05]  /*157c0*/  BSYNC.RECONVERGENT B4 ;  /* 0x0000000000047941 */ /* 0x000fea0003800200 */
.L_x_45727:
        /* <DEDUP_REMOVED lines=43> */
.L_x_45725:
[----:B------:R-:W-:Y:S05]  /*15a80*/  BSYNC.RECONVERGENT B3 ;  /* 0x0000000000037941 */ /* 0x000fea0003800200 */
.L_x_45724:
        /* <DEDUP_REMOVED lines=9> */
.L_x_45723:
[----:B------:R-:W-:Y:S05]  /*15b20*/  BSYNC.RECONVERGENT B2 ;  /* 0x0000000000027941 */ /* 0x000fea0003800200 */
.L_x_45722:
        /* <DEDUP_REMOVED lines=17> */
.L_x_45733:
        /* <DEDUP_REMOVED lines=13> */
.L_x_45735:
[----:B------:R-:W-:Y:S05]  /*15d10*/  BSYNC.RECONVERGENT B4 ;  /* 0x0000000000047941 */ /* 0x000fea0003800200 */
.L_x_45734:
        /* <DEDUP_REMOVED lines=43> */
.L_x_45732:
[----:B------:R-:W-:Y:S05]  /*15fd0*/  BSYNC.RECONVERGENT B3 ;  /* 0x0000000000037941 */ /* 0x000fea0003800200 */
.L_x_45731:
        /* <DEDUP_REMOVED lines=9> */
.L_x_45730:
[----:B------:R-:W-:Y:S05]  /*16070*/  BSYNC.RECONVERGENT B2 ;  /* 0x0000000000027941 */ /* 0x000fea0003800200 */
.L_x_45729:
        /* <DEDUP_REMOVED lines=17> */
.L_x_45740:
        /* <DEDUP_REMOVED lines=13> */
.L_x_45742:
[----:B------:R-:W-:Y:S05]  /*16260*/  BSYNC.RECONVERGENT B4 ;  /* 0x0000000000047941 */ /* 0x000fea0003800200 */
.L_x_45741:
        /* <DEDUP_REMOVED lines=43> */
.L_x_45739:
[----:B------:R-:W-:Y:S05]  /*16520*/  BSYNC.RECONVERGENT B3 ;  /* 0x0000000000037941 */ /* 0x000fea0003800200 */
.L_x_45738:
        /* <DEDUP_REMOVED lines=9> */
.L_x_45737:
[----:B------:R-:W-:Y:S05]  /*165c0*/  BSYNC.RECONVERGENT B2 ;  /* 0x0000000000027941 */ /* 0x000fea0003800200 */
.L_x_45736:
        /* <DEDUP_REMOVED lines=17> */
.L_x_45747:
        /* <DEDUP_REMOVED lines=13> */
.L_x_45749:
[----:B------:R-:W-:Y:S05]  /*167b0*/  BSYNC.RECONVERGENT B4 ;  /* 0x0000000000047941 */ /* 0x000fea0003800200 */
.L_x_45748:
        /* <DEDUP_REMOVED lines=43> */
.L_x_45746:
[----:B------:R-:W-:Y:S05]  /*16a70*/  BSYNC.RECONVERGENT B3 ;  /* 0x0000000000037941 */ /* 0x000fea0003800200 */
.L_x_45745:
        /* <DEDUP_REMOVED lines=9> */
.L_x_45744:
[----:B------:R-:W-:Y:S05]  /*16b10*/  BSYNC.RECONVERGENT B2 ;  /* 0x0000000000027941 */ /* 0x000fea0003800200 */
.L_x_45743:
        /* <DEDUP_REMOVED lines=16> */
.L_x_45752:
        /* <DEDUP_REMOVED lines=13> */
.L_x_45754:
[----:B------:R-:W-:Y:S05]  /*16cf0*/  BSYNC.RECONVERGENT B3 ;  /* 0x0000000000037941 */ /* 0x000fea0003800200 */
.L_x_45753:
        /* <DEDUP_REMOVED lines=43> */
.L_x_45751:
[----:B------:R-:W-:Y:S05]  /*16fb0*/  BSYNC.RECONVERGENT B2 ;  /* 0x0000000000027941 */ /* 0x000fea0003800200 */
.L_x_45750:
        /* <DEDUP_REMOVED lines=9> */
.L_x_45695:
[----:B------:R-:W-:Y:S05]  /*17050*/  BSYNC.RECONVERGENT B1 ;  /* 0x0000000000017941 */ /* 0x000fea0003800200 */
.L_x_45644:
[----:B------:R-:W-:Y:S01]  /*17060*/  IMAD.WIDE.U32 R10, R9, 0x20, R158 ;  /* 0x00000020090a7825 */ /* 0x000fe200078e009e */
[----:B------:R-:W-:Y:S01]  /*17070*/  BSSY.RECONVERGENT B1, `(.L_x_45755) ;  /* 0x0000019000017945 */ /* 0x000fe20003800200 */
[----:B------:R-:W-:-:S03]  /*17080*/  IADD3 R17, PT, PT, R133, 0x80, RZ ;  /* 0x0000008085117810 */ /* 0x000fc60007ffe0ff */
[----:B-----5:R1:W-:Y:S04]  /*17090*/  STG.E.128 desc[UR8][R10.64], R36 ;  /* 0x000000240a007986 */ /* 0x0203e8000c101d08 */
[----:B------:R1:W-:Y:S01]  /*170a0*/  STG.E.128 desc[UR8][R10.64+0x10], R32 ;  /* 0x000010200a007986 */ /* 0x0003e2000c101d08 */
[----:B------:R-:W-:Y:S05]  /*170b0*/  @!P1 BRA `(.L_x_45756) ;  /* 0x0000000000509947 */ /* 0x000fea0003800000 */
[----:B------:R-:W-:Y:S01]  /*170c0*/  IMAD.U32 R12, R2, 0x10000, RZ ;  /* 0x00010000020c7824 */ /* 0x000fe200078e00ff */
[----:B-1----:R-:W1:Y:S01]  /*170d0*/  LDC.64 R10, c[0x0][0x3b0] ;  /* 0x0000ec00ff0a7b82 */ /* 0x002e620000000a00 */
[----:B------:R-:W-:Y:S02]  /*170e0*/  LOP3.LUT R9, R0, 0xffff, RZ, 0xc0, !PT ;  /* 0x0000ffff00097812 */ /* 0x000fe400078ec0ff */
[----:B0-----:R-:W-:Y:S02]  /*170f0*/  PRMT R14, R3, 0x7104, RZ ;  /* 0x00007104030e7816 */ /* 0x001fe400000000ff */
        /* <DEDUP_REMOVED lines=11> */
[----:B-1----:R-:W-:Y:S01]  /*171b0*/  IMAD.WIDE.U32 R10, R8, 0x8, R10 ;  /* 0x00000008080a7825 */ /* 0x002fe200078e000a */
[----:B------:R-:W-:Y:S02]  /*171c0*/  LOP3.LUT R23, R20, R14, R18, 0xfe, !PT ;  /* 0x0000000e14177212 */ /* 0x000fe400078efe12 */
[----:B------:R-:W-:Y:S02]  /*171d0*/  LOP3.LUT R15, R9, R21, RZ, 0xfc, !PT ;  /* 0x00000015090f7212 */ /* 0x000fe400078efcff */
[----:B------:R-:W-:-:S05]  /*171e0*/  LOP3.LUT R14, R23, 0xff, R140, 0xf8, !PT ;  /* 0x000000ff170e7812 */ /* 0x000fca00078ef88c */
[----:B------:R2:W-:Y:S02]  /*171f0*/  STG.E.64 desc[UR8][R10.64], R14 ;  /* 0x0000000e0a007986 */ /* 0x0005e4000c101b08 */
.L_x_45756:
[----:B------:R-:W-:Y:S05]  /*17200*/  BSYNC.RECONVERGENT B1 ;  /* 0x0000000000017941 */ /* 0x000fea0003800200 */
.L_x_45755:
[----:B------:R-:W-:Y:S04]  /*17210*/  BSSY.RECONVERGENT B1, `(.L_x_45757) ;  /* 0x0000005000017945 */ /* 0x000fe80003800200 */
[----:B------:R-:W-:Y:S05]  /*17220*/  @!P1 BRA `(.L_x_45758) ;  /* 0x00000000000c9947 */ /* 0x000fea0003800000 */
[----:B------:R-:W3:Y:S02]  /*17230*/  LDC.64 R64, c[0x0][0x390] ;  /* 0x0000e400ff407b82 */ /* 0x000ee40000000a00 */
[----:B---3--:R-:W-:-:S06]  /*17240*/  IMAD.WIDE.U32 R64, R17, 0x10, R64 ;  /* 0x0000001011407825 */ /* 0x008fcc00078e0040 */
[----:B------:R-:W5:Y:S02]  /*17250*/  LDG.E.128 R64, desc[UR8][R64.64] ;  /* 0x0000000840407981 */ /* 0x000f64000c1e1d00 */
.L_x_45758:
[----:B------:R-:W-:Y:S05]  /*17260*/  BSYNC.RECONVERGENT B1 ;  /* 0x0000000000017941 */ /* 0x000fea0003800200 */
.L_x_45757:
[----:B------:R-:W-:Y:S01]  /*17270*/  BSSY.RECONVERGENT B1, `(.L_x_45759) ;  /* 0x0000579000017945 */ /* 0x000fe20003800200 */
[----:B-12---:R-:W-:-:S03]  /*17280*/  IADD3 R11, PT, PT, R132, 0x80, RZ ;  /* 0x00000080840b7810 */ /* 0x006fc60007ffe0ff */
[----:B------:R-:W-:Y:S05]  /*17290*/  @!P0 BRA `(.L_x_45760) ;  /* 0x0000002c00308947 */ /* 0x000fea0003800000 */
[----:B------:R-:W1:Y:S02]  /*172a0*/  LDC.64 R8, c[0x0][0x3a0] ;  /* 0x0000e800ff087b82 */ /* 0x000e640000000a00 */
[----:B-1----:R-:W-:-:S05]  /*172b0*/  IMAD.WIDE.U32 R8, R11, 0x20, R8 ;  /* 0x000000200b087825 */ /* 0x002fca00078e0008 */
[----:B------:R1:W5:Y:S04]  /*172c0*/  LDG.E.128 R28, desc[UR8][R8.64] ;  /* 0x00000008081c7981 */ /* 0x000368000c1e1d00 */
[----:B------:R1:W5:Y:S01]  /*172d0*/  LDG.E.128 R24, desc[UR8][R8.64+0x10] ;  /* 0x0000100808187981 */ /* 0x000362000c1e1d00 */
        /* <DEDUP_REMOVED lines=21> */
.L_x_45765:
        /* <DEDUP_REMOVED lines=13> */
.L_x_45767:
[----:B------:R-:W-:Y:S05]  /*17500*/  BSYNC.RECONVERGENT B4 ;  /* 0x0000000000047941 */ /* 0x000fea0003800200 */
.L_x_45766:
        /* <DEDUP_REMOVED lines=43> */
.L_x_45764:
[----:B------:R-:W-:Y:S05]  /*177c0*/  BSYNC.RECONVERGENT B3 ;  /* 0x0000000000037941 */ /* 0x000fea0003800200 */
.L_x_45763:
        /* <DEDUP_REMOVED lines=10> */
.L_x_45762:
[----:B------:R-:W-:Y:S05]  /*17870*/  BSYNC.RECONVERGENT B2 ;  /* 0x0000000000027941 */ /* 0x000fea0003800200 */
.L_x_45761:
        /* <DEDUP_REMOVED lines=20> */
.L_x_45772:
        /* <DEDUP_REMOVED lines=13> */
.L_x_45774:
[----:B------:R-:W-:Y:S05]  /*17a90*/  BSYNC.RECONVERGENT B4 ;  /* 0x0000000000047941 */ /* 0x000fea0003800200 */
.L_x_45773:
        /* <DEDUP_REMOVED lines=43> */
.L_x_45771:
[----:B------:R-:W-:Y:S05]  /*17d50*/  BSYNC.RECONVERGENT B3 ;  /* 0x0000000000037941 */ /* 0x000fea0003800200 */
.L_x_45770:
        /* <DEDUP_REMOVED lines=10> */
.L_x_45769:
[----:B------:R-:W-:Y:S05]  /*17e00*/  BSYNC.RECONVERGENT B2 ;  /* 0x0000000000027941 */ /* 0x000fea0003800200 */
.L_x_45768:
        /* <DEDUP_REMOVED lines=20> */
.L_x_45779:
        /* <DEDUP_REMOVED lines=13> */
.L_x_45781:
[----:B------:R-:W-:Y:S05]  /*18020*/  BSYNC.RECONVERGENT B4 ;  /* 0x0000000000047941 */ /* 0x000fea0003800200 */
.L_x_45780:
[----:B------:R-:W-:Y:S01]  /*18030*/  IMAD.WIDE.U32 R8, R147, -0x326172a9, RZ ;  /* 0xcd9e8d5793087825 */ /* 0x000fe200078e00ff */
[----:B0-----:R-:W-:-:S03]  /*18040*/  LOP3.LUT R14, R141, UR7, R13, 0x96, !PT ;  /* 0x000000078d0e7c12 */ /* 0x001fc6000f8e960d */
        /* <DEDUP_REMOVED lines=41> */
.L_x_45778:
[----:B------:R-:W-:Y:S05]  /*182e0*/  BSYNC.RECONVERGENT B3 ;  /* 0x0000000000037941 */ /* 0x000fea0003800200 */
.L_x_45777:
        /* <DEDUP_REMOVED lines=10> */
.L_x_45776:
[----:B------:R-:W-:Y:S05]  /*18390*/  BSYNC.RECONVERGENT B2 ;  /* 0x0000000000027941 */ /* 0x000fea0003800200 */
.L_x_45775:
        /* <DEDUP_REMOVED lines=20> */
.L_x_45786:
        /* <DEDUP_REMOVED lines=13> */
.L_x_45788:
[----:B------:R-:W-:Y:S05]  /*185b0*/  BSYNC.RECONVERGENT B4 ;  /* 0x0000000000047941 */ /* 0x000fea0003800200 */
.L_x_45787:
        /* <DEDUP_REMOVED lines=43> */
.L_x_45785:
[----:B------:R-:W-:Y:S05]  /*18870*/  BSYNC.RECONVERGENT B3 ;  /* 0x0000000000037941 */ /* 0x000fea0003800200 */
.L_x_45784:
        /* <DEDUP_REMOVED lines=10> */
.L_x_45783:
[----:B------:R-:W-:Y:S05]  /*18920*/  BSYNC.RECONVERGENT B2 ;  /* 0x0000000000027941 */ /* 0x000fea0003800200 */
.L_x_45782:
        /* <DEDUP_REMOVED lines=20> */
.L_x_45793:
        /* <DEDUP_REMOVED lines=13> */
.L_x_45795:
[----:B------:R-:W-:Y:S05]  /*18b40*/  BSYNC.RECONVERGENT B4 ;  /* 0x0000000000047941 */ /* 0x000fea0003800200 */
.L_x_45794:
        /* <DEDUP_REMOVED lines=43> */
.L_x_45792:
[----:B------:R-:W-:Y:S05]  /*18e00*/  BSYNC.RECONVERGENT B3 ;  /* 0x0000000000037941 */ /* 0x000fea0003800200 */
.L_x_45791:
        /* <DEDUP_REMOVED lines=10> */
.L_x_45790:
[----:B------:R-:W-:Y:S05]  /*18eb0*/  BSYNC.RECONVERGENT B2 ;  /* 0x0000000000027941 */ /* 0x000fea0003800200 */
.L_x_45789:
        /* <DEDUP_REMOVED lines=20> */
.L_x_45800:
        /* <DEDUP_REMOVED lines=13> */
.L_x_45802:
[----:B------:R-:W-:Y:S05]  /*190d0*/  BSYNC.RECONVERGENT B4 ;  /* 0x0000000000047941 */ /* 0x000fea0003800200 */
.L_x_45801:
        /* <DEDUP_REMOVED lines=43> */
.L_x_45799:
[----:B------:R-:W-:Y:S05]  /*19390*/  BSYNC.RECONVERGENT B3 ;  /* 0x0000000000037941 */ /* 0x000fea0003800200 */
.L_x_45798:
        /* <DEDUP_REMOVED lines=10> */
.L_x_45797:
[----:B------:R-:W-:Y:S05]  /*19440*/  BSYNC.RECONVERGENT B2 ;  /* 0x0000000000027941 */ /* 0x000fea0003800200 */
.L_x_45796:
        /* <DEDUP_REMOVED lines=20> */
.L_x_45807:
        /* <DEDUP_REMOVED lines=13> */
.L_x_45809:
[----:B------:R-:W-:Y:S05]  /*19660*/  BSYNC.RECONVERGENT B4 ;  /* 0x0000000000047941 */ /* 0x000fea0003800200 */
.L_x_45808:
        /* <DEDUP_REMOVED lines=43> */
.L_x_45806:
[----:B------:R-:W-:Y:S05]  /*19920*/  BSYNC.RECONVERGENT B3 ;  /* 0x0000000000037941 */ /* 0x000fea0003800200 */
.L_x_45805:
        /* <DEDUP_REMOVED lines=10> */
.L_x_45804:
[----:B------:R-:W-:Y:S05]  /*199d0*/  BSYNC.RECONVERGENT B2 ;  /* 0x0000000000027941 */ /* 0x000fea0003800200 */
.L_x_45803:
        /* <DEDUP_REMOVED lines=19> */
.L_x_45813:
        /* <DEDUP_REMOVED lines=13> */
.L_x_45815:
[----:B------:R-:W-:Y:S05]  /*19be0*/  BSYNC.RECONVERGENT B3 ;  /* 0x0000000000037941 */ /* 0x000fea0003800200 */
.L_x_45814:
[----:B------:R-:W-:Y:S01]  /*19bf0*/  IMAD.WIDE.U32 R8, R147, -0x326172a9, RZ ;  /* 0xcd9e8d5793087825 */ /* 0x000fe200078e00ff */
[----:B------:R-:W-:Y:S02]  /*19c00*/  LOP3.LUT R12, R141, UR7, R19, 0x96, !PT ;  /* 0x000000078d0c7c12 */ /* 0x000fe4000f8e9613 */
[----:B------:R-:W-:Y:S01]  /*19c10*/  MOV R0, R10 ;  /* 0x0000000a00007202 */ /* 0x000fe20000000f00 */
[----:B------:R-:W-:Y:S01]  /*19c20*/  IMAD.MOV.U32 R135, RZ, RZ, RZ ;  /* 0x000000ffff877224 */ /* 0x000fe200078e00ff */
        /* <DEDUP_REMOVED lines=39> */
.L_x_45812:
[----:B------:R-:W-:Y:S05]  /*19ea0*/  BSYNC.RECONVERGENT B2 ;  /* 0x0000000000027941 */ /* 0x000fea0003800200 */
.L_x_45811:
        /* <DEDUP_REMOVED lines=11> */
.L_x_45760:
        /* <DEDUP_REMOVED lines=21> */
.L_x_45820:
        /* <DEDUP_REMOVED lines=13> */
.L_x_45822:
[----:B------:R-:W-:Y:S05]  /*1a180*/  BSYNC.RECONVERGENT B4 ;  /* 0x0000000000047941 */ /* 0x000fea0003800200 */
.L_x_45821:
        /* <DEDUP_REMOVED lines=43> */
.L_x_45819:
[----:B------:R-:W-:Y:S05]  /*1a440*/  BSYNC.RECONVERGENT B3 ;  /* 0x0000000000037941 */ /* 0x000fea0003800200 */
.L_x_45818:
        /* <DEDUP_REMOVED lines=9> */
.L_x_45817:
[----:B------:R-:W-:Y:S05]  /*1a4e0*/  BSYNC.RECONVERGENT B2 ;  /* 0x0000000000027941 */ /* 0x000fea0003800200 */
.L_x_45816:
        /* <DEDUP_REMOVED lines=17> */
.L_x_45827:
        /* <DEDUP_REMOVED lines=13> */
.L_x_45829:
[----:B------:R-:W-:Y:S05]  /*1a6d0*/  BSYNC.RECONVERGENT B4 ;  /* 0x0000000000047941 */ /* 0x000fea0003800200 */
.L_x_45828:
        /* <DEDUP_REMOVED lines=43> */
.L_x_45826:
[----:B------:R-:W-:Y:S05]  /*1a990*/  BSYNC.RECONVERGENT B3 ;  /* 0x0000000000037941 */ /* 0x000fea0003800200 */
.L_x_45825:
        /* <DEDUP_REMOVED lines=9> */
.L_x_45824:
[----:B------:R-:W-:Y:S05]  /*1aa30*/  BSYNC.RECONVERGENT B2 ;  /* 0x0000000000027941 */ /* 0x000fea0003800200 */
.L_x_45823:
        /* <DEDUP_REMOVED lines=17> */
.L_x_45834:
        /* <DEDUP_REMOVED lines=13> */
.L_x_45836:
[----:B------:R-:W-:Y:S05]  /*1ac20*/  BSYNC.RECONVERGENT B4 ;  /* 0x0000000000047941 */ /* 0x000fea0003800200 */
.L_x_45835:
        /* <DEDUP_REMOVED lines=43> */
.L_x_45833:
[----:B------:R-:W-:Y:S05]  /*1aee0*/  BSYNC.RECONVERGENT B3 ;  /* 0x0000000000037941 */ /* 0x000fea0003800200 */
.L_x_45832:
        /* <DEDUP_REMOVED lines=9> */
.L_x_45831:
[----:B------:R-:W-:Y:S05]  /*1af80*/  BSYNC.RECONVERGENT B2 ;  /* 0x0000000000027941 */ /* 0x000fea0003800200 */
.L_x_45830:
        /* <DEDUP_REMOVED lines=17> */
.L_x_45841:
        /* <DEDUP_REMOVED lines=13> */
.L_x_45843:
[----:B------:R-:W-:Y:S05]  /*1b170*/  BSYNC.RECONVERGENT B4 ;  /* 0x0000000000047941 */ /* 0x000fea0003800200 */
.L_x_45842:
        /* <DEDUP_REMOVED lines=43> */
.L_x_45840:
[----:B------:R-:W-:Y:S05]  /*1b430*/  BSYNC.RECONVERGENT B3 ;  /* 0x0000000000037941 */ /* 0x000fea0003800200 */
.L_x_45839:
        /* <DEDUP_REMOVED lines=9> */
.L_x_45838:
[----:B------:R-:W-:Y:S05]  /*1b4d0*/  BSYNC.RECONVERGENT B2 ;  /* 0x0000000000027941 */ /* 0x000fea0003800200 */
.L_x_45837:
        /* <DEDUP_REMOVED lines=17> */
.L_x_45848:
        /* <DEDUP_REMOVED lines=13> */
.L_x_45850:
[----:B------:R-:W-:Y:S05]  /*1b6c0*/  BSYNC.RECONVERGENT B4 ;  /* 0x0000000000047941 */ /* 0x000fea0003800200 */
.L_x_45849:
        /* <DEDUP_REMOVED lines=43> */
.L_x_45847:
[----:B------:R-:W-:Y:S05]  /*1b980*/  BSYNC.RECONVERGENT B3 ;  /* 0x0000000000037941 */ /* 0x000fea0003800200 */
.L_x_45846:
        /* <DEDUP_REMOVED lines=9> */
.L_x_45845:
[----:B------:R-:W-:Y:S05]  /*1ba20*/  BSYNC.RECONVERGENT B2 ;  /* 0x0000000000027941 */ /* 0x000fea0003800200 */
.L_x_45844:
        /* <DEDUP_REMOVED lines=17> */
.L_x_45855:
        /* <DEDUP_REMOVED lines=13> */
.L_x_45857:
[----:B------:R-:W-:Y:S05]  /*1bc10*/  BSYNC.RECONVERGENT B4 ;  /* 0x0000000000047941 */ /* 0x000fea0003800200 */
.L_x_45856:
        /* <DEDUP_REMOVED lines=43> */
.L_x_45854:
[----:B------:R-:W-:Y:S05]  /*1bed0*/  BSYNC.RECONVERGENT B3 ;  /* 0x0000000000037941 */ /* 0x000fea0003800200 */
.L_x_45853:
        /* <DEDUP_REMOVED lines=9> */
.L_x_45852:
[----:B------:R-:W-:Y:S05]  /*1bf70*/  BSYNC.RECONVERGENT B2 ;  /* 0x0000000000027941 */ /* 0x000fea0003800200 */
.L_x_45851:
        /* <DEDUP_REMOVED lines=17> */
.L_x_45862:
        /* <DEDUP_REMOVED lines=13> */
.L_x_45864:
[----:B------:R-:W-:Y:S05]  /*1c160*/  BSYNC.RECONVERGENT B4 ;  /* 0x0000000000047941 */ /* 0x000fea0003800200 */
.L_x_45863:
        /* <DEDUP_REMOVED lines=43> */
.L_x_45861:
[----:B------:R-:W-:Y:S05]  /*1c420*/  BSYNC.RECONVERGENT B3 ;  /* 0x0000000000037941 */ /* 0x000fea0003800200 */
.L_x_45860:
        /* <DEDUP_REMOVED lines=9> */
.L_x_45859:
[----:B------:R-:W-:Y:S05]  /*1c4c0*/  BSYNC.RECONVERGENT B2 ;  /* 0x0000000000027941 */ /* 0x000fea0003800200 */
.L_x_45858:
        /* <DEDUP_REMOVED lines=16> */
.L_x_45867:
        /* <DEDUP_REMOVED lines=13> */
.L_x_45869:
[----:B------:R-:W-:Y:S05]  /*1c6a0*/  BSYNC.RECONVERGENT B3 ;  /* 0x0000000000037941 */ /* 0x000fea0003800200 */
.L_x_45868:
[----:B------:R-:W-:Y:S01]  /*1c6b0*/  IMAD.WIDE.U32 R12, R147, -0x326172a9, RZ ;  /* 0xcd9e8d57930c7825 */ /* 0x000fe200078e00ff */
[----:B0-----:R-:W-:-:S03]  /*1c6c0*/  LOP3.LUT R14, R141, UR7, R9, 0x96, !PT ;  /* 0x000000078d0e7c12 */ /* 0x001fc6000f8e9609 */
        /* <DEDUP_REMOVED lines=41> */
.L_x_45866:
[----:B------:R-:W-:Y:S05]  /*1c960*/  BSYNC.RECONVERGENT B2 ;  /* 0x0000000000027941 */ /* 0x000fea0003800200 */
.L_x_45865:
        /* <DEDUP_REMOVED lines=9> */
.L_x_45810:
[----:B------:R-:W-:Y:S05]  /*1ca00*/  BSYNC.RECONVERGENT B1 ;  /* 0x0000000000017941 */ /* 0x000fea0003800200 */
.L_x_45759:
[----:B------:R-:W-:Y:S01]  /*1ca10*/  IMAD.WIDE.U32 R8, R11, 0x20, R158 ;  /* 0x000000200b087825 */ /* 0x000fe200078e009e */
[----:B------:R-:W-:Y:S04]  /*1ca20*/  BSSY.RECONVERGENT B1, `(.L_x_45870) ;  /* 0x0000018000017945 */ /* 0x000fe80003800200 */
[----:B-----5:R1:W-:Y:S04]  /*1ca30*/  STG.E.128 desc[UR8][R8.64], R28 ;  /* 0x0000001c08007986 */ /* 0x0203e8000c101d08 */
[----:B------:R1:W-:Y:S01]  /*1ca40*/  STG.E.128 desc[UR8][R8.64+0x10], R24 ;  /* 0x0000101808007986 */ /* 0x0003e2000c101d08 */
[----:B------:R-:W-:Y:S05]  /*1ca50*/  @!P1 BRA `(.L_x_45871) ;  /* 0x0000000000509947 */ /* 0x000fea0003800000 */
[----:B------:R-:W-:Y:S01]  /*1ca60*/  IMAD.U32 R11, R2, 0x10000, RZ ;  /* 0x00010000020b7824 */ /* 0x000fe200078e00ff */
[----:B-1----:R-:W1:Y:S01]  /*1ca70*/  LDC.64 R8, c[0x0][0x3b0] ;  /* 0x0000ec00ff087b82 */ /* 0x002e620000000a00 */
[----:B------:R-:W-:Y:S02]  /*1ca80*/  LOP3.LUT R10, R0, 0xffff, RZ, 0xc0, !PT ;  /* 0x0000ffff000a7812 */ /* 0x000fe400078ec0ff */
[----:B------:R-:W-:Y:S02]  /*1ca90*/  PRMT R13, R3, 0x7104, RZ ;  /* 0x00007104030d7816 */ /* 0x000fe400000000ff */
[----:B------:R-:W-:Y:S02]  /*1caa0*/  LOP3.LUT R11, R11, 0xff0000, RZ, 0xc0, !PT ;  /* 0x00ff00000b0b7812 */ /* 0x000fe400078ec0ff */
[----:B0-----:R-:W-:Y:S02]  /*1cab0*/  LOP3.LUT R14, R5, 0xff, RZ, 0xc0, !PT ;  /* 0x000000ff050e7812 */ /* 0x001fe400078ec0ff */
        /* <DEDUP_REMOVED lines=9> */
[----:B-1----:R-:W-:Y:S01]  /*1cb50*/  IMAD.WIDE.U32 R8, R17, 0x8, R8 ;  /* 0x0000000811087825 */ /* 0x002fe200078e0008 */
[----:B------:R-:W-:Y:S02]  /*1cb60*/  LOP3.LUT R21, R12, R14, R10, 0xfe, !PT ;  /* 0x0000000e0c157212 */ /* 0x000fe400078efe0a */
[----:B------:R-:W-:Y:S02]  /*1cb70*/  LOP3.LUT R11, R19, R13, RZ, 0xfc, !PT ;  /* 0x0000000d130b7212 */ /* 0x000fe400078efcff */
[----:B------:R-:W-:-:S05]  /*1cb80*/  LOP3.LUT R10, R21, 0xff, R140, 0xf8, !PT ;  /* 0x000000ff150a7812 */ /* 0x000fca00078ef88c */
[----:B------:R2:W-:Y:S02]  /*1cb90*/  STG.E.64 desc[UR8][R8.64], R10 ;  /* 0x0000000a08007986 */ /* 0x0005e4000c101b08 */
.L_x_45871:
[----:B------:R-:W-:Y:S05]  /*1cba0*/  BSYNC.RECONVERGENT B1 ;  /* 0x0000000000017941 */ /* 0x000fea0003800200 */
.L_x_45870:
[----:B------:R-:W-:Y:S04]  /*1cbb0*/  BSSY.RECONVERGENT B1, `(.L_x_45872) ;  /* 0x0000006000017945 */ /* 0x000fe80003800200 */
[----:B------:R-:W-:Y:S05]  /*1cbc0*/  @!P1 BRA `(.L_x_45873) ;  /* 0x0000000000109947 */ /* 0x000fea0003800000 */
[----:B------:R-:W3:Y:S01]  /*1cbd0*/  LDC.64 R64, c[0x0][0x390] ;  /* 0x0000e400ff407b82 */ /* 0x000ee20000000a00 */
[----:B-12---:R-:W-:-:S05]  /*1cbe0*/  IADD3 R9, PT, PT, R133, 0xa0, RZ ;  /* 0x000000a085097810 */ /* 0x006fca0007ffe0ff */
[----:B---3--:R-:W-:-:S06]  /*1cbf0*/  IMAD.WIDE.U32 R64, R9, 0x10, R64 ;  /* 0x0000001009407825 */ /* 0x008fcc00078e0040 */
[----:B------:R-:W5:Y:S02]  /*1cc00*/  LDG.E.128 R64, desc[UR8][R64.64] ;  /* 0x0000000840407981 */ /* 0x000f64000c1e1d00 */
.L_x_45873:
[----:B------:R-:W-:Y:S05]  /*1cc10*/  BSYNC.RECONVERGENT B1 ;  /* 0x0000000000017941 */ /* 0x000fea0003800200 */
.L_x_45872:
[----:B------:R-:W-:Y:S04]  /*1cc20*/  BSSY.RECONVERGENT B1, `(.L_x_45874) ;  /* 0x0000575000017945 */ /* 0x000fe80003800200 */
[----:B------:R-:W-:Y:S05]  /*1cc30*/  @!P0 BRA `(.L_x_45875) ;  /* 0x0000002c00248947 */ /* 0x000fea0003800000 */
[----:B-12---:R-:W1:Y:S01]  /*1cc40*/  LDC.64 R8, c[0x0][0x3a0] ;  /* 0x0000e800ff087b82 */ /* 0x006e620000000a00 */
[----:B------:R-:W-:-:S04]  /*1cc50*/  VIADD R11, R132, 0xa0 ;  /* 0x000000a0840b7836 */ /* 0x000fc80000000000 */
[----:B-1----:R-:W-:-:S05]  /*1cc60*/  IMAD.WIDE.U32 R8, R11, 0x20, R8 ;  /* 0x000000200b087825 */ /* 0x002fca00078e0008 */
[----:B------:R1:W5:Y:S04]  /*1cc70*/  LDG.E.128 R20, desc[UR8][R8.64] ;  /* 0x0000000808147981 */ /* 0x000368000c1e1d00 */
[----:B------:R1:W5:Y:S01]  /*1cc80*/  LDG.E.128 R16, desc[UR8][R8.64+0x10] ;  /* 0x0000100808107981 */ /* 0x000362000c1e1d00 */
        /* <DEDUP_REMOVED lines=21> */
.L_x_45880:
        /* <DEDUP_REMOVED lines=13> */
.L_x_45882:
[----:B------:R-:W-:Y:S05]  /*1ceb0*/  BSYNC.RECONVERGENT B4 ;  /* 0x0000000000047941 */ /* 0x000fea0003800200 */
.L_x_45881:
        /* <DEDUP_REMOVED lines=42> */
.L_x_45879:
[----:B------:R-:W-:Y:S05]  /*1d160*/  BSYNC.RECONVERGENT B3 ;  /* 0x0000000000037941 */ /* 0x000fea0003800200 */
.L_x_45878:
        /* <DEDUP_REMOVED lines=10> */
.L_x_45877:
[----:B------:R-:W-:Y:S05]  /*1d210*/  BSYNC.RECONVERGENT B2 ;  /* 0x0000000000027941 */ /* 0x000fea0003800200 */
.L_x_45876:
        /* <DEDUP_REMOVED lines=20> */
.L_x_45887:
        /* <DEDUP_REMOVED lines=13> */
.L_x_45889:
[----:B------:R-:W-:Y:S05]  /*1d430*/  BSYNC.RECONVERGENT B4 ;  /* 0x0000000000047941 */ /* 0x000fea0003800200 */
.L_x_45888:
        /* <DEDUP_REMOVED lines=43> */
.L_x_45886:
[----:B------:R-:W-:Y:S05]  /*1d6f0*/  BSYNC.RECONVERGENT B3 ;  /* 0x0000000000037941 */ /* 0x000fea0003800200 */
.L_x_45885:
        /* <DEDUP_REMOVED lines=10> */
.L_x_45884:
[----:B------:R-:W-:Y:S05]  /*1d7a0*/  BSYNC.RECONVERGENT B2 ;  /* 0x0000000000027941 */ /* 0x000fea0003800200 */
.L_x_45883:
        /* <DEDUP_REMOVED lines=20> */
.L_x_45894:
        /* <DEDUP_REMOVED lines=13> */
.L_x_45896:
[----:B------:R-:W-:Y:S05]  /*1d9c0*/  BSYNC.RECONVERGENT B4 ;  /* 0x0000000000047941 */ /* 0x000fea0003800200 */
.L_x_45895:
        /* <DEDUP_REMOVED lines=42> */
.L_x_45893:
[----:B------:R-:W-:Y:S05]  /*1dc70*/  BSYNC.RECONVERGENT B3 ;  /* 0x0000000000037941 */ /* 0x000fea0003800200 */
.L_x_45892:
        /* <DEDUP_REMOVED lines=10> */
.L_x_45891:
[----:B------:R-:W-:Y:S05]  /*1dd20*/  BSYNC.RECONVERGENT B2 ;  /* 0x0000000000027941 */ /* 0x000fea0003800200 */
.L_x_45890:
        /* <DEDUP_REMOVED lines=20> */
.L_x_45901:
        /* <DEDUP_REMOVED lines=13> */
.L_x_45903:
[----:B------:R-:W-:Y:S05]  /*1df40*/  BSYNC.RECONVERGENT B4 ;  /* 0x0000000000047941 */ /* 0x000fea0003800200 */
.L_x_45902:
        /* <DEDUP_REMOVED lines=43> */
.L_x_45900:
[----:B------:R-:W-:Y:S05]  /*1e200*/  BSYNC.RECONVERGENT B3 ;  /* 0x0000000000037941 */ /* 0x000fea0003800200 */
.L_x_45899:
        /* <DEDUP_REMOVED lines=10> */
.L_x_45898:
[----:B------:R-:W-:Y:S05]  /*1e2b0*/  BSYNC.RECONVERGENT B2 ;  /* 0x0000000000027941 */ /* 0x000fea0003800200 */
.L_x_45897:
        /* <DEDUP_REMOVED lines=20> */
.L_x_45908:
        /* <DEDUP_REMOVED lines=13> */
.L_x_45910:
[----:B------:R-:W-:Y:S05]  /*1e4d0*/  BSYNC.RECONVERGENT B4 ;  /* 0x0000000000047941 */ /* 0x000fea0003800200 */
.L_x_45909:
        /* <DEDUP_REMOVED lines=42> */
.L_x_45907:
[----:B------:R-:W-:Y:S05]  /*1e780*/  BSYNC.RECONVERGENT B3 ;  /* 0x0000000000037941 */ /* 0x000fea0003800200 */
.L_x_45906:
        /* <DEDUP_REMOVED lines=10> */
.L_x_45905:
[----:B------:R-:W-:Y:S05]  /*1e830*/  BSYNC.RECONVERGENT B2 ;  /* 0x0000000000027941 */ /* 0x000fea0003800200 */
.L_x_45904:
        /* <DEDUP_REMOVED lines=20> */
.L_x_45915:
        /* <DEDUP_REMOVED lines=13> */
.L_x_45917:
[----:B------:R-:W-:Y:S05]  /*1ea50*/  BSYNC.RECONVERGENT B4 ;  /* 0x0000000000047941 */ /* 0x000fea0003800200 */
.L_x_45916:
        /* <DEDUP_REMOVED lines=43> */
.L_x_45914:
[----:B------:R-:W-:Y:S05]  /*1ed10*/  BSYNC.RECONVERGENT B3 ;  /* 0x0000000000037941 */ /* 0x000fea0003800200 */
.L_x_45913:
        /* <DEDUP_REMOVED lines=10> */
.L_x_45912:
[----:B------:R-:W-:Y:S05]  /*1edc0*/  BSYNC.RECONVERGENT B2 ;  /* 0x0000000000027941 */ /* 0x000fea0003800200 */
.L_x_45911:
        /* <DEDUP_REMOVED lines=20> */
.L_x_45922:
        /* <DEDUP_REMOVED lines=13> */
.L_x_45924:
[----:B------:R-:W-:Y:S05]  /*1efe0*/  BSYNC.RECONVERGENT B4 ;  /* 0x0000000000047941 */ /* 0x000fea0003800200 */
.L_x_45923:
        /* <DEDUP_REMOVED lines=43> */
.L_x_45921:
[----:B------:R-:W-:Y:S05]  /*1f2a0*/  BSYNC.RECONVERGENT B3 ;  /* 0x0000000000037941 */ /* 0x000fea0003800200 */
.L_x_45920:
        /* <DEDUP_REMOVED lines=10> */
.L_x_45919:
[----:B------:R-:W-:Y:S05]  /*1f350*/  BSYNC.RECONVERGENT B2 ;  /* 0x0000000000027941 */ /* 0x000fea0003800200 */
.L_x_45918:
        /* <DEDUP_REMOVED lines=19> */
.L_x_45928:
        /* <DEDUP_REMOVED lines=13> */
.L_x_45930:
[----:B------:R-:W-:Y:S05]  /*1f560*/  BSYNC.RECONVERGENT B3 ;  /* 0x0000000000037941 */ /* 0x000fea0003800200 */
.L_x_45929:
        /* <DEDUP_REMOVED lines=42> */
.L_x_45927:
[----:B------:R-:W-:Y:S05]  /*1f810*/  BSYNC.RECONVERGENT B2 ;  /* 0x0000000000027941 */ /* 0x000fea0003800200 */
.L_x_45926:
        /* <DEDUP_REMOVED lines=11> */
.L_x_45875:
[----:B------:R-:W-:Y:S01]  /*1f8d0*/  BSSY.RECONVERGENT B2, `(.L_x_45931) ;  /* 0x0000058000027945 */ /* 0x000fe20003800200 */
[----:B------:R-:W-:Y:S01]  /*1f8e0*/  HFMA2 R20, -RZ, RZ, 0, 0 ;  /* 0x00000000ff147431 */ /* 0x000fe200000001ff */
[----:B------:R-:W-:Y:S01]  /*1f8f0*/  MOV R136, R137 ;  /* 0x0000008900887202 */ /* 0x000fe20000000f00 */
[----:B-12---:R-:W-:Y:S01]  /*1f900*/  IMAD.MOV.U32 R8, RZ, RZ, R135 ;  /* 0x000000ffff087224 */ /* 0x006fe200078e0087 */
        /* <DEDUP_REMOVED lines=17> */
.L_x_45935:
        /* <DEDUP_REMOVED lines=13> */
.L_x_45937:
[----:B------:R-:W-:Y:S05]  /*1faf0*/  BSYNC.RECONVERGENT B4 ;  /* 0x0000000000047941 */ /* 0x000fea0003800200 */
.L_x_45936:
        /* <DEDUP_REMOVED lines=43> */
.L_x_45934:
[----:B------:R-:W-:Y:S05]  /*1fdb0*/  BSYNC.RECONVERGENT B3 ;  /* 0x0000000000037941 */ /* 0x000fea0003800200 */
.L_x_45933:
        /* <DEDUP_REMOVED lines=9> */
.L_x_45932:
[----:B------:R-:W-:Y:S05]  /*1fe50*/  BSYNC.RECONVERGENT B2 ;  /* 0x0000000000027941 */ /* 0x000fea0003800200 */
.L_x_45931:
        /* <DEDUP_REMOVED lines=17> */
.L_x_45942:
        /* <DEDUP_REMOVED lines=13> */
.L_x_45944:
[----:B------:R-:W-:Y:S05]  /*20040*/  BSYNC.RECONVERGENT B4 ;  /* 0x0000000000047941 */ /* 0x000fea0003800200 */
.L_x_45943:
        /* <DEDUP_REMOVED lines=43> */
.L_x_45941:
[----:B------:R-:W-:Y:S05]  /*20300*/  BSYNC.RECONVERGENT B3 ;  /* 0x0000000000037941 */ /* 0x000fea0003800200 */
.L_x_45940:
        /* <DEDUP_REMOVED lines=9> */
.L_x_45939:
[----:B------:R-:W-:Y:S05]  /*203a0*/  BSYNC.RECONVERGENT B2 ;  /* 0x0000000000027941 */ /* 0x000fea0003800200 */
.L_x_45938:
        /* <DEDUP_REMOVED lines=17> */
.L_x_45949:
        /* <DEDUP_REMOVED lines=13> */
.L_x_45951:
[----:B------:R-:W-:Y:S05]  /*20590*/  BSYNC.RECONVERGENT B4 ;  /* 0x0000000000047941 */ /* 0x000fea0003800200 */
.L_x_45950:
        /* <DEDUP_REMOVED lines=43> */
.L_x_45948:
[----:B------:R-:W-:Y:S05]  /*20850*/  BSYNC.RECONVERGENT B3 ;  /* 0x0000000000037941 */ /* 0x000fea0003800200 */
.L_x_45947:
        /* <DEDUP_REMOVED lines=9> */
.L_x_45946:
[----:B------:R-:W-:Y:S05]  /*208f0*/  BSYNC.RECONVERGENT B2 ;  /* 0x0000000000027941 */ /* 0x000fea0003800200 */
.L_x_45945:
        /* <DEDUP_REMOVED lines=17> */
.L_x_45956:
        /* <DEDUP_REMOVED lines=13> */
.L_x_45958:
[----:B------:R-:W-:Y:S05]  /*20ae0*/  BSYNC.RECONVERGENT B4 ;  /* 0x0000000000047941 */ /* 0x000fea0003800200 */
.L_x_45957:
        /* <DEDUP_REMOVED lines=43> */
.L_x_45955:
[----:B------:R-:W-:Y:S05]  /*20da0*/  BSYNC.RECONVERGENT B3 ;  /* 0x0000000000037941 */ /* 0x000fea0003800200 */
.L_x_45954:
        /* <DEDUP_REMOVED lines=9> */
.L_x_45953:
[----:B------:R-:W-:Y:S05]  /*20e40*/  BSYNC.RECONVERGENT B2 ;  /* 0x0000000000027941 */ /* 0x000fea0003800200 */
.L_x_45952:
        /* <DEDUP_REMOVED lines=17> */
.L_x_45963:
        /* <DEDUP_REMOVED lines=13> */
.L_x_45965:
[----:B------:R-:W-:Y:S05]  /*21030*/  BSYNC.RECONVERGENT B4 ;  /* 0x0000000000047941 */ /* 0x000fea0003800200 */
.L_x_45964:
        /* <DEDUP_REMOVED lines=43> */
.L_x_45962:
[----:B------:R-:W-:Y:S05]  /*212f0*/  BSYNC.RECONVERGENT B3 ;  /* 0x0000000000037941 */ /* 0x000fea0003800200 */
.L_x_45961:
        /* <DEDUP_REMOVED lines=9> */
.L_x_45960:
[----:B------:R-:W-:Y:S05]  /*21390*/  BSYNC.RECONVERGENT B2 ;  /* 0x0000000000027941 */ /* 0x000fea0003800200 */
.L_x_45959:
        /* <DEDUP_REMOVED lines=17> */
.L_x_45970:
        /* <DEDUP_REMOVED lines=13> */
.L_x_45972:
[----:B------:R-:W-:Y:S05]  /*21580*/  BSYNC.RECONVERGENT B4 ;  /* 0x0000000000047941 */ /* 0x000fea0003800200 */
.L_x_45971:
        /* <DEDUP_REMOVED lines=43> */
.L_x_45969:
[----:B------:R-:W-:Y:S05]  /*21840*/  BSYNC.RECONVERGENT B3 ;  /* 0x0000000000037941 */ /* 0x000fea0003800200 */
.L_x_45968:
        /* <DEDUP_REMOVED lines=9> */
.L_x_45967:
[----:B------:R-:W-:Y:S05]  /*218e0*/  BSYNC.RECONVERGENT B2 ;  /* 0x0000000000027941 */ /* 0x000fea0003800200 */
.L_x_45966:
        /* <DEDUP_REMOVED lines=17> */
.L_x_45977:
        /* <DEDUP_REMOVED lines=13> */
.L_x_45979:
[----:B------:R-:W-:Y:S05]  /*21ad0*/  BSYNC.RECONVERGENT B4 ;  /* 0x0000000000047941 */ /* 0x000fea0003800200 */
.L_x_45978:
        /* <DEDUP_REMOVED lines=43> */
.L_x_45976:
[----:B------:R-:W-:Y:S05]  /*21d90*/  BSYNC.RECONVERGENT B3 ;  /* 0x0000000000037941 */ /* 0x000fea0003800200 */
.L_x_45975:
        /* <DEDUP_REMOVED lines=9> */
.L_x_45974:
[----:B------:R-:W-:Y:S05]  /*21e30*/  BSYNC.RECONVERGENT B2 ;  /* 0x0000000000027941 */ /* 0x000fea0003800200 */
.L_x_45973:
        /* <DEDUP_REMOVED lines=16> */
.L_x_45982:
        /* <DEDUP_REMOVED lines=13> */
.L_x_45984:
[----:B------:R-:W-:Y:S05]  /*22010*/  BSYNC.RECONVERGENT B3 ;  /* 0x0000000000037941 */ /* 0x000fea0003800200 */
.L_x_45983:
        /* <DEDUP_REMOVED lines=43> */
.L_x_45981:
[----:B------:R-:W-:Y:S05]  /*222d0*/  BSYNC.RECONVERGENT B2 ;  /* 0x0000000000027941 */ /* 0x000fea0003800200 */
.L_x_45980:
        /* <DEDUP_REMOVED lines=9> */
.L_x_45925:
[----:B------:R-:W-:Y:S05]  /*22370*/  BSYNC.RECONVERGENT B1 ;  /* 0x0000000000017941 */ /* 0x000fea0003800200 */
.L_x_45874:
[----:B------:R-:W-:Y:S01]  /*22380*/  IADD3 R9, PT, PT, R132, 0xa0, RZ ;  /* 0x000000a084097810 */ /* 0x000fe20007ffe0ff */
[----:B------:R-:W-:Y:S04]  /*22390*/  BSSY.RECONVERGENT B1, `(.L_x_45985) ;  /* 0x000001a000017945 */ /* 0x000fe80003800200 */
[----:B------:R-:W-:-:S05]  /*223a0*/  IMAD.WIDE.U32 R8, R9, 0x20, R158 ;  /* 0x0000002009087825 */ /* 0x000fca00078e009e */
[----:B-----5:R1:W-:Y:S04]  /*223b0*/  STG.E.128 desc[UR8][R8.64], R20 ;  /* 0x0000001408007986 */ /* 0x0203e8000c101d08 */
[----:B------:R1:W-:Y:S01]  /*223c0*/  STG.E.128 desc[UR8][R8.64+0x10], R16 ;  /* 0x0000101008007986 */ /* 0x0003e2000c101d08 */
[----:B------:R-:W-:Y:S05]  /*223d0*/  @!P1 BRA `(.L_x_45986) ;  /* 0x0000000000549947 */ /* 0x000fea0003800000 */
[----:B-1----:R-:W-:Y:S01]  /*223e0*/  IMAD.U32 R8, R2, 0x10000, RZ ;  /* 0x0001000002087824 */ /* 0x002fe200078e00ff */
[----:B------:R-:W-:Y:S02]  /*223f0*/  LOP3.LUT R10, R0, 0xffff, RZ, 0xc0, !PT ;  /* 0x0000ffff000a7812 */ /* 0x000fe400078ec0ff */
[----:B------:R-:W-:Y:S02]  /*22400*/  PRMT R13, R3, 0x7104, RZ ;  /* 0x00007104030d7816 */ /* 0x000fe400000000ff */
[----:B------:R-:W-:Y:S02]  /*22410*/  LOP3.LUT R11, R8, 0xff0000, RZ, 0xc0, !PT ;  /* 0x00ff0000080b7812 */ /* 0x000fe400078ec0ff */
[----:B------:R-:W1:Y:S01]  /*22420*/  LDC.64 R8, c[0x0][0x3b0] ;  /* 0x0000ec00ff087b82 */ /* 0x000e620000000a00 */
[----:B0-----:R-:W-:Y:S02]  /*22430*/  LOP3.LUT R14, R5, 0xff, RZ, 0xc0, !PT ;  /* 0x000000ff050e7812 */ /* 0x001fe400078ec0ff */
        /* <DEDUP_REMOVED lines=9> */
[----:B------:R-:W-:Y:S02]  /*224d0*/  IADD3 R13, PT, PT, R133, 0xa0, RZ ;  /* 0x000000a0850d7810 */ /* 0x000fe40007ffe0ff */
[----:B------:R-:W-:Y:S02]  /*224e0*/  LOP3.LUT R15, R10, R14, R12, 0xfe, !PT ;  /* 0x0000000e0a0f7212 */ /* 0x000fe400078efe0c */
[----:B------:R-:W-:Y:S01]  /*224f0*/  LOP3.LUT R11, R135, R11, RZ, 0xfc, !PT ;  /* 0x0000000b870b7212 */ /* 0x000fe200078efcff */
[----:B-1----:R-:W-:Y:S01]  /*22500*/  IMAD.WIDE.U32 R8, R13, 0x8, R8 ;  /* 0x000000080d087825 */ /* 0x002fe200078e0008 */
[----:B------:R-:W-:-:S05]  /*22510*/  LOP3.LUT R10, R15, 0xff, R140, 0xf8, !PT ;  /* 0x000000ff0f0a7812 */ /* 0x000fca00078ef88c */
[----:B------:R2:W-:Y:S02]  /*22520*/  STG.E.64 desc[UR8][R8.64], R10 ;  /* 0x0000000a08007986 */ /* 0x0005e4000c101b08 */
.L_x_45986:
[----:B------:R-:W-:Y:S05]  /*22530*/  BSYNC.RECONVERGENT B1 ;  /* 0x0000000000017941 */ /* 0x000fea0003800200 */
.L_x_45985:
[----:B------:R-:W-:Y:S04]  /*22540*/  BSSY.RECONVERGENT B1, `(.L_x_45987) ;  /* 0x0000006000017945 */ /* 0x000fe80003800200 */
[----:B------:R-:W-:Y:S05]  /*22550*/  @!P1 BRA `(.L_x_45988) ;  /* 0x0000000000109947 */ /* 0x000fea0003800000 */
[----:B-12---:R-:W1:Y:S01]  /*22560*/  LDC.64 R8, c[0x0][0x390] ;  /* 0x0000e400ff087b82 */ /* 0x006e620000000a00 */
[----:B------:R-:W-:-:S04]  /*22570*/  VIADD R11, R133, 0xc0 ;  /* 0x000000c0850b7836 */ /* 0x000fc80000000000 */
[----:B-1----:R-:W-:-:S05]  /*22580*/  IMAD.WIDE.U32 R8, R11, 0x10, R8 ;  /* 0x000000100b087825 */ /* 0x002fca00078e0008 */
[----:B------:R3:W5:Y:S02]  /*22590*/  LDG.E.128 R64, desc[UR8][R8.64] ;  /* 0x0000000808407981 */ /* 0x000764000c1e1d00 */
.L_x_45988:
[----:B------:R-:W-:Y:S05]  /*225a0*/  BSYNC.RECONVERGENT B1 ;  /* 0x0000000000017941 */ /* 0x000fea0003800200 */
.L_x_45987:
[----:B------:R-:W-:Y:S04]  /*225b0*/  BSSY.RECONVERGENT B1, `(.L_x_45989) ;  /* 0x0000573000017945 */ /* 0x000fe80003800200 */
[----:B------:R-:W-:Y:S05]  /*225c0*/  @!P0 BRA `(.L_x_45990) ;  /* 0x0000002c00208947 */ /* 0x000fea0003800000 */
[----:B-123--:R-:W1:Y:S01]  /*225d0*/  LDC.64 R8, c[0x0][0x3a0] ;  /* 0x0000e800ff087b82 */ /* 0x00ee620000000a00 */
[----:B------:R-:W-:-:S05]  /*225e0*/  IADD3 R11, PT, PT, R132, 0xc0, RZ ;  /* 0x000000c0840b7810 */ /* 0x000fca0007ffe0ff */
[----:B-1----:R-:W-:-:S05]  /*225f0*/  IMAD.WIDE.U32 R8, R11, 0x20, R8 ;  /* 0x000000200b087825 */ /* 0x002fca00078e0008 */
[----:B0-----:R0:W5:Y:S04]  /*22600*/  LDG.E.128 R12, desc[UR8][R8.64] ;  /* 0x00000008080c7981 */ /* 0x001168000c1e1d00 */
[----:B------:R-:W5:Y:S01]  /*22610*/  LDG.E.128 R8, desc[UR8][R8.64+0x10] ;  /* 0x0000100808087981 */ /* 0x000f62000c1e1d00 */
        /* <DEDUP_REMOVED lines=21> */
.L_x_45995:
        /* <DEDUP_REMOVED lines=13> */
.L_x_45997:
[----:B------:R-:W-:Y:S05]  /*22840*/  BSYNC.RECONVERGENT B4 ;  /* 0x0000000000047941 */ /* 0x000fea0003800200 */
.L_x_45996:
        /* <DEDUP_REMOVED lines=38> */
[----:B------:R-:W-:Y:S01]  /*22ab0*/  IMAD.WIDE.U32 R154, R154, -0x2daee0ad, RZ ;  /* 0xd2511f539a9a7825 */ /* 0x000fe200078e00ff */
[----:B------:R-:W-:-:S03]  /*22ac0*/  LOP3.LUT R144, R144, UR31, R139, 0x96, !PT ;  /* 0x0000001f90907c12 */ /* 0x000fc6000f8e968b */
[----:B------:R-:W-:Y:S01]  /*22ad0*/  IMAD.MOV.U32 R142, RZ, RZ, R138 ;  /* 0x000000ffff8e7224 */ /* 0x000fe200078e008a */
[----:B------:R-:W-:-:S07]  /*22ae0*/  LOP3.LUT R145, R134, UR32, R155, 0x96, !PT ;  /* 0x0000002086917c12 */ /* 0x000fce000f8e969b */
.L_x_45994:
[----:B------:R-:W-:Y:S05]  /*22af0*/  BSYNC.RECONVERGENT B3 ;  /* 0x0000000000037941 */ /* 0x000fea0003800200 */
.L_x_45993:
        /* <DEDUP_REMOVED lines=10> */
.L_x_45992:
[----:B------:R-:W-:Y:S05]  /*22ba0*/  BSYNC.RECONVERGENT B2 ;  /* 0x0000000000027941 */ /* 0x000fea0003800200 */
.L_x_45991:
        /* <DEDUP_REMOVED lines=20> */
.L_x_46002:
        /* <DEDUP_REMOVED lines=13> */
.L_x_46004:
[----:B------:R-:W-:Y:S05]  /*22dc0*/  BSYNC.RECONVERGENT B4 ;  /* 0x0000000000047941 */ /* 0x000fea0003800200 */
.L_x_46003:
        /* <DEDUP_REMOVED lines=43> */
.L_x_46001:
[----:B------:R-:W-:Y:S05]  /*23080*/  BSYNC.RECONVERGENT B3 ;  /* 0x0000000000037941 */ /* 0x000fea0003800200 */
.L_x_46000:
        /* <DEDUP_REMOVED lines=10> */
.L_x_45999:
[----:B------:R-:W-:Y:S05]  /*23130*/  BSYNC.RECONVERGENT B2 ;  /* 0x0000000000027941 */ /* 0x000fea0003800200 */
.L_x_45998:
        /* <DEDUP_REMOVED lines=20> */
.L_x_46009:
        /* <DEDUP_REMOVED lines=13> */
.L_x_46011:
[----:B------:R-:W-:Y:S05]  /*23350*/  BSYNC.RECONVERGENT B4 ;  /* 0x0000000000047941 */ /* 0x000fea0003800200 */
.L_x_46010:
        /* <DEDUP_REMOVED lines=38> */
[----:B------:R-:W-:Y:S01]  /*235c0*/  IMAD.WIDE.U32 R154, R154, -0x2daee0ad, RZ ;  /* 0xd2511f539a9a7825 */ /* 0x000fe200078e00ff */
[----:B------:R-:W-:Y:S02]  /*235d0*/  LOP3.LUT R144, R144, UR31, R137, 0x96, !PT ;  /* 0x0000001f90907c12 */ /* 0x000fe4000f8e9689 */
[----:B------:R-:W-:Y:S02]  /*235e0*/  MOV R142, R136 ;  /* 0x00000088008e7202 */ /* 0x000fe40000000f00 */
[----:B------:R-:W-:-:S07]  /*235f0*/  LOP3.LUT R145, R134, UR32, R155, 0x96, !PT ;  /* 0x0000002086917c12 */ /* 0x000fce000f8e969b */
.L_x_46008:
[----:B------:R-:W-:Y:S05]  /*23600*/  BSYNC.RECONVERGENT B3 ;  /* 0x0000000000037941 */ /* 0x000fea0003800200 */
.L_x_46007:
        /* <DEDUP_REMOVED lines=10> */
.L_x_46006:
[----:B------:R-:W-:Y:S05]  /*236b0*/  BSYNC.RECONVERGENT B2 ;  /* 0x0000000000027941 */ /* 0x000fea0003800200 */
.L_x_46005:
        /* <DEDUP_REMOVED lines=20> */
.L_x_46016:
        /* <DEDUP_REMOVED lines=13> */
.L_x_46018:
[----:B------:R-:W-:Y:S05]  /*238d0*/  BSYNC.RECONVERGENT B4 ;  /* 0x0000000000047941 */ /* 0x000fea0003800200 */
.L_x_46017:
        /* <DEDUP_REMOVED lines=43> */
.L_x_46015:
[----:B------:R-:W-:Y:S05]  /*23b90*/  BSYNC.RECONVERGENT B3 ;  /* 0x0000000000037941 */ /* 0x000fea0003800200 */
.L_x_46014:
        /* <DEDUP_REMOVED lines=10> */
.L_x_46013:
[----:B------:R-:W-:Y:S05]  /*23c40*/  BSYNC.RECONVERGENT B2 ;  /* 0x0000000000027941 */ /* 0x000fea0003800200 */
.L_x_46012:
        /* <DEDUP_REMOVED lines=20> */
.L_x_46023:
        /* <DEDUP_REMOVED lines=13> */
.L_x_46025:
[----:B------:R-:W-:Y:S05]  /*23e60*/  BSYNC.RECONVERGENT B4 ;  /* 0x0000000000047941 */ /* 0x000fea0003800200 */
.L_x_46024:
        /* <DEDUP_REMOVED lines=42> */
.L_x_46022:
[----:B------:R-:W-:Y:S05]  /*24110*/  BSYNC.RECONVERGENT B3 ;  /* 0x0000000000037941 */ /* 0x000fea0003800200 */
.L_x_46021:
        /* <DEDUP_REMOVED lines=10> */
.L_x_46020:
[----:B------:R-:W-:Y:S05]  /*241c0*/  BSYNC.RECONVERGENT B2 ;  /* 0x0000000000027941 */ /* 0x000fea0003800200 */
.L_x_46019:
        /* <DEDUP_REMOVED lines=20> */
.L_x_46030:
        /* <DEDUP_REMOVED lines=13> */
.L_x_46032:
[----:B------:R-:W-:Y:S05]  /*243e0*/  BSYNC.RECONVERGENT B4 ;  /* 0x0000000000047941 */ /* 0x000fea0003800200 */
.L_x_46031:
        /* <DEDUP_REMOVED lines=43> */
.L_x_46029:
[----:B------:R-:W-:Y:S05]  /*246a0*/  BSYNC.RECONVERGENT B3 ;  /* 0x0000000000037941 */ /* 0x000fea0003800200 */
.L_x_46028:
        /* <DEDUP_REMOVED lines=10> */
.L_x_46027:
[----:B------:R-:W-:Y:S05]  /*24750*/  BSYNC.RECONVERGENT B2 ;  /* 0x0000000000027941 */ /* 0x000fea0003800200 */
.L_x_46026:
        /* <DEDUP_REMOVED lines=20> */
.L_x_46037:
        /* <DEDUP_REMOVED lines=13> */
.L_x_46039:
[----:B------:R-:W-:Y:S05]  /*24970*/  BSYNC.RECONVERGENT B4 ;  /* 0x0000000000047941 */ /* 0x000fea0003800200 */
.L_x_46038:
        /* <DEDUP_REMOVED lines=42> */
.L_x_46036:
[----:B------:R-:W-:Y:S05]  /*24c20*/  BSYNC.RECONVERGENT B3 ;  /* 0x0000000000037941 */ /* 0x000fea0003800200 */
.L_x_46035:
        /* <DEDUP_REMOVED lines=10> */
.L_x_46034:
[----:B------:R-:W-:Y:S05]  /*24cd0*/  BSYNC.RECONVERGENT B2 ;  /* 0x0000000000027941 */ /* 0x000fea0003800200 */
.L_x_46033:
        /* <DEDUP_REMOVED lines=19> */
.L_x_46043:
        /* <DEDUP_REMOVED lines=13> */
.L_x_46045:
[----:B------:R-:W-:Y:S05]  /*24ee0*/  BSYNC.RECONVERGENT B3 ;  /* 0x0000000000037941 */ /* 0x000fea0003800200 */
.L_x_46044:
        /* <DEDUP_REMOVED lines=39> */
[----:B------:R-:W-:Y:S02]  /*25160*/  LOP3.LUT R144, R144, UR31, R137, 0x96, !PT ;  /* 0x0000001f90907c12 */ /* 0x000fe4000f8e9689 */
[----:B------:R-:W-:Y:S02]  /*25170*/  MOV R142, R136 ;  /* 0x00000088008e7202 */ /* 0x000fe40000000f00 */
[----:B------:R-:W-:-:S07]  /*25180*/  LOP3.LUT R145, R134, UR32, R155, 0x96, !PT ;  /* 0x0000002086917c12 */ /* 0x000fce000f8e969b */
.L_x_46042:
[----:B------:R-:W-:Y:S05]  /*25190*/  BSYNC.RECONVERGENT B2 ;  /* 0x0000000000027941 */ /* 0x000fea0003800200 */
.L_x_46041:
[----:B------:R-:W-:Y:S01]  /*251a0*/  I2FP.F32.U32 R0, R0 ;  /* 0x0000000000007245 */ /* 0x000fe20000201000 */
[----:B------:R-:W-:Y:S02]  /*251b0*/  IMAD.MOV.U32 R135, RZ, RZ, 0x2f800000 ;  /* 0x2f800000ff877424 */ /* 0x000fe400078e00ff */
[----:B-----5:R-:W-:Y:S02]  /*251c0*/  HADD2.F32 R134, -RZ, R67.H1_H1 ;  /* 0x30000043ff867230 */ /* 0x020fe40000004100 */
[----:B------:R-:W-:-:S03]  /*251d0*/  FFMA.FTZ R0, R0, R135, 1.1641532182693481445e-10 ;  /* 0x2f00000000007423 */ /* 0x000fc60000010087 */
[----:B------:R-:W-:Y:S02]  /*251e0*/  FMUL.FTZ R134, R134, UR13 ;  /* 0x0000000d86867c20 */ /* 0x000fe40008410000 */
[----:B------:R-:W-:Y:S02]  /*251f0*/  FSETP.GTU.FTZ.AND P2, PT, R0, UR10, PT ;  /* 0x0000000a00007c0b */ /* 0x000fe4000bf5c000 */
[----:B------:R-:W-:-:S05]  /*25200*/  FMUL.FTZ R0, R134, UR12 ;  /* 0x0000000c86007c20 */ /* 0x000fca0008410000 */
[----:B------:R-:W-:-:S05]  /*25210*/  FSEL R0, R0, RZ, !P2 ;  /* 0x000000ff00007208 */ /* 0x000fca0005000000 */
[----:B------:R-:W-:Y:S01]  /*25220*/  FADD.FTZ R11, R11, R0 ;  /* 0x000000000b0b7221 */ /* 0x000fe20000010000 */
[----:B------:R-:W-:Y:S01]  /*25230*/  SEL R0, RZ, 0x1, P2 ;  /* 0x00000001ff007807 */ /* 0x000fe20001000000 */
[----:B------:R-:W-:Y:S06]  /*25240*/  BRA `(.L_x_46040) ;  /* 0x0000002800a47947 */ /* 0x000fec0003800000 */
.L_x_45990:
[----:B------:R-:W-:Y:S01]  /*25250*/  BSSY.RECONVERGENT B2, `(.L_x_46046) ;  /* 0x0000057000027945 */ /* 0x000fe20003800200 */
[----:B------:R-:W-:Y:S01]  /*25260*/  HFMA2 R12, -RZ, RZ, 0, 0 ;  /* 0x00000000ff0c7431 */ /* 0x000fe200000001ff */
[----:B------:R-:W-:Y:S01]  /*25270*/  MOV R154, R136 ;  /* 0x00000088009a7202 */ /* 0x000fe20000000f00 */
[----:B-123--:R-:W-:Y:S01]  /*25280*/  IMAD.MOV.U32 R8, RZ, RZ, R134 ;  /* 0x000000ffff087224 */ /* 0x00efe200078e0086 */
        /* <DEDUP_REMOVED lines=17> */
.L_x_46050:
        /* <DEDUP_REMOVED lines=13> */
.L_x_46052:
[----:B------:R-:W-:Y:S05]  /*25470*/  BSYNC.RECONVERGENT B4 ;  /* 0x0000000000047941 */ /* 0x000fea0003800200 */
.L_x_46051:
        /* <DEDUP_REMOVED lines=42> */
.L_x_46049:
[----:B------:R-:W-:Y:S05]  /*25720*/  BSYNC.RECONVERGENT B3 ;  /* 0x0000000000037941 */ /* 0x000fea0003800200 */
.L_x_46048:
        /* <DEDUP_REMOVED lines=9> */
.L_x_46047:
[----:B------:R-:W-:Y:S05]  /*257c0*/  BSYNC.RECONVERGENT B2 ;  /* 0x0000000000027941 */ /* 0x000fea0003800200 */
.L_x_46046:
        /* <DEDUP_REMOVED lines=17> */
.L_x_46057:
        /* <DEDUP_REMOVED lines=13> */
.L_x_46059:
[----:B------:R-:W-:Y:S05]  /*259b0*/  BSYNC.RECONVERGENT B4 ;  /* 0x0000000000047941 */ /* 0x000fea0003800200 */
.L_x_46058:
[----:B------:R-:W-:Y:S01]  /*259c0*/  IMAD.WIDE.U32 R10, R147, -0x326172a9, RZ ;  /* 0xcd9e8d57930a7825 */ /* 0x000fe200078e00ff */
[----:B------:R-:W-:-:S03]  /*259d0*/  LOP3.LUT R8, R141, UR7, R135, 0x96, !PT ;  /* 0x000000078d087c12 */ /* 0x000fc6000f8e9687 */
        /* <DEDUP_REMOVED lines=41> */
.L_x_46056:
[----:B------:R-:W-:Y:S05]  /*25c70*/  BSYNC.RECONVERGENT B3 ;  /* 0x0000000000037941 */ /* 0x000fea0003800200 */
.L_x_46055:
        /* <DEDUP_REMOVED lines=9> */
.L_x_46054:
[----:B------:R-:W-:Y:S05]  /*25d10*/  BSYNC.RECONVERGENT B2 ;  /* 0x0000000000027941 */ /* 0x000fea0003800200 */
.L_x_46053:
[----:B------:R-:W-:Y:S01]  /*25d20*/  BSSY.RECONVERGENT B2, `(.L_x_46060) ;  /* 0x0000054000027945 */ /* 0x000fe20003800200 */
[----:B------:R-:W-:Y:S01]  /*25d30*/  IMAD.MOV.U32 R8, RZ, RZ, R9 ;  /* 0x000000ffff087224 */ /* 0x000fe200078e0009 */
[----:B0-----:R-:W-:Y:S02]  /*25d40*/  MOV R14, RZ ;  /* 0x000000ff000e7202 */ /* 0x001fe40000000f00 */
        /* <DEDUP_REMOVED lines=14> */
.L_x_46064:
        /* <DEDUP_REMOVED lines=13> */
.L_x_46066:
[----:B------:R-:W-:Y:S05]  /*25f00*/  BSYNC.RECONVERGENT B4 ;  /* 0x0000000000047941 */ /* 0x000fea0003800200 */
.L_x_46065:
        /* <DEDUP_REMOVED lines=43> */
.L_x_46063:
[----:B------:R-:W-:Y:S05]  /*261c0*/  BSYNC.RECONVERGENT B3 ;  /* 0x0000000000037941 */ /* 0x000fea0003800200 */
.L_x_46062:
        /* <DEDUP_REMOVED lines=9> */
.L_x_46061:
[----:B------:R-:W-:Y:S05]  /*26260*/  BSYNC.RECONVERGENT B2 ;  /* 0x0000000000027941 */ /* 0x000fea0003800200 */
.L_x_46060:
        /* <DEDUP_REMOVED lines=17> */
.L_x_46071:
        /* <DEDUP_REMOVED lines=13> */
.L_x_46073:
[----:B------:R-:W-:Y:S05]  /*26450*/  BSYNC.RECONVERGENT B4 ;  /* 0x0000000000047941 */ /* 0x000fea0003800200 */
.L_x_46072:
        /* <DEDUP_REMOVED lines=43> */
.L_x_46070:
[----:B------:R-:W-:Y:S05]  /*26710*/  BSYNC.RECONVERGENT B3 ;  /* 0x0000000000037941 */ /* 0x000fea0003800200 */
.L_x_46069:
        /* <DEDUP_REMOVED lines=9> */
.L_x_46068:
[----:B------:R-:W-:Y:S05]  /*267b0*/  BSYNC.RECONVERGENT B2 ;  /* 0x0000000000027941 */ /* 0x000fea0003800200 */
.L_x_46067:
        /* <DEDUP_REMOVED lines=17> */
.L_x_46078:
        /* <DEDUP_REMOVED lines=13> */
.L_x_46080:
[----:B------:R-:W-:Y:S05]  /*269a0*/  BSYNC.RECONVERGENT B4 ;  /* 0x0000000000047941 */ /* 0x000fea0003800200 */
.L_x_46079:
        /* <DEDUP_REMOVED lines=43> */
.L_x_46077:
[----:B------:R-:W-:Y:S05]  /*26c60*/  BSYNC.RECONVERGENT B3 ;  /* 0x0000000000037941 */ /* 0x000fea0003800200 */
.L_x_46076:
        /* <DEDUP_REMOVED lines=9> */
.L_x_46075:
[----:B------:R-:W-:Y:S05]  /*26d00*/  BSYNC.RECONVERGENT B2 ;  /* 0x0000000000027941 */ /* 0x000fea0003800200 */
.L_x_46074:
        /* <DEDUP_REMOVED lines=17> */
.L_x_46085:
        /* <DEDUP_REMOVED lines=13> */
.L_x_46087:
[----:B------:R-:W-:Y:S05]  /*26ef0*/  BSYNC.RECONVERGENT B4 ;  /* 0x0000000000047941 */ /* 0x000fea0003800200 */
.L_x_46086:
        /* <DEDUP_REMOVED lines=43> */
.L_x_46084:
[----:B------:R-:W-:Y:S05]  /*271b0*/  BSYNC.RECONVERGENT B3 ;  /* 0x0000000000037941 */ /* 0x000fea0003800200 */
.L_x_46083:
        /* <DEDUP_REMOVED lines=9> */
.L_x_46082:
[----:B------:R-:W-:Y:S05]  /*27250*/  BSYNC.RECONVERGENT B2 ;  /* 0x0000000000027941 */ /* 0x000fea0003800200 */
.L_x_46081:
        /* <DEDUP_REMOVED lines=17> */
.L_x_46092:
        /* <DEDUP_REMOVED lines=13> */
.L_x_46094:
[----:B------:R-:W-:Y:S05]  /*27440*/  BSYNC.RECONVERGENT B4 ;  /* 0x0000000000047941 */ /* 0x000fea0003800200 */
.L_x_46093:
        /* <DEDUP_REMOVED lines=43> */
.L_x_46091:
[----:B------:R-:W-:Y:S05]  /*27700*/  BSYNC.RECONVERGENT B3 ;  /* 0x0000000000037941 */ /* 0x000fea0003800200 */
.L_x_46090:
        /* <DEDUP_REMOVED lines=9> */
.L_x_46089:
[----:B------:R-:W-:Y:S05]  /*277a0*/  BSYNC.RECONVERGENT B2 ;  /* 0x0000000000027941 */ /* 0x000fea0003800200 */
.L_x_46088:
        /* <DEDUP_REMOVED lines=16> */
.L_x_46097:
        /* <DEDUP_REMOVED lines=13> */
.L_x_46099:
[----:B------:R-:W-:Y:S05]  /*27980*/  BSYNC.RECONVERGENT B3 ;  /* 0x0000000000037941 */ /* 0x000fea0003800200 */
.L_x_46098:
        /* <DEDUP_REMOVED lines=43> */
.L_x_46096:
[----:B------:R-:W-:Y:S05]  /*27c40*/  BSYNC.RECONVERGENT B2 ;  /* 0x0000000000027941 */ /* 0x000fea0003800200 */
.L_x_46095:
        /* <DEDUP_REMOVED lines=9> */
.L_x_46040:
[----:B------:R-:W-:Y:S05]  /*27ce0*/  BSYNC.RECONVERGENT B1 ;  /* 0x0000000000017941 */ /* 0x000fea0003800200 */
.L_x_45989:
[----:B------:R-:W-:Y:S01]  /*27cf0*/  VIADD R135, R132, 0xc0 ;  /* 0x000000c084877836 */ /* 0x000fe20000000000 */
[----:B------:R-:W-:Y:S03]  /*27d00*/  BSSY.RECONVERGENT B1, `(.L_x_46100) ;  /* 0x000001a000017945 */ /* 0x000fe60003800200 */
[----:B------:R-:W-:-:S05]  /*27d10*/  IMAD.WIDE.U32 R134, R135, 0x20, R158 ;  /* 0x0000002087867825 */ /* 0x000fca00078e009e */
[----:B-----5:R0:W-:Y:S04]  /*27d20*/  STG.E.128 desc[UR8][R134.64], R12 ;  /* 0x0000000c86007986 */ /* 0x0201e8000c101d08 */
        /* <DEDUP_REMOVED lines=12> */
[----:B------:R-:W-:Y:S02]  /*27df0*/  LOP3.LUT R137, R134, 0xff00, R135, 0xf8, !PT ;  /* 0x0000ff0086897812 */ /* 0x000fe400078ef887 */
[----:B------:R-:W0:Y:S02]  /*27e00*/  LDC.64 R134, c[0x0][0x3b0] ;  /* 0x0000ec00ff867b82 */ /* 0x000e240000000a00 */
[----:B------:R-:W-:Y:S01]  /*27e10*/  LOP3.LUT R155, R137, 0xff, R4, 0xf8, !PT ;  /* 0x000000ff899b7812 */ /* 0x000fe200078ef804 */
[----:B------:R-:W-:-:S03]  /*27e20*/  IMAD.WIDE.U32 R136, R136, 0x100, RZ ;  /* 0x0000010088887825 */ /* 0x000fc600078e00ff */
[----:B------:R-:W-:Y:S01]  /*27e30*/  LOP3.LUT R155, R139, R155, R157, 0xfe, !PT ;  /* 0x0000009b8b9b7212 */ /* 0x000fe200078efe9d */
[----:B------:R-:W-:Y:S01]  /*27e40*/  VIADD R139, R133, 0xc0 ;  /* 0x000000c0858b7836 */ /* 0x000fe20000000000 */
[----:B------:R-:W-:Y:S02]  /*27e50*/  LOP3.LUT R157, R136, R156, R138, 0xfe, !PT ;  /* 0x0000009c889d7212 */ /* 0x000fe400078efe8a */
[----:B------:R-:W-:Y:S02]  /*27e60*/  LOP3.LUT R137, R155, R137, RZ, 0xfc, !PT ;  /* 0x000000899b897212 */ /* 0x000fe400078efcff */
[----:B------:R-:W-:Y:S01]  /*27e70*/  LOP3.LUT R136, R157, 0xff, R140, 0xf8, !PT ;  /* 0x000000ff9d887812 */ /* 0x000fe200078ef88c */
[----:B0-----:R-:W-:-:S05]  /*27e80*/  IMAD.WIDE.U32 R134, R139, 0x8, R134 ;  /* 0x000000088b867825 */ /* 0x001fca00078e0086 */
[----:B------:R1:W-:Y:S02]  /*27e90*/  STG.E.64 desc[UR8][R134.64], R136 ;  /* 0x0000008886007986 */ /* 0x0003e4000c101b08 */
.L_x_46101:
[----:B------:R-:W-:Y:S05]  /*27ea0*/  BSYNC.RECONVERGENT B1 ;  /* 0x0000000000017941 */ /* 0x000fea0003800200 */
.L_x_46100:
[----:B------:R-:W-:Y:S01]  /*27eb0*/  BSSY.RECONVERGENT B1, `(.L_x_46102) ;  /* 0x0000006000017945 */ /* 0x000fe20003800200 */
[----:B------:R-:W-:-:S03]  /*27ec0*/  IADD3 R156, PT, PT, R133, 0xe0, RZ ;  /* 0x000000e0859c7810 */ /* 0x000fc60007ffe0ff */
[----:B------:R-:W-:Y:S05]  /*27ed0*/  @!P1 BRA `(.L_x_46103) ;  /* 0x00000000000c9947 */ /* 0x000fea0003800000 */
[----:B------:R-:W2:Y:S02]  /*27ee0*/  LDC.64 R64, c[0x0][0x390] ;  /* 0x0000e400ff407b82 */ /* 0x000ea40000000a00 */
[----:B--2---:R-:W-:-:S06]  /*27ef0*/  IMAD.WIDE.U32 R64, R156, 0x10, R64 ;  /* 0x000000109c407825 */ /* 0x004fcc00078e0040 */
[----:B------:R-:W5:Y:S02]  /*27f00*/  LDG.E.128 R64, desc[UR8][R64.64] ;  /* 0x0000000840407981 */ /* 0x000f64000c1e1d00 */
.L_x_46103:
[----:B------:R-:W-:Y:S05]  /*27f10*/  BSYNC.RECONVERGENT B1 ;  /* 0x0000000000017941 */ /* 0x000fea0003800200 */
.L_x_46102:
[----:B------:R-:W-:Y:S01]  /*27f20*/  BSSY.RECONVERGENT B1, `(.L_x_46104) ;  /* 0x0000579000017945 */ /* 0x000fe20003800200 */
[----:B------:R-:W-:-:S03]  /*27f30*/  VIADD R157, R132, 0xe0 ;  /* 0x000000e0849d7836 */ /* 0x000fc60000000000 */
[----:B------:R-:W-:Y:S05]  /*27f40*/  @!P0 BRA `(.L_x_46105) ;  /* 0x0000002c00308947 */ /* 0x000fea0003800000 */
[----:B------:R-:W2:Y:S02]  /*27f50*/  LDC.64 R132, c[0x0][0x3a0] ;  /* 0x0000e800ff847b82 */ /* 0x000ea40000000a00 */
[----:B--2---:R-:W-:-:S05]  /*27f60*/  IMAD.WIDE.U32 R132, R157, 0x20, R132 ;  /* 0x000000209d847825 */ /* 0x004fca00078e0084 */
[----:B-1----:R1:W5:Y:S04]  /*27f70*/  LDG.E.128 R136, desc[UR8][R132.64] ;  /* 0x0000000884887981 */ /* 0x002368000c1e1d00 */
[----:B0-----:R-:W5:Y:S01]  /*27f80*/  LDG.E.128 R132, desc[UR8][R132.64+0x10] ;  /* 0x0000100884847981 */ /* 0x001f62000c1e1d00 */
        /* <DEDUP_REMOVED lines=21> */
.L_x_46110:
        /* <DEDUP_REMOVED lines=13> */
.L_x_46112:
[----:B------:R-:W-:Y:S05]  /*281b0*/  BSYNC.RECONVERGENT B4 ;  /* 0x0000000000047941 */ /* 0x000fea0003800200 */
.L_x_46111:
        /* <DEDUP_REMOVED lines=40> */
[----:B------:R-:W-:-:S05]  /*28440*/  IMAD.WIDE.U32 R162, R163, -0x326172a9, RZ ;  /* 0xcd9e8d57a3a27825 */ /* 0x000fca00078e00ff */
[----:B------:R-:W-:Y:S02]  /*28450*/  LOP3.LUT R144, R144, UR31, R163, 0x96, !PT ;  /* 0x0000001f90907c12 */ /* 0x000fe4000f8e96a3 */
[----:B------:R-:W-:-:S07]  /*28460*/  MOV R142, R162 ;  /* 0x000000a2008e7202 */ /* 0x000fce0000000f00 */
.L_x_46109:
[----:B------:R-:W-:Y:S05]  /*28470*/  BSYNC.RECONVERGENT B3 ;  /* 0x0000000000037941 */ /* 0x000fea0003800200 */
.L_x_46108:
        /* <DEDUP_REMOVED lines=10> */
.L_x_46107:
[----:B------:R-:W-:Y:S05]  /*28520*/  BSYNC.RECONVERGENT B2 ;  /* 0x0000000000027941 */ /* 0x000fea0003800200 */
.L_x_46106:
        /* <DEDUP_REMOVED lines=20> */
.L_x_46117:
        /* <DEDUP_REMOVED lines=13> */
.L_x_46119:
[----:B------:R-:W-:Y:S05]  /*28740*/  BSYNC.RECONVERGENT B4 ;  /* 0x0000000000047941 */ /* 0x000fea0003800200 */
.L_x_46118:
        /* <DEDUP_REMOVED lines=43> */
.L_x_46116:
[----:B------:R-:W-:Y:S05]  /*28a00*/  BSYNC.RECONVERGENT B3 ;  /* 0x0000000000037941 */ /* 0x000fea0003800200 */
.L_x_46115:
        /* <DEDUP_REMOVED lines=10> */
.L_x_46114:
[----:B------:R-:W-:Y:S05]  /*28ab0*/  BSYNC.RECONVERGENT B2 ;  /* 0x0000000000027941 */ /* 0x000fea0003800200 */
.L_x_46113:
        /* <DEDUP_REMOVED lines=20> */
.L_x_46124:
        /* <DEDUP_REMOVED lines=13> */
.L_x_46126:
[----:B------:R-:W-:Y:S05]  /*28cd0*/  BSYNC.RECONVERGENT B4 ;  /* 0x0000000000047941 */ /* 0x000fea0003800200 */
.L_x_46125:
        /* <DEDUP_REMOVED lines=43> */
.L_x_46123:
[----:B------:R-:W-:Y:S05]  /*28f90*/  BSYNC.RECONVERGENT B3 ;  /* 0x0000000000037941 */ /* 0x000fea0003800200 */
.L_x_46122:
        /* <DEDUP_REMOVED lines=10> */
.L_x_46121:
[----:B------:R-:W-:Y:S05]  /*29040*/  BSYNC.RECONVERGENT B2 ;  /* 0x0000000000027941 */ /* 0x000fea0003800200 */
.L_x_46120:
        /* <DEDUP_REMOVED lines=20> */
.L_x_46131:
        /* <DEDUP_REMOVED lines=13> */
.L_x_46133:
[----:B------:R-:W-:Y:S05]  /*29260*/  BSYNC.RECONVERGENT B4 ;  /* 0x0000000000047941 */ /* 0x000fea0003800200 */
.L_x_46132:
        /* <DEDUP_REMOVED lines=43> */
.L_x_46130:
[----:B------:R-:W-:Y:S05]  /*29520*/  BSYNC.RECONVERGENT B3 ;  /* 0x0000000000037941 */ /* 0x000fea0003800200 */
.L_x_46129:
        /* <DEDUP_REMOVED lines=10> */
.L_x_46128:
[----:B------:R-:W-:Y:S05]  /*295d0*/  BSYNC.RECONVERGENT B2 ;  /* 0x0000000000027941 */ /* 0x000fea0003800200 */
.L_x_46127:
        /* <DEDUP_REMOVED lines=20> */
.L_x_46138:
        /* <DEDUP_REMOVED lines=13> */
.L_x_46140:
[----:B------:R-:W-:Y:S05]  /*297f0*/  BSYNC.RECONVERGENT B4 ;  /* 0x0000000000047941 */ /* 0x000fea0003800200 */
.L_x_46139:
        /* <DEDUP_REMOVED lines=43> */
.L_x_46137:
[----:B------:R-:W-:Y:S05]  /*29ab0*/  BSYNC.RECONVERGENT B3 ;  /* 0x0000000000037941 */ /* 0x000fea0003800200 */
.L_x_46136:
        /* <DEDUP_REMOVED lines=10> */
.L_x_46135:
[----:B------:R-:W-:Y:S05]  /*29b60*/  BSYNC.RECONVERGENT B2 ;  /* 0x0000000000027941 */ /* 0x000fea0003800200 */
.L_x_46134:
        /* <DEDUP_REMOVED lines=20> */
.L_x_46145:
        /* <DEDUP_REMOVED lines=13> */
.L_x_46147:
[----:B------:R-:W-:Y:S05]  /*29d80*/  BSYNC.RECONVERGENT B4 ;  /* 0x0000000000047941 */ /* 0x000fea0003800200 */
.L_x_46146:
        /* <DEDUP_REMOVED lines=43> */
.L_x_46144:
[----:B------:R-:W-:Y:S05]  /*2a040*/  BSYNC.RECONVERGENT B3 ;  /* 0x0000000000037941 */ /* 0x000fea0003800200 */
.L_x_46143:
        /* <DEDUP_REMOVED lines=10> */
.L_x_46142:
[----:B------:R-:W-:Y:S05]  /*2a0f0*/  BSYNC.RECONVERGENT B2 ;  /* 0x0000000000027941 */ /* 0x000fea0003800200 */
.L_x_46141:
        /* <DEDUP_REMOVED lines=20> */
.L_x_46152:
        /* <DEDUP_REMOVED lines=13> */
.L_x_46154:
[----:B------:R-:W-:Y:S05]  /*2a310*/  BSYNC.RECONVERGENT B4 ;  /* 0x0000000000047941 */ /* 0x000fea0003800200 */
.L_x_46153:
        /* <DEDUP_REMOVED lines=41> */
[----:B------:R-:W-:Y:S01]  /*2a5b0*/  IMAD.MOV.U32 R160, RZ, RZ, RZ ;  /* 0x000000ffffa07224 */ /* 0x000fe200078e00ff */
[----:B------:R-:W-:-:S07]  /*2a5c0*/  LOP3.LUT R144, R144, UR31, R161, 0x96, !PT ;  /* 0x0000001f90907c12 */ /* 0x000fce000f8e96a1 */
.L_x_46151:
[----:B------:R-:W-:Y:S05]  /*2a5d0*/  BSYNC.RECONVERGENT B3 ;  /* 0x0000000000037941 */ /* 0x000fea0003800200 */
.L_x_46150:
        /* <DEDUP_REMOVED lines=10> */
.L_x_46149:
[----:B------:R-:W-:Y:S05]  /*2a680*/  BSYNC.RECONVERGENT B2 ;  /* 0x0000000000027941 */ /* 0x000fea0003800200 */
.L_x_46148:
        /* <DEDUP_REMOVED lines=19> */
.L_x_46158:
        /* <DEDUP_REMOVED lines=13> */
.L_x_46160:
[----:B------:R-:W-:Y:S05]  /*2a890*/  BSYNC.RECONVERGENT B3 ;  /* 0x0000000000037941 */ /* 0x000fea0003800200 */
.L_x_46159:
        /* <DEDUP_REMOVED lines=43> */
.L_x_46157:
[----:B------:R-:W-:Y:S05]  /*2ab50*/  BSYNC.RECONVERGENT B2 ;  /* 0x0000000000027941 */ /* 0x000fea0003800200 */
.L_x_46156:
[----:B------:R-:W-:Y:S01]  /*2ab60*/  I2FP.F32.U32 R0, R0 ;  /* 0x0000000000007245 */ /* 0x000fe20000201000 */
[----:B------:R-:W-:-:S04]  /*2ab70*/  IMAD.MOV.U32 R153, RZ, RZ, 0x2f800000 ;  /* 0x2f800000ff997424 */ /* 0x000fc800078e00ff */
[----:B------:R-:W-:Y:S01]  /*2ab80*/  FFMA.FTZ R0, R0, R153, 1.1641532182693481445e-10 ;  /* 0x2f00000000007423 */ /* 0x000fe20000010099 */
[----:B-----5:R-:W-:-:S04]  /*2ab90*/  HADD2.F32 R153, -RZ, R67.H1_H1 ;  /* 0x30000043ff997230 */ /* 0x020fc80000004100 */
[----:B------:R-:W-:Y:S01]  /*2aba0*/  FSETP.GTU.FTZ.AND P0, PT, R0, UR10, PT ;  /* 0x0000000a00007c0b */ /* 0x000fe2000bf1c000 */
[----:B------:R-:W-:-:S04]  /*2abb0*/  FMUL.FTZ R153, R153, UR13 ;  /* 0x0000000d99997c20 */ /* 0x000fc80008410000 */
[----:B------:R-:W-:-:S05]  /*2abc0*/  FMUL.FTZ R0, R153, UR12 ;  /* 0x0000000c99007c20 */ /* 0x000fca0008410000 */
[----:B------:R-:W-:-:S05]  /*2abd0*/  FSEL R0, R0, RZ, !P0 ;  /* 0x000000ff00007208 */ /* 0x000fca0004000000 */
[----:B------:R-:W-:Y:S01]  /*2abe0*/  FADD.FTZ R135, R135, R0 ;  /* 0x0000000087877221 */ /* 0x000fe20000010000 */
[----:B------:R-:W-:Y:S01]  /*2abf0*/  SEL R0, RZ, 0x1, P0 ;  /* 0x00000001ff007807 */ /* 0x000fe20000000000 */
[----:B------:R-:W-:Y:S06]  /*2ac00*/  BRA `(.L_x_46155) ;  /* 0x0000002800a87947 */ /* 0x000fec0003800000 */
.L_x_46105:
        /* <DEDUP_REMOVED lines=21> */
.L_x_46165:
        /* <DEDUP_REMOVED lines=13> */
.L_x_46167:
[----:B------:R-:W-:Y:S05]  /*2ae30*/  BSYNC.RECONVERGENT B4 ;  /* 0x0000000000047941 */ /* 0x000fea0003800200 */
.L_x_46166:
        /* <DEDUP_REMOVED lines=43> */
.L_x_46164:
[----:B------:R-:W-:Y:S05]  /*2b0f0*/  BSYNC.RECONVERGENT B3 ;  /* 0x0000000000037941 */ /* 0x000fea0003800200 */
.L_x_46163:
[----:B------:R-:W-:Y:S01]  /*2b100*/  I2FP.F32.U32 R133, R133 ;  /* 0x0000008500857245 */ /* 0x000fe20000201000 */
[----:B0-----:R-:W-:-:S04]  /*2b110*/  IMAD.MOV.U32 R134, RZ, RZ, 0x2f800000 ;  /* 0x2f800000ff867424 */ /* 0x001fc800078e00ff */
[----:B------:R-:W-:Y:S01]  /*2b120*/  FFMA.FTZ R133, R133, R134, 1.1641532182693481445e-10 ;  /* 0x2f00000085857423 */ /* 0x000fe20000010086 */
[----:B-----5:R-:W-:-:S04]  /*2b130*/  HADD2.F32 R134, -RZ, R64.H0_H0 ;  /* 0x20000040ff867230 */ /* 0x020fc80000004100 */
[----:B------:R-:W-:Y:S01]  /*2b140*/  FSETP.GTU.FTZ.AND P0, PT, R133, UR10, PT ;  /* 0x0000000a85007c0b */ /* 0x000fe2000bf1c000 */
[----:B------:R-:W-:-:S03]  /*2b150*/  FMUL.FTZ R134, R134, UR13 ;  /* 0x0000000d86867c20 */ /* 0x000fc60008410000 */
[----:B------:R-:W-:Y:S01]  /*2b160*/  SEL R140, RZ, 0x1, P0 ;  /* 0x00000001ff8c7807 */ /* 0x000fe20000000000 */
[----:B------:R-:W-:-:S05]  /*2b170*/  FMUL.FTZ R134, R134, UR12 ;  /* 0x0000000c86867c20 */ /* 0x000fca0008410000 */
[----:B------:R-:W-:-:S07]  /*2b180*/  FSEL R136, R134, RZ, !P0 ;  /* 0x000000ff86887208 */ /* 0x000fce0004000000 */
.L_x_46162:
[----:B------:R-:W-:Y:S05]  /*2b190*/  BSYNC.RECONVERGENT B2 ;  /* 0x0000000000027941 */ /* 0x000fea0003800200 */
.L_x_46161:
        /* <DEDUP_REMOVED lines=17> */
.L_x_46172:
        /* <DEDUP_REMOVED lines=13> */
.L_x_46174:
[----:B------:R-:W-:Y:S05]  /*2b380*/  BSYNC.RECONVERGENT B4 ;  /* 0x0000000000047941 */ /* 0x000fea0003800200 */
.L_x_46173:
        /* <DEDUP_REMOVED lines=43> */
.L_x_46171:
[----:B------:R-:W-:Y:S05]  /*2b640*/  BSYNC.RECONVERGENT B3 ;  /* 0x0000000000037941 */ /* 0x000fea0003800200 */
.L_x_46170:
        /* <DEDUP_REMOVED lines=9> */
.L_x_46169:
[----:B------:R-:W-:Y:S05]  /*2b6e0*/  BSYNC.RECONVERGENT B2 ;  /* 0x0000000000027941 */ /* 0x000fea0003800200 */
.L_x_46168:
        /* <DEDUP_REMOVED lines=17> */
.L_x_46179:
        /* <DEDUP_REMOVED lines=13> */
.L_x_46181:
[----:B------:R-:W-:Y:S05]  /*2b8d0*/  BSYNC.RECONVERGENT B4 ;  /* 0x0000000000047941 */ /* 0x000fea0003800200 */
.L_x_46180:
        /* <DEDUP_REMOVED lines=43> */
.L_x_46178:
[----:B------:R-:W-:Y:S05]  /*2bb90*/  BSYNC.RECONVERGENT B3 ;  /* 0x0000000000037941 */ /* 0x000fea0003800200 */
.L_x_46177:
        /* <DEDUP_REMOVED lines=9> */
.L_x_46176:
[----:B------:R-:W-:Y:S05]  /*2bc30*/  BSYNC.RECONVERGENT B2 ;  /* 0x0000000000027941 */ /* 0x000fea0003800200 */
.L_x_46175:
        /* <DEDUP_REMOVED lines=17> */
.L_x_46186:
        /* <DEDUP_REMOVED lines=13> */
.L_x_46188:
[----:B------:R-:W-:Y:S05]  /*2be20*/  BSYNC.RECONVERGENT B4 ;  /* 0x0000000000047941 */ /* 0x000fea0003800200 */
.L_x_46187:
        /* <DEDUP_REMOVED lines=43> */
.L_x_46185:
[----:B------:R-:W-:Y:S05]  /*2c0e0*/  BSYNC.RECONVERGENT B3 ;  /* 0x0000000000037941 */ /* 0x000fea0003800200 */
.L_x_46184:
        /* <DEDUP_REMOVED lines=9> */
.L_x_46183:
[----:B------:R-:W-:Y:S05]  /*2c180*/  BSYNC.RECONVERGENT B2 ;  /* 0x0000000000027941 */ /* 0x000fea0003800200 */
.L_x_46182:
        /* <DEDUP_REMOVED lines=17> */
.L_x_46193:
        /* <DEDUP_REMOVED lines=13> */
.L_x_46195:
[----:B------:R-:W-:Y:S05]  /*2c370*/  BSYNC.RECONVERGENT B4 ;  /* 0x0000000000047941 */ /* 0x000fea0003800200 */
.L_x_46194:
        /* <DEDUP_REMOVED lines=43> */
.L_x_46192:
[----:B------:R-:W-:Y:S05]  /*2c630*/  BSYNC.RECONVERGENT B3 ;  /* 0x0000000000037941 */ /* 0x000fea0003800200 */
.L_x_46191:
        /* <DEDUP_REMOVED lines=9> */
.L_x_46190:
[----:B------:R-:W-:Y:S05]  /*2c6d0*/  BSYNC.RECONVERGENT B2 ;  /* 0x0000000000027941 */ /* 0x000fea0003800200 */
.L_x_46189:
        /* <DEDUP_REMOVED lines=17> */
.L_x_46200:
        /* <DEDUP_REMOVED lines=13> */
.L_x_46202:
[----:B------:R-:W-:Y:S05]  /*2c8c0*/  BSYNC.RECONVERGENT B4 ;  /* 0x0000000000047941 */ /* 0x000fea0003800200 */
.L_x_46201:
        /* <DEDUP_REMOVED lines=43> */
.L_x_46199:
[----:B------:R-:W-:Y:S05]  /*2cb80*/  BSYNC.RECONVERGENT B3 ;  /* 0x0000000000037941 */ /* 0x000fea0003800200 */
.L_x_46198:
        /* <DEDUP_REMOVED lines=9> */
.L_x_46197:
[----:B------:R-:W-:Y:S05]  /*2cc20*/  BSYNC.RECONVERGENT B2 ;  /* 0x0000000000027941 */ /* 0x000fea0003800200 */
.L_x_46196:
        /* <DEDUP_REMOVED lines=17> */
.L_x_46207:
        /* <DEDUP_REMOVED lines=13> */
.L_x_46209:
[----:B------:R-:W-:Y:S05]  /*2ce10*/  BSYNC.RECONVERGENT B4 ;  /* 0x0000000000047941 */ /* 0x000fea0003800200 */
.L_x_46208:
        /* <DEDUP_REMOVED lines=43> */
.L_x_46206:
[----:B------:R-:W-:Y:S05]  /*2d0d0*/  BSYNC.RECONVERGENT B3 ;  /* 0x0000000000037941 */ /* 0x000fea0003800200 */
.L_x_46205:
        /* <DEDUP_REMOVED lines=9> */
.L_x_46204:
[----:B------:R-:W-:Y:S05]  /*2d170*/  BSYNC.RECONVERGENT B2 ;  /* 0x0000000000027941 */ /* 0x000fea0003800200 */
.L_x_46203:
        /* <DEDUP_REMOVED lines=16> */
.L_x_46212:
        /* <DEDUP_REMOVED lines=13> */
.L_x_46214:
[----:B------:R-:W-:Y:S05]  /*2d350*/  BSYNC.RECONVERGENT B3 ;  /* 0x0000000000037941 */ /* 0x000fea0003800200 */
.L_x_46213:
        /* <DEDUP_REMOVED lines=43> */
.L_x_46211:
[----:B------:R-:W-:Y:S05]  /*2d610*/  BSYNC.RECONVERGENT B2 ;  /* 0x0000000000027941 */ /* 0x000fea0003800200 */
.L_x_46210:
        /* <DEDUP_REMOVED lines=9> */
.L_x_46155:
[----:B------:R-:W-:Y:S05]  /*2d6b0*/  BSYNC.RECONVERGENT B1 ;  /* 0x0000000000017941 */ /* 0x000fea0003800200 */
.L_x_46104:
[----:B------:R-:W-:Y:S01]  /*2d6c0*/  FADD.FTZ R160, RZ, R60 ;  /* 0x0000003cffa07221 */ /* 0x000fe20000010000 */
[----:B------:R-:W-:Y:S01]  /*2d6d0*/  IMAD.WIDE.U32 R158, R157, 0x20, R158 ;  /* 0x000000209d9e7825 */ /* 0x000fe200078e009e */
[----:B------:R-:W-:Y:S01]  /*2d6e0*/  LOP3.LUT P0, RZ, R150, 0x1f, RZ, 0xc0, !PT ;  /* 0x0000001f96ff7812 */ /* 0x000fe2000780c0ff */
[----:B------:R-:W-:Y:S02]  /*2d6f0*/  BSSY.RECONVERGENT B1, `(.L_x_46215) ;  /* 0x0000055000017945 */ /* 0x000fe40003800200 */
[----:B------:R-:W-:Y:S01]  /*2d700*/  FADD.FTZ R153, R160, R61 ;  /* 0x0000003da0997221 */ /* 0x000fe20000010000 */
[----:B-----5:R-:W-:Y:S03]  /*2d710*/  STG.E.128 desc[UR8][R158.64], R136 ;  /* 0x000000889e007986 */ /* 0x020fe6000c101d08 */
        /* <DEDUP_REMOVED lines=82> */
.L_x_46216:
[----:B------:R-:W-:Y:S05]  /*2dc40*/  BSYNC.RECONVERGENT B1 ;  /* 0x0000000000017941 */ /* 0x000fea0003800200 */
.L_x_46215:
[----:B------:R-:W-:Y:S01]  /*2dc50*/  UMOV UR33, 0xffffffff ;  /* 0xffffffff00217882 */ /* 0x000fe20000000000 */
        /* <DEDUP_REMOVED lines=152> */
.L_x_46232:
[----:B-1----:R-:W-:Y:S01]  /*2e5e0*/  FADD.FTZ R150, R164, R150 ;  /* 0x00000096a4967221 */ /* 0x002fe20000010000 */
[----:B------:R-:W-:Y:S01]  /*2e5f0*/  ISETP.NE.AND P1, PT, RZ, UR11, PT ;  /* 0x0000000bff007c0c */ /* 0x000fe2000bf25270 */
[----:B------:R-:W1:Y:S01]  /*2e600*/  @!P0 LDC.64 R158, c[0x0][0x3c0] ;  /* 0x0000f000ff9e8b82 */ /* 0x000e620000000a00 */
[----:B------:R-:W-:Y:S01]  /*2e610*/  BSSY.RECONVERGENT B1, `(.L_x_46218) ;  /* 0x000018b000017945 */ /* 0x000fe20003800200 */
[----:B------:R-:W-:Y:S01]  /*2e620*/  FFMA.FTZ R153, R150, R153, UR14 ;  /* 0x0000000e96997e23 */ /* 0x000fe20008010099 */
[----:B------:R-:W-:-:S05]  /*2e630*/  FMUL.FTZ R150, R161, R161 ;  /* 0x000000a1a1967220 */ /* 0x000fca0000410000 */
[----:B------:R-:W2:Y:S01]  /*2e640*/  @!P0 LDC.64 R156, c[0x0][0x3c8] ;  /* 0x0000f200ff9c8b82 */ /* 0x000ea20000000a00 */
[----:B------:R-:W-:-:S05]  /*2e650*/  FSEL R150, R150, RZ, P1 ;  /* 0x000000ff96967208 */ /* 0x000fca0000800000 */
        /* <DEDUP_REMOVED lines=9> */
[----:B------:R-:W-:Y:S01]  /*2e6f0*/  HADD2.F32 R158, -RZ, R97.H1_H1 ;  /* 0x30000061ff9e7230 */ /* 0x000fe20000004100 */
[----:B------:R-:W1:Y:S01]  /*2e700*/  LDC.64 R162, c[0x0][0x428] ;  /* 0x00010a00ffa27b82 */ /* 0x000e620000000a00 */
[----:B------:R-:W-:Y:S02]  /*2e710*/  HADD2.F32 R157, -RZ, R128.H0_H0 ;  /* 0x20000080ff9d7230 */ /* 0x000fe40000004100 */
[C---:B------:R-:W-:Y:S01]  /*2e720*/  FADD.FTZ R156, -R150.reuse, R63 ;  /* 0x0000003f969c7221 */ /* 0x040fe20000010100 */
[C---:B------:R-:W-:Y:S01]  /*2e730*/  FADD.FTZ R60, -R150.reuse, R60 ;  /* 0x0000003c963c7221 */ /* 0x040fe20000010100 */
[----:B------:R-:W-:Y:S02]  /*2e740*/  HADD2.F32 R159, -RZ, R96.H0_H0 ;  /* 0x20000060ff9f7230 */ /* 0x000fe40000004100 */
[----:B------:R-:W-:Y:S01]  /*2e750*/  FADD.FTZ R62, -R150, R62 ;  /* 0x0000003e963e7221 */ /* 0x000fe20000010100 */
[----:B------:R-:W-:Y:S01]  /*2e760*/  FMUL.FTZ R63, R153, R156 ;  /* 0x0000009c993f7220 */ /* 0x000fe20000410000 */
[----:B------:R-:W-:-:S02]  /*2e770*/  HADD2.F32 R156, -RZ, R129.H1_H1 ;  /* 0x30000081ff9c7230 */ /* 0x000fc40000004100 */
[----:B------:R-:W-:Y:S01]  /*2e780*/  FMUL.FTZ R60, R153, R60 ;  /* 0x0000003c993c7220 */ /* 0x000fe20000410000 */
[----:B------:R-:W-:Y:S02]  /*2e790*/  VIADD R151, R151, 0xffffffff ;  /* 0xffffffff97977836 */ /* 0x000fe40000000000 */
[----:B------:R-:W-:Y:S01]  /*2e7a0*/  FMUL.FTZ R62, R153, R62 ;  /* 0x0000003e993e7220 */ /* 0x000fe20000410000 */
        /* <DEDUP_REMOVED lines=8> */
[----:B------:R-:W-:Y:S01]  /*2e830*/  FMUL.FTZ R56, R153, R56 ;  /* 0x0000003899387220 */ /* 0x000fe20000410000 */
[----:B------:R-:W-:Y:S02]  /*2e840*/  HADD2.F32 R159, -RZ, R97.H0_H0 ;  /* 0x20000061ff9f7230 */ /* 0x000fe40000004100 */
[C---:B------:R-:W-:Y:S01]  /*2e850*/  FADD.FTZ R58, -R150.reuse, R58 ;  /* 0x0000003a963a7221 */ /* 0x040fe20000010100 */
[----:B------:R-:W-:Y:S02]  /*2e860*/  IMAD R151, R151, R152, RZ ;  /* 0x0000009897977224 */ /* 0x000fe400078e02ff */
[----:B------:R-:W-:Y:S01]  /*2e870*/  FFMA.FTZ R57, R57, R156, R158 ;  /* 0x0000009c39397223 */ /* 0x000fe2000001009e */
[----:B------:R-:W-:Y:S01]  /*2e880*/  FADD.FTZ R156, -R150, R59 ;  /* 0x0000003b969c7221 */ /* 0x000fe20000010100 */
[----:B------:R-:W-:Y:S01]  /*2e890*/  FFMA.FTZ R62, R62, R157, R159 ;  /* 0x0000009d3e3e7223 */ /* 0x000fe2000001009f */
[----:B------:R-:W-:Y:S01]  /*2e8a0*/  HADD2.F32 R158, -RZ, R99.H1_H1 ;  /* 0x30000063ff9e7230 */ /* 0x000fe20000004100 */
[----:B------:R-:W-:Y:S01]  /*2e8b0*/  SHF.R.S32.HI R152, RZ, 0x1f, R151 ;  /* 0x0000001fff987819 */ /* 0x000fe20000011497 */
[----:B------:R-:W-:Y:S01]  /*2e8c0*/  FMUL.FTZ R59, R153, R156 ;  /* 0x0000009c993b7220 */ /* 0x000fe20000410000 */
[----:B------:R-:W-:-:S02]  /*2e8d0*/  HADD2.F32 R156, -RZ, R131.H1_H1 ;  /* 0x30000083ff9c7230 */ /* 0x000fc40000004100 */
[----:B------:R-:W-:Y:S01]  /*2e8e0*/  FMUL.FTZ R58, R153, R58 ;  /* 0x0000003a993a7220 */ /* 0x000fe20000410000 */
[----:B------:R-:W-:Y:S01]  /*2e8f0*/  HADD2.F32 R157, -RZ, R130.H0_H0 ;  /* 0x20000082ff9d7230 */ /* 0x000fe20000004100 */
[----:B------:R-:W-:Y:S01]  /*2e900*/  LEA.HI R152, R152, R151, RZ, 0x3 ;  /* 0x0000009798987211 */ /* 0x000fe200078f18ff */
[----:B------:R-:W-:Y:S02]  /*2e910*/  HADD2.F32 R159, -RZ, R98.H0_H0 ;  /* 0x20000062ff9f7230 */ /* 0x000fe40000004100 */
[----:B------:R-:W-:Y:S01]  /*2e920*/  FFMA.FTZ R59, R59, R156, R158 ;  /* 0x0000009c3b3b7223 */ /* 0x000fe2000001009e */
[----:B------:R-:W-:Y:S01]  /*2e930*/  FADD.FTZ R156, -R150, R61 ;  /* 0x0000003d969c7221 */ /* 0x000fe20000010100 */
[----:B------:R-:W-:Y:S01]  /*2e940*/  HADD2.F32 R61, -RZ, R128.H1_H1 ;  /* 0x30000080ff3d7230 */ /* 0x000fe20000004100 */
[----:B------:R-:W-:Y:S01]  /*2e950*/  LEA.HI.SX32 R149, R152, R149, 0x1d ;  /* 0x0000009598957211 */ /* 0x000fe200078feaff */
[----:B------:R-:W-:Y:S01]  /*2e960*/  FFMA.FTZ R56, R56, R157, R159 ;  /* 0x0000009d38387223 */ /* 0x000fe2000001009f */
[----:B------:R-:W-:-:S02]  /*2e970*/  HADD2.F32 R157, -RZ, R131.H0_H0 ;  /* 0x20000083ff9d7230 */ /* 0x000fc40000004100 */
[C---:B------:R-:W-:Y:S01]  /*2e980*/  FMUL.FTZ R156, R153.reuse, R156 ;  /* 0x0000009c999c7220 */ /* 0x040fe20000410000 */
[----:B------:R-:W-:Y:S02]  /*2e990*/  HADD2.F32 R159, -RZ, R99.H0_H0 ;  /* 0x20000063ff9f7230 */ /* 0x000fe40000004100 */
[C---:B------:R-:W-:Y:S01]  /*2e9a0*/  FADD.FTZ R54, -R150.reuse, R54 ;  /* 0x0000003696367221 */ /* 0x040fe20000010100 */
[----:B------:R-:W-:Y:S02]  /*2e9b0*/  HADD2.F32 R151, -RZ, R96.H1_H1 ;  /* 0x30000060ff977230 */ /* 0x000fe40000004100 */
[C---:B------:R-:W-:Y:S01]  /*2e9c0*/  FADD.FTZ R44, -R150.reuse, R44 ;  /* 0x0000002c962c7221 */ /* 0x040fe20000010100 */
[----:B------:R-:W-:Y:S01]  /*2e9d0*/  FADD.FTZ R46, -R150, R46 ;  /* 0x0000002e962e7221 */ /* 0x000fe20000010100 */
[----:B------:R-:W-:Y:S01]  /*2e9e0*/  FFMA.FTZ R58, R58, R157, R159 ;  /* 0x0000009d3a3a7223 */ /* 0x000fe2000001009f */
[C---:B------:R-:W-:Y:S01]  /*2e9f0*/  FMUL.FTZ R54, R153.reuse, R54 ;  /* 0x0000003699367220 */ /* 0x040fe20000410000 */
[----:B------:R-:W-:Y:S01]  /*2ea00*/  FFMA.FTZ R61, R156, R61, R151 ;  /* 0x0000003d9c3d7223 */ /* 0x000fe20000010097 */
[C---:B------:R-:W-:Y:S01]  /*2ea10*/  FMUL.FTZ R44, R153.reuse, R44 ;  /* 0x0000002c992c7220 */ /* 0x040fe20000410000 */
[----:B------:R-:W-:Y:S01]  /*2ea20*/  FMUL.FTZ R46, R153, R46 ;  /* 0x0000002e992e7220 */ /* 0x000fe20000410000 */
[----:B------:R-:W-:Y:S01]  /*2ea30*/  F2FP.F16.F32.PACK_AB R59, R59, R58 ;  /* 0x0000003a3b3b723e */ /* 0x000fe200000000ff */
[C---:B------:R-:W-:Y:S01]  /*2ea40*/  FADD.FTZ R36, -R150.reuse, R36 ;  /* 0x0000002496247221 */ /* 0x040fe20000010100 */
[----:B------:R-:W-:Y:S01]  /*2ea50*/  F2FP.F16.F32.PACK_AB R58, R57, R56 ;  /* 0x00000038393a723e */ /* 0x000fe200000000ff */
[----:B------:R-:W-:Y:S01]  /*2ea60*/  FADD.FTZ R38, -R150, R38 ;  /* 0x0000002696267221 */ /* 0x000fe20000010100 */
[----:B------:R-:W-:Y:S01]  /*2ea70*/  F2FP.F16.F32.PACK_AB R56, R61, R60 ;  /* 0x0000003c3d38723e */ /* 0x000fe200000000ff */
[----:B-1----:R-:W-:Y:S01]  /*2ea80*/  IMAD.WIDE.U32 R60, R149, 0x10, R162 ;  /* 0x00000010953c7825 */ /* 0x002fe200078e00a2 */
[----:B------:R-:W-:-:S03]  /*2ea90*/  F2FP.F16.F32.PACK_AB R57, R63, R62 ;  /* 0x0000003e3f39723e */ /* 0x000fc600000000ff */
[C---:B------:R-:W-:Y:S01]  /*2eaa0*/  FMUL.FTZ R36, R153.reuse, R36 ;  /* 0x0000002499247220 */ /* 0x040fe20000410000 */
[C---:B------:R-:W-:Y:S01]  /*2eab0*/  FMUL.FTZ R38, R153.reuse, R38 ;  /* 0x0000002699267220 */ /* 0x040fe20000410000 */
[C---:B------:R-:W-:Y:S01]  /*2eac0*/  FADD.FTZ R28, -R150.reuse, R28 ;  /* 0x0000001c961c7221 */ /* 0x040fe20000010100 */
[C---:B------:R-:W-:Y:S01]  /*2ead0*/  FADD.FTZ R30, -R150.reuse, R30 ;  /* 0x0000001e961e7221 */ /* 0x040fe20000010100 */
[----:B------:R1:W-:Y:S01]  /*2eae0*/  STG.E.128 desc[UR8][R60.64], R56 ;  /* 0x000000383c007986 */ /* 0x0003e2000c101d08 */
[C---:B------:R-:W-:Y:S01]  /*2eaf0*/  FADD.FTZ R26, -R150.reuse, R26 ;  /* 0x0000001a961a7221 */ /* 0x040fe20000010100 */
[C---:B------:R-:W-:Y:S01]  /*2eb00*/  FMUL.FTZ R28, R153.reuse, R28 ;  /* 0x0000001c991c7220 */ /* 0x040fe20000410000 */
[C---:B------:R-:W-:Y:S01]  /*2eb10*/  FMUL.FTZ R30, R153.reuse, R30 ;  /* 0x0000001e991e7220 */ /* 0x040fe20000410000 */
[C---:B------:R-:W-:Y:S01]  /*2eb20*/  FADD.FTZ R62, -R150.reuse, R53 ;  /* 0x00000035963e7221 */ /* 0x040fe20000010100 */
[C---:B------:R-:W-:Y:S01]  /*2eb30*/  FMUL.FTZ R26, R153.reuse, R26 ;  /* 0x0000001a991a7220 */ /* 0x040fe20000410000 */
[C---:B------:R-:W-:Y:S01]  /*2eb40*/  FADD.FTZ R22, -R150.reuse, R22 ;  /* 0x0000001696167221 */ /* 0x040fe20000010100 */
[----:B------:R-:W-:Y:S01]  /*2eb50*/  FADD.FTZ R16, -R150, R16 ;  /* 0x0000001096107221 */ /* 0x000fe20000010100 */
[----:B------:R-:W-:Y:S01]  /*2eb60*/  FMUL.FTZ R53, R153, R62 ;  /* 0x0000003e99357220 */ /* 0x000fe20000410000 */
[----:B------:R-:W-:-:S02]  /*2eb70*/  HADD2.F32 R62, -RZ, R76.H1_H1 ;  /* 0x3000004cff3e7230 */ /* 0x000fc40000004100 */
[C---:B------:R-:W-:Y:S01]  /*2eb80*/  FMUL.FTZ R22, R153.reuse, R22 ;  /* 0x0000001699167220 */ /* 0x040fe20000410000 */
[C---:B------:R-:W-:Y:S01]  /*2eb90*/  FMUL.FTZ R16, R153.reuse, R16 ;  /* 0x0000001099107220 */ /* 0x040fe20000410000 */
[C---:B------:R-:W-:Y:S01]  /*2eba0*/  FADD.FTZ R18, -R150.reuse, R18 ;  /* 0x0000001296127221 */ /* 0x040fe20000010100 */
[----:B------:R-:W-:Y:S02]  /*2ebb0*/  HADD2.F32 R152, -RZ, R124.H1_H1 ;  /* 0x3000007cff987230 */ /* 0x000fe40000004100 */
[C---:B------:R-:W-:Y:S01]  /*2ebc0*/  FADD.FTZ R52, -R150.reuse, R52 ;  /* 0x0000003496347221 */ /* 0x040fe20000010100 */
[----:B------:R-:W-:Y:S02]  /*2ebd0*/  HADD2.F32 R156, -RZ, R92.H1_H1 ;  /* 0x3000005cff9c7230 */ /* 0x000fe40000004100 */
[----:B------:R-:W-:Y:S01]  /*2ebe0*/  FMUL.FTZ R18, R153, R18 ;  /* 0x0000001299127220 */ /* 0x000fe20000410000 */
[----:B------:R-:W-:Y:S02]  /*2ebf0*/  HADD2.F32 R157, -RZ, R111.H1_H1 ;  /* 0x3000006fff9d7230 */ /* 0x000fe40000004100 */
[----:B-1----:R-:W-:Y:S01]  /*2ec00*/  FADD.FTZ R56, -R150, R55 ;  /* 0x0000003796387221 */ /* 0x002fe20000010100 */
[----:B------:R-:W-:-:S02]  /*2ec10*/  HADD2.F32 R57, -RZ, R125.H0_H0 ;  /* 0x2000007dff397230 */ /* 0x000fc40000004100 */
[----:B------:R-:W-:Y:S01]  /*2ec20*/  FADD.FTZ R58, -R150, R48 ;  /* 0x00000030963a7221 */ /* 0x000fe20000010100 */
[----:B------:R-:W-:Y:S02]  /*2ec30*/  HADD2.F32 R59, -RZ, R93.H0_H0 ;  /* 0x2000005dff3b7230 */ /* 0x000fe40000004100 */
        /* <DEDUP_REMOVED lines=8> */
[----:B------:R-:W-:Y:S01]  /*2ecc0*/  FADD.FTZ R12, -R150, R12 ;  /* 0x0000000c960c7221 */ /* 0x000fe20000010100 */
[----:B------:R-:W-:Y:S02]  /*2ecd0*/  HADD2.F32 R61, -RZ, R110.H0_H0 ;  /* 0x2000006eff3d7230 */ /* 0x000fe40000004100 */
[----:B------:R-:W-:Y:S01]  /*2ece0*/  FFMA.FTZ R48, R56, R55, R57 ;  /* 0x0000003738307223 */ /* 0x000fe20000010039 */
[----:B------:R-:W-:Y:S02]  /*2ecf0*/  HADD2.F32 R55, -RZ, R126.H0_H0 ;  /* 0x2000007eff377230 */ /* 0x000fe40000004100 */
[----:B------:R-:W-:Y:S01]  /*2ed00*/  FADD.FTZ R56, -R150, R49 ;  /* 0x0000003196387221 */ /* 0x000fe20000010100 */
[----:B------:R-:W-:-:S02]  /*2ed10*/  HADD2.F32 R57, -RZ, R94.H0_H0 ;  /* 0x2000005eff397230 */ /* 0x000fc40000004100 */
[C---:B------:R-:W-:Y:S01]  /*2ed20*/  FMUL.FTZ R52, R153.reuse, R52 ;  /* 0x0000003499347220 */ /* 0x040fe20000410000 */
[----:B------:R-:W-:Y:S02]  /*2ed30*/  HADD2.F32 R63, -RZ, R124.H0_H0 ;  /* 0x2000007cff3f7230 */ /* 0x000fe40000004100 */
[----:B------:R-:W-:Y:S01]  /*2ed40*/  FMUL.FTZ R56, R153, R56 ;  /* 0x0000003899387220 */ /* 0x000fe20000410000 */
[----:B------:R-:W-:Y:S02]  /*2ed50*/  HADD2.F32 R151, -RZ, R92.H0_H0 ;  /* 0x2000005cff977230 */ /* 0x000fe40000004100 */
[----:B------:R-:W-:Y:S01]  /*2ed60*/  FFMA.FTZ R49, R58, R55, R57 ;  /* 0x000000373a317223 */ /* 0x000fe20000010039 */
[----:B------:R-:W-:Y:S02]  /*2ed70*/  HADD2.F32 R55, -RZ, R126.H1_H1 ;  /* 0x3000007eff377230 */ /* 0x000fe40000004100 */
[----:B------:R-:W-:Y:S01]  /*2ed80*/  FADD.FTZ R58, -R150, R50 ;  /* 0x00000032963a7221 */ /* 0x000fe20000010100 */
[----:B------:R-:W-:-:S02]  /*2ed90*/  HADD2.F32 R57, -RZ, R94.H1_H1 ;  /* 0x3000005eff397230 */ /* 0x000fc40000004100 */
[----:B------:R-:W-:Y:S01]  /*2eda0*/  FADD.FTZ R14, -R150, R14 ;  /* 0x0000000e960e7221 */ /* 0x000fe20000010100 */
[C---:B------:R-:W-:Y:S01]  /*2edb0*/  FMUL.FTZ R12, R153.reuse, R12 ;  /* 0x0000000c990c7220 */ /* 0x040fe20000410000 */
[C---:B------:R-:W-:Y:S01]  /*2edc0*/  FMUL.FTZ R58, R153.reuse, R58 ;  /* 0x0000003a993a7220 */ /* 0x040fe20000410000 */
[----:B------:R-:W-:Y:S01]  /*2edd0*/  FFMA.FTZ R52, R52, R63, R151 ;  /* 0x0000003f34347223 */ /* 0x000fe20000010097 */
[----:B------:R-:W-:Y:S01]  /*2ede0*/  FFMA.FTZ R50, R56, R55, R57 ;  /* 0x0000003738327223 */ /* 0x000fe20000010039 */
[----:B------:R-:W-:Y:S02]  /*2edf0*/  HADD2.F32 R55, -RZ, R127.H0_H0 ;  /* 0x2000007fff377230 */ /* 0x000fe40000004100 */
[----:B------:R-:W-:Y:S01]  /*2ee00*/  FADD.FTZ R56, -R150, R51 ;  /* 0x0000003396387221 */ /* 0x000fe20000010100 */
[----:B------:R-:W-:Y:S02]  /*2ee10*/  HADD2.F32 R57, -RZ, R95.H0_H0 ;  /* 0x2000005fff397230 */ /* 0x000fe40000004100 */
[----:B------:R-:W-:Y:S01]  /*2ee20*/  FMUL.FTZ R14, R153, R14 ;  /* 0x0000000e990e7220 */ /* 0x000fe20000410000 */
[----:B------:R-:W-:-:S02]  /*2ee30*/  HADD2.F32 R63, -RZ, R105.H0_H0 ;  /* 0x20000069ff3f7230 */ /* 0x000fc40000004100 */
[----:B------:R-:W-:Y:S01]  /*2ee40*/  FADD.FTZ R8, -R150, R8 ;  /* 0x0000000896087221 */ /* 0x000fe20000010100 */
[----:B------:R-:W-:Y:S02]  /*2ee50*/  HADD2.F32 R151, -RZ, R105.H1_H1 ;  /* 0x30000069ff977230 */ /* 0x000fe40000004100 */
[----:B------:R-:W-:Y:S01]  /*2ee60*/  FFMA.FTZ R51, R58, R55, R57 ;  /* 0x000000373a337223 */ /* 0x000fe20000010039 */
[----:B------:R-:W-:Y:S02]  /*2ee70*/  HADD2.F32 R57, -RZ, R120.H0_H0 ;  /* 0x20000078ff397230 */ /* 0x000fe40000004100 */
[C---:B------:R-:W-:Y:S01]  /*2ee80*/  FMUL.FTZ R55, R153.reuse, R56 ;  /* 0x0000003899377220 */ /* 0x040fe20000410000 */
[----:B------:R-:W-:Y:S02]  /*2ee90*/  HADD2.F32 R58, -RZ, R127.H1_H1 ;  /* 0x3000007fff3a7230 */ /* 0x000fe40000004100 */
[----:B------:R-:W-:Y:S01]  /*2eea0*/  FADD.FTZ R56, -R150, R45 ;  /* 0x0000002d96387221 */ /* 0x000fe20000010100 */
[----:B------:R-:W-:Y:S01]  /*2eeb0*/  FMUL.FTZ R8, R153, R8 ;  /* 0x0000000899087220 */ /* 0x000fe20000410000 */
[----:B------:R-:W-:Y:S01]  /*2eec0*/  FFMA.FTZ R44, R44, R57, R59 ;  /* 0x000000392c2c7223 */ /* 0x000fe2000001003b */
[----:B------:R-:W-:-:S02]  /*2eed0*/  HADD2.F32 R57, -RZ, R121.H0_H0 ;  /* 0x20000079ff397230 */ /* 0x000fc40000004100 */
[----:B------:R-:W-:Y:S01]  /*2eee0*/  FFMA.FTZ R55, R55, R58, R60 ;  /* 0x0000003a37377223 */ /* 0x000fe2000001003c */
[----:B------:R-:W-:Y:S02]  /*2eef0*/  HADD2.F32 R59, -RZ, R89.H0_H0 ;  /* 0x20000059ff3b7230 */ /* 0x000fe40000004100 */
[----:B------:R-:W-:Y:S01]  /*2ef00*/  FMUL.FTZ R45, R153, R56 ;  /* 0x00000038992d7220 */ /* 0x000fe20000410000 */
[----:B------:R-:W-:Y:S02]  /*2ef10*/  HADD2.F32 R58, -RZ, R120.H1_H1 ;  /* 0x30000078ff3a7230 */ /* 0x000fe40000004100 */
[----:B------:R-:W-:Y:S01]  /*2ef20*/  FADD.FTZ R56, -R150, R47 ;  /* 0x0000002f96387221 */ /* 0x000fe20000010100 */
[----:B------:R-:W-:Y:S02]  /*2ef30*/  HADD2.F32 R60, -RZ, R88.H1_H1 ;  /* 0x30000058ff3c7230 */ /* 0x000fe40000004100 */
[----:B------:R-:W-:Y:S01]  /*2ef40*/  FFMA.FTZ R46, R46, R57, R59 ;  /* 0x000000392e2e7223 */ /* 0x000fe2000001003b */
[----:B------:R-:W-:-:S02]  /*2ef50*/  HADD2.F32 R47, -RZ, R121.H1_H1 ;  /* 0x30000079ff2f7230 */ /* 0x000fc40000004100 */
[----:B------:R-:W-:Y:S01]  /*2ef60*/  FMUL.FTZ R56, R153, R56 ;  /* 0x0000003899387220 */ /* 0x000fe20000410000 */
[----:B------:R-:W-:Y:S02]  /*2ef70*/  HADD2.F32 R57, -RZ, R89.H1_H1 ;  /* 0x30000059ff397230 */ /* 0x000fe40000004100 */
[----:B------:R-:W-:Y:S01]  /*2ef80*/  FFMA.FTZ R45, R45, R58, R60 ;  /* 0x0000003a2d2d7223 */ /* 0x000fe2000001003c */
[C---:B------:R-:W-:Y:S01]  /*2ef90*/  FADD.FTZ R58, -R150.reuse, R40 ;  /* 0x00000028963a7221 */ /* 0x040fe20000010100 */
[----:B------:R-:W-:Y:S02]  /*2efa0*/  HADD2.F32 R59, -RZ, R84.H0_H0 ;  /* 0x20000054ff3b7230 */ /* 0x000fe40000004100 */
[----:B------:R-:W-:Y:S01]  /*2efb0*/  FADD.FTZ R10, -R150, R10 ;  /* 0x0000000a960a7221 */ /* 0x000fe20000010100 */
[----:B------:R-:W-:Y:S01]  /*2efc0*/  FFMA.FTZ R40, R56, R47, R57 ;  /* 0x0000002f38287223 */ /* 0x000fe20000010039 */
[----:B------:R-:W-:Y:S02]  /*2efd0*/  HADD2.F32 R47, -RZ, R122.H0_H0 ;  /* 0x2000007aff2f7230 */ /* 0x000fe40000004100 */
[----:B------:R-:W-:Y:S01]  /*2efe0*/  FMUL.FTZ R58, R153, R58 ;  /* 0x0000003a993a7220 */ /* 0x000fe20000410000 */
[----:B------:R-:W-:-:S02]  /*2eff0*/  HADD2.F32 R57, -RZ, R90.H0_H0 ;  /* 0x2000005aff397230 */ /* 0x000fc40000004100 */
[----:B------:R-:W-:Y:S01]  /*2f000*/  FADD.FTZ R56, -R150, R41 ;  /* 0x0000002996387221 */ /* 0x000fe20000010100 */
[----:B------:R-:W-:Y:S02]  /*2f010*/  HADD2.F32 R60, -RZ, R91.H1_H1 ;  /* 0x3000005bff3c7230 */ /* 0x000fe40000004100 */
[C---:B------:R-:W-:Y:S01]  /*2f020*/  FMUL.FTZ R10, R153.reuse, R10 ;  /* 0x0000000a990a7220 */ /* 0x040fe20000410000 */
[----:B------:R-:W-:Y:S02]  /*2f030*/  HADD2.F32 R159, -RZ, R107.H0_H0 ;  /* 0x2000006bff9f7230 */ /* 0x000fe40000004100 */
[----:B------:R-:W-:Y:S01]  /*2f040*/  FFMA.FTZ R41, R58, R47, R57 ;  /* 0x0000002f3a297223 */ /* 0x000fe20000010039 */
[----:B------:R-:W-:Y:S02]  /*2f050*/  HADD2.F32 R47, -RZ, R122.H1_H1 ;  /* 0x3000007aff2f7230 */ /* 0x000fe40000004100 */
[----:B------:R-:W-:Y:S01]  /*2f060*/  FMUL.FTZ R56, R153, R56 ;  /* 0x0000003899387220 */ /* 0x000fe20000410000 */
[----:B------:R-:W-:-:S02]  /*2f070*/  HADD2.F32 R57, -RZ, R90.H1_H1 ;  /* 0x3000005aff397230 */ /* 0x000fc40000004100 */
[C---:B------:R-:W-:Y:S01]  /*2f080*/  FADD.FTZ R58, -R150.reuse, R42 ;  /* 0x0000002a963a7221 */ /* 0x040fe20000010100 */
[C---:B------:R-:W-:Y:S01]  /*2f090*/  FADD.FTZ R136, -R150.reuse, R136 ;  /* 0x0000008896887221 */ /* 0x040fe20000010100 */
[C---:B------:R-:W-:Y:S01]  /*2f0a0*/  FADD.FTZ R138, -R150.reuse, R138 ;  /* 0x0000008a968a7221 */ /* 0x040fe20000010100 */
[----:B------:R-:W-:Y:S01]  /*2f0b0*/  FADD.FTZ R134, -R150, R134 ;  /* 0x0000008696867221 */ /* 0x000fe20000010100 */
[----:B------:R-:W-:Y:S01]  /*2f0c0*/  FFMA.FTZ R42, R56, R47, R57 ;  /* 0x0000002f382a7223 */ /* 0x000fe20000010039 */
[----:B------:R-:W-:Y:S02]  /*2f0d0*/  HADD2.F32 R47, -RZ, R123.H0_H0 ;  /* 0x2000007bff2f7230 */ /* 0x000fe40000004100 */
[C---:B------:R-:W-:Y:S01]  /*2f0e0*/  FMUL.FTZ R58, R153.reuse, R58 ;  /* 0x0000003a993a7220 */ /* 0x040fe20000410000 */
[----:B------:R-:W-:Y:S02]  /*2f0f0*/  HADD2.F32 R57, -RZ, R91.H0_H0 ;  /* 0x2000005bff397230 */ /* 0x000fe40000004100 */
[----:B------:R-:W-:Y:S01]  /*2f100*/  FADD.FTZ R56, -R150, R43 ;  /* 0x0000002b96387221 */ /* 0x000fe20000010100 */
[----:B------:R-:W-:-:S02]  /*2f110*/  FMUL.FTZ R136, R153, R136 ;  /* 0x0000008899887220 */ /* 0x000fc40000410000 */
[----:B------:R-:W-:Y:S01]  /*2f120*/  FFMA.FTZ R43, R58, R47, R57 ;  /* 0x0000002f3a2b7223 */ /* 0x000fe20000010039 */
[----:B------:R-:W-:Y:S02]  /*2f130*/  HADD2.F32 R57, -RZ, R116.H0_H0 ;  /* 0x20000074ff397230 */ /* 0x000fe40000004100 */
[----:B------:R-:W-:Y:S01]  /*2f140*/  FMUL.FTZ R47, R153, R56 ;  /* 0x00000038992f7220 */ /* 0x000fe20000410000 */
[----:B------:R-:W-:Y:S02]  /*2f150*/  HADD2.F32 R58, -RZ, R123.H1_H1 ;  /* 0x3000007bff3a7230 */ /* 0x000fe40000004100 */
[----:B------:R-:W-:Y:S01]  /*2f160*/  FADD.FTZ R56, -R150, R37 ;  /* 0x0000002596387221 */ /* 0x000fe20000010100 */
[----:B------:R-:W-:Y:S01]  /*2f170*/  FFMA.FTZ R36, R36, R57, R59 ;  /* 0x0000003924247223 */ /* 0x000fe2000001003b */
[----:B------:R-:W-:Y:S02]  /*2f180*/  HADD2.F32 R57, -RZ, R117.H0_H0 ;  /* 0x20000075ff397230 */ /* 0x000fe40000004100 */
[----:B------:R-:W-:Y:S01]  /*2f190*/  FFMA.FTZ R47, R47, R58, R60 ;  /* 0x0000003a2f2f7223 */ /* 0x000fe2000001003c */
[----:B------:R-:W-:-:S02]  /*2f1a0*/  HADD2.F32 R59, -RZ, R85.H0_H0 ;  /* 0x20000055ff3b7230 */ /* 0x000fc40000004100 */
[C---:B------:R-:W-:Y:S01]  /*2f1b0*/  FMUL.FTZ R37, R153.reuse, R56 ;  /* 0x0000003899257220 */ /* 0x040fe20000410000 */
[----:B------:R-:W-:Y:S02]  /*2f1c0*/  HADD2.F32 R58, -RZ, R116.H1_H1 ;  /* 0x30000074ff3a7230 */ /* 0x000fe40000004100 */
[----:B------:R-:W-:Y:S01]  /*2f1d0*/  FADD.FTZ R56, -R150, R39 ;  /* 0x0000002796387221 */ /* 0x000fe20000010100 */
[----:B------:R-:W-:Y:S02]  /*2f1e0*/  HADD2.F32 R60, -RZ, R84.H1_H1 ;  /* 0x30000054ff3c7230 */ /* 0x000fe40000004100 */
[----:B------:R-:W-:Y:S01]  /*2f1f0*/  FFMA.FTZ R38, R38, R57, R59 ;  /* 0x0000003926267223 */ /* 0x000fe2000001003b */
[----:B------:R-:W-:Y:S02]  /*2f200*/  HADD2.F32 R39, -RZ, R117.H1_H1 ;  /* 0x30000075ff277230 */ /* 0x000fe40000004100 */
[----:B------:R-:W-:Y:S01]  /*2f210*/  FMUL.FTZ R56, R153, R56 ;  /* 0x0000003899387220 */ /* 0x000fe20000410000 */
[----:B------:R-:W-:-:S02]  /*2f220*/  HADD2.F32 R57, -RZ, R85.H1_H1 ;  /* 0x30000055ff397230 */ /* 0x000fc40000004100 */
[----:B------:R-:W-:Y:S01]  /*2f230*/  FFMA.FTZ R37, R37, R58, R60 ;  /* 0x0000003a25257223 */ /* 0x000fe2000001003c */
[----:B------:R-:W-:Y:S01]  /*2f240*/  FADD.FTZ R58, -R150, R32 ;  /* 0x00000020963a7221 */ /* 0x000fe20000010100 */
[----:B------:R-:W-:Y:S02]  /*2f250*/  HADD2.F32 R59, -RZ, R80.H0_H0 ;  /* 0x20000050ff3b7230 */ /* 0x000fe40000004100 */
[----:B------:R-:W-:Y:S01]  /*2f260*/  FFMA.FTZ R32, R56, R39, R57 ;  /* 0x0000002738207223 */ /* 0x000fe20000010039 */
[----:B------:R-:W-:Y:S02]  /*2f270*/  HADD2.F32 R39, -RZ, R118.H0_H0 ;  /* 0x20000076ff277230 */ /* 0x000fe40000004100 */
[----:B------:R-:W-:Y:S01]  /*2f280*/  FMUL.FTZ R58, R153, R58 ;  /* 0x0000003a993a7220 */ /* 0x000fe20000410000 */
[----:B------:R-:W-:Y:S02]  /*2f290*/  HADD2.F32 R57, -RZ, R86.H0_H0 ;  /* 0x20000056ff397230 */ /* 0x000fe40000004100 */
[----:B------:R-:W-:Y:S01]  /*2f2a0*/  FADD.FTZ R56, -R150, R33 ;  /* 0x0000002196387221 */ /* 0x000fe20000010100 */
[----:B------:R-:W-:-:S02]  /*2f2b0*/  HADD2.F32 R60, -RZ, R87.H1_H1 ;  /* 0x30000057ff3c7230 */ /* 0x000fc40000004100 */
        /* <DEDUP_REMOVED lines=9> */
[----:B------:R-:W-:-:S03]  /*2f350*/  FADD.FTZ R56, -R150, R35 ;  /* 0x0000002396387221 */ /* 0x000fc60000010100 */
        /* <DEDUP_REMOVED lines=19> */
[----:B------:R-:W-:Y:S02]  /*2f490*/  HADD2.F32 R60, -RZ, R82.H1_H1 ;  /* 0x30000052ff3c7230 */ /* 0x000fe40000004100 */
[----:B------:R-:W-:Y:S01]  /*2f4a0*/  FFMA.FTZ R24, R56, R31, R57 ;  /* 0x0000001f38187223 */ /* 0x000fe20000010039 */
[----:B------:R-:W-:Y:S02]  /*2f4b0*/  HADD2.F32 R31, -RZ, R114.H0_H0 ;  /* 0x20000072ff1f7230 */ /* 0x000fe40000004100 */
[----:B------:R-:W-:Y:S01]  /*2f4c0*/  FMUL.FTZ R58, R153, R58 ;  /* 0x0000003a993a7220 */ /* 0x000fe20000410000 */
[----:B------:R-:W-:Y:S02]  /*2f4d0*/  HADD2.F32 R57, -RZ, R82.H0_H0 ;  /* 0x20000052ff397230 */ /* 0x000fe40000004100 */
[----:B------:R-:W-:Y:S01]  /*2f4e0*/  FADD.FTZ R56, -R150, R25 ;  /* 0x0000001996387221 */ /* 0x000fe20000010100 */
[----:B------:R-:W-:-:S02]  /*2f4f0*/  HADD2.F32 R59, -RZ, R83.H0_H0 ;  /* 0x20000053ff3b7230 */ /* 0x000fc40000004100 */
[----:B------:R-:W-:Y:S01]  /*2f500*/  FFMA.FTZ R25, R58, R31, R57 ;  /* 0x0000001f3a197223 */ /* 0x000fe20000010039 */
[----:B------:R-:W-:Y:S02]  /*2f510*/  HADD2.F32 R58, -RZ, R114.H1_H1 ;  /* 0x30000072ff3a7230 */ /* 0x000fe40000004100 */
[----:B------:R-:W-:Y:S01]  /*2f520*/  FMUL.FTZ R31, R153, R56 ;  /* 0x00000038991f7220 */ /* 0x000fe20000410000 */
[--C-:B------:R-:W-:Y:S02]  /*2f530*/  HADD2.F32 R57, -RZ, R115.reuse.H0_H0 ;  /* 0x20000073ff397230 */ /* 0x100fe40000004100 */
[----:B------:R-:W-:Y:S01]  /*2f540*/  FADD.FTZ R56, -R150, R27 ;  /* 0x0000001b96387221 */ /* 0x000fe20000010100 */
[----:B------:R-:W-:Y:S02]  /*2f550*/  HADD2.F32 R27, -RZ, R115.H1_H1 ;  /* 0x30000073ff1b7230 */ /* 0x000fe40000004100 */
[----:B------:R-:W-:Y:S01]  /*2f560*/  FFMA.FTZ R31, R31, R58, R60 ;  /* 0x0000003a1f1f7223 */ /* 0x000fe2000001003c */
[----:B------:R-:W-:-:S02]  /*2f570*/  HADD2.F32 R58, -RZ, R108.H1_H1 ;  /* 0x3000006cff3a7230 */ /* 0x000fc40000004100 */
[----:B------:R-:W-:Y:S01]  /*2f580*/  FFMA.FTZ R60, R26, R57, R59 ;  /* 0x000000391a3c7223 */ /* 0x000fe2000001003b */
[----:B------:R-:W-:Y:S02]  /*2f590*/  HADD2.F32 R57, -RZ, R83.H1_H1 ;  /* 0x30000053ff397230 */ /* 0x000fe40000004100 */
[C---:B------:R-:W-:Y:S01]  /*2f5a0*/  FMUL.FTZ R56, R153.reuse, R56 ;  /* 0x0000003899387220 */ /* 0x040fe20000410000 */
[----:B------:R-:W-:Y:S01]  /*2f5b0*/  FADD.FTZ R26, -R150, R20 ;  /* 0x00000014961a7221 */ /* 0x000fe20000010100 */
[----:B------:R-:W-:Y:S02]  /*2f5c0*/  HADD2.F32 R59, -RZ, R104.H1_H1 ;  /* 0x30000068ff3b7230 */ /* 0x000fe40000004100 */
[----:B------:R-:W-:Y:S01]  /*2f5d0*/  FFMA.FTZ R20, R56, R27, R57 ;  /* 0x0000001b38147223 */ /* 0x000fe20000010039 */
[----:B------:R-:W-:Y:S02]  /*2f5e0*/  HADD2.F32 R27, -RZ, R108.H0_H0 ;  /* 0x2000006cff1b7230 */ /* 0x000fe40000004100 */
[----:B------:R-:W-:Y:S01]  /*2f5f0*/  FMUL.FTZ R26, R153, R26 ;  /* 0x0000001a991a7220 */ /* 0x000fe20000410000 */
[----:B------:R-:W-:-:S02]  /*2f600*/  HADD2.F32 R57, -RZ, R76.H0_H0 ;  /* 0x2000004cff397230 */ /* 0x000fc40000004100 */
[----:B------:R-:W-:Y:S01]  /*2f610*/  FADD.FTZ R56, -R150, R21 ;  /* 0x0000001596387221 */ /* 0x000fe20000010100 */
[----:B------:R-:W-:Y:S02]  /*2f620*/  HADD2.F32 R21, -RZ, R109.H0_H0 ;  /* 0x2000006dff157230 */ /* 0x000fe40000004100 */
[----:B------:R-:W-:Y:S01]  /*2f630*/  FFMA.FTZ R26, R26, R27, R57 ;  /* 0x0000001b1a1a7223 */ /* 0x000fe20000010039 */
[----:B------:R-:W-:Y:S01]  /*2f640*/  FMUL.FTZ R27, R153, R56 ;  /* 0x00000038991b7220 */ /* 0x000fe20000410000 */
[----:B------:R-:W-:-:S03]  /*2f650*/  HADD2.F32 R57, -RZ, R77.H0_H0 ;  /* 0x2000004dff397230 */ /* 0x000fc60000004100 */
[----:B------:R-:W-:Y:S01]  /*2f660*/  FFMA.FTZ R27, R27, R58, R62 ;  /* 0x0000003a1b1b7223 */ /* 0x000fe2000001003e */
[----:B------:R-:W-:Y:S01]  /*2f670*/  FADD.FTZ R58, -R150, R23 ;  /* 0x00000017963a7221 */ /* 0x000fe20000010100 */
[----:B------:R-:W-:Y:S01]  /*2f680*/  FFMA.FTZ R56, R22, R21, R57 ;  /* 0x0000001516387223 */ /* 0x000fe20000010039 */
[----:B------:R-:W-:Y:S01]  /*2f690*/  HADD2.F32 R22, -RZ, R109.H1_H1 ;  /* 0x3000006dff167230 */ /* 0x000fe20000004100 */
[----:B------:R-:W-:Y:S01]  /*2f6a0*/  F2FP.F16.F32.PACK_AB R23, R20, R60 ;  /* 0x0000003c1417723e */ /* 0x000fe200000000ff */
[----:B------:R-:W-:Y:S02]  /*2f6b0*/  HADD2.F32 R62, -RZ, R77.H1_H1 ;  /* 0x3000004dff3e7230 */ /* 0x000fe40000004100 */
[----:B------:R-:W-:Y:S01]  /*2f6c0*/  FMUL.FTZ R57, R153, R58 ;  /* 0x0000003a99397220 */ /* 0x000fe20000410000 */
[----:B------:R-:W-:Y:S01]  /*2f6d0*/  HADD2.F32 R21, -RZ, R78.H0_H0 ;  /* 0x2000004eff157230 */ /* 0x000fe20000004100 */
[----:B------:R-:W-:Y:S02]  /*2f6e0*/  F2FP.F16.F32.PACK_AB R20, R29, R28 ;  /* 0x0000001c1d14723e */ /* 0x000fe400000000ff */
[----:B------:R-:W-:Y:S01]  /*2f6f0*/  FFMA.FTZ R57, R57, R22, R62 ;  /* 0x0000001639397223 */ /* 0x000fe2000001003e */
[----:B------:R-:W-:Y:S01]  /*2f700*/  FADD.FTZ R22, -R150, R17 ;  /* 0x0000001196167221 */ /* 0x000fe20000010100 */
[----:B------:R-:W-:Y:S01]  /*2f710*/  FFMA.FTZ R61, R16, R61, R21 ;  /* 0x0000003d103d7223 */ /* 0x000fe20000010015 */
[----:B------:R-:W-:-:S02]  /*2f720*/  HADD2.F32 R17, -RZ, R110.H1_H1 ;  /* 0x3000006eff117230 */ /* 0x000fc40000004100 */
[----:B------:R-:W-:Y:S01]  /*2f730*/  FADD.FTZ R16, -R150, R19 ;  /* 0x0000001396107221 */ /* 0x000fe20000010100 */
[----:B------:R-:W-:Y:S02]  /*2f740*/  HADD2.F32 R21, -RZ, R78.H1_H1 ;  /* 0x3000004eff157230 */ /* 0x000fe40000004100 */
[C---:B------:R-:W-:Y:S01]  /*2f750*/  FMUL.FTZ R22, R153.reuse, R22 ;  /* 0x0000001699167220 */ /* 0x040fe20000410000 */
[----:B------:R-:W-:Y:S02]  /*2f760*/  HADD2.F32 R19, -RZ, R72.H0_H0 ;  /* 0x20000048ff137230 */ /* 0x000fe40000004100 */
[----:B------:R-:W-:Y:S01]  /*2f770*/  FMUL.FTZ R16, R153, R16 ;  /* 0x0000001099107220 */ /* 0x000fe20000410000 */
[----:B------:R-:W-:Y:S01]  /*2f780*/  FFMA.FTZ R62, R22, R17, R21 ;  /* 0x00000011163e7223 */ /* 0x000fe20000010015 */
[----:B------:R-:W-:Y:S01]  /*2f790*/  HADD2.F32 R17, -RZ, R111.H0_H0 ;  /* 0x2000006fff117230 */ /* 0x000fe20000004100 */
[----:B------:R-:W-:Y:S01]  /*2f7a0*/  F2FP.F16.F32.PACK_AB R22, R31, R25 ;  /* 0x000000191f16723e */ /* 0x000fe200000000ff */
[----:B------:R-:W-:-:S05]  /*2f7b0*/  HADD2.F32 R21, -RZ, R79.H0_H0 ;  /* 0x2000004fff157230 */ /* 0x000fca0000004100 */
[----:B------:R-:W-:Y:S01]  /*2f7c0*/  FFMA.FTZ R152, R18, R17, R21 ;  /* 0x0000001112987223 */ /* 0x000fe20000010015 */
[----:B------:R-:W-:Y:S01]  /*2f7d0*/  HADD2.F32 R17, -RZ, R79.H1_H1 ;  /* 0x3000004fff117230 */ /* 0x000fe20000004100 */
[----:B------:R-:W-:-:S04]  /*2f7e0*/  F2FP.F16.F32.PACK_AB R21, R24, R30 ;  /* 0x0000001e1815723e */ /* 0x000fc800000000ff */
[----:B------:R-:W-:Y:S01]  /*2f7f0*/  FFMA.FTZ R157, R16, R157, R17 ;  /* 0x0000009d109d7223 */ /* 0x000fe20000010011 */
[----:B------:R-:W-:Y:S01]  /*2f800*/  FADD.FTZ R16, -R150, R13 ;  /* 0x0000000d96107221 */ /* 0x000fe20000010100 */
[----:B------:R-:W-:Y:S02]  /*2f810*/  HADD2.F32 R13, -RZ, R72.H1_H1 ;  /* 0x30000048ff0d7230 */ /* 0x000fe40000004100 */
[----:B------:R-:W-:Y:S02]  /*2f820*/  HADD2.F32 R17, -RZ, R104.H0_H0 ;  /* 0x20000068ff117230 */ /* 0x000fe40000004100 */
[----:B------:R-:W-:-:S04]  /*2f830*/  FMUL.FTZ R16, R153, R16 ;  /* 0x0000001099107220 */ /* 0x000fc80000410000 */
[----:B------:R-:W-:Y:S01]  /*2f840*/  FFMA.FTZ R59, R16, R59, R13 ;  /* 0x0000003b103b7223 */ /* 0x000fe2000001000d */
[--C-:B------:R-:W-:Y:S02]  /*2f850*/  HADD2.F32 R13, -RZ, R73.reuse.H0_H0 ;  /* 0x20000049ff0d7230 */ /* 0x100fe40000004100 */
[----:B------:R-:W-:Y:S01]  /*2f860*/  FFMA.FTZ R58, R12, R17, R19 ;  /* 0x000000110c3a7223 */ /* 0x000fe20000010013 */
[----:B------:R-:W-:Y:S01]  /*2f870*/  FADD.FTZ R12, -R150, R15 ;  /* 0x0000000f960c7221 */ /* 0x000fe20000010100 */
[----:B------:R-:W-:Y:S01]  /*2f880*/  HADD2.F32 R15, -RZ, R74.H0_H0 ;  /* 0x2000004aff0f7230 */ /* 0x000fe20000004100 */
[----:B------:R-:W-:Y:S01]  /*2f890*/  IADD3 R19, PT, PT, R149, 0x20, RZ ;  /* 0x0000002095137810 */ /* 0x000fe20007ffe0ff */
[----:B------:R-:W-:Y:S01]  /*2f8a0*/  FFMA.FTZ R63, R14, R63, R13 ;  /* 0x0000003f0e3f7223 */ /* 0x000fe2000001000d */
[----:B------:R-:W-:Y:S02]  /*2f8b0*/  HADD2.F32 R13, -RZ, R73.H1_H1 ;  /* 0x30000049ff0d7230 */ /* 0x000fe40000004100 */
[----:B------:R-:W-:Y:S01]  /*2f8c0*/  FMUL.FTZ R12, R153, R12 ;  /* 0x0000000c990c7220 */ /* 0x000fe20000410000 */
[----:B------:R-:W-:Y:S01]  /*2f8d0*/  VIADD R17, R149, 0x40 ;  /* 0x0000004095117836 */ /* 0x000fe20000000000 */
[----:B------:R-:W-:Y:S01]  /*2f8e0*/  F2FP.F16.F32.PACK_AB R14, R42, R41 ;  /* 0x000000292a0e723e */ /* 0x000fe200000000ff */
[----:B------:R-:W-:-:S04]  /*2f8f0*/  IMAD.WIDE.U32 R18, R19, 0x10, R162 ;  /* 0x0000001013127825 */ /* 0x000fc800078e00a2 */
[----:B------:R-:W-:Y:S01]  /*2f900*/  FFMA.FTZ R151, R12, R151, R13 ;  /* 0x000000970c977223 */ /* 0x000fe2000001000d */
[----:B------:R-:W-:Y:S01]  /*2f910*/  FADD.FTZ R12, -R150, R9 ;  /* 0x00000009960c7221 */ /* 0x000fe20000010100 */
[--C-:B------:R-:W-:Y:S02]  /*2f920*/  HADD2.F32 R13, -RZ, R106.reuse.H0_H0 ;  /* 0x2000006aff0d7230 */ /* 0x100fe40000004100 */
[----:B------:R-:W-:Y:S02]  /*2f930*/  HADD2.F32 R9, -RZ, R106.H1_H1 ;  /* 0x3000006aff097230 */ /* 0x000fe40000004100 */
[----:B------:R-:W-:Y:S01]  /*2f940*/  FMUL.FTZ R12, R153, R12 ;  /* 0x0000000c990c7220 */ /* 0x000fe20000410000 */
[----:B------:R-:W-:-:S04]  /*2f950*/  IMAD.WIDE.U32 R16, R17, 0x10, R162 ;  /* 0x0000001011107825 */ /* 0x000fc800078e00a2 */
[----:B------:R-:W-:Y:S01]  /*2f960*/  FFMA.FTZ R156, R8, R13, R15 ;  /* 0x0000000d089c7223 */ /* 0x000fe2000001000f */
[----:B------:R-:W-:Y:S01]  /*2f970*/  FADD.FTZ R8, -R150, R11 ;  /* 0x0000000b96087221 */ /* 0x000fe20000010100 */
[----:B------:R-:W-:Y:S02]  /*2f980*/  HADD2.F32 R13, -RZ, R74.H1_H1 ;  /* 0x3000004aff0d7230 */ /* 0x000fe40000004100 */
[----:B------:R-:W-:Y:S02]  /*2f990*/  HADD2.F32 R11, -RZ, R75.H1_H1 ;  /* 0x3000004bff0b7230 */ /* 0x000fe40000004100 */
[----:B------:R-:W-:Y:S01]  /*2f9a0*/  FMUL.FTZ R8, R153, R8 ;  /* 0x0000000899087220 */ /* 0x000fe20000410000 */
[----:B------:R-:W-:Y:S02]  /*2f9b0*/  HADD2.F32 R15, -RZ, R71.H1_H1 ;  /* 0x30000047ff0f7230 */ /* 0x000fe40000004100 */
[----:B------:R-:W-:Y:S01]  /*2f9c0*/  FFMA.FTZ R158, R12, R9, R13 ;  /* 0x000000090c9e7223 */ /* 0x000fe2000001000d */
[----:B------:R-:W-:-:S02]  /*2f9d0*/  HADD2.F32 R9, -RZ, R75.H0_H0 ;  /* 0x2000004bff097230 */ /* 0x000fc40000004100 */
[----:B------:R-:W-:Y:S01]  /*2f9e0*/  FADD.FTZ R12, -R150, R133 ;  /* 0x00000085960c7221 */ /* 0x000fe20000010100 */
[----:B------:R-:W-:Y:S02]  /*2f9f0*/  HADD2.F32 R133, -RZ, R101.H1_H1 ;  /* 0x30000065ff857230 */ /* 0x000fe40000004100 */
[----:B------:R-:W-:Y:S02]  /*2fa00*/  HADD2.F32 R13, -RZ, R103.H1_H1 ;  /* 0x30000067ff0d7230 */ /* 0x000fe40000004100 */
[----:B------:R-:W-:Y:S01]  /*2fa10*/  FFMA.FTZ R159, R10, R159, R9 ;  /* 0x0000009f0a9f7223 */ /* 0x000fe20000010009 */
[----:B------:R-:W-:Y:S02]  /*2fa20*/  HADD2.F32 R9, -RZ, R107.H1_H1 ;  /* 0x3000006bff097230 */ /* 0x000fe40000004100 */
[----:B------:R-:W-:Y:S01]  /*2fa30*/  FADD.FTZ R10, -R150, R139 ;  /* 0x0000008b960a7221 */ /* 0x000fe20000010100 */
[C---:B------:R-:W-:Y:S01]  /*2fa40*/  FMUL.FTZ R12, R153.reuse, R12 ;  /* 0x0000000c990c7220 */ /* 0x040fe20000410000 */
[----:B------:R-:W-:Y:S01]  /*2fa50*/  FMUL.FTZ R139, R153, R134 ;  /* 0x00000086998b7220 */ /* 0x000fe20000410000 */
[----:B------:R-:W-:-:S02]  /*2fa60*/  VIADD R41, R149, 0xc0 ;  /* 0x000000c095297836 */ /* 0x000fc40000000000 */
[----:B------:R-:W-:Y:S01]  /*2fa70*/  FFMA.FTZ R160, R8, R9, R11 ;  /* 0x0000000908a07223 */ /* 0x000fe2000001000b */
[----:B------:R-:W-:Y:S02]  /*2fa80*/  HADD2.F32 R9, -RZ, R100.H0_H0 ;  /* 0x20000064ff097230 */ /* 0x000fe40000004100 */
[----:B------:R-:W-:Y:S01]  /*2fa90*/  FADD.FTZ R8, -R150, R137 ;  /* 0x0000008996087221 */ /* 0x000fe20000010100 */
[----:B------:R-:W-:Y:S02]  /*2faa0*/  HADD2.F32 R11, -RZ, R68.H0_H0 ;  /* 0x20000044ff0b7230 */ /* 0x000fe40000004100 */
[C---:B------:R-:W-:Y:S01]  /*2fab0*/  FMUL.FTZ R10, R153.reuse, R10 ;  /* 0x0000000a990a7220 */ /* 0x040fe20000410000 */
[----:B------:R-:W-:Y:S02]  /*2fac0*/  HADD2.F32 R137, -RZ, R100.H1_H1 ;  /* 0x30000064ff897230 */ /* 0x000fe40000004100 */
[----:B------:R-:W-:Y:S01]  /*2fad0*/  FMUL.FTZ R8, R153, R8 ;  /* 0x0000000899087220 */ /* 0x000fe20000410000 */
[----:B------:R-:W-:Y:S01]  /*2fae0*/  FFMA.FTZ R136, R136, R9, R11 ;  /* 0x0000000988887223 */ /* 0x000fe2000001000b */
[----:B------:R-:W-:-:S02]  /*2faf0*/  HADD2.F32 R9, -RZ, R68.H1_H1 ;  /* 0x30000044ff097230 */ /* 0x000fc40000004100 */
[----:B------:R-:W-:-:S03]  /*2fb00*/  HADD2.F32 R11, -RZ, R69.H0_H0 ;  /* 0x20000045ff0b7230 */ /* 0x000fc60000004100 */
[----:B------:R-:W-:Y:S01]  /*2fb10*/  FFMA.FTZ R137, R8, R137, R9 ;  /* 0x0000008908897223 */ /* 0x000fe20000010009 */
[----:B------:R-:W-:Y:S02]  /*2fb20*/  HADD2.F32 R9, -RZ, R101.H0_H0 ;  /* 0x20000065ff097230 */ /* 0x000fe40000004100 */
[C---:B------:R-:W-:Y:S01]  /*2fb30*/  FADD.FTZ R8, -R150.reuse, R132 ;  /* 0x0000008496087221 */ /* 0x040fe20000010100 */
[C---:B------:R-:W-:Y:S01]  /*2fb40*/  FMUL.FTZ R132, R153.reuse, R138 ;  /* 0x0000008a99847220 */ /* 0x040fe20000410000 */
[----:B------:R-:W-:Y:S01]  /*2fb50*/  FADD.FTZ R150, -R150, R135 ;  /* 0x0000008796967221 */ /* 0x000fe20000010100 */
[----:B------:R-:W-:Y:S02]  /*2fb60*/  HADD2.F32 R135, -RZ, R102.H0_H0 ;  /* 0x20000066ff877230 */ /* 0x000fe40000004100 */
[----:B------:R-:W-:Y:S01]  /*2fb70*/  FMUL.FTZ R8, R153, R8 ;  /* 0x0000000899087220 */ /* 0x000fe20000410000 */
[----:B------:R-:W-:Y:S01]  /*2fb80*/  FFMA.FTZ R132, R132, R9, R11 ;  /* 0x0000000984847223 */ /* 0x000fe2000001000b */
[----:B------:R-:W-:-:S02]  /*2fb90*/  HADD2.F32 R9, -RZ, R69.H1_H1 ;  /* 0x30000045ff097230 */ /* 0x000fc40000004100 */
[----:B------:R-:W-:Y:S01]  /*2fba0*/  FMUL.FTZ R138, R153, R150 ;  /* 0x00000096998a7220 */ /* 0x000fe20000410000 */
[----:B------:R-:W-:Y:S01]  /*2fbb0*/  HADD2.F32 R11, -RZ, R70.H0_H0 ;  /* 0x20000046ff0b7230 */ /* 0x000fe20000004100 */
[----:B------:R-:W-:Y:S01]  /*2fbc0*/  F2FP.F16.F32.PACK_AB R24, R137, R136 ;  /* 0x000000888918723e */ /* 0x000fe200000000ff */
[----:B------:R-:W-:Y:S01]  /*2fbd0*/  FFMA.FTZ R133, R10, R133, R9 ;  /* 0x000000850a857223 */ /* 0x000fe20000010009 */
[----:B------:R-:W-:Y:S02]  /*2fbe0*/  HADD2.F32 R9, -RZ, R102.H1_H1 ;  /* 0x30000066ff097230 */ /* 0x000fe40000004100 */
[----:B------:R-:W-:Y:S01]  /*2fbf0*/  FFMA.FTZ R135, R8, R135, R11 ;  /* 0x0000008708877223 */ /* 0x000fe2000001000b */
[----:B------:R-:W-:Y:S02]  /*2fc00*/  HADD2.F32 R11, -RZ, R70.H1_H1 ;  /* 0x30000046ff0b7230 */ /* 0x000fe40000004100 */
[----:B------:R-:W-:Y:S01]  /*2fc10*/  FFMA.FTZ R138, R138, R13, R15 ;  /* 0x0000000d8a8a7223 */ /* 0x000fe2000001000f */
[----:B------:R-:W-:Y:S01]  /*2fc20*/  HADD2.F32 R8, -RZ, R103.H0_H0 ;  /* 0x20000067ff087230 */ /* 0x000fe20000004100 */
[----:B------:R-:W-:Y:S01]  /*2fc30*/  F2FP.F16.F32.PACK_AB R15, R47, R43 ;  /* 0x0000002b2f0f723e */ /* 0x000fe200000000ff */
[----:B------:R-:W-:-:S02]  /*2fc40*/  HADD2.F32 R10, -RZ, R71.H0_H0 ;  /* 0x20000047ff0a7230 */ /* 0x000fc40000004100 */
[----:B------:R-:W-:Y:S01]  /*2fc50*/  FFMA.FTZ R134, R12, R9, R11 ;  /* 0x000000090c867223 */ /* 0x000fe2000001000b */
[----:B------:R-:W-:Y:S02]  /*2fc60*/  F2FP.F16.F32.PACK_AB R11, R55, R51 ;  /* 0x00000033370b723e */ /* 0x000fe400000000ff */
[----:B------:R-:W-:Y:S01]  /*2fc70*/  F2FP.F16.F32.PACK_AB R9, R48, R54 ;  /* 0x000000363009723e */ /* 0x000fe200000000ff */
[----:B------:R-:W-:Y:S01]  /*2fc80*/  FFMA.FTZ R139, R139, R8, R10 ;  /* 0x000000088b8b7223 */ /* 0x000fe2000001000a */
[----:B------:R-:W-:Y:S02]  /*2fc90*/  F2FP.F16.F32.PACK_AB R10, R50, R49 ;  /* 0x00000031320a723e */ /* 0x000fe400000000ff */
[----:B------:R-:W-:Y:S02]  /*2fca0*/  F2FP.F16.F32.PACK_AB R8, R53, R52 ;  /* 0x000000343508723e */ /* 0x000fe400000000ff */
[----:B------:R-:W-:Y:S01]  /*2fcb0*/  F2FP.F16.F32.PACK_AB R13, R40, R46 ;  /* 0x0000002e280d723e */ /* 0x000fe200000000ff */
[--C-:B------:R-:W-:Y:S01]  /*2fcc0*/  IMAD.WIDE.U32 R40, R41, 0x10, R162.reuse ;  /* 0x0000001029287825 */ /* 0x100fe200078e00a2 */
[----:B------:R-:W-:Y:S01]  /*2fcd0*/  F2FP.F16.F32.PACK_AB R12, R45, R44 ;  /* 0x0000002c2d0c723e */ /* 0x000fe200000000ff */
[----:B------:R1:W-:Y:S01]  /*2fce0*/  STG.E.128 desc[UR8][R18.64], R8 ;  /* 0x0000000812007986 */ /* 0x0003e2000c101d08 */
[C---:B------:R-:W-:Y:S01]  /*2fcf0*/  IADD3 R47, PT, PT, R149.reuse, 0x60, RZ ;  /* 0x00000060952f7810 */ /* 0x040fe20007ffe0ff */
[C---:B------:R-:W-:Y:S01]  /*2fd00*/  VIADD R45, R149.reuse, 0x80 ;  /* 0x00000080952d7836 */ /* 0x040fe20000000000 */
[C---:B------:R-:W-:Y:S01]  /*2fd10*/  IADD3 R43, PT, PT, R149.reuse, 0xa0, RZ ;  /* 0x000000a0952b7810 */ /* 0x040fe20007ffe0ff */
[----:B------:R2:W-:Y:S01]  /*2fd20*/  STG.E.128 desc[UR8][R16.64], R12 ;  /* 0x0000000c10007986 */ /* 0x0005e2000c101d08 */
[----:B------:R-:W-:Y:S01]  /*2fd30*/  IADD3 R149, PT, PT, R149, 0xe0, RZ ;  /* 0x000000e095957810 */ /* 0x000fe20007ffe0ff */
[----:B------:R-:W-:Y:S01]  /*2fd40*/  IMAD.WIDE.U32 R46, R47, 0x10, R162 ;  /* 0x000000102f2e7825 */ /* 0x000fe200078e00a2 */
[----:B------:R-:W-:-:S03]  /*2fd50*/  F2FP.F16.F32.PACK_AB R25, R133, R132 ;  /* 0x000000848519723e */ /* 0x000fc600000000ff */
[----:B------:R-:W-:-:S04]  /*2fd60*/  IMAD.WIDE.U32 R44, R45, 0x10, R162 ;  /* 0x000000102d2c7825 */ /* 0x000fc800078e00a2 */
[----:B------:R-:W-:Y:S01]  /*2fd70*/  IMAD.WIDE.U32 R42, R43, 0x10, R162 ;  /* 0x000000102b2a7825 */ /* 0x000fe200078e00a2 */
[----:B-1----:R-:W-:-:S03]  /*2fd80*/  F2FP.F16.F32.PACK_AB R19, R39, R35 ;  /* 0x000000232713723e */ /* 0x002fc600000000ff */
[----:B------:R-:W-:Y:S01]  /*2fd90*/  IMAD.WIDE.U32 R162, R149, 0x10, R162 ;  /* 0x0000001095a27825 */ /* 0x000fe200078e00a2 */
[----:B------:R-:W-:Y:S02]  /*2fda0*/  F2FP.F16.F32.PACK_AB R18, R34, R33 ;  /* 0x000000212212723e */ /* 0x000fe400000000ff */
[----:B--2---:R-:W-:Y:S02]  /*2fdb0*/  F2FP.F16.F32.PACK_AB R17, R32, R38 ;  /* 0x000000262011723e */ /* 0x004fe400000000ff */
[----:B------:R-:W-:Y:S02]  /*2fdc0*/  F2FP.F16.F32.PACK_AB R16, R37, R36 ;  /* 0x000000242510723e */ /* 0x000fe400000000ff */
[----:B------:R-:W-:Y:S02]  /*2fdd0*/  F2FP.F16.F32.PACK_AB R11, R157, R152 ;  /* 0x000000989d0b723e */ /* 0x000fe400000000ff */
[----:B------:R-:W-:Y:S01]  /*2fde0*/  F2FP.F16.F32.PACK_AB R10, R62, R61 ;  /* 0x0000003d3e0a723e */ /* 0x000fe200000000ff */
[----:B------:R1:W-:Y:S01]  /*2fdf0*/  STG.E.128 desc[UR8][R46.64], R16 ;  /* 0x000000102e007986 */ /* 0x0003e2000c101d08 */
[----:B------:R-:W-:-:S02]  /*2fe00*/  F2FP.F16.F32.PACK_AB R9, R57, R56 ;  /* 0x000000383909723e */ /* 0x000fc400000000ff */
[----:B------:R-:W-:Y:S01]  /*2fe10*/  F2FP.F16.F32.PACK_AB R8, R27, R26 ;  /* 0x0000001a1b08723e */ /* 0x000fe200000000ff */
[----:B------:R1:W-:Y:S01]  /*2fe20*/  STG.E.128 desc[UR8][R44.64], R20 ;  /* 0x000000142c007986 */ /* 0x0003e2000c101d08 */
[----:B------:R-:W-:Y:S02]  /*2fe30*/  F2FP.F16.F32.PACK_AB R15, R160, R159 ;  /* 0x0000009fa00f723e */ /* 0x000fe400000000ff */
[----:B------:R-:W-:Y:S01]  /*2fe40*/  F2FP.F16.F32.PACK_AB R14, R158, R156 ;  /* 0x0000009c9e0e723e */ /* 0x000fe200000000ff */
[----:B------:R1:W-:Y:S01]  /*2fe50*/  STG.E.128 desc[UR8][R42.64], R8 ;  /* 0x000000082a007986 */ /* 0x0003e2000c101d08 */
[----:B------:R-:W-:Y:S02]  /*2fe60*/  F2FP.F16.F32.PACK_AB R13, R151, R63 ;  /* 0x0000003f970d723e */ /* 0x000fe400000000ff */
[----:B------:R-:W-:Y:S02]  /*2fe70*/  F2FP.F16.F32.PACK_AB R12, R59, R58 ;  /* 0x0000003a3b0c723e */ /* 0x000fe400000000ff */
[----:B------:R-:W-:-:S02]  /*2fe80*/  F2FP.F16.F32.PACK_AB R27, R138, R139 ;  /* 0x0000008b8a1b723e */ /* 0x000fc400000000ff */
[----:B------:R-:W-:Y:S01]  /*2fe90*/  F2FP.F16.F32.PACK_AB R26, R134, R135 ;  /* 0x00000087861a723e */ /* 0x000fe200000000ff */
[----:B------:R1:W-:Y:S04]  /*2fea0*/  STG.E.128 desc[UR8][R40.64], R12 ;  /* 0x0000000c28007986 */ /* 0x0003e8000c101d08 */
[----:B------:R1:W-:Y:S02]  /*2feb0*/  STG.E.128 desc[UR8][R162.64], R24 ;  /* 0x00000018a2007986 */ /* 0x0003e4000c101d08 */
.L_x_46219:
[----:B------:R-:W-:Y:S05]  /*2fec0*/  BSYNC.RECONVERGENT B1 ;  /* 0x0000000000017941 */ /* 0x000fea0003800200 */
.L_x_46218:
[----:B-1----:R-:W1:Y:S02]  /*2fed0*/  LDC.64 R8, c[0x0][0x380] ;  /* 0x0000e000ff087b82 */ /* 0x002e640000000a00 */
[----:B-1----:R-:W-:-:S05]  /*2fee0*/  IMAD R148, R8, 0x4, R148 ;  /* 0x0000000408947824 */ /* 0x002fca00078e0294 */
[----:B------:R-:W-:-:S13]  /*2fef0*/  ISETP.GE.AND P0, PT, R148, R9, PT ;  /* 0x000000099400720c */ /* 0x000fda0003f06270 */
[----:B------:R-:W-:Y:S05]  /*2ff00*/  @!P0 BRA `(.L_x_46220) ;  /* 0xfffffd0800dc8947 */ /* 0x000fea000383ffff */
[----:B------:R-:W-:Y:S05]  /*2ff10*/  BSYNC B0 ;  /* 0x0000000000007941 */ /* 0x000fea0003800000 */
.L_x_45298:
[----:B------:R-:W-:Y:S05]  /*2ff20*/  EXIT ;  /* 0x000000000000794d */ /* 0x000fea0003800000 */
.L_x_46217:
        /* <DEDUP_REMOVED lines=8> */
.L_x_46222:
[----:B------:R-:W-:Y:S05]  /*2ffb0*/  BSYNC B1 ;  /* 0x0000000000017941 */ /* 0x000fea0003800000 */
.L_x_46221:
        /* <DEDUP_REMOVED lines=9> */
.L_x_46223:
[----:B------:R-:W-:Y:S02]  /*30050*/  IMAD.MOV.U32 R158, RZ, RZ, 0x4 ;  /* 0x00000004ff9e7424 */ /* 0x000fe400078e00ff */
[----:B------:R-:W-:-:S05]  /*30060*/  FADD.FTZ R162, R160, R150 ;  /* 0x00000096a0a27221 */ /* 0x000fca0000010000 */
[----:B------:R-:W-:-:S07]  /*30070*/  MOV R165, R162 ;  /* 0x000000a200a57202 */ /* 0x000fce0000000f00 */
[----:B------:R-:W-:Y:S05]  /*30080*/  WARPSYNC.COLLECTIVE R156, `(.L_x_46224) ;  /* 0x000000009c087348 */ /* 0x000fea0003c00000 */
[----:B------:R0:W1:Y:S02]  /*30090*/  SHFL.BFLY P1, R150, R165, R158, R157 ;  /* 0x0c00009ea5967389 */ /* 0x000064000002009d */
[----:B01----:R-:W-:Y:S05]  /*300a0*/  ENDCOLLECTIVE ;  /* 0x000000000000791b */ /* 0x003fea0003800000 */
.L_x_46224:
[----:B------:R-:W-:Y:S02]  /*300b0*/  IMAD.MOV.U32 R158, RZ, RZ, 0x8 ;  /* 0x00000008ff9e7424 */ /* 0x000fe400078e00ff */
[----:B------:R-:W-:-:S05]  /*300c0*/  FADD.FTZ R163, R162, R150 ;  /* 0x00000096a2a37221 */ /* 0x000fca0000010000 */
[----:B------:R-:W-:-:S07]  /*300d0*/  MOV R165, R163 ;  /* 0x000000a300a57202 */ /* 0x000fce0000000f00 */
[----:B------:R-:W-:Y:S05]  /*300e0*/  WARPSYNC.COLLECTIVE R156, `(.L_x_46225) ;  /* 0x000000009c087348 */ /* 0x000fea0003c00000 */
[----:B------:R0:W1:Y:S02]  /*300f0*/  SHFL.BFLY P1, R150, R165, R158, R157 ;  /* 0x0c00009ea5967389 */ /* 0x000064000002009d */
[----:B01----:R-:W-:Y:S05]  /*30100*/  ENDCOLLECTIVE ;  /* 0x000000000000791b */ /* 0x003fea0003800000 */
.L_x_46225:
[----:B------:R-:W-:Y:S02]  /*30110*/  IMAD.MOV.U32 R158, RZ, RZ, 0x10 ;  /* 0x00000010ff9e7424 */ /* 0x000fe400078e00ff */
[----:B------:R-:W-:-:S05]  /*30120*/  FADD.FTZ R164, R163, R150 ;  /* 0x00000096a3a47221 */ /* 0x000fca0000010000 */
[----:B------:R-:W-:-:S07]  /*30130*/  MOV R165, R164 ;  /* 0x000000a400a57202 */ /* 0x000fce0000000f00 */
[----:B------:R-:W-:Y:S05]  /*30140*/  WARPSYNC.COLLECTIVE R156, `(.L_x_46226) ;  /* 0x000000009c087348 */ /* 0x000fea0003c00000 */
[----:B------:R0:W1:Y:S02]  /*30150*/  SHFL.BFLY P1, R150, R165, R158, R157 ;  /* 0x0c00009ea5967389 */ /* 0x000064000002009d */
[----:B01----:R-:W-:Y:S05]  /*30160*/  ENDCOLLECTIVE ;  /* 0x000000000000791b */ /* 0x003fea0003800000 */
.L_x_46226:
        /* <DEDUP_REMOVED lines=131> */
[----:B------:R-:W-:-:S05]  /*309a0*/  FFMA.FTZ R159, R159, R159, R150 ;  /* 0x0000009f9f9f7223 */ /* 0x000fca0000010096 */
[----:B------:R-:W-:-:S07]  /*309b0*/  MOV R165, R159 ;  /* 0x0000009f00a57202 */ /* 0x000fce0000000f00 */
[----:B------:R-:W-:Y:S05]  /*309c0*/  WARPSYNC.COLLECTIVE R156, `(.L_x_46227) ;  /* 0x000000009c087348 */ /* 0x000fea0003c00000 */
[----:B------:R0:W1:Y:S02]  /*309d0*/  SHFL.BFLY P1, R150, R165, R158, R157 ;  /* 0x0c00009ea5967389 */ /* 0x000064000002009d */
[----:B01----:R-:W-:Y:S05]  /*309e0*/  ENDCOLLECTIVE ;  /* 0x000000000000791b */ /* 0x003fea0003800000 */
.L_x_46227:
[----:B------:R-:W-:Y:S01]  /*309f0*/  MOV R158, 0x2 ;  /* 0x00000002009e7802 */ /* 0x000fe20000000f00 */
[----:B------:R-:W-:-:S04]  /*30a00*/  FADD.FTZ R160, R159, R150 ;  /* 0x000000969fa07221 */ /* 0x000fc80000010000 */
[----:B------:R-:W-:-:S07]  /*30a10*/  IMAD.MOV.U32 R165, RZ, RZ, R160 ;  /* 0x000000ffffa57224 */ /* 0x000fce00078e00a0 */
[----:B------:R-:W-:Y:S05]  /*30a20*/  WARPSYNC.COLLECTIVE R156, `(.L_x_46228) ;  /* 0x000000009c087348 */ /* 0x000fea0003c00000 */
[----:B------:R0:W1:Y:S02]  /*30a30*/  SHFL.BFLY P1, R150, R165, R158, R157 ;  /* 0x0c00009ea5967389 */ /* 0x000064000002009d */
[----:B01----:R-:W-:Y:S05]  /*30a40*/  ENDCOLLECTIVE ;  /* 0x000000000000791b */ /* 0x003fea0003800000 */
.L_x_46228:
[----:B------:R-:W-:Y:S02]  /*30a50*/  HFMA2 R158, -RZ, RZ, 0, 2.384185791015625e-07 ;  /* 0x00000004ff9e7431 */ /* 0x000fe400000001ff */
[----:B------:R-:W-:-:S04]  /*30a60*/  FADD.FTZ R162, R160, R150 ;  /* 0x00000096a0a27221 */ /* 0x000fc80000010000 */
[----:B------:R-:W-:-:S07]  /*30a70*/  IMAD.MOV.U32 R165, RZ, RZ, R162 ;  /* 0x000000ffffa57224 */ /* 0x000fce00078e00a2 */
[----:B------:R-:W-:Y:S05]  /*30a80*/  WARPSYNC.COLLECTIVE R156, `(.L_x_46229) ;  /* 0x000000009c087348 */ /* 0x000fea0003c00000 */
[----:B------:R0:W1:Y:S02]  /*30a90*/  SHFL.BFLY P1, R150, R165, R158, R157 ;  /* 0x0c00009ea5967389 */ /* 0x000064000002009d */
[----:B01----:R-:W-:Y:S05]  /*30aa0*/  ENDCOLLECTIVE ;  /* 0x000000000000791b */ /* 0x003fea0003800000 */
.L_x_46229:
[----:B------:R-:W-:Y:S01]  /*30ab0*/  MOV R158, 0x8 ;  /* 0x00000008009e7802 */ /* 0x000fe20000000f00 */
[----:B------:R-:W-:-:S04]  /*30ac0*/  FADD.FTZ R163, R162, R150 ;  /* 0x00000096a2a37221 */ /* 0x000fc80000010000 */
[----:B------:R-:W-:-:S07]  /*30ad0*/  IMAD.MOV.U32 R165, RZ, RZ, R163 ;  /* 0x000000ffffa57224 */ /* 0x000fce00078e00a3 */
[----:B------:R-:W-:Y:S05]  /*30ae0*/  WARPSYNC.COLLECTIVE R156, `(.L_x_46230) ;  /* 0x000000009c087348 */ /* 0x000fea0003c00000 */
[----:B------:R0:W1:Y:S02]  /*30af0*/  SHFL.BFLY P1, R150, R165, R158, R157 ;  /* 0x0c00009ea5967389 */ /* 0x000064000002009d */
[----:B01----:R-:W-:Y:S05]  /*30b00*/  ENDCOLLECTIVE ;  /* 0x000000000000791b */ /* 0x003fea0003800000 */
.L_x_46230:
[----:B------:R-:W-:Y:S02]  /*30b10*/  HFMA2 R158, -RZ, RZ, 0, 9.5367431640625e-07 ;  /* 0x00000010ff9e7431 */ /* 0x000fe400000001ff */
[----:B------:R-:W-:-:S04]  /*30b20*/  FADD.FTZ R164, R163, R150 ;  /* 0x00000096a3a47221 */ /* 0x000fc80000010000 */
[----:B------:R-:W-:-:S07]  /*30b30*/  IMAD.MOV.U32 R165, RZ, RZ, R164 ;  /* 0x000000ffffa57224 */ /* 0x000fce00078e00a4 */
[----:B------:R-:W-:Y:S05]  /*30b40*/  WARPSYNC.COLLECTIVE R156, `(.L_x_46231) ;  /* 0x000000009c087348 */ /* 0x000fea0003c00000 */
[----:B------:R0:W1:Y:S02]  /*30b50*/  SHFL.BFLY P1, R150, R165, R158, R157 ;  /* 0x0c00009ea5967389 */ /* 0x000064000002009d */
[----:B01----:R-:W-:Y:S05]  /*30b60*/  ENDCOLLECTIVE ;  /* 0x000000000000791b */ /* 0x003fea0003800000 */
.L_x_46231:
[----:B------:R-:W-:Y:S05]  /*30b70*/  BRA `(.L_x_46232) ;  /* 0xffffffd800987947 */ /* 0x000fea000383ffff */
.L_x_46233:
        /* <DEDUP_REMOVED lines=16> */
.L_x_71527:


//--------------------- .text._ZN10layer_norm13ln_fwd_kernelINS_13Kernel_traitsI6__halfS2_fS2_fjLj2048ELj1ELj4ELj1ELj16ENS_18Kernel_traits_baseILj2048ES2_S2_fS2_fjLj128EEEEELb1ELb1ELb0ELb0EEEvNS_9FwdParamsE --------------------------
	.section	.text._ZN10layer_norm13ln_fwd_kernelINS_13Kernel_traitsI6__halfS2_fS2_fjLj2048ELj1ELj4ELj1ELj16ENS_18Kernel_traits_baseILj2048ES2_S2_fS2_fjLj128EEEEELb1ELb1ELb0ELb0EEEvNS_9FwdParamsE,"ax",@progbits
	.align	128
        .global         _ZN10layer_norm13ln_fwd_kernelINS_13Kernel_traitsI6__halfS2_fS2_fjLj2048ELj1ELj4ELj1ELj16ENS_18Kernel_traits_baseILj2048ES2_S2_fS2_fjLj128EEEEELb1ELb1ELb0ELb0EEEvNS_9FwdParamsE
        .type           _ZN10layer_norm13ln_fwd_kernelINS_13Kernel_traitsI6__halfS2_fS2_fjLj2048ELj1ELj4ELj1ELj16ENS_18Kernel_traits_baseILj2048ES2_S2_fS2_fjLj128EEEEELb1ELb1ELb0ELb0EEEvNS_9FwdParamsE,@function
        .size           _ZN10layer_norm13ln_fwd_kernelINS_13Kernel_traitsI6__halfS2_fS2_fjLj2048ELj1ELj4ELj1ELj16ENS_18Kernel_traits_baseILj2048ES2_S2_fS2_fjLj128EEEEELb1ELb1ELb0ELb0EEEvNS_9FwdParamsE,(.L_x_71528 - _ZN10layer_norm13ln_fwd_kernelINS_13Kernel_traitsI6__halfS2_fS2_fjLj2048ELj1ELj4ELj1ELj16ENS_18Kernel_traits_baseILj2048ES2_S2_fS2_fjLj128EEEEELb1ELb1ELb0ELb0EEEvNS_9FwdParamsE)
        .other          _ZN10layer_norm13ln_fwd_kernelINS_13Kernel_traitsI6__halfS2_fS2_fjLj2048ELj1ELj4ELj1ELj16ENS_18Kernel_traits_baseILj2048ES2_S2_fS2_fjLj128EEEEELb1ELb1ELb0ELb0EEEvNS_9FwdParamsE,@"STO_CUDA_ENTRY STV_DEFAULT"
_ZN10layer_norm13ln_fwd_kernelINS_13Kernel_traitsI6__halfS2_fS2_fjLj2048ELj1ELj4ELj1ELj16ENS_18Kernel_traits_baseILj2048ES2_S2_fS2_fjLj128EEEEELb1ELb1ELb0ELb0EEEvNS_9FwdParamsE:
.text._ZN10layer_norm13ln_fwd_kernelINS_13Kernel_traitsI6__halfS2_fS2_fjLj2048ELj1ELj4ELj1ELj16ENS_18Kernel_traits_baseILj2048ES2_S2_fS2_fjLj128EEEEELb1ELb1ELb0ELb0EEEvNS_9FwdParamsE:
        /* <DEDUP_REMOVED lines=25> */
[----:B0-----:R-:W-:-:S02]  /*0190*/  USHF.L.U32 UR4, UR5, 0x2, URZ ;  /* 0x0000000205047899 */ /* 0x001fc400080006ff */
[--C-:B---3--:R-:W-:Y:S01]  /*01a0*/  IMAD R171, R171, UR5, R168.reuse ;  /* 0x00000005abab7c24 */ /* 0x108fe2000f8e02a8 */
[----:B------:R-:W-:-:S04]  /*01b0*/  SHF.R.U32.HI R168, RZ, 0x5, R168 ;  /* 0x00000005ffa87819 */ /* 0x000fc800000116a8 */
[----:B------:R-:W-:Y:S02]  /*01c0*/  LOP3.LUT R168, R168, UR4, RZ, 0xfc, !PT ;  /* 0x00000004a8a87c12 */ /* 0x000fe4000f8efcff */
[----:B-1----:R-:W-:Y:S02]  /*01d0*/  @P0 IADD3 R178, P1, PT, R4, R7, RZ ;  /* 0x0000000704b20210 */ /* 0x002fe40007f3e0ff */
[----:B------:R-:W-:-:S03]  /*01e0*/  LOP3.LUT R7, R6, 0x1f, RZ, 0x3c, !PT ;  /* 0x0000001f06077812 */ /* 0x000fc600078e3cff */
[----:B------:R-:W-:Y:S01]  /*01f0*/  @P0 IMAD.X R179, RZ, RZ, R5, P1 ;  /* 0x000000ffffb30224 */ /* 0x000fe200008e0605 */
[----:B------:R-:W-:Y:S02]  /*0200*/  LEA.HI.SX32 R170, R0, R7, 0x1d ;  /* 0x0000000700aa7211 */ /* 0x000fe400078feaff */
[C---:B--2---:R-:W-:Y:S01]  /*0210*/  IADD3 R0, PT, PT, R2.reuse, -0x61c88647, RZ ;  /* 0x9e3779b902007810 */ /* 0x044fe20007ffe0ff */
[C---:B------:R-:W-:Y:S01]  /*0220*/  VIADD R4, R3.reuse, 0x32370b8f ;  /* 0x32370b8f03047836 */ /* 0x040fe20000000000 */
[----:B------:R-:W-:Y:S01]  /*0230*/  IADD3 R173, PT, PT, R2, -0x700cb87f, RZ ;  /* 0x8ff3478102ad7810 */ /* 0x000fe20007ffe0ff */
[----:B------:R-:W-:Y:S01]  /*0240*/  VIADD R5, R3, 0xed9eba14 ;  /* 0xed9eba1403057836 */ /* 0x000fe20000000000 */
[--C-:B------:R-:W-:Y:S02]  /*0250*/  SHF.R.U64 R188, R178, 0x2, R179.reuse ;  /* 0x00000002b2bc7819 */ /* 0x100fe400000012b3 */
        /* <DEDUP_REMOVED lines=91> */
.L_x_46235:
        /* <DEDUP_REMOVED lines=101> */
.L_x_46236:
[----:B------:R-:W-:Y:S05]  /*0e60*/  BSYNC.RECONVERGENT B0 ;  /* 0x0000000000007941 */ /* 0x000fea0003800200 */
.L_x_46234:
[----:B------:R-:W1:Y:S02]  /*0e70*/  LDCU UR4, c[0x0][0x384] ;  /* 0x00007080ff0477ac */ /* 0x000e640008000800 */
[----:B-1----:R-:W-:-:S13]  /*0e80*/  ISETP.GE.AND P0, PT, R168, UR4, PT ;  /* 0x00000004a8007c0c */ /* 0x002fda000bf06270 */
[----:B------:R-:W-:Y:S05]  /*0e90*/  @P0 EXIT ;  /* 0x000000000000094d */ /* 0x000fea0003800000 */
[----:B0-----:R-:W-:Y:S01]  /*0ea0*/  IMAD.HI.U32 R7, R188, -0x2daee0ad, RZ ;  /* 0xd2511f53bc077827 */ /* 0x001fe200078e00ff */
[----:B------:R-:W0:Y:S01]  /*0eb0*/  LDCU.64 UR4, c[0x0][0x3e0] ;  /* 0x00007c00ff0477ac */ /* 0x000e220008000a00 */
[----:B------:R-:W-:Y:S02]  /*0ec0*/  LOP3.LUT R189, R189, 0xffffff7f, RZ, 0xc0, !PT ;  /* 0xffffff7fbdbd7812 */ /* 0x000fe400078ec0ff */
[----:B------:R-:W-:Y:S02]  /*0ed0*/  HFMA2 R177, -RZ, RZ, 0, 0 ;  /* 0x00000000ffb17431 */ /* 0x000fe400000001ff */
[----:B------:R-:W-:Y:S01]  /*0ee0*/  IMAD.HI.U32 R6, R171, -0x326172a9, RZ ;  /* 0xcd9e8d57ab067827 */ /* 0x000fe200078e00ff */
[----:B------:R-:W-:Y:S01]  /*0ef0*/  LOP3.LUT R7, R7, R3, RZ, 0x3c, !PT ;  /* 0x0000000307077212 */ /* 0x000fe200078e3cff */
[----:B------:R-:W1:Y:S01]  /*0f00*/  LDCU UR12, c[0x0][0x388] ;  /* 0x00007100ff0c77ac */ /* 0x000e620008000800 */
[----:B------:R-:W-:Y:S01]  /*0f10*/  LOP3.LUT R178, R178, 0x3, RZ, 0xc0, !PT ;  /* 0x00000003b2b27812 */ /* 0x000fe200078ec0ff */
[----:B------:R-:W-:Y:S01]  /*0f20*/  IMAD R8, R171, -0x326172a9, RZ ;  /* 0xcd9e8d57ab087824 */ /* 0x000fe200078e02ff */
[----:B------:R-:W-:Y:S01]  /*0f30*/  LOP3.LUT R6, R169, R6, R2, 0x96, !PT ;  /* 0x00000006a9067212 */ /* 0x000fe200078e9602 */
        /* <DEDUP_REMOVED lines=9> */
[----:B------:R-:W-:Y:S01]  /*0fd0*/  IMAD.HI.U32 R9, R0, -0x2daee0ad, RZ ;  /* 0xd2511f5300097827 */ /* 0x000fe200078e00ff */
[----:B------:R-:W-:Y:S01]  /*0fe0*/  ISETP.NE.AND.EX P0, PT, RZ, UR5, PT, P0 ;  /* 0x00000005ff007c0c */ /* 0x000fe2000bf05300 */
[----:B------:R-:W0:Y:S01]  /*0ff0*/  LDCU.64 UR8, c[0x0][0x3a0] ;  /* 0x00007400ff0877ac */ /* 0x000e220008000a00 */
[----:B------:R-:W-:Y:S01]  /*1000*/  LOP3.LUT R10, R12, R11, R10, 0x96, !PT ;  /* 0x0000000b0c0a7212 */ /* 0x000fe200078e960a */
[----:B------:R-:W-:Y:S02]  /*1010*/  IMAD R12, R6, -0x2daee0ad, RZ ;  /* 0xd2511f53060c7824 */ /* 0x000fe400078e02ff */
[----:B------:R-:W-:Y:S02]  /*1020*/  VIADD R11, R3, 0x76cf5d0a ;  /* 0x76cf5d0a030b7836 */ /* 0x000fe40000000000 */
[----:B------:R-:W-:Y:S02]  /*1030*/  IMAD R7, R7, -0x326172a9, RZ ;  /* 0xcd9e8d5707077824 */ /* 0x000fe400078e02ff */
[----:B------:R-:W-:Y:S01]  /*1040*/  IMAD.HI.U32 R6, R10, -0x326172a9, RZ ;  /* 0xcd9e8d570a067827 */ /* 0x000fe200078e00ff */
[----:B------:R-:W-:-:S03]  /*1050*/  LOP3.LUT R9, R11, R12, R9, 0x96, !PT ;  /* 0x0000000c0b097212 */ /* 0x000fc600078e9609 */
[----:B------:R-:W-:Y:S01]  /*1060*/  IMAD R10, R10, -0x326172a9, RZ ;  /* 0xcd9e8d570a0a7824 */ /* 0x000fe200078e02ff */
[----:B------:R-:W-:Y:S01]  /*1070*/  LOP3.LUT R6, R8, R7, R6, 0x96, !PT ;  /* 0x0000000708067212 */ /* 0x000fe200078e9606 */
[----:B------:R-:W-:Y:S01]  /*1080*/  VIADD R8, R2, 0xdaa66d2b ;  /* 0xdaa66d2b02087836 */ /* 0x000fe20000000000 */
[----:B------:R-:W-:Y:S01]  /*1090*/  @P0 LOP3.LUT R189, R189, 0x80, RZ, 0xfc, !PT ;  /* 0x00000080bdbd0812 */ /* 0x000fe200078efcff */
        /* <DEDUP_REMOVED lines=19> */
[----:B------:R-:W-:Y:S01]  /*11d0*/  IADD3 R6, PT, PT, R2, -0x4ab325aa, RZ ;  /* 0xb54cda5602067810 */ /* 0x000fe20007ffe0ff */
[----:B------:R-:W-:Y:S01]  /*11e0*/  IMAD R9, R4, -0x2daee0ad, RZ ;  /* 0xd2511f5304097824 */ /* 0x000fe200078e02ff */
[----:B------:R-:W-:Y:S01]  /*11f0*/  LOP3.LUT R7, R10, R8, R7, 0x96, !PT ;  /* 0x000000080a077212 */ /* 0x000fe200078e9607 */
[----:B------:R-:W-:Y:S02]  /*1200*/  VIADD R10, R3, 0x646e171e ;  /* 0x646e171e030a7836 */ /* 0x000fe40000000000 */
[----:B------:R-:W-:-:S04]  /*1210*/  IMAD.HI.U32 R8, R0, -0x2daee0ad, RZ ;  /* 0xd2511f5300087827 */ /* 0x000fc800078e00ff */
[----:B------:R-:W-:Y:S01]  /*1220*/  IMAD R5, R5, -0x326172a9, RZ ;  /* 0xcd9e8d5705057824 */ /* 0x000fe200078e02ff */
[----:B------:R-:W-:Y:S01]  /*1230*/  LOP3.LUT R8, R10, R9, R8, 0x96, !PT ;  /* 0x000000090a087212 */ /* 0x000fe200078e9608 */
[----:B------:R-:W-:-:S04]  /*1240*/  IMAD.HI.U32 R4, R7, -0x326172a9, RZ ;  /* 0xcd9e8d5707047827 */ /* 0x000fc800078e00ff */
[----:B------:R-:W-:Y:S01]  /*1250*/  VIADD R9, R2, 0x5384540f ;  /* 0x5384540f02097836 */ /* 0x000fe20000000000 */
[----:B------:R-:W-:Y:S01]  /*1260*/  LOP3.LUT R4, R6, R5, R4, 0x96, !PT ;  /* 0x0000000506047212 */ /* 0x000fe200078e9604 */
[----:B------:R-:W-:Y:S02]  /*1270*/  IMAD R6, R0, -0x2daee0ad, RZ ;  /* 0xd2511f5300067824 */ /* 0x000fe400078e02ff */
        /* <DEDUP_REMOVED lines=10> */
[----:B------:R-:W-:-:S04]  /*1320*/  IMAD.HI.U32 R4, R5, -0x326172a9, RZ ;  /* 0xcd9e8d5705047827 */ /* 0x000fc800078e00ff */
[C---:B------:R-:W-:Y:S01]  /*1330*/  VIADD R10, R3.reuse, 0xdb3d7428 ;  /* 0xdb3d7428030a7836 */ /* 0x040fe20000000000 */
[----:B------:R-:W-:Y:S01]  /*1340*/  LOP3.LUT R4, R6, R7, R4, 0x96, !PT ;  /* 0x0000000706047212 */ /* 0x000fe200078e9604 */
[----:B------:R-:W-:Y:S02]  /*1350*/  IMAD R7, R0, -0x2daee0ad, RZ ;  /* 0xd2511f5300077824 */ /* 0x000fe400078e02ff */
[----:B------:R-:W-:Y:S01]  /*1360*/  VIADD R6, R3, 0x96a522ad ;  /* 0x96a522ad03067836 */ /* 0x000fe20000000000 */
[----:B------:R-:W-:Y:S01]  /*1370*/  LOP3.LUT R8, R10, R9, R8, 0x96, !PT ;  /* 0x000000090a087212 */ /* 0x000fe200078e9608 */
[----:B------:R-:W-:Y:S02]  /*1380*/  IMAD R5, R5, -0x326172a9, RZ ;  /* 0xcd9e8d5705057824 */ /* 0x000fe400078e02ff */
[----:B------:R-:W-:-:S04]  /*1390*/  IMAD.HI.U32 R172, R4, -0x2daee0ad, RZ ;  /* 0xd2511f5304ac7827 */ /* 0x000fc800078e00ff */
[----:B------:R-:W-:Y:S01]  /*13a0*/  IMAD.HI.U32 R0, R8, -0x326172a9, RZ ;  /* 0xcd9e8d5708007827 */ /* 0x000fe200078e00ff */
[----:B------:R-:W-:-:S03]  /*13b0*/  LOP3.LUT R172, R6, R7, R172, 0x96, !PT ;  /* 0x0000000706ac7212 */ /* 0x000fc600078e96ac */
[----:B------:R-:W-:Y:S01]  /*13c0*/  IMAD R176, R8, -0x326172a9, RZ ;  /* 0xcd9e8d5708b07824 */ /* 0x000fe200078e02ff */
[----:B------:R-:W-:Y:S01]  /*13d0*/  LOP3.LUT R173, R173, R5, R0, 0x96, !PT ;  /* 0x00000005adad7212 */ /* 0x000fe200078e9600 */
[----:B0123--:R-:W-:-:S07]  /*13e0*/  IMAD R184, R4, -0x2daee0ad, RZ ;  /* 0xd2511f5304b87824 */ /* 0x00ffce00078e02ff */
.L_x_46925:
[----:B------:R-:W-:-:S13]  /*13f0*/  LOP3.LUT P1, RZ, R189, 0x80, RZ, 0xc0, !PT ;  /* 0x00000080bdff7812 */ /* 0x000fda000782c0ff */
[----:B0-234-:R-:W0:Y:S02]  /*1400*/  @P1 LDC.64 R186, c[0x0][0x3e0] ;  /* 0x0000f800ffba1b82 */ /* 0x01de240000000a00 */
[----:B0-----:R-:W-:-:S06]  /*1410*/  @P1 IMAD.WIDE R186, R168, 0x2, R186 ;  /* 0x00000002a8ba1825 */ /* 0x001fcc00078e02ba */
[----:B------:R-:W2:Y:S01]  /*1420*/  @P1 LDG.E.U16 R186, desc[UR6][R186.64] ;  /* 0x00000006baba1981 */ /* 0x000ea2000c1e1500 */
[----:B------:R-:W-:Y:S01]  /*1430*/  IMAD R0, R168, UR12, RZ ;  /* 0x0000000ca8007c24 */ /* 0x000fe2000f8e02ff */
[----:B------:R-:W-:Y:S01]  /*1440*/  ISETP.GE.U32.AND P0, PT, R170, 0x20, PT ;  /* 0x00000020aa00780c */ /* 0x000fe20003f06070 */
[----:B------:R-:W-:Y:S01]  /*1450*/  BSSY.RECONVERGENT B0, `(.L_x_46237) ;  /* 0x0000673000007945 */ /* 0x000fe20003800200 */
[----:B------:R-:W0:Y:S01]  /*1460*/  S2R R175, SR_TID.X ;  /* 0x0000000000af7919 */ /* 0x000e220000002100 */
[----:B------:R-:W-:Y:S02]  /*1470*/  LOP3.LUT R189, R189, 0xffffffef, RZ, 0xc0, !PT ;  /* 0xffffffefbdbd7812 */ /* 0x000fe400078ec0ff */
[----:B------:R-:W-:-:S04]  /*1480*/  SHF.R.S32.HI R179, RZ, 0x1f, R0 ;  /* 0x0000001fffb37819 */ /* 0x000fc80000011400 */
[----:B------:R-:W-:Y:S01]  /*1490*/  LEA.HI R179, R179, R0, RZ, 0x3 ;  /* 0x00000000b3b37211 */ /* 0x000fe200078f18ff */
[----:B------:R-:W-:-:S03]  /*14a0*/  IMAD.MOV.U32 R0, RZ, RZ, 0x3f800000 ;  /* 0x3f800000ff007424 */ /* 0x000fc600078e00ff */
        /* <DEDUP_REMOVED lines=27> */
.L_x_71364:
[----:B------:R-:W-:Y:S05]  /*1660*/  BRX R20 -0x1670                                        (*"BRANCH_TARGETS .L_x_71365,.L_x_71366,.L_x_71367"*) ;  /* 0xffffffe814647949 */ /* 0x000fea000383ffff */
.L_x_71367:
[----:B------:R-:W-:Y:S01]  /*1670*/  VIADD R22, R178, 0x1 ;  /* 0x00000001b2167836 */ /* 0x000fe20000000000 */
[----:B------:R-:W-:Y:S01]  /*1680*/  MOV R186, R184 ;  /* 0x000000b800ba7202 */ /* 0x000fe20000000f00 */
[----:B------:R-:W-:Y:S01]  /*1690*/  IMAD.MOV.U32 R23, RZ, RZ, R173 ;  /* 0x000000ffff177224 */ /* 0x000fe200078e00ad */
[----:B------:R-:W-:Y:S06]  /*16a0*/  BRA `(.L_x_46241) ;  /* 0x0000000400387947 */ /* 0x000fec0003800000 */
.L_x_71365:
[----:B------:R-:W-:Y:S01]  /*16b0*/  IMAD.MOV.U32 R186, RZ, RZ, R184 ;  /* 0x000000ffffba7224 */ /* 0x000fe200078e00b8 */
[----:B------:R-:W-:Y:S01]  /*16c0*/  MOV R22, 0x3 ;  /* 0x0000000300167802 */ /* 0x000fe20000000f00 */
[----:B------:R-:W-:Y:S01]  /*16d0*/  IMAD.MOV.U32 R23, RZ, RZ, R172 ;  /* 0x000000ffff177224 */ /* 0x000fe200078e00ac */
[----:B------:R-:W-:Y:S06]  /*16e0*/  BRA `(.L_x_46241) ;  /* 0x0000000400287947 */ /* 0x000fec0003800000 */
.L_x_71366:
        /* <DEDUP_REMOVED lines=13> */
.L_x_46243:
[----:B------:R-:W-:Y:S05]  /*17c0*/  BSYNC.RECONVERGENT B2 ;  /* 0x0000000000027941 */ /* 0x000fea0003800200 */
.L_x_46242:
[----:B------:R-:W-:Y:S01]  /*17d0*/  IMAD.WIDE.U32 R22, R171, -0x326172a9, RZ ;  /* 0xcd9e8d57ab167825 */ /* 0x000fe200078e00ff */
[----:B------:R-:W-:Y:S02]  /*17e0*/  LOP3.LUT R178, R177, R21, R3, 0x96, !PT ;  /* 0x00000015b1b27212 */ /* 0x000fe400078e9603 */
[----:B------:R-:W-:Y:S02]  /*17f0*/  IADD3 R21, PT, PT, R2, -0x61c88647, RZ ;  /* 0x9e3779b902157810 */ /* 0x000fe40007ffe0ff */
        /* <DEDUP_REMOVED lines=53> */
[----:B------:R-:W-:Y:S02]  /*1b50*/  VIADD R23, R3, 0x96a522ad ;  /* 0x96a522ad03177836 */ /* 0x000fe40000000000 */
[----:B------:R-:W-:-:S03]  /*1b60*/  IMAD.MOV.U32 R22, RZ, RZ, RZ ;  /* 0x000000ffff167224 */ /* 0x000fc600078e00ff */
[----:B------:R-:W-:Y:S01]  /*1b70*/  LOP3.LUT R172, R23, R20, R187, 0x96, !PT ;  /* 0x0000001417ac7212 */ /* 0x000fe200078e96bb */
[----:B------:R-:W-:-:S07]  /*1b80*/  IMAD.MOV.U32 R23, RZ, RZ, R184 ;  /* 0x000000ffff177224 */ /* 0x000fce00078e00b8 */
.L_x_46241:
[----:B------:R-:W-:Y:S05]  /*1b90*/  BSYNC.RECONVERGENT B1 ;  /* 0x0000000000017941 */ /* 0x000fea0003800200 */
.L_x_46240:
        /* <DEDUP_REMOVED lines=9> */
[----:B------:R-:W-:Y:S01]  /*1c30*/  FFMA.FTZ R21, R20, R185, 1.1641532182693481445e-10 ;  /* 0x2f00000014157423 */ /* 0x000fe200000100b9 */
[----:B------:R-:W-:Y:S01]  /*1c40*/  FMUL.FTZ R20, R23, R0 ;  /* 0x0000000017147220 */ /* 0x000fe20000410000 */
[----:B------:R-:W-:-:S03]  /*1c50*/  HADD2.F32 R23, -RZ, R116.H0_H0 ;  /* 0x20000074ff177230 */ /* 0x000fc60000004100 */
[----:B0-----:R-:W-:Y:S01]  /*1c60*/  FMUL.FTZ R20, R20, R179 ;  /* 0x000000b314147220 */ /* 0x001fe20000410000 */
[----:B-1----:R-:W-:-:S04]  /*1c70*/  FSETP.GTU.FTZ.AND P0, PT, R21, R184, PT ;  /* 0x000000b81500720b */ /* 0x002fc80003f1c000 */
        /* <DEDUP_REMOVED lines=14> */
.L_x_46246:
        /* <DEDUP_REMOVED lines=13> */
.L_x_46248:
[----:B------:R-:W-:Y:S05]  /*1e30*/  BSYNC.RECONVERGENT B2 ;  /* 0x0000000000027941 */ /* 0x000fea0003800200 */
.L_x_46247:
        /* <DEDUP_REMOVED lines=15> */
[----:B------:R-:W-:-:S03]  /*1f30*/  IMAD.MOV.U32 R178, RZ, RZ, RZ ;  /* 0x000000ffffb27224 */ /* 0x000fc600078e00ff */
        /* <DEDUP_REMOVED lines=9> */
[C---:B------:R-:W-:Y:S02]  /*1fd0*/  IADD3 R21, PT, PT, R2.reuse, 0x78dde6e4, RZ ;  /* 0x78dde6e402157810 */ /* 0x040fe40007ffe0ff */
[----:B------:R-:W-:Y:S01]  /*1fe0*/  LOP3.LUT R187, R187, R190, R23, 0x96, !PT ;  /* 0x000000bebbbb7212 */ /* 0x000fe200078e9617 */
[----:B------:R-:W-:Y:S01]  /*1ff0*/  VIADD R23, R2, 0x1715609d ;  /* 0x1715609d02177836 */ /* 0x000fe20000000000 */
        /* <DEDUP_REMOVED lines=15> */
[----:B------:R-:W-:Y:S02]  /*20f0*/  IADD3 R21, PT, PT, R3, 0x1fd5c5a3, RZ ;  /* 0x1fd5c5a303157810 */ /* 0x000fe40007ffe0ff */
        /* <DEDUP_REMOVED lines=13> */
[----:B------:R-:W-:-:S03]  /*21d0*/  IMAD.MOV.U32 R176, RZ, RZ, R192 ;  /* 0x000000ffffb07224 */ /* 0x000fc600078e00c0 */
[----:B------:R-:W-:Y:S02]  /*21e0*/  LOP3.LUT R172, R21, R172, R191, 0x96, !PT ;  /* 0x000000ac15ac7212 */ /* 0x000fe400078e96bf */
[----:B------:R-:W-:Y:S01]  /*21f0*/  MOV R21, R186 ;  /* 0x000000ba00157202 */ /* 0x000fe20000000f00 */
[----:B------:R-:W-:-:S07]  /*2200*/  IMAD.MOV.U32 R186, RZ, RZ, R190 ;  /* 0x000000ffffba7224 */ /* 0x000fce00078e00be */
.L_x_46245:
[----:B------:R-:W-:Y:S05]  /*2210*/  BSYNC.RECONVERGENT B1 ;  /* 0x0000000000017941 */ /* 0x000fea0003800200 */
.L_x_46244:
        /* <DEDUP_REMOVED lines=23> */
.L_x_46251:
        /* <DEDUP_REMOVED lines=13> */
.L_x_46253:
[----:B------:R-:W-:Y:S05]  /*2460*/  BSYNC.RECONVERGENT B2 ;  /* 0x0000000000027941 */ /* 0x000fea0003800200 */
.L_x_46252:
        /* <DEDUP_REMOVED lines=57> */
[----:B------:R-:W-:Y:S01]  /*2800*/  MOV R186, R190 ;  /* 0x000000be00ba7202 */ /* 0x000fe20000000f00 */
[----:B------:R-:W-:Y:S01]  /*2810*/  IMAD.MOV.U32 R176, RZ, RZ, R192 ;  /* 0x000000ffffb07224 */ /* 0x000fe200078e00c0 */
[----:B------:R-:W-:Y:S01]  /*2820*/  LOP3.LUT R172, R23, R172, R191, 0x96, !PT ;  /* 0x000000ac17ac7212 */ /* 0x000fe200078e96bf */
[----:B------:R-:W-:-:S07]  /*2830*/  IMAD.MOV.U32 R190, RZ, RZ, RZ ;  /* 0x000000ffffbe7224 */ /* 0x000fce00078e00ff */
.L_x_46250:
[----:B------:R-:W-:Y:S05]  /*2840*/  BSYNC.RECONVERGENT B1 ;  /* 0x0000000000017941 */ /* 0x000fea0003800200 */
.L_x_46249:
        /* <DEDUP_REMOVED lines=23> */
.L_x_46256:
        /* <DEDUP_REMOVED lines=13> */
.L_x_46258:
[----:B------:R-:W-:Y:S05]  /*2a90*/  BSYNC.RECONVERGENT B2 ;  /* 0x0000000000027941 */ /* 0x000fea0003800200 */
.L_x_46257:
        /* <DEDUP_REMOVED lines=55> */
[----:B------:R-:W-:Y:S02]  /*2e10*/  LOP3.LUT R173, R173, R190, R195, 0x96, !PT ;  /* 0x000000beadad7212 */ /* 0x000fe400078e96c3 */
[----:B------:R-:W-:Y:S01]  /*2e20*/  MOV R176, R194 ;  /* 0x000000c200b07202 */ /* 0x000fe20000000f00 */
[----:B------:R-:W-:-:S05]  /*2e30*/  VIADD R23, R3, 0x96a522ad ;  /* 0x96a522ad03177836 */ /* 0x000fca0000000000 */
[----:B------:R-:W-:Y:S01]  /*2e40*/  LOP3.LUT R172, R23, R172, R193, 0x96, !PT ;  /* 0x000000ac17ac7212 */ /* 0x000fe200078e96c1 */
[----:B------:R-:W-:Y:S01]  /*2e50*/  IMAD.MOV.U32 R23, RZ, RZ, R186 ;  /* 0x000000ffff177224 */ /* 0x000fe200078e00ba */
[----:B------:R-:W-:-:S07]  /*2e60*/  MOV R186, R192 ;  /* 0x000000c000ba7202 */ /* 0x000fce0000000f00 */
.L_x_46255:
[----:B------:R-:W-:Y:S05]  /*2e70*/  BSYNC.RECONVERGENT B1 ;  /* 0x0000000000017941 */ /* 0x000fea0003800200 */
.L_x_46254:
        /* <DEDUP_REMOVED lines=23> */
.L_x_46261:
        /* <DEDUP_REMOVED lines=13> */
.L_x_46263:
[----:B------:R-:W-:Y:S05]  /*30c0*/  BSYNC.RECONVERGENT B2 ;  /* 0x0000000000027941 */ /* 0x000fea0003800200 */
.L_x_46262:
        /* <DEDUP_REMOVED lines=57> */
[----:B------:R-:W-:Y:S02]  /*3460*/  IMAD.MOV.U32 R186, RZ, RZ, R190 ;  /* 0x000000ffffba7224 */ /* 0x000fe400078e00be */
[----:B------:R-:W-:Y:S02]  /*3470*/  HFMA2 R190, -RZ, RZ, 0, 0 ;  /* 0x00000000ffbe7431 */ /* 0x000fe400000001ff */
[----:B------:R-:W-:Y:S01]  /*3480*/  IMAD.MOV.U32 R176, RZ, RZ, R192 ;  /* 0x000000ffffb07224 */ /* 0x000fe200078e00c0 */
[----:B------:R-:W-:-:S07]  /*3490*/  LOP3.LUT R172, R165, R172, R191, 0x96, !PT ;  /* 0x000000aca5ac7212 */ /* 0x000fce00078e96bf */
.L_x_46260:
[----:B------:R-:W-:Y:S05]  /*34a0*/  BSYNC.RECONVERGENT B1 ;  /* 0x0000000000017941 */ /* 0x000fea0003800200 */
.L_x_46259:
        /* <DEDUP_REMOVED lines=23> */
.L_x_46266:
        /* <DEDUP_REMOVED lines=13> */
.L_x_46268:
[----:B------:R-:W-:Y:S05]  /*36f0*/  BSYNC.RECONVERGENT B2 ;  /* 0x0000000000027941 */ /* 0x000fea0003800200 */
.L_x_46267:
[----:B------:R-:W-:Y:S01]  /*3700*/  IMAD.WIDE.U32 R190, R171, -0x326172a9, RZ ;  /* 0xcd9e8d57abbe7825 */ /* 0x000fe200078e00ff */
[----:B------:R-:W-:Y:S02]  /*3710*/  LOP3.LUT R194, R177, R173, R3, 0x96, !PT ;  /* 0x000000adb1c27212 */ /* 0x000fe400078e9603 */
[----:B------:R-:W-:Y:S01]  /*3720*/  IADD3 R165, PT, PT, R2, -0x61c88647, RZ ;  /* 0x9e3779b902a57810 */ /* 0x000fe20007ffe0ff */
        /* <DEDUP_REMOVED lines=58> */
.L_x_46265:
[----:B------:R-:W-:Y:S05]  /*3ad0*/  BSYNC.RECONVERGENT B1 ;  /* 0x0000000000017941 */ /* 0x000fea0003800200 */
.L_x_46264:
[----:B------:R-:W-:Y:S01]  /*3ae0*/  I2FP.F32.U32 R178, R187 ;  /* 0x000000bb00b27245 */ /* 0x000fe20000201000 */
[----:B------:R-:W-:Y:S01]  /*3af0*/  HADD2.F32 R187, -RZ, R166.H1_H1 ;  /* 0x300000a6ffbb7230 */ /* 0x000fe20000004100 */
[----:B------:R-:W-:Y:S01]  /*3b00*/  ISETP.NE.AND P5, PT, R191, 0x1, PT ;  /* 0x00000001bf00780c */ /* 0x000fe20003fa5270 */
[----:B------:R-:W-:Y:S01]  /*3b10*/  BSSY.RECONVERGENT B1, `(.L_x_46269) ;  /* 0x000005f000017945 */ /* 0x000fe20003800200 */
[----:B------:R-:W-:Y:S02]  /*3b20*/  HFMA2 R192, -RZ, RZ, 0, 1.1920928955078125e-07 ;  /* 0x00000002ffc07431 */ /* 0x000fe400000001ff */
[----:B------:R-:W-:Y:S01]  /*3b30*/  FFMA.FTZ R165, R178, R185, 1.1641532182693481445e-10 ;  /* 0x2f000000b2a57423 */ /* 0x000fe200000100b9 */
[----:B------:R-:W-:Y:S01]  /*3b40*/  FMUL.FTZ R166, R187, R0 ;  /* 0x00000000bba67220 */ /* 0x000fe20000410000 */
[----:B------:R-:W-:Y:S02]  /*3b50*/  HADD2.F32 R178, -RZ, R118.H1_H1 ;  /* 0x30000076ffb27230 */ /* 0x000fe40000004100 */
        /* <DEDUP_REMOVED lines=15> */
.L_x_46271:
        /* <DEDUP_REMOVED lines=13> */
.L_x_46273:
[----:B------:R-:W-:Y:S05]  /*3d20*/  BSYNC.RECONVERGENT B2 ;  /* 0x0000000000027941 */ /* 0x000fea0003800200 */
.L_x_46272:
        /* <DEDUP_REMOVED lines=57> */
[----:B------:R-:W-:Y:S02]  /*40c0*/  LOP3.LUT R172, R187, R172, R193, 0x96, !PT ;  /* 0x000000acbbac7212 */ /* 0x000fe400078e96c1 */
[----:B------:R-:W-:Y:S01]  /*40d0*/  MOV R187, R186 ;  /* 0x000000ba00bb7202 */ /* 0x000fe20000000f00 */
[----:B------:R-:W-:Y:S02]  /*40e0*/  IMAD.MOV.U32 R186, RZ, RZ, R192 ;  /* 0x000000ffffba7224 */ /* 0x000fe400078e00c0 */
[----:B------:R-:W-:-:S07]  /*40f0*/  HFMA2 R192, -RZ, RZ, 0, 0 ;  /* 0x00000000ffc07431 */ /* 0x000fce00000001ff */
.L_x_46270:
[----:B------:R-:W-:Y:S05]  /*4100*/  BSYNC.RECONVERGENT B1 ;  /* 0x0000000000017941 */ /* 0x000fea0003800200 */
.L_x_46269:
        /* <DEDUP_REMOVED lines=23> */
.L_x_46276:
        /* <DEDUP_REMOVED lines=15> */
.L_x_46278:
[----:B------:R-:W-:Y:S05]  /*4370*/  BSYNC.RECONVERGENT B2 ;  /* 0x0000000000027941 */ /* 0x000fea0003800200 */
.L_x_46277:
        /* <DEDUP_REMOVED lines=61> */
.L_x_46275:
[----:B------:R-:W-:Y:S05]  /*4750*/  BSYNC.RECONVERGENT B1 ;  /* 0x0000000000017941 */ /* 0x000fea0003800200 */
.L_x_46274:
[----:B------:R-:W-:Y:S01]  /*4760*/  I2FP.F32.U32 R190, R191 ;  /* 0x000000bf00be7245 */ /* 0x000fe20000201000 */
[----:B------:R-:W-:-:S04]  /*4770*/  HADD2.F32 R167, -RZ, R167.H1_H1 ;  /* 0x300000a7ffa77230 */ /* 0x000fc80000004100 */
[----:B------:R-:W-:Y:S01]  /*4780*/  FFMA.FTZ R185, R190, R185, 1.1641532182693481445e-10 ;  /* 0x2f000000beb97423 */ /* 0x000fe200000100b9 */
[----:B------:R-:W-:Y:S01]  /*4790*/  FMUL.FTZ R190, R167, R0 ;  /* 0x00000000a7be7220 */ /* 0x000fe20000410000 */
[----:B------:R-:W-:-:S03]  /*47a0*/  HADD2.F32 R167, -RZ, R119.H1_H1 ;  /* 0x30000077ffa77230 */ /* 0x000fc60000004100 */
[----:B------:R-:W-:Y:S01]  /*47b0*/  FMUL.FTZ R190, R190, R179 ;  /* 0x000000b3bebe7220 */ /* 0x000fe20000410000 */
[----:B------:R-:W-:-:S04]  /*47c0*/  FSETP.GTU.FTZ.AND P6, PT, R185, R184, PT ;  /* 0x000000b8b900720b */ /* 0x000fc80003fdc000 */
[----:B------:R-:W-:Y:S02]  /*47d0*/  FSEL R190, R190, RZ, !P6 ;  /* 0x000000ffbebe7208 */ /* 0x000fe40007000000 */
[----:B------:R-:W-:-:S03]  /*47e0*/  PLOP3.LUT P6, PT, P6, PT, PT, 0x8, 0x80 ;  /* 0x000000000080781c */ /* 0x000fc600037ce170 */
[----:B------:R-:W-:Y:S01]  /*47f0*/  FFMA.FTZ R167, R190, R167, R27 ;  /* 0x000000a7bea77223 */ /* 0x000fe2000001001b */
[----:B------:R-:W-:Y:S09]  /*4800*/  BRA `(.L_x_46279) ;  /* 0x0000003000847947 */ /* 0x000ff20003800000 */
.L_x_46239:
        /* <DEDUP_REMOVED lines=16> */
.L_x_46282:
        /* <DEDUP_REMOVED lines=13> */
.L_x_46284:
[----:B------:R-:W-:Y:S05]  /*49e0*/  BSYNC.RECONVERGENT B2 ;  /* 0x0000000000027941 */ /* 0x000fea0003800200 */
.L_x_46283:
        /* <DEDUP_REMOVED lines=60> */
.L_x_46281:
[----:B------:R-:W-:Y:S05]  /*4db0*/  BSYNC.RECONVERGENT B1 ;  /* 0x0000000000017941 */ /* 0x000fea0003800200 */
.L_x_46280:
        /* <DEDUP_REMOVED lines=28> */
.L_x_46287:
        /* <DEDUP_REMOVED lines=13> */
.L_x_46289:
[----:B------:R-:W-:Y:S05]  /*5050*/  BSYNC.RECONVERGENT B2 ;  /* 0x0000000000027941 */ /* 0x000fea0003800200 */
.L_x_46288:
        /* <DEDUP_REMOVED lines=58> */
[----:B------:R-:W-:Y:S02]  /*5400*/  LOP3.LUT R172, R21, R172, R191, 0x96, !PT ;  /* 0x000000ac15ac7212 */ /* 0x000fe400078e96bf */
[----:B------:R-:W-:Y:S01]  /*5410*/  MOV R21, R186 ;  /* 0x000000ba00157202 */ /* 0x000fe20000000f00 */
[----:B------:R-:W-:-:S07]  /*5420*/  IMAD.MOV.U32 R186, RZ, RZ, R190 ;  /* 0x000000ffffba7224 */ /* 0x000fce00078e00be */
.L_x_46286:
[----:B------:R-:W-:Y:S05]  /*5430*/  BSYNC.RECONVERGENT B1 ;  /* 0x0000000000017941 */ /* 0x000fea0003800200 */
.L_x_46285:
        /* <DEDUP_REMOVED lines=23> */
.L_x_46292:
        /* <DEDUP_REMOVED lines=13> */
.L_x_46294:
[----:B------:R-:W-:Y:S05]  /*5680*/  BSYNC.RECONVERGENT B2 ;  /* 0x0000000000027941 */ /* 0x000fea0003800200 */
.L_x_46293:
[----:B------:R-:W-:Y:S01]  /*5690*/  IMAD.WIDE.U32 R172, R171, -0x326172a9, RZ ;  /* 0xcd9e8d57abac7825 */ /* 0x000fe200078e00ff */
[----:B------:R-:W-:Y:S02]  /*56a0*/  LOP3.LUT R192, R177, R23, R3, 0x96, !PT ;  /* 0x00000017b1c07212 */ /* 0x000fe400078e9603 */
[C---:B------:R-:W-:Y:S01]  /*56b0*/  IADD3 R23, PT, PT, R2.reuse, -0x61c88647, RZ ;  /* 0x9e3779b902177810 */ /* 0x040fe20007ffe0ff */
[----:B------:R-:W-:Y:S01]  /*56c0*/  VIADD R187, R2, 0x3c6ef372 ;  /* 0x3c6ef37202bb7836 */ /* 0x000fe20000000000 */
        /* <DEDUP_REMOVED lines=57> */
.L_x_46291:
[----:B------:R-:W-:Y:S05]  /*5a60*/  BSYNC.RECONVERGENT B1 ;  /* 0x0000000000017941 */ /* 0x000fea0003800200 */
.L_x_46290:
        /* <DEDUP_REMOVED lines=23> */
.L_x_46297:
        /* <DEDUP_REMOVED lines=13> */
.L_x_46299:
[----:B------:R-:W-:Y:S05]  /*5cb0*/  BSYNC.RECONVERGENT B2 ;  /* 0x0000000000027941 */ /* 0x000fea0003800200 */
.L_x_46298:
        /* <DEDUP_REMOVED lines=53> */
[----:B------:R-:W-:Y:S02]  /*6010*/  HFMA2 R187, -RZ, RZ, 0, 0 ;  /* 0x00000000ffbb7431 */ /* 0x000fe400000001ff */
[----:B------:R-:W-:Y:S01]  /*6020*/  IMAD.WIDE.U32 R192, R23, -0x2daee0ad, RZ ;  /* 0xd2511f5317c07825 */ /* 0x000fe200078e00ff */
[----:B------:R-:W-:Y:S02]  /*6030*/  IADD3 R23, PT, PT, R3, -0x695add53, RZ ;  /* 0x96a522ad03177810 */ /* 0x000fe40007ffe0ff */
[----:B------:R-:W-:Y:S01]  /*6040*/  LOP3.LUT R173, R173, R190, R195, 0x96, !PT ;  /* 0x000000beadad7212 */ /* 0x000fe200078e96c3 */
[----:B------:R-:W-:Y:S01]  /*6050*/  IMAD.MOV.U32 R176, RZ, RZ, R194 ;  /* 0x000000ffffb07224 */ /* 0x000fe200078e00c2 */
[----:B------:R-:W-:Y:S02]  /*6060*/  LOP3.LUT R172, R23, R172, R193, 0x96, !PT ;  /* 0x000000ac17ac7212 */ /* 0x000fe400078e96c1 */
[----:B------:R-:W-:Y:S01]  /*6070*/  MOV R23, R186 ;  /* 0x000000ba00177202 */ /* 0x000fe20000000f00 */
[----:B------:R-:W-:-:S07]  /*6080*/  IMAD.MOV.U32 R186, RZ, RZ, R192 ;  /* 0x000000ffffba7224 */ /* 0x000fce00078e00c0 */
.L_x_46296:
[----:B------:R-:W-:Y:S05]  /*6090*/  BSYNC.RECONVERGENT B1 ;  /* 0x0000000000017941 */ /* 0x000fea0003800200 */
.L_x_46295:
        /* <DEDUP_REMOVED lines=23> */
.L_x_46302:
        /* <DEDUP_REMOVED lines=13> */
.L_x_46304:
[----:B------:R-:W-:Y:S05]  /*62e0*/  BSYNC.RECONVERGENT B2 ;  /* 0x0000000000027941 */ /* 0x000fea0003800200 */
.L_x_46303:
        /* <DEDUP_REMOVED lines=61> */
.L_x_46301:
[----:B------:R-:W-:Y:S05]  /*66c0*/  BSYNC.RECONVERGENT B1 ;  /* 0x0000000000017941 */ /* 0x000fea0003800200 */
.L_x_46300:
        /* <DEDUP_REMOVED lines=23> */
.L_x_46307:
        /* <DEDUP_REMOVED lines=13> */
.L_x_46309:
[----:B------:R-:W-:Y:S05]  /*6910*/  BSYNC.RECONVERGENT B2 ;  /* 0x0000000000027941 */ /* 0x000fea0003800200 */
.L_x_46308:
        /* <DEDUP_REMOVED lines=56> */
[----:B------:R-:W-:Y:S01]  /*6ca0*/  HFMA2 R190, -RZ, RZ, 0, 0 ;  /* 0x00000000ffbe7431 */ /* 0x000fe200000001ff */
[----:B------:R-:W-:Y:S01]  /*6cb0*/  LOP3.LUT R172, R165, R172, R193, 0x96, !PT ;  /* 0x000000aca5ac7212 */ /* 0x000fe200078e96c1 */
[----:B------:R-:W-:Y:S01]  /*6cc0*/  IMAD.MOV.U32 R176, RZ, RZ, R194 ;  /* 0x000000ffffb07224 */ /* 0x000fe200078e00c2 */
[----:B------:R-:W-:Y:S01]  /*6cd0*/  MOV R165, R186 ;  /* 0x000000ba00a57202 */ /* 0x000fe20000000f00 */
[----:B------:R-:W-:-:S07]  /*6ce0*/  IMAD.MOV.U32 R186, RZ, RZ, R192 ;  /* 0x000000ffffba7224 */ /* 0x000fce00078e00c0 */
.L_x_46306:
[----:B------:R-:W-:Y:S05]  /*6cf0*/  BSYNC.RECONVERGENT B1 ;  /* 0x0000000000017941 */ /* 0x000fea0003800200 */
.L_x_46305:
        /* <DEDUP_REMOVED lines=9> */
[----:B------:R-:W-:-:S04]  /*6d90*/  FSETP.GTU.FTZ.AND P4, PT, R165, R184, PT ;  /* 0x000000b8a500720b */ /* 0x000fc80003f9c000 */
        /* <DEDUP_REMOVED lines=13> */
.L_x_46312:
        /* <DEDUP_REMOVED lines=13> */
.L_x_46314:
[----:B------:R-:W-:Y:S05]  /*6f40*/  BSYNC.RECONVERGENT B2 ;  /* 0x0000000000027941 */ /* 0x000fea0003800200 */
.L_x_46313:
        /* <DEDUP_REMOVED lines=57> */
[----:B------:R-:W-:Y:S01]  /*72e0*/  VIADD R187, R3, 0x96a522ad ;  /* 0x96a522ad03bb7836 */ /* 0x000fe20000000000 */
[----:B------:R-:W-:Y:S01]  /*72f0*/  MOV R186, R192 ;  /* 0x000000c000ba7202 */ /* 0x000fe20000000f00 */
[----:B------:R-:W-:-:S03]  /*7300*/  IMAD.MOV.U32 R192, RZ, RZ, RZ ;  /* 0x000000ffffc07224 */ /* 0x000fc600078e00ff */
[----:B------:R-:W-:-:S07]  /*7310*/  LOP3.LUT R172, R187, R172, R193, 0x96, !PT ;  /* 0x000000acbbac7212 */ /* 0x000fce00078e96c1 */
.L_x_46311:
[----:B------:R-:W-:Y:S05]  /*7320*/  BSYNC.RECONVERGENT B1 ;  /* 0x0000000000017941 */ /* 0x000fea0003800200 */
.L_x_46310:
        /* <DEDUP_REMOVED lines=23> */
.L_x_46317:
        /* <DEDUP_REMOVED lines=15> */
.L_x_46319:
[----:B------:R-:W-:Y:S05]  /*7590*/  BSYNC.RECONVERGENT B2 ;  /* 0x0000000000027941 */ /* 0x000fea0003800200 */
.L_x_46318:
        /* <DEDUP_REMOVED lines=61> */
.L_x_46316:
[----:B------:R-:W-:Y:S05]  /*7970*/  BSYNC.RECONVERGENT B1 ;  /* 0x0000000000017941 */ /* 0x000fea0003800200 */
.L_x_46315:
[----:B------:R-:W-:Y:S01]  /*7980*/  I2FP.F32.U32 R190, R187 ;  /* 0x000000bb00be7245 */ /* 0x000fe20000201000 */
[----:B------:R-:W-:-:S04]  /*7990*/  HADD2.F32 R167, -RZ, R167.H1_H1 ;  /* 0x300000a7ffa77230 */ /* 0x000fc80000004100 */
[----:B------:R-:W-:Y:S01]  /*79a0*/  FFMA.FTZ R185, R190, R185, 1.1641532182693481445e-10 ;  /* 0x2f000000beb97423 */ /* 0x000fe200000100b9 */
[----:B------:R-:W-:-:S04]  /*79b0*/  FMUL.FTZ R190, R167, R0 ;  /* 0x00000000a7be7220 */ /* 0x000fc80000410000 */
[----:B------:R-:W-:Y:S01]  /*79c0*/  FMUL.FTZ R167, R190, R179 ;  /* 0x000000b3bea77220 */ /* 0x000fe20000410000 */
[----:B------:R-:W-:Y:S01]  /*79d0*/  FSETP.GTU.FTZ.AND P6, PT, R185, R184, PT ;  /* 0x000000b8b900720b */ /* 0x000fe20003fdc000 */
[----:B------:R-:W-:-:S03]  /*79e0*/  HADD2.F32 R184, -RZ, R119.H1_H1 ;  /* 0x30000077ffb87230 */ /* 0x000fc60000004100 */
[----:B------:R-:W-:Y:S02]  /*79f0*/  FSEL R167, R167, RZ, !P6 ;  /* 0x000000ffa7a77208 */ /* 0x000fe40007000000 */
[----:B------:R-:W-:-:S03]  /*7a00*/  PLOP3.LUT P6, PT, P6, PT, PT, 0x8, 0x80 ;  /* 0x000000000080781c */ /* 0x000fc600037ce170 */
[----:B------:R-:W-:-:S10]  /*7a10*/  FMUL.FTZ R167, R167, R184 ;  /* 0x000000b8a7a77220 */ /* 0x000fd40000410000 */
.L_x_46279:
        /* <DEDUP_REMOVED lines=19> */
[----:B-1----:R-:W-:-:S03]  /*7b50*/  IMAD.WIDE.U32 R192, R174, 0x8, R192 ;  /* 0x00000008aec07825 */ /* 0x002fc600078e00c0 */
[----:B------:R0:W-:Y:S04]  /*7b60*/  STG.E.128 desc[UR6][R190.64+0x10], R164 ;  /* 0x000010a4be007986 */ /* 0x0001e8000c101d06 */
[----:B------:R0:W-:Y:S02]  /*7b70*/  STG.E.64 desc[UR6][R192.64], R194 ;  /* 0x000000c2c0007986 */ /* 0x0001e4000c101b06 */
.L_x_46238:
[----:B------:R-:W-:Y:S05]  /*7b80*/  BSYNC.RECONVERGENT B0 ;  /* 0x0000000000007941 */ /* 0x000fea0003800200 */
.L_x_46237:
        /* <DEDUP_REMOVED lines=31> */
.L_x_46325:
        /* <DEDUP_REMOVED lines=13> */
.L_x_46327:
[----:B------:R-:W-:Y:S05]  /*7e50*/  BSYNC.RECONVERGENT B2 ;  /* 0x0000000000027941 */ /* 0x000fea0003800200 */
.L_x_46326:
        /* <DEDUP_REMOVED lines=60> */
.L_x_46324:
[----:B------:R-:W-:Y:S05]  /*8220*/  BSYNC.RECONVERGENT B1 ;  /* 0x0000000000017941 */ /* 0x000fea0003800200 */
.L_x_46323:
[----:B------:R-:W1:Y:S01]  /*8230*/  LDC R184, c[0x0][0x408] ;  /* 0x00010200ffb87b82 */ /* 0x000e620000000800 */
[----:B------:R-:W-:Y:S01]  /*8240*/  HFMA2 R187, -RZ, RZ, 0.1171875, 0 ;  /* 0x2f800000ffbb7431 */ /* 0x000fe200000001ff */
[----:B------:R-:W-:Y:S01]  /*8250*/  I2FP.F32.U32 R16, R16 ;  /* 0x0000001000107245 */ /* 0x000fe20000201000 */
[----:B-----5:R-:W-:Y:S01]  /*8260*/  HADD2.F32 R17, -RZ, R160.H0_H0 ;  /* 0x200000a0ff117230 */ /* 0x020fe20000004100 */
[----:B------:R-:W-:Y:S01]  /*8270*/  ISETP.NE.AND P1, PT, R18, 0x1, PT ;  /* 0x000000011200780c */ /* 0x000fe20003f25270 */
[----:B------:R-:W-:Y:S01]  /*8280*/  BSSY.RECONVERGENT B1, `(.L_x_46328) ;  /* 0x0000062000017945 */ /* 0x000fe20003800200 */
[----:B------:R-:W-:Y:S01]  /*8290*/  LOP3.LUT R189, R189, 0xfffffffd, RZ, 0xc0, !PT ;  /* 0xfffffffdbdbd7812 */ /* 0x000fe200078ec0ff */
[----:B------:R-:W-:Y:S01]  /*82a0*/  IMAD.MOV.U32 R178, RZ, RZ, 0x2 ;  /* 0x00000002ffb27424 */ /* 0x000fe200078e00ff */
[----:B------:R-:W2:Y:S01]  /*82b0*/  LDC R185, c[0x0][0x404] ;  /* 0x00010100ffb97b82 */ /* 0x000ea20000000800 */
[----:B------:R-:W-:Y:S01]  /*82c0*/  FMUL.FTZ R17, R17, R0 ;  /* 0x0000000011117220 */ /* 0x000fe20000410000 */
[----:B------:R-:W-:-:S03]  /*82d0*/  FFMA.FTZ R16, R16, R187, 1.1641532182693481445e-10 ;  /* 0x2f00000010107423 */ /* 0x000fc600000100bb */
[----:B-1----:R-:W-:Y:S02]  /*82e0*/  FMUL.FTZ R17, R17, R184 ;  /* 0x000000b811117220 */ /* 0x002fe40000410000 */
[----:B--2---:R-:W-:Y:S01]  /*82f0*/  FSETP.GTU.FTZ.AND P0, PT, R16, R185, PT ;  /* 0x000000b91000720b */ /* 0x004fe20003f1c000 */
        /* <DEDUP_REMOVED lines=15> */
.L_x_46330:
        /* <DEDUP_REMOVED lines=13> */
.L_x_46332:
[----:B------:R-:W-:Y:S05]  /*84c0*/  BSYNC.RECONVERGENT B2 ;  /* 0x0000000000027941 */ /* 0x000fea0003800200 */
.L_x_46331:
[----:B------:R-:W-:Y:S01]  /*84d0*/  IMAD.WIDE.U32 R172, R171, -0x326172a9, RZ ;  /* 0xcd9e8d57abac7825 */ /* 0x000fe200078e00ff */
[----:B0-----:R-:W-:Y:S02]  /*84e0*/  LOP3.LUT R192, R177, R19, R3, 0x96, !PT ;  /* 0x00000013b1c07212 */ /* 0x001fe400078e9603 */
        /* <DEDUP_REMOVED lines=59> */
.L_x_46329:
[----:B------:R-:W-:Y:S05]  /*88a0*/  BSYNC.RECONVERGENT B1 ;  /* 0x0000000000017941 */ /* 0x000fea0003800200 */
.L_x_46328:
        /* <DEDUP_REMOVED lines=23> */
.L_x_46335:
        /* <DEDUP_REMOVED lines=13> */
.L_x_46337:
[----:B------:R-:W-:Y:S05]  /*8af0*/  BSYNC.RECONVERGENT B2 ;  /* 0x0000000000027941 */ /* 0x000fea0003800200 */
.L_x_46336:
[----:B------:R-:W-:Y:S01]  /*8b00*/  IMAD.WIDE.U32 R172, R171, -0x326172a9, RZ ;  /* 0xcd9e8d57abac7825 */ /* 0x000fe200078e00ff */
[----:B0-----:R-:W-:-:S03]  /*8b10*/  LOP3.LUT R192, R177, R19, R3, 0x96, !PT ;  /* 0x00000013b1c07212 */ /* 0x001fc600078e9603 */
        /* <DEDUP_REMOVED lines=58> */
[----:B------:R-:W-:-:S07]  /*8ec0*/  IMAD.MOV.U32 R186, RZ, RZ, R190 ;  /* 0x000000ffffba7224 */ /* 0x000fce00078e00be */
.L_x_46334:
[----:B------:R-:W-:Y:S05]  /*8ed0*/  BSYNC.RECONVERGENT B1 ;  /* 0x0000000000017941 */ /* 0x000fea0003800200 */
.L_x_46333:
        /* <DEDUP_REMOVED lines=23> */
.L_x_46340:
        /* <DEDUP_REMOVED lines=13> */
.L_x_46342:
[----:B------:R-:W-:Y:S05]  /*9120*/  BSYNC.RECONVERGENT B2 ;  /* 0x0000000000027941 */ /* 0x000fea0003800200 */
.L_x_46341:
[----:B0-----:R-:W-:Y:S01]  /*9130*/  IMAD.WIDE.U32 R190, R171, -0x326172a9, RZ ;  /* 0xcd9e8d57abbe7825 */ /* 0x001fe200078e00ff */
        /* <DEDUP_REMOVED lines=60> */
.L_x_46339:
[----:B------:R-:W-:Y:S05]  /*9500*/  BSYNC.RECONVERGENT B1 ;  /* 0x0000000000017941 */ /* 0x000fea0003800200 */
.L_x_46338:
[----:B------:R-:W-:Y:S01]  /*9510*/  I2FP.F32.U32 R160, R19 ;  /* 0x0000001300a07245 */ /* 0x000fe20000201000 */
[----:B------:R-:W-:Y:S01]  /*9520*/  HADD2.F32 R161, -RZ, R161.H1_H1 ;  /* 0x300000a1ffa17230 */ /* 0x000fe20000004100 */
[----:B------:R-:W-:Y:S01]  /*9530*/  ISETP.NE.AND P3, PT, R178, 0x1, PT ;  /* 0x00000001b200780c */ /* 0x000fe20003f65270 */
[----:B------:R-:W-:Y:S01]  /*9540*/  HADD2.F32 R19, -RZ, R105.H1_H1 ;  /* 0x30000069ff137230 */ /* 0x000fe20000004100 */
[----:B------:R-:W-:Y:S01]  /*9550*/  BSSY.RECONVERGENT B1, `(.L_x_46343) ;  /* 0x000005e000017945 */ /* 0x000fe20003800200 */
[----:B------:R-:W-:Y:S01]  /*9560*/  FFMA.FTZ R160, R160, R187, 1.1641532182693481445e-10 ;  /* 0x2f000000a0a07423 */ /* 0x000fe200000100bb */
[----:B------:R-:W-:Y:S01]  /*9570*/  FMUL.FTZ R161, R161, R0 ;  /* 0x00000000a1a17220 */ /* 0x000fe20000410000 */
[----:B0-----:R-:W-:-:S03]  /*9580*/  HFMA2 R191, -RZ, RZ, 0, 1.1920928955078125e-07 ;  /* 0x00000002ffbf7431 */ /* 0x001fc600000001ff */
        /* <DEDUP_REMOVED lines=15> */
.L_x_46345:
        /* <DEDUP_REMOVED lines=13> */
.L_x_46347:
[----:B------:R-:W-:Y:S05]  /*9750*/  BSYNC.RECONVERGENT B2 ;  /* 0x0000000000027941 */ /* 0x000fea0003800200 */
.L_x_46346:
        /* <DEDUP_REMOVED lines=61> */
.L_x_46344:
[----:B------:R-:W-:Y:S05]  /*9b30*/  BSYNC.RECONVERGENT B1 ;  /* 0x0000000000017941 */ /* 0x000fea0003800200 */
.L_x_46343:
        /* <DEDUP_REMOVED lines=23> */
.L_x_46350:
        /* <DEDUP_REMOVED lines=13> */
.L_x_46352:
[----:B------:R-:W-:Y:S05]  /*9d80*/  BSYNC.RECONVERGENT B2 ;  /* 0x0000000000027941 */ /* 0x000fea0003800200 */
.L_x_46351:
        /* <DEDUP_REMOVED lines=61> */
.L_x_46349:
[----:B------:R-:W-:Y:S05]  /*a160*/  BSYNC.RECONVERGENT B1 ;  /* 0x0000000000017941 */ /* 0x000fea0003800200 */
.L_x_46348:
        /* <DEDUP_REMOVED lines=23> */
.L_x_46355:
        /* <DEDUP_REMOVED lines=13> */
.L_x_46357:
[----:B------:R-:W-:Y:S05]  /*a3b0*/  BSYNC.RECONVERGENT B2 ;  /* 0x0000000000027941 */ /* 0x000fea0003800200 */
.L_x_46356:
        /* <DEDUP_REMOVED lines=58> */
[----:B------:R-:W-:Y:S01]  /*a760*/  HFMA2 R194, -RZ, RZ, 0, 0 ;  /* 0x00000000ffc27431 */ /* 0x000fe200000001ff */
[----:B------:R-:W-:Y:S01]  /*a770*/  LOP3.LUT R172, R191, R172, R193, 0x96, !PT ;  /* 0x000000acbfac7212 */ /* 0x000fe200078e96c1 */
[----:B------:R-:W-:-:S07]  /*a780*/  IMAD.MOV.U32 R186, RZ, RZ, R192 ;  /* 0x000000ffffba7224 */ /* 0x000fce00078e00c0 */
.L_x_46354:
[----:B------:R-:W-:Y:S05]  /*a790*/  BSYNC.RECONVERGENT B1 ;  /* 0x0000000000017941 */ /* 0x000fea0003800200 */
.L_x_46353:
        /* <DEDUP_REMOVED lines=23> */
.L_x_46360:
        /* <DEDUP_REMOVED lines=15> */
.L_x_46362:
[----:B------:R-:W-:Y:S05]  /*aa00*/  BSYNC.RECONVERGENT B2 ;  /* 0x0000000000027941 */ /* 0x000fea0003800200 */
.L_x_46361:
        /* <DEDUP_REMOVED lines=61> */
.L_x_46359:
[----:B------:R-:W-:Y:S05]  /*ade0*/  BSYNC.RECONVERGENT B1 ;  /* 0x0000000000017941 */ /* 0x000fea0003800200 */
.L_x_46358:
[----:B------:R-:W-:Y:S01]  /*adf0*/  I2FP.F32.U32 R190, R193 ;  /* 0x000000c100be7245 */ /* 0x000fe20000201000 */
[----:B------:R-:W-:-:S04]  /*ae00*/  HADD2.F32 R163, -RZ, R163.H1_H1 ;  /* 0x300000a3ffa37230 */ /* 0x000fc80000004100 */
        /* <DEDUP_REMOVED lines=8> */
[----:B------:R-:W-:Y:S08]  /*ae90*/  BRA `(.L_x_46363) ;  /* 0x0000003000847947 */ /* 0x000ff00003800000 */
.L_x_46322:
        /* <DEDUP_REMOVED lines=16> */
.L_x_46366:
        /* <DEDUP_REMOVED lines=13> */
.L_x_46368:
[----:B------:R-:W-:Y:S05]  /*b070*/  BSYNC.RECONVERGENT B2 ;  /* 0x0000000000027941 */ /* 0x000fea0003800200 */
.L_x_46367:
        /* <DEDUP_REMOVED lines=60> */
.L_x_46365:
[----:B------:R-:W-:Y:S05]  /*b440*/  BSYNC.RECONVERGENT B1 ;  /* 0x0000000000017941 */ /* 0x000fea0003800200 */
.L_x_46364:
[----:B------:R-:W1:Y:S01]  /*b450*/  LDC R184, c[0x0][0x408] ;  /* 0x00010200ffb87b82 */ /* 0x000e620000000800 */
[----:B------:R-:W-:Y:S01]  /*b460*/  I2FP.F32.U32 R16, R16 ;  /* 0x0000001000107245 */ /* 0x000fe20000201000 */
[----:B-----5:R-:W-:Y:S01]  /*b470*/  HADD2.F32 R17, -RZ, R160.H0_H0 ;  /* 0x200000a0ff117230 */ /* 0x020fe20000004100 */
[----:B------:R-:W-:Y:S01]  /*b480*/  ISETP.NE.AND P1, PT, R18, 0x1, PT ;  /* 0x000000011200780c */ /* 0x000fe20003f25270 */
[----:B------:R-:W-:Y:S01]  /*b490*/  IMAD.MOV.U32 R187, RZ, RZ, 0x2f800000 ;  /* 0x2f800000ffbb7424 */ /* 0x000fe200078e00ff */
[----:B------:R-:W-:Y:S01]  /*b4a0*/  LOP3.LUT R189, R189, 0xfffffffd, RZ, 0xc0, !PT ;  /* 0xfffffffdbdbd7812 */ /* 0x000fe200078ec0ff */
[----:B------:R-:W-:Y:S02]  /*b4b0*/  HADD2.F32 R19, -RZ, R104.H0_H0 ;  /* 0x20000068ff137230 */ /* 0x000fe40000004100 */
[----:B------:R-:W-:Y:S01]  /*b4c0*/  FMUL.FTZ R17, R17, R0 ;  /* 0x0000000011117220 */ /* 0x000fe20000410000 */
[----:B------:R-:W2:Y:S01]  /*b4d0*/  LDC R185, c[0x0][0x404] ;  /* 0x00010100ffb97b82 */ /* 0x000ea20000000800 */
[----:B------:R-:W-:Y:S01]  /*b4e0*/  FFMA.FTZ R16, R16, R187, 1.1641532182693481445e-10 ;  /* 0x2f00000010107423 */ /* 0x000fe200000100bb */
[----:B------:R-:W-:Y:S01]  /*b4f0*/  BSSY.RECONVERGENT B1, `(.L_x_46369) ;  /* 0x000005d000017945 */ /* 0x000fe20003800200 */
[----:B-1----:R-:W-:-:S03]  /*b500*/  FMUL.FTZ R17, R17, R184 ;  /* 0x000000b811117220 */ /* 0x002fc60000410000 */
[----:B--2---:R-:W-:-:S04]  /*b510*/  FSETP.GTU.FTZ.AND P0, PT, R16, R185, PT ;  /* 0x000000b91000720b */ /* 0x004fc80003f1c000 */
[----:B------:R-:W-:Y:S01]  /*b520*/  FSEL R16, R17, RZ, !P0 ;  /* 0x000000ff11107208 */ /* 0x000fe20004000000 */
[----:B------:R-:W-:Y:S01]  /*b530*/  IMAD.MOV.U32 R17, RZ, RZ, R176 ;  /* 0x000000ffff117224 */ /* 0x000fe200078e00b0 */
        /* <DEDUP_REMOVED lines=13> */
.L_x_46371:
        /* <DEDUP_REMOVED lines=13> */
.L_x_46373:
[----:B------:R-:W-:Y:S05]  /*b6e0*/  BSYNC.RECONVERGENT B2 ;  /* 0x0000000000027941 */ /* 0x000fea0003800200 */
.L_x_46372:
[----:B------:R-:W-:Y:S01]  /*b6f0*/  IMAD.WIDE.U32 R172, R171, -0x326172a9, RZ ;  /* 0xcd9e8d57abac7825 */ /* 0x000fe200078e00ff */
[----:B0-----:R-:W-:Y:S02]  /*b700*/  LOP3.LUT R192, R177, R19, R3, 0x96, !PT ;  /* 0x00000013b1c07212 */ /* 0x001fe400078e9603 */
        /* <DEDUP_REMOVED lines=59> */
.L_x_46370:
[----:B------:R-:W-:Y:S05]  /*bac0*/  BSYNC.RECONVERGENT B1 ;  /* 0x0000000000017941 */ /* 0x000fea0003800200 */
.L_x_46369:
        /* <DEDUP_REMOVED lines=23> */
.L_x_46376:
        /* <DEDUP_REMOVED lines=13> */
.L_x_46378:
[----:B------:R-:W-:Y:S05]  /*bd10*/  BSYNC.RECONVERGENT B2 ;  /* 0x0000000000027941 */ /* 0x000fea0003800200 */
.L_x_46377:
[----:B------:R-:W-:Y:S01]  /*bd20*/  IMAD.WIDE.U32 R172, R171, -0x326172a9, RZ ;  /* 0xcd9e8d57abac7825 */ /* 0x000fe200078e00ff */
[----:B0-----:R-:W-:Y:S02]  /*bd30*/  LOP3.LUT R192, R177, R19, R3, 0x96, !PT ;  /* 0x00000013b1c07212 */ /* 0x001fe400078e9603 */
[----:B------:R-:W-:Y:S01]  /*bd40*/  IADD3 R19, PT, PT, R2, -0x61c88647, RZ ;  /* 0x9e3779b902137810 */ /* 0x000fe20007ffe0ff */
[----:B------:R-:W-:Y:S01]  /*bd50*/  IMAD.MOV.U32 R160, RZ, RZ, RZ ;  /* 0x000000ffffa07224 */ /* 0x000fe200078e00ff */
        /* <DEDUP_REMOVED lines=57> */
.L_x_46375:
[----:B------:R-:W-:Y:S05]  /*c0f0*/  BSYNC.RECONVERGENT B1 ;  /* 0x0000000000017941 */ /* 0x000fea0003800200 */
.L_x_46374:
[----:B------:R-:W-:Y:S01]  /*c100*/  I2FP.F32.U32 R18, R18 ;  /* 0x0000001200127245 */ /* 0x000fe20000201000 */
[----:B------:R-:W-:Y:S01]  /*c110*/  HADD2.F32 R19, -RZ, R161.H0_H0 ;  /* 0x200000a1ff137230 */ /* 0x000fe20000004100 */
[----:B------:R-:W-:Y:S01]  /*c120*/  ISETP.NE.AND P2, PT, R160, 0x1, PT ;  /* 0x00000001a000780c */ /* 0x000fe20003f45270 */
[----:B0-----:R-:W-:Y:S01]  /*c130*/  HADD2.F32 R191, -RZ, R105.H0_H0 ;  /* 0x20000069ffbf7230 */ /* 0x001fe20000004100 */
        /* <DEDUP_REMOVED lines=19> */
.L_x_46381:
        /* <DEDUP_REMOVED lines=13> */
.L_x_46383:
[----:B------:R-:W-:Y:S05]  /*c340*/  BSYNC.RECONVERGENT B2 ;  /* 0x0000000000027941 */ /* 0x000fea0003800200 */
.L_x_46382:
        /* <DEDUP_REMOVED lines=61> */
.L_x_46380:
[----:B------:R-:W-:Y:S05]  /*c720*/  BSYNC.RECONVERGENT B1 ;  /* 0x0000000000017941 */ /* 0x000fea0003800200 */
.L_x_46379:
        /* <DEDUP_REMOVED lines=23> */
.L_x_46386:
        /* <DEDUP_REMOVED lines=13> */
.L_x_46388:
[----:B------:R-:W-:Y:S05]  /*c970*/  BSYNC.RECONVERGENT B2 ;  /* 0x0000000000027941 */ /* 0x000fea0003800200 */
.L_x_46387:
        /* <DEDUP_REMOVED lines=61> */
.L_x_46385:
[----:B------:R-:W-:Y:S05]  /*cd50*/  BSYNC.RECONVERGENT B1 ;  /* 0x0000000000017941 */ /* 0x000fea0003800200 */
.L_x_46384:
        /* <DEDUP_REMOVED lines=23> */
.L_x_46391:
        /* <DEDUP_REMOVED lines=13> */
.L_x_46393:
[----:B------:R-:W-:Y:S05]  /*cfa0*/  BSYNC.RECONVERGENT B2 ;  /* 0x0000000000027941 */ /* 0x000fea0003800200 */
.L_x_46392:
        /* <DEDUP_REMOVED lines=58> */
[----:B------:R-:W-:Y:S01]  /*d350*/  HFMA2 R193, -RZ, RZ, 0, 0 ;  /* 0x00000000ffc17431 */ /* 0x000fe200000001ff */
[----:B------:R-:W-:Y:S01]  /*d360*/  MOV R161, R186 ;  /* 0x000000ba00a17202 */ /* 0x000fe20000000f00 */
[----:B------:R-:W-:-:S07]  /*d370*/  IMAD.MOV.U32 R186, RZ, RZ, R192 ;  /* 0x000000ffffba7224 */ /* 0x000fce00078e00c0 */
.L_x_46390:
[----:B------:R-:W-:Y:S05]  /*d380*/  BSYNC.RECONVERGENT B1 ;  /* 0x0000000000017941 */ /* 0x000fea0003800200 */
.L_x_46389:
        /* <DEDUP_REMOVED lines=23> */
.L_x_46396:
        /* <DEDUP_REMOVED lines=13> */
.L_x_46398:
[----:B------:R-:W-:Y:S05]  /*d5d0*/  BSYNC.RECONVERGENT B2 ;  /* 0x0000000000027941 */ /* 0x000fea0003800200 */
.L_x_46397:
[----:B------:R-:W-:Y:S01]  /*d5e0*/  IMAD.WIDE.U32 R190, R171, -0x326172a9, RZ ;  /* 0xcd9e8d57abbe7825 */ /* 0x000fe200078e00ff */
[----:B------:R-:W-:Y:S02]  /*d5f0*/  LOP3.LUT R194, R177, R173, R3, 0x96, !PT ;  /* 0x000000adb1c27212 */ /* 0x000fe400078e9603 */
[----:B------:R-:W-:Y:S01]  /*d600*/  IADD3 R173, PT, PT, R2, -0x61c88647, RZ ;  /* 0x9e3779b902ad7810 */ /* 0x000fe20007ffe0ff */
[----:B------:R-:W-:Y:S01]  /*d610*/  IMAD.MOV.U32 R162, RZ, RZ, R186 ;  /* 0x000000ffffa27224 */ /* 0x000fe200078e00ba */
        /* <DEDUP_REMOVED lines=57> */
.L_x_46395:
[----:B------:R-:W-:Y:S05]  /*d9b0*/  BSYNC.RECONVERGENT B1 ;  /* 0x0000000000017941 */ /* 0x000fea0003800200 */
.L_x_46394:
        /* <DEDUP_REMOVED lines=23> */
.L_x_46401:
        /* <DEDUP_REMOVED lines=15> */
.L_x_46403:
[----:B------:R-:W-:Y:S05]  /*dc20*/  BSYNC.RECONVERGENT B2 ;  /* 0x0000000000027941 */ /* 0x000fea0003800200 */
.L_x_46402:
        /* <DEDUP_REMOVED lines=61> */
.L_x_46400:
[----:B------:R-:W-:Y:S05]  /*e000*/  BSYNC.RECONVERGENT B1 ;  /* 0x0000000000017941 */ /* 0x000fea0003800200 */
.L_x_46399:
        /* <DEDUP_REMOVED lines=10> */
.L_x_46363:
        /* <DEDUP_REMOVED lines=22> */
.L_x_46321:
[----:B------:R-:W-:Y:S05]  /*e210*/  BSYNC.RECONVERGENT B0 ;  /* 0x0000000000007941 */ /* 0x000fea0003800200 */
.L_x_46320:
        /* <DEDUP_REMOVED lines=8> */
[----:B------:R-:W3:Y:S01]  /*e2a0*/  @P0 LDC.64 R14, c[0x0][0x3a0] ;  /* 0x0000e800ff0e0b82 */ /* 0x000ee20000000a00 */
[----:B-1----:R-:W-:-:S05]  /*e2b0*/  IMAD.WIDE.U32 R12, R179, 0x10, R12 ;  /* 0x00000010b30c7825 */ /* 0x002fca00078e000c */
[----:B------:R1:W5:Y:S01]  /*e2c0*/  LDG.E.128 R156, desc[UR6][R12.64] ;  /* 0x000000060c9c7981 */ /* 0x000362000c1e1d00 */
[----:B---3--:R-:W-:-:S05]  /*e2d0*/  @P0 IMAD.WIDE.U32 R14, R179, 0x20, R14 ;  /* 0x00000020b30e0825 */ /* 0x008fca00078e000e */
[----:B------:R1:W5:Y:S04]  /*e2e0*/  @P0 LDG.E.128 R28, desc[UR6][R14.64] ;  /* 0x000000060e1c0981 */ /* 0x000368000c1e1d00 */
[----:B------:R1:W5:Y:S01]  /*e2f0*/  @P0 LDG.E.128 R24, desc[UR6][R14.64+0x10] ;  /* 0x000010060e180981 */ /* 0x000362000c1e1d00 */
        /* <DEDUP_REMOVED lines=17> */
.L_x_46409:
        /* <DEDUP_REMOVED lines=13> */
.L_x_46411:
[----:B------:R-:W-:Y:S05]  /*e4e0*/  BSYNC.RECONVERGENT B2 ;  /* 0x0000000000027941 */ /* 0x000fea0003800200 */
.L_x_46410:
        /* <DEDUP_REMOVED lines=60> */
.L_x_46408:
[----:B------:R-:W-:Y:S05]  /*e8b0*/  BSYNC.RECONVERGENT B1 ;  /* 0x0000000000017941 */ /* 0x000fea0003800200 */
.L_x_46407:
        /* <DEDUP_REMOVED lines=8> */
[----:B------:R-:W3:Y:S01]  /*e940*/  LDC R185, c[0x0][0x404] ;  /* 0x00010100ffb97b82 */ /* 0x000ee20000000800 */
[----:B------:R-:W-:Y:S01]  /*e950*/  FMUL.FTZ R13, R13, R0 ;  /* 0x000000000d0d7220 */ /* 0x000fe20000410000 */
[----:B------:R-:W-:-:S03]  /*e960*/  FFMA.FTZ R12, R12, R187, 1.1641532182693481445e-10 ;  /* 0x2f0000000c0c7423 */ /* 0x000fc600000100bb */
[----:B-1----:R-:W-:Y:S02]  /*e970*/  FMUL.FTZ R13, R13, R184 ;  /* 0x000000b80d0d7220 */ /* 0x002fe40000410000 */
[----:B---3--:R-:W-:Y:S01]  /*e980*/  FSETP.GTU.FTZ.AND P0, PT, R12, R185, PT ;  /* 0x000000b90c00720b */ /* 0x008fe20003f1c000 */
        /* <DEDUP_REMOVED lines=15> */
.L_x_46414:
        /* <DEDUP_REMOVED lines=13> */
.L_x_46416:
[----:B------:R-:W-:Y:S05]  /*eb50*/  BSYNC.RECONVERGENT B2 ;  /* 0x0000000000027941 */ /* 0x000fea0003800200 */
.L_x_46415:
[----:B------:R-:W-:Y:S01]  /*eb60*/  IMAD.WIDE.U32 R172, R171, -0x326172a9, RZ ;  /* 0xcd9e8d57abac7825 */ /* 0x000fe200078e00ff */
[----:B0-2---:R-:W-:Y:S02]  /*eb70*/  LOP3.LUT R192, R177, R15, R3, 0x96, !PT ;  /* 0x0000000fb1c07212 */ /* 0x005fe400078e9603 */
        /* <DEDUP_REMOVED lines=59> */
.L_x_46413:
[----:B------:R-:W-:Y:S05]  /*ef30*/  BSYNC.RECONVERGENT B1 ;  /* 0x0000000000017941 */ /* 0x000fea0003800200 */
.L_x_46412:
[----:B------:R-:W-:Y:S01]  /*ef40*/  I2FP.F32.U32 R14, R13 ;  /* 0x0000000d000e7245 */ /* 0x000fe20000201000 */
[----:B------:R-:W-:Y:S01]  /*ef50*/  HADD2.F32 R13, -RZ, R156.H1_H1 ;  /* 0x3000009cff0d7230 */ /* 0x000fe20000004100 */
[----:B------:R-:W-:Y:S01]  /*ef60*/  ISETP.NE.AND P1, PT, R178, 0x1, PT ;  /* 0x00000001b200780c */ /* 0x000fe20003f25270 */
[----:B------:R-:W-:Y:S01]  /*ef70*/  HADD2.F32 R15, -RZ, R92.H1_H1 ;  /* 0x3000005cff0f7230 */ /* 0x000fe20000004100 */
[----:B------:R-:W-:Y:S01]  /*ef80*/  BSSY.RECONVERGENT B1, `(.L_x_46417) ;  /* 0x000005e000017945 */ /* 0x000fe20003800200 */
[----:B------:R-:W-:Y:S01]  /*ef90*/  FFMA.FTZ R14, R14, R187, 1.1641532182693481445e-10 ;  /* 0x2f0000000e0e7423 */ /* 0x000fe200000100bb */
[----:B------:R-:W-:Y:S01]  /*efa0*/  FMUL.FTZ R13, R13, R0 ;  /* 0x000000000d0d7220 */ /* 0x000fe20000410000 */
[----:B0-2---:R-:W-:-:S03]  /*efb0*/  HFMA2 R190, -RZ, RZ, 0, 1.1920928955078125e-07 ;  /* 0x00000002ffbe7431 */ /* 0x005fc600000001ff */
        /* <DEDUP_REMOVED lines=15> */
.L_x_46419:
        /* <DEDUP_REMOVED lines=13> */
.L_x_46421:
[----:B------:R-:W-:Y:S05]  /*f180*/  BSYNC.RECONVERGENT B2 ;  /* 0x0000000000027941 */ /* 0x000fea0003800200 */
.L_x_46420:
        /* <DEDUP_REMOVED lines=58> */
[----:B------:R-:W-:Y:S02]  /*f530*/  HFMA2 R190, -RZ, RZ, 0, 0 ;  /* 0x00000000ffbe7431 */ /* 0x000fe400000001ff */
[----:B------:R-:W-:Y:S01]  /*f540*/  IMAD.MOV.U32 R176, RZ, RZ, R192 ;  /* 0x000000ffffb07224 */ /* 0x000fe200078e00c0 */
[----:B------:R-:W-:-:S07]  /*f550*/  LOP3.LUT R172, R15, R172, R191, 0x96, !PT ;  /* 0x000000ac0fac7212 */ /* 0x000fce00078e96bf */
.L_x_46418:
[----:B------:R-:W-:Y:S05]  /*f560*/  BSYNC.RECONVERGENT B1 ;  /* 0x0000000000017941 */ /* 0x000fea0003800200 */
.L_x_46417:
        /* <DEDUP_REMOVED lines=23> */
.L_x_46424:
        /* <DEDUP_REMOVED lines=13> */
.L_x_46426:
[----:B------:R-:W-:Y:S05]  /*f7b0*/  BSYNC.RECONVERGENT B2 ;  /* 0x0000000000027941 */ /* 0x000fea0003800200 */
.L_x_46425:
        /* <DEDUP_REMOVED lines=59> */
[----:B------:R-:W-:-:S04]  /*fb70*/  MOV R186, R192 ;  /* 0x000000c000ba7202 */ /* 0x000fc80000000f00 */
[----:B------:R-:W-:-:S07]  /*fb80*/  LOP3.LUT R172, R15, R172, R193, 0x96, !PT ;  /* 0x000000ac0fac7212 */ /* 0x000fce00078e96c1 */
.L_x_46423:
[----:B------:R-:W-:Y:S05]  /*fb90*/  BSYNC.RECONVERGENT B1 ;  /* 0x0000000000017941 */ /* 0x000fea0003800200 */
.L_x_46422:
        /* <DEDUP_REMOVED lines=23> */
.L_x_46429:
        /* <DEDUP_REMOVED lines=13> */
.L_x_46431:
[----:B------:R-:W-:Y:S05]  /*fde0*/  BSYNC.RECONVERGENT B2 ;  /* 0x0000000000027941 */ /* 0x000fea0003800200 */
.L_x_46430:
        /* <DEDUP_REMOVED lines=61> */
.L_x_46428:
[----:B------:R-:W-:Y:S05]  /*101c0*/  BSYNC.RECONVERGENT B1 ;  /* 0x0000000000017941 */ /* 0x000fea0003800200 */
.L_x_46427:
        /* <DEDUP_REMOVED lines=23> */
.L_x_46434:
        /* <DEDUP_REMOVED lines=13> */
.L_x_46436:
[----:B------:R-:W-:Y:S05]  /*10410*/  BSYNC.RECONVERGENT B2 ;  /* 0x0000000000027941 */ /* 0x000fea0003800200 */
.L_x_46435:
        /* <DEDUP_REMOVED lines=61> */
.L_x_46433:
[----:B------:R-:W-:Y:S05]  /*107f0*/  BSYNC.RECONVERGENT B1 ;  /* 0x0000000000017941 */ /* 0x000fea0003800200 */
.L_x_46432:
        /* <DEDUP_REMOVED lines=23> */
.L_x_46439:
        /* <DEDUP_REMOVED lines=13> */
.L_x_46441:
[----:B------:R-:W-:Y:S05]  /*10a40*/  BSYNC.RECONVERGENT B2 ;  /* 0x0000000000027941 */ /* 0x000fea0003800200 */
.L_x_46440:
        /* <DEDUP_REMOVED lines=61> */
.L_x_46438:
[----:B------:R-:W-:Y:S05]  /*10e20*/  BSYNC.RECONVERGENT B1 ;  /* 0x0000000000017941 */ /* 0x000fea0003800200 */
.L_x_46437:
        /* <DEDUP_REMOVED lines=23> */
.L_x_46444:
        /* <DEDUP_REMOVED lines=15> */
.L_x_46446:
[----:B------:R-:W-:Y:S05]  /*11090*/  BSYNC.RECONVERGENT B2 ;  /* 0x0000000000027941 */ /* 0x000fea0003800200 */
.L_x_46445:
        /* <DEDUP_REMOVED lines=61> */
.L_x_46443:
[----:B------:R-:W-:Y:S05]  /*11470*/  BSYNC.RECONVERGENT B1 ;  /* 0x0000000000017941 */ /* 0x000fea0003800200 */
.L_x_46442:
        /* <DEDUP_REMOVED lines=11> */
.L_x_46406:
        /* <DEDUP_REMOVED lines=16> */
.L_x_46450:
        /* <DEDUP_REMOVED lines=13> */
.L_x_46452:
[----:B------:R-:W-:Y:S05]  /*11700*/  BSYNC.RECONVERGENT B2 ;  /* 0x0000000000027941 */ /* 0x000fea0003800200 */
.L_x_46451:
        /* <DEDUP_REMOVED lines=60> */
.L_x_46449:
[----:B------:R-:W-:Y:S05]  /*11ad0*/  BSYNC.RECONVERGENT B1 ;  /* 0x0000000000017941 */ /* 0x000fea0003800200 */
.L_x_46448:
        /* <DEDUP_REMOVED lines=8> */
[----:B------:R-:W3:Y:S01]  /*11b60*/  LDC R185, c[0x0][0x404] ;  /* 0x00010100ffb97b82 */ /* 0x000ee20000000800 */
[----:B------:R-:W-:Y:S01]  /*11b70*/  FFMA.FTZ R12, R12, R187, 1.1641532182693481445e-10 ;  /* 0x2f0000000c0c7423 */ /* 0x000fe200000100bb */
[----:B------:R-:W-:Y:S01]  /*11b80*/  BSSY.RECONVERGENT B1, `(.L_x_46453) ;  /* 0x000005d000017945 */ /* 0x000fe20003800200 */
[----:B-1----:R-:W-:-:S03]  /*11b90*/  FMUL.FTZ R13, R13, R184 ;  /* 0x000000b80d0d7220 */ /* 0x002fc60000410000 */
[----:B---3--:R-:W-:-:S04]  /*11ba0*/  FSETP.GTU.FTZ.AND P0, PT, R12, R185, PT ;  /* 0x000000b90c00720b */ /* 0x008fc80003f1c000 */
        /* <DEDUP_REMOVED lines=15> */
.L_x_46455:
        /* <DEDUP_REMOVED lines=13> */
.L_x_46457:
[----:B------:R-:W-:Y:S05]  /*11d70*/  BSYNC.RECONVERGENT B2 ;  /* 0x0000000000027941 */ /* 0x000fea0003800200 */
.L_x_46456:
[----:B------:R-:W-:Y:S01]  /*11d80*/  IMAD.WIDE.U32 R172, R171, -0x326172a9, RZ ;  /* 0xcd9e8d57abac7825 */ /* 0x000fe200078e00ff */
[----:B0-2---:R-:W-:Y:S02]  /*11d90*/  LOP3.LUT R192, R177, R15, R3, 0x96, !PT ;  /* 0x0000000fb1c07212 */ /* 0x005fe400078e9603 */
        /* <DEDUP_REMOVED lines=59> */
.L_x_46454:
[----:B------:R-:W-:Y:S05]  /*12150*/  BSYNC.RECONVERGENT B1 ;  /* 0x0000000000017941 */ /* 0x000fea0003800200 */
.L_x_46453:
        /* <DEDUP_REMOVED lines=23> */
.L_x_46460:
        /* <DEDUP_REMOVED lines=13> */
.L_x_46462:
[----:B------:R-:W-:Y:S05]  /*123a0*/  BSYNC.RECONVERGENT B2 ;  /* 0x0000000000027941 */ /* 0x000fea0003800200 */
.L_x_46461:
[----:B------:R-:W-:Y:S01]  /*123b0*/  IMAD.WIDE.U32 R172, R171, -0x326172a9, RZ ;  /* 0xcd9e8d57abac7825 */ /* 0x000fe200078e00ff */
[----:B0-2---:R-:W-:Y:S02]  /*123c0*/  LOP3.LUT R192, R177, R15, R3, 0x96, !PT ;  /* 0x0000000fb1c07212 */ /* 0x005fe400078e9603 */
        /* <DEDUP_REMOVED lines=59> */
.L_x_46459:
[----:B------:R-:W-:Y:S05]  /*12780*/  BSYNC.RECONVERGENT B1 ;  /* 0x0000000000017941 */ /* 0x000fea0003800200 */
.L_x_46458:
[----:B------:R-:W-:Y:S01]  /*12790*/  I2FP.F32.U32 R14, R14 ;  /* 0x0000000e000e7245 */ /* 0x000fe20000201000 */
[----:B------:R-:W-:Y:S01]  /*127a0*/  HADD2.F32 R15, -RZ, R157.H0_H0 ;  /* 0x2000009dff0f7230 */ /* 0x000fe20000004100 */
[----:B------:R-:W-:Y:S01]  /*127b0*/  ISETP.NE.AND P2, PT, R156, 0x1, PT ;  /* 0x000000019c00780c */ /* 0x000fe20003f45270 */
[----:B0-2---:R-:W-:Y:S01]  /*127c0*/  HADD2.F32 R191, -RZ, R93.H0_H0 ;  /* 0x2000005dffbf7230 */ /* 0x005fe20000004100 */
        /* <DEDUP_REMOVED lines=19> */
.L_x_46465:
        /* <DEDUP_REMOVED lines=13> */
.L_x_46467:
[----:B------:R-:W-:Y:S05]  /*129d0*/  BSYNC.RECONVERGENT B2 ;  /* 0x0000000000027941 */ /* 0x000fea0003800200 */
.L_x_46466:
        /* <DEDUP_REMOVED lines=61> */
.L_x_46464:
[----:B------:R-:W-:Y:S05]  /*12db0*/  BSYNC.RECONVERGENT B1 ;  /* 0x0000000000017941 */ /* 0x000fea0003800200 */
.L_x_46463:
        /* <DEDUP_REMOVED lines=23> */
.L_x_46470:
        /* <DEDUP_REMOVED lines=13> */
.L_x_46472:
[----:B------:R-:W-:Y:S05]  /*13000*/  BSYNC.RECONVERGENT B2 ;  /* 0x0000000000027941 */ /* 0x000fea0003800200 */
.L_x_46471:
        /* <DEDUP_REMOVED lines=61> */
.L_x_46469:
[----:B------:R-:W-:Y:S05]  /*133e0*/  BSYNC.RECONVERGENT B1 ;  /* 0x0000000000017941 */ /* 0x000fea0003800200 */
.L_x_46468:
        /* <DEDUP_REMOVED lines=23> */
.L_x_46475:
        /* <DEDUP_REMOVED lines=13> */
.L_x_46477:
[----:B------:R-:W-:Y:S05]  /*13630*/  BSYNC.RECONVERGENT B2 ;  /* 0x0000000000027941 */ /* 0x000fea0003800200 */
.L_x_46476:
        /* <DEDUP_REMOVED lines=61> */
.L_x_46474:
[----:B------:R-:W-:Y:S05]  /*13a10*/  BSYNC.RECONVERGENT B1 ;  /* 0x0000000000017941 */ /* 0x000fea0003800200 */
.L_x_46473:
        /* <DEDUP_REMOVED lines=23> */
.L_x_46480:
        /* <DEDUP_REMOVED lines=13> */
.L_x_46482:
[----:B------:R-:W-:Y:S05]  /*13c60*/  BSYNC.RECONVERGENT B2 ;  /* 0x0000000000027941 */ /* 0x000fea0003800200 */
.L_x_46481:
        /* <DEDUP_REMOVED lines=61> */
.L_x_46479:
[----:B------:R-:W-:Y:S05]  /*14040*/  BSYNC.RECONVERGENT B1 ;  /* 0x0000000000017941 */ /* 0x000fea0003800200 */
.L_x_46478:
        /* <DEDUP_REMOVED lines=23> */
.L_x_46485:
        /* <DEDUP_REMOVED lines=15> */
.L_x_46487:
[----:B------:R-:W-:Y:S05]  /*142b0*/  BSYNC.RECONVERGENT B2 ;  /* 0x0000000000027941 */ /* 0x000fea0003800200 */
.L_x_46486:
        /* <DEDUP_REMOVED lines=61> */
.L_x_46484:
[----:B------:R-:W-:Y:S05]  /*14690*/  BSYNC.RECONVERGENT B1 ;  /* 0x0000000000017941 */ /* 0x000fea0003800200 */
.L_x_46483:
        /* <DEDUP_REMOVED lines=10> */
.L_x_46447:
        /* <DEDUP_REMOVED lines=22> */
.L_x_46405:
[----:B------:R-:W-:Y:S05]  /*148a0*/  BSYNC.RECONVERGENT B0 ;  /* 0x0000000000007941 */ /* 0x000fea0003800200 */
.L_x_46404:
        /* <DEDUP_REMOVED lines=8> */
[----:B------:R-:W4:Y:S01]  /*14930*/  @P0 LDC.64 R10, c[0x0][0x3a0] ;  /* 0x0000e800ff0a0b82 */ /* 0x000f220000000a00 */
[----:B-1----:R-:W-:-:S05]  /*14940*/  IMAD.WIDE.U32 R8, R179, 0x10, R8 ;  /* 0x00000010b3087825 */ /* 0x002fca00078e0008 */
[----:B------:R1:W5:Y:S01]  /*14950*/  LDG.E.128 R152, desc[UR6][R8.64] ;  /* 0x0000000608987981 */ /* 0x000362000c1e1d00 */
[----:B----4-:R-:W-:-:S05]  /*14960*/  @P0 IMAD.WIDE.U32 R10, R179, 0x20, R10 ;  /* 0x00000020b30a0825 */ /* 0x010fca00078e000a */
        /* <DEDUP_REMOVED lines=19> */
.L_x_46493:
        /* <DEDUP_REMOVED lines=13> */
.L_x_46495:
[----:B------:R-:W-:Y:S05]  /*14b70*/  BSYNC.RECONVERGENT B2 ;  /* 0x0000000000027941 */ /* 0x000fea0003800200 */
.L_x_46494:
        /* <DEDUP_REMOVED lines=60> */
.L_x_46492:
[----:B------:R-:W-:Y:S05]  /*14f40*/  BSYNC.RECONVERGENT B1 ;  /* 0x0000000000017941 */ /* 0x000fea0003800200 */
.L_x_46491:
        /* <DEDUP_REMOVED lines=8> */
[----:B------:R-:W4:Y:S01]  /*14fd0*/  LDC R185, c[0x0][0x404] ;  /* 0x00010100ffb97b82 */ /* 0x000f220000000800 */
[----:B------:R-:W-:Y:S01]  /*14fe0*/  FMUL.FTZ R9, R9, R0 ;  /* 0x0000000009097220 */ /* 0x000fe20000410000 */
[----:B------:R-:W-:-:S03]  /*14ff0*/  FFMA.FTZ R8, R8, R187, 1.1641532182693481445e-10 ;  /* 0x2f00000008087423 */ /* 0x000fc600000100bb */
[----:B-1----:R-:W-:Y:S02]  /*15000*/  FMUL.FTZ R9, R9, R184 ;  /* 0x000000b809097220 */ /* 0x002fe40000410000 */
[----:B----4-:R-:W-:Y:S01]  /*15010*/  FSETP.GTU.FTZ.AND P1, PT, R8, R185, PT ;  /* 0x000000b90800720b */ /* 0x010fe20003f3c000 */
        /* <DEDUP_REMOVED lines=15> */
.L_x_46498:
        /* <DEDUP_REMOVED lines=13> */
.L_x_46500:
[----:B------:R-:W-:Y:S05]  /*151e0*/  BSYNC.RECONVERGENT B2 ;  /* 0x0000000000027941 */ /* 0x000fea0003800200 */
.L_x_46499:
[----:B------:R-:W-:Y:S01]  /*151f0*/  IMAD.WIDE.U32 R172, R171, -0x326172a9, RZ ;  /* 0xcd9e8d57abac7825 */ /* 0x000fe200078e00ff */
[----:B0-23--:R-:W-:Y:S02]  /*15200*/  LOP3.LUT R192, R177, R11, R3, 0x96, !PT ;  /* 0x0000000bb1c07212 */ /* 0x00dfe400078e9603 */
        /* <DEDUP_REMOVED lines=59> */
.L_x_46497:
[----:B------:R-:W-:Y:S05]  /*155c0*/  BSYNC.RECONVERGENT B1 ;  /* 0x0000000000017941 */ /* 0x000fea0003800200 */
.L_x_46496:
[----:B------:R-:W-:Y:S01]  /*155d0*/  I2FP.F32.U32 R10, R9 ;  /* 0x00000009000a7245 */ /* 0x000fe20000201000 */
[----:B------:R-:W-:Y:S01]  /*155e0*/  HADD2.F32 R9, -RZ, R152.H1_H1 ;  /* 0x30000098ff097230 */ /* 0x000fe20000004100 */
[----:B------:R-:W-:Y:S01]  /*155f0*/  ISETP.NE.AND P1, PT, R178, 0x1, PT ;  /* 0x00000001b200780c */ /* 0x000fe20003f25270 */
[----:B------:R-:W-:Y:S01]  /*15600*/  HADD2.F32 R11, -RZ, R80.H1_H1 ;  /* 0x30000050ff0b7230 */ /* 0x000fe20000004100 */
[----:B------:R-:W-:Y:S01]  /*15610*/  BSSY.RECONVERGENT B1, `(.L_x_46501) ;  /* 0x000005e000017945 */ /* 0x000fe20003800200 */
[----:B------:R-:W-:Y:S01]  /*15620*/  FFMA.FTZ R10, R10, R187, 1.1641532182693481445e-10 ;  /* 0x2f0000000a0a7423 */ /* 0x000fe200000100bb */
[----:B------:R-:W-:Y:S01]  /*15630*/  FMUL.FTZ R9, R9, R0 ;  /* 0x0000000009097220 */ /* 0x000fe20000410000 */
[----:B0-23--:R-:W-:Y:S02]  /*15640*/  HFMA2 R190, -RZ, RZ, 0, 1.1920928955078125e-07 ;  /* 0x00000002ffbe7431 */ /* 0x00dfe400000001ff */
        /* <DEDUP_REMOVED lines=15> */
.L_x_46503:
        /* <DEDUP_REMOVED lines=13> */
.L_x_46505:
[----:B------:R-:W-:Y:S05]  /*15810*/  BSYNC.RECONVERGENT B2 ;  /* 0x0000000000027941 */ /* 0x000fea0003800200 */
.L_x_46504:
        /* <DEDUP_REMOVED lines=61> */
.L_x_46502:
[----:B------:R-:W-:Y:S05]  /*15bf0*/  BSYNC.RECONVERGENT B1 ;  /* 0x0000000000017941 */ /* 0x000fea0003800200 */
.L_x_46501:
        /* <DEDUP_REMOVED lines=23> */
.L_x_46508:
        /* <DEDUP_REMOVED lines=13> */
.L_x_46510:
[----:B------:R-:W-:Y:S05]  /*15e40*/  BSYNC.RECONVERGENT B2 ;  /* 0x0000000000027941 */ /* 0x000fea0003800200 */
.L_x_46509:
        /* <DEDUP_REMOVED lines=61> */
.L_x_46507:
[----:B------:R-:W-:Y:S05]  /*16220*/  BSYNC.RECONVERGENT B1 ;  /* 0x0000000000017941 */ /* 0x000fea0003800200 */
.L_x_46506:
        /* <DEDUP_REMOVED lines=23> */
.L_x_46513:
        /* <DEDUP_REMOVED lines=13> */
.L_x_46515:
[----:B------:R-:W-:Y:S05]  /*16470*/  BSYNC.RECONVERGENT B2 ;  /* 0x0000000000027941 */ /* 0x000fea0003800200 */
.L_x_46514:
        /* <DEDUP_REMOVED lines=61> */
.L_x_46512:
[----:B------:R-:W-:Y:S05]  /*16850*/  BSYNC.RECONVERGENT B1 ;  /* 0x0000000000017941 */ /* 0x000fea0003800200 */
.L_x_46511:
        /* <DEDUP_REMOVED lines=23> */
.L_x_46518:
        /* <DEDUP_REMOVED lines=13> */
.L_x_46520:
[----:B------:R-:W-:Y:S05]  /*16aa0*/  BSYNC.RECONVERGENT B2 ;  /* 0x0000000000027941 */ /* 0x000fea0003800200 */
.L_x_46519:
        /* <DEDUP_REMOVED lines=61> */
.L_x_46517:
[----:B------:R-:W-:Y:S05]  /*16e80*/  BSYNC.RECONVERGENT B1 ;  /* 0x0000000000017941 */ /* 0x000fea0003800200 */
.L_x_46516:
        /* <DEDUP_REMOVED lines=23> */
.L_x_46523:
        /* <DEDUP_REMOVED lines=13> */
.L_x_46525:
[----:B------:R-:W-:Y:S05]  /*170d0*/  BSYNC.RECONVERGENT B2 ;  /* 0x0000000000027941 */ /* 0x000fea0003800200 */
.L_x_46524:
        /* <DEDUP_REMOVED lines=61> */
.L_x_46522:
[----:B------:R-:W-:Y:S05]  /*174b0*/  BSYNC.RECONVERGENT B1 ;  /* 0x0000000000017941 */ /* 0x000fea0003800200 */
.L_x_46521:
        /* <DEDUP_REMOVED lines=23> */
.L_x_46528:
        /* <DEDUP_REMOVED lines=15> */
.L_x_46530:
[----:B------:R-:W-:Y:S05]  /*17720*/  BSYNC.RECONVERGENT B2 ;  /* 0x0000000000027941 */ /* 0x000fea0003800200 */
.L_x_46529:
        /* <DEDUP_REMOVED lines=61> */
.L_x_46527:
[----:B------:R-:W-:Y:S05]  /*17b00*/  BSYNC.RECONVERGENT B1 ;  /* 0x0000000000017941 */ /* 0x000fea0003800200 */
.L_x_46526:
        /* <DEDUP_REMOVED lines=11> */
.L_x_46490:
        /* <DEDUP_REMOVED lines=16> */
.L_x_46534:
        /* <DEDUP_REMOVED lines=13> */
.L_x_46536:
[----:B------:R-:W-:Y:S05]  /*17d90*/  BSYNC.RECONVERGENT B2 ;  /* 0x0000000000027941 */ /* 0x000fea0003800200 */
.L_x_46535:
        /* <DEDUP_REMOVED lines=60> */
.L_x_46533:
[----:B------:R-:W-:Y:S05]  /*18160*/  BSYNC.RECONVERGENT B1 ;  /* 0x0000000000017941 */ /* 0x000fea0003800200 */
.L_x_46532:
        /* <DEDUP_REMOVED lines=8> */
[----:B------:R-:W4:Y:S01]  /*181f0*/  LDC R185, c[0x0][0x404] ;  /* 0x00010100ffb97b82 */ /* 0x000f220000000800 */
[----:B------:R-:W-:Y:S01]  /*18200*/  FFMA.FTZ R8, R8, R187, 1.1641532182693481445e-10 ;  /* 0x2f00000008087423 */ /* 0x000fe200000100bb */
[----:B------:R-:W-:Y:S01]  /*18210*/  BSSY.RECONVERGENT B1, `(.L_x_46537) ;  /* 0x000005d000017945 */ /* 0x000fe20003800200 */
[----:B-1----:R-:W-:-:S03]  /*18220*/  FMUL.FTZ R9, R9, R184 ;  /* 0x000000b809097220 */ /* 0x002fc60000410000 */
[----:B----4-:R-:W-:-:S04]  /*18230*/  FSETP.GTU.FTZ.AND P1, PT, R8, R185, PT ;  /* 0x000000b90800720b */ /* 0x010fc80003f3c000 */
        /* <DEDUP_REMOVED lines=15> */
.L_x_46539:
        /* <DEDUP_REMOVED lines=13> */
.L_x_46541:
[----:B------:R-:W-:Y:S05]  /*18400*/  BSYNC.RECONVERGENT B2 ;  /* 0x0000000000027941 */ /* 0x000fea0003800200 */
.L_x_46540:
[----:B------:R-:W-:Y:S01]  /*18410*/  IMAD.WIDE.U32 R172, R171, -0x326172a9, RZ ;  /* 0xcd9e8d57abac7825 */ /* 0x000fe200078e00ff */
[----:B0-23--:R-:W-:Y:S02]  /*18420*/  LOP3.LUT R192, R177, R11, R3, 0x96, !PT ;  /* 0x0000000bb1c07212 */ /* 0x00dfe400078e9603 */
        /* <DEDUP_REMOVED lines=59> */
.L_x_46538:
[----:B------:R-:W-:Y:S05]  /*187e0*/  BSYNC.RECONVERGENT B1 ;  /* 0x0000000000017941 */ /* 0x000fea0003800200 */
.L_x_46537:
        /* <DEDUP_REMOVED lines=23> */
.L_x_46544:
        /* <DEDUP_REMOVED lines=13> */
.L_x_46546:
[----:B------:R-:W-:Y:S05]  /*18a30*/  BSYNC.RECONVERGENT B2 ;  /* 0x0000000000027941 */ /* 0x000fea0003800200 */
.L_x_46545:
[----:B------:R-:W-:Y:S01]  /*18a40*/  IMAD.WIDE.U32 R172, R171, -0x326172a9, RZ ;  /* 0xcd9e8d57abac7825 */ /* 0x000fe200078e00ff */
[----:B0-23--:R-:W-:Y:S02]  /*18a50*/  LOP3.LUT R192, R177, R11, R3, 0x96, !PT ;  /* 0x0000000bb1c07212 */ /* 0x00dfe400078e9603 */
        /* <DEDUP_REMOVED lines=59> */
.L_x_46543:
[----:B------:R-:W-:Y:S05]  /*18e10*/  BSYNC.RECONVERGENT B1 ;  /* 0x0000000000017941 */ /* 0x000fea0003800200 */
.L_x_46542:
[----:B------:R-:W-:Y:S01]  /*18e20*/  I2FP.F32.U32 R10, R10 ;  /* 0x0000000a000a7245 */ /* 0x000fe20000201000 */
[----:B------:R-:W-:Y:S01]  /*18e30*/  HADD2.F32 R11, -RZ, R153.H0_H0 ;  /* 0x20000099ff0b7230 */ /* 0x000fe20000004100 */
[----:B------:R-:W-:Y:S01]  /*18e40*/  ISETP.NE.AND P2, PT, R178, 0x1, PT ;  /* 0x00000001b200780c */ /* 0x000fe20003f45270 */
[----:B0-23--:R-:W-:Y:S01]  /*18e50*/  HADD2.F32 R191, -RZ, R81.H0_H0 ;  /* 0x20000051ffbf7230 */ /* 0x00dfe20000004100 */
        /* <DEDUP_REMOVED lines=19> */
.L_x_46549:
        /* <DEDUP_REMOVED lines=13> */
.L_x_46551:
[----:B------:R-:W-:Y:S05]  /*19060*/  BSYNC.RECONVERGENT B2 ;  /* 0x0000000000027941 */ /* 0x000fea0003800200 */
.L_x_46550:
        /* <DEDUP_REMOVED lines=61> */
.L_x_46548:
[----:B------:R-:W-:Y:S05]  /*19440*/  BSYNC.RECONVERGENT B1 ;  /* 0x0000000000017941 */ /* 0x000fea0003800200 */
.L_x_46547:
        /* <DEDUP_REMOVED lines=23> */
.L_x_46554:
        /* <DEDUP_REMOVED lines=13> */
.L_x_46556:
[----:B------:R-:W-:Y:S05]  /*19690*/  BSYNC.RECONVERGENT B2 ;  /* 0x0000000000027941 */ /* 0x000fea0003800200 */
.L_x_46555:
        /* <DEDUP_REMOVED lines=61> */
.L_x_46553:
[----:B------:R-:W-:Y:S05]  /*19a70*/  BSYNC.RECONVERGENT B1 ;  /* 0x0000000000017941 */ /* 0x000fea0003800200 */
.L_x_46552:
        /* <DEDUP_REMOVED lines=23> */
.L_x_46559:
        /* <DEDUP_REMOVED lines=13> */
.L_x_46561:
[----:B------:R-:W-:Y:S05]  /*19cc0*/  BSYNC.RECONVERGENT B2 ;  /* 0x0000000000027941 */ /* 0x000fea0003800200 */
.L_x_46560:
        /* <DEDUP_REMOVED lines=61> */
.L_x_46558:
[----:B------:R-:W-:Y:S05]  /*1a0a0*/  BSYNC.RECONVERGENT B1 ;  /* 0x0000000000017941 */ /* 0x000fea0003800200 */
.L_x_46557:
        /* <DEDUP_REMOVED lines=23> */
.L_x_46564:
        /* <DEDUP_REMOVED lines=13> */
.L_x_46566:
[----:B------:R-:W-:Y:S05]  /*1a2f0*/  BSYNC.RECONVERGENT B2 ;  /* 0x0000000000027941 */ /* 0x000fea0003800200 */
.L_x_46565:
        /* <DEDUP_REMOVED lines=61> */
.L_x_46563:
[----:B------:R-:W-:Y:S05]  /*1a6d0*/  BSYNC.RECONVERGENT B1 ;  /* 0x0000000000017941 */ /* 0x000fea0003800200 */
.L_x_46562:
        /* <DEDUP_REMOVED lines=23> */
.L_x_46569:
        /* <DEDUP_REMOVED lines=15> */
.L_x_46571:
[----:B------:R-:W-:Y:S05]  /*1a940*/  BSYNC.RECONVERGENT B2 ;  /* 0x0000000000027941 */ /* 0x000fea0003800200 */
.L_x_46570:
        /* <DEDUP_REMOVED lines=61> */
.L_x_46568:
[----:B------:R-:W-:Y:S05]  /*1ad20*/  BSYNC.RECONVERGENT B1 ;  /* 0x0000000000017941 */ /* 0x000fea0003800200 */
.L_x_46567:
        /* <DEDUP_REMOVED lines=10> */
.L_x_46531:
        /* <DEDUP_REMOVED lines=22> */
.L_x_46489:
[----:B------:R-:W-:Y:S05]  /*1af30*/  BSYNC.RECONVERGENT B0 ;  /* 0x0000000000007941 */ /* 0x000fea0003800200 */
.L_x_46488:
        /* <DEDUP_REMOVED lines=8> */
[----:B------:R-:W0:Y:S01]  /*1afc0*/  @P0 LDC.64 R6, c[0x0][0x3a0] ;  /* 0x0000e800ff060b82 */ /* 0x000e220000000a00 */
[----:B-1----:R-:W-:-:S05]  /*1afd0*/  IMAD.WIDE.U32 R4, R179, 0x10, R4 ;  /* 0x00000010b3047825 */ /* 0x002fca00078e0004 */
[----:B------:R1:W5:Y:S01]  /*1afe0*/  LDG.E.128 R148, desc[UR6][R4.64] ;  /* 0x0000000604947981 */ /* 0x000362000c1e1d00 */
[----:B0-----:R-:W-:-:S05]  /*1aff0*/  @P0 IMAD.WIDE.U32 R6, R179, 0x20, R6 ;  /* 0x00000020b3060825 */ /* 0x001fca00078e0006 */
        /* <DEDUP_REMOVED lines=19> */
.L_x_46577:
        /* <DEDUP_REMOVED lines=13> */
.L_x_46579:
[----:B------:R-:W-:Y:S05]  /*1b200*/  BSYNC.RECONVERGENT B2 ;  /* 0x0000000000027941 */ /* 0x000fea0003800200 */
.L_x_46578:
        /* <DEDUP_REMOVED lines=60> */
.L_x_46576:
[----:B------:R-:W-:Y:S05]  /*1b5d0*/  BSYNC.RECONVERGENT B1 ;  /* 0x0000000000017941 */ /* 0x000fea0003800200 */
.L_x_46575:
[----:B------:R-:W0:Y:S01]  /*1b5e0*/  LDC R184, c[0x0][0x408] ;  /* 0x00010200ffb87b82 */ /* 0x000e220000000800 */
[----:B------:R-:W-:Y:S01]  /*1b5f0*/  HFMA2 R187, -RZ, RZ, 0.1171875, 0 ;  /* 0x2f800000ffbb7431 */ /* 0x000fe200000001ff */
[----:B------:R-:W-:Y:S01]  /*1b600*/  I2FP.F32.U32 R4, R4 ;  /* 0x0000000400047245 */ /* 0x000fe20000201000 */
[----:B-----5:R-:W-:Y:S01]  /*1b610*/  HADD2.F32 R5, -RZ, R148.H0_H0 ;  /* 0x20000094ff057230 */ /* 0x020fe20000004100 */
[----:B------:R-:W-:Y:S01]  /*1b620*/  LOP3.LUT R189, R189, 0xfffffffd, RZ, 0xc0, !PT ;  /* 0xfffffffdbdbd7812 */ /* 0x000fe200078ec0ff */
[----:B------:R-:W-:Y:S01]  /*1b630*/  BSSY.RECONVERGENT B1, `(.L_x_46580) ;  /* 0x0000062000017945 */ /* 0x000fe20003800200 */
[----:B------:R-:W-:Y:S01]  /*1b640*/  IMAD.MOV.U32 R178, RZ, RZ, 0x2 ;  /* 0x00000002ffb27424 */ /* 0x000fe200078e00ff */
[----:B------:R-:W-:Y:S01]  /*1b650*/  MOV R6, R176 ;  /* 0x000000b000067202 */ /* 0x000fe20000000f00 */
        /* <DEDUP_REMOVED lines=20> */
.L_x_46582:
        /* <DEDUP_REMOVED lines=13> */
.L_x_46584:
[----:B------:R-:W-:Y:S05]  /*1b870*/  BSYNC.RECONVERGENT B2 ;  /* 0x0000000000027941 */ /* 0x000fea0003800200 */
.L_x_46583:
[----:B------:R-:W-:Y:S01]  /*1b880*/  IMAD.WIDE.U32 R172, R171, -0x326172a9, RZ ;  /* 0xcd9e8d57abac7825 */ /* 0x000fe200078e00ff */
[----:B--234-:R-:W-:Y:S02]  /*1b890*/  LOP3.LUT R192, R177, R7, R3, 0x96, !PT ;  /* 0x00000007b1c07212 */ /* 0x01cfe400078e9603 */
        /* <DEDUP_REMOVED lines=59> */
.L_x_46581:
[----:B------:R-:W-:Y:S05]  /*1bc50*/  BSYNC.RECONVERGENT B1 ;  /* 0x0000000000017941 */ /* 0x000fea0003800200 */
.L_x_46580:
[----:B------:R-:W-:Y:S01]  /*1bc60*/  I2FP.F32.U32 R6, R6 ;  /* 0x0000000600067245 */ /* 0x000fe20000201000 */
[----:B------:R-:W-:Y:S01]  /*1bc70*/  HADD2.F32 R5, -RZ, R148.H1_H1 ;  /* 0x30000094ff057230 */ /* 0x000fe20000004100 */
[----:B------:R-:W-:Y:S01]  /*1bc80*/  ISETP.NE.AND P1, PT, R178, 0x1, PT ;  /* 0x00000001b200780c */ /* 0x000fe20003f25270 */
[----:B------:R-:W-:Y:S01]  /*1bc90*/  HADD2.F32 R7, -RZ, R68.H1_H1 ;  /* 0x30000044ff077230 */ /* 0x000fe20000004100 */
[----:B------:R-:W-:Y:S01]  /*1bca0*/  BSSY.RECONVERGENT B1, `(.L_x_46585) ;  /* 0x000005e000017945 */ /* 0x000fe20003800200 */
[----:B------:R-:W-:Y:S01]  /*1bcb0*/  FFMA.FTZ R6, R6, R187, 1.1641532182693481445e-10 ;  /* 0x2f00000006067423 */ /* 0x000fe200000100bb */
[----:B------:R-:W-:Y:S01]  /*1bcc0*/  FMUL.FTZ R5, R5, R0 ;  /* 0x0000000005057220 */ /* 0x000fe20000410000 */
[----:B--234-:R-:W-:Y:S02]  /*1bcd0*/  HFMA2 R190, -RZ, RZ, 0, 1.1920928955078125e-07 ;  /* 0x00000002ffbe7431 */ /* 0x01cfe400000001ff */
        /* <DEDUP_REMOVED lines=15> */
.L_x_46587:
        /* <DEDUP_REMOVED lines=13> */
.L_x_46589:
[----:B------:R-:W-:Y:S05]  /*1bea0*/  BSYNC.RECONVERGENT B2 ;  /* 0x0000000000027941 */ /* 0x000fea0003800200 */
.L_x_46588:
        /* <DEDUP_REMOVED lines=61> */
.L_x_46586:
[----:B------:R-:W-:Y:S05]  /*1c280*/  BSYNC.RECONVERGENT B1 ;  /* 0x0000000000017941 */ /* 0x000fea0003800200 */
.L_x_46585:
        /* <DEDUP_REMOVED lines=23> */
.L_x_46592:
        /* <DEDUP_REMOVED lines=13> */
.L_x_46594:
[----:B------:R-:W-:Y:S05]  /*1c4d0*/  BSYNC.RECONVERGENT B2 ;  /* 0x0000000000027941 */ /* 0x000fea0003800200 */
.L_x_46593:
        /* <DEDUP_REMOVED lines=61> */
.L_x_46591:
[----:B------:R-:W-:Y:S05]  /*1c8b0*/  BSYNC.RECONVERGENT B1 ;  /* 0x0000000000017941 */ /* 0x000fea0003800200 */
.L_x_46590:
        /* <DEDUP_REMOVED lines=23> */
.L_x_46597:
        /* <DEDUP_REMOVED lines=13> */
.L_x_46599:
[----:B------:R-:W-:Y:S05]  /*1cb00*/  BSYNC.RECONVERGENT B2 ;  /* 0x0000000000027941 */ /* 0x000fea0003800200 */
.L_x_46598:
        /* <DEDUP_REMOVED lines=61> */
.L_x_46596:
[----:B------:R-:W-:Y:S05]  /*1cee0*/  BSYNC.RECONVERGENT B1 ;  /* 0x0000000000017941 */ /* 0x000fea0003800200 */
.L_x_46595:
        /* <DEDUP_REMOVED lines=23> */
.L_x_46602:
        /* <DEDUP_REMOVED lines=13> */
.L_x_46604:
[----:B------:R-:W-:Y:S05]  /*1d130*/  BSYNC.RECONVERGENT B2 ;  /* 0x0000000000027941 */ /* 0x000fea0003800200 */
.L_x_46603:
        /* <DEDUP_REMOVED lines=61> */
.L_x_46601:
[----:B------:R-:W-:Y:S05]  /*1d510*/  BSYNC.RECONVERGENT B1 ;  /* 0x0000000000017941 */ /* 0x000fea0003800200 */
.L_x_46600:
        /* <DEDUP_REMOVED lines=23> */
.L_x_46607:
        /* <DEDUP_REMOVED lines=13> */
.L_x_46609:
[----:B------:R-:W-:Y:S05]  /*1d760*/  BSYNC.RECONVERGENT B2 ;  /* 0x0000000000027941 */ /* 0x000fea0003800200 */
.L_x_46608:
        /* <DEDUP_REMOVED lines=61> */
.L_x_46606:
[----:B------:R-:W-:Y:S05]  /*1db40*/  BSYNC.RECONVERGENT B1 ;  /* 0x0000000000017941 */ /* 0x000fea0003800200 */
.L_x_46605:
        /* <DEDUP_REMOVED lines=23> */
.L_x_46612:
        /* <DEDUP_REMOVED lines=15> */
.L_x_46614:
[----:B------:R-:W-:Y:S05]  /*1ddb0*/  BSYNC.RECONVERGENT B2 ;  /* 0x0000000000027941 */ /* 0x000fea0003800200 */
.L_x_46613:
        /* <DEDUP_REMOVED lines=61> */
.L_x_46611:
[----:B------:R-:W-:Y:S05]  /*1e190*/  BSYNC.RECONVERGENT B1 ;  /* 0x0000000000017941 */ /* 0x000fea0003800200 */
.L_x_46610:
        /* <DEDUP_REMOVED lines=11> */
.L_x_46574:
        /* <DEDUP_REMOVED lines=16> */
.L_x_46618:
        /* <DEDUP_REMOVED lines=13> */
.L_x_46620:
[----:B------:R-:W-:Y:S05]  /*1e420*/  BSYNC.RECONVERGENT B2 ;  /* 0x0000000000027941 */ /* 0x000fea0003800200 */
.L_x_46619:
        /* <DEDUP_REMOVED lines=60> */
.L_x_46617:
[----:B------:R-:W-:Y:S05]  /*1e7f0*/  BSYNC.RECONVERGENT B1 ;  /* 0x0000000000017941 */ /* 0x000fea0003800200 */
.L_x_46616:
        /* <DEDUP_REMOVED lines=10> */
[----:B------:R-:W-:Y:S01]  /*1e8a0*/  MOV R178, 0x2 ;  /* 0x0000000200b27802 */ /* 0x000fe20000000f00 */
[----:B0-----:R-:W-:-:S03]  /*1e8b0*/  FMUL.FTZ R5, R5, R184 ;  /* 0x000000b805057220 */ /* 0x001fc60000410000 */
[----:B-1----:R-:W-:-:S04]  /*1e8c0*/  FSETP.GTU.FTZ.AND P0, PT, R4, R185, PT ;  /* 0x000000b90400720b */ /* 0x002fc80003f1c000 */
[----:B------:R-:W-:Y:S01]  /*1e8d0*/  FSEL R4, R5, RZ, !P0 ;  /* 0x000000ff05047208 */ /* 0x000fe20004000000 */
[----:B------:R-:W-:Y:S01]  /*1e8e0*/  IMAD.MOV.U32 R5, RZ, RZ, R176 ;  /* 0x000000ffff057224 */ /* 0x000fe200078e00b0 */
        /* <DEDUP_REMOVED lines=13> */
.L_x_46623:
        /* <DEDUP_REMOVED lines=13> */
.L_x_46625:
[----:B------:R-:W-:Y:S05]  /*1ea90*/  BSYNC.RECONVERGENT B2 ;  /* 0x0000000000027941 */ /* 0x000fea0003800200 */
.L_x_46624:
[----:B------:R-:W-:Y:S01]  /*1eaa0*/  IMAD.WIDE.U32 R172, R171, -0x326172a9, RZ ;  /* 0xcd9e8d57abac7825 */ /* 0x000fe200078e00ff */
[----:B--234-:R-:W-:-:S03]  /*1eab0*/  LOP3.LUT R192, R177, R7, R3, 0x96, !PT ;  /* 0x00000007b1c07212 */ /* 0x01cfc600078e9603 */
        /* <DEDUP_REMOVED lines=59> */
.L_x_46622:
[----:B------:R-:W-:Y:S05]  /*1ee70*/  BSYNC.RECONVERGENT B1 ;  /* 0x0000000000017941 */ /* 0x000fea0003800200 */
.L_x_46621:
[----:B------:R-:W-:Y:S01]  /*1ee80*/  I2FP.F32.U32 R6, R5 ;  /* 0x0000000500067245 */ /* 0x000fe20000201000 */
[----:B------:R-:W-:Y:S01]  /*1ee90*/  HADD2.F32 R5, -RZ, R148.H1_H1 ;  /* 0x30000094ff057230 */ /* 0x000fe20000004100 */
[----:B------:R-:W-:Y:S01]  /*1eea0*/  ISETP.NE.AND P1, PT, R178, 0x1, PT ;  /* 0x00000001b200780c */ /* 0x000fe20003f25270 */
[----:B------:R-:W-:Y:S01]  /*1eeb0*/  HADD2.F32 R148, -RZ, R68.H1_H1 ;  /* 0x30000044ff947230 */ /* 0x000fe20000004100 */
[----:B------:R-:W-:Y:S01]  /*1eec0*/  BSSY.RECONVERGENT B1, `(.L_x_46626) ;  /* 0x000005e000017945 */ /* 0x000fe20003800200 */
[----:B------:R-:W-:Y:S01]  /*1eed0*/  FFMA.FTZ R6, R6, R187, 1.1641532182693481445e-10 ;  /* 0x2f00000006067423 */ /* 0x000fe200000100bb */
[----:B------:R-:W-:Y:S01]  /*1eee0*/  FMUL.FTZ R5, R5, R0 ;  /* 0x0000000005057220 */ /* 0x000fe20000410000 */
[----:B--234-:R-:W-:-:S03]  /*1eef0*/  IMAD.MOV.U32 R190, RZ, RZ, 0x2 ;  /* 0x00000002ffbe7424 */ /* 0x01cfc600078e00ff */
        /* <DEDUP_REMOVED lines=15> */
.L_x_46628:
        /* <DEDUP_REMOVED lines=13> */
.L_x_46630:
[----:B------:R-:W-:Y:S05]  /*1f0c0*/  BSYNC.RECONVERGENT B2 ;  /* 0x0000000000027941 */ /* 0x000fea0003800200 */
.L_x_46629:
        /* <DEDUP_REMOVED lines=61> */
.L_x_46627:
[----:B------:R-:W-:Y:S05]  /*1f4a0*/  BSYNC.RECONVERGENT B1 ;  /* 0x0000000000017941 */ /* 0x000fea0003800200 */
.L_x_46626:
        /* <DEDUP_REMOVED lines=23> */
.L_x_46633:
        /* <DEDUP_REMOVED lines=13> */
.L_x_46635:
[----:B------:R-:W-:Y:S05]  /*1f6f0*/  BSYNC.RECONVERGENT B2 ;  /* 0x0000000000027941 */ /* 0x000fea0003800200 */
.L_x_46634:
        /* <DEDUP_REMOVED lines=61> */
.L_x_46632:
[----:B------:R-:W-:Y:S05]  /*1fad0*/  BSYNC.RECONVERGENT B1 ;  /* 0x0000000000017941 */ /* 0x000fea0003800200 */
.L_x_46631:
        /* <DEDUP_REMOVED lines=23> */
.L_x_46638:
        /* <DEDUP_REMOVED lines=13> */
.L_x_46640:
[----:B------:R-:W-:Y:S05]  /*1fd20*/  BSYNC.RECONVERGENT B2 ;  /* 0x0000000000027941 */ /* 0x000fea0003800200 */
.L_x_46639:
        /* <DEDUP_REMOVED lines=61> */
.L_x_46637:
[----:B------:R-:W-:Y:S05]  /*20100*/  BSYNC.RECONVERGENT B1 ;  /* 0x0000000000017941 */ /* 0x000fea0003800200 */
.L_x_46636:
        /* <DEDUP_REMOVED lines=23> */
.L_x_46643:
        /* <DEDUP_REMOVED lines=13> */
.L_x_46645:
[----:B------:R-:W-:Y:S05]  /*20350*/  BSYNC.RECONVERGENT B2 ;  /* 0x0000000000027941 */ /* 0x000fea0003800200 */
.L_x_46644:
        /* <DEDUP_REMOVED lines=61> */
.L_x_46642:
[----:B------:R-:W-:Y:S05]  /*20730*/  BSYNC.RECONVERGENT B1 ;  /* 0x0000000000017941 */ /* 0x000fea0003800200 */
.L_x_46641:
        /* <DEDUP_REMOVED lines=23> */
.L_x_46648:
        /* <DEDUP_REMOVED lines=13> */
.L_x_46650:
[----:B------:R-:W-:Y:S05]  /*20980*/  BSYNC.RECONVERGENT B2 ;  /* 0x0000000000027941 */ /* 0x000fea0003800200 */
.L_x_46649:
        /* <DEDUP_REMOVED lines=55> */
[----:B------:R-:W-:Y:S02]  /*20d00*/  MOV R176, R194 ;  /* 0x000000c200b07202 */ /* 0x000fe40000000f00 */
[----:B------:R-:W-:Y:S01]  /*20d10*/  LOP3.LUT R173, R173, R190, R195, 0x96, !PT ;  /* 0x000000beadad7212 */ /* 0x000fe200078e96c3 */
[----:B------:R-:W-:Y:S01]  /*20d20*/  VIADD R191, R3, 0x96a522ad ;  /* 0x96a522ad03bf7836 */ /* 0x000fe20000000000 */
[----:B------:R-:W-:Y:S01]  /*20d30*/  MOV R186, R192 ;  /* 0x000000c000ba7202 */ /* 0x000fe20000000f00 */
[----:B------:R-:W-:-:S03]  /*20d40*/  IMAD.MOV.U32 R194, RZ, RZ, RZ ;  /* 0x000000ffffc27224 */ /* 0x000fc600078e00ff */
[----:B------:R-:W-:-:S07]  /*20d50*/  LOP3.LUT R172, R191, R172, R193, 0x96, !PT ;  /* 0x000000acbfac7212 */ /* 0x000fce00078e96c1 */
.L_x_46647:
[----:B------:R-:W-:Y:S05]  /*20d60*/  BSYNC.RECONVERGENT B1 ;  /* 0x0000000000017941 */ /* 0x000fea0003800200 */
.L_x_46646:
        /* <DEDUP_REMOVED lines=23> */
.L_x_46653:
        /* <DEDUP_REMOVED lines=15> */
.L_x_46655:
[----:B------:R-:W-:Y:S05]  /*20fd0*/  BSYNC.RECONVERGENT B2 ;  /* 0x0000000000027941 */ /* 0x000fea0003800200 */
.L_x_46654:
        /* <DEDUP_REMOVED lines=61> */
.L_x_46652:
[----:B------:R-:W-:Y:S05]  /*213b0*/  BSYNC.RECONVERGENT B1 ;  /* 0x0000000000017941 */ /* 0x000fea0003800200 */
.L_x_46651:
        /* <DEDUP_REMOVED lines=10> */
.L_x_46615:
        /* <DEDUP_REMOVED lines=22> */
.L_x_46573:
[----:B------:R-:W-:Y:S05]  /*215c0*/  BSYNC.RECONVERGENT B0 ;  /* 0x0000000000007941 */ /* 0x000fea0003800200 */
.L_x_46572:
        /* <DEDUP_REMOVED lines=17> */
[----:B--234-:R-:W-:Y:S01]  /*216e0*/  IMAD.MOV.U32 R190, RZ, RZ, 0x2 ;  /* 0x00000002ffbe7424 */ /* 0x01cfe200078e00ff */
        /* <DEDUP_REMOVED lines=13> */
.L_x_46661:
        /* <DEDUP_REMOVED lines=13> */
.L_x_46663:
[----:B------:R-:W-:Y:S05]  /*21890*/  BSYNC.RECONVERGENT B2 ;  /* 0x0000000000027941 */ /* 0x000fea0003800200 */
.L_x_46662:
        /* <DEDUP_REMOVED lines=60> */
.L_x_46660:
[----:B------:R-:W-:Y:S05]  /*21c60*/  BSYNC.RECONVERGENT B1 ;  /* 0x0000000000017941 */ /* 0x000fea0003800200 */
.L_x_46659:
        /* <DEDUP_REMOVED lines=28> */
.L_x_46666:
        /* <DEDUP_REMOVED lines=13> */
.L_x_46668:
[----:B------:R-:W-:Y:S05]  /*21f00*/  BSYNC.RECONVERGENT B2 ;  /* 0x0000000000027941 */ /* 0x000fea0003800200 */
.L_x_46667:
        /* <DEDUP_REMOVED lines=61> */
.L_x_46665:
[----:B------:R-:W-:Y:S05]  /*222e0*/  BSYNC.RECONVERGENT B1 ;  /* 0x0000000000017941 */ /* 0x000fea0003800200 */
.L_x_46664:
        /* <DEDUP_REMOVED lines=23> */
.L_x_46671:
        /* <DEDUP_REMOVED lines=13> */
.L_x_46673:
[----:B------:R-:W-:Y:S05]  /*22530*/  BSYNC.RECONVERGENT B2 ;  /* 0x0000000000027941 */ /* 0x000fea0003800200 */
.L_x_46672:
        /* <DEDUP_REMOVED lines=61> */
.L_x_46670:
[----:B------:R-:W-:Y:S05]  /*22910*/  BSYNC.RECONVERGENT B1 ;  /* 0x0000000000017941 */ /* 0x000fea0003800200 */
.L_x_46669:
        /* <DEDUP_REMOVED lines=23> */
.L_x_46676:
        /* <DEDUP_REMOVED lines=13> */
.L_x_46678:
[----:B------:R-:W-:Y:S05]  /*22b60*/  BSYNC.RECONVERGENT B2 ;  /* 0x0000000000027941 */ /* 0x000fea0003800200 */
.L_x_46677:
        /* <DEDUP_REMOVED lines=61> */
.L_x_46675:
[----:B------:R-:W-:Y:S05]  /*22f40*/  BSYNC.RECONVERGENT B1 ;  /* 0x0000000000017941 */ /* 0x000fea0003800200 */
.L_x_46674:
        /* <DEDUP_REMOVED lines=23> */
.L_x_46681:
        /* <DEDUP_REMOVED lines=13> */
.L_x_46683:
[----:B------:R-:W-:Y:S05]  /*23190*/  BSYNC.RECONVERGENT B2 ;  /* 0x0000000000027941 */ /* 0x000fea0003800200 */
.L_x_46682:
        /* <DEDUP_REMOVED lines=61> */
.L_x_46680:
[----:B------:R-:W-:Y:S05]  /*23570*/  BSYNC.RECONVERGENT B1 ;  /* 0x0000000000017941 */ /* 0x000fea0003800200 */
.L_x_46679:
        /* <DEDUP_REMOVED lines=23> */
.L_x_46686:
        /* <DEDUP_REMOVED lines=13> */
.L_x_46688:
[----:B------:R-:W-:Y:S05]  /*237c0*/  BSYNC.RECONVERGENT B2 ;  /* 0x0000000000027941 */ /* 0x000fea0003800200 */
.L_x_46687:
        /* <DEDUP_REMOVED lines=61> */
.L_x_46685:
[----:B------:R-:W-:Y:S05]  /*23ba0*/  BSYNC.RECONVERGENT B1 ;  /* 0x0000000000017941 */ /* 0x000fea0003800200 */
.L_x_46684:
        /* <DEDUP_REMOVED lines=23> */
.L_x_46691:
        /* <DEDUP_REMOVED lines=13> */
.L_x_46693:
[----:B------:R-:W-:Y:S05]  /*23df0*/  BSYNC.RECONVERGENT B2 ;  /* 0x0000000000027941 */ /* 0x000fea0003800200 */
.L_x_46692:
        /* <DEDUP_REMOVED lines=61> */
.L_x_46690:
[----:B------:R-:W-:Y:S05]  /*241d0*/  BSYNC.RECONVERGENT B1 ;  /* 0x0000000000017941 */ /* 0x000fea0003800200 */
.L_x_46689:
        /* <DEDUP_REMOVED lines=23> */
.L_x_46696:
        /* <DEDUP_REMOVED lines=15> */
.L_x_46698:
[----:B------:R-:W-:Y:S05]  /*24440*/  BSYNC.RECONVERGENT B2 ;  /* 0x0000000000027941 */ /* 0x000fea0003800200 */
.L_x_46697:
        /* <DEDUP_REMOVED lines=61> */
.L_x_46695:
[----:B------:R-:W-:Y:S05]  /*24820*/  BSYNC.RECONVERGENT B1 ;  /* 0x0000000000017941 */ /* 0x000fea0003800200 */
.L_x_46694:
        /* <DEDUP_REMOVED lines=11> */
.L_x_46658:
        /* <DEDUP_REMOVED lines=16> */
.L_x_46702:
        /* <DEDUP_REMOVED lines=13> */
.L_x_46704:
[----:B------:R-:W-:Y:S05]  /*24ab0*/  BSYNC.RECONVERGENT B2 ;  /* 0x0000000000027941 */ /* 0x000fea0003800200 */
.L_x_46703:
        /* <DEDUP_REMOVED lines=60> */
.L_x_46701:
[----:B------:R-:W-:Y:S05]  /*24e80*/  BSYNC.RECONVERGENT B1 ;  /* 0x0000000000017941 */ /* 0x000fea0003800200 */
.L_x_46700:
        /* <DEDUP_REMOVED lines=28> */
.L_x_46707:
        /* <DEDUP_REMOVED lines=13> */
.L_x_46709:
[----:B------:R-:W-:Y:S05]  /*25120*/  BSYNC.RECONVERGENT B2 ;  /* 0x0000000000027941 */ /* 0x000fea0003800200 */
.L_x_46708:
        /* <DEDUP_REMOVED lines=61> */
.L_x_46706:
[----:B------:R-:W-:Y:S05]  /*25500*/  BSYNC.RECONVERGENT B1 ;  /* 0x0000000000017941 */ /* 0x000fea0003800200 */
.L_x_46705:
        /* <DEDUP_REMOVED lines=23> */
.L_x_46712:
        /* <DEDUP_REMOVED lines=13> */
.L_x_46714:
[----:B------:R-:W-:Y:S05]  /*25750*/  BSYNC.RECONVERGENT B2 ;  /* 0x0000000000027941 */ /* 0x000fea0003800200 */
.L_x_46713:
        /* <DEDUP_REMOVED lines=61> */
.L_x_46711:
[----:B------:R-:W-:Y:S05]  /*25b30*/  BSYNC.RECONVERGENT B1 ;  /* 0x0000000000017941 */ /* 0x000fea0003800200 */
.L_x_46710:
        /* <DEDUP_REMOVED lines=23> */
.L_x_46717:
        /* <DEDUP_REMOVED lines=13> */
.L_x_46719:
[----:B------:R-:W-:Y:S05]  /*25d80*/  BSYNC.RECONVERGENT B2 ;  /* 0x0000000000027941 */ /* 0x000fea0003800200 */
.L_x_46718:
        /* <DEDUP_REMOVED lines=61> */
.L_x_46716:
[----:B------:R-:W-:Y:S05]  /*26160*/  BSYNC.RECONVERGENT B1 ;  /* 0x0000000000017941 */ /* 0x000fea0003800200 */
.L_x_46715:
        /* <DEDUP_REMOVED lines=23> */
.L_x_46722:
        /* <DEDUP_REMOVED lines=13> */
.L_x_46724:
[----:B------:R-:W-:Y:S05]  /*263b0*/  BSYNC.RECONVERGENT B2 ;  /* 0x0000000000027941 */ /* 0x000fea0003800200 */
.L_x_46723:
        /* <DEDUP_REMOVED lines=61> */
.L_x_46721:
[----:B------:R-:W-:Y:S05]  /*26790*/  BSYNC.RECONVERGENT B1 ;  /* 0x0000000000017941 */ /* 0x000fea0003800200 */
.L_x_46720:
        /* <DEDUP_REMOVED lines=23> */
.L_x_46727:
        /* <DEDUP_REMOVED lines=13> */
.L_x_46729:
[----:B------:R-:W-:Y:S05]  /*269e0*/  BSYNC.RECONVERGENT B2 ;  /* 0x0000000000027941 */ /* 0x000fea0003800200 */
.L_x_46728:
        /* <DEDUP_REMOVED lines=61> */
.L_x_46726:
[----:B------:R-:W-:Y:S05]  /*26dc0*/  BSYNC.RECONVERGENT B1 ;  /* 0x0000000000017941 */ /* 0x000fea0003800200 */
.L_x_46725:
        /* <DEDUP_REMOVED lines=23> */
.L_x_46732:
        /* <DEDUP_REMOVED lines=13> */
.L_x_46734:
[----:B------:R-:W-:Y:S05]  /*27010*/  BSYNC.RECONVERGENT B2 ;  /* 0x0000000000027941 */ /* 0x000fea0003800200 */
.L_x_46733:
        /* <DEDUP_REMOVED lines=61> */
.L_x_46731:
[----:B------:R-:W-:Y:S05]  /*273f0*/  BSYNC.RECONVERGENT B1 ;  /* 0x0000000000017941 */ /* 0x000fea0003800200 */
.L_x_46730:
        /* <DEDUP_REMOVED lines=23> */
.L_x_46737:
        /* <DEDUP_REMOVED lines=15> */
.L_x_46739:
[----:B------:R-:W-:Y:S05]  /*27660*/  BSYNC.RECONVERGENT B2 ;  /* 0x0000000000027941 */ /* 0x000fea0003800200 */
.L_x_46738:
        /* <DEDUP_REMOVED lines=61> */
.L_x_46736:
[----:B------:R-:W-:Y:S05]  /*27a40*/  BSYNC.RECONVERGENT B1 ;  /* 0x0000000000017941 */ /* 0x000fea0003800200 */
.L_x_46735:
        /* <DEDUP_REMOVED lines=10> */
.L_x_46699:
        /* <DEDUP_REMOVED lines=22> */
.L_x_46657:
[----:B------:R-:W-:Y:S05]  /*27c50*/  BSYNC.RECONVERGENT B0 ;  /* 0x0000000000007941 */ /* 0x000fea0003800200 */
.L_x_46656:
        /* <DEDUP_REMOVED lines=31> */
.L_x_46745:
        /* <DEDUP_REMOVED lines=13> */
.L_x_46747:
[----:B------:R-:W-:Y:S05]  /*27f20*/  BSYNC.RECONVERGENT B2 ;  /* 0x0000000000027941 */ /* 0x000fea0003800200 */
.L_x_46746:
        /* <DEDUP_REMOVED lines=60> */
.L_x_46744:
[----:B------:R-:W-:Y:S05]  /*282f0*/  BSYNC.RECONVERGENT B1 ;  /* 0x0000000000017941 */ /* 0x000fea0003800200 */
.L_x_46743:
        /* <DEDUP_REMOVED lines=28> */
.L_x_46750:
        /* <DEDUP_REMOVED lines=13> */
.L_x_46752:
[----:B------:R-:W-:Y:S05]  /*28590*/  BSYNC.RECONVERGENT B2 ;  /* 0x0000000000027941 */ /* 0x000fea0003800200 */
.L_x_46751:
        /* <DEDUP_REMOVED lines=61> */
.L_x_46749:
[----:B------:R-:W-:Y:S05]  /*28970*/  BSYNC.RECONVERGENT B1 ;  /* 0x0000000000017941 */ /* 0x000fea0003800200 */
.L_x_46748:
        /* <DEDUP_REMOVED lines=23> */
.L_x_46755:
        /* <DEDUP_REMOVED lines=13> */
.L_x_46757:
[----:B------:R-:W-:Y:S05]  /*28bc0*/  BSYNC.RECONVERGENT B2 ;  /* 0x0000000000027941 */ /* 0x000fea0003800200 */
.L_x_46756:
        /* <DEDUP_REMOVED lines=61> */
.L_x_46754:
[----:B------:R-:W-:Y:S05]  /*28fa0*/  BSYNC.RECONVERGENT B1 ;  /* 0x0000000000017941 */ /* 0x000fea0003800200 */
.L_x_46753:
        /* <DEDUP_REMOVED lines=23> */
.L_x_46760:
        /* <DEDUP_REMOVED lines=13> */
.L_x_46762:
[----:B------:R-:W-:Y:S05]  /*291f0*/  BSYNC.RECONVERGENT B2 ;  /* 0x0000000000027941 */ /* 0x000fea0003800200 */
.L_x_46761:
        /* <DEDUP_REMOVED lines=61> */
.L_x_46759:
[----:B------:R-:W-:Y:S05]  /*295d0*/  BSYNC.RECONVERGENT B1 ;  /* 0x0000000000017941 */ /* 0x000fea0003800200 */
.L_x_46758:
        /* <DEDUP_REMOVED lines=23> */
.L_x_46765:
        /* <DEDUP_REMOVED lines=13> */
.L_x_46767:
[----:B------:R-:W-:Y:S05]  /*29820*/  BSYNC.RECONVERGENT B2 ;  /* 0x0000000000027941 */ /* 0x000fea0003800200 */
.L_x_46766:
        /* <DEDUP_REMOVED lines=61> */
.L_x_46764:
[----:B------:R-:W-:Y:S05]  /*29c00*/  BSYNC.RECONVERGENT B1 ;  /* 0x0000000000017941 */ /* 0x000fea0003800200 */
.L_x_46763:
        /* <DEDUP_REMOVED lines=23> */
.L_x_46770:
        /* <DEDUP_REMOVED lines=13> */
.L_x_46772:
[----:B------:R-:W-:Y:S05]  /*29e50*/  BSYNC.RECONVERGENT B2 ;  /* 0x0000000000027941 */ /* 0x000fea0003800200 */
.L_x_46771:
        /* <DEDUP_REMOVED lines=61> */
.L_x_46769:
[----:B------:R-:W-:Y:S05]  /*2a230*/  BSYNC.RECONVERGENT B1 ;  /* 0x0000000000017941 */ /* 0x000fea0003800200 */
.L_x_46768:
        /* <DEDUP_REMOVED lines=23> */
.L_x_46775:
        /* <DEDUP_REMOVED lines=13> */
.L_x_46777:
[----:B------:R-:W-:Y:S05]  /*2a480*/  BSYNC.RECONVERGENT B2 ;  /* 0x0000000000027941 */ /* 0x000fea0003800200 */
.L_x_46776:
        /* <DEDUP_REMOVED lines=61> */
.L_x_46774:
[----:B------:R-:W-:Y:S05]  /*2a860*/  BSYNC.RECONVERGENT B1 ;  /* 0x0000000000017941 */ /* 0x000fea0003800200 */
.L_x_46773:
        /* <DEDUP_REMOVED lines=23> */
.L_x_46780:
        /* <DEDUP_REMOVED lines=15> */
.L_x_46782:
[----:B------:R-:W-:Y:S05]  /*2aad0*/  BSYNC.RECONVERGENT B2 ;  /* 0x0000000000027941 */ /* 0x000fea0003800200 */
.L_x_46781:
        /* <DEDUP_REMOVED lines=61> */
.L_x_46779:
[----:B------:R-:W-:Y:S05]  /*2aeb0*/  BSYNC.RECONVERGENT B1 ;  /* 0x0000000000017941 */ /* 0x000fea0003800200 */
.L_x_46778:
        /* <DEDUP_REMOVED lines=11> */
.L_x_46742:
        /* <DEDUP_REMOVED lines=16> */
.L_x_46786:
        /* <DEDUP_REMOVED lines=13> */
.L_x_46788:
[----:B------:R-:W-:Y:S05]  /*2b140*/  BSYNC.RECONVERGENT B2 ;  /* 0x0000000000027941 */ /* 0x000fea0003800200 */
.L_x_46787:
        /* <DEDUP_REMOVED lines=60> */
.L_x_46785:
[----:B------:R-:W-:Y:S05]  /*2b510*/  BSYNC.RECONVERGENT B1 ;  /* 0x0000000000017941 */ /* 0x000fea0003800200 */
.L_x_46784:
        /* <DEDUP_REMOVED lines=28> */
.L_x_46791:
        /* <DEDUP_REMOVED lines=13> */
.L_x_46793:
[----:B------:R-:W-:Y:S05]  /*2b7b0*/  BSYNC.RECONVERGENT B2 ;  /* 0x0000000000027941 */ /* 0x000fea0003800200 */
.L_x_46792:
        /* <DEDUP_REMOVED lines=61> */
.L_x_46790:
[----:B------:R-:W-:Y:S05]  /*2bb90*/  BSYNC.RECONVERGENT B1 ;  /* 0x0000000000017941 */ /* 0x000fea0003800200 */
.L_x_46789:
        /* <DEDUP_REMOVED lines=23> */
.L_x_46796:
        /* <DEDUP_REMOVED lines=13> */
.L_x_46798:
[----:B------:R-:W-:Y:S05]  /*2bde0*/  BSYNC.RECONVERGENT B2 ;  /* 0x0000000000027941 */ /* 0x000fea0003800200 */
.L_x_46797:
        /* <DEDUP_REMOVED lines=61> */
.L_x_46795:
[----:B------:R-:W-:Y:S05]  /*2c1c0*/  BSYNC.RECONVERGENT B1 ;  /* 0x0000000000017941 */ /* 0x000fea0003800200 */
.L_x_46794:
        /* <DEDUP_REMOVED lines=23> */
.L_x_46801:
        /* <DEDUP_REMOVED lines=13> */
.L_x_46803:
[----:B------:R-:W-:Y:S05]  /*2c410*/  BSYNC.RECONVERGENT B2 ;  /* 0x0000000000027941 */ /* 0x000fea0003800200 */
.L_x_46802:
        /* <DEDUP_REMOVED lines=61> */
.L_x_46800:
[----:B------:R-:W-:Y:S05]  /*2c7f0*/  BSYNC.RECONVERGENT B1 ;  /* 0x0000000000017941 */ /* 0x000fea0003800200 */
.L_x_46799:
        /* <DEDUP_REMOVED lines=23> */
.L_x_46806:
        /* <DEDUP_REMOVED lines=13> */
.L_x_46808:
[----:B------:R-:W-:Y:S05]  /*2ca40*/  BSYNC.RECONVERGENT B2 ;  /* 0x0000000000027941 */ /* 0x000fea0003800200 */
.L_x_46807:
        /* <DEDUP_REMOVED lines=61> */
.L_x_46805:
[----:B------:R-:W-:Y:S05]  /*2ce20*/  BSYNC.RECONVERGENT B1 ;  /* 0x0000000000017941 */ /* 0x000fea0003800200 */
.L_x_46804:
        /* <DEDUP_REMOVED lines=23> */
.L_x_46811:
        /* <DEDUP_REMOVED lines=13> */
.L_x_46813:
[----:B------:R-:W-:Y:S05]  /*2d070*/  BSYNC.RECONVERGENT B2 ;  /* 0x0000000000027941 */ /* 0x000fea0003800200 */
.L_x_46812:
        /* <DEDUP_REMOVED lines=61> */
.L_x_46810:
[----:B------:R-:W-:Y:S05]  /*2d450*/  BSYNC.RECONVERGENT B1 ;  /* 0x0000000000017941 */ /* 0x000fea0003800200 */
.L_x_46809:
        /* <DEDUP_REMOVED lines=23> */
.L_x_46816:
        /* <DEDUP_REMOVED lines=13> */
.L_x_46818:
[----:B------:R-:W-:Y:S05]  /*2d6a0*/  BSYNC.RECONVERGENT B2 ;  /* 0x0000000000027941 */ /* 0x000fea0003800200 */
.L_x_46817:
        /* <DEDUP_REMOVED lines=61> */
.L_x_46815:
[----:B------:R-:W-:Y:S05]  /*2da80*/  BSYNC.RECONVERGENT B1 ;  /* 0x0000000000017941 */ /* 0x000fea0003800200 */
.L_x_46814:
        /* <DEDUP_REMOVED lines=23> */
.L_x_46821:
        /* <DEDUP_REMOVED lines=15> */
.L_x_46823:
[----:B------:R-:W-:Y:S05]  /*2dcf0*/  BSYNC.RECONVERGENT B2 ;  /* 0x0000000000027941 */ /* 0x000fea0003800200 */
.L_x_46822:
        /* <DEDUP_REMOVED lines=61> */
.L_x_46820:
[----:B------:R-:W-:Y:S05]  /*2e0d0*/  BSYNC.RECONVERGENT B1 ;  /* 0x0000000000017941 */ /* 0x000fea0003800200 */
.L_x_46819:
        /* <DEDUP_REMOVED lines=10> */
.L_x_46783:
        /* <DEDUP_REMOVED lines=22> */
.L_x_46741:
[----:B------:R-:W-:Y:S05]  /*2e2e0*/  BSYNC.RECONVERGENT B0 ;  /* 0x0000000000007941 */ /* 0x000fea0003800200 */
.L_x_46740:
        /* <DEDUP_REMOVED lines=9> */
[----:B-1----:R-:W-:-:S06]  /*2e380*/  IMAD.WIDE.U32 R140, R179, 0x10, R140 ;  /* 0x00000010b38c7825 */ /* 0x002fcc00078e008c */
[----:B------:R-:W5:Y:S01]  /*2e390*/  LDG.E.128 R140, desc[UR6][R140.64] ;  /* 0x000000068c8c7981 */ /* 0x000f62000c1e1d00 */
[----:B0-----:R-:W-:-:S05]  /*2e3a0*/  @P0 IMAD.WIDE.U32 R136, R179, 0x20, R136 ;  /* 0x00000020b3880825 */ /* 0x001fca00078e0088 */
[----:B------:R0:W5:Y:S04]  /*2e3b0*/  @P0 LDG.E.128 R28, desc[UR6][R136.64] ;  /* 0x00000006881c0981 */ /* 0x000168000c1e1d00 */
[----:B------:R0:W5:Y:S01]  /*2e3c0*/  @P0 LDG.E.128 R24, desc[UR6][R136.64+0x10] ;  /* 0x0000100688180981 */ /* 0x000162000c1e1d00 */
[----:B------:R-:W-:Y:S05]  /*2e3d0*/  @!P0 BRA `(.L_x_46826) ;  /* 0x0000003000888947 */ /* 0x000fea0003800000 */
[----:B------:R-:W-:Y:S01]  /*2e3e0*/  ISETP.NE.AND P0, PT, R178, 0x1, PT ;  /* 0x00000001b200780c */ /* 0x000fe20003f05270 */
[----:B------:R-:W-:Y:S01]  /*2e3f0*/  BSSY.RECONVERGENT B1, `(.L_x_46827) ;  /* 0x0000059000017945 */ /* 0x000fe20003800200 */
[----:B--234-:R-:W-:Y:S01]  /*2e400*/  IMAD.MOV.U32 R190, RZ, RZ, 0x2 ;  /* 0x00000002ffbe7424 */ /* 0x01cfe200078e00ff */
        /* <DEDUP_REMOVED lines=13> */
.L_x_46829:
        /* <DEDUP_REMOVED lines=13> */
.L_x_46831:
[----:B------:R-:W-:Y:S05]  /*2e5b0*/  BSYNC.RECONVERGENT B2 ;  /* 0x0000000000027941 */ /* 0x000fea0003800200 */
.L_x_46830:
        /* <DEDUP_REMOVED lines=60> */
.L_x_46828:
[----:B------:R-:W-:Y:S05]  /*2e980*/  BSYNC.RECONVERGENT B1 ;  /* 0x0000000000017941 */ /* 0x000fea0003800200 */
.L_x_46827:
        /* <DEDUP_REMOVED lines=28> */
.L_x_46834:
        /* <DEDUP_REMOVED lines=13> */
.L_x_46836:
[----:B------:R-:W-:Y:S05]  /*2ec20*/  BSYNC.RECONVERGENT B2 ;  /* 0x0000000000027941 */ /* 0x000fea0003800200 */
.L_x_46835:
        /* <DEDUP_REMOVED lines=61> */
.L_x_46833:
[----:B------:R-:W-:Y:S05]  /*2f000*/  BSYNC.RECONVERGENT B1 ;  /* 0x0000000000017941 */ /* 0x000fea0003800200 */
.L_x_46832:
        /* <DEDUP_REMOVED lines=23> */
.L_x_46839:
        /* <DEDUP_REMOVED lines=13> */
.L_x_46841:
[----:B------:R-:W-:Y:S05]  /*2f250*/  BSYNC.RECONVERGENT B2 ;  /* 0x0000000000027941 */ /* 0x000fea0003800200 */
.L_x_46840:
        /* <DEDUP_REMOVED lines=61> */
.L_x_46838:
[----:B------:R-:W-:Y:S05]  /*2f630*/  BSYNC.RECONVERGENT B1 ;  /* 0x0000000000017941 */ /* 0x000fea0003800200 */
.L_x_46837:
        /* <DEDUP_REMOVED lines=23> */
.L_x_46844:
        /* <DEDUP_REMOVED lines=13> */
.L_x_46846:
[----:B------:R-:W-:Y:S05]  /*2f880*/  BSYNC.RECONVERGENT B2 ;  /* 0x0000000000027941 */ /* 0x000fea0003800200 */
.L_x_46845:
        /* <DEDUP_REMOVED lines=61> */
.L_x_46843:
[----:B------:R-:W-:Y:S05]  /*2fc60*/  BSYNC.RECONVERGENT B1 ;  /* 0x0000000000017941 */ /* 0x000fea0003800200 */
.L_x_46842:
        /* <DEDUP_REMOVED lines=23> */
.L_x_46849:
        /* <DEDUP_REMOVED lines=13> */
.L_x_46851:
[----:B------:R-:W-:Y:S05]  /*2feb0*/  BSYNC.RECONVERGENT B2 ;  /* 0x0000000000027941 */ /* 0x000fea0003800200 */
.L_x_46850:
        /* <DEDUP_REMOVED lines=61> */
.L_x_46848:
[----:B------:R-:W-:Y:S05]  /*30290*/  BSYNC.RECONVERGENT B1 ;  /* 0x0000000000017941 */ /* 0x000fea0003800200 */
.L_x_46847:
        /* <DEDUP_REMOVED lines=23> */
.L_x_46854:
        /* <DEDUP_REMOVED lines=13> */
.L_x_46856:
[----:B------:R-:W-:Y:S05]  /*304e0*/  BSYNC.RECONVERGENT B2 ;  /* 0x0000000000027941 */ /* 0x000fea0003800200 */
.L_x_46855:
        /* <DEDUP_REMOVED lines=61> */
.L_x_46853:
[----:B------:R-:W-:Y:S05]  /*308c0*/  BSYNC.RECONVERGENT B1 ;  /* 0x0000000000017941 */ /* 0x000fea0003800200 */
.L_x_46852:
        /* <DEDUP_REMOVED lines=23> */
.L_x_46859:
        /* <DEDUP_REMOVED lines=13> */
.L_x_46861:
[----:B------:R-:W-:Y:S05]  /*30b10*/  BSYNC.RECONVERGENT B2 ;  /* 0x0000000000027941 */ /* 0x000fea0003800200 */
.L_x_46860:
        /* <DEDUP_REMOVED lines=61> */
.L_x_46858:
[----:B------:R-:W-:Y:S05]  /*30ef0*/  BSYNC.RECONVERGENT B1 ;  /* 0x0000000000017941 */ /* 0x000fea0003800200 */
.L_x_46857:
        /* <DEDUP_REMOVED lines=23> */
.L_x_46864:
        /* <DEDUP_REMOVED lines=15> */
.L_x_46866:
[----:B------:R-:W-:Y:S05]  /*31160*/  BSYNC.RECONVERGENT B2 ;  /* 0x0000000000027941 */ /* 0x000fea0003800200 */
.L_x_46865:
        /* <DEDUP_REMOVED lines=61> */
.L_x_46863:
[----:B------:R-:W-:Y:S05]  /*31540*/  BSYNC.RECONVERGENT B1 ;  /* 0x0000000000017941 */ /* 0x000fea0003800200 */
.L_x_46862:
        /* <DEDUP_REMOVED lines=11> */
.L_x_46826:
        /* <DEDUP_REMOVED lines=16> */
.L_x_46870:
        /* <DEDUP_REMOVED lines=13> */
.L_x_46872:
[----:B------:R-:W-:Y:S05]  /*317d0*/  BSYNC.RECONVERGENT B2 ;  /* 0x0000000000027941 */ /* 0x000fea0003800200 */
.L_x_46871:
        /* <DEDUP_REMOVED lines=60> */
.L_x_46869:
[----:B------:R-:W-:Y:S05]  /*31ba0*/  BSYNC.RECONVERGENT B1 ;  /* 0x0000000000017941 */ /* 0x000fea0003800200 */
.L_x_46868:
        /* <DEDUP_REMOVED lines=28> */
.L_x_46875:
        /* <DEDUP_REMOVED lines=13> */
.L_x_46877:
[----:B------:R-:W-:Y:S05]  /*31e40*/  BSYNC.RECONVERGENT B2 ;  /* 0x0000000000027941 */ /* 0x000fea0003800200 */
.L_x_46876:
        /* <DEDUP_REMOVED lines=61> */
.L_x_46874:
[----:B------:R-:W-:Y:S05]  /*32220*/  BSYNC.RECONVERGENT B1 ;  /* 0x0000000000017941 */ /* 0x000fea0003800200 */
.L_x_46873:
        /* <DEDUP_REMOVED lines=23> */
.L_x_46880:
        /* <DEDUP_REMOVED lines=13> */
.L_x_46882:
[----:B------:R-:W-:Y:S05]  /*32470*/  BSYNC.RECONVERGENT B2 ;  /* 0x0000000000027941 */ /* 0x000fea0003800200 */
.L_x_46881:
        /* <DEDUP_REMOVED lines=61> */
.L_x_46879:
[----:B------:R-:W-:Y:S05]  /*32850*/  BSYNC.RECONVERGENT B1 ;  /* 0x0000000000017941 */ /* 0x000fea0003800200 */
.L_x_46878:
        /* <DEDUP_REMOVED lines=23> */
.L_x_46885:
        /* <DEDUP_REMOVED lines=13> */
.L_x_46887:
[----:B------:R-:W-:Y:S05]  /*32aa0*/  BSYNC.RECONVERGENT B2 ;  /* 0x0000000000027941 */ /* 0x000fea0003800200 */
.L_x_46886:
        /* <DEDUP_REMOVED lines=61> */
.L_x_46884:
[----:B------:R-:W-:Y:S05]  /*32e80*/  BSYNC.RECONVERGENT B1 ;  /* 0x0000000000017941 */ /* 0x000fea0003800200 */
.L_x_46883:
        /* <DEDUP_REMOVED lines=23> */
.L_x_46890:
        /* <DEDUP_REMOVED lines=13> */
.L_x_46892:
[----:B------:R-:W-:Y:S05]  /*330d0*/  BSYNC.RECONVERGENT B2 ;  /* 0x0000000000027941 */ /* 0x000fea0003800200 */
.L_x_46891:
        /* <DEDUP_REMOVED lines=61> */
.L_x_46889:
[----:B------:R-:W-:Y:S05]  /*334b0*/  BSYNC.RECONVERGENT B1 ;  /* 0x0000000000017941 */ /* 0x000fea0003800200 */
.L_x_46888:
        /* <DEDUP_REMOVED lines=23> */
.L_x_46895:
        /* <DEDUP_REMOVED lines=13> */
.L_x_46897:
[----:B------:R-:W-:Y:S05]  /*33700*/  BSYNC.RECONVERGENT B2 ;  /* 0x0000000000027941 */ /* 0x000fea0003800200 */
.L_x_46896:
        /* <DEDUP_REMOVED lines=61> */
.L_x_46894:
[----:B------:R-:W-:Y:S05]  /*33ae0*/  BSYNC.RECONVERGENT B1 ;  /* 0x0000000000017941 */ /* 0x000fea0003800200 */
.L_x_46893:
        /* <DEDUP_REMOVED lines=23> */
.L_x_46900:
        /* <DEDUP_REMOVED lines=13> */
.L_x_46902:
[----:B------:R-:W-:Y:S05]  /*33d30*/  BSYNC.RECONVERGENT B2 ;  /* 0x0000000000027941 */ /* 0x000fea0003800200 */
.L_x_46901:
        /* <DEDUP_REMOVED lines=61> */
.L_x_46899:
[----:B------:R-:W-:Y:S05]  /*34110*/  BSYNC.RECONVERGENT B1 ;  /* 0x0000000000017941 */ /* 0x000fea0003800200 */
.L_x_46898:
        /* <DEDUP_REMOVED lines=23> */
.L_x_46905:
        /* <DEDUP_REMOVED lines=15> */
.L_x_46907:
[----:B------:R-:W-:Y:S05]  /*34380*/  BSYNC.RECONVERGENT B2 ;  /* 0x0000000000027941 */ /* 0x000fea0003800200 */
.L_x_46906:
        /* <DEDUP_REMOVED lines=61> */
.L_x_46904:
[----:B------:R-:W-:Y:S05]  /*34760*/  BSYNC.RECONVERGENT B1 ;  /* 0x0000000000017941 */ /* 0x000fea0003800200 */
.L_x_46903:
        /* <DEDUP_REMOVED lines=9> */
[----:B------:R-:W-:-:S10]  /*34800*/  FMUL.FTZ R143, R0, R143 ;  /* 0x0000008f008f7220 */ /* 0x000fd40000410000 */
.L_x_46867:
        /* <DEDUP_REMOVED lines=12> */
[----:B------:R-:W-:Y:S01]  /*348d0*/  LOP3.LUT R0, R0, R184, R187, 0xfe, !PT ;  /* 0x000000b800007212 */ /* 0x000fe200078efebb */
[----:B------:R-:W-:Y:S01]  /*348e0*/  IMAD.MOV.U32 R184, RZ, RZ, R186 ;  /* 0x000000ffffb87224 */ /* 0x000fe200078e00ba */
[----:B------:R-:W-:Y:S01]  /*348f0*/  LOP3.LUT R195, R195, R194, RZ, 0xfc, !PT ;  /* 0x000000c2c3c37212 */ /* 0x000fe200078efcff */
[----:B0-----:R-:W-:Y:S01]  /*34900*/  IMAD.WIDE.U32 R190, R179, 0x20, R190 ;  /* 0x00000020b3be7825 */ /* 0x001fe200078e00be */
[----:B------:R-:W-:-:S04]  /*34910*/  LOP3.LUT R194, R0, R185, RZ, 0xfc, !PT ;  /* 0x000000b900c27212 */ /* 0x000fc800078efcff */
[----:B------:R0:W-:Y:S01]  /*34920*/  STG.E.128 desc[UR6][R190.64], R136 ;  /* 0x00000088be007986 */ /* 0x0001e2000c101d06 */
[----:B-1----:R-:W-:-:S03]  /*34930*/  IMAD.WIDE.U32 R192, R179, 0x8, R192 ;  /* 0x00000008b3c07825 */ /* 0x002fc600078e00c0 */
[----:B------:R0:W-:Y:S04]  /*34940*/  STG.E.128 desc[UR6][R190.64+0x10], R140 ;  /* 0x0000108cbe007986 */ /* 0x0001e8000c101d06 */
[----:B------:R0:W-:Y:S02]  /*34950*/  STG.E.64 desc[UR6][R192.64], R194 ;  /* 0x000000c2c0007986 */ /* 0x0001e4000c101b06 */
.L_x_46825:
[----:B------:R-:W-:Y:S05]  /*34960*/  BSYNC.RECONVERGENT B0 ;  /* 0x0000000000007941 */ /* 0x000fea0003800200 */
.L_x_46824:
[----:B------:R-:W-:Y:S01]  /*34970*/  FADD.FTZ R0, RZ, R20 ;  /* 0x00000014ff007221 */ /* 0x000fe20000010000 */
        /* <DEDUP_REMOVED lines=79> */
[----:B------:R-:W1:Y:S01]  /*34e70*/  SHFL.BFLY PT, R0, R179, 0x1, 0x1f ;  /* 0x0c201f00b3007f89 */ /* 0x000e6200000e0000 */
[----:B------:R-:W-:Y:S01]  /*34e80*/  LOP3.LUT P6, RZ, R189, 0x10, RZ, 0xc0, !PT ;  /* 0x00000010bdff7812 */ /* 0x000fe200078cc0ff */
[----:B-1----:R-:W-:-:S05]  /*34e90*/  FADD.FTZ R186, R179, R0 ;  /* 0x00000000b3ba7221 */ /* 0x002fca0000010000 */
[----:B------:R-:W1:Y:S02]  /*34ea0*/  SHFL.BFLY PT, R185, R186, 0x2, 0x1f ;  /* 0x0c401f00bab97f89 */ /* 0x000e6400000e0000 */
[----:B-1----:R-:W-:-:S05]  /*34eb0*/  FADD.FTZ R187, R186, R185 ;  /* 0x000000b9babb7221 */ /* 0x002fca0000010000 */
[----:B------:R-:W0:Y:S02]  /*34ec0*/  SHFL.BFLY PT, R0, R187, 0x4, 0x1f ;  /* 0x0c801f00bb007f89 */ /* 0x000e2400000e0000 */
[----:B0-234-:R-:W-:-:S05]  /*34ed0*/  FADD.FTZ R190, R187, R0 ;  /* 0x00000000bbbe7221 */ /* 0x01dfca0000010000 */
        /* <DEDUP_REMOVED lines=145> */
.L_x_46937:
        /* <DEDUP_REMOVED lines=28> */
[----:B------:R-:W-:Y:S01]  /*359b0*/  FADD.FTZ R194, R166, -R0 ;  /* 0x80000000a6c27221 */ /* 0x000fe20000010000 */
[----:B------:R-:W-:Y:S02]  /*359c0*/  HADD2.F32 R195, -RZ, R182.H0_H0 ;  /* 0x200000b6ffc37230 */ /* 0x000fe40000004100 */
[C---:B------:R-:W-:Y:S01]  /*359d0*/  FMUL.FTZ R192, R175.reuse, R192 ;  /* 0x000000c0afc07220 */ /* 0x040fe20000410000 */
[----:B------:R-:W-:Y:S01]  /*359e0*/  FFMA.FTZ R193, R190, R187, R191 ;  /* 0x000000bbbec17223 */ /* 0x000fe200000100bf */
[----:B------:R-:W-:Y:S01]  /*359f0*/  HADD2.F32 R197, -RZ, R122.H0_H0 ;  /* 0x2000007affc57230 */ /* 0x000fe20000004100 */
[----:B------:R-:W0:Y:S01]  /*35a00*/  LDC.64 R186, c[0x0][0x428] ;  /* 0x00010a00ffba7b82 */ /* 0x000e220000000a00 */
[----:B------:R-:W-:Y:S02]  /*35a10*/  HADD2.F32 R199, -RZ, R183.H0_H0 ;  /* 0x200000b7ffc77230 */ /* 0x000fe40000004100 */
[----:B------:R-:W-:Y:S01]  /*35a20*/  FMUL.FTZ R196, R175, R194 ;  /* 0x000000c2afc47220 */ /* 0x000fe20000410000 */
[----:B------:R-:W-:-:S02]  /*35a30*/  HADD2.F32 R201, -RZ, R123.H0_H0 ;  /* 0x2000007bffc97230 */ /* 0x000fc40000004100 */
[----:B------:R-:W-:Y:S01]  /*35a40*/  FFMA.FTZ R194, R192, R195, R197 ;  /* 0x000000c3c0c27223 */ /* 0x000fe200000100c5 */
[--C-:B------:R-:W-:Y:S01]  /*35a50*/  FADD.FTZ R192, R23, -R0.reuse ;  /* 0x8000000017c07221 */ /* 0x100fe20000010000 */
[--C-:B------:R-:W-:Y:S01]  /*35a60*/  FADD.FTZ R190, R21, -R0.reuse ;  /* 0x8000000015be7221 */ /* 0x100fe20000010000 */
[--C-:B------:R-:W-:Y:S01]  /*35a70*/  FADD.FTZ R200, R167, -R0.reuse ;  /* 0x80000000a7c87221 */ /* 0x100fe20000010000 */
[----:B------:R-:W-:Y:S01]  /*35a80*/  FFMA.FTZ R198, R196, R199, R201 ;  /* 0x000000c7c4c67223 */ /* 0x000fe200000100c9 */
[----:B------:R-:W-:Y:S01]  /*35a90*/  FADD.FTZ R196, R165, -R0 ;  /* 0x80000000a5c47221 */ /* 0x000fe20000010000 */
        /* <DEDUP_REMOVED lines=23> */
.L_x_46910:
[----:B------:R-:W-:Y:S05]  /*35c10*/  BSYNC.RECONVERGENT B0 ;  /* 0x0000000000007941 */ /* 0x000fea0003800200 */
.L_x_46909:
[----:B------:R-:W-:Y:S01]  /*35c20*/  LOP3.LUT P0, RZ, R189, 0x400, RZ, 0xc0, !PT ;  /* 0x00000400bdff7812 */ /* 0x000fe2000780c0ff */
        /* <DEDUP_REMOVED lines=50> */
.L_x_46912:
[----:B------:R-:W-:Y:S05]  /*35f50*/  BSYNC.RECONVERGENT B0 ;  /* 0x0000000000007941 */ /* 0x000fea0003800200 */
.L_x_46911:
[----:B------:R-:W-:Y:S01]  /*35f60*/  LOP3.LUT P0, RZ, R189, 0x200, RZ, 0xc0, !PT ;  /* 0x00000200bdff7812 */ /* 0x000fe2000780c0ff */
        /* <DEDUP_REMOVED lines=50> */
.L_x_46914:
[----:B------:R-:W-:Y:S05]  /*36290*/  BSYNC.RECONVERGENT B0 ;  /* 0x0000000000007941 */ /* 0x000fea0003800200 */
.L_x_46913:
[----:B------:R-:W-:Y:S01]  /*362a0*/  LOP3.LUT P0, RZ, R189, 0x100, RZ, 0xc0, !PT ;  /* 0x00000100bdff7812 */ /* 0x000fe2000780c0ff */
        /* <DEDUP_REMOVED lines=50> */
.L_x_46916:
[----:B------:R-:W-:Y:S05]  /*365d0*/  BSYNC.RECONVERGENT B0 ;  /* 0x0000000000007941 */ /* 0x000fea0003800200 */
.L_x_46915:
[----:B------:R-:W-:Y:S01]  /*365e0*/  LOP3.LUT P0, RZ, R189, 0x40, RZ, 0xc0, !PT ;  /* 0x00000040bdff7812 */ /* 0x000fe2000780c0ff */
        /* <DEDUP_REMOVED lines=50> */
.L_x_46918:
[----:B------:R-:W-:Y:S05]  /*36910*/  BSYNC.RECONVERGENT B0 ;  /* 0x0000000000007941 */ /* 0x000fea0003800200 */
.L_x_46917:
        /* <DEDUP_REMOVED lines=51> */
.L_x_46920:
[----:B------:R-:W-:Y:S05]  /*36c50*/  BSYNC.RECONVERGENT B0 ;  /* 0x0000000000007941 */ /* 0x000fea0003800200 */
.L_x_46919:
        /* <DEDUP_REMOVED lines=51> */
.L_x_46922:
[----:B------:R-:W-:Y:S05]  /*36f90*/  BSYNC.RECONVERGENT B0 ;  /* 0x0000000000007941 */ /* 0x000fea0003800200 */
.L_x_46921:
[----:B------:R-:W-:Y:S01]  /*36fa0*/  LOP3.LUT P0, RZ, R189, 0x4, RZ, 0xc0, !PT ;  /* 0x00000004bdff7812 */ /* 0x000fe2000780c0ff */
        /* <DEDUP_REMOVED lines=9> */
[--C-:B------:R-:W-:Y:S01]  /*37040*/  FADD.FTZ R196, R139, -R0.reuse ;  /* 0x800000008bc47221 */ /* 0x100fe20000010000 */
[--C-:B------:R-:W-:Y:S01]  /*37050*/  FADD.FTZ R200, R141, -R0.reuse ;  /* 0x800000008dc87221 */ /* 0x100fe20000010000 */
[----:B------:R-:W-:Y:S01]  /*37060*/  FADD.FTZ R202, R142, -R0 ;  /* 0x800000008eca7221 */ /* 0x000fe20000010000 */
[----:B------:R-:W-:-:S02]  /*37070*/  HADD2.F32 R179, -RZ, R40.H0_H0 ;  /* 0x20000028ffb37230 */ /* 0x000fc40000004100 */
[----:B------:R-:W-:Y:S01]  /*37080*/  FMUL.FTZ R194, R175, R194 ;  /* 0x000000c2afc27220 */ /* 0x000fe20000410000 */
[----:B------:R-:W-:Y:S02]  /*37090*/  HADD2.F32 R185, -RZ, R36.H0_H0 ;  /* 0x20000024ffb97230 */ /* 0x000fe40000004100 */
[----:B------:R-:W-:Y:S01]  /*370a0*/  FADD.FTZ R0, R143, -R0 ;  /* 0x800000008f007221 */ /* 0x000fe20000010000 */
[----:B------:R-:W-:Y:S02]  /*370b0*/  HADD2.F32 R195, -RZ, R42.H0_H0 ;  /* 0x2000002affc37230 */ /* 0x000fe40000004100 */
[C---:B------:R-:W-:Y:S01]  /*370c0*/  FMUL.FTZ R190, R175.reuse, R190 ;  /* 0x000000beafbe7220 */ /* 0x040fe20000410000 */
[----:B------:R-:W-:Y:S02]  /*370d0*/  HADD2.F32 R197, -RZ, R38.H0_H0 ;  /* 0x20000026ffc57230 */ /* 0x000fe40000004100 */
[C---:B------:R-:W-:Y:S01]  /*370e0*/  FMUL.FTZ R198, R175.reuse, R198 ;  /* 0x000000c6afc67220 */ /* 0x040fe20000410000 */
[----:B------:R-:W-:Y:S01]  /*370f0*/  FFMA.FTZ R193, R194, R191, R193 ;  /* 0x000000bfc2c17223 */ /* 0x000fe200000100c1 */
        /* <DEDUP_REMOVED lines=8> */
[----:B------:R-:W-:Y:S02]  /*37180*/  HADD2.F32 R191, -RZ, R41.H1_H1 ;  /* 0x30000029ffbf7230 */ /* 0x000fe40000004100 */
        /* <DEDUP_REMOVED lines=11> */
[----:B0-----:R-:W-:-:S04]  /*37240*/  IMAD.WIDE.U32 R186, R174, 0x10, R186 ;  /* 0x00000010aeba7825 */ /* 0x001fc800078e00ba */
[----:B------:R-:W-:Y:S01]  /*37250*/  FFMA.FTZ R196, R196, R191, R195 ;  /* 0x000000bfc4c47223 */ /* 0x000fe200000100c3 */
[----:B------:R-:W-:Y:S01]  /*37260*/  F2FP.F16.F32.PACK_AB R195, R0, R201 ;  /* 0x000000c900c3723e */ /* 0x000fe200000000ff */
[----:B------:R-:W-:Y:S01]  /*37270*/  FFMA.FTZ R192, R192, R175, R185 ;  /* 0x000000afc0c07223 */ /* 0x000fe200000100b9 */
[----:B------:R-:W-:Y:S02]  /*37280*/  F2FP.F16.F32.PACK_AB R194, R197, R194 ;  /* 0x000000c2c5c2723e */ /* 0x000fe400000000ff */
[----:B------:R-:W-:Y:S02]  /*37290*/  F2FP.F16.F32.PACK_AB R193, R196, R193 ;  /* 0x000000c1c4c1723e */ /* 0x000fe400000000ff */
[----:B------:R-:W-:-:S05]  /*372a0*/  F2FP.F16.F32.PACK_AB R192, R192, R179 ;  /* 0x000000b3c0c0723e */ /* 0x000fca00000000ff */
[----:B------:R0:W-:Y:S02]  /*372b0*/  STG.E.128 desc[UR6][R186.64], R192 ;  /* 0x000000c0ba007986 */ /* 0x0001e4000c101d06 */
.L_x_46924:
[----:B------:R-:W-:Y:S05]  /*372c0*/  BSYNC.RECONVERGENT B0 ;  /* 0x0000000000007941 */ /* 0x000fea0003800200 */
.L_x_46923:
[----:B-1----:R-:W1:Y:S02]  /*372d0*/  LDC.64 R174, c[0x0][0x380] ;  /* 0x0000e000ffae7b82 */ /* 0x002e640000000a00 */
[----:B-1----:R-:W-:-:S05]  /*372e0*/  IMAD R168, R174, 0x4, R168 ;  /* 0x00000004aea87824 */ /* 0x002fca00078e02a8 */
[----:B------:R-:W-:-:S13]  /*372f0*/  ISETP.GE.AND P0, PT, R168, R175, PT ;  /* 0x000000afa800720c */ /* 0x000fda0003f06270 */
[----:B------:R-:W-:Y:S05]  /*37300*/  @!P0 BRA `(.L_x_46925) ;  /* 0xfffffca000388947 */ /* 0x000fea000383ffff */
[----:B------:R-:W-:Y:S05]  /*37310*/  EXIT ;  /* 0x000000000000794d */ /* 0x000fea0003800000 */
.L_x_46908:
[----:B------:R-:W-:Y:S01]  /*37320*/  HFMA2 R197, -RZ, RZ, 0, 1.847743988037109375e-06 ;  /* 0x0000001fffc57431 */ /* 0x000fe200000001ff */
[----:B------:R-:W-:Y:S01]  /*37330*/  BSSY B0, `(.L_x_46926) ;  /* 0x0000007000007945 */ /* 0x000fe20003800000 */
[----:B0-234-:R-:W-:Y:S01]  /*37340*/  MOV R195, R179 ;  /* 0x000000b300c37202 */ /* 0x01dfe20000000f00 */
[----:B------:R-:W-:Y:S02]  /*37350*/  IMAD.MOV.U32 R194, RZ, RZ, 0x1 ;  /* 0x00000001ffc27424 */ /* 0x000fe400078e00ff */
[----:B------:R-:W-:-:S07]  /*37360*/  IMAD.MOV.U32 R192, RZ, RZ, -0x1 ;  /* 0xffffffffffc07424 */ /* 0x000fce00078e00ff */
[----:B-----5:R-:W-:Y:S05]  /*37370*/  WARPSYNC.COLLECTIVE R192, `(.L_x_46927) ;  /* 0x00000000c0087348 */ /* 0x020fea0003c00000 */
[----:B------:R0:W1:Y:S02]  /*37380*/  SHFL.BFLY P6, R193, R195, R194, R197 ;  /* 0x0c0000c2c3c17389 */ /* 0x00006400000c00c5 */
[----:B01---5:R-:W-:Y:S05]  /*37390*/  ENDCOLLECTIVE ;  /* 0x000000000000791b */ /* 0x023fea0003800000 */
.L_x_46927:
[----:B------:R-:W-:Y:S05]  /*373a0*/  BSYNC B0 ;  /* 0x0000000000007941 */ /* 0x000fea0003800000 */
.L_x_46926:
        /* <DEDUP_REMOVED lines=9> */
.L_x_46928:
[----:B------:R-:W-:Y:S02]  /*37440*/  IMAD.MOV.U32 R194, RZ, RZ, 0x4 ;  /* 0x00000004ffc27424 */ /* 0x000fe400078e00ff */
[----:B------:R-:W-:-:S04]  /*37450*/  IMAD.MOV.U32 R185, RZ, RZ, R193 ;  /* 0x000000ffffb97224 */ /* 0x000fc800078e00c1 */
[----:B------:R-:W-:-:S05]  /*37460*/  FADD.FTZ R187, R186, R185 ;  /* 0x000000b9babb7221 */ /* 0x000fca0000010000 */
[----:B------:R-:W-:-:S07]  /*37470*/  MOV R195, R187 ;  /* 0x000000bb00c37202 */ /* 0x000fce0000000f00 */
[----:B------:R-:W-:Y:S05]  /*37480*/  WARPSYNC.COLLECTIVE R192, `(.L_x_46929) ;  /* 0x00000000c0087348 */ /* 0x000fea0003c00000 */
[----:B------:R0:W1:Y:S02]  /*37490*/  SHFL.BFLY P6, R193, R195, R194, R197 ;  /* 0x0c0000c2c3c17389 */ /* 0x00006400000c00c5 */
[----:B01----:R-:W-:Y:S05]  /*374a0*/  ENDCOLLECTIVE ;  /* 0x000000000000791b */ /* 0x003fea0003800000 */
.L_x_46929:
[----:B------:R-:W-:Y:S01]  /*374b0*/  HFMA2 R194, -RZ, RZ, 0, 4.76837158203125e-07 ;  /* 0x00000008ffc27431 */ /* 0x000fe200000001ff */
[----:B------:R-:W-:-:S05]  /*374c0*/  MOV R0, R193 ;  /* 0x000000c100007202 */ /* 0x000fca0000000f00 */
[----:B------:R-:W-:-:S04]  /*374d0*/  FADD.FTZ R190, R187, R0 ;  /* 0x00000000bbbe7221 */ /* 0x000fc80000010000 */
[----:B------:R-:W-:-:S07]  /*374e0*/  IMAD.MOV.U32 R195, RZ, RZ, R190 ;  /* 0x000000ffffc37224 */ /* 0x000fce00078e00be */
[----:B------:R-:W-:Y:S05]  /*374f0*/  WARPSYNC.COLLECTIVE R192, `(.L_x_46930) ;  /* 0x00000000c0087348 */ /* 0x000fea0003c00000 */
[----:B------:R0:W1:Y:S02]  /*37500*/  SHFL.BFLY P6, R193, R195, R194, R197 ;  /* 0x0c0000c2c3c17389 */ /* 0x00006400000c00c5 */
[----:B01----:R-:W-:Y:S05]  /*37510*/  ENDCOLLECTIVE ;  /* 0x000000000000791b */ /* 0x003fea0003800000 */
.L_x_46930:
        /* <DEDUP_REMOVED lines=8> */
.L_x_46931:
        /* <DEDUP_REMOVED lines=139> */
.L_x_46932:
[----:B------:R-:W-:Y:S02]  /*37e50*/  IMAD.MOV.U32 R194, RZ, RZ, 0x2 ;  /* 0x00000002ffc27424 */ /* 0x000fe400078e00ff */
[----:B------:R-:W-:-:S04]  /*37e60*/  IMAD.MOV.U32 R187, RZ, RZ, R193 ;  /* 0x000000ffffbb7224 */ /* 0x000fc800078e00c1 */
[----:B------:R-:W-:-:S05]  /*37e70*/  FADD.FTZ R187, R0, R187 ;  /* 0x000000bb00bb7221 */ /* 0x000fca0000010000 */
[----:B------:R-:W-:-:S07]  /*37e80*/  MOV R195, R187 ;  /* 0x000000bb00c37202 */ /* 0x000fce0000000f00 */
[----:B------:R-:W-:Y:S05]  /*37e90*/  WARPSYNC.COLLECTIVE R192, `(.L_x_46933) ;  /* 0x00000000c0087348 */ /* 0x000fea0003c00000 */
[----:B------:R0:W1:Y:S02]  /*37ea0*/  SHFL.BFLY P6, R193, R195, R194, R197 ;  /* 0x0c0000c2c3c17389 */ /* 0x00006400000c00c5 */
[----:B01----:R-:W-:Y:S05]  /*37eb0*/  ENDCOLLECTIVE ;  /* 0x000000000000791b */ /* 0x003fea0003800000 */
.L_x_46933:
[----:B------:R-:W-:Y:S01]  /*37ec0*/  HFMA2 R194, -RZ, RZ, 0, 2.384185791015625e-07 ;  /* 0x00000004ffc27431 */ /* 0x000fe200000001ff */
[----:B------:R-:W-:-:S05]  /*37ed0*/  MOV R186, R193 ;  /* 0x000000c100ba7202 */ /* 0x000fca0000000f00 */
[----:B------:R-:W-:-:S04]  /*37ee0*/  FADD.FTZ R186, R187, R186 ;  /* 0x000000babbba7221 */ /* 0x000fc80000010000 */
[----:B------:R-:W-:-:S07]  /*37ef0*/  IMAD.MOV.U32 R195, RZ, RZ, R186 ;  /* 0x000000ffffc37224 */ /* 0x000fce00078e00ba */
[----:B------:R-:W-:Y:S05]  /*37f00*/  WARPSYNC.COLLECTIVE R192, `(.L_x_46934) ;  /* 0x00000000c0087348 */ /* 0x000fea0003c00000 */
[----:B------:R0:W1:Y:S02]  /*37f10*/  SHFL.BFLY P6, R193, R195, R194, R197 ;  /* 0x0c0000c2c3c17389 */ /* 0x00006400000c00c5 */
[----:B01----:R-:W-:Y:S05]  /*37f20*/  ENDCOLLECTIVE ;  /* 0x000000000000791b */ /* 0x003fea0003800000 */
.L_x_46934:
[----:B------:R-:W-:Y:S02]  /*37f30*/  IMAD.MOV.U32 R194, RZ, RZ, 0x8 ;  /* 0x00000008ffc27424 */ /* 0x000fe400078e00ff */
[----:B------:R-:W-:-:S04]  /*37f40*/  IMAD.MOV.U32 R191, RZ, RZ, R193 ;  /* 0x000000ffffbf7224 */ /* 0x000fc800078e00c1 */
[----:B------:R-:W-:-:S05]  /*37f50*/  FADD.FTZ R191, R186, R191 ;  /* 0x000000bfbabf7221 */ /* 0x000fca0000010000 */
[----:B------:R-:W-:-:S07]  /*37f60*/  MOV R195, R191 ;  /* 0x000000bf00c37202 */ /* 0x000fce0000000f00 */
[----:B------:R-:W-:Y:S05]  /*37f70*/  WARPSYNC.COLLECTIVE R192, `(.L_x_46935) ;  /* 0x00000000c0087348 */ /* 0x000fea0003c00000 */
[----:B------:R0:W1:Y:S02]  /*37f80*/  SHFL.BFLY P6, R193, R195, R194, R197 ;  /* 0x0c0000c2c3c17389 */ /* 0x00006400000c00c5 */
[----:B01----:R-:W-:Y:S05]  /*37f90*/  ENDCOLLECTIVE ;  /* 0x000000000000791b */ /* 0x003fea0003800000 */
.L_x_46935:
[----:B------:R-:W-:Y:S01]  /*37fa0*/  HFMA2 R194, -RZ, RZ, 0, 9.5367431640625e-07 ;  /* 0x00000010ffc27431 */ /* 0x000fe200000001ff */
[----:B------:R-:W-:-:S05]  /*37fb0*/  MOV R190, R193 ;  /* 0x000000c100be7202 */ /* 0x000fca0000000f00 */
[----:B------:R-:W-:-:S04]  /*37fc0*/  FADD.FTZ R190, R191, R190 ;  /* 0x000000bebfbe7221 */ /* 0x000fc80000010000 */
[----:B------:R-:W-:-:S07]  /*37fd0*/  IMAD.MOV.U32 R195, RZ, RZ, R190 ;  /* 0x000000ffffc37224 */ /* 0x000fce00078e00be */
[----:B------:R-:W-:Y:S05]  /*37fe0*/  WARPSYNC.COLLECTIVE R192, `(.L_x_46936) ;  /* 0x00000000c0087348 */ /* 0x000fea0003c00000 */
[----:B------:R0:W1:Y:S02]  /*37ff0*/  SHFL.BFLY P6, R193, R195, R194, R197 ;  /* 0x0c0000c2c3c17389 */ /* 0x00006400000c00c5 */
[----:B01----:R-:W-:Y:S05]  /*38000*/  ENDCOLLECTIVE ;  /* 0x000000000000791b */ /* 0x003fea0003800000 */
.L_x_46936:
[----:B------:R-:W-:Y:S05]  /*38010*/  BRA `(.L_x_46937) ;  /* 0xffffffd400f47947 */ /* 0x000fea000383ffff */
.L_x_46938:
        /* <DEDUP_REMOVED lines=14> */
.L_x_71528:


//--------------------- .text._ZN10layer_norm13ln_fwd_kernelINS_13Kernel_traitsI6__halfS2_fS2_fjLj2048ELj1ELj4ELj1ELj16ENS_18Kernel_traits_baseILj2048ES2_S2_fS2_fjLj128EEEEELb1ELb1ELb0ELb1EEEvNS_9FwdParamsE --------------------------
	.section	.text._ZN10layer_norm13ln_fwd_kernelINS_13Kernel_traitsI6__halfS2_fS2_fjLj2048ELj1ELj4ELj1ELj16ENS_18Kernel_traits_baseILj2048ES2_S2_fS2_fjLj128EEEEELb1ELb1ELb0ELb1EEEvNS_9FwdParamsE,"ax",@progbits
	.align	128
        .global         _ZN10layer_norm13ln_fwd_kernelINS_13Kernel_traitsI6__halfS2_fS2_fjLj2048ELj1ELj4ELj1ELj16ENS_18Kernel_traits_baseILj2048ES2_S2_fS2_fjLj128EEEEELb1ELb1ELb0ELb1EEEvNS_9FwdParamsE
        .type           _ZN10layer_norm13ln_fwd_kernelINS_13Kernel_traitsI6__halfS2_fS2_fjLj2048ELj1ELj4ELj1ELj16ENS_18Kernel_traits_baseILj2048ES2_S2_fS2_fjLj128EEEEELb1ELb1ELb0ELb1EEEvNS_9FwdParamsE,@function
        .size           _ZN10layer_norm13ln_fwd_kernelINS_13Kernel_traitsI6__halfS2_fS2_fjLj2048ELj1ELj4ELj1ELj16ENS_18Kernel_traits_baseILj2048ES2_S2_fS2_fjLj128EEEEELb1ELb1ELb0ELb1EEEvNS_9FwdParamsE,(.L_x_71529 - _ZN10layer_norm13ln_fwd_kernelINS_13Kernel_traitsI6__halfS2_fS2_fjLj2048ELj1ELj4ELj1ELj16ENS_18Kernel_traits_baseILj2048ES2_S2_fS2_fjLj128EEEEELb1ELb1ELb0ELb1EEEvNS_9FwdParamsE)
        .other          _ZN10layer_norm13ln_fwd_kernelINS_13Kernel_traitsI6__halfS2_fS2_fjLj2048ELj1ELj4ELj1ELj16ENS_18Kernel_traits_baseILj2048ES2_S2_fS2_fjLj128EEEEELb1ELb1ELb0ELb1EEEvNS_9FwdParamsE,@"STO_CUDA_ENTRY STV_DEFAULT"
_ZN10layer_norm13ln_fwd_kernelINS_13Kernel_traitsI6__halfS2_fS2_fjLj2048ELj1ELj4ELj1ELj16ENS_18Kernel_traits_baseILj2048ES2_S2_fS2_fjLj128EEEEELb1ELb1ELb0ELb1EEEvNS_9FwdParamsE:
.text._ZN10layer_norm13ln_fwd_kernelINS_13Kernel_traitsI6__halfS2_fS2_fjLj2048ELj1ELj4ELj1ELj16ENS_18Kernel_traits_baseILj2048ES2_S2_fS2_fjLj128EEEEELb1ELb1ELb0ELb1EEEvNS_9FwdParamsE:
        /* <DEDUP_REMOVED lines=25> */
[----:B-1----:R-:W-:-:S05]  /*0190*/  @P0 IADD3 R183, P1, PT, R4, R7, RZ ;  /* 0x0000000704b70210 */ /* 0x002fca0007f3e0ff */
[----:B------:R-:W-:Y:S01]  /*01a0*/  @P0 IMAD.X R0, RZ, RZ, R5, P1 ;  /* 0x000000ffff000224 */ /* 0x000fe200008e0605 */
[C---:B--2---:R-:W-:Y:S01]  /*01b0*/  IADD3 R10, PT, PT, R3.reuse, -0x4498517b, RZ ;  /* 0xbb67ae85030a7810 */ /* 0x044fe20007ffe0ff */
[----:B------:R-:W-:Y:S01]  /*01c0*/  VIADD R12, R3, 0xed9eba14 ;  /* 0xed9eba14030c7836 */ /* 0x000fe20000000000 */
[C---:B------:R-:W-:Y:S01]  /*01d0*/  IADD3 R14, PT, PT, R2.reuse, 0x5384540f, RZ ;  /* 0x5384540f020e7810 */ /* 0x040fe20007ffe0ff */
[C---:B------:R-:W-:Y:S01]  /*01e0*/  VIADD R13, R2.reuse, 0x1715609d ;  /* 0x1715609d020d7836 */ /* 0x040fe20000000000 */
[--C-:B------:R-:W-:Y:S01]  /*01f0*/  SHF.R.U64 R194, R183, 0x2, R0.reuse ;  /* 0x00000002b7c27819 */ /* 0x100fe20000001200 */
        /* <DEDUP_REMOVED lines=34> */
.L_x_46939:
        /* <DEDUP_REMOVED lines=36> */
.L_x_46940:
        /* <DEDUP_REMOVED lines=13> */
[----:B------:R-:W-:Y:S01]  /*0730*/  IMAD R9, R168, -0x326172a9, RZ ;  /* 0xcd9e8d57a8097824 */ /* 0x000fe200078e02ff */
[----:B------:R-:W2:Y:S01]  /*0740*/  LDCU UR14, c[0x0][0x408] ;  /* 0x00008100ff0e77ac */ /* 0x000ea20008000800 */
[----:B------:R-:W-:Y:S01]  /*0750*/  IMAD.HI.U32 R0, R7, -0x326172a9, RZ ;  /* 0xcd9e8d5707007827 */ /* 0x000fe200078e00ff */
[----:B------:R-:W3:Y:S03]  /*0760*/  LDCU UR10, c[0x0][0x388] ;  /* 0x00007100ff0a77ac */ /* 0x000ee60008000800 */
[----:B------:R-:W-:-:S02]  /*0770*/  VIADD R4, R2, 0x9e3779b9 ;  /* 0x9e3779b902047836 */ /* 0x000fc40000000000 */
[C---:B------:R-:W-:Y:S01]  /*0780*/  IMAD.HI.U32 R6, R5.reuse, -0x2daee0ad, RZ ;  /* 0xd2511f5305067827 */ /* 0x040fe200078e00ff */
[----:B0-----:R-:W-:Y:S01]  /*0790*/  ISETP.NE.U32.AND P0, PT, RZ, UR4, PT ;  /* 0x00000004ff007c0c */ /* 0x001fe2000bf05070 */
[----:B------:R-:W0:Y:S01]  /*07a0*/  LDCU.U8 UR11, c[0x0][0x410] ;  /* 0x00008200ff0b77ac */ /* 0x000e220008000000 */
[----:B------:R-:W-:Y:S01]  /*07b0*/  LOP3.LUT R0, R4, R9, R0, 0x96, !PT ;  /* 0x0000000904007212 */ /* 0x000fe200078e9600 */
[----:B------:R-:W-:Y:S01]  /*07c0*/  IMAD R9, R5, -0x2daee0ad, RZ ;  /* 0xd2511f5305097824 */ /* 0x000fe200078e02ff */
[----:B------:R-:W-:Y:S01]  /*07d0*/  LOP3.LUT R6, R10, R11, R6, 0x96, !PT ;  /* 0x0000000b0a067212 */ /* 0x000fe200078e9606 */
[----:B------:R-:W-:Y:S01]  /*07e0*/  IMAD R7, R7, -0x326172a9, RZ ;  /* 0xcd9e8d5707077824 */ /* 0x000fe200078e02ff */
[C---:B------:R-:W-:Y:S01]  /*07f0*/  IADD3 R10, PT, PT, R3.reuse, 0x76cf5d0a, RZ ;  /* 0x76cf5d0a030a7810 */ /* 0x040fe20007ffe0ff */
[----:B------:R-:W-:Y:S01]  /*0800*/  IMAD.HI.U32 R8, R0, -0x2daee0ad, RZ ;  /* 0xd2511f5300087827 */ /* 0x000fe200078e00ff */
[----:B------:R-:W-:Y:S01]  /*0810*/  ISETP.NE.AND.EX P0, PT, RZ, UR5, PT, P0 ;  /* 0x00000005ff007c0c */ /* 0x000fe2000bf05300 */
[----:B------:R-:W4:Y:S02]  /*0820*/  LDCU UR12, c[0x0][0x448] ;  /* 0x00008900ff0c77ac */ /* 0x000f240008000800 */
[----:B------:R-:W-:Y:S01]  /*0830*/  IMAD.HI.U32 R4, R6, -0x326172a9, RZ ;  /* 0xcd9e8d5706047827 */ /* 0x000fe200078e00ff */
[----:B------:R-:W-:Y:S01]  /*0840*/  LOP3.LUT R8, R10, R9, R8, 0x96, !PT ;  /* 0x000000090a087212 */ /* 0x000fe200078e9608 */
[----:B------:R-:W0:Y:S01]  /*0850*/  LDCU.64 UR8, c[0x0][0x3a0] ;  /* 0x00007400ff0877ac */ /* 0x000e220008000a00 */
[----:B------:R-:W-:Y:S01]  /*0860*/  IADD3 R10, PT, PT, R3, 0x32370b8f, RZ ;  /* 0x32370b8f030a7810 */ /* 0x000fe20007ffe0ff */
[----:B------:R-:W-:-:S02]  /*0870*/  VIADD R5, R2, 0x3c6ef372 ;  /* 0x3c6ef37202057836 */ /* 0x000fc40000000000 */
[----:B------:R-:W-:Y:S02]  /*0880*/  IMAD R9, R0, -0x2daee0ad, RZ ;  /* 0xd2511f5300097824 */ /* 0x000fe400078e02ff */
[----:B------:R-:W-:Y:S01]  /*0890*/  IMAD R6, R6, -0x326172a9, RZ ;  /* 0xcd9e8d5706067824 */ /* 0x000fe200078e02ff */
[----:B------:R-:W-:Y:S01]  /*08a0*/  LOP3.LUT R4, R5, R7, R4, 0x96, !PT ;  /* 0x0000000705047212 */ /* 0x000fe200078e9604 */
[----:B------:R-:W-:Y:S01]  /*08b0*/  VIADD R7, R2, 0xdaa66d2b ;  /* 0xdaa66d2b02077836 */ /* 0x000fe20000000000 */
[----:B------:R-:W-:Y:S01]  /*08c0*/  @P0 LOP3.LUT R196, R196, 0x8, RZ, 0xfc, !PT ;  /* 0x00000008c4c40812 */ /* 0x000fe200078efcff */
        /* <DEDUP_REMOVED lines=8> */
[----:B------:R-:W-:Y:S02]  /*0950*/  LOP3.LUT R9, R12, R10, R9, 0x96, !PT ;  /* 0x0000000a0c097212 */ /* 0x000fe400078e9609 */
[C---:B------:R-:W-:Y:S01]  /*0960*/  IADD3 R10, PT, PT, R3.reuse, 0x646e171e, RZ ;  /* 0x646e171e030a7810 */ /* 0x040fe20007ffe0ff */
[----:B------:R-:W-:Y:S02]  /*0970*/  VIADD R6, R2, 0x78dde6e4 ;  /* 0x78dde6e402067836 */ /* 0x000fe40000000000 */
[----:B------:R-:W-:-:S03]  /*0980*/  VIADD R8, R3, 0xa9066899 ;  /* 0xa906689903087836 */ /* 0x000fc60000000000 */
[----:B------:R-:W-:Y:S01]  /*0990*/  LOP3.LUT R4, R6, R7, R4, 0x96, !PT ;  /* 0x0000000706047212 */ /* 0x000fe200078e9604 */
[----:B------:R-:W-:Y:S02]  /*09a0*/  IMAD R7, R0, -0x326172a9, RZ ;  /* 0xcd9e8d5700077824 */ /* 0x000fe400078e02ff */
        /* <DEDUP_REMOVED lines=14> */
[----:B------:R-:W-:Y:S02]  /*0a90*/  IMAD R9, R0, -0x2daee0ad, RZ ;  /* 0xd2511f5300097824 */ /* 0x000fe400078e02ff */
[----:B------:R-:W-:-:S04]  /*0aa0*/  IMAD.HI.U32 R0, R7, -0x326172a9, RZ ;  /* 0xcd9e8d5707007827 */ /* 0x000fc800078e00ff */
[----:B------:R-:W-:Y:S01]  /*0ab0*/  IMAD.HI.U32 R6, R4, -0x2daee0ad, RZ ;  /* 0xd2511f5304067827 */ /* 0x000fe200078e00ff */
[----:B------:R-:W-:Y:S02]  /*0ac0*/  LOP3.LUT R0, R14, R5, R0, 0x96, !PT ;  /* 0x000000050e007212 */ /* 0x000fe400078e9600 */
[----:B------:R-:W-:Y:S01]  /*0ad0*/  IADD3 R5, PT, PT, R2, -0xe443238, RZ ;  /* 0xf1bbcdc802057810 */ /* 0x000fe20007ffe0ff */
[----:B------:R-:W-:Y:S01]  /*0ae0*/  IMAD R7, R7, -0x326172a9, RZ ;  /* 0xcd9e8d5707077824 */ /* 0x000fe200078e02ff */
[----:B------:R-:W-:Y:S01]  /*0af0*/  LOP3.LUT R6, R8, R9, R6, 0x96, !PT ;  /* 0x0000000908067212 */ /* 0x000fe200078e9606 */
[----:B------:R-:W-:Y:S02]  /*0b00*/  IMAD R9, R4, -0x2daee0ad, RZ ;  /* 0xd2511f5304097824 */ /* 0x000fe400078e02ff */
[----:B------:R-:W-:-:S04]  /*0b10*/  IMAD.HI.U32 R8, R0, -0x2daee0ad, RZ ;  /* 0xd2511f5300087827 */ /* 0x000fc800078e00ff */
[----:B------:R-:W-:-:S04]  /*0b20*/  IMAD.HI.U32 R4, R6, -0x326172a9, RZ ;  /* 0xcd9e8d5706047827 */ /* 0x000fc800078e00ff */
[----:B------:R-:W-:Y:S01]  /*0b30*/  VIADD R10, R3, 0xdb3d7428 ;  /* 0xdb3d7428030a7836 */ /* 0x000fe20000000000 */
[----:B------:R-:W-:Y:S01]  /*0b40*/  LOP3.LUT R4, R5, R7, R4, 0x96, !PT ;  /* 0x0000000705047212 */ /* 0x000fe200078e9604 */
[----:B------:R-:W-:Y:S02]  /*0b50*/  VIADD R5, R3, 0x96a522ad ;  /* 0x96a522ad03057836 */ /* 0x000fe40000000000 */
        /* <DEDUP_REMOVED lines=8> */
[----:B01234-:R-:W-:-:S07]  /*0be0*/  IMAD R182, R4, -0x2daee0ad, RZ ;  /* 0xd2511f5304b67824 */ /* 0x01ffce00078e02ff */
.L_x_47597:
[----:B------:R-:W-:Y:S01]  /*0bf0*/  LOP3.LUT P1, RZ, R196, 0x8, RZ, 0xc0, !PT ;  /* 0x00000008c4ff7812 */ /* 0x000fe2000782c0ff */
[----:B------:R-:W0:Y:S01]  /*0c00*/  S2R R205, SR_TID.X ;  /* 0x0000000000cd7919 */ /* 0x000e220000002100 */
[----:B------:R-:W1:Y:S01]  /*0c10*/  LDC.64 R160, c[0x0][0x390] ;  /* 0x0000e400ffa07b82 */ /* 0x000e620000000a00 */
[----:B------:R-:W-:-:S05]  /*0c20*/  IMAD R0, R174, UR10, RZ ;  /* 0x0000000aae007c24 */ /* 0x000fca000f8e02ff */
[----:B--2---:R-:W-:-:S05]  /*0c30*/  SHF.R.S32.HI R5, RZ, 0x1f, R0 ;  /* 0x0000001fff057819 */ /* 0x004fca0000011400 */
[----:B------:R-:W2:Y:S01]  /*0c40*/  @P1 LDC.64 R8, c[0x0][0x3e0] ;  /* 0x0000f800ff081b82 */ /* 0x000ea20000000a00 */
        /* <DEDUP_REMOVED lines=9> */
[C---:B------:R-:W-:Y:S01]  /*0ce0*/  IADD3 R195, PT, PT, R2.reuse, -0x700cb87f, RZ ;  /* 0x8ff3478102c37810 */ /* 0x040fe20007ffe0ff */
[C---:B------:R-:W-:Y:S01]  /*0cf0*/  VIADD R189, R2.reuse, 0x5384540f ;  /* 0x5384540f02bd7836 */ /* 0x040fe20000000000 */
[----:B------:R-:W-:Y:S01]  /*0d00*/  ISETP.NE.AND.EX P0, PT, RZ, UR9, PT, P0 ;  /* 0x00000009ff007c0c */ /* 0x000fe2000bf05300 */
[C---:B------:R-:W-:Y:S01]  /*0d10*/  VIADD R197, R3.reuse, 0xed9eba14 ;  /* 0xed9eba1403c57836 */ /* 0x040fe20000000000 */
[C---:B------:R-:W-:Y:S01]  /*0d20*/  IADD3 R199, PT, PT, R2.reuse, 0x1715609d, RZ ;  /* 0x1715609d02c77810 */ /* 0x040fe20007ffe0ff */
[----:B------:R-:W-:Y:S01]  /*0d30*/  VIADD R198, R3, 0xbb67ae85 ;  /* 0xbb67ae8503c67836 */ /* 0x000fe20000000000 */
[----:B------:R-:W-:Y:S01]  /*0d40*/  MOV R202, 0x2f800000 ;  /* 0x2f80000000ca7802 */ /* 0x000fe20000000f00 */
[----:B------:R-:W-:-:S02]  /*0d50*/  VIADD R200, R2, 0x3c6ef372 ;  /* 0x3c6ef37202c87836 */ /* 0x000fc40000000000 */
[----:B------:R-:W-:Y:S02]  /*0d60*/  VIADD R201, R2, 0xb54cda56 ;  /* 0xb54cda5602c97836 */ /* 0x000fe40000000000 */
[----:B--2---:R-:W-:-:S04]  /*0d70*/  @P1 HADD2.F32 R0, -RZ, R8.H0_H0 ;  /* 0x20000008ff001230 */ /* 0x004fc80000004100 */
[----:B------:R-:W-:Y:S05]  /*0d80*/  @!P0 BRA `(.L_x_46941) ;  /* 0x0000002c00d08947 */ /* 0x000fea0003800000 */
        /* <DEDUP_REMOVED lines=15> */
.L_x_71368:
[----:B------:R-:W-:Y:S05]  /*0e80*/  BRX R8 -0xe90                                          (*"BRANCH_TARGETS .L_x_71369,.L_x_71370,.L_x_71371"*) ;  /* 0xfffffff0085c7949 */ /* 0x000fea000383ffff */
.L_x_71371:
[----:B------:R-:W-:Y:S01]  /*0e90*/  IADD3 R9, PT, PT, R183, 0x1, RZ ;  /* 0x00000001b7097810 */ /* 0x000fe20007ffe0ff */
[----:B------:R-:W-:Y:S02]  /*0ea0*/  IMAD.MOV.U32 R8, RZ, RZ, R182 ;  /* 0x000000ffff087224 */ /* 0x000fe400078e00b6 */
[----:B------:R-:W-:Y:S01]  /*0eb0*/  IMAD.MOV.U32 R12, RZ, RZ, R170 ;  /* 0x000000ffff0c7224 */ /* 0x000fe200078e00aa */
[----:B------:R-:W-:Y:S06]  /*0ec0*/  BRA `(.L_x_46943) ;  /* 0x0000000400207947 */ /* 0x000fec0003800000 */
.L_x_71369:
[----:B------:R-:W-:Y:S01]  /*0ed0*/  MOV R8, R182 ;  /* 0x000000b600087202 */ /* 0x000fe20000000f00 */
[----:B------:R-:W-:Y:S02]  /*0ee0*/  IMAD.MOV.U32 R9, RZ, RZ, 0x3 ;  /* 0x00000003ff097424 */ /* 0x000fe400078e00ff */
[----:B------:R-:W-:Y:S01]  /*0ef0*/  IMAD.MOV.U32 R12, RZ, RZ, R169 ;  /* 0x000000ffff0c7224 */ /* 0x000fe200078e00a9 */
[----:B------:R-:W-:Y:S06]  /*0f00*/  BRA `(.L_x_46943) ;  /* 0x0000000400107947 */ /* 0x000fec0003800000 */
.L_x_71370:
        /* <DEDUP_REMOVED lines=13> */
.L_x_46945:
[----:B------:R-:W-:Y:S05]  /*0fe0*/  BSYNC.RECONVERGENT B1 ;  /* 0x0000000000017941 */ /* 0x000fea0003800200 */
.L_x_46944:
        /* <DEDUP_REMOVED lines=44> */
[----:B------:R-:W-:Y:S02]  /*12b0*/  HFMA2 R9, -RZ, RZ, 0, 0 ;  /* 0x00000000ff097431 */ /* 0x000fe400000001ff */
[----:B------:R-:W-:-:S05]  /*12c0*/  VIADD R13, R2, 0xf1bbcdc8 ;  /* 0xf1bbcdc8020d7836 */ /* 0x000fca0000000000 */
[----:B------:R-:W-:Y:S01]  /*12d0*/  LOP3.LUT R12, R13, R14, R11, 0x96, !PT ;  /* 0x0000000e0d0c7212 */ /* 0x000fe200078e960b */
[----:B------:R-:W-:-:S04]  /*12e0*/  IMAD.WIDE.U32 R14, R15, -0x326172a9, RZ ;  /* 0xcd9e8d570f0e7825 */ /* 0x000fc800078e00ff */
[----:B------:R-:W-:Y:S01]  /*12f0*/  IMAD.WIDE.U32 R12, R12, -0x2daee0ad, RZ ;  /* 0xd2511f530c0c7825 */ /* 0x000fe200078e00ff */
[----:B------:R-:W-:Y:S02]  /*1300*/  LOP3.LUT R170, R195, R10, R15, 0x96, !PT ;  /* 0x0000000ac3aa7212 */ /* 0x000fe400078e960f */
[----:B------:R-:W-:Y:S02]  /*1310*/  MOV R172, R14 ;  /* 0x0000000e00ac7202 */ /* 0x000fe40000000f00 */
[----:B------:R-:W-:Y:S01]  /*1320*/  LOP3.LUT R169, R169, R8, R13, 0x96, !PT ;  /* 0x00000008a9a97212 */ /* 0x000fe200078e960d */
[----:B------:R-:W-:Y:S02]  /*1330*/  IMAD.MOV.U32 R8, RZ, RZ, R12 ;  /* 0x000000ffff087224 */ /* 0x000fe400078e000c */
[----:B------:R-:W-:-:S07]  /*1340*/  IMAD.MOV.U32 R12, RZ, RZ, R182 ;  /* 0x000000ffff0c7224 */ /* 0x000fce00078e00b6 */
.L_x_46943:
[----:B------:R-:W-:Y:S05]  /*1350*/  BSYNC.RECONVERGENT B0 ;  /* 0x0000000000007941 */ /* 0x000fea0003800200 */
.L_x_46942:
        /* <DEDUP_REMOVED lines=9> */
[----:B------:R-:W-:Y:S02]  /*13f0*/  HADD2.F32 R56, -RZ, R96.H0_H0 ;  /* 0x20000060ff387230 */ /* 0x000fe40000004100 */
[----:B------:R-:W-:Y:S01]  /*1400*/  FMUL.FTZ R10, R10, R203 ;  /* 0x000000cb0a0a7220 */ /* 0x000fe20000410000 */
[----:B------:R-:W-:Y:S01]  /*1410*/  HFMA2 R12, -RZ, RZ, 0, 1.1920928955078125e-07 ;  /* 0x00000002ff0c7431 */ /* 0x000fe200000001ff */
[----:B------:R-:W-:-:S04]  /*1420*/  FSETP.GTU.FTZ.AND P1, PT, R11, R204, PT ;  /* 0x000000cc0b00720b */ /* 0x000fc80003f3c000 */
[----:B------:R-:W-:Y:S01]  /*1430*/  FSEL R11, R10, RZ, !P1 ;  /* 0x000000ff0a0b7208 */ /* 0x000fe20004800000 */
[----:B------:R-:W-:Y:S01]  /*1440*/  IMAD.MOV.U32 R10, RZ, RZ, R172 ;  /* 0x000000ffff0a7224 */ /* 0x000fe200078e00ac */
        /* <DEDUP_REMOVED lines=12> */
.L_x_46948:
        /* <DEDUP_REMOVED lines=13> */
.L_x_46950:
[----:B------:R-:W-:Y:S05]  /*15e0*/  BSYNC.RECONVERGENT B1 ;  /* 0x0000000000017941 */ /* 0x000fea0003800200 */
.L_x_46949:
        /* <DEDUP_REMOVED lines=14> */
[----:B------:R-:W-:-:S03]  /*16d0*/  LOP3.LUT R14, R200, R16, R13, 0x96, !PT ;  /* 0x00000010c80e7212 */ /* 0x000fc600078e960d */
        /* <DEDUP_REMOVED lines=33> */
[----:B------:R-:W-:-:S03]  /*18f0*/  LOP3.LUT R170, R195, R12, R17, 0x96, !PT ;  /* 0x0000000cc3aa7212 */ /* 0x000fc600078e9611 */
[----:B------:R-:W-:Y:S01]  /*1900*/  HFMA2 R12, -RZ, RZ, 0, 0 ;  /* 0x00000000ff0c7431 */ /* 0x000fe200000001ff */
[----:B------:R-:W-:Y:S02]  /*1910*/  MOV R172, R16 ;  /* 0x0000001000ac7202 */ /* 0x000fe40000000f00 */
[----:B------:R-:W-:Y:S01]  /*1920*/  LOP3.LUT R169, R169, R10, R15, 0x96, !PT ;  /* 0x0000000aa9a97212 */ /* 0x000fe200078e960f */
[----:B------:R-:W-:Y:S02]  /*1930*/  IMAD.MOV.U32 R10, RZ, RZ, R8 ;  /* 0x000000ffff0a7224 */ /* 0x000fe400078e0008 */
[----:B------:R-:W-:-:S07]  /*1940*/  IMAD.MOV.U32 R8, RZ, RZ, R14 ;  /* 0x000000ffff087224 */ /* 0x000fce00078e000e */
.L_x_46947:
[----:B------:R-:W-:Y:S05]  /*1950*/  BSYNC.RECONVERGENT B0 ;  /* 0x0000000000007941 */ /* 0x000fea0003800200 */
.L_x_46946:
        /* <DEDUP_REMOVED lines=25> */
.L_x_46953:
        /* <DEDUP_REMOVED lines=13> */
.L_x_46955:
[----:B------:R-:W-:Y:S05]  /*1bc0*/  BSYNC.RECONVERGENT B1 ;  /* 0x0000000000017941 */ /* 0x000fea0003800200 */
.L_x_46954:
        /* <DEDUP_REMOVED lines=20> */
[----:B------:R-:W-:-:S03]  /*1d10*/  LOP3.LUT R12, R11, R10, R15, 0x96, !PT ;  /* 0x0000000a0b0c7212 */ /* 0x000fc600078e960f */
        /* <DEDUP_REMOVED lines=24> */
[----:B------:R-:W-:-:S05]  /*1ea0*/  VIADD R9, R2, 0xf1bbcdc8 ;  /* 0xf1bbcdc802097836 */ /* 0x000fca0000000000 */
        /* <DEDUP_REMOVED lines=8> */
.L_x_46952:
[----:B------:R-:W-:Y:S05]  /*1f30*/  BSYNC.RECONVERGENT B0 ;  /* 0x0000000000007941 */ /* 0x000fea0003800200 */
.L_x_46951:
        /* <DEDUP_REMOVED lines=23> */
.L_x_46958:
        /* <DEDUP_REMOVED lines=13> */
.L_x_46960:
[----:B------:R-:W-:Y:S05]  /*2180*/  BSYNC.RECONVERGENT B1 ;  /* 0x0000000000017941 */ /* 0x000fea0003800200 */
.L_x_46959:
        /* <DEDUP_REMOVED lines=44> */
[----:B------:R-:W-:Y:S02]  /*2450*/  IADD3 R9, PT, PT, R2, -0xe443238, RZ ;  /* 0xf1bbcdc802097810 */ /* 0x000fe40007ffe0ff */
[----:B------:R-:W-:Y:S01]  /*2460*/  LOP3.LUT R15, R15, R14, R11, 0x96, !PT ;  /* 0x0000000e0f0f7212 */ /* 0x000fe200078e960b */
[----:B------:R-:W-:Y:S01]  /*2470*/  HFMA2 R11, -RZ, RZ, 0, 0 ;  /* 0x00000000ff0b7431 */ /* 0x000fe200000001ff */
[----:B------:R-:W-:-:S03]  /*2480*/  LOP3.LUT R9, R9, R16, R13, 0x96, !PT ;  /* 0x0000001009097212 */ /* 0x000fc600078e960d */
[----:B------:R-:W-:-:S04]  /*2490*/  IMAD.WIDE.U32 R16, R15, -0x326172a9, RZ ;  /* 0xcd9e8d570f107825 */ /* 0x000fc800078e00ff */
[----:B------:R-:W-:Y:S01]  /*24a0*/  IMAD.WIDE.U32 R14, R9, -0x2daee0ad, RZ ;  /* 0xd2511f53090e7825 */ /* 0x000fe200078e00ff */
[----:B------:R-:W-:-:S03]  /*24b0*/  LOP3.LUT R170, R195, R12, R17, 0x96, !PT ;  /* 0x0000000cc3aa7212 */ /* 0x000fc600078e9611 */
[----:B------:R-:W-:Y:S01]  /*24c0*/  IMAD.MOV.U32 R172, RZ, RZ, R16 ;  /* 0x000000ffffac7224 */ /* 0x000fe200078e0010 */
[----:B------:R-:W-:Y:S01]  /*24d0*/  LOP3.LUT R169, R169, R10, R15, 0x96, !PT ;  /* 0x0000000aa9a97212 */ /* 0x000fe200078e960f */
[----:B------:R-:W-:-:S07]  /*24e0*/  IMAD.MOV.U32 R8, RZ, RZ, R14 ;  /* 0x000000ffff087224 */ /* 0x000fce00078e000e */
.L_x_46957:
[----:B------:R-:W-:Y:S05]  /*24f0*/  BSYNC.RECONVERGENT B0 ;  /* 0x0000000000007941 */ /* 0x000fea0003800200 */
.L_x_46956:
        /* <DEDUP_REMOVED lines=23> */
.L_x_46963:
        /* <DEDUP_REMOVED lines=13> */
.L_x_46965:
[----:B------:R-:W-:Y:S05]  /*2740*/  BSYNC.RECONVERGENT B1 ;  /* 0x0000000000017941 */ /* 0x000fea0003800200 */
.L_x_46964:
[----:B------:R-:W-:Y:S01]  /*2750*/  IMAD.WIDE.U32 R10, R168, -0x326172a9, RZ ;  /* 0xcd9e8d57a80a7825 */ /* 0x000fe200078e00ff */
[----:B------:R-:W-:Y:S02]  /*2760*/  LOP3.LUT R14, R173, R5, R3, 0x96, !PT ;  /* 0x00000005ad0e7212 */ /* 0x000fe400078e9603 */
[----:B------:R-:W-:Y:S01]  /*2770*/  IADD3 R5, PT, PT, R2, -0x61c88647, RZ ;  /* 0x9e3779b902057810 */ /* 0x000fe20007ffe0ff */
        /* <DEDUP_REMOVED lines=51> */
.L_x_46962:
[----:B------:R-:W-:Y:S05]  /*2ab0*/  BSYNC.RECONVERGENT B0 ;  /* 0x0000000000007941 */ /* 0x000fea0003800200 */
.L_x_46961:
        /* <DEDUP_REMOVED lines=23> */
.L_x_46968:
        /* <DEDUP_REMOVED lines=13> */
.L_x_46970:
[----:B------:R-:W-:Y:S05]  /*2d00*/  BSYNC.RECONVERGENT B1 ;  /* 0x0000000000017941 */ /* 0x000fea0003800200 */
.L_x_46969:
        /* <DEDUP_REMOVED lines=47> */
[----:B------:R-:W-:Y:S02]  /*3000*/  HFMA2 R11, -RZ, RZ, 0, 0 ;  /* 0x00000000ff0b7431 */ /* 0x000fe400000001ff */
[----:B------:R-:W-:Y:S01]  /*3010*/  IMAD.WIDE.U32 R12, R9, -0x2daee0ad, RZ ;  /* 0xd2511f53090c7825 */ /* 0x000fe200078e00ff */
[----:B------:R-:W-:-:S03]  /*3020*/  LOP3.LUT R170, R195, R10, R15, 0x96, !PT ;  /* 0x0000000ac3aa7212 */ /* 0x000fc600078e960f */
[----:B------:R-:W-:Y:S01]  /*3030*/  IMAD.MOV.U32 R172, RZ, RZ, R14 ;  /* 0x000000ffffac7224 */ /* 0x000fe200078e000e */
[----:B------:R-:W-:Y:S02]  /*3040*/  LOP3.LUT R169, R169, R4, R13, 0x96, !PT ;  /* 0x00000004a9a97212 */ /* 0x000fe400078e960d */
[----:B------:R-:W-:Y:S01]  /*3050*/  MOV R4, R8 ;  /* 0x0000000800047202 */ /* 0x000fe20000000f00 */
[----:B------:R-:W-:-:S07]  /*3060*/  IMAD.MOV.U32 R8, RZ, RZ, R12 ;  /* 0x000000ffff087224 */ /* 0x000fce00078e000c */
.L_x_46967:
[----:B------:R-:W-:Y:S05]  /*3070*/  BSYNC.RECONVERGENT B0 ;  /* 0x0000000000007941 */ /* 0x000fea0003800200 */
.L_x_46966:
        /* <DEDUP_REMOVED lines=23> */
.L_x_46973:
        /* <DEDUP_REMOVED lines=13> */
.L_x_46975:
[----:B------:R-:W-:Y:S05]  /*32c0*/  BSYNC.RECONVERGENT B1 ;  /* 0x0000000000017941 */ /* 0x000fea0003800200 */
.L_x_46974:
[----:B------:R-:W-:Y:S01]  /*32d0*/  IMAD.WIDE.U32 R10, R168, -0x326172a9, RZ ;  /* 0xcd9e8d57a80a7825 */ /* 0x000fe200078e00ff */
[----:B------:R-:W-:-:S03]  /*32e0*/  LOP3.LUT R14, R173, R5, R3, 0x96, !PT ;  /* 0x00000005ad0e7212 */ /* 0x000fc600078e9603 */
[----:B------:R-:W-:Y:S01]  /*32f0*/  HFMA2 R6, -RZ, RZ, 0, 0 ;  /* 0x00000000ff067431 */ /* 0x000fe200000001ff */
        /* <DEDUP_REMOVED lines=43> */
[----:B------:R-:W-:-:S05]  /*35b0*/  VIADD R9, R2, 0xf1bbcdc8 ;  /* 0xf1bbcdc802097836 */ /* 0x000fca0000000000 */
[----:B------:R-:W-:Y:S01]  /*35c0*/  LOP3.LUT R9, R9, R14, R11, 0x96, !PT ;  /* 0x0000000e09097212 */ /* 0x000fe200078e960b */
[----:B------:R-:W-:-:S04]  /*35d0*/  IMAD.WIDE.U32 R14, R13, -0x326172a9, RZ ;  /* 0xcd9e8d570d0e7825 */ /* 0x000fc800078e00ff */
[----:B------:R-:W-:Y:S01]  /*35e0*/  IMAD.WIDE.U32 R12, R9, -0x2daee0ad, RZ ;  /* 0xd2511f53090c7825 */ /* 0x000fe200078e00ff */
[----:B------:R-:W-:-:S03]  /*35f0*/  LOP3.LUT R170, R195, R10, R15, 0x96, !PT ;  /* 0x0000000ac3aa7212 */ /* 0x000fc600078e960f */
[----:B------:R-:W-:Y:S01]  /*3600*/  IMAD.MOV.U32 R172, RZ, RZ, R14 ;  /* 0x000000ffffac7224 */ /* 0x000fe200078e000e */
[----:B------:R-:W-:Y:S01]  /*3610*/  LOP3.LUT R169, R169, R4, R13, 0x96, !PT ;  /* 0x00000004a9a97212 */ /* 0x000fe200078e960d */
[----:B------:R-:W-:-:S07]  /*3620*/  IMAD.MOV.U32 R8, RZ, RZ, R12 ;  /* 0x000000ffff087224 */ /* 0x000fce00078e000c */
.L_x_46972:
[----:B------:R-:W-:Y:S05]  /*3630*/  BSYNC.RECONVERGENT B0 ;  /* 0x0000000000007941 */ /* 0x000fea0003800200 */
.L_x_46971:
        /* <DEDUP_REMOVED lines=23> */
.L_x_46978:
        /* <DEDUP_REMOVED lines=15> */
.L_x_46980:
[----:B------:R-:W-:Y:S05]  /*38a0*/  BSYNC.RECONVERGENT B1 ;  /* 0x0000000000017941 */ /* 0x000fea0003800200 */
.L_x_46979:
        /* <DEDUP_REMOVED lines=21> */
[----:B------:R-:W-:Y:S02]  /*3a00*/  LOP3.LUT R12, R9, R16, R11, 0x96, !PT ;  /* 0x00000010090c7212 */ /* 0x000fe400078e960b */
[----:B------:R-:W-:Y:S02]  /*3a10*/  IADD3 R9, PT, PT, R2, 0x78dde6e4, RZ ;  /* 0x78dde6e402097810 */ /* 0x000fe40007ffe0ff */
[----:B------:R-:W-:Y:S01]  /*3a20*/  LOP3.LUT R15, R197, R10, R5, 0x96, !PT ;  /* 0x0000000ac50f7212 */ /* 0x000fe200078e9605 */
[----:B------:R-:W-:-:S05]  /*3a30*/  IMAD.WIDE.U32 R12, R12, -0x326172a9, RZ ;  /* 0xcd9e8d570c0c7825 */ /* 0x000fca00078e00ff */
        /* <DEDUP_REMOVED lines=29> */
.L_x_46977:
[----:B------:R-:W-:Y:S05]  /*3c10*/  BSYNC.RECONVERGENT B0 ;  /* 0x0000000000007941 */ /* 0x000fea0003800200 */
.L_x_46976:
[----:B------:R-:W-:Y:S01]  /*3c20*/  I2FP.F32.U32 R5, R4 ;  /* 0x0000000400057245 */ /* 0x000fe20000201000 */
[----:B------:R-:W-:Y:S02]  /*3c30*/  HADD2.F32 R7, -RZ, R7.H1_H1 ;  /* 0x30000007ff077230 */ /* 0x000fe40000004100 */
[----:B------:R-:W-:Y:S02]  /*3c40*/  HADD2.F32 R55, -RZ, R99.H1_H1 ;  /* 0x30000063ff377230 */ /* 0x000fe40000004100 */
        /* <DEDUP_REMOVED lines=8> */
.L_x_46941:
        /* <DEDUP_REMOVED lines=16> */
.L_x_46984:
        /* <DEDUP_REMOVED lines=13> */
.L_x_46986:
[----:B------:R-:W-:Y:S05]  /*3ea0*/  BSYNC.RECONVERGENT B1 ;  /* 0x0000000000017941 */ /* 0x000fea0003800200 */
.L_x_46985:
        /* <DEDUP_REMOVED lines=45> */
[----:B------:R-:W-:Y:S02]  /*4180*/  MOV R9, R182 ;  /* 0x000000b600097202 */ /* 0x000fe40000000f00 */
[----:B------:R-:W-:Y:S01]  /*4190*/  LOP3.LUT R13, R13, R14, R11, 0x96, !PT ;  /* 0x0000000e0d0d7212 */ /* 0x000fe200078e960b */
[----:B------:R-:W-:-:S04]  /*41a0*/  IMAD.WIDE.U32 R14, R15, -0x326172a9, RZ ;  /* 0xcd9e8d570f0e7825 */ /* 0x000fc800078e00ff */
[----:B------:R-:W-:Y:S01]  /*41b0*/  IMAD.WIDE.U32 R12, R13, -0x2daee0ad, RZ ;  /* 0xd2511f530d0c7825 */ /* 0x000fe200078e00ff */
[----:B------:R-:W-:Y:S02]  /*41c0*/  LOP3.LUT R170, R195, R10, R15, 0x96, !PT ;  /* 0x0000000ac3aa7212 */ /* 0x000fe400078e960f */
[----:B------:R-:W-:Y:S02]  /*41d0*/  MOV R172, R14 ;  /* 0x0000000e00ac7202 */ /* 0x000fe40000000f00 */
[----:B------:R-:W-:Y:S01]  /*41e0*/  LOP3.LUT R169, R169, R8, R13, 0x96, !PT ;  /* 0x00000008a9a97212 */ /* 0x000fe200078e960d */
[----:B------:R-:W-:Y:S02]  /*41f0*/  IMAD.MOV.U32 R8, RZ, RZ, R12 ;  /* 0x000000ffff087224 */ /* 0x000fe400078e000c */
[----:B------:R-:W-:-:S07]  /*4200*/  IMAD.MOV.U32 R12, RZ, RZ, RZ ;  /* 0x000000ffff0c7224 */ /* 0x000fce00078e00ff */
.L_x_46983:
[----:B------:R-:W-:Y:S05]  /*4210*/  BSYNC.RECONVERGENT B0 ;  /* 0x0000000000007941 */ /* 0x000fea0003800200 */
.L_x_46982:
[----:B------:R-:W-:Y:S01]  /*4220*/  I2FP.F32.U32 R9, R9 ;  /* 0x0000000900097245 */ /* 0x000fe20000201000 */
[----:B-----5:R-:W-:Y:S01]  /*4230*/  HADD2.F32 R11, -RZ, R4.H0_H0 ;  /* 0x20000004ff0b7230 */ /* 0x020fe20000004100 */
[----:B------:R-:W-:Y:S01]  /*4240*/  MOV R203, UR14 ;  /* 0x0000000e00cb7c02 */ /* 0x000fe20008000f00 */
[----:B------:R-:W-:Y:S01]  /*4250*/  IMAD.U32 R204, RZ, RZ, UR13 ;  /* 0x0000000dffcc7e24 */ /* 0x000fe2000f8e00ff */
[----:B------:R-:W-:Y:S01]  /*4260*/  ISETP.NE.AND P2, PT, R12, 0x1, PT ;  /* 0x000000010c00780c */ /* 0x000fe20003f45270 */
[----:B------:R-:W-:Y:S01]  /*4270*/  FFMA.FTZ R9, R9, R202, 1.1641532182693481445e-10 ;  /* 0x2f00000009097423 */ /* 0x000fe200000100ca */
[----:B------:R-:W-:Y:S01]  /*4280*/  FMUL.FTZ R10, R11, R0 ;  /* 0x000000000b0a7220 */ /* 0x000fe20000410000 */
[----:B------:R-:W-:Y:S01]  /*4290*/  LOP3.LUT R196, R196, 0xfffffffb, RZ, 0xc0, !PT ;  /* 0xfffffffbc4c47812 */ /* 0x000fe200078ec0ff */
[----:B------:R-:W-:Y:S01]  /*42a0*/  BSSY.RECONVERGENT B0, `(.L_x_46987) ;  /* 0x0000057000007945 */ /* 0x000fe20003800200 */
[----:B------:R-:W-:Y:S02]  /*42b0*/  HFMA2 R13, -RZ, RZ, 0, 1.1920928955078125e-07 ;  /* 0x00000002ff0d7431 */ /* 0x000fe400000001ff */
        /* <DEDUP_REMOVED lines=17> */
.L_x_46989:
        /* <DEDUP_REMOVED lines=13> */
.L_x_46991:
[----:B------:R-:W-:Y:S05]  /*44a0*/  BSYNC.RECONVERGENT B1 ;  /* 0x0000000000017941 */ /* 0x000fea0003800200 */
.L_x_46990:
        /* <DEDUP_REMOVED lines=44> */
[----:B------:R-:W-:Y:S02]  /*4770*/  LOP3.LUT R15, R15, R14, R11, 0x96, !PT ;  /* 0x0000000e0f0f7212 */ /* 0x000fe400078e960b */
[----:B------:R-:W-:Y:S01]  /*4780*/  LOP3.LUT R9, R9, R16, R13, 0x96, !PT ;  /* 0x0000001009097212 */ /* 0x000fe200078e960d */
[----:B------:R-:W-:Y:S02]  /*4790*/  IMAD.MOV.U32 R13, RZ, RZ, RZ ;  /* 0x000000ffff0d7224 */ /* 0x000fe400078e00ff */
[----:B------:R-:W-:-:S04]  /*47a0*/  IMAD.WIDE.U32 R16, R15, -0x326172a9, RZ ;  /* 0xcd9e8d570f107825 */ /* 0x000fc800078e00ff */
[----:B------:R-:W-:Y:S01]  /*47b0*/  IMAD.WIDE.U32 R14, R9, -0x2daee0ad, RZ ;  /* 0xd2511f53090e7825 */ /* 0x000fe200078e00ff */
[----:B------:R-:W-:Y:S02]  /*47c0*/  LOP3.LUT R170, R195, R12, R17, 0x96, !PT ;  /* 0x0000000cc3aa7212 */ /* 0x000fe400078e9611 */
[----:B------:R-:W-:Y:S01]  /*47d0*/  MOV R172, R16 ;  /* 0x0000001000ac7202 */ /* 0x000fe20000000f00 */
[----:B------:R-:W-:Y:S01]  /*47e0*/  IMAD.MOV.U32 R9, RZ, RZ, R8 ;  /* 0x000000ffff097224 */ /* 0x000fe200078e0008 */
[----:B------:R-:W-:Y:S02]  /*47f0*/  LOP3.LUT R169, R169, R10, R15, 0x96, !PT ;  /* 0x0000000aa9a97212 */ /* 0x000fe400078e960f */
[----:B------:R-:W-:-:S07]  /*4800*/  MOV R8, R14 ;  /* 0x0000000e00087202 */ /* 0x000fce0000000f00 */
.L_x_46988:
[----:B------:R-:W-:Y:S05]  /*4810*/  BSYNC.RECONVERGENT B0 ;  /* 0x0000000000007941 */ /* 0x000fea0003800200 */
.L_x_46987:
        /* <DEDUP_REMOVED lines=9> */
[----:B------:R-:W-:-:S04]  /*48b0*/  FSETP.GTU.FTZ.AND P1, PT, R9, R204, PT ;  /* 0x000000cc0900720b */ /* 0x000fc80003f3c000 */
        /* <DEDUP_REMOVED lines=15> */
.L_x_46994:
        /* <DEDUP_REMOVED lines=13> */
.L_x_46996:
[----:B------:R-:W-:Y:S05]  /*4a80*/  BSYNC.RECONVERGENT B1 ;  /* 0x0000000000017941 */ /* 0x000fea0003800200 */
.L_x_46995:
        /* <DEDUP_REMOVED lines=14> */
[----:B------:R-:W-:Y:S01]  /*4b70*/  IMAD.MOV.U32 R4, RZ, RZ, R8 ;  /* 0x000000ffff047224 */ /* 0x000fe200078e0008 */
        /* <DEDUP_REMOVED lines=34> */
[----:B------:R-:W-:Y:S02]  /*4da0*/  LOP3.LUT R170, R195, R12, R17, 0x96, !PT ;  /* 0x0000000cc3aa7212 */ /* 0x000fe400078e9611 */
[----:B------:R-:W-:Y:S02]  /*4db0*/  MOV R172, R16 ;  /* 0x0000001000ac7202 */ /* 0x000fe40000000f00 */
[----:B------:R-:W-:Y:S01]  /*4dc0*/  LOP3.LUT R169, R169, R10, R15, 0x96, !PT ;  /* 0x0000000aa9a97212 */ /* 0x000fe200078e960f */
[----:B------:R-:W-:Y:S01]  /*4dd0*/  IMAD.MOV.U32 R10, RZ, RZ, RZ ;  /* 0x000000ffff0a7224 */ /* 0x000fe200078e00ff */
[----:B------:R-:W-:-:S07]  /*4de0*/  MOV R8, R14 ;  /* 0x0000000e00087202 */ /* 0x000fce0000000f00 */
.L_x_46993:
[----:B------:R-:W-:Y:S05]  /*4df0*/  BSYNC.RECONVERGENT B0 ;  /* 0x0000000000007941 */ /* 0x000fea0003800200 */
.L_x_46992:
        /* <DEDUP_REMOVED lines=23> */
.L_x_46999:
        /* <DEDUP_REMOVED lines=13> */
.L_x_47001:
[----:B------:R-:W-:Y:S05]  /*5040*/  BSYNC.RECONVERGENT B1 ;  /* 0x0000000000017941 */ /* 0x000fea0003800200 */
.L_x_47000:
        /* <DEDUP_REMOVED lines=46> */
[----:B------:R-:W-:Y:S01]  /*5330*/  IMAD.MOV.U32 R11, RZ, RZ, RZ ;  /* 0x000000ffff0b7224 */ /* 0x000fe200078e00ff */
[----:B------:R-:W-:-:S03]  /*5340*/  LOP3.LUT R9, R9, R16, R13, 0x96, !PT ;  /* 0x0000001009097212 */ /* 0x000fc600078e960d */
[----:B------:R-:W-:-:S04]  /*5350*/  IMAD.WIDE.U32 R16, R15, -0x326172a9, RZ ;  /* 0xcd9e8d570f107825 */ /* 0x000fc800078e00ff */
[----:B------:R-:W-:Y:S01]  /*5360*/  IMAD.WIDE.U32 R14, R9, -0x2daee0ad, RZ ;  /* 0xd2511f53090e7825 */ /* 0x000fe200078e00ff */
[----:B------:R-:W-:Y:S02]  /*5370*/  LOP3.LUT R170, R195, R12, R17, 0x96, !PT ;  /* 0x0000000cc3aa7212 */ /* 0x000fe400078e9611 */
[----:B------:R-:W-:Y:S02]  /*5380*/  MOV R172, R16 ;  /* 0x0000001000ac7202 */ /* 0x000fe40000000f00 */
[----:B------:R-:W-:Y:S02]  /*5390*/  LOP3.LUT R169, R169, R10, R15, 0x96, !PT ;  /* 0x0000000aa9a97212 */ /* 0x000fe400078e960f */
[----:B------:R-:W-:-:S07]  /*53a0*/  MOV R8, R14 ;  /* 0x0000000e00087202 */ /* 0x000fce0000000f00 */
.L_x_46998:
[----:B------:R-:W-:Y:S05]  /*53b0*/  BSYNC.RECONVERGENT B0 ;  /* 0x0000000000007941 */ /* 0x000fea0003800200 */
.L_x_46997:
        /* <DEDUP_REMOVED lines=10> */
[----:B------:R-:W-:Y:S01]  /*5460*/  IMAD.MOV.U32 R4, RZ, RZ, R172 ;  /* 0x000000ffff047224 */ /* 0x000fe200078e00ac */
        /* <DEDUP_REMOVED lines=12> */
.L_x_47004:
        /* <DEDUP_REMOVED lines=13> */
.L_x_47006:
[----:B------:R-:W-:Y:S05]  /*5600*/  BSYNC.RECONVERGENT B1 ;  /* 0x0000000000017941 */ /* 0x000fea0003800200 */
.L_x_47005:
        /* <DEDUP_REMOVED lines=54> */
.L_x_47003:
[----:B------:R-:W-:Y:S05]  /*5970*/  BSYNC.RECONVERGENT B0 ;  /* 0x0000000000007941 */ /* 0x000fea0003800200 */
.L_x_47002:
        /* <DEDUP_REMOVED lines=23> */
.L_x_47009:
        /* <DEDUP_REMOVED lines=13> */
.L_x_47011:
[----:B------:R-:W-:Y:S05]  /*5bc0*/  BSYNC.RECONVERGENT B1 ;  /* 0x0000000000017941 */ /* 0x000fea0003800200 */
.L_x_47010:
        /* <DEDUP_REMOVED lines=50> */
[----:B------:R-:W-:Y:S02]  /*5ef0*/  MOV R172, R14 ;  /* 0x0000000e00ac7202 */ /* 0x000fe40000000f00 */
[----:B------:R-:W-:Y:S01]  /*5f00*/  LOP3.LUT R169, R169, R4, R13, 0x96, !PT ;  /* 0x00000004a9a97212 */ /* 0x000fe200078e960d */
[----:B------:R-:W-:Y:S01]  /*5f10*/  IMAD.MOV.U32 R4, RZ, RZ, R8 ;  /* 0x000000ffff047224 */ /* 0x000fe200078e0008 */
[----:B------:R-:W-:-:S07]  /*5f20*/  MOV R8, R12 ;  /* 0x0000000c00087202 */ /* 0x000fce0000000f00 */
.L_x_47008:
[----:B------:R-:W-:Y:S05]  /*5f30*/  BSYNC.RECONVERGENT B0 ;  /* 0x0000000000007941 */ /* 0x000fea0003800200 */
.L_x_47007:
        /* <DEDUP_REMOVED lines=23> */
.L_x_47014:
        /* <DEDUP_REMOVED lines=13> */
.L_x_47016:
[----:B------:R-:W-:Y:S05]  /*6180*/  BSYNC.RECONVERGENT B1 ;  /* 0x0000000000017941 */ /* 0x000fea0003800200 */
.L_x_47015:
        /* <DEDUP_REMOVED lines=54> */
.L_x_47013:
[----:B------:R-:W-:Y:S05]  /*64f0*/  BSYNC.RECONVERGENT B0 ;  /* 0x0000000000007941 */ /* 0x000fea0003800200 */
.L_x_47012:
        /* <DEDUP_REMOVED lines=23> */
.L_x_47019:
        /* <DEDUP_REMOVED lines=15> */
.L_x_47021:
[----:B------:R-:W-:Y:S05]  /*6760*/  BSYNC.RECONVERGENT B1 ;  /* 0x0000000000017941 */ /* 0x000fea0003800200 */
.L_x_47020:
        /* <DEDUP_REMOVED lines=52> */
[----:B------:R-:W-:Y:S01]  /*6ab0*/  IMAD.MOV.U32 R4, RZ, RZ, R8 ;  /* 0x000000ffff047224 */ /* 0x000fe200078e0008 */
[----:B------:R-:W-:-:S07]  /*6ac0*/  MOV R8, R12 ;  /* 0x0000000c00087202 */ /* 0x000fce0000000f00 */
.L_x_47018:
[----:B------:R-:W-:Y:S05]  /*6ad0*/  BSYNC.RECONVERGENT B0 ;  /* 0x0000000000007941 */ /* 0x000fea0003800200 */
.L_x_47017:
        /* <DEDUP_REMOVED lines=9> */
[----:B------:R-:W-:-:S09]  /*6b70*/  FMUL.FTZ R55, R55, R4 ;  /* 0x0000000437377220 */ /* 0x000fd20000410000 */
.L_x_46981:
        /* <DEDUP_REMOVED lines=9> */
[----:B------:R-:W-:Y:S01]  /*6c10*/  LOP3.LUT P6, RZ, R196, 0x4, RZ, 0xc0, !PT ;  /* 0x00000004c4ff7812 */ /* 0x000fe200078cc0ff */
[----:B------:R-:W2:Y:S01]  /*6c20*/  @P0 LDC.64 R14, c[0x0][0x3a0] ;  /* 0x0000e800ff0e0b82 */ /* 0x000ea20000000a00 */
[----:B------:R-:W-:Y:S02]  /*6c30*/  LOP3.LUT R17, R17, R7, R10, 0xfe, !PT ;  /* 0x0000000711117212 */ /* 0x000fe400078efe0a */
[----:B------:R-:W-:Y:S02]  /*6c40*/  LOP3.LUT R4, R4, R6, R5, 0xfe, !PT ;  /* 0x0000000604047212 */ /* 0x000fe400078efe05 */
[----:B------:R-:W-:Y:S02]  /*6c50*/  SEL R16, RZ, 0x1, !P3 ;  /* 0x00000001ff107807 */ /* 0x000fe40005800000 */
[----:B------:R-:W-:Y:S01]  /*6c60*/  SEL R5, RZ, 0x1, !P6 ;  /* 0x00000001ff057807 */ /* 0x000fe20007000000 */
[C---:B0-----:R-:W-:Y:S01]  /*6c70*/  IMAD.WIDE.U32 R10, R176.reuse, 0x20, R190 ;  /* 0x00000020b00a7825 */ /* 0x041fe200078e00be */
[----:B------:R-:W-:-:S02]  /*6c80*/  IADD3 R175, PT, PT, R176, 0x20, RZ ;  /* 0x00000020b0af7810 */ /* 0x000fc40007ffe0ff */
[----:B------:R-:W-:Y:S02]  /*6c90*/  LOP3.LUT R17, R17, R16, RZ, 0xfc, !PT ;  /* 0x0000001011117212 */ /* 0x000fe400078efcff */
[----:B------:R-:W-:Y:S01]  /*6ca0*/  LOP3.LUT R16, R4, R5, RZ, 0xfc, !PT ;  /* 0x0000000504107212 */ /* 0x000fe200078efcff */
[C---:B------:R-:W-:Y:S01]  /*6cb0*/  IMAD.WIDE.U32 R4, R175.reuse, 0x10, R160 ;  /* 0x00000010af047825 */ /* 0x040fe200078e00a0 */
[----:B------:R0:W-:Y:S03]  /*6cc0*/  STG.E.128 desc[UR6][R10.64], R56 ;  /* 0x000000380a007986 */ /* 0x0001e6000c101d06 */
[----:B-1----:R-:W-:Y:S01]  /*6cd0*/  IMAD.WIDE.U32 R12, R176, 0x8, R192 ;  /* 0x00000008b00c7825 */ /* 0x002fe200078e00c0 */
[----:B------:R0:W-:Y:S04]  /*6ce0*/  STG.E.128 desc[UR6][R10.64+0x10], R52 ;  /* 0x000010340a007986 */ /* 0x0001e8000c101d06 */
[----:B------:R0:W-:Y:S01]  /*6cf0*/  STG.E.64 desc[UR6][R12.64], R16 ;  /* 0x000000100c007986 */ /* 0x0001e2000c101b06 */
[----:B--2---:R-:W-:-:S03]  /*6d00*/  @P0 IMAD.WIDE.U32 R14, R175, 0x20, R14 ;  /* 0x00000020af0e0825 */ /* 0x004fc600078e000e */
[----:B------:R-:W5:Y:S04]  /*6d10*/  LDG.E.128 R4, desc[UR6][R4.64] ;  /* 0x0000000604047981 */ /* 0x000f68000c1e1d00 */
[----:B------:R0:W5:Y:S04]  /*6d20*/  @P0 LDG.E.128 R64, desc[UR6][R14.64] ;  /* 0x000000060e400981 */ /* 0x000168000c1e1d00 */
        /* <DEDUP_REMOVED lines=18> */
.L_x_47025:
        /* <DEDUP_REMOVED lines=13> */
.L_x_47027:
[----:B------:R-:W-:Y:S05]  /*6f20*/  BSYNC.RECONVERGENT B1 ;  /* 0x0000000000017941 */ /* 0x000fea0003800200 */
.L_x_47026:
        /* <DEDUP_REMOVED lines=51> */
[----:B------:R-:W-:Y:S01]  /*7260*/  LOP3.LUT R169, R169, R12, R11, 0x96, !PT ;  /* 0x0000000ca9a97212 */ /* 0x000fe200078e960b */
[----:B------:R-:W-:-:S07]  /*7270*/  HFMA2 R12, -RZ, RZ, 0, 0 ;  /* 0x00000000ff0c7431 */ /* 0x000fce00000001ff */
.L_x_47024:
[----:B------:R-:W-:Y:S05]  /*7280*/  BSYNC.RECONVERGENT B0 ;  /* 0x0000000000007941 */ /* 0x000fea0003800200 */
.L_x_47023:
        /* <DEDUP_REMOVED lines=25> */
.L_x_47030:
        /* <DEDUP_REMOVED lines=13> */
.L_x_47032:
[----:B------:R-:W-:Y:S05]  /*74f0*/  BSYNC.RECONVERGENT B1 ;  /* 0x0000000000017941 */ /* 0x000fea0003800200 */
.L_x_47031:
        /* <DEDUP_REMOVED lines=54> */
.L_x_47029:
[----:B------:R-:W-:Y:S05]  /*7860*/  BSYNC.RECONVERGENT B0 ;  /* 0x0000000000007941 */ /* 0x000fea0003800200 */
.L_x_47028:
        /* <DEDUP_REMOVED lines=25> */
.L_x_47035:
        /* <DEDUP_REMOVED lines=13> */
.L_x_47037:
[----:B------:R-:W-:Y:S05]  /*7ad0*/  BSYNC.RECONVERGENT B1 ;  /* 0x0000000000017941 */ /* 0x000fea0003800200 */
.L_x_47036:
[----:B------:R-:W-:Y:S01]  /*7ae0*/  IMAD.WIDE.U32 R12, R168, -0x326172a9, RZ ;  /* 0xcd9e8d57a80c7825 */ /* 0x000fe200078e00ff */
[----:B------:R-:W-:Y:S02]  /*7af0*/  LOP3.LUT R16, R173, R9, R3, 0x96, !PT ;  /* 0x00000009ad107212 */ /* 0x000fe400078e9603 */
[----:B------:R-:W-:Y:S01]  /*7b00*/  IADD3 R9, PT, PT, R2, -0x61c88647, RZ ;  /* 0x9e3779b902097810 */ /* 0x000fe20007ffe0ff */
[----:B------:R-:W-:Y:S01]  /*7b10*/  VIADD R11, R3, 0x76cf5d0a ;  /* 0x76cf5d0a030b7836 */ /* 0x000fe20000000000 */
[----:B------:R-:W-:Y:S01]  /*7b20*/  LOP3.LUT R14, R171, R13, R2, 0x96, !PT ;  /* 0x0000000dab0e7212 */ /* 0x000fe200078e9602 */
[----:B------:R-:W-:Y:S01]  /*7b30*/  IMAD.WIDE.U32 R16, R16, -0x326172a9, RZ ;  /* 0xcd9e8d5710107825 */ /* 0x000fe200078e00ff */
[----:B------:R-:W-:Y:S02]  /*7b40*/  IADD3 R169, PT, PT, R3, -0x695add53, RZ ;  /* 0x96a522ad03a97810 */ /* 0x000fe40007ffe0ff */
[----:B------:R-:W-:Y:S01]  /*7b50*/  MOV R4, R10 ;  /* 0x0000000a00047202 */ /* 0x000fe20000000f00 */
        /* <DEDUP_REMOVED lines=43> */
[----:B------:R-:W-:Y:S01]  /*7e10*/  LOP3.LUT R169, R169, R8, R15, 0x96, !PT ;  /* 0x00000008a9a97212 */ /* 0x000fe200078e960f */
[----:B------:R-:W-:Y:S02]  /*7e20*/  HFMA2 R8, -RZ, RZ, 0, 0 ;  /* 0x00000000ff087431 */ /* 0x000fe400000001ff */
[----:B------:R-:W-:-:S07]  /*7e30*/  IMAD.MOV.U32 R10, RZ, RZ, R14 ;  /* 0x000000ffff0a7224 */ /* 0x000fce00078e000e */
.L_x_47034:
[----:B------:R-:W-:Y:S05]  /*7e40*/  BSYNC.RECONVERGENT B0 ;  /* 0x0000000000007941 */ /* 0x000fea0003800200 */
.L_x_47033:
        /* <DEDUP_REMOVED lines=23> */
.L_x_47040:
        /* <DEDUP_REMOVED lines=13> */
.L_x_47042:
[----:B------:R-:W-:Y:S05]  /*8090*/  BSYNC.RECONVERGENT B1 ;  /* 0x0000000000017941 */ /* 0x000fea0003800200 */
.L_x_47041:
        /* <DEDUP_REMOVED lines=48> */
[----:B------:R-:W-:-:S04]  /*83a0*/  IMAD.WIDE.U32 R14, R11, -0x2daee0ad, RZ ;  /* 0xd2511f530b0e7825 */ /* 0x000fc800078e00ff */
[----:B------:R-:W-:Y:S01]  /*83b0*/  HFMA2 R11, -RZ, RZ, 0, 0 ;  /* 0x00000000ff0b7431 */ /* 0x000fe200000001ff */
[----:B------:R-:W-:Y:S01]  /*83c0*/  LOP3.LUT R170, R195, R12, R17, 0x96, !PT ;  /* 0x0000000cc3aa7212 */ /* 0x000fe200078e9611 */
[----:B------:R-:W-:Y:S01]  /*83d0*/  IMAD.MOV.U32 R172, RZ, RZ, R16 ;  /* 0x000000ffffac7224 */ /* 0x000fe200078e0010 */
[----:B------:R-:W-:Y:S01]  /*83e0*/  LOP3.LUT R169, R169, R8, R15, 0x96, !PT ;  /* 0x00000008a9a97212 */ /* 0x000fe200078e960f */
[----:B------:R-:W-:-:S07]  /*83f0*/  IMAD.MOV.U32 R10, RZ, RZ, R14 ;  /* 0x000000ffff0a7224 */ /* 0x000fce00078e000e */
.L_x_47039:
[----:B------:R-:W-:Y:S05]  /*8400*/  BSYNC.RECONVERGENT B0 ;  /* 0x0000000000007941 */ /* 0x000fea0003800200 */
.L_x_47038:
        /* <DEDUP_REMOVED lines=23> */
.L_x_47045:
        /* <DEDUP_REMOVED lines=13> */
.L_x_47047:
[----:B------:R-:W-:Y:S05]  /*8650*/  BSYNC.RECONVERGENT B1 ;  /* 0x0000000000017941 */ /* 0x000fea0003800200 */
.L_x_47046:
        /* <DEDUP_REMOVED lines=54> */
.L_x_47044:
[----:B------:R-:W-:Y:S05]  /*89c0*/  BSYNC.RECONVERGENT B0 ;  /* 0x0000000000007941 */ /* 0x000fea0003800200 */
.L_x_47043:
        /* <DEDUP_REMOVED lines=23> */
.L_x_47050:
        /* <DEDUP_REMOVED lines=13> */
.L_x_47052:
[----:B------:R-:W-:Y:S05]  /*8c10*/  BSYNC.RECONVERGENT B1 ;  /* 0x0000000000017941 */ /* 0x000fea0003800200 */
.L_x_47051:
        /* <DEDUP_REMOVED lines=47> */
[----:B------:R-:W-:-:S04]  /*8f10*/  IMAD.WIDE.U32 R12, R11, -0x2daee0ad, RZ ;  /* 0xd2511f530b0c7825 */ /* 0x000fc800078e00ff */
[----:B------:R-:W-:Y:S01]  /*8f20*/  HFMA2 R11, -RZ, RZ, 0, 0 ;  /* 0x00000000ff0b7431 */ /* 0x000fe200000001ff */
[----:B------:R-:W-:Y:S01]  /*8f30*/  LOP3.LUT R170, R195, R8, R15, 0x96, !PT ;  /* 0x00000008c3aa7212 */ /* 0x000fe200078e960f */
[----:B------:R-:W-:Y:S01]  /*8f40*/  IMAD.MOV.U32 R172, RZ, RZ, R14 ;  /* 0x000000ffffac7224 */ /* 0x000fe200078e000e */
[----:B------:R-:W-:Y:S02]  /*8f50*/  LOP3.LUT R169, R169, R4, R13, 0x96, !PT ;  /* 0x00000004a9a97212 */ /* 0x000fe400078e960d */
[----:B------:R-:W-:Y:S01]  /*8f60*/  MOV R4, R10 ;  /* 0x0000000a00047202 */ /* 0x000fe20000000f00 */
[----:B------:R-:W-:-:S07]  /*8f70*/  IMAD.MOV.U32 R10, RZ, RZ, R12 ;  /* 0x000000ffff0a7224 */ /* 0x000fce00078e000c */
.L_x_47049:
[----:B------:R-:W-:Y:S05]  /*8f80*/  BSYNC.RECONVERGENT B0 ;  /* 0x0000000000007941 */ /* 0x000fea0003800200 */
.L_x_47048:
        /* <DEDUP_REMOVED lines=23> */
.L_x_47055:
        /* <DEDUP_REMOVED lines=13> */
.L_x_47057:
[----:B------:R-:W-:Y:S05]  /*91d0*/  BSYNC.RECONVERGENT B1 ;  /* 0x0000000000017941 */ /* 0x000fea0003800200 */
.L_x_47056:
        /* <DEDUP_REMOVED lines=50> */
[----:B------:R-:W-:-:S03]  /*9500*/  LOP3.LUT R170, R195, R8, R15, 0x96, !PT ;  /* 0x00000008c3aa7212 */ /* 0x000fc600078e960f */
[----:B------:R-:W-:Y:S01]  /*9510*/  IMAD.MOV.U32 R172, RZ, RZ, R14 ;  /* 0x000000ffffac7224 */ /* 0x000fe200078e000e */
[----:B------:R-:W-:Y:S01]  /*9520*/  LOP3.LUT R169, R169, R4, R13, 0x96, !PT ;  /* 0x00000004a9a97212 */ /* 0x000fe200078e960d */
[----:B------:R-:W-:-:S07]  /*9530*/  IMAD.MOV.U32 R10, RZ, RZ, R12 ;  /* 0x000000ffff0a7224 */ /* 0x000fce00078e000c */
.L_x_47054:
[----:B------:R-:W-:Y:S05]  /*9540*/  BSYNC.RECONVERGENT B0 ;  /* 0x0000000000007941 */ /* 0x000fea0003800200 */
.L_x_47053:
        /* <DEDUP_REMOVED lines=23> */
.L_x_47060:
        /* <DEDUP_REMOVED lines=15> */
.L_x_47062:
[----:B------:R-:W-:Y:S05]  /*97b0*/  BSYNC.RECONVERGENT B1 ;  /* 0x0000000000017941 */ /* 0x000fea0003800200 */
.L_x_47061:
        /* <DEDUP_REMOVED lines=54> */
.L_x_47059:
[----:B------:R-:W-:Y:S05]  /*9b20*/  BSYNC.RECONVERGENT B0 ;  /* 0x0000000000007941 */ /* 0x000fea0003800200 */
.L_x_47058:
        /* <DEDUP_REMOVED lines=11> */
.L_x_47022:
        /* <DEDUP_REMOVED lines=16> */
.L_x_47066:
        /* <DEDUP_REMOVED lines=13> */
.L_x_47068:
[----:B------:R-:W-:Y:S05]  /*9db0*/  BSYNC.RECONVERGENT B1 ;  /* 0x0000000000017941 */ /* 0x000fea0003800200 */
.L_x_47067:
        /* <DEDUP_REMOVED lines=54> */
.L_x_47065:
[----:B------:R-:W-:Y:S05]  /*a120*/  BSYNC.RECONVERGENT B0 ;  /* 0x0000000000007941 */ /* 0x000fea0003800200 */
.L_x_47064:
        /* <DEDUP_REMOVED lines=25> */
.L_x_47071:
        /* <DEDUP_REMOVED lines=13> */
.L_x_47073:
[----:B------:R-:W-:Y:S05]  /*a390*/  BSYNC.RECONVERGENT B1 ;  /* 0x0000000000017941 */ /* 0x000fea0003800200 */
.L_x_47072:
        /* <DEDUP_REMOVED lines=54> */
.L_x_47070:
[----:B------:R-:W-:Y:S05]  /*a700*/  BSYNC.RECONVERGENT B0 ;  /* 0x0000000000007941 */ /* 0x000fea0003800200 */
.L_x_47069:
        /* <DEDUP_REMOVED lines=25> */
.L_x_47076:
        /* <DEDUP_REMOVED lines=13> */
.L_x_47078:
[----:B------:R-:W-:Y:S05]  /*a970*/  BSYNC.RECONVERGENT B1 ;  /* 0x0000000000017941 */ /* 0x000fea0003800200 */
.L_x_47077:
        /* <DEDUP_REMOVED lines=54> */
.L_x_47075:
[----:B------:R-:W-:Y:S05]  /*ace0*/  BSYNC.RECONVERGENT B0 ;  /* 0x0000000000007941 */ /* 0x000fea0003800200 */
.L_x_47074:
        /* <DEDUP_REMOVED lines=23> */
.L_x_47081:
        /* <DEDUP_REMOVED lines=13> */
.L_x_47083:
[----:B------:R-:W-:Y:S05]  /*af30*/  BSYNC.RECONVERGENT B1 ;  /* 0x0000000000017941 */ /* 0x000fea0003800200 */
.L_x_47082:
        /* <DEDUP_REMOVED lines=52> */
[----:B------:R-:W-:Y:S02]  /*b280*/  LOP3.LUT R169, R169, R8, R15, 0x96, !PT ;  /* 0x00000008a9a97212 */ /* 0x000fe400078e960f */
[----:B------:R-:W-:-:S07]  /*b290*/  MOV R10, R14 ;  /* 0x0000000e000a7202 */ /* 0x000fce0000000f00 */
.L_x_47080:
[----:B------:R-:W-:Y:S05]  /*b2a0*/  BSYNC.RECONVERGENT B0 ;  /* 0x0000000000007941 */ /* 0x000fea0003800200 */
.L_x_47079:
        /* <DEDUP_REMOVED lines=23> */
.L_x_47086:
        /* <DEDUP_REMOVED lines=13> */
.L_x_47088:
[----:B------:R-:W-:Y:S05]  /*b4f0*/  BSYNC.RECONVERGENT B1 ;  /* 0x0000000000017941 */ /* 0x000fea0003800200 */
.L_x_47087:
        /* <DEDUP_REMOVED lines=36> */
[----:B------:R-:W-:Y:S02]  /*b740*/  IADD3 R9, PT, PT, R3, 0x1fd5c5a3, RZ ;  /* 0x1fd5c5a303097810 */ /* 0x000fe40007ffe0ff */
[----:B------:R-:W-:Y:S01]  /*b750*/  IADD3 R11, PT, PT, R2, -0xe443238, RZ ;  /* 0xf1bbcdc8020b7810 */ /* 0x000fe20007ffe0ff */
        /* <DEDUP_REMOVED lines=16> */
.L_x_47085:
[----:B------:R-:W-:Y:S05]  /*b860*/  BSYNC.RECONVERGENT B0 ;  /* 0x0000000000007941 */ /* 0x000fea0003800200 */
.L_x_47084:
        /* <DEDUP_REMOVED lines=23> */
.L_x_47091:
        /* <DEDUP_REMOVED lines=13> */
.L_x_47093:
[----:B------:R-:W-:Y:S05]  /*bab0*/  BSYNC.RECONVERGENT B1 ;  /* 0x0000000000017941 */ /* 0x000fea0003800200 */
.L_x_47092:
        /* <DEDUP_REMOVED lines=54> */
.L_x_47090:
[----:B------:R-:W-:Y:S05]  /*be20*/  BSYNC.RECONVERGENT B0 ;  /* 0x0000000000007941 */ /* 0x000fea0003800200 */
.L_x_47089:
        /* <DEDUP_REMOVED lines=23> */
.L_x_47096:
        /* <DEDUP_REMOVED lines=13> */
.L_x_47098:
[----:B------:R-:W-:Y:S05]  /*c070*/  BSYNC.RECONVERGENT B1 ;  /* 0x0000000000017941 */ /* 0x000fea0003800200 */
.L_x_47097:
        /* <DEDUP_REMOVED lines=54> */
.L_x_47095:
[----:B------:R-:W-:Y:S05]  /*c3e0*/  BSYNC.RECONVERGENT B0 ;  /* 0x0000000000007941 */ /* 0x000fea0003800200 */
.L_x_47094:
        /* <DEDUP_REMOVED lines=23> */
.L_x_47101:
        /* <DEDUP_REMOVED lines=15> */
.L_x_47103:
[----:B------:R-:W-:Y:S05]  /*c650*/  BSYNC.RECONVERGENT B1 ;  /* 0x0000000000017941 */ /* 0x000fea0003800200 */
.L_x_47102:
        /* <DEDUP_REMOVED lines=54> */
.L_x_47100:
[----:B------:R-:W-:Y:S05]  /*c9c0*/  BSYNC.RECONVERGENT B0 ;  /* 0x0000000000007941 */ /* 0x000fea0003800200 */
.L_x_47099:
        /* <DEDUP_REMOVED lines=10> */
.L_x_47063:
        /* <DEDUP_REMOVED lines=12> */
[----:B------:R-:W-:Y:S02]  /*cb30*/  LOP3.LUT R4, R4, R6, R5, 0xfe, !PT ;  /* 0x0000000604047212 */ /* 0x000fe400078efe05 */
[----:B------:R-:W-:Y:S02]  /*cb40*/  SEL R16, RZ, 0x1, !P3 ;  /* 0x00000001ff107807 */ /* 0x000fe40005800000 */
[----:B------:R-:W-:Y:S01]  /*cb50*/  SEL R5, RZ, 0x1, !P6 ;  /* 0x00000001ff057807 */ /* 0x000fe20007000000 */
[----:B------:R1:W-:Y:S01]  /*cb60*/  STG.E.128 desc[UR6][R8.64], R48 ;  /* 0x0000003008007986 */ /* 0x0003e2000c101d06 */
[----:B------:R-:W-:-:S02]  /*cb70*/  IADD3 R178, PT, PT, R176, 0x40, RZ ;  /* 0x00000040b0b27810 */ /* 0x000fc40007ffe0ff */
[----:B------:R-:W-:Y:S01]  /*cb80*/  LOP3.LUT R17, R17, R16, RZ, 0xfc, !PT ;  /* 0x0000001011117212 */ /* 0x000fe200078efcff */
[----:B------:R1:W-:Y:S01]  /*cb90*/  STG.E.128 desc[UR6][R8.64+0x10], R44 ;  /* 0x0000102c08007986 */ /* 0x0003e2000c101d06 */
[----:B------:R-:W-:Y:S01]  /*cba0*/  LOP3.LUT R16, R4, R5, RZ, 0xfc, !PT ;  /* 0x0000000504107212 */ /* 0x000fe200078efcff */
[----:B------:R-:W-:-:S04]  /*cbb0*/  IMAD.WIDE.U32 R4, R178, 0x10, R160 ;  /* 0x00000010b2047825 */ /* 0x000fc800078e00a0 */
[----:B0-----:R-:W-:Y:S01]  /*cbc0*/  @P0 IMAD.WIDE.U32 R14, R178, 0x20, R14 ;  /* 0x00000020b20e0825 */ /* 0x001fe200078e000e */
[----:B------:R1:W-:Y:S04]  /*cbd0*/  STG.E.64 desc[UR6][R12.64], R16 ;  /* 0x000000100c007986 */ /* 0x0003e8000c101b06 */
[----:B------:R1:W5:Y:S04]  /*cbe0*/  @P0 LDG.E.128 R64, desc[UR6][R14.64] ;  /* 0x000000060e400981 */ /* 0x000368000c1e1d00 */
        /* <DEDUP_REMOVED lines=19> */
.L_x_47107:
        /* <DEDUP_REMOVED lines=13> */
.L_x_47109:
[----:B------:R-:W-:Y:S05]  /*cdf0*/  BSYNC.RECONVERGENT B1 ;  /* 0x0000000000017941 */ /* 0x000fea0003800200 */
.L_x_47108:
        /* <DEDUP_REMOVED lines=45> */
[----:B------:R-:W-:Y:S02]  /*d0d0*/  LOP3.LUT R11, R11, R16, R13, 0x96, !PT ;  /* 0x000000100b0b7212 */ /* 0x000fe400078e960d */
[----:B------:R-:W-:Y:S01]  /*d0e0*/  MOV R9, R10 ;  /* 0x0000000a00097202 */ /* 0x000fe20000000f00 */
[----:B------:R-:W-:-:S04]  /*d0f0*/  IMAD.WIDE.U32 R16, R15, -0x326172a9, RZ ;  /* 0xcd9e8d570f107825 */ /* 0x000fc800078e00ff */
[----:B------:R-:W-:Y:S01]  /*d100*/  IMAD.WIDE.U32 R14, R11, -0x2daee0ad, RZ ;  /* 0xd2511f530b0e7825 */ /* 0x000fe200078e00ff */
[----:B------:R-:W-:Y:S02]  /*d110*/  LOP3.LUT R170, R195, R12, R17, 0x96, !PT ;  /* 0x0000000cc3aa7212 */ /* 0x000fe400078e9611 */
[----:B------:R-:W-:Y:S01]  /*d120*/  MOV R172, R16 ;  /* 0x0000001000ac7202 */ /* 0x000fe20000000f00 */
[----:B------:R-:W-:Y:S01]  /*d130*/  IMAD.MOV.U32 R12, RZ, RZ, RZ ;  /* 0x000000ffff0c7224 */ /* 0x000fe200078e00ff */
[----:B------:R-:W-:Y:S01]  /*d140*/  LOP3.LUT R169, R169, R8, R15, 0x96, !PT ;  /* 0x00000008a9a97212 */ /* 0x000fe200078e960f */
[----:B------:R-:W-:-:S07]  /*d150*/  IMAD.MOV.U32 R8, RZ, RZ, R14 ;  /* 0x000000ffff087224 */ /* 0x000fce00078e000e */
.L_x_47106:
[----:B------:R-:W-:Y:S05]  /*d160*/  BSYNC.RECONVERGENT B0 ;  /* 0x0000000000007941 */ /* 0x000fea0003800200 */
.L_x_47105:
        /* <DEDUP_REMOVED lines=10> */
[----:B------:R-:W-:Y:S01]  /*d210*/  FSEL R9, R10, RZ, !P1 ;  /* 0x000000ff0a097208 */ /* 0x000fe20004800000 */
[----:B------:R-:W-:Y:S01]  /*d220*/  HFMA2 R10, -RZ, RZ, 0, 1.1920928955078125e-07 ;  /* 0x00000002ff0a7431 */ /* 0x000fe200000001ff */
        /* <DEDUP_REMOVED lines=13> */
.L_x_47112:
        /* <DEDUP_REMOVED lines=13> */
.L_x_47114:
[----:B------:R-:W-:Y:S05]  /*d3d0*/  BSYNC.RECONVERGENT B1 ;  /* 0x0000000000017941 */ /* 0x000fea0003800200 */
.L_x_47113:
        /* <DEDUP_REMOVED lines=54> */
.L_x_47111:
[----:B------:R-:W-:Y:S05]  /*d740*/  BSYNC.RECONVERGENT B0 ;  /* 0x0000000000007941 */ /* 0x000fea0003800200 */
.L_x_47110:
        /* <DEDUP_REMOVED lines=25> */
.L_x_47117:
        /* <DEDUP_REMOVED lines=13> */
.L_x_47119:
[----:B------:R-:W-:Y:S05]  /*d9b0*/  BSYNC.RECONVERGENT B1 ;  /* 0x0000000000017941 */ /* 0x000fea0003800200 */
.L_x_47118:
        /* <DEDUP_REMOVED lines=54> */
.L_x_47116:
[----:B------:R-:W-:Y:S05]  /*dd20*/  BSYNC.RECONVERGENT B0 ;  /* 0x0000000000007941 */ /* 0x000fea0003800200 */
.L_x_47115:
        /* <DEDUP_REMOVED lines=23> */
.L_x_47122:
        /* <DEDUP_REMOVED lines=13> */
.L_x_47124:
[----:B------:R-:W-:Y:S05]  /*df70*/  BSYNC.RECONVERGENT B1 ;  /* 0x0000000000017941 */ /* 0x000fea0003800200 */
.L_x_47123:
        /* <DEDUP_REMOVED lines=54> */
.L_x_47121:
[----:B------:R-:W-:Y:S05]  /*e2e0*/  BSYNC.RECONVERGENT B0 ;  /* 0x0000000000007941 */ /* 0x000fea0003800200 */
.L_x_47120:
        /* <DEDUP_REMOVED lines=23> */
.L_x_47127:
        /* <DEDUP_REMOVED lines=13> */
.L_x_47129:
[----:B------:R-:W-:Y:S05]  /*e530*/  BSYNC.RECONVERGENT B1 ;  /* 0x0000000000017941 */ /* 0x000fea0003800200 */
.L_x_47128:
        /* <DEDUP_REMOVED lines=54> */
.L_x_47126:
[----:B------:R-:W-:Y:S05]  /*e8a0*/  BSYNC.RECONVERGENT B0 ;  /* 0x0000000000007941 */ /* 0x000fea0003800200 */
.L_x_47125:
        /* <DEDUP_REMOVED lines=23> */
.L_x_47132:
        /* <DEDUP_REMOVED lines=13> */
.L_x_47134:
[----:B------:R-:W-:Y:S05]  /*eaf0*/  BSYNC.RECONVERGENT B1 ;  /* 0x0000000000017941 */ /* 0x000fea0003800200 */
.L_x_47133:
        /* <DEDUP_REMOVED lines=54> */
.L_x_47131:
[----:B------:R-:W-:Y:S05]  /*ee60*/  BSYNC.RECONVERGENT B0 ;  /* 0x0000000000007941 */ /* 0x000fea0003800200 */
.L_x_47130:
        /* <DEDUP_REMOVED lines=23> */
.L_x_47137:
        /* <DEDUP_REMOVED lines=13> */
.L_x_47139:
[----:B------:R-:W-:Y:S05]  /*f0b0*/  BSYNC.RECONVERGENT B1 ;  /* 0x0000000000017941 */ /* 0x000fea0003800200 */
.L_x_47138:
        /* <DEDUP_REMOVED lines=46> */
[----:B------:R-:W-:Y:S01]  /*f3a0*/  IMAD.MOV.U32 R5, RZ, RZ, R8 ;  /* 0x000000ffff057224 */ /* 0x000fe200078e0008 */
[----:B------:R-:W-:-:S03]  /*f3b0*/  LOP3.LUT R9, R9, R14, R11, 0x96, !PT ;  /* 0x0000000e09097212 */ /* 0x000fc600078e960b */
[----:B------:R-:W-:-:S04]  /*f3c0*/  IMAD.WIDE.U32 R14, R13, -0x326172a9, RZ ;  /* 0xcd9e8d570d0e7825 */ /* 0x000fc800078e00ff */
[----:B------:R-:W-:Y:S01]  /*f3d0*/  IMAD.WIDE.U32 R12, R9, -0x2daee0ad, RZ ;  /* 0xd2511f53090c7825 */ /* 0x000fe200078e00ff */
[----:B------:R-:W-:Y:S02]  /*f3e0*/  LOP3.LUT R170, R195, R10, R15, 0x96, !PT ;  /* 0x0000000ac3aa7212 */ /* 0x000fe400078e960f */
[----:B------:R-:W-:Y:S02]  /*f3f0*/  MOV R172, R14 ;  /* 0x0000000e00ac7202 */ /* 0x000fe40000000f00 */
[----:B------:R-:W-:Y:S02]  /*f400*/  LOP3.LUT R169, R169, R4, R13, 0x96, !PT ;  /* 0x00000004a9a97212 */ /* 0x000fe400078e960d */
[----:B------:R-:W-:-:S07]  /*f410*/  MOV R8, R12 ;  /* 0x0000000c00087202 */ /* 0x000fce0000000f00 */
.L_x_47136:
[----:B------:R-:W-:Y:S05]  /*f420*/  BSYNC.RECONVERGENT B0 ;  /* 0x0000000000007941 */ /* 0x000fea0003800200 */
.L_x_47135:
        /* <DEDUP_REMOVED lines=23> */
.L_x_47142:
        /* <DEDUP_REMOVED lines=15> */
.L_x_47144:
[----:B------:R-:W-:Y:S05]  /*f690*/  BSYNC.RECONVERGENT B1 ;  /* 0x0000000000017941 */ /* 0x000fea0003800200 */
.L_x_47143:
        /* <DEDUP_REMOVED lines=54> */
.L_x_47141:
[----:B------:R-:W-:Y:S05]  /*fa00*/  BSYNC.RECONVERGENT B0 ;  /* 0x0000000000007941 */ /* 0x000fea0003800200 */
.L_x_47140:
        /* <DEDUP_REMOVED lines=11> */
.L_x_47104:
        /* <DEDUP_REMOVED lines=16> */
.L_x_47148:
        /* <DEDUP_REMOVED lines=13> */
.L_x_47150:
[----:B------:R-:W-:Y:S05]  /*fc90*/  BSYNC.RECONVERGENT B1 ;  /* 0x0000000000017941 */ /* 0x000fea0003800200 */
.L_x_47149:
        /* <DEDUP_REMOVED lines=47> */
[----:B------:R-:W-:-:S04]  /*ff90*/  IMAD.WIDE.U32 R16, R15, -0x326172a9, RZ ;  /* 0xcd9e8d570f107825 */ /* 0x000fc800078e00ff */
[----:B------:R-:W-:Y:S01]  /*ffa0*/  IMAD.WIDE.U32 R14, R11, -0x2daee0ad, RZ ;  /* 0xd2511f530b0e7825 */ /* 0x000fe200078e00ff */
[----:B------:R-:W-:-:S03]  /*ffb0*/  LOP3.LUT R170, R195, R12, R17, 0x96, !PT ;  /* 0x0000000cc3aa7212 */ /* 0x000fc600078e9611 */
[----:B------:R-:W-:Y:S02]  /*ffc0*/  HFMA2 R12, -RZ, RZ, 0, 0 ;  /* 0x00000000ff0c7431 */ /* 0x000fe400000001ff */
[----:B------:R-:W-:Y:S01]  /*ffd0*/  IMAD.MOV.U32 R172, RZ, RZ, R16 ;  /* 0x000000ffffac7224 */ /* 0x000fe200078e0010 */
[----:B------:R-:W-:Y:S02]  /*ffe0*/  LOP3.LUT R169, R169, R8, R15, 0x96, !PT ;  /* 0x00000008a9a97212 */ /* 0x000fe400078e960f */
[----:B------:R-:W-:-:S07]  /*fff0*/  MOV R8, R14 ;  /* 0x0000000e00087202 */ /* 0x000fce0000000f00 */
.L_x_47147:
[----:B------:R-:W-:Y:S05]  /*10000*/  BSYNC.RECONVERGENT B0 ;  /* 0x0000000000007941 */ /* 0x000fea0003800200 */
.L_x_47146:
        /* <DEDUP_REMOVED lines=25> */
.L_x_47153:
        /* <DEDUP_REMOVED lines=13> */
.L_x_47155:
[----:B------:R-:W-:Y:S05]  /*10270*/  BSYNC.RECONVERGENT B1 ;  /* 0x0000000000017941 */ /* 0x000fea0003800200 */
.L_x_47154:
[----:B------:R-:W-:Y:S01]  /*10280*/  IMAD.WIDE.U32 R12, R168, -0x326172a9, RZ ;  /* 0xcd9e8d57a80c7825 */ /* 0x000fe200078e00ff */
[----:B------:R-:W-:Y:S02]  /*10290*/  LOP3.LUT R16, R173, R11, R3, 0x96, !PT ;  /* 0x0000000bad107212 */ /* 0x000fe400078e9603 */
[----:B------:R-:W-:Y:S02]  /*102a0*/  IADD3 R9, PT, PT, R2, -0x61c88647, RZ ;  /* 0x9e3779b902097810 */ /* 0x000fe40007ffe0ff */
        /* <DEDUP_REMOVED lines=46> */
[----:B------:R-:W-:Y:S02]  /*10590*/  MOV R9, R8 ;  /* 0x0000000800097202 */ /* 0x000fe40000000f00 */
[----:B------:R-:W-:Y:S01]  /*105a0*/  LOP3.LUT R170, R195, R12, R17, 0x96, !PT ;  /* 0x0000000cc3aa7212 */ /* 0x000fe200078e9611 */
[----:B------:R-:W-:Y:S01]  /*105b0*/  IMAD.MOV.U32 R172, RZ, RZ, R16 ;  /* 0x000000ffffac7224 */ /* 0x000fe200078e0010 */
[----:B------:R-:W-:Y:S01]  /*105c0*/  LOP3.LUT R169, R169, R10, R15, 0x96, !PT ;  /* 0x0000000aa9a97212 */ /* 0x000fe200078e960f */
[----:B------:R-:W-:-:S07]  /*105d0*/  IMAD.MOV.U32 R8, RZ, RZ, R14 ;  /* 0x000000ffff087224 */ /* 0x000fce00078e000e */
.L_x_47152:
[----:B------:R-:W-:Y:S05]  /*105e0*/  BSYNC.RECONVERGENT B0 ;  /* 0x0000000000007941 */ /* 0x000fea0003800200 */
.L_x_47151:
        /* <DEDUP_REMOVED lines=25> */
.L_x_47158:
        /* <DEDUP_REMOVED lines=13> */
.L_x_47160:
[----:B------:R-:W-:Y:S05]  /*10850*/  BSYNC.RECONVERGENT B1 ;  /* 0x0000000000017941 */ /* 0x000fea0003800200 */
.L_x_47159:
[----:B------:R-:W-:Y:S01]  /*10860*/  IMAD.WIDE.U32 R12, R168, -0x326172a9, RZ ;  /* 0xcd9e8d57a80c7825 */ /* 0x000fe200078e00ff */
[----:B------:R-:W-:Y:S02]  /*10870*/  LOP3.LUT R16, R173, R11, R3, 0x96, !PT ;  /* 0x0000000bad107212 */ /* 0x000fe400078e9603 */
[----:B------:R-:W-:Y:S02]  /*10880*/  IADD3 R9, PT, PT, R2, -0x61c88647, RZ ;  /* 0x9e3779b902097810 */ /* 0x000fe40007ffe0ff */
        /* <DEDUP_REMOVED lines=51> */
.L_x_47157:
[----:B------:R-:W-:Y:S05]  /*10bc0*/  BSYNC.RECONVERGENT B0 ;  /* 0x0000000000007941 */ /* 0x000fea0003800200 */
.L_x_47156:
        /* <DEDUP_REMOVED lines=11> */
[----:B------:R-:W-:Y:S02]  /*10c80*/  PLOP3.LUT P1, PT, P1, PT, PT, 0x8, 0x80 ;  /* 0x000000000080781c */ /* 0x000fe40000f2e170 */
[----:B------:R-:W-:Y:S01]  /*10c90*/  MOV R4, R172 ;  /* 0x000000ac00047202 */ /* 0x000fe20000000f00 */
        /* <DEDUP_REMOVED lines=10> */
.L_x_47163:
        /* <DEDUP_REMOVED lines=13> */
.L_x_47165:
[----:B------:R-:W-:Y:S05]  /*10e10*/  BSYNC.RECONVERGENT B1 ;  /* 0x0000000000017941 */ /* 0x000fea0003800200 */
.L_x_47164:
        /* <DEDUP_REMOVED lines=45> */
[----:B------:R-:W-:Y:S02]  /*110f0*/  HFMA2 R11, -RZ, RZ, 0, 0 ;  /* 0x00000000ff0b7431 */ /* 0x000fe400000001ff */
        /* <DEDUP_REMOVED lines=8> */
.L_x_47162:
[----:B------:R-:W-:Y:S05]  /*11180*/  BSYNC.RECONVERGENT B0 ;  /* 0x0000000000007941 */ /* 0x000fea0003800200 */
.L_x_47161:
        /* <DEDUP_REMOVED lines=23> */
.L_x_47168:
        /* <DEDUP_REMOVED lines=13> */
.L_x_47170:
[----:B------:R-:W-:Y:S05]  /*113d0*/  BSYNC.RECONVERGENT B1 ;  /* 0x0000000000017941 */ /* 0x000fea0003800200 */
.L_x_47169:
        /* <DEDUP_REMOVED lines=54> */
.L_x_47167:
[----:B------:R-:W-:Y:S05]  /*11740*/  BSYNC.RECONVERGENT B0 ;  /* 0x0000000000007941 */ /* 0x000fea0003800200 */
.L_x_47166:
        /* <DEDUP_REMOVED lines=23> */
.L_x_47173:
        /* <DEDUP_REMOVED lines=13> */
.L_x_47175:
[----:B------:R-:W-:Y:S05]  /*11990*/  BSYNC.RECONVERGENT B1 ;  /* 0x0000000000017941 */ /* 0x000fea0003800200 */
.L_x_47174:
        /* <DEDUP_REMOVED lines=54> */
.L_x_47172:
[----:B------:R-:W-:Y:S05]  /*11d00*/  BSYNC.RECONVERGENT B0 ;  /* 0x0000000000007941 */ /* 0x000fea0003800200 */
.L_x_47171:
        /* <DEDUP_REMOVED lines=23> */
.L_x_47178:
        /* <DEDUP_REMOVED lines=13> */
.L_x_47180:
[----:B------:R-:W-:Y:S05]  /*11f50*/  BSYNC.RECONVERGENT B1 ;  /* 0x0000000000017941 */ /* 0x000fea0003800200 */
.L_x_47179:
        /* <DEDUP_REMOVED lines=54> */
.L_x_47177:
[----:B------:R-:W-:Y:S05]  /*122c0*/  BSYNC.RECONVERGENT B0 ;  /* 0x0000000000007941 */ /* 0x000fea0003800200 */
.L_x_47176:
        /* <DEDUP_REMOVED lines=23> */
.L_x_47183:
        /* <DEDUP_REMOVED lines=15> */
.L_x_47185:
[----:B------:R-:W-:Y:S05]  /*12530*/  BSYNC.RECONVERGENT B1 ;  /* 0x0000000000017941 */ /* 0x000fea0003800200 */
.L_x_47184:
        /* <DEDUP_REMOVED lines=54> */
.L_x_47182:
[----:B------:R-:W-:Y:S05]  /*128a0*/  BSYNC.RECONVERGENT B0 ;  /* 0x0000000000007941 */ /* 0x000fea0003800200 */
.L_x_47181:
        /* <DEDUP_REMOVED lines=10> */
.L_x_47145:
        /* <DEDUP_REMOVED lines=16> */
[----:B0-----:R-:W-:Y:S01]  /*12a50*/  @P0 IMAD.WIDE.U32 R14, R177, 0x20, R14 ;  /* 0x00000020b10e0825 */ /* 0x001fe200078e000e */
[----:B------:R-:W-:Y:S01]  /*12a60*/  LOP3.LUT R17, R17, R16, RZ, 0xfc, !PT ;  /* 0x0000001011117212 */ /* 0x000fe200078efcff */
[----:B------:R0:W-:Y:S01]  /*12a70*/  STG.E.128 desc[UR6][R10.64], R40 ;  /* 0x000000280a007986 */ /* 0x0001e2000c101d06 */
[----:B------:R-:W-:Y:S01]  /*12a80*/  LOP3.LUT R16, R4, R5, RZ, 0xfc, !PT ;  /* 0x0000000504107212 */ /* 0x000fe200078efcff */
[----:B------:R-:W-:-:S02]  /*12a90*/  IMAD.WIDE.U32 R4, R177, 0x10, R160 ;  /* 0x00000010b1047825 */ /* 0x000fc400078e00a0 */
[----:B------:R0:W-:Y:S04]  /*12aa0*/  STG.E.128 desc[UR6][R10.64+0x10], R36 ;  /* 0x000010240a007986 */ /* 0x0001e8000c101d06 */
[----:B------:R0:W-:Y:S04]  /*12ab0*/  STG.E.64 desc[UR6][R12.64], R16 ;  /* 0x000000100c007986 */ /* 0x0001e8000c101b06 */
[----:B------:R0:W5:Y:S04]  /*12ac0*/  @P0 LDG.E.128 R64, desc[UR6][R14.64] ;  /* 0x000000060e400981 */ /* 0x000168000c1e1d00 */
        /* <DEDUP_REMOVED lines=19> */
.L_x_47189:
        /* <DEDUP_REMOVED lines=13> */
.L_x_47191:
[----:B------:R-:W-:Y:S05]  /*12cd0*/  BSYNC.RECONVERGENT B1 ;  /* 0x0000000000017941 */ /* 0x000fea0003800200 */
.L_x_47190:
        /* <DEDUP_REMOVED lines=51> */
[----:B------:R-:W-:Y:S01]  /*13010*/  LOP3.LUT R169, R169, R10, R15, 0x96, !PT ;  /* 0x0000000aa9a97212 */ /* 0x000fe200078e960f */
[----:B------:R-:W-:Y:S01]  /*13020*/  IMAD.MOV.U32 R9, RZ, RZ, R8 ;  /* 0x000000ffff097224 */ /* 0x000fe200078e0008 */
[----:B------:R-:W-:-:S07]  /*13030*/  MOV R10, R14 ;  /* 0x0000000e000a7202 */ /* 0x000fce0000000f00 */
.L_x_47188:
[----:B------:R-:W-:Y:S05]  /*13040*/  BSYNC.RECONVERGENT B0 ;  /* 0x0000000000007941 */ /* 0x000fea0003800200 */
.L_x_47187:
        /* <DEDUP_REMOVED lines=25> */
.L_x_47194:
        /* <DEDUP_REMOVED lines=13> */
.L_x_47196:
[----:B------:R-:W-:Y:S05]  /*132b0*/  BSYNC.RECONVERGENT B1 ;  /* 0x0000000000017941 */ /* 0x000fea0003800200 */
.L_x_47195:
        /* <DEDUP_REMOVED lines=54> */
.L_x_47193:
[----:B------:R-:W-:Y:S05]  /*13620*/  BSYNC.RECONVERGENT B0 ;  /* 0x0000000000007941 */ /* 0x000fea0003800200 */
.L_x_47192:
        /* <DEDUP_REMOVED lines=25> */
.L_x_47199:
        /* <DEDUP_REMOVED lines=13> */
.L_x_47201:
[----:B------:R-:W-:Y:S05]  /*13890*/  BSYNC.RECONVERGENT B1 ;  /* 0x0000000000017941 */ /* 0x000fea0003800200 */
.L_x_47200:
        /* <DEDUP_REMOVED lines=54> */
.L_x_47198:
[----:B------:R-:W-:Y:S05]  /*13c00*/  BSYNC.RECONVERGENT B0 ;  /* 0x0000000000007941 */ /* 0x000fea0003800200 */
.L_x_47197:
        /* <DEDUP_REMOVED lines=23> */
.L_x_47204:
        /* <DEDUP_REMOVED lines=13> */
.L_x_47206:
[----:B------:R-:W-:Y:S05]  /*13e50*/  BSYNC.RECONVERGENT B1 ;  /* 0x0000000000017941 */ /* 0x000fea0003800200 */
.L_x_47205:
        /* <DEDUP_REMOVED lines=54> */
.L_x_47203:
[----:B------:R-:W-:Y:S05]  /*141c0*/  BSYNC.RECONVERGENT B0 ;  /* 0x0000000000007941 */ /* 0x000fea0003800200 */
.L_x_47202:
        /* <DEDUP_REMOVED lines=23> */
.L_x_47209:
        /* <DEDUP_REMOVED lines=13> */
.L_x_47211:
[----:B------:R-:W-:Y:S05]  /*14410*/  BSYNC.RECONVERGENT B1 ;  /* 0x0000000000017941 */ /* 0x000fea0003800200 */
.L_x_47210:
        /* <DEDUP_REMOVED lines=54> */
.L_x_47208:
[----:B------:R-:W-:Y:S05]  /*14780*/  BSYNC.RECONVERGENT B0 ;  /* 0x0000000000007941 */ /* 0x000fea0003800200 */
.L_x_47207:
        /* <DEDUP_REMOVED lines=23> */
.L_x_47214:
        /* <DEDUP_REMOVED lines=13> */
.L_x_47216:
[----:B------:R-:W-:Y:S05]  /*149d0*/  BSYNC.RECONVERGENT B1 ;  /* 0x0000000000017941 */ /* 0x000fea0003800200 */
.L_x_47215:
        /* <DEDUP_REMOVED lines=54> */
.L_x_47213:
[----:B------:R-:W-:Y:S05]  /*14d40*/  BSYNC.RECONVERGENT B0 ;  /* 0x0000000000007941 */ /* 0x000fea0003800200 */
.L_x_47212:
        /* <DEDUP_REMOVED lines=23> */
.L_x_47219:
        /* <DEDUP_REMOVED lines=13> */
.L_x_47221:
[----:B------:R-:W-:Y:S05]  /*14f90*/  BSYNC.RECONVERGENT B1 ;  /* 0x0000000000017941 */ /* 0x000fea0003800200 */
.L_x_47220:
        /* <DEDUP_REMOVED lines=54> */
.L_x_47218:
[----:B------:R-:W-:Y:S05]  /*15300*/  BSYNC.RECONVERGENT B0 ;  /* 0x0000000000007941 */ /* 0x000fea0003800200 */
.L_x_47217:
        /* <DEDUP_REMOVED lines=23> */
.L_x_47224:
        /* <DEDUP_REMOVED lines=15> */
.L_x_47226:
[----:B------:R-:W-:Y:S05]  /*15570*/  BSYNC.RECONVERGENT B1 ;  /* 0x0000000000017941 */ /* 0x000fea0003800200 */
.L_x_47225:
        /* <DEDUP_REMOVED lines=54> */
.L_x_47223:
[----:B------:R-:W-:Y:S05]  /*158e0*/  BSYNC.RECONVERGENT B0 ;  /* 0x0000000000007941 */ /* 0x000fea0003800200 */
.L_x_47222:
        /* <DEDUP_REMOVED lines=11> */
.L_x_47186:
        /* <DEDUP_REMOVED lines=16> */
.L_x_47230:
        /* <DEDUP_REMOVED lines=13> */
.L_x_47232:
[----:B------:R-:W-:Y:S05]  /*15b70*/  BSYNC.RECONVERGENT B1 ;  /* 0x0000000000017941 */ /* 0x000fea0003800200 */
.L_x_47231:
        /* <DEDUP_REMOVED lines=54> */
.L_x_47229:
[----:B------:R-:W-:Y:S05]  /*15ee0*/  BSYNC.RECONVERGENT B0 ;  /* 0x0000000000007941 */ /* 0x000fea0003800200 */
.L_x_47228:
        /* <DEDUP_REMOVED lines=25> */
.L_x_47235:
        /* <DEDUP_REMOVED lines=13> */
.L_x_47237:
[----:B------:R-:W-:Y:S05]  /*16150*/  BSYNC.RECONVERGENT B1 ;  /* 0x0000000000017941 */ /* 0x000fea0003800200 */
.L_x_47236:
        /* <DEDUP_REMOVED lines=54> */
.L_x_47234:
[----:B------:R-:W-:Y:S05]  /*164c0*/  BSYNC.RECONVERGENT B0 ;  /* 0x0000000000007941 */ /* 0x000fea0003800200 */
.L_x_47233:
        /* <DEDUP_REMOVED lines=25> */
.L_x_47240:
        /* <DEDUP_REMOVED lines=13> */
.L_x_47242:
[----:B------:R-:W-:Y:S05]  /*16730*/  BSYNC.RECONVERGENT B1 ;  /* 0x0000000000017941 */ /* 0x000fea0003800200 */
.L_x_47241:
        /* <DEDUP_REMOVED lines=54> */
.L_x_47239:
[----:B------:R-:W-:Y:S05]  /*16aa0*/  BSYNC.RECONVERGENT B0 ;  /* 0x0000000000007941 */ /* 0x000fea0003800200 */
.L_x_47238:
        /* <DEDUP_REMOVED lines=23> */
.L_x_47245:
        /* <DEDUP_REMOVED lines=13> */
.L_x_47247:
[----:B------:R-:W-:Y:S05]  /*16cf0*/  BSYNC.RECONVERGENT B1 ;  /* 0x0000000000017941 */ /* 0x000fea0003800200 */
.L_x_47246:
        /* <DEDUP_REMOVED lines=54> */
.L_x_47244:
[----:B------:R-:W-:Y:S05]  /*17060*/  BSYNC.RECONVERGENT B0 ;  /* 0x0000000000007941 */ /* 0x000fea0003800200 */
.L_x_47243:
        /* <DEDUP_REMOVED lines=23> */
.L_x_47250:
        /* <DEDUP_REMOVED lines=13> */
.L_x_47252:
[----:B------:R-:W-:Y:S05]  /*172b0*/  BSYNC.RECONVERGENT B1 ;  /* 0x0000000000017941 */ /* 0x000fea0003800200 */
.L_x_47251:
        /* <DEDUP_REMOVED lines=54> */
.L_x_47249:
[----:B------:R-:W-:Y:S05]  /*17620*/  BSYNC.RECONVERGENT B0 ;  /* 0x0000000000007941 */ /* 0x000fea0003800200 */
.L_x_47248:
        /* <DEDUP_REMOVED lines=23> */
.L_x_47255:
        /* <DEDUP_REMOVED lines=13> */
.L_x_47257:
[----:B------:R-:W-:Y:S05]  /*17870*/  BSYNC.RECONVERGENT B1 ;  /* 0x0000000000017941 */ /* 0x000fea0003800200 */
.L_x_47256:
        /* <DEDUP_REMOVED lines=54> */
.L_x_47254:
[----:B------:R-:W-:Y:S05]  /*17be0*/  BSYNC.RECONVERGENT B0 ;  /* 0x0000000000007941 */ /* 0x000fea0003800200 */
.L_x_47253:
        /* <DEDUP_REMOVED lines=23> */
.L_x_47260:
        /* <DEDUP_REMOVED lines=13> */
.L_x_47262:
[----:B------:R-:W-:Y:S05]  /*17e30*/  BSYNC.RECONVERGENT B1 ;  /* 0x0000000000017941 */ /* 0x000fea0003800200 */
.L_x_47261:
        /* <DEDUP_REMOVED lines=54> */
.L_x_47259:
[----:B------:R-:W-:Y:S05]  /*181a0*/  BSYNC.RECONVERGENT B0 ;  /* 0x0000000000007941 */ /* 0x000fea0003800200 */
.L_x_47258:
        /* <DEDUP_REMOVED lines=23> */
.L_x_47265:
        /* <DEDUP_REMOVED lines=15> */
.L_x_47267:
[----:B------:R-:W-:Y:S05]  /*18410*/  BSYNC.RECONVERGENT B1 ;  /* 0x0000000000017941 */ /* 0x000fea0003800200 */
.L_x_47266:
        /* <DEDUP_REMOVED lines=54> */
.L_x_47264:
[----:B------:R-:W-:Y:S05]  /*18780*/  BSYNC.RECONVERGENT B0 ;  /* 0x0000000000007941 */ /* 0x000fea0003800200 */
.L_x_47263:
        /* <DEDUP_REMOVED lines=10> */
.L_x_47227:
        /* <DEDUP_REMOVED lines=43> */
.L_x_47271:
        /* <DEDUP_REMOVED lines=13> */
.L_x_47273:
[----:B------:R-:W-:Y:S05]  /*18bb0*/  BSYNC.RECONVERGENT B1 ;  /* 0x0000000000017941 */ /* 0x000fea0003800200 */
.L_x_47272:
        /* <DEDUP_REMOVED lines=54> */
.L_x_47270:
[----:B------:R-:W-:Y:S05]  /*18f20*/  BSYNC.RECONVERGENT B0 ;  /* 0x0000000000007941 */ /* 0x000fea0003800200 */
.L_x_47269:
        /* <DEDUP_REMOVED lines=25> */
.L_x_47276:
        /* <DEDUP_REMOVED lines=13> */
.L_x_47278:
[----:B------:R-:W-:Y:S05]  /*19190*/  BSYNC.RECONVERGENT B1 ;  /* 0x0000000000017941 */ /* 0x000fea0003800200 */
.L_x_47277:
        /* <DEDUP_REMOVED lines=54> */
.L_x_47275:
[----:B------:R-:W-:Y:S05]  /*19500*/  BSYNC.RECONVERGENT B0 ;  /* 0x0000000000007941 */ /* 0x000fea0003800200 */
.L_x_47274:
        /* <DEDUP_REMOVED lines=25> */
.L_x_47281:
        /* <DEDUP_REMOVED lines=13> */
.L_x_47283:
[----:B------:R-:W-:Y:S05]  /*19770*/  BSYNC.RECONVERGENT B1 ;  /* 0x0000000000017941 */ /* 0x000fea0003800200 */
.L_x_47282:
        /* <DEDUP_REMOVED lines=54> */
.L_x_47280:
[----:B------:R-:W-:Y:S05]  /*19ae0*/  BSYNC.RECONVERGENT B0 ;  /* 0x0000000000007941 */ /* 0x000fea0003800200 */
.L_x_47279:
        /* <DEDUP_REMOVED lines=23> */
.L_x_47286:
        /* <DEDUP_REMOVED lines=13> */
.L_x_47288:
[----:B------:R-:W-:Y:S05]  /*19d30*/  BSYNC.RECONVERGENT B1 ;  /* 0x0000000000017941 */ /* 0x000fea0003800200 */
.L_x_47287:
        /* <DEDUP_REMOVED lines=54> */
.L_x_47285:
[----:B------:R-:W-:Y:S05]  /*1a0a0*/  BSYNC.RECONVERGENT B0 ;  /* 0x0000000000007941 */ /* 0x000fea0003800200 */
.L_x_47284:
        /* <DEDUP_REMOVED lines=23> */
.L_x_47291:
        /* <DEDUP_REMOVED lines=13> */
.L_x_47293:
[----:B------:R-:W-:Y:S05]  /*1a2f0*/  BSYNC.RECONVERGENT B1 ;  /* 0x0000000000017941 */ /* 0x000fea0003800200 */
.L_x_47292:
        /* <DEDUP_REMOVED lines=54> */
.L_x_47290:
[----:B------:R-:W-:Y:S05]  /*1a660*/  BSYNC.RECONVERGENT B0 ;  /* 0x0000000000007941 */ /* 0x000fea0003800200 */
.L_x_47289:
        /* <DEDUP_REMOVED lines=23> */
.L_x_47296:
        /* <DEDUP_REMOVED lines=13> */
.L_x_47298:
[----:B------:R-:W-:Y:S05]  /*1a8b0*/  BSYNC.RECONVERGENT B1 ;  /* 0x0000000000017941 */ /* 0x000fea0003800200 */
.L_x_47297:
        /* <DEDUP_REMOVED lines=54> */
.L_x_47295:
[----:B------:R-:W-:Y:S05]  /*1ac20*/  BSYNC.RECONVERGENT B0 ;  /* 0x0000000000007941 */ /* 0x000fea0003800200 */
.L_x_47294:
        /* <DEDUP_REMOVED lines=23> */
.L_x_47301:
        /* <DEDUP_REMOVED lines=13> */
.L_x_47303:
[----:B------:R-:W-:Y:S05]  /*1ae70*/  BSYNC.RECONVERGENT B1 ;  /* 0x0000000000017941 */ /* 0x000fea0003800200 */
.L_x_47302:
        /* <DEDUP_REMOVED lines=54> */
.L_x_47300:
[----:B------:R-:W-:Y:S05]  /*1b1e0*/  BSYNC.RECONVERGENT B0 ;  /* 0x0000000000007941 */ /* 0x000fea0003800200 */
.L_x_47299:
        /* <DEDUP_REMOVED lines=23> */
.L_x_47306:
        /* <DEDUP_REMOVED lines=15> */
.L_x_47308:
[----:B------:R-:W-:Y:S05]  /*1b450*/  BSYNC.RECONVERGENT B1 ;  /* 0x0000000000017941 */ /* 0x000fea0003800200 */
.L_x_47307:
        /* <DEDUP_REMOVED lines=54> */
.L_x_47305:
[----:B------:R-:W-:Y:S05]  /*1b7c0*/  BSYNC.RECONVERGENT B0 ;  /* 0x0000000000007941 */ /* 0x000fea0003800200 */
.L_x_47304:
        /* <DEDUP_REMOVED lines=11> */
.L_x_47268:
        /* <DEDUP_REMOVED lines=16> */
.L_x_47312:
        /* <DEDUP_REMOVED lines=13> */
.L_x_47314:
[----:B------:R-:W-:Y:S05]  /*1ba50*/  BSYNC.RECONVERGENT B1 ;  /* 0x0000000000017941 */ /* 0x000fea0003800200 */
.L_x_47313:
        /* <DEDUP_REMOVED lines=54> */
.L_x_47311:
[----:B------:R-:W-:Y:S05]  /*1bdc0*/  BSYNC.RECONVERGENT B0 ;  /* 0x0000000000007941 */ /* 0x000fea0003800200 */
.L_x_47310:
        /* <DEDUP_REMOVED lines=25> */
.L_x_47317:
        /* <DEDUP_REMOVED lines=13> */
.L_x_47319:
[----:B------:R-:W-:Y:S05]  /*1c030*/  BSYNC.RECONVERGENT B1 ;  /* 0x0000000000017941 */ /* 0x000fea0003800200 */
.L_x_47318:
        /* <DEDUP_REMOVED lines=54> */
.L_x_47316:
[----:B------:R-:W-:Y:S05]  /*1c3a0*/  BSYNC.RECONVERGENT B0 ;  /* 0x0000000000007941 */ /* 0x000fea0003800200 */
.L_x_47315:
        /* <DEDUP_REMOVED lines=25> */
.L_x_47322:
        /* <DEDUP_REMOVED lines=13> */
.L_x_47324:
[----:B------:R-:W-:Y:S05]  /*1c610*/  BSYNC.RECONVERGENT B1 ;  /* 0x0000000000017941 */ /* 0x000fea0003800200 */
.L_x_47323:
        /* <DEDUP_REMOVED lines=54> */
.L_x_47321:
[----:B------:R-:W-:Y:S05]  /*1c980*/  BSYNC.RECONVERGENT B0 ;  /* 0x0000000000007941 */ /* 0x000fea0003800200 */
.L_x_47320:
        /* <DEDUP_REMOVED lines=23> */
.L_x_47327:
        /* <DEDUP_REMOVED lines=13> */
.L_x_47329:
[----:B------:R-:W-:Y:S05]  /*1cbd0*/  BSYNC.RECONVERGENT B1 ;  /* 0x0000000000017941 */ /* 0x000fea0003800200 */
.L_x_47328:
        /* <DEDUP_REMOVED lines=54> */
.L_x_47326:
[----:B------:R-:W-:Y:S05]  /*1cf40*/  BSYNC.RECONVERGENT B0 ;  /* 0x0000000000007941 */ /* 0x000fea0003800200 */
.L_x_47325:
        /* <DEDUP_REMOVED lines=23> */
.L_x_47332:
        /* <DEDUP_REMOVED lines=13> */
.L_x_47334:
[----:B------:R-:W-:Y:S05]  /*1d190*/  BSYNC.RECONVERGENT B1 ;  /* 0x0000000000017941 */ /* 0x000fea0003800200 */
.L_x_47333:
        /* <DEDUP_REMOVED lines=54> */
.L_x_47331:
[----:B------:R-:W-:Y:S05]  /*1d500*/  BSYNC.RECONVERGENT B0 ;  /* 0x0000000000007941 */ /* 0x000fea0003800200 */
.L_x_47330:
        /* <DEDUP_REMOVED lines=23> */
.L_x_47337:
        /* <DEDUP_REMOVED lines=13> */
.L_x_47339:
[----:B------:R-:W-:Y:S05]  /*1d750*/  BSYNC.RECONVERGENT B1 ;  /* 0x0000000000017941 */ /* 0x000fea0003800200 */
.L_x_47338:
        /* <DEDUP_REMOVED lines=54> */
.L_x_47336:
[----:B------:R-:W-:Y:S05]  /*1dac0*/  BSYNC.RECONVERGENT B0 ;  /* 0x0000000000007941 */ /* 0x000fea0003800200 */
.L_x_47335:
        /* <DEDUP_REMOVED lines=23> */
.L_x_47342:
        /* <DEDUP_REMOVED lines=13> */
.L_x_47344:
[----:B------:R-:W-:Y:S05]  /*1dd10*/  BSYNC.RECONVERGENT B1 ;  /* 0x0000000000017941 */ /* 0x000fea0003800200 */
.L_x_47343:
        /* <DEDUP_REMOVED lines=54> */
.L_x_47341:
[----:B------:R-:W-:Y:S05]  /*1e080*/  BSYNC.RECONVERGENT B0 ;  /* 0x0000000000007941 */ /* 0x000fea0003800200 */
.L_x_47340:
        /* <DEDUP_REMOVED lines=23> */
.L_x_47347:
        /* <DEDUP_REMOVED lines=15> */
.L_x_47349:
[----:B------:R-:W-:Y:S05]  /*1e2f0*/  BSYNC.RECONVERGENT B1 ;  /* 0x0000000000017941 */ /* 0x000fea0003800200 */
.L_x_47348:
        /* <DEDUP_REMOVED lines=54> */
.L_x_47346:
[----:B------:R-:W-:Y:S05]  /*1e660*/  BSYNC.RECONVERGENT B0 ;  /* 0x0000000000007941 */ /* 0x000fea0003800200 */
.L_x_47345:
        /* <DEDUP_REMOVED lines=10> */
.L_x_47309:
        /* <DEDUP_REMOVED lines=43> */
.L_x_47353:
        /* <DEDUP_REMOVED lines=13> */
.L_x_47355:
[----:B------:R-:W-:Y:S05]  /*1ea90*/  BSYNC.RECONVERGENT B1 ;  /* 0x0000000000017941 */ /* 0x000fea0003800200 */
.L_x_47354:
        /* <DEDUP_REMOVED lines=54> */
.L_x_47352:
[----:B------:R-:W-:Y:S05]  /*1ee00*/  BSYNC.RECONVERGENT B0 ;  /* 0x0000000000007941 */ /* 0x000fea0003800200 */
.L_x_47351:
        /* <DEDUP_REMOVED lines=25> */
.L_x_47358:
        /* <DEDUP_REMOVED lines=13> */
.L_x_47360:
[----:B------:R-:W-:Y:S05]  /*1f070*/  BSYNC.RECONVERGENT B1 ;  /* 0x0000000000017941 */ /* 0x000fea0003800200 */
.L_x_47359:
        /* <DEDUP_REMOVED lines=54> */
.L_x_47357:
[----:B------:R-:W-:Y:S05]  /*1f3e0*/  BSYNC.RECONVERGENT B0 ;  /* 0x0000000000007941 */ /* 0x000fea0003800200 */
.L_x_47356:
        /* <DEDUP_REMOVED lines=25> */
.L_x_47363:
        /* <DEDUP_REMOVED lines=13> */
.L_x_47365:
[----:B------:R-:W-:Y:S05]  /*1f650*/  BSYNC.RECONVERGENT B1 ;  /* 0x0000000000017941 */ /* 0x000fea0003800200 */
.L_x_47364:
        /* <DEDUP_REMOVED lines=54> */
.L_x_47362:
[----:B------:R-:W-:Y:S05]  /*1f9c0*/  BSYNC.RECONVERGENT B0 ;  /* 0x0000000000007941 */ /* 0x000fea0003800200 */
.L_x_47361:
        /* <DEDUP_REMOVED lines=23> */
.L_x_47368:
        /* <DEDUP_REMOVED lines=13> */
.L_x_47370:
[----:B------:R-:W-:Y:S05]  /*1fc10*/  BSYNC.RECONVERGENT B1 ;  /* 0x0000000000017941 */ /* 0x000fea0003800200 */
.L_x_47369:
        /* <DEDUP_REMOVED lines=54> */
.L_x_47367:
[----:B------:R-:W-:Y:S05]  /*1ff80*/  BSYNC.RECONVERGENT B0 ;  /* 0x0000000000007941 */ /* 0x000fea0003800200 */
.L_x_47366:
        /* <DEDUP_REMOVED lines=23> */
.L_x_47373:
        /* <DEDUP_REMOVED lines=13> */
.L_x_47375:
[----:B------:R-:W-:Y:S05]  /*201d0*/  BSYNC.RECONVERGENT B1 ;  /* 0x0000000000017941 */ /* 0x000fea0003800200 */
.L_x_47374:
        /* <DEDUP_REMOVED lines=54> */
.L_x_47372:
[----:B------:R-:W-:Y:S05]  /*20540*/  BSYNC.RECONVERGENT B0 ;  /* 0x0000000000007941 */ /* 0x000fea0003800200 */
.L_x_47371:
        /* <DEDUP_REMOVED lines=23> */
.L_x_47378:
        /* <DEDUP_REMOVED lines=13> */
.L_x_47380:
[----:B------:R-:W-:Y:S05]  /*20790*/  BSYNC.RECONVERGENT B1 ;  /* 0x0000000000017941 */ /* 0x000fea0003800200 */
.L_x_47379:
[----:B------:R-:W-:Y:S01]  /*207a0*/  IMAD.WIDE.U32 R8, R168, -0x326172a9, RZ ;  /* 0xcd9e8d57a8087825 */ /* 0x000fe200078e00ff */
[----:B------:R-:W-:Y:S02]  /*207b0*/  LOP3.LUT R162, R173, R5, R3, 0x96, !PT ;  /* 0x00000005ada27212 */ /* 0x000fe400078e9603 */
[----:B------:R-:W-:Y:S01]  /*207c0*/  IADD3 R5, PT, PT, R2, -0x61c88647, RZ ;  /* 0x9e3779b902057810 */ /* 0x000fe20007ffe0ff */
[----:B------:R-:W-:Y:S01]  /*207d0*/  VIADD R11, R3, 0x76cf5d0a ;  /* 0x76cf5d0a030b7836 */ /* 0x000fe20000000000 */
[----:B------:R-:W-:Y:S01]  /*207e0*/  LOP3.LUT R14, R171, R9, R2, 0x96, !PT ;  /* 0x00000009ab0e7212 */ /* 0x000fe200078e9602 */
[----:B------:R-:W-:Y:S01]  /*207f0*/  IMAD.WIDE.U32 R162, R162, -0x326172a9, RZ ;  /* 0xcd9e8d57a2a27825 */ /* 0x000fe200078e00ff */
[C---:B------:R-:W-:Y:S02]  /*20800*/  IADD3 R13, PT, PT, R3.reuse, -0x24c28bd8, RZ ;  /* 0xdb3d7428030d7810 */ /* 0x040fe40007ffe0ff */
[----:B------:R-:W-:Y:S01]  /*20810*/  IADD3 R169, PT, PT, R3, -0x695add53, RZ ;  /* 0x96a522ad03a97810 */ /* 0x000fe20007ffe0ff */
        /* <DEDUP_REMOVED lines=46> */
.L_x_47377:
[----:B------:R-:W-:Y:S05]  /*20b00*/  BSYNC.RECONVERGENT B0 ;  /* 0x0000000000007941 */ /* 0x000fea0003800200 */
.L_x_47376:
        /* <DEDUP_REMOVED lines=23> */
.L_x_47383:
        /* <DEDUP_REMOVED lines=13> */
.L_x_47385:
[----:B------:R-:W-:Y:S05]  /*20d50*/  BSYNC.RECONVERGENT B1 ;  /* 0x0000000000017941 */ /* 0x000fea0003800200 */
.L_x_47384:
        /* <DEDUP_REMOVED lines=54> */
.L_x_47382:
[----:B------:R-:W-:Y:S05]  /*210c0*/  BSYNC.RECONVERGENT B0 ;  /* 0x0000000000007941 */ /* 0x000fea0003800200 */
.L_x_47381:
        /* <DEDUP_REMOVED lines=23> */
.L_x_47388:
        /* <DEDUP_REMOVED lines=15> */
.L_x_47390:
[----:B------:R-:W-:Y:S05]  /*21330*/  BSYNC.RECONVERGENT B1 ;  /* 0x0000000000017941 */ /* 0x000fea0003800200 */
.L_x_47389:
        /* <DEDUP_REMOVED lines=54> */
.L_x_47387:
[----:B------:R-:W-:Y:S05]  /*216a0*/  BSYNC.RECONVERGENT B0 ;  /* 0x0000000000007941 */ /* 0x000fea0003800200 */
.L_x_47386:
        /* <DEDUP_REMOVED lines=11> */
.L_x_47350:
        /* <DEDUP_REMOVED lines=16> */
.L_x_47394:
        /* <DEDUP_REMOVED lines=13> */
.L_x_47396:
[----:B------:R-:W-:Y:S05]  /*21930*/  BSYNC.RECONVERGENT B1 ;  /* 0x0000000000017941 */ /* 0x000fea0003800200 */
.L_x_47395:
        /* <DEDUP_REMOVED lines=54> */
.L_x_47393:
[----:B------:R-:W-:Y:S05]  /*21ca0*/  BSYNC.RECONVERGENT B0 ;  /* 0x0000000000007941 */ /* 0x000fea0003800200 */
.L_x_47392:
        /* <DEDUP_REMOVED lines=25> */
.L_x_47399:
        /* <DEDUP_REMOVED lines=13> */
.L_x_47401:
[----:B------:R-:W-:Y:S05]  /*21f10*/  BSYNC.RECONVERGENT B1 ;  /* 0x0000000000017941 */ /* 0x000fea0003800200 */
.L_x_47400:
        /* <DEDUP_REMOVED lines=54> */
.L_x_47398:
[----:B------:R-:W-:Y:S05]  /*22280*/  BSYNC.RECONVERGENT B0 ;  /* 0x0000000000007941 */ /* 0x000fea0003800200 */
.L_x_47397:
        /* <DEDUP_REMOVED lines=25> */
.L_x_47404:
        /* <DEDUP_REMOVED lines=13> */
.L_x_47406:
[----:B------:R-:W-:Y:S05]  /*224f0*/  BSYNC.RECONVERGENT B1 ;  /* 0x0000000000017941 */ /* 0x000fea0003800200 */
.L_x_47405:
        /* <DEDUP_REMOVED lines=54> */
.L_x_47403:
[----:B------:R-:W-:Y:S05]  /*22860*/  BSYNC.RECONVERGENT B0 ;  /* 0x0000000000007941 */ /* 0x000fea0003800200 */
.L_x_47402:
        /* <DEDUP_REMOVED lines=23> */
.L_x_47409:
        /* <DEDUP_REMOVED lines=13> */
.L_x_47411:
[----:B------:R-:W-:Y:S05]  /*22ab0*/  BSYNC.RECONVERGENT B1 ;  /* 0x0000000000017941 */ /* 0x000fea0003800200 */
.L_x_47410:
        /* <DEDUP_REMOVED lines=54> */
.L_x_47408:
[----:B------:R-:W-:Y:S05]  /*22e20*/  BSYNC.RECONVERGENT B0 ;  /* 0x0000000000007941 */ /* 0x000fea0003800200 */
.L_x_47407:
        /* <DEDUP_REMOVED lines=23> */
.L_x_47414:
        /* <DEDUP_REMOVED lines=13> */
.L_x_47416:
[----:B------:R-:W-:Y:S05]  /*23070*/  BSYNC.RECONVERGENT B1 ;  /* 0x0000000000017941 */ /* 0x000fea0003800200 */
.L_x_47415:
        /* <DEDUP_REMOVED lines=54> */
.L_x_47413:
[----:B------:R-:W-:Y:S05]  /*233e0*/  BSYNC.RECONVERGENT B0 ;  /* 0x0000000000007941 */ /* 0x000fea0003800200 */
.L_x_47412:
        /* <DEDUP_REMOVED lines=23> */
.L_x_47419:
        /* <DEDUP_REMOVED lines=13> */
.L_x_47421:
[----:B------:R-:W-:Y:S05]  /*23630*/  BSYNC.RECONVERGENT B1 ;  /* 0x0000000000017941 */ /* 0x000fea0003800200 */
.L_x_47420:
        /* <DEDUP_REMOVED lines=54> */
.L_x_47418:
[----:B------:R-:W-:Y:S05]  /*239a0*/  BSYNC.RECONVERGENT B0 ;  /* 0x0000000000007941 */ /* 0x000fea0003800200 */
.L_x_47417:
        /* <DEDUP_REMOVED lines=23> */
.L_x_47424:
        /* <DEDUP_REMOVED lines=13> */
.L_x_47426:
[----:B------:R-:W-:Y:S05]  /*23bf0*/  BSYNC.RECONVERGENT B1 ;  /* 0x0000000000017941 */ /* 0x000fea0003800200 */
.L_x_47425:
        /* <DEDUP_REMOVED lines=54> */
.L_x_47423:
[----:B------:R-:W-:Y:S05]  /*23f60*/  BSYNC.RECONVERGENT B0 ;  /* 0x0000000000007941 */ /* 0x000fea0003800200 */
.L_x_47422:
        /* <DEDUP_REMOVED lines=23> */
.L_x_47429:
        /* <DEDUP_REMOVED lines=15> */
.L_x_47431:
[----:B------:R-:W-:Y:S05]  /*241d0*/  BSYNC.RECONVERGENT B1 ;  /* 0x0000000000017941 */ /* 0x000fea0003800200 */
.L_x_47430:
        /* <DEDUP_REMOVED lines=54> */
.L_x_47428:
[----:B------:R-:W-:Y:S05]  /*24540*/  BSYNC.RECONVERGENT B0 ;  /* 0x0000000000007941 */ /* 0x000fea0003800200 */
.L_x_47427:
        /* <DEDUP_REMOVED lines=10> */
.L_x_47391:
        /* <DEDUP_REMOVED lines=43> */
.L_x_47435:
        /* <DEDUP_REMOVED lines=13> */
.L_x_47437:
[----:B------:R-:W-:Y:S05]  /*24970*/  BSYNC.RECONVERGENT B1 ;  /* 0x0000000000017941 */ /* 0x000fea0003800200 */
.L_x_47436:
        /* <DEDUP_REMOVED lines=54> */
.L_x_47434:
[----:B------:R-:W-:Y:S05]  /*24ce0*/  BSYNC.RECONVERGENT B0 ;  /* 0x0000000000007941 */ /* 0x000fea0003800200 */
.L_x_47433:
        /* <DEDUP_REMOVED lines=25> */
.L_x_47440:
        /* <DEDUP_REMOVED lines=13> */
.L_x_47442:
[----:B------:R-:W-:Y:S05]  /*24f50*/  BSYNC.RECONVERGENT B1 ;  /* 0x0000000000017941 */ /* 0x000fea0003800200 */
.L_x_47441:
        /* <DEDUP_REMOVED lines=13> */
[C---:B------:R-:W-:Y:S01]  /*25030*/  IADD3 R11, PT, PT, R3.reuse, 0x32370b8f, RZ ;  /* 0x32370b8f030b7810 */ /* 0x040fe20007ffe0ff */
[----:B------:R-:W-:Y:S01]  /*25040*/  VIADD R169, R3, 0x96a522ad ;  /* 0x96a522ad03a97836 */ /* 0x000fe20000000000 */
        /* <DEDUP_REMOVED lines=39> */
.L_x_47439:
[----:B------:R-:W-:Y:S05]  /*252c0*/  BSYNC.RECONVERGENT B0 ;  /* 0x0000000000007941 */ /* 0x000fea0003800200 */
.L_x_47438:
        /* <DEDUP_REMOVED lines=25> */
.L_x_47445:
        /* <DEDUP_REMOVED lines=13> */
.L_x_47447:
[----:B------:R-:W-:Y:S05]  /*25530*/  BSYNC.RECONVERGENT B1 ;  /* 0x0000000000017941 */ /* 0x000fea0003800200 */
.L_x_47446:
        /* <DEDUP_REMOVED lines=54> */
.L_x_47444:
[----:B------:R-:W-:Y:S05]  /*258a0*/  BSYNC.RECONVERGENT B0 ;  /* 0x0000000000007941 */ /* 0x000fea0003800200 */
.L_x_47443:
        /* <DEDUP_REMOVED lines=23> */
.L_x_47450:
        /* <DEDUP_REMOVED lines=13> */
.L_x_47452:
[----:B------:R-:W-:Y:S05]  /*25af0*/  BSYNC.RECONVERGENT B1 ;  /* 0x0000000000017941 */ /* 0x000fea0003800200 */
.L_x_47451:
        /* <DEDUP_REMOVED lines=24> */
[----:B------:R-:W-:Y:S02]  /*25c80*/  VIADD R11, R2, 0x78dde6e4 ;  /* 0x78dde6e4020b7836 */ /* 0x000fe40000000000 */
[----:B------:R-:W-:-:S03]  /*25c90*/  VIADD R163, R3, 0x646e171e ;  /* 0x646e171e03a37836 */ /* 0x000fc60000000000 */
        /* <DEDUP_REMOVED lines=28> */
.L_x_47449:
[----:B------:R-:W-:Y:S05]  /*25e60*/  BSYNC.RECONVERGENT B0 ;  /* 0x0000000000007941 */ /* 0x000fea0003800200 */
.L_x_47448:
        /* <DEDUP_REMOVED lines=23> */
.L_x_47455:
        /* <DEDUP_REMOVED lines=13> */
.L_x_47457:
[----:B------:R-:W-:Y:S05]  /*260b0*/  BSYNC.RECONVERGENT B1 ;  /* 0x0000000000017941 */ /* 0x000fea0003800200 */
.L_x_47456:
        /* <DEDUP_REMOVED lines=54> */
.L_x_47454:
[----:B------:R-:W-:Y:S05]  /*26420*/  BSYNC.RECONVERGENT B0 ;  /* 0x0000000000007941 */ /* 0x000fea0003800200 */
.L_x_47453:
        /* <DEDUP_REMOVED lines=23> */
.L_x_47460:
        /* <DEDUP_REMOVED lines=13> */
.L_x_47462:
[----:B------:R-:W-:Y:S05]  /*26670*/  BSYNC.RECONVERGENT B1 ;  /* 0x0000000000017941 */ /* 0x000fea0003800200 */
.L_x_47461:
        /* <DEDUP_REMOVED lines=54> */
.L_x_47459:
[----:B------:R-:W-:Y:S05]  /*269e0*/  BSYNC.RECONVERGENT B0 ;  /* 0x0000000000007941 */ /* 0x000fea0003800200 */
.L_x_47458:
        /* <DEDUP_REMOVED lines=23> */
.L_x_47465:
        /* <DEDUP_REMOVED lines=13> */
.L_x_47467:
[----:B------:R-:W-:Y:S05]  /*26c30*/  BSYNC.RECONVERGENT B1 ;  /* 0x0000000000017941 */ /* 0x000fea0003800200 */
.L_x_47466:
        /* <DEDUP_REMOVED lines=54> */
.L_x_47464:
[----:B------:R-:W-:Y:S05]  /*26fa0*/  BSYNC.RECONVERGENT B0 ;  /* 0x0000000000007941 */ /* 0x000fea0003800200 */
.L_x_47463:
        /* <DEDUP_REMOVED lines=23> */
.L_x_47470:
        /* <DEDUP_REMOVED lines=15> */
.L_x_47472:
[----:B------:R-:W-:Y:S05]  /*27210*/  BSYNC.RECONVERGENT B1 ;  /* 0x0000000000017941 */ /* 0x000fea0003800200 */
.L_x_47471:
        /* <DEDUP_REMOVED lines=50> */
[----:B------:R-:W-:Y:S01]  /*27540*/  MOV R172, R206 ;  /* 0x000000ce00ac7202 */ /* 0x000fe20000000f00 */
[----:B------:R-:W-:Y:S01]  /*27550*/  VIADD R169, R3, 0x96a522ad ;  /* 0x96a522ad03a97836 */ /* 0x000fe20000000000 */
[----:B------:R-:W-:-:S04]  /*27560*/  MOV R162, R182 ;  /* 0x000000b600a27202 */ /* 0x000fc80000000f00 */
[----:B------:R-:W-:-:S07]  /*27570*/  LOP3.LUT R169, R169, R164, R183, 0x96, !PT ;  /* 0x000000a4a9a97212 */ /* 0x000fce00078e96b7 */
.L_x_47469:
[----:B------:R-:W-:Y:S05]  /*27580*/  BSYNC.RECONVERGENT B0 ;  /* 0x0000000000007941 */ /* 0x000fea0003800200 */
.L_x_47468:
        /* <DEDUP_REMOVED lines=11> */
.L_x_47432:
        /* <DEDUP_REMOVED lines=16> */
.L_x_47476:
        /* <DEDUP_REMOVED lines=13> */
.L_x_47478:
[----:B------:R-:W-:Y:S05]  /*27810*/  BSYNC.RECONVERGENT B1 ;  /* 0x0000000000017941 */ /* 0x000fea0003800200 */
.L_x_47477:
        /* <DEDUP_REMOVED lines=51> */
[----:B------:R-:W-:Y:S01]  /*27b50*/  LOP3.LUT R169, R169, R8, R165, 0x96, !PT ;  /* 0x00000008a9a97212 */ /* 0x000fe200078e96a5 */
[----:B------:R-:W-:Y:S01]  /*27b60*/  IMAD.MOV.U32 R8, RZ, RZ, R10 ;  /* 0x000000ffff087224 */ /* 0x000fe200078e000a */
[----:B------:R-:W-:-:S07]  /*27b70*/  MOV R162, R164 ;  /* 0x000000a400a27202 */ /* 0x000fce0000000f00 */
.L_x_47475:
[----:B------:R-:W-:Y:S05]  /*27b80*/  BSYNC.RECONVERGENT B0 ;  /* 0x0000000000007941 */ /* 0x000fea0003800200 */
.L_x_47474:
        /* <DEDUP_REMOVED lines=25> */
.L_x_47481:
        /* <DEDUP_REMOVED lines=13> */
.L_x_47483:
[----:B------:R-:W-:Y:S05]  /*27df0*/  BSYNC.RECONVERGENT B1 ;  /* 0x0000000000017941 */ /* 0x000fea0003800200 */
.L_x_47482:
[----:B------:R-:W-:Y:S01]  /*27e00*/  IMAD.WIDE.U32 R164, R168, -0x326172a9, RZ ;  /* 0xcd9e8d57a8a47825 */ /* 0x000fe200078e00ff */
[----:B------:R-:W-:Y:S02]  /*27e10*/  LOP3.LUT R182, R173, R11, R3, 0x96, !PT ;  /* 0x0000000badb67212 */ /* 0x000fe400078e9603 */
[----:B------:R-:W-:Y:S02]  /*27e20*/  IADD3 R9, PT, PT, R2, -0x61c88647, RZ ;  /* 0x9e3779b902097810 */ /* 0x000fe40007ffe0ff */
[----:B------:R-:W-:Y:S01]  /*27e30*/  LOP3.LUT R166, R171, R165, R2, 0x96, !PT ;  /* 0x000000a5aba67212 */ /* 0x000fe200078e9602 */
[----:B------:R-:W-:Y:S01]  /*27e40*/  IMAD.WIDE.U32 R182, R182, -0x326172a9, RZ ;  /* 0xcd9e8d57b6b67825 */ /* 0x000fe200078e00ff */
[C---:B------:R-:W-:Y:S02]  /*27e50*/  IADD3 R163, PT, PT, R3.reuse, 0x646e171e, RZ ;  /* 0x646e171e03a37810 */ /* 0x040fe40007ffe0ff */
[----:B------:R-:W-:Y:S01]  /*27e60*/  IADD3 R169, PT, PT, R3, -0x695add53, RZ ;  /* 0x96a522ad03a97810 */ /* 0x000fe20007ffe0ff */
        /* <DEDUP_REMOVED lines=43> */
[----:B------:R-:W-:Y:S01]  /*28120*/  MOV R9, R162 ;  /* 0x000000a200097202 */ /* 0x000fe20000000f00 */
[----:B------:R-:W-:Y:S01]  /*28130*/  IMAD.MOV.U32 R172, RZ, RZ, R182 ;  /* 0x000000ffffac7224 */ /* 0x000fe200078e00b6 */
[----:B------:R-:W-:Y:S01]  /*28140*/  LOP3.LUT R169, R169, R10, R167, 0x96, !PT ;  /* 0x0000000aa9a97212 */ /* 0x000fe200078e96a7 */
[----:B------:R-:W-:-:S07]  /*28150*/  IMAD.MOV.U32 R162, RZ, RZ, R166 ;  /* 0x000000ffffa27224 */ /* 0x000fce00078e00a6 */
.L_x_47480:
[----:B------:R-:W-:Y:S05]  /*28160*/  BSYNC.RECONVERGENT B0 ;  /* 0x0000000000007941 */ /* 0x000fea0003800200 */
.L_x_47479:
        /* <DEDUP_REMOVED lines=25> */
.L_x_47486:
        /* <DEDUP_REMOVED lines=13> */
.L_x_47488:
[----:B------:R-:W-:Y:S05]  /*283d0*/  BSYNC.RECONVERGENT B1 ;  /* 0x0000000000017941 */ /* 0x000fea0003800200 */
.L_x_47487:
        /* <DEDUP_REMOVED lines=53> */
[----:B------:R-:W-:-:S07]  /*28730*/  IMAD.MOV.U32 R162, RZ, RZ, R166 ;  /* 0x000000ffffa27224 */ /* 0x000fce00078e00a6 */
.L_x_47485:
[----:B------:R-:W-:Y:S05]  /*28740*/  BSYNC.RECONVERGENT B0 ;  /* 0x0000000000007941 */ /* 0x000fea0003800200 */
.L_x_47484:
        /* <DEDUP_REMOVED lines=23> */
.L_x_47491:
        /* <DEDUP_REMOVED lines=13> */
.L_x_47493:
[----:B------:R-:W-:Y:S05]  /*28990*/  BSYNC.RECONVERGENT B1 ;  /* 0x0000000000017941 */ /* 0x000fea0003800200 */
.L_x_47492:
        /* <DEDUP_REMOVED lines=54> */
.L_x_47490:
[----:B------:R-:W-:Y:S05]  /*28d00*/  BSYNC.RECONVERGENT B0 ;  /* 0x0000000000007941 */ /* 0x000fea0003800200 */
.L_x_47489:
        /* <DEDUP_REMOVED lines=23> */
.L_x_47496:
        /* <DEDUP_REMOVED lines=13> */
.L_x_47498:
[----:B------:R-:W-:Y:S05]  /*28f50*/  BSYNC.RECONVERGENT B1 ;  /* 0x0000000000017941 */ /* 0x000fea0003800200 */
.L_x_47497:
        /* <DEDUP_REMOVED lines=54> */
.L_x_47495:
[----:B------:R-:W-:Y:S05]  /*292c0*/  BSYNC.RECONVERGENT B0 ;  /* 0x0000000000007941 */ /* 0x000fea0003800200 */
.L_x_47494:
        /* <DEDUP_REMOVED lines=23> */
.L_x_47501:
        /* <DEDUP_REMOVED lines=13> */
.L_x_47503:
[----:B------:R-:W-:Y:S05]  /*29510*/  BSYNC.RECONVERGENT B1 ;  /* 0x0000000000017941 */ /* 0x000fea0003800200 */
.L_x_47502:
        /* <DEDUP_REMOVED lines=49> */
[----:B------:R-:W-:Y:S02]  /*29830*/  MOV R5, R162 ;  /* 0x000000a200057202 */ /* 0x000fe40000000f00 */
[----:B------:R-:W-:Y:S01]  /*29840*/  LOP3.LUT R170, R195, R166, R207, 0x96, !PT ;  /* 0x000000a6c3aa7212 */ /* 0x000fe200078e96cf */
[----:B------:R-:W-:Y:S01]  /*29850*/  IMAD.MOV.U32 R172, RZ, RZ, R206 ;  /* 0x000000ffffac7224 */ /* 0x000fe200078e00ce */
[----:B------:R-:W-:Y:S01]  /*29860*/  LOP3.LUT R169, R169, R164, R183, 0x96, !PT ;  /* 0x000000a4a9a97212 */ /* 0x000fe200078e96b7 */
[----:B------:R-:W-:-:S07]  /*29870*/  IMAD.MOV.U32 R162, RZ, RZ, R182 ;  /* 0x000000ffffa27224 */ /* 0x000fce00078e00b6 */
.L_x_47500:
[----:B------:R-:W-:Y:S05]  /*29880*/  BSYNC.RECONVERGENT B0 ;  /* 0x0000000000007941 */ /* 0x000fea0003800200 */
.L_x_47499:
        /* <DEDUP_REMOVED lines=23> */
.L_x_47506:
        /* <DEDUP_REMOVED lines=13> */
.L_x_47508:
[----:B------:R-:W-:Y:S05]  /*29ad0*/  BSYNC.RECONVERGENT B1 ;  /* 0x0000000000017941 */ /* 0x000fea0003800200 */
.L_x_47507:
[----:B------:R-:W-:Y:S01]  /*29ae0*/  IMAD.WIDE.U32 R166, R168, -0x326172a9, RZ ;  /* 0xcd9e8d57a8a67825 */ /* 0x000fe200078e00ff */
[----:B------:R-:W-:Y:S02]  /*29af0*/  LOP3.LUT R206, R173, R165, R3, 0x96, !PT ;  /* 0x000000a5adce7212 */ /* 0x000fe400078e9603 */
[----:B------:R-:W-:Y:S02]  /*29b00*/  IADD3 R163, PT, PT, R2, -0x61c88647, RZ ;  /* 0x9e3779b902a37810 */ /* 0x000fe40007ffe0ff */
[----:B------:R-:W-:Y:S01]  /*29b10*/  LOP3.LUT R182, R171, R167, R2, 0x96, !PT ;  /* 0x000000a7abb67212 */ /* 0x000fe200078e9602 */
[----:B------:R-:W-:Y:S01]  /*29b20*/  IMAD.WIDE.U32 R206, R206, -0x326172a9, RZ ;  /* 0xcd9e8d57cece7825 */ /* 0x000fe200078e00ff */
[----:B------:R-:W-:Y:S02]  /*29b30*/  IADD3 R169, PT, PT, R3, 0x646e171e, RZ ;  /* 0x646e171e03a97810 */ /* 0x000fe40007ffe0ff */
        /* <DEDUP_REMOVED lines=44> */
[----:B------:R-:W-:Y:S02]  /*29e00*/  HFMA2 R166, -RZ, RZ, 0, 0 ;  /* 0x00000000ffa67431 */ /* 0x000fe400000001ff */
[----:B------:R-:W-:Y:S01]  /*29e10*/  IMAD.MOV.U32 R172, RZ, RZ, R206 ;  /* 0x000000ffffac7224 */ /* 0x000fe200078e00ce */
[----:B------:R-:W-:Y:S01]  /*29e20*/  LOP3.LUT R169, R169, R164, R183, 0x96, !PT ;  /* 0x000000a4a9a97212 */ /* 0x000fe200078e96b7 */
[----:B------:R-:W-:-:S07]  /*29e30*/  IMAD.MOV.U32 R162, RZ, RZ, R182 ;  /* 0x000000ffffa27224 */ /* 0x000fce00078e00b6 */
.L_x_47505:
[----:B------:R-:W-:Y:S05]  /*29e40*/  BSYNC.RECONVERGENT B0 ;  /* 0x0000000000007941 */ /* 0x000fea0003800200 */
.L_x_47504:
        /* <DEDUP_REMOVED lines=23> */
.L_x_47511:
        /* <DEDUP_REMOVED lines=15> */
.L_x_47513:
[----:B------:R-:W-:Y:S05]  /*2a0b0*/  BSYNC.RECONVERGENT B1 ;  /* 0x0000000000017941 */ /* 0x000fea0003800200 */
.L_x_47512:
[----:B------:R-:W-:Y:S01]  /*2a0c0*/  IMAD.WIDE.U32 R166, R168, -0x326172a9, RZ ;  /* 0xcd9e8d57a8a67825 */ /* 0x000fe200078e00ff */
[----:B------:R-:W-:-:S03]  /*2a0d0*/  LOP3.LUT R206, R173, R165, R3, 0x96, !PT ;  /* 0x000000a5adce7212 */ /* 0x000fc600078e9603 */
[----:B------:R-:W-:Y:S01]  /*2a0e0*/  HFMA2 R212, -RZ, RZ, 0, 0 ;  /* 0x00000000ffd47431 */ /* 0x000fe200000001ff */
[----:B------:R-:W-:Y:S02]  /*2a0f0*/  IADD3 R163, PT, PT, R2, -0x61c88647, RZ ;  /* 0x9e3779b902a37810 */ /* 0x000fe40007ffe0ff */
        /* <DEDUP_REMOVED lines=45> */
[----:B------:R-:W-:Y:S02]  /*2a3d0*/  MOV R163, R162 ;  /* 0x000000a200a37202 */ /* 0x000fe40000000f00 */
[----:B------:R-:W-:Y:S01]  /*2a3e0*/  LOP3.LUT R170, R195, R166, R207, 0x96, !PT ;  /* 0x000000a6c3aa7212 */ /* 0x000fe200078e96cf */
[----:B------:R-:W-:Y:S01]  /*2a3f0*/  IMAD.MOV.U32 R172, RZ, RZ, R206 ;  /* 0x000000ffffac7224 */ /* 0x000fe200078e00ce */
[----:B------:R-:W-:Y:S01]  /*2a400*/  LOP3.LUT R169, R169, R164, R183, 0x96, !PT ;  /* 0x000000a4a9a97212 */ /* 0x000fe200078e96b7 */
[----:B------:R-:W-:-:S07]  /*2a410*/  IMAD.MOV.U32 R162, RZ, RZ, R182 ;  /* 0x000000ffffa27224 */ /* 0x000fce00078e00b6 */
.L_x_47510:
[----:B------:R-:W-:Y:S05]  /*2a420*/  BSYNC.RECONVERGENT B0 ;  /* 0x0000000000007941 */ /* 0x000fea0003800200 */
.L_x_47509:
        /* <DEDUP_REMOVED lines=10> */
.L_x_47473:
        /* <DEDUP_REMOVED lines=16> */
[C---:B0-----:R-:W-:Y:S01]  /*2a5d0*/  @P0 IMAD.WIDE.U32 R208, R188.reuse, 0x20, R164 ;  /* 0x00000020bcd00825 */ /* 0x041fe200078e00a4 */
        /* <DEDUP_REMOVED lines=26> */
.L_x_47517:
        /* <DEDUP_REMOVED lines=13> */
.L_x_47519:
[----:B------:R-:W-:Y:S05]  /*2a850*/  BSYNC.RECONVERGENT B1 ;  /* 0x0000000000017941 */ /* 0x000fea0003800200 */
.L_x_47518:
        /* <DEDUP_REMOVED lines=47> */
[----:B------:R-:W-:Y:S02]  /*2ab50*/  HFMA2 R183, -RZ, RZ, 0, 0 ;  /* 0x00000000ffb77431 */ /* 0x000fe400000001ff */
[----:B------:R-:W-:Y:S01]  /*2ab60*/  IMAD.WIDE.U32 R206, R163, -0x2daee0ad, RZ ;  /* 0xd2511f53a3ce7825 */ /* 0x000fe200078e00ff */
[----:B------:R-:W-:-:S03]  /*2ab70*/  LOP3.LUT R170, R195, R182, R209, 0x96, !PT ;  /* 0x000000b6c3aa7212 */ /* 0x000fc600078e96d1 */
[----:B------:R-:W-:Y:S01]  /*2ab80*/  IMAD.MOV.U32 R172, RZ, RZ, R208 ;  /* 0x000000ffffac7224 */ /* 0x000fe200078e00d0 */
[----:B------:R-:W-:Y:S01]  /*2ab90*/  LOP3.LUT R169, R169, R160, R207, 0x96, !PT ;  /* 0x000000a0a9a97212 */ /* 0x000fe200078e96cf */
[----:B------:R-:W-:Y:S01]  /*2aba0*/  IMAD.MOV.U32 R160, RZ, RZ, R162 ;  /* 0x000000ffffa07224 */ /* 0x000fe200078e00a2 */
[----:B------:R-:W-:-:S07]  /*2abb0*/  MOV R182, R206 ;  /* 0x000000ce00b67202 */ /* 0x000fce0000000f00 */
.L_x_47516:
[----:B------:R-:W-:Y:S05]  /*2abc0*/  BSYNC.RECONVERGENT B0 ;  /* 0x0000000000007941 */ /* 0x000fea0003800200 */
.L_x_47515:
        /* <DEDUP_REMOVED lines=25> */
.L_x_47522:
        /* <DEDUP_REMOVED lines=13> */
.L_x_47524:
[----:B------:R-:W-:Y:S05]  /*2ae30*/  BSYNC.RECONVERGENT B1 ;  /* 0x0000000000017941 */ /* 0x000fea0003800200 */
.L_x_47523:
[----:B------:R-:W-:Y:S01]  /*2ae40*/  IMAD.WIDE.U32 R206, R168, -0x326172a9, RZ ;  /* 0xcd9e8d57a8ce7825 */ /* 0x000fe200078e00ff */
[----:B------:R-:W-:Y:S02]  /*2ae50*/  LOP3.LUT R210, R173, R163, R3, 0x96, !PT ;  /* 0x000000a3add27212 */ /* 0x000fe400078e9603 */
        /* <DEDUP_REMOVED lines=41> */
[----:B------:R-:W-:Y:S01]  /*2b0f0*/  IADD3 R169, PT, PT, R3, -0x695add53, RZ ;  /* 0x96a522ad03a97810 */ /* 0x000fe20007ffe0ff */
[----:B------:R-:W-:Y:S02]  /*2b100*/  VIADD R161, R2, 0xf1bbcdc8 ;  /* 0xf1bbcdc802a17836 */ /* 0x000fe40000000000 */
[----:B------:R-:W-:-:S03]  /*2b110*/  IMAD.WIDE.U32 R208, R208, -0x326172a9, RZ ;  /* 0xcd9e8d57d0d07825 */ /* 0x000fc600078e00ff */
[----:B------:R-:W-:Y:S01]  /*2b120*/  LOP3.LUT R206, R161, R206, R211, 0x96, !PT ;  /* 0x000000cea1ce7212 */ /* 0x000fe200078e96d3 */
[----:B------:R-:W-:Y:S01]  /*2b130*/  IMAD.MOV.U32 R172, RZ, RZ, R208 ;  /* 0x000000ffffac7224 */ /* 0x000fe200078e00d0 */
[----:B------:R-:W-:Y:S02]  /*2b140*/  MOV R161, R182 ;  /* 0x000000b600a17202 */ /* 0x000fe40000000f00 */
[----:B------:R-:W-:Y:S01]  /*2b150*/  LOP3.LUT R170, R195, R210, R209, 0x96, !PT ;  /* 0x000000d2c3aa7212 */ /* 0x000fe200078e96d1 */
[----:B------:R-:W-:-:S04]  /*2b160*/  IMAD.WIDE.U32 R206, R206, -0x2daee0ad, RZ ;  /* 0xd2511f53cece7825 */ /* 0x000fc800078e00ff */
[----:B------:R-:W-:Y:S02]  /*2b170*/  IMAD.MOV.U32 R182, RZ, RZ, R206 ;  /* 0x000000ffffb67224 */ /* 0x000fe400078e00ce */
[----:B------:R-:W-:Y:S01]  /*2b180*/  HFMA2 R206, -RZ, RZ, 0, 0 ;  /* 0x00000000ffce7431 */ /* 0x000fe200000001ff */
[----:B------:R-:W-:-:S07]  /*2b190*/  LOP3.LUT R169, R169, R162, R207, 0x96, !PT ;  /* 0x000000a2a9a97212 */ /* 0x000fce00078e96cf */
.L_x_47521:
[----:B------:R-:W-:Y:S05]  /*2b1a0*/  BSYNC.RECONVERGENT B0 ;  /* 0x0000000000007941 */ /* 0x000fea0003800200 */
.L_x_47520:
        /* <DEDUP_REMOVED lines=23> */
.L_x_47527:
        /* <DEDUP_REMOVED lines=13> */
.L_x_47529:
[----:B------:R-:W-:Y:S05]  /*2b3f0*/  BSYNC.RECONVERGENT B1 ;  /* 0x0000000000017941 */ /* 0x000fea0003800200 */
.L_x_47528:
        /* <DEDUP_REMOVED lines=44> */
[----:B------:R-:W-:-:S03]  /*2b6c0*/  IMAD.WIDE.U32 R208, R208, -0x326172a9, RZ ;  /* 0xcd9e8d57d0d07825 */ /* 0x000fc600078e00ff */
[----:B------:R-:W-:Y:S01]  /*2b6d0*/  LOP3.LUT R206, R169, R206, R211, 0x96, !PT ;  /* 0x000000cea9ce7212 */ /* 0x000fe200078e96d3 */
[----:B------:R-:W-:Y:S01]  /*2b6e0*/  IMAD.MOV.U32 R172, RZ, RZ, R208 ;  /* 0x000000ffffac7224 */ /* 0x000fe200078e00d0 */
[----:B------:R-:W-:Y:S02]  /*2b6f0*/  IADD3 R169, PT, PT, R3, -0x695add53, RZ ;  /* 0x96a522ad03a97810 */ /* 0x000fe40007ffe0ff */
[----:B------:R-:W-:Y:S01]  /*2b700*/  LOP3.LUT R170, R195, R210, R209, 0x96, !PT ;  /* 0x000000d2c3aa7212 */ /* 0x000fe200078e96d1 */
[----:B------:R-:W-:-:S05]  /*2b710*/  IMAD.WIDE.U32 R206, R206, -0x2daee0ad, RZ ;  /* 0xd2511f53cece7825 */ /* 0x000fca00078e00ff */
[----:B------:R-:W-:Y:S01]  /*2b720*/  LOP3.LUT R169, R169, R162, R207, 0x96, !PT ;  /* 0x000000a2a9a97212 */ /* 0x000fe200078e96cf */
[----:B------:R-:W-:Y:S01]  /*2b730*/  HFMA2 R207, -RZ, RZ, 0, 0 ;  /* 0x00000000ffcf7431 */ /* 0x000fe200000001ff */
[----:B------:R-:W-:Y:S01]  /*2b740*/  MOV R162, R182 ;  /* 0x000000b600a27202 */ /* 0x000fe20000000f00 */
[----:B------:R-:W-:-:S07]  /*2b750*/  IMAD.MOV.U32 R182, RZ, RZ, R206 ;  /* 0x000000ffffb67224 */ /* 0x000fce00078e00ce */
.L_x_47526:
[----:B------:R-:W-:Y:S05]  /*2b760*/  BSYNC.RECONVERGENT B0 ;  /* 0x0000000000007941 */ /* 0x000fea0003800200 */
.L_x_47525:
        /* <DEDUP_REMOVED lines=23> */
.L_x_47532:
        /* <DEDUP_REMOVED lines=13> */
.L_x_47534:
[----:B------:R-:W-:Y:S05]  /*2b9b0*/  BSYNC.RECONVERGENT B1 ;  /* 0x0000000000017941 */ /* 0x000fea0003800200 */
.L_x_47533:
        /* <DEDUP_REMOVED lines=52> */
[----:B------:R-:W-:Y:S01]  /*2bd00*/  IMAD.MOV.U32 R182, RZ, RZ, R206 ;  /* 0x000000ffffb67224 */ /* 0x000fe200078e00ce */
[----:B------:R-:W-:-:S07]  /*2bd10*/  LOP3.LUT R169, R169, R208, R207, 0x96, !PT ;  /* 0x000000d0a9a97212 */ /* 0x000fce00078e96cf */
.L_x_47531:
[----:B------:R-:W-:Y:S05]  /*2bd20*/  BSYNC.RECONVERGENT B0 ;  /* 0x0000000000007941 */ /* 0x000fea0003800200 */
.L_x_47530:
        /* <DEDUP_REMOVED lines=23> */
.L_x_47537:
        /* <DEDUP_REMOVED lines=13> */
.L_x_47539:
[----:B------:R-:W-:Y:S05]  /*2bf70*/  BSYNC.RECONVERGENT B1 ;  /* 0x0000000000017941 */ /* 0x000fea0003800200 */
.L_x_47538:
        /* <DEDUP_REMOVED lines=50> */
[----:B------:R-:W-:Y:S02]  /*2c2a0*/  LOP3.LUT R169, R169, R164, R207, 0x96, !PT ;  /* 0x000000a4a9a97212 */ /* 0x000fe400078e96cf */
[----:B------:R-:W-:Y:S01]  /*2c2b0*/  MOV R164, R182 ;  /* 0x000000b600a47202 */ /* 0x000fe20000000f00 */
[----:B------:R-:W-:Y:S02]  /*2c2c0*/  IMAD.MOV.U32 R182, RZ, RZ, R206 ;  /* 0x000000ffffb67224 */ /* 0x000fe400078e00ce */
[----:B------:R-:W-:-:S07]  /*2c2d0*/  HFMA2 R206, -RZ, RZ, 0, 0 ;  /* 0x00000000ffce7431 */ /* 0x000fce00000001ff */
.L_x_47536:
[----:B------:R-:W-:Y:S05]  /*2c2e0*/  BSYNC.RECONVERGENT B0 ;  /* 0x0000000000007941 */ /* 0x000fea0003800200 */
.L_x_47535:
        /* <DEDUP_REMOVED lines=23> */
.L_x_47542:
        /* <DEDUP_REMOVED lines=13> */
.L_x_47544:
[----:B------:R-:W-:Y:S05]  /*2c530*/  BSYNC.RECONVERGENT B1 ;  /* 0x0000000000017941 */ /* 0x000fea0003800200 */
.L_x_47543:
        /* <DEDUP_REMOVED lines=52> */
[----:B------:R-:W-:Y:S01]  /*2c880*/  LOP3.LUT R169, R169, R208, R207, 0x96, !PT ;  /* 0x000000d0a9a97212 */ /* 0x000fe200078e96cf */
[----:B------:R-:W-:-:S07]  /*2c890*/  HFMA2 R207, -RZ, RZ, 0, 0 ;  /* 0x00000000ffcf7431 */ /* 0x000fce00000001ff */
.L_x_47541:
[----:B------:R-:W-:Y:S05]  /*2c8a0*/  BSYNC.RECONVERGENT B0 ;  /* 0x0000000000007941 */ /* 0x000fea0003800200 */
.L_x_47540:
        /* <DEDUP_REMOVED lines=23> */
.L_x_47547:
        /* <DEDUP_REMOVED lines=13> */
.L_x_47549:
[----:B------:R-:W-:Y:S05]  /*2caf0*/  BSYNC.RECONVERGENT B1 ;  /* 0x0000000000017941 */ /* 0x000fea0003800200 */
.L_x_47548:
        /* <DEDUP_REMOVED lines=43> */
[----:B------:R-:W-:Y:S01]  /*2cdb0*/  HFMA2 R209, -RZ, RZ, 0, 0 ;  /* 0x00000000ffd17431 */ /* 0x000fe200000001ff */
[----:B------:R-:W-:Y:S01]  /*2cdc0*/  MOV R183, R182 ;  /* 0x000000b600b77202 */ /* 0x000fe20000000f00 */
[----:B------:R-:W-:Y:S02]  /*2cdd0*/  VIADD R169, R2, 0xf1bbcdc8 ;  /* 0xf1bbcdc802a97836 */ /* 0x000fe40000000000 */
[----:B------:R-:W-:-:S03]  /*2cde0*/  IMAD.WIDE.U32 R212, R212, -0x326172a9, RZ ;  /* 0xcd9e8d57d4d47825 */ /* 0x000fc600078e00ff */
[----:B------:R-:W-:Y:S01]  /*2cdf0*/  LOP3.LUT R206, R169, R206, R211, 0x96, !PT ;  /* 0x000000cea9ce7212 */ /* 0x000fe200078e96d3 */
[----:B------:R-:W-:Y:S01]  /*2ce00*/  IMAD.MOV.U32 R172, RZ, RZ, R212 ;  /* 0x000000ffffac7224 */ /* 0x000fe200078e00d4 */
[----:B------:R-:W-:Y:S02]  /*2ce10*/  IADD3 R169, PT, PT, R3, -0x695add53, RZ ;  /* 0x96a522ad03a97810 */ /* 0x000fe40007ffe0ff */
[----:B------:R-:W-:Y:S01]  /*2ce20*/  LOP3.LUT R170, R195, R210, R213, 0x96, !PT ;  /* 0x000000d2c3aa7212 */ /* 0x000fe200078e96d5 */
[----:B------:R-:W-:-:S04]  /*2ce30*/  IMAD.WIDE.U32 R206, R206, -0x2daee0ad, RZ ;  /* 0xd2511f53cece7825 */ /* 0x000fc800078e00ff */
[----:B------:R-:W-:Y:S01]  /*2ce40*/  IMAD.MOV.U32 R182, RZ, RZ, R206 ;  /* 0x000000ffffb67224 */ /* 0x000fe200078e00ce */
[----:B------:R-:W-:-:S07]  /*2ce50*/  LOP3.LUT R169, R169, R208, R207, 0x96, !PT ;  /* 0x000000d0a9a97212 */ /* 0x000fce00078e96cf */
.L_x_47546:
[----:B------:R-:W-:Y:S05]  /*2ce60*/  BSYNC.RECONVERGENT B0 ;  /* 0x0000000000007941 */ /* 0x000fea0003800200 */
.L_x_47545:
        /* <DEDUP_REMOVED lines=23> */
.L_x_47552:
        /* <DEDUP_REMOVED lines=15> */
.L_x_47554:
[----:B------:R-:W-:Y:S05]  /*2d0d0*/  BSYNC.RECONVERGENT B1 ;  /* 0x0000000000017941 */ /* 0x000fea0003800200 */
.L_x_47553:
        /* <DEDUP_REMOVED lines=30> */
[----:B------:R-:W-:Y:S02]  /*2d2c0*/  LOP3.LUT R208, R169, R208, R207, 0x96, !PT ;  /* 0x000000d0a9d07212 */ /* 0x000fe400078e96cf */
        /* <DEDUP_REMOVED lines=17> */
[----:B------:R-:W-:Y:S02]  /*2d3e0*/  IADD3 R169, PT, PT, R3, -0x695add53, RZ ;  /* 0x96a522ad03a97810 */ /* 0x000fe40007ffe0ff */
[----:B------:R-:W-:Y:S01]  /*2d3f0*/  LOP3.LUT R170, R195, R208, R207, 0x96, !PT ;  /* 0x000000d0c3aa7212 */ /* 0x000fe200078e96cf */
[----:B------:R-:W-:Y:S01]  /*2d400*/  IMAD.MOV.U32 R172, RZ, RZ, R206 ;  /* 0x000000ffffac7224 */ /* 0x000fe200078e00ce */
[----:B------:R-:W-:Y:S01]  /*2d410*/  MOV R208, R182 ;  /* 0x000000b600d07202 */ /* 0x000fe20000000f00 */
[----:B------:R-:W-:Y:S01]  /*2d420*/  IMAD.MOV.U32 R182, RZ, RZ, R200 ;  /* 0x000000ffffb67224 */ /* 0x000fe200078e00c8 */
[----:B------:R-:W-:-:S07]  /*2d430*/  LOP3.LUT R169, R169, R198, R201, 0x96, !PT ;  /* 0x000000c6a9a97212 */ /* 0x000fce00078e96c9 */
.L_x_47551:
[----:B------:R-:W-:Y:S05]  /*2d440*/  BSYNC.RECONVERGENT B0 ;  /* 0x0000000000007941 */ /* 0x000fea0003800200 */
.L_x_47550:
        /* <DEDUP_REMOVED lines=11> */
.L_x_47514:
        /* <DEDUP_REMOVED lines=16> */
.L_x_47558:
        /* <DEDUP_REMOVED lines=13> */
.L_x_47560:
[----:B------:R-:W-:Y:S05]  /*2d6d0*/  BSYNC.RECONVERGENT B1 ;  /* 0x0000000000017941 */ /* 0x000fea0003800200 */
.L_x_47559:
        /* <DEDUP_REMOVED lines=50> */
[----:B------:R-:W-:Y:S02]  /*2da00*/  VIADD R169, R3, 0x96a522ad ;  /* 0x96a522ad03a97836 */ /* 0x000fe40000000000 */
[----:B------:R-:W-:-:S03]  /*2da10*/  IMAD.MOV.U32 R182, RZ, RZ, R206 ;  /* 0x000000ffffb67224 */ /* 0x000fc600078e00ce */
[----:B------:R-:W-:Y:S02]  /*2da20*/  LOP3.LUT R169, R169, R160, R207, 0x96, !PT ;  /* 0x000000a0a9a97212 */ /* 0x000fe400078e96cf */
[----:B------:R-:W-:-:S07]  /*2da30*/  MOV R160, R162 ;  /* 0x000000a200a07202 */ /* 0x000fce0000000f00 */
.L_x_47557:
[----:B------:R-:W-:Y:S05]  /*2da40*/  BSYNC.RECONVERGENT B0 ;  /* 0x0000000000007941 */ /* 0x000fea0003800200 */
.L_x_47556:
        /* <DEDUP_REMOVED lines=25> */
.L_x_47563:
        /* <DEDUP_REMOVED lines=13> */
.L_x_47565:
[----:B------:R-:W-:Y:S05]  /*2dcb0*/  BSYNC.RECONVERGENT B1 ;  /* 0x0000000000017941 */ /* 0x000fea0003800200 */
.L_x_47564:
        /* <DEDUP_REMOVED lines=30> */
[----:B------:R-:W-:-:S04]  /*2dea0*/  IMAD.WIDE.U32 R162, R163, -0x2daee0ad, RZ ;  /* 0xd2511f53a3a27825 */ /* 0x000fc800078e00ff */
        /* <DEDUP_REMOVED lines=14> */
[----:B------:R-:W-:Y:S01]  /*2df90*/  LOP3.LUT R206, R161, R206, R211, 0x96, !PT ;  /* 0x000000cea1ce7212 */ /* 0x000fe200078e96d3 */
[----:B------:R-:W-:Y:S02]  /*2dfa0*/  IMAD.MOV.U32 R161, RZ, RZ, R182 ;  /* 0x000000ffffa17224 */ /* 0x000fe400078e00b6 */
[----:B------:R-:W-:-:S04]  /*2dfb0*/  IMAD.WIDE.U32 R208, R208, -0x326172a9, RZ ;  /* 0xcd9e8d57d0d07825 */ /* 0x000fc800078e00ff */
[----:B------:R-:W-:Y:S01]  /*2dfc0*/  IMAD.WIDE.U32 R206, R206, -0x2daee0ad, RZ ;  /* 0xd2511f53cece7825 */ /* 0x000fe200078e00ff */
[----:B------:R-:W-:Y:S02]  /*2dfd0*/  LOP3.LUT R170, R195, R210, R209, 0x96, !PT ;  /* 0x000000d2c3aa7212 */ /* 0x000fe400078e96d1 */
[----:B------:R-:W-:Y:S02]  /*2dfe0*/  MOV R172, R208 ;  /* 0x000000d000ac7202 */ /* 0x000fe40000000f00 */
[----:B------:R-:W-:Y:S01]  /*2dff0*/  MOV R182, R206 ;  /* 0x000000ce00b67202 */ /* 0x000fe20000000f00 */
[----:B------:R-:W-:Y:S01]  /*2e000*/  IMAD.MOV.U32 R206, RZ, RZ, RZ ;  /* 0x000000ffffce7224 */ /* 0x000fe200078e00ff */
[----:B------:R-:W-:-:S07]  /*2e010*/  LOP3.LUT R169, R169, R162, R207, 0x96, !PT ;  /* 0x000000a2a9a97212 */ /* 0x000fce00078e96cf */
.L_x_47562:
[----:B------:R-:W-:Y:S05]  /*2e020*/  BSYNC.RECONVERGENT B0 ;  /* 0x0000000000007941 */ /* 0x000fea0003800200 */
.L_x_47561:
        /* <DEDUP_REMOVED lines=23> */
.L_x_47568:
        /* <DEDUP_REMOVED lines=13> */
.L_x_47570:
[----:B------:R-:W-:Y:S05]  /*2e270*/  BSYNC.RECONVERGENT B1 ;  /* 0x0000000000017941 */ /* 0x000fea0003800200 */
.L_x_47569:
        /* <DEDUP_REMOVED lines=54> */
.L_x_47567:
[----:B------:R-:W-:Y:S05]  /*2e5e0*/  BSYNC.RECONVERGENT B0 ;  /* 0x0000000000007941 */ /* 0x000fea0003800200 */
.L_x_47566:
        /* <DEDUP_REMOVED lines=23> */
.L_x_47573:
        /* <DEDUP_REMOVED lines=13> */
.L_x_47575:
[----:B------:R-:W-:Y:S05]  /*2e830*/  BSYNC.RECONVERGENT B1 ;  /* 0x0000000000017941 */ /* 0x000fea0003800200 */
.L_x_47574:
        /* <DEDUP_REMOVED lines=52> */
[----:B------:R-:W-:Y:S02]  /*2eb80*/  LOP3.LUT R169, R169, R208, R207, 0x96, !PT ;  /* 0x000000d0a9a97212 */ /* 0x000fe400078e96cf */
[----:B------:R-:W-:-:S07]  /*2eb90*/  MOV R182, R206 ;  /* 0x000000ce00b67202 */ /* 0x000fce0000000f00 */
.L_x_47572:
[----:B------:R-:W-:Y:S05]  /*2eba0*/  BSYNC.RECONVERGENT B0 ;  /* 0x0000000000007941 */ /* 0x000fea0003800200 */
.L_x_47571:
        /* <DEDUP_REMOVED lines=23> */
.L_x_47578:
        /* <DEDUP_REMOVED lines=13> */
.L_x_47580:
[----:B------:R-:W-:Y:S05]  /*2edf0*/  BSYNC.RECONVERGENT B1 ;  /* 0x0000000000017941 */ /* 0x000fea0003800200 */
.L_x_47579:
        /* <DEDUP_REMOVED lines=54> */
.L_x_47577:
[----:B------:R-:W-:Y:S05]  /*2f160*/  BSYNC.RECONVERGENT B0 ;  /* 0x0000000000007941 */ /* 0x000fea0003800200 */
.L_x_47576:
        /* <DEDUP_REMOVED lines=23> */
.L_x_47583:
        /* <DEDUP_REMOVED lines=13> */
.L_x_47585:
[----:B------:R-:W-:Y:S05]  /*2f3b0*/  BSYNC.RECONVERGENT B1 ;  /* 0x0000000000017941 */ /* 0x000fea0003800200 */
.L_x_47584:
[----:B------:R-:W-:Y:S01]  /*2f3c0*/  IMAD.WIDE.U32 R210, R168, -0x326172a9, RZ ;  /* 0xcd9e8d57a8d27825 */ /* 0x000fe200078e00ff */
[----:B------:R-:W-:Y:S02]  /*2f3d0*/  LOP3.LUT R206, R173, R209, R3, 0x96, !PT ;  /* 0x000000d1adce7212 */ /* 0x000fe400078e9603 */
[----:B------:R-:W-:Y:S01]  /*2f3e0*/  IADD3 R169, PT, PT, R3, 0x32370b8f, RZ ;  /* 0x32370b8f03a97810 */ /* 0x000fe20007ffe0ff */
        /* <DEDUP_REMOVED lines=48> */
[----:B------:R-:W-:Y:S01]  /*2f6f0*/  LOP3.LUT R169, R169, R208, R207, 0x96, !PT ;  /* 0x000000d0a9a97212 */ /* 0x000fe200078e96cf */
[----:B------:R-:W-:Y:S01]  /*2f700*/  IMAD.MOV.U32 R207, RZ, RZ, RZ ;  /* 0x000000ffffcf7224 */ /* 0x000fe200078e00ff */
[----:B------:R-:W-:-:S07]  /*2f710*/  MOV R182, R206 ;  /* 0x000000ce00b67202 */ /* 0x000fce0000000f00 */
.L_x_47582:
[----:B------:R-:W-:Y:S05]  /*2f720*/  BSYNC.RECONVERGENT B0 ;  /* 0x0000000000007941 */ /* 0x000fea0003800200 */
.L_x_47581:
        /* <DEDUP_REMOVED lines=23> */
.L_x_47588:
        /* <DEDUP_REMOVED lines=13> */
.L_x_47590:
[----:B------:R-:W-:Y:S05]  /*2f970*/  BSYNC.RECONVERGENT B1 ;  /* 0x0000000000017941 */ /* 0x000fea0003800200 */
.L_x_47589:
        /* <DEDUP_REMOVED lines=52> */
[----:B------:R-:W-:Y:S01]  /*2fcc0*/  IMAD.MOV.U32 R208, RZ, RZ, RZ ;  /* 0x000000ffffd07224 */ /* 0x000fe200078e00ff */
[----:B------:R-:W-:-:S07]  /*2fcd0*/  MOV R182, R206 ;  /* 0x000000ce00b67202 */ /* 0x000fce0000000f00 */
.L_x_47587:
[----:B------:R-:W-:Y:S05]  /*2fce0*/  BSYNC.RECONVERGENT B0 ;  /* 0x0000000000007941 */ /* 0x000fea0003800200 */
.L_x_47586:
[----:B------:R-:W-:Y:S01]  /*2fcf0*/  I2FP.F32.U32 R183, R166 ;  /* 0x000000a600b77245 */ /* 0x000fe20000201000 */
[----:B------:R-:W-:Y:S01]  /*2fd00*/  HADD2.F32 R207, -RZ, R167.H0_H0 ;  /* 0x200000a7ffcf7230 */ /* 0x000fe20000004100 */
[----:B------:R-:W-:Y:S01]  /*2fd10*/  ISETP.NE.AND P6, PT, R208, 0x1, PT ;  /* 0x00000001d000780c */ /* 0x000fe20003fc5270 */
[----:B------:R-:W-:Y:S01]  /*2fd20*/  BSSY.RECONVERGENT B0, `(.L_x_47591) ;  /* 0x000005a000007945 */ /* 0x000fe20003800200 */
[----:B------:R-:W-:Y:S02]  /*2fd30*/  IMAD.MOV.U32 R206, RZ, RZ, R172 ;  /* 0x000000ffffce7224 */ /* 0x000fe400078e00ac */
        /* <DEDUP_REMOVED lines=18> */
.L_x_47593:
        /* <DEDUP_REMOVED lines=15> */
.L_x_47595:
[----:B------:R-:W-:Y:S05]  /*2ff50*/  BSYNC.RECONVERGENT B1 ;  /* 0x0000000000017941 */ /* 0x000fea0003800200 */
.L_x_47594:
        /* <DEDUP_REMOVED lines=24> */
[----:B------:R-:W-:Y:S01]  /*300e0*/  LOP3.LUT R206, R169, R206, R211, 0x96, !PT ;  /* 0x000000cea9ce7212 */ /* 0x000fe200078e96d3 */
[C---:B------:R-:W-:Y:S01]  /*300f0*/  VIADD R183, R3.reuse, 0xdb3d7428 ;  /* 0xdb3d742803b77836 */ /* 0x040fe20000000000 */
        /* <DEDUP_REMOVED lines=28> */
.L_x_47592:
[----:B------:R-:W-:Y:S05]  /*302c0*/  BSYNC.RECONVERGENT B0 ;  /* 0x0000000000007941 */ /* 0x000fea0003800200 */
.L_x_47591:
        /* <DEDUP_REMOVED lines=10> */
.L_x_47555:
        /* <DEDUP_REMOVED lines=9> */
[----:B------:R-:W-:Y:S01]  /*30400*/  LOP3.LUT P6, RZ, R196, 0x2, RZ, 0xc0, !PT ;  /* 0x00000002c4ff7812 */ /* 0x000fe200078cc0ff */
[----:B------:R0:W-:Y:S01]  /*30410*/  STG.E.128 desc[UR6][R190.64], R160 ;  /* 0x000000a0be007986 */ /* 0x0001e2000c101d06 */
[----:B------:R-:W-:Y:S01]  /*30420*/  SEL R0, RZ, 0x10000, !P5 ;  /* 0x00010000ff007807 */ /* 0x000fe20006800000 */
[----:B------:R-:W-:Y:S01]  /*30430*/  FADD.FTZ R195, R198, R59 ;  /* 0x0000003bc6c37221 */ /* 0x000fe20000010000 */
[----:B------:R-:W-:Y:S01]  /*30440*/  SEL R202, RZ, 0x100, !P4 ;  /* 0x00000100ffca7807 */ /* 0x000fe20006000000 */
[----:B------:R0:W-:Y:S01]  /*30450*/  STG.E.128 desc[UR6][R190.64+0x10], R164 ;  /* 0x000010a4be007986 */ /* 0x0001e2000c101d06 */
[----:B------:R-:W-:Y:S01]  /*30460*/  LOP3.LUT R197, R197, R199, R200, 0xfe, !PT ;  /* 0x000000c7c5c57212 */ /* 0x000fe200078efec8 */
[----:B------:R-:W-:Y:S01]  /*30470*/  FADD.FTZ R198, R195, R52 ;  /* 0x00000034c3c67221 */ /* 0x000fe20000010000 */
[----:B------:R-:W-:Y:S01]  /*30480*/  LOP3.LUT R202, R202, R189, R0, 0xfe, !PT ;  /* 0x000000bdcaca7212 */ /* 0x000fe200078efe00 */
[----:B------:R-:W-:Y:S01]  /*30490*/  UMOV UR4, 0xffffffff ;  /* 0xffffffff00047882 */ /* 0x000fe20000000000 */
[----:B------:R-:W-:Y:S01]  /*304a0*/  SEL R199, RZ, 0x1, !P3 ;  /* 0x00000001ffc77807 */ /* 0x000fe20005800000 */
[----:B------:R-:W-:Y:S01]  /*304b0*/  FADD.FTZ R195, R198, R53 ;  /* 0x00000035c6c37221 */ /* 0x000fe20000010000 */
[----:B------:R-:W-:-:S02]  /*304c0*/  LOP3.LUT P0, RZ, R205, 0x1f, RZ, 0xc0, !PT ;  /* 0x0000001fcdff7812 */ /* 0x000fc4000780c0ff */
[----:B------:R-:W-:Y:S01]  /*304d0*/  LOP3.LUT R199, R202, R199, RZ, 0xfc, !PT ;  /* 0x000000c7cac77212 */ /* 0x000fe200078efcff */
        /* <DEDUP_REMOVED lines=211> */
.L_x_47609:
[----:B------:R-:W-:Y:S01]  /*31210*/  FMUL.FTZ R0, R189, R189 ;  /* 0x000000bdbd007220 */ /* 0x000fe20000410000 */
[----:B------:R-:W-:Y:S01]  /*31220*/  ISETP.NE.AND P1, PT, RZ, UR11, PT ;  /* 0x0000000bff007c0c */ /* 0x000fe2000bf25270 */
[----:B-1----:R-:W-:Y:S01]  /*31230*/  FADD.FTZ R195, R198, R195 ;  /* 0x000000c3c6c37221 */ /* 0x002fe20000010000 */
[----:B0-----:R-:W-:Y:S02]  /*31240*/  HADD2.F32 R198, -RZ, R101.H0_H0 ;  /* 0x20000065ffc67230 */ /* 0x001fe40000004100 */
        /* <DEDUP_REMOVED lines=8> */
[----:B------:R-:W0:Y:S01]  /*312d0*/  MUFU.RSQ R12, R190 ;  /* 0x000000be000c7308 */ /* 0x000e220000001400 */
[C---:B------:R-:W-:Y:S01]  /*312e0*/  FADD.FTZ R247, -R0.reuse, R8 ;  /* 0x0000000800f77221 */ /* 0x040fe20000010100 */
[C---:B------:R-:W-:Y:S01]  /*312f0*/  FADD.FTZ R219, -R0.reuse, R6 ;  /* 0x0000000600db7221 */ /* 0x040fe20000010100 */
[C---:B------:R-:W-:Y:S01]  /*31300*/  FADD.FTZ R249, -R0.reuse, R4 ;  /* 0x0000000400f97221 */ /* 0x040fe20000010100 */
[----:B------:R-:W-:Y:S02]  /*31310*/  HADD2.F32 R6, -RZ, R184.H0_H0 ;  /* 0x200000b8ff067230 */ /* 0x000fe40000004100 */
        /* <DEDUP_REMOVED lines=236> */
[--C-:B------:R-:W-:Y:S02]  /*321e0*/  HADD2.F32 R58, -RZ, R110.reuse.H0_H0 ;  /* 0x2000006eff3a7230 */ /* 0x100fe40000004100 */
[----:B------:R-:W-:Y:S01]  /*321f0*/  FFMA.FTZ R41, R41, R16, R18 ;  /* 0x0000001029297223 */ /* 0x000fe20000010012 */
[----:B------:R-:W-:-:S02]  /*32200*/  HADD2.F32 R4, -RZ, R110.H1_H1 ;  /* 0x3000006eff047230 */ /* 0x000fc40000004100 */
[C---:B------:R-:W-:Y:S01]  /*32210*/  FMUL.FTZ R19, R12.reuse, R19 ;  /* 0x000000130c137220 */ /* 0x040fe20000410000 */
[----:B------:R-:W-:Y:S02]  /*32220*/  HADD2.F32 R160, -RZ, R143.H0_H0 ;  /* 0x2000008fffa07230 */ /* 0x000fe40000004100 */
[----:B------:R-:W-:Y:S01]  /*32230*/  FFMA.FTZ R47, R47, R20, R58 ;  /* 0x000000142f2f7223 */ /* 0x000fe2000001003a */
[----:B------:R-:W-:Y:S02]  /*32240*/  HADD2.F32 R58, -RZ, R142.H1_H1 ;  /* 0x3000008eff3a7230 */ /* 0x000fe40000004100 */
        /* <DEDUP_REMOVED lines=31> */
[----:B------:R-:W0:Y:S01]  /*32440*/  @!P0 LDC.64 R4, c[0x0][0x3c8] ;  /* 0x0000f200ff048b82 */ /* 0x000e220000000a00 */
[----:B------:R-:W-:Y:S02]  /*32450*/  HADD2.F32 R16, -RZ, R132.H1_H1 ;  /* 0x30000084ff107230 */ /* 0x000fe40000004100 */
[----:B------:R-:W-:Y:S01]  /*32460*/  FMUL.FTZ R190, R12, R219 ;  /* 0x000000db0cbe7220 */ /* 0x000fe20000410000 */
[----:B------:R-:W-:Y:S02]  /*32470*/  HADD2.F32 R18, -RZ, R100.H1_H1 ;  /* 0x30000064ff127230 */ /* 0x000fe40000004100 */
[----:B------:R-:W-:Y:S01]  /*32480*/  FFMA.FTZ R166, R166, R17, R19 ;  /* 0x00000011a6a67223 */ /* 0x000fe20000010013 */
[----:B------:R-:W-:-:S02]  /*32490*/  HADD2.F32 R9, -RZ, R139.H0_H0 ;  /* 0x2000008bff097230 */ /* 0x000fc40000004100 */
[C---:B------:R-:W-:Y:S01]  /*324a0*/  FMUL.FTZ R217, R12.reuse, R217 ;  /* 0x000000d90cd97220 */ /* 0x040fe20000410000 */
[----:B------:R-:W-:Y:S01]  /*324b0*/  HADD2.F32 R11, -RZ, R107.H0_H0 ;  /* 0x2000006bff0b7230 */ /* 0x000fe20000004100 */
[----:B------:R-:W1:Y:S01]  /*324c0*/  @!P0 LDC.64 R6, c[0x0][0x3c0] ;  /* 0x0000f000ff068b82 */ /* 0x000e620000000a00 */
[----:B------:R-:W-:Y:S01]  /*324d0*/  FFMA.FTZ R161, R161, R16, R18 ;  /* 0x00000010a1a17223 */ /* 0x000fe20000010012 */
[----:B------:R-:W-:Y:S02]  /*324e0*/  HADD2.F32 R20, -RZ, R133.H0_H0 ;  /* 0x20000085ff147230 */ /* 0x000fe40000004100 */
[----:B------:R-:W-:Y:S01]  /*324f0*/  FMUL.FTZ R164, R12, R215 ;  /* 0x000000d70ca47220 */ /* 0x000fe20000410000 */
[----:B------:R-:W-:Y:S01]  /*32500*/  FFMA.FTZ R190, R190, R9, R11 ;  /* 0x00000009bebe7223 */ /* 0x000fe2000001000b */
[C---:B------:R-:W-:Y:S01]  /*32510*/  FMUL.FTZ R9, R12.reuse, R163 ;  /* 0x000000a30c097220 */ /* 0x040fe20000410000 */
[C---:B------:R-:W-:Y:S01]  /*32520*/  FMUL.FTZ R192, R12.reuse, R251 ;  /* 0x000000fb0cc07220 */ /* 0x040fe20000410000 */
[----:B------:R-:W-:Y:S01]  /*32530*/  FFMA.FTZ R163, R217, R20, R198 ;  /* 0x00000014d9a37223 */ /* 0x000fe200000100c6 */
[----:B------:R-:W2:Y:S01]  /*32540*/  LDC.64 R16, c[0x0][0x428] ;  /* 0x00010a00ff107b82 */ /* 0x000ea20000000a00 */
[C---:B------:R-:W-:Y:S01]  /*32550*/  FMUL.FTZ R223, R12.reuse, R223 ;  /* 0x000000df0cdf7220 */ /* 0x040fe20000410000 */
[C---:B------:R-:W-:Y:S01]  /*32560*/  FMUL.FTZ R165, R12.reuse, R165 ;  /* 0x000000a50ca57220 */ /* 0x040fe20000410000 */
[C---:B------:R-:W-:Y:S01]  /*32570*/  FMUL.FTZ R221, R12.reuse, R221 ;  /* 0x000000dd0cdd7220 */ /* 0x040fe20000410000 */
[----:B------:R-:W-:Y:S01]  /*32580*/  FMUL.FTZ R167, R12, R167 ;  /* 0x000000a70ca77220 */ /* 0x000fe20000410000 */
[----:B------:R-:W-:-:S02]  /*32590*/  HADD2.F32 R13, -RZ, R137.H0_H0 ;  /* 0x20000089ff0d7230 */ /* 0x000fc40000004100 */
[----:B------:R-:W-:Y:S01]  /*325a0*/  FFMA.FTZ R198, R9, R200, R202 ;  /* 0x000000c809c67223 */ /* 0x000fe200000100ca */
[----:B------:R-:W-:Y:S01]  /*325b0*/  HADD2.F32 R15, -RZ, R105.H0_H0 ;  /* 0x20000069ff0f7230 */ /* 0x000fe20000004100 */
[----:B------:R-:W-:Y:S01]  /*325c0*/  F2FP.F16.F32.PACK_AB R11, R193, R42 ;  /* 0x0000002ac10b723e */ /* 0x000fe200000000ff */
[----:B0-----:R-:W-:Y:S01]  /*325d0*/  @!P0 IMAD.WIDE R20, R174, 0x4, R4 ;  /* 0x00000004ae148825 */ /* 0x001fe200078e0204 */
[----:B------:R-:W-:-:S03]  /*325e0*/  F2FP.F16.F32.PACK_AB R5, R10, R191 ;  /* 0x000000bf0a05723e */ /* 0x000fc600000000ff */
[----:B------:R-:W-:Y:S01]  /*325f0*/  FFMA.FTZ R164, R164, R13, R15 ;  /* 0x0000000da4a47223 */ /* 0x000fe2000001000f */
[----:B------:R-:W-:Y:S01]  /*32600*/  HADD2.F32 R204, -RZ, R134.H0_H0 ;  /* 0x20000086ffcc7230 */ /* 0x000fe20000004100 */
[----:B------:R-:W-:Y:S01]  /*32610*/  F2FP.F16.F32.PACK_AB R4, R57, R0 ;  /* 0x000000003904723e */ /* 0x000fe200000000ff */
[----:B------:R-:W-:Y:S01]  /*32620*/  HADD2.F32 R206, -RZ, R102.H0_H0 ;  /* 0x20000066ffce7230 */ /* 0x000fe20000004100 */
[----:B------:R-:W-:Y:S01]  /*32630*/  F2FP.F16.F32.PACK_AB R10, R55, R32 ;  /* 0x00000020370a723e */ /* 0x000fe200000000ff */
[----:B-1----:R-:W-:Y:S01]  /*32640*/  @!P0 IMAD.WIDE R18, R174, 0x4, R6 ;  /* 0x00000004ae128825 */ /* 0x002fe200078e0206 */
[----:B------:R-:W-:-:S03]  /*32650*/  F2FP.F16.F32.PACK_AB R7, R195, R34 ;  /* 0x00000022c307723e */ /* 0x000fc600000000ff */
[----:B------:R-:W-:Y:S01]  /*32660*/  FFMA.FTZ R200, R223, R204, R206 ;  /* 0x000000ccdfc87223 */ /* 0x000fe200000100ce */
[----:B------:R-:W-:Y:S01]  /*32670*/  HADD2.F32 R210, -RZ, R135.H1_H1 ;  /* 0x30000087ffd27230 */ /* 0x000fe20000004100 */
[----:B------:R-:W-:Y:S01]  /*32680*/  @!P0 STG.E desc[UR6][R18.64], R189 ;  /* 0x000000bd12008986 */ /* 0x000fe2000c101906 */
[----:B------:R-:W-:Y:S01]  /*32690*/  HADD2.F32 R212, -RZ, R103.H1_H1 ;  /* 0x30000067ffd47230 */ /* 0x000fe20000004100 */
[----:B------:R-:W-:Y:S01]  /*326a0*/  F2FP.F16.F32.PACK_AB R6, R59, R14 ;  /* 0x0000000e3b06723e */ /* 0x000fe200000000ff */
[----:B------:R-:W-:Y:S01]  /*326b0*/  HADD2.F32 R13, -RZ, R132.H0_H0 ;  /* 0x20000084ff0d7230 */ /* 0x000fe20000004100 */
[----:B------:R0:W-:Y:S01]  /*326c0*/  @!P0 STG.E desc[UR6][R20.64], R12 ;  /* 0x0000000c14008986 */ /* 0x0001e2000c101906 */
        /* <DEDUP_REMOVED lines=10> */
[--C-:B--2---:R-:W-:Y:S01]  /*32770*/  IMAD.WIDE.U32 R210, R176, 0x10, R16.reuse ;  /* 0x00000010b0d27825 */ /* 0x104fe200078e0010 */
[----:B0-----:R-:W-:Y:S02]  /*32780*/  F2FP.F16.F32.PACK_AB R12, R43, R24 ;  /* 0x000000182b0c723e */ /* 0x001fe400000000ff */
[----:B------:R-:W-:Y:S01]  /*32790*/  F2FP.F16.F32.PACK_AB R21, R25, R38 ;  /* 0x000000261915723e */ /* 0x000fe200000000ff */
[----:B------:R-:W-:Y:S01]  /*327a0*/  IMAD.WIDE.U32 R212, R175, 0x10, R16 ;  /* 0x00000010afd47825 */ /* 0x000fe200078e0010 */
[----:B------:R-:W0:Y:S01]  /*327b0*/  LDC.64 R24, c[0x0][0x380] ;  /* 0x0000e000ff187b82 */ /* 0x000e220000000a00 */
[----:B------:R-:W-:-:S02]  /*327c0*/  F2FP.F16.F32.PACK_AB R15, R201, R56 ;  /* 0x00000038c90f723e */ /* 0x000fc400000000ff */
        /* <DEDUP_REMOVED lines=21> */
[----:B------:R-:W-:Y:S02]  /*32920*/  F2FP.F16.F32.PACK_AB R17, R28, R37 ;  /* 0x000000251c11723e */ /* 0x000fe400000000ff */
[----:B------:R-:W-:Y:S02]  /*32930*/  F2FP.F16.F32.PACK_AB R16, R33, R22 ;  /* 0x000000162110723e */ /* 0x000fe400000000ff */
[----:B------:R-:W-:-:S02]  /*32940*/  F2FP.F16.F32.PACK_AB R22, R50, R31 ;  /* 0x0000001f3216723e */ /* 0x000fc400000000ff */
[----:B-1----:R-:W-:Y:S01]  /*32950*/  F2FP.F16.F32.PACK_AB R7, R203, R160 ;  /* 0x000000a0cb07723e */ /* 0x002fe200000000ff */
[----:B------:R2:W-:Y:S01]  /*32960*/  STG.E.128 desc[UR6][R42.64], R16 ;  /* 0x000000102a007986 */ /* 0x0005e2000c101d06 */
[----:B------:R-:W-:Y:S02]  /*32970*/  F2FP.F16.F32.PACK_AB R6, R58, R47 ;  /* 0x0000002f3a06723e */ /* 0x000fe400000000ff */
[----:B------:R-:W-:Y:S01]  /*32980*/  F2FP.F16.F32.PACK_AB R5, R41, R46 ;  /* 0x0000002e2905723e */ /* 0x000fe200000000ff */
[----:B------:R2:W-:Y:S01]  /*32990*/  STG.E.128 desc[UR6][R48.64], R20 ;  /* 0x0000001430007986 */ /* 0x0005e2000c101d06 */
[----:B------:R-:W-:Y:S02]  /*329a0*/  F2FP.F16.F32.PACK_AB R4, R44, R27 ;  /* 0x0000001b2c04723e */ /* 0x000fe400000000ff */
[----:B------:R-:W-:Y:S02]  /*329b0*/  F2FP.F16.F32.PACK_AB R219, R219, R206 ;  /* 0x000000cedbdb723e */ /* 0x000fe400000000ff */
[----:B------:R-:W-:Y:S01]  /*329c0*/  F2FP.F16.F32.PACK_AB R217, R198, R163 ;  /* 0x000000a3c6d9723e */ /* 0x000fe200000000ff */
[----:B------:R2:W-:Y:S01]  /*329d0*/  STG.E.128 desc[UR6][R54.64], R4 ;  /* 0x0000000436007986 */ /* 0x0005e2000c101d06 */
[----:B------:R-:W-:-:S02]  /*329e0*/  F2FP.F16.F32.PACK_AB R216, R161, R192 ;  /* 0x000000c0a1d8723e */ /* 0x000fc400000000ff */
[----:B0-----:R-:W-:Y:S01]  /*329f0*/  LEA R174, R24, R174, 0x2 ;  /* 0x000000ae18ae7211 */ /* 0x001fe200078e10ff */
[----:B------:R2:W-:Y:S03]  /*32a00*/  STG.E.128 desc[UR6][R56.64], R164 ;  /* 0x000000a438007986 */ /* 0x0005e6000c101d06 */
[----:B------:R-:W-:Y:S01]  /*32a10*/  ISETP.GE.AND P0, PT, R174, R25, PT ;  /* 0x00000019ae00720c */ /* 0x000fe20003f06270 */
[----:B------:R2:W-:-:S12]  /*32a20*/  STG.E.128 desc[UR6][R188.64], R216 ;  /* 0x000000d8bc007986 */ /* 0x0005d8000c101d06 */
[----:B------:R-:W-:Y:S05]  /*32a30*/  @!P0 BRA `(.L_x_47597) ;  /* 0xfffffce0006c8947 */ /* 0x000fea000383ffff */
[----:B------:R-:W-:Y:S05]  /*32a40*/  EXIT ;  /* 0x000000000000794d */ /* 0x000fea0003800000 */
.L_x_47596:
        /* <DEDUP_REMOVED lines=8> */
.L_x_47599:
[----:B------:R-:W-:Y:S05]  /*32ad0*/  BSYNC B0 ;  /* 0x0000000000007941 */ /* 0x000fea0003800000 */
.L_x_47598:
        /* <DEDUP_REMOVED lines=9> */
.L_x_47600:
[----:B------:R-:W-:Y:S01]  /*32b70*/  HFMA2 R201, -RZ, RZ, 0, 2.384185791015625e-07 ;  /* 0x00000004ffc97431 */ /* 0x000fe200000001ff */
[----:B------:R-:W-:-:S05]  /*32b80*/  MOV R190, R199 ;  /* 0x000000c700be7202 */ /* 0x000fca0000000f00 */
[----:B------:R-:W-:-:S04]  /*32b90*/  FADD.FTZ R192, R191, R190 ;  /* 0x000000bebfc07221 */ /* 0x000fc80000010000 */
[----:B------:R-:W-:-:S07]  /*32ba0*/  IMAD.MOV.U32 R200, RZ, RZ, R192 ;  /* 0x000000ffffc87224 */ /* 0x000fce00078e00c0 */
[----:B------:R-:W-:Y:S05]  /*32bb0*/  WARPSYNC.COLLECTIVE R197, `(.L_x_47601) ;  /* 0x00000000c5087348 */ /* 0x000fea0003c00000 */
[----:B------:R0:W1:Y:S02]  /*32bc0*/  SHFL.BFLY P1, R199, R200, R201, R202 ;  /* 0x0c0000c9c8c77389 */ /* 0x00006400000200ca */
[----:B01----:R-:W-:Y:S05]  /*32bd0*/  ENDCOLLECTIVE ;  /* 0x000000000000791b */ /* 0x003fea0003800000 */
.L_x_47601:
[----:B------:R-:W-:Y:S02]  /*32be0*/  IMAD.MOV.U32 R201, RZ, RZ, 0x8 ;  /* 0x00000008ffc97424 */ /* 0x000fe400078e00ff */
[----:B------:R-:W-:-:S04]  /*32bf0*/  IMAD.MOV.U32 R189, RZ, RZ, R199 ;  /* 0x000000ffffbd7224 */ /* 0x000fc800078e00c7 */
[----:B------:R-:W-:-:S05]  /*32c00*/  FADD.FTZ R193, R192, R189 ;  /* 0x000000bdc0c17221 */ /* 0x000fca0000010000 */
[----:B------:R-:W-:-:S07]  /*32c10*/  MOV R200, R193 ;  /* 0x000000c100c87202 */ /* 0x000fce0000000f00 */
[----:B------:R-:W-:Y:S05]  /*32c20*/  WARPSYNC.COLLECTIVE R197, `(.L_x_47602) ;  /* 0x00000000c5087348 */ /* 0x000fea0003c00000 */
[----:B------:R0:W1:Y:S02]  /*32c30*/  SHFL.BFLY P1, R199, R200, R201, R202 ;  /* 0x0c0000c9c8c77389 */ /* 0x00006400000200ca */
[----:B01----:R-:W-:Y:S05]  /*32c40*/  ENDCOLLECTIVE ;  /* 0x000000000000791b */ /* 0x003fea0003800000 */
.L_x_47602:
        /* <DEDUP_REMOVED lines=8> */
.L_x_47603:
        /* <DEDUP_REMOVED lines=136> */
.L_x_47604:
[----:B------:R-:W-:Y:S01]  /*33550*/  HFMA2 R201, -RZ, RZ, 0, 1.1920928955078125e-07 ;  /* 0x00000002ffc97431 */ /* 0x000fe200000001ff */
[----:B------:R-:W-:-:S05]  /*33560*/  MOV R191, R199 ;  /* 0x000000c700bf7202 */ /* 0x000fca0000000f00 */
[----:B------:R-:W-:-:S04]  /*33570*/  FADD.FTZ R191, R0, R191 ;  /* 0x000000bf00bf7221 */ /* 0x000fc80000010000 */
[----:B------:R-:W-:-:S07]  /*33580*/  IMAD.MOV.U32 R200, RZ, RZ, R191 ;  /* 0x000000ffffc87224 */ /* 0x000fce00078e00bf */
[----:B------:R-:W-:Y:S05]  /*33590*/  WARPSYNC.COLLECTIVE R197, `(.L_x_47605) ;  /* 0x00000000c5087348 */ /* 0x000fea0003c00000 */
[----:B------:R0:W1:Y:S02]  /*335a0*/  SHFL.BFLY P1, R199, R200, R201, R202 ;  /* 0x0c0000c9c8c77389 */ /* 0x00006400000200ca */
[----:B01----:R-:W-:Y:S05]  /*335b0*/  ENDCOLLECTIVE ;  /* 0x000000000000791b */ /* 0x003fea0003800000 */
.L_x_47605:
[----:B------:R-:W-:Y:S02]  /*335c0*/  IMAD.MOV.U32 R201, RZ, RZ, 0x4 ;  /* 0x00000004ffc97424 */ /* 0x000fe400078e00ff */
[----:B------:R-:W-:-:S04]  /*335d0*/  IMAD.MOV.U32 R192, RZ, RZ, R199 ;  /* 0x000000ffffc07224 */ /* 0x000fc800078e00c7 */
[----:B------:R-:W-:-:S05]  /*335e0*/  FADD.FTZ R192, R191, R192 ;  /* 0x000000c0bfc07221 */ /* 0x000fca0000010000 */
[----:B------:R-:W-:-:S07]  /*335f0*/  MOV R200, R192 ;  /* 0x000000c000c87202 */ /* 0x000fce0000000f00 */
[----:B------:R-:W-:Y:S05]  /*33600*/  WARPSYNC.COLLECTIVE R197, `(.L_x_47606) ;  /* 0x00000000c5087348 */ /* 0x000fea0003c00000 */
[----:B------:R0:W1:Y:S02]  /*33610*/  SHFL.BFLY P1, R199, R200, R201, R202 ;  /* 0x0c0000c9c8c77389 */ /* 0x00006400000200ca */
[----:B01----:R-:W-:Y:S05]  /*33620*/  ENDCOLLECTIVE ;  /* 0x000000000000791b */ /* 0x003fea0003800000 */
.L_x_47606:
[----:B------:R-:W-:Y:S01]  /*33630*/  HFMA2 R201, -RZ, RZ, 0, 4.76837158203125e-07 ;  /* 0x00000008ffc97431 */ /* 0x000fe200000001ff */
[----:B------:R-:W-:-:S05]  /*33640*/  MOV R193, R199 ;  /* 0x000000c700c17202 */ /* 0x000fca0000000f00 */
[----:B------:R-:W-:-:S04]  /*33650*/  FADD.FTZ R193, R192, R193 ;  /* 0x000000c1c0c17221 */ /* 0x000fc80000010000 */
[----:B------:R-:W-:-:S07]  /*33660*/  IMAD.MOV.U32 R200, RZ, RZ, R193 ;  /* 0x000000ffffc87224 */ /* 0x000fce00078e00c1 */
[----:B------:R-:W-:Y:S05]  /*33670*/  WARPSYNC.COLLECTIVE R197, `(.L_x_47607) ;  /* 0x00000000c5087348 */ /* 0x000fea0003c00000 */
[----:B------:R0:W1:Y:S02]  /*33680*/  SHFL.BFLY P1, R199, R200, R201, R202 ;  /* 0x0c0000c9c8c77389 */ /* 0x00006400000200ca */
[----:B01----:R-:W-:Y:S05]  /*33690*/  ENDCOLLECTIVE ;  /* 0x000000000000791b */ /* 0x003fea0003800000 */
.L_x_47607:
[----:B------:R-:W-:Y:S02]  /*336a0*/  IMAD.MOV.U32 R201, RZ, RZ, 0x10 ;  /* 0x00000010ffc97424 */ /* 0x000fe400078e00ff */
[----:B------:R-:W-:-:S04]  /*336b0*/  IMAD.MOV.U32 R198, RZ, RZ, R199 ;  /* 0x000000ffffc67224 */ /* 0x000fc800078e00c7 */
[----:B------:R-:W-:-:S05]  /*336c0*/  FADD.FTZ R198, R193, R198 ;  /* 0x000000c6c1c67221 */ /* 0x000fca0000010000 */
[----:B------:R-:W-:-:S07]  /*336d0*/  MOV R200, R198 ;  /* 0x000000c600c87202 */ /* 0x000fce0000000f00 */
[----:B------:R-:W-:Y:S05]  /*336e0*/  WARPSYNC.COLLECTIVE R197, `(.L_x_47608) ;  /* 0x00000000c5087348 */ /* 0x000fea0003c00000 */
[----:B------:R0:W1:Y:S02]  /*336f0*/  SHFL.BFLY P1, R199, R200, R201, R202 ;  /* 0x0c0000c9c8c77389 */ /* 0x00006400000200ca */
[----:B01----:R-:W-:Y:S05]  /*33700*/  ENDCOLLECTIVE ;  /* 0x000000000000791b */ /* 0x003fea0003800000 */
.L_x_47608:
[----:B------:R-:W-:Y:S01]  /*33710*/  MOV R195, R199 ;  /* 0x000000c700c37202 */ /* 0x000fe20000000f00 */
[----:B------:R-:W-:Y:S06]  /*33720*/  BRA `(.L_x_47609) ;  /* 0xffffffd800b87947 */ /* 0x000fec000383ffff */
.L_x_47610:
        /* <DEDUP_REMOVED lines=13> */
.L_x_71529:


//--------------------- .text._ZN10layer_norm13ln_fwd_kernelINS_13Kernel_traitsI6__halfS2_fS2_fjLj2048ELj1ELj4ELj1ELj16ENS_18Kernel_traits_baseILj2048ES2_S2_fS2_fjLj128EEEEELb1ELb1ELb1ELb0EEEvNS_9FwdParamsE --------------------------
	.section	.text._ZN10layer_norm13ln_fwd_kernelINS_13Kernel_traitsI6__halfS2_fS2_fjLj2048ELj1ELj4ELj1ELj16ENS_18Kernel_traits_baseILj2048ES2_S2_fS2_fjLj128EEEEELb1ELb1ELb1ELb0EEEvNS_9FwdParamsE,"ax",@progbits
	.align	128
        .global         _ZN10layer_norm13ln_fwd_kernelINS_13Kernel_traitsI6__halfS2_fS2_fjLj2048ELj1ELj4ELj1ELj16ENS_18Kernel_traits_baseILj2048ES2_S2_fS2_fjLj128EEEEELb1ELb1ELb1ELb0EEEvNS_9FwdParamsE
        .type           _ZN10layer_norm13ln_fwd_kernelINS_13Kernel_traitsI6__halfS2_fS2_fjLj2048ELj1ELj4ELj1ELj16ENS_18Kernel_traits_baseILj2048ES2_S2_fS2_fjLj128EEEEELb1ELb1ELb1ELb0EEEvNS_9FwdParamsE,@function
        .size           _ZN10layer_norm13ln_fwd_kernelINS_13Kernel_traitsI6__halfS2_fS2_fjLj2048ELj1ELj4ELj1ELj16ENS_18Kernel_traits_baseILj2048ES2_S2_fS2_fjLj128EEEEELb1ELb1ELb1ELb0EEEvNS_9FwdParamsE,(.L_x_71530 - _ZN10layer_norm13ln_fwd_kernelINS_13Kernel_traitsI6__halfS2_fS2_fjLj2048ELj1ELj4ELj1ELj16ENS_18Kernel_traits_baseILj2048ES2_S2_fS2_fjLj128EEEEELb1ELb1ELb1ELb0EEEvNS_9FwdParamsE)
        .other          _ZN10layer_norm13ln_fwd_kernelINS_13Kernel_traitsI6__halfS2_fS2_fjLj2048ELj1ELj4ELj1ELj16ENS_18Kernel_traits_baseILj2048ES2_S2_fS2_fjLj128EEEEELb1ELb1ELb1ELb0EEEvNS_9FwdParamsE,@"STO_CUDA_ENTRY STV_DEFAULT"
_ZN10layer_norm13ln_fwd_kernelINS_13Kernel_traitsI6__halfS2_fS2_fjLj2048ELj1ELj4ELj1ELj16ENS_18Kernel_traits_baseILj2048ES2_S2_fS2_fjLj128EEEEELb1ELb1ELb1ELb0EEEvNS_9FwdParamsE:
.text._ZN10layer_norm13ln_fwd_kernelINS_13Kernel_traitsI6__halfS2_fS2_fjLj2048ELj1ELj4ELj1ELj16ENS_18Kernel_traits_baseILj2048ES2_S2_fS2_fjLj128EEEEELb1ELb1ELb1ELb0EEEvNS_9FwdParamsE:
        /* <DEDUP_REMOVED lines=10> */
[----:B-1----:R-:W-:Y:S01]  /*00a0*/  @P0 MOV R4, R0 ;  /* 0x0000000000040202 */ /* 0x002fe20000000f00 */
        /* <DEDUP_REMOVED lines=17> */
[----:B------:R-:W-:Y:S02]  /*01c0*/  @P0 IADD3.X R183, PT, PT, RZ, R5, RZ, P1, !PT ;  /* 0x00000005ffb70210 */ /* 0x000fe40000ffe4ff */
[----:B------:R-:W-:Y:S02]  /*01d0*/  LOP3.LUT R177, R4, 0x1f, RZ, 0x3c, !PT ;  /* 0x0000001f04b17812 */ /* 0x000fe400078e3cff */
[----:B------:R-:W-:Y:S01]  /*01e0*/  SHF.R.U32.HI R176, RZ, 0x5, R176 ;  /* 0x00000005ffb07819 */ /* 0x000fe200000116b0 */
[----:B--2---:R-:W-:Y:S01]  /*01f0*/  VIADD R96, R2, 0x3c6ef372 ;  /* 0x3c6ef37202607836 */ /* 0x004fe20000000000 */
[----:B------:R-:W-:Y:S01]  /*0200*/  SHF.R.U64 R201, R0, 0x2, R183 ;  /* 0x0000000200c97819 */ /* 0x000fe200000012b7 */
[----:B------:R-:W-:Y:S01]  /*0210*/  VIADD R98, R2, 0xdaa66d2b ;  /* 0xdaa66d2b02627836 */ /* 0x000fe20000000000 */
[----:B------:R-:W-:Y:S01]  /*0220*/  LEA.HI.SX32 R177, R6, R177, 0x1d ;  /* 0x000000b106b17211 */ /* 0x000fe200078feaff */
[----:B------:R-:W-:Y:S01]  /*0230*/  VIADD R100, R2, 0x1715609d ;  /* 0x1715609d02647836 */ /* 0x000fe20000000000 */
[----:B------:R-:W-:-:S02]  /*0240*/  LOP3.LUT R176, R176, UR4, RZ, 0xfc, !PT ;  /* 0x00000004b0b07c12 */ /* 0x000fc4000f8efcff */
[C---:B------:R-:W-:Y:S02]  /*0250*/  IADD3 R97, PT, PT, R3.reuse, 0x76cf5d0a, RZ ;  /* 0x76cf5d0a03617810 */ /* 0x040fe40007ffe0ff */
[----:B------:R-:W-:Y:S02]  /*0260*/  IADD3 R99, PT, PT, R3, 0x32370b8f, RZ ;  /* 0x32370b8f03637810 */ /* 0x000fe40007ffe0ff */
        /* <DEDUP_REMOVED lines=35> */
[----:B------:R-:W-:Y:S01]  /*04a0*/  @P2 IADD3 R4, PT, PT, R4, 0x20, RZ ;  /* 0x0000002004042810 */ /* 0x000fe20007ffe0ff */
[----:B------:R4:W5:Y:S05]  /*04b0*/  @P2 LD.E.128 R80, desc[UR6][R14.64] ;  /* 0x000000060e502980 */ /* 0x00096a000c101d00 */
[----:B------:R-:W1:Y:S08]  /*04c0*/  @P6 LDC.64 R8, c[0x0][0x3d0] ;  /* 0x0000f400ff086b82 */ /* 0x000e700000000a00 */
[----:B------:R-:W4:Y:S08]  /*04d0*/  @P6 LDC.64 R120, c[0x0][0x438] ;  /* 0x00010e00ff786b82 */ /* 0x000f300000000a00 */
[----:B------:R-:W4:Y:S01]  /*04e0*/  @P6 LDC.64 R122, c[0x0][0x3e8] ;  /* 0x0000fa00ff7a6b82 */ /* 0x000f220000000a00 */
[C---:B------:R-:W-:Y:S01]  /*04f0*/  @P3 IMAD.WIDE.U32 R104, R4.reuse, 0x10, R104 ;  /* 0x0000001004683825 */ /* 0x040fe200078e0068 */
[----:B------:R0:W5:Y:S03]  /*0500*/  @P2 LDG.E.128 R76, desc[UR6][R102.64] ;  /* 0x00000006664c2981 */ /* 0x000166000c1e1d00 */
[C---:B------:R-:W-:Y:S01]  /*0510*/  @P3 IMAD.WIDE.U32 R106, R4.reuse, 0x10, R106 ;  /* 0x00000010046a3825 */ /* 0x040fe200078e006a */
[----:B------:R0:W5:Y:S02]  /*0520*/  @P3 LDG.E.128 R72, desc[UR6][R104.64] ;  /* 0x0000000668483981 */ /* 0x000164000c1e1d00 */
[----:B------:R-:W4:Y:S01]  /*0530*/  @P0 LDC.64 R124, c[0x0][0x3d0] ;  /* 0x0000f400ff7c0b82 */ /* 0x000f220000000a00 */
[C---:B------:R-:W-:Y:S01]  /*0540*/  @P3 IMAD.WIDE.U32 R108, R4.reuse, 0x10, R108 ;  /* 0x00000010046c3825 */ /* 0x040fe200078e006c */
[----:B------:R0:W5:Y:S03]  /*0550*/  @P3 LD.E.128 R68, desc[UR6][R106.64] ;  /* 0x000000066a443980 */ /* 0x000166000c101d00 */
[----:B------:R-:W-:Y:S01]  /*0560*/  @P3 VIADD R4, R4, 0x20 ;  /* 0x0000002004043836 */ /* 0x000fe20000000000 */
[----:B------:R0:W5:Y:S02]  /*0570*/  @P3 LDG.E.128 R64, desc[UR6][R108.64] ;  /* 0x000000066c403981 */ /* 0x000164000c1e1d00 */
[----:B------:R-:W4:Y:S01]  /*0580*/  @P0 LDC.64 R126, c[0x0][0x438] ;  /* 0x00010e00ff7e0b82 */ /* 0x000f220000000a00 */
[----:B--2---:R-:W-:-:S07]  /*0590*/  @P4 IMAD.WIDE.U32 R110, R4, 0x10, R110 ;  /* 0x00000010046e4825 */ /* 0x004fce00078e006e */
[----:B------:R-:W2:Y:S01]  /*05a0*/  @P0 LDC.64 R10, c[0x0][0x3e8] ;  /* 0x0000fa00ff0a0b82 */ /* 0x000ea20000000a00 */
[C---:B------:R-:W-:Y:S01]  /*05b0*/  @P4 IMAD.WIDE.U32 R112, R4.reuse, 0x10, R112 ;  /* 0x0000001004704825 */ /* 0x040fe200078e0070 */
[----:B------:R0:W5:Y:S03]  /*05c0*/  @P4 LDG.E.128 R60, desc[UR6][R110.64] ;  /* 0x000000066e3c4981 */ /* 0x000166000c1e1d00 */
        /* <DEDUP_REMOVED lines=37> */
.L_x_47612:
        /* <DEDUP_REMOVED lines=34> */
[C---:B---3--:R-:W-:Y:S01]  /*0a40*/  @P3 IMAD.WIDE.U32 R44, R4.reuse, 0x10, R44 ;  /* 0x00000010042c3825 */ /* 0x048fe200078e002c */
[----:B------:R-:W-:-:S03]  /*0a50*/  @P3 IADD3 R4, PT, PT, R4, 0x20, RZ ;  /* 0x0000002004043810 */ /* 0x000fc60007ffe0ff */
[----:B------:R-:W-:-:S03]  /*0a60*/  HFMA2 R22, -RZ, RZ, 0, 0 ;  /* 0x00000000ff167431 */ /* 0x000fc600000001ff */
[----:B------:R-:W3:Y:S08]  /*0a70*/  @P1 LDC.64 R92, c[0x0][0x3e8] ;  /* 0x0000fa00ff5c1b82 */ /* 0x000ef00000000a00 */
[----:B------:R-:W4:Y:S08]  /*0a80*/  @P0 LDC.64 R102, c[0x0][0x3d0] ;  /* 0x0000f400ff660b82 */ /* 0x000f300000000a00 */
[----:B------:R-:W4:Y:S01]  /*0a90*/  @P0 LDC.64 R104, c[0x0][0x3e8] ;  /* 0x0000fa00ff680b82 */ /* 0x000f220000000a00 */
[----:B0-----:R-:W-:Y:S01]  /*0aa0*/  @P2 IMAD.WIDE.U32 R56, R4, 0x10, R56 ;  /* 0x0000001004382825 */ /* 0x001fe200078e0038 */
[----:B------:R-:W-:-:S03]  /*0ab0*/  ISETP.GE.U32.AND P6, PT, R177, 0x100, PT ;  /* 0x00000100b100780c */ /* 0x000fc60003fc6070 */
[----:B------:R-:W-:Y:S01]  /*0ac0*/  HFMA2 R70, -RZ, RZ, 0, 0 ;  /* 0x00000000ff467431 */ /* 0x000fe200000001ff */
[----:B------:R0:W5:Y:S01]  /*0ad0*/  @P4 LDG.E.128 R64, desc[UR6][R20.64] ;  /* 0x0000000614404981 */ /* 0x000162000c1e1d00 */
[C---:B-1----:R-:W-:Y:S01]  /*0ae0*/  @P2 IMAD.WIDE.U32 R68, R4.reuse, 0x10, R68 ;  /* 0x0000001004442825 */ /* 0x042fe200078e0044 */
[----:B------:R-:W-:Y:S02]  /*0af0*/  MOV R46, RZ ;  /* 0x000000ff002e7202 */ /* 0x000fe40000000f00 */
[----:B------:R1:W5:Y:S01]  /*0b00*/  @P3 LDG.E.128 R60, desc[UR6][R32.64] ;  /* 0x00000006203c3981 */ /* 0x000362000c1e1d00 */
[----:B------:R-:W-:Y:S01]  /*0b10*/  @P2 VIADD R4, R4, 0x20 ;  /* 0x0000002004042836 */ /* 0x000fe20000000000 */
[----:B------:R-:W-:Y:S01]  /*0b20*/  MOV R94, RZ ;  /* 0x000000ff005e7202 */ /* 0x000fe20000000f00 */
[----:B------:R-:W-:Y:S01]  /*0b30*/  IMAD.MOV.U32 R34, RZ, RZ, RZ ;  /* 0x000000ffff227224 */ /* 0x000fe200078e00ff */
[----:B------:R4:W5:Y:S01]  /*0b40*/  @P3 LDG.E.128 R52, desc[UR6][R44.64] ;  /* 0x000000062c343981 */ /* 0x000962000c1e1d00 */
[----:B--2---:R-:W-:Y:S01]  /*0b50*/  @P1 IMAD.WIDE.U32 R80, R4, 0x10, R80 ;  /* 0x0000001004501825 */ /* 0x004fe200078e0050 */
[----:B0-----:R-:W-:-:S02]  /*0b60*/  CS2R R20, SRZ ;  /* 0x0000000000147805 */ /* 0x001fc4000001ff00 */
[----:B------:R-:W-:Y:S01]  /*0b70*/  @P4 MOV R71, RZ ;  /* 0x000000ff00474202 */ /* 0x000fe20000000f00 */
[----:B------:R0:W5:Y:S01]  /*0b80*/  @P2 LDG.E.128 R48, desc[UR6][R56.64] ;  /* 0x0000000638302981 */ /* 0x000162000c1e1d00 */
[C---:B---3--:R-:W-:Y:S01]  /*0b90*/  @P1 IMAD.WIDE.U32 R92, R4.reuse, 0x10, R92 ;  /* 0x00000010045c1825 */ /* 0x048fe200078e005c */
[----:B------:R-:W-:Y:S02]  /*0ba0*/  @P1 IADD3 R4, PT, PT, R4, 0x20, RZ ;  /* 0x0000002004041810 */ /* 0x000fe40007ffe0ff */
[----:B-1----:R-:W-:Y:S01]  /*0bb0*/  CS2R R32, SRZ ;  /* 0x0000000000207805 */ /* 0x002fe2000001ff00 */
[----:B------:R1:W5:Y:S02]  /*0bc0*/  @P2 LDG.E.128 R40, desc[UR6][R68.64] ;  /* 0x0000000644282981 */ /* 0x000364000c1e1d00 */
[C---:B----4-:R-:W-:Y:S02]  /*0bd0*/  @P0 IMAD.WIDE.U32 R102, R4.reuse, 0x10, R102 ;  /* 0x0000001004660825 */ /* 0x050fe400078e0066 */
[----:B------:R2:W5:Y:S02]  /*0be0*/  @P1 LDG.E.128 R36, desc[UR6][R80.64] ;  /* 0x0000000650241981 */ /* 0x000564000c1e1d00 */
[----:B------:R-:W-:-:S02]  /*0bf0*/  @P0 IMAD.WIDE.U32 R104, R4, 0x10, R104 ;  /* 0x0000001004680825 */ /* 0x000fc400078e0068 */
[----:B------:R-:W5:Y:S04]  /*0c00*/  @P0 LDG.E.128 R24, desc[UR6][R102.64] ;  /* 0x0000000666180981 */ /* 0x000f68000c1e1d00 */
[----:B------:R-:W5:Y:S01]  /*0c10*/  @P0 LDG.E.128 R16, desc[UR6][R104.64] ;  /* 0x0000000668100981 */ /* 0x000f62000c1e1d00 */
[----:B------:R-:W-:Y:S01]  /*0c20*/  CS2R R44, SRZ ;  /* 0x00000000002c7805 */ /* 0x000fe2000001ff00 */
[----:B------:R-:W-:Y:S01]  /*0c30*/  IMAD.MOV.U32 R58, RZ, RZ, RZ ;  /* 0x000000ffff3a7224 */ /* 0x000fe200078e00ff */
[----:B0-----:R-:W-:Y:S01]  /*0c40*/  CS2R R56, SRZ ;  /* 0x0000000000387805 */ /* 0x001fe2000001ff00 */
[----:B------:R0:W5:Y:S01]  /*0c50*/  @P1 LDG.E.128 R28, desc[UR6][R92.64] ;  /* 0x000000065c1c1981 */ /* 0x000162000c1e1d00 */
[----:B-1----:R-:W-:Y:S01]  /*0c60*/  CS2R R68, SRZ ;  /* 0x0000000000447805 */ /* 0x002fe2000001ff00 */
[----:B------:R-:W-:Y:S01]  /*0c70*/  IMAD.MOV.U32 R82, RZ, RZ, RZ ;  /* 0x000000ffff527224 */ /* 0x000fe200078e00ff */
[----:B--2---:R-:W-:Y:S01]  /*0c80*/  CS2R R80, SRZ ;  /* 0x0000000000507805 */ /* 0x004fe2000001ff00 */
[----:B------:R-:W-:Y:S01]  /*0c90*/  @P5 IMAD.MOV.U32 R83, RZ, RZ, RZ ;  /* 0x000000ffff535224 */ /* 0x000fe200078e00ff */
[----:B------:R-:W-:Y:S01]  /*0ca0*/  @P2 MOV R47, RZ ;  /* 0x000000ff002f2202 */ /* 0x000fe20000000f00 */
[----:B------:R-:W-:Y:S01]  /*0cb0*/  @P3 IMAD.MOV.U32 R59, RZ, RZ, RZ ;  /* 0x000000ffff3b3224 */ /* 0x000fe200078e00ff */
[----:B------:R-:W-:Y:S01]  /*0cc0*/  @P0 MOV R23, RZ ;  /* 0x000000ff00170202 */ /* 0x000fe20000000f00 */
[----:B------:R-:W-:Y:S01]  /*0cd0*/  @P1 IMAD.MOV.U32 R35, RZ, RZ, RZ ;  /* 0x000000ffff231224 */ /* 0x000fe200078e00ff */
[----:B0-----:R-:W-:Y:S01]  /*0ce0*/  CS2R R92, SRZ ;  /* 0x00000000005c7805 */ /* 0x001fe2000001ff00 */
        /* <DEDUP_REMOVED lines=15> */
[----:B------:R-:W-:Y:S01]  /*0de0*/  CS2R R44, SRZ ;  /* 0x00000000002c7805 */ /* 0x000fe2000001ff00 */
[----:B------:R-:W-:Y:S01]  /*0df0*/  IMAD.MOV.U32 R58, RZ, RZ, RZ ;  /* 0x000000ffff3a7224 */ /* 0x000fe200078e00ff */
[----:B------:R-:W-:Y:S02]  /*0e00*/  CS2R R56, SRZ ;  /* 0x0000000000387805 */ /* 0x000fe4000001ff00 */
[----:B------:R-:W-:Y:S02]  /*0e10*/  MOV R70, RZ ;  /* 0x000000ff00467202 */ /* 0x000fe40000000f00 */
[----:B------:R-:W-:Y:S01]  /*0e20*/  CS2R R68, SRZ ;  /* 0x0000000000447805 */ /* 0x000fe2000001ff00 */
[----:B------:R-:W-:Y:S01]  /*0e30*/  IMAD.MOV.U32 R82, RZ, RZ, RZ ;  /* 0x000000ffff527224 */ /* 0x000fe200078e00ff */
[----:B------:R-:W-:Y:S02]  /*0e40*/  CS2R R80, SRZ ;  /* 0x0000000000507805 */ /* 0x000fe4000001ff00 */
[----:B------:R-:W-:-:S02]  /*0e50*/  MOV R94, RZ ;  /* 0x000000ff005e7202 */ /* 0x000fc40000000f00 */
[----:B------:R-:W-:-:S07]  /*0e60*/  CS2R R92, SRZ ;  /* 0x00000000005c7805 */ /* 0x000fce000001ff00 */
.L_x_47613:
[----:B------:R-:W-:Y:S05]  /*0e70*/  BSYNC.RECONVERGENT B0 ;  /* 0x0000000000007941 */ /* 0x000fea0003800200 */
.L_x_47611:
[----:B------:R-:W0:Y:S02]  /*0e80*/  LDCU UR4, c[0x0][0x384] ;  /* 0x00007080ff0477ac */ /* 0x000e240008000800 */
[----:B0-----:R-:W-:-:S13]  /*0e90*/  ISETP.GE.AND P0, PT, R176, UR4, PT ;  /* 0x00000004b0007c0c */ /* 0x001fda000bf06270 */
[----:B------:R-:W-:Y:S05]  /*0ea0*/  @P0 EXIT ;  /* 0x000000000000094d */ /* 0x000fea0003800000 */
[----:B------:R-:W-:Y:S01]  /*0eb0*/  IMAD.HI.U32 R103, R201, -0x2daee0ad, RZ ;  /* 0xd2511f53c9677827 */ /* 0x000fe200078e00ff */
[----:B------:R-:W-:-:S03]  /*0ec0*/  IADD3 R108, PT, PT, R3, -0x4498517b, RZ ;  /* 0xbb67ae85036c7810 */ /* 0x000fc60007ffe0ff */
[----:B------:R-:W-:Y:S01]  /*0ed0*/  HFMA2 R185, -RZ, RZ, 0, 0 ;  /* 0x00000000ffb97431 */ /* 0x000fe200000001ff */
[----:B------:R-:W-:Y:S01]  /*0ee0*/  LOP3.LUT R181, R0, 0x3, RZ, 0xc0, !PT ;  /* 0x0000000300b57812 */ /* 0x000fe200078ec0ff */
[C---:B------:R-:W-:Y:S01]  /*0ef0*/  IMAD.HI.U32 R101, R178.reuse, -0x326172a9, RZ ;  /* 0xcd9e8d57b2657827 */ /* 0x040fe200078e00ff */
[----:B------:R-:W-:Y:S01]  /*0f00*/  LOP3.LUT R103, R103, R3, RZ, 0x3c, !PT ;  /* 0x0000000367677212 */ /* 0x000fe200078e3cff */
[----:B------:R-:W0:Y:S02]  /*0f10*/  LDCU UR8, c[0x0][0x404] ;  /* 0x00008080ff0877ac */ /* 0x000e240008000800 */
[----:B------:R-:W-:Y:S01]  /*0f20*/  IMAD R105, R178, -0x326172a9, RZ ;  /* 0xcd9e8d57b2697824 */ /* 0x000fe200078e02ff */
[----:B------:R-:W-:Y:S01]  /*0f30*/  LOP3.LUT R101, R183, R101, R2, 0x96, !PT ;  /* 0x00000065b7657212 */ /* 0x000fe200078e9602 */
[----:B------:R-:W-:Y:S01]  /*0f40*/  VIADD R104, R2, 0x9e3779b9 ;  /* 0x9e3779b902687836 */ /* 0x000fe20000000000 */
[----:B------:R-:W1:Y:S01]  /*0f50*/  LDCU.U8 UR9, c[0x0][0x410] ;  /* 0x00008200ff0977ac */ /* 0x000e620008000000 */
[----:B------:R-:W-:Y:S01]  /*0f60*/  IMAD.HI.U32 R102, R103, -0x326172a9, RZ ;  /* 0xcd9e8d5767667827 */ /* 0x000fe200078e00ff */
[----:B------:R-:W2:Y:S03]  /*0f70*/  LDCU UR12, c[0x0][0x448] ;  /* 0x00008900ff0c77ac */ /* 0x000ea60008000800 */
[----:B------:R-:W-:Y:S01]  /*0f80*/  IMAD R107, R201, -0x2daee0ad, RZ ;  /* 0xd2511f53c96b7824 */ /* 0x000fe200078e02ff */
[----:B------:R-:W-:Y:S01]  /*0f90*/  LOP3.LUT R102, R104, R105, R102, 0x96, !PT ;  /* 0x0000006968667212 */ /* 0x000fe200078e9666 */
[C---:B------:R-:W-:Y:S01]  /*0fa0*/  IMAD.HI.U32 R106, R101.reuse, -0x2daee0ad, RZ ;  /* 0xd2511f53656a7827 */ /* 0x040fe200078e00ff */
[----:B------:R-:W3:Y:S03]  /*0fb0*/  LDCU.64 UR10, c[0x0][0x408] ;  /* 0x00008100ff0a77ac */ /* 0x000ee60008000a00 */
[----:B------:R-:W-:Y:S01]  /*0fc0*/  IMAD R105, R101, -0x2daee0ad, RZ ;  /* 0xd2511f5365697824 */ /* 0x000fe200078e02ff */
[----:B------:R-:W-:Y:S01]  /*0fd0*/  LOP3.LUT R106, R108, R107, R106, 0x96, !PT ;  /* 0x0000006b6c6a7212 */ /* 0x000fe200078e966a */
[----:B------:R-:W-:Y:S01]  /*0fe0*/  IMAD.HI.U32 R104, R102, -0x2daee0ad, RZ ;  /* 0xd2511f5366687827 */ /* 0x000fe200078e00ff */
[----:B------:R-:W4:Y:S03]  /*0ff0*/  LDCU.64 UR4, c[0x0][0x3a0] ;  /* 0x00007400ff0477ac */ /* 0x000f260008000a00 */
        /* <DEDUP_REMOVED lines=8> */
[----:B------:R-:W-:Y:S02]  /*1080*/  LOP3.LUT R98, R98, R106, R101, 0x96, !PT ;  /* 0x0000006a62627212 */ /* 0x000fe400078e9665 */
[----:B------:R-:W-:Y:S01]  /*1090*/  IADD3 R101, PT, PT, R2, 0x78dde6e4, RZ ;  /* 0x78dde6e402657810 */ /* 0x000fe20007ffe0ff */
[----:B------:R-:W-:Y:S01]  /*10a0*/  VIADD R104, R3, 0xed9eba14 ;  /* 0xed9eba1403687836 */ /* 0x000fe20000000000 */
        /* <DEDUP_REMOVED lines=17> */
[----:B------:R-:W-:-:S03]  /*11c0*/  IADD3 R103, PT, PT, R3, 0x646e171e, RZ ;  /* 0x646e171e03677810 */ /* 0x000fc60007ffe0ff */
        /* <DEDUP_REMOVED lines=9> */
[----:B------:R-:W-:Y:S02]  /*1260*/  LOP3.LUT R97, R99, R98, R97, 0x96, !PT ;  /* 0x0000006263617212 */ /* 0x000fe400078e9661 */
[----:B------:R-:W-:Y:S01]  /*1270*/  IADD3 R98, PT, PT, R2, -0xe443238, RZ ;  /* 0xf1bbcdc802627810 */ /* 0x000fe20007ffe0ff */
[----:B------:R-:W-:Y:S02]  /*1280*/  VIADD R102, R3, 0x1fd5c5a3 ;  /* 0x1fd5c5a303667836 */ /* 0x000fe40000000000 */
[----:B------:R-:W-:Y:S02]  /*1290*/  IMAD R101, R101, -0x326172a9, RZ ;  /* 0xcd9e8d5765657824 */ /* 0x000fe400078e02ff */
[----:B------:R-:W-:Y:S01]  /*12a0*/  IMAD.HI.U32 R99, R97, -0x2daee0ad, RZ ;  /* 0xd2511f5361637827 */ /* 0x000fe200078e00ff */
[----:B------:R-:W-:-:S03]  /*12b0*/  LOP3.LUT R100, R102, R103, R100, 0x96, !PT ;  /* 0x0000006766647212 */ /* 0x000fc600078e9664 */
[----:B------:R-:W-:Y:S02]  /*12c0*/  IMAD R102, R96, -0x2daee0ad, RZ ;  /* 0xd2511f5360667824 */ /* 0x000fe400078e02ff */
[----:B------:R-:W-:-:S04]  /*12d0*/  IMAD.HI.U32 R96, R100, -0x326172a9, RZ ;  /* 0xcd9e8d5764607827 */ /* 0x000fc800078e00ff */
[----:B------:R-:W-:Y:S01]  /*12e0*/  VIADD R103, R3, 0xdb3d7428 ;  /* 0xdb3d742803677836 */ /* 0x000fe20000000000 */
[----:B------:R-:W-:Y:S01]  /*12f0*/  LOP3.LUT R96, R98, R101, R96, 0x96, !PT ;  /* 0x0000006562607212 */ /* 0x000fe200078e9660 */
[----:B------:R-:W-:Y:S01]  /*1300*/  IMAD R98, R97, -0x2daee0ad, RZ ;  /* 0xd2511f5361627824 */ /* 0x000fe200078e02ff */
[----:B------:R-:W-:Y:S01]  /*1310*/  IADD3 R101, PT, PT, R3, -0x695add53, RZ ;  /* 0x96a522ad03657810 */ /* 0x000fe20007ffe0ff */
[----:B------:R-:W-:Y:S01]  /*1320*/  IMAD R97, R100, -0x326172a9, RZ ;  /* 0xcd9e8d5764617824 */ /* 0x000fe200078e02ff */
[----:B------:R-:W-:Y:S01]  /*1330*/  LOP3.LUT R99, R103, R102, R99, 0x96, !PT ;  /* 0x0000006667637212 */ /* 0x000fe200078e9663 */
[----:B------:R-:W-:-:S04]  /*1340*/  IMAD.HI.U32 R179, R96, -0x2daee0ad, RZ ;  /* 0xd2511f5360b37827 */ /* 0x000fc800078e00ff */
[----:B------:R-:W-:Y:S01]  /*1350*/  IMAD.HI.U32 R180, R99, -0x326172a9, RZ ;  /* 0xcd9e8d5763b47827 */ /* 0x000fe200078e00ff */
[----:B------:R-:W-:-:S03]  /*1360*/  LOP3.LUT R179, R101, R98, R179, 0x96, !PT ;  /* 0x0000006265b37212 */ /* 0x000fc600078e96b3 */
[----:B------:R-:W-:Y:S02]  /*1370*/  VIADD R100, R2, 0x8ff34781 ;  /* 0x8ff3478102647836 */ /* 0x000fe40000000000 */
[----:B------:R-:W-:Y:S02]  /*1380*/  IMAD R182, R99, -0x326172a9, RZ ;  /* 0xcd9e8d5763b67824 */ /* 0x000fe400078e02ff */
[----:B------:R-:W-:Y:S01]  /*1390*/  IMAD R184, R96, -0x2daee0ad, RZ ;  /* 0xd2511f5360b87824 */ /* 0x000fe200078e02ff */
[----:B01234-:R-:W-:-:S07]  /*13a0*/  LOP3.LUT R180, R100, R97, R180, 0x96, !PT ;  /* 0x0000006164b47212 */ /* 0x01ffce00078e96b4 */
.L_x_48551:
[----:B------:R-:W0:Y:S08]  /*13b0*/  LDC.64 R198, c[0x0][0x3f0] ;  /* 0x0000fc00ffc67b82 */ /* 0x000e300000000a00 */
[----:B------:R-:W1:Y:S08]  /*13c0*/  LDC.64 R202, c[0x0][0x3f8] ;  /* 0x0000fe00ffca7b82 */ /* 0x000e700000000a00 */
[----:B------:R-:W2:Y:S01]  /*13d0*/  LDC R173, c[0x0][0x388] ;  /* 0x0000e200ffad7b82 */ /* 0x000ea20000000800 */
[----:B0-----:R-:W-:-:S06]  /*13e0*/  IMAD.WIDE R198, R176, 0x4, R198 ;  /* 0x00000004b0c67825 */ /* 0x001fcc00078e02c6 */
[----:B------:R0:W3:Y:S01]  /*13f0*/  LDG.E R198, desc[UR6][R198.64] ;  /* 0x00000006c6c67981 */ /* 0x0000e2000c1e1900 */
[----:B-1----:R-:W-:-:S05]  /*1400*/  IMAD.WIDE R202, R176, 0x4, R202 ;  /* 0x00000004b0ca7825 */ /* 0x002fca00078e02ca */
[----:B-----5:R1:W5:Y:S01]  /*1410*/  LDG.E R172, desc[UR6][R202.64] ;  /* 0x00000006caac7981 */ /* 0x020362000c1e1900 */
[----:B------:R-:W-:Y:S01]  /*1420*/  ISETP.GE.U32.AND P5, PT, R177, 0x20, PT ;  /* 0x00000020b100780c */ /* 0x000fe20003fa6070 */
[----:B------:R-:W-:Y:S01]  /*1430*/  BSSY.RECONVERGENT B0, `(.L_x_47614) ;  /* 0x00006d2000007945 */ /* 0x000fe20003800200 */
[----:B--2---:R-:W-:Y:S01]  /*1440*/  IMAD R200, R176, R173, RZ ;  /* 0x000000adb0c87224 */ /* 0x004fe200078e02ff */
[----:B------:R-:W2:Y:S04]  /*1450*/  S2R R175, SR_TID.X ;  /* 0x0000000000af7919 */ /* 0x000ea80000002100 */
[----:B0-----:R-:W-:-:S04]  /*1460*/  SHF.R.S32.HI R199, RZ, 0x1f, R200 ;  /* 0x0000001fffc77819 */ /* 0x001fc800000114c8 */
[----:B------:R-:W-:Y:S02]  /*1470*/  LEA.HI R199, R199, R200, RZ, 0x3 ;  /* 0x000000c8c7c77211 */ /* 0x000fe400078f18ff */
[----:B--2---:R-:W-:-:S04]  /*1480*/  LOP3.LUT R174, R175, 0x1f, RZ, 0xc0, !PT ;  /* 0x0000001fafae7812 */ /* 0x004fc800078ec0ff */
[----:B------:R-:W-:Y:S02]  /*1490*/  LEA.HI.SX32 R199, R199, R174, 0x1d ;  /* 0x000000aec7c77211 */ /* 0x000fe400078feaff */
[----:B---3--:R-:W-:-:S13]  /*14a0*/  ISETP.GE.AND P0, PT, R198, 0x1, PT ;  /* 0x00000001c600780c */ /* 0x008fda0003f06270 */
[----:B------:R-:W-:-:S04]  /*14b0*/  @P0 VIADD R0, R198, 0xffffffff ;  /* 0xffffffffc6000836 */ /* 0x000fc80000000000 */
[----:B------:R-:W-:-:S05]  /*14c0*/  @P0 IMAD R0, R0, R173, RZ ;  /* 0x000000ad00000224 */ /* 0x000fca00078e02ff */
[----:B------:R-:W-:-:S04]  /*14d0*/  @P0 SHF.R.S32.HI R205, RZ, 0x1f, R0 ;  /* 0x0000001fffcd0819 */ /* 0x000fc80000011400 */
[----:B------:R-:W-:Y:S02]  /*14e0*/  @P0 LEA.HI R205, R205, R0, RZ, 0x3 ;  /* 0x00000000cdcd0211 */ /* 0x000fe400078f18ff */
[----:B------:R-:W-:Y:S02]  /*14f0*/  MOV R0, RZ ;  /* 0x000000ff00007202 */ /* 0x000fe40000000f00 */
[----:B------:R-:W-:Y:S01]  /*1500*/  @P0 LEA.HI.SX32 R0, R205, R174, 0x1d ;  /* 0x000000aecd000211 */ /* 0x000fe200078feaff */
[----:B-1----:R-:W-:Y:S06]  /*1510*/  @!P5 BRA `(.L_x_47615) ;  /* 0x0000006c000cd947 */ /* 0x002fec0003800000 */
[----:B------:R-:W-:Y:S04]  /*1520*/  BSSY.RECONVERGENT B1, `(.L_x_47616) ;  /* 0x0000005000017945 */ /* 0x000fe80003800200 */
[----:B------:R-:W-:Y:S05]  /*1530*/  @!P0 BRA `(.L_x_47617) ;  /* 0x00000000000c8947 */ /* 0x000fea0003800000 */
[----:B------:R-:W0:Y:S02]  /*1540*/  LDC.64 R96, c[0x0][0x390] ;  /* 0x0000e400ff607b82 */ /* 0x000e240000000a00 */
[----:B0-----:R-:W-:-:S06]  /*1550*/  IMAD.WIDE.U32 R96, R0, 0x10, R96 ;  /* 0x0000001000607825 */ /* 0x001fcc00078e0060 */
[----:B------:R-:W5:Y:S02]  /*1560*/  LDG.E.128 R96, desc[UR6][R96.64] ;  /* 0x0000000660607981 */ /* 0x000f64000c1e1d00 */
.L_x_47617:
[----:B------:R-:W-:Y:S05]  /*1570*/  BSYNC.RECONVERGENT B1 ;  /* 0x0000000000017941 */ /* 0x000fea0003800200 */
.L_x_47616:
[----:B------:R-:W-:Y:S01]  /*1580*/  UISETP.NE.U32.AND UP0, UPT, UR4, URZ, UPT ;  /* 0x000000ff0400728c */ /* 0x000fe2000bf05070 */
[----:B------:R-:W-:Y:S03]  /*1590*/  BSSY.RECONVERGENT B1, `(.L_x_47618) ;  /* 0x000069d000017945 */ /* 0x000fe60003800200 */
[----:B------:R-:W-:-:S09]  /*15a0*/  UISETP.NE.AND.EX UP0, UPT, UR5, URZ, UPT, UP0 ;  /* 0x000000ff0500728c */ /* 0x000fd2000bf05300 */
[----:B------:R-:W-:Y:S05]  /*15b0*/  BRA.U !UP0, `(.L_x_47619) ;  /* 0x0000003508407547 */ /* 0x000fea000b800000 */
[----:B------:R-:W0:Y:S02]  /*15c0*/  LDC.64 R110, c[0x0][0x3a0] ;  /* 0x0000e800ff6e7b82 */ /* 0x000e240000000a00 */
[----:B0-----:R-:W-:-:S05]  /*15d0*/  IMAD.WIDE.U32 R110, R199, 0x20, R110 ;  /* 0x00000020c76e7825 */ /* 0x001fca00078e006e */
[----:B------:R-:W2:Y:S04]  /*15e0*/  LDG.E.128 R100, desc[UR6][R110.64] ;  /* 0x000000066e647981 */ /* 0x000ea8000c1e1d00 */
[----:B------:R0:W5:Y:S01]  /*15f0*/  LDG.E.128 R104, desc[UR6][R110.64+0x10] ;  /* 0x000010066e687981 */ /* 0x000162000c1e1d00 */
[----:B------:R-:W-:Y:S01]  /*1600*/  ISETP.GT.AND P1, PT, R198, RZ, PT ;  /* 0x000000ffc600720c */ /* 0x000fe20003f24270 */
[----:B------:R-:W-:-:S12]  /*1610*/  BSSY.RECONVERGENT B2, `(.L_x_47620) ;  /* 0x000006c000027945 */ /* 0x000fd80003800200 */
[----:B------:R-:W-:Y:S01]  /*1620*/  @!P1 IMAD.MOV.U32 R200, RZ, RZ, R184 ;  /* 0x000000ffffc89224 */ /* 0x000fe200078e00b8 */
[----:B------:R-:W-:Y:S01]  /*1630*/  @!P1 MOV R112, R181 ;  /* 0x000000b500709202 */ /* 0x000fe20000000f00 */
[----:B--2---:R-:W-:Y:S01]  /*1640*/  @!P1 IMAD.MOV.U32 R108, RZ, RZ, R100 ;  /* 0x000000ffff6c9224 */ /* 0x004fe200078e0064 */
        /* <DEDUP_REMOVED lines=17> */
.L_x_47624:
        /* <DEDUP_REMOVED lines=13> */
.L_x_47626:
[----:B------:R-:W-:Y:S05]  /*1830*/  BSYNC.RECONVERGENT B4 ;  /* 0x0000000000047941 */ /* 0x000fea0003800200 */
.L_x_47625:
        /* <DEDUP_REMOVED lines=51> */
[----:B------:R-:W-:Y:S02]  /*1b70*/  VIADD R111, R2, 0xf1bbcdc8 ;  /* 0xf1bbcdc8026f7836 */ /* 0x000fe40000000000 */
[----:B------:R-:W-:-:S03]  /*1b80*/  IMAD.WIDE.U32 R112, R112, -0x326172a9, RZ ;  /* 0xcd9e8d5770707825 */ /* 0x000fc600078e00ff */
[----:B------:R-:W-:Y:S02]  /*1b90*/  LOP3.LUT R110, R111, R114, R181, 0x96, !PT ;  /* 0x000000726f6e7212 */ /* 0x000fe400078e96b5 */
[----:B------:R-:W-:Y:S01]  /*1ba0*/  MOV R182, R112 ;  /* 0x0000007000b67202 */ /* 0x000fe20000000f00 */
[----:B------:R-:W-:Y:S01]  /*1bb0*/  IMAD.MOV.U32 R112, RZ, RZ, RZ ;  /* 0x000000ffff707224 */ /* 0x000fe200078e00ff */
[----:B------:R-:W-:Y:S01]  /*1bc0*/  LOP3.LUT R180, R109, R180, R113, 0x96, !PT ;  /* 0x000000b46db47212 */ /* 0x000fe200078e9671 */
[----:B------:R-:W-:-:S04]  /*1bd0*/  IMAD.WIDE.U32 R110, R110, -0x2daee0ad, RZ ;  /* 0xd2511f536e6e7825 */ /* 0x000fc800078e00ff */
[----:B------:R-:W-:Y:S01]  /*1be0*/  IMAD.MOV.U32 R200, RZ, RZ, R110 ;  /* 0x000000ffffc87224 */ /* 0x000fe200078e006e */
[----:B------:R-:W-:Y:S02]  /*1bf0*/  LOP3.LUT R179, R179, R108, R111, 0x96, !PT ;  /* 0x0000006cb3b37212 */ /* 0x000fe400078e966f */
[----:B------:R-:W-:-:S07]  /*1c00*/  MOV R108, R184 ;  /* 0x000000b8006c7202 */ /* 0x000fce0000000f00 */
.L_x_47623:
[----:B------:R-:W-:Y:S05]  /*1c10*/  BSYNC.RECONVERGENT B3 ;  /* 0x0000000000037941 */ /* 0x000fea0003800200 */
.L_x_47622:
        /* <DEDUP_REMOVED lines=11> */
.L_x_47621:
[----:B------:R-:W-:Y:S05]  /*1cd0*/  BSYNC.RECONVERGENT B2 ;  /* 0x0000000000027941 */ /* 0x000fea0003800200 */
.L_x_47620:
        /* <DEDUP_REMOVED lines=17> */
.L_x_47631:
        /* <DEDUP_REMOVED lines=13> */
.L_x_47633:
[----:B------:R-:W-:Y:S05]  /*1ec0*/  BSYNC.RECONVERGENT B4 ;  /* 0x0000000000047941 */ /* 0x000fea0003800200 */
.L_x_47632:
        /* <DEDUP_REMOVED lines=54> */
[----:B------:R-:W-:Y:S01]  /*2230*/  LOP3.LUT R180, R111, R112, R203, 0x96, !PT ;  /* 0x000000706fb47212 */ /* 0x000fe200078e96cb */
[----:B------:R-:W-:Y:S01]  /*2240*/  IMAD.MOV.U32 R111, RZ, RZ, RZ ;  /* 0x000000ffff6f7224 */ /* 0x000fe200078e00ff */
[----:B------:R-:W-:Y:S01]  /*2250*/  MOV R182, R202 ;  /* 0x000000ca00b67202 */ /* 0x000fe20000000f00 */
[----:B------:R-:W-:-:S04]  /*2260*/  IMAD.WIDE.U32 R114, R109, -0x2daee0ad, RZ ;  /* 0xd2511f536d727825 */ /* 0x000fc800078e00ff */
[----:B------:R-:W-:Y:S01]  /*2270*/  IMAD.MOV.U32 R109, RZ, RZ, R200 ;  /* 0x000000ffff6d7224 */ /* 0x000fe200078e00c8 */
[----:B------:R-:W-:Y:S02]  /*2280*/  LOP3.LUT R179, R179, R110, R115, 0x96, !PT ;  /* 0x0000006eb3b37212 */ /* 0x000fe400078e9673 */
[----:B------:R-:W-:-:S07]  /*2290*/  MOV R200, R114 ;  /* 0x0000007200c87202 */ /* 0x000fce0000000f00 */
.L_x_47630:
[----:B------:R-:W-:Y:S05]  /*22a0*/  BSYNC.RECONVERGENT B3 ;  /* 0x0000000000037941 */ /* 0x000fea0003800200 */
.L_x_47629:
        /* <DEDUP_REMOVED lines=11> */
.L_x_47628:
[----:B------:R-:W-:Y:S05]  /*2360*/  BSYNC.RECONVERGENT B2 ;  /* 0x0000000000027941 */ /* 0x000fea0003800200 */
.L_x_47627:
        /* <DEDUP_REMOVED lines=17> */
.L_x_47638:
        /* <DEDUP_REMOVED lines=13> */
.L_x_47640:
[----:B------:R-:W-:Y:S05]  /*2550*/  BSYNC.RECONVERGENT B4 ;  /* 0x0000000000047941 */ /* 0x000fea0003800200 */
.L_x_47639:
        /* <DEDUP_REMOVED lines=54> */
[----:B------:R-:W-:Y:S01]  /*28c0*/  LOP3.LUT R180, R111, R112, R203, 0x96, !PT ;  /* 0x000000706fb47212 */ /* 0x000fe200078e96cb */
[----:B------:R-:W-:Y:S01]  /*28d0*/  IMAD.MOV.U32 R112, RZ, RZ, RZ ;  /* 0x000000ffff707224 */ /* 0x000fe200078e00ff */
[----:B------:R-:W-:Y:S01]  /*28e0*/  MOV R182, R202 ;  /* 0x000000ca00b67202 */ /* 0x000fe20000000f00 */
[----:B------:R-:W-:-:S05]  /*28f0*/  IMAD.WIDE.U32 R114, R115, -0x2daee0ad, RZ ;  /* 0xd2511f5373727825 */ /* 0x000fca00078e00ff */
[----:B------:R-:W-:Y:S01]  /*2900*/  LOP3.LUT R179, R179, R110, R115, 0x96, !PT ;  /* 0x0000006eb3b37212 */ /* 0x000fe200078e9673 */
[----:B------:R-:W-:Y:S01]  /*2910*/  IMAD.MOV.U32 R110, RZ, RZ, R200 ;  /* 0x000000ffff6e7224 */ /* 0x000fe200078e00c8 */
[----:B------:R-:W-:-:S07]  /*2920*/  MOV R200, R114 ;  /* 0x0000007200c87202 */ /* 0x000fce0000000f00 */
.L_x_47637:
[----:B------:R-:W-:Y:S05]  /*2930*/  BSYNC.RECONVERGENT B3 ;  /* 0x0000000000037941 */ /* 0x000fea0003800200 */
.L_x_47636:
        /* <DEDUP_REMOVED lines=11> */
.L_x_47635:
[----:B------:R-:W-:Y:S05]  /*29f0*/  BSYNC.RECONVERGENT B2 ;  /* 0x0000000000027941 */ /* 0x000fea0003800200 */
.L_x_47634:
        /* <DEDUP_REMOVED lines=17> */
.L_x_47645:
        /* <DEDUP_REMOVED lines=13> */
.L_x_47647:
[----:B------:R-:W-:Y:S05]  /*2be0*/  BSYNC.RECONVERGENT B4 ;  /* 0x0000000000047941 */ /* 0x000fea0003800200 */
.L_x_47646:
        /* <DEDUP_REMOVED lines=53> */
[----:B------:R-:W-:Y:S01]  /*2f40*/  IADD3 R111, PT, PT, R2, -0x700cb87f, RZ ;  /* 0x8ff34781026f7810 */ /* 0x000fe20007ffe0ff */
[----:B------:R-:W-:Y:S01]  /*2f50*/  IMAD.MOV.U32 R113, RZ, RZ, RZ ;  /* 0x000000ffff717224 */ /* 0x000fe200078e00ff */
[----:B------:R-:W-:Y:S01]  /*2f60*/  MOV R182, R206 ;  /* 0x000000ce00b67202 */ /* 0x000fe20000000f00 */
[----:B------:R-:W-:Y:S01]  /*2f70*/  IMAD.WIDE.U32 R202, R202, -0x2daee0ad, RZ ;  /* 0xd2511f53caca7825 */ /* 0x000fe200078e00ff */
[----:B------:R-:W-:-:S03]  /*2f80*/  LOP3.LUT R180, R111, R114, R207, 0x96, !PT ;  /* 0x000000726fb47212 */ /* 0x000fc600078e96cf */
[----:B------:R-:W-:Y:S01]  /*2f90*/  IMAD.MOV.U32 R111, RZ, RZ, R200 ;  /* 0x000000ffff6f7224 */ /* 0x000fe200078e00c8 */
[----:B------:R-:W-:Y:S02]  /*2fa0*/  LOP3.LUT R179, R179, R112, R203, 0x96, !PT ;  /* 0x00000070b3b37212 */ /* 0x000fe400078e96cb */
[----:B------:R-:W-:-:S07]  /*2fb0*/  MOV R200, R202 ;  /* 0x000000ca00c87202 */ /* 0x000fce0000000f00 */
.L_x_47644:
[----:B------:R-:W-:Y:S05]  /*2fc0*/  BSYNC.RECONVERGENT B3 ;  /* 0x0000000000037941 */ /* 0x000fea0003800200 */
.L_x_47643:
        /* <DEDUP_REMOVED lines=11> */
.L_x_47642:
[----:B------:R-:W-:Y:S05]  /*3080*/  BSYNC.RECONVERGENT B2 ;  /* 0x0000000000027941 */ /* 0x000fea0003800200 */
.L_x_47641:
[----:B------:R-:W-:Y:S01]  /*3090*/  BSSY.RECONVERGENT B2, `(.L_x_47648) ;  /* 0x0000068000027945 */ /* 0x000fe20003800200 */
[----:B------:R-:W-:Y:S01]  /*30a0*/  IMAD.MOV.U32 R114, RZ, RZ, R113 ;  /* 0x000000ffff727224 */ /* 0x000fe200078e0071 */
[----:B-----5:R-:W-:Y:S02]  /*30b0*/  MOV R112, R104 ;  /* 0x0000006800707202 */ /* 0x020fe40000000f00 */
        /* <DEDUP_REMOVED lines=14> */
.L_x_47652:
        /* <DEDUP_REMOVED lines=13> */
.L_x_47654:
[----:B------:R-:W-:Y:S05]  /*3270*/  BSYNC.RECONVERGENT B4 ;  /* 0x0000000000047941 */ /* 0x000fea0003800200 */
.L_x_47653:
        /* <DEDUP_REMOVED lines=61> */
.L_x_47651:
[----:B------:R-:W-:Y:S05]  /*3650*/  BSYNC.RECONVERGENT B3 ;  /* 0x0000000000037941 */ /* 0x000fea0003800200 */
.L_x_47650:
        /* <DEDUP_REMOVED lines=11> */
.L_x_47649:
[----:B------:R-:W-:Y:S05]  /*3710*/  BSYNC.RECONVERGENT B2 ;  /* 0x0000000000027941 */ /* 0x000fea0003800200 */
.L_x_47648:
        /* <DEDUP_REMOVED lines=17> */
.L_x_47659:
        /* <DEDUP_REMOVED lines=13> */
.L_x_47661:
[----:B------:R-:W-:Y:S05]  /*3900*/  BSYNC.RECONVERGENT B4 ;  /* 0x0000000000047941 */ /* 0x000fea0003800200 */
.L_x_47660:
        /* <DEDUP_REMOVED lines=61> */
.L_x_47658:
[----:B------:R-:W-:Y:S05]  /*3ce0*/  BSYNC.RECONVERGENT B3 ;  /* 0x0000000000037941 */ /* 0x000fea0003800200 */
.L_x_47657:
        /* <DEDUP_REMOVED lines=11> */
.L_x_47656:
[----:B------:R-:W-:Y:S05]  /*3da0*/  BSYNC.RECONVERGENT B2 ;  /* 0x0000000000027941 */ /* 0x000fea0003800200 */
.L_x_47655:
        /* <DEDUP_REMOVED lines=17> */
.L_x_47666:
        /* <DEDUP_REMOVED lines=13> */
.L_x_47668:
[----:B------:R-:W-:Y:S05]  /*3f90*/  BSYNC.RECONVERGENT B4 ;  /* 0x0000000000047941 */ /* 0x000fea0003800200 */
.L_x_47667:
        /* <DEDUP_REMOVED lines=61> */
.L_x_47665:
[----:B------:R-:W-:Y:S05]  /*4370*/  BSYNC.RECONVERGENT B3 ;  /* 0x0000000000037941 */ /* 0x000fea0003800200 */
.L_x_47664:
        /* <DEDUP_REMOVED lines=11> */
.L_x_47663:
[----:B------:R-:W-:Y:S05]  /*4430*/  BSYNC.RECONVERGENT B2 ;  /* 0x0000000000027941 */ /* 0x000fea0003800200 */
.L_x_47662:
        /* <DEDUP_REMOVED lines=16> */
.L_x_47672:
        /* <DEDUP_REMOVED lines=13> */
.L_x_47674:
[----:B------:R-:W-:Y:S05]  /*4610*/  BSYNC.RECONVERGENT B3 ;  /* 0x0000000000037941 */ /* 0x000fea0003800200 */
.L_x_47673:
        /* <DEDUP_REMOVED lines=49> */
[----:B------:R-:W-:-:S05]  /*4930*/  IMAD.WIDE.U32 R180, R180, -0x326172a9, RZ ;  /* 0xcd9e8d57b4b47825 */ /* 0x000fca00078e00ff */
[----:B------:R-:W-:Y:S01]  /*4940*/  LOP3.LUT R115, R115, R208, R181, 0x96, !PT ;  /* 0x000000d073737212 */ /* 0x000fe200078e96b5 */
        /* <DEDUP_REMOVED lines=8> */
[----:B------:R-:W-:Y:S01]  /*49d0*/  IMAD.MOV.U32 R115, RZ, RZ, R200 ;  /* 0x000000ffff737224 */ /* 0x000fe200078e00c8 */
[----:B------:R-:W-:-:S07]  /*49e0*/  MOV R200, R206 ;  /* 0x000000ce00c87202 */ /* 0x000fce0000000f00 */
.L_x_47671:
[----:B------:R-:W-:Y:S05]  /*49f0*/  BSYNC.RECONVERGENT B2 ;  /* 0x0000000000027941 */ /* 0x000fea0003800200 */
.L_x_47670:
        /* <DEDUP_REMOVED lines=10> */
[----:B------:R-:W-:Y:S01]  /*4aa0*/  FFMA.FTZ R115, R184, R115, R107 ;  /* 0x00000073b8737223 */ /* 0x000fe2000001006b */
[----:B------:R-:W-:Y:S06]  /*4ab0*/  BRA `(.L_x_47669) ;  /* 0x0000003400287947 */ /* 0x000fec0003800000 */
.L_x_47619:
        /* <DEDUP_REMOVED lines=21> */
.L_x_47679:
        /* <DEDUP_REMOVED lines=13> */
.L_x_47681:
[----:B------:R-:W-:Y:S05]  /*4ce0*/  BSYNC.RECONVERGENT B4 ;  /* 0x0000000000047941 */ /* 0x000fea0003800200 */
.L_x_47680:
[----:B------:R-:W-:Y:S01]  /*4cf0*/  IMAD.WIDE.U32 R110, R178, -0x326172a9, RZ ;  /* 0xcd9e8d57b26e7825 */ /* 0x000fe200078e00ff */
[----:B------:R-:W-:Y:S02]  /*4d00*/  LOP3.LUT R114, R185, R109, R3, 0x96, !PT ;  /* 0x0000006db9727212 */ /* 0x000fe400078e9603 */
[----:B------:R-:W-:Y:S01]  /*4d10*/  IADD3 R109, PT, PT, R2, -0x61c88647, RZ ;  /* 0x9e3779b9026d7810 */ /* 0x000fe20007ffe0ff */
[----:B------:R-:W-:Y:S01]  /*4d20*/  VIADD R179, R3, 0x96a522ad ;  /* 0x96a522ad03b37836 */ /* 0x000fe20000000000 */
        /* <DEDUP_REMOVED lines=50> */
[----:B------:R-:W-:Y:S02]  /*5050*/  LOP3.LUT R180, R109, R180, R113, 0x96, !PT ;  /* 0x000000b46db47212 */ /* 0x000fe400078e9671 */
[----:B------:R-:W-:Y:S01]  /*5060*/  MOV R182, R112 ;  /* 0x0000007000b67202 */ /* 0x000fe20000000f00 */
[----:B------:R-:W-:-:S04]  /*5070*/  IMAD.WIDE.U32 R110, R111, -0x2daee0ad, RZ ;  /* 0xd2511f536f6e7825 */ /* 0x000fc800078e00ff */
[----:B------:R-:W-:Y:S01]  /*5080*/  IMAD.MOV.U32 R200, RZ, RZ, R110 ;  /* 0x000000ffffc87224 */ /* 0x000fe200078e006e */
[----:B------:R-:W-:Y:S01]  /*5090*/  LOP3.LUT R179, R179, R108, R111, 0x96, !PT ;  /* 0x0000006cb3b37212 */ /* 0x000fe200078e966f */
[----:B------:R-:W-:Y:S01]  /*50a0*/  IMAD.MOV.U32 R110, RZ, RZ, RZ ;  /* 0x000000ffff6e7224 */ /* 0x000fe200078e00ff */
[----:B------:R-:W-:-:S07]  /*50b0*/  MOV R108, R184 ;  /* 0x000000b8006c7202 */ /* 0x000fce0000000f00 */
.L_x_47678:
[----:B------:R-:W-:Y:S05]  /*50c0*/  BSYNC.RECONVERGENT B3 ;  /* 0x0000000000037941 */ /* 0x000fea0003800200 */
.L_x_47677:
        /* <DEDUP_REMOVED lines=11> */
.L_x_47676:
[----:B------:R-:W-:Y:S05]  /*5180*/  BSYNC.RECONVERGENT B2 ;  /* 0x0000000000027941 */ /* 0x000fea0003800200 */
.L_x_47675:
        /* <DEDUP_REMOVED lines=17> */
.L_x_47686:
        /* <DEDUP_REMOVED lines=13> */
.L_x_47688:
[----:B------:R-:W-:Y:S05]  /*5370*/  BSYNC.RECONVERGENT B4 ;  /* 0x0000000000047941 */ /* 0x000fea0003800200 */
.L_x_47687:
        /* <DEDUP_REMOVED lines=61> */
.L_x_47685:
[----:B------:R-:W-:Y:S05]  /*5750*/  BSYNC.RECONVERGENT B3 ;  /* 0x0000000000037941 */ /* 0x000fea0003800200 */
.L_x_47684:
        /* <DEDUP_REMOVED lines=11> */
.L_x_47683:
[----:B------:R-:W-:Y:S05]  /*5810*/  BSYNC.RECONVERGENT B2 ;  /* 0x0000000000027941 */ /* 0x000fea0003800200 */
.L_x_47682:
        /* <DEDUP_REMOVED lines=17> */
.L_x_47693:
        /* <DEDUP_REMOVED lines=13> */
.L_x_47695:
[----:B------:R-:W-:Y:S05]  /*5a00*/  BSYNC.RECONVERGENT B4 ;  /* 0x0000000000047941 */ /* 0x000fea0003800200 */
.L_x_47694:
        /* <DEDUP_REMOVED lines=61> */
.L_x_47692:
[----:B------:R-:W-:Y:S05]  /*5de0*/  BSYNC.RECONVERGENT B3 ;  /* 0x0000000000037941 */ /* 0x000fea0003800200 */
.L_x_47691:
        /* <DEDUP_REMOVED lines=11> */
.L_x_47690:
[----:B------:R-:W-:Y:S05]  /*5ea0*/  BSYNC.RECONVERGENT B2 ;  /* 0x0000000000027941 */ /* 0x000fea0003800200 */
.L_x_47689:
        /* <DEDUP_REMOVED lines=17> */
.L_x_47700:
        /* <DEDUP_REMOVED lines=13> */
.L_x_47702:
[----:B------:R-:W-:Y:S05]  /*6090*/  BSYNC.RECONVERGENT B4 ;  /* 0x0000000000047941 */ /* 0x000fea0003800200 */
.L_x_47701:
        /* <DEDUP_REMOVED lines=61> */
.L_x_47699:
[----:B------:R-:W-:Y:S05]  /*6470*/  BSYNC.RECONVERGENT B3 ;  /* 0x0000000000037941 */ /* 0x000fea0003800200 */
.L_x_47698:
        /* <DEDUP_REMOVED lines=11> */
.L_x_47697:
[----:B------:R-:W-:Y:S05]  /*6530*/  BSYNC.RECONVERGENT B2 ;  /* 0x0000000000027941 */ /* 0x000fea0003800200 */
.L_x_47696:
        /* <DEDUP_REMOVED lines=17> */
.L_x_47707:
        /* <DEDUP_REMOVED lines=13> */
.L_x_47709:
[----:B------:R-:W-:Y:S05]  /*6720*/  BSYNC.RECONVERGENT B4 ;  /* 0x0000000000047941 */ /* 0x000fea0003800200 */
.L_x_47708:
        /* <DEDUP_REMOVED lines=61> */
.L_x_47706:
[----:B------:R-:W-:Y:S05]  /*6b00*/  BSYNC.RECONVERGENT B3 ;  /* 0x0000000000037941 */ /* 0x000fea0003800200 */
.L_x_47705:
        /* <DEDUP_REMOVED lines=11> */
.L_x_47704:
[----:B------:R-:W-:Y:S05]  /*6bc0*/  BSYNC.RECONVERGENT B2 ;  /* 0x0000000000027941 */ /* 0x000fea0003800200 */
.L_x_47703:
        /* <DEDUP_REMOVED lines=17> */
.L_x_47714:
        /* <DEDUP_REMOVED lines=13> */
.L_x_47716:
[----:B------:R-:W-:Y:S05]  /*6db0*/  BSYNC.RECONVERGENT B4 ;  /* 0x0000000000047941 */ /* 0x000fea0003800200 */
.L_x_47715:
        /* <DEDUP_REMOVED lines=61> */
.L_x_47713:
[----:B------:R-:W-:Y:S05]  /*7190*/  BSYNC.RECONVERGENT B3 ;  /* 0x0000000000037941 */ /* 0x000fea0003800200 */
.L_x_47712:
        /* <DEDUP_REMOVED lines=11> */
.L_x_47711:
[----:B------:R-:W-:Y:S05]  /*7250*/  BSYNC.RECONVERGENT B2 ;  /* 0x0000000000027941 */ /* 0x000fea0003800200 */
.L_x_47710:
        /* <DEDUP_REMOVED lines=17> */
.L_x_47721:
        /* <DEDUP_REMOVED lines=13> */
.L_x_47723:
[----:B------:R-:W-:Y:S05]  /*7440*/  BSYNC.RECONVERGENT B4 ;  /* 0x0000000000047941 */ /* 0x000fea0003800200 */
.L_x_47722:
        /* <DEDUP_REMOVED lines=61> */
.L_x_47720:
[----:B------:R-:W-:Y:S05]  /*7820*/  BSYNC.RECONVERGENT B3 ;  /* 0x0000000000037941 */ /* 0x000fea0003800200 */
.L_x_47719:
        /* <DEDUP_REMOVED lines=11> */
.L_x_47718:
[----:B------:R-:W-:Y:S05]  /*78e0*/  BSYNC.RECONVERGENT B2 ;  /* 0x0000000000027941 */ /* 0x000fea0003800200 */
.L_x_47717:
        /* <DEDUP_REMOVED lines=16> */
.L_x_47726:
        /* <DEDUP_REMOVED lines=13> */
.L_x_47728:
[----:B------:R-:W-:Y:S05]  /*7ac0*/  BSYNC.RECONVERGENT B3 ;  /* 0x0000000000037941 */ /* 0x000fea0003800200 */
.L_x_47727:
        /* <DEDUP_REMOVED lines=61> */
.L_x_47725:
[----:B------:R-:W-:Y:S05]  /*7ea0*/  BSYNC.RECONVERGENT B2 ;  /* 0x0000000000027941 */ /* 0x000fea0003800200 */
.L_x_47724:
        /* <DEDUP_REMOVED lines=11> */
.L_x_47669:
[----:B------:R-:W-:Y:S05]  /*7f60*/  BSYNC.RECONVERGENT B1 ;  /* 0x0000000000017941 */ /* 0x000fea0003800200 */
.L_x_47618:
[----:B------:R-:W0:Y:S01]  /*7f70*/  LDC.64 R202, c[0x0][0x3a8] ;  /* 0x0000ea00ffca7b82 */ /* 0x000e220000000a00 */
[----:B------:R-:W-:Y:S01]  /*7f80*/  BSSY.RECONVERGENT B1, `(.L_x_47729) ;  /* 0x000001a000017945 */ /* 0x000fe20003800200 */
[----:B------:R-:W-:Y:S02]  /*7f90*/  IMAD.MOV.U32 R184, RZ, RZ, R200 ;  /* 0x000000ffffb87224 */ /* 0x000fe400078e00c8 */
[----:B0-----:R-:W-:-:S05]  /*7fa0*/  IMAD.WIDE.U32 R202, R199, 0x20, R202 ;  /* 0x00000020c7ca7825 */ /* 0x001fca00078e00ca */
[----:B------:R0:W-:Y:S04]  /*7fb0*/  STG.E.128 desc[UR6][R202.64], R108 ;  /* 0x0000006cca007986 */ /* 0x0001e8000c101d06 */
        /* <DEDUP_REMOVED lines=22> */
.L_x_47730:
[----:B------:R-:W-:Y:S05]  /*8120*/  BSYNC.RECONVERGENT B1 ;  /* 0x0000000000017941 */ /* 0x000fea0003800200 */
.L_x_47729:
[----:B------:R-:W-:Y:S01]  /*8130*/  VIADD R199, R199, 0x20 ;  /* 0x00000020c7c77836 */ /* 0x000fe20000000000 */
[----:B------:R-:W-:-:S07]  /*8140*/  IADD3 R0, PT, PT, R0, 0x20, RZ ;  /* 0x0000002000007810 */ /* 0x000fce0007ffe0ff */
.L_x_47615:
[----:B------:R-:W-:Y:S05]  /*8150*/  BSYNC.RECONVERGENT B0 ;  /* 0x0000000000007941 */ /* 0x000fea0003800200 */
.L_x_47614:
        /* <DEDUP_REMOVED lines=12> */
[----:B------:R2:W5:Y:S04]  /*8220*/  @P1 LDG.E.128 R100, desc[UR6][R118.64] ;  /* 0x0000000676641981 */ /* 0x000568000c1e1d00 */
[----:B------:R2:W5:Y:S01]  /*8230*/  @P1 LDG.E.128 R104, desc[UR6][R118.64+0x10] ;  /* 0x0000100676681981 */ /* 0x000562000c1e1d00 */
[----:B------:R-:W-:Y:S04]  /*8240*/  BSSY.RECONVERGENT B0, `(.L_x_47733) ;  /* 0x0000698000007945 */ /* 0x000fe80003800200 */
[----:B------:R-:W-:Y:S05]  /*8250*/  @!P1 BRA `(.L_x_47734) ;  /* 0x0000003400309947 */ /* 0x000fea0003800000 */
[----:B------:R-:W-:Y:S01]  /*8260*/  ISETP.GT.AND P1, PT, R198, RZ, PT ;  /* 0x000000ffc600720c */ /* 0x000fe20003f24270 */
[----:B------:R-:W-:Y:S01]  /*8270*/  BSSY.RECONVERGENT B2, `(.L_x_47735) ;  /* 0x000006c000027945 */ /* 0x000fe20003800200 */
[----:B------:R-:W-:Y:S01]  /*8280*/  IMAD.MOV.U32 R200, RZ, RZ, R184 ;  /* 0x000000ffffc87224 */ /* 0x000fe200078e00b8 */
[----:B--2---:R-:W-:Y:S01]  /*8290*/  MOV R118, R181 ;  /* 0x000000b500767202 */ /* 0x004fe20000000f00 */
        /* <DEDUP_REMOVED lines=18> */
.L_x_47739:
        /* <DEDUP_REMOVED lines=13> */
.L_x_47741:
[----:B------:R-:W-:Y:S05]  /*8490*/  BSYNC.RECONVERGENT B4 ;  /* 0x0000000000047941 */ /* 0x000fea0003800200 */
.L_x_47740:
        /* <DEDUP_REMOVED lines=61> */
.L_x_47738:
[----:B------:R-:W-:Y:S05]  /*8870*/  BSYNC.RECONVERGENT B3 ;  /* 0x0000000000037941 */ /* 0x000fea0003800200 */
.L_x_47737:
        /* <DEDUP_REMOVED lines=11> */
.L_x_47736:
[----:B------:R-:W-:Y:S05]  /*8930*/  BSYNC.RECONVERGENT B2 ;  /* 0x0000000000027941 */ /* 0x000fea0003800200 */
.L_x_47735:
        /* <DEDUP_REMOVED lines=17> */
.L_x_47746:
        /* <DEDUP_REMOVED lines=13> */
.L_x_47748:
[----:B------:R-:W-:Y:S05]  /*8b20*/  BSYNC.RECONVERGENT B4 ;  /* 0x0000000000047941 */ /* 0x000fea0003800200 */
.L_x_47747:
        /* <DEDUP_REMOVED lines=52> */
[----:B01----:R-:W-:-:S03]  /*8e70*/  IMAD.WIDE.U32 R202, R123, -0x326172a9, RZ ;  /* 0xcd9e8d577bca7825 */ /* 0x003fc600078e00ff */
        /* <DEDUP_REMOVED lines=8> */
.L_x_47745:
[----:B------:R-:W-:Y:S05]  /*8f00*/  BSYNC.RECONVERGENT B3 ;  /* 0x0000000000037941 */ /* 0x000fea0003800200 */
.L_x_47744:
        /* <DEDUP_REMOVED lines=11> */
.L_x_47743:
[----:B------:R-:W-:Y:S05]  /*8fc0*/  BSYNC.RECONVERGENT B2 ;  /* 0x0000000000027941 */ /* 0x000fea0003800200 */
.L_x_47742:
        /* <DEDUP_REMOVED lines=17> */
.L_x_47753:
        /* <DEDUP_REMOVED lines=13> */
.L_x_47755:
[----:B------:R-:W-:Y:S05]  /*91b0*/  BSYNC.RECONVERGENT B4 ;  /* 0x0000000000047941 */ /* 0x000fea0003800200 */
.L_x_47754:
        /* <DEDUP_REMOVED lines=51> */
[----:B01----:R-:W-:-:S03]  /*94f0*/  IMAD.WIDE.U32 R202, R179, -0x326172a9, RZ ;  /* 0xcd9e8d57b3ca7825 */ /* 0x003fc600078e00ff */
        /* <DEDUP_REMOVED lines=9> */
.L_x_47752:
[----:B------:R-:W-:Y:S05]  /*9590*/  BSYNC.RECONVERGENT B3 ;  /* 0x0000000000037941 */ /* 0x000fea0003800200 */
.L_x_47751:
        /* <DEDUP_REMOVED lines=11> */
.L_x_47750:
[----:B------:R-:W-:Y:S05]  /*9650*/  BSYNC.RECONVERGENT B2 ;  /* 0x0000000000027941 */ /* 0x000fea0003800200 */
.L_x_47749:
        /* <DEDUP_REMOVED lines=17> */
.L_x_47760:
        /* <DEDUP_REMOVED lines=13> */
.L_x_47762:
[----:B------:R-:W-:Y:S05]  /*9840*/  BSYNC.RECONVERGENT B4 ;  /* 0x0000000000047941 */ /* 0x000fea0003800200 */
.L_x_47761:
[----:B------:R-:W-:Y:S01]  /*9850*/  IMAD.WIDE.U32 R122, R178, -0x326172a9, RZ ;  /* 0xcd9e8d57b27a7825 */ /* 0x000fe200078e00ff */
[----:B01----:R-:W-:Y:S02]  /*9860*/  LOP3.LUT R202, R185, R121, R3, 0x96, !PT ;  /* 0x00000079b9ca7212 */ /* 0x003fe400078e9603 */
        /* <DEDUP_REMOVED lines=59> */
.L_x_47759:
[----:B------:R-:W-:Y:S05]  /*9c20*/  BSYNC.RECONVERGENT B3 ;  /* 0x0000000000037941 */ /* 0x000fea0003800200 */
.L_x_47758:
        /* <DEDUP_REMOVED lines=11> */
.L_x_47757:
[----:B------:R-:W-:Y:S05]  /*9ce0*/  BSYNC.RECONVERGENT B2 ;  /* 0x0000000000027941 */ /* 0x000fea0003800200 */
.L_x_47756:
        /* <DEDUP_REMOVED lines=17> */
.L_x_47767:
        /* <DEDUP_REMOVED lines=13> */
.L_x_47769:
[----:B------:R-:W-:Y:S05]  /*9ed0*/  BSYNC.RECONVERGENT B4 ;  /* 0x0000000000047941 */ /* 0x000fea0003800200 */
.L_x_47768:
[----:B------:R-:W-:Y:S01]  /*9ee0*/  IMAD.WIDE.U32 R122, R178, -0x326172a9, RZ ;  /* 0xcd9e8d57b27a7825 */ /* 0x000fe200078e00ff */
[----:B01----:R-:W-:Y:S02]  /*9ef0*/  LOP3.LUT R202, R185, R121, R3, 0x96, !PT ;  /* 0x00000079b9ca7212 */ /* 0x003fe400078e9603 */
        /* <DEDUP_REMOVED lines=59> */
.L_x_47766:
[----:B------:R-:W-:Y:S05]  /*a2b0*/  BSYNC.RECONVERGENT B3 ;  /* 0x0000000000037941 */ /* 0x000fea0003800200 */
.L_x_47765:
        /* <DEDUP_REMOVED lines=11> */
.L_x_47764:
[----:B------:R-:W-:Y:S05]  /*a370*/  BSYNC.RECONVERGENT B2 ;  /* 0x0000000000027941 */ /* 0x000fea0003800200 */
.L_x_47763:
        /* <DEDUP_REMOVED lines=17> */
.L_x_47774:
        /* <DEDUP_REMOVED lines=13> */
.L_x_47776:
[----:B------:R-:W-:Y:S05]  /*a560*/  BSYNC.RECONVERGENT B4 ;  /* 0x0000000000047941 */ /* 0x000fea0003800200 */
.L_x_47775:
[----:B------:R-:W-:Y:S01]  /*a570*/  IMAD.WIDE.U32 R180, R178, -0x326172a9, RZ ;  /* 0xcd9e8d57b2b47825 */ /* 0x000fe200078e00ff */
[----:B-1----:R-:W-:Y:S02]  /*a580*/  LOP3.LUT R206, R185, R123, R3, 0x96, !PT ;  /* 0x0000007bb9ce7212 */ /* 0x002fe400078e9603 */
[----:B------:R-:W-:Y:S01]  /*a590*/  IADD3 R121, PT, PT, R2, -0x61c88647, RZ ;  /* 0x9e3779b902797810 */ /* 0x000fe20007ffe0ff */
[----:B------:R-:W-:Y:S01]  /*a5a0*/  VIADD R123, R3, 0xbb67ae85 ;  /* 0xbb67ae85037b7836 */ /* 0x000fe20000000000 */
[----:B0-----:R-:W-:Y:S01]  /*a5b0*/  LOP3.LUT R202, R183, R181, R2, 0x96, !PT ;  /* 0x000000b5b7ca7212 */ /* 0x001fe200078e9602 */
        /* <DEDUP_REMOVED lines=56> */
.L_x_47773:
[----:B------:R-:W-:Y:S05]  /*a940*/  BSYNC.RECONVERGENT B3 ;  /* 0x0000000000037941 */ /* 0x000fea0003800200 */
.L_x_47772:
        /* <DEDUP_REMOVED lines=11> */
.L_x_47771:
[----:B------:R-:W-:Y:S05]  /*aa00*/  BSYNC.RECONVERGENT B2 ;  /* 0x0000000000027941 */ /* 0x000fea0003800200 */
.L_x_47770:
        /* <DEDUP_REMOVED lines=17> */
.L_x_47781:
        /* <DEDUP_REMOVED lines=13> */
.L_x_47783:
[----:B------:R-:W-:Y:S05]  /*abf0*/  BSYNC.RECONVERGENT B4 ;  /* 0x0000000000047941 */ /* 0x000fea0003800200 */
.L_x_47782:
[----:B------:R-:W-:Y:S01]  /*ac00*/  IMAD.WIDE.U32 R180, R178, -0x326172a9, RZ ;  /* 0xcd9e8d57b2b47825 */ /* 0x000fe200078e00ff */
[----:B-1----:R-:W-:Y:S02]  /*ac10*/  LOP3.LUT R206, R185, R123, R3, 0x96, !PT ;  /* 0x0000007bb9ce7212 */ /* 0x002fe400078e9603 */
[----:B------:R-:W-:Y:S01]  /*ac20*/  IADD3 R123, PT, PT, R2, -0x61c88647, RZ ;  /* 0x9e3779b9027b7810 */ /* 0x000fe20007ffe0ff */
[----:B------:R-:W-:Y:S01]  /*ac30*/  VIADD R179, R3, 0xbb67ae85 ;  /* 0xbb67ae8503b37836 */ /* 0x000fe20000000000 */
[----:B0-----:R-:W-:Y:S01]  /*ac40*/  LOP3.LUT R202, R183, R181, R2, 0x96, !PT ;  /* 0x000000b5b7ca7212 */ /* 0x001fe200078e9602 */
        /* <DEDUP_REMOVED lines=56> */
.L_x_47780:
[----:B------:R-:W-:Y:S05]  /*afd0*/  BSYNC.RECONVERGENT B3 ;  /* 0x0000000000037941 */ /* 0x000fea0003800200 */
.L_x_47779:
        /* <DEDUP_REMOVED lines=11> */
.L_x_47778:
[----:B------:R-:W-:Y:S05]  /*b090*/  BSYNC.RECONVERGENT B2 ;  /* 0x0000000000027941 */ /* 0x000fea0003800200 */
.L_x_47777:
        /* <DEDUP_REMOVED lines=16> */
.L_x_47787:
        /* <DEDUP_REMOVED lines=13> */
.L_x_47789:
[----:B------:R-:W-:Y:S05]  /*b270*/  BSYNC.RECONVERGENT B3 ;  /* 0x0000000000037941 */ /* 0x000fea0003800200 */
.L_x_47788:
[----:B01----:R-:W-:Y:S01]  /*b280*/  IMAD.WIDE.U32 R202, R178, -0x326172a9, RZ ;  /* 0xcd9e8d57b2ca7825 */ /* 0x003fe200078e00ff */
        /* <DEDUP_REMOVED lines=60> */
.L_x_47786:
[----:B------:R-:W-:Y:S05]  /*b650*/  BSYNC.RECONVERGENT B2 ;  /* 0x0000000000027941 */ /* 0x000fea0003800200 */
.L_x_47785:
        /* <DEDUP_REMOVED lines=12> */
.L_x_47734:
[----:B------:R-:W-:Y:S01]  /*b720*/  BSSY.RECONVERGENT B2, `(.L_x_47790) ;  /* 0x000006c000027945 */ /* 0x000fe20003800200 */
[----:B------:R-:W-:Y:S01]  /*b730*/  IMAD.MOV.U32 R200, RZ, RZ, R184 ;  /* 0x000000ffffc87224 */ /* 0x000fe200078e00b8 */
[----:B--2---:R-:W-:Y:S01]  /*b740*/  MOV R118, R181 ;  /* 0x000000b500767202 */ /* 0x004fe20000000f00 */
        /* <DEDUP_REMOVED lines=18> */
.L_x_47794:
        /* <DEDUP_REMOVED lines=13> */
.L_x_47796:
[----:B------:R-:W-:Y:S05]  /*b940*/  BSYNC.RECONVERGENT B4 ;  /* 0x0000000000047941 */ /* 0x000fea0003800200 */
.L_x_47795:
        /* <DEDUP_REMOVED lines=61> */
.L_x_47793:
[----:B------:R-:W-:Y:S05]  /*bd20*/  BSYNC.RECONVERGENT B3 ;  /* 0x0000000000037941 */ /* 0x000fea0003800200 */
.L_x_47792:
        /* <DEDUP_REMOVED lines=11> */
.L_x_47791:
[----:B------:R-:W-:Y:S05]  /*bde0*/  BSYNC.RECONVERGENT B2 ;  /* 0x0000000000027941 */ /* 0x000fea0003800200 */
.L_x_47790:
        /* <DEDUP_REMOVED lines=17> */
.L_x_47801:
        /* <DEDUP_REMOVED lines=13> */
.L_x_47803:
[----:B------:R-:W-:Y:S05]  /*bfd0*/  BSYNC.RECONVERGENT B4 ;  /* 0x0000000000047941 */ /* 0x000fea0003800200 */
.L_x_47802:
        /* <DEDUP_REMOVED lines=61> */
.L_x_47800:
[----:B------:R-:W-:Y:S05]  /*c3b0*/  BSYNC.RECONVERGENT B3 ;  /* 0x0000000000037941 */ /* 0x000fea0003800200 */
.L_x_47799:
        /* <DEDUP_REMOVED lines=11> */
.L_x_47798:
[----:B------:R-:W-:Y:S05]  /*c470*/  BSYNC.RECONVERGENT B2 ;  /* 0x0000000000027941 */ /* 0x000fea0003800200 */
.L_x_47797:
        /* <DEDUP_REMOVED lines=17> */
.L_x_47808:
        /* <DEDUP_REMOVED lines=13> */
.L_x_47810:
[----:B------:R-:W-:Y:S05]  /*c660*/  BSYNC.RECONVERGENT B4 ;  /* 0x0000000000047941 */ /* 0x000fea0003800200 */
.L_x_47809:
        /* <DEDUP_REMOVED lines=61> */
.L_x_47807:
[----:B------:R-:W-:Y:S05]  /*ca40*/  BSYNC.RECONVERGENT B3 ;  /* 0x0000000000037941 */ /* 0x000fea0003800200 */
.L_x_47806:
        /* <DEDUP_REMOVED lines=11> */
.L_x_47805:
[----:B------:R-:W-:Y:S05]  /*cb00*/  BSYNC.RECONVERGENT B2 ;  /* 0x0000000000027941 */ /* 0x000fea0003800200 */
.L_x_47804:
        /* <DEDUP_REMOVED lines=17> */
.L_x_47815:
        /* <DEDUP_REMOVED lines=13> */
.L_x_47817:
[----:B------:R-:W-:Y:S05]  /*ccf0*/  BSYNC.RECONVERGENT B4 ;  /* 0x0000000000047941 */ /* 0x000fea0003800200 */
.L_x_47816:
        /* <DEDUP_REMOVED lines=61> */
.L_x_47814:
[----:B------:R-:W-:Y:S05]  /*d0d0*/  BSYNC.RECONVERGENT B3 ;  /* 0x0000000000037941 */ /* 0x000fea0003800200 */
.L_x_47813:
        /* <DEDUP_REMOVED lines=11> */
.L_x_47812:
[----:B------:R-:W-:Y:S05]  /*d190*/  BSYNC.RECONVERGENT B2 ;  /* 0x0000000000027941 */ /* 0x000fea0003800200 */
.L_x_47811:
        /* <DEDUP_REMOVED lines=17> */
.L_x_47822:
        /* <DEDUP_REMOVED lines=13> */
.L_x_47824:
[----:B------:R-:W-:Y:S05]  /*d380*/  BSYNC.RECONVERGENT B4 ;  /* 0x0000000000047941 */ /* 0x000fea0003800200 */
.L_x_47823:
        /* <DEDUP_REMOVED lines=61> */
.L_x_47821:
[----:B------:R-:W-:Y:S05]  /*d760*/  BSYNC.RECONVERGENT B3 ;  /* 0x0000000000037941 */ /* 0x000fea0003800200 */
.L_x_47820:
        /* <DEDUP_REMOVED lines=11> */
.L_x_47819:
[----:B------:R-:W-:Y:S05]  /*d820*/  BSYNC.RECONVERGENT B2 ;  /* 0x0000000000027941 */ /* 0x000fea0003800200 */
.L_x_47818:
        /* <DEDUP_REMOVED lines=17> */
.L_x_47829:
        /* <DEDUP_REMOVED lines=13> */
.L_x_47831:
[----:B------:R-:W-:Y:S05]  /*da10*/  BSYNC.RECONVERGENT B4 ;  /* 0x0000000000047941 */ /* 0x000fea0003800200 */
.L_x_47830:
        /* <DEDUP_REMOVED lines=61> */
.L_x_47828:
[----:B------:R-:W-:Y:S05]  /*ddf0*/  BSYNC.RECONVERGENT B3 ;  /* 0x0000000000037941 */ /* 0x000fea0003800200 */
.L_x_47827:
        /* <DEDUP_REMOVED lines=11> */
.L_x_47826:
[----:B------:R-:W-:Y:S05]  /*deb0*/  BSYNC.RECONVERGENT B2 ;  /* 0x0000000000027941 */ /* 0x000fea0003800200 */
.L_x_47825:
        /* <DEDUP_REMOVED lines=17> */
.L_x_47836:
        /* <DEDUP_REMOVED lines=13> */
.L_x_47838:
[----:B------:R-:W-:Y:S05]  /*e0a0*/  BSYNC.RECONVERGENT B4 ;  /* 0x0000000000047941 */ /* 0x000fea0003800200 */
.L_x_47837:
        /* <DEDUP_REMOVED lines=61> */
.L_x_47835:
[----:B------:R-:W-:Y:S05]  /*e480*/  BSYNC.RECONVERGENT B3 ;  /* 0x0000000000037941 */ /* 0x000fea0003800200 */
.L_x_47834:
        /* <DEDUP_REMOVED lines=11> */
.L_x_47833:
[----:B------:R-:W-:Y:S05]  /*e540*/  BSYNC.RECONVERGENT B2 ;  /* 0x0000000000027941 */ /* 0x000fea0003800200 */
.L_x_47832:
        /* <DEDUP_REMOVED lines=16> */
.L_x_47841:
        /* <DEDUP_REMOVED lines=13> */
.L_x_47843:
[----:B------:R-:W-:Y:S05]  /*e720*/  BSYNC.RECONVERGENT B3 ;  /* 0x0000000000037941 */ /* 0x000fea0003800200 */
.L_x_47842:
        /* <DEDUP_REMOVED lines=61> */
.L_x_47840:
[----:B------:R-:W-:Y:S05]  /*eb00*/  BSYNC.RECONVERGENT B2 ;  /* 0x0000000000027941 */ /* 0x000fea0003800200 */
.L_x_47839:
        /* <DEDUP_REMOVED lines=11> */
.L_x_47784:
[----:B------:R-:W-:Y:S05]  /*ebc0*/  BSYNC.RECONVERGENT B0 ;  /* 0x0000000000007941 */ /* 0x000fea0003800200 */
.L_x_47733:
[----:B01----:R-:W0:Y:S01]  /*ebd0*/  LDC.64 R202, c[0x0][0x3a8] ;  /* 0x0000ea00ffca7b82 */ /* 0x003e220000000a00 */
        /* <DEDUP_REMOVED lines=26> */
.L_x_47845:
[----:B------:R-:W-:Y:S05]  /*ed80*/  BSYNC.RECONVERGENT B0 ;  /* 0x0000000000007941 */ /* 0x000fea0003800200 */
.L_x_47844:
[----:B------:R-:W-:Y:S01]  /*ed90*/  VIADD R199, R199, 0x20 ;  /* 0x00000020c7c77836 */ /* 0x000fe20000000000 */
[----:B------:R-:W-:-:S07]  /*eda0*/  IADD3 R0, PT, PT, R0, 0x20, RZ ;  /* 0x0000002000007810 */ /* 0x000fce0007ffe0ff */
.L_x_47732:
[----:B------:R-:W-:Y:S05]  /*edb0*/  BSYNC.RECONVERGENT B1 ;  /* 0x0000000000017941 */ /* 0x000fea0003800200 */
.L_x_47731:
        /* <DEDUP_REMOVED lines=38> */
.L_x_47854:
        /* <DEDUP_REMOVED lines=13> */
.L_x_47856:
[----:B------:R-:W-:Y:S05]  /*f0f0*/  BSYNC.RECONVERGENT B4 ;  /* 0x0000000000047941 */ /* 0x000fea0003800200 */
.L_x_47855:
        /* <DEDUP_REMOVED lines=61> */
.L_x_47853:
[----:B------:R-:W-:Y:S05]  /*f4d0*/  BSYNC.RECONVERGENT B3 ;  /* 0x0000000000037941 */ /* 0x000fea0003800200 */
.L_x_47852:
        /* <DEDUP_REMOVED lines=11> */
.L_x_47851:
[----:B------:R-:W-:Y:S05]  /*f590*/  BSYNC.RECONVERGENT B2 ;  /* 0x0000000000027941 */ /* 0x000fea0003800200 */
.L_x_47850:
        /* <DEDUP_REMOVED lines=17> */
.L_x_47861:
        /* <DEDUP_REMOVED lines=13> */
.L_x_47863:
[----:B------:R-:W-:Y:S05]  /*f780*/  BSYNC.RECONVERGENT B4 ;  /* 0x0000000000047941 */ /* 0x000fea0003800200 */
.L_x_47862:
        /* <DEDUP_REMOVED lines=61> */
.L_x_47860:
[----:B------:R-:W-:Y:S05]  /*fb60*/  BSYNC.RECONVERGENT B3 ;  /* 0x0000000000037941 */ /* 0x000fea0003800200 */
.L_x_47859:
        /* <DEDUP_REMOVED lines=11> */
.L_x_47858:
[----:B------:R-:W-:Y:S05]  /*fc20*/  BSYNC.RECONVERGENT B2 ;  /* 0x0000000000027941 */ /* 0x000fea0003800200 */
.L_x_47857:
        /* <DEDUP_REMOVED lines=17> */
.L_x_47868:
        /* <DEDUP_REMOVED lines=13> */
.L_x_47870:
[----:B------:R-:W-:Y:S05]  /*fe10*/  BSYNC.RECONVERGENT B4 ;  /* 0x0000000000047941 */ /* 0x000fea0003800200 */
.L_x_47869:
        /* <DEDUP_REMOVED lines=61> */
.L_x_47867:
[----:B------:R-:W-:Y:S05]  /*101f0*/  BSYNC.RECONVERGENT B3 ;  /* 0x0000000000037941 */ /* 0x000fea0003800200 */
.L_x_47866:
        /* <DEDUP_REMOVED lines=11> */
.L_x_47865:
[----:B------:R-:W-:Y:S05]  /*102b0*/  BSYNC.RECONVERGENT B2 ;  /* 0x0000000000027941 */ /* 0x000fea0003800200 */
.L_x_47864:
        /* <DEDUP_REMOVED lines=17> */
.L_x_47875:
        /* <DEDUP_REMOVED lines=13> */
.L_x_47877:
[----:B------:R-:W-:Y:S05]  /*104a0*/  BSYNC.RECONVERGENT B4 ;  /* 0x0000000000047941 */ /* 0x000fea0003800200 */
.L_x_47876:
        /* <DEDUP_REMOVED lines=61> */
.L_x_47874:
[----:B------:R-:W-:Y:S05]  /*10880*/  BSYNC.RECONVERGENT B3 ;  /* 0x0000000000037941 */ /* 0x000fea0003800200 */
.L_x_47873:
        /* <DEDUP_REMOVED lines=11> */
.L_x_47872:
[----:B------:R-:W-:Y:S05]  /*10940*/  BSYNC.RECONVERGENT B2 ;  /* 0x0000000000027941 */ /* 0x000fea0003800200 */
.L_x_47871:
        /* <DEDUP_REMOVED lines=17> */
.L_x_47882:
        /* <DEDUP_REMOVED lines=13> */
.L_x_47884:
[----:B------:R-:W-:Y:S05]  /*10b30*/  BSYNC.RECONVERGENT B4 ;  /* 0x0000000000047941 */ /* 0x000fea0003800200 */
.L_x_47883:
        /* <DEDUP_REMOVED lines=61> */
.L_x_47881:
[----:B------:R-:W-:Y:S05]  /*10f10*/  BSYNC.RECONVERGENT B3 ;  /* 0x0000000000037941 */ /* 0x000fea0003800200 */
.L_x_47880:
        /* <DEDUP_REMOVED lines=11> */
.L_x_47879:
[----:B------:R-:W-:Y:S05]  /*10fd0*/  BSYNC.RECONVERGENT B2 ;  /* 0x0000000000027941 */ /* 0x000fea0003800200 */
.L_x_47878:
        /* <DEDUP_REMOVED lines=17> */
.L_x_47889:
        /* <DEDUP_REMOVED lines=13> */
.L_x_47891:
[----:B------:R-:W-:Y:S05]  /*111c0*/  BSYNC.RECONVERGENT B4 ;  /* 0x0000000000047941 */ /* 0x000fea0003800200 */
.L_x_47890:
        /* <DEDUP_REMOVED lines=61> */
.L_x_47888:
[----:B------:R-:W-:Y:S05]  /*115a0*/  BSYNC.RECONVERGENT B3 ;  /* 0x0000000000037941 */ /* 0x000fea0003800200 */
.L_x_47887:
        /* <DEDUP_REMOVED lines=11> */
.L_x_47886:
[----:B------:R-:W-:Y:S05]  /*11660*/  BSYNC.RECONVERGENT B2 ;  /* 0x0000000000027941 */ /* 0x000fea0003800200 */
.L_x_47885:
        /* <DEDUP_REMOVED lines=17> */
.L_x_47896:
        /* <DEDUP_REMOVED lines=13> */
.L_x_47898:
[----:B------:R-:W-:Y:S05]  /*11850*/  BSYNC.RECONVERGENT B4 ;  /* 0x0000000000047941 */ /* 0x000fea0003800200 */
.L_x_47897:
        /* <DEDUP_REMOVED lines=61> */
.L_x_47895:
[----:B------:R-:W-:Y:S05]  /*11c30*/  BSYNC.RECONVERGENT B3 ;  /* 0x0000000000037941 */ /* 0x000fea0003800200 */
.L_x_47894:
        /* <DEDUP_REMOVED lines=11> */
.L_x_47893:
[----:B------:R-:W-:Y:S05]  /*11cf0*/  BSYNC.RECONVERGENT B2 ;  /* 0x0000000000027941 */ /* 0x000fea0003800200 */
.L_x_47892:
        /* <DEDUP_REMOVED lines=16> */
.L_x_47902:
        /* <DEDUP_REMOVED lines=13> */
.L_x_47904:
[----:B------:R-:W-:Y:S05]  /*11ed0*/  BSYNC.RECONVERGENT B3 ;  /* 0x0000000000037941 */ /* 0x000fea0003800200 */
.L_x_47903:
        /* <DEDUP_REMOVED lines=61> */
.L_x_47901:
[----:B------:R-:W-:Y:S05]  /*122b0*/  BSYNC.RECONVERGENT B2 ;  /* 0x0000000000027941 */ /* 0x000fea0003800200 */
.L_x_47900:
        /* <DEDUP_REMOVED lines=12> */
.L_x_47849:
        /* <DEDUP_REMOVED lines=21> */
.L_x_47909:
        /* <DEDUP_REMOVED lines=13> */
.L_x_47911:
[----:B------:R-:W-:Y:S05]  /*125a0*/  BSYNC.RECONVERGENT B4 ;  /* 0x0000000000047941 */ /* 0x000fea0003800200 */
.L_x_47910:
        /* <DEDUP_REMOVED lines=61> */
.L_x_47908:
[----:B------:R-:W-:Y:S05]  /*12980*/  BSYNC.RECONVERGENT B3 ;  /* 0x0000000000037941 */ /* 0x000fea0003800200 */
.L_x_47907:
        /* <DEDUP_REMOVED lines=11> */
.L_x_47906:
[----:B------:R-:W-:Y:S05]  /*12a40*/  BSYNC.RECONVERGENT B2 ;  /* 0x0000000000027941 */ /* 0x000fea0003800200 */
.L_x_47905:
        /* <DEDUP_REMOVED lines=17> */
.L_x_47916:
        /* <DEDUP_REMOVED lines=13> */
.L_x_47918:
[----:B------:R-:W-:Y:S05]  /*12c30*/  BSYNC.RECONVERGENT B4 ;  /* 0x0000000000047941 */ /* 0x000fea0003800200 */
.L_x_47917:
        /* <DEDUP_REMOVED lines=61> */
.L_x_47915:
[----:B------:R-:W-:Y:S05]  /*13010*/  BSYNC.RECONVERGENT B3 ;  /* 0x0000000000037941 */ /* 0x000fea0003800200 */
.L_x_47914:
        /* <DEDUP_REMOVED lines=11> */
.L_x_47913:
[----:B------:R-:W-:Y:S05]  /*130d0*/  BSYNC.RECONVERGENT B2 ;  /* 0x0000000000027941 */ /* 0x000fea0003800200 */
.L_x_47912:
        /* <DEDUP_REMOVED lines=17> */
.L_x_47923:
        /* <DEDUP_REMOVED lines=13> */
.L_x_47925:
[----:B------:R-:W-:Y:S05]  /*132c0*/  BSYNC.RECONVERGENT B4 ;  /* 0x0000000000047941 */ /* 0x000fea0003800200 */
.L_x_47924:
        /* <DEDUP_REMOVED lines=61> */
.L_x_47922:
[----:B------:R-:W-:Y:S05]  /*136a0*/  BSYNC.RECONVERGENT B3 ;  /* 0x0000000000037941 */ /* 0x000fea0003800200 */
.L_x_47921:
        /* <DEDUP_REMOVED lines=11> */
.L_x_47920:
[----:B------:R-:W-:Y:S05]  /*13760*/  BSYNC.RECONVERGENT B2 ;  /* 0x0000000000027941 */ /* 0x000fea0003800200 */
.L_x_47919:
        /* <DEDUP_REMOVED lines=17> */
.L_x_47930:
        /* <DEDUP_REMOVED lines=13> */
.L_x_47932:
[----:B------:R-:W-:Y:S05]  /*13950*/  BSYNC.RECONVERGENT B4 ;  /* 0x0000000000047941 */ /* 0x000fea0003800200 */
.L_x_47931:
        /* <DEDUP_REMOVED lines=61> */
.L_x_47929:
[----:B------:R-:W-:Y:S05]  /*13d30*/  BSYNC.RECONVERGENT B3 ;  /* 0x0000000000037941 */ /* 0x000fea0003800200 */
.L_x_47928:
        /* <DEDUP_REMOVED lines=11> */
.L_x_47927:
[----:B------:R-:W-:Y:S05]  /*13df0*/  BSYNC.RECONVERGENT B2 ;  /* 0x0000000000027941 */ /* 0x000fea0003800200 */
.L_x_47926:
        /* <DEDUP_REMOVED lines=17> */
.L_x_47937:
        /* <DEDUP_REMOVED lines=13> */
.L_x_47939:
[----:B------:R-:W-:Y:S05]  /*13fe0*/  BSYNC.RECONVERGENT B4 ;  /* 0x0000000000047941 */ /* 0x000fea0003800200 */
.L_x_47938:
        /* <DEDUP_REMOVED lines=61> */
.L_x_47936:
[----:B------:R-:W-:Y:S05]  /*143c0*/  BSYNC.RECONVERGENT B3 ;  /* 0x0000000000037941 */ /* 0x000fea0003800200 */
.L_x_47935:
        /* <DEDUP_REMOVED lines=11> */
.L_x_47934:
[----:B------:R-:W-:Y:S05]  /*14480*/  BSYNC.RECONVERGENT B2 ;  /* 0x0000000000027941 */ /* 0x000fea0003800200 */
.L_x_47933:
        /* <DEDUP_REMOVED lines=17> */
.L_x_47944:
        /* <DEDUP_REMOVED lines=13> */
.L_x_47946:
[----:B------:R-:W-:Y:S05]  /*14670*/  BSYNC.RECONVERGENT B4 ;  /* 0x0000000000047941 */ /* 0x000fea0003800200 */
.L_x_47945:
        /* <DEDUP_REMOVED lines=61> */
.L_x_47943:
[----:B------:R-:W-:Y:S05]  /*14a50*/  BSYNC.RECONVERGENT B3 ;  /* 0x0000000000037941 */ /* 0x000fea0003800200 */
.L_x_47942:
        /* <DEDUP_REMOVED lines=11> */
.L_x_47941:
[----:B------:R-:W-:Y:S05]  /*14b10*/  BSYNC.RECONVERGENT B2 ;  /* 0x0000000000027941 */ /* 0x000fea0003800200 */
.L_x_47940:
        /* <DEDUP_REMOVED lines=17> */
.L_x_47951:
        /* <DEDUP_REMOVED lines=13> */
.L_x_47953:
[----:B------:R-:W-:Y:S05]  /*14d00*/  BSYNC.RECONVERGENT B4 ;  /* 0x0000000000047941 */ /* 0x000fea0003800200 */
.L_x_47952:
        /* <DEDUP_REMOVED lines=61> */
.L_x_47950:
[----:B------:R-:W-:Y:S05]  /*150e0*/  BSYNC.RECONVERGENT B3 ;  /* 0x0000000000037941 */ /* 0x000fea0003800200 */
.L_x_47949:
        /* <DEDUP_REMOVED lines=11> */
.L_x_47948:
[----:B------:R-:W-:Y:S05]  /*151a0*/  BSYNC.RECONVERGENT B2 ;  /* 0x0000000000027941 */ /* 0x000fea0003800200 */
.L_x_47947:
        /* <DEDUP_REMOVED lines=16> */
.L_x_47956:
        /* <DEDUP_REMOVED lines=13> */
.L_x_47958:
[----:B------:R-:W-:Y:S05]  /*15380*/  BSYNC.RECONVERGENT B3 ;  /* 0x0000000000037941 */ /* 0x000fea0003800200 */
.L_x_47957:
        /* <DEDUP_REMOVED lines=61> */
.L_x_47955:
[----:B------:R-:W-:Y:S05]  /*15760*/  BSYNC.RECONVERGENT B2 ;  /* 0x0000000000027941 */ /* 0x000fea0003800200 */
.L_x_47954:
        /* <DEDUP_REMOVED lines=11> */
.L_x_47899:
[----:B------:R-:W-:Y:S05]  /*15820*/  BSYNC.RECONVERGENT B0 ;  /* 0x0000000000007941 */ /* 0x000fea0003800200 */
.L_x_47848:
        /* <DEDUP_REMOVED lines=27> */
.L_x_47960:
[----:B------:R-:W-:Y:S05]  /*159e0*/  BSYNC.RECONVERGENT B0 ;  /* 0x0000000000007941 */ /* 0x000fea0003800200 */
.L_x_47959:
[----:B------:R-:W-:Y:S01]  /*159f0*/  VIADD R199, R199, 0x20 ;  /* 0x00000020c7c77836 */ /* 0x000fe20000000000 */
[----:B------:R-:W-:-:S07]  /*15a00*/  IADD3 R0, PT, PT, R0, 0x20, RZ ;  /* 0x0000002000007810 */ /* 0x000fce0007ffe0ff */
.L_x_47847:
[----:B------:R-:W-:Y:S05]  /*15a10*/  BSYNC.RECONVERGENT B1 ;  /* 0x0000000000017941 */ /* 0x000fea0003800200 */
.L_x_47846:
        /* <DEDUP_REMOVED lines=38> */
.L_x_47969:
        /* <DEDUP_REMOVED lines=13> */
.L_x_47971:
[----:B------:R-:W-:Y:S05]  /*15d50*/  BSYNC.RECONVERGENT B4 ;  /* 0x0000000000047941 */ /* 0x000fea0003800200 */
.L_x_47970:
        /* <DEDUP_REMOVED lines=61> */
.L_x_47968:
[----:B------:R-:W-:Y:S05]  /*16130*/  BSYNC.RECONVERGENT B3 ;  /* 0x0000000000037941 */ /* 0x000fea0003800200 */
.L_x_47967:
        /* <DEDUP_REMOVED lines=11> */
.L_x_47966:
[----:B------:R-:W-:Y:S05]  /*161f0*/  BSYNC.RECONVERGENT B2 ;  /* 0x0000000000027941 */ /* 0x000fea0003800200 */
.L_x_47965:
        /* <DEDUP_REMOVED lines=17> */
.L_x_47976:
        /* <DEDUP_REMOVED lines=13> */
.L_x_47978:
[----:B------:R-:W-:Y:S05]  /*163e0*/  BSYNC.RECONVERGENT B4 ;  /* 0x0000000000047941 */ /* 0x000fea0003800200 */
.L_x_47977:
        /* <DEDUP_REMOVED lines=61> */
.L_x_47975:
[----:B------:R-:W-:Y:S05]  /*167c0*/  BSYNC.RECONVERGENT B3 ;  /* 0x0000000000037941 */ /* 0x000fea0003800200 */
.L_x_47974:
        /* <DEDUP_REMOVED lines=11> */
.L_x_47973:
[----:B------:R-:W-:Y:S05]  /*16880*/  BSYNC.RECONVERGENT B2 ;  /* 0x0000000000027941 */ /* 0x000fea0003800200 */
.L_x_47972:
        /* <DEDUP_REMOVED lines=17> */
.L_x_47983:
        /* <DEDUP_REMOVED lines=13> */
.L_x_47985:
[----:B------:R-:W-:Y:S05]  /*16a70*/  BSYNC.RECONVERGENT B4 ;  /* 0x0000000000047941 */ /* 0x000fea0003800200 */
.L_x_47984:
        /* <DEDUP_REMOVED lines=61> */
.L_x_47982:
[----:B------:R-:W-:Y:S05]  /*16e50*/  BSYNC.RECONVERGENT B3 ;  /* 0x0000000000037941 */ /* 0x000fea0003800200 */
.L_x_47981:
        /* <DEDUP_REMOVED lines=11> */
.L_x_47980:
[----:B------:R-:W-:Y:S05]  /*16f10*/  BSYNC.RECONVERGENT B2 ;  /* 0x0000000000027941 */ /* 0x000fea0003800200 */
.L_x_47979:
        /* <DEDUP_REMOVED lines=17> */
.L_x_47990:
        /* <DEDUP_REMOVED lines=13> */
.L_x_47992:
[----:B------:R-:W-:Y:S05]  /*17100*/  BSYNC.RECONVERGENT B4 ;  /* 0x0000000000047941 */ /* 0x000fea0003800200 */
.L_x_47991:
        /* <DEDUP_REMOVED lines=61> */
.L_x_47989:
[----:B------:R-:W-:Y:S05]  /*174e0*/  BSYNC.RECONVERGENT B3 ;  /* 0x0000000000037941 */ /* 0x000fea0003800200 */
.L_x_47988:
        /* <DEDUP_REMOVED lines=11> */
.L_x_47987:
[----:B------:R-:W-:Y:S05]  /*175a0*/  BSYNC.RECONVERGENT B2 ;  /* 0x0000000000027941 */ /* 0x000fea0003800200 */
.L_x_47986:
        /* <DEDUP_REMOVED lines=17> */
.L_x_47997:
        /* <DEDUP_REMOVED lines=13> */
.L_x_47999:
[----:B------:R-:W-:Y:S05]  /*17790*/  BSYNC.RECONVERGENT B4 ;  /* 0x0000000000047941 */ /* 0x000fea0003800200 */
.L_x_47998:
        /* <DEDUP_REMOVED lines=61> */
.L_x_47996:
[----:B------:R-:W-:Y:S05]  /*17b70*/  BSYNC.RECONVERGENT B3 ;  /* 0x0000000000037941 */ /* 0x000fea0003800200 */
.L_x_47995:
        /* <DEDUP_REMOVED lines=11> */
.L_x_47994:
[----:B------:R-:W-:Y:S05]  /*17c30*/  BSYNC.RECONVERGENT B2 ;  /* 0x0000000000027941 */ /* 0x000fea0003800200 */
.L_x_47993:
        /* <DEDUP_REMOVED lines=17> */
.L_x_48004:
        /* <DEDUP_REMOVED lines=13> */
.L_x_48006:
[----:B------:R-:W-:Y:S05]  /*17e20*/  BSYNC.RECONVERGENT B4 ;  /* 0x0000000000047941 */ /* 0x000fea0003800200 */
.L_x_48005:
        /* <DEDUP_REMOVED lines=61> */
.L_x_48003:
[----:B------:R-:W-:Y:S05]  /*18200*/  BSYNC.RECONVERGENT B3 ;  /* 0x0000000000037941 */ /* 0x000fea0003800200 */
.L_x_48002:
        /* <DEDUP_REMOVED lines=11> */
.L_x_48001:
[----:B------:R-:W-:Y:S05]  /*182c0*/  BSYNC.RECONVERGENT B2 ;  /* 0x0000000000027941 */ /* 0x000fea0003800200 */
.L_x_48000:
        /* <DEDUP_REMOVED lines=17> */
.L_x_48011:
        /* <DEDUP_REMOVED lines=13> */
.L_x_48013:
[----:B------:R-:W-:Y:S05]  /*184b0*/  BSYNC.RECONVERGENT B4 ;  /* 0x0000000000047941 */ /* 0x000fea0003800200 */
.L_x_48012:
        /* <DEDUP_REMOVED lines=61> */
.L_x_48010:
[----:B------:R-:W-:Y:S05]  /*18890*/  BSYNC.RECONVERGENT B3 ;  /* 0x0000000000037941 */ /* 0x000fea0003800200 */
.L_x_48009:
        /* <DEDUP_REMOVED lines=11> */
.L_x_48008:
[----:B------:R-:W-:Y:S05]  /*18950*/  BSYNC.RECONVERGENT B2 ;  /* 0x0000000000027941 */ /* 0x000fea0003800200 */
.L_x_48007:
        /* <DEDUP_REMOVED lines=16> */
.L_x_48017:
        /* <DEDUP_REMOVED lines=13> */
.L_x_48019:
[----:B------:R-:W-:Y:S05]  /*18b30*/  BSYNC.RECONVERGENT B3 ;  /* 0x0000000000037941 */ /* 0x000fea0003800200 */
.L_x_48018:
        /* <DEDUP_REMOVED lines=61> */
.L_x_48016:
[----:B------:R-:W-:Y:S05]  /*18f10*/  BSYNC.RECONVERGENT B2 ;  /* 0x0000000000027941 */ /* 0x000fea0003800200 */
.L_x_48015:
        /* <DEDUP_REMOVED lines=12> */
.L_x_47964:
        /* <DEDUP_REMOVED lines=21> */
.L_x_48024:
        /* <DEDUP_REMOVED lines=13> */
.L_x_48026:
[----:B------:R-:W-:Y:S05]  /*19200*/  BSYNC.RECONVERGENT B4 ;  /* 0x0000000000047941 */ /* 0x000fea0003800200 */
.L_x_48025:
        /* <DEDUP_REMOVED lines=61> */
.L_x_48023:
[----:B------:R-:W-:Y:S05]  /*195e0*/  BSYNC.RECONVERGENT B3 ;  /* 0x0000000000037941 */ /* 0x000fea0003800200 */
.L_x_48022:
        /* <DEDUP_REMOVED lines=11> */
.L_x_48021:
[----:B------:R-:W-:Y:S05]  /*196a0*/  BSYNC.RECONVERGENT B2 ;  /* 0x0000000000027941 */ /* 0x000fea0003800200 */
.L_x_48020:
        /* <DEDUP_REMOVED lines=17> */
.L_x_48031:
        /* <DEDUP_REMOVED lines=13> */
.L_x_48033:
[----:B------:R-:W-:Y:S05]  /*19890*/  BSYNC.RECONVERGENT B4 ;  /* 0x0000000000047941 */ /* 0x000fea0003800200 */
.L_x_48032:
        /* <DEDUP_REMOVED lines=61> */
.L_x_48030:
[----:B------:R-:W-:Y:S05]  /*19c70*/  BSYNC.RECONVERGENT B3 ;  /* 0x0000000000037941 */ /* 0x000fea0003800200 */
.L_x_48029:
        /* <DEDUP_REMOVED lines=11> */
.L_x_48028:
[----:B------:R-:W-:Y:S05]  /*19d30*/  BSYNC.RECONVERGENT B2 ;  /* 0x0000000000027941 */ /* 0x000fea0003800200 */
.L_x_48027:
        /* <DEDUP_REMOVED lines=17> */
.L_x_48038:
        /* <DEDUP_REMOVED lines=13> */
.L_x_48040:
[----:B------:R-:W-:Y:S05]  /*19f20*/  BSYNC.RECONVERGENT B4 ;  /* 0x0000000000047941 */ /* 0x000fea0003800200 */
.L_x_48039:
        /* <DEDUP_REMOVED lines=61> */
.L_x_48037:
[----:B------:R-:W-:Y:S05]  /*1a300*/  BSYNC.RECONVERGENT B3 ;  /* 0x0000000000037941 */ /* 0x000fea0003800200 */
.L_x_48036:
        /* <DEDUP_REMOVED lines=11> */
.L_x_48035:
[----:B------:R-:W-:Y:S05]  /*1a3c0*/  BSYNC.RECONVERGENT B2 ;  /* 0x0000000000027941 */ /* 0x000fea0003800200 */
.L_x_48034:
        /* <DEDUP_REMOVED lines=17> */
.L_x_48045:
        /* <DEDUP_REMOVED lines=13> */
.L_x_48047:
[----:B------:R-:W-:Y:S05]  /*1a5b0*/  BSYNC.RECONVERGENT B4 ;  /* 0x0000000000047941 */ /* 0x000fea0003800200 */
.L_x_48046:
        /* <DEDUP_REMOVED lines=61> */
.L_x_48044:
[----:B------:R-:W-:Y:S05]  /*1a990*/  BSYNC.RECONVERGENT B3 ;  /* 0x0000000000037941 */ /* 0x000fea0003800200 */
.L_x_48043:
        /* <DEDUP_REMOVED lines=11> */
.L_x_48042:
[----:B------:R-:W-:Y:S05]  /*1aa50*/  BSYNC.RECONVERGENT B2 ;  /* 0x0000000000027941 */ /* 0x000fea0003800200 */
.L_x_48041:
        /* <DEDUP_REMOVED lines=17> */
.L_x_48052:
        /* <DEDUP_REMOVED lines=13> */
.L_x_48054:
[----:B------:R-:W-:Y:S05]  /*1ac40*/  BSYNC.RECONVERGENT B4 ;  /* 0x0000000000047941 */ /* 0x000fea0003800200 */
.L_x_48053:
        /* <DEDUP_REMOVED lines=61> */
.L_x_48051:
[----:B------:R-:W-:Y:S05]  /*1b020*/  BSYNC.RECONVERGENT B3 ;  /* 0x0000000000037941 */ /* 0x000fea0003800200 */
.L_x_48050:
        /* <DEDUP_REMOVED lines=11> */
.L_x_48049:
[----:B------:R-:W-:Y:S05]  /*1b0e0*/  BSYNC.RECONVERGENT B2 ;  /* 0x0000000000027941 */ /* 0x000fea0003800200 */
.L_x_48048:
        /* <DEDUP_REMOVED lines=17> */
.L_x_48059:
        /* <DEDUP_REMOVED lines=13> */
.L_x_48061:
[----:B------:R-:W-:Y:S05]  /*1b2d0*/  BSYNC.RECONVERGENT B4 ;  /* 0x0000000000047941 */ /* 0x000fea0003800200 */
.L_x_48060:
        /* <DEDUP_REMOVED lines=61> */
.L_x_48058:
[----:B------:R-:W-:Y:S05]  /*1b6b0*/  BSYNC.RECONVERGENT B3 ;  /* 0x0000000000037941 */ /* 0x000fea0003800200 */
.L_x_48057:
        /* <DEDUP_REMOVED lines=11> */
.L_x_48056:
[----:B------:R-:W-:Y:S05]  /*1b770*/  BSYNC.RECONVERGENT B2 ;  /* 0x0000000000027941 */ /* 0x000fea0003800200 */
.L_x_48055:
        /* <DEDUP_REMOVED lines=17> */
.L_x_48066:
        /* <DEDUP_REMOVED lines=13> */
.L_x_48068:
[----:B------:R-:W-:Y:S05]  /*1b960*/  BSYNC.RECONVERGENT B4 ;  /* 0x0000000000047941 */ /* 0x000fea0003800200 */
.L_x_48067:
        /* <DEDUP_REMOVED lines=61> */
.L_x_48065:
[----:B------:R-:W-:Y:S05]  /*1bd40*/  BSYNC.RECONVERGENT B3 ;  /* 0x0000000000037941 */ /* 0x000fea0003800200 */
.L_x_48064:
        /* <DEDUP_REMOVED lines=11> */
.L_x_48063:
[----:B------:R-:W-:Y:S05]  /*1be00*/  BSYNC.RECONVERGENT B2 ;  /* 0x0000000000027941 */ /* 0x000fea0003800200 */
.L_x_48062:
        /* <DEDUP_REMOVED lines=16> */
.L_x_48071:
        /* <DEDUP_REMOVED lines=13> */
.L_x_48073:
[----:B------:R-:W-:Y:S05]  /*1bfe0*/  BSYNC.RECONVERGENT B3 ;  /* 0x0000000000037941 */ /* 0x000fea0003800200 */
.L_x_48072:
        /* <DEDUP_REMOVED lines=61> */
.L_x_48070:
[----:B------:R-:W-:Y:S05]  /*1c3c0*/  BSYNC.RECONVERGENT B2 ;  /* 0x0000000000027941 */ /* 0x000fea0003800200 */
.L_x_48069:
        /* <DEDUP_REMOVED lines=11> */
.L_x_48014:
[----:B------:R-:W-:Y:S05]  /*1c480*/  BSYNC.RECONVERGENT B0 ;  /* 0x0000000000007941 */ /* 0x000fea0003800200 */
.L_x_47963:
        /* <DEDUP_REMOVED lines=27> */
.L_x_48075:
[----:B------:R-:W-:Y:S05]  /*1c640*/  BSYNC.RECONVERGENT B0 ;  /* 0x0000000000007941 */ /* 0x000fea0003800200 */
.L_x_48074:
[----:B------:R-:W-:Y:S01]  /*1c650*/  VIADD R199, R199, 0x20 ;  /* 0x00000020c7c77836 */ /* 0x000fe20000000000 */
[----:B------:R-:W-:-:S07]  /*1c660*/  IADD3 R0, PT, PT, R0, 0x20, RZ ;  /* 0x0000002000007810 */ /* 0x000fce0007ffe0ff */
.L_x_47962:
[----:B------:R-:W-:Y:S05]  /*1c670*/  BSYNC.RECONVERGENT B1 ;  /* 0x0000000000017941 */ /* 0x000fea0003800200 */
.L_x_47961:
        /* <DEDUP_REMOVED lines=38> */
.L_x_48084:
        /* <DEDUP_REMOVED lines=13> */
.L_x_48086:
[----:B------:R-:W-:Y:S05]  /*1c9b0*/  BSYNC.RECONVERGENT B4 ;  /* 0x0000000000047941 */ /* 0x000fea0003800200 */
.L_x_48085:
        /* <DEDUP_REMOVED lines=61> */
.L_x_48083:
[----:B------:R-:W-:Y:S05]  /*1cd90*/  BSYNC.RECONVERGENT B3 ;  /* 0x0000000000037941 */ /* 0x000fea0003800200 */
.L_x_48082:
        /* <DEDUP_REMOVED lines=11> */
.L_x_48081:
[----:B------:R-:W-:Y:S05]  /*1ce50*/  BSYNC.RECONVERGENT B2 ;  /* 0x0000000000027941 */ /* 0x000fea0003800200 */
.L_x_48080:
        /* <DEDUP_REMOVED lines=17> */
.L_x_48091:
        /* <DEDUP_REMOVED lines=13> */
.L_x_48093:
[----:B------:R-:W-:Y:S05]  /*1d040*/  BSYNC.RECONVERGENT B4 ;  /* 0x0000000000047941 */ /* 0x000fea0003800200 */
.L_x_48092:
        /* <DEDUP_REMOVED lines=61> */
.L_x_48090:
[----:B------:R-:W-:Y:S05]  /*1d420*/  BSYNC.RECONVERGENT B3 ;  /* 0x0000000000037941 */ /* 0x000fea0003800200 */
.L_x_48089:
        /* <DEDUP_REMOVED lines=11> */
.L_x_48088:
[----:B------:R-:W-:Y:S05]  /*1d4e0*/  BSYNC.RECONVERGENT B2 ;  /* 0x0000000000027941 */ /* 0x000fea0003800200 */
.L_x_48087:
        /* <DEDUP_REMOVED lines=17> */
.L_x_48098:
        /* <DEDUP_REMOVED lines=13> */
.L_x_48100:
[----:B------:R-:W-:Y:S05]  /*1d6d0*/  BSYNC.RECONVERGENT B4 ;  /* 0x0000000000047941 */ /* 0x000fea0003800200 */
.L_x_48099:
        /* <DEDUP_REMOVED lines=61> */
.L_x_48097:
[----:B------:R-:W-:Y:S05]  /*1dab0*/  BSYNC.RECONVERGENT B3 ;  /* 0x0000000000037941 */ /* 0x000fea0003800200 */
.L_x_48096:
        /* <DEDUP_REMOVED lines=11> */
.L_x_48095:
[----:B------:R-:W-:Y:S05]  /*1db70*/  BSYNC.RECONVERGENT B2 ;  /* 0x0000000000027941 */ /* 0x000fea0003800200 */
.L_x_48094:
        /* <DEDUP_REMOVED lines=17> */
.L_x_48105:
        /* <DEDUP_REMOVED lines=13> */
.L_x_48107:
[----:B------:R-:W-:Y:S05]  /*1dd60*/  BSYNC.RECONVERGENT B4 ;  /* 0x0000000000047941 */ /* 0x000fea0003800200 */
.L_x_48106:
        /* <DEDUP_REMOVED lines=61> */
.L_x_48104:
[----:B------:R-:W-:Y:S05]  /*1e140*/  BSYNC.RECONVERGENT B3 ;  /* 0x0000000000037941 */ /* 0x000fea0003800200 */
.L_x_48103:
        /* <DEDUP_REMOVED lines=11> */
.L_x_48102:
[----:B------:R-:W-:Y:S05]  /*1e200*/  BSYNC.RECONVERGENT B2 ;  /* 0x0000000000027941 */ /* 0x000fea0003800200 */
.L_x_48101:
        /* <DEDUP_REMOVED lines=17> */
.L_x_48112:
        /* <DEDUP_REMOVED lines=13> */
.L_x_48114:
[----:B------:R-:W-:Y:S05]  /*1e3f0*/  BSYNC.RECONVERGENT B4 ;  /* 0x0000000000047941 */ /* 0x000fea0003800200 */
.L_x_48113:
        /* <DEDUP_REMOVED lines=61> */
.L_x_48111:
[----:B------:R-:W-:Y:S05]  /*1e7d0*/  BSYNC.RECONVERGENT B3 ;  /* 0x0000000000037941 */ /* 0x000fea0003800200 */
.L_x_48110:
        /* <DEDUP_REMOVED lines=11> */
.L_x_48109:
[----:B------:R-:W-:Y:S05]  /*1e890*/  BSYNC.RECONVERGENT B2 ;  /* 0x0000000000027941 */ /* 0x000fea0003800200 */
.L_x_48108:
        /* <DEDUP_REMOVED lines=17> */
.L_x_48119:
        /* <DEDUP_REMOVED lines=13> */
.L_x_48121:
[----:B------:R-:W-:Y:S05]  /*1ea80*/  BSYNC.RECONVERGENT B4 ;  /* 0x0000000000047941 */ /* 0x000fea0003800200 */
.L_x_48120:
        /* <DEDUP_REMOVED lines=61> */
.L_x_48118:
[----:B------:R-:W-:Y:S05]  /*1ee60*/  BSYNC.RECONVERGENT B3 ;  /* 0x0000000000037941 */ /* 0x000fea0003800200 */
.L_x_48117:
        /* <DEDUP_REMOVED lines=11> */
.L_x_48116:
[----:B------:R-:W-:Y:S05]  /*1ef20*/  BSYNC.RECONVERGENT B2 ;  /* 0x0000000000027941 */ /* 0x000fea0003800200 */
.L_x_48115:
        /* <DEDUP_REMOVED lines=17> */
.L_x_48126:
        /* <DEDUP_REMOVED lines=13> */
.L_x_48128:
[----:B------:R-:W-:Y:S05]  /*1f110*/  BSYNC.RECONVERGENT B4 ;  /* 0x0000000000047941 */ /* 0x000fea0003800200 */
.L_x_48127:
        /* <DEDUP_REMOVED lines=61> */
.L_x_48125:
[----:B------:R-:W-:Y:S05]  /*1f4f0*/  BSYNC.RECONVERGENT B3 ;  /* 0x0000000000037941 */ /* 0x000fea0003800200 */
.L_x_48124:
        /* <DEDUP_REMOVED lines=11> */
.L_x_48123:
[----:B------:R-:W-:Y:S05]  /*1f5b0*/  BSYNC.RECONVERGENT B2 ;  /* 0x0000000000027941 */ /* 0x000fea0003800200 */
.L_x_48122:
        /* <DEDUP_REMOVED lines=16> */
.L_x_48132:
        /* <DEDUP_REMOVED lines=13> */
.L_x_48134:
[----:B------:R-:W-:Y:S05]  /*1f790*/  BSYNC.RECONVERGENT B3 ;  /* 0x0000000000037941 */ /* 0x000fea0003800200 */
.L_x_48133:
        /* <DEDUP_REMOVED lines=61> */
.L_x_48131:
[----:B------:R-:W-:Y:S05]  /*1fb70*/  BSYNC.RECONVERGENT B2 ;  /* 0x0000000000027941 */ /* 0x000fea0003800200 */
.L_x_48130:
        /* <DEDUP_REMOVED lines=12> */
.L_x_48079:
        /* <DEDUP_REMOVED lines=21> */
.L_x_48139:
        /* <DEDUP_REMOVED lines=13> */
.L_x_48141:
[----:B------:R-:W-:Y:S05]  /*1fe60*/  BSYNC.RECONVERGENT B4 ;  /* 0x0000000000047941 */ /* 0x000fea0003800200 */
.L_x_48140:
        /* <DEDUP_REMOVED lines=61> */
.L_x_48138:
[----:B------:R-:W-:Y:S05]  /*20240*/  BSYNC.RECONVERGENT B3 ;  /* 0x0000000000037941 */ /* 0x000fea0003800200 */
.L_x_48137:
        /* <DEDUP_REMOVED lines=11> */
.L_x_48136:
[----:B------:R-:W-:Y:S05]  /*20300*/  BSYNC.RECONVERGENT B2 ;  /* 0x0000000000027941 */ /* 0x000fea0003800200 */
.L_x_48135:
        /* <DEDUP_REMOVED lines=17> */
.L_x_48146:
        /* <DEDUP_REMOVED lines=13> */
.L_x_48148:
[----:B------:R-:W-:Y:S05]  /*204f0*/  BSYNC.RECONVERGENT B4 ;  /* 0x0000000000047941 */ /* 0x000fea0003800200 */
.L_x_48147:
        /* <DEDUP_REMOVED lines=61> */
.L_x_48145:
[----:B------:R-:W-:Y:S05]  /*208d0*/  BSYNC.RECONVERGENT B3 ;  /* 0x0000000000037941 */ /* 0x000fea0003800200 */
.L_x_48144:
        /* <DEDUP_REMOVED lines=11> */
.L_x_48143:
[----:B------:R-:W-:Y:S05]  /*20990*/  BSYNC.RECONVERGENT B2 ;  /* 0x0000000000027941 */ /* 0x000fea0003800200 */
.L_x_48142:
        /* <DEDUP_REMOVED lines=17> */
.L_x_48153:
        /* <DEDUP_REMOVED lines=13> */
.L_x_48155:
[----:B------:R-:W-:Y:S05]  /*20b80*/  BSYNC.RECONVERGENT B4 ;  /* 0x0000000000047941 */ /* 0x000fea0003800200 */
.L_x_48154:
        /* <DEDUP_REMOVED lines=61> */
.L_x_48152:
[----:B------:R-:W-:Y:S05]  /*20f60*/  BSYNC.RECONVERGENT B3 ;  /* 0x0000000000037941 */ /* 0x000fea0003800200 */
.L_x_48151:
        /* <DEDUP_REMOVED lines=11> */
.L_x_48150:
[----:B------:R-:W-:Y:S05]  /*21020*/  BSYNC.RECONVERGENT B2 ;  /* 0x0000000000027941 */ /* 0x000fea0003800200 */
.L_x_48149:
        /* <DEDUP_REMOVED lines=17> */
.L_x_48160:
        /* <DEDUP_REMOVED lines=13> */
.L_x_48162:
[----:B------:R-:W-:Y:S05]  /*21210*/  BSYNC.RECONVERGENT B4 ;  /* 0x0000000000047941 */ /* 0x000fea0003800200 */
.L_x_48161:
        /* <DEDUP_REMOVED lines=61> */
.L_x_48159:
[----:B------:R-:W-:Y:S05]  /*215f0*/  BSYNC.RECONVERGENT B3 ;  /* 0x0000000000037941 */ /* 0x000fea0003800200 */
.L_x_48158:
        /* <DEDUP_REMOVED lines=11> */
.L_x_48157:
[----:B------:R-:W-:Y:S05]  /*216b0*/  BSYNC.RECONVERGENT B2 ;  /* 0x0000000000027941 */ /* 0x000fea0003800200 */
.L_x_48156:
        /* <DEDUP_REMOVED lines=17> */
.L_x_48167:
        /* <DEDUP_REMOVED lines=13> */
.L_x_48169:
[----:B------:R-:W-:Y:S05]  /*218a0*/  BSYNC.RECONVERGENT B4 ;  /* 0x0000000000047941 */ /* 0x000fea0003800200 */
.L_x_48168:
        /* <DEDUP_REMOVED lines=61> */
.L_x_48166:
[----:B------:R-:W-:Y:S05]  /*21c80*/  BSYNC.RECONVERGENT B3 ;  /* 0x0000000000037941 */ /* 0x000fea0003800200 */
.L_x_48165:
        /* <DEDUP_REMOVED lines=11> */
.L_x_48164:
[----:B------:R-:W-:Y:S05]  /*21d40*/  BSYNC.RECONVERGENT B2 ;  /* 0x0000000000027941 */ /* 0x000fea0003800200 */
.L_x_48163:
        /* <DEDUP_REMOVED lines=17> */
.L_x_48174:
        /* <DEDUP_REMOVED lines=13> */
.L_x_48176:
[----:B------:R-:W-:Y:S05]  /*21f30*/  BSYNC.RECONVERGENT B4 ;  /* 0x0000000000047941 */ /* 0x000fea0003800200 */
.L_x_48175:
        /* <DEDUP_REMOVED lines=61> */
.L_x_48173:
[----:B------:R-:W-:Y:S05]  /*22310*/  BSYNC.RECONVERGENT B3 ;  /* 0x0000000000037941 */ /* 0x000fea0003800200 */
.L_x_48172:
        /* <DEDUP_REMOVED lines=11> */
.L_x_48171:
[----:B------:R-:W-:Y:S05]  /*223d0*/  BSYNC.RECONVERGENT B2 ;  /* 0x0000000000027941 */ /* 0x000fea0003800200 */
.L_x_48170:
        /* <DEDUP_REMOVED lines=17> */
.L_x_48181:
        /* <DEDUP_REMOVED lines=13> */
.L_x_48183:
[----:B------:R-:W-:Y:S05]  /*225c0*/  BSYNC.RECONVERGENT B4 ;  /* 0x0000000000047941 */ /* 0x000fea0003800200 */
.L_x_48182:
        /* <DEDUP_REMOVED lines=61> */
.L_x_48180:
[----:B------:R-:W-:Y:S05]  /*229a0*/  BSYNC.RECONVERGENT B3 ;  /* 0x0000000000037941 */ /* 0x000fea0003800200 */
.L_x_48179:
        /* <DEDUP_REMOVED lines=11> */
.L_x_48178:
[----:B------:R-:W-:Y:S05]  /*22a60*/  BSYNC.RECONVERGENT B2 ;  /* 0x0000000000027941 */ /* 0x000fea0003800200 */
.L_x_48177:
        /* <DEDUP_REMOVED lines=16> */
.L_x_48186:
        /* <DEDUP_REMOVED lines=13> */
.L_x_48188:
[----:B------:R-:W-:Y:S05]  /*22c40*/  BSYNC.RECONVERGENT B3 ;  /* 0x0000000000037941 */ /* 0x000fea0003800200 */
.L_x_48187:
        /* <DEDUP_REMOVED lines=61> */
.L_x_48185:
[----:B------:R-:W-:Y:S05]  /*23020*/  BSYNC.RECONVERGENT B2 ;  /* 0x0000000000027941 */ /* 0x000fea0003800200 */
.L_x_48184:
        /* <DEDUP_REMOVED lines=11> */
.L_x_48129:
[----:B------:R-:W-:Y:S05]  /*230e0*/  BSYNC.RECONVERGENT B0 ;  /* 0x0000000000007941 */ /* 0x000fea0003800200 */
.L_x_48078:
        /* <DEDUP_REMOVED lines=27> */
.L_x_48190:
[----:B------:R-:W-:Y:S05]  /*232a0*/  BSYNC.RECONVERGENT B0 ;  /* 0x0000000000007941 */ /* 0x000fea0003800200 */
.L_x_48189:
[----:B------:R-:W-:Y:S01]  /*232b0*/  VIADD R199, R199, 0x20 ;  /* 0x00000020c7c77836 */ /* 0x000fe20000000000 */
[----:B------:R-:W-:-:S07]  /*232c0*/  IADD3 R0, PT, PT, R0, 0x20, RZ ;  /* 0x0000002000007810 */ /* 0x000fce0007ffe0ff */
.L_x_48077:
[----:B------:R-:W-:Y:S05]  /*232d0*/  BSYNC.RECONVERGENT B1 ;  /* 0x0000000000017941 */ /* 0x000fea0003800200 */
.L_x_48076:
        /* <DEDUP_REMOVED lines=38> */
.L_x_48199:
        /* <DEDUP_REMOVED lines=13> */
.L_x_48201:
[----:B------:R-:W-:Y:S05]  /*23610*/  BSYNC.RECONVERGENT B4 ;  /* 0x0000000000047941 */ /* 0x000fea0003800200 */
.L_x_48200:
        /* <DEDUP_REMOVED lines=61> */
.L_x_48198:
[----:B------:R-:W-:Y:S05]  /*239f0*/  BSYNC.RECONVERGENT B3 ;  /* 0x0000000000037941 */ /* 0x000fea0003800200 */
.L_x_48197:
        /* <DEDUP_REMOVED lines=11> */
.L_x_48196:
[----:B------:R-:W-:Y:S05]  /*23ab0*/  BSYNC.RECONVERGENT B2 ;  /* 0x0000000000027941 */ /* 0x000fea0003800200 */
.L_x_48195:
        /* <DEDUP_REMOVED lines=17> */
.L_x_48206:
        /* <DEDUP_REMOVED lines=13> */
.L_x_48208:
[----:B------:R-:W-:Y:S05]  /*23ca0*/  BSYNC.RECONVERGENT B4 ;  /* 0x0000000000047941 */ /* 0x000fea0003800200 */
.L_x_48207:
        /* <DEDUP_REMOVED lines=61> */
.L_x_48205:
[----:B------:R-:W-:Y:S05]  /*24080*/  BSYNC.RECONVERGENT B3 ;  /* 0x0000000000037941 */ /* 0x000fea0003800200 */
.L_x_48204:
        /* <DEDUP_REMOVED lines=11> */
.L_x_48203:
[----:B------:R-:W-:Y:S05]  /*24140*/  BSYNC.RECONVERGENT B2 ;  /* 0x0000000000027941 */ /* 0x000fea0003800200 */
.L_x_48202:
        /* <DEDUP_REMOVED lines=17> */
.L_x_48213:
        /* <DEDUP_REMOVED lines=13> */
.L_x_48215:
[----:B------:R-:W-:Y:S05]  /*24330*/  BSYNC.RECONVERGENT B4 ;  /* 0x0000000000047941 */ /* 0x000fea0003800200 */
.L_x_48214:
        /* <DEDUP_REMOVED lines=61> */
.L_x_48212:
[----:B------:R-:W-:Y:S05]  /*24710*/  BSYNC.RECONVERGENT B3 ;  /* 0x0000000000037941 */ /* 0x000fea0003800200 */
.L_x_48211:
        /* <DEDUP_REMOVED lines=11> */
.L_x_48210:
[----:B------:R-:W-:Y:S05]  /*247d0*/  BSYNC.RECONVERGENT B2 ;  /* 0x0000000000027941 */ /* 0x000fea0003800200 */
.L_x_48209:
        /* <DEDUP_REMOVED lines=17> */
.L_x_48220:
        /* <DEDUP_REMOVED lines=13> */
.L_x_48222:
[----:B------:R-:W-:Y:S05]  /*249c0*/  BSYNC.RECONVERGENT B4 ;  /* 0x0000000000047941 */ /* 0x000fea0003800200 */
.L_x_48221:
        /* <DEDUP_REMOVED lines=61> */
.L_x_48219:
[----:B------:R-:W-:Y:S05]  /*24da0*/  BSYNC.RECONVERGENT B3 ;  /* 0x0000000000037941 */ /* 0x000fea0003800200 */
.L_x_48218:
        /* <DEDUP_REMOVED lines=11> */
.L_x_48217:
[----:B------:R-:W-:Y:S05]  /*24e60*/  BSYNC.RECONVERGENT B2 ;  /* 0x0000000000027941 */ /* 0x000fea0003800200 */
.L_x_48216:
        /* <DEDUP_REMOVED lines=17> */
.L_x_48227:
        /* <DEDUP_REMOVED lines=13> */
.L_x_48229:
[----:B------:R-:W-:Y:S05]  /*25050*/  BSYNC.RECONVERGENT B4 ;  /* 0x0000000000047941 */ /* 0x000fea0003800200 */
.L_x_48228:
        /* <DEDUP_REMOVED lines=61> */
.L_x_48226:
[----:B------:R-:W-:Y:S05]  /*25430*/  BSYNC.RECONVERGENT B3 ;  /* 0x0000000000037941 */ /* 0x000fea0003800200 */
.L_x_48225:
        /* <DEDUP_REMOVED lines=11> */
.L_x_48224:
[----:B------:R-:W-:Y:S05]  /*254f0*/  BSYNC.RECONVERGENT B2 ;  /* 0x0000000000027941 */ /* 0x000fea0003800200 */
.L_x_48223:
        /* <DEDUP_REMOVED lines=17> */
.L_x_48234:
        /* <DEDUP_REMOVED lines=13> */
.L_x_48236:
[----:B------:R-:W-:Y:S05]  /*256e0*/  BSYNC.RECONVERGENT B4 ;  /* 0x0000000000047941 */ /* 0x000fea0003800200 */
.L_x_48235:
        /* <DEDUP_REMOVED lines=61> */
.L_x_48233:
[----:B------:R-:W-:Y:S05]  /*25ac0*/  BSYNC.RECONVERGENT B3 ;  /* 0x0000000000037941 */ /* 0x000fea0003800200 */
.L_x_48232:
        /* <DEDUP_REMOVED lines=11> */
.L_x_48231:
[----:B------:R-:W-:Y:S05]  /*25b80*/  BSYNC.RECONVERGENT B2 ;  /* 0x0000000000027941 */ /* 0x000fea0003800200 */
.L_x_48230:
        /* <DEDUP_REMOVED lines=17> */
.L_x_48241:
        /* <DEDUP_REMOVED lines=13> */
.L_x_48243:
[----:B------:R-:W-:Y:S05]  /*25d70*/  BSYNC.RECONVERGENT B4 ;  /* 0x0000000000047941 */ /* 0x000fea0003800200 */
.L_x_48242:
        /* <DEDUP_REMOVED lines=61> */
.L_x_48240:
[----:B------:R-:W-:Y:S05]  /*26150*/  BSYNC.RECONVERGENT B3 ;  /* 0x0000000000037941 */ /* 0x000fea0003800200 */
.L_x_48239:
        /* <DEDUP_REMOVED lines=11> */
.L_x_48238:
[----:B------:R-:W-:Y:S05]  /*26210*/  BSYNC.RECONVERGENT B2 ;  /* 0x0000000000027941 */ /* 0x000fea0003800200 */
.L_x_48237:
        /* <DEDUP_REMOVED lines=16> */
.L_x_48247:
        /* <DEDUP_REMOVED lines=13> */
.L_x_48249:
[----:B------:R-:W-:Y:S05]  /*263f0*/  BSYNC.RECONVERGENT B3 ;  /* 0x0000000000037941 */ /* 0x000fea0003800200 */
.L_x_48248:
        /* <DEDUP_REMOVED lines=61> */
.L_x_48246:
[----:B------:R-:W-:Y:S05]  /*267d0*/  BSYNC.RECONVERGENT B2 ;  /* 0x0000000000027941 */ /* 0x000fea0003800200 */
.L_x_48245:
        /* <DEDUP_REMOVED lines=12> */
.L_x_48194:
        /* <DEDUP_REMOVED lines=21> */
.L_x_48254:
        /* <DEDUP_REMOVED lines=13> */
.L_x_48256:
[----:B------:R-:W-:Y:S05]  /*26ac0*/  BSYNC.RECONVERGENT B4 ;  /* 0x0000000000047941 */ /* 0x000fea0003800200 */
.L_x_48255:
        /* <DEDUP_REMOVED lines=61> */
.L_x_48253:
[----:B------:R-:W-:Y:S05]  /*26ea0*/  BSYNC.RECONVERGENT B3 ;  /* 0x0000000000037941 */ /* 0x000fea0003800200 */
.L_x_48252:
        /* <DEDUP_REMOVED lines=11> */
.L_x_48251:
[----:B------:R-:W-:Y:S05]  /*26f60*/  BSYNC.RECONVERGENT B2 ;  /* 0x0000000000027941 */ /* 0x000fea0003800200 */
.L_x_48250:
        /* <DEDUP_REMOVED lines=17> */
.L_x_48261:
        /* <DEDUP_REMOVED lines=13> */
.L_x_48263:
[----:B------:R-:W-:Y:S05]  /*27150*/  BSYNC.RECONVERGENT B4 ;  /* 0x0000000000047941 */ /* 0x000fea0003800200 */
.L_x_48262:
        /* <DEDUP_REMOVED lines=61> */
.L_x_48260:
[----:B------:R-:W-:Y:S05]  /*27530*/  BSYNC.RECONVERGENT B3 ;  /* 0x0000000000037941 */ /* 0x000fea0003800200 */
.L_x_48259:
        /* <DEDUP_REMOVED lines=11> */
.L_x_48258:
[----:B------:R-:W-:Y:S05]  /*275f0*/  BSYNC.RECONVERGENT B2 ;  /* 0x0000000000027941 */ /* 0x000fea0003800200 */
.L_x_48257:
        /* <DEDUP_REMOVED lines=17> */
.L_x_48268:
        /* <DEDUP_REMOVED lines=13> */
.L_x_48270:
[----:B------:R-:W-:Y:S05]  /*277e0*/  BSYNC.RECONVERGENT B4 ;  /* 0x0000000000047941 */ /* 0x000fea0003800200 */
.L_x_48269:
        /* <DEDUP_REMOVED lines=61> */
.L_x_48267:
[----:B------:R-:W-:Y:S05]  /*27bc0*/  BSYNC.RECONVERGENT B3 ;  /* 0x0000000000037941 */ /* 0x000fea0003800200 */
.L_x_48266:
        /* <DEDUP_REMOVED lines=11> */
.L_x_48265:
[----:B------:R-:W-:Y:S05]  /*27c80*/  BSYNC.RECONVERGENT B2 ;  /* 0x0000000000027941 */ /* 0x000fea0003800200 */
.L_x_48264:
        /* <DEDUP_REMOVED lines=17> */
.L_x_48275:
        /* <DEDUP_REMOVED lines=13> */
.L_x_48277:
[----:B------:R-:W-:Y:S05]  /*27e70*/  BSYNC.RECONVERGENT B4 ;  /* 0x0000000000047941 */ /* 0x000fea0003800200 */
.L_x_48276:
        /* <DEDUP_REMOVED lines=61> */
.L_x_48274:
[----:B------:R-:W-:Y:S05]  /*28250*/  BSYNC.RECONVERGENT B3 ;  /* 0x0000000000037941 */ /* 0x000fea0003800200 */
.L_x_48273:
        /* <DEDUP_REMOVED lines=11> */
.L_x_48272:
[----:B------:R-:W-:Y:S05]  /*28310*/  BSYNC.RECONVERGENT B2 ;  /* 0x0000000000027941 */ /* 0x000fea0003800200 */
.L_x_48271:
        /* <DEDUP_REMOVED lines=17> */
.L_x_48282:
        /* <DEDUP_REMOVED lines=13> */
.L_x_48284:
[----:B------:R-:W-:Y:S05]  /*28500*/  BSYNC.RECONVERGENT B4 ;  /* 0x0000000000047941 */ /* 0x000fea0003800200 */
.L_x_48283:
        /* <DEDUP_REMOVED lines=61> */
.L_x_48281:
[----:B------:R-:W-:Y:S05]  /*288e0*/  BSYNC.RECONVERGENT B3 ;  /* 0x0000000000037941 */ /* 0x000fea0003800200 */
.L_x_48280:
        /* <DEDUP_REMOVED lines=11> */
.L_x_48279:
[----:B------:R-:W-:Y:S05]  /*289a0*/  BSYNC.RECONVERGENT B2 ;  /* 0x0000000000027941 */ /* 0x000fea0003800200 */
.L_x_48278:
        /* <DEDUP_REMOVED lines=17> */
.L_x_48289:
        /* <DEDUP_REMOVED lines=13> */
.L_x_48291:
[----:B------:R-:W-:Y:S05]  /*28b90*/  BSYNC.RECONVERGENT B4 ;  /* 0x0000000000047941 */ /* 0x000fea0003800200 */
.L_x_48290:
        /* <DEDUP_REMOVED lines=61> */
.L_x_48288:
[----:B------:R-:W-:Y:S05]  /*28f70*/  BSYNC.RECONVERGENT B3 ;  /* 0x0000000000037941 */ /* 0x000fea0003800200 */
.L_x_48287:
        /* <DEDUP_REMOVED lines=11> */
.L_x_48286:
[----:B------:R-:W-:Y:S05]  /*29030*/  BSYNC.RECONVERGENT B2 ;  /* 0x0000000000027941 */ /* 0x000fea0003800200 */
.L_x_48285:
        /* <DEDUP_REMOVED lines=17> */
.L_x_48296:
        /* <DEDUP_REMOVED lines=13> */
.L_x_48298:
[----:B------:R-:W-:Y:S05]  /*29220*/  BSYNC.RECONVERGENT B4 ;  /* 0x0000000000047941 */ /* 0x000fea0003800200 */
.L_x_48297:
        /* <DEDUP_REMOVED lines=61> */
.L_x_48295:
[----:B------:R-:W-:Y:S05]  /*29600*/  BSYNC.RECONVERGENT B3 ;  /* 0x0000000000037941 */ /* 0x000fea0003800200 */
.L_x_48294:
        /* <DEDUP_REMOVED lines=11> */
.L_x_48293:
[----:B------:R-:W-:Y:S05]  /*296c0*/  BSYNC.RECONVERGENT B2 ;  /* 0x0000000000027941 */ /* 0x000fea0003800200 */
.L_x_48292:
        /* <DEDUP_REMOVED lines=16> */
.L_x_48301:
        /* <DEDUP_REMOVED lines=13> */
.L_x_48303:
[----:B------:R-:W-:Y:S05]  /*298a0*/  BSYNC.RECONVERGENT B3 ;  /* 0x0000000000037941 */ /* 0x000fea0003800200 */
.L_x_48302:
        /* <DEDUP_REMOVED lines=61> */
.L_x_48300:
[----:B------:R-:W-:Y:S05]  /*29c80*/  BSYNC.RECONVERGENT B2 ;  /* 0x0000000000027941 */ /* 0x000fea0003800200 */
.L_x_48299:
        /* <DEDUP_REMOVED lines=11> */
.L_x_48244:
[----:B------:R-:W-:Y:S05]  /*29d40*/  BSYNC.RECONVERGENT B0 ;  /* 0x0000000000007941 */ /* 0x000fea0003800200 */
.L_x_48193:
        /* <DEDUP_REMOVED lines=27> */
.L_x_48305:
[----:B------:R-:W-:Y:S05]  /*29f00*/  BSYNC.RECONVERGENT B0 ;  /* 0x0000000000007941 */ /* 0x000fea0003800200 */
.L_x_48304:
[----:B------:R-:W-:Y:S01]  /*29f10*/  VIADD R199, R199, 0x20 ;  /* 0x00000020c7c77836 */ /* 0x000fe20000000000 */
[----:B------:R-:W-:-:S07]  /*29f20*/  IADD3 R0, PT, PT, R0, 0x20, RZ ;  /* 0x0000002000007810 */ /* 0x000fce0007ffe0ff */
.L_x_48192:
[----:B------:R-:W-:Y:S05]  /*29f30*/  BSYNC.RECONVERGENT B1 ;  /* 0x0000000000017941 */ /* 0x000fea0003800200 */
.L_x_48191:
        /* <DEDUP_REMOVED lines=38> */
.L_x_48314:
        /* <DEDUP_REMOVED lines=13> */
.L_x_48316:
[----:B------:R-:W-:Y:S05]  /*2a270*/  BSYNC.RECONVERGENT B4 ;  /* 0x0000000000047941 */ /* 0x000fea0003800200 */
.L_x_48315:
        /* <DEDUP_REMOVED lines=61> */
.L_x_48313:
[----:B------:R-:W-:Y:S05]  /*2a650*/  BSYNC.RECONVERGENT B3 ;  /* 0x0000000000037941 */ /* 0x000fea0003800200 */
.L_x_48312:
        /* <DEDUP_REMOVED lines=11> */
.L_x_48311:
[----:B------:R-:W-:Y:S05]  /*2a710*/  BSYNC.RECONVERGENT B2 ;  /* 0x0000000000027941 */ /* 0x000fea0003800200 */
.L_x_48310:
        /* <DEDUP_REMOVED lines=17> */
.L_x_48321:
        /* <DEDUP_REMOVED lines=13> */
.L_x_48323:
[----:B------:R-:W-:Y:S05]  /*2a900*/  BSYNC.RECONVERGENT B4 ;  /* 0x0000000000047941 */ /* 0x000fea0003800200 */
.L_x_48322:
        /* <DEDUP_REMOVED lines=61> */
.L_x_48320:
[----:B------:R-:W-:Y:S05]  /*2ace0*/  BSYNC.RECONVERGENT B3 ;  /* 0x0000000000037941 */ /* 0x000fea0003800200 */
.L_x_48319:
        /* <DEDUP_REMOVED lines=11> */
.L_x_48318:
[----:B------:R-:W-:Y:S05]  /*2ada0*/  BSYNC.RECONVERGENT B2 ;  /* 0x0000000000027941 */ /* 0x000fea0003800200 */
.L_x_48317:
        /* <DEDUP_REMOVED lines=17> */
.L_x_48328:
        /* <DEDUP_REMOVED lines=13> */
.L_x_48330:
[----:B------:R-:W-:Y:S05]  /*2af90*/  BSYNC.RECONVERGENT B4 ;  /* 0x0000000000047941 */ /* 0x000fea0003800200 */
.L_x_48329:
        /* <DEDUP_REMOVED lines=61> */
.L_x_48327:
[----:B------:R-:W-:Y:S05]  /*2b370*/  BSYNC.RECONVERGENT B3 ;  /* 0x0000000000037941 */ /* 0x000fea0003800200 */
.L_x_48326:
        /* <DEDUP_REMOVED lines=11> */
.L_x_48325:
[----:B------:R-:W-:Y:S05]  /*2b430*/  BSYNC.RECONVERGENT B2 ;  /* 0x0000000000027941 */ /* 0x000fea0003800200 */
.L_x_48324:
        /* <DEDUP_REMOVED lines=17> */
.L_x_48335:
        /* <DEDUP_REMOVED lines=13> */
.L_x_48337:
[----:B------:R-:W-:Y:S05]  /*2b620*/  BSYNC.RECONVERGENT B4 ;  /* 0x0000000000047941 */ /* 0x000fea0003800200 */
.L_x_48336:
        /* <DEDUP_REMOVED lines=61> */
.L_x_48334:
[----:B------:R-:W-:Y:S05]  /*2ba00*/  BSYNC.RECONVERGENT B3 ;  /* 0x0000000000037941 */ /* 0x000fea0003800200 */
.L_x_48333:
        /* <DEDUP_REMOVED lines=11> */
.L_x_48332:
[----:B------:R-:W-:Y:S05]  /*2bac0*/  BSYNC.RECONVERGENT B2 ;  /* 0x0000000000027941 */ /* 0x000fea0003800200 */
.L_x_48331:
        /* <DEDUP_REMOVED lines=17> */
.L_x_48342:
        /* <DEDUP_REMOVED lines=13> */
.L_x_48344:
[----:B------:R-:W-:Y:S05]  /*2bcb0*/  BSYNC.RECONVERGENT B4 ;  /* 0x0000000000047941 */ /* 0x000fea0003800200 */
.L_x_48343:
        /* <DEDUP_REMOVED lines=61> */
.L_x_48341:
[----:B------:R-:W-:Y:S05]  /*2c090*/  BSYNC.RECONVERGENT B3 ;  /* 0x0000000000037941 */ /* 0x000fea0003800200 */
.L_x_48340:
        /* <DEDUP_REMOVED lines=11> */
.L_x_48339:
[----:B------:R-:W-:Y:S05]  /*2c150*/  BSYNC.RECONVERGENT B2 ;  /* 0x0000000000027941 */ /* 0x000fea0003800200 */
.L_x_48338:
        /* <DEDUP_REMOVED lines=17> */
.L_x_48349:
        /* <DEDUP_REMOVED lines=13> */
.L_x_48351:
[----:B------:R-:W-:Y:S05]  /*2c340*/  BSYNC.RECONVERGENT B4 ;  /* 0x0000000000047941 */ /* 0x000fea0003800200 */
.L_x_48350:
        /* <DEDUP_REMOVED lines=61> */
.L_x_48348:
[----:B------:R-:W-:Y:S05]  /*2c720*/  BSYNC.RECONVERGENT B3 ;  /* 0x0000000000037941 */ /* 0x000fea0003800200 */
.L_x_48347:
        /* <DEDUP_REMOVED lines=11> */
.L_x_48346:
[----:B------:R-:W-:Y:S05]  /*2c7e0*/  BSYNC.RECONVERGENT B2 ;  /* 0x0000000000027941 */ /* 0x000fea0003800200 */
.L_x_48345:
        /* <DEDUP_REMOVED lines=17> */
.L_x_48356:
        /* <DEDUP_REMOVED lines=13> */
.L_x_48358:
[----:B------:R-:W-:Y:S05]  /*2c9d0*/  BSYNC.RECONVERGENT B4 ;  /* 0x0000000000047941 */ /* 0x000fea0003800200 */
.L_x_48357:
        /* <DEDUP_REMOVED lines=61> */
.L_x_48355:
[----:B------:R-:W-:Y:S05]  /*2cdb0*/  BSYNC.RECONVERGENT B3 ;  /* 0x0000000000037941 */ /* 0x000fea0003800200 */
.L_x_48354:
        /* <DEDUP_REMOVED lines=11> */
.L_x_48353:
[----:B------:R-:W-:Y:S05]  /*2ce70*/  BSYNC.RECONVERGENT B2 ;  /* 0x0000000000027941 */ /* 0x000fea0003800200 */
.L_x_48352:
        /* <DEDUP_REMOVED lines=16> */
.L_x_48362:
        /* <DEDUP_REMOVED lines=13> */
.L_x_48364:
[----:B------:R-:W-:Y:S05]  /*2d050*/  BSYNC.RECONVERGENT B3 ;  /* 0x0000000000037941 */ /* 0x000fea0003800200 */
.L_x_48363:
        /* <DEDUP_REMOVED lines=61> */
.L_x_48361:
[----:B------:R-:W-:Y:S05]  /*2d430*/  BSYNC.RECONVERGENT B2 ;  /* 0x0000000000027941 */ /* 0x000fea0003800200 */
.L_x_48360:
        /* <DEDUP_REMOVED lines=12> */
.L_x_48309:
        /* <DEDUP_REMOVED lines=21> */
.L_x_48369:
        /* <DEDUP_REMOVED lines=13> */
.L_x_48371:
[----:B------:R-:W-:Y:S05]  /*2d720*/  BSYNC.RECONVERGENT B4 ;  /* 0x0000000000047941 */ /* 0x000fea0003800200 */
.L_x_48370:
        /* <DEDUP_REMOVED lines=61> */
.L_x_48368:
[----:B------:R-:W-:Y:S05]  /*2db00*/  BSYNC.RECONVERGENT B3 ;  /* 0x0000000000037941 */ /* 0x000fea0003800200 */
.L_x_48367:
        /* <DEDUP_REMOVED lines=11> */
.L_x_48366:
[----:B------:R-:W-:Y:S05]  /*2dbc0*/  BSYNC.RECONVERGENT B2 ;  /* 0x0000000000027941 */ /* 0x000fea0003800200 */
.L_x_48365:
        /* <DEDUP_REMOVED lines=17> */
.L_x_48376:
        /* <DEDUP_REMOVED lines=13> */
.L_x_48378:
[----:B------:R-:W-:Y:S05]  /*2ddb0*/  BSYNC.RECONVERGENT B4 ;  /* 0x0000000000047941 */ /* 0x000fea0003800200 */
.L_x_48377:
        /* <DEDUP_REMOVED lines=61> */
.L_x_48375:
[----:B------:R-:W-:Y:S05]  /*2e190*/  BSYNC.RECONVERGENT B3 ;  /* 0x0000000000037941 */ /* 0x000fea0003800200 */
.L_x_48374:
        /* <DEDUP_REMOVED lines=11> */
.L_x_48373:
[----:B------:R-:W-:Y:S05]  /*2e250*/  BSYNC.RECONVERGENT B2 ;  /* 0x0000000000027941 */ /* 0x000fea0003800200 */
.L_x_48372:
        /* <DEDUP_REMOVED lines=17> */
.L_x_48383:
        /* <DEDUP_REMOVED lines=13> */
.L_x_48385:
[----:B------:R-:W-:Y:S05]  /*2e440*/  BSYNC.RECONVERGENT B4 ;  /* 0x0000000000047941 */ /* 0x000fea0003800200 */
.L_x_48384:
        /* <DEDUP_REMOVED lines=61> */
.L_x_48382:
[----:B------:R-:W-:Y:S05]  /*2e820*/  BSYNC.RECONVERGENT B3 ;  /* 0x0000000000037941 */ /* 0x000fea0003800200 */
.L_x_48381:
        /* <DEDUP_REMOVED lines=11> */
.L_x_48380:
[----:B------:R-:W-:Y:S05]  /*2e8e0*/  BSYNC.RECONVERGENT B2 ;  /* 0x0000000000027941 */ /* 0x000fea0003800200 */
.L_x_48379:
        /* <DEDUP_REMOVED lines=17> */
.L_x_48390:
        /* <DEDUP_REMOVED lines=13> */
.L_x_48392:
[----:B------:R-:W-:Y:S05]  /*2ead0*/  BSYNC.RECONVERGENT B4 ;  /* 0x0000000000047941 */ /* 0x000fea0003800200 */
.L_x_48391:
        /* <DEDUP_REMOVED lines=61> */
.L_x_48389:
[----:B------:R-:W-:Y:S05]  /*2eeb0*/  BSYNC.RECONVERGENT B3 ;  /* 0x0000000000037941 */ /* 0x000fea0003800200 */
.L_x_48388:
        /* <DEDUP_REMOVED lines=11> */
.L_x_48387:
[----:B------:R-:W-:Y:S05]  /*2ef70*/  BSYNC.RECONVERGENT B2 ;  /* 0x0000000000027941 */ /* 0x000fea0003800200 */
.L_x_48386:
        /* <DEDUP_REMOVED lines=17> */
.L_x_48397:
        /* <DEDUP_REMOVED lines=13> */
.L_x_48399:
[----:B------:R-:W-:Y:S05]  /*2f160*/  BSYNC.RECONVERGENT B4 ;  /* 0x0000000000047941 */ /* 0x000fea0003800200 */
.L_x_48398:
        /* <DEDUP_REMOVED lines=61> */
.L_x_48396:
[----:B------:R-:W-:Y:S05]  /*2f540*/  BSYNC.RECONVERGENT B3 ;  /* 0x0000000000037941 */ /* 0x000fea0003800200 */
.L_x_48395:
        /* <DEDUP_REMOVED lines=11> */
.L_x_48394:
[----:B------:R-:W-:Y:S05]  /*2f600*/  BSYNC.RECONVERGENT B2 ;  /* 0x0000000000027941 */ /* 0x000fea0003800200 */
.L_x_48393:
        /* <DEDUP_REMOVED lines=17> */
.L_x_48404:
        /* <DEDUP_REMOVED lines=13> */
.L_x_48406:
[----:B------:R-:W-:Y:S05]  /*2f7f0*/  BSYNC.RECONVERGENT B4 ;  /* 0x0000000000047941 */ /* 0x000fea0003800200 */
.L_x_48405:
        /* <DEDUP_REMOVED lines=61> */
.L_x_48403:
[----:B------:R-:W-:Y:S05]  /*2fbd0*/  BSYNC.RECONVERGENT B3 ;  /* 0x0000000000037941 */ /* 0x000fea0003800200 */
.L_x_48402:
        /* <DEDUP_REMOVED lines=11> */
.L_x_48401:
[----:B------:R-:W-:Y:S05]  /*2fc90*/  BSYNC.RECONVERGENT B2 ;  /* 0x0000000000027941 */ /* 0x000fea0003800200 */
.L_x_48400:
        /* <DEDUP_REMOVED lines=17> */
.L_x_48411:
        /* <DEDUP_REMOVED lines=13> */
.L_x_48413:
[----:B------:R-:W-:Y:S05]  /*2fe80*/  BSYNC.RECONVERGENT B4 ;  /* 0x0000000000047941 */ /* 0x000fea0003800200 */
.L_x_48412:
        /* <DEDUP_REMOVED lines=61> */
.L_x_48410:
[----:B------:R-:W-:Y:S05]  /*30260*/  BSYNC.RECONVERGENT B3 ;  /* 0x0000000000037941 */ /* 0x000fea0003800200 */
.L_x_48409:
        /* <DEDUP_REMOVED lines=11> */
.L_x_48408:
[----:B------:R-:W-:Y:S05]  /*30320*/  BSYNC.RECONVERGENT B2 ;  /* 0x0000000000027941 */ /* 0x000fea0003800200 */
.L_x_48407:
        /* <DEDUP_REMOVED lines=16> */
.L_x_48416:
        /* <DEDUP_REMOVED lines=13> */
.L_x_48418:
[----:B------:R-:W-:Y:S05]  /*30500*/  BSYNC.RECONVERGENT B3 ;  /* 0x0000000000037941 */ /* 0x000fea0003800200 */
.L_x_48417:
        /* <DEDUP_REMOVED lines=61> */
.L_x_48415:
[----:B------:R-:W-:Y:S05]  /*308e0*/  BSYNC.RECONVERGENT B2 ;  /* 0x0000000000027941 */ /* 0x000fea0003800200 */
.L_x_48414:
        /* <DEDUP_REMOVED lines=11> */
.L_x_48359:
[----:B------:R-:W-:Y:S05]  /*309a0*/  BSYNC.RECONVERGENT B0 ;  /* 0x0000000000007941 */ /* 0x000fea0003800200 */
.L_x_48308:
        /* <DEDUP_REMOVED lines=27> */
.L_x_48420:
[----:B------:R-:W-:Y:S05]  /*30b60*/  BSYNC.RECONVERGENT B0 ;  /* 0x0000000000007941 */ /* 0x000fea0003800200 */
.L_x_48419:
[----:B------:R-:W-:Y:S01]  /*30b70*/  VIADD R199, R199, 0x20 ;  /* 0x00000020c7c77836 */ /* 0x000fe20000000000 */
[----:B------:R-:W-:-:S07]  /*30b80*/  IADD3 R0, PT, PT, R0, 0x20, RZ ;  /* 0x0000002000007810 */ /* 0x000fce0007ffe0ff */
.L_x_48307:
[----:B------:R-:W-:Y:S05]  /*30b90*/  BSYNC.RECONVERGENT B1 ;  /* 0x0000000000017941 */ /* 0x000fea0003800200 */
.L_x_48306:
        /* <DEDUP_REMOVED lines=38> */
.L_x_48429:
        /* <DEDUP_REMOVED lines=13> */
.L_x_48431:
[----:B------:R-:W-:Y:S05]  /*30ed0*/  BSYNC.RECONVERGENT B4 ;  /* 0x0000000000047941 */ /* 0x000fea0003800200 */
.L_x_48430:
        /* <DEDUP_REMOVED lines=61> */
.L_x_48428:
[----:B------:R-:W-:Y:S05]  /*312b0*/  BSYNC.RECONVERGENT B3 ;  /* 0x0000000000037941 */ /* 0x000fea0003800200 */
.L_x_48427:
        /* <DEDUP_REMOVED lines=11> */
.L_x_48426:
[----:B------:R-:W-:Y:S05]  /*31370*/  BSYNC.RECONVERGENT B2 ;  /* 0x0000000000027941 */ /* 0x000fea0003800200 */
.L_x_48425:
        /* <DEDUP_REMOVED lines=17> */
.L_x_48436:
        /* <DEDUP_REMOVED lines=13> */
.L_x_48438:
[----:B------:R-:W-:Y:S05]  /*31560*/  BSYNC.RECONVERGENT B4 ;  /* 0x0000000000047941 */ /* 0x000fea0003800200 */
.L_x_48437:
        /* <DEDUP_REMOVED lines=61> */
.L_x_48435:
[----:B------:R-:W-:Y:S05]  /*31940*/  BSYNC.RECONVERGENT B3 ;  /* 0x0000000000037941 */ /* 0x000fea0003800200 */
.L_x_48434:
        /* <DEDUP_REMOVED lines=11> */
.L_x_48433:
[----:B------:R-:W-:Y:S05]  /*31a00*/  BSYNC.RECONVERGENT B2 ;  /* 0x0000000000027941 */ /* 0x000fea0003800200 */
.L_x_48432:
        /* <DEDUP_REMOVED lines=17> */
.L_x_48443:
        /* <DEDUP_REMOVED lines=13> */
.L_x_48445:
[----:B------:R-:W-:Y:S05]  /*31bf0*/  BSYNC.RECONVERGENT B4 ;  /* 0x0000000000047941 */ /* 0x000fea0003800200 */
.L_x_48444:
        /* <DEDUP_REMOVED lines=61> */
.L_x_48442:
[----:B------:R-:W-:Y:S05]  /*31fd0*/  BSYNC.RECONVERGENT B3 ;  /* 0x0000000000037941 */ /* 0x000fea0003800200 */
.L_x_48441:
        /* <DEDUP_REMOVED lines=11> */
.L_x_48440:
[----:B------:R-:W-:Y:S05]  /*32090*/  BSYNC.RECONVERGENT B2 ;  /* 0x0000000000027941 */ /* 0x000fea0003800200 */
.L_x_48439:
        /* <DEDUP_REMOVED lines=17> */
.L_x_48450:
        /* <DEDUP_REMOVED lines=13> */
.L_x_48452:
[----:B------:R-:W-:Y:S05]  /*32280*/  BSYNC.RECONVERGENT B4 ;  /* 0x0000000000047941 */ /* 0x000fea0003800200 */
.L_x_48451:
        /* <DEDUP_REMOVED lines=61> */
.L_x_48449:
[----:B------:R-:W-:Y:S05]  /*32660*/  BSYNC.RECONVERGENT B3 ;  /* 0x0000000000037941 */ /* 0x000fea0003800200 */
.L_x_48448:
        /* <DEDUP_REMOVED lines=11> */
.L_x_48447:
[----:B------:R-:W-:Y:S05]  /*32720*/  BSYNC.RECONVERGENT B2 ;  /* 0x0000000000027941 */ /* 0x000fea0003800200 */
.L_x_48446:
        /* <DEDUP_REMOVED lines=17> */
.L_x_48457:
        /* <DEDUP_REMOVED lines=13> */
.L_x_48459:
[----:B------:R-:W-:Y:S05]  /*32910*/  BSYNC.RECONVERGENT B4 ;  /* 0x0000000000047941 */ /* 0x000fea0003800200 */
.L_x_48458:
        /* <DEDUP_REMOVED lines=61> */
.L_x_48456:
[----:B------:R-:W-:Y:S05]  /*32cf0*/  BSYNC.RECONVERGENT B3 ;  /* 0x0000000000037941 */ /* 0x000fea0003800200 */
.L_x_48455:
        /* <DEDUP_REMOVED lines=11> */
.L_x_48454:
[----:B------:R-:W-:Y:S05]  /*32db0*/  BSYNC.RECONVERGENT B2 ;  /* 0x0000000000027941 */ /* 0x000fea0003800200 */
.L_x_48453:
        /* <DEDUP_REMOVED lines=17> */
.L_x_48464:
        /* <DEDUP_REMOVED lines=13> */
.L_x_48466:
[----:B------:R-:W-:Y:S05]  /*32fa0*/  BSYNC.RECONVERGENT B4 ;  /* 0x0000000000047941 */ /* 0x000fea0003800200 */
.L_x_48465:
        /* <DEDUP_REMOVED lines=61> */
.L_x_48463:
[----:B------:R-:W-:Y:S05]  /*33380*/  BSYNC.RECONVERGENT B3 ;  /* 0x0000000000037941 */ /* 0x000fea0003800200 */
.L_x_48462:
        /* <DEDUP_REMOVED lines=11> */
.L_x_48461:
[----:B------:R-:W-:Y:S05]  /*33440*/  BSYNC.RECONVERGENT B2 ;  /* 0x0000000000027941 */ /* 0x000fea0003800200 */
.L_x_48460:
        /* <DEDUP_REMOVED lines=17> */
.L_x_48471:
        /* <DEDUP_REMOVED lines=13> */
.L_x_48473:
[----:B------:R-:W-:Y:S05]  /*33630*/  BSYNC.RECONVERGENT B4 ;  /* 0x0000000000047941 */ /* 0x000fea0003800200 */
.L_x_48472:
        /* <DEDUP_REMOVED lines=61> */
.L_x_48470:
[----:B------:R-:W-:Y:S05]  /*33a10*/  BSYNC.RECONVERGENT B3 ;  /* 0x0000000000037941 */ /* 0x000fea0003800200 */
.L_x_48469:
        /* <DEDUP_REMOVED lines=11> */
.L_x_48468:
[----:B------:R-:W-:Y:S05]  /*33ad0*/  BSYNC.RECONVERGENT B2 ;  /* 0x0000000000027941 */ /* 0x000fea0003800200 */
.L_x_48467:
        /* <DEDUP_REMOVED lines=20> */
.L_x_48477:
        /* <DEDUP_REMOVED lines=13> */
.L_x_48479:
[----:B------:R-:W-:Y:S05]  /*33cf0*/  BSYNC.RECONVERGENT B3 ;  /* 0x0000000000037941 */ /* 0x000fea0003800200 */
.L_x_48478:
        /* <DEDUP_REMOVED lines=59> */
[----:B------:R-:W-:Y:S02]  /*340b0*/  LOP3.LUT R179, R171, R202, R207, 0x96, !PT ;  /* 0x000000caabb37212 */ /* 0x000fe400078e96cf */
[----:B------:R-:W-:-:S07]  /*340c0*/  MOV R171, R200 ;  /* 0x000000c800ab7202 */ /* 0x000fce0000000f00 */
.L_x_48476:
[----:B------:R-:W-:Y:S05]  /*340d0*/  BSYNC.RECONVERGENT B2 ;  /* 0x0000000000027941 */ /* 0x000fea0003800200 */
.L_x_48475:
        /* <DEDUP_REMOVED lines=12> */
.L_x_48424:
        /* <DEDUP_REMOVED lines=21> */
.L_x_48484:
        /* <DEDUP_REMOVED lines=13> */
.L_x_48486:
[----:B------:R-:W-:Y:S05]  /*343c0*/  BSYNC.RECONVERGENT B4 ;  /* 0x0000000000047941 */ /* 0x000fea0003800200 */
.L_x_48485:
        /* <DEDUP_REMOVED lines=61> */
.L_x_48483:
[----:B------:R-:W-:Y:S05]  /*347a0*/  BSYNC.RECONVERGENT B3 ;  /* 0x0000000000037941 */ /* 0x000fea0003800200 */
.L_x_48482:
        /* <DEDUP_REMOVED lines=11> */
.L_x_48481:
[----:B------:R-:W-:Y:S05]  /*34860*/  BSYNC.RECONVERGENT B2 ;  /* 0x0000000000027941 */ /* 0x000fea0003800200 */
.L_x_48480:
        /* <DEDUP_REMOVED lines=17> */
.L_x_48491:
        /* <DEDUP_REMOVED lines=13> */
.L_x_48493:
[----:B------:R-:W-:Y:S05]  /*34a50*/  BSYNC.RECONVERGENT B4 ;  /* 0x0000000000047941 */ /* 0x000fea0003800200 */
.L_x_48492:
        /* <DEDUP_REMOVED lines=61> */
.L_x_48490:
[----:B------:R-:W-:Y:S05]  /*34e30*/  BSYNC.RECONVERGENT B3 ;  /* 0x0000000000037941 */ /* 0x000fea0003800200 */
.L_x_48489:
        /* <DEDUP_REMOVED lines=11> */
.L_x_48488:
[----:B------:R-:W-:Y:S05]  /*34ef0*/  BSYNC.RECONVERGENT B2 ;  /* 0x0000000000027941 */ /* 0x000fea0003800200 */
.L_x_48487:
        /* <DEDUP_REMOVED lines=17> */
.L_x_48498:
        /* <DEDUP_REMOVED lines=13> */
.L_x_48500:
[----:B------:R-:W-:Y:S05]  /*350e0*/  BSYNC.RECONVERGENT B4 ;  /* 0x0000000000047941 */ /* 0x000fea0003800200 */
.L_x_48499:
        /* <DEDUP_REMOVED lines=61> */
.L_x_48497:
[----:B------:R-:W-:Y:S05]  /*354c0*/  BSYNC.RECONVERGENT B3 ;  /* 0x0000000000037941 */ /* 0x000fea0003800200 */
.L_x_48496:
        /* <DEDUP_REMOVED lines=11> */
.L_x_48495:
[----:B------:R-:W-:Y:S05]  /*35580*/  BSYNC.RECONVERGENT B2 ;  /* 0x0000000000027941 */ /* 0x000fea0003800200 */
.L_x_48494:
        /* <DEDUP_REMOVED lines=17> */
.L_x_48505:
        /* <DEDUP_REMOVED lines=13> */
.L_x_48507:
[----:B------:R-:W-:Y:S05]  /*35770*/  BSYNC.RECONVERGENT B4 ;  /* 0x0000000000047941 */ /* 0x000fea0003800200 */
.L_x_48506:
        /* <DEDUP_REMOVED lines=61> */
.L_x_48504:
[----:B------:R-:W-:Y:S05]  /*35b50*/  BSYNC.RECONVERGENT B3 ;  /* 0x0000000000037941 */ /* 0x000fea0003800200 */
.L_x_48503:
        /* <DEDUP_REMOVED lines=11> */
.L_x_48502:
[----:B------:R-:W-:Y:S05]  /*35c10*/  BSYNC.RECONVERGENT B2 ;  /* 0x0000000000027941 */ /* 0x000fea0003800200 */
.L_x_48501:
        /* <DEDUP_REMOVED lines=17> */
.L_x_48512:
        /* <DEDUP_REMOVED lines=13> */
.L_x_48514:
[----:B------:R-:W-:Y:S05]  /*35e00*/  BSYNC.RECONVERGENT B4 ;  /* 0x0000000000047941 */ /* 0x000fea0003800200 */
.L_x_48513:
        /* <DEDUP_REMOVED lines=61> */
.L_x_48511:
[----:B------:R-:W-:Y:S05]  /*361e0*/  BSYNC.RECONVERGENT B3 ;  /* 0x0000000000037941 */ /* 0x000fea0003800200 */
.L_x_48510:
        /* <DEDUP_REMOVED lines=11> */
.L_x_48509:
[----:B------:R-:W-:Y:S05]  /*362a0*/  BSYNC.RECONVERGENT B2 ;  /* 0x0000000000027941 */ /* 0x000fea0003800200 */
.L_x_48508:
        /* <DEDUP_REMOVED lines=17> */
.L_x_48519:
        /* <DEDUP_REMOVED lines=13> */
.L_x_48521:
[----:B------:R-:W-:Y:S05]  /*36490*/  BSYNC.RECONVERGENT B4 ;  /* 0x0000000000047941 */ /* 0x000fea0003800200 */
.L_x_48520:
        /* <DEDUP_REMOVED lines=61> */
.L_x_48518:
[----:B------:R-:W-:Y:S05]  /*36870*/  BSYNC.RECONVERGENT B3 ;  /* 0x0000000000037941 */ /* 0x000fea0003800200 */
.L_x_48517:
        /* <DEDUP_REMOVED lines=11> */
.L_x_48516:
[----:B------:R-:W-:Y:S05]  /*36930*/  BSYNC.RECONVERGENT B2 ;  /* 0x0000000000027941 */ /* 0x000fea0003800200 */
.L_x_48515:
        /* <DEDUP_REMOVED lines=17> */
.L_x_48526:
        /* <DEDUP_REMOVED lines=13> */
.L_x_48528:
[----:B------:R-:W-:Y:S05]  /*36b20*/  BSYNC.RECONVERGENT B4 ;  /* 0x0000000000047941 */ /* 0x000fea0003800200 */
.L_x_48527:
        /* <DEDUP_REMOVED lines=61> */
.L_x_48525:
[----:B------:R-:W-:Y:S05]  /*36f00*/  BSYNC.RECONVERGENT B3 ;  /* 0x0000000000037941 */ /* 0x000fea0003800200 */
.L_x_48524:
        /* <DEDUP_REMOVED lines=11> */
.L_x_48523:
[----:B------:R-:W-:Y:S05]  /*36fc0*/  BSYNC.RECONVERGENT B2 ;  /* 0x0000000000027941 */ /* 0x000fea0003800200 */
.L_x_48522:
        /* <DEDUP_REMOVED lines=20> */
.L_x_48531:
        /* <DEDUP_REMOVED lines=13> */
.L_x_48533:
[----:B------:R-:W-:Y:S05]  /*371e0*/  BSYNC.RECONVERGENT B3 ;  /* 0x0000000000037941 */ /* 0x000fea0003800200 */
.L_x_48532:
        /* <DEDUP_REMOVED lines=61> */
.L_x_48530:
[----:B------:R-:W-:Y:S05]  /*375c0*/  BSYNC.RECONVERGENT B2 ;  /* 0x0000000000027941 */ /* 0x000fea0003800200 */
.L_x_48529:
        /* <DEDUP_REMOVED lines=11> */
.L_x_48474:
[----:B------:R-:W-:Y:S05]  /*37680*/  BSYNC.RECONVERGENT B0 ;  /* 0x0000000000007941 */ /* 0x000fea0003800200 */
.L_x_48423:
[----:B01----:R-:W0:Y:S02]  /*37690*/  LDC.64 R202, c[0x0][0x3a8] ;  /* 0x0000ea00ffca7b82 */ /* 0x003e240000000a00 */
[----:B0-----:R-:W-:-:S05]  /*376a0*/  IMAD.WIDE.U32 R198, R199, 0x20, R202 ;  /* 0x00000020c7c67825 */ /* 0x001fca00078e00ca */
[----:B------:R2:W-:Y:S04]  /*376b0*/  STG.E.128 desc[UR6][R198.64], R164 ;  /* 0x000000a4c6007986 */ /* 0x0005e8000c101d06 */
[----:B------:R2:W-:Y:S01]  /*376c0*/  STG.E.128 desc[UR6][R198.64+0x10], R168 ;  /* 0x000010a8c6007986 */ /* 0x0005e2000c101d06 */
[----:B------:R-:W-:Y:S05]  /*376d0*/  @!P0 BRA `(.L_x_48422) ;  /* 0x0000000000508947 */ /* 0x000fea0003800000 */
[----:B------:R-:W-:Y:S01]  /*376e0*/  IMAD.U32 R202, R196, 0x10000, RZ ;  /* 0x00010000c4ca7824 */ /* 0x000fe200078e00ff */
[----:B--2---:R-:W0:Y:S01]  /*376f0*/  LDC.64 R198, c[0x0][0x3b0] ;  /* 0x0000ec00ffc67b82 */ /* 0x004e220000000a00 */
        /* <DEDUP_REMOVED lines=18> */
.L_x_48422:
[----:B------:R-:W-:Y:S05]  /*37820*/  BSYNC.RECONVERGENT B1 ;  /* 0x0000000000017941 */ /* 0x000fea0003800200 */
.L_x_48421:
[----:B------:R-:W-:Y:S01]  /*37830*/  FADD.FTZ R0, RZ, R108 ;  /* 0x0000006cff007221 */ /* 0x000fe20000010000 */
[C---:B------:R-:W-:Y:S01]  /*37840*/  ISETP.GT.U32.AND P4, PT, R177.reuse, 0x3f, PT ;  /* 0x0000003fb100780c */ /* 0x040fe20003f84070 */
[----:B------:R-:W-:Y:S01]  /*37850*/  UMOV UR13, 0xffffffff ;  /* 0xffffffff000d7882 */ /* 0x000fe20000000000 */
[----:B------:R-:W-:Y:S01]  /*37860*/  ISETP.GT.U32.AND P3, PT, R177, 0x5f, PT ;  /* 0x0000005fb100780c */ /* 0x000fe20003f64070 */
[----:B--23--:R-:W-:Y:S01]  /*37870*/  FADD.FTZ R199, R109, R0 ;  /* 0x000000006dc77221 */ /* 0x00cfe20000010000 */
        /* <DEDUP_REMOVED lines=13> */
[----:B01----:R-:W-:-:S05]  /*37950*/  FSEL R203, R0, RZ, P5 ;  /* 0x000000ff00cb7208 */ /* 0x003fca0002800000 */
        /* <DEDUP_REMOVED lines=214> */
.L_x_48563:
        /* <DEDUP_REMOVED lines=34> */
[----:B------:R-:W-:Y:S01]  /*388e0*/  FADD.FTZ R173, R108, -R198 ;  /* 0x800000c66cad7221 */ /* 0x000fe20000010000 */
        /* <DEDUP_REMOVED lines=10> */
[----:B------:R-:W-:Y:S01]  /*38990*/  FADD.FTZ R175, R111, -R198 ;  /* 0x800000c66faf7221 */ /* 0x000fe20000010000 */
        /* <DEDUP_REMOVED lines=20> */
[----:B0-----:R-:W-:-:S04]  /*38ae0*/  IMAD.WIDE.U32 R202, R199, 0x10, R202 ;  /* 0x00000010c7ca7825 */ /* 0x001fc800078e00ca */
[----:B------:R-:W-:Y:S01]  /*38af0*/  FFMA.FTZ R207, R175, R208, R210 ;  /* 0x000000d0afcf7223 */ /* 0x000fe200000100d2 */
[----:B------:R-:W-:Y:S01]  /*38b00*/  F2FP.F16.F32.PACK_AB R175, R216, R211 ;  /* 0x000000d3d8af723e */ /* 0x000fe200000000ff */
[----:B------:R-:W-:Y:S01]  /*38b10*/  VIADD R199, R199, 0x20 ;  /* 0x00000020c7c77836 */ /* 0x000fe20000000000 */
[----:B------:R-:W-:Y:S02]  /*38b20*/  F2FP.F16.F32.PACK_AB R172, R205, R172 ;  /* 0x000000accdac723e */ /* 0x000fe400000000ff */
[----:B------:R-:W-:-:S05]  /*38b30*/  F2FP.F16.F32.PACK_AB R173, R207, R206 ;  /* 0x000000cecfad723e */ /* 0x000fca00000000ff */
[----:B------:R0:W-:Y:S02]  /*38b40*/  STG.E.128 desc[UR6][R202.64], R172 ;  /* 0x000000acca007986 */ /* 0x0001e4000c101d06 */
.L_x_48538:
[----:B------:R-:W-:Y:S05]  /*38b50*/  BSYNC.RECONVERGENT B1 ;  /* 0x0000000000017941 */ /* 0x000fea0003800200 */
.L_x_48537:
        /* <DEDUP_REMOVED lines=51> */
.L_x_48540:
[----:B------:R-:W-:Y:S05]  /*38e90*/  BSYNC.RECONVERGENT B1 ;  /* 0x0000000000017941 */ /* 0x000fea0003800200 */
.L_x_48539:
        /* <DEDUP_REMOVED lines=51> */
.L_x_48542:
[----:B------:R-:W-:Y:S05]  /*391d0*/  BSYNC.RECONVERGENT B1 ;  /* 0x0000000000017941 */ /* 0x000fea0003800200 */
.L_x_48541:
        /* <DEDUP_REMOVED lines=51> */
.L_x_48544:
[----:B------:R-:W-:Y:S05]  /*39510*/  BSYNC.RECONVERGENT B1 ;  /* 0x0000000000017941 */ /* 0x000fea0003800200 */
.L_x_48543:
        /* <DEDUP_REMOVED lines=51> */
.L_x_48546:
[----:B------:R-:W-:Y:S05]  /*39850*/  BSYNC.RECONVERGENT B1 ;  /* 0x0000000000017941 */ /* 0x000fea0003800200 */
.L_x_48545:
        /* <DEDUP_REMOVED lines=51> */
.L_x_48548:
[----:B------:R-:W-:Y:S05]  /*39b90*/  BSYNC.RECONVERGENT B1 ;  /* 0x0000000000017941 */ /* 0x000fea0003800200 */
.L_x_48547:
        /* <DEDUP_REMOVED lines=51> */
.L_x_48550:
[----:B------:R-:W-:Y:S05]  /*39ed0*/  BSYNC.RECONVERGENT B1 ;  /* 0x0000000000017941 */ /* 0x000fea0003800200 */
.L_x_48549:
        /* <DEDUP_REMOVED lines=43> */
[----:B------:R-:W-:Y:S01]  /*3a190*/  FFMA.FTZ R203, R203, R174, R198 ;  /* 0x000000aecbcb7223 */ /* 0x000fe200000100c6 */
[----:B0-----:R-:W-:Y:S01]  /*3a1a0*/  IMAD.WIDE.U32 R198, R199, 0x10, R172 ;  /* 0x00000010c7c67825 */ /* 0x001fe200078e00ac */
[----:B------:R-:W-:Y:S02]  /*3a1b0*/  F2FP.F16.F32.PACK_AB R174, R211, R208 ;  /* 0x000000d0d3ae723e */ /* 0x000fe400000000ff */
[----:B------:R-:W-:-:S02]  /*3a1c0*/  F2FP.F16.F32.PACK_AB R173, R207, R200 ;  /* 0x000000c8cfad723e */ /* 0x000fc400000000ff */
[----:B------:R-:W-:-:S05]  /*3a1d0*/  F2FP.F16.F32.PACK_AB R172, R203, R0 ;  /* 0x00000000cbac723e */ /* 0x000fca00000000ff */
[----:B------:R0:W-:Y:S02]  /*3a1e0*/  STG.E.128 desc[UR6][R198.64], R172 ;  /* 0x000000acc6007986 */ /* 0x0001e4000c101d06 */
.L_x_48536:
[----:B------:R-:W-:Y:S05]  /*3a1f0*/  BSYNC.RECONVERGENT B0 ;  /* 0x0000000000007941 */ /* 0x000fea0003800200 */
.L_x_48535:
[----:B01234-:R-:W0:Y:S02]  /*3a200*/  LDC.64 R172, c[0x0][0x380] ;  /* 0x0000e000ffac7b82 */ /* 0x01fe240000000a00 */
[----:B0-----:R-:W-:-:S05]  /*3a210*/  IMAD R176, R172, 0x4, R176 ;  /* 0x00000004acb07824 */ /* 0x001fca00078e02b0 */
[----:B------:R-:W-:-:S13]  /*3a220*/  ISETP.GE.AND P0, PT, R176, R173, PT ;  /* 0x000000adb000720c */ /* 0x000fda0003f06270 */
[----:B------:R-:W-:Y:S05]  /*3a230*/  @!P0 BRA `(.L_x_48551) ;  /* 0xfffffc70005c8947 */ /* 0x000fea000383ffff */
[----:B------:R-:W-:Y:S05]  /*3a240*/  EXIT ;  /* 0x000000000000794d */ /* 0x000fea0003800000 */
.L_x_48534:
        /* <DEDUP_REMOVED lines=8> */
.L_x_48553:
[----:B------:R-:W-:Y:S05]  /*3a2d0*/  BSYNC B0 ;  /* 0x0000000000007941 */ /* 0x000fea0003800000 */
.L_x_48552:
[----:B------:R-:W-:Y:S01]  /*3a2e0*/  MOV R0, R207 ;  /* 0x000000cf00007202 */ /* 0x000fe20000000f00 */
[----:B------:R-:W-:Y:S01]  /*3a2f0*/  HFMA2 R210, -RZ, RZ, 0, 1.1920928955078125e-07 ;  /* 0x00000002ffd27431 */ /* 0x000fe200000001ff */
[----:B------:R-:W-:Y:S01]  /*3a300*/  MOV R211, 0x1f ;  /* 0x0000001f00d37802 */ /* 0x000fe20000000f00 */
[----:B------:R-:W-:Y:S02]  /*3a310*/  IMAD.MOV.U32 R208, RZ, RZ, -0x1 ;  /* 0xffffffffffd07424 */ /* 0x000fe400078e00ff */
[----:B------:R-:W-:-:S04]  /*3a320*/  FADD.FTZ R200, R203, R0 ;  /* 0x00000000cbc87221 */ /* 0x000fc80000010000 */
[----:B------:R-:W-:-:S07]  /*3a330*/  IMAD.MOV.U32 R209, RZ, RZ, R200 ;  /* 0x000000ffffd17224 */ /* 0x000fce00078e00c8 */
[----:B------:R-:W-:Y:S05]  /*3a340*/  WARPSYNC.COLLECTIVE R208, `(.L_x_48554) ;  /* 0x00000000d0087348 */ /* 0x000fea0003c00000 */
[----:B------:R0:W1:Y:S02]  /*3a350*/  SHFL.BFLY P6, R207, R209, R210, R211 ;  /* 0x0c0000d2d1cf7389 */ /* 0x00006400000c00d3 */
[----:B01----:R-:W-:Y:S05]  /*3a360*/  ENDCOLLECTIVE ;  /* 0x000000000000791b */ /* 0x003fea0003800000 */
.L_x_48554:
[----:B------:R-:W-:Y:S01]  /*3a370*/  IMAD.MOV.U32 R210, RZ, RZ, 0x4 ;  /* 0x00000004ffd27424 */ /* 0x000fe200078e00ff */
[----:B------:R-:W-:-:S05]  /*3a380*/  MOV R199, R207 ;  /* 0x000000cf00c77202 */ /* 0x000fca0000000f00 */
[----:B------:R-:W-:-:S05]  /*3a390*/  FADD.FTZ R202, R200, R199 ;  /* 0x000000c7c8ca7221 */ /* 0x000fca0000010000 */
[----:B------:R-:W-:-:S07]  /*3a3a0*/  MOV R209, R202 ;  /* 0x000000ca00d17202 */ /* 0x000fce0000000f00 */
[----:B------:R-:W-:Y:S05]  /*3a3b0*/  WARPSYNC.COLLECTIVE R208, `(.L_x_48555) ;  /* 0x00000000d0087348 */ /* 0x000fea0003c00000 */
[----:B------:R0:W1:Y:S02]  /*3a3c0*/  SHFL.BFLY P6, R207, R209, R210, R211 ;  /* 0x0c0000d2d1cf7389 */ /* 0x00006400000c00d3 */
[----:B01----:R-:W-:Y:S05]  /*3a3d0*/  ENDCOLLECTIVE ;  /* 0x000000000000791b */ /* 0x003fea0003800000 */
.L_x_48555:
[----:B------:R-:W-:Y:S01]  /*3a3e0*/  IMAD.MOV.U32 R210, RZ, RZ, 0x8 ;  /* 0x00000008ffd27424 */ /* 0x000fe200078e00ff */
[----:B------:R-:W-:-:S05]  /*3a3f0*/  MOV R199, R207 ;  /* 0x000000cf00c77202 */ /* 0x000fca0000000f00 */
[----:B------:R-:W-:Y:S02]  /*3a400*/  FADD.FTZ R205, R202, R199 ;  /* 0x000000c7cacd7221 */ /* 0x000fe40000010000 */
[----:B------:R-:W0:Y:S03]  /*3a410*/  LDC R199, c[0x0][0x400] ;  /* 0x00010000ffc77b82 */ /* 0x000e260000000800 */
[----:B------:R-:W-:-:S07]  /*3a420*/  MOV R209, R205 ;  /* 0x000000cd00d17202 */ /* 0x000fce0000000f00 */
[----:B0-----:R-:W-:Y:S05]  /*3a430*/  WARPSYNC.COLLECTIVE R208, `(.L_x_48556) ;  /* 0x00000000d0087348 */ /* 0x001fea0003c00000 */
[----:B------:R1:W2:Y:S02]  /*3a440*/  SHFL.BFLY P6, R207, R209, R210, R211 ;  /* 0x0c0000d2d1cf7389 */ /* 0x0002a400000c00d3 */
[----:B012---:R-:W-:Y:S05]  /*3a450*/  ENDCOLLECTIVE ;  /* 0x000000000000791b */ /* 0x007fea0003800000 */
.L_x_48556:
[----:B------:R-:W-:Y:S01]  /*3a460*/  IMAD.MOV.U32 R210, RZ, RZ, 0x10 ;  /* 0x00000010ffd27424 */ /* 0x000fe200078e00ff */
[----:B------:R-:W-:-:S05]  /*3a470*/  MOV R0, R207 ;  /* 0x000000cf00007202 */ /* 0x000fca0000000f00 */
[----:B------:R-:W-:-:S05]  /*3a480*/  FADD.FTZ R206, R205, R0 ;  /* 0x00000000cdce7221 */ /* 0x000fca0000010000 */
[----:B------:R-:W-:-:S07]  /*3a490*/  MOV R209, R206 ;  /* 0x000000ce00d17202 */ /* 0x000fce0000000f00 */
[----:B------:R-:W-:Y:S05]  /*3a4a0*/  WARPSYNC.COLLECTIVE R208, `(.L_x_48557) ;  /* 0x00000000d0087348 */ /* 0x000fea0003c00000 */
[----:B------:R0:W1:Y:S02]  /*3a4b0*/  SHFL.BFLY P6, R207, R209, R210, R211 ;  /* 0x0c0000d2d1cf7389 */ /* 0x00006400000c00d3 */
[----:B01----:R-:W-:Y:S05]  /*3a4c0*/  ENDCOLLECTIVE ;  /* 0x000000000000791b */ /* 0x003fea0003800000 */
.L_x_48557:
[----:B------:R-:W-:Y:S02]  /*3a4d0*/  HFMA2 R210, -RZ, RZ, 0, 5.9604644775390625e-08 ;  /* 0x00000001ffd27431 */ /* 0x000fe400000001ff */
        /* <DEDUP_REMOVED lines=137> */
.L_x_48558:
[----:B------:R-:W-:Y:S02]  /*3ad70*/  HFMA2 R210, -RZ, RZ, 0, 1.1920928955078125e-07 ;  /* 0x00000002ffd27431 */ /* 0x000fe400000001ff */
[----:B------:R-:W-:-:S04]  /*3ad80*/  IMAD.MOV.U32 R203, RZ, RZ, R207 ;  /* 0x000000ffffcb7224 */ /* 0x000fc800078e00cf */
[----:B------:R-:W-:-:S05]  /*3ad90*/  FADD.FTZ R203, R0, R203 ;  /* 0x000000cb00cb7221 */ /* 0x000fca0000010000 */
[----:B------:R-:W-:-:S07]  /*3ada0*/  MOV R209, R203 ;  /* 0x000000cb00d17202 */ /* 0x000fce0000000f00 */
[----:B------:R-:W-:Y:S05]  /*3adb0*/  WARPSYNC.COLLECTIVE R208, `(.L_x_48559) ;  /* 0x00000000d0087348 */ /* 0x000fea0003c00000 */
[----:B------:R0:W1:Y:S02]  /*3adc0*/  SHFL.BFLY P6, R207, R209, R210, R211 ;  /* 0x0c0000d2d1cf7389 */ /* 0x00006400000c00d3 */
[----:B01----:R-:W-:Y:S05]  /*3add0*/  ENDCOLLECTIVE ;  /* 0x000000000000791b */ /* 0x003fea0003800000 */
.L_x_48559:
[----:B------:R-:W-:Y:S02]  /*3ade0*/  HFMA2 R210, -RZ, RZ, 0, 2.384185791015625e-07 ;  /* 0x00000004ffd27431 */ /* 0x000fe400000001ff */
[----:B------:R-:W-:-:S04]  /*3adf0*/  IMAD.MOV.U32 R200, RZ, RZ, R207 ;  /* 0x000000ffffc87224 */ /* 0x000fc800078e00cf */
[----:B------:R-:W-:-:S05]  /*3ae00*/  FADD.FTZ R200, R203, R200 ;  /* 0x000000c8cbc87221 */ /* 0x000fca0000010000 */
[----:B------:R-:W-:-:S07]  /*3ae10*/  MOV R209, R200 ;  /* 0x000000c800d17202 */ /* 0x000fce0000000f00 */
[----:B------:R-:W-:Y:S05]  /*3ae20*/  WARPSYNC.COLLECTIVE R208, `(.L_x_48560) ;  /* 0x00000000d0087348 */ /* 0x000fea0003c00000 */
[----:B------:R0:W1:Y:S02]  /*3ae30*/  SHFL.BFLY P6, R207, R209, R210, R211 ;  /* 0x0c0000d2d1cf7389 */ /* 0x00006400000c00d3 */
[----:B01----:R-:W-:Y:S05]  /*3ae40*/  ENDCOLLECTIVE ;  /* 0x000000000000791b */ /* 0x003fea0003800000 */
.L_x_48560:
[----:B------:R-:W-:Y:S02]  /*3ae50*/  HFMA2 R210, -RZ, RZ, 0, 4.76837158203125e-07 ;  /* 0x00000008ffd27431 */ /* 0x000fe400000001ff */
[----:B------:R-:W-:-:S04]  /*3ae60*/  IMAD.MOV.U32 R205, RZ, RZ, R207 ;  /* 0x000000ffffcd7224 */ /* 0x000fc800078e00cf */
[----:B------:R-:W-:-:S05]  /*3ae70*/  FADD.FTZ R205, R200, R205 ;  /* 0x000000cdc8cd7221 */ /* 0x000fca0000010000 */
[----:B------:R-:W-:-:S07]  /*3ae80*/  MOV R209, R205 ;  /* 0x000000cd00d17202 */ /* 0x000fce0000000f00 */
[----:B------:R-:W-:Y:S05]  /*3ae90*/  WARPSYNC.COLLECTIVE R208, `(.L_x_48561) ;  /* 0x00000000d0087348 */ /* 0x000fea0003c00000 */
[----:B------:R0:W1:Y:S02]  /*3aea0*/  SHFL.BFLY P6, R207, R209, R210, R211 ;  /* 0x0c0000d2d1cf7389 */ /* 0x00006400000c00d3 */
[----:B01----:R-:W-:Y:S05]  /*3aeb0*/  ENDCOLLECTIVE ;  /* 0x000000000000791b */ /* 0x003fea0003800000 */
.L_x_48561:
[----:B------:R-:W-:Y:S02]  /*3aec0*/  HFMA2 R210, -RZ, RZ, 0, 9.5367431640625e-07 ;  /* 0x00000010ffd27431 */ /* 0x000fe400000001ff */
[----:B------:R-:W-:-:S04]  /*3aed0*/  IMAD.MOV.U32 R202, RZ, RZ, R207 ;  /* 0x000000ffffca7224 */ /* 0x000fc800078e00cf */
[----:B------:R-:W-:-:S05]  /*3aee0*/  FADD.FTZ R202, R205, R202 ;  /* 0x000000cacdca7221 */ /* 0x000fca0000010000 */
[----:B------:R-:W-:-:S07]  /*3aef0*/  MOV R209, R202 ;  /* 0x000000ca00d17202 */ /* 0x000fce0000000f00 */
[----:B------:R-:W-:Y:S05]  /*3af00*/  WARPSYNC.COLLECTIVE R208, `(.L_x_48562) ;  /* 0x00000000d0087348 */ /* 0x000fea0003c00000 */
[----:B------:R0:W1:Y:S02]  /*3af10*/  SHFL.BFLY P6, R207, R209, R210, R211 ;  /* 0x0c0000d2d1cf7389 */ /* 0x00006400000c00d3 */
[----:B01----:R-:W-:Y:S05]  /*3af20*/  ENDCOLLECTIVE ;  /* 0x000000000000791b */ /* 0x003fea0003800000 */
.L_x_48562:
[----:B------:R-:W-:Y:S05]  /*3af30*/  BRA `(.L_x_48563) ;  /* 0xffffffd400e07947 */ /* 0x000fea000383ffff */
.L_x_48564:
        /* <DEDUP_REMOVED lines=12> */
.L_x_71530:


//--------------------- .text._ZN10layer_norm13ln_fwd_kernelINS_13Kernel_traitsI6__halfS2_fS2_fjLj2048ELj1ELj4ELj1ELj16ENS_18Kernel_traits_baseILj2048ES2_S2_fS2_fjLj128EEEEELb1ELb1ELb1ELb1EEEvNS_9FwdParamsE --------------------------
	.section	.text._ZN10layer_norm13ln_fwd_kernelINS_13Kernel_traitsI6__halfS2_fS2_fjLj2048ELj1ELj4ELj1ELj16ENS_18Kernel_traits_baseILj2048ES2_S2_fS2_fjLj128EEEEELb1ELb1ELb1ELb1EEEvNS_9FwdParamsE,"ax",@progbits
	.align	128
        .global         _ZN10layer_norm13ln_fwd_kernelINS_13Kernel_traitsI6__halfS2_fS2_fjLj2048ELj1ELj4ELj1ELj16ENS_18Kernel_traits_baseILj2048ES2_S2_fS2_fjLj128EEEEELb1ELb1ELb1ELb1EEEvNS_9FwdParamsE
        .type           _ZN10layer_norm13ln_fwd_kernelINS_13Kernel_traitsI6__halfS2_fS2_fjLj2048ELj1ELj4ELj1ELj16ENS_18Kernel_traits_baseILj2048ES2_S2_fS2_fjLj128EEEEELb1ELb1ELb1ELb1EEEvNS_9FwdParamsE,@function
        .size           _ZN10layer_norm13ln_fwd_kernelINS_13Kernel_traitsI6__halfS2_fS2_fjLj2048ELj1ELj4ELj1ELj16ENS_18Kernel_traits_baseILj2048ES2_S2_fS2_fjLj128EEEEELb1ELb1ELb1ELb1EEEvNS_9FwdParamsE,(.L_x_71531 - _ZN10layer_norm13ln_fwd_kernelINS_13Kernel_traitsI6__halfS2_fS2_fjLj2048ELj1ELj4ELj1ELj16ENS_18Kernel_traits_baseILj2048ES2_S2_fS2_fjLj128EEEEELb1ELb1ELb1ELb1EEEvNS_9FwdParamsE)
        .other          _ZN10layer_norm13ln_fwd_kernelINS_13Kernel_traitsI6__halfS2_fS2_fjLj2048ELj1ELj4ELj1ELj16ENS_18Kernel_traits_baseILj2048ES2_S2_fS2_fjLj128EEEEELb1ELb1ELb1ELb1EEEvNS_9FwdParamsE,@"STO_CUDA_ENTRY STV_DEFAULT"
_ZN10layer_norm13ln_fwd_kernelINS_13Kernel_traitsI6__halfS2_fS2_fjLj2048ELj1ELj4ELj1ELj16ENS_18Kernel_traits_baseILj2048ES2_S2_fS2_fjLj128EEEEELb1ELb1ELb1ELb1EEEvNS_9FwdParamsE:
.text._ZN10layer_norm13ln_fwd_kernelINS_13Kernel_traitsI6__halfS2_fS2_fjLj2048ELj1ELj4ELj1ELj16ENS_18Kernel_traits_baseILj2048ES2_S2_fS2_fjLj128EEEEELb1ELb1ELb1ELb1EEEvNS_9FwdParamsE:
        /* <DEDUP_REMOVED lines=26> */
[----:B------:R-:W-:-:S04]  /*01a0*/  @P0 IADD3.X R177, PT, PT, RZ, R5, RZ, P1, !PT ;  /* 0x00000005ffb10210 */ /* 0x000fc80000ffe4ff */
[--C-:B------:R-:W-:Y:S01]  /*01b0*/  SHF.R.U64 R196, R176, 0x2, R177.reuse ;  /* 0x00000002b0c47819 */ /* 0x100fe200000012b1 */
[C---:B--2---:R-:W-:Y:S01]  /*01c0*/  VIADD R102, R2.reuse, 0x3c6ef372 ;  /* 0x3c6ef37202667836 */ /* 0x044fe20000000000 */
[C---:B------:R-:W-:Y:S01]  /*01d0*/  IADD3 R104, PT, PT, R2.reuse, -0x255992d5, RZ ;  /* 0xdaa66d2b02687810 */ /* 0x040fe20007ffe0ff */
[----:B------:R-:W-:Y:S01]  /*01e0*/  VIADD R105, R3, 0x32370b8f ;  /* 0x32370b8f03697836 */ /* 0x000fe20000000000 */
[C---:B------:R-:W-:Y:S01]  /*01f0*/  IADD3 R106, PT, PT, R2.reuse, 0x1715609d, RZ ;  /* 0x1715609d026a7810 */ /* 0x040fe20007ffe0ff */
[C---:B------:R-:W-:Y:S01]  /*0200*/  VIADD R107, R2.reuse, 0xb54cda56 ;  /* 0xb54cda56026b7836 */ /* 0x040fe20000000000 */
[----:B------:R-:W-:Y:S02]  /*0210*/  IADD3 R108, PT, PT, R2, -0x700cb87f, RZ ;  /* 0x8ff34781026c7810 */ /* 0x000fe40007ffe0ff */
        /* <DEDUP_REMOVED lines=33> */
.L_x_48565:
        /* <DEDUP_REMOVED lines=18> */
[----:B------:R-:W5:Y:S01]  /*0550*/  LDG.E.128 R8, desc[UR6][R32.64+0x400] ;  /* 0x0004000620087981 */ /* 0x000f62000c1e1d00 */
[----:B------:R-:W-:-:S03]  /*0560*/  CS2R R36, SRZ ;  /* 0x0000000000247805 */ /* 0x000fc6000001ff00 */
        /* <DEDUP_REMOVED lines=16> */
.L_x_48566:
[----:B------:R-:W1:Y:S02]  /*0670*/  LDCU UR4, c[0x0][0x384] ;  /* 0x00007080ff0477ac */ /* 0x000e640008000800 */
[----:B-1----:R-:W-:-:S13]  /*0680*/  ISETP.GE.AND P0, PT, R173, UR4, PT ;  /* 0x00000004ad007c0c */ /* 0x002fda000bf06270 */
[----:B------:R-:W-:Y:S05]  /*0690*/  @P0 EXIT ;  /* 0x000000000000094d */ /* 0x000fea0003800000 */
[----:B0-----:R-:W-:Y:S01]  /*06a0*/  IMAD.HI.U32 R99, R196, -0x2daee0ad, RZ ;  /* 0xd2511f53c4637827 */ /* 0x001fe200078e00ff */
[----:B------:R-:W-:Y:S01]  /*06b0*/  IADD3 R100, PT, PT, R3, -0x4498517b, RZ ;  /* 0xbb67ae8503647810 */ /* 0x000fe20007ffe0ff */
[----:B------:R-:W0:Y:S01]  /*06c0*/  LDCU UR8, c[0x0][0x404] ;  /* 0x00008080ff0877ac */ /* 0x000e220008000800 */
[----:B------:R-:W-:Y:S01]  /*06d0*/  LOP3.LUT R176, R176, 0x3, RZ, 0xc0, !PT ;  /* 0x00000003b0b07812 */ /* 0x000fe200078ec0ff */
[C---:B------:R-:W-:Y:S01]  /*06e0*/  IMAD.HI.U32 R97, R172.reuse, -0x326172a9, RZ ;  /* 0xcd9e8d57ac617827 */ /* 0x040fe200078e00ff */
[----:B------:R-:W-:Y:S01]  /*06f0*/  LOP3.LUT R99, R99, R3, RZ, 0x3c, !PT ;  /* 0x0000000363637212 */ /* 0x000fe200078e3cff */
[----:B------:R-:W1:Y:S02]  /*0700*/  LDCU.U8 UR9, c[0x0][0x410] ;  /* 0x00008200ff0977ac */ /* 0x000e640008000000 */
[----:B------:R-:W-:Y:S01]  /*0710*/  IMAD R101, R172, -0x326172a9, RZ ;  /* 0xcd9e8d57ac657824 */ /* 0x000fe200078e02ff */
[----:B------:R-:W-:Y:S01]  /*0720*/  LOP3.LUT R97, R177, R97, R2, 0x96, !PT ;  /* 0x00000061b1617212 */ /* 0x000fe200078e9602 */
[----:B------:R-:W-:Y:S01]  /*0730*/  VIADD R96, R2, 0x9e3779b9 ;  /* 0x9e3779b902607836 */ /* 0x000fe20000000000 */
[----:B------:R-:W2:Y:S01]  /*0740*/  LDCU UR12, c[0x0][0x448] ;  /* 0x00008900ff0c77ac */ /* 0x000ea20008000800 */
[----:B------:R-:W-:Y:S01]  /*0750*/  IMAD.HI.U32 R0, R99, -0x326172a9, RZ ;  /* 0xcd9e8d5763007827 */ /* 0x000fe200078e00ff */
[----:B------:R-:W3:Y:S03]  /*0760*/  LDCU.64 UR10, c[0x0][0x408] ;  /* 0x00008100ff0a77ac */ /* 0x000ee60008000a00 */
[----:B------:R-:W-:Y:S01]  /*0770*/  IMAD R103, R196, -0x2daee0ad, RZ ;  /* 0xd2511f53c4677824 */ /* 0x000fe200078e02ff */
[----:B------:R-:W-:Y:S01]  /*0780*/  LOP3.LUT R0, R96, R101, R0, 0x96, !PT ;  /* 0x0000006560007212 */ /* 0x000fe200078e9600 */
[----:B------:R-:W-:Y:S01]  /*0790*/  IMAD.HI.U32 R98, R97, -0x2daee0ad, RZ ;  /* 0xd2511f5361627827 */ /* 0x000fe200078e00ff */
[----:B------:R-:W4:Y:S03]  /*07a0*/  LDCU.64 UR4, c[0x0][0x3a0] ;  /* 0x00007400ff0477ac */ /* 0x000f260008000a00 */
[----:B------:R-:W-:Y:S01]  /*07b0*/  VIADD R101, R3, 0x76cf5d0a ;  /* 0x76cf5d0a03657836 */ /* 0x000fe20000000000 */
[----:B------:R-:W-:Y:S01]  /*07c0*/  LOP3.LUT R98, R100, R103, R98, 0x96, !PT ;  /* 0x0000006764627212 */ /* 0x000fe200078e9662 */
[----:B------:R-:W-:-:S02]  /*07d0*/  IMAD R100, R97, -0x2daee0ad, RZ ;  /* 0xd2511f5361647824 */ /* 0x000fc400078e02ff */
[----:B------:R-:W-:-:S04]  /*07e0*/  IMAD.HI.U32 R97, R0, -0x2daee0ad, RZ ;  /* 0xd2511f5300617827 */ /* 0x000fc800078e00ff */
[----:B------:R-:W-:Y:S01]  /*07f0*/  IMAD R99, R99, -0x326172a9, RZ ;  /* 0xcd9e8d5763637824 */ /* 0x000fe200078e02ff */
[----:B------:R-:W-:Y:S01]  /*0800*/  LOP3.LUT R97, R101, R100, R97, 0x96, !PT ;  /* 0x0000006465617212 */ /* 0x000fe200078e9661 */
[----:B------:R-:W-:-:S04]  /*0810*/  IMAD.HI.U32 R96, R98, -0x326172a9, RZ ;  /* 0xcd9e8d5762607827 */ /* 0x000fc800078e00ff */
[----:B------:R-:W-:Y:S01]  /*0820*/  IMAD R101, R0, -0x2daee0ad, RZ ;  /* 0xd2511f5300657824 */ /* 0x000fe200078e02ff */
        /* <DEDUP_REMOVED lines=12> */
[----:B------:R-:W-:Y:S01]  /*08f0*/  IADD3 R101, PT, PT, R3, -0x56f99767, RZ ;  /* 0xa906689903657810 */ /* 0x000fe20007ffe0ff */
[----:B------:R-:W-:Y:S02]  /*0900*/  VIADD R99, R2, 0x78dde6e4 ;  /* 0x78dde6e402637836 */ /* 0x000fe40000000000 */
[----:B------:R-:W-:-:S03]  /*0910*/  IMAD.MOV.U32 R179, RZ, RZ, RZ ;  /* 0x000000ffffb37224 */ /* 0x000fc600078e00ff */
        /* <DEDUP_REMOVED lines=13> */
[----:B------:R-:W-:-:S03]  /*09f0*/  IADD3 R100, PT, PT, R2, 0x5384540f, RZ ;  /* 0x5384540f02647810 */ /* 0x000fc60007ffe0ff */
        /* <DEDUP_REMOVED lines=22> */
[----:B------:R-:W-:Y:S01]  /*0b60*/  IMAD R178, R100, -0x326172a9, RZ ;  /* 0xcd9e8d5764b27824 */ /* 0x000fe200078e02ff */
[----:B------:R-:W-:Y:S01]  /*0b70*/  LOP3.LUT R175, R108, R98, R175, 0x96, !PT ;  /* 0x000000626caf7212 */ /* 0x000fe200078e96af */
[----:B01234-:R-:W-:-:S07]  /*0b80*/  IMAD R180, R96, -0x2daee0ad, RZ ;  /* 0xd2511f5360b47824 */ /* 0x01ffce00078e02ff */
.L_x_49474:
        /* <DEDUP_REMOVED lines=30> */
[----:B------:R0:W5:Y:S01]  /*0d70*/  LDG.E.128 R104, desc[UR6][R96.64+0x10] ;  /* 0x0000100660687981 */ /* 0x000162000c1e1d00 */
[----:B------:R-:W-:Y:S01]  /*0d80*/  ISETP.GT.AND P2, PT, R164, RZ, PT ;  /* 0x000000ffa400720c */ /* 0x000fe20003f44270 */
[----:B------:R-:W-:-:S12]  /*0d90*/  BSSY.RECONVERGENT B1, `(.L_x_48569) ;  /* 0x000006b000017945 */ /* 0x000fd80003800200 */
[----:B------:R-:W-:Y:S01]  /*0da0*/  @!P2 MOV R118, R180 ;  /* 0x000000b40076a202 */ /* 0x000fe20000000f00 */
[----:B------:R-:W-:Y:S01]  /*0db0*/  @!P2 IMAD.MOV.U32 R98, RZ, RZ, R176 ;  /* 0x000000ffff62a224 */ /* 0x000fe200078e00b0 */
[----:B--2---:R-:W-:Y:S01]  /*0dc0*/  @!P2 MOV R100, R108 ;  /* 0x0000006c0064a202 */ /* 0x004fe20000000f00 */
        /* <DEDUP_REMOVED lines=17> */
.L_x_48573:
        /* <DEDUP_REMOVED lines=13> */
.L_x_48575:
[----:B------:R-:W-:Y:S05]  /*0fb0*/  BSYNC.RECONVERGENT B3 ;  /* 0x0000000000037941 */ /* 0x000fea0003800200 */
.L_x_48574:
        /* <DEDUP_REMOVED lines=59> */
[----:B------:R-:W-:-:S07]  /*1370*/  IMAD.MOV.U32 R98, RZ, RZ, RZ ;  /* 0x000000ffff627224 */ /* 0x000fce00078e00ff */
.L_x_48572:
[----:B------:R-:W-:Y:S05]  /*1380*/  BSYNC.RECONVERGENT B2 ;  /* 0x0000000000027941 */ /* 0x000fea0003800200 */
.L_x_48571:
        /* <DEDUP_REMOVED lines=11> */
.L_x_48570:
[----:B------:R-:W-:Y:S05]  /*1440*/  BSYNC.RECONVERGENT B1 ;  /* 0x0000000000017941 */ /* 0x000fea0003800200 */
.L_x_48569:
        /* <DEDUP_REMOVED lines=17> */
.L_x_48580:
        /* <DEDUP_REMOVED lines=13> */
.L_x_48582:
[----:B------:R-:W-:Y:S05]  /*1630*/  BSYNC.RECONVERGENT B3 ;  /* 0x0000000000037941 */ /* 0x000fea0003800200 */
.L_x_48581:
        /* <DEDUP_REMOVED lines=57> */
[----:B------:R-:W-:Y:S01]  /*19d0*/  IMAD.MOV.U32 R96, RZ, RZ, RZ ;  /* 0x000000ffff607224 */ /* 0x000fe200078e00ff */
[----:B------:R-:W-:Y:S01]  /*19e0*/  LOP3.LUT R174, R97, R174, R99, 0x96, !PT ;  /* 0x000000ae61ae7212 */ /* 0x000fe200078e9663 */
[----:B------:R-:W-:Y:S01]  /*19f0*/  IMAD.MOV.U32 R97, RZ, RZ, R118 ;  /* 0x000000ffff617224 */ /* 0x000fe200078e0076 */
[----:B------:R-:W-:-:S07]  /*1a00*/  MOV R118, R98 ;  /* 0x0000006200767202 */ /* 0x000fce0000000f00 */
.L_x_48579:
[----:B------:R-:W-:Y:S05]  /*1a10*/  BSYNC.RECONVERGENT B2 ;  /* 0x0000000000027941 */ /* 0x000fea0003800200 */
.L_x_48578:
        /* <DEDUP_REMOVED lines=10> */
[----:B------:R-:W-:-:S07]  /*1ac0*/  FFMA.FTZ R101, R98, R101, R109 ;  /* 0x0000006562657223 */ /* 0x000fce000001006d */
.L_x_48577:
[----:B------:R-:W-:Y:S05]  /*1ad0*/  BSYNC.RECONVERGENT B1 ;  /* 0x0000000000017941 */ /* 0x000fea0003800200 */
.L_x_48576:
        /* <DEDUP_REMOVED lines=17> */
.L_x_48587:
        /* <DEDUP_REMOVED lines=13> */
.L_x_48589:
[----:B------:R-:W-:Y:S05]  /*1cc0*/  BSYNC.RECONVERGENT B3 ;  /* 0x0000000000037941 */ /* 0x000fea0003800200 */
.L_x_48588:
        /* <DEDUP_REMOVED lines=61> */
.L_x_48586:
[----:B------:R-:W-:Y:S05]  /*20a0*/  BSYNC.RECONVERGENT B2 ;  /* 0x0000000000027941 */ /* 0x000fea0003800200 */
.L_x_48585:
        /* <DEDUP_REMOVED lines=11> */
.L_x_48584:
[----:B------:R-:W-:Y:S05]  /*2160*/  BSYNC.RECONVERGENT B1 ;  /* 0x0000000000017941 */ /* 0x000fea0003800200 */
.L_x_48583:
        /* <DEDUP_REMOVED lines=17> */
.L_x_48594:
        /* <DEDUP_REMOVED lines=13> */
.L_x_48596:
[----:B------:R-:W-:Y:S05]  /*2350*/  BSYNC.RECONVERGENT B3 ;  /* 0x0000000000037941 */ /* 0x000fea0003800200 */
.L_x_48595:
        /* <DEDUP_REMOVED lines=58> */
[----:B------:R-:W-:Y:S01]  /*2700*/  MOV R118, R98 ;  /* 0x0000006200767202 */ /* 0x000fe20000000f00 */
[----:B------:R-:W-:Y:S01]  /*2710*/  IMAD.MOV.U32 R98, RZ, RZ, RZ ;  /* 0x000000ffff627224 */ /* 0x000fe200078e00ff */
[----:B------:R-:W-:-:S07]  /*2720*/  LOP3.LUT R174, R97, R174, R99, 0x96, !PT ;  /* 0x000000ae61ae7212 */ /* 0x000fce00078e9663 */
.L_x_48593:
[----:B------:R-:W-:Y:S05]  /*2730*/  BSYNC.RECONVERGENT B2 ;  /* 0x0000000000027941 */ /* 0x000fea0003800200 */
.L_x_48592:
        /* <DEDUP_REMOVED lines=11> */
.L_x_48591:
[----:B------:R-:W-:Y:S05]  /*27f0*/  BSYNC.RECONVERGENT B1 ;  /* 0x0000000000017941 */ /* 0x000fea0003800200 */
.L_x_48590:
        /* <DEDUP_REMOVED lines=17> */
.L_x_48601:
        /* <DEDUP_REMOVED lines=13> */
.L_x_48603:
[----:B------:R-:W-:Y:S05]  /*29e0*/  BSYNC.RECONVERGENT B3 ;  /* 0x0000000000037941 */ /* 0x000fea0003800200 */
.L_x_48602:
        /* <DEDUP_REMOVED lines=59> */
[----:B------:R-:W-:Y:S01]  /*2da0*/  LOP3.LUT R174, R97, R174, R99, 0x96, !PT ;  /* 0x000000ae61ae7212 */ /* 0x000fe200078e9663 */
[----:B------:R-:W-:-:S07]  /*2db0*/  IMAD.MOV.U32 R99, RZ, RZ, RZ ;  /* 0x000000ffff637224 */ /* 0x000fce00078e00ff */
.L_x_48600:
[----:B------:R-:W-:Y:S05]  /*2dc0*/  BSYNC.RECONVERGENT B2 ;  /* 0x0000000000027941 */ /* 0x000fea0003800200 */
.L_x_48599:
        /* <DEDUP_REMOVED lines=11> */
.L_x_48598:
[----:B------:R-:W-:Y:S05]  /*2e80*/  BSYNC.RECONVERGENT B1 ;  /* 0x0000000000017941 */ /* 0x000fea0003800200 */
.L_x_48597:
        /* <DEDUP_REMOVED lines=17> */
.L_x_48608:
        /* <DEDUP_REMOVED lines=13> */
.L_x_48610:
[----:B------:R-:W-:Y:S05]  /*3070*/  BSYNC.RECONVERGENT B3 ;  /* 0x0000000000037941 */ /* 0x000fea0003800200 */
.L_x_48609:
        /* <DEDUP_REMOVED lines=52> */
[----:B------:R-:W-:-:S04]  /*33c0*/  LOP3.LUT R97, R97, R122, R99, 0x96, !PT ;  /* 0x0000007a61617212 */ /* 0x000fc800078e9663 */
        /* <DEDUP_REMOVED lines=8> */
.L_x_48607:
[----:B------:R-:W-:Y:S05]  /*3450*/  BSYNC.RECONVERGENT B2 ;  /* 0x0000000000027941 */ /* 0x000fea0003800200 */
.L_x_48606:
        /* <DEDUP_REMOVED lines=11> */
.L_x_48605:
[----:B------:R-:W-:Y:S05]  /*3510*/  BSYNC.RECONVERGENT B1 ;  /* 0x0000000000017941 */ /* 0x000fea0003800200 */
.L_x_48604:
        /* <DEDUP_REMOVED lines=17> */
.L_x_48615:
        /* <DEDUP_REMOVED lines=13> */
.L_x_48617:
[----:B------:R-:W-:Y:S05]  /*3700*/  BSYNC.RECONVERGENT B3 ;  /* 0x0000000000037941 */ /* 0x000fea0003800200 */
.L_x_48616:
        /* <DEDUP_REMOVED lines=61> */
.L_x_48614:
[----:B------:R-:W-:Y:S05]  /*3ae0*/  BSYNC.RECONVERGENT B2 ;  /* 0x0000000000027941 */ /* 0x000fea0003800200 */
.L_x_48613:
        /* <DEDUP_REMOVED lines=11> */
.L_x_48612:
[----:B------:R-:W-:Y:S05]  /*3ba0*/  BSYNC.RECONVERGENT B1 ;  /* 0x0000000000017941 */ /* 0x000fea0003800200 */
.L_x_48611:
        /* <DEDUP_REMOVED lines=16> */
.L_x_48621:
        /* <DEDUP_REMOVED lines=13> */
.L_x_48623:
[----:B------:R-:W-:Y:S05]  /*3d80*/  BSYNC.RECONVERGENT B2 ;  /* 0x0000000000027941 */ /* 0x000fea0003800200 */
.L_x_48622:
        /* <DEDUP_REMOVED lines=48> */
[----:B------:R-:W-:Y:S01]  /*4090*/  LOP3.LUT R122, R119, R122, R175, 0x96, !PT ;  /* 0x0000007a777a7212 */ /* 0x000fe200078e96af */
[----:B------:R-:W-:Y:S01]  /*40a0*/  IMAD.MOV.U32 R119, RZ, RZ, RZ ;  /* 0x000000ffff777224 */ /* 0x000fe200078e00ff */
        /* <DEDUP_REMOVED lines=10> */
[----:B------:R-:W-:-:S07]  /*4150*/  MOV R118, R120 ;  /* 0x0000007800767202 */ /* 0x000fce0000000f00 */
.L_x_48620:
[----:B------:R-:W-:Y:S05]  /*4160*/  BSYNC.RECONVERGENT B1 ;  /* 0x0000000000017941 */ /* 0x000fea0003800200 */
.L_x_48619:
        /* <DEDUP_REMOVED lines=12> */
.L_x_48568:
        /* <DEDUP_REMOVED lines=21> */
.L_x_48628:
        /* <DEDUP_REMOVED lines=13> */
.L_x_48630:
[----:B------:R-:W-:Y:S05]  /*4450*/  BSYNC.RECONVERGENT B3 ;  /* 0x0000000000037941 */ /* 0x000fea0003800200 */
.L_x_48629:
        /* <DEDUP_REMOVED lines=60> */
.L_x_48627:
[----:B------:R-:W-:Y:S05]  /*4820*/  BSYNC.RECONVERGENT B2 ;  /* 0x0000000000027941 */ /* 0x000fea0003800200 */
.L_x_48626:
        /* <DEDUP_REMOVED lines=11> */
.L_x_48625:
[----:B------:R-:W-:Y:S05]  /*48e0*/  BSYNC.RECONVERGENT B1 ;  /* 0x0000000000017941 */ /* 0x000fea0003800200 */
.L_x_48624:
        /* <DEDUP_REMOVED lines=17> */
.L_x_48635:
        /* <DEDUP_REMOVED lines=13> */
.L_x_48637:
[----:B------:R-:W-:Y:S05]  /*4ad0*/  BSYNC.RECONVERGENT B3 ;  /* 0x0000000000037941 */ /* 0x000fea0003800200 */
.L_x_48636:
        /* <DEDUP_REMOVED lines=61> */
.L_x_48634:
[----:B------:R-:W-:Y:S05]  /*4eb0*/  BSYNC.RECONVERGENT B2 ;  /* 0x0000000000027941 */ /* 0x000fea0003800200 */
.L_x_48633:
        /* <DEDUP_REMOVED lines=11> */
.L_x_48632:
[----:B------:R-:W-:Y:S05]  /*4f70*/  BSYNC.RECONVERGENT B1 ;  /* 0x0000000000017941 */ /* 0x000fea0003800200 */
.L_x_48631:
        /* <DEDUP_REMOVED lines=17> */
.L_x_48642:
        /* <DEDUP_REMOVED lines=13> */
.L_x_48644:
[----:B------:R-:W-:Y:S05]  /*5160*/  BSYNC.RECONVERGENT B3 ;  /* 0x0000000000037941 */ /* 0x000fea0003800200 */
.L_x_48643:
        /* <DEDUP_REMOVED lines=61> */
.L_x_48641:
[----:B------:R-:W-:Y:S05]  /*5540*/  BSYNC.RECONVERGENT B2 ;  /* 0x0000000000027941 */ /* 0x000fea0003800200 */
.L_x_48640:
        /* <DEDUP_REMOVED lines=11> */
.L_x_48639:
[----:B------:R-:W-:Y:S05]  /*5600*/  BSYNC.RECONVERGENT B1 ;  /* 0x0000000000017941 */ /* 0x000fea0003800200 */
.L_x_48638:
        /* <DEDUP_REMOVED lines=17> */
.L_x_48649:
        /* <DEDUP_REMOVED lines=13> */
.L_x_48651:
[----:B------:R-:W-:Y:S05]  /*57f0*/  BSYNC.RECONVERGENT B3 ;  /* 0x0000000000037941 */ /* 0x000fea0003800200 */
.L_x_48650:
        /* <DEDUP_REMOVED lines=61> */
.L_x_48648:
[----:B------:R-:W-:Y:S05]  /*5bd0*/  BSYNC.RECONVERGENT B2 ;  /* 0x0000000000027941 */ /* 0x000fea0003800200 */
.L_x_48647:
        /* <DEDUP_REMOVED lines=11> */
.L_x_48646:
[----:B------:R-:W-:Y:S05]  /*5c90*/  BSYNC.RECONVERGENT B1 ;  /* 0x0000000000017941 */ /* 0x000fea0003800200 */
.L_x_48645:
        /* <DEDUP_REMOVED lines=17> */
.L_x_48656:
        /* <DEDUP_REMOVED lines=13> */
.L_x_48658:
[----:B------:R-:W-:Y:S05]  /*5e80*/  BSYNC.RECONVERGENT B3 ;  /* 0x0000000000037941 */ /* 0x000fea0003800200 */
.L_x_48657:
        /* <DEDUP_REMOVED lines=61> */
.L_x_48655:
[----:B------:R-:W-:Y:S05]  /*6260*/  BSYNC.RECONVERGENT B2 ;  /* 0x0000000000027941 */ /* 0x000fea0003800200 */
.L_x_48654:
        /* <DEDUP_REMOVED lines=11> */
.L_x_48653:
[----:B------:R-:W-:Y:S05]  /*6320*/  BSYNC.RECONVERGENT B1 ;  /* 0x0000000000017941 */ /* 0x000fea0003800200 */
.L_x_48652:
        /* <DEDUP_REMOVED lines=17> */
.L_x_48663:
        /* <DEDUP_REMOVED lines=13> */
.L_x_48665:
[----:B------:R-:W-:Y:S05]  /*6510*/  BSYNC.RECONVERGENT B3 ;  /* 0x0000000000037941 */ /* 0x000fea0003800200 */
.L_x_48664:
        /* <DEDUP_REMOVED lines=61> */
.L_x_48662:
[----:B------:R-:W-:Y:S05]  /*68f0*/  BSYNC.RECONVERGENT B2 ;  /* 0x0000000000027941 */ /* 0x000fea0003800200 */
.L_x_48661:
        /* <DEDUP_REMOVED lines=11> */
.L_x_48660:
[----:B------:R-:W-:Y:S05]  /*69b0*/  BSYNC.RECONVERGENT B1 ;  /* 0x0000000000017941 */ /* 0x000fea0003800200 */
.L_x_48659:
        /* <DEDUP_REMOVED lines=17> */
.L_x_48670:
        /* <DEDUP_REMOVED lines=13> */
.L_x_48672:
[----:B------:R-:W-:Y:S05]  /*6ba0*/  BSYNC.RECONVERGENT B3 ;  /* 0x0000000000037941 */ /* 0x000fea0003800200 */
.L_x_48671:
        /* <DEDUP_REMOVED lines=61> */
.L_x_48669:
[----:B------:R-:W-:Y:S05]  /*6f80*/  BSYNC.RECONVERGENT B2 ;  /* 0x0000000000027941 */ /* 0x000fea0003800200 */
.L_x_48668:
        /* <DEDUP_REMOVED lines=11> */
.L_x_48667:
[----:B------:R-:W-:Y:S05]  /*7040*/  BSYNC.RECONVERGENT B1 ;  /* 0x0000000000017941 */ /* 0x000fea0003800200 */
.L_x_48666:
        /* <DEDUP_REMOVED lines=16> */
.L_x_48675:
        /* <DEDUP_REMOVED lines=13> */
.L_x_48677:
[----:B------:R-:W-:Y:S05]  /*7220*/  BSYNC.RECONVERGENT B2 ;  /* 0x0000000000027941 */ /* 0x000fea0003800200 */
.L_x_48676:
        /* <DEDUP_REMOVED lines=61> */
.L_x_48674:
[----:B------:R-:W-:Y:S05]  /*7600*/  BSYNC.RECONVERGENT B1 ;  /* 0x0000000000017941 */ /* 0x000fea0003800200 */
.L_x_48673:
        /* <DEDUP_REMOVED lines=11> */
.L_x_48618:
[----:B------:R-:W-:Y:S05]  /*76c0*/  BSYNC.RECONVERGENT B0 ;  /* 0x0000000000007941 */ /* 0x000fea0003800200 */
.L_x_48567:
        /* <DEDUP_REMOVED lines=32> */
.L_x_48679:
[----:B------:R-:W-:Y:S05]  /*78d0*/  BSYNC.RECONVERGENT B0 ;  /* 0x0000000000007941 */ /* 0x000fea0003800200 */
.L_x_48678:
[----:B-----5:R2:W5:Y:S04]  /*78e0*/  @P1 LDG.E.128 R112, desc[UR6][R124.64] ;  /* 0x000000067c701981 */ /* 0x020568000c1e1d00 */
[----:B------:R2:W5:Y:S04]  /*78f0*/  @P0 LDG.E.128 R108, desc[UR6][R126.64] ;  /* 0x000000067e6c0981 */ /* 0x000568000c1e1d00 */
[----:B------:R2:W5:Y:S01]  /*7900*/  @P0 LDG.E.128 R104, desc[UR6][R126.64+0x10] ;  /* 0x000010067e680981 */ /* 0x000562000c1e1d00 */
[----:B------:R-:W-:Y:S04]  /*7910*/  BSSY.RECONVERGENT B0, `(.L_x_48680) ;  /* 0x0000696000007945 */ /* 0x000fe80003800200 */
[----:B------:R-:W-:Y:S05]  /*7920*/  @!P0 BRA `(.L_x_48681) ;  /* 0x00000034002c8947 */ /* 0x000fea0003800000 */
[----:B------:R-:W-:Y:S01]  /*7930*/  ISETP.GT.AND P2, PT, R164, RZ, PT ;  /* 0x000000ffa400720c */ /* 0x000fe20003f44270 */
[----:B------:R-:W-:Y:S01]  /*7940*/  BSSY.RECONVERGENT B1, `(.L_x_48682) ;  /* 0x000006b000017945 */ /* 0x000fe20003800200 */
[----:B--2---:R-:W-:Y:S01]  /*7950*/  IMAD.MOV.U32 R126, RZ, RZ, R118 ;  /* 0x000000ffff7e7224 */ /* 0x004fe200078e0076 */
[----:B-1----:R-:W-:Y:S01]  /*7960*/  MOV R120, R119 ;  /* 0x0000007700787202 */ /* 0x002fe20000000f00 */
[----:B0----5:R-:W-:-:S09]  /*7970*/  IMAD.MOV.U32 R116, RZ, RZ, R108 ;  /* 0x000000ffff747224 */ /* 0x021fd200078e006c */
        /* <DEDUP_REMOVED lines=17> */
.L_x_48686:
        /* <DEDUP_REMOVED lines=13> */
.L_x_48688:
[----:B------:R-:W-:Y:S05]  /*7b60*/  BSYNC.RECONVERGENT B3 ;  /* 0x0000000000037941 */ /* 0x000fea0003800200 */
.L_x_48687:
        /* <DEDUP_REMOVED lines=55> */
[----:B------:R-:W-:-:S04]  /*7ee0*/  IMAD.WIDE.U32 R126, R119, -0x2daee0ad, RZ ;  /* 0xd2511f53777e7825 */ /* 0x000fc800078e00ff */
[----:B------:R-:W-:Y:S01]  /*7ef0*/  HFMA2 R120, -RZ, RZ, 0, 0 ;  /* 0x00000000ff787431 */ /* 0x000fe200000001ff */
[----:B------:R-:W-:Y:S01]  /*7f00*/  LOP3.LUT R175, R175, R116, R121, 0x96, !PT ;  /* 0x00000074afaf7212 */ /* 0x000fe200078e9679 */
[----:B------:R-:W-:Y:S01]  /*7f10*/  IMAD.MOV.U32 R116, RZ, RZ, R118 ;  /* 0x000000ffff747224 */ /* 0x000fe200078e0076 */
[----:B------:R-:W-:-:S07]  /*7f20*/  LOP3.LUT R174, R117, R174, R127, 0x96, !PT ;  /* 0x000000ae75ae7212 */ /* 0x000fce00078e967f */
.L_x_48685:
[----:B------:R-:W-:Y:S05]  /*7f30*/  BSYNC.RECONVERGENT B2 ;  /* 0x0000000000027941 */ /* 0x000fea0003800200 */
.L_x_48684:
        /* <DEDUP_REMOVED lines=11> */
.L_x_48683:
[----:B------:R-:W-:Y:S05]  /*7ff0*/  BSYNC.RECONVERGENT B1 ;  /* 0x0000000000017941 */ /* 0x000fea0003800200 */
.L_x_48682:
        /* <DEDUP_REMOVED lines=17> */
.L_x_48693:
        /* <DEDUP_REMOVED lines=13> */
.L_x_48695:
[----:B------:R-:W-:Y:S05]  /*81e0*/  BSYNC.RECONVERGENT B3 ;  /* 0x0000000000037941 */ /* 0x000fea0003800200 */
.L_x_48694:
        /* <DEDUP_REMOVED lines=61> */
.L_x_48692:
[----:B------:R-:W-:Y:S05]  /*85c0*/  BSYNC.RECONVERGENT B2 ;  /* 0x0000000000027941 */ /* 0x000fea0003800200 */
.L_x_48691:
[----:B------:R-:W-:Y:S01]  /*85d0*/  I2FP.F32.U32 R117, R117 ;  /* 0x0000007500757245 */ /* 0x000fe20000201000 */
[----:B------:R-:W-:Y:S02]  /*85e0*/  HADD2.F32 R120, -RZ, R112.H1_H1 ;  /* 0x30000070ff787230 */ /* 0x000fe40000004100 */
        /* <DEDUP_REMOVED lines=9> */
.L_x_48690:
[----:B------:R-:W-:Y:S05]  /*8680*/  BSYNC.RECONVERGENT B1 ;  /* 0x0000000000017941 */ /* 0x000fea0003800200 */
.L_x_48689:
        /* <DEDUP_REMOVED lines=17> */
.L_x_48700:
        /* <DEDUP_REMOVED lines=13> */
.L_x_48702:
[----:B------:R-:W-:Y:S05]  /*8870*/  BSYNC.RECONVERGENT B3 ;  /* 0x0000000000037941 */ /* 0x000fea0003800200 */
.L_x_48701:
        /* <DEDUP_REMOVED lines=61> */
.L_x_48699:
[----:B------:R-:W-:Y:S05]  /*8c50*/  BSYNC.RECONVERGENT B2 ;  /* 0x0000000000027941 */ /* 0x000fea0003800200 */
.L_x_48698:
        /* <DEDUP_REMOVED lines=11> */
.L_x_48697:
[----:B------:R-:W-:Y:S05]  /*8d10*/  BSYNC.RECONVERGENT B1 ;  /* 0x0000000000017941 */ /* 0x000fea0003800200 */
.L_x_48696:
        /* <DEDUP_REMOVED lines=17> */
.L_x_48707:
        /* <DEDUP_REMOVED lines=13> */
.L_x_48709:
[----:B------:R-:W-:Y:S05]  /*8f00*/  BSYNC.RECONVERGENT B3 ;  /* 0x0000000000037941 */ /* 0x000fea0003800200 */
.L_x_48708:
        /* <DEDUP_REMOVED lines=61> */
.L_x_48706:
[----:B------:R-:W-:Y:S05]  /*92e0*/  BSYNC.RECONVERGENT B2 ;  /* 0x0000000000027941 */ /* 0x000fea0003800200 */
.L_x_48705:
        /* <DEDUP_REMOVED lines=11> */
.L_x_48704:
[----:B------:R-:W-:Y:S05]  /*93a0*/  BSYNC.RECONVERGENT B1 ;  /* 0x0000000000017941 */ /* 0x000fea0003800200 */
.L_x_48703:
        /* <DEDUP_REMOVED lines=17> */
.L_x_48714:
        /* <DEDUP_REMOVED lines=13> */
.L_x_48716:
[----:B------:R-:W-:Y:S05]  /*9590*/  BSYNC.RECONVERGENT B3 ;  /* 0x0000000000037941 */ /* 0x000fea0003800200 */
.L_x_48715:
        /* <DEDUP_REMOVED lines=61> */
.L_x_48713:
[----:B------:R-:W-:Y:S05]  /*9970*/  BSYNC.RECONVERGENT B2 ;  /* 0x0000000000027941 */ /* 0x000fea0003800200 */
.L_x_48712:
        /* <DEDUP_REMOVED lines=11> */
.L_x_48711:
[----:B------:R-:W-:Y:S05]  /*9a30*/  BSYNC.RECONVERGENT B1 ;  /* 0x0000000000017941 */ /* 0x000fea0003800200 */
.L_x_48710:
        /* <DEDUP_REMOVED lines=17> */
.L_x_48721:
        /* <DEDUP_REMOVED lines=13> */
.L_x_48723:
[----:B------:R-:W-:Y:S05]  /*9c20*/  BSYNC.RECONVERGENT B3 ;  /* 0x0000000000037941 */ /* 0x000fea0003800200 */
.L_x_48722:
        /* <DEDUP_REMOVED lines=61> */
.L_x_48720:
[----:B------:R-:W-:Y:S05]  /*a000*/  BSYNC.RECONVERGENT B2 ;  /* 0x0000000000027941 */ /* 0x000fea0003800200 */
.L_x_48719:
        /* <DEDUP_REMOVED lines=11> */
.L_x_48718:
[----:B------:R-:W-:Y:S05]  /*a0c0*/  BSYNC.RECONVERGENT B1 ;  /* 0x0000000000017941 */ /* 0x000fea0003800200 */
.L_x_48717:
        /* <DEDUP_REMOVED lines=17> */
.L_x_48728:
        /* <DEDUP_REMOVED lines=13> */
.L_x_48730:
[----:B------:R-:W-:Y:S05]  /*a2b0*/  BSYNC.RECONVERGENT B3 ;  /* 0x0000000000037941 */ /* 0x000fea0003800200 */
.L_x_48729:
        /* <DEDUP_REMOVED lines=61> */
.L_x_48727:
[----:B------:R-:W-:Y:S05]  /*a690*/  BSYNC.RECONVERGENT B2 ;  /* 0x0000000000027941 */ /* 0x000fea0003800200 */
.L_x_48726:
        /* <DEDUP_REMOVED lines=11> */
.L_x_48725:
[----:B------:R-:W-:Y:S05]  /*a750*/  BSYNC.RECONVERGENT B1 ;  /* 0x0000000000017941 */ /* 0x000fea0003800200 */
.L_x_48724:
        /* <DEDUP_REMOVED lines=16> */
.L_x_48734:
        /* <DEDUP_REMOVED lines=13> */
.L_x_48736:
[----:B------:R-:W-:Y:S05]  /*a930*/  BSYNC.RECONVERGENT B2 ;  /* 0x0000000000027941 */ /* 0x000fea0003800200 */
.L_x_48735:
        /* <DEDUP_REMOVED lines=61> */
.L_x_48733:
[----:B------:R-:W-:Y:S05]  /*ad10*/  BSYNC.RECONVERGENT B1 ;  /* 0x0000000000017941 */ /* 0x000fea0003800200 */
.L_x_48732:
        /* <DEDUP_REMOVED lines=12> */
.L_x_48681:
[----:B------:R-:W-:Y:S01]  /*ade0*/  BSSY.RECONVERGENT B1, `(.L_x_48737) ;  /* 0x000006b000017945 */ /* 0x000fe20003800200 */
[----:B01----:R-:W-:Y:S01]  /*adf0*/  HFMA2 R116, -RZ, RZ, 0, 0 ;  /* 0x00000000ff747431 */ /* 0x003fe200000001ff */
        /* <DEDUP_REMOVED lines=19> */
.L_x_48741:
        /* <DEDUP_REMOVED lines=13> */
.L_x_48743:
[----:B------:R-:W-:Y:S05]  /*b000*/  BSYNC.RECONVERGENT B3 ;  /* 0x0000000000037941 */ /* 0x000fea0003800200 */
.L_x_48742:
        /* <DEDUP_REMOVED lines=60> */
.L_x_48740:
[----:B------:R-:W-:Y:S05]  /*b3d0*/  BSYNC.RECONVERGENT B2 ;  /* 0x0000000000027941 */ /* 0x000fea0003800200 */
.L_x_48739:
        /* <DEDUP_REMOVED lines=11> */
.L_x_48738:
[----:B------:R-:W-:Y:S05]  /*b490*/  BSYNC.RECONVERGENT B1 ;  /* 0x0000000000017941 */ /* 0x000fea0003800200 */
.L_x_48737:
        /* <DEDUP_REMOVED lines=17> */
.L_x_48748:
        /* <DEDUP_REMOVED lines=13> */
.L_x_48750:
[----:B------:R-:W-:Y:S05]  /*b680*/  BSYNC.RECONVERGENT B3 ;  /* 0x0000000000037941 */ /* 0x000fea0003800200 */
.L_x_48749:
        /* <DEDUP_REMOVED lines=53> */
[----:B------:R-:W-:Y:S01]  /*b9e0*/  IMAD.MOV.U32 R119, RZ, RZ, RZ ;  /* 0x000000ffff777224 */ /* 0x000fe200078e00ff */
[----:B------:R-:W-:Y:S01]  /*b9f0*/  LOP3.LUT R175, R175, R118, R123, 0x96, !PT ;  /* 0x00000076afaf7212 */ /* 0x000fe200078e967b */
[----:B------:R-:W-:Y:S01]  /*ba00*/  IMAD.WIDE.U32 R120, R117, -0x2daee0ad, RZ ;  /* 0xd2511f5375787825 */ /* 0x000fe200078e00ff */
[----:B------:R-:W-:-:S03]  /*ba10*/  MOV R178, R122 ;  /* 0x0000007a00b27202 */ /* 0x000fc60000000f00 */
[----:B------:R-:W-:-:S05]  /*ba20*/  VIADD R117, R3, 0x96a522ad ;  /* 0x96a522ad03757836 */ /* 0x000fca0000000000 */
[----:B------:R-:W-:Y:S01]  /*ba30*/  LOP3.LUT R174, R117, R174, R121, 0x96, !PT ;  /* 0x000000ae75ae7212 */ /* 0x000fe200078e9679 */
[----:B------:R-:W-:Y:S01]  /*ba40*/  IMAD.MOV.U32 R117, RZ, RZ, R126 ;  /* 0x000000ffff757224 */ /* 0x000fe200078e007e */
[----:B------:R-:W-:-:S07]  /*ba50*/  MOV R126, R120 ;  /* 0x00000078007e7202 */ /* 0x000fce0000000f00 */
.L_x_48747:
[----:B------:R-:W-:Y:S05]  /*ba60*/  BSYNC.RECONVERGENT B2 ;  /* 0x0000000000027941 */ /* 0x000fea0003800200 */
.L_x_48746:
        /* <DEDUP_REMOVED lines=11> */
.L_x_48745:
[----:B------:R-:W-:Y:S05]  /*bb20*/  BSYNC.RECONVERGENT B1 ;  /* 0x0000000000017941 */ /* 0x000fea0003800200 */
.L_x_48744:
        /* <DEDUP_REMOVED lines=17> */
.L_x_48755:
        /* <DEDUP_REMOVED lines=13> */
.L_x_48757:
[----:B------:R-:W-:Y:S05]  /*bd10*/  BSYNC.RECONVERGENT B3 ;  /* 0x0000000000037941 */ /* 0x000fea0003800200 */
.L_x_48756:
        /* <DEDUP_REMOVED lines=61> */
.L_x_48754:
[----:B------:R-:W-:Y:S05]  /*c0f0*/  BSYNC.RECONVERGENT B2 ;  /* 0x0000000000027941 */ /* 0x000fea0003800200 */
.L_x_48753:
        /* <DEDUP_REMOVED lines=11> */
.L_x_48752:
[----:B------:R-:W-:Y:S05]  /*c1b0*/  BSYNC.RECONVERGENT B1 ;  /* 0x0000000000017941 */ /* 0x000fea0003800200 */
.L_x_48751:
        /* <DEDUP_REMOVED lines=17> */
.L_x_48762:
        /* <DEDUP_REMOVED lines=13> */
.L_x_48764:
[----:B------:R-:W-:Y:S05]  /*c3a0*/  BSYNC.RECONVERGENT B3 ;  /* 0x0000000000037941 */ /* 0x000fea0003800200 */
.L_x_48763:
        /* <DEDUP_REMOVED lines=61> */
.L_x_48761:
[----:B------:R-:W-:Y:S05]  /*c780*/  BSYNC.RECONVERGENT B2 ;  /* 0x0000000000027941 */ /* 0x000fea0003800200 */
.L_x_48760:
        /* <DEDUP_REMOVED lines=11> */
.L_x_48759:
[----:B------:R-:W-:Y:S05]  /*c840*/  BSYNC.RECONVERGENT B1 ;  /* 0x0000000000017941 */ /* 0x000fea0003800200 */
.L_x_48758:
        /* <DEDUP_REMOVED lines=17> */
.L_x_48769:
        /* <DEDUP_REMOVED lines=13> */
.L_x_48771:
[----:B------:R-:W-:Y:S05]  /*ca30*/  BSYNC.RECONVERGENT B3 ;  /* 0x0000000000037941 */ /* 0x000fea0003800200 */
.L_x_48770:
        /* <DEDUP_REMOVED lines=61> */
.L_x_48768:
[----:B------:R-:W-:Y:S05]  /*ce10*/  BSYNC.RECONVERGENT B2 ;  /* 0x0000000000027941 */ /* 0x000fea0003800200 */
.L_x_48767:
        /* <DEDUP_REMOVED lines=11> */
.L_x_48766:
[----:B------:R-:W-:Y:S05]  /*ced0*/  BSYNC.RECONVERGENT B1 ;  /* 0x0000000000017941 */ /* 0x000fea0003800200 */
.L_x_48765:
        /* <DEDUP_REMOVED lines=17> */
.L_x_48776:
        /* <DEDUP_REMOVED lines=13> */
.L_x_48778:
[----:B------:R-:W-:Y:S05]  /*d0c0*/  BSYNC.RECONVERGENT B3 ;  /* 0x0000000000037941 */ /* 0x000fea0003800200 */
.L_x_48777:
        /* <DEDUP_REMOVED lines=61> */
.L_x_48775:
[----:B------:R-:W-:Y:S05]  /*d4a0*/  BSYNC.RECONVERGENT B2 ;  /* 0x0000000000027941 */ /* 0x000fea0003800200 */
.L_x_48774:
        /* <DEDUP_REMOVED lines=11> */
.L_x_48773:
[----:B------:R-:W-:Y:S05]  /*d560*/  BSYNC.RECONVERGENT B1 ;  /* 0x0000000000017941 */ /* 0x000fea0003800200 */
.L_x_48772:
        /* <DEDUP_REMOVED lines=17> */
.L_x_48783:
        /* <DEDUP_REMOVED lines=13> */
.L_x_48785:
[----:B------:R-:W-:Y:S05]  /*d750*/  BSYNC.RECONVERGENT B3 ;  /* 0x0000000000037941 */ /* 0x000fea0003800200 */
.L_x_48784:
        /* <DEDUP_REMOVED lines=61> */
.L_x_48782:
[----:B------:R-:W-:Y:S05]  /*db30*/  BSYNC.RECONVERGENT B2 ;  /* 0x0000000000027941 */ /* 0x000fea0003800200 */
.L_x_48781:
        /* <DEDUP_REMOVED lines=11> */
.L_x_48780:
[----:B------:R-:W-:Y:S05]  /*dbf0*/  BSYNC.RECONVERGENT B1 ;  /* 0x0000000000017941 */ /* 0x000fea0003800200 */
.L_x_48779:
        /* <DEDUP_REMOVED lines=16> */
.L_x_48788:
        /* <DEDUP_REMOVED lines=13> */
.L_x_48790:
[----:B------:R-:W-:Y:S05]  /*ddd0*/  BSYNC.RECONVERGENT B2 ;  /* 0x0000000000027941 */ /* 0x000fea0003800200 */
.L_x_48789:
        /* <DEDUP_REMOVED lines=61> */
.L_x_48787:
[----:B------:R-:W-:Y:S05]  /*e1b0*/  BSYNC.RECONVERGENT B1 ;  /* 0x0000000000017941 */ /* 0x000fea0003800200 */
.L_x_48786:
        /* <DEDUP_REMOVED lines=11> */
.L_x_48731:
[----:B------:R-:W-:Y:S05]  /*e270*/  BSYNC.RECONVERGENT B0 ;  /* 0x0000000000007941 */ /* 0x000fea0003800200 */
.L_x_48680:
[----:B------:R-:W-:Y:S01]  /*e280*/  VIADD R125, R167, 0x20 ;  /* 0x00000020a77d7836 */ /* 0x000fe20000000000 */
        /* <DEDUP_REMOVED lines=32> */
.L_x_48792:
[----:B------:R-:W-:Y:S05]  /*e490*/  BSYNC.RECONVERGENT B0 ;  /* 0x0000000000007941 */ /* 0x000fea0003800200 */
.L_x_48791:
[----:B-----5:R1:W5:Y:S04]  /*e4a0*/  @P1 LDG.E.128 R112, desc[UR6][R128.64] ;  /* 0x0000000680701981 */ /* 0x020368000c1e1d00 */
[----:B------:R1:W5:Y:S04]  /*e4b0*/  @P0 LDG.E.128 R108, desc[UR6][R130.64] ;  /* 0x00000006826c0981 */ /* 0x000368000c1e1d00 */
[----:B------:R1:W5:Y:S01]  /*e4c0*/  @P0 LDG.E.128 R104, desc[UR6][R130.64+0x10] ;  /* 0x0000100682680981 */ /* 0x000362000c1e1d00 */
[----:B------:R-:W-:Y:S04]  /*e4d0*/  BSSY.RECONVERGENT B0, `(.L_x_48793) ;  /* 0x0000696000007945 */ /* 0x000fe80003800200 */
[----:B------:R-:W-:Y:S05]  /*e4e0*/  @!P0 BRA `(.L_x_48794) ;  /* 0x00000034002c8947 */ /* 0x000fea0003800000 */
[----:B------:R-:W-:Y:S01]  /*e4f0*/  ISETP.GT.AND P2, PT, R164, RZ, PT ;  /* 0x000000ffa400720c */ /* 0x000fe20003f44270 */
[----:B------:R-:W-:Y:S01]  /*e500*/  BSSY.RECONVERGENT B1, `(.L_x_48795) ;  /* 0x000006b000017945 */ /* 0x000fe20003800200 */
[----:B0-----:R-:W-:Y:S01]  /*e510*/  MOV R134, R126 ;  /* 0x0000007e00867202 */ /* 0x001fe20000000f00 */
        /* <DEDUP_REMOVED lines=19> */
.L_x_48799:
        /* <DEDUP_REMOVED lines=13> */
.L_x_48801:
[----:B------:R-:W-:Y:S05]  /*e720*/  BSYNC.RECONVERGENT B3 ;  /* 0x0000000000037941 */ /* 0x000fea0003800200 */
.L_x_48800:
        /* <DEDUP_REMOVED lines=60> */
.L_x_48798:
[----:B------:R-:W-:Y:S05]  /*eaf0*/  BSYNC.RECONVERGENT B2 ;  /* 0x0000000000027941 */ /* 0x000fea0003800200 */
.L_x_48797:
        /* <DEDUP_REMOVED lines=11> */
.L_x_48796:
[----:B------:R-:W-:Y:S05]  /*ebb0*/  BSYNC.RECONVERGENT B1 ;  /* 0x0000000000017941 */ /* 0x000fea0003800200 */
.L_x_48795:
        /* <DEDUP_REMOVED lines=17> */
.L_x_48806:
        /* <DEDUP_REMOVED lines=13> */
.L_x_48808:
[----:B------:R-:W-:Y:S05]  /*eda0*/  BSYNC.RECONVERGENT B3 ;  /* 0x0000000000037941 */ /* 0x000fea0003800200 */
.L_x_48807:
        /* <DEDUP_REMOVED lines=61> */
.L_x_48805:
[----:B------:R-:W-:Y:S05]  /*f180*/  BSYNC.RECONVERGENT B2 ;  /* 0x0000000000027941 */ /* 0x000fea0003800200 */
.L_x_48804:
        /* <DEDUP_REMOVED lines=11> */
.L_x_48803:
[----:B------:R-:W-:Y:S05]  /*f240*/  BSYNC.RECONVERGENT B1 ;  /* 0x0000000000017941 */ /* 0x000fea0003800200 */
.L_x_48802:
        /* <DEDUP_REMOVED lines=17> */
.L_x_48813:
        /* <DEDUP_REMOVED lines=13> */
.L_x_48815:
[----:B------:R-:W-:Y:S05]  /*f430*/  BSYNC.RECONVERGENT B3 ;  /* 0x0000000000037941 */ /* 0x000fea0003800200 */
.L_x_48814:
        /* <DEDUP_REMOVED lines=61> */
.L_x_48812:
[----:B------:R-:W-:Y:S05]  /*f810*/  BSYNC.RECONVERGENT B2 ;  /* 0x0000000000027941 */ /* 0x000fea0003800200 */
.L_x_48811:
        /* <DEDUP_REMOVED lines=11> */
.L_x_48810:
[----:B------:R-:W-:Y:S05]  /*f8d0*/  BSYNC.RECONVERGENT B1 ;  /* 0x0000000000017941 */ /* 0x000fea0003800200 */
.L_x_48809:
        /* <DEDUP_REMOVED lines=17> */
.L_x_48820:
        /* <DEDUP_REMOVED lines=13> */
.L_x_48822:
[----:B------:R-:W-:Y:S05]  /*fac0*/  BSYNC.RECONVERGENT B3 ;  /* 0x0000000000037941 */ /* 0x000fea0003800200 */
.L_x_48821:
        /* <DEDUP_REMOVED lines=61> */
.L_x_48819:
[----:B------:R-:W-:Y:S05]  /*fea0*/  BSYNC.RECONVERGENT B2 ;  /* 0x0000000000027941 */ /* 0x000fea0003800200 */
.L_x_48818:
        /* <DEDUP_REMOVED lines=11> */
.L_x_48817:
[----:B------:R-:W-:Y:S05]  /*ff60*/  BSYNC.RECONVERGENT B1 ;  /* 0x0000000000017941 */ /* 0x000fea0003800200 */
.L_x_48816:
        /* <DEDUP_REMOVED lines=17> */
.L_x_48827:
        /* <DEDUP_REMOVED lines=13> */
.L_x_48829:
[----:B------:R-:W-:Y:S05]  /*10150*/  BSYNC.RECONVERGENT B3 ;  /* 0x0000000000037941 */ /* 0x000fea0003800200 */
.L_x_48828:
        /* <DEDUP_REMOVED lines=61> */
.L_x_48826:
[----:B------:R-:W-:Y:S05]  /*10530*/  BSYNC.RECONVERGENT B2 ;  /* 0x0000000000027941 */ /* 0x000fea0003800200 */
.L_x_48825:
        /* <DEDUP_REMOVED lines=11> */
.L_x_48824:
[----:B------:R-:W-:Y:S05]  /*105f0*/  BSYNC.RECONVERGENT B1 ;  /* 0x0000000000017941 */ /* 0x000fea0003800200 */
.L_x_48823:
        /* <DEDUP_REMOVED lines=17> */
.L_x_48834:
        /* <DEDUP_REMOVED lines=13> */
.L_x_48836:
[----:B------:R-:W-:Y:S05]  /*107e0*/  BSYNC.RECONVERGENT B3 ;  /* 0x0000000000037941 */ /* 0x000fea0003800200 */
.L_x_48835:
        /* <DEDUP_REMOVED lines=61> */
.L_x_48833:
[----:B------:R-:W-:Y:S05]  /*10bc0*/  BSYNC.RECONVERGENT B2 ;  /* 0x0000000000027941 */ /* 0x000fea0003800200 */
.L_x_48832:
        /* <DEDUP_REMOVED lines=11> */
.L_x_48831:
[----:B------:R-:W-:Y:S05]  /*10c80*/  BSYNC.RECONVERGENT B1 ;  /* 0x0000000000017941 */ /* 0x000fea0003800200 */
.L_x_48830:
        /* <DEDUP_REMOVED lines=17> */
.L_x_48841:
        /* <DEDUP_REMOVED lines=13> */
.L_x_48843:
[----:B------:R-:W-:Y:S05]  /*10e70*/  BSYNC.RECONVERGENT B3 ;  /* 0x0000000000037941 */ /* 0x000fea0003800200 */
.L_x_48842:
        /* <DEDUP_REMOVED lines=61> */
.L_x_48840:
[----:B------:R-:W-:Y:S05]  /*11250*/  BSYNC.RECONVERGENT B2 ;  /* 0x0000000000027941 */ /* 0x000fea0003800200 */
.L_x_48839:
        /* <DEDUP_REMOVED lines=11> */
.L_x_48838:
[----:B------:R-:W-:Y:S05]  /*11310*/  BSYNC.RECONVERGENT B1 ;  /* 0x0000000000017941 */ /* 0x000fea0003800200 */
.L_x_48837:
        /* <DEDUP_REMOVED lines=16> */
.L_x_48847:
        /* <DEDUP_REMOVED lines=13> */
.L_x_48849:
[----:B------:R-:W-:Y:S05]  /*114f0*/  BSYNC.RECONVERGENT B2 ;  /* 0x0000000000027941 */ /* 0x000fea0003800200 */
.L_x_48848:
        /* <DEDUP_REMOVED lines=61> */
.L_x_48846:
[----:B------:R-:W-:Y:S05]  /*118d0*/  BSYNC.RECONVERGENT B1 ;  /* 0x0000000000017941 */ /* 0x000fea0003800200 */
.L_x_48845:
        /* <DEDUP_REMOVED lines=12> */
.L_x_48794:
[----:B------:R-:W-:Y:S01]  /*119a0*/  BSSY.RECONVERGENT B1, `(.L_x_48850) ;  /* 0x000006b000017945 */ /* 0x000fe20003800200 */
[----:B0-----:R-:W-:Y:S01]  /*119b0*/  IMAD.MOV.U32 R134, RZ, RZ, R126 ;  /* 0x000000ffff867224 */ /* 0x001fe200078e007e */
[----:B-1----:R-:W-:Y:S01]  /*119c0*/  MOV R128, R127 ;  /* 0x0000007f00807202 */ /* 0x002fe20000000f00 */
        /* <DEDUP_REMOVED lines=18> */
.L_x_48854:
        /* <DEDUP_REMOVED lines=13> */
.L_x_48856:
[----:B------:R-:W-:Y:S05]  /*11bc0*/  BSYNC.RECONVERGENT B3 ;  /* 0x0000000000037941 */ /* 0x000fea0003800200 */
.L_x_48855:
        /* <DEDUP_REMOVED lines=60> */
.L_x_48853:
[----:B------:R-:W-:Y:S05]  /*11f90*/  BSYNC.RECONVERGENT B2 ;  /* 0x0000000000027941 */ /* 0x000fea0003800200 */
.L_x_48852:
        /* <DEDUP_REMOVED lines=11> */
.L_x_48851:
[----:B------:R-:W-:Y:S05]  /*12050*/  BSYNC.RECONVERGENT B1 ;  /* 0x0000000000017941 */ /* 0x000fea0003800200 */
.L_x_48850:
        /* <DEDUP_REMOVED lines=17> */
.L_x_48861:
        /* <DEDUP_REMOVED lines=13> */
.L_x_48863:
[----:B------:R-:W-:Y:S05]  /*12240*/  BSYNC.RECONVERGENT B3 ;  /* 0x0000000000037941 */ /* 0x000fea0003800200 */
.L_x_48862:
        /* <DEDUP_REMOVED lines=61> */
.L_x_48860:
[----:B------:R-:W-:Y:S05]  /*12620*/  BSYNC.RECONVERGENT B2 ;  /* 0x0000000000027941 */ /* 0x000fea0003800200 */
.L_x_48859:
        /* <DEDUP_REMOVED lines=11> */
.L_x_48858:
[----:B------:R-:W-:Y:S05]  /*126e0*/  BSYNC.RECONVERGENT B1 ;  /* 0x0000000000017941 */ /* 0x000fea0003800200 */
.L_x_48857:
        /* <DEDUP_REMOVED lines=17> */
.L_x_48868:
        /* <DEDUP_REMOVED lines=13> */
.L_x_48870:
[----:B------:R-:W-:Y:S05]  /*128d0*/  BSYNC.RECONVERGENT B3 ;  /* 0x0000000000037941 */ /* 0x000fea0003800200 */
.L_x_48869:
        /* <DEDUP_REMOVED lines=61> */
.L_x_48867:
[----:B------:R-:W-:Y:S05]  /*12cb0*/  BSYNC.RECONVERGENT B2 ;  /* 0x0000000000027941 */ /* 0x000fea0003800200 */
.L_x_48866:
        /* <DEDUP_REMOVED lines=11> */
.L_x_48865:
[----:B------:R-:W-:Y:S05]  /*12d70*/  BSYNC.RECONVERGENT B1 ;  /* 0x0000000000017941 */ /* 0x000fea0003800200 */
.L_x_48864:
        /* <DEDUP_REMOVED lines=17> */
.L_x_48875:
        /* <DEDUP_REMOVED lines=13> */
.L_x_48877:
[----:B------:R-:W-:Y:S05]  /*12f60*/  BSYNC.RECONVERGENT B3 ;  /* 0x0000000000037941 */ /* 0x000fea0003800200 */
.L_x_48876:
        /* <DEDUP_REMOVED lines=61> */
.L_x_48874:
[----:B------:R-:W-:Y:S05]  /*13340*/  BSYNC.RECONVERGENT B2 ;  /* 0x0000000000027941 */ /* 0x000fea0003800200 */
.L_x_48873:
        /* <DEDUP_REMOVED lines=11> */
.L_x_48872:
[----:B------:R-:W-:Y:S05]  /*13400*/  BSYNC.RECONVERGENT B1 ;  /* 0x0000000000017941 */ /* 0x000fea0003800200 */
.L_x_48871:
        /* <DEDUP_REMOVED lines=17> */
.L_x_48882:
        /* <DEDUP_REMOVED lines=13> */
.L_x_48884:
[----:B------:R-:W-:Y:S05]  /*135f0*/  BSYNC.RECONVERGENT B3 ;  /* 0x0000000000037941 */ /* 0x000fea0003800200 */
.L_x_48883:
        /* <DEDUP_REMOVED lines=61> */
.L_x_48881:
[----:B------:R-:W-:Y:S05]  /*139d0*/  BSYNC.RECONVERGENT B2 ;  /* 0x0000000000027941 */ /* 0x000fea0003800200 */
.L_x_48880:
        /* <DEDUP_REMOVED lines=11> */
.L_x_48879:
[----:B------:R-:W-:Y:S05]  /*13a90*/  BSYNC.RECONVERGENT B1 ;  /* 0x0000000000017941 */ /* 0x000fea0003800200 */
.L_x_48878:
        /* <DEDUP_REMOVED lines=17> */
.L_x_48889:
        /* <DEDUP_REMOVED lines=13> */
.L_x_48891:
[----:B------:R-:W-:Y:S05]  /*13c80*/  BSYNC.RECONVERGENT B3 ;  /* 0x0000000000037941 */ /* 0x000fea0003800200 */
.L_x_48890:
        /* <DEDUP_REMOVED lines=61> */
.L_x_48888:
[----:B------:R-:W-:Y:S05]  /*14060*/  BSYNC.RECONVERGENT B2 ;  /* 0x0000000000027941 */ /* 0x000fea0003800200 */
.L_x_48887:
        /* <DEDUP_REMOVED lines=11> */
.L_x_48886:
[----:B------:R-:W-:Y:S05]  /*14120*/  BSYNC.RECONVERGENT B1 ;  /* 0x0000000000017941 */ /* 0x000fea0003800200 */
.L_x_48885:
        /* <DEDUP_REMOVED lines=17> */
.L_x_48896:
        /* <DEDUP_REMOVED lines=13> */
.L_x_48898:
[----:B------:R-:W-:Y:S05]  /*14310*/  BSYNC.RECONVERGENT B3 ;  /* 0x0000000000037941 */ /* 0x000fea0003800200 */
.L_x_48897:
        /* <DEDUP_REMOVED lines=61> */
.L_x_48895:
[----:B------:R-:W-:Y:S05]  /*146f0*/  BSYNC.RECONVERGENT B2 ;  /* 0x0000000000027941 */ /* 0x000fea0003800200 */
.L_x_48894:
        /* <DEDUP_REMOVED lines=11> */
.L_x_48893:
[----:B------:R-:W-:Y:S05]  /*147b0*/  BSYNC.RECONVERGENT B1 ;  /* 0x0000000000017941 */ /* 0x000fea0003800200 */
.L_x_48892:
        /* <DEDUP_REMOVED lines=16> */
.L_x_48901:
        /* <DEDUP_REMOVED lines=13> */
.L_x_48903:
[----:B------:R-:W-:Y:S05]  /*14990*/  BSYNC.RECONVERGENT B2 ;  /* 0x0000000000027941 */ /* 0x000fea0003800200 */
.L_x_48902:
        /* <DEDUP_REMOVED lines=61> */
.L_x_48900:
[----:B------:R-:W-:Y:S05]  /*14d70*/  BSYNC.RECONVERGENT B1 ;  /* 0x0000000000017941 */ /* 0x000fea0003800200 */
.L_x_48899:
        /* <DEDUP_REMOVED lines=11> */
.L_x_48844:
[----:B------:R-:W-:Y:S05]  /*14e30*/  BSYNC.RECONVERGENT B0 ;  /* 0x0000000000007941 */ /* 0x000fea0003800200 */
.L_x_48793:
[C---:B------:R-:W-:Y:S01]  /*14e40*/  IADD3 R133, PT, PT, R167.reuse, 0x40, RZ ;  /* 0x00000040a7857810 */ /* 0x040fe20007ffe0ff */
        /* <DEDUP_REMOVED lines=28> */
[----:B------:R-:W-:Y:S02]  /*15010*/  LOP3.LUT R143, R147, R143, RZ, 0xfc, !PT ;  /* 0x0000008f938f7212 */ /* 0x000fe400078efcff */
[----:B------:R-:W-:Y:S01]  /*15020*/  LOP3.LUT R142, R132, 0xff, R181, 0xf8, !PT ;  /* 0x000000ff848e7812 */ /* 0x000fe200078ef8b5 */
[----:B0-----:R-:W-:-:S05]  /*15030*/  IMAD.WIDE.U32 R132, R133, 0x8, R144 ;  /* 0x0000000885847825 */ /* 0x001fca00078e0090 */
[----:B------:R0:W-:Y:S02]  /*15040*/  STG.E.64 desc[UR6][R132.64], R142 ;  /* 0x0000008e84007986 */ /* 0x0001e4000c101b06 */
.L_x_48905:
[----:B------:R-:W-:Y:S05]  /*15050*/  BSYNC.RECONVERGENT B0 ;  /* 0x0000000000007941 */ /* 0x000fea0003800200 */
.L_x_48904:
[----:B-----5:R1:W5:Y:S04]  /*15060*/  @P1 LDG.E.128 R112, desc[UR6][R136.64] ;  /* 0x0000000688701981 */ /* 0x020368000c1e1d00 */
[----:B------:R1:W5:Y:S04]  /*15070*/  @P0 LDG.E.128 R108, desc[UR6][R138.64] ;  /* 0x000000068a6c0981 */ /* 0x000368000c1e1d00 */
[----:B------:R1:W5:Y:S01]  /*15080*/  @P0 LDG.E.128 R104, desc[UR6][R138.64+0x10] ;  /* 0x000010068a680981 */ /* 0x000362000c1e1d00 */
[----:B------:R-:W-:Y:S04]  /*15090*/  BSSY.RECONVERGENT B0, `(.L_x_48906) ;  /* 0x0000696000007945 */ /* 0x000fe80003800200 */
[----:B------:R-:W-:Y:S05]  /*150a0*/  @!P0 BRA `(.L_x_48907) ;  /* 0x00000034002c8947 */ /* 0x000fea0003800000 */
[----:B------:R-:W-:Y:S01]  /*150b0*/  ISETP.GT.AND P2, PT, R164, RZ, PT ;  /* 0x000000ffa400720c */ /* 0x000fe20003f44270 */
[----:B------:R-:W-:Y:S01]  /*150c0*/  BSSY.RECONVERGENT B1, `(.L_x_48908) ;  /* 0x000006b000017945 */ /* 0x000fe20003800200 */
[----:B0-----:R-:W-:Y:S01]  /*150d0*/  IMAD.MOV.U32 R142, RZ, RZ, R134 ;  /* 0x000000ffff8e7224 */ /* 0x001fe200078e0086 */
        /* <DEDUP_REMOVED lines=19> */
.L_x_48912:
        /* <DEDUP_REMOVED lines=13> */
.L_x_48914:
[----:B------:R-:W-:Y:S05]  /*152e0*/  BSYNC.RECONVERGENT B3 ;  /* 0x0000000000037941 */ /* 0x000fea0003800200 */
.L_x_48913:
        /* <DEDUP_REMOVED lines=60> */
.L_x_48911:
[----:B------:R-:W-:Y:S05]  /*156b0*/  BSYNC.RECONVERGENT B2 ;  /* 0x0000000000027941 */ /* 0x000fea0003800200 */
.L_x_48910:
        /* <DEDUP_REMOVED lines=11> */
.L_x_48909:
[----:B------:R-:W-:Y:S05]  /*15770*/  BSYNC.RECONVERGENT B1 ;  /* 0x0000000000017941 */ /* 0x000fea0003800200 */
.L_x_48908:
        /* <DEDUP_REMOVED lines=17> */
.L_x_48919:
        /* <DEDUP_REMOVED lines=13> */
.L_x_48921:
[----:B------:R-:W-:Y:S05]  /*15960*/  BSYNC.RECONVERGENT B3 ;  /* 0x0000000000037941 */ /* 0x000fea0003800200 */
.L_x_48920:
        /* <DEDUP_REMOVED lines=61> */
.L_x_48918:
[----:B------:R-:W-:Y:S05]  /*15d40*/  BSYNC.RECONVERGENT B2 ;  /* 0x0000000000027941 */ /* 0x000fea0003800200 */
.L_x_48917:
        /* <DEDUP_REMOVED lines=11> */
.L_x_48916:
[----:B------:R-:W-:Y:S05]  /*15e00*/  BSYNC.RECONVERGENT B1 ;  /* 0x0000000000017941 */ /* 0x000fea0003800200 */
.L_x_48915:
        /* <DEDUP_REMOVED lines=17> */
.L_x_48926:
        /* <DEDUP_REMOVED lines=13> */
.L_x_48928:
[----:B------:R-:W-:Y:S05]  /*15ff0*/  BSYNC.RECONVERGENT B3 ;  /* 0x0000000000037941 */ /* 0x000fea0003800200 */
.L_x_48927:
        /* <DEDUP_REMOVED lines=61> */
.L_x_48925:
[----:B------:R-:W-:Y:S05]  /*163d0*/  BSYNC.RECONVERGENT B2 ;  /* 0x0000000000027941 */ /* 0x000fea0003800200 */
.L_x_48924:
        /* <DEDUP_REMOVED lines=11> */
.L_x_48923:
[----:B------:R-:W-:Y:S05]  /*16490*/  BSYNC.RECONVERGENT B1 ;  /* 0x0000000000017941 */ /* 0x000fea0003800200 */
.L_x_48922:
        /* <DEDUP_REMOVED lines=17> */
.L_x_48933:
        /* <DEDUP_REMOVED lines=13> */
.L_x_48935:
[----:B------:R-:W-:Y:S05]  /*16680*/  BSYNC.RECONVERGENT B3 ;  /* 0x0000000000037941 */ /* 0x000fea0003800200 */
.L_x_48934:
        /* <DEDUP_REMOVED lines=61> */
.L_x_48932:
[----:B------:R-:W-:Y:S05]  /*16a60*/  BSYNC.RECONVERGENT B2 ;  /* 0x0000000000027941 */ /* 0x000fea0003800200 */
.L_x_48931:
        /* <DEDUP_REMOVED lines=11> */
.L_x_48930:
[----:B------:R-:W-:Y:S05]  /*16b20*/  BSYNC.RECONVERGENT B1 ;  /* 0x0000000000017941 */ /* 0x000fea0003800200 */
.L_x_48929:
        /* <DEDUP_REMOVED lines=17> */
.L_x_48940:
        /* <DEDUP_REMOVED lines=13> */
.L_x_48942:
[----:B------:R-:W-:Y:S05]  /*16d10*/  BSYNC.RECONVERGENT B3 ;  /* 0x0000000000037941 */ /* 0x000fea0003800200 */
.L_x_48941:
        /* <DEDUP_REMOVED lines=61> */
.L_x_48939:
[----:B------:R-:W-:Y:S05]  /*170f0*/  BSYNC.RECONVERGENT B2 ;  /* 0x0000000000027941 */ /* 0x000fea0003800200 */
.L_x_48938:
        /* <DEDUP_REMOVED lines=11> */
.L_x_48937:
[----:B------:R-:W-:Y:S05]  /*171b0*/  BSYNC.RECONVERGENT B1 ;  /* 0x0000000000017941 */ /* 0x000fea0003800200 */
.L_x_48936:
        /* <DEDUP_REMOVED lines=17> */
.L_x_48947:
        /* <DEDUP_REMOVED lines=13> */
.L_x_48949:
[----:B------:R-:W-:Y:S05]  /*173a0*/  BSYNC.RECONVERGENT B3 ;  /* 0x0000000000037941 */ /* 0x000fea0003800200 */
.L_x_48948:
        /* <DEDUP_REMOVED lines=61> */
.L_x_48946:
[----:B------:R-:W-:Y:S05]  /*17780*/  BSYNC.RECONVERGENT B2 ;  /* 0x0000000000027941 */ /* 0x000fea0003800200 */
.L_x_48945:
        /* <DEDUP_REMOVED lines=11> */
.L_x_48944:
[----:B------:R-:W-:Y:S05]  /*17840*/  BSYNC.RECONVERGENT B1 ;  /* 0x0000000000017941 */ /* 0x000fea0003800200 */
.L_x_48943:
        /* <DEDUP_REMOVED lines=17> */
.L_x_48954:
        /* <DEDUP_REMOVED lines=13> */
.L_x_48956:
[----:B------:R-:W-:Y:S05]  /*17a30*/  BSYNC.RECONVERGENT B3 ;  /* 0x0000000000037941 */ /* 0x000fea0003800200 */
.L_x_48955:
        /* <DEDUP_REMOVED lines=61> */
.L_x_48953:
[----:B------:R-:W-:Y:S05]  /*17e10*/  BSYNC.RECONVERGENT B2 ;  /* 0x0000000000027941 */ /* 0x000fea0003800200 */
.L_x_48952:
        /* <DEDUP_REMOVED lines=11> */
.L_x_48951:
[----:B------:R-:W-:Y:S05]  /*17ed0*/  BSYNC.RECONVERGENT B1 ;  /* 0x0000000000017941 */ /* 0x000fea0003800200 */
.L_x_48950:
        /* <DEDUP_REMOVED lines=16> */
.L_x_48960:
        /* <DEDUP_REMOVED lines=13> */
.L_x_48962:
[----:B------:R-:W-:Y:S05]  /*180b0*/  BSYNC.RECONVERGENT B2 ;  /* 0x0000000000027941 */ /* 0x000fea0003800200 */
.L_x_48961:
        /* <DEDUP_REMOVED lines=61> */
.L_x_48959:
[----:B------:R-:W-:Y:S05]  /*18490*/  BSYNC.RECONVERGENT B1 ;  /* 0x0000000000017941 */ /* 0x000fea0003800200 */
.L_x_48958:
        /* <DEDUP_REMOVED lines=12> */
.L_x_48907:
[----:B------:R-:W-:Y:S01]  /*18560*/  BSSY.RECONVERGENT B1, `(.L_x_48963) ;  /* 0x000006b000017945 */ /* 0x000fe20003800200 */
[----:B0-----:R-:W-:Y:S01]  /*18570*/  HFMA2 R132, -RZ, RZ, 0, 0 ;  /* 0x00000000ff847431 */ /* 0x001fe200000001ff */
        /* <DEDUP_REMOVED lines=19> */
.L_x_48967:
        /* <DEDUP_REMOVED lines=13> */
.L_x_48969:
[----:B------:R-:W-:Y:S05]  /*18780*/  BSYNC.RECONVERGENT B3 ;  /* 0x0000000000037941 */ /* 0x000fea0003800200 */
.L_x_48968:
        /* <DEDUP_REMOVED lines=60> */
.L_x_48966:
[----:B------:R-:W-:Y:S05]  /*18b50*/  BSYNC.RECONVERGENT B2 ;  /* 0x0000000000027941 */ /* 0x000fea0003800200 */
.L_x_48965:
        /* <DEDUP_REMOVED lines=11> */
.L_x_48964:
[----:B------:R-:W-:Y:S05]  /*18c10*/  BSYNC.RECONVERGENT B1 ;  /* 0x0000000000017941 */ /* 0x000fea0003800200 */
.L_x_48963:
        /* <DEDUP_REMOVED lines=17> */
.L_x_48974:
        /* <DEDUP_REMOVED lines=13> */
.L_x_48976:
[----:B------:R-:W-:Y:S05]  /*18e00*/  BSYNC.RECONVERGENT B3 ;  /* 0x0000000000037941 */ /* 0x000fea0003800200 */
.L_x_48975:
        /* <DEDUP_REMOVED lines=61> */
.L_x_48973:
[----:B------:R-:W-:Y:S05]  /*191e0*/  BSYNC.RECONVERGENT B2 ;  /* 0x0000000000027941 */ /* 0x000fea0003800200 */
.L_x_48972:
        /* <DEDUP_REMOVED lines=11> */
.L_x_48971:
[----:B------:R-:W-:Y:S05]  /*192a0*/  BSYNC.RECONVERGENT B1 ;  /* 0x0000000000017941 */ /* 0x000fea0003800200 */
.L_x_48970:
        /* <DEDUP_REMOVED lines=17> */
.L_x_48981:
        /* <DEDUP_REMOVED lines=13> */
.L_x_48983:
[----:B------:R-:W-:Y:S05]  /*19490*/  BSYNC.RECONVERGENT B3 ;  /* 0x0000000000037941 */ /* 0x000fea0003800200 */
.L_x_48982:
        /* <DEDUP_REMOVED lines=61> */
.L_x_48980:
[----:B------:R-:W-:Y:S05]  /*19870*/  BSYNC.RECONVERGENT B2 ;  /* 0x0000000000027941 */ /* 0x000fea0003800200 */
.L_x_48979:
        /* <DEDUP_REMOVED lines=11> */
.L_x_48978:
[----:B------:R-:W-:Y:S05]  /*19930*/  BSYNC.RECONVERGENT B1 ;  /* 0x0000000000017941 */ /* 0x000fea0003800200 */
.L_x_48977:
        /* <DEDUP_REMOVED lines=17> */
.L_x_48988:
        /* <DEDUP_REMOVED lines=13> */
.L_x_48990:
[----:B------:R-:W-:Y:S05]  /*19b20*/  BSYNC.RECONVERGENT B3 ;  /* 0x0000000000037941 */ /* 0x000fea0003800200 */
.L_x_48989:
        /* <DEDUP_REMOVED lines=61> */
.L_x_48987:
[----:B------:R-:W-:Y:S05]  /*19f00*/  BSYNC.RECONVERGENT B2 ;  /* 0x0000000000027941 */ /* 0x000fea0003800200 */
.L_x_48986:
        /* <DEDUP_REMOVED lines=11> */
.L_x_48985:
[----:B------:R-:W-:Y:S05]  /*19fc0*/  BSYNC.RECONVERGENT B1 ;  /* 0x0000000000017941 */ /* 0x000fea0003800200 */
.L_x_48984:
        /* <DEDUP_REMOVED lines=17> */
.L_x_48995:
        /* <DEDUP_REMOVED lines=13> */
.L_x_48997:
[----:B------:R-:W-:Y:S05]  /*1a1b0*/  BSYNC.RECONVERGENT B3 ;  /* 0x0000000000037941 */ /* 0x000fea0003800200 */
.L_x_48996:
        /* <DEDUP_REMOVED lines=61> */
.L_x_48994:
[----:B------:R-:W-:Y:S05]  /*1a590*/  BSYNC.RECONVERGENT B2 ;  /* 0x0000000000027941 */ /* 0x000fea0003800200 */
.L_x_48993:
        /* <DEDUP_REMOVED lines=11> */
.L_x_48992:
[----:B------:R-:W-:Y:S05]  /*1a650*/  BSYNC.RECONVERGENT B1 ;  /* 0x0000000000017941 */ /* 0x000fea0003800200 */
.L_x_48991:
        /* <DEDUP_REMOVED lines=17> */
.L_x_49002:
        /* <DEDUP_REMOVED lines=13> */
.L_x_49004:
[----:B------:R-:W-:Y:S05]  /*1a840*/  BSYNC.RECONVERGENT B3 ;  /* 0x0000000000037941 */ /* 0x000fea0003800200 */
.L_x_49003:
        /* <DEDUP_REMOVED lines=61> */
.L_x_49001:
[----:B------:R-:W-:Y:S05]  /*1ac20*/  BSYNC.RECONVERGENT B2 ;  /* 0x0000000000027941 */ /* 0x000fea0003800200 */
.L_x_49000:
        /* <DEDUP_REMOVED lines=11> */
.L_x_48999:
[----:B------:R-:W-:Y:S05]  /*1ace0*/  BSYNC.RECONVERGENT B1 ;  /* 0x0000000000017941 */ /* 0x000fea0003800200 */
.L_x_48998:
        /* <DEDUP_REMOVED lines=17> */
.L_x_49009:
        /* <DEDUP_REMOVED lines=13> */
.L_x_49011:
[----:B------:R-:W-:Y:S05]  /*1aed0*/  BSYNC.RECONVERGENT B3 ;  /* 0x0000000000037941 */ /* 0x000fea0003800200 */
.L_x_49010:
        /* <DEDUP_REMOVED lines=61> */
.L_x_49008:
[----:B------:R-:W-:Y:S05]  /*1b2b0*/  BSYNC.RECONVERGENT B2 ;  /* 0x0000000000027941 */ /* 0x000fea0003800200 */
.L_x_49007:
        /* <DEDUP_REMOVED lines=11> */
.L_x_49006:
[----:B------:R-:W-:Y:S05]  /*1b370*/  BSYNC.RECONVERGENT B1 ;  /* 0x0000000000017941 */ /* 0x000fea0003800200 */
.L_x_49005:
        /* <DEDUP_REMOVED lines=16> */
.L_x_49014:
        /* <DEDUP_REMOVED lines=13> */
.L_x_49016:
[----:B------:R-:W-:Y:S05]  /*1b550*/  BSYNC.RECONVERGENT B2 ;  /* 0x0000000000027941 */ /* 0x000fea0003800200 */
.L_x_49015:
        /* <DEDUP_REMOVED lines=61> */
.L_x_49013:
[----:B------:R-:W-:Y:S05]  /*1b930*/  BSYNC.RECONVERGENT B1 ;  /* 0x0000000000017941 */ /* 0x000fea0003800200 */
.L_x_49012:
        /* <DEDUP_REMOVED lines=11> */
.L_x_48957:
[----:B------:R-:W-:Y:S05]  /*1b9f0*/  BSYNC.RECONVERGENT B0 ;  /* 0x0000000000007941 */ /* 0x000fea0003800200 */
.L_x_48906:
        /* <DEDUP_REMOVED lines=33> */
.L_x_49018:
[----:B------:R-:W-:Y:S05]  /*1bc10*/  BSYNC.RECONVERGENT B0 ;  /* 0x0000000000007941 */ /* 0x000fea0003800200 */
.L_x_49017:
        /* <DEDUP_REMOVED lines=27> */
.L_x_49025:
        /* <DEDUP_REMOVED lines=13> */
.L_x_49027:
[----:B------:R-:W-:Y:S05]  /*1bea0*/  BSYNC.RECONVERGENT B3 ;  /* 0x0000000000037941 */ /* 0x000fea0003800200 */
.L_x_49026:
        /* <DEDUP_REMOVED lines=60> */
.L_x_49024:
[----:B------:R-:W-:Y:S05]  /*1c270*/  BSYNC.RECONVERGENT B2 ;  /* 0x0000000000027941 */ /* 0x000fea0003800200 */
.L_x_49023:
        /* <DEDUP_REMOVED lines=11> */
.L_x_49022:
[----:B------:R-:W-:Y:S05]  /*1c330*/  BSYNC.RECONVERGENT B1 ;  /* 0x0000000000017941 */ /* 0x000fea0003800200 */
.L_x_49021:
        /* <DEDUP_REMOVED lines=17> */
.L_x_49032:
        /* <DEDUP_REMOVED lines=13> */
.L_x_49034:
[----:B------:R-:W-:Y:S05]  /*1c520*/  BSYNC.RECONVERGENT B3 ;  /* 0x0000000000037941 */ /* 0x000fea0003800200 */
.L_x_49033:
        /* <DEDUP_REMOVED lines=61> */
.L_x_49031:
[----:B------:R-:W-:Y:S05]  /*1c900*/  BSYNC.RECONVERGENT B2 ;  /* 0x0000000000027941 */ /* 0x000fea0003800200 */
.L_x_49030:
        /* <DEDUP_REMOVED lines=11> */
.L_x_49029:
[----:B------:R-:W-:Y:S05]  /*1c9c0*/  BSYNC.RECONVERGENT B1 ;  /* 0x0000000000017941 */ /* 0x000fea0003800200 */
.L_x_49028:
        /* <DEDUP_REMOVED lines=17> */
.L_x_49039:
        /* <DEDUP_REMOVED lines=13> */
.L_x_49041:
[----:B------:R-:W-:Y:S05]  /*1cbb0*/  BSYNC.RECONVERGENT B3 ;  /* 0x0000000000037941 */ /* 0x000fea0003800200 */
.L_x_49040:
        /* <DEDUP_REMOVED lines=61> */
.L_x_49038:
[----:B------:R-:W-:Y:S05]  /*1cf90*/  BSYNC.RECONVERGENT B2 ;  /* 0x0000000000027941 */ /* 0x000fea0003800200 */
.L_x_49037:
        /* <DEDUP_REMOVED lines=11> */
.L_x_49036:
[----:B------:R-:W-:Y:S05]  /*1d050*/  BSYNC.RECONVERGENT B1 ;  /* 0x0000000000017941 */ /* 0x000fea0003800200 */
.L_x_49035:
        /* <DEDUP_REMOVED lines=17> */
.L_x_49046:
        /* <DEDUP_REMOVED lines=13> */
.L_x_49048:
[----:B------:R-:W-:Y:S05]  /*1d240*/  BSYNC.RECONVERGENT B3 ;  /* 0x0000000000037941 */ /* 0x000fea0003800200 */
.L_x_49047:
        /* <DEDUP_REMOVED lines=61> */
.L_x_49045:
[----:B------:R-:W-:Y:S05]  /*1d620*/  BSYNC.RECONVERGENT B2 ;  /* 0x0000000000027941 */ /* 0x000fea0003800200 */
.L_x_49044:
        /* <DEDUP_REMOVED lines=11> */
.L_x_49043:
[----:B------:R-:W-:Y:S05]  /*1d6e0*/  BSYNC.RECONVERGENT B1 ;  /* 0x0000000000017941 */ /* 0x000fea0003800200 */
.L_x_49042:
        /* <DEDUP_REMOVED lines=17> */
.L_x_49053:
        /* <DEDUP_REMOVED lines=13> */
.L_x_49055:
[----:B------:R-:W-:Y:S05]  /*1d8d0*/  BSYNC.RECONVERGENT B3 ;  /* 0x0000000000037941 */ /* 0x000fea0003800200 */
.L_x_49054:
        /* <DEDUP_REMOVED lines=61> */
.L_x_49052:
[----:B------:R-:W-:Y:S05]  /*1dcb0*/  BSYNC.RECONVERGENT B2 ;  /* 0x0000000000027941 */ /* 0x000fea0003800200 */
.L_x_49051:
        /* <DEDUP_REMOVED lines=11> */
.L_x_49050:
[----:B------:R-:W-:Y:S05]  /*1dd70*/  BSYNC.RECONVERGENT B1 ;  /* 0x0000000000017941 */ /* 0x000fea0003800200 */
.L_x_49049:
        /* <DEDUP_REMOVED lines=17> */
.L_x_49060:
        /* <DEDUP_REMOVED lines=13> */
.L_x_49062:
[----:B------:R-:W-:Y:S05]  /*1df60*/  BSYNC.RECONVERGENT B3 ;  /* 0x0000000000037941 */ /* 0x000fea0003800200 */
.L_x_49061:
        /* <DEDUP_REMOVED lines=61> */
.L_x_49059:
[----:B------:R-:W-:Y:S05]  /*1e340*/  BSYNC.RECONVERGENT B2 ;  /* 0x0000000000027941 */ /* 0x000fea0003800200 */
.L_x_49058:
        /* <DEDUP_REMOVED lines=11> */
.L_x_49057:
[----:B------:R-:W-:Y:S05]  /*1e400*/  BSYNC.RECONVERGENT B1 ;  /* 0x0000000000017941 */ /* 0x000fea0003800200 */
.L_x_49056:
        /* <DEDUP_REMOVED lines=17> */
.L_x_49067:
        /* <DEDUP_REMOVED lines=13> */
.L_x_49069:
[----:B------:R-:W-:Y:S05]  /*1e5f0*/  BSYNC.RECONVERGENT B3 ;  /* 0x0000000000037941 */ /* 0x000fea0003800200 */
.L_x_49068:
        /* <DEDUP_REMOVED lines=61> */
.L_x_49066:
[----:B------:R-:W-:Y:S05]  /*1e9d0*/  BSYNC.RECONVERGENT B2 ;  /* 0x0000000000027941 */ /* 0x000fea0003800200 */
.L_x_49065:
        /* <DEDUP_REMOVED lines=11> */
.L_x_49064:
[----:B------:R-:W-:Y:S05]  /*1ea90*/  BSYNC.RECONVERGENT B1 ;  /* 0x0000000000017941 */ /* 0x000fea0003800200 */
.L_x_49063:
        /* <DEDUP_REMOVED lines=16> */
.L_x_49073:
        /* <DEDUP_REMOVED lines=13> */
.L_x_49075:
[----:B------:R-:W-:Y:S05]  /*1ec70*/  BSYNC.RECONVERGENT B2 ;  /* 0x0000000000027941 */ /* 0x000fea0003800200 */
.L_x_49074:
        /* <DEDUP_REMOVED lines=61> */
.L_x_49072:
[----:B------:R-:W-:Y:S05]  /*1f050*/  BSYNC.RECONVERGENT B1 ;  /* 0x0000000000017941 */ /* 0x000fea0003800200 */
.L_x_49071:
        /* <DEDUP_REMOVED lines=12> */
.L_x_49020:
        /* <DEDUP_REMOVED lines=21> */
.L_x_49080:
        /* <DEDUP_REMOVED lines=13> */
.L_x_49082:
[----:B------:R-:W-:Y:S05]  /*1f340*/  BSYNC.RECONVERGENT B3 ;  /* 0x0000000000037941 */ /* 0x000fea0003800200 */
.L_x_49081:
        /* <DEDUP_REMOVED lines=60> */
.L_x_49079:
[----:B------:R-:W-:Y:S05]  /*1f710*/  BSYNC.RECONVERGENT B2 ;  /* 0x0000000000027941 */ /* 0x000fea0003800200 */
.L_x_49078:
        /* <DEDUP_REMOVED lines=11> */
.L_x_49077:
[----:B------:R-:W-:Y:S05]  /*1f7d0*/  BSYNC.RECONVERGENT B1 ;  /* 0x0000000000017941 */ /* 0x000fea0003800200 */
.L_x_49076:
        /* <DEDUP_REMOVED lines=17> */
.L_x_49087:
        /* <DEDUP_REMOVED lines=13> */
.L_x_49089:
[----:B------:R-:W-:Y:S05]  /*1f9c0*/  BSYNC.RECONVERGENT B3 ;  /* 0x0000000000037941 */ /* 0x000fea0003800200 */
.L_x_49088:
        /* <DEDUP_REMOVED lines=61> */
.L_x_49086:
[----:B------:R-:W-:Y:S05]  /*1fda0*/  BSYNC.RECONVERGENT B2 ;  /* 0x0000000000027941 */ /* 0x000fea0003800200 */
.L_x_49085:
        /* <DEDUP_REMOVED lines=11> */
.L_x_49084:
[----:B------:R-:W-:Y:S05]  /*1fe60*/  BSYNC.RECONVERGENT B1 ;  /* 0x0000000000017941 */ /* 0x000fea0003800200 */
.L_x_49083:
        /* <DEDUP_REMOVED lines=17> */
.L_x_49094:
        /* <DEDUP_REMOVED lines=13> */
.L_x_49096:
[----:B------:R-:W-:Y:S05]  /*20050*/  BSYNC.RECONVERGENT B3 ;  /* 0x0000000000037941 */ /* 0x000fea0003800200 */
.L_x_49095:
        /* <DEDUP_REMOVED lines=61> */
.L_x_49093:
[----:B------:R-:W-:Y:S05]  /*20430*/  BSYNC.RECONVERGENT B2 ;  /* 0x0000000000027941 */ /* 0x000fea0003800200 */
.L_x_49092:
        /* <DEDUP_REMOVED lines=11> */
.L_x_49091:
[----:B------:R-:W-:Y:S05]  /*204f0*/  BSYNC.RECONVERGENT B1 ;  /* 0x0000000000017941 */ /* 0x000fea0003800200 */
.L_x_49090:
        /* <DEDUP_REMOVED lines=17> */
.L_x_49101:
        /* <DEDUP_REMOVED lines=13> */
.L_x_49103:
[----:B------:R-:W-:Y:S05]  /*206e0*/  BSYNC.RECONVERGENT B3 ;  /* 0x0000000000037941 */ /* 0x000fea0003800200 */
.L_x_49102:
        /* <DEDUP_REMOVED lines=61> */
.L_x_49100:
[----:B------:R-:W-:Y:S05]  /*20ac0*/  BSYNC.RECONVERGENT B2 ;  /* 0x0000000000027941 */ /* 0x000fea0003800200 */
.L_x_49099:
        /* <DEDUP_REMOVED lines=11> */
.L_x_49098:
[----:B------:R-:W-:Y:S05]  /*20b80*/  BSYNC.RECONVERGENT B1 ;  /* 0x0000000000017941 */ /* 0x000fea0003800200 */
.L_x_49097:
        /* <DEDUP_REMOVED lines=17> */
.L_x_49108:
        /* <DEDUP_REMOVED lines=13> */
.L_x_49110:
[----:B------:R-:W-:Y:S05]  /*20d70*/  BSYNC.RECONVERGENT B3 ;  /* 0x0000000000037941 */ /* 0x000fea0003800200 */
.L_x_49109:
        /* <DEDUP_REMOVED lines=61> */
.L_x_49107:
[----:B------:R-:W-:Y:S05]  /*21150*/  BSYNC.RECONVERGENT B2 ;  /* 0x0000000000027941 */ /* 0x000fea0003800200 */
.L_x_49106:
        /* <DEDUP_REMOVED lines=11> */
.L_x_49105:
[----:B------:R-:W-:Y:S05]  /*21210*/  BSYNC.RECONVERGENT B1 ;  /* 0x0000000000017941 */ /* 0x000fea0003800200 */
.L_x_49104:
        /* <DEDUP_REMOVED lines=17> */
.L_x_49115:
        /* <DEDUP_REMOVED lines=13> */
.L_x_49117:
[----:B------:R-:W-:Y:S05]  /*21400*/  BSYNC.RECONVERGENT B3 ;  /* 0x0000000000037941 */ /* 0x000fea0003800200 */
.L_x_49116:
        /* <DEDUP_REMOVED lines=61> */
.L_x_49114:
[----:B------:R-:W-:Y:S05]  /*217e0*/  BSYNC.RECONVERGENT B2 ;  /* 0x0000000000027941 */ /* 0x000fea0003800200 */
.L_x_49113:
        /* <DEDUP_REMOVED lines=11> */
.L_x_49112:
[----:B------:R-:W-:Y:S05]  /*218a0*/  BSYNC.RECONVERGENT B1 ;  /* 0x0000000000017941 */ /* 0x000fea0003800200 */
.L_x_49111:
        /* <DEDUP_REMOVED lines=17> */
.L_x_49122:
        /* <DEDUP_REMOVED lines=13> */
.L_x_49124:
[----:B------:R-:W-:Y:S05]  /*21a90*/  BSYNC.RECONVERGENT B3 ;  /* 0x0000000000037941 */ /* 0x000fea0003800200 */
.L_x_49123:
        /* <DEDUP_REMOVED lines=61> */
.L_x_49121:
[----:B------:R-:W-:Y:S05]  /*21e70*/  BSYNC.RECONVERGENT B2 ;  /* 0x0000000000027941 */ /* 0x000fea0003800200 */
.L_x_49120:
        /* <DEDUP_REMOVED lines=11> */
.L_x_49119:
[----:B------:R-:W-:Y:S05]  /*21f30*/  BSYNC.RECONVERGENT B1 ;  /* 0x0000000000017941 */ /* 0x000fea0003800200 */
.L_x_49118:
        /* <DEDUP_REMOVED lines=16> */
.L_x_49127:
        /* <DEDUP_REMOVED lines=13> */
.L_x_49129:
[----:B------:R-:W-:Y:S05]  /*22110*/  BSYNC.RECONVERGENT B2 ;  /* 0x0000000000027941 */ /* 0x000fea0003800200 */
.L_x_49128:
        /* <DEDUP_REMOVED lines=61> */
.L_x_49126:
[----:B------:R-:W-:Y:S05]  /*224f0*/  BSYNC.RECONVERGENT B1 ;  /* 0x0000000000017941 */ /* 0x000fea0003800200 */
.L_x_49125:
        /* <DEDUP_REMOVED lines=11> */
.L_x_49070:
[----:B------:R-:W-:Y:S05]  /*225b0*/  BSYNC.RECONVERGENT B0 ;  /* 0x0000000000007941 */ /* 0x000fea0003800200 */
.L_x_49019:
        /* <DEDUP_REMOVED lines=33> */
.L_x_49131:
[----:B------:R-:W-:Y:S05]  /*227d0*/  BSYNC.RECONVERGENT B0 ;  /* 0x0000000000007941 */ /* 0x000fea0003800200 */
.L_x_49130:
        /* <DEDUP_REMOVED lines=27> */
.L_x_49138:
        /* <DEDUP_REMOVED lines=13> */
.L_x_49140:
[----:B------:R-:W-:Y:S05]  /*22a60*/  BSYNC.RECONVERGENT B3 ;  /* 0x0000000000037941 */ /* 0x000fea0003800200 */
.L_x_49139:
        /* <DEDUP_REMOVED lines=60> */
.L_x_49137:
[----:B------:R-:W-:Y:S05]  /*22e30*/  BSYNC.RECONVERGENT B2 ;  /* 0x0000000000027941 */ /* 0x000fea0003800200 */
.L_x_49136:
        /* <DEDUP_REMOVED lines=11> */
.L_x_49135:
[----:B------:R-:W-:Y:S05]  /*22ef0*/  BSYNC.RECONVERGENT B1 ;  /* 0x0000000000017941 */ /* 0x000fea0003800200 */
.L_x_49134:
        /* <DEDUP_REMOVED lines=17> */
.L_x_49145:
        /* <DEDUP_REMOVED lines=13> */
.L_x_49147:
[----:B------:R-:W-:Y:S05]  /*230e0*/  BSYNC.RECONVERGENT B3 ;  /* 0x0000000000037941 */ /* 0x000fea0003800200 */
.L_x_49146:
        /* <DEDUP_REMOVED lines=61> */
.L_x_49144:
[----:B------:R-:W-:Y:S05]  /*234c0*/  BSYNC.RECONVERGENT B2 ;  /* 0x0000000000027941 */ /* 0x000fea0003800200 */
.L_x_49143:
        /* <DEDUP_REMOVED lines=11> */
.L_x_49142:
[----:B------:R-:W-:Y:S05]  /*23580*/  BSYNC.RECONVERGENT B1 ;  /* 0x0000000000017941 */ /* 0x000fea0003800200 */
.L_x_49141:
        /* <DEDUP_REMOVED lines=17> */
.L_x_49152:
        /* <DEDUP_REMOVED lines=13> */
.L_x_49154:
[----:B------:R-:W-:Y:S05]  /*23770*/  BSYNC.RECONVERGENT B3 ;  /* 0x0000000000037941 */ /* 0x000fea0003800200 */
.L_x_49153:
        /* <DEDUP_REMOVED lines=61> */
.L_x_49151:
[----:B------:R-:W-:Y:S05]  /*23b50*/  BSYNC.RECONVERGENT B2 ;  /* 0x0000000000027941 */ /* 0x000fea0003800200 */
.L_x_49150:
        /* <DEDUP_REMOVED lines=11> */
.L_x_49149:
[----:B------:R-:W-:Y:S05]  /*23c10*/  BSYNC.RECONVERGENT B1 ;  /* 0x0000000000017941 */ /* 0x000fea0003800200 */
.L_x_49148:
        /* <DEDUP_REMOVED lines=17> */
.L_x_49159:
        /* <DEDUP_REMOVED lines=13> */
.L_x_49161:
[----:B------:R-:W-:Y:S05]  /*23e00*/  BSYNC.RECONVERGENT B3 ;  /* 0x0000000000037941 */ /* 0x000fea0003800200 */
.L_x_49160:
        /* <DEDUP_REMOVED lines=61> */
.L_x_49158:
[----:B------:R-:W-:Y:S05]  /*241e0*/  BSYNC.RECONVERGENT B2 ;  /* 0x0000000000027941 */ /* 0x000fea0003800200 */
.L_x_49157:
        /* <DEDUP_REMOVED lines=11> */
.L_x_49156:
[----:B------:R-:W-:Y:S05]  /*242a0*/  BSYNC.RECONVERGENT B1 ;  /* 0x0000000000017941 */ /* 0x000fea0003800200 */
.L_x_49155:
        /* <DEDUP_REMOVED lines=17> */
.L_x_49166:
        /* <DEDUP_REMOVED lines=13> */
.L_x_49168:
[----:B------:R-:W-:Y:S05]  /*24490*/  BSYNC.RECONVERGENT B3 ;  /* 0x0000000000037941 */ /* 0x000fea0003800200 */
.L_x_49167:
        /* <DEDUP_REMOVED lines=61> */
.L_x_49165:
[----:B------:R-:W-:Y:S05]  /*24870*/  BSYNC.RECONVERGENT B2 ;  /* 0x0000000000027941 */ /* 0x000fea0003800200 */
.L_x_49164:
        /* <DEDUP_REMOVED lines=11> */
.L_x_49163:
[----:B------:R-:W-:Y:S05]  /*24930*/  BSYNC.RECONVERGENT B1 ;  /* 0x0000000000017941 */ /* 0x000fea0003800200 */
.L_x_49162:
        /* <DEDUP_REMOVED lines=17> */
.L_x_49173:
        /* <DEDUP_REMOVED lines=13> */
.L_x_49175:
[----:B------:R-:W-:Y:S05]  /*24b20*/  BSYNC.RECONVERGENT B3 ;  /* 0x0000000000037941 */ /* 0x000fea0003800200 */
.L_x_49174:
        /* <DEDUP_REMOVED lines=61> */
.L_x_49172:
[----:B------:R-:W-:Y:S05]  /*24f00*/  BSYNC.RECONVERGENT B2 ;  /* 0x0000000000027941 */ /* 0x000fea0003800200 */
.L_x_49171:
        /* <DEDUP_REMOVED lines=11> */
.L_x_49170:
[----:B------:R-:W-:Y:S05]  /*24fc0*/  BSYNC.RECONVERGENT B1 ;  /* 0x0000000000017941 */ /* 0x000fea0003800200 */
.L_x_49169:
        /* <DEDUP_REMOVED lines=17> */
.L_x_49180:
        /* <DEDUP_REMOVED lines=13> */
.L_x_49182:
[----:B------:R-:W-:Y:S05]  /*251b0*/  BSYNC.RECONVERGENT B3 ;  /* 0x0000000000037941 */ /* 0x000fea0003800200 */
.L_x_49181:
        /* <DEDUP_REMOVED lines=61> */
.L_x_49179:
[----:B------:R-:W-:Y:S05]  /*25590*/  BSYNC.RECONVERGENT B2 ;  /* 0x0000000000027941 */ /* 0x000fea0003800200 */
.L_x_49178:
        /* <DEDUP_REMOVED lines=11> */
.L_x_49177:
[----:B------:R-:W-:Y:S05]  /*25650*/  BSYNC.RECONVERGENT B1 ;  /* 0x0000000000017941 */ /* 0x000fea0003800200 */
.L_x_49176:
        /* <DEDUP_REMOVED lines=16> */
.L_x_49186:
        /* <DEDUP_REMOVED lines=13> */
.L_x_49188:
[----:B------:R-:W-:Y:S05]  /*25830*/  BSYNC.RECONVERGENT B2 ;  /* 0x0000000000027941 */ /* 0x000fea0003800200 */
.L_x_49187:
        /* <DEDUP_REMOVED lines=61> */
.L_x_49185:
[----:B------:R-:W-:Y:S05]  /*25c10*/  BSYNC.RECONVERGENT B1 ;  /* 0x0000000000017941 */ /* 0x000fea0003800200 */
.L_x_49184:
        /* <DEDUP_REMOVED lines=12> */
.L_x_49133:
        /* <DEDUP_REMOVED lines=21> */
.L_x_49193:
        /* <DEDUP_REMOVED lines=13> */
.L_x_49195:
[----:B------:R-:W-:Y:S05]  /*25f00*/  BSYNC.RECONVERGENT B3 ;  /* 0x0000000000037941 */ /* 0x000fea0003800200 */
.L_x_49194:
        /* <DEDUP_REMOVED lines=60> */
.L_x_49192:
[----:B------:R-:W-:Y:S05]  /*262d0*/  BSYNC.RECONVERGENT B2 ;  /* 0x0000000000027941 */ /* 0x000fea0003800200 */
.L_x_49191:
        /* <DEDUP_REMOVED lines=11> */
.L_x_49190:
[----:B------:R-:W-:Y:S05]  /*26390*/  BSYNC.RECONVERGENT B1 ;  /* 0x0000000000017941 */ /* 0x000fea0003800200 */
.L_x_49189:
        /* <DEDUP_REMOVED lines=17> */
.L_x_49200:
        /* <DEDUP_REMOVED lines=13> */
.L_x_49202:
[----:B------:R-:W-:Y:S05]  /*26580*/  BSYNC.RECONVERGENT B3 ;  /* 0x0000000000037941 */ /* 0x000fea0003800200 */
.L_x_49201:
        /* <DEDUP_REMOVED lines=61> */
.L_x_49199:
[----:B------:R-:W-:Y:S05]  /*26960*/  BSYNC.RECONVERGENT B2 ;  /* 0x0000000000027941 */ /* 0x000fea0003800200 */
.L_x_49198:
        /* <DEDUP_REMOVED lines=11> */
.L_x_49197:
[----:B------:R-:W-:Y:S05]  /*26a20*/  BSYNC.RECONVERGENT B1 ;  /* 0x0000000000017941 */ /* 0x000fea0003800200 */
.L_x_49196:
        /* <DEDUP_REMOVED lines=17> */
.L_x_49207:
        /* <DEDUP_REMOVED lines=13> */
.L_x_49209:
[----:B------:R-:W-:Y:S05]  /*26c10*/  BSYNC.RECONVERGENT B3 ;  /* 0x0000000000037941 */ /* 0x000fea0003800200 */
.L_x_49208:
        /* <DEDUP_REMOVED lines=61> */
.L_x_49206:
[----:B------:R-:W-:Y:S05]  /*26ff0*/  BSYNC.RECONVERGENT B2 ;  /* 0x0000000000027941 */ /* 0x000fea0003800200 */
.L_x_49205:
        /* <DEDUP_REMOVED lines=11> */
.L_x_49204:
[----:B------:R-:W-:Y:S05]  /*270b0*/  BSYNC.RECONVERGENT B1 ;  /* 0x0000000000017941 */ /* 0x000fea0003800200 */
.L_x_49203:
        /* <DEDUP_REMOVED lines=17> */
.L_x_49214:
        /* <DEDUP_REMOVED lines=13> */
.L_x_49216:
[----:B------:R-:W-:Y:S05]  /*272a0*/  BSYNC.RECONVERGENT B3 ;  /* 0x0000000000037941 */ /* 0x000fea0003800200 */
.L_x_49215:
        /* <DEDUP_REMOVED lines=61> */
.L_x_49213:
[----:B------:R-:W-:Y:S05]  /*27680*/  BSYNC.RECONVERGENT B2 ;  /* 0x0000000000027941 */ /* 0x000fea0003800200 */
.L_x_49212:
        /* <DEDUP_REMOVED lines=11> */
.L_x_49211:
[----:B------:R-:W-:Y:S05]  /*27740*/  BSYNC.RECONVERGENT B1 ;  /* 0x0000000000017941 */ /* 0x000fea0003800200 */
.L_x_49210:
        /* <DEDUP_REMOVED lines=17> */
.L_x_49221:
        /* <DEDUP_REMOVED lines=13> */
.L_x_49223:
[----:B------:R-:W-:Y:S05]  /*27930*/  BSYNC.RECONVERGENT B3 ;  /* 0x0000000000037941 */ /* 0x000fea0003800200 */
.L_x_49222:
        /* <DEDUP_REMOVED lines=61> */
.L_x_49220:
[----:B------:R-:W-:Y:S05]  /*27d10*/  BSYNC.RECONVERGENT B2 ;  /* 0x0000000000027941 */ /* 0x000fea0003800200 */
.L_x_49219:
        /* <DEDUP_REMOVED lines=11> */
.L_x_49218:
[----:B------:R-:W-:Y:S05]  /*27dd0*/  BSYNC.RECONVERGENT B1 ;  /* 0x0000000000017941 */ /* 0x000fea0003800200 */
.L_x_49217:
        /* <DEDUP_REMOVED lines=17> */
.L_x_49228:
        /* <DEDUP_REMOVED lines=13> */
.L_x_49230:
[----:B------:R-:W-:Y:S05]  /*27fc0*/  BSYNC.RECONVERGENT B3 ;  /* 0x0000000000037941 */ /* 0x000fea0003800200 */
.L_x_49229:
        /* <DEDUP_REMOVED lines=61> */
.L_x_49227:
[----:B------:R-:W-:Y:S05]  /*283a0*/  BSYNC.RECONVERGENT B2 ;  /* 0x0000000000027941 */ /* 0x000fea0003800200 */
.L_x_49226:
        /* <DEDUP_REMOVED lines=11> */
.L_x_49225:
[----:B------:R-:W-:Y:S05]  /*28460*/  BSYNC.RECONVERGENT B1 ;  /* 0x0000000000017941 */ /* 0x000fea0003800200 */
.L_x_49224:
        /* <DEDUP_REMOVED lines=17> */
.L_x_49235:
        /* <DEDUP_REMOVED lines=13> */
.L_x_49237:
[----:B------:R-:W-:Y:S05]  /*28650*/  BSYNC.RECONVERGENT B3 ;  /* 0x0000000000037941 */ /* 0x000fea0003800200 */
.L_x_49236:
        /* <DEDUP_REMOVED lines=61> */
.L_x_49234:
[----:B------:R-:W-:Y:S05]  /*28a30*/  BSYNC.RECONVERGENT B2 ;  /* 0x0000000000027941 */ /* 0x000fea0003800200 */
.L_x_49233:
        /* <DEDUP_REMOVED lines=11> */
.L_x_49232:
[----:B------:R-:W-:Y:S05]  /*28af0*/  BSYNC.RECONVERGENT B1 ;  /* 0x0000000000017941 */ /* 0x000fea0003800200 */
.L_x_49231:
        /* <DEDUP_REMOVED lines=16> */
.L_x_49240:
        /* <DEDUP_REMOVED lines=13> */
.L_x_49242:
[----:B------:R-:W-:Y:S05]  /*28cd0*/  BSYNC.RECONVERGENT B2 ;  /* 0x0000000000027941 */ /* 0x000fea0003800200 */
.L_x_49241:
        /* <DEDUP_REMOVED lines=61> */
.L_x_49239:
[----:B------:R-:W-:Y:S05]  /*290b0*/  BSYNC.RECONVERGENT B1 ;  /* 0x0000000000017941 */ /* 0x000fea0003800200 */
.L_x_49238:
        /* <DEDUP_REMOVED lines=11> */
.L_x_49183:
[----:B------:R-:W-:Y:S05]  /*29170*/  BSYNC.RECONVERGENT B0 ;  /* 0x0000000000007941 */ /* 0x000fea0003800200 */
.L_x_49132:
        /* <DEDUP_REMOVED lines=33> */
.L_x_49244:
[----:B------:R-:W-:Y:S05]  /*29390*/  BSYNC.RECONVERGENT B0 ;  /* 0x0000000000007941 */ /* 0x000fea0003800200 */
.L_x_49243:
        /* <DEDUP_REMOVED lines=27> */
.L_x_49251:
        /* <DEDUP_REMOVED lines=13> */
.L_x_49253:
[----:B------:R-:W-:Y:S05]  /*29620*/  BSYNC.RECONVERGENT B3 ;  /* 0x0000000000037941 */ /* 0x000fea0003800200 */
.L_x_49252:
[----:B------:R-:W-:Y:S01]  /*29630*/  IMAD.WIDE.U32 R160, R172, -0x326172a9, RZ ;  /* 0xcd9e8d57aca07825 */ /* 0x000fe200078e00ff */
[----:B------:R-:W-:Y:S02]  /*29640*/  LOP3.LUT R168, R179, R157, R3, 0x96, !PT ;  /* 0x0000009db3a87212 */ /* 0x000fe400078e9603 */
[----:B------:R-:W-:Y:S01]  /*29650*/  IADD3 R159, PT, PT, R3, -0x4498517b, RZ ;  /* 0xbb67ae85039f7810 */ /* 0x000fe20007ffe0ff */
[----:B------:R-:W-:Y:S01]  /*29660*/  VIADD R157, R2, 0x9e3779b9 ;  /* 0x9e3779b9029d7836 */ /* 0x000fe20000000000 */
[----:B0-----:R-:W-:Y:S01]  /*29670*/  LOP3.LUT R162, R177, R161, R2, 0x96, !PT ;  /* 0x000000a1b1a27212 */ /* 0x001fe200078e9602 */
        /* <DEDUP_REMOVED lines=53> */
[----:B------:R-:W-:Y:S01]  /*299d0*/  HFMA2 R160, -RZ, RZ, 0, 0 ;  /* 0x00000000ffa07431 */ /* 0x000fe200000001ff */
[----:B------:R-:W-:Y:S01]  /*299e0*/  LOP3.LUT R174, R157, R174, R161, 0x96, !PT ;  /* 0x000000ae9dae7212 */ /* 0x000fe200078e96a1 */
[----:B------:R-:W-:-:S07]  /*299f0*/  IMAD.MOV.U32 R156, RZ, RZ, R158 ;  /* 0x000000ffff9c7224 */ /* 0x000fce00078e009e */
.L_x_49250:
[----:B------:R-:W-:Y:S05]  /*29a00*/  BSYNC.RECONVERGENT B2 ;  /* 0x0000000000027941 */ /* 0x000fea0003800200 */
.L_x_49249:
        /* <DEDUP_REMOVED lines=11> */
.L_x_49248:
[----:B------:R-:W-:Y:S05]  /*29ac0*/  BSYNC.RECONVERGENT B1 ;  /* 0x0000000000017941 */ /* 0x000fea0003800200 */
.L_x_49247:
        /* <DEDUP_REMOVED lines=17> */
.L_x_49258:
        /* <DEDUP_REMOVED lines=13> */
.L_x_49260:
[----:B------:R-:W-:Y:S05]  /*29cb0*/  BSYNC.RECONVERGENT B3 ;  /* 0x0000000000037941 */ /* 0x000fea0003800200 */
.L_x_49259:
        /* <DEDUP_REMOVED lines=61> */
.L_x_49257:
[----:B------:R-:W-:Y:S05]  /*2a090*/  BSYNC.RECONVERGENT B2 ;  /* 0x0000000000027941 */ /* 0x000fea0003800200 */
.L_x_49256:
        /* <DEDUP_REMOVED lines=11> */
.L_x_49255:
[----:B------:R-:W-:Y:S05]  /*2a150*/  BSYNC.RECONVERGENT B1 ;  /* 0x0000000000017941 */ /* 0x000fea0003800200 */
.L_x_49254:
        /* <DEDUP_REMOVED lines=17> */
.L_x_49265:
        /* <DEDUP_REMOVED lines=13> */
.L_x_49267:
[----:B------:R-:W-:Y:S05]  /*2a340*/  BSYNC.RECONVERGENT B3 ;  /* 0x0000000000037941 */ /* 0x000fea0003800200 */
.L_x_49266:
[----:B------:R-:W-:Y:S01]  /*2a350*/  IMAD.WIDE.U32 R160, R172, -0x326172a9, RZ ;  /* 0xcd9e8d57aca07825 */ /* 0x000fe200078e00ff */
[----:B------:R-:W-:-:S03]  /*2a360*/  LOP3.LUT R168, R179, R159, R3, 0x96, !PT ;  /* 0x0000009fb3a87212 */ /* 0x000fc600078e9603 */
[----:B------:R-:W-:Y:S01]  /*2a370*/  VIADD R159, R2, 0x9e3779b9 ;  /* 0x9e3779b9029f7836 */ /* 0x000fe20000000000 */
[----:B0-----:R-:W-:Y:S01]  /*2a380*/  LOP3.LUT R162, R177, R161, R2, 0x96, !PT ;  /* 0x000000a1b1a27212 */ /* 0x001fe200078e9602 */
        /* <DEDUP_REMOVED lines=57> */
.L_x_49264:
[----:B------:R-:W-:Y:S05]  /*2a720*/  BSYNC.RECONVERGENT B2 ;  /* 0x0000000000027941 */ /* 0x000fea0003800200 */
.L_x_49263:
        /* <DEDUP_REMOVED lines=11> */
.L_x_49262:
[----:B------:R-:W-:Y:S05]  /*2a7e0*/  BSYNC.RECONVERGENT B1 ;  /* 0x0000000000017941 */ /* 0x000fea0003800200 */
.L_x_49261:
        /* <DEDUP_REMOVED lines=17> */
.L_x_49272:
        /* <DEDUP_REMOVED lines=13> */
.L_x_49274:
[----:B------:R-:W-:Y:S05]  /*2a9d0*/  BSYNC.RECONVERGENT B3 ;  /* 0x0000000000037941 */ /* 0x000fea0003800200 */
.L_x_49273:
[----:B0-----:R-:W-:Y:S01]  /*2a9e0*/  IMAD.WIDE.U32 R162, R172, -0x326172a9, RZ ;  /* 0xcd9e8d57aca27825 */ /* 0x001fe200078e00ff */
        /* <DEDUP_REMOVED lines=60> */
.L_x_49271:
[----:B------:R-:W-:Y:S05]  /*2adb0*/  BSYNC.RECONVERGENT B2 ;  /* 0x0000000000027941 */ /* 0x000fea0003800200 */
.L_x_49270:
[----:B------:R-:W-:Y:S01]  /*2adc0*/  I2FP.F32.U32 R159, R159 ;  /* 0x0000009f009f7245 */ /* 0x000fe20000201000 */
[----:B0-----:R-:W-:Y:S02]  /*2add0*/  HADD2.F32 R162, -RZ, R113.H1_H1 ;  /* 0x30000071ffa27230 */ /* 0x001fe40000004100 */
        /* <DEDUP_REMOVED lines=9> */
.L_x_49269:
[----:B------:R-:W-:Y:S05]  /*2ae70*/  BSYNC.RECONVERGENT B1 ;  /* 0x0000000000017941 */ /* 0x000fea0003800200 */
.L_x_49268:
        /* <DEDUP_REMOVED lines=17> */
.L_x_49279:
        /* <DEDUP_REMOVED lines=13> */
.L_x_49281:
[----:B------:R-:W-:Y:S05]  /*2b060*/  BSYNC.RECONVERGENT B3 ;  /* 0x0000000000037941 */ /* 0x000fea0003800200 */
.L_x_49280:
        /* <DEDUP_REMOVED lines=61> */
.L_x_49278:
[----:B------:R-:W-:Y:S05]  /*2b440*/  BSYNC.RECONVERGENT B2 ;  /* 0x0000000000027941 */ /* 0x000fea0003800200 */
.L_x_49277:
        /* <DEDUP_REMOVED lines=11> */
.L_x_49276:
[----:B------:R-:W-:Y:S05]  /*2b500*/  BSYNC.RECONVERGENT B1 ;  /* 0x0000000000017941 */ /* 0x000fea0003800200 */
.L_x_49275:
        /* <DEDUP_REMOVED lines=17> */
.L_x_49286:
        /* <DEDUP_REMOVED lines=13> */
.L_x_49288:
[----:B------:R-:W-:Y:S05]  /*2b6f0*/  BSYNC.RECONVERGENT B3 ;  /* 0x0000000000037941 */ /* 0x000fea0003800200 */
.L_x_49287:
        /* <DEDUP_REMOVED lines=61> */
.L_x_49285:
[----:B------:R-:W-:Y:S05]  /*2bad0*/  BSYNC.RECONVERGENT B2 ;  /* 0x0000000000027941 */ /* 0x000fea0003800200 */
.L_x_49284:
        /* <DEDUP_REMOVED lines=11> */
.L_x_49283:
[----:B------:R-:W-:Y:S05]  /*2bb90*/  BSYNC.RECONVERGENT B1 ;  /* 0x0000000000017941 */ /* 0x000fea0003800200 */
.L_x_49282:
        /* <DEDUP_REMOVED lines=17> */
.L_x_49293:
        /* <DEDUP_REMOVED lines=13> */
.L_x_49295:
[----:B------:R-:W-:Y:S05]  /*2bd80*/  BSYNC.RECONVERGENT B3 ;  /* 0x0000000000037941 */ /* 0x000fea0003800200 */
.L_x_49294:
        /* <DEDUP_REMOVED lines=61> */
.L_x_49292:
[----:B------:R-:W-:Y:S05]  /*2c160*/  BSYNC.RECONVERGENT B2 ;  /* 0x0000000000027941 */ /* 0x000fea0003800200 */
.L_x_49291:
        /* <DEDUP_REMOVED lines=11> */
.L_x_49290:
[----:B------:R-:W-:Y:S05]  /*2c220*/  BSYNC.RECONVERGENT B1 ;  /* 0x0000000000017941 */ /* 0x000fea0003800200 */
.L_x_49289:
        /* <DEDUP_REMOVED lines=16> */
.L_x_49299:
        /* <DEDUP_REMOVED lines=13> */
.L_x_49301:
[----:B------:R-:W-:Y:S05]  /*2c400*/  BSYNC.RECONVERGENT B2 ;  /* 0x0000000000027941 */ /* 0x000fea0003800200 */
.L_x_49300:
        /* <DEDUP_REMOVED lines=49> */
[----:B------:R-:W-:Y:S02]  /*2c720*/  LOP3.LUT R175, R175, R174, R169, 0x96, !PT ;  /* 0x000000aeafaf7212 */ /* 0x000fe400078e96a9 */
[----:B------:R-:W-:Y:S01]  /*2c730*/  LOP3.LUT R200, R163, R200, R171, 0x96, !PT ;  /* 0x000000c8a3c87212 */ /* 0x000fe200078e96ab */
[----:B------:R-:W-:Y:S01]  /*2c740*/  VIADD R163, R2, 0x8ff34781 ;  /* 0x8ff3478102a37836 */ /* 0x000fe20000000000 */
[----:B------:R-:W-:Y:S01]  /*2c750*/  IADD3 R169, PT, PT, R3, -0x695add53, RZ ;  /* 0x96a522ad03a97810 */ /* 0x000fe20007ffe0ff */
        /* <DEDUP_REMOVED lines=8> */
.L_x_49298:
[----:B------:R-:W-:Y:S05]  /*2c7e0*/  BSYNC.RECONVERGENT B1 ;  /* 0x0000000000017941 */ /* 0x000fea0003800200 */
.L_x_49297:
        /* <DEDUP_REMOVED lines=12> */
.L_x_49246:
        /* <DEDUP_REMOVED lines=21> */
.L_x_49306:
        /* <DEDUP_REMOVED lines=13> */
.L_x_49308:
[----:B------:R-:W-:Y:S05]  /*2cad0*/  BSYNC.RECONVERGENT B3 ;  /* 0x0000000000037941 */ /* 0x000fea0003800200 */
.L_x_49307:
        /* <DEDUP_REMOVED lines=61> */
.L_x_49305:
[----:B------:R-:W-:Y:S05]  /*2ceb0*/  BSYNC.RECONVERGENT B2 ;  /* 0x0000000000027941 */ /* 0x000fea0003800200 */
.L_x_49304:
        /* <DEDUP_REMOVED lines=11> */
.L_x_49303:
[----:B------:R-:W-:Y:S05]  /*2cf70*/  BSYNC.RECONVERGENT B1 ;  /* 0x0000000000017941 */ /* 0x000fea0003800200 */
.L_x_49302:
        /* <DEDUP_REMOVED lines=17> */
.L_x_49313:
        /* <DEDUP_REMOVED lines=13> */
.L_x_49315:
[----:B------:R-:W-:Y:S05]  /*2d160*/  BSYNC.RECONVERGENT B3 ;  /* 0x0000000000037941 */ /* 0x000fea0003800200 */
.L_x_49314:
        /* <DEDUP_REMOVED lines=61> */
.L_x_49312:
[----:B------:R-:W-:Y:S05]  /*2d540*/  BSYNC.RECONVERGENT B2 ;  /* 0x0000000000027941 */ /* 0x000fea0003800200 */
.L_x_49311:
        /* <DEDUP_REMOVED lines=11> */
.L_x_49310:
[----:B------:R-:W-:Y:S05]  /*2d600*/  BSYNC.RECONVERGENT B1 ;  /* 0x0000000000017941 */ /* 0x000fea0003800200 */
.L_x_49309:
        /* <DEDUP_REMOVED lines=17> */
.L_x_49320:
        /* <DEDUP_REMOVED lines=13> */
.L_x_49322:
[----:B------:R-:W-:Y:S05]  /*2d7f0*/  BSYNC.RECONVERGENT B3 ;  /* 0x0000000000037941 */ /* 0x000fea0003800200 */
.L_x_49321:
        /* <DEDUP_REMOVED lines=61> */
.L_x_49319:
[----:B------:R-:W-:Y:S05]  /*2dbd0*/  BSYNC.RECONVERGENT B2 ;  /* 0x0000000000027941 */ /* 0x000fea0003800200 */
.L_x_49318:
        /* <DEDUP_REMOVED lines=11> */
.L_x_49317:
[----:B------:R-:W-:Y:S05]  /*2dc90*/  BSYNC.RECONVERGENT B1 ;  /* 0x0000000000017941 */ /* 0x000fea0003800200 */
.L_x_49316:
        /* <DEDUP_REMOVED lines=17> */
.L_x_49327:
        /* <DEDUP_REMOVED lines=13> */
.L_x_49329:
[----:B------:R-:W-:Y:S05]  /*2de80*/  BSYNC.RECONVERGENT B3 ;  /* 0x0000000000037941 */ /* 0x000fea0003800200 */
.L_x_49328:
        /* <DEDUP_REMOVED lines=61> */
.L_x_49326:
[----:B------:R-:W-:Y:S05]  /*2e260*/  BSYNC.RECONVERGENT B2 ;  /* 0x0000000000027941 */ /* 0x000fea0003800200 */
.L_x_49325:
[----:B------:R-:W-:Y:S01]  /*2e270*/  I2FP.F32.U32 R159, R159 ;  /* 0x0000009f009f7245 */ /* 0x000fe20000201000 */
[----:B0----5:R-:W-:Y:S02]  /*2e280*/  HADD2.F32 R162, -RZ, R113.H1_H1 ;  /* 0x30000071ffa27230 */ /* 0x021fe40000004100 */
        /* <DEDUP_REMOVED lines=9> */
.L_x_49324:
[----:B------:R-:W-:Y:S05]  /*2e320*/  BSYNC.RECONVERGENT B1 ;  /* 0x0000000000017941 */ /* 0x000fea0003800200 */
.L_x_49323:
        /* <DEDUP_REMOVED lines=17> */
.L_x_49334:
        /* <DEDUP_REMOVED lines=13> */
.L_x_49336:
[----:B------:R-:W-:Y:S05]  /*2e510*/  BSYNC.RECONVERGENT B3 ;  /* 0x0000000000037941 */ /* 0x000fea0003800200 */
.L_x_49335:
        /* <DEDUP_REMOVED lines=61> */
.L_x_49333:
[----:B------:R-:W-:Y:S05]  /*2e8f0*/  BSYNC.RECONVERGENT B2 ;  /* 0x0000000000027941 */ /* 0x000fea0003800200 */
.L_x_49332:
        /* <DEDUP_REMOVED lines=11> */
.L_x_49331:
[----:B------:R-:W-:Y:S05]  /*2e9b0*/  BSYNC.RECONVERGENT B1 ;  /* 0x0000000000017941 */ /* 0x000fea0003800200 */
.L_x_49330:
        /* <DEDUP_REMOVED lines=17> */
.L_x_49341:
        /* <DEDUP_REMOVED lines=13> */
.L_x_49343:
[----:B------:R-:W-:Y:S05]  /*2eba0*/  BSYNC.RECONVERGENT B3 ;  /* 0x0000000000037941 */ /* 0x000fea0003800200 */
.L_x_49342:
        /* <DEDUP_REMOVED lines=61> */
.L_x_49340:
[----:B------:R-:W-:Y:S05]  /*2ef80*/  BSYNC.RECONVERGENT B2 ;  /* 0x0000000000027941 */ /* 0x000fea0003800200 */
.L_x_49339:
        /* <DEDUP_REMOVED lines=11> */
.L_x_49338:
[----:B------:R-:W-:Y:S05]  /*2f040*/  BSYNC.RECONVERGENT B1 ;  /* 0x0000000000017941 */ /* 0x000fea0003800200 */
.L_x_49337:
        /* <DEDUP_REMOVED lines=17> */
.L_x_49348:
        /* <DEDUP_REMOVED lines=13> */
.L_x_49350:
[----:B------:R-:W-:Y:S05]  /*2f230*/  BSYNC.RECONVERGENT B3 ;  /* 0x0000000000037941 */ /* 0x000fea0003800200 */
.L_x_49349:
        /* <DEDUP_REMOVED lines=61> */
.L_x_49347:
[----:B------:R-:W-:Y:S05]  /*2f610*/  BSYNC.RECONVERGENT B2 ;  /* 0x0000000000027941 */ /* 0x000fea0003800200 */
.L_x_49346:
        /* <DEDUP_REMOVED lines=11> */
.L_x_49345:
[----:B------:R-:W-:Y:S05]  /*2f6d0*/  BSYNC.RECONVERGENT B1 ;  /* 0x0000000000017941 */ /* 0x000fea0003800200 */
.L_x_49344:
        /* <DEDUP_REMOVED lines=16> */
.L_x_49353:
        /* <DEDUP_REMOVED lines=13> */
.L_x_49355:
[----:B------:R-:W-:Y:S05]  /*2f8b0*/  BSYNC.RECONVERGENT B2 ;  /* 0x0000000000027941 */ /* 0x000fea0003800200 */
.L_x_49354:
        /* <DEDUP_REMOVED lines=61> */
.L_x_49352:
[----:B------:R-:W-:Y:S05]  /*2fc90*/  BSYNC.RECONVERGENT B1 ;  /* 0x0000000000017941 */ /* 0x000fea0003800200 */
.L_x_49351:
        /* <DEDUP_REMOVED lines=11> */
.L_x_49296:
[----:B------:R-:W-:Y:S05]  /*2fd50*/  BSYNC.RECONVERGENT B0 ;  /* 0x0000000000007941 */ /* 0x000fea0003800200 */
.L_x_49245:
[C---:B------:R-:W-:Y:S01]  /*2fd60*/  IADD3 R205, PT, PT, R167.reuse, 0xc0, RZ ;  /* 0x000000c0a7cd7810 */ /* 0x040fe20007ffe0ff */
[----:B------:R-:W0:Y:S01]  /*2fd70*/  @P1 LDC.64 R168, c[0x0][0x390] ;  /* 0x0000e400ffa81b82 */ /* 0x000e220000000a00 */
[----:B------:R-:W-:Y:S01]  /*2fd80*/  IADD3 R201, PT, PT, R167, 0xe0, RZ ;  /* 0x000000e0a7c97810 */ /* 0x000fe20007ffe0ff */
[----:B------:R-:W-:Y:S01]  /*2fd90*/  VIADD R199, R165, 0xe0 ;  /* 0x000000e0a5c77836 */ /* 0x000fe20000000000 */
        /* <DEDUP_REMOVED lines=29> */
.L_x_49357:
[----:B------:R-:W-:Y:S05]  /*2ff70*/  BSYNC.RECONVERGENT B0 ;  /* 0x0000000000007941 */ /* 0x000fea0003800200 */
.L_x_49356:
        /* <DEDUP_REMOVED lines=27> */
.L_x_49364:
        /* <DEDUP_REMOVED lines=13> */
.L_x_49366:
[----:B------:R-:W-:Y:S05]  /*30200*/  BSYNC.RECONVERGENT B3 ;  /* 0x0000000000037941 */ /* 0x000fea0003800200 */
.L_x_49365:
[----:B-1----:R-:W-:Y:S01]  /*30210*/  IMAD.WIDE.U32 R168, R172, -0x326172a9, RZ ;  /* 0xcd9e8d57aca87825 */ /* 0x002fe200078e00ff */
        /* <DEDUP_REMOVED lines=42> */
[----:B------:R-:W-:Y:S01]  /*304c0*/  IADD3 R175, PT, PT, R2, -0x700cb87f, RZ ;  /* 0x8ff3478102af7810 */ /* 0x000fe20007ffe0ff */
[----:B------:R-:W-:-:S05]  /*304d0*/  VIADD R167, R3, 0x1fd5c5a3 ;  /* 0x1fd5c5a303a77836 */ /* 0x000fca0000000000 */
[----:B------:R-:W-:Y:S01]  /*304e0*/  LOP3.LUT R167, R167, R164, R171, 0x96, !PT ;  /* 0x000000a4a7a77212 */ /* 0x000fe200078e96ab */
[----:B------:R-:W-:Y:S01]  /*304f0*/  IMAD.WIDE.U32 R164, R165, -0x2daee0ad, RZ ;  /* 0xd2511f53a5a47825 */ /* 0x000fe200078e00ff */
[----:B------:R-:W-:-:S03]  /*30500*/  IADD3 R171, PT, PT, R3, -0x24c28bd8, RZ ;  /* 0xdb3d742803ab7810 */ /* 0x000fc60007ffe0ff */
[----:B------:R-:W-:Y:S01]  /*30510*/  IMAD.WIDE.U32 R168, R167, -0x326172a9, RZ ;  /* 0xcd9e8d57a7a87825 */ /* 0x000fe200078e00ff */
[----:B------:R-:W-:-:S03]  /*30520*/  LOP3.LUT R171, R171, R170, R165, 0x96, !PT ;  /* 0x000000aaabab7212 */ /* 0x000fc600078e96a5 */
[----:B------:R-:W-:Y:S02]  /*30530*/  VIADD R167, R2, 0xf1bbcdc8 ;  /* 0xf1bbcdc802a77836 */ /* 0x000fe40000000000 */
[----:B------:R-:W-:Y:S02]  /*30540*/  VIADD R165, R3, 0x96a522ad ;  /* 0x96a522ad03a57836 */ /* 0x000fe40000000000 */
[----:B------:R-:W-:Y:S01]  /*30550*/  IMAD.WIDE.U32 R170, R171, -0x326172a9, RZ ;  /* 0xcd9e8d57abaa7825 */ /* 0x000fe200078e00ff */
[----:B------:R-:W-:-:S04]  /*30560*/  LOP3.LUT R167, R167, R174, R169, 0x96, !PT ;  /* 0x000000aea7a77212 */ /* 0x000fc800078e96a9 */
[----:B------:R-:W-:Y:S01]  /*30570*/  LOP3.LUT R175, R175, R168, R171, 0x96, !PT ;  /* 0x000000a8afaf7212 */ /* 0x000fe200078e96ab */
[----:B------:R-:W-:-:S04]  /*30580*/  IMAD.WIDE.U32 R180, R167, -0x2daee0ad, RZ ;  /* 0xd2511f53a7b47825 */ /* 0x000fc800078e00ff */
[----:B------:R-:W-:Y:S01]  /*30590*/  HFMA2 R167, -RZ, RZ, 0, 0 ;  /* 0x00000000ffa77431 */ /* 0x000fe200000001ff */
[----:B------:R-:W-:Y:S02]  /*305a0*/  MOV R178, R170 ;  /* 0x000000aa00b27202 */ /* 0x000fe40000000f00 */
[----:B------:R-:W-:Y:S01]  /*305b0*/  LOP3.LUT R174, R165, R164, R181, 0x96, !PT ;  /* 0x000000a4a5ae7212 */ /* 0x000fe200078e96b5 */
[----:B------:R-:W-:-:S07]  /*305c0*/  IMAD.MOV.U32 R164, RZ, RZ, R166 ;  /* 0x000000ffffa47224 */ /* 0x000fce00078e00a6 */
.L_x_49363:
[----:B------:R-:W-:Y:S05]  /*305d0*/  BSYNC.RECONVERGENT B2 ;  /* 0x0000000000027941 */ /* 0x000fea0003800200 */
.L_x_49362:
        /* <DEDUP_REMOVED lines=11> */
.L_x_49361:
[----:B------:R-:W-:Y:S05]  /*30690*/  BSYNC.RECONVERGENT B1 ;  /* 0x0000000000017941 */ /* 0x000fea0003800200 */
.L_x_49360:
[----:B------:R-:W-:Y:S01]  /*306a0*/  BSSY.RECONVERGENT B1, `(.L_x_49367) ;  /* 0x0000068000017945 */ /* 0x000fe20003800200 */
[----:B-1----:R-:W-:Y:S01]  /*306b0*/  MOV R168, R167 ;  /* 0x000000a700a87202 */ /* 0x002fe20000000f00 */
        /* <DEDUP_REMOVED lines=15> */
.L_x_49371:
        /* <DEDUP_REMOVED lines=13> */
.L_x_49373:
[----:B------:R-:W-:Y:S05]  /*30880*/  BSYNC.RECONVERGENT B3 ;  /* 0x0000000000037941 */ /* 0x000fea0003800200 */
.L_x_49372:
        /* <DEDUP_REMOVED lines=61> */
.L_x_49370:
[----:B------:R-:W-:Y:S05]  /*30c60*/  BSYNC.RECONVERGENT B2 ;  /* 0x0000000000027941 */ /* 0x000fea0003800200 */
.L_x_49369:
        /* <DEDUP_REMOVED lines=11> */
.L_x_49368:
[----:B------:R-:W-:Y:S05]  /*30d20*/  BSYNC.RECONVERGENT B1 ;  /* 0x0000000000017941 */ /* 0x000fea0003800200 */
.L_x_49367:
        /* <DEDUP_REMOVED lines=17> */
.L_x_49378:
        /* <DEDUP_REMOVED lines=13> */
.L_x_49380:
[----:B------:R-:W-:Y:S05]  /*30f10*/  BSYNC.RECONVERGENT B3 ;  /* 0x0000000000037941 */ /* 0x000fea0003800200 */
.L_x_49379:
        /* <DEDUP_REMOVED lines=61> */
.L_x_49377:
[----:B------:R-:W-:Y:S05]  /*312f0*/  BSYNC.RECONVERGENT B2 ;  /* 0x0000000000027941 */ /* 0x000fea0003800200 */
.L_x_49376:
        /* <DEDUP_REMOVED lines=11> */
.L_x_49375:
[----:B------:R-:W-:Y:S05]  /*313b0*/  BSYNC.RECONVERGENT B1 ;  /* 0x0000000000017941 */ /* 0x000fea0003800200 */
.L_x_49374:
        /* <DEDUP_REMOVED lines=17> */
.L_x_49385:
        /* <DEDUP_REMOVED lines=13> */
.L_x_49387:
[----:B------:R-:W-:Y:S05]  /*315a0*/  BSYNC.RECONVERGENT B3 ;  /* 0x0000000000037941 */ /* 0x000fea0003800200 */
.L_x_49386:
        /* <DEDUP_REMOVED lines=61> */
.L_x_49384:
[----:B------:R-:W-:Y:S05]  /*31980*/  BSYNC.RECONVERGENT B2 ;  /* 0x0000000000027941 */ /* 0x000fea0003800200 */
.L_x_49383:
        /* <DEDUP_REMOVED lines=11> */
.L_x_49382:
[----:B------:R-:W-:Y:S05]  /*31a40*/  BSYNC.RECONVERGENT B1 ;  /* 0x0000000000017941 */ /* 0x000fea0003800200 */
.L_x_49381:
        /* <DEDUP_REMOVED lines=17> */
.L_x_49392:
        /* <DEDUP_REMOVED lines=13> */
.L_x_49394:
[----:B------:R-:W-:Y:S05]  /*31c30*/  BSYNC.RECONVERGENT B3 ;  /* 0x0000000000037941 */ /* 0x000fea0003800200 */
.L_x_49393:
        /* <DEDUP_REMOVED lines=61> */
.L_x_49391:
[----:B------:R-:W-:Y:S05]  /*32010*/  BSYNC.RECONVERGENT B2 ;  /* 0x0000000000027941 */ /* 0x000fea0003800200 */
.L_x_49390:
        /* <DEDUP_REMOVED lines=11> */
.L_x_49389:
[----:B------:R-:W-:Y:S05]  /*320d0*/  BSYNC.RECONVERGENT B1 ;  /* 0x0000000000017941 */ /* 0x000fea0003800200 */
.L_x_49388:
        /* <DEDUP_REMOVED lines=17> */
.L_x_49399:
        /* <DEDUP_REMOVED lines=13> */
.L_x_49401:
[----:B------:R-:W-:Y:S05]  /*322c0*/  BSYNC.RECONVERGENT B3 ;  /* 0x0000000000037941 */ /* 0x000fea0003800200 */
.L_x_49400:
[----:B------:R-:W-:Y:S01]  /*322d0*/  IMAD.WIDE.U32 R174, R172, -0x326172a9, RZ ;  /* 0xcd9e8d57acae7825 */ /* 0x000fe200078e00ff */
[----:B0-----:R-:W-:-:S03]  /*322e0*/  LOP3.LUT R204, R179, R171, R3, 0x96, !PT ;  /* 0x000000abb3cc7212 */ /* 0x001fc600078e9603 */
        /* <DEDUP_REMOVED lines=59> */
.L_x_49398:
[----:B------:R-:W-:Y:S05]  /*326a0*/  BSYNC.RECONVERGENT B2 ;  /* 0x0000000000027941 */ /* 0x000fea0003800200 */
.L_x_49397:
        /* <DEDUP_REMOVED lines=11> */
.L_x_49396:
[----:B------:R-:W-:Y:S05]  /*32760*/  BSYNC.RECONVERGENT B1 ;  /* 0x0000000000017941 */ /* 0x000fea0003800200 */
.L_x_49395:
        /* <DEDUP_REMOVED lines=17> */
.L_x_49406:
        /* <DEDUP_REMOVED lines=13> */
.L_x_49408:
[----:B------:R-:W-:Y:S05]  /*32950*/  BSYNC.RECONVERGENT B3 ;  /* 0x0000000000037941 */ /* 0x000fea0003800200 */
.L_x_49407:
[----:B------:R-:W-:Y:S01]  /*32960*/  IMAD.WIDE.U32 R174, R172, -0x326172a9, RZ ;  /* 0xcd9e8d57acae7825 */ /* 0x000fe200078e00ff */
[----:B0-----:R-:W-:-:S03]  /*32970*/  LOP3.LUT R204, R179, R171, R3, 0x96, !PT ;  /* 0x000000abb3cc7212 */ /* 0x001fc600078e9603 */
[----:B------:R-:W-:Y:S01]  /*32980*/  HFMA2 R200, -RZ, RZ, 0, 0 ;  /* 0x00000000ffc87431 */ /* 0x000fe200000001ff */
        /* <DEDUP_REMOVED lines=57> */
[----:B------:R-:W-:-:S07]  /*32d20*/  IMAD.MOV.U32 R180, RZ, RZ, R202 ;  /* 0x000000ffffb47224 */ /* 0x000fce00078e00ca */
.L_x_49405:
[----:B------:R-:W-:Y:S05]  /*32d30*/  BSYNC.RECONVERGENT B2 ;  /* 0x0000000000027941 */ /* 0x000fea0003800200 */
.L_x_49404:
        /* <DEDUP_REMOVED lines=11> */
.L_x_49403:
[----:B------:R-:W-:Y:S05]  /*32df0*/  BSYNC.RECONVERGENT B1 ;  /* 0x0000000000017941 */ /* 0x000fea0003800200 */
.L_x_49402:
        /* <DEDUP_REMOVED lines=16> */
.L_x_49412:
        /* <DEDUP_REMOVED lines=13> */
.L_x_49414:
[----:B------:R-:W-:Y:S05]  /*32fd0*/  BSYNC.RECONVERGENT B2 ;  /* 0x0000000000027941 */ /* 0x000fea0003800200 */
.L_x_49413:
[----:B------:R-:W-:Y:S01]  /*32fe0*/  IMAD.WIDE.U32 R202, R172, -0x326172a9, RZ ;  /* 0xcd9e8d57acca7825 */ /* 0x000fe200078e00ff */
[----:B------:R-:W-:-:S03]  /*32ff0*/  LOP3.LUT R206, R179, R175, R3, 0x96, !PT ;  /* 0x000000afb3ce7212 */ /* 0x000fc600078e9603 */
[----:B------:R-:W-:Y:S01]  /*33000*/  HFMA2 R176, -RZ, RZ, 0, 0 ;  /* 0x00000000ffb07431 */ /* 0x000fe200000001ff */
        /* <DEDUP_REMOVED lines=58> */
.L_x_49411:
[----:B------:R-:W-:Y:S05]  /*333b0*/  BSYNC.RECONVERGENT B1 ;  /* 0x0000000000017941 */ /* 0x000fea0003800200 */
.L_x_49410:
        /* <DEDUP_REMOVED lines=12> */
.L_x_49359:
        /* <DEDUP_REMOVED lines=21> */
.L_x_49419:
        /* <DEDUP_REMOVED lines=13> */
.L_x_49421:
[----:B------:R-:W-:Y:S05]  /*336a0*/  BSYNC.RECONVERGENT B3 ;  /* 0x0000000000037941 */ /* 0x000fea0003800200 */
.L_x_49420:
        /* <DEDUP_REMOVED lines=49> */
[----:B------:R-:W-:Y:S02]  /*339c0*/  IADD3 R167, PT, PT, R2, -0xe443238, RZ ;  /* 0xf1bbcdc802a77810 */ /* 0x000fe40007ffe0ff */
[----:B------:R-:W-:Y:S02]  /*339d0*/  LOP3.LUT R171, R171, R170, R165, 0x96, !PT ;  /* 0x000000aaabab7212 */ /* 0x000fe400078e96a5 */
[----:B------:R-:W-:Y:S02]  /*339e0*/  LOP3.LUT R167, R167, R174, R169, 0x96, !PT ;  /* 0x000000aea7a77212 */ /* 0x000fe400078e96a9 */
[----:B------:R-:W-:Y:S01]  /*339f0*/  IADD3 R165, PT, PT, R3, -0x695add53, RZ ;  /* 0x96a522ad03a57810 */ /* 0x000fe20007ffe0ff */
[----:B------:R-:W-:-:S04]  /*33a00*/  IMAD.WIDE.U32 R170, R171, -0x326172a9, RZ ;  /* 0xcd9e8d57abaa7825 */ /* 0x000fc800078e00ff */
[----:B------:R-:W-:Y:S01]  /*33a10*/  IMAD.WIDE.U32 R180, R167, -0x2daee0ad, RZ ;  /* 0xd2511f53a7b47825 */ /* 0x000fe200078e00ff */
[----:B------:R-:W-:-:S03]  /*33a20*/  LOP3.LUT R175, R175, R168, R171, 0x96, !PT ;  /* 0x000000a8afaf7212 */ /* 0x000fc600078e96ab */
[----:B------:R-:W-:Y:S01]  /*33a30*/  IMAD.MOV.U32 R178, RZ, RZ, R170 ;  /* 0x000000ffffb27224 */ /* 0x000fe200078e00aa */
[----:B------:R-:W-:Y:S01]  /*33a40*/  LOP3.LUT R174, R165, R164, R181, 0x96, !PT ;  /* 0x000000a4a5ae7212 */ /* 0x000fe200078e96b5 */
[----:B------:R-:W-:Y:S01]  /*33a50*/  IMAD.MOV.U32 R167, RZ, RZ, RZ ;  /* 0x000000ffffa77224 */ /* 0x000fe200078e00ff */
[----:B------:R-:W-:-:S07]  /*33a60*/  MOV R164, R166 ;  /* 0x000000a600a47202 */ /* 0x000fce0000000f00 */
.L_x_49418:
[----:B------:R-:W-:Y:S05]  /*33a70*/  BSYNC.RECONVERGENT B2 ;  /* 0x0000000000027941 */ /* 0x000fea0003800200 */
.L_x_49417:
        /* <DEDUP_REMOVED lines=11> */
.L_x_49416:
[----:B------:R-:W-:Y:S05]  /*33b30*/  BSYNC.RECONVERGENT B1 ;  /* 0x0000000000017941 */ /* 0x000fea0003800200 */
.L_x_49415:
[----:B------:R-:W-:Y:S01]  /*33b40*/  BSSY.RECONVERGENT B1, `(.L_x_49422) ;  /* 0x0000068000017945 */ /* 0x000fe20003800200 */
[----:B-1----:R-:W-:Y:S01]  /*33b50*/  IMAD.MOV.U32 R168, RZ, RZ, R167 ;  /* 0x000000ffffa87224 */ /* 0x002fe200078e00a7 */
        /* <DEDUP_REMOVED lines=15> */
.L_x_49426:
        /* <DEDUP_REMOVED lines=13> */
.L_x_49428:
[----:B------:R-:W-:Y:S05]  /*33d20*/  BSYNC.RECONVERGENT B3 ;  /* 0x0000000000037941 */ /* 0x000fea0003800200 */
.L_x_49427:
        /* <DEDUP_REMOVED lines=59> */
[----:B------:R-:W-:Y:S01]  /*340e0*/  IMAD.MOV.U32 R165, RZ, RZ, R180 ;  /* 0x000000ffffa57224 */ /* 0x000fe200078e00b4 */
[----:B------:R-:W-:-:S07]  /*340f0*/  MOV R180, R170 ;  /* 0x000000aa00b47202 */ /* 0x000fce0000000f00 */
.L_x_49425:
[----:B------:R-:W-:Y:S05]  /*34100*/  BSYNC.RECONVERGENT B2 ;  /* 0x0000000000027941 */ /* 0x000fea0003800200 */
.L_x_49424:
        /* <DEDUP_REMOVED lines=11> */
.L_x_49423:
[----:B------:R-:W-:Y:S05]  /*341c0*/  BSYNC.RECONVERGENT B1 ;  /* 0x0000000000017941 */ /* 0x000fea0003800200 */
.L_x_49422:
        /* <DEDUP_REMOVED lines=17> */
.L_x_49433:
        /* <DEDUP_REMOVED lines=13> */
.L_x_49435:
[----:B------:R-:W-:Y:S05]  /*343b0*/  BSYNC.RECONVERGENT B3 ;  /* 0x0000000000037941 */ /* 0x000fea0003800200 */
.L_x_49434:
        /* <DEDUP_REMOVED lines=56> */
[----:B------:R-:W-:-:S05]  /*34740*/  VIADD R169, R3, 0x96a522ad ;  /* 0x96a522ad03a97836 */ /* 0x000fca0000000000 */
[----:B------:R-:W-:Y:S01]  /*34750*/  LOP3.LUT R174, R169, R166, R171, 0x96, !PT ;  /* 0x000000a6a9ae7212 */ /* 0x000fe200078e96ab */
[----:B------:R-:W-:Y:S01]  /*34760*/  IMAD.MOV.U32 R166, RZ, RZ, R180 ;  /* 0x000000ffffa67224 */ /* 0x000fe200078e00b4 */
[----:B------:R-:W-:Y:S01]  /*34770*/  MOV R180, R170 ;  /* 0x000000aa00b47202 */ /* 0x000fe20000000f00 */
[----:B------:R-:W-:-:S07]  /*34780*/  IMAD.MOV.U32 R169, RZ, RZ, RZ ;  /* 0x000000ffffa97224 */ /* 0x000fce00078e00ff */
.L_x_49432:
[----:B------:R-:W-:Y:S05]  /*34790*/  BSYNC.RECONVERGENT B2 ;  /* 0x0000000000027941 */ /* 0x000fea0003800200 */
.L_x_49431:
        /* <DEDUP_REMOVED lines=11> */
.L_x_49430:
[----:B------:R-:W-:Y:S05]  /*34850*/  BSYNC.RECONVERGENT B1 ;  /* 0x0000000000017941 */ /* 0x000fea0003800200 */
.L_x_49429:
        /* <DEDUP_REMOVED lines=17> */
.L_x_49440:
        /* <DEDUP_REMOVED lines=13> */
.L_x_49442:
[----:B------:R-:W-:Y:S05]  /*34a40*/  BSYNC.RECONVERGENT B3 ;  /* 0x0000000000037941 */ /* 0x000fea0003800200 */
.L_x_49441:
        /* <DEDUP_REMOVED lines=57> */
[----:B------:R-:W-:Y:S01]  /*34de0*/  IMAD.MOV.U32 R167, RZ, RZ, R180 ;  /* 0x000000ffffa77224 */ /* 0x000fe200078e00b4 */
[----:B------:R-:W-:Y:S01]  /*34df0*/  LOP3.LUT R174, R169, R168, R203, 0x96, !PT ;  /* 0x000000a8a9ae7212 */ /* 0x000fe200078e96cb */
[----:B------:R-:W-:Y:S01]  /*34e00*/  IMAD.MOV.U32 R170, RZ, RZ, RZ ;  /* 0x000000ffffaa7224 */ /* 0x000fe200078e00ff */
[----:B------:R-:W-:-:S07]  /*34e10*/  MOV R180, R202 ;  /* 0x000000ca00b47202 */ /* 0x000fce0000000f00 */
.L_x_49439:
[----:B------:R-:W-:Y:S05]  /*34e20*/  BSYNC.RECONVERGENT B2 ;  /* 0x0000000000027941 */ /* 0x000fea0003800200 */
.L_x_49438:
        /* <DEDUP_REMOVED lines=11> */
.L_x_49437:
[----:B------:R-:W-:Y:S05]  /*34ee0*/  BSYNC.RECONVERGENT B1 ;  /* 0x0000000000017941 */ /* 0x000fea0003800200 */
.L_x_49436:
        /* <DEDUP_REMOVED lines=17> */
.L_x_49447:
        /* <DEDUP_REMOVED lines=11> */
[----:B------:R-:W-:-:S05]  /*350b0*/  @P2 IMAD.MOV R170, RZ, RZ, R179 ;  /* 0x000000ffffaa2224 */ /* 0x000fca00078e02b3 */
[----:B------:R-:W-:-:S07]  /*350c0*/  @!P0 MOV R179, R170 ;  /* 0x000000aa00b38202 */ /* 0x000fce0000000f00 */
.L_x_49449:
[----:B------:R-:W-:Y:S05]  /*350d0*/  BSYNC.RECONVERGENT B3 ;  /* 0x0000000000037941 */ /* 0x000fea0003800200 */
.L_x_49448:
[----:B------:R-:W-:Y:S01]  /*350e0*/  IMAD.WIDE.U32 R170, R172, -0x326172a9, RZ ;  /* 0xcd9e8d57acaa7825 */ /* 0x000fe200078e00ff */
[----:B------:R-:W-:Y:S02]  /*350f0*/  LOP3.LUT R202, R179, R169, R3, 0x96, !PT ;  /* 0x000000a9b3ca7212 */ /* 0x000fe400078e9603 */
[----:B------:R-:W-:Y:S01]  /*35100*/  IADD3 R185, PT, PT, R3, 0x76cf5d0a, RZ ;  /* 0x76cf5d0a03b97810 */ /* 0x000fe20007ffe0ff */
        /* <DEDUP_REMOVED lines=56> */
[----:B------:R-:W-:Y:S02]  /*35490*/  MOV R168, R180 ;  /* 0x000000b400a87202 */ /* 0x000fe40000000f00 */
[----:B------:R-:W-:-:S07]  /*354a0*/  MOV R180, R202 ;  /* 0x000000ca00b47202 */ /* 0x000fce0000000f00 */
.L_x_49446:
[----:B------:R-:W-:Y:S05]  /*354b0*/  BSYNC.RECONVERGENT B2 ;  /* 0x0000000000027941 */ /* 0x000fea0003800200 */
.L_x_49445:
        /* <DEDUP_REMOVED lines=11> */
.L_x_49444:
[----:B------:R-:W-:Y:S05]  /*35570*/  BSYNC.RECONVERGENT B1 ;  /* 0x0000000000017941 */ /* 0x000fea0003800200 */
.L_x_49443:
[----:B------:R-:W-:Y:S01]  /*35580*/  BSSY.RECONVERGENT B1, `(.L_x_49450) ;  /* 0x0000068000017945 */ /* 0x000fe20003800200 */
[----:B------:R-:W-:Y:S01]  /*35590*/  MOV R176, R171 ;  /* 0x000000ab00b07202 */ /* 0x000fe20000000f00 */
[----:B------:R-:W-:Y:S02]  /*355a0*/  IMAD.MOV.U32 R169, RZ, RZ, RZ ;  /* 0x000000ffffa97224 */ /* 0x000fe400078e00ff */
[----:B------:R-:W-:Y:S05]  /*355b0*/  @!P1 BRA `(.L_x_49451) ;  /* 0x0000000400909947 */ /* 0x000fea0003800000 */
[----:B------:R-:W-:Y:S01]  /*355c0*/  ISETP.NE.AND P0, PT, R171, 0x1, PT ;  /* 0x00000001ab00780c */ /* 0x000fe20003f05270 */
[----:B------:R-:W-:Y:S01]  /*355d0*/  BSSY.RECONVERGENT B2, `(.L_x_49452) ;  /* 0x0000057000027945 */ /* 0x000fe20003800200 */
[----:B------:R-:W-:Y:S01]  /*355e0*/  HFMA2 R176, -RZ, RZ, 0, 1.1920928955078125e-07 ;  /* 0x00000002ffb07431 */ /* 0x000fe200000001ff */
[----:B------:R-:W-:-:S10]  /*355f0*/  MOV R169, R178 ;  /* 0x000000b200a97202 */ /* 0x000fd40000000f00 */
[----:B------:R-:W-:Y:S05]  /*35600*/  @!P0 BRA `(.L_x_49453) ;  /* 0x00000004004c8947 */ /* 0x000fea0003800000 */
[----:B------:R-:W-:-:S13]  /*35610*/  ISETP.NE.AND P0, PT, R171, 0x3, PT ;  /* 0x00000003ab00780c */ /* 0x000fda0003f05270 */
[----:B------:R-:W-:Y:S05]  /*35620*/  @!P0 BRA `(.L_x_49454) ;  /* 0x0000000000188947 */ /* 0x000fea0003800000 */
[----:B------:R-:W-:-:S13]  /*35630*/  ISETP.NE.AND P0, PT, R171, 0x2, PT ;  /* 0x00000002ab00780c */ /* 0x000fda0003f05270 */
[----:B------:R-:W-:Y:S01]  /*35640*/  @!P0 IMAD.MOV.U32 R176, RZ, RZ, 0x3 ;  /* 0x00000003ffb08424 */ /* 0x000fe200078e00ff */
[----:B------:R-:W-:Y:S01]  /*35650*/  @!P0 MOV R169, R174 ;  /* 0x000000ae00a98202 */ /* 0x000fe20000000f00 */
[----:B------:R-:W-:Y:S01]  /*35660*/  @P0 IMAD.MOV.U32 R169, RZ, RZ, R175 ;  /* 0x000000ffffa90224 */ /* 0x000fe200078e00af */
[----:B------:R-:W-:Y:S01]  /*35670*/  @P0 IADD3 R176, PT, PT, R171, 0x1, RZ ;  /* 0x00000001abb00810 */ /* 0x000fe20007ffe0ff */
[----:B------:R-:W-:Y:S06]  /*35680*/  BRA `(.L_x_49453) ;  /* 0x00000004002c7947 */ /* 0x000fec0003800000 */
.L_x_49454:
[----:B------:R-:W-:Y:S01]  /*35690*/  IADD3 R196, PT, PT, R196, 0x1, RZ ;  /* 0x00000001c4c47810 */ /* 0x000fe20007ffe0ff */
[----:B------:R-:W-:Y:S03]  /*356a0*/  BSSY.RECONVERGENT B3, `(.L_x_49455) ;  /* 0x000000c000037945 */ /* 0x000fe60003800200 */
[C---:B------:R-:W-:Y:S01]  /*356b0*/  ISETP.NE.AND P0, PT, R196.reuse, RZ, PT ;  /* 0x000000ffc400720c */ /* 0x040fe20003f05270 */
[----:B------:R-:W-:-:S12]  /*356c0*/  IMAD.WIDE.U32 R170, R196, -0x2daee0ad, RZ ;  /* 0xd2511f53c4aa7825 */ /* 0x000fd800078e00ff */
[----:B------:R-:W-:Y:S05]  /*356d0*/  @P0 BRA `(.L_x_49456) ;  /* 0x0000000000200947 */ /* 0x000fea0003800000 */
[----:B------:R-:W-:-:S04]  /*356e0*/  IADD3 R177, PT, PT, R177, 0x1, RZ ;  /* 0x00000001b1b17810 */ /* 0x000fc80007ffe0ff */
[----:B------:R-:W-:-:S13]  /*356f0*/  ISETP.NE.AND P0, PT, R177, RZ, PT ;  /* 0x000000ffb100720c */ /* 0x000fda0003f05270 */
[----:B------:R-:W-:Y:S01]  /*35700*/  @!P0 VIADD R172, R172, 0x1 ;  /* 0x00000001acac8836 */ /* 0x000fe20000000000 */
[----:B------:R-:W-:Y:S01]  /*35710*/  @!P0 IADD3 R169, PT, PT, R179, 0x1, RZ ;  /* 0x00000001b3a98810 */ /* 0x000fe20007ffe0ff */
[----:B------:R-:W-:-:S03]  /*35720*/  @!P0 IMAD.MOV.U32 R177, RZ, RZ, RZ ;  /* 0x000000ffffb18224 */ /* 0x000fc600078e00ff */
[----:B------:R-:W-:-:S13]  /*35730*/  ISETP.NE.AND P2, PT, R172, RZ, !P0 ;  /* 0x000000ffac00720c */ /* 0x000fda0004745270 */
[----:B------:R-:W-:-:S04]  /*35740*/  @P2 IADD3 R169, PT, PT, R179, RZ, RZ ;  /* 0x000000ffb3a92210 */ /* 0x000fc80007ffe0ff */
[----:B------:R-:W-:-:S07]  /*35750*/  @!P0 MOV R179, R169 ;  /* 0x000000a900b38202 */ /* 0x000fce0000000f00 */
.L_x_49456:
[----:B------:R-:W-:Y:S05]  /*35760*/  BSYNC.RECONVERGENT B3 ;  /* 0x0000000000037941 */ /* 0x000fea0003800200 */
.L_x_49455:
        /* <DEDUP_REMOVED lines=38> */
[----:B------:R-:W-:Y:S02]  /*359d0*/  LOP3.LUT R203, R203, R202, R171, 0x96, !PT ;  /* 0x000000cacbcb7212 */ /* 0x000fe400078e96ab */
[----:B------:R-:W-:Y:S02]  /*359e0*/  LOP3.LUT R169, R169, R204, R175, 0x96, !PT ;  /* 0x000000cca9a97212 */ /* 0x000fe400078e96af */
[----:B------:R-:W-:Y:S01]  /*359f0*/  IADD3 R171, PT, PT, R2, 0x5384540f, RZ ;  /* 0x5384540f02ab7810 */ /* 0x000fe20007ffe0ff */
[----:B------:R-:W-:-:S04]  /*35a00*/  IMAD.WIDE.U32 R204, R203, -0x326172a9, RZ ;  /* 0xcd9e8d57cbcc7825 */ /* 0x000fc800078e00ff */
[----:B------:R-:W-:Y:S01]  /*35a10*/  IMAD.WIDE.U32 R202, R169, -0x2daee0ad, RZ ;  /* 0xd2511f53a9ca7825 */ /* 0x000fe200078e00ff */
[----:B------:R-:W-:-:S03]  /*35a20*/  LOP3.LUT R174, R171, R174, R205, 0x96, !PT ;  /* 0x000000aeabae7212 */ /* 0x000fc600078e96cd */
[----:B------:R-:W-:Y:S02]  /*35a30*/  VIADD R169, R3, 0x1fd5c5a3 ;  /* 0x1fd5c5a303a97836 */ /* 0x000fe40000000000 */
[----:B------:R-:W-:-:S03]  /*35a40*/  IMAD.WIDE.U32 R174, R174, -0x2daee0ad, RZ ;  /* 0xd2511f53aeae7825 */ /* 0x000fc600078e00ff */
[----:B------:R-:W-:Y:S02]  /*35a50*/  LOP3.LUT R170, R169, R170, R203, 0x96, !PT ;  /* 0x000000aaa9aa7212 */ /* 0x000fe400078e96cb */
        /* <DEDUP_REMOVED lines=11> */
[----:B------:R-:W-:Y:S01]  /*35b10*/  IMAD.MOV.U32 R169, RZ, RZ, R180 ;  /* 0x000000ffffa97224 */ /* 0x000fe200078e00b4 */
[----:B------:R-:W-:Y:S02]  /*35b20*/  MOV R178, R204 ;  /* 0x000000cc00b27202 */ /* 0x000fe40000000f00 */
[----:B------:R-:W-:-:S07]  /*35b30*/  MOV R180, R202 ;  /* 0x000000ca00b47202 */ /* 0x000fce0000000f00 */
.L_x_49453:
[----:B------:R-:W-:Y:S05]  /*35b40*/  BSYNC.RECONVERGENT B2 ;  /* 0x0000000000027941 */ /* 0x000fea0003800200 */
.L_x_49452:
        /* <DEDUP_REMOVED lines=11> */
.L_x_49451:
[----:B------:R-:W-:Y:S05]  /*35c00*/  BSYNC.RECONVERGENT B1 ;  /* 0x0000000000017941 */ /* 0x000fea0003800200 */
.L_x_49450:
[----:B------:R-:W-:Y:S01]  /*35c10*/  BSSY.RECONVERGENT B1, `(.L_x_49457) ;  /* 0x0000068000017945 */ /* 0x000fe20003800200 */
[----:B------:R-:W-:Y:S01]  /*35c20*/  HFMA2 R170, -RZ, RZ, 0, 0 ;  /* 0x00000000ffaa7431 */ /* 0x000fe200000001ff */
        /* <DEDUP_REMOVED lines=10> */
[----:B------:R-:W-:Y:S01]  /*35cd0*/  @!P0 MOV R200, 0x3 ;  /* 0x0000000300c88802 */ /* 0x000fe20000000f00 */
[----:B------:R-:W-:Y:S01]  /*35ce0*/  @!P0 IMAD.MOV.U32 R170, RZ, RZ, R174 ;  /* 0x000000ffffaa8224 */ /* 0x000fe200078e00ae */
[----:B------:R-:W-:Y:S02]  /*35cf0*/  @P0 IADD3 R200, PT, PT, R176, 0x1, RZ ;  /* 0x00000001b0c80810 */ /* 0x000fe40007ffe0ff */
[----:B------:R-:W-:Y:S01]  /*35d00*/  @P0 MOV R170, R175 ;  /* 0x000000af00aa0202 */ /* 0x000fe20000000f00 */
[----:B------:R-:W-:Y:S06]  /*35d10*/  BRA `(.L_x_49460) ;  /* 0x00000004002c7947 */ /* 0x000fec0003800000 */
.L_x_49461:
[----:B------:R-:W-:Y:S01]  /*35d20*/  VIADD R196, R196, 0x1 ;  /* 0x00000001c4c47836 */ /* 0x000fe20000000000 */
[----:B------:R-:W-:Y:S03]  /*35d30*/  BSSY.RECONVERGENT B3, `(.L_x_49462) ;  /* 0x000000c000037945 */ /* 0x000fe60003800200 */
[C---:B------:R-:W-:Y:S01]  /*35d40*/  IMAD.WIDE.U32 R170, R196.reuse, -0x2daee0ad, RZ ;  /* 0xd2511f53c4aa7825 */ /* 0x040fe200078e00ff */
[----:B------:R-:W-:-:S13]  /*35d50*/  ISETP.NE.AND P0, PT, R196, RZ, PT ;  /* 0x000000ffc400720c */ /* 0x000fda0003f05270 */
[----:B------:R-:W-:Y:S05]  /*35d60*/  @P0 BRA `(.L_x_49463) ;  /* 0x0000000000200947 */ /* 0x000fea0003800000 */
[----:B------:R-:W-:-:S04]  /*35d70*/  IADD3 R177, PT, PT, R177, 0x1, RZ ;  /* 0x00000001b1b17810 */ /* 0x000fc80007ffe0ff */
[----:B------:R-:W-:-:S13]  /*35d80*/  ISETP.NE.AND P0, PT, R177, RZ, PT ;  /* 0x000000ffb100720c */ /* 0x000fda0003f05270 */
[----:B------:R-:W-:Y:S01]  /*35d90*/  @!P0 IADD3 R172, PT, PT, R172, 0x1, RZ ;  /* 0x00000001acac8810 */ /* 0x000fe20007ffe0ff */
[----:B------:R-:W-:Y:S01]  /*35da0*/  @!P0 VIADD R174, R179, 0x1 ;  /* 0x00000001b3ae8836 */ /* 0x000fe20000000000 */
[----:B------:R-:W-:Y:S02]  /*35db0*/  @!P0 MOV R177, RZ ;  /* 0x000000ff00b18202 */ /* 0x000fe40000000f00 */
[----:B------:R-:W-:-:S13]  /*35dc0*/  ISETP.NE.AND P2, PT, R172, RZ, !P0 ;  /* 0x000000ffac00720c */ /* 0x000fda0004745270 */
[----:B------:R-:W-:-:S05]  /*35dd0*/  @P2 IADD3 R174, PT, PT, R179, RZ, RZ ;  /* 0x000000ffb3ae2210 */ /* 0x000fca0007ffe0ff */
[----:B------:R-:W-:-:S07]  /*35de0*/  @!P0 IMAD.MOV.U32 R179, RZ, RZ, R174 ;  /* 0x000000ffffb38224 */ /* 0x000fce00078e00ae */
.L_x_49463:
[----:B------:R-:W-:Y:S05]  /*35df0*/  BSYNC.RECONVERGENT B3 ;  /* 0x0000000000037941 */ /* 0x000fea0003800200 */
.L_x_49462:
[----:B------:R-:W-:Y:S01]  /*35e00*/  IMAD.WIDE.U32 R174, R172, -0x326172a9, RZ ;  /* 0xcd9e8d57acae7825 */ /* 0x000fe200078e00ff */
[----:B0-----:R-:W-:-:S03]  /*35e10*/  LOP3.LUT R204, R179, R171, R3, 0x96, !PT ;  /* 0x000000abb3cc7212 */ /* 0x001fc600078e9603 */
[----:B------:R-:W-:Y:S01]  /*35e20*/  HFMA2 R200, -RZ, RZ, 0, 0 ;  /* 0x00000000ffc87431 */ /* 0x000fe200000001ff */
[----:B------:R-:W-:Y:S02]  /*35e30*/  IADD3 R171, PT, PT, R2, -0x61c88647, RZ ;  /* 0x9e3779b902ab7810 */ /* 0x000fe40007ffe0ff */
[----:B------:R-:W-:Y:S01]  /*35e40*/  LOP3.LUT R202, R177, R175, R2, 0x96, !PT ;  /* 0x000000afb1ca7212 */ /* 0x000fe200078e9602 */
[----:B------:R-:W-:Y:S01]  /*35e50*/  IMAD.WIDE.U32 R204, R204, -0x326172a9, RZ ;  /* 0xcd9e8d57cccc7825 */ /* 0x000fe200078e00ff */
[----:B------:R-:W-:Y:S02]  /*35e60*/  IADD3 R175, PT, PT, R3, -0x4498517b, RZ ;  /* 0xbb67ae8503af7810 */ /* 0x000fe40007ffe0ff */
[----:B------:R-:W-:Y:S01]  /*35e70*/  IADD3 R187, PT, PT, R2, 0x3c6ef372, RZ ;  /* 0x3c6ef37202bb7810 */ /* 0x000fe20007ffe0ff */
        /* <DEDUP_REMOVED lines=49> */
[----:B------:R-:W-:Y:S01]  /*36190*/  MOV R170, R180 ;  /* 0x000000b400aa7202 */ /* 0x000fe20000000f00 */
[----:B------:R-:W-:Y:S01]  /*361a0*/  IMAD.MOV.U32 R180, RZ, RZ, R202 ;  /* 0x000000ffffb47224 */ /* 0x000fe200078e00ca */
[----:B------:R-:W-:Y:S02]  /*361b0*/  MOV R178, R204 ;  /* 0x000000cc00b27202 */ /* 0x000fe40000000f00 */
[----:B------:R-:W-:-:S07]  /*361c0*/  LOP3.LUT R174, R171, R174, R203, 0x96, !PT ;  /* 0x000000aeabae7212 */ /* 0x000fce00078e96cb */
.L_x_49460:
[----:B------:R-:W-:Y:S05]  /*361d0*/  BSYNC.RECONVERGENT B2 ;  /* 0x0000000000027941 */ /* 0x000fea0003800200 */
.L_x_49459:
[----:B------:R-:W-:Y:S01]  /*361e0*/  I2FP.F32.U32 R170, R170 ;  /* 0x000000aa00aa7245 */ /* 0x000fe20000201000 */
[----:B-----5:R-:W-:Y:S01]  /*361f0*/  HADD2.F32 R176, -RZ, R115.H0_H0 ;  /* 0x20000073ffb07230 */ /* 0x020fe20000004100 */
[----:B------:R-:W-:-:S04]  /*36200*/  MOV R171, 0x2f800000 ;  /* 0x2f80000000ab7802 */ /* 0x000fc80000000f00 */
        /* <DEDUP_REMOVED lines=8> */
.L_x_49458:
[----:B------:R-:W-:Y:S05]  /*36290*/  BSYNC.RECONVERGENT B1 ;  /* 0x0000000000017941 */ /* 0x000fea0003800200 */
.L_x_49457:
[----:B------:R-:W-:Y:S02]  /*362a0*/  HFMA2 R171, -RZ, RZ, 0, 0 ;  /* 0x00000000ffab7431 */ /* 0x000fe400000001ff */
        /* <DEDUP_REMOVED lines=10> */
[----:B------:R-:W-:Y:S01]  /*36350*/  @!P0 MOV R176, 0x3 ;  /* 0x0000000300b08802 */ /* 0x000fe20000000f00 */
[----:B------:R-:W-:Y:S01]  /*36360*/  @P0 VIADD R176, R200, 0x1 ;  /* 0x00000001c8b00836 */ /* 0x000fe20000000000 */
[----:B------:R-:W-:Y:S02]  /*36370*/  @!P0 MOV R171, R174 ;  /* 0x000000ae00ab8202 */ /* 0x000fe40000000f00 */
[----:B------:R-:W-:Y:S01]  /*36380*/  @P0 MOV R171, R175 ;  /* 0x000000af00ab0202 */ /* 0x000fe20000000f00 */
[----:B------:R-:W-:Y:S06]  /*36390*/  BRA `(.L_x_49465) ;  /* 0x00000004002c7947 */ /* 0x000fec0003800000 */
.L_x_49466:
[----:B------:R-:W-:Y:S01]  /*363a0*/  IADD3 R196, PT, PT, R196, 0x1, RZ ;  /* 0x00000001c4c47810 */ /* 0x000fe20007ffe0ff */
[----:B------:R-:W-:Y:S03]  /*363b0*/  BSSY.RECONVERGENT B2, `(.L_x_49467) ;  /* 0x000000c000027945 */ /* 0x000fe60003800200 */
[C---:B------:R-:W-:Y:S01]  /*363c0*/  ISETP.NE.AND P0, PT, R196.reuse, RZ, PT ;  /* 0x000000ffc400720c */ /* 0x040fe20003f05270 */
[----:B------:R-:W-:-:S12]  /*363d0*/  IMAD.WIDE.U32 R174, R196, -0x2daee0ad, RZ ;  /* 0xd2511f53c4ae7825 */ /* 0x000fd800078e00ff */
[----:B------:R-:W-:Y:S05]  /*363e0*/  @P0 BRA `(.L_x_49468) ;  /* 0x0000000000200947 */ /* 0x000fea0003800000 */
[----:B------:R-:W-:-:S05]  /*363f0*/  VIADD R177, R177, 0x1 ;  /* 0x00000001b1b17836 */ /* 0x000fca0000000000 */
[----:B------:R-:W-:-:S13]  /*36400*/  ISETP.NE.AND P0, PT, R177, RZ, PT ;  /* 0x000000ffb100720c */ /* 0x000fda0003f05270 */
[----:B------:R-:W-:Y:S02]  /*36410*/  @!P0 IADD3 R172, PT, PT, R172, 0x1, RZ ;  /* 0x00000001acac8810 */ /* 0x000fe40007ffe0ff */
[----:B------:R-:W-:Y:S02]  /*36420*/  @!P0 IADD3 R171, PT, PT, R179, 0x1, RZ ;  /* 0x00000001b3ab8810 */ /* 0x000fe40007ffe0ff */
[----:B------:R-:W-:Y:S02]  /*36430*/  ISETP.NE.AND P2, PT, R172, RZ, !P0 ;  /* 0x000000ffac00720c */ /* 0x000fe40004745270 */
[----:B------:R-:W-:-:S11]  /*36440*/  @!P0 MOV R177, RZ ;  /* 0x000000ff00b18202 */ /* 0x000fd60000000f00 */
[----:B------:R-:W-:-:S05]  /*36450*/  @P2 IMAD.MOV R171, RZ, RZ, R179 ;  /* 0x000000ffffab2224 */ /* 0x000fca00078e02b3 */
[----:B------:R-:W-:-:S07]  /*36460*/  @!P0 MOV R179, R171 ;  /* 0x000000ab00b38202 */ /* 0x000fce0000000f00 */
.L_x_49468:
[----:B------:R-:W-:Y:S05]  /*36470*/  BSYNC.RECONVERGENT B2 ;  /* 0x0000000000027941 */ /* 0x000fea0003800200 */
.L_x_49467:
[----:B------:R-:W-:Y:S01]  /*36480*/  IMAD.WIDE.U32 R202, R172, -0x326172a9, RZ ;  /* 0xcd9e8d57acca7825 */ /* 0x000fe200078e00ff */
[----:B------:R-:W-:Y:S02]  /*36490*/  LOP3.LUT R206, R179, R175, R3, 0x96, !PT ;  /* 0x000000afb3ce7212 */ /* 0x000fe400078e9603 */
        /* <DEDUP_REMOVED lines=24> */
[----:B------:R-:W-:Y:S02]  /*36620*/  LOP3.LUT R205, R205, R204, R175, 0x96, !PT ;  /* 0x000000cccdcd7212 */ /* 0x000fe400078e96af */
[----:B------:R-:W-:Y:S02]  /*36630*/  LOP3.LUT R171, R171, R206, R203, 0x96, !PT ;  /* 0x000000ceabab7212 */ /* 0x000fe400078e96cb */
[----:B------:R-:W-:Y:S01]  /*36640*/  IADD3 R175, PT, PT, R2, 0x1715609d, RZ ;  /* 0x1715609d02af7810 */ /* 0x000fe20007ffe0ff */
        /* <DEDUP_REMOVED lines=26> */
[----:B------:R-:W-:Y:S02]  /*367f0*/  IADD3 R171, PT, PT, R3, -0x695add53, RZ ;  /* 0x96a522ad03ab7810 */ /* 0x000fe40007ffe0ff */
[----:B------:R-:W-:Y:S01]  /*36800*/  LOP3.LUT R175, R175, R202, R207, 0x96, !PT ;  /* 0x000000caafaf7212 */ /* 0x000fe200078e96cf */
[----:B------:R-:W-:Y:S01]  /*36810*/  IMAD.MOV.U32 R178, RZ, RZ, R206 ;  /* 0x000000ffffb27224 */ /* 0x000fe200078e00ce */
[----:B------:R-:W-:Y:S02]  /*36820*/  LOP3.LUT R174, R171, R174, R205, 0x96, !PT ;  /* 0x000000aeabae7212 */ /* 0x000fe400078e96cd */
[----:B------:R-:W-:Y:S02]  /*36830*/  MOV R171, R180 ;  /* 0x000000b400ab7202 */ /* 0x000fe40000000f00 */
[----:B------:R-:W-:-:S07]  /*36840*/  MOV R180, R204 ;  /* 0x000000cc00b47202 */ /* 0x000fce0000000f00 */
.L_x_49465:
[----:B------:R-:W-:Y:S05]  /*36850*/  BSYNC.RECONVERGENT B1 ;  /* 0x0000000000017941 */ /* 0x000fea0003800200 */
.L_x_49464:
        /* <DEDUP_REMOVED lines=11> */
.L_x_49409:
[----:B------:R-:W-:Y:S05]  /*36910*/  BSYNC.RECONVERGENT B0 ;  /* 0x0000000000007941 */ /* 0x000fea0003800200 */
.L_x_49358:
[----:B------:R-:W-:Y:S01]  /*36920*/  FADD.FTZ R200, RZ, R100 ;  /* 0x00000064ffc87221 */ /* 0x000fe20000010000 */
[----:B------:R-:W-:Y:S01]  /*36930*/  IMAD.WIDE.U32 R194, R201, 0x20, R194 ;  /* 0x00000020c9c27825 */ /* 0x000fe200078e00c2 */
[----:B------:R-:W-:Y:S01]  /*36940*/  BSSY.RECONVERGENT B0, `(.L_x_49469) ;  /* 0x0000057000007945 */ /* 0x000fe20003800200 */
[----:B------:R-:W-:Y:S02]  /*36950*/  LOP3.LUT P0, RZ, R0, 0x1f, RZ, 0xc0, !PT ;  /* 0x0000001f00ff7812 */ /* 0x000fe4000780c0ff */
        /* <DEDUP_REMOVED lines=66> */
[----:B------:R-:W1:Y:S01]  /*36d80*/  LDC.64 R194, c[0x0][0x3b0] ;  /* 0x0000ec00ffc27b82 */ /* 0x000e620000000a00 */
[----:B------:R-:W-:Y:S02]  /*36d90*/  LOP3.LUT R200, R192, 0xffff, RZ, 0xc0, !PT ;  /* 0x0000ffffc0c87812 */ /* 0x000fe400078ec0ff */
[----:B------:R-:W-:Y:S02]  /*36da0*/  LOP3.LUT R201, R201, 0xff0000, RZ, 0xc0, !PT ;  /* 0x00ff0000c9c97812 */ /* 0x000fe400078ec0ff */
[----:B------:R-:W-:Y:S02]  /*36db0*/  PRMT R203, R186, 0x7104, RZ ;  /* 0x00007104bacb7816 */ /* 0x000fe400000000ff */
[----:B------:R-:W-:Y:S02]  /*36dc0*/  PRMT R200, R201, 0x4210, R200 ;  /* 0x00004210c9c87816 */ /* 0x000fe400000000c8 */
[----:B------:R-:W-:-:S02]  /*36dd0*/  LOP3.LUT R201, R184, 0xff, RZ, 0xc0, !PT ;  /* 0x000000ffb8c97812 */ /* 0x000fc400078ec0ff */
[----:B------:R-:W-:Y:S02]  /*36de0*/  LOP3.LUT R202, R183, 0xff, RZ, 0xc0, !PT ;  /* 0x000000ffb7ca7812 */ /* 0x000fe400078ec0ff */
[----:B0-----:R-:W-:Y:S02]  /*36df0*/  LOP3.LUT R204, R182, 0xff, RZ, 0xc0, !PT ;  /* 0x000000ffb6cc7812 */ /* 0x001fe400078ec0ff */
        /* <DEDUP_REMOVED lines=11> */
.L_x_49470:
[----:B------:R-:W-:Y:S05]  /*36eb0*/  BSYNC.RECONVERGENT B0 ;  /* 0x0000000000007941 */ /* 0x000fea0003800200 */
.L_x_49469:
[----:B------:R-:W-:Y:S01]  /*36ec0*/  UMOV UR13, 0xffffffff ;  /* 0xffffffff000d7882 */ /* 0x000fe20000000000 */
[----:B------:R-:W-:Y:S02]  /*36ed0*/  FADD.FTZ R0, R0, R171 ;  /* 0x000000ab00007221 */ /* 0x000fe40000010000 */
[----:B------:R-:W-:Y:S05]  /*36ee0*/  BRA.DIV UR13, `(.L_x_49471) ;  /* 0x000000220da47947 */ /* 0x000fea000b800000 */
[----:B-1----:R-:W1:Y:S02]  /*36ef0*/  SHFL.BFLY PT, R195, R0, 0x1, 0x1f ;  /* 0x0c201f0000c37f89 */ /* 0x002e6400000e0000 */
        /* <DEDUP_REMOVED lines=148> */
.L_x_49486:
[----:B------:R-:W-:Y:S01]  /*37840*/  FMUL.FTZ R0, R195, R195 ;  /* 0x000000c3c3007220 */ /* 0x000fe20000410000 */
[----:B------:R-:W-:Y:S01]  /*37850*/  ISETP.NE.AND P1, PT, RZ, UR9, PT ;  /* 0x00000009ff007c0c */ /* 0x000fe2000bf25270 */
[----:B0-2---:R-:W-:Y:S01]  /*37860*/  FADD.FTZ R205, R202, R203 ;  /* 0x000000cbcacd7221 */ /* 0x005fe20000010000 */
[----:B------:R-:W0:Y:S01]  /*37870*/  @!P0 LDC.64 R200, c[0x0][0x3c0] ;  /* 0x0000f000ffc88b82 */ /* 0x000e220000000a00 */
[----:B------:R-:W-:Y:S01]  /*37880*/  BSSY.RECONVERGENT B0, `(.L_x_49472) ;  /* 0x000018a000007945 */ /* 0x000fe20003800200 */
[----:B------:R-:W-:Y:S01]  /*37890*/  FSEL R199, R0, RZ, P1 ;  /* 0x000000ff00c77208 */ /* 0x000fe20000800000 */
[----:B------:R-:W-:-:S04]  /*378a0*/  FFMA.FTZ R194, R205, R194, UR12 ;  /* 0x0000000ccdc27e23 */ /* 0x000fc800080100c2 */
[----:B------:R-:W-:Y:S01]  /*378b0*/  FADD.FTZ R0, R194, R199 ;  /* 0x000000c7c2007221 */ /* 0x000fe20000010000 */
[----:B-1----:R-:W1:Y:S05]  /*378c0*/  @!P0 LDC.64 R202, c[0x0][0x3c8] ;  /* 0x0000f200ffca8b82 */ /* 0x002e6a0000000a00 */
[----:B------:R-:W2:Y:S01]  /*378d0*/  MUFU.RSQ R0, R0 ;  /* 0x0000000000007308 */ /* 0x000ea20000001400 */
[----:B0-----:R-:W-:-:S05]  /*378e0*/  @!P0 IMAD.WIDE R200, R173, 0x4, R200 ;  /* 0x00000004adc88825 */ /* 0x001fca00078e02c8 */
[----:B------:R0:W-:Y:S01]  /*378f0*/  @!P0 STG.E desc[UR6][R200.64], R195 ;  /* 0x000000c3c8008986 */ /* 0x0001e2000c101906 */
[----:B-1----:R-:W-:-:S05]  /*37900*/  @!P0 IMAD.WIDE R202, R173, 0x4, R202 ;  /* 0x00000004adca8825 */ /* 0x002fca00078e02ca */
[----:B--2---:R0:W-:Y:S01]  /*37910*/  @!P0 STG.E desc[UR6][R202.64], R0 ;  /* 0x00000000ca008986 */ /* 0x0041e2000c101906 */
[----:B------:R-:W-:-:S13]  /*37920*/  ISETP.GE.AND P0, PT, R197, 0x1, PT ;  /* 0x00000001c500780c */ /* 0x000fda0003f06270 */
[----:B0-----:R-:W-:Y:S05]  /*37930*/  @!P0 BRA `(.L_x_49473) ;  /* 0x0000001400f88947 */ /* 0x001fea0003800000 */
[----:B------:R-:W-:Y:S01]  /*37940*/  VIADD R197, R197, 0xffffffff ;  /* 0xffffffffc5c57836 */ /* 0x000fe20000000000 */
        /* <DEDUP_REMOVED lines=149> */
[----:B------:R-:W-:Y:S01]  /*382a0*/  SHF.R.S32.HI R97, RZ, 0x1f, R194 ;  /* 0x0000001fff617819 */ /* 0x000fe200000114c2 */
        /* <DEDUP_REMOVED lines=126> */
[----:B------:R-:W-:Y:S02]  /*38a90*/  HADD2.F32 R164, -RZ, R25.H1_H1 ;  /* 0x30000019ffa47230 */ /* 0x000fe40000004100 */
[----:B------:R-:W-:Y:S02]  /*38aa0*/  HADD2.F32 R198, -RZ, R54.H1_H1 ;  /* 0x30000036ffc67230 */ /* 0x000fe40000004100 */
[----:B------:R-:W-:-:S02]  /*38ab0*/  HADD2.F32 R168, -RZ, R24.H0_H0 ;  /* 0x20000018ffa87230 */ /* 0x000fc40000004100 */
[----:B------:R-:W-:Y:S01]  /*38ac0*/  FFMA.FTZ R164, R159, R164, R120 ;  /* 0x000000a49fa47223 */ /* 0x000fe20000010078 */
[----:B------:R-:W-:Y:S01]  /*38ad0*/  HADD2.F32 R202, -RZ, R25.H0_H0 ;  /* 0x20000019ffca7230 */ /* 0x000fe20000004100 */
[----:B------:R-:W0:Y:S01]  /*38ae0*/  LDC.64 R120, c[0x0][0x428] ;  /* 0x00010a00ff787b82 */ /* 0x000e220000000a00 */
[----:B------:R-:W-:Y:S01]  /*38af0*/  FFMA.FTZ R158, R153, R170, R198 ;  /* 0x000000aa999e7223 */ /* 0x000fe200000100c6 */
[----:B------:R-:W-:Y:S01]  /*38b00*/  HADD2.F32 R170, -RZ, R56.H0_H0 ;  /* 0x20000038ffaa7230 */ /* 0x000fe20000004100 */
[----:B------:R-:W-:Y:S01]  /*38b10*/  F2FP.F16.F32.PACK_AB R127, R166, R127 ;  /* 0x0000007fa67f723e */ /* 0x000fe200000000ff */
[----:B------:R-:W-:Y:S02]  /*38b20*/  HADD2.F32 R198, -RZ, R24.H1_H1 ;  /* 0x30000018ffc67230 */ /* 0x000fe40000004100 */
[----:B------:R-:W-:Y:S02]  /*38b30*/  HADD2.F32 R204, -RZ, R57.H0_H0 ;  /* 0x20000039ffcc7230 */ /* 0x000fe40000004100 */
        /* <DEDUP_REMOVED lines=8> */
[----:B------:R-:W-:Y:S01]  /*38bc0*/  HADD2.F32 R168, -RZ, R26.H0_H0 ;  /* 0x2000001affa87230 */ /* 0x000fe20000004100 */
[----:B------:R-:W-:Y:S01]  /*38bd0*/  LEA.HI R96, R97, R194, RZ, 0x3 ;  /* 0x000000c261607211 */ /* 0x000fe200078f18ff */
[----:B------:R-:W-:-:S02]  /*38be0*/  HADD2.F32 R170, -RZ, R58.H0_H0 ;  /* 0x2000003affaa7230 */ /* 0x000fc40000004100 */
[----:B------:R-:W-:Y:S01]  /*38bf0*/  FFMA.FTZ R116, R197, R171, R116 ;  /* 0x000000abc5747223 */ /* 0x000fe20000010074 */
[----:B------:R-:W-:Y:S01]  /*38c00*/  HADD2.F32 R198, -RZ, R26.H1_H1 ;  /* 0x3000001affc67230 */ /* 0x000fe20000004100 */
[----:B------:R-:W-:Y:S01]  /*38c10*/  LEA.HI.SX32 R193, R96, R193, 0x1d ;  /* 0x000000c160c17211 */ /* 0x000fe200078feaff */
[----:B------:R-:W-:Y:S02]  /*38c20*/  HADD2.F32 R200, -RZ, R58.H1_H1 ;  /* 0x3000003affc87230 */ /* 0x000fe40000004100 */
[----:B------:R-:W-:Y:S01]  /*38c30*/  FFMA.FTZ R249, R249, R168, R170 ;  /* 0x000000a8f9f97223 */ /* 0x000fe200000100aa */
[----:B------:R-:W-:Y:S01]  /*38c40*/  HADD2.F32 R202, -RZ, R27.H0_H0 ;  /* 0x2000001bffca7230 */ /* 0x000fe20000004100 */
[----:B------:R-:W-:Y:S01]  /*38c50*/  F2FP.F16.F32.PACK_AB R96, R101, R116 ;  /* 0x000000746560723e */ /* 0x000fe200000000ff */
[----:B------:R-:W-:Y:S02]  /*38c60*/  HADD2.F32 R204, -RZ, R59.H0_H0 ;  /* 0x2000003bffcc7230 */ /* 0x000fe40000004100 */
[----:B------:R-:W-:Y:S01]  /*38c70*/  FFMA.FTZ R168, R161, R198, R200 ;  /* 0x000000c6a1a87223 */ /* 0x000fe200000100c8 */
[----:B------:R-:W-:Y:S01]  /*38c80*/  HADD2.F32 R143, -RZ, R29.H0_H0 ;  /* 0x2000001dff8f7230 */ /* 0x000fe20000004100 */
[----:B------:R-:W-:Y:S01]  /*38c90*/  IADD3 R155, PT, PT, R193, 0x20, RZ ;  /* 0x00000020c19b7810 */ /* 0x000fe20007ffe0ff */
[----:B------:R-:W-:-:S02]  /*38ca0*/  HADD2.F32 R123, -RZ, R61.H0_H0 ;  /* 0x2000003dff7b7230 */ /* 0x000fc40000004100 */
[----:B------:R-:W-:Y:S01]  /*38cb0*/  FFMA.FTZ R251, R251, R202, R204 ;  /* 0x000000cafbfb7223 */ /* 0x000fe200000100cc */
[----:B------:R-:W-:Y:S01]  /*38cc0*/  HADD2.F32 R198, -RZ, R28.H1_H1 ;  /* 0x3000001cffc67230 */ /* 0x000fe20000004100 */
[----:B------:R-:W-:Y:S01]  /*38cd0*/  F2FP.F16.F32.PACK_AB R99, R134, R203 ;  /* 0x000000cb8663723e */ /* 0x000fe200000000ff */
[----:B------:R-:W-:Y:S02]  /*38ce0*/  HADD2.F32 R200, -RZ, R60.H1_H1 ;  /* 0x3000003cffc87230 */ /* 0x000fe40000004100 */
        /* <DEDUP_REMOVED lines=10> */
[C---:B------:R-:W-:Y:S01]  /*38d90*/  IADD3 R157, PT, PT, R193.reuse, 0x40, RZ ;  /* 0x00000040c19d7810 */ /* 0x040fe20007ffe0ff */
[----:B------:R-:W-:Y:S02]  /*38da0*/  HADD2.F32 R129, -RZ, R62.H0_H0 ;  /* 0x2000003eff817230 */ /* 0x000fe40000004100 */
[----:B------:R-:W-:Y:S01]  /*38db0*/  FFMA.FTZ R151, R102, R131, R133 ;  /* 0x0000008366977223 */ /* 0x000fe20000010085 */
[----:B------:R-:W-:Y:S01]  /*38dc0*/  HADD2.F32 R206, -RZ, R27.H1_H1 ;  /* 0x3000001bffce7230 */ /* 0x000fe20000004100 */
[C---:B------:R-:W-:Y:S01]  /*38dd0*/  IADD3 R131, PT, PT, R193.reuse, 0x80, RZ ;  /* 0x00000080c1837810 */ /* 0x040fe20007ffe0ff */
[----:B------:R-:W-:Y:S02]  /*38de0*/  HADD2.F32 R208, -RZ, R59.H1_H1 ;  /* 0x3000003bffd07230 */ /* 0x000fe40000004100 */
[----:B------:R-:W-:Y:S01]  /*38df0*/  FFMA.FTZ R149, R100, R101, R129 ;  /* 0x0000006564957223 */ /* 0x000fe20000010081 */
[----:B------:R-:W-:Y:S01]  /*38e00*/  HADD2.F32 R116, -RZ, R30.H1_H1 ;  /* 0x3000001eff747230 */ /* 0x000fe20000004100 */
[C---:B------:R-:W-:Y:S01]  /*38e10*/  IADD3 R133, PT, PT, R193.reuse, 0xa0, RZ ;  /* 0x000000a0c1857810 */ /* 0x040fe20007ffe0ff */
[----:B------:R-:W-:Y:S01]  /*38e20*/  HADD2.F32 R132, -RZ, R62.H1_H1 ;  /* 0x3000003eff847230 */ /* 0x000fe20000004100 */
[C---:B------:R-:W-:Y:S01]  /*38e30*/  IADD3 R139, PT, PT, R193.reuse, 0xe0, RZ ;  /* 0x000000e0c18b7810 */ /* 0x040fe20007ffe0ff */
[----:B------:R-:W-:Y:S01]  /*38e40*/  HADD2.F32 R134, -RZ, R31.H1_H1 ;  /* 0x3000001fff867230 */ /* 0x000fe20000004100 */
[----:B------:R-:W-:Y:S01]  /*38e50*/  F2FP.F16.F32.PACK_AB R102, R138, R209 ;  /* 0x000000d18a66723e */ /* 0x000fe200000000ff */
[----:B------:R-:W-:Y:S01]  /*38e60*/  HADD2.F32 R202, -RZ, R63.H1_H1 ;  /* 0x3000003fffca7230 */ /* 0x000fe20000004100 */
[----:B------:R-:W-:Y:S01]  /*38e70*/  F2FP.F16.F32.PACK_AB R101, R128, R207 ;  /* 0x000000cf8065723e */ /* 0x000fe200000000ff */
[----:B0-----:R-:W-:Y:S01]  /*38e80*/  IMAD.WIDE.U32 R122, R193, 0x10, R120 ;  /* 0x00000010c17a7825 */ /* 0x001fe200078e0078 */
[----:B------:R-:W-:-:S03]  /*38e90*/  F2FP.F16.F32.PACK_AB R100, R118, R205 ;  /* 0x000000cd7664723e */ /* 0x000fc600000000ff */
[----:B------:R-:W-:Y:S01]  /*38ea0*/  FFMA.FTZ R170, R163, R206, R208 ;  /* 0x000000cea3aa7223 */ /* 0x000fe200000100d0 */
[----:B------:R-:W-:Y:S01]  /*38eb0*/  FFMA.FTZ R200, R169, R116, R132 ;  /* 0x00000074a9c87223 */ /* 0x000fe20000010084 */
[----:B------:R-:W-:Y:S02]  /*38ec0*/  VIADD R129, R193, 0x60 ;  /* 0x00000060c1817836 */ /* 0x000fe40000000000 */
[----:B------:R-:W-:Y:S01]  /*38ed0*/  FFMA.FTZ R202, R195, R134, R202 ;  /* 0x00000086c3ca7223 */ /* 0x000fe200000100ca */
[----:B------:R-:W-:Y:S01]  /*38ee0*/  VIADD R135, R193, 0xc0 ;  /* 0x000000c0c1877836 */ /* 0x000fe20000000000 */
[----:B------:R0:W-:Y:S01]  /*38ef0*/  STG.E.128 desc[UR6][R122.64], R96 ;  /* 0x000000607a007986 */ /* 0x0001e2000c101d06 */
[--C-:B------:R-:W-:Y:S01]  /*38f00*/  IMAD.WIDE.U32 R154, R155, 0x10, R120.reuse ;  /* 0x000000109b9a7825 */ /* 0x100fe200078e0078 */
[----:B------:R-:W-:Y:S02]  /*38f10*/  F2FP.F16.F32.PACK_AB R118, R160, R217 ;  /* 0x000000d9a076723e */ /* 0x000fe400000000ff */
[----:B------:R-:W-:Y:S01]  /*38f20*/  F2FP.F16.F32.PACK_AB R116, R130, R213 ;  /* 0x000000d58274723e */ /* 0x000fe200000000ff */
[----:B------:R-:W-:Y:S01]  /*38f30*/  IMAD.WIDE.U32 R156, R157, 0x10, R120 ;  /* 0x000000109d9c7825 */ /* 0x000fe200078e0078 */
[----:B------:R1:W-:Y:S01]  /*38f40*/  STG.E.128 desc[UR6][R154.64], R100 ;  /* 0x000000649a007986 */ /* 0x0003e2000c101d06 */
[----:B------:R-:W-:-:S02]  /*38f50*/  F2FP.F16.F32.PACK_AB R151, R202, R151 ;  /* 0x00000097ca97723e */ /* 0x000fc400000000ff */
[--C-:B------:R-:W-:Y:S01]  /*38f60*/  IMAD.WIDE.U32 R128, R129, 0x10, R120.reuse ;  /* 0x0000001081807825 */ /* 0x100fe200078e0078 */
[----:B------:R2:W-:Y:S01]  /*38f70*/  STG.E.128 desc[UR6][R156.64], R116 ;  /* 0x000000749c007986 */ /* 0x0005e2000c101d06 */
[----:B------:R-:W-:Y:S02]  /*38f80*/  F2FP.F16.F32.PACK_AB R148, R194, R137 ;  /* 0x00000089c294723e */ /* 0x000fe400000000ff */
[----:B------:R-:W-:-:S04]  /*38f90*/  IMAD.WIDE.U32 R130, R131, 0x10, R120 ;  /* 0x0000001083827825 */ /* 0x000fc800078e0078 */
[--C-:B------:R-:W-:Y:S01]  /*38fa0*/  IMAD.WIDE.U32 R132, R133, 0x10, R120.reuse ;  /* 0x0000001085847825 */ /* 0x100fe200078e0078 */
[----:B0-----:R-:W-:Y:S02]  /*38fb0*/  F2FP.F16.F32.PACK_AB R99, R144, R227 ;  /* 0x000000e39063723e */ /* 0x001fe400000000ff */
[----:B------:R-:W-:Y:S01]  /*38fc0*/  F2FP.F16.F32.PACK_AB R98, R136, R225 ;  /* 0x000000e18862723e */ /* 0x000fe200000000ff */
[--C-:B------:R-:W-:Y:S01]  /*38fd0*/  IMAD.WIDE.U32 R134, R135, 0x10, R120.reuse ;  /* 0x0000001087867825 */ /* 0x100fe200078e0078 */
[----:B------:R-:W-:Y:S02]  /*38fe0*/  F2FP.F16.F32.PACK_AB R97, R124, R223 ;  /* 0x000000df7c61723e */ /* 0x000fe400000000ff */
[----:B------:R-:W-:Y:S01]  /*38ff0*/  F2FP.F16.F32.PACK_AB R96, R0, R221 ;  /* 0x000000dd0060723e */ /* 0x000fe200000000ff */
[----:B------:R-:W-:Y:S01]  /*39000*/  IMAD.WIDE.U32 R138, R139, 0x10, R120 ;  /* 0x000000108b8a7825 */ /* 0x000fe200078e0078 */
[----:B------:R-:W-:Y:S02]  /*39010*/  F2FP.F16.F32.PACK_AB R123, R152, R145 ;  /* 0x00000091987b723e */ /* 0x000fe400000000ff */
[----:B------:R-:W-:Y:S01]  /*39020*/  F2FP.F16.F32.PACK_AB R122, R146, R233 ;  /* 0x000000e9927a723e */ /* 0x000fe200000000ff */
[----:B------:R2:W-:Y:S01]  /*39030*/  STG.E.128 desc[UR6][R128.64], R96 ;  /* 0x0000006080007986 */ /* 0x0005e2000c101d06 */
[----:B------:R-:W-:-:S02]  /*39040*/  F2FP.F16.F32.PACK_AB R121, R140, R231 ;  /* 0x000000e78c79723e */ /* 0x000fc400000000ff */
[----:B------:R-:W-:Y:S02]  /*39050*/  F2FP.F16.F32.PACK_AB R120, R141, R126 ;  /* 0x0000007e8d78723e */ /* 0x000fe400000000ff */
[----:B------:R-:W-:Y:S02]  /*39060*/  F2FP.F16.F32.PACK_AB R126, R158, R147 ;  /* 0x000000939e7e723e */ /* 0x000fe400000000ff */
[----:B------:R-:W-:Y:S01]  /*39070*/  F2FP.F16.F32.PACK_AB R124, R142, R239 ;  /* 0x000000ef8e7c723e */ /* 0x000fe200000000ff */
[----:B------:R2:W-:Y:S01]  /*39080*/  STG.E.128 desc[UR6][R130.64], R120 ;  /* 0x0000007882007986 */ /* 0x0005e2000c101d06 */
[----:B-1----:R-:W-:Y:S02]  /*39090*/  F2FP.F16.F32.PACK_AB R100, R150, R245 ;  /* 0x000000f59664723e */ /* 0x002fe400000000ff */
[----:B------:R-:W-:Y:S01]  /*390a0*/  F2FP.F16.F32.PACK_AB R103, R170, R251 ;  /* 0x000000fbaa67723e */ /* 0x000fe200000000ff */
[----:B------:R2:W-:Y:S01]  /*390b0*/  STG.E.128 desc[UR6][R132.64], R124 ;  /* 0x0000007c84007986 */ /* 0x0005e2000c101d06 */
[----:B------:R-:W-:-:S02]  /*390c0*/  F2FP.F16.F32.PACK_AB R102, R168, R249 ;  /* 0x000000f9a866723e */ /* 0x000fc400000000ff */
[----:B------:R-:W-:Y:S02]  /*390d0*/  F2FP.F16.F32.PACK_AB R101, R164, R247 ;  /* 0x000000f7a465723e */ /* 0x000fe400000000ff */
[----:B------:R-:W-:Y:S02]  /*390e0*/  F2FP.F16.F32.PACK_AB R150, R200, R149 ;  /* 0x00000095c896723e */ /* 0x000fe400000000ff */
[----:B------:R-:W-:Y:S01]  /*390f0*/  F2FP.F16.F32.PACK_AB R149, R198, R143 ;  /* 0x0000008fc695723e */ /* 0x000fe200000000ff */
[----:B------:R2:W-:Y:S04]  /*39100*/  STG.E.128 desc[UR6][R134.64], R100 ;  /* 0x0000006486007986 */ /* 0x0005e8000c101d06 */
[----:B------:R2:W-:Y:S02]  /*39110*/  STG.E.128 desc[UR6][R138.64], R148 ;  /* 0x000000948a007986 */ /* 0x0005e4000c101d06 */
.L_x_49473:
[----:B------:R-:W-:Y:S05]  /*39120*/  BSYNC.RECONVERGENT B0 ;  /* 0x0000000000007941 */ /* 0x000fea0003800200 */
.L_x_49472:
[----:B--2---:R-:W0:Y:S02]  /*39130*/  LDC.64 R96, c[0x0][0x380] ;  /* 0x0000e000ff607b82 */ /* 0x004e240000000a00 */
[----:B0-----:R-:W-:-:S04]  /*39140*/  LEA R173, R96, R173, 0x2 ;  /* 0x000000ad60ad7211 */ /* 0x001fc800078e10ff */
[----:B------:R-:W-:-:S13]  /*39150*/  ISETP.GE.AND P0, PT, R173, R97, PT ;  /* 0x00000061ad00720c */ /* 0x000fda0003f06270 */
[----:B------:R-:W-:Y:S05]  /*39160*/  @!P0 BRA `(.L_x_49474) ;  /* 0xfffffc7800888947 */ /* 0x000fea000383ffff */
[----:B------:R-:W-:Y:S05]  /*39170*/  EXIT ;  /* 0x000000000000794d */ /* 0x000fea0003800000 */
.L_x_49471:
[----:B------:R-:W-:Y:S01]  /*39180*/  HFMA2 R206, -RZ, RZ, 0, 5.9604644775390625e-08 ;  /* 0x00000001ffce7431 */ /* 0x000fe200000001ff */
[----:B------:R-:W-:Y:S01]  /*39190*/  BSSY B0, `(.L_x_49475) ;  /* 0x0000007000007945 */ /* 0x000fe20003800000 */
[----:B0-----:R-:W-:Y:S01]  /*391a0*/  IMAD.MOV.U32 R205, RZ, RZ, R0 ;  /* 0x000000ffffcd7224 */ /* 0x001fe200078e0000 */
[----:B------:R-:W-:Y:S01]  /*391b0*/  MOV R207, 0x1f ;  /* 0x0000001f00cf7802 */ /* 0x000fe20000000f00 */
[----:B------:R-:W-:-:S07]  /*391c0*/  IMAD.MOV.U32 R204, RZ, RZ, -0x1 ;  /* 0xffffffffffcc7424 */ /* 0x000fce00078e00ff */
[----:B-1---5:R-:W-:Y:S05]  /*391d0*/  WARPSYNC.COLLECTIVE R204, `(.L_x_49476) ;  /* 0x00000000cc087348 */ /* 0x022fea0003c00000 */
[----:B------:R0:W2:Y:S02]  /*391e0*/  SHFL.BFLY P1, R203, R205, R206, R207 ;  /* 0x0c0000cecdcb7389 */ /* 0x0000a400000200cf */
[----:B012--5:R-:W-:Y:S05]  /*391f0*/  ENDCOLLECTIVE ;  /* 0x000000000000791b */ /* 0x027fea0003800000 */
.L_x_49476:
[----:B------:R-:W-:Y:S05]  /*39200*/  BSYNC B0 ;  /* 0x0000000000007941 */ /* 0x000fea0003800000 */
.L_x_49475:
        /* <DEDUP_REMOVED lines=9> */
.L_x_49477:
[----:B------:R-:W-:Y:S02]  /*392a0*/  HFMA2 R206, -RZ, RZ, 0, 2.384185791015625e-07 ;  /* 0x00000004ffce7431 */ /* 0x000fe400000001ff */
[----:B------:R-:W-:-:S04]  /*392b0*/  IMAD.MOV.U32 R194, RZ, RZ, R203 ;  /* 0x000000ffffc27224 */ /* 0x000fc800078e00cb */
[----:B------:R-:W-:-:S05]  /*392c0*/  FADD.FTZ R200, R199, R194 ;  /* 0x000000c2c7c87221 */ /* 0x000fca0000010000 */
[----:B------:R-:W-:-:S07]  /*392d0*/  MOV R205, R200 ;  /* 0x000000c800cd7202 */ /* 0x000fce0000000f00 */
[----:B------:R-:W-:Y:S05]  /*392e0*/  WARPSYNC.COLLECTIVE R204, `(.L_x_49478) ;  /* 0x00000000cc087348 */ /* 0x000fea0003c00000 */
[----:B------:R0:W1:Y:S02]  /*392f0*/  SHFL.BFLY P1, R203, R205, R206, R207 ;  /* 0x0c0000cecdcb7389 */ /* 0x00006400000200cf */
[----:B01----:R-:W-:Y:S05]  /*39300*/  ENDCOLLECTIVE ;  /* 0x000000000000791b */ /* 0x003fea0003800000 */
.L_x_49478:
[----:B------:R-:W-:Y:S02]  /*39310*/  HFMA2 R206, -RZ, RZ, 0, 4.76837158203125e-07 ;  /* 0x00000008ffce7431 */ /* 0x000fe400000001ff */
[----:B------:R-:W-:-:S04]  /*39320*/  IMAD.MOV.U32 R195, RZ, RZ, R203 ;  /* 0x000000ffffc37224 */ /* 0x000fc800078e00cb */
[----:B------:R-:W-:-:S05]  /*39330*/  FADD.FTZ R201, R200, R195 ;  /* 0x000000c3c8c97221 */ /* 0x000fca0000010000 */
[----:B------:R-:W-:-:S07]  /*39340*/  MOV R205, R201 ;  /* 0x000000c900cd7202 */ /* 0x000fce0000000f00 */
[----:B------:R-:W-:Y:S05]  /*39350*/  WARPSYNC.COLLECTIVE R204, `(.L_x_49479) ;  /* 0x00000000cc087348 */ /* 0x000fea0003c00000 */
[----:B------:R0:W1:Y:S02]  /*39360*/  SHFL.BFLY P1, R203, R205, R206, R207 ;  /* 0x0c0000cecdcb7389 */ /* 0x00006400000200cf */
[----:B01----:R-:W-:Y:S05]  /*39370*/  ENDCOLLECTIVE ;  /* 0x000000000000791b */ /* 0x003fea0003800000 */
.L_x_49479:
        /* <DEDUP_REMOVED lines=8> */
.L_x_49480:
[----:B------:R-:W-:Y:S02]  /*39400*/  HFMA2 R206, -RZ, RZ, 0, 5.9604644775390625e-08 ;  /* 0x00000001ffce7431 */ /* 0x000fe400000001ff */
        /* <DEDUP_REMOVED lines=135> */
.L_x_49481:
[----:B------:R-:W-:Y:S02]  /*39c80*/  HFMA2 R206, -RZ, RZ, 0, 1.1920928955078125e-07 ;  /* 0x00000002ffce7431 */ /* 0x000fe400000001ff */
[----:B------:R-:W-:-:S04]  /*39c90*/  IMAD.MOV.U32 R199, RZ, RZ, R203 ;  /* 0x000000ffffc77224 */ /* 0x000fc800078e00cb */
[----:B------:R-:W-:-:S05]  /*39ca0*/  FADD.FTZ R199, R0, R199 ;  /* 0x000000c700c77221 */ /* 0x000fca0000010000 */
[----:B------:R-:W-:-:S07]  /*39cb0*/  MOV R205, R199 ;  /* 0x000000c700cd7202 */ /* 0x000fce0000000f00 */
[----:B------:R-:W-:Y:S05]  /*39cc0*/  WARPSYNC.COLLECTIVE R204, `(.L_x_49482) ;  /* 0x00000000cc087348 */ /* 0x000fea0003c00000 */
[----:B------:R0:W1:Y:S02]  /*39cd0*/  SHFL.BFLY P1, R203, R205, R206, R207 ;  /* 0x0c0000cecdcb7389 */ /* 0x00006400000200cf */
[----:B01----:R-:W-:Y:S05]  /*39ce0*/  ENDCOLLECTIVE ;  /* 0x000000000000791b */ /* 0x003fea0003800000 */
.L_x_49482:
[----:B------:R-:W-:Y:S02]  /*39cf0*/  HFMA2 R206, -RZ, RZ, 0, 2.384185791015625e-07 ;  /* 0x00000004ffce7431 */ /* 0x000fe400000001ff */
[----:B------:R-:W-:-:S04]  /*39d00*/  IMAD.MOV.U32 R200, RZ, RZ, R203 ;  /* 0x000000ffffc87224 */ /* 0x000fc800078e00cb */
[----:B------:R-:W-:-:S05]  /*39d10*/  FADD.FTZ R200, R199, R200 ;  /* 0x000000c8c7c87221 */ /* 0x000fca0000010000 */
[----:B------:R-:W-:-:S07]  /*39d20*/  MOV R205, R200 ;  /* 0x000000c800cd7202 */ /* 0x000fce0000000f00 */
[----:B------:R-:W-:Y:S05]  /*39d30*/  WARPSYNC.COLLECTIVE R204, `(.L_x_49483) ;  /* 0x00000000cc087348 */ /* 0x000fea0003c00000 */
[----:B------:R0:W1:Y:S02]  /*39d40*/  SHFL.BFLY P1, R203, R205, R206, R207 ;  /* 0x0c0000cecdcb7389 */ /* 0x00006400000200cf */
[----:B01----:R-:W-:Y:S05]  /*39d50*/  ENDCOLLECTIVE ;  /* 0x000000000000791b */ /* 0x003fea0003800000 */
.L_x_49483:
[----:B------:R-:W-:Y:S02]  /*39d60*/  HFMA2 R206, -RZ, RZ, 0, 4.76837158203125e-07 ;  /* 0x00000008ffce7431 */ /* 0x000fe400000001ff */
[----:B------:R-:W-:-:S04]  /*39d70*/  IMAD.MOV.U32 R201, RZ, RZ, R203 ;  /* 0x000000ffffc97224 */ /* 0x000fc800078e00cb */
[----:B------:R-:W-:-:S05]  /*39d80*/  FADD.FTZ R201, R200, R201 ;  /* 0x000000c9c8c97221 */ /* 0x000fca0000010000 */
[----:B------:R-:W-:-:S07]  /*39d90*/  MOV R205, R201 ;  /* 0x000000c900cd7202 */ /* 0x000fce0000000f00 */
[----:B------:R-:W-:Y:S05]  /*39da0*/  WARPSYNC.COLLECTIVE R204, `(.L_x_49484) ;  /* 0x00000000cc087348 */ /* 0x000fea0003c00000 */
[----:B------:R0:W1:Y:S02]  /*39db0*/  SHFL.BFLY P1, R203, R205, R206, R207 ;  /* 0x0c0000cecdcb7389 */ /* 0x00006400000200cf */
[----:B01----:R-:W-:Y:S05]  /*39dc0*/  ENDCOLLECTIVE ;  /* 0x000000000000791b */ /* 0x003fea0003800000 */
.L_x_49484:
[----:B------:R-:W-:Y:S02]  /*39dd0*/  HFMA2 R206, -RZ, RZ, 0, 9.5367431640625e-07 ;  /* 0x00000010ffce7431 */ /* 0x000fe400000001ff */
[----:B------:R-:W-:-:S04]  /*39de0*/  IMAD.MOV.U32 R202, RZ, RZ, R203 ;  /* 0x000000ffffca7224 */ /* 0x000fc800078e00cb */
[----:B------:R-:W-:-:S05]  /*39df0*/  FADD.FTZ R202, R201, R202 ;  /* 0x000000cac9ca7221 */ /* 0x000fca0000010000 */
[----:B------:R-:W-:-:S07]  /*39e00*/  MOV R205, R202 ;  /* 0x000000ca00cd7202 */ /* 0x000fce0000000f00 */
[----:B------:R-:W-:Y:S05]  /*39e10*/  WARPSYNC.COLLECTIVE R204, `(.L_x_49485) ;  /* 0x00000000cc087348 */ /* 0x000fea0003c00000 */
[----:B------:R0:W1:Y:S02]  /*39e20*/  SHFL.BFLY P1, R203, R205, R206, R207 ;  /* 0x0c0000cecdcb7389 */ /* 0x00006400000200cf */
[----:B01----:R-:W-:Y:S05]  /*39e30*/  ENDCOLLECTIVE ;  /* 0x000000000000791b */ /* 0x003fea0003800000 */
.L_x_49485:
[----:B------:R-:W-:Y:S05]  /*39e40*/  BRA `(.L_x_49486) ;  /* 0xffffffd8007c7947 */ /* 0x000fea000383ffff */
.L_x_49487:
        /* <DEDUP_REMOVED lines=11> */
.L_x_71531:


//--------------------- .text._ZN10layer_norm13ln_fwd_kernelINS_13Kernel_traitsIf6__halffS2_fjLj2048ELj1ELj4ELj1ELj16ENS_18Kernel_traits_baseILj2048EfS2_fS2_fjLj128EEEEELb0ELb0ELb0ELb0EEEvNS_9FwdParamsE --------------------------
	.section	.text._ZN10layer_norm13ln_fwd_kernelINS_13Kernel_traitsIf6__halffS2_fjLj2048ELj1ELj4ELj1ELj16ENS_18Kernel_traits_baseILj2048EfS2_fS2_fjLj128EEEEELb0ELb0ELb0ELb0EEEvNS_9FwdParamsE,"ax",@progbits
	.align	128
        .global         _ZN10layer_norm13ln_fwd_kernelINS_13Kernel_traitsIf6__halffS2_fjLj2048ELj1ELj4ELj1ELj16ENS_18Kernel_traits_baseILj2048EfS2_fS2_fjLj128EEEEELb0ELb0ELb0ELb0EEEvNS_9FwdParamsE
        .type           _ZN10layer_norm13ln_fwd_kernelINS_13Kernel_traitsIf6__halffS2_fjLj2048ELj1ELj4ELj1ELj16ENS_18Kernel_traits_baseILj2048EfS2_fS2_fjLj128EEEEELb0ELb0ELb0ELb0EEEvNS_9FwdParamsE,@function
        .size           _ZN10layer_norm13ln_fwd_kernelINS_13Kernel_traitsIf6__halffS2_fjLj2048ELj1ELj4ELj1ELj16ENS_18Kernel_traits_baseILj2048EfS2_fS2_fjLj128EEEEELb0ELb0ELb0ELb0EEEvNS_9FwdParamsE,(.L_x_71532 - _ZN10layer_norm13ln_fwd_kernelINS_13Kernel_traitsIf6__halffS2_fjLj2048ELj1ELj4ELj1ELj16ENS_18Kernel_traits_baseILj2048EfS2_fS2_fjLj128EEEEELb0ELb0ELb0ELb0EEEvNS_9FwdParamsE)
        .other          _ZN10layer_norm13ln_fwd_kernelINS_13Kernel_traitsIf6__halffS2_fjLj2048ELj1ELj4ELj1ELj16ENS_18Kernel_traits_baseILj2048EfS2_fS2_fjLj128EEEEELb0ELb0ELb0ELb0EEEvNS_9FwdParamsE,@"STO_CUDA_ENTRY STV_DEFAULT"
_ZN10layer_norm13ln_fwd_kernelINS_13Kernel_traitsIf6__halffS2_fjLj2048ELj1ELj4ELj1ELj16ENS_18Kernel_traits_baseILj2048EfS2_fS2_fjLj128EEEEELb0ELb0ELb0ELb0EEEvNS_9FwdParamsE:
.text._ZN10layer_norm13ln_fwd_kernelINS_13Kernel_traitsIf6__halffS2_fjLj2048ELj1ELj4ELj1ELj16ENS_18Kernel_traits_baseILj2048EfS2_fS2_fjLj128EEEEELb0ELb0ELb0ELb0EEEvNS_9FwdParamsE:
        /* <DEDUP_REMOVED lines=100> */
.L_x_49489:
        /* <DEDUP_REMOVED lines=79> */
.L_x_49490:
[----:B------:R-:W-:Y:S05]  /*0b30*/  BSYNC.RECONVERGENT B0 ;  /* 0x0000000000007941 */ /* 0x000fea0003800200 */
.L_x_49488:
        /* <DEDUP_REMOVED lines=10> */
.L_x_49540:
        /* <DEDUP_REMOVED lines=40> */
.L_x_49493:
[--C-:B-----5:R-:W-:Y:S02]  /*0e60*/  HADD2.F32 R189, -RZ, R184.reuse.H0_H0 ;  /* 0x200000b8ffbd7230 */ /* 0x120fe40000004100 */
[----:B------:R-:W-:Y:S02]  /*0e70*/  HADD2.F32 R191, -RZ, R184.H1_H1 ;  /* 0x300000b8ffbf7230 */ /* 0x000fe40000004100 */
[--C-:B------:R-:W-:Y:S02]  /*0e80*/  HADD2.F32 R201, -RZ, R185.reuse.H0_H0 ;  /* 0x200000b9ffc97230 */ /* 0x100fe40000004100 */
        /* <DEDUP_REMOVED lines=13> */
.L_x_49494:
[----:B------:R-:W0:Y:S01]  /*0f60*/  LDC.64 R200, c[0x0][0x3a8] ;  /* 0x0000ea00ffc87b82 */ /* 0x000e220000000a00 */
[C---:B------:R-:W-:Y:S01]  /*0f70*/  IADD3 R198, PT, PT, R2.reuse, 0x20, RZ ;  /* 0x0000002002c67810 */ /* 0x040fe20007ffe0ff */
[----:B0-----:R-:W-:-:S05]  /*0f80*/  IMAD.WIDE.U32 R200, R2, 0x20, R200 ;  /* 0x0000002002c87825 */ /* 0x001fca00078e00c8 */
[----:B------:R0:W-:Y:S04]  /*0f90*/  STG.E.128 desc[UR6][R200.64], R184 ;  /* 0x000000b8c8007986 */ /* 0x0001e8000c101d06 */
[----:B------:R0:W-:Y:S02]  /*0fa0*/  STG.E.128 desc[UR6][R200.64+0x10], R188 ;  /* 0x000010bcc8007986 */ /* 0x0001e4000c101d06 */
.L_x_49492:
[----:B------:R-:W-:Y:S05]  /*0fb0*/  BSYNC.RECONVERGENT B0 ;  /* 0x0000000000007941 */ /* 0x000fea0003800200 */
.L_x_49491:
        /* <DEDUP_REMOVED lines=32> */
.L_x_49497:
[--C-:B-----5:R-:W-:Y:S02]  /*11c0*/  HADD2.F32 R193, -RZ, R180.reuse.H0_H0 ;  /* 0x200000b4ffc17230 */ /* 0x120fe40000004100 */
[----:B------:R-:W-:Y:S02]  /*11d0*/  HADD2.F32 R195, -RZ, R180.H1_H1 ;  /* 0x300000b4ffc37230 */ /* 0x000fe40000004100 */
[--C-:B0-----:R-:W-:Y:S02]  /*11e0*/  HADD2.F32 R201, -RZ, R181.reuse.H0_H0 ;  /* 0x200000b5ffc97230 */ /* 0x101fe40000004100 */
        /* <DEDUP_REMOVED lines=13> */
.L_x_49498:
[----:B------:R-:W0:Y:S02]  /*12c0*/  LDC.64 R200, c[0x0][0x3a8] ;  /* 0x0000ea00ffc87b82 */ /* 0x000e240000000a00 */
[C---:B0-----:R-:W-:Y:S01]  /*12d0*/  IMAD.WIDE.U32 R200, R198.reuse, 0x20, R200 ;  /* 0x00000020c6c87825 */ /* 0x041fe200078e00c8 */
[----:B------:R-:W-:-:S04]  /*12e0*/  IADD3 R198, PT, PT, R198, 0x20, RZ ;  /* 0x00000020c6c67810 */ /* 0x000fc80007ffe0ff */
[----:B------:R1:W-:Y:S04]  /*12f0*/  STG.E.128 desc[UR6][R200.64], R180 ;  /* 0x000000b4c8007986 */ /* 0x0003e8000c101d06 */
[----:B------:R1:W-:Y:S02]  /*1300*/  STG.E.128 desc[UR6][R200.64+0x10], R192 ;  /* 0x000010c0c8007986 */ /* 0x0003e4000c101d06 */
.L_x_49496:
[----:B------:R-:W-:Y:S05]  /*1310*/  BSYNC.RECONVERGENT B0 ;  /* 0x0000000000007941 */ /* 0x000fea0003800200 */
.L_x_49495:
        /* <DEDUP_REMOVED lines=32> */
.L_x_49501:
[--C-:B-----5:R-:W-:Y:S02]  /*1520*/  HADD2.F32 R137, -RZ, R132.reuse.H0_H0 ;  /* 0x20000084ff897230 */ /* 0x120fe40000004100 */
[----:B------:R-:W-:Y:S02]  /*1530*/  HADD2.F32 R139, -RZ, R132.H1_H1 ;  /* 0x30000084ff8b7230 */ /* 0x000fe40000004100 */
[--C-:B01----:R-:W-:Y:S02]  /*1540*/  HADD2.F32 R201, -RZ, R133.reuse.H0_H0 ;  /* 0x20000085ffc97230 */ /* 0x103fe40000004100 */
        /* <DEDUP_REMOVED lines=13> */
.L_x_49502:
[----:B------:R-:W0:Y:S02]  /*1620*/  LDC.64 R200, c[0x0][0x3a8] ;  /* 0x0000ea00ffc87b82 */ /* 0x000e240000000a00 */
[C---:B0-----:R-:W-:Y:S01]  /*1630*/  IMAD.WIDE.U32 R200, R198.reuse, 0x20, R200 ;  /* 0x00000020c6c87825 */ /* 0x041fe200078e00c8 */
[----:B------:R-:W-:-:S04]  /*1640*/  IADD3 R198, PT, PT, R198, 0x20, RZ ;  /* 0x00000020c6c67810 */ /* 0x000fc80007ffe0ff */
[----:B------:R2:W-:Y:S04]  /*1650*/  STG.E.128 desc[UR6][R200.64], R132 ;  /* 0x00000084c8007986 */ /* 0x0005e8000c101d06 */
[----:B------:R2:W-:Y:S02]  /*1660*/  STG.E.128 desc[UR6][R200.64+0x10], R136 ;  /* 0x00001088c8007986 */ /* 0x0005e4000c101d06 */
.L_x_49500:
[----:B------:R-:W-:Y:S05]  /*1670*/  BSYNC.RECONVERGENT B0 ;  /* 0x0000000000007941 */ /* 0x000fea0003800200 */
.L_x_49499:
        /* <DEDUP_REMOVED lines=32> */
.L_x_49505:
[--C-:B-----5:R-:W-:Y:S02]  /*1880*/  HADD2.F32 R145, -RZ, R140.reuse.H0_H0 ;  /* 0x2000008cff917230 */ /* 0x120fe40000004100 */
[----:B------:R-:W-:Y:S02]  /*1890*/  HADD2.F32 R147, -RZ, R140.H1_H1 ;  /* 0x3000008cff937230 */ /* 0x000fe40000004100 */
[--C-:B012---:R-:W-:Y:S02]  /*18a0*/  HADD2.F32 R201, -RZ, R141.reuse.H0_H0 ;  /* 0x2000008dffc97230 */ /* 0x107fe40000004100 */
        /* <DEDUP_REMOVED lines=13> */
.L_x_49506:
[----:B------:R-:W0:Y:S02]  /*1980*/  LDC.64 R200, c[0x0][0x3a8] ;  /* 0x0000ea00ffc87b82 */ /* 0x000e240000000a00 */
[C---:B0-----:R-:W-:Y:S01]  /*1990*/  IMAD.WIDE.U32 R200, R198.reuse, 0x20, R200 ;  /* 0x00000020c6c87825 */ /* 0x041fe200078e00c8 */
[----:B------:R-:W-:-:S04]  /*19a0*/  IADD3 R198, PT, PT, R198, 0x20, RZ ;  /* 0x00000020c6c67810 */ /* 0x000fc80007ffe0ff */
[----:B------:R3:W-:Y:S04]  /*19b0*/  STG.E.128 desc[UR6][R200.64], R140 ;  /* 0x0000008cc8007986 */ /* 0x0007e8000c101d06 */
[----:B------:R3:W-:Y:S02]  /*19c0*/  STG.E.128 desc[UR6][R200.64+0x10], R144 ;  /* 0x00001090c8007986 */ /* 0x0007e4000c101d06 */
.L_x_49504:
[----:B------:R-:W-:Y:S05]  /*19d0*/  BSYNC.RECONVERGENT B0 ;  /* 0x0000000000007941 */ /* 0x000fea0003800200 */
.L_x_49503:
        /* <DEDUP_REMOVED lines=32> */
.L_x_49509:
[--C-:B-----5:R-:W-:Y:S02]  /*1be0*/  HADD2.F32 R153, -RZ, R148.reuse.H0_H0 ;  /* 0x20000094ff997230 */ /* 0x120fe40000004100 */
[----:B------:R-:W-:Y:S02]  /*1bf0*/  HADD2.F32 R155, -RZ, R148.H1_H1 ;  /* 0x30000094ff9b7230 */ /* 0x000fe40000004100 */
[--C-:B0123--:R-:W-:Y:S02]  /*1c00*/  HADD2.F32 R201, -RZ, R149.reuse.H0_H0 ;  /* 0x20000095ffc97230 */ /* 0x10ffe40000004100 */
        /* <DEDUP_REMOVED lines=13> */
.L_x_49510:
[----:B------:R-:W0:Y:S02]  /*1ce0*/  LDC.64 R200, c[0x0][0x3a8] ;  /* 0x0000ea00ffc87b82 */ /* 0x000e240000000a00 */
[C---:B0-----:R-:W-:Y:S01]  /*1cf0*/  IMAD.WIDE.U32 R200, R198.reuse, 0x20, R200 ;  /* 0x00000020c6c87825 */ /* 0x041fe200078e00c8 */
[----:B------:R-:W-:-:S04]  /*1d00*/  IADD3 R198, PT, PT, R198, 0x20, RZ ;  /* 0x00000020c6c67810 */ /* 0x000fc80007ffe0ff */
[----:B------:R4:W-:Y:S04]  /*1d10*/  STG.E.128 desc[UR6][R200.64], R148 ;  /* 0x00000094c8007986 */ /* 0x0009e8000c101d06 */
[----:B------:R4:W-:Y:S02]  /*1d20*/  STG.E.128 desc[UR6][R200.64+0x10], R152 ;  /* 0x00001098c8007986 */ /* 0x0009e4000c101d06 */
.L_x_49508:
[----:B------:R-:W-:Y:S05]  /*1d30*/  BSYNC.RECONVERGENT B0 ;  /* 0x0000000000007941 */ /* 0x000fea0003800200 */
.L_x_49507:
        /* <DEDUP_REMOVED lines=32> */
.L_x_49513:
[--C-:B-----5:R-:W-:Y:S02]  /*1f40*/  HADD2.F32 R161, -RZ, R156.reuse.H0_H0 ;  /* 0x2000009cffa17230 */ /* 0x120fe40000004100 */
[----:B------:R-:W-:Y:S02]  /*1f50*/  HADD2.F32 R163, -RZ, R156.H1_H1 ;  /* 0x3000009cffa37230 */ /* 0x000fe40000004100 */
[--C-:B-1234-:R-:W-:Y:S02]  /*1f60*/  HADD2.F32 R201, -RZ, R157.reuse.H0_H0 ;  /* 0x2000009dffc97230 */ /* 0x11efe40000004100 */
        /* <DEDUP_REMOVED lines=13> */
.L_x_49514:
[----:B------:R-:W0:Y:S02]  /*2040*/  LDC.64 R200, c[0x0][0x3a8] ;  /* 0x0000ea00ffc87b82 */ /* 0x000e240000000a00 */
[C---:B0-----:R-:W-:Y:S01]  /*2050*/  IMAD.WIDE.U32 R200, R198.reuse, 0x20, R200 ;  /* 0x00000020c6c87825 */ /* 0x041fe200078e00c8 */
[----:B------:R-:W-:-:S04]  /*2060*/  IADD3 R198, PT, PT, R198, 0x20, RZ ;  /* 0x00000020c6c67810 */ /* 0x000fc80007ffe0ff */
[----:B------:R0:W-:Y:S04]  /*2070*/  STG.E.128 desc[UR6][R200.64], R156 ;  /* 0x0000009cc8007986 */ /* 0x0001e8000c101d06 */
[----:B------:R0:W-:Y:S02]  /*2080*/  STG.E.128 desc[UR6][R200.64+0x10], R160 ;  /* 0x000010a0c8007986 */ /* 0x0001e4000c101d06 */
.L_x_49512:
[----:B------:R-:W-:Y:S05]  /*2090*/  BSYNC.RECONVERGENT B0 ;  /* 0x0000000000007941 */ /* 0x000fea0003800200 */
.L_x_49511:
        /* <DEDUP_REMOVED lines=32> */
.L_x_49517:
        /* <DEDUP_REMOVED lines=16> */
.L_x_49518:
[----:B------:R-:W0:Y:S02]  /*23a0*/  LDC.64 R200, c[0x0][0x3a8] ;  /* 0x0000ea00ffc87b82 */ /* 0x000e240000000a00 */
[C---:B0-----:R-:W-:Y:S01]  /*23b0*/  IMAD.WIDE.U32 R200, R198.reuse, 0x20, R200 ;  /* 0x00000020c6c87825 */ /* 0x041fe200078e00c8 */
[----:B------:R-:W-:-:S04]  /*23c0*/  IADD3 R198, PT, PT, R198, 0x20, RZ ;  /* 0x00000020c6c67810 */ /* 0x000fc80007ffe0ff */
[----:B------:R0:W-:Y:S04]  /*23d0*/  STG.E.128 desc[UR6][R200.64], R164 ;  /* 0x000000a4c8007986 */ /* 0x0001e8000c101d06 */
[----:B------:R0:W-:Y:S02]  /*23e0*/  STG.E.128 desc[UR6][R200.64+0x10], R168 ;  /* 0x000010a8c8007986 */ /* 0x0001e4000c101d06 */
.L_x_49516:
[----:B------:R-:W-:Y:S05]  /*23f0*/  BSYNC.RECONVERGENT B0 ;  /* 0x0000000000007941 */ /* 0x000fea0003800200 */
.L_x_49515:
        /* <DEDUP_REMOVED lines=32> */
.L_x_49521:
[--C-:B-----5:R-:W-:Y:S02]  /*2600*/  HADD2.F32 R179, -RZ, R175.reuse.H0_H0 ;  /* 0x200000afffb37230 */ /* 0x120fe40000004100 */
[----:B------:R-:W-:Y:S02]  /*2610*/  HADD2.F32 R209, -RZ, R175.H1_H1 ;  /* 0x300000afffd17230 */ /* 0x000fe40000004100 */
[--C-:B------:R-:W-:Y:S02]  /*2620*/  HADD2.F32 R175, -RZ, R172.reuse.H0_H0 ;  /* 0x200000acffaf7230 */ /* 0x100fe40000004100 */
[-C--:B------:R-:W-:Y:S01]  /*2630*/  FMUL.FTZ R178, R179, R0.reuse ;  /* 0x00000000b3b27220 */ /* 0x080fe20000410000 */
[----:B------:R-:W-:Y:S02]  /*2640*/  HADD2.F32 R177, -RZ, R172.H1_H1 ;  /* 0x300000acffb17230 */ /* 0x000fe40000004100 */
[----:B------:R-:W-:Y:S01]  /*2650*/  FMUL.FTZ R179, R209, R0 ;  /* 0x00000000d1b37220 */ /* 0x000fe20000410000 */
[----:B-1234-:R-:W-:-:S02]  /*2660*/  HADD2.F32 R201, -RZ, R173.H0_H0 ;  /* 0x200000adffc97230 */ /* 0x01efc40000004100 */
        /* <DEDUP_REMOVED lines=8> */
[----:B------:R-:W-:-:S07]  /*26f0*/  FMUL.FTZ R177, R207, R0 ;  /* 0x00000000cfb17220 */ /* 0x000fce0000410000 */
.L_x_49522:
[----:B------:R-:W0:Y:S02]  /*2700*/  LDC.64 R200, c[0x0][0x3a8] ;  /* 0x0000ea00ffc87b82 */ /* 0x000e240000000a00 */
[----:B0-----:R-:W-:-:S05]  /*2710*/  IMAD.WIDE.U32 R200, R198, 0x20, R200 ;  /* 0x00000020c6c87825 */ /* 0x001fca00078e00c8 */
[----:B------:R0:W-:Y:S04]  /*2720*/  STG.E.128 desc[UR6][R200.64], R172 ;  /* 0x000000acc8007986 */ /* 0x0001e8000c101d06 */
[----:B------:R0:W-:Y:S02]  /*2730*/  STG.E.128 desc[UR6][R200.64+0x10], R176 ;  /* 0x000010b0c8007986 */ /* 0x0001e4000c101d06 */
.L_x_49520:
[----:B------:R-:W-:Y:S05]  /*2740*/  BSYNC.RECONVERGENT B0 ;  /* 0x0000000000007941 */ /* 0x000fea0003800200 */
.L_x_49519:
        /* <DEDUP_REMOVED lines=237> */
.L_x_49552:
        /* <DEDUP_REMOVED lines=49> */
.L_x_49525:
[----:B------:R-:W-:Y:S05]  /*3930*/  BSYNC.RECONVERGENT B0 ;  /* 0x0000000000007941 */ /* 0x000fea0003800200 */
.L_x_49524:
        /* <DEDUP_REMOVED lines=35> */
.L_x_49527:
[----:B------:R-:W-:Y:S05]  /*3b70*/  BSYNC.RECONVERGENT B0 ;  /* 0x0000000000007941 */ /* 0x000fea0003800200 */
.L_x_49526:
        /* <DEDUP_REMOVED lines=35> */
.L_x_49529:
[----:B------:R-:W-:Y:S05]  /*3db0*/  BSYNC.RECONVERGENT B0 ;  /* 0x0000000000007941 */ /* 0x000fea0003800200 */
.L_x_49528:
        /* <DEDUP_REMOVED lines=35> */
.L_x_49531:
[----:B------:R-:W-:Y:S05]  /*3ff0*/  BSYNC.RECONVERGENT B0 ;  /* 0x0000000000007941 */ /* 0x000fea0003800200 */
.L_x_49530:
        /* <DEDUP_REMOVED lines=35> */
.L_x_49533:
[----:B------:R-:W-:Y:S05]  /*4230*/  BSYNC.RECONVERGENT B0 ;  /* 0x0000000000007941 */ /* 0x000fea0003800200 */
.L_x_49532:
        /* <DEDUP_REMOVED lines=35> */
.L_x_49535:
[----:B------:R-:W-:Y:S05]  /*4470*/  BSYNC.RECONVERGENT B0 ;  /* 0x0000000000007941 */ /* 0x000fea0003800200 */
.L_x_49534:
        /* <DEDUP_REMOVED lines=35> */
.L_x_49537:
[----:B------:R-:W-:Y:S05]  /*46b0*/  BSYNC.RECONVERGENT B0 ;  /* 0x0000000000007941 */ /* 0x000fea0003800200 */
.L_x_49536:
        /* <DEDUP_REMOVED lines=34> */
.L_x_49539:
[----:B------:R-:W-:Y:S05]  /*48e0*/  BSYNC.RECONVERGENT B0 ;  /* 0x0000000000007941 */ /* 0x000fea0003800200 */
.L_x_49538:
[----:B01234-:R-:W0:Y:S02]  /*48f0*/  LDC.64 R200, c[0x0][0x380] ;  /* 0x0000e000ffc87b82 */ /* 0x01fe240000000a00 */
[----:B0-----:R-:W-:-:S04]  /*4900*/  LEA R3, R200, R3, 0x2 ;  /* 0x00000003c8037211 */ /* 0x001fc800078e10ff */
[----:B------:R-:W-:-:S13]  /*4910*/  ISETP.GE.AND P0, PT, R3, R201, PT ;  /* 0x000000c90300720c */ /* 0x000fda0003f06270 */
[----:B------:R-:W-:Y:S05]  /*4920*/  @!P0 BRA `(.L_x_49540) ;  /* 0xffffffc000ac8947 */ /* 0x000fea000383ffff */
[----:B------:R-:W-:Y:S05]  /*4930*/  EXIT ;  /* 0x000000000000794d */ /* 0x000fea0003800000 */
.L_x_49523:
        /* <DEDUP_REMOVED lines=8> */
.L_x_49542:
[----:B------:R-:W-:Y:S05]  /*49c0*/  BSYNC B0 ;  /* 0x0000000000007941 */ /* 0x000fea0003800000 */
.L_x_49541:
        /* <DEDUP_REMOVED lines=10> */
.L_x_49543:
[----:B------:R-:W-:Y:S01]  /*4a70*/  HFMA2 R209, -RZ, RZ, 0, 2.384185791015625e-07 ;  /* 0x00000004ffd17431 */ /* 0x000fe200000001ff */
[----:B------:R-:W-:-:S05]  /*4a80*/  MOV R203, R208 ;  /* 0x000000d000cb7202 */ /* 0x000fca0000000f00 */
[----:B------:R-:W-:-:S05]  /*4a90*/  FADD.FTZ R203, R202, R203 ;  /* 0x000000cbcacb7221 */ /* 0x000fca0000010000 */
[----:B------:R-:W-:-:S07]  /*4aa0*/  MOV R210, R203 ;  /* 0x000000cb00d27202 */ /* 0x000fce0000000f00 */
[----:B------:R-:W-:Y:S05]  /*4ab0*/  WARPSYNC.COLLECTIVE R207, `(.L_x_49544) ;  /* 0x00000000cf087348 */ /* 0x000fea0003c00000 */
[----:B------:R0:W1:Y:S02]  /*4ac0*/  SHFL.BFLY P6, R208, R210, R209, R212 ;  /* 0x0c0000d1d2d07389 */ /* 0x00006400000c00d4 */
[----:B01----:R-:W-:Y:S05]  /*4ad0*/  ENDCOLLECTIVE ;  /* 0x000000000000791b */ /* 0x003fea0003800000 */
.L_x_49544:
[----:B------:R-:W-:Y:S01]  /*4ae0*/  HFMA2 R209, -RZ, RZ, 0, 4.76837158203125e-07 ;  /* 0x00000008ffd17431 */ /* 0x000fe200000001ff */
[----:B------:R-:W-:-:S05]  /*4af0*/  MOV R0, R208 ;  /* 0x000000d000007202 */ /* 0x000fca0000000f00 */
[----:B------:R-:W-:-:S05]  /*4b00*/  FADD.FTZ R204, R203, R0 ;  /* 0x00000000cbcc7221 */ /* 0x000fca0000010000 */
[----:B------:R-:W-:-:S07]  /*4b10*/  MOV R210, R204 ;  /* 0x000000cc00d27202 */ /* 0x000fce0000000f00 */
[----:B------:R-:W-:Y:S05]  /*4b20*/  WARPSYNC.COLLECTIVE R207, `(.L_x_49545) ;  /* 0x00000000cf087348 */ /* 0x000fea0003c00000 */
[----:B------:R0:W1:Y:S02]  /*4b30*/  SHFL.BFLY P6, R208, R210, R209, R212 ;  /* 0x0c0000d1d2d07389 */ /* 0x00006400000c00d4 */
[----:B01----:R-:W-:Y:S05]  /*4b40*/  ENDCOLLECTIVE ;  /* 0x000000000000791b */ /* 0x003fea0003800000 */
.L_x_49545:
[----:B------:R-:W-:Y:S01]  /*4b50*/  HFMA2 R209, -RZ, RZ, 0, 9.5367431640625e-07 ;  /* 0x00000010ffd17431 */ /* 0x000fe200000001ff */
[----:B------:R-:W-:-:S05]  /*4b60*/  MOV R205, R208 ;  /* 0x000000d000cd7202 */ /* 0x000fca0000000f00 */
[----:B------:R-:W-:-:S05]  /*4b70*/  FADD.FTZ R205, R204, R205 ;  /* 0x000000cdcccd7221 */ /* 0x000fca0000010000 */
[----:B------:R-:W-:-:S07]  /*4b80*/  MOV R210, R205 ;  /* 0x000000cd00d27202 */ /* 0x000fce0000000f00 */
[----:B------:R-:W-:Y:S05]  /*4b90*/  WARPSYNC.COLLECTIVE R207, `(.L_x_49546) ;  /* 0x00000000cf087348 */ /* 0x000fea0003c00000 */
[----:B------:R0:W1:Y:S02]  /*4ba0*/  SHFL.BFLY P6, R208, R210, R209, R212 ;  /* 0x0c0000d1d2d07389 */ /* 0x00006400000c00d4 */
[----:B01----:R-:W-:Y:S05]  /*4bb0*/  ENDCOLLECTIVE ;  /* 0x000000000000791b */ /* 0x003fea0003800000 */
.L_x_49546:
        /* <DEDUP_REMOVED lines=140> */
.L_x_49547:
[----:B------:R-:W-:Y:S01]  /*5480*/  HFMA2 R209, -RZ, RZ, 0, 1.1920928955078125e-07 ;  /* 0x00000002ffd17431 */ /* 0x000fe200000001ff */
[----:B------:R-:W-:-:S05]  /*5490*/  MOV R201, R208 ;  /* 0x000000d000c97202 */ /* 0x000fca0000000f00 */
[----:B------:R-:W-:-:S05]  /*54a0*/  FADD.FTZ R201, R0, R201 ;  /* 0x000000c900c97221 */ /* 0x000fca0000010000 */
[----:B------:R-:W-:-:S07]  /*54b0*/  MOV R210, R201 ;  /* 0x000000c900d27202 */ /* 0x000fce0000000f00 */
[----:B------:R-:W-:Y:S05]  /*54c0*/  WARPSYNC.COLLECTIVE R207, `(.L_x_49548) ;  /* 0x00000000cf087348 */ /* 0x000fea0003c00000 */
[----:B------:R0:W1:Y:S02]  /*54d0*/  SHFL.BFLY P6, R208, R210, R209, R212 ;  /* 0x0c0000d1d2d07389 */ /* 0x00006400000c00d4 */
[----:B01----:R-:W-:Y:S05]  /*54e0*/  ENDCOLLECTIVE ;  /* 0x000000000000791b */ /* 0x003fea0003800000 */
.L_x_49548:
[----:B------:R-:W-:Y:S01]  /*54f0*/  HFMA2 R209, -RZ, RZ, 0, 2.384185791015625e-07 ;  /* 0x00000004ffd17431 */ /* 0x000fe200000001ff */
[----:B------:R-:W-:-:S05]  /*5500*/  MOV R202, R208 ;  /* 0x000000d000ca7202 */ /* 0x000fca0000000f00 */
[----:B------:R-:W-:-:S05]  /*5510*/  FADD.FTZ R202, R201, R202 ;  /* 0x000000cac9ca7221 */ /* 0x000fca0000010000 */
[----:B------:R-:W-:-:S07]  /*5520*/  MOV R210, R202 ;  /* 0x000000ca00d27202 */ /* 0x000fce0000000f00 */
[----:B------:R-:W-:Y:S05]  /*5530*/  WARPSYNC.COLLECTIVE R207, `(.L_x_49549) ;  /* 0x00000000cf087348 */ /* 0x000fea0003c00000 */
[----:B------:R0:W1:Y:S02]  /*5540*/  SHFL.BFLY P6, R208, R210, R209, R212 ;  /* 0x0c0000d1d2d07389 */ /* 0x00006400000c00d4 */
[----:B01----:R-:W-:Y:S05]  /*5550*/  ENDCOLLECTIVE ;  /* 0x000000000000791b */ /* 0x003fea0003800000 */
.L_x_49549:
[----:B------:R-:W-:Y:S01]  /*5560*/  HFMA2 R209, -RZ, RZ, 0, 4.76837158203125e-07 ;  /* 0x00000008ffd17431 */ /* 0x000fe200000001ff */
[----:B------:R-:W-:-:S05]  /*5570*/  MOV R203, R208 ;  /* 0x000000d000cb7202 */ /* 0x000fca0000000f00 */
[----:B------:R-:W-:-:S05]  /*5580*/  FADD.FTZ R203, R202, R203 ;  /* 0x000000cbcacb7221 */ /* 0x000fca0000010000 */
[----:B------:R-:W-:-:S07]  /*5590*/  MOV R210, R203 ;  /* 0x000000cb00d27202 */ /* 0x000fce0000000f00 */
[----:B------:R-:W-:Y:S05]  /*55a0*/  WARPSYNC.COLLECTIVE R207, `(.L_x_49550) ;  /* 0x00000000cf087348 */ /* 0x000fea0003c00000 */
[----:B------:R0:W1:Y:S02]  /*55b0*/  SHFL.BFLY P6, R208, R210, R209, R212 ;  /* 0x0c0000d1d2d07389 */ /* 0x00006400000c00d4 */
[----:B01----:R-:W-:Y:S05]  /*55c0*/  ENDCOLLECTIVE ;  /* 0x000000000000791b */ /* 0x003fea0003800000 */
.L_x_49550:
[----:B------:R-:W-:Y:S01]  /*55d0*/  HFMA2 R209, -RZ, RZ, 0, 9.5367431640625e-07 ;  /* 0x00000010ffd17431 */ /* 0x000fe200000001ff */
[----:B------:R-:W-:-:S05]  /*55e0*/  MOV R204, R208 ;  /* 0x000000d000cc7202 */ /* 0x000fca0000000f00 */
[----:B------:R-:W-:-:S05]  /*55f0*/  FADD.FTZ R204, R203, R204 ;  /* 0x000000cccbcc7221 */ /* 0x000fca0000010000 */
[----:B------:R-:W-:-:S07]  /*5600*/  MOV R210, R204 ;  /* 0x000000cc00d27202 */ /* 0x000fce0000000f00 */
[----:B------:R-:W-:Y:S05]  /*5610*/  WARPSYNC.COLLECTIVE R207, `(.L_x_49551) ;  /* 0x00000000cf087348 */ /* 0x000fea0003c00000 */
[----:B------:R0:W1:Y:S02]  /*5620*/  SHFL.BFLY P6, R208, R210, R209, R212 ;  /* 0x0c0000d1d2d07389 */ /* 0x00006400000c00d4 */
[----:B01----:R-:W-:Y:S05]  /*5630*/  ENDCOLLECTIVE ;  /* 0x000000000000791b */ /* 0x003fea0003800000 */
.L_x_49551:
[----:B------:R-:W-:Y:S01]  /*5640*/  MOV R205, R208 ;  /* 0x000000d000cd7202 */ /* 0x000fe20000000f00 */
[----:B------:R-:W-:Y:S06]  /*5650*/  BRA `(.L_x_49552) ;  /* 0xffffffdc00f07947 */ /* 0x000fec000383ffff */
.L_x_49553:
        /* <DEDUP_REMOVED lines=10> */
.L_x_71532:


//--------------------- .text._ZN10layer_norm13ln_fwd_kernelINS_13Kernel_traitsIf6__halffS2_fjLj2048ELj1ELj4ELj1ELj16ENS_18Kernel_traits_baseILj2048EfS2_fS2_fjLj128EEEEELb0ELb0ELb0ELb1EEEvNS_9FwdParamsE --------------------------
	.section	.text._ZN10layer_norm13ln_fwd_kernelINS_13Kernel_traitsIf6__halffS2_fjLj2048ELj1ELj4ELj1ELj16ENS_18Kernel_traits_baseILj2048EfS2_fS2_fjLj128EEEEELb0ELb0ELb0ELb1EEEvNS_9FwdParamsE,"ax",@progbits
	.align	128
        .global         _ZN10layer_norm13ln_fwd_kernelINS_13Kernel_traitsIf6__halffS2_fjLj2048ELj1ELj4ELj1ELj16ENS_18Kernel_traits_baseILj2048EfS2_fS2_fjLj128EEEEELb0ELb0ELb0ELb1EEEvNS_9FwdParamsE
        .type           _ZN10layer_norm13ln_fwd_kernelINS_13Kernel_traitsIf6__halffS2_fjLj2048ELj1ELj4ELj1ELj16ENS_18Kernel_traits_baseILj2048EfS2_fS2_fjLj128EEEEELb0ELb0ELb0ELb1EEEvNS_9FwdParamsE,@function
        .size           _ZN10layer_norm13ln_fwd_kernelINS_13Kernel_traitsIf6__halffS2_fjLj2048ELj1ELj4ELj1ELj16ENS_18Kernel_traits_baseILj2048EfS2_fS2_fjLj128EEEEELb0ELb0ELb0ELb1EEEvNS_9FwdParamsE,(.L_x_71533 - _ZN10layer_norm13ln_fwd_kernelINS_13Kernel_traitsIf6__halffS2_fjLj2048ELj1ELj4ELj1ELj16ENS_18Kernel_traits_baseILj2048EfS2_fS2_fjLj128EEEEELb0ELb0ELb0ELb1EEEvNS_9FwdParamsE)
        .other          _ZN10layer_norm13ln_fwd_kernelINS_13Kernel_traitsIf6__halffS2_fjLj2048ELj1ELj4ELj1ELj16ENS_18Kernel_traits_baseILj2048EfS2_fS2_fjLj128EEEEELb0ELb0ELb0ELb1EEEvNS_9FwdParamsE,@"STO_CUDA_ENTRY STV_DEFAULT"
_ZN10layer_norm13ln_fwd_kernelINS_13Kernel_traitsIf6__halffS2_fjLj2048ELj1ELj4ELj1ELj16ENS_18Kernel_traits_baseILj2048EfS2_fS2_fjLj128EEEEELb0ELb0ELb0ELb1EEEvNS_9FwdParamsE:
.text._ZN10layer_norm13ln_fwd_kernelINS_13Kernel_traitsIf6__halffS2_fjLj2048ELj1ELj4ELj1ELj16ENS_18Kernel_traits_baseILj2048EfS2_fS2_fjLj128EEEEELb0ELb0ELb0ELb1EEEvNS_9FwdParamsE:
        /* <DEDUP_REMOVED lines=49> */
.L_x_49554:
        /* <DEDUP_REMOVED lines=50> */
.L_x_49555:
        /* <DEDUP_REMOVED lines=15> */
.L_x_49575:
        /* <DEDUP_REMOVED lines=11> */
[----:B---3--:R-:W-:-:S03]  /*07d0*/  HADD2.F32 R135, -RZ, R132.H0_H0 ;  /* 0x20000084ff877230 */ /* 0x008fc60000004100 */
[----:B0-----:R-:W-:Y:S05]  /*07e0*/  @!P1 BRA `(.L_x_49558) ;  /* 0x0000000000549947 */ /* 0x001fea0003800000 */
        /* <DEDUP_REMOVED lines=21> */
.L_x_49558:
        /* <DEDUP_REMOVED lines=16> */
.L_x_49559:
[----:B-1----:R-:W-:Y:S05]  /*0a40*/  BSYNC.RECONVERGENT B0 ;  /* 0x0000000000007941 */ /* 0x002fea0003800200 */
.L_x_49557:
        /* <DEDUP_REMOVED lines=32> */
.L_x_49560:
        /* <DEDUP_REMOVED lines=16> */
.L_x_49561:
        /* <DEDUP_REMOVED lines=11> */
[--C-:B0----5:R-:W-:Y:S02]  /*0e00*/  HADD2.F32 R140, -RZ, R136.reuse.H0_H0 ;  /* 0x20000088ff8c7230 */ /* 0x121fe40000004100 */
        /* <DEDUP_REMOVED lines=16> */
.L_x_49562:
        /* <DEDUP_REMOVED lines=16> */
.L_x_49563:
[----:B------:R-:W-:Y:S01]  /*1010*/  IADD3 R205, PT, PT, R204, 0x60, RZ ;  /* 0x00000060cccd7810 */ /* 0x000fe20007ffe0ff */
[----:B------:R-:W-:-:S04]  /*1020*/  IMAD.WIDE.U32 R164, R206, 0x20, R132 ;  /* 0x00000020cea47825 */ /* 0x000fc800078e0084 */
[----:B------:R-:W-:Y:S01]  /*1030*/  IMAD.WIDE.U32 R160, R205, 0x10, R192 ;  /* 0x00000010cda07825 */ /* 0x000fe200078e00c0 */
[----:B------:R0:W-:Y:S04]  /*1040*/  STG.E.128 desc[UR6][R164.64], R140 ;  /* 0x0000008ca4007986 */ /* 0x0001e8000c101d06 */
[----:B------:R0:W-:Y:S04]  /*1050*/  STG.E.128 desc[UR6][R164.64+0x10], R136 ;  /* 0x00001088a4007986 */ /* 0x0001e8000c101d06 */
[----:B------:R-:W5:Y:S01]  /*1060*/  LDG.E.128 R160, desc[UR6][R160.64] ;  /* 0x00000006a0a07981 */ /* 0x000f62000c1e1d00 */
[----:B------:R-:W-:Y:S05]  /*1070*/  @!P1 BRA `(.L_x_49564) ;  /* 0x0000000000549947 */ /* 0x000fea0003800000 */
        /* <DEDUP_REMOVED lines=21> */
.L_x_49564:
[--C-:B0----5:R-:W-:Y:S02]  /*11d0*/  HADD2.F32 R164, -RZ, R161.reuse.H0_H0 ;  /* 0x200000a1ffa47230 */ /* 0x121fe40000004100 */
[----:B------:R-:W-:Y:S02]  /*11e0*/  HADD2.F32 R166, -RZ, R161.H1_H1 ;  /* 0x300000a1ffa67230 */ /* 0x000fe40000004100 */
[--C-:B------:R-:W-:Y:S02]  /*11f0*/  HADD2.F32 R0, -RZ, R160.reuse.H0_H0 ;  /* 0x200000a0ff007230 */ /* 0x100fe40000004100 */
        /* <DEDUP_REMOVED lines=11> */
[C---:B------:R-:W-:Y:S01]  /*12b0*/  FMUL.FTZ R166, R135.reuse, R172 ;  /* 0x000000ac87a67220 */ /* 0x040fe20000410000 */
[----:B------:R-:W-:-:S07]  /*12c0*/  FMUL.FTZ R167, R135, R174 ;  /* 0x000000ae87a77220 */ /* 0x000fce0000410000 */
.L_x_49565:
        /* <DEDUP_REMOVED lines=28> */
.L_x_49566:
        /* <DEDUP_REMOVED lines=16> */
.L_x_49567:
        /* <DEDUP_REMOVED lines=28> */
.L_x_49568:
        /* <DEDUP_REMOVED lines=16> */
.L_x_49569:
        /* <DEDUP_REMOVED lines=28> */
.L_x_49570:
        /* <DEDUP_REMOVED lines=16> */
.L_x_49571:
        /* <DEDUP_REMOVED lines=28> */
.L_x_49572:
[----:B0----5:R-:W-:Y:S02]  /*1cd0*/  HADD2.F32 R196, -RZ, R193.H0_H0 ;  /* 0x200000c1ffc47230 */ /* 0x021fe40000004100 */
[--C-:B------:R-:W-:Y:S02]  /*1ce0*/  HADD2.F32 R198, -RZ, R195.reuse.H0_H0 ;  /* 0x200000c3ffc67230 */ /* 0x100fe40000004100 */
[----:B------:R-:W-:Y:S02]  /*1cf0*/  HADD2.F32 R214, -RZ, R195.H1_H1 ;  /* 0x300000c3ffd67230 */ /* 0x000fe40000004100 */
        /* <DEDUP_REMOVED lines=13> */
.L_x_49573:
        /* <DEDUP_REMOVED lines=220> */
.L_x_49607:
        /* <DEDUP_REMOVED lines=78> */
[----:B------:R-:W-:Y:S01]  /*3070*/  F2FP.F16.F32.PACK_AB R138, R137, R138 ;  /* 0x0000008a898a723e */ /* 0x000fe200000000ff */
        /* <DEDUP_REMOVED lines=45> */
[----:B------:R-:W-:Y:S01]  /*3350*/  F2FP.F16.F32.PACK_AB R139, R224, R139 ;  /* 0x0000008be08b723e */ /* 0x000fe200000000ff */
[----:B---3--:R-:W-:Y:S01]  /*3360*/  IMAD.WIDE.U32 R182, R204, 0x10, R144 ;  /* 0x00000010ccb67825 */ /* 0x008fe200078e0090 */
[----:B------:R-:W-:-:S03]  /*3370*/  F2FP.F16.F32.PACK_AB R137, R158, R137 ;  /* 0x000000899e89723e */ /* 0x000fc600000000ff */
[C---:B------:R-:W-:Y:S01]  /*3380*/  FADD.FTZ R160, -R0.reuse, R160 ;  /* 0x000000a000a07221 */ /* 0x040fe20000010100 */
[----:B------:R-:W-:Y:S01]  /*3390*/  F2FP.F16.F32.PACK_AB R136, R159, R136 ;  /* 0x000000889f88723e */ /* 0x000fe200000000ff */
[----:B------:R-:W-:Y:S01]  /*33a0*/  FADD.FTZ R165, -R0, R165 ;  /* 0x000000a500a57221 */ /* 0x000fe20000010100 */
        /* <DEDUP_REMOVED lines=12> */
[----:B------:R-:W-:Y:S01]  /*3470*/  FMUL.FTZ R212, R209, R212 ;  /* 0x000000d4d1d47220 */ /* 0x000fe20000410000 */
[----:B------:R-:W-:Y:S01]  /*3480*/  F2FP.F16.F32.PACK_AB R141, R156, R141 ;  /* 0x0000008d9c8d723e */ /* 0x000fe200000000ff */
[----:B------:R-:W-:Y:S01]  /*3490*/  STG.E.128 desc[UR6][R182.64], R136 ;  /* 0x00000088b6007986 */ /* 0x000fe2000c101d06 */
[----:B------:R-:W-:Y:S01]  /*34a0*/  F2FP.F16.F32.PACK_AB R140, R140, R191 ;  /* 0x000000bf8c8c723e */ /* 0x000fe200000000ff */
        /* <DEDUP_REMOVED lines=20> */
[----:B-1----:R-:W-:Y:S01]  /*35f0*/  F2FP.F16.F32.PACK_AB R134, R152, R155 ;  /* 0x0000009b9886723e */ /* 0x002fe200000000ff */
[----:B------:R-:W-:Y:S01]  /*3600*/  FADD.FTZ R190, -R0, R190 ;  /* 0x000000be00be7221 */ /* 0x000fe20000010100 */
[----:B------:R-:W-:Y:S01]  /*3610*/  F2FP.F16.F32.PACK_AB R132, R146, R147 ;  /* 0x000000939284723e */ /* 0x000fe200000000ff */
[----:B------:R-:W-:Y:S01]  /*3620*/  FFMA.FTZ R147, R170, R85, R21 ;  /* 0x00000055aa937223 */ /* 0x000fe20000010015 */
[----:B--2---:R-:W-:Y:S01]  /*3630*/  FFMA.FTZ R141, R150, R97, R33 ;  /* 0x00000061968d7223 */ /* 0x004fe20000010021 */
[----:B------:R-:W-:Y:S01]  /*3640*/  FFMA.FTZ R150, R181, R76, R12 ;  /* 0x0000004cb5967223 */ /* 0x000fe2000001000c */
[----:B------:R-:W-:Y:S01]  /*3650*/  FFMA.FTZ R142, R171, R84, R20 ;  /* 0x00000054ab8e7223 */ /* 0x000fe20000010014 */
[C---:B------:R-:W-:Y:S01]  /*3660*/  FADD.FTZ R184, -R0.reuse, R184 ;  /* 0x000000b800b87221 */ /* 0x040fe20000010100 */
[C---:B------:R-:W-:Y:S01]  /*3670*/  FADD.FTZ R185, -R0.reuse, R185 ;  /* 0x000000b900b97221 */ /* 0x040fe20000010100 */
[C---:B------:R-:W-:Y:S01]  /*3680*/  FADD.FTZ R192, -R0.reuse, R192 ;  /* 0x000000c000c07221 */ /* 0x040fe20000010100 */
[----:B------:R-:W-:Y:S01]  /*3690*/  F2FP.F16.F32.PACK_AB R150, R153, R150 ;  /* 0x000000969996723e */ /* 0x000fe200000000ff */
[C---:B------:R-:W-:Y:S01]  /*36a0*/  FADD.FTZ R194, -R0.reuse, R194 ;  /* 0x000000c200c27221 */ /* 0x040fe20000010100 */
[----:B------:R-:W1:Y:S01]  /*36b0*/  LDC.64 R152, c[0x0][0x380] ;  /* 0x0000e000ff987b82 */ /* 0x000e620000000a00 */
[C---:B------:R-:W-:Y:S01]  /*36c0*/  FADD.FTZ R196, -R0.reuse, R196 ;  /* 0x000000c400c47221 */ /* 0x040fe20000010100 */
[C---:B------:R-:W-:Y:S01]  /*36d0*/  FADD.FTZ R198, -R0.reuse, R198 ;  /* 0x000000c600c67221 */ /* 0x040fe20000010100 */
[----:B------:R-:W-:Y:S01]  /*36e0*/  FADD.FTZ R0, -R0, R199 ;  /* 0x000000c700007221 */ /* 0x000fe20000010100 */
[----:B------:R-:W-:Y:S01]  /*36f0*/  FFMA.FTZ R136, R151, R96, R32 ;  /* 0x0000006097887223 */ /* 0x000fe20000010020 */
[----:B------:R-:W-:Y:S01]  /*3700*/  F2FP.F16.F32.PACK_AB R142, R147, R142 ;  /* 0x0000008e938e723e */ /* 0x000fe200000000ff */
        /* <DEDUP_REMOVED lines=76> */
.L_x_49556:
        /* <DEDUP_REMOVED lines=8> */
.L_x_49595:
        /* <DEDUP_REMOVED lines=30> */
.L_x_49577:
[--C-:B-----5:R-:W-:Y:S02]  /*3e30*/  HADD2.F32 R156, -RZ, R144.reuse.H0_H0 ;  /* 0x20000090ff9c7230 */ /* 0x120fe40000004100 */
[----:B------:R-:W-:Y:S02]  /*3e40*/  HADD2.F32 R157, -RZ, R144.H1_H1 ;  /* 0x30000090ff9d7230 */ /* 0x000fe40000004100 */
[--C-:B------:R-:W-:Y:S02]  /*3e50*/  HADD2.F32 R158, -RZ, R145.reuse.H0_H0 ;  /* 0x20000091ff9e7230 */ /* 0x100fe40000004100 */
[----:B------:R-:W-:Y:S02]  /*3e60*/  HADD2.F32 R159, -RZ, R145.H1_H1 ;  /* 0x30000091ff9f7230 */ /* 0x000fe40000004100 */
[--C-:B------:R-:W-:Y:S02]  /*3e70*/  HADD2.F32 R152, -RZ, R146.reuse.H0_H0 ;  /* 0x20000092ff987230 */ /* 0x100fe40000004100 */
[----:B------:R-:W-:-:S02]  /*3e80*/  HADD2.F32 R153, -RZ, R146.H1_H1 ;  /* 0x30000092ff997230 */ /* 0x000fc40000004100 */
[--C-:B------:R-:W-:Y:S02]  /*3e90*/  HADD2.F32 R154, -RZ, R147.reuse.H0_H0 ;  /* 0x20000093ff9a7230 */ /* 0x100fe40000004100 */
[----:B------:R-:W-:-:S07]  /*3ea0*/  HADD2.F32 R155, -RZ, R147.H1_H1 ;  /* 0x30000093ff9b7230 */ /* 0x000fce0000004100 */
.L_x_49578:
[----:B-1----:R-:W-:Y:S05]  /*3eb0*/  BSYNC.RECONVERGENT B0 ;  /* 0x0000000000007941 */ /* 0x002fea0003800200 */
.L_x_49576:
        /* <DEDUP_REMOVED lines=30> */
.L_x_49580:
        /* <DEDUP_REMOVED lines=8> */
.L_x_49581:
[----:B------:R-:W-:Y:S05]  /*4120*/  BSYNC.RECONVERGENT B0 ;  /* 0x0000000000007941 */ /* 0x000fea0003800200 */
.L_x_49579:
        /* <DEDUP_REMOVED lines=15> */
[--C-:B------:R-:W-:Y:S02]  /*4220*/  HADD2.F32 R165, -RZ, R169.reuse.H0_H0 ;  /* 0x200000a9ffa57230 */ /* 0x100fe40000004100 */
[----:B------:R-:W-:Y:S02]  /*4230*/  HADD2.F32 R138, -RZ, R169.H1_H1 ;  /* 0x300000a9ff8a7230 */ /* 0x000fe40000004100 */
        /* <DEDUP_REMOVED lines=14> */
.L_x_49582:
        /* <DEDUP_REMOVED lines=8> */
.L_x_49583:
[----:B------:R-:W-:Y:S01]  /*43a0*/  IADD3 R205, PT, PT, R204, 0x60, RZ ;  /* 0x00000060cccd7810 */ /* 0x000fe20007ffe0ff */
[----:B------:R-:W-:-:S04]  /*43b0*/  IMAD.WIDE.U32 R160, R206, 0x20, R132 ;  /* 0x00000020cea07825 */ /* 0x000fc800078e0084 */
[----:B------:R-:W-:Y:S01]  /*43c0*/  IMAD.WIDE.U32 R162, R205, 0x10, R134 ;  /* 0x00000010cda27825 */ /* 0x000fe200078e0086 */
[----:B------:R0:W-:Y:S04]  /*43d0*/  STG.E.128 desc[UR6][R160.64], R140 ;  /* 0x0000008ca0007986 */ /* 0x0001e8000c101d06 */
[----:B------:R0:W-:Y:S04]  /*43e0*/  STG.E.128 desc[UR6][R160.64+0x10], R136 ;  /* 0x00001088a0007986 */ /* 0x0001e8000c101d06 */
[----:B------:R0:W5:Y:S01]  /*43f0*/  LDG.E.128 R176, desc[UR6][R162.64] ;  /* 0x00000006a2b07981 */ /* 0x000162000c1e1d00 */
[----:B------:R-:W-:Y:S05]  /*4400*/  @!P1 BRA `(.L_x_49584) ;  /* 0x0000000000549947 */ /* 0x000fea0003800000 */
        /* <DEDUP_REMOVED lines=21> */
.L_x_49584:
        /* <DEDUP_REMOVED lines=8> */
.L_x_49585:
        /* <DEDUP_REMOVED lines=28> */
.L_x_49586:
        /* <DEDUP_REMOVED lines=8> */
.L_x_49587:
        /* <DEDUP_REMOVED lines=28> */
.L_x_49588:
        /* <DEDUP_REMOVED lines=8> */
.L_x_49589:
        /* <DEDUP_REMOVED lines=28> */
.L_x_49590:
        /* <DEDUP_REMOVED lines=8> */
.L_x_49591:
        /* <DEDUP_REMOVED lines=28> */
.L_x_49592:
        /* <DEDUP_REMOVED lines=8> */
.L_x_49593:
        /* <DEDUP_REMOVED lines=220> */
.L_x_49619:
        /* <DEDUP_REMOVED lines=260> */
.L_x_49574:
        /* <DEDUP_REMOVED lines=8> */
.L_x_49597:
[----:B------:R-:W-:Y:S05]  /*6d60*/  BSYNC B0 ;  /* 0x0000000000007941 */ /* 0x000fea0003800000 */
.L_x_49596:
        /* <DEDUP_REMOVED lines=8> */
.L_x_49598:
[----:B------:R-:W-:Y:S02]  /*6df0*/  HFMA2 R133, -RZ, RZ, 0, 2.384185791015625e-07 ;  /* 0x00000004ff857431 */ /* 0x000fe400000001ff */
[----:B------:R-:W-:-:S05]  /*6e00*/  FADD.FTZ R210, R132, R0 ;  /* 0x0000000084d27221 */ /* 0x000fca0000010000 */
[----:B------:R-:W-:-:S07]  /*6e10*/  MOV R132, R210 ;  /* 0x000000d200847202 */ /* 0x000fce0000000f00 */
[----:B------:R-:W-:Y:S05]  /*6e20*/  WARPSYNC.COLLECTIVE R135, `(.L_x_49599) ;  /* 0x0000000087087348 */ /* 0x000fea0003c00000 */
[----:B------:R0:W1:Y:S02]  /*6e30*/  SHFL.BFLY P0, R0, R132, R133, R134 ;  /* 0x0c00008584007389 */ /* 0x0000640000000086 */
[----:B01----:R-:W-:Y:S05]  /*6e40*/  ENDCOLLECTIVE ;  /* 0x000000000000791b */ /* 0x003fea0003800000 */
.L_x_49599:
[----:B------:R-:W-:Y:S02]  /*6e50*/  HFMA2 R133, -RZ, RZ, 0, 4.76837158203125e-07 ;  /* 0x00000008ff857431 */ /* 0x000fe400000001ff */
[----:B------:R-:W-:-:S05]  /*6e60*/  FADD.FTZ R211, R210, R0 ;  /* 0x00000000d2d37221 */ /* 0x000fca0000010000 */
[----:B------:R-:W-:-:S07]  /*6e70*/  MOV R132, R211 ;  /* 0x000000d300847202 */ /* 0x000fce0000000f00 */
[----:B------:R-:W-:Y:S05]  /*6e80*/  WARPSYNC.COLLECTIVE R135, `(.L_x_49600) ;  /* 0x0000000087087348 */ /* 0x000fea0003c00000 */
[----:B------:R0:W1:Y:S02]  /*6e90*/  SHFL.BFLY P0, R0, R132, R133, R134 ;  /* 0x0c00008584007389 */ /* 0x0000640000000086 */
[----:B01----:R-:W-:Y:S05]  /*6ea0*/  ENDCOLLECTIVE ;  /* 0x000000000000791b */ /* 0x003fea0003800000 */
.L_x_49600:
[----:B------:R-:W-:Y:S02]  /*6eb0*/  HFMA2 R133, -RZ, RZ, 0, 9.5367431640625e-07 ;  /* 0x00000010ff857431 */ /* 0x000fe400000001ff */
[----:B------:R-:W-:-:S05]  /*6ec0*/  FADD.FTZ R212, R211, R0 ;  /* 0x00000000d3d47221 */ /* 0x000fca0000010000 */
[----:B------:R-:W-:-:S07]  /*6ed0*/  MOV R132, R212 ;  /* 0x000000d400847202 */ /* 0x000fce0000000f00 */
[----:B------:R-:W-:Y:S05]  /*6ee0*/  WARPSYNC.COLLECTIVE R135, `(.L_x_49601) ;  /* 0x0000000087087348 */ /* 0x000fea0003c00000 */
[----:B------:R0:W1:Y:S02]  /*6ef0*/  SHFL.BFLY P0, R0, R132, R133, R134 ;  /* 0x0c00008584007389 */ /* 0x0000640000000086 */
[----:B01----:R-:W-:Y:S05]  /*6f00*/  ENDCOLLECTIVE ;  /* 0x000000000000791b */ /* 0x003fea0003800000 */
.L_x_49601:
        /* <DEDUP_REMOVED lines=134> */
.L_x_49602:
[----:B------:R-:W-:Y:S02]  /*7770*/  HFMA2 R133, -RZ, RZ, 0, 1.1920928955078125e-07 ;  /* 0x00000002ff857431 */ /* 0x000fe400000001ff */
[----:B------:R-:W-:-:S05]  /*7780*/  FADD.FTZ R210, R132, R0 ;  /* 0x0000000084d27221 */ /* 0x000fca0000010000 */
[----:B------:R-:W-:-:S07]  /*7790*/  MOV R132, R210 ;  /* 0x000000d200847202 */ /* 0x000fce0000000f00 */
[----:B------:R-:W-:Y:S05]  /*77a0*/  WARPSYNC.COLLECTIVE R135, `(.L_x_49603) ;  /* 0x0000000087087348 */ /* 0x000fea0003c00000 */
[----:B------:R0:W1:Y:S02]  /*77b0*/  SHFL.BFLY P0, R0, R132, R133, R134 ;  /* 0x0c00008584007389 */ /* 0x0000640000000086 */
[----:B01----:R-:W-:Y:S05]  /*77c0*/  ENDCOLLECTIVE ;  /* 0x000000000000791b */ /* 0x003fea0003800000 */
.L_x_49603:
[----:B------:R-:W-:Y:S02]  /*77d0*/  HFMA2 R133, -RZ, RZ, 0, 2.384185791015625e-07 ;  /* 0x00000004ff857431 */ /* 0x000fe400000001ff */
[----:B------:R-:W-:-:S05]  /*77e0*/  FADD.FTZ R211, R210, R0 ;  /* 0x00000000d2d37221 */ /* 0x000fca0000010000 */
[----:B------:R-:W-:-:S07]  /*77f0*/  MOV R132, R211 ;  /* 0x000000d300847202 */ /* 0x000fce0000000f00 */
[----:B------:R-:W-:Y:S05]  /*7800*/  WARPSYNC.COLLECTIVE R135, `(.L_x_49604) ;  /* 0x0000000087087348 */ /* 0x000fea0003c00000 */
[----:B------:R0:W1:Y:S02]  /*7810*/  SHFL.BFLY P0, R0, R132, R133, R134 ;  /* 0x0c00008584007389 */ /* 0x0000640000000086 */
[----:B01----:R-:W-:Y:S05]  /*7820*/  ENDCOLLECTIVE ;  /* 0x000000000000791b */ /* 0x003fea0003800000 */
.L_x_49604:
[----:B------:R-:W-:Y:S02]  /*7830*/  HFMA2 R133, -RZ, RZ, 0, 4.76837158203125e-07 ;  /* 0x00000008ff857431 */ /* 0x000fe400000001ff */
[----:B------:R-:W-:-:S05]  /*7840*/  FADD.FTZ R212, R211, R0 ;  /* 0x00000000d3d47221 */ /* 0x000fca0000010000 */
[----:B------:R-:W-:-:S07]  /*7850*/  MOV R132, R212 ;  /* 0x000000d400847202 */ /* 0x000fce0000000f00 */
[----:B------:R-:W-:Y:S05]  /*7860*/  WARPSYNC.COLLECTIVE R135, `(.L_x_49605) ;  /* 0x0000000087087348 */ /* 0x000fea0003c00000 */
[----:B------:R0:W1:Y:S02]  /*7870*/  SHFL.BFLY P0, R0, R132, R133, R134 ;  /* 0x0c00008584007389 */ /* 0x0000640000000086 */
[----:B01----:R-:W-:Y:S05]  /*7880*/  ENDCOLLECTIVE ;  /* 0x000000000000791b */ /* 0x003fea0003800000 */
.L_x_49605:
[----:B------:R-:W-:Y:S02]  /*7890*/  HFMA2 R133, -RZ, RZ, 0, 9.5367431640625e-07 ;  /* 0x00000010ff857431 */ /* 0x000fe400000001ff */
[----:B------:R-:W-:-:S05]  /*78a0*/  FADD.FTZ R213, R212, R0 ;  /* 0x00000000d4d57221 */ /* 0x000fca0000010000 */
[----:B------:R-:W-:-:S07]  /*78b0*/  MOV R132, R213 ;  /* 0x000000d500847202 */ /* 0x000fce0000000f00 */
[----:B------:R-:W-:Y:S05]  /*78c0*/  WARPSYNC.COLLECTIVE R135, `(.L_x_49606) ;  /* 0x0000000087087348 */ /* 0x000fea0003c00000 */
[----:B------:R0:W1:Y:S02]  /*78d0*/  SHFL.BFLY P0, R0, R132, R133, R134 ;  /* 0x0c00008584007389 */ /* 0x0000640000000086 */
[----:B01----:R-:W-:Y:S05]  /*78e0*/  ENDCOLLECTIVE ;  /* 0x000000000000791b */ /* 0x003fea0003800000 */
.L_x_49606:
[----:B------:R-:W-:Y:S05]  /*78f0*/  BRA `(.L_x_49607) ;  /* 0xffffffb000a47947 */ /* 0x000fea000383ffff */
.L_x_49594:
        /* <DEDUP_REMOVED lines=8> */
.L_x_49609:
[----:B------:R-:W-:Y:S05]  /*7980*/  BSYNC B0 ;  /* 0x0000000000007941 */ /* 0x000fea0003800000 */
.L_x_49608:
        /* <DEDUP_REMOVED lines=8> */
.L_x_49610:
[----:B------:R-:W-:Y:S02]  /*7a10*/  HFMA2 R133, -RZ, RZ, 0, 2.384185791015625e-07 ;  /* 0x00000004ff857431 */ /* 0x000fe400000001ff */
[----:B------:R-:W-:-:S05]  /*7a20*/  FADD.FTZ R210, R132, R0 ;  /* 0x0000000084d27221 */ /* 0x000fca0000010000 */
[----:B------:R-:W-:-:S07]  /*7a30*/  MOV R132, R210 ;  /* 0x000000d200847202 */ /* 0x000fce0000000f00 */
[----:B------:R-:W-:Y:S05]  /*7a40*/  WARPSYNC.COLLECTIVE R135, `(.L_x_49611) ;  /* 0x0000000087087348 */ /* 0x000fea0003c00000 */
[----:B------:R0:W1:Y:S02]  /*7a50*/  SHFL.BFLY P0, R0, R132, R133, R134 ;  /* 0x0c00008584007389 */ /* 0x0000640000000086 */
[----:B01----:R-:W-:Y:S05]  /*7a60*/  ENDCOLLECTIVE ;  /* 0x000000000000791b */ /* 0x003fea0003800000 */
.L_x_49611:
[----:B------:R-:W-:Y:S02]  /*7a70*/  HFMA2 R133, -RZ, RZ, 0, 4.76837158203125e-07 ;  /* 0x00000008ff857431 */ /* 0x000fe400000001ff */
[----:B------:R-:W-:-:S05]  /*7a80*/  FADD.FTZ R211, R210, R0 ;  /* 0x00000000d2d37221 */ /* 0x000fca0000010000 */
[----:B------:R-:W-:-:S07]  /*7a90*/  MOV R132, R211 ;  /* 0x000000d300847202 */ /* 0x000fce0000000f00 */
[----:B------:R-:W-:Y:S05]  /*7aa0*/  WARPSYNC.COLLECTIVE R135, `(.L_x_49612) ;  /* 0x0000000087087348 */ /* 0x000fea0003c00000 */
[----:B------:R0:W1:Y:S02]  /*7ab0*/  SHFL.BFLY P0, R0, R132, R133, R134 ;  /* 0x0c00008584007389 */ /* 0x0000640000000086 */
[----:B01----:R-:W-:Y:S05]  /*7ac0*/  ENDCOLLECTIVE ;  /* 0x000000000000791b */ /* 0x003fea0003800000 */
.L_x_49612:
[----:B------:R-:W-:Y:S02]  /*7ad0*/  HFMA2 R133, -RZ, RZ, 0, 9.5367431640625e-07 ;  /* 0x00000010ff857431 */ /* 0x000fe400000001ff */
[----:B------:R-:W-:-:S05]  /*7ae0*/  FADD.FTZ R212, R211, R0 ;  /* 0x00000000d3d47221 */ /* 0x000fca0000010000 */
[----:B------:R-:W-:-:S07]  /*7af0*/  MOV R132, R212 ;  /* 0x000000d400847202 */ /* 0x000fce0000000f00 */
[----:B------:R-:W-:Y:S05]  /*7b00*/  WARPSYNC.COLLECTIVE R135, `(.L_x_49613) ;  /* 0x0000000087087348 */ /* 0x000fea0003c00000 */
[----:B------:R0:W1:Y:S02]  /*7b10*/  SHFL.BFLY P0, R0, R132, R133, R134 ;  /* 0x0c00008584007389 */ /* 0x0000640000000086 */
[----:B01----:R-:W-:Y:S05]  /*7b20*/  ENDCOLLECTIVE ;  /* 0x000000000000791b */ /* 0x003fea0003800000 */
.L_x_49613:
        /* <DEDUP_REMOVED lines=134> */
.L_x_49614:
[----:B------:R-:W-:Y:S02]  /*8390*/  HFMA2 R133, -RZ, RZ, 0, 1.1920928955078125e-07 ;  /* 0x00000002ff857431 */ /* 0x000fe400000001ff */
[----:B------:R-:W-:-:S05]  /*83a0*/  FADD.FTZ R210, R132, R0 ;  /* 0x0000000084d27221 */ /* 0x000fca0000010000 */
[----:B------:R-:W-:-:S07]  /*83b0*/  MOV R132, R210 ;  /* 0x000000d200847202 */ /* 0x000fce0000000f00 */
[----:B------:R-:W-:Y:S05]  /*83c0*/  WARPSYNC.COLLECTIVE R135, `(.L_x_49615) ;  /* 0x0000000087087348 */ /* 0x000fea0003c00000 */
[----:B------:R0:W1:Y:S02]  /*83d0*/  SHFL.BFLY P0, R0, R132, R133, R134 ;  /* 0x0c00008584007389 */ /* 0x0000640000000086 */
[----:B01----:R-:W-:Y:S05]  /*83e0*/  ENDCOLLECTIVE ;  /* 0x000000000000791b */ /* 0x003fea0003800000 */
.L_x_49615:
[----:B------:R-:W-:Y:S02]  /*83f0*/  HFMA2 R133, -RZ, RZ, 0, 2.384185791015625e-07 ;  /* 0x00000004ff857431 */ /* 0x000fe400000001ff */
[----:B------:R-:W-:-:S05]  /*8400*/  FADD.FTZ R211, R210, R0 ;  /* 0x00000000d2d37221 */ /* 0x000fca0000010000 */
[----:B------:R-:W-:-:S07]  /*8410*/  MOV R132, R211 ;  /* 0x000000d300847202 */ /* 0x000fce0000000f00 */
[----:B------:R-:W-:Y:S05]  /*8420*/  WARPSYNC.COLLECTIVE R135, `(.L_x_49616) ;  /* 0x0000000087087348 */ /* 0x000fea0003c00000 */
[----:B------:R0:W1:Y:S02]  /*8430*/  SHFL.BFLY P0, R0, R132, R133, R134 ;  /* 0x0c00008584007389 */ /* 0x0000640000000086 */
[----:B01----:R-:W-:Y:S05]  /*8440*/  ENDCOLLECTIVE ;  /* 0x000000000000791b */ /* 0x003fea0003800000 */
.L_x_49616:
[----:B------:R-:W-:Y:S02]  /*8450*/  HFMA2 R133, -RZ, RZ, 0, 4.76837158203125e-07 ;  /* 0x00000008ff857431 */ /* 0x000fe400000001ff */
[----:B------:R-:W-:-:S05]  /*8460*/  FADD.FTZ R212, R211, R0 ;  /* 0x00000000d3d47221 */ /* 0x000fca0000010000 */
[----:B------:R-:W-:-:S07]  /*8470*/  MOV R132, R212 ;  /* 0x000000d400847202 */ /* 0x000fce0000000f00 */
[----:B------:R-:W-:Y:S05]  /*8480*/  WARPSYNC.COLLECTIVE R135, `(.L_x_49617) ;  /* 0x0000000087087348 */ /* 0x000fea0003c00000 */
[----:B------:R0:W1:Y:S02]  /*8490*/  SHFL.BFLY P0, R0, R132, R133, R134 ;  /* 0x0c00008584007389 */ /* 0x0000640000000086 */
[----:B01----:R-:W-:Y:S05]  /*84a0*/  ENDCOLLECTIVE ;  /* 0x000000000000791b */ /* 0x003fea0003800000 */
.L_x_49617:
[----:B------:R-:W-:Y:S02]  /*84b0*/  HFMA2 R133, -RZ, RZ, 0, 9.5367431640625e-07 ;  /* 0x00000010ff857431 */ /* 0x000fe400000001ff */
[----:B------:R-:W-:-:S05]  /*84c0*/  FADD.FTZ R213, R212, R0 ;  /* 0x00000000d4d57221 */ /* 0x000fca0000010000 */
[----:B------:R-:W-:-:S07]  /*84d0*/  MOV R132, R213 ;  /* 0x000000d500847202 */ /* 0x000fce0000000f00 */
[----:B------:R-:W-:Y:S05]  /*84e0*/  WARPSYNC.COLLECTIVE R135, `(.L_x_49618) ;  /* 0x0000000087087348 */ /* 0x000fea0003c00000 */
[----:B------:R0:W1:Y:S02]  /*84f0*/  SHFL.BFLY P0, R0, R132, R133, R134 ;  /* 0x0c00008584007389 */ /* 0x0000640000000086 */
[----:B01----:R-:W-:Y:S05]  /*8500*/  ENDCOLLECTIVE ;  /* 0x000000000000791b */ /* 0x003fea0003800000 */
.L_x_49618:
[----:B------:R-:W-:Y:S05]  /*8510*/  BRA `(.L_x_49619) ;  /* 0xffffffd400e07947 */ /* 0x000fea000383ffff */
.L_x_49620:
        /* <DEDUP_REMOVED lines=14> */
.L_x_71533:


//--------------------- .text._ZN10layer_norm13ln_fwd_kernelINS_13Kernel_traitsIf6__halffS2_fjLj2048ELj1ELj4ELj1ELj16ENS_18Kernel_traits_baseILj2048EfS2_fS2_fjLj128EEEEELb0ELb0ELb1ELb0EEEvNS_9FwdParamsE --------------------------
	.section	.text._ZN10layer_norm13ln_fwd_kernelINS_13Kernel_traitsIf6__halffS2_fjLj2048ELj1ELj4ELj1ELj16ENS_18Kernel_traits_baseILj2048EfS2_fS2_fjLj128EEEEELb0ELb0ELb1ELb0EEEvNS_9FwdParamsE,"ax",@progbits
	.align	128
        .global         _ZN10layer_norm13ln_fwd_kernelINS_13Kernel_traitsIf6__halffS2_fjLj2048ELj1ELj4ELj1ELj16ENS_18Kernel_traits_baseILj2048EfS2_fS2_fjLj128EEEEELb0ELb0ELb1ELb0EEEvNS_9FwdParamsE
        .type           _ZN10layer_norm13ln_fwd_kernelINS_13Kernel_traitsIf6__halffS2_fjLj2048ELj1ELj4ELj1ELj16ENS_18Kernel_traits_baseILj2048EfS2_fS2_fjLj128EEEEELb0ELb0ELb1ELb0EEEvNS_9FwdParamsE,@function
        .size           _ZN10layer_norm13ln_fwd_kernelINS_13Kernel_traitsIf6__halffS2_fjLj2048ELj1ELj4ELj1ELj16ENS_18Kernel_traits_baseILj2048EfS2_fS2_fjLj128EEEEELb0ELb0ELb1ELb0EEEvNS_9FwdParamsE,(.L_x_71534 - _ZN10layer_norm13ln_fwd_kernelINS_13Kernel_traitsIf6__halffS2_fjLj2048ELj1ELj4ELj1ELj16ENS_18Kernel_traits_baseILj2048EfS2_fS2_fjLj128EEEEELb0ELb0ELb1ELb0EEEvNS_9FwdParamsE)
        .other          _ZN10layer_norm13ln_fwd_kernelINS_13Kernel_traitsIf6__halffS2_fjLj2048ELj1ELj4ELj1ELj16ENS_18Kernel_traits_baseILj2048EfS2_fS2_fjLj128EEEEELb0ELb0ELb1ELb0EEEvNS_9FwdParamsE,@"STO_CUDA_ENTRY STV_DEFAULT"
_ZN10layer_norm13ln_fwd_kernelINS_13Kernel_traitsIf6__halffS2_fjLj2048ELj1ELj4ELj1ELj16ENS_18Kernel_traits_baseILj2048EfS2_fS2_fjLj128EEEEELb0ELb0ELb1ELb0EEEvNS_9FwdParamsE:
.text._ZN10layer_norm13ln_fwd_kernelINS_13Kernel_traitsIf6__halffS2_fjLj2048ELj1ELj4ELj1ELj16ENS_18Kernel_traits_baseILj2048EfS2_fS2_fjLj128EEEEELb0ELb0ELb1ELb0EEEvNS_9FwdParamsE:
        /* <DEDUP_REMOVED lines=100> */
.L_x_49622:
        /* <DEDUP_REMOVED lines=79> */
.L_x_49623:
[----:B------:R-:W-:Y:S05]  /*0b30*/  BSYNC.RECONVERGENT B0 ;  /* 0x0000000000007941 */ /* 0x000fea0003800200 */
.L_x_49621:
[----:B------:R-:W1:Y:S01]  /*0b40*/  LDCU UR4, c[0x0][0x384] ;  /* 0x00007080ff0477ac */ /* 0x000e620008000800 */
[----:B------:R-:W2:Y:S01]  /*0b50*/  LDCU.U8 UR5, c[0x0][0x410] ;  /* 0x00008200ff0577ac */ /* 0x000ea20008000000 */
[----:B------:R-:W3:Y:S01]  /*0b60*/  LDCU UR10, c[0x0][0x448] ;  /* 0x00008900ff0a77ac */ /* 0x000ee20008000800 */
[----:B------:R-:W4:Y:S01]  /*0b70*/  LDCU.64 UR8, c[0x0][0x3a0] ;  /* 0x00007400ff0877ac */ /* 0x000f220008000a00 */
[----:B-1----:R-:W-:-:S13]  /*0b80*/  ISETP.GE.AND P0, PT, R200, UR4, PT ;  /* 0x00000004c8007c0c */ /* 0x002fda000bf06270 */
[----:B--234-:R-:W-:Y:S05]  /*0b90*/  @P0 EXIT ;  /* 0x000000000000094d */ /* 0x01cfea0003800000 */
.L_x_49689:
[----:B01234-:R-:W1:Y:S08]  /*0ba0*/  LDC.64 R204, c[0x0][0x3f0] ;  /* 0x0000fc00ffcc7b82 */ /* 0x01fe700000000a00 */
[----:B------:R-:W2:Y:S08]  /*0bb0*/  LDC.64 R208, c[0x0][0x3f8] ;  /* 0x0000fe00ffd07b82 */ /* 0x000eb00000000a00 */
[----:B------:R-:W3:Y:S01]  /*0bc0*/  LDC R203, c[0x0][0x388] ;  /* 0x0000e200ffcb7b82 */ /* 0x000ee20000000800 */
[----:B-1----:R-:W-:-:S05]  /*0bd0*/  IMAD.WIDE R204, R200, 0x4, R204 ;  /* 0x00000004c8cc7825 */ /* 0x002fca00078e02cc */
[----:B------:R1:W4:Y:S01]  /*0be0*/  LDG.E R0, desc[UR6][R204.64] ;  /* 0x00000006cc007981 */ /* 0x000322000c1e1900 */
[----:B--2---:R-:W-:-:S05]  /*0bf0*/  IMAD.WIDE R208, R200, 0x4, R208 ;  /* 0x00000004c8d07825 */ /* 0x004fca00078e02d0 */
[----:B-----5:R2:W5:Y:S01]  /*0c00*/  LDG.E R201, desc[UR6][R208.64] ;  /* 0x00000006d0c97981 */ /* 0x020562000c1e1900 */
[----:B------:R-:W-:Y:S01]  /*0c10*/  ISETP.GE.U32.AND P5, PT, R3, 0x20, PT ;  /* 0x000000200300780c */ /* 0x000fe20003fa6070 */
[----:B-1----:R-:W-:Y:S02]  /*0c20*/  HFMA2 R204, -RZ, RZ, 0, 0 ;  /* 0x00000000ffcc7431 */ /* 0x002fe400000001ff */
[----:B---3--:R-:W-:Y:S01]  /*0c30*/  IMAD R202, R200, R203, RZ ;  /* 0x000000cbc8ca7224 */ /* 0x008fe200078e02ff */
[----:B------:R-:W-:Y:S04]  /*0c40*/  BSSY.RECONVERGENT B0, `(.L_x_49624) ;  /* 0x0000057000007945 */ /* 0x000fe80003800200 */
[----:B------:R-:W-:-:S04]  /*0c50*/  SHF.R.S32.HI R211, RZ, 0x1f, R202 ;  /* 0x0000001fffd37819 */ /* 0x000fc800000114ca */
[----:B------:R-:W-:-:S04]  /*0c60*/  LEA.HI R211, R211, R202, RZ, 0x3 ;  /* 0x000000cad3d37211 */ /* 0x000fc800078f18ff */
[----:B------:R-:W-:Y:S02]  /*0c70*/  LEA.HI.SX32 R202, R211, R2, 0x1d ;  /* 0x00000002d3ca7211 */ /* 0x000fe400078feaff */
[----:B----4-:R-:W-:-:S13]  /*0c80*/  ISETP.GE.AND P0, PT, R0, 0x1, PT ;  /* 0x000000010000780c */ /* 0x010fda0003f06270 */
[----:B------:R-:W1:Y:S01]  /*0c90*/  @P0 S2R R210, SR_TID.X ;  /* 0x0000000000d20919 */ /* 0x000e620000002100 */
[----:B------:R-:W-:-:S05]  /*0ca0*/  @P0 IADD3 R206, PT, PT, R0, -0x1, RZ ;  /* 0xffffffff00ce0810 */ /* 0x000fca0007ffe0ff */
[----:B------:R-:W-:-:S05]  /*0cb0*/  @P0 IMAD R206, R206, R203, RZ ;  /* 0x000000cbcece0224 */ /* 0x000fca00078e02ff */
[----:B------:R-:W-:-:S04]  /*0cc0*/  @P0 SHF.R.S32.HI R205, RZ, 0x1f, R206 ;  /* 0x0000001fffcd0819 */ /* 0x000fc800000114ce */
[----:B------:R-:W-:Y:S02]  /*0cd0*/  @P0 LEA.HI R205, R205, R206, RZ, 0x3 ;  /* 0x000000cecdcd0211 */ /* 0x000fe400078f18ff */
[----:B-1----:R-:W-:-:S04]  /*0ce0*/  @P0 LOP3.LUT R2, R210, 0x1f, RZ, 0xc0, !PT ;  /* 0x0000001fd2020812 */ /* 0x002fc800078ec0ff */
[----:B------:R-:W-:Y:S01]  /*0cf0*/  @P0 LEA.HI.SX32 R204, R205, R2, 0x1d ;  /* 0x00000002cdcc0211 */ /* 0x000fe200078feaff */
[----:B--2---:R-:W-:Y:S06]  /*0d00*/  @!P5 BRA `(.L_x_49625) ;  /* 0x000000040028d947 */ /* 0x004fec0003800000 */
[----:B------:R-:W-:Y:S04]  /*0d10*/  BSSY.RECONVERGENT B1, `(.L_x_49626) ;  /* 0x0000005000017945 */ /* 0x000fe80003800200 */
[----:B------:R-:W-:Y:S05]  /*0d20*/  @!P0 BRA `(.L_x_49627) ;  /* 0x00000000000c8947 */ /* 0x000fea0003800000 */
[----:B------:R-:W1:Y:S02]  /*0d30*/  LDC.64 R136, c[0x0][0x390] ;  /* 0x0000e400ff887b82 */ /* 0x000e640000000a00 */
[----:B-1----:R-:W-:-:S06]  /*0d40*/  IMAD.WIDE.U32 R136, R204, 0x10, R136 ;  /* 0x00000010cc887825 */ /* 0x002fcc00078e0088 */
[----:B------:R-:W5:Y:S02]  /*0d50*/  LDG.E.128 R136, desc[UR6][R136.64] ;  /* 0x0000000688887981 */ /* 0x000f64000c1e1d00 */
.L_x_49627:
[----:B------:R-:W-:Y:S05]  /*0d60*/  BSYNC.RECONVERGENT B1 ;  /* 0x0000000000017941 */ /* 0x000fea0003800200 */
.L_x_49626:
        /* <DEDUP_REMOVED lines=16> */
[----:B------:R-:W4:Y:S08]  /*0e70*/  @P1 LDC R214, c[0x0][0x40c] ;  /* 0x00010300ffd61b82 */ /* 0x000f300000000800 */
[----:B------:R-:W3:Y:S08]  /*0e80*/  @P1 LDC R215, c[0x0][0x40c] ;  /* 0x00010300ffd71b82 */ /* 0x000ef00000000800 */
[----:B------:R-:W4:Y:S08]  /*0e90*/  @P1 LDC R216, c[0x0][0x40c] ;  /* 0x00010300ffd81b82 */ /* 0x000f300000000800 */
[----:B------:R-:W4:Y:S01]  /*0ea0*/  @P1 LDC R217, c[0x0][0x40c] ;  /* 0x00010300ffd91b82 */ /* 0x000f220000000800 */
[----:B--2---:R-:W-:Y:S01]  /*0eb0*/  @P1 FFMA.FTZ R196, R205, R210, R196 ;  /* 0x000000d2cdc41223 */ /* 0x004fe200000100c4 */
[----:B0-----:R-:W-:Y:S01]  /*0ec0*/  @P1 FFMA.FTZ R197, R206, R211, R197 ;  /* 0x000000d3cec51223 */ /* 0x001fe200000100c5 */
[----:B-1----:R-:W-:Y:S01]  /*0ed0*/  @P1 FFMA.FTZ R198, R209, R212, R198 ;  /* 0x000000d4d1c61223 */ /* 0x002fe200000100c6 */
[----:B------:R-:W-:-:S02]  /*0ee0*/  @P1 HADD2.F32 R206, -RZ, R137.H1_H1 ;  /* 0x30000089ffce1230 */ /* 0x000fc40000004100 */
[----:B---3--:R-:W-:Y:S01]  /*0ef0*/  @P1 FFMA.FTZ R5, R208, R215, R5 ;  /* 0x000000d7d0051223 */ /* 0x008fe20000010005 */
[----:B------:R-:W-:Y:S02]  /*0f00*/  @P1 HADD2.F32 R205, -RZ, R138.H0_H0 ;  /* 0x2000008affcd1230 */ /* 0x000fe40000004100 */
[--C-:B------:R-:W-:Y:S02]  /*0f10*/  @P1 HADD2.F32 R209, -RZ, R139.reuse.H0_H0 ;  /* 0x2000008bffd11230 */ /* 0x100fe40000004100 */
[----:B----4-:R-:W-:Y:S01]  /*0f20*/  @P1 FFMA.FTZ R199, R206, R213, R199 ;  /* 0x000000d5cec71223 */ /* 0x010fe200000100c7 */
[----:B------:R-:W-:Y:S02]  /*0f30*/  @P1 HADD2.F32 R210, -RZ, R139.H1_H1 ;  /* 0x3000008bffd21230 */ /* 0x000fe40000004100 */
[----:B------:R-:W-:Y:S01]  /*0f40*/  @P1 FFMA.FTZ R4, R205, R214, R4 ;  /* 0x000000d6cd041223 */ /* 0x000fe20000010004 */
[----:B------:R-:W-:Y:S02]  /*0f50*/  @P1 FFMA.FTZ R6, R209, R216, R6 ;  /* 0x000000d8d1061223 */ /* 0x000fe40000010006 */
[----:B------:R-:W-:Y:S01]  /*0f60*/  @P1 FFMA.FTZ R7, R210, R217, R7 ;  /* 0x000000d9d2071223 */ /* 0x000fe20000010007 */
[----:B------:R-:W-:Y:S06]  /*0f70*/  BRA `(.L_x_49629) ;  /* 0x0000000000747947 */ /* 0x000fec0003800000 */
.L_x_49628:
[----:B------:R-:W1:Y:S01]  /*0f80*/  @P0 LDC R206, c[0x0][0x40c] ;  /* 0x00010300ffce0b82 */ /* 0x000e620000000800 */
[--C-:B-----5:R-:W-:Y:S01]  /*0f90*/  @P0 HADD2.F32 R199, -RZ, R137.reuse.H0_H0 ;  /* 0x20000089ffc70230 */ /* 0x120fe20000004100 */
[----:B------:R-:W-:Y:S01]  /*0fa0*/  MOV R198, RZ ;  /* 0x000000ff00c67202 */ /* 0x000fe20000000f00 */
[--C-:B0-----:R-:W-:Y:S01]  /*0fb0*/  @P0 HADD2.F32 R4, -RZ, R136.reuse.H0_H0 ;  /* 0x20000088ff040230 */ /* 0x101fe20000004100 */
[----:B------:R-:W-:Y:S01]  /*0fc0*/  CS2R R196, SRZ ;  /* 0x0000000000c47805 */ /* 0x000fe2000001ff00 */
[----:B------:R-:W-:Y:S02]  /*0fd0*/  @P0 HADD2.F32 R6, -RZ, R136.H1_H1 ;  /* 0x30000088ff060230 */ /* 0x000fe40000004100 */
[----:B------:R-:W-:Y:S01]  /*0fe0*/  @P0 HADD2.F32 R205, -RZ, R137.H1_H1 ;  /* 0x30000089ffcd0230 */ /* 0x000fe20000004100 */
[----:B------:R-:W0:Y:S01]  /*0ff0*/  @P0 LDC R5, c[0x0][0x40c] ;  /* 0x00010300ff050b82 */ /* 0x000e220000000800 */
[----:B------:R-:W-:Y:S02]  /*1000*/  @P0 HADD2.F32 R210, -RZ, R138.H1_H1 ;  /* 0x3000008affd20230 */ /* 0x000fe40000004100 */
[----:B------:R-:W-:-:S02]  /*1010*/  @P0 HADD2.F32 R212, -RZ, R139.H0_H0 ;  /* 0x2000008bffd40230 */ /* 0x000fc40000004100 */
[----:B------:R-:W-:-:S03]  /*1020*/  @P0 HADD2.F32 R214, -RZ, R139.H1_H1 ;  /* 0x3000008bffd60230 */ /* 0x000fc60000004100 */
[----:B------:R-:W2:Y:S08]  /*1030*/  @P0 LDC R7, c[0x0][0x40c] ;  /* 0x00010300ff070b82 */ /* 0x000eb00000000800 */
[----:B------:R-:W3:Y:S01]  /*1040*/  @P0 LDC R208, c[0x0][0x40c] ;  /* 0x00010300ffd00b82 */ /* 0x000ee20000000800 */
[----:B-1----:R-:W-:Y:S01]  /*1050*/  @P0 FMUL.FTZ R198, R199, R206 ;  /* 0x000000cec7c60220 */ /* 0x002fe20000410000 */
[----:B------:R-:W-:-:S02]  /*1060*/  HFMA2 R199, -RZ, RZ, 0, 0 ;  /* 0x00000000ffc77431 */ /* 0x000fc400000001ff */
[----:B------:R-:W-:-:S04]  /*1070*/  @P0 HADD2.F32 R206, -RZ, R138.H0_H0 ;  /* 0x2000008affce0230 */ /* 0x000fc80000004100 */
[----:B------:R-:W1:Y:S01]  /*1080*/  @P0 LDC R209, c[0x0][0x40c] ;  /* 0x00010300ffd10b82 */ /* 0x000e620000000800 */
[----:B0-----:R-:W-:Y:S01]  /*1090*/  @P0 FMUL.FTZ R196, R4, R5 ;  /* 0x0000000504c40220 */ /* 0x001fe20000410000 */
[----:B------:R-:W-:-:S06]  /*10a0*/  CS2R R4, SRZ ;  /* 0x0000000000047805 */ /* 0x000fcc000001ff00 */
[----:B------:R-:W0:Y:S01]  /*10b0*/  @P0 LDC R211, c[0x0][0x40c] ;  /* 0x00010300ffd30b82 */ /* 0x000e220000000800 */
[----:B--2---:R-:W-:Y:S01]  /*10c0*/  @P0 FMUL.FTZ R197, R6, R7 ;  /* 0x0000000706c50220 */ /* 0x004fe20000410000 */
[----:B------:R-:W-:-:S06]  /*10d0*/  CS2R R6, SRZ ;  /* 0x0000000000067805 */ /* 0x000fcc000001ff00 */
[----:B------:R-:W2:Y:S01]  /*10e0*/  @P0 LDC R213, c[0x0][0x40c] ;  /* 0x00010300ffd50b82 */ /* 0x000ea20000000800 */
[----:B---3--:R-:W-:-:S07]  /*10f0*/  @P0 FMUL.FTZ R199, R205, R208 ;  /* 0x000000d0cdc70220 */ /* 0x008fce0000410000 */
[----:B------:R-:W3:Y:S01]  /*1100*/  @P0 LDC R215, c[0x0][0x40c] ;  /* 0x00010300ffd70b82 */ /* 0x000ee20000000800 */
[----:B-1----:R-:W-:Y:S01]  /*1110*/  @P0 FMUL.FTZ R4, R206, R209 ;  /* 0x000000d1ce040220 */ /* 0x002fe20000410000 */
[----:B0-----:R-:W-:Y:S01]  /*1120*/  @P0 FMUL.FTZ R5, R210, R211 ;  /* 0x000000d3d2050220 */ /* 0x001fe20000410000 */
[----:B--2---:R-:W-:Y:S01]  /*1130*/  @P0 FMUL.FTZ R6, R212, R213 ;  /* 0x000000d5d4060220 */ /* 0x004fe20000410000 */
[----:B---3--:R-:W-:-:S07]  /*1140*/  @P0 FMUL.FTZ R7, R214, R215 ;  /* 0x000000d7d6070220 */ /* 0x008fce0000410000 */
.L_x_49629:
[----:B------:R-:W0:Y:S01]  /*1150*/  LDC.64 R208, c[0x0][0x3a8] ;  /* 0x0000ea00ffd07b82 */ /* 0x000e220000000a00 */
[----:B------:R-:W-:Y:S01]  /*1160*/  IADD3 R204, PT, PT, R204, 0x20, RZ ;  /* 0x00000020cccc7810 */ /* 0x000fe20007ffe0ff */
[C---:B0-----:R-:W-:Y:S01]  /*1170*/  IMAD.WIDE.U32 R208, R202.reuse, 0x20, R208 ;  /* 0x00000020cad07825 */ /* 0x041fe200078e00d0 */
[----:B------:R-:W-:-:S04]  /*1180*/  IADD3 R202, PT, PT, R202, 0x20, RZ ;  /* 0x00000020caca7810 */ /* 0x000fc80007ffe0ff */
[----:B------:R1:W-:Y:S04]  /*1190*/  STG.E.128 desc[UR6][R208.64], R196 ;  /* 0x000000c4d0007986 */ /* 0x0003e8000c101d06 */
[----:B------:R1:W-:Y:S02]  /*11a0*/  STG.E.128 desc[UR6][R208.64+0x10], R4 ;  /* 0x00001004d0007986 */ /* 0x0003e4000c101d06 */
.L_x_49625:
[----:B------:R-:W-:Y:S05]  /*11b0*/  BSYNC.RECONVERGENT B0 ;  /* 0x0000000000007941 */ /* 0x000fea0003800200 */
.L_x_49624:
        /* <DEDUP_REMOVED lines=10> */
.L_x_49633:
[----:B------:R-:W-:Y:S05]  /*1260*/  BSYNC.RECONVERGENT B1 ;  /* 0x0000000000017941 */ /* 0x000fea0003800200 */
.L_x_49632:
        /* <DEDUP_REMOVED lines=9> */
[--C-:B-----5:R-:W-:Y:S02]  /*1300*/  @P1 HADD2.F32 R205, -RZ, R136.reuse.H0_H0 ;  /* 0x20000088ffcd1230 */ /* 0x120fe40000004100 */
[----:B------:R-:W-:Y:S02]  /*1310*/  @P1 HADD2.F32 R210, -RZ, R136.H1_H1 ;  /* 0x30000088ffd21230 */ /* 0x000fe40000004100 */
[--C-:B-1----:R-:W-:Y:S02]  /*1320*/  @P1 HADD2.F32 R209, -RZ, R137.reuse.H0_H0 ;  /* 0x20000089ffd11230 */ /* 0x102fe40000004100 */
[----:B------:R-:W-:Y:S01]  /*1330*/  @P1 HADD2.F32 R208, -RZ, R138.H1_H1 ;  /* 0x3000008affd01230 */ /* 0x000fe20000004100 */
[----:B------:R-:W1:Y:S08]  /*1340*/  @P1 LDC R211, c[0x0][0x40c] ;  /* 0x00010300ffd31b82 */ /* 0x000e700000000800 */
[----:B------:R-:W4:Y:S08]  /*1350*/  @P1 LDC R212, c[0x0][0x40c] ;  /* 0x00010300ffd41b82 */ /* 0x000f300000000800 */
[----:B------:R-:W0:Y:S08]  /*1360*/  @P1 LDC R213, c[0x0][0x40c] ;  /* 0x00010300ffd51b82 */ /* 0x000e300000000800 */
[----:B------:R-:W0:Y:S08]  /*1370*/  @P1 LDC R214, c[0x0][0x40c] ;  /* 0x00010300ffd61b82 */ /* 0x000e300000000800 */
[----:B------:R-:W3:Y:S08]  /*1380*/  @P1 LDC R215, c[0x0][0x40c] ;  /* 0x00010300ffd71b82 */ /* 0x000ef00000000800 */
[----:B------:R-:W0:Y:S08]  /*1390*/  @P1 LDC R216, c[0x0][0x40c] ;  /* 0x00010300ffd81b82 */ /* 0x000e300000000800 */
[----:B------:R-:W0:Y:S01]  /*13a0*/  @P1 LDC R217, c[0x0][0x40c] ;  /* 0x00010300ffd91b82 */ /* 0x000e220000000800 */
[----:B--2---:R-:W-:Y:S01]  /*13b0*/  @P1 FFMA.FTZ R144, R205, R206, R144 ;  /* 0x000000cecd901223 */ /* 0x004fe20000010090 */
[----:B-1----:R-:W-:Y:S01]  /*13c0*/  @P1 FFMA.FTZ R145, R210, R211, R145 ;  /* 0x000000d3d2911223 */ /* 0x002fe20000010091 */
[----:B----4-:R-:W-:Y:S01]  /*13d0*/  @P1 FFMA.FTZ R146, R209, R212, R146 ;  /* 0x000000d4d1921223 */ /* 0x010fe20000010092 */
[----:B------:R-:W-:-:S02]  /*13e0*/  @P1 HADD2.F32 R206, -RZ, R137.H1_H1 ;  /* 0x30000089ffce1230 */ /* 0x000fc40000004100 */
[----:B---3--:R-:W-:Y:S01]  /*13f0*/  @P1 FFMA.FTZ R149, R208, R215, R149 ;  /* 0x000000d7d0951223 */ /* 0x008fe20000010095 */
[----:B------:R-:W-:Y:S02]  /*1400*/  @P1 HADD2.F32 R205, -RZ, R138.H0_H0 ;  /* 0x2000008affcd1230 */ /* 0x000fe40000004100 */
[--C-:B------:R-:W-:Y:S02]  /*1410*/  @P1 HADD2.F32 R209, -RZ, R139.reuse.H0_H0 ;  /* 0x2000008bffd11230 */ /* 0x100fe40000004100 */
[----:B0-----:R-:W-:Y:S01]  /*1420*/  @P1 FFMA.FTZ R147, R206, R213, R147 ;  /* 0x000000d5ce931223 */ /* 0x001fe20000010093 */
[----:B------:R-:W-:Y:S02]  /*1430*/  @P1 HADD2.F32 R210, -RZ, R139.H1_H1 ;  /* 0x3000008bffd21230 */ /* 0x000fe40000004100 */
[----:B------:R-:W-:Y:S01]  /*1440*/  @P1 FFMA.FTZ R148, R205, R214, R148 ;  /* 0x000000d6cd941223 */ /* 0x000fe20000010094 */
[----:B------:R-:W-:Y:S02]  /*1450*/  @P1 FFMA.FTZ R150, R209, R216, R150 ;  /* 0x000000d8d1961223 */ /* 0x000fe40000010096 */
[----:B------:R-:W-:Y:S01]  /*1460*/  @P1 FFMA.FTZ R151, R210, R217, R151 ;  /* 0x000000d9d2971223 */ /* 0x000fe20000010097 */
[----:B------:R-:W-:Y:S06]  /*1470*/  BRA `(.L_x_49635) ;  /* 0x0000000000747947 */ /* 0x000fec0003800000 */
.L_x_49634:
[----:B------:R-:W2:Y:S01]  /*1480*/  @P0 LDC R148, c[0x0][0x40c] ;  /* 0x00010300ff940b82 */ /* 0x000ea20000000800 */
[--C-:B-----5:R-:W-:Y:S01]  /*1490*/  @P0 HADD2.F32 R147, -RZ, R136.reuse.H0_H0 ;  /* 0x20000088ff930230 */ /* 0x120fe20000004100 */
[----:B------:R-:W-:Y:S01]  /*14a0*/  CS2R R144, SRZ ;  /* 0x0000000000907805 */ /* 0x000fe2000001ff00 */
[--C-:B------:R-:W-:Y:S01]  /*14b0*/  @P0 HADD2.F32 R151, -RZ, R137.reuse.H0_H0 ;  /* 0x20000089ff970230 */ /* 0x100fe20000004100 */
[----:B------:R-:W-:Y:S01]  /*14c0*/  MOV R146, RZ ;  /* 0x000000ff00927202 */ /* 0x000fe20000000f00 */
[----:B------:R-:W-:Y:S02]  /*14d0*/  @P0 HADD2.F32 R149, -RZ, R136.H1_H1 ;  /* 0x30000088ff950230 */ /* 0x000fe40000004100 */
[----:B------:R-:W-:Y:S01]  /*14e0*/  @P0 HADD2.F32 R205, -RZ, R137.H1_H1 ;  /* 0x30000089ffcd0230 */ /* 0x000fe20000004100 */
[----:B------:R-:W3:Y:S01]  /*14f0*/  @P0 LDC R206, c[0x0][0x40c] ;  /* 0x00010300ffce0b82 */ /* 0x000ee20000000800 */
[----:B------:R-:W-:Y:S02]  /*1500*/  @P0 HADD2.F32 R210, -RZ, R138.H1_H1 ;  /* 0x3000008affd20230 */ /* 0x000fe40000004100 */
[----:B------:R-:W-:-:S02]  /*1510*/  @P0 HADD2.F32 R212, -RZ, R139.H0_H0 ;  /* 0x2000008bffd40230 */ /* 0x000fc40000004100 */
[----:B------:R-:W-:-:S03]  /*1520*/  @P0 HADD2.F32 R214, -RZ, R139.H1_H1 ;  /* 0x3000008bffd60230 */ /* 0x000fc60000004100 */
[----:B------:R-:W4:Y:S08]  /*1530*/  @P0 LDC R150, c[0x0][0x40c] ;  /* 0x00010300ff960b82 */ /* 0x000f300000000800 */
[----:B-1----:R-:W1:Y:S01]  /*1540*/  @P0 LDC R208, c[0x0][0x40c] ;  /* 0x00010300ffd00b82 */ /* 0x002e620000000800 */
[----:B--2---:R-:W-:Y:S01]  /*1550*/  @P0 FMUL.FTZ R144, R147, R148 ;  /* 0x0000009493900220 */ /* 0x004fe20000410000 */
[----:B------:R-:W-:-:S06]  /*1560*/  HFMA2 R147, -RZ, RZ, 0, 0 ;  /* 0x00000000ff937431 */ /* 0x000fcc00000001ff */
[----:B------:R-:W2:Y:S01]  /*1570*/  @P0 LDC R209, c[0x0][0x40c] ;  /* 0x00010300ffd10b82 */ /* 0x000ea20000000800 */
[----:B---3--:R-:W-:Y:S01]  /*1580*/  @P0 FMUL.FTZ R146, R151, R206 ;  /* 0x000000ce97920220 */ /* 0x008fe20000410000 */
[----:B------:R-:W-:-:S06]  /*1590*/  @P0 HADD2.F32 R206, -RZ, R138.H0_H0 ;  /* 0x2000008affce0230 */ /* 0x000fcc0000004100 */
[----:B------:R-:W3:Y:S01]  /*15a0*/  @P0 LDC R211, c[0x0][0x40c] ;  /* 0x00010300ffd30b82 */ /* 0x000ee20000000800 */
[----:B----4-:R-:W-:Y:S01]  /*15b0*/  @P0 FMUL.FTZ R145, R149, R150 ;  /* 0x0000009695910220 */ /* 0x010fe20000410000 */
[----:B------:R-:W-:Y:S02]  /*15c0*/  CS2R R148, SRZ ;  /* 0x0000000000947805 */ /* 0x000fe4000001ff00 */
[----:B------:R-:W-:-:S04]  /*15d0*/  CS2R R150, SRZ ;  /* 0x0000000000967805 */ /* 0x000fc8000001ff00 */
[----:B------:R-:W4:Y:S01]  /*15e0*/  @P0 LDC R213, c[0x0][0x40c] ;  /* 0x00010300ffd50b82 */ /* 0x000f220000000800 */
[----:B-1----:R-:W-:-:S07]  /*15f0*/  @P0 FMUL.FTZ R147, R205, R208 ;  /* 0x000000d0cd930220 */ /* 0x002fce0000410000 */
[----:B------:R-:W1:Y:S01]  /*1600*/  @P0 LDC R215, c[0x0][0x40c] ;  /* 0x00010300ffd70b82 */ /* 0x000e620000000800 */
[----:B--2---:R-:W-:Y:S01]  /*1610*/  @P0 FMUL.FTZ R148, R206, R209 ;  /* 0x000000d1ce940220 */ /* 0x004fe20000410000 */
[----:B---3--:R-:W-:Y:S01]  /*1620*/  @P0 FMUL.FTZ R149, R210, R211 ;  /* 0x000000d3d2950220 */ /* 0x008fe20000410000 */
[----:B----4-:R-:W-:Y:S01]  /*1630*/  @P0 FMUL.FTZ R150, R212, R213 ;  /* 0x000000d5d4960220 */ /* 0x010fe20000410000 */
[----:B-1----:R-:W-:-:S07]  /*1640*/  @P0 FMUL.FTZ R151, R214, R215 ;  /* 0x000000d7d6970220 */ /* 0x002fce0000410000 */
.L_x_49635:
[----:B------:R-:W1:Y:S01]  /*1650*/  LDC.64 R208, c[0x0][0x3a8] ;  /* 0x0000ea00ffd07b82 */ /* 0x000e620000000a00 */
[----:B------:R-:W-:Y:S01]  /*1660*/  IADD3 R204, PT, PT, R204, 0x20, RZ ;  /* 0x00000020cccc7810 */ /* 0x000fe20007ffe0ff */
[C---:B-1----:R-:W-:Y:S01]  /*1670*/  IMAD.WIDE.U32 R208, R202.reuse, 0x20, R208 ;  /* 0x00000020cad07825 */ /* 0x042fe200078e00d0 */
[----:B------:R-:W-:-:S04]  /*1680*/  IADD3 R202, PT, PT, R202, 0x20, RZ ;  /* 0x00000020caca7810 */ /* 0x000fc80007ffe0ff */
[----:B------:R2:W-:Y:S04]  /*1690*/  STG.E.128 desc[UR6][R208.64], R144 ;  /* 0x00000090d0007986 */ /* 0x0005e8000c101d06 */
[----:B------:R2:W-:Y:S02]  /*16a0*/  STG.E.128 desc[UR6][R208.64+0x10], R148 ;  /* 0x00001094d0007986 */ /* 0x0005e4000c101d06 */
.L_x_49631:
[----:B------:R-:W-:Y:S05]  /*16b0*/  BSYNC.RECONVERGENT B0 ;  /* 0x0000000000007941 */ /* 0x000fea0003800200 */
.L_x_49630:
        /* <DEDUP_REMOVED lines=10> */
.L_x_49639:
[----:B------:R-:W-:Y:S05]  /*1760*/  BSYNC.RECONVERGENT B1 ;  /* 0x0000000000017941 */ /* 0x000fea0003800200 */
.L_x_49638:
        /* <DEDUP_REMOVED lines=33> */
.L_x_49640:
[----:B------:R-:W3:Y:S01]  /*1980*/  @P0 LDC R156, c[0x0][0x40c] ;  /* 0x00010300ff9c0b82 */ /* 0x000ee20000000800 */
[--C-:B-----5:R-:W-:Y:S01]  /*1990*/  @P0 HADD2.F32 R155, -RZ, R136.reuse.H0_H0 ;  /* 0x20000088ff9b0230 */ /* 0x120fe20000004100 */
[----:B------:R-:W-:Y:S01]  /*19a0*/  CS2R R152, SRZ ;  /* 0x0000000000987805 */ /* 0x000fe2000001ff00 */
[--C-:B------:R-:W-:Y:S01]  /*19b0*/  @P0 HADD2.F32 R159, -RZ, R137.reuse.H0_H0 ;  /* 0x20000089ff9f0230 */ /* 0x100fe20000004100 */
[----:B------:R-:W-:Y:S01]  /*19c0*/  MOV R154, RZ ;  /* 0x000000ff009a7202 */ /* 0x000fe20000000f00 */
[----:B------:R-:W-:Y:S02]  /*19d0*/  @P0 HADD2.F32 R157, -RZ, R136.H1_H1 ;  /* 0x30000088ff9d0230 */ /* 0x000fe40000004100 */
[----:B------:R-:W-:Y:S01]  /*19e0*/  @P0 HADD2.F32 R205, -RZ, R137.H1_H1 ;  /* 0x30000089ffcd0230 */ /* 0x000fe20000004100 */
[----:B------:R-:W4:Y:S01]  /*19f0*/  @P0 LDC R206, c[0x0][0x40c] ;  /* 0x00010300ffce0b82 */ /* 0x000f220000000800 */
[----:B------:R-:W-:Y:S02]  /*1a00*/  @P0 HADD2.F32 R210, -RZ, R138.H1_H1 ;  /* 0x3000008affd20230 */ /* 0x000fe40000004100 */
[----:B------:R-:W-:-:S02]  /*1a10*/  @P0 HADD2.F32 R212, -RZ, R139.H0_H0 ;  /* 0x2000008bffd40230 */ /* 0x000fc40000004100 */
[----:B------:R-:W-:-:S03]  /*1a20*/  @P0 HADD2.F32 R214, -RZ, R139.H1_H1 ;  /* 0x3000008bffd60230 */ /* 0x000fc60000004100 */
[----:B------:R-:W0:Y:S08]  /*1a30*/  @P0 LDC R158, c[0x0][0x40c] ;  /* 0x00010300ff9e0b82 */ /* 0x000e300000000800 */
[----:B-12---:R-:W1:Y:S01]  /*1a40*/  @P0 LDC R208, c[0x0][0x40c] ;  /* 0x00010300ffd00b82 */ /* 0x006e620000000800 */
[----:B---3--:R-:W-:Y:S01]  /*1a50*/  @P0 FMUL.FTZ R152, R155, R156 ;  /* 0x0000009c9b980220 */ /* 0x008fe20000410000 */
[----:B------:R-:W-:-:S06]  /*1a60*/  HFMA2 R155, -RZ, RZ, 0, 0 ;  /* 0x00000000ff9b7431 */ /* 0x000fcc00000001ff */
[----:B------:R-:W2:Y:S01]  /*1a70*/  @P0 LDC R209, c[0x0][0x40c] ;  /* 0x00010300ffd10b82 */ /* 0x000ea20000000800 */
[----:B----4-:R-:W-:Y:S01]  /*1a80*/  @P0 FMUL.FTZ R154, R159, R206 ;  /* 0x000000ce9f9a0220 */ /* 0x010fe20000410000 */
[----:B------:R-:W-:-:S06]  /*1a90*/  @P0 HADD2.F32 R206, -RZ, R138.H0_H0 ;  /* 0x2000008affce0230 */ /* 0x000fcc0000004100 */
[----:B------:R-:W3:Y:S01]  /*1aa0*/  @P0 LDC R211, c[0x0][0x40c] ;  /* 0x00010300ffd30b82 */ /* 0x000ee20000000800 */
[----:B0-----:R-:W-:Y:S01]  /*1ab0*/  @P0 FMUL.FTZ R153, R157, R158 ;  /* 0x0000009e9d990220 */ /* 0x001fe20000410000 */
[----:B------:R-:W-:Y:S02]  /*1ac0*/  CS2R R156, SRZ ;  /* 0x00000000009c7805 */ /* 0x000fe4000001ff00 */
[----:B------:R-:W-:-:S04]  /*1ad0*/  CS2R R158, SRZ ;  /* 0x00000000009e7805 */ /* 0x000fc8000001ff00 */
[----:B------:R-:W0:Y:S01]  /*1ae0*/  @P0 LDC R213, c[0x0][0x40c] ;  /* 0x00010300ffd50b82 */ /* 0x000e220000000800 */
[----:B-1----:R-:W-:-:S07]  /*1af0*/  @P0 FMUL.FTZ R155, R205, R208 ;  /* 0x000000d0cd9b0220 */ /* 0x002fce0000410000 */
[----:B------:R-:W1:Y:S01]  /*1b00*/  @P0 LDC R215, c[0x0][0x40c] ;  /* 0x00010300ffd70b82 */ /* 0x000e620000000800 */
[----:B--2---:R-:W-:Y:S01]  /*1b10*/  @P0 FMUL.FTZ R156, R206, R209 ;  /* 0x000000d1ce9c0220 */ /* 0x004fe20000410000 */
[----:B---3--:R-:W-:Y:S01]  /*1b20*/  @P0 FMUL.FTZ R157, R210, R211 ;  /* 0x000000d3d29d0220 */ /* 0x008fe20000410000 */
[----:B0-----:R-:W-:Y:S01]  /*1b30*/  @P0 FMUL.FTZ R158, R212, R213 ;  /* 0x000000d5d49e0220 */ /* 0x001fe20000410000 */
[----:B-1----:R-:W-:-:S07]  /*1b40*/  @P0 FMUL.FTZ R159, R214, R215 ;  /* 0x000000d7d69f0220 */ /* 0x002fce0000410000 */
.L_x_49641:
[----:B------:R-:W0:Y:S01]  /*1b50*/  LDC.64 R208, c[0x0][0x3a8] ;  /* 0x0000ea00ffd07b82 */ /* 0x000e220000000a00 */
[----:B------:R-:W-:Y:S01]  /*1b60*/  IADD3 R204, PT, PT, R204, 0x20, RZ ;  /* 0x00000020cccc7810 */ /* 0x000fe20007ffe0ff */
[C---:B0-----:R-:W-:Y:S01]  /*1b70*/  IMAD.WIDE.U32 R208, R202.reuse, 0x20, R208 ;  /* 0x00000020cad07825 */ /* 0x041fe200078e00d0 */
[----:B------:R-:W-:-:S04]  /*1b80*/  IADD3 R202, PT, PT, R202, 0x20, RZ ;  /* 0x00000020caca7810 */ /* 0x000fc80007ffe0ff */
[----:B------:R3:W-:Y:S04]  /*1b90*/  STG.E.128 desc[UR6][R208.64], R152 ;  /* 0x00000098d0007986 */ /* 0x0007e8000c101d06 */
[----:B------:R3:W-:Y:S02]  /*1ba0*/  STG.E.128 desc[UR6][R208.64+0x10], R156 ;  /* 0x0000109cd0007986 */ /* 0x0007e4000c101d06 */
.L_x_49637:
[----:B------:R-:W-:Y:S05]  /*1bb0*/  BSYNC.RECONVERGENT B0 ;  /* 0x0000000000007941 */ /* 0x000fea0003800200 */
.L_x_49636:
        /* <DEDUP_REMOVED lines=10> */
.L_x_49645:
[----:B------:R-:W-:Y:S05]  /*1c60*/  BSYNC.RECONVERGENT B1 ;  /* 0x0000000000017941 */ /* 0x000fea0003800200 */
.L_x_49644:
        /* <DEDUP_REMOVED lines=33> */
.L_x_49646:
[----:B------:R-:W4:Y:S01]  /*1e80*/  @P0 LDC R164, c[0x0][0x40c] ;  /* 0x00010300ffa40b82 */ /* 0x000f220000000800 */
[--C-:B-----5:R-:W-:Y:S01]  /*1e90*/  @P0 HADD2.F32 R163, -RZ, R136.reuse.H0_H0 ;  /* 0x20000088ffa30230 */ /* 0x120fe20000004100 */
[----:B------:R-:W-:Y:S01]  /*1ea0*/  CS2R R160, SRZ ;  /* 0x0000000000a07805 */ /* 0x000fe2000001ff00 */
[--C-:B------:R-:W-:Y:S01]  /*1eb0*/  @P0 HADD2.F32 R167, -RZ, R137.reuse.H0_H0 ;  /* 0x20000089ffa70230 */ /* 0x100fe20000004100 */
[----:B------:R-:W-:Y:S01]  /*1ec0*/  MOV R162, RZ ;  /* 0x000000ff00a27202 */ /* 0x000fe20000000f00 */
[----:B------:R-:W-:Y:S02]  /*1ed0*/  @P0 HADD2.F32 R165, -RZ, R136.H1_H1 ;  /* 0x30000088ffa50230 */ /* 0x000fe40000004100 */
[----:B------:R-:W-:Y:S01]  /*1ee0*/  @P0 HADD2.F32 R205, -RZ, R137.H1_H1 ;  /* 0x30000089ffcd0230 */ /* 0x000fe20000004100 */
[----:B------:R-:W0:Y:S01]  /*1ef0*/  @P0 LDC R206, c[0x0][0x40c] ;  /* 0x00010300ffce0b82 */ /* 0x000e220000000800 */
[----:B------:R-:W-:Y:S02]  /*1f00*/  @P0 HADD2.F32 R210, -RZ, R138.H1_H1 ;  /* 0x3000008affd20230 */ /* 0x000fe40000004100 */
[----:B------:R-:W-:-:S02]  /*1f10*/  @P0 HADD2.F32 R212, -RZ, R139.H0_H0 ;  /* 0x2000008bffd40230 */ /* 0x000fc40000004100 */
[----:B------:R-:W-:-:S03]  /*1f20*/  @P0 HADD2.F32 R214, -RZ, R139.H1_H1 ;  /* 0x3000008bffd60230 */ /* 0x000fc60000004100 */
[----:B------:R-:W0:Y:S08]  /*1f30*/  @P0 LDC R166, c[0x0][0x40c] ;  /* 0x00010300ffa60b82 */ /* 0x000e300000000800 */
[----:B-123--:R-:W1:Y:S01]  /*1f40*/  @P0 LDC R208, c[0x0][0x40c] ;  /* 0x00010300ffd00b82 */ /* 0x00ee620000000800 */
[----:B----4-:R-:W-:Y:S01]  /*1f50*/  @P0 FMUL.FTZ R160, R163, R164 ;  /* 0x000000a4a3a00220 */ /* 0x010fe20000410000 */
[----:B------:R-:W-:-:S06]  /*1f60*/  HFMA2 R163, -RZ, RZ, 0, 0 ;  /* 0x00000000ffa37431 */ /* 0x000fcc00000001ff */
[----:B------:R-:W2:Y:S01]  /*1f70*/  @P0 LDC R209, c[0x0][0x40c] ;  /* 0x00010300ffd10b82 */ /* 0x000ea20000000800 */
[----:B0-----:R-:W-:Y:S01]  /*1f80*/  @P0 FMUL.FTZ R162, R167, R206 ;  /* 0x000000cea7a20220 */ /* 0x001fe20000410000 */
[----:B------:R-:W-:-:S06]  /*1f90*/  @P0 HADD2.F32 R206, -RZ, R138.H0_H0 ;  /* 0x2000008affce0230 */ /* 0x000fcc0000004100 */
[----:B------:R-:W0:Y:S01]  /*1fa0*/  @P0 LDC R211, c[0x0][0x40c] ;  /* 0x00010300ffd30b82 */ /* 0x000e220000000800 */
[----:B------:R-:W-:Y:S01]  /*1fb0*/  @P0 FMUL.FTZ R161, R165, R166 ;  /* 0x000000a6a5a10220 */ /* 0x000fe20000410000 */
[----:B------:R-:W-:Y:S02]  /*1fc0*/  CS2R R164, SRZ ;  /* 0x0000000000a47805 */ /* 0x000fe4000001ff00 */
[----:B------:R-:W-:-:S04]  /*1fd0*/  CS2R R166, SRZ ;  /* 0x0000000000a67805 */ /* 0x000fc8000001ff00 */
[----:B------:R-:W3:Y:S01]  /*1fe0*/  @P0 LDC R213, c[0x0][0x40c] ;  /* 0x00010300ffd50b82 */ /* 0x000ee20000000800 */
[----:B-1----:R-:W-:-:S07]  /*1ff0*/  @P0 FMUL.FTZ R163, R205, R208 ;  /* 0x000000d0cda30220 */ /* 0x002fce0000410000 */
[----:B------:R-:W1:Y:S01]  /*2000*/  @P0 LDC R215, c[0x0][0x40c] ;  /* 0x00010300ffd70b82 */ /* 0x000e620000000800 */
[----:B--2---:R-:W-:Y:S01]  /*2010*/  @P0 FMUL.FTZ R164, R206, R209 ;  /* 0x000000d1cea40220 */ /* 0x004fe20000410000 */
[----:B0-----:R-:W-:Y:S01]  /*2020*/  @P0 FMUL.FTZ R165, R210, R211 ;  /* 0x000000d3d2a50220 */ /* 0x001fe20000410000 */
[----:B---3--:R-:W-:Y:S01]  /*2030*/  @P0 FMUL.FTZ R166, R212, R213 ;  /* 0x000000d5d4a60220 */ /* 0x008fe20000410000 */
[----:B-1----:R-:W-:-:S07]  /*2040*/  @P0 FMUL.FTZ R167, R214, R215 ;  /* 0x000000d7d6a70220 */ /* 0x002fce0000410000 */
.L_x_49647:
[----:B------:R-:W0:Y:S01]  /*2050*/  LDC.64 R208, c[0x0][0x3a8] ;  /* 0x0000ea00ffd07b82 */ /* 0x000e220000000a00 */
[----:B------:R-:W-:Y:S01]  /*2060*/  IADD3 R204, PT, PT, R204, 0x20, RZ ;  /* 0x00000020cccc7810 */ /* 0x000fe20007ffe0ff */
[C---:B0-----:R-:W-:Y:S01]  /*2070*/  IMAD.WIDE.U32 R208, R202.reuse, 0x20, R208 ;  /* 0x00000020cad07825 */ /* 0x041fe200078e00d0 */
[----:B------:R-:W-:-:S04]  /*2080*/  IADD3 R202, PT, PT, R202, 0x20, RZ ;  /* 0x00000020caca7810 */ /* 0x000fc80007ffe0ff */
[----:B------:R4:W-:Y:S04]  /*2090*/  STG.E.128 desc[UR6][R208.64], R160 ;  /* 0x000000a0d0007986 */ /* 0x0009e8000c101d06 */
[----:B------:R4:W-:Y:S02]  /*20a0*/  STG.E.128 desc[UR6][R208.64+0x10], R164 ;  /* 0x000010a4d0007986 */ /* 0x0009e4000c101d06 */
.L_x_49643:
[----:B------:R-:W-:Y:S05]  /*20b0*/  BSYNC.RECONVERGENT B0 ;  /* 0x0000000000007941 */ /* 0x000fea0003800200 */
.L_x_49642:
        /* <DEDUP_REMOVED lines=10> */
.L_x_49651:
[----:B------:R-:W-:Y:S05]  /*2160*/  BSYNC.RECONVERGENT B1 ;  /* 0x0000000000017941 */ /* 0x000fea0003800200 */
.L_x_49650:
        /* <DEDUP_REMOVED lines=33> */
.L_x_49652:
[----:B------:R-:W0:Y:S01]  /*2380*/  @P0 LDC R172, c[0x0][0x40c] ;  /* 0x00010300ffac0b82 */ /* 0x000e220000000800 */
        /* <DEDUP_REMOVED lines=11> */
[----:B-1234-:R-:W1:Y:S01]  /*2440*/  @P0 LDC R208, c[0x0][0x40c] ;  /* 0x00010300ffd00b82 */ /* 0x01ee620000000800 */
[----:B0-----:R-:W-:Y:S01]  /*2450*/  @P0 FMUL.FTZ R168, R171, R172 ;  /* 0x000000acaba80220 */ /* 0x001fe20000410000 */
[----:B------:R-:W-:-:S06]  /*2460*/  HFMA2 R171, -RZ, RZ, 0, 0 ;  /* 0x00000000ffab7431 */ /* 0x000fcc00000001ff */
[----:B------:R-:W0:Y:S01]  /*2470*/  @P0 LDC R209, c[0x0][0x40c] ;  /* 0x00010300ffd10b82 */ /* 0x000e220000000800 */
[----:B------:R-:W-:Y:S01]  /*2480*/  @P0 FMUL.FTZ R170, R175, R206 ;  /* 0x000000ceafaa0220 */ /* 0x000fe20000410000 */
[----:B------:R-:W-:-:S06]  /*2490*/  @P0 HADD2.F32 R206, -RZ, R138.H0_H0 ;  /* 0x2000008affce0230 */ /* 0x000fcc0000004100 */
[----:B------:R-:W2:Y:S01]  /*24a0*/  @P0 LDC R211, c[0x0][0x40c] ;  /* 0x00010300ffd30b82 */ /* 0x000ea20000000800 */
[----:B------:R-:W-:Y:S01]  /*24b0*/  @P0 FMUL.FTZ R169, R173, R174 ;  /* 0x000000aeada90220 */ /* 0x000fe20000410000 */
[----:B------:R-:W-:Y:S02]  /*24c0*/  CS2R R172, SRZ ;  /* 0x0000000000ac7805 */ /* 0x000fe4000001ff00 */
[----:B------:R-:W-:-:S04]  /*24d0*/  CS2R R174, SRZ ;  /* 0x0000000000ae7805 */ /* 0x000fc8000001ff00 */
[----:B------:R-:W3:Y:S01]  /*24e0*/  @P0 LDC R213, c[0x0][0x40c] ;  /* 0x00010300ffd50b82 */ /* 0x000ee20000000800 */
[----:B-1----:R-:W-:-:S07]  /*24f0*/  @P0 FMUL.FTZ R171, R205, R208 ;  /* 0x000000d0cdab0220 */ /* 0x002fce0000410000 */
[----:B------:R-:W1:Y:S01]  /*2500*/  @P0 LDC R215, c[0x0][0x40c] ;  /* 0x00010300ffd70b82 */ /* 0x000e620000000800 */
[----:B0-----:R-:W-:Y:S01]  /*2510*/  @P0 FMUL.FTZ R172, R206, R209 ;  /* 0x000000d1ceac0220 */ /* 0x001fe20000410000 */
[----:B--2---:R-:W-:Y:S01]  /*2520*/  @P0 FMUL.FTZ R173, R210, R211 ;  /* 0x000000d3d2ad0220 */ /* 0x004fe20000410000 */
[----:B---3--:R-:W-:Y:S01]  /*2530*/  @P0 FMUL.FTZ R174, R212, R213 ;  /* 0x000000d5d4ae0220 */ /* 0x008fe20000410000 */
[----:B-1----:R-:W-:-:S07]  /*2540*/  @P0 FMUL.FTZ R175, R214, R215 ;  /* 0x000000d7d6af0220 */ /* 0x002fce0000410000 */
.L_x_49653:
[----:B------:R-:W0:Y:S01]  /*2550*/  LDC.64 R208, c[0x0][0x3a8] ;  /* 0x0000ea00ffd07b82 */ /* 0x000e220000000a00 */
[----:B------:R-:W-:Y:S01]  /*2560*/  IADD3 R204, PT, PT, R204, 0x20, RZ ;  /* 0x00000020cccc7810 */ /* 0x000fe20007ffe0ff */
[C---:B0-----:R-:W-:Y:S01]  /*2570*/  IMAD.WIDE.U32 R208, R202.reuse, 0x20, R208 ;  /* 0x00000020cad07825 */ /* 0x041fe200078e00d0 */
[----:B------:R-:W-:-:S04]  /*2580*/  IADD3 R202, PT, PT, R202, 0x20, RZ ;  /* 0x00000020caca7810 */ /* 0x000fc80007ffe0ff */
[----:B------:R0:W-:Y:S04]  /*2590*/  STG.E.128 desc[UR6][R208.64], R168 ;  /* 0x000000a8d0007986 */ /* 0x0001e8000c101d06 */
[----:B------:R0:W-:Y:S02]  /*25a0*/  STG.E.128 desc[UR6][R208.64+0x10], R172 ;  /* 0x000010acd0007986 */ /* 0x0001e4000c101d06 */
.L_x_49649:
[----:B------:R-:W-:Y:S05]  /*25b0*/  BSYNC.RECONVERGENT B0 ;  /* 0x0000000000007941 */ /* 0x000fea0003800200 */
.L_x_49648:
        /* <DEDUP_REMOVED lines=10> */
.L_x_49657:
[----:B------:R-:W-:Y:S05]  /*2660*/  BSYNC.RECONVERGENT B1 ;  /* 0x0000000000017941 */ /* 0x000fea0003800200 */
.L_x_49656:
        /* <DEDUP_REMOVED lines=33> */
.L_x_49658:
        /* <DEDUP_REMOVED lines=12> */
[----:B01234-:R-:W0:Y:S01]  /*2940*/  @P0 LDC R208, c[0x0][0x40c] ;  /* 0x00010300ffd00b82 */ /* 0x01fe220000000800 */
[----:B------:R-:W-:Y:S01]  /*2950*/  @P0 FMUL.FTZ R176, R179, R180 ;  /* 0x000000b4b3b00220 */ /* 0x000fe20000410000 */
[----:B------:R-:W-:-:S06]  /*2960*/  HFMA2 R179, -RZ, RZ, 0, 0 ;  /* 0x00000000ffb37431 */ /* 0x000fcc00000001ff */
[----:B------:R-:W1:Y:S01]  /*2970*/  @P0 LDC R209, c[0x0][0x40c] ;  /* 0x00010300ffd10b82 */ /* 0x000e620000000800 */
[----:B------:R-:W-:Y:S01]  /*2980*/  @P0 FMUL.FTZ R178, R183, R206 ;  /* 0x000000ceb7b20220 */ /* 0x000fe20000410000 */
[----:B------:R-:W-:-:S06]  /*2990*/  @P0 HADD2.F32 R206, -RZ, R138.H0_H0 ;  /* 0x2000008affce0230 */ /* 0x000fcc0000004100 */
[----:B------:R-:W2:Y:S01]  /*29a0*/  @P0 LDC R211, c[0x0][0x40c] ;  /* 0x00010300ffd30b82 */ /* 0x000ea20000000800 */
[----:B------:R-:W-:Y:S01]  /*29b0*/  @P0 FMUL.FTZ R177, R181, R182 ;  /* 0x000000b6b5b10220 */ /* 0x000fe20000410000 */
[----:B------:R-:W-:Y:S02]  /*29c0*/  CS2R R180, SRZ ;  /* 0x0000000000b47805 */ /* 0x000fe4000001ff00 */
[----:B------:R-:W-:-:S04]  /*29d0*/  CS2R R182, SRZ ;  /* 0x0000000000b67805 */ /* 0x000fc8000001ff00 */
[----:B------:R-:W3:Y:S01]  /*29e0*/  @P0 LDC R213, c[0x0][0x40c] ;  /* 0x00010300ffd50b82 */ /* 0x000ee20000000800 */
[----:B0-----:R-:W-:-:S07]  /*29f0*/  @P0 FMUL.FTZ R179, R205, R208 ;  /* 0x000000d0cdb30220 */ /* 0x001fce0000410000 */
[----:B------:R-:W0:Y:S01]  /*2a00*/  @P0 LDC R215, c[0x0][0x40c] ;  /* 0x00010300ffd70b82 */ /* 0x000e220000000800 */
[----:B-1----:R-:W-:Y:S01]  /*2a10*/  @P0 FMUL.FTZ R180, R206, R209 ;  /* 0x000000d1ceb40220 */ /* 0x002fe20000410000 */
[----:B--2---:R-:W-:Y:S01]  /*2a20*/  @P0 FMUL.FTZ R181, R210, R211 ;  /* 0x000000d3d2b50220 */ /* 0x004fe20000410000 */
[----:B---3--:R-:W-:Y:S01]  /*2a30*/  @P0 FMUL.FTZ R182, R212, R213 ;  /* 0x000000d5d4b60220 */ /* 0x008fe20000410000 */
[----:B0-----:R-:W-:-:S07]  /*2a40*/  @P0 FMUL.FTZ R183, R214, R215 ;  /* 0x000000d7d6b70220 */ /* 0x001fce0000410000 */
.L_x_49659:
[----:B------:R-:W0:Y:S01]  /*2a50*/  LDC.64 R208, c[0x0][0x3a8] ;  /* 0x0000ea00ffd07b82 */ /* 0x000e220000000a00 */
[----:B------:R-:W-:Y:S01]  /*2a60*/  IADD3 R204, PT, PT, R204, 0x20, RZ ;  /* 0x00000020cccc7810 */ /* 0x000fe20007ffe0ff */
[C---:B0-----:R-:W-:Y:S01]  /*2a70*/  IMAD.WIDE.U32 R208, R202.reuse, 0x20, R208 ;  /* 0x00000020cad07825 */ /* 0x041fe200078e00d0 */
[----:B------:R-:W-:-:S04]  /*2a80*/  IADD3 R202, PT, PT, R202, 0x20, RZ ;  /* 0x00000020caca7810 */ /* 0x000fc80007ffe0ff */
[----:B------:R0:W-:Y:S04]  /*2a90*/  STG.E.128 desc[UR6][R208.64], R176 ;  /* 0x000000b0d0007986 */ /* 0x0001e8000c101d06 */
[----:B------:R0:W-:Y:S02]  /*2aa0*/  STG.E.128 desc[UR6][R208.64+0x10], R180 ;  /* 0x000010b4d0007986 */ /* 0x0001e4000c101d06 */
.L_x_49655:
[----:B------:R-:W-:Y:S05]  /*2ab0*/  BSYNC.RECONVERGENT B0 ;  /* 0x0000000000007941 */ /* 0x000fea0003800200 */
.L_x_49654:
        /* <DEDUP_REMOVED lines=10> */
.L_x_49663:
[----:B------:R-:W-:Y:S05]  /*2b60*/  BSYNC.RECONVERGENT B1 ;  /* 0x0000000000017941 */ /* 0x000fea0003800200 */
.L_x_49662:
        /* <DEDUP_REMOVED lines=33> */
.L_x_49664:
        /* <DEDUP_REMOVED lines=29> */
.L_x_49665:
[----:B------:R-:W0:Y:S01]  /*2f50*/  LDC.64 R208, c[0x0][0x3a8] ;  /* 0x0000ea00ffd07b82 */ /* 0x000e220000000a00 */
[----:B------:R-:W-:Y:S01]  /*2f60*/  IADD3 R204, PT, PT, R204, 0x20, RZ ;  /* 0x00000020cccc7810 */ /* 0x000fe20007ffe0ff */
[C---:B0-----:R-:W-:Y:S01]  /*2f70*/  IMAD.WIDE.U32 R208, R202.reuse, 0x20, R208 ;  /* 0x00000020cad07825 */ /* 0x041fe200078e00d0 */
[----:B------:R-:W-:-:S04]  /*2f80*/  IADD3 R202, PT, PT, R202, 0x20, RZ ;  /* 0x00000020caca7810 */ /* 0x000fc80007ffe0ff */
[----:B------:R0:W-:Y:S04]  /*2f90*/  STG.E.128 desc[UR6][R208.64], R184 ;  /* 0x000000b8d0007986 */ /* 0x0001e8000c101d06 */
[----:B------:R0:W-:Y:S02]  /*2fa0*/  STG.E.128 desc[UR6][R208.64+0x10], R188 ;  /* 0x000010bcd0007986 */ /* 0x0001e4000c101d06 */
.L_x_49661:
[----:B------:R-:W-:Y:S05]  /*2fb0*/  BSYNC.RECONVERGENT B0 ;  /* 0x0000000000007941 */ /* 0x000fea0003800200 */
.L_x_49660:
        /* <DEDUP_REMOVED lines=10> */
.L_x_49669:
[----:B------:R-:W-:Y:S05]  /*3060*/  BSYNC.RECONVERGENT B1 ;  /* 0x0000000000017941 */ /* 0x000fea0003800200 */
.L_x_49668:
[----:B------:R-:W-:-:S04]  /*3070*/  UISETP.NE.U32.AND UP0, UPT, UR8, URZ, UPT ;  /* 0x000000ff0800728c */ /* 0x000fc8000bf05070 */
[----:B------:R-:W-:-:S09]  /*3080*/  UISETP.NE.AND.EX UP0, UPT, UR9, URZ, UPT, UP0 ;  /* 0x000000ff0900728c */ /* 0x000fd2000bf05300 */
[----:B------:R-:W-:Y:S05]  /*3090*/  BRA.U !UP0, `(.L_x_49670) ;  /* 0x0000000108787547 */ /* 0x000fea000b800000 */
[----:B------:R-:W0:Y:S02]  /*30a0*/  LDC.64 R204, c[0x0][0x3a0] ;  /* 0x0000e800ffcc7b82 */ /* 0x000e240000000a00 */
[----:B0-----:R-:W-:-:S05]  /*30b0*/  IMAD.WIDE.U32 R204, R202, 0x20, R204 ;  /* 0x00000020cacc7825 */ /* 0x001fca00078e00cc */
[----:B------:R-:W2:Y:S04]  /*30c0*/  LDG.E.128 R192, desc[UR6][R204.64] ;  /* 0x00000006ccc07981 */ /* 0x000ea8000c1e1d00 */
[----:B------:R0:W2:Y:S01]  /*30d0*/  LDG.E.128 R140, desc[UR6][R204.64+0x10] ;  /* 0x00001006cc8c7981 */ /* 0x0000a2000c1e1d00 */
[----:B------:R-:W-:-:S13]  /*30e0*/  ISETP.GT.AND P0, PT, R0, RZ, PT ;  /* 0x000000ff0000720c */ /* 0x000fda0003f04270 */
[----:B------:R-:W0:Y:S01]  /*30f0*/  @P0 LDC R0, c[0x0][0x40c] ;  /* 0x00010300ff000b82 */ /* 0x000e220000000800 */
[--C-:B-12345:R-:W-:Y:S02]  /*3100*/  @P0 HADD2.F32 R209, -RZ, R136.reuse.H0_H0 ;  /* 0x20000088ffd10230 */ /* 0x13efe40000004100 */
[----:B------:R-:W-:Y:S02]  /*3110*/  @P0 HADD2.F32 R206, -RZ, R136.H1_H1 ;  /* 0x30000088ffce0230 */ /* 0x000fe40000004100 */
[--C-:B0-----:R-:W-:Y:S02]  /*3120*/  @P0 HADD2.F32 R205, -RZ, R137.reuse.H0_H0 ;  /* 0x20000089ffcd0230 */ /* 0x101fe40000004100 */
[----:B------:R-:W-:Y:S01]  /*3130*/  @P0 HADD2.F32 R204, -RZ, R138.H1_H1 ;  /* 0x3000008affcc0230 */ /* 0x000fe20000004100 */
[----:B------:R-:W0:Y:S08]  /*3140*/  @P0 LDC R208, c[0x0][0x40c] ;  /* 0x00010300ffd00b82 */ /* 0x000e300000000800 */
[----:B------:R-:W1:Y:S08]  /*3150*/  @P0 LDC R210, c[0x0][0x40c] ;  /* 0x00010300ffd20b82 */ /* 0x000e700000000800 */
[----:B------:R-:W2:Y:S08]  /*3160*/  @P0 LDC R211, c[0x0][0x40c] ;  /* 0x00010300ffd30b82 */ /* 0x000eb00000000800 */
[----:B------:R-:W3:Y:S08]  /*3170*/  @P0 LDC R212, c[0x0][0x40c] ;  /* 0x00010300ffd40b82 */ /* 0x000ef00000000800 */
[----:B------:R-:W4:Y:S08]  /*3180*/  @P0 LDC R213, c[0x0][0x40c] ;  /* 0x00010300ffd50b82 */ /* 0x000f300000000800 */
[----:B------:R-:W3:Y:S08]  /*3190*/  @P0 LDC R214, c[0x0][0x40c] ;  /* 0x00010300ffd60b82 */ /* 0x000ef00000000800 */
[----:B------:R-:W3:Y:S01]  /*31a0*/  @P0 LDC R215, c[0x0][0x40c] ;  /* 0x00010300ffd70b82 */ /* 0x000ee20000000800 */
[----:B------:R-:W-:Y:S01]  /*31b0*/  @P0 FFMA.FTZ R192, R209, R0, R192 ;  /* 0x00000000d1c00223 */ /* 0x000fe200000100c0 */
[----:B0-----:R-:W-:Y:S01]  /*31c0*/  @P0 FFMA.FTZ R193, R206, R208, R193 ;  /* 0x000000d0cec10223 */ /* 0x001fe200000100c1 */
[----:B-1----:R-:W-:Y:S01]  /*31d0*/  @P0 FFMA.FTZ R194, R205, R210, R194 ;  /* 0x000000d2cdc20223 */ /* 0x002fe200000100c2 */
[----:B------:R-:W-:-:S02]  /*31e0*/  @P0 HADD2.F32 R0, -RZ, R137.H1_H1 ;  /* 0x30000089ff000230 */ /* 0x000fc40000004100 */
[----:B----4-:R-:W-:Y:S01]  /*31f0*/  @P0 FFMA.FTZ R141, R204, R213, R141 ;  /* 0x000000d5cc8d0223 */ /* 0x010fe2000001008d */
[----:B------:R-:W-:Y:S02]  /*3200*/  @P0 HADD2.F32 R205, -RZ, R138.H0_H0 ;  /* 0x2000008affcd0230 */ /* 0x000fe40000004100 */
[--C-:B------:R-:W-:Y:S02]  /*3210*/  @P0 HADD2.F32 R209, -RZ, R139.reuse.H0_H0 ;  /* 0x2000008bffd10230 */ /* 0x100fe40000004100 */
[----:B--2---:R-:W-:Y:S01]  /*3220*/  @P0 FFMA.FTZ R195, R0, R211, R195 ;  /* 0x000000d300c30223 */ /* 0x004fe200000100c3 */
[----:B------:R-:W-:Y:S02]  /*3230*/  @P0 HADD2.F32 R206, -RZ, R139.H1_H1 ;  /* 0x3000008bffce0230 */ /* 0x000fe40000004100 */
[----:B---3--:R-:W-:Y:S01]  /*3240*/  @P0 FFMA.FTZ R140, R205, R212, R140 ;  /* 0x000000d4cd8c0223 */ /* 0x008fe2000001008c */
[----:B------:R-:W-:Y:S02]  /*3250*/  @P0 FFMA.FTZ R142, R209, R214, R142 ;  /* 0x000000d6d18e0223 */ /* 0x000fe4000001008e */
[----:B------:R-:W-:Y:S01]  /*3260*/  @P0 FFMA.FTZ R143, R206, R215, R143 ;  /* 0x000000d7ce8f0223 */ /* 0x000fe2000001008f */
[----:B------:R-:W-:Y:S06]  /*3270*/  BRA `(.L_x_49671) ;  /* 0x0000000000747947 */ /* 0x000fec0003800000 */
.L_x_49670:
[----:B------:R-:W0:Y:S01]  /*3280*/  @P0 LDC R195, c[0x0][0x40c] ;  /* 0x00010300ffc30b82 */ /* 0x000e220000000800 */
[----:B-----5:R-:W-:Y:S01]  /*3290*/  @P0 HADD2.F32 R142, -RZ, R137.H0_H0 ;  /* 0x20000089ff8e0230 */ /* 0x020fe20000004100 */
[----:B------:R-:W-:Y:S01]  /*32a0*/  CS2R R192, SRZ ;  /* 0x0000000000c07805 */ /* 0x000fe2000001ff00 */
[--C-:B------:R-:W-:Y:S01]  /*32b0*/  @P0 HADD2.F32 R0, -RZ, R136.reuse.H0_H0 ;  /* 0x20000088ff000230 */ /* 0x100fe20000004100 */
[----:B------:R-:W-:Y:S01]  /*32c0*/  MOV R194, RZ ;  /* 0x000000ff00c27202 */ /* 0x000fe20000000f00 */
[----:B------:R-:W-:Y:S02]  /*32d0*/  @P0 HADD2.F32 R140, -RZ, R136.H1_H1 ;  /* 0x30000088ff8c0230 */ /* 0x000fe40000004100 */
[--C-:B------:R-:W-:Y:S01]  /*32e0*/  @P0 HADD2.F32 R204, -RZ, R138.reuse.H0_H0 ;  /* 0x2000008affcc0230 */ /* 0x100fe20000004100 */
[----:B------:R-:W0:Y:S01]  /*32f0*/  @P0 LDC R141, c[0x0][0x40c] ;  /* 0x00010300ff8d0b82 */ /* 0x000e220000000800 */
[----:B------:R-:W-:Y:S02]  /*3300*/  @P0 HADD2.F32 R206, -RZ, R138.H1_H1 ;  /* 0x3000008affce0230 */ /* 0x000fe40000004100 */
[----:B01234-:R-:W-:-:S02]  /*3310*/  @P0 HADD2.F32 R208, -RZ, R139.H0_H0 ;  /* 0x2000008bffd00230 */ /* 0x01ffc40000004100 */
[----:B------:R-:W-:-:S03]  /*3320*/  @P0 HADD2.F32 R210, -RZ, R139.H1_H1 ;  /* 0x3000008bffd20230 */ /* 0x000fc60000004100 */
[----:B------:R-:W0:Y:S08]  /*3330*/  @P0 LDC R143, c[0x0][0x40c] ;  /* 0x00010300ff8f0b82 */ /* 0x000e300000000800 */
[----:B------:R-:W1:Y:S01]  /*3340*/  @P0 LDC R205, c[0x0][0x40c] ;  /* 0x00010300ffcd0b82 */ /* 0x000e620000000800 */
[----:B------:R-:W-:Y:S01]  /*3350*/  @P0 FMUL.FTZ R194, R142, R195 ;  /* 0x000000c38ec20220 */ /* 0x000fe20000410000 */
[----:B------:R-:W-:-:S06]  /*3360*/  HFMA2 R195, -RZ, RZ, 0, 0 ;  /* 0x00000000ffc37431 */ /* 0x000fcc00000001ff */
[----:B------:R-:W2:Y:S01]  /*3370*/  @P0 LDC R209, c[0x0][0x40c] ;  /* 0x00010300ffd10b82 */ /* 0x000ea20000000800 */
[----:B------:R-:W-:Y:S01]  /*3380*/  @P0 FMUL.FTZ R192, R0, R141 ;  /* 0x0000008d00c00220 */ /* 0x000fe20000410000 */
[----:B------:R-:W-:-:S06]  /*3390*/  @P0 HADD2.F32 R0, -RZ, R137.H1_H1 ;  /* 0x30000089ff000230 */ /* 0x000fcc0000004100 */
        /* <DEDUP_REMOVED lines=11> */
.L_x_49671:
[----:B------:R-:W0:Y:S02]  /*3450*/  LDC.64 R204, c[0x0][0x3a8] ;  /* 0x0000ea00ffcc7b82 */ /* 0x000e240000000a00 */
[----:B0-----:R-:W-:-:S05]  /*3460*/  IMAD.WIDE.U32 R204, R202, 0x20, R204 ;  /* 0x00000020cacc7825 */ /* 0x001fca00078e00cc */
[----:B------:R0:W-:Y:S04]  /*3470*/  STG.E.128 desc[UR6][R204.64], R192 ;  /* 0x000000c0cc007986 */ /* 0x0001e8000c101d06 */
[----:B------:R0:W-:Y:S02]  /*3480*/  STG.E.128 desc[UR6][R204.64+0x10], R140 ;  /* 0x0000108ccc007986 */ /* 0x0001e4000c101d06 */
.L_x_49667:
[----:B------:R-:W-:Y:S05]  /*3490*/  BSYNC.RECONVERGENT B0 ;  /* 0x0000000000007941 */ /* 0x000fea0003800200 */
.L_x_49666:
[----:B------:R-:W-:Y:S01]  /*34a0*/  FADD.FTZ R0, RZ, R196 ;  /* 0x000000c4ff007221 */ /* 0x000fe20000010000 */
[C---:B------:R-:W-:Y:S01]  /*34b0*/  ISETP.GT.U32.AND P4, PT, R3.reuse, 0x3f, PT ;  /* 0x0000003f0300780c */ /* 0x040fe20003f84070 */
[----:B0-----:R-:W0:Y:S01]  /*34c0*/  S2R R204, SR_TID.X ;  /* 0x0000000000cc7919 */ /* 0x001e220000002100 */
        /* <DEDUP_REMOVED lines=231> */
.L_x_49701:
        /* <DEDUP_REMOVED lines=58> */
.L_x_49676:
[----:B------:R-:W-:Y:S05]  /*46e0*/  BSYNC.RECONVERGENT B1 ;  /* 0x0000000000017941 */ /* 0x000fea0003800200 */
.L_x_49675:
        /* <DEDUP_REMOVED lines=35> */
.L_x_49678:
[----:B------:R-:W-:Y:S05]  /*4920*/  BSYNC.RECONVERGENT B1 ;  /* 0x0000000000017941 */ /* 0x000fea0003800200 */
.L_x_49677:
        /* <DEDUP_REMOVED lines=35> */
.L_x_49680:
[----:B------:R-:W-:Y:S05]  /*4b60*/  BSYNC.RECONVERGENT B1 ;  /* 0x0000000000017941 */ /* 0x000fea0003800200 */
.L_x_49679:
        /* <DEDUP_REMOVED lines=35> */
.L_x_49682:
[----:B------:R-:W-:Y:S05]  /*4da0*/  BSYNC.RECONVERGENT B1 ;  /* 0x0000000000017941 */ /* 0x000fea0003800200 */
.L_x_49681:
        /* <DEDUP_REMOVED lines=35> */
.L_x_49684:
[----:B------:R-:W-:Y:S05]  /*4fe0*/  BSYNC.RECONVERGENT B1 ;  /* 0x0000000000017941 */ /* 0x000fea0003800200 */
.L_x_49683:
        /* <DEDUP_REMOVED lines=35> */
.L_x_49686:
[----:B------:R-:W-:Y:S05]  /*5220*/  BSYNC.RECONVERGENT B1 ;  /* 0x0000000000017941 */ /* 0x000fea0003800200 */
.L_x_49685:
        /* <DEDUP_REMOVED lines=35> */
.L_x_49688:
[----:B------:R-:W-:Y:S05]  /*5460*/  BSYNC.RECONVERGENT B1 ;  /* 0x0000000000017941 */ /* 0x000fea0003800200 */
.L_x_49687:
        /* <DEDUP_REMOVED lines=33> */
.L_x_49674:
[----:B------:R-:W-:Y:S05]  /*5680*/  BSYNC.RECONVERGENT B0 ;  /* 0x0000000000007941 */ /* 0x000fea0003800200 */
.L_x_49673:
[----:B------:R-:W5:Y:S02]  /*5690*/  LDC.64 R202, c[0x0][0x380] ;  /* 0x0000e000ffca7b82 */ /* 0x000f640000000a00 */
[----:B-----5:R-:W-:-:S04]  /*56a0*/  LEA R200, R202, R200, 0x2 ;  /* 0x000000c8cac87211 */ /* 0x020fc800078e10ff */
[----:B------:R-:W-:-:S13]  /*56b0*/  ISETP.GE.AND P0, PT, R200, R203, PT ;  /* 0x000000cbc800720c */ /* 0x000fda0003f06270 */
[----:B------:R-:W-:Y:S05]  /*56c0*/  @!P0 BRA `(.L_x_49689) ;  /* 0xffffffb400348947 */ /* 0x000fea000383ffff */
[----:B------:R-:W-:Y:S05]  /*56d0*/  EXIT ;  /* 0x000000000000794d */ /* 0x000fea0003800000 */
.L_x_49672:
        /* <DEDUP_REMOVED lines=8> */
.L_x_49691:
[----:B------:R-:W-:Y:S05]  /*5760*/  BSYNC B0 ;  /* 0x0000000000007941 */ /* 0x000fea0003800000 */
.L_x_49690:
        /* <DEDUP_REMOVED lines=10> */
.L_x_49692:
[----:B------:R-:W-:Y:S01]  /*5810*/  HFMA2 R214, -RZ, RZ, 0, 2.384185791015625e-07 ;  /* 0x00000004ffd67431 */ /* 0x000fe200000001ff */
[----:B------:R-:W-:-:S05]  /*5820*/  MOV R209, R213 ;  /* 0x000000d500d17202 */ /* 0x000fca0000000f00 */
[----:B------:R-:W-:-:S05]  /*5830*/  FADD.FTZ R209, R208, R209 ;  /* 0x000000d1d0d17221 */ /* 0x000fca0000010000 */
[----:B------:R-:W-:-:S07]  /*5840*/  MOV R215, R209 ;  /* 0x000000d100d77202 */ /* 0x000fce0000000f00 */
[----:B------:R-:W-:Y:S05]  /*5850*/  WARPSYNC.COLLECTIVE R212, `(.L_x_49693) ;  /* 0x00000000d4087348 */ /* 0x000fea0003c00000 */
[----:B------:R0:W1:Y:S02]  /*5860*/  SHFL.BFLY P6, R213, R215, R214, R217 ;  /* 0x0c0000d6d7d57389 */ /* 0x00006400000c00d9 */
[----:B01----:R-:W-:Y:S05]  /*5870*/  ENDCOLLECTIVE ;  /* 0x000000000000791b */ /* 0x003fea0003800000 */
.L_x_49693:
[----:B------:R-:W-:Y:S01]  /*5880*/  HFMA2 R214, -RZ, RZ, 0, 4.76837158203125e-07 ;  /* 0x00000008ffd67431 */ /* 0x000fe200000001ff */
[----:B------:R-:W-:-:S05]  /*5890*/  MOV R0, R213 ;  /* 0x000000d500007202 */ /* 0x000fca0000000f00 */
[----:B------:R-:W-:-:S05]  /*58a0*/  FADD.FTZ R210, R209, R0 ;  /* 0x00000000d1d27221 */ /* 0x000fca0000010000 */
[----:B------:R-:W-:-:S07]  /*58b0*/  MOV R215, R210 ;  /* 0x000000d200d77202 */ /* 0x000fce0000000f00 */
[----:B------:R-:W-:Y:S05]  /*58c0*/  WARPSYNC.COLLECTIVE R212, `(.L_x_49694) ;  /* 0x00000000d4087348 */ /* 0x000fea0003c00000 */
[----:B------:R0:W1:Y:S02]  /*58d0*/  SHFL.BFLY P6, R213, R215, R214, R217 ;  /* 0x0c0000d6d7d57389 */ /* 0x00006400000c00d9 */
[----:B01----:R-:W-:Y:S05]  /*58e0*/  ENDCOLLECTIVE ;  /* 0x000000000000791b */ /* 0x003fea0003800000 */
.L_x_49694:
[----:B------:R-:W-:Y:S01]  /*58f0*/  HFMA2 R214, -RZ, RZ, 0, 9.5367431640625e-07 ;  /* 0x00000010ffd67431 */ /* 0x000fe200000001ff */
[----:B------:R-:W-:-:S05]  /*5900*/  MOV R211, R213 ;  /* 0x000000d500d37202 */ /* 0x000fca0000000f00 */
[----:B------:R-:W-:-:S05]  /*5910*/  FADD.FTZ R211, R210, R211 ;  /* 0x000000d3d2d37221 */ /* 0x000fca0000010000 */
[----:B------:R-:W-:-:S07]  /*5920*/  MOV R215, R211 ;  /* 0x000000d300d77202 */ /* 0x000fce0000000f00 */
[----:B------:R-:W-:Y:S05]  /*5930*/  WARPSYNC.COLLECTIVE R212, `(.L_x_49695) ;  /* 0x00000000d4087348 */ /* 0x000fea0003c00000 */
[----:B------:R0:W1:Y:S02]  /*5940*/  SHFL.BFLY P6, R213, R215, R214, R217 ;  /* 0x0c0000d6d7d57389 */ /* 0x00006400000c00d9 */
[----:B01----:R-:W-:Y:S05]  /*5950*/  ENDCOLLECTIVE ;  /* 0x000000000000791b */ /* 0x003fea0003800000 */
.L_x_49695:
        /* <DEDUP_REMOVED lines=139> */
.L_x_49696:
[----:B------:R-:W-:Y:S01]  /*6210*/  HFMA2 R214, -RZ, RZ, 0, 1.1920928955078125e-07 ;  /* 0x00000002ffd67431 */ /* 0x000fe200000001ff */
[----:B------:R-:W-:-:S05]  /*6220*/  MOV R205, R213 ;  /* 0x000000d500cd7202 */ /* 0x000fca0000000f00 */
[----:B------:R-:W-:-:S05]  /*6230*/  FADD.FTZ R205, R0, R205 ;  /* 0x000000cd00cd7221 */ /* 0x000fca0000010000 */
[----:B------:R-:W-:-:S07]  /*6240*/  MOV R215, R205 ;  /* 0x000000cd00d77202 */ /* 0x000fce0000000f00 */
[----:B------:R-:W-:Y:S05]  /*6250*/  WARPSYNC.COLLECTIVE R212, `(.L_x_49697) ;  /* 0x00000000d4087348 */ /* 0x000fea0003c00000 */
[----:B------:R0:W1:Y:S02]  /*6260*/  SHFL.BFLY P6, R213, R215, R214, R217 ;  /* 0x0c0000d6d7d57389 */ /* 0x00006400000c00d9 */
[----:B01----:R-:W-:Y:S05]  /*6270*/  ENDCOLLECTIVE ;  /* 0x000000000000791b */ /* 0x003fea0003800000 */
.L_x_49697:
[----:B------:R-:W-:Y:S01]  /*6280*/  HFMA2 R214, -RZ, RZ, 0, 2.384185791015625e-07 ;  /* 0x00000004ffd67431 */ /* 0x000fe200000001ff */
[----:B------:R-:W-:-:S05]  /*6290*/  MOV R208, R213 ;  /* 0x000000d500d07202 */ /* 0x000fca0000000f00 */
[----:B------:R-:W-:-:S05]  /*62a0*/  FADD.FTZ R208, R205, R208 ;  /* 0x000000d0cdd07221 */ /* 0x000fca0000010000 */
[----:B------:R-:W-:-:S07]  /*62b0*/  MOV R215, R208 ;  /* 0x000000d000d77202 */ /* 0x000fce0000000f00 */
[----:B------:R-:W-:Y:S05]  /*62c0*/  WARPSYNC.COLLECTIVE R212, `(.L_x_49698) ;  /* 0x00000000d4087348 */ /* 0x000fea0003c00000 */
[----:B------:R0:W1:Y:S02]  /*62d0*/  SHFL.BFLY P6, R213, R215, R214, R217 ;  /* 0x0c0000d6d7d57389 */ /* 0x00006400000c00d9 */
[----:B01----:R-:W-:Y:S05]  /*62e0*/  ENDCOLLECTIVE ;  /* 0x000000000000791b */ /* 0x003fea0003800000 */
.L_x_49698:
[----:B------:R-:W-:Y:S01]  /*62f0*/  HFMA2 R214, -RZ, RZ, 0, 4.76837158203125e-07 ;  /* 0x00000008ffd67431 */ /* 0x000fe200000001ff */
[----:B------:R-:W-:-:S05]  /*6300*/  MOV R209, R213 ;  /* 0x000000d500d17202 */ /* 0x000fca0000000f00 */
[----:B------:R-:W-:-:S05]  /*6310*/  FADD.FTZ R209, R208, R209 ;  /* 0x000000d1d0d17221 */ /* 0x000fca0000010000 */
[----:B------:R-:W-:-:S07]  /*6320*/  MOV R215, R209 ;  /* 0x000000d100d77202 */ /* 0x000fce0000000f00 */
[----:B------:R-:W-:Y:S05]  /*6330*/  WARPSYNC.COLLECTIVE R212, `(.L_x_49699) ;  /* 0x00000000d4087348 */ /* 0x000fea0003c00000 */
[----:B------:R0:W1:Y:S02]  /*6340*/  SHFL.BFLY P6, R213, R215, R214, R217 ;  /* 0x0c0000d6d7d57389 */ /* 0x00006400000c00d9 */
[----:B01----:R-:W-:Y:S05]  /*6350*/  ENDCOLLECTIVE ;  /* 0x000000000000791b */ /* 0x003fea0003800000 */
.L_x_49699:
[----:B------:R-:W-:Y:S01]  /*6360*/  HFMA2 R214, -RZ, RZ, 0, 9.5367431640625e-07 ;  /* 0x00000010ffd67431 */ /* 0x000fe200000001ff */
[----:B------:R-:W-:-:S05]  /*6370*/  MOV R210, R213 ;  /* 0x000000d500d27202 */ /* 0x000fca0000000f00 */
[----:B------:R-:W-:-:S05]  /*6380*/  FADD.FTZ R210, R209, R210 ;  /* 0x000000d2d1d27221 */ /* 0x000fca0000010000 */
[----:B------:R-:W-:-:S07]  /*6390*/  MOV R215, R210 ;  /* 0x000000d200d77202 */ /* 0x000fce0000000f00 */
[----:B------:R-:W-:Y:S05]  /*63a0*/  WARPSYNC.COLLECTIVE R212, `(.L_x_49700) ;  /* 0x00000000d4087348 */ /* 0x000fea0003c00000 */
[----:B------:R0:W1:Y:S02]  /*63b0*/  SHFL.BFLY P6, R213, R215, R214, R217 ;  /* 0x0c0000d6d7d57389 */ /* 0x00006400000c00d9 */
[----:B01----:R-:W-:Y:S05]  /*63c0*/  ENDCOLLECTIVE ;  /* 0x000000000000791b */ /* 0x003fea0003800000 */
.L_x_49700:
[----:B------:R-:W-:Y:S01]  /*63d0*/  MOV R211, R213 ;  /* 0x000000d500d37202 */ /* 0x000fe20000000f00 */
[----:B------:R-:W-:Y:S06]  /*63e0*/  BRA `(.L_x_49701) ;  /* 0xffffffdc00d47947 */ /* 0x000fec000383ffff */
.L_x_49702:
        /* <DEDUP_REMOVED lines=9> */
.L_x_71534:


//--------------------- .text._ZN10layer_norm13ln_fwd_kernelINS_13Kernel_traitsIf6__halffS2_fjLj2048ELj1ELj4ELj1ELj16ENS_18Kernel_traits_baseILj2048EfS2_fS2_fjLj128EEEEELb0ELb0ELb1ELb1EEEvNS_9FwdParamsE --------------------------
	.section	.text._ZN10layer_norm13ln_fwd_kernelINS_13Kernel_traitsIf6__halffS2_fjLj2048ELj1ELj4ELj1ELj16ENS_18Kernel_traits_baseILj2048EfS2_fS2_fjLj128EEEEELb0ELb0ELb1ELb1EEEvNS_9FwdParamsE,"ax",@progbits
	.align	128
        .global         _ZN10layer_norm13ln_fwd_kernelINS_13Kernel_traitsIf6__halffS2_fjLj2048ELj1ELj4ELj1ELj16ENS_18Kernel_traits_baseILj2048EfS2_fS2_fjLj128EEEEELb0ELb0ELb1ELb1EEEvNS_9FwdParamsE
        .type           _ZN10layer_norm13ln_fwd_kernelINS_13Kernel_traitsIf6__halffS2_fjLj2048ELj1ELj4ELj1ELj16ENS_18Kernel_traits_baseILj2048EfS2_fS2_fjLj128EEEEELb0ELb0ELb1ELb1EEEvNS_9FwdParamsE,@function
        .size           _ZN10layer_norm13ln_fwd_kernelINS_13Kernel_traitsIf6__halffS2_fjLj2048ELj1ELj4ELj1ELj16ENS_18Kernel_traits_baseILj2048EfS2_fS2_fjLj128EEEEELb0ELb0ELb1ELb1EEEvNS_9FwdParamsE,(.L_x_71535 - _ZN10layer_norm13ln_fwd_kernelINS_13Kernel_traitsIf6__halffS2_fjLj2048ELj1ELj4ELj1ELj16ENS_18Kernel_traits_baseILj2048EfS2_fS2_fjLj128EEEEELb0ELb0ELb1ELb1EEEvNS_9FwdParamsE)
        .other          _ZN10layer_norm13ln_fwd_kernelINS_13Kernel_traitsIf6__halffS2_fjLj2048ELj1ELj4ELj1ELj16ENS_18Kernel_traits_baseILj2048EfS2_fS2_fjLj128EEEEELb0ELb0ELb1ELb1EEEvNS_9FwdParamsE,@"STO_CUDA_ENTRY STV_DEFAULT"
_ZN10layer_norm13ln_fwd_kernelINS_13Kernel_traitsIf6__halffS2_fjLj2048ELj1ELj4ELj1ELj16ENS_18Kernel_traits_baseILj2048EfS2_fS2_fjLj128EEEEELb0ELb0ELb1ELb1EEEvNS_9FwdParamsE:
.text._ZN10layer_norm13ln_fwd_kernelINS_13Kernel_traitsIf6__halffS2_fjLj2048ELj1ELj4ELj1ELj16ENS_18Kernel_traits_baseILj2048EfS2_fS2_fjLj128EEEEELb0ELb0ELb1ELb1EEEvNS_9FwdParamsE:
        /* <DEDUP_REMOVED lines=49> */
.L_x_49703:
        /* <DEDUP_REMOVED lines=50> */
.L_x_49704:
[----:B------:R-:W1:Y:S01]  /*0630*/  LDCU UR4, c[0x0][0x384] ;  /* 0x00007080ff0477ac */ /* 0x000e620008000800 */
[----:B------:R-:W2:Y:S01]  /*0640*/  LDCU.U8 UR5, c[0x0][0x410] ;  /* 0x00008200ff0577ac */ /* 0x000ea20008000000 */
[----:B------:R-:W3:Y:S01]  /*0650*/  LDCU UR10, c[0x0][0x448] ;  /* 0x00008900ff0a77ac */ /* 0x000ee20008000800 */
[----:B------:R-:W4:Y:S01]  /*0660*/  LDCU.64 UR8, c[0x0][0x3a0] ;  /* 0x00007400ff0877ac */ /* 0x000f220008000a00 */
[----:B-1----:R-:W-:-:S13]  /*0670*/  ISETP.GE.AND P0, PT, R2, UR4, PT ;  /* 0x0000000402007c0c */ /* 0x002fda000bf06270 */
[----:B--234-:R-:W-:Y:S05]  /*0680*/  @P0 EXIT ;  /* 0x000000000000094d */ /* 0x01cfea0003800000 */
.L_x_49738:
        /* <DEDUP_REMOVED lines=43> */
[----:B-1----:R-:W-:Y:S01]  /*0940*/  @P2 FFMA.FTZ R206, R139, R144, R206 ;  /* 0x000000908bce2223 */ /* 0x002fe200000100ce */
[----:B------:R-:W-:-:S02]  /*0950*/  @P2 HADD2.F32 R139, -RZ, R134.H0_H0 ;  /* 0x20000086ff8b2230 */ /* 0x000fc40000004100 */
[----:B----4-:R-:W-:Y:S01]  /*0960*/  @P2 FFMA.FTZ R207, R138, R145, R207 ;  /* 0x000000918acf2223 */ /* 0x010fe200000100cf */
[----:B------:R-:W-:Y:S02]  /*0970*/  @P2 HADD2.F32 R140, -RZ, R134.H1_H1 ;  /* 0x30000086ff8c2230 */ /* 0x000fe40000004100 */
[--C-:B------:R-:W-:Y:S02]  /*0980*/  @P2 HADD2.F32 R141, -RZ, R135.reuse.H0_H0 ;  /* 0x20000087ff8d2230 */ /* 0x100fe40000004100 */
[----:B---3--:R-:W-:Y:S01]  /*0990*/  @P2 FFMA.FTZ R192, R139, R146, R192 ;  /* 0x000000928bc02223 */ /* 0x008fe200000100c0 */
[----:B------:R-:W-:Y:S02]  /*09a0*/  @P2 HADD2.F32 R142, -RZ, R135.H1_H1 ;  /* 0x30000087ff8e2230 */ /* 0x000fe40000004100 */
[----:B------:R-:W-:Y:S01]  /*09b0*/  @P2 FFMA.FTZ R193, R140, R147, R193 ;  /* 0x000000938cc12223 */ /* 0x000fe200000100c1 */
[----:B------:R-:W-:Y:S02]  /*09c0*/  @P2 FFMA.FTZ R194, R141, R148, R194 ;  /* 0x000000948dc22223 */ /* 0x000fe400000100c2 */
[----:B------:R-:W-:Y:S01]  /*09d0*/  @P2 FFMA.FTZ R195, R142, R149, R195 ;  /* 0x000000958ec32223 */ /* 0x000fe200000100c3 */
[----:B------:R-:W-:Y:S06]  /*09e0*/  BRA `(.L_x_49706) ;  /* 0x0000000000707947 */ /* 0x000fec0003800000 */
.L_x_49705:
[----:B------:R-:W0:Y:S01]  /*09f0*/  @P1 LDC R139, c[0x0][0x40c] ;  /* 0x00010300ff8b1b82 */ /* 0x000e220000000800 */
        /* <DEDUP_REMOVED lines=27> */
.L_x_49706:
        /* <DEDUP_REMOVED lines=10> */
.L_x_49708:
[----:B------:R-:W-:Y:S05]  /*0c50*/  BSYNC.RECONVERGENT B0 ;  /* 0x0000000000007941 */ /* 0x000fea0003800200 */
.L_x_49707:
        /* <DEDUP_REMOVED lines=32> */
.L_x_49709:
        /* <DEDUP_REMOVED lines=28> */
.L_x_49710:
        /* <DEDUP_REMOVED lines=10> */
.L_x_49712:
[----:B------:R-:W-:Y:S05]  /*10c0*/  BSYNC.RECONVERGENT B0 ;  /* 0x0000000000007941 */ /* 0x000fea0003800200 */
.L_x_49711:
        /* <DEDUP_REMOVED lines=32> */
.L_x_49713:
        /* <DEDUP_REMOVED lines=28> */
.L_x_49714:
        /* <DEDUP_REMOVED lines=10> */
.L_x_49716:
[----:B------:R-:W-:Y:S05]  /*1530*/  BSYNC.RECONVERGENT B0 ;  /* 0x0000000000007941 */ /* 0x000fea0003800200 */
.L_x_49715:
        /* <DEDUP_REMOVED lines=32> */
.L_x_49717:
        /* <DEDUP_REMOVED lines=28> */
.L_x_49718:
        /* <DEDUP_REMOVED lines=10> */
.L_x_49720:
[----:B------:R-:W-:Y:S05]  /*19a0*/  BSYNC.RECONVERGENT B0 ;  /* 0x0000000000007941 */ /* 0x000fea0003800200 */
.L_x_49719:
        /* <DEDUP_REMOVED lines=32> */
.L_x_49721:
        /* <DEDUP_REMOVED lines=28> */
.L_x_49722:
        /* <DEDUP_REMOVED lines=10> */
.L_x_49724:
[----:B------:R-:W-:Y:S05]  /*1e10*/  BSYNC.RECONVERGENT B0 ;  /* 0x0000000000007941 */ /* 0x000fea0003800200 */
.L_x_49723:
        /* <DEDUP_REMOVED lines=32> */
.L_x_49725:
        /* <DEDUP_REMOVED lines=28> */
.L_x_49726:
        /* <DEDUP_REMOVED lines=10> */
.L_x_49728:
[----:B------:R-:W-:Y:S05]  /*2280*/  BSYNC.RECONVERGENT B0 ;  /* 0x0000000000007941 */ /* 0x000fea0003800200 */
.L_x_49727:
        /* <DEDUP_REMOVED lines=32> */
.L_x_49729:
[----:B0-----:R-:W0:Y:S01]  /*2490*/  @P1 LDC R139, c[0x0][0x40c] ;  /* 0x00010300ff8b1b82 */ /* 0x001e220000000800 */
[--C-:B-----5:R-:W-:Y:S01]  /*24a0*/  @P1 HADD2.F32 R138, -RZ, R132.reuse.H0_H0 ;  /* 0x20000084ff8a1230 */ /* 0x120fe20000004100 */
[----:B------:R-:W-:Y:S01]  /*24b0*/  CS2R R152, SRZ ;  /* 0x0000000000987805 */ /* 0x000fe2000001ff00 */
[----:B------:R-:W-:Y:S01]  /*24c0*/  @P1 HADD2.F32 R140, -RZ, R132.H1_H1 ;  /* 0x30000084ff8c1230 */ /* 0x000fe20000004100 */
[----:B------:R-:W-:Y:S01]  /*24d0*/  CS2R R154, SRZ ;  /* 0x00000000009a7805 */ /* 0x000fe2000001ff00 */
[----:B------:R-:W-:Y:S02]  /*24e0*/  @P1 HADD2.F32 R142, -RZ, R133.H0_H0 ;  /* 0x20000085ff8e1230 */ /* 0x000fe40000004100 */
[----:B------:R-:W-:Y:S01]  /*24f0*/  @P1 HADD2.F32 R146, -RZ, R134.H1_H1 ;  /* 0x30000086ff921230 */ /* 0x000fe20000004100 */
[----:B------:R-:W1:Y:S01]  /*2500*/  @P1 LDC R141, c[0x0][0x40c] ;  /* 0x00010300ff8d1b82 */ /* 0x000e620000000800 */
[--C-:B------:R-:W-:Y:S02]  /*2510*/  @P1 HADD2.F32 R196, -RZ, R135.reuse.H0_H0 ;  /* 0x20000087ffc41230 */ /* 0x100fe40000004100 */
[----:B------:R-:W-:-:S05]  /*2520*/  @P1 HADD2.F32 R200, -RZ, R135.H1_H1 ;  /* 0x30000087ffc81230 */ /* 0x000fca0000004100 */
[----:B------:R-:W2:Y:S08]  /*2530*/  @P1 LDC R143, c[0x0][0x40c] ;  /* 0x00010300ff8f1b82 */ /* 0x000eb00000000800 */
[----:B------:R-:W3:Y:S01]  /*2540*/  @P1 LDC R145, c[0x0][0x40c] ;  /* 0x00010300ff911b82 */ /* 0x000ee20000000800 */
[----:B0-----:R-:W-:Y:S01]  /*2550*/  @P1 FMUL.FTZ R152, R138, R139 ;  /* 0x0000008b8a981220 */ /* 0x001fe20000410000 */
[----:B------:R-:W-:-:S02]  /*2560*/  @P1 HADD2.F32 R138, -RZ, R133.H1_H1 ;  /* 0x30000085ff8a1230 */ /* 0x000fc40000004100 */
[----:B------:R-:W-:-:S04]  /*2570*/  @P1 HADD2.F32 R139, -RZ, R134.H0_H0 ;  /* 0x20000086ff8b1230 */ /* 0x000fc80000004100 */
[----:B------:R-:W0:Y:S01]  /*2580*/  @P1 LDC R144, c[0x0][0x40c] ;  /* 0x00010300ff901b82 */ /* 0x000e220000000800 */
[----:B-1----:R-:W-:Y:S01]  /*2590*/  @P1 FMUL.FTZ R153, R140, R141 ;  /* 0x0000008d8c991220 */ /* 0x002fe20000410000 */
[----:B------:R-:W-:-:S06]  /*25a0*/  CS2R R140, SRZ ;  /* 0x00000000008c7805 */ /* 0x000fcc000001ff00 */
        /* <DEDUP_REMOVED lines=10> */
.L_x_49730:
        /* <DEDUP_REMOVED lines=10> */
.L_x_49732:
[----:B------:R-:W-:Y:S05]  /*26f0*/  BSYNC.RECONVERGENT B0 ;  /* 0x0000000000007941 */ /* 0x000fea0003800200 */
.L_x_49731:
        /* <DEDUP_REMOVED lines=21> */
[----:B------:R-:W-:-:S02]  /*2850*/  @P0 HADD2.F32 R0, -RZ, R133.H1_H1 ;  /* 0x30000085ff000230 */ /* 0x000fc40000004100 */
[--C-:B------:R-:W-:Y:S02]  /*2860*/  @P0 HADD2.F32 R209, -RZ, R134.reuse.H0_H0 ;  /* 0x20000086ffd10230 */ /* 0x100fe40000004100 */
[----:B------:R-:W-:Y:S02]  /*2870*/  @P0 HADD2.F32 R196, -RZ, R134.H1_H1 ;  /* 0x30000086ffc40230 */ /* 0x000fe40000004100 */
[----:B----4-:R-:W-:Y:S01]  /*2880*/  @P0 FFMA.FTZ R147, R0, R210, R147 ;  /* 0x000000d200930223 */ /* 0x010fe20000010093 */
[--C-:B------:R-:W-:Y:S02]  /*2890*/  @P0 HADD2.F32 R211, -RZ, R135.reuse.H0_H0 ;  /* 0x20000087ffd30230 */ /* 0x100fe40000004100 */
[----:B---3--:R-:W-:Y:S01]  /*28a0*/  @P0 FFMA.FTZ R136, R209, R212, R136 ;  /* 0x000000d4d1880223 */ /* 0x008fe20000010088 */
[----:B------:R-:W-:Y:S02]  /*28b0*/  @P0 HADD2.F32 R200, -RZ, R135.H1_H1 ;  /* 0x30000087ffc80230 */ /* 0x000fe40000004100 */
[----:B------:R-:W-:Y:S01]  /*28c0*/  @P0 FFMA.FTZ R137, R196, R213, R137 ;  /* 0x000000d5c4890223 */ /* 0x000fe20000010089 */
[----:B------:R-:W-:-:S02]  /*28d0*/  @P0 FFMA.FTZ R138, R211, R214, R138 ;  /* 0x000000d6d38a0223 */ /* 0x000fc4000001008a */
[----:B------:R-:W-:Y:S01]  /*28e0*/  @P0 FFMA.FTZ R139, R200, R208, R139 ;  /* 0x000000d0c88b0223 */ /* 0x000fe2000001008b */
[----:B------:R-:W-:Y:S06]  /*28f0*/  BRA `(.L_x_49734) ;  /* 0x0000000000747947 */ /* 0x000fec0003800000 */
.L_x_49733:
[----:B------:R-:W1:Y:S01]  /*2900*/  @P1 LDC R147, c[0x0][0x40c] ;  /* 0x00010300ff931b82 */ /* 0x000e620000000800 */
[----:B0----5:R-:W-:Y:S01]  /*2910*/  @P1 HADD2.F32 R138, -RZ, R133.H0_H0 ;  /* 0x20000085ff8a1230 */ /* 0x021fe20000004100 */
[----:B------:R-:W-:Y:S01]  /*2920*/  CS2R R144, SRZ ;  /* 0x0000000000907805 */ /* 0x000fe2000001ff00 */
[--C-:B------:R-:W-:Y:S01]  /*2930*/  @P1 HADD2.F32 R0, -RZ, R132.reuse.H0_H0 ;  /* 0x20000084ff001230 */ /* 0x100fe20000004100 */
[----:B------:R-:W-:Y:S01]  /*2940*/  MOV R146, RZ ;  /* 0x000000ff00927202 */ /* 0x000fe20000000f00 */
[----:B------:R-:W-:Y:S02]  /*2950*/  @P1 HADD2.F32 R136, -RZ, R132.H1_H1 ;  /* 0x30000084ff881230 */ /* 0x000fe40000004100 */
[--C-:B------:R-:W-:Y:S01]  /*2960*/  @P1 HADD2.F32 R196, -RZ, R134.reuse.H0_H0 ;  /* 0x20000086ffc41230 */ /* 0x100fe20000004100 */
[----:B------:R-:W0:Y:S01]  /*2970*/  @P1 LDC R137, c[0x0][0x40c] ;  /* 0x00010300ff891b82 */ /* 0x000e220000000800 */
        /* <DEDUP_REMOVED lines=21> */
.L_x_49734:
        /* <DEDUP_REMOVED lines=220> */
.L_x_49750:
        /* <DEDUP_REMOVED lines=45> */
[----:B------:R-:W-:Y:S01]  /*3b60*/  F2FP.F16.F32.PACK_AB R137, R140, R137 ;  /* 0x000000898c89723e */ /* 0x000fe200000000ff */
[----:B------:R-:W-:Y:S01]  /*3b70*/  FADD.FTZ R211, -R197, R193 ;  /* 0x000000c1c5d37221 */ /* 0x000fe20000010100 */
[----:B------:R-:W-:Y:S01]  /*3b80*/  F2FP.F16.F32.PACK_AB R136, R141, R136 ;  /* 0x000000888d88723e */ /* 0x000fe200000000ff */
        /* <DEDUP_REMOVED lines=88> */
[----:B------:R-:W-:Y:S01]  /*4110*/  F2FP.F16.F32.PACK_AB R146, R151, R146 ;  /* 0x000000929792723e */ /* 0x000fe200000000ff */
        /* <DEDUP_REMOVED lines=18> */
[----:B------:R-:W-:Y:S01]  /*4240*/  F2FP.F16.F32.PACK_AB R144, R151, R144 ;  /* 0x000000909790723e */ /* 0x000fe200000000ff */
[----:B------:R-:W-:Y:S01]  /*4250*/  FMUL.FTZ R178, R0, R157 ;  /* 0x0000009d00b27220 */ /* 0x000fe20000410000 */
[----:B0-----:R-:W-:Y:S01]  /*4260*/  IADD3 R143, PT, PT, R149, 0x20, RZ ;  /* 0x00000020958f7810 */ /* 0x001fe20007ffe0ff */
[----:B------:R-:W-:Y:S01]  /*4270*/  FFMA.FTZ R138, R196, R25, R89 ;  /* 0x00000019c48a7223 */ /* 0x000fe20000010059 */
[----:B------:R-:W-:Y:S01]  /*4280*/  FFMA.FTZ R136, R184, R21, R85 ;  /* 0x00000015b8887223 */ /* 0x000fe20000010055 */
[----:B------:R-:W-:Y:S01]  /*4290*/  F2FP.F16.F32.PACK_AB R147, R214, R147 ;  /* 0x00000093d693723e */ /* 0x000fe200000000ff */
[----:B------:R-:W-:Y:S01]  /*42a0*/  FMUL.FTZ R164, R0, R179 ;  /* 0x000000b300a47220 */ /* 0x000fe20000410000 */
[----:B------:R-:W-:Y:S01]  /*42b0*/  F2FP.F16.F32.PACK_AB R145, R186, R145 ;  /* 0x00000091ba91723e */ /* 0x000fe200000000ff */
[----:B------:R-:W-:Y:S01]  /*42c0*/  IMAD.WIDE.U32 R142, R143, 0x10, R140 ;  /* 0x000000108f8e7825 */ /* 0x000fe200078e008c */
[----:B------:R-:W-:-:S03]  /*42d0*/  IADD3 R151, PT, PT, R149, 0x60, RZ ;  /* 0x0000006095977810 */ /* 0x000fc60007ffe0ff */
[C---:B------:R-:W-:Y:S01]  /*42e0*/  FMUL.FTZ R182, R0.reuse, R153 ;  /* 0x0000009900b67220 */ /* 0x040fe20000410000 */
[----:B------:R-:W-:Y:S01]  /*42f0*/  FMUL.FTZ R198, R0, R155 ;  /* 0x0000009b00c67220 */ /* 0x000fe20000410000 */
[----:B------:R-:W-:Y:S01]  /*4300*/  F2FP.F16.F32.PACK_AB R139, R208, R225 ;  /* 0x000000e1d08b723e */ /* 0x000fe200000000ff */
[----:B------:R-:W-:Y:S01]  /*4310*/  IMAD.WIDE.U32 R184, R185, 0x10, R140 ;  /* 0x00000010b9b87825 */ /* 0x000fe200078e008c */
[----:B------:R-:W-:-:S03]  /*4320*/  F2FP.F16.F32.PACK_AB R138, R138, R223 ;  /* 0x000000df8a8a723e */ /* 0x000fc600000000ff */
[----:B------:R-:W-:Y:S01]  /*4330*/  FFMA.FTZ R165, R165, R34, R98 ;  /* 0x00000022a5a57223 */ /* 0x000fe20000010062 */
[----:B------:R-:W-:Y:S01]  /*4340*/  F2FP.F16.F32.PACK_AB R137, R188, R221 ;  /* 0x000000ddbc89723e */ /* 0x000fe200000000ff */
[----:B------:R-:W-:Y:S01]  /*4350*/  FFMA.FTZ R176, R176, R35, R99 ;  /* 0x00000023b0b07223 */ /* 0x000fe20000010063 */
[----:B------:R-:W-:Y:S01]  /*4360*/  F2FP.F16.F32.PACK_AB R136, R136, R219 ;  /* 0x000000db8888723e */ /* 0x000fe200000000ff */
        /* <DEDUP_REMOVED lines=35> */
[----:B-1----:R-:W-:Y:S01]  /*45a0*/  F2FP.F16.F32.PACK_AB R139, R176, R165 ;  /* 0x000000a5b08b723e */ /* 0x002fe200000000ff */
        /* <DEDUP_REMOVED lines=59> */
[----:B------:R-:W-:-:S05]  /*4960*/  F2FP.F16.F32.PACK_AB R168, R200, R161 ;  /* 0x000000a1c8a8723e */ /* 0x000fca00000000ff */
[----:B------:R0:W-:Y:S02]  /*4970*/  STG.E.128 desc[UR6][R156.64], R168 ;  /* 0x000000a89c007986 */ /* 0x0001e4000c101d06 */
.L_x_49737:
[----:B------:R-:W-:Y:S05]  /*4980*/  BSYNC.RECONVERGENT B0 ;  /* 0x0000000000007941 */ /* 0x000fea0003800200 */
.L_x_49736:
[----:B0-----:R-:W0:Y:S02]  /*4990*/  LDC.64 R136, c[0x0][0x380] ;  /* 0x0000e000ff887b82 */ /* 0x001e240000000a00 */
[----:B0-----:R-:W-:-:S04]  /*49a0*/  LEA R2, R136, R2, 0x2 ;  /* 0x0000000288027211 */ /* 0x001fc800078e10ff */
[----:B------:R-:W-:-:S13]  /*49b0*/  ISETP.GE.AND P0, PT, R2, R137, PT ;  /* 0x000000890200720c */ /* 0x000fda0003f06270 */
[----:B------:R-:W-:Y:S05]  /*49c0*/  @!P0 BRA `(.L_x_49738) ;  /* 0xffffffbc00308947 */ /* 0x000fea000383ffff */
[----:B------:R-:W-:Y:S05]  /*49d0*/  EXIT ;  /* 0x000000000000794d */ /* 0x000fea0003800000 */
.L_x_49735:
        /* <DEDUP_REMOVED lines=8> */
.L_x_49740:
[----:B------:R-:W-:Y:S05]  /*4a60*/  BSYNC B0 ;  /* 0x0000000000007941 */ /* 0x000fea0003800000 */
.L_x_49739:
        /* <DEDUP_REMOVED lines=9> */
.L_x_49741:
[----:B------:R-:W-:Y:S01]  /*4b00*/  HFMA2 R212, -RZ, RZ, 0, 2.384185791015625e-07 ;  /* 0x00000004ffd47431 */ /* 0x000fe200000001ff */
[----:B------:R-:W-:-:S05]  /*4b10*/  MOV R199, R211 ;  /* 0x000000d300c77202 */ /* 0x000fca0000000f00 */
[----:B------:R-:W-:-:S05]  /*4b20*/  FADD.FTZ R202, R200, R199 ;  /* 0x000000c7c8ca7221 */ /* 0x000fca0000010000 */
[----:B------:R-:W-:-:S07]  /*4b30*/  MOV R213, R202 ;  /* 0x000000ca00d57202 */ /* 0x000fce0000000f00 */
[----:B------:R-:W-:Y:S05]  /*4b40*/  WARPSYNC.COLLECTIVE R210, `(.L_x_49742) ;  /* 0x00000000d2087348 */ /* 0x000fea0003c00000 */
[----:B------:R0:W1:Y:S02]  /*4b50*/  SHFL.BFLY P1, R211, R213, R212, R215 ;  /* 0x0c0000d4d5d37389 */ /* 0x00006400000200d7 */
[----:B01----:R-:W-:Y:S05]  /*4b60*/  ENDCOLLECTIVE ;  /* 0x000000000000791b */ /* 0x003fea0003800000 */
.L_x_49742:
        /* <DEDUP_REMOVED lines=8> */
.L_x_49743:
[----:B------:R-:W-:Y:S01]  /*4bf0*/  HFMA2 R212, -RZ, RZ, 0, 9.5367431640625e-07 ;  /* 0x00000010ffd47431 */ /* 0x000fe200000001ff */
[----:B------:R-:W-:-:S05]  /*4c00*/  MOV R198, R211 ;  /* 0x000000d300c67202 */ /* 0x000fca0000000f00 */
[----:B------:R-:W-:-:S05]  /*4c10*/  FADD.FTZ R208, R203, R198 ;  /* 0x000000c6cbd07221 */ /* 0x000fca0000010000 */
[----:B------:R-:W-:-:S07]  /*4c20*/  MOV R213, R208 ;  /* 0x000000d000d57202 */ /* 0x000fce0000000f00 */
[----:B------:R-:W-:Y:S05]  /*4c30*/  WARPSYNC.COLLECTIVE R210, `(.L_x_49744) ;  /* 0x00000000d2087348 */ /* 0x000fea0003c00000 */
[----:B------:R0:W1:Y:S02]  /*4c40*/  SHFL.BFLY P1, R211, R213, R212, R215 ;  /* 0x0c0000d4d5d37389 */ /* 0x00006400000200d7 */
[----:B01----:R-:W-:Y:S05]  /*4c50*/  ENDCOLLECTIVE ;  /* 0x000000000000791b */ /* 0x003fea0003800000 */
.L_x_49744:
        /* <DEDUP_REMOVED lines=136> */
.L_x_49745:
[----:B------:R-:W-:Y:S01]  /*54e0*/  HFMA2 R212, -RZ, RZ, 0, 1.1920928955078125e-07 ;  /* 0x00000002ffd47431 */ /* 0x000fe200000001ff */
[----:B------:R-:W-:-:S05]  /*54f0*/  MOV R203, R211 ;  /* 0x000000d300cb7202 */ /* 0x000fca0000000f00 */
[----:B------:R-:W-:-:S05]  /*5500*/  FADD.FTZ R203, R0, R203 ;  /* 0x000000cb00cb7221 */ /* 0x000fca0000010000 */
[----:B------:R-:W-:-:S07]  /*5510*/  MOV R213, R203 ;  /* 0x000000cb00d57202 */ /* 0x000fce0000000f00 */
[----:B------:R-:W-:Y:S05]  /*5520*/  WARPSYNC.COLLECTIVE R210, `(.L_x_49746) ;  /* 0x00000000d2087348 */ /* 0x000fea0003c00000 */
[----:B------:R0:W1:Y:S02]  /*5530*/  SHFL.BFLY P1, R211, R213, R212, R215 ;  /* 0x0c0000d4d5d37389 */ /* 0x00006400000200d7 */
[----:B01----:R-:W-:Y:S05]  /*5540*/  ENDCOLLECTIVE ;  /* 0x000000000000791b */ /* 0x003fea0003800000 */
.L_x_49746:
[----:B------:R-:W-:Y:S01]  /*5550*/  HFMA2 R212, -RZ, RZ, 0, 2.384185791015625e-07 ;  /* 0x00000004ffd47431 */ /* 0x000fe200000001ff */
[----:B------:R-:W-:-:S05]  /*5560*/  MOV R200, R211 ;  /* 0x000000d300c87202 */ /* 0x000fca0000000f00 */
[----:B------:R-:W-:-:S05]  /*5570*/  FADD.FTZ R200, R203, R200 ;  /* 0x000000c8cbc87221 */ /* 0x000fca0000010000 */
[----:B------:R-:W-:-:S07]  /*5580*/  MOV R213, R200 ;  /* 0x000000c800d57202 */ /* 0x000fce0000000f00 */
[----:B------:R-:W-:Y:S05]  /*5590*/  WARPSYNC.COLLECTIVE R210, `(.L_x_49747) ;  /* 0x00000000d2087348 */ /* 0x000fea0003c00000 */
[----:B------:R0:W1:Y:S02]  /*55a0*/  SHFL.BFLY P1, R211, R213, R212, R215 ;  /* 0x0c0000d4d5d37389 */ /* 0x00006400000200d7 */
[----:B01----:R-:W-:Y:S05]  /*55b0*/  ENDCOLLECTIVE ;  /* 0x000000000000791b */ /* 0x003fea0003800000 */
.L_x_49747:
[----:B------:R-:W-:Y:S01]  /*55c0*/  HFMA2 R212, -RZ, RZ, 0, 4.76837158203125e-07 ;  /* 0x00000008ffd47431 */ /* 0x000fe200000001ff */
[----:B------:R-:W-:-:S05]  /*55d0*/  MOV R209, R211 ;  /* 0x000000d300d17202 */ /* 0x000fca0000000f00 */
[----:B------:R-:W-:-:S05]  /*55e0*/  FADD.FTZ R209, R200, R209 ;  /* 0x000000d1c8d17221 */ /* 0x000fca0000010000 */
[----:B------:R-:W-:-:S07]  /*55f0*/  MOV R213, R209 ;  /* 0x000000d100d57202 */ /* 0x000fce0000000f00 */
[----:B------:R-:W-:Y:S05]  /*5600*/  WARPSYNC.COLLECTIVE R210, `(.L_x_49748) ;  /* 0x00000000d2087348 */ /* 0x000fea0003c00000 */
[----:B------:R0:W1:Y:S02]  /*5610*/  SHFL.BFLY P1, R211, R213, R212, R215 ;  /* 0x0c0000d4d5d37389 */ /* 0x00006400000200d7 */
[----:B01----:R-:W-:Y:S05]  /*5620*/  ENDCOLLECTIVE ;  /* 0x000000000000791b */ /* 0x003fea0003800000 */
.L_x_49748:
[----:B------:R-:W-:Y:S01]  /*5630*/  HFMA2 R212, -RZ, RZ, 0, 9.5367431640625e-07 ;  /* 0x00000010ffd47431 */ /* 0x000fe200000001ff */
[----:B------:R-:W-:-:S05]  /*5640*/  MOV R202, R211 ;  /* 0x000000d300ca7202 */ /* 0x000fca0000000f00 */
[----:B------:R-:W-:-:S05]  /*5650*/  FADD.FTZ R202, R209, R202 ;  /* 0x000000cad1ca7221 */ /* 0x000fca0000010000 */
[----:B------:R-:W-:-:S07]  /*5660*/  MOV R213, R202 ;  /* 0x000000ca00d57202 */ /* 0x000fce0000000f00 */
[----:B------:R-:W-:Y:S05]  /*5670*/  WARPSYNC.COLLECTIVE R210, `(.L_x_49749) ;  /* 0x00000000d2087348 */ /* 0x000fea0003c00000 */
[----:B------:R0:W1:Y:S02]  /*5680*/  SHFL.BFLY P1, R211, R213, R212, R215 ;  /* 0x0c0000d4d5d37389 */ /* 0x00006400000200d7 */
[----:B01----:R-:W-:Y:S05]  /*5690*/  ENDCOLLECTIVE ;  /* 0x000000000000791b */ /* 0x003fea0003800000 */
.L_x_49749:
[----:B------:R-:W-:Y:S05]  /*56a0*/  BRA `(.L_x_49750) ;  /* 0xffffffe000787947 */ /* 0x000fea000383ffff */
.L_x_49751:
        /* <DEDUP_REMOVED lines=13> */
.L_x_71535:


//--------------------- .text._ZN10layer_norm13ln_fwd_kernelINS_13Kernel_traitsIf6__halffS2_fjLj2048ELj1ELj4ELj1ELj16ENS_18Kernel_traits_baseILj2048EfS2_fS2_fjLj128EEEEELb0ELb1ELb0ELb0EEEvNS_9FwdParamsE --------------------------
	.section	.text._ZN10layer_norm13ln_fwd_kernelINS_13Kernel_traitsIf6__halffS2_fjLj2048ELj1ELj4ELj1ELj16ENS_18Kernel_traits_baseILj2048EfS2_fS2_fjLj128EEEEELb0ELb1ELb0ELb0EEEvNS_9FwdParamsE,"ax",@progbits
	.align	128
        .global         _ZN10layer_norm13ln_fwd_kernelINS_13Kernel_traitsIf6__halffS2_fjLj2048ELj1ELj4ELj1ELj16ENS_18Kernel_traits_baseILj2048EfS2_fS2_fjLj128EEEEELb0ELb1ELb0ELb0EEEvNS_9FwdParamsE
        .type           _ZN10layer_norm13ln_fwd_kernelINS_13Kernel_traitsIf6__halffS2_fjLj2048ELj1ELj4ELj1ELj16ENS_18Kernel_traits_baseILj2048EfS2_fS2_fjLj128EEEEELb0ELb1ELb0ELb0EEEvNS_9FwdParamsE,@function
        .size           _ZN10layer_norm13ln_fwd_kernelINS_13Kernel_traitsIf6__halffS2_fjLj2048ELj1ELj4ELj1ELj16ENS_18Kernel_traits_baseILj2048EfS2_fS2_fjLj128EEEEELb0ELb1ELb0ELb0EEEvNS_9FwdParamsE,(.L_x_71536 - _ZN10layer_norm13ln_fwd_kernelINS_13Kernel_traitsIf6__halffS2_fjLj2048ELj1ELj4ELj1ELj16ENS_18Kernel_traits_baseILj2048EfS2_fS2_fjLj128EEEEELb0ELb1ELb0ELb0EEEvNS_9FwdParamsE)
        .other          _ZN10layer_norm13ln_fwd_kernelINS_13Kernel_traitsIf6__halffS2_fjLj2048ELj1ELj4ELj1ELj16ENS_18Kernel_traits_baseILj2048EfS2_fS2_fjLj128EEEEELb0ELb1ELb0ELb0EEEvNS_9FwdParamsE,@"STO_CUDA_ENTRY STV_DEFAULT"
_ZN10layer_norm13ln_fwd_kernelINS_13Kernel_traitsIf6__halffS2_fjLj2048ELj1ELj4ELj1ELj16ENS_18Kernel_traits_baseILj2048EfS2_fS2_fjLj128EEEEELb0ELb1ELb0ELb0EEEvNS_9FwdParamsE:
.text._ZN10layer_norm13ln_fwd_kernelINS_13Kernel_traitsIf6__halffS2_fjLj2048ELj1ELj4ELj1ELj16ENS_18Kernel_traits_baseILj2048EfS2_fS2_fjLj128EEEEELb0ELb1ELb0ELb0EEEvNS_9FwdParamsE:
        /* <DEDUP_REMOVED lines=157> */
.L_x_49753:
        /* <DEDUP_REMOVED lines=148> */
.L_x_49754:
[----:B------:R-:W-:Y:S05]  /*1310*/  BSYNC.RECONVERGENT B0 ;  /* 0x0000000000007941 */ /* 0x000fea0003800200 */
.L_x_49752:
        /* <DEDUP_REMOVED lines=10> */
.L_x_49804:
        /* <DEDUP_REMOVED lines=12> */
[----:B--2---:R-:W-:Y:S02]  /*1480*/  @P0 HADD2.F32 R4, -RZ, R2.H0_H0 ;  /* 0x20000002ff040230 */ /* 0x004fe40000004100 */
        /* <DEDUP_REMOVED lines=16> */
[----:B-----5:R-:W-:Y:S02]  /*1590*/  HADD2.F32 R172, -RZ, R169.H0_H0 ;  /* 0x200000a9ffac7230 */ /* 0x020fe40000004100 */
[----:B------:R-:W-:Y:S02]  /*15a0*/  HADD2.F32 R2, -RZ, R171.H0_H0 ;  /* 0x200000abff027230 */ /* 0x000fe40000004100 */
[--C-:B------:R-:W-:Y:S02]  /*15b0*/  HADD2.F32 R175, -RZ, R168.reuse.H0_H0 ;  /* 0x200000a8ffaf7230 */ /* 0x100fe40000004100 */
[----:B------:R-:W-:-:S02]  /*15c0*/  HADD2.F32 R232, -RZ, R168.H1_H1 ;  /* 0x300000a8ffe87230 */ /* 0x000fc40000004100 */
[----:B------:R-:W-:Y:S02]  /*15d0*/  HADD2.F32 R174, -RZ, R169.H1_H1 ;  /* 0x300000a9ffae7230 */ /* 0x000fe40000004100 */
[-C--:B------:R-:W-:Y:S01]  /*15e0*/  FMUL.FTZ R168, R175, R4.reuse ;  /* 0x00000004afa87220 */ /* 0x080fe20000410000 */
[--C-:B0-----:R-:W-:Y:S02]  /*15f0*/  HADD2.F32 R6, -RZ, R170.reuse.H0_H0 ;  /* 0x200000aaff067230 */ /* 0x101fe40000004100 */
        /* <DEDUP_REMOVED lines=18> */
.L_x_49757:
[----:B-----5:R-:W-:Y:S02]  /*1720*/  HADD2.F32 R172, -RZ, R169.H0_H0 ;  /* 0x200000a9ffac7230 */ /* 0x020fe40000004100 */
[----:B------:R-:W-:Y:S02]  /*1730*/  HADD2.F32 R6, -RZ, R170.H0_H0 ;  /* 0x200000aaff067230 */ /* 0x000fe40000004100 */
[----:B------:R-:W-:Y:S02]  /*1740*/  HADD2.F32 R2, -RZ, R171.H0_H0 ;  /* 0x200000abff027230 */ /* 0x000fe40000004100 */
[--C-:B------:R-:W-:Y:S02]  /*1750*/  HADD2.F32 R175, -RZ, R168.reuse.H0_H0 ;  /* 0x200000a8ffaf7230 */ /* 0x100fe40000004100 */
[----:B------:R-:W-:Y:S02]  /*1760*/  HADD2.F32 R232, -RZ, R168.H1_H1 ;  /* 0x300000a8ffe87230 */ /* 0x000fe40000004100 */
[----:B------:R-:W-:-:S02]  /*1770*/  HADD2.F32 R174, -RZ, R169.H1_H1 ;  /* 0x300000a9ffae7230 */ /* 0x000fc40000004100 */
        /* <DEDUP_REMOVED lines=18> */
.L_x_49758:
[----:B------:R-:W0:Y:S01]  /*18a0*/  LDC.64 R6, c[0x0][0x3a8] ;  /* 0x0000ea00ff067b82 */ /* 0x000e220000000a00 */
[C---:B------:R-:W-:Y:S01]  /*18b0*/  IADD3 R2, PT, PT, R5.reuse, 0x20, RZ ;  /* 0x0000002005027810 */ /* 0x040fe20007ffe0ff */
[----:B0-----:R-:W-:-:S05]  /*18c0*/  IMAD.WIDE.U32 R6, R5, 0x20, R6 ;  /* 0x0000002005067825 */ /* 0x001fca00078e0006 */
[----:B------:R0:W-:Y:S04]  /*18d0*/  STG.E.128 desc[UR6][R6.64], R168 ;  /* 0x000000a806007986 */ /* 0x0001e8000c101d06 */
[----:B------:R0:W-:Y:S02]  /*18e0*/  STG.E.128 desc[UR6][R6.64+0x10], R172 ;  /* 0x000010ac06007986 */ /* 0x0001e4000c101d06 */
.L_x_49756:
[----:B------:R-:W-:Y:S05]  /*18f0*/  BSYNC.RECONVERGENT B0 ;  /* 0x0000000000007941 */ /* 0x000fea0003800200 */
.L_x_49755:
        /* <DEDUP_REMOVED lines=22> */
[----:B------:R-:W-:Y:S01]  /*1a60*/  FFMA.FTZ R176, R176, R32, R160 ;  /* 0x00000020b0b07223 */ /* 0x000fe200000100a0 */
        /* <DEDUP_REMOVED lines=17> */
.L_x_49761:
[--C-:B-----5:R-:W-:Y:S02]  /*1b80*/  HADD2.F32 R232, -RZ, R176.reuse.H0_H0 ;  /* 0x200000b0ffe87230 */ /* 0x120fe40000004100 */
[----:B------:R-:W-:Y:S02]  /*1b90*/  HADD2.F32 R233, -RZ, R176.H1_H1 ;  /* 0x300000b0ffe97230 */ /* 0x000fe40000004100 */
[--C-:B------:R-:W-:Y:S02]  /*1ba0*/  HADD2.F32 R182, -RZ, R177.reuse.H0_H0 ;  /* 0x200000b1ffb67230 */ /* 0x100fe40000004100 */
[-C--:B------:R-:W-:Y:S01]  /*1bb0*/  FMUL.FTZ R176, R232, R4.reuse ;  /* 0x00000004e8b07220 */ /* 0x080fe20000410000 */
[----:B------:R-:W-:Y:S02]  /*1bc0*/  HADD2.F32 R183, -RZ, R177.H1_H1 ;  /* 0x300000b1ffb77230 */ /* 0x000fe40000004100 */
[----:B------:R-:W-:Y:S01]  /*1bd0*/  FMUL.FTZ R177, R233, R4 ;  /* 0x00000004e9b17220 */ /* 0x000fe20000410000 */
[----:B------:R-:W-:-:S02]  /*1be0*/  HADD2.F32 R180, -RZ, R178.H0_H0 ;  /* 0x200000b2ffb47230 */ /* 0x000fc40000004100 */
[----:B------:R-:W-:Y:S01]  /*1bf0*/  FMUL.FTZ R176, R176, R32 ;  /* 0x00000020b0b07220 */ /* 0x000fe20000410000 */
        /* <DEDUP_REMOVED lines=16> */
.L_x_49762:
[----:B------:R-:W0:Y:S02]  /*1d00*/  LDC.64 R6, c[0x0][0x3a8] ;  /* 0x0000ea00ff067b82 */ /* 0x000e240000000a00 */
[C---:B0-----:R-:W-:Y:S01]  /*1d10*/  IMAD.WIDE.U32 R6, R2.reuse, 0x20, R6 ;  /* 0x0000002002067825 */ /* 0x041fe200078e0006 */
[----:B------:R-:W-:-:S04]  /*1d20*/  IADD3 R2, PT, PT, R2, 0x20, RZ ;  /* 0x0000002002027810 */ /* 0x000fc80007ffe0ff */
[----:B------:R1:W-:Y:S04]  /*1d30*/  STG.E.128 desc[UR6][R6.64], R176 ;  /* 0x000000b006007986 */ /* 0x0003e8000c101d06 */
[----:B------:R1:W-:Y:S02]  /*1d40*/  STG.E.128 desc[UR6][R6.64+0x10], R180 ;  /* 0x000010b406007986 */ /* 0x0003e4000c101d06 */
.L_x_49760:
[----:B------:R-:W-:Y:S05]  /*1d50*/  BSYNC.RECONVERGENT B0 ;  /* 0x0000000000007941 */ /* 0x000fea0003800200 */
.L_x_49759:
        /* <DEDUP_REMOVED lines=40> */
.L_x_49765:
        /* <DEDUP_REMOVED lines=24> */
.L_x_49766:
[----:B------:R-:W0:Y:S02]  /*2160*/  LDC.64 R6, c[0x0][0x3a8] ;  /* 0x0000ea00ff067b82 */ /* 0x000e240000000a00 */
[C---:B0-----:R-:W-:Y:S01]  /*2170*/  IMAD.WIDE.U32 R6, R2.reuse, 0x20, R6 ;  /* 0x0000002002067825 */ /* 0x041fe200078e0006 */
[----:B------:R-:W-:-:S04]  /*2180*/  IADD3 R2, PT, PT, R2, 0x20, RZ ;  /* 0x0000002002027810 */ /* 0x000fc80007ffe0ff */
[----:B------:R2:W-:Y:S04]  /*2190*/  STG.E.128 desc[UR6][R6.64], R184 ;  /* 0x000000b806007986 */ /* 0x0005e8000c101d06 */
[----:B------:R2:W-:Y:S02]  /*21a0*/  STG.E.128 desc[UR6][R6.64+0x10], R188 ;  /* 0x000010bc06007986 */ /* 0x0005e4000c101d06 */
.L_x_49764:
[----:B------:R-:W-:Y:S05]  /*21b0*/  BSYNC.RECONVERGENT B0 ;  /* 0x0000000000007941 */ /* 0x000fea0003800200 */
.L_x_49763:
        /* <DEDUP_REMOVED lines=40> */
.L_x_49769:
        /* <DEDUP_REMOVED lines=24> */
.L_x_49770:
[----:B------:R-:W0:Y:S02]  /*25c0*/  LDC.64 R6, c[0x0][0x3a8] ;  /* 0x0000ea00ff067b82 */ /* 0x000e240000000a00 */
[C---:B0-----:R-:W-:Y:S01]  /*25d0*/  IMAD.WIDE.U32 R6, R2.reuse, 0x20, R6 ;  /* 0x0000002002067825 */ /* 0x041fe200078e0006 */
[----:B------:R-:W-:-:S04]  /*25e0*/  IADD3 R2, PT, PT, R2, 0x20, RZ ;  /* 0x0000002002027810 */ /* 0x000fc80007ffe0ff */
[----:B------:R3:W-:Y:S04]  /*25f0*/  STG.E.128 desc[UR6][R6.64], R192 ;  /* 0x000000c006007986 */ /* 0x0007e8000c101d06 */
[----:B------:R3:W-:Y:S02]  /*2600*/  STG.E.128 desc[UR6][R6.64+0x10], R196 ;  /* 0x000010c406007986 */ /* 0x0007e4000c101d06 */
.L_x_49768:
[----:B------:R-:W-:Y:S05]  /*2610*/  BSYNC.RECONVERGENT B0 ;  /* 0x0000000000007941 */ /* 0x000fea0003800200 */
.L_x_49767:
        /* <DEDUP_REMOVED lines=40> */
.L_x_49773:
        /* <DEDUP_REMOVED lines=24> */
.L_x_49774:
[----:B------:R-:W0:Y:S02]  /*2a20*/  LDC.64 R6, c[0x0][0x3a8] ;  /* 0x0000ea00ff067b82 */ /* 0x000e240000000a00 */
[C---:B0-----:R-:W-:Y:S01]  /*2a30*/  IMAD.WIDE.U32 R6, R2.reuse, 0x20, R6 ;  /* 0x0000002002067825 */ /* 0x041fe200078e0006 */
[----:B------:R-:W-:-:S04]  /*2a40*/  IADD3 R2, PT, PT, R2, 0x20, RZ ;  /* 0x0000002002027810 */ /* 0x000fc80007ffe0ff */
[----:B------:R4:W-:Y:S04]  /*2a50*/  STG.E.128 desc[UR6][R6.64], R200 ;  /* 0x000000c806007986 */ /* 0x0009e8000c101d06 */
[----:B------:R4:W-:Y:S02]  /*2a60*/  STG.E.128 desc[UR6][R6.64+0x10], R204 ;  /* 0x000010cc06007986 */ /* 0x0009e4000c101d06 */
.L_x_49772:
[----:B------:R-:W-:Y:S05]  /*2a70*/  BSYNC.RECONVERGENT B0 ;  /* 0x0000000000007941 */ /* 0x000fea0003800200 */
.L_x_49771:
        /* <DEDUP_REMOVED lines=40> */
.L_x_49777:
        /* <DEDUP_REMOVED lines=24> */
.L_x_49778:
[----:B------:R-:W0:Y:S02]  /*2e80*/  LDC.64 R6, c[0x0][0x3a8] ;  /* 0x0000ea00ff067b82 */ /* 0x000e240000000a00 */
[C---:B0-----:R-:W-:Y:S01]  /*2e90*/  IMAD.WIDE.U32 R6, R2.reuse, 0x20, R6 ;  /* 0x0000002002067825 */ /* 0x041fe200078e0006 */
[----:B------:R-:W-:-:S04]  /*2ea0*/  IADD3 R2, PT, PT, R2, 0x20, RZ ;  /* 0x0000002002027810 */ /* 0x000fc80007ffe0ff */
[----:B------:R0:W-:Y:S04]  /*2eb0*/  STG.E.128 desc[UR6][R6.64], R208 ;  /* 0x000000d006007986 */ /* 0x0001e8000c101d06 */
[----:B------:R0:W-:Y:S02]  /*2ec0*/  STG.E.128 desc[UR6][R6.64+0x10], R212 ;  /* 0x000010d406007986 */ /* 0x0001e4000c101d06 */
.L_x_49776:
[----:B------:R-:W-:Y:S05]  /*2ed0*/  BSYNC.RECONVERGENT B0 ;  /* 0x0000000000007941 */ /* 0x000fea0003800200 */
.L_x_49775:
        /* <DEDUP_REMOVED lines=40> */
.L_x_49781:
        /* <DEDUP_REMOVED lines=24> */
.L_x_49782:
[----:B------:R-:W0:Y:S02]  /*32e0*/  LDC.64 R6, c[0x0][0x3a8] ;  /* 0x0000ea00ff067b82 */ /* 0x000e240000000a00 */
[C---:B0-----:R-:W-:Y:S01]  /*32f0*/  IMAD.WIDE.U32 R6, R2.reuse, 0x20, R6 ;  /* 0x0000002002067825 */ /* 0x041fe200078e0006 */
[----:B------:R-:W-:-:S04]  /*3300*/  IADD3 R2, PT, PT, R2, 0x20, RZ ;  /* 0x0000002002027810 */ /* 0x000fc80007ffe0ff */
[----:B------:R0:W-:Y:S04]  /*3310*/  STG.E.128 desc[UR6][R6.64], R216 ;  /* 0x000000d806007986 */ /* 0x0001e8000c101d06 */
[----:B------:R0:W-:Y:S02]  /*3320*/  STG.E.128 desc[UR6][R6.64+0x10], R220 ;  /* 0x000010dc06007986 */ /* 0x0001e4000c101d06 */
.L_x_49780:
[----:B------:R-:W-:Y:S05]  /*3330*/  BSYNC.RECONVERGENT B0 ;  /* 0x0000000000007941 */ /* 0x000fea0003800200 */
.L_x_49779:
        /* <DEDUP_REMOVED lines=15> */
[----:B-----5:R-:W-:Y:S02]  /*3430*/  HADD2.F32 R230, -RZ, R227.H0_H0 ;  /* 0x200000e3ffe67230 */ /* 0x020fe40000004100 */
[----:B0-----:R-:W-:Y:S02]  /*3440*/  HADD2.F32 R7, -RZ, R225.H0_H0 ;  /* 0x200000e1ff077230 */ /* 0x001fe40000004100 */
        /* <DEDUP_REMOVED lines=23> */
.L_x_49785:
        /* <DEDUP_REMOVED lines=24> */
.L_x_49786:
[----:B------:R-:W0:Y:S02]  /*3740*/  LDC.64 R6, c[0x0][0x3a8] ;  /* 0x0000ea00ff067b82 */ /* 0x000e240000000a00 */
[----:B0-----:R-:W-:-:S05]  /*3750*/  IMAD.WIDE.U32 R6, R2, 0x20, R6 ;  /* 0x0000002002067825 */ /* 0x001fca00078e0006 */
[----:B------:R0:W-:Y:S04]  /*3760*/  STG.E.128 desc[UR6][R6.64], R224 ;  /* 0x000000e006007986 */ /* 0x0001e8000c101d06 */
[----:B------:R0:W-:Y:S02]  /*3770*/  STG.E.128 desc[UR6][R6.64+0x10], R228 ;  /* 0x000010e406007986 */ /* 0x0001e4000c101d06 */
.L_x_49784:
[----:B------:R-:W-:Y:S05]  /*3780*/  BSYNC.RECONVERGENT B0 ;  /* 0x0000000000007941 */ /* 0x000fea0003800200 */
.L_x_49783:
        /* <DEDUP_REMOVED lines=234> */
.L_x_49816:
        /* <DEDUP_REMOVED lines=36> */
[----:B------:R-:W-:Y:S01]  /*4870*/  F2FP.F16.F32.PACK_AB R232, R7, R6 ;  /* 0x0000000607e8723e */ /* 0x000fe200000000ff */
[--C-:B------:R-:W-:Y:S01]  /*4880*/  FADD.FTZ R7, R170, -R2.reuse ;  /* 0x80000002aa077221 */ /* 0x100fe20000010000 */
[----:B------:R-:W-:-:S03]  /*4890*/  FADD.FTZ R6, R171, -R2 ;  /* 0x80000002ab067221 */ /* 0x000fc60000010000 */
[C---:B------:R-:W-:Y:S01]  /*48a0*/  FMUL.FTZ R7, R4.reuse, R7 ;  /* 0x0000000704077220 */ /* 0x040fe20000410000 */
[----:B------:R-:W-:-:S03]  /*48b0*/  FMUL.FTZ R6, R4, R6 ;  /* 0x0000000604067220 */ /* 0x000fc60000410000 */
[----:B----4-:R-:W-:Y:S01]  /*48c0*/  FFMA.FTZ R7, R7, R16, R10 ;  /* 0x0000001007077223 */ /* 0x010fe2000001000a */
[----:B------:R-:W-:Y:S01]  /*48d0*/  FFMA.FTZ R6, R6, R233, R11 ;  /* 0x000000e906067223 */ /* 0x000fe2000001000b */
[----:B------:R1:W5:Y:S04]  /*48e0*/  LDL.LU R16, [R1+0x70] ;  /* 0x0000700001107983 */ /* 0x0003680000300800 */
[----:B------:R-:W-:Y:S01]  /*48f0*/  F2FP.F16.F32.PACK_AB R233, R6, R7 ;  /* 0x0000000706e9723e */ /* 0x000fe200000000ff */
[--C-:B------:R-:W-:Y:S01]  /*4900*/  FADD.FTZ R7, R172, -R2.reuse ;  /* 0x80000002ac077221 */ /* 0x100fe20000010000 */
[----:B------:R-:W-:-:S03]  /*4910*/  FADD.FTZ R6, R173, -R2 ;  /* 0x80000002ad067221 */ /* 0x000fc60000010000 */
[C---:B------:R-:W-:Y:S01]  /*4920*/  FMUL.FTZ R7, R4.reuse, R7 ;  /* 0x0000000704077220 */ /* 0x040fe20000410000 */
[----:B------:R-:W-:-:S03]  /*4930*/  FMUL.FTZ R6, R4, R6 ;  /* 0x0000000604067220 */ /* 0x000fc60000410000 */
[----:B------:R-:W-:Y:S01]  /*4940*/  FFMA.FTZ R7, R7, R3, R12 ;  /* 0x0000000307077223 */ /* 0x000fe2000001000c */
[----:B------:R-:W-:Y:S01]  /*4950*/  FFMA.FTZ R6, R6, R234, R13 ;  /* 0x000000ea06067223 */ /* 0x000fe2000001000d */
[----:B------:R1:W5:Y:S04]  /*4960*/  LDL.LU R3, [R1+0x6c] ;  /* 0x00006c0001037983 */ /* 0x0003680000300800 */
[----:B------:R-:W-:Y:S01]  /*4970*/  F2FP.F16.F32.PACK_AB R234, R6, R7 ;  /* 0x0000000706ea723e */ /* 0x000fe200000000ff */
[----:B------:R-:W-:-:S04]  /*4980*/  FADD.FTZ R7, R174, -R2 ;  /* 0x80000002ae077221 */ /* 0x000fc80000010000 */
[----:B------:R-:W-:-:S04]  /*4990*/  FMUL.FTZ R7, R4, R7 ;  /* 0x0000000704077220 */ /* 0x000fc80000410000 */
[----:B------:R-:W-:Y:S02]  /*49a0*/  FFMA.FTZ R7, R7, R0, R14 ;  /* 0x0000000007077223 */ /* 0x000fe4000001000e */
[----:B------:R1:W5:Y:S01]  /*49b0*/  LDL.LU R0, [R1+0x68] ;  /* 0x0000680001007983 */ /* 0x0003620000300800 */
[----:B------:R-:W-:-:S04]  /*49c0*/  FADD.FTZ R6, R175, -R2 ;  /* 0x80000002af067221 */ /* 0x000fc80000010000 */
[----:B------:R-:W-:-:S04]  /*49d0*/  FMUL.FTZ R6, R4, R6 ;  /* 0x0000000604067220 */ /* 0x000fc80000410000 */
[----:B------:R-:W-:-:S05]  /*49e0*/  FFMA.FTZ R6, R6, R235, R15 ;  /* 0x000000eb06067223 */ /* 0x000fca000001000f */
[----:B------:R-:W-:Y:S02]  /*49f0*/  F2FP.F16.F32.PACK_AB R235, R6, R7 ;  /* 0x0000000706eb723e */ /* 0x000fe400000000ff */
[----:B------:R-:W0:Y:S02]  /*4a00*/  LDC.64 R6, c[0x0][0x428] ;  /* 0x00010a00ff067b82 */ /* 0x000e240000000a00 */
[----:B0-----:R-:W-:-:S05]  /*4a10*/  IMAD.WIDE.U32 R6, R5, 0x10, R6 ;  /* 0x0000001005067825 */ /* 0x001fca00078e0006 */
[----:B------:R1:W-:Y:S01]  /*4a20*/  STG.E.128 desc[UR6][R6.64], R232 ;  /* 0x000000e806007986 */ /* 0x0003e2000c101d06 */
[----:B------:R-:W-:-:S07]  /*4a30*/  IADD3 R5, PT, PT, R5, 0x20, RZ ;  /* 0x0000002005057810 */ /* 0x000fce0007ffe0ff */
.L_x_49789:
[----:B------:R-:W-:Y:S05]  /*4a40*/  BSYNC.RECONVERGENT B0 ;  /* 0x0000000000007941 */ /* 0x000fea0003800200 */
.L_x_49788:
        /* <DEDUP_REMOVED lines=51> */
.L_x_49791:
[----:B------:R-:W-:Y:S05]  /*4d80*/  BSYNC.RECONVERGENT B0 ;  /* 0x0000000000007941 */ /* 0x000fea0003800200 */
.L_x_49790:
        /* <DEDUP_REMOVED lines=51> */
.L_x_49793:
[----:B------:R-:W-:Y:S05]  /*50c0*/  BSYNC.RECONVERGENT B0 ;  /* 0x0000000000007941 */ /* 0x000fea0003800200 */
.L_x_49792:
        /* <DEDUP_REMOVED lines=9> */
[----:B------:R-:W-:Y:S01]  /*5160*/  F2FP.F16.F32.PACK_AB R232, R7, R6 ;  /* 0x0000000607e8723e */ /* 0x000fe200000000ff */
[--C-:B------:R-:W-:Y:S01]  /*5170*/  FADD.FTZ R7, R194, -R2.reuse ;  /* 0x80000002c2077221 */ /* 0x100fe20000010000 */
        /* <DEDUP_REMOVED lines=19> */
[----:B------:R-:W-:Y:S02]  /*52b0*/  F2FP.F16.F32.PACK_AB R235, R6, R7 ;  /* 0x0000000706eb723e */ /* 0x000fe400000000ff */
[----:B------:R-:W0:Y:S02]  /*52c0*/  LDC.64 R6, c[0x0][0x428] ;  /* 0x00010a00ff067b82 */ /* 0x000e240000000a00 */
[C---:B0-----:R-:W-:Y:S01]  /*52d0*/  IMAD.WIDE.U32 R6, R5.reuse, 0x10, R6 ;  /* 0x0000001005067825 */ /* 0x041fe200078e0006 */
[----:B------:R-:W-:-:S04]  /*52e0*/  IADD3 R5, PT, PT, R5, 0x20, RZ ;  /* 0x0000002005057810 */ /* 0x000fc80007ffe0ff */
[----:B------:R4:W-:Y:S03]  /*52f0*/  STG.E.128 desc[UR6][R6.64], R232 ;  /* 0x000000e806007986 */ /* 0x0009e6000c101d06 */
.L_x_49795:
[----:B------:R-:W-:Y:S05]  /*5300*/  BSYNC.RECONVERGENT B0 ;  /* 0x0000000000007941 */ /* 0x000fea0003800200 */
.L_x_49794:
        /* <DEDUP_REMOVED lines=35> */
.L_x_49797:
[----:B------:R-:W-:Y:S05]  /*5540*/  BSYNC.RECONVERGENT B0 ;  /* 0x0000000000007941 */ /* 0x000fea0003800200 */
.L_x_49796:
        /* <DEDUP_REMOVED lines=35> */
.L_x_49799:
[----:B------:R-:W-:Y:S05]  /*5780*/  BSYNC.RECONVERGENT B0 ;  /* 0x0000000000007941 */ /* 0x000fea0003800200 */
.L_x_49798:
        /* <DEDUP_REMOVED lines=35> */
.L_x_49801:
[----:B------:R-:W-:Y:S05]  /*59c0*/  BSYNC.RECONVERGENT B0 ;  /* 0x0000000000007941 */ /* 0x000fea0003800200 */
.L_x_49800:
        /* <DEDUP_REMOVED lines=28> */
[----:B------:R-:W-:Y:S01]  /*5b90*/  F2FP.F16.F32.PACK_AB R235, R2, R4 ;  /* 0x0000000402eb723e */ /* 0x000fe200000000ff */
[----:B------:R-:W-:Y:S01]  /*5ba0*/  FFMA.FTZ R4, R0, R137, R145 ;  /* 0x0000008900047223 */ /* 0x000fe20000010091 */
[----:B------:R-:W-:Y:S01]  /*5bb0*/  FFMA.FTZ R2, R234, R136, R144 ;  /* 0x00000088ea027223 */ /* 0x000fe20000010090 */
[----:B------:R0:W5:Y:S01]  /*5bc0*/  LDL.LU R0, [R1+0x68] ;  /* 0x0000680001007983 */ /* 0x0001620000300800 */
[----:B------:R-:W-:Y:S02]  /*5bd0*/  F2FP.F16.F32.PACK_AB R234, R233, R6 ;  /* 0x00000006e9ea723e */ /* 0x000fe400000000ff */
[----:B------:R-:W-:Y:S02]  /*5be0*/  F2FP.F16.F32.PACK_AB R233, R232, R7 ;  /* 0x00000007e8e9723e */ /* 0x000fe400000000ff */
[----:B------:R-:W1:Y:S01]  /*5bf0*/  LDC.64 R6, c[0x0][0x428] ;  /* 0x00010a00ff067b82 */ /* 0x000e620000000a00 */
[----:B------:R-:W-:Y:S01]  /*5c00*/  F2FP.F16.F32.PACK_AB R232, R4, R2 ;  /* 0x0000000204e8723e */ /* 0x000fe200000000ff */
[----:B-1----:R-:W-:-:S05]  /*5c10*/  IMAD.WIDE.U32 R4, R5, 0x10, R6 ;  /* 0x0000001005047825 */ /* 0x002fca00078e0006 */
[----:B------:R0:W-:Y:S02]  /*5c20*/  STG.E.128 desc[UR6][R4.64], R232 ;  /* 0x000000e804007986 */ /* 0x0001e4000c101d06 */
.L_x_49803:
[----:B------:R-:W-:Y:S05]  /*5c30*/  BSYNC.RECONVERGENT B0 ;  /* 0x0000000000007941 */ /* 0x000fea0003800200 */
.L_x_49802:
[----:B0-----:R-:W0:Y:S02]  /*5c40*/  LDC.64 R4, c[0x0][0x380] ;  /* 0x0000e000ff047b82 */ /* 0x001e240000000a00 */
[----:B0-----:R-:W-:-:S04]  /*5c50*/  LEA R252, R4, R252, 0x2 ;  /* 0x000000fc04fc7211 */ /* 0x001fc800078e10ff */
[----:B------:R-:W-:-:S13]  /*5c60*/  ISETP.GE.AND P0, PT, R252, R5, PT ;  /* 0x00000005fc00720c */ /* 0x000fda0003f06270 */
[----:B------:R-:W-:Y:S05]  /*5c70*/  @!P0 BRA `(.L_x_49804) ;  /* 0xffffffb400d08947 */ /* 0x000fea000383ffff */
[----:B------:R-:W-:Y:S05]  /*5c80*/  EXIT ;  /* 0x000000000000794d */ /* 0x000fea0003800000 */
.L_x_49787:
        /* <DEDUP_REMOVED lines=8> */
.L_x_49806:
[----:B------:R-:W-:Y:S05]  /*5d10*/  BSYNC B0 ;  /* 0x0000000000007941 */ /* 0x000fea0003800000 */
.L_x_49805:
        /* <DEDUP_REMOVED lines=9> */
.L_x_49807:
[----:B------:R-:W-:Y:S02]  /*5db0*/  HFMA2 R6, -RZ, RZ, 0, 2.384185791015625e-07 ;  /* 0x00000004ff067431 */ /* 0x000fe400000001ff */
[----:B------:R-:W-:Y:S01]  /*5dc0*/  FADD.FTZ R7, R7, R2 ;  /* 0x0000000207077221 */ /* 0x000fe20000010000 */
[----:B------:R-:W-:-:S04]  /*5dd0*/  MOV R2, 0xffffffff ;  /* 0xffffffff00027802 */ /* 0x000fc80000000f00 */
[----:B------:R-:W-:-:S07]  /*5de0*/  MOV R235, R7 ;  /* 0x0000000700eb7202 */ /* 0x000fce0000000f00 */
[----:B------:R-:W-:Y:S05]  /*5df0*/  WARPSYNC.COLLECTIVE R2, `(.L_x_49808) ;  /* 0x0000000002087348 */ /* 0x000fea0003c00000 */
[----:B------:R0:W1:Y:S02]  /*5e00*/  SHFL.BFLY P6, R2, R235, R6, R4 ;  /* 0x0c000006eb027389 */ /* 0x00006400000c0004 */
[----:B01----:R-:W-:Y:S05]  /*5e10*/  ENDCOLLECTIVE ;  /* 0x000000000000791b */ /* 0x003fea0003800000 */
.L_x_49808:
[----:B------:R-:W-:Y:S02]  /*5e20*/  HFMA2 R6, -RZ, RZ, 0, 4.76837158203125e-07 ;  /* 0x00000008ff067431 */ /* 0x000fe400000001ff */
[----:B------:R-:W-:Y:S01]  /*5e30*/  FADD.FTZ R7, R7, R2 ;  /* 0x0000000207077221 */ /* 0x000fe20000010000 */
[----:B------:R-:W-:-:S04]  /*5e40*/  MOV R2, 0xffffffff ;  /* 0xffffffff00027802 */ /* 0x000fc80000000f00 */
[----:B------:R-:W-:-:S07]  /*5e50*/  MOV R235, R7 ;  /* 0x0000000700eb7202 */ /* 0x000fce0000000f00 */
[----:B------:R-:W-:Y:S05]  /*5e60*/  WARPSYNC.COLLECTIVE R2, `(.L_x_49809) ;  /* 0x0000000002087348 */ /* 0x000fea0003c00000 */
[----:B------:R0:W1:Y:S02]  /*5e70*/  SHFL.BFLY P6, R2, R235, R6, R4 ;  /* 0x0c000006eb027389 */ /* 0x00006400000c0004 */
[----:B01----:R-:W-:Y:S05]  /*5e80*/  ENDCOLLECTIVE ;  /* 0x000000000000791b */ /* 0x003fea0003800000 */
.L_x_49809:
[----:B------:R-:W-:Y:S02]  /*5e90*/  HFMA2 R6, -RZ, RZ, 0, 9.5367431640625e-07 ;  /* 0x00000010ff067431 */ /* 0x000fe400000001ff */
[----:B------:R-:W-:Y:S01]  /*5ea0*/  FADD.FTZ R7, R7, R2 ;  /* 0x0000000207077221 */ /* 0x000fe20000010000 */
[----:B------:R-:W-:-:S04]  /*5eb0*/  MOV R2, 0xffffffff ;  /* 0xffffffff00027802 */ /* 0x000fc80000000f00 */
[----:B------:R-:W-:-:S07]  /*5ec0*/  MOV R235, R7 ;  /* 0x0000000700eb7202 */ /* 0x000fce0000000f00 */
[----:B------:R-:W-:Y:S05]  /*5ed0*/  WARPSYNC.COLLECTIVE R2, `(.L_x_49810) ;  /* 0x0000000002087348 */ /* 0x000fea0003c00000 */
[----:B------:R0:W1:Y:S02]  /*5ee0*/  SHFL.BFLY P6, R2, R235, R6, R4 ;  /* 0x0c000006eb027389 */ /* 0x00006400000c0004 */
[----:B01----:R-:W-:Y:S05]  /*5ef0*/  ENDCOLLECTIVE ;  /* 0x000000000000791b */ /* 0x003fea0003800000 */
.L_x_49810:
        /* <DEDUP_REMOVED lines=140> */
.L_x_49811:
[----:B------:R-:W-:Y:S02]  /*67c0*/  HFMA2 R6, -RZ, RZ, 0, 1.1920928955078125e-07 ;  /* 0x00000002ff067431 */ /* 0x000fe400000001ff */
[----:B------:R-:W-:Y:S01]  /*67d0*/  FADD.FTZ R7, R7, R2 ;  /* 0x0000000207077221 */ /* 0x000fe20000010000 */
[----:B------:R-:W-:-:S04]  /*67e0*/  MOV R2, 0xffffffff ;  /* 0xffffffff00027802 */ /* 0x000fc80000000f00 */
[----:B------:R-:W-:-:S07]  /*67f0*/  MOV R235, R7 ;  /* 0x0000000700eb7202 */ /* 0x000fce0000000f00 */
[----:B------:R-:W-:Y:S05]  /*6800*/  WARPSYNC.COLLECTIVE R2, `(.L_x_49812) ;  /* 0x0000000002087348 */ /* 0x000fea0003c00000 */
[----:B------:R0:W1:Y:S02]  /*6810*/  SHFL.BFLY P6, R2, R235, R6, R4 ;  /* 0x0c000006eb027389 */ /* 0x00006400000c0004 */
[----:B01----:R-:W-:Y:S05]  /*6820*/  ENDCOLLECTIVE ;  /* 0x000000000000791b */ /* 0x003fea0003800000 */
.L_x_49812:
[----:B------:R-:W-:Y:S02]  /*6830*/  HFMA2 R6, -RZ, RZ, 0, 2.384185791015625e-07 ;  /* 0x00000004ff067431 */ /* 0x000fe400000001ff */
[----:B------:R-:W-:Y:S01]  /*6840*/  FADD.FTZ R7, R7, R2 ;  /* 0x0000000207077221 */ /* 0x000fe20000010000 */
[----:B------:R-:W-:-:S04]  /*6850*/  MOV R2, 0xffffffff ;  /* 0xffffffff00027802 */ /* 0x000fc80000000f00 */
[----:B------:R-:W-:-:S07]  /*6860*/  MOV R235, R7 ;  /* 0x0000000700eb7202 */ /* 0x000fce0000000f00 */
[----:B------:R-:W-:Y:S05]  /*6870*/  WARPSYNC.COLLECTIVE R2, `(.L_x_49813) ;  /* 0x0000000002087348 */ /* 0x000fea0003c00000 */
[----:B------:R0:W1:Y:S02]  /*6880*/  SHFL.BFLY P6, R2, R235, R6, R4 ;  /* 0x0c000006eb027389 */ /* 0x00006400000c0004 */
[----:B01----:R-:W-:Y:S05]  /*6890*/  ENDCOLLECTIVE ;  /* 0x000000000000791b */ /* 0x003fea0003800000 */
.L_x_49813:
[----:B------:R-:W-:Y:S02]  /*68a0*/  HFMA2 R6, -RZ, RZ, 0, 4.76837158203125e-07 ;  /* 0x00000008ff067431 */ /* 0x000fe400000001ff */
[----:B------:R-:W-:Y:S01]  /*68b0*/  FADD.FTZ R7, R7, R2 ;  /* 0x0000000207077221 */ /* 0x000fe20000010000 */
[----:B------:R-:W-:-:S04]  /*68c0*/  MOV R2, 0xffffffff ;  /* 0xffffffff00027802 */ /* 0x000fc80000000f00 */
[----:B------:R-:W-:-:S07]  /*68d0*/  MOV R235, R7 ;  /* 0x0000000700eb7202 */ /* 0x000fce0000000f00 */
[----:B------:R-:W-:Y:S05]  /*68e0*/  WARPSYNC.COLLECTIVE R2, `(.L_x_49814) ;  /* 0x0000000002087348 */ /* 0x000fea0003c00000 */
[----:B------:R0:W1:Y:S02]  /*68f0*/  SHFL.BFLY P6, R2, R235, R6, R4 ;  /* 0x0c000006eb027389 */ /* 0x00006400000c0004 */
[----:B01----:R-:W-:Y:S05]  /*6900*/  ENDCOLLECTIVE ;  /* 0x000000000000791b */ /* 0x003fea0003800000 */
.L_x_49814:
[----:B------:R-:W-:Y:S02]  /*6910*/  HFMA2 R6, -RZ, RZ, 0, 9.5367431640625e-07 ;  /* 0x00000010ff067431 */ /* 0x000fe400000001ff */
[----:B------:R-:W-:Y:S01]  /*6920*/  FADD.FTZ R7, R7, R2 ;  /* 0x0000000207077221 */ /* 0x000fe20000010000 */
[----:B------:R-:W-:-:S04]  /*6930*/  MOV R2, 0xffffffff ;  /* 0xffffffff00027802 */ /* 0x000fc80000000f00 */
[----:B------:R-:W-:-:S07]  /*6940*/  MOV R235, R7 ;  /* 0x0000000700eb7202 */ /* 0x000fce0000000f00 */
[----:B------:R-:W-:Y:S05]  /*6950*/  WARPSYNC.COLLECTIVE R2, `(.L_x_49815) ;  /* 0x0000000002087348 */ /* 0x000fea0003c00000 */
[----:B------:R0:W1:Y:S02]  /*6960*/  SHFL.BFLY P6, R2, R235, R6, R4 ;  /* 0x0c000006eb027389 */ /* 0x00006400000c0004 */
[----:B01----:R-:W-:Y:S05]  /*6970*/  ENDCOLLECTIVE ;  /* 0x000000000000791b */ /* 0x003fea0003800000 */
.L_x_49815:
[----:B------:R-:W-:Y:S05]  /*6980*/  BRA `(.L_x_49816) ;  /* 0xffffffdc00287947 */ /* 0x000fea000383ffff */
.L_x_49817:
        /* <DEDUP_REMOVED lines=15> */
.L_x_71536:


//--------------------- .text._ZN10layer_norm13ln_fwd_kernelINS_13Kernel_traitsIf6__halffS2_fjLj2048ELj1ELj4ELj1ELj16ENS_18Kernel_traits_baseILj2048EfS2_fS2_fjLj128EEEEELb0ELb1ELb0ELb1EEEvNS_9FwdParamsE --------------------------
	.section	.text._ZN10layer_norm13ln_fwd_kernelINS_13Kernel_traitsIf6__halffS2_fjLj2048ELj1ELj4ELj1ELj16ENS_18Kernel_traits_baseILj2048EfS2_fS2_fjLj128EEEEELb0ELb1ELb0ELb1EEEvNS_9FwdParamsE,"ax",@progbits
	.align	128
        .global         _ZN10layer_norm13ln_fwd_kernelINS_13Kernel_traitsIf6__halffS2_fjLj2048ELj1ELj4ELj1ELj16ENS_18Kernel_traits_baseILj2048EfS2_fS2_fjLj128EEEEELb0ELb1ELb0ELb1EEEvNS_9FwdParamsE
        .type           _ZN10layer_norm13ln_fwd_kernelINS_13Kernel_traitsIf6__halffS2_fjLj2048ELj1ELj4ELj1ELj16ENS_18Kernel_traits_baseILj2048EfS2_fS2_fjLj128EEEEELb0ELb1ELb0ELb1EEEvNS_9FwdParamsE,@function
        .size           _ZN10layer_norm13ln_fwd_kernelINS_13Kernel_traitsIf6__halffS2_fjLj2048ELj1ELj4ELj1ELj16ENS_18Kernel_traits_baseILj2048EfS2_fS2_fjLj128EEEEELb0ELb1ELb0ELb1EEEvNS_9FwdParamsE,(.L_x_71537 - _ZN10layer_norm13ln_fwd_kernelINS_13Kernel_traitsIf6__halffS2_fjLj2048ELj1ELj4ELj1ELj16ENS_18Kernel_traits_baseILj2048EfS2_fS2_fjLj128EEEEELb0ELb1ELb0ELb1EEEvNS_9FwdParamsE)
        .other          _ZN10layer_norm13ln_fwd_kernelINS_13Kernel_traitsIf6__halffS2_fjLj2048ELj1ELj4ELj1ELj16ENS_18Kernel_traits_baseILj2048EfS2_fS2_fjLj128EEEEELb0ELb1ELb0ELb1EEEvNS_9FwdParamsE,@"STO_CUDA_ENTRY STV_DEFAULT"
_ZN10layer_norm13ln_fwd_kernelINS_13Kernel_traitsIf6__halffS2_fjLj2048ELj1ELj4ELj1ELj16ENS_18Kernel_traits_baseILj2048EfS2_fS2_fjLj128EEEEELb0ELb1ELb0ELb1EEEvNS_9FwdParamsE:
.text._ZN10layer_norm13ln_fwd_kernelINS_13Kernel_traitsIf6__halffS2_fjLj2048ELj1ELj4ELj1ELj16ENS_18Kernel_traits_baseILj2048EfS2_fS2_fjLj128EEEEELb0ELb1ELb0ELb1EEEvNS_9FwdParamsE:
        /* <DEDUP_REMOVED lines=80> */
.L_x_49818:
        /* <DEDUP_REMOVED lines=80> */
.L_x_49819:
        /* <DEDUP_REMOVED lines=10> */
.L_x_49837:
        /* <DEDUP_REMOVED lines=14> */
[----:B------:R-:W-:Y:S02]  /*0b80*/  HFMA2 R212, -RZ, RZ, 1.875, 0 ;  /* 0x3f800000ffd47431 */ /* 0x000fe400000001ff */
[----:B---3--:R-:W-:-:S10]  /*0b90*/  @P0 HADD2.F32 R212, -RZ, R184.H0_H0 ;  /* 0x200000b8ffd40230 */ /* 0x008fd40000004100 */
[----:B------:R-:W-:Y:S05]  /*0ba0*/  @!P1 BRA `(.L_x_49820) ;  /* 0x0000000000749947 */ /* 0x000fea0003800000 */
[----:B------:R-:W0:Y:S02]  /*0bb0*/  LDC.64 R184, c[0x0][0x3a0] ;  /* 0x0000e800ffb87b82 */ /* 0x000e240000000a00 */
[----:B0-----:R-:W-:-:S05]  /*0bc0*/  IMAD.WIDE.U32 R184, R2, 0x20, R184 ;  /* 0x0000002002b87825 */ /* 0x001fca00078e00b8 */
[----:B------:R-:W2:Y:S04]  /*0bd0*/  LDG.E.128 R176, desc[UR6][R184.64] ;  /* 0x00000006b8b07981 */ /* 0x000ea8000c1e1d00 */
[----:B------:R0:W3:Y:S01]  /*0be0*/  LDG.E.128 R180, desc[UR6][R184.64+0x10] ;  /* 0x00001006b8b47981 */ /* 0x0000e2000c1e1d00 */
[----:B-----5:R-:W-:Y:S02]  /*0bf0*/  HADD2.F32 R191, -RZ, R5.H0_H0 ;  /* 0x20000005ffbf7230 */ /* 0x020fe40000004100 */
[----:B------:R-:W-:Y:S02]  /*0c00*/  HADD2.F32 R197, -RZ, R7.H0_H0 ;  /* 0x20000007ffc57230 */ /* 0x000fe40000004100 */
        /* <DEDUP_REMOVED lines=9> */
[----:B0-----:R-:W-:Y:S01]  /*0ca0*/  FMUL.FTZ R184, R5, R212 ;  /* 0x000000d405b87220 */ /* 0x001fe20000410000 */
[----:B------:R-:W-:-:S02]  /*0cb0*/  HADD2.F32 R7, -RZ, R7.H1_H1 ;  /* 0x30000007ff077230 */ /* 0x000fc40000004100 */
[-C--:B------:R-:W-:Y:S01]  /*0cc0*/  FMUL.FTZ R193, R193, R212.reuse ;  /* 0x000000d4c1c17220 */ /* 0x080fe20000410000 */
        /* <DEDUP_REMOVED lines=11> */
.L_x_49820:
        /* <DEDUP_REMOVED lines=24> */
.L_x_49821:
        /* <DEDUP_REMOVED lines=13> */
[----:B-----5:R-:W-:Y:S02]  /*0fd0*/  HADD2.F32 R193, -RZ, R185.H0_H0 ;  /* 0x200000b9ffc17230 */ /* 0x020fe40000004100 */
[----:B------:R-:W-:Y:S02]  /*0fe0*/  HADD2.F32 R199, -RZ, R187.H0_H0 ;  /* 0x200000bbffc77230 */ /* 0x000fe40000004100 */
[--C-:B-1----:R-:W-:Y:S02]  /*0ff0*/  HADD2.F32 R189, -RZ, R184.reuse.H0_H0 ;  /* 0x200000b8ffbd7230 */ /* 0x102fe40000004100 */
        /* <DEDUP_REMOVED lines=11> */
[----:B------:R-:W-:Y:S01]  /*10b0*/  FFMA.FTZ R232, R189, R120, R176 ;  /* 0x00000078bde87223 */ /* 0x000fe200000100b0 */
        /* <DEDUP_REMOVED lines=10> */
.L_x_49822:
        /* <DEDUP_REMOVED lines=24> */
.L_x_49823:
        /* <DEDUP_REMOVED lines=36> */
.L_x_49824:
        /* <DEDUP_REMOVED lines=24> */
.L_x_49825:
        /* <DEDUP_REMOVED lines=36> */
.L_x_49826:
        /* <DEDUP_REMOVED lines=24> */
.L_x_49827:
        /* <DEDUP_REMOVED lines=36> */
.L_x_49828:
        /* <DEDUP_REMOVED lines=24> */
.L_x_49829:
        /* <DEDUP_REMOVED lines=22> */
[----:B------:R-:W-:Y:S01]  /*1f80*/  FFMA.FTZ R201, R190, R153, R177 ;  /* 0x00000099bec97223 */ /* 0x000fe200000100b1 */
[----:B------:R-:W-:Y:S02]  /*1f90*/  HADD2.F32 R184, -RZ, R187.H1_H1 ;  /* 0x300000bbffb87230 */ /* 0x000fe40000004100 */
        /* <DEDUP_REMOVED lines=12> */
.L_x_49830:
        /* <DEDUP_REMOVED lines=11> */
[----:B------:R-:W-:Y:S01]  /*2110*/  FMUL.FTZ R201, R190, R153 ;  /* 0x00000099bec97220 */ /* 0x000fe20000410000 */
[----:B------:R-:W-:Y:S02]  /*2120*/  HADD2.F32 R184, -RZ, R187.H1_H1 ;  /* 0x300000bbffb87230 */ /* 0x000fe40000004100 */
        /* <DEDUP_REMOVED lines=11> */
.L_x_49831:
        /* <DEDUP_REMOVED lines=36> */
.L_x_49832:
        /* <DEDUP_REMOVED lines=24> */
.L_x_49833:
        /* <DEDUP_REMOVED lines=10> */
[----:B------:R-:W5:Y:S01]  /*2640*/  LDG.E.128 R208, desc[UR6][R208.64] ;  /* 0x00000006d0d07981 */ /* 0x000f62000c1e1d00 */
[----:B-1----:R-:W-:Y:S05]  /*2650*/  @!P1 BRA `(.L_x_49834) ;  /* 0x0000000000649947 */ /* 0x002fea0003800000 */
        /* <DEDUP_REMOVED lines=25> */
.L_x_49834:
        /* <DEDUP_REMOVED lines=24> */
.L_x_49835:
[----:B------:R-:W-:Y:S01]  /*2970*/  IMAD.WIDE.U32 R244, R248, 0x20, R250 ;  /* 0x00000020f8f47825 */ /* 0x000fe200078e00fa */
[----:B------:R-:W-:Y:S01]  /*2980*/  UMOV UR4, 0xffffffff ;  /* 0xffffffff00047882 */ /* 0x000fe20000000000 */
[----:B------:R-:W0:Y:S03]  /*2990*/  S2R R248, SR_TID.X ;  /* 0x0000000000f87919 */ /* 0x000e260000002100 */
        /* <DEDUP_REMOVED lines=217> */
.L_x_49849:
        /* <DEDUP_REMOVED lines=27> */
[----:B------:R-:W-:Y:S01]  /*38e0*/  F2FP.F16.F32.PACK_AB R243, R243, R242 ;  /* 0x000000f2f3f3723e */ /* 0x000fe200000000ff */
        /* <DEDUP_REMOVED lines=21> */
[----:B------:R-:W-:-:S02]  /*3a40*/  F2FP.F16.F32.PACK_AB R242, R241, R5 ;  /* 0x00000005f1f2723e */ /* 0x000fc400000000ff */
[----:B------:R-:W-:Y:S02]  /*3a50*/  F2FP.F16.F32.PACK_AB R241, R240, R6 ;  /* 0x00000006f0f1723e */ /* 0x000fe400000000ff */
[----:B------:R-:W-:Y:S01]  /*3a60*/  F2FP.F16.F32.PACK_AB R240, R7, R4 ;  /* 0x0000000407f0723e */ /* 0x000fe200000000ff */
        /* <DEDUP_REMOVED lines=25> */
[----:B------:R-:W-:Y:S01]  /*3c00*/  F2FP.F16.F32.PACK_AB R7, R4, R2 ;  /* 0x000000020407723e */ /* 0x000fe200000000ff */
        /* <DEDUP_REMOVED lines=21> */
[----:B------:R-:W-:Y:S02]  /*3d60*/  F2FP.F16.F32.PACK_AB R5, R234, R5 ;  /* 0x00000005ea05723e */ /* 0x000fe400000000ff */
[----:B------:R-:W3:Y:S01]  /*3d70*/  LDL R234, [R1+0x1c] ;  /* 0x00001c0001ea7983 */ /* 0x000ee20000100800 */
[----:B------:R-:W-:Y:S01]  /*3d80*/  F2FP.F16.F32.PACK_AB R6, R233, R232 ;  /* 0x000000e8e906723e */ /* 0x000fe200000000ff */
[----:B------:R-:W-:-:S02]  /*3d90*/  IMAD.WIDE.U32 R232, R248, 0x10, R250 ;  /* 0x00000010f8e87825 */ /* 0x000fc400078e00fa */
[----:B------:R-:W3:Y:S02]  /*3da0*/  LDL.LU R248, [R1] ;  /* 0x0000000001f87983 */ /* 0x000ee40000300800 */
[----:B------:R-:W-:-:S04]  /*3db0*/  FMUL.FTZ R4, R244, R4 ;  /* 0x00000004f4047220 */ /* 0x000fc80000410000 */
[----:B------:R-:W-:-:S05]  /*3dc0*/  FFMA.FTZ R4, R4, R243, R57 ;  /* 0x000000f304047223 */ /* 0x000fca0000010039 */
[----:B------:R-:W-:-:S05]  /*3dd0*/  F2FP.F16.F32.PACK_AB R4, R4, R2 ;  /* 0x000000020404723e */ /* 0x000fca00000000ff */
        /* <DEDUP_REMOVED lines=100> */
[----:B------:R-:W-:Y:S01]  /*4420*/  F2FP.F16.F32.PACK_AB R187, R187, R5 ;  /* 0x00000005bbbb723e */ /* 0x000fe200000000ff */
[----:B------:R-:W-:-:S04]  /*4430*/  FMUL.FTZ R5, R244, R228 ;  /* 0x000000e4f4057220 */ /* 0x000fc80000410000 */
[----:B------:R-:W-:Y:S01]  /*4440*/  FFMA.FTZ R2, R5, R239, R64 ;  /* 0x000000ef05027223 */ /* 0x000fe20000010040 */
[----:B------:R-:W-:Y:S01]  /*4450*/  FFMA.FTZ R5, R185, R238, R66 ;  /* 0x000000eeb9057223 */ /* 0x000fe20000010042 */
[----:B------:R-:W-:Y:S01]  /*4460*/  FFMA.FTZ R185, R214, R237, R68 ;  /* 0x000000edd6b97223 */ /* 0x000fe20000010044 */
[----:B------:R-:W-:Y:S01]  /*4470*/  FFMA.FTZ R214, R186, R235, R67 ;  /* 0x000000ebbad67223 */ /* 0x000fe20000010043 */
[----:B------:R-:W-:-:S03]  /*4480*/  FFMA.FTZ R184, R184, R234, R65 ;  /* 0x000000eab8b87223 */ /* 0x000fc60000010041 */
[----:B------:R-:W-:Y:S02]  /*4490*/  F2FP.F16.F32.PACK_AB R186, R4, R185 ;  /* 0x000000b904ba723e */ /* 0x000fe400000000ff */
[----:B------:R-:W-:Y:S01]  /*44a0*/  F2FP.F16.F32.PACK_AB R185, R214, R5 ;  /* 0x00000005d6b9723e */ /* 0x000fe200000000ff */
[----:B------:R-:W-:Y:S01]  /*44b0*/  IMAD.WIDE.U32 R4, R249, 0x10, R250 ;  /* 0x00000010f9047825 */ /* 0x000fe200078e00fa */
[----:B------:R-:W-:-:S03]  /*44c0*/  F2FP.F16.F32.PACK_AB R184, R184, R2 ;  /* 0x00000002b8b8723e */ /* 0x000fc600000000ff */
        /* <DEDUP_REMOVED lines=17> */
[----:B------:R-:W-:-:S02]  /*45e0*/  F2FP.F16.F32.PACK_AB R7, R184, R5 ;  /* 0x00000005b807723e */ /* 0x000fc400000000ff */
[----:B------:R-:W-:Y:S02]  /*45f0*/  F2FP.F16.F32.PACK_AB R194, R189, R188 ;  /* 0x000000bcbdc2723e */ /* 0x000fe400000000ff */
[----:B------:R-:W-:Y:S01]  /*4600*/  F2FP.F16.F32.PACK_AB R6, R185, R6 ;  /* 0x00000006b906723e */ /* 0x000fe200000000ff */
[----:B------:R-:W1:Y:S01]  /*4610*/  LDC.64 R188, c[0x0][0x380] ;  /* 0x0000e000ffbc7b82 */ /* 0x000e620000000a00 */
[----:B------:R-:W-:Y:S01]  /*4620*/  F2FP.F16.F32.PACK_AB R5, R186, R2 ;  /* 0x00000002ba05723e */ /* 0x000fe200000000ff */
[----:B------:R-:W-:Y:S01]  /*4630*/  FFMA.FTZ R185, R206, R18, R82 ;  /* 0x00000012ceb97223 */ /* 0x000fe20000010052 */
[----:B------:R-:W-:Y:S01]  /*4640*/  F2FP.F16.F32.PACK_AB R4, R4, R0 ;  /* 0x000000000404723e */ /* 0x000fe200000000ff */
[----:B------:R-:W-:Y:S01]  /*4650*/  FFMA.FTZ R0, R207, R19, R83 ;  /* 0x00000013cf007223 */ /* 0x000fe20000010053 */
[----:B------:R-:W-:Y:S01]  /*4660*/  FFMA.FTZ R186, R192, R20, R84 ;  /* 0x00000014c0ba7223 */ /* 0x000fe20000010054 */
[----:B------:R-:W-:Y:S01]  /*4670*/  FMUL.FTZ R214, R244, R217 ;  /* 0x000000d9f4d67220 */ /* 0x000fe20000410000 */
[----:B------:R-:W-:Y:S01]  /*4680*/  FFMA.FTZ R184, R204, R16, R80 ;  /* 0x00000010ccb87223 */ /* 0x000fe20000010050 */
[----:B------:R-:W-:Y:S01]  /*4690*/  FFMA.FTZ R192, R200, R24, R88 ;  /* 0x00000018c8c07223 */ /* 0x000fe20000010058 */
[----:B------:R-:W-:Y:S01]  /*46a0*/  F2FP.F16.F32.PACK_AB R185, R0, R185 ;  /* 0x000000b900b9723e */ /* 0x000fe200000000ff */
[----:B------:R-:W-:Y:S01]  /*46b0*/  FFMA.FTZ R0, R203, R27, R91 ;  /* 0x0000001bcb007223 */ /* 0x000fe2000001005b */
[----:B------:R-:W-:Y:S01]  /*46c0*/  F2FP.F16.F32.PACK_AB R186, R193, R186 ;  /* 0x000000bac1ba723e */ /* 0x000fe200000000ff */
[----:B------:R-:W-:Y:S01]  /*46d0*/  FFMA.FTZ R193, R202, R26, R90 ;  /* 0x0000001acac17223 */ /* 0x000fe2000001005a */
[C---:B------:R-:W-:Y:S01]  /*46e0*/  FMUL.FTZ R217, R244.reuse, R224 ;  /* 0x000000e0f4d97220 */ /* 0x040fe20000410000 */
[----:B------:R-:W-:Y:S01]  /*46f0*/  FMUL.FTZ R234, R244, R211 ;  /* 0x000000d3f4ea7220 */ /* 0x000fe20000410000 */
        /* <DEDUP_REMOVED lines=30> */
[----:B------:R-:W-:Y:S02]  /*48e0*/  F2FP.F16.F32.PACK_AB R201, R0, R201 ;  /* 0x000000c900c9723e */ /* 0x000fe400000000ff */
[----:B------:R-:W-:Y:S01]  /*48f0*/  F2FP.F16.F32.PACK_AB R200, R205, R200 ;  /* 0x000000c8cdc8723e */ /* 0x000fe200000000ff */
        /* <DEDUP_REMOVED lines=8> */
.L_x_49836:
        /* <DEDUP_REMOVED lines=8> */
.L_x_49839:
[----:B------:R-:W-:Y:S05]  /*4a00*/  BSYNC B0 ;  /* 0x0000000000007941 */ /* 0x000fea0003800000 */
.L_x_49838:
        /* <DEDUP_REMOVED lines=8> */
.L_x_49840:
[----:B------:R-:W-:Y:S02]  /*4a90*/  HFMA2 R250, -RZ, RZ, 0, 2.384185791015625e-07 ;  /* 0x00000004fffa7431 */ /* 0x000fe400000001ff */
[----:B------:R-:W-:Y:S01]  /*4aa0*/  FADD.FTZ R248, R248, R244 ;  /* 0x000000f4f8f87221 */ /* 0x000fe20000010000 */
[----:B------:R-:W-:-:S04]  /*4ab0*/  MOV R244, 0xffffffff ;  /* 0xffffffff00f47802 */ /* 0x000fc80000000f00 */
[----:B------:R-:W-:-:S07]  /*4ac0*/  MOV R251, R248 ;  /* 0x000000f800fb7202 */ /* 0x000fce0000000f00 */
[----:B------:R-:W-:Y:S05]  /*4ad0*/  WARPSYNC.COLLECTIVE R244, `(.L_x_49841) ;  /* 0x00000000f4087348 */ /* 0x000fea0003c00000 */
[----:B------:R0:W1:Y:S02]  /*4ae0*/  SHFL.BFLY P2, R244, R251, R250, R245 ;  /* 0x0c0000fafbf47389 */ /* 0x00006400000400f5 */
[----:B01----:R-:W-:Y:S05]  /*4af0*/  ENDCOLLECTIVE ;  /* 0x000000000000791b */ /* 0x003fea0003800000 */
.L_x_49841:
[----:B------:R-:W-:Y:S02]  /*4b00*/  HFMA2 R250, -RZ, RZ, 0, 4.76837158203125e-07 ;  /* 0x00000008fffa7431 */ /* 0x000fe400000001ff */
[----:B------:R-:W-:Y:S01]  /*4b10*/  FADD.FTZ R248, R248, R244 ;  /* 0x000000f4f8f87221 */ /* 0x000fe20000010000 */
[----:B------:R-:W-:-:S04]  /*4b20*/  MOV R244, 0xffffffff ;  /* 0xffffffff00f47802 */ /* 0x000fc80000000f00 */
[----:B------:R-:W-:-:S07]  /*4b30*/  MOV R251, R248 ;  /* 0x000000f800fb7202 */ /* 0x000fce0000000f00 */
[----:B------:R-:W-:Y:S05]  /*4b40*/  WARPSYNC.COLLECTIVE R244, `(.L_x_49842) ;  /* 0x00000000f4087348 */ /* 0x000fea0003c00000 */
[----:B------:R0:W1:Y:S02]  /*4b50*/  SHFL.BFLY P2, R244, R251, R250, R245 ;  /* 0x0c0000fafbf47389 */ /* 0x00006400000400f5 */
[----:B01----:R-:W-:Y:S05]  /*4b60*/  ENDCOLLECTIVE ;  /* 0x000000000000791b */ /* 0x003fea0003800000 */
.L_x_49842:
[----:B------:R-:W-:Y:S02]  /*4b70*/  HFMA2 R250, -RZ, RZ, 0, 9.5367431640625e-07 ;  /* 0x00000010fffa7431 */ /* 0x000fe400000001ff */
[----:B------:R-:W-:Y:S01]  /*4b80*/  FADD.FTZ R248, R248, R244 ;  /* 0x000000f4f8f87221 */ /* 0x000fe20000010000 */
[----:B------:R-:W-:-:S04]  /*4b90*/  MOV R244, 0xffffffff ;  /* 0xffffffff00f47802 */ /* 0x000fc80000000f00 */
[----:B------:R-:W-:-:S07]  /*4ba0*/  MOV R251, R248 ;  /* 0x000000f800fb7202 */ /* 0x000fce0000000f00 */
[----:B------:R-:W-:Y:S05]  /*4bb0*/  WARPSYNC.COLLECTIVE R244, `(.L_x_49843) ;  /* 0x00000000f4087348 */ /* 0x000fea0003c00000 */
[----:B------:R0:W1:Y:S02]  /*4bc0*/  SHFL.BFLY P2, R244, R251, R250, R245 ;  /* 0x0c0000fafbf47389 */ /* 0x00006400000400f5 */
[----:B01----:R-:W-:Y:S05]  /*4bd0*/  ENDCOLLECTIVE ;  /* 0x000000000000791b */ /* 0x003fea0003800000 */
.L_x_49843:
        /* <DEDUP_REMOVED lines=137> */
.L_x_49844:
[----:B------:R-:W-:Y:S02]  /*5470*/  HFMA2 R250, -RZ, RZ, 0, 1.1920928955078125e-07 ;  /* 0x00000002fffa7431 */ /* 0x000fe400000001ff */
[----:B------:R-:W-:Y:S01]  /*5480*/  FADD.FTZ R251, R251, R244 ;  /* 0x000000f4fbfb7221 */ /* 0x000fe20000010000 */
[----:B------:R-:W-:-:S07]  /*5490*/  MOV R244, 0xffffffff ;  /* 0xffffffff00f47802 */ /* 0x000fce0000000f00 */
[----:B------:R-:W-:Y:S05]  /*54a0*/  WARPSYNC.COLLECTIVE R244, `(.L_x_49845) ;  /* 0x00000000f4087348 */ /* 0x000fea0003c00000 */
[----:B------:R0:W1:Y:S02]  /*54b0*/  SHFL.BFLY P2, R244, R251, R250, R245 ;  /* 0x0c0000fafbf47389 */ /* 0x00006400000400f5 */
[----:B01----:R-:W-:Y:S05]  /*54c0*/  ENDCOLLECTIVE ;  /* 0x000000000000791b */ /* 0x003fea0003800000 */
.L_x_49845:
[----:B------:R-:W-:Y:S02]  /*54d0*/  HFMA2 R250, -RZ, RZ, 0, 2.384185791015625e-07 ;  /* 0x00000004fffa7431 */ /* 0x000fe400000001ff */
[----:B------:R-:W-:Y:S01]  /*54e0*/  FADD.FTZ R251, R251, R244 ;  /* 0x000000f4fbfb7221 */ /* 0x000fe20000010000 */
[----:B------:R-:W-:-:S07]  /*54f0*/  MOV R244, 0xffffffff ;  /* 0xffffffff00f47802 */ /* 0x000fce0000000f00 */
[----:B------:R-:W-:Y:S05]  /*5500*/  WARPSYNC.COLLECTIVE R244, `(.L_x_49846) ;  /* 0x00000000f4087348 */ /* 0x000fea0003c00000 */
[----:B------:R0:W1:Y:S02]  /*5510*/  SHFL.BFLY P2, R244, R251, R250, R245 ;  /* 0x0c0000fafbf47389 */ /* 0x00006400000400f5 */
[----:B01----:R-:W-:Y:S05]  /*5520*/  ENDCOLLECTIVE ;  /* 0x000000000000791b */ /* 0x003fea0003800000 */
.L_x_49846:
[----:B------:R-:W-:Y:S02]  /*5530*/  HFMA2 R250, -RZ, RZ, 0, 4.76837158203125e-07 ;  /* 0x00000008fffa7431 */ /* 0x000fe400000001ff */
[----:B------:R-:W-:Y:S01]  /*5540*/  FADD.FTZ R251, R251, R244 ;  /* 0x000000f4fbfb7221 */ /* 0x000fe20000010000 */
[----:B------:R-:W-:-:S07]  /*5550*/  MOV R244, 0xffffffff ;  /* 0xffffffff00f47802 */ /* 0x000fce0000000f00 */
[----:B------:R-:W-:Y:S05]  /*5560*/  WARPSYNC.COLLECTIVE R244, `(.L_x_49847) ;  /* 0x00000000f4087348 */ /* 0x000fea0003c00000 */
[----:B------:R0:W1:Y:S02]  /*5570*/  SHFL.BFLY P2, R244, R251, R250, R245 ;  /* 0x0c0000fafbf47389 */ /* 0x00006400000400f5 */
[----:B01----:R-:W-:Y:S05]  /*5580*/  ENDCOLLECTIVE ;  /* 0x000000000000791b */ /* 0x003fea0003800000 */
.L_x_49847:
[----:B------:R-:W-:Y:S02]  /*5590*/  HFMA2 R250, -RZ, RZ, 0, 9.5367431640625e-07 ;  /* 0x00000010fffa7431 */ /* 0x000fe400000001ff */
[----:B------:R-:W-:Y:S01]  /*55a0*/  FADD.FTZ R251, R251, R244 ;  /* 0x000000f4fbfb7221 */ /* 0x000fe20000010000 */
[----:B------:R-:W-:-:S07]  /*55b0*/  MOV R244, 0xffffffff ;  /* 0xffffffff00f47802 */ /* 0x000fce0000000f00 */
[----:B------:R-:W-:Y:S05]  /*55c0*/  WARPSYNC.COLLECTIVE R244, `(.L_x_49848) ;  /* 0x00000000f4087348 */ /* 0x000fea0003c00000 */
[----:B------:R0:W1:Y:S02]  /*55d0*/  SHFL.BFLY P2, R244, R251, R250, R245 ;  /* 0x0c0000fafbf47389 */ /* 0x00006400000400f5 */
[----:B01----:R-:W-:Y:S05]  /*55e0*/  ENDCOLLECTIVE ;  /* 0x000000000000791b */ /* 0x003fea0003800000 */
.L_x_49848:
[----:B------:R-:W-:Y:S05]  /*55f0*/  BRA `(.L_x_49849) ;  /* 0xffffffe0004c7947 */ /* 0x000fea000383ffff */
.L_x_49850:
        /* <DEDUP_REMOVED lines=16> */
.L_x_71537:


//--------------------- .text._ZN10layer_norm13ln_fwd_kernelINS_13Kernel_traitsIf6__halffS2_fjLj2048ELj1ELj4ELj1ELj16ENS_18Kernel_traits_baseILj2048EfS2_fS2_fjLj128EEEEELb0ELb1ELb1ELb0EEEvNS_9FwdParamsE --------------------------
	.section	.text._ZN10layer_norm13ln_fwd_kernelINS_13Kernel_traitsIf6__halffS2_fjLj2048ELj1ELj4ELj1ELj16ENS_18Kernel_traits_baseILj2048EfS2_fS2_fjLj128EEEEELb0ELb1ELb1ELb0EEEvNS_9FwdParamsE,"ax",@progbits
	.align	128
        .global         _ZN10layer_norm13ln_fwd_kernelINS_13Kernel_traitsIf6__halffS2_fjLj2048ELj1ELj4ELj1ELj16ENS_18Kernel_traits_baseILj2048EfS2_fS2_fjLj128EEEEELb0ELb1ELb1ELb0EEEvNS_9FwdParamsE
        .type           _ZN10layer_norm13ln_fwd_kernelINS_13Kernel_traitsIf6__halffS2_fjLj2048ELj1ELj4ELj1ELj16ENS_18Kernel_traits_baseILj2048EfS2_fS2_fjLj128EEEEELb0ELb1ELb1ELb0EEEvNS_9FwdParamsE,@function
        .size           _ZN10layer_norm13ln_fwd_kernelINS_13Kernel_traitsIf6__halffS2_fjLj2048ELj1ELj4ELj1ELj16ENS_18Kernel_traits_baseILj2048EfS2_fS2_fjLj128EEEEELb0ELb1ELb1ELb0EEEvNS_9FwdParamsE,(.L_x_71538 - _ZN10layer_norm13ln_fwd_kernelINS_13Kernel_traitsIf6__halffS2_fjLj2048ELj1ELj4ELj1ELj16ENS_18Kernel_traits_baseILj2048EfS2_fS2_fjLj128EEEEELb0ELb1ELb1ELb0EEEvNS_9FwdParamsE)
        .other          _ZN10layer_norm13ln_fwd_kernelINS_13Kernel_traitsIf6__halffS2_fjLj2048ELj1ELj4ELj1ELj16ENS_18Kernel_traits_baseILj2048EfS2_fS2_fjLj128EEEEELb0ELb1ELb1ELb0EEEvNS_9FwdParamsE,@"STO_CUDA_ENTRY STV_DEFAULT"
_ZN10layer_norm13ln_fwd_kernelINS_13Kernel_traitsIf6__halffS2_fjLj2048ELj1ELj4ELj1ELj16ENS_18Kernel_traits_baseILj2048EfS2_fS2_fjLj128EEEEELb0ELb1ELb1ELb0EEEvNS_9FwdParamsE:
.text._ZN10layer_norm13ln_fwd_kernelINS_13Kernel_traitsIf6__halffS2_fjLj2048ELj1ELj4ELj1ELj16ENS_18Kernel_traits_baseILj2048EfS2_fS2_fjLj128EEEEELb0ELb1ELb1ELb0EEEvNS_9FwdParamsE:
        /* <DEDUP_REMOVED lines=161> */
.L_x_49852:
        /* <DEDUP_REMOVED lines=155> */
.L_x_49853:
[----:B------:R-:W-:Y:S05]  /*13c0*/  BSYNC.RECONVERGENT B0 ;  /* 0x0000000000007941 */ /* 0x000fea0003800200 */
.L_x_49851:
[----:B------:R-:W1:Y:S01]  /*13d0*/  LDCU UR4, c[0x0][0x384] ;  /* 0x00007080ff0477ac */ /* 0x000e620008000800 */
[----:B------:R-:W2:Y:S01]  /*13e0*/  LDCU UR11, c[0x0][0x40c] ;  /* 0x00008180ff0b77ac */ /* 0x000ea20008000800 */
[----:B------:R-:W3:Y:S01]  /*13f0*/  LDCU.U8 UR5, c[0x0][0x410] ;  /* 0x00008200ff0577ac */ /* 0x000ee20008000000 */
[----:B------:R-:W0:Y:S01]  /*1400*/  LDCU UR10, c[0x0][0x448] ;  /* 0x00008900ff0a77ac */ /* 0x000e220008000800 */
[----:B------:R-:W0:Y:S01]  /*1410*/  LDCU.64 UR8, c[0x0][0x3a0] ;  /* 0x00007400ff0877ac */ /* 0x000e220008000a00 */
[----:B-1----:R-:W-:-:S13]  /*1420*/  ISETP.GE.AND P0, PT, R6, UR4, PT ;  /* 0x0000000406007c0c */ /* 0x002fda000bf06270 */
[----:B0-23--:R-:W-:Y:S05]  /*1430*/  @P0 EXIT ;  /* 0x000000000000094d */ /* 0x00dfea0003800000 */
.L_x_49913:
        /* <DEDUP_REMOVED lines=28> */
.L_x_49857:
[----:B------:R-:W-:Y:S05]  /*1600*/  BSYNC.RECONVERGENT B1 ;  /* 0x0000000000017941 */ /* 0x000fea0003800200 */
.L_x_49856:
        /* <DEDUP_REMOVED lines=10> */
[--C-:B-----5:R-:W-:Y:S02]  /*16b0*/  @P1 HADD2.F32 R169, -RZ, R156.reuse.H0_H0 ;  /* 0x2000009cffa91230 */ /* 0x120fe40000004100 */
[----:B------:R-:W-:Y:S02]  /*16c0*/  @P1 HADD2.F32 R170, -RZ, R156.H1_H1 ;  /* 0x3000009cffaa1230 */ /* 0x000fe40000004100 */
[----:B------:R-:W-:Y:S02]  /*16d0*/  @P1 HADD2.F32 R171, -RZ, R157.H0_H0 ;  /* 0x2000009dffab1230 */ /* 0x000fe40000004100 */
[----:B------:R-:W-:Y:S01]  /*16e0*/  @P1 HADD2.F32 R173, -RZ, R158.H0_H0 ;  /* 0x2000009effad1230 */ /* 0x000fe20000004100 */
[----:B------:R-:W1:Y:S01]  /*16f0*/  @P1 LDC R5, c[0x0][0x40c] ;  /* 0x00010300ff051b82 */ /* 0x000e620000000800 */
[----:B0-----:R-:W-:-:S07]  /*1700*/  @P1 FMUL.FTZ R169, R169, R4 ;  /* 0x00000004a9a91220 */ /* 0x001fce0000410000 */
        /* <DEDUP_REMOVED lines=11> */
[----:B------:R-:W-:Y:S01]  /*17c0*/  MOV R170, R162 ;  /* 0x000000a200aa7202 */ /* 0x000fe20000000f00 */
[----:B------:R-:W-:Y:S01]  /*17d0*/  @P1 FFMA.FTZ R170, R171, R18, R162 ;  /* 0x00000012abaa1223 */ /* 0x000fe200000100a2 */
[----:B------:R-:W-:Y:S01]  /*17e0*/  @P1 HADD2.F32 R171, -RZ, R157.H1_H1 ;  /* 0x3000009dffab1230 */ /* 0x000fe20000004100 */
[----:B---3--:R-:W-:Y:S02]  /*17f0*/  MOV R174, R166 ;  /* 0x000000a600ae7202 */ /* 0x008fe40000000f00 */
[----:B------:R-:W-:-:S02]  /*1800*/  MOV R175, R167 ;  /* 0x000000a700af7202 */ /* 0x000fc40000000f00 */
[----:B-1----:R-:W-:Y:S01]  /*1810*/  @P1 FMUL.FTZ R172, R171, R5 ;  /* 0x00000005abac1220 */ /* 0x002fe20000410000 */
[----:B------:R-:W-:Y:S01]  /*1820*/  MOV R171, R163 ;  /* 0x000000a300ab7202 */ /* 0x000fe20000000f00 */
[----:B------:R-:W1:Y:S02]  /*1830*/  @P1 LDC R5, c[0x0][0x40c] ;  /* 0x00010300ff051b82 */ /* 0x000e640000000800 */
[----:B------:R-:W-:Y:S01]  /*1840*/  @P1 FFMA.FTZ R171, R172, R19, R163 ;  /* 0x00000013acab1223 */ /* 0x000fe200000100a3 */
[----:B------:R-:W-:Y:S01]  /*1850*/  MOV R172, R164 ;  /* 0x000000a400ac7202 */ /* 0x000fe20000000f00 */
[----:B------:R-:W-:Y:S01]  /*1860*/  @P1 FFMA.FTZ R172, R173, R20, R164 ;  /* 0x00000014adac1223 */ /* 0x000fe200000100a4 */
[----:B------:R-:W-:-:S05]  /*1870*/  @P1 HADD2.F32 R173, -RZ, R158.H1_H1 ;  /* 0x3000009effad1230 */ /* 0x000fca0000004100 */
[----:B-1----:R-:W-:Y:S01]  /*1880*/  @P1 FMUL.FTZ R5, R173, R5 ;  /* 0x00000005ad051220 */ /* 0x002fe20000410000 */
[----:B------:R-:W-:-:S03]  /*1890*/  MOV R173, R165 ;  /* 0x000000a500ad7202 */ /* 0x000fc60000000f00 */
[----:B------:R-:W-:Y:S01]  /*18a0*/  @P1 FFMA.FTZ R173, R5, R21, R165 ;  /* 0x0000001505ad1223 */ /* 0x000fe200000100a5 */
[----:B------:R-:W-:-:S05]  /*18b0*/  @P1 HADD2.F32 R5, -RZ, R159.H0_H0 ;  /* 0x2000009fff051230 */ /* 0x000fca0000004100 */
[----:B0-----:R-:W-:-:S04]  /*18c0*/  @P1 FMUL.FTZ R4, R5, R4 ;  /* 0x0000000405041220 */ /* 0x001fc80000410000 */
[----:B------:R-:W-:Y:S01]  /*18d0*/  @P1 FFMA.FTZ R174, R4, R22, R166 ;  /* 0x0000001604ae1223 */ /* 0x000fe200000100a6 */
[----:B------:R-:W-:Y:S06]  /*18e0*/  @!P1 BRA `(.L_x_49860) ;  /* 0x0000000000a89947 */ /* 0x000fec0003800000 */
[----:B------:R-:W-:-:S05]  /*18f0*/  HADD2.F32 R4, -RZ, R159.H1_H1 ;  /* 0x3000009fff047230 */ /* 0x000fca0000004100 */
[----:B------:R-:W-:-:S04]  /*1900*/  FMUL.FTZ R4, R4, UR11 ;  /* 0x0000000b04047c20 */ /* 0x000fc80008410000 */
[----:B------:R-:W-:Y:S01]  /*1910*/  FFMA.FTZ R175, R4, R23, R167 ;  /* 0x0000001704af7223 */ /* 0x000fe200000100a7 */
[----:B------:R-:W-:Y:S06]  /*1920*/  BRA `(.L_x_49860) ;  /* 0x0000000000987947 */ /* 0x000fec0003800000 */
.L_x_49859:
[----:B0-----:R-:W0:Y:S01]  /*1930*/  @P0 LDC R4, c[0x0][0x40c] ;  /* 0x00010300ff040b82 */ /* 0x001e220000000800 */
[--C-:B----45:R-:W-:Y:S02]  /*1940*/  @P0 HADD2.F32 R169, -RZ, R156.reuse.H0_H0 ;  /* 0x2000009cffa90230 */ /* 0x130fe40000004100 */
[----:B------:R-:W-:Y:S02]  /*1950*/  HFMA2 R168, -RZ, RZ, 0, 0 ;  /* 0x00000000ffa87431 */ /* 0x000fe400000001ff */
[----:B------:R-:W-:Y:S01]  /*1960*/  @P0 HADD2.F32 R170, -RZ, R156.H1_H1 ;  /* 0x3000009cffaa0230 */ /* 0x000fe20000004100 */
[----:B------:R-:W-:Y:S01]  /*1970*/  CS2R R172, SRZ ;  /* 0x0000000000ac7805 */ /* 0x000fe2000001ff00 */
[----:B------:R-:W-:Y:S01]  /*1980*/  @P0 HADD2.F32 R171, -RZ, R157.H0_H0 ;  /* 0x2000009dffab0230 */ /* 0x000fe20000004100 */
[----:B------:R-:W-:Y:S01]  /*1990*/  CS2R R174, SRZ ;  /* 0x0000000000ae7805 */ /* 0x000fe2000001ff00 */
[----:B------:R-:W1:Y:S01]  /*19a0*/  @P0 LDC R5, c[0x0][0x40c] ;  /* 0x00010300ff050b82 */ /* 0x000e620000000800 */
[----:B0-----:R-:W-:-:S07]  /*19b0*/  @P0 FMUL.FTZ R169, R169, R4 ;  /* 0x00000004a9a90220 */ /* 0x001fce0000410000 */
[----:B------:R-:W0:Y:S01]  /*19c0*/  @P0 LDC R4, c[0x0][0x40c] ;  /* 0x00010300ff040b82 */ /* 0x000e220000000800 */
[----:B------:R-:W-:Y:S01]  /*19d0*/  @P0 FMUL.FTZ R168, R169, R16 ;  /* 0x00000010a9a80220 */ /* 0x000fe20000410000 */
[----:B------:R-:W-:Y:S01]  /*19e0*/  MOV R169, RZ ;  /* 0x000000ff00a97202 */ /* 0x000fe20000000f00 */
[----:B-1----:R-:W-:-:S05]  /*19f0*/  @P0 FMUL.FTZ R170, R170, R5 ;  /* 0x00000005aaaa0220 */ /* 0x002fca0000410000 */
[----:B------:R-:W1:Y:S01]  /*1a00*/  @P0 LDC R5, c[0x0][0x40c] ;  /* 0x00010300ff050b82 */ /* 0x000e620000000800 */
[----:B------:R-:W-:Y:S01]  /*1a10*/  @P0 FMUL.FTZ R169, R170, R17 ;  /* 0x00000011aaa90220 */ /* 0x000fe20000410000 */
[----:B------:R-:W-:Y:S02]  /*1a20*/  HFMA2 R170, -RZ, RZ, 0, 0 ;  /* 0x00000000ffaa7431 */ /* 0x000fe400000001ff */
[----:B0-----:R-:W-:-:S04]  /*1a30*/  @P0 FMUL.FTZ R171, R171, R4 ;  /* 0x00000004abab0220 */ /* 0x001fc80000410000 */
[----:B------:R-:W0:Y:S01]  /*1a40*/  @P0 LDC R4, c[0x0][0x40c] ;  /* 0x00010300ff040b82 */ /* 0x000e220000000800 */
[----:B------:R-:W-:Y:S01]  /*1a50*/  @P0 FMUL.FTZ R170, R171, R18 ;  /* 0x00000012abaa0220 */ /* 0x000fe20000410000 */
[----:B------:R-:W-:-:S05]  /*1a60*/  @P0 HADD2.F32 R171, -RZ, R157.H1_H1 ;  /* 0x3000009dffab0230 */ /* 0x000fca0000004100 */
[----:B-1----:R-:W-:Y:S01]  /*1a70*/  @P0 FMUL.FTZ R5, R171, R5 ;  /* 0x00000005ab050220 */ /* 0x002fe20000410000 */
[----:B------:R-:W-:-:S03]  /*1a80*/  MOV R171, RZ ;  /* 0x000000ff00ab7202 */ /* 0x000fc60000000f00 */
[----:B------:R-:W-:Y:S01]  /*1a90*/  @P0 FMUL.FTZ R171, R5, R19 ;  /* 0x0000001305ab0220 */ /* 0x000fe20000410000 */
[----:B------:R-:W-:-:S05]  /*1aa0*/  @P0 HADD2.F32 R5, -RZ, R158.H0_H0 ;  /* 0x2000009eff050230 */ /* 0x000fca0000004100 */
[----:B0-----:R-:W-:Y:S01]  /*1ab0*/  @P0 FMUL.FTZ R4, R5, R4 ;  /* 0x0000000405040220 */ /* 0x001fe20000410000 */
[----:B------:R-:W-:-:S03]  /*1ac0*/  @P0 HADD2.F32 R5, -RZ, R158.H1_H1 ;  /* 0x3000009eff050230 */ /* 0x000fc60000004100 */
[----:B------:R-:W-:Y:S02]  /*1ad0*/  @P0 FMUL.FTZ R172, R4, R20 ;  /* 0x0000001404ac0220 */ /* 0x000fe40000410000 */
[----:B------:R-:W0:Y:S02]  /*1ae0*/  @P0 LDC R4, c[0x0][0x40c] ;  /* 0x00010300ff040b82 */ /* 0x000e240000000800 */
[----:B0-----:R-:W-:Y:S01]  /*1af0*/  @P0 FMUL.FTZ R4, R5, R4 ;  /* 0x0000000405040220 */ /* 0x001fe20000410000 */
[----:B------:R-:W-:-:S03]  /*1b00*/  @P0 HADD2.F32 R5, -RZ, R159.H0_H0 ;  /* 0x2000009fff050230 */ /* 0x000fc60000004100 */
[----:B------:R-:W-:Y:S02]  /*1b10*/  @P0 FMUL.FTZ R173, R4, R21 ;  /* 0x0000001504ad0220 */ /* 0x000fe40000410000 */
[----:B------:R-:W0:Y:S02]  /*1b20*/  @P0 LDC R4, c[0x0][0x40c] ;  /* 0x00010300ff040b82 */ /* 0x000e240000000800 */
[----:B0-----:R-:W-:Y:S01]  /*1b30*/  @P0 FMUL.FTZ R4, R5, R4 ;  /* 0x0000000405040220 */ /* 0x001fe20000410000 */
[----:B------:R-:W-:-:S03]  /*1b40*/  @P0 HADD2.F32 R5, -RZ, R159.H1_H1 ;  /* 0x3000009fff050230 */ /* 0x000fc60000004100 */
[----:B------:R-:W-:Y:S02]  /*1b50*/  @P0 FMUL.FTZ R174, R4, R22 ;  /* 0x0000001604ae0220 */ /* 0x000fe40000410000 */
[----:B------:R-:W0:Y:S02]  /*1b60*/  @P0 LDC R4, c[0x0][0x40c] ;  /* 0x00010300ff040b82 */ /* 0x000e240000000800 */
[----:B0-----:R-:W-:-:S04]  /*1b70*/  @P0 FMUL.FTZ R4, R5, R4 ;  /* 0x0000000405040220 */ /* 0x001fc80000410000 */
[----:B------:R-:W-:-:S07]  /*1b80*/  @P0 FMUL.FTZ R175, R4, R23 ;  /* 0x0000001704af0220 */ /* 0x000fce0000410000 */
.L_x_49860:
[----:B------:R-:W-:Y:S05]  /*1b90*/  BSYNC.RECONVERGENT B1 ;  /* 0x0000000000017941 */ /* 0x000fea0003800200 */
.L_x_49858:
[----:B------:R-:W0:Y:S01]  /*1ba0*/  LDC.64 R4, c[0x0][0x3a8] ;  /* 0x0000ea00ff047b82 */ /* 0x000e220000000a00 */
[----:B------:R-:W-:Y:S01]  /*1bb0*/  IADD3 R232, PT, PT, R232, 0x20, RZ ;  /* 0x00000020e8e87810 */ /* 0x000fe20007ffe0ff */
[C---:B0-----:R-:W-:Y:S01]  /*1bc0*/  IMAD.WIDE.U32 R4, R7.reuse, 0x20, R4 ;  /* 0x0000002007047825 */ /* 0x041fe200078e0004 */
[----:B------:R-:W-:-:S04]  /*1bd0*/  IADD3 R7, PT, PT, R7, 0x20, RZ ;  /* 0x0000002007077810 */ /* 0x000fc80007ffe0ff */
[----:B------:R0:W-:Y:S04]  /*1be0*/  STG.E.128 desc[UR6][R4.64], R168 ;  /* 0x000000a804007986 */ /* 0x0001e8000c101d06 */
[----:B------:R0:W-:Y:S02]  /*1bf0*/  STG.E.128 desc[UR6][R4.64+0x10], R172 ;  /* 0x000010ac04007986 */ /* 0x0001e4000c101d06 */
.L_x_49855:
[----:B------:R-:W-:Y:S05]  /*1c00*/  BSYNC.RECONVERGENT B0 ;  /* 0x0000000000007941 */ /* 0x000fea0003800200 */
.L_x_49854:
        /* <DEDUP_REMOVED lines=24> */
[--C-:B------:R-:W-:Y:S02]  /*1d90*/  @P1 HADD2.F32 R177, -RZ, R156.reuse.H0_H0 ;  /* 0x2000009cffb11230 */ /* 0x100fe40000004100 */
[----:B------:R-:W-:-:S05]  /*1da0*/  @P1 HADD2.F32 R178, -RZ, R156.H1_H1 ;  /* 0x3000009cffb21230 */ /* 0x000fca0000004100 */
[----:B------:R-:W1:Y:S01]  /*1db0*/  @P1 LDC R4, c[0x0][0x40c] ;  /* 0x00010300ff041b82 */ /* 0x000e620000000800 */
[----:B0-----:R-:W-:-:S07]  /*1dc0*/  @P1 FMUL.FTZ R177, R177, R5 ;  /* 0x00000005b1b11220 */ /* 0x001fce0000410000 */
[----:B------:R-:W0:Y:S01]  /*1dd0*/  @P1 LDC R5, c[0x0][0x40c] ;  /* 0x00010300ff051b82 */ /* 0x000e220000000800 */
[----:B------:R-:W-:Y:S01]  /*1de0*/  @P1 FFMA.FTZ R176, R177, R32, R160 ;  /* 0x00000020b1b01223 */ /* 0x000fe200000100a0 */
[----:B------:R-:W-:Y:S01]  /*1df0*/  MOV R177, R161 ;  /* 0x000000a100b17202 */ /* 0x000fe20000000f00 */
[----:B-1----:R-:W-:-:S05]  /*1e00*/  @P1 FMUL.FTZ R178, R178, R4 ;  /* 0x00000004b2b21220 */ /* 0x002fca0000410000 */
[----:B------:R-:W1:Y:S01]  /*1e10*/  @P1 LDC R4, c[0x0][0x40c] ;  /* 0x00010300ff041b82 */ /* 0x000e620000000800 */
[----:B------:R-:W-:Y:S01]  /*1e20*/  @P1 FFMA.FTZ R177, R178, R33, R161 ;  /* 0x00000021b2b11223 */ /* 0x000fe200000100a1 */
[----:B------:R-:W-:-:S05]  /*1e30*/  @P1 HADD2.F32 R178, -RZ, R157.H0_H0 ;  /* 0x2000009dffb21230 */ /* 0x000fca0000004100 */
[----:B0-----:R-:W-:Y:S01]  /*1e40*/  @P1 FMUL.FTZ R5, R178, R5 ;  /* 0x00000005b2051220 */ /* 0x001fe20000410000 */
[----:B------:R-:W-:-:S03]  /*1e50*/  MOV R178, R162 ;  /* 0x000000a200b27202 */ /* 0x000fc60000000f00 */
[----:B------:R-:W-:Y:S01]  /*1e60*/  @P1 FFMA.FTZ R178, R5, R34, R162 ;  /* 0x0000002205b21223 */ /* 0x000fe200000100a2 */
[----:B------:R-:W-:-:S05]  /*1e70*/  @P1 HADD2.F32 R5, -RZ, R157.H1_H1 ;  /* 0x3000009dff051230 */ /* 0x000fca0000004100 */
[----:B-1----:R-:W-:Y:S01]  /*1e80*/  @P1 FMUL.FTZ R4, R5, R4 ;  /* 0x0000000405041220 */ /* 0x002fe20000410000 */
[----:B------:R-:W-:-:S03]  /*1e90*/  @P1 HADD2.F32 R5, -RZ, R158.H0_H0 ;  /* 0x2000009eff051230 */ /* 0x000fc60000004100 */
[----:B------:R-:W-:Y:S02]  /*1ea0*/  @P1 FFMA.FTZ R179, R4, R35, R163 ;  /* 0x0000002304b31223 */ /* 0x000fe400000100a3 */
[----:B------:R-:W0:Y:S02]  /*1eb0*/  @P1 LDC R4, c[0x0][0x40c] ;  /* 0x00010300ff041b82 */ /* 0x000e240000000800 */
[----:B0-----:R-:W-:Y:S01]  /*1ec0*/  @P1 FMUL.FTZ R4, R5, R4 ;  /* 0x0000000405041220 */ /* 0x001fe20000410000 */
[----:B------:R-:W-:-:S03]  /*1ed0*/  @P1 HADD2.F32 R5, -RZ, R158.H1_H1 ;  /* 0x3000009eff051230 */ /* 0x000fc60000004100 */
[----:B------:R-:W-:Y:S02]  /*1ee0*/  @P1 FFMA.FTZ R180, R4, R36, R164 ;  /* 0x0000002404b41223 */ /* 0x000fe400000100a4 */
[----:B------:R-:W0:Y:S02]  /*1ef0*/  @P1 LDC R4, c[0x0][0x40c] ;  /* 0x00010300ff041b82 */ /* 0x000e240000000800 */
[----:B0-----:R-:W-:Y:S01]  /*1f00*/  @P1 FMUL.FTZ R4, R5, R4 ;  /* 0x0000000405041220 */ /* 0x001fe20000410000 */
[----:B------:R-:W-:-:S03]  /*1f10*/  @P1 HADD2.F32 R5, -RZ, R159.H0_H0 ;  /* 0x2000009fff051230 */ /* 0x000fc60000004100 */
[----:B------:R-:W-:Y:S02]  /*1f20*/  @P1 FFMA.FTZ R181, R4, R37, R165 ;  /* 0x0000002504b51223 */ /* 0x000fe400000100a5 */
[----:B------:R-:W0:Y:S02]  /*1f30*/  @P1 LDC R4, c[0x0][0x40c] ;  /* 0x00010300ff041b82 */ /* 0x000e240000000800 */
[----:B0-----:R-:W-:-:S04]  /*1f40*/  @P1 FMUL.FTZ R4, R5, R4 ;  /* 0x0000000405041220 */ /* 0x001fc80000410000 */
[----:B------:R-:W-:Y:S01]  /*1f50*/  @P1 FFMA.FTZ R182, R4, R38, R166 ;  /* 0x0000002604b61223 */ /* 0x000fe200000100a6 */
[----:B------:R-:W-:Y:S06]  /*1f60*/  @!P1 BRA `(.L_x_49865) ;  /* 0x0000000000a89947 */ /* 0x000fec0003800000 */
[----:B------:R-:W-:-:S05]  /*1f70*/  HADD2.F32 R4, -RZ, R159.H1_H1 ;  /* 0x3000009fff047230 */ /* 0x000fca0000004100 */
[----:B------:R-:W-:-:S04]  /*1f80*/  FMUL.FTZ R4, R4, UR11 ;  /* 0x0000000b04047c20 */ /* 0x000fc80008410000 */
[----:B------:R-:W-:Y:S01]  /*1f90*/  FFMA.FTZ R183, R4, R39, R167 ;  /* 0x0000002704b77223 */ /* 0x000fe200000100a7 */
[----:B------:R-:W-:Y:S06]  /*1fa0*/  BRA `(.L_x_49865) ;  /* 0x0000000000987947 */ /* 0x000fec0003800000 */
.L_x_49864:
[----:B0-----:R-:W0:Y:S01]  /*1fb0*/  @P0 LDC R4, c[0x0][0x40c] ;  /* 0x00010300ff040b82 */ /* 0x001e220000000800 */
[--C-:B-----5:R-:W-:Y:S02]  /*1fc0*/  @P0 HADD2.F32 R177, -RZ, R156.reuse.H0_H0 ;  /* 0x2000009cffb10230 */ /* 0x120fe40000004100 */
        /* <DEDUP_REMOVED lines=36> */
.L_x_49865:
[----:B------:R-:W-:Y:S05]  /*2210*/  BSYNC.RECONVERGENT B1 ;  /* 0x0000000000017941 */ /* 0x000fea0003800200 */
.L_x_49863:
[----:B------:R-:W0:Y:S01]  /*2220*/  LDC.64 R4, c[0x0][0x3a8] ;  /* 0x0000ea00ff047b82 */ /* 0x000e220000000a00 */
[----:B------:R-:W-:Y:S01]  /*2230*/  IADD3 R232, PT, PT, R232, 0x20, RZ ;  /* 0x00000020e8e87810 */ /* 0x000fe20007ffe0ff */
[C---:B0-----:R-:W-:Y:S01]  /*2240*/  IMAD.WIDE.U32 R4, R7.reuse, 0x20, R4 ;  /* 0x0000002007047825 */ /* 0x041fe200078e0004 */
[----:B------:R-:W-:-:S04]  /*2250*/  IADD3 R7, PT, PT, R7, 0x20, RZ ;  /* 0x0000002007077810 */ /* 0x000fc80007ffe0ff */
[----:B------:R1:W-:Y:S04]  /*2260*/  STG.E.128 desc[UR6][R4.64], R176 ;  /* 0x000000b004007986 */ /* 0x0003e8000c101d06 */
[----:B------:R1:W-:Y:S02]  /*2270*/  STG.E.128 desc[UR6][R4.64+0x10], R180 ;  /* 0x000010b404007986 */ /* 0x0003e4000c101d06 */
.L_x_49862:
[----:B------:R-:W-:Y:S05]  /*2280*/  BSYNC.RECONVERGENT B0 ;  /* 0x0000000000007941 */ /* 0x000fea0003800200 */
.L_x_49861:
        /* <DEDUP_REMOVED lines=58> */
.L_x_49869:
        /* <DEDUP_REMOVED lines=38> */
.L_x_49870:
[----:B------:R-:W-:Y:S05]  /*2890*/  BSYNC.RECONVERGENT B1 ;  /* 0x0000000000017941 */ /* 0x000fea0003800200 */
.L_x_49868:
[----:B------:R-:W0:Y:S01]  /*28a0*/  LDC.64 R4, c[0x0][0x3a8] ;  /* 0x0000ea00ff047b82 */ /* 0x000e220000000a00 */
[----:B------:R-:W-:Y:S01]  /*28b0*/  IADD3 R232, PT, PT, R232, 0x20, RZ ;  /* 0x00000020e8e87810 */ /* 0x000fe20007ffe0ff */
[C---:B0-----:R-:W-:Y:S01]  /*28c0*/  IMAD.WIDE.U32 R4, R7.reuse, 0x20, R4 ;  /* 0x0000002007047825 */ /* 0x041fe200078e0004 */
[----:B------:R-:W-:-:S04]  /*28d0*/  IADD3 R7, PT, PT, R7, 0x20, RZ ;  /* 0x0000002007077810 */ /* 0x000fc80007ffe0ff */
[----:B------:R2:W-:Y:S04]  /*28e0*/  STG.E.128 desc[UR6][R4.64], R184 ;  /* 0x000000b804007986 */ /* 0x0005e8000c101d06 */
[----:B------:R2:W-:Y:S02]  /*28f0*/  STG.E.128 desc[UR6][R4.64+0x10], R188 ;  /* 0x000010bc04007986 */ /* 0x0005e4000c101d06 */
.L_x_49867:
[----:B------:R-:W-:Y:S05]  /*2900*/  BSYNC.RECONVERGENT B0 ;  /* 0x0000000000007941 */ /* 0x000fea0003800200 */
.L_x_49866:
        /* <DEDUP_REMOVED lines=58> */
.L_x_49874:
        /* <DEDUP_REMOVED lines=38> */
.L_x_49875:
[----:B------:R-:W-:Y:S05]  /*2f10*/  BSYNC.RECONVERGENT B1 ;  /* 0x0000000000017941 */ /* 0x000fea0003800200 */
.L_x_49873:
[----:B------:R-:W0:Y:S01]  /*2f20*/  LDC.64 R4, c[0x0][0x3a8] ;  /* 0x0000ea00ff047b82 */ /* 0x000e220000000a00 */
[----:B------:R-:W-:Y:S01]  /*2f30*/  IADD3 R232, PT, PT, R232, 0x20, RZ ;  /* 0x00000020e8e87810 */ /* 0x000fe20007ffe0ff */
[C---:B0-----:R-:W-:Y:S01]  /*2f40*/  IMAD.WIDE.U32 R4, R7.reuse, 0x20, R4 ;  /* 0x0000002007047825 */ /* 0x041fe200078e0004 */
[----:B------:R-:W-:-:S04]  /*2f50*/  IADD3 R7, PT, PT, R7, 0x20, RZ ;  /* 0x0000002007077810 */ /* 0x000fc80007ffe0ff */
[----:B------:R3:W-:Y:S04]  /*2f60*/  STG.E.128 desc[UR6][R4.64], R192 ;  /* 0x000000c004007986 */ /* 0x0007e8000c101d06 */
[----:B------:R3:W-:Y:S02]  /*2f70*/  STG.E.128 desc[UR6][R4.64+0x10], R196 ;  /* 0x000010c404007986 */ /* 0x0007e4000c101d06 */
.L_x_49872:
[----:B------:R-:W-:Y:S05]  /*2f80*/  BSYNC.RECONVERGENT B0 ;  /* 0x0000000000007941 */ /* 0x000fea0003800200 */
.L_x_49871:
        /* <DEDUP_REMOVED lines=58> */
.L_x_49879:
        /* <DEDUP_REMOVED lines=38> */
.L_x_49880:
[----:B------:R-:W-:Y:S05]  /*3590*/  BSYNC.RECONVERGENT B1 ;  /* 0x0000000000017941 */ /* 0x000fea0003800200 */
.L_x_49878:
[----:B------:R-:W0:Y:S01]  /*35a0*/  LDC.64 R4, c[0x0][0x3a8] ;  /* 0x0000ea00ff047b82 */ /* 0x000e220000000a00 */
[----:B------:R-:W-:Y:S01]  /*35b0*/  IADD3 R232, PT, PT, R232, 0x20, RZ ;  /* 0x00000020e8e87810 */ /* 0x000fe20007ffe0ff */
[C---:B0-----:R-:W-:Y:S01]  /*35c0*/  IMAD.WIDE.U32 R4, R7.reuse, 0x20, R4 ;  /* 0x0000002007047825 */ /* 0x041fe200078e0004 */
[----:B------:R-:W-:-:S04]  /*35d0*/  IADD3 R7, PT, PT, R7, 0x20, RZ ;  /* 0x0000002007077810 */ /* 0x000fc80007ffe0ff */
[----:B------:R0:W-:Y:S04]  /*35e0*/  STG.E.128 desc[UR6][R4.64], R200 ;  /* 0x000000c804007986 */ /* 0x0001e8000c101d06 */
[----:B------:R0:W-:Y:S02]  /*35f0*/  STG.E.128 desc[UR6][R4.64+0x10], R204 ;  /* 0x000010cc04007986 */ /* 0x0001e4000c101d06 */
.L_x_49877:
[----:B------:R-:W-:Y:S05]  /*3600*/  BSYNC.RECONVERGENT B0 ;  /* 0x0000000000007941 */ /* 0x000fea0003800200 */
.L_x_49876:
        /* <DEDUP_REMOVED lines=58> */
.L_x_49884:
        /* <DEDUP_REMOVED lines=38> */
.L_x_49885:
[----:B------:R-:W-:Y:S05]  /*3c10*/  BSYNC.RECONVERGENT B1 ;  /* 0x0000000000017941 */ /* 0x000fea0003800200 */
.L_x_49883:
[----:B------:R-:W0:Y:S01]  /*3c20*/  LDC.64 R4, c[0x0][0x3a8] ;  /* 0x0000ea00ff047b82 */ /* 0x000e220000000a00 */
[----:B------:R-:W-:Y:S01]  /*3c30*/  IADD3 R232, PT, PT, R232, 0x20, RZ ;  /* 0x00000020e8e87810 */ /* 0x000fe20007ffe0ff */
[C---:B0-----:R-:W-:Y:S01]  /*3c40*/  IMAD.WIDE.U32 R4, R7.reuse, 0x20, R4 ;  /* 0x0000002007047825 */ /* 0x041fe200078e0004 */
[----:B------:R-:W-:-:S04]  /*3c50*/  IADD3 R7, PT, PT, R7, 0x20, RZ ;  /* 0x0000002007077810 */ /* 0x000fc80007ffe0ff */
[----:B------:R0:W-:Y:S04]  /*3c60*/  STG.E.128 desc[UR6][R4.64], R208 ;  /* 0x000000d004007986 */ /* 0x0001e8000c101d06 */
[----:B------:R0:W-:Y:S02]  /*3c70*/  STG.E.128 desc[UR6][R4.64+0x10], R212 ;  /* 0x000010d404007986 */ /* 0x0001e4000c101d06 */
.L_x_49882:
[----:B------:R-:W-:Y:S05]  /*3c80*/  BSYNC.RECONVERGENT B0 ;  /* 0x0000000000007941 */ /* 0x000fea0003800200 */
.L_x_49881:
        /* <DEDUP_REMOVED lines=58> */
.L_x_49889:
        /* <DEDUP_REMOVED lines=38> */
.L_x_49890:
[----:B------:R-:W-:Y:S05]  /*4290*/  BSYNC.RECONVERGENT B1 ;  /* 0x0000000000017941 */ /* 0x000fea0003800200 */
.L_x_49888:
[----:B------:R-:W0:Y:S01]  /*42a0*/  LDC.64 R4, c[0x0][0x3a8] ;  /* 0x0000ea00ff047b82 */ /* 0x000e220000000a00 */
[----:B------:R-:W-:Y:S01]  /*42b0*/  IADD3 R232, PT, PT, R232, 0x20, RZ ;  /* 0x00000020e8e87810 */ /* 0x000fe20007ffe0ff */
[C---:B0-----:R-:W-:Y:S01]  /*42c0*/  IMAD.WIDE.U32 R4, R7.reuse, 0x20, R4 ;  /* 0x0000002007047825 */ /* 0x041fe200078e0004 */
[----:B------:R-:W-:-:S04]  /*42d0*/  IADD3 R7, PT, PT, R7, 0x20, RZ ;  /* 0x0000002007077810 */ /* 0x000fc80007ffe0ff */
[----:B------:R0:W-:Y:S04]  /*42e0*/  STG.E.128 desc[UR6][R4.64], R216 ;  /* 0x000000d804007986 */ /* 0x0001e8000c101d06 */
[----:B------:R0:W-:Y:S02]  /*42f0*/  STG.E.128 desc[UR6][R4.64+0x10], R220 ;  /* 0x000010dc04007986 */ /* 0x0001e4000c101d06 */
.L_x_49887:
[----:B------:R-:W-:Y:S05]  /*4300*/  BSYNC.RECONVERGENT B0 ;  /* 0x0000000000007941 */ /* 0x000fea0003800200 */
.L_x_49886:
        /* <DEDUP_REMOVED lines=24> */
[----:B------:R-:W-:Y:S01]  /*4490*/  @P0 HADD2.F32 R4, -RZ, R156.H0_H0 ;  /* 0x2000009cff040230 */ /* 0x000fe20000004100 */
[----:B------:R-:W-:Y:S02]  /*44a0*/  MOV R230, R166 ;  /* 0x000000a600e67202 */ /* 0x000fe40000000f00 */
[----:B------:R-:W-:-:S04]  /*44b0*/  MOV R231, R167 ;  /* 0x000000a700e77202 */ /* 0x000fc80000000f00 */
[----:B------:R-:W1:Y:S01]  /*44c0*/  @P0 LDC R3, c[0x0][0x40c] ;  /* 0x00010300ff030b82 */ /* 0x000e620000000800 */
[----:B0-----:R-:W-:-:S07]  /*44d0*/  @P0 FMUL.FTZ R5, R4, R5 ;  /* 0x0000000504050220 */ /* 0x001fce0000410000 */
[----:B------:R-:W0:Y:S01]  /*44e0*/  @P0 LDC R4, c[0x0][0x40c] ;  /* 0x00010300ff040b82 */ /* 0x000e220000000800 */
[----:B------:R-:W-:Y:S01]  /*44f0*/  @P0 FFMA.FTZ R224, R5, R148, R160 ;  /* 0x0000009405e00223 */ /* 0x000fe200000100a0 */
[----:B------:R-:W-:-:S05]  /*4500*/  @P0 HADD2.F32 R5, -RZ, R156.H1_H1 ;  /* 0x3000009cff050230 */ /* 0x000fca0000004100 */
[----:B-1----:R-:W-:Y:S02]  /*4510*/  @P0 FMUL.FTZ R5, R5, R3 ;  /* 0x0000000305050220 */ /* 0x002fe40000410000 */
[----:B------:R-:W1:Y:S02]  /*4520*/  @P0 LDC R3, c[0x0][0x40c] ;  /* 0x00010300ff030b82 */ /* 0x000e640000000800 */
[----:B------:R-:W-:Y:S01]  /*4530*/  @P0 FFMA.FTZ R225, R5, R149, R161 ;  /* 0x0000009505e10223 */ /* 0x000fe200000100a1 */
[----:B------:R-:W-:-:S05]  /*4540*/  @P0 HADD2.F32 R5, -RZ, R157.H0_H0 ;  /* 0x2000009dff050230 */ /* 0x000fca0000004100 */
[----:B0-----:R-:W-:-:S04]  /*4550*/  @P0 FMUL.FTZ R4, R5, R4 ;  /* 0x0000000405040220 */ /* 0x001fc80000410000 */
        /* <DEDUP_REMOVED lines=21> */
.L_x_49894:
[----:B------:R-:W1:Y:S01]  /*46b0*/  @P0 LDC R3, c[0x0][0x40c] ;  /* 0x00010300ff030b82 */ /* 0x000e620000000800 */
[----:B0----5:R-:W-:Y:S01]  /*46c0*/  @P0 HADD2.F32 R4, -RZ, R156.H0_H0 ;  /* 0x2000009cff040230 */ /* 0x021fe20000004100 */
[----:B------:R-:W-:Y:S02]  /*46d0*/  CS2R R224, SRZ ;  /* 0x0000000000e07805 */ /* 0x000fe4000001ff00 */
[----:B------:R-:W-:Y:S02]  /*46e0*/  CS2R R226, SRZ ;  /* 0x0000000000e27805 */ /* 0x000fe4000001ff00 */
[----:B------:R-:W-:Y:S02]  /*46f0*/  CS2R R228, SRZ ;  /* 0x0000000000e47805 */ /* 0x000fe4000001ff00 */
[----:B------:R-:W-:Y:S01]  /*4700*/  CS2R R230, SRZ ;  /* 0x0000000000e67805 */ /* 0x000fe2000001ff00 */
[----:B------:R-:W0:Y:S01]  /*4710*/  @P0 LDC R5, c[0x0][0x40c] ;  /* 0x00010300ff050b82 */ /* 0x000e220000000800 */
[----:B-1----:R-:W-:-:S07]  /*4720*/  @P0 FMUL.FTZ R4, R4, R3 ;  /* 0x0000000304040220 */ /* 0x002fce0000410000 */
[----:B------:R-:W1:Y:S01]  /*4730*/  @P0 LDC R3, c[0x0][0x40c] ;  /* 0x00010300ff030b82 */ /* 0x000e620000000800 */
        /* <DEDUP_REMOVED lines=9> */
[----:B------:R-:W-:-:S05]  /*47d0*/  @P0 HADD2.F32 R5, -RZ, R157.H1_H1 ;  /* 0x3000009dff050230 */ /* 0x000fca0000004100 */
[----:B0-----:R-:W-:-:S04]  /*47e0*/  @P0 FMUL.FTZ R4, R5, R4 ;  /* 0x0000000405040220 */ /* 0x001fc80000410000 */
[----:B------:R-:W-:Y:S01]  /*47f0*/  @P0 FMUL.FTZ R227, R4, R151 ;  /* 0x0000009704e30220 */ /* 0x000fe20000410000 */
[----:B------:R-:W-:-:S05]  /*4800*/  @P0 HADD2.F32 R4, -RZ, R158.H0_H0 ;  /* 0x2000009eff040230 */ /* 0x000fca0000004100 */
[----:B-1----:R-:W-:Y:S01]  /*4810*/  @P0 FMUL.FTZ R3, R4, R3 ;  /* 0x0000000304030220 */ /* 0x002fe20000410000 */
        /* <DEDUP_REMOVED lines=13> */
.L_x_49895:
[----:B------:R-:W-:Y:S05]  /*48f0*/  BSYNC.RECONVERGENT B1 ;  /* 0x0000000000017941 */ /* 0x000fea0003800200 */
.L_x_49893:
[----:B------:R-:W0:Y:S02]  /*4900*/  LDC.64 R4, c[0x0][0x3a8] ;  /* 0x0000ea00ff047b82 */ /* 0x000e240000000a00 */
[----:B0-----:R-:W-:-:S05]  /*4910*/  IMAD.WIDE.U32 R4, R7, 0x20, R4 ;  /* 0x0000002007047825 */ /* 0x001fca00078e0004 */
[----:B------:R0:W-:Y:S04]  /*4920*/  STG.E.128 desc[UR6][R4.64], R224 ;  /* 0x000000e004007986 */ /* 0x0001e8000c101d06 */
[----:B------:R0:W-:Y:S02]  /*4930*/  STG.E.128 desc[UR6][R4.64+0x10], R228 ;  /* 0x000010e404007986 */ /* 0x0001e4000c101d06 */
.L_x_49892:
[----:B------:R-:W-:Y:S05]  /*4940*/  BSYNC.RECONVERGENT B0 ;  /* 0x0000000000007941 */ /* 0x000fea0003800200 */
.L_x_49891:
        /* <DEDUP_REMOVED lines=234> */
.L_x_49925:
        /* <DEDUP_REMOVED lines=51> */
[----:B------:R-:W-:Y:S01]  /*5b20*/  FMUL.FTZ R7, R3, R7 ;  /* 0x0000000703077220 */ /* 0x000fe20000410000 */
[----:B----4-:R-:W-:-:S03]  /*5b30*/  FFMA.FTZ R233, R233, R2, R10 ;  /* 0x00000002e9e97223 */ /* 0x010fc6000001000a */
[----:B------:R-:W-:Y:S01]  /*5b40*/  FFMA.FTZ R7, R7, R234, R11 ;  /* 0x000000ea07077223 */ /* 0x000fe2000001000b */
[--C-:B------:R-:W-:Y:S01]  /*5b50*/  FADD.FTZ R234, R172, -R4.reuse ;  /* 0x80000004acea7221 */ /* 0x100fe20000010000 */
[----:B------:R0:W5:Y:S03]  /*5b60*/  LDL.LU R2, [R1+0x84] ;  /* 0x0000840001027983 */ /* 0x0001660000300800 */
[----:B------:R-:W-:Y:S01]  /*5b70*/  F2FP.F16.F32.PACK_AB R233, R7, R233 ;  /* 0x000000e907e9723e */ /* 0x000fe200000000ff */
[----:B------:R-:W-:Y:S01]  /*5b80*/  FADD.FTZ R7, R173, -R4 ;  /* 0x80000004ad077221 */ /* 0x000fe20000010000 */
[----:B------:R-:W-:-:S03]  /*5b90*/  FMUL.FTZ R234, R3, R234 ;  /* 0x000000ea03ea7220 */ /* 0x000fc60000410000 */
[----:B------:R-:W-:Y:S01]  /*5ba0*/  FMUL.FTZ R7, R3, R7 ;  /* 0x0000000703077220 */ /* 0x000fe20000410000 */
[----:B------:R-:W-:-:S03]  /*5bb0*/  FFMA.FTZ R234, R234, R0, R12 ;  /* 0x00000000eaea7223 */ /* 0x000fc6000001000c */
[----:B------:R-:W-:Y:S01]  /*5bc0*/  FFMA.FTZ R7, R7, R235, R13 ;  /* 0x000000eb07077223 */ /* 0x000fe2000001000d */
[--C-:B------:R-:W-:Y:S01]  /*5bd0*/  FADD.FTZ R235, R175, -R4.reuse ;  /* 0x80000004afeb7221 */ /* 0x100fe20000010000 */
[----:B------:R0:W5:Y:S03]  /*5be0*/  LDL.LU R0, [R1+0x80] ;  /* 0x0000800001007983 */ /* 0x0001660000300800 */
[----:B------:R-:W-:Y:S01]  /*5bf0*/  F2FP.F16.F32.PACK_AB R234, R7, R234 ;  /* 0x000000ea07ea723e */ /* 0x000fe200000000ff */
[----:B------:R-:W-:Y:S01]  /*5c00*/  FADD.FTZ R7, R174, -R4 ;  /* 0x80000004ae077221 */ /* 0x000fe20000010000 */
[----:B------:R-:W-:-:S03]  /*5c10*/  FMUL.FTZ R235, R3, R235 ;  /* 0x000000eb03eb7220 */ /* 0x000fc60000410000 */
[----:B------:R-:W-:-:S04]  /*5c20*/  FMUL.FTZ R7, R3, R7 ;  /* 0x0000000703077220 */ /* 0x000fc80000410000 */
[----:B------:R-:W-:Y:S01]  /*5c30*/  FFMA.FTZ R7, R7, R16, R14 ;  /* 0x0000001007077223 */ /* 0x000fe2000001000e */
[----:B------:R-:W-:Y:S02]  /*5c40*/  FFMA.FTZ R235, R235, R17, R15 ;  /* 0x00000011ebeb7223 */ /* 0x000fe4000001000f */
[----:B------:R-:W1:Y:S03]  /*5c50*/  LDC.64 R16, c[0x0][0x428] ;  /* 0x00010a00ff107b82 */ /* 0x000e660000000a00 */
[----:B------:R-:W-:Y:S01]  /*5c60*/  F2FP.F16.F32.PACK_AB R235, R235, R7 ;  /* 0x00000007ebeb723e */ /* 0x000fe200000000ff */
[----:B-1----:R-:W-:-:S05]  /*5c70*/  IMAD.WIDE.U32 R16, R5, 0x10, R16 ;  /* 0x0000001005107825 */ /* 0x002fca00078e0010 */
[----:B------:R1:W-:Y:S04]  /*5c80*/  STG.E.128 desc[UR6][R16.64], R232 ;  /* 0x000000e810007986 */ /* 0x0003e8000c101d06 */
[----:B-1----:R0:W5:Y:S01]  /*5c90*/  LDL.LU.64 R16, [R1+0x78] ;  /* 0x0000780001107983 */ /* 0x0021620000300a00 */
[----:B------:R-:W-:-:S07]  /*5ca0*/  IADD3 R5, PT, PT, R5, 0x20, RZ ;  /* 0x0000002005057810 */ /* 0x000fce0007ffe0ff */
.L_x_49900:
[----:B------:R-:W-:Y:S05]  /*5cb0*/  BSYNC.RECONVERGENT B1 ;  /* 0x0000000000017941 */ /* 0x000fea0003800200 */
.L_x_49899:
        /* <DEDUP_REMOVED lines=45> */
[----:B------:R-:W2:Y:S03]  /*5f90*/  LDC.64 R8, c[0x0][0x428] ;  /* 0x00010a00ff087b82 */ /* 0x000ea60000000a00 */
[----:B------:R-:W-:Y:S01]  /*5fa0*/  F2FP.F16.F32.PACK_AB R235, R235, R7 ;  /* 0x00000007ebeb723e */ /* 0x000fe200000000ff */
[----:B--2---:R-:W-:-:S05]  /*5fb0*/  IMAD.WIDE.U32 R8, R5, 0x10, R8 ;  /* 0x0000001005087825 */ /* 0x004fca00078e0008 */
[----:B------:R2:W-:Y:S04]  /*5fc0*/  STG.E.128 desc[UR6][R8.64], R232 ;  /* 0x000000e808007986 */ /* 0x0005e8000c101d06 */
[----:B--2---:R1:W5:Y:S01]  /*5fd0*/  LDL.LU.64 R8, [R1+0x78] ;  /* 0x0000780001087983 */ /* 0x0043620000300a00 */
[----:B------:R-:W-:-:S07]  /*5fe0*/  IADD3 R5, PT, PT, R5, 0x20, RZ ;  /* 0x0000002005057810 */ /* 0x000fce0007ffe0ff */
.L_x_49902:
[----:B------:R-:W-:Y:S05]  /*5ff0*/  BSYNC.RECONVERGENT B1 ;  /* 0x0000000000017941 */ /* 0x000fea0003800200 */
.L_x_49901:
        /* <DEDUP_REMOVED lines=45> */
[----:B------:R-:W0:Y:S03]  /*62d0*/  LDC.64 R8, c[0x0][0x428] ;  /* 0x00010a00ff087b82 */ /* 0x000e260000000a00 */
[----:B------:R-:W-:Y:S01]  /*62e0*/  F2FP.F16.F32.PACK_AB R235, R235, R7 ;  /* 0x00000007ebeb723e */ /* 0x000fe200000000ff */
[----:B0-----:R-:W-:-:S05]  /*62f0*/  IMAD.WIDE.U32 R8, R5, 0x10, R8 ;  /* 0x0000001005087825 */ /* 0x001fca00078e0008 */
[----:B------:R0:W-:Y:S04]  /*6300*/  STG.E.128 desc[UR6][R8.64], R232 ;  /* 0x000000e808007986 */ /* 0x0001e8000c101d06 */
[----:B0-----:R2:W5:Y:S01]  /*6310*/  LDL.LU.64 R8, [R1+0x78] ;  /* 0x0000780001087983 */ /* 0x0015620000300a00 */
[----:B------:R-:W-:-:S07]  /*6320*/  IADD3 R5, PT, PT, R5, 0x20, RZ ;  /* 0x0000002005057810 */ /* 0x000fce0007ffe0ff */
.L_x_49904:
[----:B------:R-:W-:Y:S05]  /*6330*/  BSYNC.RECONVERGENT B1 ;  /* 0x0000000000017941 */ /* 0x000fea0003800200 */
.L_x_49903:
        /* <DEDUP_REMOVED lines=30> */
[----:B------:R-:W-:Y:S01]  /*6520*/  FFMA.FTZ R234, R234, R248, R60 ;  /* 0x000000f8eaea7223 */ /* 0x000fe2000001003c */
[----:B0-----:R-:W-:-:S04]  /*6530*/  IMAD.WIDE.U32 R8, R5, 0x10, R8 ;  /* 0x0000001005087825 */ /* 0x001fc800078e0008 */
        /* <DEDUP_REMOVED lines=9> */
.L_x_49906:
[----:B------:R-:W-:Y:S05]  /*65d0*/  BSYNC.RECONVERGENT B1 ;  /* 0x0000000000017941 */ /* 0x000fea0003800200 */
.L_x_49905:
        /* <DEDUP_REMOVED lines=37> */
.L_x_49908:
[----:B------:R-:W-:Y:S05]  /*6830*/  BSYNC.RECONVERGENT B1 ;  /* 0x0000000000017941 */ /* 0x000fea0003800200 */
.L_x_49907:
        /* <DEDUP_REMOVED lines=37> */
.L_x_49910:
[----:B------:R-:W-:Y:S05]  /*6a90*/  BSYNC.RECONVERGENT B1 ;  /* 0x0000000000017941 */ /* 0x000fea0003800200 */
.L_x_49909:
        /* <DEDUP_REMOVED lines=37> */
.L_x_49912:
[----:B------:R-:W-:Y:S05]  /*6cf0*/  BSYNC.RECONVERGENT B1 ;  /* 0x0000000000017941 */ /* 0x000fea0003800200 */
.L_x_49911:
        /* <DEDUP_REMOVED lines=23> */
[----:B------:R-:W-:Y:S01]  /*6e70*/  F2FP.F16.F32.PACK_AB R235, R3, R4 ;  /* 0x0000000403eb723e */ /* 0x000fe200000000ff */
[----:B------:R-:W-:Y:S01]  /*6e80*/  FFMA.FTZ R3, R234, R132, R140 ;  /* 0x00000084ea037223 */ /* 0x000fe2000001008c */
[----:B------:R-:W-:Y:S01]  /*6e90*/  FFMA.FTZ R4, R232, R134, R142 ;  /* 0x00000086e8047223 */ /* 0x000fe2000001008e */
[----:B------:R-:W-:Y:S01]  /*6ea0*/  FFMA.FTZ R234, R7, R136, R144 ;  /* 0x0000008807ea7223 */ /* 0x000fe20000010090 */
[----:B------:R-:W-:Y:S01]  /*6eb0*/  FFMA.FTZ R232, R233, R137, R145 ;  /* 0x00000089e9e87223 */ /* 0x000fe20000010091 */
[----:B------:R-:W-:Y:S01]  /*6ec0*/  FFMA.FTZ R233, R8, R135, R143 ;  /* 0x0000008708e97223 */ /* 0x000fe2000001008f */
[----:B------:R-:W-:Y:S02]  /*6ed0*/  FFMA.FTZ R7, R9, R133, R141 ;  /* 0x0000008509077223 */ /* 0x000fe4000001008d */
[----:B------:R-:W0:Y:S01]  /*6ee0*/  LDC.64 R8, c[0x0][0x428] ;  /* 0x00010a00ff087b82 */ /* 0x000e220000000a00 */
[----:B------:R-:W-:Y:S02]  /*6ef0*/  F2FP.F16.F32.PACK_AB R234, R232, R234 ;  /* 0x000000eae8ea723e */ /* 0x000fe400000000ff */
[----:B------:R-:W-:-:S02]  /*6f00*/  F2FP.F16.F32.PACK_AB R233, R233, R4 ;  /* 0x00000004e9e9723e */ /* 0x000fc400000000ff */
[----:B------:R-:W-:Y:S01]  /*6f10*/  F2FP.F16.F32.PACK_AB R232, R7, R3 ;  /* 0x0000000307e8723e */ /* 0x000fe200000000ff */
[----:B0-----:R-:W-:Y:S02]  /*6f20*/  IMAD.WIDE.U32 R4, R5, 0x10, R8 ;  /* 0x0000001005047825 */ /* 0x001fe400078e0008 */
[----:B------:R0:W5:Y:S04]  /*6f30*/  LDL.LU.64 R8, [R1+0x78] ;  /* 0x0000780001087983 */ /* 0x0001680000300a00 */
[----:B------:R0:W-:Y:S02]  /*6f40*/  STG.E.128 desc[UR6][R4.64], R232 ;  /* 0x000000e804007986 */ /* 0x0001e4000c101d06 */
.L_x_49898:
[----:B------:R-:W-:Y:S05]  /*6f50*/  BSYNC.RECONVERGENT B0 ;  /* 0x0000000000007941 */ /* 0x000fea0003800200 */
.L_x_49897:
[----:B0-----:R-:W0:Y:S02]  /*6f60*/  LDC.64 R4, c[0x0][0x380] ;  /* 0x0000e000ff047b82 */ /* 0x001e240000000a00 */
[----:B0-----:R-:W-:-:S04]  /*6f70*/  LEA R6, R4, R6, 0x2 ;  /* 0x0000000604067211 */ /* 0x001fc800078e10ff */
[----:B------:R-:W-:-:S13]  /*6f80*/  ISETP.GE.AND P0, PT, R6, R5, PT ;  /* 0x000000050600720c */ /* 0x000fda0003f06270 */
[----:B------:R-:W-:Y:S05]  /*6f90*/  @!P0 BRA `(.L_x_49913) ;  /* 0xffffffa400288947 */ /* 0x000fea000383ffff */
[----:B------:R-:W-:Y:S05]  /*6fa0*/  EXIT ;  /* 0x000000000000794d */ /* 0x000fea0003800000 */
.L_x_49896:
        /* <DEDUP_REMOVED lines=8> */
.L_x_49915:
[----:B------:R-:W-:Y:S05]  /*7030*/  BSYNC B0 ;  /* 0x0000000000007941 */ /* 0x000fea0003800000 */
.L_x_49914:
        /* <DEDUP_REMOVED lines=9> */
.L_x_49916:
[----:B------:R-:W-:Y:S02]  /*70d0*/  HFMA2 R5, -RZ, RZ, 0, 2.384185791015625e-07 ;  /* 0x00000004ff057431 */ /* 0x000fe400000001ff */
[----:B------:R-:W-:Y:S01]  /*70e0*/  FADD.FTZ R7, R7, R3 ;  /* 0x0000000307077221 */ /* 0x000fe20000010000 */
[----:B------:R-:W-:-:S04]  /*70f0*/  MOV R3, 0xffffffff ;  /* 0xffffffff00037802 */ /* 0x000fc80000000f00 */
[----:B------:R-:W-:-:S07]  /*7100*/  MOV R234, R7 ;  /* 0x0000000700ea7202 */ /* 0x000fce0000000f00 */
[----:B------:R-:W-:Y:S05]  /*7110*/  WARPSYNC.COLLECTIVE R3, `(.L_x_49917) ;  /* 0x0000000003087348 */ /* 0x000fea0003c00000 */
[----:B------:R0:W1:Y:S02]  /*7120*/  SHFL.BFLY P6, R3, R234, R5, R4 ;  /* 0x0c000005ea037389 */ /* 0x00006400000c0004 */
[----:B01----:R-:W-:Y:S05]  /*7130*/  ENDCOLLECTIVE ;  /* 0x000000000000791b */ /* 0x003fea0003800000 */
.L_x_49917:
[----:B------:R-:W-:Y:S02]  /*7140*/  HFMA2 R5, -RZ, RZ, 0, 4.76837158203125e-07 ;  /* 0x00000008ff057431 */ /* 0x000fe400000001ff */
[----:B------:R-:W-:Y:S01]  /*7150*/  FADD.FTZ R7, R7, R3 ;  /* 0x0000000307077221 */ /* 0x000fe20000010000 */
[----:B------:R-:W-:-:S04]  /*7160*/  MOV R3, 0xffffffff ;  /* 0xffffffff00037802 */ /* 0x000fc80000000f00 */
[----:B------:R-:W-:-:S07]  /*7170*/  MOV R234, R7 ;  /* 0x0000000700ea7202 */ /* 0x000fce0000000f00 */
[----:B------:R-:W-:Y:S05]  /*7180*/  WARPSYNC.COLLECTIVE R3, `(.L_x_49918) ;  /* 0x0000000003087348 */ /* 0x000fea0003c00000 */
[----:B------:R0:W1:Y:S02]  /*7190*/  SHFL.BFLY P6, R3, R234, R5, R4 ;  /* 0x0c000005ea037389 */ /* 0x00006400000c0004 */
[----:B01----:R-:W-:Y:S05]  /*71a0*/  ENDCOLLECTIVE ;  /* 0x000000000000791b */ /* 0x003fea0003800000 */
.L_x_49918:
[----:B------:R-:W-:Y:S02]  /*71b0*/  HFMA2 R5, -RZ, RZ, 0, 9.5367431640625e-07 ;  /* 0x00000010ff057431 */ /* 0x000fe400000001ff */
[----:B------:R-:W-:Y:S01]  /*71c0*/  FADD.FTZ R7, R7, R3 ;  /* 0x0000000307077221 */ /* 0x000fe20000010000 */
[----:B------:R-:W-:-:S04]  /*71d0*/  MOV R3, 0xffffffff ;  /* 0xffffffff00037802 */ /* 0x000fc80000000f00 */
[----:B------:R-:W-:-:S07]  /*71e0*/  MOV R234, R7 ;  /* 0x0000000700ea7202 */ /* 0x000fce0000000f00 */
[----:B------:R-:W-:Y:S05]  /*71f0*/  WARPSYNC.COLLECTIVE R3, `(.L_x_49919) ;  /* 0x0000000003087348 */ /* 0x000fea0003c00000 */
[----:B------:R0:W1:Y:S02]  /*7200*/  SHFL.BFLY P6, R3, R234, R5, R4 ;  /* 0x0c000005ea037389 */ /* 0x00006400000c0004 */
[----:B01----:R-:W-:Y:S05]  /*7210*/  ENDCOLLECTIVE ;  /* 0x000000000000791b */ /* 0x003fea0003800000 */
.L_x_49919:
        /* <DEDUP_REMOVED lines=140> */
.L_x_49920:
[----:B------:R-:W-:Y:S02]  /*7ae0*/  HFMA2 R5, -RZ, RZ, 0, 1.1920928955078125e-07 ;  /* 0x00000002ff057431 */ /* 0x000fe400000001ff */
[----:B------:R-:W-:Y:S01]  /*7af0*/  FADD.FTZ R232, R232, R3 ;  /* 0x00000003e8e87221 */ /* 0x000fe20000010000 */
[----:B------:R-:W-:-:S04]  /*7b00*/  MOV R3, 0xffffffff ;  /* 0xffffffff00037802 */ /* 0x000fc80000000f00 */
[----:B------:R-:W-:-:S07]  /*7b10*/  MOV R234, R232 ;  /* 0x000000e800ea7202 */ /* 0x000fce0000000f00 */
[----:B------:R-:W-:Y:S05]  /*7b20*/  WARPSYNC.COLLECTIVE R3, `(.L_x_49921) ;  /* 0x0000000003087348 */ /* 0x000fea0003c00000 */
[----:B------:R0:W1:Y:S02]  /*7b30*/  SHFL.BFLY P6, R3, R234, R5, R4 ;  /* 0x0c000005ea037389 */ /* 0x00006400000c0004 */
[----:B01----:R-:W-:Y:S05]  /*7b40*/  ENDCOLLECTIVE ;  /* 0x000000000000791b */ /* 0x003fea0003800000 */
.L_x_49921:
[----:B------:R-:W-:Y:S02]  /*7b50*/  HFMA2 R5, -RZ, RZ, 0, 2.384185791015625e-07 ;  /* 0x00000004ff057431 */ /* 0x000fe400000001ff */
[----:B------:R-:W-:Y:S01]  /*7b60*/  FADD.FTZ R232, R232, R3 ;  /* 0x00000003e8e87221 */ /* 0x000fe20000010000 */
[----:B------:R-:W-:-:S04]  /*7b70*/  MOV R3, 0xffffffff ;  /* 0xffffffff00037802 */ /* 0x000fc80000000f00 */
[----:B------:R-:W-:-:S07]  /*7b80*/  MOV R234, R232 ;  /* 0x000000e800ea7202 */ /* 0x000fce0000000f00 */
[----:B------:R-:W-:Y:S05]  /*7b90*/  WARPSYNC.COLLECTIVE R3, `(.L_x_49922) ;  /* 0x0000000003087348 */ /* 0x000fea0003c00000 */
[----:B------:R0:W1:Y:S02]  /*7ba0*/  SHFL.BFLY P6, R3, R234, R5, R4 ;  /* 0x0c000005ea037389 */ /* 0x00006400000c0004 */
[----:B01----:R-:W-:Y:S05]  /*7bb0*/  ENDCOLLECTIVE ;  /* 0x000000000000791b */ /* 0x003fea0003800000 */
.L_x_49922:
[----:B------:R-:W-:Y:S02]  /*7bc0*/  HFMA2 R5, -RZ, RZ, 0, 4.76837158203125e-07 ;  /* 0x00000008ff057431 */ /* 0x000fe400000001ff */
[----:B------:R-:W-:Y:S01]  /*7bd0*/  FADD.FTZ R232, R232, R3 ;  /* 0x00000003e8e87221 */ /* 0x000fe20000010000 */
[----:B------:R-:W-:-:S04]  /*7be0*/  MOV R3, 0xffffffff ;  /* 0xffffffff00037802 */ /* 0x000fc80000000f00 */
[----:B------:R-:W-:-:S07]  /*7bf0*/  MOV R234, R232 ;  /* 0x000000e800ea7202 */ /* 0x000fce0000000f00 */
[----:B------:R-:W-:Y:S05]  /*7c00*/  WARPSYNC.COLLECTIVE R3, `(.L_x_49923) ;  /* 0x0000000003087348 */ /* 0x000fea0003c00000 */
[----:B------:R0:W1:Y:S02]  /*7c10*/  SHFL.BFLY P6, R3, R234, R5, R4 ;  /* 0x0c000005ea037389 */ /* 0x00006400000c0004 */
[----:B01----:R-:W-:Y:S05]  /*7c20*/  ENDCOLLECTIVE ;  /* 0x000000000000791b */ /* 0x003fea0003800000 */
.L_x_49923:
[----:B------:R-:W-:Y:S02]  /*7c30*/  HFMA2 R5, -RZ, RZ, 0, 9.5367431640625e-07 ;  /* 0x00000010ff057431 */ /* 0x000fe400000001ff */
[----:B------:R-:W-:Y:S01]  /*7c40*/  FADD.FTZ R232, R232, R3 ;  /* 0x00000003e8e87221 */ /* 0x000fe20000010000 */
[----:B------:R-:W-:-:S04]  /*7c50*/  MOV R3, 0xffffffff ;  /* 0xffffffff00037802 */ /* 0x000fc80000000f00 */
[----:B------:R-:W-:-:S07]  /*7c60*/  MOV R234, R232 ;  /* 0x000000e800ea7202 */ /* 0x000fce0000000f00 */
[----:B------:R-:W-:Y:S05]  /*7c70*/  WARPSYNC.COLLECTIVE R3, `(.L_x_49924) ;  /* 0x0000000003087348 */ /* 0x000fea0003c00000 */
[----:B------:R0:W1:Y:S02]  /*7c80*/  SHFL.BFLY P6, R3, R234, R5, R4 ;  /* 0x0c000005ea037389 */ /* 0x00006400000c0004 */
[----:B01----:R-:W-:Y:S05]  /*7c90*/  ENDCOLLECTIVE ;  /* 0x000000000000791b */ /* 0x003fea0003800000 */
.L_x_49924:
[----:B------:R-:W-:Y:S05]  /*7ca0*/  BRA `(.L_x_49925) ;  /* 0xffffffd800d07947 */ /* 0x000fea000383ffff */
.L_x_49926:
        /* <DEDUP_REMOVED lines=13> */
.L_x_71538:


//--------------------- .text._ZN10layer_norm13ln_fwd_kernelINS_13Kernel_traitsIf6__halffS2_fjLj2048ELj1ELj4ELj1ELj16ENS_18Kernel_traits_baseILj2048EfS2_fS2_fjLj128EEEEELb0ELb1ELb1ELb1EEEvNS_9FwdParamsE --------------------------
	.section	.text._ZN10layer_norm13ln_fwd_kernelINS_13Kernel_traitsIf6__halffS2_fjLj2048ELj1ELj4ELj1ELj16ENS_18Kernel_traits_baseILj2048EfS2_fS2_fjLj128EEEEELb0ELb1ELb1ELb1EEEvNS_9FwdParamsE,"ax",@progbits
	.align	128
        .global         _ZN10layer_norm13ln_fwd_kernelINS_13Kernel_traitsIf6__halffS2_fjLj2048ELj1ELj4ELj1ELj16ENS_18Kernel_traits_baseILj2048EfS2_fS2_fjLj128EEEEELb0ELb1ELb1ELb1EEEvNS_9FwdParamsE
        .type           _ZN10layer_norm13ln_fwd_kernelINS_13Kernel_traitsIf6__halffS2_fjLj2048ELj1ELj4ELj1ELj16ENS_18Kernel_traits_baseILj2048EfS2_fS2_fjLj128EEEEELb0ELb1ELb1ELb1EEEvNS_9FwdParamsE,@function
        .size           _ZN10layer_norm13ln_fwd_kernelINS_13Kernel_traitsIf6__halffS2_fjLj2048ELj1ELj4ELj1ELj16ENS_18Kernel_traits_baseILj2048EfS2_fS2_fjLj128EEEEELb0ELb1ELb1ELb1EEEvNS_9FwdParamsE,(.L_x_71539 - _ZN10layer_norm13ln_fwd_kernelINS_13Kernel_traitsIf6__halffS2_fjLj2048ELj1ELj4ELj1ELj16ENS_18Kernel_traits_baseILj2048EfS2_fS2_fjLj128EEEEELb0ELb1ELb1ELb1EEEvNS_9FwdParamsE)
        .other          _ZN10layer_norm13ln_fwd_kernelINS_13Kernel_traitsIf6__halffS2_fjLj2048ELj1ELj4ELj1ELj16ENS_18Kernel_traits_baseILj2048EfS2_fS2_fjLj128EEEEELb0ELb1ELb1ELb1EEEvNS_9FwdParamsE,@"STO_CUDA_ENTRY STV_DEFAULT"
_ZN10layer_norm13ln_fwd_kernelINS_13Kernel_traitsIf6__halffS2_fjLj2048ELj1ELj4ELj1ELj16ENS_18Kernel_traits_baseILj2048EfS2_fS2_fjLj128EEEEELb0ELb1ELb1ELb1EEEvNS_9FwdParamsE:
.text._ZN10layer_norm13ln_fwd_kernelINS_13Kernel_traitsIf6__halffS2_fjLj2048ELj1ELj4ELj1ELj16ENS_18Kernel_traits_baseILj2048EfS2_fS2_fjLj128EEEEELb0ELb1ELb1ELb1EEEvNS_9FwdParamsE:
        /* <DEDUP_REMOVED lines=80> */
.L_x_49927:
        /* <DEDUP_REMOVED lines=80> */
.L_x_49928:
[----:B------:R-:W0:Y:S01]  /*0a00*/  LDCU UR4, c[0x0][0x384] ;  /* 0x00007080ff0477ac */ /* 0x000e220008000800 */
[----:B------:R-:W2:Y:S01]  /*0a10*/  LDCU UR11, c[0x0][0x40c] ;  /* 0x00008180ff0b77ac */ /* 0x000ea20008000800 */
[----:B------:R-:W3:Y:S01]  /*0a20*/  LDCU.U8 UR5, c[0x0][0x410] ;  /* 0x00008200ff0577ac */ /* 0x000ee20008000000 */
[----:B------:R-:W4:Y:S01]  /*0a30*/  LDCU UR10, c[0x0][0x448] ;  /* 0x00008900ff0a77ac */ /* 0x000f220008000800 */
[----:B------:R-:W1:Y:S01]  /*0a40*/  LDCU.64 UR8, c[0x0][0x3a0] ;  /* 0x00007400ff0877ac */ /* 0x000e620008000a00 */
[----:B0-----:R-:W-:-:S13]  /*0a50*/  ISETP.GE.AND P0, PT, R0, UR4, PT ;  /* 0x0000000400007c0c */ /* 0x001fda000bf06270 */
[----:B-1234-:R-:W-:Y:S05]  /*0a60*/  @P0 EXIT ;  /* 0x000000000000094d */ /* 0x01efea0003800000 */
.L_x_49956:
[----:B------:R-:W0:Y:S08]  /*0a70*/  LDC.64 R2, c[0x0][0x3f0] ;  /* 0x0000fc00ff027b82 */ /* 0x000e300000000a00 */
[----:B------:R-:W1:Y:S08]  /*0a80*/  LDC R190, c[0x0][0x388] ;  /* 0x0000e200ffbe7b82 */ /* 0x000e700000000800 */
[----:B------:R-:W2:Y:S01]  /*0a90*/  LDC.64 R4, c[0x0][0x3f8] ;  /* 0x0000fe00ff047b82 */ /* 0x000ea20000000a00 */
[----:B0-----:R-:W-:-:S06]  /*0aa0*/  IMAD.WIDE R2, R0, 0x4, R2 ;  /* 0x0000000400027825 */ /* 0x001fcc00078e0202 */
[----:B------:R-:W3:Y:S01]  /*0ab0*/  LDG.E R3, desc[UR6][R2.64] ;  /* 0x0000000602037981 */ /* 0x000ee2000c1e1900 */
        /* <DEDUP_REMOVED lines=28> */
[--C-:B0-----:R-:W-:Y:S02]  /*0c80*/  @P2 HADD2.F32 R4, -RZ, R177.reuse.H0_H0 ;  /* 0x200000b1ff042230 */ /* 0x101fe40000004100 */
[----:B------:R-:W-:Y:S01]  /*0c90*/  @P2 HADD2.F32 R5, -RZ, R177.H1_H1 ;  /* 0x300000b1ff052230 */ /* 0x000fe20000004100 */
[----:B------:R-:W0:Y:S01]  /*0ca0*/  @P2 LDC R189, c[0x0][0x40c] ;  /* 0x00010300ffbd2b82 */ /* 0x000e220000000800 */
[----:B------:R-:W-:Y:S02]  /*0cb0*/  @P2 HADD2.F32 R192, -RZ, R178.H1_H1 ;  /* 0x300000b2ffc02230 */ /* 0x000fe40000004100 */
[----:B------:R-:W-:-:S05]  /*0cc0*/  @P2 HADD2.F32 R193, -RZ, R179.H0_H0 ;  /* 0x200000b3ffc12230 */ /* 0x000fca0000004100 */
[----:B------:R-:W4:Y:S08]  /*0cd0*/  @P2 LDC R191, c[0x0][0x40c] ;  /* 0x00010300ffbf2b82 */ /* 0x000f300000000800 */
[----:B------:R-:W4:Y:S01]  /*0ce0*/  @P2 LDC R190, c[0x0][0x40c] ;  /* 0x00010300ffbe2b82 */ /* 0x000f220000000800 */
[----:B-1----:R-:W-:Y:S01]  /*0cf0*/  @P2 FMUL.FTZ R7, R6, R7 ;  /* 0x0000000706072220 */ /* 0x002fe20000410000 */
[----:B------:R-:W-:-:S06]  /*0d00*/  @P2 HADD2.F32 R6, -RZ, R178.H0_H0 ;  /* 0x200000b2ff062230 */ /* 0x000fcc0000004100 */
[----:B------:R-:W1:Y:S01]  /*0d10*/  @P2 LDC R195, c[0x0][0x40c] ;  /* 0x00010300ffc32b82 */ /* 0x000e620000000800 */
[----:B0-----:R-:W-:-:S07]  /*0d20*/  @P2 FMUL.FTZ R188, R188, R189 ;  /* 0x000000bdbcbc2220 */ /* 0x001fce0000410000 */
[----:B------:R-:W0:Y:S01]  /*0d30*/  @P2 LDC R197, c[0x0][0x40c] ;  /* 0x00010300ffc52b82 */ /* 0x000e220000000800 */
[----:B----4-:R-:W-:-:S07]  /*0d40*/  @P2 FMUL.FTZ R189, R4, R191 ;  /* 0x000000bf04bd2220 */ /* 0x010fce0000410000 */
        /* <DEDUP_REMOVED lines=21> */
[----:B------:R-:W-:-:S05]  /*0ea0*/  HADD2.F32 R188, -RZ, R179.H1_H1 ;  /* 0x300000b3ffbc7230 */ /* 0x000fca0000004100 */
[----:B------:R-:W-:-:S04]  /*0eb0*/  FMUL.FTZ R188, R188, UR11 ;  /* 0x0000000bbcbc7c20 */ /* 0x000fc80008410000 */
[----:B------:R-:W-:Y:S01]  /*0ec0*/  FFMA.FTZ R247, R188, R119, R187 ;  /* 0x00000077bcf77223 */ /* 0x000fe200000100bb */
[----:B------:R-:W-:Y:S06]  /*0ed0*/  BRA `(.L_x_49931) ;  /* 0x0000000000947947 */ /* 0x000fec0003800000 */
.L_x_49930:
[----:B------:R-:W0:Y:S01]  /*0ee0*/  @P1 LDC R5, c[0x0][0x40c] ;  /* 0x00010300ff051b82 */ /* 0x000e220000000800 */
[----:B-----5:R-:W-:Y:S01]  /*0ef0*/  @P1 HADD2.F32 R4, -RZ, R176.H0_H0 ;  /* 0x200000b0ff041230 */ /* 0x020fe20000004100 */
[----:B------:R-:W-:Y:S01]  /*0f00*/  CS2R R244, SRZ ;  /* 0x0000000000f47805 */ /* 0x000fe2000001ff00 */
[----:B------:R-:W-:Y:S01]  /*0f10*/  @P1 HADD2.F32 R190, -RZ, R177.H1_H1 ;  /* 0x300000b1ffbe1230 */ /* 0x000fe20000004100 */
[----:B------:R-:W-:Y:S01]  /*0f20*/  CS2R R246, SRZ ;  /* 0x0000000000f67805 */ /* 0x000fe2000001ff00 */
[--C-:B------:R-:W-:Y:S02]  /*0f30*/  @P1 HADD2.F32 R192, -RZ, R178.reuse.H0_H0 ;  /* 0x200000b2ffc01230 */ /* 0x100fe40000004100 */
        /* <DEDUP_REMOVED lines=9> */
[----:B------:R-:W-:-:S06]  /*0fd0*/  @P1 HADD2.F32 R191, -RZ, R179.H0_H0 ;  /* 0x200000b3ffbf1230 */ /* 0x000fcc0000004100 */
[----:B------:R-:W1:Y:S01]  /*0fe0*/  @P1 LDC R195, c[0x0][0x40c] ;  /* 0x00010300ffc31b82 */ /* 0x000e620000000800 */
[----:B--2---:R-:W-:Y:S01]  /*0ff0*/  @P1 FMUL.FTZ R193, R192, R193 ;  /* 0x000000c1c0c11220 */ /* 0x004fe20000410000 */
[----:B------:R-:W-:-:S03]  /*1000*/  @P1 HADD2.F32 R192, -RZ, R179.H1_H1 ;  /* 0x300000b3ffc01230 */ /* 0x000fc60000004100 */
[----:B------:R-:W-:-:S03]  /*1010*/  @P1 FMUL.FTZ R244, R193, R116 ;  /* 0x00000074c1f41220 */ /* 0x000fc60000410000 */
[----:B------:R-:W2:Y:S01]  /*1020*/  @P1 LDC R196, c[0x0][0x40c] ;  /* 0x00010300ffc41b82 */ /* 0x000ea20000000800 */
[----:B---3--:R-:W-:-:S07]  /*1030*/  @P1 FMUL.FTZ R188, R4, R189 ;  /* 0x000000bd04bc1220 */ /* 0x008fce0000410000 */
[----:B------:R-:W3:Y:S01]  /*1040*/  @P1 LDC R197, c[0x0][0x40c] ;  /* 0x00010300ffc51b82 */ /* 0x000ee20000000800 */
[----:B0-----:R-:W-:Y:S01]  /*1050*/  @P1 FMUL.FTZ R189, R5, R6 ;  /* 0x0000000605bd1220 */ /* 0x001fe20000410000 */
[----:B------:R-:W-:Y:S02]  /*1060*/  CS2R R4, SRZ ;  /* 0x0000000000047805 */ /* 0x000fe4000001ff00 */
[----:B------:R-:W-:Y:S01]  /*1070*/  MOV R6, RZ ;  /* 0x000000ff00067202 */ /* 0x000fe20000000f00 */
[----:B------:R-:W-:Y:S01]  /*1080*/  @P1 FMUL.FTZ R4, R7, R112 ;  /* 0x0000007007041220 */ /* 0x000fe20000410000 */
[----:B------:R-:W-:Y:S01]  /*1090*/  MOV R7, RZ ;  /* 0x000000ff00077202 */ /* 0x000fe20000000f00 */
[----:B------:R-:W-:Y:S01]  /*10a0*/  @P1 FMUL.FTZ R5, R188, R113 ;  /* 0x00000071bc051220 */ /* 0x000fe20000410000 */
[----:B------:R-:W-:Y:S01]  /*10b0*/  @P1 FMUL.FTZ R6, R189, R114 ;  /* 0x00000072bd061220 */ /* 0x000fe20000410000 */
[----:B-1----:R-:W-:Y:S01]  /*10c0*/  @P1 FMUL.FTZ R194, R194, R195 ;  /* 0x000000c3c2c21220 */ /* 0x002fe20000410000 */
[----:B------:R-:W-:-:S03]  /*10d0*/  @P1 FMUL.FTZ R7, R190, R115 ;  /* 0x00000073be071220 */ /* 0x000fc60000410000 */
[----:B------:R-:W-:Y:S01]  /*10e0*/  @P1 FMUL.FTZ R245, R194, R117 ;  /* 0x00000075c2f51220 */ /* 0x000fe20000410000 */
[----:B--2---:R-:W-:-:S04]  /*10f0*/  @P1 FMUL.FTZ R191, R191, R196 ;  /* 0x000000c4bfbf1220 */ /* 0x004fc80000410000 */
[----:B------:R-:W-:Y:S01]  /*1100*/  @P1 FMUL.FTZ R246, R191, R118 ;  /* 0x00000076bff61220 */ /* 0x000fe20000410000 */
[----:B---3--:R-:W-:-:S04]  /*1110*/  @P1 FMUL.FTZ R192, R192, R197 ;  /* 0x000000c5c0c01220 */ /* 0x008fc80000410000 */
[----:B------:R-:W-:-:S07]  /*1120*/  @P1 FMUL.FTZ R247, R192, R119 ;  /* 0x00000077c0f71220 */ /* 0x000fce0000410000 */
.L_x_49931:
[----:B------:R-:W-:Y:S05]  /*1130*/  BSYNC.RECONVERGENT B0 ;  /* 0x0000000000007941 */ /* 0x000fea0003800200 */
.L_x_49929:
        /* <DEDUP_REMOVED lines=23> */
[--C-:B------:R-:W-:Y:S01]  /*12b0*/  @P2 HADD2.F32 R188, -RZ, R176.reuse.H0_H0 ;  /* 0x200000b0ffbc2230 */ /* 0x100fe20000004100 */
[----:B------:R-:W-:Y:S01]  /*12c0*/  MOV R242, R186 ;  /* 0x000000ba00f27202 */ /* 0x000fe20000000f00 */
[----:B------:R-:W-:Y:S01]  /*12d0*/  @P2 HADD2.F32 R190, -RZ, R176.H1_H1 ;  /* 0x300000b0ffbe2230 */ /* 0x000fe20000004100 */
[----:B------:R-:W-:Y:S01]  /*12e0*/  MOV R243, R187 ;  /* 0x000000bb00f37202 */ /* 0x000fe20000000f00 */
[--C-:B------:R-:W-:Y:S02]  /*12f0*/  @P2 HADD2.F32 R192, -RZ, R177.reuse.H0_H0 ;  /* 0x200000b1ffc02230 */ /* 0x100fe40000004100 */
[----:B------:R-:W-:Y:S01]  /*1300*/  @P2 HADD2.F32 R194, -RZ, R177.H1_H1 ;  /* 0x300000b1ffc22230 */ /* 0x000fe20000004100 */
[----:B------:R-:W1:Y:S08]  /*1310*/  @P2 LDC R191, c[0x0][0x40c] ;  /* 0x00010300ffbf2b82 */ /* 0x000e700000000800 */
[----:B------:R-:W2:Y:S08]  /*1320*/  @P2 LDC R193, c[0x0][0x40c] ;  /* 0x00010300ffc12b82 */ /* 0x000eb00000000800 */
[----:B------:R-:W3:Y:S01]  /*1330*/  @P2 LDC R195, c[0x0][0x40c] ;  /* 0x00010300ffc32b82 */ /* 0x000ee20000000800 */
[----:B0-----:R-:W-:Y:S01]  /*1340*/  @P2 FMUL.FTZ R189, R188, R189 ;  /* 0x000000bdbcbd2220 */ /* 0x001fe20000410000 */
[----:B------:R-:W-:-:S03]  /*1350*/  @P2 HADD2.F32 R188, -RZ, R178.H0_H0 ;  /* 0x200000b2ffbc2230 */ /* 0x000fc60000004100 */
[----:B------:R-:W-:-:S03]  /*1360*/  @P2 FFMA.FTZ R236, R189, R120, R180 ;  /* 0x00000078bdec2223 */ /* 0x000fc600000100b4 */
[----:B------:R-:W0:Y:S01]  /*1370*/  @P2 LDC R197, c[0x0][0x40c] ;  /* 0x00010300ffc52b82 */ /* 0x000e220000000800 */
[----:B-1----:R-:W-:Y:S01]  /*1380*/  @P2 FMUL.FTZ R190, R190, R191 ;  /* 0x000000bfbebe2220 */ /* 0x002fe20000410000 */
[----:B------:R-:W-:-:S03]  /*1390*/  @P2 HADD2.F32 R191, -RZ, R178.H1_H1 ;  /* 0x300000b2ffbf2230 */ /* 0x000fc60000004100 */
[----:B------:R-:W-:-:S03]  /*13a0*/  @P2 FFMA.FTZ R237, R190, R121, R181 ;  /* 0x00000079beed2223 */ /* 0x000fc600000100b5 */
[----:B------:R-:W1:Y:S01]  /*13b0*/  @P2 LDC R196, c[0x0][0x40c] ;  /* 0x00010300ffc42b82 */ /* 0x000e620000000800 */
[----:B--2---:R-:W-:Y:S01]  /*13c0*/  @P2 FMUL.FTZ R193, R192, R193 ;  /* 0x000000c1c0c12220 */ /* 0x004fe20000410000 */
[----:B------:R-:W-:-:S03]  /*13d0*/  @P2 HADD2.F32 R192, -RZ, R179.H0_H0 ;  /* 0x200000b3ffc02230 */ /* 0x000fc60000004100 */
        /* <DEDUP_REMOVED lines=11> */
[----:B------:R-:W-:-:S05]  /*1490*/  HADD2.F32 R188, -RZ, R179.H1_H1 ;  /* 0x300000b3ffbc7230 */ /* 0x000fca0000004100 */
[----:B------:R-:W-:-:S04]  /*14a0*/  FMUL.FTZ R188, R188, UR11 ;  /* 0x0000000bbcbc7c20 */ /* 0x000fc80008410000 */
[----:B------:R-:W-:Y:S01]  /*14b0*/  FFMA.FTZ R243, R188, R127, R187 ;  /* 0x0000007fbcf37223 */ /* 0x000fe200000100bb */
[----:B------:R-:W-:Y:S06]  /*14c0*/  BRA `(.L_x_49934) ;  /* 0x0000000000907947 */ /* 0x000fec0003800000 */
.L_x_49933:
[----:B0-----:R-:W0:Y:S01]  /*14d0*/  @P1 LDC R189, c[0x0][0x40c] ;  /* 0x00010300ffbd1b82 */ /* 0x001e220000000800 */
[----:B-----5:R-:W-:Y:S01]  /*14e0*/  @P1 HADD2.F32 R188, -RZ, R176.H0_H0 ;  /* 0x200000b0ffbc1230 */ /* 0x020fe20000004100 */
[----:B------:R-:W-:Y:S01]  /*14f0*/  CS2R R236, SRZ ;  /* 0x0000000000ec7805 */ /* 0x000fe2000001ff00 */
[--C-:B------:R-:W-:Y:S01]  /*1500*/  @P1 HADD2.F32 R190, -RZ, R177.reuse.H0_H0 ;  /* 0x200000b1ffbe1230 */ /* 0x100fe20000004100 */
[----:B------:R-:W-:Y:S01]  /*1510*/  CS2R R238, SRZ ;  /* 0x0000000000ee7805 */ /* 0x000fe2000001ff00 */
[----:B------:R-:W-:Y:S01]  /*1520*/  @P1 HADD2.F32 R192, -RZ, R177.H1_H1 ;  /* 0x300000b1ffc01230 */ /* 0x000fe20000004100 */
[----:B------:R-:W-:Y:S01]  /*1530*/  CS2R R240, SRZ ;  /* 0x0000000000f07805 */ /* 0x000fe2000001ff00 */
[--C-:B------:R-:W-:Y:S01]  /*1540*/  @P1 HADD2.F32 R194, -RZ, R178.reuse.H0_H0 ;  /* 0x200000b2ffc21230 */ /* 0x100fe20000004100 */
[----:B------:R-:W1:Y:S01]  /*1550*/  @P1 LDC R191, c[0x0][0x40c] ;  /* 0x00010300ffbf1b82 */ /* 0x000e620000000800 */
[----:B------:R-:W-:Y:S01]  /*1560*/  @P1 HADD2.F32 R196, -RZ, R178.H1_H1 ;  /* 0x300000b2ffc41230 */ /* 0x000fe20000004100 */
[----:B------:R-:W-:-:S06]  /*1570*/  CS2R R242, SRZ ;  /* 0x0000000000f27805 */ /* 0x000fcc000001ff00 */
[----:B------:R-:W2:Y:S08]  /*1580*/  @P1 LDC R193, c[0x0][0x40c] ;  /* 0x00010300ffc11b82 */ /* 0x000eb00000000800 */
[----:B------:R-:W3:Y:S01]  /*1590*/  @P1 LDC R195, c[0x0][0x40c] ;  /* 0x00010300ffc31b82 */ /* 0x000ee20000000800 */
[----:B0-----:R-:W-:Y:S01]  /*15a0*/  @P1 FMUL.FTZ R189, R188, R189 ;  /* 0x000000bdbcbd1220 */ /* 0x001fe20000410000 */
[----:B------:R-:W-:-:S03]  /*15b0*/  @P1 HADD2.F32 R188, -RZ, R176.H1_H1 ;  /* 0x300000b0ffbc1230 */ /* 0x000fc60000004100 */
[----:B------:R-:W-:-:S03]  /*15c0*/  @P1 FMUL.FTZ R236, R189, R120 ;  /* 0x00000078bdec1220 */ /* 0x000fc60000410000 */
[----:B------:R-:W0:Y:S01]  /*15d0*/  @P1 LDC R197, c[0x0][0x40c] ;  /* 0x00010300ffc51b82 */ /* 0x000e220000000800 */
[----:B-1----:R-:W-:-:S04]  /*15e0*/  @P1 FMUL.FTZ R188, R188, R191 ;  /* 0x000000bfbcbc1220 */ /* 0x002fc80000410000 */
[----:B------:R-:W-:Y:S01]  /*15f0*/  @P1 FMUL.FTZ R237, R188, R121 ;  /* 0x00000079bced1220 */ /* 0x000fe20000410000 */
[--C-:B------:R-:W-:Y:S02]  /*1600*/  @P1 HADD2.F32 R188, -RZ, R179.reuse.H1_H1 ;  /* 0x300000b3ffbc1230 */ /* 0x100fe40000004100 */
[----:B------:R-:W1:Y:S01]  /*1610*/  @P1 LDC R199, c[0x0][0x40c] ;  /* 0x00010300ffc71b82 */ /* 0x000e620000000800 */
[----:B--2---:R-:W-:Y:S01]  /*1620*/  @P1 FMUL.FTZ R193, R190, R193 ;  /* 0x000000c1bec11220 */ /* 0x004fe20000410000 */
[----:B------:R-:W-:-:S03]  /*1630*/  @P1 HADD2.F32 R190, -RZ, R179.H0_H0 ;  /* 0x200000b3ffbe1230 */ /* 0x000fc60000004100 */
[----:B------:R-:W-:-:S03]  /*1640*/  @P1 FMUL.FTZ R238, R193, R122 ;  /* 0x0000007ac1ee1220 */ /* 0x000fc60000410000 */
        /* <DEDUP_REMOVED lines=12> */
.L_x_49934:
[----:B------:R-:W-:Y:S05]  /*1710*/  BSYNC.RECONVERGENT B0 ;  /* 0x0000000000007941 */ /* 0x000fea0003800200 */
.L_x_49932:
        /* <DEDUP_REMOVED lines=26> */
[----:B------:R-:W1:Y:S08]  /*18c0*/  @P2 LDC R191, c[0x0][0x40c] ;  /* 0x00010300ffbf2b82 */ /* 0x000e700000000800 */
[----:B------:R-:W2:Y:S01]  /*18d0*/  @P2 LDC R190, c[0x0][0x40c] ;  /* 0x00010300ffbe2b82 */ /* 0x000ea20000000800 */
[----:B0-----:R-:W-:-:S07]  /*18e0*/  @P2 FMUL.FTZ R189, R188, R189 ;  /* 0x000000bdbcbd2220 */ /* 0x001fce0000410000 */
[----:B------:R-:W0:Y:S01]  /*18f0*/  @P2 LDC R193, c[0x0][0x40c] ;  /* 0x00010300ffc12b82 */ /* 0x000e220000000800 */
[----:B------:R-:W-:Y:S02]  /*1900*/  @P2 HADD2.F32 R188, -RZ, R176.H1_H1 ;  /* 0x300000b0ffbc2230 */ /* 0x000fe40000004100 */
[----:B------:R-:W-:Y:S01]  /*1910*/  @P2 FFMA.FTZ R228, R189, R128, R180 ;  /* 0x00000080bde42223 */ /* 0x000fe200000100b4 */
[--C-:B------:R-:W-:Y:S02]  /*1920*/  @P2 HADD2.F32 R189, -RZ, R177.reuse.H0_H0 ;  /* 0x200000b1ffbd2230 */ /* 0x100fe40000004100 */
[----:B-1----:R-:W-:Y:S02]  /*1930*/  @P2 FMUL.FTZ R188, R188, R191 ;  /* 0x000000bfbcbc2220 */ /* 0x002fe40000410000 */
[----:B------:R-:W1:Y:S02]  /*1940*/  @P2 LDC R191, c[0x0][0x40c] ;  /* 0x00010300ffbf2b82 */ /* 0x000e640000000800 */
[----:B------:R-:W-:Y:S01]  /*1950*/  @P2 FFMA.FTZ R229, R188, R129, R181 ;  /* 0x00000081bce52223 */ /* 0x000fe200000100b5 */
[----:B------:R-:W-:-:S02]  /*1960*/  @P2 HADD2.F32 R188, -RZ, R177.H1_H1 ;  /* 0x300000b1ffbc2230 */ /* 0x000fc40000004100 */
[----:B--2---:R-:W-:-:S04]  /*1970*/  @P2 FMUL.FTZ R189, R189, R190 ;  /* 0x000000bebdbd2220 */ /* 0x004fc80000410000 */
[----:B------:R-:W-:Y:S02]  /*1980*/  @P2 FFMA.FTZ R230, R189, R130, R182 ;  /* 0x00000082bde62223 */ /* 0x000fe400000100b6 */
[----:B------:R-:W2:Y:S01]  /*1990*/  @P2 LDC R189, c[0x0][0x40c] ;  /* 0x00010300ffbd2b82 */ /* 0x000ea20000000800 */
[----:B0-----:R-:W-:-:S04]  /*19a0*/  @P2 FMUL.FTZ R188, R188, R193 ;  /* 0x000000c1bcbc2220 */ /* 0x001fc80000410000 */
[----:B------:R-:W-:-:S03]  /*19b0*/  @P2 FFMA.FTZ R231, R188, R131, R183 ;  /* 0x00000083bce72223 */ /* 0x000fc600000100b7 */
[----:B------:R-:W0:Y:S01]  /*19c0*/  @P2 LDC R193, c[0x0][0x40c] ;  /* 0x00010300ffc12b82 */ /* 0x000e220000000800 */
[----:B------:R-:W-:-:S05]  /*19d0*/  @P2 HADD2.F32 R188, -RZ, R178.H0_H0 ;  /* 0x200000b2ffbc2230 */ /* 0x000fca0000004100 */
[----:B-1----:R-:W-:Y:S01]  /*19e0*/  @P2 FMUL.FTZ R191, R188, R191 ;  /* 0x000000bfbcbf2220 */ /* 0x002fe20000410000 */
[----:B------:R-:W-:-:S03]  /*19f0*/  @P2 HADD2.F32 R188, -RZ, R178.H1_H1 ;  /* 0x300000b2ffbc2230 */ /* 0x000fc60000004100 */
[----:B------:R-:W-:Y:S02]  /*1a00*/  @P2 FFMA.FTZ R232, R191, R132, R184 ;  /* 0x00000084bfe82223 */ /* 0x000fe400000100b8 */
[----:B--2---:R-:W-:-:S04]  /*1a10*/  @P2 FMUL.FTZ R188, R188, R189 ;  /* 0x000000bdbcbc2220 */ /* 0x004fc80000410000 */
        /* <DEDUP_REMOVED lines=9> */
.L_x_49936:
[----:B0-----:R-:W0:Y:S01]  /*1ab0*/  @P1 LDC R189, c[0x0][0x40c] ;  /* 0x00010300ffbd1b82 */ /* 0x001e220000000800 */
[----:B-----5:R-:W-:Y:S01]  /*1ac0*/  @P1 HADD2.F32 R188, -RZ, R176.H0_H0 ;  /* 0x200000b0ffbc1230 */ /* 0x020fe20000004100 */
[----:B------:R-:W-:Y:S02]  /*1ad0*/  CS2R R228, SRZ ;  /* 0x0000000000e47805 */ /* 0x000fe4000001ff00 */
[----:B------:R-:W-:Y:S02]  /*1ae0*/  CS2R R230, SRZ ;  /* 0x0000000000e67805 */ /* 0x000fe4000001ff00 */
[----:B------:R-:W-:Y:S02]  /*1af0*/  CS2R R232, SRZ ;  /* 0x0000000000e87805 */ /* 0x000fe4000001ff00 */
[----:B------:R-:W-:Y:S01]  /*1b00*/  CS2R R234, SRZ ;  /* 0x0000000000ea7805 */ /* 0x000fe2000001ff00 */
[----:B------:R-:W1:Y:S08]  /*1b10*/  @P1 LDC R191, c[0x0][0x40c] ;  /* 0x00010300ffbf1b82 */ /* 0x000e700000000800 */
[----:B------:R-:W2:Y:S01]  /*1b20*/  @P1 LDC R190, c[0x0][0x40c] ;  /* 0x00010300ffbe1b82 */ /* 0x000ea20000000800 */
[----:B0-----:R-:W-:-:S07]  /*1b30*/  @P1 FMUL.FTZ R189, R188, R189 ;  /* 0x000000bdbcbd1220 */ /* 0x001fce0000410000 */
[----:B------:R-:W0:Y:S01]  /*1b40*/  @P1 LDC R193, c[0x0][0x40c] ;  /* 0x00010300ffc11b82 */ /* 0x000e220000000800 */
[----:B------:R-:W-:Y:S02]  /*1b50*/  @P1 HADD2.F32 R188, -RZ, R176.H1_H1 ;  /* 0x300000b0ffbc1230 */ /* 0x000fe40000004100 */
[----:B------:R-:W-:Y:S01]  /*1b60*/  @P1 FMUL.FTZ R228, R189, R128 ;  /* 0x00000080bde41220 */ /* 0x000fe20000410000 */
[--C-:B------:R-:W-:Y:S02]  /*1b70*/  @P1 HADD2.F32 R189, -RZ, R177.reuse.H0_H0 ;  /* 0x200000b1ffbd1230 */ /* 0x100fe40000004100 */
[----:B-1----:R-:W-:Y:S02]  /*1b80*/  @P1 FMUL.FTZ R188, R188, R191 ;  /* 0x000000bfbcbc1220 */ /* 0x002fe40000410000 */
[----:B------:R-:W1:Y:S02]  /*1b90*/  @P1 LDC R191, c[0x0][0x40c] ;  /* 0x00010300ffbf1b82 */ /* 0x000e640000000800 */
[----:B------:R-:W-:Y:S01]  /*1ba0*/  @P1 FMUL.FTZ R229, R188, R129 ;  /* 0x00000081bce51220 */ /* 0x000fe20000410000 */
[----:B------:R-:W-:-:S02]  /*1bb0*/  @P1 HADD2.F32 R188, -RZ, R177.H1_H1 ;  /* 0x300000b1ffbc1230 */ /* 0x000fc40000004100 */
[----:B--2---:R-:W-:-:S04]  /*1bc0*/  @P1 FMUL.FTZ R189, R189, R190 ;  /* 0x000000bebdbd1220 */ /* 0x004fc80000410000 */
[----:B------:R-:W-:Y:S02]  /*1bd0*/  @P1 FMUL.FTZ R230, R189, R130 ;  /* 0x00000082bde61220 */ /* 0x000fe40000410000 */
[----:B------:R-:W2:Y:S01]  /*1be0*/  @P1 LDC R189, c[0x0][0x40c] ;  /* 0x00010300ffbd1b82 */ /* 0x000ea20000000800 */
[----:B0-----:R-:W-:-:S04]  /*1bf0*/  @P1 FMUL.FTZ R188, R188, R193 ;  /* 0x000000c1bcbc1220 */ /* 0x001fc80000410000 */
[----:B------:R-:W-:Y:S01]  /*1c00*/  @P1 FMUL.FTZ R231, R188, R131 ;  /* 0x00000083bce71220 */ /* 0x000fe20000410000 */
[--C-:B------:R-:W-:Y:S02]  /*1c10*/  @P1 HADD2.F32 R188, -RZ, R178.reuse.H0_H0 ;  /* 0x200000b2ffbc1230 */ /* 0x100fe40000004100 */
[----:B------:R-:W0:Y:S03]  /*1c20*/  @P1 LDC R193, c[0x0][0x40c] ;  /* 0x00010300ffc11b82 */ /* 0x000e260000000800 */
[----:B-1----:R-:W-:Y:S01]  /*1c30*/  @P1 FMUL.FTZ R191, R188, R191 ;  /* 0x000000bfbcbf1220 */ /* 0x002fe20000410000 */
[----:B------:R-:W-:-:S03]  /*1c40*/  @P1 HADD2.F32 R188, -RZ, R178.H1_H1 ;  /* 0x300000b2ffbc1230 */ /* 0x000fc60000004100 */
[----:B------:R-:W-:Y:S02]  /*1c50*/  @P1 FMUL.FTZ R232, R191, R132 ;  /* 0x00000084bfe81220 */ /* 0x000fe40000410000 */
[----:B--2---:R-:W-:Y:S02]  /*1c60*/  @P1 FMUL.FTZ R188, R188, R189 ;  /* 0x000000bdbcbc1220 */ /* 0x004fe40000410000 */
[----:B------:R-:W1:Y:S02]  /*1c70*/  @P1 LDC R189, c[0x0][0x40c] ;  /* 0x00010300ffbd1b82 */ /* 0x000e640000000800 */
[----:B------:R-:W-:Y:S01]  /*1c80*/  @P1 FMUL.FTZ R233, R188, R133 ;  /* 0x00000085bce91220 */ /* 0x000fe20000410000 */
[----:B------:R-:W-:-:S05]  /*1c90*/  @P1 HADD2.F32 R188, -RZ, R179.H0_H0 ;  /* 0x200000b3ffbc1230 */ /* 0x000fca0000004100 */
[----:B0-----:R-:W-:Y:S01]  /*1ca0*/  @P1 FMUL.FTZ R193, R188, R193 ;  /* 0x000000c1bcc11220 */ /* 0x001fe20000410000 */
[----:B------:R-:W-:-:S03]  /*1cb0*/  @P1 HADD2.F32 R188, -RZ, R179.H1_H1 ;  /* 0x300000b3ffbc1230 */ /* 0x000fc60000004100 */
[----:B------:R-:W-:Y:S02]  /*1cc0*/  @P1 FMUL.FTZ R234, R193, R134 ;  /* 0x00000086c1ea1220 */ /* 0x000fe40000410000 */
[----:B-1----:R-:W-:-:S04]  /*1cd0*/  @P1 FMUL.FTZ R188, R188, R189 ;  /* 0x000000bdbcbc1220 */ /* 0x002fc80000410000 */
[----:B------:R-:W-:-:S07]  /*1ce0*/  @P1 FMUL.FTZ R235, R188, R135 ;  /* 0x00000087bceb1220 */ /* 0x000fce0000410000 */
.L_x_49937:
[----:B------:R-:W-:Y:S05]  /*1cf0*/  BSYNC.RECONVERGENT B0 ;  /* 0x0000000000007941 */ /* 0x000fea0003800200 */
.L_x_49935:
        /* <DEDUP_REMOVED lines=28> */
[----:B0-----:R-:W-:Y:S01]  /*1ec0*/  @P2 FMUL.FTZ R189, R188, R189 ;  /* 0x000000bdbcbd2220 */ /* 0x001fe20000410000 */
[----:B------:R-:W-:-:S03]  /*1ed0*/  @P2 HADD2.F32 R188, -RZ, R176.H1_H1 ;  /* 0x300000b0ffbc2230 */ /* 0x000fc60000004100 */
[----:B------:R-:W-:-:S03]  /*1ee0*/  @P2 FFMA.FTZ R224, R189, R136, R180 ;  /* 0x00000088bde02223 */ /* 0x000fc600000100b4 */
[----:B------:R-:W0:Y:S01]  /*1ef0*/  @P2 LDC R189, c[0x0][0x40c] ;  /* 0x00010300ffbd2b82 */ /* 0x000e220000000800 */
[----:B-1----:R-:W-:-:S04]  /*1f00*/  @P2 FMUL.FTZ R188, R188, R191 ;  /* 0x000000bfbcbc2220 */ /* 0x002fc80000410000 */
[----:B------:R-:W-:Y:S01]  /*1f10*/  @P2 FFMA.FTZ R225, R188, R137, R181 ;  /* 0x00000089bce12223 */ /* 0x000fe200000100b5 */
[--C-:B------:R-:W-:Y:S02]  /*1f20*/  @P2 HADD2.F32 R188, -RZ, R177.reuse.H0_H0 ;  /* 0x200000b1ffbc2230 */ /* 0x100fe40000004100 */
[----:B------:R-:W1:Y:S03]  /*1f30*/  @P2 LDC R191, c[0x0][0x40c] ;  /* 0x00010300ffbf2b82 */ /* 0x000e660000000800 */
[----:B--2---:R-:W-:Y:S01]  /*1f40*/  @P2 FMUL.FTZ R193, R188, R193 ;  /* 0x000000c1bcc12220 */ /* 0x004fe20000410000 */
[----:B------:R-:W-:-:S03]  /*1f50*/  @P2 HADD2.F32 R188, -RZ, R177.H1_H1 ;  /* 0x300000b1ffbc2230 */ /* 0x000fc60000004100 */
[----:B------:R-:W-:Y:S02]  /*1f60*/  @P2 FFMA.FTZ R226, R193, R138, R182 ;  /* 0x0000008ac1e22223 */ /* 0x000fe400000100b6 */
[----:B------:R-:W2:Y:S01]  /*1f70*/  @P2 LDC R193, c[0x0][0x40c] ;  /* 0x00010300ffc12b82 */ /* 0x000ea20000000800 */
[----:B0-----:R-:W-:-:S07]  /*1f80*/  @P2 FMUL.FTZ R188, R188, R189 ;  /* 0x000000bdbcbc2220 */ /* 0x001fce0000410000 */
[----:B------:R-:W0:Y:S01]  /*1f90*/  @P2 LDC R189, c[0x0][0x40c] ;  /* 0x00010300ffbd2b82 */ /* 0x000e220000000800 */
[----:B------:R-:W-:Y:S01]  /*1fa0*/  @P2 FFMA.FTZ R227, R188, R139, R183 ;  /* 0x0000008bbce32223 */ /* 0x000fe200000100b7 */
[----:B------:R-:W-:-:S05]  /*1fb0*/  @P2 HADD2.F32 R188, -RZ, R178.H0_H0 ;  /* 0x200000b2ffbc2230 */ /* 0x000fca0000004100 */
[----:B-1----:R-:W-:Y:S01]  /*1fc0*/  @P2 FMUL.FTZ R191, R188, R191 ;  /* 0x000000bfbcbf2220 */ /* 0x002fe20000410000 */
[----:B------:R-:W-:-:S03]  /*1fd0*/  @P2 HADD2.F32 R188, -RZ, R178.H1_H1 ;  /* 0x300000b2ffbc2230 */ /* 0x000fc60000004100 */
[----:B------:R-:W-:Y:S02]  /*1fe0*/  @P2 FFMA.FTZ R204, R191, R140, R184 ;  /* 0x0000008cbfcc2223 */ /* 0x000fe400000100b8 */
[----:B0-----:R-:W-:-:S04]  /*1ff0*/  @P2 FMUL.FTZ R188, R188, R189 ;  /* 0x000000bdbcbc2220 */ /* 0x001fc80000410000 */
[----:B------:R-:W-:Y:S01]  /*2000*/  @P2 FFMA.FTZ R205, R188, R141, R185 ;  /* 0x0000008dbccd2223 */ /* 0x000fe200000100b9 */
[----:B------:R-:W-:-:S05]  /*2010*/  @P2 HADD2.F32 R188, -RZ, R179.H0_H0 ;  /* 0x200000b3ffbc2230 */ /* 0x000fca0000004100 */
[----:B--2---:R-:W-:-:S04]  /*2020*/  @P2 FMUL.FTZ R193, R188, R193 ;  /* 0x000000c1bcc12220 */ /* 0x004fc80000410000 */
[----:B------:R-:W-:Y:S01]  /*2030*/  @P2 FFMA.FTZ R206, R193, R142, R186 ;  /* 0x0000008ec1ce2223 */ /* 0x000fe200000100ba */
[----:B------:R-:W-:Y:S06]  /*2040*/  @!P2 BRA `(.L_x_49940) ;  /* 0x0000000000a0a947 */ /* 0x000fec0003800000 */
[----:B------:R-:W-:-:S05]  /*2050*/  HADD2.F32 R188, -RZ, R179.H1_H1 ;  /* 0x300000b3ffbc7230 */ /* 0x000fca0000004100 */
[----:B------:R-:W-:-:S04]  /*2060*/  FMUL.FTZ R188, R188, UR11 ;  /* 0x0000000bbcbc7c20 */ /* 0x000fc80008410000 */
[----:B------:R-:W-:Y:S01]  /*2070*/  FFMA.FTZ R207, R188, R143, R187 ;  /* 0x0000008fbccf7223 */ /* 0x000fe200000100bb */
[----:B------:R-:W-:Y:S06]  /*2080*/  BRA `(.L_x_49940) ;  /* 0x0000000000907947 */ /* 0x000fec0003800000 */
.L_x_49939:
[----:B0-----:R-:W0:Y:S01]  /*2090*/  @P1 LDC R189, c[0x0][0x40c] ;  /* 0x00010300ffbd1b82 */ /* 0x001e220000000800 */
[--C-:B-----5:R-:W-:Y:S01]  /*20a0*/  @P1 HADD2.F32 R188, -RZ, R176.reuse.H0_H0 ;  /* 0x200000b0ffbc1230 */ /* 0x120fe20000004100 */
[----:B------:R-:W-:Y:S02]  /*20b0*/  CS2R R224, SRZ ;  /* 0x0000000000e07805 */ /* 0x000fe4000001ff00 */
[----:B------:R-:W-:Y:S02]  /*20c0*/  CS2R R226, SRZ ;  /* 0x0000000000e27805 */ /* 0x000fe4000001ff00 */
[----:B------:R-:W-:Y:S02]  /*20d0*/  CS2R R204, SRZ ;  /* 0x0000000000cc7805 */ /* 0x000fe4000001ff00 */
[----:B------:R-:W-:Y:S01]  /*20e0*/  CS2R R206, SRZ ;  /* 0x0000000000ce7805 */ /* 0x000fe2000001ff00 */
[----:B------:R-:W1:Y:S08]  /*20f0*/  @P1 LDC R191, c[0x0][0x40c] ;  /* 0x00010300ffbf1b82 */ /* 0x000e700000000800 */
[----:B------:R-:W2:Y:S01]  /*2100*/  @P1 LDC R193, c[0x0][0x40c] ;  /* 0x00010300ffc11b82 */ /* 0x000ea20000000800 */
[----:B0-----:R-:W-:Y:S01]  /*2110*/  @P1 FMUL.FTZ R189, R188, R189 ;  /* 0x000000bdbcbd1220 */ /* 0x001fe20000410000 */
[----:B------:R-:W-:-:S03]  /*2120*/  @P1 HADD2.F32 R188, -RZ, R176.H1_H1 ;  /* 0x300000b0ffbc1230 */ /* 0x000fc60000004100 */
[----:B------:R-:W-:-:S03]  /*2130*/  @P1 FMUL.FTZ R224, R189, R136 ;  /* 0x00000088bde01220 */ /* 0x000fc60000410000 */
[----:B------:R-:W0:Y:S01]  /*2140*/  @P1 LDC R189, c[0x0][0x40c] ;  /* 0x00010300ffbd1b82 */ /* 0x000e220000000800 */
[----:B-1----:R-:W-:-:S04]  /*2150*/  @P1 FMUL.FTZ R188, R188, R191 ;  /* 0x000000bfbcbc1220 */ /* 0x002fc80000410000 */
[----:B------:R-:W-:Y:S01]  /*2160*/  @P1 FMUL.FTZ R225, R188, R137 ;  /* 0x00000089bce11220 */ /* 0x000fe20000410000 */
[--C-:B------:R-:W-:Y:S02]  /*2170*/  @P1 HADD2.F32 R188, -RZ, R177.reuse.H0_H0 ;  /* 0x200000b1ffbc1230 */ /* 0x100fe40000004100 */
[----:B------:R-:W1:Y:S03]  /*2180*/  @P1 LDC R191, c[0x0][0x40c] ;  /* 0x00010300ffbf1b82 */ /* 0x000e660000000800 */
[----:B--2---:R-:W-:Y:S01]  /*2190*/  @P1 FMUL.FTZ R193, R188, R193 ;  /* 0x000000c1bcc11220 */ /* 0x004fe20000410000 */
[----:B------:R-:W-:-:S03]  /*21a0*/  @P1 HADD2.F32 R188, -RZ, R177.H1_H1 ;  /* 0x300000b1ffbc1230 */ /* 0x000fc60000004100 */
[----:B------:R-:W-:Y:S02]  /*21b0*/  @P1 FMUL.FTZ R226, R193, R138 ;  /* 0x0000008ac1e21220 */ /* 0x000fe40000410000 */
[----:B------:R-:W2:Y:S01]  /*21c0*/  @P1 LDC R193, c[0x0][0x40c] ;  /* 0x00010300ffc11b82 */ /* 0x000ea20000000800 */
[----:B0-----:R-:W-:-:S07]  /*21d0*/  @P1 FMUL.FTZ R188, R188, R189 ;  /* 0x000000bdbcbc1220 */ /* 0x001fce0000410000 */
[----:B------:R-:W0:Y:S01]  /*21e0*/  @P1 LDC R189, c[0x0][0x40c] ;  /* 0x00010300ffbd1b82 */ /* 0x000e220000000800 */
[----:B------:R-:W-:Y:S01]  /*21f0*/  @P1 FMUL.FTZ R227, R188, R139 ;  /* 0x0000008bbce31220 */ /* 0x000fe20000410000 */
[----:B------:R-:W-:-:S05]  /*2200*/  @P1 HADD2.F32 R188, -RZ, R178.H0_H0 ;  /* 0x200000b2ffbc1230 */ /* 0x000fca0000004100 */
[----:B-1----:R-:W-:Y:S01]  /*2210*/  @P1 FMUL.FTZ R191, R188, R191 ;  /* 0x000000bfbcbf1220 */ /* 0x002fe20000410000 */
[----:B------:R-:W-:-:S03]  /*2220*/  @P1 HADD2.F32 R188, -RZ, R178.H1_H1 ;  /* 0x300000b2ffbc1230 */ /* 0x000fc60000004100 */
[----:B------:R-:W-:Y:S02]  /*2230*/  @P1 FMUL.FTZ R204, R191, R140 ;  /* 0x0000008cbfcc1220 */ /* 0x000fe40000410000 */
[----:B0-----:R-:W-:Y:S02]  /*2240*/  @P1 FMUL.FTZ R188, R188, R189 ;  /* 0x000000bdbcbc1220 */ /* 0x001fe40000410000 */
[----:B------:R-:W0:Y:S02]  /*2250*/  @P1 LDC R189, c[0x0][0x40c] ;  /* 0x00010300ffbd1b82 */ /* 0x000e240000000800 */
[----:B------:R-:W-:Y:S01]  /*2260*/  @P1 FMUL.FTZ R205, R188, R141 ;  /* 0x0000008dbccd1220 */ /* 0x000fe20000410000 */
[----:B------:R-:W-:-:S05]  /*2270*/  @P1 HADD2.F32 R188, -RZ, R179.H0_H0 ;  /* 0x200000b3ffbc1230 */ /* 0x000fca0000004100 */
[----:B--2---:R-:W-:Y:S01]  /*2280*/  @P1 FMUL.FTZ R193, R188, R193 ;  /* 0x000000c1bcc11220 */ /* 0x004fe20000410000 */
[----:B------:R-:W-:-:S03]  /*2290*/  @P1 HADD2.F32 R188, -RZ, R179.H1_H1 ;  /* 0x300000b3ffbc1230 */ /* 0x000fc60000004100 */
[----:B------:R-:W-:Y:S02]  /*22a0*/  @P1 FMUL.FTZ R206, R193, R142 ;  /* 0x0000008ec1ce1220 */ /* 0x000fe40000410000 */
[----:B0-----:R-:W-:-:S04]  /*22b0*/  @P1 FMUL.FTZ R188, R188, R189 ;  /* 0x000000bdbcbc1220 */ /* 0x001fc80000410000 */
[----:B------:R-:W-:-:S07]  /*22c0*/  @P1 FMUL.FTZ R207, R188, R143 ;  /* 0x0000008fbccf1220 */ /* 0x000fce0000410000 */
.L_x_49940:
[----:B------:R-:W-:Y:S05]  /*22d0*/  BSYNC.RECONVERGENT B0 ;  /* 0x0000000000007941 */ /* 0x000fea0003800200 */
.L_x_49938:
        /* <DEDUP_REMOVED lines=23> */
[----:B------:R-:W-:Y:S01]  /*2450*/  @P2 HADD2.F32 R188, -RZ, R176.H0_H0 ;  /* 0x200000b0ffbc2230 */ /* 0x000fe20000004100 */
[----:B------:R-:W-:Y:S01]  /*2460*/  MOV R198, R186 ;  /* 0x000000ba00c67202 */ /* 0x000fe20000000f00 */
[----:B------:R-:W-:Y:S01]  /*2470*/  @P2 HADD2.F32 R191, -RZ, R177.H0_H0 ;  /* 0x200000b1ffbf2230 */ /* 0x000fe20000004100 */
        /* <DEDUP_REMOVED lines=9> */
[----:B0-----:R-:W-:Y:S01]  /*2510*/  @P2 FMUL.FTZ R191, R191, R188 ;  /* 0x000000bcbfbf2220 */ /* 0x001fe20000410000 */
[----:B------:R-:W-:-:S03]  /*2520*/  @P2 HADD2.F32 R188, -RZ, R177.H1_H1 ;  /* 0x300000b1ffbc2230 */ /* 0x000fc60000004100 */
[----:B------:R-:W-:Y:S02]  /*2530*/  @P2 FFMA.FTZ R210, R191, R146, R182 ;  /* 0x00000092bfd22223 */ /* 0x000fe400000100b6 */
[----:B-1----:R-:W-:Y:S02]  /*2540*/  @P2 FMUL.FTZ R188, R188, R189 ;  /* 0x000000bdbcbc2220 */ /* 0x002fe40000410000 */
[----:B------:R-:W0:Y:S02]  /*2550*/  @P2 LDC R189, c[0x0][0x40c] ;  /* 0x00010300ffbd2b82 */ /* 0x000e240000000800 */
[----:B------:R-:W-:Y:S01]  /*2560*/  @P2 FFMA.FTZ R211, R188, R147, R183 ;  /* 0x00000093bcd32223 */ /* 0x000fe200000100b7 */
[----:B------:R-:W-:-:S05]  /*2570*/  @P2 HADD2.F32 R188, -RZ, R178.H0_H0 ;  /* 0x200000b2ffbc2230 */ /* 0x000fca0000004100 */
        /* <DEDUP_REMOVED lines=15> */
.L_x_49942:
[----:B-1----:R-:W0:Y:S01]  /*2670*/  @P1 LDC R189, c[0x0][0x40c] ;  /* 0x00010300ffbd1b82 */ /* 0x002e220000000800 */
[----:B-----5:R-:W-:Y:S01]  /*2680*/  @P1 HADD2.F32 R188, -RZ, R176.H0_H0 ;  /* 0x200000b0ffbc1230 */ /* 0x020fe20000004100 */
[----:B------:R-:W-:Y:S01]  /*2690*/  CS2R R208, SRZ ;  /* 0x0000000000d07805 */ /* 0x000fe2000001ff00 */
[----:B------:R-:W-:Y:S01]  /*26a0*/  @P1 HADD2.F32 R191, -RZ, R177.H0_H0 ;  /* 0x200000b1ffbf1230 */ /* 0x000fe20000004100 */
[----:B------:R-:W-:Y:S02]  /*26b0*/  CS2R R196, SRZ ;  /* 0x0000000000c47805 */ /* 0x000fe4000001ff00 */
[----:B------:R-:W-:Y:S02]  /*26c0*/  CS2R R198, SRZ ;  /* 0x0000000000c67805 */ /* 0x000fe4000001ff00 */
[----:B------:R-:W-:Y:S01]  /*26d0*/  CS2R R210, SRZ ;  /* 0x0000000000d27805 */ /* 0x000fe2000001ff00 */
[----:B------:R-:W1:Y:S01]  /*26e0*/  @P1 LDC R190, c[0x0][0x40c] ;  /* 0x00010300ffbe1b82 */ /* 0x000e620000000800 */
[----:B0-----:R-:W-:-:S07]  /*26f0*/  @P1 FMUL.FTZ R189, R188, R189 ;  /* 0x000000bdbcbd1220 */ /* 0x001fce0000410000 */
[----:B------:R-:W0:Y:S01]  /*2700*/  @P1 LDC R188, c[0x0][0x40c] ;  /* 0x00010300ffbc1b82 */ /* 0x000e220000000800 */
[----:B------:R-:W-:Y:S01]  /*2710*/  @P1 FMUL.FTZ R208, R189, R144 ;  /* 0x00000090bdd01220 */ /* 0x000fe20000410000 */
[----:B------:R-:W-:-:S05]  /*2720*/  @P1 HADD2.F32 R189, -RZ, R176.H1_H1 ;  /* 0x300000b0ffbd1230 */ /* 0x000fca0000004100 */
[----:B-1----:R-:W-:Y:S02]  /*2730*/  @P1 FMUL.FTZ R190, R189, R190 ;  /* 0x000000bebdbe1220 */ /* 0x002fe40000410000 */
[----:B------:R-:W1:Y:S02]  /*2740*/  @P1 LDC R189, c[0x0][0x40c] ;  /* 0x00010300ffbd1b82 */ /* 0x000e640000000800 */
[----:B------:R-:W-:Y:S01]  /*2750*/  @P1 FMUL.FTZ R209, R190, R145 ;  /* 0x00000091bed11220 */ /* 0x000fe20000410000 */
[----:B------:R-:W-:Y:S02]  /*2760*/  @P1 HADD2.F32 R190, -RZ, R177.H1_H1 ;  /* 0x300000b1ffbe1230 */ /* 0x000fe40000004100 */
[----:B0-----:R-:W-:-:S03]  /*2770*/  @P1 FMUL.FTZ R191, R191, R188 ;  /* 0x000000bcbfbf1220 */ /* 0x001fc60000410000 */
[----:B------:R-:W0:Y:S01]  /*2780*/  @P1 LDC R188, c[0x0][0x40c] ;  /* 0x00010300ffbc1b82 */ /* 0x000e220000000800 */
[----:B------:R-:W-:Y:S01]  /*2790*/  @P1 FMUL.FTZ R210, R191, R146 ;  /* 0x00000092bfd21220 */ /* 0x000fe20000410000 */
[----:B-1----:R-:W-:Y:S01]  /*27a0*/  @P1 FMUL.FTZ R190, R190, R189 ;  /* 0x000000bdbebe1220 */ /* 0x002fe20000410000 */
[----:B------:R-:W-:-:S03]  /*27b0*/  @P1 HADD2.F32 R189, -RZ, R178.H0_H0 ;  /* 0x200000b2ffbd1230 */ /* 0x000fc60000004100 */
[----:B------:R-:W-:Y:S02]  /*27c0*/  @P1 FMUL.FTZ R211, R190, R147 ;  /* 0x00000093bed31220 */ /* 0x000fe40000410000 */
        /* <DEDUP_REMOVED lines=14> */
.L_x_49943:
[----:B------:R-:W-:Y:S05]  /*28b0*/  BSYNC.RECONVERGENT B0 ;  /* 0x0000000000007941 */ /* 0x000fea0003800200 */
.L_x_49941:
        /* <DEDUP_REMOVED lines=57> */
.L_x_49945:
[----:B0-----:R-:W0:Y:S01]  /*2c50*/  @P1 LDC R189, c[0x0][0x40c] ;  /* 0x00010300ffbd1b82 */ /* 0x001e220000000800 */
[----:B-----5:R-:W-:Y:S01]  /*2c60*/  @P1 HADD2.F32 R190, -RZ, R176.H0_H0 ;  /* 0x200000b0ffbe1230 */ /* 0x020fe20000004100 */
        /* <DEDUP_REMOVED lines=12> */
[----:B------:R-:W-:-:S05]  /*2d30*/  @P1 HADD2.F32 R188, -RZ, R177.H0_H0 ;  /* 0x200000b1ffbc1230 */ /* 0x000fca0000004100 */
[----:B0-----:R-:W-:Y:S02]  /*2d40*/  @P1 FMUL.FTZ R190, R188, R190 ;  /* 0x000000bebcbe1220 */ /* 0x001fe40000410000 */
[----:B------:R-:W0:Y:S02]  /*2d50*/  @P1 LDC R188, c[0x0][0x40c] ;  /* 0x00010300ffbc1b82 */ /* 0x000e240000000800 */
[----:B------:R-:W-:Y:S01]  /*2d60*/  @P1 FMUL.FTZ R202, R190, R154 ;  /* 0x0000009abeca1220 */ /* 0x000fe20000410000 */
[----:B------:R-:W-:-:S05]  /*2d70*/  @P1 HADD2.F32 R190, -RZ, R177.H1_H1 ;  /* 0x300000b1ffbe1230 */ /* 0x000fca0000004100 */
[----:B-1----:R-:W-:-:S04]  /*2d80*/  @P1 FMUL.FTZ R189, R190, R189 ;  /* 0x000000bdbebd1220 */ /* 0x002fc80000410000 */
        /* <DEDUP_REMOVED lines=16> */
.L_x_49946:
[----:B------:R-:W-:Y:S05]  /*2e90*/  BSYNC.RECONVERGENT B0 ;  /* 0x0000000000007941 */ /* 0x000fea0003800200 */
.L_x_49944:
        /* <DEDUP_REMOVED lines=20> */
[----:B0-----:R-:W0:Y:S01]  /*2fe0*/  @P2 LDC R188, c[0x0][0x40c] ;  /* 0x00010300ffbc2b82 */ /* 0x001e220000000800 */
[----:B------:R-:W-:Y:S02]  /*2ff0*/  @P2 HADD2.F32 R189, -RZ, R176.H0_H0 ;  /* 0x200000b0ffbd2230 */ /* 0x000fe40000004100 */
[----:B------:R-:W-:-:S05]  /*3000*/  @P2 HADD2.F32 R191, -RZ, R179.H0_H0 ;  /* 0x200000b3ffbf2230 */ /* 0x000fca0000004100 */
        /* <DEDUP_REMOVED lines=9> */
[----:B0-----:R-:W-:Y:S01]  /*30a0*/  @P2 FMUL.FTZ R189, R190, R189 ;  /* 0x000000bdbebd2220 */ /* 0x001fe20000410000 */
[----:B------:R-:W-:-:S03]  /*30b0*/  @P2 HADD2.F32 R190, -RZ, R178.H1_H1 ;  /* 0x300000b2ffbe2230 */ /* 0x000fc60000004100 */
[----:B------:R-:W-:Y:S01]  /*30c0*/  @P2 FFMA.FTZ R222, R189, R162, R182 ;  /* 0x000000a2bdde2223 */ /* 0x000fe200000100b6 */
[----:B------:R-:W-:-:S05]  /*30d0*/  @P2 HADD2.F32 R189, -RZ, R177.H1_H1 ;  /* 0x300000b1ffbd2230 */ /* 0x000fca0000004100 */
[----:B-1----:R-:W-:Y:S01]  /*30e0*/  @P2 FMUL.FTZ R188, R189, R188 ;  /* 0x000000bcbdbc2220 */ /* 0x002fe20000410000 */
[----:B------:R-:W-:-:S03]  /*30f0*/  @P2 HADD2.F32 R189, -RZ, R178.H0_H0 ;  /* 0x200000b2ffbd2230 */ /* 0x000fc60000004100 */
        /* <DEDUP_REMOVED lines=15> */
[----:B------:R-:W-:-:S05]  /*31f0*/  HADD2.F32 R191, -RZ, R179.H1_H1 ;  /* 0x300000b3ffbf7230 */ /* 0x000fca0000004100 */
[----:B------:R-:W-:-:S04]  /*3200*/  FMUL.FTZ R191, R191, UR11 ;  /* 0x0000000bbfbf7c20 */ /* 0x000fc80008410000 */
[----:B------:R-:W-:Y:S01]  /*3210*/  FFMA.FTZ R191, R191, R167, R187 ;  /* 0x000000a7bfbf7223 */ /* 0x000fe200000100bb */
[----:B------:R-:W-:Y:S06]  /*3220*/  BRA `(.L_x_49949) ;  /* 0x0000000000987947 */ /* 0x000fec0003800000 */
.L_x_49948:
[----:B0-----:R-:W0:Y:S01]  /*3230*/  @P1 LDC R189, c[0x0][0x40c] ;  /* 0x00010300ffbd1b82 */ /* 0x001e220000000800 */
[----:B-----5:R-:W-:Y:S01]  /*3240*/  @P1 HADD2.F32 R190, -RZ, R176.H0_H0 ;  /* 0x200000b0ffbe1230 */ /* 0x020fe20000004100 */
[----:B------:R-:W-:Y:S02]  /*3250*/  CS2R R220, SRZ ;  /* 0x0000000000dc7805 */ /* 0x000fe4000001ff00 */
[----:B------:R-:W-:Y:S01]  /*3260*/  CS2R R222, SRZ ;  /* 0x0000000000de7805 */ /* 0x000fe2000001ff00 */
[--C-:B------:R-:W-:Y:S02]  /*3270*/  @P1 HADD2.F32 R191, -RZ, R179.reuse.H0_H0 ;  /* 0x200000b3ffbf1230 */ /* 0x100fe40000004100 */
[----:B------:R-:W-:Y:S01]  /*3280*/  @P1 HADD2.F32 R212, -RZ, R179.H1_H1 ;  /* 0x300000b3ffd41230 */ /* 0x000fe20000004100 */
        /* <DEDUP_REMOVED lines=13> */
[----:B-1----:R-:W-:Y:S01]  /*3360*/  @P1 FMUL.FTZ R189, R190, R189 ;  /* 0x000000bdbebd1220 */ /* 0x002fe20000410000 */
[----:B------:R-:W-:-:S03]  /*3370*/  @P1 HADD2.F32 R190, -RZ, R178.H1_H1 ;  /* 0x300000b2ffbe1230 */ /* 0x000fc60000004100 */
[----:B------:R-:W-:Y:S01]  /*3380*/  @P1 FMUL.FTZ R223, R189, R163 ;  /* 0x000000a3bddf1220 */ /* 0x000fe20000410000 */
[----:B------:R-:W-:-:S05]  /*3390*/  @P1 HADD2.F32 R189, -RZ, R178.H0_H0 ;  /* 0x200000b2ffbd1230 */ /* 0x000fca0000004100 */
[----:B0-----:R-:W-:Y:S01]  /*33a0*/  @P1 FMUL.FTZ R189, R189, R188 ;  /* 0x000000bcbdbd1220 */ /* 0x001fe20000410000 */
        /* <DEDUP_REMOVED lines=14> */
.L_x_49949:
[----:B------:R-:W-:Y:S05]  /*3490*/  BSYNC.RECONVERGENT B0 ;  /* 0x0000000000007941 */ /* 0x000fea0003800200 */
.L_x_49947:
        /* <DEDUP_REMOVED lines=53> */
[----:B------:R-:W-:-:S05]  /*37f0*/  HADD2.F32 R3, -RZ, R179.H1_H1 ;  /* 0x300000b3ff037230 */ /* 0x000fca0000004100 */
[----:B------:R-:W-:-:S04]  /*3800*/  FMUL.FTZ R3, R3, UR11 ;  /* 0x0000000b03037c20 */ /* 0x000fc80008410000 */
[----:B------:R-:W-:Y:S01]  /*3810*/  FFMA.FTZ R215, R3, R175, R187 ;  /* 0x000000af03d77223 */ /* 0x000fe200000100bb */
[----:B------:R-:W-:Y:S06]  /*3820*/  BRA `(.L_x_49952) ;  /* 0x0000000000987947 */ /* 0x000fec0003800000 */
.L_x_49951:
[----:B------:R-:W1:Y:S01]  /*3830*/  @P1 LDC R3, c[0x0][0x40c] ;  /* 0x00010300ff031b82 */ /* 0x000e620000000800 */
[----:B0----5:R-:W-:Y:S01]  /*3840*/  @P1 HADD2.F32 R212, -RZ, R176.H0_H0 ;  /* 0x200000b0ffd41230 */ /* 0x021fe20000004100 */
[----:B------:R-:W-:Y:S02]  /*3850*/  CS2R R216, SRZ ;  /* 0x0000000000d87805 */ /* 0x000fe4000001ff00 */
[----:B------:R-:W-:Y:S01]  /*3860*/  CS2R R218, SRZ ;  /* 0x0000000000da7805 */ /* 0x000fe2000001ff00 */
[--C-:B------:R-:W-:Y:S02]  /*3870*/  @P1 HADD2.F32 R214, -RZ, R179.reuse.H0_H0 ;  /* 0x200000b3ffd61230 */ /* 0x100fe40000004100 */
[----:B------:R-:W-:Y:S01]  /*3880*/  @P1 HADD2.F32 R215, -RZ, R179.H1_H1 ;  /* 0x300000b3ffd71230 */ /* 0x000fe20000004100 */
        /* <DEDUP_REMOVED lines=13> */
[----:B0-----:R-:W-:Y:S01]  /*3960*/  @P1 FMUL.FTZ R212, R213, R212 ;  /* 0x000000d4d5d41220 */ /* 0x001fe20000410000 */
[----:B------:R-:W-:-:S03]  /*3970*/  @P1 HADD2.F32 R213, -RZ, R178.H1_H1 ;  /* 0x300000b2ffd51230 */ /* 0x000fc60000004100 */
[----:B------:R-:W-:Y:S01]  /*3980*/  @P1 FMUL.FTZ R219, R212, R171 ;  /* 0x000000abd4db1220 */ /* 0x000fe20000410000 */
[----:B------:R-:W-:-:S05]  /*3990*/  @P1 HADD2.F32 R212, -RZ, R178.H0_H0 ;  /* 0x200000b2ffd41230 */ /* 0x000fca0000004100 */
        /* <DEDUP_REMOVED lines=15> */
.L_x_49952:
[----:B------:R-:W-:Y:S05]  /*3a90*/  BSYNC.RECONVERGENT B0 ;  /* 0x0000000000007941 */ /* 0x000fea0003800200 */
.L_x_49950:
        /* <DEDUP_REMOVED lines=220> */
.L_x_49968:
        /* <DEDUP_REMOVED lines=39> */
[----:B------:R-:W-:Y:S02]  /*4ad0*/  F2FP.F16.F32.PACK_AB R247, R247, R246 ;  /* 0x000000f6f7f7723e */ /* 0x000fe400000000ff */
        /* <DEDUP_REMOVED lines=22> */
[----:B------:R-:W-:Y:S02]  /*4c40*/  F2FP.F16.F32.PACK_AB R246, R245, R244 ;  /* 0x000000f4f5f6723e */ /* 0x000fe400000000ff */
[----:B------:R-:W-:Y:S02]  /*4c50*/  F2FP.F16.F32.PACK_AB R244, R5, R4 ;  /* 0x0000000405f4723e */ /* 0x000fe400000000ff */
[----:B------:R-:W-:Y:S02]  /*4c60*/  SHF.R.S32.HI R4, RZ, 0x1f, R248 ;  /* 0x0000001fff047819 */ /* 0x000fe400000114f8 */
[----:B------:R-:W-:Y:S02]  /*4c70*/  F2FP.F16.F32.PACK_AB R245, R7, R6 ;  /* 0x0000000607f5723e */ /* 0x000fe400000000ff */
        /* <DEDUP_REMOVED lines=23> */
[----:B------:R-:W-:Y:S01]  /*4df0*/  F2FP.F16.F32.PACK_AB R7, R5, R4 ;  /* 0x000000040507723e */ /* 0x000fe200000000ff */
        /* <DEDUP_REMOVED lines=22> */
[----:B------:R-:W-:Y:S02]  /*4f60*/  F2FP.F16.F32.PACK_AB R5, R236, R239 ;  /* 0x000000efec05723e */ /* 0x000fe400000000ff */
[----:B------:R-:W-:Y:S02]  /*4f70*/  IADD3 R236, PT, PT, R249, 0x20, RZ ;  /* 0x00000020f9ec7810 */ /* 0x000fe40007ffe0ff */
[----:B------:R-:W-:Y:S02]  /*4f80*/  F2FP.F16.F32.PACK_AB R4, R237, R4 ;  /* 0x00000004ed04723e */ /* 0x000fe400000000ff */
[----:B------:R-:W-:Y:S01]  /*4f90*/  F2FP.F16.F32.PACK_AB R6, R238, R6 ;  /* 0x00000006ee06723e */ /* 0x000fe200000000ff */
        /* <DEDUP_REMOVED lines=75> */
[----:B------:R-:W-:Y:S01]  /*5450*/  F2FP.F16.F32.PACK_AB R7, R5, R4 ;  /* 0x000000040507723e */ /* 0x000fe200000000ff */
        /* <DEDUP_REMOVED lines=14> */
[----:B------:R-:W-:-:S02]  /*5540*/  F2FP.F16.F32.PACK_AB R5, R228, R231 ;  /* 0x000000e7e405723e */ /* 0x000fc400000000ff */
[----:B------:R-:W-:Y:S02]  /*5550*/  IADD3 R228, PT, PT, R249, 0x40, RZ ;  /* 0x00000040f9e47810 */ /* 0x000fe40007ffe0ff */
[----:B------:R-:W-:Y:S02]  /*5560*/  F2FP.F16.F32.PACK_AB R4, R229, R4 ;  /* 0x00000004e504723e */ /* 0x000fe400000000ff */
[----:B------:R-:W-:Y:S01]  /*5570*/  F2FP.F16.F32.PACK_AB R6, R230, R6 ;  /* 0x00000006e606723e */ /* 0x000fe200000000ff */
        /* <DEDUP_REMOVED lines=37> */
[----:B------:R-:W-:Y:S01]  /*57d0*/  FADD.FTZ R3, -R3, R215 ;  /* 0x000000d703037221 */ /* 0x000fe20000010100 */
        /* <DEDUP_REMOVED lines=8> */
[C---:B------:R-:W-:Y:S01]  /*5860*/  FMUL.FTZ R222, R2.reuse, R216 ;  /* 0x000000d802de7220 */ /* 0x040fe20000410000 */
[C---:B------:R-:W-:Y:S01]  /*5870*/  FMUL.FTZ R227, R2.reuse, R217 ;  /* 0x000000d902e37220 */ /* 0x040fe20000410000 */
[C---:B------:R-:W-:Y:S01]  /*5880*/  FMUL.FTZ R229, R2.reuse, R212 ;  /* 0x000000d402e57220 */ /* 0x040fe20000410000 */
[C---:B------:R-:W-:Y:S01]  /*5890*/  FMUL.FTZ R230, R2.reuse, R213 ;  /* 0x000000d502e67220 */ /* 0x040fe20000410000 */
[----:B------:R-:W-:Y:S01]  /*58a0*/  FMUL.FTZ R231, R2, R3 ;  /* 0x0000000302e77220 */ /* 0x000fe20000410000 */
[----:B------:R-:W-:-:S02]  /*58b0*/  F2FP.F16.F32.PACK_AB R5, R199, R5 ;  /* 0x00000005c705723e */ /* 0x000fc400000000ff */
[C---:B------:R-:W-:Y:S02]  /*58c0*/  IADD3 R2, PT, PT, R249.reuse, 0x60, RZ ;  /* 0x00000060f9027810 */ /* 0x040fe40007ffe0ff */
[----:B------:R-:W-:Y:S01]  /*58d0*/  F2FP.F16.F32.PACK_AB R199, R208, R196 ;  /* 0x000000c4d0c7723e */ /* 0x000fe200000000ff */
        /* <DEDUP_REMOVED lines=10> */
[----:B------:R-:W-:Y:S01]  /*5980*/  F2FP.F16.F32.PACK_AB R197, R192, R197 ;  /* 0x000000c5c0c5723e */ /* 0x000fe200000000ff */
        /* <DEDUP_REMOVED lines=23> */
[----:B------:R-:W-:Y:S01]  /*5b00*/  IMAD.WIDE.U32 R216, R216, 0x10, R250 ;  /* 0x00000010d8d87825 */ /* 0x000fe200078e00fa */
[----:B------:R-:W-:Y:S01]  /*5b10*/  F2FP.F16.F32.PACK_AB R192, R227, R192 ;  /* 0x000000c0e3c0723e */ /* 0x000fe200000000ff */
[----:B------:R0:W-:Y:S04]  /*5b20*/  STG.E.128 desc[UR6][R204.64], R4 ;  /* 0x00000004cc007986 */ /* 0x0001e8000c101d06 */
[----:B------:R0:W-:Y:S04]  /*5b30*/  STG.E.128 desc[UR6][R206.64], R196 ;  /* 0x000000c4ce007986 */ /* 0x0001e8000c101d06 */
[----:B------:R0:W-:Y:S04]  /*5b40*/  STG.E.128 desc[UR6][R212.64], R200 ;  /* 0x000000c8d4007986 */ /* 0x0001e8000c101d06 */
[----:B------:R0:W-:Y:S02]  /*5b50*/  STG.E.128 desc[UR6][R216.64], R192 ;  /* 0x000000c0d8007986 */ /* 0x0001e4000c101d06 */
.L_x_49955:
[----:B------:R-:W-:Y:S05]  /*5b60*/  BSYNC.RECONVERGENT B0 ;  /* 0x0000000000007941 */ /* 0x000fea0003800200 */
.L_x_49954:
[----:B0-----:R-:W0:Y:S02]  /*5b70*/  LDC.64 R2, c[0x0][0x380] ;  /* 0x0000e000ff027b82 */ /* 0x001e240000000a00 */
[----:B0----5:R-:W-:-:S04]  /*5b80*/  LEA R0, R2, R0, 0x2 ;  /* 0x0000000002007211 */ /* 0x021fc800078e10ff */
[----:B------:R-:W-:-:S13]  /*5b90*/  ISETP.GE.AND P0, PT, R0, R3, PT ;  /* 0x000000030000720c */ /* 0x000fda0003f06270 */
[----:B------:R-:W-:Y:S05]  /*5ba0*/  @!P0 BRA `(.L_x_49956) ;  /* 0xffffffac00b08947 */ /* 0x000fea000383ffff */
[----:B------:R-:W-:Y:S05]  /*5bb0*/  EXIT ;  /* 0x000000000000794d */ /* 0x000fea0003800000 */
.L_x_49953:
        /* <DEDUP_REMOVED lines=8> */
.L_x_49958:
[----:B------:R-:W-:Y:S05]  /*5c40*/  BSYNC B0 ;  /* 0x0000000000007941 */ /* 0x000fea0003800000 */
.L_x_49957:
        /* <DEDUP_REMOVED lines=8> */
.L_x_49959:
[----:B------:R-:W-:Y:S02]  /*5cd0*/  HFMA2 R250, -RZ, RZ, 0, 2.384185791015625e-07 ;  /* 0x00000004fffa7431 */ /* 0x000fe400000001ff */
[----:B------:R-:W-:Y:S01]  /*5ce0*/  FADD.FTZ R249, R249, R2 ;  /* 0x00000002f9f97221 */ /* 0x000fe20000010000 */
[----:B------:R-:W-:-:S04]  /*5cf0*/  MOV R2, 0xffffffff ;  /* 0xffffffff00027802 */ /* 0x000fc80000000f00 */
[----:B------:R-:W-:-:S07]  /*5d00*/  MOV R251, R249 ;  /* 0x000000f900fb7202 */ /* 0x000fce0000000f00 */
[----:B------:R-:W-:Y:S05]  /*5d10*/  WARPSYNC.COLLECTIVE R2, `(.L_x_49960) ;  /* 0x0000000002087348 */ /* 0x000fea0003c00000 */
[----:B------:R0:W1:Y:S02]  /*5d20*/  SHFL.BFLY P1, R2, R251, R250, R3 ;  /* 0x0c0000fafb027389 */ /* 0x0000640000020003 */
[----:B01----:R-:W-:Y:S05]  /*5d30*/  ENDCOLLECTIVE ;  /* 0x000000000000791b */ /* 0x003fea0003800000 */
.L_x_49960:
[----:B------:R-:W-:Y:S02]  /*5d40*/  HFMA2 R250, -RZ, RZ, 0, 4.76837158203125e-07 ;  /* 0x00000008fffa7431 */ /* 0x000fe400000001ff */
[----:B------:R-:W-:Y:S01]  /*5d50*/  FADD.FTZ R249, R249, R2 ;  /* 0x00000002f9f97221 */ /* 0x000fe20000010000 */
[----:B------:R-:W-:-:S04]  /*5d60*/  MOV R2, 0xffffffff ;  /* 0xffffffff00027802 */ /* 0x000fc80000000f00 */
[----:B------:R-:W-:-:S07]  /*5d70*/  MOV R251, R249 ;  /* 0x000000f900fb7202 */ /* 0x000fce0000000f00 */
[----:B------:R-:W-:Y:S05]  /*5d80*/  WARPSYNC.COLLECTIVE R2, `(.L_x_49961) ;  /* 0x0000000002087348 */ /* 0x000fea0003c00000 */
[----:B------:R0:W1:Y:S02]  /*5d90*/  SHFL.BFLY P1, R2, R251, R250, R3 ;  /* 0x0c0000fafb027389 */ /* 0x0000640000020003 */
[----:B01----:R-:W-:Y:S05]  /*5da0*/  ENDCOLLECTIVE ;  /* 0x000000000000791b */ /* 0x003fea0003800000 */
.L_x_49961:
[----:B------:R-:W-:Y:S02]  /*5db0*/  HFMA2 R250, -RZ, RZ, 0, 9.5367431640625e-07 ;  /* 0x00000010fffa7431 */ /* 0x000fe400000001ff */
[----:B------:R-:W-:Y:S01]  /*5dc0*/  FADD.FTZ R249, R249, R2 ;  /* 0x00000002f9f97221 */ /* 0x000fe20000010000 */
[----:B------:R-:W-:-:S04]  /*5dd0*/  MOV R2, 0xffffffff ;  /* 0xffffffff00027802 */ /* 0x000fc80000000f00 */
[----:B------:R-:W-:-:S07]  /*5de0*/  MOV R251, R249 ;  /* 0x000000f900fb7202 */ /* 0x000fce0000000f00 */
[----:B------:R-:W-:Y:S05]  /*5df0*/  WARPSYNC.COLLECTIVE R2, `(.L_x_49962) ;  /* 0x0000000002087348 */ /* 0x000fea0003c00000 */
[----:B------:R0:W1:Y:S02]  /*5e00*/  SHFL.BFLY P1, R2, R251, R250, R3 ;  /* 0x0c0000fafb027389 */ /* 0x0000640000020003 */
[----:B01----:R-:W-:Y:S05]  /*5e10*/  ENDCOLLECTIVE ;  /* 0x000000000000791b */ /* 0x003fea0003800000 */
.L_x_49962:
        /* <DEDUP_REMOVED lines=137> */
.L_x_49963:
[----:B------:R-:W-:Y:S02]  /*66b0*/  HFMA2 R250, -RZ, RZ, 0, 1.1920928955078125e-07 ;  /* 0x00000002fffa7431 */ /* 0x000fe400000001ff */
[----:B------:R-:W-:Y:S01]  /*66c0*/  FADD.FTZ R251, R251, R2 ;  /* 0x00000002fbfb7221 */ /* 0x000fe20000010000 */
[----:B------:R-:W-:-:S07]  /*66d0*/  MOV R2, 0xffffffff ;  /* 0xffffffff00027802 */ /* 0x000fce0000000f00 */
[----:B------:R-:W-:Y:S05]  /*66e0*/  WARPSYNC.COLLECTIVE R2, `(.L_x_49964) ;  /* 0x0000000002087348 */ /* 0x000fea0003c00000 */
[----:B------:R0:W1:Y:S02]  /*66f0*/  SHFL.BFLY P1, R2, R251, R250, R3 ;  /* 0x0c0000fafb027389 */ /* 0x0000640000020003 */
[----:B01----:R-:W-:Y:S05]  /*6700*/  ENDCOLLECTIVE ;  /* 0x000000000000791b */ /* 0x003fea0003800000 */
.L_x_49964:
[----:B------:R-:W-:Y:S02]  /*6710*/  HFMA2 R250, -RZ, RZ, 0, 2.384185791015625e-07 ;  /* 0x00000004fffa7431 */ /* 0x000fe400000001ff */
[----:B------:R-:W-:Y:S01]  /*6720*/  FADD.FTZ R251, R251, R2 ;  /* 0x00000002fbfb7221 */ /* 0x000fe20000010000 */
[----:B------:R-:W-:-:S07]  /*6730*/  MOV R2, 0xffffffff ;  /* 0xffffffff00027802 */ /* 0x000fce0000000f00 */
[----:B------:R-:W-:Y:S05]  /*6740*/  WARPSYNC.COLLECTIVE R2, `(.L_x_49965) ;  /* 0x0000000002087348 */ /* 0x000fea0003c00000 */
[----:B------:R0:W1:Y:S02]  /*6750*/  SHFL.BFLY P1, R2, R251, R250, R3 ;  /* 0x0c0000fafb027389 */ /* 0x0000640000020003 */
[----:B01----:R-:W-:Y:S05]  /*6760*/  ENDCOLLECTIVE ;  /* 0x000000000000791b */ /* 0x003fea0003800000 */
.L_x_49965:
[----:B------:R-:W-:Y:S02]  /*6770*/  HFMA2 R250, -RZ, RZ, 0, 4.76837158203125e-07 ;  /* 0x00000008fffa7431 */ /* 0x000fe400000001ff */
[----:B------:R-:W-:Y:S01]  /*6780*/  FADD.FTZ R251, R251, R2 ;  /* 0x00000002fbfb7221 */ /* 0x000fe20000010000 */
[----:B------:R-:W-:-:S07]  /*6790*/  MOV R2, 0xffffffff ;  /* 0xffffffff00027802 */ /* 0x000fce0000000f00 */
[----:B------:R-:W-:Y:S05]  /*67a0*/  WARPSYNC.COLLECTIVE R2, `(.L_x_49966) ;  /* 0x0000000002087348 */ /* 0x000fea0003c00000 */
[----:B------:R0:W1:Y:S02]  /*67b0*/  SHFL.BFLY P1, R2, R251, R250, R3 ;  /* 0x0c0000fafb027389 */ /* 0x0000640000020003 */
[----:B01----:R-:W-:Y:S05]  /*67c0*/  ENDCOLLECTIVE ;  /* 0x000000000000791b */ /* 0x003fea0003800000 */
.L_x_49966:
[----:B------:R-:W-:Y:S02]  /*67d0*/  HFMA2 R250, -RZ, RZ, 0, 9.5367431640625e-07 ;  /* 0x00000010fffa7431 */ /* 0x000fe400000001ff */
[----:B------:R-:W-:Y:S01]  /*67e0*/  FADD.FTZ R251, R251, R2 ;  /* 0x00000002fbfb7221 */ /* 0x000fe20000010000 */
[----:B------:R-:W-:-:S07]  /*67f0*/  MOV R2, 0xffffffff ;  /* 0xffffffff00027802 */ /* 0x000fce0000000f00 */
[----:B------:R-:W-:Y:S05]  /*6800*/  WARPSYNC.COLLECTIVE R2, `(.L_x_49967) ;  /* 0x0000000002087348 */ /* 0x000fea0003c00000 */
[----:B------:R0:W1:Y:S02]  /*6810*/  SHFL.BFLY P1, R2, R251, R250, R3 ;  /* 0x0c0000fafb027389 */ /* 0x0000640000020003 */
[----:B01----:R-:W-:Y:S05]  /*6820*/  ENDCOLLECTIVE ;  /* 0x000000000000791b */ /* 0x003fea0003800000 */
.L_x_49967:
[----:B------:R-:W-:Y:S05]  /*6830*/  BRA `(.L_x_49968) ;  /* 0xffffffe000087947 */ /* 0x000fea000383ffff */
.L_x_49969:
        /* <DEDUP_REMOVED lines=12> */
.L_x_71539:


//--------------------- .text._ZN10layer_norm13ln_fwd_kernelINS_13Kernel_traitsIf6__halffS2_fjLj2048ELj1ELj4ELj1ELj16ENS_18Kernel_traits_baseILj2048EfS2_fS2_fjLj128EEEEELb1ELb0ELb0ELb0EEEvNS_9FwdParamsE --------------------------
	.section	.text._ZN10layer_norm13ln_fwd_kernelINS_13Kernel_traitsIf6__halffS2_fjLj2048ELj1ELj4ELj1ELj16ENS_18Kernel_traits_baseILj2048EfS2_fS2_fjLj128EEEEELb1ELb0ELb0ELb0EEEvNS_9FwdParamsE,"ax",@progbits
	.align	128
        .global         _ZN10layer_norm13ln_fwd_kernelINS_13Kernel_traitsIf6__halffS2_fjLj2048ELj1ELj4ELj1ELj16ENS_18Kernel_traits_baseILj2048EfS2_fS2_fjLj128EEEEELb1ELb0ELb0ELb0EEEvNS_9FwdParamsE
        .type           _ZN10layer_norm13ln_fwd_kernelINS_13Kernel_traitsIf6__halffS2_fjLj2048ELj1ELj4ELj1ELj16ENS_18Kernel_traits_baseILj2048EfS2_fS2_fjLj128EEEEELb1ELb0ELb0ELb0EEEvNS_9FwdParamsE,@function
        .size           _ZN10layer_norm13ln_fwd_kernelINS_13Kernel_traitsIf6__halffS2_fjLj2048ELj1ELj4ELj1ELj16ENS_18Kernel_traits_baseILj2048EfS2_fS2_fjLj128EEEEELb1ELb0ELb0ELb0EEEvNS_9FwdParamsE,(.L_x_71540 - _ZN10layer_norm13ln_fwd_kernelINS_13Kernel_traitsIf6__halffS2_fjLj2048ELj1ELj4ELj1ELj16ENS_18Kernel_traits_baseILj2048EfS2_fS2_fjLj128EEEEELb1ELb0ELb0ELb0EEEvNS_9FwdParamsE)
        .other          _ZN10layer_norm13ln_fwd_kernelINS_13Kernel_traitsIf6__halffS2_fjLj2048ELj1ELj4ELj1ELj16ENS_18Kernel_traits_baseILj2048EfS2_fS2_fjLj128EEEEELb1ELb0ELb0ELb0EEEvNS_9FwdParamsE,@"STO_CUDA_ENTRY STV_DEFAULT"
_ZN10layer_norm13ln_fwd_kernelINS_13Kernel_traitsIf6__halffS2_fjLj2048ELj1ELj4ELj1ELj16ENS_18Kernel_traits_baseILj2048EfS2_fS2_fjLj128EEEEELb1ELb0ELb0ELb0EEEvNS_9FwdParamsE:
.text._ZN10layer_norm13ln_fwd_kernelINS_13Kernel_traitsIf6__halffS2_fjLj2048ELj1ELj4ELj1ELj16ENS_18Kernel_traits_baseILj2048EfS2_fS2_fjLj128EEEEELb1ELb0ELb0ELb0EEEvNS_9FwdParamsE:
        /* <DEDUP_REMOVED lines=138> */
.L_x_49971:
        /* <DEDUP_REMOVED lines=80> */
.L_x_49972:
[----:B------:R-:W-:Y:S05]  /*0da0*/  BSYNC.RECONVERGENT B0 ;  /* 0x0000000000007941 */ /* 0x000fea0003800200 */
.L_x_49970:
        /* <DEDUP_REMOVED lines=74> */
.L_x_50662:
        /* <DEDUP_REMOVED lines=15> */
[----:B------:R-:W-:-:S03]  /*1340*/  @P2 LOP3.LUT R14, R14, 0x10, RZ, 0xfc, !PT ;  /* 0x000000100e0e2812 */ /* 0x000fc600078efcff */
        /* <DEDUP_REMOVED lines=24> */
.L_x_71372:
[----:B------:R-:W-:Y:S05]  /*14d0*/  BRX R212 -0x14e0                                       (*"BRANCH_TARGETS .L_x_71373,.L_x_71374,.L_x_71375"*) ;  /* 0xffffffe8d4c87949 */ /* 0x000fea000383ffff */
.L_x_71375:
[----:B------:R-:W-:Y:S01]  /*14e0*/  VIADD R216, R5, 0x1 ;  /* 0x0000000105d87836 */ /* 0x000fe20000000000 */
[----:B------:R-:W-:Y:S01]  /*14f0*/  MOV R212, R3 ;  /* 0x0000000300d47202 */ /* 0x000fe20000000f00 */
[----:B------:R-:W-:Y:S01]  /*1500*/  IMAD.MOV.U32 R217, RZ, RZ, R6 ;  /* 0x000000ffffd97224 */ /* 0x000fe200078e0006 */
[----:B------:R-:W-:Y:S06]  /*1510*/  BRA `(.L_x_49978) ;  /* 0x0000000000f47947 */ /* 0x000fec0003800000 */
.L_x_71373:
[----:B------:R-:W-:Y:S01]  /*1520*/  IMAD.MOV.U32 R212, RZ, RZ, R3 ;  /* 0x000000ffffd47224 */ /* 0x000fe200078e0003 */
[----:B------:R-:W-:Y:S01]  /*1530*/  MOV R216, 0x3 ;  /* 0x0000000300d87802 */ /* 0x000fe20000000f00 */
[----:B------:R-:W-:Y:S01]  /*1540*/  IMAD.MOV.U32 R217, RZ, RZ, R7 ;  /* 0x000000ffffd97224 */ /* 0x000fe200078e0007 */
[----:B------:R-:W-:Y:S06]  /*1550*/  BRA `(.L_x_49978) ;  /* 0x0000000000e47947 */ /* 0x000fec0003800000 */
.L_x_71374:
        /* <DEDUP_REMOVED lines=13> */
.L_x_49980:
[----:B------:R-:W-:Y:S05]  /*1630*/  BSYNC.RECONVERGENT B3 ;  /* 0x0000000000037941 */ /* 0x000fea0003800200 */
.L_x_49979:
        /* <DEDUP_REMOVED lines=43> */
.L_x_49978:
[----:B------:R-:W-:Y:S05]  /*18f0*/  BSYNC.RECONVERGENT B2 ;  /* 0x0000000000027941 */ /* 0x000fea0003800200 */
.L_x_49977:
        /* <DEDUP_REMOVED lines=27> */
.L_x_49983:
        /* <DEDUP_REMOVED lines=13> */
.L_x_49985:
[----:B------:R-:W-:Y:S05]  /*1b80*/  BSYNC.RECONVERGENT B3 ;  /* 0x0000000000037941 */ /* 0x000fea0003800200 */
.L_x_49984:
        /* <DEDUP_REMOVED lines=43> */
.L_x_49982:
[----:B------:R-:W-:Y:S05]  /*1e40*/  BSYNC.RECONVERGENT B2 ;  /* 0x0000000000027941 */ /* 0x000fea0003800200 */
.L_x_49981:
        /* <DEDUP_REMOVED lines=22> */
.L_x_49988:
        /* <DEDUP_REMOVED lines=13> */
.L_x_49990:
[----:B------:R-:W-:Y:S05]  /*2080*/  BSYNC.RECONVERGENT B3 ;  /* 0x0000000000037941 */ /* 0x000fea0003800200 */
.L_x_49989:
        /* <DEDUP_REMOVED lines=43> */
.L_x_49987:
[----:B------:R-:W-:Y:S05]  /*2340*/  BSYNC.RECONVERGENT B2 ;  /* 0x0000000000027941 */ /* 0x000fea0003800200 */
.L_x_49986:
        /* <DEDUP_REMOVED lines=22> */
.L_x_49993:
        /* <DEDUP_REMOVED lines=13> */
.L_x_49995:
[----:B------:R-:W-:Y:S05]  /*2580*/  BSYNC.RECONVERGENT B3 ;  /* 0x0000000000037941 */ /* 0x000fea0003800200 */
.L_x_49994:
        /* <DEDUP_REMOVED lines=43> */
.L_x_49992:
[----:B------:R-:W-:Y:S05]  /*2840*/  BSYNC.RECONVERGENT B2 ;  /* 0x0000000000027941 */ /* 0x000fea0003800200 */
.L_x_49991:
        /* <DEDUP_REMOVED lines=22> */
.L_x_49998:
        /* <DEDUP_REMOVED lines=13> */
.L_x_50000:
[----:B------:R-:W-:Y:S05]  /*2a80*/  BSYNC.RECONVERGENT B3 ;  /* 0x0000000000037941 */ /* 0x000fea0003800200 */
.L_x_49999:
        /* <DEDUP_REMOVED lines=43> */
.L_x_49997:
[----:B------:R-:W-:Y:S05]  /*2d40*/  BSYNC.RECONVERGENT B2 ;  /* 0x0000000000027941 */ /* 0x000fea0003800200 */
.L_x_49996:
        /* <DEDUP_REMOVED lines=22> */
.L_x_50003:
        /* <DEDUP_REMOVED lines=13> */
.L_x_50005:
[----:B------:R-:W-:Y:S05]  /*2f80*/  BSYNC.RECONVERGENT B3 ;  /* 0x0000000000037941 */ /* 0x000fea0003800200 */
.L_x_50004:
        /* <DEDUP_REMOVED lines=43> */
.L_x_50002:
[----:B------:R-:W-:Y:S05]  /*3240*/  BSYNC.RECONVERGENT B2 ;  /* 0x0000000000027941 */ /* 0x000fea0003800200 */
.L_x_50001:
        /* <DEDUP_REMOVED lines=22> */
.L_x_50008:
        /* <DEDUP_REMOVED lines=13> */
.L_x_50010:
[----:B------:R-:W-:Y:S05]  /*3480*/  BSYNC.RECONVERGENT B3 ;  /* 0x0000000000037941 */ /* 0x000fea0003800200 */
.L_x_50009:
        /* <DEDUP_REMOVED lines=43> */
.L_x_50007:
[----:B------:R-:W-:Y:S05]  /*3740*/  BSYNC.RECONVERGENT B2 ;  /* 0x0000000000027941 */ /* 0x000fea0003800200 */
.L_x_50006:
        /* <DEDUP_REMOVED lines=22> */
.L_x_50013:
        /* <DEDUP_REMOVED lines=15> */
.L_x_50015:
[----:B------:R-:W-:Y:S05]  /*39a0*/  BSYNC.RECONVERGENT B3 ;  /* 0x0000000000037941 */ /* 0x000fea0003800200 */
.L_x_50014:
        /* <DEDUP_REMOVED lines=43> */
.L_x_50012:
[----:B------:R-:W-:Y:S05]  /*3c60*/  BSYNC.RECONVERGENT B2 ;  /* 0x0000000000027941 */ /* 0x000fea0003800200 */
.L_x_50011:
        /* <DEDUP_REMOVED lines=10> */
.L_x_49976:
        /* <DEDUP_REMOVED lines=16> */
.L_x_50019:
        /* <DEDUP_REMOVED lines=13> */
.L_x_50021:
[----:B------:R-:W-:Y:S05]  /*3ee0*/  BSYNC.RECONVERGENT B3 ;  /* 0x0000000000037941 */ /* 0x000fea0003800200 */
.L_x_50020:
        /* <DEDUP_REMOVED lines=42> */
.L_x_50018:
[----:B------:R-:W-:Y:S05]  /*4190*/  BSYNC.RECONVERGENT B2 ;  /* 0x0000000000027941 */ /* 0x000fea0003800200 */
.L_x_50017:
        /* <DEDUP_REMOVED lines=9> */
[----:B------:R-:W-:Y:S02]  /*4230*/  HFMA2 R209, -RZ, RZ, 0, 1.1920928955078125e-07 ;  /* 0x00000002ffd17431 */ /* 0x000fe400000001ff */
        /* <DEDUP_REMOVED lines=14> */
.L_x_50024:
        /* <DEDUP_REMOVED lines=13> */
.L_x_50026:
[----:B------:R-:W-:Y:S05]  /*43f0*/  BSYNC.RECONVERGENT B3 ;  /* 0x0000000000037941 */ /* 0x000fea0003800200 */
.L_x_50025:
        /* <DEDUP_REMOVED lines=43> */
.L_x_50023:
[----:B------:R-:W-:Y:S05]  /*46b0*/  BSYNC.RECONVERGENT B2 ;  /* 0x0000000000027941 */ /* 0x000fea0003800200 */
.L_x_50022:
        /* <DEDUP_REMOVED lines=19> */
.L_x_50029:
        /* <DEDUP_REMOVED lines=13> */
.L_x_50031:
[----:B------:R-:W-:Y:S05]  /*48c0*/  BSYNC.RECONVERGENT B3 ;  /* 0x0000000000037941 */ /* 0x000fea0003800200 */
.L_x_50030:
        /* <DEDUP_REMOVED lines=43> */
.L_x_50028:
[----:B------:R-:W-:Y:S05]  /*4b80*/  BSYNC.RECONVERGENT B2 ;  /* 0x0000000000027941 */ /* 0x000fea0003800200 */
.L_x_50027:
[----:B------:R-:W-:Y:S01]  /*4b90*/  I2FP.F32.U32 R5, R5 ;  /* 0x0000000500057245 */ /* 0x000fe20000201000 */
[----:B------:R-:W-:Y:S01]  /*4ba0*/  HADD2.F32 R208, -RZ, R205.H0_H0 ;  /* 0x200000cdffd07230 */ /* 0x000fe20000004100 */
[----:B------:R-:W-:Y:S01]  /*4bb0*/  ISETP.NE.AND P2, PT, R210, 0x1, PT ;  /* 0x00000001d200780c */ /* 0x000fe20003f45270 */
[----:B------:R-:W-:Y:S01]  /*4bc0*/  BSSY.RECONVERGENT B2, `(.L_x_50032) ;  /* 0x0000049000027945 */ /* 0x000fe20003800200 */
[----:B------:R-:W-:Y:S02]  /*4bd0*/  IMAD.MOV.U32 R209, RZ, RZ, 0x2 ;  /* 0x00000002ffd17424 */ /* 0x000fe400078e00ff */
[----:B------:R-:W-:Y:S01]  /*4be0*/  FFMA.FTZ R204, R5, R16, 1.1641532182693481445e-10 ;  /* 0x2f00000005cc7423 */ /* 0x000fe20000010010 */
[----:B------:R-:W-:-:S04]  /*4bf0*/  IMAD.MOV.U32 R5, RZ, RZ, R2 ;  /* 0x000000ffff057224 */ /* 0x000fc800078e0002 */
        /* <DEDUP_REMOVED lines=12> */
.L_x_50034:
        /* <DEDUP_REMOVED lines=13> */
.L_x_50036:
[----:B------:R-:W-:Y:S05]  /*4d90*/  BSYNC.RECONVERGENT B3 ;  /* 0x0000000000037941 */ /* 0x000fea0003800200 */
.L_x_50035:
        /* <DEDUP_REMOVED lines=43> */
.L_x_50033:
[----:B------:R-:W-:Y:S05]  /*5050*/  BSYNC.RECONVERGENT B2 ;  /* 0x0000000000027941 */ /* 0x000fea0003800200 */
.L_x_50032:
        /* <DEDUP_REMOVED lines=19> */
.L_x_50039:
        /* <DEDUP_REMOVED lines=13> */
.L_x_50041:
[----:B------:R-:W-:Y:S05]  /*5260*/  BSYNC.RECONVERGENT B3 ;  /* 0x0000000000037941 */ /* 0x000fea0003800200 */
.L_x_50040:
        /* <DEDUP_REMOVED lines=43> */
.L_x_50038:
[----:B------:R-:W-:Y:S05]  /*5520*/  BSYNC.RECONVERGENT B2 ;  /* 0x0000000000027941 */ /* 0x000fea0003800200 */
.L_x_50037:
[----:B------:R-:W-:Y:S01]  /*5530*/  I2FP.F32.U32 R5, R5 ;  /* 0x0000000500057245 */ /* 0x000fe20000201000 */
[----:B------:R-:W-:Y:S01]  /*5540*/  HADD2.F32 R210, -RZ, R206.H0_H0 ;  /* 0x200000ceffd27230 */ /* 0x000fe20000004100 */
[----:B------:R-:W-:Y:S01]  /*5550*/  ISETP.NE.AND P4, PT, R211, 0x1, PT ;  /* 0x00000001d300780c */ /* 0x000fe20003f85270 */
[----:B------:R-:W-:Y:S01]  /*5560*/  BSSY.RECONVERGENT B2, `(.L_x_50042) ;  /* 0x0000049000027945 */ /* 0x000fe20003800200 */
[----:B------:R-:W-:Y:S02]  /*5570*/  IMAD.MOV.U32 R213, RZ, RZ, 0x2 ;  /* 0x00000002ffd57424 */ /* 0x000fe400078e00ff */
[----:B------:R-:W-:Y:S01]  /*5580*/  FFMA.FTZ R208, R5, R16, 1.1641532182693481445e-10 ;  /* 0x2f00000005d07423 */ /* 0x000fe20000010010 */
[----:B------:R-:W-:-:S04]  /*5590*/  MOV R5, R2 ;  /* 0x0000000200057202 */ /* 0x000fc80000000f00 */
[----:B------:R-:W-:Y:S01]  /*55a0*/  FSETP.LE.FTZ.AND P3, PT, R208, R3, PT ;  /* 0x00000003d000720b */ /* 0x000fe20003f73000 */
[----:B------:R-:W-:-:S04]  /*55b0*/  FMUL.FTZ R208, R210, R15 ;  /* 0x0000000fd2d07220 */ /* 0x000fc80000410000 */
[----:B------:R-:W-:Y:S01]  /*55c0*/  FMUL.FTZ R208, R208, R17 ;  /* 0x00000011d0d07220 */ /* 0x000fe20000410000 */
        /* <DEDUP_REMOVED lines=9> */
.L_x_50044:
        /* <DEDUP_REMOVED lines=13> */
.L_x_50046:
[----:B------:R-:W-:Y:S05]  /*5730*/  BSYNC.RECONVERGENT B3 ;  /* 0x0000000000037941 */ /* 0x000fea0003800200 */
.L_x_50045:
        /* <DEDUP_REMOVED lines=43> */
.L_x_50043:
[----:B------:R-:W-:Y:S05]  /*59f0*/  BSYNC.RECONVERGENT B2 ;  /* 0x0000000000027941 */ /* 0x000fea0003800200 */
.L_x_50042:
        /* <DEDUP_REMOVED lines=19> */
.L_x_50049:
        /* <DEDUP_REMOVED lines=13> */
.L_x_50051:
[----:B------:R-:W-:Y:S05]  /*5c00*/  BSYNC.RECONVERGENT B3 ;  /* 0x0000000000037941 */ /* 0x000fea0003800200 */
.L_x_50050:
        /* <DEDUP_REMOVED lines=43> */
.L_x_50048:
[----:B------:R-:W-:Y:S05]  /*5ec0*/  BSYNC.RECONVERGENT B2 ;  /* 0x0000000000027941 */ /* 0x000fea0003800200 */
.L_x_50047:
        /* <DEDUP_REMOVED lines=19> */
.L_x_50054:
        /* <DEDUP_REMOVED lines=15> */
.L_x_50056:
[----:B------:R-:W-:Y:S05]  /*60f0*/  BSYNC.RECONVERGENT B3 ;  /* 0x0000000000037941 */ /* 0x000fea0003800200 */
.L_x_50055:
        /* <DEDUP_REMOVED lines=43> */
.L_x_50053:
[----:B------:R-:W-:Y:S05]  /*63b0*/  BSYNC.RECONVERGENT B2 ;  /* 0x0000000000027941 */ /* 0x000fea0003800200 */
.L_x_50052:
        /* <DEDUP_REMOVED lines=16> */
.L_x_50016:
        /* <DEDUP_REMOVED lines=22> */
.L_x_49975:
[----:B------:R-:W-:Y:S05]  /*6620*/  BSYNC.RECONVERGENT B1 ;  /* 0x0000000000017941 */ /* 0x000fea0003800200 */
.L_x_49974:
        /* <DEDUP_REMOVED lines=31> */
.L_x_50062:
        /* <DEDUP_REMOVED lines=13> */
.L_x_50064:
[----:B------:R-:W-:Y:S05]  /*68f0*/  BSYNC.RECONVERGENT B3 ;  /* 0x0000000000037941 */ /* 0x000fea0003800200 */
.L_x_50063:
        /* <DEDUP_REMOVED lines=43> */
.L_x_50061:
[----:B------:R-:W-:Y:S05]  /*6bb0*/  BSYNC.RECONVERGENT B2 ;  /* 0x0000000000027941 */ /* 0x000fea0003800200 */
.L_x_50060:
[----:B------:R-:W0:Y:S01]  /*6bc0*/  LDC R3, c[0x0][0x408] ;  /* 0x00010200ff037b82 */ /* 0x000e220000000800 */
[----:B------:R-:W-:Y:S01]  /*6bd0*/  I2FP.F32.U32 R216, R215 ;  /* 0x000000d700d87245 */ /* 0x000fe20000201000 */
[----:B------:R-:W-:Y:S02]  /*6be0*/  HFMA2 R215, -RZ, RZ, 0.1171875, 0 ;  /* 0x2f800000ffd77431 */ /* 0x000fe400000001ff */
        /* <DEDUP_REMOVED lines=24> */
.L_x_50067:
        /* <DEDUP_REMOVED lines=13> */
.L_x_50069:
[----:B------:R-:W-:Y:S05]  /*6e40*/  BSYNC.RECONVERGENT B3 ;  /* 0x0000000000037941 */ /* 0x000fea0003800200 */
.L_x_50068:
        /* <DEDUP_REMOVED lines=43> */
.L_x_50066:
[----:B------:R-:W-:Y:S05]  /*7100*/  BSYNC.RECONVERGENT B2 ;  /* 0x0000000000027941 */ /* 0x000fea0003800200 */
.L_x_50065:
        /* <DEDUP_REMOVED lines=22> */
.L_x_50072:
        /* <DEDUP_REMOVED lines=13> */
.L_x_50074:
[----:B------:R-:W-:Y:S05]  /*7340*/  BSYNC.RECONVERGENT B3 ;  /* 0x0000000000037941 */ /* 0x000fea0003800200 */
.L_x_50073:
        /* <DEDUP_REMOVED lines=43> */
.L_x_50071:
[----:B------:R-:W-:Y:S05]  /*7600*/  BSYNC.RECONVERGENT B2 ;  /* 0x0000000000027941 */ /* 0x000fea0003800200 */
.L_x_50070:
        /* <DEDUP_REMOVED lines=22> */
.L_x_50077:
        /* <DEDUP_REMOVED lines=13> */
.L_x_50079:
[----:B------:R-:W-:Y:S05]  /*7840*/  BSYNC.RECONVERGENT B3 ;  /* 0x0000000000037941 */ /* 0x000fea0003800200 */
.L_x_50078:
        /* <DEDUP_REMOVED lines=43> */
.L_x_50076:
[----:B------:R-:W-:Y:S05]  /*7b00*/  BSYNC.RECONVERGENT B2 ;  /* 0x0000000000027941 */ /* 0x000fea0003800200 */
.L_x_50075:
        /* <DEDUP_REMOVED lines=22> */
.L_x_50082:
        /* <DEDUP_REMOVED lines=13> */
.L_x_50084:
[----:B------:R-:W-:Y:S05]  /*7d40*/  BSYNC.RECONVERGENT B3 ;  /* 0x0000000000037941 */ /* 0x000fea0003800200 */
.L_x_50083:
        /* <DEDUP_REMOVED lines=43> */
.L_x_50081:
[----:B------:R-:W-:Y:S05]  /*8000*/  BSYNC.RECONVERGENT B2 ;  /* 0x0000000000027941 */ /* 0x000fea0003800200 */
.L_x_50080:
        /* <DEDUP_REMOVED lines=22> */
.L_x_50087:
        /* <DEDUP_REMOVED lines=13> */
.L_x_50089:
[----:B------:R-:W-:Y:S05]  /*8240*/  BSYNC.RECONVERGENT B3 ;  /* 0x0000000000037941 */ /* 0x000fea0003800200 */
.L_x_50088:
        /* <DEDUP_REMOVED lines=43> */
.L_x_50086:
[----:B------:R-:W-:Y:S05]  /*8500*/  BSYNC.RECONVERGENT B2 ;  /* 0x0000000000027941 */ /* 0x000fea0003800200 */
.L_x_50085:
        /* <DEDUP_REMOVED lines=22> */
.L_x_50092:
        /* <DEDUP_REMOVED lines=13> */
.L_x_50094:
[----:B------:R-:W-:Y:S05]  /*8740*/  BSYNC.RECONVERGENT B3 ;  /* 0x0000000000037941 */ /* 0x000fea0003800200 */
.L_x_50093:
        /* <DEDUP_REMOVED lines=43> */
.L_x_50091:
[----:B------:R-:W-:Y:S05]  /*8a00*/  BSYNC.RECONVERGENT B2 ;  /* 0x0000000000027941 */ /* 0x000fea0003800200 */
.L_x_50090:
        /* <DEDUP_REMOVED lines=22> */
.L_x_50097:
        /* <DEDUP_REMOVED lines=15> */
.L_x_50099:
[----:B------:R-:W-:Y:S05]  /*8c60*/  BSYNC.RECONVERGENT B3 ;  /* 0x0000000000037941 */ /* 0x000fea0003800200 */
.L_x_50098:
        /* <DEDUP_REMOVED lines=43> */
.L_x_50096:
[----:B------:R-:W-:Y:S05]  /*8f20*/  BSYNC.RECONVERGENT B2 ;  /* 0x0000000000027941 */ /* 0x000fea0003800200 */
.L_x_50095:
        /* <DEDUP_REMOVED lines=10> */
.L_x_50059:
        /* <DEDUP_REMOVED lines=16> */
.L_x_50103:
        /* <DEDUP_REMOVED lines=13> */
.L_x_50105:
[----:B------:R-:W-:Y:S05]  /*91a0*/  BSYNC.RECONVERGENT B3 ;  /* 0x0000000000037941 */ /* 0x000fea0003800200 */
.L_x_50104:
        /* <DEDUP_REMOVED lines=42> */
.L_x_50102:
[----:B------:R-:W-:Y:S05]  /*9450*/  BSYNC.RECONVERGENT B2 ;  /* 0x0000000000027941 */ /* 0x000fea0003800200 */
.L_x_50101:
        /* <DEDUP_REMOVED lines=9> */
[----:B------:R-:W-:Y:S01]  /*94f0*/  IMAD.MOV.U32 R205, RZ, RZ, 0x2 ;  /* 0x00000002ffcd7424 */ /* 0x000fe200078e00ff */
[----:B------:R-:W-:-:S02]  /*9500*/  MOV R5, R2 ;  /* 0x0000000200057202 */ /* 0x000fc40000000f00 */
        /* <DEDUP_REMOVED lines=13> */
.L_x_50108:
        /* <DEDUP_REMOVED lines=13> */
.L_x_50110:
[----:B------:R-:W-:Y:S05]  /*96b0*/  BSYNC.RECONVERGENT B3 ;  /* 0x0000000000037941 */ /* 0x000fea0003800200 */
.L_x_50109:
        /* <DEDUP_REMOVED lines=43> */
.L_x_50107:
[----:B------:R-:W-:Y:S05]  /*9970*/  BSYNC.RECONVERGENT B2 ;  /* 0x0000000000027941 */ /* 0x000fea0003800200 */
.L_x_50106:
        /* <DEDUP_REMOVED lines=19> */
.L_x_50113:
        /* <DEDUP_REMOVED lines=13> */
.L_x_50115:
[----:B------:R-:W-:Y:S05]  /*9b80*/  BSYNC.RECONVERGENT B3 ;  /* 0x0000000000037941 */ /* 0x000fea0003800200 */
.L_x_50114:
        /* <DEDUP_REMOVED lines=43> */
.L_x_50112:
[----:B------:R-:W-:Y:S05]  /*9e40*/  BSYNC.RECONVERGENT B2 ;  /* 0x0000000000027941 */ /* 0x000fea0003800200 */
.L_x_50111:
[----:B------:R-:W-:Y:S01]  /*9e50*/  I2FP.F32.U32 R5, R5 ;  /* 0x0000000500057245 */ /* 0x000fe20000201000 */
[----:B------:R-:W-:Y:S01]  /*9e60*/  HADD2.F32 R204, -RZ, R153.H0_H0 ;  /* 0x20000099ffcc7230 */ /* 0x000fe20000004100 */
[----:B------:R-:W-:Y:S01]  /*9e70*/  ISETP.NE.AND P2, PT, R206, 0x1, PT ;  /* 0x00000001ce00780c */ /* 0x000fe20003f45270 */
[----:B------:R-:W-:Y:S01]  /*9e80*/  BSSY.RECONVERGENT B2, `(.L_x_50116) ;  /* 0x0000049000027945 */ /* 0x000fe20003800200 */
[----:B------:R-:W-:Y:S02]  /*9e90*/  HFMA2 R205, -RZ, RZ, 0, 1.1920928955078125e-07 ;  /* 0x00000002ffcd7431 */ /* 0x000fe400000001ff */
        /* <DEDUP_REMOVED lines=14> */
.L_x_50118:
        /* <DEDUP_REMOVED lines=13> */
.L_x_50120:
[----:B------:R-:W-:Y:S05]  /*a050*/  BSYNC.RECONVERGENT B3 ;  /* 0x0000000000037941 */ /* 0x000fea0003800200 */
.L_x_50119:
        /* <DEDUP_REMOVED lines=43> */
.L_x_50117:
[----:B------:R-:W-:Y:S05]  /*a310*/  BSYNC.RECONVERGENT B2 ;  /* 0x0000000000027941 */ /* 0x000fea0003800200 */
.L_x_50116:
        /* <DEDUP_REMOVED lines=19> */
.L_x_50123:
        /* <DEDUP_REMOVED lines=13> */
.L_x_50125:
[----:B------:R-:W-:Y:S05]  /*a520*/  BSYNC.RECONVERGENT B3 ;  /* 0x0000000000037941 */ /* 0x000fea0003800200 */
.L_x_50124:
        /* <DEDUP_REMOVED lines=43> */
.L_x_50122:
[----:B------:R-:W-:Y:S05]  /*a7e0*/  BSYNC.RECONVERGENT B2 ;  /* 0x0000000000027941 */ /* 0x000fea0003800200 */
.L_x_50121:
[----:B------:R-:W-:Y:S01]  /*a7f0*/  ISETP.NE.AND P4, PT, R207, 0x1, PT ;  /* 0x00000001cf00780c */ /* 0x000fe20003f85270 */
[----:B------:R-:W-:Y:S01]  /*a800*/  HADD2.F32 R206, -RZ, R154.H0_H0 ;  /* 0x2000009affce7230 */ /* 0x000fe20000004100 */
[----:B------:R-:W-:Y:S01]  /*a810*/  I2FP.F32.U32 R5, R5 ;  /* 0x0000000500057245 */ /* 0x000fe20000201000 */
[----:B------:R-:W-:Y:S01]  /*a820*/  BSSY.RECONVERGENT B2, `(.L_x_50126) ;  /* 0x0000049000027945 */ /* 0x000fe20003800200 */
[----:B------:R-:W-:Y:S02]  /*a830*/  IMAD.MOV.U32 R205, RZ, RZ, 0x2 ;  /* 0x00000002ffcd7424 */ /* 0x000fe400078e00ff */
[----:B------:R-:W-:Y:S01]  /*a840*/  FMUL.FTZ R206, R206, R15 ;  /* 0x0000000fcece7220 */ /* 0x000fe20000410000 */
[----:B------:R-:W-:Y:S01]  /*a850*/  FFMA.FTZ R204, R5, R148, 1.1641532182693481445e-10 ;  /* 0x2f00000005cc7423 */ /* 0x000fe20000010094 */
[----:B------:R-:W-:-:S04]  /*a860*/  IMAD.MOV.U32 R5, RZ, RZ, R2 ;  /* 0x000000ffff057224 */ /* 0x000fc800078e0002 */
        /* <DEDUP_REMOVED lines=11> */
.L_x_50128:
        /* <DEDUP_REMOVED lines=13> */
.L_x_50130:
[----:B------:R-:W-:Y:S05]  /*a9f0*/  BSYNC.RECONVERGENT B3 ;  /* 0x0000000000037941 */ /* 0x000fea0003800200 */
.L_x_50129:
        /* <DEDUP_REMOVED lines=43> */
.L_x_50127:
[----:B------:R-:W-:Y:S05]  /*acb0*/  BSYNC.RECONVERGENT B2 ;  /* 0x0000000000027941 */ /* 0x000fea0003800200 */
.L_x_50126:
        /* <DEDUP_REMOVED lines=19> */
.L_x_50133:
        /* <DEDUP_REMOVED lines=13> */
.L_x_50135:
[----:B------:R-:W-:Y:S05]  /*aec0*/  BSYNC.RECONVERGENT B3 ;  /* 0x0000000000037941 */ /* 0x000fea0003800200 */
.L_x_50134:
        /* <DEDUP_REMOVED lines=43> */
.L_x_50132:
[----:B------:R-:W-:Y:S05]  /*b180*/  BSYNC.RECONVERGENT B2 ;  /* 0x0000000000027941 */ /* 0x000fea0003800200 */
.L_x_50131:
[----:B------:R-:W-:Y:S01]  /*b190*/  ISETP.NE.AND P6, PT, R213, 0x1, PT ;  /* 0x00000001d500780c */ /* 0x000fe20003fc5270 */
[----:B------:R-:W-:Y:S01]  /*b1a0*/  HADD2.F32 R216, -RZ, R155.H0_H0 ;  /* 0x2000009bffd87230 */ /* 0x000fe20000004100 */
[----:B------:R-:W-:Y:S01]  /*b1b0*/  I2FP.F32.U32 R5, R5 ;  /* 0x0000000500057245 */ /* 0x000fe20000201000 */
[----:B------:R-:W-:Y:S01]  /*b1c0*/  BSSY.RECONVERGENT B2, `(.L_x_50136) ;  /* 0x000004b000027945 */ /* 0x000fe20003800200 */
[----:B------:R-:W-:Y:S02]  /*b1d0*/  MOV R207, R2 ;  /* 0x0000000200cf7202 */ /* 0x000fe40000000f00 */
[----:B------:R-:W-:Y:S01]  /*b1e0*/  FMUL.FTZ R216, R216, R15 ;  /* 0x0000000fd8d87220 */ /* 0x000fe20000410000 */
[----:B------:R-:W-:Y:S01]  /*b1f0*/  FFMA.FTZ R206, R5, R148, 1.1641532182693481445e-10 ;  /* 0x2f00000005ce7423 */ /* 0x000fe20000010094 */
[----:B------:R-:W-:Y:S02]  /*b200*/  IMAD.MOV.U32 R5, RZ, RZ, 0x2 ;  /* 0x00000002ff057424 */ /* 0x000fe400078e00ff */
        /* <DEDUP_REMOVED lines=11> */
.L_x_50138:
        /* <DEDUP_REMOVED lines=15> */
.L_x_50140:
[----:B------:R-:W-:Y:S05]  /*b3b0*/  BSYNC.RECONVERGENT B3 ;  /* 0x0000000000037941 */ /* 0x000fea0003800200 */
.L_x_50139:
        /* <DEDUP_REMOVED lines=42> */
[----:B------:R-:W-:-:S07]  /*b660*/  LOP3.LUT R7, R206, UR32, R217, 0x96, !PT ;  /* 0x00000020ce077c12 */ /* 0x000fce000f8e96d9 */
.L_x_50137:
[----:B------:R-:W-:Y:S05]  /*b670*/  BSYNC.RECONVERGENT B2 ;  /* 0x0000000000027941 */ /* 0x000fea0003800200 */
.L_x_50136:
[----:B------:R-:W-:Y:S01]  /*b680*/  I2FP.F32.U32 R207, R207 ;  /* 0x000000cf00cf7245 */ /* 0x000fe20000201000 */
[----:B------:R-:W-:Y:S01]  /*b690*/  HADD2.F32 R216, -RZ, R155.H1_H1 ;  /* 0x3000009bffd87230 */ /* 0x000fe20000004100 */
        /* <DEDUP_REMOVED lines=8> */
[----:B------:R-:W-:-:S02]  /*b720*/  FSEL R151, R153, RZ, P2 ;  /* 0x000000ff99977208 */ /* 0x000fc40001000000 */
[----:B------:R-:W-:Y:S02]  /*b730*/  FSEL R155, R216, RZ, !P6 ;  /* 0x000000ffd89b7208 */ /* 0x000fe40007000000 */
[----:B------:R-:W-:Y:S02]  /*b740*/  FSEL R153, R154, RZ, P4 ;  /* 0x000000ff9a997208 */ /* 0x000fe40002000000 */
[----:B------:R-:W-:Y:S02]  /*b750*/  PLOP3.LUT P6, PT, P6, PT, PT, 0x8, 0x80 ;  /* 0x000000000080781c */ /* 0x000fe400037ce170 */
[----:B------:R-:W-:Y:S02]  /*b760*/  FSEL R152, R204, RZ, P3 ;  /* 0x000000ffcc987208 */ /* 0x000fe40001800000 */
[----:B------:R-:W-:-:S09]  /*b770*/  FSEL R154, R205, RZ, P5 ;  /* 0x000000ffcd9a7208 */ /* 0x000fd20002800000 */
.L_x_50100:
        /* <DEDUP_REMOVED lines=22> */
.L_x_50058:
[----:B------:R-:W-:Y:S05]  /*b8e0*/  BSYNC.RECONVERGENT B1 ;  /* 0x0000000000017941 */ /* 0x000fea0003800200 */
.L_x_50057:
        /* <DEDUP_REMOVED lines=31> */
.L_x_50146:
        /* <DEDUP_REMOVED lines=13> */
.L_x_50148:
[----:B------:R-:W-:Y:S05]  /*bbb0*/  BSYNC.RECONVERGENT B3 ;  /* 0x0000000000037941 */ /* 0x000fea0003800200 */
.L_x_50147:
        /* <DEDUP_REMOVED lines=43> */
.L_x_50145:
[----:B------:R-:W-:Y:S05]  /*be70*/  BSYNC.RECONVERGENT B2 ;  /* 0x0000000000027941 */ /* 0x000fea0003800200 */
.L_x_50144:
        /* <DEDUP_REMOVED lines=27> */
.L_x_50151:
        /* <DEDUP_REMOVED lines=13> */
.L_x_50153:
[----:B------:R-:W-:Y:S05]  /*c100*/  BSYNC.RECONVERGENT B3 ;  /* 0x0000000000037941 */ /* 0x000fea0003800200 */
.L_x_50152:
        /* <DEDUP_REMOVED lines=43> */
.L_x_50150:
[----:B------:R-:W-:Y:S05]  /*c3c0*/  BSYNC.RECONVERGENT B2 ;  /* 0x0000000000027941 */ /* 0x000fea0003800200 */
.L_x_50149:
        /* <DEDUP_REMOVED lines=22> */
.L_x_50156:
        /* <DEDUP_REMOVED lines=13> */
.L_x_50158:
[----:B------:R-:W-:Y:S05]  /*c600*/  BSYNC.RECONVERGENT B3 ;  /* 0x0000000000037941 */ /* 0x000fea0003800200 */
.L_x_50157:
        /* <DEDUP_REMOVED lines=43> */
.L_x_50155:
[----:B------:R-:W-:Y:S05]  /*c8c0*/  BSYNC.RECONVERGENT B2 ;  /* 0x0000000000027941 */ /* 0x000fea0003800200 */
.L_x_50154:
        /* <DEDUP_REMOVED lines=22> */
.L_x_50161:
        /* <DEDUP_REMOVED lines=13> */
.L_x_50163:
[----:B------:R-:W-:Y:S05]  /*cb00*/  BSYNC.RECONVERGENT B3 ;  /* 0x0000000000037941 */ /* 0x000fea0003800200 */
.L_x_50162:
        /* <DEDUP_REMOVED lines=43> */
.L_x_50160:
[----:B------:R-:W-:Y:S05]  /*cdc0*/  BSYNC.RECONVERGENT B2 ;  /* 0x0000000000027941 */ /* 0x000fea0003800200 */
.L_x_50159:
        /* <DEDUP_REMOVED lines=22> */
.L_x_50166:
        /* <DEDUP_REMOVED lines=13> */
.L_x_50168:
[----:B------:R-:W-:Y:S05]  /*d000*/  BSYNC.RECONVERGENT B3 ;  /* 0x0000000000037941 */ /* 0x000fea0003800200 */
.L_x_50167:
        /* <DEDUP_REMOVED lines=43> */
.L_x_50165:
[----:B------:R-:W-:Y:S05]  /*d2c0*/  BSYNC.RECONVERGENT B2 ;  /* 0x0000000000027941 */ /* 0x000fea0003800200 */
.L_x_50164:
        /* <DEDUP_REMOVED lines=22> */
.L_x_50171:
        /* <DEDUP_REMOVED lines=13> */
.L_x_50173:
[----:B------:R-:W-:Y:S05]  /*d500*/  BSYNC.RECONVERGENT B3 ;  /* 0x0000000000037941 */ /* 0x000fea0003800200 */
.L_x_50172:
        /* <DEDUP_REMOVED lines=43> */
.L_x_50170:
[----:B------:R-:W-:Y:S05]  /*d7c0*/  BSYNC.RECONVERGENT B2 ;  /* 0x0000000000027941 */ /* 0x000fea0003800200 */
.L_x_50169:
        /* <DEDUP_REMOVED lines=22> */
.L_x_50176:
        /* <DEDUP_REMOVED lines=13> */
.L_x_50178:
[----:B------:R-:W-:Y:S05]  /*da00*/  BSYNC.RECONVERGENT B3 ;  /* 0x0000000000037941 */ /* 0x000fea0003800200 */
.L_x_50177:
        /* <DEDUP_REMOVED lines=43> */
.L_x_50175:
[----:B------:R-:W-:Y:S05]  /*dcc0*/  BSYNC.RECONVERGENT B2 ;  /* 0x0000000000027941 */ /* 0x000fea0003800200 */
.L_x_50174:
        /* <DEDUP_REMOVED lines=22> */
.L_x_50181:
        /* <DEDUP_REMOVED lines=15> */
.L_x_50183:
[----:B------:R-:W-:Y:S05]  /*df20*/  BSYNC.RECONVERGENT B3 ;  /* 0x0000000000037941 */ /* 0x000fea0003800200 */
.L_x_50182:
        /* <DEDUP_REMOVED lines=43> */
.L_x_50180:
[----:B------:R-:W-:Y:S05]  /*e1e0*/  BSYNC.RECONVERGENT B2 ;  /* 0x0000000000027941 */ /* 0x000fea0003800200 */
.L_x_50179:
        /* <DEDUP_REMOVED lines=10> */
.L_x_50143:
        /* <DEDUP_REMOVED lines=16> */
.L_x_50187:
        /* <DEDUP_REMOVED lines=13> */
.L_x_50189:
[----:B------:R-:W-:Y:S05]  /*e460*/  BSYNC.RECONVERGENT B3 ;  /* 0x0000000000037941 */ /* 0x000fea0003800200 */
.L_x_50188:
        /* <DEDUP_REMOVED lines=42> */
.L_x_50186:
[----:B------:R-:W-:Y:S05]  /*e710*/  BSYNC.RECONVERGENT B2 ;  /* 0x0000000000027941 */ /* 0x000fea0003800200 */
.L_x_50185:
[----:B------:R-:W0:Y:S01]  /*e720*/  LDC R3, c[0x0][0x404] ;  /* 0x00010100ff037b82 */ /* 0x000e220000000800 */
[----:B------:R-:W-:Y:S01]  /*e730*/  I2FP.F32.U32 R5, R156 ;  /* 0x0000009c00057245 */ /* 0x000fe20000201000 */
[----:B------:R-:W-:Y:S01]  /*e740*/  HFMA2 R156, -RZ, RZ, 0.1171875, 0 ;  /* 0x2f800000ff9c7431 */ /* 0x000fe200000001ff */
[----:B------:R-:W-:Y:S01]  /*e750*/  ISETP.NE.AND P0, PT, R159, 0x1, PT ;  /* 0x000000019f00780c */ /* 0x000fe20003f05270 */
[----:B--2--5:R-:W-:Y:S01]  /*e760*/  HADD2.F32 R204, -RZ, R160.H0_H0 ;  /* 0x200000a0ffcc7230 */ /* 0x024fe20000004100 */
[----:B------:R-:W-:Y:S01]  /*e770*/  LOP3.LUT R14, R14, 0xfffffffd, RZ, 0xc0, !PT ;  /* 0xfffffffd0e0e7812 */ /* 0x000fe200078ec0ff */
[----:B------:R-:W-:Y:S01]  /*e780*/  BSSY.RECONVERGENT B2, `(.L_x_50190) ;  /* 0x000004b000027945 */ /* 0x000fe20003800200 */
[----:B------:R-:W-:Y:S01]  /*e790*/  IMAD.MOV.U32 R205, RZ, RZ, 0x2 ;  /* 0x00000002ffcd7424 */ /* 0x000fe200078e00ff */
[----:B------:R-:W1:Y:S01]  /*e7a0*/  LDC R157, c[0x0][0x408] ;  /* 0x00010200ff9d7b82 */ /* 0x000e620000000800 */
[----:B------:R-:W-:Y:S01]  /*e7b0*/  FFMA.FTZ R158, R5, R156, 1.1641532182693481445e-10 ;  /* 0x2f000000059e7423 */ /* 0x000fe2000001009c */
[----:B------:R-:W-:-:S04]  /*e7c0*/  IMAD.MOV.U32 R5, RZ, RZ, R2 ;  /* 0x000000ffff057224 */ /* 0x000fc800078e0002 */
        /* <DEDUP_REMOVED lines=13> */
.L_x_50192:
        /* <DEDUP_REMOVED lines=13> */
.L_x_50194:
[----:B------:R-:W-:Y:S05]  /*e970*/  BSYNC.RECONVERGENT B3 ;  /* 0x0000000000037941 */ /* 0x000fea0003800200 */
.L_x_50193:
        /* <DEDUP_REMOVED lines=43> */
.L_x_50191:
[----:B------:R-:W-:Y:S05]  /*ec30*/  BSYNC.RECONVERGENT B2 ;  /* 0x0000000000027941 */ /* 0x000fea0003800200 */
.L_x_50190:
        /* <DEDUP_REMOVED lines=19> */
.L_x_50197:
        /* <DEDUP_REMOVED lines=13> */
.L_x_50199:
[----:B------:R-:W-:Y:S05]  /*ee40*/  BSYNC.RECONVERGENT B3 ;  /* 0x0000000000037941 */ /* 0x000fea0003800200 */
.L_x_50198:
        /* <DEDUP_REMOVED lines=43> */
.L_x_50196:
[----:B------:R-:W-:Y:S05]  /*f100*/  BSYNC.RECONVERGENT B2 ;  /* 0x0000000000027941 */ /* 0x000fea0003800200 */
.L_x_50195:
        /* <DEDUP_REMOVED lines=19> */
.L_x_50202:
        /* <DEDUP_REMOVED lines=13> */
.L_x_50204:
[----:B------:R-:W-:Y:S05]  /*f310*/  BSYNC.RECONVERGENT B3 ;  /* 0x0000000000037941 */ /* 0x000fea0003800200 */
.L_x_50203:
        /* <DEDUP_REMOVED lines=43> */
.L_x_50201:
[----:B------:R-:W-:Y:S05]  /*f5d0*/  BSYNC.RECONVERGENT B2 ;  /* 0x0000000000027941 */ /* 0x000fea0003800200 */
.L_x_50200:
        /* <DEDUP_REMOVED lines=19> */
.L_x_50207:
        /* <DEDUP_REMOVED lines=13> */
.L_x_50209:
[----:B------:R-:W-:Y:S05]  /*f7e0*/  BSYNC.RECONVERGENT B3 ;  /* 0x0000000000037941 */ /* 0x000fea0003800200 */
.L_x_50208:
        /* <DEDUP_REMOVED lines=43> */
.L_x_50206:
[----:B------:R-:W-:Y:S05]  /*faa0*/  BSYNC.RECONVERGENT B2 ;  /* 0x0000000000027941 */ /* 0x000fea0003800200 */
.L_x_50205:
        /* <DEDUP_REMOVED lines=19> */
.L_x_50212:
        /* <DEDUP_REMOVED lines=13> */
.L_x_50214:
[----:B------:R-:W-:Y:S05]  /*fcb0*/  BSYNC.RECONVERGENT B3 ;  /* 0x0000000000037941 */ /* 0x000fea0003800200 */
.L_x_50213:
        /* <DEDUP_REMOVED lines=43> */
.L_x_50211:
[----:B------:R-:W-:Y:S05]  /*ff70*/  BSYNC.RECONVERGENT B2 ;  /* 0x0000000000027941 */ /* 0x000fea0003800200 */
.L_x_50210:
        /* <DEDUP_REMOVED lines=19> */
.L_x_50217:
        /* <DEDUP_REMOVED lines=13> */
.L_x_50219:
[----:B------:R-:W-:Y:S05]  /*10180*/  BSYNC.RECONVERGENT B3 ;  /* 0x0000000000037941 */ /* 0x000fea0003800200 */
.L_x_50218:
        /* <DEDUP_REMOVED lines=43> */
.L_x_50216:
[----:B------:R-:W-:Y:S05]  /*10440*/  BSYNC.RECONVERGENT B2 ;  /* 0x0000000000027941 */ /* 0x000fea0003800200 */
.L_x_50215:
[----:B------:R-:W-:Y:S01]  /*10450*/  ISETP.NE.AND P6, PT, R213, 0x1, PT ;  /* 0x00000001d500780c */ /* 0x000fe20003fc5270 */
[----:B------:R-:W-:Y:S01]  /*10460*/  HADD2.F32 R216, -RZ, R163.H0_H0 ;  /* 0x200000a3ffd87230 */ /* 0x000fe20000004100 */
[----:B------:R-:W-:Y:S01]  /*10470*/  I2FP.F32.U32 R5, R5 ;  /* 0x0000000500057245 */ /* 0x000fe20000201000 */
[----:B------:R-:W-:Y:S01]  /*10480*/  BSSY.RECONVERGENT B2, `(.L_x_50220) ;  /* 0x000004b000027945 */ /* 0x000fe20003800200 */
[----:B------:R-:W-:Y:S02]  /*10490*/  IMAD.MOV.U32 R207, RZ, RZ, R2 ;  /* 0x000000ffffcf7224 */ /* 0x000fe400078e0002 */
        /* <DEDUP_REMOVED lines=14> */
.L_x_50222:
        /* <DEDUP_REMOVED lines=15> */
.L_x_50224:
[----:B------:R-:W-:Y:S05]  /*10670*/  BSYNC.RECONVERGENT B3 ;  /* 0x0000000000037941 */ /* 0x000fea0003800200 */
.L_x_50223:
        /* <DEDUP_REMOVED lines=43> */
.L_x_50221:
[----:B------:R-:W-:Y:S05]  /*10930*/  BSYNC.RECONVERGENT B2 ;  /* 0x0000000000027941 */ /* 0x000fea0003800200 */
.L_x_50220:
        /* <DEDUP_REMOVED lines=16> */
.L_x_50184:
        /* <DEDUP_REMOVED lines=22> */
.L_x_50142:
[----:B------:R-:W-:Y:S05]  /*10ba0*/  BSYNC.RECONVERGENT B1 ;  /* 0x0000000000017941 */ /* 0x000fea0003800200 */
.L_x_50141:
        /* <DEDUP_REMOVED lines=31> */
.L_x_50230:
        /* <DEDUP_REMOVED lines=13> */
.L_x_50232:
[----:B------:R-:W-:Y:S05]  /*10e70*/  BSYNC.RECONVERGENT B3 ;  /* 0x0000000000037941 */ /* 0x000fea0003800200 */
.L_x_50231:
        /* <DEDUP_REMOVED lines=43> */
.L_x_50229:
[----:B------:R-:W-:Y:S05]  /*11130*/  BSYNC.RECONVERGENT B2 ;  /* 0x0000000000027941 */ /* 0x000fea0003800200 */
.L_x_50228:
        /* <DEDUP_REMOVED lines=27> */
.L_x_50235:
        /* <DEDUP_REMOVED lines=13> */
.L_x_50237:
[----:B------:R-:W-:Y:S05]  /*113c0*/  BSYNC.RECONVERGENT B3 ;  /* 0x0000000000037941 */ /* 0x000fea0003800200 */
.L_x_50236:
        /* <DEDUP_REMOVED lines=43> */
.L_x_50234:
[----:B------:R-:W-:Y:S05]  /*11680*/  BSYNC.RECONVERGENT B2 ;  /* 0x0000000000027941 */ /* 0x000fea0003800200 */
.L_x_50233:
        /* <DEDUP_REMOVED lines=22> */
.L_x_50240:
        /* <DEDUP_REMOVED lines=13> */
.L_x_50242:
[----:B------:R-:W-:Y:S05]  /*118c0*/  BSYNC.RECONVERGENT B3 ;  /* 0x0000000000037941 */ /* 0x000fea0003800200 */
.L_x_50241:
        /* <DEDUP_REMOVED lines=43> */
.L_x_50239:
[----:B------:R-:W-:Y:S05]  /*11b80*/  BSYNC.RECONVERGENT B2 ;  /* 0x0000000000027941 */ /* 0x000fea0003800200 */
.L_x_50238:
        /* <DEDUP_REMOVED lines=22> */
.L_x_50245:
        /* <DEDUP_REMOVED lines=13> */
.L_x_50247:
[----:B------:R-:W-:Y:S05]  /*11dc0*/  BSYNC.RECONVERGENT B3 ;  /* 0x0000000000037941 */ /* 0x000fea0003800200 */
.L_x_50246:
        /* <DEDUP_REMOVED lines=43> */
.L_x_50244:
[----:B------:R-:W-:Y:S05]  /*12080*/  BSYNC.RECONVERGENT B2 ;  /* 0x0000000000027941 */ /* 0x000fea0003800200 */
.L_x_50243:
        /* <DEDUP_REMOVED lines=22> */
.L_x_50250:
        /* <DEDUP_REMOVED lines=13> */
.L_x_50252:
[----:B------:R-:W-:Y:S05]  /*122c0*/  BSYNC.RECONVERGENT B3 ;  /* 0x0000000000037941 */ /* 0x000fea0003800200 */
.L_x_50251:
        /* <DEDUP_REMOVED lines=43> */
.L_x_50249:
[----:B------:R-:W-:Y:S05]  /*12580*/  BSYNC.RECONVERGENT B2 ;  /* 0x0000000000027941 */ /* 0x000fea0003800200 */
.L_x_50248:
        /* <DEDUP_REMOVED lines=22> */
.L_x_50255:
        /* <DEDUP_REMOVED lines=13> */
.L_x_50257:
[----:B------:R-:W-:Y:S05]  /*127c0*/  BSYNC.RECONVERGENT B3 ;  /* 0x0000000000037941 */ /* 0x000fea0003800200 */
.L_x_50256:
        /* <DEDUP_REMOVED lines=43> */
.L_x_50254:
[----:B------:R-:W-:Y:S05]  /*12a80*/  BSYNC.RECONVERGENT B2 ;  /* 0x0000000000027941 */ /* 0x000fea0003800200 */
.L_x_50253:
        /* <DEDUP_REMOVED lines=22> */
.L_x_50260:
        /* <DEDUP_REMOVED lines=13> */
.L_x_50262:
[----:B------:R-:W-:Y:S05]  /*12cc0*/  BSYNC.RECONVERGENT B3 ;  /* 0x0000000000037941 */ /* 0x000fea0003800200 */
.L_x_50261:
        /* <DEDUP_REMOVED lines=43> */
.L_x_50259:
[----:B------:R-:W-:Y:S05]  /*12f80*/  BSYNC.RECONVERGENT B2 ;  /* 0x0000000000027941 */ /* 0x000fea0003800200 */
.L_x_50258:
        /* <DEDUP_REMOVED lines=22> */
.L_x_50265:
        /* <DEDUP_REMOVED lines=15> */
.L_x_50267:
[----:B------:R-:W-:Y:S05]  /*131e0*/  BSYNC.RECONVERGENT B3 ;  /* 0x0000000000037941 */ /* 0x000fea0003800200 */
.L_x_50266:
        /* <DEDUP_REMOVED lines=43> */
.L_x_50264:
[----:B------:R-:W-:Y:S05]  /*134a0*/  BSYNC.RECONVERGENT B2 ;  /* 0x0000000000027941 */ /* 0x000fea0003800200 */
.L_x_50263:
        /* <DEDUP_REMOVED lines=10> */
.L_x_50227:
        /* <DEDUP_REMOVED lines=16> */
.L_x_50271:
        /* <DEDUP_REMOVED lines=13> */
.L_x_50273:
[----:B------:R-:W-:Y:S05]  /*13720*/  BSYNC.RECONVERGENT B3 ;  /* 0x0000000000037941 */ /* 0x000fea0003800200 */
.L_x_50272:
        /* <DEDUP_REMOVED lines=42> */
.L_x_50270:
[----:B------:R-:W-:Y:S05]  /*139d0*/  BSYNC.RECONVERGENT B2 ;  /* 0x0000000000027941 */ /* 0x000fea0003800200 */
.L_x_50269:
[----:B------:R-:W0:Y:S01]  /*139e0*/  LDC R3, c[0x0][0x404] ;  /* 0x00010100ff037b82 */ /* 0x000e220000000800 */
[----:B------:R-:W-:Y:S01]  /*139f0*/  I2FP.F32.U32 R5, R164 ;  /* 0x000000a400057245 */ /* 0x000fe20000201000 */
[----:B------:R-:W-:Y:S01]  /*13a00*/  IMAD.MOV.U32 R164, RZ, RZ, 0x2f800000 ;  /* 0x2f800000ffa47424 */ /* 0x000fe200078e00ff */
[----:B------:R-:W-:Y:S01]  /*13a10*/  ISETP.NE.AND P0, PT, R167, 0x1, PT ;  /* 0x00000001a700780c */ /* 0x000fe20003f05270 */
[----:B--23-5:R-:W-:Y:S01]  /*13a20*/  HADD2.F32 R204, -RZ, R168.H0_H0 ;  /* 0x200000a8ffcc7230 */ /* 0x02cfe20000004100 */
        /* <DEDUP_REMOVED lines=19> */
.L_x_50276:
        /* <DEDUP_REMOVED lines=13> */
.L_x_50278:
[----:B------:R-:W-:Y:S05]  /*13c30*/  BSYNC.RECONVERGENT B3 ;  /* 0x0000000000037941 */ /* 0x000fea0003800200 */
.L_x_50277:
        /* <DEDUP_REMOVED lines=43> */
.L_x_50275:
[----:B------:R-:W-:Y:S05]  /*13ef0*/  BSYNC.RECONVERGENT B2 ;  /* 0x0000000000027941 */ /* 0x000fea0003800200 */
.L_x_50274:
        /* <DEDUP_REMOVED lines=19> */
.L_x_50281:
        /* <DEDUP_REMOVED lines=13> */
.L_x_50283:
[----:B------:R-:W-:Y:S05]  /*14100*/  BSYNC.RECONVERGENT B3 ;  /* 0x0000000000037941 */ /* 0x000fea0003800200 */
.L_x_50282:
        /* <DEDUP_REMOVED lines=43> */
.L_x_50280:
[----:B------:R-:W-:Y:S05]  /*143c0*/  BSYNC.RECONVERGENT B2 ;  /* 0x0000000000027941 */ /* 0x000fea0003800200 */
.L_x_50279:
        /* <DEDUP_REMOVED lines=19> */
.L_x_50286:
        /* <DEDUP_REMOVED lines=13> */
.L_x_50288:
[----:B------:R-:W-:Y:S05]  /*145d0*/  BSYNC.RECONVERGENT B3 ;  /* 0x0000000000037941 */ /* 0x000fea0003800200 */
.L_x_50287:
        /* <DEDUP_REMOVED lines=43> */
.L_x_50285:
[----:B------:R-:W-:Y:S05]  /*14890*/  BSYNC.RECONVERGENT B2 ;  /* 0x0000000000027941 */ /* 0x000fea0003800200 */
.L_x_50284:
        /* <DEDUP_REMOVED lines=19> */
.L_x_50291:
        /* <DEDUP_REMOVED lines=13> */
.L_x_50293:
[----:B------:R-:W-:Y:S05]  /*14aa0*/  BSYNC.RECONVERGENT B3 ;  /* 0x0000000000037941 */ /* 0x000fea0003800200 */
.L_x_50292:
        /* <DEDUP_REMOVED lines=43> */
.L_x_50290:
[----:B------:R-:W-:Y:S05]  /*14d60*/  BSYNC.RECONVERGENT B2 ;  /* 0x0000000000027941 */ /* 0x000fea0003800200 */
.L_x_50289:
        /* <DEDUP_REMOVED lines=19> */
.L_x_50296:
        /* <DEDUP_REMOVED lines=13> */
.L_x_50298:
[----:B------:R-:W-:Y:S05]  /*14f70*/  BSYNC.RECONVERGENT B3 ;  /* 0x0000000000037941 */ /* 0x000fea0003800200 */
.L_x_50297:
        /* <DEDUP_REMOVED lines=43> */
.L_x_50295:
[----:B------:R-:W-:Y:S05]  /*15230*/  BSYNC.RECONVERGENT B2 ;  /* 0x0000000000027941 */ /* 0x000fea0003800200 */
.L_x_50294:
        /* <DEDUP_REMOVED lines=19> */
.L_x_50301:
        /* <DEDUP_REMOVED lines=13> */
.L_x_50303:
[----:B------:R-:W-:Y:S05]  /*15440*/  BSYNC.RECONVERGENT B3 ;  /* 0x0000000000037941 */ /* 0x000fea0003800200 */
.L_x_50302:
        /* <DEDUP_REMOVED lines=43> */
.L_x_50300:
[----:B------:R-:W-:Y:S05]  /*15700*/  BSYNC.RECONVERGENT B2 ;  /* 0x0000000000027941 */ /* 0x000fea0003800200 */
.L_x_50299:
        /* <DEDUP_REMOVED lines=19> */
.L_x_50306:
        /* <DEDUP_REMOVED lines=15> */
.L_x_50308:
[----:B------:R-:W-:Y:S05]  /*15930*/  BSYNC.RECONVERGENT B3 ;  /* 0x0000000000037941 */ /* 0x000fea0003800200 */
.L_x_50307:
        /* <DEDUP_REMOVED lines=43> */
.L_x_50305:
[----:B------:R-:W-:Y:S05]  /*15bf0*/  BSYNC.RECONVERGENT B2 ;  /* 0x0000000000027941 */ /* 0x000fea0003800200 */
.L_x_50304:
        /* <DEDUP_REMOVED lines=16> */
.L_x_50268:
        /* <DEDUP_REMOVED lines=22> */
.L_x_50226:
[----:B------:R-:W-:Y:S05]  /*15e60*/  BSYNC.RECONVERGENT B1 ;  /* 0x0000000000017941 */ /* 0x000fea0003800200 */
.L_x_50225:
        /* <DEDUP_REMOVED lines=31> */
.L_x_50314:
        /* <DEDUP_REMOVED lines=13> */
.L_x_50316:
[----:B------:R-:W-:Y:S05]  /*16130*/  BSYNC.RECONVERGENT B3 ;  /* 0x0000000000037941 */ /* 0x000fea0003800200 */
.L_x_50315:
        /* <DEDUP_REMOVED lines=43> */
.L_x_50313:
[----:B------:R-:W-:Y:S05]  /*163f0*/  BSYNC.RECONVERGENT B2 ;  /* 0x0000000000027941 */ /* 0x000fea0003800200 */
.L_x_50312:
        /* <DEDUP_REMOVED lines=27> */
.L_x_50319:
        /* <DEDUP_REMOVED lines=13> */
.L_x_50321:
[----:B------:R-:W-:Y:S05]  /*16680*/  BSYNC.RECONVERGENT B3 ;  /* 0x0000000000037941 */ /* 0x000fea0003800200 */
.L_x_50320:
        /* <DEDUP_REMOVED lines=43> */
.L_x_50318:
[----:B------:R-:W-:Y:S05]  /*16940*/  BSYNC.RECONVERGENT B2 ;  /* 0x0000000000027941 */ /* 0x000fea0003800200 */
.L_x_50317:
        /* <DEDUP_REMOVED lines=22> */
.L_x_50324:
        /* <DEDUP_REMOVED lines=13> */
.L_x_50326:
[----:B------:R-:W-:Y:S05]  /*16b80*/  BSYNC.RECONVERGENT B3 ;  /* 0x0000000000037941 */ /* 0x000fea0003800200 */
.L_x_50325:
        /* <DEDUP_REMOVED lines=43> */
.L_x_50323:
[----:B------:R-:W-:Y:S05]  /*16e40*/  BSYNC.RECONVERGENT B2 ;  /* 0x0000000000027941 */ /* 0x000fea0003800200 */
.L_x_50322:
        /* <DEDUP_REMOVED lines=22> */
.L_x_50329:
        /* <DEDUP_REMOVED lines=13> */
.L_x_50331:
[----:B------:R-:W-:Y:S05]  /*17080*/  BSYNC.RECONVERGENT B3 ;  /* 0x0000000000037941 */ /* 0x000fea0003800200 */
.L_x_50330:
        /* <DEDUP_REMOVED lines=43> */
.L_x_50328:
[----:B------:R-:W-:Y:S05]  /*17340*/  BSYNC.RECONVERGENT B2 ;  /* 0x0000000000027941 */ /* 0x000fea0003800200 */
.L_x_50327:
        /* <DEDUP_REMOVED lines=22> */
.L_x_50334:
        /* <DEDUP_REMOVED lines=13> */
.L_x_50336:
[----:B------:R-:W-:Y:S05]  /*17580*/  BSYNC.RECONVERGENT B3 ;  /* 0x0000000000037941 */ /* 0x000fea0003800200 */
.L_x_50335:
        /* <DEDUP_REMOVED lines=43> */
.L_x_50333:
[----:B------:R-:W-:Y:S05]  /*17840*/  BSYNC.RECONVERGENT B2 ;  /* 0x0000000000027941 */ /* 0x000fea0003800200 */
.L_x_50332:
        /* <DEDUP_REMOVED lines=22> */
.L_x_50339:
        /* <DEDUP_REMOVED lines=13> */
.L_x_50341:
[----:B------:R-:W-:Y:S05]  /*17a80*/  BSYNC.RECONVERGENT B3 ;  /* 0x0000000000037941 */ /* 0x000fea0003800200 */
.L_x_50340:
        /* <DEDUP_REMOVED lines=43> */
.L_x_50338:
[----:B------:R-:W-:Y:S05]  /*17d40*/  BSYNC.RECONVERGENT B2 ;  /* 0x0000000000027941 */ /* 0x000fea0003800200 */
.L_x_50337:
        /* <DEDUP_REMOVED lines=22> */
.L_x_50344:
        /* <DEDUP_REMOVED lines=13> */
.L_x_50346:
[----:B------:R-:W-:Y:S05]  /*17f80*/  BSYNC.RECONVERGENT B3 ;  /* 0x0000000000037941 */ /* 0x000fea0003800200 */
.L_x_50345:
        /* <DEDUP_REMOVED lines=43> */
.L_x_50343:
[----:B------:R-:W-:Y:S05]  /*18240*/  BSYNC.RECONVERGENT B2 ;  /* 0x0000000000027941 */ /* 0x000fea0003800200 */
.L_x_50342:
        /* <DEDUP_REMOVED lines=22> */
.L_x_50349:
        /* <DEDUP_REMOVED lines=15> */
.L_x_50351:
[----:B------:R-:W-:Y:S05]  /*184a0*/  BSYNC.RECONVERGENT B3 ;  /* 0x0000000000037941 */ /* 0x000fea0003800200 */
.L_x_50350:
        /* <DEDUP_REMOVED lines=43> */
.L_x_50348:
[----:B------:R-:W-:Y:S05]  /*18760*/  BSYNC.RECONVERGENT B2 ;  /* 0x0000000000027941 */ /* 0x000fea0003800200 */
.L_x_50347:
        /* <DEDUP_REMOVED lines=10> */
.L_x_50311:
        /* <DEDUP_REMOVED lines=16> */
.L_x_50355:
        /* <DEDUP_REMOVED lines=13> */
.L_x_50357:
[----:B------:R-:W-:Y:S05]  /*189e0*/  BSYNC.RECONVERGENT B3 ;  /* 0x0000000000037941 */ /* 0x000fea0003800200 */
.L_x_50356:
        /* <DEDUP_REMOVED lines=42> */
.L_x_50354:
[----:B------:R-:W-:Y:S05]  /*18c90*/  BSYNC.RECONVERGENT B2 ;  /* 0x0000000000027941 */ /* 0x000fea0003800200 */
.L_x_50353:
[----:B------:R-:W0:Y:S01]  /*18ca0*/  LDC R3, c[0x0][0x404] ;  /* 0x00010100ff037b82 */ /* 0x000e220000000800 */
[----:B------:R-:W-:Y:S01]  /*18cb0*/  I2FP.F32.U32 R5, R172 ;  /* 0x000000ac00057245 */ /* 0x000fe20000201000 */
[----:B------:R-:W-:Y:S01]  /*18cc0*/  HFMA2 R172, -RZ, RZ, 0.1171875, 0 ;  /* 0x2f800000ffac7431 */ /* 0x000fe200000001ff */
[----:B------:R-:W-:Y:S01]  /*18cd0*/  ISETP.NE.AND P0, PT, R175, 0x1, PT ;  /* 0x00000001af00780c */ /* 0x000fe20003f05270 */
[----:B--2345:R-:W-:Y:S01]  /*18ce0*/  HADD2.F32 R204, -RZ, R176.H0_H0 ;  /* 0x200000b0ffcc7230 */ /* 0x03cfe20000004100 */
[----:B------:R-:W-:Y:S01]  /*18cf0*/  LOP3.LUT R14, R14, 0xfffffffd, RZ, 0xc0, !PT ;  /* 0xfffffffd0e0e7812 */ /* 0x000fe200078ec0ff */
[----:B------:R-:W-:Y:S01]  /*18d00*/  BSSY.RECONVERGENT B2, `(.L_x_50358) ;  /* 0x000004b000027945 */ /* 0x000fe20003800200 */
[----:B------:R-:W-:Y:S01]  /*18d10*/  IMAD.MOV.U32 R205, RZ, RZ, 0x2 ;  /* 0x00000002ffcd7424 */ /* 0x000fe200078e00ff */
[----:B------:R-:W1:Y:S01]  /*18d20*/  LDC R173, c[0x0][0x408] ;  /* 0x00010200ffad7b82 */ /* 0x000e620000000800 */
[----:B------:R-:W-:Y:S01]  /*18d30*/  FFMA.FTZ R174, R5, R172, 1.1641532182693481445e-10 ;  /* 0x2f00000005ae7423 */ /* 0x000fe200000100ac */
[----:B------:R-:W-:-:S04]  /*18d40*/  MOV R5, R2 ;  /* 0x0000000200057202 */ /* 0x000fc80000000f00 */
        /* <DEDUP_REMOVED lines=13> */
.L_x_50360:
        /* <DEDUP_REMOVED lines=13> */
.L_x_50362:
[----:B------:R-:W-:Y:S05]  /*18ef0*/  BSYNC.RECONVERGENT B3 ;  /* 0x0000000000037941 */ /* 0x000fea0003800200 */
.L_x_50361:
        /* <DEDUP_REMOVED lines=43> */
.L_x_50359:
[----:B------:R-:W-:Y:S05]  /*191b0*/  BSYNC.RECONVERGENT B2 ;  /* 0x0000000000027941 */ /* 0x000fea0003800200 */
.L_x_50358:
        /* <DEDUP_REMOVED lines=19> */
.L_x_50365:
        /* <DEDUP_REMOVED lines=13> */
.L_x_50367:
[----:B------:R-:W-:Y:S05]  /*193c0*/  BSYNC.RECONVERGENT B3 ;  /* 0x0000000000037941 */ /* 0x000fea0003800200 */
.L_x_50366:
        /* <DEDUP_REMOVED lines=43> */
.L_x_50364:
[----:B------:R-:W-:Y:S05]  /*19680*/  BSYNC.RECONVERGENT B2 ;  /* 0x0000000000027941 */ /* 0x000fea0003800200 */
.L_x_50363:
        /* <DEDUP_REMOVED lines=19> */
.L_x_50370:
        /* <DEDUP_REMOVED lines=13> */
.L_x_50372:
[----:B------:R-:W-:Y:S05]  /*19890*/  BSYNC.RECONVERGENT B3 ;  /* 0x0000000000037941 */ /* 0x000fea0003800200 */
.L_x_50371:
        /* <DEDUP_REMOVED lines=43> */
.L_x_50369:
[----:B------:R-:W-:Y:S05]  /*19b50*/  BSYNC.RECONVERGENT B2 ;  /* 0x0000000000027941 */ /* 0x000fea0003800200 */
.L_x_50368:
        /* <DEDUP_REMOVED lines=19> */
.L_x_50375:
        /* <DEDUP_REMOVED lines=13> */
.L_x_50377:
[----:B------:R-:W-:Y:S05]  /*19d60*/  BSYNC.RECONVERGENT B3 ;  /* 0x0000000000037941 */ /* 0x000fea0003800200 */
.L_x_50376:
        /* <DEDUP_REMOVED lines=43> */
.L_x_50374:
[----:B------:R-:W-:Y:S05]  /*1a020*/  BSYNC.RECONVERGENT B2 ;  /* 0x0000000000027941 */ /* 0x000fea0003800200 */
.L_x_50373:
        /* <DEDUP_REMOVED lines=19> */
.L_x_50380:
        /* <DEDUP_REMOVED lines=13> */
.L_x_50382:
[----:B------:R-:W-:Y:S05]  /*1a230*/  BSYNC.RECONVERGENT B3 ;  /* 0x0000000000037941 */ /* 0x000fea0003800200 */
.L_x_50381:
        /* <DEDUP_REMOVED lines=43> */
.L_x_50379:
[----:B------:R-:W-:Y:S05]  /*1a4f0*/  BSYNC.RECONVERGENT B2 ;  /* 0x0000000000027941 */ /* 0x000fea0003800200 */
.L_x_50378:
        /* <DEDUP_REMOVED lines=19> */
.L_x_50385:
        /* <DEDUP_REMOVED lines=13> */
.L_x_50387:
[----:B------:R-:W-:Y:S05]  /*1a700*/  BSYNC.RECONVERGENT B3 ;  /* 0x0000000000037941 */ /* 0x000fea0003800200 */
.L_x_50386:
        /* <DEDUP_REMOVED lines=43> */
.L_x_50384:
[----:B------:R-:W-:Y:S05]  /*1a9c0*/  BSYNC.RECONVERGENT B2 ;  /* 0x0000000000027941 */ /* 0x000fea0003800200 */
.L_x_50383:
        /* <DEDUP_REMOVED lines=19> */
.L_x_50390:
        /* <DEDUP_REMOVED lines=15> */
.L_x_50392:
[----:B------:R-:W-:Y:S05]  /*1abf0*/  BSYNC.RECONVERGENT B3 ;  /* 0x0000000000037941 */ /* 0x000fea0003800200 */
.L_x_50391:
        /* <DEDUP_REMOVED lines=43> */
.L_x_50389:
[----:B------:R-:W-:Y:S05]  /*1aeb0*/  BSYNC.RECONVERGENT B2 ;  /* 0x0000000000027941 */ /* 0x000fea0003800200 */
.L_x_50388:
        /* <DEDUP_REMOVED lines=16> */
.L_x_50352:
        /* <DEDUP_REMOVED lines=22> */
.L_x_50310:
[----:B------:R-:W-:Y:S05]  /*1b120*/  BSYNC.RECONVERGENT B1 ;  /* 0x0000000000017941 */ /* 0x000fea0003800200 */
.L_x_50309:
        /* <DEDUP_REMOVED lines=31> */
.L_x_50398:
        /* <DEDUP_REMOVED lines=13> */
.L_x_50400:
[----:B------:R-:W-:Y:S05]  /*1b3f0*/  BSYNC.RECONVERGENT B3 ;  /* 0x0000000000037941 */ /* 0x000fea0003800200 */
.L_x_50399:
        /* <DEDUP_REMOVED lines=43> */
.L_x_50397:
[----:B------:R-:W-:Y:S05]  /*1b6b0*/  BSYNC.RECONVERGENT B2 ;  /* 0x0000000000027941 */ /* 0x000fea0003800200 */
.L_x_50396:
[----:B------:R-:W0:Y:S01]  /*1b6c0*/  LDC R3, c[0x0][0x408] ;  /* 0x00010200ff037b82 */ /* 0x000e220000000800 */
[----:B------:R-:W-:Y:S01]  /*1b6d0*/  I2FP.F32.U32 R216, R215 ;  /* 0x000000d700d87245 */ /* 0x000fe20000201000 */
[----:B------:R-:W-:Y:S02]  /*1b6e0*/  HFMA2 R215, -RZ, RZ, 0.1171875, 0 ;  /* 0x2f800000ffd77431 */ /* 0x000fe400000001ff */
[----:B-----5:R-:W-:Y:S01]  /*1b6f0*/  HADD2.F32 R220, -RZ, R184.H0_H0 ;  /* 0x200000b8ffdc7230 */ /* 0x020fe20000004100 */
[----:B------:R-:W-:Y:S01]  /*1b700*/  LOP3.LUT R14, R14, 0xfffffffd, RZ, 0xc0, !PT ;  /* 0xfffffffd0e0e7812 */ /* 0x000fe200078ec0ff */
        /* <DEDUP_REMOVED lines=22> */
.L_x_50403:
        /* <DEDUP_REMOVED lines=13> */
.L_x_50405:
[----:B------:R-:W-:Y:S05]  /*1b940*/  BSYNC.RECONVERGENT B3 ;  /* 0x0000000000037941 */ /* 0x000fea0003800200 */
.L_x_50404:
        /* <DEDUP_REMOVED lines=43> */
.L_x_50402:
[----:B------:R-:W-:Y:S05]  /*1bc00*/  BSYNC.RECONVERGENT B2 ;  /* 0x0000000000027941 */ /* 0x000fea0003800200 */
.L_x_50401:
        /* <DEDUP_REMOVED lines=22> */
.L_x_50408:
        /* <DEDUP_REMOVED lines=13> */
.L_x_50410:
[----:B------:R-:W-:Y:S05]  /*1be40*/  BSYNC.RECONVERGENT B3 ;  /* 0x0000000000037941 */ /* 0x000fea0003800200 */
.L_x_50409:
        /* <DEDUP_REMOVED lines=43> */
.L_x_50407:
[----:B------:R-:W-:Y:S05]  /*1c100*/  BSYNC.RECONVERGENT B2 ;  /* 0x0000000000027941 */ /* 0x000fea0003800200 */
.L_x_50406:
        /* <DEDUP_REMOVED lines=22> */
.L_x_50413:
        /* <DEDUP_REMOVED lines=13> */
.L_x_50415:
[----:B------:R-:W-:Y:S05]  /*1c340*/  BSYNC.RECONVERGENT B3 ;  /* 0x0000000000037941 */ /* 0x000fea0003800200 */
.L_x_50414:
        /* <DEDUP_REMOVED lines=43> */
.L_x_50412:
[----:B------:R-:W-:Y:S05]  /*1c600*/  BSYNC.RECONVERGENT B2 ;  /* 0x0000000000027941 */ /* 0x000fea0003800200 */
.L_x_50411:
        /* <DEDUP_REMOVED lines=22> */
.L_x_50418:
        /* <DEDUP_REMOVED lines=13> */
.L_x_50420:
[----:B------:R-:W-:Y:S05]  /*1c840*/  BSYNC.RECONVERGENT B3 ;  /* 0x0000000000037941 */ /* 0x000fea0003800200 */
.L_x_50419:
        /* <DEDUP_REMOVED lines=43> */
.L_x_50417:
[----:B------:R-:W-:Y:S05]  /*1cb00*/  BSYNC.RECONVERGENT B2 ;  /* 0x0000000000027941 */ /* 0x000fea0003800200 */
.L_x_50416:
        /* <DEDUP_REMOVED lines=22> */
.L_x_50423:
        /* <DEDUP_REMOVED lines=13> */
.L_x_50425:
[----:B------:R-:W-:Y:S05]  /*1cd40*/  BSYNC.RECONVERGENT B3 ;  /* 0x0000000000037941 */ /* 0x000fea0003800200 */
.L_x_50424:
        /* <DEDUP_REMOVED lines=43> */
.L_x_50422:
[----:B------:R-:W-:Y:S05]  /*1d000*/  BSYNC.RECONVERGENT B2 ;  /* 0x0000000000027941 */ /* 0x000fea0003800200 */
.L_x_50421:
        /* <DEDUP_REMOVED lines=22> */
.L_x_50428:
        /* <DEDUP_REMOVED lines=13> */
.L_x_50430:
[----:B------:R-:W-:Y:S05]  /*1d240*/  BSYNC.RECONVERGENT B3 ;  /* 0x0000000000037941 */ /* 0x000fea0003800200 */
.L_x_50429:
        /* <DEDUP_REMOVED lines=43> */
.L_x_50427:
[----:B------:R-:W-:Y:S05]  /*1d500*/  BSYNC.RECONVERGENT B2 ;  /* 0x0000000000027941 */ /* 0x000fea0003800200 */
.L_x_50426:
        /* <DEDUP_REMOVED lines=22> */
.L_x_50433:
        /* <DEDUP_REMOVED lines=15> */
.L_x_50435:
[----:B------:R-:W-:Y:S05]  /*1d760*/  BSYNC.RECONVERGENT B3 ;  /* 0x0000000000037941 */ /* 0x000fea0003800200 */
.L_x_50434:
        /* <DEDUP_REMOVED lines=43> */
.L_x_50432:
[----:B------:R-:W-:Y:S05]  /*1da20*/  BSYNC.RECONVERGENT B2 ;  /* 0x0000000000027941 */ /* 0x000fea0003800200 */
.L_x_50431:
        /* <DEDUP_REMOVED lines=10> */
.L_x_50395:
        /* <DEDUP_REMOVED lines=16> */
.L_x_50439:
        /* <DEDUP_REMOVED lines=13> */
.L_x_50441:
[----:B------:R-:W-:Y:S05]  /*1dca0*/  BSYNC.RECONVERGENT B3 ;  /* 0x0000000000037941 */ /* 0x000fea0003800200 */
.L_x_50440:
        /* <DEDUP_REMOVED lines=42> */
.L_x_50438:
[----:B------:R-:W-:Y:S05]  /*1df50*/  BSYNC.RECONVERGENT B2 ;  /* 0x0000000000027941 */ /* 0x000fea0003800200 */
.L_x_50437:
[----:B------:R-:W0:Y:S01]  /*1df60*/  LDC R3, c[0x0][0x404] ;  /* 0x00010100ff037b82 */ /* 0x000e220000000800 */
[----:B------:R-:W-:Y:S01]  /*1df70*/  I2FP.F32.U32 R5, R180 ;  /* 0x000000b400057245 */ /* 0x000fe20000201000 */
[----:B------:R-:W-:Y:S01]  /*1df80*/  IMAD.MOV.U32 R180, RZ, RZ, 0x2f800000 ;  /* 0x2f800000ffb47424 */ /* 0x000fe200078e00ff */
[----:B------:R-:W-:Y:S01]  /*1df90*/  LOP3.LUT R14, R14, 0xfffffffd, RZ, 0xc0, !PT ;  /* 0xfffffffd0e0e7812 */ /* 0x000fe200078ec0ff */
[----:B--2345:R-:W-:Y:S01]  /*1dfa0*/  HADD2.F32 R204, -RZ, R184.H0_H0 ;  /* 0x200000b8ffcc7230 */ /* 0x03cfe20000004100 */
        /* <DEDUP_REMOVED lines=19> */
.L_x_50444:
        /* <DEDUP_REMOVED lines=13> */
.L_x_50446:
[----:B------:R-:W-:Y:S05]  /*1e1b0*/  BSYNC.RECONVERGENT B3 ;  /* 0x0000000000037941 */ /* 0x000fea0003800200 */
.L_x_50445:
        /* <DEDUP_REMOVED lines=43> */
.L_x_50443:
[----:B------:R-:W-:Y:S05]  /*1e470*/  BSYNC.RECONVERGENT B2 ;  /* 0x0000000000027941 */ /* 0x000fea0003800200 */
.L_x_50442:
        /* <DEDUP_REMOVED lines=19> */
.L_x_50449:
        /* <DEDUP_REMOVED lines=13> */
.L_x_50451:
[----:B------:R-:W-:Y:S05]  /*1e680*/  BSYNC.RECONVERGENT B3 ;  /* 0x0000000000037941 */ /* 0x000fea0003800200 */
.L_x_50450:
        /* <DEDUP_REMOVED lines=43> */
.L_x_50448:
[----:B------:R-:W-:Y:S05]  /*1e940*/  BSYNC.RECONVERGENT B2 ;  /* 0x0000000000027941 */ /* 0x000fea0003800200 */
.L_x_50447:
        /* <DEDUP_REMOVED lines=19> */
.L_x_50454:
        /* <DEDUP_REMOVED lines=13> */
.L_x_50456:
[----:B------:R-:W-:Y:S05]  /*1eb50*/  BSYNC.RECONVERGENT B3 ;  /* 0x0000000000037941 */ /* 0x000fea0003800200 */
.L_x_50455:
        /* <DEDUP_REMOVED lines=43> */
.L_x_50453:
[----:B------:R-:W-:Y:S05]  /*1ee10*/  BSYNC.RECONVERGENT B2 ;  /* 0x0000000000027941 */ /* 0x000fea0003800200 */
.L_x_50452:
        /* <DEDUP_REMOVED lines=19> */
.L_x_50459:
        /* <DEDUP_REMOVED lines=13> */
.L_x_50461:
[----:B------:R-:W-:Y:S05]  /*1f020*/  BSYNC.RECONVERGENT B3 ;  /* 0x0000000000037941 */ /* 0x000fea0003800200 */
.L_x_50460:
        /* <DEDUP_REMOVED lines=43> */
.L_x_50458:
[----:B------:R-:W-:Y:S05]  /*1f2e0*/  BSYNC.RECONVERGENT B2 ;  /* 0x0000000000027941 */ /* 0x000fea0003800200 */
.L_x_50457:
        /* <DEDUP_REMOVED lines=19> */
.L_x_50464:
        /* <DEDUP_REMOVED lines=13> */
.L_x_50466:
[----:B------:R-:W-:Y:S05]  /*1f4f0*/  BSYNC.RECONVERGENT B3 ;  /* 0x0000000000037941 */ /* 0x000fea0003800200 */
.L_x_50465:
        /* <DEDUP_REMOVED lines=43> */
.L_x_50463:
[----:B------:R-:W-:Y:S05]  /*1f7b0*/  BSYNC.RECONVERGENT B2 ;  /* 0x0000000000027941 */ /* 0x000fea0003800200 */
.L_x_50462:
        /* <DEDUP_REMOVED lines=19> */
.L_x_50469:
        /* <DEDUP_REMOVED lines=13> */
.L_x_50471:
[----:B------:R-:W-:Y:S05]  /*1f9c0*/  BSYNC.RECONVERGENT B3 ;  /* 0x0000000000037941 */ /* 0x000fea0003800200 */
.L_x_50470:
        /* <DEDUP_REMOVED lines=43> */
.L_x_50468:
[----:B------:R-:W-:Y:S05]  /*1fc80*/  BSYNC.RECONVERGENT B2 ;  /* 0x0000000000027941 */ /* 0x000fea0003800200 */
.L_x_50467:
        /* <DEDUP_REMOVED lines=19> */
.L_x_50474:
        /* <DEDUP_REMOVED lines=15> */
.L_x_50476:
[----:B------:R-:W-:Y:S05]  /*1feb0*/  BSYNC.RECONVERGENT B3 ;  /* 0x0000000000037941 */ /* 0x000fea0003800200 */
.L_x_50475:
        /* <DEDUP_REMOVED lines=43> */
.L_x_50473:
[----:B------:R-:W-:Y:S05]  /*20170*/  BSYNC.RECONVERGENT B2 ;  /* 0x0000000000027941 */ /* 0x000fea0003800200 */
.L_x_50472:
        /* <DEDUP_REMOVED lines=16> */
.L_x_50436:
        /* <DEDUP_REMOVED lines=22> */
.L_x_50394:
[----:B------:R-:W-:Y:S05]  /*203e0*/  BSYNC.RECONVERGENT B1 ;  /* 0x0000000000017941 */ /* 0x000fea0003800200 */
.L_x_50393:
        /* <DEDUP_REMOVED lines=31> */
.L_x_50482:
        /* <DEDUP_REMOVED lines=13> */
.L_x_50484:
[----:B------:R-:W-:Y:S05]  /*206b0*/  BSYNC.RECONVERGENT B3 ;  /* 0x0000000000037941 */ /* 0x000fea0003800200 */
.L_x_50483:
        /* <DEDUP_REMOVED lines=43> */
.L_x_50481:
[----:B------:R-:W-:Y:S05]  /*20970*/  BSYNC.RECONVERGENT B2 ;  /* 0x0000000000027941 */ /* 0x000fea0003800200 */
.L_x_50480:
        /* <DEDUP_REMOVED lines=27> */
.L_x_50487:
        /* <DEDUP_REMOVED lines=13> */
.L_x_50489:
[----:B------:R-:W-:Y:S05]  /*20c00*/  BSYNC.RECONVERGENT B3 ;  /* 0x0000000000037941 */ /* 0x000fea0003800200 */
.L_x_50488:
        /* <DEDUP_REMOVED lines=43> */
.L_x_50486:
[----:B------:R-:W-:Y:S05]  /*20ec0*/  BSYNC.RECONVERGENT B2 ;  /* 0x0000000000027941 */ /* 0x000fea0003800200 */
.L_x_50485:
        /* <DEDUP_REMOVED lines=22> */
.L_x_50492:
        /* <DEDUP_REMOVED lines=13> */
.L_x_50494:
[----:B------:R-:W-:Y:S05]  /*21100*/  BSYNC.RECONVERGENT B3 ;  /* 0x0000000000037941 */ /* 0x000fea0003800200 */
.L_x_50493:
        /* <DEDUP_REMOVED lines=43> */
.L_x_50491:
[----:B------:R-:W-:Y:S05]  /*213c0*/  BSYNC.RECONVERGENT B2 ;  /* 0x0000000000027941 */ /* 0x000fea0003800200 */
.L_x_50490:
        /* <DEDUP_REMOVED lines=22> */
.L_x_50497:
        /* <DEDUP_REMOVED lines=13> */
.L_x_50499:
[----:B------:R-:W-:Y:S05]  /*21600*/  BSYNC.RECONVERGENT B3 ;  /* 0x0000000000037941 */ /* 0x000fea0003800200 */
.L_x_50498:
        /* <DEDUP_REMOVED lines=43> */
.L_x_50496:
[----:B------:R-:W-:Y:S05]  /*218c0*/  BSYNC.RECONVERGENT B2 ;  /* 0x0000000000027941 */ /* 0x000fea0003800200 */
.L_x_50495:
        /* <DEDUP_REMOVED lines=22> */
.L_x_50502:
        /* <DEDUP_REMOVED lines=13> */
.L_x_50504:
[----:B------:R-:W-:Y:S05]  /*21b00*/  BSYNC.RECONVERGENT B3 ;  /* 0x0000000000037941 */ /* 0x000fea0003800200 */
.L_x_50503:
        /* <DEDUP_REMOVED lines=43> */
.L_x_50501:
[----:B------:R-:W-:Y:S05]  /*21dc0*/  BSYNC.RECONVERGENT B2 ;  /* 0x0000000000027941 */ /* 0x000fea0003800200 */
.L_x_50500:
        /* <DEDUP_REMOVED lines=22> */
.L_x_50507:
        /* <DEDUP_REMOVED lines=13> */
.L_x_50509:
[----:B------:R-:W-:Y:S05]  /*22000*/  BSYNC.RECONVERGENT B3 ;  /* 0x0000000000037941 */ /* 0x000fea0003800200 */
.L_x_50508:
        /* <DEDUP_REMOVED lines=43> */
.L_x_50506:
[----:B------:R-:W-:Y:S05]  /*222c0*/  BSYNC.RECONVERGENT B2 ;  /* 0x0000000000027941 */ /* 0x000fea0003800200 */
.L_x_50505:
        /* <DEDUP_REMOVED lines=22> */
.L_x_50512:
        /* <DEDUP_REMOVED lines=13> */
.L_x_50514:
[----:B------:R-:W-:Y:S05]  /*22500*/  BSYNC.RECONVERGENT B3 ;  /* 0x0000000000037941 */ /* 0x000fea0003800200 */
.L_x_50513:
        /* <DEDUP_REMOVED lines=43> */
.L_x_50511:
[----:B------:R-:W-:Y:S05]  /*227c0*/  BSYNC.RECONVERGENT B2 ;  /* 0x0000000000027941 */ /* 0x000fea0003800200 */
.L_x_50510:
        /* <DEDUP_REMOVED lines=22> */
.L_x_50517:
        /* <DEDUP_REMOVED lines=15> */
.L_x_50519:
[----:B------:R-:W-:Y:S05]  /*22a20*/  BSYNC.RECONVERGENT B3 ;  /* 0x0000000000037941 */ /* 0x000fea0003800200 */
.L_x_50518:
        /* <DEDUP_REMOVED lines=43> */
.L_x_50516:
[----:B------:R-:W-:Y:S05]  /*22ce0*/  BSYNC.RECONVERGENT B2 ;  /* 0x0000000000027941 */ /* 0x000fea0003800200 */
.L_x_50515:
        /* <DEDUP_REMOVED lines=10> */
.L_x_50479:
        /* <DEDUP_REMOVED lines=16> */
.L_x_50523:
        /* <DEDUP_REMOVED lines=13> */
.L_x_50525:
[----:B------:R-:W-:Y:S05]  /*22f60*/  BSYNC.RECONVERGENT B3 ;  /* 0x0000000000037941 */ /* 0x000fea0003800200 */
.L_x_50524:
        /* <DEDUP_REMOVED lines=42> */
.L_x_50522:
[----:B------:R-:W-:Y:S05]  /*23210*/  BSYNC.RECONVERGENT B2 ;  /* 0x0000000000027941 */ /* 0x000fea0003800200 */
.L_x_50521:
[----:B------:R-:W0:Y:S01]  /*23220*/  LDC R189, c[0x0][0x404] ;  /* 0x00010100ffbd7b82 */ /* 0x000e220000000800 */
[----:B------:R-:W-:Y:S01]  /*23230*/  I2FP.F32.U32 R5, R188 ;  /* 0x000000bc00057245 */ /* 0x000fe20000201000 */
[----:B------:R-:W-:Y:S01]  /*23240*/  HFMA2 R188, -RZ, RZ, 0.1171875, 0 ;  /* 0x2f800000ffbc7431 */ /* 0x000fe200000001ff */
[----:B------:R-:W-:Y:S01]  /*23250*/  ISETP.NE.AND P0, PT, R191, 0x1, PT ;  /* 0x00000001bf00780c */ /* 0x000fe20003f05270 */
[----:B-----5:R-:W-:Y:S01]  /*23260*/  HADD2.F32 R190, -RZ, R192.H0_H0 ;  /* 0x200000c0ffbe7230 */ /* 0x020fe20000004100 */
[----:B------:R-:W-:Y:S01]  /*23270*/  LOP3.LUT R14, R14, 0xfffffffd, RZ, 0xc0, !PT ;  /* 0xfffffffd0e0e7812 */ /* 0x000fe200078ec0ff */
[----:B------:R-:W-:Y:S01]  /*23280*/  BSSY.RECONVERGENT B2, `(.L_x_50526) ;  /* 0x000004b000027945 */ /* 0x000fe20003800200 */
[----:B--234-:R-:W-:Y:S01]  /*23290*/  IMAD.MOV.U32 R205, RZ, RZ, 0x2 ;  /* 0x00000002ffcd7424 */ /* 0x01cfe200078e00ff */
[----:B------:R-:W1:Y:S01]  /*232a0*/  LDC R3, c[0x0][0x408] ;  /* 0x00010200ff037b82 */ /* 0x000e620000000800 */
[----:B------:R-:W-:Y:S01]  /*232b0*/  FMUL.FTZ R190, R190, R15 ;  /* 0x0000000fbebe7220 */ /* 0x000fe20000410000 */
[----:B------:R-:W-:Y:S01]  /*232c0*/  FFMA.FTZ R204, R5, R188, 1.1641532182693481445e-10 ;  /* 0x2f00000005cc7423 */ /* 0x000fe200000100bc */
[----:B------:R-:W-:-:S04]  /*232d0*/  MOV R5, R2 ;  /* 0x0000000200057202 */ /* 0x000fc80000000f00 */
        /* <DEDUP_REMOVED lines=12> */
.L_x_50528:
        /* <DEDUP_REMOVED lines=13> */
.L_x_50530:
[----:B------:R-:W-:Y:S05]  /*23470*/  BSYNC.RECONVERGENT B3 ;  /* 0x0000000000037941 */ /* 0x000fea0003800200 */
.L_x_50529:
        /* <DEDUP_REMOVED lines=43> */
.L_x_50527:
[----:B------:R-:W-:Y:S05]  /*23730*/  BSYNC.RECONVERGENT B2 ;  /* 0x0000000000027941 */ /* 0x000fea0003800200 */
.L_x_50526:
        /* <DEDUP_REMOVED lines=19> */
.L_x_50533:
        /* <DEDUP_REMOVED lines=13> */
.L_x_50535:
[----:B------:R-:W-:Y:S05]  /*23940*/  BSYNC.RECONVERGENT B3 ;  /* 0x0000000000037941 */ /* 0x000fea0003800200 */
.L_x_50534:
        /* <DEDUP_REMOVED lines=43> */
.L_x_50532:
[----:B------:R-:W-:Y:S05]  /*23c00*/  BSYNC.RECONVERGENT B2 ;  /* 0x0000000000027941 */ /* 0x000fea0003800200 */
.L_x_50531:
        /* <DEDUP_REMOVED lines=19> */
.L_x_50538:
        /* <DEDUP_REMOVED lines=13> */
.L_x_50540:
[----:B------:R-:W-:Y:S05]  /*23e10*/  BSYNC.RECONVERGENT B3 ;  /* 0x0000000000037941 */ /* 0x000fea0003800200 */
.L_x_50539:
        /* <DEDUP_REMOVED lines=43> */
.L_x_50537:
[----:B------:R-:W-:Y:S05]  /*240d0*/  BSYNC.RECONVERGENT B2 ;  /* 0x0000000000027941 */ /* 0x000fea0003800200 */
.L_x_50536:
        /* <DEDUP_REMOVED lines=19> */
.L_x_50543:
        /* <DEDUP_REMOVED lines=13> */
.L_x_50545:
[----:B------:R-:W-:Y:S05]  /*242e0*/  BSYNC.RECONVERGENT B3 ;  /* 0x0000000000037941 */ /* 0x000fea0003800200 */
.L_x_50544:
        /* <DEDUP_REMOVED lines=43> */
.L_x_50542:
[----:B------:R-:W-:Y:S05]  /*245a0*/  BSYNC.RECONVERGENT B2 ;  /* 0x0000000000027941 */ /* 0x000fea0003800200 */
.L_x_50541:
        /* <DEDUP_REMOVED lines=19> */
.L_x_50548:
        /* <DEDUP_REMOVED lines=13> */
.L_x_50550:
[----:B------:R-:W-:Y:S05]  /*247b0*/  BSYNC.RECONVERGENT B3 ;  /* 0x0000000000037941 */ /* 0x000fea0003800200 */
.L_x_50549:
        /* <DEDUP_REMOVED lines=43> */
.L_x_50547:
[----:B------:R-:W-:Y:S05]  /*24a70*/  BSYNC.RECONVERGENT B2 ;  /* 0x0000000000027941 */ /* 0x000fea0003800200 */
.L_x_50546:
        /* <DEDUP_REMOVED lines=19> */
.L_x_50553:
        /* <DEDUP_REMOVED lines=13> */
.L_x_50555:
[----:B------:R-:W-:Y:S05]  /*24c80*/  BSYNC.RECONVERGENT B3 ;  /* 0x0000000000037941 */ /* 0x000fea0003800200 */
.L_x_50554:
        /* <DEDUP_REMOVED lines=43> */
.L_x_50552:
[----:B------:R-:W-:Y:S05]  /*24f40*/  BSYNC.RECONVERGENT B2 ;  /* 0x0000000000027941 */ /* 0x000fea0003800200 */
.L_x_50551:
        /* <DEDUP_REMOVED lines=19> */
.L_x_50558:
        /* <DEDUP_REMOVED lines=15> */
.L_x_50560:
[----:B------:R-:W-:Y:S05]  /*25170*/  BSYNC.RECONVERGENT B3 ;  /* 0x0000000000037941 */ /* 0x000fea0003800200 */
.L_x_50559:
        /* <DEDUP_REMOVED lines=43> */
.L_x_50557:
[----:B------:R-:W-:Y:S05]  /*25430*/  BSYNC.RECONVERGENT B2 ;  /* 0x0000000000027941 */ /* 0x000fea0003800200 */
.L_x_50556:
        /* <DEDUP_REMOVED lines=16> */
.L_x_50520:
        /* <DEDUP_REMOVED lines=22> */
.L_x_50478:
[----:B------:R-:W-:Y:S05]  /*256a0*/  BSYNC.RECONVERGENT B1 ;  /* 0x0000000000017941 */ /* 0x000fea0003800200 */
.L_x_50477:
        /* <DEDUP_REMOVED lines=31> */
.L_x_50566:
        /* <DEDUP_REMOVED lines=13> */
.L_x_50568:
[----:B------:R-:W-:Y:S05]  /*25970*/  BSYNC.RECONVERGENT B3 ;  /* 0x0000000000037941 */ /* 0x000fea0003800200 */
.L_x_50567:
        /* <DEDUP_REMOVED lines=43> */
.L_x_50565:
[----:B------:R-:W-:Y:S05]  /*25c30*/  BSYNC.RECONVERGENT B2 ;  /* 0x0000000000027941 */ /* 0x000fea0003800200 */
.L_x_50564:
        /* <DEDUP_REMOVED lines=27> */
.L_x_50571:
        /* <DEDUP_REMOVED lines=13> */
.L_x_50573:
[----:B------:R-:W-:Y:S05]  /*25ec0*/  BSYNC.RECONVERGENT B3 ;  /* 0x0000000000037941 */ /* 0x000fea0003800200 */
.L_x_50572:
        /* <DEDUP_REMOVED lines=43> */
.L_x_50570:
[----:B------:R-:W-:Y:S05]  /*26180*/  BSYNC.RECONVERGENT B2 ;  /* 0x0000000000027941 */ /* 0x000fea0003800200 */
.L_x_50569:
        /* <DEDUP_REMOVED lines=22> */
.L_x_50576:
        /* <DEDUP_REMOVED lines=13> */
.L_x_50578:
[----:B------:R-:W-:Y:S05]  /*263c0*/  BSYNC.RECONVERGENT B3 ;  /* 0x0000000000037941 */ /* 0x000fea0003800200 */
.L_x_50577:
        /* <DEDUP_REMOVED lines=43> */
.L_x_50575:
[----:B------:R-:W-:Y:S05]  /*26680*/  BSYNC.RECONVERGENT B2 ;  /* 0x0000000000027941 */ /* 0x000fea0003800200 */
.L_x_50574:
        /* <DEDUP_REMOVED lines=22> */
.L_x_50581:
        /* <DEDUP_REMOVED lines=13> */
.L_x_50583:
[----:B------:R-:W-:Y:S05]  /*268c0*/  BSYNC.RECONVERGENT B3 ;  /* 0x0000000000037941 */ /* 0x000fea0003800200 */
.L_x_50582:
        /* <DEDUP_REMOVED lines=43> */
.L_x_50580:
[----:B------:R-:W-:Y:S05]  /*26b80*/  BSYNC.RECONVERGENT B2 ;  /* 0x0000000000027941 */ /* 0x000fea0003800200 */
.L_x_50579:
        /* <DEDUP_REMOVED lines=22> */
.L_x_50586:
        /* <DEDUP_REMOVED lines=13> */
.L_x_50588:
[----:B------:R-:W-:Y:S05]  /*26dc0*/  BSYNC.RECONVERGENT B3 ;  /* 0x0000000000037941 */ /* 0x000fea0003800200 */
.L_x_50587:
        /* <DEDUP_REMOVED lines=43> */
.L_x_50585:
[----:B------:R-:W-:Y:S05]  /*27080*/  BSYNC.RECONVERGENT B2 ;  /* 0x0000000000027941 */ /* 0x000fea0003800200 */
.L_x_50584:
        /* <DEDUP_REMOVED lines=22> */
.L_x_50591:
        /* <DEDUP_REMOVED lines=13> */
.L_x_50593:
[----:B------:R-:W-:Y:S05]  /*272c0*/  BSYNC.RECONVERGENT B3 ;  /* 0x0000000000037941 */ /* 0x000fea0003800200 */
.L_x_50592:
        /* <DEDUP_REMOVED lines=43> */
.L_x_50590:
[----:B------:R-:W-:Y:S05]  /*27580*/  BSYNC.RECONVERGENT B2 ;  /* 0x0000000000027941 */ /* 0x000fea0003800200 */
.L_x_50589:
        /* <DEDUP_REMOVED lines=22> */
.L_x_50596:
        /* <DEDUP_REMOVED lines=13> */
.L_x_50598:
[----:B------:R-:W-:Y:S05]  /*277c0*/  BSYNC.RECONVERGENT B3 ;  /* 0x0000000000037941 */ /* 0x000fea0003800200 */
.L_x_50597:
        /* <DEDUP_REMOVED lines=43> */
.L_x_50595:
[----:B------:R-:W-:Y:S05]  /*27a80*/  BSYNC.RECONVERGENT B2 ;  /* 0x0000000000027941 */ /* 0x000fea0003800200 */
.L_x_50594:
        /* <DEDUP_REMOVED lines=22> */
.L_x_50601:
        /* <DEDUP_REMOVED lines=15> */
.L_x_50603:
[----:B------:R-:W-:Y:S05]  /*27ce0*/  BSYNC.RECONVERGENT B3 ;  /* 0x0000000000037941 */ /* 0x000fea0003800200 */
.L_x_50602:
        /* <DEDUP_REMOVED lines=43> */
.L_x_50600:
[----:B------:R-:W-:Y:S05]  /*27fa0*/  BSYNC.RECONVERGENT B2 ;  /* 0x0000000000027941 */ /* 0x000fea0003800200 */
.L_x_50599:
        /* <DEDUP_REMOVED lines=10> */
.L_x_50563:
        /* <DEDUP_REMOVED lines=16> */
.L_x_50607:
        /* <DEDUP_REMOVED lines=13> */
.L_x_50609:
[----:B------:R-:W-:Y:S05]  /*28220*/  BSYNC.RECONVERGENT B3 ;  /* 0x0000000000037941 */ /* 0x000fea0003800200 */
.L_x_50608:
        /* <DEDUP_REMOVED lines=42> */
.L_x_50606:
[----:B------:R-:W-:Y:S05]  /*284d0*/  BSYNC.RECONVERGENT B2 ;  /* 0x0000000000027941 */ /* 0x000fea0003800200 */
.L_x_50605:
[----:B------:R-:W0:Y:S01]  /*284e0*/  LDC R197, c[0x0][0x404] ;  /* 0x00010100ffc57b82 */ /* 0x000e220000000800 */
[----:B------:R-:W-:Y:S01]  /*284f0*/  I2FP.F32.U32 R5, R196 ;  /* 0x000000c400057245 */ /* 0x000fe20000201000 */
[----:B------:R-:W-:Y:S01]  /*28500*/  IMAD.MOV.U32 R196, RZ, RZ, 0x2f800000 ;  /* 0x2f800000ffc47424 */ /* 0x000fe200078e00ff */
[----:B------:R-:W-:Y:S01]  /*28510*/  ISETP.NE.AND P0, PT, R199, 0x1, PT ;  /* 0x00000001c700780c */ /* 0x000fe20003f05270 */
[----:B-----5:R-:W-:Y:S01]  /*28520*/  HADD2.F32 R198, -RZ, R200.H0_H0 ;  /* 0x200000c8ffc67230 */ /* 0x020fe20000004100 */
[----:B------:R-:W-:Y:S01]  /*28530*/  LOP3.LUT R14, R14, 0xfffffffd, RZ, 0xc0, !PT ;  /* 0xfffffffd0e0e7812 */ /* 0x000fe200078ec0ff */
[----:B--234-:R-:W-:Y:S01]  /*28540*/  FFMA.FTZ R204, R5, R196, 1.1641532182693481445e-10 ;  /* 0x2f00000005cc7423 */ /* 0x01cfe200000100c4 */
        /* <DEDUP_REMOVED lines=17> */
.L_x_50612:
        /* <DEDUP_REMOVED lines=13> */
.L_x_50614:
[----:B------:R-:W-:Y:S05]  /*28730*/  BSYNC.RECONVERGENT B3 ;  /* 0x0000000000037941 */ /* 0x000fea0003800200 */
.L_x_50613:
        /* <DEDUP_REMOVED lines=43> */
.L_x_50611:
[----:B------:R-:W-:Y:S05]  /*289f0*/  BSYNC.RECONVERGENT B2 ;  /* 0x0000000000027941 */ /* 0x000fea0003800200 */
.L_x_50610:
        /* <DEDUP_REMOVED lines=19> */
.L_x_50617:
        /* <DEDUP_REMOVED lines=13> */
.L_x_50619:
[----:B------:R-:W-:Y:S05]  /*28c00*/  BSYNC.RECONVERGENT B3 ;  /* 0x0000000000037941 */ /* 0x000fea0003800200 */
.L_x_50618:
        /* <DEDUP_REMOVED lines=43> */
.L_x_50616:
[----:B------:R-:W-:Y:S05]  /*28ec0*/  BSYNC.RECONVERGENT B2 ;  /* 0x0000000000027941 */ /* 0x000fea0003800200 */
.L_x_50615:
        /* <DEDUP_REMOVED lines=19> */
.L_x_50622:
        /* <DEDUP_REMOVED lines=13> */
.L_x_50624:
[----:B------:R-:W-:Y:S05]  /*290d0*/  BSYNC.RECONVERGENT B3 ;  /* 0x0000000000037941 */ /* 0x000fea0003800200 */
.L_x_50623:
        /* <DEDUP_REMOVED lines=43> */
.L_x_50621:
[----:B------:R-:W-:Y:S05]  /*29390*/  BSYNC.RECONVERGENT B2 ;  /* 0x0000000000027941 */ /* 0x000fea0003800200 */
.L_x_50620:
        /* <DEDUP_REMOVED lines=19> */
.L_x_50627:
        /* <DEDUP_REMOVED lines=13> */
.L_x_50629:
[----:B------:R-:W-:Y:S05]  /*295a0*/  BSYNC.RECONVERGENT B3 ;  /* 0x0000000000037941 */ /* 0x000fea0003800200 */
.L_x_50628:
        /* <DEDUP_REMOVED lines=43> */
.L_x_50626:
[----:B------:R-:W-:Y:S05]  /*29860*/  BSYNC.RECONVERGENT B2 ;  /* 0x0000000000027941 */ /* 0x000fea0003800200 */
.L_x_50625:
        /* <DEDUP_REMOVED lines=19> */
.L_x_50632:
        /* <DEDUP_REMOVED lines=13> */
.L_x_50634:
[----:B------:R-:W-:Y:S05]  /*29a70*/  BSYNC.RECONVERGENT B3 ;  /* 0x0000000000037941 */ /* 0x000fea0003800200 */
.L_x_50633:
        /* <DEDUP_REMOVED lines=43> */
.L_x_50631:
[----:B------:R-:W-:Y:S05]  /*29d30*/  BSYNC.RECONVERGENT B2 ;  /* 0x0000000000027941 */ /* 0x000fea0003800200 */
.L_x_50630:
        /* <DEDUP_REMOVED lines=19> */
.L_x_50637:
        /* <DEDUP_REMOVED lines=13> */
.L_x_50639:
[----:B------:R-:W-:Y:S05]  /*29f40*/  BSYNC.RECONVERGENT B3 ;  /* 0x0000000000037941 */ /* 0x000fea0003800200 */
.L_x_50638:
        /* <DEDUP_REMOVED lines=43> */
.L_x_50636:
[----:B------:R-:W-:Y:S05]  /*2a200*/  BSYNC.RECONVERGENT B2 ;  /* 0x0000000000027941 */ /* 0x000fea0003800200 */
.L_x_50635:
        /* <DEDUP_REMOVED lines=19> */
.L_x_50642:
        /* <DEDUP_REMOVED lines=15> */
.L_x_50644:
[----:B------:R-:W-:Y:S05]  /*2a430*/  BSYNC.RECONVERGENT B3 ;  /* 0x0000000000037941 */ /* 0x000fea0003800200 */
.L_x_50643:
        /* <DEDUP_REMOVED lines=43> */
.L_x_50641:
[----:B------:R-:W-:Y:S05]  /*2a6f0*/  BSYNC.RECONVERGENT B2 ;  /* 0x0000000000027941 */ /* 0x000fea0003800200 */
.L_x_50640:
        /* <DEDUP_REMOVED lines=16> */
.L_x_50604:
        /* <DEDUP_REMOVED lines=21> */
.L_x_50562:
[----:B------:R-:W-:Y:S05]  /*2a950*/  BSYNC.RECONVERGENT B1 ;  /* 0x0000000000017941 */ /* 0x000fea0003800200 */
.L_x_50561:
        /* <DEDUP_REMOVED lines=233> */
.L_x_50674:
        /* <DEDUP_REMOVED lines=50> */
.L_x_50647:
[----:B------:R-:W-:Y:S05]  /*2bb10*/  BSYNC.RECONVERGENT B1 ;  /* 0x0000000000017941 */ /* 0x000fea0003800200 */
.L_x_50646:
        /* <DEDUP_REMOVED lines=31> */
[----:B------:R-:W-:Y:S01]  /*2bd10*/  F2FP.F16.F32.PACK_AB R205, R216, R213 ;  /* 0x000000d5d8cd723e */ /* 0x000fe200000000ff */
[----:B------:R-:W-:Y:S01]  /*2bd20*/  VIADD R0, R0, 0x20 ;  /* 0x0000002000007836 */ /* 0x000fe20000000000 */
[----:B------:R-:W-:-:S05]  /*2bd30*/  F2FP.F16.F32.PACK_AB R207, R220, R223 ;  /* 0x000000dfdccf723e */ /* 0x000fca00000000ff */
[----:B------:R3:W-:Y:S02]  /*2bd40*/  STG.E.128 desc[UR8][R214.64], R204 ;  /* 0x000000ccd6007986 */ /* 0x0007e4000c101d08 */
.L_x_50649:
[----:B------:R-:W-:Y:S05]  /*2bd50*/  BSYNC.RECONVERGENT B1 ;  /* 0x0000000000017941 */ /* 0x000fea0003800200 */
.L_x_50648:
        /* <DEDUP_REMOVED lines=35> */
.L_x_50651:
[----:B------:R-:W-:Y:S05]  /*2bf90*/  BSYNC.RECONVERGENT B1 ;  /* 0x0000000000017941 */ /* 0x000fea0003800200 */
.L_x_50650:
        /* <DEDUP_REMOVED lines=35> */
.L_x_50653:
[----:B------:R-:W-:Y:S05]  /*2c1d0*/  BSYNC.RECONVERGENT B1 ;  /* 0x0000000000017941 */ /* 0x000fea0003800200 */
.L_x_50652:
        /* <DEDUP_REMOVED lines=35> */
.L_x_50655:
[----:B------:R-:W-:Y:S05]  /*2c410*/  BSYNC.RECONVERGENT B1 ;  /* 0x0000000000017941 */ /* 0x000fea0003800200 */
.L_x_50654:
        /* <DEDUP_REMOVED lines=35> */
.L_x_50657:
[----:B------:R-:W-:Y:S05]  /*2c650*/  BSYNC.RECONVERGENT B1 ;  /* 0x0000000000017941 */ /* 0x000fea0003800200 */
.L_x_50656:
        /* <DEDUP_REMOVED lines=35> */
.L_x_50659:
[----:B------:R-:W-:Y:S05]  /*2c890*/  BSYNC.RECONVERGENT B1 ;  /* 0x0000000000017941 */ /* 0x000fea0003800200 */
.L_x_50658:
        /* <DEDUP_REMOVED lines=34> */
.L_x_50661:
[----:B------:R-:W-:Y:S05]  /*2cac0*/  BSYNC.RECONVERGENT B1 ;  /* 0x0000000000017941 */ /* 0x000fea0003800200 */
.L_x_50660:
[----:B01234-:R-:W0:Y:S02]  /*2cad0*/  LDC.64 R204, c[0x0][0x380] ;  /* 0x0000e000ffcc7b82 */ /* 0x01fe240000000a00 */
[----:B0-----:R-:W-:-:S05]  /*2cae0*/  IMAD R10, R204, 0x4, R10 ;  /* 0x00000004cc0a7824 */ /* 0x001fca00078e020a */
[----:B------:R-:W-:-:S13]  /*2caf0*/  ISETP.GE.AND P0, PT, R10, R205, PT ;  /* 0x000000cd0a00720c */ /* 0x000fda0003f06270 */
[----:B------:R-:W-:Y:S05]  /*2cb00*/  @!P0 BRA `(.L_x_50662) ;  /* 0xfffffd4400d08947 */ /* 0x000fea000383ffff */
[----:B------:R-:W-:Y:S05]  /*2cb10*/  BSYNC B0 ;  /* 0x0000000000007941 */ /* 0x000fea0003800000 */
.L_x_49973:
[----:B------:R-:W-:Y:S05]  /*2cb20*/  EXIT ;  /* 0x000000000000794d */ /* 0x000fea0003800000 */
.L_x_50645:
        /* <DEDUP_REMOVED lines=8> */
.L_x_50664:
[----:B------:R-:W-:Y:S05]  /*2cbb0*/  BSYNC B1 ;  /* 0x0000000000017941 */ /* 0x000fea0003800000 */
.L_x_50663:
        /* <DEDUP_REMOVED lines=9> */
.L_x_50665:
[----:B------:R-:W-:Y:S02]  /*2cc50*/  IMAD.MOV.U32 R217, RZ, RZ, 0x4 ;  /* 0x00000004ffd97424 */ /* 0x000fe400078e00ff */
[----:B------:R-:W-:-:S04]  /*2cc60*/  IMAD.MOV.U32 R205, RZ, RZ, R214 ;  /* 0x000000ffffcd7224 */ /* 0x000fc800078e00d6 */
[----:B------:R-:W-:-:S05]  /*2cc70*/  FADD.FTZ R207, R206, R205 ;  /* 0x000000cdcecf7221 */ /* 0x000fca0000010000 */
[----:B------:R-:W-:-:S07]  /*2cc80*/  MOV R216, R207 ;  /* 0x000000cf00d87202 */ /* 0x000fce0000000f00 */
[----:B------:R-:W-:Y:S05]  /*2cc90*/  WARPSYNC.COLLECTIVE R215, `(.L_x_50666) ;  /* 0x00000000d7087348 */ /* 0x000fea0003c00000 */
[----:B------:R0:W1:Y:S02]  /*2cca0*/  SHFL.BFLY P6, R214, R216, R217, R218 ;  /* 0x0c0000d9d8d67389 */ /* 0x00006400000c00da */
[----:B01----:R-:W-:Y:S05]  /*2ccb0*/  ENDCOLLECTIVE ;  /* 0x000000000000791b */ /* 0x003fea0003800000 */
.L_x_50666:
[----:B------:R-:W-:Y:S01]  /*2ccc0*/  HFMA2 R217, -RZ, RZ, 0, 4.76837158203125e-07 ;  /* 0x00000008ffd97431 */ /* 0x000fe200000001ff */
[----:B------:R-:W-:-:S05]  /*2ccd0*/  MOV R204, R214 ;  /* 0x000000d600cc7202 */ /* 0x000fca0000000f00 */
[----:B------:R-:W-:-:S04]  /*2cce0*/  FADD.FTZ R212, R207, R204 ;  /* 0x000000cccfd47221 */ /* 0x000fc80000010000 */
[----:B------:R-:W-:-:S07]  /*2ccf0*/  IMAD.MOV.U32 R216, RZ, RZ, R212 ;  /* 0x000000ffffd87224 */ /* 0x000fce00078e00d4 */
[----:B------:R-:W-:Y:S05]  /*2cd00*/  WARPSYNC.COLLECTIVE R215, `(.L_x_50667) ;  /* 0x00000000d7087348 */ /* 0x000fea0003c00000 */
[----:B------:R0:W1:Y:S02]  /*2cd10*/  SHFL.BFLY P6, R214, R216, R217, R218 ;  /* 0x0c0000d9d8d67389 */ /* 0x00006400000c00da */
[----:B01----:R-:W-:Y:S05]  /*2cd20*/  ENDCOLLECTIVE ;  /* 0x000000000000791b */ /* 0x003fea0003800000 */
.L_x_50667:
        /* <DEDUP_REMOVED lines=8> */
.L_x_50668:
        /* <DEDUP_REMOVED lines=140> */
.L_x_50669:
[----:B------:R-:W-:Y:S02]  /*2d670*/  IMAD.MOV.U32 R217, RZ, RZ, 0x2 ;  /* 0x00000002ffd97424 */ /* 0x000fe400078e00ff */
[----:B------:R-:W-:-:S04]  /*2d680*/  IMAD.MOV.U32 R206, RZ, RZ, R214 ;  /* 0x000000ffffce7224 */ /* 0x000fc800078e00d6 */
[----:B------:R-:W-:-:S05]  /*2d690*/  FADD.FTZ R206, R15, R206 ;  /* 0x000000ce0fce7221 */ /* 0x000fca0000010000 */
[----:B------:R-:W-:-:S07]  /*2d6a0*/  MOV R216, R206 ;  /* 0x000000ce00d87202 */ /* 0x000fce0000000f00 */
[----:B------:R-:W-:Y:S05]  /*2d6b0*/  WARPSYNC.COLLECTIVE R215, `(.L_x_50670) ;  /* 0x00000000d7087348 */ /* 0x000fea0003c00000 */
[----:B------:R0:W1:Y:S02]  /*2d6c0*/  SHFL.BFLY P6, R214, R216, R217, R218 ;  /* 0x0c0000d9d8d67389 */ /* 0x00006400000c00da */
[----:B01----:R-:W-:Y:S05]  /*2d6d0*/  ENDCOLLECTIVE ;  /* 0x000000000000791b */ /* 0x003fea0003800000 */
.L_x_50670:
[----:B------:R-:W-:Y:S01]  /*2d6e0*/  HFMA2 R217, -RZ, RZ, 0, 2.384185791015625e-07 ;  /* 0x00000004ffd97431 */ /* 0x000fe200000001ff */
[----:B------:R-:W-:-:S05]  /*2d6f0*/  MOV R207, R214 ;  /* 0x000000d600cf7202 */ /* 0x000fca0000000f00 */
[----:B------:R-:W-:-:S04]  /*2d700*/  FADD.FTZ R207, R206, R207 ;  /* 0x000000cfcecf7221 */ /* 0x000fc80000010000 */
[----:B------:R-:W-:-:S07]  /*2d710*/  IMAD.MOV.U32 R216, RZ, RZ, R207 ;  /* 0x000000ffffd87224 */ /* 0x000fce00078e00cf */
[----:B------:R-:W-:Y:S05]  /*2d720*/  WARPSYNC.COLLECTIVE R215, `(.L_x_50671) ;  /* 0x00000000d7087348 */ /* 0x000fea0003c00000 */
[----:B------:R0:W1:Y:S02]  /*2d730*/  SHFL.BFLY P6, R214, R216, R217, R218 ;  /* 0x0c0000d9d8d67389 */ /* 0x00006400000c00da */
[----:B01----:R-:W-:Y:S05]  /*2d740*/  ENDCOLLECTIVE ;  /* 0x000000000000791b */ /* 0x003fea0003800000 */
.L_x_50671:
[----:B------:R-:W-:Y:S02]  /*2d750*/  IMAD.MOV.U32 R217, RZ, RZ, 0x8 ;  /* 0x00000008ffd97424 */ /* 0x000fe400078e00ff */
[----:B------:R-:W-:-:S04]  /*2d760*/  IMAD.MOV.U32 R212, RZ, RZ, R214 ;  /* 0x000000ffffd47224 */ /* 0x000fc800078e00d6 */
[----:B------:R-:W-:-:S05]  /*2d770*/  FADD.FTZ R212, R207, R212 ;  /* 0x000000d4cfd47221 */ /* 0x000fca0000010000 */
[----:B------:R-:W-:-:S07]  /*2d780*/  MOV R216, R212 ;  /* 0x000000d400d87202 */ /* 0x000fce0000000f00 */
[----:B------:R-:W-:Y:S05]  /*2d790*/  WARPSYNC.COLLECTIVE R215, `(.L_x_50672) ;  /* 0x00000000d7087348 */ /* 0x000fea0003c00000 */
[----:B------:R0:W1:Y:S02]  /*2d7a0*/  SHFL.BFLY P6, R214, R216, R217, R218 ;  /* 0x0c0000d9d8d67389 */ /* 0x00006400000c00da */
[----:B01----:R-:W-:Y:S05]  /*2d7b0*/  ENDCOLLECTIVE ;  /* 0x000000000000791b */ /* 0x003fea0003800000 */
.L_x_50672:
[----:B------:R-:W-:Y:S01]  /*2d7c0*/  HFMA2 R217, -RZ, RZ, 0, 9.5367431640625e-07 ;  /* 0x00000010ffd97431 */ /* 0x000fe200000001ff */
[----:B------:R-:W-:-:S05]  /*2d7d0*/  MOV R213, R214 ;  /* 0x000000d600d57202 */ /* 0x000fca0000000f00 */
[----:B------:R-:W-:-:S04]  /*2d7e0*/  FADD.FTZ R213, R212, R213 ;  /* 0x000000d5d4d57221 */ /* 0x000fc80000010000 */
[----:B------:R-:W-:-:S07]  /*2d7f0*/  IMAD.MOV.U32 R216, RZ, RZ, R213 ;  /* 0x000000ffffd87224 */ /* 0x000fce00078e00d5 */
[----:B------:R-:W-:Y:S05]  /*2d800*/  WARPSYNC.COLLECTIVE R215, `(.L_x_50673) ;  /* 0x00000000d7087348 */ /* 0x000fea0003c00000 */
[----:B------:R0:W1:Y:S02]  /*2d810*/  SHFL.BFLY P6, R214, R216, R217, R218 ;  /* 0x0c0000d9d8d67389 */ /* 0x00006400000c00da */
[----:B01----:R-:W-:Y:S05]  /*2d820*/  ENDCOLLECTIVE ;  /* 0x000000000000791b */ /* 0x003fea0003800000 */
.L_x_50673:
[----:B------:R-:W-:Y:S05]  /*2d830*/  BRA `(.L_x_50674) ;  /* 0xffffffdc00ec7947 */ /* 0x000fea000383ffff */
.L_x_50675:
        /* <DEDUP_REMOVED lines=12> */
.L_x_71540:


//--------------------- .text._ZN10layer_norm13ln_fwd_kernelINS_13Kernel_traitsIf6__halffS2_fjLj2048ELj1ELj4ELj1ELj16ENS_18Kernel_traits_baseILj2048EfS2_fS2_fjLj128EEEEELb1ELb0ELb0ELb1EEEvNS_9FwdParamsE --------------------------
	.section	.text._ZN10layer_norm13ln_fwd_kernelINS_13Kernel_traitsIf6__halffS2_fjLj2048ELj1ELj4ELj1ELj16ENS_18Kernel_traits_baseILj2048EfS2_fS2_fjLj128EEEEELb1ELb0ELb0ELb1EEEvNS_9FwdParamsE,"ax",@progbits
	.align	128
        .global         _ZN10layer_norm13ln_fwd_kernelINS_13Kernel_traitsIf6__halffS2_fjLj2048ELj1ELj4ELj1ELj16ENS_18Kernel_traits_baseILj2048EfS2_fS2_fjLj128EEEEELb1ELb0ELb0ELb1EEEvNS_9FwdParamsE
        .type           _ZN10layer_norm13ln_fwd_kernelINS_13Kernel_traitsIf6__halffS2_fjLj2048ELj1ELj4ELj1ELj16ENS_18Kernel_traits_baseILj2048EfS2_fS2_fjLj128EEEEELb1ELb0ELb0ELb1EEEvNS_9FwdParamsE,@function
        .size           _ZN10layer_norm13ln_fwd_kernelINS_13Kernel_traitsIf6__halffS2_fjLj2048ELj1ELj4ELj1ELj16ENS_18Kernel_traits_baseILj2048EfS2_fS2_fjLj128EEEEELb1ELb0ELb0ELb1EEEvNS_9FwdParamsE,(.L_x_71541 - _ZN10layer_norm13ln_fwd_kernelINS_13Kernel_traitsIf6__halffS2_fjLj2048ELj1ELj4ELj1ELj16ENS_18Kernel_traits_baseILj2048EfS2_fS2_fjLj128EEEEELb1ELb0ELb0ELb1EEEvNS_9FwdParamsE)
        .other          _ZN10layer_norm13ln_fwd_kernelINS_13Kernel_traitsIf6__halffS2_fjLj2048ELj1ELj4ELj1ELj16ENS_18Kernel_traits_baseILj2048EfS2_fS2_fjLj128EEEEELb1ELb0ELb0ELb1EEEvNS_9FwdParamsE,@"STO_CUDA_ENTRY STV_DEFAULT"
_ZN10layer_norm13ln_fwd_kernelINS_13Kernel_traitsIf6__halffS2_fjLj2048ELj1ELj4ELj1ELj16ENS_18Kernel_traits_baseILj2048EfS2_fS2_fjLj128EEEEELb1ELb0ELb0ELb1EEEvNS_9FwdParamsE:
.text._ZN10layer_norm13ln_fwd_kernelINS_13Kernel_traitsIf6__halffS2_fjLj2048ELj1ELj4ELj1ELj16ENS_18Kernel_traits_baseILj2048EfS2_fS2_fjLj128EEEEELb1ELb0ELb0ELb1EEEvNS_9FwdParamsE:
        /* <DEDUP_REMOVED lines=87> */
.L_x_50676:
        /* <DEDUP_REMOVED lines=50> */
.L_x_50677:
        /* <DEDUP_REMOVED lines=77> */
.L_x_51335:
        /* <DEDUP_REMOVED lines=38> */
.L_x_71376:
[----:B------:R-:W-:Y:S05]  /*0fc0*/  BRX R2 -0xfd0                                          (*"BRANCH_TARGETS .L_x_71377,.L_x_71378,.L_x_71379"*) ;  /* 0xfffffff0020c7949 */ /* 0x000fea000383ffff */
.L_x_71379:
[----:B------:R-:W-:Y:S01]  /*0fd0*/  VIADD R23, R22, 0x1 ;  /* 0x0000000116177836 */ /* 0x000fe20000000000 */
[----:B------:R-:W-:Y:S01]  /*0fe0*/  MOV R0, R220 ;  /* 0x000000dc00007202 */ /* 0x000fe20000000f00 */
[----:B------:R-:W-:Y:S01]  /*0ff0*/  IMAD.MOV.U32 R4, RZ, RZ, R10 ;  /* 0x000000ffff047224 */ /* 0x000fe200078e000a */
[----:B------:R-:W-:Y:S06]  /*1000*/  BRA `(.L_x_50681) ;  /* 0x0000000000f47947 */ /* 0x000fec0003800000 */
.L_x_71377:
[----:B------:R-:W-:Y:S02]  /*1010*/  HFMA2 R23, -RZ, RZ, 0, 1.78813934326171875e-07 ;  /* 0x00000003ff177431 */ /* 0x000fe400000001ff */
[----:B------:R-:W-:Y:S02]  /*1020*/  IMAD.MOV.U32 R0, RZ, RZ, R220 ;  /* 0x000000ffff007224 */ /* 0x000fe400078e00dc */
[----:B------:R-:W-:Y:S01]  /*1030*/  IMAD.MOV.U32 R4, RZ, RZ, R11 ;  /* 0x000000ffff047224 */ /* 0x000fe200078e000b */
[----:B------:R-:W-:Y:S06]  /*1040*/  BRA `(.L_x_50681) ;  /* 0x0000000000e47947 */ /* 0x000fec0003800000 */
.L_x_71378:
        /* <DEDUP_REMOVED lines=13> */
.L_x_50683:
[----:B------:R-:W-:Y:S05]  /*1120*/  BSYNC.RECONVERGENT B2 ;  /* 0x0000000000027941 */ /* 0x000fea0003800200 */
.L_x_50682:
        /* <DEDUP_REMOVED lines=43> */
.L_x_50681:
[----:B------:R-:W-:Y:S05]  /*13e0*/  BSYNC.RECONVERGENT B1 ;  /* 0x0000000000017941 */ /* 0x000fea0003800200 */
.L_x_50680:
[----:B------:R-:W-:Y:S01]  /*13f0*/  I2FP.F32.U32 R3, R4 ;  /* 0x0000000400037245 */ /* 0x000fe20000201000 */
[----:B-----5:R-:W-:Y:S01]  /*1400*/  HADD2.F32 R2, -RZ, R16.H0_H0 ;  /* 0x20000010ff027230 */ /* 0x020fe20000004100 */
[----:B------:R-:W-:Y:S01]  /*1410*/  ISETP.NE.AND P1, PT, R23, 0x1, PT ;  /* 0x000000011700780c */ /* 0x000fe20003f25270 */
[----:B------:R-:W-:Y:S01]  /*1420*/  IMAD.U32 R213, RZ, RZ, UR35 ;  /* 0x00000023ffd57e24 */ /* 0x000fe2000f8e00ff */
[----:B------:R-:W-:Y:S01]  /*1430*/  BSSY.RECONVERGENT B1, `(.L_x_50684) ;  /* 0x000004e000017945 */ /* 0x000fe20003800200 */
[----:B------:R-:W-:Y:S01]  /*1440*/  FFMA.FTZ R3, R3, R214, 1.1641532182693481445e-10 ;  /* 0x2f00000003037423 */ /* 0x000fe200000100d6 */
[----:B------:R-:W-:Y:S01]  /*1450*/  FMUL.FTZ R2, R2, R215 ;  /* 0x000000d702027220 */ /* 0x000fe20000410000 */
[----:B------:R-:W-:Y:S02]  /*1460*/  IMAD.U32 R212, RZ, RZ, UR34 ;  /* 0x00000022ffd47e24 */ /* 0x000fe4000f8e00ff */
[----:B------:R-:W-:Y:S02]  /*1470*/  HFMA2 R22, -RZ, RZ, 0, 1.1920928955078125e-07 ;  /* 0x00000002ff167431 */ /* 0x000fe400000001ff */
        /* <DEDUP_REMOVED lines=16> */
.L_x_50686:
        /* <DEDUP_REMOVED lines=13> */
.L_x_50688:
[----:B------:R-:W-:Y:S05]  /*1650*/  BSYNC.RECONVERGENT B2 ;  /* 0x0000000000027941 */ /* 0x000fea0003800200 */
.L_x_50687:
        /* <DEDUP_REMOVED lines=43> */
.L_x_50685:
[----:B------:R-:W-:Y:S05]  /*1910*/  BSYNC.RECONVERGENT B1 ;  /* 0x0000000000017941 */ /* 0x000fea0003800200 */
.L_x_50684:
        /* <DEDUP_REMOVED lines=22> */
.L_x_50691:
        /* <DEDUP_REMOVED lines=13> */
.L_x_50693:
[----:B------:R-:W-:Y:S05]  /*1b50*/  BSYNC.RECONVERGENT B2 ;  /* 0x0000000000027941 */ /* 0x000fea0003800200 */
.L_x_50692:
        /* <DEDUP_REMOVED lines=43> */
.L_x_50690:
[----:B------:R-:W-:Y:S05]  /*1e10*/  BSYNC.RECONVERGENT B1 ;  /* 0x0000000000017941 */ /* 0x000fea0003800200 */
.L_x_50689:
        /* <DEDUP_REMOVED lines=22> */
.L_x_50696:
        /* <DEDUP_REMOVED lines=13> */
.L_x_50698:
[----:B------:R-:W-:Y:S05]  /*2050*/  BSYNC.RECONVERGENT B2 ;  /* 0x0000000000027941 */ /* 0x000fea0003800200 */
.L_x_50697:
        /* <DEDUP_REMOVED lines=43> */
.L_x_50695:
[----:B------:R-:W-:Y:S05]  /*2310*/  BSYNC.RECONVERGENT B1 ;  /* 0x0000000000017941 */ /* 0x000fea0003800200 */
.L_x_50694:
        /* <DEDUP_REMOVED lines=22> */
.L_x_50701:
        /* <DEDUP_REMOVED lines=13> */
.L_x_50703:
[----:B------:R-:W-:Y:S05]  /*2550*/  BSYNC.RECONVERGENT B2 ;  /* 0x0000000000027941 */ /* 0x000fea0003800200 */
.L_x_50702:
        /* <DEDUP_REMOVED lines=43> */
.L_x_50700:
[----:B------:R-:W-:Y:S05]  /*2810*/  BSYNC.RECONVERGENT B1 ;  /* 0x0000000000017941 */ /* 0x000fea0003800200 */
.L_x_50699:
        /* <DEDUP_REMOVED lines=22> */
.L_x_50706:
        /* <DEDUP_REMOVED lines=13> */
.L_x_50708:
[----:B------:R-:W-:Y:S05]  /*2a50*/  BSYNC.RECONVERGENT B2 ;  /* 0x0000000000027941 */ /* 0x000fea0003800200 */
.L_x_50707:
        /* <DEDUP_REMOVED lines=43> */
.L_x_50705:
[----:B------:R-:W-:Y:S05]  /*2d10*/  BSYNC.RECONVERGENT B1 ;  /* 0x0000000000017941 */ /* 0x000fea0003800200 */
.L_x_50704:
        /* <DEDUP_REMOVED lines=22> */
.L_x_50711:
        /* <DEDUP_REMOVED lines=13> */
.L_x_50713:
[----:B------:R-:W-:Y:S05]  /*2f50*/  BSYNC.RECONVERGENT B2 ;  /* 0x0000000000027941 */ /* 0x000fea0003800200 */
.L_x_50712:
        /* <DEDUP_REMOVED lines=43> */
.L_x_50710:
[----:B------:R-:W-:Y:S05]  /*3210*/  BSYNC.RECONVERGENT B1 ;  /* 0x0000000000017941 */ /* 0x000fea0003800200 */
.L_x_50709:
        /* <DEDUP_REMOVED lines=22> */
.L_x_50716:
        /* <DEDUP_REMOVED lines=15> */
.L_x_50718:
[----:B------:R-:W-:Y:S05]  /*3470*/  BSYNC.RECONVERGENT B2 ;  /* 0x0000000000027941 */ /* 0x000fea0003800200 */
.L_x_50717:
        /* <DEDUP_REMOVED lines=43> */
.L_x_50715:
[----:B------:R-:W-:Y:S05]  /*3730*/  BSYNC.RECONVERGENT B1 ;  /* 0x0000000000017941 */ /* 0x000fea0003800200 */
.L_x_50714:
        /* <DEDUP_REMOVED lines=10> */
.L_x_50679:
        /* <DEDUP_REMOVED lines=16> */
.L_x_50722:
        /* <DEDUP_REMOVED lines=13> */
.L_x_50724:
[----:B------:R-:W-:Y:S05]  /*39b0*/  BSYNC.RECONVERGENT B2 ;  /* 0x0000000000027941 */ /* 0x000fea0003800200 */
.L_x_50723:
        /* <DEDUP_REMOVED lines=43> */
.L_x_50721:
[----:B------:R-:W-:Y:S05]  /*3c70*/  BSYNC.RECONVERGENT B1 ;  /* 0x0000000000017941 */ /* 0x000fea0003800200 */
.L_x_50720:
[----:B------:R-:W-:Y:S01]  /*3c80*/  ISETP.NE.AND P0, PT, R23, 0x1, PT ;  /* 0x000000011700780c */ /* 0x000fe20003f05270 */
[----:B------:R-:W-:Y:S01]  /*3c90*/  IMAD.U32 R212, RZ, RZ, UR34 ;  /* 0x00000022ffd47e24 */ /* 0x000fe2000f8e00ff */
[----:B------:R-:W-:Y:S01]  /*3ca0*/  I2FP.F32.U32 R3, R2 ;  /* 0x0000000200037245 */ /* 0x000fe20000201000 */
[----:B-----5:R-:W-:Y:S01]  /*3cb0*/  HADD2.F32 R2, -RZ, R16.H0_H0 ;  /* 0x20000010ff027230 */ /* 0x020fe20000004100 */
[----:B------:R-:W-:Y:S01]  /*3cc0*/  BSSY.RECONVERGENT B1, `(.L_x_50725) ;  /* 0x000004b000017945 */ /* 0x000fe20003800200 */
[----:B------:R-:W-:Y:S01]  /*3cd0*/  IMAD.U32 R213, RZ, RZ, UR35 ;  /* 0x00000023ffd57e24 */ /* 0x000fe2000f8e00ff */
[----:B------:R-:W-:Y:S01]  /*3ce0*/  MOV R22, 0x2 ;  /* 0x0000000200167802 */ /* 0x000fe20000000f00 */
[----:B------:R-:W-:Y:S01]  /*3cf0*/  FFMA.FTZ R3, R3, R214, 1.1641532182693481445e-10 ;  /* 0x2f00000003037423 */ /* 0x000fe200000100d6 */
[----:B------:R-:W-:Y:S01]  /*3d00*/  FMUL.FTZ R76, R2, R215 ;  /* 0x000000d7024c7220 */ /* 0x000fe20000410000 */
[----:B------:R-:W-:-:S03]  /*3d10*/  IMAD.MOV.U32 R2, RZ, RZ, R8 ;  /* 0x000000ffff027224 */ /* 0x000fc600078e0008 */
[----:B------:R-:W-:Y:S01]  /*3d20*/  FSETP.LE.FTZ.AND P1, PT, R3, R212, PT ;  /* 0x000000d40300720b */ /* 0x000fe20003f33000 */
[----:B------:R-:W-:-:S03]  /*3d30*/  FMUL.FTZ R76, R76, R213 ;  /* 0x000000d54c4c7220 */ /* 0x000fc60000410000 */
        /* <DEDUP_REMOVED lines=10> */
.L_x_50727:
        /* <DEDUP_REMOVED lines=13> */
.L_x_50729:
[----:B------:R-:W-:Y:S05]  /*3eb0*/  BSYNC.RECONVERGENT B2 ;  /* 0x0000000000027941 */ /* 0x000fea0003800200 */
.L_x_50728:
        /* <DEDUP_REMOVED lines=43> */
.L_x_50726:
[----:B------:R-:W-:Y:S05]  /*4170*/  BSYNC.RECONVERGENT B1 ;  /* 0x0000000000017941 */ /* 0x000fea0003800200 */
.L_x_50725:
        /* <DEDUP_REMOVED lines=19> */
.L_x_50732:
        /* <DEDUP_REMOVED lines=13> */
.L_x_50734:
[----:B------:R-:W-:Y:S05]  /*4380*/  BSYNC.RECONVERGENT B2 ;  /* 0x0000000000027941 */ /* 0x000fea0003800200 */
.L_x_50733:
        /* <DEDUP_REMOVED lines=43> */
.L_x_50731:
[----:B------:R-:W-:Y:S05]  /*4640*/  BSYNC.RECONVERGENT B1 ;  /* 0x0000000000017941 */ /* 0x000fea0003800200 */
.L_x_50730:
[----:B------:R-:W-:Y:S01]  /*4650*/  ISETP.NE.AND P2, PT, R23, 0x1, PT ;  /* 0x000000011700780c */ /* 0x000fe20003f45270 */
[----:B------:R-:W-:Y:S01]  /*4660*/  BSSY.RECONVERGENT B1, `(.L_x_50735) ;  /* 0x000004b000017945 */ /* 0x000fe20003800200 */
[----:B------:R-:W-:Y:S01]  /*4670*/  I2FP.F32.U32 R3, R2 ;  /* 0x0000000200037245 */ /* 0x000fe20000201000 */
[----:B------:R-:W-:Y:S02]  /*4680*/  HADD2.F32 R2, -RZ, R17.H0_H0 ;  /* 0x20000011ff027230 */ /* 0x000fe40000004100 */
        /* <DEDUP_REMOVED lines=15> */
.L_x_50737:
        /* <DEDUP_REMOVED lines=13> */
.L_x_50739:
[----:B------:R-:W-:Y:S05]  /*4850*/  BSYNC.RECONVERGENT B2 ;  /* 0x0000000000027941 */ /* 0x000fea0003800200 */
.L_x_50738:
        /* <DEDUP_REMOVED lines=43> */
.L_x_50736:
[----:B------:R-:W-:Y:S05]  /*4b10*/  BSYNC.RECONVERGENT B1 ;  /* 0x0000000000017941 */ /* 0x000fea0003800200 */
.L_x_50735:
[----:B------:R-:W-:Y:S01]  /*4b20*/  ISETP.NE.AND P3, PT, R22, 0x1, PT ;  /* 0x000000011600780c */ /* 0x000fe20003f65270 */
[----:B------:R-:W-:Y:S01]  /*4b30*/  BSSY.RECONVERGENT B1, `(.L_x_50740) ;  /* 0x000004b000017945 */ /* 0x000fe20003800200 */
[----:B------:R-:W-:Y:S01]  /*4b40*/  I2FP.F32.U32 R3, R2 ;  /* 0x0000000200037245 */ /* 0x000fe20000201000 */
[----:B------:R-:W-:Y:S02]  /*4b50*/  HADD2.F32 R2, -RZ, R17.H1_H1 ;  /* 0x30000011ff027230 */ /* 0x000fe40000004100 */
        /* <DEDUP_REMOVED lines=15> */
.L_x_50742:
        /* <DEDUP_REMOVED lines=13> */
.L_x_50744:
[----:B------:R-:W-:Y:S05]  /*4d20*/  BSYNC.RECONVERGENT B2 ;  /* 0x0000000000027941 */ /* 0x000fea0003800200 */
.L_x_50743:
        /* <DEDUP_REMOVED lines=43> */
.L_x_50741:
[----:B------:R-:W-:Y:S05]  /*4fe0*/  BSYNC.RECONVERGENT B1 ;  /* 0x0000000000017941 */ /* 0x000fea0003800200 */
.L_x_50740:
        /* <DEDUP_REMOVED lines=19> */
.L_x_50747:
        /* <DEDUP_REMOVED lines=13> */
.L_x_50749:
[----:B------:R-:W-:Y:S05]  /*51f0*/  BSYNC.RECONVERGENT B2 ;  /* 0x0000000000027941 */ /* 0x000fea0003800200 */
.L_x_50748:
        /* <DEDUP_REMOVED lines=43> */
.L_x_50746:
[----:B------:R-:W-:Y:S05]  /*54b0*/  BSYNC.RECONVERGENT B1 ;  /* 0x0000000000017941 */ /* 0x000fea0003800200 */
.L_x_50745:
        /* <DEDUP_REMOVED lines=19> */
.L_x_50752:
        /* <DEDUP_REMOVED lines=13> */
.L_x_50754:
[----:B------:R-:W-:Y:S05]  /*56c0*/  BSYNC.RECONVERGENT B2 ;  /* 0x0000000000027941 */ /* 0x000fea0003800200 */
.L_x_50753:
        /* <DEDUP_REMOVED lines=43> */
.L_x_50751:
[----:B------:R-:W-:Y:S05]  /*5980*/  BSYNC.RECONVERGENT B1 ;  /* 0x0000000000017941 */ /* 0x000fea0003800200 */
.L_x_50750:
        /* <DEDUP_REMOVED lines=19> */
.L_x_50757:
        /* <DEDUP_REMOVED lines=15> */
.L_x_50759:
[----:B------:R-:W-:Y:S05]  /*5bb0*/  BSYNC.RECONVERGENT B2 ;  /* 0x0000000000027941 */ /* 0x000fea0003800200 */
.L_x_50758:
        /* <DEDUP_REMOVED lines=43> */
.L_x_50756:
[----:B------:R-:W-:Y:S05]  /*5e70*/  BSYNC.RECONVERGENT B1 ;  /* 0x0000000000017941 */ /* 0x000fea0003800200 */
.L_x_50755:
[----:B------:R-:W-:Y:S01]  /*5e80*/  I2FP.F32.U32 R3, R2 ;  /* 0x0000000200037245 */ /* 0x000fe20000201000 */
[----:B------:R-:W-:Y:S01]  /*5e90*/  HADD2.F32 R2, -RZ, R19.H1_H1 ;  /* 0x30000013ff027230 */ /* 0x000fe20000004100 */
        /* <DEDUP_REMOVED lines=14> */
.L_x_50719:
        /* <DEDUP_REMOVED lines=45> */
.L_x_50763:
        /* <DEDUP_REMOVED lines=13> */
.L_x_50765:
[----:B------:R-:W-:Y:S05]  /*6320*/  BSYNC.RECONVERGENT B2 ;  /* 0x0000000000027941 */ /* 0x000fea0003800200 */
.L_x_50764:
        /* <DEDUP_REMOVED lines=43> */
.L_x_50762:
[----:B------:R-:W-:Y:S05]  /*65e0*/  BSYNC.RECONVERGENT B1 ;  /* 0x0000000000017941 */ /* 0x000fea0003800200 */
.L_x_50761:
[----:B------:R-:W-:Y:S01]  /*65f0*/  I2FP.F32.U32 R23, R24 ;  /* 0x0000001800177245 */ /* 0x000fe20000201000 */
[----:B-----5:R-:W-:Y:S01]  /*6600*/  HADD2.F32 R0, -RZ, R16.H0_H0 ;  /* 0x20000010ff007230 */ /* 0x020fe20000004100 */
        /* <DEDUP_REMOVED lines=11> */
[----:B------:R-:W-:Y:S01]  /*66c0*/  P2R R0, PR, RZ, 0x1 ;  /* 0x00000001ff007803 */ /* 0x000fe20000000000 */
        /* <DEDUP_REMOVED lines=9> */
.L_x_50768:
        /* <DEDUP_REMOVED lines=13> */
.L_x_50770:
[----:B------:R-:W-:Y:S05]  /*6830*/  BSYNC.RECONVERGENT B2 ;  /* 0x0000000000027941 */ /* 0x000fea0003800200 */
.L_x_50769:
        /* <DEDUP_REMOVED lines=43> */
.L_x_50767:
[----:B------:R-:W-:Y:S05]  /*6af0*/  BSYNC.RECONVERGENT B1 ;  /* 0x0000000000017941 */ /* 0x000fea0003800200 */
.L_x_50766:
        /* <DEDUP_REMOVED lines=22> */
.L_x_50773:
        /* <DEDUP_REMOVED lines=13> */
.L_x_50775:
[----:B------:R-:W-:Y:S05]  /*6d30*/  BSYNC.RECONVERGENT B2 ;  /* 0x0000000000027941 */ /* 0x000fea0003800200 */
.L_x_50774:
        /* <DEDUP_REMOVED lines=43> */
.L_x_50772:
[----:B------:R-:W-:Y:S05]  /*6ff0*/  BSYNC.RECONVERGENT B1 ;  /* 0x0000000000017941 */ /* 0x000fea0003800200 */
.L_x_50771:
        /* <DEDUP_REMOVED lines=22> */
.L_x_50778:
        /* <DEDUP_REMOVED lines=13> */
.L_x_50780:
[----:B------:R-:W-:Y:S05]  /*7230*/  BSYNC.RECONVERGENT B2 ;  /* 0x0000000000027941 */ /* 0x000fea0003800200 */
.L_x_50779:
        /* <DEDUP_REMOVED lines=43> */
.L_x_50777:
[----:B------:R-:W-:Y:S05]  /*74f0*/  BSYNC.RECONVERGENT B1 ;  /* 0x0000000000017941 */ /* 0x000fea0003800200 */
.L_x_50776:
        /* <DEDUP_REMOVED lines=22> */
.L_x_50783:
        /* <DEDUP_REMOVED lines=13> */
.L_x_50785:
[----:B------:R-:W-:Y:S05]  /*7730*/  BSYNC.RECONVERGENT B2 ;  /* 0x0000000000027941 */ /* 0x000fea0003800200 */
.L_x_50784:
        /* <DEDUP_REMOVED lines=43> */
.L_x_50782:
[----:B------:R-:W-:Y:S05]  /*79f0*/  BSYNC.RECONVERGENT B1 ;  /* 0x0000000000017941 */ /* 0x000fea0003800200 */
.L_x_50781:
        /* <DEDUP_REMOVED lines=22> */
.L_x_50788:
        /* <DEDUP_REMOVED lines=13> */
.L_x_50790:
[----:B------:R-:W-:Y:S05]  /*7c30*/  BSYNC.RECONVERGENT B2 ;  /* 0x0000000000027941 */ /* 0x000fea0003800200 */
.L_x_50789:
        /* <DEDUP_REMOVED lines=43> */
.L_x_50787:
[----:B------:R-:W-:Y:S05]  /*7ef0*/  BSYNC.RECONVERGENT B1 ;  /* 0x0000000000017941 */ /* 0x000fea0003800200 */
.L_x_50786:
        /* <DEDUP_REMOVED lines=22> */
.L_x_50793:
        /* <DEDUP_REMOVED lines=13> */
.L_x_50795:
[----:B------:R-:W-:Y:S05]  /*8130*/  BSYNC.RECONVERGENT B2 ;  /* 0x0000000000027941 */ /* 0x000fea0003800200 */
.L_x_50794:
        /* <DEDUP_REMOVED lines=43> */
.L_x_50792:
[----:B------:R-:W-:Y:S05]  /*83f0*/  BSYNC.RECONVERGENT B1 ;  /* 0x0000000000017941 */ /* 0x000fea0003800200 */
.L_x_50791:
        /* <DEDUP_REMOVED lines=22> */
.L_x_50798:
        /* <DEDUP_REMOVED lines=15> */
.L_x_50800:
[----:B------:R-:W-:Y:S05]  /*8650*/  BSYNC.RECONVERGENT B2 ;  /* 0x0000000000027941 */ /* 0x000fea0003800200 */
.L_x_50799:
        /* <DEDUP_REMOVED lines=43> */
.L_x_50797:
[----:B------:R-:W-:Y:S05]  /*8910*/  BSYNC.RECONVERGENT B1 ;  /* 0x0000000000017941 */ /* 0x000fea0003800200 */
.L_x_50796:
        /* <DEDUP_REMOVED lines=10> */
.L_x_50760:
        /* <DEDUP_REMOVED lines=16> */
.L_x_50804:
        /* <DEDUP_REMOVED lines=13> */
.L_x_50806:
[----:B------:R-:W-:Y:S05]  /*8b90*/  BSYNC.RECONVERGENT B2 ;  /* 0x0000000000027941 */ /* 0x000fea0003800200 */
.L_x_50805:
        /* <DEDUP_REMOVED lines=43> */
.L_x_50803:
[----:B------:R-:W-:Y:S05]  /*8e50*/  BSYNC.RECONVERGENT B1 ;  /* 0x0000000000017941 */ /* 0x000fea0003800200 */
.L_x_50802:
[----:B------:R-:W-:Y:S01]  /*8e60*/  ISETP.NE.AND P0, PT, R22, 0x1, PT ;  /* 0x000000011600780c */ /* 0x000fe20003f05270 */
[----:B-----5:R-:W-:Y:S01]  /*8e70*/  HADD2.F32 R0, -RZ, R16.H0_H0 ;  /* 0x20000010ff007230 */ /* 0x020fe20000004100 */
[----:B------:R-:W-:Y:S01]  /*8e80*/  I2FP.F32.U32 R3, R3 ;  /* 0x0000000300037245 */ /* 0x000fe20000201000 */
[----:B------:R-:W-:Y:S01]  /*8e90*/  BSSY.RECONVERGENT B1, `(.L_x_50807) ;  /* 0x000004a000017945 */ /* 0x000fe20003800200 */
[----:B------:R-:W-:Y:S02]  /*8ea0*/  HFMA2 R23, -RZ, RZ, 0, 1.1920928955078125e-07 ;  /* 0x00000002ff177431 */ /* 0x000fe400000001ff */
[----:B------:R-:W-:Y:S01]  /*8eb0*/  FMUL.FTZ R68, R0, R215 ;  /* 0x000000d700447220 */ /* 0x000fe20000410000 */
[----:B------:R-:W-:-:S03]  /*8ec0*/  FFMA.FTZ R3, R3, R214, 1.1641532182693481445e-10 ;  /* 0x2f00000003037423 */ /* 0x000fc600000100d6 */
[----:B------:R-:W-:Y:S02]  /*8ed0*/  FMUL.FTZ R68, R68, R213 ;  /* 0x000000d544447220 */ /* 0x000fe40000410000 */
        /* <DEDUP_REMOVED lines=12> */
.L_x_50809:
        /* <DEDUP_REMOVED lines=13> */
.L_x_50811:
[----:B------:R-:W-:Y:S05]  /*9070*/  BSYNC.RECONVERGENT B2 ;  /* 0x0000000000027941 */ /* 0x000fea0003800200 */
.L_x_50810:
        /* <DEDUP_REMOVED lines=43> */
.L_x_50808:
[----:B------:R-:W-:Y:S05]  /*9330*/  BSYNC.RECONVERGENT B1 ;  /* 0x0000000000017941 */ /* 0x000fea0003800200 */
.L_x_50807:
        /* <DEDUP_REMOVED lines=19> */
.L_x_50814:
        /* <DEDUP_REMOVED lines=13> */
.L_x_50816:
[----:B------:R-:W-:Y:S05]  /*9540*/  BSYNC.RECONVERGENT B2 ;  /* 0x0000000000027941 */ /* 0x000fea0003800200 */
.L_x_50815:
        /* <DEDUP_REMOVED lines=43> */
.L_x_50813:
[----:B------:R-:W-:Y:S05]  /*9800*/  BSYNC.RECONVERGENT B1 ;  /* 0x0000000000017941 */ /* 0x000fea0003800200 */
.L_x_50812:
        /* <DEDUP_REMOVED lines=19> */
.L_x_50819:
        /* <DEDUP_REMOVED lines=13> */
.L_x_50821:
[----:B------:R-:W-:Y:S05]  /*9a10*/  BSYNC.RECONVERGENT B2 ;  /* 0x0000000000027941 */ /* 0x000fea0003800200 */
.L_x_50820:
        /* <DEDUP_REMOVED lines=43> */
.L_x_50818:
[----:B------:R-:W-:Y:S05]  /*9cd0*/  BSYNC.RECONVERGENT B1 ;  /* 0x0000000000017941 */ /* 0x000fea0003800200 */
.L_x_50817:
        /* <DEDUP_REMOVED lines=19> */
.L_x_50824:
        /* <DEDUP_REMOVED lines=13> */
.L_x_50826:
[----:B------:R-:W-:Y:S05]  /*9ee0*/  BSYNC.RECONVERGENT B2 ;  /* 0x0000000000027941 */ /* 0x000fea0003800200 */
.L_x_50825:
        /* <DEDUP_REMOVED lines=43> */
.L_x_50823:
[----:B------:R-:W-:Y:S05]  /*a1a0*/  BSYNC.RECONVERGENT B1 ;  /* 0x0000000000017941 */ /* 0x000fea0003800200 */
.L_x_50822:
        /* <DEDUP_REMOVED lines=19> */
.L_x_50829:
        /* <DEDUP_REMOVED lines=13> */
.L_x_50831:
[----:B------:R-:W-:Y:S05]  /*a3b0*/  BSYNC.RECONVERGENT B2 ;  /* 0x0000000000027941 */ /* 0x000fea0003800200 */
.L_x_50830:
        /* <DEDUP_REMOVED lines=43> */
.L_x_50828:
[----:B------:R-:W-:Y:S05]  /*a670*/  BSYNC.RECONVERGENT B1 ;  /* 0x0000000000017941 */ /* 0x000fea0003800200 */
.L_x_50827:
        /* <DEDUP_REMOVED lines=19> */
.L_x_50834:
        /* <DEDUP_REMOVED lines=13> */
.L_x_50836:
[----:B------:R-:W-:Y:S05]  /*a880*/  BSYNC.RECONVERGENT B2 ;  /* 0x0000000000027941 */ /* 0x000fea0003800200 */
.L_x_50835:
        /* <DEDUP_REMOVED lines=43> */
.L_x_50833:
[----:B------:R-:W-:Y:S05]  /*ab40*/  BSYNC.RECONVERGENT B1 ;  /* 0x0000000000017941 */ /* 0x000fea0003800200 */
.L_x_50832:
        /* <DEDUP_REMOVED lines=19> */
.L_x_50839:
        /* <DEDUP_REMOVED lines=15> */
.L_x_50841:
[----:B------:R-:W-:Y:S05]  /*ad70*/  BSYNC.RECONVERGENT B2 ;  /* 0x0000000000027941 */ /* 0x000fea0003800200 */
.L_x_50840:
        /* <DEDUP_REMOVED lines=43> */
.L_x_50838:
[----:B------:R-:W-:Y:S05]  /*b030*/  BSYNC.RECONVERGENT B1 ;  /* 0x0000000000017941 */ /* 0x000fea0003800200 */
.L_x_50837:
        /* <DEDUP_REMOVED lines=16> */
.L_x_50801:
        /* <DEDUP_REMOVED lines=43> */
.L_x_50845:
        /* <DEDUP_REMOVED lines=13> */
.L_x_50847:
[----:B------:R-:W-:Y:S05]  /*b4c0*/  BSYNC.RECONVERGENT B2 ;  /* 0x0000000000027941 */ /* 0x000fea0003800200 */
.L_x_50846:
        /* <DEDUP_REMOVED lines=43> */
.L_x_50844:
[----:B------:R-:W-:Y:S05]  /*b780*/  BSYNC.RECONVERGENT B1 ;  /* 0x0000000000017941 */ /* 0x000fea0003800200 */
.L_x_50843:
[----:B------:R-:W-:Y:S01]  /*b790*/  I2FP.F32.U32 R23, R25 ;  /* 0x0000001900177245 */ /* 0x000fe20000201000 */
[----:B-----5:R-:W-:Y:S01]  /*b7a0*/  HADD2.F32 R2, -RZ, R16.H0_H0 ;  /* 0x20000010ff027230 */ /* 0x020fe20000004100 */
        /* <DEDUP_REMOVED lines=21> */
.L_x_50850:
        /* <DEDUP_REMOVED lines=13> */
.L_x_50852:
[----:B------:R-:W-:Y:S05]  /*b9d0*/  BSYNC.RECONVERGENT B2 ;  /* 0x0000000000027941 */ /* 0x000fea0003800200 */
.L_x_50851:
        /* <DEDUP_REMOVED lines=43> */
.L_x_50849:
[----:B------:R-:W-:Y:S05]  /*bc90*/  BSYNC.RECONVERGENT B1 ;  /* 0x0000000000017941 */ /* 0x000fea0003800200 */
.L_x_50848:
        /* <DEDUP_REMOVED lines=22> */
.L_x_50855:
        /* <DEDUP_REMOVED lines=13> */
.L_x_50857:
[----:B------:R-:W-:Y:S05]  /*bed0*/  BSYNC.RECONVERGENT B2 ;  /* 0x0000000000027941 */ /* 0x000fea0003800200 */
.L_x_50856:
        /* <DEDUP_REMOVED lines=43> */
.L_x_50854:
[----:B------:R-:W-:Y:S05]  /*c190*/  BSYNC.RECONVERGENT B1 ;  /* 0x0000000000017941 */ /* 0x000fea0003800200 */
.L_x_50853:
        /* <DEDUP_REMOVED lines=22> */
.L_x_50860:
        /* <DEDUP_REMOVED lines=13> */
.L_x_50862:
[----:B------:R-:W-:Y:S05]  /*c3d0*/  BSYNC.RECONVERGENT B2 ;  /* 0x0000000000027941 */ /* 0x000fea0003800200 */
.L_x_50861:
        /* <DEDUP_REMOVED lines=43> */
.L_x_50859:
[----:B------:R-:W-:Y:S05]  /*c690*/  BSYNC.RECONVERGENT B1 ;  /* 0x0000000000017941 */ /* 0x000fea0003800200 */
.L_x_50858:
        /* <DEDUP_REMOVED lines=22> */
.L_x_50865:
        /* <DEDUP_REMOVED lines=13> */
.L_x_50867:
[----:B------:R-:W-:Y:S05]  /*c8d0*/  BSYNC.RECONVERGENT B2 ;  /* 0x0000000000027941 */ /* 0x000fea0003800200 */
.L_x_50866:
        /* <DEDUP_REMOVED lines=43> */
.L_x_50864:
[----:B------:R-:W-:Y:S05]  /*cb90*/  BSYNC.RECONVERGENT B1 ;  /* 0x0000000000017941 */ /* 0x000fea0003800200 */
.L_x_50863:
        /* <DEDUP_REMOVED lines=22> */
.L_x_50870:
        /* <DEDUP_REMOVED lines=13> */
.L_x_50872:
[----:B------:R-:W-:Y:S05]  /*cdd0*/  BSYNC.RECONVERGENT B2 ;  /* 0x0000000000027941 */ /* 0x000fea0003800200 */
.L_x_50871:
        /* <DEDUP_REMOVED lines=43> */
.L_x_50869:
[----:B------:R-:W-:Y:S05]  /*d090*/  BSYNC.RECONVERGENT B1 ;  /* 0x0000000000017941 */ /* 0x000fea0003800200 */
.L_x_50868:
        /* <DEDUP_REMOVED lines=22> */
.L_x_50875:
        /* <DEDUP_REMOVED lines=13> */
.L_x_50877:
[----:B------:R-:W-:Y:S05]  /*d2d0*/  BSYNC.RECONVERGENT B2 ;  /* 0x0000000000027941 */ /* 0x000fea0003800200 */
.L_x_50876:
        /* <DEDUP_REMOVED lines=43> */
.L_x_50874:
[----:B------:R-:W-:Y:S05]  /*d590*/  BSYNC.RECONVERGENT B1 ;  /* 0x0000000000017941 */ /* 0x000fea0003800200 */
.L_x_50873:
        /* <DEDUP_REMOVED lines=22> */
.L_x_50880:
        /* <DEDUP_REMOVED lines=15> */
.L_x_50882:
[----:B------:R-:W-:Y:S05]  /*d7f0*/  BSYNC.RECONVERGENT B2 ;  /* 0x0000000000027941 */ /* 0x000fea0003800200 */
.L_x_50881:
        /* <DEDUP_REMOVED lines=43> */
.L_x_50879:
[----:B------:R-:W-:Y:S05]  /*dab0*/  BSYNC.RECONVERGENT B1 ;  /* 0x0000000000017941 */ /* 0x000fea0003800200 */
.L_x_50878:
        /* <DEDUP_REMOVED lines=10> */
.L_x_50842:
        /* <DEDUP_REMOVED lines=16> */
.L_x_50886:
        /* <DEDUP_REMOVED lines=13> */
.L_x_50888:
[----:B------:R-:W-:Y:S05]  /*dd30*/  BSYNC.RECONVERGENT B2 ;  /* 0x0000000000027941 */ /* 0x000fea0003800200 */
.L_x_50887:
        /* <DEDUP_REMOVED lines=43> */
.L_x_50885:
[----:B------:R-:W-:Y:S05]  /*dff0*/  BSYNC.RECONVERGENT B1 ;  /* 0x0000000000017941 */ /* 0x000fea0003800200 */
.L_x_50884:
[----:B------:R-:W-:Y:S01]  /*e000*/  ISETP.NE.AND P0, PT, R24, 0x1, PT ;  /* 0x000000011800780c */ /* 0x000fe20003f05270 */
[----:B-----5:R-:W-:Y:S01]  /*e010*/  HADD2.F32 R2, -RZ, R16.H0_H0 ;  /* 0x20000010ff027230 */ /* 0x020fe20000004100 */
[----:B------:R-:W-:Y:S01]  /*e020*/  I2FP.F32.U32 R23, R22 ;  /* 0x0000001600177245 */ /* 0x000fe20000201000 */
[----:B------:R-:W-:Y:S01]  /*e030*/  BSSY.RECONVERGENT B1, `(.L_x_50889) ;  /* 0x000004a000017945 */ /* 0x000fe20003800200 */
[----:B------:R-:W-:Y:S02]  /*e040*/  HFMA2 R25, -RZ, RZ, 0, 1.1920928955078125e-07 ;  /* 0x00000002ff197431 */ /* 0x000fe400000001ff */
[----:B------:R-:W-:Y:S02]  /*e050*/  IMAD.MOV.U32 R22, RZ, RZ, R8 ;  /* 0x000000ffff167224 */ /* 0x000fe400078e0008 */
[----:B------:R-:W-:Y:S01]  /*e060*/  FMUL.FTZ R60, R2, R215 ;  /* 0x000000d7023c7220 */ /* 0x000fe20000410000 */
[----:B------:R-:W-:-:S03]  /*e070*/  FFMA.FTZ R23, R23, R214, 1.1641532182693481445e-10 ;  /* 0x2f00000017177423 */ /* 0x000fc600000100d6 */
[----:B------:R-:W-:Y:S02]  /*e080*/  FMUL.FTZ R60, R60, R213 ;  /* 0x000000d53c3c7220 */ /* 0x000fe40000410000 */
        /* <DEDUP_REMOVED lines=11> */
.L_x_50891:
        /* <DEDUP_REMOVED lines=13> */
.L_x_50893:
[----:B------:R-:W-:Y:S05]  /*e210*/  BSYNC.RECONVERGENT B2 ;  /* 0x0000000000027941 */ /* 0x000fea0003800200 */
.L_x_50892:
        /* <DEDUP_REMOVED lines=43> */
.L_x_50890:
[----:B------:R-:W-:Y:S05]  /*e4d0*/  BSYNC.RECONVERGENT B1 ;  /* 0x0000000000017941 */ /* 0x000fea0003800200 */
.L_x_50889:
        /* <DEDUP_REMOVED lines=19> */
.L_x_50896:
        /* <DEDUP_REMOVED lines=13> */
.L_x_50898:
[----:B------:R-:W-:Y:S05]  /*e6e0*/  BSYNC.RECONVERGENT B2 ;  /* 0x0000000000027941 */ /* 0x000fea0003800200 */
.L_x_50897:
        /* <DEDUP_REMOVED lines=43> */
.L_x_50895:
[----:B------:R-:W-:Y:S05]  /*e9a0*/  BSYNC.RECONVERGENT B1 ;  /* 0x0000000000017941 */ /* 0x000fea0003800200 */
.L_x_50894:
        /* <DEDUP_REMOVED lines=19> */
.L_x_50901:
        /* <DEDUP_REMOVED lines=13> */
.L_x_50903:
[----:B------:R-:W-:Y:S05]  /*ebb0*/  BSYNC.RECONVERGENT B2 ;  /* 0x0000000000027941 */ /* 0x000fea0003800200 */
.L_x_50902:
        /* <DEDUP_REMOVED lines=43> */
.L_x_50900:
[----:B------:R-:W-:Y:S05]  /*ee70*/  BSYNC.RECONVERGENT B1 ;  /* 0x0000000000017941 */ /* 0x000fea0003800200 */
.L_x_50899:
[----:B------:R-:W-:Y:S01]  /*ee80*/  ISETP.NE.AND P3, PT, R25, 0x1, PT ;  /* 0x000000011900780c */ /* 0x000fe20003f65270 */
[----:B------:R-:W-:Y:S01]  /*ee90*/  BSSY.RECONVERGENT B1, `(.L_x_50904) ;  /* 0x000004b000017945 */ /* 0x000fe20003800200 */
[----:B------:R-:W-:Y:S01]  /*eea0*/  I2FP.F32.U32 R23, R16 ;  /* 0x0000001000177245 */ /* 0x000fe20000201000 */
[----:B------:R-:W-:-:S04]  /*eeb0*/  HADD2.F32 R16, -RZ, R17.H1_H1 ;  /* 0x30000011ff107230 */ /* 0x000fc80000004100 */
[----:B------:R-:W-:Y:S01]  /*eec0*/  FFMA.FTZ R23, R23, R214, 1.1641532182693481445e-10 ;  /* 0x2f00000017177423 */ /* 0x000fe200000100d6 */
[----:B------:R-:W-:Y:S01]  /*eed0*/  FMUL.FTZ R22, R16, R215 ;  /* 0x000000d710167220 */ /* 0x000fe20000410000 */
[----:B------:R-:W-:-:S03]  /*eee0*/  IMAD.MOV.U32 R16, RZ, RZ, R8 ;  /* 0x000000ffff107224 */ /* 0x000fc600078e0008 */
[----:B------:R-:W-:Y:S01]  /*eef0*/  FSETP.LE.FTZ.AND P2, PT, R23, R212, PT ;  /* 0x000000d41700720b */ /* 0x000fe20003f53000 */
[----:B------:R-:W-:Y:S02]  /*ef00*/  HFMA2 R23, -RZ, RZ, 0, 1.1920928955078125e-07 ;  /* 0x00000002ff177431 */ /* 0x000fe400000001ff */
        /* <DEDUP_REMOVED lines=10> */
.L_x_50906:
        /* <DEDUP_REMOVED lines=13> */
.L_x_50908:
[----:B------:R-:W-:Y:S05]  /*f080*/  BSYNC.RECONVERGENT B2 ;  /* 0x0000000000027941 */ /* 0x000fea0003800200 */
.L_x_50907:
        /* <DEDUP_REMOVED lines=43> */
.L_x_50905:
[----:B------:R-:W-:Y:S05]  /*f340*/  BSYNC.RECONVERGENT B1 ;  /* 0x0000000000017941 */ /* 0x000fea0003800200 */
.L_x_50904:
        /* <DEDUP_REMOVED lines=19> */
.L_x_50911:
        /* <DEDUP_REMOVED lines=13> */
.L_x_50913:
[----:B------:R-:W-:Y:S05]  /*f550*/  BSYNC.RECONVERGENT B2 ;  /* 0x0000000000027941 */ /* 0x000fea0003800200 */
.L_x_50912:
        /* <DEDUP_REMOVED lines=43> */
.L_x_50910:
[----:B------:R-:W-:Y:S05]  /*f810*/  BSYNC.RECONVERGENT B1 ;  /* 0x0000000000017941 */ /* 0x000fea0003800200 */
.L_x_50909:
        /* <DEDUP_REMOVED lines=19> */
.L_x_50916:
        /* <DEDUP_REMOVED lines=13> */
.L_x_50918:
[----:B------:R-:W-:Y:S05]  /*fa20*/  BSYNC.RECONVERGENT B2 ;  /* 0x0000000000027941 */ /* 0x000fea0003800200 */
.L_x_50917:
        /* <DEDUP_REMOVED lines=43> */
.L_x_50915:
[----:B------:R-:W-:Y:S05]  /*fce0*/  BSYNC.RECONVERGENT B1 ;  /* 0x0000000000017941 */ /* 0x000fea0003800200 */
.L_x_50914:
        /* <DEDUP_REMOVED lines=19> */
.L_x_50921:
        /* <DEDUP_REMOVED lines=15> */
.L_x_50923:
[----:B------:R-:W-:Y:S05]  /*ff10*/  BSYNC.RECONVERGENT B2 ;  /* 0x0000000000027941 */ /* 0x000fea0003800200 */
.L_x_50922:
        /* <DEDUP_REMOVED lines=43> */
.L_x_50920:
[----:B------:R-:W-:Y:S05]  /*101d0*/  BSYNC.RECONVERGENT B1 ;  /* 0x0000000000017941 */ /* 0x000fea0003800200 */
.L_x_50919:
        /* <DEDUP_REMOVED lines=16> */
.L_x_50883:
        /* <DEDUP_REMOVED lines=43> */
.L_x_50927:
        /* <DEDUP_REMOVED lines=13> */
.L_x_50929:
[----:B------:R-:W-:Y:S05]  /*10660*/  BSYNC.RECONVERGENT B2 ;  /* 0x0000000000027941 */ /* 0x000fea0003800200 */
.L_x_50928:
        /* <DEDUP_REMOVED lines=43> */
.L_x_50926:
[----:B------:R-:W-:Y:S05]  /*10920*/  BSYNC.RECONVERGENT B1 ;  /* 0x0000000000017941 */ /* 0x000fea0003800200 */
.L_x_50925:
        /* <DEDUP_REMOVED lines=24> */
.L_x_50932:
        /* <DEDUP_REMOVED lines=13> */
.L_x_50934:
[----:B------:R-:W-:Y:S05]  /*10b80*/  BSYNC.RECONVERGENT B2 ;  /* 0x0000000000027941 */ /* 0x000fea0003800200 */
.L_x_50933:
        /* <DEDUP_REMOVED lines=43> */
.L_x_50931:
[----:B------:R-:W-:Y:S05]  /*10e40*/  BSYNC.RECONVERGENT B1 ;  /* 0x0000000000017941 */ /* 0x000fea0003800200 */
.L_x_50930:
        /* <DEDUP_REMOVED lines=22> */
.L_x_50937:
        /* <DEDUP_REMOVED lines=13> */
.L_x_50939:
[----:B------:R-:W-:Y:S05]  /*11080*/  BSYNC.RECONVERGENT B2 ;  /* 0x0000000000027941 */ /* 0x000fea0003800200 */
.L_x_50938:
        /* <DEDUP_REMOVED lines=43> */
.L_x_50936:
[----:B------:R-:W-:Y:S05]  /*11340*/  BSYNC.RECONVERGENT B1 ;  /* 0x0000000000017941 */ /* 0x000fea0003800200 */
.L_x_50935:
        /* <DEDUP_REMOVED lines=22> */
.L_x_50942:
        /* <DEDUP_REMOVED lines=13> */
.L_x_50944:
[----:B------:R-:W-:Y:S05]  /*11580*/  BSYNC.RECONVERGENT B2 ;  /* 0x0000000000027941 */ /* 0x000fea0003800200 */
.L_x_50943:
        /* <DEDUP_REMOVED lines=43> */
.L_x_50941:
[----:B------:R-:W-:Y:S05]  /*11840*/  BSYNC.RECONVERGENT B1 ;  /* 0x0000000000017941 */ /* 0x000fea0003800200 */
.L_x_50940:
        /* <DEDUP_REMOVED lines=22> */
.L_x_50947:
        /* <DEDUP_REMOVED lines=13> */
.L_x_50949:
[----:B------:R-:W-:Y:S05]  /*11a80*/  BSYNC.RECONVERGENT B2 ;  /* 0x0000000000027941 */ /* 0x000fea0003800200 */
.L_x_50948:
        /* <DEDUP_REMOVED lines=43> */
.L_x_50946:
[----:B------:R-:W-:Y:S05]  /*11d40*/  BSYNC.RECONVERGENT B1 ;  /* 0x0000000000017941 */ /* 0x000fea0003800200 */
.L_x_50945:
        /* <DEDUP_REMOVED lines=22> */
.L_x_50952:
        /* <DEDUP_REMOVED lines=13> */
.L_x_50954:
[----:B------:R-:W-:Y:S05]  /*11f80*/  BSYNC.RECONVERGENT B2 ;  /* 0x0000000000027941 */ /* 0x000fea0003800200 */
.L_x_50953:
        /* <DEDUP_REMOVED lines=43> */
.L_x_50951:
[----:B------:R-:W-:Y:S05]  /*12240*/  BSYNC.RECONVERGENT B1 ;  /* 0x0000000000017941 */ /* 0x000fea0003800200 */
.L_x_50950:
        /* <DEDUP_REMOVED lines=22> */
.L_x_50957:
        /* <DEDUP_REMOVED lines=13> */
.L_x_50959:
[----:B------:R-:W-:Y:S05]  /*12480*/  BSYNC.RECONVERGENT B2 ;  /* 0x0000000000027941 */ /* 0x000fea0003800200 */
.L_x_50958:
        /* <DEDUP_REMOVED lines=43> */
.L_x_50956:
[----:B------:R-:W-:Y:S05]  /*12740*/  BSYNC.RECONVERGENT B1 ;  /* 0x0000000000017941 */ /* 0x000fea0003800200 */
.L_x_50955:
        /* <DEDUP_REMOVED lines=22> */
.L_x_50962:
        /* <DEDUP_REMOVED lines=15> */
.L_x_50964:
[----:B------:R-:W-:Y:S05]  /*129a0*/  BSYNC.RECONVERGENT B2 ;  /* 0x0000000000027941 */ /* 0x000fea0003800200 */
.L_x_50963:
        /* <DEDUP_REMOVED lines=43> */
.L_x_50961:
[----:B------:R-:W-:Y:S05]  /*12c60*/  BSYNC.RECONVERGENT B1 ;  /* 0x0000000000017941 */ /* 0x000fea0003800200 */
.L_x_50960:
        /* <DEDUP_REMOVED lines=10> */
.L_x_50924:
        /* <DEDUP_REMOVED lines=16> */
.L_x_50968:
        /* <DEDUP_REMOVED lines=13> */
.L_x_50970:
[----:B------:R-:W-:Y:S05]  /*12ee0*/  BSYNC.RECONVERGENT B2 ;  /* 0x0000000000027941 */ /* 0x000fea0003800200 */
.L_x_50969:
        /* <DEDUP_REMOVED lines=43> */
.L_x_50967:
[----:B------:R-:W-:Y:S05]  /*131a0*/  BSYNC.RECONVERGENT B1 ;  /* 0x0000000000017941 */ /* 0x000fea0003800200 */
.L_x_50966:
        /* <DEDUP_REMOVED lines=21> */
.L_x_50973:
        /* <DEDUP_REMOVED lines=13> */
.L_x_50975:
[----:B------:R-:W-:Y:S05]  /*133d0*/  BSYNC.RECONVERGENT B2 ;  /* 0x0000000000027941 */ /* 0x000fea0003800200 */
.L_x_50974:
        /* <DEDUP_REMOVED lines=43> */
.L_x_50972:
[----:B------:R-:W-:Y:S05]  /*13690*/  BSYNC.RECONVERGENT B1 ;  /* 0x0000000000017941 */ /* 0x000fea0003800200 */
.L_x_50971:
        /* <DEDUP_REMOVED lines=19> */
.L_x_50978:
        /* <DEDUP_REMOVED lines=13> */
.L_x_50980:
[----:B------:R-:W-:Y:S05]  /*138a0*/  BSYNC.RECONVERGENT B2 ;  /* 0x0000000000027941 */ /* 0x000fea0003800200 */
.L_x_50979:
        /* <DEDUP_REMOVED lines=43> */
.L_x_50977:
[----:B------:R-:W-:Y:S05]  /*13b60*/  BSYNC.RECONVERGENT B1 ;  /* 0x0000000000017941 */ /* 0x000fea0003800200 */
.L_x_50976:
        /* <DEDUP_REMOVED lines=19> */
.L_x_50983:
        /* <DEDUP_REMOVED lines=13> */
.L_x_50985:
[----:B------:R-:W-:Y:S05]  /*13d70*/  BSYNC.RECONVERGENT B2 ;  /* 0x0000000000027941 */ /* 0x000fea0003800200 */
.L_x_50984:
        /* <DEDUP_REMOVED lines=43> */
.L_x_50982:
[----:B------:R-:W-:Y:S05]  /*14030*/  BSYNC.RECONVERGENT B1 ;  /* 0x0000000000017941 */ /* 0x000fea0003800200 */
.L_x_50981:
[----:B------:R-:W-:Y:S01]  /*14040*/  ISETP.NE.AND P3, PT, R25, 0x1, PT ;  /* 0x000000011900780c */ /* 0x000fe20003f65270 */
[----:B------:R-:W-:Y:S01]  /*14050*/  BSSY.RECONVERGENT B1, `(.L_x_50986) ;  /* 0x000004b000017945 */ /* 0x000fe20003800200 */
[----:B------:R-:W-:Y:S01]  /*14060*/  I2FP.F32.U32 R23, R0 ;  /* 0x0000000000177245 */ /* 0x000fe20000201000 */
[----:B------:R-:W-:-:S04]  /*14070*/  HADD2.F32 R0, -RZ, R17.H1_H1 ;  /* 0x30000011ff007230 */ /* 0x000fc80000004100 */
[----:B------:R-:W-:Y:S01]  /*14080*/  FFMA.FTZ R23, R23, R214, 1.1641532182693481445e-10 ;  /* 0x2f00000017177423 */ /* 0x000fe200000100d6 */
[----:B------:R-:W-:Y:S01]  /*14090*/  FMUL.FTZ R16, R0, R215 ;  /* 0x000000d700107220 */ /* 0x000fe20000410000 */
[----:B------:R-:W-:-:S03]  /*140a0*/  MOV R0, R8 ;  /* 0x0000000800007202 */ /* 0x000fc60000000f00 */
        /* <DEDUP_REMOVED lines=12> */
.L_x_50988:
        /* <DEDUP_REMOVED lines=13> */
.L_x_50990:
[----:B------:R-:W-:Y:S05]  /*14240*/  BSYNC.RECONVERGENT B2 ;  /* 0x0000000000027941 */ /* 0x000fea0003800200 */
.L_x_50989:
        /* <DEDUP_REMOVED lines=43> */
.L_x_50987:
[----:B------:R-:W-:Y:S05]  /*14500*/  BSYNC.RECONVERGENT B1 ;  /* 0x0000000000017941 */ /* 0x000fea0003800200 */
.L_x_50986:
        /* <DEDUP_REMOVED lines=19> */
.L_x_50993:
        /* <DEDUP_REMOVED lines=13> */
.L_x_50995:
[----:B------:R-:W-:Y:S05]  /*14710*/  BSYNC.RECONVERGENT B2 ;  /* 0x0000000000027941 */ /* 0x000fea0003800200 */
.L_x_50994:
        /* <DEDUP_REMOVED lines=43> */
.L_x_50992:
[----:B------:R-:W-:Y:S05]  /*149d0*/  BSYNC.RECONVERGENT B1 ;  /* 0x0000000000017941 */ /* 0x000fea0003800200 */
.L_x_50991:
        /* <DEDUP_REMOVED lines=19> */
.L_x_50998:
        /* <DEDUP_REMOVED lines=13> */
.L_x_51000:
[----:B------:R-:W-:Y:S05]  /*14be0*/  BSYNC.RECONVERGENT B2 ;  /* 0x0000000000027941 */ /* 0x000fea0003800200 */
.L_x_50999:
        /* <DEDUP_REMOVED lines=43> */
.L_x_50997:
[----:B------:R-:W-:Y:S05]  /*14ea0*/  BSYNC.RECONVERGENT B1 ;  /* 0x0000000000017941 */ /* 0x000fea0003800200 */
.L_x_50996:
        /* <DEDUP_REMOVED lines=19> */
.L_x_51003:
        /* <DEDUP_REMOVED lines=15> */
.L_x_51005:
[----:B------:R-:W-:Y:S05]  /*150d0*/  BSYNC.RECONVERGENT B2 ;  /* 0x0000000000027941 */ /* 0x000fea0003800200 */
.L_x_51004:
        /* <DEDUP_REMOVED lines=43> */
.L_x_51002:
[----:B------:R-:W-:Y:S05]  /*15390*/  BSYNC.RECONVERGENT B1 ;  /* 0x0000000000017941 */ /* 0x000fea0003800200 */
.L_x_51001:
        /* <DEDUP_REMOVED lines=16> */
.L_x_50965:
        /* <DEDUP_REMOVED lines=43> */
.L_x_51009:
        /* <DEDUP_REMOVED lines=13> */
.L_x_51011:
[----:B------:R-:W-:Y:S05]  /*15820*/  BSYNC.RECONVERGENT B2 ;  /* 0x0000000000027941 */ /* 0x000fea0003800200 */
.L_x_51010:
        /* <DEDUP_REMOVED lines=42> */
[----:B------:R-:W-:-:S07]  /*15ad0*/  IMAD.MOV.U32 R24, RZ, RZ, R26 ;  /* 0x000000ffff187224 */ /* 0x000fce00078e001a */
.L_x_51008:
[----:B------:R-:W-:Y:S05]  /*15ae0*/  BSYNC.RECONVERGENT B1 ;  /* 0x0000000000017941 */ /* 0x000fea0003800200 */
.L_x_51007:
[----:B------:R-:W-:Y:S01]  /*15af0*/  I2FP.F32.U32 R25, R25 ;  /* 0x0000001900197245 */ /* 0x000fe20000201000 */
[----:B-----5:R-:W-:Y:S01]  /*15b00*/  HADD2.F32 R22, -RZ, R16.H0_H0 ;  /* 0x20000010ff167230 */ /* 0x020fe20000004100 */
[----:B------:R-:W-:Y:S01]  /*15b10*/  ISETP.NE.AND P1, PT, R23, 0x1, PT ;  /* 0x000000011700780c */ /* 0x000fe20003f25270 */
[----:B------:R-:W-:Y:S01]  /*15b20*/  BSSY.RECONVERGENT B1, `(.L_x_51012) ;  /* 0x000004e000017945 */ /* 0x000fe20003800200 */
[----:B------:R-:W-:Y:S01]  /*15b30*/  LOP3.LUT R5, R5, 0xfffffffd, RZ, 0xc0, !PT ;  /* 0xfffffffd05057812 */ /* 0x000fe200078ec0ff */
        /* <DEDUP_REMOVED lines=19> */
.L_x_51014:
        /* <DEDUP_REMOVED lines=13> */
.L_x_51016:
[----:B------:R-:W-:Y:S05]  /*15d40*/  BSYNC.RECONVERGENT B2 ;  /* 0x0000000000027941 */ /* 0x000fea0003800200 */
.L_x_51015:
        /* <DEDUP_REMOVED lines=43> */
.L_x_51013:
[----:B------:R-:W-:Y:S05]  /*16000*/  BSYNC.RECONVERGENT B1 ;  /* 0x0000000000017941 */ /* 0x000fea0003800200 */
.L_x_51012:
        /* <DEDUP_REMOVED lines=22> */
.L_x_51019:
        /* <DEDUP_REMOVED lines=13> */
.L_x_51021:
[----:B------:R-:W-:Y:S05]  /*16240*/  BSYNC.RECONVERGENT B2 ;  /* 0x0000000000027941 */ /* 0x000fea0003800200 */
.L_x_51020:
        /* <DEDUP_REMOVED lines=43> */
.L_x_51018:
[----:B------:R-:W-:Y:S05]  /*16500*/  BSYNC.RECONVERGENT B1 ;  /* 0x0000000000017941 */ /* 0x000fea0003800200 */
.L_x_51017:
        /* <DEDUP_REMOVED lines=22> */
.L_x_51024:
        /* <DEDUP_REMOVED lines=13> */
.L_x_51026:
[----:B------:R-:W-:Y:S05]  /*16740*/  BSYNC.RECONVERGENT B2 ;  /* 0x0000000000027941 */ /* 0x000fea0003800200 */
.L_x_51025:
        /* <DEDUP_REMOVED lines=43> */
.L_x_51023:
[----:B------:R-:W-:Y:S05]  /*16a00*/  BSYNC.RECONVERGENT B1 ;  /* 0x0000000000017941 */ /* 0x000fea0003800200 */
.L_x_51022:
        /* <DEDUP_REMOVED lines=22> */
.L_x_51029:
        /* <DEDUP_REMOVED lines=13> */
.L_x_51031:
[----:B------:R-:W-:Y:S05]  /*16c40*/  BSYNC.RECONVERGENT B2 ;  /* 0x0000000000027941 */ /* 0x000fea0003800200 */
.L_x_51030:
        /* <DEDUP_REMOVED lines=43> */
.L_x_51028:
[----:B------:R-:W-:Y:S05]  /*16f00*/  BSYNC.RECONVERGENT B1 ;  /* 0x0000000000017941 */ /* 0x000fea0003800200 */
.L_x_51027:
        /* <DEDUP_REMOVED lines=22> */
.L_x_51034:
        /* <DEDUP_REMOVED lines=13> */
.L_x_51036:
[----:B------:R-:W-:Y:S05]  /*17140*/  BSYNC.RECONVERGENT B2 ;  /* 0x0000000000027941 */ /* 0x000fea0003800200 */
.L_x_51035:
        /* <DEDUP_REMOVED lines=43> */
.L_x_51033:
[----:B------:R-:W-:Y:S05]  /*17400*/  BSYNC.RECONVERGENT B1 ;  /* 0x0000000000017941 */ /* 0x000fea0003800200 */
.L_x_51032:
        /* <DEDUP_REMOVED lines=22> */
.L_x_51039:
        /* <DEDUP_REMOVED lines=13> */
.L_x_51041:
[----:B------:R-:W-:Y:S05]  /*17640*/  BSYNC.RECONVERGENT B2 ;  /* 0x0000000000027941 */ /* 0x000fea0003800200 */
.L_x_51040:
        /* <DEDUP_REMOVED lines=43> */
.L_x_51038:
[----:B------:R-:W-:Y:S05]  /*17900*/  BSYNC.RECONVERGENT B1 ;  /* 0x0000000000017941 */ /* 0x000fea0003800200 */
.L_x_51037:
        /* <DEDUP_REMOVED lines=22> */
.L_x_51044:
        /* <DEDUP_REMOVED lines=15> */
.L_x_51046:
[----:B------:R-:W-:Y:S05]  /*17b60*/  BSYNC.RECONVERGENT B2 ;  /* 0x0000000000027941 */ /* 0x000fea0003800200 */
.L_x_51045:
        /* <DEDUP_REMOVED lines=43> */
.L_x_51043:
[----:B------:R-:W-:Y:S05]  /*17e20*/  BSYNC.RECONVERGENT B1 ;  /* 0x0000000000017941 */ /* 0x000fea0003800200 */
.L_x_51042:
        /* <DEDUP_REMOVED lines=10> */
.L_x_51006:
        /* <DEDUP_REMOVED lines=16> */
.L_x_51050:
        /* <DEDUP_REMOVED lines=13> */
.L_x_51052:
[----:B------:R-:W-:Y:S05]  /*180a0*/  BSYNC.RECONVERGENT B2 ;  /* 0x0000000000027941 */ /* 0x000fea0003800200 */
.L_x_51051:
        /* <DEDUP_REMOVED lines=43> */
.L_x_51049:
[----:B------:R-:W-:Y:S05]  /*18360*/  BSYNC.RECONVERGENT B1 ;  /* 0x0000000000017941 */ /* 0x000fea0003800200 */
.L_x_51048:
[----:B------:R-:W-:Y:S01]  /*18370*/  I2FP.F32.U32 R23, R23 ;  /* 0x0000001700177245 */ /* 0x000fe20000201000 */
[----:B-----5:R-:W-:Y:S01]  /*18380*/  HADD2.F32 R22, -RZ, R16.H0_H0 ;  /* 0x20000010ff167230 */ /* 0x020fe20000004100 */
[----:B------:R-:W-:Y:S01]  /*18390*/  ISETP.NE.AND P0, PT, R25, 0x1, PT ;  /* 0x000000011900780c */ /* 0x000fe20003f05270 */
[----:B------:R-:W-:Y:S01]  /*183a0*/  BSSY.RECONVERGENT B1, `(.L_x_51053) ;  /* 0x000004b000017945 */ /* 0x000fe20003800200 */
[----:B------:R-:W-:Y:S01]  /*183b0*/  LOP3.LUT R5, R5, 0xfffffffd, RZ, 0xc0, !PT ;  /* 0xfffffffd05057812 */ /* 0x000fe200078ec0ff */
[----:B------:R-:W-:Y:S01]  /*183c0*/  FFMA.FTZ R23, R23, R214, 1.1641532182693481445e-10 ;  /* 0x2f00000017177423 */ /* 0x000fe200000100d6 */
[----:B------:R-:W-:Y:S01]  /*183d0*/  FMUL.FTZ R44, R22, R215 ;  /* 0x000000d7162c7220 */ /* 0x000fe20000410000 */
[----:B------:R-:W-:Y:S01]  /*183e0*/  IMAD.MOV.U32 R26, RZ, RZ, 0x2 ;  /* 0x00000002ff1a7424 */ /* 0x000fe200078e00ff */
[----:B------:R-:W-:Y:S02]  /*183f0*/  MOV R22, R8 ;  /* 0x0000000800167202 */ /* 0x000fe40000000f00 */
        /* <DEDUP_REMOVED lines=12> */
.L_x_51055:
        /* <DEDUP_REMOVED lines=13> */
.L_x_51057:
[----:B------:R-:W-:Y:S05]  /*18590*/  BSYNC.RECONVERGENT B2 ;  /* 0x0000000000027941 */ /* 0x000fea0003800200 */
.L_x_51056:
        /* <DEDUP_REMOVED lines=43> */
.L_x_51054:
[----:B------:R-:W-:Y:S05]  /*18850*/  BSYNC.RECONVERGENT B1 ;  /* 0x0000000000017941 */ /* 0x000fea0003800200 */
.L_x_51053:
        /* <DEDUP_REMOVED lines=19> */
.L_x_51060:
        /* <DEDUP_REMOVED lines=13> */
.L_x_51062:
[----:B------:R-:W-:Y:S05]  /*18a60*/  BSYNC.RECONVERGENT B2 ;  /* 0x0000000000027941 */ /* 0x000fea0003800200 */
.L_x_51061:
        /* <DEDUP_REMOVED lines=43> */
.L_x_51059:
[----:B------:R-:W-:Y:S05]  /*18d20*/  BSYNC.RECONVERGENT B1 ;  /* 0x0000000000017941 */ /* 0x000fea0003800200 */
.L_x_51058:
        /* <DEDUP_REMOVED lines=19> */
.L_x_51065:
        /* <DEDUP_REMOVED lines=13> */
.L_x_51067:
[----:B------:R-:W-:Y:S05]  /*18f30*/  BSYNC.RECONVERGENT B2 ;  /* 0x0000000000027941 */ /* 0x000fea0003800200 */
.L_x_51066:
        /* <DEDUP_REMOVED lines=43> */
.L_x_51064:
[----:B------:R-:W-:Y:S05]  /*191f0*/  BSYNC.RECONVERGENT B1 ;  /* 0x0000000000017941 */ /* 0x000fea0003800200 */
.L_x_51063:
        /* <DEDUP_REMOVED lines=19> */
.L_x_51070:
        /* <DEDUP_REMOVED lines=13> */
.L_x_51072:
[----:B------:R-:W-:Y:S05]  /*19400*/  BSYNC.RECONVERGENT B2 ;  /* 0x0000000000027941 */ /* 0x000fea0003800200 */
.L_x_51071:
        /* <DEDUP_REMOVED lines=43> */
.L_x_51069:
[----:B------:R-:W-:Y:S05]  /*196c0*/  BSYNC.RECONVERGENT B1 ;  /* 0x0000000000017941 */ /* 0x000fea0003800200 */
.L_x_51068:
        /* <DEDUP_REMOVED lines=19> */
.L_x_51075:
        /* <DEDUP_REMOVED lines=13> */
.L_x_51077:
[----:B------:R-:W-:Y:S05]  /*198d0*/  BSYNC.RECONVERGENT B2 ;  /* 0x0000000000027941 */ /* 0x000fea0003800200 */
.L_x_51076:
        /* <DEDUP_REMOVED lines=43> */
.L_x_51074:
[----:B------:R-:W-:Y:S05]  /*19b90*/  BSYNC.RECONVERGENT B1 ;  /* 0x0000000000017941 */ /* 0x000fea0003800200 */
.L_x_51073:
        /* <DEDUP_REMOVED lines=19> */
.L_x_51080:
        /* <DEDUP_REMOVED lines=13> */
.L_x_51082:
[----:B------:R-:W-:Y:S05]  /*19da0*/  BSYNC.RECONVERGENT B2 ;  /* 0x0000000000027941 */ /* 0x000fea0003800200 */
.L_x_51081:
        /* <DEDUP_REMOVED lines=43> */
.L_x_51079:
[----:B------:R-:W-:Y:S05]  /*1a060*/  BSYNC.RECONVERGENT B1 ;  /* 0x0000000000017941 */ /* 0x000fea0003800200 */
.L_x_51078:
        /* <DEDUP_REMOVED lines=19> */
.L_x_51085:
        /* <DEDUP_REMOVED lines=15> */
.L_x_51087:
[----:B------:R-:W-:Y:S05]  /*1a290*/  BSYNC.RECONVERGENT B2 ;  /* 0x0000000000027941 */ /* 0x000fea0003800200 */
.L_x_51086:
        /* <DEDUP_REMOVED lines=43> */
.L_x_51084:
[----:B------:R-:W-:Y:S05]  /*1a550*/  BSYNC.RECONVERGENT B1 ;  /* 0x0000000000017941 */ /* 0x000fea0003800200 */
.L_x_51083:
        /* <DEDUP_REMOVED lines=16> */
.L_x_51047:
        /* <DEDUP_REMOVED lines=43> */
.L_x_51091:
        /* <DEDUP_REMOVED lines=13> */
.L_x_51093:
[----:B------:R-:W-:Y:S05]  /*1a9e0*/  BSYNC.RECONVERGENT B2 ;  /* 0x0000000000027941 */ /* 0x000fea0003800200 */
.L_x_51092:
        /* <DEDUP_REMOVED lines=43> */
.L_x_51090:
[----:B------:R-:W-:Y:S05]  /*1aca0*/  BSYNC.RECONVERGENT B1 ;  /* 0x0000000000017941 */ /* 0x000fea0003800200 */
.L_x_51089:
        /* <DEDUP_REMOVED lines=24> */
.L_x_51096:
        /* <DEDUP_REMOVED lines=13> */
.L_x_51098:
[----:B------:R-:W-:Y:S05]  /*1af00*/  BSYNC.RECONVERGENT B2 ;  /* 0x0000000000027941 */ /* 0x000fea0003800200 */
.L_x_51097:
        /* <DEDUP_REMOVED lines=43> */
.L_x_51095:
[----:B------:R-:W-:Y:S05]  /*1b1c0*/  BSYNC.RECONVERGENT B1 ;  /* 0x0000000000017941 */ /* 0x000fea0003800200 */
.L_x_51094:
        /* <DEDUP_REMOVED lines=22> */
.L_x_51101:
        /* <DEDUP_REMOVED lines=13> */
.L_x_51103:
[----:B------:R-:W-:Y:S05]  /*1b400*/  BSYNC.RECONVERGENT B2 ;  /* 0x0000000000027941 */ /* 0x000fea0003800200 */
.L_x_51102:
        /* <DEDUP_REMOVED lines=43> */
.L_x_51100:
[----:B------:R-:W-:Y:S05]  /*1b6c0*/  BSYNC.RECONVERGENT B1 ;  /* 0x0000000000017941 */ /* 0x000fea0003800200 */
.L_x_51099:
        /* <DEDUP_REMOVED lines=22> */
.L_x_51106:
        /* <DEDUP_REMOVED lines=13> */
.L_x_51108:
[----:B------:R-:W-:Y:S05]  /*1b900*/  BSYNC.RECONVERGENT B2 ;  /* 0x0000000000027941 */ /* 0x000fea0003800200 */
.L_x_51107:
        /* <DEDUP_REMOVED lines=43> */
.L_x_51105:
[----:B------:R-:W-:Y:S05]  /*1bbc0*/  BSYNC.RECONVERGENT B1 ;  /* 0x0000000000017941 */ /* 0x000fea0003800200 */
.L_x_51104:
        /* <DEDUP_REMOVED lines=22> */
.L_x_51111:
        /* <DEDUP_REMOVED lines=13> */
.L_x_51113:
[----:B------:R-:W-:Y:S05]  /*1be00*/  BSYNC.RECONVERGENT B2 ;  /* 0x0000000000027941 */ /* 0x000fea0003800200 */
.L_x_51112:
        /* <DEDUP_REMOVED lines=43> */
.L_x_51110:
[----:B------:R-:W-:Y:S05]  /*1c0c0*/  BSYNC.RECONVERGENT B1 ;  /* 0x0000000000017941 */ /* 0x000fea0003800200 */
.L_x_51109:
        /* <DEDUP_REMOVED lines=22> */
.L_x_51116:
        /* <DEDUP_REMOVED lines=13> */
.L_x_51118:
[----:B------:R-:W-:Y:S05]  /*1c300*/  BSYNC.RECONVERGENT B2 ;  /* 0x0000000000027941 */ /* 0x000fea0003800200 */
.L_x_51117:
        /* <DEDUP_REMOVED lines=43> */
.L_x_51115:
[----:B------:R-:W-:Y:S05]  /*1c5c0*/  BSYNC.RECONVERGENT B1 ;  /* 0x0000000000017941 */ /* 0x000fea0003800200 */
.L_x_51114:
        /* <DEDUP_REMOVED lines=22> */
.L_x_51121:
        /* <DEDUP_REMOVED lines=13> */
.L_x_51123:
[----:B------:R-:W-:Y:S05]  /*1c800*/  BSYNC.RECONVERGENT B2 ;  /* 0x0000000000027941 */ /* 0x000fea0003800200 */
.L_x_51122:
        /* <DEDUP_REMOVED lines=43> */
.L_x_51120:
[----:B------:R-:W-:Y:S05]  /*1cac0*/  BSYNC.RECONVERGENT B1 ;  /* 0x0000000000017941 */ /* 0x000fea0003800200 */
.L_x_51119:
        /* <DEDUP_REMOVED lines=22> */
.L_x_51126:
        /* <DEDUP_REMOVED lines=15> */
.L_x_51128:
[----:B------:R-:W-:Y:S05]  /*1cd20*/  BSYNC.RECONVERGENT B2 ;  /* 0x0000000000027941 */ /* 0x000fea0003800200 */
.L_x_51127:
        /* <DEDUP_REMOVED lines=43> */
.L_x_51125:
[----:B------:R-:W-:Y:S05]  /*1cfe0*/  BSYNC.RECONVERGENT B1 ;  /* 0x0000000000017941 */ /* 0x000fea0003800200 */
.L_x_51124:
        /* <DEDUP_REMOVED lines=10> */
.L_x_51088:
        /* <DEDUP_REMOVED lines=16> */
.L_x_51132:
        /* <DEDUP_REMOVED lines=13> */
.L_x_51134:
[----:B------:R-:W-:Y:S05]  /*1d260*/  BSYNC.RECONVERGENT B2 ;  /* 0x0000000000027941 */ /* 0x000fea0003800200 */
.L_x_51133:
        /* <DEDUP_REMOVED lines=43> */
.L_x_51131:
[----:B------:R-:W-:Y:S05]  /*1d520*/  BSYNC.RECONVERGENT B1 ;  /* 0x0000000000017941 */ /* 0x000fea0003800200 */
.L_x_51130:
        /* <DEDUP_REMOVED lines=21> */
.L_x_51137:
        /* <DEDUP_REMOVED lines=13> */
.L_x_51139:
[----:B------:R-:W-:Y:S05]  /*1d750*/  BSYNC.RECONVERGENT B2 ;  /* 0x0000000000027941 */ /* 0x000fea0003800200 */
.L_x_51138:
        /* <DEDUP_REMOVED lines=43> */
.L_x_51136:
[----:B------:R-:W-:Y:S05]  /*1da10*/  BSYNC.RECONVERGENT B1 ;  /* 0x0000000000017941 */ /* 0x000fea0003800200 */
.L_x_51135:
        /* <DEDUP_REMOVED lines=19> */
.L_x_51142:
        /* <DEDUP_REMOVED lines=13> */
.L_x_51144:
[----:B------:R-:W-:Y:S05]  /*1dc20*/  BSYNC.RECONVERGENT B2 ;  /* 0x0000000000027941 */ /* 0x000fea0003800200 */
.L_x_51143:
        /* <DEDUP_REMOVED lines=43> */
.L_x_51141:
[----:B------:R-:W-:Y:S05]  /*1dee0*/  BSYNC.RECONVERGENT B1 ;  /* 0x0000000000017941 */ /* 0x000fea0003800200 */
.L_x_51140:
        /* <DEDUP_REMOVED lines=19> */
.L_x_51147:
        /* <DEDUP_REMOVED lines=13> */
.L_x_51149:
[----:B------:R-:W-:Y:S05]  /*1e0f0*/  BSYNC.RECONVERGENT B2 ;  /* 0x0000000000027941 */ /* 0x000fea0003800200 */
.L_x_51148:
        /* <DEDUP_REMOVED lines=43> */
.L_x_51146:
[----:B------:R-:W-:Y:S05]  /*1e3b0*/  BSYNC.RECONVERGENT B1 ;  /* 0x0000000000017941 */ /* 0x000fea0003800200 */
.L_x_51145:
        /* <DEDUP_REMOVED lines=19> */
.L_x_51152:
        /* <DEDUP_REMOVED lines=13> */
.L_x_51154:
[----:B------:R-:W-:Y:S05]  /*1e5c0*/  BSYNC.RECONVERGENT B2 ;  /* 0x0000000000027941 */ /* 0x000fea0003800200 */
.L_x_51153:
        /* <DEDUP_REMOVED lines=43> */
.L_x_51151:
[----:B------:R-:W-:Y:S05]  /*1e880*/  BSYNC.RECONVERGENT B1 ;  /* 0x0000000000017941 */ /* 0x000fea0003800200 */
.L_x_51150:
        /* <DEDUP_REMOVED lines=19> */
.L_x_51157:
        /* <DEDUP_REMOVED lines=13> */
.L_x_51159:
[----:B------:R-:W-:Y:S05]  /*1ea90*/  BSYNC.RECONVERGENT B2 ;  /* 0x0000000000027941 */ /* 0x000fea0003800200 */
.L_x_51158:
        /* <DEDUP_REMOVED lines=43> */
.L_x_51156:
[----:B------:R-:W-:Y:S05]  /*1ed50*/  BSYNC.RECONVERGENT B1 ;  /* 0x0000000000017941 */ /* 0x000fea0003800200 */
.L_x_51155:
        /* <DEDUP_REMOVED lines=19> */
.L_x_51162:
        /* <DEDUP_REMOVED lines=13> */
.L_x_51164:
[----:B------:R-:W-:Y:S05]  /*1ef60*/  BSYNC.RECONVERGENT B2 ;  /* 0x0000000000027941 */ /* 0x000fea0003800200 */
.L_x_51163:
        /* <DEDUP_REMOVED lines=43> */
.L_x_51161:
[----:B------:R-:W-:Y:S05]  /*1f220*/  BSYNC.RECONVERGENT B1 ;  /* 0x0000000000017941 */ /* 0x000fea0003800200 */
.L_x_51160:
        /* <DEDUP_REMOVED lines=19> */
.L_x_51167:
        /* <DEDUP_REMOVED lines=15> */
.L_x_51169:
[----:B------:R-:W-:Y:S05]  /*1f450*/  BSYNC.RECONVERGENT B2 ;  /* 0x0000000000027941 */ /* 0x000fea0003800200 */
.L_x_51168:
        /* <DEDUP_REMOVED lines=43> */
.L_x_51166:
[----:B------:R-:W-:Y:S05]  /*1f710*/  BSYNC.RECONVERGENT B1 ;  /* 0x0000000000017941 */ /* 0x000fea0003800200 */
.L_x_51165:
        /* <DEDUP_REMOVED lines=16> */
.L_x_51129:
        /* <DEDUP_REMOVED lines=43> */
.L_x_51173:
        /* <DEDUP_REMOVED lines=13> */
.L_x_51175:
[----:B------:R-:W-:Y:S05]  /*1fba0*/  BSYNC.RECONVERGENT B2 ;  /* 0x0000000000027941 */ /* 0x000fea0003800200 */
.L_x_51174:
        /* <DEDUP_REMOVED lines=37> */
[----:B------:R-:W-:Y:S01]  /*1fe00*/  IMAD.WIDE.U32 R224, R224, -0x2daee0ad, RZ ;  /* 0xd2511f53e0e07825 */ /* 0x000fe200078e00ff */
[----:B------:R-:W-:Y:S02]  /*1fe10*/  LOP3.LUT R10, R210, UR32, R227, 0x96, !PT ;  /* 0x00000020d20a7c12 */ /* 0x000fe4000f8e96e3 */
[----:B------:R-:W-:Y:S01]  /*1fe20*/  MOV R8, R226 ;  /* 0x000000e200087202 */ /* 0x000fe20000000f00 */
[----:B------:R-:W-:Y:S01]  /*1fe30*/  IMAD.MOV.U32 R222, RZ, RZ, R224 ;  /* 0x000000ffffde7224 */ /* 0x000fe200078e00e0 */
[----:B------:R-:W-:Y:S01]  /*1fe40*/  LOP3.LUT R11, R208, UR33, R225, 0x96, !PT ;  /* 0x00000021d00b7c12 */ /* 0x000fe2000f8e96e1 */
[----:B------:R-:W-:-:S07]  /*1fe50*/  IMAD.MOV.U32 R210, RZ, RZ, RZ ;  /* 0x000000ffffd27224 */ /* 0x000fce00078e00ff */
.L_x_51172:
[----:B------:R-:W-:Y:S05]  /*1fe60*/  BSYNC.RECONVERGENT B1 ;  /* 0x0000000000017941 */ /* 0x000fea0003800200 */
.L_x_51171:
        /* <DEDUP_REMOVED lines=24> */
.L_x_51178:
        /* <DEDUP_REMOVED lines=13> */
.L_x_51180:
[----:B------:R-:W-:Y:S05]  /*200c0*/  BSYNC.RECONVERGENT B2 ;  /* 0x0000000000027941 */ /* 0x000fea0003800200 */
.L_x_51179:
        /* <DEDUP_REMOVED lines=43> */
.L_x_51177:
[----:B------:R-:W-:Y:S05]  /*20380*/  BSYNC.RECONVERGENT B1 ;  /* 0x0000000000017941 */ /* 0x000fea0003800200 */
.L_x_51176:
        /* <DEDUP_REMOVED lines=22> */
.L_x_51183:
        /* <DEDUP_REMOVED lines=13> */
.L_x_51185:
[----:B------:R-:W-:Y:S05]  /*205c0*/  BSYNC.RECONVERGENT B2 ;  /* 0x0000000000027941 */ /* 0x000fea0003800200 */
.L_x_51184:
        /* <DEDUP_REMOVED lines=43> */
.L_x_51182:
[----:B------:R-:W-:Y:S05]  /*20880*/  BSYNC.RECONVERGENT B1 ;  /* 0x0000000000017941 */ /* 0x000fea0003800200 */
.L_x_51181:
        /* <DEDUP_REMOVED lines=22> */
.L_x_51188:
        /* <DEDUP_REMOVED lines=13> */
.L_x_51190:
[----:B------:R-:W-:Y:S05]  /*20ac0*/  BSYNC.RECONVERGENT B2 ;  /* 0x0000000000027941 */ /* 0x000fea0003800200 */
.L_x_51189:
        /* <DEDUP_REMOVED lines=43> */
.L_x_51187:
[----:B------:R-:W-:Y:S05]  /*20d80*/  BSYNC.RECONVERGENT B1 ;  /* 0x0000000000017941 */ /* 0x000fea0003800200 */
.L_x_51186:
        /* <DEDUP_REMOVED lines=22> */
.L_x_51193:
        /* <DEDUP_REMOVED lines=13> */
.L_x_51195:
[----:B------:R-:W-:Y:S05]  /*20fc0*/  BSYNC.RECONVERGENT B2 ;  /* 0x0000000000027941 */ /* 0x000fea0003800200 */
.L_x_51194:
        /* <DEDUP_REMOVED lines=43> */
.L_x_51192:
[----:B------:R-:W-:Y:S05]  /*21280*/  BSYNC.RECONVERGENT B1 ;  /* 0x0000000000017941 */ /* 0x000fea0003800200 */
.L_x_51191:
        /* <DEDUP_REMOVED lines=22> */
.L_x_51198:
        /* <DEDUP_REMOVED lines=13> */
.L_x_51200:
[----:B------:R-:W-:Y:S05]  /*214c0*/  BSYNC.RECONVERGENT B2 ;  /* 0x0000000000027941 */ /* 0x000fea0003800200 */
.L_x_51199:
        /* <DEDUP_REMOVED lines=43> */
.L_x_51197:
[----:B------:R-:W-:Y:S05]  /*21780*/  BSYNC.RECONVERGENT B1 ;  /* 0x0000000000017941 */ /* 0x000fea0003800200 */
.L_x_51196:
        /* <DEDUP_REMOVED lines=22> */
.L_x_51203:
        /* <DEDUP_REMOVED lines=13> */
.L_x_51205:
[----:B------:R-:W-:Y:S05]  /*219c0*/  BSYNC.RECONVERGENT B2 ;  /* 0x0000000000027941 */ /* 0x000fea0003800200 */
.L_x_51204:
        /* <DEDUP_REMOVED lines=43> */
.L_x_51202:
[----:B------:R-:W-:Y:S05]  /*21c80*/  BSYNC.RECONVERGENT B1 ;  /* 0x0000000000017941 */ /* 0x000fea0003800200 */
.L_x_51201:
        /* <DEDUP_REMOVED lines=22> */
.L_x_51208:
        /* <DEDUP_REMOVED lines=15> */
.L_x_51210:
[----:B------:R-:W-:Y:S05]  /*21ee0*/  BSYNC.RECONVERGENT B2 ;  /* 0x0000000000027941 */ /* 0x000fea0003800200 */
.L_x_51209:
        /* <DEDUP_REMOVED lines=43> */
.L_x_51207:
[----:B------:R-:W-:Y:S05]  /*221a0*/  BSYNC.RECONVERGENT B1 ;  /* 0x0000000000017941 */ /* 0x000fea0003800200 */
.L_x_51206:
        /* <DEDUP_REMOVED lines=10> */
.L_x_51170:
        /* <DEDUP_REMOVED lines=16> */
.L_x_51214:
        /* <DEDUP_REMOVED lines=13> */
.L_x_51216:
[----:B------:R-:W-:Y:S05]  /*22420*/  BSYNC.RECONVERGENT B2 ;  /* 0x0000000000027941 */ /* 0x000fea0003800200 */
.L_x_51215:
        /* <DEDUP_REMOVED lines=43> */
.L_x_51213:
[----:B------:R-:W-:Y:S05]  /*226e0*/  BSYNC.RECONVERGENT B1 ;  /* 0x0000000000017941 */ /* 0x000fea0003800200 */
.L_x_51212:
        /* <DEDUP_REMOVED lines=21> */
.L_x_51219:
        /* <DEDUP_REMOVED lines=13> */
.L_x_51221:
[----:B------:R-:W-:Y:S05]  /*22910*/  BSYNC.RECONVERGENT B2 ;  /* 0x0000000000027941 */ /* 0x000fea0003800200 */
.L_x_51220:
        /* <DEDUP_REMOVED lines=43> */
.L_x_51218:
[----:B------:R-:W-:Y:S05]  /*22bd0*/  BSYNC.RECONVERGENT B1 ;  /* 0x0000000000017941 */ /* 0x000fea0003800200 */
.L_x_51217:
        /* <DEDUP_REMOVED lines=19> */
.L_x_51224:
        /* <DEDUP_REMOVED lines=13> */
.L_x_51226:
[----:B------:R-:W-:Y:S05]  /*22de0*/  BSYNC.RECONVERGENT B2 ;  /* 0x0000000000027941 */ /* 0x000fea0003800200 */
.L_x_51225:
        /* <DEDUP_REMOVED lines=43> */
.L_x_51223:
[----:B------:R-:W-:Y:S05]  /*230a0*/  BSYNC.RECONVERGENT B1 ;  /* 0x0000000000017941 */ /* 0x000fea0003800200 */
.L_x_51222:
        /* <DEDUP_REMOVED lines=19> */
.L_x_51229:
        /* <DEDUP_REMOVED lines=13> */
.L_x_51231:
[----:B------:R-:W-:Y:S05]  /*232b0*/  BSYNC.RECONVERGENT B2 ;  /* 0x0000000000027941 */ /* 0x000fea0003800200 */
.L_x_51230:
        /* <DEDUP_REMOVED lines=43> */
.L_x_51228:
[----:B------:R-:W-:Y:S05]  /*23570*/  BSYNC.RECONVERGENT B1 ;  /* 0x0000000000017941 */ /* 0x000fea0003800200 */
.L_x_51227:
        /* <DEDUP_REMOVED lines=19> */
.L_x_51234:
        /* <DEDUP_REMOVED lines=13> */
.L_x_51236:
[----:B------:R-:W-:Y:S05]  /*23780*/  BSYNC.RECONVERGENT B2 ;  /* 0x0000000000027941 */ /* 0x000fea0003800200 */
.L_x_51235:
        /* <DEDUP_REMOVED lines=43> */
.L_x_51233:
[----:B------:R-:W-:Y:S05]  /*23a40*/  BSYNC.RECONVERGENT B1 ;  /* 0x0000000000017941 */ /* 0x000fea0003800200 */
.L_x_51232:
        /* <DEDUP_REMOVED lines=19> */
.L_x_51239:
        /* <DEDUP_REMOVED lines=13> */
.L_x_51241:
[----:B------:R-:W-:Y:S05]  /*23c50*/  BSYNC.RECONVERGENT B2 ;  /* 0x0000000000027941 */ /* 0x000fea0003800200 */
.L_x_51240:
        /* <DEDUP_REMOVED lines=43> */
.L_x_51238:
[----:B------:R-:W-:Y:S05]  /*23f10*/  BSYNC.RECONVERGENT B1 ;  /* 0x0000000000017941 */ /* 0x000fea0003800200 */
.L_x_51237:
        /* <DEDUP_REMOVED lines=19> */
.L_x_51244:
        /* <DEDUP_REMOVED lines=13> */
.L_x_51246:
[----:B------:R-:W-:Y:S05]  /*24120*/  BSYNC.RECONVERGENT B2 ;  /* 0x0000000000027941 */ /* 0x000fea0003800200 */
.L_x_51245:
        /* <DEDUP_REMOVED lines=43> */
.L_x_51243:
[----:B------:R-:W-:Y:S05]  /*243e0*/  BSYNC.RECONVERGENT B1 ;  /* 0x0000000000017941 */ /* 0x000fea0003800200 */
.L_x_51242:
        /* <DEDUP_REMOVED lines=19> */
.L_x_51249:
        /* <DEDUP_REMOVED lines=15> */
.L_x_51251:
[----:B------:R-:W-:Y:S05]  /*24610*/  BSYNC.RECONVERGENT B2 ;  /* 0x0000000000027941 */ /* 0x000fea0003800200 */
.L_x_51250:
        /* <DEDUP_REMOVED lines=43> */
.L_x_51248:
[----:B------:R-:W-:Y:S05]  /*248d0*/  BSYNC.RECONVERGENT B1 ;  /* 0x0000000000017941 */ /* 0x000fea0003800200 */
.L_x_51247:
        /* <DEDUP_REMOVED lines=16> */
.L_x_51211:
        /* <DEDUP_REMOVED lines=12> */
[----:B------:R-:W-:-:S02]  /*24aa0*/  IADD3 R225, PT, PT, R6, 0xe0, RZ ;  /* 0x000000e006e17810 */ /* 0x000fc40007ffe0ff */
[----:B------:R-:W-:Y:S01]  /*24ab0*/  LOP3.LUT R209, R209, R208, RZ, 0xfc, !PT ;  /* 0x000000d0d1d17212 */ /* 0x000fe200078efcff */
[----:B------:R0:W-:Y:S01]  /*24ac0*/  STG.E.128 desc[UR8][R16.64], R28 ;  /* 0x0000001c10007986 */ /* 0x0001e2000c101d08 */
[----:B------:R-:W-:Y:S01]  /*24ad0*/  LOP3.LUT R208, R18, R19, RZ, 0xfc, !PT ;  /* 0x0000001312d07212 */ /* 0x000fe200078efcff */
[----:B------:R-:W-:Y:S01]  /*24ae0*/  IMAD.WIDE.U32 R18, R223, 0x8, R216 ;  /* 0x00000008df127825 */ /* 0x000fe200078e00d8 */
[----:B------:R-:W-:Y:S01]  /*24af0*/  LOP3.LUT P6, RZ, R5, 0x4, RZ, 0xc0, !PT ;  /* 0x0000000405ff7812 */ /* 0x000fe200078cc0ff */
[----:B------:R0:W-:Y:S02]  /*24b00*/  STG.E.128 desc[UR8][R16.64+0x10], R24 ;  /* 0x0000101810007986 */ /* 0x0001e4000c101d08 */
[----:B------:R-:W-:Y:S02]  /*24b10*/  IMAD.WIDE.U32 R20, R225, 0x10, R20 ;  /* 0x00000010e1147825 */ /* 0x000fe400078e0014 */
[----:B------:R0:W-:Y:S04]  /*24b20*/  STG.E.64 desc[UR8][R18.64], R208 ;  /* 0x000000d012007986 */ /* 0x0001e8000c101b08 */
[----:B------:R-:W5:Y:S04]  /*24b30*/  LDG.E.128 R20, desc[UR8][R20.64] ;  /* 0x0000000814147981 */ /* 0x000f68000c1e1d00 */
        /* <DEDUP_REMOVED lines=21> */
.L_x_51255:
        /* <DEDUP_REMOVED lines=13> */
.L_x_51257:
[----:B------:R-:W-:Y:S05]  /*24d60*/  BSYNC.RECONVERGENT B2 ;  /* 0x0000000000027941 */ /* 0x000fea0003800200 */
.L_x_51256:
        /* <DEDUP_REMOVED lines=43> */
.L_x_51254:
[----:B------:R-:W-:Y:S05]  /*25020*/  BSYNC.RECONVERGENT B1 ;  /* 0x0000000000017941 */ /* 0x000fea0003800200 */
.L_x_51253:
        /* <DEDUP_REMOVED lines=24> */
.L_x_51260:
        /* <DEDUP_REMOVED lines=13> */
.L_x_51262:
[----:B------:R-:W-:Y:S05]  /*25280*/  BSYNC.RECONVERGENT B2 ;  /* 0x0000000000027941 */ /* 0x000fea0003800200 */
.L_x_51261:
        /* <DEDUP_REMOVED lines=43> */
.L_x_51259:
[----:B------:R-:W-:Y:S05]  /*25540*/  BSYNC.RECONVERGENT B1 ;  /* 0x0000000000017941 */ /* 0x000fea0003800200 */
.L_x_51258:
        /* <DEDUP_REMOVED lines=22> */
.L_x_51265:
        /* <DEDUP_REMOVED lines=13> */
.L_x_51267:
[----:B------:R-:W-:Y:S05]  /*25780*/  BSYNC.RECONVERGENT B2 ;  /* 0x0000000000027941 */ /* 0x000fea0003800200 */
.L_x_51266:
        /* <DEDUP_REMOVED lines=43> */
.L_x_51264:
[----:B------:R-:W-:Y:S05]  /*25a40*/  BSYNC.RECONVERGENT B1 ;  /* 0x0000000000017941 */ /* 0x000fea0003800200 */
.L_x_51263:
        /* <DEDUP_REMOVED lines=22> */
.L_x_51270:
        /* <DEDUP_REMOVED lines=13> */
.L_x_51272:
[----:B------:R-:W-:Y:S05]  /*25c80*/  BSYNC.RECONVERGENT B2 ;  /* 0x0000000000027941 */ /* 0x000fea0003800200 */
.L_x_51271:
        /* <DEDUP_REMOVED lines=43> */
.L_x_51269:
[----:B------:R-:W-:Y:S05]  /*25f40*/  BSYNC.RECONVERGENT B1 ;  /* 0x0000000000017941 */ /* 0x000fea0003800200 */
.L_x_51268:
        /* <DEDUP_REMOVED lines=22> */
.L_x_51275:
        /* <DEDUP_REMOVED lines=13> */
.L_x_51277:
[----:B------:R-:W-:Y:S05]  /*26180*/  BSYNC.RECONVERGENT B2 ;  /* 0x0000000000027941 */ /* 0x000fea0003800200 */
.L_x_51276:
        /* <DEDUP_REMOVED lines=43> */
.L_x_51274:
[----:B------:R-:W-:Y:S05]  /*26440*/  BSYNC.RECONVERGENT B1 ;  /* 0x0000000000017941 */ /* 0x000fea0003800200 */
.L_x_51273:
        /* <DEDUP_REMOVED lines=22> */
.L_x_51280:
        /* <DEDUP_REMOVED lines=13> */
.L_x_51282:
[----:B------:R-:W-:Y:S05]  /*26680*/  BSYNC.RECONVERGENT B2 ;  /* 0x0000000000027941 */ /* 0x000fea0003800200 */
.L_x_51281:
        /* <DEDUP_REMOVED lines=43> */
.L_x_51279:
[----:B------:R-:W-:Y:S05]  /*26940*/  BSYNC.RECONVERGENT B1 ;  /* 0x0000000000017941 */ /* 0x000fea0003800200 */
.L_x_51278:
        /* <DEDUP_REMOVED lines=22> */
.L_x_51285:
        /* <DEDUP_REMOVED lines=13> */
.L_x_51287:
[----:B------:R-:W-:Y:S05]  /*26b80*/  BSYNC.RECONVERGENT B2 ;  /* 0x0000000000027941 */ /* 0x000fea0003800200 */
.L_x_51286:
        /* <DEDUP_REMOVED lines=43> */
.L_x_51284:
[----:B------:R-:W-:Y:S05]  /*26e40*/  BSYNC.RECONVERGENT B1 ;  /* 0x0000000000017941 */ /* 0x000fea0003800200 */
.L_x_51283:
        /* <DEDUP_REMOVED lines=22> */
.L_x_51290:
        /* <DEDUP_REMOVED lines=15> */
.L_x_51292:
[----:B------:R-:W-:Y:S05]  /*270a0*/  BSYNC.RECONVERGENT B2 ;  /* 0x0000000000027941 */ /* 0x000fea0003800200 */
.L_x_51291:
        /* <DEDUP_REMOVED lines=43> */
.L_x_51289:
[----:B------:R-:W-:Y:S05]  /*27360*/  BSYNC.RECONVERGENT B1 ;  /* 0x0000000000017941 */ /* 0x000fea0003800200 */
.L_x_51288:
        /* <DEDUP_REMOVED lines=10> */
.L_x_51252:
        /* <DEDUP_REMOVED lines=16> */
.L_x_51296:
        /* <DEDUP_REMOVED lines=13> */
.L_x_51298:
[----:B------:R-:W-:Y:S05]  /*275e0*/  BSYNC.RECONVERGENT B2 ;  /* 0x0000000000027941 */ /* 0x000fea0003800200 */
.L_x_51297:
        /* <DEDUP_REMOVED lines=43> */
.L_x_51295:
[----:B------:R-:W-:Y:S05]  /*278a0*/  BSYNC.RECONVERGENT B1 ;  /* 0x0000000000017941 */ /* 0x000fea0003800200 */
.L_x_51294:
        /* <DEDUP_REMOVED lines=21> */
.L_x_51301:
        /* <DEDUP_REMOVED lines=13> */
.L_x_51303:
[----:B------:R-:W-:Y:S05]  /*27ad0*/  BSYNC.RECONVERGENT B2 ;  /* 0x0000000000027941 */ /* 0x000fea0003800200 */
.L_x_51302:
        /* <DEDUP_REMOVED lines=43> */
.L_x_51300:
[----:B------:R-:W-:Y:S05]  /*27d90*/  BSYNC.RECONVERGENT B1 ;  /* 0x0000000000017941 */ /* 0x000fea0003800200 */
.L_x_51299:
        /* <DEDUP_REMOVED lines=19> */
.L_x_51306:
        /* <DEDUP_REMOVED lines=13> */
.L_x_51308:
[----:B------:R-:W-:Y:S05]  /*27fa0*/  BSYNC.RECONVERGENT B2 ;  /* 0x0000000000027941 */ /* 0x000fea0003800200 */
.L_x_51307:
        /* <DEDUP_REMOVED lines=43> */
.L_x_51305:
[----:B------:R-:W-:Y:S05]  /*28260*/  BSYNC.RECONVERGENT B1 ;  /* 0x0000000000017941 */ /* 0x000fea0003800200 */
.L_x_51304:
        /* <DEDUP_REMOVED lines=19> */
.L_x_51311:
        /* <DEDUP_REMOVED lines=13> */
.L_x_51313:
[----:B------:R-:W-:Y:S05]  /*28470*/  BSYNC.RECONVERGENT B2 ;  /* 0x0000000000027941 */ /* 0x000fea0003800200 */
.L_x_51312:
        /* <DEDUP_REMOVED lines=43> */
.L_x_51310:
[----:B------:R-:W-:Y:S05]  /*28730*/  BSYNC.RECONVERGENT B1 ;  /* 0x0000000000017941 */ /* 0x000fea0003800200 */
.L_x_51309:
        /* <DEDUP_REMOVED lines=19> */
.L_x_51316:
        /* <DEDUP_REMOVED lines=13> */
.L_x_51318:
[----:B------:R-:W-:Y:S05]  /*28940*/  BSYNC.RECONVERGENT B2 ;  /* 0x0000000000027941 */ /* 0x000fea0003800200 */
.L_x_51317:
        /* <DEDUP_REMOVED lines=43> */
.L_x_51315:
[----:B------:R-:W-:Y:S05]  /*28c00*/  BSYNC.RECONVERGENT B1 ;  /* 0x0000000000017941 */ /* 0x000fea0003800200 */
.L_x_51314:
[----:B------:R-:W-:Y:S01]  /*28c10*/  ISETP.NE.AND P4, PT, R20, 0x1, PT ;  /* 0x000000011400780c */ /* 0x000fe20003f85270 */
[----:B------:R-:W-:Y:S01]  /*28c20*/  BSSY.RECONVERGENT B1, `(.L_x_51319) ;  /* 0x000004b000017945 */ /* 0x000fe20003800200 */
[----:B------:R-:W-:Y:S01]  /*28c30*/  I2FP.F32.U32 R17, R16 ;  /* 0x0000001000117245 */ /* 0x000fe20000201000 */
[----:B------:R-:W-:Y:S02]  /*28c40*/  HADD2.F32 R16, -RZ, R22.H0_H0 ;  /* 0x20000016ff107230 */ /* 0x000fe40000004100 */
[----:B------:R-:W-:Y:S02]  /*28c50*/  HFMA2 R18, -RZ, RZ, 0, 1.1920928955078125e-07 ;  /* 0x00000002ff127431 */ /* 0x000fe400000001ff */
        /* <DEDUP_REMOVED lines=14> */
.L_x_51321:
        /* <DEDUP_REMOVED lines=13> */
.L_x_51323:
[----:B------:R-:W-:Y:S05]  /*28e10*/  BSYNC.RECONVERGENT B2 ;  /* 0x0000000000027941 */ /* 0x000fea0003800200 */
.L_x_51322:
        /* <DEDUP_REMOVED lines=43> */
.L_x_51320:
[----:B------:R-:W-:Y:S05]  /*290d0*/  BSYNC.RECONVERGENT B1 ;  /* 0x0000000000017941 */ /* 0x000fea0003800200 */
.L_x_51319:
[----:B------:R-:W-:Y:S01]  /*290e0*/  ISETP.NE.AND P5, PT, R18, 0x1, PT ;  /* 0x000000011200780c */ /* 0x000fe20003fa5270 */
[----:B------:R-:W-:Y:S01]  /*290f0*/  HADD2.F32 R22, -RZ, R22.H1_H1 ;  /* 0x30000016ff167230 */ /* 0x000fe20000004100 */
[----:B------:R-:W-:Y:S01]  /*29100*/  I2FP.F32.U32 R17, R17 ;  /* 0x0000001100117245 */ /* 0x000fe20000201000 */
[----:B------:R-:W-:Y:S01]  /*29110*/  BSSY.RECONVERGENT B1, `(.L_x_51324) ;  /* 0x0000049000017945 */ /* 0x000fe20003800200 */
[----:B------:R-:W-:Y:S01]  /*29120*/  IMAD.MOV.U32 R20, RZ, RZ, 0x2 ;  /* 0x00000002ff147424 */ /* 0x000fe200078e00ff */
[----:B------:R-:W-:Y:S01]  /*29130*/  MOV R19, R8 ;  /* 0x0000000800137202 */ /* 0x000fe20000000f00 */
[----:B------:R-:W-:Y:S01]  /*29140*/  FMUL.FTZ R22, R22, R215 ;  /* 0x000000d716167220 */ /* 0x000fe20000410000 */
[----:B------:R-:W-:-:S05]  /*29150*/  FFMA.FTZ R17, R17, R214, 1.1641532182693481445e-10 ;  /* 0x2f00000011117423 */ /* 0x000fca00000100d6 */
        /* <DEDUP_REMOVED lines=11> */
.L_x_51326:
        /* <DEDUP_REMOVED lines=13> */
.L_x_51328:
[----:B------:R-:W-:Y:S05]  /*292e0*/  BSYNC.RECONVERGENT B2 ;  /* 0x0000000000027941 */ /* 0x000fea0003800200 */
.L_x_51327:
        /* <DEDUP_REMOVED lines=43> */
.L_x_51325:
[----:B------:R-:W-:Y:S05]  /*295a0*/  BSYNC.RECONVERGENT B1 ;  /* 0x0000000000017941 */ /* 0x000fea0003800200 */
.L_x_51324:
        /* <DEDUP_REMOVED lines=19> */
.L_x_51331:
        /* <DEDUP_REMOVED lines=15> */
.L_x_51333:
[----:B------:R-:W-:Y:S05]  /*297d0*/  BSYNC.RECONVERGENT B2 ;  /* 0x0000000000027941 */ /* 0x000fea0003800200 */
.L_x_51332:
        /* <DEDUP_REMOVED lines=43> */
.L_x_51330:
[----:B------:R-:W-:Y:S05]  /*29a90*/  BSYNC.RECONVERGENT B1 ;  /* 0x0000000000017941 */ /* 0x000fea0003800200 */
.L_x_51329:
        /* <DEDUP_REMOVED lines=16> */
.L_x_51293:
        /* <DEDUP_REMOVED lines=234> */
.L_x_51347:
[C---:B------:R-:W-:Y:S01]  /*2aa40*/  FMUL.FTZ R212, R23.reuse, R23 ;  /* 0x0000001717d47220 */ /* 0x040fe20000410000 */
[----:B------:R-:W-:Y:S01]  /*2aa50*/  PLOP3.LUT P1, PT, PT, PT, UP1, 0x40, 0x4 ;  /* 0x000000000004781c */ /* 0x000fe20003f2e818 */
[----:B-1----:R-:W-:Y:S01]  /*2aa60*/  FADD.FTZ R20, R214, R217 ;  /* 0x000000d9d6147221 */ /* 0x002fe20000010000 */
[----:B------:R-:W-:Y:S02]  /*2aa70*/  PLOP3.LUT P2, PT, PT, PT, UP1, 0x40, 0x4 ;  /* 0x000000000004781c */ /* 0x000fe40003f4e818 */
[----:B------:R-:W-:Y:S01]  /*2aa80*/  FSEL R213, R212, RZ, !P1 ;  /* 0x000000ffd4d57208 */ /* 0x000fe20004800000 */
[----:B------:R-:W-:Y:S01]  /*2aa90*/  FFMA.FTZ R20, R20, R21, UR15 ;  /* 0x0000000f14147e23 */ /* 0x000fe20008010015 */
[----:B------:R-:W-:-:S03]  /*2aaa0*/  FSEL R21, R23, RZ, P2 ;  /* 0x000000ff17157208 */ /* 0x000fc60001000000 */
[----:B------:R-:W-:Y:S02]  /*2aab0*/  FADD.FTZ R20, R20, R213 ;  /* 0x000000d514147221 */ /* 0x000fe40000010000 */
[C---:B------:R-:W-:Y:S01]  /*2aac0*/  FADD.FTZ R212, -R21.reuse, R44 ;  /* 0x0000002c15d47221 */ /* 0x040fe20000010100 */
[C---:B------:R-:W-:Y:S01]  /*2aad0*/  FADD.FTZ R213, -R21.reuse, R45 ;  /* 0x0000002d15d57221 */ /* 0x040fe20000010100 */
[----:B------:R1:W2:Y:S01]  /*2aae0*/  MUFU.RSQ R217, R20 ;  /* 0x0000001400d97308 */ /* 0x0002a20000001400 */
[----:B------:R-:W3:Y:S01]  /*2aaf0*/  @!P0 LDC.64 R44, c[0x0][0x3c0] ;  /* 0x0000f000ff2c8b82 */ /* 0x000ee20000000a00 */
        /* <DEDUP_REMOVED lines=59> */
[C---:B-1----:R-:W-:Y:S01]  /*2aeb0*/  FADD.FTZ R20, -R21.reuse, R17 ;  /* 0x0000001115147221 */ /* 0x042fe20000010100 */
[C---:B------:R-:W-:Y:S01]  /*2aec0*/  FADD.FTZ R18, -R21.reuse, R18 ;  /* 0x0000001215127221 */ /* 0x040fe20000010100 */
[----:B------:R-:W-:Y:S01]  /*2aed0*/  FADD.FTZ R228, -R21, R19 ;  /* 0x0000001315e47221 */ /* 0x000fe20000010100 */
[C---:B--2---:R-:W-:Y:S01]  /*2aee0*/  FMUL.FTZ R21, R217.reuse, R72 ;  /* 0x00000048d9157220 */ /* 0x044fe20000410000 */
        /* <DEDUP_REMOVED lines=9> */
[----:B------:R-:W0:Y:S01]  /*2af80*/  @!P0 LDC.64 R36, c[0x0][0x3c8] ;  /* 0x0000f200ff248b82 */ /* 0x000e220000000a00 */
[----:B------:R-:W-:Y:S01]  /*2af90*/  FMUL.FTZ R208, R217, R20 ;  /* 0x00000014d9d07220 */ /* 0x000fe20000410000 */
[----:B------:R-:W-:Y:S01]  /*2afa0*/  F2FP.F16.F32.PACK_AB R34, R34, R21 ;  /* 0x000000152222723e */ /* 0x000fe200000000ff */
[----:B---3--:R-:W-:-:S04]  /*2afb0*/  @!P0 IMAD.WIDE R44, R13, 0x4, R44 ;  /* 0x000000040d2c8825 */ /* 0x008fc800078e022c */
[C---:B------:R-:W-:Y:S01]  /*2afc0*/  FMUL.FTZ R31, R217.reuse, R64 ;  /* 0x00000040d91f7220 */ /* 0x040fe20000410000 */
[C---:B------:R-:W-:Y:S01]  /*2afd0*/  FMUL.FTZ R64, R217.reuse, R65 ;  /* 0x00000041d9407220 */ /* 0x040fe20000410000 */
[C---:B------:R-:W-:Y:S01]  /*2afe0*/  FMUL.FTZ R19, R217.reuse, R78 ;  /* 0x0000004ed9137220 */ /* 0x040fe20000410000 */
[C---:B------:R-:W-:Y:S01]  /*2aff0*/  FMUL.FTZ R25, R217.reuse, R74 ;  /* 0x0000004ad9197220 */ /* 0x040fe20000410000 */
[----:B------:R-:W1:Y:S01]  /*2b000*/  LDC.64 R20, c[0x0][0x428] ;  /* 0x00010a00ff147b82 */ /* 0x000e620000000a00 */
[----:B------:R2:W-:Y:S01]  /*2b010*/  @!P0 STG.E desc[UR8][R44.64], R23 ;  /* 0x000000172c008986 */ /* 0x0005e2000c101908 */
        /* <DEDUP_REMOVED lines=11> */
[C---:B--2---:R-:W-:Y:S01]  /*2b0d0*/  FMUL.FTZ R45, R217.reuse, R60 ;  /* 0x0000003cd92d7220 */ /* 0x044fe20000410000 */
        /* <DEDUP_REMOVED lines=19> */
[----:B------:R-:W-:Y:S01]  /*2b210*/  FMUL.FTZ R28, R217, R29 ;  /* 0x0000001dd91c7220 */ /* 0x000fe20000410000 */
[----:B0-----:R-:W-:-:S04]  /*2b220*/  @!P0 IMAD.WIDE R36, R13, 0x4, R36 ;  /* 0x000000040d248825 */ /* 0x001fc800078e0224 */
[C---:B------:R-:W-:Y:S01]  /*2b230*/  FMUL.FTZ R214, R217.reuse, R33 ;  /* 0x00000021d9d67220 */ /* 0x040fe20000410000 */
[C---:B------:R-:W-:Y:S01]  /*2b240*/  FMUL.FTZ R230, R217.reuse, R35 ;  /* 0x00000023d9e67220 */ /* 0x040fe20000410000 */
[----:B------:R-:W-:Y:S01]  /*2b250*/  FMUL.FTZ R29, R217, R30 ;  /* 0x0000001ed91d7220 */ /* 0x000fe20000410000 */
[----:B------:R-:W-:Y:S01]  /*2b260*/  F2FP.F16.F32.PACK_AB R24, R31, R24 ;  /* 0x000000181f18723e */ /* 0x000fe200000000ff */
[----:B-1----:R-:W-:Y:S01]  /*2b270*/  IMAD.WIDE.U32 R30, R6, 0x10, R20 ;  /* 0x00000010061e7825 */ /* 0x002fe200078e0014 */
[----:B------:R-:W-:-:S03]  /*2b280*/  F2FP.F16.F32.PACK_AB R35, R74, R25 ;  /* 0x000000194a23723e */ /* 0x000fc600000000ff */
[C---:B------:R-:W-:Y:S01]  /*2b290*/  FMUL.FTZ R61, R217.reuse, R62 ;  /* 0x0000003ed93d7220 */ /* 0x040fe20000410000 */
[----:B------:R-:W-:Y:S01]  /*2b2a0*/  F2FP.F16.F32.PACK_AB R33, R78, R19 ;  /* 0x000000134e21723e */ /* 0x000fe200000000ff */
[----:B------:R-:W-:Y:S01]  /*2b2b0*/  @!P0 STG.E desc[UR8][R36.64], R217 ;  /* 0x000000d924008986 */ /* 0x000fe2000c101908 */
[----:B------:R-:W-:Y:S01]  /*2b2c0*/  F2FP.F16.F32.PACK_AB R32, R32, R17 ;  /* 0x000000112020723e */ /* 0x000fe200000000ff */
[C---:B------:R-:W-:Y:S01]  /*2b2d0*/  FMUL.FTZ R62, R217.reuse, R63 ;  /* 0x0000003fd93e7220 */ /* 0x040fe20000410000 */
[----:B------:R-:W-:Y:S01]  /*2b2e0*/  FMUL.FTZ R63, R217, R56 ;  /* 0x00000038d93f7220 */ /* 0x000fe20000410000 */
[----:B------:R-:W-:Y:S01]  /*2b2f0*/  FFMA.FTZ R23, R23, R198, R134 ;  /* 0x000000c617177223 */ /* 0x000fe20000010086 */
[----:B------:R-:W-:Y:S01]  /*2b300*/  FFMA.FTZ R25, R64, R193, R129 ;  /* 0x000000c140197223 */ /* 0x000fe20000010081 */
[----:B------:R0:W-:Y:S01]  /*2b310*/  STG.E.128 desc[UR8][R30.64], R32 ;  /* 0x000000201e007986 */ /* 0x0001e2000c101d08 */
[----:B------:R-:W-:Y:S01]  /*2b320*/  FFMA.FTZ R68, R68, R199, R135 ;  /* 0x000000c744447223 */ /* 0x000fe20000010087 */
[C---:B------:R-:W-:Y:S01]  /*2b330*/  FMUL.FTZ R56, R217.reuse, R57 ;  /* 0x00000039d9387220 */ /* 0x040fe20000410000 */
[C---:B------:R-:W-:Y:S01]  /*2b340*/  FMUL.FTZ R57, R217.reuse, R58 ;  /* 0x0000003ad9397220 */ /* 0x040fe20000410000 */
[C---:B------:R-:W-:Y:S01]  /*2b350*/  FMUL.FTZ R218, R217.reuse, R218 ;  /* 0x000000dad9da7220 */ /* 0x040fe20000410000 */
[C---:B------:R-:W-:Y:S01]  /*2b360*/  FMUL.FTZ R58, R217.reuse, R59 ;  /* 0x0000003bd93a7220 */ /* 0x040fe20000410000 */
[----:B------:R-:W-:Y:S01]  /*2b370*/  FMUL.FTZ R211, R217, R16 ;  /* 0x00000010d9d37220 */ /* 0x000fe20000410000 */
[----:B------:R-:W-:Y:S01]  /*2b380*/  F2FP.F16.F32.PACK_AB R18, R25, R18 ;  /* 0x000000121912723e */ /* 0x000fe200000000ff */
[C---:B------:R-:W-:Y:S01]  /*2b390*/  FMUL.FTZ R59, R217.reuse, R52 ;  /* 0x00000034d93b7220 */ /* 0x040fe20000410000 */
[----:B------:R-:W-:Y:S01]  /*2b3a0*/  F2FP.F16.F32.PACK_AB R17, R68, R23 ;  /* 0x000000174411723e */ /* 0x000fe200000000ff */
        /* <DEDUP_REMOVED lines=12> */
[----:B------:R-:W-:Y:S01]  /*2b470*/  FMUL.FTZ R52, R217, R53 ;  /* 0x00000035d9347220 */ /* 0x000fe20000410000 */
        /* <DEDUP_REMOVED lines=17> */
[----:B------:R-:W-:Y:S01]  /*2b590*/  FMUL.FTZ R50, R217, R51 ;  /* 0x00000033d9327220 */ /* 0x000fe20000410000 */
[----:B------:R-:W-:Y:S01]  /*2b5a0*/  F2FP.F16.F32.PACK_AB R30, R39, R30 ;  /* 0x0000001e271e723e */ /* 0x000fe200000000ff */
[----:B------:R-:W-:Y:S01]  /*2b5b0*/  FMUL.FTZ R51, R217, R212 ;  /* 0x000000d4d9337220 */ /* 0x000fe20000410000 */
[----:B------:R-:W-:Y:S01]  /*2b5c0*/  F2FP.F16.F32.PACK_AB R27, R58, R27 ;  /* 0x0000001b3a1b723e */ /* 0x000fe200000000ff */
[----:B------:R-:W0:Y:S01]  /*2b5d0*/  LDC.64 R38, c[0x0][0x380] ;  /* 0x0000e000ff267b82 */ /* 0x000e220000000a00 */
[----:B------:R-:W-:Y:S01]  /*2b5e0*/  F2FP.F16.F32.PACK_AB R26, R37, R26 ;  /* 0x0000001a251a723e */ /* 0x000fe200000000ff */
[----:B------:R-:W-:Y:S01]  /*2b5f0*/  STG.E.128 desc[UR8][R60.64], R16 ;  /* 0x000000103c007986 */ /* 0x000fe2000c101d08 */
[----:B------:R-:W-:Y:S01]  /*2b600*/  FFMA.FTZ R23, R70, R173, R109 ;  /* 0x000000ad46177223 */ /* 0x000fe2000001006d */
[----:B------:R-:W-:Y:S01]  /*2b610*/  FFMA.FTZ R31, R40, R169, R105 ;  /* 0x000000a9281f7223 */ /* 0x000fe20000010069 */
[C---:B------:R-:W-:Y:S01]  /*2b620*/  FMUL.FTZ R212, R217.reuse, R215 ;  /* 0x000000d7d9d47220 */ /* 0x040fe20000410000 */
[----:B------:R1:W-:Y:S01]  /*2b630*/  STG.E.128 desc[UR8][R62.64], R24 ;  /* 0x000000183e007986 */ /* 0x0003e2000c101d08 */
        /* <DEDUP_REMOVED lines=64> */
[----:B------:R-:W-:Y:S02]  /*2ba40*/  F2FP.F16.F32.PACK_AB R40, R224, R77 ;  /* 0x0000004de028723e */ /* 0x000fe400000000ff */
[----:B------:R-:W-:-:S03]  /*2ba50*/  ISETP.GE.AND P0, PT, R13, R39, PT ;  /* 0x000000270d00720c */ /* 0x000fc60003f06270 */
[----:B------:R1:W-:Y:S10]  /*2ba60*/  STG.E.128 desc[UR8][R20.64], R40 ;  /* 0x0000002814007986 */ /* 0x0003f4000c101d08 */
[----:B------:R-:W-:Y:S05]  /*2ba70*/  @!P0 BRA `(.L_x_51335) ;  /* 0xfffffd5000b88947 */ /* 0x000fea000383ffff */
[----:B------:R-:W-:Y:S05]  /*2ba80*/  BSYNC B0 ;  /* 0x0000000000007941 */ /* 0x000fea0003800000 */
.L_x_50678:
[----:B------:R-:W-:Y:S05]  /*2ba90*/  EXIT ;  /* 0x000000000000794d */ /* 0x000fea0003800000 */
.L_x_51334:
        /* <DEDUP_REMOVED lines=8> */
.L_x_51337:
[----:B------:R-:W-:Y:S05]  /*2bb20*/  BSYNC B1 ;  /* 0x0000000000017941 */ /* 0x000fea0003800000 */
.L_x_51336:
        /* <DEDUP_REMOVED lines=9> */
.L_x_51338:
[----:B------:R-:W-:Y:S02]  /*2bbc0*/  IMAD.MOV.U32 R222, RZ, RZ, 0x4 ;  /* 0x00000004ffde7424 */ /* 0x000fe400078e00ff */
[----:B------:R-:W-:-:S04]  /*2bbd0*/  IMAD.MOV.U32 R20, RZ, RZ, R217 ;  /* 0x000000ffff147224 */ /* 0x000fc800078e00d9 */
[----:B------:R-:W-:-:S05]  /*2bbe0*/  FADD.FTZ R214, R213, R20 ;  /* 0x00000014d5d67221 */ /* 0x000fca0000010000 */
[----:B------:R-:W-:-:S07]  /*2bbf0*/  MOV R219, R214 ;  /* 0x000000d600db7202 */ /* 0x000fce0000000f00 */
[----:B------:R-:W-:Y:S05]  /*2bc00*/  WARPSYNC.COLLECTIVE R218, `(.L_x_51339) ;  /* 0x00000000da087348 */ /* 0x000fea0003c00000 */
[----:B------:R0:W1:Y:S02]  /*2bc10*/  SHFL.BFLY P1, R217, R219, R222, R227 ;  /* 0x0c0000dedbd97389 */ /* 0x00006400000200e3 */
[----:B01----:R-:W-:Y:S05]  /*2bc20*/  ENDCOLLECTIVE ;  /* 0x000000000000791b */ /* 0x003fea0003800000 */
.L_x_51339:
[----:B------:R-:W-:Y:S01]  /*2bc30*/  HFMA2 R222, -RZ, RZ, 0, 4.76837158203125e-07 ;  /* 0x00000008ffde7431 */ /* 0x000fe200000001ff */
[----:B------:R-:W-:-:S05]  /*2bc40*/  MOV R21, R217 ;  /* 0x000000d900157202 */ /* 0x000fca0000000f00 */
[----:B------:R-:W-:Y:S02]  /*2bc50*/  FADD.FTZ R215, R214, R21 ;  /* 0x00000015d6d77221 */ /* 0x000fe40000010000 */
[----:B------:R-:W0:Y:S02]  /*2bc60*/  LDC R21, c[0x0][0x400] ;  /* 0x00010000ff157b82 */ /* 0x000e240000000800 */
[----:B------:R-:W-:-:S07]  /*2bc70*/  IMAD.MOV.U32 R219, RZ, RZ, R215 ;  /* 0x000000ffffdb7224 */ /* 0x000fce00078e00d7 */
[----:B0-----:R-:W-:Y:S05]  /*2bc80*/  WARPSYNC.COLLECTIVE R218, `(.L_x_51340) ;  /* 0x00000000da087348 */ /* 0x001fea0003c00000 */
[----:B------:R1:W2:Y:S02]  /*2bc90*/  SHFL.BFLY P1, R217, R219, R222, R227 ;  /* 0x0c0000dedbd97389 */ /* 0x0002a400000200e3 */
[----:B012---:R-:W-:Y:S05]  /*2bca0*/  ENDCOLLECTIVE ;  /* 0x000000000000791b */ /* 0x007fea0003800000 */
.L_x_51340:
[----:B------:R-:W-:Y:S02]  /*2bcb0*/  IMAD.MOV.U32 R222, RZ, RZ, 0x10 ;  /* 0x00000010ffde7424 */ /* 0x000fe400078e00ff */
[----:B------:R-:W-:-:S04]  /*2bcc0*/  IMAD.MOV.U32 R20, RZ, RZ, R217 ;  /* 0x000000ffff147224 */ /* 0x000fc800078e00d9 */
[----:B------:R-:W-:-:S05]  /*2bcd0*/  FADD.FTZ R216, R215, R20 ;  /* 0x00000014d7d87221 */ /* 0x000fca0000010000 */
[----:B------:R-:W-:-:S07]  /*2bce0*/  MOV R219, R216 ;  /* 0x000000d800db7202 */ /* 0x000fce0000000f00 */
[----:B------:R-:W-:Y:S05]  /*2bcf0*/  WARPSYNC.COLLECTIVE R218, `(.L_x_51341) ;  /* 0x00000000da087348 */ /* 0x000fea0003c00000 */
[----:B------:R0:W1:Y:S02]  /*2bd00*/  SHFL.BFLY P1, R217, R219, R222, R227 ;  /* 0x0c0000dedbd97389 */ /* 0x00006400000200e3 */
[----:B01----:R-:W-:Y:S05]  /*2bd10*/  ENDCOLLECTIVE ;  /* 0x000000000000791b */ /* 0x003fea0003800000 */
.L_x_51341:
        /* <DEDUP_REMOVED lines=136> */
.L_x_51342:
[----:B------:R-:W-:Y:S02]  /*2c5a0*/  IMAD.MOV.U32 R222, RZ, RZ, 0x2 ;  /* 0x00000002ffde7424 */ /* 0x000fe400078e00ff */
[----:B------:R-:W-:-:S04]  /*2c5b0*/  IMAD.MOV.U32 R213, RZ, RZ, R217 ;  /* 0x000000ffffd57224 */ /* 0x000fc800078e00d9 */
[----:B------:R-:W-:-:S05]  /*2c5c0*/  FADD.FTZ R213, R20, R213 ;  /* 0x000000d514d57221 */ /* 0x000fca0000010000 */
[----:B------:R-:W-:-:S07]  /*2c5d0*/  MOV R219, R213 ;  /* 0x000000d500db7202 */ /* 0x000fce0000000f00 */
[----:B------:R-:W-:Y:S05]  /*2c5e0*/  WARPSYNC.COLLECTIVE R218, `(.L_x_51343) ;  /* 0x00000000da087348 */ /* 0x000fea0003c00000 */
[----:B------:R0:W1:Y:S02]  /*2c5f0*/  SHFL.BFLY P1, R217, R219, R222, R227 ;  /* 0x0c0000dedbd97389 */ /* 0x00006400000200e3 */
[----:B01----:R-:W-:Y:S05]  /*2c600*/  ENDCOLLECTIVE ;  /* 0x000000000000791b */ /* 0x003fea0003800000 */
.L_x_51343:
[----:B------:R-:W-:Y:S01]  /*2c610*/  HFMA2 R222, -RZ, RZ, 0, 2.384185791015625e-07 ;  /* 0x00000004ffde7431 */ /* 0x000fe200000001ff */
[----:B------:R-:W-:-:S05]  /*2c620*/  MOV R212, R217 ;  /* 0x000000d900d47202 */ /* 0x000fca0000000f00 */
[----:B------:R-:W-:-:S04]  /*2c630*/  FADD.FTZ R212, R213, R212 ;  /* 0x000000d4d5d47221 */ /* 0x000fc80000010000 */
[----:B------:R-:W-:-:S07]  /*2c640*/  IMAD.MOV.U32 R219, RZ, RZ, R212 ;  /* 0x000000ffffdb7224 */ /* 0x000fce00078e00d4 */
[----:B------:R-:W-:Y:S05]  /*2c650*/  WARPSYNC.COLLECTIVE R218, `(.L_x_51344) ;  /* 0x00000000da087348 */ /* 0x000fea0003c00000 */
[----:B------:R0:W1:Y:S02]  /*2c660*/  SHFL.BFLY P1, R217, R219, R222, R227 ;  /* 0x0c0000dedbd97389 */ /* 0x00006400000200e3 */
[----:B01----:R-:W-:Y:S05]  /*2c670*/  ENDCOLLECTIVE ;  /* 0x000000000000791b */ /* 0x003fea0003800000 */
.L_x_51344:
[----:B------:R-:W-:Y:S02]  /*2c680*/  IMAD.MOV.U32 R222, RZ, RZ, 0x8 ;  /* 0x00000008ffde7424 */ /* 0x000fe400078e00ff */
[----:B------:R-:W-:-:S04]  /*2c690*/  IMAD.MOV.U32 R215, RZ, RZ, R217 ;  /* 0x000000ffffd77224 */ /* 0x000fc800078e00d9 */
[----:B------:R-:W-:-:S05]  /*2c6a0*/  FADD.FTZ R215, R212, R215 ;  /* 0x000000d7d4d77221 */ /* 0x000fca0000010000 */
[----:B------:R-:W-:-:S07]  /*2c6b0*/  MOV R219, R215 ;  /* 0x000000d700db7202 */ /* 0x000fce0000000f00 */
[----:B------:R-:W-:Y:S05]  /*2c6c0*/  WARPSYNC.COLLECTIVE R218, `(.L_x_51345) ;  /* 0x00000000da087348 */ /* 0x000fea0003c00000 */
[----:B------:R0:W1:Y:S02]  /*2c6d0*/  SHFL.BFLY P1, R217, R219, R222, R227 ;  /* 0x0c0000dedbd97389 */ /* 0x00006400000200e3 */
[----:B01----:R-:W-:Y:S05]  /*2c6e0*/  ENDCOLLECTIVE ;  /* 0x000000000000791b */ /* 0x003fea0003800000 */
.L_x_51345:
[----:B------:R-:W-:Y:S01]  /*2c6f0*/  HFMA2 R222, -RZ, RZ, 0, 9.5367431640625e-07 ;  /* 0x00000010ffde7431 */ /* 0x000fe200000001ff */
[----:B------:R-:W-:-:S05]  /*2c700*/  MOV R214, R217 ;  /* 0x000000d900d67202 */ /* 0x000fca0000000f00 */
[----:B------:R-:W-:-:S04]  /*2c710*/  FADD.FTZ R214, R215, R214 ;  /* 0x000000d6d7d67221 */ /* 0x000fc80000010000 */
[----:B------:R-:W-:-:S07]  /*2c720*/  IMAD.MOV.U32 R219, RZ, RZ, R214 ;  /* 0x000000ffffdb7224 */ /* 0x000fce00078e00d6 */
[----:B------:R-:W-:Y:S05]  /*2c730*/  WARPSYNC.COLLECTIVE R218, `(.L_x_51346) ;  /* 0x00000000da087348 */ /* 0x000fea0003c00000 */
[----:B------:R0:W1:Y:S02]  /*2c740*/  SHFL.BFLY P1, R217, R219, R222, R227 ;  /* 0x0c0000dedbd97389 */ /* 0x00006400000200e3 */
[----:B01----:R-:W-:Y:S05]  /*2c750*/  ENDCOLLECTIVE ;  /* 0x000000000000791b */ /* 0x003fea0003800000 */
.L_x_51346:
[----:B------:R-:W-:Y:S05]  /*2c760*/  BRA `(.L_x_51347) ;  /* 0xffffffe000b47947 */ /* 0x000fea000383ffff */
.L_x_51348:
        /* <DEDUP_REMOVED lines=9> */
.L_x_71541:


//--------------------- .text._ZN10layer_norm13ln_fwd_kernelINS_13Kernel_traitsIf6__halffS2_fjLj2048ELj1ELj4ELj1ELj16ENS_18Kernel_traits_baseILj2048EfS2_fS2_fjLj128EEEEELb1ELb0ELb1ELb0EEEvNS_9FwdParamsE --------------------------
	.section	.text._ZN10layer_norm13ln_fwd_kernelINS_13Kernel_traitsIf6__halffS2_fjLj2048ELj1ELj4ELj1ELj16ENS_18Kernel_traits_baseILj2048EfS2_fS2_fjLj128EEEEELb1ELb0ELb1ELb0EEEvNS_9FwdParamsE,"ax",@progbits
	.align	128
        .global         _ZN10layer_norm13ln_fwd_kernelINS_13Kernel_traitsIf6__halffS2_fjLj2048ELj1ELj4ELj1ELj16ENS_18Kernel_traits_baseILj2048EfS2_fS2_fjLj128EEEEELb1ELb0ELb1ELb0EEEvNS_9FwdParamsE
        .type           _ZN10layer_norm13ln_fwd_kernelINS_13Kernel_traitsIf6__halffS2_fjLj2048ELj1ELj4ELj1ELj16ENS_18Kernel_traits_baseILj2048EfS2_fS2_fjLj128EEEEELb1ELb0ELb1ELb0EEEvNS_9FwdParamsE,@function
        .size           _ZN10layer_norm13ln_fwd_kernelINS_13Kernel_traitsIf6__halffS2_fjLj2048ELj1ELj4ELj1ELj16ENS_18Kernel_traits_baseILj2048EfS2_fS2_fjLj128EEEEELb1ELb0ELb1ELb0EEEvNS_9FwdParamsE,(.L_x_71542 - _ZN10layer_norm13ln_fwd_kernelINS_13Kernel_traitsIf6__halffS2_fjLj2048ELj1ELj4ELj1ELj16ENS_18Kernel_traits_baseILj2048EfS2_fS2_fjLj128EEEEELb1ELb0ELb1ELb0EEEvNS_9FwdParamsE)
        .other          _ZN10layer_norm13ln_fwd_kernelINS_13Kernel_traitsIf6__halffS2_fjLj2048ELj1ELj4ELj1ELj16ENS_18Kernel_traits_baseILj2048EfS2_fS2_fjLj128EEEEELb1ELb0ELb1ELb0EEEvNS_9FwdParamsE,@"STO_CUDA_ENTRY STV_DEFAULT"
_ZN10layer_norm13ln_fwd_kernelINS_13Kernel_traitsIf6__halffS2_fjLj2048ELj1ELj4ELj1ELj16ENS_18Kernel_traits_baseILj2048EfS2_fS2_fjLj128EEEEELb1ELb0ELb1ELb0EEEvNS_9FwdParamsE:
.text._ZN10layer_norm13ln_fwd_kernelINS_13Kernel_traitsIf6__halffS2_fjLj2048ELj1ELj4ELj1ELj16ENS_18Kernel_traits_baseILj2048EfS2_fS2_fjLj128EEEEELb1ELb0ELb1ELb0EEEvNS_9FwdParamsE:
        /* <DEDUP_REMOVED lines=136> */
.L_x_51350:
        /* <DEDUP_REMOVED lines=79> */
.L_x_51351:
[----:B------:R-:W-:Y:S05]  /*0d70*/  BSYNC.RECONVERGENT B0 ;  /* 0x0000000000007941 */ /* 0x000fea0003800200 */
.L_x_51349:
        /* <DEDUP_REMOVED lines=71> */
.L_x_52304:
        /* <DEDUP_REMOVED lines=36> */
.L_x_51356:
[----:B------:R-:W-:Y:S05]  /*1430*/  BSYNC.RECONVERGENT B2 ;  /* 0x0000000000027941 */ /* 0x000fea0003800200 */
.L_x_51355:
        /* <DEDUP_REMOVED lines=29> */
.L_x_51363:
        /* <DEDUP_REMOVED lines=13> */
.L_x_51365:
[----:B------:R-:W-:Y:S05]  /*16e0*/  BSYNC.RECONVERGENT B5 ;  /* 0x0000000000057941 */ /* 0x000fea0003800200 */
.L_x_51364:
        /* <DEDUP_REMOVED lines=41> */
.L_x_51362:
[----:B------:R-:W-:Y:S05]  /*1980*/  BSYNC.RECONVERGENT B4 ;  /* 0x0000000000047941 */ /* 0x000fea0003800200 */
.L_x_51361:
        /* <DEDUP_REMOVED lines=10> */
.L_x_51360:
[----:B------:R-:W-:Y:S05]  /*1a30*/  BSYNC.RECONVERGENT B3 ;  /* 0x0000000000037941 */ /* 0x000fea0003800200 */
.L_x_51359:
        /* <DEDUP_REMOVED lines=20> */
.L_x_51370:
        /* <DEDUP_REMOVED lines=13> */
.L_x_51372:
[----:B------:R-:W-:Y:S05]  /*1c50*/  BSYNC.RECONVERGENT B5 ;  /* 0x0000000000057941 */ /* 0x000fea0003800200 */
.L_x_51371:
        /* <DEDUP_REMOVED lines=42> */
.L_x_51369:
[----:B------:R-:W-:Y:S05]  /*1f00*/  BSYNC.RECONVERGENT B4 ;  /* 0x0000000000047941 */ /* 0x000fea0003800200 */
.L_x_51368:
        /* <DEDUP_REMOVED lines=10> */
.L_x_51367:
[----:B------:R-:W-:Y:S05]  /*1fb0*/  BSYNC.RECONVERGENT B3 ;  /* 0x0000000000037941 */ /* 0x000fea0003800200 */
.L_x_51366:
        /* <DEDUP_REMOVED lines=20> */
.L_x_51377:
        /* <DEDUP_REMOVED lines=13> */
.L_x_51379:
[----:B------:R-:W-:Y:S05]  /*21d0*/  BSYNC.RECONVERGENT B5 ;  /* 0x0000000000057941 */ /* 0x000fea0003800200 */
.L_x_51378:
        /* <DEDUP_REMOVED lines=42> */
.L_x_51376:
[----:B------:R-:W-:Y:S05]  /*2480*/  BSYNC.RECONVERGENT B4 ;  /* 0x0000000000047941 */ /* 0x000fea0003800200 */
.L_x_51375:
        /* <DEDUP_REMOVED lines=10> */
.L_x_51374:
[----:B------:R-:W-:Y:S05]  /*2530*/  BSYNC.RECONVERGENT B3 ;  /* 0x0000000000037941 */ /* 0x000fea0003800200 */
.L_x_51373:
        /* <DEDUP_REMOVED lines=20> */
.L_x_51384:
        /* <DEDUP_REMOVED lines=13> */
.L_x_51386:
[----:B------:R-:W-:Y:S05]  /*2750*/  BSYNC.RECONVERGENT B5 ;  /* 0x0000000000057941 */ /* 0x000fea0003800200 */
.L_x_51385:
        /* <DEDUP_REMOVED lines=42> */
.L_x_51383:
[----:B------:R-:W-:Y:S05]  /*2a00*/  BSYNC.RECONVERGENT B4 ;  /* 0x0000000000047941 */ /* 0x000fea0003800200 */
.L_x_51382:
        /* <DEDUP_REMOVED lines=10> */
.L_x_51381:
[----:B------:R-:W-:Y:S05]  /*2ab0*/  BSYNC.RECONVERGENT B3 ;  /* 0x0000000000037941 */ /* 0x000fea0003800200 */
.L_x_51380:
        /* <DEDUP_REMOVED lines=20> */
.L_x_51391:
        /* <DEDUP_REMOVED lines=13> */
.L_x_51393:
[----:B------:R-:W-:Y:S05]  /*2cd0*/  BSYNC.RECONVERGENT B5 ;  /* 0x0000000000057941 */ /* 0x000fea0003800200 */
.L_x_51392:
        /* <DEDUP_REMOVED lines=42> */
.L_x_51390:
[----:B------:R-:W-:Y:S05]  /*2f80*/  BSYNC.RECONVERGENT B4 ;  /* 0x0000000000047941 */ /* 0x000fea0003800200 */
.L_x_51389:
        /* <DEDUP_REMOVED lines=10> */
.L_x_51388:
[----:B------:R-:W-:Y:S05]  /*3030*/  BSYNC.RECONVERGENT B3 ;  /* 0x0000000000037941 */ /* 0x000fea0003800200 */
.L_x_51387:
        /* <DEDUP_REMOVED lines=20> */
.L_x_51398:
        /* <DEDUP_REMOVED lines=13> */
.L_x_51400:
[----:B------:R-:W-:Y:S05]  /*3250*/  BSYNC.RECONVERGENT B5 ;  /* 0x0000000000057941 */ /* 0x000fea0003800200 */
.L_x_51399:
        /* <DEDUP_REMOVED lines=42> */
.L_x_51397:
[----:B------:R-:W-:Y:S05]  /*3500*/  BSYNC.RECONVERGENT B4 ;  /* 0x0000000000047941 */ /* 0x000fea0003800200 */
.L_x_51396:
        /* <DEDUP_REMOVED lines=10> */
.L_x_51395:
[----:B------:R-:W-:Y:S05]  /*35b0*/  BSYNC.RECONVERGENT B3 ;  /* 0x0000000000037941 */ /* 0x000fea0003800200 */
.L_x_51394:
        /* <DEDUP_REMOVED lines=20> */
.L_x_51405:
        /* <DEDUP_REMOVED lines=13> */
.L_x_51407:
[----:B------:R-:W-:Y:S05]  /*37d0*/  BSYNC.RECONVERGENT B5 ;  /* 0x0000000000057941 */ /* 0x000fea0003800200 */
.L_x_51406:
        /* <DEDUP_REMOVED lines=42> */
.L_x_51404:
[----:B------:R-:W-:Y:S05]  /*3a80*/  BSYNC.RECONVERGENT B4 ;  /* 0x0000000000047941 */ /* 0x000fea0003800200 */
.L_x_51403:
        /* <DEDUP_REMOVED lines=10> */
.L_x_51402:
[----:B------:R-:W-:Y:S05]  /*3b30*/  BSYNC.RECONVERGENT B3 ;  /* 0x0000000000037941 */ /* 0x000fea0003800200 */
.L_x_51401:
        /* <DEDUP_REMOVED lines=19> */
.L_x_51411:
        /* <DEDUP_REMOVED lines=13> */
.L_x_51413:
[----:B------:R-:W-:Y:S05]  /*3d40*/  BSYNC.RECONVERGENT B4 ;  /* 0x0000000000047941 */ /* 0x000fea0003800200 */
.L_x_51412:
        /* <DEDUP_REMOVED lines=42> */
.L_x_51410:
[----:B------:R-:W-:Y:S05]  /*3ff0*/  BSYNC.RECONVERGENT B3 ;  /* 0x0000000000037941 */ /* 0x000fea0003800200 */
.L_x_51409:
        /* <DEDUP_REMOVED lines=11> */
.L_x_51358:
        /* <DEDUP_REMOVED lines=21> */
.L_x_51418:
        /* <DEDUP_REMOVED lines=13> */
.L_x_51420:
[----:B------:R-:W-:Y:S05]  /*42d0*/  BSYNC.RECONVERGENT B5 ;  /* 0x0000000000057941 */ /* 0x000fea0003800200 */
.L_x_51419:
        /* <DEDUP_REMOVED lines=42> */
.L_x_51417:
[----:B------:R-:W-:Y:S05]  /*4580*/  BSYNC.RECONVERGENT B4 ;  /* 0x0000000000047941 */ /* 0x000fea0003800200 */
.L_x_51416:
        /* <DEDUP_REMOVED lines=9> */
.L_x_51415:
[----:B------:R-:W-:Y:S05]  /*4620*/  BSYNC.RECONVERGENT B3 ;  /* 0x0000000000037941 */ /* 0x000fea0003800200 */
.L_x_51414:
        /* <DEDUP_REMOVED lines=17> */
.L_x_51425:
        /* <DEDUP_REMOVED lines=13> */
.L_x_51427:
[----:B------:R-:W-:Y:S05]  /*4810*/  BSYNC.RECONVERGENT B5 ;  /* 0x0000000000057941 */ /* 0x000fea0003800200 */
.L_x_51426:
        /* <DEDUP_REMOVED lines=42> */
.L_x_51424:
[----:B------:R-:W-:Y:S05]  /*4ac0*/  BSYNC.RECONVERGENT B4 ;  /* 0x0000000000047941 */ /* 0x000fea0003800200 */
.L_x_51423:
        /* <DEDUP_REMOVED lines=9> */
.L_x_51422:
[----:B------:R-:W-:Y:S05]  /*4b60*/  BSYNC.RECONVERGENT B3 ;  /* 0x0000000000037941 */ /* 0x000fea0003800200 */
.L_x_51421:
        /* <DEDUP_REMOVED lines=17> */
.L_x_51432:
        /* <DEDUP_REMOVED lines=13> */
.L_x_51434:
[----:B------:R-:W-:Y:S05]  /*4d50*/  BSYNC.RECONVERGENT B5 ;  /* 0x0000000000057941 */ /* 0x000fea0003800200 */
.L_x_51433:
        /* <DEDUP_REMOVED lines=42> */
.L_x_51431:
[----:B------:R-:W-:Y:S05]  /*5000*/  BSYNC.RECONVERGENT B4 ;  /* 0x0000000000047941 */ /* 0x000fea0003800200 */
.L_x_51430:
        /* <DEDUP_REMOVED lines=9> */
.L_x_51429:
[----:B------:R-:W-:Y:S05]  /*50a0*/  BSYNC.RECONVERGENT B3 ;  /* 0x0000000000037941 */ /* 0x000fea0003800200 */
.L_x_51428:
        /* <DEDUP_REMOVED lines=17> */
.L_x_51439:
        /* <DEDUP_REMOVED lines=13> */
.L_x_51441:
[----:B------:R-:W-:Y:S05]  /*5290*/  BSYNC.RECONVERGENT B5 ;  /* 0x0000000000057941 */ /* 0x000fea0003800200 */
.L_x_51440:
        /* <DEDUP_REMOVED lines=42> */
.L_x_51438:
[----:B------:R-:W-:Y:S05]  /*5540*/  BSYNC.RECONVERGENT B4 ;  /* 0x0000000000047941 */ /* 0x000fea0003800200 */
.L_x_51437:
        /* <DEDUP_REMOVED lines=9> */
.L_x_51436:
[----:B------:R-:W-:Y:S05]  /*55e0*/  BSYNC.RECONVERGENT B3 ;  /* 0x0000000000037941 */ /* 0x000fea0003800200 */
.L_x_51435:
        /* <DEDUP_REMOVED lines=17> */
.L_x_51446:
        /* <DEDUP_REMOVED lines=13> */
.L_x_51448:
[----:B------:R-:W-:Y:S05]  /*57d0*/  BSYNC.RECONVERGENT B5 ;  /* 0x0000000000057941 */ /* 0x000fea0003800200 */
.L_x_51447:
        /* <DEDUP_REMOVED lines=42> */
.L_x_51445:
[----:B------:R-:W-:Y:S05]  /*5a80*/  BSYNC.RECONVERGENT B4 ;  /* 0x0000000000047941 */ /* 0x000fea0003800200 */
.L_x_51444:
        /* <DEDUP_REMOVED lines=9> */
.L_x_51443:
[----:B------:R-:W-:Y:S05]  /*5b20*/  BSYNC.RECONVERGENT B3 ;  /* 0x0000000000037941 */ /* 0x000fea0003800200 */
.L_x_51442:
        /* <DEDUP_REMOVED lines=17> */
.L_x_51453:
        /* <DEDUP_REMOVED lines=13> */
.L_x_51455:
[----:B------:R-:W-:Y:S05]  /*5d10*/  BSYNC.RECONVERGENT B5 ;  /* 0x0000000000057941 */ /* 0x000fea0003800200 */
.L_x_51454:
        /* <DEDUP_REMOVED lines=42> */
.L_x_51452:
[----:B------:R-:W-:Y:S05]  /*5fc0*/  BSYNC.RECONVERGENT B4 ;  /* 0x0000000000047941 */ /* 0x000fea0003800200 */
.L_x_51451:
        /* <DEDUP_REMOVED lines=9> */
.L_x_51450:
[----:B------:R-:W-:Y:S05]  /*6060*/  BSYNC.RECONVERGENT B3 ;  /* 0x0000000000037941 */ /* 0x000fea0003800200 */
.L_x_51449:
        /* <DEDUP_REMOVED lines=17> */
.L_x_51460:
        /* <DEDUP_REMOVED lines=13> */
.L_x_51462:
[----:B------:R-:W-:Y:S05]  /*6250*/  BSYNC.RECONVERGENT B5 ;  /* 0x0000000000057941 */ /* 0x000fea0003800200 */
.L_x_51461:
        /* <DEDUP_REMOVED lines=42> */
.L_x_51459:
[----:B------:R-:W-:Y:S05]  /*6500*/  BSYNC.RECONVERGENT B4 ;  /* 0x0000000000047941 */ /* 0x000fea0003800200 */
.L_x_51458:
        /* <DEDUP_REMOVED lines=9> */
.L_x_51457:
[----:B------:R-:W-:Y:S05]  /*65a0*/  BSYNC.RECONVERGENT B3 ;  /* 0x0000000000037941 */ /* 0x000fea0003800200 */
.L_x_51456:
        /* <DEDUP_REMOVED lines=16> */
.L_x_51465:
        /* <DEDUP_REMOVED lines=13> */
.L_x_51467:
[----:B------:R-:W-:Y:S05]  /*6780*/  BSYNC.RECONVERGENT B4 ;  /* 0x0000000000047941 */ /* 0x000fea0003800200 */
.L_x_51466:
        /* <DEDUP_REMOVED lines=42> */
.L_x_51464:
[----:B------:R-:W-:Y:S05]  /*6a30*/  BSYNC.RECONVERGENT B3 ;  /* 0x0000000000037941 */ /* 0x000fea0003800200 */
.L_x_51463:
        /* <DEDUP_REMOVED lines=9> */
.L_x_51408:
[----:B------:R-:W-:Y:S05]  /*6ad0*/  BSYNC.RECONVERGENT B2 ;  /* 0x0000000000027941 */ /* 0x000fea0003800200 */
.L_x_51357:
        /* <DEDUP_REMOVED lines=27> */
.L_x_51469:
[----:B------:R-:W-:Y:S05]  /*6c90*/  BSYNC.RECONVERGENT B2 ;  /* 0x0000000000027941 */ /* 0x000fea0003800200 */
.L_x_51468:
[----:B------:R-:W-:Y:S02]  /*6ca0*/  VIADD R225, R225, 0x20 ;  /* 0x00000020e1e17836 */ /* 0x000fe40000000000 */
[----:B------:R-:W-:-:S07]  /*6cb0*/  VIADD R224, R224, 0x20 ;  /* 0x00000020e0e07836 */ /* 0x000fce0000000000 */
.L_x_51354:
[----:B------:R-:W-:Y:S05]  /*6cc0*/  BSYNC.RECONVERGENT B1 ;  /* 0x0000000000017941 */ /* 0x000fea0003800200 */
.L_x_51353:
        /* <DEDUP_REMOVED lines=10> */
.L_x_51473:
[----:B------:R-:W-:Y:S05]  /*6d70*/  BSYNC.RECONVERGENT B2 ;  /* 0x0000000000027941 */ /* 0x000fea0003800200 */
.L_x_51472:
        /* <DEDUP_REMOVED lines=29> */
.L_x_51480:
        /* <DEDUP_REMOVED lines=13> */
.L_x_51482:
[----:B------:R-:W-:Y:S05]  /*7020*/  BSYNC.RECONVERGENT B5 ;  /* 0x0000000000057941 */ /* 0x000fea0003800200 */
.L_x_51481:
        /* <DEDUP_REMOVED lines=41> */
.L_x_51479:
[----:B------:R-:W-:Y:S05]  /*72c0*/  BSYNC.RECONVERGENT B4 ;  /* 0x0000000000047941 */ /* 0x000fea0003800200 */
.L_x_51478:
        /* <DEDUP_REMOVED lines=10> */
.L_x_51477:
[----:B------:R-:W-:Y:S05]  /*7370*/  BSYNC.RECONVERGENT B3 ;  /* 0x0000000000037941 */ /* 0x000fea0003800200 */
.L_x_51476:
        /* <DEDUP_REMOVED lines=20> */
.L_x_51487:
        /* <DEDUP_REMOVED lines=13> */
.L_x_51489:
[----:B------:R-:W-:Y:S05]  /*7590*/  BSYNC.RECONVERGENT B5 ;  /* 0x0000000000057941 */ /* 0x000fea0003800200 */
.L_x_51488:
        /* <DEDUP_REMOVED lines=42> */
.L_x_51486:
[----:B------:R-:W-:Y:S05]  /*7840*/  BSYNC.RECONVERGENT B4 ;  /* 0x0000000000047941 */ /* 0x000fea0003800200 */
.L_x_51485:
        /* <DEDUP_REMOVED lines=10> */
.L_x_51484:
[----:B------:R-:W-:Y:S05]  /*78f0*/  BSYNC.RECONVERGENT B3 ;  /* 0x0000000000037941 */ /* 0x000fea0003800200 */
.L_x_51483:
        /* <DEDUP_REMOVED lines=20> */
.L_x_51494:
        /* <DEDUP_REMOVED lines=13> */
.L_x_51496:
[----:B------:R-:W-:Y:S05]  /*7b10*/  BSYNC.RECONVERGENT B5 ;  /* 0x0000000000057941 */ /* 0x000fea0003800200 */
.L_x_51495:
        /* <DEDUP_REMOVED lines=42> */
.L_x_51493:
[----:B------:R-:W-:Y:S05]  /*7dc0*/  BSYNC.RECONVERGENT B4 ;  /* 0x0000000000047941 */ /* 0x000fea0003800200 */
.L_x_51492:
        /* <DEDUP_REMOVED lines=10> */
.L_x_51491:
[----:B------:R-:W-:Y:S05]  /*7e70*/  BSYNC.RECONVERGENT B3 ;  /* 0x0000000000037941 */ /* 0x000fea0003800200 */
.L_x_51490:
        /* <DEDUP_REMOVED lines=20> */
.L_x_51501:
        /* <DEDUP_REMOVED lines=13> */
.L_x_51503:
[----:B------:R-:W-:Y:S05]  /*8090*/  BSYNC.RECONVERGENT B5 ;  /* 0x0000000000057941 */ /* 0x000fea0003800200 */
.L_x_51502:
        /* <DEDUP_REMOVED lines=42> */
.L_x_51500:
[----:B------:R-:W-:Y:S05]  /*8340*/  BSYNC.RECONVERGENT B4 ;  /* 0x0000000000047941 */ /* 0x000fea0003800200 */
.L_x_51499:
        /* <DEDUP_REMOVED lines=10> */
.L_x_51498:
[----:B------:R-:W-:Y:S05]  /*83f0*/  BSYNC.RECONVERGENT B3 ;  /* 0x0000000000037941 */ /* 0x000fea0003800200 */
.L_x_51497:
        /* <DEDUP_REMOVED lines=20> */
.L_x_51508:
        /* <DEDUP_REMOVED lines=13> */
.L_x_51510:
[----:B------:R-:W-:Y:S05]  /*8610*/  BSYNC.RECONVERGENT B5 ;  /* 0x0000000000057941 */ /* 0x000fea0003800200 */
.L_x_51509:
        /* <DEDUP_REMOVED lines=42> */
.L_x_51507:
[----:B------:R-:W-:Y:S05]  /*88c0*/  BSYNC.RECONVERGENT B4 ;  /* 0x0000000000047941 */ /* 0x000fea0003800200 */
.L_x_51506:
        /* <DEDUP_REMOVED lines=10> */
.L_x_51505:
[----:B------:R-:W-:Y:S05]  /*8970*/  BSYNC.RECONVERGENT B3 ;  /* 0x0000000000037941 */ /* 0x000fea0003800200 */
.L_x_51504:
        /* <DEDUP_REMOVED lines=20> */
.L_x_51515:
        /* <DEDUP_REMOVED lines=13> */
.L_x_51517:
[----:B------:R-:W-:Y:S05]  /*8b90*/  BSYNC.RECONVERGENT B5 ;  /* 0x0000000000057941 */ /* 0x000fea0003800200 */
.L_x_51516:
        /* <DEDUP_REMOVED lines=42> */
.L_x_51514:
[----:B------:R-:W-:Y:S05]  /*8e40*/  BSYNC.RECONVERGENT B4 ;  /* 0x0000000000047941 */ /* 0x000fea0003800200 */
.L_x_51513:
        /* <DEDUP_REMOVED lines=10> */
.L_x_51512:
[----:B------:R-:W-:Y:S05]  /*8ef0*/  BSYNC.RECONVERGENT B3 ;  /* 0x0000000000037941 */ /* 0x000fea0003800200 */
.L_x_51511:
        /* <DEDUP_REMOVED lines=20> */
.L_x_51522:
        /* <DEDUP_REMOVED lines=13> */
.L_x_51524:
[----:B------:R-:W-:Y:S05]  /*9110*/  BSYNC.RECONVERGENT B5 ;  /* 0x0000000000057941 */ /* 0x000fea0003800200 */
.L_x_51523:
        /* <DEDUP_REMOVED lines=42> */
.L_x_51521:
[----:B------:R-:W-:Y:S05]  /*93c0*/  BSYNC.RECONVERGENT B4 ;  /* 0x0000000000047941 */ /* 0x000fea0003800200 */
.L_x_51520:
        /* <DEDUP_REMOVED lines=10> */
.L_x_51519:
[----:B------:R-:W-:Y:S05]  /*9470*/  BSYNC.RECONVERGENT B3 ;  /* 0x0000000000037941 */ /* 0x000fea0003800200 */
.L_x_51518:
        /* <DEDUP_REMOVED lines=19> */
.L_x_51528:
        /* <DEDUP_REMOVED lines=13> */
.L_x_51530:
[----:B------:R-:W-:Y:S05]  /*9680*/  BSYNC.RECONVERGENT B4 ;  /* 0x0000000000047941 */ /* 0x000fea0003800200 */
.L_x_51529:
        /* <DEDUP_REMOVED lines=42> */
.L_x_51527:
[----:B------:R-:W-:Y:S05]  /*9930*/  BSYNC.RECONVERGENT B3 ;  /* 0x0000000000037941 */ /* 0x000fea0003800200 */
.L_x_51526:
        /* <DEDUP_REMOVED lines=11> */
.L_x_51475:
        /* <DEDUP_REMOVED lines=21> */
.L_x_51535:
        /* <DEDUP_REMOVED lines=13> */
.L_x_51537:
[----:B------:R-:W-:Y:S05]  /*9c10*/  BSYNC.RECONVERGENT B5 ;  /* 0x0000000000057941 */ /* 0x000fea0003800200 */
.L_x_51536:
        /* <DEDUP_REMOVED lines=42> */
.L_x_51534:
[----:B------:R-:W-:Y:S05]  /*9ec0*/  BSYNC.RECONVERGENT B4 ;  /* 0x0000000000047941 */ /* 0x000fea0003800200 */
.L_x_51533:
        /* <DEDUP_REMOVED lines=9> */
.L_x_51532:
[----:B------:R-:W-:Y:S05]  /*9f60*/  BSYNC.RECONVERGENT B3 ;  /* 0x0000000000037941 */ /* 0x000fea0003800200 */
.L_x_51531:
        /* <DEDUP_REMOVED lines=17> */
.L_x_51542:
        /* <DEDUP_REMOVED lines=13> */
.L_x_51544:
[----:B------:R-:W-:Y:S05]  /*a150*/  BSYNC.RECONVERGENT B5 ;  /* 0x0000000000057941 */ /* 0x000fea0003800200 */
.L_x_51543:
        /* <DEDUP_REMOVED lines=42> */
.L_x_51541:
[----:B------:R-:W-:Y:S05]  /*a400*/  BSYNC.RECONVERGENT B4 ;  /* 0x0000000000047941 */ /* 0x000fea0003800200 */
.L_x_51540:
        /* <DEDUP_REMOVED lines=9> */
.L_x_51539:
[----:B------:R-:W-:Y:S05]  /*a4a0*/  BSYNC.RECONVERGENT B3 ;  /* 0x0000000000037941 */ /* 0x000fea0003800200 */
.L_x_51538:
        /* <DEDUP_REMOVED lines=17> */
.L_x_51549:
        /* <DEDUP_REMOVED lines=13> */
.L_x_51551:
[----:B------:R-:W-:Y:S05]  /*a690*/  BSYNC.RECONVERGENT B5 ;  /* 0x0000000000057941 */ /* 0x000fea0003800200 */
.L_x_51550:
        /* <DEDUP_REMOVED lines=42> */
.L_x_51548:
[----:B------:R-:W-:Y:S05]  /*a940*/  BSYNC.RECONVERGENT B4 ;  /* 0x0000000000047941 */ /* 0x000fea0003800200 */
.L_x_51547:
        /* <DEDUP_REMOVED lines=9> */
.L_x_51546:
[----:B------:R-:W-:Y:S05]  /*a9e0*/  BSYNC.RECONVERGENT B3 ;  /* 0x0000000000037941 */ /* 0x000fea0003800200 */
.L_x_51545:
        /* <DEDUP_REMOVED lines=17> */
.L_x_51556:
        /* <DEDUP_REMOVED lines=13> */
.L_x_51558:
[----:B------:R-:W-:Y:S05]  /*abd0*/  BSYNC.RECONVERGENT B5 ;  /* 0x0000000000057941 */ /* 0x000fea0003800200 */
.L_x_51557:
        /* <DEDUP_REMOVED lines=42> */
.L_x_51555:
[----:B------:R-:W-:Y:S05]  /*ae80*/  BSYNC.RECONVERGENT B4 ;  /* 0x0000000000047941 */ /* 0x000fea0003800200 */
.L_x_51554:
        /* <DEDUP_REMOVED lines=9> */
.L_x_51553:
[----:B------:R-:W-:Y:S05]  /*af20*/  BSYNC.RECONVERGENT B3 ;  /* 0x0000000000037941 */ /* 0x000fea0003800200 */
.L_x_51552:
        /* <DEDUP_REMOVED lines=17> */
.L_x_51563:
        /* <DEDUP_REMOVED lines=13> */
.L_x_51565:
[----:B------:R-:W-:Y:S05]  /*b110*/  BSYNC.RECONVERGENT B5 ;  /* 0x0000000000057941 */ /* 0x000fea0003800200 */
.L_x_51564:
        /* <DEDUP_REMOVED lines=42> */
.L_x_51562:
[----:B------:R-:W-:Y:S05]  /*b3c0*/  BSYNC.RECONVERGENT B4 ;  /* 0x0000000000047941 */ /* 0x000fea0003800200 */
.L_x_51561:
        /* <DEDUP_REMOVED lines=9> */
.L_x_51560:
[----:B------:R-:W-:Y:S05]  /*b460*/  BSYNC.RECONVERGENT B3 ;  /* 0x0000000000037941 */ /* 0x000fea0003800200 */
.L_x_51559:
        /* <DEDUP_REMOVED lines=17> */
.L_x_51570:
[----:B------:R-:W-:Y:S01]  /*b580*/  IADD3 R217, PT, PT, R217, 0x1, RZ ;  /* 0x00000001d9d97810 */ /* 0x000fe20007ffe0ff */
[----:B------:R-:W-:Y:S03]  /*b590*/  BSSY.RECONVERGENT B5, `(.L_x_51571) ;  /* 0x000000c000057945 */ /* 0x000fe60003800200 */
[C---:B------:R-:W-:Y:S01]  /*b5a0*/  ISETP.NE.AND P1, PT, R217.reuse, RZ, PT ;  /* 0x000000ffd900720c */ /* 0x040fe20003f25270 */
[----:B-1----:R-:W-:-:S12]  /*b5b0*/  IMAD.WIDE.U32 R230, R217, -0x2daee0ad, RZ ;  /* 0xd2511f53d9e67825 */ /* 0x002fd800078e00ff */
        /* <DEDUP_REMOVED lines=9> */
.L_x_51572:
[----:B------:R-:W-:Y:S05]  /*b650*/  BSYNC.RECONVERGENT B5 ;  /* 0x0000000000057941 */ /* 0x000fea0003800200 */
.L_x_51571:
[----:B0-----:R-:W-:Y:S01]  /*b660*/  IMAD.WIDE.U32 R228, R218, -0x326172a9, RZ ;  /* 0xcd9e8d57dae47825 */ /* 0x001fe200078e00ff */
        /* <DEDUP_REMOVED lines=41> */
.L_x_51569:
[----:B------:R-:W-:Y:S05]  /*b900*/  BSYNC.RECONVERGENT B4 ;  /* 0x0000000000047941 */ /* 0x000fea0003800200 */
.L_x_51568:
        /* <DEDUP_REMOVED lines=9> */
.L_x_51567:
[----:B------:R-:W-:Y:S05]  /*b9a0*/  BSYNC.RECONVERGENT B3 ;  /* 0x0000000000037941 */ /* 0x000fea0003800200 */
.L_x_51566:
        /* <DEDUP_REMOVED lines=17> */
.L_x_51577:
        /* <DEDUP_REMOVED lines=13> */
.L_x_51579:
[----:B------:R-:W-:Y:S05]  /*bb90*/  BSYNC.RECONVERGENT B5 ;  /* 0x0000000000057941 */ /* 0x000fea0003800200 */
.L_x_51578:
        /* <DEDUP_REMOVED lines=42> */
.L_x_51576:
[----:B------:R-:W-:Y:S05]  /*be40*/  BSYNC.RECONVERGENT B4 ;  /* 0x0000000000047941 */ /* 0x000fea0003800200 */
.L_x_51575:
        /* <DEDUP_REMOVED lines=9> */
.L_x_51574:
[----:B------:R-:W-:Y:S05]  /*bee0*/  BSYNC.RECONVERGENT B3 ;  /* 0x0000000000037941 */ /* 0x000fea0003800200 */
.L_x_51573:
        /* <DEDUP_REMOVED lines=16> */
.L_x_51582:
        /* <DEDUP_REMOVED lines=13> */
.L_x_51584:
[----:B------:R-:W-:Y:S05]  /*c0c0*/  BSYNC.RECONVERGENT B4 ;  /* 0x0000000000047941 */ /* 0x000fea0003800200 */
.L_x_51583:
        /* <DEDUP_REMOVED lines=42> */
.L_x_51581:
[----:B------:R-:W-:Y:S05]  /*c370*/  BSYNC.RECONVERGENT B3 ;  /* 0x0000000000037941 */ /* 0x000fea0003800200 */
.L_x_51580:
        /* <DEDUP_REMOVED lines=9> */
.L_x_51525:
[----:B------:R-:W-:Y:S05]  /*c410*/  BSYNC.RECONVERGENT B2 ;  /* 0x0000000000027941 */ /* 0x000fea0003800200 */
.L_x_51474:
[----:B------:R-:W0:Y:S01]  /*c420*/  LDC.64 R228, c[0x0][0x3a8] ;  /* 0x0000ea00ffe47b82 */ /* 0x000e220000000a00 */
[----:B------:R-:W-:Y:S01]  /*c430*/  BSSY.RECONVERGENT B2, `(.L_x_51585) ;  /* 0x000001a000027945 */ /* 0x000fe20003800200 */
[----:B------:R-:W-:Y:S02]  /*c440*/  IMAD.MOV.U32 R10, RZ, RZ, R234 ;  /* 0x000000ffff0a7224 */ /* 0x000fe400078e00ea */
        /* <DEDUP_REMOVED lines=24> */
.L_x_51586:
[----:B------:R-:W-:Y:S05]  /*c5d0*/  BSYNC.RECONVERGENT B2 ;  /* 0x0000000000027941 */ /* 0x000fea0003800200 */
.L_x_51585:
[----:B------:R-:W-:Y:S01]  /*c5e0*/  IADD3 R225, PT, PT, R225, 0x20, RZ ;  /* 0x00000020e1e17810 */ /* 0x000fe20007ffe0ff */
[----:B------:R-:W-:-:S07]  /*c5f0*/  VIADD R224, R224, 0x20 ;  /* 0x00000020e0e07836 */ /* 0x000fce0000000000 */
.L_x_51471:
[----:B------:R-:W-:Y:S05]  /*c600*/  BSYNC.RECONVERGENT B1 ;  /* 0x0000000000017941 */ /* 0x000fea0003800200 */
.L_x_51470:
        /* <DEDUP_REMOVED lines=10> */
.L_x_51590:
[----:B------:R-:W-:Y:S05]  /*c6b0*/  BSYNC.RECONVERGENT B2 ;  /* 0x0000000000027941 */ /* 0x000fea0003800200 */
.L_x_51589:
        /* <DEDUP_REMOVED lines=29> */
.L_x_51597:
        /* <DEDUP_REMOVED lines=13> */
.L_x_51599:
[----:B------:R-:W-:Y:S05]  /*c960*/  BSYNC.RECONVERGENT B5 ;  /* 0x0000000000057941 */ /* 0x000fea0003800200 */
.L_x_51598:
        /* <DEDUP_REMOVED lines=41> */
.L_x_51596:
[----:B------:R-:W-:Y:S05]  /*cc00*/  BSYNC.RECONVERGENT B4 ;  /* 0x0000000000047941 */ /* 0x000fea0003800200 */
.L_x_51595:
        /* <DEDUP_REMOVED lines=10> */
.L_x_51594:
[----:B------:R-:W-:Y:S05]  /*ccb0*/  BSYNC.RECONVERGENT B3 ;  /* 0x0000000000037941 */ /* 0x000fea0003800200 */
.L_x_51593:
        /* <DEDUP_REMOVED lines=20> */
.L_x_51604:
        /* <DEDUP_REMOVED lines=13> */
.L_x_51606:
[----:B------:R-:W-:Y:S05]  /*ced0*/  BSYNC.RECONVERGENT B5 ;  /* 0x0000000000057941 */ /* 0x000fea0003800200 */
.L_x_51605:
        /* <DEDUP_REMOVED lines=42> */
.L_x_51603:
[----:B------:R-:W-:Y:S05]  /*d180*/  BSYNC.RECONVERGENT B4 ;  /* 0x0000000000047941 */ /* 0x000fea0003800200 */
.L_x_51602:
        /* <DEDUP_REMOVED lines=10> */
.L_x_51601:
[----:B------:R-:W-:Y:S05]  /*d230*/  BSYNC.RECONVERGENT B3 ;  /* 0x0000000000037941 */ /* 0x000fea0003800200 */
.L_x_51600:
        /* <DEDUP_REMOVED lines=20> */
.L_x_51611:
        /* <DEDUP_REMOVED lines=13> */
.L_x_51613:
[----:B------:R-:W-:Y:S05]  /*d450*/  BSYNC.RECONVERGENT B5 ;  /* 0x0000000000057941 */ /* 0x000fea0003800200 */
.L_x_51612:
        /* <DEDUP_REMOVED lines=42> */
.L_x_51610:
[----:B------:R-:W-:Y:S05]  /*d700*/  BSYNC.RECONVERGENT B4 ;  /* 0x0000000000047941 */ /* 0x000fea0003800200 */
.L_x_51609:
        /* <DEDUP_REMOVED lines=10> */
.L_x_51608:
[----:B------:R-:W-:Y:S05]  /*d7b0*/  BSYNC.RECONVERGENT B3 ;  /* 0x0000000000037941 */ /* 0x000fea0003800200 */
.L_x_51607:
        /* <DEDUP_REMOVED lines=20> */
.L_x_51618:
        /* <DEDUP_REMOVED lines=13> */
.L_x_51620:
[----:B------:R-:W-:Y:S05]  /*d9d0*/  BSYNC.RECONVERGENT B5 ;  /* 0x0000000000057941 */ /* 0x000fea0003800200 */
.L_x_51619:
        /* <DEDUP_REMOVED lines=42> */
.L_x_51617:
[----:B------:R-:W-:Y:S05]  /*dc80*/  BSYNC.RECONVERGENT B4 ;  /* 0x0000000000047941 */ /* 0x000fea0003800200 */
.L_x_51616:
        /* <DEDUP_REMOVED lines=10> */
.L_x_51615:
[----:B------:R-:W-:Y:S05]  /*dd30*/  BSYNC.RECONVERGENT B3 ;  /* 0x0000000000037941 */ /* 0x000fea0003800200 */
.L_x_51614:
        /* <DEDUP_REMOVED lines=20> */
.L_x_51625:
        /* <DEDUP_REMOVED lines=13> */
.L_x_51627:
[----:B------:R-:W-:Y:S05]  /*df50*/  BSYNC.RECONVERGENT B5 ;  /* 0x0000000000057941 */ /* 0x000fea0003800200 */
.L_x_51626:
        /* <DEDUP_REMOVED lines=42> */
.L_x_51624:
[----:B------:R-:W-:Y:S05]  /*e200*/  BSYNC.RECONVERGENT B4 ;  /* 0x0000000000047941 */ /* 0x000fea0003800200 */
.L_x_51623:
        /* <DEDUP_REMOVED lines=10> */
.L_x_51622:
[----:B------:R-:W-:Y:S05]  /*e2b0*/  BSYNC.RECONVERGENT B3 ;  /* 0x0000000000037941 */ /* 0x000fea0003800200 */
.L_x_51621:
        /* <DEDUP_REMOVED lines=20> */
.L_x_51632:
        /* <DEDUP_REMOVED lines=13> */
.L_x_51634:
[----:B------:R-:W-:Y:S05]  /*e4d0*/  BSYNC.RECONVERGENT B5 ;  /* 0x0000000000057941 */ /* 0x000fea0003800200 */
.L_x_51633:
        /* <DEDUP_REMOVED lines=42> */
.L_x_51631:
[----:B------:R-:W-:Y:S05]  /*e780*/  BSYNC.RECONVERGENT B4 ;  /* 0x0000000000047941 */ /* 0x000fea0003800200 */
.L_x_51630:
        /* <DEDUP_REMOVED lines=10> */
.L_x_51629:
[----:B------:R-:W-:Y:S05]  /*e830*/  BSYNC.RECONVERGENT B3 ;  /* 0x0000000000037941 */ /* 0x000fea0003800200 */
.L_x_51628:
        /* <DEDUP_REMOVED lines=20> */
.L_x_51639:
        /* <DEDUP_REMOVED lines=13> */
.L_x_51641:
[----:B------:R-:W-:Y:S05]  /*ea50*/  BSYNC.RECONVERGENT B5 ;  /* 0x0000000000057941 */ /* 0x000fea0003800200 */
.L_x_51640:
        /* <DEDUP_REMOVED lines=42> */
.L_x_51638:
[----:B------:R-:W-:Y:S05]  /*ed00*/  BSYNC.RECONVERGENT B4 ;  /* 0x0000000000047941 */ /* 0x000fea0003800200 */
.L_x_51637:
        /* <DEDUP_REMOVED lines=10> */
.L_x_51636:
[----:B------:R-:W-:Y:S05]  /*edb0*/  BSYNC.RECONVERGENT B3 ;  /* 0x0000000000037941 */ /* 0x000fea0003800200 */
.L_x_51635:
        /* <DEDUP_REMOVED lines=19> */
.L_x_51645:
        /* <DEDUP_REMOVED lines=13> */
.L_x_51647:
[----:B------:R-:W-:Y:S05]  /*efc0*/  BSYNC.RECONVERGENT B4 ;  /* 0x0000000000047941 */ /* 0x000fea0003800200 */
.L_x_51646:
        /* <DEDUP_REMOVED lines=42> */
.L_x_51644:
[----:B------:R-:W-:Y:S05]  /*f270*/  BSYNC.RECONVERGENT B3 ;  /* 0x0000000000037941 */ /* 0x000fea0003800200 */
.L_x_51643:
        /* <DEDUP_REMOVED lines=11> */
.L_x_51592:
        /* <DEDUP_REMOVED lines=21> */
.L_x_51652:
        /* <DEDUP_REMOVED lines=13> */
.L_x_51654:
[----:B------:R-:W-:Y:S05]  /*f550*/  BSYNC.RECONVERGENT B5 ;  /* 0x0000000000057941 */ /* 0x000fea0003800200 */
.L_x_51653:
        /* <DEDUP_REMOVED lines=42> */
.L_x_51651:
[----:B------:R-:W-:Y:S05]  /*f800*/  BSYNC.RECONVERGENT B4 ;  /* 0x0000000000047941 */ /* 0x000fea0003800200 */
.L_x_51650:
        /* <DEDUP_REMOVED lines=9> */
.L_x_51649:
[----:B------:R-:W-:Y:S05]  /*f8a0*/  BSYNC.RECONVERGENT B3 ;  /* 0x0000000000037941 */ /* 0x000fea0003800200 */
.L_x_51648:
        /* <DEDUP_REMOVED lines=17> */
.L_x_51659:
        /* <DEDUP_REMOVED lines=13> */
.L_x_51661:
[----:B------:R-:W-:Y:S05]  /*fa90*/  BSYNC.RECONVERGENT B5 ;  /* 0x0000000000057941 */ /* 0x000fea0003800200 */
.L_x_51660:
        /* <DEDUP_REMOVED lines=42> */
.L_x_51658:
[----:B------:R-:W-:Y:S05]  /*fd40*/  BSYNC.RECONVERGENT B4 ;  /* 0x0000000000047941 */ /* 0x000fea0003800200 */
.L_x_51657:
        /* <DEDUP_REMOVED lines=9> */
.L_x_51656:
[----:B------:R-:W-:Y:S05]  /*fde0*/  BSYNC.RECONVERGENT B3 ;  /* 0x0000000000037941 */ /* 0x000fea0003800200 */
.L_x_51655:
        /* <DEDUP_REMOVED lines=17> */
.L_x_51666:
        /* <DEDUP_REMOVED lines=13> */
.L_x_51668:
[----:B------:R-:W-:Y:S05]  /*ffd0*/  BSYNC.RECONVERGENT B5 ;  /* 0x0000000000057941 */ /* 0x000fea0003800200 */
.L_x_51667:
        /* <DEDUP_REMOVED lines=42> */
.L_x_51665:
[----:B------:R-:W-:Y:S05]  /*10280*/  BSYNC.RECONVERGENT B4 ;  /* 0x0000000000047941 */ /* 0x000fea0003800200 */
.L_x_51664:
        /* <DEDUP_REMOVED lines=9> */
.L_x_51663:
[----:B------:R-:W-:Y:S05]  /*10320*/  BSYNC.RECONVERGENT B3 ;  /* 0x0000000000037941 */ /* 0x000fea0003800200 */
.L_x_51662:
        /* <DEDUP_REMOVED lines=17> */
.L_x_51673:
        /* <DEDUP_REMOVED lines=13> */
.L_x_51675:
[----:B------:R-:W-:Y:S05]  /*10510*/  BSYNC.RECONVERGENT B5 ;  /* 0x0000000000057941 */ /* 0x000fea0003800200 */
.L_x_51674:
        /* <DEDUP_REMOVED lines=42> */
.L_x_51672:
[----:B------:R-:W-:Y:S05]  /*107c0*/  BSYNC.RECONVERGENT B4 ;  /* 0x0000000000047941 */ /* 0x000fea0003800200 */
.L_x_51671:
        /* <DEDUP_REMOVED lines=9> */
.L_x_51670:
[----:B------:R-:W-:Y:S05]  /*10860*/  BSYNC.RECONVERGENT B3 ;  /* 0x0000000000037941 */ /* 0x000fea0003800200 */
.L_x_51669:
        /* <DEDUP_REMOVED lines=17> */
.L_x_51680:
        /* <DEDUP_REMOVED lines=13> */
.L_x_51682:
[----:B------:R-:W-:Y:S05]  /*10a50*/  BSYNC.RECONVERGENT B5 ;  /* 0x0000000000057941 */ /* 0x000fea0003800200 */
.L_x_51681:
        /* <DEDUP_REMOVED lines=42> */
.L_x_51679:
[----:B------:R-:W-:Y:S05]  /*10d00*/  BSYNC.RECONVERGENT B4 ;  /* 0x0000000000047941 */ /* 0x000fea0003800200 */
.L_x_51678:
        /* <DEDUP_REMOVED lines=9> */
.L_x_51677:
[----:B------:R-:W-:Y:S05]  /*10da0*/  BSYNC.RECONVERGENT B3 ;  /* 0x0000000000037941 */ /* 0x000fea0003800200 */
.L_x_51676:
        /* <DEDUP_REMOVED lines=17> */
.L_x_51687:
        /* <DEDUP_REMOVED lines=13> */
.L_x_51689:
[----:B------:R-:W-:Y:S05]  /*10f90*/  BSYNC.RECONVERGENT B5 ;  /* 0x0000000000057941 */ /* 0x000fea0003800200 */
.L_x_51688:
        /* <DEDUP_REMOVED lines=42> */
.L_x_51686:
[----:B------:R-:W-:Y:S05]  /*11240*/  BSYNC.RECONVERGENT B4 ;  /* 0x0000000000047941 */ /* 0x000fea0003800200 */
.L_x_51685:
        /* <DEDUP_REMOVED lines=9> */
.L_x_51684:
[----:B------:R-:W-:Y:S05]  /*112e0*/  BSYNC.RECONVERGENT B3 ;  /* 0x0000000000037941 */ /* 0x000fea0003800200 */
.L_x_51683:
        /* <DEDUP_REMOVED lines=17> */
.L_x_51694:
        /* <DEDUP_REMOVED lines=13> */
.L_x_51696:
[----:B------:R-:W-:Y:S05]  /*114d0*/  BSYNC.RECONVERGENT B5 ;  /* 0x0000000000057941 */ /* 0x000fea0003800200 */
.L_x_51695:
        /* <DEDUP_REMOVED lines=42> */
.L_x_51693:
[----:B------:R-:W-:Y:S05]  /*11780*/  BSYNC.RECONVERGENT B4 ;  /* 0x0000000000047941 */ /* 0x000fea0003800200 */
.L_x_51692:
        /* <DEDUP_REMOVED lines=9> */
.L_x_51691:
[----:B------:R-:W-:Y:S05]  /*11820*/  BSYNC.RECONVERGENT B3 ;  /* 0x0000000000037941 */ /* 0x000fea0003800200 */
.L_x_51690:
        /* <DEDUP_REMOVED lines=16> */
.L_x_51699:
        /* <DEDUP_REMOVED lines=13> */
.L_x_51701:
[----:B------:R-:W-:Y:S05]  /*11a00*/  BSYNC.RECONVERGENT B4 ;  /* 0x0000000000047941 */ /* 0x000fea0003800200 */
.L_x_51700:
        /* <DEDUP_REMOVED lines=42> */
.L_x_51698:
[----:B------:R-:W-:Y:S05]  /*11cb0*/  BSYNC.RECONVERGENT B3 ;  /* 0x0000000000037941 */ /* 0x000fea0003800200 */
.L_x_51697:
        /* <DEDUP_REMOVED lines=9> */
.L_x_51642:
[----:B------:R-:W-:Y:S05]  /*11d50*/  BSYNC.RECONVERGENT B2 ;  /* 0x0000000000027941 */ /* 0x000fea0003800200 */
.L_x_51591:
        /* <DEDUP_REMOVED lines=27> */
.L_x_51703:
[----:B------:R-:W-:Y:S05]  /*11f10*/  BSYNC.RECONVERGENT B2 ;  /* 0x0000000000027941 */ /* 0x000fea0003800200 */
.L_x_51702:
[----:B------:R-:W-:Y:S01]  /*11f20*/  VIADD R225, R225, 0x20 ;  /* 0x00000020e1e17836 */ /* 0x000fe20000000000 */
[----:B------:R-:W-:-:S07]  /*11f30*/  IADD3 R224, PT, PT, R224, 0x20, RZ ;  /* 0x00000020e0e07810 */ /* 0x000fce0007ffe0ff */
.L_x_51588:
[----:B------:R-:W-:Y:S05]  /*11f40*/  BSYNC.RECONVERGENT B1 ;  /* 0x0000000000017941 */ /* 0x000fea0003800200 */
.L_x_51587:
        /* <DEDUP_REMOVED lines=10> */
.L_x_51707:
[----:B------:R-:W-:Y:S05]  /*11ff0*/  BSYNC.RECONVERGENT B2 ;  /* 0x0000000000027941 */ /* 0x000fea0003800200 */
.L_x_51706:
        /* <DEDUP_REMOVED lines=29> */
.L_x_51714:
        /* <DEDUP_REMOVED lines=13> */
.L_x_51716:
[----:B------:R-:W-:Y:S05]  /*122a0*/  BSYNC.RECONVERGENT B5 ;  /* 0x0000000000057941 */ /* 0x000fea0003800200 */
.L_x_51715:
        /* <DEDUP_REMOVED lines=41> */
.L_x_51713:
[----:B------:R-:W-:Y:S05]  /*12540*/  BSYNC.RECONVERGENT B4 ;  /* 0x0000000000047941 */ /* 0x000fea0003800200 */
.L_x_51712:
        /* <DEDUP_REMOVED lines=10> */
.L_x_51711:
[----:B------:R-:W-:Y:S05]  /*125f0*/  BSYNC.RECONVERGENT B3 ;  /* 0x0000000000037941 */ /* 0x000fea0003800200 */
.L_x_51710:
        /* <DEDUP_REMOVED lines=20> */
.L_x_51721:
        /* <DEDUP_REMOVED lines=13> */
.L_x_51723:
[----:B------:R-:W-:Y:S05]  /*12810*/  BSYNC.RECONVERGENT B5 ;  /* 0x0000000000057941 */ /* 0x000fea0003800200 */
.L_x_51722:
        /* <DEDUP_REMOVED lines=42> */
.L_x_51720:
[----:B------:R-:W-:Y:S05]  /*12ac0*/  BSYNC.RECONVERGENT B4 ;  /* 0x0000000000047941 */ /* 0x000fea0003800200 */
.L_x_51719:
        /* <DEDUP_REMOVED lines=10> */
.L_x_51718:
[----:B------:R-:W-:Y:S05]  /*12b70*/  BSYNC.RECONVERGENT B3 ;  /* 0x0000000000037941 */ /* 0x000fea0003800200 */
.L_x_51717:
        /* <DEDUP_REMOVED lines=20> */
.L_x_51728:
        /* <DEDUP_REMOVED lines=13> */
.L_x_51730:
[----:B------:R-:W-:Y:S05]  /*12d90*/  BSYNC.RECONVERGENT B5 ;  /* 0x0000000000057941 */ /* 0x000fea0003800200 */
.L_x_51729:
        /* <DEDUP_REMOVED lines=42> */
.L_x_51727:
[----:B------:R-:W-:Y:S05]  /*13040*/  BSYNC.RECONVERGENT B4 ;  /* 0x0000000000047941 */ /* 0x000fea0003800200 */
.L_x_51726:
        /* <DEDUP_REMOVED lines=10> */
.L_x_51725:
[----:B------:R-:W-:Y:S05]  /*130f0*/  BSYNC.RECONVERGENT B3 ;  /* 0x0000000000037941 */ /* 0x000fea0003800200 */
.L_x_51724:
        /* <DEDUP_REMOVED lines=20> */
.L_x_51735:
        /* <DEDUP_REMOVED lines=13> */
.L_x_51737:
[----:B------:R-:W-:Y:S05]  /*13310*/  BSYNC.RECONVERGENT B5 ;  /* 0x0000000000057941 */ /* 0x000fea0003800200 */
.L_x_51736:
        /* <DEDUP_REMOVED lines=42> */
.L_x_51734:
[----:B------:R-:W-:Y:S05]  /*135c0*/  BSYNC.RECONVERGENT B4 ;  /* 0x0000000000047941 */ /* 0x000fea0003800200 */
.L_x_51733:
        /* <DEDUP_REMOVED lines=10> */
.L_x_51732:
[----:B------:R-:W-:Y:S05]  /*13670*/  BSYNC.RECONVERGENT B3 ;  /* 0x0000000000037941 */ /* 0x000fea0003800200 */
.L_x_51731:
        /* <DEDUP_REMOVED lines=20> */
.L_x_51742:
        /* <DEDUP_REMOVED lines=13> */
.L_x_51744:
[----:B------:R-:W-:Y:S05]  /*13890*/  BSYNC.RECONVERGENT B5 ;  /* 0x0000000000057941 */ /* 0x000fea0003800200 */
.L_x_51743:
        /* <DEDUP_REMOVED lines=42> */
.L_x_51741:
[----:B------:R-:W-:Y:S05]  /*13b40*/  BSYNC.RECONVERGENT B4 ;  /* 0x0000000000047941 */ /* 0x000fea0003800200 */
.L_x_51740:
        /* <DEDUP_REMOVED lines=10> */
.L_x_51739:
[----:B------:R-:W-:Y:S05]  /*13bf0*/  BSYNC.RECONVERGENT B3 ;  /* 0x0000000000037941 */ /* 0x000fea0003800200 */
.L_x_51738:
        /* <DEDUP_REMOVED lines=20> */
.L_x_51749:
        /* <DEDUP_REMOVED lines=13> */
.L_x_51751:
[----:B------:R-:W-:Y:S05]  /*13e10*/  BSYNC.RECONVERGENT B5 ;  /* 0x0000000000057941 */ /* 0x000fea0003800200 */
.L_x_51750:
        /* <DEDUP_REMOVED lines=42> */
.L_x_51748:
[----:B------:R-:W-:Y:S05]  /*140c0*/  BSYNC.RECONVERGENT B4 ;  /* 0x0000000000047941 */ /* 0x000fea0003800200 */
.L_x_51747:
        /* <DEDUP_REMOVED lines=10> */
.L_x_51746:
[----:B------:R-:W-:Y:S05]  /*14170*/  BSYNC.RECONVERGENT B3 ;  /* 0x0000000000037941 */ /* 0x000fea0003800200 */
.L_x_51745:
        /* <DEDUP_REMOVED lines=20> */
.L_x_51756:
        /* <DEDUP_REMOVED lines=13> */
.L_x_51758:
[----:B------:R-:W-:Y:S05]  /*14390*/  BSYNC.RECONVERGENT B5 ;  /* 0x0000000000057941 */ /* 0x000fea0003800200 */
.L_x_51757:
        /* <DEDUP_REMOVED lines=42> */
.L_x_51755:
[----:B------:R-:W-:Y:S05]  /*14640*/  BSYNC.RECONVERGENT B4 ;  /* 0x0000000000047941 */ /* 0x000fea0003800200 */
.L_x_51754:
        /* <DEDUP_REMOVED lines=10> */
.L_x_51753:
[----:B------:R-:W-:Y:S05]  /*146f0*/  BSYNC.RECONVERGENT B3 ;  /* 0x0000000000037941 */ /* 0x000fea0003800200 */
.L_x_51752:
        /* <DEDUP_REMOVED lines=19> */
.L_x_51762:
        /* <DEDUP_REMOVED lines=13> */
.L_x_51764:
[----:B------:R-:W-:Y:S05]  /*14900*/  BSYNC.RECONVERGENT B4 ;  /* 0x0000000000047941 */ /* 0x000fea0003800200 */
.L_x_51763:
        /* <DEDUP_REMOVED lines=42> */
.L_x_51761:
[----:B------:R-:W-:Y:S05]  /*14bb0*/  BSYNC.RECONVERGENT B3 ;  /* 0x0000000000037941 */ /* 0x000fea0003800200 */
.L_x_51760:
        /* <DEDUP_REMOVED lines=11> */
.L_x_51709:
        /* <DEDUP_REMOVED lines=21> */
.L_x_51769:
        /* <DEDUP_REMOVED lines=13> */
.L_x_51771:
[----:B------:R-:W-:Y:S05]  /*14e90*/  BSYNC.RECONVERGENT B5 ;  /* 0x0000000000057941 */ /* 0x000fea0003800200 */
.L_x_51770:
        /* <DEDUP_REMOVED lines=42> */
.L_x_51768:
[----:B------:R-:W-:Y:S05]  /*15140*/  BSYNC.RECONVERGENT B4 ;  /* 0x0000000000047941 */ /* 0x000fea0003800200 */
.L_x_51767:
        /* <DEDUP_REMOVED lines=9> */
.L_x_51766:
[----:B------:R-:W-:Y:S05]  /*151e0*/  BSYNC.RECONVERGENT B3 ;  /* 0x0000000000037941 */ /* 0x000fea0003800200 */
.L_x_51765:
        /* <DEDUP_REMOVED lines=17> */
.L_x_51776:
        /* <DEDUP_REMOVED lines=13> */
.L_x_51778:
[----:B------:R-:W-:Y:S05]  /*153d0*/  BSYNC.RECONVERGENT B5 ;  /* 0x0000000000057941 */ /* 0x000fea0003800200 */
.L_x_51777:
        /* <DEDUP_REMOVED lines=42> */
.L_x_51775:
[----:B------:R-:W-:Y:S05]  /*15680*/  BSYNC.RECONVERGENT B4 ;  /* 0x0000000000047941 */ /* 0x000fea0003800200 */
.L_x_51774:
        /* <DEDUP_REMOVED lines=9> */
.L_x_51773:
[----:B------:R-:W-:Y:S05]  /*15720*/  BSYNC.RECONVERGENT B3 ;  /* 0x0000000000037941 */ /* 0x000fea0003800200 */
.L_x_51772:
        /* <DEDUP_REMOVED lines=17> */
.L_x_51783:
        /* <DEDUP_REMOVED lines=13> */
.L_x_51785:
[----:B------:R-:W-:Y:S05]  /*15910*/  BSYNC.RECONVERGENT B5 ;  /* 0x0000000000057941 */ /* 0x000fea0003800200 */
.L_x_51784:
        /* <DEDUP_REMOVED lines=42> */
.L_x_51782:
[----:B------:R-:W-:Y:S05]  /*15bc0*/  BSYNC.RECONVERGENT B4 ;  /* 0x0000000000047941 */ /* 0x000fea0003800200 */
.L_x_51781:
        /* <DEDUP_REMOVED lines=9> */
.L_x_51780:
[----:B------:R-:W-:Y:S05]  /*15c60*/  BSYNC.RECONVERGENT B3 ;  /* 0x0000000000037941 */ /* 0x000fea0003800200 */
.L_x_51779:
        /* <DEDUP_REMOVED lines=17> */
.L_x_51790:
        /* <DEDUP_REMOVED lines=13> */
.L_x_51792:
[----:B------:R-:W-:Y:S05]  /*15e50*/  BSYNC.RECONVERGENT B5 ;  /* 0x0000000000057941 */ /* 0x000fea0003800200 */
.L_x_51791:
        /* <DEDUP_REMOVED lines=42> */
.L_x_51789:
[----:B------:R-:W-:Y:S05]  /*16100*/  BSYNC.RECONVERGENT B4 ;  /* 0x0000000000047941 */ /* 0x000fea0003800200 */
.L_x_51788:
        /* <DEDUP_REMOVED lines=9> */
.L_x_51787:
[----:B------:R-:W-:Y:S05]  /*161a0*/  BSYNC.RECONVERGENT B3 ;  /* 0x0000000000037941 */ /* 0x000fea0003800200 */
.L_x_51786:
        /* <DEDUP_REMOVED lines=17> */
.L_x_51797:
        /* <DEDUP_REMOVED lines=13> */
.L_x_51799:
[----:B------:R-:W-:Y:S05]  /*16390*/  BSYNC.RECONVERGENT B5 ;  /* 0x0000000000057941 */ /* 0x000fea0003800200 */
.L_x_51798:
        /* <DEDUP_REMOVED lines=42> */
.L_x_51796:
[----:B------:R-:W-:Y:S05]  /*16640*/  BSYNC.RECONVERGENT B4 ;  /* 0x0000000000047941 */ /* 0x000fea0003800200 */
.L_x_51795:
        /* <DEDUP_REMOVED lines=9> */
.L_x_51794:
[----:B------:R-:W-:Y:S05]  /*166e0*/  BSYNC.RECONVERGENT B3 ;  /* 0x0000000000037941 */ /* 0x000fea0003800200 */
.L_x_51793:
        /* <DEDUP_REMOVED lines=17> */
.L_x_51804:
        /* <DEDUP_REMOVED lines=13> */
.L_x_51806:
[----:B------:R-:W-:Y:S05]  /*168d0*/  BSYNC.RECONVERGENT B5 ;  /* 0x0000000000057941 */ /* 0x000fea0003800200 */
.L_x_51805:
        /* <DEDUP_REMOVED lines=42> */
.L_x_51803:
[----:B------:R-:W-:Y:S05]  /*16b80*/  BSYNC.RECONVERGENT B4 ;  /* 0x0000000000047941 */ /* 0x000fea0003800200 */
.L_x_51802:
        /* <DEDUP_REMOVED lines=9> */
.L_x_51801:
[----:B------:R-:W-:Y:S05]  /*16c20*/  BSYNC.RECONVERGENT B3 ;  /* 0x0000000000037941 */ /* 0x000fea0003800200 */
.L_x_51800:
        /* <DEDUP_REMOVED lines=17> */
.L_x_51811:
        /* <DEDUP_REMOVED lines=13> */
.L_x_51813:
[----:B------:R-:W-:Y:S05]  /*16e10*/  BSYNC.RECONVERGENT B5 ;  /* 0x0000000000057941 */ /* 0x000fea0003800200 */
.L_x_51812:
        /* <DEDUP_REMOVED lines=42> */
.L_x_51810:
[----:B------:R-:W-:Y:S05]  /*170c0*/  BSYNC.RECONVERGENT B4 ;  /* 0x0000000000047941 */ /* 0x000fea0003800200 */
.L_x_51809:
        /* <DEDUP_REMOVED lines=9> */
.L_x_51808:
[----:B------:R-:W-:Y:S05]  /*17160*/  BSYNC.RECONVERGENT B3 ;  /* 0x0000000000037941 */ /* 0x000fea0003800200 */
.L_x_51807:
        /* <DEDUP_REMOVED lines=16> */
.L_x_51816:
        /* <DEDUP_REMOVED lines=13> */
.L_x_51818:
[----:B------:R-:W-:Y:S05]  /*17340*/  BSYNC.RECONVERGENT B4 ;  /* 0x0000000000047941 */ /* 0x000fea0003800200 */
.L_x_51817:
        /* <DEDUP_REMOVED lines=42> */
.L_x_51815:
[----:B------:R-:W-:Y:S05]  /*175f0*/  BSYNC.RECONVERGENT B3 ;  /* 0x0000000000037941 */ /* 0x000fea0003800200 */
.L_x_51814:
        /* <DEDUP_REMOVED lines=9> */
.L_x_51759:
[----:B------:R-:W-:Y:S05]  /*17690*/  BSYNC.RECONVERGENT B2 ;  /* 0x0000000000027941 */ /* 0x000fea0003800200 */
.L_x_51708:
        /* <DEDUP_REMOVED lines=27> */
.L_x_51820:
[----:B------:R-:W-:Y:S05]  /*17850*/  BSYNC.RECONVERGENT B2 ;  /* 0x0000000000027941 */ /* 0x000fea0003800200 */
.L_x_51819:
[----:B------:R-:W-:Y:S01]  /*17860*/  IADD3 R225, PT, PT, R225, 0x20, RZ ;  /* 0x00000020e1e17810 */ /* 0x000fe20007ffe0ff */
[----:B------:R-:W-:-:S07]  /*17870*/  VIADD R224, R224, 0x20 ;  /* 0x00000020e0e07836 */ /* 0x000fce0000000000 */
.L_x_51705:
[----:B------:R-:W-:Y:S05]  /*17880*/  BSYNC.RECONVERGENT B1 ;  /* 0x0000000000017941 */ /* 0x000fea0003800200 */
.L_x_51704:
        /* <DEDUP_REMOVED lines=10> */
.L_x_51824:
[----:B------:R-:W-:Y:S05]  /*17930*/  BSYNC.RECONVERGENT B2 ;  /* 0x0000000000027941 */ /* 0x000fea0003800200 */
.L_x_51823:
        /* <DEDUP_REMOVED lines=29> */
.L_x_51831:
        /* <DEDUP_REMOVED lines=13> */
.L_x_51833:
[----:B------:R-:W-:Y:S05]  /*17be0*/  BSYNC.RECONVERGENT B5 ;  /* 0x0000000000057941 */ /* 0x000fea0003800200 */
.L_x_51832:
        /* <DEDUP_REMOVED lines=41> */
.L_x_51830:
[----:B------:R-:W-:Y:S05]  /*17e80*/  BSYNC.RECONVERGENT B4 ;  /* 0x0000000000047941 */ /* 0x000fea0003800200 */
.L_x_51829:
        /* <DEDUP_REMOVED lines=10> */
.L_x_51828:
[----:B------:R-:W-:Y:S05]  /*17f30*/  BSYNC.RECONVERGENT B3 ;  /* 0x0000000000037941 */ /* 0x000fea0003800200 */
.L_x_51827:
        /* <DEDUP_REMOVED lines=20> */
.L_x_51838:
        /* <DEDUP_REMOVED lines=13> */
.L_x_51840:
[----:B------:R-:W-:Y:S05]  /*18150*/  BSYNC.RECONVERGENT B5 ;  /* 0x0000000000057941 */ /* 0x000fea0003800200 */
.L_x_51839:
        /* <DEDUP_REMOVED lines=42> */
.L_x_51837:
[----:B------:R-:W-:Y:S05]  /*18400*/  BSYNC.RECONVERGENT B4 ;  /* 0x0000000000047941 */ /* 0x000fea0003800200 */
.L_x_51836:
        /* <DEDUP_REMOVED lines=10> */
.L_x_51835:
[----:B------:R-:W-:Y:S05]  /*184b0*/  BSYNC.RECONVERGENT B3 ;  /* 0x0000000000037941 */ /* 0x000fea0003800200 */
.L_x_51834:
        /* <DEDUP_REMOVED lines=20> */
.L_x_51845:
        /* <DEDUP_REMOVED lines=13> */
.L_x_51847:
[----:B------:R-:W-:Y:S05]  /*186d0*/  BSYNC.RECONVERGENT B5 ;  /* 0x0000000000057941 */ /* 0x000fea0003800200 */
.L_x_51846:
        /* <DEDUP_REMOVED lines=42> */
.L_x_51844:
[----:B------:R-:W-:Y:S05]  /*18980*/  BSYNC.RECONVERGENT B4 ;  /* 0x0000000000047941 */ /* 0x000fea0003800200 */
.L_x_51843:
        /* <DEDUP_REMOVED lines=10> */
.L_x_51842:
[----:B------:R-:W-:Y:S05]  /*18a30*/  BSYNC.RECONVERGENT B3 ;  /* 0x0000000000037941 */ /* 0x000fea0003800200 */
.L_x_51841:
        /* <DEDUP_REMOVED lines=20> */
.L_x_51852:
        /* <DEDUP_REMOVED lines=13> */
.L_x_51854:
[----:B------:R-:W-:Y:S05]  /*18c50*/  BSYNC.RECONVERGENT B5 ;  /* 0x0000000000057941 */ /* 0x000fea0003800200 */
.L_x_51853:
        /* <DEDUP_REMOVED lines=42> */
.L_x_51851:
[----:B------:R-:W-:Y:S05]  /*18f00*/  BSYNC.RECONVERGENT B4 ;  /* 0x0000000000047941 */ /* 0x000fea0003800200 */
.L_x_51850:
        /* <DEDUP_REMOVED lines=10> */
.L_x_51849:
[----:B------:R-:W-:Y:S05]  /*18fb0*/  BSYNC.RECONVERGENT B3 ;  /* 0x0000000000037941 */ /* 0x000fea0003800200 */
.L_x_51848:
        /* <DEDUP_REMOVED lines=20> */
.L_x_51859:
        /* <DEDUP_REMOVED lines=13> */
.L_x_51861:
[----:B------:R-:W-:Y:S05]  /*191d0*/  BSYNC.RECONVERGENT B5 ;  /* 0x0000000000057941 */ /* 0x000fea0003800200 */
.L_x_51860:
        /* <DEDUP_REMOVED lines=42> */
.L_x_51858:
[----:B------:R-:W-:Y:S05]  /*19480*/  BSYNC.RECONVERGENT B4 ;  /* 0x0000000000047941 */ /* 0x000fea0003800200 */
.L_x_51857:
        /* <DEDUP_REMOVED lines=10> */
.L_x_51856:
[----:B------:R-:W-:Y:S05]  /*19530*/  BSYNC.RECONVERGENT B3 ;  /* 0x0000000000037941 */ /* 0x000fea0003800200 */
.L_x_51855:
        /* <DEDUP_REMOVED lines=20> */
.L_x_51866:
        /* <DEDUP_REMOVED lines=13> */
.L_x_51868:
[----:B------:R-:W-:Y:S05]  /*19750*/  BSYNC.RECONVERGENT B5 ;  /* 0x0000000000057941 */ /* 0x000fea0003800200 */
.L_x_51867:
        /* <DEDUP_REMOVED lines=42> */
.L_x_51865:
[----:B------:R-:W-:Y:S05]  /*19a00*/  BSYNC.RECONVERGENT B4 ;  /* 0x0000000000047941 */ /* 0x000fea0003800200 */
.L_x_51864:
        /* <DEDUP_REMOVED lines=10> */
.L_x_51863:
[----:B------:R-:W-:Y:S05]  /*19ab0*/  BSYNC.RECONVERGENT B3 ;  /* 0x0000000000037941 */ /* 0x000fea0003800200 */
.L_x_51862:
        /* <DEDUP_REMOVED lines=20> */
.L_x_51873:
        /* <DEDUP_REMOVED lines=13> */
.L_x_51875:
[----:B------:R-:W-:Y:S05]  /*19cd0*/  BSYNC.RECONVERGENT B5 ;  /* 0x0000000000057941 */ /* 0x000fea0003800200 */
.L_x_51874:
        /* <DEDUP_REMOVED lines=42> */
.L_x_51872:
[----:B------:R-:W-:Y:S05]  /*19f80*/  BSYNC.RECONVERGENT B4 ;  /* 0x0000000000047941 */ /* 0x000fea0003800200 */
.L_x_51871:
        /* <DEDUP_REMOVED lines=10> */
.L_x_51870:
[----:B------:R-:W-:Y:S05]  /*1a030*/  BSYNC.RECONVERGENT B3 ;  /* 0x0000000000037941 */ /* 0x000fea0003800200 */
.L_x_51869:
        /* <DEDUP_REMOVED lines=19> */
.L_x_51879:
        /* <DEDUP_REMOVED lines=13> */
.L_x_51881:
[----:B------:R-:W-:Y:S05]  /*1a240*/  BSYNC.RECONVERGENT B4 ;  /* 0x0000000000047941 */ /* 0x000fea0003800200 */
.L_x_51880:
        /* <DEDUP_REMOVED lines=42> */
.L_x_51878:
[----:B------:R-:W-:Y:S05]  /*1a4f0*/  BSYNC.RECONVERGENT B3 ;  /* 0x0000000000037941 */ /* 0x000fea0003800200 */
.L_x_51877:
        /* <DEDUP_REMOVED lines=11> */
.L_x_51826:
        /* <DEDUP_REMOVED lines=21> */
.L_x_51886:
        /* <DEDUP_REMOVED lines=13> */
.L_x_51888:
[----:B------:R-:W-:Y:S05]  /*1a7d0*/  BSYNC.RECONVERGENT B5 ;  /* 0x0000000000057941 */ /* 0x000fea0003800200 */
.L_x_51887:
        /* <DEDUP_REMOVED lines=42> */
.L_x_51885:
[----:B------:R-:W-:Y:S05]  /*1aa80*/  BSYNC.RECONVERGENT B4 ;  /* 0x0000000000047941 */ /* 0x000fea0003800200 */
.L_x_51884:
        /* <DEDUP_REMOVED lines=8> */
[----:B------:R-:W-:-:S07]  /*1ab10*/  SEL R8, RZ, 0x1, P1 ;  /* 0x00000001ff087807 */ /* 0x000fce0000800000 */
.L_x_51883:
[----:B------:R-:W-:Y:S05]  /*1ab20*/  BSYNC.RECONVERGENT B3 ;  /* 0x0000000000037941 */ /* 0x000fea0003800200 */
.L_x_51882:
        /* <DEDUP_REMOVED lines=17> */
.L_x_51893:
        /* <DEDUP_REMOVED lines=13> */
.L_x_51895:
[----:B------:R-:W-:Y:S05]  /*1ad10*/  BSYNC.RECONVERGENT B5 ;  /* 0x0000000000057941 */ /* 0x000fea0003800200 */
.L_x_51894:
        /* <DEDUP_REMOVED lines=42> */
.L_x_51892:
[----:B------:R-:W-:Y:S05]  /*1afc0*/  BSYNC.RECONVERGENT B4 ;  /* 0x0000000000047941 */ /* 0x000fea0003800200 */
.L_x_51891:
        /* <DEDUP_REMOVED lines=9> */
.L_x_51890:
[----:B------:R-:W-:Y:S05]  /*1b060*/  BSYNC.RECONVERGENT B3 ;  /* 0x0000000000037941 */ /* 0x000fea0003800200 */
.L_x_51889:
        /* <DEDUP_REMOVED lines=17> */
.L_x_51900:
        /* <DEDUP_REMOVED lines=13> */
.L_x_51902:
[----:B------:R-:W-:Y:S05]  /*1b250*/  BSYNC.RECONVERGENT B5 ;  /* 0x0000000000057941 */ /* 0x000fea0003800200 */
.L_x_51901:
        /* <DEDUP_REMOVED lines=42> */
.L_x_51899:
[----:B------:R-:W-:Y:S05]  /*1b500*/  BSYNC.RECONVERGENT B4 ;  /* 0x0000000000047941 */ /* 0x000fea0003800200 */
.L_x_51898:
        /* <DEDUP_REMOVED lines=9> */
.L_x_51897:
[----:B------:R-:W-:Y:S05]  /*1b5a0*/  BSYNC.RECONVERGENT B3 ;  /* 0x0000000000037941 */ /* 0x000fea0003800200 */
.L_x_51896:
        /* <DEDUP_REMOVED lines=17> */
.L_x_51907:
        /* <DEDUP_REMOVED lines=13> */
.L_x_51909:
[----:B------:R-:W-:Y:S05]  /*1b790*/  BSYNC.RECONVERGENT B5 ;  /* 0x0000000000057941 */ /* 0x000fea0003800200 */
.L_x_51908:
        /* <DEDUP_REMOVED lines=42> */
.L_x_51906:
[----:B------:R-:W-:Y:S05]  /*1ba40*/  BSYNC.RECONVERGENT B4 ;  /* 0x0000000000047941 */ /* 0x000fea0003800200 */
.L_x_51905:
        /* <DEDUP_REMOVED lines=9> */
.L_x_51904:
[----:B------:R-:W-:Y:S05]  /*1bae0*/  BSYNC.RECONVERGENT B3 ;  /* 0x0000000000037941 */ /* 0x000fea0003800200 */
.L_x_51903:
        /* <DEDUP_REMOVED lines=17> */
.L_x_51914:
        /* <DEDUP_REMOVED lines=13> */
.L_x_51916:
[----:B------:R-:W-:Y:S05]  /*1bcd0*/  BSYNC.RECONVERGENT B5 ;  /* 0x0000000000057941 */ /* 0x000fea0003800200 */
.L_x_51915:
        /* <DEDUP_REMOVED lines=42> */
.L_x_51913:
[----:B------:R-:W-:Y:S05]  /*1bf80*/  BSYNC.RECONVERGENT B4 ;  /* 0x0000000000047941 */ /* 0x000fea0003800200 */
.L_x_51912:
        /* <DEDUP_REMOVED lines=9> */
.L_x_51911:
[----:B------:R-:W-:Y:S05]  /*1c020*/  BSYNC.RECONVERGENT B3 ;  /* 0x0000000000037941 */ /* 0x000fea0003800200 */
.L_x_51910:
        /* <DEDUP_REMOVED lines=17> */
.L_x_51921:
        /* <DEDUP_REMOVED lines=13> */
.L_x_51923:
[----:B------:R-:W-:Y:S05]  /*1c210*/  BSYNC.RECONVERGENT B5 ;  /* 0x0000000000057941 */ /* 0x000fea0003800200 */
.L_x_51922:
        /* <DEDUP_REMOVED lines=42> */
.L_x_51920:
[----:B------:R-:W-:Y:S05]  /*1c4c0*/  BSYNC.RECONVERGENT B4 ;  /* 0x0000000000047941 */ /* 0x000fea0003800200 */
.L_x_51919:
        /* <DEDUP_REMOVED lines=9> */
.L_x_51918:
[----:B------:R-:W-:Y:S05]  /*1c560*/  BSYNC.RECONVERGENT B3 ;  /* 0x0000000000037941 */ /* 0x000fea0003800200 */
.L_x_51917:
        /* <DEDUP_REMOVED lines=17> */
.L_x_51928:
        /* <DEDUP_REMOVED lines=13> */
.L_x_51930:
[----:B------:R-:W-:Y:S05]  /*1c750*/  BSYNC.RECONVERGENT B5 ;  /* 0x0000000000057941 */ /* 0x000fea0003800200 */
.L_x_51929:
        /* <DEDUP_REMOVED lines=42> */
.L_x_51927:
[----:B------:R-:W-:Y:S05]  /*1ca00*/  BSYNC.RECONVERGENT B4 ;  /* 0x0000000000047941 */ /* 0x000fea0003800200 */
.L_x_51926:
        /* <DEDUP_REMOVED lines=9> */
.L_x_51925:
[----:B------:R-:W-:Y:S05]  /*1caa0*/  BSYNC.RECONVERGENT B3 ;  /* 0x0000000000037941 */ /* 0x000fea0003800200 */
.L_x_51924:
        /* <DEDUP_REMOVED lines=16> */
.L_x_51933:
        /* <DEDUP_REMOVED lines=13> */
.L_x_51935:
[----:B------:R-:W-:Y:S05]  /*1cc80*/  BSYNC.RECONVERGENT B4 ;  /* 0x0000000000047941 */ /* 0x000fea0003800200 */
.L_x_51934:
        /* <DEDUP_REMOVED lines=42> */
.L_x_51932:
[----:B------:R-:W-:Y:S05]  /*1cf30*/  BSYNC.RECONVERGENT B3 ;  /* 0x0000000000037941 */ /* 0x000fea0003800200 */
.L_x_51931:
        /* <DEDUP_REMOVED lines=9> */
.L_x_51876:
[----:B------:R-:W-:Y:S05]  /*1cfd0*/  BSYNC.RECONVERGENT B2 ;  /* 0x0000000000027941 */ /* 0x000fea0003800200 */
.L_x_51825:
        /* <DEDUP_REMOVED lines=27> */
.L_x_51937:
[----:B------:R-:W-:Y:S05]  /*1d190*/  BSYNC.RECONVERGENT B2 ;  /* 0x0000000000027941 */ /* 0x000fea0003800200 */
.L_x_51936:
[----:B------:R-:W-:Y:S01]  /*1d1a0*/  VIADD R225, R225, 0x20 ;  /* 0x00000020e1e17836 */ /* 0x000fe20000000000 */
[----:B------:R-:W-:-:S07]  /*1d1b0*/  IADD3 R224, PT, PT, R224, 0x20, RZ ;  /* 0x00000020e0e07810 */ /* 0x000fce0007ffe0ff */
.L_x_51822:
[----:B------:R-:W-:Y:S05]  /*1d1c0*/  BSYNC.RECONVERGENT B1 ;  /* 0x0000000000017941 */ /* 0x000fea0003800200 */
.L_x_51821:
        /* <DEDUP_REMOVED lines=10> */
.L_x_51941:
[----:B------:R-:W-:Y:S05]  /*1d270*/  BSYNC.RECONVERGENT B2 ;  /* 0x0000000000027941 */ /* 0x000fea0003800200 */
.L_x_51940:
        /* <DEDUP_REMOVED lines=29> */
.L_x_51948:
        /* <DEDUP_REMOVED lines=13> */
.L_x_51950:
[----:B------:R-:W-:Y:S05]  /*1d520*/  BSYNC.RECONVERGENT B5 ;  /* 0x0000000000057941 */ /* 0x000fea0003800200 */
.L_x_51949:
        /* <DEDUP_REMOVED lines=41> */
.L_x_51947:
[----:B------:R-:W-:Y:S05]  /*1d7c0*/  BSYNC.RECONVERGENT B4 ;  /* 0x0000000000047941 */ /* 0x000fea0003800200 */
.L_x_51946:
        /* <DEDUP_REMOVED lines=10> */
.L_x_51945:
[----:B------:R-:W-:Y:S05]  /*1d870*/  BSYNC.RECONVERGENT B3 ;  /* 0x0000000000037941 */ /* 0x000fea0003800200 */
.L_x_51944:
        /* <DEDUP_REMOVED lines=20> */
.L_x_51955:
        /* <DEDUP_REMOVED lines=13> */
.L_x_51957:
[----:B------:R-:W-:Y:S05]  /*1da90*/  BSYNC.RECONVERGENT B5 ;  /* 0x0000000000057941 */ /* 0x000fea0003800200 */
.L_x_51956:
        /* <DEDUP_REMOVED lines=42> */
.L_x_51954:
[----:B------:R-:W-:Y:S05]  /*1dd40*/  BSYNC.RECONVERGENT B4 ;  /* 0x0000000000047941 */ /* 0x000fea0003800200 */
.L_x_51953:
        /* <DEDUP_REMOVED lines=10> */
.L_x_51952:
[----:B------:R-:W-:Y:S05]  /*1ddf0*/  BSYNC.RECONVERGENT B3 ;  /* 0x0000000000037941 */ /* 0x000fea0003800200 */
.L_x_51951:
        /* <DEDUP_REMOVED lines=20> */
.L_x_51962:
        /* <DEDUP_REMOVED lines=13> */
.L_x_51964:
[----:B------:R-:W-:Y:S05]  /*1e010*/  BSYNC.RECONVERGENT B5 ;  /* 0x0000000000057941 */ /* 0x000fea0003800200 */
.L_x_51963:
        /* <DEDUP_REMOVED lines=42> */
.L_x_51961:
[----:B------:R-:W-:Y:S05]  /*1e2c0*/  BSYNC.RECONVERGENT B4 ;  /* 0x0000000000047941 */ /* 0x000fea0003800200 */
.L_x_51960:
        /* <DEDUP_REMOVED lines=10> */
.L_x_51959:
[----:B------:R-:W-:Y:S05]  /*1e370*/  BSYNC.RECONVERGENT B3 ;  /* 0x0000000000037941 */ /* 0x000fea0003800200 */
.L_x_51958:
        /* <DEDUP_REMOVED lines=20> */
.L_x_51969:
        /* <DEDUP_REMOVED lines=13> */
.L_x_51971:
[----:B------:R-:W-:Y:S05]  /*1e590*/  BSYNC.RECONVERGENT B5 ;  /* 0x0000000000057941 */ /* 0x000fea0003800200 */
.L_x_51970:
        /* <DEDUP_REMOVED lines=42> */
.L_x_51968:
[----:B------:R-:W-:Y:S05]  /*1e840*/  BSYNC.RECONVERGENT B4 ;  /* 0x0000000000047941 */ /* 0x000fea0003800200 */
.L_x_51967:
        /* <DEDUP_REMOVED lines=10> */
.L_x_51966:
[----:B------:R-:W-:Y:S05]  /*1e8f0*/  BSYNC.RECONVERGENT B3 ;  /* 0x0000000000037941 */ /* 0x000fea0003800200 */
.L_x_51965:
        /* <DEDUP_REMOVED lines=20> */
.L_x_51976:
        /* <DEDUP_REMOVED lines=13> */
.L_x_51978:
[----:B------:R-:W-:Y:S05]  /*1eb10*/  BSYNC.RECONVERGENT B5 ;  /* 0x0000000000057941 */ /* 0x000fea0003800200 */
.L_x_51977:
        /* <DEDUP_REMOVED lines=42> */
.L_x_51975:
[----:B------:R-:W-:Y:S05]  /*1edc0*/  BSYNC.RECONVERGENT B4 ;  /* 0x0000000000047941 */ /* 0x000fea0003800200 */
.L_x_51974:
        /* <DEDUP_REMOVED lines=10> */
.L_x_51973:
[----:B------:R-:W-:Y:S05]  /*1ee70*/  BSYNC.RECONVERGENT B3 ;  /* 0x0000000000037941 */ /* 0x000fea0003800200 */
.L_x_51972:
        /* <DEDUP_REMOVED lines=20> */
.L_x_51983:
        /* <DEDUP_REMOVED lines=13> */
.L_x_51985:
[----:B------:R-:W-:Y:S05]  /*1f090*/  BSYNC.RECONVERGENT B5 ;  /* 0x0000000000057941 */ /* 0x000fea0003800200 */
.L_x_51984:
        /* <DEDUP_REMOVED lines=42> */
.L_x_51982:
[----:B------:R-:W-:Y:S05]  /*1f340*/  BSYNC.RECONVERGENT B4 ;  /* 0x0000000000047941 */ /* 0x000fea0003800200 */
.L_x_51981:
        /* <DEDUP_REMOVED lines=10> */
.L_x_51980:
[----:B------:R-:W-:Y:S05]  /*1f3f0*/  BSYNC.RECONVERGENT B3 ;  /* 0x0000000000037941 */ /* 0x000fea0003800200 */
.L_x_51979:
        /* <DEDUP_REMOVED lines=20> */
.L_x_51990:
        /* <DEDUP_REMOVED lines=13> */
.L_x_51992:
[----:B------:R-:W-:Y:S05]  /*1f610*/  BSYNC.RECONVERGENT B5 ;  /* 0x0000000000057941 */ /* 0x000fea0003800200 */
.L_x_51991:
        /* <DEDUP_REMOVED lines=42> */
.L_x_51989:
[----:B------:R-:W-:Y:S05]  /*1f8c0*/  BSYNC.RECONVERGENT B4 ;  /* 0x0000000000047941 */ /* 0x000fea0003800200 */
.L_x_51988:
        /* <DEDUP_REMOVED lines=10> */
.L_x_51987:
[----:B------:R-:W-:Y:S05]  /*1f970*/  BSYNC.RECONVERGENT B3 ;  /* 0x0000000000037941 */ /* 0x000fea0003800200 */
.L_x_51986:
        /* <DEDUP_REMOVED lines=19> */
.L_x_51996:
        /* <DEDUP_REMOVED lines=13> */
.L_x_51998:
[----:B------:R-:W-:Y:S05]  /*1fb80*/  BSYNC.RECONVERGENT B4 ;  /* 0x0000000000047941 */ /* 0x000fea0003800200 */
.L_x_51997:
        /* <DEDUP_REMOVED lines=42> */
.L_x_51995:
[----:B------:R-:W-:Y:S05]  /*1fe30*/  BSYNC.RECONVERGENT B3 ;  /* 0x0000000000037941 */ /* 0x000fea0003800200 */
.L_x_51994:
        /* <DEDUP_REMOVED lines=11> */
.L_x_51943:
        /* <DEDUP_REMOVED lines=21> */
.L_x_52003:
        /* <DEDUP_REMOVED lines=13> */
.L_x_52005:
[----:B------:R-:W-:Y:S05]  /*20110*/  BSYNC.RECONVERGENT B5 ;  /* 0x0000000000057941 */ /* 0x000fea0003800200 */
.L_x_52004:
        /* <DEDUP_REMOVED lines=42> */
.L_x_52002:
[----:B------:R-:W-:Y:S05]  /*203c0*/  BSYNC.RECONVERGENT B4 ;  /* 0x0000000000047941 */ /* 0x000fea0003800200 */
.L_x_52001:
        /* <DEDUP_REMOVED lines=9> */
.L_x_52000:
[----:B------:R-:W-:Y:S05]  /*20460*/  BSYNC.RECONVERGENT B3 ;  /* 0x0000000000037941 */ /* 0x000fea0003800200 */
.L_x_51999:
        /* <DEDUP_REMOVED lines=17> */
.L_x_52010:
        /* <DEDUP_REMOVED lines=13> */
.L_x_52012:
[----:B------:R-:W-:Y:S05]  /*20650*/  BSYNC.RECONVERGENT B5 ;  /* 0x0000000000057941 */ /* 0x000fea0003800200 */
.L_x_52011:
        /* <DEDUP_REMOVED lines=42> */
.L_x_52009:
[----:B------:R-:W-:Y:S05]  /*20900*/  BSYNC.RECONVERGENT B4 ;  /* 0x0000000000047941 */ /* 0x000fea0003800200 */
.L_x_52008:
        /* <DEDUP_REMOVED lines=9> */
.L_x_52007:
[----:B------:R-:W-:Y:S05]  /*209a0*/  BSYNC.RECONVERGENT B3 ;  /* 0x0000000000037941 */ /* 0x000fea0003800200 */
.L_x_52006:
        /* <DEDUP_REMOVED lines=17> */
.L_x_52017:
        /* <DEDUP_REMOVED lines=13> */
.L_x_52019:
[----:B------:R-:W-:Y:S05]  /*20b90*/  BSYNC.RECONVERGENT B5 ;  /* 0x0000000000057941 */ /* 0x000fea0003800200 */
.L_x_52018:
        /* <DEDUP_REMOVED lines=42> */
.L_x_52016:
[----:B------:R-:W-:Y:S05]  /*20e40*/  BSYNC.RECONVERGENT B4 ;  /* 0x0000000000047941 */ /* 0x000fea0003800200 */
.L_x_52015:
        /* <DEDUP_REMOVED lines=9> */
.L_x_52014:
[----:B------:R-:W-:Y:S05]  /*20ee0*/  BSYNC.RECONVERGENT B3 ;  /* 0x0000000000037941 */ /* 0x000fea0003800200 */
.L_x_52013:
        /* <DEDUP_REMOVED lines=17> */
.L_x_52024:
        /* <DEDUP_REMOVED lines=13> */
.L_x_52026:
[----:B------:R-:W-:Y:S05]  /*210d0*/  BSYNC.RECONVERGENT B5 ;  /* 0x0000000000057941 */ /* 0x000fea0003800200 */
.L_x_52025:
        /* <DEDUP_REMOVED lines=42> */
.L_x_52023:
[----:B------:R-:W-:Y:S05]  /*21380*/  BSYNC.RECONVERGENT B4 ;  /* 0x0000000000047941 */ /* 0x000fea0003800200 */
.L_x_52022:
        /* <DEDUP_REMOVED lines=9> */
.L_x_52021:
[----:B------:R-:W-:Y:S05]  /*21420*/  BSYNC.RECONVERGENT B3 ;  /* 0x0000000000037941 */ /* 0x000fea0003800200 */
.L_x_52020:
        /* <DEDUP_REMOVED lines=17> */
.L_x_52031:
        /* <DEDUP_REMOVED lines=13> */
.L_x_52033:
[----:B------:R-:W-:Y:S05]  /*21610*/  BSYNC.RECONVERGENT B5 ;  /* 0x0000000000057941 */ /* 0x000fea0003800200 */
.L_x_52032:
        /* <DEDUP_REMOVED lines=42> */
.L_x_52030:
[----:B------:R-:W-:Y:S05]  /*218c0*/  BSYNC.RECONVERGENT B4 ;  /* 0x0000000000047941 */ /* 0x000fea0003800200 */
.L_x_52029:
        /* <DEDUP_REMOVED lines=9> */
.L_x_52028:
[----:B------:R-:W-:Y:S05]  /*21960*/  BSYNC.RECONVERGENT B3 ;  /* 0x0000000000037941 */ /* 0x000fea0003800200 */
.L_x_52027:
        /* <DEDUP_REMOVED lines=17> */
.L_x_52038:
        /* <DEDUP_REMOVED lines=13> */
.L_x_52040:
[----:B------:R-:W-:Y:S05]  /*21b50*/  BSYNC.RECONVERGENT B5 ;  /* 0x0000000000057941 */ /* 0x000fea0003800200 */
.L_x_52039:
        /* <DEDUP_REMOVED lines=42> */
.L_x_52037:
[----:B------:R-:W-:Y:S05]  /*21e00*/  BSYNC.RECONVERGENT B4 ;  /* 0x0000000000047941 */ /* 0x000fea0003800200 */
.L_x_52036:
        /* <DEDUP_REMOVED lines=9> */
.L_x_52035:
[----:B------:R-:W-:Y:S05]  /*21ea0*/  BSYNC.RECONVERGENT B3 ;  /* 0x0000000000037941 */ /* 0x000fea0003800200 */
.L_x_52034:
        /* <DEDUP_REMOVED lines=17> */
.L_x_52045:
        /* <DEDUP_REMOVED lines=13> */
.L_x_52047:
[----:B------:R-:W-:Y:S05]  /*22090*/  BSYNC.RECONVERGENT B5 ;  /* 0x0000000000057941 */ /* 0x000fea0003800200 */
.L_x_52046:
        /* <DEDUP_REMOVED lines=42> */
.L_x_52044:
[----:B------:R-:W-:Y:S05]  /*22340*/  BSYNC.RECONVERGENT B4 ;  /* 0x0000000000047941 */ /* 0x000fea0003800200 */
.L_x_52043:
        /* <DEDUP_REMOVED lines=9> */
.L_x_52042:
[----:B------:R-:W-:Y:S05]  /*223e0*/  BSYNC.RECONVERGENT B3 ;  /* 0x0000000000037941 */ /* 0x000fea0003800200 */
.L_x_52041:
        /* <DEDUP_REMOVED lines=16> */
.L_x_52050:
        /* <DEDUP_REMOVED lines=13> */
.L_x_52052:
[----:B------:R-:W-:Y:S05]  /*225c0*/  BSYNC.RECONVERGENT B4 ;  /* 0x0000000000047941 */ /* 0x000fea0003800200 */
.L_x_52051:
        /* <DEDUP_REMOVED lines=42> */
.L_x_52049:
[----:B------:R-:W-:Y:S05]  /*22870*/  BSYNC.RECONVERGENT B3 ;  /* 0x0000000000037941 */ /* 0x000fea0003800200 */
.L_x_52048:
        /* <DEDUP_REMOVED lines=9> */
.L_x_51993:
[----:B------:R-:W-:Y:S05]  /*22910*/  BSYNC.RECONVERGENT B2 ;  /* 0x0000000000027941 */ /* 0x000fea0003800200 */
.L_x_51942:
        /* <DEDUP_REMOVED lines=27> */
.L_x_52054:
[----:B------:R-:W-:Y:S05]  /*22ad0*/  BSYNC.RECONVERGENT B2 ;  /* 0x0000000000027941 */ /* 0x000fea0003800200 */
.L_x_52053:
[----:B------:R-:W-:Y:S01]  /*22ae0*/  IADD3 R225, PT, PT, R225, 0x20, RZ ;  /* 0x00000020e1e17810 */ /* 0x000fe20007ffe0ff */
[----:B------:R-:W-:-:S07]  /*22af0*/  VIADD R224, R224, 0x20 ;  /* 0x00000020e0e07836 */ /* 0x000fce0000000000 */
.L_x_51939:
[----:B------:R-:W-:Y:S05]  /*22b00*/  BSYNC.RECONVERGENT B1 ;  /* 0x0000000000017941 */ /* 0x000fea0003800200 */
.L_x_51938:
        /* <DEDUP_REMOVED lines=10> */
.L_x_52058:
[----:B------:R-:W-:Y:S05]  /*22bb0*/  BSYNC.RECONVERGENT B2 ;  /* 0x0000000000027941 */ /* 0x000fea0003800200 */
.L_x_52057:
        /* <DEDUP_REMOVED lines=31> */
.L_x_52065:
        /* <DEDUP_REMOVED lines=13> */
.L_x_52067:
[----:B------:R-:W-:Y:S05]  /*22e80*/  BSYNC.RECONVERGENT B5 ;  /* 0x0000000000057941 */ /* 0x000fea0003800200 */
.L_x_52066:
        /* <DEDUP_REMOVED lines=41> */
.L_x_52064:
[----:B------:R-:W-:Y:S05]  /*23120*/  BSYNC.RECONVERGENT B4 ;  /* 0x0000000000047941 */ /* 0x000fea0003800200 */
.L_x_52063:
        /* <DEDUP_REMOVED lines=10> */
.L_x_52062:
[----:B------:R-:W-:Y:S05]  /*231d0*/  BSYNC.RECONVERGENT B3 ;  /* 0x0000000000037941 */ /* 0x000fea0003800200 */
.L_x_52061:
        /* <DEDUP_REMOVED lines=20> */
.L_x_52072:
        /* <DEDUP_REMOVED lines=13> */
.L_x_52074:
[----:B------:R-:W-:Y:S05]  /*233f0*/  BSYNC.RECONVERGENT B5 ;  /* 0x0000000000057941 */ /* 0x000fea0003800200 */
.L_x_52073:
        /* <DEDUP_REMOVED lines=42> */
.L_x_52071:
[----:B------:R-:W-:Y:S05]  /*236a0*/  BSYNC.RECONVERGENT B4 ;  /* 0x0000000000047941 */ /* 0x000fea0003800200 */
.L_x_52070:
        /* <DEDUP_REMOVED lines=10> */
.L_x_52069:
[----:B------:R-:W-:Y:S05]  /*23750*/  BSYNC.RECONVERGENT B3 ;  /* 0x0000000000037941 */ /* 0x000fea0003800200 */
.L_x_52068:
        /* <DEDUP_REMOVED lines=20> */
.L_x_52079:
        /* <DEDUP_REMOVED lines=13> */
.L_x_52081:
[----:B------:R-:W-:Y:S05]  /*23970*/  BSYNC.RECONVERGENT B5 ;  /* 0x0000000000057941 */ /* 0x000fea0003800200 */
.L_x_52080:
        /* <DEDUP_REMOVED lines=42> */
.L_x_52078:
[----:B------:R-:W-:Y:S05]  /*23c20*/  BSYNC.RECONVERGENT B4 ;  /* 0x0000000000047941 */ /* 0x000fea0003800200 */
.L_x_52077:
        /* <DEDUP_REMOVED lines=10> */
.L_x_52076:
[----:B------:R-:W-:Y:S05]  /*23cd0*/  BSYNC.RECONVERGENT B3 ;  /* 0x0000000000037941 */ /* 0x000fea0003800200 */
.L_x_52075:
        /* <DEDUP_REMOVED lines=20> */
.L_x_52086:
        /* <DEDUP_REMOVED lines=13> */
.L_x_52088:
[----:B------:R-:W-:Y:S05]  /*23ef0*/  BSYNC.RECONVERGENT B5 ;  /* 0x0000000000057941 */ /* 0x000fea0003800200 */
.L_x_52087:
        /* <DEDUP_REMOVED lines=42> */
.L_x_52085:
[----:B------:R-:W-:Y:S05]  /*241a0*/  BSYNC.RECONVERGENT B4 ;  /* 0x0000000000047941 */ /* 0x000fea0003800200 */
.L_x_52084:
        /* <DEDUP_REMOVED lines=10> */
.L_x_52083:
[----:B------:R-:W-:Y:S05]  /*24250*/  BSYNC.RECONVERGENT B3 ;  /* 0x0000000000037941 */ /* 0x000fea0003800200 */
.L_x_52082:
        /* <DEDUP_REMOVED lines=20> */
.L_x_52093:
        /* <DEDUP_REMOVED lines=13> */
.L_x_52095:
[----:B------:R-:W-:Y:S05]  /*24470*/  BSYNC.RECONVERGENT B5 ;  /* 0x0000000000057941 */ /* 0x000fea0003800200 */
.L_x_52094:
        /* <DEDUP_REMOVED lines=42> */
.L_x_52092:
[----:B------:R-:W-:Y:S05]  /*24720*/  BSYNC.RECONVERGENT B4 ;  /* 0x0000000000047941 */ /* 0x000fea0003800200 */
.L_x_52091:
        /* <DEDUP_REMOVED lines=10> */
.L_x_52090:
[----:B------:R-:W-:Y:S05]  /*247d0*/  BSYNC.RECONVERGENT B3 ;  /* 0x0000000000037941 */ /* 0x000fea0003800200 */
.L_x_52089:
        /* <DEDUP_REMOVED lines=20> */
.L_x_52100:
        /* <DEDUP_REMOVED lines=13> */
.L_x_52102:
[----:B------:R-:W-:Y:S05]  /*249f0*/  BSYNC.RECONVERGENT B5 ;  /* 0x0000000000057941 */ /* 0x000fea0003800200 */
.L_x_52101:
        /* <DEDUP_REMOVED lines=42> */
.L_x_52099:
[----:B------:R-:W-:Y:S05]  /*24ca0*/  BSYNC.RECONVERGENT B4 ;  /* 0x0000000000047941 */ /* 0x000fea0003800200 */
.L_x_52098:
        /* <DEDUP_REMOVED lines=10> */
.L_x_52097:
[----:B------:R-:W-:Y:S05]  /*24d50*/  BSYNC.RECONVERGENT B3 ;  /* 0x0000000000037941 */ /* 0x000fea0003800200 */
.L_x_52096:
        /* <DEDUP_REMOVED lines=20> */
.L_x_52107:
        /* <DEDUP_REMOVED lines=13> */
.L_x_52109:
[----:B------:R-:W-:Y:S05]  /*24f70*/  BSYNC.RECONVERGENT B5 ;  /* 0x0000000000057941 */ /* 0x000fea0003800200 */
.L_x_52108:
        /* <DEDUP_REMOVED lines=42> */
.L_x_52106:
[----:B------:R-:W-:Y:S05]  /*25220*/  BSYNC.RECONVERGENT B4 ;  /* 0x0000000000047941 */ /* 0x000fea0003800200 */
.L_x_52105:
        /* <DEDUP_REMOVED lines=10> */
.L_x_52104:
[----:B------:R-:W-:Y:S05]  /*252d0*/  BSYNC.RECONVERGENT B3 ;  /* 0x0000000000037941 */ /* 0x000fea0003800200 */
.L_x_52103:
        /* <DEDUP_REMOVED lines=19> */
.L_x_52113:
        /* <DEDUP_REMOVED lines=13> */
.L_x_52115:
[----:B------:R-:W-:Y:S05]  /*254e0*/  BSYNC.RECONVERGENT B4 ;  /* 0x0000000000047941 */ /* 0x000fea0003800200 */
.L_x_52114:
        /* <DEDUP_REMOVED lines=42> */
.L_x_52112:
[----:B------:R-:W-:Y:S05]  /*25790*/  BSYNC.RECONVERGENT B3 ;  /* 0x0000000000037941 */ /* 0x000fea0003800200 */
.L_x_52111:
        /* <DEDUP_REMOVED lines=11> */
.L_x_52060:
        /* <DEDUP_REMOVED lines=21> */
.L_x_52120:
        /* <DEDUP_REMOVED lines=13> */
.L_x_52122:
[----:B------:R-:W-:Y:S05]  /*25a70*/  BSYNC.RECONVERGENT B5 ;  /* 0x0000000000057941 */ /* 0x000fea0003800200 */
.L_x_52121:
        /* <DEDUP_REMOVED lines=42> */
.L_x_52119:
[----:B------:R-:W-:Y:S05]  /*25d20*/  BSYNC.RECONVERGENT B4 ;  /* 0x0000000000047941 */ /* 0x000fea0003800200 */
.L_x_52118:
        /* <DEDUP_REMOVED lines=9> */
.L_x_52117:
[----:B------:R-:W-:Y:S05]  /*25dc0*/  BSYNC.RECONVERGENT B3 ;  /* 0x0000000000037941 */ /* 0x000fea0003800200 */
.L_x_52116:
        /* <DEDUP_REMOVED lines=17> */
.L_x_52127:
        /* <DEDUP_REMOVED lines=13> */
.L_x_52129:
[----:B------:R-:W-:Y:S05]  /*25fb0*/  BSYNC.RECONVERGENT B5 ;  /* 0x0000000000057941 */ /* 0x000fea0003800200 */
.L_x_52128:
        /* <DEDUP_REMOVED lines=42> */
.L_x_52126:
[----:B------:R-:W-:Y:S05]  /*26260*/  BSYNC.RECONVERGENT B4 ;  /* 0x0000000000047941 */ /* 0x000fea0003800200 */
.L_x_52125:
        /* <DEDUP_REMOVED lines=9> */
.L_x_52124:
[----:B------:R-:W-:Y:S05]  /*26300*/  BSYNC.RECONVERGENT B3 ;  /* 0x0000000000037941 */ /* 0x000fea0003800200 */
.L_x_52123:
        /* <DEDUP_REMOVED lines=17> */
.L_x_52134:
        /* <DEDUP_REMOVED lines=13> */
.L_x_52136:
[----:B------:R-:W-:Y:S05]  /*264f0*/  BSYNC.RECONVERGENT B5 ;  /* 0x0000000000057941 */ /* 0x000fea0003800200 */
.L_x_52135:
        /* <DEDUP_REMOVED lines=42> */
.L_x_52133:
[----:B------:R-:W-:Y:S05]  /*267a0*/  BSYNC.RECONVERGENT B4 ;  /* 0x0000000000047941 */ /* 0x000fea0003800200 */
.L_x_52132:
        /* <DEDUP_REMOVED lines=9> */
.L_x_52131:
[----:B------:R-:W-:Y:S05]  /*26840*/  BSYNC.RECONVERGENT B3 ;  /* 0x0000000000037941 */ /* 0x000fea0003800200 */
.L_x_52130:
        /* <DEDUP_REMOVED lines=17> */
.L_x_52141:
        /* <DEDUP_REMOVED lines=13> */
.L_x_52143:
[----:B------:R-:W-:Y:S05]  /*26a30*/  BSYNC.RECONVERGENT B5 ;  /* 0x0000000000057941 */ /* 0x000fea0003800200 */
.L_x_52142:
        /* <DEDUP_REMOVED lines=42> */
.L_x_52140:
[----:B------:R-:W-:Y:S05]  /*26ce0*/  BSYNC.RECONVERGENT B4 ;  /* 0x0000000000047941 */ /* 0x000fea0003800200 */
.L_x_52139:
        /* <DEDUP_REMOVED lines=9> */
.L_x_52138:
[----:B------:R-:W-:Y:S05]  /*26d80*/  BSYNC.RECONVERGENT B3 ;  /* 0x0000000000037941 */ /* 0x000fea0003800200 */
.L_x_52137:
        /* <DEDUP_REMOVED lines=17> */
.L_x_52148:
        /* <DEDUP_REMOVED lines=13> */
.L_x_52150:
[----:B------:R-:W-:Y:S05]  /*26f70*/  BSYNC.RECONVERGENT B5 ;  /* 0x0000000000057941 */ /* 0x000fea0003800200 */
.L_x_52149:
        /* <DEDUP_REMOVED lines=42> */
.L_x_52147:
[----:B------:R-:W-:Y:S05]  /*27220*/  BSYNC.RECONVERGENT B4 ;  /* 0x0000000000047941 */ /* 0x000fea0003800200 */
.L_x_52146:
        /* <DEDUP_REMOVED lines=9> */
.L_x_52145:
[----:B------:R-:W-:Y:S05]  /*272c0*/  BSYNC.RECONVERGENT B3 ;  /* 0x0000000000037941 */ /* 0x000fea0003800200 */
.L_x_52144:
        /* <DEDUP_REMOVED lines=17> */
.L_x_52155:
        /* <DEDUP_REMOVED lines=13> */
.L_x_52157:
[----:B------:R-:W-:Y:S05]  /*274b0*/  BSYNC.RECONVERGENT B5 ;  /* 0x0000000000057941 */ /* 0x000fea0003800200 */
.L_x_52156:
        /* <DEDUP_REMOVED lines=42> */
.L_x_52154:
[----:B------:R-:W-:Y:S05]  /*27760*/  BSYNC.RECONVERGENT B4 ;  /* 0x0000000000047941 */ /* 0x000fea0003800200 */
.L_x_52153:
        /* <DEDUP_REMOVED lines=9> */
.L_x_52152:
[----:B------:R-:W-:Y:S05]  /*27800*/  BSYNC.RECONVERGENT B3 ;  /* 0x0000000000037941 */ /* 0x000fea0003800200 */
.L_x_52151:
        /* <DEDUP_REMOVED lines=17> */
.L_x_52162:
        /* <DEDUP_REMOVED lines=13> */
.L_x_52164:
[----:B------:R-:W-:Y:S05]  /*279f0*/  BSYNC.RECONVERGENT B5 ;  /* 0x0000000000057941 */ /* 0x000fea0003800200 */
.L_x_52163:
        /* <DEDUP_REMOVED lines=42> */
.L_x_52161:
[----:B------:R-:W-:Y:S05]  /*27ca0*/  BSYNC.RECONVERGENT B4 ;  /* 0x0000000000047941 */ /* 0x000fea0003800200 */
.L_x_52160:
        /* <DEDUP_REMOVED lines=9> */
.L_x_52159:
[----:B------:R-:W-:Y:S05]  /*27d40*/  BSYNC.RECONVERGENT B3 ;  /* 0x0000000000037941 */ /* 0x000fea0003800200 */
.L_x_52158:
        /* <DEDUP_REMOVED lines=16> */
.L_x_52167:
        /* <DEDUP_REMOVED lines=13> */
.L_x_52169:
[----:B------:R-:W-:Y:S05]  /*27f20*/  BSYNC.RECONVERGENT B4 ;  /* 0x0000000000047941 */ /* 0x000fea0003800200 */
.L_x_52168:
        /* <DEDUP_REMOVED lines=42> */
.L_x_52166:
[----:B------:R-:W-:Y:S05]  /*281d0*/  BSYNC.RECONVERGENT B3 ;  /* 0x0000000000037941 */ /* 0x000fea0003800200 */
.L_x_52165:
        /* <DEDUP_REMOVED lines=9> */
.L_x_52110:
[----:B------:R-:W-:Y:S05]  /*28270*/  BSYNC.RECONVERGENT B2 ;  /* 0x0000000000027941 */ /* 0x000fea0003800200 */
.L_x_52059:
        /* <DEDUP_REMOVED lines=27> */
.L_x_52171:
[----:B------:R-:W-:Y:S05]  /*28430*/  BSYNC.RECONVERGENT B2 ;  /* 0x0000000000027941 */ /* 0x000fea0003800200 */
.L_x_52170:
[----:B------:R-:W-:Y:S01]  /*28440*/  VIADD R225, R225, 0x20 ;  /* 0x00000020e1e17836 */ /* 0x000fe20000000000 */
[----:B------:R-:W-:-:S07]  /*28450*/  IADD3 R224, PT, PT, R224, 0x20, RZ ;  /* 0x00000020e0e07810 */ /* 0x000fce0007ffe0ff */
.L_x_52056:
[----:B------:R-:W-:Y:S05]  /*28460*/  BSYNC.RECONVERGENT B1 ;  /* 0x0000000000017941 */ /* 0x000fea0003800200 */
.L_x_52055:
        /* <DEDUP_REMOVED lines=10> */
.L_x_52175:
[----:B------:R-:W-:Y:S05]  /*28510*/  BSYNC.RECONVERGENT B2 ;  /* 0x0000000000027941 */ /* 0x000fea0003800200 */
.L_x_52174:
        /* <DEDUP_REMOVED lines=33> */
.L_x_52182:
        /* <DEDUP_REMOVED lines=13> */
.L_x_52184:
[----:B------:R-:W-:Y:S05]  /*28800*/  BSYNC.RECONVERGENT B5 ;  /* 0x0000000000057941 */ /* 0x000fea0003800200 */
.L_x_52183:
        /* <DEDUP_REMOVED lines=41> */
.L_x_52181:
[----:B------:R-:W-:Y:S05]  /*28aa0*/  BSYNC.RECONVERGENT B4 ;  /* 0x0000000000047941 */ /* 0x000fea0003800200 */
.L_x_52180:
        /* <DEDUP_REMOVED lines=10> */
.L_x_52179:
[----:B------:R-:W-:Y:S05]  /*28b50*/  BSYNC.RECONVERGENT B3 ;  /* 0x0000000000037941 */ /* 0x000fea0003800200 */
.L_x_52178:
        /* <DEDUP_REMOVED lines=20> */
.L_x_52189:
        /* <DEDUP_REMOVED lines=13> */
.L_x_52191:
[----:B------:R-:W-:Y:S05]  /*28d70*/  BSYNC.RECONVERGENT B5 ;  /* 0x0000000000057941 */ /* 0x000fea0003800200 */
.L_x_52190:
        /* <DEDUP_REMOVED lines=42> */
.L_x_52188:
[----:B------:R-:W-:Y:S05]  /*29020*/  BSYNC.RECONVERGENT B4 ;  /* 0x0000000000047941 */ /* 0x000fea0003800200 */
.L_x_52187:
        /* <DEDUP_REMOVED lines=10> */
.L_x_52186:
[----:B------:R-:W-:Y:S05]  /*290d0*/  BSYNC.RECONVERGENT B3 ;  /* 0x0000000000037941 */ /* 0x000fea0003800200 */
.L_x_52185:
        /* <DEDUP_REMOVED lines=20> */
.L_x_52196:
        /* <DEDUP_REMOVED lines=13> */
.L_x_52198:
[----:B------:R-:W-:Y:S05]  /*292f0*/  BSYNC.RECONVERGENT B5 ;  /* 0x0000000000057941 */ /* 0x000fea0003800200 */
.L_x_52197:
        /* <DEDUP_REMOVED lines=42> */
.L_x_52195:
[----:B------:R-:W-:Y:S05]  /*295a0*/  BSYNC.RECONVERGENT B4 ;  /* 0x0000000000047941 */ /* 0x000fea0003800200 */
.L_x_52194:
        /* <DEDUP_REMOVED lines=10> */
.L_x_52193:
[----:B------:R-:W-:Y:S05]  /*29650*/  BSYNC.RECONVERGENT B3 ;  /* 0x0000000000037941 */ /* 0x000fea0003800200 */
.L_x_52192:
        /* <DEDUP_REMOVED lines=20> */
.L_x_52203:
        /* <DEDUP_REMOVED lines=13> */
.L_x_52205:
[----:B------:R-:W-:Y:S05]  /*29870*/  BSYNC.RECONVERGENT B5 ;  /* 0x0000000000057941 */ /* 0x000fea0003800200 */
.L_x_52204:
        /* <DEDUP_REMOVED lines=42> */
.L_x_52202:
[----:B------:R-:W-:Y:S05]  /*29b20*/  BSYNC.RECONVERGENT B4 ;  /* 0x0000000000047941 */ /* 0x000fea0003800200 */
.L_x_52201:
        /* <DEDUP_REMOVED lines=10> */
.L_x_52200:
[----:B------:R-:W-:Y:S05]  /*29bd0*/  BSYNC.RECONVERGENT B3 ;  /* 0x0000000000037941 */ /* 0x000fea0003800200 */
.L_x_52199:
        /* <DEDUP_REMOVED lines=20> */
.L_x_52210:
        /* <DEDUP_REMOVED lines=13> */
.L_x_52212:
[----:B------:R-:W-:Y:S05]  /*29df0*/  BSYNC.RECONVERGENT B5 ;  /* 0x0000000000057941 */ /* 0x000fea0003800200 */
.L_x_52211:
        /* <DEDUP_REMOVED lines=42> */
.L_x_52209:
[----:B------:R-:W-:Y:S05]  /*2a0a0*/  BSYNC.RECONVERGENT B4 ;  /* 0x0000000000047941 */ /* 0x000fea0003800200 */
.L_x_52208:
        /* <DEDUP_REMOVED lines=10> */
.L_x_52207:
[----:B------:R-:W-:Y:S05]  /*2a150*/  BSYNC.RECONVERGENT B3 ;  /* 0x0000000000037941 */ /* 0x000fea0003800200 */
.L_x_52206:
        /* <DEDUP_REMOVED lines=20> */
.L_x_52217:
        /* <DEDUP_REMOVED lines=13> */
.L_x_52219:
[----:B------:R-:W-:Y:S05]  /*2a370*/  BSYNC.RECONVERGENT B5 ;  /* 0x0000000000057941 */ /* 0x000fea0003800200 */
.L_x_52218:
        /* <DEDUP_REMOVED lines=42> */
.L_x_52216:
[----:B------:R-:W-:Y:S05]  /*2a620*/  BSYNC.RECONVERGENT B4 ;  /* 0x0000000000047941 */ /* 0x000fea0003800200 */
.L_x_52215:
        /* <DEDUP_REMOVED lines=10> */
.L_x_52214:
[----:B------:R-:W-:Y:S05]  /*2a6d0*/  BSYNC.RECONVERGENT B3 ;  /* 0x0000000000037941 */ /* 0x000fea0003800200 */
.L_x_52213:
        /* <DEDUP_REMOVED lines=20> */
.L_x_52224:
        /* <DEDUP_REMOVED lines=13> */
.L_x_52226:
[----:B------:R-:W-:Y:S05]  /*2a8f0*/  BSYNC.RECONVERGENT B5 ;  /* 0x0000000000057941 */ /* 0x000fea0003800200 */
.L_x_52225:
        /* <DEDUP_REMOVED lines=42> */
.L_x_52223:
[----:B------:R-:W-:Y:S05]  /*2aba0*/  BSYNC.RECONVERGENT B4 ;  /* 0x0000000000047941 */ /* 0x000fea0003800200 */
.L_x_52222:
        /* <DEDUP_REMOVED lines=10> */
.L_x_52221:
[----:B------:R-:W-:Y:S05]  /*2ac50*/  BSYNC.RECONVERGENT B3 ;  /* 0x0000000000037941 */ /* 0x000fea0003800200 */
.L_x_52220:
        /* <DEDUP_REMOVED lines=19> */
.L_x_52230:
        /* <DEDUP_REMOVED lines=13> */
.L_x_52232:
[----:B------:R-:W-:Y:S05]  /*2ae60*/  BSYNC.RECONVERGENT B4 ;  /* 0x0000000000047941 */ /* 0x000fea0003800200 */
.L_x_52231:
        /* <DEDUP_REMOVED lines=42> */
.L_x_52229:
[----:B------:R-:W-:Y:S05]  /*2b110*/  BSYNC.RECONVERGENT B3 ;  /* 0x0000000000037941 */ /* 0x000fea0003800200 */
.L_x_52228:
        /* <DEDUP_REMOVED lines=11> */
.L_x_52177:
        /* <DEDUP_REMOVED lines=21> */
.L_x_52237:
        /* <DEDUP_REMOVED lines=13> */
.L_x_52239:
[----:B------:R-:W-:Y:S05]  /*2b3f0*/  BSYNC.RECONVERGENT B5 ;  /* 0x0000000000057941 */ /* 0x000fea0003800200 */
.L_x_52238:
        /* <DEDUP_REMOVED lines=41> */
.L_x_52236:
[----:B------:R-:W-:Y:S05]  /*2b690*/  BSYNC.RECONVERGENT B4 ;  /* 0x0000000000047941 */ /* 0x000fea0003800200 */
.L_x_52235:
        /* <DEDUP_REMOVED lines=9> */
.L_x_52234:
[----:B------:R-:W-:Y:S05]  /*2b730*/  BSYNC.RECONVERGENT B3 ;  /* 0x0000000000037941 */ /* 0x000fea0003800200 */
.L_x_52233:
        /* <DEDUP_REMOVED lines=17> */
.L_x_52244:
        /* <DEDUP_REMOVED lines=13> */
.L_x_52246:
[----:B------:R-:W-:Y:S05]  /*2b920*/  BSYNC.RECONVERGENT B5 ;  /* 0x0000000000057941 */ /* 0x000fea0003800200 */
.L_x_52245:
        /* <DEDUP_REMOVED lines=43> */
.L_x_52243:
[----:B------:R-:W-:Y:S05]  /*2bbe0*/  BSYNC.RECONVERGENT B4 ;  /* 0x0000000000047941 */ /* 0x000fea0003800200 */
.L_x_52242:
        /* <DEDUP_REMOVED lines=9> */
.L_x_52241:
[----:B------:R-:W-:Y:S05]  /*2bc80*/  BSYNC.RECONVERGENT B3 ;  /* 0x0000000000037941 */ /* 0x000fea0003800200 */
.L_x_52240:
        /* <DEDUP_REMOVED lines=17> */
.L_x_52251:
        /* <DEDUP_REMOVED lines=13> */
.L_x_52253:
[----:B------:R-:W-:Y:S05]  /*2be70*/  BSYNC.RECONVERGENT B5 ;  /* 0x0000000000057941 */ /* 0x000fea0003800200 */
.L_x_52252:
        /* <DEDUP_REMOVED lines=43> */
.L_x_52250:
[----:B------:R-:W-:Y:S05]  /*2c130*/  BSYNC.RECONVERGENT B4 ;  /* 0x0000000000047941 */ /* 0x000fea0003800200 */
.L_x_52249:
        /* <DEDUP_REMOVED lines=9> */
.L_x_52248:
[----:B------:R-:W-:Y:S05]  /*2c1d0*/  BSYNC.RECONVERGENT B3 ;  /* 0x0000000000037941 */ /* 0x000fea0003800200 */
.L_x_52247:
        /* <DEDUP_REMOVED lines=17> */
.L_x_52258:
        /* <DEDUP_REMOVED lines=13> */
.L_x_52260:
[----:B------:R-:W-:Y:S05]  /*2c3c0*/  BSYNC.RECONVERGENT B5 ;  /* 0x0000000000057941 */ /* 0x000fea0003800200 */
.L_x_52259:
[----:B01----:R-:W-:Y:S01]  /*2c3d0*/  IMAD.WIDE.U32 R226, R218, -0x326172a9, RZ ;  /* 0xcd9e8d57dae27825 */ /* 0x003fe200078e00ff */
        /* <DEDUP_REMOVED lines=41> */
.L_x_52257:
[----:B------:R-:W-:Y:S05]  /*2c670*/  BSYNC.RECONVERGENT B4 ;  /* 0x0000000000047941 */ /* 0x000fea0003800200 */
.L_x_52256:
        /* <DEDUP_REMOVED lines=9> */
.L_x_52255:
[----:B------:R-:W-:Y:S05]  /*2c710*/  BSYNC.RECONVERGENT B3 ;  /* 0x0000000000037941 */ /* 0x000fea0003800200 */
.L_x_52254:
        /* <DEDUP_REMOVED lines=17> */
.L_x_52265:
        /* <DEDUP_REMOVED lines=13> */
.L_x_52267:
[----:B------:R-:W-:Y:S05]  /*2c900*/  BSYNC.RECONVERGENT B5 ;  /* 0x0000000000057941 */ /* 0x000fea0003800200 */
.L_x_52266:
        /* <DEDUP_REMOVED lines=42> */
.L_x_52264:
[----:B------:R-:W-:Y:S05]  /*2cbb0*/  BSYNC.RECONVERGENT B4 ;  /* 0x0000000000047941 */ /* 0x000fea0003800200 */
.L_x_52263:
        /* <DEDUP_REMOVED lines=9> */
.L_x_52262:
[----:B------:R-:W-:Y:S05]  /*2cc50*/  BSYNC.RECONVERGENT B3 ;  /* 0x0000000000037941 */ /* 0x000fea0003800200 */
.L_x_52261:
        /* <DEDUP_REMOVED lines=17> */
.L_x_52272:
        /* <DEDUP_REMOVED lines=13> */
.L_x_52274:
[----:B------:R-:W-:Y:S05]  /*2ce40*/  BSYNC.RECONVERGENT B5 ;  /* 0x0000000000057941 */ /* 0x000fea0003800200 */
.L_x_52273:
        /* <DEDUP_REMOVED lines=42> */
.L_x_52271:
[----:B------:R-:W-:Y:S05]  /*2d0f0*/  BSYNC.RECONVERGENT B4 ;  /* 0x0000000000047941 */ /* 0x000fea0003800200 */
.L_x_52270:
        /* <DEDUP_REMOVED lines=9> */
.L_x_52269:
[----:B------:R-:W-:Y:S05]  /*2d190*/  BSYNC.RECONVERGENT B3 ;  /* 0x0000000000037941 */ /* 0x000fea0003800200 */
.L_x_52268:
        /* <DEDUP_REMOVED lines=17> */
.L_x_52279:
        /* <DEDUP_REMOVED lines=13> */
.L_x_52281:
[----:B------:R-:W-:Y:S05]  /*2d380*/  BSYNC.RECONVERGENT B5 ;  /* 0x0000000000057941 */ /* 0x000fea0003800200 */
.L_x_52280:
        /* <DEDUP_REMOVED lines=42> */
.L_x_52278:
[----:B------:R-:W-:Y:S05]  /*2d630*/  BSYNC.RECONVERGENT B4 ;  /* 0x0000000000047941 */ /* 0x000fea0003800200 */
.L_x_52277:
        /* <DEDUP_REMOVED lines=9> */
.L_x_52276:
[----:B------:R-:W-:Y:S05]  /*2d6d0*/  BSYNC.RECONVERGENT B3 ;  /* 0x0000000000037941 */ /* 0x000fea0003800200 */
.L_x_52275:
        /* <DEDUP_REMOVED lines=20> */
.L_x_52284:
        /* <DEDUP_REMOVED lines=13> */
.L_x_52286:
[----:B------:R-:W-:Y:S05]  /*2d8f0*/  BSYNC.RECONVERGENT B4 ;  /* 0x0000000000047941 */ /* 0x000fea0003800200 */
.L_x_52285:
[----:B------:R-:W-:Y:S01]  /*2d900*/  IMAD.WIDE.U32 R14, R218, -0x326172a9, RZ ;  /* 0xcd9e8d57da0e7825 */ /* 0x000fe200078e00ff */
[----:B0-----:R-:W-:-:S03]  /*2d910*/  LOP3.LUT R226, R9, UR7, R231, 0x96, !PT ;  /* 0x0000000709e27c12 */ /* 0x001fc6000f8e96e7 */
        /* <DEDUP_REMOVED lines=41> */
.L_x_52283:
[----:B------:R-:W-:Y:S05]  /*2dbb0*/  BSYNC.RECONVERGENT B3 ;  /* 0x0000000000037941 */ /* 0x000fea0003800200 */
.L_x_52282:
        /* <DEDUP_REMOVED lines=9> */
.L_x_52227:
[----:B------:R-:W-:Y:S05]  /*2dc50*/  BSYNC.RECONVERGENT B2 ;  /* 0x0000000000027941 */ /* 0x000fea0003800200 */
.L_x_52176:
        /* <DEDUP_REMOVED lines=25> */
.L_x_52173:
[----:B------:R-:W-:Y:S05]  /*2ddf0*/  BSYNC.RECONVERGENT B1 ;  /* 0x0000000000017941 */ /* 0x000fea0003800200 */
.L_x_52172:
        /* <DEDUP_REMOVED lines=233> */
.L_x_52316:
        /* <DEDUP_REMOVED lines=57> */
.L_x_52291:
[----:B------:R-:W-:Y:S05]  /*2f020*/  BSYNC.RECONVERGENT B2 ;  /* 0x0000000000027941 */ /* 0x000fea0003800200 */
.L_x_52290:
        /* <DEDUP_REMOVED lines=35> */
.L_x_52293:
[----:B------:R-:W-:Y:S05]  /*2f260*/  BSYNC.RECONVERGENT B2 ;  /* 0x0000000000027941 */ /* 0x000fea0003800200 */
.L_x_52292:
        /* <DEDUP_REMOVED lines=35> */
.L_x_52295:
[----:B------:R-:W-:Y:S05]  /*2f4a0*/  BSYNC.RECONVERGENT B2 ;  /* 0x0000000000027941 */ /* 0x000fea0003800200 */
.L_x_52294:
        /* <DEDUP_REMOVED lines=35> */
.L_x_52297:
[----:B------:R-:W-:Y:S05]  /*2f6e0*/  BSYNC.RECONVERGENT B2 ;  /* 0x0000000000027941 */ /* 0x000fea0003800200 */
.L_x_52296:
        /* <DEDUP_REMOVED lines=35> */
.L_x_52299:
[----:B------:R-:W-:Y:S05]  /*2f920*/  BSYNC.RECONVERGENT B2 ;  /* 0x0000000000027941 */ /* 0x000fea0003800200 */
.L_x_52298:
        /* <DEDUP_REMOVED lines=35> */
.L_x_52301:
[----:B------:R-:W-:Y:S05]  /*2fb60*/  BSYNC.RECONVERGENT B2 ;  /* 0x0000000000027941 */ /* 0x000fea0003800200 */
.L_x_52300:
        /* <DEDUP_REMOVED lines=35> */
.L_x_52303:
[----:B------:R-:W-:Y:S05]  /*2fda0*/  BSYNC.RECONVERGENT B2 ;  /* 0x0000000000027941 */ /* 0x000fea0003800200 */
.L_x_52302:
        /* <DEDUP_REMOVED lines=33> */
.L_x_52289:
[----:B------:R-:W-:Y:S05]  /*2ffc0*/  BSYNC.RECONVERGENT B1 ;  /* 0x0000000000017941 */ /* 0x000fea0003800200 */
.L_x_52288:
[----:B01234-:R-:W0:Y:S02]  /*2ffd0*/  LDC.64 R212, c[0x0][0x380] ;  /* 0x0000e000ffd47b82 */ /* 0x01fe240000000a00 */
[----:B0-----:R-:W-:-:S05]  /*2ffe0*/  IMAD R219, R212, 0x4, R219 ;  /* 0x00000004d4db7824 */ /* 0x001fca00078e02db */
[----:B------:R-:W-:-:S13]  /*2fff0*/  ISETP.GE.AND P0, PT, R219, R213, PT ;  /* 0x000000d5db00720c */ /* 0x000fda0003f06270 */
[----:B------:R-:W-:Y:S05]  /*30000*/  @!P0 BRA `(.L_x_52304) ;  /* 0xfffffd1000788947 */ /* 0x000fea000383ffff */
[----:B------:R-:W-:Y:S05]  /*30010*/  BSYNC B0 ;  /* 0x0000000000007941 */ /* 0x000fea0003800000 */
.L_x_51352:
[----:B------:R-:W-:Y:S05]  /*30020*/  EXIT ;  /* 0x000000000000794d */ /* 0x000fea0003800000 */
.L_x_52287:
        /* <DEDUP_REMOVED lines=8> */
.L_x_52306:
[----:B------:R-:W-:Y:S05]  /*300b0*/  BSYNC B1 ;  /* 0x0000000000017941 */ /* 0x000fea0003800000 */
.L_x_52305:
        /* <DEDUP_REMOVED lines=9> */
.L_x_52307:
[----:B------:R-:W-:Y:S02]  /*30150*/  IMAD.MOV.U32 R232, RZ, RZ, 0x4 ;  /* 0x00000004ffe87424 */ /* 0x000fe400078e00ff */
[----:B------:R-:W-:-:S04]  /*30160*/  IMAD.MOV.U32 R223, RZ, RZ, R229 ;  /* 0x000000ffffdf7224 */ /* 0x000fc800078e00e5 */
[----:B------:R-:W-:-:S05]  /*30170*/  FADD.FTZ R225, R224, R223 ;  /* 0x000000dfe0e17221 */ /* 0x000fca0000010000 */
[----:B------:R-:W-:-:S07]  /*30180*/  MOV R231, R225 ;  /* 0x000000e100e77202 */ /* 0x000fce0000000f00 */
[----:B------:R-:W-:Y:S05]  /*30190*/  WARPSYNC.COLLECTIVE R230, `(.L_x_52308) ;  /* 0x00000000e6087348 */ /* 0x000fea0003c00000 */
[----:B------:R0:W1:Y:S02]  /*301a0*/  SHFL.BFLY P6, R229, R231, R232, R233 ;  /* 0x0c0000e8e7e57389 */ /* 0x00006400000c00e9 */
[----:B01----:R-:W-:Y:S05]  /*301b0*/  ENDCOLLECTIVE ;  /* 0x000000000000791b */ /* 0x003fea0003800000 */
.L_x_52308:
[----:B------:R-:W-:Y:S01]  /*301c0*/  HFMA2 R232, -RZ, RZ, 0, 4.76837158203125e-07 ;  /* 0x00000008ffe87431 */ /* 0x000fe200000001ff */
[----:B------:R-:W-:-:S05]  /*301d0*/  MOV R212, R229 ;  /* 0x000000e500d47202 */ /* 0x000fca0000000f00 */
[----:B------:R-:W-:-:S04]  /*301e0*/  FADD.FTZ R226, R225, R212 ;  /* 0x000000d4e1e27221 */ /* 0x000fc80000010000 */
[----:B------:R-:W-:-:S07]  /*301f0*/  IMAD.MOV.U32 R231, RZ, RZ, R226 ;  /* 0x000000ffffe77224 */ /* 0x000fce00078e00e2 */
[----:B------:R-:W-:Y:S05]  /*30200*/  WARPSYNC.COLLECTIVE R230, `(.L_x_52309) ;  /* 0x00000000e6087348 */ /* 0x000fea0003c00000 */
[----:B------:R0:W1:Y:S02]  /*30210*/  SHFL.BFLY P6, R229, R231, R232, R233 ;  /* 0x0c0000e8e7e57389 */ /* 0x00006400000c00e9 */
[----:B01----:R-:W-:Y:S05]  /*30220*/  ENDCOLLECTIVE ;  /* 0x000000000000791b */ /* 0x003fea0003800000 */
.L_x_52309:
        /* <DEDUP_REMOVED lines=8> */
.L_x_52310:
        /* <DEDUP_REMOVED lines=139> */
.L_x_52311:
[----:B------:R-:W-:Y:S02]  /*30b60*/  IMAD.MOV.U32 R232, RZ, RZ, 0x2 ;  /* 0x00000002ffe87424 */ /* 0x000fe400078e00ff */
[----:B------:R-:W-:-:S04]  /*30b70*/  IMAD.MOV.U32 R213, RZ, RZ, R229 ;  /* 0x000000ffffd57224 */ /* 0x000fc800078e00e5 */
[----:B------:R-:W-:-:S05]  /*30b80*/  FADD.FTZ R213, R212, R213 ;  /* 0x000000d5d4d57221 */ /* 0x000fca0000010000 */
[----:B------:R-:W-:-:S07]  /*30b90*/  MOV R231, R213 ;  /* 0x000000d500e77202 */ /* 0x000fce0000000f00 */
[----:B------:R-:W-:Y:S05]  /*30ba0*/  WARPSYNC.COLLECTIVE R230, `(.L_x_52312) ;  /* 0x00000000e6087348 */ /* 0x000fea0003c00000 */
[----:B------:R0:W1:Y:S02]  /*30bb0*/  SHFL.BFLY P6, R229, R231, R232, R233 ;  /* 0x0c0000e8e7e57389 */ /* 0x00006400000c00e9 */
[----:B01----:R-:W-:Y:S05]  /*30bc0*/  ENDCOLLECTIVE ;  /* 0x000000000000791b */ /* 0x003fea0003800000 */
.L_x_52312:
[----:B------:R-:W-:Y:S01]  /*30bd0*/  HFMA2 R232, -RZ, RZ, 0, 2.384185791015625e-07 ;  /* 0x00000004ffe87431 */ /* 0x000fe200000001ff */
[----:B------:R-:W-:-:S05]  /*30be0*/  MOV R224, R229 ;  /* 0x000000e500e07202 */ /* 0x000fca0000000f00 */
[----:B------:R-:W-:-:S04]  /*30bf0*/  FADD.FTZ R224, R213, R224 ;  /* 0x000000e0d5e07221 */ /* 0x000fc80000010000 */
[----:B------:R-:W-:-:S07]  /*30c00*/  IMAD.MOV.U32 R231, RZ, RZ, R224 ;  /* 0x000000ffffe77224 */ /* 0x000fce00078e00e0 */
[----:B------:R-:W-:Y:S05]  /*30c10*/  WARPSYNC.COLLECTIVE R230, `(.L_x_52313) ;  /* 0x00000000e6087348 */ /* 0x000fea0003c00000 */
[----:B------:R0:W1:Y:S02]  /*30c20*/  SHFL.BFLY P6, R229, R231, R232, R233 ;  /* 0x0c0000e8e7e57389 */ /* 0x00006400000c00e9 */
[----:B01----:R-:W-:Y:S05]  /*30c30*/  ENDCOLLECTIVE ;  /* 0x000000000000791b */ /* 0x003fea0003800000 */
.L_x_52313:
[----:B------:R-:W-:Y:S02]  /*30c40*/  IMAD.MOV.U32 R232, RZ, RZ, 0x8 ;  /* 0x00000008ffe87424 */ /* 0x000fe400078e00ff */
[----:B------:R-:W-:-:S04]  /*30c50*/  IMAD.MOV.U32 R225, RZ, RZ, R229 ;  /* 0x000000ffffe17224 */ /* 0x000fc800078e00e5 */
[----:B------:R-:W-:-:S05]  /*30c60*/  FADD.FTZ R225, R224, R225 ;  /* 0x000000e1e0e17221 */ /* 0x000fca0000010000 */
[----:B------:R-:W-:-:S07]  /*30c70*/  MOV R231, R225 ;  /* 0x000000e100e77202 */ /* 0x000fce0000000f00 */
[----:B------:R-:W-:Y:S05]  /*30c80*/  WARPSYNC.COLLECTIVE R230, `(.L_x_52314) ;  /* 0x00000000e6087348 */ /* 0x000fea0003c00000 */
[----:B------:R0:W1:Y:S02]  /*30c90*/  SHFL.BFLY P6, R229, R231, R232, R233 ;  /* 0x0c0000e8e7e57389 */ /* 0x00006400000c00e9 */
[----:B01----:R-:W-:Y:S05]  /*30ca0*/  ENDCOLLECTIVE ;  /* 0x000000000000791b */ /* 0x003fea0003800000 */
.L_x_52314:
[----:B------:R-:W-:Y:S01]  /*30cb0*/  HFMA2 R232, -RZ, RZ, 0, 9.5367431640625e-07 ;  /* 0x00000010ffe87431 */ /* 0x000fe200000001ff */
[----:B------:R-:W-:-:S05]  /*30cc0*/  MOV R226, R229 ;  /* 0x000000e500e27202 */ /* 0x000fca0000000f00 */
[----:B------:R-:W-:-:S04]  /*30cd0*/  FADD.FTZ R226, R225, R226 ;  /* 0x000000e2e1e27221 */ /* 0x000fc80000010000 */
[----:B------:R-:W-:-:S07]  /*30ce0*/  IMAD.MOV.U32 R231, RZ, RZ, R226 ;  /* 0x000000ffffe77224 */ /* 0x000fce00078e00e2 */
[----:B------:R-:W-:Y:S05]  /*30cf0*/  WARPSYNC.COLLECTIVE R230, `(.L_x_52315) ;  /* 0x00000000e6087348 */ /* 0x000fea0003c00000 */
[----:B------:R0:W1:Y:S02]  /*30d00*/  SHFL.BFLY P6, R229, R231, R232, R233 ;  /* 0x0c0000e8e7e57389 */ /* 0x00006400000c00e9 */
[----:B01----:R-:W-:Y:S05]  /*30d10*/  ENDCOLLECTIVE ;  /* 0x000000000000791b */ /* 0x003fea0003800000 */
.L_x_52315:
[----:B------:R-:W-:Y:S05]  /*30d20*/  BRA `(.L_x_52316) ;  /* 0xffffffdc00d87947 */ /* 0x000fea000383ffff */
.L_x_52317:
        /* <DEDUP_REMOVED lines=13> */
.L_x_71542:


//--------------------- .text._ZN10layer_norm13ln_fwd_kernelINS_13Kernel_traitsIf6__halffS2_fjLj2048ELj1ELj4ELj1ELj16ENS_18Kernel_traits_baseILj2048EfS2_fS2_fjLj128EEEEELb1ELb0ELb1ELb1EEEvNS_9FwdParamsE --------------------------
	.section	.text._ZN10layer_norm13ln_fwd_kernelINS_13Kernel_traitsIf6__halffS2_fjLj2048ELj1ELj4ELj1ELj16ENS_18Kernel_traits_baseILj2048EfS2_fS2_fjLj128EEEEELb1ELb0ELb1ELb1EEEvNS_9FwdParamsE,"ax",@progbits
	.align	128
        .global         _ZN10layer_norm13ln_fwd_kernelINS_13Kernel_traitsIf6__halffS2_fjLj2048ELj1ELj4ELj1ELj16ENS_18Kernel_traits_baseILj2048EfS2_fS2_fjLj128EEEEELb1ELb0ELb1ELb1EEEvNS_9FwdParamsE
        .type           _ZN10layer_norm13ln_fwd_kernelINS_13Kernel_traitsIf6__halffS2_fjLj2048ELj1ELj4ELj1ELj16ENS_18Kernel_traits_baseILj2048EfS2_fS2_fjLj128EEEEELb1ELb0ELb1ELb1EEEvNS_9FwdParamsE,@function
        .size           _ZN10layer_norm13ln_fwd_kernelINS_13Kernel_traitsIf6__halffS2_fjLj2048ELj1ELj4ELj1ELj16ENS_18Kernel_traits_baseILj2048EfS2_fS2_fjLj128EEEEELb1ELb0ELb1ELb1EEEvNS_9FwdParamsE,(.L_x_71543 - _ZN10layer_norm13ln_fwd_kernelINS_13Kernel_traitsIf6__halffS2_fjLj2048ELj1ELj4ELj1ELj16ENS_18Kernel_traits_baseILj2048EfS2_fS2_fjLj128EEEEELb1ELb0ELb1ELb1EEEvNS_9FwdParamsE)
        .other          _ZN10layer_norm13ln_fwd_kernelINS_13Kernel_traitsIf6__halffS2_fjLj2048ELj1ELj4ELj1ELj16ENS_18Kernel_traits_baseILj2048EfS2_fS2_fjLj128EEEEELb1ELb0ELb1ELb1EEEvNS_9FwdParamsE,@"STO_CUDA_ENTRY STV_DEFAULT"
_ZN10layer_norm13ln_fwd_kernelINS_13Kernel_traitsIf6__halffS2_fjLj2048ELj1ELj4ELj1ELj16ENS_18Kernel_traits_baseILj2048EfS2_fS2_fjLj128EEEEELb1ELb0ELb1ELb1EEEvNS_9FwdParamsE:
.text._ZN10layer_norm13ln_fwd_kernelINS_13Kernel_traitsIf6__halffS2_fjLj2048ELj1ELj4ELj1ELj16ENS_18Kernel_traits_baseILj2048EfS2_fS2_fjLj128EEEEELb1ELb0ELb1ELb1EEEvNS_9FwdParamsE:
        /* <DEDUP_REMOVED lines=87> */
.L_x_52318:
        /* <DEDUP_REMOVED lines=50> */
.L_x_52319:
        /* <DEDUP_REMOVED lines=71> */
.L_x_53242:
[----:B0-----:R-:W0:Y:S01]  /*0d00*/  LDC.64 R16, c[0x0][0x3f0] ;  /* 0x0000fc00ff107b82 */ /* 0x001e220000000a00 */
[----:B------:R-:W1:Y:S07]  /*0d10*/  S2R R11, SR_TID.X ;  /* 0x00000000000b7919 */ /* 0x000e6e0000002100 */
[----:B------:R-:W2:Y:S08]  /*0d20*/  LDC R12, c[0x0][0x388] ;  /* 0x0000e200ff0c7b82 */ /* 0x000eb00000000800 */
[----:B------:R-:W3:Y:S01]  /*0d30*/  LDC.64 R18, c[0x0][0x3f8] ;  /* 0x0000fe00ff127b82 */ /* 0x000ee20000000a00 */
[----:B0-----:R-:W-:-:S05]  /*0d40*/  IMAD.WIDE R16, R215, 0x4, R16 ;  /* 0x00000004d7107825 */ /* 0x001fca00078e0210 */
[----:B------:R3:W4:Y:S01]  /*0d50*/  LDG.E R217, desc[UR8][R16.64] ;  /* 0x0000000810d97981 */ /* 0x000722000c1e1900 */
        /* <DEDUP_REMOVED lines=20> */
[----:B-1----:R-:W-:Y:S05]  /*0ea0*/  @!P0 BRA `(.L_x_52322) ;  /* 0x0000002c00308947 */ /* 0x002fea0003800000 */
        /* <DEDUP_REMOVED lines=25> */
.L_x_52327:
        /* <DEDUP_REMOVED lines=13> */
.L_x_52329:
[----:B------:R-:W-:Y:S05]  /*1110*/  BSYNC.RECONVERGENT B4 ;  /* 0x0000000000047941 */ /* 0x000fea0003800200 */
.L_x_52328:
        /* <DEDUP_REMOVED lines=43> */
.L_x_52326:
[----:B------:R-:W-:Y:S05]  /*13d0*/  BSYNC.RECONVERGENT B3 ;  /* 0x0000000000037941 */ /* 0x000fea0003800200 */
.L_x_52325:
        /* <DEDUP_REMOVED lines=10> */
.L_x_52324:
[----:B------:R-:W-:Y:S05]  /*1480*/  BSYNC.RECONVERGENT B2 ;  /* 0x0000000000027941 */ /* 0x000fea0003800200 */
.L_x_52323:
        /* <DEDUP_REMOVED lines=20> */
.L_x_52334:
        /* <DEDUP_REMOVED lines=13> */
.L_x_52336:
[----:B------:R-:W-:Y:S05]  /*16a0*/  BSYNC.RECONVERGENT B4 ;  /* 0x0000000000047941 */ /* 0x000fea0003800200 */
.L_x_52335:
        /* <DEDUP_REMOVED lines=43> */
.L_x_52333:
[----:B------:R-:W-:Y:S05]  /*1960*/  BSYNC.RECONVERGENT B3 ;  /* 0x0000000000037941 */ /* 0x000fea0003800200 */
.L_x_52332:
        /* <DEDUP_REMOVED lines=10> */
.L_x_52331:
[----:B------:R-:W-:Y:S05]  /*1a10*/  BSYNC.RECONVERGENT B2 ;  /* 0x0000000000027941 */ /* 0x000fea0003800200 */
.L_x_52330:
        /* <DEDUP_REMOVED lines=20> */
.L_x_52341:
        /* <DEDUP_REMOVED lines=13> */
.L_x_52343:
[----:B------:R-:W-:Y:S05]  /*1c30*/  BSYNC.RECONVERGENT B4 ;  /* 0x0000000000047941 */ /* 0x000fea0003800200 */
.L_x_52342:
        /* <DEDUP_REMOVED lines=43> */
.L_x_52340:
[----:B------:R-:W-:Y:S05]  /*1ef0*/  BSYNC.RECONVERGENT B3 ;  /* 0x0000000000037941 */ /* 0x000fea0003800200 */
.L_x_52339:
        /* <DEDUP_REMOVED lines=10> */
.L_x_52338:
[----:B------:R-:W-:Y:S05]  /*1fa0*/  BSYNC.RECONVERGENT B2 ;  /* 0x0000000000027941 */ /* 0x000fea0003800200 */
.L_x_52337:
        /* <DEDUP_REMOVED lines=20> */
.L_x_52348:
        /* <DEDUP_REMOVED lines=13> */
.L_x_52350:
[----:B------:R-:W-:Y:S05]  /*21c0*/  BSYNC.RECONVERGENT B4 ;  /* 0x0000000000047941 */ /* 0x000fea0003800200 */
.L_x_52349:
        /* <DEDUP_REMOVED lines=43> */
.L_x_52347:
[----:B------:R-:W-:Y:S05]  /*2480*/  BSYNC.RECONVERGENT B3 ;  /* 0x0000000000037941 */ /* 0x000fea0003800200 */
.L_x_52346:
        /* <DEDUP_REMOVED lines=10> */
.L_x_52345:
[----:B------:R-:W-:Y:S05]  /*2530*/  BSYNC.RECONVERGENT B2 ;  /* 0x0000000000027941 */ /* 0x000fea0003800200 */
.L_x_52344:
        /* <DEDUP_REMOVED lines=20> */
.L_x_52355:
        /* <DEDUP_REMOVED lines=13> */
.L_x_52357:
[----:B------:R-:W-:Y:S05]  /*2750*/  BSYNC.RECONVERGENT B4 ;  /* 0x0000000000047941 */ /* 0x000fea0003800200 */
.L_x_52356:
        /* <DEDUP_REMOVED lines=43> */
.L_x_52354:
[----:B------:R-:W-:Y:S05]  /*2a10*/  BSYNC.RECONVERGENT B3 ;  /* 0x0000000000037941 */ /* 0x000fea0003800200 */
.L_x_52353:
        /* <DEDUP_REMOVED lines=10> */
.L_x_52352:
[----:B------:R-:W-:Y:S05]  /*2ac0*/  BSYNC.RECONVERGENT B2 ;  /* 0x0000000000027941 */ /* 0x000fea0003800200 */
.L_x_52351:
        /* <DEDUP_REMOVED lines=20> */
.L_x_52362:
        /* <DEDUP_REMOVED lines=13> */
.L_x_52364:
[----:B------:R-:W-:Y:S05]  /*2ce0*/  BSYNC.RECONVERGENT B4 ;  /* 0x0000000000047941 */ /* 0x000fea0003800200 */
.L_x_52363:
        /* <DEDUP_REMOVED lines=43> */
.L_x_52361:
[----:B------:R-:W-:Y:S05]  /*2fa0*/  BSYNC.RECONVERGENT B3 ;  /* 0x0000000000037941 */ /* 0x000fea0003800200 */
.L_x_52360:
        /* <DEDUP_REMOVED lines=10> */
.L_x_52359:
[----:B------:R-:W-:Y:S05]  /*3050*/  BSYNC.RECONVERGENT B2 ;  /* 0x0000000000027941 */ /* 0x000fea0003800200 */
.L_x_52358:
        /* <DEDUP_REMOVED lines=20> */
.L_x_52369:
        /* <DEDUP_REMOVED lines=13> */
.L_x_52371:
[----:B------:R-:W-:Y:S05]  /*3270*/  BSYNC.RECONVERGENT B4 ;  /* 0x0000000000047941 */ /* 0x000fea0003800200 */
.L_x_52370:
        /* <DEDUP_REMOVED lines=43> */
.L_x_52368:
[----:B------:R-:W-:Y:S05]  /*3530*/  BSYNC.RECONVERGENT B3 ;  /* 0x0000000000037941 */ /* 0x000fea0003800200 */
.L_x_52367:
        /* <DEDUP_REMOVED lines=10> */
.L_x_52366:
[----:B------:R-:W-:Y:S05]  /*35e0*/  BSYNC.RECONVERGENT B2 ;  /* 0x0000000000027941 */ /* 0x000fea0003800200 */
.L_x_52365:
        /* <DEDUP_REMOVED lines=19> */
.L_x_52375:
        /* <DEDUP_REMOVED lines=13> */
.L_x_52377:
[----:B------:R-:W-:Y:S05]  /*37f0*/  BSYNC.RECONVERGENT B3 ;  /* 0x0000000000037941 */ /* 0x000fea0003800200 */
.L_x_52376:
        /* <DEDUP_REMOVED lines=43> */
.L_x_52374:
[----:B------:R-:W-:Y:S05]  /*3ab0*/  BSYNC.RECONVERGENT B2 ;  /* 0x0000000000027941 */ /* 0x000fea0003800200 */
.L_x_52373:
        /* <DEDUP_REMOVED lines=11> */
.L_x_52322:
        /* <DEDUP_REMOVED lines=21> */
.L_x_52382:
        /* <DEDUP_REMOVED lines=13> */
.L_x_52384:
[----:B------:R-:W-:Y:S05]  /*3d90*/  BSYNC.RECONVERGENT B4 ;  /* 0x0000000000047941 */ /* 0x000fea0003800200 */
.L_x_52383:
        /* <DEDUP_REMOVED lines=43> */
.L_x_52381:
[----:B------:R-:W-:Y:S05]  /*4050*/  BSYNC.RECONVERGENT B3 ;  /* 0x0000000000037941 */ /* 0x000fea0003800200 */
.L_x_52380:
        /* <DEDUP_REMOVED lines=9> */
.L_x_52379:
[----:B------:R-:W-:Y:S05]  /*40f0*/  BSYNC.RECONVERGENT B2 ;  /* 0x0000000000027941 */ /* 0x000fea0003800200 */
.L_x_52378:
        /* <DEDUP_REMOVED lines=17> */
.L_x_52389:
        /* <DEDUP_REMOVED lines=13> */
.L_x_52391:
[----:B------:R-:W-:Y:S05]  /*42e0*/  BSYNC.RECONVERGENT B4 ;  /* 0x0000000000047941 */ /* 0x000fea0003800200 */
.L_x_52390:
        /* <DEDUP_REMOVED lines=43> */
.L_x_52388:
[----:B------:R-:W-:Y:S05]  /*45a0*/  BSYNC.RECONVERGENT B3 ;  /* 0x0000000000037941 */ /* 0x000fea0003800200 */
.L_x_52387:
        /* <DEDUP_REMOVED lines=9> */
.L_x_52386:
[----:B------:R-:W-:Y:S05]  /*4640*/  BSYNC.RECONVERGENT B2 ;  /* 0x0000000000027941 */ /* 0x000fea0003800200 */
.L_x_52385:
        /* <DEDUP_REMOVED lines=17> */
.L_x_52396:
        /* <DEDUP_REMOVED lines=13> */
.L_x_52398:
[----:B------:R-:W-:Y:S05]  /*4830*/  BSYNC.RECONVERGENT B4 ;  /* 0x0000000000047941 */ /* 0x000fea0003800200 */
.L_x_52397:
        /* <DEDUP_REMOVED lines=43> */
.L_x_52395:
[----:B------:R-:W-:Y:S05]  /*4af0*/  BSYNC.RECONVERGENT B3 ;  /* 0x0000000000037941 */ /* 0x000fea0003800200 */
.L_x_52394:
        /* <DEDUP_REMOVED lines=9> */
.L_x_52393:
[----:B------:R-:W-:Y:S05]  /*4b90*/  BSYNC.RECONVERGENT B2 ;  /* 0x0000000000027941 */ /* 0x000fea0003800200 */
.L_x_52392:
        /* <DEDUP_REMOVED lines=17> */
.L_x_52403:
        /* <DEDUP_REMOVED lines=13> */
.L_x_52405:
[----:B------:R-:W-:Y:S05]  /*4d80*/  BSYNC.RECONVERGENT B4 ;  /* 0x0000000000047941 */ /* 0x000fea0003800200 */
.L_x_52404:
        /* <DEDUP_REMOVED lines=43> */
.L_x_52402:
[----:B------:R-:W-:Y:S05]  /*5040*/  BSYNC.RECONVERGENT B3 ;  /* 0x0000000000037941 */ /* 0x000fea0003800200 */
.L_x_52401:
        /* <DEDUP_REMOVED lines=9> */
.L_x_52400:
[----:B------:R-:W-:Y:S05]  /*50e0*/  BSYNC.RECONVERGENT B2 ;  /* 0x0000000000027941 */ /* 0x000fea0003800200 */
.L_x_52399:
        /* <DEDUP_REMOVED lines=17> */
.L_x_52410:
        /* <DEDUP_REMOVED lines=13> */
.L_x_52412:
[----:B------:R-:W-:Y:S05]  /*52d0*/  BSYNC.RECONVERGENT B4 ;  /* 0x0000000000047941 */ /* 0x000fea0003800200 */
.L_x_52411:
        /* <DEDUP_REMOVED lines=43> */
.L_x_52409:
[----:B------:R-:W-:Y:S05]  /*5590*/  BSYNC.RECONVERGENT B3 ;  /* 0x0000000000037941 */ /* 0x000fea0003800200 */
.L_x_52408:
        /* <DEDUP_REMOVED lines=9> */
.L_x_52407:
[----:B------:R-:W-:Y:S05]  /*5630*/  BSYNC.RECONVERGENT B2 ;  /* 0x0000000000027941 */ /* 0x000fea0003800200 */
.L_x_52406:
        /* <DEDUP_REMOVED lines=17> */
.L_x_52417:
        /* <DEDUP_REMOVED lines=13> */
.L_x_52419:
[----:B------:R-:W-:Y:S05]  /*5820*/  BSYNC.RECONVERGENT B4 ;  /* 0x0000000000047941 */ /* 0x000fea0003800200 */
.L_x_52418:
        /* <DEDUP_REMOVED lines=43> */
.L_x_52416:
[----:B------:R-:W-:Y:S05]  /*5ae0*/  BSYNC.RECONVERGENT B3 ;  /* 0x0000000000037941 */ /* 0x000fea0003800200 */
.L_x_52415:
        /* <DEDUP_REMOVED lines=9> */
.L_x_52414:
[----:B------:R-:W-:Y:S05]  /*5b80*/  BSYNC.RECONVERGENT B2 ;  /* 0x0000000000027941 */ /* 0x000fea0003800200 */
.L_x_52413:
        /* <DEDUP_REMOVED lines=17> */
.L_x_52424:
        /* <DEDUP_REMOVED lines=13> */
.L_x_52426:
[----:B------:R-:W-:Y:S05]  /*5d70*/  BSYNC.RECONVERGENT B4 ;  /* 0x0000000000047941 */ /* 0x000fea0003800200 */
.L_x_52425:
        /* <DEDUP_REMOVED lines=43> */
.L_x_52423:
[----:B------:R-:W-:Y:S05]  /*6030*/  BSYNC.RECONVERGENT B3 ;  /* 0x0000000000037941 */ /* 0x000fea0003800200 */
.L_x_52422:
        /* <DEDUP_REMOVED lines=9> */
.L_x_52421:
[----:B------:R-:W-:Y:S05]  /*60d0*/  BSYNC.RECONVERGENT B2 ;  /* 0x0000000000027941 */ /* 0x000fea0003800200 */
.L_x_52420:
        /* <DEDUP_REMOVED lines=16> */
.L_x_52429:
        /* <DEDUP_REMOVED lines=13> */
.L_x_52431:
[----:B------:R-:W-:Y:S05]  /*62b0*/  BSYNC.RECONVERGENT B3 ;  /* 0x0000000000037941 */ /* 0x000fea0003800200 */
.L_x_52430:
        /* <DEDUP_REMOVED lines=43> */
.L_x_52428:
[----:B------:R-:W-:Y:S05]  /*6570*/  BSYNC.RECONVERGENT B2 ;  /* 0x0000000000027941 */ /* 0x000fea0003800200 */
.L_x_52427:
        /* <DEDUP_REMOVED lines=9> */
.L_x_52372:
[----:B------:R-:W-:Y:S05]  /*6610*/  BSYNC.RECONVERGENT B1 ;  /* 0x0000000000017941 */ /* 0x000fea0003800200 */
.L_x_52321:
[----:B------:R-:W0:Y:S01]  /*6620*/  LDC.64 R218, c[0x0][0x3a8] ;  /* 0x0000ea00ffda7b82 */ /* 0x000e220000000a00 */
[----:B------:R-:W-:Y:S01]  /*6630*/  BSSY.RECONVERGENT B1, `(.L_x_52432) ;  /* 0x000001a000017945 */ /* 0x000fe20003800200 */
[----:B------:R-:W-:Y:S01]  /*6640*/  IADD3 R17, PT, PT, R205, 0x20, RZ ;  /* 0x00000020cd117810 */ /* 0x000fe20007ffe0ff */
        /* <DEDUP_REMOVED lines=24> */
.L_x_52433:
[----:B------:R-:W-:Y:S05]  /*67d0*/  BSYNC.RECONVERGENT B1 ;  /* 0x0000000000017941 */ /* 0x000fea0003800200 */
.L_x_52432:
[----:B------:R-:W-:Y:S04]  /*67e0*/  BSSY.RECONVERGENT B1, `(.L_x_52434) ;  /* 0x0000005000017945 */ /* 0x000fe80003800200 */
[----:B------:R-:W-:Y:S05]  /*67f0*/  @!P1 BRA `(.L_x_52435) ;  /* 0x00000000000c9947 */ /* 0x000fea0003800000 */
[----:B------:R-:W2:Y:S02]  /*6800*/  LDC.64 R72, c[0x0][0x390] ;  /* 0x0000e400ff487b82 */ /* 0x000ea40000000a00 */
[----:B--2---:R-:W-:-:S06]  /*6810*/  IMAD.WIDE.U32 R72, R17, 0x10, R72 ;  /* 0x0000001011487825 */ /* 0x004fcc00078e0048 */
[----:B------:R-:W5:Y:S02]  /*6820*/  LDG.E.128 R72, desc[UR8][R72.64] ;  /* 0x0000000848487981 */ /* 0x000f64000c1e1d00 */
.L_x_52435:
[----:B------:R-:W-:Y:S05]  /*6830*/  BSYNC.RECONVERGENT B1 ;  /* 0x0000000000017941 */ /* 0x000fea0003800200 */
.L_x_52434:
[----:B------:R-:W-:Y:S01]  /*6840*/  BSSY.RECONVERGENT B1, `(.L_x_52436) ;  /* 0x0000579000017945 */ /* 0x000fe20003800200 */
[----:B01----:R-:W-:-:S03]  /*6850*/  VIADD R19, R204, 0x20 ;  /* 0x00000020cc137836 */ /* 0x003fc60000000000 */
[----:B------:R-:W-:Y:S05]  /*6860*/  @!P0 BRA `(.L_x_52437) ;  /* 0x0000002c00308947 */ /* 0x000fea0003800000 */
        /* <DEDUP_REMOVED lines=25> */
.L_x_52442:
        /* <DEDUP_REMOVED lines=13> */
.L_x_52444:
[----:B------:R-:W-:Y:S05]  /*6ad0*/  BSYNC.RECONVERGENT B4 ;  /* 0x0000000000047941 */ /* 0x000fea0003800200 */
.L_x_52443:
        /* <DEDUP_REMOVED lines=43> */
.L_x_52441:
[----:B------:R-:W-:Y:S05]  /*6d90*/  BSYNC.RECONVERGENT B3 ;  /* 0x0000000000037941 */ /* 0x000fea0003800200 */
.L_x_52440:
        /* <DEDUP_REMOVED lines=10> */
.L_x_52439:
[----:B------:R-:W-:Y:S05]  /*6e40*/  BSYNC.RECONVERGENT B2 ;  /* 0x0000000000027941 */ /* 0x000fea0003800200 */
.L_x_52438:
        /* <DEDUP_REMOVED lines=20> */
.L_x_52449:
        /* <DEDUP_REMOVED lines=13> */
.L_x_52451:
[----:B------:R-:W-:Y:S05]  /*7060*/  BSYNC.RECONVERGENT B4 ;  /* 0x0000000000047941 */ /* 0x000fea0003800200 */
.L_x_52450:
        /* <DEDUP_REMOVED lines=43> */
.L_x_52448:
[----:B------:R-:W-:Y:S05]  /*7320*/  BSYNC.RECONVERGENT B3 ;  /* 0x0000000000037941 */ /* 0x000fea0003800200 */
.L_x_52447:
        /* <DEDUP_REMOVED lines=10> */
.L_x_52446:
[----:B------:R-:W-:Y:S05]  /*73d0*/  BSYNC.RECONVERGENT B2 ;  /* 0x0000000000027941 */ /* 0x000fea0003800200 */
.L_x_52445:
        /* <DEDUP_REMOVED lines=20> */
.L_x_52456:
        /* <DEDUP_REMOVED lines=13> */
.L_x_52458:
[----:B------:R-:W-:Y:S05]  /*75f0*/  BSYNC.RECONVERGENT B4 ;  /* 0x0000000000047941 */ /* 0x000fea0003800200 */
.L_x_52457:
        /* <DEDUP_REMOVED lines=43> */
.L_x_52455:
[----:B------:R-:W-:Y:S05]  /*78b0*/  BSYNC.RECONVERGENT B3 ;  /* 0x0000000000037941 */ /* 0x000fea0003800200 */
.L_x_52454:
        /* <DEDUP_REMOVED lines=10> */
.L_x_52453:
[----:B------:R-:W-:Y:S05]  /*7960*/  BSYNC.RECONVERGENT B2 ;  /* 0x0000000000027941 */ /* 0x000fea0003800200 */
.L_x_52452:
        /* <DEDUP_REMOVED lines=20> */
.L_x_52463:
        /* <DEDUP_REMOVED lines=13> */
.L_x_52465:
[----:B------:R-:W-:Y:S05]  /*7b80*/  BSYNC.RECONVERGENT B4 ;  /* 0x0000000000047941 */ /* 0x000fea0003800200 */
.L_x_52464:
        /* <DEDUP_REMOVED lines=43> */
.L_x_52462:
[----:B------:R-:W-:Y:S05]  /*7e40*/  BSYNC.RECONVERGENT B3 ;  /* 0x0000000000037941 */ /* 0x000fea0003800200 */
.L_x_52461:
        /* <DEDUP_REMOVED lines=10> */
.L_x_52460:
[----:B------:R-:W-:Y:S05]  /*7ef0*/  BSYNC.RECONVERGENT B2 ;  /* 0x0000000000027941 */ /* 0x000fea0003800200 */
.L_x_52459:
        /* <DEDUP_REMOVED lines=20> */
.L_x_52470:
        /* <DEDUP_REMOVED lines=13> */
.L_x_52472:
[----:B------:R-:W-:Y:S05]  /*8110*/  BSYNC.RECONVERGENT B4 ;  /* 0x0000000000047941 */ /* 0x000fea0003800200 */
.L_x_52471:
        /* <DEDUP_REMOVED lines=43> */
.L_x_52469:
[----:B------:R-:W-:Y:S05]  /*83d0*/  BSYNC.RECONVERGENT B3 ;  /* 0x0000000000037941 */ /* 0x000fea0003800200 */
.L_x_52468:
        /* <DEDUP_REMOVED lines=10> */
.L_x_52467:
[----:B------:R-:W-:Y:S05]  /*8480*/  BSYNC.RECONVERGENT B2 ;  /* 0x0000000000027941 */ /* 0x000fea0003800200 */
.L_x_52466:
        /* <DEDUP_REMOVED lines=20> */
.L_x_52477:
        /* <DEDUP_REMOVED lines=13> */
.L_x_52479:
[----:B------:R-:W-:Y:S05]  /*86a0*/  BSYNC.RECONVERGENT B4 ;  /* 0x0000000000047941 */ /* 0x000fea0003800200 */
.L_x_52478:
        /* <DEDUP_REMOVED lines=43> */
.L_x_52476:
[----:B------:R-:W-:Y:S05]  /*8960*/  BSYNC.RECONVERGENT B3 ;  /* 0x0000000000037941 */ /* 0x000fea0003800200 */
.L_x_52475:
        /* <DEDUP_REMOVED lines=10> */
.L_x_52474:
[----:B------:R-:W-:Y:S05]  /*8a10*/  BSYNC.RECONVERGENT B2 ;  /* 0x0000000000027941 */ /* 0x000fea0003800200 */
.L_x_52473:
        /* <DEDUP_REMOVED lines=20> */
.L_x_52484:
        /* <DEDUP_REMOVED lines=13> */
.L_x_52486:
[----:B------:R-:W-:Y:S05]  /*8c30*/  BSYNC.RECONVERGENT B4 ;  /* 0x0000000000047941 */ /* 0x000fea0003800200 */
.L_x_52485:
        /* <DEDUP_REMOVED lines=43> */
.L_x_52483:
[----:B------:R-:W-:Y:S05]  /*8ef0*/  BSYNC.RECONVERGENT B3 ;  /* 0x0000000000037941 */ /* 0x000fea0003800200 */
.L_x_52482:
        /* <DEDUP_REMOVED lines=10> */
.L_x_52481:
[----:B------:R-:W-:Y:S05]  /*8fa0*/  BSYNC.RECONVERGENT B2 ;  /* 0x0000000000027941 */ /* 0x000fea0003800200 */
.L_x_52480:
        /* <DEDUP_REMOVED lines=19> */
.L_x_52490:
        /* <DEDUP_REMOVED lines=13> */
.L_x_52492:
[----:B------:R-:W-:Y:S05]  /*91b0*/  BSYNC.RECONVERGENT B3 ;  /* 0x0000000000037941 */ /* 0x000fea0003800200 */
.L_x_52491:
        /* <DEDUP_REMOVED lines=43> */
.L_x_52489:
[----:B------:R-:W-:Y:S05]  /*9470*/  BSYNC.RECONVERGENT B2 ;  /* 0x0000000000027941 */ /* 0x000fea0003800200 */
.L_x_52488:
        /* <DEDUP_REMOVED lines=11> */
.L_x_52437:
        /* <DEDUP_REMOVED lines=21> */
.L_x_52497:
        /* <DEDUP_REMOVED lines=13> */
.L_x_52499:
[----:B------:R-:W-:Y:S05]  /*9750*/  BSYNC.RECONVERGENT B4 ;  /* 0x0000000000047941 */ /* 0x000fea0003800200 */
.L_x_52498:
        /* <DEDUP_REMOVED lines=43> */
.L_x_52496:
[----:B------:R-:W-:Y:S05]  /*9a10*/  BSYNC.RECONVERGENT B3 ;  /* 0x0000000000037941 */ /* 0x000fea0003800200 */
.L_x_52495:
        /* <DEDUP_REMOVED lines=9> */
.L_x_52494:
[----:B------:R-:W-:Y:S05]  /*9ab0*/  BSYNC.RECONVERGENT B2 ;  /* 0x0000000000027941 */ /* 0x000fea0003800200 */
.L_x_52493:
        /* <DEDUP_REMOVED lines=17> */
.L_x_52504:
        /* <DEDUP_REMOVED lines=13> */
.L_x_52506:
[----:B------:R-:W-:Y:S05]  /*9ca0*/  BSYNC.RECONVERGENT B4 ;  /* 0x0000000000047941 */ /* 0x000fea0003800200 */
.L_x_52505:
        /* <DEDUP_REMOVED lines=43> */
.L_x_52503:
[----:B------:R-:W-:Y:S05]  /*9f60*/  BSYNC.RECONVERGENT B3 ;  /* 0x0000000000037941 */ /* 0x000fea0003800200 */
.L_x_52502:
        /* <DEDUP_REMOVED lines=9> */
.L_x_52501:
[----:B------:R-:W-:Y:S05]  /*a000*/  BSYNC.RECONVERGENT B2 ;  /* 0x0000000000027941 */ /* 0x000fea0003800200 */
.L_x_52500:
        /* <DEDUP_REMOVED lines=17> */
.L_x_52511:
        /* <DEDUP_REMOVED lines=13> */
.L_x_52513:
[----:B------:R-:W-:Y:S05]  /*a1f0*/  BSYNC.RECONVERGENT B4 ;  /* 0x0000000000047941 */ /* 0x000fea0003800200 */
.L_x_52512:
        /* <DEDUP_REMOVED lines=43> */
.L_x_52510:
[----:B------:R-:W-:Y:S05]  /*a4b0*/  BSYNC.RECONVERGENT B3 ;  /* 0x0000000000037941 */ /* 0x000fea0003800200 */
.L_x_52509:
        /* <DEDUP_REMOVED lines=9> */
.L_x_52508:
[----:B------:R-:W-:Y:S05]  /*a550*/  BSYNC.RECONVERGENT B2 ;  /* 0x0000000000027941 */ /* 0x000fea0003800200 */
.L_x_52507:
        /* <DEDUP_REMOVED lines=17> */
.L_x_52518:
        /* <DEDUP_REMOVED lines=13> */
.L_x_52520:
[----:B------:R-:W-:Y:S05]  /*a740*/  BSYNC.RECONVERGENT B4 ;  /* 0x0000000000047941 */ /* 0x000fea0003800200 */
.L_x_52519:
        /* <DEDUP_REMOVED lines=43> */
.L_x_52517:
[----:B------:R-:W-:Y:S05]  /*aa00*/  BSYNC.RECONVERGENT B3 ;  /* 0x0000000000037941 */ /* 0x000fea0003800200 */
.L_x_52516:
        /* <DEDUP_REMOVED lines=9> */
.L_x_52515:
[----:B------:R-:W-:Y:S05]  /*aaa0*/  BSYNC.RECONVERGENT B2 ;  /* 0x0000000000027941 */ /* 0x000fea0003800200 */
.L_x_52514:
        /* <DEDUP_REMOVED lines=17> */
.L_x_52525:
        /* <DEDUP_REMOVED lines=13> */
.L_x_52527:
[----:B------:R-:W-:Y:S05]  /*ac90*/  BSYNC.RECONVERGENT B4 ;  /* 0x0000000000047941 */ /* 0x000fea0003800200 */
.L_x_52526:
        /* <DEDUP_REMOVED lines=43> */
.L_x_52524:
[----:B------:R-:W-:Y:S05]  /*af50*/  BSYNC.RECONVERGENT B3 ;  /* 0x0000000000037941 */ /* 0x000fea0003800200 */
.L_x_52523:
        /* <DEDUP_REMOVED lines=9> */
.L_x_52522:
[----:B------:R-:W-:Y:S05]  /*aff0*/  BSYNC.RECONVERGENT B2 ;  /* 0x0000000000027941 */ /* 0x000fea0003800200 */
.L_x_52521:
        /* <DEDUP_REMOVED lines=17> */
.L_x_52532:
        /* <DEDUP_REMOVED lines=13> */
.L_x_52534:
[----:B------:R-:W-:Y:S05]  /*b1e0*/  BSYNC.RECONVERGENT B4 ;  /* 0x0000000000047941 */ /* 0x000fea0003800200 */
.L_x_52533:
        /* <DEDUP_REMOVED lines=43> */
.L_x_52531:
[----:B------:R-:W-:Y:S05]  /*b4a0*/  BSYNC.RECONVERGENT B3 ;  /* 0x0000000000037941 */ /* 0x000fea0003800200 */
.L_x_52530:
        /* <DEDUP_REMOVED lines=9> */
.L_x_52529:
[----:B------:R-:W-:Y:S05]  /*b540*/  BSYNC.RECONVERGENT B2 ;  /* 0x0000000000027941 */ /* 0x000fea0003800200 */
.L_x_52528:
        /* <DEDUP_REMOVED lines=17> */
.L_x_52539:
        /* <DEDUP_REMOVED lines=13> */
.L_x_52541:
[----:B------:R-:W-:Y:S05]  /*b730*/  BSYNC.RECONVERGENT B4 ;  /* 0x0000000000047941 */ /* 0x000fea0003800200 */
.L_x_52540:
        /* <DEDUP_REMOVED lines=43> */
.L_x_52538:
[----:B------:R-:W-:Y:S05]  /*b9f0*/  BSYNC.RECONVERGENT B3 ;  /* 0x0000000000037941 */ /* 0x000fea0003800200 */
.L_x_52537:
        /* <DEDUP_REMOVED lines=9> */
.L_x_52536:
[----:B------:R-:W-:Y:S05]  /*ba90*/  BSYNC.RECONVERGENT B2 ;  /* 0x0000000000027941 */ /* 0x000fea0003800200 */
.L_x_52535:
        /* <DEDUP_REMOVED lines=16> */
.L_x_52544:
        /* <DEDUP_REMOVED lines=13> */
.L_x_52546:
[----:B------:R-:W-:Y:S05]  /*bc70*/  BSYNC.RECONVERGENT B3 ;  /* 0x0000000000037941 */ /* 0x000fea0003800200 */
.L_x_52545:
        /* <DEDUP_REMOVED lines=43> */
.L_x_52543:
[----:B------:R-:W-:Y:S05]  /*bf30*/  BSYNC.RECONVERGENT B2 ;  /* 0x0000000000027941 */ /* 0x000fea0003800200 */
.L_x_52542:
        /* <DEDUP_REMOVED lines=9> */
.L_x_52487:
[----:B------:R-:W-:Y:S05]  /*bfd0*/  BSYNC.RECONVERGENT B1 ;  /* 0x0000000000017941 */ /* 0x000fea0003800200 */
.L_x_52436:
[----:B------:R-:W-:Y:S01]  /*bfe0*/  IMAD.WIDE.U32 R20, R19, 0x20, R218 ;  /* 0x0000002013147825 */ /* 0x000fe200078e00da */
[----:B------:R-:W-:Y:S01]  /*bff0*/  BSSY.RECONVERGENT B1, `(.L_x_52547) ;  /* 0x0000019000017945 */ /* 0x000fe20003800200 */
[----:B------:R-:W-:-:S03]  /*c000*/  IADD3 R16, PT, PT, R205, 0x40, RZ ;  /* 0x00000040cd107810 */ /* 0x000fc60007ffe0ff */
        /* <DEDUP_REMOVED lines=23> */
.L_x_52548:
[----:B------:R-:W-:Y:S05]  /*c180*/  BSYNC.RECONVERGENT B1 ;  /* 0x0000000000017941 */ /* 0x000fea0003800200 */
.L_x_52547:
[----:B------:R-:W-:Y:S04]  /*c190*/  BSSY.RECONVERGENT B1, `(.L_x_52549) ;  /* 0x0000005000017945 */ /* 0x000fe80003800200 */
[----:B------:R-:W-:Y:S05]  /*c1a0*/  @!P1 BRA `(.L_x_52550) ;  /* 0x00000000000c9947 */ /* 0x000fea0003800000 */
[----:B------:R-:W2:Y:S02]  /*c1b0*/  LDC.64 R72, c[0x0][0x390] ;  /* 0x0000e400ff487b82 */ /* 0x000ea40000000a00 */
[----:B--2---:R-:W-:-:S06]  /*c1c0*/  IMAD.WIDE.U32 R72, R16, 0x10, R72 ;  /* 0x0000001010487825 */ /* 0x004fcc00078e0048 */
[----:B------:R-:W5:Y:S02]  /*c1d0*/  LDG.E.128 R72, desc[UR8][R72.64] ;  /* 0x0000000848487981 */ /* 0x000f64000c1e1d00 */
.L_x_52550:
[----:B------:R-:W-:Y:S05]  /*c1e0*/  BSYNC.RECONVERGENT B1 ;  /* 0x0000000000017941 */ /* 0x000fea0003800200 */
.L_x_52549:
        /* <DEDUP_REMOVED lines=9> */
[----:B0-----:R-:W-:Y:S01]  /*c280*/  @!P2 MOV R20, R18 ;  /* 0x000000120014a202 */ /* 0x001fe20000000f00 */
[----:B------:R-:W-:Y:S01]  /*c290*/  @!P2 IMAD.MOV.U32 R19, RZ, RZ, R29 ;  /* 0x000000ffff13a224 */ /* 0x000fe200078e001d */
        /* <DEDUP_REMOVED lines=17> */
.L_x_52557:
        /* <DEDUP_REMOVED lines=13> */
.L_x_52559:
[----:B------:R-:W-:Y:S05]  /*c480*/  BSYNC.RECONVERGENT B4 ;  /* 0x0000000000047941 */ /* 0x000fea0003800200 */
.L_x_52558:
        /* <DEDUP_REMOVED lines=43> */
.L_x_52556:
[----:B------:R-:W-:Y:S05]  /*c740*/  BSYNC.RECONVERGENT B3 ;  /* 0x0000000000037941 */ /* 0x000fea0003800200 */
.L_x_52555:
        /* <DEDUP_REMOVED lines=10> */
.L_x_52554:
[----:B------:R-:W-:Y:S05]  /*c7f0*/  BSYNC.RECONVERGENT B2 ;  /* 0x0000000000027941 */ /* 0x000fea0003800200 */
.L_x_52553:
        /* <DEDUP_REMOVED lines=20> */
.L_x_52564:
        /* <DEDUP_REMOVED lines=13> */
.L_x_52566:
[----:B------:R-:W-:Y:S05]  /*ca10*/  BSYNC.RECONVERGENT B4 ;  /* 0x0000000000047941 */ /* 0x000fea0003800200 */
.L_x_52565:
        /* <DEDUP_REMOVED lines=43> */
.L_x_52563:
[----:B------:R-:W-:Y:S05]  /*ccd0*/  BSYNC.RECONVERGENT B3 ;  /* 0x0000000000037941 */ /* 0x000fea0003800200 */
.L_x_52562:
        /* <DEDUP_REMOVED lines=10> */
.L_x_52561:
[----:B------:R-:W-:Y:S05]  /*cd80*/  BSYNC.RECONVERGENT B2 ;  /* 0x0000000000027941 */ /* 0x000fea0003800200 */
.L_x_52560:
        /* <DEDUP_REMOVED lines=20> */
.L_x_52571:
        /* <DEDUP_REMOVED lines=13> */
.L_x_52573:
[----:B------:R-:W-:Y:S05]  /*cfa0*/  BSYNC.RECONVERGENT B4 ;  /* 0x0000000000047941 */ /* 0x000fea0003800200 */
.L_x_52572:
        /* <DEDUP_REMOVED lines=43> */
.L_x_52570:
[----:B------:R-:W-:Y:S05]  /*d260*/  BSYNC.RECONVERGENT B3 ;  /* 0x0000000000037941 */ /* 0x000fea0003800200 */
.L_x_52569:
        /* <DEDUP_REMOVED lines=10> */
.L_x_52568:
[----:B------:R-:W-:Y:S05]  /*d310*/  BSYNC.RECONVERGENT B2 ;  /* 0x0000000000027941 */ /* 0x000fea0003800200 */
.L_x_52567:
        /* <DEDUP_REMOVED lines=20> */
.L_x_52578:
        /* <DEDUP_REMOVED lines=13> */
.L_x_52580:
[----:B------:R-:W-:Y:S05]  /*d530*/  BSYNC.RECONVERGENT B4 ;  /* 0x0000000000047941 */ /* 0x000fea0003800200 */
.L_x_52579:
        /* <DEDUP_REMOVED lines=43> */
.L_x_52577:
[----:B------:R-:W-:Y:S05]  /*d7f0*/  BSYNC.RECONVERGENT B3 ;  /* 0x0000000000037941 */ /* 0x000fea0003800200 */
.L_x_52576:
        /* <DEDUP_REMOVED lines=10> */
.L_x_52575:
[----:B------:R-:W-:Y:S05]  /*d8a0*/  BSYNC.RECONVERGENT B2 ;  /* 0x0000000000027941 */ /* 0x000fea0003800200 */
.L_x_52574:
        /* <DEDUP_REMOVED lines=20> */
.L_x_52585:
        /* <DEDUP_REMOVED lines=13> */
.L_x_52587:
[----:B------:R-:W-:Y:S05]  /*dac0*/  BSYNC.RECONVERGENT B4 ;  /* 0x0000000000047941 */ /* 0x000fea0003800200 */
.L_x_52586:
        /* <DEDUP_REMOVED lines=43> */
.L_x_52584:
[----:B------:R-:W-:Y:S05]  /*dd80*/  BSYNC.RECONVERGENT B3 ;  /* 0x0000000000037941 */ /* 0x000fea0003800200 */
.L_x_52583:
        /* <DEDUP_REMOVED lines=10> */
.L_x_52582:
[----:B------:R-:W-:Y:S05]  /*de30*/  BSYNC.RECONVERGENT B2 ;  /* 0x0000000000027941 */ /* 0x000fea0003800200 */
.L_x_52581:
[----:B------:R-:W-:Y:S01]  /*de40*/  BSSY.RECONVERGENT B2, `(.L_x_52588) ;  /* 0x0000058000027945 */ /* 0x000fe20003800200 */
[----:B------:R-:W-:Y:S02]  /*de50*/  @!P2 IMAD.MOV.U32 R18, RZ, RZ, R20 ;  /* 0x000000ffff12a224 */ /* 0x000fe400078e0014 */
[----:B------:R-:W-:Y:S01]  /*de60*/  @!P2 IMAD.MOV.U32 R21, RZ, RZ, R19 ;  /* 0x000000ffff15a224 */ /* 0x000fe200078e0013 */
[----:B------:R-:W-:Y:S06]  /*de70*/  @!P2 BRA `(.L_x_52589) ;  /* 0x000000040050a947 */ /* 0x000fec0003800000 */
[----:B------:R-:W-:Y:S01]  /*de80*/  ISETP.NE.AND P3, PT, R19, 0x1, PT ;  /* 0x000000011300780c */ /* 0x000fe20003f65270 */
[----:B------:R-:W-:Y:S01]  /*de90*/  BSSY.RECONVERGENT B3, `(.L_x_52590) ;  /* 0x0000048000037945 */ /* 0x000fe20003800200 */
[----:B------:R-:W-:Y:S01]  /*dea0*/  MOV R21, 0x2 ;  /* 0x0000000200157802 */ /* 0x000fe20000000f00 */
[----:B------:R-:W-:Y:S01]  /*deb0*/  IMAD.MOV.U32 R3, RZ, RZ, R14 ;  /* 0x000000ffff037224 */ /* 0x000fe200078e000e */
[----:B------:R-:W-:-:S09]  /*dec0*/  MOV R18, R20 ;  /* 0x0000001400127202 */ /* 0x000fd20000000f00 */
        /* <DEDUP_REMOVED lines=11> */
.L_x_52592:
        /* <DEDUP_REMOVED lines=13> */
.L_x_52594:
[----:B------:R-:W-:Y:S05]  /*e050*/  BSYNC.RECONVERGENT B4 ;  /* 0x0000000000047941 */ /* 0x000fea0003800200 */
.L_x_52593:
        /* <DEDUP_REMOVED lines=43> */
.L_x_52591:
[----:B------:R-:W-:Y:S05]  /*e310*/  BSYNC.RECONVERGENT B3 ;  /* 0x0000000000037941 */ /* 0x000fea0003800200 */
.L_x_52590:
        /* <DEDUP_REMOVED lines=10> */
.L_x_52589:
[----:B------:R-:W-:Y:S05]  /*e3c0*/  BSYNC.RECONVERGENT B2 ;  /* 0x0000000000027941 */ /* 0x000fea0003800200 */
.L_x_52588:
        /* <DEDUP_REMOVED lines=20> */
.L_x_52599:
        /* <DEDUP_REMOVED lines=13> */
.L_x_52601:
[----:B------:R-:W-:Y:S05]  /*e5e0*/  BSYNC.RECONVERGENT B4 ;  /* 0x0000000000047941 */ /* 0x000fea0003800200 */
.L_x_52600:
        /* <DEDUP_REMOVED lines=42> */
.L_x_52598:
[----:B------:R-:W-:Y:S05]  /*e890*/  BSYNC.RECONVERGENT B3 ;  /* 0x0000000000037941 */ /* 0x000fea0003800200 */
.L_x_52597:
        /* <DEDUP_REMOVED lines=10> */
.L_x_52596:
[----:B------:R-:W-:Y:S05]  /*e940*/  BSYNC.RECONVERGENT B2 ;  /* 0x0000000000027941 */ /* 0x000fea0003800200 */
.L_x_52595:
        /* <DEDUP_REMOVED lines=19> */
.L_x_52605:
        /* <DEDUP_REMOVED lines=13> */
.L_x_52607:
[----:B------:R-:W-:Y:S05]  /*eb50*/  BSYNC.RECONVERGENT B3 ;  /* 0x0000000000037941 */ /* 0x000fea0003800200 */
.L_x_52606:
        /* <DEDUP_REMOVED lines=42> */
.L_x_52604:
[----:B------:R-:W-:Y:S05]  /*ee00*/  BSYNC.RECONVERGENT B2 ;  /* 0x0000000000027941 */ /* 0x000fea0003800200 */
.L_x_52603:
        /* <DEDUP_REMOVED lines=11> */
.L_x_52552:
        /* <DEDUP_REMOVED lines=21> */
.L_x_52612:
        /* <DEDUP_REMOVED lines=13> */
.L_x_52614:
[----:B------:R-:W-:Y:S05]  /*f0e0*/  BSYNC.RECONVERGENT B4 ;  /* 0x0000000000047941 */ /* 0x000fea0003800200 */
.L_x_52613:
        /* <DEDUP_REMOVED lines=43> */
.L_x_52611:
[----:B------:R-:W-:Y:S05]  /*f3a0*/  BSYNC.RECONVERGENT B3 ;  /* 0x0000000000037941 */ /* 0x000fea0003800200 */
.L_x_52610:
        /* <DEDUP_REMOVED lines=9> */
.L_x_52609:
[----:B------:R-:W-:Y:S05]  /*f440*/  BSYNC.RECONVERGENT B2 ;  /* 0x0000000000027941 */ /* 0x000fea0003800200 */
.L_x_52608:
        /* <DEDUP_REMOVED lines=17> */
.L_x_52619:
        /* <DEDUP_REMOVED lines=13> */
.L_x_52621:
[----:B------:R-:W-:Y:S05]  /*f630*/  BSYNC.RECONVERGENT B4 ;  /* 0x0000000000047941 */ /* 0x000fea0003800200 */
.L_x_52620:
        /* <DEDUP_REMOVED lines=43> */
.L_x_52618:
[----:B------:R-:W-:Y:S05]  /*f8f0*/  BSYNC.RECONVERGENT B3 ;  /* 0x0000000000037941 */ /* 0x000fea0003800200 */
.L_x_52617:
        /* <DEDUP_REMOVED lines=9> */
.L_x_52616:
[----:B------:R-:W-:Y:S05]  /*f990*/  BSYNC.RECONVERGENT B2 ;  /* 0x0000000000027941 */ /* 0x000fea0003800200 */
.L_x_52615:
        /* <DEDUP_REMOVED lines=17> */
.L_x_52626:
        /* <DEDUP_REMOVED lines=13> */
.L_x_52628:
[----:B------:R-:W-:Y:S05]  /*fb80*/  BSYNC.RECONVERGENT B4 ;  /* 0x0000000000047941 */ /* 0x000fea0003800200 */
.L_x_52627:
        /* <DEDUP_REMOVED lines=43> */
.L_x_52625:
[----:B------:R-:W-:Y:S05]  /*fe40*/  BSYNC.RECONVERGENT B3 ;  /* 0x0000000000037941 */ /* 0x000fea0003800200 */
.L_x_52624:
        /* <DEDUP_REMOVED lines=9> */
.L_x_52623:
[----:B------:R-:W-:Y:S05]  /*fee0*/  BSYNC.RECONVERGENT B2 ;  /* 0x0000000000027941 */ /* 0x000fea0003800200 */
.L_x_52622:
        /* <DEDUP_REMOVED lines=17> */
.L_x_52633:
        /* <DEDUP_REMOVED lines=13> */
.L_x_52635:
[----:B------:R-:W-:Y:S05]  /*100d0*/  BSYNC.RECONVERGENT B4 ;  /* 0x0000000000047941 */ /* 0x000fea0003800200 */
.L_x_52634:
        /* <DEDUP_REMOVED lines=43> */
.L_x_52632:
[----:B------:R-:W-:Y:S05]  /*10390*/  BSYNC.RECONVERGENT B3 ;  /* 0x0000000000037941 */ /* 0x000fea0003800200 */
.L_x_52631:
        /* <DEDUP_REMOVED lines=9> */
.L_x_52630:
[----:B------:R-:W-:Y:S05]  /*10430*/  BSYNC.RECONVERGENT B2 ;  /* 0x0000000000027941 */ /* 0x000fea0003800200 */
.L_x_52629:
        /* <DEDUP_REMOVED lines=17> */
.L_x_52640:
        /* <DEDUP_REMOVED lines=13> */
.L_x_52642:
[----:B------:R-:W-:Y:S05]  /*10620*/  BSYNC.RECONVERGENT B4 ;  /* 0x0000000000047941 */ /* 0x000fea0003800200 */
.L_x_52641:
        /* <DEDUP_REMOVED lines=43> */
.L_x_52639:
[----:B------:R-:W-:Y:S05]  /*108e0*/  BSYNC.RECONVERGENT B3 ;  /* 0x0000000000037941 */ /* 0x000fea0003800200 */
.L_x_52638:
        /* <DEDUP_REMOVED lines=9> */
.L_x_52637:
[----:B------:R-:W-:Y:S05]  /*10980*/  BSYNC.RECONVERGENT B2 ;  /* 0x0000000000027941 */ /* 0x000fea0003800200 */
.L_x_52636:
        /* <DEDUP_REMOVED lines=17> */
.L_x_52647:
        /* <DEDUP_REMOVED lines=13> */
.L_x_52649:
[----:B------:R-:W-:Y:S05]  /*10b70*/  BSYNC.RECONVERGENT B4 ;  /* 0x0000000000047941 */ /* 0x000fea0003800200 */
.L_x_52648:
        /* <DEDUP_REMOVED lines=43> */
.L_x_52646:
[----:B------:R-:W-:Y:S05]  /*10e30*/  BSYNC.RECONVERGENT B3 ;  /* 0x0000000000037941 */ /* 0x000fea0003800200 */
.L_x_52645:
        /* <DEDUP_REMOVED lines=9> */
.L_x_52644:
[----:B------:R-:W-:Y:S05]  /*10ed0*/  BSYNC.RECONVERGENT B2 ;  /* 0x0000000000027941 */ /* 0x000fea0003800200 */
.L_x_52643:
        /* <DEDUP_REMOVED lines=17> */
.L_x_52654:
        /* <DEDUP_REMOVED lines=13> */
.L_x_52656:
[----:B------:R-:W-:Y:S05]  /*110c0*/  BSYNC.RECONVERGENT B4 ;  /* 0x0000000000047941 */ /* 0x000fea0003800200 */
.L_x_52655:
        /* <DEDUP_REMOVED lines=43> */
.L_x_52653:
[----:B------:R-:W-:Y:S05]  /*11380*/  BSYNC.RECONVERGENT B3 ;  /* 0x0000000000037941 */ /* 0x000fea0003800200 */
.L_x_52652:
        /* <DEDUP_REMOVED lines=9> */
.L_x_52651:
[----:B------:R-:W-:Y:S05]  /*11420*/  BSYNC.RECONVERGENT B2 ;  /* 0x0000000000027941 */ /* 0x000fea0003800200 */
.L_x_52650:
        /* <DEDUP_REMOVED lines=16> */
.L_x_52659:
        /* <DEDUP_REMOVED lines=13> */
.L_x_52661:
[----:B------:R-:W-:Y:S05]  /*11600*/  BSYNC.RECONVERGENT B3 ;  /* 0x0000000000037941 */ /* 0x000fea0003800200 */
.L_x_52660:
        /* <DEDUP_REMOVED lines=43> */
.L_x_52658:
[----:B------:R-:W-:Y:S05]  /*118c0*/  BSYNC.RECONVERGENT B2 ;  /* 0x0000000000027941 */ /* 0x000fea0003800200 */
.L_x_52657:
        /* <DEDUP_REMOVED lines=9> */
.L_x_52602:
[----:B------:R-:W-:Y:S05]  /*11960*/  BSYNC.RECONVERGENT B1 ;  /* 0x0000000000017941 */ /* 0x000fea0003800200 */
.L_x_52551:
[----:B------:R-:W-:Y:S01]  /*11970*/  IMAD.WIDE.U32 R22, R17, 0x20, R218 ;  /* 0x0000002011167825 */ /* 0x000fe200078e00da */
[----:B------:R-:W-:Y:S03]  /*11980*/  BSSY.RECONVERGENT B1, `(.L_x_52662) ;  /* 0x0000019000017945 */ /* 0x000fe60003800200 */
[----:B------:R-:W-:Y:S01]  /*11990*/  VIADD R17, R205, 0x60 ;  /* 0x00000060cd117836 */ /* 0x000fe20000000000 */
[----:B-----5:R0:W-:Y:S04]  /*119a0*/  STG.E.128 desc[UR8][R22.64], R52 ;  /* 0x0000003416007986 */ /* 0x0201e8000c101d08 */
[----:B------:R0:W-:Y:S01]  /*119b0*/  STG.E.128 desc[UR8][R22.64+0x10], R48 ;  /* 0x0000103016007986 */ /* 0x0001e2000c101d08 */
[----:B------:R-:W-:Y:S05]  /*119c0*/  @!P1 BRA `(.L_x_52663) ;  /* 0x0000000000509947 */ /* 0x000fea0003800000 */
[----:B------:R-:W-:Y:S01]  /*119d0*/  SHF.L.U32 R21, R2, 0x10, RZ ;  /* 0x0000001002157819 */ /* 0x000fe200000006ff */
[----:B------:R-:W1:Y:S01]  /*119e0*/  LDC.64 R28, c[0x0][0x3b0] ;  /* 0x0000ec00ff1c7b82 */ /* 0x000e620000000a00 */
[----:B------:R-:W-:Y:S02]  /*119f0*/  LOP3.LUT R19, R0, 0xffff, RZ, 0xc0, !PT ;  /* 0x0000ffff00137812 */ /* 0x000fe400078ec0ff */
[----:B0-----:R-:W-:Y:S02]  /*11a00*/  LOP3.LUT R22, R21, 0xff0000, RZ, 0xc0, !PT ;  /* 0x00ff000015167812 */ /* 0x001fe400078ec0ff */
        /* <DEDUP_REMOVED lines=10> */
[----:B------:R-:W-:Y:S02]  /*11ab0*/  LOP3.LUT R19, R25, R19, R23, 0xfe, !PT ;  /* 0x0000001319137212 */ /* 0x000fe400078efe17 */
[----:B------:R-:W-:Y:S01]  /*11ac0*/  LOP3.LUT R21, R26, R22, R24, 0xfe, !PT ;  /* 0x000000161a157212 */ /* 0x000fe200078efe18 */
[----:B-1----:R-:W-:Y:S01]  /*11ad0*/  IMAD.WIDE.U32 R22, R16, 0x8, R28 ;  /* 0x0000000810167825 */ /* 0x002fe200078e001c */
[----:B------:R-:W-:Y:S02]  /*11ae0*/  LOP3.LUT R25, R19, R27, RZ, 0xfc, !PT ;  /* 0x0000001b13197212 */ /* 0x000fe400078efcff */
[----:B------:R-:W-:-:S05]  /*11af0*/  LOP3.LUT R24, R21, 0xff, R8, 0xf8, !PT ;  /* 0x000000ff15187812 */ /* 0x000fca00078ef808 */
[----:B------:R1:W-:Y:S02]  /*11b00*/  STG.E.64 desc[UR8][R22.64], R24 ;  /* 0x0000001816007986 */ /* 0x0003e4000c101b08 */
.L_x_52663:
[----:B------:R-:W-:Y:S05]  /*11b10*/  BSYNC.RECONVERGENT B1 ;  /* 0x0000000000017941 */ /* 0x000fea0003800200 */
.L_x_52662:
[----:B------:R-:W-:Y:S04]  /*11b20*/  BSSY.RECONVERGENT B1, `(.L_x_52664) ;  /* 0x0000005000017945 */ /* 0x000fe80003800200 */
[----:B------:R-:W-:Y:S05]  /*11b30*/  @!P1 BRA `(.L_x_52665) ;  /* 0x00000000000c9947 */ /* 0x000fea0003800000 */
[----:B------:R-:W2:Y:S02]  /*11b40*/  LDC.64 R72, c[0x0][0x390] ;  /* 0x0000e400ff487b82 */ /* 0x000ea40000000a00 */
[----:B--2---:R-:W-:-:S06]  /*11b50*/  IMAD.WIDE.U32 R72, R17, 0x10, R72 ;  /* 0x0000001011487825 */ /* 0x004fcc00078e0048 */
[----:B------:R-:W5:Y:S02]  /*11b60*/  LDG.E.128 R72, desc[UR8][R72.64] ;  /* 0x0000000848487981 */ /* 0x000f64000c1e1d00 */
.L_x_52665:
[----:B------:R-:W-:Y:S05]  /*11b70*/  BSYNC.RECONVERGENT B1 ;  /* 0x0000000000017941 */ /* 0x000fea0003800200 */
.L_x_52664:
        /* <DEDUP_REMOVED lines=28> */
.L_x_52672:
        /* <DEDUP_REMOVED lines=13> */
.L_x_52674:
[----:B------:R-:W-:Y:S05]  /*11e10*/  BSYNC.RECONVERGENT B4 ;  /* 0x0000000000047941 */ /* 0x000fea0003800200 */
.L_x_52673:
        /* <DEDUP_REMOVED lines=43> */
.L_x_52671:
[----:B------:R-:W-:Y:S05]  /*120d0*/  BSYNC.RECONVERGENT B3 ;  /* 0x0000000000037941 */ /* 0x000fea0003800200 */
.L_x_52670:
        /* <DEDUP_REMOVED lines=10> */
.L_x_52669:
[----:B------:R-:W-:Y:S05]  /*12180*/  BSYNC.RECONVERGENT B2 ;  /* 0x0000000000027941 */ /* 0x000fea0003800200 */
.L_x_52668:
        /* <DEDUP_REMOVED lines=20> */
.L_x_52679:
        /* <DEDUP_REMOVED lines=13> */
.L_x_52681:
[----:B------:R-:W-:Y:S05]  /*123a0*/  BSYNC.RECONVERGENT B4 ;  /* 0x0000000000047941 */ /* 0x000fea0003800200 */
.L_x_52680:
        /* <DEDUP_REMOVED lines=43> */
.L_x_52678:
[----:B------:R-:W-:Y:S05]  /*12660*/  BSYNC.RECONVERGENT B3 ;  /* 0x0000000000037941 */ /* 0x000fea0003800200 */
.L_x_52677:
        /* <DEDUP_REMOVED lines=10> */
.L_x_52676:
[----:B------:R-:W-:Y:S05]  /*12710*/  BSYNC.RECONVERGENT B2 ;  /* 0x0000000000027941 */ /* 0x000fea0003800200 */
.L_x_52675:
        /* <DEDUP_REMOVED lines=20> */
.L_x_52686:
        /* <DEDUP_REMOVED lines=13> */
.L_x_52688:
[----:B------:R-:W-:Y:S05]  /*12930*/  BSYNC.RECONVERGENT B4 ;  /* 0x0000000000047941 */ /* 0x000fea0003800200 */
.L_x_52687:
        /* <DEDUP_REMOVED lines=43> */
.L_x_52685:
[----:B------:R-:W-:Y:S05]  /*12bf0*/  BSYNC.RECONVERGENT B3 ;  /* 0x0000000000037941 */ /* 0x000fea0003800200 */
.L_x_52684:
        /* <DEDUP_REMOVED lines=10> */
.L_x_52683:
[----:B------:R-:W-:Y:S05]  /*12ca0*/  BSYNC.RECONVERGENT B2 ;  /* 0x0000000000027941 */ /* 0x000fea0003800200 */
.L_x_52682:
        /* <DEDUP_REMOVED lines=20> */
.L_x_52693:
        /* <DEDUP_REMOVED lines=13> */
.L_x_52695:
[----:B------:R-:W-:Y:S05]  /*12ec0*/  BSYNC.RECONVERGENT B4 ;  /* 0x0000000000047941 */ /* 0x000fea0003800200 */
.L_x_52694:
        /* <DEDUP_REMOVED lines=43> */
.L_x_52692:
[----:B------:R-:W-:Y:S05]  /*13180*/  BSYNC.RECONVERGENT B3 ;  /* 0x0000000000037941 */ /* 0x000fea0003800200 */
.L_x_52691:
        /* <DEDUP_REMOVED lines=10> */
.L_x_52690:
[----:B------:R-:W-:Y:S05]  /*13230*/  BSYNC.RECONVERGENT B2 ;  /* 0x0000000000027941 */ /* 0x000fea0003800200 */
.L_x_52689:
        /* <DEDUP_REMOVED lines=20> */
.L_x_52700:
        /* <DEDUP_REMOVED lines=13> */
.L_x_52702:
[----:B------:R-:W-:Y:S05]  /*13450*/  BSYNC.RECONVERGENT B4 ;  /* 0x0000000000047941 */ /* 0x000fea0003800200 */
.L_x_52701:
        /* <DEDUP_REMOVED lines=43> */
.L_x_52699:
[----:B------:R-:W-:Y:S05]  /*13710*/  BSYNC.RECONVERGENT B3 ;  /* 0x0000000000037941 */ /* 0x000fea0003800200 */
.L_x_52698:
        /* <DEDUP_REMOVED lines=10> */
.L_x_52697:
[----:B------:R-:W-:Y:S05]  /*137c0*/  BSYNC.RECONVERGENT B2 ;  /* 0x0000000000027941 */ /* 0x000fea0003800200 */
.L_x_52696:
        /* <DEDUP_REMOVED lines=20> */
.L_x_52707:
        /* <DEDUP_REMOVED lines=13> */
.L_x_52709:
[----:B------:R-:W-:Y:S05]  /*139e0*/  BSYNC.RECONVERGENT B4 ;  /* 0x0000000000047941 */ /* 0x000fea0003800200 */
.L_x_52708:
        /* <DEDUP_REMOVED lines=43> */
.L_x_52706:
[----:B------:R-:W-:Y:S05]  /*13ca0*/  BSYNC.RECONVERGENT B3 ;  /* 0x0000000000037941 */ /* 0x000fea0003800200 */
.L_x_52705:
        /* <DEDUP_REMOVED lines=10> */
.L_x_52704:
[----:B------:R-:W-:Y:S05]  /*13d50*/  BSYNC.RECONVERGENT B2 ;  /* 0x0000000000027941 */ /* 0x000fea0003800200 */
.L_x_52703:
        /* <DEDUP_REMOVED lines=20> */
.L_x_52714:
        /* <DEDUP_REMOVED lines=13> */
.L_x_52716:
[----:B------:R-:W-:Y:S05]  /*13f70*/  BSYNC.RECONVERGENT B4 ;  /* 0x0000000000047941 */ /* 0x000fea0003800200 */
.L_x_52715:
        /* <DEDUP_REMOVED lines=43> */
.L_x_52713:
[----:B------:R-:W-:Y:S05]  /*14230*/  BSYNC.RECONVERGENT B3 ;  /* 0x0000000000037941 */ /* 0x000fea0003800200 */
.L_x_52712:
        /* <DEDUP_REMOVED lines=10> */
.L_x_52711:
[----:B------:R-:W-:Y:S05]  /*142e0*/  BSYNC.RECONVERGENT B2 ;  /* 0x0000000000027941 */ /* 0x000fea0003800200 */
.L_x_52710:
        /* <DEDUP_REMOVED lines=19> */
.L_x_52720:
        /* <DEDUP_REMOVED lines=13> */
.L_x_52722:
[----:B------:R-:W-:Y:S05]  /*144f0*/  BSYNC.RECONVERGENT B3 ;  /* 0x0000000000037941 */ /* 0x000fea0003800200 */
.L_x_52721:
        /* <DEDUP_REMOVED lines=43> */
.L_x_52719:
[----:B------:R-:W-:Y:S05]  /*147b0*/  BSYNC.RECONVERGENT B2 ;  /* 0x0000000000027941 */ /* 0x000fea0003800200 */
.L_x_52718:
        /* <DEDUP_REMOVED lines=11> */
.L_x_52667:
        /* <DEDUP_REMOVED lines=21> */
.L_x_52727:
        /* <DEDUP_REMOVED lines=13> */
.L_x_52729:
[----:B------:R-:W-:Y:S05]  /*14a90*/  BSYNC.RECONVERGENT B4 ;  /* 0x0000000000047941 */ /* 0x000fea0003800200 */
.L_x_52728:
        /* <DEDUP_REMOVED lines=43> */
.L_x_52726:
[----:B------:R-:W-:Y:S05]  /*14d50*/  BSYNC.RECONVERGENT B3 ;  /* 0x0000000000037941 */ /* 0x000fea0003800200 */
.L_x_52725:
[----:B------:R-:W-:Y:S01]  /*14d60*/  I2FP.F32.U32 R8, R8 ;  /* 0x0000000800087245 */ /* 0x000fe20000201000 */
[----:B-----5:R-:W-:Y:S02]  /*14d70*/  HADD2.F32 R18, -RZ, R72.H0_H0 ;  /* 0x20000048ff127230 */ /* 0x020fe40000004100 */
[----:B01----:R-:W-:-:S03]  /*14d80*/  IMAD.MOV.U32 R23, RZ, RZ, 0x2f800000 ;  /* 0x2f800000ff177424 */ /* 0x003fc600078e00ff */
[----:B------:R-:W-:Y:S01]  /*14d90*/  FMUL.FTZ R18, R18, UR13 ;  /* 0x0000000d12127c20 */ /* 0x000fe20008410000 */
[----:B------:R-:W-:-:S03]  /*14da0*/  FFMA.FTZ R8, R8, R23, 1.1641532182693481445e-10 ;  /* 0x2f00000008087423 */ /* 0x000fc60000010017 */
[----:B------:R-:W-:Y:S02]  /*14db0*/  FMUL.FTZ R18, R18, UR12 ;  /* 0x0000000c12127c20 */ /* 0x000fe40008410000 */
[----:B------:R-:W-:-:S04]  /*14dc0*/  FSETP.GTU.FTZ.AND P2, PT, R8, UR10, PT ;  /* 0x0000000a08007c0b */ /* 0x000fc8000bf5c000 */
[----:B------:R-:W-:Y:S02]  /*14dd0*/  SEL R8, RZ, 0x1, P2 ;  /* 0x00000001ff087807 */ /* 0x000fe40001000000 */
[----:B------:R-:W-:-:S07]  /*14de0*/  FSEL R44, R18, RZ, !P2 ;  /* 0x000000ff122c7208 */ /* 0x000fce0005000000 */
.L_x_52724:
[----:B------:R-:W-:Y:S05]  /*14df0*/  BSYNC.RECONVERGENT B2 ;  /* 0x0000000000027941 */ /* 0x000fea0003800200 */
.L_x_52723:
        /* <DEDUP_REMOVED lines=17> */
.L_x_52734:
        /* <DEDUP_REMOVED lines=13> */
.L_x_52736:
[----:B------:R-:W-:Y:S05]  /*14fe0*/  BSYNC.RECONVERGENT B4 ;  /* 0x0000000000047941 */ /* 0x000fea0003800200 */
.L_x_52735:
        /* <DEDUP_REMOVED lines=43> */
.L_x_52733:
[----:B------:R-:W-:Y:S05]  /*152a0*/  BSYNC.RECONVERGENT B3 ;  /* 0x0000000000037941 */ /* 0x000fea0003800200 */
.L_x_52732:
        /* <DEDUP_REMOVED lines=9> */
.L_x_52731:
[----:B------:R-:W-:Y:S05]  /*15340*/  BSYNC.RECONVERGENT B2 ;  /* 0x0000000000027941 */ /* 0x000fea0003800200 */
.L_x_52730:
        /* <DEDUP_REMOVED lines=17> */
.L_x_52741:
        /* <DEDUP_REMOVED lines=13> */
.L_x_52743:
[----:B------:R-:W-:Y:S05]  /*15530*/  BSYNC.RECONVERGENT B4 ;  /* 0x0000000000047941 */ /* 0x000fea0003800200 */
.L_x_52742:
        /* <DEDUP_REMOVED lines=43> */
.L_x_52740:
[----:B------:R-:W-:Y:S05]  /*157f0*/  BSYNC.RECONVERGENT B3 ;  /* 0x0000000000037941 */ /* 0x000fea0003800200 */
.L_x_52739:
        /* <DEDUP_REMOVED lines=9> */
.L_x_52738:
[----:B------:R-:W-:Y:S05]  /*15890*/  BSYNC.RECONVERGENT B2 ;  /* 0x0000000000027941 */ /* 0x000fea0003800200 */
.L_x_52737:
        /* <DEDUP_REMOVED lines=17> */
.L_x_52748:
        /* <DEDUP_REMOVED lines=13> */
.L_x_52750:
[----:B------:R-:W-:Y:S05]  /*15a80*/  BSYNC.RECONVERGENT B4 ;  /* 0x0000000000047941 */ /* 0x000fea0003800200 */
.L_x_52749:
        /* <DEDUP_REMOVED lines=43> */
.L_x_52747:
[----:B------:R-:W-:Y:S05]  /*15d40*/  BSYNC.RECONVERGENT B3 ;  /* 0x0000000000037941 */ /* 0x000fea0003800200 */
.L_x_52746:
        /* <DEDUP_REMOVED lines=9> */
.L_x_52745:
[----:B------:R-:W-:Y:S05]  /*15de0*/  BSYNC.RECONVERGENT B2 ;  /* 0x0000000000027941 */ /* 0x000fea0003800200 */
.L_x_52744:
        /* <DEDUP_REMOVED lines=17> */
.L_x_52755:
        /* <DEDUP_REMOVED lines=13> */
.L_x_52757:
[----:B------:R-:W-:Y:S05]  /*15fd0*/  BSYNC.RECONVERGENT B4 ;  /* 0x0000000000047941 */ /* 0x000fea0003800200 */
.L_x_52756:
        /* <DEDUP_REMOVED lines=43> */
.L_x_52754:
[----:B------:R-:W-:Y:S05]  /*16290*/  BSYNC.RECONVERGENT B3 ;  /* 0x0000000000037941 */ /* 0x000fea0003800200 */
.L_x_52753:
        /* <DEDUP_REMOVED lines=9> */
.L_x_52752:
[----:B------:R-:W-:Y:S05]  /*16330*/  BSYNC.RECONVERGENT B2 ;  /* 0x0000000000027941 */ /* 0x000fea0003800200 */
.L_x_52751:
        /* <DEDUP_REMOVED lines=17> */
.L_x_52762:
        /* <DEDUP_REMOVED lines=13> */
.L_x_52764:
[----:B------:R-:W-:Y:S05]  /*16520*/  BSYNC.RECONVERGENT B4 ;  /* 0x0000000000047941 */ /* 0x000fea0003800200 */
.L_x_52763:
        /* <DEDUP_REMOVED lines=43> */
.L_x_52761:
[----:B------:R-:W-:Y:S05]  /*167e0*/  BSYNC.RECONVERGENT B3 ;  /* 0x0000000000037941 */ /* 0x000fea0003800200 */
.L_x_52760:
        /* <DEDUP_REMOVED lines=9> */
.L_x_52759:
[----:B------:R-:W-:Y:S05]  /*16880*/  BSYNC.RECONVERGENT B2 ;  /* 0x0000000000027941 */ /* 0x000fea0003800200 */
.L_x_52758:
        /* <DEDUP_REMOVED lines=17> */
.L_x_52769:
        /* <DEDUP_REMOVED lines=13> */
.L_x_52771:
[----:B------:R-:W-:Y:S05]  /*16a70*/  BSYNC.RECONVERGENT B4 ;  /* 0x0000000000047941 */ /* 0x000fea0003800200 */
.L_x_52770:
        /* <DEDUP_REMOVED lines=43> */
.L_x_52768:
[----:B------:R-:W-:Y:S05]  /*16d30*/  BSYNC.RECONVERGENT B3 ;  /* 0x0000000000037941 */ /* 0x000fea0003800200 */
.L_x_52767:
        /* <DEDUP_REMOVED lines=9> */
.L_x_52766:
[----:B------:R-:W-:Y:S05]  /*16dd0*/  BSYNC.RECONVERGENT B2 ;  /* 0x0000000000027941 */ /* 0x000fea0003800200 */
.L_x_52765:
        /* <DEDUP_REMOVED lines=16> */
.L_x_52774:
        /* <DEDUP_REMOVED lines=13> */
.L_x_52776:
[----:B------:R-:W-:Y:S05]  /*16fb0*/  BSYNC.RECONVERGENT B3 ;  /* 0x0000000000037941 */ /* 0x000fea0003800200 */
.L_x_52775:
        /* <DEDUP_REMOVED lines=43> */
.L_x_52773:
[----:B------:R-:W-:Y:S05]  /*17270*/  BSYNC.RECONVERGENT B2 ;  /* 0x0000000000027941 */ /* 0x000fea0003800200 */
.L_x_52772:
        /* <DEDUP_REMOVED lines=9> */
.L_x_52717:
[----:B------:R-:W-:Y:S05]  /*17310*/  BSYNC.RECONVERGENT B1 ;  /* 0x0000000000017941 */ /* 0x000fea0003800200 */
.L_x_52666:
        /* <DEDUP_REMOVED lines=26> */
.L_x_52778:
[----:B------:R-:W-:Y:S05]  /*174c0*/  BSYNC.RECONVERGENT B1 ;  /* 0x0000000000017941 */ /* 0x000fea0003800200 */
.L_x_52777:
[----:B------:R-:W-:Y:S04]  /*174d0*/  BSSY.RECONVERGENT B1, `(.L_x_52779) ;  /* 0x0000005000017945 */ /* 0x000fe80003800200 */
[----:B------:R-:W-:Y:S05]  /*174e0*/  @!P1 BRA `(.L_x_52780) ;  /* 0x00000000000c9947 */ /* 0x000fea0003800000 */
[----:B------:R-:W2:Y:S02]  /*174f0*/  LDC.64 R72, c[0x0][0x390] ;  /* 0x0000e400ff487b82 */ /* 0x000ea40000000a00 */
[----:B--2---:R-:W-:-:S06]  /*17500*/  IMAD.WIDE.U32 R72, R18, 0x10, R72 ;  /* 0x0000001012487825 */ /* 0x004fcc00078e0048 */
[----:B------:R-:W5:Y:S02]  /*17510*/  LDG.E.128 R72, desc[UR8][R72.64] ;  /* 0x0000000848487981 */ /* 0x000f64000c1e1d00 */
.L_x_52780:
[----:B------:R-:W-:Y:S05]  /*17520*/  BSYNC.RECONVERGENT B1 ;  /* 0x0000000000017941 */ /* 0x000fea0003800200 */
.L_x_52779:
        /* <DEDUP_REMOVED lines=28> */
.L_x_52787:
        /* <DEDUP_REMOVED lines=13> */
.L_x_52789:
[----:B------:R-:W-:Y:S05]  /*177c0*/  BSYNC.RECONVERGENT B4 ;  /* 0x0000000000047941 */ /* 0x000fea0003800200 */
.L_x_52788:
        /* <DEDUP_REMOVED lines=43> */
.L_x_52786:
[----:B------:R-:W-:Y:S05]  /*17a80*/  BSYNC.RECONVERGENT B3 ;  /* 0x0000000000037941 */ /* 0x000fea0003800200 */
.L_x_52785:
        /* <DEDUP_REMOVED lines=10> */
.L_x_52784:
[----:B------:R-:W-:Y:S05]  /*17b30*/  BSYNC.RECONVERGENT B2 ;  /* 0x0000000000027941 */ /* 0x000fea0003800200 */
.L_x_52783:
        /* <DEDUP_REMOVED lines=20> */
.L_x_52794:
        /* <DEDUP_REMOVED lines=13> */
.L_x_52796:
[----:B------:R-:W-:Y:S05]  /*17d50*/  BSYNC.RECONVERGENT B4 ;  /* 0x0000000000047941 */ /* 0x000fea0003800200 */
.L_x_52795:
        /* <DEDUP_REMOVED lines=43> */
.L_x_52793:
[----:B------:R-:W-:Y:S05]  /*18010*/  BSYNC.RECONVERGENT B3 ;  /* 0x0000000000037941 */ /* 0x000fea0003800200 */
.L_x_52792:
        /* <DEDUP_REMOVED lines=10> */
.L_x_52791:
[----:B------:R-:W-:Y:S05]  /*180c0*/  BSYNC.RECONVERGENT B2 ;  /* 0x0000000000027941 */ /* 0x000fea0003800200 */
.L_x_52790:
        /* <DEDUP_REMOVED lines=20> */
.L_x_52801:
        /* <DEDUP_REMOVED lines=13> */
.L_x_52803:
[----:B------:R-:W-:Y:S05]  /*182e0*/  BSYNC.RECONVERGENT B4 ;  /* 0x0000000000047941 */ /* 0x000fea0003800200 */
.L_x_52802:
        /* <DEDUP_REMOVED lines=43> */
.L_x_52800:
[----:B------:R-:W-:Y:S05]  /*185a0*/  BSYNC.RECONVERGENT B3 ;  /* 0x0000000000037941 */ /* 0x000fea0003800200 */
.L_x_52799:
        /* <DEDUP_REMOVED lines=10> */
.L_x_52798:
[----:B------:R-:W-:Y:S05]  /*18650*/  BSYNC.RECONVERGENT B2 ;  /* 0x0000000000027941 */ /* 0x000fea0003800200 */
.L_x_52797:
        /* <DEDUP_REMOVED lines=20> */
.L_x_52808:
        /* <DEDUP_REMOVED lines=13> */
.L_x_52810:
[----:B------:R-:W-:Y:S05]  /*18870*/  BSYNC.RECONVERGENT B4 ;  /* 0x0000000000047941 */ /* 0x000fea0003800200 */
.L_x_52809:
        /* <DEDUP_REMOVED lines=43> */
.L_x_52807:
[----:B------:R-:W-:Y:S05]  /*18b30*/  BSYNC.RECONVERGENT B3 ;  /* 0x0000000000037941 */ /* 0x000fea0003800200 */
.L_x_52806:
        /* <DEDUP_REMOVED lines=10> */
.L_x_52805:
[----:B------:R-:W-:Y:S05]  /*18be0*/  BSYNC.RECONVERGENT B2 ;  /* 0x0000000000027941 */ /* 0x000fea0003800200 */
.L_x_52804:
        /* <DEDUP_REMOVED lines=20> */
.L_x_52815:
        /* <DEDUP_REMOVED lines=13> */
.L_x_52817:
[----:B------:R-:W-:Y:S05]  /*18e00*/  BSYNC.RECONVERGENT B4 ;  /* 0x0000000000047941 */ /* 0x000fea0003800200 */
.L_x_52816:
        /* <DEDUP_REMOVED lines=43> */
.L_x_52814:
[----:B------:R-:W-:Y:S05]  /*190c0*/  BSYNC.RECONVERGENT B3 ;  /* 0x0000000000037941 */ /* 0x000fea0003800200 */
.L_x_52813:
        /* <DEDUP_REMOVED lines=10> */
.L_x_52812:
[----:B------:R-:W-:Y:S05]  /*19170*/  BSYNC.RECONVERGENT B2 ;  /* 0x0000000000027941 */ /* 0x000fea0003800200 */
.L_x_52811:
        /* <DEDUP_REMOVED lines=20> */
.L_x_52822:
        /* <DEDUP_REMOVED lines=13> */
.L_x_52824:
[----:B------:R-:W-:Y:S05]  /*19390*/  BSYNC.RECONVERGENT B4 ;  /* 0x0000000000047941 */ /* 0x000fea0003800200 */
.L_x_52823:
        /* <DEDUP_REMOVED lines=43> */
.L_x_52821:
[----:B------:R-:W-:Y:S05]  /*19650*/  BSYNC.RECONVERGENT B3 ;  /* 0x0000000000037941 */ /* 0x000fea0003800200 */
.L_x_52820:
        /* <DEDUP_REMOVED lines=10> */
.L_x_52819:
[----:B------:R-:W-:Y:S05]  /*19700*/  BSYNC.RECONVERGENT B2 ;  /* 0x0000000000027941 */ /* 0x000fea0003800200 */
.L_x_52818:
        /* <DEDUP_REMOVED lines=20> */
.L_x_52829:
        /* <DEDUP_REMOVED lines=13> */
.L_x_52831:
[----:B------:R-:W-:Y:S05]  /*19920*/  BSYNC.RECONVERGENT B4 ;  /* 0x0000000000047941 */ /* 0x000fea0003800200 */
.L_x_52830:
        /* <DEDUP_REMOVED lines=42> */
.L_x_52828:
[----:B------:R-:W-:Y:S05]  /*19bd0*/  BSYNC.RECONVERGENT B3 ;  /* 0x0000000000037941 */ /* 0x000fea0003800200 */
.L_x_52827:
        /* <DEDUP_REMOVED lines=10> */
.L_x_52826:
[----:B------:R-:W-:Y:S05]  /*19c80*/  BSYNC.RECONVERGENT B2 ;  /* 0x0000000000027941 */ /* 0x000fea0003800200 */
.L_x_52825:
        /* <DEDUP_REMOVED lines=19> */
.L_x_52835:
        /* <DEDUP_REMOVED lines=13> */
.L_x_52837:
[----:B------:R-:W-:Y:S05]  /*19e90*/  BSYNC.RECONVERGENT B3 ;  /* 0x0000000000037941 */ /* 0x000fea0003800200 */
.L_x_52836:
        /* <DEDUP_REMOVED lines=43> */
.L_x_52834:
[----:B------:R-:W-:Y:S05]  /*1a150*/  BSYNC.RECONVERGENT B2 ;  /* 0x0000000000027941 */ /* 0x000fea0003800200 */
.L_x_52833:
        /* <DEDUP_REMOVED lines=11> */
.L_x_52782:
        /* <DEDUP_REMOVED lines=21> */
.L_x_52842:
        /* <DEDUP_REMOVED lines=13> */
.L_x_52844:
[----:B------:R-:W-:Y:S05]  /*1a430*/  BSYNC.RECONVERGENT B4 ;  /* 0x0000000000047941 */ /* 0x000fea0003800200 */
.L_x_52843:
[----:B01----:R-:W-:Y:S01]  /*1a440*/  IMAD.WIDE.U32 R22, R216, -0x326172a9, RZ ;  /* 0xcd9e8d57d8167825 */ /* 0x003fe200078e00ff */
        /* <DEDUP_REMOVED lines=42> */
.L_x_52841:
[----:B------:R-:W-:Y:S05]  /*1a6f0*/  BSYNC.RECONVERGENT B3 ;  /* 0x0000000000037941 */ /* 0x000fea0003800200 */
.L_x_52840:
        /* <DEDUP_REMOVED lines=9> */
.L_x_52839:
[----:B------:R-:W-:Y:S05]  /*1a790*/  BSYNC.RECONVERGENT B2 ;  /* 0x0000000000027941 */ /* 0x000fea0003800200 */
.L_x_52838:
        /* <DEDUP_REMOVED lines=17> */
.L_x_52849:
        /* <DEDUP_REMOVED lines=13> */
.L_x_52851:
[----:B------:R-:W-:Y:S05]  /*1a980*/  BSYNC.RECONVERGENT B4 ;  /* 0x0000000000047941 */ /* 0x000fea0003800200 */
.L_x_52850:
        /* <DEDUP_REMOVED lines=43> */
.L_x_52848:
[----:B------:R-:W-:Y:S05]  /*1ac40*/  BSYNC.RECONVERGENT B3 ;  /* 0x0000000000037941 */ /* 0x000fea0003800200 */
.L_x_52847:
        /* <DEDUP_REMOVED lines=9> */
.L_x_52846:
[----:B------:R-:W-:Y:S05]  /*1ace0*/  BSYNC.RECONVERGENT B2 ;  /* 0x0000000000027941 */ /* 0x000fea0003800200 */
.L_x_52845:
        /* <DEDUP_REMOVED lines=17> */
.L_x_52856:
        /* <DEDUP_REMOVED lines=13> */
.L_x_52858:
[----:B------:R-:W-:Y:S05]  /*1aed0*/  BSYNC.RECONVERGENT B4 ;  /* 0x0000000000047941 */ /* 0x000fea0003800200 */
.L_x_52857:
        /* <DEDUP_REMOVED lines=43> */
.L_x_52855:
[----:B------:R-:W-:Y:S05]  /*1b190*/  BSYNC.RECONVERGENT B3 ;  /* 0x0000000000037941 */ /* 0x000fea0003800200 */
.L_x_52854:
        /* <DEDUP_REMOVED lines=9> */
.L_x_52853:
[----:B------:R-:W-:Y:S05]  /*1b230*/  BSYNC.RECONVERGENT B2 ;  /* 0x0000000000027941 */ /* 0x000fea0003800200 */
.L_x_52852:
        /* <DEDUP_REMOVED lines=17> */
.L_x_52863:
        /* <DEDUP_REMOVED lines=13> */
.L_x_52865:
[----:B------:R-:W-:Y:S05]  /*1b420*/  BSYNC.RECONVERGENT B4 ;  /* 0x0000000000047941 */ /* 0x000fea0003800200 */
.L_x_52864:
        /* <DEDUP_REMOVED lines=43> */
.L_x_52862:
[----:B------:R-:W-:Y:S05]  /*1b6e0*/  BSYNC.RECONVERGENT B3 ;  /* 0x0000000000037941 */ /* 0x000fea0003800200 */
.L_x_52861:
        /* <DEDUP_REMOVED lines=9> */
.L_x_52860:
[----:B------:R-:W-:Y:S05]  /*1b780*/  BSYNC.RECONVERGENT B2 ;  /* 0x0000000000027941 */ /* 0x000fea0003800200 */
.L_x_52859:
        /* <DEDUP_REMOVED lines=17> */
.L_x_52870:
        /* <DEDUP_REMOVED lines=13> */
.L_x_52872:
[----:B------:R-:W-:Y:S05]  /*1b970*/  BSYNC.RECONVERGENT B4 ;  /* 0x0000000000047941 */ /* 0x000fea0003800200 */
.L_x_52871:
        /* <DEDUP_REMOVED lines=43> */
.L_x_52869:
[----:B------:R-:W-:Y:S05]  /*1bc30*/  BSYNC.RECONVERGENT B3 ;  /* 0x0000000000037941 */ /* 0x000fea0003800200 */
.L_x_52868:
        /* <DEDUP_REMOVED lines=9> */
.L_x_52867:
[----:B------:R-:W-:Y:S05]  /*1bcd0*/  BSYNC.RECONVERGENT B2 ;  /* 0x0000000000027941 */ /* 0x000fea0003800200 */
.L_x_52866:
        /* <DEDUP_REMOVED lines=17> */
.L_x_52877:
        /* <DEDUP_REMOVED lines=13> */
.L_x_52879:
[----:B------:R-:W-:Y:S05]  /*1bec0*/  BSYNC.RECONVERGENT B4 ;  /* 0x0000000000047941 */ /* 0x000fea0003800200 */
.L_x_52878:
        /* <DEDUP_REMOVED lines=43> */
.L_x_52876:
[----:B------:R-:W-:Y:S05]  /*1c180*/  BSYNC.RECONVERGENT B3 ;  /* 0x0000000000037941 */ /* 0x000fea0003800200 */
.L_x_52875:
        /* <DEDUP_REMOVED lines=9> */
.L_x_52874:
[----:B------:R-:W-:Y:S05]  /*1c220*/  BSYNC.RECONVERGENT B2 ;  /* 0x0000000000027941 */ /* 0x000fea0003800200 */
.L_x_52873:
        /* <DEDUP_REMOVED lines=17> */
.L_x_52884:
        /* <DEDUP_REMOVED lines=13> */
.L_x_52886:
[----:B------:R-:W-:Y:S05]  /*1c410*/  BSYNC.RECONVERGENT B4 ;  /* 0x0000000000047941 */ /* 0x000fea0003800200 */
.L_x_52885:
        /* <DEDUP_REMOVED lines=43> */
.L_x_52883:
[----:B------:R-:W-:Y:S05]  /*1c6d0*/  BSYNC.RECONVERGENT B3 ;  /* 0x0000000000037941 */ /* 0x000fea0003800200 */
.L_x_52882:
        /* <DEDUP_REMOVED lines=9> */
.L_x_52881:
[----:B------:R-:W-:Y:S05]  /*1c770*/  BSYNC.RECONVERGENT B2 ;  /* 0x0000000000027941 */ /* 0x000fea0003800200 */
.L_x_52880:
        /* <DEDUP_REMOVED lines=16> */
.L_x_52889:
        /* <DEDUP_REMOVED lines=13> */
.L_x_52891:
[----:B------:R-:W-:Y:S05]  /*1c950*/  BSYNC.RECONVERGENT B3 ;  /* 0x0000000000037941 */ /* 0x000fea0003800200 */
.L_x_52890:
        /* <DEDUP_REMOVED lines=43> */
.L_x_52888:
[----:B------:R-:W-:Y:S05]  /*1cc10*/  BSYNC.RECONVERGENT B2 ;  /* 0x0000000000027941 */ /* 0x000fea0003800200 */
.L_x_52887:
        /* <DEDUP_REMOVED lines=9> */
.L_x_52832:
[----:B------:R-:W-:Y:S05]  /*1ccb0*/  BSYNC.RECONVERGENT B1 ;  /* 0x0000000000017941 */ /* 0x000fea0003800200 */
.L_x_52781:
[----:B------:R-:W-:Y:S01]  /*1ccc0*/  IMAD.WIDE.U32 R16, R17, 0x20, R218 ;  /* 0x0000002011107825 */ /* 0x000fe200078e00da */
[----:B------:R-:W-:Y:S04]  /*1ccd0*/  BSSY.RECONVERGENT B1, `(.L_x_52892) ;  /* 0x0000018000017945 */ /* 0x000fe80003800200 */
[----:B-----5:R2:W-:Y:S04]  /*1cce0*/  STG.E.128 desc[UR8][R16.64], R36 ;  /* 0x0000002410007986 */ /* 0x0205e8000c101d08 */
[----:B------:R2:W-:Y:S01]  /*1ccf0*/  STG.E.128 desc[UR8][R16.64+0x10], R32 ;  /* 0x0000102010007986 */ /* 0x0005e2000c101d08 */
[----:B------:R-:W-:Y:S05]  /*1cd00*/  @!P1 BRA `(.L_x_52893) ;  /* 0x0000000000509947 */ /* 0x000fea0003800000 */
[----:B01----:R-:W-:Y:S01]  /*1cd10*/  SHF.L.U32 R22, R2, 0x10, RZ ;  /* 0x0000001002167819 */ /* 0x003fe200000006ff */
[----:B--2---:R-:W0:Y:S01]  /*1cd20*/  LDC.64 R16, c[0x0][0x3b0] ;  /* 0x0000ec00ff107b82 */ /* 0x004e220000000a00 */
        /* <DEDUP_REMOVED lines=18> */
.L_x_52893:
[----:B------:R-:W-:Y:S05]  /*1ce50*/  BSYNC.RECONVERGENT B1 ;  /* 0x0000000000017941 */ /* 0x000fea0003800200 */
.L_x_52892:
[----:B------:R-:W-:Y:S04]  /*1ce60*/  BSSY.RECONVERGENT B1, `(.L_x_52894) ;  /* 0x0000006000017945 */ /* 0x000fe80003800200 */
[----:B------:R-:W-:Y:S05]  /*1ce70*/  @!P1 BRA `(.L_x_52895) ;  /* 0x0000000000109947 */ /* 0x000fea0003800000 */
[----:B------:R-:W4:Y:S01]  /*1ce80*/  LDC.64 R72, c[0x0][0x390] ;  /* 0x0000e400ff487b82 */ /* 0x000f220000000a00 */
[----:B--23--:R-:W-:-:S04]  /*1ce90*/  VIADD R17, R205, 0xa0 ;  /* 0x000000a0cd117836 */ /* 0x00cfc80000000000 */
[----:B----4-:R-:W-:-:S06]  /*1cea0*/  IMAD.WIDE.U32 R72, R17, 0x10, R72 ;  /* 0x0000001011487825 */ /* 0x010fcc00078e0048 */
[----:B------:R-:W5:Y:S02]  /*1ceb0*/  LDG.E.128 R72, desc[UR8][R72.64] ;  /* 0x0000000848487981 */ /* 0x000f64000c1e1d00 */
.L_x_52895:
[----:B------:R-:W-:Y:S05]  /*1cec0*/  BSYNC.RECONVERGENT B1 ;  /* 0x0000000000017941 */ /* 0x000fea0003800200 */
.L_x_52894:
[----:B------:R-:W-:Y:S04]  /*1ced0*/  BSSY.RECONVERGENT B1, `(.L_x_52896) ;  /* 0x0000577000017945 */ /* 0x000fe80003800200 */
[----:B------:R-:W-:Y:S05]  /*1cee0*/  @!P0 BRA `(.L_x_52897) ;  /* 0x0000002c00308947 */ /* 0x000fea0003800000 */
[----:B01-3--:R-:W0:Y:S01]  /*1cef0*/  LDC.64 R22, c[0x0][0x3a0] ;  /* 0x0000e800ff167b82 */ /* 0x00be220000000a00 */
[----:B--2---:R-:W-:-:S05]  /*1cf00*/  IADD3 R17, PT, PT, R204, 0xa0, RZ ;  /* 0x000000a0cc117810 */ /* 0x004fca0007ffe0ff */
        /* <DEDUP_REMOVED lines=24> */
.L_x_52902:
        /* <DEDUP_REMOVED lines=13> */
.L_x_52904:
[----:B------:R-:W-:Y:S05]  /*1d160*/  BSYNC.RECONVERGENT B4 ;  /* 0x0000000000047941 */ /* 0x000fea0003800200 */
.L_x_52903:
        /* <DEDUP_REMOVED lines=43> */
.L_x_52901:
[----:B------:R-:W-:Y:S05]  /*1d420*/  BSYNC.RECONVERGENT B3 ;  /* 0x0000000000037941 */ /* 0x000fea0003800200 */
.L_x_52900:
        /* <DEDUP_REMOVED lines=10> */
.L_x_52899:
[----:B------:R-:W-:Y:S05]  /*1d4d0*/  BSYNC.RECONVERGENT B2 ;  /* 0x0000000000027941 */ /* 0x000fea0003800200 */
.L_x_52898:
        /* <DEDUP_REMOVED lines=20> */
.L_x_52909:
        /* <DEDUP_REMOVED lines=13> */
.L_x_52911:
[----:B------:R-:W-:Y:S05]  /*1d6f0*/  BSYNC.RECONVERGENT B4 ;  /* 0x0000000000047941 */ /* 0x000fea0003800200 */
.L_x_52910:
        /* <DEDUP_REMOVED lines=43> */
.L_x_52908:
[----:B------:R-:W-:Y:S05]  /*1d9b0*/  BSYNC.RECONVERGENT B3 ;  /* 0x0000000000037941 */ /* 0x000fea0003800200 */
.L_x_52907:
        /* <DEDUP_REMOVED lines=10> */
.L_x_52906:
[----:B------:R-:W-:Y:S05]  /*1da60*/  BSYNC.RECONVERGENT B2 ;  /* 0x0000000000027941 */ /* 0x000fea0003800200 */
.L_x_52905:
        /* <DEDUP_REMOVED lines=20> */
.L_x_52916:
        /* <DEDUP_REMOVED lines=13> */
.L_x_52918:
[----:B------:R-:W-:Y:S05]  /*1dc80*/  BSYNC.RECONVERGENT B4 ;  /* 0x0000000000047941 */ /* 0x000fea0003800200 */
.L_x_52917:
        /* <DEDUP_REMOVED lines=43> */
.L_x_52915:
[----:B------:R-:W-:Y:S05]  /*1df40*/  BSYNC.RECONVERGENT B3 ;  /* 0x0000000000037941 */ /* 0x000fea0003800200 */
.L_x_52914:
        /* <DEDUP_REMOVED lines=10> */
.L_x_52913:
[----:B------:R-:W-:Y:S05]  /*1dff0*/  BSYNC.RECONVERGENT B2 ;  /* 0x0000000000027941 */ /* 0x000fea0003800200 */
.L_x_52912:
        /* <DEDUP_REMOVED lines=20> */
.L_x_52923:
        /* <DEDUP_REMOVED lines=13> */
.L_x_52925:
[----:B------:R-:W-:Y:S05]  /*1e210*/  BSYNC.RECONVERGENT B4 ;  /* 0x0000000000047941 */ /* 0x000fea0003800200 */
.L_x_52924:
        /* <DEDUP_REMOVED lines=43> */
.L_x_52922:
[----:B------:R-:W-:Y:S05]  /*1e4d0*/  BSYNC.RECONVERGENT B3 ;  /* 0x0000000000037941 */ /* 0x000fea0003800200 */
.L_x_52921:
        /* <DEDUP_REMOVED lines=10> */
.L_x_52920:
[----:B------:R-:W-:Y:S05]  /*1e580*/  BSYNC.RECONVERGENT B2 ;  /* 0x0000000000027941 */ /* 0x000fea0003800200 */
.L_x_52919:
        /* <DEDUP_REMOVED lines=20> */
.L_x_52930:
        /* <DEDUP_REMOVED lines=13> */
.L_x_52932:
[----:B------:R-:W-:Y:S05]  /*1e7a0*/  BSYNC.RECONVERGENT B4 ;  /* 0x0000000000047941 */ /* 0x000fea0003800200 */
.L_x_52931:
        /* <DEDUP_REMOVED lines=43> */
.L_x_52929:
[----:B------:R-:W-:Y:S05]  /*1ea60*/  BSYNC.RECONVERGENT B3 ;  /* 0x0000000000037941 */ /* 0x000fea0003800200 */
.L_x_52928:
        /* <DEDUP_REMOVED lines=10> */
.L_x_52927:
[----:B------:R-:W-:Y:S05]  /*1eb10*/  BSYNC.RECONVERGENT B2 ;  /* 0x0000000000027941 */ /* 0x000fea0003800200 */
.L_x_52926:
        /* <DEDUP_REMOVED lines=20> */
.L_x_52937:
        /* <DEDUP_REMOVED lines=13> */
.L_x_52939:
[----:B------:R-:W-:Y:S05]  /*1ed30*/  BSYNC.RECONVERGENT B4 ;  /* 0x0000000000047941 */ /* 0x000fea0003800200 */
.L_x_52938:
        /* <DEDUP_REMOVED lines=43> */
.L_x_52936:
[----:B------:R-:W-:Y:S05]  /*1eff0*/  BSYNC.RECONVERGENT B3 ;  /* 0x0000000000037941 */ /* 0x000fea0003800200 */
.L_x_52935:
        /* <DEDUP_REMOVED lines=10> */
.L_x_52934:
[----:B------:R-:W-:Y:S05]  /*1f0a0*/  BSYNC.RECONVERGENT B2 ;  /* 0x0000000000027941 */ /* 0x000fea0003800200 */
.L_x_52933:
        /* <DEDUP_REMOVED lines=20> */
.L_x_52944:
        /* <DEDUP_REMOVED lines=13> */
.L_x_52946:
[----:B------:R-:W-:Y:S05]  /*1f2c0*/  BSYNC.RECONVERGENT B4 ;  /* 0x0000000000047941 */ /* 0x000fea0003800200 */
.L_x_52945:
        /* <DEDUP_REMOVED lines=43> */
.L_x_52943:
[----:B------:R-:W-:Y:S05]  /*1f580*/  BSYNC.RECONVERGENT B3 ;  /* 0x0000000000037941 */ /* 0x000fea0003800200 */
.L_x_52942:
        /* <DEDUP_REMOVED lines=10> */
.L_x_52941:
[----:B------:R-:W-:Y:S05]  /*1f630*/  BSYNC.RECONVERGENT B2 ;  /* 0x0000000000027941 */ /* 0x000fea0003800200 */
.L_x_52940:
        /* <DEDUP_REMOVED lines=19> */
.L_x_52950:
        /* <DEDUP_REMOVED lines=13> */
.L_x_52952:
[----:B------:R-:W-:Y:S05]  /*1f840*/  BSYNC.RECONVERGENT B3 ;  /* 0x0000000000037941 */ /* 0x000fea0003800200 */
.L_x_52951:
        /* <DEDUP_REMOVED lines=42> */
.L_x_52949:
[----:B------:R-:W-:Y:S05]  /*1faf0*/  BSYNC.RECONVERGENT B2 ;  /* 0x0000000000027941 */ /* 0x000fea0003800200 */
.L_x_52948:
        /* <DEDUP_REMOVED lines=11> */
.L_x_52897:
[----:B------:R-:W-:Y:S01]  /*1fbb0*/  BSSY.RECONVERGENT B2, `(.L_x_52953) ;  /* 0x0000057000027945 */ /* 0x000fe20003800200 */
[----:B------:R-:W-:Y:S01]  /*1fbc0*/  HFMA2 R28, -RZ, RZ, 0, 0 ;  /* 0x00000000ff1c7431 */ /* 0x000fe200000001ff */
[----:B------:R-:W-:Y:S01]  /*1fbd0*/  MOV R206, R20 ;  /* 0x0000001400ce7202 */ /* 0x000fe20000000f00 */
[----:B--23--:R-:W-:Y:S01]  /*1fbe0*/  IMAD.MOV.U32 R16, RZ, RZ, R19 ;  /* 0x000000ffff107224 */ /* 0x00cfe200078e0013 */
        /* <DEDUP_REMOVED lines=17> */
.L_x_52957:
        /* <DEDUP_REMOVED lines=13> */
.L_x_52959:
[----:B------:R-:W-:Y:S05]  /*1fdd0*/  BSYNC.RECONVERGENT B4 ;  /* 0x0000000000047941 */ /* 0x000fea0003800200 */
.L_x_52958:
[----:B------:R-:W-:Y:S01]  /*1fde0*/  IMAD.WIDE.U32 R18, R216, -0x326172a9, RZ ;  /* 0xcd9e8d57d8127825 */ /* 0x000fe200078e00ff */
[----:B-1----:R-:W-:Y:S02]  /*1fdf0*/  LOP3.LUT R24, R13, UR7, R17, 0x96, !PT ;  /* 0x000000070d187c12 */ /* 0x002fe4000f8e9611 */
        /* <DEDUP_REMOVED lines=40> */
.L_x_52956:
[----:B------:R-:W-:Y:S05]  /*20080*/  BSYNC.RECONVERGENT B3 ;  /* 0x0000000000037941 */ /* 0x000fea0003800200 */
.L_x_52955:
        /* <DEDUP_REMOVED lines=9> */
.L_x_52954:
[----:B------:R-:W-:Y:S05]  /*20120*/  BSYNC.RECONVERGENT B2 ;  /* 0x0000000000027941 */ /* 0x000fea0003800200 */
.L_x_52953:
        /* <DEDUP_REMOVED lines=17> */
.L_x_52964:
        /* <DEDUP_REMOVED lines=13> */
.L_x_52966:
[----:B------:R-:W-:Y:S05]  /*20310*/  BSYNC.RECONVERGENT B4 ;  /* 0x0000000000047941 */ /* 0x000fea0003800200 */
.L_x_52965:
        /* <DEDUP_REMOVED lines=43> */
.L_x_52963:
[----:B------:R-:W-:Y:S05]  /*205d0*/  BSYNC.RECONVERGENT B3 ;  /* 0x0000000000037941 */ /* 0x000fea0003800200 */
.L_x_52962:
        /* <DEDUP_REMOVED lines=9> */
.L_x_52961:
[----:B------:R-:W-:Y:S05]  /*20670*/  BSYNC.RECONVERGENT B2 ;  /* 0x0000000000027941 */ /* 0x000fea0003800200 */
.L_x_52960:
        /* <DEDUP_REMOVED lines=17> */
.L_x_52971:
        /* <DEDUP_REMOVED lines=13> */
.L_x_52973:
[----:B------:R-:W-:Y:S05]  /*20860*/  BSYNC.RECONVERGENT B4 ;  /* 0x0000000000047941 */ /* 0x000fea0003800200 */
.L_x_52972:
        /* <DEDUP_REMOVED lines=43> */
.L_x_52970:
[----:B------:R-:W-:Y:S05]  /*20b20*/  BSYNC.RECONVERGENT B3 ;  /* 0x0000000000037941 */ /* 0x000fea0003800200 */
.L_x_52969:
        /* <DEDUP_REMOVED lines=9> */
.L_x_52968:
[----:B------:R-:W-:Y:S05]  /*20bc0*/  BSYNC.RECONVERGENT B2 ;  /* 0x0000000000027941 */ /* 0x000fea0003800200 */
.L_x_52967:
        /* <DEDUP_REMOVED lines=17> */
.L_x_52978:
        /* <DEDUP_REMOVED lines=13> */
.L_x_52980:
[----:B------:R-:W-:Y:S05]  /*20db0*/  BSYNC.RECONVERGENT B4 ;  /* 0x0000000000047941 */ /* 0x000fea0003800200 */
.L_x_52979:
        /* <DEDUP_REMOVED lines=43> */
.L_x_52977:
[----:B------:R-:W-:Y:S05]  /*21070*/  BSYNC.RECONVERGENT B3 ;  /* 0x0000000000037941 */ /* 0x000fea0003800200 */
.L_x_52976:
        /* <DEDUP_REMOVED lines=9> */
.L_x_52975:
[----:B------:R-:W-:Y:S05]  /*21110*/  BSYNC.RECONVERGENT B2 ;  /* 0x0000000000027941 */ /* 0x000fea0003800200 */
.L_x_52974:
[----:B------:R-:W-:Y:S01]  /*21120*/  BSSY.RECONVERGENT B2, `(.L_x_52981) ;  /* 0x0000054000027945 */ /* 0x000fe20003800200 */
[----:B------:R-:W-:Y:S01]  /*21130*/  IMAD.MOV.U32 R16, RZ, RZ, R17 ;  /* 0x000000ffff107224 */ /* 0x000fe200078e0011 */
[----:B-1----:R-:W-:Y:S02]  /*21140*/  MOV R24, RZ ;  /* 0x000000ff00187202 */ /* 0x002fe40000000f00 */
        /* <DEDUP_REMOVED lines=14> */
.L_x_52985:
        /* <DEDUP_REMOVED lines=13> */
.L_x_52987:
[----:B------:R-:W-:Y:S05]  /*21300*/  BSYNC.RECONVERGENT B4 ;  /* 0x0000000000047941 */ /* 0x000fea0003800200 */
.L_x_52986:
        /* <DEDUP_REMOVED lines=43> */
.L_x_52984:
[----:B------:R-:W-:Y:S05]  /*215c0*/  BSYNC.RECONVERGENT B3 ;  /* 0x0000000000037941 */ /* 0x000fea0003800200 */
.L_x_52983:
        /* <DEDUP_REMOVED lines=9> */
.L_x_52982:
[----:B------:R-:W-:Y:S05]  /*21660*/  BSYNC.RECONVERGENT B2 ;  /* 0x0000000000027941 */ /* 0x000fea0003800200 */
.L_x_52981:
        /* <DEDUP_REMOVED lines=17> */
.L_x_52992:
        /* <DEDUP_REMOVED lines=13> */
.L_x_52994:
[----:B------:R-:W-:Y:S05]  /*21850*/  BSYNC.RECONVERGENT B4 ;  /* 0x0000000000047941 */ /* 0x000fea0003800200 */
.L_x_52993:
        /* <DEDUP_REMOVED lines=43> */
.L_x_52991:
[----:B------:R-:W-:Y:S05]  /*21b10*/  BSYNC.RECONVERGENT B3 ;  /* 0x0000000000037941 */ /* 0x000fea0003800200 */
.L_x_52990:
        /* <DEDUP_REMOVED lines=9> */
.L_x_52989:
[----:B------:R-:W-:Y:S05]  /*21bb0*/  BSYNC.RECONVERGENT B2 ;  /* 0x0000000000027941 */ /* 0x000fea0003800200 */
.L_x_52988:
        /* <DEDUP_REMOVED lines=17> */
.L_x_52999:
        /* <DEDUP_REMOVED lines=13> */
.L_x_53001:
[----:B------:R-:W-:Y:S05]  /*21da0*/  BSYNC.RECONVERGENT B4 ;  /* 0x0000000000047941 */ /* 0x000fea0003800200 */
.L_x_53000:
        /* <DEDUP_REMOVED lines=43> */
.L_x_52998:
[----:B------:R-:W-:Y:S05]  /*22060*/  BSYNC.RECONVERGENT B3 ;  /* 0x0000000000037941 */ /* 0x000fea0003800200 */
.L_x_52997:
        /* <DEDUP_REMOVED lines=9> */
.L_x_52996:
[----:B------:R-:W-:Y:S05]  /*22100*/  BSYNC.RECONVERGENT B2 ;  /* 0x0000000000027941 */ /* 0x000fea0003800200 */
.L_x_52995:
        /* <DEDUP_REMOVED lines=16> */
.L_x_53004:
        /* <DEDUP_REMOVED lines=13> */
.L_x_53006:
[----:B------:R-:W-:Y:S05]  /*222e0*/  BSYNC.RECONVERGENT B3 ;  /* 0x0000000000037941 */ /* 0x000fea0003800200 */
.L_x_53005:
        /* <DEDUP_REMOVED lines=43> */
.L_x_53003:
[----:B------:R-:W-:Y:S05]  /*225a0*/  BSYNC.RECONVERGENT B2 ;  /* 0x0000000000027941 */ /* 0x000fea0003800200 */
.L_x_53002:
        /* <DEDUP_REMOVED lines=9> */
.L_x_52947:
[----:B------:R-:W-:Y:S05]  /*22640*/  BSYNC.RECONVERGENT B1 ;  /* 0x0000000000017941 */ /* 0x000fea0003800200 */
.L_x_52896:
[----:B------:R-:W-:Y:S01]  /*22650*/  VIADD R17, R204, 0xa0 ;  /* 0x000000a0cc117836 */ /* 0x000fe20000000000 */
[----:B------:R-:W-:Y:S03]  /*22660*/  BSSY.RECONVERGENT B1, `(.L_x_53007) ;  /* 0x000001a000017945 */ /* 0x000fe60003800200 */
[----:B------:R-:W-:-:S05]  /*22670*/  IMAD.WIDE.U32 R16, R17, 0x20, R218 ;  /* 0x0000002011107825 */ /* 0x000fca00078e00da */
[----:B-----5:R1:W-:Y:S04]  /*22680*/  STG.E.128 desc[UR8][R16.64], R28 ;  /* 0x0000001c10007986 */ /* 0x0203e8000c101d08 */
[----:B------:R1:W-:Y:S01]  /*22690*/  STG.E.128 desc[UR8][R16.64+0x10], R24 ;  /* 0x0000101810007986 */ /* 0x0003e2000c101d08 */
[----:B------:R-:W-:Y:S05]  /*226a0*/  @!P1 BRA `(.L_x_53008) ;  /* 0x0000000000549947 */ /* 0x000fea0003800000 */
[----:B------:R-:W-:Y:S01]  /*226b0*/  SHF.L.U32 R19, R2, 0x10, RZ ;  /* 0x0000001002137819 */ /* 0x000fe200000006ff */
[----:B-1----:R-:W1:Y:S01]  /*226c0*/  LDC.64 R16, c[0x0][0x3b0] ;  /* 0x0000ec00ff107b82 */ /* 0x002e620000000a00 */
        /* <DEDUP_REMOVED lines=16> */
[----:B-1----:R-:W-:Y:S01]  /*227d0*/  IMAD.WIDE.U32 R16, R19, 0x8, R16 ;  /* 0x0000000813107825 */ /* 0x002fe200078e0010 */
[----:B------:R-:W-:-:S05]  /*227e0*/  LOP3.LUT R22, R211, 0xff, R8, 0xf8, !PT ;  /* 0x000000ffd3167812 */ /* 0x000fca00078ef808 */
[----:B------:R2:W-:Y:S02]  /*227f0*/  STG.E.64 desc[UR8][R16.64], R22 ;  /* 0x0000001610007986 */ /* 0x0005e4000c101b08 */
.L_x_53008:
[----:B------:R-:W-:Y:S05]  /*22800*/  BSYNC.RECONVERGENT B1 ;  /* 0x0000000000017941 */ /* 0x000fea0003800200 */
.L_x_53007:
[----:B------:R-:W-:Y:S04]  /*22810*/  BSSY.RECONVERGENT B1, `(.L_x_53009) ;  /* 0x0000006000017945 */ /* 0x000fe80003800200 */
[----:B------:R-:W-:Y:S05]  /*22820*/  @!P1 BRA `(.L_x_53010) ;  /* 0x0000000000109947 */ /* 0x000fea0003800000 */
[----:B------:R-:W3:Y:S01]  /*22830*/  LDC.64 R72, c[0x0][0x390] ;  /* 0x0000e400ff487b82 */ /* 0x000ee20000000a00 */
[----:B-12---:R-:W-:-:S05]  /*22840*/  IADD3 R17, PT, PT, R205, 0xc0, RZ ;  /* 0x000000c0cd117810 */ /* 0x006fca0007ffe0ff */
[----:B---3--:R-:W-:-:S06]  /*22850*/  IMAD.WIDE.U32 R72, R17, 0x10, R72 ;  /* 0x0000001011487825 */ /* 0x008fcc00078e0048 */
[----:B------:R-:W5:Y:S02]  /*22860*/  LDG.E.128 R72, desc[UR8][R72.64] ;  /* 0x0000000848487981 */ /* 0x000f64000c1e1d00 */
.L_x_53010:
[----:B------:R-:W-:Y:S05]  /*22870*/  BSYNC.RECONVERGENT B1 ;  /* 0x0000000000017941 */ /* 0x000fea0003800200 */
.L_x_53009:
[----:B------:R-:W-:Y:S04]  /*22880*/  BSSY.RECONVERGENT B1, `(.L_x_53011) ;  /* 0x0000577000017945 */ /* 0x000fe80003800200 */
[----:B------:R-:W-:Y:S05]  /*22890*/  @!P0 BRA `(.L_x_53012) ;  /* 0x0000002c00308947 */ /* 0x000fea0003800000 */
[----:B------:R-:W3:Y:S01]  /*228a0*/  LDC.64 R210, c[0x0][0x3a0] ;  /* 0x0000e800ffd27b82 */ /* 0x000ee20000000a00 */
[----:B-12---:R-:W-:-:S04]  /*228b0*/  VIADD R17, R204, 0xc0 ;  /* 0x000000c0cc117836 */ /* 0x006fc80000000000 */
[----:B---3--:R-:W-:-:S05]  /*228c0*/  IMAD.WIDE.U32 R210, R17, 0x20, R210 ;  /* 0x0000002011d27825 */ /* 0x008fca00078e00d2 */
[----:B0-----:R0:W5:Y:S04]  /*228d0*/  LDG.E.128 R20, desc[UR8][R210.64] ;  /* 0x00000008d2147981 */ /* 0x001168000c1e1d00 */
        /* <DEDUP_REMOVED lines=22> */
.L_x_53017:
        /* <DEDUP_REMOVED lines=13> */
.L_x_53019:
[----:B------:R-:W-:Y:S05]  /*22b10*/  BSYNC.RECONVERGENT B4 ;  /* 0x0000000000047941 */ /* 0x000fea0003800200 */
.L_x_53018:
        /* <DEDUP_REMOVED lines=43> */
.L_x_53016:
[----:B------:R-:W-:Y:S05]  /*22dd0*/  BSYNC.RECONVERGENT B3 ;  /* 0x0000000000037941 */ /* 0x000fea0003800200 */
.L_x_53015:
        /* <DEDUP_REMOVED lines=10> */
.L_x_53014:
[----:B------:R-:W-:Y:S05]  /*22e80*/  BSYNC.RECONVERGENT B2 ;  /* 0x0000000000027941 */ /* 0x000fea0003800200 */
.L_x_53013:
        /* <DEDUP_REMOVED lines=20> */
.L_x_53024:
        /* <DEDUP_REMOVED lines=13> */
.L_x_53026:
[----:B------:R-:W-:Y:S05]  /*230a0*/  BSYNC.RECONVERGENT B4 ;  /* 0x0000000000047941 */ /* 0x000fea0003800200 */
.L_x_53025:
        /* <DEDUP_REMOVED lines=43> */
.L_x_53023:
[----:B------:R-:W-:Y:S05]  /*23360*/  BSYNC.RECONVERGENT B3 ;  /* 0x0000000000037941 */ /* 0x000fea0003800200 */
.L_x_53022:
        /* <DEDUP_REMOVED lines=10> */
.L_x_53021:
[----:B------:R-:W-:Y:S05]  /*23410*/  BSYNC.RECONVERGENT B2 ;  /* 0x0000000000027941 */ /* 0x000fea0003800200 */
.L_x_53020:
        /* <DEDUP_REMOVED lines=20> */
.L_x_53031:
        /* <DEDUP_REMOVED lines=13> */
.L_x_53033:
[----:B------:R-:W-:Y:S05]  /*23630*/  BSYNC.RECONVERGENT B4 ;  /* 0x0000000000047941 */ /* 0x000fea0003800200 */
.L_x_53032:
        /* <DEDUP_REMOVED lines=43> */
.L_x_53030:
[----:B------:R-:W-:Y:S05]  /*238f0*/  BSYNC.RECONVERGENT B3 ;  /* 0x0000000000037941 */ /* 0x000fea0003800200 */
.L_x_53029:
        /* <DEDUP_REMOVED lines=10> */
.L_x_53028:
[----:B------:R-:W-:Y:S05]  /*239a0*/  BSYNC.RECONVERGENT B2 ;  /* 0x0000000000027941 */ /* 0x000fea0003800200 */
.L_x_53027:
        /* <DEDUP_REMOVED lines=20> */
.L_x_53038:
        /* <DEDUP_REMOVED lines=13> */
.L_x_53040:
[----:B------:R-:W-:Y:S05]  /*23bc0*/  BSYNC.RECONVERGENT B4 ;  /* 0x0000000000047941 */ /* 0x000fea0003800200 */
.L_x_53039:
        /* <DEDUP_REMOVED lines=43> */
.L_x_53037:
[----:B------:R-:W-:Y:S05]  /*23e80*/  BSYNC.RECONVERGENT B3 ;  /* 0x0000000000037941 */ /* 0x000fea0003800200 */
.L_x_53036:
        /* <DEDUP_REMOVED lines=10> */
.L_x_53035:
[----:B------:R-:W-:Y:S05]  /*23f30*/  BSYNC.RECONVERGENT B2 ;  /* 0x0000000000027941 */ /* 0x000fea0003800200 */
.L_x_53034:
        /* <DEDUP_REMOVED lines=20> */
.L_x_53045:
        /* <DEDUP_REMOVED lines=13> */
.L_x_53047:
[----:B------:R-:W-:Y:S05]  /*24150*/  BSYNC.RECONVERGENT B4 ;  /* 0x0000000000047941 */ /* 0x000fea0003800200 */
.L_x_53046:
        /* <DEDUP_REMOVED lines=43> */
.L_x_53044:
[----:B------:R-:W-:Y:S05]  /*24410*/  BSYNC.RECONVERGENT B3 ;  /* 0x0000000000037941 */ /* 0x000fea0003800200 */
.L_x_53043:
        /* <DEDUP_REMOVED lines=10> */
.L_x_53042:
[----:B------:R-:W-:Y:S05]  /*244c0*/  BSYNC.RECONVERGENT B2 ;  /* 0x0000000000027941 */ /* 0x000fea0003800200 */
.L_x_53041:
        /* <DEDUP_REMOVED lines=20> */
.L_x_53052:
        /* <DEDUP_REMOVED lines=13> */
.L_x_53054:
[----:B------:R-:W-:Y:S05]  /*246e0*/  BSYNC.RECONVERGENT B4 ;  /* 0x0000000000047941 */ /* 0x000fea0003800200 */
.L_x_53053:
        /* <DEDUP_REMOVED lines=43> */
.L_x_53051:
[----:B------:R-:W-:Y:S05]  /*249a0*/  BSYNC.RECONVERGENT B3 ;  /* 0x0000000000037941 */ /* 0x000fea0003800200 */
.L_x_53050:
        /* <DEDUP_REMOVED lines=10> */
.L_x_53049:
[----:B------:R-:W-:Y:S05]  /*24a50*/  BSYNC.RECONVERGENT B2 ;  /* 0x0000000000027941 */ /* 0x000fea0003800200 */
.L_x_53048:
        /* <DEDUP_REMOVED lines=20> */
.L_x_53059:
        /* <DEDUP_REMOVED lines=13> */
.L_x_53061:
[----:B------:R-:W-:Y:S05]  /*24c70*/  BSYNC.RECONVERGENT B4 ;  /* 0x0000000000047941 */ /* 0x000fea0003800200 */
.L_x_53060:
        /* <DEDUP_REMOVED lines=43> */
.L_x_53058:
[----:B------:R-:W-:Y:S05]  /*24f30*/  BSYNC.RECONVERGENT B3 ;  /* 0x0000000000037941 */ /* 0x000fea0003800200 */
.L_x_53057:
        /* <DEDUP_REMOVED lines=10> */
.L_x_53056:
[----:B------:R-:W-:Y:S05]  /*24fe0*/  BSYNC.RECONVERGENT B2 ;  /* 0x0000000000027941 */ /* 0x000fea0003800200 */
.L_x_53055:
        /* <DEDUP_REMOVED lines=19> */
.L_x_53065:
        /* <DEDUP_REMOVED lines=13> */
.L_x_53067:
[----:B------:R-:W-:Y:S05]  /*251f0*/  BSYNC.RECONVERGENT B3 ;  /* 0x0000000000037941 */ /* 0x000fea0003800200 */
.L_x_53066:
        /* <DEDUP_REMOVED lines=42> */
.L_x_53064:
[----:B------:R-:W-:Y:S05]  /*254a0*/  BSYNC.RECONVERGENT B2 ;  /* 0x0000000000027941 */ /* 0x000fea0003800200 */
.L_x_53063:
        /* <DEDUP_REMOVED lines=11> */
.L_x_53012:
[----:B------:R-:W-:Y:S01]  /*25560*/  BSSY.RECONVERGENT B2, `(.L_x_53068) ;  /* 0x0000057000027945 */ /* 0x000fe20003800200 */
[----:B------:R-:W-:Y:S01]  /*25570*/  IMAD.MOV.U32 R220, RZ, RZ, R206 ;  /* 0x000000ffffdc7224 */ /* 0x000fe200078e00ce */
[----:B-12---:R-:W-:Y:S01]  /*25580*/  MOV R16, R207 ;  /* 0x000000cf00107202 */ /* 0x006fe20000000f00 */
        /* <DEDUP_REMOVED lines=18> */
.L_x_53072:
        /* <DEDUP_REMOVED lines=13> */
.L_x_53074:
[----:B------:R-:W-:Y:S05]  /*25780*/  BSYNC.RECONVERGENT B4 ;  /* 0x0000000000047941 */ /* 0x000fea0003800200 */
.L_x_53073:
        /* <DEDUP_REMOVED lines=42> */
.L_x_53071:
[----:B------:R-:W-:Y:S05]  /*25a30*/  BSYNC.RECONVERGENT B3 ;  /* 0x0000000000037941 */ /* 0x000fea0003800200 */
.L_x_53070:
        /* <DEDUP_REMOVED lines=9> */
.L_x_53069:
[----:B------:R-:W-:Y:S05]  /*25ad0*/  BSYNC.RECONVERGENT B2 ;  /* 0x0000000000027941 */ /* 0x000fea0003800200 */
.L_x_53068:
        /* <DEDUP_REMOVED lines=17> */
.L_x_53079:
        /* <DEDUP_REMOVED lines=13> */
.L_x_53081:
[----:B------:R-:W-:Y:S05]  /*25cc0*/  BSYNC.RECONVERGENT B4 ;  /* 0x0000000000047941 */ /* 0x000fea0003800200 */
.L_x_53080:
        /* <DEDUP_REMOVED lines=43> */
.L_x_53078:
[----:B------:R-:W-:Y:S05]  /*25f80*/  BSYNC.RECONVERGENT B3 ;  /* 0x0000000000037941 */ /* 0x000fea0003800200 */
.L_x_53077:
        /* <DEDUP_REMOVED lines=9> */
.L_x_53076:
[----:B------:R-:W-:Y:S05]  /*26020*/  BSYNC.RECONVERGENT B2 ;  /* 0x0000000000027941 */ /* 0x000fea0003800200 */
.L_x_53075:
[----:B------:R-:W-:Y:S01]  /*26030*/  BSSY.RECONVERGENT B2, `(.L_x_53082) ;  /* 0x0000054000027945 */ /* 0x000fe20003800200 */
[----:B------:R-:W-:Y:S01]  /*26040*/  MOV R16, R17 ;  /* 0x0000001100107202 */ /* 0x000fe20000000f00 */
[----:B0-----:R-:W-:Y:S02]  /*26050*/  IMAD.MOV.U32 R22, RZ, RZ, RZ ;  /* 0x000000ffff167224 */ /* 0x001fe400078e00ff */
        /* <DEDUP_REMOVED lines=14> */
.L_x_53086:
        /* <DEDUP_REMOVED lines=13> */
.L_x_53088:
[----:B------:R-:W-:Y:S05]  /*26210*/  BSYNC.RECONVERGENT B4 ;  /* 0x0000000000047941 */ /* 0x000fea0003800200 */
.L_x_53087:
        /* <DEDUP_REMOVED lines=43> */
.L_x_53085:
[----:B------:R-:W-:Y:S05]  /*264d0*/  BSYNC.RECONVERGENT B3 ;  /* 0x0000000000037941 */ /* 0x000fea0003800200 */
.L_x_53084:
        /* <DEDUP_REMOVED lines=9> */
.L_x_53083:
[----:B------:R-:W-:Y:S05]  /*26570*/  BSYNC.RECONVERGENT B2 ;  /* 0x0000000000027941 */ /* 0x000fea0003800200 */
.L_x_53082:
        /* <DEDUP_REMOVED lines=17> */
.L_x_53093:
        /* <DEDUP_REMOVED lines=13> */
.L_x_53095:
[----:B------:R-:W-:Y:S05]  /*26760*/  BSYNC.RECONVERGENT B4 ;  /* 0x0000000000047941 */ /* 0x000fea0003800200 */
.L_x_53094:
        /* <DEDUP_REMOVED lines=43> */
.L_x_53092:
[----:B------:R-:W-:Y:S05]  /*26a20*/  BSYNC.RECONVERGENT B3 ;  /* 0x0000000000037941 */ /* 0x000fea0003800200 */
.L_x_53091:
        /* <DEDUP_REMOVED lines=9> */
.L_x_53090:
[----:B------:R-:W-:Y:S05]  /*26ac0*/  BSYNC.RECONVERGENT B2 ;  /* 0x0000000000027941 */ /* 0x000fea0003800200 */
.L_x_53089:
        /* <DEDUP_REMOVED lines=17> */
.L_x_53100:
        /* <DEDUP_REMOVED lines=13> */
.L_x_53102:
[----:B------:R-:W-:Y:S05]  /*26cb0*/  BSYNC.RECONVERGENT B4 ;  /* 0x0000000000047941 */ /* 0x000fea0003800200 */
.L_x_53101:
        /* <DEDUP_REMOVED lines=43> */
.L_x_53099:
[----:B------:R-:W-:Y:S05]  /*26f70*/  BSYNC.RECONVERGENT B3 ;  /* 0x0000000000037941 */ /* 0x000fea0003800200 */
.L_x_53098:
        /* <DEDUP_REMOVED lines=9> */
.L_x_53097:
[----:B------:R-:W-:Y:S05]  /*27010*/  BSYNC.RECONVERGENT B2 ;  /* 0x0000000000027941 */ /* 0x000fea0003800200 */
.L_x_53096:
        /* <DEDUP_REMOVED lines=17> */
.L_x_53107:
        /* <DEDUP_REMOVED lines=13> */
.L_x_53109:
[----:B------:R-:W-:Y:S05]  /*27200*/  BSYNC.RECONVERGENT B4 ;  /* 0x0000000000047941 */ /* 0x000fea0003800200 */
.L_x_53108:
        /* <DEDUP_REMOVED lines=43> */
.L_x_53106:
[----:B------:R-:W-:Y:S05]  /*274c0*/  BSYNC.RECONVERGENT B3 ;  /* 0x0000000000037941 */ /* 0x000fea0003800200 */
.L_x_53105:
        /* <DEDUP_REMOVED lines=9> */
.L_x_53104:
[----:B------:R-:W-:Y:S05]  /*27560*/  BSYNC.RECONVERGENT B2 ;  /* 0x0000000000027941 */ /* 0x000fea0003800200 */
.L_x_53103:
        /* <DEDUP_REMOVED lines=17> */
.L_x_53114:
        /* <DEDUP_REMOVED lines=13> */
.L_x_53116:
[----:B------:R-:W-:Y:S05]  /*27750*/  BSYNC.RECONVERGENT B4 ;  /* 0x0000000000047941 */ /* 0x000fea0003800200 */
.L_x_53115:
        /* <DEDUP_REMOVED lines=43> */
.L_x_53113:
[----:B------:R-:W-:Y:S05]  /*27a10*/  BSYNC.RECONVERGENT B3 ;  /* 0x0000000000037941 */ /* 0x000fea0003800200 */
.L_x_53112:
        /* <DEDUP_REMOVED lines=9> */
.L_x_53111:
[----:B------:R-:W-:Y:S05]  /*27ab0*/  BSYNC.RECONVERGENT B2 ;  /* 0x0000000000027941 */ /* 0x000fea0003800200 */
.L_x_53110:
        /* <DEDUP_REMOVED lines=16> */
.L_x_53119:
        /* <DEDUP_REMOVED lines=13> */
.L_x_53121:
[----:B------:R-:W-:Y:S05]  /*27c90*/  BSYNC.RECONVERGENT B3 ;  /* 0x0000000000037941 */ /* 0x000fea0003800200 */
.L_x_53120:
        /* <DEDUP_REMOVED lines=43> */
.L_x_53118:
[----:B------:R-:W-:Y:S05]  /*27f50*/  BSYNC.RECONVERGENT B2 ;  /* 0x0000000000027941 */ /* 0x000fea0003800200 */
.L_x_53117:
        /* <DEDUP_REMOVED lines=9> */
.L_x_53062:
[----:B------:R-:W-:Y:S05]  /*27ff0*/  BSYNC.RECONVERGENT B1 ;  /* 0x0000000000017941 */ /* 0x000fea0003800200 */
.L_x_53011:
        /* <DEDUP_REMOVED lines=28> */
.L_x_53123:
[----:B------:R-:W-:Y:S05]  /*281c0*/  BSYNC.RECONVERGENT B1 ;  /* 0x0000000000017941 */ /* 0x000fea0003800200 */
.L_x_53122:
[----:B------:R-:W-:Y:S04]  /*281d0*/  BSSY.RECONVERGENT B1, `(.L_x_53124) ;  /* 0x0000005000017945 */ /* 0x000fe80003800200 */
[----:B------:R-:W-:Y:S05]  /*281e0*/  @!P1 BRA `(.L_x_53125) ;  /* 0x00000000000c9947 */ /* 0x000fea0003800000 */
[----:B------:R-:W2:Y:S02]  /*281f0*/  LDC.64 R72, c[0x0][0x390] ;  /* 0x0000e400ff487b82 */ /* 0x000ea40000000a00 */
[----:B--2---:R-:W-:-:S06]  /*28200*/  IMAD.WIDE.U32 R72, R221, 0x10, R72 ;  /* 0x00000010dd487825 */ /* 0x004fcc00078e0048 */
[----:B------:R-:W5:Y:S02]  /*28210*/  LDG.E.128 R72, desc[UR8][R72.64] ;  /* 0x0000000848487981 */ /* 0x000f64000c1e1d00 */
.L_x_53125:
[----:B------:R-:W-:Y:S05]  /*28220*/  BSYNC.RECONVERGENT B1 ;  /* 0x0000000000017941 */ /* 0x000fea0003800200 */
.L_x_53124:
        /* <DEDUP_REMOVED lines=28> */
.L_x_53132:
        /* <DEDUP_REMOVED lines=13> */
.L_x_53134:
[----:B------:R-:W-:Y:S05]  /*284c0*/  BSYNC.RECONVERGENT B4 ;  /* 0x0000000000047941 */ /* 0x000fea0003800200 */
.L_x_53133:
        /* <DEDUP_REMOVED lines=43> */
.L_x_53131:
[----:B------:R-:W-:Y:S05]  /*28780*/  BSYNC.RECONVERGENT B3 ;  /* 0x0000000000037941 */ /* 0x000fea0003800200 */
.L_x_53130:
        /* <DEDUP_REMOVED lines=10> */
.L_x_53129:
[----:B------:R-:W-:Y:S05]  /*28830*/  BSYNC.RECONVERGENT B2 ;  /* 0x0000000000027941 */ /* 0x000fea0003800200 */
.L_x_53128:
        /* <DEDUP_REMOVED lines=20> */
.L_x_53139:
        /* <DEDUP_REMOVED lines=13> */
.L_x_53141:
[----:B------:R-:W-:Y:S05]  /*28a50*/  BSYNC.RECONVERGENT B4 ;  /* 0x0000000000047941 */ /* 0x000fea0003800200 */
.L_x_53140:
        /* <DEDUP_REMOVED lines=43> */
.L_x_53138:
[----:B------:R-:W-:Y:S05]  /*28d10*/  BSYNC.RECONVERGENT B3 ;  /* 0x0000000000037941 */ /* 0x000fea0003800200 */
.L_x_53137:
        /* <DEDUP_REMOVED lines=10> */
.L_x_53136:
[----:B------:R-:W-:Y:S05]  /*28dc0*/  BSYNC.RECONVERGENT B2 ;  /* 0x0000000000027941 */ /* 0x000fea0003800200 */
.L_x_53135:
        /* <DEDUP_REMOVED lines=20> */
.L_x_53146:
        /* <DEDUP_REMOVED lines=13> */
.L_x_53148:
[----:B------:R-:W-:Y:S05]  /*28fe0*/  BSYNC.RECONVERGENT B4 ;  /* 0x0000000000047941 */ /* 0x000fea0003800200 */
.L_x_53147:
        /* <DEDUP_REMOVED lines=43> */
.L_x_53145:
[----:B------:R-:W-:Y:S05]  /*292a0*/  BSYNC.RECONVERGENT B3 ;  /* 0x0000000000037941 */ /* 0x000fea0003800200 */
.L_x_53144:
        /* <DEDUP_REMOVED lines=10> */
.L_x_53143:
[----:B------:R-:W-:Y:S05]  /*29350*/  BSYNC.RECONVERGENT B2 ;  /* 0x0000000000027941 */ /* 0x000fea0003800200 */
.L_x_53142:
        /* <DEDUP_REMOVED lines=20> */
.L_x_53153:
        /* <DEDUP_REMOVED lines=13> */
.L_x_53155:
[----:B------:R-:W-:Y:S05]  /*29570*/  BSYNC.RECONVERGENT B4 ;  /* 0x0000000000047941 */ /* 0x000fea0003800200 */
.L_x_53154:
        /* <DEDUP_REMOVED lines=43> */
.L_x_53152:
[----:B------:R-:W-:Y:S05]  /*29830*/  BSYNC.RECONVERGENT B3 ;  /* 0x0000000000037941 */ /* 0x000fea0003800200 */
.L_x_53151:
        /* <DEDUP_REMOVED lines=10> */
.L_x_53150:
[----:B------:R-:W-:Y:S05]  /*298e0*/  BSYNC.RECONVERGENT B2 ;  /* 0x0000000000027941 */ /* 0x000fea0003800200 */
.L_x_53149:
        /* <DEDUP_REMOVED lines=20> */
.L_x_53160:
        /* <DEDUP_REMOVED lines=13> */
.L_x_53162:
[----:B------:R-:W-:Y:S05]  /*29b00*/  BSYNC.RECONVERGENT B4 ;  /* 0x0000000000047941 */ /* 0x000fea0003800200 */
.L_x_53161:
        /* <DEDUP_REMOVED lines=43> */
.L_x_53159:
[----:B------:R-:W-:Y:S05]  /*29dc0*/  BSYNC.RECONVERGENT B3 ;  /* 0x0000000000037941 */ /* 0x000fea0003800200 */
.L_x_53158:
        /* <DEDUP_REMOVED lines=10> */
.L_x_53157:
[----:B------:R-:W-:Y:S05]  /*29e70*/  BSYNC.RECONVERGENT B2 ;  /* 0x0000000000027941 */ /* 0x000fea0003800200 */
.L_x_53156:
        /* <DEDUP_REMOVED lines=20> */
.L_x_53167:
        /* <DEDUP_REMOVED lines=13> */
.L_x_53169:
[----:B------:R-:W-:Y:S05]  /*2a090*/  BSYNC.RECONVERGENT B4 ;  /* 0x0000000000047941 */ /* 0x000fea0003800200 */
.L_x_53168:
        /* <DEDUP_REMOVED lines=43> */
.L_x_53166:
[----:B------:R-:W-:Y:S05]  /*2a350*/  BSYNC.RECONVERGENT B3 ;  /* 0x0000000000037941 */ /* 0x000fea0003800200 */
.L_x_53165:
        /* <DEDUP_REMOVED lines=10> */
.L_x_53164:
[----:B------:R-:W-:Y:S05]  /*2a400*/  BSYNC.RECONVERGENT B2 ;  /* 0x0000000000027941 */ /* 0x000fea0003800200 */
.L_x_53163:
        /* <DEDUP_REMOVED lines=20> */
.L_x_53174:
        /* <DEDUP_REMOVED lines=13> */
.L_x_53176:
[----:B------:R-:W-:Y:S05]  /*2a620*/  BSYNC.RECONVERGENT B4 ;  /* 0x0000000000047941 */ /* 0x000fea0003800200 */
.L_x_53175:
        /* <DEDUP_REMOVED lines=43> */
.L_x_53173:
[----:B------:R-:W-:Y:S05]  /*2a8e0*/  BSYNC.RECONVERGENT B3 ;  /* 0x0000000000037941 */ /* 0x000fea0003800200 */
.L_x_53172:
        /* <DEDUP_REMOVED lines=10> */
.L_x_53171:
[----:B------:R-:W-:Y:S05]  /*2a990*/  BSYNC.RECONVERGENT B2 ;  /* 0x0000000000027941 */ /* 0x000fea0003800200 */
.L_x_53170:
        /* <DEDUP_REMOVED lines=19> */
.L_x_53180:
        /* <DEDUP_REMOVED lines=13> */
.L_x_53182:
[----:B------:R-:W-:Y:S05]  /*2aba0*/  BSYNC.RECONVERGENT B3 ;  /* 0x0000000000037941 */ /* 0x000fea0003800200 */
.L_x_53181:
        /* <DEDUP_REMOVED lines=43> */
.L_x_53179:
[----:B------:R-:W-:Y:S05]  /*2ae60*/  BSYNC.RECONVERGENT B2 ;  /* 0x0000000000027941 */ /* 0x000fea0003800200 */
.L_x_53178:
        /* <DEDUP_REMOVED lines=11> */
.L_x_53127:
        /* <DEDUP_REMOVED lines=21> */
.L_x_53187:
        /* <DEDUP_REMOVED lines=13> */
.L_x_53189:
[----:B------:R-:W-:Y:S05]  /*2b140*/  BSYNC.RECONVERGENT B4 ;  /* 0x0000000000047941 */ /* 0x000fea0003800200 */
.L_x_53188:
        /* <DEDUP_REMOVED lines=43> */
.L_x_53186:
[----:B------:R-:W-:Y:S05]  /*2b400*/  BSYNC.RECONVERGENT B3 ;  /* 0x0000000000037941 */ /* 0x000fea0003800200 */
.L_x_53185:
[----:B------:R-:W-:Y:S01]  /*2b410*/  HFMA2 R205, -RZ, RZ, 0.1171875, 0 ;  /* 0x2f800000ffcd7431 */ /* 0x000fe200000001ff */
[----:B------:R-:W-:Y:S01]  /*2b420*/  I2FP.F32.U32 R8, R8 ;  /* 0x0000000800087245 */ /* 0x000fe20000201000 */
[----:B0----5:R-:W-:-:S05]  /*2b430*/  HADD2.F32 R206, -RZ, R72.H0_H0 ;  /* 0x20000048ffce7230 */ /* 0x021fca0000004100 */
[----:B------:R-:W-:Y:S01]  /*2b440*/  FMUL.FTZ R206, R206, UR13 ;  /* 0x0000000dcece7c20 */ /* 0x000fe20008410000 */
[----:B------:R-:W-:-:S03]  /*2b450*/  FFMA.FTZ R8, R8, R205, 1.1641532182693481445e-10 ;  /* 0x2f00000008087423 */ /* 0x000fc600000100cd */
[----:B------:R-:W-:Y:S02]  /*2b460*/  FMUL.FTZ R206, R206, UR12 ;  /* 0x0000000ccece7c20 */ /* 0x000fe40008410000 */
[----:B------:R-:W-:-:S04]  /*2b470*/  FSETP.GTU.FTZ.AND P0, PT, R8, UR10, PT ;  /* 0x0000000a08007c0b */ /* 0x000fc8000bf1c000 */
[----:B------:R-:W-:Y:S02]  /*2b480*/  SEL R8, RZ, 0x1, P0 ;  /* 0x00000001ff087807 */ /* 0x000fe40000000000 */
[----:B------:R-:W-:-:S07]  /*2b490*/  FSEL R208, R206, RZ, !P0 ;  /* 0x000000ffced07208 */ /* 0x000fce0004000000 */
.L_x_53184:
[----:B------:R-:W-:Y:S05]  /*2b4a0*/  BSYNC.RECONVERGENT B2 ;  /* 0x0000000000027941 */ /* 0x000fea0003800200 */
.L_x_53183:
        /* <DEDUP_REMOVED lines=17> */
.L_x_53194:
        /* <DEDUP_REMOVED lines=13> */
.L_x_53196:
[----:B------:R-:W-:Y:S05]  /*2b690*/  BSYNC.RECONVERGENT B4 ;  /* 0x0000000000047941 */ /* 0x000fea0003800200 */
.L_x_53195:
        /* <DEDUP_REMOVED lines=43> */
.L_x_53193:
[----:B------:R-:W-:Y:S05]  /*2b950*/  BSYNC.RECONVERGENT B3 ;  /* 0x0000000000037941 */ /* 0x000fea0003800200 */
.L_x_53192:
[----:B------:R-:W-:Y:S01]  /*2b960*/  HFMA2 R204, -RZ, RZ, 0.1171875, 0 ;  /* 0x2f800000ffcc7431 */ /* 0x000fe200000001ff */
[----:B------:R-:W-:Y:S01]  /*2b970*/  I2FP.F32.U32 R7, R7 ;  /* 0x0000000700077245 */ /* 0x000fe20000201000 */
[----:B0----5:R-:W-:-:S05]  /*2b980*/  HADD2.F32 R206, -RZ, R72.H1_H1 ;  /* 0x30000048ffce7230 */ /* 0x021fca0000004100 */
[----:B------:R-:W-:Y:S01]  /*2b990*/  FMUL.FTZ R206, R206, UR13 ;  /* 0x0000000dcece7c20 */ /* 0x000fe20008410000 */
[----:B------:R-:W-:-:S03]  /*2b9a0*/  FFMA.FTZ R7, R7, R204, 1.1641532182693481445e-10 ;  /* 0x2f00000007077423 */ /* 0x000fc600000100cc */
[----:B------:R-:W-:Y:S02]  /*2b9b0*/  FMUL.FTZ R206, R206, UR12 ;  /* 0x0000000ccece7c20 */ /* 0x000fe40008410000 */
[----:B------:R-:W-:-:S04]  /*2b9c0*/  FSETP.GTU.FTZ.AND P0, PT, R7, UR10, PT ;  /* 0x0000000a07007c0b */ /* 0x000fc8000bf1c000 */
[----:B------:R-:W-:Y:S02]  /*2b9d0*/  SEL R7, RZ, 0x1, P0 ;  /* 0x00000001ff077807 */ /* 0x000fe40000000000 */
[----:B------:R-:W-:-:S07]  /*2b9e0*/  FSEL R209, R206, RZ, !P0 ;  /* 0x000000ffced17208 */ /* 0x000fce0004000000 */
.L_x_53191:
[----:B------:R-:W-:Y:S05]  /*2b9f0*/  BSYNC.RECONVERGENT B2 ;  /* 0x0000000000027941 */ /* 0x000fea0003800200 */
.L_x_53190:
        /* <DEDUP_REMOVED lines=17> */
.L_x_53201:
        /* <DEDUP_REMOVED lines=13> */
.L_x_53203:
[----:B------:R-:W-:Y:S05]  /*2bbe0*/  BSYNC.RECONVERGENT B4 ;  /* 0x0000000000047941 */ /* 0x000fea0003800200 */
.L_x_53202:
        /* <DEDUP_REMOVED lines=43> */
.L_x_53200:
[----:B------:R-:W-:Y:S05]  /*2bea0*/  BSYNC.RECONVERGENT B3 ;  /* 0x0000000000037941 */ /* 0x000fea0003800200 */
.L_x_53199:
        /* <DEDUP_REMOVED lines=9> */
.L_x_53198:
[----:B------:R-:W-:Y:S05]  /*2bf40*/  BSYNC.RECONVERGENT B2 ;  /* 0x0000000000027941 */ /* 0x000fea0003800200 */
.L_x_53197:
        /* <DEDUP_REMOVED lines=17> */
.L_x_53208:
        /* <DEDUP_REMOVED lines=13> */
.L_x_53210:
[----:B------:R-:W-:Y:S05]  /*2c130*/  BSYNC.RECONVERGENT B4 ;  /* 0x0000000000047941 */ /* 0x000fea0003800200 */
.L_x_53209:
        /* <DEDUP_REMOVED lines=43> */
.L_x_53207:
[----:B------:R-:W-:Y:S05]  /*2c3f0*/  BSYNC.RECONVERGENT B3 ;  /* 0x0000000000037941 */ /* 0x000fea0003800200 */
.L_x_53206:
        /* <DEDUP_REMOVED lines=9> */
.L_x_53205:
[----:B------:R-:W-:Y:S05]  /*2c490*/  BSYNC.RECONVERGENT B2 ;  /* 0x0000000000027941 */ /* 0x000fea0003800200 */
.L_x_53204:
        /* <DEDUP_REMOVED lines=17> */
.L_x_53215:
        /* <DEDUP_REMOVED lines=13> */
.L_x_53217:
[----:B------:R-:W-:Y:S05]  /*2c680*/  BSYNC.RECONVERGENT B4 ;  /* 0x0000000000047941 */ /* 0x000fea0003800200 */
.L_x_53216:
        /* <DEDUP_REMOVED lines=43> */
.L_x_53214:
[----:B------:R-:W-:Y:S05]  /*2c940*/  BSYNC.RECONVERGENT B3 ;  /* 0x0000000000037941 */ /* 0x000fea0003800200 */
.L_x_53213:
        /* <DEDUP_REMOVED lines=9> */
.L_x_53212:
[----:B------:R-:W-:Y:S05]  /*2c9e0*/  BSYNC.RECONVERGENT B2 ;  /* 0x0000000000027941 */ /* 0x000fea0003800200 */
.L_x_53211:
        /* <DEDUP_REMOVED lines=17> */
.L_x_53222:
        /* <DEDUP_REMOVED lines=13> */
.L_x_53224:
[----:B------:R-:W-:Y:S05]  /*2cbd0*/  BSYNC.RECONVERGENT B4 ;  /* 0x0000000000047941 */ /* 0x000fea0003800200 */
.L_x_53223:
        /* <DEDUP_REMOVED lines=43> */
.L_x_53221:
[----:B------:R-:W-:Y:S05]  /*2ce90*/  BSYNC.RECONVERGENT B3 ;  /* 0x0000000000037941 */ /* 0x000fea0003800200 */
.L_x_53220:
        /* <DEDUP_REMOVED lines=9> */
.L_x_53219:
[----:B------:R-:W-:Y:S05]  /*2cf30*/  BSYNC.RECONVERGENT B2 ;  /* 0x0000000000027941 */ /* 0x000fea0003800200 */
.L_x_53218:
        /* <DEDUP_REMOVED lines=17> */
.L_x_53229:
        /* <DEDUP_REMOVED lines=13> */
.L_x_53231:
[----:B------:R-:W-:Y:S05]  /*2d120*/  BSYNC.RECONVERGENT B4 ;  /* 0x0000000000047941 */ /* 0x000fea0003800200 */
.L_x_53230:
        /* <DEDUP_REMOVED lines=43> */
.L_x_53228:
[----:B------:R-:W-:Y:S05]  /*2d3e0*/  BSYNC.RECONVERGENT B3 ;  /* 0x0000000000037941 */ /* 0x000fea0003800200 */
.L_x_53227:
        /* <DEDUP_REMOVED lines=9> */
.L_x_53226:
[----:B------:R-:W-:Y:S05]  /*2d480*/  BSYNC.RECONVERGENT B2 ;  /* 0x0000000000027941 */ /* 0x000fea0003800200 */
.L_x_53225:
        /* <DEDUP_REMOVED lines=16> */
.L_x_53234:
        /* <DEDUP_REMOVED lines=13> */
.L_x_53236:
[----:B------:R-:W-:Y:S05]  /*2d660*/  BSYNC.RECONVERGENT B3 ;  /* 0x0000000000037941 */ /* 0x000fea0003800200 */
.L_x_53235:
        /* <DEDUP_REMOVED lines=43> */
.L_x_53233:
[----:B------:R-:W-:Y:S05]  /*2d920*/  BSYNC.RECONVERGENT B2 ;  /* 0x0000000000027941 */ /* 0x000fea0003800200 */
.L_x_53232:
        /* <DEDUP_REMOVED lines=9> */
.L_x_53177:
[----:B------:R-:W-:Y:S05]  /*2d9c0*/  BSYNC.RECONVERGENT B1 ;  /* 0x0000000000017941 */ /* 0x000fea0003800200 */
.L_x_53126:
        /* <DEDUP_REMOVED lines=89> */
.L_x_53238:
[----:B------:R-:W-:Y:S05]  /*2df60*/  BSYNC.RECONVERGENT B1 ;  /* 0x0000000000017941 */ /* 0x000fea0003800200 */
.L_x_53237:
        /* <DEDUP_REMOVED lines=152> */
.L_x_53254:
        /* <DEDUP_REMOVED lines=42> */
[----:B------:R-:W-:Y:S01]  /*2eb90*/  F2FP.F16.F32.PACK_AB R16, R21, R16 ;  /* 0x000000101510723e */ /* 0x000fe200000000ff */
        /* <DEDUP_REMOVED lines=80> */
[----:B------:R-:W-:Y:S01]  /*2f0a0*/  FMUL.FTZ R44, R11, R33 ;  /* 0x000000210b2c7220 */ /* 0x000fe20000410000 */
[----:B------:R-:W-:Y:S01]  /*2f0b0*/  F2FP.F16.F32.PACK_AB R18, R57, R18 ;  /* 0x000000123912723e */ /* 0x000fe200000000ff */
        /* <DEDUP_REMOVED lines=22> */
[----:B------:R-:W-:Y:S01]  /*2f220*/  F2FP.F16.F32.PACK_AB R25, R24, R25 ;  /* 0x000000191819723e */ /* 0x000fe200000000ff */
[C---:B------:R-:W-:Y:S01]  /*2f230*/  FMUL.FTZ R12, R11.reuse, R37 ;  /* 0x000000250b0c7220 */ /* 0x040fe20000410000 */
[----:B------:R-:W-:Y:S01]  /*2f240*/  FMUL.FTZ R217, R11, R41 ;  /* 0x000000290bd97220 */ /* 0x000fe20000410000 */
[----:B------:R-:W-:Y:S01]  /*2f250*/  FFMA.FTZ R27, R225, R190, R126 ;  /* 0x000000bee11b7223 */ /* 0x000fe2000001007e */
[----:B------:R-:W-:Y:S01]  /*2f260*/  FFMA.FTZ R236, R236, R191, R127 ;  /* 0x000000bfecec7223 */ /* 0x000fe2000001007f */
[----:B------:R-:W-:Y:S01]  /*2f270*/  F2FP.F16.F32.PACK_AB R26, R33, R26 ;  /* 0x0000001a211a723e */ /* 0x000fe200000000ff */
        /* <DEDUP_REMOVED lines=33> */
[----:B------:R-:W-:Y:S01]  /*2f490*/  IMAD.WIDE.U32 R32, R33, 0x10, R20 ;  /* 0x0000001021207825 */ /* 0x000fe200078e0014 */
[----:B------:R-:W-:-:S03]  /*2f4a0*/  F2FP.F16.F32.PACK_AB R16, R16, R219 ;  /* 0x000000db1010723e */ /* 0x000fc600000000ff */
        /* <DEDUP_REMOVED lines=20> */
[----:B------:R-:W-:Y:S01]  /*2f5f0*/  F2FP.F16.F32.PACK_AB R20, R9, R20 ;  /* 0x000000140914723e */ /* 0x000fe200000000ff */
        /* <DEDUP_REMOVED lines=59> */
[----:B------:R-:W-:-:S05]  /*2f9b0*/  F2FP.F16.F32.PACK_AB R44, R11, R44 ;  /* 0x0000002c0b2c723e */ /* 0x000fca00000000ff */
[----:B------:R0:W-:Y:S02]  /*2f9c0*/  STG.E.128 desc[UR8][R40.64], R44 ;  /* 0x0000002c28007986 */ /* 0x0001e4000c101d08 */
.L_x_53241:
[----:B------:R-:W-:Y:S05]  /*2f9d0*/  BSYNC.RECONVERGENT B1 ;  /* 0x0000000000017941 */ /* 0x000fea0003800200 */
.L_x_53240:
[----:B------:R-:W1:Y:S02]  /*2f9e0*/  LDC.64 R10, c[0x0][0x380] ;  /* 0x0000e000ff0a7b82 */ /* 0x000e640000000a00 */
[----:B-1----:R-:W-:-:S04]  /*2f9f0*/  LEA R215, R10, R215, 0x2 ;  /* 0x000000d70ad77211 */ /* 0x002fc800078e10ff */
[----:B------:R-:W-:-:S13]  /*2fa00*/  ISETP.GE.AND P0, PT, R215, R11, PT ;  /* 0x0000000bd700720c */ /* 0x000fda0003f06270 */
[----:B------:R-:W-:Y:S05]  /*2fa10*/  @!P0 BRA `(.L_x_53242) ;  /* 0xfffffd1000b88947 */ /* 0x000fea000383ffff */
[----:B------:R-:W-:Y:S05]  /*2fa20*/  BSYNC B0 ;  /* 0x0000000000007941 */ /* 0x000fea0003800000 */
.L_x_52320:
[----:B------:R-:W-:Y:S05]  /*2fa30*/  EXIT ;  /* 0x000000000000794d */ /* 0x000fea0003800000 */
.L_x_53239:
[----:B------:R-:W-:Y:S01]  /*2fa40*/  HFMA2 R232, -RZ, RZ, 0, 1.847743988037109375e-06 ;  /* 0x0000001fffe87431 */ /* 0x000fe200000001ff */
[----:B------:R-:W-:Y:S01]  /*2fa50*/  BSSY B1, `(.L_x_53243) ;  /* 0x0000006000017945 */ /* 0x000fe20003800000 */
[----:B------:R-:W-:Y:S02]  /*2fa60*/  IMAD.MOV.U32 R227, RZ, RZ, 0x1 ;  /* 0x00000001ffe37424 */ /* 0x000fe400078e00ff */
[----:B0-----:R-:W-:-:S07]  /*2fa70*/  IMAD.MOV.U32 R225, RZ, RZ, -0x1 ;  /* 0xffffffffffe17424 */ /* 0x001fce00078e00ff */
[----:B------:R-:W-:Y:S05]  /*2fa80*/  WARPSYNC.COLLECTIVE R225, `(.L_x_53244) ;  /* 0x00000000e1087348 */ /* 0x000fea0003c00000 */
[----:B------:R0:W1:Y:S02]  /*2fa90*/  SHFL.BFLY P1, R228, R230, R227, R232 ;  /* 0x0c0000e3e6e47389 */ /* 0x00006400000200e8 */
[----:B01----:R-:W-:Y:S05]  /*2faa0*/  ENDCOLLECTIVE ;  /* 0x000000000000791b */ /* 0x003fea0003800000 */
.L_x_53244:
[----:B------:R-:W-:Y:S05]  /*2fab0*/  BSYNC B1 ;  /* 0x0000000000017941 */ /* 0x000fea0003800000 */
.L_x_53243:
        /* <DEDUP_REMOVED lines=9> */
.L_x_53245:
[----:B------:R-:W-:Y:S02]  /*2fb50*/  IMAD.MOV.U32 R227, RZ, RZ, 0x4 ;  /* 0x00000004ffe37424 */ /* 0x000fe400078e00ff */
[----:B------:R-:W-:-:S04]  /*2fb60*/  IMAD.MOV.U32 R218, RZ, RZ, R228 ;  /* 0x000000ffffda7224 */ /* 0x000fc800078e00e4 */
[----:B------:R-:W-:-:S05]  /*2fb70*/  FADD.FTZ R221, R219, R218 ;  /* 0x000000dadbdd7221 */ /* 0x000fca0000010000 */
[----:B------:R-:W-:-:S07]  /*2fb80*/  MOV R230, R221 ;  /* 0x000000dd00e67202 */ /* 0x000fce0000000f00 */
[----:B------:R-:W-:Y:S05]  /*2fb90*/  WARPSYNC.COLLECTIVE R225, `(.L_x_53246) ;  /* 0x00000000e1087348 */ /* 0x000fea0003c00000 */
[----:B------:R0:W1:Y:S02]  /*2fba0*/  SHFL.BFLY P1, R228, R230, R227, R232 ;  /* 0x0c0000e3e6e47389 */ /* 0x00006400000200e8 */
[----:B01----:R-:W-:Y:S05]  /*2fbb0*/  ENDCOLLECTIVE ;  /* 0x000000000000791b */ /* 0x003fea0003800000 */
.L_x_53246:
[----:B------:R-:W-:Y:S01]  /*2fbc0*/  HFMA2 R227, -RZ, RZ, 0, 4.76837158203125e-07 ;  /* 0x00000008ffe37431 */ /* 0x000fe200000001ff */
[----:B------:R-:W-:-:S05]  /*2fbd0*/  MOV R218, R228 ;  /* 0x000000e400da7202 */ /* 0x000fca0000000f00 */
[----:B------:R-:W-:-:S04]  /*2fbe0*/  FADD.FTZ R223, R221, R218 ;  /* 0x000000dadddf7221 */ /* 0x000fc80000010000 */
[----:B------:R-:W-:-:S07]  /*2fbf0*/  IMAD.MOV.U32 R230, RZ, RZ, R223 ;  /* 0x000000ffffe67224 */ /* 0x000fce00078e00df */
[----:B------:R-:W-:Y:S05]  /*2fc00*/  WARPSYNC.COLLECTIVE R225, `(.L_x_53247) ;  /* 0x00000000e1087348 */ /* 0x000fea0003c00000 */
[----:B------:R0:W1:Y:S02]  /*2fc10*/  SHFL.BFLY P1, R228, R230, R227, R232 ;  /* 0x0c0000e3e6e47389 */ /* 0x00006400000200e8 */
[----:B01----:R-:W-:Y:S05]  /*2fc20*/  ENDCOLLECTIVE ;  /* 0x000000000000791b */ /* 0x003fea0003800000 */
.L_x_53247:
        /* <DEDUP_REMOVED lines=8> */
.L_x_53248:
        /* <DEDUP_REMOVED lines=136> */
.L_x_53249:
[----:B------:R-:W-:Y:S02]  /*30530*/  IMAD.MOV.U32 R227, RZ, RZ, 0x2 ;  /* 0x00000002ffe37424 */ /* 0x000fe400078e00ff */
[----:B------:R-:W-:-:S04]  /*30540*/  IMAD.MOV.U32 R224, RZ, RZ, R228 ;  /* 0x000000ffffe07224 */ /* 0x000fc800078e00e4 */
[----:B------:R-:W-:-:S05]  /*30550*/  FADD.FTZ R224, R11, R224 ;  /* 0x000000e00be07221 */ /* 0x000fca0000010000 */
[----:B------:R-:W-:-:S07]  /*30560*/  MOV R230, R224 ;  /* 0x000000e000e67202 */ /* 0x000fce0000000f00 */
[----:B------:R-:W-:Y:S05]  /*30570*/  WARPSYNC.COLLECTIVE R225, `(.L_x_53250) ;  /* 0x00000000e1087348 */ /* 0x000fea0003c00000 */
[----:B------:R0:W1:Y:S02]  /*30580*/  SHFL.BFLY P1, R228, R230, R227, R232 ;  /* 0x0c0000e3e6e47389 */ /* 0x00006400000200e8 */
[----:B01----:R-:W-:Y:S05]  /*30590*/  ENDCOLLECTIVE ;  /* 0x000000000000791b */ /* 0x003fea0003800000 */
.L_x_53250:
[----:B------:R-:W-:Y:S01]  /*305a0*/  HFMA2 R227, -RZ, RZ, 0, 2.384185791015625e-07 ;  /* 0x00000004ffe37431 */ /* 0x000fe200000001ff */
[----:B------:R-:W-:-:S05]  /*305b0*/  MOV R219, R228 ;  /* 0x000000e400db7202 */ /* 0x000fca0000000f00 */
[----:B------:R-:W-:-:S04]  /*305c0*/  FADD.FTZ R219, R224, R219 ;  /* 0x000000dbe0db7221 */ /* 0x000fc80000010000 */
[----:B------:R-:W-:-:S07]  /*305d0*/  IMAD.MOV.U32 R230, RZ, RZ, R219 ;  /* 0x000000ffffe67224 */ /* 0x000fce00078e00db */
[----:B------:R-:W-:Y:S05]  /*305e0*/  WARPSYNC.COLLECTIVE R225, `(.L_x_53251) ;  /* 0x00000000e1087348 */ /* 0x000fea0003c00000 */
[----:B------:R0:W1:Y:S02]  /*305f0*/  SHFL.BFLY P1, R228, R230, R227, R232 ;  /* 0x0c0000e3e6e47389 */ /* 0x00006400000200e8 */
[----:B01----:R-:W-:Y:S05]  /*30600*/  ENDCOLLECTIVE ;  /* 0x000000000000791b */ /* 0x003fea0003800000 */
.L_x_53251:
[----:B------:R-:W-:Y:S02]  /*30610*/  IMAD.MOV.U32 R227, RZ, RZ, 0x8 ;  /* 0x00000008ffe37424 */ /* 0x000fe400078e00ff */
[----:B------:R-:W-:-:S04]  /*30620*/  IMAD.MOV.U32 R226, RZ, RZ, R228 ;  /* 0x000000ffffe27224 */ /* 0x000fc800078e00e4 */
[----:B------:R-:W-:-:S05]  /*30630*/  FADD.FTZ R226, R219, R226 ;  /* 0x000000e2dbe27221 */ /* 0x000fca0000010000 */
[----:B------:R-:W-:-:S07]  /*30640*/  MOV R230, R226 ;  /* 0x000000e200e67202 */ /* 0x000fce0000000f00 */
[----:B------:R-:W-:Y:S05]  /*30650*/  WARPSYNC.COLLECTIVE R225, `(.L_x_53252) ;  /* 0x00000000e1087348 */ /* 0x000fea0003c00000 */
[----:B------:R0:W1:Y:S02]  /*30660*/  SHFL.BFLY P1, R228, R230, R227, R232 ;  /* 0x0c0000e3e6e47389 */ /* 0x00006400000200e8 */
[----:B01----:R-:W-:Y:S05]  /*30670*/  ENDCOLLECTIVE ;  /* 0x000000000000791b */ /* 0x003fea0003800000 */
.L_x_53252:
[----:B------:R-:W-:Y:S01]  /*30680*/  HFMA2 R227, -RZ, RZ, 0, 9.5367431640625e-07 ;  /* 0x00000010ffe37431 */ /* 0x000fe200000001ff */
[----:B------:R-:W-:-:S05]  /*30690*/  MOV R221, R228 ;  /* 0x000000e400dd7202 */ /* 0x000fca0000000f00 */
[----:B------:R-:W-:-:S04]  /*306a0*/  FADD.FTZ R221, R226, R221 ;  /* 0x000000dde2dd7221 */ /* 0x000fc80000010000 */
[----:B------:R-:W-:-:S07]  /*306b0*/  IMAD.MOV.U32 R230, RZ, RZ, R221 ;  /* 0x000000ffffe67224 */ /* 0x000fce00078e00dd */
[----:B------:R-:W-:Y:S05]  /*306c0*/  WARPSYNC.COLLECTIVE R225, `(.L_x_53253) ;  /* 0x00000000e1087348 */ /* 0x000fea0003c00000 */
[----:B------:R0:W1:Y:S02]  /*306d0*/  SHFL.BFLY P1, R228, R230, R227, R232 ;  /* 0x0c0000e3e6e47389 */ /* 0x00006400000200e8 */
[----:B01----:R-:W-:Y:S05]  /*306e0*/  ENDCOLLECTIVE ;  /* 0x000000000000791b */ /* 0x003fea0003800000 */
.L_x_53253:
[----:B------:R-:W-:Y:S05]  /*306f0*/  BRA `(.L_x_53254) ;  /* 0xffffffe0007c7947 */ /* 0x000fea000383ffff */
.L_x_53255:
        /* <DEDUP_REMOVED lines=16> */
.L_x_71543:


//--------------------- .text._ZN10layer_norm13ln_fwd_kernelINS_13Kernel_traitsIf6__halffS2_fjLj2048ELj1ELj4ELj1ELj16ENS_18Kernel_traits_baseILj2048EfS2_fS2_fjLj128EEEEELb1ELb1ELb0ELb0EEEvNS_9FwdParamsE --------------------------
	.section	.text._ZN10layer_norm13ln_fwd_kernelINS_13Kernel_traitsIf6__halffS2_fjLj2048ELj1ELj4ELj1ELj16ENS_18Kernel_traits_baseILj2048EfS2_fS2_fjLj128EEEEELb1ELb1ELb0ELb0EEEvNS_9FwdParamsE,"ax",@progbits
	.align	128
        .global         _ZN10layer_norm13ln_fwd_kernelINS_13Kernel_traitsIf6__halffS2_fjLj2048ELj1ELj4ELj1ELj16ENS_18Kernel_traits_baseILj2048EfS2_fS2_fjLj128EEEEELb1ELb1ELb0ELb0EEEvNS_9FwdParamsE
        .type           _ZN10layer_norm13ln_fwd_kernelINS_13Kernel_traitsIf6__halffS2_fjLj2048ELj1ELj4ELj1ELj16ENS_18Kernel_traits_baseILj2048EfS2_fS2_fjLj128EEEEELb1ELb1ELb0ELb0EEEvNS_9FwdParamsE,@function
        .size           _ZN10layer_norm13ln_fwd_kernelINS_13Kernel_traitsIf6__halffS2_fjLj2048ELj1ELj4ELj1ELj16ENS_18Kernel_traits_baseILj2048EfS2_fS2_fjLj128EEEEELb1ELb1ELb0ELb0EEEvNS_9FwdParamsE,(.L_x_71544 - _ZN10layer_norm13ln_fwd_kernelINS_13Kernel_traitsIf6__halffS2_fjLj2048ELj1ELj4ELj1ELj16ENS_18Kernel_traits_baseILj2048EfS2_fS2_fjLj128EEEEELb1ELb1ELb0ELb0EEEvNS_9FwdParamsE)
        .other          _ZN10layer_norm13ln_fwd_kernelINS_13Kernel_traitsIf6__halffS2_fjLj2048ELj1ELj4ELj1ELj16ENS_18Kernel_traits_baseILj2048EfS2_fS2_fjLj128EEEEELb1ELb1ELb0ELb0EEEvNS_9FwdParamsE,@"STO_CUDA_ENTRY STV_DEFAULT"
_ZN10layer_norm13ln_fwd_kernelINS_13Kernel_traitsIf6__halffS2_fjLj2048ELj1ELj4ELj1ELj16ENS_18Kernel_traits_baseILj2048EfS2_fS2_fjLj128EEEEELb1ELb1ELb0ELb0EEEvNS_9FwdParamsE:
.text._ZN10layer_norm13ln_fwd_kernelINS_13Kernel_traitsIf6__halffS2_fjLj2048ELj1ELj4ELj1ELj16ENS_18Kernel_traits_baseILj2048EfS2_fS2_fjLj128EEEEELb1ELb1ELb0ELb0EEEvNS_9FwdParamsE:
        /* <DEDUP_REMOVED lines=192> */
.L_x_53257:
        /* <DEDUP_REMOVED lines=167> */
.L_x_53258:
[----:B------:R-:W-:Y:S05]  /*1670*/  BSYNC.RECONVERGENT B0 ;  /* 0x0000000000007941 */ /* 0x000fea0003800200 */
.L_x_53256:
        /* <DEDUP_REMOVED lines=86> */
.L_x_53947:
        /* <DEDUP_REMOVED lines=12> */
[----:B------:R-:W-:Y:S01]  /*1ca0*/  @P2 LOP3.LUT R0, R0, 0x10, RZ, 0xfc, !PT ;  /* 0x0000001000002812 */ /* 0x000fe200078efcff */
[----:B--2---:R-:W-:Y:S02]  /*1cb0*/  @P0 HADD2.F32 R212, -RZ, R2.H0_H0 ;  /* 0x20000002ffd40230 */ /* 0x004fe40000004100 */
[----:B------:R-:W-:-:S05]  /*1cc0*/  IMAD R2, R219, UR10, RZ ;  /* 0x0000000adb027c24 */ /* 0x000fca000f8e02ff */
[----:B------:R-:W-:-:S04]  /*1cd0*/  SHF.R.S32.HI R213, RZ, 0x1f, R2 ;  /* 0x0000001fffd57819 */ /* 0x000fc80000011402 */
[----:B------:R-:W-:Y:S02]  /*1ce0*/  LEA.HI R2, R213, R2, RZ, 0x3 ;  /* 0x00000002d5027211 */ /* 0x000fe400078f18ff */
[----:B-1----:R-:W-:-:S04]  /*1cf0*/  LOP3.LUT R213, R214, 0x1f, RZ, 0xc0, !PT ;  /* 0x0000001fd6d57812 */ /* 0x002fc800078ec0ff */
        /* <DEDUP_REMOVED lines=21> */
[----:B------:R-:W-:-:S06]  /*1e50*/  IMAD.SHL.U32 R148, R148, 0x4, RZ ;  /* 0x0000000494947824 */ /* 0x000fcc00078e00ff */
[----:B------:R-:W0:Y:S02]  /*1e60*/  LDC R148, c[0x2][R148] ;  /* 0x0080000094947b82 */ /* 0x000e240000000800 */
[----:B0-----:R-:W-:-:S04]  /*1e70*/  SHF.R.S32.HI R149, RZ, 0x1f, R148 ;  /* 0x0000001fff957819 */ /* 0x001fc80000011494 */
.L_x_71380:
[----:B------:R-:W-:Y:S05]  /*1e80*/  BRX R148 -0x1e90                                       (*"BRANCH_TARGETS .L_x_71381,.L_x_71382,.L_x_71383"*) ;  /* 0xffffffe0945c7949 */ /* 0x000fea000383ffff */
.L_x_71383:
[----:B------:R-:W-:Y:S01]  /*1e90*/  IADD3 R149, PT, PT, R6, 0x1, RZ ;  /* 0x0000000106957810 */ /* 0x000fe20007ffe0ff */
[----:B------:R-:W-:Y:S02]  /*1ea0*/  IMAD.MOV.U32 R213, RZ, RZ, R3 ;  /* 0x000000ffffd57224 */ /* 0x000fe400078e0003 */
[----:B------:R-:W-:Y:S01]  /*1eb0*/  IMAD.MOV.U32 R148, RZ, RZ, R7 ;  /* 0x000000ffff947224 */ /* 0x000fe200078e0007 */
[----:B------:R-:W-:Y:S06]  /*1ec0*/  BRA `(.L_x_53263) ;  /* 0x00000004003c7947 */ /* 0x000fec0003800000 */
.L_x_71381:
[----:B------:R-:W-:Y:S01]  /*1ed0*/  MOV R213, R3 ;  /* 0x0000000300d57202 */ /* 0x000fe20000000f00 */
[----:B------:R-:W-:Y:S02]  /*1ee0*/  IMAD.MOV.U32 R149, RZ, RZ, 0x3 ;  /* 0x00000003ff957424 */ /* 0x000fe400078e00ff */
[----:B------:R-:W-:Y:S01]  /*1ef0*/  IMAD.MOV.U32 R148, RZ, RZ, R8 ;  /* 0x000000ffff947224 */ /* 0x000fe200078e0008 */
[----:B------:R-:W-:Y:S06]  /*1f00*/  BRA `(.L_x_53263) ;  /* 0x00000004002c7947 */ /* 0x000fec0003800000 */
.L_x_71382:
        /* <DEDUP_REMOVED lines=12> */
.L_x_53265:
[----:B------:R-:W-:Y:S05]  /*1fd0*/  BSYNC.RECONVERGENT B2 ;  /* 0x0000000000027941 */ /* 0x000fea0003800200 */
.L_x_53264:
        /* <DEDUP_REMOVED lines=62> */
.L_x_53263:
[----:B------:R-:W-:Y:S05]  /*23c0*/  BSYNC.RECONVERGENT B1 ;  /* 0x0000000000017941 */ /* 0x000fea0003800200 */
.L_x_53262:
        /* <DEDUP_REMOVED lines=8> */
[----:B------:R-:W1:Y:S03]  /*2450*/  LDC R217, c[0x0][0x408] ;  /* 0x00010200ffd97b82 */ /* 0x000e660000000800 */
[----:B0-----:R-:W-:Y:S01]  /*2460*/  FSETP.GTU.FTZ.AND P0, PT, R3, R218, PT ;  /* 0x000000da0300720b */ /* 0x001fe20003f1c000 */
[----:B-----5:R-:W-:-:S05]  /*2470*/  HADD2.F32 R3, -RZ, R152.H0_H0 ;  /* 0x20000098ff037230 */ /* 0x020fca0000004100 */
[----:B------:R-:W-:-:S04]  /*2480*/  FMUL.FTZ R3, R3, R212 ;  /* 0x000000d403037220 */ /* 0x000fc80000410000 */
[----:B-1----:R-:W-:-:S05]  /*2490*/  FMUL.FTZ R3, R3, R217 ;  /* 0x000000d903037220 */ /* 0x002fca0000410000 */
        /* <DEDUP_REMOVED lines=14> */
.L_x_53268:
        /* <DEDUP_REMOVED lines=12> */
.L_x_53270:
[----:B------:R-:W-:Y:S05]  /*2640*/  BSYNC.RECONVERGENT B2 ;  /* 0x0000000000027941 */ /* 0x000fea0003800200 */
.L_x_53269:
        /* <DEDUP_REMOVED lines=62> */
.L_x_53267:
[----:B------:R-:W-:Y:S05]  /*2a30*/  BSYNC.RECONVERGENT B1 ;  /* 0x0000000000017941 */ /* 0x000fea0003800200 */
.L_x_53266:
        /* <DEDUP_REMOVED lines=22> */
.L_x_53273:
        /* <DEDUP_REMOVED lines=12> */
.L_x_53275:
[----:B------:R-:W-:Y:S05]  /*2c60*/  BSYNC.RECONVERGENT B2 ;  /* 0x0000000000027941 */ /* 0x000fea0003800200 */
.L_x_53274:
        /* <DEDUP_REMOVED lines=62> */
.L_x_53272:
[----:B------:R-:W-:Y:S05]  /*3050*/  BSYNC.RECONVERGENT B1 ;  /* 0x0000000000017941 */ /* 0x000fea0003800200 */
.L_x_53271:
[----:B------:R-:W-:Y:S01]  /*3060*/  I2FP.F32.U32 R3, R3 ;  /* 0x0000000300037245 */ /* 0x000fe20000201000 */
[----:B------:R-:W-:Y:S01]  /*3070*/  BSSY.RECONVERGENT B1, `(.L_x_53276) ;  /* 0x0000060000017945 */ /* 0x000fe20003800200 */
[----:B------:R-:W-:Y:S01]  /*3080*/  ISETP.NE.AND P2, PT, R151, 0x1, PT ;  /* 0x000000019700780c */ /* 0x000fe20003f45270 */
        /* <DEDUP_REMOVED lines=19> */
.L_x_53278:
        /* <DEDUP_REMOVED lines=12> */
.L_x_53280:
[----:B------:R-:W-:Y:S05]  /*3280*/  BSYNC.RECONVERGENT B2 ;  /* 0x0000000000027941 */ /* 0x000fea0003800200 */
.L_x_53279:
        /* <DEDUP_REMOVED lines=61> */
[----:B------:R-:W-:-:S07]  /*3660*/  IMAD.MOV.U32 R6, RZ, RZ, RZ ;  /* 0x000000ffff067224 */ /* 0x000fce00078e00ff */
.L_x_53277:
[----:B------:R-:W-:Y:S05]  /*3670*/  BSYNC.RECONVERGENT B1 ;  /* 0x0000000000017941 */ /* 0x000fea0003800200 */
.L_x_53276:
[----:B------:R-:W-:Y:S01]  /*3680*/  I2FP.F32.U32 R3, R3 ;  /* 0x0000000300037245 */ /* 0x000fe20000201000 */
[----:B------:R-:W-:Y:S01]  /*3690*/  BSSY.RECONVERGENT B1, `(.L_x_53281) ;  /* 0x0000060000017945 */ /* 0x000fe20003800200 */
[----:B------:R-:W-:-:S03]  /*36a0*/  ISETP.NE.AND P3, PT, R6, 0x1, PT ;  /* 0x000000010600780c */ /* 0x000fc60003f65270 */
[----:B------:R-:W-:-:S05]  /*36b0*/  FFMA.FTZ R3, R3, R238, 1.1641532182693481445e-10 ;  /* 0x2f00000003037423 */ /* 0x000fca00000100ee */
[----:B------:R-:W-:Y:S01]  /*36c0*/  FSETP.GTU.FTZ.AND P2, PT, R3, R218, PT ;  /* 0x000000da0300720b */ /* 0x000fe20003f5c000 */
[----:B------:R-:W-:Y:S02]  /*36d0*/  HADD2.F32 R3, -RZ, R153.H1_H1 ;  /* 0x30000099ff037230 */ /* 0x000fe40000004100 */
[----:B------:R-:W-:-:S03]  /*36e0*/  HFMA2 R153, -RZ, RZ, 0, 1.1920928955078125e-07 ;  /* 0x00000002ff997431 */ /* 0x000fc600000001ff */
        /* <DEDUP_REMOVED lines=15> */
.L_x_53283:
        /* <DEDUP_REMOVED lines=12> */
.L_x_53285:
[----:B------:R-:W-:Y:S05]  /*38a0*/  BSYNC.RECONVERGENT B2 ;  /* 0x0000000000027941 */ /* 0x000fea0003800200 */
.L_x_53284:
        /* <DEDUP_REMOVED lines=62> */
.L_x_53282:
[----:B------:R-:W-:Y:S05]  /*3c90*/  BSYNC.RECONVERGENT B1 ;  /* 0x0000000000017941 */ /* 0x000fea0003800200 */
.L_x_53281:
        /* <DEDUP_REMOVED lines=22> */
.L_x_53288:
        /* <DEDUP_REMOVED lines=12> */
.L_x_53290:
[----:B------:R-:W-:Y:S05]  /*3ec0*/  BSYNC.RECONVERGENT B2 ;  /* 0x0000000000027941 */ /* 0x000fea0003800200 */
.L_x_53289:
        /* <DEDUP_REMOVED lines=57> */
[----:B------:R-:W-:Y:S01]  /*4260*/  IMAD.WIDE.U32 R6, R4, -0x326172a9, RZ ;  /* 0xcd9e8d5704067825 */ /* 0x000fe200078e00ff */
[----:B------:R-:W-:-:S03]  /*4270*/  UIADD3 UR13, UPT, UPT, UR4, -0x700cb87f, URZ ;  /* 0x8ff34781040d7890 */ /* 0x000fc6000fffe0ff */
[----:B------:R-:W-:Y:S02]  /*4280*/  IMAD.MOV.U32 R4, RZ, RZ, R6 ;  /* 0x000000ffff047224 */ /* 0x000fe400078e0006 */
[----:B------:R-:W-:Y:S01]  /*4290*/  HFMA2 R6, -RZ, RZ, 0, 0 ;  /* 0x00000000ff067431 */ /* 0x000fe200000001ff */
[----:B------:R-:W-:-:S07]  /*42a0*/  LOP3.LUT R7, R214, UR13, R7, 0x96, !PT ;  /* 0x0000000dd6077c12 */ /* 0x000fce000f8e9607 */
.L_x_53287:
[----:B------:R-:W-:Y:S05]  /*42b0*/  BSYNC.RECONVERGENT B1 ;  /* 0x0000000000017941 */ /* 0x000fea0003800200 */
.L_x_53286:
        /* <DEDUP_REMOVED lines=22> */
.L_x_53293:
        /* <DEDUP_REMOVED lines=12> */
.L_x_53295:
[----:B------:R-:W-:Y:S05]  /*44e0*/  BSYNC.RECONVERGENT B2 ;  /* 0x0000000000027941 */ /* 0x000fea0003800200 */
.L_x_53294:
        /* <DEDUP_REMOVED lines=62> */
.L_x_53292:
[----:B------:R-:W-:Y:S05]  /*48d0*/  BSYNC.RECONVERGENT B1 ;  /* 0x0000000000017941 */ /* 0x000fea0003800200 */
.L_x_53291:
        /* <DEDUP_REMOVED lines=22> */
.L_x_53298:
        /* <DEDUP_REMOVED lines=15> */
.L_x_53300:
[----:B------:R-:W-:Y:S05]  /*4b30*/  BSYNC.RECONVERGENT B2 ;  /* 0x0000000000027941 */ /* 0x000fea0003800200 */
.L_x_53299:
        /* <DEDUP_REMOVED lines=62> */
.L_x_53297:
[----:B------:R-:W-:Y:S05]  /*4f20*/  BSYNC.RECONVERGENT B1 ;  /* 0x0000000000017941 */ /* 0x000fea0003800200 */
.L_x_53296:
[----:B------:R-:W-:-:S05]  /*4f30*/  I2FP.F32.U32 R3, R3 ;  /* 0x0000000300037245 */ /* 0x000fca0000201000 */
        /* <DEDUP_REMOVED lines=8> */
[----:B------:R-:W-:Y:S09]  /*4fc0*/  BRA `(.L_x_53301) ;  /* 0x00000030006c7947 */ /* 0x000ff20003800000 */
.L_x_53261:
        /* <DEDUP_REMOVED lines=16> */
.L_x_53304:
        /* <DEDUP_REMOVED lines=12> */
.L_x_53306:
[----:B------:R-:W-:Y:S05]  /*5190*/  BSYNC.RECONVERGENT B2 ;  /* 0x0000000000027941 */ /* 0x000fea0003800200 */
.L_x_53305:
        /* <DEDUP_REMOVED lines=62> */
.L_x_53303:
[----:B------:R-:W-:Y:S05]  /*5580*/  BSYNC.RECONVERGENT B1 ;  /* 0x0000000000017941 */ /* 0x000fea0003800200 */
.L_x_53302:
        /* <DEDUP_REMOVED lines=8> */
[----:B------:R-:W1:Y:S03]  /*5610*/  LDC R217, c[0x0][0x408] ;  /* 0x00010200ffd97b82 */ /* 0x000e660000000800 */
[----:B0-----:R-:W-:Y:S01]  /*5620*/  FSETP.GTU.FTZ.AND P0, PT, R3, R218, PT ;  /* 0x000000da0300720b */ /* 0x001fe20003f1c000 */
[----:B-----5:R-:W-:-:S03]  /*5630*/  HADD2.F32 R3, -RZ, R152.H0_H0 ;  /* 0x20000098ff037230 */ /* 0x020fc60000004100 */
[----:B------:R-:W-:Y:S02]  /*5640*/  PLOP3.LUT P2, PT, P0, PT, PT, 0x8, 0x80 ;  /* 0x000000000080781c */ /* 0x000fe4000074e170 */
[----:B------:R-:W-:-:S04]  /*5650*/  FMUL.FTZ R3, R3, R212 ;  /* 0x000000d403037220 */ /* 0x000fc80000410000 */
[----:B-1----:R-:W-:-:S05]  /*5660*/  FMUL.FTZ R3, R3, R217 ;  /* 0x000000d903037220 */ /* 0x002fca0000410000 */
        /* <DEDUP_REMOVED lines=12> */
.L_x_53309:
        /* <DEDUP_REMOVED lines=12> */
.L_x_53311:
[----:B------:R-:W-:Y:S05]  /*57f0*/  BSYNC.RECONVERGENT B2 ;  /* 0x0000000000027941 */ /* 0x000fea0003800200 */
.L_x_53310:
        /* <DEDUP_REMOVED lines=62> */
.L_x_53308:
[----:B------:R-:W-:Y:S05]  /*5be0*/  BSYNC.RECONVERGENT B1 ;  /* 0x0000000000017941 */ /* 0x000fea0003800200 */
.L_x_53307:
[----:B------:R-:W-:Y:S01]  /*5bf0*/  I2FP.F32.U32 R3, R3 ;  /* 0x0000000300037245 */ /* 0x000fe20000201000 */
[----:B------:R-:W-:Y:S01]  /*5c00*/  BSSY.RECONVERGENT B1, `(.L_x_53312) ;  /* 0x000005f000017945 */ /* 0x000fe20003800200 */
[----:B------:R-:W-:Y:S01]  /*5c10*/  ISETP.NE.AND P2, PT, R6, 0x1, PT ;  /* 0x000000010600780c */ /* 0x000fe20003f45270 */
[----:B------:R-:W-:Y:S02]  /*5c20*/  IMAD.MOV.U32 R151, RZ, RZ, 0x2 ;  /* 0x00000002ff977424 */ /* 0x000fe400078e00ff */
[----:B------:R-:W-:-:S05]  /*5c30*/  FFMA.FTZ R3, R3, R238, 1.1641532182693481445e-10 ;  /* 0x2f00000003037423 */ /* 0x000fca00000100ee */
[----:B------:R-:W-:Y:S01]  /*5c40*/  FSETP.GTU.FTZ.AND P1, PT, R3, R218, PT ;  /* 0x000000da0300720b */ /* 0x000fe20003f3c000 */
[----:B------:R-:W-:-:S03]  /*5c50*/  HADD2.F32 R3, -RZ, R152.H1_H1 ;  /* 0x30000098ff037230 */ /* 0x000fc60000004100 */
[----:B------:R-:W-:Y:S02]  /*5c60*/  PLOP3.LUT P0, PT, P1, PT, PT, 0x8, 0x80 ;  /* 0x000000000080781c */ /* 0x000fe40000f0e170 */
        /* <DEDUP_REMOVED lines=13> */
.L_x_53314:
        /* <DEDUP_REMOVED lines=12> */
.L_x_53316:
[----:B------:R-:W-:Y:S05]  /*5e00*/  BSYNC.RECONVERGENT B2 ;  /* 0x0000000000027941 */ /* 0x000fea0003800200 */
.L_x_53315:
        /* <DEDUP_REMOVED lines=62> */
.L_x_53313:
[----:B------:R-:W-:Y:S05]  /*61f0*/  BSYNC.RECONVERGENT B1 ;  /* 0x0000000000017941 */ /* 0x000fea0003800200 */
.L_x_53312:
[----:B------:R-:W-:Y:S01]  /*6200*/  I2FP.F32.U32 R3, R3 ;  /* 0x0000000300037245 */ /* 0x000fe20000201000 */
[----:B------:R-:W-:Y:S01]  /*6210*/  BSSY.RECONVERGENT B1, `(.L_x_53317) ;  /* 0x000005f000017945 */ /* 0x000fe20003800200 */
[----:B------:R-:W-:Y:S01]  /*6220*/  ISETP.NE.AND P3, PT, R151, 0x1, PT ;  /* 0x000000019700780c */ /* 0x000fe20003f65270 */
[----:B------:R-:W-:Y:S02]  /*6230*/  HFMA2 R6, -RZ, RZ, 0, 1.1920928955078125e-07 ;  /* 0x00000002ff067431 */ /* 0x000fe400000001ff */
[----:B------:R-:W-:-:S05]  /*6240*/  FFMA.FTZ R3, R3, R238, 1.1641532182693481445e-10 ;  /* 0x2f00000003037423 */ /* 0x000fca00000100ee */
[----:B------:R-:W-:Y:S01]  /*6250*/  FSETP.GTU.FTZ.AND P2, PT, R3, R218, PT ;  /* 0x000000da0300720b */ /* 0x000fe20003f5c000 */
[----:B------:R-:W-:-:S03]  /*6260*/  HADD2.F32 R3, -RZ, R153.H0_H0 ;  /* 0x20000099ff037230 */ /* 0x000fc60000004100 */
        /* <DEDUP_REMOVED lines=14> */
.L_x_53319:
        /* <DEDUP_REMOVED lines=12> */
.L_x_53321:
[----:B------:R-:W-:Y:S05]  /*6410*/  BSYNC.RECONVERGENT B2 ;  /* 0x0000000000027941 */ /* 0x000fea0003800200 */
.L_x_53320:
        /* <DEDUP_REMOVED lines=62> */
.L_x_53318:
[----:B------:R-:W-:Y:S05]  /*6800*/  BSYNC.RECONVERGENT B1 ;  /* 0x0000000000017941 */ /* 0x000fea0003800200 */
.L_x_53317:
[----:B------:R-:W-:Y:S01]  /*6810*/  I2FP.F32.U32 R3, R3 ;  /* 0x0000000300037245 */ /* 0x000fe20000201000 */
[----:B------:R-:W-:Y:S01]  /*6820*/  BSSY.RECONVERGENT B1, `(.L_x_53322) ;  /* 0x000005f000017945 */ /* 0x000fe20003800200 */
[----:B------:R-:W-:-:S03]  /*6830*/  ISETP.NE.AND P4, PT, R6, 0x1, PT ;  /* 0x000000010600780c */ /* 0x000fc60003f85270 */
[----:B------:R-:W-:-:S05]  /*6840*/  FFMA.FTZ R3, R3, R238, 1.1641532182693481445e-10 ;  /* 0x2f00000003037423 */ /* 0x000fca00000100ee */
[----:B------:R-:W-:Y:S01]  /*6850*/  FSETP.GTU.FTZ.AND P3, PT, R3, R218, PT ;  /* 0x000000da0300720b */ /* 0x000fe20003f7c000 */
[----:B------:R-:W-:Y:S02]  /*6860*/  HADD2.F32 R3, -RZ, R153.H1_H1 ;  /* 0x30000099ff037230 */ /* 0x000fe40000004100 */
[----:B------:R-:W-:Y:S01]  /*6870*/  IMAD.MOV.U32 R153, RZ, RZ, 0x2 ;  /* 0x00000002ff997424 */ /* 0x000fe200078e00ff */
[----:B------:R-:W-:Y:S02]  /*6880*/  PLOP3.LUT P2, PT, P3, PT, PT, 0x8, 0x80 ;  /* 0x000000000080781c */ /* 0x000fe40001f4e170 */
        /* <DEDUP_REMOVED lines=13> */
.L_x_53324:
        /* <DEDUP_REMOVED lines=12> */
.L_x_53326:
[----:B------:R-:W-:Y:S05]  /*6a20*/  BSYNC.RECONVERGENT B2 ;  /* 0x0000000000027941 */ /* 0x000fea0003800200 */
.L_x_53325:
        /* <DEDUP_REMOVED lines=62> */
.L_x_53323:
[----:B------:R-:W-:Y:S05]  /*6e10*/  BSYNC.RECONVERGENT B1 ;  /* 0x0000000000017941 */ /* 0x000fea0003800200 */
.L_x_53322:
        /* <DEDUP_REMOVED lines=21> */
.L_x_53329:
        /* <DEDUP_REMOVED lines=12> */
.L_x_53331:
[----:B------:R-:W-:Y:S05]  /*7030*/  BSYNC.RECONVERGENT B2 ;  /* 0x0000000000027941 */ /* 0x000fea0003800200 */
.L_x_53330:
        /* <DEDUP_REMOVED lines=62> */
.L_x_53328:
[----:B------:R-:W-:Y:S05]  /*7420*/  BSYNC.RECONVERGENT B1 ;  /* 0x0000000000017941 */ /* 0x000fea0003800200 */
.L_x_53327:
        /* <DEDUP_REMOVED lines=21> */
.L_x_53334:
        /* <DEDUP_REMOVED lines=12> */
.L_x_53336:
[----:B------:R-:W-:Y:S05]  /*7640*/  BSYNC.RECONVERGENT B2 ;  /* 0x0000000000027941 */ /* 0x000fea0003800200 */
.L_x_53335:
        /* <DEDUP_REMOVED lines=62> */
.L_x_53333:
[----:B------:R-:W-:Y:S05]  /*7a30*/  BSYNC.RECONVERGENT B1 ;  /* 0x0000000000017941 */ /* 0x000fea0003800200 */
.L_x_53332:
        /* <DEDUP_REMOVED lines=21> */
.L_x_53339:
        /* <DEDUP_REMOVED lines=15> */
.L_x_53341:
[----:B------:R-:W-:Y:S05]  /*7c80*/  BSYNC.RECONVERGENT B2 ;  /* 0x0000000000027941 */ /* 0x000fea0003800200 */
.L_x_53340:
        /* <DEDUP_REMOVED lines=62> */
.L_x_53338:
[----:B------:R-:W-:Y:S05]  /*8070*/  BSYNC.RECONVERGENT B1 ;  /* 0x0000000000017941 */ /* 0x000fea0003800200 */
.L_x_53337:
[----:B------:R-:W-:Y:S01]  /*8080*/  I2FP.F32.U32 R154, R154 ;  /* 0x0000009a009a7245 */ /* 0x000fe20000201000 */
[----:B------:R-:W-:Y:S02]  /*8090*/  HADD2.F32 R155, -RZ, R155.H1_H1 ;  /* 0x3000009bff9b7230 */ /* 0x000fe40000004100 */
        /* <DEDUP_REMOVED lines=14> */
.L_x_53301:
        /* <DEDUP_REMOVED lines=18> */
[----:B------:R-:W-:Y:S01]  /*82a0*/  LOP3.LUT R214, R3, R214, RZ, 0xfc, !PT ;  /* 0x000000d603d67212 */ /* 0x000fe200078efcff */
[----:B------:R-:W-:Y:S02]  /*82b0*/  IMAD.MOV.U32 R3, RZ, RZ, R213 ;  /* 0x000000ffff037224 */ /* 0x000fe400078e00d5 */
[----:B------:R-:W-:Y:S02]  /*82c0*/  VIADD R213, R2, 0x20 ;  /* 0x0000002002d57836 */ /* 0x000fe40000000000 */
[----:B------:R0:W-:Y:S05]  /*82d0*/  STG.E.64 desc[UR6][R236.64], R214 ;  /* 0x000000d6ec007986 */ /* 0x0001ea000c101b06 */
.L_x_53260:
[----:B------:R-:W-:Y:S05]  /*82e0*/  BSYNC.RECONVERGENT B0 ;  /* 0x0000000000007941 */ /* 0x000fea0003800200 */
.L_x_53259:
        /* <DEDUP_REMOVED lines=17> */
[----:B-1----:R-:W-:Y:S02]  /*8400*/  HFMA2 R157, -RZ, RZ, 0, 1.1920928955078125e-07 ;  /* 0x00000002ff9d7431 */ /* 0x002fe400000001ff */
        /* <DEDUP_REMOVED lines=13> */
.L_x_53347:
        /* <DEDUP_REMOVED lines=12> */
.L_x_53349:
[----:B------:R-:W-:Y:S05]  /*85a0*/  BSYNC.RECONVERGENT B2 ;  /* 0x0000000000027941 */ /* 0x000fea0003800200 */
.L_x_53348:
        /* <DEDUP_REMOVED lines=62> */
.L_x_53346:
[----:B------:R-:W-:Y:S05]  /*8990*/  BSYNC.RECONVERGENT B1 ;  /* 0x0000000000017941 */ /* 0x000fea0003800200 */
.L_x_53345:
        /* <DEDUP_REMOVED lines=27> */
.L_x_53352:
        /* <DEDUP_REMOVED lines=12> */
.L_x_53354:
[----:B------:R-:W-:Y:S05]  /*8c10*/  BSYNC.RECONVERGENT B2 ;  /* 0x0000000000027941 */ /* 0x000fea0003800200 */
.L_x_53353:
        /* <DEDUP_REMOVED lines=62> */
.L_x_53351:
[----:B------:R-:W-:Y:S05]  /*9000*/  BSYNC.RECONVERGENT B1 ;  /* 0x0000000000017941 */ /* 0x000fea0003800200 */
.L_x_53350:
        /* <DEDUP_REMOVED lines=22> */
.L_x_53357:
        /* <DEDUP_REMOVED lines=12> */
.L_x_53359:
[----:B------:R-:W-:Y:S05]  /*9230*/  BSYNC.RECONVERGENT B2 ;  /* 0x0000000000027941 */ /* 0x000fea0003800200 */
.L_x_53358:
        /* <DEDUP_REMOVED lines=62> */
.L_x_53356:
[----:B------:R-:W-:Y:S05]  /*9620*/  BSYNC.RECONVERGENT B1 ;  /* 0x0000000000017941 */ /* 0x000fea0003800200 */
.L_x_53355:
        /* <DEDUP_REMOVED lines=22> */
.L_x_53362:
        /* <DEDUP_REMOVED lines=12> */
.L_x_53364:
[----:B------:R-:W-:Y:S05]  /*9850*/  BSYNC.RECONVERGENT B2 ;  /* 0x0000000000027941 */ /* 0x000fea0003800200 */
.L_x_53363:
        /* <DEDUP_REMOVED lines=62> */
.L_x_53361:
[----:B------:R-:W-:Y:S05]  /*9c40*/  BSYNC.RECONVERGENT B1 ;  /* 0x0000000000017941 */ /* 0x000fea0003800200 */
.L_x_53360:
        /* <DEDUP_REMOVED lines=22> */
.L_x_53367:
        /* <DEDUP_REMOVED lines=12> */
.L_x_53369:
[----:B------:R-:W-:Y:S05]  /*9e70*/  BSYNC.RECONVERGENT B2 ;  /* 0x0000000000027941 */ /* 0x000fea0003800200 */
.L_x_53368:
        /* <DEDUP_REMOVED lines=62> */
.L_x_53366:
[----:B------:R-:W-:Y:S05]  /*a260*/  BSYNC.RECONVERGENT B1 ;  /* 0x0000000000017941 */ /* 0x000fea0003800200 */
.L_x_53365:
        /* <DEDUP_REMOVED lines=22> */
.L_x_53372:
        /* <DEDUP_REMOVED lines=12> */
.L_x_53374:
[----:B------:R-:W-:Y:S05]  /*a490*/  BSYNC.RECONVERGENT B2 ;  /* 0x0000000000027941 */ /* 0x000fea0003800200 */
.L_x_53373:
        /* <DEDUP_REMOVED lines=62> */
.L_x_53371:
[----:B------:R-:W-:Y:S05]  /*a880*/  BSYNC.RECONVERGENT B1 ;  /* 0x0000000000017941 */ /* 0x000fea0003800200 */
.L_x_53370:
        /* <DEDUP_REMOVED lines=22> */
.L_x_53377:
        /* <DEDUP_REMOVED lines=12> */
.L_x_53379:
[----:B------:R-:W-:Y:S05]  /*aab0*/  BSYNC.RECONVERGENT B2 ;  /* 0x0000000000027941 */ /* 0x000fea0003800200 */
.L_x_53378:
        /* <DEDUP_REMOVED lines=62> */
.L_x_53376:
[----:B------:R-:W-:Y:S05]  /*aea0*/  BSYNC.RECONVERGENT B1 ;  /* 0x0000000000017941 */ /* 0x000fea0003800200 */
.L_x_53375:
        /* <DEDUP_REMOVED lines=22> */
.L_x_53382:
        /* <DEDUP_REMOVED lines=15> */
.L_x_53384:
[----:B------:R-:W-:Y:S05]  /*b100*/  BSYNC.RECONVERGENT B2 ;  /* 0x0000000000027941 */ /* 0x000fea0003800200 */
.L_x_53383:
        /* <DEDUP_REMOVED lines=62> */
.L_x_53381:
[----:B------:R-:W-:Y:S05]  /*b4f0*/  BSYNC.RECONVERGENT B1 ;  /* 0x0000000000017941 */ /* 0x000fea0003800200 */
.L_x_53380:
        /* <DEDUP_REMOVED lines=10> */
.L_x_53344:
[----:B------:R-:W-:Y:S01]  /*b5a0*/  ISETP.NE.AND P0, PT, R6, 0x1, PT ;  /* 0x000000010600780c */ /* 0x000fe20003f05270 */
[----:B------:R-:W-:Y:S01]  /*b5b0*/  BSSY.RECONVERGENT B1, `(.L_x_53386) ;  /* 0x000005a000017945 */ /* 0x000fe20003800200 */
[----:B-1----:R-:W-:Y:S01]  /*b5c0*/  IMAD.MOV.U32 R157, RZ, RZ, 0x2 ;  /* 0x00000002ff9d7424 */ /* 0x002fe200078e00ff */
[----:B------:R-:W-:Y:S01]  /*b5d0*/  MOV R156, R4 ;  /* 0x00000004009c7202 */ /* 0x000fe20000000f00 */
        /* <DEDUP_REMOVED lines=12> */
.L_x_53388:
        /* <DEDUP_REMOVED lines=12> */
.L_x_53390:
[----:B------:R-:W-:Y:S05]  /*b760*/  BSYNC.RECONVERGENT B2 ;  /* 0x0000000000027941 */ /* 0x000fea0003800200 */
.L_x_53389:
        /* <DEDUP_REMOVED lines=62> */
.L_x_53387:
[----:B------:R-:W-:Y:S05]  /*bb50*/  BSYNC.RECONVERGENT B1 ;  /* 0x0000000000017941 */ /* 0x000fea0003800200 */
.L_x_53386:
        /* <DEDUP_REMOVED lines=26> */
.L_x_53393:
        /* <DEDUP_REMOVED lines=12> */
.L_x_53395:
[----:B------:R-:W-:Y:S05]  /*bdc0*/  BSYNC.RECONVERGENT B2 ;  /* 0x0000000000027941 */ /* 0x000fea0003800200 */
.L_x_53394:
        /* <DEDUP_REMOVED lines=62> */
.L_x_53392:
[----:B------:R-:W-:Y:S05]  /*c1b0*/  BSYNC.RECONVERGENT B1 ;  /* 0x0000000000017941 */ /* 0x000fea0003800200 */
.L_x_53391:
        /* <DEDUP_REMOVED lines=21> */
.L_x_53398:
        /* <DEDUP_REMOVED lines=12> */
.L_x_53400:
[----:B------:R-:W-:Y:S05]  /*c3d0*/  BSYNC.RECONVERGENT B2 ;  /* 0x0000000000027941 */ /* 0x000fea0003800200 */
.L_x_53399:
        /* <DEDUP_REMOVED lines=62> */
.L_x_53397:
[----:B------:R-:W-:Y:S05]  /*c7c0*/  BSYNC.RECONVERGENT B1 ;  /* 0x0000000000017941 */ /* 0x000fea0003800200 */
.L_x_53396:
        /* <DEDUP_REMOVED lines=21> */
.L_x_53403:
        /* <DEDUP_REMOVED lines=12> */
.L_x_53405:
[----:B------:R-:W-:Y:S05]  /*c9e0*/  BSYNC.RECONVERGENT B2 ;  /* 0x0000000000027941 */ /* 0x000fea0003800200 */
.L_x_53404:
        /* <DEDUP_REMOVED lines=62> */
.L_x_53402:
[----:B------:R-:W-:Y:S05]  /*cdd0*/  BSYNC.RECONVERGENT B1 ;  /* 0x0000000000017941 */ /* 0x000fea0003800200 */
.L_x_53401:
        /* <DEDUP_REMOVED lines=21> */
.L_x_53408:
        /* <DEDUP_REMOVED lines=12> */
.L_x_53410:
[----:B------:R-:W-:Y:S05]  /*cff0*/  BSYNC.RECONVERGENT B2 ;  /* 0x0000000000027941 */ /* 0x000fea0003800200 */
.L_x_53409:
        /* <DEDUP_REMOVED lines=62> */
.L_x_53407:
[----:B------:R-:W-:Y:S05]  /*d3e0*/  BSYNC.RECONVERGENT B1 ;  /* 0x0000000000017941 */ /* 0x000fea0003800200 */
.L_x_53406:
        /* <DEDUP_REMOVED lines=21> */
.L_x_53413:
        /* <DEDUP_REMOVED lines=12> */
.L_x_53415:
[----:B------:R-:W-:Y:S05]  /*d600*/  BSYNC.RECONVERGENT B2 ;  /* 0x0000000000027941 */ /* 0x000fea0003800200 */
.L_x_53414:
        /* <DEDUP_REMOVED lines=62> */
.L_x_53412:
[----:B------:R-:W-:Y:S05]  /*d9f0*/  BSYNC.RECONVERGENT B1 ;  /* 0x0000000000017941 */ /* 0x000fea0003800200 */
.L_x_53411:
        /* <DEDUP_REMOVED lines=21> */
.L_x_53418:
        /* <DEDUP_REMOVED lines=12> */
.L_x_53420:
[----:B------:R-:W-:Y:S05]  /*dc10*/  BSYNC.RECONVERGENT B2 ;  /* 0x0000000000027941 */ /* 0x000fea0003800200 */
.L_x_53419:
        /* <DEDUP_REMOVED lines=62> */
.L_x_53417:
[----:B------:R-:W-:Y:S05]  /*e000*/  BSYNC.RECONVERGENT B1 ;  /* 0x0000000000017941 */ /* 0x000fea0003800200 */
.L_x_53416:
        /* <DEDUP_REMOVED lines=21> */
.L_x_53423:
        /* <DEDUP_REMOVED lines=15> */
.L_x_53425:
[----:B------:R-:W-:Y:S05]  /*e250*/  BSYNC.RECONVERGENT B2 ;  /* 0x0000000000027941 */ /* 0x000fea0003800200 */
.L_x_53424:
        /* <DEDUP_REMOVED lines=62> */
.L_x_53422:
[----:B------:R-:W-:Y:S05]  /*e640*/  BSYNC.RECONVERGENT B1 ;  /* 0x0000000000017941 */ /* 0x000fea0003800200 */
.L_x_53421:
        /* <DEDUP_REMOVED lines=16> */
.L_x_53385:
        /* <DEDUP_REMOVED lines=22> */
.L_x_53343:
[----:B------:R-:W-:Y:S05]  /*e8b0*/  BSYNC.RECONVERGENT B0 ;  /* 0x0000000000007941 */ /* 0x000fea0003800200 */
.L_x_53342:
        /* <DEDUP_REMOVED lines=17> */
[----:B--2---:R-:W-:Y:S02]  /*e9d0*/  HFMA2 R165, -RZ, RZ, 0, 1.1920928955078125e-07 ;  /* 0x00000002ffa57431 */ /* 0x004fe400000001ff */
        /* <DEDUP_REMOVED lines=13> */
.L_x_53431:
        /* <DEDUP_REMOVED lines=12> */
.L_x_53433:
[----:B------:R-:W-:Y:S05]  /*eb70*/  BSYNC.RECONVERGENT B2 ;  /* 0x0000000000027941 */ /* 0x000fea0003800200 */
.L_x_53432:
        /* <DEDUP_REMOVED lines=62> */
.L_x_53430:
[----:B------:R-:W-:Y:S05]  /*ef60*/  BSYNC.RECONVERGENT B1 ;  /* 0x0000000000017941 */ /* 0x000fea0003800200 */
.L_x_53429:
        /* <DEDUP_REMOVED lines=8> */
[----:B------:R-:W2:Y:S03]  /*eff0*/  LDC R215, c[0x0][0x408] ;  /* 0x00010200ffd77b82 */ /* 0x000ea60000000800 */
[----:B0-----:R-:W-:Y:S01]  /*f000*/  FSETP.GTU.FTZ.AND P0, PT, R3, R217, PT ;  /* 0x000000d90300720b */ /* 0x001fe20003f1c000 */
[----:B-----5:R-:W-:-:S05]  /*f010*/  HADD2.F32 R3, -RZ, R168.H0_H0 ;  /* 0x200000a8ff037230 */ /* 0x020fca0000004100 */
[----:B------:R-:W-:-:S04]  /*f020*/  FMUL.FTZ R3, R3, R212 ;  /* 0x000000d403037220 */ /* 0x000fc80000410000 */
[----:B--2---:R-:W-:-:S05]  /*f030*/  FMUL.FTZ R3, R3, R215 ;  /* 0x000000d703037220 */ /* 0x004fca0000410000 */
        /* <DEDUP_REMOVED lines=14> */
.L_x_53436:
        /* <DEDUP_REMOVED lines=12> */
.L_x_53438:
[----:B------:R-:W-:Y:S05]  /*f1e0*/  BSYNC.RECONVERGENT B2 ;  /* 0x0000000000027941 */ /* 0x000fea0003800200 */
.L_x_53437:
[----:B-1----:R-:W-:Y:S01]  /*f1f0*/  IMAD.WIDE.U32 R236, R10, -0x2daee0ad, RZ ;  /* 0xd2511f530aec7825 */ /* 0x002fe200078e00ff */
        /* <DEDUP_REMOVED lines=61> */
.L_x_53435:
[----:B------:R-:W-:Y:S05]  /*f5d0*/  BSYNC.RECONVERGENT B1 ;  /* 0x0000000000017941 */ /* 0x000fea0003800200 */
.L_x_53434:
        /* <DEDUP_REMOVED lines=22> */
.L_x_53441:
        /* <DEDUP_REMOVED lines=12> */
.L_x_53443:
[----:B------:R-:W-:Y:S05]  /*f800*/  BSYNC.RECONVERGENT B2 ;  /* 0x0000000000027941 */ /* 0x000fea0003800200 */
.L_x_53442:
        /* <DEDUP_REMOVED lines=62> */
.L_x_53440:
[----:B------:R-:W-:Y:S05]  /*fbf0*/  BSYNC.RECONVERGENT B1 ;  /* 0x0000000000017941 */ /* 0x000fea0003800200 */
.L_x_53439:
        /* <DEDUP_REMOVED lines=22> */
.L_x_53446:
        /* <DEDUP_REMOVED lines=12> */
.L_x_53448:
[----:B------:R-:W-:Y:S05]  /*fe20*/  BSYNC.RECONVERGENT B2 ;  /* 0x0000000000027941 */ /* 0x000fea0003800200 */
.L_x_53447:
        /* <DEDUP_REMOVED lines=62> */
.L_x_53445:
[----:B------:R-:W-:Y:S05]  /*10210*/  BSYNC.RECONVERGENT B1 ;  /* 0x0000000000017941 */ /* 0x000fea0003800200 */
.L_x_53444:
        /* <DEDUP_REMOVED lines=22> */
.L_x_53451:
        /* <DEDUP_REMOVED lines=12> */
.L_x_53453:
[----:B------:R-:W-:Y:S05]  /*10440*/  BSYNC.RECONVERGENT B2 ;  /* 0x0000000000027941 */ /* 0x000fea0003800200 */
.L_x_53452:
        /* <DEDUP_REMOVED lines=62> */
.L_x_53450:
[----:B------:R-:W-:Y:S05]  /*10830*/  BSYNC.RECONVERGENT B1 ;  /* 0x0000000000017941 */ /* 0x000fea0003800200 */
.L_x_53449:
        /* <DEDUP_REMOVED lines=22> */
.L_x_53456:
        /* <DEDUP_REMOVED lines=12> */
.L_x_53458:
[----:B------:R-:W-:Y:S05]  /*10a60*/  BSYNC.RECONVERGENT B2 ;  /* 0x0000000000027941 */ /* 0x000fea0003800200 */
.L_x_53457:
        /* <DEDUP_REMOVED lines=62> */
.L_x_53455:
[----:B------:R-:W-:Y:S05]  /*10e50*/  BSYNC.RECONVERGENT B1 ;  /* 0x0000000000017941 */ /* 0x000fea0003800200 */
.L_x_53454:
        /* <DEDUP_REMOVED lines=22> */
.L_x_53461:
        /* <DEDUP_REMOVED lines=12> */
.L_x_53463:
[----:B------:R-:W-:Y:S05]  /*11080*/  BSYNC.RECONVERGENT B2 ;  /* 0x0000000000027941 */ /* 0x000fea0003800200 */
.L_x_53462:
        /* <DEDUP_REMOVED lines=62> */
.L_x_53460:
[----:B------:R-:W-:Y:S05]  /*11470*/  BSYNC.RECONVERGENT B1 ;  /* 0x0000000000017941 */ /* 0x000fea0003800200 */
.L_x_53459:
        /* <DEDUP_REMOVED lines=22> */
.L_x_53466:
        /* <DEDUP_REMOVED lines=15> */
.L_x_53468:
[----:B------:R-:W-:Y:S05]  /*116d0*/  BSYNC.RECONVERGENT B2 ;  /* 0x0000000000027941 */ /* 0x000fea0003800200 */
.L_x_53467:
        /* <DEDUP_REMOVED lines=62> */
.L_x_53465:
[----:B------:R-:W-:Y:S05]  /*11ac0*/  BSYNC.RECONVERGENT B1 ;  /* 0x0000000000017941 */ /* 0x000fea0003800200 */
.L_x_53464:
        /* <DEDUP_REMOVED lines=10> */
.L_x_53428:
[----:B------:R-:W-:Y:S01]  /*11b70*/  ISETP.NE.AND P0, PT, R6, 0x1, PT ;  /* 0x000000010600780c */ /* 0x000fe20003f05270 */
[----:B------:R-:W-:Y:S01]  /*11b80*/  BSSY.RECONVERGENT B1, `(.L_x_53470) ;  /* 0x000005a000017945 */ /* 0x000fe20003800200 */
[----:B--2---:R-:W-:Y:S01]  /*11b90*/  IMAD.MOV.U32 R165, RZ, RZ, 0x2 ;  /* 0x00000002ffa57424 */ /* 0x004fe200078e00ff */
        /* <DEDUP_REMOVED lines=13> */
.L_x_53472:
        /* <DEDUP_REMOVED lines=12> */
.L_x_53474:
[----:B------:R-:W-:Y:S05]  /*11d30*/  BSYNC.RECONVERGENT B2 ;  /* 0x0000000000027941 */ /* 0x000fea0003800200 */
.L_x_53473:
        /* <DEDUP_REMOVED lines=62> */
.L_x_53471:
[----:B------:R-:W-:Y:S05]  /*12120*/  BSYNC.RECONVERGENT B1 ;  /* 0x0000000000017941 */ /* 0x000fea0003800200 */
.L_x_53470:
        /* <DEDUP_REMOVED lines=8> */
[----:B------:R-:W2:Y:S03]  /*121b0*/  LDC R215, c[0x0][0x408] ;  /* 0x00010200ffd77b82 */ /* 0x000ea60000000800 */
[----:B0-----:R-:W-:Y:S01]  /*121c0*/  FSETP.GTU.FTZ.AND P0, PT, R3, R217, PT ;  /* 0x000000d90300720b */ /* 0x001fe20003f1c000 */
[----:B-----5:R-:W-:-:S03]  /*121d0*/  HADD2.F32 R3, -RZ, R168.H0_H0 ;  /* 0x200000a8ff037230 */ /* 0x020fc60000004100 */
[----:B------:R-:W-:Y:S02]  /*121e0*/  PLOP3.LUT P2, PT, P0, PT, PT, 0x8, 0x80 ;  /* 0x000000000080781c */ /* 0x000fe4000074e170 */
[----:B------:R-:W-:-:S04]  /*121f0*/  FMUL.FTZ R3, R3, R212 ;  /* 0x000000d403037220 */ /* 0x000fc80000410000 */
[----:B--2---:R-:W-:-:S05]  /*12200*/  FMUL.FTZ R3, R3, R215 ;  /* 0x000000d703037220 */ /* 0x004fca0000410000 */
        /* <DEDUP_REMOVED lines=12> */
.L_x_53477:
        /* <DEDUP_REMOVED lines=12> */
.L_x_53479:
[----:B------:R-:W-:Y:S05]  /*12390*/  BSYNC.RECONVERGENT B2 ;  /* 0x0000000000027941 */ /* 0x000fea0003800200 */
.L_x_53478:
        /* <DEDUP_REMOVED lines=62> */
.L_x_53476:
[----:B------:R-:W-:Y:S05]  /*12780*/  BSYNC.RECONVERGENT B1 ;  /* 0x0000000000017941 */ /* 0x000fea0003800200 */
.L_x_53475:
        /* <DEDUP_REMOVED lines=21> */
.L_x_53482:
        /* <DEDUP_REMOVED lines=12> */
.L_x_53484:
[----:B------:R-:W-:Y:S05]  /*129a0*/  BSYNC.RECONVERGENT B2 ;  /* 0x0000000000027941 */ /* 0x000fea0003800200 */
.L_x_53483:
        /* <DEDUP_REMOVED lines=62> */
.L_x_53481:
[----:B------:R-:W-:Y:S05]  /*12d90*/  BSYNC.RECONVERGENT B1 ;  /* 0x0000000000017941 */ /* 0x000fea0003800200 */
.L_x_53480:
        /* <DEDUP_REMOVED lines=21> */
.L_x_53487:
        /* <DEDUP_REMOVED lines=12> */
.L_x_53489:
[----:B------:R-:W-:Y:S05]  /*12fb0*/  BSYNC.RECONVERGENT B2 ;  /* 0x0000000000027941 */ /* 0x000fea0003800200 */
.L_x_53488:
        /* <DEDUP_REMOVED lines=62> */
.L_x_53486:
[----:B------:R-:W-:Y:S05]  /*133a0*/  BSYNC.RECONVERGENT B1 ;  /* 0x0000000000017941 */ /* 0x000fea0003800200 */
.L_x_53485:
        /* <DEDUP_REMOVED lines=21> */
.L_x_53492:
        /* <DEDUP_REMOVED lines=12> */
.L_x_53494:
[----:B------:R-:W-:Y:S05]  /*135c0*/  BSYNC.RECONVERGENT B2 ;  /* 0x0000000000027941 */ /* 0x000fea0003800200 */
.L_x_53493:
        /* <DEDUP_REMOVED lines=62> */
.L_x_53491:
[----:B------:R-:W-:Y:S05]  /*139b0*/  BSYNC.RECONVERGENT B1 ;  /* 0x0000000000017941 */ /* 0x000fea0003800200 */
.L_x_53490:
        /* <DEDUP_REMOVED lines=21> */
.L_x_53497:
        /* <DEDUP_REMOVED lines=12> */
.L_x_53499:
[----:B------:R-:W-:Y:S05]  /*13bd0*/  BSYNC.RECONVERGENT B2 ;  /* 0x0000000000027941 */ /* 0x000fea0003800200 */
.L_x_53498:
[----:B-1----:R-:W-:Y:S01]  /*13be0*/  IMAD.WIDE.U32 R236, R10, -0x2daee0ad, RZ ;  /* 0xd2511f530aec7825 */ /* 0x002fe200078e00ff */
        /* <DEDUP_REMOVED lines=61> */
.L_x_53496:
[----:B------:R-:W-:Y:S05]  /*13fc0*/  BSYNC.RECONVERGENT B1 ;  /* 0x0000000000017941 */ /* 0x000fea0003800200 */
.L_x_53495:
        /* <DEDUP_REMOVED lines=21> */
.L_x_53502:
        /* <DEDUP_REMOVED lines=12> */
.L_x_53504:
[----:B------:R-:W-:Y:S05]  /*141e0*/  BSYNC.RECONVERGENT B2 ;  /* 0x0000000000027941 */ /* 0x000fea0003800200 */
.L_x_53503:
[----:B-1----:R-:W-:Y:S01]  /*141f0*/  IMAD.WIDE.U32 R238, R10, -0x2daee0ad, RZ ;  /* 0xd2511f530aee7825 */ /* 0x002fe200078e00ff */
        /* <DEDUP_REMOVED lines=61> */
.L_x_53501:
[----:B------:R-:W-:Y:S05]  /*145d0*/  BSYNC.RECONVERGENT B1 ;  /* 0x0000000000017941 */ /* 0x000fea0003800200 */
.L_x_53500:
        /* <DEDUP_REMOVED lines=21> */
.L_x_53507:
        /* <DEDUP_REMOVED lines=15> */
.L_x_53509:
[----:B------:R-:W-:Y:S05]  /*14820*/  BSYNC.RECONVERGENT B2 ;  /* 0x0000000000027941 */ /* 0x000fea0003800200 */
.L_x_53508:
        /* <DEDUP_REMOVED lines=62> */
.L_x_53506:
[----:B------:R-:W-:Y:S05]  /*14c10*/  BSYNC.RECONVERGENT B1 ;  /* 0x0000000000017941 */ /* 0x000fea0003800200 */
.L_x_53505:
        /* <DEDUP_REMOVED lines=16> */
.L_x_53469:
        /* <DEDUP_REMOVED lines=22> */
.L_x_53427:
[----:B------:R-:W-:Y:S05]  /*14e80*/  BSYNC.RECONVERGENT B0 ;  /* 0x0000000000007941 */ /* 0x000fea0003800200 */
.L_x_53426:
        /* <DEDUP_REMOVED lines=17> */
[----:B---3--:R-:W-:Y:S02]  /*14fa0*/  HFMA2 R173, -RZ, RZ, 0, 1.1920928955078125e-07 ;  /* 0x00000002ffad7431 */ /* 0x008fe400000001ff */
        /* <DEDUP_REMOVED lines=13> */
.L_x_53515:
        /* <DEDUP_REMOVED lines=12> */
.L_x_53517:
[----:B------:R-:W-:Y:S05]  /*15140*/  BSYNC.RECONVERGENT B2 ;  /* 0x0000000000027941 */ /* 0x000fea0003800200 */
.L_x_53516:
        /* <DEDUP_REMOVED lines=62> */
.L_x_53514:
[----:B------:R-:W-:Y:S05]  /*15530*/  BSYNC.RECONVERGENT B1 ;  /* 0x0000000000017941 */ /* 0x000fea0003800200 */
.L_x_53513:
        /* <DEDUP_REMOVED lines=8> */
[----:B------:R-:W3:Y:S03]  /*155c0*/  LDC R215, c[0x0][0x408] ;  /* 0x00010200ffd77b82 */ /* 0x000ee60000000800 */
[----:B0-----:R-:W-:Y:S01]  /*155d0*/  FSETP.GTU.FTZ.AND P0, PT, R3, R217, PT ;  /* 0x000000d90300720b */ /* 0x001fe20003f1c000 */
[----:B-----5:R-:W-:-:S05]  /*155e0*/  HADD2.F32 R3, -RZ, R176.H0_H0 ;  /* 0x200000b0ff037230 */ /* 0x020fca0000004100 */
[----:B------:R-:W-:-:S04]  /*155f0*/  FMUL.FTZ R3, R3, R212 ;  /* 0x000000d403037220 */ /* 0x000fc80000410000 */
[----:B---3--:R-:W-:-:S05]  /*15600*/  FMUL.FTZ R3, R3, R215 ;  /* 0x000000d703037220 */ /* 0x008fca0000410000 */
        /* <DEDUP_REMOVED lines=14> */
.L_x_53520:
        /* <DEDUP_REMOVED lines=12> */
.L_x_53522:
[----:B------:R-:W-:Y:S05]  /*157b0*/  BSYNC.RECONVERGENT B2 ;  /* 0x0000000000027941 */ /* 0x000fea0003800200 */
.L_x_53521:
[----:B-12---:R-:W-:Y:S01]  /*157c0*/  IMAD.WIDE.U32 R236, R10, -0x2daee0ad, RZ ;  /* 0xd2511f530aec7825 */ /* 0x006fe200078e00ff */
        /* <DEDUP_REMOVED lines=61> */
.L_x_53519:
[----:B------:R-:W-:Y:S05]  /*15ba0*/  BSYNC.RECONVERGENT B1 ;  /* 0x0000000000017941 */ /* 0x000fea0003800200 */
.L_x_53518:
        /* <DEDUP_REMOVED lines=22> */
.L_x_53525:
        /* <DEDUP_REMOVED lines=12> */
.L_x_53527:
[----:B------:R-:W-:Y:S05]  /*15dd0*/  BSYNC.RECONVERGENT B2 ;  /* 0x0000000000027941 */ /* 0x000fea0003800200 */
.L_x_53526:
        /* <DEDUP_REMOVED lines=62> */
.L_x_53524:
[----:B------:R-:W-:Y:S05]  /*161c0*/  BSYNC.RECONVERGENT B1 ;  /* 0x0000000000017941 */ /* 0x000fea0003800200 */
.L_x_53523:
        /* <DEDUP_REMOVED lines=22> */
.L_x_53530:
        /* <DEDUP_REMOVED lines=12> */
.L_x_53532:
[----:B------:R-:W-:Y:S05]  /*163f0*/  BSYNC.RECONVERGENT B2 ;  /* 0x0000000000027941 */ /* 0x000fea0003800200 */
.L_x_53531:
        /* <DEDUP_REMOVED lines=62> */
.L_x_53529:
[----:B------:R-:W-:Y:S05]  /*167e0*/  BSYNC.RECONVERGENT B1 ;  /* 0x0000000000017941 */ /* 0x000fea0003800200 */
.L_x_53528:
        /* <DEDUP_REMOVED lines=22> */
.L_x_53535:
        /* <DEDUP_REMOVED lines=12> */
.L_x_53537:
[----:B------:R-:W-:Y:S05]  /*16a10*/  BSYNC.RECONVERGENT B2 ;  /* 0x0000000000027941 */ /* 0x000fea0003800200 */
.L_x_53536:
        /* <DEDUP_REMOVED lines=62> */
.L_x_53534:
[----:B------:R-:W-:Y:S05]  /*16e00*/  BSYNC.RECONVERGENT B1 ;  /* 0x0000000000017941 */ /* 0x000fea0003800200 */
.L_x_53533:
        /* <DEDUP_REMOVED lines=22> */
.L_x_53540:
        /* <DEDUP_REMOVED lines=12> */
.L_x_53542:
[----:B------:R-:W-:Y:S05]  /*17030*/  BSYNC.RECONVERGENT B2 ;  /* 0x0000000000027941 */ /* 0x000fea0003800200 */
.L_x_53541:
        /* <DEDUP_REMOVED lines=62> */
.L_x_53539:
[----:B------:R-:W-:Y:S05]  /*17420*/  BSYNC.RECONVERGENT B1 ;  /* 0x0000000000017941 */ /* 0x000fea0003800200 */
.L_x_53538:
        /* <DEDUP_REMOVED lines=22> */
.L_x_53545:
        /* <DEDUP_REMOVED lines=12> */
.L_x_53547:
[----:B------:R-:W-:Y:S05]  /*17650*/  BSYNC.RECONVERGENT B2 ;  /* 0x0000000000027941 */ /* 0x000fea0003800200 */
.L_x_53546:
        /* <DEDUP_REMOVED lines=62> */
.L_x_53544:
[----:B------:R-:W-:Y:S05]  /*17a40*/  BSYNC.RECONVERGENT B1 ;  /* 0x0000000000017941 */ /* 0x000fea0003800200 */
.L_x_53543:
        /* <DEDUP_REMOVED lines=22> */
.L_x_53550:
        /* <DEDUP_REMOVED lines=15> */
.L_x_53552:
[----:B------:R-:W-:Y:S05]  /*17ca0*/  BSYNC.RECONVERGENT B2 ;  /* 0x0000000000027941 */ /* 0x000fea0003800200 */
.L_x_53551:
        /* <DEDUP_REMOVED lines=62> */
.L_x_53549:
[----:B------:R-:W-:Y:S05]  /*18090*/  BSYNC.RECONVERGENT B1 ;  /* 0x0000000000017941 */ /* 0x000fea0003800200 */
.L_x_53548:
        /* <DEDUP_REMOVED lines=10> */
.L_x_53512:
[----:B------:R-:W-:Y:S01]  /*18140*/  ISETP.NE.AND P0, PT, R6, 0x1, PT ;  /* 0x000000010600780c */ /* 0x000fe20003f05270 */
[----:B------:R-:W-:Y:S01]  /*18150*/  BSSY.RECONVERGENT B1, `(.L_x_53554) ;  /* 0x000005a000017945 */ /* 0x000fe20003800200 */
[----:B---3--:R-:W-:Y:S01]  /*18160*/  IMAD.MOV.U32 R173, RZ, RZ, 0x2 ;  /* 0x00000002ffad7424 */ /* 0x008fe200078e00ff */
        /* <DEDUP_REMOVED lines=13> */
.L_x_53556:
        /* <DEDUP_REMOVED lines=12> */
.L_x_53558:
[----:B------:R-:W-:Y:S05]  /*18300*/  BSYNC.RECONVERGENT B2 ;  /* 0x0000000000027941 */ /* 0x000fea0003800200 */
.L_x_53557:
        /* <DEDUP_REMOVED lines=62> */
.L_x_53555:
[----:B------:R-:W-:Y:S05]  /*186f0*/  BSYNC.RECONVERGENT B1 ;  /* 0x0000000000017941 */ /* 0x000fea0003800200 */
.L_x_53554:
        /* <DEDUP_REMOVED lines=8> */
[----:B------:R-:W3:Y:S03]  /*18780*/  LDC R215, c[0x0][0x408] ;  /* 0x00010200ffd77b82 */ /* 0x000ee60000000800 */
[----:B0-----:R-:W-:Y:S01]  /*18790*/  FSETP.GTU.FTZ.AND P0, PT, R3, R217, PT ;  /* 0x000000d90300720b */ /* 0x001fe20003f1c000 */
[----:B-----5:R-:W-:-:S03]  /*187a0*/  HADD2.F32 R3, -RZ, R176.H0_H0 ;  /* 0x200000b0ff037230 */ /* 0x020fc60000004100 */
[----:B------:R-:W-:Y:S02]  /*187b0*/  PLOP3.LUT P2, PT, P0, PT, PT, 0x8, 0x80 ;  /* 0x000000000080781c */ /* 0x000fe4000074e170 */
[----:B------:R-:W-:-:S04]  /*187c0*/  FMUL.FTZ R3, R3, R212 ;  /* 0x000000d403037220 */ /* 0x000fc80000410000 */
[----:B---3--:R-:W-:-:S05]  /*187d0*/  FMUL.FTZ R3, R3, R215 ;  /* 0x000000d703037220 */ /* 0x008fca0000410000 */
        /* <DEDUP_REMOVED lines=12> */
.L_x_53561:
        /* <DEDUP_REMOVED lines=12> */
.L_x_53563:
[----:B------:R-:W-:Y:S05]  /*18960*/  BSYNC.RECONVERGENT B2 ;  /* 0x0000000000027941 */ /* 0x000fea0003800200 */
.L_x_53562:
        /* <DEDUP_REMOVED lines=62> */
.L_x_53560:
[----:B------:R-:W-:Y:S05]  /*18d50*/  BSYNC.RECONVERGENT B1 ;  /* 0x0000000000017941 */ /* 0x000fea0003800200 */
.L_x_53559:
        /* <DEDUP_REMOVED lines=21> */
.L_x_53566:
        /* <DEDUP_REMOVED lines=12> */
.L_x_53568:
[----:B------:R-:W-:Y:S05]  /*18f70*/  BSYNC.RECONVERGENT B2 ;  /* 0x0000000000027941 */ /* 0x000fea0003800200 */
.L_x_53567:
        /* <DEDUP_REMOVED lines=62> */
.L_x_53565:
[----:B------:R-:W-:Y:S05]  /*19360*/  BSYNC.RECONVERGENT B1 ;  /* 0x0000000000017941 */ /* 0x000fea0003800200 */
.L_x_53564:
        /* <DEDUP_REMOVED lines=21> */
.L_x_53571:
        /* <DEDUP_REMOVED lines=12> */
.L_x_53573:
[----:B------:R-:W-:Y:S05]  /*19580*/  BSYNC.RECONVERGENT B2 ;  /* 0x0000000000027941 */ /* 0x000fea0003800200 */
.L_x_53572:
        /* <DEDUP_REMOVED lines=62> */
.L_x_53570:
[----:B------:R-:W-:Y:S05]  /*19970*/  BSYNC.RECONVERGENT B1 ;  /* 0x0000000000017941 */ /* 0x000fea0003800200 */
.L_x_53569:
        /* <DEDUP_REMOVED lines=21> */
.L_x_53576:
        /* <DEDUP_REMOVED lines=12> */
.L_x_53578:
[----:B------:R-:W-:Y:S05]  /*19b90*/  BSYNC.RECONVERGENT B2 ;  /* 0x0000000000027941 */ /* 0x000fea0003800200 */
.L_x_53577:
        /* <DEDUP_REMOVED lines=62> */
.L_x_53575:
[----:B------:R-:W-:Y:S05]  /*19f80*/  BSYNC.RECONVERGENT B1 ;  /* 0x0000000000017941 */ /* 0x000fea0003800200 */
.L_x_53574:
        /* <DEDUP_REMOVED lines=21> */
.L_x_53581:
        /* <DEDUP_REMOVED lines=12> */
.L_x_53583:
[----:B------:R-:W-:Y:S05]  /*1a1a0*/  BSYNC.RECONVERGENT B2 ;  /* 0x0000000000027941 */ /* 0x000fea0003800200 */
.L_x_53582:
[----:B-12---:R-:W-:Y:S01]  /*1a1b0*/  IMAD.WIDE.U32 R236, R10, -0x2daee0ad, RZ ;  /* 0xd2511f530aec7825 */ /* 0x006fe200078e00ff */
        /* <DEDUP_REMOVED lines=61> */
.L_x_53580:
[----:B------:R-:W-:Y:S05]  /*1a590*/  BSYNC.RECONVERGENT B1 ;  /* 0x0000000000017941 */ /* 0x000fea0003800200 */
.L_x_53579:
        /* <DEDUP_REMOVED lines=21> */
.L_x_53586:
        /* <DEDUP_REMOVED lines=12> */
.L_x_53588:
[----:B------:R-:W-:Y:S05]  /*1a7b0*/  BSYNC.RECONVERGENT B2 ;  /* 0x0000000000027941 */ /* 0x000fea0003800200 */
.L_x_53587:
[----:B-12---:R-:W-:Y:S01]  /*1a7c0*/  IMAD.WIDE.U32 R238, R10, -0x2daee0ad, RZ ;  /* 0xd2511f530aee7825 */ /* 0x006fe200078e00ff */
        /* <DEDUP_REMOVED lines=61> */
.L_x_53585:
[----:B------:R-:W-:Y:S05]  /*1aba0*/  BSYNC.RECONVERGENT B1 ;  /* 0x0000000000017941 */ /* 0x000fea0003800200 */
.L_x_53584:
        /* <DEDUP_REMOVED lines=21> */
.L_x_53591:
        /* <DEDUP_REMOVED lines=15> */
.L_x_53593:
[----:B------:R-:W-:Y:S05]  /*1adf0*/  BSYNC.RECONVERGENT B2 ;  /* 0x0000000000027941 */ /* 0x000fea0003800200 */
.L_x_53592:
        /* <DEDUP_REMOVED lines=62> */
.L_x_53590:
[----:B------:R-:W-:Y:S05]  /*1b1e0*/  BSYNC.RECONVERGENT B1 ;  /* 0x0000000000017941 */ /* 0x000fea0003800200 */
.L_x_53589:
        /* <DEDUP_REMOVED lines=16> */
.L_x_53553:
        /* <DEDUP_REMOVED lines=22> */
.L_x_53511:
[----:B------:R-:W-:Y:S05]  /*1b450*/  BSYNC.RECONVERGENT B0 ;  /* 0x0000000000007941 */ /* 0x000fea0003800200 */
.L_x_53510:
        /* <DEDUP_REMOVED lines=31> */
.L_x_53599:
        /* <DEDUP_REMOVED lines=12> */
.L_x_53601:
[----:B------:R-:W-:Y:S05]  /*1b710*/  BSYNC.RECONVERGENT B2 ;  /* 0x0000000000027941 */ /* 0x000fea0003800200 */
.L_x_53600:
        /* <DEDUP_REMOVED lines=62> */
.L_x_53598:
[----:B------:R-:W-:Y:S05]  /*1bb00*/  BSYNC.RECONVERGENT B1 ;  /* 0x0000000000017941 */ /* 0x000fea0003800200 */
.L_x_53597:
        /* <DEDUP_REMOVED lines=8> */
[----:B------:R-:W4:Y:S03]  /*1bb90*/  LDC R215, c[0x0][0x408] ;  /* 0x00010200ffd77b82 */ /* 0x000f260000000800 */
[----:B0-----:R-:W-:Y:S01]  /*1bba0*/  FSETP.GTU.FTZ.AND P1, PT, R3, R217, PT ;  /* 0x000000d90300720b */ /* 0x001fe20003f3c000 */
[----:B-----5:R-:W-:-:S05]  /*1bbb0*/  HADD2.F32 R3, -RZ, R184.H0_H0 ;  /* 0x200000b8ff037230 */ /* 0x020fca0000004100 */
[----:B------:R-:W-:-:S04]  /*1bbc0*/  FMUL.FTZ R3, R3, R212 ;  /* 0x000000d403037220 */ /* 0x000fc80000410000 */
[----:B----4-:R-:W-:-:S05]  /*1bbd0*/  FMUL.FTZ R3, R3, R215 ;  /* 0x000000d703037220 */ /* 0x010fca0000410000 */
        /* <DEDUP_REMOVED lines=14> */
.L_x_53604:
        /* <DEDUP_REMOVED lines=12> */
.L_x_53606:
[----:B------:R-:W-:Y:S05]  /*1bd80*/  BSYNC.RECONVERGENT B2 ;  /* 0x0000000000027941 */ /* 0x000fea0003800200 */
.L_x_53605:
[----:B-123--:R-:W-:Y:S01]  /*1bd90*/  IMAD.WIDE.U32 R236, R10, -0x2daee0ad, RZ ;  /* 0xd2511f530aec7825 */ /* 0x00efe200078e00ff */
        /* <DEDUP_REMOVED lines=61> */
.L_x_53603:
[----:B------:R-:W-:Y:S05]  /*1c170*/  BSYNC.RECONVERGENT B1 ;  /* 0x0000000000017941 */ /* 0x000fea0003800200 */
.L_x_53602:
        /* <DEDUP_REMOVED lines=22> */
.L_x_53609:
        /* <DEDUP_REMOVED lines=12> */
.L_x_53611:
[----:B------:R-:W-:Y:S05]  /*1c3a0*/  BSYNC.RECONVERGENT B2 ;  /* 0x0000000000027941 */ /* 0x000fea0003800200 */
.L_x_53610:
        /* <DEDUP_REMOVED lines=62> */
.L_x_53608:
[----:B------:R-:W-:Y:S05]  /*1c790*/  BSYNC.RECONVERGENT B1 ;  /* 0x0000000000017941 */ /* 0x000fea0003800200 */
.L_x_53607:
        /* <DEDUP_REMOVED lines=22> */
.L_x_53614:
        /* <DEDUP_REMOVED lines=12> */
.L_x_53616:
[----:B------:R-:W-:Y:S05]  /*1c9c0*/  BSYNC.RECONVERGENT B2 ;  /* 0x0000000000027941 */ /* 0x000fea0003800200 */
.L_x_53615:
        /* <DEDUP_REMOVED lines=62> */
.L_x_53613:
[----:B------:R-:W-:Y:S05]  /*1cdb0*/  BSYNC.RECONVERGENT B1 ;  /* 0x0000000000017941 */ /* 0x000fea0003800200 */
.L_x_53612:
        /* <DEDUP_REMOVED lines=22> */
.L_x_53619:
        /* <DEDUP_REMOVED lines=12> */
.L_x_53621:
[----:B------:R-:W-:Y:S05]  /*1cfe0*/  BSYNC.RECONVERGENT B2 ;  /* 0x0000000000027941 */ /* 0x000fea0003800200 */
.L_x_53620:
        /* <DEDUP_REMOVED lines=62> */
.L_x_53618:
[----:B------:R-:W-:Y:S05]  /*1d3d0*/  BSYNC.RECONVERGENT B1 ;  /* 0x0000000000017941 */ /* 0x000fea0003800200 */
.L_x_53617:
        /* <DEDUP_REMOVED lines=22> */
.L_x_53624:
        /* <DEDUP_REMOVED lines=12> */
.L_x_53626:
[----:B------:R-:W-:Y:S05]  /*1d600*/  BSYNC.RECONVERGENT B2 ;  /* 0x0000000000027941 */ /* 0x000fea0003800200 */
.L_x_53625:
        /* <DEDUP_REMOVED lines=62> */
.L_x_53623:
[----:B------:R-:W-:Y:S05]  /*1d9f0*/  BSYNC.RECONVERGENT B1 ;  /* 0x0000000000017941 */ /* 0x000fea0003800200 */
.L_x_53622:
        /* <DEDUP_REMOVED lines=22> */
.L_x_53629:
        /* <DEDUP_REMOVED lines=12> */
.L_x_53631:
[----:B------:R-:W-:Y:S05]  /*1dc20*/  BSYNC.RECONVERGENT B2 ;  /* 0x0000000000027941 */ /* 0x000fea0003800200 */
.L_x_53630:
        /* <DEDUP_REMOVED lines=62> */
.L_x_53628:
[----:B------:R-:W-:Y:S05]  /*1e010*/  BSYNC.RECONVERGENT B1 ;  /* 0x0000000000017941 */ /* 0x000fea0003800200 */
.L_x_53627:
        /* <DEDUP_REMOVED lines=22> */
.L_x_53634:
        /* <DEDUP_REMOVED lines=15> */
.L_x_53636:
[----:B------:R-:W-:Y:S05]  /*1e270*/  BSYNC.RECONVERGENT B2 ;  /* 0x0000000000027941 */ /* 0x000fea0003800200 */
.L_x_53635:
        /* <DEDUP_REMOVED lines=62> */
.L_x_53633:
[----:B------:R-:W-:Y:S05]  /*1e660*/  BSYNC.RECONVERGENT B1 ;  /* 0x0000000000017941 */ /* 0x000fea0003800200 */
.L_x_53632:
        /* <DEDUP_REMOVED lines=10> */
.L_x_53596:
        /* <DEDUP_REMOVED lines=16> */
.L_x_53640:
        /* <DEDUP_REMOVED lines=12> */
.L_x_53642:
[----:B------:R-:W-:Y:S05]  /*1e8d0*/  BSYNC.RECONVERGENT B2 ;  /* 0x0000000000027941 */ /* 0x000fea0003800200 */
.L_x_53641:
        /* <DEDUP_REMOVED lines=62> */
.L_x_53639:
[----:B------:R-:W-:Y:S05]  /*1ecc0*/  BSYNC.RECONVERGENT B1 ;  /* 0x0000000000017941 */ /* 0x000fea0003800200 */
.L_x_53638:
        /* <DEDUP_REMOVED lines=13> */
[----:B------:R-:W-:Y:S01]  /*1eda0*/  FSEL R180, R3, RZ, !P1 ;  /* 0x000000ff03b47208 */ /* 0x000fe20004800000 */
[----:B------:R-:W-:Y:S01]  /*1edb0*/  IMAD.MOV.U32 R3, RZ, RZ, R4 ;  /* 0x000000ffff037224 */ /* 0x000fe200078e0004 */
[----:B------:R-:W-:-:S13]  /*1edc0*/  PLOP3.LUT P1, PT, P1, PT, PT, 0x8, 0x80 ;  /* 0x000000000080781c */ /* 0x000fda0000f2e170 */
        /* <DEDUP_REMOVED lines=10> */
.L_x_53645:
        /* <DEDUP_REMOVED lines=12> */
.L_x_53647:
[----:B------:R-:W-:Y:S05]  /*1ef30*/  BSYNC.RECONVERGENT B2 ;  /* 0x0000000000027941 */ /* 0x000fea0003800200 */
.L_x_53646:
        /* <DEDUP_REMOVED lines=62> */
.L_x_53644:
[----:B------:R-:W-:Y:S05]  /*1f320*/  BSYNC.RECONVERGENT B1 ;  /* 0x0000000000017941 */ /* 0x000fea0003800200 */
.L_x_53643:
        /* <DEDUP_REMOVED lines=21> */
.L_x_53650:
        /* <DEDUP_REMOVED lines=12> */
.L_x_53652:
[----:B------:R-:W-:Y:S05]  /*1f540*/  BSYNC.RECONVERGENT B2 ;  /* 0x0000000000027941 */ /* 0x000fea0003800200 */
.L_x_53651:
        /* <DEDUP_REMOVED lines=62> */
.L_x_53649:
[----:B------:R-:W-:Y:S05]  /*1f930*/  BSYNC.RECONVERGENT B1 ;  /* 0x0000000000017941 */ /* 0x000fea0003800200 */
.L_x_53648:
        /* <DEDUP_REMOVED lines=21> */
.L_x_53655:
        /* <DEDUP_REMOVED lines=12> */
.L_x_53657:
[----:B------:R-:W-:Y:S05]  /*1fb50*/  BSYNC.RECONVERGENT B2 ;  /* 0x0000000000027941 */ /* 0x000fea0003800200 */
.L_x_53656:
        /* <DEDUP_REMOVED lines=62> */
.L_x_53654:
[----:B------:R-:W-:Y:S05]  /*1ff40*/  BSYNC.RECONVERGENT B1 ;  /* 0x0000000000017941 */ /* 0x000fea0003800200 */
.L_x_53653:
        /* <DEDUP_REMOVED lines=21> */
.L_x_53660:
        /* <DEDUP_REMOVED lines=12> */
.L_x_53662:
[----:B------:R-:W-:Y:S05]  /*20160*/  BSYNC.RECONVERGENT B2 ;  /* 0x0000000000027941 */ /* 0x000fea0003800200 */
.L_x_53661:
        /* <DEDUP_REMOVED lines=62> */
.L_x_53659:
[----:B------:R-:W-:Y:S05]  /*20550*/  BSYNC.RECONVERGENT B1 ;  /* 0x0000000000017941 */ /* 0x000fea0003800200 */
.L_x_53658:
        /* <DEDUP_REMOVED lines=21> */
.L_x_53665:
        /* <DEDUP_REMOVED lines=12> */
.L_x_53667:
[----:B------:R-:W-:Y:S05]  /*20770*/  BSYNC.RECONVERGENT B2 ;  /* 0x0000000000027941 */ /* 0x000fea0003800200 */
.L_x_53666:
[----:B-123--:R-:W-:Y:S01]  /*20780*/  IMAD.WIDE.U32 R236, R10, -0x2daee0ad, RZ ;  /* 0xd2511f530aec7825 */ /* 0x00efe200078e00ff */
        /* <DEDUP_REMOVED lines=61> */
.L_x_53664:
[----:B------:R-:W-:Y:S05]  /*20b60*/  BSYNC.RECONVERGENT B1 ;  /* 0x0000000000017941 */ /* 0x000fea0003800200 */
.L_x_53663:
        /* <DEDUP_REMOVED lines=21> */
.L_x_53670:
        /* <DEDUP_REMOVED lines=12> */
.L_x_53672:
[----:B------:R-:W-:Y:S05]  /*20d80*/  BSYNC.RECONVERGENT B2 ;  /* 0x0000000000027941 */ /* 0x000fea0003800200 */
.L_x_53671:
[----:B-123--:R-:W-:Y:S01]  /*20d90*/  IMAD.WIDE.U32 R238, R10, -0x2daee0ad, RZ ;  /* 0xd2511f530aee7825 */ /* 0x00efe200078e00ff */
        /* <DEDUP_REMOVED lines=61> */
.L_x_53669:
[----:B------:R-:W-:Y:S05]  /*21170*/  BSYNC.RECONVERGENT B1 ;  /* 0x0000000000017941 */ /* 0x000fea0003800200 */
.L_x_53668:
        /* <DEDUP_REMOVED lines=21> */
.L_x_53675:
        /* <DEDUP_REMOVED lines=15> */
.L_x_53677:
[----:B------:R-:W-:Y:S05]  /*213c0*/  BSYNC.RECONVERGENT B2 ;  /* 0x0000000000027941 */ /* 0x000fea0003800200 */
.L_x_53676:
        /* <DEDUP_REMOVED lines=62> */
.L_x_53674:
[----:B------:R-:W-:Y:S05]  /*217b0*/  BSYNC.RECONVERGENT B1 ;  /* 0x0000000000017941 */ /* 0x000fea0003800200 */
.L_x_53673:
        /* <DEDUP_REMOVED lines=16> */
.L_x_53637:
        /* <DEDUP_REMOVED lines=22> */
.L_x_53595:
[----:B------:R-:W-:Y:S05]  /*21a20*/  BSYNC.RECONVERGENT B0 ;  /* 0x0000000000007941 */ /* 0x000fea0003800200 */
.L_x_53594:
        /* <DEDUP_REMOVED lines=31> */
.L_x_53683:
        /* <DEDUP_REMOVED lines=12> */
.L_x_53685:
[----:B------:R-:W-:Y:S05]  /*21ce0*/  BSYNC.RECONVERGENT B2 ;  /* 0x0000000000027941 */ /* 0x000fea0003800200 */
.L_x_53684:
        /* <DEDUP_REMOVED lines=62> */
.L_x_53682:
[----:B------:R-:W-:Y:S05]  /*220d0*/  BSYNC.RECONVERGENT B1 ;  /* 0x0000000000017941 */ /* 0x000fea0003800200 */
.L_x_53681:
[----:B------:R-:W0:Y:S01]  /*220e0*/  LDC R217, c[0x0][0x404] ;  /* 0x00010100ffd97b82 */ /* 0x000e220000000800 */
[----:B------:R-:W-:Y:S01]  /*220f0*/  I2FP.F32.U32 R3, R188 ;  /* 0x000000bc00037245 */ /* 0x000fe20000201000 */
[----:B------:R-:W-:Y:S01]  /*22100*/  IMAD.MOV.U32 R252, RZ, RZ, 0x2f800000 ;  /* 0x2f800000fffc7424 */ /* 0x000fe200078e00ff */
[----:B------:R-:W-:Y:S01]  /*22110*/  LOP3.LUT R0, R0, 0xfffffffd, RZ, 0xc0, !PT ;  /* 0xfffffffd00007812 */ /* 0x000fe200078ec0ff */
[----:B------:R-:W-:Y:S01]  /*22120*/  BSSY.RECONVERGENT B1, `(.L_x_53686) ;  /* 0x0000062000017945 */ /* 0x000fe20003800200 */
[----:B------:R-:W-:Y:S02]  /*22130*/  HFMA2 R6, -RZ, RZ, 0, 1.1920928955078125e-07 ;  /* 0x00000002ff067431 */ /* 0x000fe400000001ff */
        /* <DEDUP_REMOVED lines=21> */
.L_x_53688:
        /* <DEDUP_REMOVED lines=12> */
.L_x_53690:
[----:B------:R-:W-:Y:S05]  /*22350*/  BSYNC.RECONVERGENT B2 ;  /* 0x0000000000027941 */ /* 0x000fea0003800200 */
.L_x_53689:
[----:B--234-:R-:W-:Y:S01]  /*22360*/  IMAD.WIDE.U32 R236, R10, -0x2daee0ad, RZ ;  /* 0xd2511f530aec7825 */ /* 0x01cfe200078e00ff */
        /* <DEDUP_REMOVED lines=61> */
.L_x_53687:
[----:B------:R-:W-:Y:S05]  /*22740*/  BSYNC.RECONVERGENT B1 ;  /* 0x0000000000017941 */ /* 0x000fea0003800200 */
.L_x_53686:
        /* <DEDUP_REMOVED lines=22> */
.L_x_53693:
        /* <DEDUP_REMOVED lines=12> */
.L_x_53695:
[----:B------:R-:W-:Y:S05]  /*22970*/  BSYNC.RECONVERGENT B2 ;  /* 0x0000000000027941 */ /* 0x000fea0003800200 */
.L_x_53694:
        /* <DEDUP_REMOVED lines=62> */
.L_x_53692:
[----:B------:R-:W-:Y:S05]  /*22d60*/  BSYNC.RECONVERGENT B1 ;  /* 0x0000000000017941 */ /* 0x000fea0003800200 */
.L_x_53691:
        /* <DEDUP_REMOVED lines=22> */
.L_x_53698:
        /* <DEDUP_REMOVED lines=12> */
.L_x_53700:
[----:B------:R-:W-:Y:S05]  /*22f90*/  BSYNC.RECONVERGENT B2 ;  /* 0x0000000000027941 */ /* 0x000fea0003800200 */
.L_x_53699:
        /* <DEDUP_REMOVED lines=62> */
.L_x_53697:
[----:B------:R-:W-:Y:S05]  /*23380*/  BSYNC.RECONVERGENT B1 ;  /* 0x0000000000017941 */ /* 0x000fea0003800200 */
.L_x_53696:
        /* <DEDUP_REMOVED lines=22> */
.L_x_53703:
        /* <DEDUP_REMOVED lines=12> */
.L_x_53705:
[----:B------:R-:W-:Y:S05]  /*235b0*/  BSYNC.RECONVERGENT B2 ;  /* 0x0000000000027941 */ /* 0x000fea0003800200 */
.L_x_53704:
        /* <DEDUP_REMOVED lines=62> */
.L_x_53702:
[----:B------:R-:W-:Y:S05]  /*239a0*/  BSYNC.RECONVERGENT B1 ;  /* 0x0000000000017941 */ /* 0x000fea0003800200 */
.L_x_53701:
        /* <DEDUP_REMOVED lines=22> */
.L_x_53708:
        /* <DEDUP_REMOVED lines=12> */
.L_x_53710:
[----:B------:R-:W-:Y:S05]  /*23bd0*/  BSYNC.RECONVERGENT B2 ;  /* 0x0000000000027941 */ /* 0x000fea0003800200 */
.L_x_53709:
        /* <DEDUP_REMOVED lines=62> */
.L_x_53707:
[----:B------:R-:W-:Y:S05]  /*23fc0*/  BSYNC.RECONVERGENT B1 ;  /* 0x0000000000017941 */ /* 0x000fea0003800200 */
.L_x_53706:
        /* <DEDUP_REMOVED lines=22> */
.L_x_53713:
        /* <DEDUP_REMOVED lines=12> */
.L_x_53715:
[----:B------:R-:W-:Y:S05]  /*241f0*/  BSYNC.RECONVERGENT B2 ;  /* 0x0000000000027941 */ /* 0x000fea0003800200 */
.L_x_53714:
        /* <DEDUP_REMOVED lines=62> */
.L_x_53712:
[----:B------:R-:W-:Y:S05]  /*245e0*/  BSYNC.RECONVERGENT B1 ;  /* 0x0000000000017941 */ /* 0x000fea0003800200 */
.L_x_53711:
        /* <DEDUP_REMOVED lines=22> */
.L_x_53718:
        /* <DEDUP_REMOVED lines=15> */
.L_x_53720:
[----:B------:R-:W-:Y:S05]  /*24840*/  BSYNC.RECONVERGENT B2 ;  /* 0x0000000000027941 */ /* 0x000fea0003800200 */
.L_x_53719:
        /* <DEDUP_REMOVED lines=62> */
.L_x_53717:
[----:B------:R-:W-:Y:S05]  /*24c30*/  BSYNC.RECONVERGENT B1 ;  /* 0x0000000000017941 */ /* 0x000fea0003800200 */
.L_x_53716:
        /* <DEDUP_REMOVED lines=10> */
.L_x_53680:
        /* <DEDUP_REMOVED lines=16> */
.L_x_53724:
        /* <DEDUP_REMOVED lines=12> */
.L_x_53726:
[----:B------:R-:W-:Y:S05]  /*24ea0*/  BSYNC.RECONVERGENT B2 ;  /* 0x0000000000027941 */ /* 0x000fea0003800200 */
.L_x_53725:
        /* <DEDUP_REMOVED lines=62> */
.L_x_53723:
[----:B------:R-:W-:Y:S05]  /*25290*/  BSYNC.RECONVERGENT B1 ;  /* 0x0000000000017941 */ /* 0x000fea0003800200 */
.L_x_53722:
        /* <DEDUP_REMOVED lines=12> */
[----:B------:R-:W-:Y:S01]  /*25360*/  FSEL R188, R3, RZ, !P0 ;  /* 0x000000ff03bc7208 */ /* 0x000fe20004000000 */
[----:B------:R-:W-:Y:S01]  /*25370*/  IMAD.MOV.U32 R3, RZ, RZ, R4 ;  /* 0x000000ffff037224 */ /* 0x000fe200078e0004 */
[----:B------:R-:W-:-:S13]  /*25380*/  PLOP3.LUT P0, PT, P0, PT, PT, 0x8, 0x80 ;  /* 0x000000000080781c */ /* 0x000fda000070e170 */
        /* <DEDUP_REMOVED lines=11> */
.L_x_53729:
        /* <DEDUP_REMOVED lines=12> */
.L_x_53731:
[----:B------:R-:W-:Y:S05]  /*25500*/  BSYNC.RECONVERGENT B2 ;  /* 0x0000000000027941 */ /* 0x000fea0003800200 */
.L_x_53730:
        /* <DEDUP_REMOVED lines=62> */
.L_x_53728:
[----:B------:R-:W-:Y:S05]  /*258f0*/  BSYNC.RECONVERGENT B1 ;  /* 0x0000000000017941 */ /* 0x000fea0003800200 */
.L_x_53727:
        /* <DEDUP_REMOVED lines=21> */
.L_x_53734:
        /* <DEDUP_REMOVED lines=12> */
.L_x_53736:
[----:B------:R-:W-:Y:S05]  /*25b10*/  BSYNC.RECONVERGENT B2 ;  /* 0x0000000000027941 */ /* 0x000fea0003800200 */
.L_x_53735:
        /* <DEDUP_REMOVED lines=62> */
.L_x_53733:
[----:B------:R-:W-:Y:S05]  /*25f00*/  BSYNC.RECONVERGENT B1 ;  /* 0x0000000000017941 */ /* 0x000fea0003800200 */
.L_x_53732:
        /* <DEDUP_REMOVED lines=21> */
.L_x_53739:
        /* <DEDUP_REMOVED lines=12> */
.L_x_53741:
[----:B------:R-:W-:Y:S05]  /*26120*/  BSYNC.RECONVERGENT B2 ;  /* 0x0000000000027941 */ /* 0x000fea0003800200 */
.L_x_53740:
        /* <DEDUP_REMOVED lines=62> */
.L_x_53738:
[----:B------:R-:W-:Y:S05]  /*26510*/  BSYNC.RECONVERGENT B1 ;  /* 0x0000000000017941 */ /* 0x000fea0003800200 */
.L_x_53737:
        /* <DEDUP_REMOVED lines=21> */
.L_x_53744:
        /* <DEDUP_REMOVED lines=12> */
.L_x_53746:
[----:B------:R-:W-:Y:S05]  /*26730*/  BSYNC.RECONVERGENT B2 ;  /* 0x0000000000027941 */ /* 0x000fea0003800200 */
.L_x_53745:
        /* <DEDUP_REMOVED lines=62> */
.L_x_53743:
[----:B------:R-:W-:Y:S05]  /*26b20*/  BSYNC.RECONVERGENT B1 ;  /* 0x0000000000017941 */ /* 0x000fea0003800200 */
.L_x_53742:
        /* <DEDUP_REMOVED lines=21> */
.L_x_53749:
        /* <DEDUP_REMOVED lines=12> */
.L_x_53751:
[----:B------:R-:W-:Y:S05]  /*26d40*/  BSYNC.RECONVERGENT B2 ;  /* 0x0000000000027941 */ /* 0x000fea0003800200 */
.L_x_53750:
[----:B--234-:R-:W-:Y:S01]  /*26d50*/  IMAD.WIDE.U32 R236, R10, -0x2daee0ad, RZ ;  /* 0xd2511f530aec7825 */ /* 0x01cfe200078e00ff */
        /* <DEDUP_REMOVED lines=61> */
.L_x_53748:
[----:B------:R-:W-:Y:S05]  /*27130*/  BSYNC.RECONVERGENT B1 ;  /* 0x0000000000017941 */ /* 0x000fea0003800200 */
.L_x_53747:
        /* <DEDUP_REMOVED lines=21> */
.L_x_53754:
        /* <DEDUP_REMOVED lines=12> */
.L_x_53756:
[----:B------:R-:W-:Y:S05]  /*27350*/  BSYNC.RECONVERGENT B2 ;  /* 0x0000000000027941 */ /* 0x000fea0003800200 */
.L_x_53755:
        /* <DEDUP_REMOVED lines=62> */
.L_x_53753:
[----:B------:R-:W-:Y:S05]  /*27740*/  BSYNC.RECONVERGENT B1 ;  /* 0x0000000000017941 */ /* 0x000fea0003800200 */
.L_x_53752:
        /* <DEDUP_REMOVED lines=21> */
.L_x_53759:
        /* <DEDUP_REMOVED lines=15> */
.L_x_53761:
[----:B------:R-:W-:Y:S05]  /*27990*/  BSYNC.RECONVERGENT B2 ;  /* 0x0000000000027941 */ /* 0x000fea0003800200 */
.L_x_53760:
        /* <DEDUP_REMOVED lines=62> */
.L_x_53758:
[----:B------:R-:W-:Y:S05]  /*27d80*/  BSYNC.RECONVERGENT B1 ;  /* 0x0000000000017941 */ /* 0x000fea0003800200 */
.L_x_53757:
        /* <DEDUP_REMOVED lines=16> */
.L_x_53721:
        /* <DEDUP_REMOVED lines=22> */
.L_x_53679:
[----:B------:R-:W-:Y:S05]  /*27ff0*/  BSYNC.RECONVERGENT B0 ;  /* 0x0000000000007941 */ /* 0x000fea0003800200 */
.L_x_53678:
        /* <DEDUP_REMOVED lines=31> */
.L_x_53767:
        /* <DEDUP_REMOVED lines=12> */
.L_x_53769:
[----:B------:R-:W-:Y:S05]  /*282b0*/  BSYNC.RECONVERGENT B2 ;  /* 0x0000000000027941 */ /* 0x000fea0003800200 */
.L_x_53768:
        /* <DEDUP_REMOVED lines=62> */
.L_x_53766:
[----:B------:R-:W-:Y:S05]  /*286a0*/  BSYNC.RECONVERGENT B1 ;  /* 0x0000000000017941 */ /* 0x000fea0003800200 */
.L_x_53765:
[----:B------:R-:W0:Y:S01]  /*286b0*/  LDC R217, c[0x0][0x404] ;  /* 0x00010100ffd97b82 */ /* 0x000e220000000800 */
[----:B------:R-:W-:Y:S01]  /*286c0*/  I2FP.F32.U32 R3, R196 ;  /* 0x000000c400037245 */ /* 0x000fe20000201000 */
[----:B------:R-:W-:Y:S01]  /*286d0*/  IMAD.MOV.U32 R252, RZ, RZ, 0x2f800000 ;  /* 0x2f800000fffc7424 */ /* 0x000fe200078e00ff */
[----:B------:R-:W-:Y:S01]  /*286e0*/  LOP3.LUT R0, R0, 0xfffffffd, RZ, 0xc0, !PT ;  /* 0xfffffffd00007812 */ /* 0x000fe200078ec0ff */
[----:B-----5:R-:W-:Y:S01]  /*286f0*/  HADD2.F32 R6, -RZ, R200.H0_H0 ;  /* 0x200000c8ff067230 */ /* 0x020fe20000004100 */
[----:B------:R-:W-:Y:S01]  /*28700*/  BSSY.RECONVERGENT B1, `(.L_x_53770) ;  /* 0x0000061000017945 */ /* 0x000fe20003800200 */
[----:B------:R-:W-:Y:S02]  /*28710*/  FFMA.FTZ R3, R3, R252, 1.1641532182693481445e-10 ;  /* 0x2f00000003037423 */ /* 0x000fe400000100fc */
[----:B------:R-:W1:Y:S03]  /*28720*/  LDC R215, c[0x0][0x408] ;  /* 0x00010200ffd77b82 */ /* 0x000e660000000800 */
[----:B0-----:R-:W-:Y:S01]  /*28730*/  FSETP.GTU.FTZ.AND P0, PT, R3, R217, PT ;  /* 0x000000d90300720b */ /* 0x001fe20003f1c000 */
[----:B------:R-:W-:Y:S01]  /*28740*/  FMUL.FTZ R3, R6, R212 ;  /* 0x000000d406037220 */ /* 0x000fe20000410000 */
[----:B------:R-:W-:-:S03]  /*28750*/  HFMA2 R6, -RZ, RZ, 0, 1.1920928955078125e-07 ;  /* 0x00000002ff067431 */ /* 0x000fc600000001ff */
        /* <DEDUP_REMOVED lines=16> */
.L_x_53772:
        /* <DEDUP_REMOVED lines=12> */
.L_x_53774:
[----:B------:R-:W-:Y:S05]  /*28920*/  BSYNC.RECONVERGENT B2 ;  /* 0x0000000000027941 */ /* 0x000fea0003800200 */
.L_x_53773:
        /* <DEDUP_REMOVED lines=62> */
.L_x_53771:
[----:B------:R-:W-:Y:S05]  /*28d10*/  BSYNC.RECONVERGENT B1 ;  /* 0x0000000000017941 */ /* 0x000fea0003800200 */
.L_x_53770:
        /* <DEDUP_REMOVED lines=22> */
.L_x_53777:
        /* <DEDUP_REMOVED lines=12> */
.L_x_53779:
[----:B------:R-:W-:Y:S05]  /*28f40*/  BSYNC.RECONVERGENT B2 ;  /* 0x0000000000027941 */ /* 0x000fea0003800200 */
.L_x_53778:
        /* <DEDUP_REMOVED lines=62> */
.L_x_53776:
[----:B------:R-:W-:Y:S05]  /*29330*/  BSYNC.RECONVERGENT B1 ;  /* 0x0000000000017941 */ /* 0x000fea0003800200 */
.L_x_53775:
        /* <DEDUP_REMOVED lines=22> */
.L_x_53782:
        /* <DEDUP_REMOVED lines=12> */
.L_x_53784:
[----:B------:R-:W-:Y:S05]  /*29560*/  BSYNC.RECONVERGENT B2 ;  /* 0x0000000000027941 */ /* 0x000fea0003800200 */
.L_x_53783:
        /* <DEDUP_REMOVED lines=62> */
.L_x_53781:
[----:B------:R-:W-:Y:S05]  /*29950*/  BSYNC.RECONVERGENT B1 ;  /* 0x0000000000017941 */ /* 0x000fea0003800200 */
.L_x_53780:
        /* <DEDUP_REMOVED lines=22> */
.L_x_53787:
        /* <DEDUP_REMOVED lines=12> */
.L_x_53789:
[----:B------:R-:W-:Y:S05]  /*29b80*/  BSYNC.RECONVERGENT B2 ;  /* 0x0000000000027941 */ /* 0x000fea0003800200 */
.L_x_53788:
        /* <DEDUP_REMOVED lines=62> */
.L_x_53786:
[----:B------:R-:W-:Y:S05]  /*29f70*/  BSYNC.RECONVERGENT B1 ;  /* 0x0000000000017941 */ /* 0x000fea0003800200 */
.L_x_53785:
        /* <DEDUP_REMOVED lines=22> */
.L_x_53792:
        /* <DEDUP_REMOVED lines=12> */
.L_x_53794:
[----:B------:R-:W-:Y:S05]  /*2a1a0*/  BSYNC.RECONVERGENT B2 ;  /* 0x0000000000027941 */ /* 0x000fea0003800200 */
.L_x_53793:
        /* <DEDUP_REMOVED lines=62> */
.L_x_53791:
[----:B------:R-:W-:Y:S05]  /*2a590*/  BSYNC.RECONVERGENT B1 ;  /* 0x0000000000017941 */ /* 0x000fea0003800200 */
.L_x_53790:
        /* <DEDUP_REMOVED lines=22> */
.L_x_53797:
        /* <DEDUP_REMOVED lines=12> */
.L_x_53799:
[----:B------:R-:W-:Y:S05]  /*2a7c0*/  BSYNC.RECONVERGENT B2 ;  /* 0x0000000000027941 */ /* 0x000fea0003800200 */
.L_x_53798:
        /* <DEDUP_REMOVED lines=62> */
.L_x_53796:
[----:B------:R-:W-:Y:S05]  /*2abb0*/  BSYNC.RECONVERGENT B1 ;  /* 0x0000000000017941 */ /* 0x000fea0003800200 */
.L_x_53795:
        /* <DEDUP_REMOVED lines=22> */
.L_x_53802:
        /* <DEDUP_REMOVED lines=15> */
.L_x_53804:
[----:B------:R-:W-:Y:S05]  /*2ae10*/  BSYNC.RECONVERGENT B2 ;  /* 0x0000000000027941 */ /* 0x000fea0003800200 */
.L_x_53803:
        /* <DEDUP_REMOVED lines=62> */
.L_x_53801:
[----:B------:R-:W-:Y:S05]  /*2b200*/  BSYNC.RECONVERGENT B1 ;  /* 0x0000000000017941 */ /* 0x000fea0003800200 */
.L_x_53800:
        /* <DEDUP_REMOVED lines=10> */
.L_x_53764:
        /* <DEDUP_REMOVED lines=16> */
.L_x_53808:
        /* <DEDUP_REMOVED lines=12> */
.L_x_53810:
[----:B------:R-:W-:Y:S05]  /*2b470*/  BSYNC.RECONVERGENT B2 ;  /* 0x0000000000027941 */ /* 0x000fea0003800200 */
.L_x_53809:
        /* <DEDUP_REMOVED lines=62> */
.L_x_53807:
[----:B------:R-:W-:Y:S05]  /*2b860*/  BSYNC.RECONVERGENT B1 ;  /* 0x0000000000017941 */ /* 0x000fea0003800200 */
.L_x_53806:
        /* <DEDUP_REMOVED lines=26> */
.L_x_53813:
        /* <DEDUP_REMOVED lines=12> */
.L_x_53815:
[----:B------:R-:W-:Y:S05]  /*2bad0*/  BSYNC.RECONVERGENT B2 ;  /* 0x0000000000027941 */ /* 0x000fea0003800200 */
.L_x_53814:
        /* <DEDUP_REMOVED lines=62> */
.L_x_53812:
[----:B------:R-:W-:Y:S05]  /*2bec0*/  BSYNC.RECONVERGENT B1 ;  /* 0x0000000000017941 */ /* 0x000fea0003800200 */
.L_x_53811:
        /* <DEDUP_REMOVED lines=21> */
.L_x_53818:
        /* <DEDUP_REMOVED lines=12> */
.L_x_53820:
[----:B------:R-:W-:Y:S05]  /*2c0e0*/  BSYNC.RECONVERGENT B2 ;  /* 0x0000000000027941 */ /* 0x000fea0003800200 */
.L_x_53819:
        /* <DEDUP_REMOVED lines=62> */
.L_x_53817:
[----:B------:R-:W-:Y:S05]  /*2c4d0*/  BSYNC.RECONVERGENT B1 ;  /* 0x0000000000017941 */ /* 0x000fea0003800200 */
.L_x_53816:
        /* <DEDUP_REMOVED lines=21> */
.L_x_53823:
        /* <DEDUP_REMOVED lines=12> */
.L_x_53825:
[----:B------:R-:W-:Y:S05]  /*2c6f0*/  BSYNC.RECONVERGENT B2 ;  /* 0x0000000000027941 */ /* 0x000fea0003800200 */
.L_x_53824:
        /* <DEDUP_REMOVED lines=62> */
.L_x_53822:
[----:B------:R-:W-:Y:S05]  /*2cae0*/  BSYNC.RECONVERGENT B1 ;  /* 0x0000000000017941 */ /* 0x000fea0003800200 */
.L_x_53821:
        /* <DEDUP_REMOVED lines=21> */
.L_x_53828:
        /* <DEDUP_REMOVED lines=12> */
.L_x_53830:
[----:B------:R-:W-:Y:S05]  /*2cd00*/  BSYNC.RECONVERGENT B2 ;  /* 0x0000000000027941 */ /* 0x000fea0003800200 */
.L_x_53829:
        /* <DEDUP_REMOVED lines=62> */
.L_x_53827:
[----:B------:R-:W-:Y:S05]  /*2d0f0*/  BSYNC.RECONVERGENT B1 ;  /* 0x0000000000017941 */ /* 0x000fea0003800200 */
.L_x_53826:
        /* <DEDUP_REMOVED lines=21> */
.L_x_53833:
        /* <DEDUP_REMOVED lines=12> */
.L_x_53835:
[----:B------:R-:W-:Y:S05]  /*2d310*/  BSYNC.RECONVERGENT B2 ;  /* 0x0000000000027941 */ /* 0x000fea0003800200 */
.L_x_53834:
        /* <DEDUP_REMOVED lines=62> */
.L_x_53832:
[----:B------:R-:W-:Y:S05]  /*2d700*/  BSYNC.RECONVERGENT B1 ;  /* 0x0000000000017941 */ /* 0x000fea0003800200 */
.L_x_53831:
        /* <DEDUP_REMOVED lines=21> */
.L_x_53838:
        /* <DEDUP_REMOVED lines=12> */
.L_x_53840:
[----:B------:R-:W-:Y:S05]  /*2d920*/  BSYNC.RECONVERGENT B2 ;  /* 0x0000000000027941 */ /* 0x000fea0003800200 */
.L_x_53839:
        /* <DEDUP_REMOVED lines=62> */
.L_x_53837:
[----:B------:R-:W-:Y:S05]  /*2dd10*/  BSYNC.RECONVERGENT B1 ;  /* 0x0000000000017941 */ /* 0x000fea0003800200 */
.L_x_53836:
        /* <DEDUP_REMOVED lines=21> */
.L_x_53843:
        /* <DEDUP_REMOVED lines=15> */
.L_x_53845:
[----:B------:R-:W-:Y:S05]  /*2df60*/  BSYNC.RECONVERGENT B2 ;  /* 0x0000000000027941 */ /* 0x000fea0003800200 */
.L_x_53844:
        /* <DEDUP_REMOVED lines=62> */
.L_x_53842:
[----:B------:R-:W-:Y:S05]  /*2e350*/  BSYNC.RECONVERGENT B1 ;  /* 0x0000000000017941 */ /* 0x000fea0003800200 */
.L_x_53841:
        /* <DEDUP_REMOVED lines=16> */
.L_x_53805:
        /* <DEDUP_REMOVED lines=22> */
.L_x_53763:
[----:B------:R-:W-:Y:S05]  /*2e5c0*/  BSYNC.RECONVERGENT B0 ;  /* 0x0000000000007941 */ /* 0x000fea0003800200 */
.L_x_53762:
        /* <DEDUP_REMOVED lines=31> */
.L_x_53851:
        /* <DEDUP_REMOVED lines=12> */
.L_x_53853:
[----:B------:R-:W-:Y:S05]  /*2e880*/  BSYNC.RECONVERGENT B2 ;  /* 0x0000000000027941 */ /* 0x000fea0003800200 */
.L_x_53852:
        /* <DEDUP_REMOVED lines=62> */
.L_x_53850:
[----:B------:R-:W-:Y:S05]  /*2ec70*/  BSYNC.RECONVERGENT B1 ;  /* 0x0000000000017941 */ /* 0x000fea0003800200 */
.L_x_53849:
        /* <DEDUP_REMOVED lines=27> */
.L_x_53856:
        /* <DEDUP_REMOVED lines=12> */
.L_x_53858:
[----:B------:R-:W-:Y:S05]  /*2eef0*/  BSYNC.RECONVERGENT B2 ;  /* 0x0000000000027941 */ /* 0x000fea0003800200 */
.L_x_53857:
        /* <DEDUP_REMOVED lines=62> */
.L_x_53855:
[----:B------:R-:W-:Y:S05]  /*2f2e0*/  BSYNC.RECONVERGENT B1 ;  /* 0x0000000000017941 */ /* 0x000fea0003800200 */
.L_x_53854:
        /* <DEDUP_REMOVED lines=22> */
.L_x_53861:
        /* <DEDUP_REMOVED lines=12> */
.L_x_53863:
[----:B------:R-:W-:Y:S05]  /*2f510*/  BSYNC.RECONVERGENT B2 ;  /* 0x0000000000027941 */ /* 0x000fea0003800200 */
.L_x_53862:
        /* <DEDUP_REMOVED lines=62> */
.L_x_53860:
[----:B------:R-:W-:Y:S05]  /*2f900*/  BSYNC.RECONVERGENT B1 ;  /* 0x0000000000017941 */ /* 0x000fea0003800200 */
.L_x_53859:
        /* <DEDUP_REMOVED lines=22> */
.L_x_53866:
        /* <DEDUP_REMOVED lines=12> */
.L_x_53868:
[----:B------:R-:W-:Y:S05]  /*2fb30*/  BSYNC.RECONVERGENT B2 ;  /* 0x0000000000027941 */ /* 0x000fea0003800200 */
.L_x_53867:
        /* <DEDUP_REMOVED lines=62> */
.L_x_53865:
[----:B------:R-:W-:Y:S05]  /*2ff20*/  BSYNC.RECONVERGENT B1 ;  /* 0x0000000000017941 */ /* 0x000fea0003800200 */
.L_x_53864:
        /* <DEDUP_REMOVED lines=22> */
.L_x_53871:
        /* <DEDUP_REMOVED lines=12> */
.L_x_53873:
[----:B------:R-:W-:Y:S05]  /*30150*/  BSYNC.RECONVERGENT B2 ;  /* 0x0000000000027941 */ /* 0x000fea0003800200 */
.L_x_53872:
        /* <DEDUP_REMOVED lines=62> */
.L_x_53870:
[----:B------:R-:W-:Y:S05]  /*30540*/  BSYNC.RECONVERGENT B1 ;  /* 0x0000000000017941 */ /* 0x000fea0003800200 */
.L_x_53869:
        /* <DEDUP_REMOVED lines=22> */
.L_x_53876:
        /* <DEDUP_REMOVED lines=12> */
.L_x_53878:
[----:B------:R-:W-:Y:S05]  /*30770*/  BSYNC.RECONVERGENT B2 ;  /* 0x0000000000027941 */ /* 0x000fea0003800200 */
.L_x_53877:
        /* <DEDUP_REMOVED lines=62> */
.L_x_53875:
[----:B------:R-:W-:Y:S05]  /*30b60*/  BSYNC.RECONVERGENT B1 ;  /* 0x0000000000017941 */ /* 0x000fea0003800200 */
.L_x_53874:
        /* <DEDUP_REMOVED lines=22> */
.L_x_53881:
        /* <DEDUP_REMOVED lines=12> */
.L_x_53883:
[----:B------:R-:W-:Y:S05]  /*30d90*/  BSYNC.RECONVERGENT B2 ;  /* 0x0000000000027941 */ /* 0x000fea0003800200 */
.L_x_53882:
        /* <DEDUP_REMOVED lines=62> */
.L_x_53880:
[----:B------:R-:W-:Y:S05]  /*31180*/  BSYNC.RECONVERGENT B1 ;  /* 0x0000000000017941 */ /* 0x000fea0003800200 */
.L_x_53879:
        /* <DEDUP_REMOVED lines=22> */
.L_x_53886:
        /* <DEDUP_REMOVED lines=15> */
.L_x_53888:
[----:B------:R-:W-:Y:S05]  /*313e0*/  BSYNC.RECONVERGENT B2 ;  /* 0x0000000000027941 */ /* 0x000fea0003800200 */
.L_x_53887:
        /* <DEDUP_REMOVED lines=62> */
.L_x_53885:
[----:B------:R-:W-:Y:S05]  /*317d0*/  BSYNC.RECONVERGENT B1 ;  /* 0x0000000000017941 */ /* 0x000fea0003800200 */
.L_x_53884:
        /* <DEDUP_REMOVED lines=10> */
.L_x_53848:
        /* <DEDUP_REMOVED lines=16> */
.L_x_53892:
        /* <DEDUP_REMOVED lines=12> */
.L_x_53894:
[----:B------:R-:W-:Y:S05]  /*31a40*/  BSYNC.RECONVERGENT B2 ;  /* 0x0000000000027941 */ /* 0x000fea0003800200 */
.L_x_53893:
        /* <DEDUP_REMOVED lines=62> */
.L_x_53891:
[----:B------:R-:W-:Y:S05]  /*31e30*/  BSYNC.RECONVERGENT B1 ;  /* 0x0000000000017941 */ /* 0x000fea0003800200 */
.L_x_53890:
        /* <DEDUP_REMOVED lines=26> */
.L_x_53897:
        /* <DEDUP_REMOVED lines=12> */
.L_x_53899:
[----:B------:R-:W-:Y:S05]  /*320a0*/  BSYNC.RECONVERGENT B2 ;  /* 0x0000000000027941 */ /* 0x000fea0003800200 */
.L_x_53898:
        /* <DEDUP_REMOVED lines=62> */
.L_x_53896:
[----:B------:R-:W-:Y:S05]  /*32490*/  BSYNC.RECONVERGENT B1 ;  /* 0x0000000000017941 */ /* 0x000fea0003800200 */
.L_x_53895:
        /* <DEDUP_REMOVED lines=21> */
.L_x_53902:
        /* <DEDUP_REMOVED lines=12> */
.L_x_53904:
[----:B------:R-:W-:Y:S05]  /*326b0*/  BSYNC.RECONVERGENT B2 ;  /* 0x0000000000027941 */ /* 0x000fea0003800200 */
.L_x_53903:
        /* <DEDUP_REMOVED lines=62> */
.L_x_53901:
[----:B------:R-:W-:Y:S05]  /*32aa0*/  BSYNC.RECONVERGENT B1 ;  /* 0x0000000000017941 */ /* 0x000fea0003800200 */
.L_x_53900:
        /* <DEDUP_REMOVED lines=21> */
.L_x_53907:
        /* <DEDUP_REMOVED lines=12> */
.L_x_53909:
[----:B------:R-:W-:Y:S05]  /*32cc0*/  BSYNC.RECONVERGENT B2 ;  /* 0x0000000000027941 */ /* 0x000fea0003800200 */
.L_x_53908:
        /* <DEDUP_REMOVED lines=62> */
.L_x_53906:
[----:B------:R-:W-:Y:S05]  /*330b0*/  BSYNC.RECONVERGENT B1 ;  /* 0x0000000000017941 */ /* 0x000fea0003800200 */
.L_x_53905:
        /* <DEDUP_REMOVED lines=21> */
.L_x_53912:
        /* <DEDUP_REMOVED lines=12> */
.L_x_53914:
[----:B------:R-:W-:Y:S05]  /*332d0*/  BSYNC.RECONVERGENT B2 ;  /* 0x0000000000027941 */ /* 0x000fea0003800200 */
.L_x_53913:
        /* <DEDUP_REMOVED lines=62> */
.L_x_53911:
[----:B------:R-:W-:Y:S05]  /*336c0*/  BSYNC.RECONVERGENT B1 ;  /* 0x0000000000017941 */ /* 0x000fea0003800200 */
.L_x_53910:
        /* <DEDUP_REMOVED lines=21> */
.L_x_53917:
        /* <DEDUP_REMOVED lines=12> */
.L_x_53919:
[----:B------:R-:W-:Y:S05]  /*338e0*/  BSYNC.RECONVERGENT B2 ;  /* 0x0000000000027941 */ /* 0x000fea0003800200 */
.L_x_53918:
        /* <DEDUP_REMOVED lines=62> */
.L_x_53916:
[----:B------:R-:W-:Y:S05]  /*33cd0*/  BSYNC.RECONVERGENT B1 ;  /* 0x0000000000017941 */ /* 0x000fea0003800200 */
.L_x_53915:
        /* <DEDUP_REMOVED lines=21> */
.L_x_53922:
        /* <DEDUP_REMOVED lines=12> */
.L_x_53924:
[----:B------:R-:W-:Y:S05]  /*33ef0*/  BSYNC.RECONVERGENT B2 ;  /* 0x0000000000027941 */ /* 0x000fea0003800200 */
.L_x_53923:
        /* <DEDUP_REMOVED lines=62> */
.L_x_53921:
[----:B------:R-:W-:Y:S05]  /*342e0*/  BSYNC.RECONVERGENT B1 ;  /* 0x0000000000017941 */ /* 0x000fea0003800200 */
.L_x_53920:
        /* <DEDUP_REMOVED lines=21> */
.L_x_53927:
        /* <DEDUP_REMOVED lines=15> */
.L_x_53929:
[----:B------:R-:W-:Y:S05]  /*34530*/  BSYNC.RECONVERGENT B2 ;  /* 0x0000000000027941 */ /* 0x000fea0003800200 */
.L_x_53928:
        /* <DEDUP_REMOVED lines=62> */
.L_x_53926:
[----:B------:R-:W-:Y:S05]  /*34920*/  BSYNC.RECONVERGENT B1 ;  /* 0x0000000000017941 */ /* 0x000fea0003800200 */
.L_x_53925:
        /* <DEDUP_REMOVED lines=16> */
.L_x_53889:
        /* <DEDUP_REMOVED lines=21> */
.L_x_53847:
[----:B------:R-:W-:Y:S05]  /*34b80*/  BSYNC.RECONVERGENT B0 ;  /* 0x0000000000007941 */ /* 0x000fea0003800200 */
.L_x_53846:
        /* <DEDUP_REMOVED lines=233> */
.L_x_53959:
        /* <DEDUP_REMOVED lines=60> */
.L_x_53932:
[----:B------:R-:W-:Y:S05]  /*35de0*/  BSYNC.RECONVERGENT B0 ;  /* 0x0000000000007941 */ /* 0x000fea0003800200 */
.L_x_53931:
        /* <DEDUP_REMOVED lines=45> */
.L_x_53934:
[----:B------:R-:W-:Y:S05]  /*360c0*/  BSYNC.RECONVERGENT B0 ;  /* 0x0000000000007941 */ /* 0x000fea0003800200 */
.L_x_53933:
        /* <DEDUP_REMOVED lines=45> */
.L_x_53936:
[----:B------:R-:W-:Y:S05]  /*363a0*/  BSYNC.RECONVERGENT B0 ;  /* 0x0000000000007941 */ /* 0x000fea0003800200 */
.L_x_53935:
        /* <DEDUP_REMOVED lines=45> */
.L_x_53938:
[----:B------:R-:W-:Y:S05]  /*36680*/  BSYNC.RECONVERGENT B0 ;  /* 0x0000000000007941 */ /* 0x000fea0003800200 */
.L_x_53937:
        /* <DEDUP_REMOVED lines=39> */
.L_x_53940:
[----:B------:R-:W-:Y:S05]  /*36900*/  BSYNC.RECONVERGENT B0 ;  /* 0x0000000000007941 */ /* 0x000fea0003800200 */
.L_x_53939:
        /* <DEDUP_REMOVED lines=35> */
.L_x_53942:
[----:B------:R-:W-:Y:S05]  /*36b40*/  BSYNC.RECONVERGENT B0 ;  /* 0x0000000000007941 */ /* 0x000fea0003800200 */
.L_x_53941:
        /* <DEDUP_REMOVED lines=35> */
.L_x_53944:
[----:B------:R-:W-:Y:S05]  /*36d80*/  BSYNC.RECONVERGENT B0 ;  /* 0x0000000000007941 */ /* 0x000fea0003800200 */
.L_x_53943:
        /* <DEDUP_REMOVED lines=34> */
.L_x_53946:
[----:B------:R-:W-:Y:S05]  /*36fb0*/  BSYNC.RECONVERGENT B0 ;  /* 0x0000000000007941 */ /* 0x000fea0003800200 */
.L_x_53945:
[----:B01234-:R-:W0:Y:S02]  /*36fc0*/  LDC.64 R212, c[0x0][0x380] ;  /* 0x0000e000ffd47b82 */ /* 0x01fe240000000a00 */
[----:B0-----:R-:W-:-:S05]  /*36fd0*/  IMAD R219, R212, 0x4, R219 ;  /* 0x00000004d4db7824 */ /* 0x001fca00078e02db */
[----:B------:R-:W-:-:S13]  /*36fe0*/  ISETP.GE.AND P0, PT, R219, R213, PT ;  /* 0x000000d5db00720c */ /* 0x000fda0003f06270 */
[----:B------:R-:W-:Y:S05]  /*36ff0*/  @!P0 BRA `(.L_x_53947) ;  /* 0xfffffca800f88947 */ /* 0x000fea000383ffff */
[----:B------:R-:W-:Y:S05]  /*37000*/  EXIT ;  /* 0x000000000000794d */ /* 0x000fea0003800000 */
.L_x_53930:
        /* <DEDUP_REMOVED lines=8> */
.L_x_53949:
[----:B------:R-:W-:Y:S05]  /*37090*/  BSYNC B0 ;  /* 0x0000000000007941 */ /* 0x000fea0003800000 */
.L_x_53948:
        /* <DEDUP_REMOVED lines=9> */
.L_x_53950:
[----:B------:R-:W-:Y:S02]  /*37130*/  IMAD.MOV.U32 R214, RZ, RZ, 0x4 ;  /* 0x00000004ffd67424 */ /* 0x000fe400078e00ff */
[----:B------:R-:W-:Y:S01]  /*37140*/  FADD.FTZ R215, R215, R212 ;  /* 0x000000d4d7d77221 */ /* 0x000fe20000010000 */
[----:B------:R-:W-:-:S04]  /*37150*/  MOV R212, 0xffffffff ;  /* 0xffffffff00d47802 */ /* 0x000fc80000000f00 */
[----:B------:R-:W-:-:S07]  /*37160*/  MOV R237, R215 ;  /* 0x000000d700ed7202 */ /* 0x000fce0000000f00 */
[----:B------:R-:W-:Y:S05]  /*37170*/  WARPSYNC.COLLECTIVE R212, `(.L_x_53951) ;  /* 0x00000000d4087348 */ /* 0x000fea0003c00000 */
[----:B------:R0:W1:Y:S02]  /*37180*/  SHFL.BFLY P6, R212, R237, R214, R213 ;  /* 0x0c0000d6edd47389 */ /* 0x00006400000c00d5 */
[----:B01----:R-:W-:Y:S05]  /*37190*/  ENDCOLLECTIVE ;  /* 0x000000000000791b */ /* 0x003fea0003800000 */
.L_x_53951:
[----:B------:R-:W-:Y:S02]  /*371a0*/  HFMA2 R214, -RZ, RZ, 0, 4.76837158203125e-07 ;  /* 0x00000008ffd67431 */ /* 0x000fe400000001ff */
[----:B------:R-:W-:Y:S01]  /*371b0*/  FADD.FTZ R215, R215, R212 ;  /* 0x000000d4d7d77221 */ /* 0x000fe20000010000 */
[----:B------:R-:W-:-:S03]  /*371c0*/  IMAD.MOV.U32 R212, RZ, RZ, -0x1 ;  /* 0xffffffffffd47424 */ /* 0x000fc600078e00ff */
[----:B------:R-:W-:-:S07]  /*371d0*/  IMAD.MOV.U32 R237, RZ, RZ, R215 ;  /* 0x000000ffffed7224 */ /* 0x000fce00078e00d7 */
[----:B------:R-:W-:Y:S05]  /*371e0*/  WARPSYNC.COLLECTIVE R212, `(.L_x_53952) ;  /* 0x00000000d4087348 */ /* 0x000fea0003c00000 */
[----:B------:R0:W1:Y:S02]  /*371f0*/  SHFL.BFLY P6, R212, R237, R214, R213 ;  /* 0x0c0000d6edd47389 */ /* 0x00006400000c00d5 */
[----:B01----:R-:W-:Y:S05]  /*37200*/  ENDCOLLECTIVE ;  /* 0x000000000000791b */ /* 0x003fea0003800000 */
.L_x_53952:
[----:B------:R-:W-:Y:S02]  /*37210*/  IMAD.MOV.U32 R214, RZ, RZ, 0x10 ;  /* 0x00000010ffd67424 */ /* 0x000fe400078e00ff */
[----:B------:R-:W-:Y:S01]  /*37220*/  FADD.FTZ R215, R215, R212 ;  /* 0x000000d4d7d77221 */ /* 0x000fe20000010000 */
[----:B------:R-:W-:-:S04]  /*37230*/  MOV R212, 0xffffffff ;  /* 0xffffffff00d47802 */ /* 0x000fc80000000f00 */
[----:B------:R-:W-:-:S07]  /*37240*/  MOV R237, R215 ;  /* 0x000000d700ed7202 */ /* 0x000fce0000000f00 */
[----:B------:R-:W-:Y:S05]  /*37250*/  WARPSYNC.COLLECTIVE R212, `(.L_x_53953) ;  /* 0x00000000d4087348 */ /* 0x000fea0003c00000 */
[----:B------:R0:W1:Y:S02]  /*37260*/  SHFL.BFLY P6, R212, R237, R214, R213 ;  /* 0x0c0000d6edd47389 */ /* 0x00006400000c00d5 */
[----:B01----:R-:W-:Y:S05]  /*37270*/  ENDCOLLECTIVE ;  /* 0x000000000000791b */ /* 0x003fea0003800000 */
.L_x_53953:
        /* <DEDUP_REMOVED lines=140> */
.L_x_53954:
[----:B------:R-:W-:Y:S02]  /*37b40*/  HFMA2 R214, -RZ, RZ, 0, 1.1920928955078125e-07 ;  /* 0x00000002ffd67431 */ /* 0x000fe400000001ff */
[----:B------:R-:W-:Y:S01]  /*37b50*/  FADD.FTZ R217, R217, R212 ;  /* 0x000000d4d9d97221 */ /* 0x000fe20000010000 */
[----:B------:R-:W-:-:S03]  /*37b60*/  IMAD.MOV.U32 R212, RZ, RZ, -0x1 ;  /* 0xffffffffffd47424 */ /* 0x000fc600078e00ff */
[----:B------:R-:W-:-:S07]  /*37b70*/  IMAD.MOV.U32 R237, RZ, RZ, R217 ;  /* 0x000000ffffed7224 */ /* 0x000fce00078e00d9 */
[----:B------:R-:W-:Y:S05]  /*37b80*/  WARPSYNC.COLLECTIVE R212, `(.L_x_53955) ;  /* 0x00000000d4087348 */ /* 0x000fea0003c00000 */
[----:B------:R0:W1:Y:S02]  /*37b90*/  SHFL.BFLY P6, R212, R237, R214, R213 ;  /* 0x0c0000d6edd47389 */ /* 0x00006400000c00d5 */
[----:B01----:R-:W-:Y:S05]  /*37ba0*/  ENDCOLLECTIVE ;  /* 0x000000000000791b */ /* 0x003fea0003800000 */
.L_x_53955:
[----:B------:R-:W-:Y:S02]  /*37bb0*/  IMAD.MOV.U32 R214, RZ, RZ, 0x4 ;  /* 0x00000004ffd67424 */ /* 0x000fe400078e00ff */
[----:B------:R-:W-:Y:S01]  /*37bc0*/  FADD.FTZ R217, R217, R212 ;  /* 0x000000d4d9d97221 */ /* 0x000fe20000010000 */
[----:B------:R-:W-:-:S04]  /*37bd0*/  MOV R212, 0xffffffff ;  /* 0xffffffff00d47802 */ /* 0x000fc80000000f00 */
[----:B------:R-:W-:-:S07]  /*37be0*/  MOV R237, R217 ;  /* 0x000000d900ed7202 */ /* 0x000fce0000000f00 */
[----:B------:R-:W-:Y:S05]  /*37bf0*/  WARPSYNC.COLLECTIVE R212, `(.L_x_53956) ;  /* 0x00000000d4087348 */ /* 0x000fea0003c00000 */
[----:B------:R0:W1:Y:S02]  /*37c00*/  SHFL.BFLY P6, R212, R237, R214, R213 ;  /* 0x0c0000d6edd47389 */ /* 0x00006400000c00d5 */
[----:B01----:R-:W-:Y:S05]  /*37c10*/  ENDCOLLECTIVE ;  /* 0x000000000000791b */ /* 0x003fea0003800000 */
.L_x_53956:
[----:B------:R-:W-:Y:S02]  /*37c20*/  HFMA2 R214, -RZ, RZ, 0, 4.76837158203125e-07 ;  /* 0x00000008ffd67431 */ /* 0x000fe400000001ff */
[----:B------:R-:W-:Y:S01]  /*37c30*/  FADD.FTZ R217, R217, R212 ;  /* 0x000000d4d9d97221 */ /* 0x000fe20000010000 */
[----:B------:R-:W-:-:S03]  /*37c40*/  IMAD.MOV.U32 R212, RZ, RZ, -0x1 ;  /* 0xffffffffffd47424 */ /* 0x000fc600078e00ff */
[----:B------:R-:W-:-:S07]  /*37c50*/  IMAD.MOV.U32 R237, RZ, RZ, R217 ;  /* 0x000000ffffed7224 */ /* 0x000fce00078e00d9 */
[----:B------:R-:W-:Y:S05]  /*37c60*/  WARPSYNC.COLLECTIVE R212, `(.L_x_53957) ;  /* 0x00000000d4087348 */ /* 0x000fea0003c00000 */
[----:B------:R0:W1:Y:S02]  /*37c70*/  SHFL.BFLY P6, R212, R237, R214, R213 ;  /* 0x0c0000d6edd47389 */ /* 0x00006400000c00d5 */
[----:B01----:R-:W-:Y:S05]  /*37c80*/  ENDCOLLECTIVE ;  /* 0x000000000000791b */ /* 0x003fea0003800000 */
.L_x_53957:
[----:B------:R-:W-:Y:S02]  /*37c90*/  IMAD.MOV.U32 R214, RZ, RZ, 0x10 ;  /* 0x00000010ffd67424 */ /* 0x000fe400078e00ff */
[----:B------:R-:W-:Y:S01]  /*37ca0*/  FADD.FTZ R217, R217, R212 ;  /* 0x000000d4d9d97221 */ /* 0x000fe20000010000 */
[----:B------:R-:W-:-:S04]  /*37cb0*/  MOV R212, 0xffffffff ;  /* 0xffffffff00d47802 */ /* 0x000fc80000000f00 */
[----:B------:R-:W-:-:S07]  /*37cc0*/  MOV R237, R217 ;  /* 0x000000d900ed7202 */ /* 0x000fce0000000f00 */
[----:B------:R-:W-:Y:S05]  /*37cd0*/  WARPSYNC.COLLECTIVE R212, `(.L_x_53958) ;  /* 0x00000000d4087348 */ /* 0x000fea0003c00000 */
[----:B------:R0:W1:Y:S02]  /*37ce0*/  SHFL.BFLY P6, R212, R237, R214, R213 ;  /* 0x0c0000d6edd47389 */ /* 0x00006400000c00d5 */
[----:B01----:R-:W-:Y:S05]  /*37cf0*/  ENDCOLLECTIVE ;  /* 0x000000000000791b */ /* 0x003fea0003800000 */
.L_x_53958:
[----:B------:R-:W-:Y:S05]  /*37d00*/  BRA `(.L_x_53959) ;  /* 0xffffffdc00447947 */ /* 0x000fea000383ffff */
.L_x_53960:
        /* <DEDUP_REMOVED lines=15> */
.L_x_71544:


//--------------------- .text._ZN10layer_norm13ln_fwd_kernelINS_13Kernel_traitsIf6__halffS2_fjLj2048ELj1ELj4ELj1ELj16ENS_18Kernel_traits_baseILj2048EfS2_fS2_fjLj128EEEEELb1ELb1ELb0ELb1EEEvNS_9FwdParamsE --------------------------
	.section	.text._ZN10layer_norm13ln_fwd_kernelINS_13Kernel_traitsIf6__halffS2_fjLj2048ELj1ELj4ELj1ELj16ENS_18Kernel_traits_baseILj2048EfS2_fS2_fjLj128EEEEELb1ELb1ELb0ELb1EEEvNS_9FwdParamsE,"ax",@progbits
	.align	128
        .global         _ZN10layer_norm13ln_fwd_kernelINS_13Kernel_traitsIf6__halffS2_fjLj2048ELj1ELj4ELj1ELj16ENS_18Kernel_traits_baseILj2048EfS2_fS2_fjLj128EEEEELb1ELb1ELb0ELb1EEEvNS_9FwdParamsE
        .type           _ZN10layer_norm13ln_fwd_kernelINS_13Kernel_traitsIf6__halffS2_fjLj2048ELj1ELj4ELj1ELj16ENS_18Kernel_traits_baseILj2048EfS2_fS2_fjLj128EEEEELb1ELb1ELb0ELb1EEEvNS_9FwdParamsE,@function
        .size           _ZN10layer_norm13ln_fwd_kernelINS_13Kernel_traitsIf6__halffS2_fjLj2048ELj1ELj4ELj1ELj16ENS_18Kernel_traits_baseILj2048EfS2_fS2_fjLj128EEEEELb1ELb1ELb0ELb1EEEvNS_9FwdParamsE,(.L_x_71545 - _ZN10layer_norm13ln_fwd_kernelINS_13Kernel_traitsIf6__halffS2_fjLj2048ELj1ELj4ELj1ELj16ENS_18Kernel_traits_baseILj2048EfS2_fS2_fjLj128EEEEELb1ELb1ELb0ELb1EEEvNS_9FwdParamsE)
        .other          _ZN10layer_norm13ln_fwd_kernelINS_13Kernel_traitsIf6__halffS2_fjLj2048ELj1ELj4ELj1ELj16ENS_18Kernel_traits_baseILj2048EfS2_fS2_fjLj128EEEEELb1ELb1ELb0ELb1EEEvNS_9FwdParamsE,@"STO_CUDA_ENTRY STV_DEFAULT"
_ZN10layer_norm13ln_fwd_kernelINS_13Kernel_traitsIf6__halffS2_fjLj2048ELj1ELj4ELj1ELj16ENS_18Kernel_traits_baseILj2048EfS2_fS2_fjLj128EEEEELb1ELb1ELb0ELb1EEEvNS_9FwdParamsE:
.text._ZN10layer_norm13ln_fwd_kernelINS_13Kernel_traitsIf6__halffS2_fjLj2048ELj1ELj4ELj1ELj16ENS_18Kernel_traits_baseILj2048EfS2_fS2_fjLj128EEEEELb1ELb1ELb0ELb1EEEvNS_9FwdParamsE:
        /* <DEDUP_REMOVED lines=117> */
.L_x_53961:
        /* <DEDUP_REMOVED lines=94> */
.L_x_53962:
        /* <DEDUP_REMOVED lines=88> */
.L_x_54619:
[----:B------:R-:W0:Y:S01]  /*12b0*/  S2R R235, SR_TID.X ;  /* 0x0000000000eb7919 */ /* 0x000e220000002100 */
[----:B-1----:R-:W1:Y:S01]  /*12c0*/  LDC.64 R224, c[0x0][0x390] ;  /* 0x0000e400ffe07b82 */ /* 0x002e620000000a00 */
        /* <DEDUP_REMOVED lines=22> */
[----:B------:R-:W-:Y:S01]  /*1430*/  IMAD.MOV.U32 R12, RZ, RZ, 0x3f800000 ;  /* 0x3f800000ff0c7424 */ /* 0x000fe200078e00ff */
[----:B------:R-:W-:Y:S01]  /*1440*/  MOV R213, UR4 ;  /* 0x0000000400d57c02 */ /* 0x000fe20008000f00 */
        /* <DEDUP_REMOVED lines=25> */
.L_x_71384:
[----:B------:R-:W-:Y:S05]  /*15e0*/  BRX R10 -0x15f0                                        (*"BRANCH_TARGETS .L_x_71385,.L_x_71386,.L_x_71387"*) ;  /* 0xffffffe80a847949 */ /* 0x000fea000383ffff */
.L_x_71387:
[----:B------:R-:W-:Y:S01]  /*15f0*/  VIADD R9, R221, 0x1 ;  /* 0x00000001dd097836 */ /* 0x000fe20000000000 */
[----:B------:R-:W-:Y:S01]  /*1600*/  MOV R20, R218 ;  /* 0x000000da00147202 */ /* 0x000fe20000000f00 */
[----:B------:R-:W-:Y:S01]  /*1610*/  IMAD.MOV.U32 R7, RZ, RZ, R14 ;  /* 0x000000ffff077224 */ /* 0x000fe200078e000e */
[----:B------:R-:W-:Y:S06]  /*1620*/  BRA `(.L_x_53965) ;  /* 0x0000000400187947 */ /* 0x000fec0003800000 */
.L_x_71385:
[----:B------:R-:W-:Y:S01]  /*1630*/  IMAD.MOV.U32 R20, RZ, RZ, R218 ;  /* 0x000000ffff147224 */ /* 0x000fe200078e00da */
[----:B------:R-:W-:Y:S01]  /*1640*/  MOV R9, 0x3 ;  /* 0x0000000300097802 */ /* 0x000fe20000000f00 */
[----:B------:R-:W-:Y:S01]  /*1650*/  IMAD.MOV.U32 R7, RZ, RZ, R13 ;  /* 0x000000ffff077224 */ /* 0x000fe200078e000d */
[----:B------:R-:W-:Y:S06]  /*1660*/  BRA `(.L_x_53965) ;  /* 0x0000000400087947 */ /* 0x000fec0003800000 */
.L_x_71386:
        /* <DEDUP_REMOVED lines=13> */
.L_x_53967:
[----:B------:R-:W-:Y:S05]  /*1740*/  BSYNC.RECONVERGENT B1 ;  /* 0x0000000000017941 */ /* 0x000fea0003800200 */
.L_x_53966:
[----:B------:R-:W-:Y:S01]  /*1750*/  IMAD.WIDE.U32 R10, R0, -0x326172a9, RZ ;  /* 0xcd9e8d57000a7825 */ /* 0x000fe200078e00ff */
[----:B------:R-:W-:Y:S01]  /*1760*/  LOP3.LUT R20, R5, UR5, R23, 0x96, !PT ;  /* 0x0000000505147c12 */ /* 0x000fe2000f8e9617 */
[----:B------:R-:W-:Y:S01]  /*1770*/  UIADD3 UR16, UPT, UPT, UR5, 0x76cf5d0a, URZ ;  /* 0x76cf5d0a05107890 */ /* 0x000fe2000fffe0ff */
[----:B------:R-:W-:Y:S01]  /*1780*/  MOV R7, R218 ;  /* 0x000000da00077202 */ /* 0x000fe20000000f00 */
[----:B------:R-:W-:Y:S02]  /*1790*/  UIADD3 UR15, UPT, UPT, UR4, 0x3c6ef372, URZ ;  /* 0x3c6ef372040f7890 */ /* 0x000fe4000fffe0ff */
        /* <DEDUP_REMOVED lines=46> */
[----:B------:R-:W-:-:S07]  /*1a80*/  LOP3.LUT R13, R10, UR15, R21, 0x96, !PT ;  /* 0x0000000f0a0d7c12 */ /* 0x000fce000f8e9615 */
.L_x_53965:
[----:B------:R-:W-:Y:S05]  /*1a90*/  BSYNC.RECONVERGENT B0 ;  /* 0x0000000000007941 */ /* 0x000fea0003800200 */
.L_x_53964:
        /* <DEDUP_REMOVED lines=25> */
.L_x_53970:
        /* <DEDUP_REMOVED lines=13> */
.L_x_53972:
[----:B------:R-:W-:Y:S05]  /*1d00*/  BSYNC.RECONVERGENT B1 ;  /* 0x0000000000017941 */ /* 0x000fea0003800200 */
.L_x_53971:
        /* <DEDUP_REMOVED lines=52> */
[----:B------:R-:W-:Y:S02]  /*2050*/  IMAD.MOV.U32 R20, RZ, RZ, R10 ;  /* 0x000000ffff147224 */ /* 0x000fe400078e000a */
[----:B------:R-:W-:-:S07]  /*2060*/  IMAD.MOV.U32 R22, RZ, RZ, RZ ;  /* 0x000000ffff167224 */ /* 0x000fce00078e00ff */
.L_x_53969:
[----:B------:R-:W-:Y:S05]  /*2070*/  BSYNC.RECONVERGENT B0 ;  /* 0x0000000000007941 */ /* 0x000fea0003800200 */
.L_x_53968:
        /* <DEDUP_REMOVED lines=23> */
.L_x_53975:
        /* <DEDUP_REMOVED lines=13> */
.L_x_53977:
[----:B------:R-:W-:Y:S05]  /*22c0*/  BSYNC.RECONVERGENT B1 ;  /* 0x0000000000017941 */ /* 0x000fea0003800200 */
.L_x_53976:
        /* <DEDUP_REMOVED lines=49> */
[----:B------:R-:W-:-:S03]  /*25e0*/  LOP3.LUT R14, R212, R26, R25, 0x96, !PT ;  /* 0x0000001ad40e7212 */ /* 0x000fc600078e9619 */
[----:B------:R-:W-:Y:S01]  /*25f0*/  IMAD.MOV.U32 R220, RZ, RZ, R24 ;  /* 0x000000ffffdc7224 */ /* 0x000fe200078e0018 */
[----:B------:R-:W-:Y:S01]  /*2600*/  LOP3.LUT R13, R22, UR15, R11, 0x96, !PT ;  /* 0x0000000f160d7c12 */ /* 0x000fe2000f8e960b */
[----:B------:R-:W-:Y:S01]  /*2610*/  IMAD.MOV.U32 R11, RZ, RZ, R20 ;  /* 0x000000ffff0b7224 */ /* 0x000fe200078e0014 */
[----:B------:R-:W-:-:S07]  /*2620*/  MOV R20, R10 ;  /* 0x0000000a00147202 */ /* 0x000fce0000000f00 */
.L_x_53974:
[----:B------:R-:W-:Y:S05]  /*2630*/  BSYNC.RECONVERGENT B0 ;  /* 0x0000000000007941 */ /* 0x000fea0003800200 */
.L_x_53973:
        /* <DEDUP_REMOVED lines=22> */
.L_x_53980:
        /* <DEDUP_REMOVED lines=13> */
.L_x_53982:
[----:B------:R-:W-:Y:S05]  /*2870*/  BSYNC.RECONVERGENT B1 ;  /* 0x0000000000017941 */ /* 0x000fea0003800200 */
.L_x_53981:
[----:B------:R-:W-:Y:S01]  /*2880*/  IMAD.WIDE.U32 R26, R0, -0x326172a9, RZ ;  /* 0xcd9e8d57001a7825 */ /* 0x000fe200078e00ff */
[----:B------:R-:W-:Y:S01]  /*2890*/  LOP3.LUT R10, R5, UR5, R23, 0x96, !PT ;  /* 0x00000005050a7c12 */ /* 0x000fe2000f8e9617 */
[----:B------:R-:W-:Y:S02]  /*28a0*/  UIADD3 UR16, UPT, UPT, UR5, 0x76cf5d0a, URZ ;  /* 0x76cf5d0a05107890 */ /* 0x000fe4000fffe0ff */
[----:B------:R-:W-:Y:S01]  /*28b0*/  HFMA2 R21, -RZ, RZ, 0, 0 ;  /* 0x00000000ff157431 */ /* 0x000fe200000001ff */
        /* <DEDUP_REMOVED lines=46> */
[----:B------:R-:W-:Y:S02]  /*2ba0*/  LOP3.LUT R14, R212, R26, R25, 0x96, !PT ;  /* 0x0000001ad40e7212 */ /* 0x000fe400078e9619 */
[----:B------:R-:W-:Y:S01]  /*2bb0*/  MOV R220, R24 ;  /* 0x0000001800dc7202 */ /* 0x000fe20000000f00 */
[----:B------:R-:W-:Y:S01]  /*2bc0*/  IMAD.MOV.U32 R20, RZ, RZ, R10 ;  /* 0x000000ffff147224 */ /* 0x000fe200078e000a */
[----:B------:R-:W-:-:S07]  /*2bd0*/  LOP3.LUT R13, R22, UR15, R11, 0x96, !PT ;  /* 0x0000000f160d7c12 */ /* 0x000fce000f8e960b */
.L_x_53979:
[----:B------:R-:W-:Y:S05]  /*2be0*/  BSYNC.RECONVERGENT B0 ;  /* 0x0000000000007941 */ /* 0x000fea0003800200 */
.L_x_53978:
        /* <DEDUP_REMOVED lines=22> */
.L_x_53985:
        /* <DEDUP_REMOVED lines=13> */
.L_x_53987:
[----:B------:R-:W-:Y:S05]  /*2e20*/  BSYNC.RECONVERGENT B1 ;  /* 0x0000000000017941 */ /* 0x000fea0003800200 */
.L_x_53986:
        /* <DEDUP_REMOVED lines=52> */
[----:B------:R-:W-:Y:S01]  /*3170*/  MOV R11, R20 ;  /* 0x00000014000b7202 */ /* 0x000fe20000000f00 */
[----:B------:R-:W-:-:S07]  /*3180*/  IMAD.MOV.U32 R20, RZ, RZ, R10 ;  /* 0x000000ffff147224 */ /* 0x000fce00078e000a */
.L_x_53984:
[----:B------:R-:W-:Y:S05]  /*3190*/  BSYNC.RECONVERGENT B0 ;  /* 0x0000000000007941 */ /* 0x000fea0003800200 */
.L_x_53983:
        /* <DEDUP_REMOVED lines=22> */
.L_x_53990:
        /* <DEDUP_REMOVED lines=13> */
.L_x_53992:
[----:B------:R-:W-:Y:S05]  /*33d0*/  BSYNC.RECONVERGENT B1 ;  /* 0x0000000000017941 */ /* 0x000fea0003800200 */
.L_x_53991:
        /* <DEDUP_REMOVED lines=54> */
.L_x_53989:
[----:B------:R-:W-:Y:S05]  /*3740*/  BSYNC.RECONVERGENT B0 ;  /* 0x0000000000007941 */ /* 0x000fea0003800200 */
.L_x_53988:
        /* <DEDUP_REMOVED lines=22> */
.L_x_53995:
        /* <DEDUP_REMOVED lines=13> */
.L_x_53997:
[----:B------:R-:W-:Y:S05]  /*3980*/  BSYNC.RECONVERGENT B1 ;  /* 0x0000000000017941 */ /* 0x000fea0003800200 */
.L_x_53996:
        /* <DEDUP_REMOVED lines=51> */
[----:B------:R-:W-:Y:S02]  /*3cc0*/  HFMA2 R16, -RZ, RZ, 0, 0 ;  /* 0x00000000ff107431 */ /* 0x000fe400000001ff */
[----:B------:R-:W-:Y:S02]  /*3cd0*/  IMAD.MOV.U32 R11, RZ, RZ, R20 ;  /* 0x000000ffff0b7224 */ /* 0x000fe400078e0014 */
[----:B------:R-:W-:-:S07]  /*3ce0*/  IMAD.MOV.U32 R20, RZ, RZ, R10 ;  /* 0x000000ffff147224 */ /* 0x000fce00078e000a */
.L_x_53994:
[----:B------:R-:W-:Y:S05]  /*3cf0*/  BSYNC.RECONVERGENT B0 ;  /* 0x0000000000007941 */ /* 0x000fea0003800200 */
.L_x_53993:
        /* <DEDUP_REMOVED lines=22> */
.L_x_54000:
        /* <DEDUP_REMOVED lines=15> */
.L_x_54002:
[----:B------:R-:W-:Y:S05]  /*3f50*/  BSYNC.RECONVERGENT B1 ;  /* 0x0000000000017941 */ /* 0x000fea0003800200 */
.L_x_54001:
        /* <DEDUP_REMOVED lines=51> */
[----:B------:R-:W-:Y:S02]  /*4290*/  LOP3.LUT R13, R16, UR15, R11, 0x96, !PT ;  /* 0x0000000f100d7c12 */ /* 0x000fe4000f8e960b */
[----:B------:R-:W-:Y:S01]  /*42a0*/  MOV R11, R20 ;  /* 0x00000014000b7202 */ /* 0x000fe20000000f00 */
[----:B------:R-:W-:-:S07]  /*42b0*/  IMAD.MOV.U32 R20, RZ, RZ, R10 ;  /* 0x000000ffff147224 */ /* 0x000fce00078e000a */
.L_x_53999:
[----:B------:R-:W-:Y:S05]  /*42c0*/  BSYNC.RECONVERGENT B0 ;  /* 0x0000000000007941 */ /* 0x000fea0003800200 */
.L_x_53998:
        /* <DEDUP_REMOVED lines=10> */
.L_x_53963:
        /* <DEDUP_REMOVED lines=16> */
.L_x_54006:
        /* <DEDUP_REMOVED lines=13> */
.L_x_54008:
[----:B------:R-:W-:Y:S05]  /*4540*/  BSYNC.RECONVERGENT B1 ;  /* 0x0000000000017941 */ /* 0x000fea0003800200 */
.L_x_54007:
        /* <DEDUP_REMOVED lines=51> */
[----:B------:R-:W-:-:S07]  /*4880*/  LOP3.LUT R13, R10, UR15, R21, 0x96, !PT ;  /* 0x0000000f0a0d7c12 */ /* 0x000fce000f8e9615 */
.L_x_54005:
[----:B------:R-:W-:Y:S05]  /*4890*/  BSYNC.RECONVERGENT B0 ;  /* 0x0000000000007941 */ /* 0x000fea0003800200 */
.L_x_54004:
        /* <DEDUP_REMOVED lines=8> */
[----:B------:R-:W-:Y:S01]  /*4920*/  IMAD.MOV.U32 R21, RZ, RZ, 0x2 ;  /* 0x00000002ff157424 */ /* 0x000fe200078e00ff */
[----:B------:R-:W-:Y:S01]  /*4930*/  MOV R9, R220 ;  /* 0x000000dc00097202 */ /* 0x000fe20000000f00 */
[----:B------:R-:W-:Y:S01]  /*4940*/  FMUL.FTZ R10, R10, R215 ;  /* 0x000000d70a0a7220 */ /* 0x000fe20000410000 */
[----:B------:R-:W-:-:S04]  /*4950*/  FSETP.GTU.FTZ.AND P1, PT, R7, R214, PT ;  /* 0x000000d60700720b */ /* 0x000fc80003f3c000 */
        /* <DEDUP_REMOVED lines=12> */
.L_x_54011:
        /* <DEDUP_REMOVED lines=13> */
.L_x_54013:
[----:B------:R-:W-:Y:S05]  /*4af0*/  BSYNC.RECONVERGENT B1 ;  /* 0x0000000000017941 */ /* 0x000fea0003800200 */
.L_x_54012:
        /* <DEDUP_REMOVED lines=54> */
.L_x_54010:
[----:B------:R-:W-:Y:S05]  /*4e60*/  BSYNC.RECONVERGENT B0 ;  /* 0x0000000000007941 */ /* 0x000fea0003800200 */
.L_x_54009:
        /* <DEDUP_REMOVED lines=22> */
.L_x_54016:
        /* <DEDUP_REMOVED lines=13> */
.L_x_54018:
[----:B------:R-:W-:Y:S05]  /*50a0*/  BSYNC.RECONVERGENT B1 ;  /* 0x0000000000017941 */ /* 0x000fea0003800200 */
.L_x_54017:
        /* <DEDUP_REMOVED lines=52> */
[----:B------:R-:W-:Y:S01]  /*53f0*/  MOV R11, R20 ;  /* 0x00000014000b7202 */ /* 0x000fe20000000f00 */
[----:B------:R-:W-:-:S07]  /*5400*/  IMAD.MOV.U32 R20, RZ, RZ, R10 ;  /* 0x000000ffff147224 */ /* 0x000fce00078e000a */
.L_x_54015:
[----:B------:R-:W-:Y:S05]  /*5410*/  BSYNC.RECONVERGENT B0 ;  /* 0x0000000000007941 */ /* 0x000fea0003800200 */
.L_x_54014:
        /* <DEDUP_REMOVED lines=21> */
.L_x_54021:
        /* <DEDUP_REMOVED lines=13> */
.L_x_54023:
[----:B------:R-:W-:Y:S05]  /*5640*/  BSYNC.RECONVERGENT B1 ;  /* 0x0000000000017941 */ /* 0x000fea0003800200 */
.L_x_54022:
        /* <DEDUP_REMOVED lines=54> */
.L_x_54020:
[----:B------:R-:W-:Y:S05]  /*59b0*/  BSYNC.RECONVERGENT B0 ;  /* 0x0000000000007941 */ /* 0x000fea0003800200 */
.L_x_54019:
        /* <DEDUP_REMOVED lines=21> */
.L_x_54026:
        /* <DEDUP_REMOVED lines=13> */
.L_x_54028:
[----:B------:R-:W-:Y:S05]  /*5be0*/  BSYNC.RECONVERGENT B1 ;  /* 0x0000000000017941 */ /* 0x000fea0003800200 */
.L_x_54027:
        /* <DEDUP_REMOVED lines=50> */
[----:B------:R-:W-:Y:S02]  /*5f10*/  MOV R220, R26 ;  /* 0x0000001a00dc7202 */ /* 0x000fe40000000f00 */
[----:B------:R-:W-:Y:S01]  /*5f20*/  LOP3.LUT R13, R24, UR15, R11, 0x96, !PT ;  /* 0x0000000f180d7c12 */ /* 0x000fe2000f8e960b */
[----:B------:R-:W-:Y:S02]  /*5f30*/  IMAD.MOV.U32 R11, RZ, RZ, R20 ;  /* 0x000000ffff0b7224 */ /* 0x000fe400078e0014 */
[----:B------:R-:W-:-:S07]  /*5f40*/  IMAD.MOV.U32 R20, RZ, RZ, R10 ;  /* 0x000000ffff147224 */ /* 0x000fce00078e000a */
.L_x_54025:
[----:B------:R-:W-:Y:S05]  /*5f50*/  BSYNC.RECONVERGENT B0 ;  /* 0x0000000000007941 */ /* 0x000fea0003800200 */
.L_x_54024:
        /* <DEDUP_REMOVED lines=21> */
.L_x_54031:
        /* <DEDUP_REMOVED lines=13> */
.L_x_54033:
[----:B------:R-:W-:Y:S05]  /*6180*/  BSYNC.RECONVERGENT B1 ;  /* 0x0000000000017941 */ /* 0x000fea0003800200 */
.L_x_54032:
        /* <DEDUP_REMOVED lines=51> */
[----:B------:R-:W-:Y:S01]  /*64c0*/  IMAD.MOV.U32 R20, RZ, RZ, R24 ;  /* 0x000000ffff147224 */ /* 0x000fe200078e0018 */
[----:B------:R-:W-:Y:S01]  /*64d0*/  LOP3.LUT R13, R26, UR15, R25, 0x96, !PT ;  /* 0x0000000f1a0d7c12 */ /* 0x000fe2000f8e9619 */
[----:B------:R-:W-:-:S07]  /*64e0*/  IMAD.MOV.U32 R24, RZ, RZ, RZ ;  /* 0x000000ffff187224 */ /* 0x000fce00078e00ff */
.L_x_54030:
[----:B------:R-:W-:Y:S05]  /*64f0*/  BSYNC.RECONVERGENT B0 ;  /* 0x0000000000007941 */ /* 0x000fea0003800200 */
.L_x_54029:
        /* <DEDUP_REMOVED lines=21> */
.L_x_54036:
        /* <DEDUP_REMOVED lines=13> */
.L_x_54038:
[----:B------:R-:W-:Y:S05]  /*6720*/  BSYNC.RECONVERGENT B1 ;  /* 0x0000000000017941 */ /* 0x000fea0003800200 */
.L_x_54037:
        /* <DEDUP_REMOVED lines=52> */
[----:B------:R-:W-:Y:S01]  /*6a70*/  IMAD.MOV.U32 R26, RZ, RZ, RZ ;  /* 0x000000ffff1a7224 */ /* 0x000fe200078e00ff */
[----:B------:R-:W-:-:S07]  /*6a80*/  MOV R20, R24 ;  /* 0x0000001800147202 */ /* 0x000fce0000000f00 */
.L_x_54035:
[----:B------:R-:W-:Y:S05]  /*6a90*/  BSYNC.RECONVERGENT B0 ;  /* 0x0000000000007941 */ /* 0x000fea0003800200 */
.L_x_54034:
        /* <DEDUP_REMOVED lines=21> */
.L_x_54041:
        /* <DEDUP_REMOVED lines=15> */
.L_x_54043:
[----:B------:R-:W-:Y:S05]  /*6ce0*/  BSYNC.RECONVERGENT B1 ;  /* 0x0000000000017941 */ /* 0x000fea0003800200 */
.L_x_54042:
        /* <DEDUP_REMOVED lines=48> */
[----:B------:R-:W-:Y:S02]  /*6ff0*/  LOP3.LUT R14, R212, R28, R25, 0x96, !PT ;  /* 0x0000001cd40e7212 */ /* 0x000fe400078e9619 */
[----:B------:R-:W-:Y:S01]  /*7000*/  MOV R220, R24 ;  /* 0x0000001800dc7202 */ /* 0x000fe20000000f00 */
[----:B------:R-:W-:-:S04]  /*7010*/  IMAD.WIDE.U32 R24, R13, -0x2daee0ad, RZ ;  /* 0xd2511f530d187825 */ /* 0x000fc800078e00ff */
[----:B------:R-:W-:Y:S02]  /*7020*/  IMAD.MOV.U32 R20, RZ, RZ, R24 ;  /* 0x000000ffff147224 */ /* 0x000fe400078e0018 */
[----:B------:R-:W-:Y:S01]  /*7030*/  HFMA2 R24, -RZ, RZ, 0, 0 ;  /* 0x00000000ff187431 */ /* 0x000fe200000001ff */
[----:B------:R-:W-:-:S07]  /*7040*/  LOP3.LUT R13, R26, UR15, R25, 0x96, !PT ;  /* 0x0000000f1a0d7c12 */ /* 0x000fce000f8e9619 */
.L_x_54040:
[----:B------:R-:W-:Y:S05]  /*7050*/  BSYNC.RECONVERGENT B0 ;  /* 0x0000000000007941 */ /* 0x000fea0003800200 */
.L_x_54039:
        /* <DEDUP_REMOVED lines=16> */
.L_x_54003:
[----:B------:R-:W0:Y:S01]  /*7160*/  LDC.64 R226, c[0x0][0x3a8] ;  /* 0x0000ea00ffe27b82 */ /* 0x000e220000000a00 */
[----:B------:R-:W-:Y:S02]  /*7170*/  SEL R18, RZ, 0x1000000, !P6 ;  /* 0x01000000ff127807 */ /* 0x000fe40007000000 */
[----:B------:R-:W-:Y:S02]  /*7180*/  SEL R16, RZ, 0x10000, !P5 ;  /* 0x00010000ff107807 */ /* 0x000fe40006800000 */
[----:B------:R-:W-:Y:S02]  /*7190*/  SEL R17, RZ, 0x100, !P4 ;  /* 0x00000100ff117807 */ /* 0x000fe40006000000 */
[----:B------:R-:W-:Y:S01]  /*71a0*/  ISETP.NE.AND P5, PT, R9, RZ, PT ;  /* 0x000000ff0900720c */ /* 0x000fe20003fa5270 */
        /* <DEDUP_REMOVED lines=8> */
[----:B0-----:R-:W-:-:S03]  /*7230*/  IMAD.WIDE.U32 R10, R6, 0x20, R226 ;  /* 0x00000020060a7825 */ /* 0x001fc600078e00e2 */
[----:B------:R-:W-:Y:S02]  /*7240*/  LOP3.LUT R17, R17, R16, RZ, 0xfc, !PT ;  /* 0x0000001011117212 */ /* 0x000fe400078efcff */
[----:B------:R-:W-:Y:S01]  /*7250*/  STG.E.128 desc[UR6][R10.64], R72 ;  /* 0x000000480a007986 */ /* 0x000fe2000c101d06 */
[----:B------:R-:W-:Y:S01]  /*7260*/  SEL R16, RZ, 0x1, !P6 ;  /* 0x00000001ff107807 */ /* 0x000fe20007000000 */
[C---:B-1----:R-:W-:Y:S02]  /*7270*/  IMAD.WIDE.U32 R18, R6.reuse, 0x8, R218 ;  /* 0x0000000806127825 */ /* 0x042fe400078e00da */
[----:B------:R0:W-:Y:S01]  /*7280*/  STG.E.128 desc[UR6][R10.64+0x10], R68 ;  /* 0x000010440a007986 */ /* 0x0001e2000c101d06 */
[----:B------:R-:W-:Y:S01]  /*7290*/  LOP3.LUT R16, R7, R16, RZ, 0xfc, !PT ;  /* 0x0000001007107212 */ /* 0x000fe200078efcff */
[----:B------:R-:W-:-:S04]  /*72a0*/  VIADD R7, R6, 0x20 ;  /* 0x0000002006077836 */ /* 0x000fc80000000000 */
[----:B------:R1:W-:Y:S01]  /*72b0*/  STG.E.64 desc[UR6][R18.64], R16 ;  /* 0x0000001012007986 */ /* 0x0003e2000c101b06 */
[----:B0-----:R-:W0:Y:S02]  /*72c0*/  @P0 LDC.64 R10, c[0x0][0x3a0] ;  /* 0x0000e800ff0a0b82 */ /* 0x001e240000000a00 */
[----:B0-----:R-:W-:-:S05]  /*72d0*/  @P0 IMAD.WIDE.U32 R10, R7, 0x20, R10 ;  /* 0x00000020070a0825 */ /* 0x001fca00078e000a */
[----:B------:R-:W5:Y:S04]  /*72e0*/  @P0 LDG.E.128 R80, desc[UR6][R10.64] ;  /* 0x000000060a500981 */ /* 0x000f68000c1e1d00 */
[----:B------:R0:W5:Y:S02]  /*72f0*/  @P0 LDG.E.128 R76, desc[UR6][R10.64+0x10] ;  /* 0x000010060a4c0981 */ /* 0x000164000c1e1d00 */
[----:B0-----:R-:W-:-:S05]  /*7300*/  IMAD.WIDE.U32 R10, R7, 0x10, R224 ;  /* 0x00000010070a7825 */ /* 0x001fca00078e00e0 */
[----:B-1----:R0:W5:Y:S01]  /*7310*/  LDG.E.128 R16, desc[UR6][R10.64] ;  /* 0x000000060a107981 */ /* 0x002162000c1e1d00 */
[----:B------:R-:W-:Y:S05]  /*7320*/  @!P0 BRA `(.L_x_54044) ;  /* 0x0000002c00848947 */ /* 0x000fea0003800000 */
        /* <DEDUP_REMOVED lines=16> */
.L_x_54047:
        /* <DEDUP_REMOVED lines=13> */
.L_x_54049:
[----:B------:R-:W-:Y:S05]  /*7500*/  BSYNC.RECONVERGENT B1 ;  /* 0x0000000000017941 */ /* 0x000fea0003800200 */
.L_x_54048:
        /* <DEDUP_REMOVED lines=51> */
[----:B------:R-:W-:Y:S01]  /*7840*/  IMAD.MOV.U32 R9, RZ, RZ, R20 ;  /* 0x000000ffff097224 */ /* 0x000fe200078e0014 */
[----:B------:R-:W-:-:S07]  /*7850*/  LOP3.LUT R13, R22, UR15, R11, 0x96, !PT ;  /* 0x0000000f160d7c12 */ /* 0x000fce000f8e960b */
.L_x_54046:
[----:B------:R-:W-:Y:S05]  /*7860*/  BSYNC.RECONVERGENT B0 ;  /* 0x0000000000007941 */ /* 0x000fea0003800200 */
.L_x_54045:
        /* <DEDUP_REMOVED lines=24> */
.L_x_54052:
        /* <DEDUP_REMOVED lines=13> */
.L_x_54054:
[----:B------:R-:W-:Y:S05]  /*7ac0*/  BSYNC.RECONVERGENT B1 ;  /* 0x0000000000017941 */ /* 0x000fea0003800200 */
.L_x_54053:
        /* <DEDUP_REMOVED lines=53> */
[----:B------:R-:W-:-:S07]  /*7e20*/  LOP3.LUT R13, R22, UR15, R21, 0x96, !PT ;  /* 0x0000000f160d7c12 */ /* 0x000fce000f8e9615 */
.L_x_54051:
[----:B------:R-:W-:Y:S05]  /*7e30*/  BSYNC.RECONVERGENT B0 ;  /* 0x0000000000007941 */ /* 0x000fea0003800200 */
.L_x_54050:
        /* <DEDUP_REMOVED lines=24> */
.L_x_54057:
        /* <DEDUP_REMOVED lines=13> */
.L_x_54059:
[----:B------:R-:W-:Y:S05]  /*8090*/  BSYNC.RECONVERGENT B1 ;  /* 0x0000000000017941 */ /* 0x000fea0003800200 */
.L_x_54058:
        /* <DEDUP_REMOVED lines=51> */
[----:B------:R-:W-:Y:S01]  /*83d0*/  LOP3.LUT R13, R22, UR15, R21, 0x96, !PT ;  /* 0x0000000f160d7c12 */ /* 0x000fe2000f8e9615 */
[----:B------:R-:W-:Y:S02]  /*83e0*/  HFMA2 R21, -RZ, RZ, 0, 0 ;  /* 0x00000000ff157431 */ /* 0x000fe400000001ff */
[----:B------:R-:W-:-:S07]  /*83f0*/  IMAD.MOV.U32 R10, RZ, RZ, R20 ;  /* 0x000000ffff0a7224 */ /* 0x000fce00078e0014 */
.L_x_54056:
[----:B------:R-:W-:Y:S05]  /*8400*/  BSYNC.RECONVERGENT B0 ;  /* 0x0000000000007941 */ /* 0x000fea0003800200 */
.L_x_54055:
        /* <DEDUP_REMOVED lines=22> */
.L_x_54062:
        /* <DEDUP_REMOVED lines=13> */
.L_x_54064:
[----:B------:R-:W-:Y:S05]  /*8640*/  BSYNC.RECONVERGENT B1 ;  /* 0x0000000000017941 */ /* 0x000fea0003800200 */
.L_x_54063:
        /* <DEDUP_REMOVED lines=54> */
.L_x_54061:
[----:B------:R-:W-:Y:S05]  /*89b0*/  BSYNC.RECONVERGENT B0 ;  /* 0x0000000000007941 */ /* 0x000fea0003800200 */
.L_x_54060:
        /* <DEDUP_REMOVED lines=22> */
.L_x_54067:
        /* <DEDUP_REMOVED lines=13> */
.L_x_54069:
[----:B------:R-:W-:Y:S05]  /*8bf0*/  BSYNC.RECONVERGENT B1 ;  /* 0x0000000000017941 */ /* 0x000fea0003800200 */
.L_x_54068:
        /* <DEDUP_REMOVED lines=54> */
.L_x_54066:
[----:B------:R-:W-:Y:S05]  /*8f60*/  BSYNC.RECONVERGENT B0 ;  /* 0x0000000000007941 */ /* 0x000fea0003800200 */
.L_x_54065:
        /* <DEDUP_REMOVED lines=22> */
.L_x_54072:
        /* <DEDUP_REMOVED lines=13> */
.L_x_54074:
[----:B------:R-:W-:Y:S05]  /*91a0*/  BSYNC.RECONVERGENT B1 ;  /* 0x0000000000017941 */ /* 0x000fea0003800200 */
.L_x_54073:
        /* <DEDUP_REMOVED lines=52> */
[----:B------:R-:W-:Y:S02]  /*94f0*/  IMAD.MOV.U32 R10, RZ, RZ, R16 ;  /* 0x000000ffff0a7224 */ /* 0x000fe400078e0010 */
[----:B------:R-:W-:-:S07]  /*9500*/  HFMA2 R16, -RZ, RZ, 0, 0 ;  /* 0x00000000ff107431 */ /* 0x000fce00000001ff */
.L_x_54071:
[----:B------:R-:W-:Y:S05]  /*9510*/  BSYNC.RECONVERGENT B0 ;  /* 0x0000000000007941 */ /* 0x000fea0003800200 */
.L_x_54070:
        /* <DEDUP_REMOVED lines=22> */
.L_x_54077:
        /* <DEDUP_REMOVED lines=13> */
.L_x_54079:
[----:B------:R-:W-:Y:S05]  /*9750*/  BSYNC.RECONVERGENT B1 ;  /* 0x0000000000017941 */ /* 0x000fea0003800200 */
.L_x_54078:
        /* <DEDUP_REMOVED lines=54> */
.L_x_54076:
[----:B------:R-:W-:Y:S05]  /*9ac0*/  BSYNC.RECONVERGENT B0 ;  /* 0x0000000000007941 */ /* 0x000fea0003800200 */
.L_x_54075:
        /* <DEDUP_REMOVED lines=22> */
.L_x_54082:
        /* <DEDUP_REMOVED lines=15> */
.L_x_54084:
[----:B------:R-:W-:Y:S05]  /*9d20*/  BSYNC.RECONVERGENT B1 ;  /* 0x0000000000017941 */ /* 0x000fea0003800200 */
.L_x_54083:
        /* <DEDUP_REMOVED lines=50> */
[----:B------:R-:W-:-:S03]  /*a050*/  MOV R10, R16 ;  /* 0x00000010000a7202 */ /* 0x000fc60000000f00 */
[----:B------:R-:W-:Y:S01]  /*a060*/  IMAD.MOV.U32 R220, RZ, RZ, R20 ;  /* 0x000000ffffdc7224 */ /* 0x000fe200078e0014 */
[----:B------:R-:W-:Y:S01]  /*a070*/  LOP3.LUT R14, R212, R22, R21, 0x96, !PT ;  /* 0x00000016d40e7212 */ /* 0x000fe200078e9615 */
[----:B------:R-:W-:-:S07]  /*a080*/  IMAD.MOV.U32 R22, RZ, RZ, RZ ;  /* 0x000000ffff167224 */ /* 0x000fce00078e00ff */
.L_x_54081:
[----:B------:R-:W-:Y:S05]  /*a090*/  BSYNC.RECONVERGENT B0 ;  /* 0x0000000000007941 */ /* 0x000fea0003800200 */
.L_x_54080:
        /* <DEDUP_REMOVED lines=10> */
.L_x_54044:
        /* <DEDUP_REMOVED lines=16> */
.L_x_54088:
        /* <DEDUP_REMOVED lines=13> */
.L_x_54090:
[----:B------:R-:W-:Y:S05]  /*a310*/  BSYNC.RECONVERGENT B1 ;  /* 0x0000000000017941 */ /* 0x000fea0003800200 */
.L_x_54089:
        /* <DEDUP_REMOVED lines=52> */
[----:B------:R-:W-:-:S07]  /*a660*/  IMAD.MOV.U32 R11, RZ, RZ, RZ ;  /* 0x000000ffff0b7224 */ /* 0x000fce00078e00ff */
.L_x_54087:
[----:B------:R-:W-:Y:S05]  /*a670*/  BSYNC.RECONVERGENT B0 ;  /* 0x0000000000007941 */ /* 0x000fea0003800200 */
.L_x_54086:
[----:B------:R-:W-:Y:S01]  /*a680*/  I2FP.F32.U32 R9, R9 ;  /* 0x0000000900097245 */ /* 0x000fe20000201000 */
[----:B------:R-:W-:Y:S01]  /*a690*/  BSSY.RECONVERGENT B0, `(.L_x_54091) ;  /* 0x000005a000007945 */ /* 0x000fe20003800200 */
[----:B------:R-:W-:Y:S02]  /*a6a0*/  ISETP.NE.AND P2, PT, R11, 0x1, PT ;  /* 0x000000010b00780c */ /* 0x000fe40003f45270 */
[----:B------:R-:W-:Y:S01]  /*a6b0*/  LOP3.LUT R8, R8, 0xfffffffb, RZ, 0xc0, !PT ;  /* 0xfffffffb08087812 */ /* 0x000fe200078ec0ff */
[----:B------:R-:W-:-:S05]  /*a6c0*/  FFMA.FTZ R9, R9, R234, 1.1641532182693481445e-10 ;  /* 0x2f00000009097423 */ /* 0x000fca00000100ea */
[----:B------:R-:W-:Y:S01]  /*a6d0*/  FSETP.GTU.FTZ.AND P1, PT, R9, R214, PT ;  /* 0x000000d60900720b */ /* 0x000fe20003f3c000 */
[----:B-----5:R-:W-:-:S03]  /*a6e0*/  HADD2.F32 R9, -RZ, R16.H0_H0 ;  /* 0x20000010ff097230 */ /* 0x020fc60000004100 */
[----:B------:R-:W-:Y:S02]  /*a6f0*/  PLOP3.LUT P3, PT, P1, PT, PT, 0x8, 0x80 ;  /* 0x000000000080781c */ /* 0x000fe40000f6e170 */
[----:B------:R-:W-:Y:S01]  /*a700*/  FMUL.FTZ R20, R9, R12 ;  /* 0x0000000c09147220 */ /* 0x000fe20000410000 */
[----:B------:R-:W-:-:S03]  /*a710*/  IMAD.MOV.U32 R9, RZ, RZ, R220 ;  /* 0x000000ffff097224 */ /* 0x000fc600078e00dc */
[----:B------:R-:W-:-:S05]  /*a720*/  FMUL.FTZ R20, R20, R215 ;  /* 0x000000d714147220 */ /* 0x000fca0000410000 */
[----:B------:R-:W-:Y:S01]  /*a730*/  FSEL R21, R20, RZ, !P1 ;  /* 0x000000ff14157208 */ /* 0x000fe20004800000 */
[----:B------:R-:W-:Y:S01]  /*a740*/  HFMA2 R20, -RZ, RZ, 0, 1.1920928955078125e-07 ;  /* 0x00000002ff147431 */ /* 0x000fe200000001ff */
        /* <DEDUP_REMOVED lines=10> */
.L_x_54093:
        /* <DEDUP_REMOVED lines=13> */
.L_x_54095:
[----:B------:R-:W-:Y:S05]  /*a8c0*/  BSYNC.RECONVERGENT B1 ;  /* 0x0000000000017941 */ /* 0x000fea0003800200 */
.L_x_54094:
        /* <DEDUP_REMOVED lines=52> */
[----:B------:R-:W-:Y:S02]  /*ac10*/  LOP3.LUT R13, R24, UR15, R23, 0x96, !PT ;  /* 0x0000000f180d7c12 */ /* 0x000fe4000f8e9617 */
[----:B------:R-:W-:-:S07]  /*ac20*/  MOV R10, R22 ;  /* 0x00000016000a7202 */ /* 0x000fce0000000f00 */
.L_x_54092:
[----:B------:R-:W-:Y:S05]  /*ac30*/  BSYNC.RECONVERGENT B0 ;  /* 0x0000000000007941 */ /* 0x000fea0003800200 */
.L_x_54091:
        /* <DEDUP_REMOVED lines=23> */
.L_x_54098:
        /* <DEDUP_REMOVED lines=13> */
.L_x_54100:
[----:B------:R-:W-:Y:S05]  /*ae80*/  BSYNC.RECONVERGENT B1 ;  /* 0x0000000000017941 */ /* 0x000fea0003800200 */
.L_x_54099:
        /* <DEDUP_REMOVED lines=53> */
[----:B------:R-:W-:-:S07]  /*b1e0*/  IMAD.MOV.U32 R10, RZ, RZ, R22 ;  /* 0x000000ffff0a7224 */ /* 0x000fce00078e0016 */
.L_x_54097:
[----:B------:R-:W-:Y:S05]  /*b1f0*/  BSYNC.RECONVERGENT B0 ;  /* 0x0000000000007941 */ /* 0x000fea0003800200 */
.L_x_54096:
[----:B------:R-:W-:Y:S01]  /*b200*/  I2FP.F32.U32 R9, R9 ;  /* 0x0000000900097245 */ /* 0x000fe20000201000 */
[----:B------:R-:W-:Y:S01]  /*b210*/  BSSY.RECONVERGENT B0, `(.L_x_54101) ;  /* 0x0000058000007945 */ /* 0x000fe20003800200 */
[----:B------:R-:W-:-:S03]  /*b220*/  ISETP.NE.AND P3, PT, R11, 0x1, PT ;  /* 0x000000010b00780c */ /* 0x000fc60003f65270 */
[----:B------:R-:W-:-:S05]  /*b230*/  FFMA.FTZ R9, R9, R234, 1.1641532182693481445e-10 ;  /* 0x2f00000009097423 */ /* 0x000fca00000100ea */
[----:B------:R-:W-:Y:S01]  /*b240*/  FSETP.GTU.FTZ.AND P2, PT, R9, R214, PT ;  /* 0x000000d60900720b */ /* 0x000fe20003f5c000 */
[----:B------:R-:W-:-:S03]  /*b250*/  HADD2.F32 R9, -RZ, R17.H0_H0 ;  /* 0x20000011ff097230 */ /* 0x000fc60000004100 */
[----:B------:R-:W-:Y:S02]  /*b260*/  PLOP3.LUT P1, PT, P2, PT, PT, 0x8, 0x80 ;  /* 0x000000000080781c */ /* 0x000fe4000172e170 */
[----:B------:R-:W-:Y:S01]  /*b270*/  FMUL.FTZ R16, R9, R12 ;  /* 0x0000000c09107220 */ /* 0x000fe20000410000 */
[----:B------:R-:W-:-:S03]  /*b280*/  IMAD.MOV.U32 R9, RZ, RZ, R220 ;  /* 0x000000ffff097224 */ /* 0x000fc600078e00dc */
[----:B------:R-:W-:-:S05]  /*b290*/  FMUL.FTZ R16, R16, R215 ;  /* 0x000000d710107220 */ /* 0x000fca0000410000 */
        /* <DEDUP_REMOVED lines=11> */
.L_x_54103:
        /* <DEDUP_REMOVED lines=13> */
.L_x_54105:
[----:B------:R-:W-:Y:S05]  /*b420*/  BSYNC.RECONVERGENT B1 ;  /* 0x0000000000017941 */ /* 0x000fea0003800200 */
.L_x_54104:
        /* <DEDUP_REMOVED lines=54> */
.L_x_54102:
[----:B------:R-:W-:Y:S05]  /*b790*/  BSYNC.RECONVERGENT B0 ;  /* 0x0000000000007941 */ /* 0x000fea0003800200 */
.L_x_54101:
        /* <DEDUP_REMOVED lines=21> */
.L_x_54108:
        /* <DEDUP_REMOVED lines=13> */
.L_x_54110:
[----:B------:R-:W-:Y:S05]  /*b9c0*/  BSYNC.RECONVERGENT B1 ;  /* 0x0000000000017941 */ /* 0x000fea0003800200 */
.L_x_54109:
        /* <DEDUP_REMOVED lines=54> */
.L_x_54107:
[----:B------:R-:W-:Y:S05]  /*bd30*/  BSYNC.RECONVERGENT B0 ;  /* 0x0000000000007941 */ /* 0x000fea0003800200 */
.L_x_54106:
        /* <DEDUP_REMOVED lines=21> */
.L_x_54113:
        /* <DEDUP_REMOVED lines=13> */
.L_x_54115:
[----:B------:R-:W-:Y:S05]  /*bf60*/  BSYNC.RECONVERGENT B1 ;  /* 0x0000000000017941 */ /* 0x000fea0003800200 */
.L_x_54114:
        /* <DEDUP_REMOVED lines=54> */
.L_x_54112:
[----:B------:R-:W-:Y:S05]  /*c2d0*/  BSYNC.RECONVERGENT B0 ;  /* 0x0000000000007941 */ /* 0x000fea0003800200 */
.L_x_54111:
        /* <DEDUP_REMOVED lines=21> */
.L_x_54118:
        /* <DEDUP_REMOVED lines=13> */
.L_x_54120:
[----:B------:R-:W-:Y:S05]  /*c500*/  BSYNC.RECONVERGENT B1 ;  /* 0x0000000000017941 */ /* 0x000fea0003800200 */
.L_x_54119:
        /* <DEDUP_REMOVED lines=54> */
.L_x_54117:
[----:B------:R-:W-:Y:S05]  /*c870*/  BSYNC.RECONVERGENT B0 ;  /* 0x0000000000007941 */ /* 0x000fea0003800200 */
.L_x_54116:
        /* <DEDUP_REMOVED lines=21> */
.L_x_54123:
        /* <DEDUP_REMOVED lines=15> */
.L_x_54125:
[----:B------:R-:W-:Y:S05]  /*cac0*/  BSYNC.RECONVERGENT B1 ;  /* 0x0000000000017941 */ /* 0x000fea0003800200 */
.L_x_54124:
        /* <DEDUP_REMOVED lines=54> */
.L_x_54122:
[----:B------:R-:W-:Y:S05]  /*ce30*/  BSYNC.RECONVERGENT B0 ;  /* 0x0000000000007941 */ /* 0x000fea0003800200 */
.L_x_54121:
        /* <DEDUP_REMOVED lines=16> */
.L_x_54085:
        /* <DEDUP_REMOVED lines=43> */
.L_x_54129:
        /* <DEDUP_REMOVED lines=13> */
.L_x_54131:
[----:B------:R-:W-:Y:S05]  /*d2c0*/  BSYNC.RECONVERGENT B1 ;  /* 0x0000000000017941 */ /* 0x000fea0003800200 */
.L_x_54130:
        /* <DEDUP_REMOVED lines=54> */
.L_x_54128:
[----:B------:R-:W-:Y:S05]  /*d630*/  BSYNC.RECONVERGENT B0 ;  /* 0x0000000000007941 */ /* 0x000fea0003800200 */
.L_x_54127:
[----:B------:R-:W-:Y:S01]  /*d640*/  I2FP.F32.U32 R10, R21 ;  /* 0x00000015000a7245 */ /* 0x000fe20000201000 */
[----:B------:R-:W-:Y:S01]  /*d650*/  BSSY.RECONVERGENT B0, `(.L_x_54132) ;  /* 0x000005b000007945 */ /* 0x000fe20003800200 */
[----:B------:R-:W-:Y:S01]  /*d660*/  ISETP.NE.AND P2, PT, R20, 0x1, PT ;  /* 0x000000011400780c */ /* 0x000fe20003f45270 */
[----:B------:R-:W-:Y:S01]  /*d670*/  IMAD.MOV.U32 R21, RZ, RZ, 0x2 ;  /* 0x00000002ff157424 */ /* 0x000fe200078e00ff */
[----:B------:R-:W-:Y:S01]  /*d680*/  LOP3.LUT R8, R8, 0xfffffffb, RZ, 0xc0, !PT ;  /* 0xfffffffb08087812 */ /* 0x000fe200078ec0ff */
[----:B------:R-:W-:-:S05]  /*d690*/  FFMA.FTZ R10, R10, R234, 1.1641532182693481445e-10 ;  /* 0x2f0000000a0a7423 */ /* 0x000fca00000100ea */
[----:B------:R-:W-:Y:S01]  /*d6a0*/  FSETP.GTU.FTZ.AND P1, PT, R10, R214, PT ;  /* 0x000000d60a00720b */ /* 0x000fe20003f3c000 */
[----:B-----5:R-:W-:-:S05]  /*d6b0*/  HADD2.F32 R10, -RZ, R16.H0_H0 ;  /* 0x20000010ff0a7230 */ /* 0x020fca0000004100 */
        /* <DEDUP_REMOVED lines=16> */
.L_x_54134:
        /* <DEDUP_REMOVED lines=13> */
.L_x_54136:
[----:B------:R-:W-:Y:S05]  /*d890*/  BSYNC.RECONVERGENT B1 ;  /* 0x0000000000017941 */ /* 0x000fea0003800200 */
.L_x_54135:
        /* <DEDUP_REMOVED lines=54> */
.L_x_54133:
[----:B------:R-:W-:Y:S05]  /*dc00*/  BSYNC.RECONVERGENT B0 ;  /* 0x0000000000007941 */ /* 0x000fea0003800200 */
.L_x_54132:
        /* <DEDUP_REMOVED lines=24> */
.L_x_54139:
        /* <DEDUP_REMOVED lines=13> */
.L_x_54141:
[----:B------:R-:W-:Y:S05]  /*de60*/  BSYNC.RECONVERGENT B1 ;  /* 0x0000000000017941 */ /* 0x000fea0003800200 */
.L_x_54140:
        /* <DEDUP_REMOVED lines=54> */
.L_x_54138:
[----:B------:R-:W-:Y:S05]  /*e1d0*/  BSYNC.RECONVERGENT B0 ;  /* 0x0000000000007941 */ /* 0x000fea0003800200 */
.L_x_54137:
        /* <DEDUP_REMOVED lines=22> */
.L_x_54144:
        /* <DEDUP_REMOVED lines=13> */
.L_x_54146:
[----:B------:R-:W-:Y:S05]  /*e410*/  BSYNC.RECONVERGENT B1 ;  /* 0x0000000000017941 */ /* 0x000fea0003800200 */
.L_x_54145:
        /* <DEDUP_REMOVED lines=51> */
[----:B------:R-:W-:Y:S01]  /*e750*/  IMAD.MOV.U32 R10, RZ, RZ, RZ ;  /* 0x000000ffff0a7224 */ /* 0x000fe200078e00ff */
[----:B------:R-:W-:Y:S02]  /*e760*/  LOP3.LUT R14, R212, R22, R21, 0x96, !PT ;  /* 0x00000016d40e7212 */ /* 0x000fe400078e9615 */
[----:B------:R-:W-:-:S07]  /*e770*/  MOV R220, R20 ;  /* 0x0000001400dc7202 */ /* 0x000fce0000000f00 */
.L_x_54143:
[----:B------:R-:W-:Y:S05]  /*e780*/  BSYNC.RECONVERGENT B0 ;  /* 0x0000000000007941 */ /* 0x000fea0003800200 */
.L_x_54142:
        /* <DEDUP_REMOVED lines=22> */
.L_x_54149:
        /* <DEDUP_REMOVED lines=13> */
.L_x_54151:
[----:B------:R-:W-:Y:S05]  /*e9c0*/  BSYNC.RECONVERGENT B1 ;  /* 0x0000000000017941 */ /* 0x000fea0003800200 */
.L_x_54150:
        /* <DEDUP_REMOVED lines=54> */
.L_x_54148:
[----:B------:R-:W-:Y:S05]  /*ed30*/  BSYNC.RECONVERGENT B0 ;  /* 0x0000000000007941 */ /* 0x000fea0003800200 */
.L_x_54147:
        /* <DEDUP_REMOVED lines=22> */
.L_x_54154:
        /* <DEDUP_REMOVED lines=13> */
.L_x_54156:
[----:B------:R-:W-:Y:S05]  /*ef70*/  BSYNC.RECONVERGENT B1 ;  /* 0x0000000000017941 */ /* 0x000fea0003800200 */
.L_x_54155:
        /* <DEDUP_REMOVED lines=53> */
[----:B------:R-:W-:-:S07]  /*f2d0*/  IMAD.MOV.U32 R10, RZ, RZ, RZ ;  /* 0x000000ffff0a7224 */ /* 0x000fce00078e00ff */
.L_x_54153:
[----:B------:R-:W-:Y:S05]  /*f2e0*/  BSYNC.RECONVERGENT B0 ;  /* 0x0000000000007941 */ /* 0x000fea0003800200 */
.L_x_54152:
        /* <DEDUP_REMOVED lines=22> */
.L_x_54159:
        /* <DEDUP_REMOVED lines=13> */
.L_x_54161:
[----:B------:R-:W-:Y:S05]  /*f520*/  BSYNC.RECONVERGENT B1 ;  /* 0x0000000000017941 */ /* 0x000fea0003800200 */
.L_x_54160:
        /* <DEDUP_REMOVED lines=54> */
.L_x_54158:
[----:B------:R-:W-:Y:S05]  /*f890*/  BSYNC.RECONVERGENT B0 ;  /* 0x0000000000007941 */ /* 0x000fea0003800200 */
.L_x_54157:
        /* <DEDUP_REMOVED lines=22> */
.L_x_54164:
        /* <DEDUP_REMOVED lines=16> */
.L_x_54166:
[----:B------:R-:W-:Y:S05]  /*fb00*/  BSYNC.RECONVERGENT B1 ;  /* 0x0000000000017941 */ /* 0x000fea0003800200 */
.L_x_54165:
        /* <DEDUP_REMOVED lines=54> */
.L_x_54163:
[----:B------:R-:W-:Y:S05]  /*fe70*/  BSYNC.RECONVERGENT B0 ;  /* 0x0000000000007941 */ /* 0x000fea0003800200 */
.L_x_54162:
        /* <DEDUP_REMOVED lines=10> */
.L_x_54126:
        /* <DEDUP_REMOVED lines=16> */
.L_x_54170:
        /* <DEDUP_REMOVED lines=13> */
.L_x_54172:
[----:B------:R-:W-:Y:S05]  /*100f0*/  BSYNC.RECONVERGENT B1 ;  /* 0x0000000000017941 */ /* 0x000fea0003800200 */
.L_x_54171:
        /* <DEDUP_REMOVED lines=52> */
[----:B------:R-:W-:Y:S01]  /*10440*/  MOV R220, R20 ;  /* 0x0000001400dc7202 */ /* 0x000fe20000000f00 */
[----:B------:R-:W-:-:S07]  /*10450*/  IMAD.MOV.U32 R20, RZ, RZ, R10 ;  /* 0x000000ffff147224 */ /* 0x000fce00078e000a */
.L_x_54169:
[----:B------:R-:W-:Y:S05]  /*10460*/  BSYNC.RECONVERGENT B0 ;  /* 0x0000000000007941 */ /* 0x000fea0003800200 */
.L_x_54168:
[----:B------:R-:W-:Y:S01]  /*10470*/  I2FP.F32.U32 R10, R20 ;  /* 0x00000014000a7245 */ /* 0x000fe20000201000 */
[----:B------:R-:W-:Y:S01]  /*10480*/  BSSY.RECONVERGENT B0, `(.L_x_54173) ;  /* 0x000005a000007945 */ /* 0x000fe20003800200 */
[----:B------:R-:W-:Y:S01]  /*10490*/  ISETP.NE.AND P2, PT, R21, 0x1, PT ;  /* 0x000000011500780c */ /* 0x000fe20003f45270 */
[----:B------:R-:W-:Y:S01]  /*104a0*/  HFMA2 R20, -RZ, RZ, 0, 1.1920928955078125e-07 ;  /* 0x00000002ff147431 */ /* 0x000fe200000001ff */
[----:B------:R-:W-:Y:S01]  /*104b0*/  LOP3.LUT R8, R8, 0xfffffffb, RZ, 0xc0, !PT ;  /* 0xfffffffb08087812 */ /* 0x000fe200078ec0ff */
[----:B------:R-:W-:-:S05]  /*104c0*/  FFMA.FTZ R10, R10, R234, 1.1641532182693481445e-10 ;  /* 0x2f0000000a0a7423 */ /* 0x000fca00000100ea */
[----:B------:R-:W-:Y:S01]  /*104d0*/  FSETP.GTU.FTZ.AND P1, PT, R10, R214, PT ;  /* 0x000000d60a00720b */ /* 0x000fe20003f3c000 */
[----:B-----5:R-:W-:-:S03]  /*104e0*/  HADD2.F32 R10, -RZ, R16.H0_H0 ;  /* 0x20000010ff0a7230 */ /* 0x020fc60000004100 */
[----:B------:R-:W-:Y:S02]  /*104f0*/  PLOP3.LUT P3, PT, P1, PT, PT, 0x8, 0x80 ;  /* 0x000000000080781c */ /* 0x000fe40000f6e170 */
[----:B------:R-:W-:-:S04]  /*10500*/  FMUL.FTZ R10, R10, R12 ;  /* 0x0000000c0a0a7220 */ /* 0x000fc80000410000 */
[----:B------:R-:W-:-:S05]  /*10510*/  FMUL.FTZ R10, R10, R215 ;  /* 0x000000d70a0a7220 */ /* 0x000fca0000410000 */
[----:B------:R-:W-:Y:S01]  /*10520*/  FSEL R22, R10, RZ, !P1 ;  /* 0x000000ff0a167208 */ /* 0x000fe20004800000 */
[----:B------:R-:W-:Y:S01]  /*10530*/  IMAD.MOV.U32 R10, RZ, RZ, R220 ;  /* 0x000000ffff0a7224 */ /* 0x000fe200078e00dc */
        /* <DEDUP_REMOVED lines=10> */
.L_x_54175:
        /* <DEDUP_REMOVED lines=13> */
.L_x_54177:
[----:B------:R-:W-:Y:S05]  /*106b0*/  BSYNC.RECONVERGENT B1 ;  /* 0x0000000000017941 */ /* 0x000fea0003800200 */
.L_x_54176:
        /* <DEDUP_REMOVED lines=54> */
.L_x_54174:
[----:B------:R-:W-:Y:S05]  /*10a20*/  BSYNC.RECONVERGENT B0 ;  /* 0x0000000000007941 */ /* 0x000fea0003800200 */
.L_x_54173:
        /* <DEDUP_REMOVED lines=23> */
.L_x_54180:
        /* <DEDUP_REMOVED lines=13> */
.L_x_54182:
[----:B------:R-:W-:Y:S05]  /*10c70*/  BSYNC.RECONVERGENT B1 ;  /* 0x0000000000017941 */ /* 0x000fea0003800200 */
.L_x_54181:
        /* <DEDUP_REMOVED lines=54> */
.L_x_54179:
[----:B------:R-:W-:Y:S05]  /*10fe0*/  BSYNC.RECONVERGENT B0 ;  /* 0x0000000000007941 */ /* 0x000fea0003800200 */
.L_x_54178:
[----:B------:R-:W-:Y:S01]  /*10ff0*/  I2FP.F32.U32 R10, R10 ;  /* 0x0000000a000a7245 */ /* 0x000fe20000201000 */
[----:B------:R-:W-:Y:S01]  /*11000*/  BSSY.RECONVERGENT B0, `(.L_x_54183) ;  /* 0x0000058000007945 */ /* 0x000fe20003800200 */
[----:B------:R-:W-:Y:S01]  /*11010*/  ISETP.NE.AND P3, PT, R21, 0x1, PT ;  /* 0x000000011500780c */ /* 0x000fe20003f65270 */
[----:B------:R-:W-:Y:S02]  /*11020*/  IMAD.MOV.U32 R16, RZ, RZ, R220 ;  /* 0x000000ffff107224 */ /* 0x000fe400078e00dc */
[----:B------:R-:W-:-:S05]  /*11030*/  FFMA.FTZ R10, R10, R234, 1.1641532182693481445e-10 ;  /* 0x2f0000000a0a7423 */ /* 0x000fca00000100ea */
[----:B------:R-:W-:Y:S01]  /*11040*/  FSETP.GTU.FTZ.AND P2, PT, R10, R214, PT ;  /* 0x000000d60a00720b */ /* 0x000fe20003f5c000 */
[----:B------:R-:W-:-:S03]  /*11050*/  HADD2.F32 R10, -RZ, R17.H0_H0 ;  /* 0x20000011ff0a7230 */ /* 0x000fc60000004100 */
[----:B------:R-:W-:Y:S02]  /*11060*/  PLOP3.LUT P1, PT, P2, PT, PT, 0x8, 0x80 ;  /* 0x000000000080781c */ /* 0x000fe4000172e170 */
[----:B------:R-:W-:-:S04]  /*11070*/  FMUL.FTZ R10, R10, R12 ;  /* 0x0000000c0a0a7220 */ /* 0x000fc80000410000 */
        /* <DEDUP_REMOVED lines=12> */
.L_x_54185:
        /* <DEDUP_REMOVED lines=13> */
.L_x_54187:
[----:B------:R-:W-:Y:S05]  /*11210*/  BSYNC.RECONVERGENT B1 ;  /* 0x0000000000017941 */ /* 0x000fea0003800200 */
.L_x_54186:
        /* <DEDUP_REMOVED lines=54> */
.L_x_54184:
[----:B------:R-:W-:Y:S05]  /*11580*/  BSYNC.RECONVERGENT B0 ;  /* 0x0000000000007941 */ /* 0x000fea0003800200 */
.L_x_54183:
        /* <DEDUP_REMOVED lines=21> */
.L_x_54190:
        /* <DEDUP_REMOVED lines=13> */
.L_x_54192:
[----:B------:R-:W-:Y:S05]  /*117b0*/  BSYNC.RECONVERGENT B1 ;  /* 0x0000000000017941 */ /* 0x000fea0003800200 */
.L_x_54191:
        /* <DEDUP_REMOVED lines=47> */
[----:B------:R-:W-:-:S04]  /*11ab0*/  IMAD.WIDE.U32 R16, R16, -0x2daee0ad, RZ ;  /* 0xd2511f5310107825 */ /* 0x000fc800078e00ff */
[----:B------:R-:W-:Y:S01]  /*11ac0*/  IMAD.MOV.U32 R11, RZ, RZ, R16 ;  /* 0x000000ffff0b7224 */ /* 0x000fe200078e0010 */
[----:B------:R-:W-:Y:S01]  /*11ad0*/  LOP3.LUT R13, R26, UR15, R17, 0x96, !PT ;  /* 0x0000000f1a0d7c12 */ /* 0x000fe2000f8e9611 */
[----:B------:R-:W-:-:S05]  /*11ae0*/  IMAD.WIDE.U32 R16, R10, -0x326172a9, RZ ;  /* 0xcd9e8d570a107825 */ /* 0x000fca00078e00ff */
[----:B------:R-:W-:Y:S01]  /*11af0*/  LOP3.LUT R14, R212, R24, R17, 0x96, !PT ;  /* 0x00000018d40e7212 */ /* 0x000fe200078e9611 */
[----:B------:R-:W-:Y:S01]  /*11b00*/  IMAD.MOV.U32 R24, RZ, RZ, RZ ;  /* 0x000000ffff187224 */ /* 0x000fe200078e00ff */
[----:B------:R-:W-:-:S07]  /*11b10*/  MOV R220, R16 ;  /* 0x0000001000dc7202 */ /* 0x000fce0000000f00 */
.L_x_54189:
[----:B------:R-:W-:Y:S05]  /*11b20*/  BSYNC.RECONVERGENT B0 ;  /* 0x0000000000007941 */ /* 0x000fea0003800200 */
.L_x_54188:
        /* <DEDUP_REMOVED lines=21> */
.L_x_54195:
        /* <DEDUP_REMOVED lines=13> */
.L_x_54197:
[----:B------:R-:W-:Y:S05]  /*11d50*/  BSYNC.RECONVERGENT B1 ;  /* 0x0000000000017941 */ /* 0x000fea0003800200 */
.L_x_54196:
        /* <DEDUP_REMOVED lines=51> */
[----:B------:R-:W-:Y:S02]  /*12090*/  HFMA2 R10, -RZ, RZ, 0, 0 ;  /* 0x00000000ff0a7431 */ /* 0x000fe400000001ff */
[----:B------:R-:W-:Y:S01]  /*120a0*/  IMAD.MOV.U32 R220, RZ, RZ, R24 ;  /* 0x000000ffffdc7224 */ /* 0x000fe200078e0018 */
[----:B------:R-:W-:-:S07]  /*120b0*/  LOP3.LUT R14, R212, R26, R25, 0x96, !PT ;  /* 0x0000001ad40e7212 */ /* 0x000fce00078e9619 */
.L_x_54194:
[----:B------:R-:W-:Y:S05]  /*120c0*/  BSYNC.RECONVERGENT B0 ;  /* 0x0000000000007941 */ /* 0x000fea0003800200 */
.L_x_54193:
        /* <DEDUP_REMOVED lines=21> */
.L_x_54200:
        /* <DEDUP_REMOVED lines=13> */
.L_x_54202:
[----:B------:R-:W-:Y:S05]  /*122f0*/  BSYNC.RECONVERGENT B1 ;  /* 0x0000000000017941 */ /* 0x000fea0003800200 */
.L_x_54201:
        /* <DEDUP_REMOVED lines=54> */
.L_x_54199:
[----:B------:R-:W-:Y:S05]  /*12660*/  BSYNC.RECONVERGENT B0 ;  /* 0x0000000000007941 */ /* 0x000fea0003800200 */
.L_x_54198:
        /* <DEDUP_REMOVED lines=21> */
.L_x_54205:
        /* <DEDUP_REMOVED lines=16> */
.L_x_54207:
[----:B------:R-:W-:Y:S05]  /*128c0*/  BSYNC.RECONVERGENT B1 ;  /* 0x0000000000017941 */ /* 0x000fea0003800200 */
.L_x_54206:
        /* <DEDUP_REMOVED lines=54> */
.L_x_54204:
[----:B------:R-:W-:Y:S05]  /*12c30*/  BSYNC.RECONVERGENT B0 ;  /* 0x0000000000007941 */ /* 0x000fea0003800200 */
.L_x_54203:
        /* <DEDUP_REMOVED lines=16> */
.L_x_54167:
        /* <DEDUP_REMOVED lines=43> */
.L_x_54211:
        /* <DEDUP_REMOVED lines=13> */
.L_x_54213:
[----:B------:R-:W-:Y:S05]  /*130c0*/  BSYNC.RECONVERGENT B1 ;  /* 0x0000000000017941 */ /* 0x000fea0003800200 */
.L_x_54212:
        /* <DEDUP_REMOVED lines=48> */
[----:B------:R-:W-:-:S04]  /*133d0*/  IMAD.WIDE.U32 R22, R14, -0x326172a9, RZ ;  /* 0xcd9e8d570e167825 */ /* 0x000fc800078e00ff */
[----:B------:R-:W-:Y:S02]  /*133e0*/  IMAD.MOV.U32 R220, RZ, RZ, R22 ;  /* 0x000000ffffdc7224 */ /* 0x000fe400078e0016 */
[----:B------:R-:W-:Y:S01]  /*133f0*/  HFMA2 R22, -RZ, RZ, 0, 0 ;  /* 0x00000000ff167431 */ /* 0x000fe200000001ff */
[----:B------:R-:W-:Y:S01]  /*13400*/  LOP3.LUT R14, R212, R24, R23, 0x96, !PT ;  /* 0x00000018d40e7212 */ /* 0x000fe200078e9617 */
[----:B------:R-:W-:-:S07]  /*13410*/  IMAD.MOV.U32 R21, RZ, RZ, R11 ;  /* 0x000000ffff157224 */ /* 0x000fce00078e000b */
.L_x_54210:
[----:B------:R-:W-:Y:S05]  /*13420*/  BSYNC.RECONVERGENT B0 ;  /* 0x0000000000007941 */ /* 0x000fea0003800200 */
.L_x_54209:
[----:B------:R-:W-:Y:S01]  /*13430*/  I2FP.F32.U32 R11, R21 ;  /* 0x00000015000b7245 */ /* 0x000fe20000201000 */
[----:B------:R-:W-:Y:S01]  /*13440*/  BSSY.RECONVERGENT B0, `(.L_x_54214) ;  /* 0x000005b000007945 */ /* 0x000fe20003800200 */
[----:B------:R-:W-:Y:S01]  /*13450*/  ISETP.NE.AND P2, PT, R22, 0x1, PT ;  /* 0x000000011600780c */ /* 0x000fe20003f45270 */
[----:B------:R-:W-:Y:S01]  /*13460*/  IMAD.MOV.U32 R21, RZ, RZ, R220 ;  /* 0x000000ffff157224 */ /* 0x000fe200078e00dc */
        /* <DEDUP_REMOVED lines=20> */
.L_x_54216:
        /* <DEDUP_REMOVED lines=13> */
.L_x_54218:
[----:B------:R-:W-:Y:S05]  /*13680*/  BSYNC.RECONVERGENT B1 ;  /* 0x0000000000017941 */ /* 0x000fea0003800200 */
.L_x_54217:
        /* <DEDUP_REMOVED lines=54> */
.L_x_54215:
[----:B------:R-:W-:Y:S05]  /*139f0*/  BSYNC.RECONVERGENT B0 ;  /* 0x0000000000007941 */ /* 0x000fea0003800200 */
.L_x_54214:
[----:B------:R-:W-:Y:S01]  /*13a00*/  I2FP.F32.U32 R21, R21 ;  /* 0x0000001500157245 */ /* 0x000fe20000201000 */
[----:B------:R-:W-:Y:S01]  /*13a10*/  HADD2.F32 R16, -RZ, R16.H1_H1 ;  /* 0x30000010ff107230 */ /* 0x000fe20000004100 */
        /* <DEDUP_REMOVED lines=22> */
.L_x_54221:
        /* <DEDUP_REMOVED lines=13> */
.L_x_54223:
[----:B------:R-:W-:Y:S05]  /*13c50*/  BSYNC.RECONVERGENT B1 ;  /* 0x0000000000017941 */ /* 0x000fea0003800200 */
.L_x_54222:
[----:B------:R-:W-:Y:S01]  /*13c60*/  LOP3.LUT R11, R5, UR5, R27, 0x96, !PT ;  /* 0x00000005050b7c12 */ /* 0x000fe2000f8e961b */
[----:B------:R-:W-:Y:S01]  /*13c70*/  IMAD.WIDE.U32 R24, R0, -0x326172a9, RZ ;  /* 0xcd9e8d5700187825 */ /* 0x000fe200078e00ff */
[----:B------:R-:W-:-:S03]  /*13c80*/  UIADD3 UR15, UPT, UPT, UR5, 0x76cf5d0a, URZ ;  /* 0x76cf5d0a050f7890 */ /* 0x000fc6000fffe0ff */
[----:B------:R-:W-:Y:S01]  /*13c90*/  IMAD.WIDE.U32 R22, R11, -0x326172a9, RZ ;  /* 0xcd9e8d570b167825 */ /* 0x000fe200078e00ff */
[----:B------:R-:W-:-:S03]  /*13ca0*/  LOP3.LUT R13, R4, UR4, R25, 0x96, !PT ;  /* 0x00000004040d7c12 */ /* 0x000fc6000f8e9619 */
[----:B------:R-:W-:Y:S01]  /*13cb0*/  IMAD.MOV.U32 R16, RZ, RZ, R20 ;  /* 0x000000ffff107224 */ /* 0x000fe200078e0014 */
[----:B------:R-:W-:Y:S01]  /*13cc0*/  LOP3.LUT R11, R15, R24, R23, 0x96, !PT ;  /* 0x000000180f0b7212 */ /* 0x000fe200078e9617 */
[----:B------:R-:W-:-:S04]  /*13cd0*/  IMAD.WIDE.U32 R24, R13, -0x2daee0ad, RZ ;  /* 0xd2511f530d187825 */ /* 0x000fc800078e00ff */
[----:B------:R-:W-:Y:S01]  /*13ce0*/  IMAD.MOV.U32 R21, RZ, RZ, RZ ;  /* 0x000000ffff157224 */ /* 0x000fe200078e00ff */
        /* <DEDUP_REMOVED lines=43> */
[----:B------:R-:W-:Y:S02]  /*13fa0*/  LOP3.LUT R14, R212, R24, R23, 0x96, !PT ;  /* 0x00000018d40e7212 */ /* 0x000fe400078e9617 */
[----:B------:R-:W-:-:S07]  /*13fb0*/  MOV R220, R22 ;  /* 0x0000001600dc7202 */ /* 0x000fce0000000f00 */
.L_x_54220:
[----:B------:R-:W-:Y:S05]  /*13fc0*/  BSYNC.RECONVERGENT B0 ;  /* 0x0000000000007941 */ /* 0x000fea0003800200 */
.L_x_54219:
        /* <DEDUP_REMOVED lines=22> */
.L_x_54226:
        /* <DEDUP_REMOVED lines=13> */
.L_x_54228:
[----:B------:R-:W-:Y:S05]  /*14200*/  BSYNC.RECONVERGENT B1 ;  /* 0x0000000000017941 */ /* 0x000fea0003800200 */
.L_x_54227:
        /* <DEDUP_REMOVED lines=54> */
.L_x_54225:
[----:B------:R-:W-:Y:S05]  /*14570*/  BSYNC.RECONVERGENT B0 ;  /* 0x0000000000007941 */ /* 0x000fea0003800200 */
.L_x_54224:
        /* <DEDUP_REMOVED lines=22> */
.L_x_54231:
        /* <DEDUP_REMOVED lines=13> */
.L_x_54233:
[----:B------:R-:W-:Y:S05]  /*147b0*/  BSYNC.RECONVERGENT B1 ;  /* 0x0000000000017941 */ /* 0x000fea0003800200 */
.L_x_54232:
        /* <DEDUP_REMOVED lines=54> */
.L_x_54230:
[----:B------:R-:W-:Y:S05]  /*14b20*/  BSYNC.RECONVERGENT B0 ;  /* 0x0000000000007941 */ /* 0x000fea0003800200 */
.L_x_54229:
        /* <DEDUP_REMOVED lines=22> */
.L_x_54236:
        /* <DEDUP_REMOVED lines=13> */
.L_x_54238:
[----:B------:R-:W-:Y:S05]  /*14d60*/  BSYNC.RECONVERGENT B1 ;  /* 0x0000000000017941 */ /* 0x000fea0003800200 */
.L_x_54237:
        /* <DEDUP_REMOVED lines=54> */
.L_x_54235:
[----:B------:R-:W-:Y:S05]  /*150d0*/  BSYNC.RECONVERGENT B0 ;  /* 0x0000000000007941 */ /* 0x000fea0003800200 */
.L_x_54234:
        /* <DEDUP_REMOVED lines=22> */
.L_x_54241:
        /* <DEDUP_REMOVED lines=13> */
.L_x_54243:
[----:B------:R-:W-:Y:S05]  /*15310*/  BSYNC.RECONVERGENT B1 ;  /* 0x0000000000017941 */ /* 0x000fea0003800200 */
.L_x_54242:
        /* <DEDUP_REMOVED lines=54> */
.L_x_54240:
[----:B------:R-:W-:Y:S05]  /*15680*/  BSYNC.RECONVERGENT B0 ;  /* 0x0000000000007941 */ /* 0x000fea0003800200 */
.L_x_54239:
        /* <DEDUP_REMOVED lines=22> */
.L_x_54246:
        /* <DEDUP_REMOVED lines=16> */
.L_x_54248:
[----:B------:R-:W-:Y:S05]  /*158f0*/  BSYNC.RECONVERGENT B1 ;  /* 0x0000000000017941 */ /* 0x000fea0003800200 */
.L_x_54247:
        /* <DEDUP_REMOVED lines=54> */
.L_x_54245:
[----:B------:R-:W-:Y:S05]  /*15c60*/  BSYNC.RECONVERGENT B0 ;  /* 0x0000000000007941 */ /* 0x000fea0003800200 */
.L_x_54244:
        /* <DEDUP_REMOVED lines=10> */
.L_x_54208:
        /* <DEDUP_REMOVED lines=16> */
.L_x_54252:
        /* <DEDUP_REMOVED lines=13> */
.L_x_54254:
[----:B------:R-:W-:Y:S05]  /*15ee0*/  BSYNC.RECONVERGENT B1 ;  /* 0x0000000000017941 */ /* 0x000fea0003800200 */
.L_x_54253:
        /* <DEDUP_REMOVED lines=49> */
[----:B------:R-:W-:Y:S01]  /*16200*/  IMAD.MOV.U32 R21, RZ, RZ, R11 ;  /* 0x000000ffff157224 */ /* 0x000fe200078e000b */
[----:B------:R-:W-:Y:S01]  /*16210*/  MOV R220, R22 ;  /* 0x0000001600dc7202 */ /* 0x000fe20000000f00 */
[----:B------:R-:W-:Y:S01]  /*16220*/  HFMA2 R22, -RZ, RZ, 0, 0 ;  /* 0x00000000ff167431 */ /* 0x000fe200000001ff */
[----:B------:R-:W-:-:S07]  /*16230*/  LOP3.LUT R14, R212, R24, R23, 0x96, !PT ;  /* 0x00000018d40e7212 */ /* 0x000fce00078e9617 */
.L_x_54251:
[----:B------:R-:W-:Y:S05]  /*16240*/  BSYNC.RECONVERGENT B0 ;  /* 0x0000000000007941 */ /* 0x000fea0003800200 */
.L_x_54250:
[----:B------:R-:W-:Y:S01]  /*16250*/  I2FP.F32.U32 R11, R21 ;  /* 0x00000015000b7245 */ /* 0x000fe20000201000 */
[----:B------:R-:W-:Y:S01]  /*16260*/  BSSY.RECONVERGENT B0, `(.L_x_54255) ;  /* 0x000005a000007945 */ /* 0x000fe20003800200 */
[----:B------:R-:W-:Y:S02]  /*16270*/  ISETP.NE.AND P2, PT, R22, 0x1, PT ;  /* 0x000000011600780c */ /* 0x000fe40003f45270 */
[----:B------:R-:W-:Y:S01]  /*16280*/  LOP3.LUT R8, R8, 0xfffffffb, RZ, 0xc0, !PT ;  /* 0xfffffffb08087812 */ /* 0x000fe200078ec0ff */
[----:B------:R-:W-:Y:S01]  /*16290*/  FFMA.FTZ R11, R11, R234, 1.1641532182693481445e-10 ;  /* 0x2f0000000b0b7423 */ /* 0x000fe200000100ea */
[----:B------:R-:W-:-:S04]  /*162a0*/  MOV R21, R220 ;  /* 0x000000dc00157202 */ /* 0x000fc80000000f00 */
[----:B------:R-:W-:Y:S01]  /*162b0*/  FSETP.GTU.FTZ.AND P1, PT, R11, R214, PT ;  /* 0x000000d60b00720b */ /* 0x000fe20003f3c000 */
[----:B-----5:R-:W-:-:S03]  /*162c0*/  HADD2.F32 R11, -RZ, R16.H0_H0 ;  /* 0x20000010ff0b7230 */ /* 0x020fc60000004100 */
[----:B------:R-:W-:Y:S02]  /*162d0*/  PLOP3.LUT P3, PT, P1, PT, PT, 0x8, 0x80 ;  /* 0x000000000080781c */ /* 0x000fe40000f6e170 */
[----:B------:R-:W-:-:S04]  /*162e0*/  FMUL.FTZ R11, R11, R12 ;  /* 0x0000000c0b0b7220 */ /* 0x000fc80000410000 */
[----:B------:R-:W-:-:S05]  /*162f0*/  FMUL.FTZ R11, R11, R215 ;  /* 0x000000d70b0b7220 */ /* 0x000fca0000410000 */
[----:B------:R-:W-:Y:S01]  /*16300*/  FSEL R23, R11, RZ, !P1 ;  /* 0x000000ff0b177208 */ /* 0x000fe20004800000 */
[----:B------:R-:W-:Y:S01]  /*16310*/  IMAD.MOV.U32 R11, RZ, RZ, 0x2 ;  /* 0x00000002ff0b7424 */ /* 0x000fe200078e00ff */
        /* <DEDUP_REMOVED lines=10> */
.L_x_54257:
        /* <DEDUP_REMOVED lines=13> */
.L_x_54259:
[----:B------:R-:W-:Y:S05]  /*16490*/  BSYNC.RECONVERGENT B1 ;  /* 0x0000000000017941 */ /* 0x000fea0003800200 */
.L_x_54258:
        /* <DEDUP_REMOVED lines=54> */
.L_x_54256:
[----:B------:R-:W-:Y:S05]  /*16800*/  BSYNC.RECONVERGENT B0 ;  /* 0x0000000000007941 */ /* 0x000fea0003800200 */
.L_x_54255:
        /* <DEDUP_REMOVED lines=23> */
.L_x_54262:
        /* <DEDUP_REMOVED lines=13> */
.L_x_54264:
[----:B------:R-:W-:Y:S05]  /*16a50*/  BSYNC.RECONVERGENT B1 ;  /* 0x0000000000017941 */ /* 0x000fea0003800200 */
.L_x_54263:
[----:B------:R-:W-:Y:S01]  /*16a60*/  LOP3.LUT R11, R5, UR5, R31, 0x96, !PT ;  /* 0x00000005050b7c12 */ /* 0x000fe2000f8e961f */
[----:B------:R-:W-:Y:S01]  /*16a70*/  IMAD.WIDE.U32 R28, R0, -0x326172a9, RZ ;  /* 0xcd9e8d57001c7825 */ /* 0x000fe200078e00ff */
[----:B------:R-:W-:-:S03]  /*16a80*/  UIADD3 UR15, UPT, UPT, UR5, 0x76cf5d0a, URZ ;  /* 0x76cf5d0a050f7890 */ /* 0x000fc6000fffe0ff */
[----:B------:R-:W-:Y:S02]  /*16a90*/  HFMA2 R22, -RZ, RZ, 0, 0 ;  /* 0x00000000ff167431 */ /* 0x000fe400000001ff */
        /* <DEDUP_REMOVED lines=49> */
[----:B------:R-:W-:-:S07]  /*16db0*/  LOP3.LUT R14, R212, R28, R27, 0x96, !PT ;  /* 0x0000001cd40e7212 */ /* 0x000fce00078e961b */
.L_x_54261:
[----:B------:R-:W-:Y:S05]  /*16dc0*/  BSYNC.RECONVERGENT B0 ;  /* 0x0000000000007941 */ /* 0x000fea0003800200 */
.L_x_54260:
[----:B------:R-:W-:Y:S01]  /*16dd0*/  I2FP.F32.U32 R11, R16 ;  /* 0x00000010000b7245 */ /* 0x000fe20000201000 */
[----:B------:R-:W-:Y:S01]  /*16de0*/  BSSY.RECONVERGENT B0, `(.L_x_54265) ;  /* 0x0000058000007945 */ /* 0x000fe20003800200 */
[----:B------:R-:W-:Y:S02]  /*16df0*/  ISETP.NE.AND P3, PT, R22, 0x1, PT ;  /* 0x000000011600780c */ /* 0x000fe40003f65270 */
[----:B------:R-:W-:Y:S01]  /*16e00*/  MOV R16, R220 ;  /* 0x000000dc00107202 */ /* 0x000fe20000000f00 */
        /* <DEDUP_REMOVED lines=17> */
.L_x_54267:
        /* <DEDUP_REMOVED lines=13> */
.L_x_54269:
[----:B------:R-:W-:Y:S05]  /*16ff0*/  BSYNC.RECONVERGENT B1 ;  /* 0x0000000000017941 */ /* 0x000fea0003800200 */
.L_x_54268:
        /* <DEDUP_REMOVED lines=54> */
.L_x_54266:
[----:B------:R-:W-:Y:S05]  /*17360*/  BSYNC.RECONVERGENT B0 ;  /* 0x0000000000007941 */ /* 0x000fea0003800200 */
.L_x_54265:
        /* <DEDUP_REMOVED lines=21> */
.L_x_54272:
        /* <DEDUP_REMOVED lines=13> */
.L_x_54274:
[----:B------:R-:W-:Y:S05]  /*17590*/  BSYNC.RECONVERGENT B1 ;  /* 0x0000000000017941 */ /* 0x000fea0003800200 */
.L_x_54273:
        /* <DEDUP_REMOVED lines=54> */
.L_x_54271:
[----:B------:R-:W-:Y:S05]  /*17900*/  BSYNC.RECONVERGENT B0 ;  /* 0x0000000000007941 */ /* 0x000fea0003800200 */
.L_x_54270:
        /* <DEDUP_REMOVED lines=21> */
.L_x_54277:
        /* <DEDUP_REMOVED lines=13> */
.L_x_54279:
[----:B------:R-:W-:Y:S05]  /*17b30*/  BSYNC.RECONVERGENT B1 ;  /* 0x0000000000017941 */ /* 0x000fea0003800200 */
.L_x_54278:
        /* <DEDUP_REMOVED lines=54> */
.L_x_54276:
[----:B------:R-:W-:Y:S05]  /*17ea0*/  BSYNC.RECONVERGENT B0 ;  /* 0x0000000000007941 */ /* 0x000fea0003800200 */
.L_x_54275:
        /* <DEDUP_REMOVED lines=21> */
.L_x_54282:
        /* <DEDUP_REMOVED lines=13> */
.L_x_54284:
[----:B------:R-:W-:Y:S05]  /*180d0*/  BSYNC.RECONVERGENT B1 ;  /* 0x0000000000017941 */ /* 0x000fea0003800200 */
.L_x_54283:
        /* <DEDUP_REMOVED lines=54> */
.L_x_54281:
[----:B------:R-:W-:Y:S05]  /*18440*/  BSYNC.RECONVERGENT B0 ;  /* 0x0000000000007941 */ /* 0x000fea0003800200 */
.L_x_54280:
        /* <DEDUP_REMOVED lines=21> */
.L_x_54287:
        /* <DEDUP_REMOVED lines=16> */
.L_x_54289:
[----:B------:R-:W-:Y:S05]  /*186a0*/  BSYNC.RECONVERGENT B1 ;  /* 0x0000000000017941 */ /* 0x000fea0003800200 */
.L_x_54288:
        /* <DEDUP_REMOVED lines=54> */
.L_x_54286:
[----:B------:R-:W-:Y:S05]  /*18a10*/  BSYNC.RECONVERGENT B0 ;  /* 0x0000000000007941 */ /* 0x000fea0003800200 */
.L_x_54285:
        /* <DEDUP_REMOVED lines=16> */
.L_x_54249:
        /* <DEDUP_REMOVED lines=17> */
[----:B------:R-:W-:Y:S02]  /*18c30*/  LOP3.LUT R16, R11, R16, RZ, 0xfc, !PT ;  /* 0x000000100b107212 */ /* 0x000fe400078efcff */
[----:B------:R-:W-:-:S03]  /*18c40*/  IADD3 R11, PT, PT, R6, 0x80, RZ ;  /* 0x00000080060b7810 */ /* 0x000fc60007ffe0ff */
        /* <DEDUP_REMOVED lines=24> */
.L_x_54293:
        /* <DEDUP_REMOVED lines=13> */
.L_x_54295:
[----:B------:R-:W-:Y:S05]  /*18ea0*/  BSYNC.RECONVERGENT B1 ;  /* 0x0000000000017941 */ /* 0x000fea0003800200 */
.L_x_54294:
        /* <DEDUP_REMOVED lines=54> */
.L_x_54292:
[----:B------:R-:W-:Y:S05]  /*19210*/  BSYNC.RECONVERGENT B0 ;  /* 0x0000000000007941 */ /* 0x000fea0003800200 */
.L_x_54291:
        /* <DEDUP_REMOVED lines=24> */
.L_x_54298:
        /* <DEDUP_REMOVED lines=13> */
.L_x_54300:
[----:B------:R-:W-:Y:S05]  /*19470*/  BSYNC.RECONVERGENT B1 ;  /* 0x0000000000017941 */ /* 0x000fea0003800200 */
.L_x_54299:
        /* <DEDUP_REMOVED lines=54> */
.L_x_54297:
[----:B------:R-:W-:Y:S05]  /*197e0*/  BSYNC.RECONVERGENT B0 ;  /* 0x0000000000007941 */ /* 0x000fea0003800200 */
.L_x_54296:
        /* <DEDUP_REMOVED lines=24> */
.L_x_54303:
        /* <DEDUP_REMOVED lines=13> */
.L_x_54305:
[----:B------:R-:W-:Y:S05]  /*19a40*/  BSYNC.RECONVERGENT B1 ;  /* 0x0000000000017941 */ /* 0x000fea0003800200 */
.L_x_54304:
        /* <DEDUP_REMOVED lines=54> */
.L_x_54302:
[----:B------:R-:W-:Y:S05]  /*19db0*/  BSYNC.RECONVERGENT B0 ;  /* 0x0000000000007941 */ /* 0x000fea0003800200 */
.L_x_54301:
        /* <DEDUP_REMOVED lines=22> */
.L_x_54308:
        /* <DEDUP_REMOVED lines=13> */
.L_x_54310:
[----:B------:R-:W-:Y:S05]  /*19ff0*/  BSYNC.RECONVERGENT B1 ;  /* 0x0000000000017941 */ /* 0x000fea0003800200 */
.L_x_54309:
        /* <DEDUP_REMOVED lines=54> */
.L_x_54307:
[----:B------:R-:W-:Y:S05]  /*1a360*/  BSYNC.RECONVERGENT B0 ;  /* 0x0000000000007941 */ /* 0x000fea0003800200 */
.L_x_54306:
        /* <DEDUP_REMOVED lines=22> */
.L_x_54313:
        /* <DEDUP_REMOVED lines=13> */
.L_x_54315:
[----:B------:R-:W-:Y:S05]  /*1a5a0*/  BSYNC.RECONVERGENT B1 ;  /* 0x0000000000017941 */ /* 0x000fea0003800200 */
.L_x_54314:
        /* <DEDUP_REMOVED lines=54> */
.L_x_54312:
[----:B------:R-:W-:Y:S05]  /*1a910*/  BSYNC.RECONVERGENT B0 ;  /* 0x0000000000007941 */ /* 0x000fea0003800200 */
.L_x_54311:
        /* <DEDUP_REMOVED lines=22> */
.L_x_54318:
        /* <DEDUP_REMOVED lines=13> */
.L_x_54320:
[----:B------:R-:W-:Y:S05]  /*1ab50*/  BSYNC.RECONVERGENT B1 ;  /* 0x0000000000017941 */ /* 0x000fea0003800200 */
.L_x_54319:
        /* <DEDUP_REMOVED lines=54> */
.L_x_54317:
[----:B------:R-:W-:Y:S05]  /*1aec0*/  BSYNC.RECONVERGENT B0 ;  /* 0x0000000000007941 */ /* 0x000fea0003800200 */
.L_x_54316:
        /* <DEDUP_REMOVED lines=22> */
.L_x_54323:
        /* <DEDUP_REMOVED lines=13> */
.L_x_54325:
[----:B------:R-:W-:Y:S05]  /*1b100*/  BSYNC.RECONVERGENT B1 ;  /* 0x0000000000017941 */ /* 0x000fea0003800200 */
.L_x_54324:
        /* <DEDUP_REMOVED lines=54> */
.L_x_54322:
[----:B------:R-:W-:Y:S05]  /*1b470*/  BSYNC.RECONVERGENT B0 ;  /* 0x0000000000007941 */ /* 0x000fea0003800200 */
.L_x_54321:
        /* <DEDUP_REMOVED lines=22> */
.L_x_54328:
        /* <DEDUP_REMOVED lines=16> */
.L_x_54330:
[----:B------:R-:W-:Y:S05]  /*1b6e0*/  BSYNC.RECONVERGENT B1 ;  /* 0x0000000000017941 */ /* 0x000fea0003800200 */
.L_x_54329:
        /* <DEDUP_REMOVED lines=48> */
[----:B------:R-:W-:-:S04]  /*1b9f0*/  IMAD.WIDE.U32 R16, R13, -0x2daee0ad, RZ ;  /* 0xd2511f530d107825 */ /* 0x000fc800078e00ff */
[----:B------:R-:W-:Y:S01]  /*1ba00*/  IMAD.MOV.U32 R21, RZ, RZ, R16 ;  /* 0x000000ffff157224 */ /* 0x000fe200078e0010 */
[----:B------:R-:W-:Y:S01]  /*1ba10*/  LOP3.LUT R13, R24, UR15, R17, 0x96, !PT ;  /* 0x0000000f180d7c12 */ /* 0x000fe2000f8e9611 */
[----:B------:R-:W-:-:S05]  /*1ba20*/  IMAD.WIDE.U32 R16, R14, -0x326172a9, RZ ;  /* 0xcd9e8d570e107825 */ /* 0x000fca00078e00ff */
[----:B------:R-:W-:Y:S02]  /*1ba30*/  LOP3.LUT R14, R212, R22, R17, 0x96, !PT ;  /* 0x00000016d40e7212 */ /* 0x000fe400078e9611 */
[----:B------:R-:W-:-:S07]  /*1ba40*/  MOV R220, R16 ;  /* 0x0000001000dc7202 */ /* 0x000fce0000000f00 */
.L_x_54327:
[----:B------:R-:W-:Y:S05]  /*1ba50*/  BSYNC.RECONVERGENT B0 ;  /* 0x0000000000007941 */ /* 0x000fea0003800200 */
.L_x_54326:
        /* <DEDUP_REMOVED lines=10> */
.L_x_54290:
        /* <DEDUP_REMOVED lines=16> */
.L_x_54334:
        /* <DEDUP_REMOVED lines=13> */
.L_x_54336:
[----:B------:R-:W-:Y:S05]  /*1bcd0*/  BSYNC.RECONVERGENT B1 ;  /* 0x0000000000017941 */ /* 0x000fea0003800200 */
.L_x_54335:
        /* <DEDUP_REMOVED lines=54> */
.L_x_54333:
[----:B------:R-:W-:Y:S05]  /*1c040*/  BSYNC.RECONVERGENT B0 ;  /* 0x0000000000007941 */ /* 0x000fea0003800200 */
.L_x_54332:
        /* <DEDUP_REMOVED lines=23> */
.L_x_54339:
        /* <DEDUP_REMOVED lines=13> */
.L_x_54341:
[----:B------:R-:W-:Y:S05]  /*1c290*/  BSYNC.RECONVERGENT B1 ;  /* 0x0000000000017941 */ /* 0x000fea0003800200 */
.L_x_54340:
        /* <DEDUP_REMOVED lines=54> */
.L_x_54338:
[----:B------:R-:W-:Y:S05]  /*1c600*/  BSYNC.RECONVERGENT B0 ;  /* 0x0000000000007941 */ /* 0x000fea0003800200 */
.L_x_54337:
        /* <DEDUP_REMOVED lines=23> */
.L_x_54344:
        /* <DEDUP_REMOVED lines=13> */
.L_x_54346:
[----:B------:R-:W-:Y:S05]  /*1c850*/  BSYNC.RECONVERGENT B1 ;  /* 0x0000000000017941 */ /* 0x000fea0003800200 */
.L_x_54345:
        /* <DEDUP_REMOVED lines=54> */
.L_x_54343:
[----:B------:R-:W-:Y:S05]  /*1cbc0*/  BSYNC.RECONVERGENT B0 ;  /* 0x0000000000007941 */ /* 0x000fea0003800200 */
.L_x_54342:
        /* <DEDUP_REMOVED lines=21> */
.L_x_54349:
        /* <DEDUP_REMOVED lines=13> */
.L_x_54351:
[----:B------:R-:W-:Y:S05]  /*1cdf0*/  BSYNC.RECONVERGENT B1 ;  /* 0x0000000000017941 */ /* 0x000fea0003800200 */
.L_x_54350:
        /* <DEDUP_REMOVED lines=54> */
.L_x_54348:
[----:B------:R-:W-:Y:S05]  /*1d160*/  BSYNC.RECONVERGENT B0 ;  /* 0x0000000000007941 */ /* 0x000fea0003800200 */
.L_x_54347:
        /* <DEDUP_REMOVED lines=21> */
.L_x_54354:
        /* <DEDUP_REMOVED lines=13> */
.L_x_54356:
[----:B------:R-:W-:Y:S05]  /*1d390*/  BSYNC.RECONVERGENT B1 ;  /* 0x0000000000017941 */ /* 0x000fea0003800200 */
.L_x_54355:
        /* <DEDUP_REMOVED lines=54> */
.L_x_54353:
[----:B------:R-:W-:Y:S05]  /*1d700*/  BSYNC.RECONVERGENT B0 ;  /* 0x0000000000007941 */ /* 0x000fea0003800200 */
.L_x_54352:
        /* <DEDUP_REMOVED lines=21> */
.L_x_54359:
        /* <DEDUP_REMOVED lines=13> */
.L_x_54361:
[----:B------:R-:W-:Y:S05]  /*1d930*/  BSYNC.RECONVERGENT B1 ;  /* 0x0000000000017941 */ /* 0x000fea0003800200 */
.L_x_54360:
        /* <DEDUP_REMOVED lines=54> */
.L_x_54358:
[----:B------:R-:W-:Y:S05]  /*1dca0*/  BSYNC.RECONVERGENT B0 ;  /* 0x0000000000007941 */ /* 0x000fea0003800200 */
.L_x_54357:
        /* <DEDUP_REMOVED lines=21> */
.L_x_54364:
        /* <DEDUP_REMOVED lines=13> */
.L_x_54366:
[----:B------:R-:W-:Y:S05]  /*1ded0*/  BSYNC.RECONVERGENT B1 ;  /* 0x0000000000017941 */ /* 0x000fea0003800200 */
.L_x_54365:
        /* <DEDUP_REMOVED lines=54> */
.L_x_54363:
[----:B------:R-:W-:Y:S05]  /*1e240*/  BSYNC.RECONVERGENT B0 ;  /* 0x0000000000007941 */ /* 0x000fea0003800200 */
.L_x_54362:
        /* <DEDUP_REMOVED lines=21> */
.L_x_54369:
        /* <DEDUP_REMOVED lines=16> */
.L_x_54371:
[----:B------:R-:W-:Y:S05]  /*1e4a0*/  BSYNC.RECONVERGENT B1 ;  /* 0x0000000000017941 */ /* 0x000fea0003800200 */
.L_x_54370:
        /* <DEDUP_REMOVED lines=54> */
.L_x_54368:
[----:B------:R-:W-:Y:S05]  /*1e810*/  BSYNC.RECONVERGENT B0 ;  /* 0x0000000000007941 */ /* 0x000fea0003800200 */
.L_x_54367:
        /* <DEDUP_REMOVED lines=16> */
.L_x_54331:
        /* <DEDUP_REMOVED lines=43> */
.L_x_54375:
        /* <DEDUP_REMOVED lines=13> */
.L_x_54377:
[----:B------:R-:W-:Y:S05]  /*1eca0*/  BSYNC.RECONVERGENT B1 ;  /* 0x0000000000017941 */ /* 0x000fea0003800200 */
.L_x_54376:
        /* <DEDUP_REMOVED lines=54> */
.L_x_54374:
[----:B------:R-:W-:Y:S05]  /*1f010*/  BSYNC.RECONVERGENT B0 ;  /* 0x0000000000007941 */ /* 0x000fea0003800200 */
.L_x_54373:
[----:B------:R-:W-:Y:S01]  /*1f020*/  I2FP.F32.U32 R21, R22 ;  /* 0x0000001600157245 */ /* 0x000fe20000201000 */
[----:B------:R-:W-:Y:S01]  /*1f030*/  BSSY.RECONVERGENT B0, `(.L_x_54378) ;  /* 0x000005b000007945 */ /* 0x000fe20003800200 */
[----:B------:R-:W-:Y:S01]  /*1f040*/  ISETP.NE.AND P2, PT, R23, 0x1, PT ;  /* 0x000000011700780c */ /* 0x000fe20003f45270 */
[----:B------:R-:W-:Y:S01]  /*1f050*/  HFMA2 R22, -RZ, RZ, 0, 1.1920928955078125e-07 ;  /* 0x00000002ff167431 */ /* 0x000fe200000001ff */
        /* <DEDUP_REMOVED lines=20> */
.L_x_54380:
        /* <DEDUP_REMOVED lines=13> */
.L_x_54382:
[----:B------:R-:W-:Y:S05]  /*1f270*/  BSYNC.RECONVERGENT B1 ;  /* 0x0000000000017941 */ /* 0x000fea0003800200 */
.L_x_54381:
        /* <DEDUP_REMOVED lines=54> */
.L_x_54379:
[----:B------:R-:W-:Y:S05]  /*1f5e0*/  BSYNC.RECONVERGENT B0 ;  /* 0x0000000000007941 */ /* 0x000fea0003800200 */
.L_x_54378:
        /* <DEDUP_REMOVED lines=24> */
.L_x_54385:
        /* <DEDUP_REMOVED lines=13> */
.L_x_54387:
[----:B------:R-:W-:Y:S05]  /*1f840*/  BSYNC.RECONVERGENT B1 ;  /* 0x0000000000017941 */ /* 0x000fea0003800200 */
.L_x_54386:
        /* <DEDUP_REMOVED lines=54> */
.L_x_54384:
[----:B------:R-:W-:Y:S05]  /*1fbb0*/  BSYNC.RECONVERGENT B0 ;  /* 0x0000000000007941 */ /* 0x000fea0003800200 */
.L_x_54383:
        /* <DEDUP_REMOVED lines=22> */
.L_x_54390:
        /* <DEDUP_REMOVED lines=13> */
.L_x_54392:
[----:B------:R-:W-:Y:S05]  /*1fdf0*/  BSYNC.RECONVERGENT B1 ;  /* 0x0000000000017941 */ /* 0x000fea0003800200 */
.L_x_54391:
        /* <DEDUP_REMOVED lines=54> */
.L_x_54389:
[----:B------:R-:W-:Y:S05]  /*20160*/  BSYNC.RECONVERGENT B0 ;  /* 0x0000000000007941 */ /* 0x000fea0003800200 */
.L_x_54388:
        /* <DEDUP_REMOVED lines=22> */
.L_x_54395:
        /* <DEDUP_REMOVED lines=13> */
.L_x_54397:
[----:B------:R-:W-:Y:S05]  /*203a0*/  BSYNC.RECONVERGENT B1 ;  /* 0x0000000000017941 */ /* 0x000fea0003800200 */
.L_x_54396:
        /* <DEDUP_REMOVED lines=54> */
.L_x_54394:
[----:B------:R-:W-:Y:S05]  /*20710*/  BSYNC.RECONVERGENT B0 ;  /* 0x0000000000007941 */ /* 0x000fea0003800200 */
.L_x_54393:
        /* <DEDUP_REMOVED lines=22> */
.L_x_54400:
        /* <DEDUP_REMOVED lines=13> */
.L_x_54402:
[----:B------:R-:W-:Y:S05]  /*20950*/  BSYNC.RECONVERGENT B1 ;  /* 0x0000000000017941 */ /* 0x000fea0003800200 */
.L_x_54401:
        /* <DEDUP_REMOVED lines=54> */
.L_x_54399:
[----:B------:R-:W-:Y:S05]  /*20cc0*/  BSYNC.RECONVERGENT B0 ;  /* 0x0000000000007941 */ /* 0x000fea0003800200 */
.L_x_54398:
        /* <DEDUP_REMOVED lines=22> */
.L_x_54405:
        /* <DEDUP_REMOVED lines=13> */
.L_x_54407:
[----:B------:R-:W-:Y:S05]  /*20f00*/  BSYNC.RECONVERGENT B1 ;  /* 0x0000000000017941 */ /* 0x000fea0003800200 */
.L_x_54406:
        /* <DEDUP_REMOVED lines=54> */
.L_x_54404:
[----:B------:R-:W-:Y:S05]  /*21270*/  BSYNC.RECONVERGENT B0 ;  /* 0x0000000000007941 */ /* 0x000fea0003800200 */
.L_x_54403:
        /* <DEDUP_REMOVED lines=22> */
.L_x_54410:
        /* <DEDUP_REMOVED lines=16> */
.L_x_54412:
[----:B------:R-:W-:Y:S05]  /*214e0*/  BSYNC.RECONVERGENT B1 ;  /* 0x0000000000017941 */ /* 0x000fea0003800200 */
.L_x_54411:
        /* <DEDUP_REMOVED lines=48> */
[----:B------:R-:W-:-:S05]  /*217f0*/  IMAD.WIDE.U32 R16, R13, -0x2daee0ad, RZ ;  /* 0xd2511f530d107825 */ /* 0x000fca00078e00ff */
[----:B------:R-:W-:Y:S02]  /*21800*/  LOP3.LUT R13, R24, UR15, R17, 0x96, !PT ;  /* 0x0000000f180d7c12 */ /* 0x000fe4000f8e9611 */
[----:B------:R-:W-:Y:S01]  /*21810*/  MOV R20, R16 ;  /* 0x0000001000147202 */ /* 0x000fe20000000f00 */
[----:B------:R-:W-:-:S04]  /*21820*/  IMAD.WIDE.U32 R16, R14, -0x326172a9, RZ ;  /* 0xcd9e8d570e107825 */ /* 0x000fc800078e00ff */
[----:B------:R-:W-:Y:S01]  /*21830*/  IMAD.MOV.U32 R220, RZ, RZ, R16 ;  /* 0x000000ffffdc7224 */ /* 0x000fe200078e0010 */
[----:B------:R-:W-:-:S07]  /*21840*/  LOP3.LUT R14, R212, R22, R17, 0x96, !PT ;  /* 0x00000016d40e7212 */ /* 0x000fce00078e9611 */
.L_x_54409:
[----:B------:R-:W-:Y:S05]  /*21850*/  BSYNC.RECONVERGENT B0 ;  /* 0x0000000000007941 */ /* 0x000fea0003800200 */
.L_x_54408:
        /* <DEDUP_REMOVED lines=10> */
.L_x_54372:
        /* <DEDUP_REMOVED lines=16> */
.L_x_54416:
        /* <DEDUP_REMOVED lines=13> */
.L_x_54418:
[----:B------:R-:W-:Y:S05]  /*21ad0*/  BSYNC.RECONVERGENT B1 ;  /* 0x0000000000017941 */ /* 0x000fea0003800200 */
.L_x_54417:
        /* <DEDUP_REMOVED lines=51> */
[----:B------:R-:W-:Y:S01]  /*21e10*/  HFMA2 R22, -RZ, RZ, 0, 0 ;  /* 0x00000000ff167431 */ /* 0x000fe200000001ff */
[----:B------:R-:W-:Y:S01]  /*21e20*/  LOP3.LUT R14, R212, R24, R23, 0x96, !PT ;  /* 0x00000018d40e7212 */ /* 0x000fe200078e9617 */
[----:B------:R-:W-:-:S07]  /*21e30*/  IMAD.MOV.U32 R23, RZ, RZ, R21 ;  /* 0x000000ffff177224 */ /* 0x000fce00078e0015 */
.L_x_54415:
[----:B------:R-:W-:Y:S05]  /*21e40*/  BSYNC.RECONVERGENT B0 ;  /* 0x0000000000007941 */ /* 0x000fea0003800200 */
.L_x_54414:
[----:B------:R-:W-:Y:S01]  /*21e50*/  I2FP.F32.U32 R21, R23 ;  /* 0x0000001700157245 */ /* 0x000fe20000201000 */
[----:B------:R-:W-:Y:S01]  /*21e60*/  BSSY.RECONVERGENT B0, `(.L_x_54419) ;  /* 0x000005a000007945 */ /* 0x000fe20003800200 */
[----:B------:R-:W-:Y:S01]  /*21e70*/  ISETP.NE.AND P2, PT, R22, 0x1, PT ;  /* 0x000000011600780c */ /* 0x000fe20003f45270 */
[----:B------:R-:W-:Y:S01]  /*21e80*/  IMAD.MOV.U32 R25, RZ, RZ, 0x2 ;  /* 0x00000002ff197424 */ /* 0x000fe200078e00ff */
[----:B------:R-:W-:Y:S01]  /*21e90*/  LOP3.LUT R8, R8, 0xfffffffb, RZ, 0xc0, !PT ;  /* 0xfffffffb08087812 */ /* 0x000fe200078ec0ff */
[----:B------:R-:W-:-:S05]  /*21ea0*/  FFMA.FTZ R21, R21, R234, 1.1641532182693481445e-10 ;  /* 0x2f00000015157423 */ /* 0x000fca00000100ea */
[----:B------:R-:W-:Y:S01]  /*21eb0*/  FSETP.GTU.FTZ.AND P1, PT, R21, R214, PT ;  /* 0x000000d61500720b */ /* 0x000fe20003f3c000 */
[----:B-----5:R-:W-:-:S03]  /*21ec0*/  HADD2.F32 R21, -RZ, R16.H0_H0 ;  /* 0x20000010ff157230 */ /* 0x020fc60000004100 */
[----:B------:R-:W-:Y:S02]  /*21ed0*/  PLOP3.LUT P3, PT, P1, PT, PT, 0x8, 0x80 ;  /* 0x000000000080781c */ /* 0x000fe40000f6e170 */
        /* <DEDUP_REMOVED lines=14> */
.L_x_54421:
        /* <DEDUP_REMOVED lines=13> */
.L_x_54423:
[----:B------:R-:W-:Y:S05]  /*22090*/  BSYNC.RECONVERGENT B1 ;  /* 0x0000000000017941 */ /* 0x000fea0003800200 */
.L_x_54422:
        /* <DEDUP_REMOVED lines=54> */
.L_x_54420:
[----:B------:R-:W-:Y:S05]  /*22400*/  BSYNC.RECONVERGENT B0 ;  /* 0x0000000000007941 */ /* 0x000fea0003800200 */
.L_x_54419:
        /* <DEDUP_REMOVED lines=23> */
.L_x_54426:
        /* <DEDUP_REMOVED lines=13> */
.L_x_54428:
[----:B------:R-:W-:Y:S05]  /*22650*/  BSYNC.RECONVERGENT B1 ;  /* 0x0000000000017941 */ /* 0x000fea0003800200 */
.L_x_54427:
        /* <DEDUP_REMOVED lines=54> */
.L_x_54425:
[----:B------:R-:W-:Y:S05]  /*229c0*/  BSYNC.RECONVERGENT B0 ;  /* 0x0000000000007941 */ /* 0x000fea0003800200 */
.L_x_54424:
[----:B------:R-:W-:Y:S01]  /*229d0*/  I2FP.F32.U32 R16, R16 ;  /* 0x0000001000107245 */ /* 0x000fe20000201000 */
[----:B------:R-:W-:Y:S01]  /*229e0*/  BSSY.RECONVERGENT B0, `(.L_x_54429) ;  /* 0x0000058000007945 */ /* 0x000fe20003800200 */
[----:B------:R-:W-:Y:S01]  /*229f0*/  ISETP.NE.AND P3, PT, R22, 0x1, PT ;  /* 0x000000011600780c */ /* 0x000fe20003f65270 */
[----:B------:R-:W-:Y:S02]  /*22a00*/  IMAD.MOV.U32 R27, RZ, RZ, 0x2 ;  /* 0x00000002ff1b7424 */ /* 0x000fe400078e00ff */
[----:B------:R-:W-:-:S05]  /*22a10*/  FFMA.FTZ R16, R16, R234, 1.1641532182693481445e-10 ;  /* 0x2f00000010107423 */ /* 0x000fca00000100ea */
[----:B------:R-:W-:Y:S01]  /*22a20*/  FSETP.GTU.FTZ.AND P2, PT, R16, R214, PT ;  /* 0x000000d61000720b */ /* 0x000fe20003f5c000 */
[----:B------:R-:W-:-:S03]  /*22a30*/  HADD2.F32 R16, -RZ, R17.H0_H0 ;  /* 0x20000011ff107230 */ /* 0x000fc60000004100 */
        /* <DEDUP_REMOVED lines=14> */
.L_x_54431:
        /* <DEDUP_REMOVED lines=13> */
.L_x_54433:
[----:B------:R-:W-:Y:S05]  /*22bf0*/  BSYNC.RECONVERGENT B1 ;  /* 0x0000000000017941 */ /* 0x000fea0003800200 */
.L_x_54432:
        /* <DEDUP_REMOVED lines=54> */
.L_x_54430:
[----:B------:R-:W-:Y:S05]  /*22f60*/  BSYNC.RECONVERGENT B0 ;  /* 0x0000000000007941 */ /* 0x000fea0003800200 */
.L_x_54429:
        /* <DEDUP_REMOVED lines=21> */
.L_x_54436:
        /* <DEDUP_REMOVED lines=13> */
.L_x_54438:
[----:B------:R-:W-:Y:S05]  /*23190*/  BSYNC.RECONVERGENT B1 ;  /* 0x0000000000017941 */ /* 0x000fea0003800200 */
.L_x_54437:
        /* <DEDUP_REMOVED lines=54> */
.L_x_54435:
[----:B------:R-:W-:Y:S05]  /*23500*/  BSYNC.RECONVERGENT B0 ;  /* 0x0000000000007941 */ /* 0x000fea0003800200 */
.L_x_54434:
        /* <DEDUP_REMOVED lines=21> */
.L_x_54441:
        /* <DEDUP_REMOVED lines=13> */
.L_x_54443:
[----:B------:R-:W-:Y:S05]  /*23730*/  BSYNC.RECONVERGENT B1 ;  /* 0x0000000000017941 */ /* 0x000fea0003800200 */
.L_x_54442:
        /* <DEDUP_REMOVED lines=54> */
.L_x_54440:
[----:B------:R-:W-:Y:S05]  /*23aa0*/  BSYNC.RECONVERGENT B0 ;  /* 0x0000000000007941 */ /* 0x000fea0003800200 */
.L_x_54439:
        /* <DEDUP_REMOVED lines=21> */
.L_x_54446:
        /* <DEDUP_REMOVED lines=13> */
.L_x_54448:
[----:B------:R-:W-:Y:S05]  /*23cd0*/  BSYNC.RECONVERGENT B1 ;  /* 0x0000000000017941 */ /* 0x000fea0003800200 */
.L_x_54447:
        /* <DEDUP_REMOVED lines=54> */
.L_x_54445:
[----:B------:R-:W-:Y:S05]  /*24040*/  BSYNC.RECONVERGENT B0 ;  /* 0x0000000000007941 */ /* 0x000fea0003800200 */
.L_x_54444:
        /* <DEDUP_REMOVED lines=21> */
.L_x_54451:
        /* <DEDUP_REMOVED lines=16> */
.L_x_54453:
[----:B------:R-:W-:Y:S05]  /*242a0*/  BSYNC.RECONVERGENT B1 ;  /* 0x0000000000017941 */ /* 0x000fea0003800200 */
.L_x_54452:
        /* <DEDUP_REMOVED lines=54> */
.L_x_54450:
[----:B------:R-:W-:Y:S05]  /*24610*/  BSYNC.RECONVERGENT B0 ;  /* 0x0000000000007941 */ /* 0x000fea0003800200 */
.L_x_54449:
        /* <DEDUP_REMOVED lines=16> */
.L_x_54413:
        /* <DEDUP_REMOVED lines=43> */
.L_x_54457:
        /* <DEDUP_REMOVED lines=13> */
.L_x_54459:
[----:B------:R-:W-:Y:S05]  /*24aa0*/  BSYNC.RECONVERGENT B1 ;  /* 0x0000000000017941 */ /* 0x000fea0003800200 */
.L_x_54458:
        /* <DEDUP_REMOVED lines=54> */
.L_x_54456:
[----:B------:R-:W-:Y:S05]  /*24e10*/  BSYNC.RECONVERGENT B0 ;  /* 0x0000000000007941 */ /* 0x000fea0003800200 */
.L_x_54455:
        /* <DEDUP_REMOVED lines=24> */
.L_x_54462:
        /* <DEDUP_REMOVED lines=13> */
.L_x_54464:
[----:B------:R-:W-:Y:S05]  /*25070*/  BSYNC.RECONVERGENT B1 ;  /* 0x0000000000017941 */ /* 0x000fea0003800200 */
.L_x_54463:
        /* <DEDUP_REMOVED lines=54> */
.L_x_54461:
[----:B------:R-:W-:Y:S05]  /*253e0*/  BSYNC.RECONVERGENT B0 ;  /* 0x0000000000007941 */ /* 0x000fea0003800200 */
.L_x_54460:
        /* <DEDUP_REMOVED lines=24> */
.L_x_54467:
        /* <DEDUP_REMOVED lines=13> */
.L_x_54469:
[----:B------:R-:W-:Y:S05]  /*25640*/  BSYNC.RECONVERGENT B1 ;  /* 0x0000000000017941 */ /* 0x000fea0003800200 */
.L_x_54468:
        /* <DEDUP_REMOVED lines=54> */
.L_x_54466:
[----:B------:R-:W-:Y:S05]  /*259b0*/  BSYNC.RECONVERGENT B0 ;  /* 0x0000000000007941 */ /* 0x000fea0003800200 */
.L_x_54465:
        /* <DEDUP_REMOVED lines=22> */
.L_x_54472:
        /* <DEDUP_REMOVED lines=13> */
.L_x_54474:
[----:B------:R-:W-:Y:S05]  /*25bf0*/  BSYNC.RECONVERGENT B1 ;  /* 0x0000000000017941 */ /* 0x000fea0003800200 */
.L_x_54473:
        /* <DEDUP_REMOVED lines=54> */
.L_x_54471:
[----:B------:R-:W-:Y:S05]  /*25f60*/  BSYNC.RECONVERGENT B0 ;  /* 0x0000000000007941 */ /* 0x000fea0003800200 */
.L_x_54470:
        /* <DEDUP_REMOVED lines=22> */
.L_x_54477:
        /* <DEDUP_REMOVED lines=13> */
.L_x_54479:
[----:B------:R-:W-:Y:S05]  /*261a0*/  BSYNC.RECONVERGENT B1 ;  /* 0x0000000000017941 */ /* 0x000fea0003800200 */
.L_x_54478:
        /* <DEDUP_REMOVED lines=51> */
[----:B------:R-:W-:Y:S02]  /*264e0*/  IMAD.MOV.U32 R220, RZ, RZ, R16 ;  /* 0x000000ffffdc7224 */ /* 0x000fe400078e0010 */
[----:B------:R-:W-:Y:S01]  /*264f0*/  HFMA2 R16, -RZ, RZ, 0, 0 ;  /* 0x00000000ff107431 */ /* 0x000fe200000001ff */
[----:B------:R-:W-:-:S07]  /*26500*/  LOP3.LUT R14, R212, R20, R17, 0x96, !PT ;  /* 0x00000014d40e7212 */ /* 0x000fce00078e9611 */
.L_x_54476:
[----:B------:R-:W-:Y:S05]  /*26510*/  BSYNC.RECONVERGENT B0 ;  /* 0x0000000000007941 */ /* 0x000fea0003800200 */
.L_x_54475:
        /* <DEDUP_REMOVED lines=22> */
.L_x_54482:
        /* <DEDUP_REMOVED lines=13> */
.L_x_54484:
[----:B------:R-:W-:Y:S05]  /*26750*/  BSYNC.RECONVERGENT B1 ;  /* 0x0000000000017941 */ /* 0x000fea0003800200 */
.L_x_54483:
        /* <DEDUP_REMOVED lines=54> */
.L_x_54481:
[----:B------:R-:W-:Y:S05]  /*26ac0*/  BSYNC.RECONVERGENT B0 ;  /* 0x0000000000007941 */ /* 0x000fea0003800200 */
.L_x_54480:
        /* <DEDUP_REMOVED lines=22> */
.L_x_54487:
        /* <DEDUP_REMOVED lines=13> */
.L_x_54489:
[----:B------:R-:W-:Y:S05]  /*26d00*/  BSYNC.RECONVERGENT B1 ;  /* 0x0000000000017941 */ /* 0x000fea0003800200 */
.L_x_54488:
        /* <DEDUP_REMOVED lines=54> */
.L_x_54486:
[----:B------:R-:W-:Y:S05]  /*27070*/  BSYNC.RECONVERGENT B0 ;  /* 0x0000000000007941 */ /* 0x000fea0003800200 */
.L_x_54485:
        /* <DEDUP_REMOVED lines=22> */
.L_x_54492:
        /* <DEDUP_REMOVED lines=16> */
.L_x_54494:
[----:B------:R-:W-:Y:S05]  /*272e0*/  BSYNC.RECONVERGENT B1 ;  /* 0x0000000000017941 */ /* 0x000fea0003800200 */
.L_x_54493:
        /* <DEDUP_REMOVED lines=54> */
.L_x_54491:
[----:B------:R-:W-:Y:S05]  /*27650*/  BSYNC.RECONVERGENT B0 ;  /* 0x0000000000007941 */ /* 0x000fea0003800200 */
.L_x_54490:
        /* <DEDUP_REMOVED lines=10> */
.L_x_54454:
        /* <DEDUP_REMOVED lines=16> */
.L_x_54498:
        /* <DEDUP_REMOVED lines=13> */
.L_x_54500:
[----:B------:R-:W-:Y:S05]  /*278d0*/  BSYNC.RECONVERGENT B1 ;  /* 0x0000000000017941 */ /* 0x000fea0003800200 */
.L_x_54499:
        /* <DEDUP_REMOVED lines=54> */
.L_x_54497:
[----:B------:R-:W-:Y:S05]  /*27c40*/  BSYNC.RECONVERGENT B0 ;  /* 0x0000000000007941 */ /* 0x000fea0003800200 */
.L_x_54496:
[----:B------:R-:W-:Y:S01]  /*27c50*/  I2FP.F32.U32 R20, R22 ;  /* 0x0000001600147245 */ /* 0x000fe20000201000 */
[----:B------:R-:W-:Y:S01]  /*27c60*/  BSSY.RECONVERGENT B0, `(.L_x_54501) ;  /* 0x000005a000007945 */ /* 0x000fe20003800200 */
[----:B------:R-:W-:Y:S01]  /*27c70*/  ISETP.NE.AND P2, PT, R21, 0x1, PT ;  /* 0x000000011500780c */ /* 0x000fe20003f45270 */
[----:B------:R-:W-:Y:S01]  /*27c80*/  IMAD.MOV.U32 R23, RZ, RZ, R220 ;  /* 0x000000ffff177224 */ /* 0x000fe200078e00dc */
        /* <DEDUP_REMOVED lines=19> */
.L_x_54503:
        /* <DEDUP_REMOVED lines=13> */
.L_x_54505:
[----:B------:R-:W-:Y:S05]  /*27e90*/  BSYNC.RECONVERGENT B1 ;  /* 0x0000000000017941 */ /* 0x000fea0003800200 */
.L_x_54504:
        /* <DEDUP_REMOVED lines=54> */
.L_x_54502:
[----:B------:R-:W-:Y:S05]  /*28200*/  BSYNC.RECONVERGENT B0 ;  /* 0x0000000000007941 */ /* 0x000fea0003800200 */
.L_x_54501:
[----:B------:R-:W-:Y:S01]  /*28210*/  I2FP.F32.U32 R21, R23 ;  /* 0x0000001700157245 */ /* 0x000fe20000201000 */
[----:B------:R-:W-:Y:S01]  /*28220*/  HADD2.F32 R16, -RZ, R16.H1_H1 ;  /* 0x30000010ff107230 */ /* 0x000fe20000004100 */
        /* <DEDUP_REMOVED lines=21> */
.L_x_54508:
        /* <DEDUP_REMOVED lines=13> */
.L_x_54510:
[----:B------:R-:W-:Y:S05]  /*28450*/  BSYNC.RECONVERGENT B1 ;  /* 0x0000000000017941 */ /* 0x000fea0003800200 */
.L_x_54509:
        /* <DEDUP_REMOVED lines=54> */
.L_x_54507:
[----:B------:R-:W-:Y:S05]  /*287c0*/  BSYNC.RECONVERGENT B0 ;  /* 0x0000000000007941 */ /* 0x000fea0003800200 */
.L_x_54506:
        /* <DEDUP_REMOVED lines=21> */
.L_x_54513:
        /* <DEDUP_REMOVED lines=13> */
.L_x_54515:
[----:B------:R-:W-:Y:S05]  /*289f0*/  BSYNC.RECONVERGENT B1 ;  /* 0x0000000000017941 */ /* 0x000fea0003800200 */
.L_x_54514:
        /* <DEDUP_REMOVED lines=54> */
.L_x_54512:
[----:B------:R-:W-:Y:S05]  /*28d60*/  BSYNC.RECONVERGENT B0 ;  /* 0x0000000000007941 */ /* 0x000fea0003800200 */
.L_x_54511:
        /* <DEDUP_REMOVED lines=21> */
.L_x_54518:
        /* <DEDUP_REMOVED lines=13> */
.L_x_54520:
[----:B------:R-:W-:Y:S05]  /*28f90*/  BSYNC.RECONVERGENT B1 ;  /* 0x0000000000017941 */ /* 0x000fea0003800200 */
.L_x_54519:
        /* <DEDUP_REMOVED lines=51> */
[----:B------:R-:W-:Y:S01]  /*292d0*/  LOP3.LUT R14, R212, R24, R17, 0x96, !PT ;  /* 0x00000018d40e7212 */ /* 0x000fe200078e9611 */
[----:B------:R-:W-:Y:S01]  /*292e0*/  IMAD.MOV.U32 R24, RZ, RZ, RZ ;  /* 0x000000ffff187224 */ /* 0x000fe200078e00ff */
[----:B------:R-:W-:-:S07]  /*292f0*/  MOV R220, R16 ;  /* 0x0000001000dc7202 */ /* 0x000fce0000000f00 */
.L_x_54517:
[----:B------:R-:W-:Y:S05]  /*29300*/  BSYNC.RECONVERGENT B0 ;  /* 0x0000000000007941 */ /* 0x000fea0003800200 */
.L_x_54516:
        /* <DEDUP_REMOVED lines=21> */
.L_x_54523:
        /* <DEDUP_REMOVED lines=13> */
.L_x_54525:
[----:B------:R-:W-:Y:S05]  /*29530*/  BSYNC.RECONVERGENT B1 ;  /* 0x0000000000017941 */ /* 0x000fea0003800200 */
.L_x_54524:
        /* <DEDUP_REMOVED lines=54> */
.L_x_54522:
[----:B------:R-:W-:Y:S05]  /*298a0*/  BSYNC.RECONVERGENT B0 ;  /* 0x0000000000007941 */ /* 0x000fea0003800200 */
.L_x_54521:
        /* <DEDUP_REMOVED lines=21> */
.L_x_54528:
        /* <DEDUP_REMOVED lines=13> */
.L_x_54530:
[----:B------:R-:W-:Y:S05]  /*29ad0*/  BSYNC.RECONVERGENT B1 ;  /* 0x0000000000017941 */ /* 0x000fea0003800200 */
.L_x_54529:
        /* <DEDUP_REMOVED lines=54> */
.L_x_54527:
[----:B------:R-:W-:Y:S05]  /*29e40*/  BSYNC.RECONVERGENT B0 ;  /* 0x0000000000007941 */ /* 0x000fea0003800200 */
.L_x_54526:
        /* <DEDUP_REMOVED lines=21> */
.L_x_54533:
        /* <DEDUP_REMOVED lines=16> */
.L_x_54535:
[----:B------:R-:W-:Y:S05]  /*2a0a0*/  BSYNC.RECONVERGENT B1 ;  /* 0x0000000000017941 */ /* 0x000fea0003800200 */
.L_x_54534:
        /* <DEDUP_REMOVED lines=54> */
.L_x_54532:
[----:B------:R-:W-:Y:S05]  /*2a410*/  BSYNC.RECONVERGENT B0 ;  /* 0x0000000000007941 */ /* 0x000fea0003800200 */
.L_x_54531:
        /* <DEDUP_REMOVED lines=8> */
[----:B------:R-:W-:Y:S02]  /*2a4a0*/  FMUL.FTZ R21, R18, R93 ;  /* 0x0000005d12157220 */ /* 0x000fe40000410000 */
[----:B------:R-:W-:Y:S01]  /*2a4b0*/  FMUL.FTZ R19, R19, R215 ;  /* 0x000000d713137220 */ /* 0x000fe20000410000 */
[----:B------:R-:W-:Y:S01]  /*2a4c0*/  FSETP.GTU.FTZ.AND P6, PT, R24, R214, PT ;  /* 0x000000d61800720b */ /* 0x000fe20003fdc000 */
[----:B------:R-:W-:Y:S01]  /*2a4d0*/  FMUL.FTZ R24, R22, R96 ;  /* 0x0000006016187220 */ /* 0x000fe20000410000 */
[----:B------:R-:W-:-:S02]  /*2a4e0*/  FMUL.FTZ R22, R16, R94 ;  /* 0x0000005e10167220 */ /* 0x000fc40000410000 */
[----:B------:R-:W-:Y:S02]  /*2a4f0*/  FSEL R19, R19, RZ, !P6 ;  /* 0x000000ff13137208 */ /* 0x000fe40007000000 */
[----:B------:R-:W-:-:S03]  /*2a500*/  PLOP3.LUT P6, PT, P6, PT, PT, 0x8, 0x80 ;  /* 0x000000000080781c */ /* 0x000fc600037ce170 */
[----:B------:R-:W-:-:S10]  /*2a510*/  FMUL.FTZ R23, R19, R95 ;  /* 0x0000005f13177220 */ /* 0x000fd40000410000 */
.L_x_54495:
        /* <DEDUP_REMOVED lines=11> */
[----:B------:R-:W-:Y:S02]  /*2a5d0*/  LOP3.LUT R17, R16, R17, RZ, 0xfc, !PT ;  /* 0x0000001110117212 */ /* 0x000fe400078efcff */
[----:B------:R-:W-:Y:S02]  /*2a5e0*/  SEL R16, RZ, 0x1000000, !P2 ;  /* 0x01000000ff107807 */ /* 0x000fe40005000000 */
[----:B------:R-:W-:-:S04]  /*2a5f0*/  SEL R19, RZ, 0x100, !P5 ;  /* 0x00000100ff137807 */ /* 0x000fc80006800000 */
[----:B------:R-:W-:Y:S02]  /*2a600*/  LOP3.LUT R16, R19, R16, R18, 0xfe, !PT ;  /* 0x0000001013107212 */ /* 0x000fe400078efe12 */
        /* <DEDUP_REMOVED lines=28> */
.L_x_54539:
        /* <DEDUP_REMOVED lines=13> */
.L_x_54541:
[----:B------:R-:W-:Y:S05]  /*2a8a0*/  BSYNC.RECONVERGENT B1 ;  /* 0x0000000000017941 */ /* 0x000fea0003800200 */
.L_x_54540:
        /* <DEDUP_REMOVED lines=46> */
[----:B------:R-:W-:-:S04]  /*2ab90*/  IMAD.MOV.U32 R19, RZ, RZ, RZ ;  /* 0x000000ffff137224 */ /* 0x000fc800078e00ff */
[----:B------:R-:W-:-:S05]  /*2aba0*/  IMAD.WIDE.U32 R16, R13, -0x2daee0ad, RZ ;  /* 0xd2511f530d107825 */ /* 0x000fca00078e00ff */
[----:B------:R-:W-:Y:S02]  /*2abb0*/  LOP3.LUT R13, R222, UR15, R17, 0x96, !PT ;  /* 0x0000000fde0d7c12 */ /* 0x000fe4000f8e9611 */
[----:B------:R-:W-:Y:S01]  /*2abc0*/  MOV R218, R16 ;  /* 0x0000001000da7202 */ /* 0x000fe20000000f00 */
[----:B------:R-:W-:-:S04]  /*2abd0*/  IMAD.WIDE.U32 R16, R14, -0x326172a9, RZ ;  /* 0xcd9e8d570e107825 */ /* 0x000fc800078e00ff */
[----:B------:R-:W-:Y:S01]  /*2abe0*/  IMAD.MOV.U32 R220, RZ, RZ, R16 ;  /* 0x000000ffffdc7224 */ /* 0x000fe200078e0010 */
[----:B------:R-:W-:Y:S02]  /*2abf0*/  LOP3.LUT R14, R212, R18, R17, 0x96, !PT ;  /* 0x00000012d40e7212 */ /* 0x000fe400078e9611 */
[----:B------:R-:W-:-:S07]  /*2ac00*/  MOV R16, R221 ;  /* 0x000000dd00107202 */ /* 0x000fce0000000f00 */
.L_x_54538:
[----:B------:R-:W-:Y:S05]  /*2ac10*/  BSYNC.RECONVERGENT B0 ;  /* 0x0000000000007941 */ /* 0x000fea0003800200 */
.L_x_54537:
        /* <DEDUP_REMOVED lines=24> */
.L_x_54544:
        /* <DEDUP_REMOVED lines=13> */
.L_x_54546:
[----:B------:R-:W-:Y:S05]  /*2ae70*/  BSYNC.RECONVERGENT B1 ;  /* 0x0000000000017941 */ /* 0x000fea0003800200 */
.L_x_54545:
        /* <DEDUP_REMOVED lines=50> */
[----:B------:R-:W-:-:S05]  /*2b1a0*/  IMAD.WIDE.U32 R18, R14, -0x326172a9, RZ ;  /* 0xcd9e8d570e127825 */ /* 0x000fca00078e00ff */
[----:B------:R-:W-:Y:S01]  /*2b1b0*/  LOP3.LUT R14, R212, R220, R19, 0x96, !PT ;  /* 0x000000dcd40e7212 */ /* 0x000fe200078e9613 */
[----:B------:R-:W-:Y:S02]  /*2b1c0*/  IMAD.MOV.U32 R220, RZ, RZ, R18 ;  /* 0x000000ffffdc7224 */ /* 0x000fe400078e0012 */
[----:B------:R-:W-:-:S07]  /*2b1d0*/  HFMA2 R18, -RZ, RZ, 0, 0 ;  /* 0x00000000ff127431 */ /* 0x000fce00000001ff */
.L_x_54543:
[----:B------:R-:W-:Y:S05]  /*2b1e0*/  BSYNC.RECONVERGENT B0 ;  /* 0x0000000000007941 */ /* 0x000fea0003800200 */
.L_x_54542:
[----:B------:R-:W-:Y:S01]  /*2b1f0*/  I2FP.F32.U32 R17, R17 ;  /* 0x0000001100117245 */ /* 0x000fe20000201000 */
[----:B------:R-:W-:Y:S01]  /*2b200*/  BSSY.RECONVERGENT B0, `(.L_x_54547) ;  /* 0x000005b000007945 */ /* 0x000fe20003800200 */
[----:B------:R-:W-:Y:S01]  /*2b210*/  ISETP.NE.AND P1, PT, R18, 0x1, PT ;  /* 0x000000011200780c */ /* 0x000fe20003f25270 */
[----:B------:R-:W-:Y:S01]  /*2b220*/  IMAD.MOV.U32 R221, RZ, RZ, 0x2 ;  /* 0x00000002ffdd7424 */ /* 0x000fe200078e00ff */
[----:B------:R-:W-:Y:S01]  /*2b230*/  LOP3.LUT R8, R8, 0xfffffffe, RZ, 0xc0, !PT ;  /* 0xfffffffe08087812 */ /* 0x000fe200078ec0ff */
[----:B------:R-:W-:-:S05]  /*2b240*/  FFMA.FTZ R17, R17, R234, 1.1641532182693481445e-10 ;  /* 0x2f00000011117423 */ /* 0x000fca00000100ea */
[----:B------:R-:W-:Y:S01]  /*2b250*/  FSETP.GTU.FTZ.AND P0, PT, R17, R214, PT ;  /* 0x000000d61100720b */ /* 0x000fe20003f1c000 */
[----:B------:R-:W-:Y:S01]  /*2b260*/  HADD2.F32 R17, -RZ, R204.H1_H1 ;  /* 0x300000ccff117230 */ /* 0x000fe20000004100 */
[----:B------:R-:W-:-:S04]  /*2b270*/  MOV R204, R220 ;  /* 0x000000dc00cc7202 */ /* 0x000fc80000000f00 */
        /* <DEDUP_REMOVED lines=15> */
.L_x_54549:
        /* <DEDUP_REMOVED lines=13> */
.L_x_54551:
[----:B------:R-:W-:Y:S05]  /*2b440*/  BSYNC.RECONVERGENT B1 ;  /* 0x0000000000017941 */ /* 0x000fea0003800200 */
.L_x_54550:
        /* <DEDUP_REMOVED lines=54> */
.L_x_54548:
[----:B------:R-:W-:Y:S05]  /*2b7b0*/  BSYNC.RECONVERGENT B0 ;  /* 0x0000000000007941 */ /* 0x000fea0003800200 */
.L_x_54547:
        /* <DEDUP_REMOVED lines=22> */
.L_x_54554:
        /* <DEDUP_REMOVED lines=13> */
.L_x_54556:
[----:B------:R-:W-:Y:S05]  /*2b9f0*/  BSYNC.RECONVERGENT B1 ;  /* 0x0000000000017941 */ /* 0x000fea0003800200 */
.L_x_54555:
        /* <DEDUP_REMOVED lines=8> */
[----:B------:R-:W-:Y:S01]  /*2ba80*/  IMAD.WIDE.U32 R232, R14, -0x2daee0ad, RZ ;  /* 0xd2511f530ee87825 */ /* 0x000fe200078e00ff */
[----:B------:R-:W-:-:S03]  /*2ba90*/  LOP3.LUT R13, R208, R220, R223, 0x96, !PT ;  /* 0x000000dcd00d7212 */ /* 0x000fc600078e96df */
[----:B------:R-:W-:Y:S01]  /*2baa0*/  IMAD.MOV.U32 R204, RZ, RZ, RZ ;  /* 0x000000ffffcc7224 */ /* 0x000fe200078e00ff */
        /* <DEDUP_REMOVED lines=31> */
[----:B------:R-:W-:Y:S01]  /*2bca0*/  LOP3.LUT R14, R210, R222, R221, 0x96, !PT ;  /* 0x000000ded20e7212 */ /* 0x000fe200078e96dd */
[----:B------:R-:W-:-:S04]  /*2bcb0*/  IMAD.WIDE.U32 R222, R13, -0x326172a9, RZ ;  /* 0xcd9e8d570dde7825 */ /* 0x000fc800078e00ff */
[----:B------:R-:W-:Y:S01]  /*2bcc0*/  IMAD.WIDE.U32 R226, R14, -0x2daee0ad, RZ ;  /* 0xd2511f530ee27825 */ /* 0x000fe200078e00ff */
[----:B------:R-:W-:-:S04]  /*2bcd0*/  LOP3.LUT R13, R213, R220, R223, 0x96, !PT ;  /* 0x000000dcd50d7212 */ /* 0x000fc800078e96df */
[----:B------:R-:W-:Y:S01]  /*2bce0*/  LOP3.LUT R14, R224, UR15, R227, 0x96, !PT ;  /* 0x0000000fe00e7c12 */ /* 0x000fe2000f8e96e3 */
[----:B------:R-:W-:Y:S01]  /*2bcf0*/  UIADD3 UR15, UPT, UPT, UR5, -0x695add53, URZ ;  /* 0x96a522ad050f7890 */ /* 0x000fe2000fffe0ff */
[----:B------:R-:W-:-:S05]  /*2bd00*/  IMAD.WIDE.U32 R220, R13, -0x2daee0ad, RZ ;  /* 0xd2511f530ddc7825 */ /* 0x000fca00078e00ff */
[----:B------:R-:W-:Y:S02]  /*2bd10*/  LOP3.LUT R13, R226, UR15, R221, 0x96, !PT ;  /* 0x0000000fe20d7c12 */ /* 0x000fe4000f8e96dd */
[----:B------:R-:W-:Y:S01]  /*2bd20*/  MOV R218, R220 ;  /* 0x000000dc00da7202 */ /* 0x000fe20000000f00 */
[----:B------:R-:W-:-:S05]  /*2bd30*/  IMAD.WIDE.U32 R220, R14, -0x326172a9, RZ ;  /* 0xcd9e8d570edc7825 */ /* 0x000fca00078e00ff */
[----:B------:R-:W-:-:S07]  /*2bd40*/  LOP3.LUT R14, R212, R222, R221, 0x96, !PT ;  /* 0x000000ded40e7212 */ /* 0x000fce00078e96dd */
.L_x_54553:
[----:B------:R-:W-:Y:S05]  /*2bd50*/  BSYNC.RECONVERGENT B0 ;  /* 0x0000000000007941 */ /* 0x000fea0003800200 */
.L_x_54552:
        /* <DEDUP_REMOVED lines=22> */
.L_x_54559:
        /* <DEDUP_REMOVED lines=13> */
.L_x_54561:
[----:B------:R-:W-:Y:S05]  /*2bf90*/  BSYNC.RECONVERGENT B1 ;  /* 0x0000000000017941 */ /* 0x000fea0003800200 */
.L_x_54560:
        /* <DEDUP_REMOVED lines=48> */
[----:B------:R-:W-:Y:S01]  /*2c2a0*/  LOP3.LUT R13, R222, UR15, R205, 0x96, !PT ;  /* 0x0000000fde0d7c12 */ /* 0x000fe2000f8e96cd */
[----:B------:R-:W-:Y:S01]  /*2c2b0*/  HFMA2 R222, -RZ, RZ, 0, 0 ;  /* 0x00000000ffde7431 */ /* 0x000fe200000001ff */
[----:B------:R-:W-:Y:S01]  /*2c2c0*/  MOV R218, R204 ;  /* 0x000000cc00da7202 */ /* 0x000fe20000000f00 */
[----:B------:R-:W-:-:S05]  /*2c2d0*/  IMAD.WIDE.U32 R204, R14, -0x326172a9, RZ ;  /* 0xcd9e8d570ecc7825 */ /* 0x000fca00078e00ff */
[----:B------:R-:W-:Y:S01]  /*2c2e0*/  LOP3.LUT R14, R212, R220, R205, 0x96, !PT ;  /* 0x000000dcd40e7212 */ /* 0x000fe200078e96cd */
[----:B------:R-:W-:-:S07]  /*2c2f0*/  IMAD.MOV.U32 R220, RZ, RZ, R204 ;  /* 0x000000ffffdc7224 */ /* 0x000fce00078e00cc */
.L_x_54558:
[----:B------:R-:W-:Y:S05]  /*2c300*/  BSYNC.RECONVERGENT B0 ;  /* 0x0000000000007941 */ /* 0x000fea0003800200 */
.L_x_54557:
        /* <DEDUP_REMOVED lines=22> */
.L_x_54564:
        /* <DEDUP_REMOVED lines=13> */
.L_x_54566:
[----:B------:R-:W-:Y:S05]  /*2c540*/  BSYNC.RECONVERGENT B1 ;  /* 0x0000000000017941 */ /* 0x000fea0003800200 */
.L_x_54565:
[----:B------:R-:W-:Y:S01]  /*2c550*/  LOP3.LUT R13, R5, UR5, R221, 0x96, !PT ;  /* 0x00000005050d7c12 */ /* 0x000fe2000f8e96dd */
[----:B------:R-:W-:Y:S01]  /*2c560*/  IMAD.WIDE.U32 R222, R0, -0x326172a9, RZ ;  /* 0xcd9e8d5700de7825 */ /* 0x000fe200078e00ff */
[----:B------:R-:W-:Y:S01]  /*2c570*/  UIADD3 UR15, UPT, UPT, UR5, 0x76cf5d0a, URZ ;  /* 0x76cf5d0a050f7890 */ /* 0x000fe2000fffe0ff */
[----:B------:R-:W-:Y:S02]  /*2c580*/  MOV R205, R218 ;  /* 0x000000da00cd7202 */ /* 0x000fe40000000f00 */
        /* <DEDUP_REMOVED lines=43> */
[----:B------:R-:W-:-:S04]  /*2c840*/  IMAD.WIDE.U32 R220, R13, -0x2daee0ad, RZ ;  /* 0xd2511f530ddc7825 */ /* 0x000fc800078e00ff */
[----:B------:R-:W-:Y:S01]  /*2c850*/  IMAD.MOV.U32 R218, RZ, RZ, R220 ;  /* 0x000000ffffda7224 */ /* 0x000fe200078e00dc */
[----:B------:R-:W-:Y:S01]  /*2c860*/  LOP3.LUT R13, R226, UR15, R221, 0x96, !PT ;  /* 0x0000000fe20d7c12 */ /* 0x000fe2000f8e96dd */
[----:B------:R-:W-:-:S05]  /*2c870*/  IMAD.WIDE.U32 R220, R14, -0x326172a9, RZ ;  /* 0xcd9e8d570edc7825 */ /* 0x000fca00078e00ff */
[----:B------:R-:W-:Y:S01]  /*2c880*/  LOP3.LUT R14, R212, R222, R221, 0x96, !PT ;  /* 0x000000ded40e7212 */ /* 0x000fe200078e96dd */
[----:B------:R-:W-:-:S07]  /*2c890*/  HFMA2 R221, -RZ, RZ, 0, 0 ;  /* 0x00000000ffdd7431 */ /* 0x000fce00000001ff */
.L_x_54563:
[----:B------:R-:W-:Y:S05]  /*2c8a0*/  BSYNC.RECONVERGENT B0 ;  /* 0x0000000000007941 */ /* 0x000fea0003800200 */
.L_x_54562:
        /* <DEDUP_REMOVED lines=22> */
.L_x_54569:
        /* <DEDUP_REMOVED lines=13> */
.L_x_54571:
[----:B------:R-:W-:Y:S05]  /*2cae0*/  BSYNC.RECONVERGENT B1 ;  /* 0x0000000000017941 */ /* 0x000fea0003800200 */
.L_x_54570:
        /* <DEDUP_REMOVED lines=44> */
[----:B------:R-:W-:-:S03]  /*2cdb0*/  LOP3.LUT R13, R213, R220, R223, 0x96, !PT ;  /* 0x000000dcd50d7212 */ /* 0x000fc600078e96df */
[----:B------:R-:W-:Y:S01]  /*2cdc0*/  HFMA2 R223, -RZ, RZ, 0, 0 ;  /* 0x00000000ffdf7431 */ /* 0x000fe200000001ff */
[----:B------:R-:W-:Y:S01]  /*2cdd0*/  LOP3.LUT R14, R224, UR15, R227, 0x96, !PT ;  /* 0x0000000fe00e7c12 */ /* 0x000fe2000f8e96e3 */
[----:B------:R-:W-:Y:S01]  /*2cde0*/  UIADD3 UR15, UPT, UPT, UR5, -0x695add53, URZ ;  /* 0x96a522ad050f7890 */ /* 0x000fe2000fffe0ff */
[----:B------:R-:W-:-:S04]  /*2cdf0*/  IMAD.WIDE.U32 R220, R13, -0x2daee0ad, RZ ;  /* 0xd2511f530ddc7825 */ /* 0x000fc800078e00ff */
[----:B------:R-:W-:Y:S01]  /*2ce00*/  IMAD.MOV.U32 R218, RZ, RZ, R220 ;  /* 0x000000ffffda7224 */ /* 0x000fe200078e00dc */
[----:B------:R-:W-:Y:S01]  /*2ce10*/  LOP3.LUT R13, R226, UR15, R221, 0x96, !PT ;  /* 0x0000000fe20d7c12 */ /* 0x000fe2000f8e96dd */
[----:B------:R-:W-:-:S05]  /*2ce20*/  IMAD.WIDE.U32 R220, R14, -0x326172a9, RZ ;  /* 0xcd9e8d570edc7825 */ /* 0x000fca00078e00ff */
[----:B------:R-:W-:-:S07]  /*2ce30*/  LOP3.LUT R14, R212, R222, R221, 0x96, !PT ;  /* 0x000000ded40e7212 */ /* 0x000fce00078e96dd */
.L_x_54568:
[----:B------:R-:W-:Y:S05]  /*2ce40*/  BSYNC.RECONVERGENT B0 ;  /* 0x0000000000007941 */ /* 0x000fea0003800200 */
.L_x_54567:
        /* <DEDUP_REMOVED lines=22> */
.L_x_54574:
        /* <DEDUP_REMOVED lines=13> */
.L_x_54576:
[----:B------:R-:W-:Y:S05]  /*2d080*/  BSYNC.RECONVERGENT B1 ;  /* 0x0000000000017941 */ /* 0x000fea0003800200 */
.L_x_54575:
        /* <DEDUP_REMOVED lines=40> */
[----:B------:R-:W-:Y:S01]  /*2d310*/  IMAD.MOV.U32 R221, RZ, RZ, RZ ;  /* 0x000000ffffdd7224 */ /* 0x000fe200078e00ff */
[----:B------:R-:W-:Y:S01]  /*2d320*/  LOP3.LUT R15, R208, UR15, R15, 0x96, !PT ;  /* 0x0000000fd00f7c12 */ /* 0x000fe2000f8e960f */
[----:B------:R-:W-:Y:S01]  /*2d330*/  UIADD3 UR15, UPT, UPT, UR5, -0x24c28bd8, URZ ;  /* 0xdb3d7428050f7890 */ /* 0x000fe2000fffe0ff */
[----:B------:R-:W-:-:S05]  /*2d340*/  IMAD.WIDE.U32 R208, R13, -0x2daee0ad, RZ ;  /* 0xd2511f530dd07825 */ /* 0x000fca00078e00ff */
[----:B------:R-:W-:Y:S01]  /*2d350*/  LOP3.LUT R13, R14, UR15, R209, 0x96, !PT ;  /* 0x0000000f0e0d7c12 */ /* 0x000fe2000f8e96d1 */
[----:B------:R-:W-:Y:S01]  /*2d360*/  IMAD.WIDE.U32 R14, R15, -0x326172a9, RZ ;  /* 0xcd9e8d570f0e7825 */ /* 0x000fe200078e00ff */
[----:B------:R-:W-:-:S03]  /*2d370*/  UIADD3 UR15, UPT, UPT, UR5, -0x695add53, URZ ;  /* 0x96a522ad050f7890 */ /* 0x000fc6000fffe0ff */
[----:B------:R-:W-:Y:S01]  /*2d380*/  IMAD.WIDE.U32 R210, R13, -0x326172a9, RZ ;  /* 0xcd9e8d570dd27825 */ /* 0x000fe200078e00ff */
[----:B------:R-:W-:-:S04]  /*2d390*/  LOP3.LUT R15, R213, R220, R15, 0x96, !PT ;  /* 0x000000dcd50f7212 */ /* 0x000fc800078e960f */
[----:B------:R-:W-:Y:S02]  /*2d3a0*/  LOP3.LUT R14, R212, R14, R211, 0x96, !PT ;  /* 0x0000000ed40e7212 */ /* 0x000fe400078e96d3 */
[----:B------:R-:W-:Y:S01]  /*2d3b0*/  MOV R220, R210 ;  /* 0x000000d200dc7202 */ /* 0x000fe20000000f00 */
[----:B------:R-:W-:-:S05]  /*2d3c0*/  IMAD.WIDE.U32 R210, R15, -0x2daee0ad, RZ ;  /* 0xd2511f530fd27825 */ /* 0x000fca00078e00ff */
[----:B------:R-:W-:Y:S02]  /*2d3d0*/  LOP3.LUT R13, R208, UR15, R211, 0x96, !PT ;  /* 0x0000000fd00d7c12 */ /* 0x000fe4000f8e96d3 */
[----:B------:R-:W-:-:S07]  /*2d3e0*/  MOV R218, R210 ;  /* 0x000000d200da7202 */ /* 0x000fce0000000f00 */
.L_x_54573:
[----:B------:R-:W-:Y:S05]  /*2d3f0*/  BSYNC.RECONVERGENT B0 ;  /* 0x0000000000007941 */ /* 0x000fea0003800200 */
.L_x_54572:
        /* <DEDUP_REMOVED lines=10> */
.L_x_54536:
        /* <DEDUP_REMOVED lines=16> */
.L_x_54580:
        /* <DEDUP_REMOVED lines=13> */
.L_x_54582:
[----:B------:R-:W-:Y:S05]  /*2d670*/  BSYNC.RECONVERGENT B1 ;  /* 0x0000000000017941 */ /* 0x000fea0003800200 */
.L_x_54581:
        /* <DEDUP_REMOVED lines=54> */
.L_x_54579:
[----:B------:R-:W-:Y:S05]  /*2d9e0*/  BSYNC.RECONVERGENT B0 ;  /* 0x0000000000007941 */ /* 0x000fea0003800200 */
.L_x_54578:
        /* <DEDUP_REMOVED lines=23> */
.L_x_54585:
        /* <DEDUP_REMOVED lines=13> */
.L_x_54587:
[----:B------:R-:W-:Y:S05]  /*2dc30*/  BSYNC.RECONVERGENT B1 ;  /* 0x0000000000017941 */ /* 0x000fea0003800200 */
.L_x_54586:
        /* <DEDUP_REMOVED lines=54> */
.L_x_54584:
[----:B------:R-:W-:Y:S05]  /*2dfa0*/  BSYNC.RECONVERGENT B0 ;  /* 0x0000000000007941 */ /* 0x000fea0003800200 */
.L_x_54583:
[----:B------:R-:W-:Y:S01]  /*2dfb0*/  I2FP.F32.U32 R17, R19 ;  /* 0x0000001300117245 */ /* 0x000fe20000201000 */
[----:B------:R-:W-:Y:S01]  /*2dfc0*/  BSSY.RECONVERGENT B0, `(.L_x_54588) ;  /* 0x000005a000007945 */ /* 0x000fe20003800200 */
[----:B------:R-:W-:Y:S02]  /*2dfd0*/  ISETP.NE.AND P1, PT, R16, 0x1, PT ;  /* 0x000000011000780c */ /* 0x000fe40003f25270 */
[----:B------:R-:W-:Y:S01]  /*2dfe0*/  LOP3.LUT R8, R8, 0xfffffffe, RZ, 0xc0, !PT ;  /* 0xfffffffe08087812 */ /* 0x000fe200078ec0ff */
[----:B------:R-:W-:Y:S01]  /*2dff0*/  FFMA.FTZ R17, R17, R234, 1.1641532182693481445e-10 ;  /* 0x2f00000011117423 */ /* 0x000fe200000100ea */
[----:B------:R-:W-:-:S04]  /*2e000*/  MOV R19, R220 ;  /* 0x000000dc00137202 */ /* 0x000fc80000000f00 */
[----:B------:R-:W-:Y:S01]  /*2e010*/  FSETP.GTU.FTZ.AND P0, PT, R17, R214, PT ;  /* 0x000000d61100720b */ /* 0x000fe20003f1c000 */
[----:B------:R-:W-:-:S03]  /*2e020*/  HADD2.F32 R17, -RZ, R204.H1_H1 ;  /* 0x300000ccff117230 */ /* 0x000fc60000004100 */
        /* <DEDUP_REMOVED lines=15> */
.L_x_54590:
        /* <DEDUP_REMOVED lines=13> */
.L_x_54592:
[----:B------:R-:W-:Y:S05]  /*2e1f0*/  BSYNC.RECONVERGENT B1 ;  /* 0x0000000000017941 */ /* 0x000fea0003800200 */
.L_x_54591:
        /* <DEDUP_REMOVED lines=54> */
.L_x_54589:
[----:B------:R-:W-:Y:S05]  /*2e560*/  BSYNC.RECONVERGENT B0 ;  /* 0x0000000000007941 */ /* 0x000fea0003800200 */
.L_x_54588:
        /* <DEDUP_REMOVED lines=11> */
[----:B------:R-:W-:Y:S01]  /*2e620*/  HFMA2 R16, -RZ, RZ, 0, 1.1920928955078125e-07 ;  /* 0x00000002ff107431 */ /* 0x000fe200000001ff */
        /* <DEDUP_REMOVED lines=9> */
.L_x_54595:
        /* <DEDUP_REMOVED lines=13> */
.L_x_54597:
[----:B------:R-:W-:Y:S05]  /*2e790*/  BSYNC.RECONVERGENT B1 ;  /* 0x0000000000017941 */ /* 0x000fea0003800200 */
.L_x_54596:
        /* <DEDUP_REMOVED lines=54> */
.L_x_54594:
[----:B------:R-:W-:Y:S05]  /*2eb00*/  BSYNC.RECONVERGENT B0 ;  /* 0x0000000000007941 */ /* 0x000fea0003800200 */
.L_x_54593:
[----:B------:R-:W-:Y:S01]  /*2eb10*/  I2FP.F32.U32 R17, R19 ;  /* 0x0000001300117245 */ /* 0x000fe20000201000 */
[----:B------:R-:W-:Y:S01]  /*2eb20*/  BSSY.RECONVERGENT B0, `(.L_x_54598) ;  /* 0x0000058000007945 */ /* 0x000fe20003800200 */
[----:B------:R-:W-:Y:S02]  /*2eb30*/  ISETP.NE.AND P3, PT, R16, 0x1, PT ;  /* 0x000000011000780c */ /* 0x000fe40003f65270 */
[----:B------:R-:W-:Y:S01]  /*2eb40*/  MOV R18, R220 ;  /* 0x000000dc00127202 */ /* 0x000fe20000000f00 */
[----:B------:R-:W-:-:S05]  /*2eb50*/  FFMA.FTZ R17, R17, R234, 1.1641532182693481445e-10 ;  /* 0x2f00000011117423 */ /* 0x000fca00000100ea */
[----:B------:R-:W-:Y:S01]  /*2eb60*/  FSETP.GTU.FTZ.AND P2, PT, R17, R214, PT ;  /* 0x000000d61100720b */ /* 0x000fe20003f5c000 */
[----:B------:R-:W-:-:S03]  /*2eb70*/  HADD2.F32 R17, -RZ, R205.H1_H1 ;  /* 0x300000cdff117230 */ /* 0x000fc60000004100 */
        /* <DEDUP_REMOVED lines=14> */
.L_x_54600:
        /* <DEDUP_REMOVED lines=13> */
.L_x_54602:
[----:B------:R-:W-:Y:S05]  /*2ed30*/  BSYNC.RECONVERGENT B1 ;  /* 0x0000000000017941 */ /* 0x000fea0003800200 */
.L_x_54601:
        /* <DEDUP_REMOVED lines=54> */
.L_x_54599:
[----:B------:R-:W-:Y:S05]  /*2f0a0*/  BSYNC.RECONVERGENT B0 ;  /* 0x0000000000007941 */ /* 0x000fea0003800200 */
.L_x_54598:
        /* <DEDUP_REMOVED lines=21> */
.L_x_54605:
        /* <DEDUP_REMOVED lines=13> */
.L_x_54607:
[----:B------:R-:W-:Y:S05]  /*2f2d0*/  BSYNC.RECONVERGENT B1 ;  /* 0x0000000000017941 */ /* 0x000fea0003800200 */
.L_x_54606:
        /* <DEDUP_REMOVED lines=54> */
.L_x_54604:
[----:B------:R-:W-:Y:S05]  /*2f640*/  BSYNC.RECONVERGENT B0 ;  /* 0x0000000000007941 */ /* 0x000fea0003800200 */
.L_x_54603:
[----:B------:R-:W-:Y:S01]  /*2f650*/  I2FP.F32.U32 R17, R18 ;  /* 0x0000001200117245 */ /* 0x000fe20000201000 */
[----:B------:R-:W-:Y:S01]  /*2f660*/  BSSY.RECONVERGENT B0, `(.L_x_54608) ;  /* 0x0000058000007945 */ /* 0x000fe20003800200 */
[----:B------:R-:W-:Y:S02]  /*2f670*/  ISETP.NE.AND P4, PT, R16, 0x1, PT ;  /* 0x000000011000780c */ /* 0x000fe40003f85270 */
[----:B------:R-:W-:Y:S01]  /*2f680*/  MOV R18, R220 ;  /* 0x000000dc00127202 */ /* 0x000fe20000000f00 */
[----:B------:R-:W-:-:S05]  /*2f690*/  FFMA.FTZ R17, R17, R234, 1.1641532182693481445e-10 ;  /* 0x2f00000011117423 */ /* 0x000fca00000100ea */
[----:B------:R-:W-:Y:S01]  /*2f6a0*/  FSETP.GTU.FTZ.AND P3, PT, R17, R214, PT ;  /* 0x000000d61100720b */ /* 0x000fe20003f7c000 */
[----:B------:R-:W-:-:S05]  /*2f6b0*/  HADD2.F32 R17, -RZ, R206.H1_H1 ;  /* 0x300000ceff117230 */ /* 0x000fca0000004100 */
        /* <DEDUP_REMOVED lines=14> */
.L_x_54610:
        /* <DEDUP_REMOVED lines=13> */
.L_x_54612:
[----:B------:R-:W-:Y:S05]  /*2f870*/  BSYNC.RECONVERGENT B1 ;  /* 0x0000000000017941 */ /* 0x000fea0003800200 */
.L_x_54611:
        /* <DEDUP_REMOVED lines=54> */
.L_x_54609:
[----:B------:R-:W-:Y:S05]  /*2fbe0*/  BSYNC.RECONVERGENT B0 ;  /* 0x0000000000007941 */ /* 0x000fea0003800200 */
.L_x_54608:
        /* <DEDUP_REMOVED lines=21> */
.L_x_54615:
        /* <DEDUP_REMOVED lines=13> */
.L_x_54617:
[----:B------:R-:W-:Y:S05]  /*2fe10*/  BSYNC.RECONVERGENT B1 ;  /* 0x0000000000017941 */ /* 0x000fea0003800200 */
.L_x_54616:
        /* <DEDUP_REMOVED lines=17> */
[----:B------:R-:W-:Y:S01]  /*2ff30*/  HFMA2 R221, -RZ, RZ, 0, 0 ;  /* 0x00000000ffdd7431 */ /* 0x000fe200000001ff */
[----:B------:R-:W-:Y:S01]  /*2ff40*/  LOP3.LUT R15, R16, UR15, R15, 0x96, !PT ;  /* 0x0000000f100f7c12 */ /* 0x000fe2000f8e960f */
[----:B------:R-:W-:Y:S01]  /*2ff50*/  IMAD.WIDE.U32 R16, R13, -0x2daee0ad, RZ ;  /* 0xd2511f530d107825 */ /* 0x000fe200078e00ff */
[----:B------:R-:W-:-:S04]  /*2ff60*/  UIADD3 UR15, UPT, UPT, UR4, 0x78dde6e4, URZ ;  /* 0x78dde6e4040f7890 */ /* 0x000fc8000fffe0ff */
[----:B------:R-:W-:Y:S01]  /*2ff70*/  LOP3.LUT R13, R211, R14, R17, 0x96, !PT ;  /* 0x0000000ed30d7212 */ /* 0x000fe200078e9611 */
[----:B------:R-:W-:-:S04]  /*2ff80*/  IMAD.WIDE.U32 R14, R15, -0x326172a9, RZ ;  /* 0xcd9e8d570f0e7825 */ /* 0x000fc800078e00ff */
[----:B------:R-:W-:Y:S01]  /*2ff90*/  IMAD.WIDE.U32 R208, R13, -0x326172a9, RZ ;  /* 0xcd9e8d570dd07825 */ /* 0x000fe200078e00ff */
[----:B------:R-:W-:Y:S01]  /*2ffa0*/  LOP3.LUT R15, R220, UR15, R15, 0x96, !PT ;  /* 0x0000000fdc0f7c12 */ /* 0x000fe2000f8e960f */
[----:B------:R-:W-:-:S06]  /*2ffb0*/  UIADD3 UR15, UPT, UPT, UR4, 0x1715609d, URZ ;  /* 0x1715609d040f7890 */ /* 0x000fcc000fffe0ff */
        /* <DEDUP_REMOVED lines=28> */
.L_x_54614:
[----:B------:R-:W-:Y:S05]  /*30180*/  BSYNC.RECONVERGENT B0 ;  /* 0x0000000000007941 */ /* 0x000fea0003800200 */
.L_x_54613:
        /* <DEDUP_REMOVED lines=16> */
.L_x_54577:
[----:B------:R-:W0:Y:S01]  /*30290*/  LDC.64 R208, c[0x0][0x3a8] ;  /* 0x0000ea00ffd07b82 */ /* 0x000e220000000a00 */
[----:B------:R-:W-:Y:S01]  /*302a0*/  SEL R12, RZ, 0x1000000, !P5 ;  /* 0x01000000ff0c7807 */ /* 0x000fe20006800000 */
[----:B------:R-:W-:Y:S01]  /*302b0*/  UMOV UR15, 0xffffffff ;  /* 0xffffffff000f7882 */ /* 0x000fe20000000000 */
[----:B------:R-:W-:Y:S02]  /*302c0*/  SEL R15, RZ, 0x10000, !P4 ;  /* 0x00010000ff0f7807 */ /* 0x000fe40006000000 */
[C---:B------:R-:W-:Y:S02]  /*302d0*/  LOP3.LUT P4, RZ, R8.reuse, 0x1, RZ, 0xc0, !PT ;  /* 0x0000000108ff7812 */ /* 0x040fe4000788c0ff */
[----:B------:R-:W-:Y:S01]  /*302e0*/  LOP3.LUT P5, RZ, R8, 0x2, RZ, 0xc0, !PT ;  /* 0x0000000208ff7812 */ /* 0x000fe200078ac0ff */
[----:B------:R-:W1:Y:S01]  /*302f0*/  LDC.64 R210, c[0x0][0x3b0] ;  /* 0x0000ec00ffd27b82 */ /* 0x000e620000000a00 */
[----:B------:R-:W-:Y:S01]  /*30300*/  LOP3.LUT P6, RZ, R235, 0x1f, RZ, 0xc0, !PT ;  /* 0x0000001febff7812 */ /* 0x000fe200078cc0ff */
[----:B0-----:R-:W-:-:S05]  /*30310*/  IMAD.WIDE.U32 R208, R219, 0x20, R208 ;  /* 0x00000020dbd07825 */ /* 0x001fca00078e00d0 */
[----:B------:R-:W-:Y:S01]  /*30320*/  STG.E.128 desc[UR6][R208.64], R16 ;  /* 0x00000010d0007986 */ /* 0x000fe2000c101d06 */
[----:B-1----:R-:W-:-:S03]  /*30330*/  IMAD.WIDE.U32 R210, R219, 0x8, R210 ;  /* 0x00000008dbd27825 */ /* 0x002fc600078e00d2 */
[----:B------:R0:W-:Y:S02]  /*30340*/  STG.E.128 desc[UR6][R208.64+0x10], R204 ;  /* 0x000010ccd0007986 */ /* 0x0001e4000c101d06 */
[----:B0-----:R-:W-:-:S04]  /*30350*/  SEL R208, RZ, 0x100, !P3 ;  /* 0x00000100ffd07807 */ /* 0x001fc80005800000 */
[----:B------:R-:W-:Y:S02]  /*30360*/  LOP3.LUT R12, R208, R12, R15, 0xfe, !PT ;  /* 0x0000000cd00c7212 */ /* 0x000fe400078efe0f */
[----:B------:R-:W-:Y:S02]  /*30370*/  SEL R15, RZ, 0x1, !P2 ;  /* 0x00000001ff0f7807 */ /* 0x000fe40005000000 */
[----:B------:R-:W-:Y:S02]  /*30380*/  SEL R208, RZ, 0x100, !P4 ;  /* 0x00000100ffd07807 */ /* 0x000fe40006000000 */
[----:B------:R-:W-:Y:S02]  /*30390*/  LOP3.LUT R209, R12, R15, RZ, 0xfc, !PT ;  /* 0x0000000f0cd17212 */ /* 0x000fe400078efcff */
[----:B------:R-:W-:Y:S02]  /*303a0*/  SEL R12, RZ, 0x1000000, !P1 ;  /* 0x01000000ff0c7807 */ /* 0x000fe40004800000 */
[----:B------:R-:W-:-:S04]  /*303b0*/  SEL R15, RZ, 0x10000, !P0 ;  /* 0x00010000ff0f7807 */ /* 0x000fc80004000000 */
[----:B------:R-:W-:Y:S02]  /*303c0*/  LOP3.LUT R12, R208, R12, R15, 0xfe, !PT ;  /* 0x0000000cd00c7212 */ /* 0x000fe400078efe0f */
        /* <DEDUP_REMOVED lines=217> */
.L_x_54631:
        /* <DEDUP_REMOVED lines=19> */
[----:B------:R-:W-:-:S05]  /*31290*/  FSEL R15, R209, RZ, !P0 ;  /* 0x000000ffd10f7208 */ /* 0x000fca0004000000 */
[----:B------:R-:W-:-:S04]  /*312a0*/  FADD.FTZ R73, -R15, R73 ;  /* 0x000000490f497221 */ /* 0x000fc80000010100 */
[----:B0-----:R-:W-:Y:S01]  /*312b0*/  FMUL.FTZ R73, R12, R73 ;  /* 0x000000490c497220 */ /* 0x001fe20000410000 */
[C---:B------:R-:W-:Y:S01]  /*312c0*/  FADD.FTZ R70, -R15.reuse, R70 ;  /* 0x000000460f467221 */ /* 0x040fe20000010100 */
[----:B------:R-:W-:-:S03]  /*312d0*/  FADD.FTZ R71, -R15, R71 ;  /* 0x000000470f477221 */ /* 0x000fc60000010100 */
[C---:B------:R-:W-:Y:S01]  /*312e0*/  FMUL.FTZ R70, R12.reuse, R70 ;  /* 0x000000460c467220 */ /* 0x040fe20000410000 */
[----:B------:R-:W-:Y:S01]  /*312f0*/  FMUL.FTZ R71, R12, R71 ;  /* 0x000000470c477220 */ /* 0x000fe20000410000 */
[----:B------:R-:W-:Y:S01]  /*31300*/  FADD.FTZ R68, -R15, R68 ;  /* 0x000000440f447221 */ /* 0x000fe20000010100 */
[----:B--2---:R-:W-:Y:S02]  /*31310*/  FFMA.FTZ R73, R73, R208, R201 ;  /* 0x000000d049497223 */ /* 0x004fe400000100c9 */
[----:B------:R-:W2:Y:S01]  /*31320*/  LDL R208, [R1+0xa4] ;  /* 0x0000a40001d07983 */ /* 0x000ea20000100800 */
[----:B---3--:R-:W-:Y:S01]  /*31330*/  FFMA.FTZ R70, R70, R226, R198 ;  /* 0x000000e246467223 */ /* 0x008fe200000100c6 */
[----:B----4-:R-:W-:-:S05]  /*31340*/  FFMA.FTZ R71, R71, R225, R199 ;  /* 0x000000e147477223 */ /* 0x010fca00000100c7 */
[----:B------:R-:W-:Y:S01]  /*31350*/  F2FP.F16.F32.PACK_AB R71, R71, R70 ;  /* 0x000000464747723e */ /* 0x000fe200000000ff */
[----:B------:R-:W-:Y:S01]  /*31360*/  FADD.FTZ R70, -R15, R72 ;  /* 0x000000480f467221 */ /* 0x000fe20000010100 */
[----:B------:R-:W-:-:S03]  /*31370*/  FMUL.FTZ R72, R12, R68 ;  /* 0x000000440c487220 */ /* 0x000fc60000410000 */
[----:B------:R-:W-:-:S04]  /*31380*/  FMUL.FTZ R70, R12, R70 ;  /* 0x000000460c467220 */ /* 0x000fc80000410000 */
[----:B-----5:R-:W-:Y:S01]  /*31390*/  FFMA.FTZ R68, R70, R224, R200 ;  /* 0x000000e046447223 */ /* 0x020fe200000100c8 */
[----:B------:R-:W-:Y:S01]  /*313a0*/  FFMA.FTZ R70, R72, R214, R196 ;  /* 0x000000d648467223 */ /* 0x000fe200000100c4 */
[C---:B------:R-:W-:Y:S01]  /*313b0*/  FADD.FTZ R69, -R15.reuse, R69 ;  /* 0x000000450f457221 */ /* 0x040fe20000010100 */
[C---:B------:R-:W-:Y:S01]  /*313c0*/  FADD.FTZ R74, -R15.reuse, R74 ;  /* 0x0000004a0f4a7221 */ /* 0x040fe20000010100 */
[----:B------:R-:W-:Y:S01]  /*313d0*/  FADD.FTZ R75, -R15, R75 ;  /* 0x0000004b0f4b7221 */ /* 0x000fe20000010100 */
[----:B------:R-:W-:Y:S01]  /*313e0*/  F2FP.F16.F32.PACK_AB R68, R73, R68 ;  /* 0x000000444944723e */ /* 0x000fe200000000ff */
[----:B------:R-:W3:Y:S01]  /*313f0*/  LDL R214, [R1+0xa0] ;  /* 0x0000a00001d67983 */ /* 0x000ee20000100800 */
[----:B------:R-:W0:Y:S01]  /*31400*/  @!P6 LDC.64 R72, c[0x0][0x3c0] ;  /* 0x0000f000ff48eb82 */ /* 0x000e220000000a00 */
[C---:B------:R-:W-:Y:S01]  /*31410*/  FMUL.FTZ R69, R12.reuse, R69 ;  /* 0x000000450c457220 */ /* 0x040fe20000410000 */
[C---:B------:R-:W-:Y:S01]  /*31420*/  FMUL.FTZ R74, R12.reuse, R74 ;  /* 0x0000004a0c4a7220 */ /* 0x040fe20000410000 */
[----:B------:R-:W-:-:S02]  /*31430*/  FMUL.FTZ R75, R12, R75 ;  /* 0x0000004b0c4b7220 */ /* 0x000fc40000410000 */
[----:B------:R-:W-:Y:S01]  /*31440*/  FFMA.FTZ R69, R69, R213, R197 ;  /* 0x000000d545457223 */ /* 0x000fe200000100c5 */
[----:B------:R-:W-:Y:S01]  /*31450*/  FFMA.FTZ R74, R74, R223, R202 ;  /* 0x000000df4a4a7223 */ /* 0x000fe200000100ca */
[----:B------:R-:W-:Y:S01]  /*31460*/  FFMA.FTZ R75, R75, R211, R203 ;  /* 0x000000d34b4b7223 */ /* 0x000fe200000100cb */
[----:B------:R-:W4:Y:S02]  /*31470*/  LDL R213, [R1+0xa8] ;  /* 0x0000a80001d57983 */ /* 0x000f240000100800 */
[----:B------:R-:W-:Y:S02]  /*31480*/  F2FP.F16.F32.PACK_AB R70, R69, R70 ;  /* 0x000000464546723e */ /* 0x000fe400000000ff */
[----:B------:R-:W-:Y:S01]  /*31490*/  F2FP.F16.F32.PACK_AB R69, R75, R74 ;  /* 0x0000004a4b45723e */ /* 0x000fe200000000ff */
[----:B------:R-:W5:Y:S01]  /*314a0*/  LDL R211, [R1+0x94] ;  /* 0x0000940001d37983 */ /* 0x000f620000100800 */
[----:B------:R-:W1:Y:S01]  /*314b0*/  LDC.64 R74, c[0x0][0x428] ;  /* 0x00010a00ff4a7b82 */ /* 0x000e620000000a00 */
        /* <DEDUP_REMOVED lines=12> */
[----:B------:R-:W-:Y:S01]  /*31580*/  FADD.FTZ R52, -R15, R52 ;  /* 0x000000340f347221 */ /* 0x000fe20000010100 */
[----:B------:R-:W5:Y:S01]  /*31590*/  LDL R223, [R1+0x60] ;  /* 0x0000600001df7983 */ /* 0x000f620000100800 */
[----:B0-----:R-:W0:Y:S01]  /*315a0*/  @!P6 LDC.64 R72, c[0x0][0x3c8] ;  /* 0x0000f200ff48eb82 */ /* 0x001e220000000a00 */
[C---:B------:R-:W-:Y:S01]  /*315b0*/  FMUL.FTZ R63, R12.reuse, R63 ;  /* 0x0000003f0c3f7220 */ /* 0x040fe20000410000 */
[C---:B------:R-:W-:Y:S01]  /*315c0*/  FMUL.FTZ R60, R12.reuse, R60 ;  /* 0x0000003c0c3c7220 */ /* 0x040fe20000410000 */
[C---:B------:R-:W-:Y:S01]  /*315d0*/  FMUL.FTZ R61, R12.reuse, R61 ;  /* 0x0000003d0c3d7220 */ /* 0x040fe20000410000 */
[C---:B------:R-:W-:Y:S01]  /*315e0*/  FMUL.FTZ R66, R12.reuse, R66 ;  /* 0x000000420c427220 */ /* 0x040fe20000410000 */
        /* <DEDUP_REMOVED lines=20> */
[----:B------:R-:W-:Y:S01]  /*31730*/  FFMA.FTZ R60, R60, R212, R188 ;  /* 0x000000d43c3c7223 */ /* 0x000fe200000100bc */
[----:B------:R-:W-:Y:S01]  /*31740*/  FFMA.FTZ R67, R67, R210, R195 ;  /* 0x000000d243437223 */ /* 0x000fe200000100c3 */
[----:B------:R-:W-:Y:S01]  /*31750*/  FMUL.FTZ R53, R12, R53 ;  /* 0x000000350c357220 */ /* 0x000fe20000410000 */
[----:B------:R-:W5:Y:S04]  /*31760*/  LDL R215, [R1+0x68] ;  /* 0x0000680001d77983 */ /* 0x000f680000100800 */
[----:B------:R1:W-:Y:S04]  /*31770*/  @!P6 STG.E desc[UR6][R72.64], R12 ;  /* 0x0000000c4800e986 */ /* 0x0003e8000c101906 */
[----:B------:R-:W5:Y:S04]  /*31780*/  LDL R212, [R1+0x6c] ;  /* 0x00006c0001d47983 */ /* 0x000f680000100800 */
[----:B------:R-:W5:Y:S01]  /*31790*/  LDL R210, [R1+0x3c] ;  /* 0x00003c0001d27983 */ /* 0x000f620000100800 */
[----:B-1----:R-:W-:-:S04]  /*317a0*/  IMAD.WIDE.U32 R72, R6, 0x10, R74 ;  /* 0x0000001006487825 */ /* 0x002fc800078e004a */
[C---:B------:R-:W-:Y:S01]  /*317b0*/  FADD.FTZ R6, -R15.reuse, R62 ;  /* 0x0000003e0f067221 */ /* 0x040fe20000010100 */
[C---:B------:R-:W-:Y:S01]  /*317c0*/  FADD.FTZ R62, -R15.reuse, R65 ;  /* 0x000000410f3e7221 */ /* 0x040fe20000010100 */
[C---:B------:R-:W-:Y:S01]  /*317d0*/  FADD.FTZ R33, -R15.reuse, R33 ;  /* 0x000000210f217221 */ /* 0x040fe20000010100 */
[----:B------:R-:W5:Y:S01]  /*317e0*/  LDL R65, [R1+0x84] ;  /* 0x0000840001417983 */ /* 0x000f620000100800 */
[C---:B------:R-:W-:Y:S01]  /*317f0*/  FMUL.FTZ R6, R12.reuse, R6 ;  /* 0x000000060c067220 */ /* 0x040fe20000410000 */
[----:B------:R-:W-:Y:S01]  /*31800*/  FMUL.FTZ R62, R12, R62 ;  /* 0x0000003e0c3e7220 */ /* 0x000fe20000410000 */
[C---:B------:R-:W-:Y:S01]  /*31810*/  FADD.FTZ R34, -R15.reuse, R34 ;  /* 0x000000220f227221 */ /* 0x040fe20000010100 */
[----:B------:R-:W-:Y:S01]  /*31820*/  FADD.FTZ R35, -R15, R35 ;  /* 0x000000230f237221 */ /* 0x000fe20000010100 */
[----:B------:R-:W-:Y:S01]  /*31830*/  FFMA.FTZ R6, R6, R222, R190 ;  /* 0x000000de06067223 */ /* 0x000fe200000100be */
[----:B------:R0:W-:Y:S04]  /*31840*/  STG.E.128 desc[UR6][R72.64], R68 ;  /* 0x0000004448007986 */ /* 0x0001e8000c101d06 */
[----:B------:R-:W-:Y:S01]  /*31850*/  F2FP.F16.F32.PACK_AB R63, R63, R6 ;  /* 0x000000063f3f723e */ /* 0x000fe200000000ff */
        /* <DEDUP_REMOVED lines=13> */
[----:B0-----:R-:W5:Y:S04]  /*31930*/  LDL R73, [R1+0x7c] ;  /* 0x00007c0001497983 */ /* 0x001f680000100800 */
[----:B------:R-:W5:Y:S04]  /*31940*/  LDL R69, [R1+0x74] ;  /* 0x0000740001457983 */ /* 0x000f680000100800 */
[----:B------:R-:W5:Y:S04]  /*31950*/  LDL R68, [R1+0x8c] ;  /* 0x00008c0001447983 */ /* 0x000f680000100800 */
[----:B------:R-:W5:Y:S04]  /*31960*/  LDL R71, [R1+0x88] ;  /* 0x0000880001477983 */ /* 0x000f680000100800 */
[----:B------:R-:W5:Y:S04]  /*31970*/  LDL R72, [R1+0x80] ;  /* 0x0000800001487983 */ /* 0x000f680000100800 */
[----:B------:R-:W5:Y:S01]  /*31980*/  LDL R70, [R1+0x70] ;  /* 0x0000700001467983 */ /* 0x000f620000100800 */
[----:B------:R-:W-:-:S03]  /*31990*/  FADD.FTZ R23, -R15, R23 ;  /* 0x000000170f177221 */ /* 0x000fc60000010100 */
[----:B------:R-:W5:Y:S01]  /*319a0*/  LDL R209, [R1+0x40] ;  /* 0x0000400001d17983 */ /* 0x000f620000100800 */
[----:B--2---:R-:W-:-:S03]  /*319b0*/  FFMA.FTZ R64, R62, R208, R193 ;  /* 0x000000d03e407223 */ /* 0x004fc600000100c1 */
[----:B------:R-:W2:Y:S01]  /*319c0*/  LDL R208, [R1+0x78] ;  /* 0x0000780001d07983 */ /* 0x000ea20000100800 */
[----:B------:R-:W-:-:S04]  /*319d0*/  FMUL.FTZ R6, R12, R6 ;  /* 0x000000060c067220 */ /* 0x000fc80000410000 */
[----:B---3--:R-:W-:Y:S02]  /*319e0*/  FFMA.FTZ R6, R6, R214, R192 ;  /* 0x000000d606067223 */ /* 0x008fe400000100c0 */
[----:B------:R-:W3:Y:S01]  /*319f0*/  LDL R214, [R1+0x50] ;  /* 0x0000500001d67983 */ /* 0x000ee20000100800 */
[----:B----4-:R-:W-:-:S03]  /*31a00*/  FFMA.FTZ R66, R66, R213, R194 ;  /* 0x000000d542427223 */ /* 0x010fc600000100c2 */
[----:B------:R-:W4:Y:S01]  /*31a10*/  LDL R213, [R1+0x58] ;  /* 0x0000580001d57983 */ /* 0x000f220000100800 */
[----:B-----5:R-:W-:-:S03]  /*31a20*/  FFMA.FTZ R61, R61, R211, R189 ;  /* 0x000000d33d3d7223 */ /* 0x020fc600000100bd */
[----:B------:R-:W5:Y:S02]  /*31a30*/  LDL R211, [R1+0x38] ;  /* 0x0000380001d37983 */ /* 0x000f640000100800 */
[----:B------:R-:W-:Y:S02]  /*31a40*/  F2FP.F16.F32.PACK_AB R62, R61, R60 ;  /* 0x0000003c3d3e723e */ /* 0x000fe400000000ff */
[----:B------:R-:W-:Y:S01]  /*31a50*/  F2FP.F16.F32.PACK_AB R60, R64, R6 ;  /* 0x00000006403c723e */ /* 0x000fe200000000ff */
[----:B------:R-:W-:Y:S01]  /*31a60*/  IMAD.WIDE.U32 R6, R7, 0x10, R74 ;  /* 0x0000001007067825 */ /* 0x000fe200078e004a */
[----:B------:R-:W-:-:S05]  /*31a70*/  F2FP.F16.F32.PACK_AB R61, R67, R66 ;  /* 0x00000042433d723e */ /* 0x000fca00000000ff */
[----:B------:R0:W-:Y:S02]  /*31a80*/  STG.E.128 desc[UR6][R6.64], R60 ;  /* 0x0000003c06007986 */ /* 0x0001e4000c101d06 */
[C---:B0-----:R-:W-:Y:S01]  /*31a90*/  FADD.FTZ R6, -R15.reuse, R56 ;  /* 0x000000380f067221 */ /* 0x041fe20000010100 */
[C---:B------:R-:W-:Y:S01]  /*31aa0*/  FADD.FTZ R7, -R15.reuse, R57 ;  /* 0x000000390f077221 */ /* 0x040fe20000010100 */
[C---:B------:R-:W-:Y:S01]  /*31ab0*/  FADD.FTZ R56, -R15.reuse, R16 ;  /* 0x000000100f387221 */ /* 0x040fe20000010100 */
[C---:B------:R-:W-:Y:S01]  /*31ac0*/  FADD.FTZ R57, -R15.reuse, R17 ;  /* 0x000000110f397221 */ /* 0x040fe20000010100 */
[C---:B------:R-:W-:Y:S01]  /*31ad0*/  FMUL.FTZ R16, R12.reuse, R54 ;  /* 0x000000360c107220 */ /* 0x040fe20000410000 */
[----:B------:R-:W-:Y:S01]  /*31ae0*/  FMUL.FTZ R17, R12, R55 ;  /* 0x000000370c117220 */ /* 0x000fe20000410000 */
[----:B------:R-:W-:Y:S01]  /*31af0*/  FADD.FTZ R55, -R15, R19 ;  /* 0x000000130f377221 */ /* 0x000fe20000010100 */
[----:B------:R-:W-:Y:S02]  /*31b00*/  FFMA.FTZ R53, R53, R69, R181 ;  /* 0x0000004535357223 */ /* 0x000fe400000100b5 */
[----:B------:R-:W5:Y:S01]  /*31b10*/  LDL R69, [R1+0x5c] ;  /* 0x00005c0001457983 */ /* 0x000f620000100800 */
[----:B--2---:R-:W-:Y:S01]  /*31b20*/  FFMA.FTZ R19, R16, R208, R182 ;  /* 0x000000d010137223 */ /* 0x004fe200000100b6 */
[----:B------:R-:W-:Y:S01]  /*31b30*/  FFMA.FTZ R16, R17, R73, R183 ;  /* 0x0000004911107223 */ /* 0x000fe200000100b7 */
[C---:B------:R-:W-:Y:S01]  /*31b40*/  FMUL.FTZ R17, R12.reuse, R59 ;  /* 0x0000003b0c117220 */ /* 0x040fe20000410000 */
[----:B------:R-:W-:Y:S01]  /*31b50*/  FADD.FTZ R54, -R15, R18 ;  /* 0x000000120f367221 */ /* 0x000fe20000010100 */
[C---:B------:R-:W-:Y:S01]  /*31b60*/  FMUL.FTZ R6, R12.reuse, R6 ;  /* 0x000000060c067220 */ /* 0x040fe20000410000 */
[----:B------:R-:W-:Y:S01]  /*31b70*/  FMUL.FTZ R7, R12, R7 ;  /* 0x000000070c077220 */ /* 0x000fe20000410000 */
[----:B------:R-:W-:Y:S01]  /*31b80*/  FFMA.FTZ R17, R17, R68, R187 ;  /* 0x0000004411117223 */ /* 0x000fe200000100bb */
[----:B------:R-:W-:Y:S01]  /*31b90*/  FADD.FTZ R60, -R15, R204 ;  /* 0x000000cc0f3c7221 */ /* 0x000fe20000010100 */
[----:B------:R-:W2:Y:S01]  /*31ba0*/  LDL R68, [R1+0x54] ;  /* 0x0000540001447983 */ /* 0x000ea20000100800 */
[----:B------:R-:W-:Y:S01]  /*31bb0*/  F2FP.F16.F32.PACK_AB R19, R16, R19 ;  /* 0x000000131013723e */ /* 0x000fe200000000ff */
[C---:B------:R-:W-:Y:S01]  /*31bc0*/  FMUL.FTZ R16, R12.reuse, R58 ;  /* 0x0000003a0c107220 */ /* 0x040fe20000410000 */
[----:B------:R-:W-:Y:S01]  /*31bd0*/  FMUL.FTZ R18, R12, R52 ;  /* 0x000000340c127220 */ /* 0x000fe20000410000 */
        /* <DEDUP_REMOVED lines=8> */
[----:B------:R-:W2:Y:S01]  /*31c60*/  LDL R208, [R1+0x44] ;  /* 0x0000440001d07983 */ /* 0x000ea20000100800 */
[----:B------:R-:W-:Y:S01]  /*31c70*/  F2FP.F16.F32.PACK_AB R16, R7, R6 ;  /* 0x000000060710723e */ /* 0x000fe200000000ff */
[----:B------:R-:W-:Y:S01]  /*31c80*/  IMAD.WIDE.U32 R6, R9, 0x10, R74 ;  /* 0x0000001009067825 */ /* 0x000fe200078e004a */
[----:B------:R-:W-:Y:S01]  /*31c90*/  F2FP.F16.F32.PACK_AB R18, R53, R18 ;  /* 0x000000123512723e */ /* 0x000fe200000000ff */
[----:B------:R-:W2:Y:S02]  /*31ca0*/  LDL R207, [R1+0x48] ;  /* 0x0000480001cf7983 */ /* 0x000ea40000100800 */
[C---:B------:R-:W-:Y:S01]  /*31cb0*/  FMUL.FTZ R49, R12.reuse, R49 ;  /* 0x000000310c317220 */ /* 0x040fe20000410000 */
[C---:B------:R-:W-:Y:S01]  /*31cc0*/  FMUL.FTZ R50, R12.reuse, R50 ;  /* 0x000000320c327220 */ /* 0x040fe20000410000 */
[----:B------:R-:W2:Y:S01]  /*31cd0*/  LDL R206, [R1+0x4c] ;  /* 0x00004c0001ce7983 */ /* 0x000ea20000100800 */
[C---:B------:R-:W-:Y:S01]  /*31ce0*/  FMUL.FTZ R45, R12.reuse, R45 ;  /* 0x0000002d0c2d7220 */ /* 0x040fe20000410000 */
[----:B------:R-:W-:-:S02]  /*31cf0*/  FMUL.FTZ R46, R12, R46 ;  /* 0x0000002e0c2e7220 */ /* 0x000fc40000410000 */
[----:B------:R-:W2:Y:S01]  /*31d00*/  LDL R205, [R1+0x30] ;  /* 0x0000300001cd7983 */ /* 0x000ea20000100800 */
[----:B------:R-:W-:-:S03]  /*31d10*/  FMUL.FTZ R47, R12, R47 ;  /* 0x0000002f0c2f7220 */ /* 0x000fc60000410000 */
[----:B------:R-:W2:Y:S01]  /*31d20*/  LDL R72, [R1+0x18] ;  /* 0x0000180001487983 */ /* 0x000ea20000100800 */
[----:B------:R-:W-:-:S03]  /*31d30*/  FMUL.FTZ R9, R12, R48 ;  /* 0x000000300c097220 */ /* 0x000fc60000410000 */
[----:B------:R-:W2:Y:S01]  /*31d40*/  LDL R71, [R1+0x1c] ;  /* 0x00001c0001477983 */ /* 0x000ea20000100800 */
[----:B------:R-:W-:-:S03]  /*31d50*/  FMUL.FTZ R48, R12, R29 ;  /* 0x0000001d0c307220 */ /* 0x000fc60000410000 */
[----:B------:R-:W2:Y:S04]  /*31d60*/  LDL R73, [R1+0x10] ;  /* 0x0000100001497983 */ /* 0x000ea80000100800 */
[----:B------:R-:W2:Y:S01]  /*31d70*/  LDL R70, [R1+0x14] ;  /* 0x0000140001467983 */ /* 0x000ea20000100800 */
[----:B------:R-:W-:-:S03]  /*31d80*/  FMUL.FTZ R51, R12, R51 ;  /* 0x000000330c337220 */ /* 0x000fc60000410000 */
[----:B------:R-:W2:Y:S01]  /*31d90*/  LDL R204, [R1+0x34] ;  /* 0x0000340001cc7983 */ /* 0x000ea20000100800 */
        /* <DEDUP_REMOVED lines=33> */
[----:B------:R-:W-:-:S03]  /*31fb0*/  FFMA.FTZ R12, R49, R222, R177 ;  /* 0x000000de310c7223 */ /* 0x000fc600000100b1 */
[----:B------:R-:W2:Y:S01]  /*31fc0*/  LDL R49, [R1+0x2c] ;  /* 0x00002c0001317983 */ /* 0x000ea20000100800 */
[----:B0-----:R-:W-:Y:S01]  /*31fd0*/  FFMA.FTZ R17, R50, R215, R178 ;  /* 0x000000d732117223 */ /* 0x001fe200000100b2 */
[----:B----4-:R-:W-:Y:S02]  /*31fe0*/  FFMA.FTZ R19, R46, R213, R174 ;  /* 0x000000d52e137223 */ /* 0x010fe400000100ae */
[----:B------:R-:W4:Y:S04]  /*31ff0*/  LDL R50, [R1+0x28] ;  /* 0x0000280001327983 */ /* 0x000f280000100800 */
[----:B------:R-:W4:Y:S01]  /*32000*/  LDL R46, [R1+0xc] ;  /* 0x00000c00012e7983 */ /* 0x000f220000100800 */
[----:B---3--:R-:W-:-:S03]  /*32010*/  FFMA.FTZ R18, R44, R214, R172 ;  /* 0x000000d62c127223 */ /* 0x008fc600000100ac */
[----:B------:R-:W3:Y:S01]  /*32020*/  LDL R44, [R1+0x4] ;  /* 0x00000400012c7983 */ /* 0x000ee20000100800 */
[----:B-----5:R-:W-:-:S03]  /*32030*/  FFMA.FTZ R16, R47, R69, R175 ;  /* 0x000000452f107223 */ /* 0x020fc600000100af */
[----:B------:R-:W5:Y:S04]  /*32040*/  LDL R69, [R1+0x20] ;  /* 0x0000200001457983 */ /* 0x000f680000100800 */
[----:B------:R-:W5:Y:S01]  /*32050*/  LDL R47, [R1+0x8] ;  /* 0x00000800012f7983 */ /* 0x000f620000100800 */
[----:B--2---:R-:W-:-:S03]  /*32060*/  FFMA.FTZ R20, R45, R68, R173 ;  /* 0x000000442d147223 */ /* 0x004fc600000100ad */
[----:B------:R-:W2:Y:S04]  /*32070*/  LDL R68, [R1+0x24] ;  /* 0x0000240001447983 */ /* 0x000ea80000100800 */
[----:B------:R-:W2:Y:S01]  /*32080*/  LDL R45, [R1] ;  /* 0x00000000012d7983 */ /* 0x000ea20000100800 */
        /* <DEDUP_REMOVED lines=13> */
[----:B------:R-:W0:Y:S01]  /*32160*/  LDC.64 R40, c[0x0][0x380] ;  /* 0x0000e000ff287b82 */ /* 0x000e220000000a00 */
[----:B------:R-:W-:Y:S01]  /*32170*/  FFMA.FTZ R22, R36, R205, R164 ;  /* 0x000000cd24167223 */ /* 0x000fe200000100a4 */
[----:B------:R-:W-:Y:S01]  /*32180*/  FFMA.FTZ R30, R30, R72, R158 ;  /* 0x000000481e1e7223 */ /* 0x000fe2000001009e */
[----:B------:R-:W-:Y:S01]  /*32190*/  FFMA.FTZ R31, R31, R71, R159 ;  /* 0x000000471f1f7223 */ /* 0x000fe2000001009f */
[----:B------:R-:W-:Y:S01]  /*321a0*/  FFMA.FTZ R28, R28, R73, R156 ;  /* 0x000000491c1c7223 */ /* 0x000fe2000001009c */
[----:B------:R-:W-:Y:S01]  /*321b0*/  FFMA.FTZ R36, R48, R70, R157 ;  /* 0x0000004630247223 */ /* 0x000fe2000001009d */
[----:B------:R-:W-:Y:S01]  /*321c0*/  F2FP.F16.F32.PACK_AB R21, R20, R21 ;  /* 0x000000151415723e */ /* 0x000fe200000000ff */
[----:B------:R-:W-:Y:S01]  /*321d0*/  FFMA.FTZ R37, R37, R204, R165 ;  /* 0x000000cc25257223 */ /* 0x000fe200000100a5 */
[----:B------:R-:W-:-:S02]  /*321e0*/  F2FP.F16.F32.PACK_AB R31, R31, R30 ;  /* 0x0000001e1f1f723e */ /* 0x000fc400000000ff */
        /* <DEDUP_REMOVED lines=9> */
[----:B------:R-:W-:-:S04]  /*32280*/  IMAD.WIDE.U32 R6, R10, 0x10, R74 ;  /* 0x000000100a067825 */ /* 0x000fc800078e004a */
[----:B------:R-:W-:Y:S01]  /*32290*/  IMAD.WIDE.U32 R10, R11, 0x10, R74 ;  /* 0x000000100b0a7825 */ /* 0x000fe200078e004a */
[----:B------:R-:W-:-:S03]  /*322a0*/  F2FP.F16.F32.PACK_AB R39, R42, R39 ;  /* 0x000000272a27723e */ /* 0x000fc600000000ff */
[--C-:B------:R-:W-:Y:S01]  /*322b0*/  IMAD.WIDE.U32 R26, R216, 0x10, R74.reuse ;  /* 0x00000010d81a7825 */ /* 0x100fe200078e004a */
[----:B------:R1:W-:Y:S03]  /*322c0*/  STG.E.128 desc[UR6][R6.64], R16 ;  /* 0x0000001006007986 */ /* 0x0003e6000c101d06 */
[----:B------:R-:W-:-:S04]  /*322d0*/  IMAD.WIDE.U32 R52, R217, 0x10, R74 ;  /* 0x00000010d9347825 */ /* 0x000fc800078e004a */
[----:B------:R-:W-:Y:S01]  /*322e0*/  FFMA.FTZ R35, R35, R49, R163 ;  /* 0x0000003123237223 */ /* 0x000fe200000100a3 */
[----:B------:R-:W-:Y:S01]  /*322f0*/  IMAD.WIDE.U32 R54, R219, 0x10, R74 ;  /* 0x00000010db367825 */ /* 0x000fe200078e004a */
[----:B------:R1:W-:Y:S03]  /*32300*/  STG.E.128 desc[UR6][R10.64], R20 ;  /* 0x000000140a007986 */ /* 0x0003e6000c101d06 */
[----:B----4-:R-:W-:Y:S01]  /*32310*/  FFMA.FTZ R28, R34, R50, R162 ;  /* 0x00000032221c7223 */ /* 0x010fe200000100a2 */
[----:B------:R-:W-:Y:S01]  /*32320*/  FFMA.FTZ R34, R59, R248, R148 ;  /* 0x000000f83b227223 */ /* 0x000fe20000010094 */
[----:B------:R-:W-:-:S04]  /*32330*/  FFMA.FTZ R38, R58, R46, R155 ;  /* 0x0000002e3a267223 */ /* 0x000fc8000001009b */
[----:B------:R-:W-:Y:S01]  /*32340*/  F2FP.F16.F32.PACK_AB R34, R37, R34 ;  /* 0x000000222522723e */ /* 0x000fe200000000ff */
[----:B------:R-:W-:Y:S01]  /*32350*/  FFMA.FTZ R37, R64, R246, R230 ;  /* 0x000000f640257223 */ /* 0x000fe200000100e6 */
[----:B---3--:R-:W-:Y:S01]  /*32360*/  FFMA.FTZ R25, R25, R44, R153 ;  /* 0x0000002c19197223 */ /* 0x008fe20000010099 */
[----:B0-----:R-:W-:-:S05]  /*32370*/  IMAD R2, R40, 0x4, R2 ;  /* 0x0000000428027824 */ /* 0x001fca00078e0202 */
[----:B------:R-:W-:Y:S01]  /*32380*/  ISETP.GE.AND P0, PT, R2, R41, PT ;  /* 0x000000290200720c */ /* 0x000fe20003f06270 */
[----:B-----5:R-:W-:Y:S01]  /*32390*/  FFMA.FTZ R9, R32, R69, R160 ;  /* 0x0000004520097223 */ /* 0x020fe200000100a0 */
[----:B------:R-:W-:Y:S01]  /*323a0*/  FFMA.FTZ R32, R66, R250, R150 ;  /* 0x000000fa42207223 */ /* 0x000fe20000010096 */
[----:B--2---:R-:W-:Y:S01]  /*323b0*/  FFMA.FTZ R12, R33, R68, R161 ;  /* 0x00000044210c7223 */ /* 0x004fe200000100a1 */
        /* <DEDUP_REMOVED lines=9> */
[----:B------:R-:W-:-:S02]  /*32450*/  F2FP.F16.F32.PACK_AB R32, R25, R24 ;  /* 0x000000181920723e */ /* 0x000fc400000000ff */
[----:B------:R-:W-:Y:S02]  /*32460*/  F2FP.F16.F32.PACK_AB R36, R57, R36 ;  /* 0x000000243924723e */ /* 0x000fe400000000ff */
[----:B------:R-:W-:Y:S02]  /*32470*/  F2FP.F16.F32.PACK_AB R38, R61, R38 ;  /* 0x000000263d26723e */ /* 0x000fe400000000ff */
[----:B------:R-:W-:Y:S01]  /*32480*/  F2FP.F16.F32.PACK_AB R37, R12, R37 ;  /* 0x000000250c25723e */ /* 0x000fe200000000ff */
[----:B------:R1:W-:Y:S04]  /*32490*/  STG.E.128 desc[UR6][R26.64], R28 ;  /* 0x0000001c1a007986 */ /* 0x0003e8000c101d06 */
[----:B------:R1:W-:Y:S04]  /*324a0*/  STG.E.128 desc[UR6][R52.64], R32 ;  /* 0x0000002034007986 */ /* 0x0003e8000c101d06 */
[----:B------:R1:W-:Y:S01]  /*324b0*/  STG.E.128 desc[UR6][R54.64], R36 ;  /* 0x0000002436007986 */ /* 0x0003e2000c101d06 */
[----:B------:R-:W-:Y:S05]  /*324c0*/  @!P0 BRA `(.L_x_54619) ;  /* 0xfffffcec00788947 */ /* 0x000fea000383ffff */
[----:B------:R-:W-:Y:S05]  /*324d0*/  EXIT ;  /* 0x000000000000794d */ /* 0x000fea0003800000 */
.L_x_54618:
        /* <DEDUP_REMOVED lines=8> */
.L_x_54621:
[----:B------:R-:W-:Y:S05]  /*32560*/  BSYNC B0 ;  /* 0x0000000000007941 */ /* 0x000fea0003800000 */
.L_x_54620:
        /* <DEDUP_REMOVED lines=9> */
.L_x_54622:
[----:B------:R-:W-:Y:S01]  /*32600*/  FADD.FTZ R209, R209, R12 ;  /* 0x0000000cd1d17221 */ /* 0x000fe20000010000 */
[----:B------:R-:W-:-:S04]  /*32610*/  IMAD.MOV.U32 R12, RZ, RZ, 0x4 ;  /* 0x00000004ff0c7424 */ /* 0x000fc800078e00ff */
[----:B------:R-:W-:-:S07]  /*32620*/  MOV R211, R209 ;  /* 0x000000d100d37202 */ /* 0x000fce0000000f00 */
[----:B------:R-:W-:Y:S05]  /*32630*/  WARPSYNC.COLLECTIVE R208, `(.L_x_54623) ;  /* 0x00000000d0087348 */ /* 0x000fea0003c00000 */
[----:B------:R0:W1:Y:S02]  /*32640*/  SHFL.BFLY P0, R12, R211, R12, R15 ;  /* 0x0c00000cd30c7389 */ /* 0x000064000000000f */
[----:B01----:R-:W-:Y:S05]  /*32650*/  ENDCOLLECTIVE ;  /* 0x000000000000791b */ /* 0x003fea0003800000 */
.L_x_54623:
[----:B------:R-:W-:Y:S01]  /*32660*/  FADD.FTZ R209, R209, R12 ;  /* 0x0000000cd1d17221 */ /* 0x000fe20000010000 */
[----:B------:R-:W-:-:S04]  /*32670*/  IMAD.MOV.U32 R12, RZ, RZ, 0x8 ;  /* 0x00000008ff0c7424 */ /* 0x000fc800078e00ff */
[----:B------:R-:W-:-:S07]  /*32680*/  MOV R211, R209 ;  /* 0x000000d100d37202 */ /* 0x000fce0000000f00 */
[----:B------:R-:W-:Y:S05]  /*32690*/  WARPSYNC.COLLECTIVE R208, `(.L_x_54624) ;  /* 0x00000000d0087348 */ /* 0x000fea0003c00000 */
[----:B------:R0:W1:Y:S02]  /*326a0*/  SHFL.BFLY P0, R12, R211, R12, R15 ;  /* 0x0c00000cd30c7389 */ /* 0x000064000000000f */
[----:B01----:R-:W-:Y:S05]  /*326b0*/  ENDCOLLECTIVE ;  /* 0x000000000000791b */ /* 0x003fea0003800000 */
.L_x_54624:
[----:B------:R-:W-:Y:S01]  /*326c0*/  FADD.FTZ R209, R209, R12 ;  /* 0x0000000cd1d17221 */ /* 0x000fe20000010000 */
[----:B------:R-:W-:-:S04]  /*326d0*/  IMAD.MOV.U32 R12, RZ, RZ, 0x10 ;  /* 0x00000010ff0c7424 */ /* 0x000fc800078e00ff */
[----:B------:R-:W-:-:S07]  /*326e0*/  MOV R211, R209 ;  /* 0x000000d100d37202 */ /* 0x000fce0000000f00 */
[----:B------:R-:W-:Y:S05]  /*326f0*/  WARPSYNC.COLLECTIVE R208, `(.L_x_54625) ;  /* 0x00000000d0087348 */ /* 0x000fea0003c00000 */
[----:B------:R0:W1:Y:S02]  /*32700*/  SHFL.BFLY P0, R12, R211, R12, R15 ;  /* 0x0c00000cd30c7389 */ /* 0x000064000000000f */
[----:B01----:R-:W-:Y:S05]  /*32710*/  ENDCOLLECTIVE ;  /* 0x000000000000791b */ /* 0x003fea0003800000 */
.L_x_54625:
        /* <DEDUP_REMOVED lines=136> */
.L_x_54626:
[----:B------:R-:W-:Y:S01]  /*32fa0*/  FADD.FTZ R210, R210, R12 ;  /* 0x0000000cd2d27221 */ /* 0x000fe20000010000 */
[----:B------:R-:W-:-:S03]  /*32fb0*/  MOV R12, 0x2 ;  /* 0x00000002000c7802 */ /* 0x000fc60000000f00 */
[----:B------:R-:W-:-:S07]  /*32fc0*/  IMAD.MOV.U32 R211, RZ, RZ, R210 ;  /* 0x000000ffffd37224 */ /* 0x000fce00078e00d2 */
[----:B------:R-:W-:Y:S05]  /*32fd0*/  WARPSYNC.COLLECTIVE R208, `(.L_x_54627) ;  /* 0x00000000d0087348 */ /* 0x000fea0003c00000 */
[----:B------:R0:W1:Y:S02]  /*32fe0*/  SHFL.BFLY P0, R12, R211, R12, R15 ;  /* 0x0c00000cd30c7389 */ /* 0x000064000000000f */
[----:B01----:R-:W-:Y:S05]  /*32ff0*/  ENDCOLLECTIVE ;  /* 0x000000000000791b */ /* 0x003fea0003800000 */
.L_x_54627:
[----:B------:R-:W-:Y:S01]  /*33000*/  FADD.FTZ R210, R210, R12 ;  /* 0x0000000cd2d27221 */ /* 0x000fe20000010000 */
[----:B------:R-:W-:-:S03]  /*33010*/  HFMA2 R12, -RZ, RZ, 0, 2.384185791015625e-07 ;  /* 0x00000004ff0c7431 */ /* 0x000fc600000001ff */
[----:B------:R-:W-:-:S07]  /*33020*/  IMAD.MOV.U32 R211, RZ, RZ, R210 ;  /* 0x000000ffffd37224 */ /* 0x000fce00078e00d2 */
[----:B------:R-:W-:Y:S05]  /*33030*/  WARPSYNC.COLLECTIVE R208, `(.L_x_54628) ;  /* 0x00000000d0087348 */ /* 0x000fea0003c00000 */
[----:B------:R0:W1:Y:S02]  /*33040*/  SHFL.BFLY P0, R12, R211, R12, R15 ;  /* 0x0c00000cd30c7389 */ /* 0x000064000000000f */
[----:B01----:R-:W-:Y:S05]  /*33050*/  ENDCOLLECTIVE ;  /* 0x000000000000791b */ /* 0x003fea0003800000 */
.L_x_54628:
[----:B------:R-:W-:Y:S01]  /*33060*/  FADD.FTZ R210, R210, R12 ;  /* 0x0000000cd2d27221 */ /* 0x000fe20000010000 */
[----:B------:R-:W-:-:S03]  /*33070*/  MOV R12, 0x8 ;  /* 0x00000008000c7802 */ /* 0x000fc60000000f00 */
[----:B------:R-:W-:-:S07]  /*33080*/  IMAD.MOV.U32 R211, RZ, RZ, R210 ;  /* 0x000000ffffd37224 */ /* 0x000fce00078e00d2 */
[----:B------:R-:W-:Y:S05]  /*33090*/  WARPSYNC.COLLECTIVE R208, `(.L_x_54629) ;  /* 0x00000000d0087348 */ /* 0x000fea0003c00000 */
[----:B------:R0:W1:Y:S02]  /*330a0*/  SHFL.BFLY P0, R12, R211, R12, R15 ;  /* 0x0c00000cd30c7389 */ /* 0x000064000000000f */
[----:B01----:R-:W-:Y:S05]  /*330b0*/  ENDCOLLECTIVE ;  /* 0x000000000000791b */ /* 0x003fea0003800000 */
.L_x_54629:
[----:B------:R-:W-:Y:S01]  /*330c0*/  FADD.FTZ R210, R210, R12 ;  /* 0x0000000cd2d27221 */ /* 0x000fe20000010000 */
[----:B------:R-:W-:-:S03]  /*330d0*/  HFMA2 R12, -RZ, RZ, 0, 9.5367431640625e-07 ;  /* 0x00000010ff0c7431 */ /* 0x000fc600000001ff */
[----:B------:R-:W-:-:S07]  /*330e0*/  IMAD.MOV.U32 R211, RZ, RZ, R210 ;  /* 0x000000ffffd37224 */ /* 0x000fce00078e00d2 */
[----:B------:R-:W-:Y:S05]  /*330f0*/  WARPSYNC.COLLECTIVE R208, `(.L_x_54630) ;  /* 0x00000000d0087348 */ /* 0x000fea0003c00000 */
[----:B------:R0:W1:Y:S02]  /*33100*/  SHFL.BFLY P0, R12, R211, R12, R15 ;  /* 0x0c00000cd30c7389 */ /* 0x000064000000000f */
[----:B01----:R-:W-:Y:S05]  /*33110*/  ENDCOLLECTIVE ;  /* 0x000000000000791b */ /* 0x003fea0003800000 */
.L_x_54630:
[----:B------:R-:W-:Y:S05]  /*33120*/  BRA `(.L_x_54631) ;  /* 0xffffffe0000c7947 */ /* 0x000fea000383ffff */
.L_x_54632:
        /* <DEDUP_REMOVED lines=13> */
.L_x_71545:


//--------------------- .text._ZN10layer_norm13ln_fwd_kernelINS_13Kernel_traitsIf6__halffS2_fjLj2048ELj1ELj4ELj1ELj16ENS_18Kernel_traits_baseILj2048EfS2_fS2_fjLj128EEEEELb1ELb1ELb1ELb0EEEvNS_9FwdParamsE --------------------------
	.section	.text._ZN10layer_norm13ln_fwd_kernelINS_13Kernel_traitsIf6__halffS2_fjLj2048ELj1ELj4ELj1ELj16ENS_18Kernel_traits_baseILj2048EfS2_fS2_fjLj128EEEEELb1ELb1ELb1ELb0EEEvNS_9FwdParamsE,"ax",@progbits
	.align	128
        .global         _ZN10layer_norm13ln_fwd_kernelINS_13Kernel_traitsIf6__halffS2_fjLj2048ELj1ELj4ELj1ELj16ENS_18Kernel_traits_baseILj2048EfS2_fS2_fjLj128EEEEELb1ELb1ELb1ELb0EEEvNS_9FwdParamsE
        .type           _ZN10layer_norm13ln_fwd_kernelINS_13Kernel_traitsIf6__halffS2_fjLj2048ELj1ELj4ELj1ELj16ENS_18Kernel_traits_baseILj2048EfS2_fS2_fjLj128EEEEELb1ELb1ELb1ELb0EEEvNS_9FwdParamsE,@function
        .size           _ZN10layer_norm13ln_fwd_kernelINS_13Kernel_traitsIf6__halffS2_fjLj2048ELj1ELj4ELj1ELj16ENS_18Kernel_traits_baseILj2048EfS2_fS2_fjLj128EEEEELb1ELb1ELb1ELb0EEEvNS_9FwdParamsE,(.L_x_71546 - _ZN10layer_norm13ln_fwd_kernelINS_13Kernel_traitsIf6__halffS2_fjLj2048ELj1ELj4ELj1ELj16ENS_18Kernel_traits_baseILj2048EfS2_fS2_fjLj128EEEEELb1ELb1ELb1ELb0EEEvNS_9FwdParamsE)
        .other          _ZN10layer_norm13ln_fwd_kernelINS_13Kernel_traitsIf6__halffS2_fjLj2048ELj1ELj4ELj1ELj16ENS_18Kernel_traits_baseILj2048EfS2_fS2_fjLj128EEEEELb1ELb1ELb1ELb0EEEvNS_9FwdParamsE,@"STO_CUDA_ENTRY STV_DEFAULT"
_ZN10layer_norm13ln_fwd_kernelINS_13Kernel_traitsIf6__halffS2_fjLj2048ELj1ELj4ELj1ELj16ENS_18Kernel_traits_baseILj2048EfS2_fS2_fjLj128EEEEELb1ELb1ELb1ELb0EEEvNS_9FwdParamsE:
.text._ZN10layer_norm13ln_fwd_kernelINS_13Kernel_traitsIf6__halffS2_fjLj2048ELj1ELj4ELj1ELj16ENS_18Kernel_traits_baseILj2048EfS2_fS2_fjLj128EEEEELb1ELb1ELb1ELb0EEEvNS_9FwdParamsE:
        /* <DEDUP_REMOVED lines=207> */
.L_x_54634:
        /* <DEDUP_REMOVED lines=193> */
.L_x_54635:
[----:B------:R-:W-:Y:S05]  /*1900*/  BSYNC.RECONVERGENT B0 ;  /* 0x0000000000007941 */ /* 0x000fea0003800200 */
.L_x_54633:
        /* <DEDUP_REMOVED lines=83> */
.L_x_55573:
        /* <DEDUP_REMOVED lines=28> */
.L_x_54639:
[----:B------:R-:W-:Y:S05]  /*2000*/  BSYNC.RECONVERGENT B1 ;  /* 0x0000000000017941 */ /* 0x000fea0003800200 */
.L_x_54638:
        /* <DEDUP_REMOVED lines=30> */
.L_x_54646:
        /* <DEDUP_REMOVED lines=13> */
.L_x_54648:
[----:B------:R-:W-:Y:S05]  /*22c0*/  BSYNC.RECONVERGENT B4 ;  /* 0x0000000000047941 */ /* 0x000fea0003800200 */
.L_x_54647:
        /* <DEDUP_REMOVED lines=61> */
.L_x_54645:
[----:B------:R-:W-:Y:S05]  /*26a0*/  BSYNC.RECONVERGENT B3 ;  /* 0x0000000000037941 */ /* 0x000fea0003800200 */
.L_x_54644:
        /* <DEDUP_REMOVED lines=9> */
[----:B------:R-:W-:-:S07]  /*2740*/  FFMA.FTZ R148, R11, R24, R140 ;  /* 0x000000180b947223 */ /* 0x000fce000001008c */
.L_x_54643:
[----:B------:R-:W-:Y:S05]  /*2750*/  BSYNC.RECONVERGENT B2 ;  /* 0x0000000000027941 */ /* 0x000fea0003800200 */
.L_x_54642:
        /* <DEDUP_REMOVED lines=17> */
.L_x_54653:
        /* <DEDUP_REMOVED lines=13> */
.L_x_54655:
[----:B------:R-:W-:Y:S05]  /*2940*/  BSYNC.RECONVERGENT B4 ;  /* 0x0000000000047941 */ /* 0x000fea0003800200 */
.L_x_54654:
        /* <DEDUP_REMOVED lines=52> */
[----:B------:R-:W-:-:S03]  /*2c90*/  IADD3 R11, PT, PT, R12, -0x700cb87f, RZ ;  /* 0x8ff347810c0b7810 */ /* 0x000fc60007ffe0ff */
[----:B------:R-:W-:Y:S01]  /*2ca0*/  IMAD.MOV.U32 R14, RZ, RZ, R152 ;  /* 0x000000ffff0e7224 */ /* 0x000fe200078e0098 */
[----:B------:R-:W-:Y:S01]  /*2cb0*/  LOP3.LUT R218, R11, R150, R153, 0x96, !PT ;  /* 0x000000960bda7212 */ /* 0x000fe200078e9699 */
[----:B------:R-:W-:-:S04]  /*2cc0*/  IMAD.WIDE.U32 R150, R9, -0x2daee0ad, RZ ;  /* 0xd2511f5309967825 */ /* 0x000fc800078e00ff */
[----:B------:R-:W-:-:S05]  /*2cd0*/  VIADD R9, R13, 0x96a522ad ;  /* 0x96a522ad0d097836 */ /* 0x000fca0000000000 */
[----:B------:R-:W-:Y:S01]  /*2ce0*/  LOP3.LUT R219, R9, R154, R151, 0x96, !PT ;  /* 0x0000009a09db7212 */ /* 0x000fe200078e9697 */
[----:B------:R-:W-:Y:S01]  /*2cf0*/  IMAD.MOV.U32 R151, RZ, RZ, RZ ;  /* 0x000000ffff977224 */ /* 0x000fe200078e00ff */
[----:B------:R-:W-:Y:S01]  /*2d00*/  MOV R9, R224 ;  /* 0x000000e000097202 */ /* 0x000fe20000000f00 */
[----:B------:R-:W-:-:S07]  /*2d10*/  IMAD.MOV.U32 R224, RZ, RZ, R150 ;  /* 0x000000ffffe07224 */ /* 0x000fce00078e0096 */
.L_x_54652:
[----:B------:R-:W-:Y:S05]  /*2d20*/  BSYNC.RECONVERGENT B3 ;  /* 0x0000000000037941 */ /* 0x000fea0003800200 */
.L_x_54651:
        /* <DEDUP_REMOVED lines=9> */
[----:B------:R-:W-:-:S07]  /*2dc0*/  FFMA.FTZ R149, R11, R25, R141 ;  /* 0x000000190b957223 */ /* 0x000fce000001008d */
.L_x_54650:
[----:B------:R-:W-:Y:S05]  /*2dd0*/  BSYNC.RECONVERGENT B2 ;  /* 0x0000000000027941 */ /* 0x000fea0003800200 */
.L_x_54649:
        /* <DEDUP_REMOVED lines=17> */
.L_x_54660:
        /* <DEDUP_REMOVED lines=13> */
.L_x_54662:
[----:B------:R-:W-:Y:S05]  /*2fc0*/  BSYNC.RECONVERGENT B4 ;  /* 0x0000000000047941 */ /* 0x000fea0003800200 */
.L_x_54661:
        /* <DEDUP_REMOVED lines=61> */
.L_x_54659:
[----:B------:R-:W-:Y:S05]  /*33a0*/  BSYNC.RECONVERGENT B3 ;  /* 0x0000000000037941 */ /* 0x000fea0003800200 */
.L_x_54658:
        /* <DEDUP_REMOVED lines=10> */
.L_x_54657:
[----:B------:R-:W-:Y:S05]  /*3450*/  BSYNC.RECONVERGENT B2 ;  /* 0x0000000000027941 */ /* 0x000fea0003800200 */
.L_x_54656:
        /* <DEDUP_REMOVED lines=17> */
.L_x_54667:
        /* <DEDUP_REMOVED lines=13> */
.L_x_54669:
[----:B------:R-:W-:Y:S05]  /*3640*/  BSYNC.RECONVERGENT B4 ;  /* 0x0000000000047941 */ /* 0x000fea0003800200 */
.L_x_54668:
        /* <DEDUP_REMOVED lines=61> */
.L_x_54666:
[----:B------:R-:W-:Y:S05]  /*3a20*/  BSYNC.RECONVERGENT B3 ;  /* 0x0000000000037941 */ /* 0x000fea0003800200 */
.L_x_54665:
        /* <DEDUP_REMOVED lines=10> */
.L_x_54664:
[----:B------:R-:W-:Y:S05]  /*3ad0*/  BSYNC.RECONVERGENT B2 ;  /* 0x0000000000027941 */ /* 0x000fea0003800200 */
.L_x_54663:
        /* <DEDUP_REMOVED lines=17> */
.L_x_54674:
        /* <DEDUP_REMOVED lines=13> */
.L_x_54676:
[----:B------:R-:W-:Y:S05]  /*3cc0*/  BSYNC.RECONVERGENT B4 ;  /* 0x0000000000047941 */ /* 0x000fea0003800200 */
.L_x_54675:
        /* <DEDUP_REMOVED lines=56> */
[----:B------:R-:W-:Y:S02]  /*4050*/  VIADD R6, R13, 0x96a522ad ;  /* 0x96a522ad0d067836 */ /* 0x000fe40000000000 */
[----:B------:R-:W-:-:S03]  /*4060*/  IMAD.MOV.U32 R11, RZ, RZ, RZ ;  /* 0x000000ffff0b7224 */ /* 0x000fc600078e00ff */
[----:B------:R-:W-:Y:S02]  /*4070*/  LOP3.LUT R219, R6, R214, R153, 0x96, !PT ;  /* 0x000000d606db7212 */ /* 0x000fe400078e9699 */
[----:B------:R-:W-:Y:S01]  /*4080*/  MOV R6, R224 ;  /* 0x000000e000067202 */ /* 0x000fe20000000f00 */
[----:B------:R-:W-:-:S07]  /*4090*/  IMAD.MOV.U32 R224, RZ, RZ, R152 ;  /* 0x000000ffffe07224 */ /* 0x000fce00078e0098 */
.L_x_54673:
[----:B------:R-:W-:Y:S05]  /*40a0*/  BSYNC.RECONVERGENT B3 ;  /* 0x0000000000037941 */ /* 0x000fea0003800200 */
.L_x_54672:
[----:B------:R-:W-:Y:S01]  /*40b0*/  HFMA2 R152, -RZ, RZ, 0.1171875, 0 ;  /* 0x2f800000ff987431 */ /* 0x000fe200000001ff */
[----:B------:R-:W-:-:S05]  /*40c0*/  I2FP.F32.U32 R6, R6 ;  /* 0x0000000600067245 */ /* 0x000fca0000201000 */
[----:B------:R-:W-:-:S05]  /*40d0*/  FFMA.FTZ R6, R6, R152, 1.1641532182693481445e-10 ;  /* 0x2f00000006067423 */ /* 0x000fca0000010098 */
[----:B------:R-:W-:Y:S01]  /*40e0*/  FSETP.GTU.FTZ.AND P2, PT, R6, UR8, PT ;  /* 0x0000000806007c0b */ /* 0x000fe2000bf5c000 */
[----:B------:R-:W-:-:S05]  /*40f0*/  HADD2.F32 R6, -RZ, R138.H0_H0 ;  /* 0x2000008aff067230 */ /* 0x000fca0000004100 */
[----:B------:R-:W-:-:S04]  /*4100*/  FMUL.FTZ R6, R6, UR11 ;  /* 0x0000000b06067c20 */ /* 0x000fc80008410000 */
[----:B------:R-:W-:-:S05]  /*4110*/  FMUL.FTZ R6, R6, UR10 ;  /* 0x0000000a06067c20 */ /* 0x000fca0008410000 */
[----:B------:R-:W-:Y:S02]  /*4120*/  FSEL R152, R6, RZ, !P2 ;  /* 0x000000ff06987208 */ /* 0x000fe40005000000 */
[----:B------:R-:W-:-:S03]  /*4130*/  SEL R6, RZ, 0x1, P2 ;  /* 0x00000001ff067807 */ /* 0x000fc60001000000 */
[----:B------:R-:W-:-:S07]  /*4140*/  FFMA.FTZ R152, R152, R28, R144 ;  /* 0x0000001c98987223 */ /* 0x000fce0000010090 */
.L_x_54671:
[----:B------:R-:W-:Y:S05]  /*4150*/  BSYNC.RECONVERGENT B2 ;  /* 0x0000000000027941 */ /* 0x000fea0003800200 */
.L_x_54670:
        /* <DEDUP_REMOVED lines=17> */
.L_x_54681:
        /* <DEDUP_REMOVED lines=13> */
.L_x_54683:
[----:B------:R-:W-:Y:S05]  /*4340*/  BSYNC.RECONVERGENT B4 ;  /* 0x0000000000047941 */ /* 0x000fea0003800200 */
.L_x_54682:
        /* <DEDUP_REMOVED lines=61> */
.L_x_54680:
[----:B------:R-:W-:Y:S05]  /*4720*/  BSYNC.RECONVERGENT B3 ;  /* 0x0000000000037941 */ /* 0x000fea0003800200 */
.L_x_54679:
[----:B------:R-:W-:Y:S01]  /*4730*/  I2FP.F32.U32 R5, R5 ;  /* 0x0000000500057245 */ /* 0x000fe20000201000 */
[----:B------:R-:W-:-:S04]  /*4740*/  IMAD.MOV.U32 R11, RZ, RZ, 0x2f800000 ;  /* 0x2f800000ff0b7424 */ /* 0x000fc800078e00ff */
[----:B------:R-:W-:-:S05]  /*4750*/  FFMA.FTZ R5, R5, R11, 1.1641532182693481445e-10 ;  /* 0x2f00000005057423 */ /* 0x000fca000001000b */
[----:B------:R-:W-:Y:S01]  /*4760*/  FSETP.GTU.FTZ.AND P2, PT, R5, UR8, PT ;  /* 0x0000000805007c0b */ /* 0x000fe2000bf5c000 */
[----:B------:R-:W-:-:S05]  /*4770*/  HADD2.F32 R5, -RZ, R138.H1_H1 ;  /* 0x3000008aff057230 */ /* 0x000fca0000004100 */
[----:B------:R-:W-:-:S04]  /*4780*/  FMUL.FTZ R5, R5, UR11 ;  /* 0x0000000b05057c20 */ /* 0x000fc80008410000 */
[----:B------:R-:W-:-:S05]  /*4790*/  FMUL.FTZ R5, R5, UR10 ;  /* 0x0000000a05057c20 */ /* 0x000fca0008410000 */
[----:B------:R-:W-:Y:S02]  /*47a0*/  FSEL R11, R5, RZ, !P2 ;  /* 0x000000ff050b7208 */ /* 0x000fe40005000000 */
[----:B------:R-:W-:-:S03]  /*47b0*/  SEL R5, RZ, 0x1, P2 ;  /* 0x00000001ff057807 */ /* 0x000fc60001000000 */
[----:B------:R-:W-:-:S07]  /*47c0*/  FFMA.FTZ R153, R11, R29, R145 ;  /* 0x0000001d0b997223 */ /* 0x000fce0000010091 */
.L_x_54678:
[----:B------:R-:W-:Y:S05]  /*47d0*/  BSYNC.RECONVERGENT B2 ;  /* 0x0000000000027941 */ /* 0x000fea0003800200 */
.L_x_54677:
        /* <DEDUP_REMOVED lines=17> */
.L_x_54688:
        /* <DEDUP_REMOVED lines=13> */
.L_x_54690:
[----:B------:R-:W-:Y:S05]  /*49c0*/  BSYNC.RECONVERGENT B4 ;  /* 0x0000000000047941 */ /* 0x000fea0003800200 */
.L_x_54689:
        /* <DEDUP_REMOVED lines=61> */
.L_x_54687:
[----:B------:R-:W-:Y:S05]  /*4da0*/  BSYNC.RECONVERGENT B3 ;  /* 0x0000000000037941 */ /* 0x000fea0003800200 */
.L_x_54686:
[----:B------:R-:W-:Y:S01]  /*4db0*/  I2FP.F32.U32 R4, R4 ;  /* 0x0000000400047245 */ /* 0x000fe20000201000 */
[----:B------:R-:W-:-:S04]  /*4dc0*/  IMAD.MOV.U32 R154, RZ, RZ, 0x2f800000 ;  /* 0x2f800000ff9a7424 */ /* 0x000fc800078e00ff */
        /* <DEDUP_REMOVED lines=8> */
.L_x_54685:
[----:B------:R-:W-:Y:S05]  /*4e50*/  BSYNC.RECONVERGENT B2 ;  /* 0x0000000000027941 */ /* 0x000fea0003800200 */
.L_x_54684:
        /* <DEDUP_REMOVED lines=16> */
.L_x_54694:
        /* <DEDUP_REMOVED lines=13> */
.L_x_54696:
[----:B------:R-:W-:Y:S05]  /*5030*/  BSYNC.RECONVERGENT B3 ;  /* 0x0000000000037941 */ /* 0x000fea0003800200 */
.L_x_54695:
[----:B------:R-:W-:Y:S01]  /*5040*/  LOP3.LUT R3, R15, R227, R13, 0x96, !PT ;  /* 0x000000e30f037212 */ /* 0x000fe200078e960d */
[----:B------:R-:W-:-:S04]  /*5050*/  IMAD.WIDE.U32 R214, R223, -0x326172a9, RZ ;  /* 0xcd9e8d57dfd67825 */ /* 0x000fc800078e00ff */
[----:B------:R-:W-:Y:S02]  /*5060*/  VIADD R11, R12, 0x9e3779b9 ;  /* 0x9e3779b90c0b7836 */ /* 0x000fe40000000000 */
[----:B------:R-:W-:Y:S01]  /*5070*/  IMAD.WIDE.U32 R218, R3, -0x326172a9, RZ ;  /* 0xcd9e8d5703da7825 */ /* 0x000fe200078e00ff */
[----:B------:R-:W-:-:S03]  /*5080*/  LOP3.LUT R3, R217, R215, R12, 0x96, !PT ;  /* 0x000000d7d9037212 */ /* 0x000fc600078e960c */
        /* <DEDUP_REMOVED lines=49> */
[----:B------:R-:W-:Y:S01]  /*53a0*/  IMAD.MOV.U32 R14, RZ, RZ, R226 ;  /* 0x000000ffff0e7224 */ /* 0x000fe200078e00e2 */
[----:B------:R-:W-:Y:S01]  /*53b0*/  LOP3.LUT R218, R11, R214, R227, 0x96, !PT ;  /* 0x000000d60bda7212 */ /* 0x000fe200078e96e3 */
[----:B------:R-:W-:-:S04]  /*53c0*/  IMAD.WIDE.U32 R214, R3, -0x2daee0ad, RZ ;  /* 0xd2511f5303d67825 */ /* 0x000fc800078e00ff */
[----:B------:R-:W-:-:S05]  /*53d0*/  VIADD R3, R13, 0x96a522ad ;  /* 0x96a522ad0d037836 */ /* 0x000fca0000000000 */
[----:B------:R-:W-:Y:S02]  /*53e0*/  LOP3.LUT R219, R3, R236, R215, 0x96, !PT ;  /* 0x000000ec03db7212 */ /* 0x000fe400078e96d7 */
[----:B------:R-:W-:Y:S01]  /*53f0*/  MOV R3, R224 ;  /* 0x000000e000037202 */ /* 0x000fe20000000f00 */
[----:B------:R-:W-:-:S07]  /*5400*/  IMAD.MOV.U32 R224, RZ, RZ, R214 ;  /* 0x000000ffffe07224 */ /* 0x000fce00078e00d6 */
.L_x_54693:
[----:B------:R-:W-:Y:S05]  /*5410*/  BSYNC.RECONVERGENT B2 ;  /* 0x0000000000027941 */ /* 0x000fea0003800200 */
.L_x_54692:
[----:B------:R-:W-:Y:S01]  /*5420*/  HFMA2 R11, -RZ, RZ, 0.1171875, 0 ;  /* 0x2f800000ff0b7431 */ /* 0x000fe200000001ff */
[----:B------:R-:W-:-:S05]  /*5430*/  I2FP.F32.U32 R3, R3 ;  /* 0x0000000300037245 */ /* 0x000fca0000201000 */
[----:B------:R-:W-:-:S05]  /*5440*/  FFMA.FTZ R3, R3, R11, 1.1641532182693481445e-10 ;  /* 0x2f00000003037423 */ /* 0x000fca000001000b */
[----:B------:R-:W-:Y:S01]  /*5450*/  FSETP.GTU.FTZ.AND P1, PT, R3, UR8, PT ;  /* 0x0000000803007c0b */ /* 0x000fe2000bf3c000 */
[----:B------:R-:W-:-:S05]  /*5460*/  HADD2.F32 R3, -RZ, R139.H1_H1 ;  /* 0x3000008bff037230 */ /* 0x000fca0000004100 */
[----:B------:R-:W-:-:S04]  /*5470*/  FMUL.FTZ R3, R3, UR11 ;  /* 0x0000000b03037c20 */ /* 0x000fc80008410000 */
[----:B------:R-:W-:-:S05]  /*5480*/  FMUL.FTZ R3, R3, UR10 ;  /* 0x0000000a03037c20 */ /* 0x000fca0008410000 */
[----:B------:R-:W-:Y:S02]  /*5490*/  FSEL R11, R3, RZ, !P1 ;  /* 0x000000ff030b7208 */ /* 0x000fe40004800000 */
[----:B------:R-:W-:-:S03]  /*54a0*/  SEL R3, RZ, 0x1, P1 ;  /* 0x00000001ff037807 */ /* 0x000fc60000800000 */
[----:B------:R-:W-:Y:S01]  /*54b0*/  FFMA.FTZ R155, R11, R31, R147 ;  /* 0x0000001f0b9b7223 */ /* 0x000fe20000010093 */
[----:B------:R-:W-:Y:S06]  /*54c0*/  BRA `(.L_x_54691) ;  /* 0x0000003400087947 */ /* 0x000fec0003800000 */
.L_x_54641:
        /* <DEDUP_REMOVED lines=21> */
.L_x_54701:
        /* <DEDUP_REMOVED lines=13> */
.L_x_54703:
[----:B------:R-:W-:Y:S05]  /*56f0*/  BSYNC.RECONVERGENT B4 ;  /* 0x0000000000047941 */ /* 0x000fea0003800200 */
.L_x_54702:
        /* <DEDUP_REMOVED lines=55> */
[----:B------:R-:W-:Y:S01]  /*5a70*/  VIADD R10, R13, 0x96a522ad ;  /* 0x96a522ad0d0a7836 */ /* 0x000fe20000000000 */
[----:B------:R-:W-:Y:S01]  /*5a80*/  MOV R224, R148 ;  /* 0x0000009400e07202 */ /* 0x000fe20000000f00 */
[----:B------:R-:W-:Y:S02]  /*5a90*/  IMAD.MOV.U32 R14, RZ, RZ, R150 ;  /* 0x000000ffff0e7224 */ /* 0x000fe400078e0096 */
[----:B------:R-:W-:Y:S01]  /*5aa0*/  IMAD.MOV.U32 R150, RZ, RZ, RZ ;  /* 0x000000ffff967224 */ /* 0x000fe200078e00ff */
[----:B------:R-:W-:Y:S01]  /*5ab0*/  LOP3.LUT R219, R10, R152, R149, 0x96, !PT ;  /* 0x000000980adb7212 */ /* 0x000fe200078e9695 */
[----:B------:R-:W-:-:S07]  /*5ac0*/  IMAD.MOV.U32 R10, RZ, RZ, R11 ;  /* 0x000000ffff0a7224 */ /* 0x000fce00078e000b */
.L_x_54700:
[----:B------:R-:W-:Y:S05]  /*5ad0*/  BSYNC.RECONVERGENT B3 ;  /* 0x0000000000037941 */ /* 0x000fea0003800200 */
.L_x_54699:
        /* <DEDUP_REMOVED lines=10> */
.L_x_54698:
[----:B------:R-:W-:Y:S05]  /*5b80*/  BSYNC.RECONVERGENT B2 ;  /* 0x0000000000027941 */ /* 0x000fea0003800200 */
.L_x_54697:
        /* <DEDUP_REMOVED lines=17> */
.L_x_54708:
        /* <DEDUP_REMOVED lines=13> */
.L_x_54710:
[----:B------:R-:W-:Y:S05]  /*5d70*/  BSYNC.RECONVERGENT B4 ;  /* 0x0000000000047941 */ /* 0x000fea0003800200 */
.L_x_54709:
        /* <DEDUP_REMOVED lines=61> */
.L_x_54707:
[----:B------:R-:W-:Y:S05]  /*6150*/  BSYNC.RECONVERGENT B3 ;  /* 0x0000000000037941 */ /* 0x000fea0003800200 */
.L_x_54706:
        /* <DEDUP_REMOVED lines=10> */
.L_x_54705:
[----:B------:R-:W-:Y:S05]  /*6200*/  BSYNC.RECONVERGENT B2 ;  /* 0x0000000000027941 */ /* 0x000fea0003800200 */
.L_x_54704:
        /* <DEDUP_REMOVED lines=17> */
.L_x_54715:
        /* <DEDUP_REMOVED lines=13> */
.L_x_54717:
[----:B------:R-:W-:Y:S05]  /*63f0*/  BSYNC.RECONVERGENT B4 ;  /* 0x0000000000047941 */ /* 0x000fea0003800200 */
.L_x_54716:
        /* <DEDUP_REMOVED lines=61> */
.L_x_54714:
[----:B------:R-:W-:Y:S05]  /*67d0*/  BSYNC.RECONVERGENT B3 ;  /* 0x0000000000037941 */ /* 0x000fea0003800200 */
.L_x_54713:
        /* <DEDUP_REMOVED lines=10> */
.L_x_54712:
[----:B------:R-:W-:Y:S05]  /*6880*/  BSYNC.RECONVERGENT B2 ;  /* 0x0000000000027941 */ /* 0x000fea0003800200 */
.L_x_54711:
        /* <DEDUP_REMOVED lines=17> */
.L_x_54722:
        /* <DEDUP_REMOVED lines=13> */
.L_x_54724:
[----:B------:R-:W-:Y:S05]  /*6a70*/  BSYNC.RECONVERGENT B4 ;  /* 0x0000000000047941 */ /* 0x000fea0003800200 */
.L_x_54723:
        /* <DEDUP_REMOVED lines=61> */
.L_x_54721:
[----:B------:R-:W-:Y:S05]  /*6e50*/  BSYNC.RECONVERGENT B3 ;  /* 0x0000000000037941 */ /* 0x000fea0003800200 */
.L_x_54720:
        /* <DEDUP_REMOVED lines=10> */
.L_x_54719:
[----:B------:R-:W-:Y:S05]  /*6f00*/  BSYNC.RECONVERGENT B2 ;  /* 0x0000000000027941 */ /* 0x000fea0003800200 */
.L_x_54718:
        /* <DEDUP_REMOVED lines=17> */
.L_x_54729:
        /* <DEDUP_REMOVED lines=13> */
.L_x_54731:
[----:B------:R-:W-:Y:S05]  /*70f0*/  BSYNC.RECONVERGENT B4 ;  /* 0x0000000000047941 */ /* 0x000fea0003800200 */
.L_x_54730:
        /* <DEDUP_REMOVED lines=61> */
.L_x_54728:
[----:B------:R-:W-:Y:S05]  /*74d0*/  BSYNC.RECONVERGENT B3 ;  /* 0x0000000000037941 */ /* 0x000fea0003800200 */
.L_x_54727:
        /* <DEDUP_REMOVED lines=10> */
.L_x_54726:
[----:B------:R-:W-:Y:S05]  /*7580*/  BSYNC.RECONVERGENT B2 ;  /* 0x0000000000027941 */ /* 0x000fea0003800200 */
.L_x_54725:
        /* <DEDUP_REMOVED lines=17> */
.L_x_54736:
        /* <DEDUP_REMOVED lines=13> */
.L_x_54738:
[----:B------:R-:W-:Y:S05]  /*7770*/  BSYNC.RECONVERGENT B4 ;  /* 0x0000000000047941 */ /* 0x000fea0003800200 */
.L_x_54737:
        /* <DEDUP_REMOVED lines=61> */
.L_x_54735:
[----:B------:R-:W-:Y:S05]  /*7b50*/  BSYNC.RECONVERGENT B3 ;  /* 0x0000000000037941 */ /* 0x000fea0003800200 */
.L_x_54734:
        /* <DEDUP_REMOVED lines=10> */
.L_x_54733:
[----:B------:R-:W-:Y:S05]  /*7c00*/  BSYNC.RECONVERGENT B2 ;  /* 0x0000000000027941 */ /* 0x000fea0003800200 */
.L_x_54732:
        /* <DEDUP_REMOVED lines=17> */
.L_x_54743:
        /* <DEDUP_REMOVED lines=13> */
.L_x_54745:
[----:B------:R-:W-:Y:S05]  /*7df0*/  BSYNC.RECONVERGENT B4 ;  /* 0x0000000000047941 */ /* 0x000fea0003800200 */
.L_x_54744:
        /* <DEDUP_REMOVED lines=49> */
[----:B------:R-:W-:-:S04]  /*8110*/  VIADD R4, R12, 0xf1bbcdc8 ;  /* 0xf1bbcdc80c047836 */ /* 0x000fc80000000000 */
[----:B------:R-:W-:Y:S01]  /*8120*/  IMAD.WIDE.U32 R214, R11, -0x326172a9, RZ ;  /* 0xcd9e8d570bd67825 */ /* 0x000fe200078e00ff */
[----:B------:R-:W-:Y:S02]  /*8130*/  LOP3.LUT R4, R4, R218, R155, 0x96, !PT ;  /* 0x000000da04047212 */ /* 0x000fe400078e969b */
[----:B------:R-:W-:Y:S01]  /*8140*/  IADD3 R11, PT, PT, R12, -0x700cb87f, RZ ;  /* 0x8ff347810c0b7810 */ /* 0x000fe20007ffe0ff */
[----:B------:R-:W-:-:S03]  /*8150*/  IMAD.MOV.U32 R14, RZ, RZ, R214 ;  /* 0x000000ffff0e7224 */ /* 0x000fc600078e00d6 */
[----:B------:R-:W-:Y:S01]  /*8160*/  LOP3.LUT R218, R11, R154, R215, 0x96, !PT ;  /* 0x0000009a0bda7212 */ /* 0x000fe200078e96d7 */
[----:B------:R-:W-:-:S04]  /*8170*/  IMAD.WIDE.U32 R154, R4, -0x2daee0ad, RZ ;  /* 0xd2511f53049a7825 */ /* 0x000fc800078e00ff */
[----:B------:R-:W-:Y:S02]  /*8180*/  VIADD R4, R13, 0x96a522ad ;  /* 0x96a522ad0d047836 */ /* 0x000fe40000000000 */
[----:B------:R-:W-:-:S03]  /*8190*/  IMAD.MOV.U32 R11, RZ, RZ, RZ ;  /* 0x000000ffff0b7224 */ /* 0x000fc600078e00ff */
[----:B------:R-:W-:Y:S02]  /*81a0*/  LOP3.LUT R219, R4, R226, R155, 0x96, !PT ;  /* 0x000000e204db7212 */ /* 0x000fe400078e969b */
[----:B------:R-:W-:Y:S01]  /*81b0*/  MOV R4, R224 ;  /* 0x000000e000047202 */ /* 0x000fe20000000f00 */
[----:B------:R-:W-:-:S07]  /*81c0*/  IMAD.MOV.U32 R224, RZ, RZ, R154 ;  /* 0x000000ffffe07224 */ /* 0x000fce00078e009a */
.L_x_54742:
[----:B------:R-:W-:Y:S05]  /*81d0*/  BSYNC.RECONVERGENT B3 ;  /* 0x0000000000037941 */ /* 0x000fea0003800200 */
.L_x_54741:
        /* <DEDUP_REMOVED lines=10> */
.L_x_54740:
[----:B------:R-:W-:Y:S05]  /*8280*/  BSYNC.RECONVERGENT B2 ;  /* 0x0000000000027941 */ /* 0x000fea0003800200 */
.L_x_54739:
        /* <DEDUP_REMOVED lines=16> */
.L_x_54748:
        /* <DEDUP_REMOVED lines=13> */
.L_x_54750:
[----:B------:R-:W-:Y:S05]  /*8460*/  BSYNC.RECONVERGENT B3 ;  /* 0x0000000000037941 */ /* 0x000fea0003800200 */
.L_x_54749:
        /* <DEDUP_REMOVED lines=61> */
.L_x_54747:
[----:B------:R-:W-:Y:S05]  /*8840*/  BSYNC.RECONVERGENT B2 ;  /* 0x0000000000027941 */ /* 0x000fea0003800200 */
.L_x_54746:
        /* <DEDUP_REMOVED lines=10> */
.L_x_54691:
[----:B------:R-:W-:Y:S05]  /*88f0*/  BSYNC.RECONVERGENT B1 ;  /* 0x0000000000017941 */ /* 0x000fea0003800200 */
.L_x_54640:
[----:B------:R-:W0:Y:S01]  /*8900*/  LDC.64 R214, c[0x0][0x3a8] ;  /* 0x0000ea00ffd67b82 */ /* 0x000e220000000a00 */
        /* <DEDUP_REMOVED lines=26> */
.L_x_54752:
[----:B------:R-:W-:Y:S05]  /*8ab0*/  BSYNC.RECONVERGENT B1 ;  /* 0x0000000000017941 */ /* 0x000fea0003800200 */
.L_x_54751:
[----:B------:R-:W-:Y:S01]  /*8ac0*/  VIADD R213, R213, 0x20 ;  /* 0x00000020d5d57836 */ /* 0x000fe20000000000 */
[----:B------:R-:W-:-:S07]  /*8ad0*/  IADD3 R212, PT, PT, R212, 0x20, RZ ;  /* 0x00000020d4d47810 */ /* 0x000fce0007ffe0ff */
.L_x_54637:
[----:B------:R-:W-:Y:S05]  /*8ae0*/  BSYNC.RECONVERGENT B0 ;  /* 0x0000000000007941 */ /* 0x000fea0003800200 */
.L_x_54636:
        /* <DEDUP_REMOVED lines=19> */
[----:B-1---5:R-:W-:Y:S01]  /*8c20*/  MOV R156, R140 ;  /* 0x0000008c009c7202 */ /* 0x022fe20000000f00 */
        /* <DEDUP_REMOVED lines=18> */
.L_x_54761:
        /* <DEDUP_REMOVED lines=13> */
.L_x_54763:
[----:B------:R-:W-:Y:S05]  /*8e20*/  BSYNC.RECONVERGENT B4 ;  /* 0x0000000000047941 */ /* 0x000fea0003800200 */
.L_x_54762:
        /* <DEDUP_REMOVED lines=61> */
.L_x_54760:
[----:B------:R-:W-:Y:S05]  /*9200*/  BSYNC.RECONVERGENT B3 ;  /* 0x0000000000037941 */ /* 0x000fea0003800200 */
.L_x_54759:
        /* <DEDUP_REMOVED lines=10> */
.L_x_54758:
[----:B------:R-:W-:Y:S05]  /*92b0*/  BSYNC.RECONVERGENT B2 ;  /* 0x0000000000027941 */ /* 0x000fea0003800200 */
.L_x_54757:
        /* <DEDUP_REMOVED lines=17> */
.L_x_54768:
        /* <DEDUP_REMOVED lines=13> */
.L_x_54770:
[----:B------:R-:W-:Y:S05]  /*94a0*/  BSYNC.RECONVERGENT B4 ;  /* 0x0000000000047941 */ /* 0x000fea0003800200 */
.L_x_54769:
        /* <DEDUP_REMOVED lines=61> */
.L_x_54767:
[----:B------:R-:W-:Y:S05]  /*9880*/  BSYNC.RECONVERGENT B3 ;  /* 0x0000000000037941 */ /* 0x000fea0003800200 */
.L_x_54766:
        /* <DEDUP_REMOVED lines=10> */
.L_x_54765:
[----:B------:R-:W-:Y:S05]  /*9930*/  BSYNC.RECONVERGENT B2 ;  /* 0x0000000000027941 */ /* 0x000fea0003800200 */
.L_x_54764:
        /* <DEDUP_REMOVED lines=17> */
.L_x_54775:
        /* <DEDUP_REMOVED lines=13> */
.L_x_54777:
[----:B------:R-:W-:Y:S05]  /*9b20*/  BSYNC.RECONVERGENT B4 ;  /* 0x0000000000047941 */ /* 0x000fea0003800200 */
.L_x_54776:
        /* <DEDUP_REMOVED lines=61> */
.L_x_54774:
[----:B------:R-:W-:Y:S05]  /*9f00*/  BSYNC.RECONVERGENT B3 ;  /* 0x0000000000037941 */ /* 0x000fea0003800200 */
.L_x_54773:
        /* <DEDUP_REMOVED lines=10> */
.L_x_54772:
[----:B------:R-:W-:Y:S05]  /*9fb0*/  BSYNC.RECONVERGENT B2 ;  /* 0x0000000000027941 */ /* 0x000fea0003800200 */
.L_x_54771:
        /* <DEDUP_REMOVED lines=17> */
.L_x_54782:
        /* <DEDUP_REMOVED lines=13> */
.L_x_54784:
[----:B------:R-:W-:Y:S05]  /*a1a0*/  BSYNC.RECONVERGENT B4 ;  /* 0x0000000000047941 */ /* 0x000fea0003800200 */
.L_x_54783:
        /* <DEDUP_REMOVED lines=58> */
[----:B------:R-:W-:Y:S01]  /*a550*/  HFMA2 R161, -RZ, RZ, 0, 0 ;  /* 0x00000000ffa17431 */ /* 0x000fe200000001ff */
[----:B------:R-:W-:Y:S01]  /*a560*/  MOV R7, R224 ;  /* 0x000000e000077202 */ /* 0x000fe20000000f00 */
[----:B------:R-:W-:-:S07]  /*a570*/  IMAD.MOV.U32 R224, RZ, RZ, R160 ;  /* 0x000000ffffe07224 */ /* 0x000fce00078e00a0 */
.L_x_54781:
[----:B------:R-:W-:Y:S05]  /*a580*/  BSYNC.RECONVERGENT B3 ;  /* 0x0000000000037941 */ /* 0x000fea0003800200 */
.L_x_54780:
        /* <DEDUP_REMOVED lines=10> */
.L_x_54779:
[----:B------:R-:W-:Y:S05]  /*a630*/  BSYNC.RECONVERGENT B2 ;  /* 0x0000000000027941 */ /* 0x000fea0003800200 */
.L_x_54778:
        /* <DEDUP_REMOVED lines=17> */
.L_x_54789:
        /* <DEDUP_REMOVED lines=13> */
.L_x_54791:
[----:B------:R-:W-:Y:S05]  /*a820*/  BSYNC.RECONVERGENT B4 ;  /* 0x0000000000047941 */ /* 0x000fea0003800200 */
.L_x_54790:
        /* <DEDUP_REMOVED lines=61> */
.L_x_54788:
[----:B------:R-:W-:Y:S05]  /*ac00*/  BSYNC.RECONVERGENT B3 ;  /* 0x0000000000037941 */ /* 0x000fea0003800200 */
.L_x_54787:
        /* <DEDUP_REMOVED lines=10> */
.L_x_54786:
[----:B------:R-:W-:Y:S05]  /*acb0*/  BSYNC.RECONVERGENT B2 ;  /* 0x0000000000027941 */ /* 0x000fea0003800200 */
.L_x_54785:
        /* <DEDUP_REMOVED lines=17> */
.L_x_54796:
        /* <DEDUP_REMOVED lines=13> */
.L_x_54798:
[----:B------:R-:W-:Y:S05]  /*aea0*/  BSYNC.RECONVERGENT B4 ;  /* 0x0000000000047941 */ /* 0x000fea0003800200 */
.L_x_54797:
        /* <DEDUP_REMOVED lines=61> */
.L_x_54795:
[----:B------:R-:W-:Y:S05]  /*b280*/  BSYNC.RECONVERGENT B3 ;  /* 0x0000000000037941 */ /* 0x000fea0003800200 */
.L_x_54794:
        /* <DEDUP_REMOVED lines=10> */
.L_x_54793:
[----:B------:R-:W-:Y:S05]  /*b330*/  BSYNC.RECONVERGENT B2 ;  /* 0x0000000000027941 */ /* 0x000fea0003800200 */
.L_x_54792:
        /* <DEDUP_REMOVED lines=17> */
.L_x_54803:
        /* <DEDUP_REMOVED lines=13> */
.L_x_54805:
[----:B------:R-:W-:Y:S05]  /*b520*/  BSYNC.RECONVERGENT B4 ;  /* 0x0000000000047941 */ /* 0x000fea0003800200 */
.L_x_54804:
        /* <DEDUP_REMOVED lines=61> */
.L_x_54802:
[----:B------:R-:W-:Y:S05]  /*b900*/  BSYNC.RECONVERGENT B3 ;  /* 0x0000000000037941 */ /* 0x000fea0003800200 */
.L_x_54801:
        /* <DEDUP_REMOVED lines=10> */
.L_x_54800:
[----:B------:R-:W-:Y:S05]  /*b9b0*/  BSYNC.RECONVERGENT B2 ;  /* 0x0000000000027941 */ /* 0x000fea0003800200 */
.L_x_54799:
        /* <DEDUP_REMOVED lines=16> */
.L_x_54809:
        /* <DEDUP_REMOVED lines=13> */
.L_x_54811:
[----:B------:R-:W-:Y:S05]  /*bb90*/  BSYNC.RECONVERGENT B3 ;  /* 0x0000000000037941 */ /* 0x000fea0003800200 */
.L_x_54810:
[----:B------:R-:W-:Y:S01]  /*bba0*/  LOP3.LUT R3, R15, R227, R13, 0x96, !PT ;  /* 0x000000e30f037212 */ /* 0x000fe200078e960d */
[----:B0-----:R-:W-:-:S04]  /*bbb0*/  IMAD.WIDE.U32 R214, R223, -0x326172a9, RZ ;  /* 0xcd9e8d57dfd67825 */ /* 0x001fc800078e00ff */
[----:B------:R-:W-:Y:S02]  /*bbc0*/  HFMA2 R216, -RZ, RZ, 0, 0 ;  /* 0x00000000ffd87431 */ /* 0x000fe400000001ff */
        /* <DEDUP_REMOVED lines=47> */
[----:B------:R-:W-:-:S05]  /*bec0*/  VIADD R3, R12, 0xf1bbcdc8 ;  /* 0xf1bbcdc80c037836 */ /* 0x000fca0000000000 */
[----:B------:R-:W-:Y:S01]  /*bed0*/  LOP3.LUT R3, R3, R226, R215, 0x96, !PT ;  /* 0x000000e203037212 */ /* 0x000fe200078e96d7 */
[----:B------:R-:W-:-:S04]  /*bee0*/  IMAD.WIDE.U32 R226, R11, -0x326172a9, RZ ;  /* 0xcd9e8d570be27825 */ /* 0x000fc800078e00ff */
[----:B------:R-:W-:Y:S02]  /*bef0*/  VIADD R11, R12, 0x8ff34781 ;  /* 0x8ff347810c0b7836 */ /* 0x000fe40000000000 */
[----:B------:R-:W-:-:S03]  /*bf00*/  IMAD.MOV.U32 R14, RZ, RZ, R226 ;  /* 0x000000ffff0e7224 */ /* 0x000fc600078e00e2 */
[----:B------:R-:W-:Y:S01]  /*bf10*/  LOP3.LUT R218, R11, R214, R227, 0x96, !PT ;  /* 0x000000d60bda7212 */ /* 0x000fe200078e96e3 */
[----:B------:R-:W-:Y:S01]  /*bf20*/  IMAD.WIDE.U32 R214, R3, -0x2daee0ad, RZ ;  /* 0xd2511f5303d67825 */ /* 0x000fe200078e00ff */
[----:B------:R-:W-:-:S04]  /*bf30*/  IADD3 R3, PT, PT, R13, -0x695add53, RZ ;  /* 0x96a522ad0d037810 */ /* 0x000fc80007ffe0ff */
[----:B------:R-:W-:Y:S02]  /*bf40*/  LOP3.LUT R219, R3, R236, R215, 0x96, !PT ;  /* 0x000000ec03db7212 */ /* 0x000fe400078e96d7 */
[----:B------:R-:W-:Y:S01]  /*bf50*/  MOV R3, R224 ;  /* 0x000000e000037202 */ /* 0x000fe20000000f00 */
[----:B------:R-:W-:-:S07]  /*bf60*/  IMAD.MOV.U32 R224, RZ, RZ, R214 ;  /* 0x000000ffffe07224 */ /* 0x000fce00078e00d6 */
.L_x_54808:
[----:B------:R-:W-:Y:S05]  /*bf70*/  BSYNC.RECONVERGENT B2 ;  /* 0x0000000000027941 */ /* 0x000fea0003800200 */
.L_x_54807:
        /* <DEDUP_REMOVED lines=11> */
.L_x_54756:
        /* <DEDUP_REMOVED lines=21> */
.L_x_54816:
        /* <DEDUP_REMOVED lines=13> */
.L_x_54818:
[----:B------:R-:W-:Y:S05]  /*c250*/  BSYNC.RECONVERGENT B4 ;  /* 0x0000000000047941 */ /* 0x000fea0003800200 */
.L_x_54817:
        /* <DEDUP_REMOVED lines=61> */
.L_x_54815:
[----:B------:R-:W-:Y:S05]  /*c630*/  BSYNC.RECONVERGENT B3 ;  /* 0x0000000000037941 */ /* 0x000fea0003800200 */
.L_x_54814:
        /* <DEDUP_REMOVED lines=10> */
.L_x_54813:
[----:B------:R-:W-:Y:S05]  /*c6e0*/  BSYNC.RECONVERGENT B2 ;  /* 0x0000000000027941 */ /* 0x000fea0003800200 */
.L_x_54812:
        /* <DEDUP_REMOVED lines=17> */
.L_x_54823:
        /* <DEDUP_REMOVED lines=13> */
.L_x_54825:
[----:B------:R-:W-:Y:S05]  /*c8d0*/  BSYNC.RECONVERGENT B4 ;  /* 0x0000000000047941 */ /* 0x000fea0003800200 */
.L_x_54824:
        /* <DEDUP_REMOVED lines=61> */
.L_x_54822:
[----:B------:R-:W-:Y:S05]  /*ccb0*/  BSYNC.RECONVERGENT B3 ;  /* 0x0000000000037941 */ /* 0x000fea0003800200 */
.L_x_54821:
        /* <DEDUP_REMOVED lines=10> */
.L_x_54820:
[----:B------:R-:W-:Y:S05]  /*cd60*/  BSYNC.RECONVERGENT B2 ;  /* 0x0000000000027941 */ /* 0x000fea0003800200 */
.L_x_54819:
        /* <DEDUP_REMOVED lines=17> */
.L_x_54830:
        /* <DEDUP_REMOVED lines=13> */
.L_x_54832:
[----:B------:R-:W-:Y:S05]  /*cf50*/  BSYNC.RECONVERGENT B4 ;  /* 0x0000000000047941 */ /* 0x000fea0003800200 */
.L_x_54831:
        /* <DEDUP_REMOVED lines=61> */
.L_x_54829:
[----:B------:R-:W-:Y:S05]  /*d330*/  BSYNC.RECONVERGENT B3 ;  /* 0x0000000000037941 */ /* 0x000fea0003800200 */
.L_x_54828:
        /* <DEDUP_REMOVED lines=10> */
.L_x_54827:
[----:B------:R-:W-:Y:S05]  /*d3e0*/  BSYNC.RECONVERGENT B2 ;  /* 0x0000000000027941 */ /* 0x000fea0003800200 */
.L_x_54826:
        /* <DEDUP_REMOVED lines=17> */
.L_x_54837:
        /* <DEDUP_REMOVED lines=13> */
.L_x_54839:
[----:B------:R-:W-:Y:S05]  /*d5d0*/  BSYNC.RECONVERGENT B4 ;  /* 0x0000000000047941 */ /* 0x000fea0003800200 */
.L_x_54838:
        /* <DEDUP_REMOVED lines=61> */
.L_x_54836:
[----:B------:R-:W-:Y:S05]  /*d9b0*/  BSYNC.RECONVERGENT B3 ;  /* 0x0000000000037941 */ /* 0x000fea0003800200 */
.L_x_54835:
        /* <DEDUP_REMOVED lines=10> */
.L_x_54834:
[----:B------:R-:W-:Y:S05]  /*da60*/  BSYNC.RECONVERGENT B2 ;  /* 0x0000000000027941 */ /* 0x000fea0003800200 */
.L_x_54833:
        /* <DEDUP_REMOVED lines=17> */
.L_x_54844:
        /* <DEDUP_REMOVED lines=13> */
.L_x_54846:
[----:B------:R-:W-:Y:S05]  /*dc50*/  BSYNC.RECONVERGENT B4 ;  /* 0x0000000000047941 */ /* 0x000fea0003800200 */
.L_x_54845:
        /* <DEDUP_REMOVED lines=61> */
.L_x_54843:
[----:B------:R-:W-:Y:S05]  /*e030*/  BSYNC.RECONVERGENT B3 ;  /* 0x0000000000037941 */ /* 0x000fea0003800200 */
.L_x_54842:
        /* <DEDUP_REMOVED lines=10> */
.L_x_54841:
[----:B------:R-:W-:Y:S05]  /*e0e0*/  BSYNC.RECONVERGENT B2 ;  /* 0x0000000000027941 */ /* 0x000fea0003800200 */
.L_x_54840:
        /* <DEDUP_REMOVED lines=17> */
.L_x_54851:
        /* <DEDUP_REMOVED lines=13> */
.L_x_54853:
[----:B------:R-:W-:Y:S05]  /*e2d0*/  BSYNC.RECONVERGENT B4 ;  /* 0x0000000000047941 */ /* 0x000fea0003800200 */
.L_x_54852:
        /* <DEDUP_REMOVED lines=61> */
.L_x_54850:
[----:B------:R-:W-:Y:S05]  /*e6b0*/  BSYNC.RECONVERGENT B3 ;  /* 0x0000000000037941 */ /* 0x000fea0003800200 */
.L_x_54849:
        /* <DEDUP_REMOVED lines=10> */
.L_x_54848:
[----:B------:R-:W-:Y:S05]  /*e760*/  BSYNC.RECONVERGENT B2 ;  /* 0x0000000000027941 */ /* 0x000fea0003800200 */
.L_x_54847:
        /* <DEDUP_REMOVED lines=17> */
.L_x_54858:
        /* <DEDUP_REMOVED lines=13> */
.L_x_54860:
[----:B------:R-:W-:Y:S05]  /*e950*/  BSYNC.RECONVERGENT B4 ;  /* 0x0000000000047941 */ /* 0x000fea0003800200 */
.L_x_54859:
        /* <DEDUP_REMOVED lines=61> */
.L_x_54857:
[----:B------:R-:W-:Y:S05]  /*ed30*/  BSYNC.RECONVERGENT B3 ;  /* 0x0000000000037941 */ /* 0x000fea0003800200 */
.L_x_54856:
        /* <DEDUP_REMOVED lines=10> */
.L_x_54855:
[----:B------:R-:W-:Y:S05]  /*ede0*/  BSYNC.RECONVERGENT B2 ;  /* 0x0000000000027941 */ /* 0x000fea0003800200 */
.L_x_54854:
        /* <DEDUP_REMOVED lines=16> */
.L_x_54863:
        /* <DEDUP_REMOVED lines=13> */
.L_x_54865:
[----:B------:R-:W-:Y:S05]  /*efc0*/  BSYNC.RECONVERGENT B3 ;  /* 0x0000000000037941 */ /* 0x000fea0003800200 */
.L_x_54864:
        /* <DEDUP_REMOVED lines=61> */
.L_x_54862:
[----:B------:R-:W-:Y:S05]  /*f3a0*/  BSYNC.RECONVERGENT B2 ;  /* 0x0000000000027941 */ /* 0x000fea0003800200 */
.L_x_54861:
        /* <DEDUP_REMOVED lines=10> */
.L_x_54806:
[----:B------:R-:W-:Y:S05]  /*f450*/  BSYNC.RECONVERGENT B0 ;  /* 0x0000000000007941 */ /* 0x000fea0003800200 */
.L_x_54755:
        /* <DEDUP_REMOVED lines=27> */
.L_x_54867:
[----:B------:R-:W-:Y:S05]  /*f610*/  BSYNC.RECONVERGENT B0 ;  /* 0x0000000000007941 */ /* 0x000fea0003800200 */
.L_x_54866:
[----:B------:R-:W-:Y:S01]  /*f620*/  IADD3 R213, PT, PT, R213, 0x20, RZ ;  /* 0x00000020d5d57810 */ /* 0x000fe20007ffe0ff */
[----:B------:R-:W-:-:S07]  /*f630*/  VIADD R212, R212, 0x20 ;  /* 0x00000020d4d47836 */ /* 0x000fce0000000000 */
.L_x_54754:
[----:B------:R-:W-:Y:S05]  /*f640*/  BSYNC.RECONVERGENT B1 ;  /* 0x0000000000017941 */ /* 0x000fea0003800200 */
.L_x_54753:
        /* <DEDUP_REMOVED lines=38> */
.L_x_54876:
        /* <DEDUP_REMOVED lines=13> */
.L_x_54878:
[----:B------:R-:W-:Y:S05]  /*f980*/  BSYNC.RECONVERGENT B4 ;  /* 0x0000000000047941 */ /* 0x000fea0003800200 */
.L_x_54877:
        /* <DEDUP_REMOVED lines=61> */
.L_x_54875:
[----:B------:R-:W-:Y:S05]  /*fd60*/  BSYNC.RECONVERGENT B3 ;  /* 0x0000000000037941 */ /* 0x000fea0003800200 */
.L_x_54874:
        /* <DEDUP_REMOVED lines=10> */
.L_x_54873:
[----:B------:R-:W-:Y:S05]  /*fe10*/  BSYNC.RECONVERGENT B2 ;  /* 0x0000000000027941 */ /* 0x000fea0003800200 */
.L_x_54872:
        /* <DEDUP_REMOVED lines=17> */
.L_x_54883:
        /* <DEDUP_REMOVED lines=13> */
.L_x_54885:
[----:B------:R-:W-:Y:S05]  /*10000*/  BSYNC.RECONVERGENT B4 ;  /* 0x0000000000047941 */ /* 0x000fea0003800200 */
.L_x_54884:
        /* <DEDUP_REMOVED lines=61> */
.L_x_54882:
[----:B------:R-:W-:Y:S05]  /*103e0*/  BSYNC.RECONVERGENT B3 ;  /* 0x0000000000037941 */ /* 0x000fea0003800200 */
.L_x_54881:
        /* <DEDUP_REMOVED lines=10> */
.L_x_54880:
[----:B------:R-:W-:Y:S05]  /*10490*/  BSYNC.RECONVERGENT B2 ;  /* 0x0000000000027941 */ /* 0x000fea0003800200 */
.L_x_54879:
        /* <DEDUP_REMOVED lines=17> */
.L_x_54890:
        /* <DEDUP_REMOVED lines=13> */
.L_x_54892:
[----:B------:R-:W-:Y:S05]  /*10680*/  BSYNC.RECONVERGENT B4 ;  /* 0x0000000000047941 */ /* 0x000fea0003800200 */
.L_x_54891:
        /* <DEDUP_REMOVED lines=61> */
.L_x_54889:
[----:B------:R-:W-:Y:S05]  /*10a60*/  BSYNC.RECONVERGENT B3 ;  /* 0x0000000000037941 */ /* 0x000fea0003800200 */
.L_x_54888:
        /* <DEDUP_REMOVED lines=10> */
.L_x_54887:
[----:B------:R-:W-:Y:S05]  /*10b10*/  BSYNC.RECONVERGENT B2 ;  /* 0x0000000000027941 */ /* 0x000fea0003800200 */
.L_x_54886:
        /* <DEDUP_REMOVED lines=17> */
.L_x_54897:
        /* <DEDUP_REMOVED lines=13> */
.L_x_54899:
[----:B------:R-:W-:Y:S05]  /*10d00*/  BSYNC.RECONVERGENT B4 ;  /* 0x0000000000047941 */ /* 0x000fea0003800200 */
.L_x_54898:
        /* <DEDUP_REMOVED lines=61> */
.L_x_54896:
[----:B------:R-:W-:Y:S05]  /*110e0*/  BSYNC.RECONVERGENT B3 ;  /* 0x0000000000037941 */ /* 0x000fea0003800200 */
.L_x_54895:
        /* <DEDUP_REMOVED lines=10> */
.L_x_54894:
[----:B------:R-:W-:Y:S05]  /*11190*/  BSYNC.RECONVERGENT B2 ;  /* 0x0000000000027941 */ /* 0x000fea0003800200 */
.L_x_54893:
        /* <DEDUP_REMOVED lines=17> */
.L_x_54904:
        /* <DEDUP_REMOVED lines=13> */
.L_x_54906:
[----:B------:R-:W-:Y:S05]  /*11380*/  BSYNC.RECONVERGENT B4 ;  /* 0x0000000000047941 */ /* 0x000fea0003800200 */
.L_x_54905:
        /* <DEDUP_REMOVED lines=61> */
.L_x_54903:
[----:B------:R-:W-:Y:S05]  /*11760*/  BSYNC.RECONVERGENT B3 ;  /* 0x0000000000037941 */ /* 0x000fea0003800200 */
.L_x_54902:
        /* <DEDUP_REMOVED lines=10> */
.L_x_54901:
[----:B------:R-:W-:Y:S05]  /*11810*/  BSYNC.RECONVERGENT B2 ;  /* 0x0000000000027941 */ /* 0x000fea0003800200 */
.L_x_54900:
        /* <DEDUP_REMOVED lines=17> */
.L_x_54911:
        /* <DEDUP_REMOVED lines=13> */
.L_x_54913:
[----:B------:R-:W-:Y:S05]  /*11a00*/  BSYNC.RECONVERGENT B4 ;  /* 0x0000000000047941 */ /* 0x000fea0003800200 */
.L_x_54912:
        /* <DEDUP_REMOVED lines=61> */
.L_x_54910:
[----:B------:R-:W-:Y:S05]  /*11de0*/  BSYNC.RECONVERGENT B3 ;  /* 0x0000000000037941 */ /* 0x000fea0003800200 */
.L_x_54909:
        /* <DEDUP_REMOVED lines=10> */
.L_x_54908:
[----:B------:R-:W-:Y:S05]  /*11e90*/  BSYNC.RECONVERGENT B2 ;  /* 0x0000000000027941 */ /* 0x000fea0003800200 */
.L_x_54907:
        /* <DEDUP_REMOVED lines=17> */
.L_x_54918:
        /* <DEDUP_REMOVED lines=13> */
.L_x_54920:
[----:B------:R-:W-:Y:S05]  /*12080*/  BSYNC.RECONVERGENT B4 ;  /* 0x0000000000047941 */ /* 0x000fea0003800200 */
.L_x_54919:
        /* <DEDUP_REMOVED lines=61> */
.L_x_54917:
[----:B------:R-:W-:Y:S05]  /*12460*/  BSYNC.RECONVERGENT B3 ;  /* 0x0000000000037941 */ /* 0x000fea0003800200 */
.L_x_54916:
        /* <DEDUP_REMOVED lines=10> */
.L_x_54915:
[----:B------:R-:W-:Y:S05]  /*12510*/  BSYNC.RECONVERGENT B2 ;  /* 0x0000000000027941 */ /* 0x000fea0003800200 */
.L_x_54914:
        /* <DEDUP_REMOVED lines=16> */
.L_x_54924:
        /* <DEDUP_REMOVED lines=13> */
.L_x_54926:
[----:B------:R-:W-:Y:S05]  /*126f0*/  BSYNC.RECONVERGENT B3 ;  /* 0x0000000000037941 */ /* 0x000fea0003800200 */
.L_x_54925:
        /* <DEDUP_REMOVED lines=61> */
.L_x_54923:
[----:B------:R-:W-:Y:S05]  /*12ad0*/  BSYNC.RECONVERGENT B2 ;  /* 0x0000000000027941 */ /* 0x000fea0003800200 */
.L_x_54922:
        /* <DEDUP_REMOVED lines=11> */
.L_x_54871:
        /* <DEDUP_REMOVED lines=21> */
.L_x_54931:
        /* <DEDUP_REMOVED lines=13> */
.L_x_54933:
[----:B------:R-:W-:Y:S05]  /*12db0*/  BSYNC.RECONVERGENT B4 ;  /* 0x0000000000047941 */ /* 0x000fea0003800200 */
.L_x_54932:
        /* <DEDUP_REMOVED lines=61> */
.L_x_54930:
[----:B------:R-:W-:Y:S05]  /*13190*/  BSYNC.RECONVERGENT B3 ;  /* 0x0000000000037941 */ /* 0x000fea0003800200 */
.L_x_54929:
        /* <DEDUP_REMOVED lines=10> */
.L_x_54928:
[----:B------:R-:W-:Y:S05]  /*13240*/  BSYNC.RECONVERGENT B2 ;  /* 0x0000000000027941 */ /* 0x000fea0003800200 */
.L_x_54927:
        /* <DEDUP_REMOVED lines=17> */
.L_x_54938:
        /* <DEDUP_REMOVED lines=13> */
.L_x_54940:
[----:B------:R-:W-:Y:S05]  /*13430*/  BSYNC.RECONVERGENT B4 ;  /* 0x0000000000047941 */ /* 0x000fea0003800200 */
.L_x_54939:
        /* <DEDUP_REMOVED lines=61> */
.L_x_54937:
[----:B------:R-:W-:Y:S05]  /*13810*/  BSYNC.RECONVERGENT B3 ;  /* 0x0000000000037941 */ /* 0x000fea0003800200 */
.L_x_54936:
        /* <DEDUP_REMOVED lines=10> */
.L_x_54935:
[----:B------:R-:W-:Y:S05]  /*138c0*/  BSYNC.RECONVERGENT B2 ;  /* 0x0000000000027941 */ /* 0x000fea0003800200 */
.L_x_54934:
        /* <DEDUP_REMOVED lines=17> */
.L_x_54945:
        /* <DEDUP_REMOVED lines=13> */
.L_x_54947:
[----:B------:R-:W-:Y:S05]  /*13ab0*/  BSYNC.RECONVERGENT B4 ;  /* 0x0000000000047941 */ /* 0x000fea0003800200 */
.L_x_54946:
        /* <DEDUP_REMOVED lines=61> */
.L_x_54944:
[----:B------:R-:W-:Y:S05]  /*13e90*/  BSYNC.RECONVERGENT B3 ;  /* 0x0000000000037941 */ /* 0x000fea0003800200 */
.L_x_54943:
        /* <DEDUP_REMOVED lines=10> */
.L_x_54942:
[----:B------:R-:W-:Y:S05]  /*13f40*/  BSYNC.RECONVERGENT B2 ;  /* 0x0000000000027941 */ /* 0x000fea0003800200 */
.L_x_54941:
        /* <DEDUP_REMOVED lines=17> */
.L_x_54952:
        /* <DEDUP_REMOVED lines=13> */
.L_x_54954:
[----:B------:R-:W-:Y:S05]  /*14130*/  BSYNC.RECONVERGENT B4 ;  /* 0x0000000000047941 */ /* 0x000fea0003800200 */
.L_x_54953:
        /* <DEDUP_REMOVED lines=61> */
.L_x_54951:
[----:B------:R-:W-:Y:S05]  /*14510*/  BSYNC.RECONVERGENT B3 ;  /* 0x0000000000037941 */ /* 0x000fea0003800200 */
.L_x_54950:
        /* <DEDUP_REMOVED lines=10> */
.L_x_54949:
[----:B------:R-:W-:Y:S05]  /*145c0*/  BSYNC.RECONVERGENT B2 ;  /* 0x0000000000027941 */ /* 0x000fea0003800200 */
.L_x_54948:
        /* <DEDUP_REMOVED lines=17> */
.L_x_54959:
        /* <DEDUP_REMOVED lines=13> */
.L_x_54961:
[----:B------:R-:W-:Y:S05]  /*147b0*/  BSYNC.RECONVERGENT B4 ;  /* 0x0000000000047941 */ /* 0x000fea0003800200 */
.L_x_54960:
        /* <DEDUP_REMOVED lines=61> */
.L_x_54958:
[----:B------:R-:W-:Y:S05]  /*14b90*/  BSYNC.RECONVERGENT B3 ;  /* 0x0000000000037941 */ /* 0x000fea0003800200 */
.L_x_54957:
        /* <DEDUP_REMOVED lines=10> */
.L_x_54956:
[----:B------:R-:W-:Y:S05]  /*14c40*/  BSYNC.RECONVERGENT B2 ;  /* 0x0000000000027941 */ /* 0x000fea0003800200 */
.L_x_54955:
        /* <DEDUP_REMOVED lines=17> */
.L_x_54966:
        /* <DEDUP_REMOVED lines=13> */
.L_x_54968:
[----:B------:R-:W-:Y:S05]  /*14e30*/  BSYNC.RECONVERGENT B4 ;  /* 0x0000000000047941 */ /* 0x000fea0003800200 */
.L_x_54967:
        /* <DEDUP_REMOVED lines=61> */
.L_x_54965:
[----:B------:R-:W-:Y:S05]  /*15210*/  BSYNC.RECONVERGENT B3 ;  /* 0x0000000000037941 */ /* 0x000fea0003800200 */
.L_x_54964:
        /* <DEDUP_REMOVED lines=10> */
.L_x_54963:
[----:B------:R-:W-:Y:S05]  /*152c0*/  BSYNC.RECONVERGENT B2 ;  /* 0x0000000000027941 */ /* 0x000fea0003800200 */
.L_x_54962:
        /* <DEDUP_REMOVED lines=17> */
.L_x_54973:
        /* <DEDUP_REMOVED lines=13> */
.L_x_54975:
[----:B------:R-:W-:Y:S05]  /*154b0*/  BSYNC.RECONVERGENT B4 ;  /* 0x0000000000047941 */ /* 0x000fea0003800200 */
.L_x_54974:
        /* <DEDUP_REMOVED lines=61> */
.L_x_54972:
[----:B------:R-:W-:Y:S05]  /*15890*/  BSYNC.RECONVERGENT B3 ;  /* 0x0000000000037941 */ /* 0x000fea0003800200 */
.L_x_54971:
        /* <DEDUP_REMOVED lines=10> */
.L_x_54970:
[----:B------:R-:W-:Y:S05]  /*15940*/  BSYNC.RECONVERGENT B2 ;  /* 0x0000000000027941 */ /* 0x000fea0003800200 */
.L_x_54969:
        /* <DEDUP_REMOVED lines=16> */
.L_x_54978:
        /* <DEDUP_REMOVED lines=13> */
.L_x_54980:
[----:B------:R-:W-:Y:S05]  /*15b20*/  BSYNC.RECONVERGENT B3 ;  /* 0x0000000000037941 */ /* 0x000fea0003800200 */
.L_x_54979:
        /* <DEDUP_REMOVED lines=61> */
.L_x_54977:
[----:B------:R-:W-:Y:S05]  /*15f00*/  BSYNC.RECONVERGENT B2 ;  /* 0x0000000000027941 */ /* 0x000fea0003800200 */
.L_x_54976:
        /* <DEDUP_REMOVED lines=10> */
.L_x_54921:
[----:B------:R-:W-:Y:S05]  /*15fb0*/  BSYNC.RECONVERGENT B0 ;  /* 0x0000000000007941 */ /* 0x000fea0003800200 */
.L_x_54870:
        /* <DEDUP_REMOVED lines=27> */
.L_x_54982:
[----:B------:R-:W-:Y:S05]  /*16170*/  BSYNC.RECONVERGENT B0 ;  /* 0x0000000000007941 */ /* 0x000fea0003800200 */
.L_x_54981:
[----:B------:R-:W-:Y:S01]  /*16180*/  IADD3 R213, PT, PT, R213, 0x20, RZ ;  /* 0x00000020d5d57810 */ /* 0x000fe20007ffe0ff */
[----:B------:R-:W-:-:S07]  /*16190*/  VIADD R212, R212, 0x20 ;  /* 0x00000020d4d47836 */ /* 0x000fce0000000000 */
.L_x_54869:
[----:B------:R-:W-:Y:S05]  /*161a0*/  BSYNC.RECONVERGENT B1 ;  /* 0x0000000000017941 */ /* 0x000fea0003800200 */
.L_x_54868:
        /* <DEDUP_REMOVED lines=38> */
.L_x_54991:
        /* <DEDUP_REMOVED lines=13> */
.L_x_54993:
[----:B------:R-:W-:Y:S05]  /*164e0*/  BSYNC.RECONVERGENT B4 ;  /* 0x0000000000047941 */ /* 0x000fea0003800200 */
.L_x_54992:
        /* <DEDUP_REMOVED lines=61> */
.L_x_54990:
[----:B------:R-:W-:Y:S05]  /*168c0*/  BSYNC.RECONVERGENT B3 ;  /* 0x0000000000037941 */ /* 0x000fea0003800200 */
.L_x_54989:
        /* <DEDUP_REMOVED lines=10> */
.L_x_54988:
[----:B------:R-:W-:Y:S05]  /*16970*/  BSYNC.RECONVERGENT B2 ;  /* 0x0000000000027941 */ /* 0x000fea0003800200 */
.L_x_54987:
        /* <DEDUP_REMOVED lines=17> */
.L_x_54998:
        /* <DEDUP_REMOVED lines=13> */
.L_x_55000:
[----:B------:R-:W-:Y:S05]  /*16b60*/  BSYNC.RECONVERGENT B4 ;  /* 0x0000000000047941 */ /* 0x000fea0003800200 */
.L_x_54999:
        /* <DEDUP_REMOVED lines=61> */
.L_x_54997:
[----:B------:R-:W-:Y:S05]  /*16f40*/  BSYNC.RECONVERGENT B3 ;  /* 0x0000000000037941 */ /* 0x000fea0003800200 */
.L_x_54996:
        /* <DEDUP_REMOVED lines=10> */
.L_x_54995:
[----:B------:R-:W-:Y:S05]  /*16ff0*/  BSYNC.RECONVERGENT B2 ;  /* 0x0000000000027941 */ /* 0x000fea0003800200 */
.L_x_54994:
        /* <DEDUP_REMOVED lines=17> */
.L_x_55005:
        /* <DEDUP_REMOVED lines=13> */
.L_x_55007:
[----:B------:R-:W-:Y:S05]  /*171e0*/  BSYNC.RECONVERGENT B4 ;  /* 0x0000000000047941 */ /* 0x000fea0003800200 */
.L_x_55006:
        /* <DEDUP_REMOVED lines=61> */
.L_x_55004:
[----:B------:R-:W-:Y:S05]  /*175c0*/  BSYNC.RECONVERGENT B3 ;  /* 0x0000000000037941 */ /* 0x000fea0003800200 */
.L_x_55003:
        /* <DEDUP_REMOVED lines=10> */
.L_x_55002:
[----:B------:R-:W-:Y:S05]  /*17670*/  BSYNC.RECONVERGENT B2 ;  /* 0x0000000000027941 */ /* 0x000fea0003800200 */
.L_x_55001:
        /* <DEDUP_REMOVED lines=17> */
.L_x_55012:
        /* <DEDUP_REMOVED lines=13> */
.L_x_55014:
[----:B------:R-:W-:Y:S05]  /*17860*/  BSYNC.RECONVERGENT B4 ;  /* 0x0000000000047941 */ /* 0x000fea0003800200 */
.L_x_55013:
        /* <DEDUP_REMOVED lines=61> */
.L_x_55011:
[----:B------:R-:W-:Y:S05]  /*17c40*/  BSYNC.RECONVERGENT B3 ;  /* 0x0000000000037941 */ /* 0x000fea0003800200 */
.L_x_55010:
        /* <DEDUP_REMOVED lines=10> */
.L_x_55009:
[----:B------:R-:W-:Y:S05]  /*17cf0*/  BSYNC.RECONVERGENT B2 ;  /* 0x0000000000027941 */ /* 0x000fea0003800200 */
.L_x_55008:
        /* <DEDUP_REMOVED lines=17> */
.L_x_55019:
        /* <DEDUP_REMOVED lines=13> */
.L_x_55021:
[----:B------:R-:W-:Y:S05]  /*17ee0*/  BSYNC.RECONVERGENT B4 ;  /* 0x0000000000047941 */ /* 0x000fea0003800200 */
.L_x_55020:
        /* <DEDUP_REMOVED lines=61> */
.L_x_55018:
[----:B------:R-:W-:Y:S05]  /*182c0*/  BSYNC.RECONVERGENT B3 ;  /* 0x0000000000037941 */ /* 0x000fea0003800200 */
.L_x_55017:
        /* <DEDUP_REMOVED lines=10> */
.L_x_55016:
[----:B------:R-:W-:Y:S05]  /*18370*/  BSYNC.RECONVERGENT B2 ;  /* 0x0000000000027941 */ /* 0x000fea0003800200 */
.L_x_55015:
        /* <DEDUP_REMOVED lines=17> */
.L_x_55026:
        /* <DEDUP_REMOVED lines=13> */
.L_x_55028:
[----:B------:R-:W-:Y:S05]  /*18560*/  BSYNC.RECONVERGENT B4 ;  /* 0x0000000000047941 */ /* 0x000fea0003800200 */
.L_x_55027:
        /* <DEDUP_REMOVED lines=61> */
.L_x_55025:
[----:B------:R-:W-:Y:S05]  /*18940*/  BSYNC.RECONVERGENT B3 ;  /* 0x0000000000037941 */ /* 0x000fea0003800200 */
.L_x_55024:
        /* <DEDUP_REMOVED lines=10> */
.L_x_55023:
[----:B------:R-:W-:Y:S05]  /*189f0*/  BSYNC.RECONVERGENT B2 ;  /* 0x0000000000027941 */ /* 0x000fea0003800200 */
.L_x_55022:
        /* <DEDUP_REMOVED lines=17> */
.L_x_55033:
        /* <DEDUP_REMOVED lines=13> */
.L_x_55035:
[----:B------:R-:W-:Y:S05]  /*18be0*/  BSYNC.RECONVERGENT B4 ;  /* 0x0000000000047941 */ /* 0x000fea0003800200 */
.L_x_55034:
        /* <DEDUP_REMOVED lines=61> */
.L_x_55032:
[----:B------:R-:W-:Y:S05]  /*18fc0*/  BSYNC.RECONVERGENT B3 ;  /* 0x0000000000037941 */ /* 0x000fea0003800200 */
.L_x_55031:
        /* <DEDUP_REMOVED lines=10> */
.L_x_55030:
[----:B------:R-:W-:Y:S05]  /*19070*/  BSYNC.RECONVERGENT B2 ;  /* 0x0000000000027941 */ /* 0x000fea0003800200 */
.L_x_55029:
        /* <DEDUP_REMOVED lines=16> */
.L_x_55039:
        /* <DEDUP_REMOVED lines=13> */
.L_x_55041:
[----:B------:R-:W-:Y:S05]  /*19250*/  BSYNC.RECONVERGENT B3 ;  /* 0x0000000000037941 */ /* 0x000fea0003800200 */
.L_x_55040:
        /* <DEDUP_REMOVED lines=61> */
.L_x_55038:
[----:B------:R-:W-:Y:S05]  /*19630*/  BSYNC.RECONVERGENT B2 ;  /* 0x0000000000027941 */ /* 0x000fea0003800200 */
.L_x_55037:
        /* <DEDUP_REMOVED lines=11> */
.L_x_54986:
        /* <DEDUP_REMOVED lines=21> */
.L_x_55046:
        /* <DEDUP_REMOVED lines=13> */
.L_x_55048:
[----:B------:R-:W-:Y:S05]  /*19910*/  BSYNC.RECONVERGENT B4 ;  /* 0x0000000000047941 */ /* 0x000fea0003800200 */
.L_x_55047:
        /* <DEDUP_REMOVED lines=61> */
.L_x_55045:
[----:B------:R-:W-:Y:S05]  /*19cf0*/  BSYNC.RECONVERGENT B3 ;  /* 0x0000000000037941 */ /* 0x000fea0003800200 */
.L_x_55044:
        /* <DEDUP_REMOVED lines=10> */
.L_x_55043:
[----:B------:R-:W-:Y:S05]  /*19da0*/  BSYNC.RECONVERGENT B2 ;  /* 0x0000000000027941 */ /* 0x000fea0003800200 */
.L_x_55042:
        /* <DEDUP_REMOVED lines=17> */
.L_x_55053:
        /* <DEDUP_REMOVED lines=13> */
.L_x_55055:
[----:B------:R-:W-:Y:S05]  /*19f90*/  BSYNC.RECONVERGENT B4 ;  /* 0x0000000000047941 */ /* 0x000fea0003800200 */
.L_x_55054:
        /* <DEDUP_REMOVED lines=61> */
.L_x_55052:
[----:B------:R-:W-:Y:S05]  /*1a370*/  BSYNC.RECONVERGENT B3 ;  /* 0x0000000000037941 */ /* 0x000fea0003800200 */
.L_x_55051:
        /* <DEDUP_REMOVED lines=10> */
.L_x_55050:
[----:B------:R-:W-:Y:S05]  /*1a420*/  BSYNC.RECONVERGENT B2 ;  /* 0x0000000000027941 */ /* 0x000fea0003800200 */
.L_x_55049:
        /* <DEDUP_REMOVED lines=17> */
.L_x_55060:
        /* <DEDUP_REMOVED lines=13> */
.L_x_55062:
[----:B------:R-:W-:Y:S05]  /*1a610*/  BSYNC.RECONVERGENT B4 ;  /* 0x0000000000047941 */ /* 0x000fea0003800200 */
.L_x_55061:
        /* <DEDUP_REMOVED lines=61> */
.L_x_55059:
[----:B------:R-:W-:Y:S05]  /*1a9f0*/  BSYNC.RECONVERGENT B3 ;  /* 0x0000000000037941 */ /* 0x000fea0003800200 */
.L_x_55058:
        /* <DEDUP_REMOVED lines=10> */
.L_x_55057:
[----:B------:R-:W-:Y:S05]  /*1aaa0*/  BSYNC.RECONVERGENT B2 ;  /* 0x0000000000027941 */ /* 0x000fea0003800200 */
.L_x_55056:
        /* <DEDUP_REMOVED lines=17> */
.L_x_55067:
        /* <DEDUP_REMOVED lines=13> */
.L_x_55069:
[----:B------:R-:W-:Y:S05]  /*1ac90*/  BSYNC.RECONVERGENT B4 ;  /* 0x0000000000047941 */ /* 0x000fea0003800200 */
.L_x_55068:
        /* <DEDUP_REMOVED lines=61> */
.L_x_55066:
[----:B------:R-:W-:Y:S05]  /*1b070*/  BSYNC.RECONVERGENT B3 ;  /* 0x0000000000037941 */ /* 0x000fea0003800200 */
.L_x_55065:
        /* <DEDUP_REMOVED lines=10> */
.L_x_55064:
[----:B------:R-:W-:Y:S05]  /*1b120*/  BSYNC.RECONVERGENT B2 ;  /* 0x0000000000027941 */ /* 0x000fea0003800200 */
.L_x_55063:
        /* <DEDUP_REMOVED lines=17> */
.L_x_55074:
        /* <DEDUP_REMOVED lines=13> */
.L_x_55076:
[----:B------:R-:W-:Y:S05]  /*1b310*/  BSYNC.RECONVERGENT B4 ;  /* 0x0000000000047941 */ /* 0x000fea0003800200 */
.L_x_55075:
        /* <DEDUP_REMOVED lines=61> */
.L_x_55073:
[----:B------:R-:W-:Y:S05]  /*1b6f0*/  BSYNC.RECONVERGENT B3 ;  /* 0x0000000000037941 */ /* 0x000fea0003800200 */
.L_x_55072:
        /* <DEDUP_REMOVED lines=10> */
.L_x_55071:
[----:B------:R-:W-:Y:S05]  /*1b7a0*/  BSYNC.RECONVERGENT B2 ;  /* 0x0000000000027941 */ /* 0x000fea0003800200 */
.L_x_55070:
        /* <DEDUP_REMOVED lines=17> */
.L_x_55081:
        /* <DEDUP_REMOVED lines=13> */
.L_x_55083:
[----:B------:R-:W-:Y:S05]  /*1b990*/  BSYNC.RECONVERGENT B4 ;  /* 0x0000000000047941 */ /* 0x000fea0003800200 */
.L_x_55082:
        /* <DEDUP_REMOVED lines=61> */
.L_x_55080:
[----:B------:R-:W-:Y:S05]  /*1bd70*/  BSYNC.RECONVERGENT B3 ;  /* 0x0000000000037941 */ /* 0x000fea0003800200 */
.L_x_55079:
        /* <DEDUP_REMOVED lines=10> */
.L_x_55078:
[----:B------:R-:W-:Y:S05]  /*1be20*/  BSYNC.RECONVERGENT B2 ;  /* 0x0000000000027941 */ /* 0x000fea0003800200 */
.L_x_55077:
        /* <DEDUP_REMOVED lines=17> */
.L_x_55088:
        /* <DEDUP_REMOVED lines=13> */
.L_x_55090:
[----:B------:R-:W-:Y:S05]  /*1c010*/  BSYNC.RECONVERGENT B4 ;  /* 0x0000000000047941 */ /* 0x000fea0003800200 */
.L_x_55089:
        /* <DEDUP_REMOVED lines=61> */
.L_x_55087:
[----:B------:R-:W-:Y:S05]  /*1c3f0*/  BSYNC.RECONVERGENT B3 ;  /* 0x0000000000037941 */ /* 0x000fea0003800200 */
.L_x_55086:
        /* <DEDUP_REMOVED lines=10> */
.L_x_55085:
[----:B------:R-:W-:Y:S05]  /*1c4a0*/  BSYNC.RECONVERGENT B2 ;  /* 0x0000000000027941 */ /* 0x000fea0003800200 */
.L_x_55084:
        /* <DEDUP_REMOVED lines=16> */
.L_x_55093:
        /* <DEDUP_REMOVED lines=13> */
.L_x_55095:
[----:B------:R-:W-:Y:S05]  /*1c680*/  BSYNC.RECONVERGENT B3 ;  /* 0x0000000000037941 */ /* 0x000fea0003800200 */
.L_x_55094:
        /* <DEDUP_REMOVED lines=61> */
.L_x_55092:
[----:B------:R-:W-:Y:S05]  /*1ca60*/  BSYNC.RECONVERGENT B2 ;  /* 0x0000000000027941 */ /* 0x000fea0003800200 */
.L_x_55091:
        /* <DEDUP_REMOVED lines=10> */
.L_x_55036:
[----:B------:R-:W-:Y:S05]  /*1cb10*/  BSYNC.RECONVERGENT B0 ;  /* 0x0000000000007941 */ /* 0x000fea0003800200 */
.L_x_54985:
        /* <DEDUP_REMOVED lines=27> */
.L_x_55097:
[----:B------:R-:W-:Y:S05]  /*1ccd0*/  BSYNC.RECONVERGENT B0 ;  /* 0x0000000000007941 */ /* 0x000fea0003800200 */
.L_x_55096:
[----:B------:R-:W-:Y:S01]  /*1cce0*/  IADD3 R213, PT, PT, R213, 0x20, RZ ;  /* 0x00000020d5d57810 */ /* 0x000fe20007ffe0ff */
[----:B------:R-:W-:-:S07]  /*1ccf0*/  VIADD R212, R212, 0x20 ;  /* 0x00000020d4d47836 */ /* 0x000fce0000000000 */
.L_x_54984:
[----:B------:R-:W-:Y:S05]  /*1cd00*/  BSYNC.RECONVERGENT B1 ;  /* 0x0000000000017941 */ /* 0x000fea0003800200 */
.L_x_54983:
        /* <DEDUP_REMOVED lines=38> */
.L_x_55106:
        /* <DEDUP_REMOVED lines=13> */
.L_x_55108:
[----:B------:R-:W-:Y:S05]  /*1d040*/  BSYNC.RECONVERGENT B4 ;  /* 0x0000000000047941 */ /* 0x000fea0003800200 */
.L_x_55107:
        /* <DEDUP_REMOVED lines=61> */
.L_x_55105:
[----:B------:R-:W-:Y:S05]  /*1d420*/  BSYNC.RECONVERGENT B3 ;  /* 0x0000000000037941 */ /* 0x000fea0003800200 */
.L_x_55104:
        /* <DEDUP_REMOVED lines=10> */
.L_x_55103:
[----:B------:R-:W-:Y:S05]  /*1d4d0*/  BSYNC.RECONVERGENT B2 ;  /* 0x0000000000027941 */ /* 0x000fea0003800200 */
.L_x_55102:
        /* <DEDUP_REMOVED lines=17> */
.L_x_55113:
        /* <DEDUP_REMOVED lines=13> */
.L_x_55115:
[----:B------:R-:W-:Y:S05]  /*1d6c0*/  BSYNC.RECONVERGENT B4 ;  /* 0x0000000000047941 */ /* 0x000fea0003800200 */
.L_x_55114:
        /* <DEDUP_REMOVED lines=61> */
.L_x_55112:
[----:B------:R-:W-:Y:S05]  /*1daa0*/  BSYNC.RECONVERGENT B3 ;  /* 0x0000000000037941 */ /* 0x000fea0003800200 */
.L_x_55111:
        /* <DEDUP_REMOVED lines=10> */
.L_x_55110:
[----:B------:R-:W-:Y:S05]  /*1db50*/  BSYNC.RECONVERGENT B2 ;  /* 0x0000000000027941 */ /* 0x000fea0003800200 */
.L_x_55109:
        /* <DEDUP_REMOVED lines=17> */
.L_x_55120:
        /* <DEDUP_REMOVED lines=13> */
.L_x_55122:
[----:B------:R-:W-:Y:S05]  /*1dd40*/  BSYNC.RECONVERGENT B4 ;  /* 0x0000000000047941 */ /* 0x000fea0003800200 */
.L_x_55121:
        /* <DEDUP_REMOVED lines=61> */
.L_x_55119:
[----:B------:R-:W-:Y:S05]  /*1e120*/  BSYNC.RECONVERGENT B3 ;  /* 0x0000000000037941 */ /* 0x000fea0003800200 */
.L_x_55118:
        /* <DEDUP_REMOVED lines=10> */
.L_x_55117:
[----:B------:R-:W-:Y:S05]  /*1e1d0*/  BSYNC.RECONVERGENT B2 ;  /* 0x0000000000027941 */ /* 0x000fea0003800200 */
.L_x_55116:
        /* <DEDUP_REMOVED lines=17> */
.L_x_55127:
        /* <DEDUP_REMOVED lines=13> */
.L_x_55129:
[----:B------:R-:W-:Y:S05]  /*1e3c0*/  BSYNC.RECONVERGENT B4 ;  /* 0x0000000000047941 */ /* 0x000fea0003800200 */
.L_x_55128:
        /* <DEDUP_REMOVED lines=61> */
.L_x_55126:
[----:B------:R-:W-:Y:S05]  /*1e7a0*/  BSYNC.RECONVERGENT B3 ;  /* 0x0000000000037941 */ /* 0x000fea0003800200 */
.L_x_55125:
        /* <DEDUP_REMOVED lines=10> */
.L_x_55124:
[----:B------:R-:W-:Y:S05]  /*1e850*/  BSYNC.RECONVERGENT B2 ;  /* 0x0000000000027941 */ /* 0x000fea0003800200 */
.L_x_55123:
        /* <DEDUP_REMOVED lines=17> */
.L_x_55134:
        /* <DEDUP_REMOVED lines=13> */
.L_x_55136:
[----:B------:R-:W-:Y:S05]  /*1ea40*/  BSYNC.RECONVERGENT B4 ;  /* 0x0000000000047941 */ /* 0x000fea0003800200 */
.L_x_55135:
        /* <DEDUP_REMOVED lines=61> */
.L_x_55133:
[----:B------:R-:W-:Y:S05]  /*1ee20*/  BSYNC.RECONVERGENT B3 ;  /* 0x0000000000037941 */ /* 0x000fea0003800200 */
.L_x_55132:
        /* <DEDUP_REMOVED lines=10> */
.L_x_55131:
[----:B------:R-:W-:Y:S05]  /*1eed0*/  BSYNC.RECONVERGENT B2 ;  /* 0x0000000000027941 */ /* 0x000fea0003800200 */
.L_x_55130:
        /* <DEDUP_REMOVED lines=17> */
.L_x_55141:
        /* <DEDUP_REMOVED lines=13> */
.L_x_55143:
[----:B------:R-:W-:Y:S05]  /*1f0c0*/  BSYNC.RECONVERGENT B4 ;  /* 0x0000000000047941 */ /* 0x000fea0003800200 */
.L_x_55142:
        /* <DEDUP_REMOVED lines=61> */
.L_x_55140:
[----:B------:R-:W-:Y:S05]  /*1f4a0*/  BSYNC.RECONVERGENT B3 ;  /* 0x0000000000037941 */ /* 0x000fea0003800200 */
.L_x_55139:
        /* <DEDUP_REMOVED lines=10> */
.L_x_55138:
[----:B------:R-:W-:Y:S05]  /*1f550*/  BSYNC.RECONVERGENT B2 ;  /* 0x0000000000027941 */ /* 0x000fea0003800200 */
.L_x_55137:
        /* <DEDUP_REMOVED lines=17> */
.L_x_55148:
        /* <DEDUP_REMOVED lines=13> */
.L_x_55150:
[----:B------:R-:W-:Y:S05]  /*1f740*/  BSYNC.RECONVERGENT B4 ;  /* 0x0000000000047941 */ /* 0x000fea0003800200 */
.L_x_55149:
        /* <DEDUP_REMOVED lines=61> */
.L_x_55147:
[----:B------:R-:W-:Y:S05]  /*1fb20*/  BSYNC.RECONVERGENT B3 ;  /* 0x0000000000037941 */ /* 0x000fea0003800200 */
.L_x_55146:
        /* <DEDUP_REMOVED lines=10> */
.L_x_55145:
[----:B------:R-:W-:Y:S05]  /*1fbd0*/  BSYNC.RECONVERGENT B2 ;  /* 0x0000000000027941 */ /* 0x000fea0003800200 */
.L_x_55144:
        /* <DEDUP_REMOVED lines=16> */
.L_x_55154:
        /* <DEDUP_REMOVED lines=13> */
.L_x_55156:
[----:B------:R-:W-:Y:S05]  /*1fdb0*/  BSYNC.RECONVERGENT B3 ;  /* 0x0000000000037941 */ /* 0x000fea0003800200 */
.L_x_55155:
        /* <DEDUP_REMOVED lines=61> */
.L_x_55153:
[----:B------:R-:W-:Y:S05]  /*20190*/  BSYNC.RECONVERGENT B2 ;  /* 0x0000000000027941 */ /* 0x000fea0003800200 */
.L_x_55152:
        /* <DEDUP_REMOVED lines=11> */
.L_x_55101:
        /* <DEDUP_REMOVED lines=21> */
.L_x_55161:
        /* <DEDUP_REMOVED lines=13> */
.L_x_55163:
[----:B------:R-:W-:Y:S05]  /*20470*/  BSYNC.RECONVERGENT B4 ;  /* 0x0000000000047941 */ /* 0x000fea0003800200 */
.L_x_55162:
        /* <DEDUP_REMOVED lines=61> */
.L_x_55160:
[----:B------:R-:W-:Y:S05]  /*20850*/  BSYNC.RECONVERGENT B3 ;  /* 0x0000000000037941 */ /* 0x000fea0003800200 */
.L_x_55159:
        /* <DEDUP_REMOVED lines=10> */
.L_x_55158:
[----:B------:R-:W-:Y:S05]  /*20900*/  BSYNC.RECONVERGENT B2 ;  /* 0x0000000000027941 */ /* 0x000fea0003800200 */
.L_x_55157:
        /* <DEDUP_REMOVED lines=17> */
.L_x_55168:
        /* <DEDUP_REMOVED lines=13> */
.L_x_55170:
[----:B------:R-:W-:Y:S05]  /*20af0*/  BSYNC.RECONVERGENT B4 ;  /* 0x0000000000047941 */ /* 0x000fea0003800200 */
.L_x_55169:
        /* <DEDUP_REMOVED lines=61> */
.L_x_55167:
[----:B------:R-:W-:Y:S05]  /*20ed0*/  BSYNC.RECONVERGENT B3 ;  /* 0x0000000000037941 */ /* 0x000fea0003800200 */
.L_x_55166:
        /* <DEDUP_REMOVED lines=10> */
.L_x_55165:
[----:B------:R-:W-:Y:S05]  /*20f80*/  BSYNC.RECONVERGENT B2 ;  /* 0x0000000000027941 */ /* 0x000fea0003800200 */
.L_x_55164:
        /* <DEDUP_REMOVED lines=17> */
.L_x_55175:
        /* <DEDUP_REMOVED lines=13> */
.L_x_55177:
[----:B------:R-:W-:Y:S05]  /*21170*/  BSYNC.RECONVERGENT B4 ;  /* 0x0000000000047941 */ /* 0x000fea0003800200 */
.L_x_55176:
        /* <DEDUP_REMOVED lines=61> */
.L_x_55174:
[----:B------:R-:W-:Y:S05]  /*21550*/  BSYNC.RECONVERGENT B3 ;  /* 0x0000000000037941 */ /* 0x000fea0003800200 */
.L_x_55173:
        /* <DEDUP_REMOVED lines=10> */
.L_x_55172:
[----:B------:R-:W-:Y:S05]  /*21600*/  BSYNC.RECONVERGENT B2 ;  /* 0x0000000000027941 */ /* 0x000fea0003800200 */
.L_x_55171:
        /* <DEDUP_REMOVED lines=17> */
.L_x_55182:
        /* <DEDUP_REMOVED lines=13> */
.L_x_55184:
[----:B------:R-:W-:Y:S05]  /*217f0*/  BSYNC.RECONVERGENT B4 ;  /* 0x0000000000047941 */ /* 0x000fea0003800200 */
.L_x_55183:
        /* <DEDUP_REMOVED lines=61> */
.L_x_55181:
[----:B------:R-:W-:Y:S05]  /*21bd0*/  BSYNC.RECONVERGENT B3 ;  /* 0x0000000000037941 */ /* 0x000fea0003800200 */
.L_x_55180:
        /* <DEDUP_REMOVED lines=10> */
.L_x_55179:
[----:B------:R-:W-:Y:S05]  /*21c80*/  BSYNC.RECONVERGENT B2 ;  /* 0x0000000000027941 */ /* 0x000fea0003800200 */
.L_x_55178:
        /* <DEDUP_REMOVED lines=17> */
.L_x_55189:
        /* <DEDUP_REMOVED lines=13> */
.L_x_55191:
[----:B------:R-:W-:Y:S05]  /*21e70*/  BSYNC.RECONVERGENT B4 ;  /* 0x0000000000047941 */ /* 0x000fea0003800200 */
.L_x_55190:
        /* <DEDUP_REMOVED lines=61> */
.L_x_55188:
[----:B------:R-:W-:Y:S05]  /*22250*/  BSYNC.RECONVERGENT B3 ;  /* 0x0000000000037941 */ /* 0x000fea0003800200 */
.L_x_55187:
        /* <DEDUP_REMOVED lines=10> */
.L_x_55186:
[----:B------:R-:W-:Y:S05]  /*22300*/  BSYNC.RECONVERGENT B2 ;  /* 0x0000000000027941 */ /* 0x000fea0003800200 */
.L_x_55185:
        /* <DEDUP_REMOVED lines=17> */
.L_x_55196:
        /* <DEDUP_REMOVED lines=13> */
.L_x_55198:
[----:B------:R-:W-:Y:S05]  /*224f0*/  BSYNC.RECONVERGENT B4 ;  /* 0x0000000000047941 */ /* 0x000fea0003800200 */
.L_x_55197:
        /* <DEDUP_REMOVED lines=61> */
.L_x_55195:
[----:B------:R-:W-:Y:S05]  /*228d0*/  BSYNC.RECONVERGENT B3 ;  /* 0x0000000000037941 */ /* 0x000fea0003800200 */
.L_x_55194:
        /* <DEDUP_REMOVED lines=10> */
.L_x_55193:
[----:B------:R-:W-:Y:S05]  /*22980*/  BSYNC.RECONVERGENT B2 ;  /* 0x0000000000027941 */ /* 0x000fea0003800200 */
.L_x_55192:
        /* <DEDUP_REMOVED lines=17> */
.L_x_55203:
        /* <DEDUP_REMOVED lines=13> */
.L_x_55205:
[----:B------:R-:W-:Y:S05]  /*22b70*/  BSYNC.RECONVERGENT B4 ;  /* 0x0000000000047941 */ /* 0x000fea0003800200 */
.L_x_55204:
        /* <DEDUP_REMOVED lines=61> */
.L_x_55202:
[----:B------:R-:W-:Y:S05]  /*22f50*/  BSYNC.RECONVERGENT B3 ;  /* 0x0000000000037941 */ /* 0x000fea0003800200 */
.L_x_55201:
        /* <DEDUP_REMOVED lines=10> */
.L_x_55200:
[----:B------:R-:W-:Y:S05]  /*23000*/  BSYNC.RECONVERGENT B2 ;  /* 0x0000000000027941 */ /* 0x000fea0003800200 */
.L_x_55199:
        /* <DEDUP_REMOVED lines=16> */
.L_x_55208:
        /* <DEDUP_REMOVED lines=13> */
.L_x_55210:
[----:B------:R-:W-:Y:S05]  /*231e0*/  BSYNC.RECONVERGENT B3 ;  /* 0x0000000000037941 */ /* 0x000fea0003800200 */
.L_x_55209:
        /* <DEDUP_REMOVED lines=61> */
.L_x_55207:
[----:B------:R-:W-:Y:S05]  /*235c0*/  BSYNC.RECONVERGENT B2 ;  /* 0x0000000000027941 */ /* 0x000fea0003800200 */
.L_x_55206:
        /* <DEDUP_REMOVED lines=10> */
.L_x_55151:
[----:B------:R-:W-:Y:S05]  /*23670*/  BSYNC.RECONVERGENT B0 ;  /* 0x0000000000007941 */ /* 0x000fea0003800200 */
.L_x_55100:
        /* <DEDUP_REMOVED lines=27> */
.L_x_55212:
[----:B------:R-:W-:Y:S05]  /*23830*/  BSYNC.RECONVERGENT B0 ;  /* 0x0000000000007941 */ /* 0x000fea0003800200 */
.L_x_55211:
[----:B------:R-:W-:Y:S01]  /*23840*/  IADD3 R213, PT, PT, R213, 0x20, RZ ;  /* 0x00000020d5d57810 */ /* 0x000fe20007ffe0ff */
[----:B------:R-:W-:-:S07]  /*23850*/  VIADD R212, R212, 0x20 ;  /* 0x00000020d4d47836 */ /* 0x000fce0000000000 */
.L_x_55099:
[----:B------:R-:W-:Y:S05]  /*23860*/  BSYNC.RECONVERGENT B1 ;  /* 0x0000000000017941 */ /* 0x000fea0003800200 */
.L_x_55098:
        /* <DEDUP_REMOVED lines=38> */
.L_x_55221:
        /* <DEDUP_REMOVED lines=13> */
.L_x_55223:
[----:B------:R-:W-:Y:S05]  /*23ba0*/  BSYNC.RECONVERGENT B4 ;  /* 0x0000000000047941 */ /* 0x000fea0003800200 */
.L_x_55222:
        /* <DEDUP_REMOVED lines=61> */
.L_x_55220:
[----:B------:R-:W-:Y:S05]  /*23f80*/  BSYNC.RECONVERGENT B3 ;  /* 0x0000000000037941 */ /* 0x000fea0003800200 */
.L_x_55219:
        /* <DEDUP_REMOVED lines=10> */
.L_x_55218:
[----:B------:R-:W-:Y:S05]  /*24030*/  BSYNC.RECONVERGENT B2 ;  /* 0x0000000000027941 */ /* 0x000fea0003800200 */
.L_x_55217:
        /* <DEDUP_REMOVED lines=17> */
.L_x_55228:
        /* <DEDUP_REMOVED lines=13> */
.L_x_55230:
[----:B------:R-:W-:Y:S05]  /*24220*/  BSYNC.RECONVERGENT B4 ;  /* 0x0000000000047941 */ /* 0x000fea0003800200 */
.L_x_55229:
        /* <DEDUP_REMOVED lines=61> */
.L_x_55227:
[----:B------:R-:W-:Y:S05]  /*24600*/  BSYNC.RECONVERGENT B3 ;  /* 0x0000000000037941 */ /* 0x000fea0003800200 */
.L_x_55226:
        /* <DEDUP_REMOVED lines=10> */
.L_x_55225:
[----:B------:R-:W-:Y:S05]  /*246b0*/  BSYNC.RECONVERGENT B2 ;  /* 0x0000000000027941 */ /* 0x000fea0003800200 */
.L_x_55224:
        /* <DEDUP_REMOVED lines=17> */
.L_x_55235:
        /* <DEDUP_REMOVED lines=13> */
.L_x_55237:
[----:B------:R-:W-:Y:S05]  /*248a0*/  BSYNC.RECONVERGENT B4 ;  /* 0x0000000000047941 */ /* 0x000fea0003800200 */
.L_x_55236:
        /* <DEDUP_REMOVED lines=61> */
.L_x_55234:
[----:B------:R-:W-:Y:S05]  /*24c80*/  BSYNC.RECONVERGENT B3 ;  /* 0x0000000000037941 */ /* 0x000fea0003800200 */
.L_x_55233:
        /* <DEDUP_REMOVED lines=10> */
.L_x_55232:
[----:B------:R-:W-:Y:S05]  /*24d30*/  BSYNC.RECONVERGENT B2 ;  /* 0x0000000000027941 */ /* 0x000fea0003800200 */
.L_x_55231:
        /* <DEDUP_REMOVED lines=17> */
.L_x_55242:
        /* <DEDUP_REMOVED lines=13> */
.L_x_55244:
[----:B------:R-:W-:Y:S05]  /*24f20*/  BSYNC.RECONVERGENT B4 ;  /* 0x0000000000047941 */ /* 0x000fea0003800200 */
.L_x_55243:
        /* <DEDUP_REMOVED lines=61> */
.L_x_55241:
[----:B------:R-:W-:Y:S05]  /*25300*/  BSYNC.RECONVERGENT B3 ;  /* 0x0000000000037941 */ /* 0x000fea0003800200 */
.L_x_55240:
        /* <DEDUP_REMOVED lines=10> */
.L_x_55239:
[----:B------:R-:W-:Y:S05]  /*253b0*/  BSYNC.RECONVERGENT B2 ;  /* 0x0000000000027941 */ /* 0x000fea0003800200 */
.L_x_55238:
        /* <DEDUP_REMOVED lines=17> */
.L_x_55249:
        /* <DEDUP_REMOVED lines=13> */
.L_x_55251:
[----:B------:R-:W-:Y:S05]  /*255a0*/  BSYNC.RECONVERGENT B4 ;  /* 0x0000000000047941 */ /* 0x000fea0003800200 */
.L_x_55250:
        /* <DEDUP_REMOVED lines=61> */
.L_x_55248:
[----:B------:R-:W-:Y:S05]  /*25980*/  BSYNC.RECONVERGENT B3 ;  /* 0x0000000000037941 */ /* 0x000fea0003800200 */
.L_x_55247:
        /* <DEDUP_REMOVED lines=10> */
.L_x_55246:
[----:B------:R-:W-:Y:S05]  /*25a30*/  BSYNC.RECONVERGENT B2 ;  /* 0x0000000000027941 */ /* 0x000fea0003800200 */
.L_x_55245:
        /* <DEDUP_REMOVED lines=17> */
.L_x_55256:
        /* <DEDUP_REMOVED lines=13> */
.L_x_55258:
[----:B------:R-:W-:Y:S05]  /*25c20*/  BSYNC.RECONVERGENT B4 ;  /* 0x0000000000047941 */ /* 0x000fea0003800200 */
.L_x_55257:
        /* <DEDUP_REMOVED lines=61> */
.L_x_55255:
[----:B------:R-:W-:Y:S05]  /*26000*/  BSYNC.RECONVERGENT B3 ;  /* 0x0000000000037941 */ /* 0x000fea0003800200 */
.L_x_55254:
        /* <DEDUP_REMOVED lines=10> */
.L_x_55253:
[----:B------:R-:W-:Y:S05]  /*260b0*/  BSYNC.RECONVERGENT B2 ;  /* 0x0000000000027941 */ /* 0x000fea0003800200 */
.L_x_55252:
        /* <DEDUP_REMOVED lines=17> */
.L_x_55263:
        /* <DEDUP_REMOVED lines=13> */
.L_x_55265:
[----:B------:R-:W-:Y:S05]  /*262a0*/  BSYNC.RECONVERGENT B4 ;  /* 0x0000000000047941 */ /* 0x000fea0003800200 */
.L_x_55264:
        /* <DEDUP_REMOVED lines=61> */
.L_x_55262:
[----:B------:R-:W-:Y:S05]  /*26680*/  BSYNC.RECONVERGENT B3 ;  /* 0x0000000000037941 */ /* 0x000fea0003800200 */
.L_x_55261:
        /* <DEDUP_REMOVED lines=10> */
.L_x_55260:
[----:B------:R-:W-:Y:S05]  /*26730*/  BSYNC.RECONVERGENT B2 ;  /* 0x0000000000027941 */ /* 0x000fea0003800200 */
.L_x_55259:
        /* <DEDUP_REMOVED lines=16> */
.L_x_55269:
        /* <DEDUP_REMOVED lines=13> */
.L_x_55271:
[----:B------:R-:W-:Y:S05]  /*26910*/  BSYNC.RECONVERGENT B3 ;  /* 0x0000000000037941 */ /* 0x000fea0003800200 */
.L_x_55270:
        /* <DEDUP_REMOVED lines=61> */
.L_x_55268:
[----:B------:R-:W-:Y:S05]  /*26cf0*/  BSYNC.RECONVERGENT B2 ;  /* 0x0000000000027941 */ /* 0x000fea0003800200 */
.L_x_55267:
        /* <DEDUP_REMOVED lines=11> */
.L_x_55216:
        /* <DEDUP_REMOVED lines=21> */
.L_x_55276:
        /* <DEDUP_REMOVED lines=13> */
.L_x_55278:
[----:B------:R-:W-:Y:S05]  /*26fd0*/  BSYNC.RECONVERGENT B4 ;  /* 0x0000000000047941 */ /* 0x000fea0003800200 */
.L_x_55277:
        /* <DEDUP_REMOVED lines=61> */
.L_x_55275:
[----:B------:R-:W-:Y:S05]  /*273b0*/  BSYNC.RECONVERGENT B3 ;  /* 0x0000000000037941 */ /* 0x000fea0003800200 */
.L_x_55274:
        /* <DEDUP_REMOVED lines=10> */
.L_x_55273:
[----:B------:R-:W-:Y:S05]  /*27460*/  BSYNC.RECONVERGENT B2 ;  /* 0x0000000000027941 */ /* 0x000fea0003800200 */
.L_x_55272:
        /* <DEDUP_REMOVED lines=17> */
.L_x_55283:
        /* <DEDUP_REMOVED lines=13> */
.L_x_55285:
[----:B------:R-:W-:Y:S05]  /*27650*/  BSYNC.RECONVERGENT B4 ;  /* 0x0000000000047941 */ /* 0x000fea0003800200 */
.L_x_55284:
        /* <DEDUP_REMOVED lines=61> */
.L_x_55282:
[----:B------:R-:W-:Y:S05]  /*27a30*/  BSYNC.RECONVERGENT B3 ;  /* 0x0000000000037941 */ /* 0x000fea0003800200 */
.L_x_55281:
        /* <DEDUP_REMOVED lines=10> */
.L_x_55280:
[----:B------:R-:W-:Y:S05]  /*27ae0*/  BSYNC.RECONVERGENT B2 ;  /* 0x0000000000027941 */ /* 0x000fea0003800200 */
.L_x_55279:
        /* <DEDUP_REMOVED lines=17> */
.L_x_55290:
        /* <DEDUP_REMOVED lines=13> */
.L_x_55292:
[----:B------:R-:W-:Y:S05]  /*27cd0*/  BSYNC.RECONVERGENT B4 ;  /* 0x0000000000047941 */ /* 0x000fea0003800200 */
.L_x_55291:
        /* <DEDUP_REMOVED lines=61> */
.L_x_55289:
[----:B------:R-:W-:Y:S05]  /*280b0*/  BSYNC.RECONVERGENT B3 ;  /* 0x0000000000037941 */ /* 0x000fea0003800200 */
.L_x_55288:
        /* <DEDUP_REMOVED lines=10> */
.L_x_55287:
[----:B------:R-:W-:Y:S05]  /*28160*/  BSYNC.RECONVERGENT B2 ;  /* 0x0000000000027941 */ /* 0x000fea0003800200 */
.L_x_55286:
        /* <DEDUP_REMOVED lines=17> */
.L_x_55297:
        /* <DEDUP_REMOVED lines=13> */
.L_x_55299:
[----:B------:R-:W-:Y:S05]  /*28350*/  BSYNC.RECONVERGENT B4 ;  /* 0x0000000000047941 */ /* 0x000fea0003800200 */
.L_x_55298:
        /* <DEDUP_REMOVED lines=61> */
.L_x_55296:
[----:B------:R-:W-:Y:S05]  /*28730*/  BSYNC.RECONVERGENT B3 ;  /* 0x0000000000037941 */ /* 0x000fea0003800200 */
.L_x_55295:
        /* <DEDUP_REMOVED lines=10> */
.L_x_55294:
[----:B------:R-:W-:Y:S05]  /*287e0*/  BSYNC.RECONVERGENT B2 ;  /* 0x0000000000027941 */ /* 0x000fea0003800200 */
.L_x_55293:
        /* <DEDUP_REMOVED lines=17> */
.L_x_55304:
        /* <DEDUP_REMOVED lines=13> */
.L_x_55306:
[----:B------:R-:W-:Y:S05]  /*289d0*/  BSYNC.RECONVERGENT B4 ;  /* 0x0000000000047941 */ /* 0x000fea0003800200 */
.L_x_55305:
        /* <DEDUP_REMOVED lines=61> */
.L_x_55303:
[----:B------:R-:W-:Y:S05]  /*28db0*/  BSYNC.RECONVERGENT B3 ;  /* 0x0000000000037941 */ /* 0x000fea0003800200 */
.L_x_55302:
        /* <DEDUP_REMOVED lines=10> */
.L_x_55301:
[----:B------:R-:W-:Y:S05]  /*28e60*/  BSYNC.RECONVERGENT B2 ;  /* 0x0000000000027941 */ /* 0x000fea0003800200 */
.L_x_55300:
        /* <DEDUP_REMOVED lines=17> */
.L_x_55311:
        /* <DEDUP_REMOVED lines=13> */
.L_x_55313:
[----:B------:R-:W-:Y:S05]  /*29050*/  BSYNC.RECONVERGENT B4 ;  /* 0x0000000000047941 */ /* 0x000fea0003800200 */
.L_x_55312:
        /* <DEDUP_REMOVED lines=61> */
.L_x_55310:
[----:B------:R-:W-:Y:S05]  /*29430*/  BSYNC.RECONVERGENT B3 ;  /* 0x0000000000037941 */ /* 0x000fea0003800200 */
.L_x_55309:
        /* <DEDUP_REMOVED lines=10> */
.L_x_55308:
[----:B------:R-:W-:Y:S05]  /*294e0*/  BSYNC.RECONVERGENT B2 ;  /* 0x0000000000027941 */ /* 0x000fea0003800200 */
.L_x_55307:
        /* <DEDUP_REMOVED lines=17> */
.L_x_55318:
        /* <DEDUP_REMOVED lines=13> */
.L_x_55320:
[----:B------:R-:W-:Y:S05]  /*296d0*/  BSYNC.RECONVERGENT B4 ;  /* 0x0000000000047941 */ /* 0x000fea0003800200 */
.L_x_55319:
        /* <DEDUP_REMOVED lines=61> */
.L_x_55317:
[----:B------:R-:W-:Y:S05]  /*29ab0*/  BSYNC.RECONVERGENT B3 ;  /* 0x0000000000037941 */ /* 0x000fea0003800200 */
.L_x_55316:
        /* <DEDUP_REMOVED lines=10> */
.L_x_55315:
[----:B------:R-:W-:Y:S05]  /*29b60*/  BSYNC.RECONVERGENT B2 ;  /* 0x0000000000027941 */ /* 0x000fea0003800200 */
.L_x_55314:
        /* <DEDUP_REMOVED lines=16> */
.L_x_55323:
        /* <DEDUP_REMOVED lines=13> */
.L_x_55325:
[----:B------:R-:W-:Y:S05]  /*29d40*/  BSYNC.RECONVERGENT B3 ;  /* 0x0000000000037941 */ /* 0x000fea0003800200 */
.L_x_55324:
        /* <DEDUP_REMOVED lines=61> */
.L_x_55322:
[----:B------:R-:W-:Y:S05]  /*2a120*/  BSYNC.RECONVERGENT B2 ;  /* 0x0000000000027941 */ /* 0x000fea0003800200 */
.L_x_55321:
        /* <DEDUP_REMOVED lines=10> */
.L_x_55266:
[----:B------:R-:W-:Y:S05]  /*2a1d0*/  BSYNC.RECONVERGENT B0 ;  /* 0x0000000000007941 */ /* 0x000fea0003800200 */
.L_x_55215:
        /* <DEDUP_REMOVED lines=27> */
.L_x_55327:
[----:B------:R-:W-:Y:S05]  /*2a390*/  BSYNC.RECONVERGENT B0 ;  /* 0x0000000000007941 */ /* 0x000fea0003800200 */
.L_x_55326:
[----:B------:R-:W-:Y:S01]  /*2a3a0*/  IADD3 R213, PT, PT, R213, 0x20, RZ ;  /* 0x00000020d5d57810 */ /* 0x000fe20007ffe0ff */
[----:B------:R-:W-:-:S07]  /*2a3b0*/  VIADD R212, R212, 0x20 ;  /* 0x00000020d4d47836 */ /* 0x000fce0000000000 */
.L_x_55214:
[----:B------:R-:W-:Y:S05]  /*2a3c0*/  BSYNC.RECONVERGENT B1 ;  /* 0x0000000000017941 */ /* 0x000fea0003800200 */
.L_x_55213:
        /* <DEDUP_REMOVED lines=38> */
.L_x_55336:
        /* <DEDUP_REMOVED lines=13> */
.L_x_55338:
[----:B------:R-:W-:Y:S05]  /*2a700*/  BSYNC.RECONVERGENT B4 ;  /* 0x0000000000047941 */ /* 0x000fea0003800200 */
.L_x_55337:
        /* <DEDUP_REMOVED lines=61> */
.L_x_55335:
[----:B------:R-:W-:Y:S05]  /*2aae0*/  BSYNC.RECONVERGENT B3 ;  /* 0x0000000000037941 */ /* 0x000fea0003800200 */
.L_x_55334:
        /* <DEDUP_REMOVED lines=10> */
.L_x_55333:
[----:B------:R-:W-:Y:S05]  /*2ab90*/  BSYNC.RECONVERGENT B2 ;  /* 0x0000000000027941 */ /* 0x000fea0003800200 */
.L_x_55332:
        /* <DEDUP_REMOVED lines=17> */
.L_x_55343:
        /* <DEDUP_REMOVED lines=13> */
.L_x_55345:
[----:B------:R-:W-:Y:S05]  /*2ad80*/  BSYNC.RECONVERGENT B4 ;  /* 0x0000000000047941 */ /* 0x000fea0003800200 */
.L_x_55344:
        /* <DEDUP_REMOVED lines=61> */
.L_x_55342:
[----:B------:R-:W-:Y:S05]  /*2b160*/  BSYNC.RECONVERGENT B3 ;  /* 0x0000000000037941 */ /* 0x000fea0003800200 */
.L_x_55341:
        /* <DEDUP_REMOVED lines=10> */
.L_x_55340:
[----:B------:R-:W-:Y:S05]  /*2b210*/  BSYNC.RECONVERGENT B2 ;  /* 0x0000000000027941 */ /* 0x000fea0003800200 */
.L_x_55339:
        /* <DEDUP_REMOVED lines=17> */
.L_x_55350:
        /* <DEDUP_REMOVED lines=13> */
.L_x_55352:
[----:B------:R-:W-:Y:S05]  /*2b400*/  BSYNC.RECONVERGENT B4 ;  /* 0x0000000000047941 */ /* 0x000fea0003800200 */
.L_x_55351:
        /* <DEDUP_REMOVED lines=61> */
.L_x_55349:
[----:B------:R-:W-:Y:S05]  /*2b7e0*/  BSYNC.RECONVERGENT B3 ;  /* 0x0000000000037941 */ /* 0x000fea0003800200 */
.L_x_55348:
        /* <DEDUP_REMOVED lines=10> */
.L_x_55347:
[----:B------:R-:W-:Y:S05]  /*2b890*/  BSYNC.RECONVERGENT B2 ;  /* 0x0000000000027941 */ /* 0x000fea0003800200 */
.L_x_55346:
        /* <DEDUP_REMOVED lines=17> */
.L_x_55357:
        /* <DEDUP_REMOVED lines=13> */
.L_x_55359:
[----:B------:R-:W-:Y:S05]  /*2ba80*/  BSYNC.RECONVERGENT B4 ;  /* 0x0000000000047941 */ /* 0x000fea0003800200 */
.L_x_55358:
        /* <DEDUP_REMOVED lines=61> */
.L_x_55356:
[----:B------:R-:W-:Y:S05]  /*2be60*/  BSYNC.RECONVERGENT B3 ;  /* 0x0000000000037941 */ /* 0x000fea0003800200 */
.L_x_55355:
        /* <DEDUP_REMOVED lines=10> */
.L_x_55354:
[----:B------:R-:W-:Y:S05]  /*2bf10*/  BSYNC.RECONVERGENT B2 ;  /* 0x0000000000027941 */ /* 0x000fea0003800200 */
.L_x_55353:
        /* <DEDUP_REMOVED lines=17> */
.L_x_55364:
        /* <DEDUP_REMOVED lines=13> */
.L_x_55366:
[----:B------:R-:W-:Y:S05]  /*2c100*/  BSYNC.RECONVERGENT B4 ;  /* 0x0000000000047941 */ /* 0x000fea0003800200 */
.L_x_55365:
        /* <DEDUP_REMOVED lines=61> */
.L_x_55363:
[----:B------:R-:W-:Y:S05]  /*2c4e0*/  BSYNC.RECONVERGENT B3 ;  /* 0x0000000000037941 */ /* 0x000fea0003800200 */
.L_x_55362:
        /* <DEDUP_REMOVED lines=10> */
.L_x_55361:
[----:B------:R-:W-:Y:S05]  /*2c590*/  BSYNC.RECONVERGENT B2 ;  /* 0x0000000000027941 */ /* 0x000fea0003800200 */
.L_x_55360:
        /* <DEDUP_REMOVED lines=17> */
.L_x_55371:
        /* <DEDUP_REMOVED lines=13> */
.L_x_55373:
[----:B------:R-:W-:Y:S05]  /*2c780*/  BSYNC.RECONVERGENT B4 ;  /* 0x0000000000047941 */ /* 0x000fea0003800200 */
.L_x_55372:
        /* <DEDUP_REMOVED lines=61> */
.L_x_55370:
[----:B------:R-:W-:Y:S05]  /*2cb60*/  BSYNC.RECONVERGENT B3 ;  /* 0x0000000000037941 */ /* 0x000fea0003800200 */
.L_x_55369:
        /* <DEDUP_REMOVED lines=10> */
.L_x_55368:
[----:B------:R-:W-:Y:S05]  /*2cc10*/  BSYNC.RECONVERGENT B2 ;  /* 0x0000000000027941 */ /* 0x000fea0003800200 */
.L_x_55367:
        /* <DEDUP_REMOVED lines=17> */
.L_x_55378:
        /* <DEDUP_REMOVED lines=13> */
.L_x_55380:
[----:B------:R-:W-:Y:S05]  /*2ce00*/  BSYNC.RECONVERGENT B4 ;  /* 0x0000000000047941 */ /* 0x000fea0003800200 */
.L_x_55379:
        /* <DEDUP_REMOVED lines=61> */
.L_x_55377:
[----:B------:R-:W-:Y:S05]  /*2d1e0*/  BSYNC.RECONVERGENT B3 ;  /* 0x0000000000037941 */ /* 0x000fea0003800200 */
.L_x_55376:
        /* <DEDUP_REMOVED lines=10> */
.L_x_55375:
[----:B------:R-:W-:Y:S05]  /*2d290*/  BSYNC.RECONVERGENT B2 ;  /* 0x0000000000027941 */ /* 0x000fea0003800200 */
.L_x_55374:
        /* <DEDUP_REMOVED lines=16> */
.L_x_55384:
        /* <DEDUP_REMOVED lines=13> */
.L_x_55386:
[----:B------:R-:W-:Y:S05]  /*2d470*/  BSYNC.RECONVERGENT B3 ;  /* 0x0000000000037941 */ /* 0x000fea0003800200 */
.L_x_55385:
        /* <DEDUP_REMOVED lines=61> */
.L_x_55383:
[----:B------:R-:W-:Y:S05]  /*2d850*/  BSYNC.RECONVERGENT B2 ;  /* 0x0000000000027941 */ /* 0x000fea0003800200 */
.L_x_55382:
        /* <DEDUP_REMOVED lines=11> */
.L_x_55331:
        /* <DEDUP_REMOVED lines=21> */
.L_x_55391:
        /* <DEDUP_REMOVED lines=13> */
.L_x_55393:
[----:B------:R-:W-:Y:S05]  /*2db30*/  BSYNC.RECONVERGENT B4 ;  /* 0x0000000000047941 */ /* 0x000fea0003800200 */
.L_x_55392:
        /* <DEDUP_REMOVED lines=61> */
.L_x_55390:
[----:B------:R-:W-:Y:S05]  /*2df10*/  BSYNC.RECONVERGENT B3 ;  /* 0x0000000000037941 */ /* 0x000fea0003800200 */
.L_x_55389:
        /* <DEDUP_REMOVED lines=10> */
.L_x_55388:
[----:B------:R-:W-:Y:S05]  /*2dfc0*/  BSYNC.RECONVERGENT B2 ;  /* 0x0000000000027941 */ /* 0x000fea0003800200 */
.L_x_55387:
        /* <DEDUP_REMOVED lines=17> */
.L_x_55398:
        /* <DEDUP_REMOVED lines=13> */
.L_x_55400:
[----:B------:R-:W-:Y:S05]  /*2e1b0*/  BSYNC.RECONVERGENT B4 ;  /* 0x0000000000047941 */ /* 0x000fea0003800200 */
.L_x_55399:
        /* <DEDUP_REMOVED lines=61> */
.L_x_55397:
[----:B------:R-:W-:Y:S05]  /*2e590*/  BSYNC.RECONVERGENT B3 ;  /* 0x0000000000037941 */ /* 0x000fea0003800200 */
.L_x_55396:
        /* <DEDUP_REMOVED lines=10> */
.L_x_55395:
[----:B------:R-:W-:Y:S05]  /*2e640*/  BSYNC.RECONVERGENT B2 ;  /* 0x0000000000027941 */ /* 0x000fea0003800200 */
.L_x_55394:
        /* <DEDUP_REMOVED lines=17> */
.L_x_55405:
        /* <DEDUP_REMOVED lines=13> */
.L_x_55407:
[----:B------:R-:W-:Y:S05]  /*2e830*/  BSYNC.RECONVERGENT B4 ;  /* 0x0000000000047941 */ /* 0x000fea0003800200 */
.L_x_55406:
        /* <DEDUP_REMOVED lines=61> */
.L_x_55404:
[----:B------:R-:W-:Y:S05]  /*2ec10*/  BSYNC.RECONVERGENT B3 ;  /* 0x0000000000037941 */ /* 0x000fea0003800200 */
.L_x_55403:
        /* <DEDUP_REMOVED lines=10> */
.L_x_55402:
[----:B------:R-:W-:Y:S05]  /*2ecc0*/  BSYNC.RECONVERGENT B2 ;  /* 0x0000000000027941 */ /* 0x000fea0003800200 */
.L_x_55401:
        /* <DEDUP_REMOVED lines=17> */
.L_x_55412:
        /* <DEDUP_REMOVED lines=13> */
.L_x_55414:
[----:B------:R-:W-:Y:S05]  /*2eeb0*/  BSYNC.RECONVERGENT B4 ;  /* 0x0000000000047941 */ /* 0x000fea0003800200 */
.L_x_55413:
        /* <DEDUP_REMOVED lines=61> */
.L_x_55411:
[----:B------:R-:W-:Y:S05]  /*2f290*/  BSYNC.RECONVERGENT B3 ;  /* 0x0000000000037941 */ /* 0x000fea0003800200 */
.L_x_55410:
        /* <DEDUP_REMOVED lines=10> */
.L_x_55409:
[----:B------:R-:W-:Y:S05]  /*2f340*/  BSYNC.RECONVERGENT B2 ;  /* 0x0000000000027941 */ /* 0x000fea0003800200 */
.L_x_55408:
        /* <DEDUP_REMOVED lines=17> */
.L_x_55419:
        /* <DEDUP_REMOVED lines=13> */
.L_x_55421:
[----:B------:R-:W-:Y:S05]  /*2f530*/  BSYNC.RECONVERGENT B4 ;  /* 0x0000000000047941 */ /* 0x000fea0003800200 */
.L_x_55420:
        /* <DEDUP_REMOVED lines=61> */
.L_x_55418:
[----:B------:R-:W-:Y:S05]  /*2f910*/  BSYNC.RECONVERGENT B3 ;  /* 0x0000000000037941 */ /* 0x000fea0003800200 */
.L_x_55417:
        /* <DEDUP_REMOVED lines=10> */
.L_x_55416:
[----:B------:R-:W-:Y:S05]  /*2f9c0*/  BSYNC.RECONVERGENT B2 ;  /* 0x0000000000027941 */ /* 0x000fea0003800200 */
.L_x_55415:
        /* <DEDUP_REMOVED lines=17> */
.L_x_55426:
        /* <DEDUP_REMOVED lines=13> */
.L_x_55428:
[----:B------:R-:W-:Y:S05]  /*2fbb0*/  BSYNC.RECONVERGENT B4 ;  /* 0x0000000000047941 */ /* 0x000fea0003800200 */
.L_x_55427:
        /* <DEDUP_REMOVED lines=61> */
.L_x_55425:
[----:B------:R-:W-:Y:S05]  /*2ff90*/  BSYNC.RECONVERGENT B3 ;  /* 0x0000000000037941 */ /* 0x000fea0003800200 */
.L_x_55424:
        /* <DEDUP_REMOVED lines=10> */
.L_x_55423:
[----:B------:R-:W-:Y:S05]  /*30040*/  BSYNC.RECONVERGENT B2 ;  /* 0x0000000000027941 */ /* 0x000fea0003800200 */
.L_x_55422:
        /* <DEDUP_REMOVED lines=17> */
.L_x_55433:
        /* <DEDUP_REMOVED lines=13> */
.L_x_55435:
[----:B------:R-:W-:Y:S05]  /*30230*/  BSYNC.RECONVERGENT B4 ;  /* 0x0000000000047941 */ /* 0x000fea0003800200 */
.L_x_55434:
        /* <DEDUP_REMOVED lines=61> */
.L_x_55432:
[----:B------:R-:W-:Y:S05]  /*30610*/  BSYNC.RECONVERGENT B3 ;  /* 0x0000000000037941 */ /* 0x000fea0003800200 */
.L_x_55431:
        /* <DEDUP_REMOVED lines=10> */
.L_x_55430:
[----:B------:R-:W-:Y:S05]  /*306c0*/  BSYNC.RECONVERGENT B2 ;  /* 0x0000000000027941 */ /* 0x000fea0003800200 */
.L_x_55429:
        /* <DEDUP_REMOVED lines=16> */
.L_x_55438:
        /* <DEDUP_REMOVED lines=13> */
.L_x_55440:
[----:B------:R-:W-:Y:S05]  /*308a0*/  BSYNC.RECONVERGENT B3 ;  /* 0x0000000000037941 */ /* 0x000fea0003800200 */
.L_x_55439:
        /* <DEDUP_REMOVED lines=61> */
.L_x_55437:
[----:B------:R-:W-:Y:S05]  /*30c80*/  BSYNC.RECONVERGENT B2 ;  /* 0x0000000000027941 */ /* 0x000fea0003800200 */
.L_x_55436:
        /* <DEDUP_REMOVED lines=10> */
.L_x_55381:
[----:B------:R-:W-:Y:S05]  /*30d30*/  BSYNC.RECONVERGENT B0 ;  /* 0x0000000000007941 */ /* 0x000fea0003800200 */
.L_x_55330:
        /* <DEDUP_REMOVED lines=27> */
.L_x_55442:
[----:B------:R-:W-:Y:S05]  /*30ef0*/  BSYNC.RECONVERGENT B0 ;  /* 0x0000000000007941 */ /* 0x000fea0003800200 */
.L_x_55441:
[----:B------:R-:W-:Y:S01]  /*30f00*/  IADD3 R213, PT, PT, R213, 0x20, RZ ;  /* 0x00000020d5d57810 */ /* 0x000fe20007ffe0ff */
[----:B------:R-:W-:-:S07]  /*30f10*/  VIADD R212, R212, 0x20 ;  /* 0x00000020d4d47836 */ /* 0x000fce0000000000 */
.L_x_55329:
[----:B------:R-:W-:Y:S05]  /*30f20*/  BSYNC.RECONVERGENT B1 ;  /* 0x0000000000017941 */ /* 0x000fea0003800200 */
.L_x_55328:
        /* <DEDUP_REMOVED lines=38> */
.L_x_55451:
        /* <DEDUP_REMOVED lines=13> */
.L_x_55453:
[----:B------:R-:W-:Y:S05]  /*31260*/  BSYNC.RECONVERGENT B4 ;  /* 0x0000000000047941 */ /* 0x000fea0003800200 */
.L_x_55452:
        /* <DEDUP_REMOVED lines=61> */
.L_x_55450:
[----:B------:R-:W-:Y:S05]  /*31640*/  BSYNC.RECONVERGENT B3 ;  /* 0x0000000000037941 */ /* 0x000fea0003800200 */
.L_x_55449:
        /* <DEDUP_REMOVED lines=10> */
.L_x_55448:
[----:B------:R-:W-:Y:S05]  /*316f0*/  BSYNC.RECONVERGENT B2 ;  /* 0x0000000000027941 */ /* 0x000fea0003800200 */
.L_x_55447:
        /* <DEDUP_REMOVED lines=17> */
.L_x_55458:
        /* <DEDUP_REMOVED lines=13> */
.L_x_55460:
[----:B------:R-:W-:Y:S05]  /*318e0*/  BSYNC.RECONVERGENT B4 ;  /* 0x0000000000047941 */ /* 0x000fea0003800200 */
.L_x_55459:
        /* <DEDUP_REMOVED lines=61> */
.L_x_55457:
[----:B------:R-:W-:Y:S05]  /*31cc0*/  BSYNC.RECONVERGENT B3 ;  /* 0x0000000000037941 */ /* 0x000fea0003800200 */
.L_x_55456:
        /* <DEDUP_REMOVED lines=10> */
.L_x_55455:
[----:B------:R-:W-:Y:S05]  /*31d70*/  BSYNC.RECONVERGENT B2 ;  /* 0x0000000000027941 */ /* 0x000fea0003800200 */
.L_x_55454:
        /* <DEDUP_REMOVED lines=17> */
.L_x_55465:
        /* <DEDUP_REMOVED lines=13> */
.L_x_55467:
[----:B------:R-:W-:Y:S05]  /*31f60*/  BSYNC.RECONVERGENT B4 ;  /* 0x0000000000047941 */ /* 0x000fea0003800200 */
.L_x_55466:
        /* <DEDUP_REMOVED lines=61> */
.L_x_55464:
[----:B------:R-:W-:Y:S05]  /*32340*/  BSYNC.RECONVERGENT B3 ;  /* 0x0000000000037941 */ /* 0x000fea0003800200 */
.L_x_55463:
        /* <DEDUP_REMOVED lines=10> */
.L_x_55462:
[----:B------:R-:W-:Y:S05]  /*323f0*/  BSYNC.RECONVERGENT B2 ;  /* 0x0000000000027941 */ /* 0x000fea0003800200 */
.L_x_55461:
        /* <DEDUP_REMOVED lines=17> */
.L_x_55472:
        /* <DEDUP_REMOVED lines=13> */
.L_x_55474:
[----:B------:R-:W-:Y:S05]  /*325e0*/  BSYNC.RECONVERGENT B4 ;  /* 0x0000000000047941 */ /* 0x000fea0003800200 */
.L_x_55473:
        /* <DEDUP_REMOVED lines=61> */
.L_x_55471:
[----:B------:R-:W-:Y:S05]  /*329c0*/  BSYNC.RECONVERGENT B3 ;  /* 0x0000000000037941 */ /* 0x000fea0003800200 */
.L_x_55470:
        /* <DEDUP_REMOVED lines=10> */
.L_x_55469:
[----:B------:R-:W-:Y:S05]  /*32a70*/  BSYNC.RECONVERGENT B2 ;  /* 0x0000000000027941 */ /* 0x000fea0003800200 */
.L_x_55468:
        /* <DEDUP_REMOVED lines=17> */
.L_x_55479:
        /* <DEDUP_REMOVED lines=13> */
.L_x_55481:
[----:B------:R-:W-:Y:S05]  /*32c60*/  BSYNC.RECONVERGENT B4 ;  /* 0x0000000000047941 */ /* 0x000fea0003800200 */
.L_x_55480:
        /* <DEDUP_REMOVED lines=61> */
.L_x_55478:
[----:B------:R-:W-:Y:S05]  /*33040*/  BSYNC.RECONVERGENT B3 ;  /* 0x0000000000037941 */ /* 0x000fea0003800200 */
.L_x_55477:
        /* <DEDUP_REMOVED lines=10> */
.L_x_55476:
[----:B------:R-:W-:Y:S05]  /*330f0*/  BSYNC.RECONVERGENT B2 ;  /* 0x0000000000027941 */ /* 0x000fea0003800200 */
.L_x_55475:
        /* <DEDUP_REMOVED lines=17> */
.L_x_55486:
        /* <DEDUP_REMOVED lines=13> */
.L_x_55488:
[----:B------:R-:W-:Y:S05]  /*332e0*/  BSYNC.RECONVERGENT B4 ;  /* 0x0000000000047941 */ /* 0x000fea0003800200 */
.L_x_55487:
        /* <DEDUP_REMOVED lines=61> */
.L_x_55485:
[----:B------:R-:W-:Y:S05]  /*336c0*/  BSYNC.RECONVERGENT B3 ;  /* 0x0000000000037941 */ /* 0x000fea0003800200 */
.L_x_55484:
        /* <DEDUP_REMOVED lines=10> */
.L_x_55483:
[----:B------:R-:W-:Y:S05]  /*33770*/  BSYNC.RECONVERGENT B2 ;  /* 0x0000000000027941 */ /* 0x000fea0003800200 */
.L_x_55482:
        /* <DEDUP_REMOVED lines=17> */
.L_x_55493:
        /* <DEDUP_REMOVED lines=13> */
.L_x_55495:
[----:B------:R-:W-:Y:S05]  /*33960*/  BSYNC.RECONVERGENT B4 ;  /* 0x0000000000047941 */ /* 0x000fea0003800200 */
.L_x_55494:
        /* <DEDUP_REMOVED lines=61> */
.L_x_55492:
[----:B------:R-:W-:Y:S05]  /*33d40*/  BSYNC.RECONVERGENT B3 ;  /* 0x0000000000037941 */ /* 0x000fea0003800200 */
.L_x_55491:
        /* <DEDUP_REMOVED lines=10> */
.L_x_55490:
[----:B------:R-:W-:Y:S05]  /*33df0*/  BSYNC.RECONVERGENT B2 ;  /* 0x0000000000027941 */ /* 0x000fea0003800200 */
.L_x_55489:
        /* <DEDUP_REMOVED lines=20> */
.L_x_55499:
        /* <DEDUP_REMOVED lines=13> */
.L_x_55501:
[----:B------:R-:W-:Y:S05]  /*34010*/  BSYNC.RECONVERGENT B3 ;  /* 0x0000000000037941 */ /* 0x000fea0003800200 */
.L_x_55500:
[----:B------:R-:W-:Y:S01]  /*34020*/  LOP3.LUT R3, R15, R225, R13, 0x96, !PT ;  /* 0x000000e10f037212 */ /* 0x000fe200078e960d */
[----:B------:R-:W-:-:S04]  /*34030*/  IMAD.WIDE.U32 R214, R223, -0x326172a9, RZ ;  /* 0xcd9e8d57dfd67825 */ /* 0x000fc800078e00ff */
        /* <DEDUP_REMOVED lines=59> */
.L_x_55498:
[----:B------:R-:W-:Y:S05]  /*343f0*/  BSYNC.RECONVERGENT B2 ;  /* 0x0000000000027941 */ /* 0x000fea0003800200 */
.L_x_55497:
[----:B------:R-:W-:Y:S01]  /*34400*/  I2FP.F32.U32 R0, R3 ;  /* 0x0000000300007245 */ /* 0x000fe20000201000 */
[----:B------:R-:W-:-:S04]  /*34410*/  IMAD.MOV.U32 R3, RZ, RZ, 0x2f800000 ;  /* 0x2f800000ff037424 */ /* 0x000fc800078e00ff */
[----:B------:R-:W-:-:S05]  /*34420*/  FFMA.FTZ R0, R0, R3, 1.1641532182693481445e-10 ;  /* 0x2f00000000007423 */ /* 0x000fca0000010003 */
[----:B------:R-:W-:Y:S01]  /*34430*/  FSETP.GTU.FTZ.AND P1, PT, R0, UR8, PT ;  /* 0x0000000800007c0b */ /* 0x000fe2000bf3c000 */
[----:B------:R-:W-:-:S03]  /*34440*/  HADD2.F32 R0, -RZ, R139.H1_H1 ;  /* 0x3000008bff007230 */ /* 0x000fc60000004100 */
[----:B------:R-:W-:Y:S02]  /*34450*/  SEL R3, RZ, 0x1, P1 ;  /* 0x00000001ff037807 */ /* 0x000fe40000800000 */
[----:B------:R-:W-:-:S04]  /*34460*/  FMUL.FTZ R0, R0, UR11 ;  /* 0x0000000b00007c20 */ /* 0x000fc80008410000 */
[----:B------:R-:W-:-:S05]  /*34470*/  FMUL.FTZ R0, R0, UR10 ;  /* 0x0000000a00007c20 */ /* 0x000fca0008410000 */
[----:B------:R-:W-:-:S05]  /*34480*/  FSEL R0, R0, RZ, !P1 ;  /* 0x000000ff00007208 */ /* 0x000fca0004800000 */
[----:B------:R-:W-:Y:S01]  /*34490*/  FFMA.FTZ R211, R0, R135, R147 ;  /* 0x0000008700d37223 */ /* 0x000fe20000010093 */
[----:B------:R-:W-:Y:S06]  /*344a0*/  BRA `(.L_x_55496) ;  /* 0x0000003400187947 */ /* 0x000fec0003800000 */
.L_x_55446:
        /* <DEDUP_REMOVED lines=21> */
.L_x_55506:
        /* <DEDUP_REMOVED lines=13> */
.L_x_55508:
[----:B------:R-:W-:Y:S05]  /*346d0*/  BSYNC.RECONVERGENT B4 ;  /* 0x0000000000047941 */ /* 0x000fea0003800200 */
.L_x_55507:
        /* <DEDUP_REMOVED lines=61> */
.L_x_55505:
[----:B------:R-:W-:Y:S05]  /*34ab0*/  BSYNC.RECONVERGENT B3 ;  /* 0x0000000000037941 */ /* 0x000fea0003800200 */
.L_x_55504:
        /* <DEDUP_REMOVED lines=10> */
.L_x_55503:
[----:B------:R-:W-:Y:S05]  /*34b60*/  BSYNC.RECONVERGENT B2 ;  /* 0x0000000000027941 */ /* 0x000fea0003800200 */
.L_x_55502:
        /* <DEDUP_REMOVED lines=17> */
.L_x_55513:
        /* <DEDUP_REMOVED lines=13> */
.L_x_55515:
[----:B------:R-:W-:Y:S05]  /*34d50*/  BSYNC.RECONVERGENT B4 ;  /* 0x0000000000047941 */ /* 0x000fea0003800200 */
.L_x_55514:
        /* <DEDUP_REMOVED lines=61> */
.L_x_55512:
[----:B------:R-:W-:Y:S05]  /*35130*/  BSYNC.RECONVERGENT B3 ;  /* 0x0000000000037941 */ /* 0x000fea0003800200 */
.L_x_55511:
        /* <DEDUP_REMOVED lines=10> */
.L_x_55510:
[----:B------:R-:W-:Y:S05]  /*351e0*/  BSYNC.RECONVERGENT B2 ;  /* 0x0000000000027941 */ /* 0x000fea0003800200 */
.L_x_55509:
        /* <DEDUP_REMOVED lines=17> */
.L_x_55520:
        /* <DEDUP_REMOVED lines=13> */
.L_x_55522:
[----:B------:R-:W-:Y:S05]  /*353d0*/  BSYNC.RECONVERGENT B4 ;  /* 0x0000000000047941 */ /* 0x000fea0003800200 */
.L_x_55521:
        /* <DEDUP_REMOVED lines=61> */
.L_x_55519:
[----:B------:R-:W-:Y:S05]  /*357b0*/  BSYNC.RECONVERGENT B3 ;  /* 0x0000000000037941 */ /* 0x000fea0003800200 */
.L_x_55518:
        /* <DEDUP_REMOVED lines=10> */
.L_x_55517:
[----:B------:R-:W-:Y:S05]  /*35860*/  BSYNC.RECONVERGENT B2 ;  /* 0x0000000000027941 */ /* 0x000fea0003800200 */
.L_x_55516:
        /* <DEDUP_REMOVED lines=17> */
.L_x_55527:
        /* <DEDUP_REMOVED lines=13> */
.L_x_55529:
[----:B------:R-:W-:Y:S05]  /*35a50*/  BSYNC.RECONVERGENT B4 ;  /* 0x0000000000047941 */ /* 0x000fea0003800200 */
.L_x_55528:
        /* <DEDUP_REMOVED lines=61> */
.L_x_55526:
[----:B------:R-:W-:Y:S05]  /*35e30*/  BSYNC.RECONVERGENT B3 ;  /* 0x0000000000037941 */ /* 0x000fea0003800200 */
.L_x_55525:
        /* <DEDUP_REMOVED lines=10> */
.L_x_55524:
[----:B------:R-:W-:Y:S05]  /*35ee0*/  BSYNC.RECONVERGENT B2 ;  /* 0x0000000000027941 */ /* 0x000fea0003800200 */
.L_x_55523:
        /* <DEDUP_REMOVED lines=17> */
.L_x_55534:
        /* <DEDUP_REMOVED lines=13> */
.L_x_55536:
[----:B------:R-:W-:Y:S05]  /*360d0*/  BSYNC.RECONVERGENT B4 ;  /* 0x0000000000047941 */ /* 0x000fea0003800200 */
.L_x_55535:
        /* <DEDUP_REMOVED lines=61> */
.L_x_55533:
[----:B------:R-:W-:Y:S05]  /*364b0*/  BSYNC.RECONVERGENT B3 ;  /* 0x0000000000037941 */ /* 0x000fea0003800200 */
.L_x_55532:
        /* <DEDUP_REMOVED lines=10> */
.L_x_55531:
[----:B------:R-:W-:Y:S05]  /*36560*/  BSYNC.RECONVERGENT B2 ;  /* 0x0000000000027941 */ /* 0x000fea0003800200 */
.L_x_55530:
        /* <DEDUP_REMOVED lines=17> */
.L_x_55541:
        /* <DEDUP_REMOVED lines=13> */
.L_x_55543:
[----:B------:R-:W-:Y:S05]  /*36750*/  BSYNC.RECONVERGENT B4 ;  /* 0x0000000000047941 */ /* 0x000fea0003800200 */
.L_x_55542:
        /* <DEDUP_REMOVED lines=61> */
.L_x_55540:
[----:B------:R-:W-:Y:S05]  /*36b30*/  BSYNC.RECONVERGENT B3 ;  /* 0x0000000000037941 */ /* 0x000fea0003800200 */
.L_x_55539:
        /* <DEDUP_REMOVED lines=10> */
.L_x_55538:
[----:B------:R-:W-:Y:S05]  /*36be0*/  BSYNC.RECONVERGENT B2 ;  /* 0x0000000000027941 */ /* 0x000fea0003800200 */
.L_x_55537:
        /* <DEDUP_REMOVED lines=17> */
.L_x_55548:
        /* <DEDUP_REMOVED lines=13> */
.L_x_55550:
[----:B------:R-:W-:Y:S05]  /*36dd0*/  BSYNC.RECONVERGENT B4 ;  /* 0x0000000000047941 */ /* 0x000fea0003800200 */
.L_x_55549:
        /* <DEDUP_REMOVED lines=61> */
.L_x_55547:
[----:B------:R-:W-:Y:S05]  /*371b0*/  BSYNC.RECONVERGENT B3 ;  /* 0x0000000000037941 */ /* 0x000fea0003800200 */
.L_x_55546:
        /* <DEDUP_REMOVED lines=10> */
.L_x_55545:
[----:B------:R-:W-:Y:S05]  /*37260*/  BSYNC.RECONVERGENT B2 ;  /* 0x0000000000027941 */ /* 0x000fea0003800200 */
.L_x_55544:
        /* <DEDUP_REMOVED lines=20> */
.L_x_55553:
        /* <DEDUP_REMOVED lines=13> */
.L_x_55555:
[----:B------:R-:W-:Y:S05]  /*37480*/  BSYNC.RECONVERGENT B3 ;  /* 0x0000000000037941 */ /* 0x000fea0003800200 */
.L_x_55554:
        /* <DEDUP_REMOVED lines=61> */
.L_x_55552:
[----:B------:R-:W-:Y:S05]  /*37860*/  BSYNC.RECONVERGENT B2 ;  /* 0x0000000000027941 */ /* 0x000fea0003800200 */
.L_x_55551:
        /* <DEDUP_REMOVED lines=10> */
.L_x_55496:
[----:B------:R-:W-:Y:S05]  /*37910*/  BSYNC.RECONVERGENT B0 ;  /* 0x0000000000007941 */ /* 0x000fea0003800200 */
.L_x_55445:
        /* <DEDUP_REMOVED lines=25> */
.L_x_55444:
[----:B------:R-:W-:Y:S05]  /*37ab0*/  BSYNC.RECONVERGENT B1 ;  /* 0x0000000000017941 */ /* 0x000fea0003800200 */
.L_x_55443:
        /* <DEDUP_REMOVED lines=233> */
.L_x_55585:
        /* <DEDUP_REMOVED lines=48> */
[----:B----4-:R-:W-:Y:S02]  /*38c50*/  FFMA.FTZ R215, R215, R237, R20 ;  /* 0x000000edd7d77223 */ /* 0x010fe40000010014 */
        /* <DEDUP_REMOVED lines=17> */
.L_x_55560:
[----:B------:R-:W-:Y:S05]  /*38d70*/  BSYNC.RECONVERGENT B1 ;  /* 0x0000000000017941 */ /* 0x000fea0003800200 */
.L_x_55559:
        /* <DEDUP_REMOVED lines=43> */
.L_x_55562:
[----:B------:R-:W-:Y:S05]  /*39030*/  BSYNC.RECONVERGENT B1 ;  /* 0x0000000000017941 */ /* 0x000fea0003800200 */
.L_x_55561:
        /* <DEDUP_REMOVED lines=43> */
.L_x_55564:
[----:B------:R-:W-:Y:S05]  /*392f0*/  BSYNC.RECONVERGENT B1 ;  /* 0x0000000000017941 */ /* 0x000fea0003800200 */
.L_x_55563:
        /* <DEDUP_REMOVED lines=43> */
.L_x_55566:
[----:B------:R-:W-:Y:S05]  /*395b0*/  BSYNC.RECONVERGENT B1 ;  /* 0x0000000000017941 */ /* 0x000fea0003800200 */
.L_x_55565:
        /* <DEDUP_REMOVED lines=43> */
.L_x_55568:
[----:B------:R-:W-:Y:S05]  /*39870*/  BSYNC.RECONVERGENT B1 ;  /* 0x0000000000017941 */ /* 0x000fea0003800200 */
.L_x_55567:
        /* <DEDUP_REMOVED lines=43> */
.L_x_55570:
[----:B------:R-:W-:Y:S05]  /*39b30*/  BSYNC.RECONVERGENT B1 ;  /* 0x0000000000017941 */ /* 0x000fea0003800200 */
.L_x_55569:
        /* <DEDUP_REMOVED lines=39> */
.L_x_55572:
[----:B------:R-:W-:Y:S05]  /*39db0*/  BSYNC.RECONVERGENT B1 ;  /* 0x0000000000017941 */ /* 0x000fea0003800200 */
.L_x_55571:
        /* <DEDUP_REMOVED lines=27> */
[----:B------:R-:W0:Y:S01]  /*39f70*/  LDC.64 R224, c[0x0][0x428] ;  /* 0x00010a00ffe07b82 */ /* 0x000e220000000a00 */
[----:B------:R-:W-:Y:S01]  /*39f80*/  F2FP.F16.F32.PACK_AB R215, R215, R213 ;  /* 0x000000d5d7d7723e */ /* 0x000fe200000000ff */
[----:B------:R-:W-:-:S05]  /*39f90*/  FFMA.FTZ R213, R227, R114, R122 ;  /* 0x00000072e3d57223 */ /* 0x000fca000001007a */
[----:B------:R-:W-:Y:S01]  /*39fa0*/  F2FP.F16.F32.PACK_AB R213, R226, R213 ;  /* 0x000000d5e2d5723e */ /* 0x000fe200000000ff */
[----:B0-----:R-:W-:-:S05]  /*39fb0*/  IMAD.WIDE.U32 R224, R0, 0x10, R224 ;  /* 0x0000001000e07825 */ /* 0x001fca00078e00e0 */
[----:B------:R0:W-:Y:S02]  /*39fc0*/  STG.E.128 desc[UR6][R224.64], R212 ;  /* 0x000000d4e0007986 */ /* 0x0001e4000c101d06 */
.L_x_55558:
[----:B------:R-:W-:Y:S05]  /*39fd0*/  BSYNC.RECONVERGENT B0 ;  /* 0x0000000000007941 */ /* 0x000fea0003800200 */
.L_x_55557:
[----:B01234-:R-:W0:Y:S02]  /*39fe0*/  LDC.64 R212, c[0x0][0x380] ;  /* 0x0000e000ffd47b82 */ /* 0x01fe240000000a00 */
[----:B0-----:R-:W-:-:S05]  /*39ff0*/  IMAD R221, R212, 0x4, R221 ;  /* 0x00000004d4dd7824 */ /* 0x001fca00078e02dd */
[----:B------:R-:W-:-:S13]  /*3a000*/  ISETP.GE.AND P0, PT, R221, R213, PT ;  /* 0x000000d5dd00720c */ /* 0x000fda0003f06270 */
[----:B------:R-:W-:Y:S05]  /*3a010*/  @!P0 BRA `(.L_x_55573) ;  /* 0xfffffc7c00888947 */ /* 0x000fea000383ffff */
[----:B------:R-:W-:Y:S05]  /*3a020*/  EXIT ;  /* 0x000000000000794d */ /* 0x000fea0003800000 */
.L_x_55556:
        /* <DEDUP_REMOVED lines=8> */
.L_x_55575:
[----:B------:R-:W-:Y:S05]  /*3a0b0*/  BSYNC B0 ;  /* 0x0000000000007941 */ /* 0x000fea0003800000 */
.L_x_55574:
        /* <DEDUP_REMOVED lines=9> */
.L_x_55576:
[----:B------:R-:W-:Y:S02]  /*3a150*/  IMAD.MOV.U32 R213, RZ, RZ, 0x4 ;  /* 0x00000004ffd57424 */ /* 0x000fe400078e00ff */
[----:B------:R-:W-:Y:S01]  /*3a160*/  FADD.FTZ R214, R214, R0 ;  /* 0x00000000d6d67221 */ /* 0x000fe20000010000 */
[----:B------:R-:W-:-:S04]  /*3a170*/  MOV R0, 0xffffffff ;  /* 0xffffffff00007802 */ /* 0x000fc80000000f00 */
[----:B------:R-:W-:-:S07]  /*3a180*/  MOV R225, R214 ;  /* 0x000000d600e17202 */ /* 0x000fce0000000f00 */
[----:B------:R-:W-:Y:S05]  /*3a190*/  WARPSYNC.COLLECTIVE R0, `(.L_x_55577) ;  /* 0x0000000000087348 */ /* 0x000fea0003c00000 */
[----:B------:R0:W1:Y:S02]  /*3a1a0*/  SHFL.BFLY P6, R0, R225, R213, R212 ;  /* 0x0c0000d5e1007389 */ /* 0x00006400000c00d4 */
[----:B01----:R-:W-:Y:S05]  /*3a1b0*/  ENDCOLLECTIVE ;  /* 0x000000000000791b */ /* 0x003fea0003800000 */
.L_x_55577:
[----:B------:R-:W-:Y:S02]  /*3a1c0*/  HFMA2 R213, -RZ, RZ, 0, 4.76837158203125e-07 ;  /* 0x00000008ffd57431 */ /* 0x000fe400000001ff */
[----:B------:R-:W-:Y:S01]  /*3a1d0*/  FADD.FTZ R214, R214, R0 ;  /* 0x00000000d6d67221 */ /* 0x000fe20000010000 */
[----:B------:R-:W-:-:S03]  /*3a1e0*/  IMAD.MOV.U32 R0, RZ, RZ, -0x1 ;  /* 0xffffffffff007424 */ /* 0x000fc600078e00ff */
[----:B------:R-:W-:-:S07]  /*3a1f0*/  IMAD.MOV.U32 R225, RZ, RZ, R214 ;  /* 0x000000ffffe17224 */ /* 0x000fce00078e00d6 */
[----:B------:R-:W-:Y:S05]  /*3a200*/  WARPSYNC.COLLECTIVE R0, `(.L_x_55578) ;  /* 0x0000000000087348 */ /* 0x000fea0003c00000 */
[----:B------:R0:W1:Y:S02]  /*3a210*/  SHFL.BFLY P6, R0, R225, R213, R212 ;  /* 0x0c0000d5e1007389 */ /* 0x00006400000c00d4 */
[----:B01----:R-:W-:Y:S05]  /*3a220*/  ENDCOLLECTIVE ;  /* 0x000000000000791b */ /* 0x003fea0003800000 */
.L_x_55578:
[----:B------:R-:W-:Y:S02]  /*3a230*/  IMAD.MOV.U32 R213, RZ, RZ, 0x10 ;  /* 0x00000010ffd57424 */ /* 0x000fe400078e00ff */
[----:B------:R-:W-:Y:S01]  /*3a240*/  FADD.FTZ R214, R214, R0 ;  /* 0x00000000d6d67221 */ /* 0x000fe20000010000 */
[----:B------:R-:W-:-:S04]  /*3a250*/  MOV R0, 0xffffffff ;  /* 0xffffffff00007802 */ /* 0x000fc80000000f00 */
[----:B------:R-:W-:-:S07]  /*3a260*/  MOV R225, R214 ;  /* 0x000000d600e17202 */ /* 0x000fce0000000f00 */
[----:B------:R-:W-:Y:S05]  /*3a270*/  WARPSYNC.COLLECTIVE R0, `(.L_x_55579) ;  /* 0x0000000000087348 */ /* 0x000fea0003c00000 */
[----:B------:R0:W1:Y:S02]  /*3a280*/  SHFL.BFLY P6, R0, R225, R213, R212 ;  /* 0x0c0000d5e1007389 */ /* 0x00006400000c00d4 */
[----:B01----:R-:W-:Y:S05]  /*3a290*/  ENDCOLLECTIVE ;  /* 0x000000000000791b */ /* 0x003fea0003800000 */
.L_x_55579:
        /* <DEDUP_REMOVED lines=140> */
.L_x_55580:
[----:B------:R-:W-:Y:S02]  /*3ab60*/  HFMA2 R213, -RZ, RZ, 0, 1.1920928955078125e-07 ;  /* 0x00000002ffd57431 */ /* 0x000fe400000001ff */
[----:B------:R-:W-:Y:S01]  /*3ab70*/  FADD.FTZ R214, R214, R0 ;  /* 0x00000000d6d67221 */ /* 0x000fe20000010000 */
[----:B------:R-:W-:-:S03]  /*3ab80*/  IMAD.MOV.U32 R0, RZ, RZ, -0x1 ;  /* 0xffffffffff007424 */ /* 0x000fc600078e00ff */
[----:B------:R-:W-:-:S07]  /*3ab90*/  IMAD.MOV.U32 R225, RZ, RZ, R214 ;  /* 0x000000ffffe17224 */ /* 0x000fce00078e00d6 */
[----:B------:R-:W-:Y:S05]  /*3aba0*/  WARPSYNC.COLLECTIVE R0, `(.L_x_55581) ;  /* 0x0000000000087348 */ /* 0x000fea0003c00000 */
[----:B------:R0:W1:Y:S02]  /*3abb0*/  SHFL.BFLY P6, R0, R225, R213, R212 ;  /* 0x0c0000d5e1007389 */ /* 0x00006400000c00d4 */
[----:B01----:R-:W-:Y:S05]  /*3abc0*/  ENDCOLLECTIVE ;  /* 0x000000000000791b */ /* 0x003fea0003800000 */
.L_x_55581:
[----:B------:R-:W-:Y:S02]  /*3abd0*/  IMAD.MOV.U32 R213, RZ, RZ, 0x4 ;  /* 0x00000004ffd57424 */ /* 0x000fe400078e00ff */
[----:B------:R-:W-:Y:S01]  /*3abe0*/  FADD.FTZ R214, R214, R0 ;  /* 0x00000000d6d67221 */ /* 0x000fe20000010000 */
[----:B------:R-:W-:-:S04]  /*3abf0*/  MOV R0, 0xffffffff ;  /* 0xffffffff00007802 */ /* 0x000fc80000000f00 */
[----:B------:R-:W-:-:S07]  /*3ac00*/  MOV R225, R214 ;  /* 0x000000d600e17202 */ /* 0x000fce0000000f00 */
[----:B------:R-:W-:Y:S05]  /*3ac10*/  WARPSYNC.COLLECTIVE R0, `(.L_x_55582) ;  /* 0x0000000000087348 */ /* 0x000fea0003c00000 */
[----:B------:R0:W1:Y:S02]  /*3ac20*/  SHFL.BFLY P6, R0, R225, R213, R212 ;  /* 0x0c0000d5e1007389 */ /* 0x00006400000c00d4 */
[----:B01----:R-:W-:Y:S05]  /*3ac30*/  ENDCOLLECTIVE ;  /* 0x000000000000791b */ /* 0x003fea0003800000 */
.L_x_55582:
[----:B------:R-:W-:Y:S02]  /*3ac40*/  HFMA2 R213, -RZ, RZ, 0, 4.76837158203125e-07 ;  /* 0x00000008ffd57431 */ /* 0x000fe400000001ff */
[----:B------:R-:W-:Y:S01]  /*3ac50*/  FADD.FTZ R214, R214, R0 ;  /* 0x00000000d6d67221 */ /* 0x000fe20000010000 */
[----:B------:R-:W-:-:S03]  /*3ac60*/  IMAD.MOV.U32 R0, RZ, RZ, -0x1 ;  /* 0xffffffffff007424 */ /* 0x000fc600078e00ff */
[----:B------:R-:W-:-:S07]  /*3ac70*/  IMAD.MOV.U32 R225, RZ, RZ, R214 ;  /* 0x000000ffffe17224 */ /* 0x000fce00078e00d6 */
[----:B------:R-:W-:Y:S05]  /*3ac80*/  WARPSYNC.COLLECTIVE R0, `(.L_x_55583) ;  /* 0x0000000000087348 */ /* 0x000fea0003c00000 */
[----:B------:R0:W1:Y:S02]  /*3ac90*/  SHFL.BFLY P6, R0, R225, R213, R212 ;  /* 0x0c0000d5e1007389 */ /* 0x00006400000c00d4 */
[----:B01----:R-:W-:Y:S05]  /*3aca0*/  ENDCOLLECTIVE ;  /* 0x000000000000791b */ /* 0x003fea0003800000 */
.L_x_55583:
[----:B------:R-:W-:Y:S02]  /*3acb0*/  IMAD.MOV.U32 R213, RZ, RZ, 0x10 ;  /* 0x00000010ffd57424 */ /* 0x000fe400078e00ff */
[----:B------:R-:W-:Y:S01]  /*3acc0*/  FADD.FTZ R214, R214, R0 ;  /* 0x00000000d6d67221 */ /* 0x000fe20000010000 */
[----:B------:R-:W-:-:S04]  /*3acd0*/  MOV R0, 0xffffffff ;  /* 0xffffffff00007802 */ /* 0x000fc80000000f00 */
[----:B------:R-:W-:-:S07]  /*3ace0*/  MOV R225, R214 ;  /* 0x000000d600e17202 */ /* 0x000fce0000000f00 */
[----:B------:R-:W-:Y:S05]  /*3acf0*/  WARPSYNC.COLLECTIVE R0, `(.L_x_55584) ;  /* 0x0000000000087348 */ /* 0x000fea0003c00000 */
[----:B------:R0:W1:Y:S02]  /*3ad00*/  SHFL.BFLY P6, R0, R225, R213, R212 ;  /* 0x0c0000d5e1007389 */ /* 0x00006400000c00d4 */
[----:B01----:R-:W-:Y:S05]  /*3ad10*/  ENDCOLLECTIVE ;  /* 0x000000000000791b */ /* 0x003fea0003800000 */
.L_x_55584:
[----:B------:R-:W-:Y:S05]  /*3ad20*/  BRA `(.L_x_55585) ;  /* 0xffffffdc00087947 */ /* 0x000fea000383ffff */
.L_x_55586:
        /* <DEDUP_REMOVED lines=13> */
.L_x_71546:


//--------------------- .text._ZN10layer_norm13ln_fwd_kernelINS_13Kernel_traitsIf6__halffS2_fjLj2048ELj1ELj4ELj1ELj16ENS_18Kernel_traits_baseILj2048EfS2_fS2_fjLj128EEEEELb1ELb1ELb1ELb1EEEvNS_9FwdParamsE --------------------------
	.section	.text._ZN10layer_norm13ln_fwd_kernelINS_13Kernel_traitsIf6__halffS2_fjLj2048ELj1ELj4ELj1ELj16ENS_18Kernel_traits_baseILj2048EfS2_fS2_fjLj128EEEEELb1ELb1ELb1ELb1EEEvNS_9FwdParamsE,"ax",@progbits
	.align	128
        .global         _ZN10layer_norm13ln_fwd_kernelINS_13Kernel_traitsIf6__halffS2_fjLj2048ELj1ELj4ELj1ELj16ENS_18Kernel_traits_baseILj2048EfS2_fS2_fjLj128EEEEELb1ELb1ELb1ELb1EEEvNS_9FwdParamsE
        .type           _ZN10layer_norm13ln_fwd_kernelINS_13Kernel_traitsIf6__halffS2_fjLj2048ELj1ELj4ELj1ELj16ENS_18Kernel_traits_baseILj2048EfS2_fS2_fjLj128EEEEELb1ELb1ELb1ELb1EEEvNS_9FwdParamsE,@function
        .size           _ZN10layer_norm13ln_fwd_kernelINS_13Kernel_traitsIf6__halffS2_fjLj2048ELj1ELj4ELj1ELj16ENS_18Kernel_traits_baseILj2048EfS2_fS2_fjLj128EEEEELb1ELb1ELb1ELb1EEEvNS_9FwdParamsE,(.L_x_71547 - _ZN10layer_norm13ln_fwd_kernelINS_13Kernel_traitsIf6__halffS2_fjLj2048ELj1ELj4ELj1ELj16ENS_18Kernel_traits_baseILj2048EfS2_fS2_fjLj128EEEEELb1ELb1ELb1ELb1EEEvNS_9FwdParamsE)
        .other          _ZN10layer_norm13ln_fwd_kernelINS_13Kernel_traitsIf6__halffS2_fjLj2048ELj1ELj4ELj1ELj16ENS_18Kernel_traits_baseILj2048EfS2_fS2_fjLj128EEEEELb1ELb1ELb1ELb1EEEvNS_9FwdParamsE,@"STO_CUDA_ENTRY STV_DEFAULT"
_ZN10layer_norm13ln_fwd_kernelINS_13Kernel_traitsIf6__halffS2_fjLj2048ELj1ELj4ELj1ELj16ENS_18Kernel_traits_baseILj2048EfS2_fS2_fjLj128EEEEELb1ELb1ELb1ELb1EEEvNS_9FwdParamsE:
.text._ZN10layer_norm13ln_fwd_kernelINS_13Kernel_traitsIf6__halffS2_fjLj2048ELj1ELj4ELj1ELj16ENS_18Kernel_traits_baseILj2048EfS2_fS2_fjLj128EEEEELb1ELb1ELb1ELb1EEEvNS_9FwdParamsE:
        /* <DEDUP_REMOVED lines=114> */
.L_x_55587:
        /* <DEDUP_REMOVED lines=90> */
.L_x_55588:
        /* <DEDUP_REMOVED lines=82> */
.L_x_56496:
        /* <DEDUP_REMOVED lines=53> */
.L_x_55595:
        /* <DEDUP_REMOVED lines=13> */
.L_x_55597:
[----:B------:R-:W-:Y:S05]  /*1600*/  BSYNC.RECONVERGENT B3 ;  /* 0x0000000000037941 */ /* 0x000fea0003800200 */
.L_x_55596:
        /* <DEDUP_REMOVED lines=59> */
.L_x_55594:
[----:B------:R-:W-:Y:S05]  /*19c0*/  BSYNC.RECONVERGENT B2 ;  /* 0x0000000000027941 */ /* 0x000fea0003800200 */
.L_x_55593:
        /* <DEDUP_REMOVED lines=9> */
[----:B------:R-:W-:-:S07]  /*1a60*/  FFMA.FTZ R12, R9, R92, R160 ;  /* 0x0000005c090c7223 */ /* 0x000fce00000100a0 */
.L_x_55592:
[----:B------:R-:W-:Y:S05]  /*1a70*/  BSYNC.RECONVERGENT B1 ;  /* 0x0000000000017941 */ /* 0x000fea0003800200 */
.L_x_55591:
        /* <DEDUP_REMOVED lines=17> */
.L_x_55602:
        /* <DEDUP_REMOVED lines=13> */
.L_x_55604:
[----:B------:R-:W-:Y:S05]  /*1c60*/  BSYNC.RECONVERGENT B3 ;  /* 0x0000000000037941 */ /* 0x000fea0003800200 */
.L_x_55603:
        /* <DEDUP_REMOVED lines=61> */
.L_x_55601:
[----:B------:R-:W-:Y:S05]  /*2040*/  BSYNC.RECONVERGENT B2 ;  /* 0x0000000000027941 */ /* 0x000fea0003800200 */
.L_x_55600:
        /* <DEDUP_REMOVED lines=10> */
.L_x_55599:
[----:B------:R-:W-:Y:S05]  /*20f0*/  BSYNC.RECONVERGENT B1 ;  /* 0x0000000000017941 */ /* 0x000fea0003800200 */
.L_x_55598:
        /* <DEDUP_REMOVED lines=17> */
.L_x_55609:
        /* <DEDUP_REMOVED lines=13> */
.L_x_55611:
[----:B------:R-:W-:Y:S05]  /*22e0*/  BSYNC.RECONVERGENT B3 ;  /* 0x0000000000037941 */ /* 0x000fea0003800200 */
.L_x_55610:
        /* <DEDUP_REMOVED lines=61> */
.L_x_55608:
[----:B------:R-:W-:Y:S05]  /*26c0*/  BSYNC.RECONVERGENT B2 ;  /* 0x0000000000027941 */ /* 0x000fea0003800200 */
.L_x_55607:
        /* <DEDUP_REMOVED lines=9> */
[----:B------:R-:W-:-:S07]  /*2760*/  FFMA.FTZ R14, R15, R94, R162 ;  /* 0x0000005e0f0e7223 */ /* 0x000fce00000100a2 */
.L_x_55606:
[----:B------:R-:W-:Y:S05]  /*2770*/  BSYNC.RECONVERGENT B1 ;  /* 0x0000000000017941 */ /* 0x000fea0003800200 */
.L_x_55605:
        /* <DEDUP_REMOVED lines=17> */
.L_x_55616:
        /* <DEDUP_REMOVED lines=13> */
.L_x_55618:
[----:B------:R-:W-:Y:S05]  /*2960*/  BSYNC.RECONVERGENT B3 ;  /* 0x0000000000037941 */ /* 0x000fea0003800200 */
.L_x_55617:
        /* <DEDUP_REMOVED lines=61> */
.L_x_55615:
[----:B------:R-:W-:Y:S05]  /*2d40*/  BSYNC.RECONVERGENT B2 ;  /* 0x0000000000027941 */ /* 0x000fea0003800200 */
.L_x_55614:
        /* <DEDUP_REMOVED lines=10> */
.L_x_55613:
[----:B------:R-:W-:Y:S05]  /*2df0*/  BSYNC.RECONVERGENT B1 ;  /* 0x0000000000017941 */ /* 0x000fea0003800200 */
.L_x_55612:
        /* <DEDUP_REMOVED lines=17> */
.L_x_55623:
        /* <DEDUP_REMOVED lines=13> */
.L_x_55625:
[----:B------:R-:W-:Y:S05]  /*2fe0*/  BSYNC.RECONVERGENT B3 ;  /* 0x0000000000037941 */ /* 0x000fea0003800200 */
.L_x_55624:
        /* <DEDUP_REMOVED lines=61> */
.L_x_55622:
[----:B------:R-:W-:Y:S05]  /*33c0*/  BSYNC.RECONVERGENT B2 ;  /* 0x0000000000027941 */ /* 0x000fea0003800200 */
.L_x_55621:
[----:B------:R-:W-:Y:S01]  /*33d0*/  I2FP.F32.U32 R6, R169 ;  /* 0x000000a900067245 */ /* 0x000fe20000201000 */
[----:B------:R-:W-:Y:S02]  /*33e0*/  HADD2.F32 R168, -RZ, R158.H0_H0 ;  /* 0x2000009effa87230 */ /* 0x000fe40000004100 */
        /* <DEDUP_REMOVED lines=8> */
.L_x_55620:
[----:B------:R-:W-:Y:S05]  /*3470*/  BSYNC.RECONVERGENT B1 ;  /* 0x0000000000017941 */ /* 0x000fea0003800200 */
.L_x_55619:
        /* <DEDUP_REMOVED lines=17> */
.L_x_55630:
        /* <DEDUP_REMOVED lines=13> */
.L_x_55632:
[----:B------:R-:W-:Y:S05]  /*3660*/  BSYNC.RECONVERGENT B3 ;  /* 0x0000000000037941 */ /* 0x000fea0003800200 */
.L_x_55631:
        /* <DEDUP_REMOVED lines=61> */
.L_x_55629:
[----:B------:R-:W-:Y:S05]  /*3a40*/  BSYNC.RECONVERGENT B2 ;  /* 0x0000000000027941 */ /* 0x000fea0003800200 */
.L_x_55628:
[----:B------:R-:W-:Y:S01]  /*3a50*/  HFMA2 R168, -RZ, RZ, 0.1171875, 0 ;  /* 0x2f800000ffa87431 */ /* 0x000fe200000001ff */
[----:B------:R-:W-:-:S05]  /*3a60*/  I2FP.F32.U32 R9, R169 ;  /* 0x000000a900097245 */ /* 0x000fca0000201000 */
        /* <DEDUP_REMOVED lines=8> */
.L_x_55627:
[----:B------:R-:W-:Y:S05]  /*3af0*/  BSYNC.RECONVERGENT B1 ;  /* 0x0000000000017941 */ /* 0x000fea0003800200 */
.L_x_55626:
        /* <DEDUP_REMOVED lines=17> */
.L_x_55637:
        /* <DEDUP_REMOVED lines=13> */
.L_x_55639:
[----:B------:R-:W-:Y:S05]  /*3ce0*/  BSYNC.RECONVERGENT B3 ;  /* 0x0000000000037941 */ /* 0x000fea0003800200 */
.L_x_55638:
        /* <DEDUP_REMOVED lines=61> */
.L_x_55636:
[----:B------:R-:W-:Y:S05]  /*40c0*/  BSYNC.RECONVERGENT B2 ;  /* 0x0000000000027941 */ /* 0x000fea0003800200 */
.L_x_55635:
        /* <DEDUP_REMOVED lines=10> */
.L_x_55634:
[----:B------:R-:W-:Y:S05]  /*4170*/  BSYNC.RECONVERGENT B1 ;  /* 0x0000000000017941 */ /* 0x000fea0003800200 */
.L_x_55633:
        /* <DEDUP_REMOVED lines=16> */
.L_x_55643:
        /* <DEDUP_REMOVED lines=13> */
.L_x_55645:
[----:B------:R-:W-:Y:S05]  /*4350*/  BSYNC.RECONVERGENT B2 ;  /* 0x0000000000027941 */ /* 0x000fea0003800200 */
.L_x_55644:
        /* <DEDUP_REMOVED lines=61> */
.L_x_55642:
[----:B------:R-:W-:Y:S05]  /*4730*/  BSYNC.RECONVERGENT B1 ;  /* 0x0000000000017941 */ /* 0x000fea0003800200 */
.L_x_55641:
[----:B------:R-:W-:Y:S01]  /*4740*/  I2FP.F32.U32 R9, R169 ;  /* 0x000000a900097245 */ /* 0x000fe20000201000 */
[----:B------:R-:W-:-:S04]  /*4750*/  IMAD.MOV.U32 R168, RZ, RZ, 0x2f800000 ;  /* 0x2f800000ffa87424 */ /* 0x000fc800078e00ff */
[----:B------:R-:W-:Y:S01]  /*4760*/  FFMA.FTZ R9, R9, R168, 1.1641532182693481445e-10 ;  /* 0x2f00000009097423 */ /* 0x000fe200000100a8 */
[----:B------:R-:W-:-:S04]  /*4770*/  HADD2.F32 R168, -RZ, R159.H1_H1 ;  /* 0x3000009fffa87230 */ /* 0x000fc80000004100 */
[----:B------:R-:W-:Y:S01]  /*4780*/  FSETP.GTU.FTZ.AND P2, PT, R9, UR12, PT ;  /* 0x0000000c09007c0b */ /* 0x000fe2000bf5c000 */
[----:B------:R-:W-:-:S03]  /*4790*/  FMUL.FTZ R168, R168, UR9 ;  /* 0x00000009a8a87c20 */ /* 0x000fc60008410000 */
[----:B------:R-:W-:Y:S01]  /*47a0*/  SEL R236, RZ, 0x1, P2 ;  /* 0x00000001ffec7807 */ /* 0x000fe20001000000 */
[----:B------:R-:W-:-:S05]  /*47b0*/  FMUL.FTZ R168, R168, UR8 ;  /* 0x00000008a8a87c20 */ /* 0x000fca0008410000 */
[----:B------:R-:W-:-:S05]  /*47c0*/  FSEL R168, R168, RZ, !P2 ;  /* 0x000000ffa8a87208 */ /* 0x000fca0005000000 */
[----:B------:R-:W-:Y:S01]  /*47d0*/  FFMA.FTZ R227, R168, R99, R167 ;  /* 0x00000063a8e37223 */ /* 0x000fe200000100a7 */
[----:B------:R-:W-:Y:S06]  /*47e0*/  BRA `(.L_x_55640) ;  /* 0x0000003400007947 */ /* 0x000fec0003800000 */
.L_x_55590:
        /* <DEDUP_REMOVED lines=21> */
.L_x_55650:
        /* <DEDUP_REMOVED lines=13> */
.L_x_55652:
[----:B------:R-:W-:Y:S05]  /*4a10*/  BSYNC.RECONVERGENT B3 ;  /* 0x0000000000037941 */ /* 0x000fea0003800200 */
.L_x_55651:
        /* <DEDUP_REMOVED lines=59> */
.L_x_55649:
[----:B------:R-:W-:Y:S05]  /*4dd0*/  BSYNC.RECONVERGENT B2 ;  /* 0x0000000000027941 */ /* 0x000fea0003800200 */
.L_x_55648:
        /* <DEDUP_REMOVED lines=10> */
.L_x_55647:
[----:B------:R-:W-:Y:S05]  /*4e80*/  BSYNC.RECONVERGENT B1 ;  /* 0x0000000000017941 */ /* 0x000fea0003800200 */
.L_x_55646:
        /* <DEDUP_REMOVED lines=17> */
.L_x_55657:
        /* <DEDUP_REMOVED lines=13> */
.L_x_55659:
[----:B------:R-:W-:Y:S05]  /*5070*/  BSYNC.RECONVERGENT B3 ;  /* 0x0000000000037941 */ /* 0x000fea0003800200 */
.L_x_55658:
        /* <DEDUP_REMOVED lines=61> */
.L_x_55656:
[----:B------:R-:W-:Y:S05]  /*5450*/  BSYNC.RECONVERGENT B2 ;  /* 0x0000000000027941 */ /* 0x000fea0003800200 */
.L_x_55655:
        /* <DEDUP_REMOVED lines=10> */
.L_x_55654:
[----:B------:R-:W-:Y:S05]  /*5500*/  BSYNC.RECONVERGENT B1 ;  /* 0x0000000000017941 */ /* 0x000fea0003800200 */
.L_x_55653:
        /* <DEDUP_REMOVED lines=17> */
.L_x_55664:
        /* <DEDUP_REMOVED lines=13> */
.L_x_55666:
[----:B------:R-:W-:Y:S05]  /*56f0*/  BSYNC.RECONVERGENT B3 ;  /* 0x0000000000037941 */ /* 0x000fea0003800200 */
.L_x_55665:
        /* <DEDUP_REMOVED lines=61> */
.L_x_55663:
[----:B------:R-:W-:Y:S05]  /*5ad0*/  BSYNC.RECONVERGENT B2 ;  /* 0x0000000000027941 */ /* 0x000fea0003800200 */
.L_x_55662:
        /* <DEDUP_REMOVED lines=10> */
.L_x_55661:
[----:B------:R-:W-:Y:S05]  /*5b80*/  BSYNC.RECONVERGENT B1 ;  /* 0x0000000000017941 */ /* 0x000fea0003800200 */
.L_x_55660:
        /* <DEDUP_REMOVED lines=17> */
.L_x_55671:
        /* <DEDUP_REMOVED lines=13> */
.L_x_55673:
[----:B------:R-:W-:Y:S05]  /*5d70*/  BSYNC.RECONVERGENT B3 ;  /* 0x0000000000037941 */ /* 0x000fea0003800200 */
.L_x_55672:
        /* <DEDUP_REMOVED lines=61> */
.L_x_55670:
[----:B------:R-:W-:Y:S05]  /*6150*/  BSYNC.RECONVERGENT B2 ;  /* 0x0000000000027941 */ /* 0x000fea0003800200 */
.L_x_55669:
        /* <DEDUP_REMOVED lines=10> */
.L_x_55668:
[----:B------:R-:W-:Y:S05]  /*6200*/  BSYNC.RECONVERGENT B1 ;  /* 0x0000000000017941 */ /* 0x000fea0003800200 */
.L_x_55667:
        /* <DEDUP_REMOVED lines=17> */
.L_x_55678:
        /* <DEDUP_REMOVED lines=13> */
.L_x_55680:
[----:B------:R-:W-:Y:S05]  /*63f0*/  BSYNC.RECONVERGENT B3 ;  /* 0x0000000000037941 */ /* 0x000fea0003800200 */
.L_x_55679:
        /* <DEDUP_REMOVED lines=61> */
.L_x_55677:
[----:B------:R-:W-:Y:S05]  /*67d0*/  BSYNC.RECONVERGENT B2 ;  /* 0x0000000000027941 */ /* 0x000fea0003800200 */
.L_x_55676:
        /* <DEDUP_REMOVED lines=10> */
.L_x_55675:
[----:B------:R-:W-:Y:S05]  /*6880*/  BSYNC.RECONVERGENT B1 ;  /* 0x0000000000017941 */ /* 0x000fea0003800200 */
.L_x_55674:
        /* <DEDUP_REMOVED lines=17> */
.L_x_55685:
        /* <DEDUP_REMOVED lines=13> */
.L_x_55687:
[----:B------:R-:W-:Y:S05]  /*6a70*/  BSYNC.RECONVERGENT B3 ;  /* 0x0000000000037941 */ /* 0x000fea0003800200 */
.L_x_55686:
        /* <DEDUP_REMOVED lines=61> */
.L_x_55684:
[----:B------:R-:W-:Y:S05]  /*6e50*/  BSYNC.RECONVERGENT B2 ;  /* 0x0000000000027941 */ /* 0x000fea0003800200 */
.L_x_55683:
        /* <DEDUP_REMOVED lines=10> */
.L_x_55682:
[----:B------:R-:W-:Y:S05]  /*6f00*/  BSYNC.RECONVERGENT B1 ;  /* 0x0000000000017941 */ /* 0x000fea0003800200 */
.L_x_55681:
        /* <DEDUP_REMOVED lines=17> */
.L_x_55692:
        /* <DEDUP_REMOVED lines=13> */
.L_x_55694:
[----:B------:R-:W-:Y:S05]  /*70f0*/  BSYNC.RECONVERGENT B3 ;  /* 0x0000000000037941 */ /* 0x000fea0003800200 */
.L_x_55693:
        /* <DEDUP_REMOVED lines=61> */
.L_x_55691:
[----:B------:R-:W-:Y:S05]  /*74d0*/  BSYNC.RECONVERGENT B2 ;  /* 0x0000000000027941 */ /* 0x000fea0003800200 */
.L_x_55690:
        /* <DEDUP_REMOVED lines=10> */
.L_x_55689:
[----:B------:R-:W-:Y:S05]  /*7580*/  BSYNC.RECONVERGENT B1 ;  /* 0x0000000000017941 */ /* 0x000fea0003800200 */
.L_x_55688:
        /* <DEDUP_REMOVED lines=16> */
.L_x_55697:
        /* <DEDUP_REMOVED lines=13> */
.L_x_55699:
[----:B------:R-:W-:Y:S05]  /*7760*/  BSYNC.RECONVERGENT B2 ;  /* 0x0000000000027941 */ /* 0x000fea0003800200 */
.L_x_55698:
        /* <DEDUP_REMOVED lines=61> */
.L_x_55696:
[----:B------:R-:W-:Y:S05]  /*7b40*/  BSYNC.RECONVERGENT B1 ;  /* 0x0000000000017941 */ /* 0x000fea0003800200 */
.L_x_55695:
        /* <DEDUP_REMOVED lines=10> */
.L_x_55640:
[----:B------:R-:W-:Y:S05]  /*7bf0*/  BSYNC.RECONVERGENT B0 ;  /* 0x0000000000007941 */ /* 0x000fea0003800200 */
.L_x_55589:
[----:B------:R-:W0:Y:S01]  /*7c00*/  LDC.64 R240, c[0x0][0x3a8] ;  /* 0x0000ea00fff07b82 */ /* 0x000e220000000a00 */
[----:B------:R-:W-:Y:S01]  /*7c10*/  BSSY.RECONVERGENT B0, `(.L_x_55700) ;  /* 0x0000019000007945 */ /* 0x000fe20003800200 */
[----:B0-----:R-:W-:-:S05]  /*7c20*/  IMAD.WIDE.U32 R168, R234, 0x20, R240 ;  /* 0x00000020eaa87825 */ /* 0x001fca00078e00f0 */
[----:B------:R0:W-:Y:S04]  /*7c30*/  STG.E.128 desc[UR6][R168.64], R12 ;  /* 0x0000000ca8007986 */ /* 0x0001e8000c101d06 */
[----:B------:R0:W-:Y:S01]  /*7c40*/  STG.E.128 desc[UR6][R168.64+0x10], R224 ;  /* 0x000010e0a8007986 */ /* 0x0001e2000c101d06 */
[----:B------:R-:W-:Y:S05]  /*7c50*/  @!P1 BRA `(.L_x_55701) ;  /* 0x0000000000509947 */ /* 0x000fea0003800000 */
[----:B------:R-:W-:Y:S01]  /*7c60*/  IMAD.U32 R9, R233, 0x10000, RZ ;  /* 0x00010000e9097824 */ /* 0x000fe200078e00ff */
[----:B------:R-:W1:Y:S01]  /*7c70*/  LDC.64 R176, c[0x0][0x3b0] ;  /* 0x0000ec00ffb07b82 */ /* 0x000e620000000a00 */
[----:B0-----:R-:W-:Y:S02]  /*7c80*/  LOP3.LUT R168, R230, 0xff, RZ, 0xc0, !PT ;  /* 0x000000ffe6a87812 */ /* 0x001fe400078ec0ff */
        /* <DEDUP_REMOVED lines=13> */
[----:B------:R-:W-:Y:S01]  /*7d60*/  LOP3.LUT R169, R171, R9, R169, 0xfe, !PT ;  /* 0x00000009aba97212 */ /* 0x000fe200078efea9 */
[----:B-1----:R-:W-:-:S03]  /*7d70*/  IMAD.WIDE.U32 R170, R235, 0x8, R176 ;  /* 0x00000008ebaa7825 */ /* 0x002fc600078e00b0 */
[----:B------:R-:W-:-:S05]  /*7d80*/  LOP3.LUT R169, R169, R173, RZ, 0xfc, !PT ;  /* 0x000000ada9a97212 */ /* 0x000fca00078efcff */
[----:B------:R1:W-:Y:S02]  /*7d90*/  STG.E.64 desc[UR6][R170.64], R168 ;  /* 0x000000a8aa007986 */ /* 0x0003e4000c101b06 */
.L_x_55701:
[----:B------:R-:W-:Y:S05]  /*7da0*/  BSYNC.RECONVERGENT B0 ;  /* 0x0000000000007941 */ /* 0x000fea0003800200 */
.L_x_55700:
[----:B-1----:R-:W1:Y:S01]  /*7db0*/  @P1 LDC.64 R170, c[0x0][0x390] ;  /* 0x0000e400ffaa1b82 */ /* 0x002e620000000a00 */
[----:B------:R-:W-:Y:S01]  /*7dc0*/  @P1 IADD3 R9, PT, PT, R235, 0x20, RZ ;  /* 0x00000020eb091810 */ /* 0x000fe20007ffe0ff */
[----:B------:R-:W-:-:S06]  /*7dd0*/  @P0 VIADD R173, R234, 0x20 ;  /* 0x00000020eaad0836 */ /* 0x000fcc0000000000 */
        /* <DEDUP_REMOVED lines=30> */
.L_x_55708:
        /* <DEDUP_REMOVED lines=12> */
.L_x_55710:
[----:B------:R-:W-:Y:S05]  /*8080*/  BSYNC.RECONVERGENT B3 ;  /* 0x0000000000037941 */ /* 0x000fea0003800200 */
.L_x_55709:
        /* <DEDUP_REMOVED lines=61> */
.L_x_55707:
[----:B------:R-:W-:Y:S05]  /*8460*/  BSYNC.RECONVERGENT B2 ;  /* 0x0000000000027941 */ /* 0x000fea0003800200 */
.L_x_55706:
[----:B------:R-:W-:Y:S01]  /*8470*/  I2FP.F32.U32 R6, R11 ;  /* 0x0000000b00067245 */ /* 0x000fe20000201000 */
[----:B------:R-:W-:-:S05]  /*8480*/  HFMA2 R11, -RZ, RZ, 0.1171875, 0 ;  /* 0x2f800000ff0b7431 */ /* 0x000fca00000001ff */
[----:B------:R-:W-:Y:S01]  /*8490*/  FFMA.FTZ R6, R6, R11, 1.1641532182693481445e-10 ;  /* 0x2f00000006067423 */ /* 0x000fe2000001000b */
[----:B------:R-:W-:-:S04]  /*84a0*/  HADD2.F32 R11, -RZ, R156.H0_H0 ;  /* 0x2000009cff0b7230 */ /* 0x000fc80000004100 */
[----:B------:R-:W-:Y:S01]  /*84b0*/  FSETP.GTU.FTZ.AND P3, PT, R6, UR12, PT ;  /* 0x0000000c06007c0b */ /* 0x000fe2000bf7c000 */
[----:B------:R-:W-:-:S04]  /*84c0*/  FMUL.FTZ R11, R11, UR9 ;  /* 0x000000090b0b7c20 */ /* 0x000fc80008410000 */
[----:B------:R-:W-:-:S05]  /*84d0*/  FMUL.FTZ R11, R11, UR8 ;  /* 0x000000080b0b7c20 */ /* 0x000fca0008410000 */
[----:B------:R-:W-:Y:S02]  /*84e0*/  FSEL R169, R11, RZ, !P3 ;  /* 0x000000ff0ba97208 */ /* 0x000fe40005800000 */
[----:B------:R-:W-:-:S03]  /*84f0*/  SEL R11, RZ, 0x1, P3 ;  /* 0x00000001ff0b7807 */ /* 0x000fc60001800000 */
[----:B------:R-:W-:-:S07]  /*8500*/  FFMA.FTZ R216, R169, R100, R160 ;  /* 0x00000064a9d87223 */ /* 0x000fce00000100a0 */
.L_x_55705:
[----:B------:R-:W-:Y:S05]  /*8510*/  BSYNC.RECONVERGENT B1 ;  /* 0x0000000000017941 */ /* 0x000fea0003800200 */
.L_x_55704:
        /* <DEDUP_REMOVED lines=17> */
.L_x_55715:
        /* <DEDUP_REMOVED lines=12> */
.L_x_55717:
[----:B------:R-:W-:Y:S05]  /*86f0*/  BSYNC.RECONVERGENT B3 ;  /* 0x0000000000037941 */ /* 0x000fea0003800200 */
.L_x_55716:
        /* <DEDUP_REMOVED lines=62> */
.L_x_55714:
[----:B------:R-:W-:Y:S05]  /*8ae0*/  BSYNC.RECONVERGENT B2 ;  /* 0x0000000000027941 */ /* 0x000fea0003800200 */
.L_x_55713:
        /* <DEDUP_REMOVED lines=10> */
.L_x_55712:
[----:B------:R-:W-:Y:S05]  /*8b90*/  BSYNC.RECONVERGENT B1 ;  /* 0x0000000000017941 */ /* 0x000fea0003800200 */
.L_x_55711:
        /* <DEDUP_REMOVED lines=17> */
.L_x_55722:
        /* <DEDUP_REMOVED lines=12> */
.L_x_55724:
[----:B------:R-:W-:Y:S05]  /*8d70*/  BSYNC.RECONVERGENT B3 ;  /* 0x0000000000037941 */ /* 0x000fea0003800200 */
.L_x_55723:
        /* <DEDUP_REMOVED lines=62> */
.L_x_55721:
[----:B------:R-:W-:Y:S05]  /*9160*/  BSYNC.RECONVERGENT B2 ;  /* 0x0000000000027941 */ /* 0x000fea0003800200 */
.L_x_55720:
        /* <DEDUP_REMOVED lines=10> */
.L_x_55719:
[----:B------:R-:W-:Y:S05]  /*9210*/  BSYNC.RECONVERGENT B1 ;  /* 0x0000000000017941 */ /* 0x000fea0003800200 */
.L_x_55718:
        /* <DEDUP_REMOVED lines=17> */
.L_x_55729:
        /* <DEDUP_REMOVED lines=12> */
.L_x_55731:
[----:B------:R-:W-:Y:S05]  /*93f0*/  BSYNC.RECONVERGENT B3 ;  /* 0x0000000000037941 */ /* 0x000fea0003800200 */
.L_x_55730:
        /* <DEDUP_REMOVED lines=62> */
.L_x_55728:
[----:B------:R-:W-:Y:S05]  /*97e0*/  BSYNC.RECONVERGENT B2 ;  /* 0x0000000000027941 */ /* 0x000fea0003800200 */
.L_x_55727:
[----:B------:R-:W-:Y:S01]  /*97f0*/  HFMA2 R171, -RZ, RZ, 0.1171875, 0 ;  /* 0x2f800000ffab7431 */ /* 0x000fe200000001ff */
[----:B------:R-:W-:Y:S01]  /*9800*/  I2FP.F32.U32 R6, R6 ;  /* 0x0000000600067245 */ /* 0x000fe20000201000 */
[----:B------:R-:W-:-:S05]  /*9810*/  HADD2.F32 R168, -RZ, R157.H1_H1 ;  /* 0x3000009dffa87230 */ /* 0x000fca0000004100 */
[----:B------:R-:W-:Y:S01]  /*9820*/  FMUL.FTZ R168, R168, UR9 ;  /* 0x00000009a8a87c20 */ /* 0x000fe20008410000 */
[----:B------:R-:W-:-:S05]  /*9830*/  FFMA.FTZ R6, R6, R171, 1.1641532182693481445e-10 ;  /* 0x2f00000006067423 */ /* 0x000fca00000100ab */
[----:B------:R-:W-:Y:S01]  /*9840*/  FSETP.GTU.FTZ.AND P3, PT, R6, UR12, PT ;  /* 0x0000000c06007c0b */ /* 0x000fe2000bf7c000 */
[----:B------:R-:W-:-:S03]  /*9850*/  FMUL.FTZ R6, R168, UR8 ;  /* 0x00000008a8067c20 */ /* 0x000fc60008410000 */
[----:B------:R-:W-:Y:S02]  /*9860*/  SEL R230, RZ, 0x1, P3 ;  /* 0x00000001ffe67807 */ /* 0x000fe40001800000 */
[----:B------:R-:W-:-:S05]  /*9870*/  FSEL R6, R6, RZ, !P3 ;  /* 0x000000ff06067208 */ /* 0x000fca0005800000 */
[----:B------:R-:W-:-:S07]  /*9880*/  FFMA.FTZ R219, R6, R103, R163 ;  /* 0x0000006706db7223 */ /* 0x000fce00000100a3 */
.L_x_55726:
[----:B------:R-:W-:Y:S05]  /*9890*/  BSYNC.RECONVERGENT B1 ;  /* 0x0000000000017941 */ /* 0x000fea0003800200 */
.L_x_55725:
        /* <DEDUP_REMOVED lines=17> */
.L_x_55736:
        /* <DEDUP_REMOVED lines=12> */
.L_x_55738:
[----:B------:R-:W-:Y:S05]  /*9a70*/  BSYNC.RECONVERGENT B3 ;  /* 0x0000000000037941 */ /* 0x000fea0003800200 */
.L_x_55737:
        /* <DEDUP_REMOVED lines=62> */
.L_x_55735:
[----:B------:R-:W-:Y:S05]  /*9e60*/  BSYNC.RECONVERGENT B2 ;  /* 0x0000000000027941 */ /* 0x000fea0003800200 */
.L_x_55734:
        /* <DEDUP_REMOVED lines=10> */
.L_x_55733:
[----:B------:R-:W-:Y:S05]  /*9f10*/  BSYNC.RECONVERGENT B1 ;  /* 0x0000000000017941 */ /* 0x000fea0003800200 */
.L_x_55732:
        /* <DEDUP_REMOVED lines=17> */
.L_x_55743:
        /* <DEDUP_REMOVED lines=12> */
.L_x_55745:
[----:B------:R-:W-:Y:S05]  /*a0f0*/  BSYNC.RECONVERGENT B3 ;  /* 0x0000000000037941 */ /* 0x000fea0003800200 */
.L_x_55744:
        /* <DEDUP_REMOVED lines=62> */
.L_x_55742:
[----:B------:R-:W-:Y:S05]  /*a4e0*/  BSYNC.RECONVERGENT B2 ;  /* 0x0000000000027941 */ /* 0x000fea0003800200 */
.L_x_55741:
        /* <DEDUP_REMOVED lines=10> */
.L_x_55740:
[----:B------:R-:W-:Y:S05]  /*a590*/  BSYNC.RECONVERGENT B1 ;  /* 0x0000000000017941 */ /* 0x000fea0003800200 */
.L_x_55739:
        /* <DEDUP_REMOVED lines=17> */
.L_x_55750:
        /* <DEDUP_REMOVED lines=12> */
.L_x_55752:
[----:B------:R-:W-:Y:S05]  /*a770*/  BSYNC.RECONVERGENT B3 ;  /* 0x0000000000037941 */ /* 0x000fea0003800200 */
.L_x_55751:
        /* <DEDUP_REMOVED lines=62> */
.L_x_55749:
[----:B------:R-:W-:Y:S05]  /*ab60*/  BSYNC.RECONVERGENT B2 ;  /* 0x0000000000027941 */ /* 0x000fea0003800200 */
.L_x_55748:
[----:B------:R-:W-:Y:S01]  /*ab70*/  I2FP.F32.U32 R168, R169 ;  /* 0x000000a900a87245 */ /* 0x000fe20000201000 */
[----:B------:R-:W-:-:S05]  /*ab80*/  HFMA2 R169, -RZ, RZ, 0.1171875, 0 ;  /* 0x2f800000ffa97431 */ /* 0x000fca00000001ff */
        /* <DEDUP_REMOVED lines=8> */
.L_x_55747:
[----:B------:R-:W-:Y:S05]  /*ac10*/  BSYNC.RECONVERGENT B1 ;  /* 0x0000000000017941 */ /* 0x000fea0003800200 */
.L_x_55746:
        /* <DEDUP_REMOVED lines=16> */
.L_x_55756:
        /* <DEDUP_REMOVED lines=12> */
.L_x_55758:
[----:B------:R-:W-:Y:S05]  /*ade0*/  BSYNC.RECONVERGENT B2 ;  /* 0x0000000000027941 */ /* 0x000fea0003800200 */
.L_x_55757:
        /* <DEDUP_REMOVED lines=62> */
.L_x_55755:
[----:B------:R-:W-:Y:S05]  /*b1d0*/  BSYNC.RECONVERGENT B1 ;  /* 0x0000000000017941 */ /* 0x000fea0003800200 */
.L_x_55754:
[----:B------:R-:W-:Y:S01]  /*b1e0*/  I2FP.F32.U32 R6, R169 ;  /* 0x000000a900067245 */ /* 0x000fe20000201000 */
[----:B------:R-:W-:Y:S02]  /*b1f0*/  IMAD.MOV.U32 R169, RZ, RZ, 0x2f800000 ;  /* 0x2f800000ffa97424 */ /* 0x000fe400078e00ff */
[----:B------:R-:W-:Y:S02]  /*b200*/  HADD2.F32 R168, -RZ, R159.H1_H1 ;  /* 0x3000009fffa87230 */ /* 0x000fe40000004100 */
[----:B------:R-:W-:-:S03]  /*b210*/  FFMA.FTZ R6, R6, R169, 1.1641532182693481445e-10 ;  /* 0x2f00000006067423 */ /* 0x000fc600000100a9 */
[----:B------:R-:W-:Y:S02]  /*b220*/  FMUL.FTZ R168, R168, UR9 ;  /* 0x00000009a8a87c20 */ /* 0x000fe40008410000 */
[----:B------:R-:W-:Y:S02]  /*b230*/  FSETP.GTU.FTZ.AND P2, PT, R6, UR12, PT ;  /* 0x0000000c06007c0b */ /* 0x000fe4000bf5c000 */
[----:B------:R-:W-:Y:S02]  /*b240*/  FMUL.FTZ R6, R168, UR8 ;  /* 0x00000008a8067c20 */ /* 0x000fe40008410000 */
[----:B------:R-:W-:-:S03]  /*b250*/  SEL R236, RZ, 0x1, P2 ;  /* 0x00000001ffec7807 */ /* 0x000fc60001000000 */
[----:B------:R-:W-:-:S05]  /*b260*/  FSEL R6, R6, RZ, !P2 ;  /* 0x000000ff06067208 */ /* 0x000fca0005000000 */
[----:B------:R-:W-:Y:S01]  /*b270*/  FFMA.FTZ R223, R6, R107, R167 ;  /* 0x0000006b06df7223 */ /* 0x000fe200000100a7 */
[----:B------:R-:W-:Y:S06]  /*b280*/  BRA `(.L_x_55753) ;  /* 0x0000003400047947 */ /* 0x000fec0003800000 */
.L_x_55703:
        /* <DEDUP_REMOVED lines=21> */
.L_x_55763:
        /* <DEDUP_REMOVED lines=12> */
.L_x_55765:
[----:B------:R-:W-:Y:S05]  /*b4a0*/  BSYNC.RECONVERGENT B3 ;  /* 0x0000000000037941 */ /* 0x000fea0003800200 */
.L_x_55764:
        /* <DEDUP_REMOVED lines=61> */
.L_x_55762:
[----:B------:R-:W-:Y:S05]  /*b880*/  BSYNC.RECONVERGENT B2 ;  /* 0x0000000000027941 */ /* 0x000fea0003800200 */
.L_x_55761:
[----:B------:R-:W-:Y:S01]  /*b890*/  I2FP.F32.U32 R6, R11 ;  /* 0x0000000b00067245 */ /* 0x000fe20000201000 */
[----:B------:R-:W-:-:S04]  /*b8a0*/  IMAD.MOV.U32 R11, RZ, RZ, 0x2f800000 ;  /* 0x2f800000ff0b7424 */ /* 0x000fc800078e00ff */
[----:B------:R-:W-:Y:S01]  /*b8b0*/  FFMA.FTZ R6, R6, R11, 1.1641532182693481445e-10 ;  /* 0x2f00000006067423 */ /* 0x000fe2000001000b */
[----:B-----5:R-:W-:-:S04]  /*b8c0*/  HADD2.F32 R11, -RZ, R156.H0_H0 ;  /* 0x2000009cff0b7230 */ /* 0x020fc80000004100 */
[----:B------:R-:W-:Y:S01]  /*b8d0*/  FSETP.GTU.FTZ.AND P2, PT, R6, UR12, PT ;  /* 0x0000000c06007c0b */ /* 0x000fe2000bf5c000 */
[----:B------:R-:W-:-:S04]  /*b8e0*/  FMUL.FTZ R11, R11, UR9 ;  /* 0x000000090b0b7c20 */ /* 0x000fc80008410000 */
[----:B------:R-:W-:-:S05]  /*b8f0*/  FMUL.FTZ R11, R11, UR8 ;  /* 0x000000080b0b7c20 */ /* 0x000fca0008410000 */
[----:B------:R-:W-:Y:S02]  /*b900*/  FSEL R169, R11, RZ, !P2 ;  /* 0x000000ff0ba97208 */ /* 0x000fe40005000000 */
[----:B------:R-:W-:-:S03]  /*b910*/  SEL R11, RZ, 0x1, P2 ;  /* 0x00000001ff0b7807 */ /* 0x000fc60001000000 */
[----:B------:R-:W-:-:S07]  /*b920*/  FMUL.FTZ R216, R169, R100 ;  /* 0x00000064a9d87220 */ /* 0x000fce0000410000 */
.L_x_55760:
[----:B------:R-:W-:Y:S05]  /*b930*/  BSYNC.RECONVERGENT B1 ;  /* 0x0000000000017941 */ /* 0x000fea0003800200 */
.L_x_55759:
        /* <DEDUP_REMOVED lines=17> */
.L_x_55770:
        /* <DEDUP_REMOVED lines=12> */
.L_x_55772:
[----:B------:R-:W-:Y:S05]  /*bb10*/  BSYNC.RECONVERGENT B3 ;  /* 0x0000000000037941 */ /* 0x000fea0003800200 */
.L_x_55771:
        /* <DEDUP_REMOVED lines=62> */
.L_x_55769:
[----:B------:R-:W-:Y:S05]  /*bf00*/  BSYNC.RECONVERGENT B2 ;  /* 0x0000000000027941 */ /* 0x000fea0003800200 */
.L_x_55768:
[----:B------:R-:W-:Y:S01]  /*bf10*/  I2FP.F32.U32 R168, R169 ;  /* 0x000000a900a87245 */ /* 0x000fe20000201000 */
[----:B------:R-:W-:-:S05]  /*bf20*/  HFMA2 R169, -RZ, RZ, 0.1171875, 0 ;  /* 0x2f800000ffa97431 */ /* 0x000fca00000001ff */
        /* <DEDUP_REMOVED lines=8> */
.L_x_55767:
[----:B------:R-:W-:Y:S05]  /*bfb0*/  BSYNC.RECONVERGENT B1 ;  /* 0x0000000000017941 */ /* 0x000fea0003800200 */
.L_x_55766:
        /* <DEDUP_REMOVED lines=17> */
.L_x_55777:
        /* <DEDUP_REMOVED lines=12> */
.L_x_55779:
[----:B------:R-:W-:Y:S05]  /*c190*/  BSYNC.RECONVERGENT B3 ;  /* 0x0000000000037941 */ /* 0x000fea0003800200 */
.L_x_55778:
        /* <DEDUP_REMOVED lines=62> */
.L_x_55776:
[----:B------:R-:W-:Y:S05]  /*c580*/  BSYNC.RECONVERGENT B2 ;  /* 0x0000000000027941 */ /* 0x000fea0003800200 */
.L_x_55775:
        /* <DEDUP_REMOVED lines=10> */
.L_x_55774:
[----:B------:R-:W-:Y:S05]  /*c630*/  BSYNC.RECONVERGENT B1 ;  /* 0x0000000000017941 */ /* 0x000fea0003800200 */
.L_x_55773:
        /* <DEDUP_REMOVED lines=17> */
.L_x_55784:
        /* <DEDUP_REMOVED lines=12> */
.L_x_55786:
[----:B------:R-:W-:Y:S05]  /*c810*/  BSYNC.RECONVERGENT B3 ;  /* 0x0000000000037941 */ /* 0x000fea0003800200 */
.L_x_55785:
        /* <DEDUP_REMOVED lines=62> */
.L_x_55783:
[----:B------:R-:W-:Y:S05]  /*cc00*/  BSYNC.RECONVERGENT B2 ;  /* 0x0000000000027941 */ /* 0x000fea0003800200 */
.L_x_55782:
[----:B------:R-:W-:Y:S01]  /*cc10*/  I2FP.F32.U32 R6, R6 ;  /* 0x0000000600067245 */ /* 0x000fe20000201000 */
[----:B------:R-:W-:Y:S02]  /*cc20*/  IMAD.MOV.U32 R171, RZ, RZ, 0x2f800000 ;  /* 0x2f800000ffab7424 */ /* 0x000fe400078e00ff */
[----:B-----5:R-:W-:Y:S02]  /*cc30*/  HADD2.F32 R168, -RZ, R157.H1_H1 ;  /* 0x3000009dffa87230 */ /* 0x020fe40000004100 */
[----:B------:R-:W-:-:S03]  /*cc40*/  FFMA.FTZ R6, R6, R171, 1.1641532182693481445e-10 ;  /* 0x2f00000006067423 */ /* 0x000fc600000100ab */
[----:B------:R-:W-:Y:S02]  /*cc50*/  FMUL.FTZ R168, R168, UR9 ;  /* 0x00000009a8a87c20 */ /* 0x000fe40008410000 */
[----:B------:R-:W-:Y:S02]  /*cc60*/  FSETP.GTU.FTZ.AND P2, PT, R6, UR12, PT ;  /* 0x0000000c06007c0b */ /* 0x000fe4000bf5c000 */
[----:B------:R-:W-:Y:S02]  /*cc70*/  FMUL.FTZ R6, R168, UR8 ;  /* 0x00000008a8067c20 */ /* 0x000fe40008410000 */
[----:B------:R-:W-:-:S03]  /*cc80*/  SEL R230, RZ, 0x1, P2 ;  /* 0x00000001ffe67807 */ /* 0x000fc60001000000 */
[----:B------:R-:W-:-:S05]  /*cc90*/  FSEL R6, R6, RZ, !P2 ;  /* 0x000000ff06067208 */ /* 0x000fca0005000000 */
[----:B------:R-:W-:-:S07]  /*cca0*/  FMUL.FTZ R219, R6, R103 ;  /* 0x0000006706db7220 */ /* 0x000fce0000410000 */
.L_x_55781:
[----:B------:R-:W-:Y:S05]  /*ccb0*/  BSYNC.RECONVERGENT B1 ;  /* 0x0000000000017941 */ /* 0x000fea0003800200 */
.L_x_55780:
        /* <DEDUP_REMOVED lines=17> */
.L_x_55791:
        /* <DEDUP_REMOVED lines=12> */
.L_x_55793:
[----:B------:R-:W-:Y:S05]  /*ce90*/  BSYNC.RECONVERGENT B3 ;  /* 0x0000000000037941 */ /* 0x000fea0003800200 */
.L_x_55792:
        /* <DEDUP_REMOVED lines=62> */
.L_x_55790:
[----:B------:R-:W-:Y:S05]  /*d280*/  BSYNC.RECONVERGENT B2 ;  /* 0x0000000000027941 */ /* 0x000fea0003800200 */
.L_x_55789:
        /* <DEDUP_REMOVED lines=10> */
.L_x_55788:
[----:B------:R-:W-:Y:S05]  /*d330*/  BSYNC.RECONVERGENT B1 ;  /* 0x0000000000017941 */ /* 0x000fea0003800200 */
.L_x_55787:
        /* <DEDUP_REMOVED lines=17> */
.L_x_55798:
        /* <DEDUP_REMOVED lines=12> */
.L_x_55800:
[----:B------:R-:W-:Y:S05]  /*d510*/  BSYNC.RECONVERGENT B3 ;  /* 0x0000000000037941 */ /* 0x000fea0003800200 */
.L_x_55799:
        /* <DEDUP_REMOVED lines=62> */
.L_x_55797:
[----:B------:R-:W-:Y:S05]  /*d900*/  BSYNC.RECONVERGENT B2 ;  /* 0x0000000000027941 */ /* 0x000fea0003800200 */
.L_x_55796:
        /* <DEDUP_REMOVED lines=10> */
.L_x_55795:
[----:B------:R-:W-:Y:S05]  /*d9b0*/  BSYNC.RECONVERGENT B1 ;  /* 0x0000000000017941 */ /* 0x000fea0003800200 */
.L_x_55794:
        /* <DEDUP_REMOVED lines=17> */
.L_x_55805:
        /* <DEDUP_REMOVED lines=12> */
.L_x_55807:
[----:B------:R-:W-:Y:S05]  /*db90*/  BSYNC.RECONVERGENT B3 ;  /* 0x0000000000037941 */ /* 0x000fea0003800200 */
.L_x_55806:
        /* <DEDUP_REMOVED lines=62> */
.L_x_55804:
[----:B------:R-:W-:Y:S05]  /*df80*/  BSYNC.RECONVERGENT B2 ;  /* 0x0000000000027941 */ /* 0x000fea0003800200 */
.L_x_55803:
        /* <DEDUP_REMOVED lines=10> */
.L_x_55802:
[----:B------:R-:W-:Y:S05]  /*e030*/  BSYNC.RECONVERGENT B1 ;  /* 0x0000000000017941 */ /* 0x000fea0003800200 */
.L_x_55801:
        /* <DEDUP_REMOVED lines=16> */
.L_x_55810:
        /* <DEDUP_REMOVED lines=12> */
.L_x_55812:
[----:B------:R-:W-:Y:S05]  /*e200*/  BSYNC.RECONVERGENT B2 ;  /* 0x0000000000027941 */ /* 0x000fea0003800200 */
.L_x_55811:
        /* <DEDUP_REMOVED lines=59> */
[----:B------:R-:W-:Y:S02]  /*e5c0*/  LOP3.LUT R4, R4, UR15, R169, 0x96, !PT ;  /* 0x0000000f04047c12 */ /* 0x000fe4000f8e96a9 */
[----:B------:R-:W-:Y:S01]  /*e5d0*/  MOV R169, R9 ;  /* 0x0000000900a97202 */ /* 0x000fe20000000f00 */
[----:B------:R-:W-:-:S07]  /*e5e0*/  IMAD.MOV.U32 R9, RZ, RZ, R168 ;  /* 0x000000ffff097224 */ /* 0x000fce00078e00a8 */
.L_x_55809:
[----:B------:R-:W-:Y:S05]  /*e5f0*/  BSYNC.RECONVERGENT B1 ;  /* 0x0000000000017941 */ /* 0x000fea0003800200 */
.L_x_55808:
[----:B------:R-:W-:Y:S01]  /*e600*/  I2FP.F32.U32 R6, R169 ;  /* 0x000000a900067245 */ /* 0x000fe20000201000 */
[----:B------:R-:W-:Y:S02]  /*e610*/  HFMA2 R169, -RZ, RZ, 0.1171875, 0 ;  /* 0x2f800000ffa97431 */ /* 0x000fe400000001ff */
[----:B-----5:R-:W-:-:S05]  /*e620*/  HADD2.F32 R168, -RZ, R159.H1_H1 ;  /* 0x3000009fffa87230 */ /* 0x020fca0000004100 */
[----:B------:R-:W-:Y:S01]  /*e630*/  FMUL.FTZ R168, R168, UR9 ;  /* 0x00000009a8a87c20 */ /* 0x000fe20008410000 */
[----:B------:R-:W-:-:S05]  /*e640*/  FFMA.FTZ R6, R6, R169, 1.1641532182693481445e-10 ;  /* 0x2f00000006067423 */ /* 0x000fca00000100a9 */
[----:B------:R-:W-:Y:S01]  /*e650*/  FSETP.GTU.FTZ.AND P2, PT, R6, UR12, PT ;  /* 0x0000000c06007c0b */ /* 0x000fe2000bf5c000 */
[----:B------:R-:W-:-:S03]  /*e660*/  FMUL.FTZ R6, R168, UR8 ;  /* 0x00000008a8067c20 */ /* 0x000fc60008410000 */
[----:B------:R-:W-:Y:S02]  /*e670*/  SEL R236, RZ, 0x1, P2 ;  /* 0x00000001ffec7807 */ /* 0x000fe40001000000 */
[----:B------:R-:W-:-:S05]  /*e680*/  FSEL R6, R6, RZ, !P2 ;  /* 0x000000ff06067208 */ /* 0x000fca0005000000 */
[----:B------:R-:W-:-:S07]  /*e690*/  FMUL.FTZ R223, R6, R107 ;  /* 0x0000006b06df7220 */ /* 0x000fce0000410000 */
.L_x_55753:
[----:B------:R-:W-:Y:S05]  /*e6a0*/  BSYNC.RECONVERGENT B0 ;  /* 0x0000000000007941 */ /* 0x000fea0003800200 */
.L_x_55702:
        /* <DEDUP_REMOVED lines=27> */
.L_x_55814:
[----:B------:R-:W-:Y:S05]  /*e860*/  BSYNC.RECONVERGENT B0 ;  /* 0x0000000000007941 */ /* 0x000fea0003800200 */
.L_x_55813:
        /* <DEDUP_REMOVED lines=33> */
.L_x_55821:
        /* <DEDUP_REMOVED lines=12> */
.L_x_55823:
[----:B------:R-:W-:Y:S05]  /*eb40*/  BSYNC.RECONVERGENT B3 ;  /* 0x0000000000037941 */ /* 0x000fea0003800200 */
.L_x_55822:
        /* <DEDUP_REMOVED lines=54> */
[----:B------:R-:W-:-:S04]  /*eeb0*/  IMAD.WIDE.U32 R168, R168, -0x2daee0ad, RZ ;  /* 0xd2511f53a8a87825 */ /* 0x000fc800078e00ff */
[----:B------:R-:W-:Y:S01]  /*eec0*/  IMAD.MOV.U32 R6, RZ, RZ, R168 ;  /* 0x000000ffff067224 */ /* 0x000fe200078e00a8 */
[----:B------:R-:W-:Y:S01]  /*eed0*/  LOP3.LUT R4, R4, UR15, R169, 0x96, !PT ;  /* 0x0000000f04047c12 */ /* 0x000fe2000f8e96a9 */
[----:B------:R-:W-:Y:S01]  /*eee0*/  UIADD3 UR15, UPT, UPT, UR4, -0x700cb87f, URZ ;  /* 0x8ff34781040f7890 */ /* 0x000fe2000fffe0ff */
[----:B------:R-:W-:-:S05]  /*eef0*/  HFMA2 R168, -RZ, RZ, 0, 0 ;  /* 0x00000000ffa87431 */ /* 0x000fca00000001ff */
[----:B------:R-:W-:Y:S01]  /*ef00*/  LOP3.LUT R5, R170, UR15, R11, 0x96, !PT ;  /* 0x0000000faa057c12 */ /* 0x000fe2000f8e960b */
[----:B------:R-:W-:-:S07]  /*ef10*/  IMAD.MOV.U32 R11, RZ, RZ, R9 ;  /* 0x000000ffff0b7224 */ /* 0x000fce00078e0009 */
.L_x_55820:
[----:B------:R-:W-:Y:S05]  /*ef20*/  BSYNC.RECONVERGENT B2 ;  /* 0x0000000000027941 */ /* 0x000fea0003800200 */
.L_x_55819:
[----:B------:R-:W-:Y:S01]  /*ef30*/  I2FP.F32.U32 R9, R11 ;  /* 0x0000000b00097245 */ /* 0x000fe20000201000 */
[----:B------:R-:W-:Y:S02]  /*ef40*/  IMAD.MOV.U32 R170, RZ, RZ, 0x2f800000 ;  /* 0x2f800000ffaa7424 */ /* 0x000fe400078e00ff */
[----:B------:R-:W-:Y:S02]  /*ef50*/  HADD2.F32 R11, -RZ, R156.H0_H0 ;  /* 0x2000009cff0b7230 */ /* 0x000fe40000004100 */
[----:B------:R-:W-:-:S03]  /*ef60*/  FFMA.FTZ R9, R9, R170, 1.1641532182693481445e-10 ;  /* 0x2f00000009097423 */ /* 0x000fc600000100aa */
[----:B------:R-:W-:Y:S02]  /*ef70*/  FMUL.FTZ R11, R11, UR9 ;  /* 0x000000090b0b7c20 */ /* 0x000fe40008410000 */
[----:B------:R-:W-:Y:S02]  /*ef80*/  FSETP.GTU.FTZ.AND P3, PT, R9, UR12, PT ;  /* 0x0000000c09007c0b */ /* 0x000fe4000bf7c000 */
[----:B------:R-:W-:Y:S02]  /*ef90*/  FMUL.FTZ R9, R11, UR8 ;  /* 0x000000080b097c20 */ /* 0x000fe40008410000 */
[----:B------:R-:W-:-:S03]  /*efa0*/  SEL R11, RZ, 0x1, P3 ;  /* 0x00000001ff0b7807 */ /* 0x000fc60001800000 */
[----:B------:R-:W-:-:S05]  /*efb0*/  FSEL R9, R9, RZ, !P3 ;  /* 0x000000ff09097208 */ /* 0x000fca0005800000 */
[----:B------:R-:W-:-:S07]  /*efc0*/  FFMA.FTZ R208, R9, R108, R160 ;  /* 0x0000006c09d07223 */ /* 0x000fce00000100a0 */
.L_x_55818:
[----:B------:R-:W-:Y:S05]  /*efd0*/  BSYNC.RECONVERGENT B1 ;  /* 0x0000000000017941 */ /* 0x000fea0003800200 */
.L_x_55817:
        /* <DEDUP_REMOVED lines=17> */
.L_x_55828:
        /* <DEDUP_REMOVED lines=12> */
.L_x_55830:
[----:B------:R-:W-:Y:S05]  /*f1b0*/  BSYNC.RECONVERGENT B3 ;  /* 0x0000000000037941 */ /* 0x000fea0003800200 */
.L_x_55829:
        /* <DEDUP_REMOVED lines=62> */
.L_x_55827:
[----:B------:R-:W-:Y:S05]  /*f5a0*/  BSYNC.RECONVERGENT B2 ;  /* 0x0000000000027941 */ /* 0x000fea0003800200 */
.L_x_55826:
        /* <DEDUP_REMOVED lines=10> */
.L_x_55825:
[----:B------:R-:W-:Y:S05]  /*f650*/  BSYNC.RECONVERGENT B1 ;  /* 0x0000000000017941 */ /* 0x000fea0003800200 */
.L_x_55824:
        /* <DEDUP_REMOVED lines=17> */
.L_x_55835:
        /* <DEDUP_REMOVED lines=12> */
.L_x_55837:
[----:B------:R-:W-:Y:S05]  /*f830*/  BSYNC.RECONVERGENT B3 ;  /* 0x0000000000037941 */ /* 0x000fea0003800200 */
.L_x_55836:
        /* <DEDUP_REMOVED lines=62> */
.L_x_55834:
[----:B------:R-:W-:Y:S05]  /*fc20*/  BSYNC.RECONVERGENT B2 ;  /* 0x0000000000027941 */ /* 0x000fea0003800200 */
.L_x_55833:
        /* <DEDUP_REMOVED lines=8> */
[----:B------:R-:W-:-:S05]  /*fcb0*/  FSEL R9, R9, RZ, !P3 ;  /* 0x000000ff09097208 */ /* 0x000fca0005800000 */
[----:B------:R-:W-:-:S07]  /*fcc0*/  FFMA.FTZ R210, R9, R110, R162 ;  /* 0x0000006e09d27223 */ /* 0x000fce00000100a2 */
.L_x_55832:
[----:B------:R-:W-:Y:S05]  /*fcd0*/  BSYNC.RECONVERGENT B1 ;  /* 0x0000000000017941 */ /* 0x000fea0003800200 */
.L_x_55831:
        /* <DEDUP_REMOVED lines=17> */
.L_x_55842:
        /* <DEDUP_REMOVED lines=12> */
.L_x_55844:
[----:B------:R-:W-:Y:S05]  /*feb0*/  BSYNC.RECONVERGENT B3 ;  /* 0x0000000000037941 */ /* 0x000fea0003800200 */
.L_x_55843:
        /* <DEDUP_REMOVED lines=62> */
.L_x_55841:
[----:B------:R-:W-:Y:S05]  /*102a0*/  BSYNC.RECONVERGENT B2 ;  /* 0x0000000000027941 */ /* 0x000fea0003800200 */
.L_x_55840:
        /* <DEDUP_REMOVED lines=9> */
[----:B------:R-:W-:-:S07]  /*10340*/  FFMA.FTZ R211, R168, R111, R163 ;  /* 0x0000006fa8d37223 */ /* 0x000fce00000100a3 */
.L_x_55839:
[----:B------:R-:W-:Y:S05]  /*10350*/  BSYNC.RECONVERGENT B1 ;  /* 0x0000000000017941 */ /* 0x000fea0003800200 */
.L_x_55838:
        /* <DEDUP_REMOVED lines=17> */
.L_x_55849:
        /* <DEDUP_REMOVED lines=12> */
.L_x_55851:
[----:B------:R-:W-:Y:S05]  /*10530*/  BSYNC.RECONVERGENT B3 ;  /* 0x0000000000037941 */ /* 0x000fea0003800200 */
.L_x_55850:
        /* <DEDUP_REMOVED lines=62> */
.L_x_55848:
[----:B------:R-:W-:Y:S05]  /*10920*/  BSYNC.RECONVERGENT B2 ;  /* 0x0000000000027941 */ /* 0x000fea0003800200 */
.L_x_55847:
[----:B------:R-:W-:Y:S01]  /*10930*/  HFMA2 R170, -RZ, RZ, 0.1171875, 0 ;  /* 0x2f800000ffaa7431 */ /* 0x000fe200000001ff */
[----:B------:R-:W-:-:S05]  /*10940*/  I2FP.F32.U32 R9, R9 ;  /* 0x0000000900097245 */ /* 0x000fca0000201000 */
        /* <DEDUP_REMOVED lines=8> */
.L_x_55846:
[----:B------:R-:W-:Y:S05]  /*109d0*/  BSYNC.RECONVERGENT B1 ;  /* 0x0000000000017941 */ /* 0x000fea0003800200 */
.L_x_55845:
        /* <DEDUP_REMOVED lines=17> */
.L_x_55856:
        /* <DEDUP_REMOVED lines=12> */
.L_x_55858:
[----:B------:R-:W-:Y:S05]  /*10bb0*/  BSYNC.RECONVERGENT B3 ;  /* 0x0000000000037941 */ /* 0x000fea0003800200 */
.L_x_55857:
        /* <DEDUP_REMOVED lines=62> */
.L_x_55855:
[----:B------:R-:W-:Y:S05]  /*10fa0*/  BSYNC.RECONVERGENT B2 ;  /* 0x0000000000027941 */ /* 0x000fea0003800200 */
.L_x_55854:
        /* <DEDUP_REMOVED lines=10> */
.L_x_55853:
[----:B------:R-:W-:Y:S05]  /*11050*/  BSYNC.RECONVERGENT B1 ;  /* 0x0000000000017941 */ /* 0x000fea0003800200 */
.L_x_55852:
        /* <DEDUP_REMOVED lines=17> */
.L_x_55863:
        /* <DEDUP_REMOVED lines=12> */
.L_x_55865:
[----:B------:R-:W-:Y:S05]  /*11230*/  BSYNC.RECONVERGENT B3 ;  /* 0x0000000000037941 */ /* 0x000fea0003800200 */
.L_x_55864:
        /* <DEDUP_REMOVED lines=62> */
.L_x_55862:
[----:B------:R-:W-:Y:S05]  /*11620*/  BSYNC.RECONVERGENT B2 ;  /* 0x0000000000027941 */ /* 0x000fea0003800200 */
.L_x_55861:
        /* <DEDUP_REMOVED lines=10> */
.L_x_55860:
[----:B------:R-:W-:Y:S05]  /*116d0*/  BSYNC.RECONVERGENT B1 ;  /* 0x0000000000017941 */ /* 0x000fea0003800200 */
.L_x_55859:
        /* <DEDUP_REMOVED lines=16> */
.L_x_55869:
        /* <DEDUP_REMOVED lines=12> */
.L_x_55871:
[----:B------:R-:W-:Y:S05]  /*118a0*/  BSYNC.RECONVERGENT B2 ;  /* 0x0000000000027941 */ /* 0x000fea0003800200 */
.L_x_55870:
        /* <DEDUP_REMOVED lines=62> */
.L_x_55868:
[----:B------:R-:W-:Y:S05]  /*11c90*/  BSYNC.RECONVERGENT B1 ;  /* 0x0000000000017941 */ /* 0x000fea0003800200 */
.L_x_55867:
[----:B------:R-:W-:Y:S01]  /*11ca0*/  HFMA2 R168, -RZ, RZ, 0.1171875, 0 ;  /* 0x2f800000ffa87431 */ /* 0x000fe200000001ff */
[----:B------:R-:W-:-:S05]  /*11cb0*/  I2FP.F32.U32 R9, R9 ;  /* 0x0000000900097245 */ /* 0x000fca0000201000 */
        /* <DEDUP_REMOVED lines=9> */
.L_x_55816:
[----:B------:R-:W-:Y:S01]  /*11d50*/  BSSY.RECONVERGENT B1, `(.L_x_55872) ;  /* 0x000006a000017945 */ /* 0x000fe20003800200 */
[----:B------:R-:W-:Y:S01]  /*11d60*/  IMAD.MOV.U32 R6, RZ, RZ, R9 ;  /* 0x000000ffff067224 */ /* 0x000fe200078e0009 */
[----:B------:R-:W-:Y:S01]  /*11d70*/  MOV R208, RZ ;  /* 0x000000ff00d07202 */ /* 0x000fe20000000f00 */
        /* <DEDUP_REMOVED lines=18> */
.L_x_55876:
        /* <DEDUP_REMOVED lines=12> */
.L_x_55878:
[----:B------:R-:W-:Y:S05]  /*11f60*/  BSYNC.RECONVERGENT B3 ;  /* 0x0000000000037941 */ /* 0x000fea0003800200 */
.L_x_55877:
        /* <DEDUP_REMOVED lines=58> */
[----:B------:R-:W-:-:S05]  /*12310*/  IMAD.MOV.U32 R168, RZ, RZ, RZ ;  /* 0x000000ffffa87224 */ /* 0x000fca00078e00ff */
[----:B------:R-:W-:Y:S02]  /*12320*/  LOP3.LUT R5, R170, UR15, R11, 0x96, !PT ;  /* 0x0000000faa057c12 */ /* 0x000fe4000f8e960b */
[----:B------:R-:W-:-:S07]  /*12330*/  MOV R11, R9 ;  /* 0x00000009000b7202 */ /* 0x000fce0000000f00 */
.L_x_55875:
[----:B------:R-:W-:Y:S05]  /*12340*/  BSYNC.RECONVERGENT B2 ;  /* 0x0000000000027941 */ /* 0x000fea0003800200 */
.L_x_55874:
[----:B------:R-:W-:Y:S01]  /*12350*/  HFMA2 R170, -RZ, RZ, 0.1171875, 0 ;  /* 0x2f800000ffaa7431 */ /* 0x000fe200000001ff */
[----:B------:R-:W-:Y:S01]  /*12360*/  I2FP.F32.U32 R9, R11 ;  /* 0x0000000b00097245 */ /* 0x000fe20000201000 */
[----:B-----5:R-:W-:-:S05]  /*12370*/  HADD2.F32 R11, -RZ, R156.H0_H0 ;  /* 0x2000009cff0b7230 */ /* 0x020fca0000004100 */
[----:B------:R-:W-:Y:S01]  /*12380*/  FMUL.FTZ R11, R11, UR9 ;  /* 0x000000090b0b7c20 */ /* 0x000fe20008410000 */
[----:B------:R-:W-:-:S05]  /*12390*/  FFMA.FTZ R9, R9, R170, 1.1641532182693481445e-10 ;  /* 0x2f00000009097423 */ /* 0x000fca00000100aa */
[----:B------:R-:W-:Y:S01]  /*123a0*/  FSETP.GTU.FTZ.AND P2, PT, R9, UR12, PT ;  /* 0x0000000c09007c0b */ /* 0x000fe2000bf5c000 */
[----:B------:R-:W-:-:S03]  /*123b0*/  FMUL.FTZ R9, R11, UR8 ;  /* 0x000000080b097c20 */ /* 0x000fc60008410000 */
[----:B------:R-:W-:Y:S02]  /*123c0*/  SEL R11, RZ, 0x1, P2 ;  /* 0x00000001ff0b7807 */ /* 0x000fe40001000000 */
[----:B------:R-:W-:-:S05]  /*123d0*/  FSEL R9, R9, RZ, !P2 ;  /* 0x000000ff09097208 */ /* 0x000fca0005000000 */
[----:B------:R-:W-:-:S07]  /*123e0*/  FMUL.FTZ R208, R9, R108 ;  /* 0x0000006c09d07220 */ /* 0x000fce0000410000 */
.L_x_55873:
[----:B------:R-:W-:Y:S05]  /*123f0*/  BSYNC.RECONVERGENT B1 ;  /* 0x0000000000017941 */ /* 0x000fea0003800200 */
.L_x_55872:
        /* <DEDUP_REMOVED lines=17> */
.L_x_55883:
        /* <DEDUP_REMOVED lines=12> */
.L_x_55885:
[----:B------:R-:W-:Y:S05]  /*125d0*/  BSYNC.RECONVERGENT B3 ;  /* 0x0000000000037941 */ /* 0x000fea0003800200 */
.L_x_55884:
        /* <DEDUP_REMOVED lines=62> */
.L_x_55882:
[----:B------:R-:W-:Y:S05]  /*129c0*/  BSYNC.RECONVERGENT B2 ;  /* 0x0000000000027941 */ /* 0x000fea0003800200 */
.L_x_55881:
        /* <DEDUP_REMOVED lines=10> */
.L_x_55880:
[----:B------:R-:W-:Y:S05]  /*12a70*/  BSYNC.RECONVERGENT B1 ;  /* 0x0000000000017941 */ /* 0x000fea0003800200 */
.L_x_55879:
        /* <DEDUP_REMOVED lines=17> */
.L_x_55890:
        /* <DEDUP_REMOVED lines=12> */
.L_x_55892:
[----:B------:R-:W-:Y:S05]  /*12c50*/  BSYNC.RECONVERGENT B3 ;  /* 0x0000000000037941 */ /* 0x000fea0003800200 */
.L_x_55891:
        /* <DEDUP_REMOVED lines=62> */
.L_x_55889:
[----:B------:R-:W-:Y:S05]  /*13040*/  BSYNC.RECONVERGENT B2 ;  /* 0x0000000000027941 */ /* 0x000fea0003800200 */
.L_x_55888:
        /* <DEDUP_REMOVED lines=10> */
.L_x_55887:
[----:B------:R-:W-:Y:S05]  /*130f0*/  BSYNC.RECONVERGENT B1 ;  /* 0x0000000000017941 */ /* 0x000fea0003800200 */
.L_x_55886:
        /* <DEDUP_REMOVED lines=17> */
.L_x_55897:
        /* <DEDUP_REMOVED lines=12> */
.L_x_55899:
[----:B------:R-:W-:Y:S05]  /*132d0*/  BSYNC.RECONVERGENT B3 ;  /* 0x0000000000037941 */ /* 0x000fea0003800200 */
.L_x_55898:
        /* <DEDUP_REMOVED lines=62> */
.L_x_55896:
[----:B------:R-:W-:Y:S05]  /*136c0*/  BSYNC.RECONVERGENT B2 ;  /* 0x0000000000027941 */ /* 0x000fea0003800200 */
.L_x_55895:
        /* <DEDUP_REMOVED lines=10> */
.L_x_55894:
[----:B------:R-:W-:Y:S05]  /*13770*/  BSYNC.RECONVERGENT B1 ;  /* 0x0000000000017941 */ /* 0x000fea0003800200 */
.L_x_55893:
        /* <DEDUP_REMOVED lines=17> */
.L_x_55904:
        /* <DEDUP_REMOVED lines=12> */
.L_x_55906:
[----:B------:R-:W-:Y:S05]  /*13950*/  BSYNC.RECONVERGENT B3 ;  /* 0x0000000000037941 */ /* 0x000fea0003800200 */
.L_x_55905:
        /* <DEDUP_REMOVED lines=62> */
.L_x_55903:
[----:B------:R-:W-:Y:S05]  /*13d40*/  BSYNC.RECONVERGENT B2 ;  /* 0x0000000000027941 */ /* 0x000fea0003800200 */
.L_x_55902:
        /* <DEDUP_REMOVED lines=10> */
.L_x_55901:
[----:B------:R-:W-:Y:S05]  /*13df0*/  BSYNC.RECONVERGENT B1 ;  /* 0x0000000000017941 */ /* 0x000fea0003800200 */
.L_x_55900:
        /* <DEDUP_REMOVED lines=17> */
.L_x_55911:
        /* <DEDUP_REMOVED lines=12> */
.L_x_55913:
[----:B------:R-:W-:Y:S05]  /*13fd0*/  BSYNC.RECONVERGENT B3 ;  /* 0x0000000000037941 */ /* 0x000fea0003800200 */
.L_x_55912:
        /* <DEDUP_REMOVED lines=62> */
.L_x_55910:
[----:B------:R-:W-:Y:S05]  /*143c0*/  BSYNC.RECONVERGENT B2 ;  /* 0x0000000000027941 */ /* 0x000fea0003800200 */
.L_x_55909:
        /* <DEDUP_REMOVED lines=10> */
.L_x_55908:
[----:B------:R-:W-:Y:S05]  /*14470*/  BSYNC.RECONVERGENT B1 ;  /* 0x0000000000017941 */ /* 0x000fea0003800200 */
.L_x_55907:
        /* <DEDUP_REMOVED lines=17> */
.L_x_55918:
        /* <DEDUP_REMOVED lines=12> */
.L_x_55920:
[----:B------:R-:W-:Y:S05]  /*14650*/  BSYNC.RECONVERGENT B3 ;  /* 0x0000000000037941 */ /* 0x000fea0003800200 */
.L_x_55919:
        /* <DEDUP_REMOVED lines=62> */
.L_x_55917:
[----:B------:R-:W-:Y:S05]  /*14a40*/  BSYNC.RECONVERGENT B2 ;  /* 0x0000000000027941 */ /* 0x000fea0003800200 */
.L_x_55916:
        /* <DEDUP_REMOVED lines=10> */
.L_x_55915:
[----:B------:R-:W-:Y:S05]  /*14af0*/  BSYNC.RECONVERGENT B1 ;  /* 0x0000000000017941 */ /* 0x000fea0003800200 */
.L_x_55914:
        /* <DEDUP_REMOVED lines=16> */
.L_x_55923:
        /* <DEDUP_REMOVED lines=12> */
.L_x_55925:
[----:B------:R-:W-:Y:S05]  /*14cc0*/  BSYNC.RECONVERGENT B2 ;  /* 0x0000000000027941 */ /* 0x000fea0003800200 */
.L_x_55924:
        /* <DEDUP_REMOVED lines=51> */
[----:B------:R-:W-:Y:S01]  /*15000*/  IMAD.WIDE.U32 R170, R9, -0x326172a9, RZ ;  /* 0xcd9e8d5709aa7825 */ /* 0x000fe200078e00ff */
[----:B------:R-:W-:-:S04]  /*15010*/  MOV R9, R6 ;  /* 0x0000000600097202 */ /* 0x000fc80000000f00 */
        /* <DEDUP_REMOVED lines=9> */
.L_x_55922:
[----:B------:R-:W-:Y:S05]  /*150b0*/  BSYNC.RECONVERGENT B1 ;  /* 0x0000000000017941 */ /* 0x000fea0003800200 */
.L_x_55921:
        /* <DEDUP_REMOVED lines=10> */
.L_x_55866:
[----:B------:R-:W-:Y:S05]  /*15160*/  BSYNC.RECONVERGENT B0 ;  /* 0x0000000000007941 */ /* 0x000fea0003800200 */
.L_x_55815:
        /* <DEDUP_REMOVED lines=27> */
.L_x_55927:
[----:B------:R-:W-:Y:S05]  /*15320*/  BSYNC.RECONVERGENT B0 ;  /* 0x0000000000007941 */ /* 0x000fea0003800200 */
.L_x_55926:
        /* <DEDUP_REMOVED lines=33> */
.L_x_55934:
        /* <DEDUP_REMOVED lines=12> */
.L_x_55936:
[----:B------:R-:W-:Y:S05]  /*15600*/  BSYNC.RECONVERGENT B3 ;  /* 0x0000000000037941 */ /* 0x000fea0003800200 */
.L_x_55935:
        /* <DEDUP_REMOVED lines=61> */
.L_x_55933:
[----:B------:R-:W-:Y:S05]  /*159e0*/  BSYNC.RECONVERGENT B2 ;  /* 0x0000000000027941 */ /* 0x000fea0003800200 */
.L_x_55932:
[----:B------:R-:W-:Y:S01]  /*159f0*/  I2FP.F32.U32 R6, R11 ;  /* 0x0000000b00067245 */ /* 0x000fe20000201000 */
[----:B------:R-:W-:-:S05]  /*15a00*/  HFMA2 R11, -RZ, RZ, 0.1171875, 0 ;  /* 0x2f800000ff0b7431 */ /* 0x000fca00000001ff */
        /* <DEDUP_REMOVED lines=8> */
.L_x_55931:
[----:B------:R-:W-:Y:S05]  /*15a90*/  BSYNC.RECONVERGENT B1 ;  /* 0x0000000000017941 */ /* 0x000fea0003800200 */
.L_x_55930:
        /* <DEDUP_REMOVED lines=17> */
.L_x_55941:
        /* <DEDUP_REMOVED lines=12> */
.L_x_55943:
[----:B------:R-:W-:Y:S05]  /*15c70*/  BSYNC.RECONVERGENT B3 ;  /* 0x0000000000037941 */ /* 0x000fea0003800200 */
.L_x_55942:
        /* <DEDUP_REMOVED lines=62> */
.L_x_55940:
[----:B------:R-:W-:Y:S05]  /*16060*/  BSYNC.RECONVERGENT B2 ;  /* 0x0000000000027941 */ /* 0x000fea0003800200 */
.L_x_55939:
        /* <DEDUP_REMOVED lines=10> */
.L_x_55938:
[----:B------:R-:W-:Y:S05]  /*16110*/  BSYNC.RECONVERGENT B1 ;  /* 0x0000000000017941 */ /* 0x000fea0003800200 */
.L_x_55937:
        /* <DEDUP_REMOVED lines=17> */
.L_x_55948:
        /* <DEDUP_REMOVED lines=12> */
.L_x_55950:
[----:B------:R-:W-:Y:S05]  /*162f0*/  BSYNC.RECONVERGENT B3 ;  /* 0x0000000000037941 */ /* 0x000fea0003800200 */
.L_x_55949:
        /* <DEDUP_REMOVED lines=62> */
.L_x_55947:
[----:B------:R-:W-:Y:S05]  /*166e0*/  BSYNC.RECONVERGENT B2 ;  /* 0x0000000000027941 */ /* 0x000fea0003800200 */
.L_x_55946:
        /* <DEDUP_REMOVED lines=10> */
.L_x_55945:
[----:B------:R-:W-:Y:S05]  /*16790*/  BSYNC.RECONVERGENT B1 ;  /* 0x0000000000017941 */ /* 0x000fea0003800200 */
.L_x_55944:
        /* <DEDUP_REMOVED lines=17> */
.L_x_55955:
        /* <DEDUP_REMOVED lines=12> */
.L_x_55957:
[----:B------:R-:W-:Y:S05]  /*16970*/  BSYNC.RECONVERGENT B3 ;  /* 0x0000000000037941 */ /* 0x000fea0003800200 */
.L_x_55956:
        /* <DEDUP_REMOVED lines=62> */
.L_x_55954:
[----:B------:R-:W-:Y:S05]  /*16d60*/  BSYNC.RECONVERGENT B2 ;  /* 0x0000000000027941 */ /* 0x000fea0003800200 */
.L_x_55953:
[----:B------:R-:W-:Y:S01]  /*16d70*/  HFMA2 R168, -RZ, RZ, 0.1171875, 0 ;  /* 0x2f800000ffa87431 */ /* 0x000fe200000001ff */
[----:B------:R-:W-:-:S05]  /*16d80*/  I2FP.F32.U32 R6, R6 ;  /* 0x0000000600067245 */ /* 0x000fca0000201000 */
[----:B------:R-:W-:-:S05]  /*16d90*/  FFMA.FTZ R6, R6, R168, 1.1641532182693481445e-10 ;  /* 0x2f00000006067423 */ /* 0x000fca00000100a8 */
[----:B------:R-:W-:Y:S01]  /*16da0*/  FSETP.GTU.FTZ.AND P3, PT, R6, UR12, PT ;  /* 0x0000000c06007c0b */ /* 0x000fe2000bf7c000 */
[----:B------:R-:W-:-:S03]  /*16db0*/  HADD2.F32 R6, -RZ, R157.H1_H1 ;  /* 0x3000009dff067230 */ /* 0x000fc60000004100 */
[----:B------:R-:W-:Y:S02]  /*16dc0*/  SEL R168, RZ, 0x1, P3 ;  /* 0x00000001ffa87807 */ /* 0x000fe40001800000 */
[----:B------:R-:W-:Y:S02]  /*16dd0*/  FMUL.FTZ R6, R6, UR9 ;  /* 0x0000000906067c20 */ /* 0x000fe40008410000 */
[----:B------:R-:W-:Y:S02]  /*16de0*/  PRMT R230, R168, 0x7610, R230 ;  /* 0x00007610a8e67816 */ /* 0x000fe400000000e6 */
[----:B------:R-:W-:-:S05]  /*16df0*/  FMUL.FTZ R6, R6, UR8 ;  /* 0x0000000806067c20 */ /* 0x000fca0008410000 */
[----:B------:R-:W-:-:S05]  /*16e00*/  FSEL R6, R6, RZ, !P3 ;  /* 0x000000ff06067208 */ /* 0x000fca0005800000 */
[----:B------:R-:W-:-:S07]  /*16e10*/  FFMA.FTZ R207, R6, R119, R163 ;  /* 0x0000007706cf7223 */ /* 0x000fce00000100a3 */
.L_x_55952:
[----:B------:R-:W-:Y:S05]  /*16e20*/  BSYNC.RECONVERGENT B1 ;  /* 0x0000000000017941 */ /* 0x000fea0003800200 */
.L_x_55951:
        /* <DEDUP_REMOVED lines=17> */
.L_x_55962:
        /* <DEDUP_REMOVED lines=12> */
.L_x_55964:
[----:B------:R-:W-:Y:S05]  /*17000*/  BSYNC.RECONVERGENT B3 ;  /* 0x0000000000037941 */ /* 0x000fea0003800200 */
.L_x_55963:
        /* <DEDUP_REMOVED lines=62> */
.L_x_55961:
[----:B------:R-:W-:Y:S05]  /*173f0*/  BSYNC.RECONVERGENT B2 ;  /* 0x0000000000027941 */ /* 0x000fea0003800200 */
.L_x_55960:
[----:B------:R-:W-:Y:S01]  /*17400*/  HFMA2 R169, -RZ, RZ, 0.1171875, 0 ;  /* 0x2f800000ffa97431 */ /* 0x000fe200000001ff */
[----:B------:R-:W-:-:S05]  /*17410*/  I2FP.F32.U32 R6, R6 ;  /* 0x0000000600067245 */ /* 0x000fca0000201000 */
[----:B------:R-:W-:-:S05]  /*17420*/  FFMA.FTZ R6, R6, R169, 1.1641532182693481445e-10 ;  /* 0x2f00000006067423 */ /* 0x000fca00000100a9 */
[----:B------:R-:W-:Y:S01]  /*17430*/  FSETP.GTU.FTZ.AND P3, PT, R6, UR12, PT ;  /* 0x0000000c06007c0b */ /* 0x000fe2000bf7c000 */
[----:B------:R-:W-:-:S03]  /*17440*/  HADD2.F32 R6, -RZ, R158.H0_H0 ;  /* 0x2000009eff067230 */ /* 0x000fc60000004100 */
[----:B------:R-:W-:Y:S02]  /*17450*/  SEL R169, RZ, 0x1, P3 ;  /* 0x00000001ffa97807 */ /* 0x000fe40001800000 */
[----:B------:R-:W-:Y:S02]  /*17460*/  FMUL.FTZ R6, R6, UR9 ;  /* 0x0000000906067c20 */ /* 0x000fe40008410000 */
[----:B------:R-:W-:Y:S02]  /*17470*/  PRMT R231, R169, 0x7610, R231 ;  /* 0x00007610a9e77816 */ /* 0x000fe400000000e7 */
[----:B------:R-:W-:-:S05]  /*17480*/  FMUL.FTZ R6, R6, UR8 ;  /* 0x0000000806067c20 */ /* 0x000fca0008410000 */
[----:B------:R-:W-:-:S05]  /*17490*/  FSEL R6, R6, RZ, !P3 ;  /* 0x000000ff06067208 */ /* 0x000fca0005800000 */
[----:B------:R-:W-:-:S07]  /*174a0*/  FFMA.FTZ R184, R6, R120, R164 ;  /* 0x0000007806b87223 */ /* 0x000fce00000100a4 */
.L_x_55959:
[----:B------:R-:W-:Y:S05]  /*174b0*/  BSYNC.RECONVERGENT B1 ;  /* 0x0000000000017941 */ /* 0x000fea0003800200 */
.L_x_55958:
        /* <DEDUP_REMOVED lines=17> */
.L_x_55969:
        /* <DEDUP_REMOVED lines=12> */
.L_x_55971:
[----:B------:R-:W-:Y:S05]  /*17690*/  BSYNC.RECONVERGENT B3 ;  /* 0x0000000000037941 */ /* 0x000fea0003800200 */
.L_x_55970:
        /* <DEDUP_REMOVED lines=62> */
.L_x_55968:
[----:B------:R-:W-:Y:S05]  /*17a80*/  BSYNC.RECONVERGENT B2 ;  /* 0x0000000000027941 */ /* 0x000fea0003800200 */
.L_x_55967:
        /* <DEDUP_REMOVED lines=11> */
.L_x_55966:
[----:B------:R-:W-:Y:S05]  /*17b40*/  BSYNC.RECONVERGENT B1 ;  /* 0x0000000000017941 */ /* 0x000fea0003800200 */
.L_x_55965:
        /* <DEDUP_REMOVED lines=17> */
.L_x_55976:
        /* <DEDUP_REMOVED lines=12> */
.L_x_55978:
[----:B------:R-:W-:Y:S05]  /*17d20*/  BSYNC.RECONVERGENT B3 ;  /* 0x0000000000037941 */ /* 0x000fea0003800200 */
.L_x_55977:
        /* <DEDUP_REMOVED lines=62> */
.L_x_55975:
[----:B------:R-:W-:Y:S05]  /*18110*/  BSYNC.RECONVERGENT B2 ;  /* 0x0000000000027941 */ /* 0x000fea0003800200 */
.L_x_55974:
        /* <DEDUP_REMOVED lines=11> */
.L_x_55973:
[----:B------:R-:W-:Y:S05]  /*181d0*/  BSYNC.RECONVERGENT B1 ;  /* 0x0000000000017941 */ /* 0x000fea0003800200 */
.L_x_55972:
        /* <DEDUP_REMOVED lines=16> */
.L_x_55982:
        /* <DEDUP_REMOVED lines=12> */
.L_x_55984:
[----:B------:R-:W-:Y:S05]  /*183a0*/  BSYNC.RECONVERGENT B2 ;  /* 0x0000000000027941 */ /* 0x000fea0003800200 */
.L_x_55983:
        /* <DEDUP_REMOVED lines=62> */
.L_x_55981:
[----:B------:R-:W-:Y:S05]  /*18790*/  BSYNC.RECONVERGENT B1 ;  /* 0x0000000000017941 */ /* 0x000fea0003800200 */
.L_x_55980:
        /* <DEDUP_REMOVED lines=10> */
[----:B------:R-:W-:Y:S01]  /*18840*/  FFMA.FTZ R187, R6, R123, R167 ;  /* 0x0000007b06bb7223 */ /* 0x000fe200000100a7 */
[----:B------:R-:W-:Y:S06]  /*18850*/  BRA `(.L_x_55979) ;  /* 0x0000003400187947 */ /* 0x000fec0003800000 */
.L_x_55929:
        /* <DEDUP_REMOVED lines=21> */
.L_x_55989:
        /* <DEDUP_REMOVED lines=12> */
.L_x_55991:
[----:B------:R-:W-:Y:S05]  /*18a70*/  BSYNC.RECONVERGENT B3 ;  /* 0x0000000000037941 */ /* 0x000fea0003800200 */
.L_x_55990:
        /* <DEDUP_REMOVED lines=61> */
.L_x_55988:
[----:B------:R-:W-:Y:S05]  /*18e50*/  BSYNC.RECONVERGENT B2 ;  /* 0x0000000000027941 */ /* 0x000fea0003800200 */
.L_x_55987:
        /* <DEDUP_REMOVED lines=10> */
.L_x_55986:
[----:B------:R-:W-:Y:S05]  /*18f00*/  BSYNC.RECONVERGENT B1 ;  /* 0x0000000000017941 */ /* 0x000fea0003800200 */
.L_x_55985:
        /* <DEDUP_REMOVED lines=17> */
.L_x_55996:
        /* <DEDUP_REMOVED lines=12> */
.L_x_55998:
[----:B------:R-:W-:Y:S05]  /*190e0*/  BSYNC.RECONVERGENT B3 ;  /* 0x0000000000037941 */ /* 0x000fea0003800200 */
.L_x_55997:
        /* <DEDUP_REMOVED lines=62> */
.L_x_55995:
[----:B------:R-:W-:Y:S05]  /*194d0*/  BSYNC.RECONVERGENT B2 ;  /* 0x0000000000027941 */ /* 0x000fea0003800200 */
.L_x_55994:
        /* <DEDUP_REMOVED lines=10> */
.L_x_55993:
[----:B------:R-:W-:Y:S05]  /*19580*/  BSYNC.RECONVERGENT B1 ;  /* 0x0000000000017941 */ /* 0x000fea0003800200 */
.L_x_55992:
        /* <DEDUP_REMOVED lines=17> */
.L_x_56003:
        /* <DEDUP_REMOVED lines=12> */
.L_x_56005:
[----:B------:R-:W-:Y:S05]  /*19760*/  BSYNC.RECONVERGENT B3 ;  /* 0x0000000000037941 */ /* 0x000fea0003800200 */
.L_x_56004:
        /* <DEDUP_REMOVED lines=62> */
.L_x_56002:
[----:B------:R-:W-:Y:S05]  /*19b50*/  BSYNC.RECONVERGENT B2 ;  /* 0x0000000000027941 */ /* 0x000fea0003800200 */
.L_x_56001:
        /* <DEDUP_REMOVED lines=10> */
.L_x_56000:
[----:B------:R-:W-:Y:S05]  /*19c00*/  BSYNC.RECONVERGENT B1 ;  /* 0x0000000000017941 */ /* 0x000fea0003800200 */
.L_x_55999:
        /* <DEDUP_REMOVED lines=17> */
.L_x_56010:
        /* <DEDUP_REMOVED lines=12> */
.L_x_56012:
[----:B------:R-:W-:Y:S05]  /*19de0*/  BSYNC.RECONVERGENT B3 ;  /* 0x0000000000037941 */ /* 0x000fea0003800200 */
.L_x_56011:
        /* <DEDUP_REMOVED lines=62> */
.L_x_56009:
[----:B------:R-:W-:Y:S05]  /*1a1d0*/  BSYNC.RECONVERGENT B2 ;  /* 0x0000000000027941 */ /* 0x000fea0003800200 */
.L_x_56008:
        /* <DEDUP_REMOVED lines=11> */
.L_x_56007:
[----:B------:R-:W-:Y:S05]  /*1a290*/  BSYNC.RECONVERGENT B1 ;  /* 0x0000000000017941 */ /* 0x000fea0003800200 */
.L_x_56006:
        /* <DEDUP_REMOVED lines=17> */
.L_x_56017:
        /* <DEDUP_REMOVED lines=12> */
.L_x_56019:
[----:B------:R-:W-:Y:S05]  /*1a470*/  BSYNC.RECONVERGENT B3 ;  /* 0x0000000000037941 */ /* 0x000fea0003800200 */
.L_x_56018:
        /* <DEDUP_REMOVED lines=62> */
.L_x_56016:
[----:B------:R-:W-:Y:S05]  /*1a860*/  BSYNC.RECONVERGENT B2 ;  /* 0x0000000000027941 */ /* 0x000fea0003800200 */
.L_x_56015:
        /* <DEDUP_REMOVED lines=11> */
.L_x_56014:
[----:B------:R-:W-:Y:S05]  /*1a920*/  BSYNC.RECONVERGENT B1 ;  /* 0x0000000000017941 */ /* 0x000fea0003800200 */
.L_x_56013:
        /* <DEDUP_REMOVED lines=17> */
.L_x_56024:
        /* <DEDUP_REMOVED lines=12> */
.L_x_56026:
[----:B------:R-:W-:Y:S05]  /*1ab00*/  BSYNC.RECONVERGENT B3 ;  /* 0x0000000000037941 */ /* 0x000fea0003800200 */
.L_x_56025:
        /* <DEDUP_REMOVED lines=62> */
.L_x_56023:
[----:B------:R-:W-:Y:S05]  /*1aef0*/  BSYNC.RECONVERGENT B2 ;  /* 0x0000000000027941 */ /* 0x000fea0003800200 */
.L_x_56022:
        /* <DEDUP_REMOVED lines=11> */
.L_x_56021:
[----:B------:R-:W-:Y:S05]  /*1afb0*/  BSYNC.RECONVERGENT B1 ;  /* 0x0000000000017941 */ /* 0x000fea0003800200 */
.L_x_56020:
        /* <DEDUP_REMOVED lines=17> */
.L_x_56031:
        /* <DEDUP_REMOVED lines=12> */
.L_x_56033:
[----:B------:R-:W-:Y:S05]  /*1b190*/  BSYNC.RECONVERGENT B3 ;  /* 0x0000000000037941 */ /* 0x000fea0003800200 */
.L_x_56032:
        /* <DEDUP_REMOVED lines=62> */
.L_x_56030:
[----:B------:R-:W-:Y:S05]  /*1b580*/  BSYNC.RECONVERGENT B2 ;  /* 0x0000000000027941 */ /* 0x000fea0003800200 */
.L_x_56029:
        /* <DEDUP_REMOVED lines=11> */
.L_x_56028:
[----:B------:R-:W-:Y:S05]  /*1b640*/  BSYNC.RECONVERGENT B1 ;  /* 0x0000000000017941 */ /* 0x000fea0003800200 */
.L_x_56027:
        /* <DEDUP_REMOVED lines=16> */
.L_x_56036:
        /* <DEDUP_REMOVED lines=12> */
.L_x_56038:
[----:B------:R-:W-:Y:S05]  /*1b810*/  BSYNC.RECONVERGENT B2 ;  /* 0x0000000000027941 */ /* 0x000fea0003800200 */
.L_x_56037:
        /* <DEDUP_REMOVED lines=62> */
.L_x_56035:
[----:B------:R-:W-:Y:S05]  /*1bc00*/  BSYNC.RECONVERGENT B1 ;  /* 0x0000000000017941 */ /* 0x000fea0003800200 */
.L_x_56034:
        /* <DEDUP_REMOVED lines=11> */
.L_x_55979:
[----:B------:R-:W-:Y:S05]  /*1bcc0*/  BSYNC.RECONVERGENT B0 ;  /* 0x0000000000007941 */ /* 0x000fea0003800200 */
.L_x_55928:
        /* <DEDUP_REMOVED lines=27> */
.L_x_56040:
[----:B------:R-:W-:Y:S05]  /*1be80*/  BSYNC.RECONVERGENT B0 ;  /* 0x0000000000007941 */ /* 0x000fea0003800200 */
.L_x_56039:
        /* <DEDUP_REMOVED lines=33> */
.L_x_56047:
        /* <DEDUP_REMOVED lines=12> */
.L_x_56049:
[----:B------:R-:W-:Y:S05]  /*1c160*/  BSYNC.RECONVERGENT B3 ;  /* 0x0000000000037941 */ /* 0x000fea0003800200 */
.L_x_56048:
        /* <DEDUP_REMOVED lines=61> */
.L_x_56046:
[----:B------:R-:W-:Y:S05]  /*1c540*/  BSYNC.RECONVERGENT B2 ;  /* 0x0000000000027941 */ /* 0x000fea0003800200 */
.L_x_56045:
        /* <DEDUP_REMOVED lines=10> */
.L_x_56044:
[----:B------:R-:W-:Y:S05]  /*1c5f0*/  BSYNC.RECONVERGENT B1 ;  /* 0x0000000000017941 */ /* 0x000fea0003800200 */
.L_x_56043:
        /* <DEDUP_REMOVED lines=17> */
.L_x_56054:
        /* <DEDUP_REMOVED lines=12> */
.L_x_56056:
[----:B------:R-:W-:Y:S05]  /*1c7d0*/  BSYNC.RECONVERGENT B3 ;  /* 0x0000000000037941 */ /* 0x000fea0003800200 */
.L_x_56055:
        /* <DEDUP_REMOVED lines=62> */
.L_x_56053:
[----:B------:R-:W-:Y:S05]  /*1cbc0*/  BSYNC.RECONVERGENT B2 ;  /* 0x0000000000027941 */ /* 0x000fea0003800200 */
.L_x_56052:
[----:B------:R-:W-:Y:S01]  /*1cbd0*/  I2FP.F32.U32 R9, R9 ;  /* 0x0000000900097245 */ /* 0x000fe20000201000 */
[----:B------:R-:W-:-:S04]  /*1cbe0*/  IMAD.MOV.U32 R168, RZ, RZ, 0x2f800000 ;  /* 0x2f800000ffa87424 */ /* 0x000fc800078e00ff */
        /* <DEDUP_REMOVED lines=9> */
.L_x_56051:
[----:B------:R-:W-:Y:S05]  /*1cc80*/  BSYNC.RECONVERGENT B1 ;  /* 0x0000000000017941 */ /* 0x000fea0003800200 */
.L_x_56050:
        /* <DEDUP_REMOVED lines=17> */
.L_x_56061:
        /* <DEDUP_REMOVED lines=12> */
.L_x_56063:
[----:B------:R-:W-:Y:S05]  /*1ce60*/  BSYNC.RECONVERGENT B3 ;  /* 0x0000000000037941 */ /* 0x000fea0003800200 */
.L_x_56062:
        /* <DEDUP_REMOVED lines=62> */
.L_x_56060:
[----:B------:R-:W-:Y:S05]  /*1d250*/  BSYNC.RECONVERGENT B2 ;  /* 0x0000000000027941 */ /* 0x000fea0003800200 */
.L_x_56059:
[----:B------:R-:W-:Y:S01]  /*1d260*/  I2FP.F32.U32 R9, R9 ;  /* 0x0000000900097245 */ /* 0x000fe20000201000 */
[----:B------:R-:W-:-:S04]  /*1d270*/  IMAD.MOV.U32 R169, RZ, RZ, 0x2f800000 ;  /* 0x2f800000ffa97424 */ /* 0x000fc800078e00ff */
        /* <DEDUP_REMOVED lines=9> */
.L_x_56058:
[----:B------:R-:W-:Y:S05]  /*1d310*/  BSYNC.RECONVERGENT B1 ;  /* 0x0000000000017941 */ /* 0x000fea0003800200 */
.L_x_56057:
        /* <DEDUP_REMOVED lines=17> */
.L_x_56068:
        /* <DEDUP_REMOVED lines=12> */
.L_x_56070:
[----:B------:R-:W-:Y:S05]  /*1d4f0*/  BSYNC.RECONVERGENT B3 ;  /* 0x0000000000037941 */ /* 0x000fea0003800200 */
.L_x_56069:
        /* <DEDUP_REMOVED lines=62> */
.L_x_56067:
[----:B------:R-:W-:Y:S05]  /*1d8e0*/  BSYNC.RECONVERGENT B2 ;  /* 0x0000000000027941 */ /* 0x000fea0003800200 */
.L_x_56066:
        /* <DEDUP_REMOVED lines=11> */
.L_x_56065:
[----:B------:R-:W-:Y:S05]  /*1d9a0*/  BSYNC.RECONVERGENT B1 ;  /* 0x0000000000017941 */ /* 0x000fea0003800200 */
.L_x_56064:
        /* <DEDUP_REMOVED lines=17> */
.L_x_56075:
        /* <DEDUP_REMOVED lines=12> */
.L_x_56077:
[----:B------:R-:W-:Y:S05]  /*1db80*/  BSYNC.RECONVERGENT B3 ;  /* 0x0000000000037941 */ /* 0x000fea0003800200 */
.L_x_56076:
        /* <DEDUP_REMOVED lines=62> */
.L_x_56074:
[----:B------:R-:W-:Y:S05]  /*1df70*/  BSYNC.RECONVERGENT B2 ;  /* 0x0000000000027941 */ /* 0x000fea0003800200 */
.L_x_56073:
        /* <DEDUP_REMOVED lines=11> */
.L_x_56072:
[----:B------:R-:W-:Y:S05]  /*1e030*/  BSYNC.RECONVERGENT B1 ;  /* 0x0000000000017941 */ /* 0x000fea0003800200 */
.L_x_56071:
        /* <DEDUP_REMOVED lines=17> */
.L_x_56082:
        /* <DEDUP_REMOVED lines=12> */
.L_x_56084:
[----:B------:R-:W-:Y:S05]  /*1e210*/  BSYNC.RECONVERGENT B3 ;  /* 0x0000000000037941 */ /* 0x000fea0003800200 */
.L_x_56083:
        /* <DEDUP_REMOVED lines=62> */
.L_x_56081:
[----:B------:R-:W-:Y:S05]  /*1e600*/  BSYNC.RECONVERGENT B2 ;  /* 0x0000000000027941 */ /* 0x000fea0003800200 */
.L_x_56080:
        /* <DEDUP_REMOVED lines=11> */
.L_x_56079:
[----:B------:R-:W-:Y:S05]  /*1e6c0*/  BSYNC.RECONVERGENT B1 ;  /* 0x0000000000017941 */ /* 0x000fea0003800200 */
.L_x_56078:
        /* <DEDUP_REMOVED lines=17> */
.L_x_56089:
        /* <DEDUP_REMOVED lines=12> */
.L_x_56091:
[----:B------:R-:W-:Y:S05]  /*1e8a0*/  BSYNC.RECONVERGENT B3 ;  /* 0x0000000000037941 */ /* 0x000fea0003800200 */
.L_x_56090:
        /* <DEDUP_REMOVED lines=62> */
.L_x_56088:
[----:B------:R-:W-:Y:S05]  /*1ec90*/  BSYNC.RECONVERGENT B2 ;  /* 0x0000000000027941 */ /* 0x000fea0003800200 */
.L_x_56087:
        /* <DEDUP_REMOVED lines=11> */
.L_x_56086:
[----:B------:R-:W-:Y:S05]  /*1ed50*/  BSYNC.RECONVERGENT B1 ;  /* 0x0000000000017941 */ /* 0x000fea0003800200 */
.L_x_56085:
        /* <DEDUP_REMOVED lines=16> */
.L_x_56095:
        /* <DEDUP_REMOVED lines=12> */
.L_x_56097:
[----:B------:R-:W-:Y:S05]  /*1ef20*/  BSYNC.RECONVERGENT B2 ;  /* 0x0000000000027941 */ /* 0x000fea0003800200 */
.L_x_56096:
        /* <DEDUP_REMOVED lines=62> */
.L_x_56094:
[----:B------:R-:W-:Y:S05]  /*1f310*/  BSYNC.RECONVERGENT B1 ;  /* 0x0000000000017941 */ /* 0x000fea0003800200 */
.L_x_56093:
        /* <DEDUP_REMOVED lines=12> */
.L_x_56042:
        /* <DEDUP_REMOVED lines=21> */
.L_x_56102:
        /* <DEDUP_REMOVED lines=12> */
.L_x_56104:
[----:B------:R-:W-:Y:S05]  /*1f5f0*/  BSYNC.RECONVERGENT B3 ;  /* 0x0000000000037941 */ /* 0x000fea0003800200 */
.L_x_56103:
        /* <DEDUP_REMOVED lines=61> */
.L_x_56101:
[----:B------:R-:W-:Y:S05]  /*1f9d0*/  BSYNC.RECONVERGENT B2 ;  /* 0x0000000000027941 */ /* 0x000fea0003800200 */
.L_x_56100:
        /* <DEDUP_REMOVED lines=10> */
.L_x_56099:
[----:B------:R-:W-:Y:S05]  /*1fa80*/  BSYNC.RECONVERGENT B1 ;  /* 0x0000000000017941 */ /* 0x000fea0003800200 */
.L_x_56098:
        /* <DEDUP_REMOVED lines=17> */
.L_x_56109:
        /* <DEDUP_REMOVED lines=12> */
.L_x_56111:
[----:B------:R-:W-:Y:S05]  /*1fc60*/  BSYNC.RECONVERGENT B3 ;  /* 0x0000000000037941 */ /* 0x000fea0003800200 */
.L_x_56110:
        /* <DEDUP_REMOVED lines=62> */
.L_x_56108:
[----:B------:R-:W-:Y:S05]  /*20050*/  BSYNC.RECONVERGENT B2 ;  /* 0x0000000000027941 */ /* 0x000fea0003800200 */
.L_x_56107:
[----:B------:R-:W-:Y:S01]  /*20060*/  HFMA2 R168, -RZ, RZ, 0.1171875, 0 ;  /* 0x2f800000ffa87431 */ /* 0x000fe200000001ff */
[----:B------:R-:W-:-:S05]  /*20070*/  I2FP.F32.U32 R9, R9 ;  /* 0x0000000900097245 */ /* 0x000fca0000201000 */
        /* <DEDUP_REMOVED lines=9> */
.L_x_56106:
[----:B------:R-:W-:Y:S05]  /*20110*/  BSYNC.RECONVERGENT B1 ;  /* 0x0000000000017941 */ /* 0x000fea0003800200 */
.L_x_56105:
        /* <DEDUP_REMOVED lines=17> */
.L_x_56116:
        /* <DEDUP_REMOVED lines=12> */
.L_x_56118:
[----:B------:R-:W-:Y:S05]  /*202f0*/  BSYNC.RECONVERGENT B3 ;  /* 0x0000000000037941 */ /* 0x000fea0003800200 */
.L_x_56117:
        /* <DEDUP_REMOVED lines=62> */
.L_x_56115:
[----:B------:R-:W-:Y:S05]  /*206e0*/  BSYNC.RECONVERGENT B2 ;  /* 0x0000000000027941 */ /* 0x000fea0003800200 */
.L_x_56114:
        /* <DEDUP_REMOVED lines=11> */
.L_x_56113:
[----:B------:R-:W-:Y:S05]  /*207a0*/  BSYNC.RECONVERGENT B1 ;  /* 0x0000000000017941 */ /* 0x000fea0003800200 */
.L_x_56112:
        /* <DEDUP_REMOVED lines=17> */
.L_x_56123:
        /* <DEDUP_REMOVED lines=12> */
.L_x_56125:
[----:B------:R-:W-:Y:S05]  /*20980*/  BSYNC.RECONVERGENT B3 ;  /* 0x0000000000037941 */ /* 0x000fea0003800200 */
.L_x_56124:
        /* <DEDUP_REMOVED lines=62> */
.L_x_56122:
[----:B------:R-:W-:Y:S05]  /*20d70*/  BSYNC.RECONVERGENT B2 ;  /* 0x0000000000027941 */ /* 0x000fea0003800200 */
.L_x_56121:
        /* <DEDUP_REMOVED lines=11> */
.L_x_56120:
[----:B------:R-:W-:Y:S05]  /*20e30*/  BSYNC.RECONVERGENT B1 ;  /* 0x0000000000017941 */ /* 0x000fea0003800200 */
.L_x_56119:
        /* <DEDUP_REMOVED lines=17> */
.L_x_56130:
        /* <DEDUP_REMOVED lines=12> */
.L_x_56132:
[----:B------:R-:W-:Y:S05]  /*21010*/  BSYNC.RECONVERGENT B3 ;  /* 0x0000000000037941 */ /* 0x000fea0003800200 */
.L_x_56131:
        /* <DEDUP_REMOVED lines=62> */
.L_x_56129:
[----:B------:R-:W-:Y:S05]  /*21400*/  BSYNC.RECONVERGENT B2 ;  /* 0x0000000000027941 */ /* 0x000fea0003800200 */
.L_x_56128:
        /* <DEDUP_REMOVED lines=11> */
.L_x_56127:
[----:B------:R-:W-:Y:S05]  /*214c0*/  BSYNC.RECONVERGENT B1 ;  /* 0x0000000000017941 */ /* 0x000fea0003800200 */
.L_x_56126:
        /* <DEDUP_REMOVED lines=17> */
.L_x_56137:
        /* <DEDUP_REMOVED lines=12> */
.L_x_56139:
[----:B------:R-:W-:Y:S05]  /*216a0*/  BSYNC.RECONVERGENT B3 ;  /* 0x0000000000037941 */ /* 0x000fea0003800200 */
.L_x_56138:
        /* <DEDUP_REMOVED lines=62> */
.L_x_56136:
[----:B------:R-:W-:Y:S05]  /*21a90*/  BSYNC.RECONVERGENT B2 ;  /* 0x0000000000027941 */ /* 0x000fea0003800200 */
.L_x_56135:
        /* <DEDUP_REMOVED lines=11> */
.L_x_56134:
[----:B------:R-:W-:Y:S05]  /*21b50*/  BSYNC.RECONVERGENT B1 ;  /* 0x0000000000017941 */ /* 0x000fea0003800200 */
.L_x_56133:
        /* <DEDUP_REMOVED lines=17> */
.L_x_56144:
        /* <DEDUP_REMOVED lines=12> */
.L_x_56146:
[----:B------:R-:W-:Y:S05]  /*21d30*/  BSYNC.RECONVERGENT B3 ;  /* 0x0000000000037941 */ /* 0x000fea0003800200 */
.L_x_56145:
        /* <DEDUP_REMOVED lines=62> */
.L_x_56143:
[----:B------:R-:W-:Y:S05]  /*22120*/  BSYNC.RECONVERGENT B2 ;  /* 0x0000000000027941 */ /* 0x000fea0003800200 */
.L_x_56142:
        /* <DEDUP_REMOVED lines=11> */
.L_x_56141:
[----:B------:R-:W-:Y:S05]  /*221e0*/  BSYNC.RECONVERGENT B1 ;  /* 0x0000000000017941 */ /* 0x000fea0003800200 */
.L_x_56140:
        /* <DEDUP_REMOVED lines=16> */
.L_x_56149:
        /* <DEDUP_REMOVED lines=12> */
.L_x_56151:
[----:B------:R-:W-:Y:S05]  /*223b0*/  BSYNC.RECONVERGENT B2 ;  /* 0x0000000000027941 */ /* 0x000fea0003800200 */
.L_x_56150:
        /* <DEDUP_REMOVED lines=62> */
.L_x_56148:
[----:B------:R-:W-:Y:S05]  /*227a0*/  BSYNC.RECONVERGENT B1 ;  /* 0x0000000000017941 */ /* 0x000fea0003800200 */
.L_x_56147:
        /* <DEDUP_REMOVED lines=11> */
.L_x_56092:
[----:B------:R-:W-:Y:S05]  /*22860*/  BSYNC.RECONVERGENT B0 ;  /* 0x0000000000007941 */ /* 0x000fea0003800200 */
.L_x_56041:
        /* <DEDUP_REMOVED lines=27> */
.L_x_56153:
[----:B------:R-:W-:Y:S05]  /*22a20*/  BSYNC.RECONVERGENT B0 ;  /* 0x0000000000007941 */ /* 0x000fea0003800200 */
.L_x_56152:
        /* <DEDUP_REMOVED lines=33> */
.L_x_56160:
        /* <DEDUP_REMOVED lines=12> */
.L_x_56162:
[----:B------:R-:W-:Y:S05]  /*22d00*/  BSYNC.RECONVERGENT B3 ;  /* 0x0000000000037941 */ /* 0x000fea0003800200 */
.L_x_56161:
        /* <DEDUP_REMOVED lines=61> */
.L_x_56159:
[----:B------:R-:W-:Y:S05]  /*230e0*/  BSYNC.RECONVERGENT B2 ;  /* 0x0000000000027941 */ /* 0x000fea0003800200 */
.L_x_56158:
        /* <DEDUP_REMOVED lines=10> */
.L_x_56157:
[----:B------:R-:W-:Y:S05]  /*23190*/  BSYNC.RECONVERGENT B1 ;  /* 0x0000000000017941 */ /* 0x000fea0003800200 */
.L_x_56156:
        /* <DEDUP_REMOVED lines=17> */
.L_x_56167:
        /* <DEDUP_REMOVED lines=12> */
.L_x_56169:
[----:B------:R-:W-:Y:S05]  /*23370*/  BSYNC.RECONVERGENT B3 ;  /* 0x0000000000037941 */ /* 0x000fea0003800200 */
.L_x_56168:
        /* <DEDUP_REMOVED lines=62> */
.L_x_56166:
[----:B------:R-:W-:Y:S05]  /*23760*/  BSYNC.RECONVERGENT B2 ;  /* 0x0000000000027941 */ /* 0x000fea0003800200 */
.L_x_56165:
        /* <DEDUP_REMOVED lines=11> */
.L_x_56164:
[----:B------:R-:W-:Y:S05]  /*23820*/  BSYNC.RECONVERGENT B1 ;  /* 0x0000000000017941 */ /* 0x000fea0003800200 */
.L_x_56163:
        /* <DEDUP_REMOVED lines=17> */
.L_x_56174:
        /* <DEDUP_REMOVED lines=12> */
.L_x_56176:
[----:B------:R-:W-:Y:S05]  /*23a00*/  BSYNC.RECONVERGENT B3 ;  /* 0x0000000000037941 */ /* 0x000fea0003800200 */
.L_x_56175:
        /* <DEDUP_REMOVED lines=62> */
.L_x_56173:
[----:B------:R-:W-:Y:S05]  /*23df0*/  BSYNC.RECONVERGENT B2 ;  /* 0x0000000000027941 */ /* 0x000fea0003800200 */
.L_x_56172:
        /* <DEDUP_REMOVED lines=11> */
.L_x_56171:
[----:B------:R-:W-:Y:S05]  /*23eb0*/  BSYNC.RECONVERGENT B1 ;  /* 0x0000000000017941 */ /* 0x000fea0003800200 */
.L_x_56170:
        /* <DEDUP_REMOVED lines=17> */
.L_x_56181:
        /* <DEDUP_REMOVED lines=12> */
.L_x_56183:
[----:B------:R-:W-:Y:S05]  /*24090*/  BSYNC.RECONVERGENT B3 ;  /* 0x0000000000037941 */ /* 0x000fea0003800200 */
.L_x_56182:
        /* <DEDUP_REMOVED lines=62> */
.L_x_56180:
[----:B------:R-:W-:Y:S05]  /*24480*/  BSYNC.RECONVERGENT B2 ;  /* 0x0000000000027941 */ /* 0x000fea0003800200 */
.L_x_56179:
        /* <DEDUP_REMOVED lines=11> */
.L_x_56178:
[----:B------:R-:W-:Y:S05]  /*24540*/  BSYNC.RECONVERGENT B1 ;  /* 0x0000000000017941 */ /* 0x000fea0003800200 */
.L_x_56177:
        /* <DEDUP_REMOVED lines=17> */
.L_x_56188:
        /* <DEDUP_REMOVED lines=12> */
.L_x_56190:
[----:B------:R-:W-:Y:S05]  /*24720*/  BSYNC.RECONVERGENT B3 ;  /* 0x0000000000037941 */ /* 0x000fea0003800200 */
.L_x_56189:
        /* <DEDUP_REMOVED lines=62> */
.L_x_56187:
[----:B------:R-:W-:Y:S05]  /*24b10*/  BSYNC.RECONVERGENT B2 ;  /* 0x0000000000027941 */ /* 0x000fea0003800200 */
.L_x_56186:
        /* <DEDUP_REMOVED lines=11> */
.L_x_56185:
[----:B------:R-:W-:Y:S05]  /*24bd0*/  BSYNC.RECONVERGENT B1 ;  /* 0x0000000000017941 */ /* 0x000fea0003800200 */
.L_x_56184:
        /* <DEDUP_REMOVED lines=17> */
.L_x_56195:
        /* <DEDUP_REMOVED lines=12> */
.L_x_56197:
[----:B------:R-:W-:Y:S05]  /*24db0*/  BSYNC.RECONVERGENT B3 ;  /* 0x0000000000037941 */ /* 0x000fea0003800200 */
.L_x_56196:
        /* <DEDUP_REMOVED lines=62> */
.L_x_56194:
[----:B------:R-:W-:Y:S05]  /*251a0*/  BSYNC.RECONVERGENT B2 ;  /* 0x0000000000027941 */ /* 0x000fea0003800200 */
.L_x_56193:
        /* <DEDUP_REMOVED lines=11> */
.L_x_56192:
[----:B------:R-:W-:Y:S05]  /*25260*/  BSYNC.RECONVERGENT B1 ;  /* 0x0000000000017941 */ /* 0x000fea0003800200 */
.L_x_56191:
        /* <DEDUP_REMOVED lines=17> */
.L_x_56202:
        /* <DEDUP_REMOVED lines=12> */
.L_x_56204:
[----:B------:R-:W-:Y:S05]  /*25440*/  BSYNC.RECONVERGENT B3 ;  /* 0x0000000000037941 */ /* 0x000fea0003800200 */
.L_x_56203:
        /* <DEDUP_REMOVED lines=62> */
.L_x_56201:
[----:B------:R-:W-:Y:S05]  /*25830*/  BSYNC.RECONVERGENT B2 ;  /* 0x0000000000027941 */ /* 0x000fea0003800200 */
.L_x_56200:
        /* <DEDUP_REMOVED lines=11> */
.L_x_56199:
[----:B------:R-:W-:Y:S05]  /*258f0*/  BSYNC.RECONVERGENT B1 ;  /* 0x0000000000017941 */ /* 0x000fea0003800200 */
.L_x_56198:
        /* <DEDUP_REMOVED lines=16> */
.L_x_56208:
        /* <DEDUP_REMOVED lines=12> */
.L_x_56210:
[----:B------:R-:W-:Y:S05]  /*25ac0*/  BSYNC.RECONVERGENT B2 ;  /* 0x0000000000027941 */ /* 0x000fea0003800200 */
.L_x_56209:
        /* <DEDUP_REMOVED lines=62> */
.L_x_56207:
[----:B------:R-:W-:Y:S05]  /*25eb0*/  BSYNC.RECONVERGENT B1 ;  /* 0x0000000000017941 */ /* 0x000fea0003800200 */
.L_x_56206:
        /* <DEDUP_REMOVED lines=12> */
.L_x_56155:
        /* <DEDUP_REMOVED lines=21> */
.L_x_56215:
        /* <DEDUP_REMOVED lines=12> */
.L_x_56217:
[----:B------:R-:W-:Y:S05]  /*26190*/  BSYNC.RECONVERGENT B3 ;  /* 0x0000000000037941 */ /* 0x000fea0003800200 */
.L_x_56216:
        /* <DEDUP_REMOVED lines=61> */
.L_x_56214:
[----:B------:R-:W-:Y:S05]  /*26570*/  BSYNC.RECONVERGENT B2 ;  /* 0x0000000000027941 */ /* 0x000fea0003800200 */
.L_x_56213:
        /* <DEDUP_REMOVED lines=10> */
.L_x_56212:
[----:B------:R-:W-:Y:S05]  /*26620*/  BSYNC.RECONVERGENT B1 ;  /* 0x0000000000017941 */ /* 0x000fea0003800200 */
.L_x_56211:
        /* <DEDUP_REMOVED lines=17> */
.L_x_56222:
        /* <DEDUP_REMOVED lines=12> */
.L_x_56224:
[----:B------:R-:W-:Y:S05]  /*26800*/  BSYNC.RECONVERGENT B3 ;  /* 0x0000000000037941 */ /* 0x000fea0003800200 */
.L_x_56223:
        /* <DEDUP_REMOVED lines=62> */
.L_x_56221:
[----:B------:R-:W-:Y:S05]  /*26bf0*/  BSYNC.RECONVERGENT B2 ;  /* 0x0000000000027941 */ /* 0x000fea0003800200 */
.L_x_56220:
        /* <DEDUP_REMOVED lines=11> */
.L_x_56219:
[----:B------:R-:W-:Y:S05]  /*26cb0*/  BSYNC.RECONVERGENT B1 ;  /* 0x0000000000017941 */ /* 0x000fea0003800200 */
.L_x_56218:
        /* <DEDUP_REMOVED lines=17> */
.L_x_56229:
        /* <DEDUP_REMOVED lines=12> */
.L_x_56231:
[----:B------:R-:W-:Y:S05]  /*26e90*/  BSYNC.RECONVERGENT B3 ;  /* 0x0000000000037941 */ /* 0x000fea0003800200 */
.L_x_56230:
        /* <DEDUP_REMOVED lines=62> */
.L_x_56228:
[----:B------:R-:W-:Y:S05]  /*27280*/  BSYNC.RECONVERGENT B2 ;  /* 0x0000000000027941 */ /* 0x000fea0003800200 */
.L_x_56227:
        /* <DEDUP_REMOVED lines=11> */
.L_x_56226:
[----:B------:R-:W-:Y:S05]  /*27340*/  BSYNC.RECONVERGENT B1 ;  /* 0x0000000000017941 */ /* 0x000fea0003800200 */
.L_x_56225:
        /* <DEDUP_REMOVED lines=17> */
.L_x_56236:
        /* <DEDUP_REMOVED lines=12> */
.L_x_56238:
[----:B------:R-:W-:Y:S05]  /*27520*/  BSYNC.RECONVERGENT B3 ;  /* 0x0000000000037941 */ /* 0x000fea0003800200 */
.L_x_56237:
        /* <DEDUP_REMOVED lines=62> */
.L_x_56235:
[----:B------:R-:W-:Y:S05]  /*27910*/  BSYNC.RECONVERGENT B2 ;  /* 0x0000000000027941 */ /* 0x000fea0003800200 */
.L_x_56234:
        /* <DEDUP_REMOVED lines=11> */
.L_x_56233:
[----:B------:R-:W-:Y:S05]  /*279d0*/  BSYNC.RECONVERGENT B1 ;  /* 0x0000000000017941 */ /* 0x000fea0003800200 */
.L_x_56232:
        /* <DEDUP_REMOVED lines=17> */
.L_x_56243:
        /* <DEDUP_REMOVED lines=12> */
.L_x_56245:
[----:B------:R-:W-:Y:S05]  /*27bb0*/  BSYNC.RECONVERGENT B3 ;  /* 0x0000000000037941 */ /* 0x000fea0003800200 */
.L_x_56244:
        /* <DEDUP_REMOVED lines=62> */
.L_x_56242:
[----:B------:R-:W-:Y:S05]  /*27fa0*/  BSYNC.RECONVERGENT B2 ;  /* 0x0000000000027941 */ /* 0x000fea0003800200 */
.L_x_56241:
        /* <DEDUP_REMOVED lines=11> */
.L_x_56240:
[----:B------:R-:W-:Y:S05]  /*28060*/  BSYNC.RECONVERGENT B1 ;  /* 0x0000000000017941 */ /* 0x000fea0003800200 */
.L_x_56239:
        /* <DEDUP_REMOVED lines=17> */
.L_x_56250:
        /* <DEDUP_REMOVED lines=12> */
.L_x_56252:
[----:B------:R-:W-:Y:S05]  /*28240*/  BSYNC.RECONVERGENT B3 ;  /* 0x0000000000037941 */ /* 0x000fea0003800200 */
.L_x_56251:
        /* <DEDUP_REMOVED lines=62> */
.L_x_56249:
[----:B------:R-:W-:Y:S05]  /*28630*/  BSYNC.RECONVERGENT B2 ;  /* 0x0000000000027941 */ /* 0x000fea0003800200 */
.L_x_56248:
        /* <DEDUP_REMOVED lines=11> */
.L_x_56247:
[----:B------:R-:W-:Y:S05]  /*286f0*/  BSYNC.RECONVERGENT B1 ;  /* 0x0000000000017941 */ /* 0x000fea0003800200 */
.L_x_56246:
        /* <DEDUP_REMOVED lines=17> */
.L_x_56257:
        /* <DEDUP_REMOVED lines=12> */
.L_x_56259:
[----:B------:R-:W-:Y:S05]  /*288d0*/  BSYNC.RECONVERGENT B3 ;  /* 0x0000000000037941 */ /* 0x000fea0003800200 */
.L_x_56258:
        /* <DEDUP_REMOVED lines=62> */
.L_x_56256:
[----:B------:R-:W-:Y:S05]  /*28cc0*/  BSYNC.RECONVERGENT B2 ;  /* 0x0000000000027941 */ /* 0x000fea0003800200 */
.L_x_56255:
        /* <DEDUP_REMOVED lines=11> */
.L_x_56254:
[----:B------:R-:W-:Y:S05]  /*28d80*/  BSYNC.RECONVERGENT B1 ;  /* 0x0000000000017941 */ /* 0x000fea0003800200 */
.L_x_56253:
        /* <DEDUP_REMOVED lines=16> */
.L_x_56262:
        /* <DEDUP_REMOVED lines=12> */
.L_x_56264:
[----:B------:R-:W-:Y:S05]  /*28f50*/  BSYNC.RECONVERGENT B2 ;  /* 0x0000000000027941 */ /* 0x000fea0003800200 */
.L_x_56263:
        /* <DEDUP_REMOVED lines=62> */
.L_x_56261:
[----:B------:R-:W-:Y:S05]  /*29340*/  BSYNC.RECONVERGENT B1 ;  /* 0x0000000000017941 */ /* 0x000fea0003800200 */
.L_x_56260:
        /* <DEDUP_REMOVED lines=11> */
.L_x_56205:
[----:B------:R-:W-:Y:S05]  /*29400*/  BSYNC.RECONVERGENT B0 ;  /* 0x0000000000007941 */ /* 0x000fea0003800200 */
.L_x_56154:
        /* <DEDUP_REMOVED lines=27> */
.L_x_56266:
[----:B------:R-:W-:Y:S05]  /*295c0*/  BSYNC.RECONVERGENT B0 ;  /* 0x0000000000007941 */ /* 0x000fea0003800200 */
.L_x_56265:
        /* <DEDUP_REMOVED lines=33> */
.L_x_56273:
        /* <DEDUP_REMOVED lines=12> */
.L_x_56275:
[----:B------:R-:W-:Y:S05]  /*298a0*/  BSYNC.RECONVERGENT B3 ;  /* 0x0000000000037941 */ /* 0x000fea0003800200 */
.L_x_56274:
        /* <DEDUP_REMOVED lines=61> */
.L_x_56272:
[----:B------:R-:W-:Y:S05]  /*29c80*/  BSYNC.RECONVERGENT B2 ;  /* 0x0000000000027941 */ /* 0x000fea0003800200 */
.L_x_56271:
        /* <DEDUP_REMOVED lines=10> */
.L_x_56270:
[----:B------:R-:W-:Y:S05]  /*29d30*/  BSYNC.RECONVERGENT B1 ;  /* 0x0000000000017941 */ /* 0x000fea0003800200 */
.L_x_56269:
        /* <DEDUP_REMOVED lines=17> */
.L_x_56280:
        /* <DEDUP_REMOVED lines=12> */
.L_x_56282:
[----:B------:R-:W-:Y:S05]  /*29f10*/  BSYNC.RECONVERGENT B3 ;  /* 0x0000000000037941 */ /* 0x000fea0003800200 */
.L_x_56281:
        /* <DEDUP_REMOVED lines=62> */
.L_x_56279:
[----:B------:R-:W-:Y:S05]  /*2a300*/  BSYNC.RECONVERGENT B2 ;  /* 0x0000000000027941 */ /* 0x000fea0003800200 */
.L_x_56278:
        /* <DEDUP_REMOVED lines=11> */
.L_x_56277:
[----:B------:R-:W-:Y:S05]  /*2a3c0*/  BSYNC.RECONVERGENT B1 ;  /* 0x0000000000017941 */ /* 0x000fea0003800200 */
.L_x_56276:
        /* <DEDUP_REMOVED lines=17> */
.L_x_56287:
        /* <DEDUP_REMOVED lines=12> */
.L_x_56289:
[----:B------:R-:W-:Y:S05]  /*2a5a0*/  BSYNC.RECONVERGENT B3 ;  /* 0x0000000000037941 */ /* 0x000fea0003800200 */
.L_x_56288:
        /* <DEDUP_REMOVED lines=62> */
.L_x_56286:
[----:B------:R-:W-:Y:S05]  /*2a990*/  BSYNC.RECONVERGENT B2 ;  /* 0x0000000000027941 */ /* 0x000fea0003800200 */
.L_x_56285:
        /* <DEDUP_REMOVED lines=11> */
.L_x_56284:
[----:B------:R-:W-:Y:S05]  /*2aa50*/  BSYNC.RECONVERGENT B1 ;  /* 0x0000000000017941 */ /* 0x000fea0003800200 */
.L_x_56283:
        /* <DEDUP_REMOVED lines=17> */
.L_x_56294:
        /* <DEDUP_REMOVED lines=12> */
.L_x_56296:
[----:B------:R-:W-:Y:S05]  /*2ac30*/  BSYNC.RECONVERGENT B3 ;  /* 0x0000000000037941 */ /* 0x000fea0003800200 */
.L_x_56295:
        /* <DEDUP_REMOVED lines=62> */
.L_x_56293:
[----:B------:R-:W-:Y:S05]  /*2b020*/  BSYNC.RECONVERGENT B2 ;  /* 0x0000000000027941 */ /* 0x000fea0003800200 */
.L_x_56292:
        /* <DEDUP_REMOVED lines=11> */
.L_x_56291:
[----:B------:R-:W-:Y:S05]  /*2b0e0*/  BSYNC.RECONVERGENT B1 ;  /* 0x0000000000017941 */ /* 0x000fea0003800200 */
.L_x_56290:
        /* <DEDUP_REMOVED lines=17> */
.L_x_56301:
        /* <DEDUP_REMOVED lines=12> */
.L_x_56303:
[----:B------:R-:W-:Y:S05]  /*2b2c0*/  BSYNC.RECONVERGENT B3 ;  /* 0x0000000000037941 */ /* 0x000fea0003800200 */
.L_x_56302:
        /* <DEDUP_REMOVED lines=62> */
.L_x_56300:
[----:B------:R-:W-:Y:S05]  /*2b6b0*/  BSYNC.RECONVERGENT B2 ;  /* 0x0000000000027941 */ /* 0x000fea0003800200 */
.L_x_56299:
        /* <DEDUP_REMOVED lines=11> */
.L_x_56298:
[----:B------:R-:W-:Y:S05]  /*2b770*/  BSYNC.RECONVERGENT B1 ;  /* 0x0000000000017941 */ /* 0x000fea0003800200 */
.L_x_56297:
        /* <DEDUP_REMOVED lines=17> */
.L_x_56308:
        /* <DEDUP_REMOVED lines=12> */
.L_x_56310:
[----:B------:R-:W-:Y:S05]  /*2b950*/  BSYNC.RECONVERGENT B3 ;  /* 0x0000000000037941 */ /* 0x000fea0003800200 */
.L_x_56309:
        /* <DEDUP_REMOVED lines=62> */
.L_x_56307:
[----:B------:R-:W-:Y:S05]  /*2bd40*/  BSYNC.RECONVERGENT B2 ;  /* 0x0000000000027941 */ /* 0x000fea0003800200 */
.L_x_56306:
        /* <DEDUP_REMOVED lines=11> */
.L_x_56305:
[----:B------:R-:W-:Y:S05]  /*2be00*/  BSYNC.RECONVERGENT B1 ;  /* 0x0000000000017941 */ /* 0x000fea0003800200 */
.L_x_56304:
        /* <DEDUP_REMOVED lines=17> */
.L_x_56315:
        /* <DEDUP_REMOVED lines=12> */
.L_x_56317:
[----:B------:R-:W-:Y:S05]  /*2bfe0*/  BSYNC.RECONVERGENT B3 ;  /* 0x0000000000037941 */ /* 0x000fea0003800200 */
.L_x_56316:
        /* <DEDUP_REMOVED lines=62> */
.L_x_56314:
[----:B------:R-:W-:Y:S05]  /*2c3d0*/  BSYNC.RECONVERGENT B2 ;  /* 0x0000000000027941 */ /* 0x000fea0003800200 */
.L_x_56313:
        /* <DEDUP_REMOVED lines=11> */
.L_x_56312:
[----:B------:R-:W-:Y:S05]  /*2c490*/  BSYNC.RECONVERGENT B1 ;  /* 0x0000000000017941 */ /* 0x000fea0003800200 */
.L_x_56311:
        /* <DEDUP_REMOVED lines=16> */
.L_x_56321:
        /* <DEDUP_REMOVED lines=12> */
.L_x_56323:
[----:B------:R-:W-:Y:S05]  /*2c660*/  BSYNC.RECONVERGENT B2 ;  /* 0x0000000000027941 */ /* 0x000fea0003800200 */
.L_x_56322:
        /* <DEDUP_REMOVED lines=62> */
.L_x_56320:
[----:B------:R-:W-:Y:S05]  /*2ca50*/  BSYNC.RECONVERGENT B1 ;  /* 0x0000000000017941 */ /* 0x000fea0003800200 */
.L_x_56319:
        /* <DEDUP_REMOVED lines=12> */
.L_x_56268:
        /* <DEDUP_REMOVED lines=21> */
.L_x_56328:
        /* <DEDUP_REMOVED lines=12> */
.L_x_56330:
[----:B------:R-:W-:Y:S05]  /*2cd30*/  BSYNC.RECONVERGENT B3 ;  /* 0x0000000000037941 */ /* 0x000fea0003800200 */
.L_x_56329:
        /* <DEDUP_REMOVED lines=61> */
.L_x_56327:
[----:B------:R-:W-:Y:S05]  /*2d110*/  BSYNC.RECONVERGENT B2 ;  /* 0x0000000000027941 */ /* 0x000fea0003800200 */
.L_x_56326:
        /* <DEDUP_REMOVED lines=10> */
.L_x_56325:
[----:B------:R-:W-:Y:S05]  /*2d1c0*/  BSYNC.RECONVERGENT B1 ;  /* 0x0000000000017941 */ /* 0x000fea0003800200 */
.L_x_56324:
        /* <DEDUP_REMOVED lines=17> */
.L_x_56335:
        /* <DEDUP_REMOVED lines=12> */
.L_x_56337:
[----:B------:R-:W-:Y:S05]  /*2d3a0*/  BSYNC.RECONVERGENT B3 ;  /* 0x0000000000037941 */ /* 0x000fea0003800200 */
.L_x_56336:
        /* <DEDUP_REMOVED lines=62> */
.L_x_56334:
[----:B------:R-:W-:Y:S05]  /*2d790*/  BSYNC.RECONVERGENT B2 ;  /* 0x0000000000027941 */ /* 0x000fea0003800200 */
.L_x_56333:
        /* <DEDUP_REMOVED lines=11> */
.L_x_56332:
[----:B------:R-:W-:Y:S05]  /*2d850*/  BSYNC.RECONVERGENT B1 ;  /* 0x0000000000017941 */ /* 0x000fea0003800200 */
.L_x_56331:
        /* <DEDUP_REMOVED lines=17> */
.L_x_56342:
        /* <DEDUP_REMOVED lines=12> */
.L_x_56344:
[----:B------:R-:W-:Y:S05]  /*2da30*/  BSYNC.RECONVERGENT B3 ;  /* 0x0000000000037941 */ /* 0x000fea0003800200 */
.L_x_56343:
        /* <DEDUP_REMOVED lines=62> */
.L_x_56341:
[----:B------:R-:W-:Y:S05]  /*2de20*/  BSYNC.RECONVERGENT B2 ;  /* 0x0000000000027941 */ /* 0x000fea0003800200 */
.L_x_56340:
        /* <DEDUP_REMOVED lines=11> */
.L_x_56339:
[----:B------:R-:W-:Y:S05]  /*2dee0*/  BSYNC.RECONVERGENT B1 ;  /* 0x0000000000017941 */ /* 0x000fea0003800200 */
.L_x_56338:
        /* <DEDUP_REMOVED lines=17> */
.L_x_56349:
        /* <DEDUP_REMOVED lines=12> */
.L_x_56351:
[----:B------:R-:W-:Y:S05]  /*2e0c0*/  BSYNC.RECONVERGENT B3 ;  /* 0x0000000000037941 */ /* 0x000fea0003800200 */
.L_x_56350:
        /* <DEDUP_REMOVED lines=62> */
.L_x_56348:
[----:B------:R-:W-:Y:S05]  /*2e4b0*/  BSYNC.RECONVERGENT B2 ;  /* 0x0000000000027941 */ /* 0x000fea0003800200 */
.L_x_56347:
        /* <DEDUP_REMOVED lines=11> */
.L_x_56346:
[----:B------:R-:W-:Y:S05]  /*2e570*/  BSYNC.RECONVERGENT B1 ;  /* 0x0000000000017941 */ /* 0x000fea0003800200 */
.L_x_56345:
        /* <DEDUP_REMOVED lines=17> */
.L_x_56356:
        /* <DEDUP_REMOVED lines=12> */
.L_x_56358:
[----:B------:R-:W-:Y:S05]  /*2e750*/  BSYNC.RECONVERGENT B3 ;  /* 0x0000000000037941 */ /* 0x000fea0003800200 */
.L_x_56357:
        /* <DEDUP_REMOVED lines=62> */
.L_x_56355:
[----:B------:R-:W-:Y:S05]  /*2eb40*/  BSYNC.RECONVERGENT B2 ;  /* 0x0000000000027941 */ /* 0x000fea0003800200 */
.L_x_56354:
        /* <DEDUP_REMOVED lines=11> */
.L_x_56353:
[----:B------:R-:W-:Y:S05]  /*2ec00*/  BSYNC.RECONVERGENT B1 ;  /* 0x0000000000017941 */ /* 0x000fea0003800200 */
.L_x_56352:
        /* <DEDUP_REMOVED lines=17> */
.L_x_56363:
        /* <DEDUP_REMOVED lines=12> */
.L_x_56365:
[----:B------:R-:W-:Y:S05]  /*2ede0*/  BSYNC.RECONVERGENT B3 ;  /* 0x0000000000037941 */ /* 0x000fea0003800200 */
.L_x_56364:
        /* <DEDUP_REMOVED lines=62> */
.L_x_56362:
[----:B------:R-:W-:Y:S05]  /*2f1d0*/  BSYNC.RECONVERGENT B2 ;  /* 0x0000000000027941 */ /* 0x000fea0003800200 */
.L_x_56361:
        /* <DEDUP_REMOVED lines=11> */
.L_x_56360:
[----:B------:R-:W-:Y:S05]  /*2f290*/  BSYNC.RECONVERGENT B1 ;  /* 0x0000000000017941 */ /* 0x000fea0003800200 */
.L_x_56359:
        /* <DEDUP_REMOVED lines=17> */
.L_x_56370:
        /* <DEDUP_REMOVED lines=12> */
.L_x_56372:
[----:B------:R-:W-:Y:S05]  /*2f470*/  BSYNC.RECONVERGENT B3 ;  /* 0x0000000000037941 */ /* 0x000fea0003800200 */
.L_x_56371:
        /* <DEDUP_REMOVED lines=62> */
.L_x_56369:
[----:B------:R-:W-:Y:S05]  /*2f860*/  BSYNC.RECONVERGENT B2 ;  /* 0x0000000000027941 */ /* 0x000fea0003800200 */
.L_x_56368:
        /* <DEDUP_REMOVED lines=11> */
.L_x_56367:
[----:B------:R-:W-:Y:S05]  /*2f920*/  BSYNC.RECONVERGENT B1 ;  /* 0x0000000000017941 */ /* 0x000fea0003800200 */
.L_x_56366:
        /* <DEDUP_REMOVED lines=16> */
.L_x_56375:
        /* <DEDUP_REMOVED lines=12> */
.L_x_56377:
[----:B------:R-:W-:Y:S05]  /*2faf0*/  BSYNC.RECONVERGENT B2 ;  /* 0x0000000000027941 */ /* 0x000fea0003800200 */
.L_x_56376:
        /* <DEDUP_REMOVED lines=62> */
.L_x_56374:
[----:B------:R-:W-:Y:S05]  /*2fee0*/  BSYNC.RECONVERGENT B1 ;  /* 0x0000000000017941 */ /* 0x000fea0003800200 */
.L_x_56373:
        /* <DEDUP_REMOVED lines=11> */
.L_x_56318:
[----:B------:R-:W-:Y:S05]  /*2ffa0*/  BSYNC.RECONVERGENT B0 ;  /* 0x0000000000007941 */ /* 0x000fea0003800200 */
.L_x_56267:
        /* <DEDUP_REMOVED lines=27> */
.L_x_56379:
[----:B------:R-:W-:Y:S05]  /*30160*/  BSYNC.RECONVERGENT B0 ;  /* 0x0000000000007941 */ /* 0x000fea0003800200 */
.L_x_56378:
        /* <DEDUP_REMOVED lines=33> */
.L_x_56386:
        /* <DEDUP_REMOVED lines=12> */
.L_x_56388:
[----:B------:R-:W-:Y:S05]  /*30440*/  BSYNC.RECONVERGENT B3 ;  /* 0x0000000000037941 */ /* 0x000fea0003800200 */
.L_x_56387:
        /* <DEDUP_REMOVED lines=61> */
.L_x_56385:
[----:B------:R-:W-:Y:S05]  /*30820*/  BSYNC.RECONVERGENT B2 ;  /* 0x0000000000027941 */ /* 0x000fea0003800200 */
.L_x_56384:
        /* <DEDUP_REMOVED lines=10> */
.L_x_56383:
[----:B------:R-:W-:Y:S05]  /*308d0*/  BSYNC.RECONVERGENT B1 ;  /* 0x0000000000017941 */ /* 0x000fea0003800200 */
.L_x_56382:
        /* <DEDUP_REMOVED lines=17> */
.L_x_56393:
        /* <DEDUP_REMOVED lines=12> */
.L_x_56395:
[----:B------:R-:W-:Y:S05]  /*30ab0*/  BSYNC.RECONVERGENT B3 ;  /* 0x0000000000037941 */ /* 0x000fea0003800200 */
.L_x_56394:
        /* <DEDUP_REMOVED lines=62> */
.L_x_56392:
[----:B------:R-:W-:Y:S05]  /*30ea0*/  BSYNC.RECONVERGENT B2 ;  /* 0x0000000000027941 */ /* 0x000fea0003800200 */
.L_x_56391:
        /* <DEDUP_REMOVED lines=11> */
.L_x_56390:
[----:B------:R-:W-:Y:S05]  /*30f60*/  BSYNC.RECONVERGENT B1 ;  /* 0x0000000000017941 */ /* 0x000fea0003800200 */
.L_x_56389:
        /* <DEDUP_REMOVED lines=17> */
.L_x_56400:
        /* <DEDUP_REMOVED lines=12> */
.L_x_56402:
[----:B------:R-:W-:Y:S05]  /*31140*/  BSYNC.RECONVERGENT B3 ;  /* 0x0000000000037941 */ /* 0x000fea0003800200 */
.L_x_56401:
        /* <DEDUP_REMOVED lines=62> */
.L_x_56399:
[----:B------:R-:W-:Y:S05]  /*31530*/  BSYNC.RECONVERGENT B2 ;  /* 0x0000000000027941 */ /* 0x000fea0003800200 */
.L_x_56398:
        /* <DEDUP_REMOVED lines=11> */
.L_x_56397:
[----:B------:R-:W-:Y:S05]  /*315f0*/  BSYNC.RECONVERGENT B1 ;  /* 0x0000000000017941 */ /* 0x000fea0003800200 */
.L_x_56396:
        /* <DEDUP_REMOVED lines=17> */
.L_x_56407:
        /* <DEDUP_REMOVED lines=12> */
.L_x_56409:
[----:B------:R-:W-:Y:S05]  /*317d0*/  BSYNC.RECONVERGENT B3 ;  /* 0x0000000000037941 */ /* 0x000fea0003800200 */
.L_x_56408:
        /* <DEDUP_REMOVED lines=62> */
.L_x_56406:
[----:B------:R-:W-:Y:S05]  /*31bc0*/  BSYNC.RECONVERGENT B2 ;  /* 0x0000000000027941 */ /* 0x000fea0003800200 */
.L_x_56405:
        /* <DEDUP_REMOVED lines=11> */
.L_x_56404:
[----:B------:R-:W-:Y:S05]  /*31c80*/  BSYNC.RECONVERGENT B1 ;  /* 0x0000000000017941 */ /* 0x000fea0003800200 */
.L_x_56403:
        /* <DEDUP_REMOVED lines=17> */
.L_x_56414:
        /* <DEDUP_REMOVED lines=12> */
.L_x_56416:
[----:B------:R-:W-:Y:S05]  /*31e60*/  BSYNC.RECONVERGENT B3 ;  /* 0x0000000000037941 */ /* 0x000fea0003800200 */
.L_x_56415:
        /* <DEDUP_REMOVED lines=62> */
.L_x_56413:
[----:B------:R-:W-:Y:S05]  /*32250*/  BSYNC.RECONVERGENT B2 ;  /* 0x0000000000027941 */ /* 0x000fea0003800200 */
.L_x_56412:
        /* <DEDUP_REMOVED lines=11> */
.L_x_56411:
[----:B------:R-:W-:Y:S05]  /*32310*/  BSYNC.RECONVERGENT B1 ;  /* 0x0000000000017941 */ /* 0x000fea0003800200 */
.L_x_56410:
        /* <DEDUP_REMOVED lines=17> */
.L_x_56421:
        /* <DEDUP_REMOVED lines=12> */
.L_x_56423:
[----:B------:R-:W-:Y:S05]  /*324f0*/  BSYNC.RECONVERGENT B3 ;  /* 0x0000000000037941 */ /* 0x000fea0003800200 */
.L_x_56422:
        /* <DEDUP_REMOVED lines=62> */
.L_x_56420:
[----:B------:R-:W-:Y:S05]  /*328e0*/  BSYNC.RECONVERGENT B2 ;  /* 0x0000000000027941 */ /* 0x000fea0003800200 */
.L_x_56419:
        /* <DEDUP_REMOVED lines=11> */
.L_x_56418:
[----:B------:R-:W-:Y:S05]  /*329a0*/  BSYNC.RECONVERGENT B1 ;  /* 0x0000000000017941 */ /* 0x000fea0003800200 */
.L_x_56417:
        /* <DEDUP_REMOVED lines=17> */
.L_x_56428:
        /* <DEDUP_REMOVED lines=12> */
.L_x_56430:
[----:B------:R-:W-:Y:S05]  /*32b80*/  BSYNC.RECONVERGENT B3 ;  /* 0x0000000000037941 */ /* 0x000fea0003800200 */
.L_x_56429:
        /* <DEDUP_REMOVED lines=62> */
.L_x_56427:
[----:B------:R-:W-:Y:S05]  /*32f70*/  BSYNC.RECONVERGENT B2 ;  /* 0x0000000000027941 */ /* 0x000fea0003800200 */
.L_x_56426:
        /* <DEDUP_REMOVED lines=11> */
.L_x_56425:
[----:B------:R-:W-:Y:S05]  /*33030*/  BSYNC.RECONVERGENT B1 ;  /* 0x0000000000017941 */ /* 0x000fea0003800200 */
.L_x_56424:
        /* <DEDUP_REMOVED lines=16> */
.L_x_56434:
        /* <DEDUP_REMOVED lines=12> */
.L_x_56436:
[----:B------:R-:W-:Y:S05]  /*33200*/  BSYNC.RECONVERGENT B2 ;  /* 0x0000000000027941 */ /* 0x000fea0003800200 */
.L_x_56435:
        /* <DEDUP_REMOVED lines=62> */
.L_x_56433:
[----:B------:R-:W-:Y:S05]  /*335f0*/  BSYNC.RECONVERGENT B1 ;  /* 0x0000000000017941 */ /* 0x000fea0003800200 */
.L_x_56432:
        /* <DEDUP_REMOVED lines=12> */
.L_x_56381:
        /* <DEDUP_REMOVED lines=21> */
.L_x_56441:
        /* <DEDUP_REMOVED lines=12> */
.L_x_56443:
[----:B------:R-:W-:Y:S05]  /*338d0*/  BSYNC.RECONVERGENT B3 ;  /* 0x0000000000037941 */ /* 0x000fea0003800200 */
.L_x_56442:
        /* <DEDUP_REMOVED lines=61> */
.L_x_56440:
[----:B------:R-:W-:Y:S05]  /*33cb0*/  BSYNC.RECONVERGENT B2 ;  /* 0x0000000000027941 */ /* 0x000fea0003800200 */
.L_x_56439:
        /* <DEDUP_REMOVED lines=10> */
.L_x_56438:
[----:B------:R-:W-:Y:S05]  /*33d60*/  BSYNC.RECONVERGENT B1 ;  /* 0x0000000000017941 */ /* 0x000fea0003800200 */
.L_x_56437:
        /* <DEDUP_REMOVED lines=17> */
.L_x_56448:
        /* <DEDUP_REMOVED lines=12> */
.L_x_56450:
[----:B------:R-:W-:Y:S05]  /*33f40*/  BSYNC.RECONVERGENT B3 ;  /* 0x0000000000037941 */ /* 0x000fea0003800200 */
.L_x_56449:
        /* <DEDUP_REMOVED lines=62> */
.L_x_56447:
[----:B------:R-:W-:Y:S05]  /*34330*/  BSYNC.RECONVERGENT B2 ;  /* 0x0000000000027941 */ /* 0x000fea0003800200 */
.L_x_56446:
        /* <DEDUP_REMOVED lines=11> */
.L_x_56445:
[----:B------:R-:W-:Y:S05]  /*343f0*/  BSYNC.RECONVERGENT B1 ;  /* 0x0000000000017941 */ /* 0x000fea0003800200 */
.L_x_56444:
        /* <DEDUP_REMOVED lines=17> */
.L_x_56455:
        /* <DEDUP_REMOVED lines=12> */
.L_x_56457:
[----:B------:R-:W-:Y:S05]  /*345d0*/  BSYNC.RECONVERGENT B3 ;  /* 0x0000000000037941 */ /* 0x000fea0003800200 */
.L_x_56456:
        /* <DEDUP_REMOVED lines=62> */
.L_x_56454:
[----:B------:R-:W-:Y:S05]  /*349c0*/  BSYNC.RECONVERGENT B2 ;  /* 0x0000000000027941 */ /* 0x000fea0003800200 */
.L_x_56453:
        /* <DEDUP_REMOVED lines=11> */
.L_x_56452:
[----:B------:R-:W-:Y:S05]  /*34a80*/  BSYNC.RECONVERGENT B1 ;  /* 0x0000000000017941 */ /* 0x000fea0003800200 */
.L_x_56451:
        /* <DEDUP_REMOVED lines=17> */
.L_x_56462:
        /* <DEDUP_REMOVED lines=12> */
.L_x_56464:
[----:B------:R-:W-:Y:S05]  /*34c60*/  BSYNC.RECONVERGENT B3 ;  /* 0x0000000000037941 */ /* 0x000fea0003800200 */
.L_x_56463:
        /* <DEDUP_REMOVED lines=62> */
.L_x_56461:
[----:B------:R-:W-:Y:S05]  /*35050*/  BSYNC.RECONVERGENT B2 ;  /* 0x0000000000027941 */ /* 0x000fea0003800200 */
.L_x_56460:
        /* <DEDUP_REMOVED lines=11> */
.L_x_56459:
[----:B------:R-:W-:Y:S05]  /*35110*/  BSYNC.RECONVERGENT B1 ;  /* 0x0000000000017941 */ /* 0x000fea0003800200 */
.L_x_56458:
        /* <DEDUP_REMOVED lines=17> */
.L_x_56469:
        /* <DEDUP_REMOVED lines=12> */
.L_x_56471:
[----:B------:R-:W-:Y:S05]  /*352f0*/  BSYNC.RECONVERGENT B3 ;  /* 0x0000000000037941 */ /* 0x000fea0003800200 */
.L_x_56470:
        /* <DEDUP_REMOVED lines=62> */
.L_x_56468:
[----:B------:R-:W-:Y:S05]  /*356e0*/  BSYNC.RECONVERGENT B2 ;  /* 0x0000000000027941 */ /* 0x000fea0003800200 */
.L_x_56467:
        /* <DEDUP_REMOVED lines=11> */
.L_x_56466:
[----:B------:R-:W-:Y:S05]  /*357a0*/  BSYNC.RECONVERGENT B1 ;  /* 0x0000000000017941 */ /* 0x000fea0003800200 */
.L_x_56465:
        /* <DEDUP_REMOVED lines=17> */
.L_x_56476:
        /* <DEDUP_REMOVED lines=12> */
.L_x_56478:
[----:B------:R-:W-:Y:S05]  /*35980*/  BSYNC.RECONVERGENT B3 ;  /* 0x0000000000037941 */ /* 0x000fea0003800200 */
.L_x_56477:
        /* <DEDUP_REMOVED lines=62> */
.L_x_56475:
[----:B------:R-:W-:Y:S05]  /*35d70*/  BSYNC.RECONVERGENT B2 ;  /* 0x0000000000027941 */ /* 0x000fea0003800200 */
.L_x_56474:
        /* <DEDUP_REMOVED lines=11> */
.L_x_56473:
[----:B------:R-:W-:Y:S05]  /*35e30*/  BSYNC.RECONVERGENT B1 ;  /* 0x0000000000017941 */ /* 0x000fea0003800200 */
.L_x_56472:
        /* <DEDUP_REMOVED lines=17> */
.L_x_56483:
        /* <DEDUP_REMOVED lines=12> */
.L_x_56485:
[----:B------:R-:W-:Y:S05]  /*36010*/  BSYNC.RECONVERGENT B3 ;  /* 0x0000000000037941 */ /* 0x000fea0003800200 */
.L_x_56484:
        /* <DEDUP_REMOVED lines=62> */
.L_x_56482:
[----:B------:R-:W-:Y:S05]  /*36400*/  BSYNC.RECONVERGENT B2 ;  /* 0x0000000000027941 */ /* 0x000fea0003800200 */
.L_x_56481:
        /* <DEDUP_REMOVED lines=11> */
.L_x_56480:
[----:B------:R-:W-:Y:S05]  /*364c0*/  BSYNC.RECONVERGENT B1 ;  /* 0x0000000000017941 */ /* 0x000fea0003800200 */
.L_x_56479:
        /* <DEDUP_REMOVED lines=16> */
.L_x_56488:
        /* <DEDUP_REMOVED lines=12> */
.L_x_56490:
[----:B------:R-:W-:Y:S05]  /*36690*/  BSYNC.RECONVERGENT B2 ;  /* 0x0000000000027941 */ /* 0x000fea0003800200 */
.L_x_56489:
        /* <DEDUP_REMOVED lines=62> */
.L_x_56487:
[----:B------:R-:W-:Y:S05]  /*36a80*/  BSYNC.RECONVERGENT B1 ;  /* 0x0000000000017941 */ /* 0x000fea0003800200 */
.L_x_56486:
        /* <DEDUP_REMOVED lines=11> */
.L_x_56431:
[----:B------:R-:W-:Y:S05]  /*36b40*/  BSYNC.RECONVERGENT B0 ;  /* 0x0000000000007941 */ /* 0x000fea0003800200 */
.L_x_56380:
        /* <DEDUP_REMOVED lines=26> */
.L_x_56492:
[----:B------:R-:W-:Y:S05]  /*36cf0*/  BSYNC.RECONVERGENT B0 ;  /* 0x0000000000007941 */ /* 0x000fea0003800200 */
.L_x_56491:
        /* <DEDUP_REMOVED lines=215> */
.L_x_56508:
        /* <DEDUP_REMOVED lines=56> */
[----:B------:R-:W-:Y:S01]  /*37df0*/  F2FP.F16.F32.PACK_AB R227, R227, R226 ;  /* 0x000000e2e3e3723e */ /* 0x000fe200000000ff */
[C---:B------:R-:W-:Y:S01]  /*37e00*/  FMUL.FTZ R12, R234.reuse, R12 ;  /* 0x0000000cea0c7220 */ /* 0x040fe20000410000 */
[----:B------:R-:W-:Y:S01]  /*37e10*/  FMUL.FTZ R13, R234, R13 ;  /* 0x0000000dea0d7220 */ /* 0x000fe20000410000 */
[----:B------:R-:W4:Y:S01]  /*37e20*/  LDL R252, [R1+0x74] ;  /* 0x0000740001fc7983 */ /* 0x000f220000100800 */
[----:B------:R-:W-:Y:S02]  /*37e30*/  F2FP.F16.F32.PACK_AB R226, R225, R224 ;  /* 0x000000e0e1e2723e */ /* 0x000fe400000000ff */
[----:B------:R-:W-:Y:S02]  /*37e40*/  F2FP.F16.F32.PACK_AB R225, R15, R14 ;  /* 0x0000000e0fe1723e */ /* 0x000fe400000000ff */
[----:B------:R-:W2:Y:S04]  /*37e50*/  LDL R15, [R1+0x78] ;  /* 0x00007800010f7983 */ /* 0x000ea80000100800 */
[----:B------:R-:W3:Y:S01]  /*37e60*/  LDL R14, [R1+0x7c] ;  /* 0x00007c00010e7983 */ /* 0x000ee20000100800 */
[----:B------:R-:W-:Y:S01]  /*37e70*/  FFMA.FTZ R12, R12, R241, R28 ;  /* 0x000000f10c0c7223 */ /* 0x000fe2000001001c */
[----:B------:R-:W-:-:S02]  /*37e80*/  FFMA.FTZ R13, R13, R240, R29 ;  /* 0x000000f00d0d7223 */ /* 0x000fc4000001001d */
[----:B------:R-:W4:Y:S03]  /*37e90*/  LDL R241, [R1+0x58] ;  /* 0x0000580001f17983 */ /* 0x000f260000100800 */
[----:B------:R-:W-:Y:S01]  /*37ea0*/  F2FP.F16.F32.PACK_AB R224, R13, R12 ;  /* 0x0000000c0de0723e */ /* 0x000fe200000000ff */
        /* <DEDUP_REMOVED lines=18> */
[----:B------:R-:W-:Y:S01]  /*37fd0*/  F2FP.F16.F32.PACK_AB R15, R13, R12 ;  /* 0x0000000c0d0f723e */ /* 0x000fe200000000ff */
        /* <DEDUP_REMOVED lines=22> */
[----:B------:R-:W-:Y:S01]  /*38140*/  F2FP.F16.F32.PACK_AB R13, R216, R219 ;  /* 0x000000dbd80d723e */ /* 0x000fe200000000ff */
[----:B------:R-:W4:Y:S01]  /*38150*/  LDL R242, [R1+0x48] ;  /* 0x0000480001f27983 */ /* 0x000f220000100800 */
[----:B------:R-:W-:Y:S01]  /*38160*/  FFMA.FTZ R12, R12, R225, R36 ;  /* 0x000000e10c0c7223 */ /* 0x000fe20000010024 */
[----:B------:R-:W-:-:S02]  /*38170*/  IADD3 R216, PT, PT, R235, 0x20, RZ ;  /* 0x00000020ebd87810 */ /* 0x000fc40007ffe0ff */
[----:B------:R-:W-:Y:S01]  /*38180*/  F2FP.F16.F32.PACK_AB R14, R218, R14 ;  /* 0x0000000eda0e723e */ /* 0x000fe200000000ff */
[----:B------:R-:W4:Y:S01]  /*38190*/  LDL R225, [R1+0x60] ;  /* 0x0000600001e17983 */ /* 0x000f220000100800 */
[----:B------:R-:W-:Y:S01]  /*381a0*/  F2FP.F16.F32.PACK_AB R12, R217, R12 ;  /* 0x0000000cd90c723e */ /* 0x000fe200000000ff */
        /* <DEDUP_REMOVED lines=16> */
[----:B------:R-:W-:Y:S01]  /*382b0*/  F2FP.F16.F32.PACK_AB R15, R13, R12 ;  /* 0x0000000c0d0f723e */ /* 0x000fe200000000ff */
        /* <DEDUP_REMOVED lines=20> */
[----:B------:R-:W-:Y:S01]  /*38400*/  F2FP.F16.F32.PACK_AB R13, R208, R211 ;  /* 0x000000d3d00d723e */ /* 0x000fe200000000ff */
[----:B------:R-:W-:Y:S02]  /*38410*/  VIADD R208, R235, 0x40 ;  /* 0x00000040ebd07836 */ /* 0x000fe40000000000 */
[----:B------:R-:W-:Y:S02]  /*38420*/  FFMA.FTZ R210, R210, R222, R49 ;  /* 0x000000ded2d27223 */ /* 0x000fe40000010031 */
[----:B------:R-:W3:Y:S03]  /*38430*/  LDL R222, [R1+0x10] ;  /* 0x0000100001de7983 */ /* 0x000ee60000100800 */
[----:B------:R-:W-:Y:S01]  /*38440*/  F2FP.F16.F32.PACK_AB R14, R210, R14 ;  /* 0x0000000ed20e723e */ /* 0x000fe200000000ff */
[----:B----4-:R-:W-:Y:S01]  /*38450*/  FFMA.FTZ R12, R12, R225, R44 ;  /* 0x000000e10c0c7223 */ /* 0x010fe2000001002c */
[----:B------:R-:W-:Y:S01]  /*38460*/  FMUL.FTZ R210, R234, R168 ;  /* 0x000000a8ead27220 */ /* 0x000fe20000410000 */
[----:B------:R-:W4:Y:S03]  /*38470*/  LDL R225, [R1+0x24] ;  /* 0x0000240001e17983 */ /* 0x000f260000100800 */
[----:B------:R-:W-:Y:S01]  /*38480*/  F2FP.F16.F32.PACK_AB R12, R209, R12 ;  /* 0x0000000cd10c723e */ /* 0x000fe200000000ff */
        /* <DEDUP_REMOVED lines=56> */
[----:B------:R-:W-:Y:S01]  /*38810*/  F2FP.F16.F32.PACK_AB R14, R168, R14 ;  /* 0x0000000ea80e723e */ /* 0x000fe200000000ff */
[C---:B------:R-:W-:Y:S01]  /*38820*/  FMUL.FTZ R176, R234.reuse, R180 ;  /* 0x000000b4eab07220 */ /* 0x040fe20000410000 */
[C---:B------:R-:W-:Y:S01]  /*38830*/  FMUL.FTZ R177, R234.reuse, R181 ;  /* 0x000000b5eab17220 */ /* 0x040fe20000410000 */
[----:B------:R-:W-:Y:S01]  /*38840*/  F2FP.F16.F32.PACK_AB R15, R169, R15 ;  /* 0x0000000fa90f723e */ /* 0x000fe200000000ff */
        /* <DEDUP_REMOVED lines=32> */
[C---:B------:R-:W-:Y:S01]  /*38a50*/  FMUL.FTZ R173, R234.reuse, R202 ;  /* 0x000000caeaad7220 */ /* 0x040fe20000410000 */
[----:B------:R-:W-:Y:S01]  /*38a60*/  FMUL.FTZ R203, R234, R203 ;  /* 0x000000cbeacb7220 */ /* 0x000fe20000410000 */
[----:B----4-:R-:W-:Y:S01]  /*38a70*/  FFMA.FTZ R185, R185, R225, R61 ;  /* 0x000000e1b9b97223 */ /* 0x010fe2000001003d */
[----:B------:R-:W-:Y:S01]  /*38a80*/  FFMA.FTZ R170, R188, R222, R64 ;  /* 0x000000debcaa7223 */ /* 0x000fe20000010040 */
[----:B------:R-:W-:Y:S01]  /*38a90*/  FMUL.FTZ R179, R234, R183 ;  /* 0x000000b7eab37220 */ /* 0x000fe20000410000 */
[----:B------:R-:W-:Y:S01]  /*38aa0*/  F2FP.F16.F32.PACK_AB R175, R175, R174 ;  /* 0x000000aeafaf723e */ /* 0x000fe200000000ff */
[C---:B------:R-:W-:Y:S01]  /*38ab0*/  FADD.FTZ R196, -R237.reuse, R196 ;  /* 0x000000c4edc47221 */ /* 0x040fe20000010100 */
[----:B------:R-:W-:Y:S01]  /*38ac0*/  F2FP.F16.F32.PACK_AB R174, R182, R172 ;  /* 0x000000acb6ae723e */ /* 0x000fe200000000ff */
[----:B------:R-:W-:Y:S01]  /*38ad0*/  FADD.FTZ R197, -R237, R197 ;  /* 0x000000c5edc57221 */ /* 0x000fe20000010100 */
[----:B------:R-:W-:Y:S01]  /*38ae0*/  F2FP.F16.F32.PACK_AB R169, R187, R169 ;  /* 0x000000a9bba9723e */ /* 0x000fe200000000ff */
[C---:B------:R-:W-:Y:S01]  /*38af0*/  FADD.FTZ R192, -R237.reuse, R192 ;  /* 0x000000c0edc07221 */ /* 0x040fe20000010100 */
[C---:B------:R-:W-:Y:S01]  /*38b00*/  FADD.FTZ R193, -R237.reuse, R193 ;  /* 0x000000c1edc17221 */ /* 0x040fe20000010100 */
        /* <DEDUP_REMOVED lines=17> */
[----:B------:R-:W-:Y:S01]  /*38c20*/  F2FP.F16.F32.PACK_AB R178, R186, R178 ;  /* 0x000000b2bab2723e */ /* 0x000fe200000000ff */
        /* <DEDUP_REMOVED lines=8> */
[----:B------:R-:W-:Y:S01]  /*38cb0*/  F2FP.F16.F32.PACK_AB R170, R184, R170 ;  /* 0x000000aab8aa723e */ /* 0x000fe200000000ff */
[----:B------:R-:W-:Y:S01]  /*38cc0*/  FFMA.FTZ R177, R177, R219, R69 ;  /* 0x000000dbb1b17223 */ /* 0x000fe20000010045 */
[----:B------:R-:W-:Y:S01]  /*38cd0*/  FFMA.FTZ R184, R213, R18, R82 ;  /* 0x00000012d5b87223 */ /* 0x000fe20000010052 */
[----:B------:R-:W-:-:S03]  /*38ce0*/  FFMA.FTZ R179, R179, R208, R71 ;  /* 0x000000d0b3b37223 */ /* 0x000fc60000010047 */
        /* <DEDUP_REMOVED lines=16> */
[----:B------:R-:W-:Y:S01]  /*38df0*/  F2FP.F16.F32.PACK_AB R180, R188, R180 ;  /* 0x000000b4bcb4723e */ /* 0x000fe200000000ff */
[----:B------:R0:W-:Y:S04]  /*38e00*/  STG.E.128 desc[UR6][R192.64], R168 ;  /* 0x000000a8c0007986 */ /* 0x0001e8000c101d06 */
[----:B------:R0:W-:Y:S04]  /*38e10*/  STG.E.128 desc[UR6][R196.64], R172 ;  /* 0x000000acc4007986 */ /* 0x0001e8000c101d06 */
[----:B------:R0:W-:Y:S04]  /*38e20*/  STG.E.128 desc[UR6][R198.64], R176 ;  /* 0x000000b0c6007986 */ /* 0x0001e8000c101d06 */
[----:B------:R0:W-:Y:S02]  /*38e30*/  STG.E.128 desc[UR6][R200.64], R180 ;  /* 0x000000b4c8007986 */ /* 0x0001e4000c101d06 */
.L_x_56495:
[----:B------:R-:W-:Y:S05]  /*38e40*/  BSYNC.RECONVERGENT B0 ;  /* 0x0000000000007941 */ /* 0x000fea0003800200 */
.L_x_56494:
[----:B0-----:R-:W0:Y:S02]  /*38e50*/  LDC.64 R12, c[0x0][0x380] ;  /* 0x0000e000ff0c7b82 */ /* 0x001e240000000a00 */
[----:B0-----:R-:W-:-:S05]  /*38e60*/  IMAD R2, R12, 0x4, R2 ;  /* 0x000000040c027824 */ /* 0x001fca00078e0202 */
[----:B------:R-:W-:-:S13]  /*38e70*/  ISETP.GE.AND P0, PT, R2, R13, PT ;  /* 0x0000000d0200720c */ /* 0x000fda0003f06270 */
[----:B------:R-:W-:Y:S05]  /*38e80*/  @!P0 BRA `(.L_x_56496) ;  /* 0xfffffc8000d48947 */ /* 0x000fea000383ffff */
[----:B------:R-:W-:Y:S05]  /*38e90*/  EXIT ;  /* 0x000000000000794d */ /* 0x000fea0003800000 */
.L_x_56493:
        /* <DEDUP_REMOVED lines=8> */
.L_x_56498:
[----:B------:R-:W-:Y:S05]  /*38f20*/  BSYNC B0 ;  /* 0x0000000000007941 */ /* 0x000fea0003800000 */
.L_x_56497:
        /* <DEDUP_REMOVED lines=9> */
.L_x_56499:
[----:B------:R-:W-:Y:S02]  /*38fc0*/  IMAD.MOV.U32 R238, RZ, RZ, 0x4 ;  /* 0x00000004ffee7424 */ /* 0x000fe400078e00ff */
[----:B------:R-:W-:Y:S01]  /*38fd0*/  FADD.FTZ R237, R237, R234 ;  /* 0x000000eaeded7221 */ /* 0x000fe20000010000 */
[----:B------:R-:W-:-:S04]  /*38fe0*/  MOV R234, 0xffffffff ;  /* 0xffffffff00ea7802 */ /* 0x000fc80000000f00 */
[----:B------:R-:W-:-:S07]  /*38ff0*/  MOV R241, R237 ;  /* 0x000000ed00f17202 */ /* 0x000fce0000000f00 */
[----:B------:R-:W-:Y:S05]  /*39000*/  WARPSYNC.COLLECTIVE R234, `(.L_x_56500) ;  /* 0x00000000ea087348 */ /* 0x000fea0003c00000 */
[----:B------:R0:W1:Y:S02]  /*39010*/  SHFL.BFLY P1, R234, R241, R238, R235 ;  /* 0x0c0000eef1ea7389 */ /* 0x00006400000200eb */
[----:B01----:R-:W-:Y:S05]  /*39020*/  ENDCOLLECTIVE ;  /* 0x000000000000791b */ /* 0x003fea0003800000 */
.L_x_56500:
[----:B------:R-:W-:Y:S02]  /*39030*/  HFMA2 R238, -RZ, RZ, 0, 4.76837158203125e-07 ;  /* 0x00000008ffee7431 */ /* 0x000fe400000001ff */
[----:B------:R-:W-:Y:S01]  /*39040*/  FADD.FTZ R237, R237, R234 ;  /* 0x000000eaeded7221 */ /* 0x000fe20000010000 */
[----:B------:R-:W-:-:S03]  /*39050*/  IMAD.MOV.U32 R234, RZ, RZ, -0x1 ;  /* 0xffffffffffea7424 */ /* 0x000fc600078e00ff */
[----:B------:R-:W-:-:S07]  /*39060*/  IMAD.MOV.U32 R241, RZ, RZ, R237 ;  /* 0x000000fffff17224 */ /* 0x000fce00078e00ed */
[----:B------:R-:W-:Y:S05]  /*39070*/  WARPSYNC.COLLECTIVE R234, `(.L_x_56501) ;  /* 0x00000000ea087348 */ /* 0x000fea0003c00000 */
[----:B------:R0:W1:Y:S02]  /*39080*/  SHFL.BFLY P1, R234, R241, R238, R235 ;  /* 0x0c0000eef1ea7389 */ /* 0x00006400000200eb */
[----:B01----:R-:W-:Y:S05]  /*39090*/  ENDCOLLECTIVE ;  /* 0x000000000000791b */ /* 0x003fea0003800000 */
.L_x_56501:
[----:B------:R-:W-:Y:S02]  /*390a0*/  IMAD.MOV.U32 R238, RZ, RZ, 0x10 ;  /* 0x00000010ffee7424 */ /* 0x000fe400078e00ff */
[----:B------:R-:W-:Y:S01]  /*390b0*/  FADD.FTZ R237, R237, R234 ;  /* 0x000000eaeded7221 */ /* 0x000fe20000010000 */
[----:B------:R-:W-:-:S04]  /*390c0*/  MOV R234, 0xffffffff ;  /* 0xffffffff00ea7802 */ /* 0x000fc80000000f00 */
[----:B------:R-:W-:-:S07]  /*390d0*/  MOV R241, R237 ;  /* 0x000000ed00f17202 */ /* 0x000fce0000000f00 */
[----:B------:R-:W-:Y:S05]  /*390e0*/  WARPSYNC.COLLECTIVE R234, `(.L_x_56502) ;  /* 0x00000000ea087348 */ /* 0x000fea0003c00000 */
[----:B------:R0:W1:Y:S02]  /*390f0*/  SHFL.BFLY P1, R234, R241, R238, R235 ;  /* 0x0c0000eef1ea7389 */ /* 0x00006400000200eb */
[----:B01----:R-:W-:Y:S05]  /*39100*/  ENDCOLLECTIVE ;  /* 0x000000000000791b */ /* 0x003fea0003800000 */
.L_x_56502:
        /* <DEDUP_REMOVED lines=137> */
.L_x_56503:
[----:B------:R-:W-:Y:S02]  /*399a0*/  HFMA2 R238, -RZ, RZ, 0, 1.1920928955078125e-07 ;  /* 0x00000002ffee7431 */ /* 0x000fe400000001ff */
[----:B------:R-:W-:Y:S01]  /*399b0*/  FADD.FTZ R239, R239, R234 ;  /* 0x000000eaefef7221 */ /* 0x000fe20000010000 */
[----:B------:R-:W-:-:S03]  /*399c0*/  IMAD.MOV.U32 R234, RZ, RZ, -0x1 ;  /* 0xffffffffffea7424 */ /* 0x000fc600078e00ff */
[----:B------:R-:W-:-:S07]  /*399d0*/  IMAD.MOV.U32 R241, RZ, RZ, R239 ;  /* 0x000000fffff17224 */ /* 0x000fce00078e00ef */
[----:B------:R-:W-:Y:S05]  /*399e0*/  WARPSYNC.COLLECTIVE R234, `(.L_x_56504) ;  /* 0x00000000ea087348 */ /* 0x000fea0003c00000 */
[----:B------:R0:W1:Y:S02]  /*399f0*/  SHFL.BFLY P1, R234, R241, R238, R235 ;  /* 0x0c0000eef1ea7389 */ /* 0x00006400000200eb */
[----:B01----:R-:W-:Y:S05]  /*39a00*/  ENDCOLLECTIVE ;  /* 0x000000000000791b */ /* 0x003fea0003800000 */
.L_x_56504:
[----:B------:R-:W-:Y:S02]  /*39a10*/  IMAD.MOV.U32 R238, RZ, RZ, 0x4 ;  /* 0x00000004ffee7424 */ /* 0x000fe400078e00ff */
[----:B------:R-:W-:Y:S01]  /*39a20*/  FADD.FTZ R239, R239, R234 ;  /* 0x000000eaefef7221 */ /* 0x000fe20000010000 */
[----:B------:R-:W-:-:S04]  /*39a30*/  MOV R234, 0xffffffff ;  /* 0xffffffff00ea7802 */ /* 0x000fc80000000f00 */
[----:B------:R-:W-:-:S07]  /*39a40*/  MOV R241, R239 ;  /* 0x000000ef00f17202 */ /* 0x000fce0000000f00 */
[----:B------:R-:W-:Y:S05]  /*39a50*/  WARPSYNC.COLLECTIVE R234, `(.L_x_56505) ;  /* 0x00000000ea087348 */ /* 0x000fea0003c00000 */
[----:B------:R0:W1:Y:S02]  /*39a60*/  SHFL.BFLY P1, R234, R241, R238, R235 ;  /* 0x0c0000eef1ea7389 */ /* 0x00006400000200eb */
[----:B01----:R-:W-:Y:S05]  /*39a70*/  ENDCOLLECTIVE ;  /* 0x000000000000791b */ /* 0x003fea0003800000 */
.L_x_56505:
[----:B------:R-:W-:Y:S02]  /*39a80*/  HFMA2 R238, -RZ, RZ, 0, 4.76837158203125e-07 ;  /* 0x00000008ffee7431 */ /* 0x000fe400000001ff */
[----:B------:R-:W-:Y:S01]  /*39a90*/  FADD.FTZ R239, R239, R234 ;  /* 0x000000eaefef7221 */ /* 0x000fe20000010000 */
[----:B------:R-:W-:-:S03]  /*39aa0*/  IMAD.MOV.U32 R234, RZ, RZ, -0x1 ;  /* 0xffffffffffea7424 */ /* 0x000fc600078e00ff */
[----:B------:R-:W-:-:S07]  /*39ab0*/  IMAD.MOV.U32 R241, RZ, RZ, R239 ;  /* 0x000000fffff17224 */ /* 0x000fce00078e00ef */
[----:B------:R-:W-:Y:S05]  /*39ac0*/  WARPSYNC.COLLECTIVE R234, `(.L_x_56506) ;  /* 0x00000000ea087348 */ /* 0x000fea0003c00000 */
[----:B------:R0:W1:Y:S02]  /*39ad0*/  SHFL.BFLY P1, R234, R241, R238, R235 ;  /* 0x0c0000eef1ea7389 */ /* 0x00006400000200eb */
[----:B01----:R-:W-:Y:S05]  /*39ae0*/  ENDCOLLECTIVE ;  /* 0x000000000000791b */ /* 0x003fea0003800000 */
.L_x_56506:
[----:B------:R-:W-:Y:S02]  /*39af0*/  IMAD.MOV.U32 R238, RZ, RZ, 0x10 ;  /* 0x00000010ffee7424 */ /* 0x000fe400078e00ff */
[----:B------:R-:W-:Y:S01]  /*39b00*/  FADD.FTZ R239, R239, R234 ;  /* 0x000000eaefef7221 */ /* 0x000fe20000010000 */
[----:B------:R-:W-:-:S04]  /*39b10*/  MOV R234, 0xffffffff ;  /* 0xffffffff00ea7802 */ /* 0x000fc80000000f00 */
[----:B------:R-:W-:-:S07]  /*39b20*/  MOV R241, R239 ;  /* 0x000000ef00f17202 */ /* 0x000fce0000000f00 */
[----:B------:R-:W-:Y:S05]  /*39b30*/  WARPSYNC.COLLECTIVE R234, `(.L_x_56507) ;  /* 0x00000000ea087348 */ /* 0x000fea0003c00000 */
[----:B------:R0:W1:Y:S02]  /*39b40*/  SHFL.BFLY P1, R234, R241, R238, R235 ;  /* 0x0c0000eef1ea7389 */ /* 0x00006400000200eb */
[----:B01----:R-:W-:Y:S05]  /*39b50*/  ENDCOLLECTIVE ;  /* 0x000000000000791b */ /* 0x003fea0003800000 */
.L_x_56507:
[----:B------:R-:W-:Y:S05]  /*39b60*/  BRA `(.L_x_56508) ;  /* 0xffffffdc00c07947 */ /* 0x000fea000383ffff */
.L_x_56509:
        /* <DEDUP_REMOVED lines=9> */
.L_x_71547:


//--------------------- .text._ZN10layer_norm13ln_fwd_kernelINS_13Kernel_traitsI6__halfffffjLj2048ELj1ELj4ELj1ELj16ENS_18Kernel_traits_baseILj2048ES2_ffffjLj128EEEEELb0ELb0ELb0ELb0EEEvNS_9FwdParamsE --------------------------
	.section	.text._ZN10layer_norm13ln_fwd_kernelINS_13Kernel_traitsI6__halfffffjLj2048ELj1ELj4ELj1ELj16ENS_18Kernel_traits_baseILj2048ES2_ffffjLj128EEEEELb0ELb0ELb0ELb0EEEvNS_9FwdParamsE,"ax",@progbits
	.align	128
        .global         _ZN10layer_norm13ln_fwd_kernelINS_13Kernel_traitsI6__halfffffjLj2048ELj1ELj4ELj1ELj16ENS_18Kernel_traits_baseILj2048ES2_ffffjLj128EEEEELb0ELb0ELb0ELb0EEEvNS_9FwdParamsE
        .type           _ZN10layer_norm13ln_fwd_kernelINS_13Kernel_traitsI6__halfffffjLj2048ELj1ELj4ELj1ELj16ENS_18Kernel_traits_baseILj2048ES2_ffffjLj128EEEEELb0ELb0ELb0ELb0EEEvNS_9FwdParamsE,@function
        .size           _ZN10layer_norm13ln_fwd_kernelINS_13Kernel_traitsI6__halfffffjLj2048ELj1ELj4ELj1ELj16ENS_18Kernel_traits_baseILj2048ES2_ffffjLj128EEEEELb0ELb0ELb0ELb0EEEvNS_9FwdParamsE,(.L_x_71548 - _ZN10layer_norm13ln_fwd_kernelINS_13Kernel_traitsI6__halfffffjLj2048ELj1ELj4ELj1ELj16ENS_18Kernel_traits_baseILj2048ES2_ffffjLj128EEEEELb0ELb0ELb0ELb0EEEvNS_9FwdParamsE)
        .other          _ZN10layer_norm13ln_fwd_kernelINS_13Kernel_traitsI6__halfffffjLj2048ELj1ELj4ELj1ELj16ENS_18Kernel_traits_baseILj2048ES2_ffffjLj128EEEEELb0ELb0ELb0ELb0EEEvNS_9FwdParamsE,@"STO_CUDA_ENTRY STV_DEFAULT"
_ZN10layer_norm13ln_fwd_kernelINS_13Kernel_traitsI6__halfffffjLj2048ELj1ELj4ELj1ELj16ENS_18Kernel_traits_baseILj2048ES2_ffffjLj128EEEEELb0ELb0ELb0ELb0EEEvNS_9FwdParamsE:
.text._ZN10layer_norm13ln_fwd_kernelINS_13Kernel_traitsI6__halfffffjLj2048ELj1ELj4ELj1ELj16ENS_18Kernel_traits_baseILj2048ES2_ffffjLj128EEEEELb0ELb0ELb0ELb0EEEvNS_9FwdParamsE:
        /* <DEDUP_REMOVED lines=30> */
[----:B------:R0:W5:Y:S02]  /*01e0*/  @P3 LDG.E.64 R12, desc[UR6][R4.64] ;  /* 0x00000006040c3981 */ /* 0x000164000c1e1b00 */
[----:B------:R-:W4:Y:S01]  /*01f0*/  @P5 LDC.64 R42, c[0x0][0x3d0] ;  /* 0x0000f400ff2a5b82 */ /* 0x000f220000000a00 */
[C---:B-1----:R-:W-:Y:S01]  /*0200*/  @P3 IMAD.WIDE.U32 R36, R3.reuse, 0x8, R36 ;  /* 0x0000000803243825 */ /* 0x042fe200078e0024 */
[----:B------:R-:W-:-:S04]  /*0210*/  @P3 LOP3.LUT R3, R3, 0x20, RZ, 0xfc, !PT ;  /* 0x0000002003033812 */ /* 0x000fc800078efcff */
[----:B------:R1:W5:Y:S02]  /*0220*/  @P3 LD.E.64 R74, desc[UR6][R36.64] ;  /* 0x00000006244a3980 */ /* 0x000364000c101b00 */
[----:B------:R-:W0:Y:S08]  /*0230*/  @P5 LDC.64 R44, c[0x0][0x438] ;  /* 0x00010e00ff2c5b82 */ /* 0x000e300000000a00 */
[----:B------:R-:W1:Y:S08]  /*0240*/  @P6 LDC.64 R76, c[0x0][0x3d0] ;  /* 0x0000f400ff4c6b82 */ /* 0x000e700000000a00 */
[----:B------:R-:W1:Y:S01]  /*0250*/  @P6 LDC.64 R78, c[0x0][0x438] ;  /* 0x00010e00ff4e6b82 */ /* 0x000e620000000a00 */
[----:B------:R-:W-:Y:S01]  /*0260*/  ISETP.GE.U32.AND P3, PT, R0, 0x100, PT ;  /* 0x000001000000780c */ /* 0x000fe20003f66070 */
[----:B--2---:R-:W-:-:S04]  /*0270*/  @P4 IMAD.WIDE.U32 R38, R3, 0x8, R38 ;  /* 0x0000000803264825 */ /* 0x004fc800078e0026 */
[C---:B---3--:R-:W-:Y:S01]  /*0280*/  @P4 IMAD.WIDE.U32 R40, R3.reuse, 0x8, R40 ;  /* 0x0000000803284825 */ /* 0x048fe200078e0028 */
[----:B------:R-:W-:Y:S01]  /*0290*/  @P4 IADD3 R3, PT, PT, R3, 0x20, RZ ;  /* 0x0000002003034810 */ /* 0x000fe20007ffe0ff */
[----:B------:R-:W2:Y:S01]  /*02a0*/  @P0 LDC.64 R80, c[0x0][0x3d0] ;  /* 0x0000f400ff500b82 */ /* 0x000ea20000000a00 */
[----:B------:R3:W5:Y:S07]  /*02b0*/  @P4 LDG.E.64 R14, desc[UR6][R38.64] ;  /* 0x00000006260e4981 */ /* 0x00076e000c1e1b00 */
[----:B------:R-:W3:Y:S01]  /*02c0*/  @P0 LDC.64 R82, c[0x0][0x438] ;  /* 0x00010e00ff520b82 */ /* 0x000ee20000000a00 */
[C---:B----4-:R-:W-:Y:S01]  /*02d0*/  @P5 IMAD.WIDE.U32 R42, R3.reuse, 0x8, R42 ;  /* 0x00000008032a5825 */ /* 0x050fe200078e002a */
[----:B------:R4:W5:Y:S06]  /*02e0*/  @P4 LD.E.64 R72, desc[UR6][R40.64] ;  /* 0x0000000628484980 */ /* 0x00096c000c101b00 */
[----:B------:R-:W4:Y:S01]  /*02f0*/  @P1 LDC.64 R84, c[0x0][0x3d0] ;  /* 0x0000f400ff541b82 */ /* 0x000f220000000a00 */
[----:B0-----:R-:W-:-:S07]  /*0300*/  @P5 IMAD.WIDE.U32 R44, R3, 0x8, R44 ;  /* 0x00000008032c5825 */ /* 0x001fce00078e002c */
[----:B------:R-:W0:Y:S01]  /*0310*/  @P1 LDC.64 R86, c[0x0][0x438] ;  /* 0x00010e00ff561b82 */ /* 0x000e220000000a00 */
[----:B------:R-:W-:Y:S01]  /*0320*/  @P5 IADD3 R3, PT, PT, R3, 0x20, RZ ;  /* 0x0000002003035810 */ /* 0x000fe20007ffe0ff */
[----:B------:R0:W5:Y:S06]  /*0330*/  @P5 LDG.E.64 R16, desc[UR6][R42.64] ;  /* 0x000000062a105981 */ /* 0x00016c000c1e1b00 */
[----:B------:R-:W0:Y:S01]  /*0340*/  @P2 LDC.64 R4, c[0x0][0x3d0] ;  /* 0x0000f400ff042b82 */ /* 0x000e220000000a00 */
[C---:B-1----:R-:W-:Y:S01]  /*0350*/  @P6 IMAD.WIDE.U32 R76, R3.reuse, 0x8, R76 ;  /* 0x00000008034c6825 */ /* 0x042fe200078e004c */
[C---:B------:R-:W-:Y:S01]  /*0360*/  ISETP.GE.U32.AND P4, PT, R0.reuse, 0x120, PT ;  /* 0x000001200000780c */ /* 0x040fe20003f86070 */
[----:B------:R1:W5:Y:S05]  /*0370*/  @P5 LD.E.64 R70, desc[UR6][R44.64] ;  /* 0x000000062c465980 */ /* 0x00036a000c101b00 */
[----:B------:R-:W1:Y:S01]  /*0380*/  @P2 LDC.64 R88, c[0x0][0x438] ;  /* 0x00010e00ff582b82 */ /* 0x000e620000000a00 */
[C---:B------:R-:W-:Y:S01]  /*0390*/  @P6 IMAD.WIDE.U32 R78, R3.reuse, 0x8, R78 ;  /* 0x00000008034e6825 */ /* 0x040fe200078e004e */
[----:B------:R-:W-:Y:S01]  /*03a0*/  @P6 IADD3 R3, PT, PT, R3, 0x20, RZ ;  /* 0x0000002003036810 */ /* 0x000fe20007ffe0ff */
[----:B------:R1:W5:Y:S05]  /*03b0*/  @P6 LDG.E.64 R18, desc[UR6][R76.64] ;  /* 0x000000064c126981 */ /* 0x00036a000c1e1b00 */
[----:B------:R-:W1:Y:S01]  /*03c0*/  @P3 LDC.64 R36, c[0x0][0x3d0] ;  /* 0x0000f400ff243b82 */ /* 0x000e620000000a00 */
[C---:B--2---:R-:W-:Y:S01]  /*03d0*/  @P0 IMAD.WIDE.U32 R80, R3.reuse, 0x8, R80 ;  /* 0x0000000803500825 */ /* 0x044fe200078e0050 */
[C---:B------:R-:W-:Y:S01]  /*03e0*/  ISETP.GE.U32.AND P5, PT, R0.reuse, 0x140, PT ;  /* 0x000001400000780c */ /* 0x040fe20003fa6070 */
[----:B------:R2:W5:Y:S05]  /*03f0*/  @P6 LD.E.64 R68, desc[UR6][R78.64] ;  /* 0x000000064e446980 */ /* 0x00056a000c101b00 */
[----:B------:R-:W2:Y:S01]  /*0400*/  @P3 LDC.64 R90, c[0x0][0x438] ;  /* 0x00010e00ff5a3b82 */ /* 0x000ea20000000a00 */
[C---:B---3--:R-:W-:Y:S01]  /*0410*/  @P0 IMAD.WIDE.U32 R82, R3.reuse, 0x8, R82 ;  /* 0x0000000803520825 */ /* 0x048fe200078e0052 */
[----:B------:R-:W-:Y:S01]  /*0420*/  @P0 IADD3 R3, PT, PT, R3, 0x20, RZ ;  /* 0x0000002003030810 */ /* 0x000fe20007ffe0ff */
[----:B------:R-:W5:Y:S01]  /*0430*/  @P0 LDG.E.64 R20, desc[UR6][R80.64] ;  /* 0x0000000650140981 */ /* 0x000f62000c1e1b00 */
[----:B------:R-:W-:-:S03]  /*0440*/  ISETP.GE.U32.AND P6, PT, R0, 0x160, PT ;  /* 0x000001600000780c */ /* 0x000fc60003fc6070 */
[C---:B----4-:R-:W-:Y:S01]  /*0450*/  @P1 IMAD.WIDE.U32 R84, R3.reuse, 0x8, R84 ;  /* 0x0000000803541825 */ /* 0x050fe200078e0054 */
[----:B------:R-:W3:Y:S01]  /*0460*/  @P4 LDC.64 R38, c[0x0][0x3d0] ;  /* 0x0000f400ff264b82 */ /* 0x000ee20000000a00 */
[----:B------:R-:W5:Y:S02]  /*0470*/  @P0 LD.E.64 R66, desc[UR6][R82.64] ;  /* 0x0000000652420980 */ /* 0x000f64000c101b00 */
[C---:B0-----:R-:W-:Y:S01]  /*0480*/  @P1 IMAD.WIDE.U32 R86, R3.reuse, 0x8, R86 ;  /* 0x0000000803561825 */ /* 0x041fe200078e0056 */
[----:B------:R-:W-:Y:S01]  /*0490*/  @P1 IADD3 R3, PT, PT, R3, 0x20, RZ ;  /* 0x0000002003031810 */ /* 0x000fe20007ffe0ff */
[----:B------:R-:W5:Y:S03]  /*04a0*/  @P1 LDG.E.64 R22, desc[UR6][R84.64] ;  /* 0x0000000654161981 */ /* 0x000f66000c1e1b00 */
[----:B------:R-:W0:Y:S01]  /*04b0*/  @P4 LDC.64 R40, c[0x0][0x438] ;  /* 0x00010e00ff284b82 */ /* 0x000e220000000a00 */
[C---:B------:R-:W-:Y:S01]  /*04c0*/  ISETP.GE.U32.AND P0, PT, R0.reuse, 0x180, PT ;  /* 0x000001800000780c */ /* 0x040fe20003f06070 */
[C---:B------:R-:W-:Y:S01]  /*04d0*/  @P2 IMAD.WIDE.U32 R4, R3.reuse, 0x8, R4 ;  /* 0x0000000803042825 */ /* 0x040fe200078e0004 */
[----:B------:R-:W5:Y:S03]  /*04e0*/  @P1 LD.E.64 R64, desc[UR6][R86.64] ;  /* 0x0000000656401980 */ /* 0x000f66000c101b00 */
[C---:B-1----:R-:W-:Y:S01]  /*04f0*/  @P2 IMAD.WIDE.U32 R88, R3.reuse, 0x8, R88 ;  /* 0x0000000803582825 */ /* 0x042fe200078e0058 */
[----:B------:R-:W-:Y:S01]  /*0500*/  @P2 IADD3 R3, PT, PT, R3, 0x20, RZ ;  /* 0x0000002003032810 */ /* 0x000fe20007ffe0ff */
[----:B------:R-:W1:Y:S01]  /*0510*/  @P5 LDC.64 R42, c[0x0][0x3d0] ;  /* 0x0000f400ff2a5b82 */ /* 0x000e620000000a00 */
[C---:B------:R-:W-:Y:S01]  /*0520*/  ISETP.GE.U32.AND P1, PT, R0.reuse, 0x1a0, PT ;  /* 0x000001a00000780c */ /* 0x040fe20003f26070 */
[----:B------:R4:W5:Y:S06]  /*0530*/  @P2 LDG.E.64 R24, desc[UR6][R4.64] ;  /* 0x0000000604182981 */ /* 0x00096c000c1e1b00 */
[----:B------:R-:W1:Y:S01]  /*0540*/  @P5 LDC.64 R44, c[0x0][0x438] ;  /* 0x00010e00ff2c5b82 */ /* 0x000e620000000a00 */
[C---:B------:R-:W-:Y:S01]  /*0550*/  @P3 IMAD.WIDE.U32 R36, R3.reuse, 0x8, R36 ;  /* 0x0000000803243825 */ /* 0x040fe200078e0024 */
[----:B------:R-:W5:Y:S03]  /*0560*/  @P2 LD.E.64 R62, desc[UR6][R88.64] ;  /* 0x00000006583e2980 */ /* 0x000f66000c101b00 */
[C---:B--2---:R-:W-:Y:S01]  /*0570*/  @P3 IMAD.WIDE.U32 R90, R3.reuse, 0x8, R90 ;  /* 0x00000008035a3825 */ /* 0x044fe200078e005a */
[----:B------:R2:W5:Y:S02]  /*0580*/  @P3 LDG.E.64 R26, desc[UR6][R36.64] ;  /* 0x00000006241a3981 */ /* 0x000564000c1e1b00 */
[----:B------:R-:W1:Y:S01]  /*0590*/  @P6 LDC.64 R76, c[0x0][0x3d0] ;  /* 0x0000f400ff4c6b82 */ /* 0x000e620000000a00 */
[----:B------:R-:W-:Y:S01]  /*05a0*/  @P3 IADD3 R3, PT, PT, R3, 0x20, RZ ;  /* 0x0000002003033810 */ /* 0x000fe20007ffe0ff */
[----:B------:R1:W5:Y:S01]  /*05b0*/  @P3 LD.E.64 R60, desc[UR6][R90.64] ;  /* 0x000000065a3c3980 */ /* 0x000362000c101b00 */
[----:B------:R-:W-:-:S05]  /*05c0*/  ISETP.GE.U32.AND P3, PT, R0, 0x1c0, PT ;  /* 0x000001c00000780c */ /* 0x000fca0003f66070 */
[----:B------:R-:W1:Y:S01]  /*05d0*/  @P6 LDC.64 R78, c[0x0][0x438] ;  /* 0x00010e00ff4e6b82 */ /* 0x000e620000000a00 */
[----:B------:R-:W-:Y:S01]  /*05e0*/  ISETP.GE.U32.AND P2, PT, R0, 0x1e0, PT ;  /* 0x000001e00000780c */ /* 0x000fe20003f46070 */
[----:B---3--:R-:W-:-:S06]  /*05f0*/  @P4 IMAD.WIDE.U32 R38, R3, 0x8, R38 ;  /* 0x0000000803264825 */ /* 0x008fcc00078e0026 */
[----:B----4-:R-:W3:Y:S01]  /*0600*/  @P0 LDC.64 R4, c[0x0][0x3d0] ;  /* 0x0000f400ff040b82 */ /* 0x010ee20000000a00 */
[----:B0-----:R-:W-:-:S07]  /*0610*/  @P4 IMAD.WIDE.U32 R40, R3, 0x8, R40 ;  /* 0x0000000803284825 */ /* 0x001fce00078e0028 */
[----:B------:R-:W0:Y:S01]  /*0620*/  @P0 LDC.64 R80, c[0x0][0x438] ;  /* 0x00010e00ff500b82 */ /* 0x000e220000000a00 */
[----:B------:R-:W-:Y:S01]  /*0630*/  @P4 IADD3 R3, PT, PT, R3, 0x20, RZ ;  /* 0x0000002003034810 */ /* 0x000fe20007ffe0ff */
[----:B------:R4:W5:Y:S06]  /*0640*/  @P4 LDG.E.64 R28, desc[UR6][R38.64] ;  /* 0x00000006261c4981 */ /* 0x00096c000c1e1b00 */
[----:B--2---:R-:W2:Y:S01]  /*0650*/  @P1 LDC.64 R36, c[0x0][0x3d0] ;  /* 0x0000f400ff241b82 */ /* 0x004ea20000000a00 */
[C---:B-1----:R-:W-:Y:S01]  /*0660*/  @P5 IMAD.WIDE.U32 R42, R3.reuse, 0x8, R42 ;  /* 0x00000008032a5825 */ /* 0x042fe200078e002a */
[----:B------:R4:W5:Y:S06]  /*0670*/  @P4 LD.E.64 R58, desc[UR6][R40.64] ;  /* 0x00000006283a4980 */ /* 0x00096c000c101b00 */
[----:B------:R-:W1:Y:S01]  /*0680*/  @P1 LDC.64 R82, c[0x0][0x438] ;  /* 0x00010e00ff521b82 */ /* 0x000e620000000a00 */
[C---:B------:R-:W-:Y:S01]  /*0690*/  @P5 IMAD.WIDE.U32 R44, R3.reuse, 0x8, R44 ;  /* 0x00000008032c5825 */ /* 0x040fe200078e002c */
[----:B------:R-:W-:Y:S01]  /*06a0*/  @P5 IADD3 R3, PT, PT, R3, 0x20, RZ ;  /* 0x0000002003035810 */ /* 0x000fe20007ffe0ff */
[----:B------:R4:W5:Y:S05]  /*06b0*/  @P5 LDG.E.64 R10, desc[UR6][R42.64] ;  /* 0x000000062a0a5981 */ /* 0x00096a000c1e1b00 */
[----:B------:R-:W4:Y:S01]  /*06c0*/  @P3 LDC.64 R84, c[0x0][0x3d0] ;  /* 0x0000f400ff543b82 */ /* 0x000f220000000a00 */
[C---:B------:R-:W-:Y:S01]  /*06d0*/  @P6 IMAD.WIDE.U32 R76, R3.reuse, 0x8, R76 ;  /* 0x00000008034c6825 */ /* 0x040fe200078e004c */
[----:B------:R0:W5:Y:S06]  /*06e0*/  @P5 LD.E.64 R56, desc[UR6][R44.64] ;  /* 0x000000062c385980 */ /* 0x00016c000c101b00 */
[----:B------:R-:W4:Y:S01]  /*06f0*/  @P3 LDC.64 R86, c[0x0][0x438] ;  /* 0x00010e00ff563b82 */ /* 0x000f220000000a00 */
[C---:B------:R-:W-:Y:S01]  /*0700*/  @P6 IMAD.WIDE.U32 R78, R3.reuse, 0x8, R78 ;  /* 0x00000008034e6825 */ /* 0x040fe200078e004e */
[----:B------:R-:W-:Y:S01]  /*0710*/  @P6 IADD3 R3, PT, PT, R3, 0x20, RZ ;  /* 0x0000002003036810 */ /* 0x000fe20007ffe0ff */
[----:B------:R0:W5:Y:S05]  /*0720*/  @P6 LDG.E.64 R8, desc[UR6][R76.64] ;  /* 0x000000064c086981 */ /* 0x00016a000c1e1b00 */
[----:B------:R-:W4:Y:S01]  /*0730*/  @P2 LDC.64 R88, c[0x0][0x3d0] ;  /* 0x0000f400ff582b82 */ /* 0x000f220000000a00 */
[C---:B---3--:R-:W-:Y:S01]  /*0740*/  @P0 IMAD.WIDE.U32 R4, R3.reuse, 0x8, R4 ;  /* 0x0000000803040825 */ /* 0x048fe200078e0004 */
[----:B------:R3:W5:Y:S06]  /*0750*/  @P6 LD.E.64 R54, desc[UR6][R78.64] ;  /* 0x000000064e366980 */ /* 0x00076c000c101b00 */
[----:B------:R-:W3:Y:S01]  /*0760*/  @P2 LDC.64 R90, c[0x0][0x438] ;  /* 0x00010e00ff5a2b82 */ /* 0x000ee20000000a00 */
[C---:B0-----:R-:W-:Y:S01]  /*0770*/  @P0 IMAD.WIDE.U32 R80, R3.reuse, 0x8, R80 ;  /* 0x0000000803500825 */ /* 0x041fe200078e0050 */
[----:B------:R-:W-:Y:S01]  /*0780*/  @P0 IADD3 R3, PT, PT, R3, 0x20, RZ ;  /* 0x0000002003030810 */ /* 0x000fe20007ffe0ff */
[----:B------:R0:W5:Y:S04]  /*0790*/  @P0 LDG.E.64 R6, desc[UR6][R4.64] ;  /* 0x0000000604060981 */ /* 0x000168000c1e1b00 */
[C---:B--2---:R-:W-:Y:S01]  /*07a0*/  @P1 IMAD.WIDE.U32 R36, R3.reuse, 0x8, R36 ;  /* 0x0000000803241825 */ /* 0x044fe200078e0024 */
[----:B------:R0:W5:Y:S03]  /*07b0*/  @P0 LD.E.64 R52, desc[UR6][R80.64] ;  /* 0x0000000650340980 */ /* 0x000166000c101b00 */
[C---:B-1----:R-:W-:Y:S01]  /*07c0*/  @P1 IMAD.WIDE.U32 R82, R3.reuse, 0x8, R82 ;  /* 0x0000000803521825 */ /* 0x042fe200078e0052 */
[----:B------:R-:W-:Y:S01]  /*07d0*/  @P1 IADD3 R3, PT, PT, R3, 0x20, RZ ;  /* 0x0000002003031810 */ /* 0x000fe20007ffe0ff */
[----:B------:R0:W5:Y:S04]  /*07e0*/  @P1 LDG.E.64 R30, desc[UR6][R36.64] ;  /* 0x00000006241e1981 */ /* 0x000168000c1e1b00 */
[C---:B----4-:R-:W-:Y:S01]  /*07f0*/  @P3 IMAD.WIDE.U32 R84, R3.reuse, 0x8, R84 ;  /* 0x0000000803543825 */ /* 0x050fe200078e0054 */
[----:B------:R0:W5:Y:S03]  /*0800*/  @P1 LD.E.64 R50, desc[UR6][R82.64] ;  /* 0x0000000652321980 */ /* 0x000166000c101b00 */
[C---:B------:R-:W-:Y:S01]  /*0810*/  @P3 IMAD.WIDE.U32 R86, R3.reuse, 0x8, R86 ;  /* 0x0000000803563825 */ /* 0x040fe200078e0056 */
[----:B------:R-:W-:Y:S01]  /*0820*/  @P3 IADD3 R3, PT, PT, R3, 0x20, RZ ;  /* 0x0000002003033810 */ /* 0x000fe20007ffe0ff */
[----:B------:R0:W5:Y:S04]  /*0830*/  @P3 LDG.E.64 R32, desc[UR6][R84.64] ;  /* 0x0000000654203981 */ /* 0x000168000c1e1b00 */
[C---:B------:R-:W-:Y:S01]  /*0840*/  @P2 IMAD.WIDE.U32 R88, R3.reuse, 0x8, R88 ;  /* 0x0000000803582825 */ /* 0x040fe200078e0058 */
[----:B------:R0:W5:Y:S03]  /*0850*/  @P3 LD.E.64 R48, desc[UR6][R86.64] ;  /* 0x0000000656303980 */ /* 0x000166000c101b00 */
[----:B---3--:R-:W-:Y:S01]  /*0860*/  @P2 IMAD.WIDE.U32 R90, R3, 0x8, R90 ;  /* 0x00000008035a2825 */ /* 0x008fe200078e005a */
[----:B------:R0:W5:Y:S04]  /*0870*/  @P2 LDG.E.64 R34, desc[UR6][R88.64] ;  /* 0x0000000658222981 */ /* 0x000168000c1e1b00 */
[----:B------:R0:W5:Y:S01]  /*0880*/  @P2 LD.E.64 R46, desc[UR6][R90.64] ;  /* 0x000000065a2e2980 */ /* 0x000162000c101b00 */
[----:B------:R-:W-:-:S02]  /*0890*/  ISETP.GE.U32.AND P0, PT, R0, 0x200, PT ;  /* 0x000002000000780c */ /* 0x000fc40003f06070 */
[----:B------:R-:W-:-:S11]  /*08a0*/  @P2 IADD3 R3, PT, PT, R3, 0x20, RZ ;  /* 0x0000002003032810 */ /* 0x000fd60007ffe0ff */
[----:B0-----:R-:W-:Y:S05]  /*08b0*/  @!P0 BRA `(.L_x_56512) ;  /* 0x0000000400988947 */ /* 0x001fea0003800000 */
[----:B------:R-:W0:Y:S08]  /*08c0*/  LDC.64 R36, c[0x0][0x3d0] ;  /* 0x0000f400ff247b82 */ /* 0x000e300000000a00 */
[----:B------:R-:W1:Y:S01]  /*08d0*/  LDC.64 R4, c[0x0][0x438] ;  /* 0x00010e00ff047b82 */ /* 0x000e620000000a00 */
[----:B0-----:R-:W-:-:S06]  /*08e0*/  IMAD.WIDE.U32 R36, R3, 0x8, R36 ;  /* 0x0000000803247825 */ /* 0x001fcc00078e0024 */
[----:B------:R-:W5:Y:S01]  /*08f0*/  LDG.E.64 R36, desc[UR6][R36.64] ;  /* 0x0000000624247981 */ /* 0x000f62000c1e1b00 */
[----:B-1----:R-:W-:-:S06]  /*0900*/  IMAD.WIDE.U32 R4, R3, 0x8, R4 ;  /* 0x0000000803047825 */ /* 0x002fcc00078e0004 */
[----:B------:R-:W5:Y:S01]  /*0910*/  LD.E.64 R4, desc[UR6][R4.64] ;  /* 0x0000000604047980 */ /* 0x000f62000c101b00 */
[----:B------:R-:W-:Y:S05]  /*0920*/  BRA `(.L_x_56512) ;  /* 0x00000004007c7947 */ /* 0x000fea0003800000 */
.L_x_56511:
        /* <DEDUP_REMOVED lines=13> */
[----:B------:R-:W-:Y:S02]  /*0a00*/  @P2 CS2R R74, SRZ ;  /* 0x00000000004a2805 */ /* 0x000fe4000001ff00 */
[----:B------:R0:W5:Y:S02]  /*0a10*/  @P2 LDG.E.64 R12, desc[UR6][R38.64] ;  /* 0x00000006260c2981 */ /* 0x000164000c1e1b00 */
[----:B------:R-:W4:Y:S01]  /*0a20*/  @P6 LDC.64 R76, c[0x0][0x3d0] ;  /* 0x0000f400ff4c6b82 */ /* 0x000f220000000a00 */
[C---:B-1----:R-:W-:Y:S01]  /*0a30*/  @P1 IMAD.WIDE.U32 R40, R3.reuse, 0x8, R40 ;  /* 0x0000000803281825 */ /* 0x042fe200078e0028 */
[C---:B------:R-:W-:Y:S02]  /*0a40*/  ISETP.GE.U32.AND P2, PT, R0.reuse, 0x100, PT ;  /* 0x000001000000780c */ /* 0x040fe40003f46070 */
[----:B------:R-:W-:Y:S02]  /*0a50*/  @P1 IADD3 R3, PT, PT, R3, 0x20, RZ ;  /* 0x0000002003031810 */ /* 0x000fe40007ffe0ff */
[----:B------:R-:W-:Y:S01]  /*0a60*/  @P1 CS2R R72, SRZ ;  /* 0x0000000000481805 */ /* 0x000fe2000001ff00 */
[----:B------:R1:W5:Y:S01]  /*0a70*/  @P1 LDG.E.64 R14, desc[UR6][R40.64] ;  /* 0x00000006280e1981 */ /* 0x000362000c1e1b00 */
[----:B------:R-:W1:Y:S01]  /*0a80*/  @P5 LDC.64 R78, c[0x0][0x3d0] ;  /* 0x0000f400ff4e5b82 */ /* 0x000e620000000a00 */
[----:B------:R-:W-:Y:S01]  /*0a90*/  ISETP.GE.U32.AND P1, PT, R0, 0x120, PT ;  /* 0x000001200000780c */ /* 0x000fe20003f26070 */
[C---:B--2---:R-:W-:Y:S01]  /*0aa0*/  @P0 IMAD.WIDE.U32 R42, R3.reuse, 0x8, R42 ;  /* 0x00000008032a0825 */ /* 0x044fe200078e002a */
[----:B------:R-:W-:-:S02]  /*0ab0*/  @P0 IADD3 R3, PT, PT, R3, 0x20, RZ ;  /* 0x0000002003030810 */ /* 0x000fc40007ffe0ff */
[----:B------:R-:W-:Y:S02]  /*0ac0*/  @P0 CS2R R70, SRZ ;  /* 0x0000000000460805 */ /* 0x000fe4000001ff00 */
[----:B------:R2:W5:Y:S01]  /*0ad0*/  @P0 LDG.E.64 R16, desc[UR6][R42.64] ;  /* 0x000000062a100981 */ /* 0x000562000c1e1b00 */
[----:B------:R-:W2:Y:S01]  /*0ae0*/  @P3 LDC.64 R80, c[0x0][0x3d0] ;  /* 0x0000f400ff503b82 */ /* 0x000ea20000000a00 */
[C---:B---3--:R-:W-:Y:S01]  /*0af0*/  @P4 IMAD.WIDE.U32 R44, R3.reuse, 0x8, R44 ;  /* 0x00000008032c4825 */ /* 0x048fe200078e002c */
[C---:B------:R-:W-:Y:S02]  /*0b00*/  ISETP.GE.U32.AND P0, PT, R0.reuse, 0x140, PT ;  /* 0x000001400000780c */ /* 0x040fe40003f06070 */
[----:B------:R-:W-:Y:S02]  /*0b10*/  @P4 IADD3 R3, PT, PT, R3, 0x20, RZ ;  /* 0x0000002003034810 */ /* 0x000fe40007ffe0ff */
[----:B------:R-:W-:Y:S01]  /*0b20*/  @P4 CS2R R68, SRZ ;  /* 0x0000000000444805 */ /* 0x000fe2000001ff00 */
[----:B------:R3:W5:Y:S01]  /*0b30*/  @P4 LDG.E.64 R18, desc[UR6][R44.64] ;  /* 0x000000062c124981 */ /* 0x000762000c1e1b00 */
[----:B0-----:R-:W0:Y:S01]  /*0b40*/  @P2 LDC.64 R38, c[0x0][0x3d0] ;  /* 0x0000f400ff262b82 */ /* 0x001e220000000a00 */
[----:B----4-:R-:W-:Y:S01]  /*0b50*/  @P6 IMAD.WIDE.U32 R76, R3, 0x8, R76 ;  /* 0x00000008034c6825 */ /* 0x010fe200078e004c */
[----:B------:R-:W-:-:S02]  /*0b60*/  ISETP.GE.U32.AND P4, PT, R0, 0x160, PT ;  /* 0x000001600000780c */ /* 0x000fc40003f86070 */
[----:B------:R-:W-:Y:S02]  /*0b70*/  @P6 IADD3 R3, PT, PT, R3, 0x20, RZ ;  /* 0x0000002003036810 */ /* 0x000fe40007ffe0ff */
[----:B------:R-:W-:Y:S01]  /*0b80*/  @P6 CS2R R66, SRZ ;  /* 0x0000000000426805 */ /* 0x000fe2000001ff00 */
[----:B------:R4:W5:Y:S01]  /*0b90*/  @P6 LDG.E.64 R20, desc[UR6][R76.64] ;  /* 0x000000064c146981 */ /* 0x000962000c1e1b00 */
[----:B-1----:R-:W1:Y:S01]  /*0ba0*/  @P1 LDC.64 R40, c[0x0][0x3d0] ;  /* 0x0000f400ff281b82 */ /* 0x002e620000000a00 */
[C---:B------:R-:W-:Y:S01]  /*0bb0*/  @P5 IMAD.WIDE.U32 R78, R3.reuse, 0x8, R78 ;  /* 0x00000008034e5825 */ /* 0x040fe200078e004e */
[C---:B------:R-:W-:Y:S02]  /*0bc0*/  ISETP.GE.U32.AND P6, PT, R0.reuse, 0x180, PT ;  /* 0x000001800000780c */ /* 0x040fe40003fc6070 */
[----:B------:R-:W-:Y:S02]  /*0bd0*/  @P5 IADD3 R3, PT, PT, R3, 0x20, RZ ;  /* 0x0000002003035810 */ /* 0x000fe40007ffe0ff */
[----:B------:R-:W-:Y:S01]  /*0be0*/  @P5 CS2R R64, SRZ ;  /* 0x0000000000405805 */ /* 0x000fe2000001ff00 */
[----:B------:R1:W5:Y:S01]  /*0bf0*/  @P5 LDG.E.64 R22, desc[UR6][R78.64] ;  /* 0x000000064e165981 */ /* 0x000362000c1e1b00 */
[----:B--2---:R-:W2:Y:S01]  /*0c00*/  @P0 LDC.64 R42, c[0x0][0x3d0] ;  /* 0x0000f400ff2a0b82 */ /* 0x004ea20000000a00 */
[----:B------:R-:W-:Y:S01]  /*0c10*/  @P3 IMAD.WIDE.U32 R80, R3, 0x8, R80 ;  /* 0x0000000803503825 */ /* 0x000fe200078e0050 */
[----:B------:R-:W-:-:S02]  /*0c20*/  ISETP.GE.U32.AND P5, PT, R0, 0x1a0, PT ;  /* 0x000001a00000780c */ /* 0x000fc40003fa6070 */
[----:B------:R-:W-:Y:S02]  /*0c30*/  @P3 IADD3 R3, PT, PT, R3, 0x20, RZ ;  /* 0x0000002003033810 */ /* 0x000fe40007ffe0ff */
[----:B------:R-:W-:Y:S01]  /*0c40*/  @P3 CS2R R62, SRZ ;  /* 0x00000000003e3805 */ /* 0x000fe2000001ff00 */
[----:B------:R2:W5:Y:S01]  /*0c50*/  @P3 LDG.E.64 R24, desc[UR6][R80.64] ;  /* 0x0000000650183981 */ /* 0x000562000c1e1b00 */
[----:B---3--:R-:W3:Y:S01]  /*0c60*/  @P4 LDC.64 R44, c[0x0][0x3d0] ;  /* 0x0000f400ff2c4b82 */ /* 0x008ee20000000a00 */
[C---:B0-----:R-:W-:Y:S01]  /*0c70*/  @P2 IMAD.WIDE.U32 R38, R3.reuse, 0x8, R38 ;  /* 0x0000000803262825 */ /* 0x041fe200078e0026 */
[C---:B------:R-:W-:Y:S02]  /*0c80*/  ISETP.GE.U32.AND P3, PT, R0.reuse, 0x1c0, PT ;  /* 0x000001c00000780c */ /* 0x040fe40003f66070 */
[----:B------:R-:W-:Y:S02]  /*0c90*/  @P2 IADD3 R3, PT, PT, R3, 0x20, RZ ;  /* 0x0000002003032810 */ /* 0x000fe40007ffe0ff */
[----:B------:R-:W-:Y:S01]  /*0ca0*/  @P2 CS2R R60, SRZ ;  /* 0x00000000003c2805 */ /* 0x000fe2000001ff00 */
[----:B------:R0:W5:Y:S01]  /*0cb0*/  @P2 LDG.E.64 R26, desc[UR6][R38.64] ;  /* 0x00000006261a2981 */ /* 0x000162000c1e1b00 */
[----:B----4-:R-:W4:Y:S01]  /*0cc0*/  @P6 LDC.64 R76, c[0x0][0x3d0] ;  /* 0x0000f400ff4c6b82 */ /* 0x010f220000000a00 */
[----:B-1----:R-:W-:Y:S01]  /*0cd0*/  @P1 IMAD.WIDE.U32 R40, R3, 0x8, R40 ;  /* 0x0000000803281825 */ /* 0x002fe200078e0028 */
[----:B------:R-:W-:-:S02]  /*0ce0*/  ISETP.GE.U32.AND P2, PT, R0, 0x1e0, PT ;  /* 0x000001e00000780c */ /* 0x000fc40003f46070 */
[----:B------:R-:W-:Y:S02]  /*0cf0*/  @P1 IADD3 R3, PT, PT, R3, 0x20, RZ ;  /* 0x0000002003031810 */ /* 0x000fe40007ffe0ff */
[----:B------:R-:W-:Y:S01]  /*0d00*/  @P1 CS2R R58, SRZ ;  /* 0x00000000003a1805 */ /* 0x000fe2000001ff00 */
[----:B------:R1:W5:Y:S01]  /*0d10*/  @P1 LDG.E.64 R28, desc[UR6][R40.64] ;  /* 0x00000006281c1981 */ /* 0x000362000c1e1b00 */
[----:B------:R-:W1:Y:S01]  /*0d20*/  @P5 LDC.64 R78, c[0x0][0x3d0] ;  /* 0x0000f400ff4e5b82 */ /* 0x000e620000000a00 */
[----:B------:R-:W-:Y:S01]  /*0d30*/  ISETP.GE.U32.AND P1, PT, R0, 0x200, PT ;  /* 0x000002000000780c */ /* 0x000fe20003f26070 */
[C---:B--2---:R-:W-:Y:S01]  /*0d40*/  @P0 IMAD.WIDE.U32 R42, R3.reuse, 0x8, R42 ;  /* 0x00000008032a0825 */ /* 0x044fe200078e002a */
[----:B------:R-:W-:-:S04]  /*0d50*/  @P0 IADD3 R3, PT, PT, R3, 0x20, RZ ;  /* 0x0000002003030810 */ /* 0x000fc80007ffe0ff */
[----:B------:R2:W5:Y:S01]  /*0d60*/  @P0 LDG.E.64 R10, desc[UR6][R42.64] ;  /* 0x000000062a0a0981 */ /* 0x000562000c1e1b00 */
[----:B------:R-:W2:Y:S01]  /*0d70*/  @P3 LDC.64 R80, c[0x0][0x3d0] ;  /* 0x0000f400ff503b82 */ /* 0x000ea20000000a00 */
[C---:B---3--:R-:W-:Y:S01]  /*0d80*/  @P4 IMAD.WIDE.U32 R44, R3.reuse, 0x8, R44 ;  /* 0x00000008032c4825 */ /* 0x048fe200078e002c */
[----:B------:R-:W-:-:S04]  /*0d90*/  @P4 IADD3 R3, PT, PT, R3, 0x20, RZ ;  /* 0x0000002003034810 */ /* 0x000fc80007ffe0ff */
[----:B------:R3:W5:Y:S02]  /*0da0*/  @P4 LDG.E.64 R8, desc[UR6][R44.64] ;  /* 0x000000062c084981 */ /* 0x000764000c1e1b00 */
[----:B0-----:R-:W0:Y:S01]  /*0db0*/  @P2 LDC.64 R38, c[0x0][0x3d0] ;  /* 0x0000f400ff262b82 */ /* 0x001e220000000a00 */
[C---:B----4-:R-:W-:Y:S01]  /*0dc0*/  @P6 IMAD.WIDE.U32 R76, R3.reuse, 0x8, R76 ;  /* 0x00000008034c6825 */ /* 0x050fe200078e004c */
[----:B------:R-:W-:-:S04]  /*0dd0*/  @P6 IADD3 R3, PT, PT, R3, 0x20, RZ ;  /* 0x0000002003036810 */ /* 0x000fc80007ffe0ff */
[----:B------:R3:W5:Y:S02]  /*0de0*/  @P6 LDG.E.64 R6, desc[UR6][R76.64] ;  /* 0x000000064c066981 */ /* 0x000764000c1e1b00 */
[----:B------:R-:W4:Y:S01]  /*0df0*/  @P1 LDC.64 R82, c[0x0][0x3d0] ;  /* 0x0000f400ff521b82 */ /* 0x000f220000000a00 */
[C---:B-1----:R-:W-:Y:S01]  /*0e00*/  @P5 IMAD.WIDE.U32 R78, R3.reuse, 0x8, R78 ;  /* 0x00000008034e5825 */ /* 0x042fe200078e004e */
[----:B------:R-:W-:-:S04]  /*0e10*/  @P5 IADD3 R3, PT, PT, R3, 0x20, RZ ;  /* 0x0000002003035810 */ /* 0x000fc80007ffe0ff */
[----:B------:R3:W5:Y:S01]  /*0e20*/  @P5 LDG.E.64 R30, desc[UR6][R78.64] ;  /* 0x000000064e1e5981 */ /* 0x000762000c1e1b00 */
[C---:B--2---:R-:W-:Y:S01]  /*0e30*/  @P3 IMAD.WIDE.U32 R80, R3.reuse, 0x8, R80 ;  /* 0x0000000803503825 */ /* 0x044fe200078e0050 */
[----:B------:R-:W-:-:S04]  /*0e40*/  @P3 IADD3 R3, PT, PT, R3, 0x20, RZ ;  /* 0x0000002003033810 */ /* 0x000fc80007ffe0ff */
[----:B------:R3:W5:Y:S01]  /*0e50*/  @P3 LDG.E.64 R32, desc[UR6][R80.64] ;  /* 0x0000000650203981 */ /* 0x000762000c1e1b00 */
[C---:B0-----:R-:W-:Y:S01]  /*0e60*/  @P2 IMAD.WIDE.U32 R40, R3.reuse, 0x8, R38 ;  /* 0x0000000803282825 */ /* 0x041fe200078e0026 */
[----:B------:R-:W-:-:S04]  /*0e70*/  @P2 IADD3 R3, PT, PT, R3, 0x20, RZ ;  /* 0x0000002003032810 */ /* 0x000fc80007ffe0ff */
[----:B------:R3:W5:Y:S01]  /*0e80*/  @P2 LDG.E.64 R34, desc[UR6][R40.64] ;  /* 0x0000000628222981 */ /* 0x000762000c1e1b00 */
[----:B----4-:R-:W-:-:S05]  /*0e90*/  @P1 IMAD.WIDE.U32 R38, R3, 0x8, R82 ;  /* 0x0000000803261825 */ /* 0x010fca00078e0052 */
[----:B------:R3:W5:Y:S01]  /*0ea0*/  @P1 LDG.E.64 R36, desc[UR6][R38.64] ;  /* 0x0000000626241981 */ /* 0x000762000c1e1b00 */
[----:B------:R-:W-:Y:S02]  /*0eb0*/  @P0 CS2R R56, SRZ ;  /* 0x0000000000380805 */ /* 0x000fe4000001ff00 */
[----:B------:R-:W-:Y:S02]  /*0ec0*/  @P4 CS2R R54, SRZ ;  /* 0x0000000000364805 */ /* 0x000fe4000001ff00 */
[----:B------:R-:W-:Y:S02]  /*0ed0*/  @P6 CS2R R52, SRZ ;  /* 0x0000000000346805 */ /* 0x000fe4000001ff00 */
[----:B------:R-:W-:Y:S02]  /*0ee0*/  @P5 CS2R R50, SRZ ;  /* 0x0000000000325805 */ /* 0x000fe4000001ff00 */
[----:B------:R-:W-:Y:S02]  /*0ef0*/  @P3 CS2R R48, SRZ ;  /* 0x0000000000303805 */ /* 0x000fe4000001ff00 */
[----:B------:R-:W-:-:S02]  /*0f00*/  @P2 CS2R R46, SRZ ;  /* 0x00000000002e2805 */ /* 0x000fc4000001ff00 */
[----:B---3--:R-:W-:-:S07]  /*0f10*/  @P1 CS2R R4, SRZ ;  /* 0x0000000000041805 */ /* 0x008fce000001ff00 */
.L_x_56512:
[----:B------:R-:W-:Y:S05]  /*0f20*/  BSYNC.RECONVERGENT B0 ;  /* 0x0000000000007941 */ /* 0x000fea0003800200 */
.L_x_56510:
[----:B------:R-:W0:Y:S02]  /*0f30*/  LDCU UR4, c[0x0][0x384] ;  /* 0x00007080ff0477ac */ /* 0x000e240008000800 */
[----:B0-----:R-:W-:-:S13]  /*0f40*/  ISETP.GE.AND P0, PT, R2, UR4, PT ;  /* 0x0000000402007c0c */ /* 0x001fda000bf06270 */
[----:B------:R-:W-:Y:S05]  /*0f50*/  @P0 EXIT ;  /* 0x000000000000094d */ /* 0x000fea0003800000 */
[----:B-----5:R-:W-:Y:S01]  /*0f60*/  MOV R123, R12 ;  /* 0x0000000c007b7202 */ /* 0x020fe20000000f00 */
[----:B------:R-:W0:Y:S01]  /*0f70*/  LDCU.64 UR4, c[0x0][0x3e0] ;  /* 0x00007c00ff0477ac */ /* 0x000e220008000a00 */
[----:B------:R-:W-:Y:S02]  /*0f80*/  MOV R3, R13 ;  /* 0x0000000d00037202 */ /* 0x000fe40000000f00 */
[----:B------:R-:W-:Y:S01]  /*0f90*/  MOV R142, R28 ;  /* 0x0000001c008e7202 */ /* 0x000fe20000000f00 */
[----:B------:R-:W1:Y:S01]  /*0fa0*/  LDCU UR8, c[0x0][0x388] ;  /* 0x00007100ff0877ac */ /* 0x000e620008000800 */
[----:B------:R-:W-:Y:S02]  /*0fb0*/  SHF.R.U64 R143, R28, 0x10, R29 ;  /* 0x000000101c8f7819 */ /* 0x000fe4000000121d */
[----:B------:R-:W-:Y:S02]  /*0fc0*/  MOV R144, R10 ;  /* 0x0000000a00907202 */ /* 0x000fe40000000f00 */
[----:B------:R-:W-:-:S02]  /*0fd0*/  SHF.R.U64 R145, R10, 0x10, R11 ;  /* 0x000000100a917819 */ /* 0x000fc4000000120b */
[----:B------:R-:W-:Y:S02]  /*0fe0*/  MOV R10, R9 ;  /* 0x00000009000a7202 */ /* 0x000fe40000000f00 */
[--C-:B------:R-:W-:Y:S02]  /*0ff0*/  SHF.R.U64 R147, R8, 0x10, R9.reuse ;  /* 0x0000001008937819 */ /* 0x100fe40000001209 */
[----:B------:R-:W-:Y:S02]  /*1000*/  SHF.R.U32.HI R28, RZ, 0x10, R9 ;  /* 0x00000010ff1c7819 */ /* 0x000fe40000011609 */
[----:B------:R-:W-:Y:S01]  /*1010*/  MOV R148, R6 ;  /* 0x0000000600947202 */ /* 0x000fe20000000f00 */
[----:B0-----:R-:W-:Y:S01]  /*1020*/  UISETP.NE.U32.AND UP0, UPT, UR4, URZ, UPT ;  /* 0x000000ff0400728c */ /* 0x001fe2000bf05070 */
[----:B------:R-:W-:Y:S01]  /*1030*/  MOV R9, R7 ;  /* 0x0000000700097202 */ /* 0x000fe20000000f00 */
[----:B------:R-:W0:Y:S01]  /*1040*/  LDCU.U8 UR4, c[0x0][0x410] ;  /* 0x00008200ff0477ac */ /* 0x000e220008000000 */
[----:B------:R-:W-:-:S02]  /*1050*/  PRMT R123, R123, 0x5410, R3 ;  /* 0x000054107b7b7816 */ /* 0x000fc40000000003 */
[--C-:B------:R-:W-:Y:S01]  /*1060*/  SHF.R.U64 R156, R74, 0x10, R75.reuse ;  /* 0x000000104a9c7819 */ /* 0x100fe2000000124b */
[----:B------:R-:W-:Y:S01]  /*1070*/  UISETP.NE.AND.EX UP0, UPT, UR5, URZ, UPT, UP0 ;  /* 0x000000ff0500728c */ /* 0x000fe2000bf05300 */
[----:B------:R-:W-:Y:S01]  /*1080*/  SHF.R.U32.HI R3, RZ, 0x10, R75 ;  /* 0x00000010ff037819 */ /* 0x000fe2000001164b */
[----:B------:R-:W2:Y:S01]  /*1090*/  LDCU UR5, c[0x0][0x448] ;  /* 0x00008900ff0577ac */ /* 0x000ea20008000800 */
[----:B------:R-:W-:Y:S02]  /*10a0*/  PRMT R148, R148, 0x5410, R9 ;  /* 0x0000541094947816 */ /* 0x000fe40000000009 */
[--C-:B------:R-:W-:Y:S02]  /*10b0*/  SHF.R.U64 R157, R72, 0x10, R73.reuse ;  /* 0x00000010489d7819 */ /* 0x100fe40000001249 */
[----:B------:R-:W-:Y:S02]  /*10c0*/  SHF.R.U32.HI R9, RZ, 0x10, R73 ;  /* 0x00000010ff097819 */ /* 0x000fe40000011649 */
[----:B------:R-:W-:-:S02]  /*10d0*/  PRMT R156, R156, 0x5410, R3 ;  /* 0x000054109c9c7816 */ /* 0x000fc40000000003 */
[--C-:B------:R-:W-:Y:S02]  /*10e0*/  SHF.R.U64 R158, R70, 0x10, R71.reuse ;  /* 0x00000010469e7819 */ /* 0x100fe40000001247 */
[----:B------:R-:W-:Y:S02]  /*10f0*/  SHF.R.U32.HI R3, RZ, 0x10, R71 ;  /* 0x00000010ff037819 */ /* 0x000fe40000011647 */
        /* <DEDUP_REMOVED lines=33> */
[----:B------:R-:W-:-:S02]  /*1310*/  MOV R146, R8 ;  /* 0x0000000800927202 */ /* 0x000fc40000000f00 */
[--C-:B------:R-:W-:Y:S02]  /*1320*/  SHF.R.U64 R170, R46, 0x10, R47.reuse ;  /* 0x000000102eaa7819 */ /* 0x100fe4000000122f */
[----:B------:R-:W-:Y:S02]  /*1330*/  SHF.R.U32.HI R9, RZ, 0x10, R47 ;  /* 0x00000010ff097819 */ /* 0x000fe4000001162f */
[----:B------:R-:W-:Y:S02]  /*1340*/  MOV R125, R14 ;  /* 0x0000000e007d7202 */ /* 0x000fe40000000f00 */
[----:B------:R-:W-:Y:S02]  /*1350*/  SHF.R.U64 R126, R14, 0x10, R15 ;  /* 0x000000100e7e7819 */ /* 0x000fe4000000120f */
[----:B------:R-:W-:Y:S02]  /*1360*/  MOV R13, R17 ;  /* 0x00000011000d7202 */ /* 0x000fe40000000f00 */
[----:B------:R-:W-:-:S02]  /*1370*/  SHF.R.U64 R130, R16, 0x10, R17 ;  /* 0x0000001010827819 */ /* 0x000fc40000001211 */
[----:B------:R-:W-:Y:S02]  /*1380*/  SHF.R.U32.HI R40, RZ, 0x10, R17 ;  /* 0x00000010ff287819 */ /* 0x000fe40000011611 */
[----:B------:R-:W-:Y:S02]  /*1390*/  MOV R138, R24 ;  /* 0x00000018008a7202 */ /* 0x000fe40000000f00 */
[----:B------:R-:W-:Y:S02]  /*13a0*/  SHF.R.U64 R139, R24, 0x10, R25 ;  /* 0x00000010188b7819 */ /* 0x000fe40000001219 */
[----:B------:R-:W-:Y:S02]  /*13b0*/  MOV R131, R18 ;  /* 0x0000001200837202 */ /* 0x000fe40000000f00 */
[----:B------:R-:W-:Y:S02]  /*13c0*/  MOV R14, R19 ;  /* 0x00000013000e7202 */ /* 0x000fe40000000f00 */
[----:B------:R-:W-:-:S02]  /*13d0*/  SHF.R.U64 R132, R18, 0x10, R19 ;  /* 0x0000001012847819 */ /* 0x000fc40000001213 */
[----:B------:R-:W-:Y:S02]  /*13e0*/  SHF.R.U32.HI R41, RZ, 0x10, R19 ;  /* 0x00000010ff297819 */ /* 0x000fe40000011613 */
[----:B------:R-:W-:Y:S02]  /*13f0*/  MOV R17, R25 ;  /* 0x0000001900117202 */ /* 0x000fe40000000f00 */
[----:B------:R-:W-:Y:S02]  /*1400*/  SHF.R.U32.HI R24, RZ, 0x10, R25 ;  /* 0x00000010ff187819 */ /* 0x000fe40000011619 */
[----:B------:R-:W-:Y:S02]  /*1410*/  MOV R140, R26 ;  /* 0x0000001a008c7202 */ /* 0x000fe40000000f00 */
[----:B------:R-:W-:Y:S02]  /*1420*/  SHF.R.U64 R141, R26, 0x10, R27 ;  /* 0x000000101a8d7819 */ /* 0x000fe4000000121b */
[----:B------:R-:W-:-:S02]  /*1430*/  PRMT R168, R168, 0x5410, R3 ;  /* 0x00005410a8a87816 */ /* 0x000fc40000000003 */
[----:B------:R-:W-:Y:S02]  /*1440*/  MOV R12, R15 ;  /* 0x0000000f000c7202 */ /* 0x000fe40000000f00 */
[----:B------:R-:W-:Y:S02]  /*1450*/  SHF.R.U32.HI R39, RZ, 0x10, R15 ;  /* 0x00000010ff277819 */ /* 0x000fe4000001160f */
[----:B------:R-:W-:Y:S02]  /*1460*/  MOV R134, R20 ;  /* 0x0000001400867202 */ /* 0x000fe40000000f00 */
[----:B------:R-:W-:Y:S02]  /*1470*/  SHF.R.U64 R135, R20, 0x10, R21 ;  /* 0x0000001014877819 */ /* 0x000fe40000001215 */
[----:B------:R-:W-:Y:S02]  /*1480*/  MOV R18, R27 ;  /* 0x0000001b00127202 */ /* 0x000fe40000000f00 */
[----:B------:R-:W-:-:S02]  /*1490*/  SHF.R.U32.HI R25, RZ, 0x10, R27 ;  /* 0x00000010ff197819 */ /* 0x000fc4000001161b */
[----:B------:R-:W-:Y:S02]  /*14a0*/  MOV R19, R29 ;  /* 0x0000001d00137202 */ /* 0x000fe40000000f00 */
[----:B------:R-:W-:Y:S02]  /*14b0*/  SHF.R.U32.HI R26, RZ, 0x10, R29 ;  /* 0x00000010ff1a7819 */ /* 0x000fe4000001161d */
[--C-:B------:R-:W-:Y:S02]  /*14c0*/  SHF.R.U64 R169, R48, 0x10, R49.reuse ;  /* 0x0000001030a97819 */ /* 0x100fe40000001231 */
[----:B------:R-:W-:Y:S02]  /*14d0*/  SHF.R.U32.HI R3, RZ, 0x10, R49 ;  /* 0x00000010ff037819 */ /* 0x000fe40000011631 */
[----:B------:R-:W-:Y:S02]  /*14e0*/  MOV R129, R16 ;  /* 0x0000001000817202 */ /* 0x000fe40000000f00 */
[----:B------:R-:W-:-:S02]  /*14f0*/  MOV R15, R21 ;  /* 0x00000015000f7202 */ /* 0x000fc40000000f00 */
[----:B------:R-:W-:Y:S02]  /*1500*/  SHF.R.U32.HI R42, RZ, 0x10, R21 ;  /* 0x00000010ff2a7819 */ /* 0x000fe40000011615 */
[----:B------:R-:W-:Y:S02]  /*1510*/  MOV R20, R11 ;  /* 0x0000000b00147202 */ /* 0x000fe40000000f00 */
[----:B------:R-:W-:Y:S02]  /*1520*/  SHF.R.U32.HI R27, RZ, 0x10, R11 ;  /* 0x00000010ff1b7819 */ /* 0x000fe4000001160b */
[--C-:B------:R-:W-:Y:S02]  /*1530*/  SHF.R.U64 R149, R6, 0x10, R7.reuse ;  /* 0x0000001006957819 */ /* 0x100fe40000001207 */
[----:B------:R-:W-:Y:S02]  /*1540*/  SHF.R.U32.HI R29, RZ, 0x10, R7 ;  /* 0x00000010ff1d7819 */ /* 0x000fe40000011607 */
[----:B------:R-:W-:-:S02]  /*1550*/  MOV R150, R30 ;  /* 0x0000001e00967202 */ /* 0x000fc40000000f00 */
[----:B------:R-:W-:Y:S02]  /*1560*/  SHF.R.U64 R151, R30, 0x10, R31 ;  /* 0x000000101e977819 */ /* 0x000fe4000000121f */
[----:B------:R-:W-:Y:S02]  /*1570*/  PRMT R146, R146, 0x5410, R10 ;  /* 0x0000541092927816 */ /* 0x000fe4000000000a */
[----:B------:R-:W-:Y:S02]  /*1580*/  PRMT R170, R170, 0x5410, R9 ;  /* 0x00005410aaaa7816 */ /* 0x000fe40000000009 */
        /* <DEDUP_REMOVED lines=8> */
[----:B------:R-:W-:-:S02]  /*1610*/  MOV R6, R36 ;  /* 0x0000002400067202 */ /* 0x000fc40000000f00 */
[----:B------:R-:W-:Y:S02]  /*1620*/  MOV R11, R37 ;  /* 0x00000025000b7202 */ /* 0x000fe40000000f00 */
[--C-:B------:R-:W-:Y:S01]  /*1630*/  SHF.R.U64 R7, R36, 0x10, R37.reuse ;  /* 0x0000001024077819 */ /* 0x100fe20000001225 */
[----:B------:R-:W-:Y:S01]  /*1640*/  HADD2.F32 R6, -RZ, R6.H0_H0 ;  /* 0x20000006ff067230 */ /* 0x000fe20000004100 */
[----:B------:R-:W-:Y:S02]  /*1650*/  SHF.R.U32.HI R8, RZ, 0x10, R37 ;  /* 0x00000010ff087819 */ /* 0x000fe40000011625 */
[--C-:B------:R-:W-:Y:S01]  /*1660*/  SHF.R.U64 R10, R4, 0x10, R5.reuse ;  /* 0x00000010040a7819 */ /* 0x100fe20000001205 */
[----:B------:R-:W-:Y:S01]  /*1670*/  HADD2.F32 R7, -RZ, R7.H0_H0 ;  /* 0x20000007ff077230 */ /* 0x000fe20000004100 */
[----:B------:R-:W-:Y:S01]  /*1680*/  SHF.R.U32.HI R9, RZ, 0x10, R5 ;  /* 0x00000010ff097819 */ /* 0x000fe20000011605 */
[----:B------:R-:W-:Y:S01]  /*1690*/  HADD2.F32 R8, -RZ, R8.H0_H0 ;  /* 0x20000008ff087230 */ /* 0x000fe20000004100 */
[----:B------:R-:W-:Y:S01]  /*16a0*/  MOV R22, R33 ;  /* 0x0000002100167202 */ /* 0x000fe20000000f00 */
[----:B------:R-:W-:Y:S01]  /*16b0*/  HADD2.F32 R10, -RZ, R10.H0_H0 ;  /* 0x2000000aff0a7230 */ /* 0x000fe20000004100 */
[----:B------:R-:W-:Y:S01]  /*16c0*/  SHF.R.U32.HI R31, RZ, 0x10, R33 ;  /* 0x00000010ff1f7819 */ /* 0x000fe20000011621 */
[----:B------:R-:W-:Y:S01]  /*16d0*/  HADD2.F32 R9, -RZ, R9.H0_H0 ;  /* 0x20000009ff097230 */ /* 0x000fe20000004100 */
[----:B------:R-:W-:-:S02]  /*16e0*/  MOV R154, R34 ;  /* 0x00000022009a7202 */ /* 0x000fc40000000f00 */
[----:B------:R-:W-:Y:S02]  /*16f0*/  MOV R23, R35 ;  /* 0x0000002300177202 */ /* 0x000fe40000000f00 */
[--C-:B------:R-:W-:Y:S02]  /*1700*/  SHF.R.U64 R155, R34, 0x10, R35.reuse ;  /* 0x00000010229b7819 */ /* 0x100fe40000001223 */
[----:B------:R-:W-:Y:S02]  /*1710*/  SHF.R.U32.HI R32, RZ, 0x10, R35 ;  /* 0x00000010ff207819 */ /* 0x000fe40000011623 */
[----:B------:R-:W-:Y:S01]  /*1720*/  PRMT R169, R169, 0x5410, R3 ;  /* 0x00005410a9a97816 */ /* 0x000fe20000000003 */
[----:B------:R-:W-:Y:S01]  /*1730*/  HADD2.F32 R3, -RZ, R4.H0_H0 ;  /* 0x20000004ff037230 */ /* 0x000fe20000004100 */
[----:B------:R-:W-:Y:S01]  /*1740*/  PRMT R124, R124, 0x5410, R38 ;  /* 0x000054107c7c7816 */ /* 0x000fe20000000026 */
[----:B------:R-:W-:Y:S01]  /*1750*/  HADD2.F32 R4, -RZ, R5.H0_H0 ;  /* 0x20000005ff047230 */ /* 0x000fe20000004100 */
[----:B------:R-:W-:Y:S01]  /*1760*/  PRMT R125, R125, 0x5410, R12 ;  /* 0x000054107d7d7816 */ /* 0x000fe2000000000c */
[----:B------:R-:W-:Y:S01]  /*1770*/  HADD2.F32 R5, -RZ, R11.H0_H0 ;  /* 0x2000000bff057230 */ /* 0x000fe20000004100 */
        /* <DEDUP_REMOVED lines=25> */
[----:B012---:R-:W-:-:S13]  /*1910*/  PLOP3.LUT P5, PT, PT, PT, UP0, 0x80, 0x8 ;  /* 0x000000000008781c */ /* 0x007fda0003faf008 */
.L_x_56594:
[----:B------:R-:W0:Y:S01]  /*1920*/  @P5 LDC.64 R80, c[0x0][0x3e0] ;  /* 0x0000f800ff505b82 */ /* 0x000e220000000a00 */
[----:B-----5:R-:W-:Y:S01]  /*1930*/  HFMA2 R127, -RZ, RZ, 1.875, 0 ;  /* 0x3f800000ff7f7431 */ /* 0x020fe200000001ff */
[----:B------:R-:W1:Y:S01]  /*1940*/  S2R R128, SR_TID.X ;  /* 0x0000000000807919 */ /* 0x000e620000002100 */
[----:B------:R-:W-:-:S05]  /*1950*/  IMAD R44, R2, UR8, RZ ;  /* 0x00000008022c7c24 */ /* 0x000fca000f8e02ff */
[----:B------:R-:W2:Y:S01]  /*1960*/  LDC.64 R92, c[0x0][0x3a0] ;  /* 0x0000e800ff5c7b82 */ /* 0x000ea20000000a00 */
[----:B0-----:R-:W-:-:S05]  /*1970*/  @P5 IMAD.WIDE R80, R2, 0x4, R80 ;  /* 0x0000000402505825 */ /* 0x001fca00078e0250 */
[----:B------:R0:W5:Y:S01]  /*1980*/  @P5 LDG.E R127, desc[UR6][R80.64] ;  /* 0x00000006507f5981 */ /* 0x000162000c1e1900 */
[----:B------:R-:W-:Y:S01]  /*1990*/  SHF.R.S32.HI R45, RZ, 0x1f, R44 ;  /* 0x0000001fff2d7819 */ /* 0x000fe2000001142c */
[----:B------:R-:W-:Y:S01]  /*19a0*/  BSSY.RECONVERGENT B0, `(.L_x_56513) ;  /* 0x000002d000007945 */ /* 0x000fe20003800200 */
[----:B------:R-:W-:Y:S02]  /*19b0*/  ISETP.GE.U32.AND P4, PT, R0, 0x20, PT ;  /* 0x000000200000780c */ /* 0x000fe40003f86070 */
[----:B------:R-:W-:Y:S02]  /*19c0*/  LEA.HI R45, R45, R44, RZ, 0x2 ;  /* 0x0000002c2d2d7211 */ /* 0x000fe400078f10ff */
[----:B-1----:R-:W-:-:S04]  /*19d0*/  LOP3.LUT R122, R128, 0x1f, RZ, 0xc0, !PT ;  /* 0x0000001f807a7812 */ /* 0x002fc800078ec0ff */
[----:B------:R-:W-:Y:S02]  /*19e0*/  LEA.HI.SX32 R122, R45, R122, 0x1e ;  /* 0x0000007a2d7a7211 */ /* 0x000fe400078ff2ff */
[----:B------:R-:W2:Y:S02]  /*19f0*/  LDC.64 R44, c[0x0][0x3e0] ;  /* 0x0000f800ff2c7b82 */ /* 0x000ea40000000a00 */
[----:B------:R-:W-:Y:S02]  /*1a00*/  MOV R133, R122 ;  /* 0x0000007a00857202 */ /* 0x000fe40000000f00 */
[----:B--2---:R-:W-:-:S04]  /*1a10*/  LOP3.LUT P0, RZ, R92, R44, RZ, 0xfc, !PT ;  /* 0x0000002c5cff7212 */ /* 0x004fc8000780fcff */
[----:B------:R-:W-:Y:S01]  /*1a20*/  LOP3.LUT P0, RZ, R93, R45, RZ, 0xfc, P0 ;  /* 0x0000002d5dff7212 */ /* 0x000fe2000000fcff */
[----:B0-----:R-:W-:-:S12]  /*1a30*/  @!P4 BRA `(.L_x_56514) ;  /* 0x00000000008cc947 */ /* 0x001fd80003800000 */
[----:B------:R-:W-:Y:S01]  /*1a40*/  ISETP.NE.U32.AND P1, PT, R92, RZ, PT ;  /* 0x000000ff5c00720c */ /* 0x000fe20003f25070 */
[----:B------:R-:W0:Y:S03]  /*1a50*/  LDC.64 R80, c[0x0][0x390] ;  /* 0x0000e400ff507b82 */ /* 0x000e260000000a00 */
[----:B------:R-:W-:-:S13]  /*1a60*/  ISETP.NE.AND.EX P1, PT, R93, RZ, PT, P1 ;  /* 0x000000ff5d00720c */ /* 0x000fda0003f25310 */
[----:B------:R-:W1:Y:S01]  /*1a70*/  @P1 LDC.64 R84, c[0x0][0x3a0] ;  /* 0x0000e800ff541b82 */ /* 0x000e620000000a00 */
[----:B0-----:R-:W-:-:S06]  /*1a80*/  IMAD.WIDE.U32 R80, R122, 0x10, R80 ;  /* 0x000000107a507825 */ /* 0x001fcc00078e0050 */
[----:B------:R-:W2:Y:S01]  /*1a90*/  LDG.E.128 R80, desc[UR6][R80.64] ;  /* 0x0000000650507981 */ /* 0x000ea2000c1e1d00 */
[----:B-1----:R-:W-:-:S06]  /*1aa0*/  @P1 IMAD.WIDE.U32 R84, R122, 0x10, R84 ;  /* 0x000000107a541825 */ /* 0x002fcc00078e0054 */
[----:B------:R-:W2:Y:S02]  /*1ab0*/  @P1 LDG.E.128 R84, desc[UR6][R84.64] ;  /* 0x0000000654541981 */ /* 0x000ea4000c1e1d00 */
[-C--:B--2--5:R-:W-:Y:S01]  /*1ac0*/  @P1 FFMA.FTZ R12, R80, R127.reuse, R84 ;  /* 0x0000007f500c1223 */ /* 0x0a4fe20000010054 */
[-C--:B------:R-:W-:Y:S01]  /*1ad0*/  @P1 FFMA.FTZ R28, R81, R127.reuse, R85 ;  /* 0x0000007f511c1223 */ /* 0x080fe20000010055 */
[-C--:B------:R-:W-:Y:S01]  /*1ae0*/  @P1 FFMA.FTZ R88, R82, R127.reuse, R86 ;  /* 0x0000007f52581223 */ /* 0x080fe20000010056 */
[----:B------:R-:W-:Y:S02]  /*1af0*/  @P1 FFMA.FTZ R106, R83, R127, R87 ;  /* 0x0000007f536a1223 */ /* 0x000fe40000010057 */
[----:B------:R-:W-:Y:S02]  /*1b00*/  @P1 MOV R76, R12 ;  /* 0x0000000c004c1202 */ /* 0x000fe40000000f00 */
[----:B------:R-:W-:Y:S02]  /*1b10*/  @P1 MOV R77, R28 ;  /* 0x0000001c004d1202 */ /* 0x000fe40000000f00 */
[----:B------:R-:W-:-:S02]  /*1b20*/  @P1 MOV R78, R88 ;  /* 0x00000058004e1202 */ /* 0x000fc40000000f00 */
[----:B------:R-:W-:Y:S01]  /*1b30*/  @P1 MOV R79, R106 ;  /* 0x0000006a004f1202 */ /* 0x000fe20000000f00 */
[----:B------:R-:W-:Y:S06]  /*1b40*/  @P1 BRA `(.L_x_56515) ;  /* 0x0000000000381947 */ /* 0x000fec0003800000 */
[----:B------:R-:W-:-:S04]  /*1b50*/  ISETP.NE.U32.AND P5, PT, R44, RZ, PT ;  /* 0x000000ff2c00720c */ /* 0x000fc80003fa5070 */
[----:B------:R-:W-:-:S13]  /*1b60*/  ISETP.NE.AND.EX P5, PT, R45, RZ, PT, P5 ;  /* 0x000000ff2d00720c */ /* 0x000fda0003fa5350 */
[-C--:B------:R-:W-:Y:S01]  /*1b70*/  @P5 FMUL.FTZ R76, R80, R127.reuse ;  /* 0x0000007f504c5220 */ /* 0x080fe20000410000 */
[-C--:B------:R-:W-:Y:S01]  /*1b80*/  @P5 FMUL.FTZ R77, R81, R127.reuse ;  /* 0x0000007f514d5220 */ /* 0x080fe20000410000 */
[-C--:B------:R-:W-:Y:S01]  /*1b90*/  @P5 FMUL.FTZ R78, R82, R127.reuse ;  /* 0x0000007f524e5220 */ /* 0x080fe20000410000 */
[-C--:B------:R-:W-:Y:S02]  /*1ba0*/  @P5 FMUL.FTZ R79, R83, R127.reuse ;  /* 0x0000007f534f5220 */ /* 0x080fe40000410000 */
[----:B------:R-:W-:Y:S01]  /*1bb0*/  @P5 MOV R12, R76 ;  /* 0x0000004c000c5202 */ /* 0x000fe20000000f00 */
[----:B------:R-:W-:Y:S01]  /*1bc0*/  @!P5 FMUL.FTZ R12, R80, R127 ;  /* 0x0000007f500cd220 */ /* 0x000fe20000410000 */
[----:B------:R-:W-:Y:S01]  /*1bd0*/  @P5 MOV R28, R77 ;  /* 0x0000004d001c5202 */ /* 0x000fe20000000f00 */
[-C--:B------:R-:W-:Y:S01]  /*1be0*/  @!P5 FMUL.FTZ R28, R81, R127.reuse ;  /* 0x0000007f511cd220 */ /* 0x080fe20000410000 */
[----:B------:R-:W-:Y:S01]  /*1bf0*/  @P5 MOV R88, R78 ;  /* 0x0000004e00585202 */ /* 0x000fe20000000f00 */
[----:B------:R-:W-:Y:S01]  /*1c00*/  @!P5 FMUL.FTZ R88, R82, R127 ;  /* 0x0000007f5258d220 */ /* 0x000fe20000410000 */
[----:B------:R-:W-:Y:S01]  /*1c10*/  @P5 MOV R106, R79 ;  /* 0x0000004f006a5202 */ /* 0x000fe20000000f00 */
[----:B------:R-:W-:-:S07]  /*1c20*/  @!P5 FMUL.FTZ R106, R83, R127 ;  /* 0x0000007f536ad220 */ /* 0x000fce0000410000 */
.L_x_56515:
[----:B------:R-:W0:Y:S01]  /*1c30*/  @P0 LDC.64 R80, c[0x0][0x3a8] ;  /* 0x0000ea00ff500b82 */ /* 0x000e220000000a00 */
[C---:B------:R-:W-:Y:S01]  /*1c40*/  IADD3 R133, PT, PT, R122.reuse, 0x20, RZ ;  /* 0x000000207a857810 */ /* 0x040fe20007ffe0ff */
[----:B0-----:R-:W-:-:S05]  /*1c50*/  @P0 IMAD.WIDE.U32 R80, R122, 0x10, R80 ;  /* 0x000000107a500825 */ /* 0x001fca00078e0050 */
[----:B------:R0:W-:Y:S02]  /*1c60*/  @P0 STG.E.128 desc[UR6][R80.64], R76 ;  /* 0x0000004c50000986 */ /* 0x0001e4000c101d06 */
.L_x_56514:
[----:B------:R-:W-:Y:S05]  /*1c70*/  BSYNC.RECONVERGENT B0 ;  /* 0x0000000000007941 */ /* 0x000fea0003800200 */
.L_x_56513:
[----:B------:R-:W-:Y:S01]  /*1c80*/  ISETP.GE.U32.AND P1, PT, R0, 0x40, PT ;  /* 0x000000400000780c */ /* 0x000fe20003f26070 */
[----:B------:R-:W-:Y:S01]  /*1c90*/  BSSY.RECONVERGENT B0, `(.L_x_56516) ;  /* 0x0000023000007945 */ /* 0x000fe20003800200 */
[----:B------:R-:W-:-:S11]  /*1ca0*/  LOP3.LUT R11, R11, 0xfffdffff, RZ, 0xc0, !PT ;  /* 0xfffdffff0b0b7812 */ /* 0x000fd600078ec0ff */
[----:B------:R-:W-:Y:S01]  /*1cb0*/  @P1 LOP3.LUT R11, R11, 0x20000, RZ, 0xfc, !PT ;  /* 0x000200000b0b1812 */ /* 0x000fe200078efcff */
[----:B------:R-:W-:Y:S06]  /*1cc0*/  @!P1 BRA `(.L_x_56517) ;  /* 0x00000000007c9947 */ /* 0x000fec0003800000 */
[----:B------:R-:W-:Y:S01]  /*1cd0*/  ISETP.NE.U32.AND P1, PT, R92, RZ, PT ;  /* 0x000000ff5c00720c */ /* 0x000fe20003f25070 */
[----:B0-----:R-:W0:Y:S03]  /*1ce0*/  LDC.64 R80, c[0x0][0x390] ;  /* 0x0000e400ff507b82 */ /* 0x001e260000000a00 */
        /* <DEDUP_REMOVED lines=15> */
[----:B------:R-:W-:Y:S01]  /*1de0*/  ISETP.NE.U32.AND P1, PT, R44, RZ, PT ;  /* 0x000000ff2c00720c */ /* 0x000fe20003f25070 */
[-C--:B------:R-:W-:Y:S01]  /*1df0*/  FMUL.FTZ R13, R80, R127.reuse ;  /* 0x0000007f500d7220 */ /* 0x080fe20000410000 */
[-C--:B------:R-:W-:Y:S01]  /*1e00*/  FMUL.FTZ R29, R81, R127.reuse ;  /* 0x0000007f511d7220 */ /* 0x080fe20000410000 */
[-C--:B------:R-:W-:Y:S01]  /*1e10*/  FMUL.FTZ R89, R82, R127.reuse ;  /* 0x0000007f52597220 */ /* 0x080fe20000410000 */
[----:B------:R-:W-:Y:S01]  /*1e20*/  ISETP.NE.AND.EX P1, PT, R45, RZ, PT, P1 ;  /* 0x000000ff2d00720c */ /* 0x000fe20003f25310 */
[----:B------:R-:W-:-:S12]  /*1e30*/  FMUL.FTZ R107, R83, R127 ;  /* 0x0000007f536b7220 */ /* 0x000fd80000410000 */
[----:B------:R-:W-:Y:S02]  /*1e40*/  @P1 MOV R76, R13 ;  /* 0x0000000d004c1202 */ /* 0x000fe40000000f00 */
[----:B------:R-:W-:Y:S02]  /*1e50*/  @P1 MOV R77, R29 ;  /* 0x0000001d004d1202 */ /* 0x000fe40000000f00 */
[----:B------:R-:W-:Y:S02]  /*1e60*/  @P1 MOV R78, R89 ;  /* 0x00000059004e1202 */ /* 0x000fe40000000f00 */
[----:B------:R-:W-:-:S07]  /*1e70*/  @P1 MOV R79, R107 ;  /* 0x0000006b004f1202 */ /* 0x000fce0000000f00 */
.L_x_56518:
[----:B------:R-:W0:Y:S02]  /*1e80*/  @P0 LDC.64 R80, c[0x0][0x3a8] ;  /* 0x0000ea00ff500b82 */ /* 0x000e240000000a00 */
[C---:B0-----:R-:W-:Y:S01]  /*1e90*/  @P0 IMAD.WIDE.U32 R80, R133.reuse, 0x10, R80 ;  /* 0x0000001085500825 */ /* 0x041fe200078e0050 */
[----:B------:R-:W-:-:S04]  /*1ea0*/  IADD3 R133, PT, PT, R133, 0x20, RZ ;  /* 0x0000002085857810 */ /* 0x000fc80007ffe0ff */
[----:B------:R1:W-:Y:S03]  /*1eb0*/  @P0 STG.E.128 desc[UR6][R80.64], R76 ;  /* 0x0000004c50000986 */ /* 0x0003e6000c101d06 */
.L_x_56517:
[----:B------:R-:W-:Y:S05]  /*1ec0*/  BSYNC.RECONVERGENT B0 ;  /* 0x0000000000007941 */ /* 0x000fea0003800200 */
.L_x_56516:
[----:B------:R-:W-:Y:S01]  /*1ed0*/  ISETP.GE.U32.AND P1, PT, R0, 0x60, PT ;  /* 0x000000600000780c */ /* 0x000fe20003f26070 */
[----:B------:R-:W-:Y:S01]  /*1ee0*/  BSSY.RECONVERGENT B0, `(.L_x_56519) ;  /* 0x0000023000007945 */ /* 0x000fe20003800200 */
[----:B------:R-:W-:-:S11]  /*1ef0*/  LOP3.LUT R11, R11, 0xfffbffff, RZ, 0xc0, !PT ;  /* 0xfffbffff0b0b7812 */ /* 0x000fd600078ec0ff */
[----:B------:R-:W-:Y:S01]  /*1f00*/  @P1 LOP3.LUT R11, R11, 0x40000, RZ, 0xfc, !PT ;  /* 0x000400000b0b1812 */ /* 0x000fe200078efcff */
[----:B------:R-:W-:Y:S06]  /*1f10*/  @!P1 BRA `(.L_x_56520) ;  /* 0x00000000007c9947 */ /* 0x000fec0003800000 */
[----:B------:R-:W-:Y:S01]  /*1f20*/  ISETP.NE.U32.AND P1, PT, R92, RZ, PT ;  /* 0x000000ff5c00720c */ /* 0x000fe20003f25070 */
[----:B01----:R-:W0:Y:S03]  /*1f30*/  LDC.64 R80, c[0x0][0x390] ;  /* 0x0000e400ff507b82 */ /* 0x003e260000000a00 */
        /* <DEDUP_REMOVED lines=25> */
.L_x_56521:
[----:B------:R-:W0:Y:S02]  /*20d0*/  @P0 LDC.64 R80, c[0x0][0x3a8] ;  /* 0x0000ea00ff500b82 */ /* 0x000e240000000a00 */
[C---:B0-----:R-:W-:Y:S01]  /*20e0*/  @P0 IMAD.WIDE.U32 R80, R133.reuse, 0x10, R80 ;  /* 0x0000001085500825 */ /* 0x041fe200078e0050 */
[----:B------:R-:W-:-:S04]  /*20f0*/  IADD3 R133, PT, PT, R133, 0x20, RZ ;  /* 0x0000002085857810 */ /* 0x000fc80007ffe0ff */
[----:B------:R2:W-:Y:S03]  /*2100*/  @P0 STG.E.128 desc[UR6][R80.64], R76 ;  /* 0x0000004c50000986 */ /* 0x0005e6000c101d06 */
.L_x_56520:
[----:B------:R-:W-:Y:S05]  /*2110*/  BSYNC.RECONVERGENT B0 ;  /* 0x0000000000007941 */ /* 0x000fea0003800200 */
.L_x_56519:
[----:B------:R-:W-:Y:S01]  /*2120*/  ISETP.GE.U32.AND P1, PT, R0, 0x80, PT ;  /* 0x000000800000780c */ /* 0x000fe20003f26070 */
[----:B------:R-:W-:Y:S01]  /*2130*/  BSSY.RECONVERGENT B0, `(.L_x_56522) ;  /* 0x0000023000007945 */ /* 0x000fe20003800200 */
[----:B------:R-:W-:-:S11]  /*2140*/  LOP3.LUT R11, R11, 0xfff7ffff, RZ, 0xc0, !PT ;  /* 0xfff7ffff0b0b7812 */ /* 0x000fd600078ec0ff */
[----:B------:R-:W-:Y:S01]  /*2150*/  @P1 LOP3.LUT R11, R11, 0x80000, RZ, 0xfc, !PT ;  /* 0x000800000b0b1812 */ /* 0x000fe200078efcff */
[----:B------:R-:W-:Y:S06]  /*2160*/  @!P1 BRA `(.L_x_56523) ;  /* 0x00000000007c9947 */ /* 0x000fec0003800000 */
[----:B------:R-:W-:Y:S01]  /*2170*/  ISETP.NE.U32.AND P1, PT, R92, RZ, PT ;  /* 0x000000ff5c00720c */ /* 0x000fe20003f25070 */
[----:B012---:R-:W0:Y:S03]  /*2180*/  LDC.64 R80, c[0x0][0x390] ;  /* 0x0000e400ff507b82 */ /* 0x007e260000000a00 */
        /* <DEDUP_REMOVED lines=25> */
.L_x_56524:
[----:B------:R-:W0:Y:S02]  /*2320*/  @P0 LDC.64 R80, c[0x0][0x3a8] ;  /* 0x0000ea00ff500b82 */ /* 0x000e240000000a00 */
[C---:B0-----:R-:W-:Y:S01]  /*2330*/  @P0 IMAD.WIDE.U32 R80, R133.reuse, 0x10, R80 ;  /* 0x0000001085500825 */ /* 0x041fe200078e0050 */
[----:B------:R-:W-:-:S04]  /*2340*/  IADD3 R133, PT, PT, R133, 0x20, RZ ;  /* 0x0000002085857810 */ /* 0x000fc80007ffe0ff */
[----:B------:R3:W-:Y:S03]  /*2350*/  @P0 STG.E.128 desc[UR6][R80.64], R76 ;  /* 0x0000004c50000986 */ /* 0x0007e6000c101d06 */
.L_x_56523:
[----:B------:R-:W-:Y:S05]  /*2360*/  BSYNC.RECONVERGENT B0 ;  /* 0x0000000000007941 */ /* 0x000fea0003800200 */
.L_x_56522:
[----:B------:R-:W-:Y:S01]  /*2370*/  ISETP.GE.U32.AND P1, PT, R0, 0xa0, PT ;  /* 0x000000a00000780c */ /* 0x000fe20003f26070 */
[----:B------:R-:W-:Y:S01]  /*2380*/  BSSY.RECONVERGENT B0, `(.L_x_56525) ;  /* 0x0000023000007945 */ /* 0x000fe20003800200 */
[----:B------:R-:W-:-:S11]  /*2390*/  LOP3.LUT R11, R11, 0xfbffffff, RZ, 0xc0, !PT ;  /* 0xfbffffff0b0b7812 */ /* 0x000fd600078ec0ff */
[----:B------:R-:W-:Y:S01]  /*23a0*/  @P1 LOP3.LUT R11, R11, 0x4000000, RZ, 0xfc, !PT ;  /* 0x040000000b0b1812 */ /* 0x000fe200078efcff */
[----:B------:R-:W-:Y:S06]  /*23b0*/  @!P1 BRA `(.L_x_56526) ;  /* 0x00000000007c9947 */ /* 0x000fec0003800000 */
[----:B------:R-:W-:Y:S01]  /*23c0*/  ISETP.NE.U32.AND P1, PT, R92, RZ, PT ;  /* 0x000000ff5c00720c */ /* 0x000fe20003f25070 */
[----:B0123--:R-:W0:Y:S03]  /*23d0*/  LDC.64 R80, c[0x0][0x390] ;  /* 0x0000e400ff507b82 */ /* 0x00fe260000000a00 */
        /* <DEDUP_REMOVED lines=25> */
.L_x_56527:
[----:B------:R-:W0:Y:S02]  /*2570*/  @P0 LDC.64 R80, c[0x0][0x3a8] ;  /* 0x0000ea00ff500b82 */ /* 0x000e240000000a00 */
[C---:B0-----:R-:W-:Y:S01]  /*2580*/  @P0 IMAD.WIDE.U32 R80, R133.reuse, 0x10, R80 ;  /* 0x0000001085500825 */ /* 0x041fe200078e0050 */
[----:B------:R-:W-:-:S04]  /*2590*/  IADD3 R133, PT, PT, R133, 0x20, RZ ;  /* 0x0000002085857810 */ /* 0x000fc80007ffe0ff */
[----:B------:R4:W-:Y:S03]  /*25a0*/  @P0 STG.E.128 desc[UR6][R80.64], R76 ;  /* 0x0000004c50000986 */ /* 0x0009e6000c101d06 */
.L_x_56526:
[----:B------:R-:W-:Y:S05]  /*25b0*/  BSYNC.RECONVERGENT B0 ;  /* 0x0000000000007941 */ /* 0x000fea0003800200 */
.L_x_56525:
[----:B------:R-:W-:Y:S01]  /*25c0*/  ISETP.GE.U32.AND P1, PT, R0, 0xc0, PT ;  /* 0x000000c00000780c */ /* 0x000fe20003f26070 */
[----:B------:R-:W-:Y:S01]  /*25d0*/  BSSY.RECONVERGENT B0, `(.L_x_56528) ;  /* 0x0000023000007945 */ /* 0x000fe20003800200 */
[----:B------:R-:W-:-:S11]  /*25e0*/  LOP3.LUT R11, R11, 0xfdffffff, RZ, 0xc0, !PT ;  /* 0xfdffffff0b0b7812 */ /* 0x000fd600078ec0ff */
[----:B------:R-:W-:Y:S01]  /*25f0*/  @P1 LOP3.LUT R11, R11, 0x2000000, RZ, 0xfc, !PT ;  /* 0x020000000b0b1812 */ /* 0x000fe200078efcff */
[----:B------:R-:W-:Y:S06]  /*2600*/  @!P1 BRA `(.L_x_56529) ;  /* 0x00000000007c9947 */ /* 0x000fec0003800000 */
[----:B------:R-:W-:Y:S01]  /*2610*/  ISETP.NE.U32.AND P1, PT, R92, RZ, PT ;  /* 0x000000ff5c00720c */ /* 0x000fe20003f25070 */
[----:B01234-:R-:W0:Y:S03]  /*2620*/  LDC.64 R80, c[0x0][0x390] ;  /* 0x0000e400ff507b82 */ /* 0x01fe260000000a00 */
        /* <DEDUP_REMOVED lines=25> */
.L_x_56530:
[----:B------:R-:W0:Y:S02]  /*27c0*/  @P0 LDC.64 R80, c[0x0][0x3a8] ;  /* 0x0000ea00ff500b82 */ /* 0x000e240000000a00 */
[C---:B0-----:R-:W-:Y:S01]  /*27d0*/  @P0 IMAD.WIDE.U32 R80, R133.reuse, 0x10, R80 ;  /* 0x0000001085500825 */ /* 0x041fe200078e0050 */
[----:B------:R-:W-:-:S04]  /*27e0*/  IADD3 R133, PT, PT, R133, 0x20, RZ ;  /* 0x0000002085857810 */ /* 0x000fc80007ffe0ff */
[----:B------:R0:W-:Y:S03]  /*27f0*/  @P0 STG.E.128 desc[UR6][R80.64], R76 ;  /* 0x0000004c50000986 */ /* 0x0001e6000c101d06 */
.L_x_56529:
[----:B------:R-:W-:Y:S05]  /*2800*/  BSYNC.RECONVERGENT B0 ;  /* 0x0000000000007941 */ /* 0x000fea0003800200 */
.L_x_56528:
        /* <DEDUP_REMOVED lines=32> */
.L_x_56533:
[----:B------:R-:W0:Y:S02]  /*2a10*/  @P0 LDC.64 R80, c[0x0][0x3a8] ;  /* 0x0000ea00ff500b82 */ /* 0x000e240000000a00 */
[C---:B0-----:R-:W-:Y:S01]  /*2a20*/  @P0 IMAD.WIDE.U32 R80, R133.reuse, 0x10, R80 ;  /* 0x0000001085500825 */ /* 0x041fe200078e0050 */
[----:B------:R-:W-:-:S04]  /*2a30*/  IADD3 R133, PT, PT, R133, 0x20, RZ ;  /* 0x0000002085857810 */ /* 0x000fc80007ffe0ff */
[----:B------:R0:W-:Y:S03]  /*2a40*/  @P0 STG.E.128 desc[UR6][R80.64], R76 ;  /* 0x0000004c50000986 */ /* 0x0001e6000c101d06 */
.L_x_56532:
[----:B------:R-:W-:Y:S05]  /*2a50*/  BSYNC.RECONVERGENT B0 ;  /* 0x0000000000007941 */ /* 0x000fea0003800200 */
.L_x_56531:
        /* <DEDUP_REMOVED lines=32> */
.L_x_56536:
[----:B------:R-:W0:Y:S02]  /*2c60*/  @P0 LDC.64 R80, c[0x0][0x3a8] ;  /* 0x0000ea00ff500b82 */ /* 0x000e240000000a00 */
[C---:B0-----:R-:W-:Y:S01]  /*2c70*/  @P0 IMAD.WIDE.U32 R80, R133.reuse, 0x10, R80 ;  /* 0x0000001085500825 */ /* 0x041fe200078e0050 */
[----:B------:R-:W-:-:S04]  /*2c80*/  IADD3 R133, PT, PT, R133, 0x20, RZ ;  /* 0x0000002085857810 */ /* 0x000fc80007ffe0ff */
[----:B------:R0:W-:Y:S03]  /*2c90*/  @P0 STG.E.128 desc[UR6][R80.64], R76 ;  /* 0x0000004c50000986 */ /* 0x0001e6000c101d06 */
.L_x_56535:
[----:B------:R-:W-:Y:S05]  /*2ca0*/  BSYNC.RECONVERGENT B0 ;  /* 0x0000000000007941 */ /* 0x000fea0003800200 */
.L_x_56534:
        /* <DEDUP_REMOVED lines=32> */
.L_x_56539:
[----:B------:R-:W0:Y:S02]  /*2eb0*/  @P0 LDC.64 R80, c[0x0][0x3a8] ;  /* 0x0000ea00ff500b82 */ /* 0x000e240000000a00 */
[C---:B0-----:R-:W-:Y:S01]  /*2ec0*/  @P0 IMAD.WIDE.U32 R80, R133.reuse, 0x10, R80 ;  /* 0x0000001085500825 */ /* 0x041fe200078e0050 */
[----:B------:R-:W-:-:S04]  /*2ed0*/  IADD3 R133, PT, PT, R133, 0x20, RZ ;  /* 0x0000002085857810 */ /* 0x000fc80007ffe0ff */
[----:B------:R0:W-:Y:S03]  /*2ee0*/  @P0 STG.E.128 desc[UR6][R80.64], R76 ;  /* 0x0000004c50000986 */ /* 0x0001e6000c101d06 */
.L_x_56538:
[----:B------:R-:W-:Y:S05]  /*2ef0*/  BSYNC.RECONVERGENT B0 ;  /* 0x0000000000007941 */ /* 0x000fea0003800200 */
.L_x_56537:
        /* <DEDUP_REMOVED lines=32> */
.L_x_56542:
[----:B------:R-:W0:Y:S02]  /*3100*/  @P0 LDC.64 R80, c[0x0][0x3a8] ;  /* 0x0000ea00ff500b82 */ /* 0x000e240000000a00 */
[C---:B0-----:R-:W-:Y:S01]  /*3110*/  @P0 IMAD.WIDE.U32 R80, R133.reuse, 0x10, R80 ;  /* 0x0000001085500825 */ /* 0x041fe200078e0050 */
[----:B------:R-:W-:-:S04]  /*3120*/  IADD3 R133, PT, PT, R133, 0x20, RZ ;  /* 0x0000002085857810 */ /* 0x000fc80007ffe0ff */
[----:B------:R0:W-:Y:S03]  /*3130*/  @P0 STG.E.128 desc[UR6][R80.64], R76 ;  /* 0x0000004c50000986 */ /* 0x0001e6000c101d06 */
.L_x_56541:
[----:B------:R-:W-:Y:S05]  /*3140*/  BSYNC.RECONVERGENT B0 ;  /* 0x0000000000007941 */ /* 0x000fea0003800200 */
.L_x_56540:
        /* <DEDUP_REMOVED lines=32> */
.L_x_56545:
[----:B------:R-:W0:Y:S02]  /*3350*/  @P0 LDC.64 R80, c[0x0][0x3a8] ;  /* 0x0000ea00ff500b82 */ /* 0x000e240000000a00 */
[C---:B0-----:R-:W-:Y:S01]  /*3360*/  @P0 IMAD.WIDE.U32 R80, R133.reuse, 0x10, R80 ;  /* 0x0000001085500825 */ /* 0x041fe200078e0050 */
[----:B------:R-:W-:-:S04]  /*3370*/  IADD3 R133, PT, PT, R133, 0x20, RZ ;  /* 0x0000002085857810 */ /* 0x000fc80007ffe0ff */
[----:B------:R0:W-:Y:S03]  /*3380*/  @P0 STG.E.128 desc[UR6][R80.64], R76 ;  /* 0x0000004c50000986 */ /* 0x0001e6000c101d06 */
.L_x_56544:
[----:B------:R-:W-:Y:S05]  /*3390*/  BSYNC.RECONVERGENT B0 ;  /* 0x0000000000007941 */ /* 0x000fea0003800200 */
.L_x_56543:
        /* <DEDUP_REMOVED lines=32> */
.L_x_56548:
[----:B------:R-:W0:Y:S02]  /*35a0*/  @P0 LDC.64 R80, c[0x0][0x3a8] ;  /* 0x0000ea00ff500b82 */ /* 0x000e240000000a00 */
[C---:B0-----:R-:W-:Y:S01]  /*35b0*/  @P0 IMAD.WIDE.U32 R80, R133.reuse, 0x10, R80 ;  /* 0x0000001085500825 */ /* 0x041fe200078e0050 */
[----:B------:R-:W-:-:S04]  /*35c0*/  IADD3 R133, PT, PT, R133, 0x20, RZ ;  /* 0x0000002085857810 */ /* 0x000fc80007ffe0ff */
[----:B------:R0:W-:Y:S03]  /*35d0*/  @P0 STG.E.128 desc[UR6][R80.64], R76 ;  /* 0x0000004c50000986 */ /* 0x0001e6000c101d06 */
.L_x_56547:
[----:B------:R-:W-:Y:S05]  /*35e0*/  BSYNC.RECONVERGENT B0 ;  /* 0x0000000000007941 */ /* 0x000fea0003800200 */
.L_x_56546:
        /* <DEDUP_REMOVED lines=32> */
.L_x_56551:
[----:B------:R-:W0:Y:S02]  /*37f0*/  @P0 LDC.64 R80, c[0x0][0x3a8] ;  /* 0x0000ea00ff500b82 */ /* 0x000e240000000a00 */
[C---:B0-----:R-:W-:Y:S01]  /*3800*/  @P0 IMAD.WIDE.U32 R80, R133.reuse, 0x10, R80 ;  /* 0x0000001085500825 */ /* 0x041fe200078e0050 */
[----:B------:R-:W-:-:S04]  /*3810*/  IADD3 R133, PT, PT, R133, 0x20, RZ ;  /* 0x0000002085857810 */ /* 0x000fc80007ffe0ff */
[----:B------:R0:W-:Y:S03]  /*3820*/  @P0 STG.E.128 desc[UR6][R80.64], R76 ;  /* 0x0000004c50000986 */ /* 0x0001e6000c101d06 */
.L_x_56550:
[----:B------:R-:W-:Y:S05]  /*3830*/  BSYNC.RECONVERGENT B0 ;  /* 0x0000000000007941 */ /* 0x000fea0003800200 */
.L_x_56549:
        /* <DEDUP_REMOVED lines=32> */
.L_x_56554:
[----:B------:R-:W0:Y:S02]  /*3a40*/  @P0 LDC.64 R80, c[0x0][0x3a8] ;  /* 0x0000ea00ff500b82 */ /* 0x000e240000000a00 */
[C---:B0-----:R-:W-:Y:S01]  /*3a50*/  @P0 IMAD.WIDE.U32 R80, R133.reuse, 0x10, R80 ;  /* 0x0000001085500825 */ /* 0x041fe200078e0050 */
[----:B------:R-:W-:-:S04]  /*3a60*/  IADD3 R133, PT, PT, R133, 0x20, RZ ;  /* 0x0000002085857810 */ /* 0x000fc80007ffe0ff */
[----:B------:R0:W-:Y:S03]  /*3a70*/  @P0 STG.E.128 desc[UR6][R80.64], R76 ;  /* 0x0000004c50000986 */ /* 0x0001e6000c101d06 */
.L_x_56553:
[----:B------:R-:W-:Y:S05]  /*3a80*/  BSYNC.RECONVERGENT B0 ;  /* 0x0000000000007941 */ /* 0x000fea0003800200 */
.L_x_56552:
        /* <DEDUP_REMOVED lines=32> */
.L_x_56557:
[----:B------:R-:W0:Y:S02]  /*3c90*/  @P0 LDC.64 R80, c[0x0][0x3a8] ;  /* 0x0000ea00ff500b82 */ /* 0x000e240000000a00 */
[C---:B0-----:R-:W-:Y:S01]  /*3ca0*/  @P0 IMAD.WIDE.U32 R80, R133.reuse, 0x10, R80 ;  /* 0x0000001085500825 */ /* 0x041fe200078e0050 */
[----:B------:R-:W-:-:S04]  /*3cb0*/  IADD3 R133, PT, PT, R133, 0x20, RZ ;  /* 0x0000002085857810 */ /* 0x000fc80007ffe0ff */
[----:B------:R0:W-:Y:S03]  /*3cc0*/  @P0 STG.E.128 desc[UR6][R80.64], R76 ;  /* 0x0000004c50000986 */ /* 0x0001e6000c101d06 */
.L_x_56556:
[----:B------:R-:W-:Y:S05]  /*3cd0*/  BSYNC.RECONVERGENT B0 ;  /* 0x0000000000007941 */ /* 0x000fea0003800200 */
.L_x_56555:
        /* <DEDUP_REMOVED lines=32> */
.L_x_56560:
[----:B------:R-:W0:Y:S02]  /*3ee0*/  @P0 LDC.64 R44, c[0x0][0x3a8] ;  /* 0x0000ea00ff2c0b82 */ /* 0x000e240000000a00 */
[----:B0-----:R-:W-:-:S05]  /*3ef0*/  @P0 IMAD.WIDE.U32 R44, R133, 0x10, R44 ;  /* 0x00000010852c0825 */ /* 0x001fca00078e002c */
[----:B------:R0:W-:Y:S02]  /*3f00*/  @P0 STG.E.128 desc[UR6][R44.64], R76 ;  /* 0x0000004c2c000986 */ /* 0x0001e4000c101d06 */
.L_x_56559:
[----:B------:R-:W-:Y:S05]  /*3f10*/  BSYNC.RECONVERGENT B0 ;  /* 0x0000000000007941 */ /* 0x000fea0003800200 */
.L_x_56558:
        /* <DEDUP_REMOVED lines=10> */
[----:B------:R-:W-:-:S05]  /*3fc0*/  FADD.FTZ R45, R106, R45 ;  /* 0x0000002d6a2d7221 */ /* 0x000fca0000010000 */
[----:B------:R-:W-:-:S05]  /*3fd0*/  FSEL R44, R45, RZ, P4 ;  /* 0x000000ff2d2c7208 */ /* 0x000fca0002000000 */
[----:B-1234-:R-:W-:Y:S01]  /*3fe0*/  FADD.FTZ R80, R13, R44 ;  /* 0x0000002c0d507221 */ /* 0x01efe20000010000 */
[----:B------:R-:W-:-:S03]  /*3ff0*/  @P6 LOP3.LUT R11, R11, 0x1, RZ, 0xfc, !PT ;  /* 0x000000010b0b6812 */ /* 0x000fc600078efcff */
[----:B------:R-:W-:Y:S01]  /*4000*/  FADD.FTZ R80, R29, R80 ;  /* 0x000000501d507221 */ /* 0x000fe20000010000 */
[----:B------:R-:W-:-:S03]  /*4010*/  LOP3.LUT R11, R11, 0xfffffffd, RZ, 0xc0, !PT ;  /* 0xfffffffd0b0b7812 */ /* 0x000fc600078ec0ff */
[----:B------:R-:W-:-:S04]  /*4020*/  FADD.FTZ R80, R89, R80 ;  /* 0x0000005059507221 */ /* 0x000fc80000010000 */
[----:B------:R-:W-:-:S04]  /*4030*/  @P3 FADD.FTZ R44, R107, R80 ;  /* 0x000000506b2c3221 */ /* 0x000fc80000010000 */
[----:B------:R-:W-:-:S04]  /*4040*/  FADD.FTZ R45, R14, R44 ;  /* 0x0000002c0e2d7221 */ /* 0x000fc80000010000 */
[----:B------:R-:W-:-:S04]  /*4050*/  FADD.FTZ R45, R30, R45 ;  /* 0x0000002d1e2d7221 */ /* 0x000fc80000010000 */
        /* <DEDUP_REMOVED lines=19> */
[----:B------:R-:W-:Y:S01]  /*4190*/  @P6 FADD.FTZ R44, R112, R45 ;  /* 0x0000002d702c6221 */ /* 0x000fe20000010000 */
[----:B------:R-:W-:Y:S02]  /*41a0*/  ISETP.GT.U32.AND P6, PT, R0, 0xff, PT ;  /* 0x000000ff0000780c */ /* 0x000fe40003fc4070 */
[----:B------:R-:W-:Y:S01]  /*41b0*/  LOP3.LUT R11, R11, 0xfffffffb, RZ, 0xc0, !PT ;  /* 0xfffffffb0b0b7812 */ /* 0x000fe200078ec0ff */
        /* <DEDUP_REMOVED lines=61> */
[----:B------:R-:W-:Y:S02]  /*4590*/  LOP3.LUT P6, RZ, R128, 0x1f, RZ, 0xc0, !PT ;  /* 0x0000001f80ff7812 */ /* 0x000fe400078cc0ff */
[----:B------:R-:W-:-:S11]  /*45a0*/  LOP3.LUT R11, R11, 0xffffbfff, RZ, 0xc0, !PT ;  /* 0xffffbfff0b0b7812 */ /* 0x000fd600078ec0ff */
        /* <DEDUP_REMOVED lines=163> */
.L_x_56606:
[----:B------:R-:W-:Y:S01]  /*4fe0*/  LOP3.LUT P1, RZ, R128, 0x1f, RZ, 0xc0, !PT ;  /* 0x0000001f80ff7812 */ /* 0x000fe2000782c0ff */
[C---:B------:R-:W-:Y:S01]  /*4ff0*/  FMUL.FTZ R44, R83.reuse, R83 ;  /* 0x00000053532c7220 */ /* 0x040fe20000410000 */
[----:B01----:R-:W-:Y:S01]  /*5000*/  FADD.FTZ R82, R82, R87 ;  /* 0x0000005752527221 */ /* 0x003fe20000010000 */
[----:B------:R-:W-:Y:S01]  /*5010*/  ISETP.NE.AND P0, PT, RZ, UR4, PT ;  /* 0x00000004ff007c0c */ /* 0x000fe2000bf05270 */
[----:B------:R-:W-:Y:S02]  /*5020*/  BSSY.RECONVERGENT B0, `(.L_x_56562) ;  /* 0x0000025000007945 */ /* 0x000fe40003800200 */
[----:B------:R-:W-:Y:S01]  /*5030*/  FFMA.FTZ R45, R82, R45, UR5 ;  /* 0x00000005522d7e23 */ /* 0x000fe2000801002d */
[----:B------:R-:W-:Y:S02]  /*5040*/  FSEL R44, R44, RZ, P0 ;  /* 0x000000ff2c2c7208 */ /* 0x000fe40000000000 */
[----:B------:R-:W-:-:S03]  /*5050*/  FSEL R85, R83, RZ, !P0 ;  /* 0x000000ff53557208 */ /* 0x000fc60004000000 */
        /* <DEDUP_REMOVED lines=8> */
[----:B------:R-:W-:Y:S05]  /*50e0*/  @!P4 BRA `(.L_x_56563) ;  /* 0x000000000060c947 */ /* 0x000fea0003800000 */
[--C-:B0-----:R-:W-:Y:S01]  /*50f0*/  FADD.FTZ R45, R12, -R85.reuse ;  /* 0x800000550c2d7221 */ /* 0x101fe20000010000 */
[----:B------:R-:W-:Y:S02]  /*5100*/  HADD2.F32 R80, -RZ, R123.H0_H0 ;  /* 0x2000007bff507230 */ /* 0x000fe40000004100 */
[----:B------:R-:W-:Y:S02]  /*5110*/  HADD2.F32 R44, -RZ, R74.H0_H0 ;  /* 0x2000004aff2c7230 */ /* 0x000fe40000004100 */
[----:B------:R-:W-:Y:S01]  /*5120*/  FMUL.FTZ R45, R84, R45 ;  /* 0x0000002d542d7220 */ /* 0x000fe20000410000 */
[--C-:B------:R-:W-:Y:S02]  /*5130*/  HADD2.F32 R82, -RZ, R156.reuse.H0_H0 ;  /* 0x2000009cff527230 */ /* 0x100fe40000004100 */
[----:B------:R-:W-:Y:S02]  /*5140*/  HADD2.F32 R86, -RZ, R156.H1_H1 ;  /* 0x3000009cff567230 */ /* 0x000fe40000004100 */
[----:B------:R-:W-:Y:S01]  /*5150*/  FFMA.FTZ R80, R45, R80, R44 ;  /* 0x000000502d507223 */ /* 0x000fe2000001002c */
[----:B------:R-:W-:Y:S01]  /*5160*/  FADD.FTZ R45, R28, -R85 ;  /* 0x800000551c2d7221 */ /* 0x000fe20000010000 */
[----:B------:R-:W-:-:S03]  /*5170*/  HADD2.F32 R44, -RZ, R124.H0_H0 ;  /* 0x2000007cff2c7230 */ /* 0x000fc60000004100 */
[----:B------:R-:W-:-:S04]  /*5180*/  FMUL.FTZ R45, R84, R45 ;  /* 0x0000002d542d7220 */ /* 0x000fc80000410000 */
[----:B------:R-:W-:Y:S01]  /*5190*/  FFMA.FTZ R81, R45, R44, R82 ;  /* 0x0000002c2d517223 */ /* 0x000fe20000010052 */
[----:B------:R-:W-:Y:S01]  /*51a0*/  FADD.FTZ R45, R88, -R85 ;  /* 0x80000055582d7221 */ /* 0x000fe20000010000 */
[----:B------:R-:W-:Y:S02]  /*51b0*/  HADD2.F32 R82, -RZ, R123.H1_H1 ;  /* 0x3000007bff527230 */ /* 0x000fe40000004100 */
[----:B------:R-:W-:Y:S02]  /*51c0*/  HADD2.F32 R44, -RZ, R75.H0_H0 ;  /* 0x2000004bff2c7230 */ /* 0x000fe40000004100 */
[----:B------:R-:W-:-:S04]  /*51d0*/  FMUL.FTZ R45, R84, R45 ;  /* 0x0000002d542d7220 */ /* 0x000fc80000410000 */
[----:B------:R-:W-:Y:S01]  /*51e0*/  FFMA.FTZ R82, R45, R82, R44 ;  /* 0x000000522d527223 */ /* 0x000fe2000001002c */
[----:B------:R-:W-:Y:S01]  /*51f0*/  FADD.FTZ R45, R106, -R85 ;  /* 0x800000556a2d7221 */ /* 0x000fe20000010000 */
[----:B------:R-:W-:-:S03]  /*5200*/  HADD2.F32 R44, -RZ, R124.H1_H1 ;  /* 0x3000007cff2c7230 */ /* 0x000fc60000004100 */
[----:B------:R-:W-:-:S04]  /*5210*/  FMUL.FTZ R45, R84, R45 ;  /* 0x0000002d542d7220 */ /* 0x000fc80000410000 */
[----:B------:R-:W-:Y:S02]  /*5220*/  FFMA.FTZ R83, R45, R44, R86 ;  /* 0x0000002c2d537223 */ /* 0x000fe40000010056 */
[----:B------:R-:W0:Y:S02]  /*5230*/  LDC.64 R44, c[0x0][0x428] ;  /* 0x00010a00ff2c7b82 */ /* 0x000e240000000a00 */
[C---:B0-----:R-:W-:Y:S01]  /*5240*/  IMAD.WIDE.U32 R44, R122.reuse, 0x10, R44 ;  /* 0x000000107a2c7825 */ /* 0x041fe200078e002c */
[----:B------:R-:W-:-:S04]  /*5250*/  IADD3 R122, PT, PT, R122, 0x20, RZ ;  /* 0x000000207a7a7810 */ /* 0x000fc80007ffe0ff */
[----:B------:R1:W-:Y:S03]  /*5260*/  STG.E.128 desc[UR6][R44.64], R80 ;  /* 0x000000502c007986 */ /* 0x0003e6000c101d06 */
.L_x_56563:
[----:B------:R-:W-:Y:S05]  /*5270*/  BSYNC.RECONVERGENT B0 ;  /* 0x0000000000007941 */ /* 0x000fea0003800200 */
.L_x_56562:
[----:B------:R-:W-:Y:S01]  /*5280*/  ISETP.GE.U32.AND P0, PT, R0, 0x40, PT ;  /* 0x000000400000780c */ /* 0x000fe20003f06070 */
[----:B------:R-:W-:-:S12]  /*5290*/  BSSY.RECONVERGENT B0, `(.L_x_56564) ;  /* 0x000001a000007945 */ /* 0x000fd80003800200 */
[----:B------:R-:W-:Y:S05]  /*52a0*/  @!P0 BRA `(.L_x_56565) ;  /* 0x0000000000608947 */ /* 0x000fea0003800000 */
[--C-:B01----:R-:W-:Y:S01]  /*52b0*/  FADD.FTZ R45, R13, -R85.reuse ;  /* 0x800000550d2d7221 */ /* 0x103fe20000010000 */
        /* <DEDUP_REMOVED lines=23> */
.L_x_56565:
[----:B------:R-:W-:Y:S05]  /*5430*/  BSYNC.RECONVERGENT B0 ;  /* 0x0000000000007941 */ /* 0x000fea0003800200 */
.L_x_56564:
[----:B------:R-:W-:Y:S01]  /*5440*/  ISETP.GE.U32.AND P0, PT, R0, 0x60, PT ;  /* 0x000000600000780c */ /* 0x000fe20003f06070 */
[----:B------:R-:W-:-:S12]  /*5450*/  BSSY.RECONVERGENT B0, `(.L_x_56566) ;  /* 0x000001a000007945 */ /* 0x000fd80003800200 */
[----:B------:R-:W-:Y:S05]  /*5460*/  @!P0 BRA `(.L_x_56567) ;  /* 0x0000000000608947 */ /* 0x000fea0003800000 */
[--C-:B012---:R-:W-:Y:S01]  /*5470*/  FADD.FTZ R45, R14, -R85.reuse ;  /* 0x800000550e2d7221 */ /* 0x107fe20000010000 */
        /* <DEDUP_REMOVED lines=23> */
.L_x_56567:
[----:B------:R-:W-:Y:S05]  /*55f0*/  BSYNC.RECONVERGENT B0 ;  /* 0x0000000000007941 */ /* 0x000fea0003800200 */
.L_x_56566:
[----:B------:R-:W-:Y:S01]  /*5600*/  ISETP.GE.U32.AND P0, PT, R0, 0x80, PT ;  /* 0x000000800000780c */ /* 0x000fe20003f06070 */
[----:B------:R-:W-:-:S12]  /*5610*/  BSSY.RECONVERGENT B0, `(.L_x_56568) ;  /* 0x000001a000007945 */ /* 0x000fd80003800200 */
[----:B------:R-:W-:Y:S05]  /*5620*/  @!P0 BRA `(.L_x_56569) ;  /* 0x0000000000608947 */ /* 0x000fea0003800000 */
[--C-:B0123--:R-:W-:Y:S01]  /*5630*/  FADD.FTZ R45, R15, -R85.reuse ;  /* 0x800000550f2d7221 */ /* 0x10ffe20000010000 */
        /* <DEDUP_REMOVED lines=23> */
.L_x_56569:
[----:B------:R-:W-:Y:S05]  /*57b0*/  BSYNC.RECONVERGENT B0 ;  /* 0x0000000000007941 */ /* 0x000fea0003800200 */
.L_x_56568:
[----:B------:R-:W-:Y:S01]  /*57c0*/  ISETP.GE.U32.AND P0, PT, R0, 0xa0, PT ;  /* 0x000000a00000780c */ /* 0x000fe20003f06070 */
[----:B------:R-:W-:-:S12]  /*57d0*/  BSSY.RECONVERGENT B0, `(.L_x_56570) ;  /* 0x000001a000007945 */ /* 0x000fd80003800200 */
[----:B------:R-:W-:Y:S05]  /*57e0*/  @!P0 BRA `(.L_x_56571) ;  /* 0x0000000000608947 */ /* 0x000fea0003800000 */
[--C-:B01234-:R-:W-:Y:S01]  /*57f0*/  FADD.FTZ R45, R16, -R85.reuse ;  /* 0x80000055102d7221 */ /* 0x11ffe20000010000 */
        /* <DEDUP_REMOVED lines=23> */
.L_x_56571:
[----:B------:R-:W-:Y:S05]  /*5970*/  BSYNC.RECONVERGENT B0 ;  /* 0x0000000000007941 */ /* 0x000fea0003800200 */
.L_x_56570:
        /* <DEDUP_REMOVED lines=27> */
.L_x_56573:
[----:B------:R-:W-:Y:S05]  /*5b30*/  BSYNC.RECONVERGENT B0 ;  /* 0x0000000000007941 */ /* 0x000fea0003800200 */
.L_x_56572:
        /* <DEDUP_REMOVED lines=27> */
.L_x_56575:
[----:B------:R-:W-:Y:S05]  /*5cf0*/  BSYNC.RECONVERGENT B0 ;  /* 0x0000000000007941 */ /* 0x000fea0003800200 */
.L_x_56574:
        /* <DEDUP_REMOVED lines=27> */
.L_x_56577:
[----:B------:R-:W-:Y:S05]  /*5eb0*/  BSYNC.RECONVERGENT B0 ;  /* 0x0000000000007941 */ /* 0x000fea0003800200 */
.L_x_56576:
        /* <DEDUP_REMOVED lines=27> */
.L_x_56579:
[----:B------:R-:W-:Y:S05]  /*6070*/  BSYNC.RECONVERGENT B0 ;  /* 0x0000000000007941 */ /* 0x000fea0003800200 */
.L_x_56578:
        /* <DEDUP_REMOVED lines=27> */
.L_x_56581:
[----:B------:R-:W-:Y:S05]  /*6230*/  BSYNC.RECONVERGENT B0 ;  /* 0x0000000000007941 */ /* 0x000fea0003800200 */
.L_x_56580:
        /* <DEDUP_REMOVED lines=27> */
.L_x_56583:
[----:B------:R-:W-:Y:S05]  /*63f0*/  BSYNC.RECONVERGENT B0 ;  /* 0x0000000000007941 */ /* 0x000fea0003800200 */
.L_x_56582:
        /* <DEDUP_REMOVED lines=27> */
.L_x_56585:
[----:B------:R-:W-:Y:S05]  /*65b0*/  BSYNC.RECONVERGENT B0 ;  /* 0x0000000000007941 */ /* 0x000fea0003800200 */
.L_x_56584:
        /* <DEDUP_REMOVED lines=27> */
.L_x_56587:
[----:B------:R-:W-:Y:S05]  /*6770*/  BSYNC.RECONVERGENT B0 ;  /* 0x0000000000007941 */ /* 0x000fea0003800200 */
.L_x_56586:
        /* <DEDUP_REMOVED lines=27> */
.L_x_56589:
[----:B------:R-:W-:Y:S05]  /*6930*/  BSYNC.RECONVERGENT B0 ;  /* 0x0000000000007941 */ /* 0x000fea0003800200 */
.L_x_56588:
        /* <DEDUP_REMOVED lines=27> */
.L_x_56591:
[----:B------:R-:W-:Y:S05]  /*6af0*/  BSYNC.RECONVERGENT B0 ;  /* 0x0000000000007941 */ /* 0x000fea0003800200 */
.L_x_56590:
[----:B------:R-:W-:Y:S01]  /*6b00*/  ISETP.GE.U32.AND P0, PT, R0, 0x200, PT ;  /* 0x000002000000780c */ /* 0x000fe20003f06070 */
        /* <DEDUP_REMOVED lines=8> */
[----:B------:R-:W0:Y:S01]  /*6b90*/  LDC.64 R44, c[0x0][0x428] ;  /* 0x00010a00ff2c7b82 */ /* 0x000e220000000a00 */
[C---:B------:R-:W-:Y:S01]  /*6ba0*/  FMUL.FTZ R83, R84.reuse, R83 ;  /* 0x0000005354537220 */ /* 0x040fe20000410000 */
[----:B------:R-:W-:Y:S01]  /*6bb0*/  FMUL.FTZ R84, R84, R85 ;  /* 0x0000005554547220 */ /* 0x000fe20000410000 */
[----:B------:R-:W-:Y:S01]  /*6bc0*/  FFMA.FTZ R80, R80, R6, R3 ;  /* 0x0000000650507223 */ /* 0x000fe20000010003 */
[----:B------:R-:W-:Y:S01]  /*6bd0*/  FFMA.FTZ R81, R81, R7, R10 ;  /* 0x0000000751517223 */ /* 0x000fe2000001000a */
[----:B------:R-:W-:Y:S01]  /*6be0*/  FFMA.FTZ R82, R83, R5, R4 ;  /* 0x0000000553527223 */ /* 0x000fe20000010004 */
[----:B------:R-:W-:Y:S01]  /*6bf0*/  FFMA.FTZ R83, R84, R8, R9 ;  /* 0x0000000854537223 */ /* 0x000fe20000010009 */
[----:B0-----:R-:W-:-:S05]  /*6c00*/  IMAD.WIDE.U32 R44, R122, 0x10, R44 ;  /* 0x000000107a2c7825 */ /* 0x001fca00078e002c */
[----:B------:R0:W-:Y:S02]  /*6c10*/  STG.E.128 desc[UR6][R44.64], R80 ;  /* 0x000000502c007986 */ /* 0x0001e4000c101d06 */
.L_x_56593:
[----:B------:R-:W-:Y:S05]  /*6c20*/  BSYNC.RECONVERGENT B0 ;  /* 0x0000000000007941 */ /* 0x000fea0003800200 */
.L_x_56592:
[----:B01234-:R-:W0:Y:S02]  /*6c30*/  LDC.64 R44, c[0x0][0x380] ;  /* 0x0000e000ff2c7b82 */ /* 0x01fe240000000a00 */
[----:B0-----:R-:W-:-:S04]  /*6c40*/  LEA R2, R44, R2, 0x2 ;  /* 0x000000022c027211 */ /* 0x001fc800078e10ff */
[----:B------:R-:W-:-:S13]  /*6c50*/  ISETP.GE.AND P0, PT, R2, R45, PT ;  /* 0x0000002d0200720c */ /* 0x000fda0003f06270 */
[----:B------:R-:W-:Y:S05]  /*6c60*/  @!P0 BRA `(.L_x_56594) ;  /* 0xffffffac002c8947 */ /* 0x000fea000383ffff */
[----:B------:R-:W-:Y:S05]  /*6c70*/  EXIT ;  /* 0x000000000000794d */ /* 0x000fea0003800000 */
.L_x_56561:
[----:B------:R-:W-:Y:S01]  /*6c80*/  HFMA2 R92, -RZ, RZ, 0, 5.9604644775390625e-08 ;  /* 0x00000001ff5c7431 */ /* 0x000fe200000001ff */
[----:B------:R-:W-:Y:S01]  /*6c90*/  BSSY B0, `(.L_x_56595) ;  /* 0x0000007000007945 */ /* 0x000fe20003800000 */
[----:B------:R-:W-:Y:S02]  /*6ca0*/  MOV R93, R44 ;  /* 0x0000002c005d7202 */ /* 0x000fe40000000f00 */
[----:B-----5:R-:W-:Y:S02]  /*6cb0*/  MOV R127, 0x1f ;  /* 0x0000001f007f7802 */ /* 0x020fe40000000f00 */
[----:B------:R-:W-:-:S07]  /*6cc0*/  MOV R86, 0xffffffff ;  /* 0xffffffff00567802 */ /* 0x000fce0000000f00 */
[----:B------:R-:W-:Y:S05]  /*6cd0*/  WARPSYNC.COLLECTIVE R86, `(.L_x_56596) ;  /* 0x0000000056087348 */ /* 0x000fea0003c00000 */
[----:B------:R0:W1:Y:S02]  /*6ce0*/  SHFL.BFLY P6, R87, R93, R92, R127 ;  /* 0x0c00005c5d577389 */ /* 0x00006400000c007f */
[----:B01----:R-:W-:Y:S05]  /*6cf0*/  ENDCOLLECTIVE ;  /* 0x000000000000791b */ /* 0x003fea0003800000 */
.L_x_56596:
[----:B------:R-:W-:Y:S05]  /*6d00*/  BSYNC B0 ;  /* 0x0000000000007941 */ /* 0x000fea0003800000 */
.L_x_56595:
        /* <DEDUP_REMOVED lines=9> */
.L_x_56597:
[----:B------:R-:W-:Y:S01]  /*6da0*/  HFMA2 R92, -RZ, RZ, 0, 2.384185791015625e-07 ;  /* 0x00000004ff5c7431 */ /* 0x000fe200000001ff */
[----:B------:R-:W-:-:S05]  /*6db0*/  MOV R45, R87 ;  /* 0x00000057002d7202 */ /* 0x000fca0000000f00 */
[----:B------:R-:W-:-:S05]  /*6dc0*/  FADD.FTZ R81, R80, R45 ;  /* 0x0000002d50517221 */ /* 0x000fca0000010000 */
[----:B------:R-:W-:-:S07]  /*6dd0*/  MOV R93, R81 ;  /* 0x00000051005d7202 */ /* 0x000fce0000000f00 */
[----:B------:R-:W-:Y:S05]  /*6de0*/  WARPSYNC.COLLECTIVE R86, `(.L_x_56598) ;  /* 0x0000000056087348 */ /* 0x000fea0003c00000 */
[----:B------:R0:W1:Y:S02]  /*6df0*/  SHFL.BFLY P6, R87, R93, R92, R127 ;  /* 0x0c00005c5d577389 */ /* 0x00006400000c007f */
[----:B01----:R-:W-:Y:S05]  /*6e00*/  ENDCOLLECTIVE ;  /* 0x000000000000791b */ /* 0x003fea0003800000 */
.L_x_56598:
[----:B------:R-:W-:Y:S01]  /*6e10*/  HFMA2 R92, -RZ, RZ, 0, 4.76837158203125e-07 ;  /* 0x00000008ff5c7431 */ /* 0x000fe200000001ff */
[----:B------:R-:W-:-:S05]  /*6e20*/  MOV R82, R87 ;  /* 0x0000005700527202 */ /* 0x000fca0000000f00 */
[----:B------:R-:W-:-:S05]  /*6e30*/  FADD.FTZ R82, R81, R82 ;  /* 0x0000005251527221 */ /* 0x000fca0000010000 */
[----:B------:R-:W-:-:S07]  /*6e40*/  MOV R93, R82 ;  /* 0x00000052005d7202 */ /* 0x000fce0000000f00 */
[----:B------:R-:W-:Y:S05]  /*6e50*/  WARPSYNC.COLLECTIVE R86, `(.L_x_56599) ;  /* 0x0000000056087348 */ /* 0x000fea0003c00000 */
[----:B------:R0:W1:Y:S02]  /*6e60*/  SHFL.BFLY P6, R87, R93, R92, R127 ;  /* 0x0c00005c5d577389 */ /* 0x00006400000c007f */
[----:B01----:R-:W-:Y:S05]  /*6e70*/  ENDCOLLECTIVE ;  /* 0x000000000000791b */ /* 0x003fea0003800000 */
.L_x_56599:
        /* <DEDUP_REMOVED lines=8> */
.L_x_56600:
        /* <DEDUP_REMOVED lines=148> */
.L_x_56601:
[----:B------:R-:W-:Y:S01]  /*7840*/  HFMA2 R92, -RZ, RZ, 0, 1.1920928955078125e-07 ;  /* 0x00000002ff5c7431 */ /* 0x000fe200000001ff */
[----:B------:R-:W-:-:S05]  /*7850*/  MOV R81, R87 ;  /* 0x0000005700517202 */ /* 0x000fca0000000f00 */
[----:B------:R-:W-:-:S05]  /*7860*/  FADD.FTZ R81, R44, R81 ;  /* 0x000000512c517221 */ /* 0x000fca0000010000 */
[----:B------:R-:W-:-:S07]  /*7870*/  MOV R93, R81 ;  /* 0x00000051005d7202 */ /* 0x000fce0000000f00 */
[----:B------:R-:W-:Y:S05]  /*7880*/  WARPSYNC.COLLECTIVE R86, `(.L_x_56602) ;  /* 0x0000000056087348 */ /* 0x000fea0003c00000 */
[----:B------:R0:W1:Y:S02]  /*7890*/  SHFL.BFLY P6, R87, R93, R92, R127 ;  /* 0x0c00005c5d577389 */ /* 0x00006400000c007f */
[----:B01----:R-:W-:Y:S05]  /*78a0*/  ENDCOLLECTIVE ;  /* 0x000000000000791b */ /* 0x003fea0003800000 */
.L_x_56602:
[----:B------:R-:W-:Y:S01]  /*78b0*/  HFMA2 R92, -RZ, RZ, 0, 2.384185791015625e-07 ;  /* 0x00000004ff5c7431 */ /* 0x000fe200000001ff */
[----:B------:R-:W-:-:S05]  /*78c0*/  MOV R80, R87 ;  /* 0x0000005700507202 */ /* 0x000fca0000000f00 */
[----:B------:R-:W-:-:S05]  /*78d0*/  FADD.FTZ R80, R81, R80 ;  /* 0x0000005051507221 */ /* 0x000fca0000010000 */
[----:B------:R-:W-:-:S07]  /*78e0*/  MOV R93, R80 ;  /* 0x00000050005d7202 */ /* 0x000fce0000000f00 */
[----:B------:R-:W-:Y:S05]  /*78f0*/  WARPSYNC.COLLECTIVE R86, `(.L_x_56603) ;  /* 0x0000000056087348 */ /* 0x000fea0003c00000 */
[----:B------:R0:W1:Y:S02]  /*7900*/  SHFL.BFLY P6, R87, R93, R92, R127 ;  /* 0x0c00005c5d577389 */ /* 0x00006400000c007f */
[----:B01----:R-:W-:Y:S05]  /*7910*/  ENDCOLLECTIVE ;  /* 0x000000000000791b */ /* 0x003fea0003800000 */
.L_x_56603:
[----:B------:R-:W-:Y:S01]  /*7920*/  HFMA2 R92, -RZ, RZ, 0, 4.76837158203125e-07 ;  /* 0x00000008ff5c7431 */ /* 0x000fe200000001ff */
[----:B------:R-:W-:-:S05]  /*7930*/  MOV R85, R87 ;  /* 0x0000005700557202 */ /* 0x000fca0000000f00 */
[----:B------:R-:W-:-:S05]  /*7940*/  FADD.FTZ R85, R80, R85 ;  /* 0x0000005550557221 */ /* 0x000fca0000010000 */
[----:B------:R-:W-:-:S07]  /*7950*/  MOV R93, R85 ;  /* 0x00000055005d7202 */ /* 0x000fce0000000f00 */
[----:B------:R-:W-:Y:S05]  /*7960*/  WARPSYNC.COLLECTIVE R86, `(.L_x_56604) ;  /* 0x0000000056087348 */ /* 0x000fea0003c00000 */
[----:B------:R0:W1:Y:S02]  /*7970*/  SHFL.BFLY P6, R87, R93, R92, R127 ;  /* 0x0c00005c5d577389 */ /* 0x00006400000c007f */
[----:B01----:R-:W-:Y:S05]  /*7980*/  ENDCOLLECTIVE ;  /* 0x000000000000791b */ /* 0x003fea0003800000 */
.L_x_56604:
[----:B------:R-:W-:Y:S01]  /*7990*/  HFMA2 R92, -RZ, RZ, 0, 9.5367431640625e-07 ;  /* 0x00000010ff5c7431 */ /* 0x000fe200000001ff */
[----:B------:R-:W-:-:S05]  /*79a0*/  MOV R82, R87 ;  /* 0x0000005700527202 */ /* 0x000fca0000000f00 */
[----:B------:R-:W-:-:S05]  /*79b0*/  FADD.FTZ R82, R85, R82 ;  /* 0x0000005255527221 */ /* 0x000fca0000010000 */
[----:B------:R-:W-:-:S07]  /*79c0*/  MOV R93, R82 ;  /* 0x00000052005d7202 */ /* 0x000fce0000000f00 */
[----:B------:R-:W-:Y:S05]  /*79d0*/  WARPSYNC.COLLECTIVE R86, `(.L_x_56605) ;  /* 0x0000000056087348 */ /* 0x000fea0003c00000 */
[----:B------:R0:W1:Y:S02]  /*79e0*/  SHFL.BFLY P6, R87, R93, R92, R127 ;  /* 0x0c00005c5d577389 */ /* 0x00006400000c007f */
[----:B01----:R-:W-:Y:S05]  /*79f0*/  ENDCOLLECTIVE ;  /* 0x000000000000791b */ /* 0x003fea0003800000 */
.L_x_56605:
[----:B------:R-:W-:Y:S05]  /*7a00*/  BRA `(.L_x_56606) ;  /* 0xffffffd400747947 */ /* 0x000fea000383ffff */
.L_x_56607:
        /* <DEDUP_REMOVED lines=15> */
.L_x_71548:


//--------------------- .text._ZN10layer_norm13ln_fwd_kernelINS_13Kernel_traitsI6__halfffffjLj2048ELj1ELj4ELj1ELj16ENS_18Kernel_traits_baseILj2048ES2_ffffjLj128EEEEELb0ELb0ELb0ELb1EEEvNS_9FwdParamsE --------------------------
	.section	.text._ZN10layer_norm13ln_fwd_kernelINS_13Kernel_traitsI6__halfffffjLj2048ELj1ELj4ELj1ELj16ENS_18Kernel_traits_baseILj2048ES2_ffffjLj128EEEEELb0ELb0ELb0ELb1EEEvNS_9FwdParamsE,"ax",@progbits
	.align	128
        .global         _ZN10layer_norm13ln_fwd_kernelINS_13Kernel_traitsI6__halfffffjLj2048ELj1ELj4ELj1ELj16ENS_18Kernel_traits_baseILj2048ES2_ffffjLj128EEEEELb0ELb0ELb0ELb1EEEvNS_9FwdParamsE
        .type           _ZN10layer_norm13ln_fwd_kernelINS_13Kernel_traitsI6__halfffffjLj2048ELj1ELj4ELj1ELj16ENS_18Kernel_traits_baseILj2048ES2_ffffjLj128EEEEELb0ELb0ELb0ELb1EEEvNS_9FwdParamsE,@function
        .size           _ZN10layer_norm13ln_fwd_kernelINS_13Kernel_traitsI6__halfffffjLj2048ELj1ELj4ELj1ELj16ENS_18Kernel_traits_baseILj2048ES2_ffffjLj128EEEEELb0ELb0ELb0ELb1EEEvNS_9FwdParamsE,(.L_x_71549 - _ZN10layer_norm13ln_fwd_kernelINS_13Kernel_traitsI6__halfffffjLj2048ELj1ELj4ELj1ELj16ENS_18Kernel_traits_baseILj2048ES2_ffffjLj128EEEEELb0ELb0ELb0ELb1EEEvNS_9FwdParamsE)
        .other          _ZN10layer_norm13ln_fwd_kernelINS_13Kernel_traitsI6__halfffffjLj2048ELj1ELj4ELj1ELj16ENS_18Kernel_traits_baseILj2048ES2_ffffjLj128EEEEELb0ELb0ELb0ELb1EEEvNS_9FwdParamsE,@"STO_CUDA_ENTRY STV_DEFAULT"
_ZN10layer_norm13ln_fwd_kernelINS_13Kernel_traitsI6__halfffffjLj2048ELj1ELj4ELj1ELj16ENS_18Kernel_traits_baseILj2048ES2_ffffjLj128EEEEELb0ELb0ELb0ELb1EEEvNS_9FwdParamsE:
.text._ZN10layer_norm13ln_fwd_kernelINS_13Kernel_traitsI6__halfffffjLj2048ELj1ELj4ELj1ELj16ENS_18Kernel_traits_baseILj2048ES2_ffffjLj128EEEEELb0ELb0ELb0ELb1EEEvNS_9FwdParamsE:
        /* <DEDUP_REMOVED lines=19> */
[----:B------:R0:W5:Y:S01]  /*0130*/  LDG.E.64 R4, desc[UR6][R46.64] ;  /* 0x000000062e047981 */ /* 0x000162000c1e1b00 */
[----:B-1----:R-:W-:-:S03]  /*0140*/  IMAD.WIDE.U32 R68, R0, 0x8, R68 ;  /* 0x0000000800447825 */ /* 0x002fc600078e0044 */
[----:B------:R0:W5:Y:S04]  /*0150*/  LDG.E.64 R6, desc[UR6][R46.64+0x100] ;  /* 0x000100062e067981 */ /* 0x000168000c1e1b00 */
        /* <DEDUP_REMOVED lines=29> */
[----:B------:R0:W5:Y:S01]  /*0330*/  LDG.E.64 R56, desc[UR6][R68.64+0xf00] ;  /* 0x000f000644387981 */ /* 0x000162000c1e1b00 */
[----:B------:R-:W-:Y:S05]  /*0340*/  BRA `(.L_x_56609) ;  /* 0x0000000000887947 */ /* 0x000fea0003800000 */
.L_x_56608:
        /* <DEDUP_REMOVED lines=16> */
[----:B0-----:R-:W-:-:S05]  /*0450*/  IMAD.WIDE.U32 R2, R0, 0x8, R2 ;  /* 0x0000000800027825 */ /* 0x001fca00078e0002 */
[----:B------:R-:W5:Y:S04]  /*0460*/  LDG.E.64 R4, desc[UR6][R2.64] ;  /* 0x0000000602047981 */ /* 0x000f68000c1e1b00 */
        /* <DEDUP_REMOVED lines=14> */
[----:B------:R0:W5:Y:S02]  /*0550*/  LDG.E.64 R66, desc[UR6][R2.64+0xf00] ;  /* 0x000f000602427981 */ /* 0x000164000c1e1b00 */
[----:B0-----:R-:W-:-:S07]  /*0560*/  CS2R R2, SRZ ;  /* 0x0000000000027805 */ /* 0x001fce000001ff00 */
.L_x_56609:
[----:B------:R-:W1:Y:S02]  /*0570*/  LDCU UR4, c[0x0][0x384] ;  /* 0x00007080ff0477ac */ /* 0x000e640008000800 */
[----:B-1----:R-:W-:-:S13]  /*0580*/  ISETP.GE.AND P1, PT, R58, UR4, PT ;  /* 0x000000043a007c0c */ /* 0x002fda000bf26270 */
[----:B------:R-:W-:Y:S05]  /*0590*/  @P1 EXIT ;  /* 0x000000000000194d */ /* 0x000fea0003800000 */
[----:B-----5:R-:W-:Y:S01]  /*05a0*/  MOV R59, R4 ;  /* 0x00000004003b7202 */ /* 0x020fe20000000f00 */
[----:B------:R-:W1:Y:S01]  /*05b0*/  LDCU.U8 UR4, c[0x0][0x410] ;  /* 0x00008200ff0477ac */ /* 0x000e620008000000 */
[----:B0-----:R-:W-:Y:S02]  /*05c0*/  MOV R68, R5 ;  /* 0x0000000500447202 */ /* 0x001fe40000000f00 */
[--C-:B------:R-:W-:Y:S01]  /*05d0*/  SHF.R.U64 R70, R4, 0x10, R5.reuse ;  /* 0x0000001004467819 */ /* 0x100fe20000001205 */
[----:B------:R-:W0:Y:S01]  /*05e0*/  LDCU UR5, c[0x0][0x388] ;  /* 0x00007100ff0577ac */ /* 0x000e220008000800 */
[----:B------:R-:W-:Y:S02]  /*05f0*/  SHF.R.U32.HI R72, RZ, 0x10, R5 ;  /* 0x00000010ff487819 */ /* 0x000fe40000011605 */
[----:B------:R-:W-:Y:S01]  /*0600*/  MOV R4, R6 ;  /* 0x0000000600047202 */ /* 0x000fe20000000f00 */
[----:B------:R-:W2:Y:S01]  /*0610*/  LDCU UR8, c[0x0][0x448] ;  /* 0x00008900ff0877ac */ /* 0x000ea20008000800 */
[----:B------:R-:W-:-:S02]  /*0620*/  MOV R5, R7 ;  /* 0x0000000700057202 */ /* 0x000fc40000000f00 */
[--C-:B------:R-:W-:Y:S01]  /*0630*/  SHF.R.U64 R90, R14, 0x10, R15.reuse ;  /* 0x000000100e5a7819 */ /* 0x100fe2000000120f */
[----:B------:R-:W3:Y:S01]  /*0640*/  LDCU.64 UR12, c[0x0][0x3e0] ;  /* 0x00007c00ff0c77ac */ /* 0x000ee20008000a00 */
[----:B------:R-:W-:Y:S02]  /*0650*/  SHF.R.U32.HI R91, RZ, 0x10, R15 ;  /* 0x00000010ff5b7819 */ /* 0x000fe4000001160f */
[----:B------:R-:W-:Y:S01]  /*0660*/  MOV R69, R14 ;  /* 0x0000000e00457202 */ /* 0x000fe20000000f00 */
[----:B------:R-:W4:Y:S01]  /*0670*/  LDCU.64 UR10, c[0x0][0x3a0] ;  /* 0x00007400ff0a77ac */ /* 0x000f220008000a00 */
[----:B------:R-:W-:Y:S02]  /*0680*/  MOV R14, R19 ;  /* 0x00000013000e7202 */ /* 0x000fe40000000f00 */
[--C-:B------:R-:W-:Y:S02]  /*0690*/  SHF.R.U64 R94, R18, 0x10, R19.reuse ;  /* 0x00000010125e7819 */ /* 0x100fe40000001213 */
[----:B------:R-:W-:-:S02]  /*06a0*/  SHF.R.U32.HI R95, RZ, 0x10, R19 ;  /* 0x00000010ff5f7819 */ /* 0x000fc40000011613 */
[----:B------:R-:W-:Y:S02]  /*06b0*/  MOV R83, R60 ;  /* 0x0000003c00537202 */ /* 0x000fe40000000f00 */
[--C-:B------:R-:W-:Y:S02]  /*06c0*/  SHF.R.U64 R99, R60, 0x10, R61.reuse ;  /* 0x000000103c637819 */ /* 0x100fe4000000123d */
[----:B------:R-:W-:Y:S02]  /*06d0*/  MOV R19, R61 ;  /* 0x0000003d00137202 */ /* 0x000fe40000000f00 */
[----:B------:R-:W-:Y:S02]  /*06e0*/  SHF.R.U32.HI R100, RZ, 0x10, R61 ;  /* 0x00000010ff647819 */ /* 0x000fe4000001163d */
[----:B------:R-:W-:Y:S02]  /*06f0*/  PRMT R60, R70, 0x5410, R72 ;  /* 0x00005410463c7816 */ /* 0x000fe40000000048 */
[----:B------:R-:W-:-:S02]  /*0700*/  PRMT R61, R4, 0x5410, R5 ;  /* 0x00005410043d7816 */ /* 0x000fc40000000005 */
[----:B------:R-:W-:Y:S02]  /*0710*/  PRMT R70, R90, 0x5410, R91 ;  /* 0x000054105a467816 */ /* 0x000fe4000000005b */
[--C-:B------:R-:W-:Y:S02]  /*0720*/  SHF.R.U64 R92, R16, 0x10, R17.reuse ;  /* 0x00000010105c7819 */ /* 0x100fe40000001211 */
[----:B------:R-:W-:Y:S02]  /*0730*/  SHF.R.U32.HI R93, RZ, 0x10, R17 ;  /* 0x00000010ff5d7819 */ /* 0x000fe40000011611 */
[--C-:B------:R-:W-:Y:S02]  /*0740*/  SHF.R.U64 R91, R2, 0x10, R3.reuse ;  /* 0x00000010025b7819 */ /* 0x100fe40000001203 */
[----:B------:R-:W-:Y:S02]  /*0750*/  SHF.R.U32.HI R4, RZ, 0x10, R3 ;  /* 0x00000010ff047819 */ /* 0x000fe40000011603 */
[----:B------:R-:W-:-:S02]  /*0760*/  SHF.R.U64 R74, R6, 0x10, R7 ;  /* 0x00000010064a7819 */ /* 0x000fc40000001207 */
[----:B------:R-:W-:Y:S02]  /*0770*/  SHF.R.U32.HI R76, RZ, 0x10, R7 ;  /* 0x00000010ff4c7819 */ /* 0x000fe40000011607 */
[----:B------:R-:W-:Y:S02]  /*0780*/  PRMT R72, R92, 0x5410, R93 ;  /* 0x000054105c487816 */ /* 0x000fe4000000005d */
[----:B------:R-:W-:Y:S02]  /*0790*/  PRMT R91, R91, 0x5410, R4 ;  /* 0x000054105b5b7816 */ /* 0x000fe40000000004 */
[--C-:B------:R-:W-:Y:S02]  /*07a0*/  SHF.R.U64 R92, R28, 0x10, R29.reuse ;  /* 0x000000101c5c7819 */ /* 0x100fe4000000121d */
[----:B------:R-:W-:Y:S02]  /*07b0*/  SHF.R.U32.HI R4, RZ, 0x10, R29 ;  /* 0x00000010ff047819 */ /* 0x000fe4000001161d */
[----:B------:R-:W-:-:S02]  /*07c0*/  MOV R85, R62 ;  /* 0x0000003e00557202 */ /* 0x000fc40000000f00 */
[----:B------:R-:W-:Y:S02]  /*07d0*/  SHF.R.U64 R101, R62, 0x10, R63 ;  /* 0x000000103e657819 */ /* 0x000fe4000000123f */
[----:B------:R-:W-:Y:S02]  /*07e0*/  PRMT R62, R74, 0x5410, R76 ;  /* 0x000054104a3e7816 */ /* 0x000fe4000000004c */
[----:B------:R-:W-:Y:S02]  /*07f0*/  PRMT R74, R94, 0x5410, R95 ;  /* 0x000054105e4a7816 */ /* 0x000fe4000000005f */
[----:B------:R-:W-:Y:S02]  /*0800*/  PRMT R92, R92, 0x5410, R4 ;  /* 0x000054105c5c7816 */ /* 0x000fe40000000004 */
[--C-:B------:R-:W-:Y:S02]  /*0810*/  SHF.R.U64 R96, R20, 0x10, R21.reuse ;  /* 0x0000001014607819 */ /* 0x100fe40000001215 */
[----:B------:R-:W-:-:S02]  /*0820*/  SHF.R.U32.HI R97, RZ, 0x10, R21 ;  /* 0x00000010ff617819 */ /* 0x000fc40000011615 */
[--C-:B------:R-:W-:Y:S02]  /*0830*/  SHF.R.U64 R93, R30, 0x10, R31.reuse ;  /* 0x000000101e5d7819 */ /* 0x100fe4000000121f */
[----:B------:R-:W-:Y:S02]  /*0840*/  SHF.R.U32.HI R5, RZ, 0x10, R31 ;  /* 0x00000010ff057819 */ /* 0x000fe4000001161f */
[--C-:B------:R-:W-:Y:S02]  /*0850*/  SHF.R.U64 R94, R32, 0x10, R33.reuse ;  /* 0x00000010205e7819 */ /* 0x100fe40000001221 */
[----:B------:R-:W-:Y:S02]  /*0860*/  SHF.R.U32.HI R4, RZ, 0x10, R33 ;  /* 0x00000010ff047819 */ /* 0x000fe40000011621 */
[----:B------:R-:W-:Y:S02]  /*0870*/  MOV R71, R16 ;  /* 0x0000001000477202 */ /* 0x000fe40000000f00 */
[----:B------:R-:W-:-:S02]  /*0880*/  SHF.R.U64 R78, R8, 0x10, R9 ;  /* 0x00000010084e7819 */ /* 0x000fc40000001209 */
[----:B------:R-:W-:Y:S02]  /*0890*/  SHF.R.U32.HI R80, RZ, 0x10, R9 ;  /* 0x00000010ff507819 */ /* 0x000fe40000011609 */
[----:B------:R-:W-:Y:S02]  /*08a0*/  MOV R16, R23 ;  /* 0x0000001700107202 */ /* 0x000fe40000000f00 */
[----:B------:R-:W-:Y:S02]  /*08b0*/  SHF.R.U64 R98, R22, 0x10, R23 ;  /* 0x0000001016627819 */ /* 0x000fe40000001217 */
[----:B------:R-:W-:Y:S02]  /*08c0*/  PRMT R76, R96, 0x5410, R97 ;  /* 0x00005410604c7816 */ /* 0x000fe40000000061 */
[----:B------:R-:W-:Y:S02]  /*08d0*/  PRMT R93, R93, 0x5410, R5 ;  /* 0x000054105d5d7816 */ /* 0x000fe40000000005 */
[----:B------:R-:W-:-:S02]  /*08e0*/  PRMT R94, R94, 0x5410, R4 ;  /* 0x000054105e5e7816 */ /* 0x000fc40000000004 */
[----:B------:R-:W-:Y:S02]  /*08f0*/  SHF.R.U32.HI R23, RZ, 0x10, R23 ;  /* 0x00000010ff177819 */ /* 0x000fe40000011617 */
[--C-:B------:R-:W-:Y:S02]  /*0900*/  SHF.R.U64 R95, R34, 0x10, R35.reuse ;  /* 0x00000010225f7819 */ /* 0x100fe40000001223 */
[----:B------:R-:W-:Y:S02]  /*0910*/  SHF.R.U32.HI R5, RZ, 0x10, R35 ;  /* 0x00000010ff057819 */ /* 0x000fe40000011623 */
[--C-:B------:R-:W-:Y:S02]  /*0920*/  SHF.R.U64 R96, R36, 0x10, R37.reuse ;  /* 0x0000001024607819 */ /* 0x100fe40000001225 */
[----:B------:R-:W-:Y:S02]  /*0930*/  SHF.R.U32.HI R4, RZ, 0x10, R37 ;  /* 0x00000010ff047819 */ /* 0x000fe40000011625 */
[----:B------:R-:W-:-:S02]  /*0940*/  MOV R87, R64 ;  /* 0x0000004000577202 */ /* 0x000fc40000000f00 */
[----:B------:R-:W-:Y:S02]  /*0950*/  SHF.R.U64 R103, R64, 0x10, R65 ;  /* 0x0000001040677819 */ /* 0x000fe40000001241 */
[----:B------:R-:W-:Y:S02]  /*0960*/  PRMT R64, R78, 0x5410, R80 ;  /* 0x000054104e407816 */ /* 0x000fe40000000050 */
[--C-:B------:R-:W-:Y:S02]  /*0970*/  SHF.R.U64 R82, R10, 0x10, R11.reuse ;  /* 0x000000100a527819 */ /* 0x100fe4000000120b */
        /* <DEDUP_REMOVED lines=16> */
[----:B------:R-:W-:Y:S02]  /*0a80*/  SHF.R.U32.HI R102, RZ, 0x10, R63 ;  /* 0x00000010ff667819 */ /* 0x000fe4000001163f */
[----:B------:R-:W-:Y:S02]  /*0a90*/  SHF.R.U32.HI R104, RZ, 0x10, R65 ;  /* 0x00000010ff687819 */ /* 0x000fe40000011641 */
[--C-:B------:R-:W-:Y:S02]  /*0aa0*/  SHF.R.U64 R99, R42, 0x10, R43.reuse ;  /* 0x000000102a637819 */ /* 0x100fe4000000122b */
[----:B------:R-:W-:Y:S02]  /*0ab0*/  SHF.R.U32.HI R5, RZ, 0x10, R43 ;  /* 0x00000010ff057819 */ /* 0x000fe4000001162b */
[----:B------:R-:W-:-:S02]  /*0ac0*/  SHF.R.U64 R100, R44, 0x10, R45 ;  /* 0x000000102c647819 */ /* 0x000fc4000000122d */
[----:B------:R-:W-:Y:S02]  /*0ad0*/  SHF.R.U32.HI R4, RZ, 0x10, R45 ;  /* 0x00000010ff047819 */ /* 0x000fe4000001162d */
[----:B------:R-:W-:Y:S02]  /*0ae0*/  PRMT R59, R59, 0x5410, R68 ;  /* 0x000054103b3b7816 */ /* 0x000fe40000000044 */
[----:B------:R-:W-:Y:S02]  /*0af0*/  PRMT R68, R86, 0x5410, R88 ;  /* 0x0000541056447816 */ /* 0x000fe40000000058 */
[----:B------:R-:W-:Y:S02]  /*0b00*/  PRMT R86, R101, 0x5410, R102 ;  /* 0x0000541065567816 */ /* 0x000fe40000000066 */
[----:B------:R-:W-:Y:S02]  /*0b10*/  PRMT R88, R103, 0x5410, R104 ;  /* 0x0000541067587816 */ /* 0x000fe40000000068 */
[----:B------:R-:W-:-:S02]  /*0b20*/  PRMT R99, R99, 0x5410, R5 ;  /* 0x0000541063637816 */ /* 0x000fc40000000005 */
[----:B------:R-:W-:Y:S02]  /*0b30*/  PRMT R100, R100, 0x5410, R4 ;  /* 0x0000541064647816 */ /* 0x000fe40000000004 */
[--C-:B------:R-:W-:Y:S02]  /*0b40*/  SHF.R.U64 R101, R46, 0x10, R47.reuse ;  /* 0x000000102e657819 */ /* 0x100fe4000000122f */
[----:B------:R-:W-:Y:S02]  /*0b50*/  SHF.R.U32.HI R5, RZ, 0x10, R47 ;  /* 0x00000010ff057819 */ /* 0x000fe4000001162f */
[--C-:B------:R-:W-:Y:S02]  /*0b60*/  SHF.R.U64 R103, R48, 0x10, R49.reuse ;  /* 0x0000001030677819 */ /* 0x100fe40000001231 */
[----:B------:R-:W-:Y:S02]  /*0b70*/  SHF.R.U32.HI R4, RZ, 0x10, R49 ;  /* 0x00000010ff047819 */ /* 0x000fe40000011631 */
[----:B------:R-:W-:-:S02]  /*0b80*/  PRMT R101, R101, 0x5410, R5 ;  /* 0x0000541065657816 */ /* 0x000fc40000000005 */
[----:B------:R-:W-:Y:S02]  /*0b90*/  PRMT R103, R103, 0x5410, R4 ;  /* 0x0000541067677816 */ /* 0x000fe40000000004 */
[----:B------:R-:W-:Y:S02]  /*0ba0*/  MOV R6, R8 ;  /* 0x0000000800067202 */ /* 0x000fe40000000f00 */
[----:B------:R-:W-:Y:S02]  /*0bb0*/  MOV R7, R9 ;  /* 0x0000000900077202 */ /* 0x000fe40000000f00 */
[--C-:B------:R-:W-:Y:S02]  /*0bc0*/  SHF.R.U64 R109, R50, 0x10, R51.reuse ;  /* 0x00000010326d7819 */ /* 0x100fe40000001233 */
[----:B------:R-:W-:Y:S02]  /*0bd0*/  SHF.R.U32.HI R4, RZ, 0x10, R51 ;  /* 0x00000010ff047819 */ /* 0x000fe40000011633 */
[----:B------:R-:W-:-:S02]  /*0be0*/  SHF.R.U64 R110, R52, 0x10, R53 ;  /* 0x00000010346e7819 */ /* 0x000fc40000001235 */
[----:B------:R-:W-:Y:S02]  /*0bf0*/  SHF.R.U32.HI R5, RZ, 0x10, R53 ;  /* 0x00000010ff057819 */ /* 0x000fe40000011635 */
[----:B------:R-:W-:Y:S02]  /*0c00*/  MOV R8, R10 ;  /* 0x0000000a00087202 */ /* 0x000fe40000000f00 */
[----:B------:R-:W-:Y:S02]  /*0c10*/  MOV R9, R11 ;  /* 0x0000000b00097202 */ /* 0x000fe40000000f00 */
[----:B------:R-:W-:Y:S02]  /*0c20*/  MOV R10, R12 ;  /* 0x0000000c000a7202 */ /* 0x000fe40000000f00 */
[----:B------:R-:W-:Y:S02]  /*0c30*/  MOV R11, R13 ;  /* 0x0000000d000b7202 */ /* 0x000fe40000000f00 */
[----:B------:R-:W-:-:S02]  /*0c40*/  MOV R12, R15 ;  /* 0x0000000f000c7202 */ /* 0x000fc40000000f00 */
[----:B------:R-:W-:Y:S02]  /*0c50*/  MOV R13, R17 ;  /* 0x00000011000d7202 */ /* 0x000fe40000000f00 */
[----:B------:R-:W-:Y:S02]  /*0c60*/  MOV R73, R18 ;  /* 0x0000001200497202 */ /* 0x000fe40000000f00 */
[----:B------:R-:W-:Y:S02]  /*0c70*/  MOV R79, R24 ;  /* 0x00000018004f7202 */ /* 0x000fe40000000f00 */
[----:B------:R-:W-:Y:S02]  /*0c80*/  MOV R81, R26 ;  /* 0x0000001a00517202 */ /* 0x000fe40000000f00 */
[----:B------:R-:W-:Y:S02]  /*0c90*/  MOV R75, R20 ;  /* 0x00000014004b7202 */ /* 0x000fe40000000f00 */
[----:B------:R-:W-:-:S02]  /*0ca0*/  MOV R15, R21 ;  /* 0x00000015000f7202 */ /* 0x000fc40000000f00 */
[----:B------:R-:W-:Y:S02]  /*0cb0*/  MOV R77, R22 ;  /* 0x00000016004d7202 */ /* 0x000fe40000000f00 */
[----:B------:R-:W-:Y:S02]  /*0cc0*/  MOV R17, R25 ;  /* 0x0000001900117202 */ /* 0x000fe40000000f00 */
[----:B------:R-:W-:Y:S02]  /*0cd0*/  SHF.R.U64 R24, R24, 0x10, R25 ;  /* 0x0000001018187819 */ /* 0x000fe40000001219 */
[----:B------:R-:W-:Y:S02]  /*0ce0*/  MOV R18, R27 ;  /* 0x0000001b00127202 */ /* 0x000fe40000000f00 */
[----:B------:R-:W-:Y:S02]  /*0cf0*/  SHF.R.U64 R26, R26, 0x10, R27 ;  /* 0x000000101a1a7819 */ /* 0x000fe4000000121b */
[----:B------:R-:W-:-:S02]  /*0d00*/  ISETP.NE.U32.AND P1, PT, R106, RZ, PT ;  /* 0x000000ff6a00720c */ /* 0x000fc40003f25070 */
[----:B------:R-:W-:Y:S02]  /*0d10*/  PRMT R109, R109, 0x5410, R4 ;  /* 0x000054106d6d7816 */ /* 0x000fe40000000004 */
[----:B------:R-:W-:Y:S02]  /*0d20*/  PRMT R110, R110, 0x5410, R5 ;  /* 0x000054106e6e7816 */ /* 0x000fe40000000005 */
[----:B------:R-:W-:Y:S02]  /*0d30*/  SHF.R.U32.HI R25, RZ, 0x10, R25 ;  /* 0x00000010ff197819 */ /* 0x000fe40000011619 */
[----:B------:R-:W-:Y:S02]  /*0d40*/  SHF.R.U32.HI R27, RZ, 0x10, R27 ;  /* 0x00000010ff1b7819 */ /* 0x000fe4000001161b */
[----:B------:R-:W-:Y:S02]  /*0d50*/  MOV R20, R63 ;  /* 0x0000003f00147202 */ /* 0x000fe40000000f00 */
[----:B------:R-:W-:-:S02]  /*0d60*/  MOV R21, R65 ;  /* 0x0000004100157202 */ /* 0x000fc40000000f00 */
[----:B------:R-:W-:Y:S02]  /*0d70*/  MOV R22, R67 ;  /* 0x0000004300167202 */ /* 0x000fe40000000f00 */
[----:B------:R-:W-:Y:S02]  /*0d80*/  SHF.R.U32.HI R106, RZ, 0x10, R67 ;  /* 0x00000010ff6a7819 */ /* 0x000fe40000011643 */
[--C-:B------:R-:W-:Y:S02]  /*0d90*/  SHF.R.U64 R116, R54, 0x10, R55.reuse ;  /* 0x0000001036747819 */ /* 0x100fe40000001237 */
[----:B------:R-:W-:Y:S02]  /*0da0*/  SHF.R.U32.HI R4, RZ, 0x10, R55 ;  /* 0x00000010ff047819 */ /* 0x000fe40000011637 */
[--C-:B------:R-:W-:Y:S02]  /*0db0*/  SHF.R.U64 R122, R56, 0x10, R57.reuse ;  /* 0x00000010387a7819 */ /* 0x100fe40000001239 */
[----:B------:R-:W-:-:S02]  /*0dc0*/  SHF.R.U32.HI R5, RZ, 0x10, R57 ;  /* 0x00000010ff057819 */ /* 0x000fc40000011639 */
[----:B------:R-:W-:Y:S02]  /*0dd0*/  ISETP.NE.AND.EX P1, PT, R107, RZ, PT, P1 ;  /* 0x000000ff6b00720c */ /* 0x000fe40003f25310 */
        /* <DEDUP_REMOVED lines=17> */
[----:B-1----:R-:W-:Y:S02]  /*0ef0*/  ISETP.NE.AND P4, PT, RZ, UR4, PT ;  /* 0x00000004ff007c0c */ /* 0x002fe4000bf85270 */
[----:B------:R-:W-:Y:S02]  /*0f00*/  PRMT R116, R116, 0x5410, R4 ;  /* 0x0000541074747816 */ /* 0x000fe40000000004 */
[----:B0-234-:R-:W-:-:S09]  /*0f10*/  PRMT R122, R122, 0x5410, R5 ;  /* 0x000054107a7a7816 */ /* 0x01dfd20000000005 */
.L_x_56627:
[----:B------:R-:W-:Y:S01]  /*0f20*/  ISETP.NE.U32.AND P2, PT, RZ, UR10, PT ;  /* 0x0000000aff007c0c */ /* 0x000fe2000bf45070 */
[----:B------:R-:W0:Y:S01]  /*0f30*/  LDC.64 R176, c[0x0][0x390] ;  /* 0x0000e400ffb07b82 */ /* 0x000e220000000a00 */
[----:B-1----:R-:W-:Y:S02]  /*0f40*/  IMAD R8, R58, UR5, RZ ;  /* 0x000000053a087c24 */ /* 0x002fe4000f8e02ff */
[----:B------:R-:W-:Y:S01]  /*0f50*/  HFMA2 R18, -RZ, RZ, 1.875, 0 ;  /* 0x3f800000ff127431 */ /* 0x000fe200000001ff */
[----:B------:R-:W-:Y:S02]  /*0f60*/  ISETP.NE.AND.EX P2, PT, RZ, UR11, PT, P2 ;  /* 0x0000000bff007c0c */ /* 0x000fe4000bf45320 */
[----:B------:R-:W-:Y:S02]  /*0f70*/  SHF.R.S32.HI R9, RZ, 0x1f, R8 ;  /* 0x0000001fff097819 */ /* 0x000fe40000011408 */
[----:B------:R-:W1:Y:S02]  /*0f80*/  @P1 LDC.64 R104, c[0x0][0x3e0] ;  /* 0x0000f800ff681b82 */ /* 0x000e640000000a00 */
[----:B------:R-:W-:-:S04]  /*0f90*/  LEA.HI R9, R9, R8, RZ, 0x2 ;  /* 0x0000000809097211 */ /* 0x000fc800078f10ff */
[----:B------:R-:W-:-:S03]  /*0fa0*/  LEA.HI.SX32 R16, R9, R0, 0x1e ;  /* 0x0000000009107211 */ /* 0x000fc600078ff2ff */
[----:B------:R-:W2:Y:S02]  /*0fb0*/  @P2 LDC.64 R12, c[0x0][0x3a0] ;  /* 0x0000e800ff0c2b82 */ /* 0x000ea40000000a00 */
[----:B0-----:R-:W-:-:S06]  /*0fc0*/  IMAD.WIDE.U32 R8, R16, 0x10, R176 ;  /* 0x0000001010087825 */ /* 0x001fcc00078e00b0 */
[----:B------:R-:W0:Y:S01]  /*0fd0*/  @P0 LDC.64 R26, c[0x0][0x3a8] ;  /* 0x0000ea00ff1a0b82 */ /* 0x000e220000000a00 */
[----:B------:R-:W3:Y:S01]  /*0fe0*/  LDG.E.128 R8, desc[UR6][R8.64] ;  /* 0x0000000608087981 */ /* 0x000ee2000c1e1d00 */
[----:B-1----:R-:W-:-:S06]  /*0ff0*/  @P1 IMAD.WIDE R104, R58, 0x4, R104 ;  /* 0x000000043a681825 */ /* 0x002fcc00078e0268 */
[----:B------:R-:W1:Y:S01]  /*1000*/  @P2 LDC.64 R24, c[0x0][0x3a0] ;  /* 0x0000e800ff182b82 */ /* 0x000e620000000a00 */
[----:B------:R-:W3:Y:S01]  /*1010*/  @P1 LDG.E R18, desc[UR6][R104.64] ;  /* 0x0000000668121981 */ /* 0x000ee2000c1e1900 */
[----:B--2---:R-:W-:-:S06]  /*1020*/  @P2 IMAD.WIDE.U32 R12, R16, 0x10, R12 ;  /* 0x00000010100c2825 */ /* 0x004fcc00078e000c */
[----:B------:R-:W3:Y:S01]  /*1030*/  @P2 LDG.E.128 R12, desc[UR6][R12.64] ;  /* 0x000000060c0c2981 */ /* 0x000ee2000c1e1d00 */
[C---:B------:R-:W-:Y:S01]  /*1040*/  IADD3 R17, PT, PT, R16.reuse, 0x20, RZ ;  /* 0x0000002010117810 */ /* 0x040fe20007ffe0ff */
[----:B0-----:R-:W-:-:S04]  /*1050*/  @P0 IMAD.WIDE.U32 R112, R16, 0x10, R26 ;  /* 0x0000001010700825 */ /* 0x001fc800078e001a */
[-C--:B---3--:R-:W-:Y:S01]  /*1060*/  @P2 FFMA.FTZ R19, R8, R18.reuse, R12 ;  /* 0x0000001208132223 */ /* 0x088fe2000001000c */
[-C--:B------:R-:W-:Y:S01]  /*1070*/  @P2 FFMA.FTZ R20, R9, R18.reuse, R13 ;  /* 0x0000001209142223 */ /* 0x080fe2000001000d */
[-C--:B------:R-:W-:Y:S01]  /*1080*/  @P2 FFMA.FTZ R21, R10, R18.reuse, R14 ;  /* 0x000000120a152223 */ /* 0x080fe2000001000e */
[----:B------:R-:W-:Y:S01]  /*1090*/  @P2 FFMA.FTZ R22, R11, R18, R15 ;  /* 0x000000120b162223 */ /* 0x000fe2000001000f */
[C---:B------:R-:W-:Y:S01]  /*10a0*/  IMAD.WIDE.U32 R14, R17.reuse, 0x10, R176 ;  /* 0x00000010110e7825 */ /* 0x040fe200078e00b0 */
[----:B------:R-:W-:Y:S02]  /*10b0*/  @P2 MOV R4, R19 ;  /* 0x0000001300042202 */ /* 0x000fe40000000f00 */
[----:B------:R-:W-:Y:S01]  /*10c0*/  @P2 MOV R5, R20 ;  /* 0x0000001400052202 */ /* 0x000fe20000000f00 */
[----:B-1----:R-:W-:Y:S01]  /*10d0*/  @P2 IMAD.WIDE.U32 R12, R17, 0x10, R24 ;  /* 0x00000010110c2825 */ /* 0x002fe200078e0018 */
[----:B------:R-:W-:Y:S02]  /*10e0*/  @P2 MOV R6, R21 ;  /* 0x0000001500062202 */ /* 0x000fe40000000f00 */
[----:B------:R-:W-:Y:S01]  /*10f0*/  @P2 MOV R7, R22 ;  /* 0x0000001600072202 */ /* 0x000fe20000000f00 */
[----:B------:R-:W-:Y:S06]  /*1100*/  @P2 BRA `(.L_x_56610) ;  /* 0x00000000003c2947 */ /* 0x000fec0003800000 */
[----:B------:R-:W-:-:S04]  /*1110*/  UISETP.NE.U32.AND UP0, UPT, UR12, URZ, UPT ;  /* 0x000000ff0c00728c */ /* 0x000fc8000bf05070 */
[----:B------:R-:W-:-:S06]  /*1120*/  UISETP.NE.AND.EX UP0, UPT, UR13, URZ, UPT, UP0 ;  /* 0x000000ff0d00728c */ /* 0x000fcc000bf05300 */
[----:B------:R-:W-:-:S13]  /*1130*/  PLOP3.LUT P1, PT, PT, PT, UP0, 0x80, 0x8 ;  /* 0x000000000008781c */ /* 0x000fda0003f2f008 */
[-C--:B------:R-:W-:Y:S01]  /*1140*/  @P1 FMUL.FTZ R4, R8, R18.reuse ;  /* 0x0000001208041220 */ /* 0x080fe20000410000 */
[-C--:B------:R-:W-:Y:S01]  /*1150*/  @P1 FMUL.FTZ R5, R9, R18.reuse ;  /* 0x0000001209051220 */ /* 0x080fe20000410000 */
[-C--:B------:R-:W-:Y:S01]  /*1160*/  @P1 FMUL.FTZ R6, R10, R18.reuse ;  /* 0x000000120a061220 */ /* 0x080fe20000410000 */
[----:B------:R-:W-:Y:S02]  /*1170*/  @P1 FMUL.FTZ R7, R11, R18 ;  /* 0x000000120b071220 */ /* 0x000fe40000410000 */
[----:B------:R-:W-:Y:S01]  /*1180*/  @P1 MOV R19, R4 ;  /* 0x0000000400131202 */ /* 0x000fe20000000f00 */
[-C--:B------:R-:W-:Y:S01]  /*1190*/  @!P1 FMUL.FTZ R19, R8, R18.reuse ;  /* 0x0000001208139220 */ /* 0x080fe20000410000 */
[----:B------:R-:W-:Y:S01]  /*11a0*/  @P1 MOV R20, R5 ;  /* 0x0000000500141202 */ /* 0x000fe20000000f00 */
[----:B------:R-:W-:Y:S01]  /*11b0*/  @!P1 FMUL.FTZ R20, R9, R18 ;  /* 0x0000001209149220 */ /* 0x000fe20000410000 */
[----:B------:R-:W-:Y:S01]  /*11c0*/  @P1 MOV R21, R6 ;  /* 0x0000000600151202 */ /* 0x000fe20000000f00 */
[-C--:B------:R-:W-:Y:S01]  /*11d0*/  @!P1 FMUL.FTZ R21, R10, R18.reuse ;  /* 0x000000120a159220 */ /* 0x080fe20000410000 */
[----:B------:R-:W-:Y:S01]  /*11e0*/  @P1 MOV R22, R7 ;  /* 0x0000000700161202 */ /* 0x000fe20000000f00 */
[----:B------:R-:W-:-:S07]  /*11f0*/  @!P1 FMUL.FTZ R22, R11, R18 ;  /* 0x000000120b169220 */ /* 0x000fce0000410000 */
.L_x_56610:
[----:B------:R0:W-:Y:S01]  /*1200*/  @P0 STG.E.128 desc[UR6][R112.64], R4 ;  /* 0x0000000470000986 */ /* 0x0001e2000c101d06 */
[----:B------:R-:W1:Y:S03]  /*1210*/  @P0 LDC.64 R106, c[0x0][0x3a8] ;  /* 0x0000ea00ff6a0b82 */ /* 0x000e660000000a00 */
[----:B------:R-:W2:Y:S05]  /*1220*/  LDG.E.128 R8, desc[UR6][R14.64] ;  /* 0x000000060e087981 */ /* 0x000eaa000c1e1d00 */
[----:B------:R-:W3:Y:S01]  /*1230*/  @P2 LDC.64 R104, c[0x0][0x3a0] ;  /* 0x0000e800ff682b82 */ /* 0x000ee20000000a00 */
[----:B------:R-:W2:Y:S01]  /*1240*/  @P2 LDG.E.128 R12, desc[UR6][R12.64] ;  /* 0x000000060c0c2981 */ /* 0x000ea2000c1e1d00 */
[----:B------:R-:W-:Y:S01]  /*1250*/  IADD3 R23, PT, PT, R16, 0x40, RZ ;  /* 0x0000004010177810 */ /* 0x000fe20007ffe0ff */
[----:B-1----:R-:W-:-:S04]  /*1260*/  @P0 IMAD.WIDE.U32 R106, R17, 0x10, R106 ;  /* 0x00000010116a0825 */ /* 0x002fc800078e006a */
[-C--:B--2---:R-:W-:Y:S01]  /*1270*/  @P2 FFMA.FTZ R24, R8, R18.reuse, R12 ;  /* 0x0000001208182223 */ /* 0x084fe2000001000c */
[-C--:B------:R-:W-:Y:S01]  /*1280*/  @P2 FFMA.FTZ R25, R9, R18.reuse, R13 ;  /* 0x0000001209192223 */ /* 0x080fe2000001000d */
[-C--:B------:R-:W-:Y:S01]  /*1290*/  @P2 FFMA.FTZ R26, R10, R18.reuse, R14 ;  /* 0x000000120a1a2223 */ /* 0x080fe2000001000e */
[----:B------:R-:W-:Y:S01]  /*12a0*/  @P2 FFMA.FTZ R27, R11, R18, R15 ;  /* 0x000000120b1b2223 */ /* 0x000fe2000001000f */
[C---:B------:R-:W-:Y:S01]  /*12b0*/  IMAD.WIDE.U32 R14, R23.reuse, 0x10, R176 ;  /* 0x00000010170e7825 */ /* 0x040fe200078e00b0 */
[----:B0-----:R-:W-:Y:S02]  /*12c0*/  @P2 MOV R4, R24 ;  /* 0x0000001800042202 */ /* 0x001fe40000000f00 */
[----:B------:R-:W-:Y:S01]  /*12d0*/  @P2 MOV R5, R25 ;  /* 0x0000001900052202 */ /* 0x000fe20000000f00 */
[----:B---3--:R-:W-:Y:S01]  /*12e0*/  @P2 IMAD.WIDE.U32 R12, R23, 0x10, R104 ;  /* 0x00000010170c2825 */ /* 0x008fe200078e0068 */
[----:B------:R-:W-:Y:S02]  /*12f0*/  @P2 MOV R6, R26 ;  /* 0x0000001a00062202 */ /* 0x000fe40000000f00 */
[----:B------:R-:W-:Y:S01]  /*1300*/  @P2 MOV R7, R27 ;  /* 0x0000001b00072202 */ /* 0x000fe20000000f00 */
[----:B------:R-:W-:Y:S06]  /*1310*/  @P2 BRA `(.L_x_56611) ;  /* 0x0000000000282947 */ /* 0x000fec0003800000 */
[----:B------:R-:W-:Y:S01]  /*1320*/  ISETP.NE.U32.AND P3, PT, RZ, UR12, PT ;  /* 0x0000000cff007c0c */ /* 0x000fe2000bf65070 */
[-C--:B------:R-:W-:Y:S01]  /*1330*/  FMUL.FTZ R24, R8, R18.reuse ;  /* 0x0000001208187220 */ /* 0x080fe20000410000 */
[-C--:B------:R-:W-:Y:S01]  /*1340*/  FMUL.FTZ R25, R9, R18.reuse ;  /* 0x0000001209197220 */ /* 0x080fe20000410000 */
[-C--:B------:R-:W-:Y:S01]  /*1350*/  FMUL.FTZ R26, R10, R18.reuse ;  /* 0x000000120a1a7220 */ /* 0x080fe20000410000 */
[----:B------:R-:W-:Y:S01]  /*1360*/  ISETP.NE.AND.EX P3, PT, RZ, UR13, PT, P3 ;  /* 0x0000000dff007c0c */ /* 0x000fe2000bf65330 */
[----:B------:R-:W-:-:S12]  /*1370*/  FMUL.FTZ R27, R11, R18 ;  /* 0x000000120b1b7220 */ /* 0x000fd80000410000 */
[----:B------:R-:W-:Y:S02]  /*1380*/  @P3 MOV R4, R24 ;  /* 0x0000001800043202 */ /* 0x000fe40000000f00 */
[----:B------:R-:W-:Y:S02]  /*1390*/  @P3 MOV R5, R25 ;  /* 0x0000001900053202 */ /* 0x000fe40000000f00 */
[----:B------:R-:W-:Y:S02]  /*13a0*/  @P3 MOV R6, R26 ;  /* 0x0000001a00063202 */ /* 0x000fe40000000f00 */
[----:B------:R-:W-:-:S07]  /*13b0*/  @P3 MOV R7, R27 ;  /* 0x0000001b00073202 */ /* 0x000fce0000000f00 */
.L_x_56611:
        /* <DEDUP_REMOVED lines=9> */
[-C--:B0-----:R-:W-:Y:S01]  /*1450*/  @P2 FFMA.FTZ R106, R10, R18.reuse, R14 ;  /* 0x000000120a6a2223 */ /* 0x081fe2000001000e */
[----:B------:R-:W-:Y:S01]  /*1460*/  @P2 FFMA.FTZ R107, R11, R18, R15 ;  /* 0x000000120b6b2223 */ /* 0x000fe2000001000f */
[C---:B------:R-:W-:Y:S01]  /*1470*/  IMAD.WIDE.U32 R14, R102.reuse, 0x10, R176 ;  /* 0x00000010660e7825 */ /* 0x040fe200078e00b0 */
[----:B------:R-:W-:Y:S02]  /*1480*/  @P2 MOV R4, R104 ;  /* 0x0000006800042202 */ /* 0x000fe40000000f00 */
        /* <DEDUP_REMOVED lines=15> */
.L_x_56612:
        /* <DEDUP_REMOVED lines=10> */
[----:B0-----:R-:W-:Y:S01]  /*1620*/  @P2 FFMA.FTZ R114, R11, R18, R15 ;  /* 0x000000120b722223 */ /* 0x001fe2000001000f */
        /* <DEDUP_REMOVED lines=17> */
.L_x_56613:
        /* <DEDUP_REMOVED lines=28> */
.L_x_56614:
        /* <DEDUP_REMOVED lines=28> */
.L_x_56615:
        /* <DEDUP_REMOVED lines=28> */
.L_x_56616:
        /* <DEDUP_REMOVED lines=28> */
.L_x_56617:
        /* <DEDUP_REMOVED lines=28> */
.L_x_56618:
        /* <DEDUP_REMOVED lines=28> */
.L_x_56619:
        /* <DEDUP_REMOVED lines=28> */
.L_x_56620:
        /* <DEDUP_REMOVED lines=28> */
.L_x_56621:
        /* <DEDUP_REMOVED lines=28> */
.L_x_56622:
        /* <DEDUP_REMOVED lines=28> */
.L_x_56623:
[----:B------:R0:W-:Y:S01]  /*28c0*/  @P0 STG.E.128 desc[UR6][R170.64], R4 ;  /* 0x00000004aa000986 */ /* 0x0001e2000c101d06 */
[----:B------:R-:W1:Y:S03]  /*28d0*/  @P0 LDC.64 R180, c[0x0][0x3a8] ;  /* 0x0000ea00ffb40b82 */ /* 0x000e660000000a00 */
[----:B------:R-:W2:Y:S05]  /*28e0*/  LDG.E.128 R8, desc[UR6][R14.64] ;  /* 0x000000060e087981 */ /* 0x000eaa000c1e1d00 */
[----:B------:R-:W3:Y:S01]  /*28f0*/  @P2 LDC.64 R178, c[0x0][0x3a0] ;  /* 0x0000e800ffb22b82 */ /* 0x000ee20000000a00 */
[----:B------:R-:W2:Y:S01]  /*2900*/  @P2 LDG.E.128 R12, desc[UR6][R12.64] ;  /* 0x000000060c0c2981 */ /* 0x000ea2000c1e1d00 */
[----:B------:R-:W-:-:S05]  /*2910*/  IADD3 R166, PT, PT, R16, 0x1e0, RZ ;  /* 0x000001e010a67810 */ /* 0x000fca0007ffe0ff */
[----:B------:R-:W-:-:S04]  /*2920*/  IMAD.WIDE.U32 R176, R166, 0x10, R176 ;  /* 0x00000010a6b07825 */ /* 0x000fc800078e00b0 */
[----:B-1----:R-:W-:-:S04]  /*2930*/  @P0 IMAD.WIDE.U32 R180, R161, 0x10, R180 ;  /* 0x00000010a1b40825 */ /* 0x002fc800078e00b4 */
[-C--:B--2---:R-:W-:Y:S01]  /*2940*/  @P2 FFMA.FTZ R174, R8, R18.reuse, R12 ;  /* 0x0000001208ae2223 */ /* 0x084fe2000001000c */
[-C--:B------:R-:W-:Y:S01]  /*2950*/  @P2 FFMA.FTZ R173, R9, R18.reuse, R13 ;  /* 0x0000001209ad2223 */ /* 0x080fe2000001000d */
[-C--:B0-----:R-:W-:Y:S01]  /*2960*/  @P2 FFMA.FTZ R171, R10, R18.reuse, R14 ;  /* 0x000000120aab2223 */ /* 0x081fe2000001000e */
[----:B------:R-:W-:Y:S01]  /*2970*/  @P2 FFMA.FTZ R169, R11, R18, R15 ;  /* 0x000000120ba92223 */ /* 0x000fe2000001000f */
[----:B---3--:R-:W-:Y:S01]  /*2980*/  @P2 IMAD.WIDE.U32 R12, R166, 0x10, R178 ;  /* 0x00000010a60c2825 */ /* 0x008fe200078e00b2 */
[----:B------:R-:W-:Y:S02]  /*2990*/  @P2 MOV R4, R174 ;  /* 0x000000ae00042202 */ /* 0x000fe40000000f00 */
[----:B------:R-:W-:Y:S02]  /*29a0*/  @P2 MOV R5, R173 ;  /* 0x000000ad00052202 */ /* 0x000fe40000000f00 */
        /* <DEDUP_REMOVED lines=13> */
.L_x_56624:
[----:B------:R0:W-:Y:S04]  /*2a80*/  @P0 STG.E.128 desc[UR6][R180.64], R4 ;  /* 0x00000004b4000986 */ /* 0x0001e8000c101d06 */
[----:B------:R-:W2:Y:S04]  /*2a90*/  LDG.E.128 R8, desc[UR6][R176.64] ;  /* 0x00000006b0087981 */ /* 0x000ea8000c1e1d00 */
[----:B------:R-:W2:Y:S02]  /*2aa0*/  @P2 LDG.E.128 R12, desc[UR6][R12.64] ;  /* 0x000000060c0c2981 */ /* 0x000ea4000c1e1d00 */
[-C--:B--2---:R-:W-:Y:S01]  /*2ab0*/  @P2 FFMA.FTZ R198, R8, R18.reuse, R12 ;  /* 0x0000001208c62223 */ /* 0x084fe2000001000c */
[-C--:B------:R-:W-:Y:S01]  /*2ac0*/  @P2 FFMA.FTZ R197, R9, R18.reuse, R13 ;  /* 0x0000001209c52223 */ /* 0x080fe2000001000d */
[-C--:B------:R-:W-:Y:S01]  /*2ad0*/  @P2 FFMA.FTZ R196, R10, R18.reuse, R14 ;  /* 0x000000120ac42223 */ /* 0x080fe2000001000e */
[----:B------:R-:W-:-:S02]  /*2ae0*/  @P2 FFMA.FTZ R195, R11, R18, R15 ;  /* 0x000000120bc32223 */ /* 0x000fc4000001000f */
[----:B0-----:R-:W-:Y:S02]  /*2af0*/  @P2 MOV R4, R198 ;  /* 0x000000c600042202 */ /* 0x001fe40000000f00 */
        /* <DEDUP_REMOVED lines=14> */
.L_x_56625:
[----:B------:R-:W-:Y:S01]  /*2be0*/  FADD.FTZ R9, RZ, R19 ;  /* 0x00000013ff097221 */ /* 0x000fe20000010000 */
[----:B------:R-:W-:Y:S01]  /*2bf0*/  UMOV UR4, 0xffffffff ;  /* 0xffffffff00047882 */ /* 0x000fe20000000000 */
[----:B------:R-:W-:Y:S02]  /*2c00*/  ISETP.NE.AND P2, PT, R0, RZ, PT ;  /* 0x000000ff0000720c */ /* 0x000fe40003f45270 */
        /* <DEDUP_REMOVED lines=216> */
.L_x_56639:
[----:B------:R-:W-:Y:S01]  /*3990*/  FMUL.FTZ R8, R200, R200 ;  /* 0x000000c8c8087220 */ /* 0x000fe20000410000 */
[----:B01----:R-:W-:Y:S01]  /*39a0*/  FADD.FTZ R12, R12, R15 ;  /* 0x0000000f0c0c7221 */ /* 0x003fe20000010000 */
[----:B------:R-:W0:Y:S03]  /*39b0*/  @!P2 LDC.64 R10, c[0x0][0x3c0] ;  /* 0x0000f000ff0aab82 */ /* 0x000e260000000a00 */
[----:B------:R-:W-:Y:S01]  /*39c0*/  FSEL R13, R8, RZ, P4 ;  /* 0x000000ff080d7208 */ /* 0x000fe20002000000 */
[----:B------:R-:W-:Y:S01]  /*39d0*/  FFMA.FTZ R8, R12, R9, UR8 ;  /* 0x000000080c087e23 */ /* 0x000fe20008010009 */
[----:B------:R-:W-:-:S03]  /*39e0*/  FSEL R9, R200, RZ, !P4 ;  /* 0x000000ffc8097208 */ /* 0x000fc60006000000 */
[----:B------:R-:W1:Y:S01]  /*39f0*/  @!P2 LDC.64 R202, c[0x0][0x3c8] ;  /* 0x0000f200ffcaab82 */ /* 0x000e620000000a00 */
[----:B------:R-:W-:Y:S01]  /*3a00*/  FADD.FTZ R8, R8, R13 ;  /* 0x0000000d08087221 */ /* 0x000fe20000010000 */
[C---:B------:R-:W-:Y:S01]  /*3a10*/  FADD.FTZ R15, -R9.reuse, R107 ;  /* 0x0000006b090f7221 */ /* 0x040fe20000010100 */
[C---:B------:R-:W-:Y:S01]  /*3a20*/  FADD.FTZ R190, -R9.reuse, R111 ;  /* 0x0000006f09be7221 */ /* 0x040fe20000010100 */
[C---:B------:R-:W-:Y:S01]  /*3a30*/  FADD.FTZ R111, -R9.reuse, R197 ;  /* 0x000000c5096f7221 */ /* 0x040fe20000010100 */
[C---:B------:R-:W-:Y:S01]  /*3a40*/  FADD.FTZ R107, -R9.reuse, R196 ;  /* 0x000000c4096b7221 */ /* 0x040fe20000010100 */
[C---:B------:R-:W-:Y:S01]  /*3a50*/  FADD.FTZ R175, -R9.reuse, R19 ;  /* 0x0000001309af7221 */ /* 0x040fe20000010100 */
[----:B------:R-:W2:Y:S01]  /*3a60*/  MUFU.RSQ R8, R8 ;  /* 0x0000000800087308 */ /* 0x000ea20000001400 */
[----:B------:R-:W3:Y:S01]  /*3a70*/  LDC.64 R196, c[0x0][0x428] ;  /* 0x00010a00ffc47b82 */ /* 0x000ee20000000a00 */
        /* <DEDUP_REMOVED lines=60> */
[----:B------:R0:W-:Y:S01]  /*3e40*/  @!P2 STG.E desc[UR6][R10.64], R200 ;  /* 0x000000c80a00a986 */ /* 0x0001e2000c101906 */
[----:B-1----:R-:W-:-:S04]  /*3e50*/  @!P2 IMAD.WIDE R202, R58, 0x4, R202 ;  /* 0x000000043acaa825 */ /* 0x002fc800078e02ca */
[C---:B--2---:R-:W-:Y:S01]  /*3e60*/  FMUL.FTZ R175, R8.reuse, R175 ;  /* 0x000000af08af7220 */ /* 0x044fe20000410000 */
[C---:B------:R-:W-:Y:S01]  /*3e70*/  FMUL.FTZ R172, R8.reuse, R172 ;  /* 0x000000ac08ac7220 */ /* 0x040fe20000410000 */
        /* <DEDUP_REMOVED lines=9> */
[----:B0-----:R-:W-:Y:S02]  /*3f10*/  HADD2.F32 R10, -RZ, R59.H1_H1 ;  /* 0x3000003bff0a7230 */ /* 0x001fe40000004100 */
[C---:B------:R-:W-:Y:S01]  /*3f20*/  FMUL.FTZ R150, R8.reuse, R134 ;  /* 0x0000008608967220 */ /* 0x040fe20000410000 */
[----:B------:R-:W-:Y:S02]  /*3f30*/  HADD2.F32 R169, -RZ, R3.H0_H0 ;  /* 0x20000003ffa97230 */ /* 0x000fe40000004100 */
[C---:B------:R-:W-:Y:S01]  /*3f40*/  FMUL.FTZ R149, R8.reuse, R135 ;  /* 0x0000008708957220 */ /* 0x040fe20000410000 */
[----:B------:R-:W-:Y:S02]  /*3f50*/  HADD2.F32 R11, -RZ, R60.H1_H1 ;  /* 0x3000003cff0b7230 */ /* 0x000fe40000004100 */
[----:B------:R-:W-:Y:S01]  /*3f60*/  FMUL.FTZ R148, R8, R137 ;  /* 0x0000008908947220 */ /* 0x000fe20000410000 */
[----:B------:R-:W-:-:S02]  /*3f70*/  HADD2.F32 R167, -RZ, R91.H1_H1 ;  /* 0x3000005bffa77230 */ /* 0x000fc40000004100 */
        /* <DEDUP_REMOVED lines=58> */
[----:B---3--:R-:W-:-:S04]  /*4320*/  IMAD.WIDE.U32 R198, R16, 0x10, R196 ;  /* 0x0000001010c67825 */ /* 0x008fc800078e00c4 */
[----:B------:R-:W-:-:S04]  /*4330*/  IMAD.WIDE.U32 R190, R102, 0x10, R196 ;  /* 0x0000001066be7825 */ /* 0x000fc800078e00c4 */
[----:B0-----:R-:W-:Y:S01]  /*4340*/  FFMA.FTZ R8, R175, R173, R174 ;  /* 0x000000adaf087223 */ /* 0x001fe200000100ae */
[----:B------:R-:W-:-:S04]  /*4350*/  IMAD.WIDE.U32 R186, R17, 0x10, R196 ;  /* 0x0000001011ba7825 */ /* 0x000fc800078e00c4 */
[--C-:B------:R-:W-:Y:S01]  /*4360*/  IMAD.WIDE.U32 R188, R23, 0x10, R196.reuse ;  /* 0x0000001017bc7825 */ /* 0x100fe200078e00c4 */
[----:B------:R0:W-:Y:S03]  /*4370*/  STG.E.128 desc[UR6][R198.64], R8 ;  /* 0x00000008c6007986 */ /* 0x0001e6000c101d06 */
[----:B------:R-:W-:-:S04]  /*4380*/  IMAD.WIDE.U32 R194, R115, 0x10, R196 ;  /* 0x0000001073c27825 */ /* 0x000fc800078e00c4 */
[----:B------:R-:W-:-:S04]  /*4390*/  IMAD.WIDE.U32 R176, R121, 0x10, R196 ;  /* 0x0000001079b07825 */ /* 0x000fc800078e00c4 */
[----:B------:R-:W-:Y:S02]  /*43a0*/  HADD2.F32 R16, -RZ, R61.H0_H0 ;  /* 0x2000003dff107230 */ /* 0x000fe40000004100 */
[----:B------:R-:W-:Y:S02]  /*43b0*/  HADD2.F32 R102, -RZ, R28.H0_H0 ;  /* 0x2000001cff667230 */ /* 0x000fe40000004100 */
[----:B------:R-:W-:-:S04]  /*43c0*/  IMAD.WIDE.U32 R192, R108, 0x10, R196 ;  /* 0x000000106cc07825 */ /* 0x000fc800078e00c4 */
[----:B0-----:R-:W-:Y:S01]  /*43d0*/  FFMA.FTZ R8, R165, R16, R102 ;  /* 0x00000010a5087223 */ /* 0x001fe20000010066 */
[----:B------:R-:W-:-:S04]  /*43e0*/  IMAD.WIDE.U32 R178, R126, 0x10, R196 ;  /* 0x000000107eb27825 */ /* 0x000fc800078e00c4 */
[----:B------:R-:W-:Y:S02]  /*43f0*/  HADD2.F32 R17, -RZ, R62.H0_H0 ;  /* 0x2000003eff117230 */ /* 0x000fe40000004100 */
[----:B------:R-:W-:Y:S02]  /*4400*/  HADD2.F32 R23, -RZ, R92.H0_H0 ;  /* 0x2000005cff177230 */ /* 0x000fe40000004100 */
[----:B------:R-:W-:Y:S02]  /*4410*/  HADD2.F32 R115, -RZ, R62.H1_H1 ;  /* 0x3000003eff737230 */ /* 0x000fe40000004100 */
[----:B------:R-:W-:Y:S02]  /*4420*/  HADD2.F32 R121, -RZ, R92.H1_H1 ;  /* 0x3000005cff797230 */ /* 0x000fe40000004100 */
[----:B------:R-:W-:Y:S01]  /*4430*/  FFMA.FTZ R9, R164, R17, R23 ;  /* 0x00000011a4097223 */ /* 0x000fe20000010017 */
[----:B------:R-:W-:Y:S02]  /*4440*/  HADD2.F32 R108, -RZ, R61.H1_H1 ;  /* 0x3000003dff6c7230 */ /* 0x000fe40000004100 */
[----:B------:R-:W-:-:S02]  /*4450*/  HADD2.F32 R126, -RZ, R29.H0_H0 ;  /* 0x2000001dff7e7230 */ /* 0x000fc40000004100 */
[----:B------:R-:W-:Y:S01]  /*4460*/  FFMA.FTZ R11, R162, R115, R121 ;  /* 0x00000073a20b7223 */ /* 0x000fe20000010079 */
[----:B------:R-:W-:Y:S02]  /*4470*/  HADD2.F32 R16, -RZ, R64.H0_H0 ;  /* 0x20000040ff107230 */ /* 0x000fe40000004100 */
[----:B------:R-:W-:Y:S02]  /*4480*/  HADD2.F32 R102, -RZ, R93.H0_H0 ;  /* 0x2000005dff667230 */ /* 0x000fe40000004100 */
[----:B------:R-:W-:Y:S01]  /*4490*/  FFMA.FTZ R10, R163, R108, R126 ;  /* 0x0000006ca30a7223 */ /* 0x000fe2000001007e */
[----:B------:R-:W-:-:S04]  /*44a0*/  IMAD.WIDE.U32 R180, R131, 0x10, R196 ;  /* 0x0000001083b47825 */ /* 0x000fc800078e00c4 */
[----:B------:R-:W-:Y:S01]  /*44b0*/  FFMA.FTZ R13, R13, R16, R102 ;  /* 0x000000100d0d7223 */ /* 0x000fe20000010066 */
[--C-:B------:R-:W-:Y:S01]  /*44c0*/  IMAD.WIDE.U32 R182, R136, 0x10, R196.reuse ;  /* 0x0000001088b67825 */ /* 0x100fe200078e00c4 */
[----:B------:R-:W-:Y:S03]  /*44d0*/  STG.E.128 desc[UR6][R186.64], R8 ;  /* 0x00000008ba007986 */ /* 0x000fe6000c101d06 */
[----:B------:R-:W-:-:S04]  /*44e0*/  IMAD.WIDE.U32 R184, R141, 0x10, R196 ;  /* 0x000000108db87825 */ /* 0x000fc800078e00c4 */
[----:B------:R-:W-:-:S04]  /*44f0*/  IMAD.WIDE.U32 R168, R146, 0x10, R196 ;  /* 0x0000001092a87825 */ /* 0x000fc800078e00c4 */
[----:B------:R-:W-:Y:S02]  /*4500*/  HADD2.F32 R17, -RZ, R63.H1_H1 ;  /* 0x3000003fff117230 */ /* 0x000fe40000004100 */
[----:B------:R-:W-:Y:S02]  /*4510*/  HADD2.F32 R23, -RZ, R31.H0_H0 ;  /* 0x2000001fff177230 */ /* 0x000fe40000004100 */
        /* <DEDUP_REMOVED lines=12> */
[----:B------:R-:W-:-:S04]  /*45e0*/  IMAD.WIDE.U32 R170, R151, 0x10, R196 ;  /* 0x0000001097aa7825 */ /* 0x000fc800078e00c4 */
[----:B------:R-:W-:Y:S01]  /*45f0*/  FFMA.FTZ R17, R159, R136, R146 ;  /* 0x000000889f117223 */ /* 0x000fe20000010092 */
[----:B------:R-:W-:Y:S01]  /*4600*/  HADD2.F32 R23, -RZ, R65.H1_H1 ;  /* 0x30000041ff177230 */ /* 0x000fe20000004100 */
[----:B------:R0:W-:Y:S01]  /*4610*/  STG.E.128 desc[UR6][R188.64], R12 ;  /* 0x0000000cbc007986 */ /* 0x0001e2000c101d06 */
[----:B------:R-:W-:Y:S02]  /*4620*/  HADD2.F32 R115, -RZ, R33.H0_H0 ;  /* 0x20000021ff737230 */ /* 0x000fe40000004100 */
        /* <DEDUP_REMOVED lines=10> */
[----:B------:R1:W-:Y:S01]  /*46d0*/  STG.E.128 desc[UR6][R190.64], R16 ;  /* 0x00000010be007986 */ /* 0x0003e2000c101d06 */
        /* <DEDUP_REMOVED lines=12> */
[----:B------:R2:W-:Y:S01]  /*47a0*/  STG.E.128 desc[UR6][R192.64], R20 ;  /* 0x00000014c0007986 */ /* 0x0005e2000c101d06 */
[----:B------:R-:W-:Y:S02]  /*47b0*/  HADD2.F32 R151, -RZ, R37.H0_H0 ;  /* 0x20000025ff977230 */ /* 0x000fe40000004100 */
[----:B------:R-:W-:Y:S01]  /*47c0*/  FFMA.FTZ R25, R25, R102, R108 ;  /* 0x0000006619197223 */ /* 0x000fe2000001006c */
[----:B------:R-:W-:Y:S02]  /*47d0*/  HADD2.F32 R126, -RZ, R70.H1_H1 ;  /* 0x30000046ff7e7230 */ /* 0x000fe40000004100 */
[----:B------:R-:W-:-:S02]  /*47e0*/  HADD2.F32 R136, -RZ, R96.H1_H1 ;  /* 0x30000060ff887230 */ /* 0x000fc40000004100 */
[----:B------:R-:W-:Y:S01]  /*47f0*/  FFMA.FTZ R26, R26, R141, R151 ;  /* 0x0000008d1a1a7223 */ /* 0x000fe20000010097 */
[----:B------:R-:W-:Y:S02]  /*4800*/  HADD2.F32 R146, -RZ, R72.H1_H1 ;  /* 0x30000048ff927230 */ /* 0x000fe40000004100 */
[----:B0-----:R-:W-:Y:S02]  /*4810*/  HADD2.F32 R12, -RZ, R97.H1_H1 ;  /* 0x30000061ff0c7230 */ /* 0x001fe40000004100 */
[----:B------:R-:W-:Y:S01]  /*4820*/  FFMA.FTZ R27, R27, R126, R136 ;  /* 0x0000007e1b1b7223 */ /* 0x000fe20000010088 */
[--C-:B------:R-:W-:Y:S02]  /*4830*/  HADD2.F32 R13, -RZ, R73.reuse.H0_H0 ;  /* 0x20000049ff0d7230 */ /* 0x100fe40000004100 */
[----:B------:R-:W-:Y:S02]  /*4840*/  HADD2.F32 R15, -RZ, R40.H0_H0 ;  /* 0x20000028ff0f7230 */ /* 0x000fe40000004100 */
[----:B------:R-:W-:Y:S01]  /*4850*/  FFMA.FTZ R11, R153, R146, R12 ;  /* 0x00000092990b7223 */ /* 0x000fe2000001000c */
[----:B------:R0:W-:Y:S01]  /*4860*/  STG.E.128 desc[UR6][R194.64], R24 ;  /* 0x00000018c2007986 */ /* 0x0001e2000c101d06 */
[----:B------:R-:W-:-:S02]  /*4870*/  HADD2.F32 R14, -RZ, R73.H1_H1 ;  /* 0x30000049ff0e7230 */ /* 0x000fc40000004100 */
[----:B------:R-:W-:Y:S01]  /*4880*/  FFMA.FTZ R12, R152, R13, R15 ;  /* 0x0000000d980c7223 */ /* 0x000fe2000001000f */
[----:B------:R-:W-:Y:S02]  /*4890*/  HADD2.F32 R13, -RZ, R74.H0_H0 ;  /* 0x2000004aff0d7230 */ /* 0x000fe40000004100 */
[----:B------:R-:W-:Y:S02]  /*48a0*/  HADD2.F32 R15, -RZ, R98.H0_H0 ;  /* 0x20000062ff0f7230 */ /* 0x000fe40000004100 */
[----:B-1----:R-:W-:Y:S02]  /*48b0*/  HADD2.F32 R16, -RZ, R41.H0_H0 ;  /* 0x20000029ff107230 */ /* 0x002fe40000004100 */
[----:B------:R-:W-:Y:S02]  /*48c0*/  HADD2.F32 R17, -RZ, R74.H1_H1 ;  /* 0x3000004aff117230 */ /* 0x000fe40000004100 */
[----:B------:R-:W-:Y:S01]  /*48d0*/  FFMA.FTZ R13, R150, R13, R15 ;  /* 0x0000000d960d7223 */ /* 0x000fe2000001000f */
[----:B------:R-:W-:-:S02]  /*48e0*/  HADD2.F32 R19, -RZ, R98.H1_H1 ;  /* 0x30000062ff137230 */ /* 0x000fc40000004100 */
[----:B------:R-:W-:Y:S01]  /*48f0*/  FFMA.FTZ R14, R149, R14, R16 ;  /* 0x0000000e950e7223 */ /* 0x000fe20000010010 */
[----:B------:R-:W-:Y:S02]  /*4900*/  HADD2.F32 R18, -RZ, R75.H0_H0 ;  /* 0x2000004bff127230 */ /* 0x000fe40000004100 */
[----:B--2---:R-:W-:Y:S02]  /*4910*/  HADD2.F32 R20, -RZ, R42.H0_H0 ;  /* 0x2000002aff147230 */ /* 0x004fe40000004100 */
[----:B------:R-:W-:Y:S01]  /*4920*/  FFMA.FTZ R15, R148, R17, R19 ;  /* 0x00000011940f7223 */ /* 0x000fe20000010013 */
[----:B------:R-:W-:Y:S02]  /*4930*/  HADD2.F32 R22, -RZ, R76.H0_H0 ;  /* 0x2000004cff167230 */ /* 0x000fe40000004100 */
[----:B0-----:R-:W-:Y:S02]  /*4940*/  HADD2.F32 R24, -RZ, R99.H0_H0 ;  /* 0x20000063ff187230 */ /* 0x001fe40000004100 */
[----:B------:R-:W-:Y:S01]  /*4950*/  FFMA.FTZ R16, R147, R18, R20 ;  /* 0x0000001293107223 */ /* 0x000fe20000010014 */
[----:B------:R-:W-:-:S02]  /*4960*/  HADD2.F32 R115, -RZ, R71.H1_H1 ;  /* 0x30000047ff737230 */ /* 0x000fc40000004100 */
[----:B------:R-:W-:Y:S02]  /*4970*/  HADD2.F32 R121, -RZ, R39.H0_H0 ;  /* 0x20000027ff797230 */ /* 0x000fe40000004100 */
[----:B------:R-:W-:Y:S01]  /*4980*/  FFMA.FTZ R17, R145, R22, R24 ;  /* 0x0000001691117223 */ /* 0x000fe20000010018 */
[----:B------:R-:W-:Y:S02]  /*4990*/  HADD2.F32 R19, -RZ, R75.H1_H1 ;  /* 0x3000004bff137230 */ /* 0x000fe40000004100 */
        /* <DEDUP_REMOVED lines=13> */
[----:B------:R-:W-:Y:S01]  /*4a70*/  FFMA.FTZ R19, R143, R20, R22 ;  /* 0x000000148f137223 */ /* 0x000fe20000010016 */
[----:B------:R-:W-:Y:S01]  /*4a80*/  HADD2.F32 R23, -RZ, R77.H0_H0 ;  /* 0x2000004dff177230 */ /* 0x000fe20000004100 */
[----:B------:R-:W-:Y:S01]  /*4a90*/  STG.E.128 desc[UR6][R176.64], R8 ;  /* 0x00000008b0007986 */ /* 0x000fe2000c101d06 */
[----:B------:R-:W-:Y:S02]  /*4aa0*/  HADD2.F32 R25, -RZ, R44.H0_H0 ;  /* 0x2000002cff197230 */ /* 0x000fe40000004100 */
[----:B------:R-:W-:Y:S01]  /*4ab0*/  FFMA.FTZ R22, R139, R24, R26 ;  /* 0x000000188b167223 */ /* 0x000fe2000001001a */
[----:B------:R-:W-:Y:S01]  /*4ac0*/  HADD2.F32 R27, -RZ, R78.H0_H0 ;  /* 0x2000004eff1b7230 */ /* 0x000fe20000004100 */
[----:B------:R0:W-:Y:S01]  /*4ad0*/  STG.E.128 desc[UR6][R178.64], R12 ;  /* 0x0000000cb2007986 */ /* 0x0001e2000c101d06 */
[----:B------:R-:W-:-:S02]  /*4ae0*/  HADD2.F32 R115, -RZ, R100.H0_H0 ;  /* 0x20000064ff737230 */ /* 0x000fc40000004100 */
[----:B------:R-:W-:Y:S01]  /*4af0*/  FFMA.FTZ R20, R142, R23, R25 ;  /* 0x000000178e147223 */ /* 0x000fe20000010019 */
[--C-:B------:R-:W-:Y:S01]  /*4b00*/  HADD2.F32 R24, -RZ, R79.reuse.H0_H0 ;  /* 0x2000004fff187230 */ /* 0x100fe20000004100 */
[----:B------:R1:W-:Y:S01]  /*4b10*/  STG.E.128 desc[UR6][R180.64], R16 ;  /* 0x00000010b4007986 */ /* 0x0003e2000c101d06 */
        /* <DEDUP_REMOVED lines=8> */
[--C-:B------:R-:W-:Y:S02]  /*4ba0*/  HADD2.F32 R102, -RZ, R80.reuse.H0_H0 ;  /* 0x20000050ff667230 */ /* 0x100fe40000004100 */
[--C-:B------:R-:W-:Y:S02]  /*4bb0*/  HADD2.F32 R108, -RZ, R101.reuse.H0_H0 ;  /* 0x20000065ff6c7230 */ /* 0x100fe40000004100 */
[----:B------:R-:W-:Y:S01]  /*4bc0*/  FFMA.FTZ R26, R134, R27, R115 ;  /* 0x0000001b861a7223 */ /* 0x000fe20000010073 */
[----:B------:R-:W-:Y:S01]  /*4bd0*/  HADD2.F32 R126, -RZ, R80.H1_H1 ;  /* 0x30000050ff7e7230 */ /* 0x000fe20000004100 */
[----:B------:R2:W-:Y:S01]  /*4be0*/  STG.E.128 desc[UR6][R182.64], R20 ;  /* 0x00000014b6007986 */ /* 0x0005e2000c101d06 */
[----:B------:R-:W-:-:S02]  /*4bf0*/  HADD2.F32 R136, -RZ, R101.H1_H1 ;  /* 0x30000065ff887230 */ /* 0x000fc40000004100 */
[----:B------:R-:W-:Y:S01]  /*4c00*/  FFMA.FTZ R25, R135, R102, R108 ;  /* 0x0000006687197223 */ /* 0x000fe2000001006c */
[----:B0-----:R-:W-:Y:S02]  /*4c10*/  HADD2.F32 R12, -RZ, R83.H0_H0 ;  /* 0x20000053ff0c7230 */ /* 0x001fe40000004100 */
[----:B------:R-:W-:Y:S02]  /*4c20*/  HADD2.F32 R14, -RZ, R50.H0_H0 ;  /* 0x20000032ff0e7230 */ /* 0x000fe40000004100 */
[----:B------:R-:W-:Y:S01]  /*4c30*/  FFMA.FTZ R27, R133, R126, R136 ;  /* 0x0000007e851b7223 */ /* 0x000fe20000010088 */
[----:B------:R-:W-:Y:S02]  /*4c40*/  HADD2.F32 R11, -RZ, R82.H1_H1 ;  /* 0x30000052ff0b7230 */ /* 0x000fe40000004100 */
[----:B------:R-:W-:Y:S02]  /*4c50*/  HADD2.F32 R13, -RZ, R103.H1_H1 ;  /* 0x30000067ff0d7230 */ /* 0x000fe40000004100 */
[----:B------:R-:W-:Y:S01]  /*4c60*/  FFMA.FTZ R12, R127, R12, R14 ;  /* 0x0000000c7f0c7223 */ /* 0x000fe2000001000e */
[----:B------:R-:W-:Y:S01]  /*4c70*/  HADD2.F32 R14, -RZ, R84.H0_H0 ;  /* 0x20000054ff0e7230 */ /* 0x000fe20000004100 */
[----:B------:R0:W-:Y:S01]  /*4c80*/  STG.E.128 desc[UR6][R184.64], R24 ;  /* 0x00000018b8007986 */ /* 0x0001e2000c101d06 */
[----:B-1----:R-:W-:-:S02]  /*4c90*/  HADD2.F32 R16, -RZ, R109.H0_H0 ;  /* 0x2000006dff107230 */ /* 0x002fc40000004100 */
[----:B------:R-:W-:Y:S01]  /*4ca0*/  FFMA.FTZ R11, R128, R11, R13 ;  /* 0x0000000b800b7223 */ /* 0x000fe2000001000d */
[----:B------:R-:W-:Y:S02]  /*4cb0*/  HADD2.F32 R15, -RZ, R83.H1_H1 ;  /* 0x30000053ff0f7230 */ /* 0x000fe40000004100 */
[----:B------:R-:W-:Y:S02]  /*4cc0*/  HADD2.F32 R17, -RZ, R51.H0_H0 ;  /* 0x20000033ff117230 */ /* 0x000fe40000004100 */
[----:B------:R-:W-:Y:S01]  /*4cd0*/  FFMA.FTZ R13, R125, R14, R16 ;  /* 0x0000000e7d0d7223 */ /* 0x000fe20000010010 */
[----:B------:R-:W-:Y:S02]  /*4ce0*/  HADD2.F32 R19, -RZ, R85.H0_H0 ;  /* 0x20000055ff137230 */ /* 0x000fe40000004100 */
[----:B--2---:R-:W-:Y:S02]  /*4cf0*/  HADD2.F32 R21, -RZ, R52.H0_H0 ;  /* 0x20000034ff157230 */ /* 0x004fe40000004100 */
[----:B------:R-:W-:Y:S01]  /*4d00*/  FFMA.FTZ R14, R124, R15, R17 ;  /* 0x0000000f7c0e7223 */ /* 0x000fe20000010011 */
[----:B------:R-:W-:-:S02]  /*4d10*/  HADD2.F32 R18, -RZ, R84.H1_H1 ;  /* 0x30000054ff127230 */ /* 0x000fc40000004100 */
[----:B------:R-:W-:Y:S02]  /*4d20*/  HADD2.F32 R20, -RZ, R109.H1_H1 ;  /* 0x3000006dff147230 */ /* 0x000fe40000004100 */
[----:B------:R-:W-:Y:S01]  /*4d30*/  FFMA.FTZ R16, R120, R19, R21 ;  /* 0x0000001378107223 */ /* 0x000fe20000010015 */
[----:B------:R-:W-:Y:S02]  /*4d40*/  HADD2.F32 R22, -RZ, R86.H0_H0 ;  /* 0x20000056ff167230 */ /* 0x000fe40000004100 */
[----:B------:R-:W-:Y:S02]  /*4d50*/  HADD2.F32 R115, -RZ, R81.H0_H0 ;  /* 0x20000051ff737230 */ /* 0x000fe40000004100 */
[----:B------:R-:W-:Y:S01]  /*4d60*/  FFMA.FTZ R15, R123, R18, R20 ;  /* 0x000000127b0f7223 */ /* 0x000fe20000010014 */
[----:B0-----:R-:W-:Y:S02]  /*4d70*/  HADD2.F32 R24, -RZ, R110.H0_H0 ;  /* 0x2000006eff187230 */ /* 0x001fe40000004100 */
[----:B------:R-:W-:-:S02]  /*4d80*/  HADD2.F32 R121, -RZ, R48.H0_H0 ;  /* 0x20000030ff797230 */ /* 0x000fc40000004100 */
[----:B------:R-:W-:Y:S02]  /*4d90*/  HADD2.F32 R19, -RZ, R85.H1_H1 ;  /* 0x30000055ff137230 */ /* 0x000fe40000004100 */
[----:B------:R-:W-:Y:S01]  /*4da0*/  FFMA.FTZ R17, R119, R22, R24 ;  /* 0x0000001677117223 */ /* 0x000fe20000010018 */
        /* <DEDUP_REMOVED lines=14> */
[----:B------:R-:W-:Y:S01]  /*4e90*/  HADD2.F32 R102, -RZ, R81.H1_H1 ;  /* 0x30000051ff667230 */ /* 0x000fe20000004100 */
[----:B------:R-:W0:Y:S01]  /*4ea0*/  LDC.64 R104, c[0x0][0x380] ;  /* 0x0000e000ff687b82 */ /* 0x000e220000000a00 */
        /* <DEDUP_REMOVED lines=12> */
[----:B------:R1:W-:Y:S01]  /*4f70*/  STG.E.128 desc[UR6][R168.64], R8 ;  /* 0x00000008a8007986 */ /* 0x0003e2000c101d06 */
[----:B------:R-:W-:-:S02]  /*4f80*/  HADD2.F32 R108, -RZ, R122.H0_H0 ;  /* 0x2000007aff6c7230 */ /* 0x000fc40000004100 */
[----:B------:R-:W-:Y:S01]  /*4f90*/  FFMA.FTZ R24, R112, R25, R27 ;  /* 0x0000001970187223 */ /* 0x000fe2000001001b */
[----:B------:R-:W-:Y:S01]  /*4fa0*/  HADD2.F32 R114, -RZ, R89.H1_H1 ;  /* 0x30000059ff727230 */ /* 0x000fe20000004100 */
[----:B------:R1:W-:Y:S01]  /*4fb0*/  STG.E.128 desc[UR6][R170.64], R12 ;  /* 0x0000000caa007986 */ /* 0x0003e2000c101d06 */
[----:B------:R-:W-:Y:S02]  /*4fc0*/  HADD2.F32 R118, -RZ, R57.H0_H0 ;  /* 0x20000039ff767230 */ /* 0x000fe40000004100 */
[----:B------:R-:W-:Y:S01]  /*4fd0*/  FFMA.FTZ R25, R111, R102, R108 ;  /* 0x000000666f197223 */ /* 0x000fe2000001006c */
[----:B------:R-:W-:Y:S01]  /*4fe0*/  HADD2.F32 R115, -RZ, R90.H1_H1 ;  /* 0x3000005aff737230 */ /* 0x000fe20000004100 */
[----:B0-----:R-:W-:Y:S01]  /*4ff0*/  LEA R58, R104, R58, 0x2 ;  /* 0x0000003a683a7211 */ /* 0x001fe200078e10ff */
[----:B------:R-:W-:Y:S02]  /*5000*/  HADD2.F32 R117, -RZ, R122.H1_H1 ;  /* 0x3000007aff757230 */ /* 0x000fe40000004100 */
[----:B------:R-:W-:Y:S01]  /*5010*/  FFMA.FTZ R26, R107, R114, R118 ;  /* 0x000000726b1a7223 */ /* 0x000fe20000010076 */
[----:B------:R-:W-:Y:S01]  /*5020*/  IMAD.WIDE.U32 R172, R156, 0x10, R196 ;  /* 0x000000109cac7825 */ /* 0x000fe200078e00c4 */
[----:B------:R-:W-:-:S03]  /*5030*/  ISETP.GE.AND P2, PT, R58, R105, PT ;  /* 0x000000693a00720c */ /* 0x000fc60003f46270 */
[----:B------:R-:W-:Y:S01]  /*5040*/  FFMA.FTZ R27, R106, R115, R117 ;  /* 0x000000736a1b7223 */ /* 0x000fe20000010075 */
[--C-:B------:R-:W-:Y:S01]  /*5050*/  IMAD.WIDE.U32 R174, R161, 0x10, R196.reuse ;  /* 0x00000010a1ae7825 */ /* 0x100fe200078e00c4 */
[----:B------:R1:W-:Y:S03]  /*5060*/  STG.E.128 desc[UR6][R172.64], R16 ;  /* 0x00000010ac007986 */ /* 0x0003e6000c101d06 */
[----:B------:R-:W-:Y:S01]  /*5070*/  IMAD.WIDE.U32 R166, R166, 0x10, R196 ;  /* 0x00000010a6a67825 */ /* 0x000fe200078e00c4 */
[----:B------:R1:W-:Y:S04]  /*5080*/  STG.E.128 desc[UR6][R174.64], R20 ;  /* 0x00000014ae007986 */ /* 0x0003e8000c101d06 */
[----:B------:R1:W-:Y:S01]  /*5090*/  STG.E.128 desc[UR6][R166.64], R24 ;  /* 0x00000018a6007986 */ /* 0x0003e2000c101d06 */
[----:B------:R-:W-:Y:S05]  /*50a0*/  @!P2 BRA `(.L_x_56627) ;  /* 0xffffffbc009ca947 */ /* 0x000fea000383ffff */
[----:B------:R-:W-:Y:S05]  /*50b0*/  EXIT ;  /* 0x000000000000794d */ /* 0x000fea0003800000 */
.L_x_56626:
        /* <DEDUP_REMOVED lines=8> */
.L_x_56629:
[----:B------:R-:W-:Y:S05]  /*5140*/  BSYNC B0 ;  /* 0x0000000000007941 */ /* 0x000fea0003800000 */
.L_x_56628:
        /* <DEDUP_REMOVED lines=9> */
.L_x_56630:
[----:B------:R-:W-:Y:S01]  /*51e0*/  HFMA2 R168, -RZ, RZ, 0, 2.384185791015625e-07 ;  /* 0x00000004ffa87431 */ /* 0x000fe200000001ff */
[----:B------:R-:W-:-:S05]  /*51f0*/  MOV R8, R15 ;  /* 0x0000000f00087202 */ /* 0x000fca0000000f00 */
[----:B------:R-:W-:-:S05]  /*5200*/  FADD.FTZ R12, R11, R8 ;  /* 0x000000080b0c7221 */ /* 0x000fca0000010000 */
[----:B------:R-:W-:-:S07]  /*5210*/  MOV R175, R12 ;  /* 0x0000000c00af7202 */ /* 0x000fce0000000f00 */
[----:B------:R-:W-:Y:S05]  /*5220*/  WARPSYNC.COLLECTIVE R18, `(.L_x_56631) ;  /* 0x0000000012087348 */ /* 0x000fea0003c00000 */
[----:B------:R0:W1:Y:S02]  /*5230*/  SHFL.BFLY P3, R15, R175, R168, R177 ;  /* 0x0c0000a8af0f7389 */ /* 0x00006400000600b1 */
[----:B01----:R-:W-:Y:S05]  /*5240*/  ENDCOLLECTIVE ;  /* 0x000000000000791b */ /* 0x003fea0003800000 */
.L_x_56631:
        /* <DEDUP_REMOVED lines=8> */
.L_x_56632:
[----:B------:R-:W-:Y:S01]  /*52d0*/  HFMA2 R168, -RZ, RZ, 0, 9.5367431640625e-07 ;  /* 0x00000010ffa87431 */ /* 0x000fe200000001ff */
[----:B------:R-:W-:-:S05]  /*52e0*/  MOV R8, R15 ;  /* 0x0000000f00087202 */ /* 0x000fca0000000f00 */
[----:B------:R-:W-:-:S05]  /*52f0*/  FADD.FTZ R14, R13, R8 ;  /* 0x000000080d0e7221 */ /* 0x000fca0000010000 */
[----:B------:R-:W-:-:S07]  /*5300*/  MOV R175, R14 ;  /* 0x0000000e00af7202 */ /* 0x000fce0000000f00 */
[----:B------:R-:W-:Y:S05]  /*5310*/  WARPSYNC.COLLECTIVE R18, `(.L_x_56633) ;  /* 0x0000000012087348 */ /* 0x000fea0003c00000 */
[----:B------:R0:W1:Y:S02]  /*5320*/  SHFL.BFLY P3, R15, R175, R168, R177 ;  /* 0x0c0000a8af0f7389 */ /* 0x00006400000600b1 */
[----:B01----:R-:W-:Y:S05]  /*5330*/  ENDCOLLECTIVE ;  /* 0x000000000000791b */ /* 0x003fea0003800000 */
.L_x_56633:
[----:B------:R-:W-:Y:S02]  /*5340*/  HFMA2 R168, -RZ, RZ, 0, 5.9604644775390625e-08 ;  /* 0x00000001ffa87431 */ /* 0x000fe400000001ff */
        /* <DEDUP_REMOVED lines=134> */
.L_x_56634:
[----:B------:R-:W-:Y:S01]  /*5bb0*/  HFMA2 R168, -RZ, RZ, 0, 1.1920928955078125e-07 ;  /* 0x00000002ffa87431 */ /* 0x000fe200000001ff */
[----:B------:R-:W-:-:S05]  /*5bc0*/  MOV R11, R15 ;  /* 0x0000000f000b7202 */ /* 0x000fca0000000f00 */
[----:B------:R-:W-:-:S05]  /*5bd0*/  FADD.FTZ R11, R8, R11 ;  /* 0x0000000b080b7221 */ /* 0x000fca0000010000 */
[----:B------:R-:W-:-:S07]  /*5be0*/  MOV R175, R11 ;  /* 0x0000000b00af7202 */ /* 0x000fce0000000f00 */
[----:B------:R-:W-:Y:S05]  /*5bf0*/  WARPSYNC.COLLECTIVE R18, `(.L_x_56635) ;  /* 0x0000000012087348 */ /* 0x000fea0003c00000 */
[----:B------:R0:W1:Y:S02]  /*5c00*/  SHFL.BFLY P3, R15, R175, R168, R177 ;  /* 0x0c0000a8af0f7389 */ /* 0x00006400000600b1 */
[----:B01----:R-:W-:Y:S05]  /*5c10*/  ENDCOLLECTIVE ;  /* 0x000000000000791b */ /* 0x003fea0003800000 */
.L_x_56635:
[----:B------:R-:W-:Y:S01]  /*5c20*/  HFMA2 R168, -RZ, RZ, 0, 2.384185791015625e-07 ;  /* 0x00000004ffa87431 */ /* 0x000fe200000001ff */
[----:B------:R-:W-:-:S05]  /*5c30*/  MOV R10, R15 ;  /* 0x0000000f000a7202 */ /* 0x000fca0000000f00 */
[----:B------:R-:W-:-:S05]  /*5c40*/  FADD.FTZ R10, R11, R10 ;  /* 0x0000000a0b0a7221 */ /* 0x000fca0000010000 */
[----:B------:R-:W-:-:S07]  /*5c50*/  MOV R175, R10 ;  /* 0x0000000a00af7202 */ /* 0x000fce0000000f00 */
[----:B------:R-:W-:Y:S05]  /*5c60*/  WARPSYNC.COLLECTIVE R18, `(.L_x_56636) ;  /* 0x0000000012087348 */ /* 0x000fea0003c00000 */
[----:B------:R0:W1:Y:S02]  /*5c70*/  SHFL.BFLY P3, R15, R175, R168, R177 ;  /* 0x0c0000a8af0f7389 */ /* 0x00006400000600b1 */
[----:B01----:R-:W-:Y:S05]  /*5c80*/  ENDCOLLECTIVE ;  /* 0x000000000000791b */ /* 0x003fea0003800000 */
.L_x_56636:
[----:B------:R-:W-:Y:S01]  /*5c90*/  HFMA2 R168, -RZ, RZ, 0, 4.76837158203125e-07 ;  /* 0x00000008ffa87431 */ /* 0x000fe200000001ff */
[----:B------:R-:W-:-:S05]  /*5ca0*/  MOV R13, R15 ;  /* 0x0000000f000d7202 */ /* 0x000fca0000000f00 */
[----:B------:R-:W-:-:S05]  /*5cb0*/  FADD.FTZ R13, R10, R13 ;  /* 0x0000000d0a0d7221 */ /* 0x000fca0000010000 */
[----:B------:R-:W-:-:S07]  /*5cc0*/  MOV R175, R13 ;  /* 0x0000000d00af7202 */ /* 0x000fce0000000f00 */
[----:B------:R-:W-:Y:S05]  /*5cd0*/  WARPSYNC.COLLECTIVE R18, `(.L_x_56637) ;  /* 0x0000000012087348 */ /* 0x000fea0003c00000 */
[----:B------:R0:W1:Y:S02]  /*5ce0*/  SHFL.BFLY P3, R15, R175, R168, R177 ;  /* 0x0c0000a8af0f7389 */ /* 0x00006400000600b1 */
[----:B01----:R-:W-:Y:S05]  /*5cf0*/  ENDCOLLECTIVE ;  /* 0x000000000000791b */ /* 0x003fea0003800000 */
.L_x_56637:
[----:B------:R-:W-:Y:S01]  /*5d00*/  HFMA2 R168, -RZ, RZ, 0, 9.5367431640625e-07 ;  /* 0x00000010ffa87431 */ /* 0x000fe200000001ff */
[----:B------:R-:W-:-:S05]  /*5d10*/  MOV R12, R15 ;  /* 0x0000000f000c7202 */ /* 0x000fca0000000f00 */
[----:B------:R-:W-:-:S05]  /*5d20*/  FADD.FTZ R12, R13, R12 ;  /* 0x0000000c0d0c7221 */ /* 0x000fca0000010000 */
[----:B------:R-:W-:-:S07]  /*5d30*/  MOV R175, R12 ;  /* 0x0000000c00af7202 */ /* 0x000fce0000000f00 */
[----:B------:R-:W-:Y:S05]  /*5d40*/  WARPSYNC.COLLECTIVE R18, `(.L_x_56638) ;  /* 0x0000000012087348 */ /* 0x000fea0003c00000 */
[----:B------:R0:W1:Y:S02]  /*5d50*/  SHFL.BFLY P3, R15, R175, R168, R177 ;  /* 0x0c0000a8af0f7389 */ /* 0x00006400000600b1 */
[----:B01----:R-:W-:Y:S05]  /*5d60*/  ENDCOLLECTIVE ;  /* 0x000000000000791b */ /* 0x003fea0003800000 */
.L_x_56638:
[----:B------:R-:W-:Y:S05]  /*5d70*/  BRA `(.L_x_56639) ;  /* 0xffffffdc00047947 */ /* 0x000fea000383ffff */
.L_x_56640:
        /* <DEDUP_REMOVED lines=16> */
.L_x_71549:


//--------------------- .text._ZN10layer_norm13ln_fwd_kernelINS_13Kernel_traitsI6__halfffffjLj2048ELj1ELj4ELj1ELj16ENS_18Kernel_traits_baseILj2048ES2_ffffjLj128EEEEELb0ELb0ELb1ELb0EEEvNS_9FwdParamsE --------------------------
	.section	.text._ZN10layer_norm13ln_fwd_kernelINS_13Kernel_traitsI6__halfffffjLj2048ELj1ELj4ELj1ELj16ENS_18Kernel_traits_baseILj2048ES2_ffffjLj128EEEEELb0ELb0ELb1ELb0EEEvNS_9FwdParamsE,"ax",@progbits
	.align	128
        .global         _ZN10layer_norm13ln_fwd_kernelINS_13Kernel_traitsI6__halfffffjLj2048ELj1ELj4ELj1ELj16ENS_18Kernel_traits_baseILj2048ES2_ffffjLj128EEEEELb0ELb0ELb1ELb0EEEvNS_9FwdParamsE
        .type           _ZN10layer_norm13ln_fwd_kernelINS_13Kernel_traitsI6__halfffffjLj2048ELj1ELj4ELj1ELj16ENS_18Kernel_traits_baseILj2048ES2_ffffjLj128EEEEELb0ELb0ELb1ELb0EEEvNS_9FwdParamsE,@function
        .size           _ZN10layer_norm13ln_fwd_kernelINS_13Kernel_traitsI6__halfffffjLj2048ELj1ELj4ELj1ELj16ENS_18Kernel_traits_baseILj2048ES2_ffffjLj128EEEEELb0ELb0ELb1ELb0EEEvNS_9FwdParamsE,(.L_x_71550 - _ZN10layer_norm13ln_fwd_kernelINS_13Kernel_traitsI6__halfffffjLj2048ELj1ELj4ELj1ELj16ENS_18Kernel_traits_baseILj2048ES2_ffffjLj128EEEEELb0ELb0ELb1ELb0EEEvNS_9FwdParamsE)
        .other          _ZN10layer_norm13ln_fwd_kernelINS_13Kernel_traitsI6__halfffffjLj2048ELj1ELj4ELj1ELj16ENS_18Kernel_traits_baseILj2048ES2_ffffjLj128EEEEELb0ELb0ELb1ELb0EEEvNS_9FwdParamsE,@"STO_CUDA_ENTRY STV_DEFAULT"
_ZN10layer_norm13ln_fwd_kernelINS_13Kernel_traitsI6__halfffffjLj2048ELj1ELj4ELj1ELj16ENS_18Kernel_traits_baseILj2048ES2_ffffjLj128EEEEELb0ELb0ELb1ELb0EEEvNS_9FwdParamsE:
.text._ZN10layer_norm13ln_fwd_kernelINS_13Kernel_traitsI6__halfffffjLj2048ELj1ELj4ELj1ELj16ENS_18Kernel_traits_baseILj2048ES2_ffffjLj128EEEEELb0ELb0ELb1ELb0EEEvNS_9FwdParamsE:
        /* <DEDUP_REMOVED lines=54> */
[----:B-1----:R-:W-:Y:S01]  /*0360*/  @P6 IMAD.WIDE.U32 R76, R0, 0x8, R76 ;  /* 0x00000008004c6825 */ /* 0x002fe200078e004c */
[----:B------:R-:W-:Y:S01]  /*0370*/  ISETP.GE.U32.AND P4, PT, R112, 0x120, PT ;  /* 0x000001207000780c */ /* 0x000fe20003f86070 */
[----:B------:R1:W5:Y:S05]  /*0380*/  @P5 LD.E.64 R12, desc[UR6][R74.64] ;  /* 0x000000064a0c5980 */ /* 0x00036a000c101b00 */
[----:B------:R-:W1:Y:S01]  /*0390*/  @P2 LDC.64 R88, c[0x0][0x438] ;  /* 0x00010e00ff582b82 */ /* 0x000e620000000a00 */
[C---:B------:R-:W-:Y:S01]  /*03a0*/  @P6 IMAD.WIDE.U32 R78, R0.reuse, 0x8, R78 ;  /* 0x00000008004e6825 */ /* 0x040fe200078e004e */
[----:B------:R-:W-:Y:S01]  /*03b0*/  @P6 IADD3 R0, PT, PT, R0, 0x20, RZ ;  /* 0x0000002000006810 */ /* 0x000fe20007ffe0ff */
[----:B------:R1:W5:Y:S05]  /*03c0*/  @P6 LDG.E.64 R56, desc[UR6][R76.64] ;  /* 0x000000064c386981 */ /* 0x00036a000c1e1b00 */
[----:B------:R-:W1:Y:S01]  /*03d0*/  @P3 LDC.64 R66, c[0x0][0x3d0] ;  /* 0x0000f400ff423b82 */ /* 0x000e620000000a00 */
[----:B--2---:R-:W-:Y:S01]  /*03e0*/  @P0 IMAD.WIDE.U32 R80, R0, 0x8, R80 ;  /* 0x0000000800500825 */ /* 0x004fe200078e0050 */
[----:B------:R-:W-:Y:S01]  /*03f0*/  ISETP.GE.U32.AND P5, PT, R112, 0x140, PT ;  /* 0x000001407000780c */ /* 0x000fe20003fa6070 */
        /* <DEDUP_REMOVED lines=13> */
[----:B------:R-:W-:Y:S01]  /*04d0*/  ISETP.GE.U32.AND P0, PT, R112, 0x180, PT ;  /* 0x000001807000780c */ /* 0x000fe20003f06070 */
[C---:B------:R-:W-:Y:S01]  /*04e0*/  @P2 IMAD.WIDE.U32 R2, R0.reuse, 0x8, R2 ;  /* 0x0000000800022825 */ /* 0x040fe200078e0002 */
[----:B------:R-:W5:Y:S03]  /*04f0*/  @P1 LD.E.64 R18, desc[UR6][R86.64] ;  /* 0x0000000656121980 */ /* 0x000f66000c101b00 */
[C---:B-1----:R-:W-:Y:S01]  /*0500*/  @P2 IMAD.WIDE.U32 R88, R0.reuse, 0x8, R88 ;  /* 0x0000000800582825 */ /* 0x042fe200078e0058 */
[----:B------:R-:W-:Y:S01]  /*0510*/  @P2 IADD3 R0, PT, PT, R0, 0x20, RZ ;  /* 0x0000002000002810 */ /* 0x000fe20007ffe0ff */
[----:B------:R-:W1:Y:S01]  /*0520*/  @P5 LDC.64 R72, c[0x0][0x3d0] ;  /* 0x0000f400ff485b82 */ /* 0x000e620000000a00 */
[----:B------:R-:W-:Y:S01]  /*0530*/  ISETP.GE.U32.AND P1, PT, R112, 0x1a0, PT ;  /* 0x000001a07000780c */ /* 0x000fe20003f26070 */
        /* <DEDUP_REMOVED lines=64> */
.L_x_56642:
        /* <DEDUP_REMOVED lines=16> */
[----:B-1----:R-:W-:Y:S01]  /*0a40*/  @P1 IMAD.WIDE.U32 R70, R0, 0x8, R70 ;  /* 0x0000000800461825 */ /* 0x002fe200078e0046 */
[----:B------:R-:W-:Y:S02]  /*0a50*/  ISETP.GE.U32.AND P2, PT, R112, 0x100, PT ;  /* 0x000001007000780c */ /* 0x000fe40003f46070 */
        /* <DEDUP_REMOVED lines=10> */
[----:B---3--:R-:W-:Y:S01]  /*0b00*/  @P4 IMAD.WIDE.U32 R74, R0, 0x8, R74 ;  /* 0x00000008004a4825 */ /* 0x008fe200078e004a */
[----:B------:R-:W-:Y:S02]  /*0b10*/  ISETP.GE.U32.AND P0, PT, R112, 0x140, PT ;  /* 0x000001407000780c */ /* 0x000fe40003f06070 */
        /* <DEDUP_REMOVED lines=10> */
[----:B------:R-:W-:Y:S01]  /*0bc0*/  @P5 IMAD.WIDE.U32 R78, R0, 0x8, R78 ;  /* 0x00000008004e5825 */ /* 0x000fe200078e004e */
[----:B------:R-:W-:Y:S02]  /*0bd0*/  ISETP.GE.U32.AND P6, PT, R112, 0x180, PT ;  /* 0x000001807000780c */ /* 0x000fe40003fc6070 */
        /* <DEDUP_REMOVED lines=10> */
[----:B0-----:R-:W-:Y:S01]  /*0c80*/  @P2 IMAD.WIDE.U32 R68, R0, 0x8, R68 ;  /* 0x0000000800442825 */ /* 0x001fe200078e0044 */
[----:B------:R-:W-:Y:S02]  /*0c90*/  ISETP.GE.U32.AND P3, PT, R112, 0x1c0, PT ;  /* 0x000001c07000780c */ /* 0x000fe40003f66070 */
        /* <DEDUP_REMOVED lines=41> */
.L_x_56643:
[----:B------:R-:W-:Y:S05]  /*0f30*/  BSYNC.RECONVERGENT B0 ;  /* 0x0000000000007941 */ /* 0x000fea0003800200 */
.L_x_56641:
[----:B------:R-:W0:Y:S02]  /*0f40*/  LDCU UR4, c[0x0][0x384] ;  /* 0x00007080ff0477ac */ /* 0x000e240008000800 */
[----:B0-----:R-:W-:-:S13]  /*0f50*/  ISETP.GE.AND P0, PT, R38, UR4, PT ;  /* 0x0000000426007c0c */ /* 0x001fda000bf06270 */
[----:B------:R-:W-:Y:S05]  /*0f60*/  @P0 EXIT ;  /* 0x000000000000094d */ /* 0x000fea0003800000 */
[----:B-----5:R-:W-:Y:S01]  /*0f70*/  MOV R158, R50 ;  /* 0x00000032009e7202 */ /* 0x020fe20000000f00 */
[----:B------:R-:W0:Y:S01]  /*0f80*/  LDCU UR8, c[0x0][0x40c] ;  /* 0x00008180ff0877ac */ /* 0x000e220008000800 */
[----:B------:R-:W-:Y:S02]  /*0f90*/  MOV R0, R51 ;  /* 0x0000003300007202 */ /* 0x000fe40000000f00 */
[----:B------:R-:W-:Y:S01]  /*0fa0*/  MOV R146, R62 ;  /* 0x0000003e00927202 */ /* 0x000fe20000000f00 */
[----:B------:R-:W1:Y:S01]  /*0fb0*/  LDCU.U8 UR9, c[0x0][0x410] ;  /* 0x00008200ff0977ac */ /* 0x000e620008000000 */
[----:B------:R-:W-:Y:S02]  /*0fc0*/  SHF.R.U64 R145, R62, 0x10, R63 ;  /* 0x000000103e917819 */ /* 0x000fe4000000123f */
[----:B------:R-:W-:Y:S01]  /*0fd0*/  MOV R134, R40 ;  /* 0x0000002800867202 */ /* 0x000fe20000000f00 */
[----:B------:R-:W2:Y:S01]  /*0fe0*/  LDCU UR10, c[0x0][0x448] ;  /* 0x00008900ff0a77ac */ /* 0x000ea20008000800 */
[----:B------:R-:W-:-:S02]  /*0ff0*/  SHF.R.U64 R133, R40, 0x10, R41 ;  /* 0x0000001028857819 */ /* 0x000fc40000001229 */
[----:B------:R-:W-:Y:S01]  /*1000*/  MOV R40, R7 ;  /* 0x0000000700287202 */ /* 0x000fe20000000f00 */
[----:B------:R-:W3:Y:S01]  /*1010*/  LDCU.64 UR4, c[0x0][0x3a0] ;  /* 0x00007400ff0477ac */ /* 0x000ee20008000a00 */
[--C-:B------:R-:W-:Y:S02]  /*1020*/  SHF.R.U64 R131, R6, 0x10, R7.reuse ;  /* 0x0000001006837819 */ /* 0x100fe40000001207 */
[----:B------:R-:W-:Y:S02]  /*1030*/  SHF.R.U32.HI R62, RZ, 0x10, R7 ;  /* 0x00000010ff3e7819 */ /* 0x000fe40000011607 */
[----:B------:R-:W-:Y:S02]  /*1040*/  MOV R130, R4 ;  /* 0x0000000400827202 */ /* 0x000fe40000000f00 */
[----:B------:R-:W-:Y:S02]  /*1050*/  MOV R7, R5 ;  /* 0x0000000500077202 */ /* 0x000fe40000000f00 */
        /* <DEDUP_REMOVED lines=39> */
[----:B------:R-:W-:Y:S02]  /*12d0*/  SHF.R.U64 R115, R34, 0x10, R35 ;  /* 0x0000001022737819 */ /* 0x000fe40000001223 */
[--C-:B------:R-:W-:Y:S02]  /*12e0*/  SHF.R.U64 R157, R50, 0x10, R51.reuse ;  /* 0x00000010329d7819 */ /* 0x100fe40000001233 */
[----:B------:R-:W-:Y:S02]  /*12f0*/  SHF.R.U32.HI R68, RZ, 0x10, R51 ;  /* 0x00000010ff447819 */ /* 0x000fe40000011633 */
[----:B------:R-:W-:-:S02]  /*1300*/  PRMT R117, R7, 0x5410, R117 ;  /* 0x0000541007757816 */ /* 0x000fc40000000075 */
[----:B------:R-:W-:Y:S02]  /*1310*/  MOV R51, R55 ;  /* 0x0000003700337202 */ /* 0x000fe40000000f00 */
[--C-:B------:R-:W-:Y:S02]  /*1320*/  SHF.R.U64 R153, R54, 0x10, R55.reuse ;  /* 0x0000001036997819 */ /* 0x100fe40000001237 */
[----:B------:R-:W-:Y:S02]  /*1330*/  SHF.R.U32.HI R70, RZ, 0x10, R55 ;  /* 0x00000010ff467819 */ /* 0x000fe40000011637 */
[----:B------:R-:W-:Y:S02]  /*1340*/  MOV R148, R60 ;  /* 0x0000003c00947202 */ /* 0x000fe40000000f00 */
[----:B------:R-:W-:Y:S02]  /*1350*/  SHF.R.U64 R147, R60, 0x10, R61 ;  /* 0x000000103c937819 */ /* 0x000fe4000000123d */
[----:B------:R-:W-:-:S02]  /*1360*/  MOV R132, R6 ;  /* 0x0000000600847202 */ /* 0x000fc40000000f00 */
[----:B------:R-:W-:Y:S02]  /*1370*/  PRMT R116, R0, 0x5410, R116 ;  /* 0x0000541000747816 */ /* 0x000fe40000000074 */
[--C-:B------:R-:W-:Y:S02]  /*1380*/  SHF.R.U64 R114, R36, 0x10, R37.reuse ;  /* 0x0000001024727819 */ /* 0x100fe40000001225 */
[----:B------:R-:W-:Y:S02]  /*1390*/  SHF.R.U32.HI R7, RZ, 0x10, R37 ;  /* 0x00000010ff077819 */ /* 0x000fe40000011625 */
[----:B------:R-:W-:Y:S02]  /*13a0*/  MOV R55, R63 ;  /* 0x0000003f00377202 */ /* 0x000fe40000000f00 */
[----:B------:R-:W-:Y:S02]  /*13b0*/  SHF.R.U32.HI R60, RZ, 0x10, R63 ;  /* 0x00000010ff3c7819 */ /* 0x000fe4000001163f */
[----:B------:R-:W-:-:S02]  /*13c0*/  PRMT R115, R115, 0x5410, R115 ;  /* 0x0000541073737816 */ /* 0x000fc40000000073 */
[----:B------:R-:W-:Y:S02]  /*13d0*/  SHF.R.U32.HI R0, RZ, 0x10, R35 ;  /* 0x00000010ff007819 */ /* 0x000fe40000011623 */
[--C-:B------:R-:W-:Y:S02]  /*13e0*/  SHF.R.U64 R129, R4, 0x10, R5.reuse ;  /* 0x0000001004817819 */ /* 0x100fe40000001205 */
[----:B------:R-:W-:Y:S02]  /*13f0*/  SHF.R.U32.HI R63, RZ, 0x10, R5 ;  /* 0x00000010ff3f7819 */ /* 0x000fe40000011605 */
[----:B------:R-:W-:Y:S02]  /*1400*/  MOV R156, R52 ;  /* 0x00000034009c7202 */ /* 0x000fe40000000f00 */
[----:B------:R-:W-:Y:S02]  /*1410*/  MOV R50, R53 ;  /* 0x0000003500327202 */ /* 0x000fe40000000f00 */
[----:B------:R-:W-:-:S02]  /*1420*/  SHF.R.U64 R155, R52, 0x10, R53 ;  /* 0x00000010349b7819 */ /* 0x000fc40000001235 */
[----:B------:R-:W-:Y:S02]  /*1430*/  SHF.R.U32.HI R69, RZ, 0x10, R53 ;  /* 0x00000010ff457819 */ /* 0x000fe40000011635 */
[----:B------:R-:W-:Y:S02]  /*1440*/  MOV R150, R58 ;  /* 0x0000003a00967202 */ /* 0x000fe40000000f00 */
[----:B------:R-:W-:Y:S02]  /*1450*/  SHF.R.U64 R149, R58, 0x10, R59 ;  /* 0x000000103a957819 */ /* 0x000fe4000000123b */
[----:B------:R-:W-:Y:S02]  /*1460*/  MOV R5, R67 ;  /* 0x0000004300057202 */ /* 0x000fe40000000f00 */
[----:B------:R-:W-:Y:S02]  /*1470*/  MOV R154, R54 ;  /* 0x00000036009a7202 */ /* 0x000fe40000000f00 */
[----:B------:R-:W-:-:S02]  /*1480*/  MOV R52, R57 ;  /* 0x0000003900347202 */ /* 0x000fc40000000f00 */
[--C-:B------:R-:W-:Y:S02]  /*1490*/  SHF.R.U64 R151, R56, 0x10, R57.reuse ;  /* 0x0000001038977819 */ /* 0x100fe40000001239 */
[----:B------:R-:W-:Y:S02]  /*14a0*/  SHF.R.U32.HI R71, RZ, 0x10, R57 ;  /* 0x00000010ff477819 */ /* 0x000fe40000011639 */
[----:B------:R-:W-:Y:S02]  /*14b0*/  MOV R53, R59 ;  /* 0x0000003b00357202 */ /* 0x000fe40000000f00 */
[----:B------:R-:W-:Y:S02]  /*14c0*/  SHF.R.U32.HI R58, RZ, 0x10, R59 ;  /* 0x00000010ff3a7819 */ /* 0x000fe4000001163b */
[----:B------:R-:W-:Y:S02]  /*14d0*/  MOV R142, R48 ;  /* 0x00000030008e7202 */ /* 0x000fe40000000f00 */
[----:B------:R-:W-:-:S02]  /*14e0*/  SHF.R.U64 R141, R48, 0x10, R49 ;  /* 0x00000010308d7819 */ /* 0x000fc40000001231 */
[----:B------:R-:W-:Y:S02]  /*14f0*/  MOV R140, R46 ;  /* 0x0000002e008c7202 */ /* 0x000fe40000000f00 */
[----:B------:R-:W-:Y:S02]  /*1500*/  SHF.R.U64 R139, R46, 0x10, R47 ;  /* 0x000000102e8b7819 */ /* 0x000fe4000000122f */
[----:B------:R-:W-:Y:S02]  /*1510*/  MOV R138, R44 ;  /* 0x0000002c008a7202 */ /* 0x000fe40000000f00 */
[----:B------:R-:W-:Y:S02]  /*1520*/  SHF.R.U64 R137, R44, 0x10, R45 ;  /* 0x000000102c897819 */ /* 0x000fe4000000122d */
[----:B------:R-:W-:Y:S02]  /*1530*/  MOV R136, R42 ;  /* 0x0000002a00887202 */ /* 0x000fe40000000f00 */
[----:B------:R-:W-:-:S02]  /*1540*/  SHF.R.U64 R135, R42, 0x10, R43 ;  /* 0x000000102a877819 */ /* 0x000fc4000000122b */
[----:B------:R-:W-:Y:S02]  /*1550*/  SHF.R.U32.HI R6, RZ, 0x10, R67 ;  /* 0x00000010ff067819 */ /* 0x000fe40000011643 */
[----:B------:R-:W-:Y:S02]  /*1560*/  PRMT R132, R40, 0x5410, R132 ;  /* 0x0000541028847816 */ /* 0x000fe40000000084 */
[----:B------:R-:W-:Y:S02]  /*1570*/  PRMT R114, R7, 0x5410, R114 ;  /* 0x0000541007727816 */ /* 0x000fe40000000072 */
[----:B------:R-:W-:Y:S02]  /*1580*/  MOV R152, R56 ;  /* 0x0000003800987202 */ /* 0x000fe40000000f00 */
[----:B------:R-:W-:Y:S02]  /*1590*/  MOV R54, R61 ;  /* 0x0000003d00367202 */ /* 0x000fe40000000f00 */
[----:B------:R-:W-:-:S02]  /*15a0*/  SHF.R.U32.HI R59, RZ, 0x10, R61 ;  /* 0x00000010ff3b7819 */ /* 0x000fc4000001163d */
[----:B------:R-:W-:Y:S02]  /*15b0*/  MOV R57, R49 ;  /* 0x0000003100397202 */ /* 0x000fe40000000f00 */
[----:B------:R-:W-:Y:S02]  /*15c0*/  MOV R48, R47 ;  /* 0x0000002f00307202 */ /* 0x000fe40000000f00 */
[----:B------:R-:W-:Y:S02]  /*15d0*/  MOV R46, R45 ;  /* 0x0000002d002e7202 */ /* 0x000fe40000000f00 */
[----:B------:R-:W-:Y:S02]  /*15e0*/  MOV R44, R43 ;  /* 0x0000002b002c7202 */ /* 0x000fe40000000f00 */
[----:B------:R-:W-:Y:S02]  /*15f0*/  MOV R42, R41 ;  /* 0x00000029002a7202 */ /* 0x000fe40000000f00 */
[----:B------:R-:W-:-:S02]  /*1600*/  MOV R39, R66 ;  /* 0x0000004200277202 */ /* 0x000fc40000000f00 */
[----:B------:R-:W-:Y:S02]  /*1610*/  SHF.R.U64 R4, R66, 0x10, R67 ;  /* 0x0000001042047819 */ /* 0x000fe40000001243 */
[----:B------:R-:W-:Y:S01]  /*1620*/  PRMT R115, R0, 0x7610, R115 ;  /* 0x0000761000737816 */ /* 0x000fe20000000073 */
[----:B------:R-:W-:Y:S01]  /*1630*/  HADD2.F32 R0, -RZ, R2.H0_H0 ;  /* 0x20000002ff007230 */ /* 0x000fe20000004100 */
[--C-:B------:R-:W-:Y:S01]  /*1640*/  SHF.R.U64 R7, R2, 0x10, R3.reuse ;  /* 0x0000001002077819 */ /* 0x100fe20000001203 */
[----:B------:R-:W-:Y:S01]  /*1650*/  HADD2.F32 R2, -RZ, R3.H0_H0 ;  /* 0x20000003ff027230 */ /* 0x000fe20000004100 */
[----:B------:R-:W-:Y:S01]  /*1660*/  SHF.R.U32.HI R40, RZ, 0x10, R3 ;  /* 0x00000010ff287819 */ /* 0x000fe20000011603 */
[----:B------:R-:W-:Y:S01]  /*1670*/  HADD2.F32 R3, -RZ, R5.H0_H0 ;  /* 0x20000005ff037230 */ /* 0x000fe20000004100 */
[----:B------:R-:W-:Y:S01]  /*1680*/  MOV R144, R64 ;  /* 0x0000004000907202 */ /* 0x000fe20000000f00 */
[----:B------:R-:W-:Y:S01]  /*1690*/  HADD2.F32 R5, -RZ, R6.H0_H0 ;  /* 0x20000006ff057230 */ /* 0x000fe20000004100 */
[----:B------:R-:W-:Y:S01]  /*16a0*/  MOV R56, R65 ;  /* 0x0000004100387202 */ /* 0x000fe20000000f00 */
[----:B------:R-:W-:Y:S01]  /*16b0*/  HADD2.F32 R39, -RZ, R39.H0_H0 ;  /* 0x20000027ff277230 */ /* 0x000fe20000004100 */
[--C-:B------:R-:W-:Y:S01]  /*16c0*/  SHF.R.U64 R143, R64, 0x10, R65.reuse ;  /* 0x00000010408f7819 */ /* 0x100fe20000001241 */
[----:B------:R-:W-:Y:S01]  /*16d0*/  HADD2.F32 R4, -RZ, R4.H0_H0 ;  /* 0x20000004ff047230 */ /* 0x000fe20000004100 */
[----:B------:R-:W-:Y:S01]  /*16e0*/  SHF.R.U32.HI R61, RZ, 0x10, R65 ;  /* 0x00000010ff3d7819 */ /* 0x000fe20000011641 */
[----:B------:R-:W-:Y:S01]  /*16f0*/  HADD2.F32 R7, -RZ, R7.H0_H0 ;  /* 0x20000007ff077230 */ /* 0x000fe20000004100 */
[----:B------:R-:W-:Y:S01]  /*1700*/  SHF.R.U32.HI R49, RZ, 0x10, R49 ;  /* 0x00000010ff317819 */ /* 0x000fe20000011631 */
[----:B------:R-:W-:Y:S01]  /*1710*/  HADD2.F32 R6, -RZ, R40.H0_H0 ;  /* 0x20000028ff067230 */ /* 0x000fe20000004100 */
[----:B------:R-:W-:-:S02]  /*1720*/  SHF.R.U32.HI R47, RZ, 0x10, R47 ;  /* 0x00000010ff2f7819 */ /* 0x000fc4000001162f */
[----:B------:R-:W-:Y:S02]  /*1730*/  SHF.R.U32.HI R45, RZ, 0x10, R45 ;  /* 0x00000010ff2d7819 */ /* 0x000fe4000001162d */
[----:B------:R-:W-:Y:S02]  /*1740*/  SHF.R.U32.HI R43, RZ, 0x10, R43 ;  /* 0x00000010ff2b7819 */ /* 0x000fe4000001162b */
[----:B------:R-:W-:Y:S02]  /*1750*/  SHF.R.U32.HI R41, RZ, 0x10, R41 ;  /* 0x00000010ff297819 */ /* 0x000fe40000011629 */
        /* <DEDUP_REMOVED lines=26> */
[----:B0123--:R-:W-:-:S07]  /*1900*/  PRMT R129, R63, 0x5410, R129 ;  /* 0x000054103f817816 */ /* 0x00ffce0000000081 */
.L_x_56709:
[----:B------:R-:W0:Y:S08]  /*1910*/  LDC.64 R108, c[0x0][0x3f0] ;  /* 0x0000fc00ff6c7b82 */ /* 0x000e300000000a00 */
[----:B------:R-:W1:Y:S01]  /*1920*/  LDC.64 R160, c[0x0][0x3f8] ;  /* 0x0000fe00ffa07b82 */ /* 0x000e620000000a00 */
[----:B0-----:R-:W-:-:S07]  /*1930*/  IMAD.WIDE R110, R38, 0x4, R108 ;  /* 0x00000004266e7825 */ /* 0x001fce00078e026c */
[----:B------:R-:W0:Y:S01]  /*1940*/  LDC R109, c[0x0][0x388] ;  /* 0x0000e200ff6d7b82 */ /* 0x000e220000000800 */
[----:B------:R-:W2:Y:S01]  /*1950*/  LDG.E R110, desc[UR6][R110.64] ;  /* 0x000000066e6e7981 */ /* 0x000ea2000c1e1900 */
[----:B-1----:R-:W-:Y:S01]  /*1960*/  IMAD.WIDE R162, R38, 0x4, R160 ;  /* 0x0000000426a27825 */ /* 0x002fe200078e02a0 */
[C---:B------:R-:W-:Y:S02]  /*1970*/  ISETP.GE.U32.AND P6, PT, R112.reuse, 0x40, PT ;  /* 0x000000407000780c */ /* 0x040fe40003fc6070 */
[C---:B------:R-:W-:Y:S02]  /*1980*/  ISETP.GE.U32.AND P5, PT, R112.reuse, 0x20, PT ;  /* 0x000000207000780c */ /* 0x040fe40003fa6070 */
[----:B------:R1:W5:Y:S01]  /*1990*/  LDG.E R108, desc[UR6][R162.64] ;  /* 0x00000006a26c7981 */ /* 0x000362000c1e1900 */
[----:B------:R-:W-:Y:S02]  /*19a0*/  ISETP.GE.U32.AND P4, PT, R112, 0x60, PT ;  /* 0x000000607000780c */ /* 0x000fe40003f86070 */
[----:B------:R-:W-:Y:S01]  /*19b0*/  LOP3.LUT R159, R159, 0xfffdffff, RZ, 0xc0, !PT ;  /* 0xfffdffff9f9f7812 */ /* 0x000fe200078ec0ff */
[----:B0-----:R-:W-:-:S05]  /*19c0*/  IMAD R161, R38, R109, RZ ;  /* 0x0000006d26a17224 */ /* 0x001fca00078e02ff */
[----:B------:R-:W-:-:S04]  /*19d0*/  SHF.R.S32.HI R164, RZ, 0x1f, R161 ;  /* 0x0000001fffa47819 */ /* 0x000fc800000114a1 */
[----:B------:R-:W-:Y:S02]  /*19e0*/  LEA.HI R164, R164, R161, RZ, 0x2 ;  /* 0x000000a1a4a47211 */ /* 0x000fe400078f10ff */
[----:B------:R-:W-:Y:S01]  /*19f0*/  @P6 LOP3.LUT R159, R159, 0x20000, RZ, 0xfc, !PT ;  /* 0x000200009f9f6812 */ /* 0x000fe200078efcff */
[----:B------:R-:W-:Y:S03]  /*1a00*/  BSSY.RECONVERGENT B0, `(.L_x_56644) ;  /* 0x0000029000007945 */ /* 0x000fe60003800200 */
[----:B------:R-:W-:-:S04]  /*1a10*/  LOP3.LUT R159, R159, 0xfffbffff, RZ, 0xc0, !PT ;  /* 0xfffbffff9f9f7812 */ /* 0x000fc800078ec0ff */
[----:B------:R-:W-:Y:S02]  /*1a20*/  @P4 LOP3.LUT R159, R159, 0x40000, RZ, 0xfc, !PT ;  /* 0x000400009f9f4812 */ /* 0x000fe400078efcff */
[----:B--2---:R-:W-:-:S13]  /*1a30*/  ISETP.GE.AND P0, PT, R110, 0x1, PT ;  /* 0x000000016e00780c */ /* 0x004fda0003f06270 */
[----:B------:R-:W-:-:S05]  /*1a40*/  @P0 IADD3 R160, PT, PT, R110, -0x1, RZ ;  /* 0xffffffff6ea00810 */ /* 0x000fca0007ffe0ff */
[----:B------:R-:W-:Y:S02]  /*1a50*/  @P0 IMAD R111, R160, R109, RZ ;  /* 0x0000006da06f0224 */ /* 0x000fe400078e02ff */
[----:B------:R-:W0:Y:S03]  /*1a60*/  @P0 S2R R160, SR_TID.X ;  /* 0x0000000000a00919 */ /* 0x000e260000002100 */
[----:B-1----:R-:W-:-:S04]  /*1a70*/  @P0 SHF.R.S32.HI R162, RZ, 0x1f, R111 ;  /* 0x0000001fffa20819 */ /* 0x002fc8000001146f */
[----:B------:R-:W-:Y:S02]  /*1a80*/  @P0 LEA.HI R162, R162, R111, RZ, 0x2 ;  /* 0x0000006fa2a20211 */ /* 0x000fe400078f10ff */
[----:B------:R-:W-:Y:S02]  /*1a90*/  LEA.HI.SX32 R111, R164, R113, 0x1e ;  /* 0x00000071a46f7211 */ /* 0x000fe400078ff2ff */
[----:B0-----:R-:W-:Y:S01]  /*1aa0*/  @P0 LOP3.LUT R113, R160, 0x1f, RZ, 0xc0, !PT ;  /* 0x0000001fa0710812 */ /* 0x001fe200078ec0ff */
[----:B------:R-:W-:-:S03]  /*1ab0*/  HFMA2 R160, -RZ, RZ, 0, 0 ;  /* 0x00000000ffa07431 */ /* 0x000fc600000001ff */
[----:B------:R-:W-:Y:S01]  /*1ac0*/  @P0 LEA.HI.SX32 R160, R162, R113, 0x1e ;  /* 0x00000071a2a00211 */ /* 0x000fe200078ff2ff */
[----:B------:R-:W-:Y:S06]  /*1ad0*/  @!P5 BRA `(.L_x_56645) ;  /* 0x00000000006cd947 */ /* 0x000fec0003800000 */
[----:B------:R-:W-:Y:S01]  /*1ae0*/  ISETP.NE.U32.AND P1, PT, RZ, UR4, PT ;  /* 0x00000004ff007c0c */ /* 0x000fe2000bf25070 */
[----:B------:R-:W0:Y:S03]  /*1af0*/  @P0 LDC.64 R46, c[0x0][0x390] ;  /* 0x0000e400ff2e0b82 */ /* 0x000e260000000a00 */
[----:B------:R-:W-:-:S13]  /*1b00*/  ISETP.NE.AND.EX P1, PT, RZ, UR5, PT, P1 ;  /* 0x00000005ff007c0c */ /* 0x000fda000bf25310 */
[----:B------:R-:W1:Y:S01]  /*1b10*/  @P1 LDC.64 R44, c[0x0][0x3a0] ;  /* 0x0000e800ff2c1b82 */ /* 0x000e620000000a00 */
[----:B0-----:R-:W-:-:S05]  /*1b20*/  @P0 IMAD.WIDE.U32 R162, R160, 0x10, R46 ;  /* 0x00000010a0a20825 */ /* 0x001fca00078e002e */
[----:B------:R0:W2:Y:S01]  /*1b30*/  @P0 LDG.E.128 R40, desc[UR6][R162.64] ;  /* 0x00000006a2280981 */ /* 0x0000a2000c1e1d00 */
[C---:B------:R-:W-:Y:S02]  /*1b40*/  ISETP.GT.AND P3, PT, R110.reuse, RZ, P1 ;  /* 0x000000ff6e00720c */ /* 0x040fe40000f64270 */
[----:B------:R-:W-:Y:S01]  /*1b50*/  ISETP.GT.AND P2, PT, R110, RZ, PT ;  /* 0x000000ff6e00720c */ /* 0x000fe20003f44270 */
[----:B0-----:R-:W0:Y:S01]  /*1b60*/  LDC.64 R162, c[0x0][0x3a8] ;  /* 0x0000ea00ffa27b82 */ /* 0x001e220000000a00 */
[----:B-1----:R-:W-:-:S05]  /*1b70*/  @P1 IMAD.WIDE.U32 R164, R111, 0x10, R44 ;  /* 0x000000106fa41825 */ /* 0x002fca00078e002c */
[----:B------:R-:W3:Y:S01]  /*1b80*/  @P1 LDG.E.128 R44, desc[UR6][R164.64] ;  /* 0x00000006a42c1981 */ /* 0x000ee2000c1e1d00 */
[----:B------:R-:W-:Y:S01]  /*1b90*/  IADD3 R160, PT, PT, R160, 0x20, RZ ;  /* 0x00000020a0a07810 */ /* 0x000fe20007ffe0ff */
[C---:B0-----:R-:W-:Y:S01]  /*1ba0*/  IMAD.WIDE.U32 R162, R111.reuse, 0x10, R162 ;  /* 0x000000106fa27825 */ /* 0x041fe200078e00a2 */
[----:B------:R-:W-:-:S03]  /*1bb0*/  IADD3 R111, PT, PT, R111, 0x20, RZ ;  /* 0x000000206f6f7810 */ /* 0x000fc60007ffe0ff */
[C---:B--2---:R-:W-:Y:S01]  /*1bc0*/  @!P1 FMUL.FTZ R161, R40.reuse, UR8 ;  /* 0x0000000828a19c20 */ /* 0x044fe20008410000 */
[----:B---3--:R-:W-:-:S04]  /*1bd0*/  @P3 FFMA.FTZ R44, R40, UR8, R44 ;  /* 0x00000008282c3c23 */ /* 0x008fc8000801002c */
[----:B------:R-:W-:Y:S01]  /*1be0*/  @!P1 FSEL R44, R161, RZ, P2 ;  /* 0x000000ffa12c9208 */ /* 0x000fe20001000000 */
[C---:B------:R-:W-:Y:S01]  /*1bf0*/  @!P1 FMUL.FTZ R161, R41.reuse, UR8 ;  /* 0x0000000829a19c20 */ /* 0x040fe20008410000 */
[----:B------:R-:W-:Y:S01]  /*1c00*/  @P3 FFMA.FTZ R45, R41, UR8, R45 ;  /* 0x00000008292d3c23 */ /* 0x000fe2000801002d */
[C---:B------:R-:W-:Y:S01]  /*1c10*/  @P3 FFMA.FTZ R46, R42.reuse, UR8, R46 ;  /* 0x000000082a2e3c23 */ /* 0x040fe2000801002e */
[----:B------:R-:W-:Y:S02]  /*1c20*/  @P3 FFMA.FTZ R47, R43, UR8, R47 ;  /* 0x000000082b2f3c23 */ /* 0x000fe4000801002f */
[----:B------:R-:W-:Y:S01]  /*1c30*/  @!P1 FSEL R45, R161, RZ, P2 ;  /* 0x000000ffa12d9208 */ /* 0x000fe20001000000 */
[----:B------:R-:W-:-:S05]  /*1c40*/  @!P1 FMUL.FTZ R161, R42, UR8 ;  /* 0x000000082aa19c20 */ /* 0x000fca0008410000 */
[----:B------:R-:W-:Y:S01]  /*1c50*/  @!P1 FSEL R46, R161, RZ, P2 ;  /* 0x000000ffa12e9208 */ /* 0x000fe20001000000 */
[----:B------:R-:W-:-:S05]  /*1c60*/  @!P1 FMUL.FTZ R161, R43, UR8 ;  /* 0x000000082ba19c20 */ /* 0x000fca0008410000 */
[----:B------:R-:W-:-:S05]  /*1c70*/  @!P1 FSEL R47, R161, RZ, P2 ;  /* 0x000000ffa12f9208 */ /* 0x000fca0001000000 */
[----:B------:R0:W-:Y:S02]  /*1c80*/  STG.E.128 desc[UR6][R162.64], R44 ;  /* 0x0000002ca2007986 */ /* 0x0001e4000c101d06 */
.L_x_56645:
[----:B------:R-:W-:Y:S05]  /*1c90*/  BSYNC.RECONVERGENT B0 ;  /* 0x0000000000007941 */ /* 0x000fea0003800200 */
.L_x_56644:
[----:B------:R-:W-:Y:S04]  /*1ca0*/  BSSY.RECONVERGENT B0, `(.L_x_56646) ;  /* 0x000001d000007945 */ /* 0x000fe80003800200 */
[----:B------:R-:W-:Y:S05]  /*1cb0*/  @!P6 BRA `(.L_x_56647) ;  /* 0x00000000006ce947 */ /* 0x000fea0003800000 */
[----:B------:R-:W-:Y:S01]  /*1cc0*/  ISETP.NE.U32.AND P1, PT, RZ, UR4, PT ;  /* 0x00000004ff007c0c */ /* 0x000fe2000bf25070 */
[----:B0-----:R-:W0:Y:S03]  /*1cd0*/  @P0 LDC.64 R162, c[0x0][0x390] ;  /* 0x0000e400ffa20b82 */ /* 0x001e260000000a00 */
        /* <DEDUP_REMOVED lines=25> */
.L_x_56647:
[----:B------:R-:W-:Y:S05]  /*1e70*/  BSYNC.RECONVERGENT B0 ;  /* 0x0000000000007941 */ /* 0x000fea0003800200 */
.L_x_56646:
[----:B------:R-:W-:Y:S04]  /*1e80*/  BSSY.RECONVERGENT B0, `(.L_x_56648) ;  /* 0x000001d000007945 */ /* 0x000fe80003800200 */
[----:B------:R-:W-:Y:S05]  /*1e90*/  @!P4 BRA `(.L_x_56649) ;  /* 0x00000000006cc947 */ /* 0x000fea0003800000 */
[----:B------:R-:W-:Y:S01]  /*1ea0*/  ISETP.NE.U32.AND P1, PT, RZ, UR4, PT ;  /* 0x00000004ff007c0c */ /* 0x000fe2000bf25070 */
[----:B01----:R-:W0:Y:S03]  /*1eb0*/  @P0 LDC.64 R162, c[0x0][0x390] ;  /* 0x0000e400ffa20b82 */ /* 0x003e260000000a00 */
        /* <DEDUP_REMOVED lines=25> */
.L_x_56649:
[----:B------:R-:W-:Y:S05]  /*2050*/  BSYNC.RECONVERGENT B0 ;  /* 0x0000000000007941 */ /* 0x000fea0003800200 */
.L_x_56648:
[----:B------:R-:W-:Y:S01]  /*2060*/  ISETP.GE.U32.AND P1, PT, R112, 0x80, PT ;  /* 0x000000807000780c */ /* 0x000fe20003f26070 */
[----:B------:R-:W-:Y:S01]  /*2070*/  BSSY.RECONVERGENT B0, `(.L_x_56650) ;  /* 0x000001f000007945 */ /* 0x000fe20003800200 */
[----:B------:R-:W-:-:S11]  /*2080*/  LOP3.LUT R159, R159, 0xfff7ffff, RZ, 0xc0, !PT ;  /* 0xfff7ffff9f9f7812 */ /* 0x000fd600078ec0ff */
[----:B------:R-:W-:Y:S01]  /*2090*/  @P1 LOP3.LUT R159, R159, 0x80000, RZ, 0xfc, !PT ;  /* 0x000800009f9f1812 */ /* 0x000fe200078efcff */
[----:B------:R-:W-:Y:S06]  /*20a0*/  @!P1 BRA `(.L_x_56651) ;  /* 0x00000000006c9947 */ /* 0x000fec0003800000 */
[----:B------:R-:W-:Y:S01]  /*20b0*/  ISETP.NE.U32.AND P1, PT, RZ, UR4, PT ;  /* 0x00000004ff007c0c */ /* 0x000fe2000bf25070 */
[----:B012---:R-:W0:Y:S03]  /*20c0*/  @P0 LDC.64 R162, c[0x0][0x390] ;  /* 0x0000e400ffa20b82 */ /* 0x007e260000000a00 */
[----:B------:R-:W-:-:S13]  /*20d0*/  ISETP.NE.AND.EX P1, PT, RZ, UR5, PT, P1 ;  /* 0x00000005ff007c0c */ /* 0x000fda000bf25310 */
[----:B------:R-:W1:Y:S01]  /*20e0*/  @P1 LDC.64 R56, c[0x0][0x3a0] ;  /* 0x0000e800ff381b82 */ /* 0x000e620000000a00 */
[----:B0-----:R-:W-:-:S05]  /*20f0*/  @P0 IMAD.WIDE.U32 R162, R160, 0x10, R162 ;  /* 0x00000010a0a20825 */ /* 0x001fca00078e00a2 */
[----:B------:R0:W2:Y:S01]  /*2100*/  @P0 LDG.E.128 R40, desc[UR6][R162.64] ;  /* 0x00000006a2280981 */ /* 0x0000a2000c1e1d00 */
[----:B------:R-:W-:Y:S01]  /*2110*/  ISETP.GT.AND P2, PT, R110, RZ, P1 ;  /* 0x000000ff6e00720c */ /* 0x000fe20000f44270 */
[----:B0-----:R-:W0:Y:S01]  /*2120*/  LDC.64 R162, c[0x0][0x3a8] ;  /* 0x0000ea00ffa27b82 */ /* 0x001e220000000a00 */
[----:B-1----:R-:W-:-:S05]  /*2130*/  @P1 IMAD.WIDE.U32 R164, R111, 0x10, R56 ;  /* 0x000000106fa41825 */ /* 0x002fca00078e0038 */
[----:B------:R-:W3:Y:S01]  /*2140*/  @P1 LDG.E.128 R56, desc[UR6][R164.64] ;  /* 0x00000006a4381981 */ /* 0x000ee2000c1e1d00 */
[----:B------:R-:W-:Y:S01]  /*2150*/  IADD3 R160, PT, PT, R160, 0x20, RZ ;  /* 0x00000020a0a07810 */ /* 0x000fe20007ffe0ff */
[C---:B0-----:R-:W-:Y:S01]  /*2160*/  IMAD.WIDE.U32 R162, R111.reuse, 0x10, R162 ;  /* 0x000000106fa27825 */ /* 0x041fe200078e00a2 */
[----:B------:R-:W-:-:S03]  /*2170*/  IADD3 R111, PT, PT, R111, 0x20, RZ ;  /* 0x000000206f6f7810 */ /* 0x000fc60007ffe0ff */
[C---:B--2---:R-:W-:Y:S01]  /*2180*/  @!P1 FMUL.FTZ R161, R40.reuse, UR8 ;  /* 0x0000000828a19c20 */ /* 0x044fe20008410000 */
[----:B---3--:R-:W-:Y:S01]  /*2190*/  @P2 FFMA.FTZ R56, R40, UR8, R56 ;  /* 0x0000000828382c23 */ /* 0x008fe20008010038 */
[----:B------:R-:W-:Y:S01]  /*21a0*/  @P2 FFMA.FTZ R57, R41, UR8, R57 ;  /* 0x0000000829392c23 */ /* 0x000fe20008010039 */
[----:B------:R-:W-:Y:S01]  /*21b0*/  @P2 FFMA.FTZ R58, R42, UR8, R58 ;  /* 0x000000082a3a2c23 */ /* 0x000fe2000801003a */
[----:B------:R-:W-:Y:S01]  /*21c0*/  @P2 FFMA.FTZ R59, R43, UR8, R59 ;  /* 0x000000082b3b2c23 */ /* 0x000fe2000801003b */
[----:B------:R-:W-:-:S04]  /*21d0*/  ISETP.GT.AND P2, PT, R110, RZ, PT ;  /* 0x000000ff6e00720c */ /* 0x000fc80003f44270 */
[----:B------:R-:W-:Y:S01]  /*21e0*/  @!P1 FSEL R56, R161, RZ, P2 ;  /* 0x000000ffa1389208 */ /* 0x000fe20001000000 */
[----:B------:R-:W-:-:S05]  /*21f0*/  @!P1 FMUL.FTZ R161, R41, UR8 ;  /* 0x0000000829a19c20 */ /* 0x000fca0008410000 */
[----:B------:R-:W-:Y:S01]  /*2200*/  @!P1 FSEL R57, R161, RZ, P2 ;  /* 0x000000ffa1399208 */ /* 0x000fe20001000000 */
[----:B------:R-:W-:-:S05]  /*2210*/  @!P1 FMUL.FTZ R161, R42, UR8 ;  /* 0x000000082aa19c20 */ /* 0x000fca0008410000 */
[----:B------:R-:W-:Y:S01]  /*2220*/  @!P1 FSEL R58, R161, RZ, P2 ;  /* 0x000000ffa13a9208 */ /* 0x000fe20001000000 */
[----:B------:R-:W-:-:S05]  /*2230*/  @!P1 FMUL.FTZ R161, R43, UR8 ;  /* 0x000000082ba19c20 */ /* 0x000fca0008410000 */
[----:B------:R-:W-:-:S05]  /*2240*/  @!P1 FSEL R59, R161, RZ, P2 ;  /* 0x000000ffa13b9208 */ /* 0x000fca0001000000 */
[----:B------:R3:W-:Y:S02]  /*2250*/  STG.E.128 desc[UR6][R162.64], R56 ;  /* 0x00000038a2007986 */ /* 0x0007e4000c101d06 */
.L_x_56651:
[----:B------:R-:W-:Y:S05]  /*2260*/  BSYNC.RECONVERGENT B0 ;  /* 0x0000000000007941 */ /* 0x000fea0003800200 */
.L_x_56650:
[----:B------:R-:W-:Y:S01]  /*2270*/  ISETP.GE.U32.AND P1, PT, R112, 0xa0, PT ;  /* 0x000000a07000780c */ /* 0x000fe20003f26070 */
[----:B------:R-:W-:Y:S01]  /*2280*/  BSSY.RECONVERGENT B0, `(.L_x_56652) ;  /* 0x000001f000007945 */ /* 0x000fe20003800200 */
[----:B------:R-:W-:-:S11]  /*2290*/  LOP3.LUT R159, R159, 0xfdffffff, RZ, 0xc0, !PT ;  /* 0xfdffffff9f9f7812 */ /* 0x000fd600078ec0ff */
[----:B------:R-:W-:Y:S01]  /*22a0*/  @P1 LOP3.LUT R159, R159, 0x2000000, RZ, 0xfc, !PT ;  /* 0x020000009f9f1812 */ /* 0x000fe200078efcff */
[----:B------:R-:W-:Y:S06]  /*22b0*/  @!P1 BRA `(.L_x_56653) ;  /* 0x00000000006c9947 */ /* 0x000fec0003800000 */
[----:B------:R-:W-:Y:S01]  /*22c0*/  ISETP.NE.U32.AND P1, PT, RZ, UR4, PT ;  /* 0x00000004ff007c0c */ /* 0x000fe2000bf25070 */
[----:B0123--:R-:W0:Y:S03]  /*22d0*/  @P0 LDC.64 R162, c[0x0][0x390] ;  /* 0x0000e400ffa20b82 */ /* 0x00fe260000000a00 */
        /* <DEDUP_REMOVED lines=25> */
.L_x_56653:
[----:B------:R-:W-:Y:S05]  /*2470*/  BSYNC.RECONVERGENT B0 ;  /* 0x0000000000007941 */ /* 0x000fea0003800200 */
.L_x_56652:
[----:B------:R-:W-:Y:S01]  /*2480*/  ISETP.GE.U32.AND P1, PT, R112, 0xc0, PT ;  /* 0x000000c07000780c */ /* 0x000fe20003f26070 */
[----:B------:R-:W-:Y:S01]  /*2490*/  BSSY.RECONVERGENT B0, `(.L_x_56654) ;  /* 0x000001f000007945 */ /* 0x000fe20003800200 */
[----:B------:R-:W-:-:S11]  /*24a0*/  LOP3.LUT R159, R159, 0xfeffffff, RZ, 0xc0, !PT ;  /* 0xfeffffff9f9f7812 */ /* 0x000fd600078ec0ff */
[----:B------:R-:W-:Y:S01]  /*24b0*/  @P1 LOP3.LUT R159, R159, 0x1000000, RZ, 0xfc, !PT ;  /* 0x010000009f9f1812 */ /* 0x000fe200078efcff */
[----:B------:R-:W-:Y:S06]  /*24c0*/  @!P1 BRA `(.L_x_56655) ;  /* 0x00000000006c9947 */ /* 0x000fec0003800000 */
[----:B------:R-:W-:Y:S01]  /*24d0*/  ISETP.NE.U32.AND P1, PT, RZ, UR4, PT ;  /* 0x00000004ff007c0c */ /* 0x000fe2000bf25070 */
[----:B01234-:R-:W0:Y:S03]  /*24e0*/  @P0 LDC.64 R162, c[0x0][0x390] ;  /* 0x0000e400ffa20b82 */ /* 0x01fe260000000a00 */
        /* <DEDUP_REMOVED lines=25> */
.L_x_56655:
[----:B------:R-:W-:Y:S05]  /*2680*/  BSYNC.RECONVERGENT B0 ;  /* 0x0000000000007941 */ /* 0x000fea0003800200 */
.L_x_56654:
        /* <DEDUP_REMOVED lines=32> */
.L_x_56657:
[----:B------:R-:W-:Y:S05]  /*2890*/  BSYNC.RECONVERGENT B0 ;  /* 0x0000000000007941 */ /* 0x000fea0003800200 */
.L_x_56656:
        /* <DEDUP_REMOVED lines=32> */
.L_x_56659:
[----:B------:R-:W-:Y:S05]  /*2aa0*/  BSYNC.RECONVERGENT B0 ;  /* 0x0000000000007941 */ /* 0x000fea0003800200 */
.L_x_56658:
        /* <DEDUP_REMOVED lines=32> */
.L_x_56661:
[----:B------:R-:W-:Y:S05]  /*2cb0*/  BSYNC.RECONVERGENT B0 ;  /* 0x0000000000007941 */ /* 0x000fea0003800200 */
.L_x_56660:
        /* <DEDUP_REMOVED lines=32> */
.L_x_56663:
[----:B------:R-:W-:Y:S05]  /*2ec0*/  BSYNC.RECONVERGENT B0 ;  /* 0x0000000000007941 */ /* 0x000fea0003800200 */
.L_x_56662:
        /* <DEDUP_REMOVED lines=32> */
.L_x_56665:
[----:B------:R-:W-:Y:S05]  /*30d0*/  BSYNC.RECONVERGENT B0 ;  /* 0x0000000000007941 */ /* 0x000fea0003800200 */
.L_x_56664:
        /* <DEDUP_REMOVED lines=32> */
.L_x_56667:
[----:B------:R-:W-:Y:S05]  /*32e0*/  BSYNC.RECONVERGENT B0 ;  /* 0x0000000000007941 */ /* 0x000fea0003800200 */
.L_x_56666:
        /* <DEDUP_REMOVED lines=32> */
.L_x_56669:
[----:B------:R-:W-:Y:S05]  /*34f0*/  BSYNC.RECONVERGENT B0 ;  /* 0x0000000000007941 */ /* 0x000fea0003800200 */
.L_x_56668:
        /* <DEDUP_REMOVED lines=32> */
.L_x_56671:
[----:B------:R-:W-:Y:S05]  /*3700*/  BSYNC.RECONVERGENT B0 ;  /* 0x0000000000007941 */ /* 0x000fea0003800200 */
.L_x_56670:
        /* <DEDUP_REMOVED lines=32> */
.L_x_56673:
[----:B------:R-:W-:Y:S05]  /*3910*/  BSYNC.RECONVERGENT B0 ;  /* 0x0000000000007941 */ /* 0x000fea0003800200 */
.L_x_56672:
[----:B------:R-:W-:Y:S01]  /*3920*/  ISETP.GE.U32.AND P1, PT, R112, 0x200, PT ;  /* 0x000002007000780c */ /* 0x000fe20003f26070 */
[----:B------:R-:W-:Y:S01]  /*3930*/  BSSY.RECONVERGENT B0, `(.L_x_56674) ;  /* 0x000001d000007945 */ /* 0x000fe20003800200 */
[----:B------:R-:W-:-:S11]  /*3940*/  LOP3.LUT R159, R159, 0xfffffbff, RZ, 0xc0, !PT ;  /* 0xfffffbff9f9f7812 */ /* 0x000fd600078ec0ff */
[----:B------:R-:W-:Y:S01]  /*3950*/  @P1 LOP3.LUT R159, R159, 0x400, RZ, 0xfc, !PT ;  /* 0x000004009f9f1812 */ /* 0x000fe200078efcff */
[----:B------:R-:W-:Y:S06]  /*3960*/  @!P1 BRA `(.L_x_56675) ;  /* 0x0000000000649947 */ /* 0x000fec0003800000 */
[----:B------:R-:W0:Y:S02]  /*3970*/  @P0 LDC.64 R104, c[0x0][0x390] ;  /* 0x0000e400ff680b82 */ /* 0x000e240000000a00 */
[----:B0-----:R-:W-:-:S05]  /*3980*/  @P0 IMAD.WIDE.U32 R160, R160, 0x10, R104 ;  /* 0x00000010a0a00825 */ /* 0x001fca00078e0068 */
[----:B------:R-:W2:Y:S01]  /*3990*/  @P0 LDG.E.128 R40, desc[UR6][R160.64] ;  /* 0x00000006a0280981 */ /* 0x000ea2000c1e1d00 */
[----:B------:R-:W-:-:S04]  /*39a0*/  ISETP.NE.U32.AND P0, PT, RZ, UR4, PT ;  /* 0x00000004ff007c0c */ /* 0x000fc8000bf05070 */
[----:B------:R-:W-:-:S13]  /*39b0*/  ISETP.NE.AND.EX P0, PT, RZ, UR5, PT, P0 ;  /* 0x00000005ff007c0c */ /* 0x000fda000bf05300 */
[----:B------:R-:W1:Y:S02]  /*39c0*/  @P0 LDC.64 R104, c[0x0][0x3a0] ;  /* 0x0000e800ff680b82 */ /* 0x000e640000000a00 */
[----:B-1234-:R-:W-:-:S05]  /*39d0*/  @P0 IMAD.WIDE.U32 R162, R111, 0x10, R104 ;  /* 0x000000106fa20825 */ /* 0x01efca00078e0068 */
[----:B------:R-:W2:Y:S01]  /*39e0*/  @P0 LDG.E.128 R104, desc[UR6][R162.64] ;  /* 0x00000006a2680981 */ /* 0x000ea2000c1e1d00 */
[----:B------:R-:W-:Y:S01]  /*39f0*/  ISETP.GT.AND P1, PT, R110, RZ, P0 ;  /* 0x000000ff6e00720c */ /* 0x000fe20000724270 */
[----:B------:R-:W-:Y:S01]  /*3a00*/  @!P0 FMUL.FTZ R160, R41, UR8 ;  /* 0x0000000829a08c20 */ /* 0x000fe20008410000 */
[----:B------:R-:W-:-:S11]  /*3a10*/  @!P0 FMUL.FTZ R161, R40, UR8 ;  /* 0x0000000828a18c20 */ /* 0x000fd60008410000 */
[----:B--2---:R-:W-:Y:S01]  /*3a20*/  @P1 FFMA.FTZ R104, R40, UR8, R104 ;  /* 0x0000000828681c23 */ /* 0x004fe20008010068 */
[----:B------:R-:W-:Y:S01]  /*3a30*/  @P1 FFMA.FTZ R105, R41, UR8, R105 ;  /* 0x0000000829691c23 */ /* 0x000fe20008010069 */
[----:B------:R-:W-:Y:S01]  /*3a40*/  @P1 FFMA.FTZ R106, R42, UR8, R106 ;  /* 0x000000082a6a1c23 */ /* 0x000fe2000801006a */
[C---:B------:R-:W-:Y:S01]  /*3a50*/  @P1 FFMA.FTZ R107, R43.reuse, UR8, R107 ;  /* 0x000000082b6b1c23 */ /* 0x040fe2000801006b */
[----:B------:R-:W-:Y:S01]  /*3a60*/  ISETP.GT.AND P1, PT, R110, RZ, PT ;  /* 0x000000ff6e00720c */ /* 0x000fe20003f24270 */
[----:B------:R-:W-:-:S03]  /*3a70*/  @!P0 FMUL.FTZ R110, R43, UR8 ;  /* 0x000000082b6e8c20 */ /* 0x000fc60008410000 */
[----:B------:R-:W-:Y:S01]  /*3a80*/  @!P0 FSEL R105, R160, RZ, P1 ;  /* 0x000000ffa0698208 */ /* 0x000fe20000800000 */
[----:B------:R-:W-:Y:S01]  /*3a90*/  @!P0 FMUL.FTZ R160, R42, UR8 ;  /* 0x000000082aa08c20 */ /* 0x000fe20008410000 */
[----:B------:R-:W-:Y:S02]  /*3aa0*/  @!P0 FSEL R104, R161, RZ, P1 ;  /* 0x000000ffa1688208 */ /* 0x000fe40000800000 */
[----:B------:R-:W-:Y:S02]  /*3ab0*/  @!P0 FSEL R107, R110, RZ, P1 ;  /* 0x000000ff6e6b8208 */ /* 0x000fe40000800000 */
[----:B------:R-:W-:Y:S02]  /*3ac0*/  @!P0 FSEL R106, R160, RZ, P1 ;  /* 0x000000ffa06a8208 */ /* 0x000fe40000800000 */
[----:B------:R-:W0:Y:S02]  /*3ad0*/  LDC.64 R160, c[0x0][0x3a8] ;  /* 0x0000ea00ffa07b82 */ /* 0x000e240000000a00 */
[----:B0-----:R-:W-:-:S05]  /*3ae0*/  IMAD.WIDE.U32 R160, R111, 0x10, R160 ;  /* 0x000000106fa07825 */ /* 0x001fca00078e00a0 */
[----:B------:R0:W-:Y:S02]  /*3af0*/  STG.E.128 desc[UR6][R160.64], R104 ;  /* 0x00000068a0007986 */ /* 0x0001e4000c101d06 */
.L_x_56675:
[----:B------:R-:W-:Y:S05]  /*3b00*/  BSYNC.RECONVERGENT B0 ;  /* 0x0000000000007941 */ /* 0x000fea0003800200 */
.L_x_56674:
        /* <DEDUP_REMOVED lines=10> */
[----:B01234-:R-:W-:Y:S01]  /*3bb0*/  FADD.FTZ R163, R47, R110 ;  /* 0x0000006e2fa37221 */ /* 0x01ffe20000010000 */
[----:B------:R-:W-:-:S04]  /*3bc0*/  LOP3.LUT R159, R159, 0xfffffffe, RZ, 0xc0, !PT ;  /* 0xfffffffe9f9f7812 */ /* 0x000fc800078ec0ff */
[----:B------:R-:W-:-:S05]  /*3bd0*/  FSEL R163, R163, RZ, P5 ;  /* 0x000000ffa3a37208 */ /* 0x000fca0002800000 */
[----:B------:R-:W-:Y:S02]  /*3be0*/  FADD.FTZ R110, R48, R163 ;  /* 0x000000a3306e7221 */ /* 0x000fe40000010000 */
[----:B------:R-:W-:Y:S02]  /*3bf0*/  @P6 LOP3.LUT R159, R159, 0x1, RZ, 0xfc, !PT ;  /* 0x000000019f9f6812 */ /* 0x000fe400078efcff */
[----:B------:R-:W-:Y:S02]  /*3c00*/  FADD.FTZ R111, R49, R110 ;  /* 0x0000006e316f7221 */ /* 0x000fe40000010000 */
[----:B------:R-:W-:Y:S02]  /*3c10*/  LOP3.LUT R159, R159, 0xfffffffd, RZ, 0xc0, !PT ;  /* 0xfffffffd9f9f7812 */ /* 0x000fe400078ec0ff */
        /* <DEDUP_REMOVED lines=77> */
[----:B------:R-:W-:Y:S01]  /*40f0*/  ISETP.GT.U32.AND P6, PT, R112, 0x1ff, PT ;  /* 0x000001ff7000780c */ /* 0x000fe20003fc4070 */
[----:B------:R-:W0:Y:S01]  /*4100*/  S2R R110, SR_TID.X ;  /* 0x00000000006e7919 */ /* 0x000e220000002100 */
[----:B------:R-:W-:Y:S01]  /*4110*/  LOP3.LUT R159, R159, 0xfffffdff, RZ, 0xc0, !PT ;  /* 0xfffffdff9f9f7812 */ /* 0x000fe200078ec0ff */
[----:B------:R-:W-:-:S04]  /*4120*/  FADD.FTZ R160, R104, R163 ;  /* 0x000000a368a07221 */ /* 0x000fc80000010000 */
[----:B------:R-:W-:-:S04]  /*4130*/  FADD.FTZ R111, R105, R160 ;  /* 0x000000a0696f7221 */ /* 0x000fc80000010000 */
[----:B------:R-:W-:Y:S02]  /*4140*/  FADD.FTZ R160, R106, R111 ;  /* 0x0000006f6aa07221 */ /* 0x000fe40000010000 */
[----:B------:R-:W-:Y:S02]  /*4150*/  @P6 LOP3.LUT R159, R159, 0x200, RZ, 0xfc, !PT ;  /* 0x000002009f9f6812 */ /* 0x000fe400078efcff */
[----:B------:R-:W-:Y:S02]  /*4160*/  @P6 FADD.FTZ R163, R107, R160 ;  /* 0x000000a06ba36221 */ /* 0x000fe40000010000 */
[----:B------:R-:W-:Y:S02]  /*4170*/  LOP3.LUT R159, R159, 0xffff7fff, RZ, 0xc0, !PT ;  /* 0xffff7fff9f9f7812 */ /* 0x000fe400078ec0ff */
[----:B0-----:R-:W-:-:S13]  /*4180*/  LOP3.LUT P6, RZ, R110, 0x1f, RZ, 0xc0, !PT ;  /* 0x0000001f6eff7812 */ /* 0x001fda00078cc0ff */
[----:B------:R-:W-:Y:S01]  /*4190*/  @P6 LOP3.LUT R159, R159, 0x8000, RZ, 0xfc, !PT ;  /* 0x000080009f9f6812 */ /* 0x000fe200078efcff */
[----:B------:R-:W-:Y:S06]  /*41a0*/  BRA.DIV UR11, `(.L_x_56676) ;  /* 0x000000260bc87947 */ /* 0x000fec000b800000 */
[----:B------:R-:W0:Y:S01]  /*41b0*/  SHFL.BFLY PT, R111, R163, 0x1, 0x1f ;  /* 0x0c201f00a36f7f89 */ /* 0x000e2200000e0000 */
[----:B------:R-:W-:Y:S01]  /*41c0*/  LOP3.LUT P6, RZ, R159, 0x2, RZ, 0xc0, !PT ;  /* 0x000000029fff7812 */ /* 0x000fe200078cc0ff */
[----:B0-----:R-:W-:Y:S02]  /*41d0*/  FADD.FTZ R164, R163, R111 ;  /* 0x0000006fa3a47221 */ /* 0x001fe40000010000 */
[----:B------:R-:W0:Y:S03]  /*41e0*/  LDC R163, c[0x0][0x400] ;  /* 0x00010000ffa37b82 */ /* 0x000e260000000800 */
        /* <DEDUP_REMOVED lines=19> */
[----:B------:R-:W-:Y:S01]  /*4320*/  FFMA.FTZ R162, R111, R111, R164 ;  /* 0x0000006f6fa27223 */ /* 0x000fe200000100a4 */
[----:B------:R-:W-:-:S04]  /*4330*/  FADD.FTZ R111, R49, -R160 ;  /* 0x800000a0316f7221 */ /* 0x000fc80000010000 */
[----:B------:R-:W-:Y:S01]  /*4340*/  FFMA.FTZ R111, R111, R111, R162 ;  /* 0x0000006f6f6f7223 */ /* 0x000fe200000100a2 */
[----:B------:R-:W-:-:S04]  /*4350*/  FADD.FTZ R162, R50, -R160 ;  /* 0x800000a032a27221 */ /* 0x000fc80000010000 */
[----:B------:R-:W-:Y:S01]  /*4360*/  FFMA.FTZ R162, R162, R162, R111 ;  /* 0x000000a2a2a27223 */ /* 0x000fe2000001006f */
[----:B------:R-:W-:-:S04]  /*4370*/  FADD.FTZ R111, R51, -R160 ;  /* 0x800000a0336f7221 */ /* 0x000fc80000010000 */
[----:B------:R-:W-:Y:S01]  /*4380*/  @P4 FFMA.FTZ R164, R111, R111, R162 ;  /* 0x0000006f6fa44223 */ /* 0x000fe200000100a2 */
[----:B------:R-:W-:Y:S01]  /*4390*/  FADD.FTZ R111, R52, -R160 ;  /* 0x800000a0346f7221 */ /* 0x000fe20000010000 */
[----:B------:R-:W-:-:S03]  /*43a0*/  LOP3.LUT P4, RZ, R159, 0x1, RZ, 0xc0, !PT ;  /* 0x000000019fff7812 */ /* 0x000fc6000788c0ff */
        /* <DEDUP_REMOVED lines=128> */
.L_x_56721:
        /* <DEDUP_REMOVED lines=8> */
[----:B------:R-:W0:Y:S03]  /*4c30*/  @!P1 LDC.64 R162, c[0x0][0x3c0] ;  /* 0x0000f000ffa29b82 */ /* 0x000e260000000a00 */
[----:B------:R-:W1:Y:S01]  /*4c40*/  MUFU.RSQ R161, R111 ;  /* 0x0000006f00a17308 */ /* 0x000e620000001400 */
[----:B0-----:R-:W-:-:S05]  /*4c50*/  @!P1 IMAD.WIDE R162, R38, 0x4, R162 ;  /* 0x0000000426a29825 */ /* 0x001fca00078e02a2 */
[----:B------:R0:W-:Y:S02]  /*4c60*/  @!P1 STG.E desc[UR6][R162.64], R160 ;  /* 0x000000a0a2009986 */ /* 0x0001e4000c101906 */
[----:B0-----:R-:W0:Y:S02]  /*4c70*/  @!P1 LDC.64 R162, c[0x0][0x3c8] ;  /* 0x0000f200ffa29b82 */ /* 0x001e240000000a00 */
[----:B0-----:R-:W-:-:S05]  /*4c80*/  @!P1 IMAD.WIDE R162, R38, 0x4, R162 ;  /* 0x0000000426a29825 */ /* 0x001fca00078e02a2 */
        /* <DEDUP_REMOVED lines=13> */
[----:B------:R-:W-:Y:S02]  /*4d60*/  HADD2.F32 R109, -RZ, R158.H1_H1 ;  /* 0x3000009eff6d7230 */ /* 0x000fe40000004100 */
[----:B------:R-:W-:Y:S01]  /*4d70*/  FADD.FTZ R164, R45, -R160 ;  /* 0x800000a02da47221 */ /* 0x000fe20000010000 */
[----:B------:R-:W-:Y:S02]  /*4d80*/  HADD2.F32 R110, -RZ, R157.H1_H1 ;  /* 0x3000009dff6e7230 */ /* 0x000fe40000004100 */
[C---:B------:R-:W-:Y:S01]  /*4d90*/  FMUL.FTZ R111, R161.reuse, R108 ;  /* 0x0000006ca16f7220 */ /* 0x040fe20000410000 */
[----:B------:R-:W-:Y:S02]  /*4da0*/  HADD2.F32 R108, -RZ, R8.H0_H0 ;  /* 0x20000008ff6c7230 */ /* 0x000fe40000004100 */
[----:B------:R-:W-:-:S03]  /*4db0*/  FMUL.FTZ R164, R161, R164 ;  /* 0x000000a4a1a47220 */ /* 0x000fc60000410000 */
[----:B------:R-:W-:Y:S01]  /*4dc0*/  FFMA.FTZ R108, R111, R109, R108 ;  /* 0x0000006d6f6c7223 */ /* 0x000fe2000001006c */
[----:B------:R-:W-:Y:S02]  /*4dd0*/  HADD2.F32 R109, -RZ, R128.H1_H1 ;  /* 0x30000080ff6d7230 */ /* 0x000fe40000004100 */
[----:B------:R-:W-:-:S03]  /*4de0*/  HADD2.F32 R111, -RZ, R158.H0_H0 ;  /* 0x2000009eff6f7230 */ /* 0x000fc60000004100 */
[----:B------:R-:W-:Y:S01]  /*4df0*/  FFMA.FTZ R109, R164, R110, R109 ;  /* 0x0000006ea46d7223 */ /* 0x000fe2000001006d */
[--C-:B------:R-:W-:Y:S01]  /*4e00*/  FADD.FTZ R110, R46, -R160.reuse ;  /* 0x800000a02e6e7221 */ /* 0x100fe20000010000 */
[----:B------:R-:W-:-:S03]  /*4e10*/  FADD.FTZ R164, R47, -R160 ;  /* 0x800000a02fa47221 */ /* 0x000fc60000010000 */
[----:B------:R-:W-:Y:S01]  /*4e20*/  FMUL.FTZ R163, R161, R110 ;  /* 0x0000006ea1a37220 */ /* 0x000fe20000410000 */
[----:B------:R-:W-:-:S05]  /*4e30*/  HADD2.F32 R110, -RZ, R9.H0_H0 ;  /* 0x20000009ff6e7230 */ /* 0x000fca0000004100 */
[----:B------:R-:W-:Y:S01]  /*4e40*/  FFMA.FTZ R110, R163, R111, R110 ;  /* 0x0000006fa36e7223 */ /* 0x000fe2000001006e */
[----:B------:R-:W-:Y:S01]  /*4e50*/  FMUL.FTZ R163, R161, R164 ;  /* 0x000000a4a1a37220 */ /* 0x000fe20000410000 */
[----:B------:R-:W-:Y:S02]  /*4e60*/  HADD2.F32 R164, -RZ, R157.H0_H0 ;  /* 0x2000009dffa47230 */ /* 0x000fe40000004100 */
[----:B------:R-:W-:-:S05]  /*4e70*/  HADD2.F32 R111, -RZ, R128.H0_H0 ;  /* 0x20000080ff6f7230 */ /* 0x000fca0000004100 */
[----:B------:R-:W-:Y:S02]  /*4e80*/  FFMA.FTZ R111, R163, R164, R111 ;  /* 0x000000a4a36f7223 */ /* 0x000fe4000001006f */
[----:B------:R-:W0:Y:S02]  /*4e90*/  LDC.64 R164, c[0x0][0x428] ;  /* 0x00010a00ffa47b82 */ /* 0x000e240000000a00 */
[C---:B0-----:R-:W-:Y:S01]  /*4ea0*/  IMAD.WIDE.U32 R164, R162.reuse, 0x10, R164 ;  /* 0x00000010a2a47825 */ /* 0x041fe200078e00a4 */
[----:B------:R-:W-:-:S04]  /*4eb0*/  IADD3 R162, PT, PT, R162, 0x20, RZ ;  /* 0x00000020a2a27810 */ /* 0x000fc80007ffe0ff */
[----:B------:R0:W-:Y:S03]  /*4ec0*/  STG.E.128 desc[UR6][R164.64], R108 ;  /* 0x0000006ca4007986 */ /* 0x0001e6000c101d06 */
.L_x_56680:
[----:B------:R-:W-:Y:S05]  /*4ed0*/  BSYNC.RECONVERGENT B1 ;  /* 0x0000000000017941 */ /* 0x000fea0003800200 */
.L_x_56679:
[----:B------:R-:W-:Y:S01]  /*4ee0*/  LOP3.LUT P0, RZ, R159, 0x20000, RZ, 0xc0, !PT ;  /* 0x000200009fff7812 */ /* 0x000fe2000780c0ff */
[----:B------:R-:W-:-:S12]  /*4ef0*/  BSSY.RECONVERGENT B1, `(.L_x_56681) ;  /* 0x000001a000017945 */ /* 0x000fd80003800200 */
[----:B------:R-:W-:Y:S05]  /*4f00*/  @!P0 BRA `(.L_x_56682) ;  /* 0x0000000000608947 */ /* 0x000fea0003800000 */
[--C-:B0-----:R-:W-:Y:S01]  /*4f10*/  FADD.FTZ R108, R48, -R160.reuse ;  /* 0x800000a0306c7221 */ /* 0x101fe20000010000 */
        /* <DEDUP_REMOVED lines=23> */
.L_x_56682:
[----:B------:R-:W-:Y:S05]  /*5090*/  BSYNC.RECONVERGENT B1 ;  /* 0x0000000000017941 */ /* 0x000fea0003800200 */
.L_x_56681:
[----:B------:R-:W-:Y:S01]  /*50a0*/  LOP3.LUT P0, RZ, R159, 0x40000, RZ, 0xc0, !PT ;  /* 0x000400009fff7812 */ /* 0x000fe2000780c0ff */
[----:B------:R-:W-:-:S12]  /*50b0*/  BSSY.RECONVERGENT B1, `(.L_x_56683) ;  /* 0x000001a000017945 */ /* 0x000fd80003800200 */
[----:B------:R-:W-:Y:S05]  /*50c0*/  @!P0 BRA `(.L_x_56684) ;  /* 0x0000000000608947 */ /* 0x000fea0003800000 */
[--C-:B01----:R-:W-:Y:S01]  /*50d0*/  FADD.FTZ R108, R52, -R160.reuse ;  /* 0x800000a0346c7221 */ /* 0x103fe20000010000 */
        /* <DEDUP_REMOVED lines=23> */
.L_x_56684:
[----:B------:R-:W-:Y:S05]  /*5250*/  BSYNC.RECONVERGENT B1 ;  /* 0x0000000000017941 */ /* 0x000fea0003800200 */
.L_x_56683:
[----:B------:R-:W-:Y:S01]  /*5260*/  LOP3.LUT P0, RZ, R159, 0x80000, RZ, 0xc0, !PT ;  /* 0x000800009fff7812 */ /* 0x000fe2000780c0ff */
[----:B------:R-:W-:-:S12]  /*5270*/  BSSY.RECONVERGENT B1, `(.L_x_56685) ;  /* 0x000001a000017945 */ /* 0x000fd80003800200 */
[----:B------:R-:W-:Y:S05]  /*5280*/  @!P0 BRA `(.L_x_56686) ;  /* 0x0000000000608947 */ /* 0x000fea0003800000 */
[--C-:B012---:R-:W-:Y:S01]  /*5290*/  FADD.FTZ R108, R56, -R160.reuse ;  /* 0x800000a0386c7221 */ /* 0x107fe20000010000 */
        /* <DEDUP_REMOVED lines=23> */
.L_x_56686:
[----:B------:R-:W-:Y:S05]  /*5410*/  BSYNC.RECONVERGENT B1 ;  /* 0x0000000000017941 */ /* 0x000fea0003800200 */
.L_x_56685:
[----:B------:R-:W-:Y:S01]  /*5420*/  LOP3.LUT P0, RZ, R159, 0x2000000, RZ, 0xc0, !PT ;  /* 0x020000009fff7812 */ /* 0x000fe2000780c0ff */
[----:B------:R-:W-:-:S12]  /*5430*/  BSSY.RECONVERGENT B1, `(.L_x_56687) ;  /* 0x000001a000017945 */ /* 0x000fd80003800200 */
[----:B------:R-:W-:Y:S05]  /*5440*/  @!P0 BRA `(.L_x_56688) ;  /* 0x0000000000608947 */ /* 0x000fea0003800000 */
[--C-:B0123--:R-:W-:Y:S01]  /*5450*/  FADD.FTZ R108, R60, -R160.reuse ;  /* 0x800000a03c6c7221 */ /* 0x10ffe20000010000 */
        /* <DEDUP_REMOVED lines=23> */
.L_x_56688:
[----:B------:R-:W-:Y:S05]  /*55d0*/  BSYNC.RECONVERGENT B1 ;  /* 0x0000000000017941 */ /* 0x000fea0003800200 */
.L_x_56687:
[----:B------:R-:W-:Y:S01]  /*55e0*/  LOP3.LUT P0, RZ, R159, 0x1000000, RZ, 0xc0, !PT ;  /* 0x010000009fff7812 */ /* 0x000fe2000780c0ff */
[----:B------:R-:W-:-:S12]  /*55f0*/  BSSY.RECONVERGENT B1, `(.L_x_56689) ;  /* 0x000001a000017945 */ /* 0x000fd80003800200 */
[----:B------:R-:W-:Y:S05]  /*5600*/  @!P0 BRA `(.L_x_56690) ;  /* 0x0000000000608947 */ /* 0x000fea0003800000 */
[--C-:B01234-:R-:W-:Y:S01]  /*5610*/  FADD.FTZ R108, R64, -R160.reuse ;  /* 0x800000a0406c7221 */ /* 0x11ffe20000010000 */
        /* <DEDUP_REMOVED lines=23> */
.L_x_56690:
[----:B------:R-:W-:Y:S05]  /*5790*/  BSYNC.RECONVERGENT B1 ;  /* 0x0000000000017941 */ /* 0x000fea0003800200 */
.L_x_56689:
        /* <DEDUP_REMOVED lines=27> */
.L_x_56692:
[----:B------:R-:W-:Y:S05]  /*5950*/  BSYNC.RECONVERGENT B1 ;  /* 0x0000000000017941 */ /* 0x000fea0003800200 */
.L_x_56691:
        /* <DEDUP_REMOVED lines=27> */
.L_x_56694:
[----:B------:R-:W-:Y:S05]  /*5b10*/  BSYNC.RECONVERGENT B1 ;  /* 0x0000000000017941 */ /* 0x000fea0003800200 */
.L_x_56693:
        /* <DEDUP_REMOVED lines=27> */
.L_x_56696:
[----:B------:R-:W-:Y:S05]  /*5cd0*/  BSYNC.RECONVERGENT B1 ;  /* 0x0000000000017941 */ /* 0x000fea0003800200 */
.L_x_56695:
        /* <DEDUP_REMOVED lines=27> */
.L_x_56698:
[----:B------:R-:W-:Y:S05]  /*5e90*/  BSYNC.RECONVERGENT B1 ;  /* 0x0000000000017941 */ /* 0x000fea0003800200 */
.L_x_56697:
        /* <DEDUP_REMOVED lines=27> */
.L_x_56700:
[----:B------:R-:W-:Y:S05]  /*6050*/  BSYNC.RECONVERGENT B1 ;  /* 0x0000000000017941 */ /* 0x000fea0003800200 */
.L_x_56699:
        /* <DEDUP_REMOVED lines=27> */
.L_x_56702:
[----:B------:R-:W-:Y:S05]  /*6210*/  BSYNC.RECONVERGENT B1 ;  /* 0x0000000000017941 */ /* 0x000fea0003800200 */
.L_x_56701:
        /* <DEDUP_REMOVED lines=27> */
.L_x_56704:
[----:B------:R-:W-:Y:S05]  /*63d0*/  BSYNC.RECONVERGENT B1 ;  /* 0x0000000000017941 */ /* 0x000fea0003800200 */
.L_x_56703:
        /* <DEDUP_REMOVED lines=27> */
.L_x_56706:
[----:B------:R-:W-:Y:S05]  /*6590*/  BSYNC.RECONVERGENT B1 ;  /* 0x0000000000017941 */ /* 0x000fea0003800200 */
.L_x_56705:
        /* <DEDUP_REMOVED lines=27> */
.L_x_56708:
[----:B------:R-:W-:Y:S05]  /*6750*/  BSYNC.RECONVERGENT B1 ;  /* 0x0000000000017941 */ /* 0x000fea0003800200 */
.L_x_56707:
[----:B------:R-:W-:-:S13]  /*6760*/  LOP3.LUT P0, RZ, R159, 0x400, RZ, 0xc0, !PT ;  /* 0x000004009fff7812 */ /* 0x000fda000780c0ff */
        /* <DEDUP_REMOVED lines=10> */
[----:B------:R-:W0:Y:S01]  /*6810*/  LDC.64 R160, c[0x0][0x428] ;  /* 0x00010a00ffa07b82 */ /* 0x000e220000000a00 */
[----:B------:R-:W-:Y:S01]  /*6820*/  FFMA.FTZ R109, R110, R4, R7 ;  /* 0x000000046e6d7223 */ /* 0x000fe20000010007 */
[----:B------:R-:W-:Y:S01]  /*6830*/  FFMA.FTZ R110, R163, R3, R2 ;  /* 0x00000003a36e7223 */ /* 0x000fe20000010002 */
[----:B------:R-:W-:Y:S01]  /*6840*/  FFMA.FTZ R111, R111, R5, R6 ;  /* 0x000000056f6f7223 */ /* 0x000fe20000010006 */
[----:B0-----:R-:W-:-:S05]  /*6850*/  IMAD.WIDE.U32 R160, R162, 0x10, R160 ;  /* 0x00000010a2a07825 */ /* 0x001fca00078e00a0 */
[----:B------:R0:W-:Y:S02]  /*6860*/  STG.E.128 desc[UR6][R160.64], R108 ;  /* 0x0000006ca0007986 */ /* 0x0001e4000c101d06 */
.L_x_56678:
[----:B------:R-:W-:Y:S05]  /*6870*/  BSYNC.RECONVERGENT B0 ;  /* 0x0000000000007941 */ /* 0x000fea0003800200 */
.L_x_56677:
[----:B01234-:R-:W0:Y:S02]  /*6880*/  LDC.64 R108, c[0x0][0x380] ;  /* 0x0000e000ff6c7b82 */ /* 0x01fe240000000a00 */
[----:B0-----:R-:W-:-:S04]  /*6890*/  LEA R38, R108, R38, 0x2 ;  /* 0x000000266c267211 */ /* 0x001fc800078e10ff */
[----:B------:R-:W-:-:S13]  /*68a0*/  ISETP.GE.AND P0, PT, R38, R109, PT ;  /* 0x0000006d2600720c */ /* 0x000fda0003f06270 */
[----:B------:R-:W-:Y:S05]  /*68b0*/  @!P0 BRA `(.L_x_56709) ;  /* 0xffffffb000148947 */ /* 0x000fea000383ffff */
[----:B------:R-:W-:Y:S05]  /*68c0*/  EXIT ;  /* 0x000000000000794d */ /* 0x000fea0003800000 */
.L_x_56676:
        /* <DEDUP_REMOVED lines=8> */
.L_x_56711:
[----:B------:R-:W-:Y:S05]  /*6950*/  BSYNC B0 ;  /* 0x0000000000007941 */ /* 0x000fea0003800000 */
.L_x_56710:
[----:B------:R-:W-:Y:S01]  /*6960*/  FADD.FTZ R164, R163, R111 ;  /* 0x0000006fa3a47221 */ /* 0x000fe20000010000 */
[----:B------:R-:W-:Y:S01]  /*6970*/  HFMA2 R162, -RZ, RZ, 0, 1.1920928955078125e-07 ;  /* 0x00000002ffa27431 */ /* 0x000fe200000001ff */
[----:B------:R-:W-:Y:S01]  /*6980*/  MOV R111, 0x1f ;  /* 0x0000001f006f7802 */ /* 0x000fe20000000f00 */
[----:B------:R-:W0:Y:S01]  /*6990*/  LDC R163, c[0x0][0x400] ;  /* 0x00010000ffa37b82 */ /* 0x000e220000000800 */
[----:B------:R-:W-:-:S07]  /*69a0*/  MOV R161, 0xffffffff ;  /* 0xffffffff00a17802 */ /* 0x000fce0000000f00 */
[----:B0-----:R-:W-:Y:S05]  /*69b0*/  WARPSYNC.COLLECTIVE R161, `(.L_x_56712) ;  /* 0x00000000a1087348 */ /* 0x001fea0003c00000 */
[----:B------:R1:W2:Y:S02]  /*69c0*/  SHFL.BFLY P6, R111, R164, R162, R111 ;  /* 0x0c0000a2a46f7389 */ /* 0x0002a400000c006f */
[----:B012---:R-:W-:Y:S05]  /*69d0*/  ENDCOLLECTIVE ;  /* 0x000000000000791b */ /* 0x007fea0003800000 */
.L_x_56712:
[----:B------:R-:W-:Y:S01]  /*69e0*/  HFMA2 R162, -RZ, RZ, 0, 2.384185791015625e-07 ;  /* 0x00000004ffa27431 */ /* 0x000fe200000001ff */
[----:B------:R-:W-:Y:S02]  /*69f0*/  MOV R165, R111 ;  /* 0x0000006f00a57202 */ /* 0x000fe40000000f00 */
[----:B------:R-:W-:-:S03]  /*6a00*/  MOV R111, 0x1f ;  /* 0x0000001f006f7802 */ /* 0x000fc60000000f00 */
[----:B------:R-:W-:-:S07]  /*6a10*/  FADD.FTZ R164, R164, R165 ;  /* 0x000000a5a4a47221 */ /* 0x000fce0000010000 */
[----:B------:R-:W-:Y:S05]  /*6a20*/  WARPSYNC.COLLECTIVE R161, `(.L_x_56713) ;  /* 0x00000000a1087348 */ /* 0x000fea0003c00000 */
[----:B------:R0:W1:Y:S02]  /*6a30*/  SHFL.BFLY P6, R111, R164, R162, R111 ;  /* 0x0c0000a2a46f7389 */ /* 0x00006400000c006f */
[----:B01----:R-:W-:Y:S05]  /*6a40*/  ENDCOLLECTIVE ;  /* 0x000000000000791b */ /* 0x003fea0003800000 */
.L_x_56713:
        /* <DEDUP_REMOVED lines=8> */
.L_x_56714:
[----:B------:R-:W-:Y:S01]  /*6ad0*/  HFMA2 R162, -RZ, RZ, 0, 9.5367431640625e-07 ;  /* 0x00000010ffa27431 */ /* 0x000fe200000001ff */
[----:B------:R-:W-:Y:S02]  /*6ae0*/  MOV R160, R111 ;  /* 0x0000006f00a07202 */ /* 0x000fe40000000f00 */
[----:B------:R-:W-:-:S03]  /*6af0*/  MOV R111, 0x1f ;  /* 0x0000001f006f7802 */ /* 0x000fc60000000f00 */
[----:B------:R-:W-:-:S05]  /*6b00*/  FADD.FTZ R165, R165, R160 ;  /* 0x000000a0a5a57221 */ /* 0x000fca0000010000 */
[----:B------:R-:W-:-:S07]  /*6b10*/  MOV R164, R165 ;  /* 0x000000a500a47202 */ /* 0x000fce0000000f00 */
[----:B------:R-:W-:Y:S05]  /*6b20*/  WARPSYNC.COLLECTIVE R161, `(.L_x_56715) ;  /* 0x00000000a1087348 */ /* 0x000fea0003c00000 */
[----:B------:R0:W1:Y:S02]  /*6b30*/  SHFL.BFLY P6, R111, R164, R162, R111 ;  /* 0x0c0000a2a46f7389 */ /* 0x00006400000c006f */
[----:B01----:R-:W-:Y:S05]  /*6b40*/  ENDCOLLECTIVE ;  /* 0x000000000000791b */ /* 0x003fea0003800000 */
.L_x_56715:
[----:B------:R-:W-:Y:S02]  /*6b50*/  MOV R160, R111 ;  /* 0x0000006f00a07202 */ /* 0x000fe40000000f00 */
[----:B------:R-:W-:-:S03]  /*6b60*/  LOP3.LUT P6, RZ, R159, 0x2, RZ, 0xc0, !PT ;  /* 0x000000029fff7812 */ /* 0x000fc600078cc0ff */
[----:B------:R-:W-:-:S04]  /*6b70*/  FADD.FTZ R160, R165, R160 ;  /* 0x000000a0a5a07221 */ /* 0x000fc80000010000 */
[----:B------:R-:W-:-:S04]  /*6b80*/  FMUL.FTZ R160, R160, R163 ;  /* 0x000000a3a0a07220 */ /* 0x000fc80000410000 */
[--C-:B------:R-:W-:Y:S01]  /*6b90*/  FADD.FTZ R165, R44, -R160.reuse ;  /* 0x800000a02ca57221 */ /* 0x100fe20000010000 */
[----:B------:R-:W-:-:S03]  /*6ba0*/  FADD.FTZ R111, R47, -R160 ;  /* 0x800000a02f6f7221 */ /* 0x000fc60000010000 */
[----:B------:R-:W-:Y:S01]  /*6bb0*/  FFMA.FTZ R162, R165, R165, RZ ;  /* 0x000000a5a5a27223 */ /* 0x000fe200000100ff */
[----:B------:R-:W-:-:S04]  /*6bc0*/  FADD.FTZ R165, R45, -R160 ;  /* 0x800000a02da57221 */ /* 0x000fc80000010000 */
[----:B------:R-:W-:Y:S01]  /*6bd0*/  FFMA.FTZ R162, R165, R165, R162 ;  /* 0x000000a5a5a27223 */ /* 0x000fe200000100a2 */
[----:B------:R-:W-:-:S04]  /*6be0*/  FADD.FTZ R165, R46, -R160 ;  /* 0x800000a02ea57221 */ /* 0x000fc80000010000 */
[----:B------:R-:W-:-:S04]  /*6bf0*/  FFMA.FTZ R165, R165, R165, R162 ;  /* 0x000000a5a5a57223 */ /* 0x000fc800000100a2 */
        /* <DEDUP_REMOVED lines=131> */
[----:B------:R-:W-:Y:S01]  /*7430*/  HFMA2 R162, -RZ, RZ, 0, 5.9604644775390625e-08 ;  /* 0x00000001ffa27431 */ /* 0x000fe200000001ff */
[----:B------:R-:W-:-:S07]  /*7440*/  MOV R111, 0x1f ;  /* 0x0000001f006f7802 */ /* 0x000fce0000000f00 */
[----:B------:R-:W-:Y:S05]  /*7450*/  WARPSYNC.COLLECTIVE R161, `(.L_x_56716) ;  /* 0x00000000a1087348 */ /* 0x000fea0003c00000 */
[----:B------:R0:W1:Y:S02]  /*7460*/  SHFL.BFLY P6, R111, R164, R162, R111 ;  /* 0x0c0000a2a46f7389 */ /* 0x00006400000c006f */
[----:B01----:R-:W-:Y:S05]  /*7470*/  ENDCOLLECTIVE ;  /* 0x000000000000791b */ /* 0x003fea0003800000 */
.L_x_56716:
[----:B------:R-:W-:Y:S01]  /*7480*/  HFMA2 R162, -RZ, RZ, 0, 1.1920928955078125e-07 ;  /* 0x00000002ffa27431 */ /* 0x000fe200000001ff */
[----:B------:R-:W-:Y:S02]  /*7490*/  MOV R165, R111 ;  /* 0x0000006f00a57202 */ /* 0x000fe40000000f00 */
[----:B------:R-:W-:-:S03]  /*74a0*/  MOV R111, 0x1f ;  /* 0x0000001f006f7802 */ /* 0x000fc60000000f00 */
[----:B------:R-:W-:-:S07]  /*74b0*/  FADD.FTZ R164, R164, R165 ;  /* 0x000000a5a4a47221 */ /* 0x000fce0000010000 */
[----:B------:R-:W-:Y:S05]  /*74c0*/  WARPSYNC.COLLECTIVE R161, `(.L_x_56717) ;  /* 0x00000000a1087348 */ /* 0x000fea0003c00000 */
[----:B------:R0:W1:Y:S02]  /*74d0*/  SHFL.BFLY P6, R111, R164, R162, R111 ;  /* 0x0c0000a2a46f7389 */ /* 0x00006400000c006f */
[----:B01----:R-:W-:Y:S05]  /*74e0*/  ENDCOLLECTIVE ;  /* 0x000000000000791b */ /* 0x003fea0003800000 */
.L_x_56717:
[----:B------:R-:W-:Y:S01]  /*74f0*/  HFMA2 R162, -RZ, RZ, 0, 2.384185791015625e-07 ;  /* 0x00000004ffa27431 */ /* 0x000fe200000001ff */
[----:B------:R-:W-:Y:S02]  /*7500*/  MOV R165, R111 ;  /* 0x0000006f00a57202 */ /* 0x000fe40000000f00 */
[----:B------:R-:W-:-:S03]  /*7510*/  MOV R111, 0x1f ;  /* 0x0000001f006f7802 */ /* 0x000fc60000000f00 */
[----:B------:R-:W-:-:S05]  /*7520*/  FADD.FTZ R165, R164, R165 ;  /* 0x000000a5a4a57221 */ /* 0x000fca0000010000 */
[----:B------:R-:W-:-:S07]  /*7530*/  MOV R164, R165 ;  /* 0x000000a500a47202 */ /* 0x000fce0000000f00 */
[----:B------:R-:W-:Y:S05]  /*7540*/  WARPSYNC.COLLECTIVE R161, `(.L_x_56718) ;  /* 0x00000000a1087348 */ /* 0x000fea0003c00000 */
[----:B------:R0:W1:Y:S02]  /*7550*/  SHFL.BFLY P6, R111, R164, R162, R111 ;  /* 0x0c0000a2a46f7389 */ /* 0x00006400000c006f */
[----:B01----:R-:W-:Y:S05]  /*7560*/  ENDCOLLECTIVE ;  /* 0x000000000000791b */ /* 0x003fea0003800000 */
.L_x_56718:
[----:B------:R-:W-:Y:S02]  /*7570*/  HFMA2 R162, -RZ, RZ, 0, 4.76837158203125e-07 ;  /* 0x00000008ffa27431 */ /* 0x000fe400000001ff */
[----:B------:R-:W-:Y:S01]  /*7580*/  FADD.FTZ R165, R165, R111 ;  /* 0x0000006fa5a57221 */ /* 0x000fe20000010000 */
[----:B------:R-:W-:-:S04]  /*7590*/  MOV R111, 0x1f ;  /* 0x0000001f006f7802 */ /* 0x000fc80000000f00 */
[----:B------:R-:W-:-:S07]  /*75a0*/  MOV R164, R165 ;  /* 0x000000a500a47202 */ /* 0x000fce0000000f00 */
[----:B------:R-:W-:Y:S05]  /*75b0*/  WARPSYNC.COLLECTIVE R161, `(.L_x_56719) ;  /* 0x00000000a1087348 */ /* 0x000fea0003c00000 */
[----:B------:R0:W1:Y:S02]  /*75c0*/  SHFL.BFLY P6, R111, R164, R162, R111 ;  /* 0x0c0000a2a46f7389 */ /* 0x00006400000c006f */
[----:B01----:R-:W-:Y:S05]  /*75d0*/  ENDCOLLECTIVE ;  /* 0x000000000000791b */ /* 0x003fea0003800000 */
.L_x_56719:
[----:B------:R-:W-:Y:S02]  /*75e0*/  HFMA2 R162, -RZ, RZ, 0, 9.5367431640625e-07 ;  /* 0x00000010ffa27431 */ /* 0x000fe400000001ff */
[----:B------:R-:W-:Y:S01]  /*75f0*/  FADD.FTZ R164, R165, R111 ;  /* 0x0000006fa5a47221 */ /* 0x000fe20000010000 */
[----:B------:R-:W-:-:S07]  /*7600*/  MOV R111, 0x1f ;  /* 0x0000001f006f7802 */ /* 0x000fce0000000f00 */
[----:B------:R-:W-:Y:S05]  /*7610*/  WARPSYNC.COLLECTIVE R161, `(.L_x_56720) ;  /* 0x00000000a1087348 */ /* 0x000fea0003c00000 */
[----:B------:R0:W1:Y:S02]  /*7620*/  SHFL.BFLY P6, R111, R164, R162, R111 ;  /* 0x0c0000a2a46f7389 */ /* 0x00006400000c006f */
[----:B01----:R-:W-:Y:S05]  /*7630*/  ENDCOLLECTIVE ;  /* 0x000000000000791b */ /* 0x003fea0003800000 */
.L_x_56720:
[----:B------:R-:W-:Y:S05]  /*7640*/  BRA `(.L_x_56721) ;  /* 0xffffffd400587947 */ /* 0x000fea000383ffff */
.L_x_56722:
        /* <DEDUP_REMOVED lines=11> */
.L_x_71550:


//--------------------- .text._ZN10layer_norm13ln_fwd_kernelINS_13Kernel_traitsI6__halfffffjLj2048ELj1ELj4ELj1ELj16ENS_18Kernel_traits_baseILj2048ES2_ffffjLj128EEEEELb0ELb0ELb1ELb1EEEvNS_9FwdParamsE --------------------------
	.section	.text._ZN10layer_norm13ln_fwd_kernelINS_13Kernel_traitsI6__halfffffjLj2048ELj1ELj4ELj1ELj16ENS_18Kernel_traits_baseILj2048ES2_ffffjLj128EEEEELb0ELb0ELb1ELb1EEEvNS_9FwdParamsE,"ax",@progbits
	.align	128
        .global         _ZN10layer_norm13ln_fwd_kernelINS_13Kernel_traitsI6__halfffffjLj2048ELj1ELj4ELj1ELj16ENS_18Kernel_traits_baseILj2048ES2_ffffjLj128EEEEELb0ELb0ELb1ELb1EEEvNS_9FwdParamsE
        .type           _ZN10layer_norm13ln_fwd_kernelINS_13Kernel_traitsI6__halfffffjLj2048ELj1ELj4ELj1ELj16ENS_18Kernel_traits_baseILj2048ES2_ffffjLj128EEEEELb0ELb0ELb1ELb1EEEvNS_9FwdParamsE,@function
        .size           _ZN10layer_norm13ln_fwd_kernelINS_13Kernel_traitsI6__halfffffjLj2048ELj1ELj4ELj1ELj16ENS_18Kernel_traits_baseILj2048ES2_ffffjLj128EEEEELb0ELb0ELb1ELb1EEEvNS_9FwdParamsE,(.L_x_71551 - _ZN10layer_norm13ln_fwd_kernelINS_13Kernel_traitsI6__halfffffjLj2048ELj1ELj4ELj1ELj16ENS_18Kernel_traits_baseILj2048ES2_ffffjLj128EEEEELb0ELb0ELb1ELb1EEEvNS_9FwdParamsE)
        .other          _ZN10layer_norm13ln_fwd_kernelINS_13Kernel_traitsI6__halfffffjLj2048ELj1ELj4ELj1ELj16ENS_18Kernel_traits_baseILj2048ES2_ffffjLj128EEEEELb0ELb0ELb1ELb1EEEvNS_9FwdParamsE,@"STO_CUDA_ENTRY STV_DEFAULT"
_ZN10layer_norm13ln_fwd_kernelINS_13Kernel_traitsI6__halfffffjLj2048ELj1ELj4ELj1ELj16ENS_18Kernel_traits_baseILj2048ES2_ffffjLj128EEEEELb0ELb0ELb1ELb1EEEvNS_9FwdParamsE:
.text._ZN10layer_norm13ln_fwd_kernelINS_13Kernel_traitsI6__halfffffjLj2048ELj1ELj4ELj1ELj16ENS_18Kernel_traits_baseILj2048ES2_ffffjLj128EEEEELb0ELb0ELb1ELb1EEEvNS_9FwdParamsE:
        /* <DEDUP_REMOVED lines=49> */
.L_x_56723:
[----:B------:R-:W0:Y:S02]  /*0310*/  LDC.64 R2, c[0x0][0x3d0] ;  /* 0x0000f400ff027b82 */ /* 0x000e240000000a00 */
[----:B0-----:R-:W-:-:S05]  /*0320*/  IMAD.WIDE.U32 R36, R0, 0x8, R2 ;  /* 0x0000000800247825 */ /* 0x001fca00078e0002 */
        /* <DEDUP_REMOVED lines=32> */
.L_x_56724:
[----:B------:R-:W1:Y:S02]  /*0530*/  LDCU UR4, c[0x0][0x384] ;  /* 0x00007080ff0477ac */ /* 0x000e640008000800 */
[----:B-1----:R-:W-:-:S13]  /*0540*/  ISETP.GE.AND P0, PT, R102, UR4, PT ;  /* 0x0000000466007c0c */ /* 0x002fda000bf06270 */
[----:B------:R-:W-:Y:S05]  /*0550*/  @P0 EXIT ;  /* 0x000000000000094d */ /* 0x000fea0003800000 */
[----:B-----5:R-:W-:Y:S01]  /*0560*/  MOV R136, R4 ;  /* 0x0000000400887202 */ /* 0x020fe20000000f00 */
[----:B------:R-:W1:Y:S01]  /*0570*/  LDCU.U8 UR8, c[0x0][0x410] ;  /* 0x00008200ff0877ac */ /* 0x000e620008000000 */
[----:B------:R-:W-:Y:S02]  /*0580*/  SHF.R.U64 R137, R4, 0x10, R5 ;  /* 0x0000001004897819 */ /* 0x000fe40000001205 */
[--C-:B------:R-:W-:Y:S01]  /*0590*/  SHF.R.U64 R138, R100, 0x10, R101.reuse ;  /* 0x00000010648a7819 */ /* 0x100fe20000001265 */
[----:B------:R-:W2:Y:S01]  /*05a0*/  LDCU UR9, c[0x0][0x448] ;  /* 0x00008900ff0977ac */ /* 0x000ea20008000800 */
[----:B------:R-:W-:Y:S02]  /*05b0*/  SHF.R.U32.HI R4, RZ, 0x10, R101 ;  /* 0x00000010ff047819 */ /* 0x000fe40000011665 */
[----:B------:R-:W-:Y:S01]  /*05c0*/  MOV R134, R6 ;  /* 0x0000000600867202 */ /* 0x000fe20000000f00 */
[----:B------:R-:W3:Y:S01]  /*05d0*/  LDCU.64 UR4, c[0x0][0x3a0] ;  /* 0x00007400ff0477ac */ /* 0x000ee20008000a00 */
[----:B------:R-:W-:-:S02]  /*05e0*/  SHF.R.U64 R135, R6, 0x10, R7 ;  /* 0x0000001006877819 */ /* 0x000fc40000001207 */
[----:B------:R-:W-:Y:S02]  /*05f0*/  MOV R6, R5 ;  /* 0x0000000500067202 */ /* 0x000fe40000000f00 */
[----:B------:R-:W-:Y:S02]  /*0600*/  PRMT R138, R138, 0x5410, R4 ;  /* 0x000054108a8a7816 */ /* 0x000fe40000000004 */
[----:B------:R-:W-:Y:S02]  /*0610*/  SHF.R.U32.HI R5, RZ, 0x10, R5 ;  /* 0x00000010ff057819 */ /* 0x000fe40000011605 */
[--C-:B------:R-:W-:Y:S02]  /*0620*/  SHF.R.U64 R139, R98, 0x10, R99.reuse ;  /* 0x00000010628b7819 */ /* 0x100fe40000001263 */
[----:B------:R-:W-:Y:S02]  /*0630*/  SHF.R.U32.HI R4, RZ, 0x10, R99 ;  /* 0x00000010ff047819 */ /* 0x000fe40000011663 */
        /* <DEDUP_REMOVED lines=36> */
[----:B0-----:R-:W-:-:S02]  /*0880*/  MOV R36, R15 ;  /* 0x0000000f00247202 */ /* 0x001fc40000000f00 */
[--C-:B------:R-:W-:Y:S02]  /*0890*/  SHF.R.U64 R104, R14, 0x10, R15.reuse ;  /* 0x000000100e687819 */ /* 0x100fe4000000120f */
[----:B------:R-:W-:Y:S02]  /*08a0*/  SHF.R.U32.HI R37, RZ, 0x10, R15 ;  /* 0x00000010ff257819 */ /* 0x000fe4000001160f */
[----:B------:R-:W-:Y:S02]  /*08b0*/  MOV R103, R14 ;  /* 0x0000000e00677202 */ /* 0x000fe40000000f00 */
[----:B------:R-:W-:Y:S02]  /*08c0*/  MOV R15, R19 ;  /* 0x00000013000f7202 */ /* 0x000fe40000000f00 */
[--C-:B------:R-:W-:Y:S02]  /*08d0*/  SHF.R.U64 R108, R18, 0x10, R19.reuse ;  /* 0x00000010126c7819 */ /* 0x100fe40000001213 */
[----:B------:R-:W-:-:S02]  /*08e0*/  SHF.R.U32.HI R39, RZ, 0x10, R19 ;  /* 0x00000010ff277819 */ /* 0x000fc40000011613 */
[----:B------:R-:W-:Y:S02]  /*08f0*/  MOV R118, R26 ;  /* 0x0000001a00767202 */ /* 0x000fe40000000f00 */
[----:B------:R-:W-:Y:S02]  /*0900*/  SHF.R.U64 R119, R26, 0x10, R27 ;  /* 0x000000101a777819 */ /* 0x000fe4000000121b */
[----:B------:R-:W-:Y:S02]  /*0910*/  MOV R105, R16 ;  /* 0x0000001000697202 */ /* 0x000fe40000000f00 */
[----:B------:R-:W-:Y:S02]  /*0920*/  MOV R14, R17 ;  /* 0x00000011000e7202 */ /* 0x000fe40000000f00 */
[--C-:B------:R-:W-:Y:S02]  /*0930*/  SHF.R.U64 R106, R16, 0x10, R17.reuse ;  /* 0x00000010106a7819 */ /* 0x100fe40000001211 */
[----:B------:R-:W-:-:S02]  /*0940*/  SHF.R.U32.HI R38, RZ, 0x10, R17 ;  /* 0x00000010ff267819 */ /* 0x000fc40000011611 */
[----:B------:R-:W-:Y:S02]  /*0950*/  MOV R107, R18 ;  /* 0x00000012006b7202 */ /* 0x000fe40000000f00 */
[----:B------:R-:W-:Y:S02]  /*0960*/  MOV R109, R20 ;  /* 0x00000014006d7202 */ /* 0x000fe40000000f00 */
[----:B------:R-:W-:Y:S02]  /*0970*/  SHF.R.U64 R113, R20, 0x10, R21 ;  /* 0x0000001014717819 */ /* 0x000fe40000001215 */
[----:B------:R-:W-:Y:S02]  /*0980*/  MOV R116, R24 ;  /* 0x0000001800747202 */ /* 0x000fe40000000f00 */
[----:B------:R-:W-:Y:S02]  /*0990*/  SHF.R.U64 R117, R24, 0x10, R25 ;  /* 0x0000001018757819 */ /* 0x000fe40000001219 */
[----:B------:R-:W-:-:S02]  /*09a0*/  MOV R19, R27 ;  /* 0x0000001b00137202 */ /* 0x000fc40000000f00 */
[----:B------:R-:W-:Y:S02]  /*09b0*/  SHF.R.U32.HI R26, RZ, 0x10, R27 ;  /* 0x00000010ff1a7819 */ /* 0x000fe4000001161b */
[----:B------:R-:W-:Y:S02]  /*09c0*/  MOV R128, R12 ;  /* 0x0000000c00807202 */ /* 0x000fe40000000f00 */
[----:B------:R-:W-:Y:S02]  /*09d0*/  SHF.R.U64 R129, R12, 0x10, R13 ;  /* 0x000000100c817819 */ /* 0x000fe4000000120d */
[----:B------:R-:W-:Y:S02]  /*09e0*/  MOV R130, R10 ;  /* 0x0000000a00827202 */ /* 0x000fe40000000f00 */
[----:B------:R-:W-:Y:S02]  /*09f0*/  SHF.R.U64 R131, R10, 0x10, R11 ;  /* 0x000000100a837819 */ /* 0x000fe4000000120b */
[----:B------:R-:W-:-:S02]  /*0a00*/  MOV R132, R8 ;  /* 0x0000000800847202 */ /* 0x000fc40000000f00 */
[----:B------:R-:W-:Y:S02]  /*0a10*/  SHF.R.U64 R133, R8, 0x10, R9 ;  /* 0x0000001008857819 */ /* 0x000fe40000001209 */
[----:B------:R-:W-:Y:S02]  /*0a20*/  MOV R16, R21 ;  /* 0x0000001500107202 */ /* 0x000fe40000000f00 */
[----:B------:R-:W-:Y:S02]  /*0a30*/  SHF.R.U32.HI R40, RZ, 0x10, R21 ;  /* 0x00000010ff287819 */ /* 0x000fe40000011615 */
[----:B------:R-:W-:Y:S02]  /*0a40*/  MOV R114, R22 ;  /* 0x0000001600727202 */ /* 0x000fe40000000f00 */
[----:B------:R-:W-:Y:S02]  /*0a50*/  MOV R17, R23 ;  /* 0x0000001700117202 */ /* 0x000fe40000000f00 */
[----:B------:R-:W-:-:S02]  /*0a60*/  SHF.R.U64 R115, R22, 0x10, R23 ;  /* 0x0000001016737819 */ /* 0x000fc40000001217 */
[----:B------:R-:W-:Y:S02]  /*0a70*/  SHF.R.U32.HI R41, RZ, 0x10, R23 ;  /* 0x00000010ff297819 */ /* 0x000fe40000011617 */
[----:B------:R-:W-:Y:S02]  /*0a80*/  MOV R18, R25 ;  /* 0x0000001900127202 */ /* 0x000fe40000000f00 */
        /* <DEDUP_REMOVED lines=8> */
[----:B------:R-:W-:Y:S02]  /*0b10*/  MOV R10, R9 ;  /* 0x00000009000a7202 */ /* 0x000fe40000000f00 */
[----:B------:R-:W-:-:S02]  /*0b20*/  MOV R8, R7 ;  /* 0x0000000700087202 */ /* 0x000fc40000000f00 */
[----:B------:R-:W-:Y:S02]  /*0b30*/  PRMT R150, R150, 0x5410, R4 ;  /* 0x0000541096967816 */ /* 0x000fe40000000004 */
[----:B------:R-:W-:Y:S02]  /*0b40*/  PRMT R151, R151, 0x5410, R5 ;  /* 0x0000541097977816 */ /* 0x000fe40000000005 */
[----:B------:R-:W-:Y:S02]  /*0b50*/  SHF.R.U32.HI R25, RZ, 0x10, R25 ;  /* 0x00000010ff197819 */ /* 0x000fe40000011619 */
[----:B------:R-:W-:Y:S02]  /*0b60*/  MOV R21, R31 ;  /* 0x0000001f00157202 */ /* 0x000fe40000000f00 */
[----:B------:R-:W-:Y:S02]  /*0b70*/  SHF.R.U32.HI R28, RZ, 0x10, R31 ;  /* 0x00000010ff1c7819 */ /* 0x000fe4000001161f */
[----:B------:R-:W-:-:S02]  /*0b80*/  MOV R124, R32 ;  /* 0x00000020007c7202 */ /* 0x000fc40000000f00 */
[----:B------:R-:W-:Y:S02]  /*0b90*/  MOV R22, R33 ;  /* 0x0000002100167202 */ /* 0x000fe40000000f00 */
[--C-:B------:R-:W-:Y:S02]  /*0ba0*/  SHF.R.U64 R125, R32, 0x10, R33.reuse ;  /* 0x00000010207d7819 */ /* 0x100fe40000001221 */
[----:B------:R-:W-:Y:S02]  /*0bb0*/  SHF.R.U32.HI R29, RZ, 0x10, R33 ;  /* 0x00000010ff1d7819 */ /* 0x000fe40000011621 */
[----:B------:R-:W-:Y:S02]  /*0bc0*/  MOV R126, R34 ;  /* 0x00000022007e7202 */ /* 0x000fe40000000f00 */
[----:B------:R-:W-:Y:S02]  /*0bd0*/  MOV R23, R35 ;  /* 0x0000002300177202 */ /* 0x000fe40000000f00 */
[----:B------:R-:W-:-:S02]  /*0be0*/  SHF.R.U64 R127, R34, 0x10, R35 ;  /* 0x00000010227f7819 */ /* 0x000fc40000001223 */
[----:B------:R-:W-:Y:S02]  /*0bf0*/  SHF.R.U32.HI R30, RZ, 0x10, R35 ;  /* 0x00000010ff1e7819 */ /* 0x000fe40000011623 */
[----:B------:R-:W-:Y:S02]  /*0c00*/  SHF.R.U32.HI R13, RZ, 0x10, R13 ;  /* 0x00000010ff0d7819 */ /* 0x000fe4000001160d */
[----:B------:R-:W-:Y:S02]  /*0c10*/  SHF.R.U32.HI R11, RZ, 0x10, R11 ;  /* 0x00000010ff0b7819 */ /* 0x000fe4000001160b */
[----:B------:R-:W-:Y:S02]  /*0c20*/  SHF.R.U32.HI R9, RZ, 0x10, R9 ;  /* 0x00000010ff097819 */ /* 0x000fe40000011609 */
[----:B------:R-:W-:Y:S02]  /*0c30*/  SHF.R.U32.HI R7, RZ, 0x10, R7 ;  /* 0x00000010ff077819 */ /* 0x000fe40000011607 */
[----:B------:R-:W-:-:S02]  /*0c40*/  SHF.R.U64 R152, R72, 0x10, R73 ;  /* 0x0000001048987819 */ /* 0x000fc40000001249 */
[----:B------:R-:W-:Y:S02]  /*0c50*/  SHF.R.U32.HI R4, RZ, 0x10, R73 ;  /* 0x00000010ff047819 */ /* 0x000fe40000011649 */
[--C-:B------:R-:W-:Y:S02]  /*0c60*/  SHF.R.U64 R153, R2, 0x10, R3.reuse ;  /* 0x0000001002997819 */ /* 0x100fe40000001203 */
        /* <DEDUP_REMOVED lines=34> */
.L_x_56728:
[----:B0-----:R-:W0:Y:S01]  /*0e90*/  LDC.64 R8, c[0x0][0x3f0] ;  /* 0x0000fc00ff087b82 */ /* 0x001e220000000a00 */
[----:B------:R-:W-:-:S07]  /*0ea0*/  ISETP.NE.U32.AND P1, PT, RZ, UR4, PT ;  /* 0x00000004ff007c0c */ /* 0x000fce000bf25070 */
[----:B------:R-:W1:Y:S01]  /*0eb0*/  LDC R110, c[0x0][0x388] ;  /* 0x0000e200ff6e7b82 */ /* 0x000e620000000800 */
[----:B------:R-:W-:-:S07]  /*0ec0*/  HFMA2 R69, -RZ, RZ, 0, 0 ;  /* 0x00000000ff457431 */ /* 0x000fce00000001ff */
[----:B------:R-:W2:Y:S01]  /*0ed0*/  LDC R112, c[0x0][0x40c] ;  /* 0x00010300ff707b82 */ /* 0x000ea20000000800 */
[----:B0-----:R-:W-:Y:S01]  /*0ee0*/  IMAD.WIDE R10, R102, 0x4, R8 ;  /* 0x00000004660a7825 */ /* 0x001fe200078e0208 */
[----:B------:R-:W-:-:S06]  /*0ef0*/  PLOP3.LUT P6, PT, PT, PT, PT, 0x8, 0x80 ;  /* 0x000000000080781c */ /* 0x000fcc0003fce170 */
[----:B------:R-:W0:Y:S01]  /*0f00*/  LDC.64 R156, c[0x0][0x3a8] ;  /* 0x0000ea00ff9c7b82 */ /* 0x000e220000000a00 */
[----:B------:R-:W3:Y:S01]  /*0f10*/  LDG.E R10, desc[UR6][R10.64] ;  /* 0x000000060a0a7981 */ /* 0x000ee2000c1e1900 */
[----:B------:R-:W-:Y:S01]  /*0f20*/  ISETP.NE.AND.EX P1, PT, RZ, UR5, PT, P1 ;  /* 0x00000005ff007c0c */ /* 0x000fe2000bf25310 */
[----:B-1----:R-:W-:-:S12]  /*0f30*/  IMAD R12, R102, R110, RZ ;  /* 0x0000006e660c7224 */ /* 0x002fd800078e02ff */
[----:B------:R-:W1:Y:S01]  /*0f40*/  @P1 LDC.64 R44, c[0x0][0x3a0] ;  /* 0x0000e800ff2c1b82 */ /* 0x000e620000000a00 */
[----:B------:R-:W-:Y:S02]  /*0f50*/  PLOP3.LUT P5, PT, PT, PT, PT, 0x8, 0x80 ;  /* 0x000000000080781c */ /* 0x000fe40003fae170 */
[----:B------:R-:W-:-:S05]  /*0f60*/  PLOP3.LUT P4, PT, PT, PT, PT, 0x8, 0x80 ;  /* 0x000000000080781c */ /* 0x000fca0003f8e170 */
[----:B------:R-:W4:Y:S08]  /*0f70*/  @P1 LDC.64 R26, c[0x0][0x3a0] ;  /* 0x0000e800ff1a1b82 */ /* 0x000f300000000a00 */
        /* <DEDUP_REMOVED lines=9> */
[----:B------:R-:W4:Y:S01]  /*1010*/  @P1 LDC.64 R158, c[0x0][0x3a0] ;  /* 0x0000e800ff9e1b82 */ /* 0x000f220000000a00 */
[----:B---3--:R-:W-:-:S13]  /*1020*/  ISETP.GE.AND P3, PT, R10, 0x1, PT ;  /* 0x000000010a00780c */ /* 0x008fda0003f66270 */
[----:B------:R-:W3:Y:S01]  /*1030*/  @P3 LDC.64 R8, c[0x0][0x390] ;  /* 0x0000e400ff083b82 */ /* 0x000ee20000000a00 */
[----:B------:R-:W-:-:S05]  /*1040*/  @P3 IADD3 R13, PT, PT, R10, -0x1, RZ ;  /* 0xffffffff0a0d3810 */ /* 0x000fca0007ffe0ff */
[----:B------:R-:W-:Y:S01]  /*1050*/  @P3 IMAD R14, R13, R110, RZ ;  /* 0x0000006e0d0e3224 */ /* 0x000fe200078e02ff */
[----:B------:R-:W-:Y:S01]  /*1060*/  SHF.R.S32.HI R13, RZ, 0x1f, R12 ;  /* 0x0000001fff0d7819 */ /* 0x000fe2000001140c */
[----:B------:R-:W4:Y:S03]  /*1070*/  @P3 LDC.64 R24, c[0x0][0x390] ;  /* 0x0000e400ff183b82 */ /* 0x000f260000000a00 */
[----:B------:R-:W-:Y:S02]  /*1080*/  @P3 SHF.R.S32.HI R11, RZ, 0x1f, R14 ;  /* 0x0000001fff0b3819 */ /* 0x000fe4000001140e */
[----:B------:R-:W-:Y:S02]  /*1090*/  LEA.HI R13, R13, R12, RZ, 0x2 ;  /* 0x0000000c0d0d7211 */ /* 0x000fe400078f10ff */
[----:B------:R-:W-:Y:S01]  /*10a0*/  @P3 LEA.HI R11, R11, R14, RZ, 0x2 ;  /* 0x0000000e0b0b3211 */ /* 0x000fe200078f10ff */
[----:B------:R-:W4:Y:S01]  /*10b0*/  @P3 LDC.64 R28, c[0x0][0x390] ;  /* 0x0000e400ff1c3b82 */ /* 0x000f220000000a00 */
[----:B------:R-:W-:-:S02]  /*10c0*/  LEA.HI.SX32 R68, R13, R0, 0x1e ;  /* 0x000000000d447211 */ /* 0x000fc400078ff2ff */
[----:B------:R-:W-:-:S03]  /*10d0*/  @P3 LEA.HI.SX32 R69, R11, R0, 0x1e ;  /* 0x000000000b453211 */ /* 0x000fc600078ff2ff */
[----:B-1----:R-:W-:Y:S01]  /*10e0*/  @P1 IMAD.WIDE.U32 R44, R68, 0x10, R44 ;  /* 0x00000010442c1825 */ /* 0x002fe200078e002c */
[----:B------:R-:W-:Y:S01]  /*10f0*/  ISETP.GT.AND P2, PT, R10, RZ, PT ;  /* 0x000000ff0a00720c */ /* 0x000fe20003f44270 */
[----:B------:R-:W1:Y:S02]  /*1100*/  LDC.64 R12, c[0x0][0x3f8] ;  /* 0x0000fe00ff0c7b82 */ /* 0x000e640000000a00 */
[----:B---3--:R-:W-:Y:S02]  /*1110*/  @P3 IMAD.WIDE.U32 R8, R69, 0x10, R8 ;  /* 0x0000001045083825 */ /* 0x008fe400078e0008 */
[----:B------:R-:W2:Y:S04]  /*1120*/  @P1 LDG.E.128 R44, desc[UR6][R44.64] ;  /* 0x000000062c2c1981 */ /* 0x000ea8000c1e1d00 */
[----:B------:R3:W2:Y:S01]  /*1130*/  @P3 LDG.E.128 R4, desc[UR6][R8.64] ;  /* 0x0000000608043981 */ /* 0x0006a2000c1e1d00 */
[----:B------:R-:W-:Y:S01]  /*1140*/  @P1 PLOP3.LUT P0, PT, P2, PT, PT, 0x80, 0x8 ;  /* 0x000000000008181c */ /* 0x000fe2000170f070 */
[----:B------:R-:W4:Y:S03]  /*1150*/  @P3 LDC.64 R10, c[0x0][0x390] ;  /* 0x0000e400ff0a3b82 */ /* 0x000f260000000a00 */
[----:B------:R-:W-:-:S02]  /*1160*/  @P1 PLOP3.LUT P6, PT, P0, PT, PT, 0x80, 0x8 ;  /* 0x000000000008181c */ /* 0x000fc400007cf070 */
[----:B------:R-:W-:Y:S02]  /*1170*/  @P1 PLOP3.LUT P5, PT, P0, PT, PT, 0x80, 0x8 ;  /* 0x000000000008181c */ /* 0x000fe400007af070 */
[----:B------:R-:W-:Y:S01]  /*1180*/  @P1 PLOP3.LUT P4, PT, P0, PT, PT, 0x80, 0x8 ;  /* 0x000000000008181c */ /* 0x000fe2000078f070 */
[----:B---3--:R-:W3:Y:S08]  /*1190*/  @P1 LDC.64 R8, c[0x0][0x3a0] ;  /* 0x0000e800ff081b82 */ /* 0x008ef00000000a00 */
[----:B------:R-:W3:Y:S08]  /*11a0*/  @P3 LDC.64 R32, c[0x0][0x390] ;  /* 0x0000e400ff203b82 */ /* 0x000ef00000000a00 */
[----:B------:R-:W3:Y:S08]  /*11b0*/  @P3 LDC.64 R36, c[0x0][0x390] ;  /* 0x0000e400ff243b82 */ /* 0x000ef00000000a00 */
[----:B------:R-:W3:Y:S08]  /*11c0*/  @P3 LDC.64 R48, c[0x0][0x390] ;  /* 0x0000e400ff303b82 */ /* 0x000ef00000000a00 */
[----:B------:R-:W3:Y:S08]  /*11d0*/  @P3 LDC.64 R52, c[0x0][0x390] ;  /* 0x0000e400ff343b82 */ /* 0x000ef00000000a00 */
[----:B------:R-:W3:Y:S08]  /*11e0*/  @P3 LDC.64 R56, c[0x0][0x390] ;  /* 0x0000e400ff383b82 */ /* 0x000ef00000000a00 */
[----:B------:R-:W3:Y:S08]  /*11f0*/  @P3 LDC.64 R60, c[0x0][0x390] ;  /* 0x0000e400ff3c3b82 */ /* 0x000ef00000000a00 */
[----:B------:R-:W3:Y:S08]  /*1200*/  @P3 LDC.64 R64, c[0x0][0x390] ;  /* 0x0000e400ff403b82 */ /* 0x000ef00000000a00 */
[----:B------:R-:W3:Y:S01]  /*1210*/  @P3 LDC.64 R70, c[0x0][0x390] ;  /* 0x0000e400ff463b82 */ /* 0x000ee20000000a00 */
[CC--:B--2---:R-:W-:Y:S01]  /*1220*/  @P6 FFMA.FTZ R44, R4.reuse, R112.reuse, R44 ;  /* 0x00000070042c6223 */ /* 0x0c4fe2000001002c */
[----:B------:R-:W-:Y:S01]  /*1230*/  PLOP3.LUT P6, PT, PT, PT, PT, 0x8, 0x80 ;  /* 0x000000000080781c */ /* 0x000fe20003fce170 */
[-C--:B------:R-:W-:Y:S01]  /*1240*/  @!P1 FMUL.FTZ R14, R4, R112.reuse ;  /* 0x00000070040e9220 */ /* 0x080fe20000410000 */
[----:B------:R-:W-:Y:S01]  /*1250*/  @P1 PLOP3.LUT P6, PT, P0, PT, PT, 0x80, 0x8 ;  /* 0x000000000008181c */ /* 0x000fe200007cf070 */
[-C--:B------:R-:W-:Y:S01]  /*1260*/  @!P1 FMUL.FTZ R15, R5, R112.reuse ;  /* 0x00000070050f9220 */ /* 0x080fe20000410000 */
[----:B------:R-:W-:Y:S01]  /*1270*/  @!P1 PLOP3.LUT P0, PT, P2, PT, PT, 0x80, 0x8 ;  /* 0x000000000008981c */ /* 0x000fe2000170f070 */
[-C--:B------:R-:W-:Y:S01]  /*1280*/  @!P1 FMUL.FTZ R16, R7, R112.reuse ;  /* 0x0000007007109220 */ /* 0x080fe20000410000 */
[-C--:B------:R-:W-:Y:S01]  /*1290*/  @P5 FFMA.FTZ R45, R5, R112.reuse, R45 ;  /* 0x00000070052d5223 */ /* 0x080fe2000001002d */
[-C--:B------:R-:W-:Y:S01]  /*12a0*/  @P4 FFMA.FTZ R46, R6, R112.reuse, R46 ;  /* 0x00000070062e4223 */ /* 0x080fe2000001002e */
[----:B------:R-:W-:Y:S01]  /*12b0*/  @!P1 FSEL R44, R14, RZ, P0 ;  /* 0x000000ff0e2c9208 */ /* 0x000fe20000000000 */
[----:B------:R-:W-:Y:S01]  /*12c0*/  @!P1 FMUL.FTZ R14, R6, R112 ;  /* 0x00000070060e9220 */ /* 0x000fe20000410000 */
[----:B------:R-:W-:-:S02]  /*12d0*/  @!P1 FSEL R45, R15, RZ, P0 ;  /* 0x000000ff0f2d9208 */ /* 0x000fc40000000000 */
[----:B------:R-:W-:Y:S02]  /*12e0*/  @P3 IADD3 R15, PT, PT, R69, 0x20, RZ ;  /* 0x00000020450f3810 */ /* 0x000fe40007ffe0ff */
[----:B------:R-:W-:Y:S01]  /*12f0*/  @!P1 FSEL R46, R14, RZ, P0 ;  /* 0x000000ff0e2e9208 */ /* 0x000fe20000000000 */
[----:B------:R-:W-:Y:S01]  /*1300*/  @P6 FFMA.FTZ R47, R7, R112, R47 ;  /* 0x00000070072f6223 */ /* 0x000fe2000001002f */
[----:B------:R-:W-:Y:S01]  /*1310*/  @!P1 FSEL R47, R16, RZ, P0 ;  /* 0x000000ff102f9208 */ /* 0x000fe20000000000 */
[----:B-1----:R-:W-:Y:S01]  /*1320*/  IMAD.WIDE R16, R102, 0x4, R12 ;  /* 0x0000000466107825 */ /* 0x002fe200078e020c */
[----:B------:R-:W-:-:S03]  /*1330*/  IADD3 R14, PT, PT, R68, 0x20, RZ ;  /* 0x00000020440e7810 */ /* 0x000fc60007ffe0ff */
[----:B0-----:R-:W-:Y:S01]  /*1340*/  IMAD.WIDE.U32 R12, R68, 0x10, R156 ;  /* 0x00000010440c7825 */ /* 0x001fe200078e009c */
[----:B------:R-:W5:Y:S03]  /*1350*/  LDG.E R111, desc[UR6][R16.64] ;  /* 0x00000006106f7981 */ /* 0x000f66000c1e1900 */
[----:B----4-:R-:W-:Y:S01]  /*1360*/  @P3 IMAD.WIDE.U32 R10, R15, 0x10, R10 ;  /* 0x000000100f0a3825 */ /* 0x010fe200078e000a */
[----:B------:R0:W-:Y:S03]  /*1370*/  STG.E.128 desc[UR6][R12.64], R44 ;  /* 0x0000002c0c007986 */ /* 0x0001e6000c101d06 */
[----:B---3--:R-:W-:Y:S01]  /*1380*/  @P1 IMAD.WIDE.U32 R8, R14, 0x10, R8 ;  /* 0x000000100e081825 */ /* 0x008fe200078e0008 */
[----:B------:R1:W0:Y:S04]  /*1390*/  @P3 LDG.E.128 R4, desc[UR6][R10.64] ;  /* 0x000000060a043981 */ /* 0x000228000c1e1d00 */
[----:B------:R2:W3:Y:S01]  /*13a0*/  @P1 LDG.E.128 R40, desc[UR6][R8.64] ;  /* 0x0000000608281981 */ /* 0x0004e2000c1e1d00 */
[----:B------:R-:W-:-:S02]  /*13b0*/  PLOP3.LUT P2, PT, PT, PT, PT, 0x8, 0x80 ;  /* 0x000000000080781c */ /* 0x000fc40003f4e170 */
[----:B------:R-:W-:Y:S01]  /*13c0*/  PLOP3.LUT P4, PT, PT, PT, PT, 0x8, 0x80 ;  /* 0x000000000080781c */ /* 0x000fe20003f8e170 */
[----:B-1----:R-:W1:Y:S01]  /*13d0*/  @P3 LDC.64 R10, c[0x0][0x390] ;  /* 0x0000e400ff0a3b82 */ /* 0x002e620000000a00 */
[----:B------:R-:W-:Y:S02]  /*13e0*/  @P1 PLOP3.LUT P2, PT, P0, PT, PT, 0x80, 0x8 ;  /* 0x000000000008181c */ /* 0x000fe4000074f070 */
[----:B------:R-:W-:-:S05]  /*13f0*/  @P1 PLOP3.LUT P4, PT, P0, PT, PT, 0x80, 0x8 ;  /* 0x000000000008181c */ /* 0x000fca000078f070 */
[----:B--2---:R-:W2:Y:S01]  /*1400*/  @P1 LDC.64 R8, c[0x0][0x3a0] ;  /* 0x0000e800ff081b82 */ /* 0x004ea20000000a00 */
[----:B------:R-:W-:Y:S02]  /*1410*/  PLOP3.LUT P5, PT, PT, PT, PT, 0x8, 0x80 ;  /* 0x000000000080781c */ /* 0x000fe40003fae170 */
[----:B------:R-:W-:Y:S02]  /*1420*/  PLOP3.LUT P6, PT, PT, PT, PT, 0x8, 0x80 ;  /* 0x000000000080781c */ /* 0x000fe40003fce170 */
[----:B------:R-:W-:Y:S02]  /*1430*/  @P1 PLOP3.LUT P5, PT, P0, PT, PT, 0x80, 0x8 ;  /* 0x000000000008181c */ /* 0x000fe400007af070 */
[----:B------:R-:W-:Y:S02]  /*1440*/  @P1 PLOP3.LUT P6, PT, P0, PT, PT, 0x80, 0x8 ;  /* 0x000000000008181c */ /* 0x000fe400007cf070 */
[----:B------:R-:W-:Y:S02]  /*1450*/  @P3 IADD3 R15, PT, PT, R69, 0x40, RZ ;  /* 0x00000040450f3810 */ /* 0x000fe40007ffe0ff */
[----:B------:R-:W-:-:S03]  /*1460*/  IADD3 R16, PT, PT, R68, 0x40, RZ ;  /* 0x0000004044107810 */ /* 0x000fc60007ffe0ff */
[----:B-1----:R-:W-:-:S04]  /*1470*/  @P3 IMAD.WIDE.U32 R10, R15, 0x10, R10 ;  /* 0x000000100f0a3825 */ /* 0x002fc800078e000a */
[----:B--2---:R-:W-:-:S04]  /*1480*/  @P1 IMAD.WIDE.U32 R8, R16, 0x10, R8 ;  /* 0x0000001010081825 */ /* 0x004fc800078e0008 */
[CC--:B0-----:R-:W-:Y:S01]  /*1490*/  @!P1 FMUL.FTZ R12, R4.reuse, R112.reuse ;  /* 0x00000070040c9220 */ /* 0x0c1fe20000410000 */
[CC--:B------:R-:W-:Y:S01]  /*14a0*/  @!P1 FMUL.FTZ R13, R5.reuse, R112.reuse ;  /* 0x00000070050d9220 */ /* 0x0c0fe20000410000 */
[-C--:B---3--:R-:W-:Y:S01]  /*14b0*/  @P2 FFMA.FTZ R40, R4, R112.reuse, R40 ;  /* 0x0000007004282223 */ /* 0x088fe20000010028 */
[-C--:B------:R-:W-:Y:S02]  /*14c0*/  @P4 FFMA.FTZ R41, R5, R112.reuse, R41 ;  /* 0x0000007005294223 */ /* 0x080fe40000010029 */
[----:B------:R-:W-:Y:S01]  /*14d0*/  @!P1 FSEL R40, R12, RZ, P0 ;  /* 0x000000ff0c289208 */ /* 0x000fe20000000000 */
[CC--:B------:R-:W-:Y:S01]  /*14e0*/  @!P1 FMUL.FTZ R12, R6.reuse, R112.reuse ;  /* 0x00000070060c9220 */ /* 0x0c0fe20000410000 */
[----:B------:R-:W-:Y:S01]  /*14f0*/  @!P1 FSEL R41, R13, RZ, P0 ;  /* 0x000000ff0d299208 */ /* 0x000fe20000000000 */
[CC--:B------:R-:W-:Y:S01]  /*1500*/  @!P1 FMUL.FTZ R13, R7.reuse, R112.reuse ;  /* 0x00000070070d9220 */ /* 0x0c0fe20000410000 */
[-C--:B------:R-:W-:Y:S01]  /*1510*/  @P5 FFMA.FTZ R42, R6, R112.reuse, R42 ;  /* 0x00000070062a5223 */ /* 0x080fe2000001002a */
[----:B------:R-:W-:Y:S01]  /*1520*/  @P6 FFMA.FTZ R43, R7, R112, R43 ;  /* 0x00000070072b6223 */ /* 0x000fe2000001002b */
[----:B------:R-:W-:-:S02]  /*1530*/  @!P1 FSEL R42, R12, RZ, P0 ;  /* 0x000000ff0c2a9208 */ /* 0x000fc40000000000 */
[----:B------:R-:W-:Y:S01]  /*1540*/  @!P1 FSEL R43, R13, RZ, P0 ;  /* 0x000000ff0d2b9208 */ /* 0x000fe20000000000 */
[----:B------:R-:W-:Y:S01]  /*1550*/  IMAD.WIDE.U32 R12, R14, 0x10, R156 ;  /* 0x000000100e0c7825 */ /* 0x000fe200078e009c */
[----:B------:R-:W-:Y:S01]  /*1560*/  PLOP3.LUT P2, PT, PT, PT, PT, 0x8, 0x80 ;  /* 0x000000000080781c */ /* 0x000fe20003f4e170 */
[----:B------:R-:W0:Y:S03]  /*1570*/  @P3 LDC.64 R14, c[0x0][0x390] ;  /* 0x0000e400ff0e3b82 */ /* 0x000e260000000a00 */
[----:B------:R1:W-:Y:S04]  /*1580*/  STG.E.128 desc[UR6][R12.64], R40 ;  /* 0x000000280c007986 */ /* 0x0003e8000c101d06 */
[----:B------:R-:W2:Y:S04]  /*1590*/  @P3 LDG.E.128 R4, desc[UR6][R10.64] ;  /* 0x000000060a043981 */ /* 0x000ea8000c1e1d00 */
[----:B------:R-:W3:Y:S01]  /*15a0*/  @P1 LDG.E.128 R8, desc[UR6][R8.64] ;  /* 0x0000000608081981 */ /* 0x000ee2000c1e1d00 */
[----:B------:R-:W-:Y:S01]  /*15b0*/  @P1 PLOP3.LUT P2, PT, P0, PT, PT, 0x80, 0x8 ;  /* 0x000000000008181c */ /* 0x000fe2000074f070 */
[----:B-1----:R-:W1:Y:S01]  /*15c0*/  @P1 LDC.64 R12, c[0x0][0x3a0] ;  /* 0x0000e800ff0c1b82 */ /* 0x002e620000000a00 */
[----:B------:R-:W-:-:S02]  /*15d0*/  PLOP3.LUT P4, PT, PT, PT, PT, 0x8, 0x80 ;  /* 0x000000000080781c */ /* 0x000fc40003f8e170 */
[----:B------:R-:W-:Y:S02]  /*15e0*/  @P1 PLOP3.LUT P4, PT, P0, PT, PT, 0x80, 0x8 ;  /* 0x000000000008181c */ /* 0x000fe4000078f070 */
[----:B------:R-:W-:Y:S02]  /*15f0*/  PLOP3.LUT P5, PT, PT, PT, PT, 0x8, 0x80 ;  /* 0x000000000080781c */ /* 0x000fe40003fae170 */
[----:B------:R-:W-:Y:S02]  /*1600*/  PLOP3.LUT P6, PT, PT, PT, PT, 0x8, 0x80 ;  /* 0x000000000080781c */ /* 0x000fe40003fce170 */
[----:B------:R-:W-:Y:S02]  /*1610*/  @P1 PLOP3.LUT P5, PT, P0, PT, PT, 0x80, 0x8 ;  /* 0x000000000008181c */ /* 0x000fe400007af070 */
[----:B------:R-:W-:Y:S02]  /*1620*/  @P1 PLOP3.LUT P6, PT, P0, PT, PT, 0x80, 0x8 ;  /* 0x000000000008181c */ /* 0x000fe400007cf070 */
[----:B------:R-:W-:-:S05]  /*1630*/  @P3 IADD3 R19, PT, PT, R69, 0x60, RZ ;  /* 0x0000006045133810 */ /* 0x000fca0007ffe0ff */
[----:B0-----:R-:W-:-:S04]  /*1640*/  @P3 IMAD.WIDE.U32 R14, R19, 0x10, R14 ;  /* 0x00000010130e3825 */ /* 0x001fc800078e000e */
[CC--:B--2---:R-:W-:Y:S01]  /*1650*/  @!P1 FMUL.FTZ R17, R4.reuse, R112.reuse ;  /* 0x0000007004119220 */ /* 0x0c4fe20000410000 */
[-C--:B------:R-:W-:Y:S01]  /*1660*/  @!P1 FMUL.FTZ R18, R5, R112.reuse ;  /* 0x0000007005129220 */ /* 0x080fe20000410000 */
[-C--:B------:R-:W-:Y:S01]  /*1670*/  @!P1 FMUL.FTZ R20, R7, R112.reuse ;  /* 0x0000007007149220 */ /* 0x080fe20000410000 */
[-C--:B---3--:R-:W-:Y:S02]  /*1680*/  @P2 FFMA.FTZ R8, R4, R112.reuse, R8 ;  /* 0x0000007004082223 */ /* 0x088fe40000010008 */
[----:B------:R-:W-:Y:S01]  /*1690*/  @!P1 FSEL R8, R17, RZ, P0 ;  /* 0x000000ff11089208 */ /* 0x000fe20000000000 */
[CC--:B------:R-:W-:Y:S01]  /*16a0*/  @!P1 FMUL.FTZ R17, R6.reuse, R112.reuse ;  /* 0x0000007006119220 */ /* 0x0c0fe20000410000 */
[-C--:B------:R-:W-:Y:S01]  /*16b0*/  @P4 FFMA.FTZ R9, R5, R112.reuse, R9 ;  /* 0x0000007005094223 */ /* 0x080fe20000010009 */
[-C--:B------:R-:W-:Y:S01]  /*16c0*/  @P5 FFMA.FTZ R10, R6, R112.reuse, R10 ;  /* 0x00000070060a5223 */ /* 0x080fe2000001000a */
[----:B------:R-:W-:Y:S01]  /*16d0*/  @!P1 FSEL R9, R18, RZ, P0 ;  /* 0x000000ff12099208 */ /* 0x000fe20000000000 */
[----:B------:R-:W-:Y:S01]  /*16e0*/  @P6 FFMA.FTZ R11, R7, R112, R11 ;  /* 0x00000070070b6223 */ /* 0x000fe2000001000b */
[----:B------:R-:W-:-:S02]  /*16f0*/  IADD3 R18, PT, PT, R68, 0x60, RZ ;  /* 0x0000006044127810 */ /* 0x000fc40007ffe0ff */
[----:B------:R-:W-:Y:S01]  /*1700*/  @!P1 FSEL R10, R17, RZ, P0 ;  /* 0x000000ff110a9208 */ /* 0x000fe20000000000 */
[----:B------:R-:W-:Y:S01]  /*1710*/  IMAD.WIDE.U32 R16, R16, 0x10, R156 ;  /* 0x0000001010107825 */ /* 0x000fe200078e009c */
[----:B------:R-:W-:-:S03]  /*1720*/  @!P1 FSEL R11, R20, RZ, P0 ;  /* 0x000000ff140b9208 */ /* 0x000fc60000000000 */
[----:B-1----:R-:W-:Y:S02]  /*1730*/  @P1 IMAD.WIDE.U32 R12, R18, 0x10, R12 ;  /* 0x00000010120c1825 */ /* 0x002fe400078e000c */
[----:B------:R0:W-:Y:S04]  /*1740*/  STG.E.128 desc[UR6][R16.64], R8 ;  /* 0x0000000810007986 */ /* 0x0001e8000c101d06 */
[----:B------:R-:W2:Y:S04]  /*1750*/  @P3 LDG.E.128 R4, desc[UR6][R14.64] ;  /* 0x000000060e043981 */ /* 0x000ea8000c1e1d00 */
[----:B------:R-:W3:Y:S01]  /*1760*/  @P1 LDG.E.128 R12, desc[UR6][R12.64] ;  /* 0x000000060c0c1981 */ /* 0x000ee2000c1e1d00 */
[----:B------:R-:W-:-:S02]  /*1770*/  PLOP3.LUT P2, PT, PT, PT, PT, 0x8, 0x80 ;  /* 0x000000000080781c */ /* 0x000fc40003f4e170 */
[----:B------:R-:W-:Y:S01]  /*1780*/  @P1 PLOP3.LUT P2, PT, P0, PT, PT, 0x80, 0x8 ;  /* 0x000000000008181c */ /* 0x000fe2000074f070 */
[----:B0-----:R-:W0:Y:S01]  /*1790*/  @P1 LDC.64 R16, c[0x0][0x3a0] ;  /* 0x0000e800ff101b82 */ /* 0x001e220000000a00 */
[----:B------:R-:W-:Y:S02]  /*17a0*/  PLOP3.LUT P4, PT, PT, PT, PT, 0x8, 0x80 ;  /* 0x000000000080781c */ /* 0x000fe40003f8e170 */
[----:B------:R-:W-:Y:S02]  /*17b0*/  @P1 PLOP3.LUT P4, PT, P0, PT, PT, 0x80, 0x8 ;  /* 0x000000000008181c */ /* 0x000fe4000078f070 */
[----:B------:R-:W-:Y:S02]  /*17c0*/  PLOP3.LUT P5, PT, PT, PT, PT, 0x8, 0x80 ;  /* 0x000000000080781c */ /* 0x000fe40003fae170 */
[----:B------:R-:W-:Y:S02]  /*17d0*/  PLOP3.LUT P6, PT, PT, PT, PT, 0x8, 0x80 ;  /* 0x000000000080781c */ /* 0x000fe40003fce170 */
[----:B------:R-:W-:-:S02]  /*17e0*/  @P1 PLOP3.LUT P5, PT, P0, PT, PT, 0x80, 0x8 ;  /* 0x000000000008181c */ /* 0x000fc400007af070 */
[----:B------:R-:W-:Y:S02]  /*17f0*/  @P1 PLOP3.LUT P6, PT, P0, PT, PT, 0x80, 0x8 ;  /* 0x000000000008181c */ /* 0x000fe400007cf070 */
[----:B------:R-:W-:-:S05]  /*1800*/  @P3 IADD3 R22, PT, PT, R69, 0x80, RZ ;  /* 0x0000008045163810 */ /* 0x000fca0007ffe0ff */
[----:B------:R-:W-:-:S04]  /*1810*/  @P3 IMAD.WIDE.U32 R22, R22, 0x10, R24 ;  /* 0x0000001016163825 */ /* 0x000fc800078e0018 */
        /* <DEDUP_REMOVED lines=14> */
[----:B0-----:R-:W-:Y:S02]  /*1900*/  @P1 IMAD.WIDE.U32 R16, R20, 0x10, R16 ;  /* 0x0000001014101825 */ /* 0x001fe400078e0010 */
[----:B------:R0:W-:Y:S04]  /*1910*/  STG.E.128 desc[UR6][R18.64], R12 ;  /* 0x0000000c12007986 */ /* 0x0001e8000c101d06 */
[----:B------:R1:W2:Y:S04]  /*1920*/  @P3 LDG.E.128 R4, desc[UR6][R22.64] ;  /* 0x0000000616043981 */ /* 0x0002a8000c1e1d00 */
[----:B0-----:R-:W3:Y:S01]  /*1930*/  @P1 LDG.E.128 R16, desc[UR6][R16.64] ;  /* 0x0000000610101981 */ /* 0x001ee2000c1e1d00 */
[----:B------:R-:W-:-:S02]  /*1940*/  PLOP3.LUT P2, PT, PT, PT, PT, 0x8, 0x80 ;  /* 0x000000000080781c */ /* 0x000fc40003f4e170 */
[----:B------:R-:W-:Y:S02]  /*1950*/  @P1 PLOP3.LUT P2, PT, P0, PT, PT, 0x80, 0x8 ;  /* 0x000000000008181c */ /* 0x000fe4000074f070 */
[----:B------:R-:W-:Y:S02]  /*1960*/  PLOP3.LUT P4, PT, PT, PT, PT, 0x8, 0x80 ;  /* 0x000000000080781c */ /* 0x000fe40003f8e170 */
[----:B------:R-:W-:Y:S02]  /*1970*/  @P1 PLOP3.LUT P4, PT, P0, PT, PT, 0x80, 0x8 ;  /* 0x000000000008181c */ /* 0x000fe4000078f070 */
[----:B------:R-:W-:Y:S02]  /*1980*/  PLOP3.LUT P6, PT, PT, PT, PT, 0x8, 0x80 ;  /* 0x000000000080781c */ /* 0x000fe40003fce170 */
[----:B------:R-:W-:Y:S02]  /*1990*/  PLOP3.LUT P5, PT, PT, PT, PT, 0x8, 0x80 ;  /* 0x000000000080781c */ /* 0x000fe40003fae170 */
[----:B------:R-:W-:-:S02]  /*19a0*/  @P1 PLOP3.LUT P6, PT, P0, PT, PT, 0x80, 0x8 ;  /* 0x000000000008181c */ /* 0x000fc400007cf070 */
[----:B------:R-:W-:Y:S02]  /*19b0*/  @P1 PLOP3.LUT P5, PT, P0, PT, PT, 0x80, 0x8 ;  /* 0x000000000008181c */ /* 0x000fe400007af070 */
[----:B-1----:R-:W-:Y:S02]  /*19c0*/  @P3 IADD3 R23, PT, PT, R69, 0xa0, RZ ;  /* 0x000000a045173810 */ /* 0x002fe40007ffe0ff */
[----:B------:R-:W-:-:S03]  /*19d0*/  IADD3 R24, PT, PT, R68, 0xa0, RZ ;  /* 0x000000a044187810 */ /* 0x000fc60007ffe0ff */
[----:B------:R-:W-:-:S04]  /*19e0*/  @P3 IMAD.WIDE.U32 R28, R23, 0x10, R28 ;  /* 0x00000010171c3825 */ /* 0x000fc800078e001c */
[----:B------:R-:W-:-:S04]  /*19f0*/  @P1 IMAD.WIDE.U32 R26, R24, 0x10, R26 ;  /* 0x00000010181a1825 */ /* 0x000fc800078e001a */
[CC--:B--2---:R-:W-:Y:S01]  /*1a00*/  @!P1 FMUL.FTZ R21, R4.reuse, R112.reuse ;  /* 0x0000007004159220 */ /* 0x0c4fe20000410000 */
        /* <DEDUP_REMOVED lines=9> */
[----:B------:R-:W-:Y:S01]  /*1aa0*/  @!P1 FSEL R19, R21, RZ, P0 ;  /* 0x000000ff15139208 */ /* 0x000fe20000000000 */
[----:B------:R-:W-:Y:S01]  /*1ab0*/  IMAD.WIDE.U32 R20, R20, 0x10, R156 ;  /* 0x0000001014147825 */ /* 0x000fe200078e009c */
[----:B------:R-:W-:-:S05]  /*1ac0*/  @!P1 FSEL R18, R22, RZ, P0 ;  /* 0x000000ff16129208 */ /* 0x000fca0000000000 */
[----:B------:R0:W-:Y:S04]  /*1ad0*/  STG.E.128 desc[UR6][R20.64], R16 ;  /* 0x0000001014007986 */ /* 0x0001e8000c101d06 */
[----:B------:R-:W2:Y:S04]  /*1ae0*/  @P3 LDG.E.128 R4, desc[UR6][R28.64] ;  /* 0x000000061c043981 */ /* 0x000ea8000c1e1d00 */
[----:B0-----:R0:W3:Y:S01]  /*1af0*/  @P1 LDG.E.128 R20, desc[UR6][R26.64] ;  /* 0x000000061a141981 */ /* 0x0010e2000c1e1d00 */
[----:B------:R-:W-:Y:S02]  /*1b00*/  PLOP3.LUT P2, PT, PT, PT, PT, 0x8, 0x80 ;  /* 0x000000000080781c */ /* 0x000fe40003f4e170 */
[----:B------:R-:W-:-:S02]  /*1b10*/  @P1 PLOP3.LUT P2, PT, P0, PT, PT, 0x80, 0x8 ;  /* 0x000000000008181c */ /* 0x000fc4000074f070 */
[----:B------:R-:W-:Y:S02]  /*1b20*/  PLOP3.LUT P4, PT, PT, PT, PT, 0x8, 0x80 ;  /* 0x000000000080781c */ /* 0x000fe40003f8e170 */
[----:B------:R-:W-:Y:S02]  /*1b30*/  @P1 PLOP3.LUT P4, PT, P0, PT, PT, 0x80, 0x8 ;  /* 0x000000000008181c */ /* 0x000fe4000078f070 */
[----:B------:R-:W-:Y:S02]  /*1b40*/  PLOP3.LUT P6, PT, PT, PT, PT, 0x8, 0x80 ;  /* 0x000000000080781c */ /* 0x000fe40003fce170 */
[----:B------:R-:W-:Y:S02]  /*1b50*/  PLOP3.LUT P5, PT, PT, PT, PT, 0x8, 0x80 ;  /* 0x000000000080781c */ /* 0x000fe40003fae170 */
[----:B------:R-:W-:Y:S02]  /*1b60*/  @P1 PLOP3.LUT P6, PT, P0, PT, PT, 0x80, 0x8 ;  /* 0x000000000008181c */ /* 0x000fe400007cf070 */
[----:B------:R-:W-:-:S02]  /*1b70*/  @P1 PLOP3.LUT P5, PT, P0, PT, PT, 0x80, 0x8 ;  /* 0x000000000008181c */ /* 0x000fc400007af070 */
[----:B0-----:R-:W-:Y:S02]  /*1b80*/  @P3 IADD3 R27, PT, PT, R69, 0xc0, RZ ;  /* 0x000000c0451b3810 */ /* 0x001fe40007ffe0ff */
        /* <DEDUP_REMOVED lines=185> */
[----:B------:R1:W2:Y:S04]  /*2720*/  @P3 LDG.E.128 R4, desc[UR6][R64.64] ;  /* 0x0000000640043981 */ /* 0x0002a8000c1e1d00 */
[----:B0-----:R-:W3:Y:S01]  /*2730*/  @P1 LDG.E.128 R56, desc[UR6][R62.64] ;  /* 0x000000063e381981 */ /* 0x001ee2000c1e1d00 */
[----:B------:R-:W-:Y:S02]  /*2740*/  PLOP3.LUT P4, PT, PT, PT, PT, 0x8, 0x80 ;  /* 0x000000000080781c */ /* 0x000fe40003f8e170 */
[----:B------:R-:W-:-:S02]  /*2750*/  PLOP3.LUT P2, PT, PT, PT, PT, 0x8, 0x80 ;  /* 0x000000000080781c */ /* 0x000fc40003f4e170 */
[----:B------:R-:W-:Y:S02]  /*2760*/  @P1 PLOP3.LUT P4, PT, P0, PT, PT, 0x80, 0x8 ;  /* 0x000000000008181c */ /* 0x000fe4000078f070 */
[----:B------:R-:W-:Y:S02]  /*2770*/  @P1 PLOP3.LUT P2, PT, P0, PT, PT, 0x80, 0x8 ;  /* 0x000000000008181c */ /* 0x000fe4000074f070 */
[----:B------:R-:W-:Y:S02]  /*2780*/  PLOP3.LUT P6, PT, PT, PT, PT, 0x8, 0x80 ;  /* 0x000000000080781c */ /* 0x000fe40003fce170 */
[----:B------:R-:W-:Y:S02]  /*2790*/  PLOP3.LUT P5, PT, PT, PT, PT, 0x8, 0x80 ;  /* 0x000000000080781c */ /* 0x000fe40003fae170 */
[----:B------:R-:W-:Y:S02]  /*27a0*/  @P1 PLOP3.LUT P6, PT, P0, PT, PT, 0x80, 0x8 ;  /* 0x000000000008181c */ /* 0x000fe400007cf070 */
[----:B------:R-:W-:-:S02]  /*27b0*/  @P1 PLOP3.LUT P5, PT, P0, PT, PT, 0x80, 0x8 ;  /* 0x000000000008181c */ /* 0x000fc400007af070 */
[----:B-1----:R-:W-:-:S05]  /*27c0*/  IADD3 R64, PT, PT, R68, 0x1a0, RZ ;  /* 0x000001a044407810 */ /* 0x002fca0007ffe0ff */
        /* <DEDUP_REMOVED lines=14> */
[----:B------:R0:W-:Y:S02]  /*28b0*/  STG.E.128 desc[UR6][R60.64], R56 ;  /* 0x000000383c007986 */ /* 0x0001e4000c101d06 */
[----:B0-----:R-:W-:-:S05]  /*28c0*/  @P3 IADD3 R60, PT, PT, R69, 0x1a0, RZ ;  /* 0x000001a0453c3810 */ /* 0x001fca0007ffe0ff */
[----:B------:R-:W-:Y:S02]  /*28d0*/  @P3 IMAD.WIDE.U32 R60, R60, 0x10, R70 ;  /* 0x000000103c3c3825 */ /* 0x000fe400078e0046 */
[----:B------:R-:W0:Y:S03]  /*28e0*/  @P3 LDC.64 R70, c[0x0][0x390] ;  /* 0x0000e400ff463b82 */ /* 0x000e260000000a00 */
[----:B------:R-:W2:Y:S04]  /*28f0*/  @P3 LDG.E.128 R4, desc[UR6][R60.64] ;  /* 0x000000063c043981 */ /* 0x000ea8000c1e1d00 */
[----:B------:R-:W3:Y:S01]  /*2900*/  @P1 LDG.E.128 R60, desc[UR6][R66.64] ;  /* 0x00000006423c1981 */ /* 0x000ee2000c1e1d00 */
[----:B------:R-:W-:-:S02]  /*2910*/  PLOP3.LUT P4, PT, PT, PT, PT, 0x8, 0x80 ;  /* 0x000000000080781c */ /* 0x000fc40003f8e170 */
[----:B------:R-:W-:Y:S02]  /*2920*/  PLOP3.LUT P2, PT, PT, PT, PT, 0x8, 0x80 ;  /* 0x000000000080781c */ /* 0x000fe40003f4e170 */
[----:B------:R-:W-:Y:S02]  /*2930*/  @P1 PLOP3.LUT P4, PT, P0, PT, PT, 0x80, 0x8 ;  /* 0x000000000008181c */ /* 0x000fe4000078f070 */
[----:B------:R-:W-:Y:S02]  /*2940*/  @P1 PLOP3.LUT P2, PT, P0, PT, PT, 0x80, 0x8 ;  /* 0x000000000008181c */ /* 0x000fe4000074f070 */
[----:B------:R-:W-:Y:S02]  /*2950*/  @P3 IADD3 R65, PT, PT, R69, 0x1c0, RZ ;  /* 0x000001c045413810 */ /* 0x000fe40007ffe0ff */
[----:B------:R-:W-:Y:S02]  /*2960*/  PLOP3.LUT P6, PT, PT, PT, PT, 0x8, 0x80 ;  /* 0x000000000080781c */ /* 0x000fe40003fce170 */
[----:B------:R-:W-:-:S02]  /*2970*/  PLOP3.LUT P5, PT, PT, PT, PT, 0x8, 0x80 ;  /* 0x000000000080781c */ /* 0x000fc40003fae170 */
[----:B------:R-:W-:Y:S01]  /*2980*/  @P1 PLOP3.LUT P6, PT, P0, PT, PT, 0x80, 0x8 ;  /* 0x000000000008181c */ /* 0x000fe200007cf070 */
[----:B0-----:R-:W-:Y:S01]  /*2990*/  @P3 IMAD.WIDE.U32 R70, R65, 0x10, R70 ;  /* 0x0000001041463825 */ /* 0x001fe200078e0046 */
[----:B------:R-:W-:-:S03]  /*29a0*/  @P1 PLOP3.LUT P5, PT, P0, PT, PT, 0x80, 0x8 ;  /* 0x000000000008181c */ /* 0x000fc600007af070 */
        /* <DEDUP_REMOVED lines=14> */
[----:B------:R1:W2:Y:S02]  /*2a90*/  @P3 LDG.E.128 R4, desc[UR6][R70.64] ;  /* 0x0000000646043981 */ /* 0x0002a4000c1e1d00 */
[----:B-1----:R-:W-:-:S05]  /*2aa0*/  IADD3 R70, PT, PT, R68, 0x1c0, RZ ;  /* 0x000001c044467810 */ /* 0x002fca0007ffe0ff */
[----:B------:R-:W-:-:S05]  /*2ab0*/  @P1 IMAD.WIDE.U32 R154, R70, 0x10, R154 ;  /* 0x00000010469a1825 */ /* 0x000fca00078e009a */
[----:B0-----:R0:W3:Y:S02]  /*2ac0*/  @P1 LDG.E.128 R64, desc[UR6][R154.64] ;  /* 0x000000069a401981 */ /* 0x0010e4000c1e1d00 */
[----:B0-----:R-:W0:Y:S01]  /*2ad0*/  @P3 LDC.64 R154, c[0x0][0x390] ;  /* 0x0000e400ff9a3b82 */ /* 0x001e220000000a00 */
[----:B------:R-:W-:Y:S02]  /*2ae0*/  PLOP3.LUT P2, PT, PT, PT, PT, 0x8, 0x80 ;  /* 0x000000000080781c */ /* 0x000fe40003f4e170 */
[----:B------:R-:W-:Y:S02]  /*2af0*/  PLOP3.LUT P4, PT, PT, PT, PT, 0x8, 0x80 ;  /* 0x000000000080781c */ /* 0x000fe40003f8e170 */
[----:B------:R-:W-:Y:S02]  /*2b00*/  @P1 PLOP3.LUT P2, PT, P0, PT, PT, 0x80, 0x8 ;  /* 0x000000000008181c */ /* 0x000fe4000074f070 */
[----:B------:R-:W-:Y:S02]  /*2b10*/  @P1 PLOP3.LUT P4, PT, P0, PT, PT, 0x80, 0x8 ;  /* 0x000000000008181c */ /* 0x000fe4000078f070 */
[----:B------:R-:W-:-:S02]  /*2b20*/  @P3 IADD3 R69, PT, PT, R69, 0x1e0, RZ ;  /* 0x000001e045453810 */ /* 0x000fc40007ffe0ff */
[----:B------:R-:W-:Y:S02]  /*2b30*/  PLOP3.LUT P5, PT, PT, PT, PT, 0x8, 0x80 ;  /* 0x000000000080781c */ /* 0x000fe40003fae170 */
[----:B------:R-:W-:Y:S02]  /*2b40*/  PLOP3.LUT P6, PT, PT, PT, PT, 0x8, 0x80 ;  /* 0x000000000080781c */ /* 0x000fe40003fce170 */
[----:B------:R-:W-:Y:S02]  /*2b50*/  @P1 PLOP3.LUT P5, PT, P0, PT, PT, 0x80, 0x8 ;  /* 0x000000000008181c */ /* 0x000fe400007af070 */
[----:B------:R-:W-:Y:S01]  /*2b60*/  @P1 PLOP3.LUT P6, PT, P0, PT, PT, 0x80, 0x8 ;  /* 0x000000000008181c */ /* 0x000fe200007cf070 */
[----:B0-----:R-:W-:-:S04]  /*2b70*/  @P3 IMAD.WIDE.U32 R154, R69, 0x10, R154 ;  /* 0x00000010459a3825 */ /* 0x001fc800078e009a */
        /* <DEDUP_REMOVED lines=17> */
[----:B0-----:R-:W3:Y:S01]  /*2c90*/  @P1 LDG.E.128 R68, desc[UR6][R158.64] ;  /* 0x000000069e441981 */ /* 0x001ee2000c1e1d00 */
[----:B------:R-:W-:Y:S02]  /*2ca0*/  PLOP3.LUT P5, PT, PT, PT, PT, 0x8, 0x80 ;  /* 0x000000000080781c */ /* 0x000fe40003fae170 */
[----:B------:R-:W-:Y:S02]  /*2cb0*/  @P1 PLOP3.LUT P5, PT, P0, PT, PT, 0x80, 0x8 ;  /* 0x000000000008181c */ /* 0x000fe400007af070 */
[----:B------:R-:W-:Y:S02]  /*2cc0*/  PLOP3.LUT P3, PT, PT, PT, PT, 0x8, 0x80 ;  /* 0x000000000080781c */ /* 0x000fe40003f6e170 */
[----:B------:R-:W-:Y:S01]  /*2cd0*/  @P1 PLOP3.LUT P3, PT, P0, PT, PT, 0x80, 0x8 ;  /* 0x000000000008181c */ /* 0x000fe2000076f070 */
[----:B------:R-:W-:Y:S01]  /*2ce0*/  IMAD.WIDE.U32 R156, R154, 0x10, R156 ;  /* 0x000000109a9c7825 */ /* 0x000fe200078e009c */
[----:B------:R-:W-:Y:S02]  /*2cf0*/  PLOP3.LUT P2, PT, PT, PT, PT, 0x8, 0x80 ;  /* 0x000000000080781c */ /* 0x000fe40003f4e170 */
[----:B------:R-:W-:-:S02]  /*2d00*/  @P1 PLOP3.LUT P2, PT, P0, PT, PT, 0x80, 0x8 ;  /* 0x000000000008181c */ /* 0x000fc4000074f070 */
[----:B------:R-:W-:Y:S02]  /*2d10*/  PLOP3.LUT P4, PT, PT, PT, PT, 0x8, 0x80 ;  /* 0x000000000080781c */ /* 0x000fe40003f8e170 */
[----:B------:R-:W-:Y:S01]  /*2d20*/  @P1 PLOP3.LUT P4, PT, P0, PT, PT, 0x80, 0x8 ;  /* 0x000000000008181c */ /* 0x000fe2000078f070 */
[----:B------:R-:W-:Y:S01]  /*2d30*/  UMOV UR10, 0xffffffff ;  /* 0xffffffff000a7882 */ /* 0x000fe20000000000 */
[CC--:B--2---:R-:W-:Y:S01]  /*2d40*/  @!P1 FMUL.FTZ R154, R7.reuse, R112.reuse ;  /* 0x00000070079a9220 */ /* 0x0c4fe20000410000 */
[----:B---3--:R-:W-:-:S04]  /*2d50*/  @P5 FFMA.FTZ R71, R7, R112, R71 ;  /* 0x0000007007475223 */ /* 0x008fc80000010047 */
[----:B------:R-:W-:Y:S01]  /*2d60*/  @!P1 FSEL R71, R154, RZ, P0 ;  /* 0x000000ff9a479208 */ /* 0x000fe20000000000 */
[CC--:B------:R-:W-:Y:S01]  /*2d70*/  @!P1 FMUL.FTZ R154, R5.reuse, R112.reuse ;  /* 0x00000070059a9220 */ /* 0x0c0fe20000410000 */
[----:B------:R-:W-:-:S04]  /*2d80*/  @P3 FFMA.FTZ R69, R5, R112, R69 ;  /* 0x0000007005453223 */ /* 0x000fc80000010045 */
[----:B------:R-:W-:Y:S01]  /*2d90*/  @!P1 FSEL R69, R154, RZ, P0 ;  /* 0x000000ff9a459208 */ /* 0x000fe20000000000 */
[----:B------:R-:W-:-:S04]  /*2da0*/  FADD.FTZ R154, RZ, R44 ;  /* 0x0000002cff9a7221 */ /* 0x000fc80000010000 */
        /* <DEDUP_REMOVED lines=52> */
[----:B------:R-:W-:-:S03]  /*30f0*/  @!P1 FMUL.FTZ R155, R4, R112 ;  /* 0x00000070049b9220 */ /* 0x000fc60000410000 */
[----:B------:R-:W-:Y:S01]  /*3100*/  FADD.FTZ R154, R154, R61 ;  /* 0x0000003d9a9a7221 */ /* 0x000fe20000010000 */
[----:B------:R-:W-:-:S03]  /*3110*/  @P2 FFMA.FTZ R68, R4, R112, R68 ;  /* 0x0000007004442223 */ /* 0x000fc60000010044 */
[----:B------:R-:W-:Y:S01]  /*3120*/  FADD.FTZ R154, R154, R62 ;  /* 0x0000003e9a9a7221 */ /* 0x000fe20000010000 */
[----:B------:R-:W-:Y:S01]  /*3130*/  @!P1 FSEL R68, R155, RZ, P0 ;  /* 0x000000ff9b449208 */ /* 0x000fe20000000000 */
[-C--:B------:R-:W-:Y:S01]  /*3140*/  @P4 FFMA.FTZ R70, R6, R112.reuse, R70 ;  /* 0x0000007006464223 */ /* 0x080fe20000010046 */
[----:B------:R-:W0:Y:S01]  /*3150*/  S2R R155, SR_TID.X ;  /* 0x00000000009b7919 */ /* 0x000e220000002100 */
[----:B------:R-:W-:Y:S01]  /*3160*/  FADD.FTZ R154, R154, R63 ;  /* 0x0000003f9a9a7221 */ /* 0x000fe20000010000 */
[----:B------:R-:W-:-:S03]  /*3170*/  @!P1 FMUL.FTZ R112, R6, R112 ;  /* 0x0000007006709220 */ /* 0x000fc60000410000 */
[----:B------:R-:W-:Y:S02]  /*3180*/  FADD.FTZ R154, R154, R64 ;  /* 0x000000409a9a7221 */ /* 0x000fe40000010000 */
[----:B------:R-:W-:Y:S02]  /*3190*/  @!P1 FSEL R70, R112, RZ, P0 ;  /* 0x000000ff70469208 */ /* 0x000fe40000000000 */
[----:B------:R-:W-:-:S03]  /*31a0*/  FADD.FTZ R154, R154, R65 ;  /* 0x000000419a9a7221 */ /* 0x000fc60000010000 */
[----:B------:R1:W-:Y:S01]  /*31b0*/  STG.E.128 desc[UR6][R156.64], R68 ;  /* 0x000000449c007986 */ /* 0x0003e2000c101d06 */
[----:B------:R-:W-:-:S04]  /*31c0*/  FADD.FTZ R154, R154, R66 ;  /* 0x000000429a9a7221 */ /* 0x000fc80000010000 */
[----:B------:R-:W-:-:S04]  /*31d0*/  FADD.FTZ R154, R154, R67 ;  /* 0x000000439a9a7221 */ /* 0x000fc80000010000 */
[----:B------:R-:W-:-:S04]  /*31e0*/  FADD.FTZ R154, R154, R68 ;  /* 0x000000449a9a7221 */ /* 0x000fc80000010000 */
[----:B------:R-:W-:-:S04]  /*31f0*/  FADD.FTZ R154, R154, R69 ;  /* 0x000000459a9a7221 */ /* 0x000fc80000010000 */
[----:B------:R-:W-:Y:S01]  /*3200*/  FADD.FTZ R154, R154, R70 ;  /* 0x000000469a9a7221 */ /* 0x000fe20000010000 */
[----:B0-----:R-:W-:-:S03]  /*3210*/  LOP3.LUT P0, RZ, R155, 0x1f, RZ, 0xc0, !PT ;  /* 0x0000001f9bff7812 */ /* 0x001fc6000780c0ff */
[----:B------:R-:W-:Y:S01]  /*3220*/  FADD.FTZ R154, R154, R71 ;  /* 0x000000479a9a7221 */ /* 0x000fe20000010000 */
[----:B-1----:R-:W-:Y:S09]  /*3230*/  BRA.DIV UR10, `(.L_x_56725) ;  /* 0x000000220a887947 */ /* 0x002ff2000b800000 */
        /* <DEDUP_REMOVED lines=149> */
.L_x_56740:
        /* <DEDUP_REMOVED lines=16> */
[----:B------:R-:W-:Y:S01]  /*3c90*/  FSEL R154, R154, RZ, !P1 ;  /* 0x000000ff9a9a7208 */ /* 0x000fe20004800000 */
[----:B------:R-:W-:Y:S01]  /*3ca0*/  HADD2.F32 R0, -RZ, R103.H0_H0 ;  /* 0x20000067ff007230 */ /* 0x000fe20000004100 */
[----:B------:R-:W-:-:S03]  /*3cb0*/  IADD3 R111, PT, PT, R111, -0x1, RZ ;  /* 0xffffffff6f6f7810 */ /* 0x000fc60007ffe0ff */
[C---:B------:R-:W-:Y:S01]  /*3cc0*/  FADD.FTZ R156, -R154.reuse, R44 ;  /* 0x0000002c9a9c7221 */ /* 0x040fe20000010100 */
[----:B------:R-:W-:Y:S02]  /*3cd0*/  HADD2.F32 R44, -RZ, R100.H0_H0 ;  /* 0x20000064ff2c7230 */ /* 0x000fe40000004100 */
[----:B------:R-:W-:Y:S01]  /*3ce0*/  FADD.FTZ R47, -R154, R47 ;  /* 0x0000002f9a2f7221 */ /* 0x000fe20000010100 */
[----:B------:R-:W-:Y:S02]  /*3cf0*/  IMAD R111, R111, R110, RZ ;  /* 0x0000006e6f6f7224 */ /* 0x000fe400078e02ff */
[----:B------:R-:W-:Y:S01]  /*3d00*/  FMUL.FTZ R156, R112, R156 ;  /* 0x0000009c709c7220 */ /* 0x000fe20000410000 */
[C---:B------:R-:W-:Y:S01]  /*3d10*/  FADD.FTZ R8, -R154.reuse, R8 ;  /* 0x000000089a087221 */ /* 0x040fe20000010100 */
[C---:B------:R-:W-:Y:S01]  /*3d20*/  FADD.FTZ R9, -R154.reuse, R9 ;  /* 0x000000099a097221 */ /* 0x040fe20000010100 */
[----:B------:R-:W-:Y:S01]  /*3d30*/  FADD.FTZ R10, -R154, R10 ;  /* 0x0000000a9a0a7221 */ /* 0x000fe20000010100 */
[----:B------:R-:W-:Y:S01]  /*3d40*/  FFMA.FTZ R44, R156, R0, R44 ;  /* 0x000000009c2c7223 */ /* 0x000fe2000001002c */
[----:B------:R-:W-:Y:S01]  /*3d50*/  FADD.FTZ R156, -R154, R45 ;  /* 0x0000002d9a9c7221 */ /* 0x000fe20000010100 */
[----:B------:R-:W-:Y:S01]  /*3d60*/  HADD2.F32 R0, -RZ, R104.H0_H0 ;  /* 0x20000068ff007230 */ /* 0x000fe20000004100 */
[----:B------:R-:W-:Y:S01]  /*3d70*/  SHF.R.S32.HI R110, RZ, 0x1f, R111 ;  /* 0x0000001fff6e7819 */ /* 0x000fe2000001146f */
[----:B------:R-:W-:-:S02]  /*3d80*/  HADD2.F32 R45, -RZ, R138.H0_H0 ;  /* 0x2000008aff2d7230 */ /* 0x000fc40000004100 */
[C---:B------:R-:W-:Y:S01]  /*3d90*/  FMUL.FTZ R156, R112.reuse, R156 ;  /* 0x0000009c709c7220 */ /* 0x040fe20000410000 */
[----:B------:R-:W-:Y:S01]  /*3da0*/  FMUL.FTZ R8, R112, R8 ;  /* 0x0000000870087220 */ /* 0x000fe20000410000 */
[----:B------:R-:W-:Y:S01]  /*3db0*/  LEA.HI R110, R110, R111, RZ, 0x2 ;  /* 0x0000006f6e6e7211 */ /* 0x000fe200078f10ff */
[----:B------:R-:W-:Y:S02]  /*3dc0*/  HADD2.F32 R111, -RZ, R104.H1_H1 ;  /* 0x30000068ff6f7230 */ /* 0x000fe40000004100 */
[----:B------:R-:W-:Y:S01]  /*3dd0*/  FFMA.FTZ R45, R156, R0, R45 ;  /* 0x000000009c2d7223 */ /* 0x000fe2000001002d */
[----:B------:R-:W-:Y:S01]  /*3de0*/  FADD.FTZ R156, -R154, R46 ;  /* 0x0000002e9a9c7221 */ /* 0x000fe20000010100 */
[----:B------:R-:W-:Y:S02]  /*3df0*/  HADD2.F32 R0, -RZ, R103.H1_H1 ;  /* 0x30000067ff007230 */ /* 0x000fe40000004100 */
[----:B------:R-:W-:Y:S01]  /*3e00*/  FMUL.FTZ R9, R112, R9 ;  /* 0x0000000970097220 */ /* 0x000fe20000410000 */
[----:B------:R-:W-:-:S02]  /*3e10*/  HADD2.F32 R46, -RZ, R101.H0_H0 ;  /* 0x20000065ff2e7230 */ /* 0x000fc40000004100 */
[C---:B------:R-:W-:Y:S01]  /*3e20*/  FMUL.FTZ R156, R112.reuse, R156 ;  /* 0x0000009c709c7220 */ /* 0x040fe20000410000 */
[----:B------:R-:W-:Y:S01]  /*3e30*/  FMUL.FTZ R10, R112, R10 ;  /* 0x0000000a700a7220 */ /* 0x000fe20000410000 */
[C---:B------:R-:W-:Y:S01]  /*3e40*/  FADD.FTZ R11, -R154.reuse, R11 ;  /* 0x0000000b9a0b7221 */ /* 0x040fe20000010100 */
[----:B------:R-:W-:Y:S01]  /*3e50*/  FADD.FTZ R12, -R154, R12 ;  /* 0x0000000c9a0c7221 */ /* 0x000fe20000010100 */
[----:B------:R-:W-:Y:S01]  /*3e60*/  FFMA.FTZ R46, R156, R0, R46 ;  /* 0x000000009c2e7223 */ /* 0x000fe2000001002e */
[----:B------:R-:W-:Y:S01]  /*3e70*/  LOP3.LUT R0, R155, 0x1f, RZ, 0xc0, !PT ;  /* 0x0000001f9b007812 */ /* 0x000fe200078ec0ff */
[----:B------:R-:W0:Y:S01]  /*3e80*/  LDC.64 R156, c[0x0][0x428] ;  /* 0x00010a00ff9c7b82 */ /* 0x000e220000000a00 */
[----:B------:R-:W-:Y:S01]  /*3e90*/  FMUL.FTZ R155, R112, R47 ;  /* 0x0000002f709b7220 */ /* 0x000fe20000410000 */
[----:B------:R-:W-:Y:S01]  /*3ea0*/  HADD2.F32 R47, -RZ, R138.H1_H1 ;  /* 0x3000008aff2f7230 */ /* 0x000fe20000004100 */
[----:B------:R-:W-:Y:S01]  /*3eb0*/  LEA.HI.SX32 R110, R110, R0, 0x1e ;  /* 0x000000006e6e7211 */ /* 0x000fe200078ff2ff */
[----:B------:R-:W-:Y:S01]  /*3ec0*/  FMUL.FTZ R11, R112, R11 ;  /* 0x0000000b700b7220 */ /* 0x000fe20000410000 */
[----:B------:R-:W-:Y:S01]  /*3ed0*/  FADD.FTZ R13, -R154, R13 ;  /* 0x0000000d9a0d7221 */ /* 0x000fe20000010100 */
[----:B------:R-:W-:Y:S01]  /*3ee0*/  FMUL.FTZ R12, R112, R12 ;  /* 0x0000000c700c7220 */ /* 0x000fe20000410000 */
[----:B------:R-:W-:Y:S01]  /*3ef0*/  FFMA.FTZ R47, R155, R111, R47 ;  /* 0x0000006f9b2f7223 */ /* 0x000fe2000001002f */
[----:B------:R-:W-:Y:S01]  /*3f00*/  FADD.FTZ R14, -R154, R14 ;  /* 0x0000000e9a0e7221 */ /* 0x000fe20000010100 */
[----:B------:R-:W-:Y:S01]  /*3f10*/  FMUL.FTZ R13, R112, R13 ;  /* 0x0000000d700d7220 */ /* 0x000fe20000410000 */
        /* <DEDUP_REMOVED lines=14> */
[----:B0-----:R-:W-:-:S04]  /*4000*/  IMAD.WIDE.U32 R158, R110, 0x10, R156 ;  /* 0x000000106e9e7825 */ /* 0x001fc800078e009c */
        /* <DEDUP_REMOVED lines=23> */
[----:B------:R-:W-:-:S02]  /*4180*/  HADD2.F32 R44, -RZ, R105.H0_H0 ;  /* 0x20000069ff2c7230 */ /* 0x000fc40000004100 */
[----:B------:R-:W-:Y:S01]  /*4190*/  FADD.FTZ R56, -R154, R56 ;  /* 0x000000389a387221 */ /* 0x000fe20000010100 */
[----:B------:R-:W-:Y:S02]  /*41a0*/  HADD2.F32 R40, -RZ, R98.H0_H0 ;  /* 0x20000062ff287230 */ /* 0x000fe40000004100 */
[----:B------:R-:W-:Y:S01]  /*41b0*/  FMUL.FTZ R45, R112, R45 ;  /* 0x0000002d702d7220 */ /* 0x000fe20000410000 */
[C---:B------:R-:W-:Y:S01]  /*41c0*/  FADD.FTZ R57, -R154.reuse, R57 ;  /* 0x000000399a397221 */ /* 0x040fe20000010100 */
[C---:B------:R-:W-:Y:S01]  /*41d0*/  FADD.FTZ R58, -R154.reuse, R58 ;  /* 0x0000003a9a3a7221 */ /* 0x040fe20000010100 */
[C---:B------:R-:W-:Y:S01]  /*41e0*/  FADD.FTZ R59, -R154.reuse, R59 ;  /* 0x0000003b9a3b7221 */ /* 0x040fe20000010100 */
[----:B------:R-:W-:Y:S01]  /*41f0*/  FFMA.FTZ R40, R45, R44, R40 ;  /* 0x0000002c2d287223 */ /* 0x000fe20000010028 */
[C---:B------:R-:W-:Y:S01]  /*4200*/  FADD.FTZ R45, -R154.reuse, R41 ;  /* 0x000000299a2d7221 */ /* 0x040fe20000010100 */
[----:B------:R-:W-:Y:S02]  /*4210*/  HADD2.F32 R44, -RZ, R106.H0_H0 ;  /* 0x2000006aff2c7230 */ /* 0x000fe40000004100 */
[----:B------:R-:W-:Y:S01]  /*4220*/  FADD.FTZ R60, -R154, R60 ;  /* 0x0000003c9a3c7221 */ /* 0x000fe20000010100 */
[----:B------:R-:W-:-:S02]  /*4230*/  HADD2.F32 R41, -RZ, R139.H0_H0 ;  /* 0x2000008bff297230 */ /* 0x000fc40000004100 */
[----:B------:R-:W-:Y:S01]  /*4240*/  FMUL.FTZ R45, R112, R45 ;  /* 0x0000002d702d7220 */ /* 0x000fe20000410000 */
[C---:B------:R-:W-:Y:S01]  /*4250*/  FADD.FTZ R61, -R154.reuse, R61 ;  /* 0x0000003d9a3d7221 */ /* 0x040fe20000010100 */
[C---:B------:R-:W-:Y:S01]  /*4260*/  FADD.FTZ R62, -R154.reuse, R62 ;  /* 0x0000003e9a3e7221 */ /* 0x040fe20000010100 */
[C---:B------:R-:W-:Y:S01]  /*4270*/  FADD.FTZ R63, -R154.reuse, R63 ;  /* 0x0000003f9a3f7221 */ /* 0x040fe20000010100 */
[----:B------:R-:W-:Y:S01]  /*4280*/  FFMA.FTZ R41, R45, R44, R41 ;  /* 0x0000002c2d297223 */ /* 0x000fe20000010029 */
[C---:B------:R-:W-:Y:S01]  /*4290*/  FADD.FTZ R45, -R154.reuse, R42 ;  /* 0x0000002a9a2d7221 */ /* 0x040fe20000010100 */
[----:B------:R-:W-:Y:S02]  /*42a0*/  HADD2.F32 R44, -RZ, R105.H1_H1 ;  /* 0x30000069ff2c7230 */ /* 0x000fe40000004100 */
[----:B------:R-:W-:Y:S01]  /*42b0*/  FADD.FTZ R64, -R154, R64 ;  /* 0x000000409a407221 */ /* 0x000fe20000010100 */
[----:B------:R-:W-:Y:S02]  /*42c0*/  HADD2.F32 R42, -RZ, R99.H0_H0 ;  /* 0x20000063ff2a7230 */ /* 0x000fe40000004100 */
[----:B------:R-:W-:Y:S01]  /*42d0*/  FMUL.FTZ R45, R112, R45 ;  /* 0x0000002d702d7220 */ /* 0x000fe20000410000 */
[C---:B------:R-:W-:Y:S01]  /*42e0*/  FADD.FTZ R65, -R154.reuse, R65 ;  /* 0x000000419a417221 */ /* 0x040fe20000010100 */
[C---:B------:R-:W-:Y:S01]  /*42f0*/  FADD.FTZ R66, -R154.reuse, R66 ;  /* 0x000000429a427221 */ /* 0x040fe20000010100 */
[C---:B------:R-:W-:Y:S01]  /*4300*/  FADD.FTZ R67, -R154.reuse, R67 ;  /* 0x000000439a437221 */ /* 0x040fe20000010100 */
[----:B------:R-:W-:Y:S01]  /*4310*/  FFMA.FTZ R42, R45, R44, R42 ;  /* 0x0000002c2d2a7223 */ /* 0x000fe2000001002a */
[----:B------:R-:W-:Y:S01]  /*4320*/  FADD.FTZ R45, -R154, R43 ;  /* 0x0000002b9a2d7221 */ /* 0x000fe20000010100 */
[----:B------:R-:W-:-:S02]  /*4330*/  HADD2.F32 R44, -RZ, R106.H1_H1 ;  /* 0x3000006aff2c7230 */ /* 0x000fc40000004100 */
[----:B------:R-:W-:Y:S01]  /*4340*/  FADD.FTZ R68, -R154, R68 ;  /* 0x000000449a447221 */ /* 0x000fe20000010100 */
[----:B------:R-:W-:Y:S02]  /*4350*/  HADD2.F32 R43, -RZ, R139.H1_H1 ;  /* 0x3000008bff2b7230 */ /* 0x000fe40000004100 */
[----:B------:R-:W-:Y:S01]  /*4360*/  FMUL.FTZ R45, R112, R45 ;  /* 0x0000002d702d7220 */ /* 0x000fe20000410000 */
[C---:B------:R-:W-:Y:S01]  /*4370*/  FADD.FTZ R69, -R154.reuse, R69 ;  /* 0x000000459a457221 */ /* 0x040fe20000010100 */
[C---:B------:R-:W-:Y:S01]  /*4380*/  FADD.FTZ R70, -R154.reuse, R70 ;  /* 0x000000469a467221 */ /* 0x040fe20000010100 */
[----:B------:R-:W-:Y:S01]  /*4390*/  FADD.FTZ R71, -R154, R71 ;  /* 0x000000479a477221 */ /* 0x000fe20000010100 */
[----:B------:R-:W-:Y:S01]  /*43a0*/  FFMA.FTZ R43, R45, R44, R43 ;  /* 0x0000002c2d2b7223 */ /* 0x000fe2000001002b */
[----:B------:R-:W-:Y:S01]  /*43b0*/  IADD3 R44, PT, PT, R110, 0x20, RZ ;  /* 0x000000206e2c7810 */ /* 0x000fe20007ffe0ff */
[C---:B------:R-:W-:Y:S01]  /*43c0*/  FMUL.FTZ R158, R112.reuse, R16 ;  /* 0x00000010709e7220 */ /* 0x040fe20000410000 */
[C---:B------:R-:W-:Y:S01]  /*43d0*/  FMUL.FTZ R154, R112.reuse, R18 ;  /* 0x00000012709a7220 */ /* 0x040fe20000410000 */
[C---:B------:R-:W-:Y:S01]  /*43e0*/  FMUL.FTZ R111, R112.reuse, R19 ;  /* 0x00000013706f7220 */ /* 0x040fe20000410000 */
[----:B------:R-:W-:Y:S01]  /*43f0*/  FMUL.FTZ R47, R112, R20 ;  /* 0x00000014702f7220 */ /* 0x000fe20000410000 */
[----:B------:R-:W-:-:S04]  /*4400*/  IMAD.WIDE.U32 R44, R44, 0x10, R156 ;  /* 0x000000102c2c7825 */ /* 0x000fc800078e009c */
[C---:B------:R-:W-:Y:S01]  /*4410*/  FMUL.FTZ R46, R112.reuse, R21 ;  /* 0x00000015702e7220 */ /* 0x040fe20000410000 */
[C---:B------:R-:W-:Y:S01]  /*4420*/  FMUL.FTZ R20, R112.reuse, R36 ;  /* 0x0000002470147220 */ /* 0x040fe20000410000 */
[C---:B------:R-:W-:Y:S01]  /*4430*/  FMUL.FTZ R21, R112.reuse, R37 ;  /* 0x0000002570157220 */ /* 0x040fe20000410000 */
[C---:B------:R-:W-:Y:S01]  /*4440*/  FMUL.FTZ R16, R112.reuse, R32 ;  /* 0x0000002070107220 */ /* 0x040fe20000410000 */
[----:B------:R0:W-:Y:S01]  /*4450*/  STG.E.128 desc[UR6][R44.64], R40 ;  /* 0x000000282c007986 */ /* 0x0001e2000c101d06 */
[C---:B------:R-:W-:Y:S01]  /*4460*/  FMUL.FTZ R17, R112.reuse, R33 ;  /* 0x0000002170117220 */ /* 0x040fe20000410000 */
[C---:B------:R-:W-:Y:S01]  /*4470*/  FMUL.FTZ R18, R112.reuse, R34 ;  /* 0x0000002270127220 */ /* 0x040fe20000410000 */
        /* <DEDUP_REMOVED lines=14> */
[----:B------:R-:W-:Y:S01]  /*4560*/  FMUL.FTZ R57, R112, R57 ;  /* 0x0000003970397220 */ /* 0x000fe20000410000 */
[----:B0-----:R-:W-:-:S02]  /*4570*/  HADD2.F32 R41, -RZ, R107.H0_H0 ;  /* 0x2000006bff297230 */ /* 0x001fc40000004100 */
[C---:B------:R-:W-:Y:S01]  /*4580*/  FMUL.FTZ R45, R112.reuse, R22 ;  /* 0x00000016702d7220 */ /* 0x040fe20000410000 */
[----:B------:R-:W-:Y:S02]  /*4590*/  HADD2.F32 R40, -RZ, R96.H0_H0 ;  /* 0x20000060ff287230 */ /* 0x000fe40000004100 */
[C---:B------:R-:W-:Y:S01]  /*45a0*/  FMUL.FTZ R44, R112.reuse, R23 ;  /* 0x00000017702c7220 */ /* 0x040fe20000410000 */
[C---:B------:R-:W-:Y:S01]  /*45b0*/  FMUL.FTZ R43, R112.reuse, R24 ;  /* 0x00000018702b7220 */ /* 0x040fe20000410000 */
[C---:B------:R-:W-:Y:S01]  /*45c0*/  FMUL.FTZ R42, R112.reuse, R25 ;  /* 0x00000019702a7220 */ /* 0x040fe20000410000 */
[----:B------:R-:W-:Y:S01]  /*45d0*/  FMUL.FTZ R22, R112, R38 ;  /* 0x0000002670167220 */ /* 0x000fe20000410000 */
[----:B------:R-:W-:Y:S01]  /*45e0*/  FFMA.FTZ R8, R8, R41, R40 ;  /* 0x0000002908087223 */ /* 0x000fe20000010028 */
[----:B------:R-:W-:Y:S01]  /*45f0*/  HADD2.F32 R41, -RZ, R108.H0_H0 ;  /* 0x2000006cff297230 */ /* 0x000fe20000004100 */
[----:B------:R-:W-:Y:S01]  /*4600*/  IADD3 R38, PT, PT, R110, 0xc0, RZ ;  /* 0x000000c06e267810 */ /* 0x000fe20007ffe0ff */
[----:B------:R-:W-:-:S02]  /*4610*/  HADD2.F32 R40, -RZ, R140.H0_H0 ;  /* 0x2000008cff287230 */ /* 0x000fc40000004100 */
[C---:B------:R-:W-:Y:S01]  /*4620*/  FMUL.FTZ R23, R112.reuse, R39 ;  /* 0x0000002770177220 */ /* 0x040fe20000410000 */
[C---:B------:R-:W-:Y:S01]  /*4630*/  FMUL.FTZ R24, R112.reuse, R48 ;  /* 0x0000003070187220 */ /* 0x040fe20000410000 */
[C---:B------:R-:W-:Y:S01]  /*4640*/  FMUL.FTZ R25, R112.reuse, R49 ;  /* 0x0000003170197220 */ /* 0x040fe20000410000 */
[C---:B------:R-:W-:Y:S01]  /*4650*/  FMUL.FTZ R58, R112.reuse, R58 ;  /* 0x0000003a703a7220 */ /* 0x040fe20000410000 */
[----:B------:R-:W-:Y:S01]  /*4660*/  FFMA.FTZ R9, R9, R41, R40 ;  /* 0x0000002909097223 */ /* 0x000fe20000010028 */
[----:B------:R-:W-:Y:S02]  /*4670*/  HADD2.F32 R41, -RZ, R107.H1_H1 ;  /* 0x3000006bff297230 */ /* 0x000fe40000004100 */
[C---:B------:R-:W-:Y:S01]  /*4680*/  FMUL.FTZ R59, R112.reuse, R59 ;  /* 0x0000003b703b7220 */ /* 0x040fe20000410000 */
[----:B------:R-:W-:Y:S02]  /*4690*/  HADD2.F32 R40, -RZ, R97.H0_H0 ;  /* 0x20000061ff287230 */ /* 0x000fe40000004100 */
[C---:B------:R-:W-:Y:S01]  /*46a0*/  FMUL.FTZ R60, R112.reuse, R60 ;  /* 0x0000003c703c7220 */ /* 0x040fe20000410000 */
[C---:B------:R-:W-:Y:S01]  /*46b0*/  FMUL.FTZ R61, R112.reuse, R61 ;  /* 0x0000003d703d7220 */ /* 0x040fe20000410000 */
[C---:B------:R-:W-:Y:S01]  /*46c0*/  FMUL.FTZ R66, R112.reuse, R66 ;  /* 0x0000004270427220 */ /* 0x040fe20000410000 */
[----:B------:R-:W-:Y:S01]  /*46d0*/  FMUL.FTZ R62, R112, R62 ;  /* 0x0000003e703e7220 */ /* 0x000fe20000410000 */
[----:B------:R-:W-:Y:S01]  /*46e0*/  FFMA.FTZ R10, R10, R41, R40 ;  /* 0x000000290a0a7223 */ /* 0x000fe20000010028 */
[----:B------:R-:W-:-:S02]  /*46f0*/  HADD2.F32 R41, -RZ, R108.H1_H1 ;  /* 0x3000006cff297230 */ /* 0x000fc40000004100 */
[C---:B------:R-:W-:Y:S01]  /*4700*/  FMUL.FTZ R63, R112.reuse, R63 ;  /* 0x0000003f703f7220 */ /* 0x040fe20000410000 */
[----:B------:R-:W-:Y:S02]  /*4710*/  HADD2.F32 R40, -RZ, R140.H1_H1 ;  /* 0x3000008cff287230 */ /* 0x000fe40000004100 */
[C---:B------:R-:W-:Y:S01]  /*4720*/  FMUL.FTZ R64, R112.reuse, R64 ;  /* 0x0000004070407220 */ /* 0x040fe20000410000 */
[C---:B------:R-:W-:Y:S01]  /*4730*/  FMUL.FTZ R65, R112.reuse, R65 ;  /* 0x0000004170417220 */ /* 0x040fe20000410000 */
[C---:B------:R-:W-:Y:S01]  /*4740*/  FMUL.FTZ R67, R112.reuse, R67 ;  /* 0x0000004370437220 */ /* 0x040fe20000410000 */
[----:B------:R-:W-:Y:S01]  /*4750*/  FMUL.FTZ R68, R112, R68 ;  /* 0x0000004470447220 */ /* 0x000fe20000410000 */
[----:B------:R-:W-:Y:S01]  /*4760*/  FFMA.FTZ R11, R11, R41, R40 ;  /* 0x000000290b0b7223 */ /* 0x000fe20000010028 */
[----:B------:R-:W-:Y:S01]  /*4770*/  IADD3 R40, PT, PT, R110, 0x40, RZ ;  /* 0x000000406e287810 */ /* 0x000fe20007ffe0ff */
[C---:B------:R-:W-:Y:S01]  /*4780*/  FMUL.FTZ R69, R112.reuse, R69 ;  /* 0x0000004570457220 */ /* 0x040fe20000410000 */
[C---:B------:R-:W-:Y:S01]  /*4790*/  FMUL.FTZ R70, R112.reuse, R70 ;  /* 0x0000004670467220 */ /* 0x040fe20000410000 */
[----:B------:R-:W-:-:S02]  /*47a0*/  FMUL.FTZ R71, R112, R71 ;  /* 0x0000004770477220 */ /* 0x000fc40000410000 */
[----:B------:R-:W-:-:S05]  /*47b0*/  IMAD.WIDE.U32 R40, R40, 0x10, R156 ;  /* 0x0000001028287825 */ /* 0x000fca00078e009c */
[----:B------:R0:W-:Y:S02]  /*47c0*/  STG.E.128 desc[UR6][R40.64], R8 ;  /* 0x0000000828007986 */ /* 0x0001e4000c101d06 */
[----:B0-----:R-:W-:Y:S02]  /*47d0*/  HADD2.F32 R11, -RZ, R109.H0_H0 ;  /* 0x2000006dff0b7230 */ /* 0x001fe40000004100 */
[----:B------:R-:W-:Y:S01]  /*47e0*/  FMUL.FTZ R40, R112, R14 ;  /* 0x0000000e70287220 */ /* 0x000fe20000410000 */
[----:B------:R-:W-:Y:S01]  /*47f0*/  HADD2.F32 R8, -RZ, R94.H0_H0 ;  /* 0x2000005eff087230 */ /* 0x000fe20000004100 */
[----:B------:R-:W-:Y:S01]  /*4800*/  IADD3 R14, PT, PT, R110, 0x60, RZ ;  /* 0x000000606e0e7810 */ /* 0x000fe20007ffe0ff */
        /* <DEDUP_REMOVED lines=9> */
[----:B------:R-:W-:Y:S02]  /*48a0*/  HADD2.F32 R10, -RZ, R95.H0_H0 ;  /* 0x2000005fff0a7230 */ /* 0x000fe40000004100 */
[----:B------:R-:W-:Y:S01]  /*48b0*/  FFMA.FTZ R11, R15, R12, R11 ;  /* 0x0000000c0f0b7223 */ /* 0x000fe2000001000b */
[----:B------:R-:W-:-:S04]  /*48c0*/  IMAD.WIDE.U32 R14, R14, 0x10, R156 ;  /* 0x000000100e0e7825 */ /* 0x000fc800078e009c */
[----:B------:R-:W-:Y:S01]  /*48d0*/  FFMA.FTZ R10, R40, R13, R10 ;  /* 0x0000000d280a7223 */ /* 0x000fe2000001000a */
[----:B------:R-:W-:Y:S02]  /*48e0*/  HADD2.F32 R13, -RZ, R114.H1_H1 ;  /* 0x30000072ff0d7230 */ /* 0x000fe40000004100 */
[C---:B------:R-:W-:Y:S01]  /*48f0*/  FMUL.FTZ R40, R112.reuse, R27 ;  /* 0x0000001b70287220 */ /* 0x040fe20000410000 */
[--C-:B------:R-:W-:Y:S02]  /*4900*/  HADD2.F32 R12, -RZ, R115.reuse.H1_H1 ;  /* 0x30000073ff0c7230 */ /* 0x100fe40000004100 */
[----:B------:R-:W-:Y:S01]  /*4910*/  FMUL.FTZ R27, R112, R51 ;  /* 0x00000033701b7220 */ /* 0x000fe20000410000 */
[----:B------:R0:W-:Y:S02]  /*4920*/  STG.E.128 desc[UR6][R14.64], R8 ;  /* 0x000000080e007986 */ /* 0x0001e4000c101d06 */
[----:B0-----:R-:W-:Y:S02]  /*4930*/  HADD2.F32 R14, -RZ, R115.H0_H0 ;  /* 0x20000073ff0e7230 */ /* 0x001fe40000004100 */
[----:B------:R-:W-:-:S02]  /*4940*/  HADD2.F32 R9, -RZ, R142.H0_H0 ;  /* 0x2000008eff097230 */ /* 0x000fc40000004100 */
[----:B------:R-:W-:Y:S02]  /*4950*/  HADD2.F32 R15, -RZ, R114.H0_H0 ;  /* 0x20000072ff0f7230 */ /* 0x000fe40000004100 */
[----:B------:R-:W-:Y:S02]  /*4960*/  HADD2.F32 R8, -RZ, R92.H0_H0 ;  /* 0x2000005cff087230 */ /* 0x000fe40000004100 */
[----:B------:R-:W-:Y:S01]  /*4970*/  FFMA.FTZ R9, R155, R14, R9 ;  /* 0x0000000e9b097223 */ /* 0x000fe20000010009 */
[----:B------:R-:W-:Y:S01]  /*4980*/  HADD2.F32 R10, -RZ, R93.H0_H0 ;  /* 0x2000005dff0a7230 */ /* 0x000fe20000004100 */
[----:B------:R-:W-:Y:S01]  /*4990*/  IADD3 R14, PT, PT, R110, 0x80, RZ ;  /* 0x000000806e0e7810 */ /* 0x000fe20007ffe0ff */
[----:B------:R-:W-:Y:S02]  /*49a0*/  HADD2.F32 R11, -RZ, R142.H1_H1 ;  /* 0x3000008eff0b7230 */ /* 0x000fe40000004100 */
[----:B------:R-:W-:Y:S01]  /*49b0*/  FFMA.FTZ R8, R158, R15, R8 ;  /* 0x0000000f9e087223 */ /* 0x000fe20000010008 */
[----:B------:R-:W-:-:S02]  /*49c0*/  HADD2.F32 R15, -RZ, R143.H1_H1 ;  /* 0x3000008fff0f7230 */ /* 0x000fc40000004100 */
[----:B------:R-:W-:Y:S01]  /*49d0*/  FFMA.FTZ R10, R154, R13, R10 ;  /* 0x0000000d9a0a7223 */ /* 0x000fe2000001000a */
[----:B------:R-:W-:-:S04]  /*49e0*/  IMAD.WIDE.U32 R36, R14, 0x10, R156 ;  /* 0x000000100e247825 */ /* 0x000fc800078e009c */
[----:B------:R-:W-:Y:S01]  /*49f0*/  FFMA.FTZ R11, R111, R12, R11 ;  /* 0x0000000c6f0b7223 */ /* 0x000fe2000001000b */
[----:B------:R-:W-:Y:S01]  /*4a00*/  FFMA.FTZ R15, R44, R32, R15 ;  /* 0x000000202c0f7223 */ /* 0x000fe2000001000f */
[----:B------:R-:W-:-:S03]  /*4a10*/  HADD2.F32 R12, -RZ, R90.H0_H0 ;  /* 0x2000005aff0c7230 */ /* 0x000fc60000004100 */
[----:B------:R0:W-:Y:S01]  /*4a20*/  STG.E.128 desc[UR6][R36.64], R8 ;  /* 0x0000000824007986 */ /* 0x0001e2000c101d06 */
[----:B------:R-:W-:Y:S02]  /*4a30*/  HADD2.F32 R13, -RZ, R143.H0_H0 ;  /* 0x2000008fff0d7230 */ /* 0x000fe40000004100 */
[----:B------:R-:W-:Y:S02]  /*4a40*/  HADD2.F32 R14, -RZ, R91.H0_H0 ;  /* 0x2000005bff0e7230 */ /* 0x000fe40000004100 */
[----:B------:R-:W-:Y:S01]  /*4a50*/  FFMA.FTZ R12, R47, R35, R12 ;  /* 0x000000232f0c7223 */ /* 0x000fe2000001000c */
[--C-:B------:R-:W-:Y:S02]  /*4a60*/  HADD2.F32 R35, -RZ, R118.reuse.H0_H0 ;  /* 0x20000076ff237230 */ /* 0x100fe40000004100 */
[----:B------:R-:W-:Y:S01]  /*4a70*/  FFMA.FTZ R13, R46, R34, R13 ;  /* 0x000000222e0d7223 */ /* 0x000fe2000001000d */
[----:B------:R-:W-:Y:S02]  /*4a80*/  HADD2.F32 R34, -RZ, R119.H0_H0 ;  /* 0x20000077ff227230 */ /* 0x000fe40000004100 */
[----:B------:R-:W-:Y:S01]  /*4a90*/  FFMA.FTZ R14, R45, R33, R14 ;  /* 0x000000212d0e7223 */ /* 0x000fe2000001000e */
[----:B------:R-:W-:-:S02]  /*4aa0*/  HADD2.F32 R33, -RZ, R118.H1_H1 ;  /* 0x30000076ff217230 */ /* 0x000fc40000004100 */
[----:B------:R-:W-:Y:S01]  /*4ab0*/  HADD2.F32 R32, -RZ, R119.H1_H1 ;  /* 0x30000077ff207230 */ /* 0x000fe20000004100 */
[----:B0-----:R-:W-:Y:S01]  /*4ac0*/  IADD3 R10, PT, PT, R110, 0xa0, RZ ;  /* 0x000000a06e0a7810 */ /* 0x001fe20007ffe0ff */
[----:B------:R-:W-:Y:S02]  /*4ad0*/  HADD2.F32 R8, -RZ, R88.H0_H0 ;  /* 0x20000058ff087230 */ /* 0x000fe40000004100 */
[----:B------:R-:W-:Y:S02]  /*4ae0*/  HADD2.F32 R9, -RZ, R144.H0_H0 ;  /* 0x20000090ff097230 */ /* 0x000fe40000004100 */
[----:B------:R-:W-:-:S04]  /*4af0*/  IMAD.WIDE.U32 R36, R10, 0x10, R156 ;  /* 0x000000100a247825 */ /* 0x000fc800078e009c */
[----:B------:R-:W-:Y:S01]  /*4b00*/  FFMA.FTZ R8, R43, R35, R8 ;  /* 0x000000232b087223 */ /* 0x000fe20000010008 */
[----:B------:R-:W-:Y:S01]  /*4b10*/  FFMA.FTZ R9, R42, R34, R9 ;  /* 0x000000222a097223 */ /* 0x000fe20000010009 */
[----:B------:R-:W-:Y:S01]  /*4b20*/  HADD2.F32 R35, -RZ, R120.H1_H1 ;  /* 0x30000078ff237230 */ /* 0x000fe20000004100 */
[----:B------:R0:W-:Y:S01]  /*4b30*/  STG.E.128 desc[UR6][R36.64], R12 ;  /* 0x0000000c24007986 */ /* 0x0001e2000c101d06 */
[----:B------:R-:W-:Y:S02]  /*4b40*/  HADD2.F32 R34, -RZ, R121.H1_H1 ;  /* 0x30000079ff227230 */ /* 0x000fe40000004100 */
[----:B------:R-:W-:Y:S02]  /*4b50*/  HADD2.F32 R10, -RZ, R89.H0_H0 ;  /* 0x20000059ff0a7230 */ /* 0x000fe40000004100 */
[----:B------:R-:W-:-:S03]  /*4b60*/  HADD2.F32 R11, -RZ, R144.H1_H1 ;  /* 0x30000090ff0b7230 */ /* 0x000fc60000004100 */
[----:B------:R-:W-:Y:S01]  /*4b70*/  FFMA.FTZ R10, R41, R33, R10 ;  /* 0x00000021290a7223 */ /* 0x000fe2000001000a */
[----:B------:R-:W-:Y:S02]  /*4b80*/  HADD2.F32 R33, -RZ, R122.H0_H0 ;  /* 0x2000007aff217230 */ /* 0x000fe40000004100 */
[----:B------:R-:W-:Y:S01]  /*4b90*/  FFMA.FTZ R11, R40, R32, R11 ;  /* 0x00000020280b7223 */ /* 0x000fe2000001000b */
[----:B------:R-:W-:Y:S02]  /*4ba0*/  HADD2.F32 R32, -RZ, R84.H0_H0 ;  /* 0x20000054ff207230 */ /* 0x000fe40000004100 */
[----:B------:R-:W-:-:S04]  /*4bb0*/  IMAD.WIDE.U32 R40, R38, 0x10, R156 ;  /* 0x0000001026287825 */ /* 0x000fc800078e009c */
[----:B------:R-:W-:Y:S01]  /*4bc0*/  FFMA.FTZ R16, R16, R33, R32 ;  /* 0x0000002110107223 */ /* 0x000fe20000010020 */
[----:B------:R-:W-:Y:S01]  /*4bd0*/  HADD2.F32 R33, -RZ, R123.H1_H1 ;  /* 0x3000007bff217230 */ /* 0x000fe20000004100 */
[----:B------:R1:W-:Y:S01]  /*4be0*/  STG.E.128 desc[UR6][R40.64], R8 ;  /* 0x0000000828007986 */ /* 0x0003e2000c101d06 */
[----:B0-----:R-:W-:Y:S02]  /*4bf0*/  HADD2.F32 R37, -RZ, R120.H0_H0 ;  /* 0x20000078ff257230 */ /* 0x001fe40000004100 */
[----:B------:R-:W-:Y:S02]  /*4c00*/  HADD2.F32 R12, -RZ, R86.H0_H0 ;  /* 0x20000056ff0c7230 */ /* 0x000fe40000004100 */
[----:B------:R-:W-:Y:S02]  /*4c10*/  HADD2.F32 R36, -RZ, R121.H0_H0 ;  /* 0x20000079ff247230 */ /* 0x000fe40000004100 */
[----:B------:R-:W-:Y:S02]  /*4c20*/  HADD2.F32 R13, -RZ, R145.H0_H0 ;  /* 0x20000091ff0d7230 */ /* 0x000fe40000004100 */
[----:B------:R-:W-:Y:S01]  /*4c30*/  FFMA.FTZ R12, R28, R37, R12 ;  /* 0x000000251c0c7223 */ /* 0x000fe2000001000c */
[----:B------:R-:W-:-:S02]  /*4c40*/  HADD2.F32 R14, -RZ, R87.H0_H0 ;  /* 0x20000057ff0e7230 */ /* 0x000fc40000004100 */
[----:B------:R-:W-:Y:S02]  /*4c50*/  HADD2.F32 R15, -RZ, R145.H1_H1 ;  /* 0x30000091ff0f7230 */ /* 0x000fe40000004100 */
[----:B------:R-:W-:Y:S01]  /*4c60*/  FFMA.FTZ R13, R29, R36, R13 ;  /* 0x000000241d0d7223 */ /* 0x000fe2000001000d */
[----:B------:R-:W-:Y:S02]  /*4c70*/  HADD2.F32 R37, -RZ, R123.H0_H0 ;  /* 0x2000007bff257230 */ /* 0x000fe40000004100 */
[----:B------:R-:W-:Y:S01]  /*4c80*/  FFMA.FTZ R14, R30, R35, R14 ;  /* 0x000000231e0e7223 */ /* 0x000fe2000001000e */
[----:B------:R-:W-:Y:S02]  /*4c90*/  HADD2.F32 R36, -RZ, R146.H0_H0 ;  /* 0x20000092ff247230 */ /* 0x000fe40000004100 */
[----:B------:R-:W-:Y:S01]  /*4ca0*/  FFMA.FTZ R15, R31, R34, R15 ;  /* 0x000000221f0f7223 */ /* 0x000fe2000001000f */
[----:B------:R-:W-:Y:S02]  /*4cb0*/  HADD2.F32 R35, -RZ, R122.H1_H1 ;  /* 0x3000007aff237230 */ /* 0x000fe40000004100 */
[----:B------:R-:W-:-:S02]  /*4cc0*/  HADD2.F32 R34, -RZ, R85.H0_H0 ;  /* 0x20000055ff227230 */ /* 0x000fc40000004100 */
[----:B------:R-:W-:Y:S01]  /*4cd0*/  FFMA.FTZ R17, R17, R37, R36 ;  /* 0x0000002511117223 */ /* 0x000fe20000010024 */
[----:B------:R-:W-:Y:S02]  /*4ce0*/  HADD2.F32 R37, -RZ, R124.H1_H1 ;  /* 0x3000007cff257230 */ /* 0x000fe40000004100 */
[----:B------:R-:W-:Y:S02]  /*4cf0*/  HADD2.F32 R36, -RZ, R83.H0_H0 ;  /* 0x20000053ff247230 */ /* 0x000fe40000004100 */
[----:B------:R-:W-:Y:S01]  /*4d00*/  FFMA.FTZ R18, R18, R35, R34 ;  /* 0x0000002312127223 */ /* 0x000fe20000010022 */
[----:B------:R-:W-:Y:S02]  /*4d10*/  HADD2.F32 R35, -RZ, R125.H1_H1 ;  /* 0x3000007dff237230 */ /* 0x000fe40000004100 */
[----:B------:R-:W-:Y:S02]  /*4d20*/  HADD2.F32 R34, -RZ, R147.H1_H1 ;  /* 0x30000093ff227230 */ /* 0x000fe40000004100 */
[----:B------:R-:W-:Y:S01]  /*4d30*/  FFMA.FTZ R22, R22, R37, R36 ;  /* 0x0000002516167223 */ /* 0x000fe20000010024 */
[C---:B------:R-:W-:Y:S01]  /*4d40*/  IADD3 R37, PT, PT, R110.reuse, 0xe0, RZ ;  /* 0x000000e06e257810 */ /* 0x040fe20007ffe0ff */
[----:B------:R-:W-:Y:S01]  /*4d50*/  HADD2.F32 R32, -RZ, R146.H1_H1 ;  /* 0x30000092ff207230 */ /* 0x000fe20000004100 */
[C---:B------:R-:W-:Y:S01]  /*4d60*/  IADD3 R36, PT, PT, R110.reuse, 0x100, RZ ;  /* 0x000001006e247810 */ /* 0x040fe20007ffe0ff */
[----:B------:R-:W-:Y:S01]  /*4d70*/  FFMA.FTZ R23, R23, R35, R34 ;  /* 0x0000002317177223 */ /* 0x000fe20000010022 */
[----:B------:R-:W-:Y:S01]  /*4d80*/  HADD2.F32 R31, -RZ, R124.H0_H0 ;  /* 0x2000007cff1f7230 */ /* 0x000fe20000004100 */
[----:B------:R-:W-:Y:S01]  /*4d90*/  IADD3 R35, PT, PT, R110, 0x120, RZ ;  /* 0x000001206e237810 */ /* 0x000fe20007ffe0ff */
[----:B------:R-:W-:-:S04]  /*4da0*/  IMAD.WIDE.U32 R42, R37, 0x10, R156 ;  /* 0x00000010252a7825 */ /* 0x000fc800078e009c */
[----:B------:R-:W-:Y:S01]  /*4db0*/  FFMA.FTZ R19, R19, R33, R32 ;  /* 0x0000002113137223 */ /* 0x000fe20000010020 */
[----:B------:R-:W-:Y:S01]  /*4dc0*/  IADD3 R34, PT, PT, R110, 0x140, RZ ;  /* 0x000001406e227810 */ /* 0x000fe20007ffe0ff */
[----:B------:R-:W-:Y:S01]  /*4dd0*/  HADD2.F32 R30, -RZ, R82.H0_H0 ;  /* 0x20000052ff1e7230 */ /* 0x000fe20000004100 */
[----:B------:R0:W-:Y:S01]  /*4de0*/  STG.E.128 desc[UR6][R42.64], R12 ;  /* 0x0000000c2a007986 */ /* 0x0001e2000c101d06 */
[----:B------:R-:W-:Y:S02]  /*4df0*/  HADD2.F32 R29, -RZ, R125.H0_H0 ;  /* 0x2000007dff1d7230 */ /* 0x000fe40000004100 */
[----:B------:R-:W-:Y:S02]  /*4e00*/  HADD2.F32 R28, -RZ, R147.H0_H0 ;  /* 0x20000093ff1c7230 */ /* 0x000fe40000004100 */
[----:B------:R-:W-:Y:S01]  /*4e10*/  FFMA.FTZ R20, R20, R31, R30 ;  /* 0x0000001f14147223 */ /* 0x000fe2000001001e */
[----:B------:R-:W-:-:S04]  /*4e20*/  IMAD.WIDE.U32 R44, R36, 0x10, R156 ;  /* 0x00000010242c7825 */ /* 0x000fc800078e009c */
[----:B------:R-:W-:Y:S01]  /*4e30*/  FFMA.FTZ R21, R21, R29, R28 ;  /* 0x0000001d15157223 */ /* 0x000fe2000001001c */
[----:B------:R-:W-:Y:S01]  /*4e40*/  HADD2.F32 R33, -RZ, R126.H0_H0 ;  /* 0x2000007eff217230 */ /* 0x000fe20000004100 */
[----:B------:R2:W-:Y:S01]  /*4e50*/  STG.E.128 desc[UR6][R44.64], R16 ;  /* 0x000000102c007986 */ /* 0x0005e2000c101d06 */
[----:B------:R-:W-:Y:S02]  /*4e60*/  HADD2.F32 R32, -RZ, R80.H0_H0 ;  /* 0x20000050ff207230 */ /* 0x000fe40000004100 */
[----:B------:R-:W-:-:S04]  /*4e70*/  IMAD.WIDE.U32 R46, R35, 0x10, R156 ;  /* 0x00000010232e7825 */ /* 0x000fc800078e009c */
[----:B------:R-:W-:Y:S01]  /*4e80*/  FFMA.FTZ R24, R24, R33, R32 ;  /* 0x0000002118187223 */ /* 0x000fe20000010020 */
[----:B-1----:R-:W-:Y:S01]  /*4e90*/  HADD2.F32 R8, -RZ, R78.H0_H0 ;  /* 0x2000004eff087230 */ /* 0x002fe20000004100 */
[----:B------:R1:W-:Y:S01]  /*4ea0*/  STG.E.128 desc[UR6][R46.64], R20 ;  /* 0x000000142e007986 */ /* 0x0003e2000c101d06 */
[----:B0-----:R-:W-:Y:S02]  /*4eb0*/  HADD2.F32 R13, -RZ, R130.H0_H0 ;  /* 0x20000082ff0d7230 */ /* 0x001fe40000004100 */
[----:B------:R-:W-:Y:S02]  /*4ec0*/  HADD2.F32 R12, -RZ, R76.H0_H0 ;  /* 0x2000004cff0c7230 */ /* 0x000fe40000004100 */
[----:B------:R-:W-:Y:S02]  /*4ed0*/  HADD2.F32 R9, -RZ, R149.H0_H0 ;  /* 0x20000095ff097230 */ /* 0x000fe40000004100 */
[----:B------:R-:W-:Y:S02]  /*4ee0*/  HADD2.F32 R15, -RZ, R128.H1_H1 ;  /* 0x30000080ff0f7230 */ /* 0x000fe40000004100 */
[----:B------:R-:W-:Y:S01]  /*4ef0*/  FFMA.FTZ R12, R56, R13, R12 ;  /* 0x0000000d380c7223 */ /* 0x000fe2000001000c */
[----:B------:R-:W-:-:S02]  /*4f00*/  HADD2.F32 R10, -RZ, R79.H0_H0 ;  /* 0x2000004fff0a7230 */ /* 0x000fc40000004100 */
[----:B--2---:R-:W-:Y:S02]  /*4f10*/  HADD2.F32 R17, -RZ, R128.H0_H0 ;  /* 0x20000080ff117230 */ /* 0x004fe40000004100 */
[--C-:B------:R-:W-:Y:S02]  /*4f20*/  HADD2.F32 R16, -RZ, R129.reuse.H0_H0 ;  /* 0x20000081ff107230 */ /* 0x100fe40000004100 */
[----:B------:R-:W-:Y:S01]  /*4f30*/  FFMA.FTZ R10, R54, R15, R10 ;  /* 0x0000000f360a7223 */ /* 0x000fe2000001000a */
        /* <DEDUP_REMOVED lines=10> */
[----:B------:R-:W-:Y:S01]  /*4fe0*/  HADD2.F32 R33, -RZ, R127.H1_H1 ;  /* 0x3000007fff217230 */ /* 0x000fe20000004100 */
[----:B------:R-:W-:Y:S01]  /*4ff0*/  IADD3 R31, PT, PT, R110, 0x160, RZ ;  /* 0x000001606e1f7810 */ /* 0x000fe20007ffe0ff */
[----:B------:R-:W-:-:S02]  /*5000*/  HADD2.F32 R32, -RZ, R148.H1_H1 ;  /* 0x30000094ff207230 */ /* 0x000fc40000004100 */
[----:B------:R-:W-:Y:S01]  /*5010*/  FFMA.FTZ R26, R26, R29, R28 ;  /* 0x0000001d1a1a7223 */ /* 0x000fe2000001001c */
[----:B-1----:R-:W-:Y:S01]  /*5020*/  HADD2.F32 R22, -RZ, R131.H0_H0 ;  /* 0x20000083ff167230 */ /* 0x002fe20000004100 */
[----:B------:R-:W-:Y:S01]  /*5030*/  IADD3 R29, PT, PT, R110, 0x1a0, RZ ;  /* 0x000001a06e1d7810 */ /* 0x000fe20007ffe0ff */
[----:B------:R-:W-:Y:S02]  /*5040*/  HADD2.F32 R13, -RZ, R150.H0_H0 ;  /* 0x20000096ff0d7230 */ /* 0x000fe40000004100 */
[----:B------:R-:W-:Y:S01]  /*5050*/  FFMA.FTZ R27, R27, R33, R32 ;  /* 0x000000211b1b7223 */ /* 0x000fe20000010020 */
[----:B------:R-:W-:Y:S01]  /*5060*/  IMAD.WIDE.U32 R48, R34, 0x10, R156 ;  /* 0x0000001022307825 */ /* 0x000fe200078e009c */
[----:B------:R-:W-:-:S03]  /*5070*/  IADD3 R28, PT, PT, R110, 0x1c0, RZ ;  /* 0x000001c06e1c7810 */ /* 0x000fc60007ffe0ff */
[----:B------:R-:W-:Y:S01]  /*5080*/  FFMA.FTZ R13, R57, R22, R13 ;  /* 0x00000016390d7223 */ /* 0x000fe2000001000d */
[----:B------:R-:W-:Y:S01]  /*5090*/  HADD2.F32 R21, -RZ, R130.H1_H1 ;  /* 0x30000082ff157230 */ /* 0x000fe20000004100 */
[----:B------:R0:W-:Y:S01]  /*50a0*/  STG.E.128 desc[UR6][R48.64], R24 ;  /* 0x0000001830007986 */ /* 0x0001e2000c101d06 */
[----:B------:R-:W-:Y:S01]  /*50b0*/  HADD2.F32 R14, -RZ, R77.H0_H0 ;  /* 0x2000004dff0e7230 */ /* 0x000fe20000004100 */
[C---:B------:R-:W-:Y:S01]  /*50c0*/  IADD3 R30, PT, PT, R110.reuse, 0x180, RZ ;  /* 0x000001806e1e7810 */ /* 0x040fe20007ffe0ff */
[----:B------:R-:W-:Y:S01]  /*50d0*/  HADD2.F32 R20, -RZ, R131.H1_H1 ;  /* 0x30000083ff147230 */ /* 0x000fe20000004100 */
[----:B------:R-:W-:Y:S01]  /*50e0*/  IADD3 R110, PT, PT, R110, 0x1e0, RZ ;  /* 0x000001e06e6e7810 */ /* 0x000fe20007ffe0ff */
        /* <DEDUP_REMOVED lines=9> */
[----:B------:R-:W-:-:S02]  /*5180*/  HADD2.F32 R22, -RZ, R73.H0_H0 ;  /* 0x20000049ff167230 */ /* 0x000fc40000004100 */
[----:B------:R-:W-:Y:S01]  /*5190*/  FFMA.FTZ R17, R61, R18, R17 ;  /* 0x000000123d117223 */ /* 0x000fe20000010011 */
[----:B0-----:R-:W-:Y:S02]  /*51a0*/  HADD2.F32 R27, -RZ, R132.H1_H1 ;  /* 0x30000084ff1b7230 */ /* 0x001fe40000004100 */
        /* <DEDUP_REMOVED lines=11> */
[----:B------:R-:W-:-:S04]  /*5260*/  IMAD.WIDE.U32 R36, R29, 0x10, R156 ;  /* 0x000000101d247825 */ /* 0x000fc800078e009c */
[----:B------:R-:W-:Y:S01]  /*5270*/  FFMA.FTZ R21, R65, R24, R21 ;  /* 0x0000001841157223 */ /* 0x000fe20000010015 */
[----:B------:R-:W-:-:S04]  /*5280*/  IMAD.WIDE.U32 R38, R28, 0x10, R156 ;  /* 0x000000101c267825 */ /* 0x000fc800078e009c */
[----:B------:R-:W-:Y:S02]  /*5290*/  HADD2.F32 R40, -RZ, R135.H1_H1 ;  /* 0x30000087ff287230 */ /* 0x000fe40000004100 */
[----:B------:R-:W-:Y:S02]  /*52a0*/  HADD2.F32 R23, -RZ, R152.H1_H1 ;  /* 0x30000098ff177230 */ /* 0x000fe40000004100 */
[----:B------:R-:W-:Y:S02]  /*52b0*/  HADD2.F32 R33, -RZ, R136.H0_H0 ;  /* 0x20000088ff217230 */ /* 0x000fe40000004100 */
[----:B------:R-:W-:Y:S02]  /*52c0*/  HADD2.F32 R24, -RZ, R2.H0_H0 ;  /* 0x20000002ff187230 */ /* 0x000fe40000004100 */
[----:B------:R-:W-:Y:S01]  /*52d0*/  FFMA.FTZ R23, R67, R40, R23 ;  /* 0x0000002843177223 */ /* 0x000fe20000010017 */
[----:B------:R-:W-:Y:S02]  /*52e0*/  HADD2.F32 R32, -RZ, R137.H0_H0 ;  /* 0x20000089ff207230 */ /* 0x000fe40000004100 */
        /* <DEDUP_REMOVED lines=8> */
[----:B------:R-:W-:-:S04]  /*5370*/  IMAD.WIDE.U32 R34, R31, 0x10, R156 ;  /* 0x000000101f227825 */ /* 0x000fc800078e009c */
[----:B------:R-:W-:Y:S01]  /*5380*/  FFMA.FTZ R27, R71, R28, R27 ;  /* 0x0000001c471b7223 */ /* 0x000fe2000001001b */
[--C-:B------:R-:W-:Y:S01]  /*5390*/  IMAD.WIDE.U32 R30, R30, 0x10, R156.reuse ;  /* 0x000000101e1e7825 */ /* 0x100fe200078e009c */
[----:B------:R1:W-:Y:S03]  /*53a0*/  STG.E.128 desc[UR6][R34.64], R8 ;  /* 0x0000000822007986 */ /* 0x0003e6000c101d06 */
[----:B------:R-:W-:Y:S01]  /*53b0*/  IMAD.WIDE.U32 R110, R110, 0x10, R156 ;  /* 0x000000106e6e7825 */ /* 0x000fe200078e009c */
[----:B------:R1:W-:Y:S04]  /*53c0*/  STG.E.128 desc[UR6][R30.64], R12 ;  /* 0x0000000c1e007986 */ /* 0x0003e8000c101d06 */
[----:B------:R1:W-:Y:S04]  /*53d0*/  STG.E.128 desc[UR6][R36.64], R16 ;  /* 0x0000001024007986 */ /* 0x0003e8000c101d06 */
[----:B------:R1:W-:Y:S04]  /*53e0*/  STG.E.128 desc[UR6][R38.64], R20 ;  /* 0x0000001426007986 */ /* 0x0003e8000c101d06 */
[----:B------:R1:W-:Y:S02]  /*53f0*/  STG.E.128 desc[UR6][R110.64], R24 ;  /* 0x000000186e007986 */ /* 0x0003e4000c101d06 */
.L_x_56727:
[----:B------:R-:W-:Y:S05]  /*5400*/  BSYNC.RECONVERGENT B0 ;  /* 0x0000000000007941 */ /* 0x000fea0003800200 */
.L_x_56726:
[----:B-1----:R-:W1:Y:S02]  /*5410*/  LDC.64 R8, c[0x0][0x380] ;  /* 0x0000e000ff087b82 */ /* 0x002e640000000a00 */
[----:B-1----:R-:W-:-:S04]  /*5420*/  LEA R102, R8, R102, 0x2 ;  /* 0x0000006608667211 */ /* 0x002fc800078e10ff */
[----:B------:R-:W-:-:S13]  /*5430*/  ISETP.GE.AND P0, PT, R102, R9, PT ;  /* 0x000000096600720c */ /* 0x000fda0003f06270 */
[----:B------:R-:W-:Y:S05]  /*5440*/  @!P0 BRA `(.L_x_56728) ;  /* 0xffffffb800908947 */ /* 0x000fea000383ffff */
[----:B------:R-:W-:Y:S05]  /*5450*/  EXIT ;  /* 0x000000000000794d */ /* 0x000fea0003800000 */
.L_x_56725:
[----:B------:R-:W-:Y:S01]  /*5460*/  BSSY B0, `(.L_x_56729) ;  /* 0x0000008000007945 */ /* 0x000fe20003800000 */
[----:B------:R-:W-:Y:S02]  /*5470*/  MOV R161, R154 ;  /* 0x0000009a00a17202 */ /* 0x000fe40000000f00 */
[----:B------:R-:W-:Y:S02]  /*5480*/  MOV R156, 0x1 ;  /* 0x00000001009c7802 */ /* 0x000fe40000000f00 */
[----:B------:R-:W-:Y:S02]  /*5490*/  MOV R112, 0x1f ;  /* 0x0000001f00707802 */ /* 0x000fe40000000f00 */
[----:B------:R-:W-:-:S07]  /*54a0*/  MOV R157, 0xffffffff ;  /* 0xffffffff009d7802 */ /* 0x000fce0000000f00 */
[----:B-----5:R-:W-:Y:S05]  /*54b0*/  WARPSYNC.COLLECTIVE R157, `(.L_x_56730) ;  /* 0x000000009d087348 */ /* 0x020fea0003c00000 */
[----:B------:R0:W1:Y:S02]  /*54c0*/  SHFL.BFLY P1, R112, R161, R156, R112 ;  /* 0x0c00009ca1707389 */ /* 0x0000640000020070 */
[----:B01---5:R-:W-:Y:S05]  /*54d0*/  ENDCOLLECTIVE ;  /* 0x000000000000791b */ /* 0x023fea0003800000 */
.L_x_56730:
[----:B------:R-:W-:Y:S05]  /*54e0*/  BSYNC B0 ;  /* 0x0000000000007941 */ /* 0x000fea0003800000 */
.L_x_56729:
        /* <DEDUP_REMOVED lines=9> */
.L_x_56731:
[----:B------:R-:W-:Y:S02]  /*5580*/  HFMA2 R156, -RZ, RZ, 0, 2.384185791015625e-07 ;  /* 0x00000004ff9c7431 */ /* 0x000fe400000001ff */
[----:B------:R-:W-:Y:S01]  /*5590*/  FADD.FTZ R154, R154, R112 ;  /* 0x000000709a9a7221 */ /* 0x000fe20000010000 */
[----:B------:R-:W-:-:S04]  /*55a0*/  MOV R112, 0x1f ;  /* 0x0000001f00707802 */ /* 0x000fc80000000f00 */
[----:B------:R-:W-:-:S07]  /*55b0*/  MOV R161, R154 ;  /* 0x0000009a00a17202 */ /* 0x000fce0000000f00 */
[----:B------:R-:W-:Y:S05]  /*55c0*/  WARPSYNC.COLLECTIVE R157, `(.L_x_56732) ;  /* 0x000000009d087348 */ /* 0x000fea0003c00000 */
[----:B------:R0:W1:Y:S02]  /*55d0*/  SHFL.BFLY P1, R112, R161, R156, R112 ;  /* 0x0c00009ca1707389 */ /* 0x0000640000020070 */
[----:B01----:R-:W-:Y:S05]  /*55e0*/  ENDCOLLECTIVE ;  /* 0x000000000000791b */ /* 0x003fea0003800000 */
.L_x_56732:
[----:B------:R-:W-:Y:S02]  /*55f0*/  HFMA2 R156, -RZ, RZ, 0, 4.76837158203125e-07 ;  /* 0x00000008ff9c7431 */ /* 0x000fe400000001ff */
[----:B------:R-:W-:Y:S01]  /*5600*/  FADD.FTZ R154, R154, R112 ;  /* 0x000000709a9a7221 */ /* 0x000fe20000010000 */
[----:B------:R-:W-:-:S04]  /*5610*/  MOV R112, 0x1f ;  /* 0x0000001f00707802 */ /* 0x000fc80000000f00 */
[----:B------:R-:W-:-:S07]  /*5620*/  MOV R161, R154 ;  /* 0x0000009a00a17202 */ /* 0x000fce0000000f00 */
[----:B------:R-:W-:Y:S05]  /*5630*/  WARPSYNC.COLLECTIVE R157, `(.L_x_56733) ;  /* 0x000000009d087348 */ /* 0x000fea0003c00000 */
[----:B------:R0:W1:Y:S02]  /*5640*/  SHFL.BFLY P1, R112, R161, R156, R112 ;  /* 0x0c00009ca1707389 */ /* 0x0000640000020070 */
[----:B01----:R-:W-:Y:S05]  /*5650*/  ENDCOLLECTIVE ;  /* 0x000000000000791b */ /* 0x003fea0003800000 */
.L_x_56733:
[----:B------:R-:W-:Y:S02]  /*5660*/  HFMA2 R156, -RZ, RZ, 0, 9.5367431640625e-07 ;  /* 0x00000010ff9c7431 */ /* 0x000fe400000001ff */
[----:B------:R-:W-:Y:S01]  /*5670*/  FADD.FTZ R154, R154, R112 ;  /* 0x000000709a9a7221 */ /* 0x000fe20000010000 */
[----:B------:R-:W-:-:S04]  /*5680*/  MOV R112, 0x1f ;  /* 0x0000001f00707802 */ /* 0x000fc80000000f00 */
[----:B------:R-:W-:-:S07]  /*5690*/  MOV R161, R154 ;  /* 0x0000009a00a17202 */ /* 0x000fce0000000f00 */
[----:B------:R-:W-:Y:S05]  /*56a0*/  WARPSYNC.COLLECTIVE R157, `(.L_x_56734) ;  /* 0x000000009d087348 */ /* 0x000fea0003c00000 */
[----:B------:R0:W1:Y:S02]  /*56b0*/  SHFL.BFLY P1, R112, R161, R156, R112 ;  /* 0x0c00009ca1707389 */ /* 0x0000640000020070 */
[----:B01----:R-:W-:Y:S05]  /*56c0*/  ENDCOLLECTIVE ;  /* 0x000000000000791b */ /* 0x003fea0003800000 */
.L_x_56734:
        /* <DEDUP_REMOVED lines=129> */
[----:B------:R-:W-:-:S03]  /*5ee0*/  HFMA2 R156, -RZ, RZ, 0, 5.9604644775390625e-08 ;  /* 0x00000001ff9c7431 */ /* 0x000fc600000001ff */
[----:B------:R-:W-:Y:S01]  /*5ef0*/  FFMA.FTZ R159, R159, R159, R112 ;  /* 0x0000009f9f9f7223 */ /* 0x000fe20000010070 */
[----:B------:R-:W-:-:S04]  /*5f00*/  MOV R112, 0x1f ;  /* 0x0000001f00707802 */ /* 0x000fc80000000f00 */
[----:B------:R-:W-:-:S07]  /*5f10*/  MOV R161, R159 ;  /* 0x0000009f00a17202 */ /* 0x000fce0000000f00 */
[----:B------:R-:W-:Y:S05]  /*5f20*/  WARPSYNC.COLLECTIVE R157, `(.L_x_56735) ;  /* 0x000000009d087348 */ /* 0x000fea0003c00000 */
[----:B------:R0:W1:Y:S02]  /*5f30*/  SHFL.BFLY P1, R112, R161, R156, R112 ;  /* 0x0c00009ca1707389 */ /* 0x0000640000020070 */
[----:B01----:R-:W-:Y:S05]  /*5f40*/  ENDCOLLECTIVE ;  /* 0x000000000000791b */ /* 0x003fea0003800000 */
.L_x_56735:
[----:B------:R-:W-:Y:S02]  /*5f50*/  HFMA2 R156, -RZ, RZ, 0, 1.1920928955078125e-07 ;  /* 0x00000002ff9c7431 */ /* 0x000fe400000001ff */
[----:B------:R-:W-:Y:S01]  /*5f60*/  FADD.FTZ R159, R159, R112 ;  /* 0x000000709f9f7221 */ /* 0x000fe20000010000 */
[----:B------:R-:W-:-:S04]  /*5f70*/  MOV R112, 0x1f ;  /* 0x0000001f00707802 */ /* 0x000fc80000000f00 */
[----:B------:R-:W-:-:S07]  /*5f80*/  MOV R161, R159 ;  /* 0x0000009f00a17202 */ /* 0x000fce0000000f00 */
[----:B------:R-:W-:Y:S05]  /*5f90*/  WARPSYNC.COLLECTIVE R157, `(.L_x_56736) ;  /* 0x000000009d087348 */ /* 0x000fea0003c00000 */
[----:B------:R0:W1:Y:S02]  /*5fa0*/  SHFL.BFLY P1, R112, R161, R156, R112 ;  /* 0x0c00009ca1707389 */ /* 0x0000640000020070 */
[----:B01----:R-:W-:Y:S05]  /*5fb0*/  ENDCOLLECTIVE ;  /* 0x000000000000791b */ /* 0x003fea0003800000 */
.L_x_56736:
[----:B------:R-:W-:Y:S02]  /*5fc0*/  HFMA2 R156, -RZ, RZ, 0, 2.384185791015625e-07 ;  /* 0x00000004ff9c7431 */ /* 0x000fe400000001ff */
[----:B------:R-:W-:Y:S01]  /*5fd0*/  FADD.FTZ R159, R159, R112 ;  /* 0x000000709f9f7221 */ /* 0x000fe20000010000 */
[----:B------:R-:W-:-:S04]  /*5fe0*/  MOV R112, 0x1f ;  /* 0x0000001f00707802 */ /* 0x000fc80000000f00 */
[----:B------:R-:W-:-:S07]  /*5ff0*/  MOV R161, R159 ;  /* 0x0000009f00a17202 */ /* 0x000fce0000000f00 */
[----:B------:R-:W-:Y:S05]  /*6000*/  WARPSYNC.COLLECTIVE R157, `(.L_x_56737) ;  /* 0x000000009d087348 */ /* 0x000fea0003c00000 */
[----:B------:R0:W1:Y:S02]  /*6010*/  SHFL.BFLY P1, R112, R161, R156, R112 ;  /* 0x0c00009ca1707389 */ /* 0x0000640000020070 */
[----:B01----:R-:W-:Y:S05]  /*6020*/  ENDCOLLECTIVE ;  /* 0x000000000000791b */ /* 0x003fea0003800000 */
.L_x_56737:
[----:B------:R-:W-:Y:S02]  /*6030*/  HFMA2 R156, -RZ, RZ, 0, 4.76837158203125e-07 ;  /* 0x00000008ff9c7431 */ /* 0x000fe400000001ff */
[----:B------:R-:W-:Y:S01]  /*6040*/  FADD.FTZ R159, R159, R112 ;  /* 0x000000709f9f7221 */ /* 0x000fe20000010000 */
[----:B------:R-:W-:-:S04]  /*6050*/  MOV R112, 0x1f ;  /* 0x0000001f00707802 */ /* 0x000fc80000000f00 */
[----:B------:R-:W-:-:S07]  /*6060*/  MOV R161, R159 ;  /* 0x0000009f00a17202 */ /* 0x000fce0000000f00 */
[----:B------:R-:W-:Y:S05]  /*6070*/  WARPSYNC.COLLECTIVE R157, `(.L_x_56738) ;  /* 0x000000009d087348 */ /* 0x000fea0003c00000 */
[----:B------:R0:W1:Y:S02]  /*6080*/  SHFL.BFLY P1, R112, R161, R156, R112 ;  /* 0x0c00009ca1707389 */ /* 0x0000640000020070 */
[----:B01----:R-:W-:Y:S05]  /*6090*/  ENDCOLLECTIVE ;  /* 0x000000000000791b */ /* 0x003fea0003800000 */
.L_x_56738:
[----:B------:R-:W-:Y:S02]  /*60a0*/  HFMA2 R156, -RZ, RZ, 0, 9.5367431640625e-07 ;  /* 0x00000010ff9c7431 */ /* 0x000fe400000001ff */
[----:B------:R-:W-:Y:S01]  /*60b0*/  FADD.FTZ R159, R159, R112 ;  /* 0x000000709f9f7221 */ /* 0x000fe20000010000 */
[----:B------:R-:W-:-:S04]  /*60c0*/  MOV R112, 0x1f ;  /* 0x0000001f00707802 */ /* 0x000fc80000000f00 */
[----:B------:R-:W-:-:S07]  /*60d0*/  MOV R161, R159 ;  /* 0x0000009f00a17202 */ /* 0x000fce0000000f00 */
[----:B------:R-:W-:Y:S05]  /*60e0*/  WARPSYNC.COLLECTIVE R157, `(.L_x_56739) ;  /* 0x000000009d087348 */ /* 0x000fea0003c00000 */
[----:B------:R0:W1:Y:S02]  /*60f0*/  SHFL.BFLY P1, R112, R161, R156, R112 ;  /* 0x0c00009ca1707389 */ /* 0x0000640000020070 */
[----:B01----:R-:W-:Y:S05]  /*6100*/  ENDCOLLECTIVE ;  /* 0x000000000000791b */ /* 0x003fea0003800000 */
.L_x_56739:
[----:B------:R-:W-:Y:S05]  /*6110*/  BRA `(.L_x_56740) ;  /* 0xffffffd8009c7947 */ /* 0x000fea000383ffff */
.L_x_56741:
        /* <DEDUP_REMOVED lines=14> */
.L_x_71551:


//--------------------- .text._ZN10layer_norm13ln_fwd_kernelINS_13Kernel_traitsI6__halfffffjLj2048ELj1ELj4ELj1ELj16ENS_18Kernel_traits_baseILj2048ES2_ffffjLj128EEEEELb0ELb1ELb0ELb0EEEvNS_9FwdParamsE --------------------------
	.section	.text._ZN10layer_norm13ln_fwd_kernelINS_13Kernel_traitsI6__halfffffjLj2048ELj1ELj4ELj1ELj16ENS_18Kernel_traits_baseILj2048ES2_ffffjLj128EEEEELb0ELb1ELb0ELb0EEEvNS_9FwdParamsE,"ax",@progbits
	.align	128
        .global         _ZN10layer_norm13ln_fwd_kernelINS_13Kernel_traitsI6__halfffffjLj2048ELj1ELj4ELj1ELj16ENS_18Kernel_traits_baseILj2048ES2_ffffjLj128EEEEELb0ELb1ELb0ELb0EEEvNS_9FwdParamsE
        .type           _ZN10layer_norm13ln_fwd_kernelINS_13Kernel_traitsI6__halfffffjLj2048ELj1ELj4ELj1ELj16ENS_18Kernel_traits_baseILj2048ES2_ffffjLj128EEEEELb0ELb1ELb0ELb0EEEvNS_9FwdParamsE,@function
        .size           _ZN10layer_norm13ln_fwd_kernelINS_13Kernel_traitsI6__halfffffjLj2048ELj1ELj4ELj1ELj16ENS_18Kernel_traits_baseILj2048ES2_ffffjLj128EEEEELb0ELb1ELb0ELb0EEEvNS_9FwdParamsE,(.L_x_71552 - _ZN10layer_norm13ln_fwd_kernelINS_13Kernel_traitsI6__halfffffjLj2048ELj1ELj4ELj1ELj16ENS_18Kernel_traits_baseILj2048ES2_ffffjLj128EEEEELb0ELb1ELb0ELb0EEEvNS_9FwdParamsE)
        .other          _ZN10layer_norm13ln_fwd_kernelINS_13Kernel_traitsI6__halfffffjLj2048ELj1ELj4ELj1ELj16ENS_18Kernel_traits_baseILj2048ES2_ffffjLj128EEEEELb0ELb1ELb0ELb0EEEvNS_9FwdParamsE,@"STO_CUDA_ENTRY STV_DEFAULT"
_ZN10layer_norm13ln_fwd_kernelINS_13Kernel_traitsI6__halfffffjLj2048ELj1ELj4ELj1ELj16ENS_18Kernel_traits_baseILj2048ES2_ffffjLj128EEEEELb0ELb1ELb0ELb0EEEvNS_9FwdParamsE:
.text._ZN10layer_norm13ln_fwd_kernelINS_13Kernel_traitsI6__halfffffjLj2048ELj1ELj4ELj1ELj16ENS_18Kernel_traits_baseILj2048ES2_ffffjLj128EEEEELb0ELb1ELb0ELb0EEEvNS_9FwdParamsE:
        /* <DEDUP_REMOVED lines=22> */
[----:B------:R-:W-:-:S07]  /*0160*/  ISETP.GE.U32.AND P1, PT, R104, 0x80, PT ;  /* 0x000000806800780c */ /* 0x000fce0003f26070 */
[----:B------:R-:W0:Y:S08]  /*0170*/  @P2 LDC.64 R6, c[0x0][0x3d0] ;  /* 0x0000f400ff062b82 */ /* 0x000e300000000a00 */
[----:B------:R-:W1:Y:S08]  /*0180*/  @P2 LDC.64 R68, c[0x0][0x438] ;  /* 0x00010e00ff442b82 */ /* 0x000e700000000a00 */
[----:B------:R-:W2:Y:S01]  /*0190*/  @P2 LDC.64 R70, c[0x0][0x3e8] ;  /* 0x0000fa00ff462b82 */ /* 0x000ea20000000a00 */
[----:B------:R-:W-:-:S07]  /*01a0*/  ISETP.GE.U32.AND P4, PT, R104, 0xa0, PT ;  /* 0x000000a06800780c */ /* 0x000fce0003f86070 */
[----:B------:R-:W3:Y:S01]  /*01b0*/  @P6 LDC.64 R72, c[0x0][0x3d0] ;  /* 0x0000f400ff486b82 */ /* 0x000ee20000000a00 */
[----:B------:R-:W-:Y:S01]  /*01c0*/  ISETP.GE.U32.AND P5, PT, R104, 0xc0, PT ;  /* 0x000000c06800780c */ /* 0x000fe20003fa6070 */
[----:B0-----:R-:W-:Y:S01]  /*01d0*/  @P2 IMAD.WIDE.U32 R6, R66, 0x8, R6 ;  /* 0x0000000842062825 */ /* 0x001fe200078e0006 */
[----:B------:R-:W-:-:S04]  /*01e0*/  ISETP.GE.U32.AND P3, PT, R104, 0xe0, PT ;  /* 0x000000e06800780c */ /* 0x000fc80003f66070 */
[----:B------:R0:W5:Y:S01]  /*01f0*/  @P2 LDG.E.64 R34, desc[UR6][R6.64] ;  /* 0x0000000606222981 */ /* 0x000162000c1e1b00 */
[----:B------:R-:W4:Y:S08]  /*0200*/  @P6 LDC.64 R74, c[0x0][0x438] ;  /* 0x00010e00ff4a6b82 */ /* 0x000f300000000a00 */
[----:B------:R-:W4:Y:S08]  /*0210*/  @P6 LDC.64 R106, c[0x0][0x3e8] ;  /* 0x0000fa00ff6a6b82 */ /* 0x000f300000000a00 */
[----:B------:R-:W4:Y:S08]  /*0220*/  @P0 LDC.64 R108, c[0x0][0x3d0] ;  /* 0x0000f400ff6c0b82 */ /* 0x000f300000000a00 */
[----:B------:R-:W4:Y:S08]  /*0230*/  @P0 LDC.64 R110, c[0x0][0x438] ;  /* 0x00010e00ff6e0b82 */ /* 0x000f300000000a00 */
[----:B------:R-:W4:Y:S01]  /*0240*/  @P0 LDC.64 R112, c[0x0][0x3e8] ;  /* 0x0000fa00ff700b82 */ /* 0x000f220000000a00 */
[----:B-1----:R-:W-:-:S07]  /*0250*/  @P2 IMAD.WIDE.U32 R68, R66, 0x8, R68 ;  /* 0x0000000842442825 */ /* 0x002fce00078e0044 */
[----:B------:R-:W1:Y:S01]  /*0260*/  @P1 LDC.64 R114, c[0x0][0x3d0] ;  /* 0x0000f400ff721b82 */ /* 0x000e620000000a00 */
[----:B--2---:R-:W-:-:S07]  /*0270*/  @P2 IMAD.WIDE.U32 R70, R66, 0x8, R70 ;  /* 0x0000000842462825 */ /* 0x004fce00078e0046 */
[----:B------:R-:W2:Y:S01]  /*0280*/  @P1 LDC.64 R116, c[0x0][0x438] ;  /* 0x00010e00ff741b82 */ /* 0x000ea20000000a00 */
[----:B------:R-:W-:Y:S01]  /*0290*/  @P2 LOP3.LUT R66, R66, 0x20, RZ, 0xfc, !PT ;  /* 0x0000002042422812 */ /* 0x000fe200078efcff */
[----:B------:R1:W5:Y:S04]  /*02a0*/  @P2 LDG.E.64 R42, desc[UR6][R70.64] ;  /* 0x00000006462a2981 */ /* 0x000368000c1e1b00 */
[----:B------:R1:W5:Y:S02]  /*02b0*/  @P2 LD.E.64 R102, desc[UR6][R68.64] ;  /* 0x0000000644662980 */ /* 0x000364000c101b00 */
[----:B------:R-:W2:Y:S01]  /*02c0*/  @P1 LDC.64 R118, c[0x0][0x3e8] ;  /* 0x0000fa00ff761b82 */ /* 0x000ea20000000a00 */
[----:B---3--:R-:W-:-:S07]  /*02d0*/  @P6 IMAD.WIDE.U32 R72, R66, 0x8, R72 ;  /* 0x0000000842486825 */ /* 0x008fce00078e0048 */
[----:B0-----:R-:W0:Y:S01]  /*02e0*/  @P4 LDC.64 R6, c[0x0][0x3d0] ;  /* 0x0000f400ff064b82 */ /* 0x001e220000000a00 */
[C---:B----4-:R-:W-:Y:S01]  /*02f0*/  @P6 IMAD.WIDE.U32 R74, R66.reuse, 0x8, R74 ;  /* 0x00000008424a6825 */ /* 0x050fe200078e004a */
[----:B------:R3:W5:Y:S06]  /*0300*/  @P6 LDG.E.64 R32, desc[UR6][R72.64] ;  /* 0x0000000648206981 */ /* 0x00076c000c1e1b00 */
[----:B------:R-:W4:Y:S01]  /*0310*/  @P4 LDC.64 R120, c[0x0][0x438] ;  /* 0x00010e00ff784b82 */ /* 0x000f220000000a00 */
[----:B------:R-:W-:-:S07]  /*0320*/  @P6 IMAD.WIDE.U32 R106, R66, 0x8, R106 ;  /* 0x00000008426a6825 */ /* 0x000fce00078e006a */
[----:B------:R-:W4:Y:S01]  /*0330*/  @P4 LDC.64 R122, c[0x0][0x3e8] ;  /* 0x0000fa00ff7a4b82 */ /* 0x000f220000000a00 */
[----:B------:R-:W-:Y:S01]  /*0340*/  @P6 IADD3 R66, PT, PT, R66, 0x20, RZ ;  /* 0x0000002042426810 */ /* 0x000fe20007ffe0ff */
[----:B------:R2:W5:Y:S06]  /*0350*/  @P6 LDG.E.64 R44, desc[UR6][R106.64] ;  /* 0x000000066a2c6981 */ /* 0x00056c000c1e1b00 */
[----:B------:R-:W4:Y:S01]  /*0360*/  @P5 LDC.64 R124, c[0x0][0x3d0] ;  /* 0x0000f400ff7c5b82 */ /* 0x000f220000000a00 */
[----:B------:R-:W-:Y:S01]  /*0370*/  @P0 IMAD.WIDE.U32 R108, R66, 0x8, R108 ;  /* 0x00000008426c0825 */ /* 0x000fe200078e006c */
[----:B------:R-:W-:Y:S01]  /*0380*/  ISETP.GE.U32.AND P2, PT, R104, 0x100, PT ;  /* 0x000001006800780c */ /* 0x000fe20003f46070 */
[----:B------:R0:W5:Y:S05]  /*0390*/  @P6 LD.E.64 R100, desc[UR6][R74.64] ;  /* 0x000000064a646980 */ /* 0x00016a000c101b00 */
[----:B-1----:R-:W1:Y:S01]  /*03a0*/  @P5 LDC.64 R70, c[0x0][0x438] ;  /* 0x00010e00ff465b82 */ /* 0x002e620000000a00 */
[C---:B------:R-:W-:Y:S01]  /*03b0*/  @P0 IMAD.WIDE.U32 R110, R66.reuse, 0x8, R110 ;  /* 0x00000008426e0825 */ /* 0x040fe200078e006e */
[----:B------:R4:W5:Y:S06]  /*03c0*/  @P0 LDG.E.64 R30, desc[UR6][R108.64] ;  /* 0x000000066c1e0981 */ /* 0x00096c000c1e1b00 */
[----:B------:R-:W1:Y:S01]  /*03d0*/  @P5 LDC.64 R68, c[0x0][0x3e8] ;  /* 0x0000fa00ff445b82 */ /* 0x000e620000000a00 */
[C---:B------:R-:W-:Y:S01]  /*03e0*/  @P0 IMAD.WIDE.U32 R112, R66.reuse, 0x8, R112 ;  /* 0x0000000842700825 */ /* 0x040fe200078e0070 */
[----:B------:R-:W-:Y:S01]  /*03f0*/  @P0 IADD3 R66, PT, PT, R66, 0x20, RZ ;  /* 0x0000002042420810 */ /* 0x000fe20007ffe0ff */
[----:B------:R-:W5:Y:S05]  /*0400*/  @P0 LD.E.64 R98, desc[UR6][R110.64] ;  /* 0x000000066e620980 */ /* 0x000f6a000c101b00 */
[----:B---3--:R-:W3:Y:S01]  /*0410*/  @P3 LDC.64 R72, c[0x0][0x3d0] ;  /* 0x0000f400ff483b82 */ /* 0x008ee20000000a00 */
[C---:B------:R-:W-:Y:S01]  /*0420*/  @P1 IMAD.WIDE.U32 R114, R66.reuse, 0x8, R114 ;  /* 0x0000000842721825 */ /* 0x040fe200078e0072 */
[----:B------:R1:W5:Y:S03]  /*0430*/  @P0 LDG.E.64 R46, desc[UR6][R112.64] ;  /* 0x00000006702e0981 */ /* 0x000366000c1e1b00 */
[----:B--2---:R-:W-:-:S03]  /*0440*/  @P1 IMAD.WIDE.U32 R118, R66, 0x8, R118 ;  /* 0x0000000842761825 */ /* 0x004fc600078e0076 */
[----:B------:R-:W2:Y:S01]  /*0450*/  @P3 LDC.64 R106, c[0x0][0x3e8] ;  /* 0x0000fa00ff6a3b82 */ /* 0x000ea20000000a00 */
[C---:B------:R-:W-:Y:S01]  /*0460*/  @P1 IMAD.WIDE.U32 R116, R66.reuse, 0x8, R116 ;  /* 0x0000000842741825 */ /* 0x040fe200078e0074 */
[----:B------:R-:W-:Y:S01]  /*0470*/  @P1 IADD3 R66, PT, PT, R66, 0x20, RZ ;  /* 0x0000002042421810 */ /* 0x000fe20007ffe0ff */
[----:B------:R-:W5:Y:S05]  /*0480*/  @P1 LDG.E.64 R28, desc[UR6][R114.64] ;  /* 0x00000006721c1981 */ /* 0x000f6a000c1e1b00 */
[----:B0-----:R-:W0:Y:S01]  /*0490*/  @P3 LDC.64 R74, c[0x0][0x438] ;  /* 0x00010e00ff4a3b82 */ /* 0x001e220000000a00 */
[----:B------:R-:W-:Y:S01]  /*04a0*/  @P4 IMAD.WIDE.U32 R6, R66, 0x8, R6 ;  /* 0x0000000842064825 */ /* 0x000fe200078e0006 */
[----:B------:R-:W-:Y:S01]  /*04b0*/  ISETP.GE.U32.AND P0, PT, R104, 0x120, PT ;  /* 0x000001206800780c */ /* 0x000fe20003f06070 */
[----:B------:R-:W5:Y:S02]  /*04c0*/  @P1 LDG.E.64 R48, desc[UR6][R118.64] ;  /* 0x0000000676301981 */ /* 0x000f64000c1e1b00 */
[----:B----4-:R-:W-:-:S02]  /*04d0*/  @P4 IMAD.WIDE.U32 R120, R66, 0x8, R120 ;  /* 0x0000000842784825 */ /* 0x010fc400078e0078 */
[----:B------:R-:W5:Y:S01]  /*04e0*/  @P1 LD.E.64 R96, desc[UR6][R116.64] ;  /* 0x0000000674601980 */ /* 0x000f62000c101b00 */
[----:B------:R-:W4:Y:S01]  /*04f0*/  @P2 LDC.64 R108, c[0x0][0x3d0] ;  /* 0x0000f400ff6c2b82 */ /* 0x000f220000000a00 */
[C---:B------:R-:W-:Y:S01]  /*0500*/  @P4 IMAD.WIDE.U32 R122, R66.reuse, 0x8, R122 ;  /* 0x00000008427a4825 */ /* 0x040fe200078e007a */
[----:B------:R-:W-:Y:S01]  /*0510*/  @P4 IADD3 R66, PT, PT, R66, 0x20, RZ ;  /* 0x0000002042424810 */ /* 0x000fe20007ffe0ff */
[----:B------:R3:W5:Y:S01]  /*0520*/  @P4 LDG.E.64 R26, desc[UR6][R6.64] ;  /* 0x00000006061a4981 */ /* 0x000762000c1e1b00 */
[----:B------:R-:W-:-:S03]  /*0530*/  ISETP.GE.U32.AND P1, PT, R104, 0x140, PT ;  /* 0x000001406800780c */ /* 0x000fc60003f26070 */
[C---:B------:R-:W-:Y:S01]  /*0540*/  @P5 IMAD.WIDE.U32 R124, R66.reuse, 0x8, R124 ;  /* 0x00000008427c5825 */ /* 0x040fe200078e007c */
[----:B------:R-:W4:Y:S01]  /*0550*/  @P2 LDC.64 R126, c[0x0][0x3e8] ;  /* 0x0000fa00ff7e2b82 */ /* 0x000f220000000a00 */
[----:B------:R-:W5:Y:S02]  /*0560*/  @P4 LDG.E.64 R50, desc[UR6][R122.64] ;  /* 0x000000067a324981 */ /* 0x000f64000c1e1b00 */
[C---:B-1----:R-:W-:Y:S02]  /*0570*/  @P5 IMAD.WIDE.U32 R70, R66.reuse, 0x8, R70 ;  /* 0x0000000842465825 */ /* 0x042fe400078e0046 */
[----:B------:R-:W5:Y:S02]  /*0580*/  @P5 LDG.E.64 R24, desc[UR6][R124.64] ;  /* 0x000000067c185981 */ /* 0x000f64000c1e1b00 */
[C---:B------:R-:W-:Y:S01]  /*0590*/  @P5 IMAD.WIDE.U32 R68, R66.reuse, 0x8, R68 ;  /* 0x0000000842445825 */ /* 0x040fe200078e0044 */
[----:B------:R-:W1:Y:S01]  /*05a0*/  @P2 LDC.64 R112, c[0x0][0x438] ;  /* 0x00010e00ff702b82 */ /* 0x000e620000000a00 */
[----:B------:R-:W-:Y:S01]  /*05b0*/  @P5 IADD3 R66, PT, PT, R66, 0x20, RZ ;  /* 0x0000002042425810 */ /* 0x000fe20007ffe0ff */
[----:B------:R-:W5:Y:S04]  /*05c0*/  @P5 LD.E.64 R92, desc[UR6][R70.64] ;  /* 0x00000006465c5980 */ /* 0x000f68000c101b00 */
[----:B------:R0:W5:Y:S01]  /*05d0*/  @P5 LDG.E.64 R52, desc[UR6][R68.64] ;  /* 0x0000000644345981 */ /* 0x000162000c1e1b00 */
[----:B------:R-:W-:Y:S01]  /*05e0*/  ISETP.GE.U32.AND P5, PT, R104, 0x160, PT ;  /* 0x000001606800780c */ /* 0x000fe20003fa6070 */
[----:B---3--:R-:W-:Y:S01]  /*05f0*/  @P3 IMAD.WIDE.U32 R72, R66, 0x8, R72 ;  /* 0x0000000842483825 */ /* 0x008fe200078e0048 */
[----:B------:R-:W3:Y:S01]  /*0600*/  @P0 LDC.64 R6, c[0x0][0x3d0] ;  /* 0x0000f400ff060b82 */ /* 0x000ee20000000a00 */
[----:B------:R-:W5:Y:S01]  /*0610*/  @P4 LD.E.64 R94, desc[UR6][R120.64] ;  /* 0x00000006785e4980 */ /* 0x000f62000c101b00 */
[----:B------:R-:W-:Y:S01]  /*0620*/  ISETP.GE.U32.AND P4, PT, R104, 0x180, PT ;  /* 0x000001806800780c */ /* 0x000fe20003f86070 */
[----:B--2---:R-:W-:-:S02]  /*0630*/  @P3 IMAD.WIDE.U32 R106, R66, 0x8, R106 ;  /* 0x00000008426a3825 */ /* 0x004fc400078e006a */
[----:B------:R2:W5:Y:S03]  /*0640*/  @P3 LDG.E.64 R22, desc[UR6][R72.64] ;  /* 0x0000000648163981 */ /* 0x000566000c1e1b00 */
[----:B------:R-:W3:Y:S01]  /*0650*/  @P0 LDC.64 R110, c[0x0][0x438] ;  /* 0x00010e00ff6e0b82 */ /* 0x000ee20000000a00 */
[----:B0-----:R-:W-:-:S07]  /*0660*/  @P3 IMAD.WIDE.U32 R74, R66, 0x8, R74 ;  /* 0x00000008424a3825 */ /* 0x001fce00078e004a */
[----:B------:R-:W0:Y:S01]  /*0670*/  @P0 LDC.64 R114, c[0x0][0x3e8] ;  /* 0x0000fa00ff720b82 */ /* 0x000e220000000a00 */
[----:B------:R-:W-:Y:S01]  /*0680*/  @P3 IADD3 R66, PT, PT, R66, 0x20, RZ ;  /* 0x0000002042423810 */ /* 0x000fe20007ffe0ff */
[----:B------:R1:W5:Y:S04]  /*0690*/  @P3 LDG.E.64 R54, desc[UR6][R106.64] ;  /* 0x000000066a363981 */ /* 0x000368000c1e1b00 */
[----:B------:R-:W5:Y:S02]  /*06a0*/  @P3 LD.E.64 R90, desc[UR6][R74.64] ;  /* 0x000000064a5a3980 */ /* 0x000f64000c101b00 */
[----:B------:R-:W0:Y:S01]  /*06b0*/  @P1 LDC.64 R68, c[0x0][0x3d0] ;  /* 0x0000f400ff441b82 */ /* 0x000e220000000a00 */
[----:B------:R-:W-:Y:S01]  /*06c0*/  ISETP.GE.U32.AND P3, PT, R104, 0x1a0, PT ;  /* 0x000001a06800780c */ /* 0x000fe20003f66070 */
[----:B----4-:R-:W-:-:S06]  /*06d0*/  @P2 IMAD.WIDE.U32 R108, R66, 0x8, R108 ;  /* 0x00000008426c2825 */ /* 0x010fcc00078e006c */
[----:B------:R-:W4:Y:S08]  /*06e0*/  @P1 LDC.64 R70, c[0x0][0x438] ;  /* 0x00010e00ff461b82 */ /* 0x000f300000000a00 */
[----:B--2---:R-:W2:Y:S01]  /*06f0*/  @P1 LDC.64 R72, c[0x0][0x3e8] ;  /* 0x0000fa00ff481b82 */ /* 0x004ea20000000a00 */
[----:B------:R-:W-:Y:S01]  /*0700*/  @P2 IMAD.WIDE.U32 R126, R66, 0x8, R126 ;  /* 0x00000008427e2825 */ /* 0x000fe200078e007e */
[----:B------:R3:W5:Y:S01]  /*0710*/  @P2 LDG.E.64 R20, desc[UR6][R108.64] ;  /* 0x000000066c142981 */ /* 0x000762000c1e1b00 */
[----:B------:R-:W-:-:S05]  /*0720*/  ISETP.GE.U32.AND P6, PT, R104, 0x1c0, PT ;  /* 0x000001c06800780c */ /* 0x000fca0003fc6070 */
[----:B------:R-:W2:Y:S01]  /*0730*/  @P5 LDC.64 R116, c[0x0][0x438] ;  /* 0x00010e00ff745b82 */ /* 0x000ea20000000a00 */
[----:B-1----:R-:W-:-:S07]  /*0740*/  @P2 IMAD.WIDE.U32 R112, R66, 0x8, R112 ;  /* 0x0000000842702825 */ /* 0x002fce00078e0070 */
[----:B------:R-:W1:Y:S01]  /*0750*/  @P5 LDC.64 R106, c[0x0][0x3d0] ;  /* 0x0000f400ff6a5b82 */ /* 0x000e620000000a00 */
[----:B------:R-:W-:Y:S01]  /*0760*/  @P2 IADD3 R66, PT, PT, R66, 0x20, RZ ;  /* 0x0000002042422810 */ /* 0x000fe20007ffe0ff */
[----:B------:R-:W5:Y:S04]  /*0770*/  @P2 LDG.E.64 R56, desc[UR6][R126.64] ;  /* 0x000000067e382981 */ /* 0x000f68000c1e1b00 */
[----:B------:R4:W5:Y:S02]  /*0780*/  @P2 LD.E.64 R88, desc[UR6][R112.64] ;  /* 0x0000000670582980 */ /* 0x000964000c101b00 */
[----:B------:R-:W1:Y:S01]  /*0790*/  @P5 LDC.64 R118, c[0x0][0x3e8] ;  /* 0x0000fa00ff765b82 */ /* 0x000e620000000a00 */
[----:B------:R-:W-:Y:S01]  /*07a0*/  ISETP.GE.U32.AND P2, PT, R104, 0x1e0, PT ;  /* 0x000001e06800780c */ /* 0x000fe20003f46070 */
[----:B---3--:R-:W-:-:S06]  /*07b0*/  @P0 IMAD.WIDE.U32 R6, R66, 0x8, R6 ;  /* 0x0000000842060825 */ /* 0x008fcc00078e0006 */
[----:B------:R-:W3:Y:S01]  /*07c0*/  @P4 LDC.64 R120, c[0x0][0x3d0] ;  /* 0x0000f400ff784b82 */ /* 0x000ee20000000a00 */
[C---:B------:R-:W-:Y:S01]  /*07d0*/  @P0 IMAD.WIDE.U32 R110, R66.reuse, 0x8, R110 ;  /* 0x00000008426e0825 */ /* 0x040fe200078e006e */
[----:B------:R1:W5:Y:S06]  /*07e0*/  @P0 LDG.E.64 R18, desc[UR6][R6.64] ;  /* 0x0000000606120981 */ /* 0x00036c000c1e1b00 */
[----:B------:R-:W3:Y:S01]  /*07f0*/  @P4 LDC.64 R108, c[0x0][0x438] ;  /* 0x00010e00ff6c4b82 */ /* 0x000ee20000000a00 */
[----:B0-----:R-:W-:-:S07]  /*0800*/  @P0 IMAD.WIDE.U32 R114, R66, 0x8, R114 ;  /* 0x0000000842720825 */ /* 0x001fce00078e0072 */
[----:B------:R-:W0:Y:S01]  /*0810*/  @P4 LDC.64 R122, c[0x0][0x3e8] ;  /* 0x0000fa00ff7a4b82 */ /* 0x000e220000000a00 */
[----:B------:R-:W-:Y:S01]  /*0820*/  @P0 IADD3 R66, PT, PT, R66, 0x20, RZ ;  /* 0x0000002042420810 */ /* 0x000fe20007ffe0ff */
[----:B------:R0:W5:Y:S06]  /*0830*/  @P0 LD.E.64 R86, desc[UR6][R110.64] ;  /* 0x000000066e560980 */ /* 0x00016c000c101b00 */
[----:B------:R-:W0:Y:S01]  /*0840*/  @P3 LDC.64 R74, c[0x0][0x3d0] ;  /* 0x0000f400ff4a3b82 */ /* 0x000e220000000a00 */
[C---:B------:R-:W-:Y:S01]  /*0850*/  @P1 IMAD.WIDE.U32 R68, R66.reuse, 0x8, R68 ;  /* 0x0000000842441825 */ /* 0x040fe200078e0044 */
[----:B------:R0:W5:Y:S06]  /*0860*/  @P0 LDG.E.64 R58, desc[UR6][R114.64] ;  /* 0x00000006723a0981 */ /* 0x00016c000c1e1b00 */
[----:B----4-:R-:W4:Y:S01]  /*0870*/  @P3 LDC.64 R112, c[0x0][0x438] ;  /* 0x00010e00ff703b82 */ /* 0x010f220000000a00 */
[C---:B------:R-:W-:Y:S01]  /*0880*/  @P1 IMAD.WIDE.U32 R70, R66.reuse, 0x8, R70 ;  /* 0x0000000842461825 */ /* 0x040fe200078e0046 */
[----:B------:R0:W5:Y:S06]  /*0890*/  @P1 LDG.E.64 R16, desc[UR6][R68.64] ;  /* 0x0000000644101981 */ /* 0x00016c000c1e1b00 */
[----:B------:R-:W4:Y:S01]  /*08a0*/  @P3 LDC.64 R124, c[0x0][0x3e8] ;  /* 0x0000fa00ff7c3b82 */ /* 0x000f220000000a00 */
[C---:B--2---:R-:W-:Y:S01]  /*08b0*/  @P1 IMAD.WIDE.U32 R72, R66.reuse, 0x8, R72 ;  /* 0x0000000842481825 */ /* 0x044fe200078e0048 */
[----:B------:R-:W-:Y:S01]  /*08c0*/  @P1 IADD3 R66, PT, PT, R66, 0x20, RZ ;  /* 0x0000002042421810 */ /* 0x000fe20007ffe0ff */
[----:B------:R2:W5:Y:S05]  /*08d0*/  @P1 LD.E.64 R84, desc[UR6][R70.64] ;  /* 0x0000000646541980 */ /* 0x00056a000c101b00 */
[----:B------:R-:W2:Y:S01]  /*08e0*/  @P6 LDC.64 R126, c[0x0][0x3d0] ;  /* 0x0000f400ff7e6b82 */ /* 0x000ea20000000a00 */
[C---:B-1----:R-:W-:Y:S01]  /*08f0*/  @P5 IMAD.WIDE.U32 R106, R66.reuse, 0x8, R106 ;  /* 0x00000008426a5825 */ /* 0x042fe200078e006a */
[----:B------:R1:W5:Y:S06]  /*0900*/  @P1 LDG.E.64 R60, desc[UR6][R72.64] ;  /* 0x00000006483c1981 */ /* 0x00036c000c1e1b00 */
[----:B------:R-:W1:Y:S01]  /*0910*/  @P6 LDC.64 R128, c[0x0][0x438] ;  /* 0x00010e00ff806b82 */ /* 0x000e620000000a00 */
[C---:B------:R-:W-:Y:S01]  /*0920*/  @P5 IMAD.WIDE.U32 R116, R66.reuse, 0x8, R116 ;  /* 0x0000000842745825 */ /* 0x040fe200078e0074 */
[----:B------:R0:W5:Y:S06]  /*0930*/  @P5 LDG.E.64 R14, desc[UR6][R106.64] ;  /* 0x000000066a0e5981 */ /* 0x00016c000c1e1b00 */
[----:B------:R-:W1:Y:S01]  /*0940*/  @P6 LDC.64 R130, c[0x0][0x3e8] ;  /* 0x0000fa00ff826b82 */ /* 0x000e620000000a00 */
[C---:B------:R-:W-:Y:S01]  /*0950*/  @P5 IMAD.WIDE.U32 R118, R66.reuse, 0x8, R118 ;  /* 0x0000000842765825 */ /* 0x040fe200078e0076 */
[----:B------:R-:W-:Y:S01]  /*0960*/  @P5 IADD3 R66, PT, PT, R66, 0x20, RZ ;  /* 0x0000002042425810 */ /* 0x000fe20007ffe0ff */
[----:B------:R0:W5:Y:S05]  /*0970*/  @P5 LD.E.64 R82, desc[UR6][R116.64] ;  /* 0x0000000674525980 */ /* 0x00016a000c101b00 */
[----:B------:R-:W1:Y:S01]  /*0980*/  @P2 LDC.64 R132, c[0x0][0x3d0] ;  /* 0x0000f400ff842b82 */ /* 0x000e620000000a00 */
[C---:B---3--:R-:W-:Y:S01]  /*0990*/  @P4 IMAD.WIDE.U32 R120, R66.reuse, 0x8, R120 ;  /* 0x0000000842784825 */ /* 0x048fe200078e0078 */
[----:B------:R3:W5:Y:S06]  /*09a0*/  @P5 LDG.E.64 R62, desc[UR6][R118.64] ;  /* 0x00000006763e5981 */ /* 0x00076c000c1e1b00 */
[----:B------:R-:W3:Y:S01]  /*09b0*/  @P2 LDC.64 R136, c[0x0][0x3e8] ;  /* 0x0000fa00ff882b82 */ /* 0x000ee20000000a00 */
[C---:B------:R-:W-:Y:S01]  /*09c0*/  @P4 IMAD.WIDE.U32 R108, R66.reuse, 0x8, R108 ;  /* 0x00000008426c4825 */ /* 0x040fe200078e006c */
[----:B------:R1:W5:Y:S06]  /*09d0*/  @P4 LDG.E.64 R12, desc[UR6][R120.64] ;  /* 0x00000006780c4981 */ /* 0x00036c000c1e1b00 */
[----:B------:R-:W3:Y:S01]  /*09e0*/  @P2 LDC.64 R134, c[0x0][0x438] ;  /* 0x00010e00ff862b82 */ /* 0x000ee20000000a00 */
[C---:B0-----:R-:W-:Y:S01]  /*09f0*/  @P4 IMAD.WIDE.U32 R122, R66.reuse, 0x8, R122 ;  /* 0x00000008427a4825 */ /* 0x041fe200078e007a */
[----:B------:R-:W-:Y:S01]  /*0a00*/  @P4 IADD3 R66, PT, PT, R66, 0x20, RZ ;  /* 0x0000002042424810 */ /* 0x000fe20007ffe0ff */
[----:B------:R0:W5:Y:S04]  /*0a10*/  @P4 LD.E.64 R80, desc[UR6][R108.64] ;  /* 0x000000066c504980 */ /* 0x000168000c101b00 */
[C---:B------:R-:W-:Y:S01]  /*0a20*/  @P3 IMAD.WIDE.U32 R74, R66.reuse, 0x8, R74 ;  /* 0x00000008424a3825 */ /* 0x040fe200078e004a */
[----:B------:R0:W5:Y:S03]  /*0a30*/  @P4 LDG.E.64 R64, desc[UR6][R122.64] ;  /* 0x000000067a404981 */ /* 0x000166000c1e1b00 */
[C---:B----4-:R-:W-:Y:S01]  /*0a40*/  @P3 IMAD.WIDE.U32 R112, R66.reuse, 0x8, R112 ;  /* 0x0000000842703825 */ /* 0x050fe200078e0070 */
[----:B------:R0:W5:Y:S03]  /*0a50*/  @P3 LDG.E.64 R10, desc[UR6][R74.64] ;  /* 0x000000064a0a3981 */ /* 0x000166000c1e1b00 */
[C---:B------:R-:W-:Y:S01]  /*0a60*/  @P3 IMAD.WIDE.U32 R124, R66.reuse, 0x8, R124 ;  /* 0x00000008427c3825 */ /* 0x040fe200078e007c */
[----:B------:R-:W-:Y:S01]  /*0a70*/  @P3 IADD3 R66, PT, PT, R66, 0x20, RZ ;  /* 0x0000002042423810 */ /* 0x000fe20007ffe0ff */
[----:B------:R0:W5:Y:S04]  /*0a80*/  @P3 LD.E.64 R78, desc[UR6][R112.64] ;  /* 0x00000006704e3980 */ /* 0x000168000c101b00 */
[C---:B--2---:R-:W-:Y:S01]  /*0a90*/  @P6 IMAD.WIDE.U32 R126, R66.reuse, 0x8, R126 ;  /* 0x00000008427e6825 */ /* 0x044fe200078e007e */
[----:B------:R0:W5:Y:S03]  /*0aa0*/  @P3 LDG.E.64 R40, desc[UR6][R124.64] ;  /* 0x000000067c283981 */ /* 0x000166000c1e1b00 */
[C---:B-1----:R-:W-:Y:S01]  /*0ab0*/  @P6 IMAD.WIDE.U32 R128, R66.reuse, 0x8, R128 ;  /* 0x0000000842806825 */ /* 0x042fe200078e0080 */
[----:B------:R0:W5:Y:S03]  /*0ac0*/  @P6 LDG.E.64 R8, desc[UR6][R126.64] ;  /* 0x000000067e086981 */ /* 0x000166000c1e1b00 */
[C---:B------:R-:W-:Y:S01]  /*0ad0*/  @P6 IMAD.WIDE.U32 R130, R66.reuse, 0x8, R130 ;  /* 0x0000000842826825 */ /* 0x040fe200078e0082 */
[----:B------:R-:W-:Y:S01]  /*0ae0*/  @P6 IADD3 R66, PT, PT, R66, 0x20, RZ ;  /* 0x0000002042426810 */ /* 0x000fe20007ffe0ff */
[----:B------:R0:W5:Y:S04]  /*0af0*/  @P6 LD.E.64 R76, desc[UR6][R128.64] ;  /* 0x00000006804c6980 */ /* 0x000168000c101b00 */
[C---:B------:R-:W-:Y:S01]  /*0b00*/  @P2 IMAD.WIDE.U32 R132, R66.reuse, 0x8, R132 ;  /* 0x0000000842842825 */ /* 0x040fe200078e0084 */
[----:B------:R0:W5:Y:S03]  /*0b10*/  @P6 LDG.E.64 R38, desc[UR6][R130.64] ;  /* 0x0000000682266981 */ /* 0x000166000c1e1b00 */
[C---:B---3--:R-:W-:Y:S01]  /*0b20*/  @P2 IMAD.WIDE.U32 R136, R66.reuse, 0x8, R136 ;  /* 0x0000000842882825 */ /* 0x048fe200078e0088 */
[----:B------:R0:W5:Y:S03]  /*0b30*/  @P2 LDG.E.64 R4, desc[UR6][R132.64] ;  /* 0x0000000684042981 */ /* 0x000166000c1e1b00 */
[----:B------:R-:W-:Y:S01]  /*0b40*/  @P2 IMAD.WIDE.U32 R134, R66, 0x8, R134 ;  /* 0x0000000842862825 */ /* 0x000fe200078e0086 */
[----:B------:R0:W5:Y:S04]  /*0b50*/  @P2 LDG.E.64 R36, desc[UR6][R136.64] ;  /* 0x0000000688242981 */ /* 0x000168000c1e1b00 */
[----:B------:R0:W5:Y:S01]  /*0b60*/  @P2 LD.E.64 R2, desc[UR6][R134.64] ;  /* 0x0000000686022980 */ /* 0x000162000c101b00 */
[----:B------:R-:W-:-:S02]  /*0b70*/  ISETP.GE.U32.AND P0, PT, R104, 0x200, PT ;  /* 0x000002006800780c */ /* 0x000fc40003f06070 */
[----:B------:R-:W-:-:S11]  /*0b80*/  @P2 IADD3 R66, PT, PT, R66, 0x20, RZ ;  /* 0x0000002042422810 */ /* 0x000fd60007ffe0ff */
[----:B0-----:R-:W-:Y:S05]  /*0b90*/  @!P0 BRA `(.L_x_56744) ;  /* 0x0000000800648947 */ /* 0x001fea0003800000 */
[----:B------:R-:W0:Y:S08]  /*0ba0*/  LDC.64 R68, c[0x0][0x3e8] ;  /* 0x0000fa00ff447b82 */ /* 0x000e300000000a00 */
[----:B------:R-:W1:Y:S08]  /*0bb0*/  LDC.64 R6, c[0x0][0x3d0] ;  /* 0x0000f400ff067b82 */ /* 0x000e700000000a00 */
[----:B------:R-:W2:Y:S01]  /*0bc0*/  LDC.64 R106, c[0x0][0x438] ;  /* 0x00010e00ff6a7b82 */ /* 0x000ea20000000a00 */
[----:B0-----:R-:W-:-:S06]  /*0bd0*/  IMAD.WIDE.U32 R68, R66, 0x8, R68 ;  /* 0x0000000842447825 */ /* 0x001fcc00078e0044 */
[----:B------:R-:W5:Y:S01]  /*0be0*/  LDG.E.64 R68, desc[UR6][R68.64] ;  /* 0x0000000644447981 */ /* 0x000f62000c1e1b00 */
[----:B-1----:R-:W-:-:S06]  /*0bf0*/  IMAD.WIDE.U32 R6, R66, 0x8, R6 ;  /* 0x0000000842067825 */ /* 0x002fcc00078e0006 */
[----:B------:R-:W5:Y:S01]  /*0c00*/  LDG.E.64 R6, desc[UR6][R6.64] ;  /* 0x0000000606067981 */ /* 0x000f62000c1e1b00 */
[----:B--2---:R-:W-:-:S06]  /*0c10*/  IMAD.WIDE.U32 R106, R66, 0x8, R106 ;  /* 0x00000008426a7825 */ /* 0x004fcc00078e006a */
[----:B------:R-:W5:Y:S01]  /*0c20*/  LD.E.64 R106, desc[UR6][R106.64] ;  /* 0x000000066a6a7980 */ /* 0x000f62000c101b00 */
[----:B------:R-:W-:Y:S05]  /*0c30*/  BRA `(.L_x_56744) ;  /* 0x00000008003c7947 */ /* 0x000fea0003800000 */
.L_x_56743:
        /* <DEDUP_REMOVED lines=12> */
[----:B------:R-:W-:Y:S02]  /*0d00*/  @P2 CS2R R102, SRZ ;  /* 0x0000000000662805 */ /* 0x000fe4000001ff00 */
[----:B------:R0:W5:Y:S01]  /*0d10*/  @P2 LDG.E.64 R34, desc[UR6][R70.64] ;  /* 0x0000000646222981 */ /* 0x000162000c1e1b00 */
[----:B------:R-:W4:Y:S01]  /*0d20*/  @P0 LDC.64 R110, c[0x0][0x3d0] ;  /* 0x0000f400ff6e0b82 */ /* 0x000f220000000a00 */
[----:B-1----:R-:W-:-:S07]  /*0d30*/  @P2 IMAD.WIDE.U32 R72, R66, 0x8, R72 ;  /* 0x0000000842482825 */ /* 0x002fce00078e0048 */
[----:B------:R-:W1:Y:S01]  /*0d40*/  @P0 LDC.64 R112, c[0x0][0x3e8] ;  /* 0x0000fa00ff700b82 */ /* 0x000e620000000a00 */
[----:B------:R-:W-:Y:S01]  /*0d50*/  @P2 LOP3.LUT R66, R66, 0x20, RZ, 0xfc, !PT ;  /* 0x0000002042422812 */ /* 0x000fe200078efcff */
[----:B------:R4:W5:Y:S06]  /*0d60*/  @P2 LDG.E.64 R42, desc[UR6][R72.64] ;  /* 0x00000006482a2981 */ /* 0x00096c000c1e1b00 */
[----:B------:R-:W1:Y:S08]  /*0d70*/  @P4 LDC.64 R114, c[0x0][0x3d0] ;  /* 0x0000f400ff724b82 */ /* 0x000e700000000a00 */
[----:B------:R-:W1:Y:S01]  /*0d80*/  @P4 LDC.64 R116, c[0x0][0x3e8] ;  /* 0x0000fa00ff744b82 */ /* 0x000e620000000a00 */
[----:B------:R-:W-:Y:S01]  /*0d90*/  ISETP.GE.U32.AND P2, PT, R104, 0x100, PT ;  /* 0x000001006800780c */ /* 0x000fe20003f46070 */
[----:B--2---:R-:W-:-:S06]  /*0da0*/  @P1 IMAD.WIDE.U32 R74, R66, 0x8, R74 ;  /* 0x00000008424a1825 */ /* 0x004fcc00078e004a */
[----:B------:R-:W2:Y:S01]  /*0db0*/  @P6 LDC.64 R118, c[0x0][0x3d0] ;  /* 0x0000f400ff766b82 */ /* 0x000ea20000000a00 */
[----:B---3--:R-:W-:-:S07]  /*0dc0*/  @P1 IMAD.WIDE.U32 R108, R66, 0x8, R108 ;  /* 0x00000008426c1825 */ /* 0x008fce00078e006c */
[----:B------:R-:W3:Y:S01]  /*0dd0*/  @P6 LDC.64 R120, c[0x0][0x3e8] ;  /* 0x0000fa00ff786b82 */ /* 0x000ee20000000a00 */
[----:B------:R-:W-:Y:S01]  /*0de0*/  @P1 IADD3 R66, PT, PT, R66, 0x20, RZ ;  /* 0x0000002042421810 */ /* 0x000fe20007ffe0ff */
[----:B------:R1:W5:Y:S06]  /*0df0*/  @P1 LDG.E.64 R32, desc[UR6][R74.64] ;  /* 0x000000064a201981 */ /* 0x00036c000c1e1b00 */
[----:B0-----:R-:W0:Y:S01]  /*0e00*/  @P5 LDC.64 R70, c[0x0][0x3d0] ;  /* 0x0000f400ff465b82 */ /* 0x001e220000000a00 */
[C---:B----4-:R-:W-:Y:S01]  /*0e10*/  @P0 IMAD.WIDE.U32 R110, R66.reuse, 0x8, R110 ;  /* 0x00000008426e0825 */ /* 0x050fe200078e006e */
[----:B------:R4:W5:Y:S06]  /*0e20*/  @P1 LDG.E.64 R44, desc[UR6][R108.64] ;  /* 0x000000066c2c1981 */ /* 0x00096c000c1e1b00 */
[----:B------:R-:W4:Y:S01]  /*0e30*/  @P5 LDC.64 R72, c[0x0][0x3e8] ;  /* 0x0000fa00ff485b82 */ /* 0x000f220000000a00 */
[C---:B-1----:R-:W-:Y:S01]  /*0e40*/  @P0 IMAD.WIDE.U32 R112, R66.reuse, 0x8, R112 ;  /* 0x0000000842700825 */ /* 0x042fe200078e0070 */
[----:B------:R-:W-:-:S02]  /*0e50*/  @P0 IADD3 R66, PT, PT, R66, 0x20, RZ ;  /* 0x0000002042420810 */ /* 0x000fc40007ffe0ff */
[----:B------:R-:W-:-:S04]  /*0e60*/  @P1 CS2R R100, SRZ ;  /* 0x0000000000641805 */ /* 0x000fc8000001ff00 */
[----:B------:R-:W1:Y:S01]  /*0e70*/  @P3 LDC.64 R122, c[0x0][0x3d0] ;  /* 0x0000f400ff7a3b82 */ /* 0x000e620000000a00 */
[----:B------:R-:W-:Y:S01]  /*0e80*/  ISETP.GE.U32.AND P1, PT, R104, 0x120, PT ;  /* 0x000001206800780c */ /* 0x000fe20003f26070 */
[C---:B------:R-:W-:Y:S01]  /*0e90*/  @P4 IMAD.WIDE.U32 R114, R66.reuse, 0x8, R114 ;  /* 0x0000000842724825 */ /* 0x040fe200078e0072 */
[----:B------:R1:W5:Y:S05]  /*0ea0*/  @P0 LDG.E.64 R30, desc[UR6][R110.64] ;  /* 0x000000066e1e0981 */ /* 0x00036a000c1e1b00 */
[----:B------:R-:W1:Y:S01]  /*0eb0*/  @P3 LDC.64 R124, c[0x0][0x3e8] ;  /* 0x0000fa00ff7c3b82 */ /* 0x000e620000000a00 */
[C---:B------:R-:W-:Y:S01]  /*0ec0*/  @P4 IMAD.WIDE.U32 R116, R66.reuse, 0x8, R116 ;  /* 0x0000000842744825 */ /* 0x040fe200078e0074 */
[----:B------:R-:W-:Y:S01]  /*0ed0*/  @P4 IADD3 R66, PT, PT, R66, 0x20, RZ ;  /* 0x0000002042424810 */ /* 0x000fe20007ffe0ff */
[----:B------:R-:W5:Y:S05]  /*0ee0*/  @P0 LDG.E.64 R46, desc[UR6][R112.64] ;  /* 0x00000006702e0981 */ /* 0x000f6a000c1e1b00 */
[----:B------:R-:W1:Y:S01]  /*0ef0*/  @P2 LDC.64 R74, c[0x0][0x3e8] ;  /* 0x0000fa00ff4a2b82 */ /* 0x000e620000000a00 */
[C---:B--2---:R-:W-:Y:S01]  /*0f00*/  @P6 IMAD.WIDE.U32 R118, R66.reuse, 0x8, R118 ;  /* 0x0000000842766825 */ /* 0x044fe200078e0076 */
[----:B------:R-:W-:Y:S01]  /*0f10*/  @P0 CS2R R98, SRZ ;  /* 0x0000000000620805 */ /* 0x000fe2000001ff00 */
[----:B------:R-:W5:Y:S02]  /*0f20*/  @P4 LDG.E.64 R28, desc[UR6][R114.64] ;  /* 0x00000006721c4981 */ /* 0x000f64000c1e1b00 */
[C---:B---3--:R-:W-:Y:S01]  /*0f30*/  @P6 IMAD.WIDE.U32 R120, R66.reuse, 0x8, R120 ;  /* 0x0000000842786825 */ /* 0x048fe200078e0078 */
[----:B------:R-:W-:Y:S01]  /*0f40*/  @P6 IADD3 R66, PT, PT, R66, 0x20, RZ ;  /* 0x0000002042426810 */ /* 0x000fe20007ffe0ff */
[----:B------:R-:W5:Y:S01]  /*0f50*/  @P4 LDG.E.64 R48, desc[UR6][R116.64] ;  /* 0x0000000674304981 */ /* 0x000f62000c1e1b00 */
[----:B------:R-:W2:Y:S01]  /*0f60*/  @P2 LDC.64 R126, c[0x0][0x3d0] ;  /* 0x0000f400ff7e2b82 */ /* 0x000ea20000000a00 */
[----:B------:R-:W-:-:S02]  /*0f70*/  ISETP.GE.U32.AND P0, PT, R104, 0x140, PT ;  /* 0x000001406800780c */ /* 0x000fc40003f06070 */
[C---:B0-----:R-:W-:Y:S01]  /*0f80*/  @P5 IMAD.WIDE.U32 R70, R66.reuse, 0x8, R70 ;  /* 0x0000000842465825 */ /* 0x041fe200078e0046 */
[----:B------:R-:W-:Y:S01]  /*0f90*/  @P4 CS2R R96, SRZ ;  /* 0x0000000000604805 */ /* 0x000fe2000001ff00 */
[----:B------:R-:W5:Y:S02]  /*0fa0*/  @P6 LDG.E.64 R26, desc[UR6][R118.64] ;  /* 0x00000006761a6981 */ /* 0x000f64000c1e1b00 */
[C---:B----4-:R-:W-:Y:S01]  /*0fb0*/  @P5 IMAD.WIDE.U32 R72, R66.reuse, 0x8, R72 ;  /* 0x0000000842485825 */ /* 0x050fe200078e0048 */
[----:B------:R-:W0:Y:S01]  /*0fc0*/  @P1 LDC.64 R108, c[0x0][0x3d0] ;  /* 0x0000f400ff6c1b82 */ /* 0x000e220000000a00 */
[----:B------:R-:W-:Y:S01]  /*0fd0*/  @P5 IADD3 R66, PT, PT, R66, 0x20, RZ ;  /* 0x0000002042425810 */ /* 0x000fe20007ffe0ff */
[----:B------:R-:W5:Y:S01]  /*0fe0*/  @P6 LDG.E.64 R50, desc[UR6][R120.64] ;  /* 0x0000000678326981 */ /* 0x000f62000c1e1b00 */
[----:B------:R-:W-:-:S03]  /*0ff0*/  ISETP.GE.U32.AND P4, PT, R104, 0x160, PT ;  /* 0x000001606800780c */ /* 0x000fc60003f86070 */
[C---:B-1----:R-:W-:Y:S01]  /*1000*/  @P3 IMAD.WIDE.U32 R122, R66.reuse, 0x8, R122 ;  /* 0x00000008427a3825 */ /* 0x042fe200078e007a */
[----:B------:R-:W-:Y:S01]  /*1010*/  @P6 CS2R R94, SRZ ;  /* 0x00000000005e6805 */ /* 0x000fe2000001ff00 */
[----:B------:R-:W1:Y:S01]  /*1020*/  @P1 LDC.64 R128, c[0x0][0x3e8] ;  /* 0x0000fa00ff801b82 */ /* 0x000e620000000a00 */
[----:B------:R3:W5:Y:S01]  /*1030*/  @P5 LDG.E.64 R24, desc[UR6][R70.64] ;  /* 0x0000000646185981 */ /* 0x000762000c1e1b00 */
[C---:B------:R-:W-:Y:S01]  /*1040*/  @P3 IMAD.WIDE.U32 R124, R66.reuse, 0x8, R124 ;  /* 0x00000008427c3825 */ /* 0x040fe200078e007c */
[----:B------:R-:W-:Y:S02]  /*1050*/  @P3 IADD3 R66, PT, PT, R66, 0x20, RZ ;  /* 0x0000002042423810 */ /* 0x000fe40007ffe0ff */
[----:B------:R4:W5:Y:S01]  /*1060*/  @P5 LDG.E.64 R52, desc[UR6][R72.64] ;  /* 0x0000000648345981 */ /* 0x000962000c1e1b00 */
[----:B------:R-:W-:Y:S02]  /*1070*/  ISETP.GE.U32.AND P6, PT, R104, 0x180, PT ;  /* 0x000001806800780c */ /* 0x000fe40003fc6070 */
[----:B------:R-:W-:Y:S01]  /*1080*/  @P2 IMAD.WIDE.U32 R74, R66, 0x8, R74 ;  /* 0x00000008424a2825 */ /* 0x000fe200078e004a */
[----:B------:R-:W-:Y:S01]  /*1090*/  @P5 CS2R R92, SRZ ;  /* 0x00000000005c5805 */ /* 0x000fe2000001ff00 */
[----:B------:R-:W1:Y:S01]  /*10a0*/  @P4 LDC.64 R110, c[0x0][0x3e8] ;  /* 0x0000fa00ff6e4b82 */ /* 0x000e620000000a00 */
[----:B------:R-:W-:Y:S01]  /*10b0*/  ISETP.GE.U32.AND P5, PT, R104, 0x1a0, PT ;  /* 0x000001a06800780c */ /* 0x000fe20003fa6070 */
[----:B--2---:R-:W-:Y:S01]  /*10c0*/  @P2 IMAD.WIDE.U32 R126, R66, 0x8, R126 ;  /* 0x00000008427e2825 */ /* 0x004fe200078e007e */
[----:B------:R2:W5:Y:S01]  /*10d0*/  @P2 LDG.E.64 R56, desc[UR6][R74.64] ;  /* 0x000000064a382981 */ /* 0x000562000c1e1b00 */
[----:B------:R-:W-:-:S03]  /*10e0*/  @P3 CS2R R90, SRZ ;  /* 0x00000000005a3805 */ /* 0x000fc6000001ff00 */
[----:B------:R-:W5:Y:S01]  /*10f0*/  @P3 LDG.E.64 R22, desc[UR6][R122.64] ;  /* 0x000000067a163981 */ /* 0x000f62000c1e1b00 */
[----:B---3--:R-:W3:Y:S01]  /*1100*/  @P0 LDC.64 R70, c[0x0][0x3d0] ;  /* 0x0000f400ff460b82 */ /* 0x008ee20000000a00 */
[----:B------:R-:W-:Y:S02]  /*1110*/  @P2 IADD3 R66, PT, PT, R66, 0x20, RZ ;  /* 0x0000002042422810 */ /* 0x000fe40007ffe0ff */
[----:B------:R-:W5:Y:S01]  /*1120*/  @P3 LDG.E.64 R54, desc[UR6][R124.64] ;  /* 0x000000067c363981 */ /* 0x000f62000c1e1b00 */
[----:B------:R-:W-:-:S03]  /*1130*/  @P2 CS2R R88, SRZ ;  /* 0x0000000000582805 */ /* 0x000fc6000001ff00 */
[----:B------:R-:W5:Y:S01]  /*1140*/  @P2 LDG.E.64 R20, desc[UR6][R126.64] ;  /* 0x000000067e142981 */ /* 0x000f62000c1e1b00 */
[----:B----4-:R-:W4:Y:S01]  /*1150*/  @P0 LDC.64 R72, c[0x0][0x3e8] ;  /* 0x0000fa00ff480b82 */ /* 0x010f220000000a00 */
[----:B------:R-:W-:Y:S01]  /*1160*/  ISETP.GE.U32.AND P3, PT, R104, 0x1c0, PT ;  /* 0x000001c06800780c */ /* 0x000fe20003f66070 */
[----:B0-----:R-:W-:-:S06]  /*1170*/  @P1 IMAD.WIDE.U32 R108, R66, 0x8, R108 ;  /* 0x00000008426c1825 */ /* 0x001fcc00078e006c */
[----:B--2---:R-:W0:Y:S01]  /*1180*/  @P4 LDC.64 R74, c[0x0][0x3d0] ;  /* 0x0000f400ff4a4b82 */ /* 0x004e220000000a00 */
[----:B-1----:R-:W-:Y:S01]  /*1190*/  @P1 IMAD.WIDE.U32 R128, R66, 0x8, R128 ;  /* 0x0000000842801825 */ /* 0x002fe200078e0080 */
[----:B------:R1:W5:Y:S01]  /*11a0*/  @P1 LDG.E.64 R18, desc[UR6][R108.64] ;  /* 0x000000066c121981 */ /* 0x000362000c1e1b00 */
[----:B------:R-:W-:-:S05]  /*11b0*/  ISETP.GE.U32.AND P2, PT, R104, 0x1e0, PT ;  /* 0x000001e06800780c */ /* 0x000fca0003f46070 */
[----:B------:R-:W2:Y:S01]  /*11c0*/  @P6 LDC.64 R112, c[0x0][0x3d0] ;  /* 0x0000f400ff706b82 */ /* 0x000ea20000000a00 */
[----:B------:R-:W-:Y:S01]  /*11d0*/  @P1 IADD3 R66, PT, PT, R66, 0x20, RZ ;  /* 0x0000002042421810 */ /* 0x000fe20007ffe0ff */
[----:B------:R2:W5:Y:S06]  /*11e0*/  @P1 LDG.E.64 R58, desc[UR6][R128.64] ;  /* 0x00000006803a1981 */ /* 0x00056c000c1e1b00 */
[----:B------:R-:W2:Y:S01]  /*11f0*/  @P6 LDC.64 R114, c[0x0][0x3e8] ;  /* 0x0000fa00ff726b82 */ /* 0x000ea20000000a00 */
[----:B------:R-:W-:Y:S02]  /*1200*/  @P1 CS2R R86, SRZ ;  /* 0x0000000000561805 */ /* 0x000fe4000001ff00 */
[----:B------:R-:W-:-:S05]  /*1210*/  ISETP.GE.U32.AND P1, PT, R104, 0x200, PT ;  /* 0x000002006800780c */ /* 0x000fca0003f26070 */
[----:B-1----:R-:W1:Y:S01]  /*1220*/  @P5 LDC.64 R108, c[0x0][0x3d0] ;  /* 0x0000f400ff6c5b82 */ /* 0x002e620000000a00 */
[----:B---3--:R-:W-:-:S07]  /*1230*/  @P0 IMAD.WIDE.U32 R70, R66, 0x8, R70 ;  /* 0x0000000842460825 */ /* 0x008fce00078e0046 */
[----:B------:R-:W3:Y:S01]  /*1240*/  @P5 LDC.64 R116, c[0x0][0x3e8] ;  /* 0x0000fa00ff745b82 */ /* 0x000ee20000000a00 */
[C---:B----4-:R-:W-:Y:S01]  /*1250*/  @P0 IMAD.WIDE.U32 R72, R66.reuse, 0x8, R72 ;  /* 0x0000000842480825 */ /* 0x050fe200078e0048 */
[----:B------:R-:W-:Y:S01]  /*1260*/  @P0 IADD3 R66, PT, PT, R66, 0x20, RZ ;  /* 0x0000002042420810 */ /* 0x000fe20007ffe0ff */
[----:B------:R4:W5:Y:S05]  /*1270*/  @P0 LDG.E.64 R16, desc[UR6][R70.64] ;  /* 0x0000000646100981 */ /* 0x00096a000c1e1b00 */
[----:B------:R-:W4:Y:S01]  /*1280*/  @P3 LDC.64 R118, c[0x0][0x3d0] ;  /* 0x0000f400ff763b82 */ /* 0x000f220000000a00 */
[C---:B0-----:R-:W-:Y:S01]  /*1290*/  @P4 IMAD.WIDE.U32 R74, R66.reuse, 0x8, R74 ;  /* 0x00000008424a4825 */ /* 0x041fe200078e004a */
[----:B------:R0:W5:Y:S06]  /*12a0*/  @P0 LDG.E.64 R60, desc[UR6][R72.64] ;  /* 0x00000006483c0981 */ /* 0x00016c000c1e1b00 */
[----:B------:R-:W0:Y:S01]  /*12b0*/  @P3 LDC.64 R120, c[0x0][0x3e8] ;  /* 0x0000fa00ff783b82 */ /* 0x000e220000000a00 */
[C---:B------:R-:W-:Y:S01]  /*12c0*/  @P4 IMAD.WIDE.U32 R110, R66.reuse, 0x8, R110 ;  /* 0x00000008426e4825 */ /* 0x040fe200078e006e */
[----:B------:R-:W-:Y:S01]  /*12d0*/  @P4 IADD3 R66, PT, PT, R66, 0x20, RZ ;  /* 0x0000002042424810 */ /* 0x000fe20007ffe0ff */
[----:B------:R0:W5:Y:S05]  /*12e0*/  @P4 LDG.E.64 R14, desc[UR6][R74.64] ;  /* 0x000000064a0e4981 */ /* 0x00016a000c1e1b00 */
[----:B------:R-:W0:Y:S01]  /*12f0*/  @P2 LDC.64 R122, c[0x0][0x3d0] ;  /* 0x0000f400ff7a2b82 */ /* 0x000e220000000a00 */
[C---:B--2---:R-:W-:Y:S01]  /*1300*/  @P6 IMAD.WIDE.U32 R112, R66.reuse, 0x8, R112 ;  /* 0x0000000842706825 */ /* 0x044fe200078e0070 */
[----:B------:R2:W5:Y:S06]  /*1310*/  @P4 LDG.E.64 R62, desc[UR6][R110.64] ;  /* 0x000000066e3e4981 */ /* 0x00056c000c1e1b00 */
[----:B------:R-:W2:Y:S01]  /*1320*/  @P2 LDC.64 R124, c[0x0][0x3e8] ;  /* 0x0000fa00ff7c2b82 */ /* 0x000ea20000000a00 */
[C---:B------:R-:W-:Y:S01]  /*1330*/  @P6 IMAD.WIDE.U32 R114, R66.reuse, 0x8, R114 ;  /* 0x0000000842726825 */ /* 0x040fe200078e0072 */
[----:B------:R-:W-:Y:S01]  /*1340*/  @P6 IADD3 R66, PT, PT, R66, 0x20, RZ ;  /* 0x0000002042426810 */ /* 0x000fe20007ffe0ff */
[----:B------:R0:W5:Y:S05]  /*1350*/  @P6 LDG.E.64 R12, desc[UR6][R112.64] ;  /* 0x00000006700c6981 */ /* 0x00016a000c1e1b00 */
[----:B------:R-:W2:Y:S01]  /*1360*/  @P1 LDC.64 R128, c[0x0][0x3e8] ;  /* 0x0000fa00ff801b82 */ /* 0x000ea20000000a00 */
[C---:B-1----:R-:W-:Y:S01]  /*1370*/  @P5 IMAD.WIDE.U32 R108, R66.reuse, 0x8, R108 ;  /* 0x00000008426c5825 */ /* 0x042fe200078e006c */
[----:B------:R1:W5:Y:S06]  /*1380*/  @P6 LDG.E.64 R64, desc[UR6][R114.64] ;  /* 0x0000000672406981 */ /* 0x00036c000c1e1b00 */
[----:B------:R-:W1:Y:S01]  /*1390*/  @P1 LDC.64 R126, c[0x0][0x3d0] ;  /* 0x0000f400ff7e1b82 */ /* 0x000e620000000a00 */
[C---:B---3--:R-:W-:Y:S01]  /*13a0*/  @P5 IMAD.WIDE.U32 R116, R66.reuse, 0x8, R116 ;  /* 0x0000000842745825 */ /* 0x048fe200078e0074 */
[----:B------:R-:W-:Y:S01]  /*13b0*/  @P5 IADD3 R66, PT, PT, R66, 0x20, RZ ;  /* 0x0000002042425810 */ /* 0x000fe20007ffe0ff */
[----:B------:R3:W5:Y:S04]  /*13c0*/  @P5 LDG.E.64 R10, desc[UR6][R108.64] ;  /* 0x000000066c0a5981 */ /* 0x000768000c1e1b00 */
[C---:B----4-:R-:W-:Y:S01]  /*13d0*/  @P3 IMAD.WIDE.U32 R118, R66.reuse, 0x8, R118 ;  /* 0x0000000842763825 */ /* 0x050fe200078e0076 */
[----:B------:R3:W5:Y:S03]  /*13e0*/  @P5 LDG.E.64 R40, desc[UR6][R116.64] ;  /* 0x0000000674285981 */ /* 0x000766000c1e1b00 */
[C---:B0-----:R-:W-:Y:S01]  /*13f0*/  @P3 IMAD.WIDE.U32 R120, R66.reuse, 0x8, R120 ;  /* 0x0000000842783825 */ /* 0x041fe200078e0078 */
[----:B------:R-:W-:Y:S01]  /*1400*/  @P3 IADD3 R66, PT, PT, R66, 0x20, RZ ;  /* 0x0000002042423810 */ /* 0x000fe20007ffe0ff */
[----:B------:R3:W5:Y:S04]  /*1410*/  @P3 LDG.E.64 R8, desc[UR6][R118.64] ;  /* 0x0000000676083981 */ /* 0x000768000c1e1b00 */
[C---:B------:R-:W-:Y:S01]  /*1420*/  @P2 IMAD.WIDE.U32 R122, R66.reuse, 0x8, R122 ;  /* 0x00000008427a2825 */ /* 0x040fe200078e007a */
[----:B------:R3:W5:Y:S03]  /*1430*/  @P3 LDG.E.64 R38, desc[UR6][R120.64] ;  /* 0x0000000678263981 */ /* 0x000766000c1e1b00 */
[C---:B--2---:R-:W-:Y:S01]  /*1440*/  @P2 IMAD.WIDE.U32 R124, R66.reuse, 0x8, R124 ;  /* 0x00000008427c2825 */ /* 0x044fe200078e007c */
[----:B------:R-:W-:Y:S01]  /*1450*/  @P2 IADD3 R66, PT, PT, R66, 0x20, RZ ;  /* 0x0000002042422810 */ /* 0x000fe20007ffe0ff */
[----:B------:R3:W5:Y:S04]  /*1460*/  @P2 LDG.E.64 R4, desc[UR6][R122.64] ;  /* 0x000000067a042981 */ /* 0x000768000c1e1b00 */
[C---:B------:R-:W-:Y:S01]  /*1470*/  @P1 IMAD.WIDE.U32 R70, R66.reuse, 0x8, R128 ;  /* 0x0000000842461825 */ /* 0x040fe200078e0080 */
[----:B------:R3:W5:Y:S03]  /*1480*/  @P2 LDG.E.64 R36, desc[UR6][R124.64] ;  /* 0x000000067c242981 */ /* 0x000766000c1e1b00 */
[----:B-1----:R-:W-:Y:S01]  /*1490*/  @P1 IMAD.WIDE.U32 R66, R66, 0x8, R126 ;  /* 0x0000000842421825 */ /* 0x002fe200078e007e */
[----:B------:R3:W5:Y:S04]  /*14a0*/  @P1 LDG.E.64 R68, desc[UR6][R70.64] ;  /* 0x0000000646441981 */ /* 0x000768000c1e1b00 */
[----:B------:R3:W5:Y:S01]  /*14b0*/  @P1 LDG.E.64 R6, desc[UR6][R66.64] ;  /* 0x0000000642061981 */ /* 0x000762000c1e1b00 */
[----:B------:R-:W-:-:S02]  /*14c0*/  @P0 CS2R R84, SRZ ;  /* 0x0000000000540805 */ /* 0x000fc4000001ff00 */
[----:B------:R-:W-:Y:S02]  /*14d0*/  @P4 CS2R R82, SRZ ;  /* 0x0000000000524805 */ /* 0x000fe4000001ff00 */
[----:B------:R-:W-:Y:S02]  /*14e0*/  @P6 CS2R R80, SRZ ;  /* 0x0000000000506805 */ /* 0x000fe4000001ff00 */
[----:B------:R-:W-:Y:S02]  /*14f0*/  @P5 CS2R R78, SRZ ;  /* 0x00000000004e5805 */ /* 0x000fe4000001ff00 */
[----:B------:R-:W-:Y:S02]  /*1500*/  @P3 CS2R R76, SRZ ;  /* 0x00000000004c3805 */ /* 0x000fe4000001ff00 */
[----:B------:R-:W-:Y:S02]  /*1510*/  @P2 CS2R R2, SRZ ;  /* 0x0000000000022805 */ /* 0x000fe4000001ff00 */
[----:B---3--:R-:W-:-:S07]  /*1520*/  @P1 CS2R R106, SRZ ;  /* 0x00000000006a1805 */ /* 0x008fce000001ff00 */
.L_x_56744:
[----:B------:R-:W-:Y:S05]  /*1530*/  BSYNC.RECONVERGENT B0 ;  /* 0x0000000000007941 */ /* 0x000fea0003800200 */
.L_x_56742:
[----:B------:R-:W0:Y:S02]  /*1540*/  LDCU UR4, c[0x0][0x384] ;  /* 0x00007080ff0477ac */ /* 0x000e240008000800 */
[----:B0-----:R-:W-:-:S13]  /*1550*/  ISETP.GE.AND P0, PT, R105, UR4, PT ;  /* 0x0000000469007c0c */ /* 0x001fda000bf06270 */
[----:B------:R-:W-:Y:S05]  /*1560*/  @P0 EXIT ;  /* 0x000000000000094d */ /* 0x000fea0003800000 */
[----:B-----5:R-:W-:Y:S01]  /*1570*/  MOV R119, R46 ;  /* 0x0000002e00777202 */ /* 0x020fe20000000f00 */
[----:B------:R-:W0:Y:S01]  /*1580*/  LDCU.64 UR4, c[0x0][0x3e0] ;  /* 0x00007c00ff0477ac */ /* 0x000e220008000a00 */
[----:B------:R-:W-:Y:S02]  /*1590*/  SHF.R.U64 R120, R46, 0x10, R47 ;  /* 0x000000102e787819 */ /* 0x000fe4000000122f */
[----:B------:R-:W-:Y:S01]  /*15a0*/  MOV R46, R51 ;  /* 0x00000033002e7202 */ /* 0x000fe20000000f00 */
[----:B------:R-:W1:Y:S01]  /*15b0*/  LDCU UR12, c[0x0][0x388] ;  /* 0x00007100ff0c77ac */ /* 0x000e620008000800 */
[--C-:B------:R-:W-:Y:S02]  /*15c0*/  SHF.R.U64 R125, R50, 0x10, R51.reuse ;  /* 0x00000010327d7819 */ /* 0x100fe40000001233 */
[----:B------:R-:W-:Y:S01]  /*15d0*/  SHF.R.U32.HI R74, RZ, 0x10, R51 ;  /* 0x00000010ff4a7819 */ /* 0x000fe20000011633 */
[----:B------:R-:W2:Y:S01]  /*15e0*/  LDCU.U8 UR10, c[0x0][0x410] ;  /* 0x00008200ff0a77ac */ /* 0x000ea20008000000 */
[----:B------:R-:W-:-:S02]  /*15f0*/  MOV R132, R58 ;  /* 0x0000003a00847202 */ /* 0x000fc40000000f00 */
[----:B------:R-:W-:Y:S01]  /*1600*/  SHF.R.U64 R133, R58, 0x10, R59 ;  /* 0x000000103a857819 */ /* 0x000fe2000000123b */
[----:B------:R-:W3:Y:S01]  /*1610*/  LDCU UR11, c[0x0][0x448] ;  /* 0x00008900ff0b77ac */ /* 0x000ee20008000800 */
[----:B------:R-:W-:Y:S02]  /*1620*/  MOV R128, R54 ;  /* 0x0000003600807202 */ /* 0x000fe40000000f00 */
[----:B------:R-:W-:Y:S01]  /*1630*/  SHF.R.U64 R129, R54, 0x10, R55 ;  /* 0x0000001036817819 */ /* 0x000fe20000001237 */
[----:B------:R-:W4:Y:S01]  /*1640*/  LDCU.64 UR8, c[0x0][0x3a0] ;  /* 0x00007400ff0877ac */ /* 0x000f220008000a00 */
[----:B------:R-:W-:Y:S02]  /*1650*/  MOV R51, R61 ;  /* 0x0000003d00337202 */ /* 0x000fe40000000f00 */
[--C-:B------:R-:W-:Y:S01]  /*1660*/  SHF.R.U64 R135, R60, 0x10, R61.reuse ;  /* 0x000000103c877819 */ /* 0x100fe2000000123d */
[----:B0-----:R-:W-:Y:S01]  /*1670*/  UISETP.NE.U32.AND UP0, UPT, UR4, URZ, UPT ;  /* 0x000000ff0400728c */ /* 0x001fe2000bf05070 */
[----:B------:R-:W-:-:S02]  /*1680*/  SHF.R.U32.HI R58, RZ, 0x10, R61 ;  /* 0x00000010ff3a7819 */ /* 0x000fc4000001163d */
[----:B------:R-:W-:Y:S01]  /*1690*/  MOV R140, R40 ;  /* 0x00000028008c7202 */ /* 0x000fe20000000f00 */
[----:B------:R-:W-:Y:S01]  /*16a0*/  UISETP.NE.AND.EX UP0, UPT, UR5, URZ, UPT, UP0 ;  /* 0x000000ff0500728c */ /* 0x000fe2000bf05300 */
[----:B------:R-:W-:Y:S02]  /*16b0*/  MOV R54, R41 ;  /* 0x0000002900367202 */ /* 0x000fe40000000f00 */
[--C-:B------:R-:W-:Y:S02]  /*16c0*/  SHF.R.U64 R141, R40, 0x10, R41.reuse ;  /* 0x00000010288d7819 */ /* 0x100fe40000001229 */
[----:B------:R-:W-:Y:S02]  /*16d0*/  SHF.R.U32.HI R61, RZ, 0x10, R41 ;  /* 0x00000010ff3d7819 */ /* 0x000fe40000011629 */
[----:B------:R-:W-:Y:S02]  /*16e0*/  MOV R144, R36 ;  /* 0x0000002400907202 */ /* 0x000fe40000000f00 */
[----:B------:R-:W-:-:S02]  /*16f0*/  MOV R40, R37 ;  /* 0x0000002500287202 */ /* 0x000fc40000000f00 */
[--C-:B------:R-:W-:Y:S02]  /*1700*/  SHF.R.U64 R145, R36, 0x10, R37.reuse ;  /* 0x0000001024917819 */ /* 0x100fe40000001225 */
[----:B------:R-:W-:Y:S02]  /*1710*/  SHF.R.U32.HI R41, RZ, 0x10, R37 ;  /* 0x00000010ff297819 */ /* 0x000fe40000011625 */
[----:B------:R-:W-:Y:S02]  /*1720*/  MOV R148, R34 ;  /* 0x0000002200947202 */ /* 0x000fe40000000f00 */
[----:B------:R-:W-:Y:S02]  /*1730*/  MOV R36, R35 ;  /* 0x0000002300247202 */ /* 0x000fe40000000f00 */
[--C-:B------:R-:W-:Y:S02]  /*1740*/  SHF.R.U64 R149, R34, 0x10, R35.reuse ;  /* 0x0000001022957819 */ /* 0x100fe40000001223 */
[----:B------:R-:W-:-:S02]  /*1750*/  SHF.R.U32.HI R37, RZ, 0x10, R35 ;  /* 0x00000010ff257819 */ /* 0x000fc40000011623 */
[----:B------:R-:W-:Y:S02]  /*1760*/  MOV R150, R32 ;  /* 0x0000002000967202 */ /* 0x000fe40000000f00 */
        /* <DEDUP_REMOVED lines=42> */
[----:B------:R-:W-:Y:S02]  /*1a10*/  SHF.R.U64 R110, R6, 0x10, R7 ;  /* 0x00000010066e7819 */ /* 0x000fe40000001207 */
[----:B------:R-:W-:Y:S01]  /*1a20*/  MOV R172, R12 ;  /* 0x0000000c00ac7202 */ /* 0x000fe20000000f00 */
[----:B------:R-:W-:Y:S01]  /*1a30*/  HADD2.F32 R109, -RZ, R4.H0_H0 ;  /* 0x20000004ff6d7230 */ /* 0x000fe20000004100 */
[----:B------:R-:W-:Y:S01]  /*1a40*/  MOV R14, R13 ;  /* 0x0000000d000e7202 */ /* 0x000fe20000000f00 */
[----:B------:R-:W-:Y:S01]  /*1a50*/  HADD2.F32 R110, -RZ, R110.H0_H0 ;  /* 0x2000006eff6e7230 */ /* 0x000fe20000004100 */
[--C-:B------:R-:W-:Y:S02]  /*1a60*/  SHF.R.U64 R173, R12, 0x10, R13.reuse ;  /* 0x000000100cad7819 */ /* 0x100fe4000000120d */
[----:B------:R-:W-:-:S02]  /*1a70*/  SHF.R.U32.HI R15, RZ, 0x10, R13 ;  /* 0x00000010ff0f7819 */ /* 0x000fc4000001160d */
        /* <DEDUP_REMOVED lines=11> */
[----:B------:R-:W-:-:S02]  /*1b30*/  SHF.R.U32.HI R9, RZ, 0x10, R5 ;  /* 0x00000010ff097819 */ /* 0x000fc40000011605 */
[----:B------:R-:W-:Y:S02]  /*1b40*/  MOV R5, R7 ;  /* 0x0000000700057202 */ /* 0x000fe40000000f00 */
[----:B------:R-:W-:Y:S02]  /*1b50*/  SHF.R.U32.HI R111, RZ, 0x10, R7 ;  /* 0x00000010ff6f7819 */ /* 0x000fe40000011607 */
[----:B------:R-:W-:Y:S01]  /*1b60*/  PRMT R180, R180, 0x5410, R6 ;  /* 0x00005410b4b47816 */ /* 0x000fe20000000006 */
[----:B------:R-:W-:Y:S01]  /*1b70*/  HADD2.F32 R108, -RZ, R5.H0_H0 ;  /* 0x20000005ff6c7230 */ /* 0x000fe20000004100 */
[--C-:B------:R-:W-:Y:S01]  /*1b80*/  SHF.R.U64 R181, R100, 0x10, R101.reuse ;  /* 0x0000001064b57819 */ /* 0x100fe20000001265 */
[----:B------:R-:W-:Y:S01]  /*1b90*/  HADD2.F32 R111, -RZ, R111.H0_H0 ;  /* 0x2000006fff6f7230 */ /* 0x000fe20000004100 */
[----:B------:R-:W-:Y:S02]  /*1ba0*/  SHF.R.U32.HI R7, RZ, 0x10, R101 ;  /* 0x00000010ff077819 */ /* 0x000fe40000011665 */
[----:B------:R-:W-:-:S02]  /*1bb0*/  SHF.R.U64 R191, R98, 0x10, R99 ;  /* 0x0000001062bf7819 */ /* 0x000fc40000001263 */
[----:B------:R-:W-:Y:S02]  /*1bc0*/  SHF.R.U32.HI R6, RZ, 0x10, R99 ;  /* 0x00000010ff067819 */ /* 0x000fe40000011663 */
[----:B------:R-:W-:Y:S02]  /*1bd0*/  PRMT R181, R181, 0x5410, R7 ;  /* 0x00005410b5b57816 */ /* 0x000fe40000000007 */
[----:B------:R-:W-:Y:S02]  /*1be0*/  PRMT R191, R191, 0x5410, R6 ;  /* 0x00005410bfbf7816 */ /* 0x000fe40000000006 */
        /* <DEDUP_REMOVED lines=36> */
[----:B------:R-:W-:Y:S02]  /*1e30*/  SHF.R.U64 R131, R56, 0x10, R57 ;  /* 0x0000001038837819 */ /* 0x000fe40000001239 */
[----:B------:R-:W-:Y:S02]  /*1e40*/  MOV R115, R42 ;  /* 0x0000002a00737202 */ /* 0x000fe40000000f00 */
[----:B------:R-:W-:-:S02]  /*1e50*/  MOV R66, R43 ;  /* 0x0000002b00427202 */ /* 0x000fc40000000f00 */
[--C-:B------:R-:W-:Y:S02]  /*1e60*/  SHF.R.U64 R116, R42, 0x10, R43.reuse ;  /* 0x000000102a747819 */ /* 0x100fe4000000122b */
[----:B------:R-:W-:Y:S02]  /*1e70*/  SHF.R.U32.HI R70, RZ, 0x10, R43 ;  /* 0x00000010ff467819 */ /* 0x000fe4000001162b */
[----:B------:R-:W-:Y:S02]  /*1e80*/  MOV R44, R47 ;  /* 0x0000002f002c7202 */ /* 0x000fe40000000f00 */
[----:B------:R-:W-:Y:S02]  /*1e90*/  SHF.R.U32.HI R72, RZ, 0x10, R47 ;  /* 0x00000010ff487819 */ /* 0x000fe4000001162f */
[----:B------:R-:W-:Y:S02]  /*1ea0*/  MOV R121, R48 ;  /* 0x0000003000797202 */ /* 0x000fe40000000f00 */
[----:B------:R-:W-:-:S02]  /*1eb0*/  MOV R123, R50 ;  /* 0x00000032007b7202 */ /* 0x000fc40000000f00 */
[----:B------:R-:W-:Y:S02]  /*1ec0*/  MOV R49, R57 ;  /* 0x0000003900317202 */ /* 0x000fe40000000f00 */
[----:B------:R-:W-:Y:S02]  /*1ed0*/  SHF.R.U32.HI R56, RZ, 0x10, R57 ;  /* 0x00000010ff387819 */ /* 0x000fe40000011639 */
[----:B------:R-:W-:Y:S02]  /*1ee0*/  MOV R126, R52 ;  /* 0x00000034007e7202 */ /* 0x000fe40000000f00 */
[----:B------:R-:W-:Y:S02]  /*1ef0*/  MOV R47, R53 ;  /* 0x00000035002f7202 */ /* 0x000fe40000000f00 */
[--C-:B------:R-:W-:Y:S02]  /*1f00*/  SHF.R.U64 R127, R52, 0x10, R53.reuse ;  /* 0x00000010347f7819 */ /* 0x100fe40000001235 */
[----:B------:R-:W-:-:S02]  /*1f10*/  SHF.R.U32.HI R75, RZ, 0x10, R53 ;  /* 0x00000010ff4b7819 */ /* 0x000fc40000011635 */
[----:B------:R-:W-:Y:S02]  /*1f20*/  MOV R48, R55 ;  /* 0x0000003700307202 */ /* 0x000fe40000000f00 */
[----:B------:R-:W-:Y:S02]  /*1f30*/  MOV R50, R59 ;  /* 0x0000003b00327202 */ /* 0x000fe40000000f00 */
[----:B------:R-:W-:Y:S02]  /*1f40*/  SHF.R.U32.HI R57, RZ, 0x10, R59 ;  /* 0x00000010ff397819 */ /* 0x000fe4000001163b */
[----:B------:R-:W-:Y:S02]  /*1f50*/  MOV R134, R60 ;  /* 0x0000003c00867202 */ /* 0x000fe40000000f00 */
[----:B------:R-:W-:Y:S02]  /*1f60*/  MOV R142, R38 ;  /* 0x00000026008e7202 */ /* 0x000fe40000000f00 */
[----:B------:R-:W-:-:S02]  /*1f70*/  MOV R42, R39 ;  /* 0x00000027002a7202 */ /* 0x000fc40000000f00 */
[--C-:B------:R-:W-:Y:S02]  /*1f80*/  SHF.R.U64 R143, R38, 0x10, R39.reuse ;  /* 0x00000010268f7819 */ /* 0x100fe40000001227 */
[----:B------:R-:W-:Y:S02]  /*1f90*/  SHF.R.U32.HI R43, RZ, 0x10, R39 ;  /* 0x00000010ff2b7819 */ /* 0x000fe40000011627 */
[----:B------:R-:W-:Y:S02]  /*1fa0*/  PRMT R201, R201, 0x5410, R7 ;  /* 0x00005410c9c97816 */ /* 0x000fe40000000007 */
[----:B------:R-:W-:Y:S02]  /*1fb0*/  PRMT R202, R202, 0x5410, R6 ;  /* 0x00005410caca7816 */ /* 0x000fe40000000006 */
[--C-:B------:R-:W-:Y:S01]  /*1fc0*/  SHF.R.U64 R113, R106, 0x10, R107.reuse ;  /* 0x000000106a717819 */ /* 0x100fe2000000126b */
[----:B------:R-:W-:Y:S01]  /*1fd0*/  HADD2.F32 R106, -RZ, R106.H0_H0 ;  /* 0x2000006aff6a7230 */ /* 0x000fe20000004100 */
[----:B------:R-:W-:Y:S01]  /*1fe0*/  SHF.R.U32.HI R112, RZ, 0x10, R107 ;  /* 0x00000010ff707819 */ /* 0x000fe2000001166b */
[----:B------:R-:W-:Y:S01]  /*1ff0*/  HADD2.F32 R107, -RZ, R107.H0_H0 ;  /* 0x2000006bff6b7230 */ /* 0x000fe20000004100 */
[----:B------:R-:W-:Y:S01]  /*2000*/  SHF.R.U32.HI R55, RZ, 0x10, R55 ;  /* 0x00000010ff377819 */ /* 0x000fe20000011637 */
[----:B------:R-:W-:Y:S01]  /*2010*/  HADD2.F32 R113, -RZ, R113.H0_H0 ;  /* 0x20000071ff717230 */ /* 0x000fe20000004100 */
[----:B------:R-:W-:Y:S01]  /*2020*/  MOV R136, R62 ;  /* 0x0000003e00887202 */ /* 0x000fe20000000f00 */
[----:B------:R-:W-:Y:S01]  /*2030*/  HADD2.F32 R112, -RZ, R112.H0_H0 ;  /* 0x20000070ff707230 */ /* 0x000fe20000004100 */
        /* <DEDUP_REMOVED lines=11> */
[--C-:B------:R-:W-:Y:S02]  /*20f0*/  SHF.R.U64 R203, R76, 0x10, R77.reuse ;  /* 0x000000104ccb7819 */ /* 0x100fe4000000124d */
[----:B------:R-:W-:-:S02]  /*2100*/  SHF.R.U32.HI R6, RZ, 0x10, R77 ;  /* 0x00000010ff067819 */ /* 0x000fc4000001164d */
[--C-:B------:R-:W-:Y:S02]  /*2110*/  SHF.R.U64 R204, R2, 0x10, R3.reuse ;  /* 0x0000001002cc7819 */ /* 0x100fe40000001203 */
[----:B------:R-:W-:Y:S02]  /*2120*/  SHF.R.U32.HI R7, RZ, 0x10, R3 ;  /* 0x00000010ff077819 */ /* 0x000fe40000011603 */
        /* <DEDUP_REMOVED lines=63> */
[----:B-1234-:R-:W-:-:S07]  /*2520*/  PRMT R204, R204, 0x5410, R7 ;  /* 0x00005410cccc7816 */ /* 0x01efce0000000007 */
.L_x_56841:
[----:B------:R-:W0:Y:S01]  /*2530*/  @UP0 LDCU.64 UR4, c[0x0][0x3e0] ;  /* 0x00007c00ff0407ac */ /* 0x000e220008000a00 */
[----:B------:R-:W-:Y:S01]  /*2540*/  PLOP3.LUT P0, PT, PT, PT, UP0, 0x80, 0x8 ;  /* 0x000000000008781c */ /* 0x000fe20003f0f008 */
[----:B------:R-:W-:Y:S01]  /*2550*/  HFMA2 R72, -RZ, RZ, 0, 2.384185791015625e-07 ;  /* 0x00000004ff487431 */ /* 0x000fe200000001ff */
[----:B------:R-:W-:Y:S02]  /*2560*/  PLOP3.LUT P1, PT, PT, PT, UP0, 0x80, 0x8 ;  /* 0x000000000008781c */ /* 0x000fe40003f2f008 */
[----:B------:R-:W-:-:S09]  /*2570*/  MOV R154, 0x3f800000 ;  /* 0x3f800000009a7802 */ /* 0x000fd20000000f00 */
[----:B0-----:R-:W-:-:S05]  /*2580*/  @P0 IMAD.WIDE R74, R105, R72, UR4 ;  /* 0x00000004694a0e25 */ /* 0x001fca000f8e0248 */
[----:B------:R0:W5:Y:S01]  /*2590*/  @P1 LDG.E R154, desc[UR6][R74.64] ;  /* 0x000000064a9a1981 */ /* 0x000162000c1e1900 */
[----:B------:R-:W-:Y:S01]  /*25a0*/  IMAD R73, R105, UR12, RZ ;  /* 0x0000000c69497c24 */ /* 0x000fe2000f8e02ff */
[----:B------:R-:W-:Y:S01]  /*25b0*/  ISETP.GE.U32.AND P5, PT, R104, 0x20, PT ;  /* 0x000000206800780c */ /* 0x000fe20003fa6070 */
[----:B------:R-:W-:Y:S03]  /*25c0*/  BSSY.RECONVERGENT B0, `(.L_x_56745) ;  /* 0x000002b000007945 */ /* 0x000fe60003800200 */
[----:B------:R-:W-:-:S04]  /*25d0*/  SHF.R.S32.HI R72, RZ, 0x1f, R73 ;  /* 0x0000001fff487819 */ /* 0x000fc80000011449 */
[----:B------:R-:W-:-:S04]  /*25e0*/  LEA.HI R73, R72, R73, RZ, 0x2 ;  /* 0x0000004948497211 */ /* 0x000fc800078f10ff */
[----:B------:R-:W-:-:S04]  /*25f0*/  LEA.HI.SX32 R124, R73, R0, 0x1e ;  /* 0x00000000497c7211 */ /* 0x000fc800078ff2ff */
[----:B------:R-:W-:Y:S01]  /*2600*/  MOV R72, R124 ;  /* 0x0000007c00487202 */ /* 0x000fe20000000f00 */
[----:B0-----:R-:W-:Y:S06]  /*2610*/  @!P5 BRA `(.L_x_56746) ;  /* 0x000000000094d947 */ /* 0x001fec0003800000 */
[----:B------:R-:W-:Y:S01]  /*2620*/  ISETP.NE.U32.AND P0, PT, RZ, UR8, PT ;  /* 0x00000008ff007c0c */ /* 0x000fe2000bf05070 */
[----:B------:R-:W0:Y:S03]  /*2630*/  LDC.64 R72, c[0x0][0x390] ;  /* 0x0000e400ff487b82 */ /* 0x000e260000000a00 */
[----:B------:R-:W-:-:S05]  /*2640*/  ISETP.NE.AND.EX P0, PT, RZ, UR9, PT, P0 ;  /* 0x00000009ff007c0c */ /* 0x000fca000bf05300 */
[----:B------:R-:W1:Y:S08]  /*2650*/  LDC.64 R188, c[0x0][0x3a8] ;  /* 0x0000ea00ffbc7b82 */ /* 0x000e700000000a00 */
[----:B------:R-:W2:Y:S01]  /*2660*/  @P0 LDC.64 R206, c[0x0][0x3a0] ;  /* 0x0000e800ffce0b82 */ /* 0x000ea20000000a00 */
[----:B0-----:R-:W-:-:S06]  /*2670*/  IMAD.WIDE.U32 R72, R124, 0x10, R72 ;  /* 0x000000107c487825 */ /* 0x001fcc00078e0048 */
[----:B------:R-:W3:Y:S01]  /*2680*/  LDG.E.128 R72, desc[UR6][R72.64] ;  /* 0x0000000648487981 */ /* 0x000ee2000c1e1d00 */
[----:B--2---:R-:W-:-:S05]  /*2690*/  @P0 IMAD.WIDE.U32 R206, R124, 0x10, R206 ;  /* 0x000000107cce0825 */ /* 0x004fca00078e00ce */
[----:B------:R-:W2:Y:S01]  /*26a0*/  @P0 LDG.E.128 R4, desc[UR6][R206.64] ;  /* 0x00000006ce040981 */ /* 0x000ea2000c1e1d00 */
[--C-:B------:R-:W-:Y:S02]  /*26b0*/  @P0 HADD2.F32 R9, -RZ, R115.reuse.H0_H0 ;  /* 0x20000073ff090230 */ /* 0x100fe40000004100 */
[--C-:B------:R-:W-:Y:S02]  /*26c0*/  @P0 HADD2.F32 R10, -RZ, R116.reuse.H0_H0 ;  /* 0x20000074ff0a0230 */ /* 0x100fe40000004100 */
[----:B------:R-:W-:Y:S02]  /*26d0*/  @P0 HADD2.F32 R182, -RZ, R116.H1_H1 ;  /* 0x30000074ffb60230 */ /* 0x000fe40000004100 */
[-C--:B---3-5:R-:W-:Y:S01]  /*26e0*/  @P0 FMUL.FTZ R11, R72, R154.reuse ;  /* 0x0000009a480b0220 */ /* 0x0a8fe20000410000 */
[-C--:B------:R-:W-:Y:S01]  /*26f0*/  @P0 FMUL.FTZ R186, R73, R154.reuse ;  /* 0x0000009a49ba0220 */ /* 0x080fe20000410000 */
[-C--:B------:R-:W-:Y:S01]  /*2700*/  @P0 FMUL.FTZ R157, R74, R154.reuse ;  /* 0x0000009a4a9d0220 */ /* 0x080fe20000410000 */
[----:B------:R-:W-:Y:S01]  /*2710*/  @P0 FMUL.FTZ R184, R75, R154 ;  /* 0x0000009a4bb80220 */ /* 0x000fe20000410000 */
[----:B--2---:R-:W-:Y:S01]  /*2720*/  @P0 FFMA.FTZ R8, R11, R9, R4 ;  /* 0x000000090b080223 */ /* 0x004fe20000010004 */
[----:B------:R-:W-:-:S02]  /*2730*/  @P0 HADD2.F32 R11, -RZ, R115.H1_H1 ;  /* 0x30000073ff0b0230 */ /* 0x000fc40000004100 */
[----:B------:R-:W-:Y:S01]  /*2740*/  @P0 FFMA.FTZ R9, R186, R10, R5 ;  /* 0x0000000aba090223 */ /* 0x000fe20000010005 */
[----:B-1----:R-:W-:-:S04]  /*2750*/  IMAD.WIDE.U32 R186, R124, 0x10, R188 ;  /* 0x000000107cba7825 */ /* 0x002fc800078e00bc */
[----:B------:R-:W-:Y:S01]  /*2760*/  @P0 FFMA.FTZ R10, R157, R11, R6 ;  /* 0x0000000b9d0a0223 */ /* 0x000fe20000010006 */
[----:B------:R-:W-:Y:S01]  /*2770*/  @P0 FFMA.FTZ R11, R184, R182, R7 ;  /* 0x000000b6b80b0223 */ /* 0x000fe20000010007 */
[----:B------:R-:W-:Y:S06]  /*2780*/  @P0 BRA `(.L_x_56747) ;  /* 0x0000000000300947 */ /* 0x000fec0003800000 */
[-C--:B------:R-:W-:Y:S01]  /*2790*/  FMUL.FTZ R9, R73, R154.reuse ;  /* 0x0000009a49097220 */ /* 0x080fe20000410000 */
[-C--:B------:R-:W-:Y:S01]  /*27a0*/  FMUL.FTZ R73, R74, R154.reuse ;  /* 0x0000009a4a497220 */ /* 0x080fe20000410000 */
[-C--:B------:R-:W-:Y:S01]  /*27b0*/  FMUL.FTZ R8, R72, R154.reuse ;  /* 0x0000009a48087220 */ /* 0x080fe20000410000 */
[--C-:B------:R-:W-:Y:S02]  /*27c0*/  HADD2.F32 R157, -RZ, R115.reuse.H0_H0 ;  /* 0x20000073ff9d7230 */ /* 0x100fe40000004100 */
[----:B------:R-:W-:Y:S01]  /*27d0*/  FMUL.FTZ R72, R75, R154 ;  /* 0x0000009a4b487220 */ /* 0x000fe20000410000 */
[--C-:B------:R-:W-:Y:S02]  /*27e0*/  HADD2.F32 R74, -RZ, R116.reuse.H0_H0 ;  /* 0x20000074ff4a7230 */ /* 0x100fe40000004100 */
[----:B------:R-:W-:Y:S02]  /*27f0*/  HADD2.F32 R10, -RZ, R115.H1_H1 ;  /* 0x30000073ff0a7230 */ /* 0x000fe40000004100 */
[----:B------:R-:W-:Y:S01]  /*2800*/  FMUL.FTZ R8, R8, R157 ;  /* 0x0000009d08087220 */ /* 0x000fe20000410000 */
[----:B------:R-:W-:-:S02]  /*2810*/  HADD2.F32 R11, -RZ, R116.H1_H1 ;  /* 0x30000074ff0b7230 */ /* 0x000fc40000004100 */
[----:B------:R-:W-:Y:S01]  /*2820*/  FMUL.FTZ R9, R9, R74 ;  /* 0x0000004a09097220 */ /* 0x000fe20000410000 */
[----:B------:R-:W-:Y:S02]  /*2830*/  FMUL.FTZ R10, R73, R10 ;  /* 0x0000000a490a7220 */ /* 0x000fe40000410000 */
[----:B------:R-:W-:-:S07]  /*2840*/  FMUL.FTZ R11, R72, R11 ;  /* 0x0000000b480b7220 */ /* 0x000fce0000410000 */
.L_x_56747:
[----:B------:R0:W-:Y:S01]  /*2850*/  STG.E.128 desc[UR6][R186.64], R8 ;  /* 0x00000008ba007986 */ /* 0x0001e2000c101d06 */
[----:B------:R-:W-:-:S07]  /*2860*/  IADD3 R72, PT, PT, R124, 0x20, RZ ;  /* 0x000000207c487810 */ /* 0x000fce0007ffe0ff */
.L_x_56746:
[----:B------:R-:W-:Y:S05]  /*2870*/  BSYNC.RECONVERGENT B0 ;  /* 0x0000000000007941 */ /* 0x000fea0003800200 */
.L_x_56745:
        /* <DEDUP_REMOVED lines=12> */
[----:B------:R1:W5:Y:S01]  /*2940*/  @P0 LDG.E.128 R4, desc[UR6][R74.64] ;  /* 0x000000064a040981 */ /* 0x000362000c1e1d00 */
[----:B------:R-:W-:Y:S05]  /*2950*/  @!P0 BRA `(.L_x_56750) ;  /* 0x0000000000348947 */ /* 0x000fea0003800000 */
[-C--:B-----5:R-:W-:Y:S01]  /*2960*/  FMUL.FTZ R157, R12, R154.reuse ;  /* 0x0000009a0c9d7220 */ /* 0x0a0fe20000410000 */
[-C--:B------:R-:W-:Y:S01]  /*2970*/  FMUL.FTZ R184, R13, R154.reuse ;  /* 0x0000009a0db87220 */ /* 0x080fe20000410000 */
[--C-:B------:R-:W-:Y:S02]  /*2980*/  HADD2.F32 R12, -RZ, R117.reuse.H0_H0 ;  /* 0x20000075ff0c7230 */ /* 0x100fe40000004100 */
[-C--:B-1----:R-:W-:Y:S01]  /*2990*/  FMUL.FTZ R75, R14, R154.reuse ;  /* 0x0000009a0e4b7220 */ /* 0x082fe20000410000 */
[--C-:B------:R-:W-:Y:S02]  /*29a0*/  HADD2.F32 R13, -RZ, R118.reuse.H0_H0 ;  /* 0x20000076ff0d7230 */ /* 0x100fe40000004100 */
[----:B------:R-:W-:Y:S01]  /*29b0*/  FMUL.FTZ R182, R15, R154 ;  /* 0x0000009a0fb67220 */ /* 0x000fe20000410000 */
[----:B------:R-:W-:Y:S02]  /*29c0*/  HADD2.F32 R73, -RZ, R117.H1_H1 ;  /* 0x30000075ff497230 */ /* 0x000fe40000004100 */
[----:B------:R-:W-:Y:S01]  /*29d0*/  FFMA.FTZ R12, R157, R12, R4 ;  /* 0x0000000c9d0c7223 */ /* 0x000fe20000010004 */
[----:B------:R-:W-:-:S02]  /*29e0*/  HADD2.F32 R74, -RZ, R118.H1_H1 ;  /* 0x30000076ff4a7230 */ /* 0x000fc40000004100 */
[----:B------:R-:W-:Y:S01]  /*29f0*/  FFMA.FTZ R13, R184, R13, R5 ;  /* 0x0000000db80d7223 */ /* 0x000fe20000010005 */
[----:B------:R-:W-:Y:S02]  /*2a00*/  FFMA.FTZ R14, R75, R73, R6 ;  /* 0x000000494b0e7223 */ /* 0x000fe40000010006 */
[----:B------:R-:W-:Y:S01]  /*2a10*/  FFMA.FTZ R15, R182, R74, R7 ;  /* 0x0000004ab60f7223 */ /* 0x000fe20000010007 */
[----:B------:R-:W-:Y:S06]  /*2a20*/  BRA `(.L_x_56751) ;  /* 0x0000000000307947 */ /* 0x000fec0003800000 */
.L_x_56750:
[-C--:B-1---5:R-:W-:Y:S01]  /*2a30*/  FMUL.FTZ R75, R14, R154.reuse ;  /* 0x0000009a0e4b7220 */ /* 0x0a2fe20000410000 */
[--C-:B------:R-:W-:Y:S02]  /*2a40*/  HADD2.F32 R157, -RZ, R117.reuse.H0_H0 ;  /* 0x20000075ff9d7230 */ /* 0x100fe40000004100 */
[-C--:B------:R-:W-:Y:S01]  /*2a50*/  FMUL.FTZ R12, R12, R154.reuse ;  /* 0x0000009a0c0c7220 */ /* 0x080fe20000410000 */
[--C-:B------:R-:W-:Y:S02]  /*2a60*/  HADD2.F32 R182, -RZ, R118.reuse.H0_H0 ;  /* 0x20000076ffb67230 */ /* 0x100fe40000004100 */
[-C--:B------:R-:W-:Y:S01]  /*2a70*/  FMUL.FTZ R13, R13, R154.reuse ;  /* 0x0000009a0d0d7220 */ /* 0x080fe20000410000 */
[----:B------:R-:W-:Y:S02]  /*2a80*/  HADD2.F32 R14, -RZ, R117.H1_H1 ;  /* 0x30000075ff0e7230 */ /* 0x000fe40000004100 */
[----:B------:R-:W-:Y:S01]  /*2a90*/  FMUL.FTZ R74, R15, R154 ;  /* 0x0000009a0f4a7220 */ /* 0x000fe20000410000 */
[----:B------:R-:W-:-:S02]  /*2aa0*/  HADD2.F32 R73, -RZ, R118.H1_H1 ;  /* 0x30000076ff497230 */ /* 0x000fc40000004100 */
[----:B------:R-:W-:Y:S01]  /*2ab0*/  FMUL.FTZ R12, R12, R157 ;  /* 0x0000009d0c0c7220 */ /* 0x000fe20000410000 */
[----:B------:R-:W-:Y:S01]  /*2ac0*/  FMUL.FTZ R13, R13, R182 ;  /* 0x000000b60d0d7220 */ /* 0x000fe20000410000 */
[----:B------:R-:W-:Y:S01]  /*2ad0*/  FMUL.FTZ R14, R75, R14 ;  /* 0x0000000e4b0e7220 */ /* 0x000fe20000410000 */
[----:B------:R-:W-:-:S07]  /*2ae0*/  FMUL.FTZ R15, R74, R73 ;  /* 0x000000494a0f7220 */ /* 0x000fce0000410000 */
.L_x_56751:
[----:B------:R-:W1:Y:S02]  /*2af0*/  LDC.64 R74, c[0x0][0x3a8] ;  /* 0x0000ea00ff4a7b82 */ /* 0x000e640000000a00 */
[C---:B-1----:R-:W-:Y:S01]  /*2b00*/  IMAD.WIDE.U32 R74, R72.reuse, 0x10, R74 ;  /* 0x00000010484a7825 */ /* 0x042fe200078e004a */
[----:B------:R-:W-:-:S04]  /*2b10*/  IADD3 R72, PT, PT, R72, 0x20, RZ ;  /* 0x0000002048487810 */ /* 0x000fc80007ffe0ff */
[----:B------:R1:W-:Y:S03]  /*2b20*/  STG.E.128 desc[UR6][R74.64], R12 ;  /* 0x0000000c4a007986 */ /* 0x0003e6000c101d06 */
.L_x_56749:
[----:B------:R-:W-:Y:S05]  /*2b30*/  BSYNC.RECONVERGENT B0 ;  /* 0x0000000000007941 */ /* 0x000fea0003800200 */
.L_x_56748:
        /* <DEDUP_REMOVED lines=8> */
[----:B-1----:R-:W1:Y:S01]  /*2bc0*/  @P0 LDC.64 R74, c[0x0][0x3a0] ;  /* 0x0000e800ff4a0b82 */ /* 0x002e620000000a00 */
[----:B--2---:R-:W-:-:S06]  /*2bd0*/  IMAD.WIDE.U32 R16, R72, 0x10, R16 ;  /* 0x0000001048107825 */ /* 0x004fcc00078e0010 */
[----:B------:R-:W5:Y:S01]  /*2be0*/  LDG.E.128 R16, desc[UR6][R16.64] ;  /* 0x0000000610107981 */ /* 0x000f62000c1e1d00 */
[----:B-1----:R-:W-:-:S05]  /*2bf0*/  @P0 IMAD.WIDE.U32 R74, R72, 0x10, R74 ;  /* 0x00000010484a0825 */ /* 0x002fca00078e004a */
        /* <DEDUP_REMOVED lines=15> */
.L_x_56754:
        /* <DEDUP_REMOVED lines=12> */
.L_x_56755:
[----:B------:R-:W1:Y:S02]  /*2db0*/  LDC.64 R74, c[0x0][0x3a8] ;  /* 0x0000ea00ff4a7b82 */ /* 0x000e640000000a00 */
[C---:B-1----:R-:W-:Y:S01]  /*2dc0*/  IMAD.WIDE.U32 R74, R72.reuse, 0x10, R74 ;  /* 0x00000010484a7825 */ /* 0x042fe200078e004a */
[----:B------:R-:W-:-:S04]  /*2dd0*/  IADD3 R72, PT, PT, R72, 0x20, RZ ;  /* 0x0000002048487810 */ /* 0x000fc80007ffe0ff */
[----:B------:R2:W-:Y:S03]  /*2de0*/  STG.E.128 desc[UR6][R74.64], R16 ;  /* 0x000000104a007986 */ /* 0x0005e6000c101d06 */
.L_x_56753:
[----:B------:R-:W-:Y:S05]  /*2df0*/  BSYNC.RECONVERGENT B0 ;  /* 0x0000000000007941 */ /* 0x000fea0003800200 */
.L_x_56752:
        /* <DEDUP_REMOVED lines=8> */
[----:B-12---:R-:W1:Y:S01]  /*2e80*/  @P0 LDC.64 R74, c[0x0][0x3a0] ;  /* 0x0000e800ff4a0b82 */ /* 0x006e620000000a00 */
[----:B---3--:R-:W-:-:S06]  /*2e90*/  IMAD.WIDE.U32 R20, R72, 0x10, R20 ;  /* 0x0000001048147825 */ /* 0x008fcc00078e0014 */
        /* <DEDUP_REMOVED lines=17> */
.L_x_56758:
        /* <DEDUP_REMOVED lines=12> */
.L_x_56759:
[----:B------:R-:W1:Y:S02]  /*3070*/  LDC.64 R74, c[0x0][0x3a8] ;  /* 0x0000ea00ff4a7b82 */ /* 0x000e640000000a00 */
[C---:B-1----:R-:W-:Y:S01]  /*3080*/  IMAD.WIDE.U32 R74, R72.reuse, 0x10, R74 ;  /* 0x00000010484a7825 */ /* 0x042fe200078e004a */
[----:B------:R-:W-:-:S04]  /*3090*/  IADD3 R72, PT, PT, R72, 0x20, RZ ;  /* 0x0000002048487810 */ /* 0x000fc80007ffe0ff */
[----:B------:R3:W-:Y:S03]  /*30a0*/  STG.E.128 desc[UR6][R74.64], R20 ;  /* 0x000000144a007986 */ /* 0x0007e6000c101d06 */
.L_x_56757:
[----:B------:R-:W-:Y:S05]  /*30b0*/  BSYNC.RECONVERGENT B0 ;  /* 0x0000000000007941 */ /* 0x000fea0003800200 */
.L_x_56756:
        /* <DEDUP_REMOVED lines=8> */
[----:B-123--:R-:W1:Y:S01]  /*3140*/  @P0 LDC.64 R74, c[0x0][0x3a0] ;  /* 0x0000e800ff4a0b82 */ /* 0x00ee620000000a00 */
[----:B----4-:R-:W-:-:S06]  /*3150*/  IMAD.WIDE.U32 R24, R72, 0x10, R24 ;  /* 0x0000001048187825 */ /* 0x010fcc00078e0018 */
[----:B------:R-:W5:Y:S01]  /*3160*/  LDG.E.128 R24, desc[UR6][R24.64] ;  /* 0x0000000618187981 */ /* 0x000f62000c1e1d00 */
[----:B-1----:R-:W-:-:S05]  /*3170*/  @P0 IMAD.WIDE.U32 R74, R72, 0x10, R74 ;  /* 0x00000010484a0825 */ /* 0x002fca00078e004a */
[----:B------:R1:W5:Y:S01]  /*3180*/  @P0 LDG.E.128 R4, desc[UR6][R74.64] ;  /* 0x000000064a040981 */ /* 0x000362000c1e1d00 */
[----:B------:R-:W-:Y:S05]  /*3190*/  @!P0 BRA `(.L_x_56762) ;  /* 0x0000000000348947 */ /* 0x000fea0003800000 */
[-C--:B-----5:R-:W-:Y:S01]  /*31a0*/  FMUL.FTZ R157, R24, R154.reuse ;  /* 0x0000009a189d7220 */ /* 0x0a0fe20000410000 */
[-C--:B------:R-:W-:Y:S01]  /*31b0*/  FMUL.FTZ R184, R25, R154.reuse ;  /* 0x0000009a19b87220 */ /* 0x080fe20000410000 */
[----:B------:R-:W-:Y:S02]  /*31c0*/  HADD2.F32 R24, -RZ, R123.H0_H0 ;  /* 0x2000007bff187230 */ /* 0x000fe40000004100 */
[-C--:B-1----:R-:W-:Y:S01]  /*31d0*/  FMUL.FTZ R75, R26, R154.reuse ;  /* 0x0000009a1a4b7220 */ /* 0x082fe20000410000 */
[----:B------:R-:W-:Y:S02]  /*31e0*/  HADD2.F32 R25, -RZ, R125.H0_H0 ;  /* 0x2000007dff197230 */ /* 0x000fe40000004100 */
        /* <DEDUP_REMOVED lines=8> */
.L_x_56762:
[-C--:B-1---5:R-:W-:Y:S01]  /*3270*/  FMUL.FTZ R75, R26, R154.reuse ;  /* 0x0000009a1a4b7220 */ /* 0x0a2fe20000410000 */
[----:B------:R-:W-:Y:S02]  /*3280*/  HADD2.F32 R157, -RZ, R123.H0_H0 ;  /* 0x2000007bff9d7230 */ /* 0x000fe40000004100 */
[-C--:B------:R-:W-:Y:S01]  /*3290*/  FMUL.FTZ R24, R24, R154.reuse ;  /* 0x0000009a18187220 */ /* 0x080fe20000410000 */
[----:B------:R-:W-:Y:S02]  /*32a0*/  HADD2.F32 R182, -RZ, R125.H0_H0 ;  /* 0x2000007dffb67230 */ /* 0x000fe40000004100 */
        /* <DEDUP_REMOVED lines=8> */
.L_x_56763:
[----:B------:R-:W1:Y:S02]  /*3330*/  LDC.64 R74, c[0x0][0x3a8] ;  /* 0x0000ea00ff4a7b82 */ /* 0x000e640000000a00 */
[C---:B-1----:R-:W-:Y:S01]  /*3340*/  IMAD.WIDE.U32 R74, R72.reuse, 0x10, R74 ;  /* 0x00000010484a7825 */ /* 0x042fe200078e004a */
[----:B------:R-:W-:-:S04]  /*3350*/  IADD3 R72, PT, PT, R72, 0x20, RZ ;  /* 0x0000002048487810 */ /* 0x000fc80007ffe0ff */
[----:B------:R4:W-:Y:S03]  /*3360*/  STG.E.128 desc[UR6][R74.64], R24 ;  /* 0x000000184a007986 */ /* 0x0009e6000c101d06 */
.L_x_56761:
[----:B------:R-:W-:Y:S05]  /*3370*/  BSYNC.RECONVERGENT B0 ;  /* 0x0000000000007941 */ /* 0x000fea0003800200 */
.L_x_56760:
        /* <DEDUP_REMOVED lines=8> */
[----:B-1234-:R-:W1:Y:S01]  /*3400*/  @P0 LDC.64 R74, c[0x0][0x3a0] ;  /* 0x0000e800ff4a0b82 */ /* 0x01ee620000000a00 */
[----:B0-----:R-:W-:-:S06]  /*3410*/  IMAD.WIDE.U32 R28, R72, 0x10, R28 ;  /* 0x00000010481c7825 */ /* 0x001fcc00078e001c */
[----:B------:R-:W5:Y:S01]  /*3420*/  LDG.E.128 R28, desc[UR6][R28.64] ;  /* 0x000000061c1c7981 */ /* 0x000f62000c1e1d00 */
[----:B-1----:R-:W-:-:S05]  /*3430*/  @P0 IMAD.WIDE.U32 R74, R72, 0x10, R74 ;  /* 0x00000010484a0825 */ /* 0x002fca00078e004a */
[----:B------:R0:W5:Y:S01]  /*3440*/  @P0 LDG.E.128 R4, desc[UR6][R74.64] ;  /* 0x000000064a040981 */ /* 0x000162000c1e1d00 */
[----:B------:R-:W-:Y:S05]  /*3450*/  @!P0 BRA `(.L_x_56766) ;  /* 0x0000000000348947 */ /* 0x000fea0003800000 */
[-C--:B-----5:R-:W-:Y:S01]  /*3460*/  FMUL.FTZ R157, R28, R154.reuse ;  /* 0x0000009a1c9d7220 */ /* 0x0a0fe20000410000 */
[-C--:B------:R-:W-:Y:S01]  /*3470*/  FMUL.FTZ R184, R29, R154.reuse ;  /* 0x0000009a1db87220 */ /* 0x080fe20000410000 */
[--C-:B------:R-:W-:Y:S02]  /*3480*/  HADD2.F32 R28, -RZ, R126.reuse.H0_H0 ;  /* 0x2000007eff1c7230 */ /* 0x100fe40000004100 */
[-C--:B0-----:R-:W-:Y:S01]  /*3490*/  FMUL.FTZ R75, R30, R154.reuse ;  /* 0x0000009a1e4b7220 */ /* 0x081fe20000410000 */
        /* <DEDUP_REMOVED lines=9> */
.L_x_56766:
[-C--:B0----5:R-:W-:Y:S01]  /*3530*/  FMUL.FTZ R75, R30, R154.reuse ;  /* 0x0000009a1e4b7220 */ /* 0x0a1fe20000410000 */
        /* <DEDUP_REMOVED lines=11> */
.L_x_56767:
[----:B------:R-:W0:Y:S02]  /*35f0*/  LDC.64 R74, c[0x0][0x3a8] ;  /* 0x0000ea00ff4a7b82 */ /* 0x000e240000000a00 */
[C---:B0-----:R-:W-:Y:S01]  /*3600*/  IMAD.WIDE.U32 R74, R72.reuse, 0x10, R74 ;  /* 0x00000010484a7825 */ /* 0x041fe200078e004a */
[----:B------:R-:W-:-:S04]  /*3610*/  IADD3 R72, PT, PT, R72, 0x20, RZ ;  /* 0x0000002048487810 */ /* 0x000fc80007ffe0ff */
[----:B------:R0:W-:Y:S03]  /*3620*/  STG.E.128 desc[UR6][R74.64], R28 ;  /* 0x0000001c4a007986 */ /* 0x0001e6000c101d06 */
.L_x_56765:
[----:B------:R-:W-:Y:S05]  /*3630*/  BSYNC.RECONVERGENT B0 ;  /* 0x0000000000007941 */ /* 0x000fea0003800200 */
.L_x_56764:
        /* <DEDUP_REMOVED lines=8> */
[----:B01234-:R-:W0:Y:S01]  /*36c0*/  @P0 LDC.64 R74, c[0x0][0x3a0] ;  /* 0x0000e800ff4a0b82 */ /* 0x01fe220000000a00 */
[----:B------:R-:W-:-:S06]  /*36d0*/  IMAD.WIDE.U32 R32, R72, 0x10, R32 ;  /* 0x0000001048207825 */ /* 0x000fcc00078e0020 */
[----:B------:R-:W5:Y:S01]  /*36e0*/  LDG.E.128 R32, desc[UR6][R32.64] ;  /* 0x0000000620207981 */ /* 0x000f62000c1e1d00 */
[----:B0-----:R-:W-:-:S05]  /*36f0*/  @P0 IMAD.WIDE.U32 R74, R72, 0x10, R74 ;  /* 0x00000010484a0825 */ /* 0x001fca00078e004a */
        /* <DEDUP_REMOVED lines=15> */
.L_x_56770:
        /* <DEDUP_REMOVED lines=12> */
.L_x_56771:
[----:B------:R-:W0:Y:S02]  /*38b0*/  LDC.64 R74, c[0x0][0x3a8] ;  /* 0x0000ea00ff4a7b82 */ /* 0x000e240000000a00 */
[C---:B0-----:R-:W-:Y:S01]  /*38c0*/  IMAD.WIDE.U32 R74, R72.reuse, 0x10, R74 ;  /* 0x00000010484a7825 */ /* 0x041fe200078e004a */
[----:B------:R-:W-:-:S04]  /*38d0*/  IADD3 R72, PT, PT, R72, 0x20, RZ ;  /* 0x0000002048487810 */ /* 0x000fc80007ffe0ff */
[----:B------:R0:W-:Y:S03]  /*38e0*/  STG.E.128 desc[UR6][R74.64], R32 ;  /* 0x000000204a007986 */ /* 0x0001e6000c101d06 */
.L_x_56769:
[----:B------:R-:W-:Y:S05]  /*38f0*/  BSYNC.RECONVERGENT B0 ;  /* 0x0000000000007941 */ /* 0x000fea0003800200 */
.L_x_56768:
        /* <DEDUP_REMOVED lines=27> */
.L_x_56774:
        /* <DEDUP_REMOVED lines=12> */
.L_x_56775:
[----:B------:R-:W0:Y:S02]  /*3b70*/  LDC.64 R74, c[0x0][0x3a8] ;  /* 0x0000ea00ff4a7b82 */ /* 0x000e240000000a00 */
[C---:B0-----:R-:W-:Y:S01]  /*3b80*/  IMAD.WIDE.U32 R74, R72.reuse, 0x10, R74 ;  /* 0x00000010484a7825 */ /* 0x041fe200078e004a */
[----:B------:R-:W-:-:S04]  /*3b90*/  IADD3 R72, PT, PT, R72, 0x20, RZ ;  /* 0x0000002048487810 */ /* 0x000fc80007ffe0ff */
[----:B------:R0:W-:Y:S03]  /*3ba0*/  STG.E.128 desc[UR6][R74.64], R36 ;  /* 0x000000244a007986 */ /* 0x0001e6000c101d06 */
.L_x_56773:
[----:B------:R-:W-:Y:S05]  /*3bb0*/  BSYNC.RECONVERGENT B0 ;  /* 0x0000000000007941 */ /* 0x000fea0003800200 */
.L_x_56772:
        /* <DEDUP_REMOVED lines=27> */
.L_x_56778:
        /* <DEDUP_REMOVED lines=12> */
.L_x_56779:
[----:B------:R-:W0:Y:S02]  /*3e30*/  LDC.64 R74, c[0x0][0x3a8] ;  /* 0x0000ea00ff4a7b82 */ /* 0x000e240000000a00 */
[C---:B0-----:R-:W-:Y:S01]  /*3e40*/  IMAD.WIDE.U32 R74, R72.reuse, 0x10, R74 ;  /* 0x00000010484a7825 */ /* 0x041fe200078e004a */
[----:B------:R-:W-:-:S04]  /*3e50*/  IADD3 R72, PT, PT, R72, 0x20, RZ ;  /* 0x0000002048487810 */ /* 0x000fc80007ffe0ff */
[----:B------:R0:W-:Y:S03]  /*3e60*/  STG.E.128 desc[UR6][R74.64], R40 ;  /* 0x000000284a007986 */ /* 0x0001e6000c101d06 */
.L_x_56777:
[----:B------:R-:W-:Y:S05]  /*3e70*/  BSYNC.RECONVERGENT B0 ;  /* 0x0000000000007941 */ /* 0x000fea0003800200 */
.L_x_56776:
        /* <DEDUP_REMOVED lines=27> */
.L_x_56782:
        /* <DEDUP_REMOVED lines=12> */
.L_x_56783:
[----:B------:R-:W0:Y:S02]  /*40f0*/  LDC.64 R74, c[0x0][0x3a8] ;  /* 0x0000ea00ff4a7b82 */ /* 0x000e240000000a00 */
[C---:B0-----:R-:W-:Y:S01]  /*4100*/  IMAD.WIDE.U32 R74, R72.reuse, 0x10, R74 ;  /* 0x00000010484a7825 */ /* 0x041fe200078e004a */
[----:B------:R-:W-:-:S04]  /*4110*/  IADD3 R72, PT, PT, R72, 0x20, RZ ;  /* 0x0000002048487810 */ /* 0x000fc80007ffe0ff */
[----:B------:R0:W-:Y:S03]  /*4120*/  STG.E.128 desc[UR6][R74.64], R44 ;  /* 0x0000002c4a007986 */ /* 0x0001e6000c101d06 */
.L_x_56781:
[----:B------:R-:W-:Y:S05]  /*4130*/  BSYNC.RECONVERGENT B0 ;  /* 0x0000000000007941 */ /* 0x000fea0003800200 */
.L_x_56780:
        /* <DEDUP_REMOVED lines=27> */
.L_x_56786:
        /* <DEDUP_REMOVED lines=12> */
.L_x_56787:
[----:B------:R-:W0:Y:S02]  /*43b0*/  LDC.64 R74, c[0x0][0x3a8] ;  /* 0x0000ea00ff4a7b82 */ /* 0x000e240000000a00 */
[C---:B0-----:R-:W-:Y:S01]  /*43c0*/  IMAD.WIDE.U32 R74, R72.reuse, 0x10, R74 ;  /* 0x00000010484a7825 */ /* 0x041fe200078e004a */
[----:B------:R-:W-:-:S04]  /*43d0*/  IADD3 R72, PT, PT, R72, 0x20, RZ ;  /* 0x0000002048487810 */ /* 0x000fc80007ffe0ff */
[----:B------:R0:W-:Y:S03]  /*43e0*/  STG.E.128 desc[UR6][R74.64], R48 ;  /* 0x000000304a007986 */ /* 0x0001e6000c101d06 */
.L_x_56785:
[----:B------:R-:W-:Y:S05]  /*43f0*/  BSYNC.RECONVERGENT B0 ;  /* 0x0000000000007941 */ /* 0x000fea0003800200 */
.L_x_56784:
        /* <DEDUP_REMOVED lines=27> */
.L_x_56790:
        /* <DEDUP_REMOVED lines=12> */
.L_x_56791:
[----:B------:R-:W0:Y:S02]  /*4670*/  LDC.64 R74, c[0x0][0x3a8] ;  /* 0x0000ea00ff4a7b82 */ /* 0x000e240000000a00 */
[C---:B0-----:R-:W-:Y:S01]  /*4680*/  IMAD.WIDE.U32 R74, R72.reuse, 0x10, R74 ;  /* 0x00000010484a7825 */ /* 0x041fe200078e004a */
[----:B------:R-:W-:-:S04]  /*4690*/  IADD3 R72, PT, PT, R72, 0x20, RZ ;  /* 0x0000002048487810 */ /* 0x000fc80007ffe0ff */
[----:B------:R0:W-:Y:S03]  /*46a0*/  STG.E.128 desc[UR6][R74.64], R52 ;  /* 0x000000344a007986 */ /* 0x0001e6000c101d06 */
.L_x_56789:
[----:B------:R-:W-:Y:S05]  /*46b0*/  BSYNC.RECONVERGENT B0 ;  /* 0x0000000000007941 */ /* 0x000fea0003800200 */
.L_x_56788:
        /* <DEDUP_REMOVED lines=27> */
.L_x_56794:
        /* <DEDUP_REMOVED lines=12> */
.L_x_56795:
[----:B------:R-:W0:Y:S02]  /*4930*/  LDC.64 R74, c[0x0][0x3a8] ;  /* 0x0000ea00ff4a7b82 */ /* 0x000e240000000a00 */
[C---:B0-----:R-:W-:Y:S01]  /*4940*/  IMAD.WIDE.U32 R74, R72.reuse, 0x10, R74 ;  /* 0x00000010484a7825 */ /* 0x041fe200078e004a */
[----:B------:R-:W-:-:S04]  /*4950*/  IADD3 R72, PT, PT, R72, 0x20, RZ ;  /* 0x0000002048487810 */ /* 0x000fc80007ffe0ff */
[----:B------:R0:W-:Y:S03]  /*4960*/  STG.E.128 desc[UR6][R74.64], R56 ;  /* 0x000000384a007986 */ /* 0x0001e6000c101d06 */
.L_x_56793:
[----:B------:R-:W-:Y:S05]  /*4970*/  BSYNC.RECONVERGENT B0 ;  /* 0x0000000000007941 */ /* 0x000fea0003800200 */
.L_x_56792:
        /* <DEDUP_REMOVED lines=27> */
.L_x_56798:
        /* <DEDUP_REMOVED lines=12> */
.L_x_56799:
[----:B------:R-:W0:Y:S02]  /*4bf0*/  LDC.64 R74, c[0x0][0x3a8] ;  /* 0x0000ea00ff4a7b82 */ /* 0x000e240000000a00 */
[C---:B0-----:R-:W-:Y:S01]  /*4c00*/  IMAD.WIDE.U32 R74, R72.reuse, 0x10, R74 ;  /* 0x00000010484a7825 */ /* 0x041fe200078e004a */
[----:B------:R-:W-:-:S04]  /*4c10*/  IADD3 R72, PT, PT, R72, 0x20, RZ ;  /* 0x0000002048487810 */ /* 0x000fc80007ffe0ff */
[----:B------:R0:W-:Y:S03]  /*4c20*/  STG.E.128 desc[UR6][R74.64], R60 ;  /* 0x0000003c4a007986 */ /* 0x0001e6000c101d06 */
.L_x_56797:
[----:B------:R-:W-:Y:S05]  /*4c30*/  BSYNC.RECONVERGENT B0 ;  /* 0x0000000000007941 */ /* 0x000fea0003800200 */
.L_x_56796:
        /* <DEDUP_REMOVED lines=27> */
.L_x_56802:
        /* <DEDUP_REMOVED lines=12> */
.L_x_56803:
[----:B------:R-:W0:Y:S02]  /*4eb0*/  LDC.64 R74, c[0x0][0x3a8] ;  /* 0x0000ea00ff4a7b82 */ /* 0x000e240000000a00 */
[C---:B0-----:R-:W-:Y:S01]  /*4ec0*/  IMAD.WIDE.U32 R74, R72.reuse, 0x10, R74 ;  /* 0x00000010484a7825 */ /* 0x041fe200078e004a */
[----:B------:R-:W-:-:S04]  /*4ed0*/  IADD3 R72, PT, PT, R72, 0x20, RZ ;  /* 0x0000002048487810 */ /* 0x000fc80007ffe0ff */
[----:B------:R0:W-:Y:S03]  /*4ee0*/  STG.E.128 desc[UR6][R74.64], R64 ;  /* 0x000000404a007986 */ /* 0x0001e6000c101d06 */
.L_x_56801:
[----:B------:R-:W-:Y:S05]  /*4ef0*/  BSYNC.RECONVERGENT B0 ;  /* 0x0000000000007941 */ /* 0x000fea0003800200 */
.L_x_56800:
        /* <DEDUP_REMOVED lines=16> */
[-C--:B0-----:R-:W-:Y:S01]  /*5000*/  FMUL.FTZ R75, R70, R154.reuse ;  /* 0x0000009a464b7220 */ /* 0x081fe20000410000 */
[--C-:B------:R-:W-:Y:S02]  /*5010*/  HADD2.F32 R68, -RZ, R146.reuse.H0_H0 ;  /* 0x20000092ff447230 */ /* 0x100fe40000004100 */
[----:B------:R-:W-:Y:S01]  /*5020*/  FMUL.FTZ R154, R71, R154 ;  /* 0x0000009a479a7220 */ /* 0x000fe20000410000 */
[--C-:B------:R-:W-:Y:S02]  /*5030*/  HADD2.F32 R69, -RZ, R147.reuse.H0_H0 ;  /* 0x20000093ff457230 */ /* 0x100fe40000004100 */
[----:B------:R-:W-:Y:S02]  /*5040*/  HADD2.F32 R73, -RZ, R146.H1_H1 ;  /* 0x30000092ff497230 */ /* 0x000fe40000004100 */
[----:B------:R-:W-:Y:S01]  /*5050*/  FFMA.FTZ R68, R157, R68, R4 ;  /* 0x000000449d447223 */ /* 0x000fe20000010004 */
[----:B------:R-:W-:-:S02]  /*5060*/  HADD2.F32 R74, -RZ, R147.H1_H1 ;  /* 0x30000093ff4a7230 */ /* 0x000fc40000004100 */
[----:B------:R-:W-:Y:S01]  /*5070*/  FFMA.FTZ R69, R182, R69, R5 ;  /* 0x00000045b6457223 */ /* 0x000fe20000010005 */
[----:B------:R-:W-:Y:S02]  /*5080*/  FFMA.FTZ R70, R75, R73, R6 ;  /* 0x000000494b467223 */ /* 0x000fe40000010006 */
[----:B------:R-:W-:Y:S01]  /*5090*/  FFMA.FTZ R71, R154, R74, R7 ;  /* 0x0000004a9a477223 */ /* 0x000fe20000010007 */
[----:B------:R-:W-:Y:S06]  /*50a0*/  BRA `(.L_x_56807) ;  /* 0x0000000000307947 */ /* 0x000fec0003800000 */
.L_x_56806:
[-C--:B0----5:R-:W-:Y:S01]  /*50b0*/  FMUL.FTZ R75, R70, R154.reuse ;  /* 0x0000009a464b7220 */ /* 0x0a1fe20000410000 */
        /* <DEDUP_REMOVED lines=11> */
.L_x_56807:
[----:B------:R-:W0:Y:S02]  /*5170*/  LDC.64 R74, c[0x0][0x3a8] ;  /* 0x0000ea00ff4a7b82 */ /* 0x000e240000000a00 */
[----:B0-----:R-:W-:-:S05]  /*5180*/  IMAD.WIDE.U32 R74, R72, 0x10, R74 ;  /* 0x00000010484a7825 */ /* 0x001fca00078e004a */
[----:B------:R0:W-:Y:S02]  /*5190*/  STG.E.128 desc[UR6][R74.64], R68 ;  /* 0x000000444a007986 */ /* 0x0001e4000c101d06 */
.L_x_56805:
[----:B------:R-:W-:Y:S05]  /*51a0*/  BSYNC.RECONVERGENT B0 ;  /* 0x0000000000007941 */ /* 0x000fea0003800200 */
.L_x_56804:
        /* <DEDUP_REMOVED lines=11> */
[----:B0-----:R-:W-:Y:S01]  /*5260*/  FADD.FTZ R187, R11, R72 ;  /* 0x000000480bbb7221 */ /* 0x001fe20000010000 */
        /* <DEDUP_REMOVED lines=90> */
[----:B-1----:R-:W-:Y:S02]  /*5810*/  LOP3.LUT P6, RZ, R182, 0x1f, RZ, 0xc0, !PT ;  /* 0x0000001fb6ff7812 */ /* 0x002fe400078cc0ff */
[----:B------:R-:W-:-:S11]  /*5820*/  LOP3.LUT R114, R114, 0xffff7fff, RZ, 0xc0, !PT ;  /* 0xffff7fff72727812 */ /* 0x000fd600078ec0ff */
        /* <DEDUP_REMOVED lines=10> */
[----:B------:R-:W2:Y:S02]  /*58d0*/  SHFL.BFLY PT, R185, R183, 0x8, 0x1f ;  /* 0x0d001f00b7b97f89 */ /* 0x000ea400000e0000 */
[----:B--234-:R-:W-:-:S05]  /*58e0*/  FADD.FTZ R74, R183, R185 ;  /* 0x000000b9b74a7221 */ /* 0x01cfca0000010000 */
[----:B------:R-:W0:Y:S02]  /*58f0*/  SHFL.BFLY PT, R185, R74, 0x10, 0x1f ;  /* 0x0e001f004ab97f89 */ /* 0x000e2400000e0000 */
[----:B0-----:R-:W-:-:S04]  /*5900*/  FADD.FTZ R72, R74, R185 ;  /* 0x000000b94a487221 */ /* 0x001fc80000010000 */
[----:B-1----:R-:W-:-:S04]  /*5910*/  FMUL.FTZ R72, R72, R73 ;  /* 0x0000004948487220 */ /* 0x002fc80000410000 */
[--C-:B------:R-:W-:Y:S01]  /*5920*/  FADD.FTZ R184, R8, -R72.reuse ;  /* 0x8000004808b87221 */ /* 0x100fe20000010000 */
[--C-:B------:R-:W-:Y:S01]  /*5930*/  FADD.FTZ R157, R9, -R72.reuse ;  /* 0x80000048099d7221 */ /* 0x100fe20000010000 */
[--C-:B-----5:R-:W-:Y:S01]  /*5940*/  FADD.FTZ R154, R10, -R72.reuse ;  /* 0x800000480a9a7221 */ /* 0x120fe20000010000 */
[--C-:B------:R-:W-:Y:S01]  /*5950*/  FADD.FTZ R75, R11, -R72.reuse ;  /* 0x800000480b4b7221 */ /* 0x100fe20000010000 */
[----:B------:R-:W-:Y:S01]  /*5960*/  FFMA.FTZ R184, R184, R184, RZ ;  /* 0x000000b8b8b87223 */ /* 0x000fe200000100ff */
[----:B------:R-:W-:-:S03]  /*5970*/  FADD.FTZ R74, R12, -R72 ;  /* 0x800000480c4a7221 */ /* 0x000fc60000010000 */
[----:B------:R-:W-:-:S04]  /*5980*/  FFMA.FTZ R157, R157, R157, R184 ;  /* 0x0000009d9d9d7223 */ /* 0x000fc800000100b8 */
[----:B------:R-:W-:-:S04]  /*5990*/  FFMA.FTZ R154, R154, R154, R157 ;  /* 0x0000009a9a9a7223 */ /* 0x000fc8000001009d */
[----:B------:R-:W-:Y:S01]  /*59a0*/  FFMA.FTZ R154, R75, R75, R154 ;  /* 0x0000004b4b9a7223 */ /* 0x000fe2000001009a */
[----:B------:R-:W-:-:S04]  /*59b0*/  FADD.FTZ R75, R14, -R72 ;  /* 0x800000480e4b7221 */ /* 0x000fc80000010000 */
[----:B------:R-:W-:Y:S01]  /*59c0*/  FSEL R187, R154, RZ, P5 ;  /* 0x000000ff9abb7208 */ /* 0x000fe20002800000 */
[----:B------:R-:W-:-:S04]  /*59d0*/  FADD.FTZ R154, R13, -R72 ;  /* 0x800000480d9a7221 */ /* 0x000fc80000010000 */
[----:B------:R-:W-:Y:S01]  /*59e0*/  FFMA.FTZ R157, R74, R74, R187 ;  /* 0x0000004a4a9d7223 */ /* 0x000fe200000100bb */
[----:B------:R-:W-:-:S03]  /*59f0*/  FADD.FTZ R74, R15, -R72 ;  /* 0x800000480f4a7221 */ /* 0x000fc60000010000 */
[----:B------:R-:W-:-:S04]  /*5a00*/  FFMA.FTZ R154, R154, R154, R157 ;  /* 0x0000009a9a9a7223 */ /* 0x000fc8000001009d */
[----:B------:R-:W-:Y:S01]  /*5a10*/  FFMA.FTZ R75, R75, R75, R154 ;  /* 0x0000004b4b4b7223 */ /* 0x000fe2000001009a */
[----:B------:R-:W-:-:S03]  /*5a20*/  FADD.FTZ R154, R17, -R72 ;  /* 0x80000048119a7221 */ /* 0x000fc60000010000 */
[----:B------:R-:W-:Y:S01]  /*5a30*/  @P4 FFMA.FTZ R187, R74, R74, R75 ;  /* 0x0000004a4abb4223 */ /* 0x000fe2000001004b */
[--C-:B------:R-:W-:Y:S01]  /*5a40*/  FADD.FTZ R74, R16, -R72.reuse ;  /* 0x80000048104a7221 */ /* 0x100fe20000010000 */
[----:B------:R-:W-:-:S03]  /*5a50*/  FADD.FTZ R75, R18, -R72 ;  /* 0x80000048124b7221 */ /* 0x000fc60000010000 */
        /* <DEDUP_REMOVED lines=39> */
[----:B------:R-:W-:Y:S01]  /*5cd0*/  ISETP.GT.U32.AND P6, PT, R104, 0xff, PT ;  /* 0x000000ff6800780c */ /* 0x000fe20003fc4070 */
[--C-:B------:R-:W-:Y:S02]  /*5ce0*/  FADD.FTZ R75, R38, -R72.reuse ;  /* 0x80000048264b7221 */ /* 0x100fe40000010000 */
        /* <DEDUP_REMOVED lines=86> */
.L_x_56853:
[----:B------:R-:W-:Y:S01]  /*6250*/  LOP3.LUT P1, RZ, R182, 0x1f, RZ, 0xc0, !PT ;  /* 0x0000001fb6ff7812 */ /* 0x000fe2000782c0ff */
[----:B------:R-:W-:Y:S01]  /*6260*/  FMUL.FTZ R75, R72, R72 ;  /* 0x00000048484b7220 */ /* 0x000fe20000410000 */
[----:B01----:R-:W-:Y:S01]  /*6270*/  FADD.FTZ R74, R74, R185 ;  /* 0x000000b94a4a7221 */ /* 0x003fe20000010000 */
[----:B------:R-:W-:Y:S01]  /*6280*/  ISETP.NE.AND P0, PT, RZ, UR10, PT ;  /* 0x0000000aff007c0c */ /* 0x000fe2000bf05270 */
[----:B------:R-:W-:Y:S02]  /*6290*/  BSSY.RECONVERGENT B0, `(.L_x_56809) ;  /* 0x0000025000007945 */ /* 0x000fe40003800200 */
[----:B------:R-:W-:Y:S01]  /*62a0*/  FFMA.FTZ R74, R74, R73, UR11 ;  /* 0x0000000b4a4a7e23 */ /* 0x000fe20008010049 */
[----:B------:R-:W-:Y:S02]  /*62b0*/  FSEL R75, R75, RZ, P0 ;  /* 0x000000ff4b4b7208 */ /* 0x000fe40000000000 */
[----:B------:R-:W-:-:S03]  /*62c0*/  FSEL R154, R72, RZ, !P0 ;  /* 0x000000ff489a7208 */ /* 0x000fc60004000000 */
[----:B------:R-:W-:Y:S01]  /*62d0*/  FADD.FTZ R74, R74, R75 ;  /* 0x0000004b4a4a7221 */ /* 0x000fe20000010000 */
[----:B------:R-:W0:Y:S03]  /*62e0*/  @!P1 LDC.64 R184, c[0x0][0x3c0] ;  /* 0x0000f000ffb89b82 */ /* 0x000e260000000a00 */
[----:B------:R-:W1:Y:S05]  /*62f0*/  MUFU.RSQ R157, R74 ;  /* 0x0000004a009d7308 */ /* 0x000e6a0000001400 */
[----:B------:R-:W2:Y:S01]  /*6300*/  @!P1 LDC.64 R182, c[0x0][0x3c8] ;  /* 0x0000f200ffb69b82 */ /* 0x000ea20000000a00 */
[----:B0-----:R-:W-:-:S05]  /*6310*/  @!P1 IMAD.WIDE R184, R105, 0x4, R184 ;  /* 0x0000000469b89825 */ /* 0x001fca00078e02b8 */
[----:B------:R0:W-:Y:S01]  /*6320*/  @!P1 STG.E desc[UR6][R184.64], R72 ;  /* 0x00000048b8009986 */ /* 0x0001e2000c101906 */
[----:B--2---:R-:W-:-:S05]  /*6330*/  @!P1 IMAD.WIDE R182, R105, 0x4, R182 ;  /* 0x0000000469b69825 */ /* 0x004fca00078e02b6 */
[----:B-1----:R0:W-:Y:S01]  /*6340*/  @!P1 STG.E desc[UR6][R182.64], R157 ;  /* 0x0000009db6009986 */ /* 0x0021e2000c101906 */
[----:B------:R-:W-:Y:S05]  /*6350*/  @!P5 BRA `(.L_x_56810) ;  /* 0x000000000060d947 */ /* 0x000fea0003800000 */
[----:B------:R-:W1:Y:S01]  /*6360*/  LDC.64 R206, c[0x0][0x428] ;  /* 0x00010a00ffce7b82 */ /* 0x000e620000000a00 */
[--C-:B------:R-:W-:Y:S01]  /*6370*/  FADD.FTZ R192, R8, -R154.reuse ;  /* 0x8000009a08c07221 */ /* 0x100fe20000010000 */
[--C-:B------:R-:W-:Y:S01]  /*6380*/  FADD.FTZ R188, R9, -R154.reuse ;  /* 0x8000009a09bc7221 */ /* 0x100fe20000010000 */
[--C-:B------:R-:W-:Y:S01]  /*6390*/  FADD.FTZ R190, R10, -R154.reuse ;  /* 0x8000009a0abe7221 */ /* 0x100fe20000010000 */
[----:B0-----:R-:W-:Y:S01]  /*63a0*/  FADD.FTZ R184, R11, -R154 ;  /* 0x8000009a0bb87221 */ /* 0x001fe20000010000 */
        /* <DEDUP_REMOVED lines=8> */
[----:B------:R-:W-:Y:S02]  /*6430*/  HADD2.F32 R183, -RZ, R148.H1_H1 ;  /* 0x30000094ffb77230 */ /* 0x000fe40000004100 */
[----:B------:R-:W-:Y:S01]  /*6440*/  FFMA.FTZ R72, R189, R187, R72 ;  /* 0x000000bbbd487223 */ /* 0x000fe20000010048 */
[----:B------:R-:W-:Y:S02]  /*6450*/  HADD2.F32 R74, -RZ, R103.H0_H0 ;  /* 0x20000067ff4a7230 */ /* 0x000fe40000004100 */
[----:B------:R-:W-:Y:S01]  /*6460*/  FFMA.FTZ R73, R188, R186, R73 ;  /* 0x000000babc497223 */ /* 0x000fe20000010049 */
[----:B------:R-:W-:-:S02]  /*6470*/  HADD2.F32 R182, -RZ, R149.H1_H1 ;  /* 0x30000095ffb67230 */ /* 0x000fc40000004100 */
[----:B------:R-:W-:Y:S02]  /*6480*/  HADD2.F32 R75, -RZ, R180.H1_H1 ;  /* 0x300000b4ff4b7230 */ /* 0x000fe40000004100 */
[----:B------:R-:W-:-:S03]  /*6490*/  FFMA.FTZ R74, R185, R183, R74 ;  /* 0x000000b7b94a7223 */ /* 0x000fc6000001004a */
[----:B------:R-:W-:Y:S01]  /*64a0*/  FFMA.FTZ R75, R184, R182, R75 ;  /* 0x000000b6b84b7223 */ /* 0x000fe2000001004b */
[C---:B-1----:R-:W-:Y:S01]  /*64b0*/  IMAD.WIDE.U32 R206, R124.reuse, 0x10, R206 ;  /* 0x000000107cce7825 */ /* 0x042fe200078e00ce */
[----:B------:R-:W-:-:S04]  /*64c0*/  IADD3 R124, PT, PT, R124, 0x20, RZ ;  /* 0x000000207c7c7810 */ /* 0x000fc80007ffe0ff */
[----:B------:R1:W-:Y:S03]  /*64d0*/  STG.E.128 desc[UR6][R206.64], R72 ;  /* 0x00000048ce007986 */ /* 0x0003e6000c101d06 */
.L_x_56810:
[----:B------:R-:W-:Y:S05]  /*64e0*/  BSYNC.RECONVERGENT B0 ;  /* 0x0000000000007941 */ /* 0x000fea0003800200 */
.L_x_56809:
[----:B------:R-:W-:Y:S01]  /*64f0*/  ISETP.GE.U32.AND P0, PT, R104, 0x40, PT ;  /* 0x000000406800780c */ /* 0x000fe20003f06070 */
[----:B------:R-:W-:-:S12]  /*6500*/  BSSY.RECONVERGENT B0, `(.L_x_56811) ;  /* 0x000001a000007945 */ /* 0x000fd80003800200 */
[----:B------:R-:W-:Y:S05]  /*6510*/  @!P0 BRA `(.L_x_56812) ;  /* 0x0000000000608947 */ /* 0x000fea0003800000 */
[----:B-1----:R-:W1:Y:S01]  /*6520*/  LDC.64 R206, c[0x0][0x428] ;  /* 0x00010a00ffce7b82 */ /* 0x002e620000000a00 */
        /* <DEDUP_REMOVED lines=23> */
.L_x_56812:
[----:B------:R-:W-:Y:S05]  /*66a0*/  BSYNC.RECONVERGENT B0 ;  /* 0x0000000000007941 */ /* 0x000fea0003800200 */
.L_x_56811:
[----:B------:R-:W-:Y:S01]  /*66b0*/  ISETP.GE.U32.AND P0, PT, R104, 0x60, PT ;  /* 0x000000606800780c */ /* 0x000fe20003f06070 */
[----:B------:R-:W-:-:S12]  /*66c0*/  BSSY.RECONVERGENT B0, `(.L_x_56813) ;  /* 0x000001a000007945 */ /* 0x000fd80003800200 */
[----:B------:R-:W-:Y:S05]  /*66d0*/  @!P0 BRA `(.L_x_56814) ;  /* 0x0000000000608947 */ /* 0x000fea0003800000 */
[----:B-12---:R-:W1:Y:S01]  /*66e0*/  LDC.64 R206, c[0x0][0x428] ;  /* 0x00010a00ffce7b82 */ /* 0x006e620000000a00 */
        /* <DEDUP_REMOVED lines=23> */
.L_x_56814:
[----:B------:R-:W-:Y:S05]  /*6860*/  BSYNC.RECONVERGENT B0 ;  /* 0x0000000000007941 */ /* 0x000fea0003800200 */
.L_x_56813:
[----:B------:R-:W-:Y:S01]  /*6870*/  ISETP.GE.U32.AND P0, PT, R104, 0x80, PT ;  /* 0x000000806800780c */ /* 0x000fe20003f06070 */
[----:B------:R-:W-:-:S12]  /*6880*/  BSSY.RECONVERGENT B0, `(.L_x_56815) ;  /* 0x000001a000007945 */ /* 0x000fd80003800200 */
[----:B------:R-:W-:Y:S05]  /*6890*/  @!P0 BRA `(.L_x_56816) ;  /* 0x0000000000608947 */ /* 0x000fea0003800000 */
[----:B-123--:R-:W1:Y:S01]  /*68a0*/  LDC.64 R206, c[0x0][0x428] ;  /* 0x00010a00ffce7b82 */ /* 0x00ee620000000a00 */
        /* <DEDUP_REMOVED lines=23> */
.L_x_56816:
[----:B------:R-:W-:Y:S05]  /*6a20*/  BSYNC.RECONVERGENT B0 ;  /* 0x0000000000007941 */ /* 0x000fea0003800200 */
.L_x_56815:
[----:B------:R-:W-:Y:S01]  /*6a30*/  ISETP.GE.U32.AND P0, PT, R104, 0xa0, PT ;  /* 0x000000a06800780c */ /* 0x000fe20003f06070 */
[----:B------:R-:W-:-:S12]  /*6a40*/  BSSY.RECONVERGENT B0, `(.L_x_56817) ;  /* 0x000001a000007945 */ /* 0x000fd80003800200 */
[----:B------:R-:W-:Y:S05]  /*6a50*/  @!P0 BRA `(.L_x_56818) ;  /* 0x0000000000608947 */ /* 0x000fea0003800000 */
[----:B-1234-:R-:W1:Y:S01]  /*6a60*/  LDC.64 R206, c[0x0][0x428] ;  /* 0x00010a00ffce7b82 */ /* 0x01ee620000000a00 */
        /* <DEDUP_REMOVED lines=23> */
.L_x_56818:
[----:B------:R-:W-:Y:S05]  /*6be0*/  BSYNC.RECONVERGENT B0 ;  /* 0x0000000000007941 */ /* 0x000fea0003800200 */
.L_x_56817:
[----:B------:R-:W-:Y:S01]  /*6bf0*/  ISETP.GE.U32.AND P0, PT, R104, 0xc0, PT ;  /* 0x000000c06800780c */ /* 0x000fe20003f06070 */
[----:B------:R-:W-:-:S12]  /*6c00*/  BSSY.RECONVERGENT B0, `(.L_x_56819) ;  /* 0x000001a000007945 */ /* 0x000fd80003800200 */
[----:B------:R-:W-:Y:S05]  /*6c10*/  @!P0 BRA `(.L_x_56820) ;  /* 0x0000000000608947 */ /* 0x000fea0003800000 */
[----:B01234-:R-:W0:Y:S01]  /*6c20*/  LDC.64 R206, c[0x0][0x428] ;  /* 0x00010a00ffce7b82 */ /* 0x01fe220000000a00 */
[--C-:B------:R-:W-:Y:S01]  /*6c30*/  FADD.FTZ R192, R28, -R154.reuse ;  /* 0x8000009a1cc07221 */ /* 0x100fe20000010000 */
[--C-:B------:R-:W-:Y:S01]  /*6c40*/  FADD.FTZ R188, R29, -R154.reuse ;  /* 0x8000009a1dbc7221 */ /* 0x100fe20000010000 */
[--C-:B------:R-:W-:Y:S01]  /*6c50*/  FADD.FTZ R190, R30, -R154.reuse ;  /* 0x8000009a1ebe7221 */ /* 0x100fe20000010000 */
[----:B------:R-:W-:Y:S01]  /*6c60*/  FADD.FTZ R184, R31, -R154 ;  /* 0x8000009a1fb87221 */ /* 0x000fe20000010000 */
        /* <DEDUP_REMOVED lines=16> */
[C---:B0-----:R-:W-:Y:S01]  /*6d70*/  IMAD.WIDE.U32 R206, R124.reuse, 0x10, R206 ;  /* 0x000000107cce7825 */ /* 0x041fe200078e00ce */
[----:B------:R-:W-:-:S04]  /*6d80*/  IADD3 R124, PT, PT, R124, 0x20, RZ ;  /* 0x000000207c7c7810 */ /* 0x000fc80007ffe0ff */
[----:B------:R0:W-:Y:S03]  /*6d90*/  STG.E.128 desc[UR6][R206.64], R72 ;  /* 0x00000048ce007986 */ /* 0x0001e6000c101d06 */
.L_x_56820:
[----:B------:R-:W-:Y:S05]  /*6da0*/  BSYNC.RECONVERGENT B0 ;  /* 0x0000000000007941 */ /* 0x000fea0003800200 */
.L_x_56819:
        /* <DEDUP_REMOVED lines=27> */
.L_x_56822:
[----:B------:R-:W-:Y:S05]  /*6f60*/  BSYNC.RECONVERGENT B0 ;  /* 0x0000000000007941 */ /* 0x000fea0003800200 */
.L_x_56821:
        /* <DEDUP_REMOVED lines=27> */
.L_x_56824:
[----:B------:R-:W-:Y:S05]  /*7120*/  BSYNC.RECONVERGENT B0 ;  /* 0x0000000000007941 */ /* 0x000fea0003800200 */
.L_x_56823:
        /* <DEDUP_REMOVED lines=27> */
.L_x_56826:
[----:B------:R-:W-:Y:S05]  /*72e0*/  BSYNC.RECONVERGENT B0 ;  /* 0x0000000000007941 */ /* 0x000fea0003800200 */
.L_x_56825:
        /* <DEDUP_REMOVED lines=27> */
.L_x_56828:
[----:B------:R-:W-:Y:S05]  /*74a0*/  BSYNC.RECONVERGENT B0 ;  /* 0x0000000000007941 */ /* 0x000fea0003800200 */
.L_x_56827:
        /* <DEDUP_REMOVED lines=27> */
.L_x_56830:
[----:B------:R-:W-:Y:S05]  /*7660*/  BSYNC.RECONVERGENT B0 ;  /* 0x0000000000007941 */ /* 0x000fea0003800200 */
.L_x_56829:
        /* <DEDUP_REMOVED lines=27> */
.L_x_56832:
[----:B------:R-:W-:Y:S05]  /*7820*/  BSYNC.RECONVERGENT B0 ;  /* 0x0000000000007941 */ /* 0x000fea0003800200 */
.L_x_56831:
        /* <DEDUP_REMOVED lines=27> */
.L_x_56834:
[----:B------:R-:W-:Y:S05]  /*79e0*/  BSYNC.RECONVERGENT B0 ;  /* 0x0000000000007941 */ /* 0x000fea0003800200 */
.L_x_56833:
        /* <DEDUP_REMOVED lines=27> */
.L_x_56836:
[----:B------:R-:W-:Y:S05]  /*7ba0*/  BSYNC.RECONVERGENT B0 ;  /* 0x0000000000007941 */ /* 0x000fea0003800200 */
.L_x_56835:
        /* <DEDUP_REMOVED lines=27> */
.L_x_56838:
[----:B------:R-:W-:Y:S05]  /*7d60*/  BSYNC.RECONVERGENT B0 ;  /* 0x0000000000007941 */ /* 0x000fea0003800200 */
.L_x_56837:
[----:B------:R-:W-:Y:S01]  /*7d70*/  ISETP.GE.U32.AND P0, PT, R104, 0x200, PT ;  /* 0x000002006800780c */ /* 0x000fe20003f06070 */
[----:B------:R-:W-:-:S12]  /*7d80*/  BSSY.RECONVERGENT B0, `(.L_x_56839) ;  /* 0x0000011000007945 */ /* 0x000fd80003800200 */
[----:B------:R-:W-:Y:S05]  /*7d90*/  @!P0 BRA `(.L_x_56840) ;  /* 0x00000000003c8947 */ /* 0x000fea0003800000 */
[----:B------:R-:W5:Y:S01]  /*7da0*/  LDC.64 R186, c[0x0][0x428] ;  /* 0x00010a00ffba7b82 */ /* 0x000f620000000a00 */
[--C-:B0-----:R-:W-:Y:S01]  /*7db0*/  FADD.FTZ R184, R68, -R154.reuse ;  /* 0x8000009a44b87221 */ /* 0x101fe20000010000 */
[--C-:B------:R-:W-:Y:S01]  /*7dc0*/  FADD.FTZ R182, R69, -R154.reuse ;  /* 0x8000009a45b67221 */ /* 0x100fe20000010000 */
[--C-:B-1234-:R-:W-:Y:S01]  /*7dd0*/  FADD.FTZ R74, R70, -R154.reuse ;  /* 0x8000009a464a7221 */ /* 0x11efe20000010000 */
        /* <DEDUP_REMOVED lines=9> */
[----:B-----5:R-:W-:-:S05]  /*7e70*/  IMAD.WIDE.U32 R186, R124, 0x10, R186 ;  /* 0x000000107cba7825 */ /* 0x020fca00078e00ba */
[----:B------:R0:W-:Y:S02]  /*7e80*/  STG.E.128 desc[UR6][R186.64], R72 ;  /* 0x00000048ba007986 */ /* 0x0001e4000c101d06 */
.L_x_56840:
[----:B------:R-:W-:Y:S05]  /*7e90*/  BSYNC.RECONVERGENT B0 ;  /* 0x0000000000007941 */ /* 0x000fea0003800200 */
.L_x_56839:
[----:B01234-:R-:W0:Y:S02]  /*7ea0*/  LDC.64 R72, c[0x0][0x380] ;  /* 0x0000e000ff487b82 */ /* 0x01fe240000000a00 */
[----:B0-----:R-:W-:-:S04]  /*7eb0*/  LEA R105, R72, R105, 0x2 ;  /* 0x0000006948697211 */ /* 0x001fc800078e10ff */
[----:B------:R-:W-:-:S13]  /*7ec0*/  ISETP.GE.AND P0, PT, R105, R73, PT ;  /* 0x000000496900720c */ /* 0x000fda0003f06270 */
[----:B------:R-:W-:Y:S05]  /*7ed0*/  @!P0 BRA `(.L_x_56841) ;  /* 0xffffffa400948947 */ /* 0x000fea000383ffff */
[----:B------:R-:W-:Y:S05]  /*7ee0*/  EXIT ;  /* 0x000000000000794d */ /* 0x000fea0003800000 */
.L_x_56808:
[----:B-----5:R-:W-:Y:S01]  /*7ef0*/  HFMA2 R154, -RZ, RZ, 0, 5.9604644775390625e-08 ;  /* 0x00000001ff9a7431 */ /* 0x020fe200000001ff */
[----:B------:R-:W-:Y:S01]  /*7f00*/  BSSY B0, `(.L_x_56842) ;  /* 0x0000007000007945 */ /* 0x000fe20003800000 */
[----:B------:R-:W-:Y:S02]  /*7f10*/  MOV R188, R187 ;  /* 0x000000bb00bc7202 */ /* 0x000fe40000000f00 */
[----:B--234-:R-:W-:Y:S02]  /*7f20*/  MOV R75, 0x1f ;  /* 0x0000001f004b7802 */ /* 0x01cfe40000000f00 */
[----:B------:R-:W-:-:S07]  /*7f30*/  MOV R157, 0xffffffff ;  /* 0xffffffff009d7802 */ /* 0x000fce0000000f00 */
[----:B------:R-:W-:Y:S05]  /*7f40*/  WARPSYNC.COLLECTIVE R157, `(.L_x_56843) ;  /* 0x000000009d087348 */ /* 0x000fea0003c00000 */
[----:B------:R0:W1:Y:S02]  /*7f50*/  SHFL.BFLY P6, R185, R188, R154, R75 ;  /* 0x0c00009abcb97389 */ /* 0x00006400000c004b */
[----:B01----:R-:W-:Y:S05]  /*7f60*/  ENDCOLLECTIVE ;  /* 0x000000000000791b */ /* 0x003fea0003800000 */
.L_x_56843:
[----:B------:R-:W-:Y:S05]  /*7f70*/  BSYNC B0 ;  /* 0x0000000000007941 */ /* 0x000fea0003800000 */
.L_x_56842:
        /* <DEDUP_REMOVED lines=8> */
.L_x_56844:
[----:B------:R-:W-:Y:S02]  /*8000*/  HFMA2 R154, -RZ, RZ, 0, 2.384185791015625e-07 ;  /* 0x00000004ff9a7431 */ /* 0x000fe400000001ff */
[----:B------:R-:W-:-:S05]  /*8010*/  FADD.FTZ R186, R188, R185 ;  /* 0x000000b9bcba7221 */ /* 0x000fca0000010000 */
[----:B------:R-:W-:-:S07]  /*8020*/  MOV R188, R186 ;  /* 0x000000ba00bc7202 */ /* 0x000fce0000000f00 */
[----:B------:R-:W-:Y:S05]  /*8030*/  WARPSYNC.COLLECTIVE R157, `(.L_x_56845) ;  /* 0x000000009d087348 */ /* 0x000fea0003c00000 */
[----:B------:R0:W1:Y:S02]  /*8040*/  SHFL.BFLY P6, R185, R188, R154, R75 ;  /* 0x0c00009abcb97389 */ /* 0x00006400000c004b */
[----:B01----:R-:W-:Y:S05]  /*8050*/  ENDCOLLECTIVE ;  /* 0x000000000000791b */ /* 0x003fea0003800000 */
.L_x_56845:
[----:B------:R-:W-:Y:S02]  /*8060*/  HFMA2 R154, -RZ, RZ, 0, 4.76837158203125e-07 ;  /* 0x00000008ff9a7431 */ /* 0x000fe400000001ff */
[----:B------:R-:W-:-:S05]  /*8070*/  FADD.FTZ R183, R186, R185 ;  /* 0x000000b9bab77221 */ /* 0x000fca0000010000 */
[----:B------:R-:W-:-:S07]  /*8080*/  MOV R188, R183 ;  /* 0x000000b700bc7202 */ /* 0x000fce0000000f00 */
[----:B------:R-:W-:Y:S05]  /*8090*/  WARPSYNC.COLLECTIVE R157, `(.L_x_56846) ;  /* 0x000000009d087348 */ /* 0x000fea0003c00000 */
[----:B------:R0:W1:Y:S02]  /*80a0*/  SHFL.BFLY P6, R185, R188, R154, R75 ;  /* 0x0c00009abcb97389 */ /* 0x00006400000c004b */
[----:B01----:R-:W-:Y:S05]  /*80b0*/  ENDCOLLECTIVE ;  /* 0x000000000000791b */ /* 0x003fea0003800000 */
.L_x_56846:
[----:B------:R-:W-:Y:S02]  /*80c0*/  HFMA2 R154, -RZ, RZ, 0, 9.5367431640625e-07 ;  /* 0x00000010ff9a7431 */ /* 0x000fe400000001ff */
[----:B------:R-:W-:-:S05]  /*80d0*/  FADD.FTZ R74, R183, R185 ;  /* 0x000000b9b74a7221 */ /* 0x000fca0000010000 */
[----:B------:R-:W-:-:S07]  /*80e0*/  MOV R188, R74 ;  /* 0x0000004a00bc7202 */ /* 0x000fce0000000f00 */
[----:B------:R-:W-:Y:S05]  /*80f0*/  WARPSYNC.COLLECTIVE R157, `(.L_x_56847) ;  /* 0x000000009d087348 */ /* 0x000fea0003c00000 */
[----:B------:R0:W1:Y:S02]  /*8100*/  SHFL.BFLY P6, R185, R188, R154, R75 ;  /* 0x0c00009abcb97389 */ /* 0x00006400000c004b */
[----:B01----:R-:W-:Y:S05]  /*8110*/  ENDCOLLECTIVE ;  /* 0x000000000000791b */ /* 0x003fea0003800000 */
.L_x_56847:
        /* <DEDUP_REMOVED lines=8> */
[--C-:B------:R-:W-:Y:S01]  /*81a0*/  FADD.FTZ R154, R13, -R72.reuse ;  /* 0x800000480d9a7221 */ /* 0x100fe20000010000 */
[----:B------:R-:W-:Y:S02]  /*81b0*/  FADD.FTZ R75, R14, -R72 ;  /* 0x800000480e4b7221 */ /* 0x000fe40000010000 */
[----:B------:R-:W-:-:S04]  /*81c0*/  FFMA.FTZ R184, R184, R184, R185 ;  /* 0x000000b8b8b87223 */ /* 0x000fc800000100b9 */
[----:B------:R-:W-:-:S04]  /*81d0*/  FFMA.FTZ R183, R183, R183, R184 ;  /* 0x000000b7b7b77223 */ /* 0x000fc800000100b8 */
[----:B------:R-:W-:Y:S01]  /*81e0*/  FFMA.FTZ R183, R74, R74, R183 ;  /* 0x0000004a4ab77223 */ /* 0x000fe200000100b7 */
[----:B------:R-:W-:-:S04]  /*81f0*/  FADD.FTZ R74, R12, -R72 ;  /* 0x800000480c4a7221 */ /* 0x000fc80000010000 */
[----:B------:R-:W-:-:S05]  /*8200*/  FSEL R187, R183, RZ, P5 ;  /* 0x000000ffb7bb7208 */ /* 0x000fca0002800000 */
        /* <DEDUP_REMOVED lines=123> */
[----:B------:R-:W-:Y:S01]  /*89c0*/  FFMA.FTZ R154, R154, R154, R157 ;  /* 0x0000009a9a9a7223 */ /* 0x000fe2000001009d */
[----:B------:R-:W-:-:S03]  /*89d0*/  MOV R157, 0xffffffff ;  /* 0xffffffff009d7802 */ /* 0x000fc60000000f00 */
[----:B------:R-:W-:Y:S01]  /*89e0*/  FFMA.FTZ R75, R75, R75, R154 ;  /* 0x0000004b4b4b7223 */ /* 0x000fe2000001009a */
[----:B------:R-:W-:-:S03]  /*89f0*/  HFMA2 R154, -RZ, RZ, 0, 5.9604644775390625e-08 ;  /* 0x00000001ff9a7431 */ /* 0x000fc600000001ff */
[----:B------:R-:W-:Y:S01]  /*8a00*/  @P6 FFMA.FTZ R187, R74, R74, R75 ;  /* 0x0000004a4abb6223 */ /* 0x000fe2000001004b */
[----:B------:R-:W-:-:S04]  /*8a10*/  MOV R75, 0x1f ;  /* 0x0000001f004b7802 */ /* 0x000fc80000000f00 */
[----:B------:R-:W-:-:S07]  /*8a20*/  MOV R188, R187 ;  /* 0x000000bb00bc7202 */ /* 0x000fce0000000f00 */
[----:B------:R-:W-:Y:S05]  /*8a30*/  WARPSYNC.COLLECTIVE R157, `(.L_x_56848) ;  /* 0x000000009d087348 */ /* 0x000fea0003c00000 */
[----:B------:R0:W1:Y:S02]  /*8a40*/  SHFL.BFLY P6, R185, R188, R154, R75 ;  /* 0x0c00009abcb97389 */ /* 0x00006400000c004b */
[----:B01----:R-:W-:Y:S05]  /*8a50*/  ENDCOLLECTIVE ;  /* 0x000000000000791b */ /* 0x003fea0003800000 */
.L_x_56848:
[----:B------:R-:W-:Y:S02]  /*8a60*/  HFMA2 R154, -RZ, RZ, 0, 1.1920928955078125e-07 ;  /* 0x00000002ff9a7431 */ /* 0x000fe400000001ff */
[----:B------:R-:W-:-:S05]  /*8a70*/  FADD.FTZ R186, R187, R185 ;  /* 0x000000b9bbba7221 */ /* 0x000fca0000010000 */
[----:B------:R-:W-:-:S07]  /*8a80*/  MOV R188, R186 ;  /* 0x000000ba00bc7202 */ /* 0x000fce0000000f00 */
[----:B------:R-:W-:Y:S05]  /*8a90*/  WARPSYNC.COLLECTIVE R157, `(.L_x_56849) ;  /* 0x000000009d087348 */ /* 0x000fea0003c00000 */
[----:B------:R0:W1:Y:S02]  /*8aa0*/  SHFL.BFLY P6, R185, R188, R154, R75 ;  /* 0x0c00009abcb97389 */ /* 0x00006400000c004b */
[----:B01----:R-:W-:Y:S05]  /*8ab0*/  ENDCOLLECTIVE ;  /* 0x000000000000791b */ /* 0x003fea0003800000 */
.L_x_56849:
[----:B------:R-:W-:Y:S02]  /*8ac0*/  HFMA2 R154, -RZ, RZ, 0, 2.384185791015625e-07 ;  /* 0x00000004ff9a7431 */ /* 0x000fe400000001ff */
[----:B------:R-:W-:-:S05]  /*8ad0*/  FADD.FTZ R184, R186, R185 ;  /* 0x000000b9bab87221 */ /* 0x000fca0000010000 */
[----:B------:R-:W-:-:S07]  /*8ae0*/  MOV R188, R184 ;  /* 0x000000b800bc7202 */ /* 0x000fce0000000f00 */
[----:B------:R-:W-:Y:S05]  /*8af0*/  WARPSYNC.COLLECTIVE R157, `(.L_x_56850) ;  /* 0x000000009d087348 */ /* 0x000fea0003c00000 */
[----:B------:R0:W1:Y:S02]  /*8b00*/  SHFL.BFLY P6, R185, R188, R154, R75 ;  /* 0x0c00009abcb97389 */ /* 0x00006400000c004b */
[----:B01----:R-:W-:Y:S05]  /*8b10*/  ENDCOLLECTIVE ;  /* 0x000000000000791b */ /* 0x003fea0003800000 */
.L_x_56850:
[----:B------:R-:W-:Y:S02]  /*8b20*/  HFMA2 R154, -RZ, RZ, 0, 4.76837158203125e-07 ;  /* 0x00000008ff9a7431 */ /* 0x000fe400000001ff */
[----:B------:R-:W-:-:S05]  /*8b30*/  FADD.FTZ R183, R184, R185 ;  /* 0x000000b9b8b77221 */ /* 0x000fca0000010000 */
[----:B------:R-:W-:-:S07]  /*8b40*/  MOV R188, R183 ;  /* 0x000000b700bc7202 */ /* 0x000fce0000000f00 */
[----:B------:R-:W-:Y:S05]  /*8b50*/  WARPSYNC.COLLECTIVE R157, `(.L_x_56851) ;  /* 0x000000009d087348 */ /* 0x000fea0003c00000 */
[----:B------:R0:W1:Y:S02]  /*8b60*/  SHFL.BFLY P6, R185, R188, R154, R75 ;  /* 0x0c00009abcb97389 */ /* 0x00006400000c004b */
[----:B01----:R-:W-:Y:S05]  /*8b70*/  ENDCOLLECTIVE ;  /* 0x000000000000791b */ /* 0x003fea0003800000 */
.L_x_56851:
[----:B------:R-:W-:Y:S02]  /*8b80*/  HFMA2 R154, -RZ, RZ, 0, 9.5367431640625e-07 ;  /* 0x00000010ff9a7431 */ /* 0x000fe400000001ff */
[----:B------:R-:W-:-:S05]  /*8b90*/  FADD.FTZ R74, R183, R185 ;  /* 0x000000b9b74a7221 */ /* 0x000fca0000010000 */
[----:B------:R-:W-:-:S07]  /*8ba0*/  MOV R188, R74 ;  /* 0x0000004a00bc7202 */ /* 0x000fce0000000f00 */
[----:B------:R-:W-:Y:S05]  /*8bb0*/  WARPSYNC.COLLECTIVE R157, `(.L_x_56852) ;  /* 0x000000009d087348 */ /* 0x000fea0003c00000 */
[----:B------:R0:W1:Y:S02]  /*8bc0*/  SHFL.BFLY P6, R185, R188, R154, R75 ;  /* 0x0c00009abcb97389 */ /* 0x00006400000c004b */
[----:B01----:R-:W-:Y:S05]  /*8bd0*/  ENDCOLLECTIVE ;  /* 0x000000000000791b */ /* 0x003fea0003800000 */
.L_x_56852:
[----:B------:R-:W-:Y:S05]  /*8be0*/  BRA `(.L_x_56853) ;  /* 0xffffffd400987947 */ /* 0x000fea000383ffff */
.L_x_56854:
        /* <DEDUP_REMOVED lines=9> */
.L_x_71552:


//--------------------- .text._ZN10layer_norm13ln_fwd_kernelINS_13Kernel_traitsI6__halfffffjLj2048ELj1ELj4ELj1ELj16ENS_18Kernel_traits_baseILj2048ES2_ffffjLj128EEEEELb0ELb1ELb0ELb1EEEvNS_9FwdParamsE --------------------------
	.section	.text._ZN10layer_norm13ln_fwd_kernelINS_13Kernel_traitsI6__halfffffjLj2048ELj1ELj4ELj1ELj16ENS_18Kernel_traits_baseILj2048ES2_ffffjLj128EEEEELb0ELb1ELb0ELb1EEEvNS_9FwdParamsE,"ax",@progbits
	.align	128
        .global         _ZN10layer_norm13ln_fwd_kernelINS_13Kernel_traitsI6__halfffffjLj2048ELj1ELj4ELj1ELj16ENS_18Kernel_traits_baseILj2048ES2_ffffjLj128EEEEELb0ELb1ELb0ELb1EEEvNS_9FwdParamsE
        .type           _ZN10layer_norm13ln_fwd_kernelINS_13Kernel_traitsI6__halfffffjLj2048ELj1ELj4ELj1ELj16ENS_18Kernel_traits_baseILj2048ES2_ffffjLj128EEEEELb0ELb1ELb0ELb1EEEvNS_9FwdParamsE,@function
        .size           _ZN10layer_norm13ln_fwd_kernelINS_13Kernel_traitsI6__halfffffjLj2048ELj1ELj4ELj1ELj16ENS_18Kernel_traits_baseILj2048ES2_ffffjLj128EEEEELb0ELb1ELb0ELb1EEEvNS_9FwdParamsE,(.L_x_71553 - _ZN10layer_norm13ln_fwd_kernelINS_13Kernel_traitsI6__halfffffjLj2048ELj1ELj4ELj1ELj16ENS_18Kernel_traits_baseILj2048ES2_ffffjLj128EEEEELb0ELb1ELb0ELb1EEEvNS_9FwdParamsE)
        .other          _ZN10layer_norm13ln_fwd_kernelINS_13Kernel_traitsI6__halfffffjLj2048ELj1ELj4ELj1ELj16ENS_18Kernel_traits_baseILj2048ES2_ffffjLj128EEEEELb0ELb1ELb0ELb1EEEvNS_9FwdParamsE,@"STO_CUDA_ENTRY STV_DEFAULT"
_ZN10layer_norm13ln_fwd_kernelINS_13Kernel_traitsI6__halfffffjLj2048ELj1ELj4ELj1ELj16ENS_18Kernel_traits_baseILj2048ES2_ffffjLj128EEEEELb0ELb1ELb0ELb1EEEvNS_9FwdParamsE:
.text._ZN10layer_norm13ln_fwd_kernelINS_13Kernel_traitsI6__halfffffjLj2048ELj1ELj4ELj1ELj16ENS_18Kernel_traits_baseILj2048ES2_ffffjLj128EEEEELb0ELb1ELb0ELb1EEEvNS_9FwdParamsE:
        /* <DEDUP_REMOVED lines=16> */
[----:B------:R0:W5:Y:S01]  /*0100*/  LDG.E.64 R48, desc[UR6][R2.64] ;  /* 0x0000000602307981 */ /* 0x000162000c1e1b00 */
[----:B-1----:R-:W-:-:S03]  /*0110*/  IMAD.WIDE.U32 R4, R120, 0x8, R4 ;  /* 0x0000000878047825 */ /* 0x002fc600078e0004 */
[----:B------:R0:W5:Y:S04]  /*0120*/  LDG.E.64 R50, desc[UR6][R2.64+0x100] ;  /* 0x0001000602327981 */ /* 0x000168000c1e1b00 */
[----:B------:R0:W5:Y:S01]  /*0130*/  LDG.E.64 R52, desc[UR6][R2.64+0x200] ;  /* 0x0002000602347981 */ /* 0x000162000c1e1b00 */
[----:B--2---:R-:W-:-:S03]  /*0140*/  IMAD.WIDE.U32 R82, R120, 0x8, R82 ;  /* 0x0000000878527825 */ /* 0x004fc600078e0052 */
        /* <DEDUP_REMOVED lines=46> */
.L_x_56855:
        /* <DEDUP_REMOVED lines=15> */
[----:B------:R-:W-:Y:S01]  /*0520*/  CS2R R32, SRZ ;  /* 0x0000000000207805 */ /* 0x000fe2000001ff00 */
[----:B------:R-:W5:Y:S01]  /*0530*/  LDG.E.64 R48, desc[UR6][R2.64] ;  /* 0x0000000602307981 */ /* 0x000f62000c1e1b00 */
[----:B-1----:R-:W-:-:S03]  /*0540*/  IMAD.WIDE.U32 R12, R120, 0x8, R4 ;  /* 0x00000008780c7825 */ /* 0x002fc600078e0004 */
[----:B------:R-:W5:Y:S01]  /*0550*/  LDG.E.64 R50, desc[UR6][R2.64+0x100] ;  /* 0x0001000602327981 */ /* 0x000f62000c1e1b00 */
[----:B------:R-:W-:-:S03]  /*0560*/  CS2R R4, SRZ ;  /* 0x0000000000047805 */ /* 0x000fc6000001ff00 */
        /* <DEDUP_REMOVED lines=13> */
[----:B------:R0:W5:Y:S04]  /*0640*/  LDG.E.64 R78, desc[UR6][R2.64+0xf00] ;  /* 0x000f0006024e7981 */ /* 0x000168000c1e1b00 */
[----:B------:R-:W5:Y:S04]  /*0650*/  LDG.E.64 R156, desc[UR6][R12.64] ;  /* 0x000000060c9c7981 */ /* 0x000f68000c1e1b00 */
[----:B------:R-:W5:Y:S01]  /*0660*/  LDG.E.64 R154, desc[UR6][R12.64+0x100] ;  /* 0x000100060c9a7981 */ /* 0x000f62000c1e1b00 */
[----:B0-----:R-:W-:-:S03]  /*0670*/  CS2R R2, SRZ ;  /* 0x0000000000027805 */ /* 0x001fc6000001ff00 */
        /* <DEDUP_REMOVED lines=15> */
.L_x_56856:
[----:B------:R-:W1:Y:S02]  /*0770*/  LDCU UR4, c[0x0][0x384] ;  /* 0x00007080ff0477ac */ /* 0x000e640008000800 */
[----:B-1----:R-:W-:-:S13]  /*0780*/  ISETP.GE.AND P0, PT, R0, UR4, PT ;  /* 0x0000000400007c0c */ /* 0x002fda000bf06270 */
[----:B------:R-:W-:Y:S05]  /*0790*/  @P0 EXIT ;  /* 0x000000000000094d */ /* 0x000fea0003800000 */
[----:B0----5:R-:W-:Y:S01]  /*07a0*/  MOV R82, R48 ;  /* 0x0000003000527202 */ /* 0x021fe20000000f00 */
[----:B------:R-:W0:Y:S01]  /*07b0*/  LDCU.64 UR4, c[0x0][0x3e0] ;  /* 0x00007c00ff0477ac */ /* 0x000e220008000a00 */
[----:B------:R-:W-:Y:S02]  /*07c0*/  MOV R83, R49 ;  /* 0x0000003100537202 */ /* 0x000fe40000000f00 */
[----:B------:R-:W-:Y:S02]  /*07d0*/  PRMT R133, R82, 0x7610, R133 ;  /* 0x0000761052857816 */ /* 0x000fe40000000085 */
[----:B------:R-:W-:Y:S02]  /*07e0*/  MOV R84, R156 ;  /* 0x0000009c00547202 */ /* 0x000fe40000000f00 */
[----:B------:R-:W-:Y:S02]  /*07f0*/  MOV R82, R157 ;  /* 0x0000009d00527202 */ /* 0x000fe40000000f00 */
[----:B------:R-:W-:-:S02]  /*0800*/  MOV R85, R50 ;  /* 0x0000003200557202 */ /* 0x000fc40000000f00 */
[----:B------:R-:W-:Y:S02]  /*0810*/  PRMT R132, R84, 0x5410, R83 ;  /* 0x0000541054847816 */ /* 0x000fe40000000053 */
[----:B------:R-:W-:Y:S02]  /*0820*/  PRMT R131, R85, 0x5410, R82 ;  /* 0x0000541055837816 */ /* 0x000fe40000000052 */
[----:B------:R-:W-:Y:S02]  /*0830*/  MOV R82, R51 ;  /* 0x0000003300527202 */ /* 0x000fe40000000f00 */
[----:B------:R-:W-:Y:S01]  /*0840*/  MOV R83, R154 ;  /* 0x0000009a00537202 */ /* 0x000fe20000000f00 */
[----:B0-----:R-:W-:Y:S01]  /*0850*/  UISETP.NE.U32.AND UP0, UPT, UR4, URZ, UPT ;  /* 0x000000ff0400728c */ /* 0x001fe2000bf05070 */
[----:B------:R-:W-:Y:S02]  /*0860*/  MOV R84, R155 ;  /* 0x0000009b00547202 */ /* 0x000fe40000000f00 */
[----:B------:R-:W-:Y:S01]  /*0870*/  MOV R85, R52 ;  /* 0x0000003400557202 */ /* 0x000fe20000000f00 */
[----:B------:R-:W-:Y:S01]  /*0880*/  UISETP.NE.AND.EX UP0, UPT, UR5, URZ, UPT, UP0 ;  /* 0x000000ff0500728c */ /* 0x000fe2000bf05300 */
[----:B------:R-:W-:-:S02]  /*0890*/  PRMT R130, R83, 0x5410, R82 ;  /* 0x0000541053827816 */ /* 0x000fc40000000052 */
[----:B------:R-:W-:Y:S02]  /*08a0*/  PRMT R129, R85, 0x5410, R84 ;  /* 0x0000541055817816 */ /* 0x000fe40000000054 */
[----:B------:R-:W-:Y:S02]  /*08b0*/  MOV R82, R53 ;  /* 0x0000003500527202 */ /* 0x000fe40000000f00 */
[----:B------:R-:W-:Y:S02]  /*08c0*/  MOV R83, R46 ;  /* 0x0000002e00537202 */ /* 0x000fe40000000f00 */
[----:B------:R-:W-:Y:S02]  /*08d0*/  MOV R84, R47 ;  /* 0x0000002f00547202 */ /* 0x000fe40000000f00 */
[----:B------:R-:W-:Y:S02]  /*08e0*/  MOV R85, R54 ;  /* 0x0000003600557202 */ /* 0x000fe40000000f00 */
        /* <DEDUP_REMOVED lines=26> */
[----:B------:R-:W-:Y:S02]  /*0a90*/  PRMT R135, R85, 0x7610, R135 ;  /* 0x0000761055877816 */ /* 0x000fe40000000087 */
[----:B------:R-:W-:Y:S02]  /*0aa0*/  MOV R82, R63 ;  /* 0x0000003f00527202 */ /* 0x000fe40000000f00 */
[----:B------:R-:W-:Y:S02]  /*0ab0*/  MOV R83, R36 ;  /* 0x0000002400537202 */ /* 0x000fe40000000f00 */
[----:B------:R-:W-:Y:S02]  /*0ac0*/  MOV R84, R37 ;  /* 0x0000002500547202 */ /* 0x000fe40000000f00 */
[----:B------:R-:W-:-:S02]  /*0ad0*/  MOV R85, R64 ;  /* 0x0000004000557202 */ /* 0x000fc40000000f00 */
[----:B------:R-:W-:Y:S02]  /*0ae0*/  PRMT R135, R135, 0x5410, R82 ;  /* 0x0000541087877816 */ /* 0x000fe40000000052 */
[----:B------:R-:W-:Y:S02]  /*0af0*/  PRMT R136, R83, 0x5410, R84 ;  /* 0x0000541053887816 */ /* 0x000fe40000000054 */
[----:B------:R-:W-:Y:S02]  /*0b00*/  PRMT R137, R85, 0x7610, R137 ;  /* 0x0000761055897816 */ /* 0x000fe40000000089 */
[----:B------:R-:W-:Y:S02]  /*0b10*/  MOV R82, R65 ;  /* 0x0000004100527202 */ /* 0x000fe40000000f00 */
[----:B------:R-:W-:Y:S02]  /*0b20*/  MOV R83, R34 ;  /* 0x0000002200537202 */ /* 0x000fe40000000f00 */
[----:B------:R-:W-:-:S02]  /*0b30*/  MOV R84, R35 ;  /* 0x0000002300547202 */ /* 0x000fc40000000f00 */
[----:B------:R-:W-:Y:S02]  /*0b40*/  MOV R85, R66 ;  /* 0x0000004200557202 */ /* 0x000fe40000000f00 */
[----:B------:R-:W-:Y:S02]  /*0b50*/  PRMT R137, R137, 0x5410, R82 ;  /* 0x0000541089897816 */ /* 0x000fe40000000052 */
[----:B------:R-:W-:Y:S02]  /*0b60*/  PRMT R138, R83, 0x5410, R84 ;  /* 0x00005410538a7816 */ /* 0x000fe40000000054 */
[----:B------:R-:W-:Y:S02]  /*0b70*/  PRMT R139, R85, 0x7610, R139 ;  /* 0x00007610558b7816 */ /* 0x000fe4000000008b */
[----:B------:R-:W-:Y:S02]  /*0b80*/  MOV R82, R67 ;  /* 0x0000004300527202 */ /* 0x000fe40000000f00 */
[----:B------:R-:W-:-:S02]  /*0b90*/  MOV R83, R174 ;  /* 0x000000ae00537202 */ /* 0x000fc40000000f00 */
[----:B------:R-:W-:Y:S02]  /*0ba0*/  MOV R84, R175 ;  /* 0x000000af00547202 */ /* 0x000fe40000000f00 */
[----:B------:R-:W-:Y:S02]  /*0bb0*/  MOV R85, R68 ;  /* 0x0000004400557202 */ /* 0x000fe40000000f00 */
[----:B------:R-:W-:Y:S02]  /*0bc0*/  PRMT R139, R139, 0x5410, R82 ;  /* 0x000054108b8b7816 */ /* 0x000fe40000000052 */
[----:B------:R-:W-:Y:S02]  /*0bd0*/  PRMT R140, R83, 0x5410, R84 ;  /* 0x00005410538c7816 */ /* 0x000fe40000000054 */
[----:B------:R-:W-:Y:S02]  /*0be0*/  PRMT R141, R85, 0x7610, R141 ;  /* 0x00007610558d7816 */ /* 0x000fe4000000008d */
[----:B------:R-:W-:-:S02]  /*0bf0*/  MOV R82, R69 ;  /* 0x0000004500527202 */ /* 0x000fc40000000f00 */
[----:B------:R-:W-:Y:S02]  /*0c00*/  MOV R83, R172 ;  /* 0x000000ac00537202 */ /* 0x000fe40000000f00 */
[----:B------:R-:W-:Y:S02]  /*0c10*/  MOV R84, R173 ;  /* 0x000000ad00547202 */ /* 0x000fe40000000f00 */
[----:B------:R-:W-:Y:S02]  /*0c20*/  MOV R85, R70 ;  /* 0x0000004600557202 */ /* 0x000fe40000000f00 */
[----:B------:R-:W-:Y:S02]  /*0c30*/  PRMT R141, R141, 0x5410, R82 ;  /* 0x000054108d8d7816 */ /* 0x000fe40000000052 */
[----:B------:R-:W-:Y:S02]  /*0c40*/  PRMT R142, R83, 0x5410, R84 ;  /* 0x00005410538e7816 */ /* 0x000fe40000000054 */
[----:B------:R-:W-:-:S02]  /*0c50*/  PRMT R143, R85, 0x7610, R143 ;  /* 0x00007610558f7816 */ /* 0x000fc4000000008f */
[----:B------:R-:W-:Y:S02]  /*0c60*/  MOV R82, R71 ;  /* 0x0000004700527202 */ /* 0x000fe40000000f00 */
[----:B------:R-:W-:Y:S02]  /*0c70*/  MOV R83, R170 ;  /* 0x000000aa00537202 */ /* 0x000fe40000000f00 */
[----:B------:R-:W-:Y:S02]  /*0c80*/  MOV R84, R171 ;  /* 0x000000ab00547202 */ /* 0x000fe40000000f00 */
[----:B------:R-:W-:Y:S02]  /*0c90*/  MOV R85, R72 ;  /* 0x0000004800557202 */ /* 0x000fe40000000f00 */
[----:B------:R-:W-:Y:S02]  /*0ca0*/  PRMT R143, R143, 0x5410, R82 ;  /* 0x000054108f8f7816 */ /* 0x000fe40000000052 */
        /* <DEDUP_REMOVED lines=19> */
[----:B------:R-:W-:Y:S02]  /*0de0*/  PRMT R149, R149, 0x5410, R82 ;  /* 0x0000541095957816 */ /* 0x000fe40000000052 */
[----:B------:R-:W-:Y:S02]  /*0df0*/  PRMT R150, R83, 0x5410, R84 ;  /* 0x0000541053967816 */ /* 0x000fe40000000054 */
[----:B------:R-:W-:Y:S02]  /*0e00*/  MOV R82, R78 ;  /* 0x0000004e00527202 */ /* 0x000fe40000000f00 */
[----:B------:R-:W-:Y:S02]  /*0e10*/  MOV R83, R79 ;  /* 0x0000004f00537202 */ /* 0x000fe40000000f00 */
[----:B------:R-:W-:Y:S02]  /*0e20*/  MOV R84, R80 ;  /* 0x0000005000547202 */ /* 0x000fe40000000f00 */
[----:B------:R-:W-:-:S02]  /*0e30*/  MOV R85, R81 ;  /* 0x0000005100557202 */ /* 0x000fc40000000f00 */
[----:B------:R-:W-:Y:S02]  /*0e40*/  PRMT R151, R82, 0x5410, R83 ;  /* 0x0000541052977816 */ /* 0x000fe40000000053 */
[----:B------:R-:W-:Y:S01]  /*0e50*/  PRMT R152, R84, 0x5410, R85 ;  /* 0x0000541054987816 */ /* 0x000fe20000000055 */
[----:B------:R-:W-:Y:S06]  /*0e60*/  BRA.U UP0, `(.L_x_56857) ;  /* 0x0000004500087547 */ /* 0x000fec000b800000 */
[--C-:B------:R-:W-:Y:S01]  /*0e70*/  SHF.R.U64 R177, R48, 0x10, R49.reuse ;  /* 0x0000001030b17819 */ /* 0x100fe20000001231 */
[----:B------:R-:W0:Y:S01]  /*0e80*/  LDCU.64 UR4, c[0x0][0x3a0] ;  /* 0x00007400ff0477ac */ /* 0x000e220008000a00 */
[----:B------:R-:W-:Y:S02]  /*0e90*/  SHF.R.U32.HI R48, RZ, 0x10, R49 ;  /* 0x00000010ff307819 */ /* 0x000fe40000011631 */
[--C-:B------:R-:W-:Y:S01]  /*0ea0*/  SHF.R.U64 R207, R32, 0x10, R33.reuse ;  /* 0x0000001020cf7819 */ /* 0x100fe20000001221 */
[----:B------:R-:W1:Y:S01]  /*0eb0*/  LDCU UR8, c[0x0][0x448] ;  /* 0x00008900ff0877ac */ /* 0x000e620008000800 */
[----:B------:R-:W-:Y:S02]  /*0ec0*/  PRMT R177, R177, 0x5410, R48 ;  /* 0x00005410b1b17816 */ /* 0x000fe40000000030 */
[----:B------:R-:W-:Y:S01]  /*0ed0*/  SHF.R.U32.HI R48, RZ, 0x10, R33 ;  /* 0x00000010ff307819 */ /* 0x000fe20000011621 */
[----:B------:R-:W2:Y:S01]  /*0ee0*/  LDCU.64 UR10, c[0x0][0x3a0] ;  /* 0x00007400ff0a77ac */ /* 0x000ea20008000a00 */
[----:B------:R-:W-:-:S02]  /*0ef0*/  SHF.R.U64 R208, R30, 0x10, R31 ;  /* 0x000000101ed07819 */ /* 0x000fc4000000121f */
[----:B------:R-:W-:Y:S02]  /*0f00*/  PRMT R207, R207, 0x5410, R48 ;  /* 0x00005410cfcf7816 */ /* 0x000fe40000000030 */
[----:B------:R-:W-:Y:S02]  /*0f10*/  SHF.R.U32.HI R48, RZ, 0x10, R31 ;  /* 0x00000010ff307819 */ /* 0x000fe4000001161f */
[--C-:B------:R-:W-:Y:S02]  /*0f20*/  SHF.R.U64 R209, R28, 0x10, R29.reuse ;  /* 0x000000101cd17819 */ /* 0x100fe4000000121d */
[----:B------:R-:W-:Y:S01]  /*0f30*/  PRMT R208, R208, 0x5410, R48 ;  /* 0x00005410d0d07816 */ /* 0x000fe20000000030 */
[----:B0-----:R-:W-:Y:S01]  /*0f40*/  UISETP.NE.U32.AND UP0, UPT, UR4, URZ, UPT ;  /* 0x000000ff0400728c */ /* 0x001fe2000bf05070 */
[----:B------:R-:W-:Y:S01]  /*0f50*/  SHF.R.U32.HI R49, RZ, 0x10, R29 ;  /* 0x00000010ff317819 */ /* 0x000fe2000001161d */
[----:B------:R-:W0:Y:S01]  /*0f60*/  LDCU UR4, c[0x0][0x388] ;  /* 0x00007100ff0477ac */ /* 0x000e220008000800 */
[----:B------:R-:W-:-:S02]  /*0f70*/  SHF.R.U64 R210, R26, 0x10, R27 ;  /* 0x000000101ad27819 */ /* 0x000fc4000000121b */
[----:B------:R-:W-:Y:S01]  /*0f80*/  SHF.R.U32.HI R48, RZ, 0x10, R27 ;  /* 0x00000010ff307819 */ /* 0x000fe2000001161b */
[----:B------:R-:W-:Y:S01]  /*0f90*/  UISETP.NE.AND.EX UP0, UPT, UR5, URZ, UPT, UP0 ;  /* 0x000000ff0500728c */ /* 0x000fe2000bf05300 */
[----:B------:R-:W-:Y:S01]  /*0fa0*/  PRMT R209, R209, 0x5410, R49 ;  /* 0x00005410d1d17816 */ /* 0x000fe20000000031 */
[----:B------:R-:W3:Y:S01]  /*0fb0*/  LDCU.U8 UR5, c[0x0][0x410] ;  /* 0x00008200ff0577ac */ /* 0x000ee20008000000 */
        /* <DEDUP_REMOVED lines=29> */
[----:B------:R-:W-:Y:S02]  /*1190*/  SHF.R.U64 R176, R80, 0x10, R81 ;  /* 0x0000001050b07819 */ /* 0x000fe40000001251 */
[----:B------:R-:W-:Y:S02]  /*11a0*/  SHF.R.U64 R180, R50, 0x10, R51 ;  /* 0x0000001032b47819 */ /* 0x000fe40000001233 */
[----:B------:R-:W-:Y:S02]  /*11b0*/  SHF.R.U64 R182, R52, 0x10, R53 ;  /* 0x0000001034b67819 */ /* 0x000fe40000001235 */
[----:B------:R-:W-:Y:S02]  /*11c0*/  SHF.R.U64 R183, R54, 0x10, R55 ;  /* 0x0000001036b77819 */ /* 0x000fe40000001237 */
[----:B------:R-:W-:-:S02]  /*11d0*/  SHF.R.U64 R186, R56, 0x10, R57 ;  /* 0x0000001038ba7819 */ /* 0x000fc40000001239 */
[----:B------:R-:W-:Y:S02]  /*11e0*/  SHF.R.U64 R188, R58, 0x10, R59 ;  /* 0x000000103abc7819 */ /* 0x000fe4000000123b */
        /* <DEDUP_REMOVED lines=10> */
[----:B------:R-:W-:-:S02]  /*1290*/  PRMT R219, R219, 0x5410, R48 ;  /* 0x00005410dbdb7816 */ /* 0x000fc40000000030 */
[----:B------:R-:W-:Y:S02]  /*12a0*/  PRMT R220, R220, 0x5410, R49 ;  /* 0x00005410dcdc7816 */ /* 0x000fe40000000031 */
[----:B------:R-:W-:Y:S02]  /*12b0*/  SHF.R.U32.HI R80, RZ, 0x10, R81 ;  /* 0x00000010ff507819 */ /* 0x000fe40000011651 */
[----:B------:R-:W-:Y:S02]  /*12c0*/  SHF.R.U32.HI R50, RZ, 0x10, R51 ;  /* 0x00000010ff327819 */ /* 0x000fe40000011633 */
[----:B------:R-:W-:Y:S02]  /*12d0*/  SHF.R.U32.HI R52, RZ, 0x10, R53 ;  /* 0x00000010ff347819 */ /* 0x000fe40000011635 */
[----:B------:R-:W-:Y:S02]  /*12e0*/  SHF.R.U32.HI R54, RZ, 0x10, R55 ;  /* 0x00000010ff367819 */ /* 0x000fe40000011637 */
[----:B------:R-:W-:-:S02]  /*12f0*/  SHF.R.U32.HI R56, RZ, 0x10, R57 ;  /* 0x00000010ff387819 */ /* 0x000fc40000011639 */
[----:B------:R-:W-:Y:S02]  /*1300*/  SHF.R.U32.HI R58, RZ, 0x10, R59 ;  /* 0x00000010ff3a7819 */ /* 0x000fe4000001163b */
        /* <DEDUP_REMOVED lines=30> */
[----:B------:R-:W-:Y:S02]  /*14f0*/  PLOP3.LUT P1, PT, PT, PT, UP0, 0x80, 0x8 ;  /* 0x000000000008781c */ /* 0x000fe40003f2f008 */
[----:B------:R-:W-:Y:S02]  /*1500*/  PRMT R221, R221, 0x5410, R48 ;  /* 0x00005410dddd7816 */ /* 0x000fe40000000030 */
[----:B0123--:R-:W-:-:S09]  /*1510*/  PRMT R222, R222, 0x5410, R49 ;  /* 0x00005410dede7816 */ /* 0x00ffd20000000031 */
.L_x_56859:
[----:B0-----:R-:W0:Y:S01]  /*1520*/  LDC.64 R118, c[0x0][0x390] ;  /* 0x0000e400ff767b82 */ /* 0x001e220000000a00 */
[----:B------:R-:W-:-:S05]  /*1530*/  IMAD R54, R0, UR4, RZ ;  /* 0x0000000400367c24 */ /* 0x000fca000f8e02ff */
[----:B------:R-:W-:Y:S02]  /*1540*/  SHF.R.S32.HI R55, RZ, 0x1f, R54 ;  /* 0x0000001fff377819 */ /* 0x000fe40000011436 */
[----:B------:R-:W1:Y:S02]  /*1550*/  @P1 LDC.64 R52, c[0x0][0x3a0] ;  /* 0x0000e800ff341b82 */ /* 0x000e640000000a00 */
[----:B------:R-:W-:-:S04]  /*1560*/  LEA.HI R55, R55, R54, RZ, 0x2 ;  /* 0x0000003637377211 */ /* 0x000fc800078f10ff */
[----:B------:R-:W-:Y:S02]  /*1570*/  LEA.HI.SX32 R153, R55, R120, 0x1e ;  /* 0x0000007837997211 */ /* 0x000fe400078ff2ff */
[----:B------:R-:W2:Y:S03]  /*1580*/  LDC.64 R224, c[0x0][0x3a8] ;  /* 0x0000ea00ffe07b82 */ /* 0x000ea60000000a00 */
[----:B0-----:R-:W-:-:S05]  /*1590*/  IMAD.WIDE.U32 R56, R153, 0x10, R118 ;  /* 0x0000001099387825 */ /* 0x001fca00078e0076 */
[----:B------:R-:W0:Y:S01]  /*15a0*/  @P1 LDC.64 R60, c[0x0][0x3a0] ;  /* 0x0000e800ff3c1b82 */ /* 0x000e220000000a00 */
[----:B------:R-:W3:Y:S01]  /*15b0*/  LDG.E.128 R56, desc[UR6][R56.64] ;  /* 0x0000000638387981 */ /* 0x000ee2000c1e1d00 */
[----:B-1----:R-:W-:-:S05]  /*15c0*/  @P1 IMAD.WIDE.U32 R52, R153, 0x10, R52 ;  /* 0x0000001099341825 */ /* 0x002fca00078e0034 */
[----:B------:R-:W3:Y:S01]  /*15d0*/  @P1 LDG.E.128 R48, desc[UR6][R52.64] ;  /* 0x0000000634301981 */ /* 0x000ee2000c1e1d00 */
[--C-:B------:R-:W-:Y:S02]  /*15e0*/  SHF.R.U64 R62, R156, 0x10, R157.reuse ;  /* 0x000000109c3e7819 */ /* 0x100fe4000000129d */
[----:B------:R-:W-:Y:S01]  /*15f0*/  SHF.R.U32.HI R64, RZ, 0x10, R157 ;  /* 0x00000010ff407819 */ /* 0x000fe2000001169d */
[----:B------:R-:W-:Y:S02]  /*1600*/  HADD2.F32 R55, -RZ, R132.H0_H0 ;  /* 0x20000084ff377230 */ /* 0x000fe40000004100 */
[----:B------:R-:W-:Y:S02]  /*1610*/  HADD2.F32 R62, -RZ, R62.H0_H0 ;  /* 0x2000003eff3e7230 */ /* 0x000fe40000004100 */
[----:B------:R-:W-:Y:S02]  /*1620*/  HADD2.F32 R63, -RZ, R131.H1_H1 ;  /* 0x30000083ff3f7230 */ /* 0x000fe40000004100 */
[----:B------:R-:W-:Y:S01]  /*1630*/  HADD2.F32 R64, -RZ, R64.H0_H0 ;  /* 0x20000040ff407230 */ /* 0x000fe20000004100 */
[----:B------:R-:W-:-:S05]  /*1640*/  IADD3 R158, PT, PT, R153, 0x20, RZ ;  /* 0x00000020999e7810 */ /* 0x000fca0007ffe0ff */
[----:B0-----:R-:W-:-:S04]  /*1650*/  @P1 IMAD.WIDE.U32 R60, R158, 0x10, R60 ;  /* 0x000000109e3c1825 */ /* 0x001fc800078e003c */
[CC--:B---3--:R-:W-:Y:S01]  /*1660*/  @P1 FFMA.FTZ R52, R56.reuse, R55.reuse, R48 ;  /* 0x0000003738341223 */ /* 0x0c8fe20000010030 */
[----:B------:R-:W-:Y:S01]  /*1670*/  @!P1 FMUL.FTZ R52, R56, R55 ;  /* 0x0000003738349220 */ /* 0x000fe20000410000 */
[----:B------:R-:W-:Y:S01]  /*1680*/  @P1 FFMA.FTZ R53, R57, R62, R49 ;  /* 0x0000003e39351223 */ /* 0x000fe20000010031 */
[CC--:B------:R-:W-:Y:S01]  /*1690*/  @P1 FFMA.FTZ R54, R58.reuse, R63.reuse, R50 ;  /* 0x0000003f3a361223 */ /* 0x0c0fe20000010032 */
[----:B------:R-:W-:Y:S01]  /*16a0*/  @P1 FFMA.FTZ R55, R59, R64, R51 ;  /* 0x000000403b371223 */ /* 0x000fe20000010033 */
[----:B------:R-:W-:Y:S01]  /*16b0*/  @!P1 FMUL.FTZ R53, R57, R62 ;  /* 0x0000003e39359220 */ /* 0x000fe20000410000 */
[----:B------:R-:W-:Y:S01]  /*16c0*/  @!P1 FMUL.FTZ R54, R58, R63 ;  /* 0x0000003f3a369220 */ /* 0x000fe20000410000 */
[----:B------:R-:W-:Y:S01]  /*16d0*/  @!P1 FMUL.FTZ R55, R59, R64 ;  /* 0x000000403b379220 */ /* 0x000fe20000410000 */
[----:B--2---:R-:W-:Y:S01]  /*16e0*/  IMAD.WIDE.U32 R56, R153, 0x10, R224 ;  /* 0x0000001099387825 */ /* 0x004fe200078e00e0 */
[----:B------:R-:W0:Y:S03]  /*16f0*/  @P1 LDC.64 R64, c[0x0][0x3a0] ;  /* 0x0000e800ff401b82 */ /* 0x000e260000000a00 */
[----:B------:R-:W-:Y:S01]  /*1700*/  IMAD.WIDE.U32 R62, R158, 0x10, R118 ;  /* 0x000000109e3e7825 */ /* 0x000fe200078e0076 */
[----:B------:R1:W-:Y:S04]  /*1710*/  STG.E.128 desc[UR6][R56.64], R52 ;  /* 0x0000003438007986 */ /* 0x0003e8000c101d06 */
[----:B------:R-:W1:Y:S04]  /*1720*/  @P1 LDG.E.128 R48, desc[UR6][R60.64] ;  /* 0x000000063c301981 */ /* 0x000e68000c1e1d00 */
[----:B------:R-:W1:Y:S01]  /*1730*/  LDG.E.128 R60, desc[UR6][R62.64] ;  /* 0x000000063e3c7981 */ /* 0x000e62000c1e1d00 */
[----:B------:R-:W-:-:S02]  /*1740*/  SHF.R.U64 R66, R154, 0x10, R155 ;  /* 0x000000109a427819 */ /* 0x000fc4000000129b */
[----:B------:R-:W-:Y:S01]  /*1750*/  SHF.R.U32.HI R68, RZ, 0x10, R155 ;  /* 0x00000010ff447819 */ /* 0x000fe2000001169b */
[----:B------:R-:W-:Y:S02]  /*1760*/  HADD2.F32 R59, -RZ, R130.H0_H0 ;  /* 0x20000082ff3b7230 */ /* 0x000fe40000004100 */
[----:B------:R-:W-:Y:S02]  /*1770*/  HADD2.F32 R66, -RZ, R66.H0_H0 ;  /* 0x20000042ff427230 */ /* 0x000fe40000004100 */
[----:B------:R-:W-:Y:S02]  /*1780*/  HADD2.F32 R67, -RZ, R129.H1_H1 ;  /* 0x30000081ff437230 */ /* 0x000fe40000004100 */
[----:B------:R-:W-:Y:S01]  /*1790*/  HADD2.F32 R68, -RZ, R68.H0_H0 ;  /* 0x20000044ff447230 */ /* 0x000fe20000004100 */
[----:B------:R-:W-:-:S05]  /*17a0*/  IADD3 R159, PT, PT, R153, 0x40, RZ ;  /* 0x00000040999f7810 */ /* 0x000fca0007ffe0ff */
[----:B0-----:R-:W-:-:S04]  /*17b0*/  @P1 IMAD.WIDE.U32 R64, R159, 0x10, R64 ;  /* 0x000000109f401825 */ /* 0x001fc800078e0040 */
[CC--:B-1----:R-:W-:Y:S01]  /*17c0*/  @P1 FFMA.FTZ R56, R60.reuse, R59.reuse, R48 ;  /* 0x0000003b3c381223 */ /* 0x0c2fe20000010030 */
[----:B------:R-:W-:Y:S01]  /*17d0*/  @!P1 FMUL.FTZ R56, R60, R59 ;  /* 0x0000003b3c389220 */ /* 0x000fe20000410000 */
[----:B------:R-:W-:Y:S01]  /*17e0*/  @P1 FFMA.FTZ R57, R61, R66, R49 ;  /* 0x000000423d391223 */ /* 0x000fe20000010031 */
[CC--:B------:R-:W-:Y:S01]  /*17f0*/  @P1 FFMA.FTZ R58, R62.reuse, R67.reuse, R50 ;  /* 0x000000433e3a1223 */ /* 0x0c0fe20000010032 */
[----:B------:R-:W-:Y:S01]  /*1800*/  @P1 FFMA.FTZ R59, R63, R68, R51 ;  /* 0x000000443f3b1223 */ /* 0x000fe20000010033 */
[----:B------:R-:W-:Y:S01]  /*1810*/  @!P1 FMUL.FTZ R57, R61, R66 ;  /* 0x000000423d399220 */ /* 0x000fe20000410000 */
[----:B------:R-:W-:Y:S01]  /*1820*/  @!P1 FMUL.FTZ R58, R62, R67 ;  /* 0x000000433e3a9220 */ /* 0x000fe20000410000 */
[----:B------:R-:W-:Y:S01]  /*1830*/  @!P1 FMUL.FTZ R59, R63, R68 ;  /* 0x000000443f3b9220 */ /* 0x000fe20000410000 */
[----:B------:R-:W-:Y:S01]  /*1840*/  IMAD.WIDE.U32 R60, R158, 0x10, R224 ;  /* 0x000000109e3c7825 */ /* 0x000fe200078e00e0 */
        /* <DEDUP_REMOVED lines=87> */
[----:B------:R-:W-:-:S04]  /*1dc0*/  IMAD.WIDE.U32 R76, R168, 0x10, R224 ;  /* 0x00000010a84c7825 */ /* 0x000fc800078e00e0 */
[----:B------:R-:W-:Y:S01]  /*1dd0*/  IMAD.WIDE.U32 R82, R169, 0x10, R118 ;  /* 0x00000010a9527825 */ /* 0x000fe200078e0076 */
[----:B------:R0:W-:Y:S04]  /*1de0*/  STG.E.128 desc[UR6][R76.64], R72 ;  /* 0x000000484c007986 */ /* 0x0001e8000c101d06 */
[----:B------:R-:W0:Y:S04]  /*1df0*/  @P1 LDG.E.128 R48, desc[UR6][R80.64] ;  /* 0x0000000650301981 */ /* 0x000e28000c1e1d00 */
[----:B------:R-:W0:Y:S01]  /*1e00*/  LDG.E.128 R80, desc[UR6][R82.64] ;  /* 0x0000000652507981 */ /* 0x000e22000c1e1d00 */
[----:B------:R-:W-:-:S02]  /*1e10*/  SHF.R.U64 R84, R38, 0x10, R39 ;  /* 0x0000001026547819 */ /* 0x000fc40000001227 */
[----:B------:R-:W-:Y:S01]  /*1e20*/  SHF.R.U32.HI R86, RZ, 0x10, R39 ;  /* 0x00000010ff567819 */ /* 0x000fe20000011627 */
[----:B------:R-:W-:Y:S01]  /*1e30*/  UISETP.NE.U32.AND UP0, UPT, UR10, URZ, UPT ;  /* 0x000000ff0a00728c */ /* 0x000fe2000bf05070 */
[----:B------:R-:W-:Y:S02]  /*1e40*/  HADD2.F32 R85, -RZ, R134.H0_H0 ;  /* 0x20000086ff557230 */ /* 0x000fe40000004100 */
[----:B------:R-:W-:Y:S01]  /*1e50*/  HADD2.F32 R84, -RZ, R84.H0_H0 ;  /* 0x20000054ff547230 */ /* 0x000fe20000004100 */
[----:B------:R-:W-:Y:S01]  /*1e60*/  UISETP.NE.AND.EX UP0, UPT, UR11, URZ, UPT, UP0 ;  /* 0x000000ff0b00728c */ /* 0x000fe2000bf05300 */
[----:B------:R-:W-:Y:S02]  /*1e70*/  HADD2.F32 R87, -RZ, R134.H1_H1 ;  /* 0x30000086ff577230 */ /* 0x000fe40000004100 */
[----:B------:R-:W-:Y:S01]  /*1e80*/  HADD2.F32 R86, -RZ, R86.H0_H0 ;  /* 0x20000056ff567230 */ /* 0x000fe20000004100 */
[----:B------:R-:W-:Y:S01]  /*1e90*/  IADD3 R178, PT, PT, R153, 0xe0, RZ ;  /* 0x000000e099b27810 */ /* 0x000fe20007ffe0ff */
[----:B0-----:R-:W-:Y:S01]  /*1ea0*/  @P1 FFMA.FTZ R76, R80, R85, R48 ;  /* 0x00000055504c1223 */ /* 0x001fe20000010030 */
[----:B------:R-:W-:Y:S01]  /*1eb0*/  @P1 FFMA.FTZ R77, R81, R84, R49 ;  /* 0x00000054514d1223 */ /* 0x000fe20000010031 */
[----:B------:R-:W-:Y:S01]  /*1ec0*/  @P1 FFMA.FTZ R78, R82, R87, R50 ;  /* 0x00000057524e1223 */ /* 0x000fe20000010032 */
[----:B------:R-:W-:Y:S01]  /*1ed0*/  @P1 FFMA.FTZ R79, R83, R86, R51 ;  /* 0x00000056534f1223 */ /* 0x000fe20000010033 */
[----:B------:R-:W-:Y:S01]  /*1ee0*/  @!P1 FMUL.FTZ R76, R80, R85 ;  /* 0x00000055504c9220 */ /* 0x000fe20000410000 */
[----:B------:R-:W-:Y:S01]  /*1ef0*/  @!P1 FMUL.FTZ R77, R81, R84 ;  /* 0x00000054514d9220 */ /* 0x000fe20000410000 */
[----:B------:R-:W-:Y:S01]  /*1f00*/  @!P1 FMUL.FTZ R78, R82, R87 ;  /* 0x00000057524e9220 */ /* 0x000fe20000410000 */
[----:B------:R-:W-:Y:S01]  /*1f10*/  @!P1 FMUL.FTZ R79, R83, R86 ;  /* 0x00000056534f9220 */ /* 0x000fe20000410000 */
[----:B------:R-:W-:-:S13]  /*1f20*/  PLOP3.LUT P1, PT, PT, PT, UP0, 0x80, 0x8 ;  /* 0x000000000008781c */ /* 0x000fda0003f2f008 */
[----:B------:R-:W0:Y:S01]  /*1f30*/  @P1 LDC.64 R80, c[0x0][0x3a0] ;  /* 0x0000e800ff501b82 */ /* 0x000e220000000a00 */
[----:B------:R-:W-:-:S04]  /*1f40*/  IMAD.WIDE.U32 R82, R169, 0x10, R224 ;  /* 0x00000010a9527825 */ /* 0x000fc800078e00e0 */
[----:B------:R-:W-:Y:S01]  /*1f50*/  IMAD.WIDE.U32 R84, R178, 0x10, R118 ;  /* 0x00000010b2547825 */ /* 0x000fe200078e0076 */
[----:B------:R1:W-:Y:S02]  /*1f60*/  STG.E.128 desc[UR6][R82.64], R76 ;  /* 0x0000004c52007986 */ /* 0x0003e4000c101d06 */
[----:B------:R-:W2:Y:S03]  /*1f70*/  @P1 LDC.64 R88, c[0x0][0x3a0] ;  /* 0x0000e800ff581b82 */ /* 0x000ea60000000a00 */
[----:B------:R-:W3:Y:S01]  /*1f80*/  LDG.E.128 R84, desc[UR6][R84.64] ;  /* 0x0000000654547981 */ /* 0x000ee2000c1e1d00 */
[----:B------:R-:W-:Y:S02]  /*1f90*/  SHF.R.U64 R90, R36, 0x10, R37 ;  /* 0x00000010245a7819 */ /* 0x000fe40000001225 */
[C---:B------:R-:W-:Y:S02]  /*1fa0*/  IADD3 R179, PT, PT, R153.reuse, 0x100, RZ ;  /* 0x0000010099b37810 */ /* 0x040fe40007ffe0ff */
[----:B------:R-:W-:Y:S01]  /*1fb0*/  IADD3 R181, PT, PT, R153, 0x120, RZ ;  /* 0x0000012099b57810 */ /* 0x000fe20007ffe0ff */
[----:B------:R-:W4:Y:S01]  /*1fc0*/  @P1 LDC.64 R98, c[0x0][0x3a0] ;  /* 0x0000e800ff621b82 */ /* 0x000f220000000a00 */
[----:B0-----:R-:W-:Y:S01]  /*1fd0*/  @P1 IMAD.WIDE.U32 R80, R178, 0x10, R80 ;  /* 0x00000010b2501825 */ /* 0x001fe200078e0050 */
[----:B------:R-:W-:-:S06]  /*1fe0*/  SHF.R.U64 R97, R174, 0x10, R175 ;  /* 0x00000010ae617819 */ /* 0x000fcc00000012af */
[----:B------:R-:W0:Y:S01]  /*1ff0*/  @P1 LDC.64 R102, c[0x0][0x3a0] ;  /* 0x0000e800ff661b82 */ /* 0x000e220000000a00 */
[----:B------:R-:W3:Y:S01]  /*2000*/  @P1 LDG.E.128 R48, desc[UR6][R80.64] ;  /* 0x0000000650301981 */ /* 0x000ee2000c1e1d00 */
[--C-:B------:R-:W-:Y:S02]  /*2010*/  @P1 HADD2.F32 R91, -RZ, R136.reuse.H0_H0 ;  /* 0x20000088ff5b1230 */ /* 0x100fe40000004100 */
[----:B------:R-:W-:Y:S02]  /*2020*/  @!P1 HADD2.F32 R93, -RZ, R136.H0_H0 ;  /* 0x20000088ff5d9230 */ /* 0x000fe40000004100 */
[----:B------:R-:W-:Y:S01]  /*2030*/  @P1 HADD2.F32 R92, -RZ, R90.H0_H0 ;  /* 0x2000005aff5c1230 */ /* 0x000fe20000004100 */
[----:B------:R-:W-:Y:S01]  /*2040*/  SHF.R.U32.HI R96, RZ, 0x10, R175 ;  /* 0x00000010ff607819 */ /* 0x000fe200000116af */
[----:B--2---:R-:W-:Y:S01]  /*2050*/  @P1 IMAD.WIDE.U32 R88, R179, 0x10, R88 ;  /* 0x00000010b3581825 */ /* 0x004fe200078e0058 */
[----:B------:R-:W-:Y:S01]  /*2060*/  IADD3 R184, PT, PT, R153, 0x140, RZ ;  /* 0x0000014099b87810 */ /* 0x000fe20007ffe0ff */
[----:B------:R-:W2:Y:S01]  /*2070*/  @P1 LDC.64 R106, c[0x0][0x3a0] ;  /* 0x0000e800ff6a1b82 */ /* 0x000ea20000000a00 */
[----:B------:R-:W-:-:S02]  /*2080*/  SHF.R.U64 R101, R172, 0x10, R173 ;  /* 0x00000010ac657819 */ /* 0x000fc400000012ad */
[----:B------:R-:W-:Y:S02]  /*2090*/  SHF.R.U32.HI R100, RZ, 0x10, R173 ;  /* 0x00000010ff647819 */ /* 0x000fe400000116ad */
[C---:B------:R-:W-:Y:S02]  /*20a0*/  IADD3 R187, PT, PT, R153.reuse, 0x160, RZ ;  /* 0x0000016099bb7810 */ /* 0x040fe40007ffe0ff */
[--C-:B------:R-:W-:Y:S01]  /*20b0*/  SHF.R.U64 R105, R170, 0x10, R171.reuse ;  /* 0x00000010aa697819 */ /* 0x100fe200000012ab */
[----:B------:R-:W5:Y:S01]  /*20c0*/  @P1 LDC.64 R110, c[0x0][0x3a0] ;  /* 0x0000e800ff6e1b82 */ /* 0x000f620000000a00 */
[----:B------:R-:W-:Y:S02]  /*20d0*/  SHF.R.U32.HI R104, RZ, 0x10, R171 ;  /* 0x00000010ff687819 */ /* 0x000fe400000116ab */
[----:B------:R-:W-:Y:S02]  /*20e0*/  IADD3 R189, PT, PT, R153, 0x180, RZ ;  /* 0x0000018099bd7810 */ /* 0x000fe40007ffe0ff */
[----:B------:R-:W-:-:S02]  /*20f0*/  SHF.R.U64 R109, R166, 0x10, R167 ;  /* 0x00000010a66d7819 */ /* 0x000fc400000012a7 */
[C---:B------:R-:W-:Y:S01]  /*2100*/  IADD3 R190, PT, PT, R153.reuse, 0x1a0, RZ ;  /* 0x000001a099be7810 */ /* 0x040fe20007ffe0ff */
[----:B------:R-:W5:Y:S01]  /*2110*/  @P1 LDC.64 R114, c[0x0][0x3a0] ;  /* 0x0000e800ff721b82 */ /* 0x000f620000000a00 */
[--C-:B------:R-:W-:Y:S02]  /*2120*/  SHF.R.U64 R113, R164, 0x10, R165.reuse ;  /* 0x00000010a4717819 */ /* 0x100fe400000012a5 */
[----:B------:R-:W-:Y:S02]  /*2130*/  SHF.R.U32.HI R112, RZ, 0x10, R165 ;  /* 0x00000010ff707819 */ /* 0x000fe400000116a5 */
[----:B------:R-:W-:-:S03]  /*2140*/  IADD3 R191, PT, PT, R153, 0x1c0, RZ ;  /* 0x000001c099bf7810 */ /* 0x000fc60007ffe0ff */
[----:B------:R-:W5:Y:S01]  /*2150*/  @P1 LDC.64 R194, c[0x0][0x3a0] ;  /* 0x0000e800ffc21b82 */ /* 0x000f620000000a00 */
[C---:B---3--:R-:W-:Y:S01]  /*2160*/  @P1 FFMA.FTZ R80, R84.reuse, R91, R48 ;  /* 0x0000005b54501223 */ /* 0x048fe20000010030 */
[----:B------:R-:W-:Y:S01]  /*2170*/  SHF.R.U32.HI R91, RZ, 0x10, R37 ;  /* 0x00000010ff5b7819 */ /* 0x000fe20000011625 */
[----:B------:R-:W-:Y:S01]  /*2180*/  @!P1 FMUL.FTZ R80, R84, R93 ;  /* 0x0000005d54509220 */ /* 0x000fe20000410000 */
[----:B------:R-:W-:Y:S02]  /*2190*/  @!P1 HADD2.F32 R84, -RZ, R90.H0_H0 ;  /* 0x2000005aff549230 */ /* 0x000fe40000004100 */
[----:B------:R-:W-:Y:S02]  /*21a0*/  @P1 HADD2.F32 R93, -RZ, R136.H1_H1 ;  /* 0x30000088ff5d1230 */ /* 0x000fe40000004100 */
[--C-:B------:R-:W-:Y:S02]  /*21b0*/  @P1 HADD2.F32 R94, -RZ, R91.reuse.H0_H0 ;  /* 0x2000005bff5e1230 */ /* 0x100fe40000004100 */
[----:B------:R-:W-:-:S02]  /*21c0*/  @!P1 HADD2.F32 R90, -RZ, R91.H0_H0 ;  /* 0x2000005bff5a9230 */ /* 0x000fc40000004100 */
[----:B------:R-:W-:Y:S02]  /*21d0*/  @!P1 HADD2.F32 R91, -RZ, R136.H1_H1 ;  /* 0x30000088ff5b9230 */ /* 0x000fe40000004100 */
[----:B------:R-:W-:Y:S01]  /*21e0*/  @P1 FFMA.FTZ R81, R85, R92, R49 ;  /* 0x0000005c55511223 */ /* 0x000fe20000010031 */
[C---:B-1----:R-:W-:Y:S01]  /*21f0*/  @P1 FFMA.FTZ R82, R86.reuse, R93, R50 ;  /* 0x0000005d56521223 */ /* 0x042fe20000010032 */
[----:B------:R-:W-:Y:S01]  /*2200*/  @P1 FFMA.FTZ R83, R87, R94, R51 ;  /* 0x0000005e57531223 */ /* 0x000fe20000010033 */
[----:B------:R-:W-:Y:S01]  /*2210*/  @!P1 FMUL.FTZ R81, R85, R84 ;  /* 0x0000005455519220 */ /* 0x000fe20000410000 */
[----:B------:R-:W-:Y:S01]  /*2220*/  @!P1 FMUL.FTZ R82, R86, R91 ;  /* 0x0000005b56529220 */ /* 0x000fe20000410000 */
[----:B------:R-:W-:Y:S01]  /*2230*/  @!P1 FMUL.FTZ R83, R87, R90 ;  /* 0x0000005a57539220 */ /* 0x000fe20000410000 */
[----:B------:R-:W-:Y:S01]  /*2240*/  IMAD.WIDE.U32 R84, R178, 0x10, R224 ;  /* 0x00000010b2547825 */ /* 0x000fe200078e00e0 */
[----:B------:R-:W1:Y:S03]  /*2250*/  @P1 LDC.64 R94, c[0x0][0x3a0] ;  /* 0x0000e800ff5e1b82 */ /* 0x000e660000000a00 */
[----:B------:R-:W-:Y:S01]  /*2260*/  IMAD.WIDE.U32 R90, R179, 0x10, R118 ;  /* 0x00000010b35a7825 */ /* 0x000fe200078e0076 */
[----:B------:R3:W-:Y:S04]  /*2270*/  STG.E.128 desc[UR6][R84.64], R80 ;  /* 0x0000005054007986 */ /* 0x0007e8000c101d06 */
[----:B------:R-:W4:Y:S04]  /*2280*/  @P1 LDG.E.128 R48, desc[UR6][R88.64] ;  /* 0x0000000658301981 */ /* 0x000f28000c1e1d00 */
[----:B------:R-:W4:Y:S01]  /*2290*/  LDG.E.128 R88, desc[UR6][R90.64] ;  /* 0x000000065a587981 */ /* 0x000f22000c1e1d00 */
[--C-:B------:R-:W-:Y:S01]  /*22a0*/  @P1 HADD2.F32 R87, -RZ, R138.reuse.H0_H0 ;  /* 0x2000008aff571230 */ /* 0x100fe20000004100 */
[--C-:B------:R-:W-:Y:S01]  /*22b0*/  SHF.R.U64 R93, R34, 0x10, R35.reuse ;  /* 0x00000010225d7819 */ /* 0x100fe20000001223 */
[--C-:B---3--:R-:W-:Y:S01]  /*22c0*/  @!P1 HADD2.F32 R85, -RZ, R138.reuse.H0_H0 ;  /* 0x2000008aff559230 */ /* 0x108fe20000004100 */
[----:B------:R-:W-:Y:S01]  /*22d0*/  SHF.R.U32.HI R92, RZ, 0x10, R35 ;  /* 0x00000010ff5c7819 */ /* 0x000fe20000011623 */
[----:B------:R-:W-:-:S02]  /*22e0*/  @P1 HADD2.F32 R86, -RZ, R138.H1_H1 ;  /* 0x3000008aff561230 */ /* 0x000fc40000004100 */
[----:B-1----:R-:W-:-:S04]  /*22f0*/  @P1 IMAD.WIDE.U32 R94, R181, 0x10, R94 ;  /* 0x00000010b55e1825 */ /* 0x002fc800078e005e */
[C---:B----4-:R-:W-:Y:S01]  /*2300*/  @P1 FFMA.FTZ R84, R88.reuse, R87, R48 ;  /* 0x0000005758541223 */ /* 0x050fe20000010030 */
[----:B------:R-:W-:Y:S01]  /*2310*/  @!P1 FMUL.FTZ R84, R88, R85 ;  /* 0x0000005558549220 */ /* 0x000fe20000410000 */
[--C-:B------:R-:W-:Y:S02]  /*2320*/  @P1 HADD2.F32 R85, -RZ, R93.reuse.H0_H0 ;  /* 0x2000005dff551230 */ /* 0x100fe40000004100 */
[--C-:B------:R-:W-:Y:S02]  /*2330*/  @P1 HADD2.F32 R87, -RZ, R92.reuse.H0_H0 ;  /* 0x2000005cff571230 */ /* 0x100fe40000004100 */
[----:B------:R-:W-:Y:S02]  /*2340*/  @!P1 HADD2.F32 R93, -RZ, R93.H0_H0 ;  /* 0x2000005dff5d9230 */ /* 0x000fe40000004100 */
[----:B------:R-:W-:Y:S02]  /*2350*/  @!P1 HADD2.F32 R88, -RZ, R92.H0_H0 ;  /* 0x2000005cff589230 */ /* 0x000fe40000004100 */
[----:B------:R-:W-:-:S02]  /*2360*/  @!P1 HADD2.F32 R92, -RZ, R138.H1_H1 ;  /* 0x3000008aff5c9230 */ /* 0x000fc40000004100 */
[----:B------:R-:W-:Y:S01]  /*2370*/  @P1 FFMA.FTZ R85, R89, R85, R49 ;  /* 0x0000005559551223 */ /* 0x000fe20000010031 */
[----:B------:R-:W-:Y:S01]  /*2380*/  @P1 FFMA.FTZ R87, R91, R87, R51 ;  /* 0x000000575b571223 */ /* 0x000fe20000010033 */
[C---:B------:R-:W-:Y:S01]  /*2390*/  @P1 FFMA.FTZ R86, R90.reuse, R86, R50 ;  /* 0x000000565a561223 */ /* 0x040fe20000010032 */
[----:B------:R-:W-:Y:S01]  /*23a0*/  @!P1 FMUL.FTZ R85, R89, R93 ;  /* 0x0000005d59559220 */ /* 0x000fe20000410000 */
[----:B------:R-:W-:Y:S01]  /*23b0*/  @!P1 FMUL.FTZ R87, R91, R88 ;  /* 0x000000585b579220 */ /* 0x000fe20000410000 */
[----:B------:R-:W-:Y:S01]  /*23c0*/  @!P1 FMUL.FTZ R86, R90, R92 ;  /* 0x0000005c5a569220 */ /* 0x000fe20000410000 */
[----:B------:R-:W-:-:S04]  /*23d0*/  IMAD.WIDE.U32 R88, R179, 0x10, R224 ;  /* 0x00000010b3587825 */ /* 0x000fc800078e00e0 */
[----:B------:R-:W-:Y:S01]  /*23e0*/  IMAD.WIDE.U32 R92, R181, 0x10, R118 ;  /* 0x00000010b55c7825 */ /* 0x000fe200078e0076 */
[----:B------:R1:W-:Y:S04]  /*23f0*/  STG.E.128 desc[UR6][R88.64], R84 ;  /* 0x0000005458007986 */ /* 0x0003e8000c101d06 */
[----:B------:R-:W3:Y:S04]  /*2400*/  @P1 LDG.E.128 R48, desc[UR6][R94.64] ;  /* 0x000000065e301981 */ /* 0x000ee8000c1e1d00 */
[----:B------:R-:W3:Y:S01]  /*2410*/  LDG.E.128 R92, desc[UR6][R92.64] ;  /* 0x000000065c5c7981 */ /* 0x000ee2000c1e1d00 */
[----:B-1----:R-:W-:-:S02]  /*2420*/  @P1 HADD2.F32 R88, -RZ, R140.H0_H0 ;  /* 0x2000008cff581230 */ /* 0x002fc40000004100 */
[----:B------:R-:W-:Y:S02]  /*2430*/  @!P1 HADD2.F32 R89, -RZ, R140.H0_H0 ;  /* 0x2000008cff599230 */ /* 0x000fe40000004100 */
[----:B------:R-:W-:Y:S02]  /*2440*/  @P1 HADD2.F32 R91, -RZ, R96.H0_H0 ;  /* 0x20000060ff5b1230 */ /* 0x000fe40000004100 */
[----:B------:R-:W-:Y:S02]  /*2450*/  @P1 HADD2.F32 R90, -RZ, R140.H1_H1 ;  /* 0x3000008cff5a1230 */ /* 0x000fe40000004100 */
[----:B------:R-:W-:-:S04]  /*2460*/  @P1 IMAD.WIDE.U32 R98, R184, 0x10, R98 ;  /* 0x00000010b8621825 */ /* 0x000fc800078e0062 */
[C---:B---3--:R-:W-:Y:S01]  /*2470*/  @P1 FFMA.FTZ R88, R92.reuse, R88, R48 ;  /* 0x000000585c581223 */ /* 0x048fe20000010030 */
[----:B------:R-:W-:Y:S01]  /*2480*/  @!P1 FMUL.FTZ R88, R92, R89 ;  /* 0x000000595c589220 */ /* 0x000fe20000410000 */
[--C-:B------:R-:W-:Y:S02]  /*2490*/  @P1 HADD2.F32 R89, -RZ, R97.reuse.H0_H0 ;  /* 0x20000061ff591230 */ /* 0x100fe40000004100 */
[----:B------:R-:W-:Y:S02]  /*24a0*/  @!P1 HADD2.F32 R97, -RZ, R97.H0_H0 ;  /* 0x20000061ff619230 */ /* 0x000fe40000004100 */
[----:B------:R-:W-:Y:S02]  /*24b0*/  @!P1 HADD2.F32 R92, -RZ, R96.H0_H0 ;  /* 0x20000060ff5c9230 */ /* 0x000fe40000004100 */
[----:B------:R-:W-:Y:S02]  /*24c0*/  @!P1 HADD2.F32 R96, -RZ, R140.H1_H1 ;  /* 0x3000008cff609230 */ /* 0x000fe40000004100 */
        /* <DEDUP_REMOVED lines=15> */
[----:B0-----:R-:W-:-:S04]  /*25c0*/  @P1 IMAD.WIDE.U32 R102, R187, 0x10, R102 ;  /* 0x00000010bb661825 */ /* 0x001fc800078e0066 */
        /* <DEDUP_REMOVED lines=17> */
[----:B0-----:R-:W-:-:S02]  /*26e0*/  @P1 HADD2.F32 R96, -RZ, R144.H0_H0 ;  /* 0x20000090ff601230 */ /* 0x001fc40000004100 */
[----:B------:R-:W-:Y:S02]  /*26f0*/  @!P1 HADD2.F32 R97, -RZ, R144.H0_H0 ;  /* 0x20000090ff619230 */ /* 0x000fe40000004100 */
[----:B------:R-:W-:Y:S02]  /*2700*/  @P1 HADD2.F32 R99, -RZ, R104.H0_H0 ;  /* 0x20000068ff631230 */ /* 0x000fe40000004100 */
[----:B------:R-:W-:Y:S02]  /*2710*/  @P1 HADD2.F32 R98, -RZ, R144.H1_H1 ;  /* 0x30000090ff621230 */ /* 0x000fe40000004100 */
[----:B--2---:R-:W-:-:S04]  /*2720*/  @P1 IMAD.WIDE.U32 R106, R189, 0x10, R106 ;  /* 0x00000010bd6a1825 */ /* 0x004fc800078e006a */
        /* <DEDUP_REMOVED lines=15> */
[----:B------:R-:W2:Y:S04]  /*2820*/  @P1 LDG.E.128 R48, desc[UR6][R106.64] ;  /* 0x000000066a301981 */ /* 0x000ea8000c1e1d00 */
[----:B------:R-:W2:Y:S01]  /*2830*/  LDG.E.128 R104, desc[UR6][R104.64] ;  /* 0x0000000668687981 */ /* 0x000ea2000c1e1d00 */
[----:B------:R-:W-:-:S02]  /*2840*/  @!P1 HADD2.F32 R102, -RZ, R146.H0_H0 ;  /* 0x20000092ff669230 */ /* 0x000fc40000004100 */
[--C-:B0-----:R-:W-:Y:S01]  /*2850*/  @P1 HADD2.F32 R100, -RZ, R146.reuse.H0_H0 ;  /* 0x20000092ff641230 */ /* 0x101fe20000004100 */
[----:B------:R-:W-:Y:S01]  /*2860*/  SHF.R.U32.HI R101, RZ, 0x10, R167 ;  /* 0x00000010ff657819 */ /* 0x000fe200000116a7 */
[----:B------:R-:W-:-:S04]  /*2870*/  @!P1 HADD2.F32 R108, -RZ, R146.H1_H1 ;  /* 0x30000092ff6c9230 */ /* 0x000fc80000004100 */
[----:B------:R-:W-:Y:S02]  /*2880*/  @P1 HADD2.F32 R103, -RZ, R101.H0_H0 ;  /* 0x20000065ff671230 */ /* 0x000fe40000004100 */
[----:B-----5:R-:W-:-:S04]  /*2890*/  @P1 IMAD.WIDE.U32 R110, R190, 0x10, R110 ;  /* 0x00000010be6e1825 */ /* 0x020fc800078e006e */
[C---:B--2---:R-:W-:Y:S01]  /*28a0*/  @P1 FFMA.FTZ R100, R104.reuse, R100, R48 ;  /* 0x0000006468641223 */ /* 0x044fe20000010030 */
[----:B------:R-:W-:Y:S01]  /*28b0*/  @!P1 FMUL.FTZ R100, R104, R102 ;  /* 0x0000006668649220 */ /* 0x000fe20000410000 */
[----:B------:R-:W-:Y:S02]  /*28c0*/  @!P1 HADD2.F32 R104, -RZ, R101.H0_H0 ;  /* 0x20000065ff689230 */ /* 0x000fe40000004100 */
[--C-:B------:R-:W-:Y:S02]  /*28d0*/  @P1 HADD2.F32 R101, -RZ, R109.reuse.H0_H0 ;  /* 0x2000006dff651230 */ /* 0x100fe40000004100 */
[----:B------:R-:W-:Y:S02]  /*28e0*/  @P1 HADD2.F32 R102, -RZ, R146.H1_H1 ;  /* 0x30000092ff661230 */ /* 0x000fe40000004100 */
[----:B------:R-:W-:Y:S02]  /*28f0*/  @!P1 HADD2.F32 R109, -RZ, R109.H0_H0 ;  /* 0x2000006dff6d9230 */ /* 0x000fe40000004100 */
        /* <DEDUP_REMOVED lines=11> */
[----:B0-----:R-:W-:-:S02]  /*29b0*/  @P1 HADD2.F32 R104, -RZ, R148.H0_H0 ;  /* 0x20000094ff681230 */ /* 0x001fc40000004100 */
[----:B------:R-:W-:Y:S02]  /*29c0*/  @!P1 HADD2.F32 R105, -RZ, R148.H0_H0 ;  /* 0x20000094ff699230 */ /* 0x000fe40000004100 */
[----:B------:R-:W-:Y:S02]  /*29d0*/  @P1 HADD2.F32 R107, -RZ, R112.H0_H0 ;  /* 0x20000070ff6b1230 */ /* 0x000fe40000004100 */
[----:B------:R-:W-:Y:S02]  /*29e0*/  @P1 HADD2.F32 R106, -RZ, R148.H1_H1 ;  /* 0x30000094ff6a1230 */ /* 0x000fe40000004100 */
[----:B------:R-:W-:-:S04]  /*29f0*/  @P1 IMAD.WIDE.U32 R114, R191, 0x10, R114 ;  /* 0x00000010bf721825 */ /* 0x000fc800078e0072 */
[C---:B--2---:R-:W-:Y:S01]  /*2a00*/  @P1 FFMA.FTZ R104, R108.reuse, R104, R48 ;  /* 0x000000686c681223 */ /* 0x044fe20000010030 */
        /* <DEDUP_REMOVED lines=16> */
[--C-:B------:R-:W-:Y:S01]  /*2b10*/  SHF.R.U64 R117, R162, 0x10, R163.reuse ;  /* 0x00000010a2757819 */ /* 0x100fe200000012a3 */
[--C-:B0-----:R-:W-:Y:S01]  /*2b20*/  @P1 HADD2.F32 R108, -RZ, R150.reuse.H0_H0 ;  /* 0x20000096ff6c1230 */ /* 0x101fe20000004100 */
[----:B------:R-:W-:Y:S01]  /*2b30*/  SHF.R.U32.HI R116, RZ, 0x10, R163 ;  /* 0x00000010ff747819 */ /* 0x000fe200000116a3 */
[--C-:B------:R-:W-:Y:S01]  /*2b40*/  @!P1 HADD2.F32 R109, -RZ, R150.reuse.H0_H0 ;  /* 0x20000096ff6d9230 */ /* 0x100fe20000004100 */
[----:B------:R-:W-:Y:S01]  /*2b50*/  IADD3 R192, PT, PT, R153, 0x1e0, RZ ;  /* 0x000001e099c07810 */ /* 0x000fe20007ffe0ff */
[----:B------:R-:W-:-:S02]  /*2b60*/  @P1 HADD2.F32 R110, -RZ, R150.H1_H1 ;  /* 0x30000096ff6e1230 */ /* 0x000fc40000004100 */
[----:B------:R-:W-:Y:S02]  /*2b70*/  @P1 HADD2.F32 R111, -RZ, R116.H0_H0 ;  /* 0x20000074ff6f1230 */ /* 0x000fe40000004100 */
[----:B------:R-:W-:-:S04]  /*2b80*/  IMAD.WIDE.U32 R118, R192, 0x10, R118 ;  /* 0x00000010c0767825 */ /* 0x000fc800078e0076 */
        /* <DEDUP_REMOVED lines=13> */
[----:B------:R-:W-:-:S05]  /*2c60*/  IMAD.WIDE.U32 R112, R191, 0x10, R224 ;  /* 0x00000010bf707825 */ /* 0x000fca00078e00e0 */
[----:B------:R0:W-:Y:S04]  /*2c70*/  STG.E.128 desc[UR6][R112.64], R108 ;  /* 0x0000006c70007986 */ /* 0x0001e8000c101d06 */
[----:B------:R1:W2:Y:S04]  /*2c80*/  @P1 LDG.E.128 R48, desc[UR6][R194.64] ;  /* 0x00000006c2301981 */ /* 0x0002a8000c1e1d00 */
[----:B------:R-:W2:Y:S01]  /*2c90*/  LDG.E.128 R116, desc[UR6][R118.64] ;  /* 0x0000000676747981 */ /* 0x000ea2000c1e1d00 */
[----:B-1----:R-:W-:-:S04]  /*2ca0*/  FADD.FTZ R195, RZ, R52 ;  /* 0x00000034ffc37221 */ /* 0x002fc80000010000 */
        /* <DEDUP_REMOVED lines=52> */
[----:B0-----:R-:W-:-:S03]  /*2ff0*/  @P1 HADD2.F32 R112, -RZ, R152.H0_H0 ;  /* 0x20000098ff701230 */ /* 0x001fc60000004100 */
[----:B------:R-:W-:Y:S01]  /*3000*/  FADD.FTZ R195, R195, R105 ;  /* 0x00000069c3c37221 */ /* 0x000fe20000010000 */
[----:B------:R-:W-:-:S03]  /*3010*/  @!P1 HADD2.F32 R113, -RZ, R152.H0_H0 ;  /* 0x20000098ff719230 */ /* 0x000fc60000004100 */
[----:B------:R-:W-:Y:S01]  /*3020*/  FADD.FTZ R195, R195, R106 ;  /* 0x0000006ac3c37221 */ /* 0x000fe20000010000 */
[----:B------:R-:W0:Y:S01]  /*3030*/  S2R R185, SR_TID.X ;  /* 0x0000000000b97919 */ /* 0x000e220000002100 */
[----:B------:R-:W-:Y:S02]  /*3040*/  @P1 HADD2.F32 R114, -RZ, R152.H1_H1 ;  /* 0x30000098ff721230 */ /* 0x000fe40000004100 */
[----:B------:R-:W-:Y:S01]  /*3050*/  FADD.FTZ R195, R195, R107 ;  /* 0x0000006bc3c37221 */ /* 0x000fe20000010000 */
[--C-:B------:R-:W-:Y:S02]  /*3060*/  @P1 HADD2.F32 R115, -RZ, R176.reuse.H1_H1 ;  /* 0x300000b0ff731230 */ /* 0x100fe40000004100 */
[----:B------:R-:W-:Y:S02]  /*3070*/  @!P1 HADD2.F32 R194, -RZ, R176.H0_H0 ;  /* 0x200000b0ffc29230 */ /* 0x000fe40000004100 */
[----:B------:R-:W-:Y:S02]  /*3080*/  @!P1 HADD2.F32 R193, -RZ, R152.H1_H1 ;  /* 0x30000098ffc19230 */ /* 0x000fe40000004100 */
[----:B------:R-:W-:Y:S01]  /*3090*/  FADD.FTZ R195, R195, R108 ;  /* 0x0000006cc3c37221 */ /* 0x000fe20000010000 */
[----:B------:R-:W-:-:S04]  /*30a0*/  IMAD.WIDE.U32 R224, R192, 0x10, R224 ;  /* 0x00000010c0e07825 */ /* 0x000fc800078e00e0 */
[----:B------:R-:W-:Y:S01]  /*30b0*/  FADD.FTZ R195, R195, R109 ;  /* 0x0000006dc3c37221 */ /* 0x000fe20000010000 */
[----:B------:R-:W-:Y:S01]  /*30c0*/  UMOV UR9, 0xffffffff ;  /* 0xffffffff00097882 */ /* 0x000fe20000000000 */
[----:B0-----:R-:W-:Y:S01]  /*30d0*/  LOP3.LUT P2, RZ, R185, 0x1f, RZ, 0xc0, !PT ;  /* 0x0000001fb9ff7812 */ /* 0x001fe2000784c0ff */
[C---:B--2---:R-:W-:Y:S01]  /*30e0*/  @P1 FFMA.FTZ R112, R116.reuse, R112, R48 ;  /* 0x0000007074701223 */ /* 0x044fe20000010030 */
[----:B------:R-:W-:Y:S01]  /*30f0*/  @!P1 FMUL.FTZ R112, R116, R113 ;  /* 0x0000007174709220 */ /* 0x000fe20000410000 */
[--C-:B------:R-:W-:Y:S02]  /*3100*/  @P1 HADD2.F32 R113, -RZ, R176.reuse.H0_H0 ;  /* 0x200000b0ff711230 */ /* 0x100fe40000004100 */
[----:B------:R-:W-:Y:S02]  /*3110*/  @!P1 HADD2.F32 R116, -RZ, R176.H1_H1 ;  /* 0x300000b0ff749230 */ /* 0x000fe40000004100 */
[C---:B------:R-:W-:Y:S01]  /*3120*/  @P1 FFMA.FTZ R114, R118.reuse, R114, R50 ;  /* 0x0000007276721223 */ /* 0x040fe20000010032 */
[----:B------:R-:W-:Y:S01]  /*3130*/  @P1 FFMA.FTZ R115, R119, R115, R51 ;  /* 0x0000007377731223 */ /* 0x000fe20000010033 */
[C---:B------:R-:W-:Y:S01]  /*3140*/  @P1 FFMA.FTZ R113, R117.reuse, R113, R49 ;  /* 0x0000007175711223 */ /* 0x040fe20000010031 */
[----:B------:R-:W-:Y:S01]  /*3150*/  @!P1 FMUL.FTZ R113, R117, R194 ;  /* 0x000000c275719220 */ /* 0x000fe20000410000 */
[----:B------:R-:W-:Y:S01]  /*3160*/  @!P1 FMUL.FTZ R114, R118, R193 ;  /* 0x000000c176729220 */ /* 0x000fe20000410000 */
[----:B------:R-:W-:Y:S01]  /*3170*/  @!P1 FMUL.FTZ R115, R119, R116 ;  /* 0x0000007477739220 */ /* 0x000fe20000410000 */
[----:B------:R-:W-:-:S04]  /*3180*/  FADD.FTZ R116, R195, R110 ;  /* 0x0000006ec3747221 */ /* 0x000fc80000010000 */
[----:B------:R0:W-:Y:S01]  /*3190*/  STG.E.128 desc[UR6][R224.64], R112 ;  /* 0x00000070e0007986 */ /* 0x0001e2000c101d06 */
        /* <DEDUP_REMOVED lines=155> */
.L_x_56911:
[----:B------:R-:W-:Y:S01]  /*3b50*/  FMUL.FTZ R116, R245, R245 ;  /* 0x000000f5f5747220 */ /* 0x000fe20000410000 */
[----:B------:R-:W-:Y:S01]  /*3b60*/  ISETP.NE.AND P0, PT, RZ, UR5, PT ;  /* 0x00000005ff007c0c */ /* 0x000fe2000bf05270 */
[----:B-1----:R-:W-:Y:S01]  /*3b70*/  FADD.FTZ R185, R118, R185 ;  /* 0x000000b976b97221 */ /* 0x002fe20000010000 */
[----:B------:R-:W1:Y:S01]  /*3b80*/  @!P2 LDC.64 R248, c[0x0][0x3c8] ;  /* 0x0000f200fff8ab82 */ /* 0x000e620000000a00 */
[----:B------:R-:W-:Y:S01]  /*3b90*/  HADD2.F32 R194, -RZ, R133.H0_H0 ;  /* 0x20000085ffc27230 */ /* 0x000fe20000004100 */
[----:B------:R-:W-:Y:S01]  /*3ba0*/  FSEL R117, R116, RZ, P0 ;  /* 0x000000ff74757208 */ /* 0x000fe20000000000 */
[----:B0-----:R-:W-:Y:S01]  /*3bb0*/  FFMA.FTZ R118, R185, R193, UR8 ;  /* 0x00000008b9767e23 */ /* 0x001fe200080100c1 */
[----:B------:R-:W-:Y:S01]  /*3bc0*/  FSEL R116, R245, RZ, !P0 ;  /* 0x000000fff5747208 */ /* 0x000fe20004000000 */
[----:B------:R-:W-:Y:S02]  /*3bd0*/  HADD2.F32 R195, -RZ, R32.H0_H0 ;  /* 0x20000020ffc37230 */ /* 0x000fe40000004100 */
[----:B------:R-:W-:Y:S01]  /*3be0*/  FADD.FTZ R118, R118, R117 ;  /* 0x0000007576767221 */ /* 0x000fe20000010000 */
[----:B------:R-:W0:Y:S01]  /*3bf0*/  LDC.64 R246, c[0x0][0x428] ;  /* 0x00010a00fff67b82 */ /* 0x000e220000000a00 */
[C---:B------:R-:W-:Y:S01]  /*3c00*/  FADD.FTZ R119, -R116.reuse, R54 ;  /* 0x0000003674777221 */ /* 0x040fe20000010100 */
[C---:B------:R-:W-:Y:S01]  /*3c10*/  FADD.FTZ R117, -R116.reuse, R55 ;  /* 0x0000003774757221 */ /* 0x040fe20000010100 */
[C---:B------:R-:W-:Y:S01]  /*3c20*/  FADD.FTZ R196, -R116.reuse, R52 ;  /* 0x0000003474c47221 */ /* 0x040fe20000010100 */
[C---:B------:R-:W-:Y:S01]  /*3c30*/  FADD.FTZ R244, -R116.reuse, R56 ;  /* 0x0000003874f47221 */ /* 0x040fe20000010100 */
[----:B------:R-:W2:Y:S01]  /*3c40*/  MUFU.RSQ R52, R118 ;  /* 0x0000007600347308 */ /* 0x000ea20000001400 */
[C---:B------:R-:W-:Y:S01]  /*3c50*/  FADD.FTZ R243, -R116.reuse, R57 ;  /* 0x0000003974f37221 */ /* 0x040fe20000010100 */
[C---:B------:R-:W-:Y:S01]  /*3c60*/  FADD.FTZ R242, -R116.reuse, R58 ;  /* 0x0000003a74f27221 */ /* 0x040fe20000010100 */
        /* <DEDUP_REMOVED lines=24> */
[----:B---3--:R-:W-:-:S04]  /*3df0*/  @!P2 IMAD.WIDE R54, R0, 0x4, R54 ;  /* 0x000000040036a825 */ /* 0x008fc800078e0236 */
        /* <DEDUP_REMOVED lines=47> */
[C---:B------:R-:W-:Y:S01]  /*40f0*/  FMUL.FTZ R113, R52.reuse, R242 ;  /* 0x000000f234717220 */ /* 0x040fe20000410000 */
[----:B---3--:R-:W-:Y:S02]  /*4100*/  HADD2.F32 R54, -RZ, R132.H1_H1 ;  /* 0x30000084ff367230 */ /* 0x008fe40000004100 */
        /* <DEDUP_REMOVED lines=62> */
[----:B0-----:R-:W-:-:S04]  /*44f0*/  IMAD.WIDE.U32 R242, R153, 0x10, R246 ;  /* 0x0000001099f27825 */ /* 0x001fc800078e00f6 */
[----:B------:R-:W-:-:S04]  /*4500*/  IMAD.WIDE.U32 R234, R159, 0x10, R246 ;  /* 0x000000109fea7825 */ /* 0x000fc800078e00f6 */
[----:B-1----:R-:W-:Y:S01]  /*4510*/  FFMA.FTZ R52, R196, R194, R195 ;  /* 0x000000c2c4347223 */ /* 0x002fe200000100c3 */
[----:B------:R-:W-:-:S04]  /*4520*/  IMAD.WIDE.U32 R236, R160, 0x10, R246 ;  /* 0x00000010a0ec7825 */ /* 0x000fc800078e00f6 */
[--C-:B------:R-:W-:Y:S01]  /*4530*/  IMAD.WIDE.U32 R238, R161, 0x10, R246.reuse ;  /* 0x00000010a1ee7825 */ /* 0x100fe200078e00f6 */
[----:B------:R0:W-:Y:S03]  /*4540*/  STG.E.128 desc[UR6][R242.64], R52 ;  /* 0x00000034f2007986 */ /* 0x0001e6000c101d06 */
[----:B------:R-:W-:-:S04]  /*4550*/  IMAD.WIDE.U32 R224, R178, 0x10, R246 ;  /* 0x00000010b2e07825 */ /* 0x000fc800078e00f6 */
[----:B------:R-:W-:Y:S02]  /*4560*/  HADD2.F32 R178, -RZ, R131.H0_H0 ;  /* 0x20000083ffb27230 */ /* 0x000fe40000004100 */
[----:B------:R-:W-:Y:S02]  /*4570*/  HADD2.F32 R161, -RZ, R180.H0_H0 ;  /* 0x200000b4ffa17230 */ /* 0x000fe40000004100 */
[----:B------:R-:W-:Y:S02]  /*4580*/  HADD2.F32 R160, -RZ, R130.H1_H1 ;  /* 0x30000082ffa07230 */ /* 0x000fe40000004100 */
[----:B------:R-:W-:Y:S02]  /*4590*/  HADD2.F32 R159, -RZ, R180.H1_H1 ;  /* 0x300000b4ff9f7230 */ /* 0x000fe40000004100 */
[----:B------:R-:W-:-:S04]  /*45a0*/  IMAD.WIDE.U32 R232, R158, 0x10, R246 ;  /* 0x000000109ee87825 */ /* 0x000fc800078e00f6 */
[----:B0-----:R-:W-:Y:S02]  /*45b0*/  HADD2.F32 R52, -RZ, R30.H0_H0 ;  /* 0x2000001eff347230 */ /* 0x001fe40000004100 */
[--C-:B------:R-:W-:Y:S02]  /*45c0*/  HADD2.F32 R53, -RZ, R208.reuse.H0_H0 ;  /* 0x200000d0ff357230 */ /* 0x100fe40000004100 */
[----:B------:R-:W-:Y:S02]  /*45d0*/  HADD2.F32 R54, -RZ, R31.H0_H0 ;  /* 0x2000001fff367230 */ /* 0x000fe40000004100 */
[----:B------:R-:W-:Y:S01]  /*45e0*/  FFMA.FTZ R52, R115, R178, R52 ;  /* 0x000000b273347223 */ /* 0x000fe20000010034 */
        /* <DEDUP_REMOVED lines=42> */
[----:B0-----:R-:W-:Y:S02]  /*4890*/  HADD2.F32 R52, -RZ, R20.H0_H0 ;  /* 0x20000014ff347230 */ /* 0x001fe40000004100 */
[----:B-1----:R-:W-:Y:S02]  /*48a0*/  HADD2.F32 R57, -RZ, R135.H0_H0 ;  /* 0x20000087ff397230 */ /* 0x002fe40000004100 */
[----:B------:R-:W-:Y:S01]  /*48b0*/  FFMA.FTZ R67, R67, R178, R161 ;  /* 0x000000b243437223 */ /* 0x000fe200000100a1 */
[----:B------:R-:W-:-:S02]  /*48c0*/  HADD2.F32 R56, -RZ, R18.H0_H0 ;  /* 0x20000012ff387230 */ /* 0x000fc40000004100 */
[----:B------:R-:W-:Y:S02]  /*48d0*/  HADD2.F32 R160, -RZ, R123.H0_H0 ;  /* 0x2000007bffa07230 */ /* 0x000fe40000004100 */
[----:B------:R-:W-:Y:S01]  /*48e0*/  HADD2.F32 R159, -RZ, R22.H0_H0 ;  /* 0x20000016ff9f7230 */ /* 0x000fe20000004100 */
[----:B------:R0:W-:Y:S01]  /*48f0*/  STG.E.128 desc[UR6][R238.64], R64 ;  /* 0x00000040ee007986 */ /* 0x0001e2000c101d06 */
[----:B------:R-:W-:Y:S02]  /*4900*/  HADD2.F32 R158, -RZ, R188.H0_H0 ;  /* 0x200000bcff9e7230 */ /* 0x000fe40000004100 */
[----:B------:R-:W-:Y:S01]  /*4910*/  FFMA.FTZ R56, R107, R57, R56 ;  /* 0x000000396b387223 */ /* 0x000fe20000010038 */
[----:B--2---:R-:W-:Y:S02]  /*4920*/  HADD2.F32 R61, -RZ, R121.H0_H0 ;  /* 0x20000079ff3d7230 */ /* 0x004fe40000004100 */
[----:B------:R-:W-:Y:S01]  /*4930*/  FFMA.FTZ R68, R68, R160, R159 ;  /* 0x000000a044447223 */ /* 0x000fe2000001009f */
        /* <DEDUP_REMOVED lines=14> */
[----:B------:R-:W-:Y:S02]  /*4a20*/  HADD2.F32 R58, -RZ, R197.H1_H1 ;  /* 0x300000c5ff3a7230 */ /* 0x000fe40000004100 */
[----:B------:R-:W-:-:S02]  /*4a30*/  HADD2.F32 R55, -RZ, R213.H1_H1 ;  /* 0x300000d5ff377230 */ /* 0x000fc40000004100 */
[----:B------:R-:W-:Y:S01]  /*4a40*/  FFMA.FTZ R54, R109, R59, R54 ;  /* 0x0000003b6d367223 */ /* 0x000fe20000010036 */
[----:B------:R-:W-:-:S04]  /*4a50*/  IMAD.WIDE.U32 R240, R168, 0x10, R246 ;  /* 0x00000010a8f07825 */ /* 0x000fc800078e00f6 */
[----:B------:R-:W-:Y:S01]  /*4a60*/  FFMA.FTZ R55, R108, R58, R55 ;  /* 0x0000003a6c377223 */ /* 0x000fe20000010037 */
[----:B0-----:R-:W-:Y:S01]  /*4a70*/  HADD2.F32 R66, -RZ, R198.H0_H0 ;  /* 0x200000c6ff427230 */ /* 0x001fe20000004100 */
[----:B------:R0:W-:Y:S01]  /*4a80*/  STG.E.128 desc[UR6][R240.64], R68 ;  /* 0x00000044f0007986 */ /* 0x0001e2000c101d06 */
[----:B------:R-:W-:Y:S02]  /*4a90*/  HADD2.F32 R57, -RZ, R214.H0_H0 ;  /* 0x200000d6ff397230 */ /* 0x000fe40000004100 */
[----:B------:R-:W-:Y:S02]  /*4aa0*/  HADD2.F32 R62, -RZ, R199.H0_H0 ;  /* 0x200000c7ff3e7230 */ /* 0x000fe40000004100 */
[----:B------:R-:W-:Y:S02]  /*4ab0*/  HADD2.F32 R61, -RZ, R215.H0_H0 ;  /* 0x200000d7ff3d7230 */ /* 0x000fe40000004100 */
[----:B------:R-:W-:Y:S01]  /*4ac0*/  FFMA.FTZ R57, R106, R66, R57 ;  /* 0x000000426a397223 */ /* 0x000fe20000010039 */
[----:B------:R-:W-:-:S02]  /*4ad0*/  HADD2.F32 R65, -RZ, R135.H1_H1 ;  /* 0x30000087ff417230 */ /* 0x000fc40000004100 */
        /* <DEDUP_REMOVED lines=8> */
[----:B0-----:R-:W-:Y:S02]  /*4b60*/  HADD2.F32 R71, -RZ, R137.H1_H1 ;  /* 0x30000089ff477230 */ /* 0x001fe40000004100 */
[----:B------:R-:W-:Y:S02]  /*4b70*/  HADD2.F32 R62, -RZ, R17.H0_H0 ;  /* 0x20000011ff3e7230 */ /* 0x000fe40000004100 */
[----:B------:R-:W-:Y:S01]  /*4b80*/  FFMA.FTZ R60, R103, R63, R60 ;  /* 0x0000003f673c7223 */ /* 0x000fe2000001003c */
[----:B------:R-:W-:Y:S02]  /*4b90*/  HADD2.F32 R67, -RZ, R139.H1_H1 ;  /* 0x3000008bff437230 */ /* 0x000fe40000004100 */
[----:B------:R-:W-:Y:S02]  /*4ba0*/  HADD2.F32 R66, -RZ, R15.H0_H0 ;  /* 0x2000000fff427230 */ /* 0x000fe40000004100 */
[----:B------:R-:W-:Y:S01]  /*4bb0*/  FFMA.FTZ R62, R101, R71, R62 ;  /* 0x00000047653e7223 */ /* 0x000fe2000001003e */
[----:B------:R-:W-:-:S04]  /*4bc0*/  IMAD.WIDE.U32 R194, R169, 0x10, R246 ;  /* 0x00000010a9c27825 */ /* 0x000fc800078e00f6 */
[----:B------:R-:W-:Y:S01]  /*4bd0*/  FFMA.FTZ R66, R97, R67, R66 ;  /* 0x0000004361427223 */ /* 0x000fe20000010042 */
[----:B------:R-:W-:Y:S01]  /*4be0*/  HADD2.F32 R70, -RZ, R199.H1_H1 ;  /* 0x300000c7ff467230 */ /* 0x000fe20000004100 */
[----:B------:R0:W-:Y:S01]  /*4bf0*/  STG.E.128 desc[UR6][R194.64], R52 ;  /* 0x00000034c2007986 */ /* 0x0001e2000c101d06 */
[----:B------:R-:W-:Y:S02]  /*4c00*/  HADD2.F32 R63, -RZ, R215.H1_H1 ;  /* 0x300000d7ff3f7230 */ /* 0x000fe40000004100 */
[----:B------:R-:W-:Y:S01]  /*4c10*/  HADD2.F32 R69, -RZ, R139.H0_H0 ;  /* 0x2000008bff457230 */ /* 0x000fe20000004100 */
[----:B------:R1:W-:Y:S01]  /*4c20*/  STG.E.128 desc[UR6][R224.64], R56 ;  /* 0x00000038e0007986 */ /* 0x0003e2000c101d06 */
        /* <DEDUP_REMOVED lines=8> */
[----:B------:R-:W-:-:S04]  /*4cb0*/  IMAD.WIDE.U32 R226, R179, 0x10, R246 ;  /* 0x00000010b3e27825 */ /* 0x000fc800078e00f6 */
[----:B------:R-:W-:Y:S01]  /*4cc0*/  FFMA.FTZ R67, R96, R101, R67 ;  /* 0x0000006560437223 */ /* 0x000fe20000010043 */
[----:B0-----:R-:W-:Y:S01]  /*4cd0*/  HADD2.F32 R55, -RZ, R202.H1_H1 ;  /* 0x300000caff377230 */ /* 0x001fe20000004100 */
[----:B------:R0:W-:Y:S01]  /*4ce0*/  STG.E.128 desc[UR6][R226.64], R60 ;  /* 0x0000003ce2007986 */ /* 0x0001e2000c101d06 */
[----:B------:R-:W-:-:S04]  /*4cf0*/  IMAD.WIDE.U32 R228, R181, 0x10, R246 ;  /* 0x00000010b5e47825 */ /* 0x000fc800078e00f6 */
[----:B-1----:R-:W-:Y:S01]  /*4d00*/  HADD2.F32 R57, -RZ, R218.H1_H1 ;  /* 0x300000daff397230 */ /* 0x002fe20000004100 */
[----:B------:R1:W-:Y:S01]  /*4d10*/  STG.E.128 desc[UR6][R228.64], R64 ;  /* 0x00000040e4007986 */ /* 0x0003e2000c101d06 */
        /* <DEDUP_REMOVED lines=19> */
[----:B0-----:R-:W-:Y:S02]  /*4e50*/  HADD2.F32 R60, -RZ, R9.H0_H0 ;  /* 0x20000009ff3c7230 */ /* 0x001fe40000004100 */
[----:B------:R-:W-:Y:S01]  /*4e60*/  FFMA.FTZ R57, R86, R57, R59 ;  /* 0x0000003956397223 */ /* 0x000fe2000001003b */
[----:B------:R-:W-:-:S02]  /*4e70*/  HADD2.F32 R61, -RZ, R203.H1_H1 ;  /* 0x300000cbff3d7230 */ /* 0x000fc40000004100 */
[----:B------:R-:W-:Y:S02]  /*4e80*/  HADD2.F32 R63, -RZ, R219.H1_H1 ;  /* 0x300000dbff3f7230 */ /* 0x000fe40000004100 */
[----:B------:R-:W-:Y:S01]  /*4e90*/  FFMA.FTZ R58, R85, R58, R60 ;  /* 0x0000003a553a7223 */ /* 0x000fe2000001003c */
[----:B------:R-:W-:Y:S02]  /*4ea0*/  HADD2.F32 R62, -RZ, R147.H0_H0 ;  /* 0x20000093ff3e7230 */ /* 0x000fe40000004100 */
[----:B-1----:R-:W-:Y:S02]  /*4eb0*/  HADD2.F32 R64, -RZ, R6.H0_H0 ;  /* 0x20000006ff407230 */ /* 0x002fe40000004100 */
[----:B------:R-:W-:Y:S01]  /*4ec0*/  FFMA.FTZ R59, R84, R61, R63 ;  /* 0x0000003d543b7223 */ /* 0x000fe2000001003f */
[----:B------:R-:W-:-:S04]  /*4ed0*/  IMAD.WIDE.U32 R230, R184, 0x10, R246 ;  /* 0x00000010b8e67825 */ /* 0x000fc800078e00f6 */
[----:B------:R-:W-:Y:S01]  /*4ee0*/  FFMA.FTZ R60, R83, R62, R64 ;  /* 0x0000003e533c7223 */ /* 0x000fe20000010040 */
[----:B------:R-:W-:Y:S01]  /*4ef0*/  HADD2.F32 R65, -RZ, R204.H0_H0 ;  /* 0x200000ccff417230 */ /* 0x000fe20000004100 */
[----:B------:R0:W-:Y:S01]  /*4f00*/  STG.E.128 desc[UR6][R230.64], R68 ;  /* 0x00000044e6007986 */ /* 0x0001e2000c101d06 */
[----:B------:R-:W-:Y:S02]  /*4f10*/  HADD2.F32 R67, -RZ, R220.H0_H0 ;  /* 0x200000dcff437230 */ /* 0x000fe40000004100 */
[----:B------:R-:W-:Y:S02]  /*4f20*/  HADD2.F32 R62, -RZ, R147.H1_H1 ;  /* 0x30000093ff3e7230 */ /* 0x000fe40000004100 */
        /* <DEDUP_REMOVED lines=9> */
[----:B------:R-:W-:-:S02]  /*4fc0*/  HADD2.F32 R92, -RZ, R143.H0_H0 ;  /* 0x2000008fff5c7230 */ /* 0x000fc40000004100 */
[----:B0-----:R-:W-:Y:S02]  /*4fd0*/  HADD2.F32 R68, -RZ, R4.H0_H0 ;  /* 0x20000004ff447230 */ /* 0x001fe40000004100 */
[----:B------:R-:W-:Y:S02]  /*4fe0*/  HADD2.F32 R70, -RZ, R205.H0_H0 ;  /* 0x200000cdff467230 */ /* 0x000fe40000004100 */
[----:B------:R-:W-:Y:S02]  /*4ff0*/  HADD2.F32 R69, -RZ, R5.H0_H0 ;  /* 0x20000005ff457230 */ /* 0x000fe40000004100 */
[----:B------:R-:W-:Y:S01]  /*5000*/  FFMA.FTZ R64, R79, R66, R68 ;  /* 0x000000424f407223 */ /* 0x000fe20000010044 */
[----:B------:R-:W-:Y:S02]  /*5010*/  HADD2.F32 R94, -RZ, R10.H0_H0 ;  /* 0x2000000aff5e7230 */ /* 0x000fe40000004100 */
[----:B------:R-:W-:Y:S01]  /*5020*/  FFMA.FTZ R65, R73, R70, R82 ;  /* 0x0000004649417223 */ /* 0x000fe20000010052 */
[----:B------:R-:W-:-:S02]  /*5030*/  HADD2.F32 R93, -RZ, R202.H0_H0 ;  /* 0x200000caff5d7230 */ /* 0x000fc40000004100 */
[----:B------:R-:W-:Y:S01]  /*5040*/  FFMA.FTZ R66, R72, R67, R69 ;  /* 0x0000004348427223 */ /* 0x000fe20000010045 */
[----:B------:R-:W-:Y:S01]  /*5050*/  HADD2.F32 R95, -RZ, R218.H0_H0 ;  /* 0x200000daff5f7230 */ /* 0x000fe20000004100 */
[----:B------:R-:W0:Y:S01]  /*5060*/  LDC.64 R72, c[0x0][0x380] ;  /* 0x0000e000ff487b82 */ /* 0x000e220000000a00 */
[----:B------:R-:W-:Y:S02]  /*5070*/  HADD2.F32 R96, -RZ, R143.H1_H1 ;  /* 0x3000008fff607230 */ /* 0x000fe40000004100 */
[----:B------:R-:W-:Y:S01]  /*5080*/  FFMA.FTZ R52, R91, R92, R94 ;  /* 0x0000005c5b347223 */ /* 0x000fe2000001005e */
[----:B------:R-:W-:Y:S02]  /*5090*/  HADD2.F32 R98, -RZ, R11.H0_H0 ;  /* 0x2000000bff627230 */ /* 0x000fe40000004100 */
[----:B------:R-:W-:Y:S01]  /*50a0*/  FFMA.FTZ R53, R90, R93, R95 ;  /* 0x0000005d5a357223 */ /* 0x000fe2000001005f */
[----:B------:R-:W-:Y:S02]  /*50b0*/  HADD2.F32 R67, -RZ, R205.H1_H1 ;  /* 0x300000cdff437230 */ /* 0x000fe40000004100 */
[----:B------:R-:W-:-:S02]  /*50c0*/  HADD2.F32 R69, -RZ, R221.H1_H1 ;  /* 0x300000ddff457230 */ /* 0x000fc40000004100 */
[----:B------:R-:W-:Y:S01]  /*50d0*/  FFMA.FTZ R54, R89, R96, R98 ;  /* 0x0000006059367223 */ /* 0x000fe20000010062 */
[--C-:B------:R-:W-:Y:S02]  /*50e0*/  HADD2.F32 R68, -RZ, R151.reuse.H0_H0 ;  /* 0x20000097ff447230 */ /* 0x100fe40000004100 */
[----:B------:R-:W-:Y:S02]  /*50f0*/  HADD2.F32 R70, -RZ, R2.H0_H0 ;  /* 0x20000002ff467230 */ /* 0x000fe40000004100 */
[----:B------:R-:W-:Y:S01]  /*5100*/  FFMA.FTZ R67, R78, R67, R69 ;  /* 0x000000434e437223 */ /* 0x000fe20000010045 */
        /* <DEDUP_REMOVED lines=9> */
[----:B------:R-:W-:Y:S01]  /*51a0*/  IMAD.WIDE.U32 R116, R187, 0x10, R246 ;  /* 0x00000010bb747825 */ /* 0x000fe200078e00f6 */
[----:B0-----:R-:W-:-:S03]  /*51b0*/  LEA R0, R72, R0, 0x2 ;  /* 0x0000000048007211 */ /* 0x001fc600078e10ff */
[----:B------:R-:W-:Y:S01]  /*51c0*/  FFMA.FTZ R71, R74, R81, R83 ;  /* 0x000000514a477223 */ /* 0x000fe20000010053 */
[--C-:B------:R-:W-:Y:S01]  /*51d0*/  IMAD.WIDE.U32 R118, R189, 0x10, R246.reuse ;  /* 0x00000010bd767825 */ /* 0x100fe200078e00f6 */
[----:B------:R0:W-:Y:S01]  /*51e0*/  STG.E.128 desc[UR6][R116.64], R52 ;  /* 0x0000003474007986 */ /* 0x0001e2000c101d06 */
[----:B------:R-:W-:Y:S02]  /*51f0*/  ISETP.GE.AND P0, PT, R0, R73, PT ;  /* 0x000000490000720c */ /* 0x000fe40003f06270 */
[--C-:B------:R-:W-:Y:S01]  /*5200*/  IMAD.WIDE.U32 R168, R190, 0x10, R246.reuse ;  /* 0x00000010bea87825 */ /* 0x100fe200078e00f6 */
[----:B------:R0:W-:Y:S03]  /*5210*/  STG.E.128 desc[UR6][R118.64], R56 ;  /* 0x0000003876007986 */ /* 0x0001e6000c101d06 */
[--C-:B------:R-:W-:Y:S01]  /*5220*/  IMAD.WIDE.U32 R184, R191, 0x10, R246.reuse ;  /* 0x00000010bfb87825 */ /* 0x100fe200078e00f6 */
[----:B------:R0:W-:Y:S03]  /*5230*/  STG.E.128 desc[UR6][R168.64], R60 ;  /* 0x0000003ca8007986 */ /* 0x0001e6000c101d06 */
[----:B------:R-:W-:Y:S01]  /*5240*/  IMAD.WIDE.U32 R192, R192, 0x10, R246 ;  /* 0x00000010c0c07825 */ /* 0x000fe200078e00f6 */
[----:B------:R0:W-:Y:S04]  /*5250*/  STG.E.128 desc[UR6][R184.64], R64 ;  /* 0x00000040b8007986 */ /* 0x0001e8000c101d06 */
[----:B------:R0:W-:Y:S01]  /*5260*/  STG.E.128 desc[UR6][R192.64], R68 ;  /* 0x00000044c0007986 */ /* 0x0001e2000c101d06 */
[----:B------:R-:W-:Y:S05]  /*5270*/  @!P0 BRA `(.L_x_56859) ;  /* 0xffffffc000a88947 */ /* 0x000fea000383ffff */
[----:B------:R-:W-:Y:S05]  /*5280*/  EXIT ;  /* 0x000000000000794d */ /* 0x000fea0003800000 */
.L_x_56857:
[--C-:B------:R-:W-:Y:S01]  /*5290*/  SHF.R.U64 R82, R170, 0x10, R171.reuse ;  /* 0x00000010aa527819 */ /* 0x100fe200000012ab */
[----:B------:R-:W0:Y:S01]  /*52a0*/  LDCU.64 UR4, c[0x0][0x3a0] ;  /* 0x00007400ff0477ac */ /* 0x000e220008000a00 */
[----:B------:R-:W-:Y:S02]  /*52b0*/  SHF.R.U32.HI R170, RZ, 0x10, R171 ;  /* 0x00000010ffaa7819 */ /* 0x000fe400000116ab */
[--C-:B------:R-:W-:Y:S01]  /*52c0*/  SHF.R.U64 R171, R48, 0x10, R49.reuse ;  /* 0x0000001030ab7819 */ /* 0x100fe20000001231 */
[----:B------:R-:W1:Y:S01]  /*52d0*/  LDCU UR10, c[0x0][0x448] ;  /* 0x00008900ff0a77ac */ /* 0x000e620008000800 */
[----:B------:R-:W-:Y:S02]  /*52e0*/  SHF.R.U32.HI R48, RZ, 0x10, R49 ;  /* 0x00000010ff307819 */ /* 0x000fe40000011631 */
[----:B------:R-:W-:Y:S01]  /*52f0*/  SHF.R.U64 R201, R32, 0x10, R33 ;  /* 0x0000001020c97819 */ /* 0x000fe20000001221 */
[----:B------:R-:W2:Y:S01]  /*5300*/  LDCU.64 UR8, c[0x0][0x3a0] ;  /* 0x00007400ff0877ac */ /* 0x000ea20008000a00 */
[----:B------:R-:W-:-:S02]  /*5310*/  PRMT R171, R171, 0x5410, R48 ;  /* 0x00005410abab7816 */ /* 0x000fc40000000030 */
[----:B------:R-:W-:Y:S02]  /*5320*/  SHF.R.U32.HI R48, RZ, 0x10, R33 ;  /* 0x00000010ff307819 */ /* 0x000fe40000011621 */
[--C-:B------:R-:W-:Y:S02]  /*5330*/  SHF.R.U64 R159, R174, 0x10, R175.reuse ;  /* 0x00000010ae9f7819 */ /* 0x100fe400000012af */
[----:B------:R-:W-:Y:S02]  /*5340*/  SHF.R.U32.HI R174, RZ, 0x10, R175 ;  /* 0x00000010ffae7819 */ /* 0x000fe400000116af */
[--C-:B------:R-:W-:Y:S01]  /*5350*/  SHF.R.U64 R49, R52, 0x10, R53.reuse ;  /* 0x0000001034317819 */ /* 0x100fe20000001235 */
[----:B0-----:R-:W-:Y:S01]  /*5360*/  UISETP.NE.U32.AND UP0, UPT, UR4, URZ, UPT ;  /* 0x000000ff0400728c */ /* 0x001fe2000bf05070 */
[----:B------:R-:W-:Y:S01]  /*5370*/  PRMT R201, R201, 0x5410, R48 ;  /* 0x00005410c9c97816 */ /* 0x000fe20000000030 */
[----:B------:R-:W0:Y:S01]  /*5380*/  LDCU UR4, c[0x0][0x388] ;  /* 0x00007100ff0477ac */ /* 0x000e220008000800 */
[----:B------:R-:W-:-:S02]  /*5390*/  SHF.R.U32.HI R52, RZ, 0x10, R53 ;  /* 0x00000010ff347819 */ /* 0x000fc40000011635 */
[--C-:B------:R-:W-:Y:S01]  /*53a0*/  SHF.R.U64 R202, R30, 0x10, R31.reuse ;  /* 0x000000101eca7819 */ /* 0x100fe2000000121f */
[----:B------:R-:W-:Y:S01]  /*53b0*/  UISETP.NE.AND.EX UP0, UPT, UR5, URZ, UPT, UP0 ;  /* 0x000000ff0500728c */ /* 0x000fe2000bf05300 */
[----:B------:R-:W-:Y:S01]  /*53c0*/  SHF.R.U32.HI R48, RZ, 0x10, R31 ;  /* 0x00000010ff307819 */ /* 0x000fe2000001161f */
[----:B------:R-:W3:Y:S01]  /*53d0*/  LDCU.U8 UR5, c[0x0][0x410] ;  /* 0x00008200ff0577ac */ /* 0x000ee20008000000 */
[----:B------:R-:W-:Y:S02]  /*53e0*/  PRMT R159, R159, 0x5410, R174 ;  /* 0x000054109f9f7816 */ /* 0x000fe400000000ae */
[----:B------:R-:W-:Y:S02]  /*53f0*/  PRMT R174, R49, 0x5410, R52 ;  /* 0x0000541031ae7816 */ /* 0x000fe40000000034 */
[----:B------:R-:W-:Y:S02]  /*5400*/  PRMT R202, R202, 0x5410, R48 ;  /* 0x00005410caca7816 */ /* 0x000fe40000000030 */
[----:B------:R-:W-:-:S02]  /*5410*/  SHF.R.U64 R203, R28, 0x10, R29 ;  /* 0x000000101ccb7819 */ /* 0x000fc4000000121d */
[----:B------:R-:W-:Y:S02]  /*5420*/  SHF.R.U32.HI R49, RZ, 0x10, R29 ;  /* 0x00000010ff317819 */ /* 0x000fe4000001161d */
[--C-:B------:R-:W-:Y:S02]  /*5430*/  SHF.R.U64 R204, R26, 0x10, R27.reuse ;  /* 0x000000101acc7819 */ /* 0x100fe4000000121b */
[----:B------:R-:W-:Y:S02]  /*5440*/  SHF.R.U32.HI R48, RZ, 0x10, R27 ;  /* 0x00000010ff307819 */ /* 0x000fe4000001161b */
        /* <DEDUP_REMOVED lines=51> */
[----:B------:R-:W-:Y:S02]  /*5780*/  PRMT R213, R213, 0x5410, R48 ;  /* 0x00005410d5d57816 */ /* 0x000fe40000000030 */
[----:B------:R-:W-:Y:S02]  /*5790*/  PRMT R214, R214, 0x5410, R49 ;  /* 0x00005410d6d67816 */ /* 0x000fe40000000031 */
        /* <DEDUP_REMOVED lines=17> */
[--C-:B------:R-:W-:Y:S02]  /*58b0*/  SHF.R.U64 R215, R4, 0x10, R5.reuse ;  /* 0x0000001004d77819 */ /* 0x100fe40000001205 */
[----:B------:R-:W-:Y:S02]  /*58c0*/  SHF.R.U32.HI R48, RZ, 0x10, R5 ;  /* 0x00000010ff307819 */ /* 0x000fe40000011605 */
[--C-:B------:R-:W-:Y:S02]  /*58d0*/  SHF.R.U64 R216, R2, 0x10, R3.reuse ;  /* 0x0000001002d87819 */ /* 0x100fe40000001203 */
[----:B------:R-:W-:Y:S02]  /*58e0*/  SHF.R.U32.HI R49, RZ, 0x10, R3 ;  /* 0x00000010ff317819 */ /* 0x000fe40000011603 */
        /* <DEDUP_REMOVED lines=23> */
.L_x_56899:
[----:B0-----:R-:W0:Y:S01]  /*5a60*/  LDC.64 R116, c[0x0][0x3e0] ;  /* 0x0000f800ff747b82 */ /* 0x001e220000000a00 */
[----:B------:R-:W-:-:S05]  /*5a70*/  IMAD R54, R0, UR4, RZ ;  /* 0x0000000400367c24 */ /* 0x000fca000f8e02ff */
[----:B------:R-:W-:Y:S02]  /*5a80*/  SHF.R.S32.HI R55, RZ, 0x1f, R54 ;  /* 0x0000001fff377819 */ /* 0x000fe40000011436 */
[----:B------:R-:W1:Y:S02]  /*5a90*/  LDC.64 R118, c[0x0][0x390] ;  /* 0x0000e400ff767b82 */ /* 0x000e640000000a00 */
[----:B------:R-:W-:-:S04]  /*5aa0*/  LEA.HI R55, R55, R54, RZ, 0x2 ;  /* 0x0000003637377211 */ /* 0x000fc800078f10ff */
[----:B------:R-:W-:Y:S02]  /*5ab0*/  LEA.HI.SX32 R158, R55, R120, 0x1e ;  /* 0x00000078379e7211 */ /* 0x000fe400078ff2ff */
[----:B------:R-:W2:Y:S01]  /*5ac0*/  @P1 LDC.64 R52, c[0x0][0x3a0] ;  /* 0x0000e800ff341b82 */ /* 0x000ea20000000a00 */
[----:B0-----:R-:W-:-:S07]  /*5ad0*/  IMAD.WIDE R116, R0, 0x4, R116 ;  /* 0x0000000400747825 */ /* 0x001fce00078e0274 */
[----:B------:R-:W0:Y:S01]  /*5ae0*/  LDC.64 R186, c[0x0][0x3a8] ;  /* 0x0000ea00ffba7b82 */ /* 0x000e220000000a00 */
[----:B------:R-:W3:Y:S01]  /*5af0*/  LDG.E R116, desc[UR6][R116.64] ;  /* 0x0000000674747981 */ /* 0x000ee2000c1e1900 */
[----:B-1----:R-:W-:-:S06]  /*5b00*/  IMAD.WIDE.U32 R56, R158, 0x10, R118 ;  /* 0x000000109e387825 */ /* 0x002fcc00078e0076 */
[----:B------:R-:W1:Y:S01]  /*5b10*/  @P1 LDC.64 R60, c[0x0][0x3a0] ;  /* 0x0000e800ff3c1b82 */ /* 0x000e620000000a00 */
[----:B------:R-:W3:Y:S01]  /*5b20*/  LDG.E.128 R56, desc[UR6][R56.64] ;  /* 0x0000000638387981 */ /* 0x000ee2000c1e1d00 */
[----:B--2---:R-:W-:-:S05]  /*5b30*/  @P1 IMAD.WIDE.U32 R52, R158, 0x10, R52 ;  /* 0x000000109e341825 */ /* 0x004fca00078e0034 */
[----:B------:R-:W2:Y:S01]  /*5b40*/  @P1 LDG.E.128 R48, desc[UR6][R52.64] ;  /* 0x0000000634301981 */ /* 0x000ea2000c1e1d00 */
[--C-:B------:R-:W-:Y:S02]  /*5b50*/  SHF.R.U64 R68, R156, 0x10, R157.reuse ;  /* 0x000000109c447819 */ /* 0x100fe4000000129d */
[----:B------:R-:W-:Y:S01]  /*5b60*/  SHF.R.U32.HI R54, RZ, 0x10, R157 ;  /* 0x00000010ff367819 */ /* 0x000fe2000001169d */
[----:B------:R-:W-:-:S03]  /*5b70*/  @P1 HADD2.F32 R65, -RZ, R132.H0_H0 ;  /* 0x20000084ff411230 */ /* 0x000fc60000004100 */
[----:B------:R-:W-:Y:S01]  /*5b80*/  PRMT R68, R68, 0x5410, R54 ;  /* 0x0000541044447816 */ /* 0x000fe20000000036 */
[----:B------:R-:W-:Y:S01]  /*5b90*/  @P1 HADD2.F32 R67, -RZ, R131.H1_H1 ;  /* 0x30000083ff431230 */ /* 0x000fe20000004100 */
[----:B------:R-:W-:-:S03]  /*5ba0*/  IADD3 R153, PT, PT, R158, 0x20, RZ ;  /* 0x000000209e997810 */ /* 0x000fc60007ffe0ff */
[----:B------:R-:W-:Y:S01]  /*5bb0*/  @P1 HADD2.F32 R62, -RZ, R68.H0_H0 ;  /* 0x20000044ff3e1230 */ /* 0x000fe20000004100 */
[----:B------:R-:W-:Y:S01]  /*5bc0*/  BSSY.RECONVERGENT B0, `(.L_x_56860) ;  /* 0x000001a000007945 */ /* 0x000fe20003800200 */
[----:B-1----:R-:W-:-:S04]  /*5bd0*/  @P1 IMAD.WIDE.U32 R60, R153, 0x10, R60 ;  /* 0x00000010993c1825 */ /* 0x002fc800078e003c */
[C---:B---3--:R-:W-:Y:S01]  /*5be0*/  @P1 FMUL.FTZ R55, R116.reuse, R56 ;  /* 0x0000003874371220 */ /* 0x048fe20000410000 */
[C---:B------:R-:W-:Y:S01]  /*5bf0*/  @P1 FMUL.FTZ R54, R116.reuse, R57 ;  /* 0x0000003974361220 */ /* 0x040fe20000410000 */
[C---:B------:R-:W-:Y:S01]  /*5c00*/  @P1 FMUL.FTZ R63, R116.reuse, R58 ;  /* 0x0000003a743f1220 */ /* 0x040fe20000410000 */
[----:B------:R-:W-:Y:S01]  /*5c10*/  @P1 FMUL.FTZ R66, R116, R59 ;  /* 0x0000003b74421220 */ /* 0x000fe20000410000 */
[----:B--2---:R-:W-:Y:S01]  /*5c20*/  @P1 FFMA.FTZ R52, R65, R55, R48 ;  /* 0x0000003741341223 */ /* 0x004fe20000010030 */
[----:B------:R-:W-:Y:S02]  /*5c30*/  @P1 HADD2.F32 R55, -RZ, R68.H1_H1 ;  /* 0x30000044ff371230 */ /* 0x000fe40000004100 */
[----:B------:R-:W-:Y:S01]  /*5c40*/  @P1 FFMA.FTZ R53, R54, R62, R49 ;  /* 0x0000003e36351223 */ /* 0x000fe20000010031 */
[----:B------:R-:W-:Y:S01]  /*5c50*/  @P1 FFMA.FTZ R54, R67, R63, R50 ;  /* 0x0000003f43361223 */ /* 0x000fe20000010032 */
[----:B0-----:R-:W-:-:S04]  /*5c60*/  IMAD.WIDE.U32 R64, R158, 0x10, R186 ;  /* 0x000000109e407825 */ /* 0x001fc800078e00ba */
[----:B------:R-:W-:Y:S01]  /*5c70*/  @P1 FFMA.FTZ R55, R66, R55, R51 ;  /* 0x0000003742371223 */ /* 0x000fe20000010033 */
[----:B------:R-:W-:Y:S01]  /*5c80*/  IMAD.WIDE.U32 R62, R153, 0x10, R118 ;  /* 0x00000010993e7825 */ /* 0x000fe200078e0076 */
[----:B------:R-:W-:Y:S06]  /*5c90*/  @P1 BRA `(.L_x_56861) ;  /* 0x0000000000301947 */ /* 0x000fec0003800000 */
[C---:B------:R-:W-:Y:S01]  /*5ca0*/  FMUL.FTZ R52, R116.reuse, R56 ;  /* 0x0000003874347220 */ /* 0x040fe20000410000 */
[C---:B------:R-:W-:Y:S01]  /*5cb0*/  FMUL.FTZ R53, R116.reuse, R57 ;  /* 0x0000003974357220 */ /* 0x040fe20000410000 */
[C---:B------:R-:W-:Y:S01]  /*5cc0*/  FMUL.FTZ R55, R116.reuse, R59 ;  /* 0x0000003b74377220 */ /* 0x040fe20000410000 */
[--C-:B------:R-:W-:Y:S02]  /*5cd0*/  HADD2.F32 R54, -RZ, R68.reuse.H0_H0 ;  /* 0x20000044ff367230 */ /* 0x100fe40000004100 */
[----:B------:R-:W-:Y:S01]  /*5ce0*/  FMUL.FTZ R58, R116, R58 ;  /* 0x0000003a743a7220 */ /* 0x000fe20000410000 */
[----:B------:R-:W-:Y:S02]  /*5cf0*/  HADD2.F32 R56, -RZ, R68.H1_H1 ;  /* 0x30000044ff387230 */ /* 0x000fe40000004100 */
[----:B------:R-:W-:Y:S02]  /*5d00*/  HADD2.F32 R57, -RZ, R132.H0_H0 ;  /* 0x20000084ff397230 */ /* 0x000fe40000004100 */
[----:B------:R-:W-:Y:S01]  /*5d10*/  FMUL.FTZ R53, R53, R54 ;  /* 0x0000003635357220 */ /* 0x000fe20000410000 */
[----:B------:R-:W-:-:S02]  /*5d20*/  HADD2.F32 R59, -RZ, R131.H1_H1 ;  /* 0x30000083ff3b7230 */ /* 0x000fc40000004100 */
[----:B------:R-:W-:Y:S01]  /*5d30*/  FMUL.FTZ R55, R55, R56 ;  /* 0x0000003837377220 */ /* 0x000fe20000410000 */
[----:B------:R-:W-:Y:S02]  /*5d40*/  FMUL.FTZ R52, R57, R52 ;  /* 0x0000003439347220 */ /* 0x000fe40000410000 */
[----:B------:R-:W-:-:S07]  /*5d50*/  FMUL.FTZ R54, R59, R58 ;  /* 0x0000003a3b367220 */ /* 0x000fce0000410000 */
.L_x_56861:
[----:B------:R-:W-:Y:S05]  /*5d60*/  BSYNC.RECONVERGENT B0 ;  /* 0x0000000000007941 */ /* 0x000fea0003800200 */
.L_x_56860:
[----:B------:R0:W-:Y:S04]  /*5d70*/  STG.E.128 desc[UR6][R64.64], R52 ;  /* 0x0000003440007986 */ /* 0x0001e8000c101d06 */
[----:B------:R-:W5:Y:S01]  /*5d80*/  @P1 LDG.E.128 R48, desc[UR6][R60.64] ;  /* 0x000000063c301981 */ /* 0x000f62000c1e1d00 */
[--C-:B------:R-:W-:Y:S01]  /*5d90*/  SHF.R.U64 R66, R154, 0x10, R155.reuse ;  /* 0x000000109a427819 */ /* 0x100fe2000000129b */
[----:B------:R-:W-:Y:S01]  /*5da0*/  BSSY.RECONVERGENT B0, `(.L_x_56862) ;  /* 0x000001e000007945 */ /* 0x000fe20003800200 */
[----:B------:R-:W-:Y:S01]  /*5db0*/  SHF.R.U32.HI R67, RZ, 0x10, R155 ;  /* 0x00000010ff437819 */ /* 0x000fe2000001169b */
[----:B------:R1:W5:Y:S03]  /*5dc0*/  LDG.E.128 R56, desc[UR6][R62.64] ;  /* 0x000000063e387981 */ /* 0x000366000c1e1d00 */
[----:B-1----:R-:W-:Y:S01]  /*5dd0*/  PRMT R63, R66, 0x5410, R67 ;  /* 0x00005410423f7816 */ /* 0x002fe20000000043 */
[----:B0-----:R-:W-:Y:S06]  /*5de0*/  @!P1 BRA `(.L_x_56863) ;  /* 0x0000000000349947 */ /* 0x001fec0003800000 */
[C---:B-----5:R-:W-:Y:S01]  /*5df0*/  FMUL.FTZ R61, R116.reuse, R56 ;  /* 0x00000038743d7220 */ /* 0x060fe20000410000 */
[C---:B------:R-:W-:Y:S01]  /*5e00*/  FMUL.FTZ R56, R116.reuse, R57 ;  /* 0x0000003974387220 */ /* 0x040fe20000410000 */
[C---:B------:R-:W-:Y:S01]  /*5e10*/  FMUL.FTZ R60, R116.reuse, R59 ;  /* 0x0000003b743c7220 */ /* 0x040fe20000410000 */
[--C-:B------:R-:W-:Y:S02]  /*5e20*/  HADD2.F32 R57, -RZ, R63.reuse.H0_H0 ;  /* 0x2000003fff397230 */ /* 0x100fe40000004100 */
[----:B------:R-:W-:Y:S02]  /*5e30*/  HADD2.F32 R59, -RZ, R63.H1_H1 ;  /* 0x3000003fff3b7230 */ /* 0x000fe40000004100 */
[----:B------:R-:W-:Y:S01]  /*5e40*/  FMUL.FTZ R63, R116, R58 ;  /* 0x0000003a743f7220 */ /* 0x000fe20000410000 */
[----:B------:R-:W-:Y:S02]  /*5e50*/  HADD2.F32 R65, -RZ, R130.H0_H0 ;  /* 0x20000082ff417230 */ /* 0x000fe40000004100 */
[----:B------:R-:W-:Y:S01]  /*5e60*/  FFMA.FTZ R57, R56, R57, R49 ;  /* 0x0000003938397223 */ /* 0x000fe20000010031 */
[----:B------:R-:W-:-:S02]  /*5e70*/  HADD2.F32 R67, -RZ, R129.H1_H1 ;  /* 0x30000081ff437230 */ /* 0x000fc40000004100 */
[----:B------:R-:W-:Y:S01]  /*5e80*/  FFMA.FTZ R59, R60, R59, R51 ;  /* 0x0000003b3c3b7223 */ /* 0x000fe20000010033 */
[----:B------:R-:W-:Y:S02]  /*5e90*/  FFMA.FTZ R56, R65, R61, R48 ;  /* 0x0000003d41387223 */ /* 0x000fe40000010030 */
[----:B------:R-:W-:Y:S01]  /*5ea0*/  FFMA.FTZ R58, R67, R63, R50 ;  /* 0x0000003f433a7223 */ /* 0x000fe20000010032 */
[----:B------:R-:W-:Y:S06]  /*5eb0*/  BRA `(.L_x_56864) ;  /* 0x0000000000307947 */ /* 0x000fec0003800000 */
.L_x_56863:
[--C-:B------:R-:W-:Y:S02]  /*5ec0*/  HADD2.F32 R60, -RZ, R63.reuse.H0_H0 ;  /* 0x2000003fff3c7230 */ /* 0x100fe40000004100 */
[C---:B-----5:R-:W-:Y:S01]  /*5ed0*/  FMUL.FTZ R56, R116.reuse, R56 ;  /* 0x0000003874387220 */ /* 0x060fe20000410000 */
[----:B------:R-:W-:Y:S02]  /*5ee0*/  HADD2.F32 R62, -RZ, R63.H1_H1 ;  /* 0x3000003fff3e7230 */ /* 0x000fe40000004100 */
[C---:B------:R-:W-:Y:S01]  /*5ef0*/  FMUL.FTZ R57, R116.reuse, R57 ;  /* 0x0000003974397220 */ /* 0x040fe20000410000 */
[----:B------:R-:W-:Y:S02]  /*5f00*/  HADD2.F32 R61, -RZ, R130.H0_H0 ;  /* 0x20000082ff3d7230 */ /* 0x000fe40000004100 */
[C---:B------:R-:W-:Y:S01]  /*5f10*/  FMUL.FTZ R59, R116.reuse, R59 ;  /* 0x0000003b743b7220 */ /* 0x040fe20000410000 */
[----:B------:R-:W-:Y:S02]  /*5f20*/  HADD2.F32 R63, -RZ, R129.H1_H1 ;  /* 0x30000081ff3f7230 */ /* 0x000fe40000004100 */
[----:B------:R-:W-:Y:S01]  /*5f30*/  FMUL.FTZ R58, R116, R58 ;  /* 0x0000003a743a7220 */ /* 0x000fe20000410000 */
[----:B------:R-:W-:Y:S01]  /*5f40*/  FMUL.FTZ R57, R57, R60 ;  /* 0x0000003c39397220 */ /* 0x000fe20000410000 */
[----:B------:R-:W-:Y:S01]  /*5f50*/  FMUL.FTZ R59, R59, R62 ;  /* 0x0000003e3b3b7220 */ /* 0x000fe20000410000 */
[----:B------:R-:W-:Y:S01]  /*5f60*/  FMUL.FTZ R56, R61, R56 ;  /* 0x000000383d387220 */ /* 0x000fe20000410000 */
[----:B------:R-:W-:-:S07]  /*5f70*/  FMUL.FTZ R58, R63, R58 ;  /* 0x0000003a3f3a7220 */ /* 0x000fce0000410000 */
.L_x_56864:
[----:B------:R-:W-:Y:S05]  /*5f80*/  BSYNC.RECONVERGENT B0 ;  /* 0x0000000000007941 */ /* 0x000fea0003800200 */
.L_x_56862:
[----:B------:R-:W0:Y:S01]  /*5f90*/  @P1 LDC.64 R60, c[0x0][0x3a0] ;  /* 0x0000e800ff3c1b82 */ /* 0x000e220000000a00 */
[----:B------:R-:W-:Y:S01]  /*5fa0*/  IADD3 R160, PT, PT, R158, 0x40, RZ ;  /* 0x000000409ea07810 */ /* 0x000fe20007ffe0ff */
[----:B------:R-:W-:-:S04]  /*5fb0*/  IMAD.WIDE.U32 R64, R153, 0x10, R186 ;  /* 0x0000001099407825 */ /* 0x000fc800078e00ba */
[C---:B------:R-:W-:Y:S01]  /*5fc0*/  IMAD.WIDE.U32 R62, R160.reuse, 0x10, R118 ;  /* 0x00000010a03e7825 */ /* 0x040fe200078e0076 */
[----:B------:R1:W-:Y:S03]  /*5fd0*/  STG.E.128 desc[UR6][R64.64], R56 ;  /* 0x0000003840007986 */ /* 0x0003e6000c101d06 */
[----:B0-----:R-:W-:-:S05]  /*5fe0*/  @P1 IMAD.WIDE.U32 R60, R160, 0x10, R60 ;  /* 0x00000010a03c1825 */ /* 0x001fca00078e003c */
[----:B------:R1:W5:Y:S04]  /*5ff0*/  @P1 LDG.E.128 R48, desc[UR6][R60.64] ;  /* 0x000000063c301981 */ /* 0x000368000c1e1d00 */
[----:B------:R-:W5:Y:S01]  /*6000*/  LDG.E.128 R60, desc[UR6][R62.64] ;  /* 0x000000063e3c7981 */ /* 0x000f62000c1e1d00 */
[--C-:B------:R-:W-:Y:S01]  /*6010*/  SHF.R.U32.HI R66, RZ, 0x10, R47.reuse ;  /* 0x00000010ff427819 */ /* 0x100fe2000001162f */
[----:B------:R-:W-:Y:S01]  /*6020*/  BSSY.RECONVERGENT B0, `(.L_x_56865) ;  /* 0x000001d000007945 */ /* 0x000fe20003800200 */
[----:B------:R-:W-:-:S04]  /*6030*/  SHF.R.U64 R67, R46, 0x10, R47 ;  /* 0x000000102e437819 */ /* 0x000fc8000000122f */
[----:B------:R-:W-:Y:S01]  /*6040*/  PRMT R66, R66, 0x5410, R67 ;  /* 0x0000541042427816 */ /* 0x000fe20000000043 */
[----:B-1----:R-:W-:Y:S06]  /*6050*/  @!P1 BRA `(.L_x_56866) ;  /* 0x0000000000349947 */ /* 0x002fec0003800000 */
[C---:B-----5:R-:W-:Y:S01]  /*6060*/  FMUL.FTZ R65, R116.reuse, R60 ;  /* 0x0000003c74417220 */ /* 0x060fe20000410000 */
[C---:B------:R-:W-:Y:S01]  /*6070*/  FMUL.FTZ R60, R116.reuse, R61 ;  /* 0x0000003d743c7220 */ /* 0x040fe20000410000 */
[C---:B------:R-:W-:Y:S01]  /*6080*/  FMUL.FTZ R64, R116.reuse, R63 ;  /* 0x0000003f74407220 */ /* 0x040fe20000410000 */
[--C-:B------:R-:W-:Y:S02]  /*6090*/  HADD2.F32 R61, -RZ, R66.reuse.H1_H1 ;  /* 0x30000042ff3d7230 */ /* 0x100fe40000004100 */
[----:B------:R-:W-:Y:S01]  /*60a0*/  FMUL.FTZ R67, R116, R62 ;  /* 0x0000003e74437220 */ /* 0x000fe20000410000 */
[----:B------:R-:W-:Y:S02]  /*60b0*/  HADD2.F32 R63, -RZ, R66.H0_H0 ;  /* 0x20000042ff3f7230 */ /* 0x000fe40000004100 */
[----:B------:R-:W-:Y:S02]  /*60c0*/  HADD2.F32 R69, -RZ, R128.H0_H0 ;  /* 0x20000080ff457230 */ /* 0x000fe40000004100 */
[----:B------:R-:W-:Y:S01]  /*60d0*/  FFMA.FTZ R61, R60, R61, R49 ;  /* 0x0000003d3c3d7223 */ /* 0x000fe20000010031 */
[----:B------:R-:W-:-:S02]  /*60e0*/  HADD2.F32 R71, -RZ, R127.H1_H1 ;  /* 0x3000007fff477230 */ /* 0x000fc40000004100 */
[----:B------:R-:W-:Y:S01]  /*60f0*/  FFMA.FTZ R63, R64, R63, R51 ;  /* 0x0000003f403f7223 */ /* 0x000fe20000010033 */
[----:B------:R-:W-:Y:S02]  /*6100*/  FFMA.FTZ R60, R69, R65, R48 ;  /* 0x00000041453c7223 */ /* 0x000fe40000010030 */
[----:B------:R-:W-:Y:S01]  /*6110*/  FFMA.FTZ R62, R71, R67, R50 ;  /* 0x00000043473e7223 */ /* 0x000fe20000010032 */
[----:B------:R-:W-:Y:S06]  /*6120*/  BRA `(.L_x_56867) ;  /* 0x0000000000307947 */ /* 0x000fec0003800000 */
.L_x_56866:
[--C-:B------:R-:W-:Y:S02]  /*6130*/  HADD2.F32 R64, -RZ, R66.reuse.H1_H1 ;  /* 0x30000042ff407230 */ /* 0x100fe40000004100 */
[C---:B-----5:R-:W-:Y:S01]  /*6140*/  FMUL.FTZ R60, R116.reuse, R60 ;  /* 0x0000003c743c7220 */ /* 0x060fe20000410000 */
[----:B------:R-:W-:Y:S02]  /*6150*/  HADD2.F32 R66, -RZ, R66.H0_H0 ;  /* 0x20000042ff427230 */ /* 0x000fe40000004100 */
        /* <DEDUP_REMOVED lines=9> */
.L_x_56867:
[----:B------:R-:W-:Y:S05]  /*61f0*/  BSYNC.RECONVERGENT B0 ;  /* 0x0000000000007941 */ /* 0x000fea0003800200 */
.L_x_56865:
        /* <DEDUP_REMOVED lines=8> */
[--C-:B------:R-:W-:Y:S01]  /*6280*/  SHF.R.U64 R70, R44, 0x10, R45.reuse ;  /* 0x000000102c467819 */ /* 0x100fe2000000122d */
[----:B------:R-:W-:Y:S01]  /*6290*/  BSSY.RECONVERGENT B0, `(.L_x_56868) ;  /* 0x000001d000007945 */ /* 0x000fe20003800200 */
[----:B------:R-:W-:-:S04]  /*62a0*/  SHF.R.U32.HI R71, RZ, 0x10, R45 ;  /* 0x00000010ff477819 */ /* 0x000fc8000001162d */
[----:B------:R-:W-:Y:S01]  /*62b0*/  PRMT R70, R70, 0x5410, R71 ;  /* 0x0000541046467816 */ /* 0x000fe20000000047 */
[----:B-1----:R-:W-:Y:S06]  /*62c0*/  @!P1 BRA `(.L_x_56869) ;  /* 0x0000000000349947 */ /* 0x002fec0003800000 */
[C---:B-----5:R-:W-:Y:S01]  /*62d0*/  FMUL.FTZ R69, R116.reuse, R64 ;  /* 0x0000004074457220 */ /* 0x060fe20000410000 */
[C---:B------:R-:W-:Y:S01]  /*62e0*/  FMUL.FTZ R64, R116.reuse, R65 ;  /* 0x0000004174407220 */ /* 0x040fe20000410000 */
[C---:B------:R-:W-:Y:S01]  /*62f0*/  FMUL.FTZ R68, R116.reuse, R67 ;  /* 0x0000004374447220 */ /* 0x040fe20000410000 */
[--C-:B------:R-:W-:Y:S02]  /*6300*/  HADD2.F32 R65, -RZ, R70.reuse.H0_H0 ;  /* 0x20000046ff417230 */ /* 0x100fe40000004100 */
[----:B------:R-:W-:Y:S01]  /*6310*/  FMUL.FTZ R71, R116, R66 ;  /* 0x0000004274477220 */ /* 0x000fe20000410000 */
[----:B------:R-:W-:Y:S02]  /*6320*/  HADD2.F32 R67, -RZ, R70.H1_H1 ;  /* 0x30000046ff437230 */ /* 0x000fe40000004100 */
[----:B------:R-:W-:Y:S02]  /*6330*/  HADD2.F32 R73, -RZ, R126.H0_H0 ;  /* 0x2000007eff497230 */ /* 0x000fe40000004100 */
[----:B------:R-:W-:Y:S01]  /*6340*/  FFMA.FTZ R65, R64, R65, R49 ;  /* 0x0000004140417223 */ /* 0x000fe20000010031 */
[----:B------:R-:W-:-:S02]  /*6350*/  HADD2.F32 R75, -RZ, R125.H1_H1 ;  /* 0x3000007dff4b7230 */ /* 0x000fc40000004100 */
[----:B------:R-:W-:Y:S01]  /*6360*/  FFMA.FTZ R67, R68, R67, R51 ;  /* 0x0000004344437223 */ /* 0x000fe20000010033 */
[----:B------:R-:W-:Y:S02]  /*6370*/  FFMA.FTZ R64, R73, R69, R48 ;  /* 0x0000004549407223 */ /* 0x000fe40000010030 */
[----:B------:R-:W-:Y:S01]  /*6380*/  FFMA.FTZ R66, R75, R71, R50 ;  /* 0x000000474b427223 */ /* 0x000fe20000010032 */
[----:B------:R-:W-:Y:S06]  /*6390*/  BRA `(.L_x_56870) ;  /* 0x0000000000307947 */ /* 0x000fec0003800000 */
.L_x_56869:
        /* <DEDUP_REMOVED lines=12> */
.L_x_56870:
[----:B------:R-:W-:Y:S05]  /*6460*/  BSYNC.RECONVERGENT B0 ;  /* 0x0000000000007941 */ /* 0x000fea0003800200 */
.L_x_56868:
        /* <DEDUP_REMOVED lines=26> */
.L_x_56872:
        /* <DEDUP_REMOVED lines=12> */
.L_x_56873:
[----:B------:R-:W-:Y:S05]  /*66d0*/  BSYNC.RECONVERGENT B0 ;  /* 0x0000000000007941 */ /* 0x000fea0003800200 */
.L_x_56871:
        /* <DEDUP_REMOVED lines=26> */
.L_x_56875:
        /* <DEDUP_REMOVED lines=12> */
.L_x_56876:
[----:B------:R-:W-:Y:S05]  /*6940*/  BSYNC.RECONVERGENT B0 ;  /* 0x0000000000007941 */ /* 0x000fea0003800200 */
.L_x_56874:
        /* <DEDUP_REMOVED lines=19> */
[--C-:B------:R-:W-:Y:S02]  /*6a80*/  HADD2.F32 R85, -RZ, R134.reuse.H0_H0 ;  /* 0x20000086ff557230 */ /* 0x100fe40000004100 */
[----:B------:R-:W-:Y:S01]  /*6a90*/  FFMA.FTZ R77, R76, R77, R49 ;  /* 0x0000004d4c4d7223 */ /* 0x000fe20000010031 */
[----:B------:R-:W-:-:S02]  /*6aa0*/  HADD2.F32 R87, -RZ, R134.H1_H1 ;  /* 0x30000086ff577230 */ /* 0x000fc40000004100 */
[----:B------:R-:W-:Y:S01]  /*6ab0*/  FFMA.FTZ R79, R80, R79, R51 ;  /* 0x0000004f504f7223 */ /* 0x000fe20000010033 */
[----:B------:R-:W-:Y:S02]  /*6ac0*/  FFMA.FTZ R76, R85, R81, R48 ;  /* 0x00000051554c7223 */ /* 0x000fe40000010030 */
[----:B------:R-:W-:Y:S01]  /*6ad0*/  FFMA.FTZ R78, R87, R83, R50 ;  /* 0x00000053574e7223 */ /* 0x000fe20000010032 */
[----:B------:R-:W-:Y:S06]  /*6ae0*/  BRA `(.L_x_56879) ;  /* 0x0000000000307947 */ /* 0x000fec0003800000 */
.L_x_56878:
[--C-:B------:R-:W-:Y:S02]  /*6af0*/  HADD2.F32 R80, -RZ, R82.reuse.H0_H0 ;  /* 0x20000052ff507230 */ /* 0x100fe40000004100 */
[C---:B-----5:R-:W-:Y:S01]  /*6b00*/  FMUL.FTZ R76, R116.reuse, R76 ;  /* 0x0000004c744c7220 */ /* 0x060fe20000410000 */
        /* <DEDUP_REMOVED lines=9> */
[----:B------:R-:W-:-:S07]  /*6ba0*/  FMUL.FTZ R78, R83, R78 ;  /* 0x0000004e534e7220 */ /* 0x000fce0000410000 */
.L_x_56879:
[----:B------:R-:W-:Y:S05]  /*6bb0*/  BSYNC.RECONVERGENT B0 ;  /* 0x0000000000007941 */ /* 0x000fea0003800200 */
.L_x_56877:
        /* <DEDUP_REMOVED lines=8> */
[----:B0-----:R-:W5:Y:S01]  /*6c40*/  LDG.E.128 R80, desc[UR6][R80.64] ;  /* 0x0000000650507981 */ /* 0x001f62000c1e1d00 */
[----:B-1----:R-:W-:-:S05]  /*6c50*/  @P1 IMAD.WIDE.U32 R84, R172, 0x10, R84 ;  /* 0x00000010ac541825 */ /* 0x002fca00078e0054 */
[----:B------:R0:W5:Y:S01]  /*6c60*/  @P1 LDG.E.128 R48, desc[UR6][R84.64] ;  /* 0x0000000654301981 */ /* 0x000162000c1e1d00 */
[--C-:B------:R-:W-:Y:S02]  /*6c70*/  SHF.R.U32.HI R86, RZ, 0x10, R37.reuse ;  /* 0x00000010ff567819 */ /* 0x100fe40000011625 */
[----:B------:R-:W-:-:S04]  /*6c80*/  SHF.R.U64 R87, R36, 0x10, R37 ;  /* 0x0000001024577819 */ /* 0x000fc80000001225 */
[----:B------:R-:W-:Y:S01]  /*6c90*/  PRMT R86, R86, 0x5410, R87 ;  /* 0x0000541056567816 */ /* 0x000fe20000000057 */
[----:B------:R-:W-:Y:S06]  /*6ca0*/  @!P1 BRA `(.L_x_56880) ;  /* 0x0000000000349947 */ /* 0x000fec0003800000 */
[C---:B0----5:R-:W-:Y:S01]  /*6cb0*/  FMUL.FTZ R85, R116.reuse, R80 ;  /* 0x0000005074557220 */ /* 0x061fe20000410000 */
[C---:B------:R-:W-:Y:S01]  /*6cc0*/  FMUL.FTZ R80, R116.reuse, R81 ;  /* 0x0000005174507220 */ /* 0x040fe20000410000 */
[C---:B------:R-:W-:Y:S01]  /*6cd0*/  FMUL.FTZ R84, R116.reuse, R83 ;  /* 0x0000005374547220 */ /* 0x040fe20000410000 */
[--C-:B------:R-:W-:Y:S02]  /*6ce0*/  HADD2.F32 R81, -RZ, R86.reuse.H1_H1 ;  /* 0x30000056ff517230 */ /* 0x100fe40000004100 */
[----:B------:R-:W-:Y:S01]  /*6cf0*/  FMUL.FTZ R87, R116, R82 ;  /* 0x0000005274577220 */ /* 0x000fe20000410000 */
[----:B------:R-:W-:Y:S02]  /*6d00*/  HADD2.F32 R83, -RZ, R86.H0_H0 ;  /* 0x20000056ff537230 */ /* 0x000fe40000004100 */
[--C-:B------:R-:W-:Y:S02]  /*6d10*/  HADD2.F32 R89, -RZ, R136.reuse.H0_H0 ;  /* 0x20000088ff597230 */ /* 0x100fe40000004100 */
[----:B------:R-:W-:Y:S01]  /*6d20*/  FFMA.FTZ R81, R80, R81, R49 ;  /* 0x0000005150517223 */ /* 0x000fe20000010031 */
[----:B------:R-:W-:-:S02]  /*6d30*/  HADD2.F32 R91, -RZ, R136.H1_H1 ;  /* 0x30000088ff5b7230 */ /* 0x000fc40000004100 */
[----:B------:R-:W-:Y:S01]  /*6d40*/  FFMA.FTZ R83, R84, R83, R51 ;  /* 0x0000005354537223 */ /* 0x000fe20000010033 */
[----:B------:R-:W-:Y:S02]  /*6d50*/  FFMA.FTZ R80, R89, R85, R48 ;  /* 0x0000005559507223 */ /* 0x000fe40000010030 */
[----:B------:R-:W-:Y:S01]  /*6d60*/  FFMA.FTZ R82, R91, R87, R50 ;  /* 0x000000575b527223 */ /* 0x000fe20000010032 */
[----:B------:R-:W-:Y:S06]  /*6d70*/  BRA `(.L_x_56881) ;  /* 0x0000000000307947 */ /* 0x000fec0003800000 */
.L_x_56880:
[--C-:B0-----:R-:W-:Y:S02]  /*6d80*/  HADD2.F32 R84, -RZ, R86.reuse.H1_H1 ;  /* 0x30000056ff547230 */ /* 0x101fe40000004100 */
[C---:B-----5:R-:W-:Y:S01]  /*6d90*/  FMUL.FTZ R80, R116.reuse, R80 ;  /* 0x0000005074507220 */ /* 0x060fe20000410000 */
[----:B------:R-:W-:Y:S02]  /*6da0*/  HADD2.F32 R86, -RZ, R86.H0_H0 ;  /* 0x20000056ff567230 */ /* 0x000fe40000004100 */
        /* <DEDUP_REMOVED lines=9> */
.L_x_56881:
        /* <DEDUP_REMOVED lines=8> */
[--C-:B------:R-:W-:Y:S02]  /*6ec0*/  SHF.R.U64 R91, R34, 0x10, R35.reuse ;  /* 0x00000010225b7819 */ /* 0x100fe40000001223 */
[----:B------:R-:W-:Y:S01]  /*6ed0*/  SHF.R.U32.HI R90, RZ, 0x10, R35 ;  /* 0x00000010ff5a7819 */ /* 0x000fe20000011623 */
[----:B-1----:R-:W-:Y:S06]  /*6ee0*/  @!P1 BRA `(.L_x_56882) ;  /* 0x0000000000349947 */ /* 0x002fec0003800000 */
[----:B------:R-:W-:Y:S02]  /*6ef0*/  HADD2.F32 R91, -RZ, R91.H0_H0 ;  /* 0x2000005bff5b7230 */ /* 0x000fe40000004100 */
[C---:B-----5:R-:W-:Y:S01]  /*6f00*/  FMUL.FTZ R84, R116.reuse, R84 ;  /* 0x0000005474547220 */ /* 0x060fe20000410000 */
[----:B------:R-:W-:Y:S02]  /*6f10*/  HADD2.F32 R90, -RZ, R90.H0_H0 ;  /* 0x2000005aff5a7230 */ /* 0x000fe40000004100 */
[C---:B------:R-:W-:Y:S01]  /*6f20*/  FMUL.FTZ R85, R116.reuse, R85 ;  /* 0x0000005574557220 */ /* 0x040fe20000410000 */
[--C-:B------:R-:W-:Y:S02]  /*6f30*/  HADD2.F32 R89, -RZ, R138.reuse.H0_H0 ;  /* 0x2000008aff597230 */ /* 0x100fe40000004100 */
[C---:B------:R-:W-:Y:S01]  /*6f40*/  FMUL.FTZ R87, R116.reuse, R87 ;  /* 0x0000005774577220 */ /* 0x040fe20000410000 */
[----:B------:R-:W-:Y:S02]  /*6f50*/  HADD2.F32 R88, -RZ, R138.H1_H1 ;  /* 0x3000008aff587230 */ /* 0x000fe40000004100 */
[----:B------:R-:W-:Y:S01]  /*6f60*/  FMUL.FTZ R86, R116, R86 ;  /* 0x0000005674567220 */ /* 0x000fe20000410000 */
[----:B------:R-:W-:Y:S01]  /*6f70*/  FFMA.FTZ R85, R85, R91, R49 ;  /* 0x0000005b55557223 */ /* 0x000fe20000010031 */
[----:B------:R-:W-:Y:S01]  /*6f80*/  FFMA.FTZ R87, R87, R90, R51 ;  /* 0x0000005a57577223 */ /* 0x000fe20000010033 */
[----:B------:R-:W-:Y:S01]  /*6f90*/  FFMA.FTZ R84, R89, R84, R48 ;  /* 0x0000005459547223 */ /* 0x000fe20000010030 */
[----:B------:R-:W-:Y:S01]  /*6fa0*/  FFMA.FTZ R86, R88, R86, R50 ;  /* 0x0000005658567223 */ /* 0x000fe20000010032 */
[----:B------:R-:W-:Y:S06]  /*6fb0*/  BRA `(.L_x_56883) ;  /* 0x0000000000307947 */ /* 0x000fec0003800000 */
.L_x_56882:
        /* <DEDUP_REMOVED lines=12> */
.L_x_56883:
        /* <DEDUP_REMOVED lines=8> */
[----:B-1----:R-:W-:Y:S05]  /*7100*/  @!P1 BRA `(.L_x_56884) ;  /* 0x0000000000349947 */ /* 0x002fea0003800000 */
[C---:B-----5:R-:W-:Y:S01]  /*7110*/  FMUL.FTZ R93, R116.reuse, R90 ;  /* 0x0000005a745d7220 */ /* 0x060fe20000410000 */
[--C-:B------:R-:W-:Y:S02]  /*7120*/  HADD2.F32 R95, -RZ, R140.reuse.H0_H0 ;  /* 0x2000008cff5f7230 */ /* 0x100fe40000004100 */
[C---:B------:R-:W-:Y:S01]  /*7130*/  FMUL.FTZ R88, R116.reuse, R88 ;  /* 0x0000005874587220 */ /* 0x040fe20000410000 */
[--C-:B------:R-:W-:Y:S02]  /*7140*/  HADD2.F32 R94, -RZ, R159.reuse.H0_H0 ;  /* 0x2000009fff5e7230 */ /* 0x100fe40000004100 */
[C---:B------:R-:W-:Y:S01]  /*7150*/  FMUL.FTZ R89, R116.reuse, R89 ;  /* 0x0000005974597220 */ /* 0x040fe20000410000 */
[----:B------:R-:W-:Y:S02]  /*7160*/  HADD2.F32 R90, -RZ, R140.H1_H1 ;  /* 0x3000008cff5a7230 */ /* 0x000fe40000004100 */
[----:B------:R-:W-:Y:S01]  /*7170*/  FMUL.FTZ R91, R116, R91 ;  /* 0x0000005b745b7220 */ /* 0x000fe20000410000 */
[----:B------:R-:W-:-:S02]  /*7180*/  HADD2.F32 R92, -RZ, R159.H1_H1 ;  /* 0x3000009fff5c7230 */ /* 0x000fc40000004100 */
[----:B------:R-:W-:Y:S01]  /*7190*/  FFMA.FTZ R88, R95, R88, R48 ;  /* 0x000000585f587223 */ /* 0x000fe20000010030 */
[----:B------:R-:W-:Y:S01]  /*71a0*/  FFMA.FTZ R89, R89, R94, R49 ;  /* 0x0000005e59597223 */ /* 0x000fe20000010031 */
[----:B------:R-:W-:Y:S01]  /*71b0*/  FFMA.FTZ R90, R90, R93, R50 ;  /* 0x0000005d5a5a7223 */ /* 0x000fe20000010032 */
[----:B------:R-:W-:Y:S01]  /*71c0*/  FFMA.FTZ R91, R91, R92, R51 ;  /* 0x0000005c5b5b7223 */ /* 0x000fe20000010033 */
[----:B------:R-:W-:Y:S06]  /*71d0*/  BRA `(.L_x_56885) ;  /* 0x0000000000307947 */ /* 0x000fec0003800000 */
.L_x_56884:
        /* <DEDUP_REMOVED lines=8> */
[----:B------:R-:W-:Y:S01]  /*7260*/  FMUL.FTZ R88, R95, R88 ;  /* 0x000000585f587220 */ /* 0x000fe20000410000 */
[----:B------:R-:W-:Y:S01]  /*7270*/  FMUL.FTZ R89, R89, R94 ;  /* 0x0000005e59597220 */ /* 0x000fe20000410000 */
[----:B------:R-:W-:Y:S01]  /*7280*/  FMUL.FTZ R90, R90, R93 ;  /* 0x0000005d5a5a7220 */ /* 0x000fe20000410000 */
[----:B------:R-:W-:-:S07]  /*7290*/  FMUL.FTZ R91, R91, R92 ;  /* 0x0000005c5b5b7220 */ /* 0x000fce0000410000 */
.L_x_56885:
        /* <DEDUP_REMOVED lines=22> */
.L_x_56886:
        /* <DEDUP_REMOVED lines=12> */
.L_x_56887:
        /* <DEDUP_REMOVED lines=22> */
.L_x_56888:
        /* <DEDUP_REMOVED lines=12> */
.L_x_56889:
        /* <DEDUP_REMOVED lines=10> */
[----:B------:R-:W-:Y:S02]  /*7780*/  HADD2.F32 R107, -RZ, R146.H0_H0 ;  /* 0x20000092ff6b7230 */ /* 0x000fe40000004100 */
[C---:B------:R-:W-:Y:S01]  /*7790*/  FMUL.FTZ R100, R116.reuse, R100 ;  /* 0x0000006474647220 */ /* 0x040fe20000410000 */
[----:B------:R-:W-:Y:S02]  /*77a0*/  HADD2.F32 R106, -RZ, R164.H0_H0 ;  /* 0x200000a4ff6a7230 */ /* 0x000fe40000004100 */
        /* <DEDUP_REMOVED lines=9> */
.L_x_56890:
        /* <DEDUP_REMOVED lines=12> */
.L_x_56891:
        /* <DEDUP_REMOVED lines=22> */
.L_x_56892:
        /* <DEDUP_REMOVED lines=12> */
.L_x_56893:
        /* <DEDUP_REMOVED lines=22> */
.L_x_56894:
        /* <DEDUP_REMOVED lines=12> */
.L_x_56895:
[----:B------:R-:W0:Y:S01]  /*7d40*/  @P1 LDC.64 R112, c[0x0][0x3a0] ;  /* 0x0000e800ff701b82 */ /* 0x000e220000000a00 */
[----:B------:R-:W-:Y:S01]  /*7d50*/  IADD3 R184, PT, PT, R158, 0x1e0, RZ ;  /* 0x000001e09eb87810 */ /* 0x000fe20007ffe0ff */
[----:B------:R-:W-:-:S04]  /*7d60*/  IMAD.WIDE.U32 R114, R183, 0x10, R186 ;  /* 0x00000010b7727825 */ /* 0x000fc800078e00ba */
[C---:B------:R-:W-:Y:S01]  /*7d70*/  IMAD.WIDE.U32 R118, R184.reuse, 0x10, R118 ;  /* 0x00000010b8767825 */ /* 0x040fe200078e0076 */
[----:B------:R1:W-:Y:S03]  /*7d80*/  STG.E.128 desc[UR6][R114.64], R108 ;  /* 0x0000006c72007986 */ /* 0x0003e6000c101d06 */
[----:B0-----:R-:W-:-:S05]  /*7d90*/  @P1 IMAD.WIDE.U32 R112, R184, 0x10, R112 ;  /* 0x00000010b8701825 */ /* 0x001fca00078e0070 */
[----:B------:R0:W5:Y:S04]  /*7da0*/  @P1 LDG.E.128 R48, desc[UR6][R112.64] ;  /* 0x0000000670301981 */ /* 0x000168000c1e1d00 */
[----:B-1----:R0:W5:Y:S01]  /*7db0*/  LDG.E.128 R112, desc[UR6][R118.64] ;  /* 0x0000000676707981 */ /* 0x002162000c1e1d00 */
[----:B------:R-:W-:Y:S05]  /*7dc0*/  @!P1 BRA `(.L_x_56896) ;  /* 0x0000000000349947 */ /* 0x000fea0003800000 */
[C---:B0----5:R-:W-:Y:S01]  /*7dd0*/  FMUL.FTZ R118, R116.reuse, R114 ;  /* 0x0000007274767220 */ /* 0x061fe20000410000 */
        /* <DEDUP_REMOVED lines=12> */
.L_x_56896:
        /* <DEDUP_REMOVED lines=12> */
.L_x_56897:
        /* <DEDUP_REMOVED lines=219> */
.L_x_56923:
[C---:B------:R-:W-:Y:S01]  /*8d10*/  FMUL.FTZ R116, R239.reuse, R239 ;  /* 0x000000efef747220 */ /* 0x040fe20000410000 */
[----:B------:R-:W-:Y:S01]  /*8d20*/  ISETP.NE.AND P0, PT, RZ, UR5, PT ;  /* 0x00000005ff007c0c */ /* 0x000fe2000bf05270 */
[----:B01----:R-:W-:Y:S01]  /*8d30*/  FADD.FTZ R118, R118, R185 ;  /* 0x000000b976767221 */ /* 0x003fe20000010000 */
[----:B------:R-:W0:Y:S01]  /*8d40*/  @!P2 LDC.64 R242, c[0x0][0x3c8] ;  /* 0x0000f200fff2ab82 */ /* 0x000e220000000a00 */
[----:B------:R-:W-:Y:S01]  /*8d50*/  HADD2.F32 R187, -RZ, R133.H0_H0 ;  /* 0x20000085ffbb7230 */ /* 0x000fe20000004100 */
[----:B------:R-:W-:Y:S01]  /*8d60*/  FSEL R117, R116, RZ, P0 ;  /* 0x000000ff74757208 */ /* 0x000fe20000000000 */
[----:B------:R-:W-:Y:S01]  /*8d70*/  FFMA.FTZ R118, R118, R186, UR10 ;  /* 0x0000000a76767e23 */ /* 0x000fe200080100ba */
[----:B------:R-:W-:Y:S01]  /*8d80*/  FSEL R116, R239, RZ, !P0 ;  /* 0x000000ffef747208 */ /* 0x000fe20004000000 */
[----:B------:R-:W-:Y:S02]  /*8d90*/  HADD2.F32 R188, -RZ, R32.H0_H0 ;  /* 0x20000020ffbc7230 */ /* 0x000fe40000004100 */
[----:B------:R-:W-:Y:S01]  /*8da0*/  FADD.FTZ R118, R118, R117 ;  /* 0x0000007576767221 */ /* 0x000fe20000010000 */
[----:B------:R-:W1:Y:S01]  /*8db0*/  LDC.64 R240, c[0x0][0x428] ;  /* 0x00010a00fff07b82 */ /* 0x000e620000000a00 */
        /* <DEDUP_REMOVED lines=68> */
[----:B0-----:R-:W-:-:S04]  /*9200*/  @!P2 IMAD.WIDE R242, R0, 0x4, R242 ;  /* 0x0000000400f2a825 */ /* 0x001fc800078e02f2 */
        /* <DEDUP_REMOVED lines=74> */
[----:B-1----:R-:W-:-:S04]  /*96b0*/  IMAD.WIDE.U32 R234, R158, 0x10, R240 ;  /* 0x000000109eea7825 */ /* 0x002fc800078e00f0 */
[----:B------:R-:W-:-:S04]  /*96c0*/  IMAD.WIDE.U32 R226, R160, 0x10, R240 ;  /* 0x00000010a0e27825 */ /* 0x000fc800078e00f0 */
[----:B0-----:R-:W-:Y:S01]  /*96d0*/  FFMA.FTZ R52, R187, R189, R188 ;  /* 0x000000bdbb347223 */ /* 0x001fe200000100bc */
[----:B------:R-:W-:-:S04]  /*96e0*/  IMAD.WIDE.U32 R228, R162, 0x10, R240 ;  /* 0x00000010a2e47825 */ /* 0x000fc800078e00f0 */
[--C-:B------:R-:W-:Y:S01]  /*96f0*/  IMAD.WIDE.U32 R230, R165, 0x10, R240.reuse ;  /* 0x00000010a5e67825 */ /* 0x100fe200078e00f0 */
[----:B------:R0:W-:Y:S03]  /*9700*/  STG.E.128 desc[UR6][R234.64], R52 ;  /* 0x00000034ea007986 */ /* 0x0001e6000c101d06 */
[----:B------:R-:W-:-:S04]  /*9710*/  IMAD.WIDE.U32 R232, R167, 0x10, R240 ;  /* 0x00000010a7e87825 */ /* 0x000fc800078e00f0 */
[----:B------:R-:W-:Y:S02]  /*9720*/  HADD2.F32 R167, -RZ, R131.H0_H0 ;  /* 0x20000083ffa77230 */ /* 0x000fe40000004100 */
[--C-:B------:R-:W-:Y:S02]  /*9730*/  HADD2.F32 R165, -RZ, R173.reuse.H0_H0 ;  /* 0x200000adffa57230 */ /* 0x100fe40000004100 */
        /* <DEDUP_REMOVED lines=93> */
[----:B-1----:R-:W-:Y:S02]  /*9d10*/  HADD2.F32 R71, -RZ, R137.H1_H1 ;  /* 0x30000089ff477230 */ /* 0x002fe40000004100 */
        /* <DEDUP_REMOVED lines=10> */
[----:B------:R-:W-:Y:S02]  /*9dc0*/  HADD2.F32 R69, -RZ, R139.H0_H0 ;  /* 0x2000008bff457230 */ /* 0x000fe40000004100 */
[----:B------:R-:W-:Y:S02]  /*9dd0*/  HADD2.F32 R64, -RZ, R14.H0_H0 ;  /* 0x2000000eff407230 */ /* 0x000fe40000004100 */
[----:B------:R-:W-:Y:S01]  /*9de0*/  FFMA.FTZ R63, R100, R70, R63 ;  /* 0x00000046643f7223 */ /* 0x000fe2000001003f */
[----:B------:R-:W-:-:S02]  /*9df0*/  HADD2.F32 R68, -RZ, R194.H0_H0 ;  /* 0x200000c2ff447230 */ /* 0x000fc40000004100 */
        /* <DEDUP_REMOVED lines=19> */
[----:B0-----:R-:W-:Y:S02]  /*9f30*/  HADD2.F32 R55, -RZ, R196.H1_H1 ;  /* 0x300000c4ff377230 */ /* 0x001fe40000004100 */
[----:B-1----:R-:W-:Y:S02]  /*9f40*/  HADD2.F32 R57, -RZ, R212.H1_H1 ;  /* 0x300000d4ff397230 */ /* 0x002fe40000004100 */
[----:B------:R-:W-:Y:S01]  /*9f50*/  FFMA.FTZ R71, R92, R97, R71 ;  /* 0x000000615c477223 */ /* 0x000fe20000010047 */
[----:B------:R-:W-:Y:S02]  /*9f60*/  HADD2.F32 R56, -RZ, R145.H0_H0 ;  /* 0x20000091ff387230 */ /* 0x000fe40000004100 */
[----:B------:R-:W-:Y:S02]  /*9f70*/  HADD2.F32 R59, -RZ, R8.H0_H0 ;  /* 0x20000008ff3b7230 */ /* 0x000fe40000004100 */
[----:B------:R-:W-:Y:S01]  /*9f80*/  FFMA.FTZ R55, R88, R55, R57 ;  /* 0x0000003758377223 */ /* 0x000fe20000010039 */
[----:B------:R-:W-:-:S04]  /*9f90*/  IMAD.WIDE.U32 R218, R175, 0x10, R240 ;  /* 0x00000010afda7825 */ /* 0x000fc800078e00f0 */
[----:B------:R-:W-:Y:S01]  /*9fa0*/  FFMA.FTZ R56, R56, R87, R59 ;  /* 0x0000005738387223 */ /* 0x000fe2000001003b */
[--C-:B------:R-:W-:Y:S01]  /*9fb0*/  IMAD.WIDE.U32 R220, R177, 0x10, R240.reuse ;  /* 0x00000010b1dc7825 */ /* 0x100fe200078e00f0 */
[----:B------:R0:W-:Y:S03]  /*9fc0*/  STG.E.128 desc[UR6][R218.64], R60 ;  /* 0x0000003cda007986 */ /* 0x0001e6000c101d06 */
[----:B------:R-:W-:Y:S01]  /*9fd0*/  IMAD.WIDE.U32 R222, R179, 0x10, R240 ;  /* 0x00000010b3de7825 */ /* 0x000fe200078e00f0 */
[----:B------:R1:W-:Y:S03]  /*9fe0*/  STG.E.128 desc[UR6][R220.64], R64 ;  /* 0x00000040dc007986 */ /* 0x0003e6000c101d06 */
[----:B------:R-:W-:Y:S01]  /*9ff0*/  HADD2.F32 R57, -RZ, R197.H0_H0 ;  /* 0x200000c5ff397230 */ /* 0x000fe20000004100 */
[----:B------:R2:W-:Y:S01]  /*a000*/  STG.E.128 desc[UR6][R222.64], R68 ;  /* 0x00000044de007986 */ /* 0x0005e2000c101d06 */
[----:B------:R-:W-:-:S02]  /*a010*/  HADD2.F32 R59, -RZ, R213.H0_H0 ;  /* 0x200000d5ff3b7230 */ /* 0x000fc40000004100 */
[----:B------:R-:W-:Y:S02]  /*a020*/  HADD2.F32 R58, -RZ, R145.H1_H1 ;  /* 0x30000091ff3a7230 */ /* 0x000fe40000004100 */
[----:B------:R-:W-:Y:S02]  /*a030*/  HADD2.F32 R92, -RZ, R143.H0_H0 ;  /* 0x2000008fff5c7230 */ /* 0x000fe40000004100 */
[----:B------:R-:W-:Y:S01]  /*a040*/  FFMA.FTZ R57, R86, R57, R59 ;  /* 0x0000003956397223 */ /* 0x000fe2000001003b */
[----:B------:R-:W-:Y:S02]  /*a050*/  HADD2.F32 R97, -RZ, R10.H0_H0 ;  /* 0x2000000aff617230 */ /* 0x000fe40000004100 */
[----:B------:R-:W-:Y:S02]  /*a060*/  HADD2.F32 R93, -RZ, R196.H0_H0 ;  /* 0x200000c4ff5d7230 */ /* 0x000fe40000004100 */
[----:B0-----:R-:W-:Y:S02]  /*a070*/  HADD2.F32 R61, -RZ, R197.H1_H1 ;  /* 0x300000c5ff3d7230 */ /* 0x001fe40000004100 */
[----:B------:R-:W-:Y:S01]  /*a080*/  FFMA.FTZ R52, R92, R91, R97 ;  /* 0x0000005b5c347223 */ /* 0x000fe20000010061 */
[----:B------:R-:W-:-:S02]  /*a090*/  HADD2.F32 R63, -RZ, R213.H1_H1 ;  /* 0x300000d5ff3f7230 */ /* 0x000fc40000004100 */
[----:B-1----:R-:W-:Y:S02]  /*a0a0*/  HADD2.F32 R65, -RZ, R198.H0_H0 ;  /* 0x200000c6ff417230 */ /* 0x002fe40000004100 */
        /* <DEDUP_REMOVED lines=13> */
[----:B------:R-:W-:Y:S01]  /*a180*/  FFMA.FTZ R65, R73, R66, R68 ;  /* 0x0000004249417223 */ /* 0x000fe20000010044 */
[----:B------:R-:W-:Y:S02]  /*a190*/  HADD2.F32 R69, -RZ, R9.H0_H0 ;  /* 0x20000009ff457230 */ /* 0x000fe40000004100 */
[----:B------:R-:W-:Y:S02]  /*a1a0*/  HADD2.F32 R62, -RZ, R147.H1_H1 ;  /* 0x30000093ff3e7230 */ /* 0x000fe40000004100 */
[----:B------:R-:W-:Y:S01]  /*a1b0*/  FFMA.FTZ R66, R71, R72, R70 ;  /* 0x0000004847427223 */ /* 0x000fe20000010046 */
[----:B------:R-:W-:Y:S01]  /*a1c0*/  HADD2.F32 R67, -RZ, R7.H0_H0 ;  /* 0x20000007ff437230 */ /* 0x000fe20000004100 */
[----:B------:R-:W0:Y:S01]  /*a1d0*/  LDC.64 R72, c[0x0][0x380] ;  /* 0x0000e000ff487b82 */ /* 0x000e220000000a00 */
[----:B------:R-:W-:Y:S01]  /*a1e0*/  FFMA.FTZ R58, R58, R85, R69 ;  /* 0x000000553a3a7223 */ /* 0x000fe20000010045 */
[----:B------:R-:W-:Y:S02]  /*a1f0*/  HADD2.F32 R64, -RZ, R149.H0_H0 ;  /* 0x20000095ff407230 */ /* 0x000fe40000004100 */
[----:B------:R-:W-:-:S02]  /*a200*/  HADD2.F32 R69, -RZ, R4.H0_H0 ;  /* 0x20000004ff457230 */ /* 0x000fc40000004100 */
[----:B------:R-:W-:Y:S01]  /*a210*/  FFMA.FTZ R62, R62, R81, R67 ;  /* 0x000000513e3e7223 */ /* 0x000fe20000010043 */
[----:B------:R-:W-:Y:S02]  /*a220*/  HADD2.F32 R95, -RZ, R212.H0_H0 ;  /* 0x200000d4ff5f7230 */ /* 0x000fe40000004100 */
[----:B------:R-:W-:Y:S02]  /*a230*/  HADD2.F32 R94, -RZ, R143.H1_H1 ;  /* 0x3000008fff5e7230 */ /* 0x000fe40000004100 */
[----:B------:R-:W-:Y:S01]  /*a240*/  FFMA.FTZ R64, R64, R79, R69 ;  /* 0x0000004f40407223 */ /* 0x000fe20000010045 */
        /* <DEDUP_REMOVED lines=8> */
[--C-:B------:R-:W-:Y:S02]  /*a2d0*/  HADD2.F32 R68, -RZ, R151.reuse.H0_H0 ;  /* 0x20000097ff447230 */ /* 0x100fe40000004100 */
[----:B------:R-:W-:Y:S02]  /*a2e0*/  HADD2.F32 R85, -RZ, R2.H0_H0 ;  /* 0x20000002ff557230 */ /* 0x000fe40000004100 */
[----:B------:R-:W-:Y:S01]  /*a2f0*/  FFMA.FTZ R69, R76, R71, R79 ;  /* 0x000000474c457223 */ /* 0x000fe2000001004f */
[----:B------:R-:W-:Y:S01]  /*a300*/  HADD2.F32 R70, -RZ, R151.H1_H1 ;  /* 0x30000097ff467230 */ /* 0x000fe20000004100 */
[----:B0-----:R-:W-:Y:S01]  /*a310*/  LEA R0, R72, R0, 0x2 ;  /* 0x0000000048007211 */ /* 0x001fe200078e10ff */
[----:B------:R-:W-:-:S02]  /*a320*/  HADD2.F32 R87, -RZ, R3.H0_H0 ;  /* 0x20000003ff577230 */ /* 0x000fc40000004100 */
[----:B------:R-:W-:Y:S01]  /*a330*/  FFMA.FTZ R68, R68, R77, R85 ;  /* 0x0000004d44447223 */ /* 0x000fe20000010055 */
[----:B------:R-:W-:Y:S01]  /*a340*/  HADD2.F32 R81, -RZ, R200.H1_H1 ;  /* 0x300000c8ff517230 */ /* 0x000fe20000004100 */
[----:B------:R-:W-:Y:S01]  /*a350*/  ISETP.GE.AND P0, PT, R0, R73, PT ;  /* 0x000000490000720c */ /* 0x000fe20003f06270 */
[----:B------:R-:W-:Y:S02]  /*a360*/  HADD2.F32 R83, -RZ, R216.H1_H1 ;  /* 0x300000d8ff537230 */ /* 0x000fe40000004100 */
[----:B------:R-:W-:Y:S01]  /*a370*/  FFMA.FTZ R70, R70, R75, R87 ;  /* 0x0000004b46467223 */ /* 0x000fe20000010057 */
[----:B------:R-:W-:-:S04]  /*a380*/  IMAD.WIDE.U32 R116, R180, 0x10, R240 ;  /* 0x00000010b4747825 */ /* 0x000fc800078e00f0 */
[----:B------:R-:W-:Y:S01]  /*a390*/  FFMA.FTZ R71, R74, R81, R83 ;  /* 0x000000514a477223 */ /* 0x000fe20000010053 */
[--C-:B------:R-:W-:Y:S01]  /*a3a0*/  IMAD.WIDE.U32 R118, R181, 0x10, R240.reuse ;  /* 0x00000010b5767825 */ /* 0x100fe200078e00f0 */
[----:B------:R0:W-:Y:S03]  /*a3b0*/  STG.E.128 desc[UR6][R116.64], R52 ;  /* 0x0000003474007986 */ /* 0x0001e6000c101d06 */
        /* <DEDUP_REMOVED lines=9> */
.L_x_56858:
[----:B------:R-:W-:Y:S01]  /*a450*/  HFMA2 R117, -RZ, RZ, 0, 5.9604644775390625e-08 ;  /* 0x00000001ff757431 */ /* 0x000fe200000001ff */
[----:B------:R-:W-:Y:S01]  /*a460*/  BSSY B0, `(.L_x_56900) ;  /* 0x0000006000007945 */ /* 0x000fe20003800000 */
[----:B------:R-:W-:Y:S02]  /*a470*/  MOV R116, 0x1f ;  /* 0x0000001f00747802 */ /* 0x000fe40000000f00 */
[----:B------:R-:W-:-:S07]  /*a480*/  MOV R119, 0xffffffff ;  /* 0xffffffff00777802 */ /* 0x000fce0000000f00 */
[----:B------:R-:W-:Y:S05]  /*a490*/  WARPSYNC.COLLECTIVE R119, `(.L_x_56901) ;  /* 0x0000000077087348 */ /* 0x000fea0003c00000 */
[----:B------:R0:W1:Y:S02]  /*a4a0*/  SHFL.BFLY P0, R185, R118, R117, R116 ;  /* 0x0c00007576b97389 */ /* 0x0000640000000074 */
[----:B01----:R-:W-:Y:S05]  /*a4b0*/  ENDCOLLECTIVE ;  /* 0x000000000000791b */ /* 0x003fea0003800000 */
.L_x_56901:
[----:B------:R-:W-:Y:S05]  /*a4c0*/  BSYNC B0 ;  /* 0x0000000000007941 */ /* 0x000fea0003800000 */
.L_x_56900:
        /* <DEDUP_REMOVED lines=8> */
.L_x_56902:
[----:B------:R-:W-:Y:S02]  /*a550*/  HFMA2 R117, -RZ, RZ, 0, 2.384185791015625e-07 ;  /* 0x00000004ff757431 */ /* 0x000fe400000001ff */
[----:B------:R-:W-:-:S07]  /*a560*/  FADD.FTZ R118, R118, R185 ;  /* 0x000000b976767221 */ /* 0x000fce0000010000 */
[----:B------:R-:W-:Y:S05]  /*a570*/  WARPSYNC.COLLECTIVE R119, `(.L_x_56903) ;  /* 0x0000000077087348 */ /* 0x000fea0003c00000 */
[----:B------:R0:W1:Y:S02]  /*a580*/  SHFL.BFLY P0, R185, R118, R117, R116 ;  /* 0x0c00007576b97389 */ /* 0x0000640000000074 */
[----:B01----:R-:W-:Y:S05]  /*a590*/  ENDCOLLECTIVE ;  /* 0x000000000000791b */ /* 0x003fea0003800000 */
.L_x_56903:
[----:B------:R-:W-:Y:S01]  /*a5a0*/  MOV R117, 0x8 ;  /* 0x0000000800757802 */ /* 0x000fe20000000f00 */
[----:B------:R-:W-:-:S07]  /*a5b0*/  FADD.FTZ R118, R118, R185 ;  /* 0x000000b976767221 */ /* 0x000fce0000010000 */
[----:B------:R-:W-:Y:S05]  /*a5c0*/  WARPSYNC.COLLECTIVE R119, `(.L_x_56904) ;  /* 0x0000000077087348 */ /* 0x000fea0003c00000 */
[----:B------:R0:W1:Y:S02]  /*a5d0*/  SHFL.BFLY P0, R185, R118, R117, R116 ;  /* 0x0c00007576b97389 */ /* 0x0000640000000074 */
[----:B01----:R-:W-:Y:S05]  /*a5e0*/  ENDCOLLECTIVE ;  /* 0x000000000000791b */ /* 0x003fea0003800000 */
.L_x_56904:
[----:B------:R-:W-:Y:S02]  /*a5f0*/  HFMA2 R117, -RZ, RZ, 0, 9.5367431640625e-07 ;  /* 0x00000010ff757431 */ /* 0x000fe400000001ff */
[----:B------:R-:W-:-:S07]  /*a600*/  FADD.FTZ R118, R118, R185 ;  /* 0x000000b976767221 */ /* 0x000fce0000010000 */
[----:B------:R-:W-:Y:S05]  /*a610*/  WARPSYNC.COLLECTIVE R119, `(.L_x_56905) ;  /* 0x0000000077087348 */ /* 0x000fea0003c00000 */
[----:B------:R0:W1:Y:S02]  /*a620*/  SHFL.BFLY P0, R185, R118, R117, R116 ;  /* 0x0c00007576b97389 */ /* 0x0000640000000074 */
[----:B01----:R-:W-:Y:S05]  /*a630*/  ENDCOLLECTIVE ;  /* 0x000000000000791b */ /* 0x003fea0003800000 */
.L_x_56905:
        /* <DEDUP_REMOVED lines=131> */
[----:B------:R-:W-:-:S07]  /*ae70*/  HFMA2 R116, -RZ, RZ, 0, 1.847743988037109375e-06 ;  /* 0x0000001fff747431 */ /* 0x000fce00000001ff */
[----:B------:R-:W-:Y:S05]  /*ae80*/  WARPSYNC.COLLECTIVE R119, `(.L_x_56906) ;  /* 0x0000000077087348 */ /* 0x000fea0003c00000 */
[----:B------:R0:W1:Y:S02]  /*ae90*/  SHFL.BFLY P0, R185, R118, R117, R116 ;  /* 0x0c00007576b97389 */ /* 0x0000640000000074 */
[----:B01----:R-:W-:Y:S05]  /*aea0*/  ENDCOLLECTIVE ;  /* 0x000000000000791b */ /* 0x003fea0003800000 */
.L_x_56906:
[----:B------:R-:W-:Y:S01]  /*aeb0*/  MOV R117, 0x2 ;  /* 0x0000000200757802 */ /* 0x000fe20000000f00 */
[----:B------:R-:W-:-:S07]  /*aec0*/  FADD.FTZ R118, R118, R185 ;  /* 0x000000b976767221 */ /* 0x000fce0000010000 */
[----:B------:R-:W-:Y:S05]  /*aed0*/  WARPSYNC.COLLECTIVE R119, `(.L_x_56907) ;  /* 0x0000000077087348 */ /* 0x000fea0003c00000 */
[----:B------:R0:W1:Y:S02]  /*aee0*/  SHFL.BFLY P0, R185, R118, R117, R116 ;  /* 0x0c00007576b97389 */ /* 0x0000640000000074 */
[----:B01----:R-:W-:Y:S05]  /*aef0*/  ENDCOLLECTIVE ;  /* 0x000000000000791b */ /* 0x003fea0003800000 */
.L_x_56907:
[----:B------:R-:W-:Y:S02]  /*af00*/  HFMA2 R117, -RZ, RZ, 0, 2.384185791015625e-07 ;  /* 0x00000004ff757431 */ /* 0x000fe400000001ff */
[----:B------:R-:W-:-:S07]  /*af10*/  FADD.FTZ R118, R118, R185 ;  /* 0x000000b976767221 */ /* 0x000fce0000010000 */
[----:B------:R-:W-:Y:S05]  /*af20*/  WARPSYNC.COLLECTIVE R119, `(.L_x_56908) ;  /* 0x0000000077087348 */ /* 0x000fea0003c00000 */
[----:B------:R0:W1:Y:S02]  /*af30*/  SHFL.BFLY P0, R185, R118, R117, R116 ;  /* 0x0c00007576b97389 */ /* 0x0000640000000074 */
[----:B01----:R-:W-:Y:S05]  /*af40*/  ENDCOLLECTIVE ;  /* 0x000000000000791b */ /* 0x003fea0003800000 */
.L_x_56908:
[----:B------:R-:W-:Y:S01]  /*af50*/  MOV R117, 0x8 ;  /* 0x0000000800757802 */ /* 0x000fe20000000f00 */
[----:B------:R-:W-:-:S07]  /*af60*/  FADD.FTZ R118, R118, R185 ;  /* 0x000000b976767221 */ /* 0x000fce0000010000 */
[----:B------:R-:W-:Y:S05]  /*af70*/  WARPSYNC.COLLECTIVE R119, `(.L_x_56909) ;  /* 0x0000000077087348 */ /* 0x000fea0003c00000 */
[----:B------:R0:W1:Y:S02]  /*af80*/  SHFL.BFLY P0, R185, R118, R117, R116 ;  /* 0x0c00007576b97389 */ /* 0x0000640000000074 */
[----:B01----:R-:W-:Y:S05]  /*af90*/  ENDCOLLECTIVE ;  /* 0x000000000000791b */ /* 0x003fea0003800000 */
.L_x_56909:
[----:B------:R-:W-:Y:S02]  /*afa0*/  HFMA2 R117, -RZ, RZ, 0, 9.5367431640625e-07 ;  /* 0x00000010ff757431 */ /* 0x000fe400000001ff */
[----:B------:R-:W-:-:S07]  /*afb0*/  FADD.FTZ R118, R118, R185 ;  /* 0x000000b976767221 */ /* 0x000fce0000010000 */
[----:B------:R-:W-:Y:S05]  /*afc0*/  WARPSYNC.COLLECTIVE R119, `(.L_x_56910) ;  /* 0x0000000077087348 */ /* 0x000fea0003c00000 */
[----:B------:R0:W1:Y:S02]  /*afd0*/  SHFL.BFLY P0, R185, R118, R117, R116 ;  /* 0x0c00007576b97389 */ /* 0x0000640000000074 */
[----:B01----:R-:W-:Y:S05]  /*afe0*/  ENDCOLLECTIVE ;  /* 0x000000000000791b */ /* 0x003fea0003800000 */
.L_x_56910:
[----:B------:R-:W-:Y:S05]  /*aff0*/  BRA `(.L_x_56911) ;  /* 0xffffff8800d47947 */ /* 0x000fea000383ffff */
.L_x_56898:
[----:B------:R-:W-:Y:S01]  /*b000*/  HFMA2 R116, -RZ, RZ, 0, 1.847743988037109375e-06 ;  /* 0x0000001fff747431 */ /* 0x000fe200000001ff */
[----:B------:R-:W-:Y:S01]  /*b010*/  BSSY B0, `(.L_x_56912) ;  /* 0x0000006000007945 */ /* 0x000fe20003800000 */
[----:B------:R-:W-:Y:S02]  /*b020*/  MOV R117, 0x1 ;  /* 0x0000000100757802 */ /* 0x000fe40000000f00 */
[----:B------:R-:W-:-:S07]  /*b030*/  MOV R119, 0xffffffff ;  /* 0xffffffff00777802 */ /* 0x000fce0000000f00 */
[----:B------:R-:W-:Y:S05]  /*b040*/  WARPSYNC.COLLECTIVE R119, `(.L_x_56913) ;  /* 0x0000000077087348 */ /* 0x000fea0003c00000 */
[----:B------:R0:W1:Y:S02]  /*b050*/  SHFL.BFLY P0, R185, R118, R117, R116 ;  /* 0x0c00007576b97389 */ /* 0x0000640000000074 */
[----:B01----:R-:W-:Y:S05]  /*b060*/  ENDCOLLECTIVE ;  /* 0x000000000000791b */ /* 0x003fea0003800000 */
.L_x_56913:
[----:B------:R-:W-:Y:S05]  /*b070*/  BSYNC B0 ;  /* 0x0000000000007941 */ /* 0x000fea0003800000 */
.L_x_56912:
        /* <DEDUP_REMOVED lines=8> */
.L_x_56914:
[----:B------:R-:W-:Y:S02]  /*b100*/  HFMA2 R117, -RZ, RZ, 0, 2.384185791015625e-07 ;  /* 0x00000004ff757431 */ /* 0x000fe400000001ff */
[----:B------:R-:W-:-:S07]  /*b110*/  FADD.FTZ R118, R118, R185 ;  /* 0x000000b976767221 */ /* 0x000fce0000010000 */
[----:B------:R-:W-:Y:S05]  /*b120*/  WARPSYNC.COLLECTIVE R119, `(.L_x_56915) ;  /* 0x0000000077087348 */ /* 0x000fea0003c00000 */
[----:B------:R0:W1:Y:S02]  /*b130*/  SHFL.BFLY P0, R185, R118, R117, R116 ;  /* 0x0c00007576b97389 */ /* 0x0000640000000074 */
[----:B01----:R-:W-:Y:S05]  /*b140*/  ENDCOLLECTIVE ;  /* 0x000000000000791b */ /* 0x003fea0003800000 */
.L_x_56915:
[----:B------:R-:W-:Y:S01]  /*b150*/  MOV R117, 0x8 ;  /* 0x0000000800757802 */ /* 0x000fe20000000f00 */
[----:B------:R-:W-:-:S07]  /*b160*/  FADD.FTZ R118, R118, R185 ;  /* 0x000000b976767221 */ /* 0x000fce0000010000 */
[----:B------:R-:W-:Y:S05]  /*b170*/  WARPSYNC.COLLECTIVE R119, `(.L_x_56916) ;  /* 0x0000000077087348 */ /* 0x000fea0003c00000 */
[----:B------:R0:W1:Y:S02]  /*b180*/  SHFL.BFLY P0, R185, R118, R117, R116 ;  /* 0x0c00007576b97389 */ /* 0x0000640000000074 */
[----:B01----:R-:W-:Y:S05]  /*b190*/  ENDCOLLECTIVE ;  /* 0x000000000000791b */ /* 0x003fea0003800000 */
.L_x_56916:
[----:B------:R-:W-:Y:S02]  /*b1a0*/  HFMA2 R117, -RZ, RZ, 0, 9.5367431640625e-07 ;  /* 0x00000010ff757431 */ /* 0x000fe400000001ff */
[----:B------:R-:W-:-:S07]  /*b1b0*/  FADD.FTZ R118, R118, R185 ;  /* 0x000000b976767221 */ /* 0x000fce0000010000 */
[----:B------:R-:W-:Y:S05]  /*b1c0*/  WARPSYNC.COLLECTIVE R119, `(.L_x_56917) ;  /* 0x0000000077087348 */ /* 0x000fea0003c00000 */
[----:B------:R0:W1:Y:S02]  /*b1d0*/  SHFL.BFLY P0, R185, R118, R117, R116 ;  /* 0x0c00007576b97389 */ /* 0x0000640000000074 */
[----:B01----:R-:W-:Y:S05]  /*b1e0*/  ENDCOLLECTIVE ;  /* 0x000000000000791b */ /* 0x003fea0003800000 */
.L_x_56917:
        /* <DEDUP_REMOVED lines=135> */
.L_x_56918:
[----:B------:R-:W-:Y:S01]  /*ba60*/  MOV R117, 0x2 ;  /* 0x0000000200757802 */ /* 0x000fe20000000f00 */
[----:B------:R-:W-:-:S07]  /*ba70*/  FADD.FTZ R118, R118, R185 ;  /* 0x000000b976767221 */ /* 0x000fce0000010000 */
[----:B------:R-:W-:Y:S05]  /*ba80*/  WARPSYNC.COLLECTIVE R119, `(.L_x_56919) ;  /* 0x0000000077087348 */ /* 0x000fea0003c00000 */
[----:B------:R0:W1:Y:S02]  /*ba90*/  SHFL.BFLY P0, R185, R118, R117, R116 ;  /* 0x0c00007576b97389 */ /* 0x0000640000000074 */
[----:B01----:R-:W-:Y:S05]  /*baa0*/  ENDCOLLECTIVE ;  /* 0x000000000000791b */ /* 0x003fea0003800000 */
.L_x_56919:
[----:B------:R-:W-:Y:S02]  /*bab0*/  HFMA2 R117, -RZ, RZ, 0, 2.384185791015625e-07 ;  /* 0x00000004ff757431 */ /* 0x000fe400000001ff */
[----:B------:R-:W-:-:S07]  /*bac0*/  FADD.FTZ R118, R118, R185 ;  /* 0x000000b976767221 */ /* 0x000fce0000010000 */
[----:B------:R-:W-:Y:S05]  /*bad0*/  WARPSYNC.COLLECTIVE R119, `(.L_x_56920) ;  /* 0x0000000077087348 */ /* 0x000fea0003c00000 */
[----:B------:R0:W1:Y:S02]  /*bae0*/  SHFL.BFLY P0, R185, R118, R117, R116 ;  /* 0x0c00007576b97389 */ /* 0x0000640000000074 */
[----:B01----:R-:W-:Y:S05]  /*baf0*/  ENDCOLLECTIVE ;  /* 0x000000000000791b */ /* 0x003fea0003800000 */
.L_x_56920:
[----:B------:R-:W-:Y:S01]  /*bb00*/  MOV R117, 0x8 ;  /* 0x0000000800757802 */ /* 0x000fe20000000f00 */
[----:B------:R-:W-:-:S07]  /*bb10*/  FADD.FTZ R118, R118, R185 ;  /* 0x000000b976767221 */ /* 0x000fce0000010000 */
[----:B------:R-:W-:Y:S05]  /*bb20*/  WARPSYNC.COLLECTIVE R119, `(.L_x_56921) ;  /* 0x0000000077087348 */ /* 0x000fea0003c00000 */
[----:B------:R0:W1:Y:S02]  /*bb30*/  SHFL.BFLY P0, R185, R118, R117, R116 ;  /* 0x0c00007576b97389 */ /* 0x0000640000000074 */
[----:B01----:R-:W-:Y:S05]  /*bb40*/  ENDCOLLECTIVE ;  /* 0x000000000000791b */ /* 0x003fea0003800000 */
.L_x_56921:
[----:B------:R-:W-:Y:S02]  /*bb50*/  HFMA2 R117, -RZ, RZ, 0, 9.5367431640625e-07 ;  /* 0x00000010ff757431 */ /* 0x000fe400000001ff */
[----:B------:R-:W-:-:S07]  /*bb60*/  FADD.FTZ R118, R118, R185 ;  /* 0x000000b976767221 */ /* 0x000fce0000010000 */
[----:B------:R-:W-:Y:S05]  /*bb70*/  WARPSYNC.COLLECTIVE R119, `(.L_x_56922) ;  /* 0x0000000077087348 */ /* 0x000fea0003c00000 */
[----:B------:R0:W1:Y:S02]  /*bb80*/  SHFL.BFLY P0, R185, R118, R117, R116 ;  /* 0x0c00007576b97389 */ /* 0x0000640000000074 */
[----:B01----:R-:W-:Y:S05]  /*bb90*/  ENDCOLLECTIVE ;  /* 0x000000000000791b */ /* 0x003fea0003800000 */
.L_x_56922:
[----:B------:R-:W-:Y:S05]  /*bba0*/  BRA `(.L_x_56923) ;  /* 0xffffffd000587947 */ /* 0x000fea000383ffff */
.L_x_56924:
        /* <DEDUP_REMOVED lines=13> */
.L_x_71553:


//--------------------- .text._ZN10layer_norm13ln_fwd_kernelINS_13Kernel_traitsI6__halfffffjLj2048ELj1ELj4ELj1ELj16ENS_18Kernel_traits_baseILj2048ES2_ffffjLj128EEEEELb0ELb1ELb1ELb0EEEvNS_9FwdParamsE --------------------------
	.section	.text._ZN10layer_norm13ln_fwd_kernelINS_13Kernel_traitsI6__halfffffjLj2048ELj1ELj4ELj1ELj16ENS_18Kernel_traits_baseILj2048ES2_ffffjLj128EEEEELb0ELb1ELb1ELb0EEEvNS_9FwdParamsE,"ax",@progbits
	.align	128
        .global         _ZN10layer_norm13ln_fwd_kernelINS_13Kernel_traitsI6__halfffffjLj2048ELj1ELj4ELj1ELj16ENS_18Kernel_traits_baseILj2048ES2_ffffjLj128EEEEELb0ELb1ELb1ELb0EEEvNS_9FwdParamsE
        .type           _ZN10layer_norm13ln_fwd_kernelINS_13Kernel_traitsI6__halfffffjLj2048ELj1ELj4ELj1ELj16ENS_18Kernel_traits_baseILj2048ES2_ffffjLj128EEEEELb0ELb1ELb1ELb0EEEvNS_9FwdParamsE,@function
        .size           _ZN10layer_norm13ln_fwd_kernelINS_13Kernel_traitsI6__halfffffjLj2048ELj1ELj4ELj1ELj16ENS_18Kernel_traits_baseILj2048ES2_ffffjLj128EEEEELb0ELb1ELb1ELb0EEEvNS_9FwdParamsE,(.L_x_71554 - _ZN10layer_norm13ln_fwd_kernelINS_13Kernel_traitsI6__halfffffjLj2048ELj1ELj4ELj1ELj16ENS_18Kernel_traits_baseILj2048ES2_ffffjLj128EEEEELb0ELb1ELb1ELb0EEEvNS_9FwdParamsE)
        .other          _ZN10layer_norm13ln_fwd_kernelINS_13Kernel_traitsI6__halfffffjLj2048ELj1ELj4ELj1ELj16ENS_18Kernel_traits_baseILj2048ES2_ffffjLj128EEEEELb0ELb1ELb1ELb0EEEvNS_9FwdParamsE,@"STO_CUDA_ENTRY STV_DEFAULT"
_ZN10layer_norm13ln_fwd_kernelINS_13Kernel_traitsI6__halfffffjLj2048ELj1ELj4ELj1ELj16ENS_18Kernel_traits_baseILj2048ES2_ffffjLj128EEEEELb0ELb1ELb1ELb0EEEvNS_9FwdParamsE:
.text._ZN10layer_norm13ln_fwd_kernelINS_13Kernel_traitsI6__halfffffjLj2048ELj1ELj4ELj1ELj16ENS_18Kernel_traits_baseILj2048ES2_ffffjLj128EEEEELb0ELb1ELb1ELb0EEEvNS_9FwdParamsE:
        /* <DEDUP_REMOVED lines=196> */
.L_x_56926:
        /* <DEDUP_REMOVED lines=143> */
.L_x_56927:
[----:B------:R-:W-:Y:S05]  /*1530*/  BSYNC.RECONVERGENT B0 ;  /* 0x0000000000007941 */ /* 0x000fea0003800200 */
.L_x_56925:
[----:B------:R-:W0:Y:S02]  /*1540*/  LDCU UR4, c[0x0][0x384] ;  /* 0x00007080ff0477ac */ /* 0x000e240008000800 */
[----:B0-----:R-:W-:-:S13]  /*1550*/  ISETP.GE.AND P0, PT, R0, UR4, PT ;  /* 0x0000000400007c0c */ /* 0x001fda000bf06270 */
[----:B------:R-:W-:Y:S05]  /*1560*/  @P0 EXIT ;  /* 0x000000000000094d */ /* 0x000fea0003800000 */
[----:B-----5:R-:W-:Y:S01]  /*1570*/  MOV R153, R44 ;  /* 0x0000002c00997202 */ /* 0x020fe20000000f00 */
[----:B------:R-:W0:Y:S01]  /*1580*/  LDCU UR10, c[0x0][0x40c] ;  /* 0x00008180ff0a77ac */ /* 0x000e220008000800 */
[----:B------:R-:W-:Y:S02]  /*1590*/  SHF.R.U64 R70, R44, 0x10, R45 ;  /* 0x000000102c467819 */ /* 0x000fe4000000122d */
[----:B------:R-:W-:Y:S01]  /*15a0*/  MOV R131, R40 ;  /* 0x0000002800837202 */ /* 0x000fe20000000f00 */
[----:B------:R-:W1:Y:S01]  /*15b0*/  LDCU.U8 UR8, c[0x0][0x410] ;  /* 0x00008200ff0877ac */ /* 0x000e620008000000 */
[----:B------:R-:W-:Y:S02]  /*15c0*/  MOV R44, R41 ;  /* 0x00000029002c7202 */ /* 0x000fe40000000f00 */
[--C-:B------:R-:W-:Y:S01]  /*15d0*/  SHF.R.U64 R130, R40, 0x10, R41.reuse ;  /* 0x0000001028827819 */ /* 0x100fe20000001229 */
[----:B------:R-:W2:Y:S01]  /*15e0*/  LDCU UR9, c[0x0][0x448] ;  /* 0x00008900ff0977ac */ /* 0x000ea20008000800 */
[----:B------:R-:W-:-:S02]  /*15f0*/  SHF.R.U32.HI R71, RZ, 0x10, R41 ;  /* 0x00000010ff477819 */ /* 0x000fc40000011629 */
[----:B------:R-:W-:Y:S01]  /*1600*/  MOV R127, R36 ;  /* 0x00000024007f7202 */ /* 0x000fe20000000f00 */
[----:B------:R-:W3:Y:S01]  /*1610*/  LDCU.64 UR4, c[0x0][0x3a0] ;  /* 0x00007400ff0477ac */ /* 0x000ee20008000a00 */
        /* <DEDUP_REMOVED lines=50> */
[----:B------:R-:W-:Y:S02]  /*1940*/  SHF.R.U64 R114, R6, 0x10, R7 ;  /* 0x0000001006727819 */ /* 0x000fe40000001207 */
[----:B------:R-:W-:Y:S01]  /*1950*/  MOV R176, R12 ;  /* 0x0000000c00b07202 */ /* 0x000fe20000000f00 */
[----:B------:R-:W-:Y:S01]  /*1960*/  HADD2.F32 R113, -RZ, R4.H0_H0 ;  /* 0x20000004ff717230 */ /* 0x000fe20000004100 */
[----:B------:R-:W-:Y:S01]  /*1970*/  MOV R14, R13 ;  /* 0x0000000d000e7202 */ /* 0x000fe20000000f00 */
[----:B------:R-:W-:Y:S01]  /*1980*/  HADD2.F32 R114, -RZ, R114.H0_H0 ;  /* 0x20000072ff727230 */ /* 0x000fe20000004100 */
[----:B------:R-:W-:-:S02]  /*1990*/  SHF.R.U64 R177, R12, 0x10, R13 ;  /* 0x000000100cb17819 */ /* 0x000fc4000000120d */
        /* <DEDUP_REMOVED lines=8> */
[----:B------:R-:W-:Y:S02]  /*1a20*/  MOV R10, R9 ;  /* 0x00000009000a7202 */ /* 0x000fe40000000f00 */
[--C-:B------:R-:W-:Y:S02]  /*1a30*/  SHF.R.U64 R181, R8, 0x10, R9.reuse ;  /* 0x0000001008b57819 */ /* 0x100fe40000001209 */
[----:B------:R-:W-:Y:S02]  /*1a40*/  SHF.R.U32.HI R11, RZ, 0x10, R9 ;  /* 0x00000010ff0b7819 */ /* 0x000fe40000011609 */
[----:B------:R-:W-:-:S02]  /*1a50*/  MOV R8, R5 ;  /* 0x0000000500087202 */ /* 0x000fc40000000f00 */
[----:B------:R-:W-:Y:S02]  /*1a60*/  SHF.R.U32.HI R9, RZ, 0x10, R5 ;  /* 0x00000010ff097819 */ /* 0x000fe40000011605 */
[----:B------:R-:W-:Y:S02]  /*1a70*/  MOV R5, R7 ;  /* 0x0000000700057202 */ /* 0x000fe40000000f00 */
[----:B------:R-:W-:Y:S02]  /*1a80*/  SHF.R.U32.HI R115, RZ, 0x10, R7 ;  /* 0x00000010ff737819 */ /* 0x000fe40000011607 */
[----:B------:R-:W-:Y:S01]  /*1a90*/  PRMT R193, R193, 0x5410, R6 ;  /* 0x00005410c1c17816 */ /* 0x000fe20000000006 */
[----:B------:R-:W-:Y:S01]  /*1aa0*/  HADD2.F32 R112, -RZ, R5.H0_H0 ;  /* 0x20000005ff707230 */ /* 0x000fe20000004100 */
[--C-:B------:R-:W-:Y:S01]  /*1ab0*/  SHF.R.U64 R195, R104, 0x10, R105.reuse ;  /* 0x0000001068c37819 */ /* 0x100fe20000001269 */
[----:B------:R-:W-:Y:S01]  /*1ac0*/  HADD2.F32 R115, -RZ, R115.H0_H0 ;  /* 0x20000073ff737230 */ /* 0x000fe20000004100 */
[----:B------:R-:W-:-:S02]  /*1ad0*/  SHF.R.U32.HI R7, RZ, 0x10, R105 ;  /* 0x00000010ff077819 */ /* 0x000fc40000011669 */
[--C-:B------:R-:W-:Y:S02]  /*1ae0*/  SHF.R.U64 R196, R102, 0x10, R103.reuse ;  /* 0x0000001066c47819 */ /* 0x100fe40000001267 */
[----:B------:R-:W-:Y:S02]  /*1af0*/  SHF.R.U32.HI R6, RZ, 0x10, R103 ;  /* 0x00000010ff067819 */ /* 0x000fe40000011667 */
[----:B------:R-:W-:Y:S02]  /*1b00*/  PRMT R195, R195, 0x5410, R7 ;  /* 0x00005410c3c37816 */ /* 0x000fe40000000007 */
[----:B------:R-:W-:Y:S02]  /*1b10*/  PRMT R196, R196, 0x5410, R6 ;  /* 0x00005410c4c47816 */ /* 0x000fe40000000006 */
[--C-:B------:R-:W-:Y:S02]  /*1b20*/  SHF.R.U64 R197, R100, 0x10, R101.reuse ;  /* 0x0000001064c57819 */ /* 0x100fe40000001265 */
        /* <DEDUP_REMOVED lines=43> */
[----:B------:R-:W-:Y:S02]  /*1de0*/  SHF.R.U64 R46, R46, 0x10, R47 ;  /* 0x000000102e2e7819 */ /* 0x000fe4000000122f */
[----:B------:R-:W-:Y:S02]  /*1df0*/  MOV R148, R49 ;  /* 0x0000003100947202 */ /* 0x000fe40000000f00 */
[----:B------:R-:W-:Y:S02]  /*1e00*/  SHF.R.U64 R48, R48, 0x10, R49 ;  /* 0x0000001030307819 */ /* 0x000fe40000001231 */
[----:B------:R-:W-:Y:S02]  /*1e10*/  MOV R146, R51 ;  /* 0x0000003300927202 */ /* 0x000fe40000000f00 */
[----:B------:R-:W-:Y:S02]  /*1e20*/  SHF.R.U64 R50, R50, 0x10, R51 ;  /* 0x0000001032327819 */ /* 0x000fe40000001233 */
        /* <DEDUP_REMOVED lines=15> */
[----:B------:R-:W-:Y:S02]  /*1f20*/  MOV R42, R39 ;  /* 0x00000027002a7202 */ /* 0x000fe40000000f00 */
[--C-:B------:R-:W-:Y:S02]  /*1f30*/  SHF.R.U64 R128, R38, 0x10, R39.reuse ;  /* 0x0000001026807819 */ /* 0x100fe40000001227 */
[----:B------:R-:W-:Y:S02]  /*1f40*/  SHF.R.U32.HI R43, RZ, 0x10, R39 ;  /* 0x00000010ff2b7819 */ /* 0x000fe40000011627 */
[----:B------:R-:W-:-:S02]  /*1f50*/  PRMT R205, R205, 0x5410, R7 ;  /* 0x00005410cdcd7816 */ /* 0x000fc40000000007 */
[----:B------:R-:W-:Y:S02]  /*1f60*/  PRMT R206, R206, 0x5410, R6 ;  /* 0x00005410cece7816 */ /* 0x000fe40000000006 */
[--C-:B------:R-:W-:Y:S01]  /*1f70*/  SHF.R.U64 R117, R110, 0x10, R111.reuse ;  /* 0x000000106e757819 */ /* 0x100fe2000000126f */
[----:B------:R-:W-:Y:S01]  /*1f80*/  HADD2.F32 R110, -RZ, R110.H0_H0 ;  /* 0x2000006eff6e7230 */ /* 0x000fe20000004100 */
[----:B------:R-:W-:Y:S01]  /*1f90*/  SHF.R.U32.HI R116, RZ, 0x10, R111 ;  /* 0x00000010ff747819 */ /* 0x000fe2000001166f */
        /* <DEDUP_REMOVED lines=14> */
[----:B------:R-:W-:Y:S02]  /*2080*/  MOV R125, R68 ;  /* 0x00000044007d7202 */ /* 0x000fe40000000f00 */
[----:B------:R-:W-:Y:S02]  /*2090*/  MOV R38, R69 ;  /* 0x0000004500267202 */ /* 0x000fe40000000f00 */
[--C-:B------:R-:W-:Y:S02]  /*20a0*/  SHF.R.U64 R124, R68, 0x10, R69.reuse ;  /* 0x00000010447c7819 */ /* 0x100fe40000001245 */
[----:B------:R-:W-:-:S02]  /*20b0*/  SHF.R.U32.HI R39, RZ, 0x10, R69 ;  /* 0x00000010ff277819 */ /* 0x000fc40000011645 */
[--C-:B------:R-:W-:Y:S02]  /*20c0*/  SHF.R.U64 R207, R80, 0x10, R81.reuse ;  /* 0x0000001050cf7819 */ /* 0x100fe40000001251 */
[----:B------:R-:W-:Y:S02]  /*20d0*/  SHF.R.U32.HI R6, RZ, 0x10, R81 ;  /* 0x00000010ff067819 */ /* 0x000fe40000011651 */
[--C-:B------:R-:W-:Y:S02]  /*20e0*/  SHF.R.U64 R208, R2, 0x10, R3.reuse ;  /* 0x0000001002d07819 */ /* 0x100fe40000001203 */
[----:B------:R-:W-:Y:S02]  /*20f0*/  SHF.R.U32.HI R7, RZ, 0x10, R3 ;  /* 0x00000010ff077819 */ /* 0x000fe40000011603 */
        /* <DEDUP_REMOVED lines=63> */
[----:B0123--:R-:W-:-:S07]  /*24f0*/  PRMT R208, R208, 0x5410, R7 ;  /* 0x00005410d0d07816 */ /* 0x00ffce0000000007 */
.L_x_57043:
[----:B------:R-:W0:Y:S02]  /*2500*/  LDC.64 R76, c[0x0][0x3f0] ;  /* 0x0000fc00ff4c7b82 */ /* 0x000e240000000a00 */
[----:B0-----:R-:W-:-:S06]  /*2510*/  IMAD.WIDE R186, R0, 0x4, R76 ;  /* 0x0000000400ba7825 */ /* 0x001fcc00078e024c */
[----:B------:R-:W0:Y:S01]  /*2520*/  LDC.64 R76, c[0x0][0x3f8] ;  /* 0x0000fe00ff4c7b82 */ /* 0x000e220000000a00 */
[----:B------:R-:W2:Y:S01]  /*2530*/  LDG.E R187, desc[UR6][R186.64] ;  /* 0x00000006babb7981 */ /* 0x000ea2000c1e1900 */
[----:B0-----:R-:W-:-:S06]  /*2540*/  IMAD.WIDE R190, R0, 0x4, R76 ;  /* 0x0000000400be7825 */ /* 0x001fcc00078e024c */
[----:B------:R-:W0:Y:S01]  /*2550*/  LDC R77, c[0x0][0x388] ;  /* 0x0000e200ff4d7b82 */ /* 0x000e220000000800 */
[----:B------:R1:W5:Y:S01]  /*2560*/  LDG.E R76, desc[UR6][R190.64] ;  /* 0x00000006be4c7981 */ /* 0x000362000c1e1900 */
[----:B------:R-:W-:Y:S01]  /*2570*/  ISETP.GE.U32.AND P5, PT, R108, 0x20, PT ;  /* 0x000000206c00780c */ /* 0x000fe20003fa6070 */
[----:B------:R-:W-:Y:S01]  /*2580*/  HFMA2 R188, -RZ, RZ, 0, 0 ;  /* 0x00000000ffbc7431 */ /* 0x000fe200000001ff */
[----:B------:R-:W-:Y:S01]  /*2590*/  BSSY.RECONVERGENT B0, `(.L_x_56928) ;  /* 0x0000049000007945 */ /* 0x000fe20003800200 */
[----:B0-----:R-:W-:-:S05]  /*25a0*/  IMAD R184, R0, R77, RZ ;  /* 0x0000004d00b87224 */ /* 0x001fca00078e02ff */
[----:B------:R-:W-:-:S04]  /*25b0*/  SHF.R.S32.HI R79, RZ, 0x1f, R184 ;  /* 0x0000001fff4f7819 */ /* 0x000fc800000114b8 */
[----:B------:R-:W-:-:S04]  /*25c0*/  LEA.HI R184, R79, R184, RZ, 0x2 ;  /* 0x000000b84fb87211 */ /* 0x000fc800078f10ff */
[----:B------:R-:W-:Y:S02]  /*25d0*/  LEA.HI.SX32 R189, R184, R109, 0x1e ;  /* 0x0000006db8bd7211 */ /* 0x000fe400078ff2ff */
        /* <DEDUP_REMOVED lines=14> */
.L_x_56931:
[----:B------:R-:W-:Y:S05]  /*26c0*/  BSYNC.RECONVERGENT B1 ;  /* 0x0000000000017941 */ /* 0x000fea0003800200 */
.L_x_56930:
[----:B------:R-:W-:Y:S01]  /*26d0*/  UISETP.NE.U32.AND UP0, UPT, UR4, URZ, UPT ;  /* 0x000000ff0400728c */ /* 0x000fe2000bf05070 */
[----:B------:R-:W-:Y:S03]  /*26e0*/  BSSY.RECONVERGENT B1, `(.L_x_56932) ;  /* 0x000002e000017945 */ /* 0x000fe60003800200 */
[----:B------:R-:W-:-:S09]  /*26f0*/  UISETP.NE.AND.EX UP0, UPT, UR5, URZ, UPT, UP0 ;  /* 0x000000ff0500728c */ /* 0x000fd2000bf05300 */
[----:B------:R-:W-:Y:S05]  /*2700*/  BRA.U !UP0, `(.L_x_56933) ;  /* 0x0000000108647547 */ /* 0x000fea000b800000 */
[----:B------:R-:W0:Y:S02]  /*2710*/  LDC.64 R8, c[0x0][0x3a0] ;  /* 0x0000e800ff087b82 */ /* 0x000e240000000a00 */
[----:B0-----:R-:W-:-:S06]  /*2720*/  IMAD.WIDE.U32 R8, R189, 0x10, R8 ;  /* 0x00000010bd087825 */ /* 0x001fcc00078e0008 */
[----:B------:R-:W2:Y:S01]  /*2730*/  LDG.E.128 R8, desc[UR6][R8.64] ;  /* 0x0000000608087981 */ /* 0x000ea2000c1e1d00 */
[----:B------:R-:W-:-:S13]  /*2740*/  ISETP.GT.AND P1, PT, R187, RZ, PT ;  /* 0x000000ffbb00720c */ /* 0x000fda0003f24270 */
[----:B------:R-:W0:Y:S01]  /*2750*/  @P1 LDC R15, c[0x0][0x40c] ;  /* 0x00010300ff0f1b82 */ /* 0x000e220000000800 */
[--C-:B------:R-:W-:Y:S02]  /*2760*/  @P1 HADD2.F32 R79, -RZ, R154.reuse.H1_H1 ;  /* 0x3000009aff4f1230 */ /* 0x100fe40000004100 */
[----:B------:R-:W-:Y:S02]  /*2770*/  @P1 HADD2.F32 R157, -RZ, R155.H0_H0 ;  /* 0x2000009bff9d1230 */ /* 0x000fe40000004100 */
[----:B------:R-:W-:-:S03]  /*2780*/  @P1 HADD2.F32 R78, -RZ, R154.H0_H0 ;  /* 0x2000009aff4e1230 */ /* 0x000fc60000004100 */
[----:B------:R-:W1:Y:S08]  /*2790*/  @P1 LDC R159, c[0x0][0x40c] ;  /* 0x00010300ff9f1b82 */ /* 0x000e700000000800 */
[----:B------:R-:W3:Y:S01]  /*27a0*/  @P1 LDC R158, c[0x0][0x40c] ;  /* 0x00010300ff9e1b82 */ /* 0x000ee20000000800 */
[----:B0----5:R-:W-:Y:S01]  /*27b0*/  @P1 FMUL.FTZ R15, R6, R15 ;  /* 0x0000000f060f1220 */ /* 0x021fe20000410000 */
[----:B-1----:R-:W-:Y:S01]  /*27c0*/  @P1 FMUL.FTZ R159, R4, R159 ;  /* 0x0000009f049f1220 */ /* 0x002fe20000410000 */
[----:B---3--:R-:W-:Y:S01]  /*27d0*/  @P1 FMUL.FTZ R158, R5, R158 ;  /* 0x0000009e059e1220 */ /* 0x008fe20000410000 */
[----:B--2---:R-:W-:Y:S01]  /*27e0*/  MOV R14, R10 ;  /* 0x0000000a000e7202 */ /* 0x004fe20000000f00 */
[----:B------:R-:W-:Y:S01]  /*27f0*/  @P1 FFMA.FTZ R14, R15, R79, R10 ;  /* 0x0000004f0f0e1223 */ /* 0x000fe2000001000a */
[----:B------:R-:W-:Y:S01]  /*2800*/  @!P1 MOV R12, R8 ;  /* 0x00000008000c9202 */ /* 0x000fe20000000f00 */
[----:B------:R-:W-:Y:S01]  /*2810*/  @P1 FFMA.FTZ R12, R159, R157, R8 ;  /* 0x0000009d9f0c1223 */ /* 0x000fe20000010008 */
[----:B------:R-:W-:Y:S01]  /*2820*/  MOV R13, R9 ;  /* 0x00000009000d7202 */ /* 0x000fe20000000f00 */
[----:B------:R-:W-:Y:S01]  /*2830*/  @P1 FFMA.FTZ R13, R158, R78, R9 ;  /* 0x0000004e9e0d1223 */ /* 0x000fe20000010009 */
[----:B------:R-:W-:Y:S01]  /*2840*/  MOV R15, R11 ;  /* 0x0000000b000f7202 */ /* 0x000fe20000000f00 */
[----:B------:R-:W-:Y:S06]  /*2850*/  @!P1 BRA `(.L_x_56934) ;  /* 0x0000000000589947 */ /* 0x000fec0003800000 */
[----:B------:R-:W-:Y:S02]  /*2860*/  HADD2.F32 R78, -RZ, R153.H1_H1 ;  /* 0x30000099ff4e7230 */ /* 0x000fe40000004100 */
[----:B------:R-:W-:-:S04]  /*2870*/  FMUL.FTZ R158, R7, UR10 ;  /* 0x0000000a079e7c20 */ /* 0x000fc80008410000 */
[----:B------:R-:W-:Y:S01]  /*2880*/  FFMA.FTZ R15, R158, R78, R11 ;  /* 0x0000004e9e0f7223 */ /* 0x000fe2000001000b */
[----:B------:R-:W-:Y:S06]  /*2890*/  BRA `(.L_x_56934) ;  /* 0x0000000000487947 */ /* 0x000fec0003800000 */
.L_x_56933:
[----:B------:R-:W0:Y:S01]  /*28a0*/  @P0 LDC R79, c[0x0][0x40c] ;  /* 0x00010300ff4f0b82 */ /* 0x000e220000000800 */
[----:B------:R-:W-:Y:S01]  /*28b0*/  @P0 HADD2.F32 R185, -RZ, R155.H0_H0 ;  /* 0x2000009bffb90230 */ /* 0x000fe20000004100 */
[----:B------:R-:W-:Y:S01]  /*28c0*/  CS2R R12, SRZ ;  /* 0x00000000000c7805 */ /* 0x000fe2000001ff00 */
[--C-:B------:R-:W-:Y:S01]  /*28d0*/  @P0 HADD2.F32 R159, -RZ, R154.reuse.H0_H0 ;  /* 0x2000009aff9f0230 */ /* 0x100fe20000004100 */
[----:B------:R-:W-:Y:S01]  /*28e0*/  CS2R R14, SRZ ;  /* 0x00000000000e7805 */ /* 0x000fe2000001ff00 */
[----:B------:R-:W-:Y:S02]  /*28f0*/  @P0 HADD2.F32 R157, -RZ, R154.H1_H1 ;  /* 0x3000009aff9d0230 */ /* 0x000fe40000004100 */
[----:B------:R-:W-:Y:S01]  /*2900*/  @P0 HADD2.F32 R78, -RZ, R153.H1_H1 ;  /* 0x30000099ff4e0230 */ /* 0x000fe20000004100 */
[----:B------:R-:W1:Y:S08]  /*2910*/  @P0 LDC R191, c[0x0][0x40c] ;  /* 0x00010300ffbf0b82 */ /* 0x000e700000000800 */
[----:B------:R-:W2:Y:S08]  /*2920*/  @P0 LDC R184, c[0x0][0x40c] ;  /* 0x00010300ffb80b82 */ /* 0x000eb00000000800 */
[----:B------:R-:W3:Y:S01]  /*2930*/  @P0 LDC R190, c[0x0][0x40c] ;  /* 0x00010300ffbe0b82 */ /* 0x000ee20000000800 */
[----:B0----5:R-:W-:-:S04]  /*2940*/  @P0 FMUL.FTZ R158, R6, R79 ;  /* 0x0000004f069e0220 */ /* 0x021fc80000410000 */
[----:B------:R-:W-:Y:S01]  /*2950*/  @P0 FMUL.FTZ R14, R158, R157 ;  /* 0x0000009d9e0e0220 */ /* 0x000fe20000410000 */
[----:B-1----:R-:W-:-:S04]  /*2960*/  @P0 FMUL.FTZ R186, R4, R191 ;  /* 0x000000bf04ba0220 */ /* 0x002fc80000410000 */
[----:B------:R-:W-:Y:S01]  /*2970*/  @P0 FMUL.FTZ R12, R186, R185 ;  /* 0x000000b9ba0c0220 */ /* 0x000fe20000410000 */
[----:B--2---:R-:W-:-:S04]  /*2980*/  @P0 FMUL.FTZ R184, R5, R184 ;  /* 0x000000b805b80220 */ /* 0x004fc80000410000 */
[----:B------:R-:W-:Y:S01]  /*2990*/  @P0 FMUL.FTZ R13, R184, R159 ;  /* 0x0000009fb80d0220 */ /* 0x000fe20000410000 */
[----:B---3--:R-:W-:-:S04]  /*29a0*/  @P0 FMUL.FTZ R79, R7, R190 ;  /* 0x000000be074f0220 */ /* 0x008fc80000410000 */
[----:B------:R-:W-:-:S07]  /*29b0*/  @P0 FMUL.FTZ R15, R79, R78 ;  /* 0x0000004e4f0f0220 */ /* 0x000fce0000410000 */
.L_x_56934:
[----:B------:R-:W-:Y:S05]  /*29c0*/  BSYNC.RECONVERGENT B1 ;  /* 0x0000000000017941 */ /* 0x000fea0003800200 */
.L_x_56932:
[----:B------:R-:W0:Y:S01]  /*29d0*/  LDC.64 R78, c[0x0][0x3a8] ;  /* 0x0000ea00ff4e7b82 */ /* 0x000e220000000a00 */
[----:B------:R-:W-:Y:S01]  /*29e0*/  IADD3 R188, PT, PT, R188, 0x20, RZ ;  /* 0x00000020bcbc7810 */ /* 0x000fe20007ffe0ff */
[C---:B0-----:R-:W-:Y:S01]  /*29f0*/  IMAD.WIDE.U32 R78, R189.reuse, 0x10, R78 ;  /* 0x00000010bd4e7825 */ /* 0x041fe200078e004e */
[----:B------:R-:W-:-:S04]  /*2a00*/  IADD3 R189, PT, PT, R189, 0x20, RZ ;  /* 0x00000020bdbd7810 */ /* 0x000fc80007ffe0ff */
[----:B------:R0:W-:Y:S03]  /*2a10*/  STG.E.128 desc[UR6][R78.64], R12 ;  /* 0x0000000c4e007986 */ /* 0x0001e6000c101d06 */
.L_x_56929:
[----:B------:R-:W-:Y:S05]  /*2a20*/  BSYNC.RECONVERGENT B0 ;  /* 0x0000000000007941 */ /* 0x000fea0003800200 */
.L_x_56928:
[----:B------:R-:W-:Y:S01]  /*2a30*/  ISETP.GE.U32.AND P1, PT, R108, 0x40, PT ;  /* 0x000000406c00780c */ /* 0x000fe20003f26070 */
[----:B------:R-:W-:Y:S01]  /*2a40*/  BSSY.RECONVERGENT B0, `(.L_x_56935) ;  /* 0x000003c000007945 */ /* 0x000fe20003800200 */
[----:B------:R-:W-:-:S11]  /*2a50*/  LOP3.LUT R118, R118, 0xfffdffff, RZ, 0xc0, !PT ;  /* 0xfffdffff76767812 */ /* 0x000fd600078ec0ff */
[----:B------:R-:W-:Y:S01]  /*2a60*/  @P1 LOP3.LUT R118, R118, 0x20000, RZ, 0xfc, !PT ;  /* 0x0002000076761812 */ /* 0x000fe200078efcff */
[----:B------:R-:W-:Y:S06]  /*2a70*/  @!P1 BRA `(.L_x_56936) ;  /* 0x0000000000e09947 */ /* 0x000fec0003800000 */
[----:B------:R-:W-:Y:S01]  /*2a80*/  ISETP.NE.U32.AND P1, PT, RZ, UR4, PT ;  /* 0x00000004ff007c0c */ /* 0x000fe2000bf25070 */
[----:B------:R-:W1:Y:S03]  /*2a90*/  @P0 LDC.64 R18, c[0x0][0x390] ;  /* 0x0000e400ff120b82 */ /* 0x000e660000000a00 */
[----:B------:R-:W-:-:S13]  /*2aa0*/  ISETP.NE.AND.EX P1, PT, RZ, UR5, PT, P1 ;  /* 0x00000005ff007c0c */ /* 0x000fda000bf25310 */
[----:B------:R-:W2:Y:S01]  /*2ab0*/  @P1 LDC.64 R16, c[0x0][0x3a0] ;  /* 0x0000e800ff101b82 */ /* 0x000ea20000000a00 */
[----:B-1----:R-:W-:-:S05]  /*2ac0*/  @P0 IMAD.WIDE.U32 R18, R188, 0x10, R18 ;  /* 0x00000010bc120825 */ /* 0x002fca00078e0012 */
[----:B------:R1:W5:Y:S01]  /*2ad0*/  @P0 LDG.E.128 R4, desc[UR6][R18.64] ;  /* 0x0000000612040981 */ /* 0x000362000c1e1d00 */
[----:B--2---:R-:W-:-:S05]  /*2ae0*/  @P1 IMAD.WIDE.U32 R16, R189, 0x10, R16 ;  /* 0x00000010bd101825 */ /* 0x004fca00078e0010 */
[----:B------:R1:W5:Y:S01]  /*2af0*/  @P1 LDG.E.128 R8, desc[UR6][R16.64] ;  /* 0x0000000610081981 */ /* 0x000362000c1e1d00 */
[----:B------:R-:W-:Y:S04]  /*2b00*/  BSSY.RECONVERGENT B1, `(.L_x_56937) ;  /* 0x000002a000017945 */ /* 0x000fe80003800200 */
[----:B------:R-:W-:Y:S05]  /*2b10*/  @!P1 BRA `(.L_x_56938) ;  /* 0x0000000000589947 */ /* 0x000fea0003800000 */
[----:B------:R-:W-:Y:S02]  /*2b20*/  ISETP.GT.AND P1, PT, R187, RZ, PT ;  /* 0x000000ffbb00720c */ /* 0x000fe40003f24270 */
[----:B-1---5:R-:W-:Y:S02]  /*2b30*/  MOV R18, R10 ;  /* 0x0000000a00127202 */ /* 0x022fe40000000f00 */
[----:B------:R-:W-:Y:S02]  /*2b40*/  MOV R16, R8 ;  /* 0x0000000800107202 */ /* 0x000fe40000000f00 */
[----:B------:R-:W-:-:S07]  /*2b50*/  MOV R17, R9 ;  /* 0x0000000900117202 */ /* 0x000fce0000000f00 */
[----:B------:R-:W1:Y:S01]  /*2b60*/  @P1 LDC R19, c[0x0][0x40c] ;  /* 0x00010300ff131b82 */ /* 0x000e620000000800 */
[--C-:B------:R-:W-:Y:S02]  /*2b70*/  @P1 HADD2.F32 R157, -RZ, R152.reuse.H1_H1 ;  /* 0x30000098ff9d1230 */ /* 0x100fe40000004100 */
[----:B------:R-:W-:Y:S02]  /*2b80*/  @P1 HADD2.F32 R159, -RZ, R153.H0_H0 ;  /* 0x20000099ff9f1230 */ /* 0x000fe40000004100 */
[----:B------:R-:W-:-:S03]  /*2b90*/  @P1 HADD2.F32 R158, -RZ, R152.H0_H0 ;  /* 0x20000098ff9e1230 */ /* 0x000fc60000004100 */
[----:B0-----:R-:W0:Y:S08]  /*2ba0*/  @P1 LDC R79, c[0x0][0x40c] ;  /* 0x00010300ff4f1b82 */ /* 0x001e300000000800 */
[----:B------:R-:W2:Y:S01]  /*2bb0*/  @P1 LDC R78, c[0x0][0x40c] ;  /* 0x00010300ff4e1b82 */ /* 0x000ea20000000800 */
[----:B-1----:R-:W-:-:S04]  /*2bc0*/  @P1 FMUL.FTZ R19, R6, R19 ;  /* 0x0000001306131220 */ /* 0x002fc80000410000 */
[----:B------:R-:W-:Y:S01]  /*2bd0*/  @P1 FFMA.FTZ R18, R19, R157, R10 ;  /* 0x0000009d13121223 */ /* 0x000fe2000001000a */
[----:B------:R-:W-:Y:S01]  /*2be0*/  MOV R19, R11 ;  /* 0x0000000b00137202 */ /* 0x000fe20000000f00 */
[----:B0-----:R-:W-:-:S04]  /*2bf0*/  @P1 FMUL.FTZ R79, R4, R79 ;  /* 0x0000004f044f1220 */ /* 0x001fc80000410000 */
[----:B------:R-:W-:Y:S01]  /*2c00*/  @P1 FFMA.FTZ R16, R79, R159, R8 ;  /* 0x0000009f4f101223 */ /* 0x000fe20000010008 */
[----:B--2---:R-:W-:-:S04]  /*2c10*/  @P1 FMUL.FTZ R78, R5, R78 ;  /* 0x0000004e054e1220 */ /* 0x004fc80000410000 */
[----:B------:R-:W-:Y:S01]  /*2c20*/  @P1 FFMA.FTZ R17, R78, R158, R9 ;  /* 0x0000009e4e111223 */ /* 0x000fe20000010009 */
[----:B------:R-:W-:Y:S06]  /*2c30*/  @!P1 BRA `(.L_x_56939) ;  /* 0x0000000000589947 */ /* 0x000fec0003800000 */
[----:B------:R-:W-:Y:S02]  /*2c40*/  HADD2.F32 R19, -RZ, R151.H1_H1 ;  /* 0x30000097ff137230 */ /* 0x000fe40000004100 */
[----:B------:R-:W-:-:S04]  /*2c50*/  FMUL.FTZ R78, R7, UR10 ;  /* 0x0000000a074e7c20 */ /* 0x000fc80008410000 */
[----:B------:R-:W-:Y:S01]  /*2c60*/  FFMA.FTZ R19, R78, R19, R11 ;  /* 0x000000134e137223 */ /* 0x000fe2000001000b */
[----:B------:R-:W-:Y:S06]  /*2c70*/  BRA `(.L_x_56939) ;  /* 0x0000000000487947 */ /* 0x000fec0003800000 */
.L_x_56938:
[----:B0-----:R-:W0:Y:S01]  /*2c80*/  @P0 LDC R79, c[0x0][0x40c] ;  /* 0x00010300ff4f0b82 */ /* 0x001e220000000800 */
[----:B------:R-:W-:Y:S01]  /*2c90*/  @P0 HADD2.F32 R185, -RZ, R153.H0_H0 ;  /* 0x20000099ffb90230 */ /* 0x000fe20000004100 */
[----:B-1----:R-:W-:Y:S01]  /*2ca0*/  CS2R R16, SRZ ;  /* 0x0000000000107805 */ /* 0x002fe2000001ff00 */
        /* <DEDUP_REMOVED lines=15> */
.L_x_56939:
[----:B------:R-:W-:Y:S05]  /*2da0*/  BSYNC.RECONVERGENT B1 ;  /* 0x0000000000017941 */ /* 0x000fea0003800200 */
.L_x_56937:
[----:B------:R-:W0:Y:S01]  /*2db0*/  LDC.64 R78, c[0x0][0x3a8] ;  /* 0x0000ea00ff4e7b82 */ /* 0x000e220000000a00 */
[----:B------:R-:W-:Y:S01]  /*2dc0*/  IADD3 R188, PT, PT, R188, 0x20, RZ ;  /* 0x00000020bcbc7810 */ /* 0x000fe20007ffe0ff */
[C---:B0-----:R-:W-:Y:S01]  /*2dd0*/  IMAD.WIDE.U32 R78, R189.reuse, 0x10, R78 ;  /* 0x00000010bd4e7825 */ /* 0x041fe200078e004e */
[----:B------:R-:W-:-:S04]  /*2de0*/  IADD3 R189, PT, PT, R189, 0x20, RZ ;  /* 0x00000020bdbd7810 */ /* 0x000fc80007ffe0ff */
[----:B------:R1:W-:Y:S03]  /*2df0*/  STG.E.128 desc[UR6][R78.64], R16 ;  /* 0x000000104e007986 */ /* 0x0003e6000c101d06 */
.L_x_56936:
[----:B------:R-:W-:Y:S05]  /*2e00*/  BSYNC.RECONVERGENT B0 ;  /* 0x0000000000007941 */ /* 0x000fea0003800200 */
.L_x_56935:
        /* <DEDUP_REMOVED lines=10> */
[----:B------:R2:W5:Y:S01]  /*2eb0*/  @P0 LDG.E.128 R4, desc[UR6][R22.64] ;  /* 0x0000000616040981 */ /* 0x000562000c1e1d00 */
[----:B---3--:R-:W-:-:S05]  /*2ec0*/  @P1 IMAD.WIDE.U32 R20, R189, 0x10, R20 ;  /* 0x00000010bd141825 */ /* 0x008fca00078e0014 */
[----:B------:R2:W5:Y:S01]  /*2ed0*/  @P1 LDG.E.128 R8, desc[UR6][R20.64] ;  /* 0x0000000614081981 */ /* 0x000562000c1e1d00 */
[----:B------:R-:W-:Y:S04]  /*2ee0*/  BSSY.RECONVERGENT B1, `(.L_x_56942) ;  /* 0x000002a000017945 */ /* 0x000fe80003800200 */
[----:B------:R-:W-:Y:S05]  /*2ef0*/  @!P1 BRA `(.L_x_56943) ;  /* 0x0000000000589947 */ /* 0x000fea0003800000 */
[----:B------:R-:W-:Y:S02]  /*2f00*/  ISETP.GT.AND P1, PT, R187, RZ, PT ;  /* 0x000000ffbb00720c */ /* 0x000fe40003f24270 */
[----:B--2--5:R-:W-:Y:S02]  /*2f10*/  MOV R22, R10 ;  /* 0x0000000a00167202 */ /* 0x024fe40000000f00 */
[----:B------:R-:W-:Y:S02]  /*2f20*/  MOV R20, R8 ;  /* 0x0000000800147202 */ /* 0x000fe40000000f00 */
[----:B------:R-:W-:-:S07]  /*2f30*/  MOV R21, R9 ;  /* 0x0000000900157202 */ /* 0x000fce0000000f00 */
[----:B------:R-:W2:Y:S01]  /*2f40*/  @P1 LDC R23, c[0x0][0x40c] ;  /* 0x00010300ff171b82 */ /* 0x000ea20000000800 */
[--C-:B------:R-:W-:Y:S02]  /*2f50*/  @P1 HADD2.F32 R157, -RZ, R150.reuse.H1_H1 ;  /* 0x30000096ff9d1230 */ /* 0x100fe40000004100 */
[----:B------:R-:W-:Y:S02]  /*2f60*/  @P1 HADD2.F32 R159, -RZ, R151.H0_H0 ;  /* 0x20000097ff9f1230 */ /* 0x000fe40000004100 */
[----:B------:R-:W-:-:S03]  /*2f70*/  @P1 HADD2.F32 R158, -RZ, R150.H0_H0 ;  /* 0x20000096ff9e1230 */ /* 0x000fc60000004100 */
[----:B01----:R-:W0:Y:S08]  /*2f80*/  @P1 LDC R79, c[0x0][0x40c] ;  /* 0x00010300ff4f1b82 */ /* 0x003e300000000800 */
[----:B------:R-:W1:Y:S01]  /*2f90*/  @P1 LDC R78, c[0x0][0x40c] ;  /* 0x00010300ff4e1b82 */ /* 0x000e620000000800 */
[----:B--2---:R-:W-:-:S04]  /*2fa0*/  @P1 FMUL.FTZ R23, R6, R23 ;  /* 0x0000001706171220 */ /* 0x004fc80000410000 */
[----:B------:R-:W-:Y:S01]  /*2fb0*/  @P1 FFMA.FTZ R22, R23, R157, R10 ;  /* 0x0000009d17161223 */ /* 0x000fe2000001000a */
[----:B------:R-:W-:Y:S01]  /*2fc0*/  MOV R23, R11 ;  /* 0x0000000b00177202 */ /* 0x000fe20000000f00 */
[----:B0-----:R-:W-:-:S04]  /*2fd0*/  @P1 FMUL.FTZ R79, R4, R79 ;  /* 0x0000004f044f1220 */ /* 0x001fc80000410000 */
[----:B------:R-:W-:Y:S01]  /*2fe0*/  @P1 FFMA.FTZ R20, R79, R159, R8 ;  /* 0x0000009f4f141223 */ /* 0x000fe20000010008 */
[----:B-1----:R-:W-:-:S04]  /*2ff0*/  @P1 FMUL.FTZ R78, R5, R78 ;  /* 0x0000004e054e1220 */ /* 0x002fc80000410000 */
[----:B------:R-:W-:Y:S01]  /*3000*/  @P1 FFMA.FTZ R21, R78, R158, R9 ;  /* 0x0000009e4e151223 */ /* 0x000fe20000010009 */
[----:B------:R-:W-:Y:S06]  /*3010*/  @!P1 BRA `(.L_x_56944) ;  /* 0x0000000000589947 */ /* 0x000fec0003800000 */
[----:B------:R-:W-:Y:S02]  /*3020*/  HADD2.F32 R23, -RZ, R149.H1_H1 ;  /* 0x30000095ff177230 */ /* 0x000fe40000004100 */
[----:B------:R-:W-:-:S04]  /*3030*/  FMUL.FTZ R78, R7, UR10 ;  /* 0x0000000a074e7c20 */ /* 0x000fc80008410000 */
[----:B------:R-:W-:Y:S01]  /*3040*/  FFMA.FTZ R23, R78, R23, R11 ;  /* 0x000000174e177223 */ /* 0x000fe2000001000b */
[----:B------:R-:W-:Y:S06]  /*3050*/  BRA `(.L_x_56944) ;  /* 0x0000000000487947 */ /* 0x000fec0003800000 */
.L_x_56943:
[----:B01----:R-:W0:Y:S01]  /*3060*/  @P0 LDC R79, c[0x0][0x40c] ;  /* 0x00010300ff4f0b82 */ /* 0x003e220000000800 */
[----:B------:R-:W-:Y:S01]  /*3070*/  @P0 HADD2.F32 R185, -RZ, R151.H0_H0 ;  /* 0x20000097ffb90230 */ /* 0x000fe20000004100 */
[----:B--2---:R-:W-:Y:S01]  /*3080*/  CS2R R20, SRZ ;  /* 0x0000000000147805 */ /* 0x004fe2000001ff00 */
        /* <DEDUP_REMOVED lines=15> */
.L_x_56944:
[----:B------:R-:W-:Y:S05]  /*3180*/  BSYNC.RECONVERGENT B1 ;  /* 0x0000000000017941 */ /* 0x000fea0003800200 */
.L_x_56942:
[----:B------:R-:W0:Y:S01]  /*3190*/  LDC.64 R78, c[0x0][0x3a8] ;  /* 0x0000ea00ff4e7b82 */ /* 0x000e220000000a00 */
[----:B------:R-:W-:Y:S01]  /*31a0*/  IADD3 R188, PT, PT, R188, 0x20, RZ ;  /* 0x00000020bcbc7810 */ /* 0x000fe20007ffe0ff */
[C---:B0-----:R-:W-:Y:S01]  /*31b0*/  IMAD.WIDE.U32 R78, R189.reuse, 0x10, R78 ;  /* 0x00000010bd4e7825 */ /* 0x041fe200078e004e */
[----:B------:R-:W-:-:S04]  /*31c0*/  IADD3 R189, PT, PT, R189, 0x20, RZ ;  /* 0x00000020bdbd7810 */ /* 0x000fc80007ffe0ff */
[----:B------:R2:W-:Y:S03]  /*31d0*/  STG.E.128 desc[UR6][R78.64], R20 ;  /* 0x000000144e007986 */ /* 0x0005e6000c101d06 */
.L_x_56941:
[----:B------:R-:W-:Y:S05]  /*31e0*/  BSYNC.RECONVERGENT B0 ;  /* 0x0000000000007941 */ /* 0x000fea0003800200 */
.L_x_56940:
[----:B------:R-:W-:Y:S01]  /*31f0*/  ISETP.GE.U32.AND P1, PT, R108, 0x80, PT ;  /* 0x000000806c00780c */ /* 0x000fe20003f26070 */
[----:B------:R-:W-:Y:S01]  /*3200*/  BSSY.RECONVERGENT B0, `(.L_x_56945) ;  /* 0x000003c000007945 */ /* 0x000fe20003800200 */
[----:B------:R-:W-:-:S11]  /*3210*/  LOP3.LUT R118, R118, 0xfff7ffff, RZ, 0xc0, !PT ;  /* 0xfff7ffff76767812 */ /* 0x000fd600078ec0ff */
[----:B------:R-:W-:Y:S01]  /*3220*/  @P1 LOP3.LUT R118, R118, 0x80000, RZ, 0xfc, !PT ;  /* 0x0008000076761812 */ /* 0x000fe200078efcff */
[----:B------:R-:W-:Y:S06]  /*3230*/  @!P1 BRA `(.L_x_56946) ;  /* 0x0000000000e09947 */ /* 0x000fec0003800000 */
[----:B------:R-:W-:Y:S01]  /*3240*/  ISETP.NE.U32.AND P1, PT, RZ, UR4, PT ;  /* 0x00000004ff007c0c */ /* 0x000fe2000bf25070 */
[----:B------:R-:W3:Y:S03]  /*3250*/  @P0 LDC.64 R26, c[0x0][0x390] ;  /* 0x0000e400ff1a0b82 */ /* 0x000ee60000000a00 */
[----:B------:R-:W-:-:S13]  /*3260*/  ISETP.NE.AND.EX P1, PT, RZ, UR5, PT, P1 ;  /* 0x00000005ff007c0c */ /* 0x000fda000bf25310 */
[----:B------:R-:W4:Y:S01]  /*3270*/  @P1 LDC.64 R24, c[0x0][0x3a0] ;  /* 0x0000e800ff181b82 */ /* 0x000f220000000a00 */
[----:B---3--:R-:W-:-:S05]  /*3280*/  @P0 IMAD.WIDE.U32 R26, R188, 0x10, R26 ;  /* 0x00000010bc1a0825 */ /* 0x008fca00078e001a */
[----:B------:R3:W5:Y:S01]  /*3290*/  @P0 LDG.E.128 R4, desc[UR6][R26.64] ;  /* 0x000000061a040981 */ /* 0x000762000c1e1d00 */
[----:B----4-:R-:W-:-:S05]  /*32a0*/  @P1 IMAD.WIDE.U32 R24, R189, 0x10, R24 ;  /* 0x00000010bd181825 */ /* 0x010fca00078e0018 */
[----:B------:R3:W5:Y:S01]  /*32b0*/  @P1 LDG.E.128 R8, desc[UR6][R24.64] ;  /* 0x0000000618081981 */ /* 0x000762000c1e1d00 */
[----:B------:R-:W-:Y:S04]  /*32c0*/  BSSY.RECONVERGENT B1, `(.L_x_56947) ;  /* 0x000002a000017945 */ /* 0x000fe80003800200 */
[----:B------:R-:W-:Y:S05]  /*32d0*/  @!P1 BRA `(.L_x_56948) ;  /* 0x0000000000589947 */ /* 0x000fea0003800000 */
[----:B------:R-:W-:Y:S02]  /*32e0*/  ISETP.GT.AND P1, PT, R187, RZ, PT ;  /* 0x000000ffbb00720c */ /* 0x000fe40003f24270 */
[----:B---3-5:R-:W-:Y:S02]  /*32f0*/  MOV R26, R10 ;  /* 0x0000000a001a7202 */ /* 0x028fe40000000f00 */
[----:B------:R-:W-:Y:S02]  /*3300*/  MOV R24, R8 ;  /* 0x0000000800187202 */ /* 0x000fe40000000f00 */
[----:B------:R-:W-:-:S07]  /*3310*/  MOV R25, R9 ;  /* 0x0000000900197202 */ /* 0x000fce0000000f00 */
[----:B------:R-:W3:Y:S01]  /*3320*/  @P1 LDC R27, c[0x0][0x40c] ;  /* 0x00010300ff1b1b82 */ /* 0x000ee20000000800 */
[--C-:B------:R-:W-:Y:S02]  /*3330*/  @P1 HADD2.F32 R157, -RZ, R148.reuse.H1_H1 ;  /* 0x30000094ff9d1230 */ /* 0x100fe40000004100 */
[----:B------:R-:W-:Y:S02]  /*3340*/  @P1 HADD2.F32 R159, -RZ, R149.H0_H0 ;  /* 0x20000095ff9f1230 */ /* 0x000fe40000004100 */
[----:B------:R-:W-:-:S03]  /*3350*/  @P1 HADD2.F32 R158, -RZ, R148.H0_H0 ;  /* 0x20000094ff9e1230 */ /* 0x000fc60000004100 */
[----:B012---:R-:W0:Y:S08]  /*3360*/  @P1 LDC R79, c[0x0][0x40c] ;  /* 0x00010300ff4f1b82 */ /* 0x007e300000000800 */
[----:B------:R-:W1:Y:S01]  /*3370*/  @P1 LDC R78, c[0x0][0x40c] ;  /* 0x00010300ff4e1b82 */ /* 0x000e620000000800 */
[----:B---3--:R-:W-:-:S04]  /*3380*/  @P1 FMUL.FTZ R27, R6, R27 ;  /* 0x0000001b061b1220 */ /* 0x008fc80000410000 */
        /* <DEDUP_REMOVED lines=11> */
.L_x_56948:
[----:B012---:R-:W0:Y:S01]  /*3440*/  @P0 LDC R79, c[0x0][0x40c] ;  /* 0x00010300ff4f0b82 */ /* 0x007e220000000800 */
[----:B------:R-:W-:Y:S01]  /*3450*/  @P0 HADD2.F32 R185, -RZ, R149.H0_H0 ;  /* 0x20000095ffb90230 */ /* 0x000fe20000004100 */
[----:B---3--:R-:W-:Y:S01]  /*3460*/  CS2R R24, SRZ ;  /* 0x0000000000187805 */ /* 0x008fe2000001ff00 */
        /* <DEDUP_REMOVED lines=15> */
.L_x_56949:
[----:B------:R-:W-:Y:S05]  /*3560*/  BSYNC.RECONVERGENT B1 ;  /* 0x0000000000017941 */ /* 0x000fea0003800200 */
.L_x_56947:
[----:B------:R-:W0:Y:S01]  /*3570*/  LDC.64 R78, c[0x0][0x3a8] ;  /* 0x0000ea00ff4e7b82 */ /* 0x000e220000000a00 */
[----:B------:R-:W-:Y:S01]  /*3580*/  IADD3 R188, PT, PT, R188, 0x20, RZ ;  /* 0x00000020bcbc7810 */ /* 0x000fe20007ffe0ff */
[C---:B0-----:R-:W-:Y:S01]  /*3590*/  IMAD.WIDE.U32 R78, R189.reuse, 0x10, R78 ;  /* 0x00000010bd4e7825 */ /* 0x041fe200078e004e */
[----:B------:R-:W-:-:S04]  /*35a0*/  IADD3 R189, PT, PT, R189, 0x20, RZ ;  /* 0x00000020bdbd7810 */ /* 0x000fc80007ffe0ff */
[----:B------:R3:W-:Y:S03]  /*35b0*/  STG.E.128 desc[UR6][R78.64], R24 ;  /* 0x000000184e007986 */ /* 0x0007e6000c101d06 */
.L_x_56946:
[----:B------:R-:W-:Y:S05]  /*35c0*/  BSYNC.RECONVERGENT B0 ;  /* 0x0000000000007941 */ /* 0x000fea0003800200 */
.L_x_56945:
[----:B------:R-:W-:Y:S01]  /*35d0*/  ISETP.GE.U32.AND P1, PT, R108, 0xa0, PT ;  /* 0x000000a06c00780c */ /* 0x000fe20003f26070 */
[----:B------:R-:W-:Y:S01]  /*35e0*/  BSSY.RECONVERGENT B0, `(.L_x_56950) ;  /* 0x000003c000007945 */ /* 0x000fe20003800200 */
[----:B------:R-:W-:-:S11]  /*35f0*/  LOP3.LUT R118, R118, 0xffefffff, RZ, 0xc0, !PT ;  /* 0xffefffff76767812 */ /* 0x000fd600078ec0ff */
[----:B------:R-:W-:Y:S01]  /*3600*/  @P1 LOP3.LUT R118, R118, 0x100000, RZ, 0xfc, !PT ;  /* 0x0010000076761812 */ /* 0x000fe200078efcff */
[----:B------:R-:W-:Y:S06]  /*3610*/  @!P1 BRA `(.L_x_56951) ;  /* 0x0000000000e09947 */ /* 0x000fec0003800000 */
[----:B------:R-:W-:Y:S01]  /*3620*/  ISETP.NE.U32.AND P1, PT, RZ, UR4, PT ;  /* 0x00000004ff007c0c */ /* 0x000fe2000bf25070 */
[----:B------:R-:W4:Y:S03]  /*3630*/  @P0 LDC.64 R30, c[0x0][0x390] ;  /* 0x0000e400ff1e0b82 */ /* 0x000f260000000a00 */
[----:B------:R-:W-:-:S13]  /*3640*/  ISETP.NE.AND.EX P1, PT, RZ, UR5, PT, P1 ;  /* 0x00000005ff007c0c */ /* 0x000fda000bf25310 */
[----:B------:R-:W0:Y:S01]  /*3650*/  @P1 LDC.64 R28, c[0x0][0x3a0] ;  /* 0x0000e800ff1c1b82 */ /* 0x000e220000000a00 */
[----:B----4-:R-:W-:-:S05]  /*3660*/  @P0 IMAD.WIDE.U32 R30, R188, 0x10, R30 ;  /* 0x00000010bc1e0825 */ /* 0x010fca00078e001e */
[----:B------:R4:W5:Y:S01]  /*3670*/  @P0 LDG.E.128 R4, desc[UR6][R30.64] ;  /* 0x000000061e040981 */ /* 0x000962000c1e1d00 */
[----:B0-----:R-:W-:-:S05]  /*3680*/  @P1 IMAD.WIDE.U32 R28, R189, 0x10, R28 ;  /* 0x00000010bd1c1825 */ /* 0x001fca00078e001c */
[----:B------:R4:W5:Y:S01]  /*3690*/  @P1 LDG.E.128 R8, desc[UR6][R28.64] ;  /* 0x000000061c081981 */ /* 0x000962000c1e1d00 */
[----:B------:R-:W-:Y:S04]  /*36a0*/  BSSY.RECONVERGENT B1, `(.L_x_56952) ;  /* 0x000002a000017945 */ /* 0x000fe80003800200 */
[----:B------:R-:W-:Y:S05]  /*36b0*/  @!P1 BRA `(.L_x_56953) ;  /* 0x0000000000589947 */ /* 0x000fea0003800000 */
[----:B------:R-:W-:Y:S02]  /*36c0*/  ISETP.GT.AND P1, PT, R187, RZ, PT ;  /* 0x000000ffbb00720c */ /* 0x000fe40003f24270 */
[----:B----45:R-:W-:Y:S02]  /*36d0*/  MOV R30, R10 ;  /* 0x0000000a001e7202 */ /* 0x030fe40000000f00 */
[----:B------:R-:W-:Y:S02]  /*36e0*/  MOV R28, R8 ;  /* 0x00000008001c7202 */ /* 0x000fe40000000f00 */
[----:B------:R-:W-:-:S07]  /*36f0*/  MOV R29, R9 ;  /* 0x00000009001d7202 */ /* 0x000fce0000000f00 */
[----:B------:R-:W0:Y:S01]  /*3700*/  @P1 LDC R31, c[0x0][0x40c] ;  /* 0x00010300ff1f1b82 */ /* 0x000e220000000800 */
[--C-:B------:R-:W-:Y:S02]  /*3710*/  @P1 HADD2.F32 R157, -RZ, R146.reuse.H1_H1 ;  /* 0x30000092ff9d1230 */ /* 0x100fe40000004100 */
[----:B------:R-:W-:Y:S02]  /*3720*/  @P1 HADD2.F32 R159, -RZ, R147.H0_H0 ;  /* 0x20000093ff9f1230 */ /* 0x000fe40000004100 */
[----:B------:R-:W-:-:S03]  /*3730*/  @P1 HADD2.F32 R158, -RZ, R146.H0_H0 ;  /* 0x20000092ff9e1230 */ /* 0x000fc60000004100 */
[----:B-123--:R-:W1:Y:S08]  /*3740*/  @P1 LDC R79, c[0x0][0x40c] ;  /* 0x00010300ff4f1b82 */ /* 0x00ee700000000800 */
[----:B------:R-:W2:Y:S01]  /*3750*/  @P1 LDC R78, c[0x0][0x40c] ;  /* 0x00010300ff4e1b82 */ /* 0x000ea20000000800 */
[----:B0-----:R-:W-:-:S04]  /*3760*/  @P1 FMUL.FTZ R31, R6, R31 ;  /* 0x0000001f061f1220 */ /* 0x001fc80000410000 */
[----:B------:R-:W-:Y:S01]  /*3770*/  @P1 FFMA.FTZ R30, R31, R157, R10 ;  /* 0x0000009d1f1e1223 */ /* 0x000fe2000001000a */
[----:B------:R-:W-:Y:S01]  /*3780*/  MOV R31, R11 ;  /* 0x0000000b001f7202 */ /* 0x000fe20000000f00 */
[----:B-1----:R-:W-:-:S04]  /*3790*/  @P1 FMUL.FTZ R79, R4, R79 ;  /* 0x0000004f044f1220 */ /* 0x002fc80000410000 */
        /* <DEDUP_REMOVED lines=8> */
.L_x_56953:
[----:B-123--:R-:W0:Y:S01]  /*3820*/  @P0 LDC R79, c[0x0][0x40c] ;  /* 0x00010300ff4f0b82 */ /* 0x00ee220000000800 */
[----:B------:R-:W-:Y:S01]  /*3830*/  @P0 HADD2.F32 R185, -RZ, R147.H0_H0 ;  /* 0x20000093ffb90230 */ /* 0x000fe20000004100 */
[----:B----4-:R-:W-:Y:S01]  /*3840*/  CS2R R28, SRZ ;  /* 0x00000000001c7805 */ /* 0x010fe2000001ff00 */
        /* <DEDUP_REMOVED lines=15> */
.L_x_56954:
[----:B------:R-:W-:Y:S05]  /*3940*/  BSYNC.RECONVERGENT B1 ;  /* 0x0000000000017941 */ /* 0x000fea0003800200 */
.L_x_56952:
[----:B------:R-:W0:Y:S01]  /*3950*/  LDC.64 R78, c[0x0][0x3a8] ;  /* 0x0000ea00ff4e7b82 */ /* 0x000e220000000a00 */
[----:B------:R-:W-:Y:S01]  /*3960*/  IADD3 R188, PT, PT, R188, 0x20, RZ ;  /* 0x00000020bcbc7810 */ /* 0x000fe20007ffe0ff */
[C---:B0-----:R-:W-:Y:S01]  /*3970*/  IMAD.WIDE.U32 R78, R189.reuse, 0x10, R78 ;  /* 0x00000010bd4e7825 */ /* 0x041fe200078e004e */
[----:B------:R-:W-:-:S04]  /*3980*/  IADD3 R189, PT, PT, R189, 0x20, RZ ;  /* 0x00000020bdbd7810 */ /* 0x000fc80007ffe0ff */
[----:B------:R4:W-:Y:S03]  /*3990*/  STG.E.128 desc[UR6][R78.64], R28 ;  /* 0x0000001c4e007986 */ /* 0x0009e6000c101d06 */
.L_x_56951:
[----:B------:R-:W-:Y:S05]  /*39a0*/  BSYNC.RECONVERGENT B0 ;  /* 0x0000000000007941 */ /* 0x000fea0003800200 */
.L_x_56950:
[----:B------:R-:W-:Y:S01]  /*39b0*/  ISETP.GE.U32.AND P1, PT, R108, 0xc0, PT ;  /* 0x000000c06c00780c */ /* 0x000fe20003f26070 */
[----:B------:R-:W-:Y:S01]  /*39c0*/  BSSY.RECONVERGENT B0, `(.L_x_56955) ;  /* 0x000003c000007945 */ /* 0x000fe20003800200 */
[----:B------:R-:W-:-:S11]  /*39d0*/  LOP3.LUT R118, R118, 0xfdffffff, RZ, 0xc0, !PT ;  /* 0xfdffffff76767812 */ /* 0x000fd600078ec0ff */
[----:B------:R-:W-:Y:S01]  /*39e0*/  @P1 LOP3.LUT R118, R118, 0x2000000, RZ, 0xfc, !PT ;  /* 0x0200000076761812 */ /* 0x000fe200078efcff */
[----:B------:R-:W-:Y:S06]  /*39f0*/  @!P1 BRA `(.L_x_56956) ;  /* 0x0000000000e09947 */ /* 0x000fec0003800000 */
[----:B------:R-:W-:Y:S01]  /*3a00*/  ISETP.NE.U32.AND P1, PT, RZ, UR4, PT ;  /* 0x00000004ff007c0c */ /* 0x000fe2000bf25070 */
[----:B------:R-:W0:Y:S03]  /*3a10*/  @P0 LDC.64 R34, c[0x0][0x390] ;  /* 0x0000e400ff220b82 */ /* 0x000e260000000a00 */
[----:B------:R-:W-:-:S13]  /*3a20*/  ISETP.NE.AND.EX P1, PT, RZ, UR5, PT, P1 ;  /* 0x00000005ff007c0c */ /* 0x000fda000bf25310 */
[----:B------:R-:W1:Y:S01]  /*3a30*/  @P1 LDC.64 R32, c[0x0][0x3a0] ;  /* 0x0000e800ff201b82 */ /* 0x000e620000000a00 */
[----:B0-----:R-:W-:-:S05]  /*3a40*/  @P0 IMAD.WIDE.U32 R34, R188, 0x10, R34 ;  /* 0x00000010bc220825 */ /* 0x001fca00078e0022 */
[----:B------:R0:W5:Y:S01]  /*3a50*/  @P0 LDG.E.128 R4, desc[UR6][R34.64] ;  /* 0x0000000622040981 */ /* 0x000162000c1e1d00 */
[----:B-1----:R-:W-:-:S05]  /*3a60*/  @P1 IMAD.WIDE.U32 R32, R189, 0x10, R32 ;  /* 0x00000010bd201825 */ /* 0x002fca00078e0020 */
[----:B------:R0:W5:Y:S01]  /*3a70*/  @P1 LDG.E.128 R8, desc[UR6][R32.64] ;  /* 0x0000000620081981 */ /* 0x000162000c1e1d00 */
[----:B------:R-:W-:Y:S04]  /*3a80*/  BSSY.RECONVERGENT B1, `(.L_x_56957) ;  /* 0x000002a000017945 */ /* 0x000fe80003800200 */
[----:B------:R-:W-:Y:S05]  /*3a90*/  @!P1 BRA `(.L_x_56958) ;  /* 0x0000000000589947 */ /* 0x000fea0003800000 */
[----:B------:R-:W-:Y:S02]  /*3aa0*/  ISETP.GT.AND P1, PT, R187, RZ, PT ;  /* 0x000000ffbb00720c */ /* 0x000fe40003f24270 */
[----:B0----5:R-:W-:Y:S02]  /*3ab0*/  MOV R34, R10 ;  /* 0x0000000a00227202 */ /* 0x021fe40000000f00 */
[----:B------:R-:W-:Y:S02]  /*3ac0*/  MOV R32, R8 ;  /* 0x0000000800207202 */ /* 0x000fe40000000f00 */
[----:B------:R-:W-:-:S07]  /*3ad0*/  MOV R33, R9 ;  /* 0x0000000900217202 */ /* 0x000fce0000000f00 */
[----:B------:R-:W0:Y:S01]  /*3ae0*/  @P1 LDC R35, c[0x0][0x40c] ;  /* 0x00010300ff231b82 */ /* 0x000e220000000800 */
[--C-:B------:R-:W-:Y:S02]  /*3af0*/  @P1 HADD2.F32 R157, -RZ, R144.reuse.H1_H1 ;  /* 0x30000090ff9d1230 */ /* 0x100fe40000004100 */
[----:B------:R-:W-:Y:S02]  /*3b00*/  @P1 HADD2.F32 R159, -RZ, R145.H0_H0 ;  /* 0x20000091ff9f1230 */ /* 0x000fe40000004100 */
[----:B------:R-:W-:-:S03]  /*3b10*/  @P1 HADD2.F32 R158, -RZ, R144.H0_H0 ;  /* 0x20000090ff9e1230 */ /* 0x000fc60000004100 */
[----:B--234-:R-:W1:Y:S08]  /*3b20*/  @P1 LDC R79, c[0x0][0x40c] ;  /* 0x00010300ff4f1b82 */ /* 0x01ce700000000800 */
        /* <DEDUP_REMOVED lines=13> */
.L_x_56958:
[----:B--234-:R-:W1:Y:S01]  /*3c00*/  @P0 LDC R79, c[0x0][0x40c] ;  /* 0x00010300ff4f0b82 */ /* 0x01ce620000000800 */
[----:B------:R-:W-:Y:S01]  /*3c10*/  @P0 HADD2.F32 R185, -RZ, R145.H0_H0 ;  /* 0x20000091ffb90230 */ /* 0x000fe20000004100 */
[----:B0-----:R-:W-:Y:S01]  /*3c20*/  CS2R R32, SRZ ;  /* 0x0000000000207805 */ /* 0x001fe2000001ff00 */
[--C-:B------:R-:W-:Y:S01]  /*3c30*/  @P0 HADD2.F32 R159, -RZ, R144.reuse.H0_H0 ;  /* 0x20000090ff9f0230 */ /* 0x100fe20000004100 */
[----:B------:R-:W-:Y:S01]  /*3c40*/  CS2R R34, SRZ ;  /* 0x0000000000227805 */ /* 0x000fe2000001ff00 */
[----:B------:R-:W-:Y:S02]  /*3c50*/  @P0 HADD2.F32 R157, -RZ, R144.H1_H1 ;  /* 0x30000090ff9d0230 */ /* 0x000fe40000004100 */
[----:B------:R-:W-:Y:S01]  /*3c60*/  @P0 HADD2.F32 R78, -RZ, R143.H1_H1 ;  /* 0x3000008fff4e0230 */ /* 0x000fe20000004100 */
[----:B------:R-:W0:Y:S08]  /*3c70*/  @P0 LDC R191, c[0x0][0x40c] ;  /* 0x00010300ffbf0b82 */ /* 0x000e300000000800 */
[----:B------:R-:W2:Y:S08]  /*3c80*/  @P0 LDC R184, c[0x0][0x40c] ;  /* 0x00010300ffb80b82 */ /* 0x000eb00000000800 */
[----:B------:R-:W3:Y:S01]  /*3c90*/  @P0 LDC R190, c[0x0][0x40c] ;  /* 0x00010300ffbe0b82 */ /* 0x000ee20000000800 */
[----:B-1---5:R-:W-:-:S04]  /*3ca0*/  @P0 FMUL.FTZ R158, R6, R79 ;  /* 0x0000004f069e0220 */ /* 0x022fc80000410000 */
[----:B------:R-:W-:Y:S01]  /*3cb0*/  @P0 FMUL.FTZ R34, R158, R157 ;  /* 0x0000009d9e220220 */ /* 0x000fe20000410000 */
[----:B0-----:R-:W-:-:S04]  /*3cc0*/  @P0 FMUL.FTZ R186, R4, R191 ;  /* 0x000000bf04ba0220 */ /* 0x001fc80000410000 */
[----:B------:R-:W-:Y:S01]  /*3cd0*/  @P0 FMUL.FTZ R32, R186, R185 ;  /* 0x000000b9ba200220 */ /* 0x000fe20000410000 */
[----:B--2---:R-:W-:-:S04]  /*3ce0*/  @P0 FMUL.FTZ R184, R5, R184 ;  /* 0x000000b805b80220 */ /* 0x004fc80000410000 */
[----:B------:R-:W-:Y:S01]  /*3cf0*/  @P0 FMUL.FTZ R33, R184, R159 ;  /* 0x0000009fb8210220 */ /* 0x000fe20000410000 */
[----:B---3--:R-:W-:-:S04]  /*3d00*/  @P0 FMUL.FTZ R79, R7, R190 ;  /* 0x000000be074f0220 */ /* 0x008fc80000410000 */
[----:B------:R-:W-:-:S07]  /*3d10*/  @P0 FMUL.FTZ R35, R79, R78 ;  /* 0x0000004e4f230220 */ /* 0x000fce0000410000 */
.L_x_56959:
[----:B------:R-:W-:Y:S05]  /*3d20*/  BSYNC.RECONVERGENT B1 ;  /* 0x0000000000017941 */ /* 0x000fea0003800200 */
.L_x_56957:
[----:B------:R-:W0:Y:S01]  /*3d30*/  LDC.64 R78, c[0x0][0x3a8] ;  /* 0x0000ea00ff4e7b82 */ /* 0x000e220000000a00 */
[----:B------:R-:W-:Y:S01]  /*3d40*/  IADD3 R188, PT, PT, R188, 0x20, RZ ;  /* 0x00000020bcbc7810 */ /* 0x000fe20007ffe0ff */
[C---:B0-----:R-:W-:Y:S01]  /*3d50*/  IMAD.WIDE.U32 R78, R189.reuse, 0x10, R78 ;  /* 0x00000010bd4e7825 */ /* 0x041fe200078e004e */
[----:B------:R-:W-:-:S04]  /*3d60*/  IADD3 R189, PT, PT, R189, 0x20, RZ ;  /* 0x00000020bdbd7810 */ /* 0x000fc80007ffe0ff */
[----:B------:R0:W-:Y:S03]  /*3d70*/  STG.E.128 desc[UR6][R78.64], R32 ;  /* 0x000000204e007986 */ /* 0x0001e6000c101d06 */
.L_x_56956:
[----:B------:R-:W-:Y:S05]  /*3d80*/  BSYNC.RECONVERGENT B0 ;  /* 0x0000000000007941 */ /* 0x000fea0003800200 */
.L_x_56955:
        /* <DEDUP_REMOVED lines=37> */
.L_x_56963:
        /* <DEDUP_REMOVED lines=18> */
.L_x_56964:
[----:B------:R-:W-:Y:S05]  /*4100*/  BSYNC.RECONVERGENT B1 ;  /* 0x0000000000017941 */ /* 0x000fea0003800200 */
.L_x_56962:
[----:B------:R-:W0:Y:S01]  /*4110*/  LDC.64 R78, c[0x0][0x3a8] ;  /* 0x0000ea00ff4e7b82 */ /* 0x000e220000000a00 */
[----:B------:R-:W-:Y:S01]  /*4120*/  IADD3 R188, PT, PT, R188, 0x20, RZ ;  /* 0x00000020bcbc7810 */ /* 0x000fe20007ffe0ff */
[C---:B0-----:R-:W-:Y:S01]  /*4130*/  IMAD.WIDE.U32 R78, R189.reuse, 0x10, R78 ;  /* 0x00000010bd4e7825 */ /* 0x041fe200078e004e */
[----:B------:R-:W-:-:S04]  /*4140*/  IADD3 R189, PT, PT, R189, 0x20, RZ ;  /* 0x00000020bdbd7810 */ /* 0x000fc80007ffe0ff */
[----:B------:R0:W-:Y:S03]  /*4150*/  STG.E.128 desc[UR6][R78.64], R36 ;  /* 0x000000244e007986 */ /* 0x0001e6000c101d06 */
.L_x_56961:
[----:B------:R-:W-:Y:S05]  /*4160*/  BSYNC.RECONVERGENT B0 ;  /* 0x0000000000007941 */ /* 0x000fea0003800200 */
.L_x_56960:
        /* <DEDUP_REMOVED lines=37> */
.L_x_56968:
        /* <DEDUP_REMOVED lines=18> */
.L_x_56969:
[----:B------:R-:W-:Y:S05]  /*44e0*/  BSYNC.RECONVERGENT B1 ;  /* 0x0000000000017941 */ /* 0x000fea0003800200 */
.L_x_56967:
[----:B------:R-:W0:Y:S01]  /*44f0*/  LDC.64 R78, c[0x0][0x3a8] ;  /* 0x0000ea00ff4e7b82 */ /* 0x000e220000000a00 */
[----:B------:R-:W-:Y:S01]  /*4500*/  IADD3 R188, PT, PT, R188, 0x20, RZ ;  /* 0x00000020bcbc7810 */ /* 0x000fe20007ffe0ff */
[C---:B0-----:R-:W-:Y:S01]  /*4510*/  IMAD.WIDE.U32 R78, R189.reuse, 0x10, R78 ;  /* 0x00000010bd4e7825 */ /* 0x041fe200078e004e */
[----:B------:R-:W-:-:S04]  /*4520*/  IADD3 R189, PT, PT, R189, 0x20, RZ ;  /* 0x00000020bdbd7810 */ /* 0x000fc80007ffe0ff */
[----:B------:R0:W-:Y:S03]  /*4530*/  STG.E.128 desc[UR6][R78.64], R40 ;  /* 0x000000284e007986 */ /* 0x0001e6000c101d06 */
.L_x_56966:
[----:B------:R-:W-:Y:S05]  /*4540*/  BSYNC.RECONVERGENT B0 ;  /* 0x0000000000007941 */ /* 0x000fea0003800200 */
.L_x_56965:
        /* <DEDUP_REMOVED lines=37> */
.L_x_56973:
        /* <DEDUP_REMOVED lines=18> */
.L_x_56974:
[----:B------:R-:W-:Y:S05]  /*48c0*/  BSYNC.RECONVERGENT B1 ;  /* 0x0000000000017941 */ /* 0x000fea0003800200 */
.L_x_56972:
[----:B------:R-:W0:Y:S01]  /*48d0*/  LDC.64 R78, c[0x0][0x3a8] ;  /* 0x0000ea00ff4e7b82 */ /* 0x000e220000000a00 */
[----:B------:R-:W-:Y:S01]  /*48e0*/  IADD3 R188, PT, PT, R188, 0x20, RZ ;  /* 0x00000020bcbc7810 */ /* 0x000fe20007ffe0ff */
[C---:B0-----:R-:W-:Y:S01]  /*48f0*/  IMAD.WIDE.U32 R78, R189.reuse, 0x10, R78 ;  /* 0x00000010bd4e7825 */ /* 0x041fe200078e004e */
[----:B------:R-:W-:-:S04]  /*4900*/  IADD3 R189, PT, PT, R189, 0x20, RZ ;  /* 0x00000020bdbd7810 */ /* 0x000fc80007ffe0ff */
[----:B------:R0:W-:Y:S03]  /*4910*/  STG.E.128 desc[UR6][R78.64], R44 ;  /* 0x0000002c4e007986 */ /* 0x0001e6000c101d06 */
.L_x_56971:
[----:B------:R-:W-:Y:S05]  /*4920*/  BSYNC.RECONVERGENT B0 ;  /* 0x0000000000007941 */ /* 0x000fea0003800200 */
.L_x_56970:
        /* <DEDUP_REMOVED lines=37> */
.L_x_56978:
        /* <DEDUP_REMOVED lines=18> */
.L_x_56979:
[----:B------:R-:W-:Y:S05]  /*4ca0*/  BSYNC.RECONVERGENT B1 ;  /* 0x0000000000017941 */ /* 0x000fea0003800200 */
.L_x_56977:
[----:B------:R-:W0:Y:S01]  /*4cb0*/  LDC.64 R78, c[0x0][0x3a8] ;  /* 0x0000ea00ff4e7b82 */ /* 0x000e220000000a00 */
[----:B------:R-:W-:Y:S01]  /*4cc0*/  IADD3 R188, PT, PT, R188, 0x20, RZ ;  /* 0x00000020bcbc7810 */ /* 0x000fe20007ffe0ff */
[C---:B0-----:R-:W-:Y:S01]  /*4cd0*/  IMAD.WIDE.U32 R78, R189.reuse, 0x10, R78 ;  /* 0x00000010bd4e7825 */ /* 0x041fe200078e004e */
[----:B------:R-:W-:-:S04]  /*4ce0*/  IADD3 R189, PT, PT, R189, 0x20, RZ ;  /* 0x00000020bdbd7810 */ /* 0x000fc80007ffe0ff */
[----:B------:R0:W-:Y:S03]  /*4cf0*/  STG.E.128 desc[UR6][R78.64], R48 ;  /* 0x000000304e007986 */ /* 0x0001e6000c101d06 */
.L_x_56976:
[----:B------:R-:W-:Y:S05]  /*4d00*/  BSYNC.RECONVERGENT B0 ;  /* 0x0000000000007941 */ /* 0x000fea0003800200 */
.L_x_56975:
        /* <DEDUP_REMOVED lines=37> */
.L_x_56983:
        /* <DEDUP_REMOVED lines=18> */
.L_x_56984:
[----:B------:R-:W-:Y:S05]  /*5080*/  BSYNC.RECONVERGENT B1 ;  /* 0x0000000000017941 */ /* 0x000fea0003800200 */
.L_x_56982:
[----:B------:R-:W0:Y:S01]  /*5090*/  LDC.64 R78, c[0x0][0x3a8] ;  /* 0x0000ea00ff4e7b82 */ /* 0x000e220000000a00 */
[----:B------:R-:W-:Y:S01]  /*50a0*/  IADD3 R188, PT, PT, R188, 0x20, RZ ;  /* 0x00000020bcbc7810 */ /* 0x000fe20007ffe0ff */
[C---:B0-----:R-:W-:Y:S01]  /*50b0*/  IMAD.WIDE.U32 R78, R189.reuse, 0x10, R78 ;  /* 0x00000010bd4e7825 */ /* 0x041fe200078e004e */
[----:B------:R-:W-:-:S04]  /*50c0*/  IADD3 R189, PT, PT, R189, 0x20, RZ ;  /* 0x00000020bdbd7810 */ /* 0x000fc80007ffe0ff */
[----:B------:R0:W-:Y:S03]  /*50d0*/  STG.E.128 desc[UR6][R78.64], R52 ;  /* 0x000000344e007986 */ /* 0x0001e6000c101d06 */
.L_x_56981:
[----:B------:R-:W-:Y:S05]  /*50e0*/  BSYNC.RECONVERGENT B0 ;  /* 0x0000000000007941 */ /* 0x000fea0003800200 */
.L_x_56980:
        /* <DEDUP_REMOVED lines=37> */
.L_x_56988:
        /* <DEDUP_REMOVED lines=18> */
.L_x_56989:
[----:B------:R-:W-:Y:S05]  /*5460*/  BSYNC.RECONVERGENT B1 ;  /* 0x0000000000017941 */ /* 0x000fea0003800200 */
.L_x_56987:
[----:B------:R-:W0:Y:S01]  /*5470*/  LDC.64 R78, c[0x0][0x3a8] ;  /* 0x0000ea00ff4e7b82 */ /* 0x000e220000000a00 */
[----:B------:R-:W-:Y:S01]  /*5480*/  IADD3 R188, PT, PT, R188, 0x20, RZ ;  /* 0x00000020bcbc7810 */ /* 0x000fe20007ffe0ff */
[C---:B0-----:R-:W-:Y:S01]  /*5490*/  IMAD.WIDE.U32 R78, R189.reuse, 0x10, R78 ;  /* 0x00000010bd4e7825 */ /* 0x041fe200078e004e */
[----:B------:R-:W-:-:S04]  /*54a0*/  IADD3 R189, PT, PT, R189, 0x20, RZ ;  /* 0x00000020bdbd7810 */ /* 0x000fc80007ffe0ff */
[----:B------:R0:W-:Y:S03]  /*54b0*/  STG.E.128 desc[UR6][R78.64], R56 ;  /* 0x000000384e007986 */ /* 0x0001e6000c101d06 */
.L_x_56986:
[----:B------:R-:W-:Y:S05]  /*54c0*/  BSYNC.RECONVERGENT B0 ;  /* 0x0000000000007941 */ /* 0x000fea0003800200 */
.L_x_56985:
        /* <DEDUP_REMOVED lines=37> */
.L_x_56993:
        /* <DEDUP_REMOVED lines=18> */
.L_x_56994:
[----:B------:R-:W-:Y:S05]  /*5840*/  BSYNC.RECONVERGENT B1 ;  /* 0x0000000000017941 */ /* 0x000fea0003800200 */
.L_x_56992:
[----:B------:R-:W0:Y:S01]  /*5850*/  LDC.64 R78, c[0x0][0x3a8] ;  /* 0x0000ea00ff4e7b82 */ /* 0x000e220000000a00 */
[----:B------:R-:W-:Y:S01]  /*5860*/  IADD3 R188, PT, PT, R188, 0x20, RZ ;  /* 0x00000020bcbc7810 */ /* 0x000fe20007ffe0ff */
[C---:B0-----:R-:W-:Y:S01]  /*5870*/  IMAD.WIDE.U32 R78, R189.reuse, 0x10, R78 ;  /* 0x00000010bd4e7825 */ /* 0x041fe200078e004e */
[----:B------:R-:W-:-:S04]  /*5880*/  IADD3 R189, PT, PT, R189, 0x20, RZ ;  /* 0x00000020bdbd7810 */ /* 0x000fc80007ffe0ff */
[----:B------:R0:W-:Y:S03]  /*5890*/  STG.E.128 desc[UR6][R78.64], R60 ;  /* 0x0000003c4e007986 */ /* 0x0001e6000c101d06 */
.L_x_56991:
[----:B------:R-:W-:Y:S05]  /*58a0*/  BSYNC.RECONVERGENT B0 ;  /* 0x0000000000007941 */ /* 0x000fea0003800200 */
.L_x_56990:
        /* <DEDUP_REMOVED lines=37> */
.L_x_56998:
        /* <DEDUP_REMOVED lines=18> */
.L_x_56999:
[----:B------:R-:W-:Y:S05]  /*5c20*/  BSYNC.RECONVERGENT B1 ;  /* 0x0000000000017941 */ /* 0x000fea0003800200 */
.L_x_56997:
[----:B------:R-:W0:Y:S01]  /*5c30*/  LDC.64 R78, c[0x0][0x3a8] ;  /* 0x0000ea00ff4e7b82 */ /* 0x000e220000000a00 */
[----:B------:R-:W-:Y:S01]  /*5c40*/  IADD3 R188, PT, PT, R188, 0x20, RZ ;  /* 0x00000020bcbc7810 */ /* 0x000fe20007ffe0ff */
[C---:B0-----:R-:W-:Y:S01]  /*5c50*/  IMAD.WIDE.U32 R78, R189.reuse, 0x10, R78 ;  /* 0x00000010bd4e7825 */ /* 0x041fe200078e004e */
[----:B------:R-:W-:-:S04]  /*5c60*/  IADD3 R189, PT, PT, R189, 0x20, RZ ;  /* 0x00000020bdbd7810 */ /* 0x000fc80007ffe0ff */
[----:B------:R0:W-:Y:S03]  /*5c70*/  STG.E.128 desc[UR6][R78.64], R64 ;  /* 0x000000404e007986 */ /* 0x0001e6000c101d06 */
.L_x_56996:
[----:B------:R-:W-:Y:S05]  /*5c80*/  BSYNC.RECONVERGENT B0 ;  /* 0x0000000000007941 */ /* 0x000fea0003800200 */
.L_x_56995:
        /* <DEDUP_REMOVED lines=37> */
.L_x_57003:
        /* <DEDUP_REMOVED lines=18> */
.L_x_57004:
[----:B------:R-:W-:Y:S05]  /*6000*/  BSYNC.RECONVERGENT B1 ;  /* 0x0000000000017941 */ /* 0x000fea0003800200 */
.L_x_57002:
[----:B------:R-:W0:Y:S01]  /*6010*/  LDC.64 R78, c[0x0][0x3a8] ;  /* 0x0000ea00ff4e7b82 */ /* 0x000e220000000a00 */
[----:B------:R-:W-:Y:S01]  /*6020*/  IADD3 R188, PT, PT, R188, 0x20, RZ ;  /* 0x00000020bcbc7810 */ /* 0x000fe20007ffe0ff */
[C---:B0-----:R-:W-:Y:S01]  /*6030*/  IMAD.WIDE.U32 R78, R189.reuse, 0x10, R78 ;  /* 0x00000010bd4e7825 */ /* 0x041fe200078e004e */
[----:B------:R-:W-:-:S04]  /*6040*/  IADD3 R189, PT, PT, R189, 0x20, RZ ;  /* 0x00000020bdbd7810 */ /* 0x000fc80007ffe0ff */
[----:B------:R0:W-:Y:S03]  /*6050*/  STG.E.128 desc[UR6][R78.64], R68 ;  /* 0x000000444e007986 */ /* 0x0001e6000c101d06 */
.L_x_57001:
[----:B------:R-:W-:Y:S05]  /*6060*/  BSYNC.RECONVERGENT B0 ;  /* 0x0000000000007941 */ /* 0x000fea0003800200 */
.L_x_57000:
        /* <DEDUP_REMOVED lines=37> */
.L_x_57008:
        /* <DEDUP_REMOVED lines=18> */
.L_x_57009:
[----:B------:R-:W-:Y:S05]  /*63e0*/  BSYNC.RECONVERGENT B1 ;  /* 0x0000000000017941 */ /* 0x000fea0003800200 */
.L_x_57007:
[----:B------:R-:W0:Y:S02]  /*63f0*/  LDC.64 R78, c[0x0][0x3a8] ;  /* 0x0000ea00ff4e7b82 */ /* 0x000e240000000a00 */
[----:B0-----:R-:W-:-:S05]  /*6400*/  IMAD.WIDE.U32 R78, R189, 0x10, R78 ;  /* 0x00000010bd4e7825 */ /* 0x001fca00078e004e */
[----:B------:R0:W-:Y:S02]  /*6410*/  STG.E.128 desc[UR6][R78.64], R72 ;  /* 0x000000484e007986 */ /* 0x0001e4000c101d06 */
.L_x_57006:
[----:B------:R-:W-:Y:S05]  /*6420*/  BSYNC.RECONVERGENT B0 ;  /* 0x0000000000007941 */ /* 0x000fea0003800200 */
.L_x_57005:
        /* <DEDUP_REMOVED lines=90> */
[----:B------:R-:W-:Y:S02]  /*69d0*/  FADD.FTZ R79, R69, R78 ;  /* 0x0000004e454f7221 */ /* 0x000fe40000010000 */
[----:B------:R-:W0:Y:S02]  /*69e0*/  S2R R78, SR_TID.X ;  /* 0x00000000004e7919 */ /* 0x000e240000002100 */
        /* <DEDUP_REMOVED lines=29> */
[----:B------:R-:W-:Y:S02]  /*6bc0*/  FADD.FTZ R157, R14, -R158 ;  /* 0x8000009e0e9d7221 */ /* 0x000fe40000010000 */
[----:B------:R-:W-:-:S04]  /*6bd0*/  FFMA.FTZ R79, R79, R79, RZ ;  /* 0x0000004f4f4f7223 */ /* 0x000fc800000100ff */
[----:B------:R-:W-:Y:S01]  /*6be0*/  FFMA.FTZ R184, R184, R184, R79 ;  /* 0x000000b8b8b87223 */ /* 0x000fe2000001004f */
[----:B------:R-:W-:-:S03]  /*6bf0*/  FADD.FTZ R79, R15, -R158 ;  /* 0x8000009e0f4f7221 */ /* 0x000fc60000010000 */
[----:B------:R-:W-:Y:S01]  /*6c00*/  FFMA.FTZ R184, R157, R157, R184 ;  /* 0x0000009d9db87223 */ /* 0x000fe200000100b8 */
[----:B------:R-:W-:-:S03]  /*6c10*/  FADD.FTZ R157, R18, -R158 ;  /* 0x8000009e129d7221 */ /* 0x000fc60000010000 */
[----:B------:R-:W-:Y:S01]  /*6c20*/  FFMA.FTZ R184, R79, R79, R184 ;  /* 0x0000004f4fb87223 */ /* 0x000fe200000100b8 */
[----:B------:R-:W-:-:S04]  /*6c30*/  FADD.FTZ R79, R16, -R158 ;  /* 0x8000009e104f7221 */ /* 0x000fc80000010000 */
[----:B------:R-:W-:Y:S01]  /*6c40*/  FSEL R190, R184, RZ, P5 ;  /* 0x000000ffb8be7208 */ /* 0x000fe20002800000 */
[----:B------:R-:W-:-:S04]  /*6c50*/  FADD.FTZ R184, R17, -R158 ;  /* 0x8000009e11b87221 */ /* 0x000fc80000010000 */
[----:B------:R-:W-:-:S04]  /*6c60*/  FFMA.FTZ R79, R79, R79, R190 ;  /* 0x0000004f4f4f7223 */ /* 0x000fc800000100be */
        /* <DEDUP_REMOVED lines=134> */
.L_x_57055:
        /* <DEDUP_REMOVED lines=8> */
[----:B------:R-:W1:Y:S03]  /*7550*/  @!P1 LDC.64 R188, c[0x0][0x3c0] ;  /* 0x0000f000ffbc9b82 */ /* 0x000e660000000a00 */
[----:B------:R-:W2:Y:S05]  /*7560*/  MUFU.RSQ R157, R79 ;  /* 0x0000004f009d7308 */ /* 0x000eaa0000001400 */
        /* <DEDUP_REMOVED lines=29> */
[----:B0-----:R-:W-:Y:S02]  /*7740*/  HADD2.F32 R185, -RZ, R122.H1_H1 ;  /* 0x3000007affb97230 */ /* 0x001fe40000004100 */
        /* <DEDUP_REMOVED lines=10> */
.L_x_57014:
[----:B------:R-:W-:Y:S05]  /*77f0*/  BSYNC.RECONVERGENT B1 ;  /* 0x0000000000017941 */ /* 0x000fea0003800200 */
.L_x_57013:
[----:B------:R-:W-:Y:S01]  /*7800*/  LOP3.LUT P0, RZ, R118, 0x20000, RZ, 0xc0, !PT ;  /* 0x0002000076ff7812 */ /* 0x000fe2000780c0ff */
[----:B------:R-:W-:-:S12]  /*7810*/  BSSY.RECONVERGENT B1, `(.L_x_57015) ;  /* 0x000001a000017945 */ /* 0x000fd80003800200 */
[----:B------:R-:W-:Y:S05]  /*7820*/  @!P0 BRA `(.L_x_57016) ;  /* 0x0000000000608947 */ /* 0x000fea0003800000 */
[----:B-1----:R-:W1:Y:S01]  /*7830*/  LDC.64 R210, c[0x0][0x428] ;  /* 0x00010a00ffd27b82 */ /* 0x002e620000000a00 */
        /* <DEDUP_REMOVED lines=23> */
.L_x_57016:
[----:B------:R-:W-:Y:S05]  /*79b0*/  BSYNC.RECONVERGENT B1 ;  /* 0x0000000000017941 */ /* 0x000fea0003800200 */
.L_x_57015:
[----:B------:R-:W-:Y:S01]  /*79c0*/  LOP3.LUT P0, RZ, R118, 0x40000, RZ, 0xc0, !PT ;  /* 0x0004000076ff7812 */ /* 0x000fe2000780c0ff */
[----:B------:R-:W-:-:S12]  /*79d0*/  BSSY.RECONVERGENT B1, `(.L_x_57017) ;  /* 0x000001a000017945 */ /* 0x000fd80003800200 */
[----:B------:R-:W-:Y:S05]  /*79e0*/  @!P0 BRA `(.L_x_57018) ;  /* 0x0000000000608947 */ /* 0x000fea0003800000 */
[----:B-12---:R-:W1:Y:S01]  /*79f0*/  LDC.64 R210, c[0x0][0x428] ;  /* 0x00010a00ffd27b82 */ /* 0x006e620000000a00 */
        /* <DEDUP_REMOVED lines=23> */
.L_x_57018:
[----:B------:R-:W-:Y:S05]  /*7b70*/  BSYNC.RECONVERGENT B1 ;  /* 0x0000000000017941 */ /* 0x000fea0003800200 */
.L_x_57017:
[----:B------:R-:W-:Y:S01]  /*7b80*/  LOP3.LUT P0, RZ, R118, 0x80000, RZ, 0xc0, !PT ;  /* 0x0008000076ff7812 */ /* 0x000fe2000780c0ff */
[----:B------:R-:W-:-:S12]  /*7b90*/  BSSY.RECONVERGENT B1, `(.L_x_57019) ;  /* 0x000001a000017945 */ /* 0x000fd80003800200 */
[----:B------:R-:W-:Y:S05]  /*7ba0*/  @!P0 BRA `(.L_x_57020) ;  /* 0x0000000000608947 */ /* 0x000fea0003800000 */
[----:B-123--:R-:W1:Y:S01]  /*7bb0*/  LDC.64 R210, c[0x0][0x428] ;  /* 0x00010a00ffd27b82 */ /* 0x00ee620000000a00 */
        /* <DEDUP_REMOVED lines=23> */
.L_x_57020:
[----:B------:R-:W-:Y:S05]  /*7d30*/  BSYNC.RECONVERGENT B1 ;  /* 0x0000000000017941 */ /* 0x000fea0003800200 */
.L_x_57019:
[----:B------:R-:W-:Y:S01]  /*7d40*/  LOP3.LUT P0, RZ, R118, 0x100000, RZ, 0xc0, !PT ;  /* 0x0010000076ff7812 */ /* 0x000fe2000780c0ff */
[----:B------:R-:W-:-:S12]  /*7d50*/  BSSY.RECONVERGENT B1, `(.L_x_57021) ;  /* 0x000001a000017945 */ /* 0x000fd80003800200 */
[----:B------:R-:W-:Y:S05]  /*7d60*/  @!P0 BRA `(.L_x_57022) ;  /* 0x0000000000608947 */ /* 0x000fea0003800000 */
[----:B-1234-:R-:W1:Y:S01]  /*7d70*/  LDC.64 R210, c[0x0][0x428] ;  /* 0x00010a00ffd27b82 */ /* 0x01ee620000000a00 */
        /* <DEDUP_REMOVED lines=14> */
[----:B0-----:R-:W-:Y:S02]  /*7e60*/  HADD2.F32 R185, -RZ, R99.H0_H0 ;  /* 0x20000063ffb97230 */ /* 0x001fe40000004100 */
        /* <DEDUP_REMOVED lines=8> */
.L_x_57022:
[----:B------:R-:W-:Y:S05]  /*7ef0*/  BSYNC.RECONVERGENT B1 ;  /* 0x0000000000017941 */ /* 0x000fea0003800200 */
.L_x_57021:
[----:B------:R-:W-:Y:S01]  /*7f00*/  LOP3.LUT P0, RZ, R118, 0x2000000, RZ, 0xc0, !PT ;  /* 0x0200000076ff7812 */ /* 0x000fe2000780c0ff */
        /* <DEDUP_REMOVED lines=26> */
.L_x_57024:
[----:B------:R-:W-:Y:S05]  /*80b0*/  BSYNC.RECONVERGENT B1 ;  /* 0x0000000000017941 */ /* 0x000fea0003800200 */
.L_x_57023:
        /* <DEDUP_REMOVED lines=27> */
.L_x_57026:
[----:B------:R-:W-:Y:S05]  /*8270*/  BSYNC.RECONVERGENT B1 ;  /* 0x0000000000017941 */ /* 0x000fea0003800200 */
.L_x_57025:
        /* <DEDUP_REMOVED lines=27> */
.L_x_57028:
[----:B------:R-:W-:Y:S05]  /*8430*/  BSYNC.RECONVERGENT B1 ;  /* 0x0000000000017941 */ /* 0x000fea0003800200 */
.L_x_57027:
        /* <DEDUP_REMOVED lines=27> */
.L_x_57030:
[----:B------:R-:W-:Y:S05]  /*85f0*/  BSYNC.RECONVERGENT B1 ;  /* 0x0000000000017941 */ /* 0x000fea0003800200 */
.L_x_57029:
        /* <DEDUP_REMOVED lines=27> */
.L_x_57032:
[----:B------:R-:W-:Y:S05]  /*87b0*/  BSYNC.RECONVERGENT B1 ;  /* 0x0000000000017941 */ /* 0x000fea0003800200 */
.L_x_57031:
        /* <DEDUP_REMOVED lines=27> */
.L_x_57034:
[----:B------:R-:W-:Y:S05]  /*8970*/  BSYNC.RECONVERGENT B1 ;  /* 0x0000000000017941 */ /* 0x000fea0003800200 */
.L_x_57033:
        /* <DEDUP_REMOVED lines=27> */
.L_x_57036:
[----:B------:R-:W-:Y:S05]  /*8b30*/  BSYNC.RECONVERGENT B1 ;  /* 0x0000000000017941 */ /* 0x000fea0003800200 */
.L_x_57035:
        /* <DEDUP_REMOVED lines=27> */
.L_x_57038:
[----:B------:R-:W-:Y:S05]  /*8cf0*/  BSYNC.RECONVERGENT B1 ;  /* 0x0000000000017941 */ /* 0x000fea0003800200 */
.L_x_57037:
        /* <DEDUP_REMOVED lines=27> */
.L_x_57040:
[----:B------:R-:W-:Y:S05]  /*8eb0*/  BSYNC.RECONVERGENT B1 ;  /* 0x0000000000017941 */ /* 0x000fea0003800200 */
.L_x_57039:
        /* <DEDUP_REMOVED lines=27> */
.L_x_57042:
[----:B------:R-:W-:Y:S05]  /*9070*/  BSYNC.RECONVERGENT B1 ;  /* 0x0000000000017941 */ /* 0x000fea0003800200 */
.L_x_57041:
[----:B------:R-:W-:-:S13]  /*9080*/  LOP3.LUT P0, RZ, R118, 0x400, RZ, 0xc0, !PT ;  /* 0x0000040076ff7812 */ /* 0x000fda000780c0ff */
[----:B------:R-:W-:Y:S05]  /*9090*/  @!P0 BRA `(.L_x_57012) ;  /* 0x00000000003c8947 */ /* 0x000fea0003800000 */
[----:B------:R-:W5:Y:S01]  /*90a0*/  LDC.64 R188, c[0x0][0x428] ;  /* 0x00010a00ffbc7b82 */ /* 0x000f620000000a00 */
[--C-:B------:R-:W-:Y:S01]  /*90b0*/  FADD.FTZ R186, R72, -R158.reuse ;  /* 0x8000009e48ba7221 */ /* 0x100fe20000010000 */
[--C-:B------:R-:W-:Y:S01]  /*90c0*/  FADD.FTZ R184, R73, -R158.reuse ;  /* 0x8000009e49b87221 */ /* 0x100fe20000010000 */
[--C-:B01234-:R-:W-:Y:S01]  /*90d0*/  FADD.FTZ R78, R74, -R158.reuse ;  /* 0x8000009e4a4e7221 */ /* 0x11ffe20000010000 */
        /* <DEDUP_REMOVED lines=11> */
.L_x_57012:
[----:B------:R-:W-:Y:S05]  /*9190*/  BSYNC.RECONVERGENT B0 ;  /* 0x0000000000007941 */ /* 0x000fea0003800200 */
.L_x_57011:
[----:B01234-:R-:W0:Y:S02]  /*91a0*/  LDC.64 R76, c[0x0][0x380] ;  /* 0x0000e000ff4c7b82 */ /* 0x01fe240000000a00 */
[----:B0-----:R-:W-:-:S04]  /*91b0*/  LEA R0, R76, R0, 0x2 ;  /* 0x000000004c007211 */ /* 0x001fc800078e10ff */
[----:B------:R-:W-:-:S13]  /*91c0*/  ISETP.GE.AND P0, PT, R0, R77, PT ;  /* 0x0000004d0000720c */ /* 0x000fda0003f06270 */
[----:B------:R-:W-:Y:S05]  /*91d0*/  @!P0 BRA `(.L_x_57043) ;  /* 0xffffff9000c88947 */ /* 0x000fea000383ffff */
[----:B------:R-:W-:Y:S05]  /*91e0*/  EXIT ;  /* 0x000000000000794d */ /* 0x000fea0003800000 */
.L_x_57010:
        /* <DEDUP_REMOVED lines=8> */
.L_x_57045:
[----:B------:R-:W-:Y:S05]  /*9270*/  BSYNC B0 ;  /* 0x0000000000007941 */ /* 0x000fea0003800000 */
.L_x_57044:
        /* <DEDUP_REMOVED lines=8> */
.L_x_57046:
[----:B------:R-:W-:Y:S02]  /*9300*/  HFMA2 R184, -RZ, RZ, 0, 2.384185791015625e-07 ;  /* 0x00000004ffb87431 */ /* 0x000fe400000001ff */
[----:B------:R-:W-:-:S05]  /*9310*/  FADD.FTZ R187, R190, R188 ;  /* 0x000000bcbebb7221 */ /* 0x000fca0000010000 */
[----:B------:R-:W-:-:S07]  /*9320*/  MOV R190, R187 ;  /* 0x000000bb00be7202 */ /* 0x000fce0000000f00 */
[----:B------:R-:W-:Y:S05]  /*9330*/  WARPSYNC.COLLECTIVE R157, `(.L_x_57047) ;  /* 0x000000009d087348 */ /* 0x000fea0003c00000 */
[----:B------:R0:W1:Y:S02]  /*9340*/  SHFL.BFLY P6, R188, R190, R184, R79 ;  /* 0x0c0000b8bebc7389 */ /* 0x00006400000c004f */
[----:B01----:R-:W-:Y:S05]  /*9350*/  ENDCOLLECTIVE ;  /* 0x000000000000791b */ /* 0x003fea0003800000 */
.L_x_57047:
[----:B------:R-:W-:Y:S02]  /*9360*/  HFMA2 R184, -RZ, RZ, 0, 4.76837158203125e-07 ;  /* 0x00000008ffb87431 */ /* 0x000fe400000001ff */
[----:B------:R-:W-:-:S05]  /*9370*/  FADD.FTZ R186, R187, R188 ;  /* 0x000000bcbbba7221 */ /* 0x000fca0000010000 */
[----:B------:R-:W-:-:S07]  /*9380*/  MOV R190, R186 ;  /* 0x000000ba00be7202 */ /* 0x000fce0000000f00 */
[----:B------:R-:W-:Y:S05]  /*9390*/  WARPSYNC.COLLECTIVE R157, `(.L_x_57048) ;  /* 0x000000009d087348 */ /* 0x000fea0003c00000 */
[----:B------:R0:W1:Y:S02]  /*93a0*/  SHFL.BFLY P6, R188, R190, R184, R79 ;  /* 0x0c0000b8bebc7389 */ /* 0x00006400000c004f */
[----:B01----:R-:W-:Y:S05]  /*93b0*/  ENDCOLLECTIVE ;  /* 0x000000000000791b */ /* 0x003fea0003800000 */
.L_x_57048:
[----:B------:R-:W-:Y:S02]  /*93c0*/  HFMA2 R184, -RZ, RZ, 0, 9.5367431640625e-07 ;  /* 0x00000010ffb87431 */ /* 0x000fe400000001ff */
[----:B------:R-:W-:-:S05]  /*93d0*/  FADD.FTZ R185, R186, R188 ;  /* 0x000000bcbab97221 */ /* 0x000fca0000010000 */
[----:B------:R-:W-:-:S07]  /*93e0*/  MOV R190, R185 ;  /* 0x000000b900be7202 */ /* 0x000fce0000000f00 */
[----:B------:R-:W-:Y:S05]  /*93f0*/  WARPSYNC.COLLECTIVE R157, `(.L_x_57049) ;  /* 0x000000009d087348 */ /* 0x000fea0003c00000 */
[----:B------:R0:W1:Y:S02]  /*9400*/  SHFL.BFLY P6, R188, R190, R184, R79 ;  /* 0x0c0000b8bebc7389 */ /* 0x00006400000c004f */
[----:B01----:R-:W-:Y:S05]  /*9410*/  ENDCOLLECTIVE ;  /* 0x000000000000791b */ /* 0x003fea0003800000 */
.L_x_57049:
[----:B------:R-:W-:Y:S01]  /*9420*/  FADD.FTZ R158, R185, R188 ;  /* 0x000000bcb99e7221 */ /* 0x000fe20000010000 */
[----:B------:R-:W-:-:S03]  /*9430*/  LOP3.LUT P6, RZ, R118, 0x2, RZ, 0xc0, !PT ;  /* 0x0000000276ff7812 */ /* 0x000fc600078cc0ff */
        /* <DEDUP_REMOVED lines=10> */
[----:B------:R-:W-:-:S05]  /*94e0*/  FFMA.FTZ R186, R185, R185, R186 ;  /* 0x000000b9b9ba7223 */ /* 0x000fca00000100ba */
[----:B------:R-:W-:-:S05]  /*94f0*/  FSEL R190, R186, RZ, P5 ;  /* 0x000000ffbabe7208 */ /* 0x000fca0002800000 */
[----:B------:R-:W-:Y:S01]  /*9500*/  FFMA.FTZ R184, R157, R157, R190 ;  /* 0x0000009d9db87223 */ /* 0x000fe200000100be */
[----:B------:R-:W-:-:S03]  /*9510*/  FADD.FTZ R157, R20, -R158 ;  /* 0x8000009e149d7221 */ /* 0x000fc60000010000 */
[----:B------:R-:W-:Y:S01]  /*9520*/  FFMA.FTZ R79, R79, R79, R184 ;  /* 0x0000004f4f4f7223 */ /* 0x000fe200000100b8 */
[----:B------:R-:W-:-:S04]  /*9530*/  FADD.FTZ R184, R18, -R158 ;  /* 0x8000009e12b87221 */ /* 0x000fc80000010000 */
[----:B------:R-:W-:Y:S01]  /*9540*/  FFMA.FTZ R184, R184, R184, R79 ;  /* 0x000000b8b8b87223 */ /* 0x000fe2000001004f */
[----:B------:R-:W-:-:S04]  /*9550*/  FADD.FTZ R79, R19, -R158 ;  /* 0x8000009e134f7221 */ /* 0x000fc80000010000 */
[----:B------:R-:W-:Y:S01]  /*9560*/  @P4 FFMA.FTZ R190, R79, R79, R184 ;  /* 0x0000004f4fbe4223 */ /* 0x000fe200000100b8 */
[----:B------:R-:W-:Y:S01]  /*9570*/  FADD.FTZ R79, R21, -R158 ;  /* 0x8000009e154f7221 */ /* 0x000fe20000010000 */
[----:B------:R-:W-:Y:S02]  /*9580*/  LOP3.LUT P4, RZ, R118, 0x1, RZ, 0xc0, !PT ;  /* 0x0000000176ff7812 */ /* 0x000fe4000788c0ff */
        /* <DEDUP_REMOVED lines=25> */
[----:B------:R-:W-:-:S03]  /*9720*/  FADD.FTZ R79, R33, -R158 ;  /* 0x8000009e214f7221 */ /* 0x000fc60000010000 */
        /* <DEDUP_REMOVED lines=87> */
[----:B------:R-:W-:-:S03]  /*9ca0*/  MOV R157, 0xffffffff ;  /* 0xffffffff009d7802 */ /* 0x000fc60000000f00 */
[----:B------:R-:W-:Y:S01]  /*9cb0*/  FFMA.FTZ R79, R79, R79, R184 ;  /* 0x0000004f4f4f7223 */ /* 0x000fe200000100b8 */
[----:B------:R-:W-:-:S04]  /*9cc0*/  FADD.FTZ R184, R74, -R158 ;  /* 0x8000009e4ab87221 */ /* 0x000fc80000010000 */
[----:B------:R-:W-:Y:S01]  /*9cd0*/  FFMA.FTZ R184, R184, R184, R79 ;  /* 0x000000b8b8b87223 */ /* 0x000fe2000001004f */
[----:B------:R-:W-:-:S04]  /*9ce0*/  FADD.FTZ R79, R75, -R158 ;  /* 0x8000009e4b4f7221 */ /* 0x000fc80000010000 */
[----:B------:R-:W-:Y:S01]  /*9cf0*/  @P6 FFMA.FTZ R190, R79, R79, R184 ;  /* 0x0000004f4fbe6223 */ /* 0x000fe200000100b8 */
[----:B------:R-:W-:Y:S01]  /*9d00*/  HFMA2 R79, -RZ, RZ, 0, 1.847743988037109375e-06 ;  /* 0x0000001fff4f7431 */ /* 0x000fe200000001ff */
[----:B------:R-:W-:-:S07]  /*9d10*/  MOV R184, 0x1 ;  /* 0x0000000100b87802 */ /* 0x000fce0000000f00 */
[----:B------:R-:W-:Y:S05]  /*9d20*/  WARPSYNC.COLLECTIVE R157, `(.L_x_57050) ;  /* 0x000000009d087348 */ /* 0x000fea0003c00000 */
[----:B------:R0:W1:Y:S02]  /*9d30*/  SHFL.BFLY P6, R188, R190, R184, R79 ;  /* 0x0c0000b8bebc7389 */ /* 0x00006400000c004f */
[----:B01----:R-:W-:Y:S05]  /*9d40*/  ENDCOLLECTIVE ;  /* 0x000000000000791b */ /* 0x003fea0003800000 */
.L_x_57050:
[----:B------:R-:W-:Y:S02]  /*9d50*/  HFMA2 R184, -RZ, RZ, 0, 1.1920928955078125e-07 ;  /* 0x00000002ffb87431 */ /* 0x000fe400000001ff */
[----:B------:R-:W-:-:S05]  /*9d60*/  FADD.FTZ R189, R190, R188 ;  /* 0x000000bcbebd7221 */ /* 0x000fca0000010000 */
[----:B------:R-:W-:-:S07]  /*9d70*/  MOV R190, R189 ;  /* 0x000000bd00be7202 */ /* 0x000fce0000000f00 */
[----:B------:R-:W-:Y:S05]  /*9d80*/  WARPSYNC.COLLECTIVE R157, `(.L_x_57051) ;  /* 0x000000009d087348 */ /* 0x000fea0003c00000 */
[----:B------:R0:W1:Y:S02]  /*9d90*/  SHFL.BFLY P6, R188, R190, R184, R79 ;  /* 0x0c0000b8bebc7389 */ /* 0x00006400000c004f */
[----:B01----:R-:W-:Y:S05]  /*9da0*/  ENDCOLLECTIVE ;  /* 0x000000000000791b */ /* 0x003fea0003800000 */
.L_x_57051:
[----:B------:R-:W-:Y:S02]  /*9db0*/  HFMA2 R184, -RZ, RZ, 0, 2.384185791015625e-07 ;  /* 0x00000004ffb87431 */ /* 0x000fe400000001ff */
[----:B------:R-:W-:-:S05]  /*9dc0*/  FADD.FTZ R187, R189, R188 ;  /* 0x000000bcbdbb7221 */ /* 0x000fca0000010000 */
[----:B------:R-:W-:-:S07]  /*9dd0*/  MOV R190, R187 ;  /* 0x000000bb00be7202 */ /* 0x000fce0000000f00 */
[----:B------:R-:W-:Y:S05]  /*9de0*/  WARPSYNC.COLLECTIVE R157, `(.L_x_57052) ;  /* 0x000000009d087348 */ /* 0x000fea0003c00000 */
[----:B------:R0:W1:Y:S02]  /*9df0*/  SHFL.BFLY P6, R188, R190, R184, R79 ;  /* 0x0c0000b8bebc7389 */ /* 0x00006400000c004f */
[----:B01----:R-:W-:Y:S05]  /*9e00*/  ENDCOLLECTIVE ;  /* 0x000000000000791b */ /* 0x003fea0003800000 */
.L_x_57052:
[----:B------:R-:W-:Y:S02]  /*9e10*/  HFMA2 R184, -RZ, RZ, 0, 4.76837158203125e-07 ;  /* 0x00000008ffb87431 */ /* 0x000fe400000001ff */
[----:B------:R-:W-:-:S05]  /*9e20*/  FADD.FTZ R186, R187, R188 ;  /* 0x000000bcbbba7221 */ /* 0x000fca0000010000 */
[----:B------:R-:W-:-:S07]  /*9e30*/  MOV R190, R186 ;  /* 0x000000ba00be7202 */ /* 0x000fce0000000f00 */
[----:B------:R-:W-:Y:S05]  /*9e40*/  WARPSYNC.COLLECTIVE R157, `(.L_x_57053) ;  /* 0x000000009d087348 */ /* 0x000fea0003c00000 */
[----:B------:R0:W1:Y:S02]  /*9e50*/  SHFL.BFLY P6, R188, R190, R184, R79 ;  /* 0x0c0000b8bebc7389 */ /* 0x00006400000c004f */
[----:B01----:R-:W-:Y:S05]  /*9e60*/  ENDCOLLECTIVE ;  /* 0x000000000000791b */ /* 0x003fea0003800000 */
.L_x_57053:
[----:B------:R-:W-:Y:S02]  /*9e70*/  HFMA2 R184, -RZ, RZ, 0, 9.5367431640625e-07 ;  /* 0x00000010ffb87431 */ /* 0x000fe400000001ff */
[----:B------:R-:W-:-:S05]  /*9e80*/  FADD.FTZ R185, R186, R188 ;  /* 0x000000bcbab97221 */ /* 0x000fca0000010000 */
[----:B------:R-:W-:-:S07]  /*9e90*/  MOV R190, R185 ;  /* 0x000000b900be7202 */ /* 0x000fce0000000f00 */
[----:B------:R-:W-:Y:S05]  /*9ea0*/  WARPSYNC.COLLECTIVE R157, `(.L_x_57054) ;  /* 0x000000009d087348 */ /* 0x000fea0003c00000 */
[----:B------:R0:W1:Y:S02]  /*9eb0*/  SHFL.BFLY P6, R188, R190, R184, R79 ;  /* 0x0c0000b8bebc7389 */ /* 0x00006400000c004f */
[----:B01----:R-:W-:Y:S05]  /*9ec0*/  ENDCOLLECTIVE ;  /* 0x000000000000791b */ /* 0x003fea0003800000 */
.L_x_57054:
[----:B------:R-:W-:Y:S05]  /*9ed0*/  BRA `(.L_x_57055) ;  /* 0xffffffd4007c7947 */ /* 0x000fea000383ffff */
.L_x_57056:
        /* <DEDUP_REMOVED lines=10> */
.L_x_71554:


//--------------------- .text._ZN10layer_norm13ln_fwd_kernelINS_13Kernel_traitsI6__halfffffjLj2048ELj1ELj4ELj1ELj16ENS_18Kernel_traits_baseILj2048ES2_ffffjLj128EEEEELb0ELb1ELb1ELb1EEEvNS_9FwdParamsE --------------------------
	.section	.text._ZN10layer_norm13ln_fwd_kernelINS_13Kernel_traitsI6__halfffffjLj2048ELj1ELj4ELj1ELj16ENS_18Kernel_traits_baseILj2048ES2_ffffjLj128EEEEELb0ELb1ELb1ELb1EEEvNS_9FwdParamsE,"ax",@progbits
	.align	128
        .global         _ZN10layer_norm13ln_fwd_kernelINS_13Kernel_traitsI6__halfffffjLj2048ELj1ELj4ELj1ELj16ENS_18Kernel_traits_baseILj2048ES2_ffffjLj128EEEEELb0ELb1ELb1ELb1EEEvNS_9FwdParamsE
        .type           _ZN10layer_norm13ln_fwd_kernelINS_13Kernel_traitsI6__halfffffjLj2048ELj1ELj4ELj1ELj16ENS_18Kernel_traits_baseILj2048ES2_ffffjLj128EEEEELb0ELb1ELb1ELb1EEEvNS_9FwdParamsE,@function
        .size           _ZN10layer_norm13ln_fwd_kernelINS_13Kernel_traitsI6__halfffffjLj2048ELj1ELj4ELj1ELj16ENS_18Kernel_traits_baseILj2048ES2_ffffjLj128EEEEELb0ELb1ELb1ELb1EEEvNS_9FwdParamsE,(.L_x_71555 - _ZN10layer_norm13ln_fwd_kernelINS_13Kernel_traitsI6__halfffffjLj2048ELj1ELj4ELj1ELj16ENS_18Kernel_traits_baseILj2048ES2_ffffjLj128EEEEELb0ELb1ELb1ELb1EEEvNS_9FwdParamsE)
        .other          _ZN10layer_norm13ln_fwd_kernelINS_13Kernel_traitsI6__halfffffjLj2048ELj1ELj4ELj1ELj16ENS_18Kernel_traits_baseILj2048ES2_ffffjLj128EEEEELb0ELb1ELb1ELb1EEEvNS_9FwdParamsE,@"STO_CUDA_ENTRY STV_DEFAULT"
_ZN10layer_norm13ln_fwd_kernelINS_13Kernel_traitsI6__halfffffjLj2048ELj1ELj4ELj1ELj16ENS_18Kernel_traits_baseILj2048ES2_ffffjLj128EEEEELb0ELb1ELb1ELb1EEEvNS_9FwdParamsE:
.text._ZN10layer_norm13ln_fwd_kernelINS_13Kernel_traitsI6__halfffffjLj2048ELj1ELj4ELj1ELj16ENS_18Kernel_traits_baseILj2048ES2_ffffjLj128EEEEELb0ELb1ELb1ELb1EEEvNS_9FwdParamsE:
        /* <DEDUP_REMOVED lines=67> */
.L_x_57057:
[----:B------:R-:W0:Y:S08]  /*0430*/  LDC.64 R4, c[0x0][0x3e8] ;  /* 0x0000fa00ff047b82 */ /* 0x000e300000000a00 */
[----:B------:R-:W1:Y:S01]  /*0440*/  LDC.64 R2, c[0x0][0x3d0] ;  /* 0x0000f400ff027b82 */ /* 0x000e620000000a00 */
[----:B0-----:R-:W-:-:S05]  /*0450*/  IMAD.WIDE.U32 R46, R0, 0x8, R4 ;  /* 0x00000008002e7825 */ /* 0x001fca00078e0004 */
[----:B------:R-:W5:Y:S01]  /*0460*/  LDG.E.64 R124, desc[UR6][R46.64] ;  /* 0x000000062e7c7981 */ /* 0x000f62000c1e1b00 */
[----:B-1----:R-:W-:-:S03]  /*0470*/  IMAD.WIDE.U32 R2, R0, 0x8, R2 ;  /* 0x0000000800027825 */ /* 0x002fc600078e0002 */
        /* <DEDUP_REMOVED lines=14> */
[----:B------:R-:W5:Y:S01]  /*0560*/  LDG.E.64 R44, desc[UR6][R46.64+0xf00] ;  /* 0x000f00062e2c7981 */ /* 0x000f62000c1e1b00 */
[----:B------:R-:W-:-:S02]  /*0570*/  CS2R R76, SRZ ;  /* 0x00000000004c7805 */ /* 0x000fc4000001ff00 */
[----:B------:R-:W-:Y:S02]  /*0580*/  CS2R R78, SRZ ;  /* 0x00000000004e7805 */ /* 0x000fe4000001ff00 */
[----:B------:R-:W-:Y:S01]  /*0590*/  CS2R R80, SRZ ;  /* 0x0000000000507805 */ /* 0x000fe2000001ff00 */
[----:B------:R-:W5:Y:S01]  /*05a0*/  LDG.E.64 R12, desc[UR6][R2.64] ;  /* 0x00000006020c7981 */ /* 0x000f62000c1e1b00 */
[----:B------:R-:W-:Y:S02]  /*05b0*/  CS2R R82, SRZ ;  /* 0x0000000000527805 */ /* 0x000fe4000001ff00 */
[----:B------:R-:W-:Y:S02]  /*05c0*/  CS2R R84, SRZ ;  /* 0x0000000000547805 */ /* 0x000fe4000001ff00 */
[----:B------:R-:W-:Y:S01]  /*05d0*/  CS2R R86, SRZ ;  /* 0x0000000000567805 */ /* 0x000fe2000001ff00 */
        /* <DEDUP_REMOVED lines=25> */
.L_x_57058:
[----:B------:R-:W1:Y:S02]  /*0770*/  LDCU UR4, c[0x0][0x384] ;  /* 0x00007080ff0477ac */ /* 0x000e640008000800 */
[----:B-1----:R-:W-:-:S13]  /*0780*/  ISETP.GE.AND P0, PT, R128, UR4, PT ;  /* 0x0000000480007c0c */ /* 0x002fda000bf06270 */
[----:B------:R-:W-:Y:S05]  /*0790*/  @P0 EXIT ;  /* 0x000000000000094d */ /* 0x000fea0003800000 */
[----:B-----5:R-:W-:Y:S01]  /*07a0*/  MOV R185, R8 ;  /* 0x0000000800b97202 */ /* 0x020fe20000000f00 */
[----:B------:R-:W1:Y:S01]  /*07b0*/  LDCU UR10, c[0x0][0x40c] ;  /* 0x00008180ff0a77ac */ /* 0x000e620008000800 */
[----:B------:R-:W-:Y:S02]  /*07c0*/  SHF.R.U64 R186, R8, 0x10, R9 ;  /* 0x0000001008ba7819 */ /* 0x000fe40000001209 */
[----:B------:R-:W-:Y:S01]  /*07d0*/  MOV R187, R4 ;  /* 0x0000000400bb7202 */ /* 0x000fe20000000f00 */
[----:B------:R-:W2:Y:S01]  /*07e0*/  LDCU.U8 UR8, c[0x0][0x410] ;  /* 0x00008200ff0877ac */ /* 0x000ea20008000000 */
[----:B------:R-:W-:Y:S02]  /*07f0*/  MOV R8, R5 ;  /* 0x0000000500087202 */ /* 0x000fe40000000f00 */
[--C-:B------:R-:W-:Y:S01]  /*0800*/  SHF.R.U64 R188, R4, 0x10, R5.reuse ;  /* 0x0000001004bc7819 */ /* 0x100fe20000001205 */
[----:B------:R-:W3:Y:S01]  /*0810*/  LDCU UR9, c[0x0][0x448] ;  /* 0x00008900ff0977ac */ /* 0x000ee20008000800 */
[----:B------:R-:W-:-:S02]  /*0820*/  SHF.R.U32.HI R5, RZ, 0x10, R5 ;  /* 0x00000010ff057819 */ /* 0x000fc40000011605 */
[----:B------:R-:W-:Y:S01]  /*0830*/  MOV R189, R6 ;  /* 0x0000000600bd7202 */ /* 0x000fe20000000f00 */
[----:B------:R-:W4:Y:S01]  /*0840*/  LDCU.64 UR4, c[0x0][0x3a0] ;  /* 0x00007400ff0477ac */ /* 0x000f220008000a00 */
[----:B------:R-:W-:Y:S02]  /*0850*/  MOV R4, R7 ;  /* 0x0000000700047202 */ /* 0x000fe40000000f00 */
[----:B------:R-:W-:Y:S02]  /*0860*/  PRMT R188, R188, 0x5410, R5 ;  /* 0x00005410bcbc7816 */ /* 0x000fe40000000005 */
[----:B------:R-:W-:Y:S02]  /*0870*/  PRMT R189, R189, 0x5410, R4 ;  /* 0x00005410bdbd7816 */ /* 0x000fe40000000004 */
[----:B------:R-:W-:Y:S02]  /*0880*/  SHF.R.U64 R190, R6, 0x10, R7 ;  /* 0x0000001006be7819 */ /* 0x000fe40000001207 */
[----:B------:R-:W-:-:S02]  /*0890*/  MOV R4, R124 ;  /* 0x0000007c00047202 */ /* 0x000fc40000000f00 */
[----:B------:R-:W-:Y:S02]  /*08a0*/  MOV R5, R125 ;  /* 0x0000007d00057202 */ /* 0x000fe40000000f00 */
[----:B------:R-:W-:Y:S02]  /*08b0*/  SHF.R.U32.HI R7, RZ, 0x10, R7 ;  /* 0x00000010ff077819 */ /* 0x000fe40000011607 */
[----:B------:R-:W-:Y:S02]  /*08c0*/  MOV R6, R122 ;  /* 0x0000007a00067202 */ /* 0x000fe40000000f00 */
[----:B------:R-:W-:Y:S02]  /*08d0*/  PRMT R191, R4, 0x5410, R5 ;  /* 0x0000541004bf7816 */ /* 0x000fe40000000005 */
[----:B------:R-:W-:Y:S02]  /*08e0*/  PRMT R190, R190, 0x5410, R7 ;  /* 0x00005410bebe7816 */ /* 0x000fe40000000007 */
[----:B------:R-:W-:-:S02]  /*08f0*/  PRMT R192, R6, 0x7610, R192 ;  /* 0x0000761006c07816 */ /* 0x000fc400000000c0 */
[----:B------:R-:W-:Y:S02]  /*0900*/  MOV R4, R123 ;  /* 0x0000007b00047202 */ /* 0x000fe40000000f00 */
[----:B------:R-:W-:Y:S02]  /*0910*/  MOV R7, R118 ;  /* 0x0000007600077202 */ /* 0x000fe40000000f00 */
[----:B------:R-:W-:Y:S02]  /*0920*/  PRMT R192, R192, 0x5410, R4 ;  /* 0x00005410c0c07816 */ /* 0x000fe40000000004 */
[----:B------:R-:W-:Y:S02]  /*0930*/  MOV R5, R120 ;  /* 0x0000007800057202 */ /* 0x000fe40000000f00 */
[----:B------:R-:W-:Y:S02]  /*0940*/  MOV R6, R121 ;  /* 0x0000007900067202 */ /* 0x000fe40000000f00 */
[----:B------:R-:W-:-:S02]  /*0950*/  PRMT R194, R7, 0x7610, R194 ;  /* 0x0000761007c27816 */ /* 0x000fc400000000c2 */
[----:B------:R-:W-:Y:S02]  /*0960*/  MOV R4, R119 ;  /* 0x0000007700047202 */ /* 0x000fe40000000f00 */
[----:B------:R-:W-:Y:S02]  /*0970*/  MOV R7, R114 ;  /* 0x0000007200077202 */ /* 0x000fe40000000f00 */
[----:B------:R-:W-:Y:S02]  /*0980*/  PRMT R193, R5, 0x5410, R6 ;  /* 0x0000541005c17816 */ /* 0x000fe40000000006 */
[----:B------:R-:W-:Y:S02]  /*0990*/  PRMT R194, R194, 0x5410, R4 ;  /* 0x00005410c2c27816 */ /* 0x000fe40000000004 */
[----:B------:R-:W-:Y:S02]  /*09a0*/  MOV R5, R116 ;  /* 0x0000007400057202 */ /* 0x000fe40000000f00 */
[----:B------:R-:W-:-:S02]  /*09b0*/  MOV R6, R117 ;  /* 0x0000007500067202 */ /* 0x000fc40000000f00 */
[----:B------:R-:W-:Y:S02]  /*09c0*/  PRMT R196, R7, 0x7610, R196 ;  /* 0x0000761007c47816 */ /* 0x000fe400000000c4 */
[----:B------:R-:W-:Y:S02]  /*09d0*/  MOV R4, R115 ;  /* 0x0000007300047202 */ /* 0x000fe40000000f00 */
[----:B------:R-:W-:Y:S02]  /*09e0*/  MOV R7, R112 ;  /* 0x0000007000077202 */ /* 0x000fe40000000f00 */
[----:B------:R-:W-:Y:S02]  /*09f0*/  PRMT R195, R5, 0x5410, R6 ;  /* 0x0000541005c37816 */ /* 0x000fe40000000006 */
[----:B------:R-:W-:Y:S02]  /*0a00*/  PRMT R196, R196, 0x5410, R4 ;  /* 0x00005410c4c47816 */ /* 0x000fe40000000004 */
[----:B------:R-:W-:-:S02]  /*0a10*/  MOV R5, R126 ;  /* 0x0000007e00057202 */ /* 0x000fc40000000f00 */
[----:B------:R-:W-:Y:S02]  /*0a20*/  MOV R6, R127 ;  /* 0x0000007f00067202 */ /* 0x000fe40000000f00 */
[----:B------:R-:W-:Y:S02]  /*0a30*/  PRMT R198, R7, 0x7610, R198 ;  /* 0x0000761007c67816 */ /* 0x000fe400000000c6 */
[----:B------:R-:W-:Y:S02]  /*0a40*/  MOV R4, R113 ;  /* 0x0000007100047202 */ /* 0x000fe40000000f00 */
[----:B------:R-:W-:Y:S02]  /*0a50*/  MOV R7, R108 ;  /* 0x0000006c00077202 */ /* 0x000fe40000000f00 */
[----:B------:R-:W-:Y:S02]  /*0a60*/  PRMT R197, R5, 0x5410, R6 ;  /* 0x0000541005c57816 */ /* 0x000fe40000000006 */
[----:B------:R-:W-:-:S02]  /*0a70*/  PRMT R198, R198, 0x5410, R4 ;  /* 0x00005410c6c67816 */ /* 0x000fc40000000004 */
[----:B------:R-:W-:Y:S02]  /*0a80*/  MOV R5, R110 ;  /* 0x0000006e00057202 */ /* 0x000fe40000000f00 */
[----:B------:R-:W-:Y:S02]  /*0a90*/  MOV R6, R111 ;  /* 0x0000006f00067202 */ /* 0x000fe40000000f00 */
[----:B------:R-:W-:Y:S02]  /*0aa0*/  PRMT R204, R7, 0x7610, R204 ;  /* 0x0000761007cc7816 */ /* 0x000fe400000000cc */
[----:B------:R-:W-:Y:S02]  /*0ab0*/  MOV R4, R109 ;  /* 0x0000006d00047202 */ /* 0x000fe40000000f00 */
[----:B------:R-:W-:Y:S02]  /*0ac0*/  PRMT R203, R5, 0x5410, R6 ;  /* 0x0000541005cb7816 */ /* 0x000fe40000000006 */
[----:B------:R-:W-:-:S02]  /*0ad0*/  PRMT R204, R204, 0x5410, R4 ;  /* 0x00005410cccc7816 */ /* 0x000fc40000000004 */
[----:B------:R-:W-:Y:S02]  /*0ae0*/  MOV R5, R106 ;  /* 0x0000006a00057202 */ /* 0x000fe40000000f00 */
[----:B------:R-:W-:Y:S02]  /*0af0*/  MOV R6, R107 ;  /* 0x0000006b00067202 */ /* 0x000fe40000000f00 */
[--C-:B------:R-:W-:Y:S02]  /*0b00*/  SHF.R.U64 R206, R104, 0x10, R105.reuse ;  /* 0x0000001068ce7819 */ /* 0x100fe40000001269 */
[----:B------:R-:W-:Y:S02]  /*0b10*/  SHF.R.U32.HI R4, RZ, 0x10, R105 ;  /* 0x00000010ff047819 */ /* 0x000fe40000011669 */
[----:B------:R-:W-:Y:S02]  /*0b20*/  PRMT R205, R5, 0x5410, R6 ;  /* 0x0000541005cd7816 */ /* 0x000fe40000000006 */
[----:B------:R-:W-:-:S02]  /*0b30*/  PRMT R206, R206, 0x5410, R4 ;  /* 0x00005410cece7816 */ /* 0x000fc40000000004 */
[--C-:B------:R-:W-:Y:S02]  /*0b40*/  SHF.R.U64 R207, R102, 0x10, R103.reuse ;  /* 0x0000001066cf7819 */ /* 0x100fe40000001267 */
[----:B------:R-:W-:Y:S02]  /*0b50*/  SHF.R.U32.HI R5, RZ, 0x10, R103 ;  /* 0x00000010ff057819 */ /* 0x000fe40000011667 */
        /* <DEDUP_REMOVED lines=10> */
[----:B------:R-:W-:Y:S02]  /*0c00*/  SHF.R.U64 R211, R92, 0x10, R93 ;  /* 0x000000105cd37819 */ /* 0x000fe4000000125d */
[----:B------:R-:W-:Y:S02]  /*0c10*/  SHF.R.U32.HI R5, RZ, 0x10, R127 ;  /* 0x00000010ff057819 */ /* 0x000fe4000001167f */
[----:B------:R-:W-:Y:S02]  /*0c20*/  SHF.R.U32.HI R212, RZ, 0x10, R93 ;  /* 0x00000010ffd47819 */ /* 0x000fe4000001165d */
[----:B------:R-:W-:Y:S02]  /*0c30*/  SHF.R.U64 R4, R90, 0x10, R91 ;  /* 0x000000105a047819 */ /* 0x000fe4000000125b */
[----:B------:R-:W-:Y:S02]  /*0c40*/  PRMT R211, R211, 0x5410, R5 ;  /* 0x00005410d3d37816 */ /* 0x000fe40000000005 */
[----:B------:R-:W-:-:S02]  /*0c50*/  PRMT R212, R212, 0x5410, R4 ;  /* 0x00005410d4d47816 */ /* 0x000fc40000000004 */
[----:B------:R-:W-:Y:S02]  /*0c60*/  SHF.R.U32.HI R213, RZ, 0x10, R91 ;  /* 0x00000010ffd57819 */ /* 0x000fe4000001165b */
[--C-:B------:R-:W-:Y:S02]  /*0c70*/  SHF.R.U64 R5, R88, 0x10, R89.reuse ;  /* 0x0000001058057819 */ /* 0x100fe40000001259 */
        /* <DEDUP_REMOVED lines=8> */
[----:B0-----:R-:W-:Y:S02]  /*0d00*/  MOV R46, R33 ;  /* 0x00000021002e7202 */ /* 0x001fe40000000f00 */
[----:B------:R-:W-:-:S02]  /*0d10*/  SHF.R.U64 R130, R32, 0x10, R33 ;  /* 0x0000001020827819 */ /* 0x000fc40000001221 */
[----:B------:R-:W-:Y:S02]  /*0d20*/  SHF.R.U32.HI R47, RZ, 0x10, R33 ;  /* 0x00000010ff2f7819 */ /* 0x000fe40000011621 */
[----:B------:R-:W-:Y:S02]  /*0d30*/  MOV R33, R37 ;  /* 0x0000002500217202 */ /* 0x000fe40000000f00 */
[--C-:B------:R-:W-:Y:S02]  /*0d40*/  SHF.R.U64 R132, R36, 0x10, R37.reuse ;  /* 0x0000001024847819 */ /* 0x100fe40000001225 */
[----:B------:R-:W-:Y:S02]  /*0d50*/  SHF.R.U32.HI R48, RZ, 0x10, R37 ;  /* 0x00000010ff307819 */ /* 0x000fe40000011625 */
[----:B------:R-:W-:Y:S02]  /*0d60*/  MOV R135, R40 ;  /* 0x0000002800877202 */ /* 0x000fe40000000f00 */
[----:B------:R-:W-:-:S02]  /*0d70*/  SHF.R.U64 R136, R40, 0x10, R41 ;  /* 0x0000001028887819 */ /* 0x000fc40000001229 */
[----:B------:R-:W-:Y:S02]  /*0d80*/  MOV R131, R36 ;  /* 0x0000002400837202 */ /* 0x000fe40000000f00 */
[----:B------:R-:W-:Y:S02]  /*0d90*/  MOV R133, R38 ;  /* 0x0000002600857202 */ /* 0x000fe40000000f00 */
[----:B------:R-:W-:Y:S02]  /*0da0*/  SHF.R.U64 R134, R38, 0x10, R39 ;  /* 0x0000001026867819 */ /* 0x000fe40000001227 */
[----:B------:R-:W-:Y:S02]  /*0db0*/  MOV R37, R41 ;  /* 0x0000002900257202 */ /* 0x000fe40000000f00 */
[----:B------:R-:W-:Y:S02]  /*0dc0*/  SHF.R.U32.HI R40, RZ, 0x10, R41 ;  /* 0x00000010ff287819 */ /* 0x000fe40000011629 */
[----:B------:R-:W-:-:S02]  /*0dd0*/  PRMT R215, R215, 0x5410, R5 ;  /* 0x00005410d7d77816 */ /* 0x000fc40000000005 */
[----:B------:R-:W-:Y:S02]  /*0de0*/  PRMT R216, R216, 0x5410, R4 ;  /* 0x00005410d8d87816 */ /* 0x000fe40000000004 */
[----:B------:R-:W-:Y:S02]  /*0df0*/  MOV R129, R32 ;  /* 0x0000002000817202 */ /* 0x000fe40000000f00 */
[----:B------:R-:W-:Y:S02]  /*0e00*/  MOV R36, R39 ;  /* 0x0000002700247202 */ /* 0x000fe40000000f00 */
[----:B------:R-:W-:Y:S02]  /*0e10*/  SHF.R.U32.HI R49, RZ, 0x10, R39 ;  /* 0x00000010ff317819 */ /* 0x000fe40000011627 */
[----:B------:R-:W-:Y:S02]  /*0e20*/  MOV R137, R42 ;  /* 0x0000002a00897202 */ /* 0x000fe40000000f00 */
[----:B------:R-:W-:-:S02]  /*0e30*/  MOV R38, R43 ;  /* 0x0000002b00267202 */ /* 0x000fc40000000f00 */
[--C-:B------:R-:W-:Y:S02]  /*0e40*/  SHF.R.U64 R138, R42, 0x10, R43.reuse ;  /* 0x000000102a8a7819 */ /* 0x100fe4000000122b */
[----:B------:R-:W-:Y:S02]  /*0e50*/  SHF.R.U32.HI R41, RZ, 0x10, R43 ;  /* 0x00000010ff297819 */ /* 0x000fe4000001162b */
[----:B------:R-:W-:Y:S02]  /*0e60*/  SHF.R.U32.HI R217, RZ, 0x10, R83 ;  /* 0x00000010ffd97819 */ /* 0x000fe40000011653 */
[--C-:B------:R-:W-:Y:S02]  /*0e70*/  SHF.R.U64 R5, R80, 0x10, R81.reuse ;  /* 0x0000001050057819 */ /* 0x100fe40000001251 */
[----:B------:R-:W-:Y:S02]  /*0e80*/  SHF.R.U32.HI R218, RZ, 0x10, R81 ;  /* 0x00000010ffda7819 */ /* 0x000fe40000011651 */
[----:B------:R-:W-:-:S02]  /*0e90*/  SHF.R.U64 R4, R78, 0x10, R79 ;  /* 0x000000104e047819 */ /* 0x000fc4000000124f */
[----:B------:R-:W-:Y:S02]  /*0ea0*/  MOV R39, R45 ;  /* 0x0000002d00277202 */ /* 0x000fe40000000f00 */
[--C-:B------:R-:W-:Y:S02]  /*0eb0*/  SHF.R.U64 R140, R44, 0x10, R45.reuse ;  /* 0x000000102c8c7819 */ /* 0x100fe4000000122d */
[----:B------:R-:W-:Y:S02]  /*0ec0*/  SHF.R.U32.HI R42, RZ, 0x10, R45 ;  /* 0x00000010ff2a7819 */ /* 0x000fe4000001162d */
[----:B------:R-:W-:Y:S02]  /*0ed0*/  MOV R32, R13 ;  /* 0x0000000d00207202 */ /* 0x000fe40000000f00 */
[--C-:B------:R-:W-:Y:S02]  /*0ee0*/  SHF.R.U64 R142, R12, 0x10, R13.reuse ;  /* 0x000000100c8e7819 */ /* 0x100fe4000000120d */
[----:B------:R-:W-:-:S02]  /*0ef0*/  SHF.R.U32.HI R43, RZ, 0x10, R13 ;  /* 0x00000010ff2b7819 */ /* 0x000fc4000001160d */
[----:B------:R-:W-:Y:S02]  /*0f00*/  MOV R139, R44 ;  /* 0x0000002c008b7202 */ /* 0x000fe40000000f00 */
[----:B------:R-:W-:Y:S02]  /*0f10*/  MOV R141, R12 ;  /* 0x0000000c008d7202 */ /* 0x000fe40000000f00 */
[----:B------:R-:W-:Y:S02]  /*0f20*/  MOV R13, R17 ;  /* 0x00000011000d7202 */ /* 0x000fe40000000f00 */
[--C-:B------:R-:W-:Y:S02]  /*0f30*/  SHF.R.U64 R146, R16, 0x10, R17.reuse ;  /* 0x0000001010927819 */ /* 0x100fe40000001211 */
[----:B------:R-:W-:Y:S02]  /*0f40*/  SHF.R.U32.HI R45, RZ, 0x10, R17 ;  /* 0x00000010ff2d7819 */ /* 0x000fe40000011611 */
[----:B------:R-:W-:-:S02]  /*0f50*/  MOV R153, R24 ;  /* 0x0000001800997202 */ /* 0x000fc40000000f00 */
[----:B------:R-:W-:Y:S02]  /*0f60*/  SHF.R.U64 R154, R24, 0x10, R25 ;  /* 0x00000010189a7819 */ /* 0x000fe40000001219 */
[----:B------:R-:W-:Y:S02]  /*0f70*/  MOV R143, R14 ;  /* 0x0000000e008f7202 */ /* 0x000fe40000000f00 */
[----:B------:R-:W-:Y:S02]  /*0f80*/  MOV R12, R15 ;  /* 0x0000000f000c7202 */ /* 0x000fe40000000f00 */
[--C-:B------:R-:W-:Y:S02]  /*0f90*/  SHF.R.U64 R144, R14, 0x10, R15.reuse ;  /* 0x000000100e907819 */ /* 0x100fe4000000120f */
[----:B------:R-:W-:Y:S02]  /*0fa0*/  SHF.R.U32.HI R44, RZ, 0x10, R15 ;  /* 0x00000010ff2c7819 */ /* 0x000fe4000001160f */
[----:B------:R-:W-:-:S02]  /*0fb0*/  MOV R145, R16 ;  /* 0x0000001000917202 */ /* 0x000fc40000000f00 */
[----:B------:R-:W-:Y:S02]  /*0fc0*/  MOV R147, R18 ;  /* 0x0000001200937202 */ /* 0x000fe40000000f00 */
[----:B------:R-:W-:Y:S02]  /*0fd0*/  SHF.R.U64 R148, R18, 0x10, R19 ;  /* 0x0000001012947819 */ /* 0x000fe40000001213 */
[----:B------:R-:W-:Y:S02]  /*0fe0*/  MOV R151, R22 ;  /* 0x0000001600977202 */ /* 0x000fe40000000f00 */
[----:B------:R-:W-:Y:S02]  /*0ff0*/  SHF.R.U64 R152, R22, 0x10, R23 ;  /* 0x0000001016987819 */ /* 0x000fe40000001217 */
[----:B------:R-:W-:Y:S02]  /*1000*/  MOV R17, R25 ;  /* 0x0000001900117202 */ /* 0x000fe40000000f00 */
[----:B------:R-:W-:-:S02]  /*1010*/  SHF.R.U32.HI R24, RZ, 0x10, R25 ;  /* 0x00000010ff187819 */ /* 0x000fc40000011619 */
[----:B------:R-:W-:Y:S02]  /*1020*/  MOV R183, R10 ;  /* 0x0000000a00b77202 */ /* 0x000fe40000000f00 */
[----:B------:R-:W-:Y:S02]  /*1030*/  SHF.R.U64 R184, R10, 0x10, R11 ;  /* 0x000000100ab87819 */ /* 0x000fe4000000120b */
[----:B------:R-:W-:Y:S02]  /*1040*/  MOV R14, R19 ;  /* 0x00000013000e7202 */ /* 0x000fe40000000f00 */
[----:B------:R-:W-:Y:S02]  /*1050*/  SHF.R.U32.HI R50, RZ, 0x10, R19 ;  /* 0x00000010ff327819 */ /* 0x000fe40000011613 */
[----:B------:R-:W-:Y:S02]  /*1060*/  MOV R149, R20 ;  /* 0x0000001400957202 */ /* 0x000fe40000000f00 */
[----:B------:R-:W-:-:S02]  /*1070*/  MOV R15, R21 ;  /* 0x00000015000f7202 */ /* 0x000fc40000000f00 */
[--C-:B------:R-:W-:Y:S02]  /*1080*/  SHF.R.U64 R150, R20, 0x10, R21.reuse ;  /* 0x0000001014967819 */ /* 0x100fe40000001215 */
[----:B------:R-:W-:Y:S02]  /*1090*/  SHF.R.U32.HI R51, RZ, 0x10, R21 ;  /* 0x00000010ff337819 */ /* 0x000fe40000011615 */
[----:B------:R-:W-:Y:S02]  /*10a0*/  MOV R16, R23 ;  /* 0x0000001700107202 */ /* 0x000fe40000000f00 */
        /* <DEDUP_REMOVED lines=8> */
[----:B------:R-:W-:-:S02]  /*1130*/  PRMT R217, R217, 0x5410, R5 ;  /* 0x00005410d9d97816 */ /* 0x000fc40000000005 */
[----:B------:R-:W-:Y:S02]  /*1140*/  PRMT R218, R218, 0x5410, R4 ;  /* 0x00005410dada7816 */ /* 0x000fe40000000004 */
[----:B------:R-:W-:Y:S02]  /*1150*/  SHF.R.U32.HI R23, RZ, 0x10, R23 ;  /* 0x00000010ff177819 */ /* 0x000fe40000011617 */
        /* <DEDUP_REMOVED lines=10> */
[----:B------:R-:W-:Y:S02]  /*1200*/  SHF.R.U32.HI R11, RZ, 0x10, R11 ;  /* 0x00000010ff0b7819 */ /* 0x000fe4000001160b */
[----:B------:R-:W-:Y:S02]  /*1210*/  SHF.R.U32.HI R9, RZ, 0x10, R9 ;  /* 0x00000010ff097819 */ /* 0x000fe40000011609 */
[----:B------:R-:W-:Y:S02]  /*1220*/  SHF.R.U32.HI R219, RZ, 0x10, R79 ;  /* 0x00000010ffdb7819 */ /* 0x000fe4000001164f */
[--C-:B------:R-:W-:Y:S02]  /*1230*/  SHF.R.U64 R4, R76, 0x10, R77.reuse ;  /* 0x000000104c047819 */ /* 0x100fe4000000124d */
[----:B------:R-:W-:Y:S02]  /*1240*/  SHF.R.U32.HI R220, RZ, 0x10, R77 ;  /* 0x00000010ffdc7819 */ /* 0x000fe4000001164d */
[----:B------:R-:W-:-:S02]  /*1250*/  SHF.R.U64 R5, R2, 0x10, R3 ;  /* 0x0000001002057819 */ /* 0x000fc40000001203 */
        /* <DEDUP_REMOVED lines=39> */
[----:B------:R-:W-:Y:S02]  /*14d0*/  SHF.R.U32.HI R221, RZ, 0x10, R3 ;  /* 0x00000010ffdd7819 */ /* 0x000fe40000011603 */
[----:B------:R-:W-:Y:S02]  /*14e0*/  PRMT R219, R219, 0x5410, R4 ;  /* 0x00005410dbdb7816 */ /* 0x000fe40000000004 */
[----:B-1234-:R-:W-:-:S07]  /*14f0*/  PRMT R220, R220, 0x5410, R5 ;  /* 0x00005410dcdc7816 */ /* 0x01efce0000000005 */
.L_x_57110:
[----:B------:R-:W0:Y:S08]  /*1500*/  LDC.64 R12, c[0x0][0x3f0] ;  /* 0x0000fc00ff0c7b82 */ /* 0x000e300000000a00 */
[----:B------:R-:W1:Y:S08]  /*1510*/  LDC.64 R14, c[0x0][0x3f8] ;  /* 0x0000fe00ff0e7b82 */ /* 0x000e700000000a00 */
[----:B------:R-:W2:Y:S01]  /*1520*/  LDC R162, c[0x0][0x388] ;  /* 0x0000e200ffa27b82 */ /* 0x000ea20000000800 */
[----:B0-----:R-:W-:-:S06]  /*1530*/  IMAD.WIDE R72, R128, 0x4, R12 ;  /* 0x0000000480487825 */ /* 0x001fcc00078e020c */
[----:B------:R-:W3:Y:S01]  /*1540*/  LDG.E R72, desc[UR6][R72.64] ;  /* 0x0000000648487981 */ /* 0x000ee2000c1e1900 */
[----:B------:R-:W-:Y:S02]  /*1550*/  HFMA2 R168, -RZ, RZ, 0, 0 ;  /* 0x00000000ffa87431 */ /* 0x000fe400000001ff */
[----:B-1----:R-:W-:-:S05]  /*1560*/  IMAD.WIDE R14, R128, 0x4, R14 ;  /* 0x00000004800e7825 */ /* 0x002fca00078e020e */
[----:B------:R-:W5:Y:S01]  /*1570*/  LDG.E R163, desc[UR6][R14.64] ;  /* 0x000000060ea37981 */ /* 0x000f62000c1e1900 */
[----:B------:R-:W-:-:S04]  /*1580*/  ISETP.NE.U32.AND P0, PT, RZ, UR4, PT ;  /* 0x00000004ff007c0c */ /* 0x000fc8000bf05070 */
[----:B------:R-:W-:Y:S01]  /*1590*/  ISETP.NE.AND.EX P0, PT, RZ, UR5, PT, P0 ;  /* 0x00000005ff007c0c */ /* 0x000fe2000bf05300 */
[----:B------:R-:W-:Y:S01]  /*15a0*/  BSSY.RECONVERGENT B0, `(.L_x_57059) ;  /* 0x000003d000007945 */ /* 0x000fe20003800200 */
[--C-:B------:R-:W-:Y:S02]  /*15b0*/  SHF.R.U64 R18, R124, 0x10, R125.reuse ;  /* 0x000000107c127819 */ /* 0x100fe4000000127d */
[----:B------:R-:W-:Y:S02]  /*15c0*/  SHF.R.U32.HI R23, RZ, 0x10, R125 ;  /* 0x00000010ff177819 */ /* 0x000fe4000001167d */
[----:B---3--:R-:W-:-:S13]  /*15d0*/  ISETP.GE.AND P1, PT, R72, 0x1, PT ;  /* 0x000000014800780c */ /* 0x008fda0003f26270 */
        /* <DEDUP_REMOVED lines=12> */
[----:B0-----:R-:W-:Y:S01]  /*16a0*/  PRMT R13, R18, 0x7610, R13 ;  /* 0x00007610120d7816 */ /* 0x001fe2000000000d */
[----:B------:R-:W-:Y:S06]  /*16b0*/  @!P0 BRA `(.L_x_57060) ;  /* 0x0000000000648947 */ /* 0x000fec0003800000 */
[----:B------:R-:W0:Y:S02]  /*16c0*/  LDC.64 R8, c[0x0][0x3a0] ;  /* 0x0000e800ff087b82 */ /* 0x000e240000000a00 */
[----:B0-----:R-:W-:-:S06]  /*16d0*/  IMAD.WIDE.U32 R8, R167, 0x10, R8 ;  /* 0x00000010a7087825 */ /* 0x001fcc00078e0008 */
[----:B------:R-:W2:Y:S01]  /*16e0*/  LDG.E.128 R8, desc[UR6][R8.64] ;  /* 0x0000000608087981 */ /* 0x000ea2000c1e1d00 */
[----:B------:R-:W-:-:S13]  /*16f0*/  ISETP.GT.AND P2, PT, R72, RZ, PT ;  /* 0x000000ff4800720c */ /* 0x000fda0003f44270 */
[----:B------:R-:W0:Y:S01]  /*1700*/  @P2 LDC R15, c[0x0][0x40c] ;  /* 0x00010300ff0f2b82 */ /* 0x000e220000000800 */
[----:B------:R-:W-:Y:S02]  /*1710*/  @P2 HADD2.F32 R16, -RZ, R191.H0_H0 ;  /* 0x200000bfff102230 */ /* 0x000fe40000004100 */
[----:B------:R-:W-:Y:S02]  /*1720*/  @P2 HADD2.F32 R17, -RZ, R13.H0_H0 ;  /* 0x2000000dff112230 */ /* 0x000fe40000004100 */
[----:B------:R-:W-:-:S03]  /*1730*/  @P2 HADD2.F32 R20, -RZ, R191.H1_H1 ;  /* 0x300000bfff142230 */ /* 0x000fc60000004100 */
[----:B------:R-:W1:Y:S08]  /*1740*/  @P2 LDC R18, c[0x0][0x40c] ;  /* 0x00010300ff122b82 */ /* 0x000e700000000800 */
[----:B------:R-:W3:Y:S01]  /*1750*/  @P2 LDC R19, c[0x0][0x40c] ;  /* 0x00010300ff132b82 */ /* 0x000ee20000000800 */
[----:B0----5:R-:W-:Y:S01]  /*1760*/  @P2 FMUL.FTZ R15, R4, R15 ;  /* 0x0000000f040f2220 */ /* 0x021fe20000410000 */
[----:B-1----:R-:W-:Y:S01]  /*1770*/  @P2 FMUL.FTZ R18, R5, R18 ;  /* 0x0000001205122220 */ /* 0x002fe20000410000 */
[----:B---3--:R-:W-:Y:S01]  /*1780*/  @P2 FMUL.FTZ R19, R6, R19 ;  /* 0x0000001306132220 */ /* 0x008fe20000410000 */
[----:B--2---:R-:W-:Y:S01]  /*1790*/  @!P2 MOV R12, R8 ;  /* 0x00000008000ca202 */ /* 0x004fe20000000f00 */
[----:B------:R-:W-:Y:S01]  /*17a0*/  @P2 FFMA.FTZ R12, R15, R16, R8 ;  /* 0x000000100f0c2223 */ /* 0x000fe20000010008 */
[----:B------:R-:W-:Y:S01]  /*17b0*/  MOV R13, R9 ;  /* 0x00000009000d7202 */ /* 0x000fe20000000f00 */
[----:B------:R-:W-:Y:S01]  /*17c0*/  @P2 FFMA.FTZ R13, R18, R17, R9 ;  /* 0x00000011120d2223 */ /* 0x000fe20000010009 */
[----:B------:R-:W-:Y:S01]  /*17d0*/  MOV R14, R10 ;  /* 0x0000000a000e7202 */ /* 0x000fe20000000f00 */
[----:B------:R-:W-:Y:S01]  /*17e0*/  @P2 FFMA.FTZ R14, R19, R20, R10 ;  /* 0x00000014130e2223 */ /* 0x000fe2000001000a */
[----:B------:R-:W-:Y:S01]  /*17f0*/  MOV R15, R11 ;  /* 0x0000000b000f7202 */ /* 0x000fe20000000f00 */
[----:B------:R-:W-:Y:S06]  /*1800*/  @!P2 BRA `(.L_x_57061) ;  /* 0x000000000058a947 */ /* 0x000fec0003800000 */
[----:B------:R-:W-:Y:S02]  /*1810*/  HADD2.F32 R15, -RZ, R23.H0_H0 ;  /* 0x20000017ff0f7230 */ /* 0x000fe40000004100 */
[----:B------:R-:W-:-:S04]  /*1820*/  FMUL.FTZ R16, R7, UR10 ;  /* 0x0000000a07107c20 */ /* 0x000fc80008410000 */
[----:B------:R-:W-:Y:S01]  /*1830*/  FFMA.FTZ R15, R16, R15, R11 ;  /* 0x0000000f100f7223 */ /* 0x000fe2000001000b */
[----:B------:R-:W-:Y:S06]  /*1840*/  BRA `(.L_x_57061) ;  /* 0x0000000000487947 */ /* 0x000fec0003800000 */
.L_x_57060:
[----:B------:R-:W0:Y:S01]  /*1850*/  @P1 LDC R17, c[0x0][0x40c] ;  /* 0x00010300ff111b82 */ /* 0x000e220000000800 */
[----:B------:R-:W-:Y:S01]  /*1860*/  @P1 HADD2.F32 R19, -RZ, R13.H0_H0 ;  /* 0x2000000dff131230 */ /* 0x000fe20000004100 */
[----:B------:R-:W-:Y:S01]  /*1870*/  CS2R R12, SRZ ;  /* 0x00000000000c7805 */ /* 0x000fe2000001ff00 */
[----:B------:R-:W-:Y:S01]  /*1880*/  @P1 HADD2.F32 R23, -RZ, R23.H0_H0 ;  /* 0x20000017ff171230 */ /* 0x000fe20000004100 */
[----:B------:R-:W-:Y:S01]  /*1890*/  CS2R R14, SRZ ;  /* 0x00000000000e7805 */ /* 0x000fe2000001ff00 */
[--C-:B------:R-:W-:Y:S02]  /*18a0*/  @P1 HADD2.F32 R16, -RZ, R191.reuse.H0_H0 ;  /* 0x200000bfff101230 */ /* 0x100fe40000004100 */
        /* <DEDUP_REMOVED lines=12> */
.L_x_57061:
[----:B------:R-:W-:Y:S05]  /*1970*/  BSYNC.RECONVERGENT B0 ;  /* 0x0000000000007941 */ /* 0x000fea0003800200 */
.L_x_57059:
[----:B------:R-:W0:Y:S01]  /*1980*/  LDC.64 R172, c[0x0][0x3a8] ;  /* 0x0000ea00ffac7b82 */ /* 0x000e220000000a00 */
[----:B------:R-:W-:Y:S02]  /*1990*/  IADD3 R25, PT, PT, R167, 0x20, RZ ;  /* 0x00000020a7197810 */ /* 0x000fe40007ffe0ff */
[----:B------:R-:W-:-:S05]  /*19a0*/  @P1 IADD3 R23, PT, PT, R168, 0x20, RZ ;  /* 0x00000020a8171810 */ /* 0x000fca0007ffe0ff */
[----:B------:R-:W1:Y:S08]  /*19b0*/  @P0 LDC.64 R16, c[0x0][0x3a0] ;  /* 0x0000e800ff100b82 */ /* 0x000e700000000a00 */
[----:B------:R-:W2:Y:S01]  /*19c0*/  @P1 LDC.64 R18, c[0x0][0x390] ;  /* 0x0000e400ff121b82 */ /* 0x000ea20000000a00 */
[----:B0-----:R-:W-:-:S05]  /*19d0*/  IMAD.WIDE.U32 R20, R167, 0x10, R172 ;  /* 0x00000010a7147825 */ /* 0x001fca00078e00ac */
[----:B------:R0:W-:Y:S01]  /*19e0*/  STG.E.128 desc[UR6][R20.64], R12 ;  /* 0x0000000c14007986 */ /* 0x0001e2000c101d06 */
[----:B-1----:R-:W-:-:S05]  /*19f0*/  @P0 IMAD.WIDE.U32 R16, R25, 0x10, R16 ;  /* 0x0000001019100825 */ /* 0x002fca00078e0010 */
[----:B------:R-:W5:Y:S01]  /*1a00*/  @P0 LDG.E.128 R8, desc[UR6][R16.64] ;  /* 0x0000000610080981 */ /* 0x000f62000c1e1d00 */
[----:B------:R-:W-:Y:S01]  /*1a10*/  SHF.R.U64 R22, R122, 0x10, R123 ;  /* 0x000000107a167819 */ /* 0x000fe2000000127b */
[----:B--2---:R-:W-:Y:S01]  /*1a20*/  @P1 IMAD.WIDE.U32 R18, R23, 0x10, R18 ;  /* 0x0000001017121825 */ /* 0x004fe200078e0012 */
[----:B------:R-:W-:Y:S01]  /*1a30*/  BSSY.RECONVERGENT B0, `(.L_x_57062) ;  /* 0x000002d000007945 */ /* 0x000fe20003800200 */
[----:B------:R-:W-:-:S03]  /*1a40*/  SHF.R.U32.HI R29, RZ, 0x10, R123 ;  /* 0x00000010ff1d7819 */ /* 0x000fc6000001167b */
[----:B------:R1:W5:Y:S02]  /*1a50*/  @P1 LDG.E.128 R4, desc[UR6][R18.64] ;  /* 0x0000000612041981 */ /* 0x000364000c1e1d00 */
[----:B-1----:R-:W-:Y:S01]  /*1a60*/  PRMT R19, R22, 0x7610, R19 ;  /* 0x0000761016137816 */ /* 0x002fe20000000013 */
[----:B0-----:R-:W-:Y:S06]  /*1a70*/  @!P0 BRA `(.L_x_57063) ;  /* 0x0000000000588947 */ /* 0x001fec0003800000 */
[----:B------:R-:W-:Y:S02]  /*1a80*/  ISETP.GT.AND P2, PT, R72, RZ, PT ;  /* 0x000000ff4800720c */ /* 0x000fe40003f44270 */
[----:B-----5:R-:W-:Y:S02]  /*1a90*/  MOV R16, R8 ;  /* 0x0000000800107202 */ /* 0x020fe40000000f00 */
[----:B------:R-:W-:Y:S02]  /*1aa0*/  MOV R17, R9 ;  /* 0x0000000900117202 */ /* 0x000fe40000000f00 */
[----:B------:R-:W-:-:S07]  /*1ab0*/  MOV R18, R10 ;  /* 0x0000000a00127202 */ /* 0x000fce0000000f00 */
[----:B------:R-:W0:Y:S01]  /*1ac0*/  @P2 LDC R23, c[0x0][0x40c] ;  /* 0x00010300ff172b82 */ /* 0x000e220000000800 */
[----:B------:R-:W-:Y:S02]  /*1ad0*/  @P2 HADD2.F32 R20, -RZ, R19.H0_H0 ;  /* 0x20000013ff142230 */ /* 0x000fe40000004100 */
[--C-:B------:R-:W-:Y:S02]  /*1ae0*/  @P2 HADD2.F32 R19, -RZ, R192.reuse.H0_H0 ;  /* 0x200000c0ff132230 */ /* 0x100fe40000004100 */
[----:B------:R-:W-:-:S03]  /*1af0*/  @P2 HADD2.F32 R21, -RZ, R192.H1_H1 ;  /* 0x300000c0ff152230 */ /* 0x000fc60000004100 */
[----:B------:R-:W1:Y:S08]  /*1b00*/  @P2 LDC R22, c[0x0][0x40c] ;  /* 0x00010300ff162b82 */ /* 0x000e700000000800 */
        /* <DEDUP_REMOVED lines=9> */
[----:B------:R-:W-:Y:S02]  /*1ba0*/  HADD2.F32 R20, -RZ, R29.H0_H0 ;  /* 0x2000001dff147230 */ /* 0x000fe40000004100 */
[----:B------:R-:W-:-:S04]  /*1bb0*/  FMUL.FTZ R22, R7, UR10 ;  /* 0x0000000a07167c20 */ /* 0x000fc80008410000 */
[----:B------:R-:W-:Y:S01]  /*1bc0*/  FFMA.FTZ R19, R22, R20, R11 ;  /* 0x0000001416137223 */ /* 0x000fe2000001000b */
[----:B------:R-:W-:Y:S06]  /*1bd0*/  BRA `(.L_x_57064) ;  /* 0x0000000000487947 */ /* 0x000fec0003800000 */
.L_x_57063:
        /* <DEDUP_REMOVED lines=18> */
.L_x_57064:
[----:B------:R-:W-:Y:S05]  /*1d00*/  BSYNC.RECONVERGENT B0 ;  /* 0x0000000000007941 */ /* 0x000fea0003800200 */
.L_x_57062:
[----:B------:R-:W0:Y:S01]  /*1d10*/  @P0 LDC.64 R20, c[0x0][0x3a0] ;  /* 0x0000e800ff140b82 */ /* 0x000e220000000a00 */
[----:B------:R-:W-:Y:S01]  /*1d20*/  IADD3 R29, PT, PT, R167, 0x40, RZ ;  /* 0x00000040a71d7810 */ /* 0x000fe20007ffe0ff */
[----:B------:R-:W-:Y:S01]  /*1d30*/  IMAD.WIDE.U32 R24, R25, 0x10, R172 ;  /* 0x0000001019187825 */ /* 0x000fe200078e00ac */
[----:B------:R-:W-:-:S04]  /*1d40*/  @P1 IADD3 R27, PT, PT, R168, 0x40, RZ ;  /* 0x00000040a81b1810 */ /* 0x000fc80007ffe0ff */
[----:B------:R1:W-:Y:S01]  /*1d50*/  STG.E.128 desc[UR6][R24.64], R16 ;  /* 0x0000001018007986 */ /* 0x0003e2000c101d06 */
[----:B------:R-:W2:Y:S01]  /*1d60*/  @P1 LDC.64 R22, c[0x0][0x390] ;  /* 0x0000e400ff161b82 */ /* 0x000ea20000000a00 */
[----:B0-----:R-:W-:-:S05]  /*1d70*/  @P0 IMAD.WIDE.U32 R20, R29, 0x10, R20 ;  /* 0x000000101d140825 */ /* 0x001fca00078e0014 */
[----:B------:R-:W5:Y:S01]  /*1d80*/  @P0 LDG.E.128 R8, desc[UR6][R20.64] ;  /* 0x0000000614080981 */ /* 0x000f62000c1e1d00 */
[----:B------:R-:W-:Y:S01]  /*1d90*/  SHF.R.U64 R26, R120, 0x10, R121 ;  /* 0x00000010781a7819 */ /* 0x000fe20000001279 */
[----:B--2---:R-:W-:Y:S01]  /*1da0*/  @P1 IMAD.WIDE.U32 R22, R27, 0x10, R22 ;  /* 0x000000101b161825 */ /* 0x004fe200078e0016 */
[----:B------:R-:W-:Y:S01]  /*1db0*/  BSSY.RECONVERGENT B0, `(.L_x_57065) ;  /* 0x000002d000007945 */ /* 0x000fe20003800200 */
[----:B------:R-:W-:-:S03]  /*1dc0*/  SHF.R.U32.HI R33, RZ, 0x10, R121 ;  /* 0x00000010ff217819 */ /* 0x000fc60000011679 */
[----:B------:R0:W5:Y:S02]  /*1dd0*/  @P1 LDG.E.128 R4, desc[UR6][R22.64] ;  /* 0x0000000616041981 */ /* 0x000164000c1e1d00 */
[----:B0-----:R-:W-:Y:S01]  /*1de0*/  PRMT R23, R26, 0x7610, R23 ;  /* 0x000076101a177816 */ /* 0x001fe20000000017 */
[----:B-1----:R-:W-:Y:S06]  /*1df0*/  @!P0 BRA `(.L_x_57066) ;  /* 0x0000000000588947 */ /* 0x002fec0003800000 */
        /* <DEDUP_REMOVED lines=22> */
.L_x_57066:
        /* <DEDUP_REMOVED lines=18> */
.L_x_57067:
[----:B------:R-:W-:Y:S05]  /*2080*/  BSYNC.RECONVERGENT B0 ;  /* 0x0000000000007941 */ /* 0x000fea0003800200 */
.L_x_57065:
        /* <DEDUP_REMOVED lines=37> */
.L_x_57069:
        /* <DEDUP_REMOVED lines=18> */
.L_x_57070:
[----:B------:R-:W-:Y:S05]  /*2400*/  BSYNC.RECONVERGENT B0 ;  /* 0x0000000000007941 */ /* 0x000fea0003800200 */
.L_x_57068:
        /* <DEDUP_REMOVED lines=37> */
.L_x_57072:
        /* <DEDUP_REMOVED lines=18> */
.L_x_57073:
[----:B------:R-:W-:Y:S05]  /*2780*/  BSYNC.RECONVERGENT B0 ;  /* 0x0000000000007941 */ /* 0x000fea0003800200 */
.L_x_57071:
[----:B------:R-:W0:Y:S01]  /*2790*/  @P0 LDC.64 R32, c[0x0][0x3a0] ;  /* 0x0000e800ff200b82 */ /* 0x000e220000000a00 */
[----:B------:R-:W-:Y:S01]  /*27a0*/  @P0 IADD3 R41, PT, PT, R167, 0xa0, RZ ;  /* 0x000000a0a7290810 */ /* 0x000fe20007ffe0ff */
        /* <DEDUP_REMOVED lines=35> */
.L_x_57075:
        /* <DEDUP_REMOVED lines=18> */
.L_x_57076:
[----:B------:R-:W-:Y:S05]  /*2b00*/  BSYNC.RECONVERGENT B0 ;  /* 0x0000000000007941 */ /* 0x000fea0003800200 */
.L_x_57074:
        /* <DEDUP_REMOVED lines=8> */
[----:B------:R-:W5:Y:S01]  /*2b90*/  @P0 LDG.E.128 R8, desc[UR6][R36.64] ;  /* 0x0000000624080981 */ /* 0x000f62000c1e1d00 */
[----:B------:R-:W-:Y:S01]  /*2ba0*/  SHF.R.U64 R42, R112, 0x10, R113 ;  /* 0x00000010702a7819 */ /* 0x000fe20000001271 */
[----:B-1----:R-:W-:Y:S01]  /*2bb0*/  @P1 IMAD.WIDE.U32 R38, R43, 0x10, R38 ;  /* 0x000000102b261825 */ /* 0x002fe200078e0026 */
[----:B------:R-:W-:Y:S01]  /*2bc0*/  BSSY.RECONVERGENT B0, `(.L_x_57077) ;  /* 0x000002d000007945 */ /* 0x000fe20003800200 */
[----:B------:R-:W-:-:S03]  /*2bd0*/  SHF.R.U32.HI R47, RZ, 0x10, R113 ;  /* 0x00000010ff2f7819 */ /* 0x000fc60000011671 */
[----:B------:R0:W5:Y:S02]  /*2be0*/  @P1 LDG.E.128 R4, desc[UR6][R38.64] ;  /* 0x0000000626041981 */ /* 0x000164000c1e1d00 */
[----:B0-----:R-:W-:Y:S01]  /*2bf0*/  PRMT R39, R42, 0x7610, R39 ;  /* 0x000076102a277816 */ /* 0x001fe20000000027 */
[----:B--2---:R-:W-:Y:S06]  /*2c00*/  @!P0 BRA `(.L_x_57078) ;  /* 0x0000000000588947 */ /* 0x004fec0003800000 */
        /* <DEDUP_REMOVED lines=22> */
.L_x_57078:
        /* <DEDUP_REMOVED lines=18> */
.L_x_57079:
[----:B------:R-:W-:Y:S05]  /*2e90*/  BSYNC.RECONVERGENT B0 ;  /* 0x0000000000007941 */ /* 0x000fea0003800200 */
.L_x_57077:
        /* <DEDUP_REMOVED lines=11> */
[----:B------:R-:W-:Y:S01]  /*2f50*/  SHF.R.U32.HI R47, RZ, 0x10, R111 ;  /* 0x00000010ff2f7819 */ /* 0x000fe2000001166f */
[----:B------:R-:W-:Y:S03]  /*2f60*/  BSSY.RECONVERGENT B0, `(.L_x_57080) ;  /* 0x000002d000007945 */ /* 0x000fe60003800200 */
[----:B------:R0:W5:Y:S01]  /*2f70*/  @P1 LDG.E.128 R4, desc[UR6][R42.64] ;  /* 0x000000062a041981 */ /* 0x000162000c1e1d00 */
[----:B--2---:R-:W-:Y:S02]  /*2f80*/  PRMT R45, R47, 0x7610, R45 ;  /* 0x000076102f2d7816 */ /* 0x004fe4000000002d */
[----:B0-----:R-:W-:Y:S01]  /*2f90*/  PRMT R43, R46, 0x7610, R43 ;  /* 0x000076102e2b7816 */ /* 0x001fe2000000002b */
[----:B------:R-:W-:Y:S06]  /*2fa0*/  @!P0 BRA `(.L_x_57081) ;  /* 0x0000000000588947 */ /* 0x000fec0003800000 */
        /* <DEDUP_REMOVED lines=22> */
.L_x_57081:
        /* <DEDUP_REMOVED lines=18> */
.L_x_57082:
[----:B------:R-:W-:Y:S05]  /*3230*/  BSYNC.RECONVERGENT B0 ;  /* 0x0000000000007941 */ /* 0x000fea0003800200 */
.L_x_57080:
        /* <DEDUP_REMOVED lines=22> */
[--C-:B------:R-:W-:Y:S02]  /*33a0*/  @P2 HADD2.F32 R47, -RZ, R204.reuse.H1_H1 ;  /* 0x300000ccff2f2230 */ /* 0x100fe40000004100 */
[----:B------:R-:W-:-:S03]  /*33b0*/  @P2 HADD2.F32 R49, -RZ, R204.H0_H0 ;  /* 0x200000ccff312230 */ /* 0x000fc60000004100 */
        /* <DEDUP_REMOVED lines=14> */
.L_x_57084:
        /* <DEDUP_REMOVED lines=18> */
.L_x_57085:
[----:B------:R-:W-:Y:S05]  /*35c0*/  BSYNC.RECONVERGENT B0 ;  /* 0x0000000000007941 */ /* 0x000fea0003800200 */
.L_x_57083:
        /* <DEDUP_REMOVED lines=38> */
.L_x_57087:
        /* <DEDUP_REMOVED lines=18> */
.L_x_57088:
[----:B------:R-:W-:Y:S05]  /*3950*/  BSYNC.RECONVERGENT B0 ;  /* 0x0000000000007941 */ /* 0x000fea0003800200 */
.L_x_57086:
        /* <DEDUP_REMOVED lines=11> */
[----:B------:R-:W-:Y:S04]  /*3a10*/  BSSY.RECONVERGENT B0, `(.L_x_57089) ;  /* 0x000002a000007945 */ /* 0x000fe80003800200 */
[----:B------:R-:W-:Y:S05]  /*3a20*/  @!P0 BRA `(.L_x_57090) ;  /* 0x0000000000588947 */ /* 0x000fea0003800000 */
[----:B------:R-:W-:Y:S02]  /*3a30*/  ISETP.GT.AND P2, PT, R72, RZ, PT ;  /* 0x000000ff4800720c */ /* 0x000fe40003f44270 */
[----:B--2--5:R-:W-:Y:S02]  /*3a40*/  MOV R54, R10 ;  /* 0x0000000a00367202 */ /* 0x024fe40000000f00 */
[----:B------:R-:W-:Y:S02]  /*3a50*/  MOV R52, R8 ;  /* 0x0000000800347202 */ /* 0x000fe40000000f00 */
[----:B------:R-:W-:-:S07]  /*3a60*/  MOV R53, R9 ;  /* 0x0000000900357202 */ /* 0x000fce0000000f00 */
[----:B------:R-:W0:Y:S01]  /*3a70*/  @P2 LDC R55, c[0x0][0x40c] ;  /* 0x00010300ff372b82 */ /* 0x000e220000000800 */
[--C-:B------:R-:W-:Y:S02]  /*3a80*/  @P2 HADD2.F32 R58, -RZ, R129.reuse.H1_H1 ;  /* 0x30000081ff3a2230 */ /* 0x100fe40000004100 */
[----:B------:R-:W-:Y:S02]  /*3a90*/  @P2 HADD2.F32 R60, -RZ, R129.H0_H0 ;  /* 0x20000081ff3c2230 */ /* 0x000fe40000004100 */
        /* <DEDUP_REMOVED lines=15> */
.L_x_57090:
[----:B------:R-:W0:Y:S01]  /*3b90*/  @P1 LDC R63, c[0x0][0x40c] ;  /* 0x00010300ff3f1b82 */ /* 0x000e220000000800 */
[--C-:B------:R-:W-:Y:S01]  /*3ba0*/  @P1 HADD2.F32 R62, -RZ, R129.reuse.H0_H0 ;  /* 0x20000081ff3e1230 */ /* 0x100fe20000004100 */
[----:B------:R-:W-:Y:S01]  /*3bb0*/  CS2R R52, SRZ ;  /* 0x0000000000347805 */ /* 0x000fe2000001ff00 */
[--C-:B--2---:R-:W-:Y:S01]  /*3bc0*/  @P1 HADD2.F32 R60, -RZ, R130.reuse.H0_H0 ;  /* 0x20000082ff3c1230 */ /* 0x104fe20000004100 */
        /* <DEDUP_REMOVED lines=14> */
.L_x_57091:
[----:B------:R-:W-:Y:S05]  /*3cb0*/  BSYNC.RECONVERGENT B0 ;  /* 0x0000000000007941 */ /* 0x000fea0003800200 */
.L_x_57089:
        /* <DEDUP_REMOVED lines=35> */
.L_x_57093:
        /* <DEDUP_REMOVED lines=18> */
.L_x_57094:
[----:B------:R-:W-:Y:S05]  /*4010*/  BSYNC.RECONVERGENT B0 ;  /* 0x0000000000007941 */ /* 0x000fea0003800200 */
.L_x_57092:
        /* <DEDUP_REMOVED lines=35> */
.L_x_57096:
        /* <DEDUP_REMOVED lines=18> */
.L_x_57097:
[----:B------:R-:W-:Y:S05]  /*4370*/  BSYNC.RECONVERGENT B0 ;  /* 0x0000000000007941 */ /* 0x000fea0003800200 */
.L_x_57095:
        /* <DEDUP_REMOVED lines=35> */
.L_x_57099:
[----:B------:R-:W0:Y:S01]  /*45b0*/  @P1 LDC R160, c[0x0][0x40c] ;  /* 0x00010300ffa01b82 */ /* 0x000e220000000800 */
[--C-:B--2---:R-:W-:Y:S01]  /*45c0*/  @P1 HADD2.F32 R75, -RZ, R135.reuse.H0_H0 ;  /* 0x20000087ff4b1230 */ /* 0x104fe20000004100 */
        /* <DEDUP_REMOVED lines=16> */
.L_x_57100:
[----:B------:R-:W-:Y:S05]  /*46d0*/  BSYNC.RECONVERGENT B0 ;  /* 0x0000000000007941 */ /* 0x000fea0003800200 */
.L_x_57098:
        /* <DEDUP_REMOVED lines=35> */
.L_x_57102:
        /* <DEDUP_REMOVED lines=18> */
.L_x_57103:
[----:B------:R-:W-:Y:S05]  /*4a30*/  BSYNC.RECONVERGENT B0 ;  /* 0x0000000000007941 */ /* 0x000fea0003800200 */
.L_x_57101:
        /* <DEDUP_REMOVED lines=35> */
.L_x_57105:
        /* <DEDUP_REMOVED lines=18> */
.L_x_57106:
[----:B------:R-:W-:Y:S05]  /*4d90*/  BSYNC.RECONVERGENT B0 ;  /* 0x0000000000007941 */ /* 0x000fea0003800200 */
.L_x_57104:
        /* <DEDUP_REMOVED lines=219> */
.L_x_57122:
[----:B01----:R-:W-:Y:S01]  /*5b50*/  FADD.FTZ R167, R167, R160 ;  /* 0x000000a0a7a77221 */ /* 0x003fe20000010000 */
[----:B------:R-:W-:Y:S01]  /*5b60*/  FMUL.FTZ R160, R179, R179 ;  /* 0x000000b3b3a07220 */ /* 0x000fe20000410000 */
[----:B------:R-:W-:Y:S01]  /*5b70*/  ISETP.NE.AND P1, PT, RZ, UR8, PT ;  /* 0x00000008ff007c0c */ /* 0x000fe2000bf25270 */
[----:B------:R-:W0:Y:S01]  /*5b80*/  @!P0 LDC.64 R168, c[0x0][0x3c0] ;  /* 0x0000f000ffa88b82 */ /* 0x000e220000000a00 */
[----:B------:R-:W-:Y:S01]  /*5b90*/  FFMA.FTZ R167, R167, R166, UR9 ;  /* 0x00000009a7a77e23 */ /* 0x000fe200080100a6 */
[----:B------:R-:W-:Y:S01]  /*5ba0*/  BSSY.RECONVERGENT B0, `(.L_x_57108) ;  /* 0x0000185000007945 */ /* 0x000fe20003800200 */
[----:B------:R-:W-:-:S05]  /*5bb0*/  FSEL R160, R160, RZ, P1 ;  /* 0x000000ffa0a07208 */ /* 0x000fca0000800000 */
[----:B------:R-:W1:Y:S01]  /*5bc0*/  @!P0 LDC.64 R164, c[0x0][0x3c8] ;  /* 0x0000f200ffa48b82 */ /* 0x000e620000000a00 */
[----:B------:R-:W-:-:S06]  /*5bd0*/  FADD.FTZ R160, R167, R160 ;  /* 0x000000a0a7a07221 */ /* 0x000fcc0000010000 */
[----:B------:R-:W2:Y:S01]  /*5be0*/  MUFU.RSQ R160, R160 ;  /* 0x000000a000a07308 */ /* 0x000ea20000001400 */
[----:B0-----:R-:W-:-:S05]  /*5bf0*/  @!P0 IMAD.WIDE R168, R128, 0x4, R168 ;  /* 0x0000000480a88825 */ /* 0x001fca00078e02a8 */
[----:B------:R0:W-:Y:S01]  /*5c00*/  @!P0 STG.E desc[UR6][R168.64], R179 ;  /* 0x000000b3a8008986 */ /* 0x0001e2000c101906 */
[----:B-1----:R-:W-:-:S05]  /*5c10*/  @!P0 IMAD.WIDE R164, R128, 0x4, R164 ;  /* 0x0000000480a48825 */ /* 0x002fca00078e02a4 */
[----:B--2---:R0:W-:Y:S01]  /*5c20*/  @!P0 STG.E desc[UR6][R164.64], R160 ;  /* 0x000000a0a4008986 */ /* 0x0041e2000c101906 */
[----:B------:R-:W-:-:S13]  /*5c30*/  ISETP.GE.AND P0, PT, R163, 0x1, PT ;  /* 0x00000001a300780c */ /* 0x000fda0003f06270 */
[----:B0-----:R-:W-:Y:S05]  /*5c40*/  @!P0 BRA `(.L_x_57109) ;  /* 0x0000001400e88947 */ /* 0x001fea0003800000 */
[----:B------:R-:W-:Y:S01]  /*5c50*/  IADD3 R0, PT, PT, R163, -0x1, RZ ;  /* 0xffffffffa3007810 */ /* 0x000fe20007ffe0ff */
[----:B------:R-:W-:Y:S01]  /*5c60*/  HADD2.F32 R202, -RZ, R143.H0_H0 ;  /* 0x2000008fffca7230 */ /* 0x000fe20000004100 */
[----:B------:R-:W-:Y:S01]  /*5c70*/  FSEL R179, R179, RZ, !P1 ;  /* 0x000000ffb3b37208 */ /* 0x000fe20004800000 */
[----:B------:R-:W-:Y:S02]  /*5c80*/  HADD2.F32 R201, -RZ, R144.H0_H0 ;  /* 0x20000090ffc97230 */ /* 0x000fe40000004100 */
[----:B------:R-:W-:Y:S02]  /*5c90*/  IMAD R0, R0, R162, RZ ;  /* 0x000000a200007224 */ /* 0x000fe400078e02ff */
[C---:B------:R-:W-:Y:S01]  /*5ca0*/  FADD.FTZ R168, -R179.reuse, R48 ;  /* 0x00000030b3a87221 */ /* 0x040fe20000010100 */
[C---:B------:R-:W-:Y:S01]  /*5cb0*/  FADD.FTZ R14, -R179.reuse, R14 ;  /* 0x0000000eb30e7221 */ /* 0x040fe20000010100 */
[C---:B------:R-:W-:Y:S01]  /*5cc0*/  FADD.FTZ R15, -R179.reuse, R15 ;  /* 0x0000000fb30f7221 */ /* 0x040fe20000010100 */
[----:B------:R-:W-:Y:S01]  /*5cd0*/  SHF.R.S32.HI R48, RZ, 0x1f, R0 ;  /* 0x0000001fff307819 */ /* 0x000fe20000011400 */
[C---:B------:R-:W-:Y:S01]  /*5ce0*/  FADD.FTZ R162, -R179.reuse, R40 ;  /* 0x00000028b3a27221 */ /* 0x040fe20000010100 */
[C---:B------:R-:W-:Y:S01]  /*5cf0*/  FADD.FTZ R163, -R179.reuse, R41 ;  /* 0x00000029b3a37221 */ /* 0x040fe20000010100 */
[----:B------:R-:W-:Y:S01]  /*5d00*/  FADD.FTZ R169, -R179, R49 ;  /* 0x00000031b3a97221 */ /* 0x000fe20000010100 */
[----:B------:R-:W-:Y:S01]  /*5d10*/  LEA.HI R48, R48, R0, RZ, 0x2 ;  /* 0x0000000030307211 */ /* 0x000fe200078f10ff */
[----:B------:R-:W-:-:S02]  /*5d20*/  HADD2.F32 R49, -RZ, R141.H1_H1 ;  /* 0x3000008dff317230 */ /* 0x000fc40000004100 */
[C---:B------:R-:W-:Y:S01]  /*5d30*/  FMUL.FTZ R14, R160.reuse, R14 ;  /* 0x0000000ea00e7220 */ /* 0x040fe20000410000 */
[----:B------:R-:W-:Y:S02]  /*5d40*/  HADD2.F32 R41, -RZ, R105.H0_H0 ;  /* 0x20000069ff297230 */ /* 0x000fe40000004100 */
[----:B------:R-:W-:Y:S01]  /*5d50*/  FMUL.FTZ R15, R160, R15 ;  /* 0x0000000fa00f7220 */ /* 0x000fe20000410000 */
[----:B------:R-:W-:Y:S02]  /*5d60*/  HADD2.F32 R40, -RZ, R142.H1_H1 ;  /* 0x3000008eff287230 */ /* 0x000fe40000004100 */
[C---:B------:R-:W-:Y:S01]  /*5d70*/  FADD.FTZ R33, -R179.reuse, R33 ;  /* 0x00000021b3217221 */ /* 0x040fe20000010100 */
[----:B------:R-:W-:Y:S02]  /*5d80*/  HADD2.F32 R0, -RZ, R206.H1_H1 ;  /* 0x300000ceff007230 */ /* 0x000fe40000004100 */
[----:B------:R-:W-:Y:S01]  /*5d90*/  FFMA.FTZ R14, R14, R49, R41 ;  /* 0x000000310e0e7223 */ /* 0x000fe20000010029 */
[C---:B------:R-:W-:Y:S01]  /*5da0*/  FADD.FTZ R12, -R179.reuse, R12 ;  /* 0x0000000cb30c7221 */ /* 0x040fe20000010100 */
[C---:B------:R-:W-:Y:S01]  /*5db0*/  FADD.FTZ R13, -R179.reuse, R13 ;  /* 0x0000000db30d7221 */ /* 0x040fe20000010100 */
[----:B------:R-:W-:Y:S01]  /*5dc0*/  FADD.FTZ R164, -R179, R44 ;  /* 0x0000002cb3a47221 */ /* 0x000fe20000010100 */
[----:B------:R-:W-:Y:S01]  /*5dd0*/  FFMA.FTZ R15, R15, R40, R0 ;  /* 0x000000280f0f7223 */ /* 0x000fe20000010000 */
[----:B------:R-:W-:Y:S01]  /*5de0*/  LOP3.LUT R0, R161, 0x1f, RZ, 0xc0, !PT ;  /* 0x0000001fa1007812 */ /* 0x000fe200078ec0ff */
[----:B------:R-:W0:Y:S01]  /*5df0*/  LDC.64 R40, c[0x0][0x428] ;  /* 0x00010a00ff287b82 */ /* 0x000e220000000a00 */
        /* <DEDUP_REMOVED lines=13> */
[----:B------:R-:W-:Y:S01]  /*5ed0*/  FMUL.FTZ R68, R160, R33 ;  /* 0x00000021a0447220 */ /* 0x000fe20000410000 */
[C---:B------:R-:W-:Y:S01]  /*5ee0*/  FADD.FTZ R34, -R179.reuse, R34 ;  /* 0x00000022b3227221 */ /* 0x040fe20000010100 */
[----:B------:R-:W-:Y:S01]  /*5ef0*/  FADD.FTZ R35, -R179, R35 ;  /* 0x00000023b3237221 */ /* 0x000fe20000010100 */
[----:B------:R-:W-:Y:S01]  /*5f00*/  HADD2.F32 R66, -RZ, R141.H0_H0 ;  /* 0x2000008dff427230 */ /* 0x000fe20000004100 */
[----:B------:R-:W-:Y:S01]  /*5f10*/  LEA.HI.SX32 R33, R48, R0, 0x1e ;  /* 0x0000000030217211 */ /* 0x000fe200078ff2ff */
[----:B------:R-:W-:-:S02]  /*5f20*/  HADD2.F32 R65, -RZ, R104.H0_H0 ;  /* 0x20000068ff417230 */ /* 0x000fc40000004100 */
[C---:B------:R-:W-:Y:S01]  /*5f30*/  FMUL.FTZ R12, R160.reuse, R12 ;  /* 0x0000000ca00c7220 */ /* 0x040fe20000410000 */
[----:B------:R-:W-:Y:S02]  /*5f40*/  HADD2.F32 R64, -RZ, R142.H0_H0 ;  /* 0x2000008eff407230 */ /* 0x000fe40000004100 */
[C---:B------:R-:W-:Y:S01]  /*5f50*/  FMUL.FTZ R13, R160.reuse, R13 ;  /* 0x0000000da00d7220 */ /* 0x040fe20000410000 */
[----:B------:R-:W-:Y:S02]  /*5f60*/  HADD2.F32 R63, -RZ, R206.H0_H0 ;  /* 0x200000ceff3f7230 */ /* 0x000fe40000004100 */
[C---:B------:R-:W-:Y:S01]  /*5f70*/  FADD.FTZ R175, -R179.reuse, R55 ;  /* 0x00000037b3af7221 */ /* 0x040fe20000010100 */
[C---:B------:R-:W-:Y:S01]  /*5f80*/  FADD.FTZ R176, -R179.reuse, R56 ;  /* 0x00000038b3b07221 */ /* 0x040fe20000010100 */
[C---:B------:R-:W-:Y:S01]  /*5f90*/  FADD.FTZ R56, -R179.reuse, R69 ;  /* 0x00000045b3387221 */ /* 0x040fe20000010100 */
[----:B------:R-:W-:Y:S01]  /*5fa0*/  FADD.FTZ R55, -R179, R70 ;  /* 0x00000046b3377221 */ /* 0x000fe20000010100 */
[C---:B------:R-:W-:Y:S01]  /*5fb0*/  FMUL.FTZ R69, R160.reuse, R34 ;  /* 0x00000022a0457220 */ /* 0x040fe20000410000 */
[----:B------:R-:W-:Y:S01]  /*5fc0*/  FMUL.FTZ R70, R160, R35 ;  /* 0x00000023a0467220 */ /* 0x000fe20000410000 */
[----:B------:R-:W-:Y:S01]  /*5fd0*/  FFMA.FTZ R12, R12, R66, R65 ;  /* 0x000000420c0c7223 */ /* 0x000fe20000010041 */
[----:B------:R-:W-:Y:S01]  /*5fe0*/  FFMA.FTZ R13, R13, R64, R63 ;  /* 0x000000400d0d7223 */ /* 0x000fe2000001003f */
[----:B0-----:R-:W-:-:S04]  /*5ff0*/  IMAD.WIDE.U32 R34, R33, 0x10, R40 ;  /* 0x0000001021227825 */ /* 0x001fc800078e0028 */
        /* <DEDUP_REMOVED lines=20> */
[C---:B------:R-:W-:Y:S01]  /*6140*/  FADD.FTZ R37, -R179.reuse, R37 ;  /* 0x00000025b3257221 */ /* 0x040fe20000010100 */
[C---:B------:R-:W-:Y:S01]  /*6150*/  FADD.FTZ R39, -R179.reuse, R39 ;  /* 0x00000027b3277221 */ /* 0x040fe20000010100 */
[----:B------:R-:W-:Y:S01]  /*6160*/  FADD.FTZ R43, -R179, R43 ;  /* 0x0000002bb32b7221 */ /* 0x000fe20000010100 */
[----:B------:R-:W-:Y:S01]  /*6170*/  IADD3 R232, PT, PT, R33, 0x20, RZ ;  /* 0x0000002021e87810 */ /* 0x000fe20007ffe0ff */
[----:B------:R-:W-:Y:S01]  /*6180*/  FADD.FTZ R170, -R179, R50 ;  /* 0x00000032b3aa7221 */ /* 0x000fe20000010100 */
[----:B------:R-:W-:Y:S01]  /*6190*/  IADD3 R230, PT, PT, R33, 0x40, RZ ;  /* 0x0000004021e67810 */ /* 0x000fe20007ffe0ff */
[----:B------:R-:W-:Y:S01]  /*61a0*/  FADD.FTZ R173, -R179, R53 ;  /* 0x00000035b3ad7221 */ /* 0x000fe20000010100 */
[----:B------:R-:W-:Y:S01]  /*61b0*/  IADD3 R228, PT, PT, R33, 0x60, RZ ;  /* 0x0000006021e47810 */ /* 0x000fe20007ffe0ff */
[----:B------:R-:W-:Y:S01]  /*61c0*/  FADD.FTZ R53, -R179, R72 ;  /* 0x00000048b3357221 */ /* 0x000fe20000010100 */
[----:B------:R-:W-:Y:S01]  /*61d0*/  IADD3 R226, PT, PT, R33, 0x80, RZ ;  /* 0x0000008021e27810 */ /* 0x000fe20007ffe0ff */
[----:B------:R-:W-:Y:S01]  /*61e0*/  FADD.FTZ R50, -R179, R74 ;  /* 0x0000004ab3327221 */ /* 0x000fe20000010100 */
[C---:B------:R-:W-:Y:S01]  /*61f0*/  IADD3 R224, PT, PT, R33.reuse, 0xa0, RZ ;  /* 0x000000a021e07810 */ /* 0x040fe20007ffe0ff */
[C---:B------:R-:W-:Y:S01]  /*6200*/  FMUL.FTZ R161, R160.reuse, R163 ;  /* 0x000000a3a0a17220 */ /* 0x040fe20000410000 */
        /* <DEDUP_REMOVED lines=10> */
[C---:B------:R-:W-:Y:S01]  /*62b0*/  IADD3 R32, PT, PT, R33.reuse, 0x160, RZ ;  /* 0x0000016021207810 */ /* 0x040fe20007ffe0ff */
[C---:B------:R-:W-:Y:S01]  /*62c0*/  FMUL.FTZ R74, R160.reuse, R39 ;  /* 0x00000027a04a7220 */ /* 0x040fe20000410000 */
[C---:B0-----:R-:W-:Y:S01]  /*62d0*/  IADD3 R34, PT, PT, R33.reuse, 0x180, RZ ;  /* 0x0000018021227810 */ /* 0x041fe20007ffe0ff */
[C---:B------:R-:W-:Y:S01]  /*62e0*/  FMUL.FTZ R163, R160.reuse, R43 ;  /* 0x0000002ba0a37220 */ /* 0x040fe20000410000 */
[C---:B------:R-:W-:Y:S01]  /*62f0*/  IADD3 R36, PT, PT, R33.reuse, 0x1a0, RZ ;  /* 0x000001a021247810 */ /* 0x040fe20007ffe0ff */
[C---:B------:R-:W-:Y:S01]  /*6300*/  FMUL.FTZ R65, R160.reuse, R45 ;  /* 0x0000002da0417220 */ /* 0x040fe20000410000 */
[C---:B------:R-:W-:Y:S01]  /*6310*/  IADD3 R38, PT, PT, R33.reuse, 0x1c0, RZ ;  /* 0x000001c021267810 */ /* 0x040fe20007ffe0ff */
[----:B------:R-:W-:Y:S01]  /*6320*/  FMUL.FTZ R63, R160, R47 ;  /* 0x0000002fa03f7220 */ /* 0x000fe20000410000 */
[----:B------:R-:W-:Y:S01]  /*6330*/  IADD3 R12, PT, PT, R33, 0x1e0, RZ ;  /* 0x000001e0210c7810 */ /* 0x000fe20007ffe0ff */
[----:B------:R-:W-:-:S04]  /*6340*/  IMAD.WIDE.U32 R232, R232, 0x10, R40 ;  /* 0x00000010e8e87825 */ /* 0x000fc800078e0028 */
[C---:B------:R-:W-:Y:S01]  /*6350*/  FADD.FTZ R20, -R179.reuse, R20 ;  /* 0x00000014b3147221 */ /* 0x040fe20000010100 */
[C---:B------:R-:W-:Y:S01]  /*6360*/  FADD.FTZ R21, -R179.reuse, R21 ;  /* 0x00000015b3157221 */ /* 0x040fe20000010100 */
[----:B------:R-:W-:Y:S01]  /*6370*/  FADD.FTZ R22, -R179, R22 ;  /* 0x00000016b3167221 */ /* 0x000fe20000010100 */
        /* <DEDUP_REMOVED lines=55> */
[C---:B------:R-:W-:Y:S01]  /*66f0*/  FMUL.FTZ R61, R160.reuse, R61 ;  /* 0x0000003da03d7220 */ /* 0x040fe20000410000 */
[----:B------:R-:W-:Y:S02]  /*6700*/  HADD2.F32 R12, -RZ, R102.H0_H0 ;  /* 0x20000066ff0c7230 */ /* 0x000fe40000004100 */
[C---:B------:R-:W-:Y:S01]  /*6710*/  FMUL.FTZ R60, R160.reuse, R60 ;  /* 0x0000003ca03c7220 */ /* 0x040fe20000410000 */
[----:B------:R-:W-:Y:S02]  /*6720*/  HADD2.F32 R13, -RZ, R207.H0_H0 ;  /* 0x200000cfff0d7230 */ /* 0x000fe40000004100 */
        /* <DEDUP_REMOVED lines=18> */
[----:B------:R-:W-:-:S02]  /*6850*/  HADD2.F32 R179, -RZ, R145.H0_H0 ;  /* 0x20000091ffb37230 */ /* 0x000fc40000004100 */
[----:B------:R-:W-:Y:S02]  /*6860*/  HADD2.F32 R160, -RZ, R100.H0_H0 ;  /* 0x20000064ffa07230 */ /* 0x000fe40000004100 */
[----:B------:R-:W-:Y:S01]  /*6870*/  HADD2.F32 R202, -RZ, R146.H0_H0 ;  /* 0x20000092ffca7230 */ /* 0x000fe20000004100 */
[----:B------:R-:W-:Y:S01]  /*6880*/  STG.E.128 desc[UR6][R232.64], R12 ;  /* 0x0000000ce8007986 */ /* 0x000fe2000c101d06 */
[----:B------:R-:W-:Y:S02]  /*6890*/  HADD2.F32 R17, -RZ, R208.H0_H0 ;  /* 0x200000d0ff117230 */ /* 0x000fe40000004100 */
[----:B------:R-:W-:Y:S01]  /*68a0*/  FFMA.FTZ R16, R20, R179, R160 ;  /* 0x000000b314107223 */ /* 0x000fe200000100a0 */
        /* <DEDUP_REMOVED lines=12> */
[----:B------:R-:W-:Y:S01]  /*6970*/  HADD2.F32 R22, -RZ, R147.H1_H1 ;  /* 0x30000093ff167230 */ /* 0x000fe20000004100 */
[----:B------:R0:W-:Y:S01]  /*6980*/  STG.E.128 desc[UR6][R230.64], R16 ;  /* 0x00000010e6007986 */ /* 0x0001e2000c101d06 */
        /* <DEDUP_REMOVED lines=15> */
[----:B------:R-:W-:Y:S01]  /*6a80*/  HADD2.F32 R27, -RZ, R150.H1_H1 ;  /* 0x30000096ff1b7230 */ /* 0x000fe20000004100 */
[----:B------:R-:W-:Y:S01]  /*6a90*/  SHF.R.U64 R200, R94, 0x10, R95 ;  /* 0x000000105ec87819 */ /* 0x000fe2000000125f */
[----:B------:R-:W-:Y:S02]  /*6aa0*/  HADD2.F32 R202, -RZ, R210.H1_H1 ;  /* 0x300000d2ffca7230 */ /* 0x000fe40000004100 */
[----:B------:R-:W-:Y:S01]  /*6ab0*/  FFMA.FTZ R26, R30, R160, R179 ;  /* 0x000000a01e1a7223 */ /* 0x000fe200000100b3 */
[----:B0-----:R-:W-:Y:S01]  /*6ac0*/  HADD2.F32 R17, -RZ, R153.H0_H0 ;  /* 0x20000099ff117230 */ /* 0x001fe20000004100 */
[----:B------:R-:W-:Y:S01]  /*6ad0*/  SHF.R.U32.HI R179, RZ, 0x10, R95 ;  /* 0x00000010ffb37819 */ /* 0x000fe2000001165f */
[----:B------:R-:W-:Y:S02]  /*6ae0*/  HADD2.F32 R16, -RZ, R90.H0_H0 ;  /* 0x2000005aff107230 */ /* 0x000fe40000004100 */
[----:B------:R-:W-:Y:S01]  /*6af0*/  FFMA.FTZ R27, R31, R27, R202 ;  /* 0x0000001b1f1b7223 */ /* 0x000fe200000100ca */
[----:B------:R-:W-:-:S02]  /*6b00*/  HADD2.F32 R19, -RZ, R197.H1_H1 ;  /* 0x300000c5ff137230 */ /* 0x000fc40000004100 */
[----:B------:R-:W-:Y:S02]  /*6b10*/  HADD2.F32 R14, -RZ, R93.H0_H0 ;  /* 0x2000005dff0e7230 */ /* 0x000fe40000004100 */
[----:B------:R-:W-:Y:S01]  /*6b20*/  FFMA.FTZ R16, R75, R17, R16 ;  /* 0x000000114b107223 */ /* 0x000fe20000010010 */
[----:B------:R-:W-:Y:S01]  /*6b30*/  HADD2.F32 R18, -RZ, R211.H1_H1 ;  /* 0x300000d3ff127230 */ /* 0x000fe20000004100 */
[----:B------:R0:W-:Y:S01]  /*6b40*/  STG.E.128 desc[UR6][R226.64], R24 ;  /* 0x00000018e2007986 */ /* 0x0001e2000c101d06 */
[----:B------:R-:W-:Y:S01]  /*6b50*/  HADD2.F32 R15, -RZ, R212.H0_H0 ;  /* 0x200000d4ff0f7230 */ /* 0x000fe20000004100 */
[----:B-1----:R-:W-:Y:S01]  /*6b60*/  SHF.R.U64 R20, R126, 0x10, R127 ;  /* 0x000000107e147819 */ /* 0x002fe2000000127f */
[----:B------:R-:W-:Y:S02]  /*6b70*/  HADD2.F32 R21, -RZ, R197.H0_H0 ;  /* 0x200000c5ff157230 */ /* 0x000fe40000004100 */
[----:B------:R-:W-:Y:S01]  /*6b80*/  FFMA.FTZ R14, R73, R19, R14 ;  /* 0x00000013490e7223 */ /* 0x000fe2000001000e */
        /* <DEDUP_REMOVED lines=11> */
[----:B------:R-:W-:Y:S02]  /*6c40*/  HADD2.F32 R199, -RZ, R95.H0_H0 ;  /* 0x2000005fffc77230 */ /* 0x000fe40000004100 */
[----:B------:R-:W-:Y:S02]  /*6c50*/  HADD2.F32 R200, -RZ, R200.H0_H0 ;  /* 0x200000c8ffc87230 */ /* 0x000fe40000004100 */
[----:B------:R-:W-:Y:S02]  /*6c60*/  HADD2.F32 R160, -RZ, R152.H1_H1 ;  /* 0x30000098ffa07230 */ /* 0x000fe40000004100 */
[----:B------:R-:W-:Y:S01]  /*6c70*/  FFMA.FTZ R30, R69, R30, R199 ;  /* 0x0000001e451e7223 */ /* 0x000fe200000100c7 */
[----:B------:R-:W-:-:S02]  /*6c80*/  HADD2.F32 R179, -RZ, R179.H0_H0 ;  /* 0x200000b3ffb37230 */ /* 0x000fc40000004100 */
[----:B------:R-:W-:Y:S01]  /*6c90*/  FFMA.FTZ R29, R68, R29, R200 ;  /* 0x0000001d441d7223 */ /* 0x000fe200000100c8 */
[----:B0-----:R-:W-:Y:S02]  /*6ca0*/  HADD2.F32 R26, -RZ, R154.H0_H0 ;  /* 0x2000009aff1a7230 */ /* 0x001fe40000004100 */
[----:B------:R-:W-:Y:S02]  /*6cb0*/  HADD2.F32 R17, -RZ, R212.H1_H1 ;  /* 0x300000d4ff117230 */ /* 0x000fe40000004100 */
[----:B------:R-:W-:Y:S01]  /*6cc0*/  FFMA.FTZ R31, R70, R160, R179 ;  /* 0x000000a0461f7223 */ /* 0x000fe200000100b3 */
[----:B------:R-:W-:Y:S02]  /*6cd0*/  HADD2.F32 R25, -RZ, R153.H1_H1 ;  /* 0x30000099ff197230 */ /* 0x000fe40000004100 */
[----:B------:R-:W-:Y:S02]  /*6ce0*/  HADD2.F32 R18, -RZ, R91.H0_H0 ;  /* 0x2000005bff127230 */ /* 0x000fe40000004100 */
[----:B------:R-:W-:Y:S01]  /*6cf0*/  FFMA.FTZ R17, R161, R26, R17 ;  /* 0x0000001aa1117223 */ /* 0x000fe20000010011 */
[----:B------:R-:W-:Y:S01]  /*6d00*/  HADD2.F32 R24, -RZ, R154.H1_H1 ;  /* 0x3000009aff187230 */ /* 0x000fe20000004100 */
[----:B------:R0:W-:Y:S01]  /*6d10*/  STG.E.128 desc[UR6][R224.64], R28 ;  /* 0x0000001ce0007986 */ /* 0x0001e2000c101d06 */
[----:B------:R-:W-:-:S02]  /*6d20*/  HADD2.F32 R19, -RZ, R213.H0_H0 ;  /* 0x200000d5ff137230 */ /* 0x000fc40000004100 */
[----:B------:R-:W-:Y:S01]  /*6d30*/  FFMA.FTZ R18, R162, R25, R18 ;  /* 0x00000019a2127223 */ /* 0x000fe20000010012 */
[----:B------:R-:W-:Y:S01]  /*6d40*/  HADD2.F32 R23, -RZ, R155.H0_H0 ;  /* 0x2000009bff177230 */ /* 0x000fe20000004100 */
[----:B------:R1:W-:Y:S01]  /*6d50*/  STG.E.128 desc[UR6][R222.64], R12 ;  /* 0x0000000cde007986 */ /* 0x0003e2000c101d06 */
[----:B------:R-:W-:Y:S02]  /*6d60*/  HADD2.F32 R20, -RZ, R88.H0_H0 ;  /* 0x20000058ff147230 */ /* 0x000fe40000004100 */
[----:B------:R-:W-:Y:S01]  /*6d70*/  FFMA.FTZ R19, R163, R24, R19 ;  /* 0x00000018a3137223 */ /* 0x000fe20000010013 */
[----:B------:R-:W-:Y:S02]  /*6d80*/  HADD2.F32 R22, -RZ, R156.H0_H0 ;  /* 0x2000009cff167230 */ /* 0x000fe40000004100 */
[----:B------:R-:W-:Y:S02]  /*6d90*/  HADD2.F32 R21, -RZ, R213.H1_H1 ;  /* 0x300000d5ff157230 */ /* 0x000fe40000004100 */
[----:B------:R-:W-:Y:S01]  /*6da0*/  FFMA.FTZ R20, R164, R23, R20 ;  /* 0x00000017a4147223 */ /* 0x000fe20000010014 */
[----:B------:R-:W-:Y:S01]  /*6db0*/  HADD2.F32 R27, -RZ, R157.H1_H1 ;  /* 0x3000009dff1b7230 */ /* 0x000fe20000004100 */
[----:B------:R2:W-:Y:S01]  /*6dc0*/  STG.E.128 desc[UR6][R42.64], R16 ;  /* 0x000000102a007986 */ /* 0x0005e2000c101d06 */
[----:B------:R-:W-:-:S02]  /*6dd0*/  HADD2.F32 R26, -RZ, R87.H0_H0 ;  /* 0x20000057ff1a7230 */ /* 0x000fc40000004100 */
[----:B------:R-:W-:Y:S01]  /*6de0*/  FFMA.FTZ R21, R165, R22, R21 ;  /* 0x00000016a5157223 */ /* 0x000fe20000010015 */
[----:B------:R-:W-:Y:S02]  /*6df0*/  HADD2.F32 R22, -RZ, R89.H0_H0 ;  /* 0x20000059ff167230 */ /* 0x000fe40000004100 */
[----:B------:R-:W-:Y:S02]  /*6e00*/  HADD2.F32 R23, -RZ, R214.H0_H0 ;  /* 0x200000d6ff177230 */ /* 0x000fe40000004100 */
[----:B------:R-:W-:Y:S01]  /*6e10*/  FFMA.FTZ R26, R170, R27, R26 ;  /* 0x0000001baa1a7223 */ /* 0x000fe2000001001a */
[----:B0-----:R-:W-:Y:S02]  /*6e20*/  HADD2.F32 R31, -RZ, R155.H1_H1 ;  /* 0x3000009bff1f7230 */ /* 0x001fe40000004100 */
[----:B------:R-:W-:Y:S02]  /*6e30*/  HADD2.F32 R30, -RZ, R156.H1_H1 ;  /* 0x3000009cff1e7230 */ /* 0x000fe40000004100 */
[----:B------:R-:W-:-:S02]  /*6e40*/  HADD2.F32 R29, -RZ, R157.H0_H0 ;  /* 0x2000009dff1d7230 */ /* 0x000fc40000004100 */
[----:B------:R-:W-:Y:S01]  /*6e50*/  FFMA.FTZ R22, R166, R31, R22 ;  /* 0x0000001fa6167223 */ /* 0x000fe20000010016 */
        /* <DEDUP_REMOVED lines=9> */
[----:B-1----:R-:W-:Y:S02]  /*6ef0*/  HADD2.F32 R15, -RZ, R182.H1_H1 ;  /* 0x300000b6ff0f7230 */ /* 0x002fe40000004100 */
[----:B--2---:R-:W-:Y:S02]  /*6f00*/  HADD2.F32 R17, -RZ, R217.H0_H0 ;  /* 0x200000d9ff117230 */ /* 0x004fe40000004100 */
        /* <DEDUP_REMOVED lines=8> */
[--C-:B------:R-:W-:Y:S02]  /*6f90*/  HADD2.F32 R69, -RZ, R180.reuse.H0_H0 ;  /* 0x200000b4ff457230 */ /* 0x100fe40000004100 */
[----:B------:R-:W-:Y:S02]  /*6fa0*/  HADD2.F32 R29, -RZ, R215.H1_H1 ;  /* 0x300000d7ff1d7230 */ /* 0x000fe40000004100 */
[----:B------:R-:W-:Y:S01]  /*6fb0*/  FFMA.FTZ R28, R172, R70, R28 ;  /* 0x00000046ac1c7223 */ /* 0x000fe2000001001c */
[----:B------:R-:W-:Y:S02]  /*6fc0*/  HADD2.F32 R68, -RZ, R159.H1_H1 ;  /* 0x3000009fff447230 */ /* 0x000fe40000004100 */
[----:B------:R-:W-:Y:S02]  /*6fd0*/  HADD2.F32 R30, -RZ, R85.H0_H0 ;  /* 0x20000055ff1e7230 */ /* 0x000fe40000004100 */
[----:B------:R-:W-:Y:S01]  /*6fe0*/  FFMA.FTZ R29, R173, R69, R29 ;  /* 0x00000045ad1d7223 */ /* 0x000fe2000001001d */
[----:B------:R-:W-:-:S02]  /*6ff0*/  HADD2.F32 R67, -RZ, R180.H1_H1 ;  /* 0x300000b4ff437230 */ /* 0x000fc40000004100 */
[----:B------:R-:W-:Y:S02]  /*7000*/  HADD2.F32 R31, -RZ, R216.H0_H0 ;  /* 0x200000d8ff1f7230 */ /* 0x000fe40000004100 */
[----:B------:R-:W-:Y:S01]  /*7010*/  FFMA.FTZ R30, R174, R68, R30 ;  /* 0x00000044ae1e7223 */ /* 0x000fe2000001001e */
[----:B------:R-:W-:Y:S02]  /*7020*/  HADD2.F32 R17, -RZ, R184.H0_H0 ;  /* 0x200000b8ff117230 */ /* 0x000fe40000004100 */
[----:B------:R-:W-:Y:S02]  /*7030*/  HADD2.F32 R19, -RZ, R217.H1_H1 ;  /* 0x300000d9ff137230 */ /* 0x000fe40000004100 */
[----:B------:R-:W-:Y:S01]  /*7040*/  FFMA.FTZ R31, R175, R67, R31 ;  /* 0x00000043af1f7223 */ /* 0x000fe2000001001f */
[----:B------:R-:W-:Y:S02]  /*7050*/  HADD2.F32 R18, -RZ, R183.H1_H1 ;  /* 0x300000b7ff127230 */ /* 0x000fe40000004100 */
[----:B0-----:R-:W-:-:S02]  /*7060*/  HADD2.F32 R20, -RZ, R81.H0_H0 ;  /* 0x20000051ff147230 */ /* 0x001fc40000004100 */
[----:B------:R-:W-:Y:S01]  /*7070*/  FFMA.FTZ R17, R64, R17, R19 ;  /* 0x0000001140117223 */ /* 0x000fe20000010013 */
[----:B------:R-:W-:Y:S01]  /*7080*/  HADD2.F32 R21, -RZ, R184.H1_H1 ;  /* 0x300000b8ff157230 */ /* 0x000fe20000004100 */
[----:B------:R0:W-:Y:S01]  /*7090*/  STG.E.128 desc[UR6][R48.64], R28 ;  /* 0x0000001c30007986 */ /* 0x0001e2000c101d06 */
[----:B------:R-:W-:Y:S02]  /*70a0*/  HADD2.F32 R23, -RZ, R218.H0_H0 ;  /* 0x200000daff177230 */ /* 0x000fe40000004100 */
[----:B------:R-:W-:Y:S01]  /*70b0*/  FFMA.FTZ R18, R63, R18, R20 ;  /* 0x000000123f127223 */ /* 0x000fe20000010014 */
[----:B------:R-:W-:Y:S02]  /*70c0*/  HADD2.F32 R22, -RZ, R185.H0_H0 ;  /* 0x200000b9ff167230 */ /* 0x000fe40000004100 */
[----:B-1----:R-:W-:Y:S02]  /*70d0*/  HADD2.F32 R24, -RZ, R78.H0_H0 ;  /* 0x2000004eff187230 */ /* 0x002fe40000004100 */
[----:B------:R-:W-:Y:S01]  /*70e0*/  FFMA.FTZ R19, R62, R21, R23 ;  /* 0x000000153e137223 */ /* 0x000fe20000010017 */
[----:B------:R-:W-:-:S02]  /*70f0*/  HADD2.F32 R25, -RZ, R186.H0_H0 ;  /* 0x200000baff197230 */ /* 0x000fc40000004100 */
[----:B------:R-:W-:Y:S02]  /*7100*/  HADD2.F32 R27, -RZ, R218.H1_H1 ;  /* 0x300000daff1b7230 */ /* 0x000fe40000004100 */
[----:B------:R-:W-:Y:S01]  /*7110*/  FFMA.FTZ R20, R61, R22, R24 ;  /* 0x000000163d147223 */ /* 0x000fe20000010018 */
[----:B------:R-:W-:Y:S02]  /*7120*/  HADD2.F32 R22, -RZ, R185.H1_H1 ;  /* 0x300000b9ff167230 */ /* 0x000fe40000004100 */
[----:B------:R-:W-:Y:S02]  /*7130*/  HADD2.F32 R24, -RZ, R79.H0_H0 ;  /* 0x2000004fff187230 */ /* 0x000fe40000004100 */
[----:B------:R-:W-:Y:S01]  /*7140*/  FFMA.FTZ R21, R60, R25, R27 ;  /* 0x000000193c157223 */ /* 0x000fe2000001001b */
[----:B------:R-:W-:Y:S02]  /*7150*/  HADD2.F32 R23, -RZ, R186.H1_H1 ;  /* 0x300000baff177230 */ /* 0x000fe40000004100 */
[----:B------:R-:W-:-:S02]  /*7160*/  HADD2.F32 R25, -RZ, R219.H0_H0 ;  /* 0x200000dbff197230 */ /* 0x000fc40000004100 */
[----:B------:R-:W-:Y:S01]  /*7170*/  FFMA.FTZ R22, R59, R22, R24 ;  /* 0x000000163b167223 */ /* 0x000fe20000010018 */
[----:B------:R-:W-:Y:S02]  /*7180*/  HADD2.F32 R26, -RZ, R187.H0_H0 ;  /* 0x200000bbff1a7230 */ /* 0x000fe40000004100 */
[----:B0-----:R-:W-:Y:S02]  /*7190*/  HADD2.F32 R28, -RZ, R76.H0_H0 ;  /* 0x2000004cff1c7230 */ /* 0x001fe40000004100 */
[----:B------:R-:W-:Y:S01]  /*71a0*/  FFMA.FTZ R23, R58, R23, R25 ;  /* 0x000000173a177223 */ /* 0x000fe20000010019 */
[----:B------:R-:W-:Y:S02]  /*71b0*/  HADD2.F32 R27, -RZ, R188.H0_H0 ;  /* 0x200000bcff1b7230 */ /* 0x000fe40000004100 */
[----:B------:R-:W-:Y:S02]  /*71c0*/  HADD2.F32 R29, -RZ, R219.H1_H1 ;  /* 0x300000dbff1d7230 */ /* 0x000fe40000004100 */
[----:B------:R-:W-:Y:S01]  /*71d0*/  FFMA.FTZ R24, R57, R26, R28 ;  /* 0x0000001a39187223 */ /* 0x000fe2000001001c */
[----:B------:R-:W-:-:S02]  /*71e0*/  HADD2.F32 R30, -RZ, R187.H1_H1 ;  /* 0x300000bbff1e7230 */ /* 0x000fc40000004100 */
        /* <DEDUP_REMOVED lines=9> */
[----:B------:R-:W-:Y:S02]  /*7280*/  HADD2.F32 R73, -RZ, R83.H0_H0 ;  /* 0x20000053ff497230 */ /* 0x000fe40000004100 */
[----:B------:R-:W-:Y:S01]  /*7290*/  FFMA.FTZ R13, R177, R68, R70 ;  /* 0x00000044b10d7223 */ /* 0x000fe20000010046 */
[----:B------:R-:W-:Y:S02]  /*72a0*/  HADD2.F32 R27, -RZ, R188.H1_H1 ;  /* 0x300000bcff1b7230 */ /* 0x000fe40000004100 */
[----:B------:R-:W-:Y:S02]  /*72b0*/  HADD2.F32 R29, -RZ, R220.H0_H0 ;  /* 0x200000dcff1d7230 */ /* 0x000fe40000004100 */
[----:B------:R-:W-:Y:S01]  /*72c0*/  FFMA.FTZ R14, R178, R71, R73 ;  /* 0x00000047b20e7223 */ /* 0x000fe20000010049 */
[----:B------:R-:W-:-:S02]  /*72d0*/  HADD2.F32 R28, -RZ, R189.H0_H0 ;  /* 0x200000bdff1c7230 */ /* 0x000fc40000004100 */
[----:B------:R-:W-:Y:S02]  /*72e0*/  HADD2.F32 R30, -RZ, R2.H0_H0 ;  /* 0x20000002ff1e7230 */ /* 0x000fe40000004100 */
[----:B------:R-:W-:Y:S01]  /*72f0*/  FFMA.FTZ R27, R54, R27, R29 ;  /* 0x0000001b361b7223 */ /* 0x000fe2000001001d */
[----:B------:R-:W-:Y:S01]  /*7300*/  HADD2.F32 R31, -RZ, R190.H0_H0 ;  /* 0x200000beff1f7230 */ /* 0x000fe20000004100 */
[----:B------:R0:W-:Y:S01]  /*7310*/  STG.E.128 desc[UR6][R32.64], R12 ;  /* 0x0000000c20007986 */ /* 0x0001e2000c101d06 */
[----:B------:R-:W-:Y:S02]  /*7320*/  HADD2.F32 R43, -RZ, R220.H1_H1 ;  /* 0x300000dcff2b7230 */ /* 0x000fe40000004100 */
[----:B------:R-:W-:Y:S01]  /*7330*/  FFMA.FTZ R28, R53, R28, R30 ;  /* 0x0000001c351c7223 */ /* 0x000fe2000001001e */
[----:B------:R-:W-:Y:S01]  /*7340*/  HADD2.F32 R45, -RZ, R189.H1_H1 ;  /* 0x300000bdff2d7230 */ /* 0x000fe20000004100 */
[----:B------:R0:W-:Y:S01]  /*7350*/  STG.E.128 desc[UR6][R34.64], R16 ;  /* 0x0000001022007986 */ /* 0x0001e2000c101d06 */
[----:B------:R-:W-:-:S02]  /*7360*/  HADD2.F32 R47, -RZ, R3.H0_H0 ;  /* 0x20000003ff2f7230 */ /* 0x000fc40000004100 */
[----:B------:R-:W-:Y:S01]  /*7370*/  FFMA.FTZ R29, R52, R31, R43 ;  /* 0x0000001f341d7223 */ /* 0x000fe2000001002b */
[----:B------:R-:W-:Y:S01]  /*7380*/  HADD2.F32 R42, -RZ, R190.H1_H1 ;  /* 0x300000beff2a7230 */ /* 0x000fe20000004100 */
[----:B------:R0:W-:Y:S01]  /*7390*/  STG.E.128 desc[UR6][R36.64], R20 ;  /* 0x0000001424007986 */ /* 0x0001e2000c101d06 */
[----:B------:R-:W-:Y:S02]  /*73a0*/  HADD2.F32 R44, -RZ, R221.H0_H0 ;  /* 0x200000ddff2c7230 */ /* 0x000fe40000004100 */
[----:B------:R-:W-:Y:S01]  /*73b0*/  FFMA.FTZ R30, R50, R45, R47 ;  /* 0x0000002d321e7223 */ /* 0x000fe2000001002f */
[----:B------:R0:W-:Y:S02]  /*73c0*/  STG.E.128 desc[UR6][R38.64], R24 ;  /* 0x0000001826007986 */ /* 0x0001e4000c101d06 */
[----:B------:R-:W-:-:S05]  /*73d0*/  FFMA.FTZ R31, R51, R42, R44 ;  /* 0x0000002a331f7223 */ /* 0x000fca000001002c */
[----:B------:R0:W-:Y:S02]  /*73e0*/  STG.E.128 desc[UR6][R40.64], R28 ;  /* 0x0000001c28007986 */ /* 0x0001e4000c101d06 */
.L_x_57109:
[----:B------:R-:W-:Y:S05]  /*73f0*/  BSYNC.RECONVERGENT B0 ;  /* 0x0000000000007941 */ /* 0x000fea0003800200 */
.L_x_57108:
[----:B0-----:R-:W0:Y:S02]  /*7400*/  LDC.64 R12, c[0x0][0x380] ;  /* 0x0000e000ff0c7b82 */ /* 0x001e240000000a00 */
[----:B0-----:R-:W-:-:S04]  /*7410*/  LEA R128, R12, R128, 0x2 ;  /* 0x000000800c807211 */ /* 0x001fc800078e10ff */
[----:B------:R-:W-:-:S13]  /*7420*/  ISETP.GE.AND P0, PT, R128, R13, PT ;  /* 0x0000000d8000720c */ /* 0x000fda0003f06270 */
[----:B------:R-:W-:Y:S05]  /*7430*/  @!P0 BRA `(.L_x_57110) ;  /* 0xffffffa000308947 */ /* 0x000fea000383ffff */
[----:B------:R-:W-:Y:S05]  /*7440*/  EXIT ;  /* 0x000000000000794d */ /* 0x000fea0003800000 */
.L_x_57107:
        /* <DEDUP_REMOVED lines=8> */
.L_x_57112:
[----:B------:R-:W-:Y:S05]  /*74d0*/  BSYNC B0 ;  /* 0x0000000000007941 */ /* 0x000fea0003800000 */
.L_x_57111:
        /* <DEDUP_REMOVED lines=9> */
.L_x_57113:
[----:B------:R-:W-:Y:S02]  /*7570*/  HFMA2 R164, -RZ, RZ, 0, 2.384185791015625e-07 ;  /* 0x00000004ffa47431 */ /* 0x000fe400000001ff */
[----:B------:R-:W-:Y:S01]  /*7580*/  FADD.FTZ R167, R167, R160 ;  /* 0x000000a0a7a77221 */ /* 0x000fe20000010000 */
[----:B------:R-:W-:-:S04]  /*7590*/  MOV R160, 0x1f ;  /* 0x0000001f00a07802 */ /* 0x000fc80000000f00 */
[----:B------:R-:W-:-:S07]  /*75a0*/  MOV R169, R167 ;  /* 0x000000a700a97202 */ /* 0x000fce0000000f00 */
[----:B------:R-:W-:Y:S05]  /*75b0*/  WARPSYNC.COLLECTIVE R165, `(.L_x_57114) ;  /* 0x00000000a5087348 */ /* 0x000fea0003c00000 */
[----:B------:R0:W1:Y:S02]  /*75c0*/  SHFL.BFLY P1, R160, R169, R164, R160 ;  /* 0x0c0000a4a9a07389 */ /* 0x00006400000200a0 */
[----:B01----:R-:W-:Y:S05]  /*75d0*/  ENDCOLLECTIVE ;  /* 0x000000000000791b */ /* 0x003fea0003800000 */
.L_x_57114:
[----:B------:R-:W-:Y:S02]  /*75e0*/  HFMA2 R164, -RZ, RZ, 0, 4.76837158203125e-07 ;  /* 0x00000008ffa47431 */ /* 0x000fe400000001ff */
[----:B------:R-:W-:Y:S01]  /*75f0*/  FADD.FTZ R167, R167, R160 ;  /* 0x000000a0a7a77221 */ /* 0x000fe20000010000 */
[----:B------:R-:W-:-:S04]  /*7600*/  MOV R160, 0x1f ;  /* 0x0000001f00a07802 */ /* 0x000fc80000000f00 */
[----:B------:R-:W-:-:S07]  /*7610*/  MOV R169, R167 ;  /* 0x000000a700a97202 */ /* 0x000fce0000000f00 */
[----:B------:R-:W-:Y:S05]  /*7620*/  WARPSYNC.COLLECTIVE R165, `(.L_x_57115) ;  /* 0x00000000a5087348 */ /* 0x000fea0003c00000 */
[----:B------:R0:W1:Y:S02]  /*7630*/  SHFL.BFLY P1, R160, R169, R164, R160 ;  /* 0x0c0000a4a9a07389 */ /* 0x00006400000200a0 */
[----:B01----:R-:W-:Y:S05]  /*7640*/  ENDCOLLECTIVE ;  /* 0x000000000000791b */ /* 0x003fea0003800000 */
.L_x_57115:
[----:B------:R-:W-:Y:S02]  /*7650*/  HFMA2 R164, -RZ, RZ, 0, 9.5367431640625e-07 ;  /* 0x00000010ffa47431 */ /* 0x000fe400000001ff */
[----:B------:R-:W-:Y:S01]  /*7660*/  FADD.FTZ R167, R167, R160 ;  /* 0x000000a0a7a77221 */ /* 0x000fe20000010000 */
[----:B------:R-:W-:-:S04]  /*7670*/  MOV R160, 0x1f ;  /* 0x0000001f00a07802 */ /* 0x000fc80000000f00 */
[----:B------:R-:W-:-:S07]  /*7680*/  MOV R169, R167 ;  /* 0x000000a700a97202 */ /* 0x000fce0000000f00 */
[----:B------:R-:W-:Y:S05]  /*7690*/  WARPSYNC.COLLECTIVE R165, `(.L_x_57116) ;  /* 0x00000000a5087348 */ /* 0x000fea0003c00000 */
[----:B------:R0:W1:Y:S02]  /*76a0*/  SHFL.BFLY P1, R160, R169, R164, R160 ;  /* 0x0c0000a4a9a07389 */ /* 0x00006400000200a0 */
[----:B01----:R-:W-:Y:S05]  /*76b0*/  ENDCOLLECTIVE ;  /* 0x000000000000791b */ /* 0x003fea0003800000 */
.L_x_57116:
        /* <DEDUP_REMOVED lines=136> */
.L_x_57117:
[----:B------:R-:W-:Y:S02]  /*7f40*/  HFMA2 R164, -RZ, RZ, 0, 1.1920928955078125e-07 ;  /* 0x00000002ffa47431 */ /* 0x000fe400000001ff */
[----:B------:R-:W-:Y:S01]  /*7f50*/  FADD.FTZ R167, R167, R160 ;  /* 0x000000a0a7a77221 */ /* 0x000fe20000010000 */
[----:B------:R-:W-:-:S04]  /*7f60*/  MOV R160, 0x1f ;  /* 0x0000001f00a07802 */ /* 0x000fc80000000f00 */
[----:B------:R-:W-:-:S07]  /*7f70*/  MOV R169, R167 ;  /* 0x000000a700a97202 */ /* 0x000fce0000000f00 */
[----:B------:R-:W-:Y:S05]  /*7f80*/  WARPSYNC.COLLECTIVE R165, `(.L_x_57118) ;  /* 0x00000000a5087348 */ /* 0x000fea0003c00000 */
[----:B------:R0:W1:Y:S02]  /*7f90*/  SHFL.BFLY P1, R160, R169, R164, R160 ;  /* 0x0c0000a4a9a07389 */ /* 0x00006400000200a0 */
[----:B01----:R-:W-:Y:S05]  /*7fa0*/  ENDCOLLECTIVE ;  /* 0x000000000000791b */ /* 0x003fea0003800000 */
.L_x_57118:
[----:B------:R-:W-:Y:S02]  /*7fb0*/  HFMA2 R164, -RZ, RZ, 0, 2.384185791015625e-07 ;  /* 0x00000004ffa47431 */ /* 0x000fe400000001ff */
[----:B------:R-:W-:Y:S01]  /*7fc0*/  FADD.FTZ R167, R167, R160 ;  /* 0x000000a0a7a77221 */ /* 0x000fe20000010000 */
[----:B------:R-:W-:-:S04]  /*7fd0*/  MOV R160, 0x1f ;  /* 0x0000001f00a07802 */ /* 0x000fc80000000f00 */
[----:B------:R-:W-:-:S07]  /*7fe0*/  MOV R169, R167 ;  /* 0x000000a700a97202 */ /* 0x000fce0000000f00 */
[----:B------:R-:W-:Y:S05]  /*7ff0*/  WARPSYNC.COLLECTIVE R165, `(.L_x_57119) ;  /* 0x00000000a5087348 */ /* 0x000fea0003c00000 */
[----:B------:R0:W1:Y:S02]  /*8000*/  SHFL.BFLY P1, R160, R169, R164, R160 ;  /* 0x0c0000a4a9a07389 */ /* 0x00006400000200a0 */
[----:B01----:R-:W-:Y:S05]  /*8010*/  ENDCOLLECTIVE ;  /* 0x000000000000791b */ /* 0x003fea0003800000 */
.L_x_57119:
[----:B------:R-:W-:Y:S02]  /*8020*/  HFMA2 R164, -RZ, RZ, 0, 4.76837158203125e-07 ;  /* 0x00000008ffa47431 */ /* 0x000fe400000001ff */
[----:B------:R-:W-:Y:S01]  /*8030*/  FADD.FTZ R167, R167, R160 ;  /* 0x000000a0a7a77221 */ /* 0x000fe20000010000 */
[----:B------:R-:W-:-:S04]  /*8040*/  MOV R160, 0x1f ;  /* 0x0000001f00a07802 */ /* 0x000fc80000000f00 */
[----:B------:R-:W-:-:S07]  /*8050*/  MOV R169, R167 ;  /* 0x000000a700a97202 */ /* 0x000fce0000000f00 */
[----:B------:R-:W-:Y:S05]  /*8060*/  WARPSYNC.COLLECTIVE R165, `(.L_x_57120) ;  /* 0x00000000a5087348 */ /* 0x000fea0003c00000 */
[----:B------:R0:W1:Y:S02]  /*8070*/  SHFL.BFLY P1, R160, R169, R164, R160 ;  /* 0x0c0000a4a9a07389 */ /* 0x00006400000200a0 */
[----:B01----:R-:W-:Y:S05]  /*8080*/  ENDCOLLECTIVE ;  /* 0x000000000000791b */ /* 0x003fea0003800000 */
.L_x_57120:
[----:B------:R-:W-:Y:S02]  /*8090*/  HFMA2 R164, -RZ, RZ, 0, 9.5367431640625e-07 ;  /* 0x00000010ffa47431 */ /* 0x000fe400000001ff */
[----:B------:R-:W-:Y:S01]  /*80a0*/  FADD.FTZ R167, R167, R160 ;  /* 0x000000a0a7a77221 */ /* 0x000fe20000010000 */
[----:B------:R-:W-:-:S04]  /*80b0*/  MOV R160, 0x1f ;  /* 0x0000001f00a07802 */ /* 0x000fc80000000f00 */
[----:B------:R-:W-:-:S07]  /*80c0*/  MOV R169, R167 ;  /* 0x000000a700a97202 */ /* 0x000fce0000000f00 */
[----:B------:R-:W-:Y:S05]  /*80d0*/  WARPSYNC.COLLECTIVE R165, `(.L_x_57121) ;  /* 0x00000000a5087348 */ /* 0x000fea0003c00000 */
[----:B------:R0:W1:Y:S02]  /*80e0*/  SHFL.BFLY P1, R160, R169, R164, R160 ;  /* 0x0c0000a4a9a07389 */ /* 0x00006400000200a0 */
[----:B01----:R-:W-:Y:S05]  /*80f0*/  ENDCOLLECTIVE ;  /* 0x000000000000791b */ /* 0x003fea0003800000 */
.L_x_57121:
[----:B------:R-:W-:Y:S05]  /*8100*/  BRA `(.L_x_57122) ;  /* 0xffffffd800907947 */ /* 0x000fea000383ffff */
.L_x_57123:
        /* <DEDUP_REMOVED lines=15> */
.L_x_71555:


//--------------------- .text._ZN10layer_norm13ln_fwd_kernelINS_13Kernel_traitsI6__halfffffjLj2048ELj1ELj4ELj1ELj16ENS_18Kernel_traits_baseILj2048ES2_ffffjLj128EEEEELb1ELb0ELb0ELb0EEEvNS_9FwdParamsE --------------------------
	.section	.text._ZN10layer_norm13ln_fwd_kernelINS_13Kernel_traitsI6__halfffffjLj2048ELj1ELj4ELj1ELj16ENS_18Kernel_traits_baseILj2048ES2_ffffjLj128EEEEELb1ELb0ELb0ELb0EEEvNS_9FwdParamsE,"ax",@progbits
	.align	128
        .global         _ZN10layer_norm13ln_fwd_kernelINS_13Kernel_traitsI6__halfffffjLj2048ELj1ELj4ELj1ELj16ENS_18Kernel_traits_baseILj2048ES2_ffffjLj128EEEEELb1ELb0ELb0ELb0EEEvNS_9FwdParamsE
        .type           _ZN10layer_norm13ln_fwd_kernelINS_13Kernel_traitsI6__halfffffjLj2048ELj1ELj4ELj1ELj16ENS_18Kernel_traits_baseILj2048ES2_ffffjLj128EEEEELb1ELb0ELb0ELb0EEEvNS_9FwdParamsE,@function
        .size           _ZN10layer_norm13ln_fwd_kernelINS_13Kernel_traitsI6__halfffffjLj2048ELj1ELj4ELj1ELj16ENS_18Kernel_traits_baseILj2048ES2_ffffjLj128EEEEELb1ELb0ELb0ELb0EEEvNS_9FwdParamsE,(.L_x_71556 - _ZN10layer_norm13ln_fwd_kernelINS_13Kernel_traitsI6__halfffffjLj2048ELj1ELj4ELj1ELj16ENS_18Kernel_traits_baseILj2048ES2_ffffjLj128EEEEELb1ELb0ELb0ELb0EEEvNS_9FwdParamsE)
        .other          _ZN10layer_norm13ln_fwd_kernelINS_13Kernel_traitsI6__halfffffjLj2048ELj1ELj4ELj1ELj16ENS_18Kernel_traits_baseILj2048ES2_ffffjLj128EEEEELb1ELb0ELb0ELb0EEEvNS_9FwdParamsE,@"STO_CUDA_ENTRY STV_DEFAULT"
_ZN10layer_norm13ln_fwd_kernelINS_13Kernel_traitsI6__halfffffjLj2048ELj1ELj4ELj1ELj16ENS_18Kernel_traits_baseILj2048ES2_ffffjLj128EEEEELb1ELb0ELb0ELb0EEEvNS_9FwdParamsE:
.text._ZN10layer_norm13ln_fwd_kernelINS_13Kernel_traitsI6__halfffffjLj2048ELj1ELj4ELj1ELj16ENS_18Kernel_traits_baseILj2048ES2_ffffjLj128EEEEELb1ELb0ELb0ELb0EEEvNS_9FwdParamsE:
        /* <DEDUP_REMOVED lines=20> */
[----:B-----5:R-:W-:Y:S01]  /*0140*/  LOP3.LUT R123, R121, 0x1f, RZ, 0xc, !PT ;  /* 0x0000001f797b7812 */ /* 0x020fe200078e0cff */
[----:B------:R-:W-:Y:S01]  /*0150*/  UISETP.NE.AND.EX UP0, UPT, UR11, URZ, UPT, UP0 ;  /* 0x000000ff0b00728c */ /* 0x000fe2000bf05300 */
[----:B------:R-:W-:-:S05]  /*0160*/  SHF.R.U32.HI R120, RZ, 0x5, R121 ;  /* 0x00000005ff787819 */ /* 0x000fca0000011679 */
[----:B------:R-:W3:Y:S01]  /*0170*/  LDC R122, c[0x0][0x360] ;  /* 0x0000d800ff7a7b82 */ /* 0x000ee20000000800 */
[----:B-1----:R-:W-:-:S06]  /*0180*/  USHF.L.U32 UR4, UR5, 0x2, URZ ;  /* 0x0000000205047899 */ /* 0x002fcc00080006ff */
[----:B------:R-:W-:Y:S01]  /*0190*/  LOP3.LUT R120, R120, UR4, RZ, 0xfc, !PT ;  /* 0x0000000478787c12 */ /* 0x000fe2000f8efcff */
[----:B---3--:R-:W-:Y:S01]  /*01a0*/  IMAD R122, R122, UR5, R121 ;  /* 0x000000057a7a7c24 */ /* 0x008fe2000f8e0279 */
[----:B------:R-:W-:Y:S02]  /*01b0*/  LOP3.LUT R121, R121, 0x1f, RZ, 0xc0, !PT ;  /* 0x0000001f79797812 */ /* 0x000fe400078ec0ff */
[----:B--2---:R-:W-:Y:S02]  /*01c0*/  @P0 R2UR UR6, R2 ;  /* 0x00000000020602ca */ /* 0x004fe400000e0000 */
[----:B------:R-:W-:Y:S02]  /*01d0*/  @P0 R2UR UR7, R3 ;  /* 0x00000000030702ca */ /* 0x000fe400000e0000 */
[----:B------:R-:W-:Y:S02]  /*01e0*/  SHF.R.S32.HI R2, RZ, 0x1f, R9 ;  /* 0x0000001fff027819 */ /* 0x000fe40000011409 */
[----:B0-----:R-:W-:-:S02]  /*01f0*/  @P0 IADD3 R0, P1, PT, R4, R7, RZ ;  /* 0x0000000704000210 */ /* 0x001fc40007f3e0ff */
[----:B------:R-:W-:-:S03]  /*0200*/  LEA.HI R2, R2, R9, RZ, 0x2 ;  /* 0x0000000902027211 */ /* 0x000fc600078f10ff */
[----:B------:R-:W-:Y:S01]  /*0210*/  @P0 IMAD.X R113, RZ, RZ, R5, P1 ;  /* 0x000000ffff710224 */ /* 0x000fe200008e0605 */
[----:B------:R-:W-:Y:S01]  /*0220*/  LEA.HI.SX32 R123, R2, R123, 0x1e ;  /* 0x0000007b027b7211 */ /* 0x000fe200078ff2ff */
[----:B------:R-:W-:Y:S02]  /*0230*/  UIADD3 UR13, UPT, UPT, UR6, -0x61c88647, URZ ;  /* 0x9e3779b9060d7890 */ /* 0x000fe4000fffe0ff */
        /* <DEDUP_REMOVED lines=28> */
[----:B------:R-:W-:Y:S02]  /*0400*/  MOV R57, R121 ;  /* 0x0000007900397202 */ /* 0x000fe40000000f00 */
[----:B------:R-:W-:-:S05]  /*0410*/  @P3 LOP3.LUT R57, R121, 0x20, RZ, 0xfc, !PT ;  /* 0x0000002079393812 */ /* 0x000fca00078efcff */
[----:B------:R-:W1:Y:S08]  /*0420*/  @P3 LDC.64 R30, c[0x0][0x438] ;  /* 0x00010e00ff1e3b82 */ /* 0x000e700000000a00 */
[----:B------:R-:W2:Y:S08]  /*0430*/  @P4 LDC.64 R32, c[0x0][0x3d0] ;  /* 0x0000f400ff204b82 */ /* 0x000eb00000000a00 */
[----:B------:R-:W3:Y:S01]  /*0440*/  @P4 LDC.64 R34, c[0x0][0x438] ;  /* 0x00010e00ff224b82 */ /* 0x000ee20000000a00 */
[----:B0-----:R-:W-:-:S05]  /*0450*/  @P3 IMAD.WIDE.U32 R28, R121, 0x8, R28 ;  /* 0x00000008791c3825 */ /* 0x001fca00078e001c */
[----:B------:R0:W5:Y:S02]  /*0460*/  @P3 LDG.E.64 R100, desc[UR8][R28.64] ;  /* 0x000000081c643981 */ /* 0x000164000c1e1b00 */
[----:B------:R-:W4:Y:S01]  /*0470*/  @P5 LDC.64 R36, c[0x0][0x3d0] ;  /* 0x0000f400ff245b82 */ /* 0x000f220000000a00 */
[----:B-1----:R-:W-:-:S05]  /*0480*/  @P3 IMAD.WIDE.U32 R30, R121, 0x8, R30 ;  /* 0x00000008791e3825 */ /* 0x002fca00078e001e */
[----:B------:R1:W5:Y:S02]  /*0490*/  @P3 LD.E.64 R98, desc[UR8][R30.64] ;  /* 0x000000081e623980 */ /* 0x000364000c101b00 */
[----:B------:R-:W0:Y:S08]  /*04a0*/  @P5 LDC.64 R38, c[0x0][0x438] ;  /* 0x00010e00ff265b82 */ /* 0x000e300000000a00 */
[----:B------:R-:W1:Y:S08]  /*04b0*/  @P6 LDC.64 R40, c[0x0][0x3d0] ;  /* 0x0000f400ff286b82 */ /* 0x000e700000000a00 */
[----:B------:R-:W1:Y:S01]  /*04c0*/  @P6 LDC.64 R42, c[0x0][0x438] ;  /* 0x00010e00ff2a6b82 */ /* 0x000e620000000a00 */
[----:B------:R-:W-:Y:S01]  /*04d0*/  ISETP.GE.U32.AND P3, PT, R123, 0x100, PT ;  /* 0x000001007b00780c */ /* 0x000fe20003f66070 */
[----:B--2---:R-:W-:-:S04]  /*04e0*/  @P4 IMAD.WIDE.U32 R32, R57, 0x8, R32 ;  /* 0x0000000839204825 */ /* 0x004fc800078e0020 */
[C---:B---3--:R-:W-:Y:S01]  /*04f0*/  @P4 IMAD.WIDE.U32 R34, R57.reuse, 0x8, R34 ;  /* 0x0000000839224825 */ /* 0x048fe200078e0022 */
[----:B------:R2:W5:Y:S01]  /*0500*/  @P4 LDG.E.64 R96, desc[UR8][R32.64] ;  /* 0x0000000820604981 */ /* 0x000562000c1e1b00 */
[----:B------:R-:W3:Y:S02]  /*0510*/  @P0 LDC.64 R44, c[0x0][0x3d0] ;  /* 0x0000f400ff2c0b82 */ /* 0x000ee40000000a00 */
[----:B------:R-:W-:Y:S01]  /*0520*/  @P4 VIADD R57, R57, 0x20 ;  /* 0x0000002039394836 */ /* 0x000fe20000000000 */
[----:B------:R2:W5:Y:S05]  /*0530*/  @P4 LD.E.64 R94, desc[UR8][R34.64] ;  /* 0x00000008225e4980 */ /* 0x00056a000c101b00 */
[----:B------:R-:W2:Y:S08]  /*0540*/  @P0 LDC.64 R46, c[0x0][0x438] ;  /* 0x00010e00ff2e0b82 */ /* 0x000eb00000000a00 */
[----:B------:R-:W2:Y:S08]  /*0550*/  @P1 LDC.64 R48, c[0x0][0x3d0] ;  /* 0x0000f400ff301b82 */ /* 0x000eb00000000a00 */
[----:B------:R-:W2:Y:S01]  /*0560*/  @P1 LDC.64 R50, c[0x0][0x438] ;  /* 0x00010e00ff321b82 */ /* 0x000ea20000000a00 */
[----:B----4-:R-:W-:-:S04]  /*0570*/  @P5 IMAD.WIDE.U32 R36, R57, 0x8, R36 ;  /* 0x0000000839245825 */ /* 0x010fc800078e0024 */
[----:B0-----:R-:W-:-:S03]  /*0580*/  @P5 IMAD.WIDE.U32 R38, R57, 0x8, R38 ;  /* 0x0000000839265825 */ /* 0x001fc600078e0026 */
[----:B------:R-:W0:Y:S01]  /*0590*/  @P2 LDC.64 R28, c[0x0][0x3d0] ;  /* 0x0000f400ff1c2b82 */ /* 0x000e220000000a00 */
[----:B------:R-:W-:-:S07]  /*05a0*/  @P5 VIADD R57, R57, 0x20 ;  /* 0x0000002039395836 */ /* 0x000fce0000000000 */
[----:B------:R-:W4:Y:S01]  /*05b0*/  @P2 LDC.64 R52, c[0x0][0x438] ;  /* 0x00010e00ff342b82 */ /* 0x000f220000000a00 */
[----:B-1----:R-:W-:Y:S01]  /*05c0*/  @P6 IMAD.WIDE.U32 R40, R57, 0x8, R40 ;  /* 0x0000000839286825 */ /* 0x002fe200078e0028 */
[----:B------:R-:W-:Y:S01]  /*05d0*/  ISETP.GE.U32.AND P4, PT, R123, 0x120, PT ;  /* 0x000001207b00780c */ /* 0x000fe20003f86070 */
[----:B------:R1:W5:Y:S02]  /*05e0*/  @P5 LDG.E.64 R92, desc[UR8][R36.64] ;  /* 0x00000008245c5981 */ /* 0x000364000c1e1b00 */
[----:B------:R-:W-:-:S03]  /*05f0*/  @P6 IMAD.WIDE.U32 R42, R57, 0x8, R42 ;  /* 0x00000008392a6825 */ /* 0x000fc600078e002a */
[----:B------:R-:W4:Y:S01]  /*0600*/  @P3 LDC.64 R30, c[0x0][0x3d0] ;  /* 0x0000f400ff1e3b82 */ /* 0x000f220000000a00 */
[----:B------:R-:W-:Y:S01]  /*0610*/  @P6 IADD3 R57, PT, PT, R57, 0x20, RZ ;  /* 0x0000002039396810 */ /* 0x000fe20007ffe0ff */
[----:B------:R4:W5:Y:S06]  /*0620*/  @P5 LD.E.64 R90, desc[UR8][R38.64] ;  /* 0x00000008265a5980 */ /* 0x00096c000c101b00 */
[----:B------:R-:W4:Y:S01]  /*0630*/  @P3 LDC.64 R54, c[0x0][0x438] ;  /* 0x00010e00ff363b82 */ /* 0x000f220000000a00 */
[----:B---3--:R-:W-:Y:S01]  /*0640*/  @P0 IMAD.WIDE.U32 R44, R57, 0x8, R44 ;  /* 0x00000008392c0825 */ /* 0x008fe200078e002c */
[----:B------:R-:W-:Y:S01]  /*0650*/  ISETP.GE.U32.AND P5, PT, R123, 0x140, PT ;  /* 0x000001407b00780c */ /* 0x000fe20003fa6070 */
[----:B------:R3:W5:Y:S02]  /*0660*/  @P6 LDG.E.64 R6, desc[UR8][R40.64] ;  /* 0x0000000828066981 */ /* 0x000764000c1e1b00 */
[----:B--2---:R-:W-:-:S02]  /*0670*/  @P0 IMAD.WIDE.U32 R46, R57, 0x8, R46 ;  /* 0x00000008392e0825 */ /* 0x004fc400078e002e */
[----:B------:R2:W5:Y:S01]  /*0680*/  @P6 LD.E.64 R88, desc[UR8][R42.64] ;  /* 0x000000082a586980 */ /* 0x000562000c101b00 */
[----:B------:R-:W2:Y:S01]  /*0690*/  @P4 LDC.64 R32, c[0x0][0x3d0] ;  /* 0x0000f400ff204b82 */ /* 0x000ea20000000a00 */
[----:B------:R-:W-:Y:S01]  /*06a0*/  @P0 VIADD R57, R57, 0x20 ;  /* 0x0000002039390836 */ /* 0x000fe20000000000 */
[----:B------:R-:W-:Y:S01]  /*06b0*/  ISETP.GE.U32.AND P6, PT, R123, 0x160, PT ;  /* 0x000001607b00780c */ /* 0x000fe20003fc6070 */
[----:B------:R-:W5:Y:S02]  /*06c0*/  @P0 LDG.E.64 R8, desc[UR8][R44.64] ;  /* 0x000000082c080981 */ /* 0x000f64000c1e1b00 */
[C---:B------:R-:W-:Y:S02]  /*06d0*/  @P1 IMAD.WIDE.U32 R48, R57.reuse, 0x8, R48 ;  /* 0x0000000839301825 */ /* 0x040fe400078e0030 */
[----:B------:R-:W5:Y:S01]  /*06e0*/  @P0 LD.E.64 R86, desc[UR8][R46.64] ;  /* 0x000000082e560980 */ /* 0x000f62000c101b00 */
[----:B------:R-:W2:Y:S01]  /*06f0*/  @P4 LDC.64 R34, c[0x0][0x438] ;  /* 0x00010e00ff224b82 */ /* 0x000ea20000000a00 */
[----:B------:R-:W-:-:S02]  /*0700*/  @P1 IMAD.WIDE.U32 R50, R57, 0x8, R50 ;  /* 0x0000000839321825 */ /* 0x000fc400078e0032 */
[----:B------:R-:W5:Y:S02]  /*0710*/  @P1 LDG.E.64 R10, desc[UR8][R48.64] ;  /* 0x00000008300a1981 */ /* 0x000f64000c1e1b00 */
[----:B------:R-:W-:Y:S01]  /*0720*/  @P1 VIADD R57, R57, 0x20 ;  /* 0x0000002039391836 */ /* 0x000fe20000000000 */
[----:B------:R-:W-:Y:S01]  /*0730*/  ISETP.GE.U32.AND P0, PT, R123, 0x180, PT ;  /* 0x000001807b00780c */ /* 0x000fe20003f06070 */
[----:B------:R-:W5:Y:S01]  /*0740*/  @P1 LD.E.64 R84, desc[UR8][R50.64] ;  /* 0x0000000832541980 */ /* 0x000f62000c101b00 */
[----:B-1----:R-:W1:Y:S01]  /*0750*/  @P5 LDC.64 R36, c[0x0][0x3d0] ;  /* 0x0000f400ff245b82 */ /* 0x002e620000000a00 */
[----:B0-----:R-:W-:-:S04]  /*0760*/  @P2 IMAD.WIDE.U32 R28, R57, 0x8, R28 ;  /* 0x00000008391c2825 */ /* 0x001fc800078e001c */
[C---:B----4-:R-:W-:Y:S01]  /*0770*/  @P2 IMAD.WIDE.U32 R52, R57.reuse, 0x8, R52 ;  /* 0x0000000839342825 */ /* 0x050fe200078e0034 */
[----:B------:R-:W-:Y:S01]  /*0780*/  @P2 IADD3 R57, PT, PT, R57, 0x20, RZ ;  /* 0x0000002039392810 */ /* 0x000fe20007ffe0ff */
[----:B------:R0:W5:Y:S01]  /*0790*/  @P2 LDG.E.64 R12, desc[UR8][R28.64] ;  /* 0x000000081c0c2981 */ /* 0x000162000c1e1b00 */
[----:B------:R-:W4:Y:S01]  /*07a0*/  @P5 LDC.64 R38, c[0x0][0x438] ;  /* 0x00010e00ff265b82 */ /* 0x000f220000000a00 */
[----:B------:R-:W-:Y:S02]  /*07b0*/  ISETP.GE.U32.AND P1, PT, R123, 0x1a0, PT ;  /* 0x000001a07b00780c */ /* 0x000fe40003f26070 */
[C---:B------:R-:W-:Y:S01]  /*07c0*/  @P3 IMAD.WIDE.U32 R30, R57.reuse, 0x8, R30 ;  /* 0x00000008391e3825 */ /* 0x040fe200078e001e */
[----:B------:R-:W5:Y:S03]  /*07d0*/  @P2 LD.E.64 R82, desc[UR8][R52.64] ;  /* 0x0000000834522980 */ /* 0x000f66000c101b00 */
[C---:B------:R-:W-:Y:S01]  /*07e0*/  @P3 IMAD.WIDE.U32 R54, R57.reuse, 0x8, R54 ;  /* 0x0000000839363825 */ /* 0x040fe200078e0036 */
[----:B---3--:R-:W3:Y:S01]  /*07f0*/  @P6 LDC.64 R40, c[0x0][0x3d0] ;  /* 0x0000f400ff286b82 */ /* 0x008ee20000000a00 */
[----:B------:R1:W5:Y:S02]  /*0800*/  @P3 LDG.E.64 R14, desc[UR8][R30.64] ;  /* 0x000000081e0e3981 */ /* 0x000364000c1e1b00 */
[----:B------:R-:W-:-:S02]  /*0810*/  @P3 VIADD R57, R57, 0x20 ;  /* 0x0000002039393836 */ /* 0x000fc40000000000 */
[----:B------:R3:W5:Y:S03]  /*0820*/  @P3 LD.E.64 R80, desc[UR8][R54.64] ;  /* 0x0000000836503980 */ /* 0x000766000c101b00 */
[----:B--2---:R-:W2:Y:S01]  /*0830*/  @P6 LDC.64 R42, c[0x0][0x438] ;  /* 0x00010e00ff2a6b82 */ /* 0x004ea20000000a00 */
[C---:B------:R-:W-:Y:S02]  /*0840*/  ISETP.GE.U32.AND P3, PT, R123.reuse, 0x1c0, PT ;  /* 0x000001c07b00780c */ /* 0x040fe40003f66070 */
[----:B------:R-:W-:-:S05]  /*0850*/  ISETP.GE.U32.AND P2, PT, R123, 0x1e0, PT ;  /* 0x000001e07b00780c */ /* 0x000fca0003f46070 */
[----:B0-----:R-:W0:Y:S08]  /*0860*/  @P0 LDC.64 R28, c[0x0][0x3d0] ;  /* 0x0000f400ff1c0b82 */ /* 0x001e300000000a00 */
[----:B------:R-:W0:Y:S01]  /*0870*/  @P0 LDC.64 R44, c[0x0][0x438] ;  /* 0x00010e00ff2c0b82 */ /* 0x000e220000000a00 */
[----:B------:R-:W-:-:S04]  /*0880*/  @P4 IMAD.WIDE.U32 R32, R57, 0x8, R32 ;  /* 0x0000000839204825 */ /* 0x000fc800078e0020 */
[C---:B------:R-:W-:Y:S01]  /*0890*/  @P4 IMAD.WIDE.U32 R34, R57.reuse, 0x8, R34 ;  /* 0x0000000839224825 */ /* 0x040fe200078e0022 */
[----:B------:R0:W5:Y:S02]  /*08a0*/  @P4 LDG.E.64 R16, desc[UR8][R32.64] ;  /* 0x0000000820104981 */ /* 0x000164000c1e1b00 */
[----:B-1----:R-:W1:Y:S01]  /*08b0*/  @P1 LDC.64 R30, c[0x0][0x3d0] ;  /* 0x0000f400ff1e1b82 */ /* 0x002e620000000a00 */
[----:B------:R-:W-:Y:S01]  /*08c0*/  @P4 VIADD R57, R57, 0x20 ;  /* 0x0000002039394836 */ /* 0x000fe20000000000 */
[----:B------:R0:W5:Y:S06]  /*08d0*/  @P4 LD.E.64 R78, desc[UR8][R34.64] ;  /* 0x00000008224e4980 */ /* 0x00016c000c101b00 */
[----:B------:R-:W1:Y:S01]  /*08e0*/  @P1 LDC.64 R46, c[0x0][0x438] ;  /* 0x00010e00ff2e1b82 */ /* 0x000e620000000a00 */
[----:B------:R-:W-:-:S04]  /*08f0*/  @P5 IMAD.WIDE.U32 R36, R57, 0x8, R36 ;  /* 0x0000000839245825 */ /* 0x000fc800078e0024 */
[----:B----4-:R-:W-:-:S03]  /*0900*/  @P5 IMAD.WIDE.U32 R38, R57, 0x8, R38 ;  /* 0x0000000839265825 */ /* 0x010fc600078e0026 */
[----:B------:R-:W4:Y:S01]  /*0910*/  @P3 LDC.64 R48, c[0x0][0x3d0] ;  /* 0x0000f400ff303b82 */ /* 0x000f220000000a00 */
[----:B------:R-:W-:Y:S01]  /*0920*/  @P5 IADD3 R57, PT, PT, R57, 0x20, RZ ;  /* 0x0000002039395810 */ /* 0x000fe20007ffe0ff */
[----:B------:R0:W5:Y:S06]  /*0930*/  @P5 LDG.E.64 R4, desc[UR8][R36.64] ;  /* 0x0000000824045981 */ /* 0x00016c000c1e1b00 */
[----:B------:R-:W4:Y:S01]  /*0940*/  @P3 LDC.64 R50, c[0x0][0x438] ;  /* 0x00010e00ff323b82 */ /* 0x000f220000000a00 */
[C---:B---3--:R-:W-:Y:S01]  /*0950*/  @P6 IMAD.WIDE.U32 R40, R57.reuse, 0x8, R40 ;  /* 0x0000000839286825 */ /* 0x048fe200078e0028 */
[----:B------:R3:W5:Y:S03]  /*0960*/  @P5 LD.E.64 R76, desc[UR8][R38.64] ;  /* 0x00000008264c5980 */ /* 0x000766000c101b00 */
[C---:B--2---:R-:W-:Y:S01]  /*0970*/  @P6 IMAD.WIDE.U32 R42, R57.reuse, 0x8, R42 ;  /* 0x00000008392a6825 */ /* 0x044fe200078e002a */
[----:B------:R3:W5:Y:S02]  /*0980*/  @P6 LDG.E.64 R18, desc[UR8][R40.64] ;  /* 0x0000000828126981 */ /* 0x000764000c1e1b00 */
[----:B------:R-:W2:Y:S01]  /*0990*/  @P2 LDC.64 R52, c[0x0][0x3d0] ;  /* 0x0000f400ff342b82 */ /* 0x000ea20000000a00 */
[----:B------:R-:W-:Y:S01]  /*09a0*/  @P6 VIADD R57, R57, 0x20 ;  /* 0x0000002039396836 */ /* 0x000fe20000000000 */
[----:B------:R3:W5:Y:S06]  /*09b0*/  @P6 LD.E.64 R74, desc[UR8][R42.64] ;  /* 0x000000082a4a6980 */ /* 0x00076c000c101b00 */
[----:B------:R-:W3:Y:S01]  /*09c0*/  @P2 LDC.64 R54, c[0x0][0x438] ;  /* 0x00010e00ff362b82 */ /* 0x000ee20000000a00 */
[----:B0-----:R-:W-:-:S04]  /*09d0*/  @P0 IMAD.WIDE.U32 R28, R57, 0x8, R28 ;  /* 0x00000008391c0825 */ /* 0x001fc800078e001c */
[C---:B------:R-:W-:Y:S01]  /*09e0*/  @P0 IMAD.WIDE.U32 R44, R57.reuse, 0x8, R44 ;  /* 0x00000008392c0825 */ /* 0x040fe200078e002c */
[----:B------:R0:W5:Y:S03]  /*09f0*/  @P0 LDG.E.64 R20, desc[UR8][R28.64] ;  /* 0x000000081c140981 */ /* 0x000166000c1e1b00 */
[----:B------:R-:W-:Y:S01]  /*0a00*/  @P0 VIADD R57, R57, 0x20 ;  /* 0x0000002039390836 */ /* 0x000fe20000000000 */
[----:B------:R0:W5:Y:S03]  /*0a10*/  @P0 LD.E.64 R72, desc[UR8][R44.64] ;  /* 0x000000082c480980 */ /* 0x000166000c101b00 */
[----:B-1----:R-:W-:-:S04]  /*0a20*/  @P1 IMAD.WIDE.U32 R30, R57, 0x8, R30 ;  /* 0x00000008391e1825 */ /* 0x002fc800078e001e */
[C---:B------:R-:W-:Y:S01]  /*0a30*/  @P1 IMAD.WIDE.U32 R46, R57.reuse, 0x8, R46 ;  /* 0x00000008392e1825 */ /* 0x040fe200078e002e */
[----:B------:R-:W-:Y:S01]  /*0a40*/  @P1 IADD3 R57, PT, PT, R57, 0x20, RZ ;  /* 0x0000002039391810 */ /* 0x000fe20007ffe0ff */
[----:B------:R0:W5:Y:S04]  /*0a50*/  @P1 LDG.E.64 R22, desc[UR8][R30.64] ;  /* 0x000000081e161981 */ /* 0x000168000c1e1b00 */
[C---:B----4-:R-:W-:Y:S01]  /*0a60*/  @P3 IMAD.WIDE.U32 R48, R57.reuse, 0x8, R48 ;  /* 0x0000000839303825 */ /* 0x050fe200078e0030 */
[----:B------:R0:W5:Y:S03]  /*0a70*/  @P1 LD.E.64 R70, desc[UR8][R46.64] ;  /* 0x000000082e461980 */ /* 0x000166000c101b00 */
[C---:B------:R-:W-:Y:S01]  /*0a80*/  @P3 IMAD.WIDE.U32 R50, R57.reuse, 0x8, R50 ;  /* 0x0000000839323825 */ /* 0x040fe200078e0032 */
[----:B------:R0:W5:Y:S03]  /*0a90*/  @P3 LDG.E.64 R24, desc[UR8][R48.64] ;  /* 0x0000000830183981 */ /* 0x000166000c1e1b00 */
[----:B------:R-:W-:Y:S01]  /*0aa0*/  @P3 VIADD R57, R57, 0x20 ;  /* 0x0000002039393836 */ /* 0x000fe20000000000 */
[----:B------:R0:W5:Y:S03]  /*0ab0*/  @P3 LD.E.64 R68, desc[UR8][R50.64] ;  /* 0x0000000832443980 */ /* 0x000166000c101b00 */
[----:B--2---:R-:W-:-:S04]  /*0ac0*/  @P2 IMAD.WIDE.U32 R52, R57, 0x8, R52 ;  /* 0x0000000839342825 */ /* 0x004fc800078e0034 */
[----:B---3--:R-:W-:Y:S01]  /*0ad0*/  @P2 IMAD.WIDE.U32 R54, R57, 0x8, R54 ;  /* 0x0000000839362825 */ /* 0x008fe200078e0036 */
[----:B------:R0:W5:Y:S04]  /*0ae0*/  @P2 LDG.E.64 R26, desc[UR8][R52.64] ;  /* 0x00000008341a2981 */ /* 0x000168000c1e1b00 */
[----:B------:R0:W5:Y:S01]  /*0af0*/  @P2 LD.E.64 R2, desc[UR8][R54.64] ;  /* 0x0000000836022980 */ /* 0x000162000c101b00 */
[----:B------:R-:W-:Y:S01]  /*0b00*/  ISETP.GE.U32.AND P0, PT, R123, 0x200, PT ;  /* 0x000002007b00780c */ /* 0x000fe20003f06070 */
[----:B------:R-:W-:-:S12]  /*0b10*/  @P2 VIADD R57, R57, 0x20 ;  /* 0x0000002039392836 */ /* 0x000fd80000000000 */
        /* <DEDUP_REMOVED lines=8> */
.L_x_57125:
[C---:B------:R-:W-:Y:S02]  /*0ba0*/  ISETP.GE.U32.AND P2, PT, R123.reuse, 0x20, PT ;  /* 0x000000207b00780c */ /* 0x040fe40003f46070 */
[C---:B------:R-:W-:Y:S02]  /*0bb0*/  ISETP.GE.U32.AND P1, PT, R123.reuse, 0x40, PT ;  /* 0x000000407b00780c */ /* 0x040fe40003f26070 */
[C---:B------:R-:W-:Y:S02]  /*0bc0*/  ISETP.GE.U32.AND P0, PT, R123.reuse, 0x60, PT ;  /* 0x000000607b00780c */ /* 0x040fe40003f06070 */
[C---:B------:R-:W-:Y:S02]  /*0bd0*/  ISETP.GE.U32.AND P4, PT, R123.reuse, 0x80, PT ;  /* 0x000000807b00780c */ /* 0x040fe40003f86070 */
[C---:B------:R-:W-:Y:S02]  /*0be0*/  ISETP.GE.U32.AND P6, PT, R123.reuse, 0xa0, PT ;  /* 0x000000a07b00780c */ /* 0x040fe40003fc6070 */
[----:B------:R-:W-:-:S02]  /*0bf0*/  ISETP.GE.U32.AND P5, PT, R123, 0xc0, PT ;  /* 0x000000c07b00780c */ /* 0x000fc40003fa6070 */
[----:B------:R-:W-:Y:S01]  /*0c00*/  MOV R45, R121 ;  /* 0x00000079002d7202 */ /* 0x000fe20000000f00 */
[----:B------:R-:W0:Y:S01]  /*0c10*/  @P2 LDC.64 R28, c[0x0][0x3d0] ;  /* 0x0000f400ff1c2b82 */ /* 0x000e220000000a00 */
[----:B------:R-:W-:Y:S02]  /*0c20*/  ISETP.GE.U32.AND P3, PT, R123, 0xe0, PT ;  /* 0x000000e07b00780c */ /* 0x000fe40003f66070 */
[----:B------:R-:W-:-:S05]  /*0c30*/  @P2 LOP3.LUT R45, R121, 0x20, RZ, 0xfc, !PT ;  /* 0x00000020792d2812 */ /* 0x000fca00078efcff */
[----:B------:R-:W1:Y:S08]  /*0c40*/  @P1 LDC.64 R34, c[0x0][0x3d0] ;  /* 0x0000f400ff221b82 */ /* 0x000e700000000a00 */
[----:B------:R-:W2:Y:S08]  /*0c50*/  @P0 LDC.64 R36, c[0x0][0x3d0] ;  /* 0x0000f400ff240b82 */ /* 0x000eb00000000a00 */
[----:B------:R-:W3:Y:S01]  /*0c60*/  @P4 LDC.64 R38, c[0x0][0x3d0] ;  /* 0x0000f400ff264b82 */ /* 0x000ee20000000a00 */
[----:B0-----:R-:W-:Y:S01]  /*0c70*/  @P2 IMAD.WIDE.U32 R32, R121, 0x8, R28 ;  /* 0x0000000879202825 */ /* 0x001fe200078e001c */
[----:B------:R-:W-:-:S04]  /*0c80*/  @P2 CS2R R98, SRZ ;  /* 0x0000000000622805 */ /* 0x000fc8000001ff00 */
[----:B------:R0:W5:Y:S02]  /*0c90*/  @P2 LDG.E.64 R100, desc[UR8][R32.64] ;  /* 0x0000000820642981 */ /* 0x000164000c1e1b00 */
[----:B------:R-:W4:Y:S01]  /*0ca0*/  @P6 LDC.64 R40, c[0x0][0x3d0] ;  /* 0x0000f400ff286b82 */ /* 0x000f220000000a00 */
[----:B-1----:R-:W-:Y:S01]  /*0cb0*/  @P1 IMAD.WIDE.U32 R28, R45, 0x8, R34 ;  /* 0x000000082d1c1825 */ /* 0x002fe200078e0022 */
[----:B------:R-:W-:Y:S02]  /*0cc0*/  ISETP.GE.U32.AND P2, PT, R123, 0x100, PT ;  /* 0x000001007b00780c */ /* 0x000fe40003f46070 */
[----:B------:R-:W-:Y:S01]  /*0cd0*/  @P1 CS2R R94, SRZ ;  /* 0x00000000005e1805 */ /* 0x000fe2000001ff00 */
[----:B------:R-:W-:Y:S01]  /*0ce0*/  @P1 VIADD R45, R45, 0x20 ;  /* 0x000000202d2d1836 */ /* 0x000fe20000000000 */
[----:B------:R1:W5:Y:S02]  /*0cf0*/  @P1 LDG.E.64 R96, desc[UR8][R28.64] ;  /* 0x000000081c601981 */ /* 0x000364000c1e1b00 */
[----:B------:R-:W4:Y:S01]  /*0d00*/  @P5 LDC.64 R42, c[0x0][0x3d0] ;  /* 0x0000f400ff2a5b82 */ /* 0x000f220000000a00 */
[----:B------:R-:W-:Y:S01]  /*0d10*/  ISETP.GE.U32.AND P1, PT, R123, 0x120, PT ;  /* 0x000001207b00780c */ /* 0x000fe20003f26070 */
[----:B--2---:R-:W-:-:S06]  /*0d20*/  @P0 IMAD.WIDE.U32 R36, R45, 0x8, R36 ;  /* 0x000000082d240825 */ /* 0x004fcc00078e0024 */
[----:B------:R-:W2:Y:S01]  /*0d30*/  @P3 LDC.64 R34, c[0x0][0x3d0] ;  /* 0x0000f400ff223b82 */ /* 0x000ea20000000a00 */
[----:B------:R-:W-:Y:S01]  /*0d40*/  @P0 VIADD R45, R45, 0x20 ;  /* 0x000000202d2d0836 */ /* 0x000fe20000000000 */
[----:B------:R4:W5:Y:S01]  /*0d50*/  @P0 LDG.E.64 R92, desc[UR8][R36.64] ;  /* 0x00000008245c0981 */ /* 0x000962000c1e1b00 */
[----:B------:R-:W-:Y:S02]  /*0d60*/  @P0 CS2R R90, SRZ ;  /* 0x00000000005a0805 */ /* 0x000fe4000001ff00 */
[----:B------:R-:W-:Y:S01]  /*0d70*/  ISETP.GE.U32.AND P0, PT, R123, 0x140, PT ;  /* 0x000001407b00780c */ /* 0x000fe20003f06070 */
[C---:B---3--:R-:W-:Y:S02]  /*0d80*/  @P4 IMAD.WIDE.U32 R38, R45.reuse, 0x8, R38 ;  /* 0x000000082d264825 */ /* 0x048fe400078e0026 */
[----:B0-----:R-:W0:Y:S01]  /*0d90*/  @P2 LDC.64 R32, c[0x0][0x3d0] ;  /* 0x0000f400ff202b82 */ /* 0x001e220000000a00 */
[----:B------:R-:W-:Y:S02]  /*0da0*/  @P4 IADD3 R45, PT, PT, R45, 0x20, RZ ;  /* 0x000000202d2d4810 */ /* 0x000fe40007ffe0ff */
[----:B------:R3:W5:Y:S01]  /*0db0*/  @P4 LDG.E.64 R6, desc[UR8][R38.64] ;  /* 0x0000000826064981 */ /* 0x000762000c1e1b00 */
[----:B------:R-:W-:-:S02]  /*0dc0*/  @P4 CS2R R88, SRZ ;  /* 0x0000000000584805 */ /* 0x000fc4000001ff00 */
[----:B------:R-:W-:Y:S02]  /*0dd0*/  ISETP.GE.U32.AND P4, PT, R123, 0x160, PT ;  /* 0x000001607b00780c */ /* 0x000fe40003f86070 */
[----:B-1----:R-:W1:Y:S01]  /*0de0*/  @P1 LDC.64 R28, c[0x0][0x3d0] ;  /* 0x0000f400ff1c1b82 */ /* 0x002e620000000a00 */
[----:B----4-:R-:W-:-:S04]  /*0df0*/  @P6 IMAD.WIDE.U32 R40, R45, 0x8, R40 ;  /* 0x000000082d286825 */ /* 0x010fc800078e0028 */
[----:B------:R-:W-:Y:S01]  /*0e00*/  @P6 VIADD R45, R45, 0x20 ;  /* 0x000000202d2d6836 */ /* 0x000fe20000000000 */
[----:B------:R4:W5:Y:S01]  /*0e10*/  @P6 LDG.E.64 R8, desc[UR8][R40.64] ;  /* 0x0000000828086981 */ /* 0x000962000c1e1b00 */
[----:B------:R-:W-:Y:S02]  /*0e20*/  @P6 CS2R R86, SRZ ;  /* 0x0000000000566805 */ /* 0x000fe4000001ff00 */
[----:B------:R-:W-:Y:S01]  /*0e30*/  ISETP.GE.U32.AND P6, PT, R123, 0x180, PT ;  /* 0x000001807b00780c */ /* 0x000fe20003fc6070 */
[C---:B------:R-:W-:Y:S01]  /*0e40*/  @P5 IMAD.WIDE.U32 R42, R45.reuse, 0x8, R42 ;  /* 0x000000082d2a5825 */ /* 0x040fe200078e002a */
[----:B------:R-:W1:Y:S03]  /*0e50*/  @P0 LDC.64 R36, c[0x0][0x3d0] ;  /* 0x0000f400ff240b82 */ /* 0x000e660000000a00 */
[----:B------:R-:W-:Y:S01]  /*0e60*/  @P5 VIADD R45, R45, 0x20 ;  /* 0x000000202d2d5836 */ /* 0x000fe20000000000 */
[----:B------:R-:W5:Y:S01]  /*0e70*/  @P5 LDG.E.64 R10, desc[UR8][R42.64] ;  /* 0x000000082a0a5981 */ /* 0x000f62000c1e1b00 */
[----:B------:R-:W-:-:S02]  /*0e80*/  @P5 CS2R R84, SRZ ;  /* 0x0000000000545805 */ /* 0x000fc4000001ff00 */
[----:B------:R-:W-:Y:S01]  /*0e90*/  ISETP.GE.U32.AND P5, PT, R123, 0x1a0, PT ;  /* 0x000001a07b00780c */ /* 0x000fe20003fa6070 */
[C---:B--2---:R-:W-:Y:S01]  /*0ea0*/  @P3 IMAD.WIDE.U32 R34, R45.reuse, 0x8, R34 ;  /* 0x000000082d223825 */ /* 0x044fe200078e0022 */
[----:B------:R-:W-:Y:S01]  /*0eb0*/  @P3 IADD3 R45, PT, PT, R45, 0x20, RZ ;  /* 0x000000202d2d3810 */ /* 0x000fe20007ffe0ff */
[----:B---3--:R-:W2:Y:S01]  /*0ec0*/  @P4 LDC.64 R38, c[0x0][0x3d0] ;  /* 0x0000f400ff264b82 */ /* 0x008ea20000000a00 */
[----:B------:R-:W-:Y:S02]  /*0ed0*/  @P3 CS2R R82, SRZ ;  /* 0x0000000000523805 */ /* 0x000fe4000001ff00 */
[----:B------:R3:W5:Y:S01]  /*0ee0*/  @P3 LDG.E.64 R12, desc[UR8][R34.64] ;  /* 0x00000008220c3981 */ /* 0x000762000c1e1b00 */
[----:B0-----:R-:W-:Y:S01]  /*0ef0*/  @P2 IMAD.WIDE.U32 R32, R45, 0x8, R32 ;  /* 0x000000082d202825 */ /* 0x001fe200078e0020 */
[----:B------:R-:W-:-:S03]  /*0f00*/  ISETP.GE.U32.AND P3, PT, R123, 0x1c0, PT ;  /* 0x000001c07b00780c */ /* 0x000fc60003f66070 */
[----:B------:R-:W-:Y:S01]  /*0f10*/  @P2 VIADD R45, R45, 0x20 ;  /* 0x000000202d2d2836 */ /* 0x000fe20000000000 */
[----:B------:R0:W5:Y:S01]  /*0f20*/  @P2 LDG.E.64 R14, desc[UR8][R32.64] ;  /* 0x00000008200e2981 */ /* 0x000162000c1e1b00 */
[----:B------:R-:W-:Y:S01]  /*0f30*/  @P2 CS2R R80, SRZ ;  /* 0x0000000000502805 */ /* 0x000fe2000001ff00 */
[----:B----4-:R-:W4:Y:S01]  /*0f40*/  @P5 LDC.64 R40, c[0x0][0x3d0] ;  /* 0x0000f400ff285b82 */ /* 0x010f220000000a00 */
[----:B-1----:R-:W-:Y:S01]  /*0f50*/  @P1 IMAD.WIDE.U32 R28, R45, 0x8, R28 ;  /* 0x000000082d1c1825 */ /* 0x002fe200078e001c */
[----:B------:R-:W-:-:S06]  /*0f60*/  ISETP.GE.U32.AND P2, PT, R123, 0x1e0, PT ;  /* 0x000001e07b00780c */ /* 0x000fcc0003f46070 */
[----:B---3--:R-:W1:Y:S01]  /*0f70*/  @P6 LDC.64 R34, c[0x0][0x3d0] ;  /* 0x0000f400ff226b82 */ /* 0x008e620000000a00 */
[----:B------:R3:W5:Y:S01]  /*0f80*/  @P1 LDG.E.64 R16, desc[UR8][R28.64] ;  /* 0x000000081c101981 */ /* 0x000762000c1e1b00 */
[----:B------:R-:W-:Y:S01]  /*0f90*/  @P1 VIADD R45, R45, 0x20 ;  /* 0x000000202d2d1836 */ /* 0x000fe20000000000 */
[----:B------:R-:W-:Y:S02]  /*0fa0*/  @P1 CS2R R78, SRZ ;  /* 0x00000000004e1805 */ /* 0x000fe4000001ff00 */
[----:B------:R-:W-:Y:S01]  /*0fb0*/  ISETP.GE.U32.AND P1, PT, R123, 0x200, PT ;  /* 0x000002007b00780c */ /* 0x000fe20003f26070 */
[C---:B------:R-:W-:Y:S02]  /*0fc0*/  @P0 IMAD.WIDE.U32 R36, R45.reuse, 0x8, R36 ;  /* 0x000000082d240825 */ /* 0x040fe400078e0024 */
[----:B------:R-:W4:Y:S01]  /*0fd0*/  @P3 LDC.64 R42, c[0x0][0x3d0] ;  /* 0x0000f400ff2a3b82 */ /* 0x000f220000000a00 */
[----:B------:R-:W-:Y:S02]  /*0fe0*/  @P0 IADD3 R45, PT, PT, R45, 0x20, RZ ;  /* 0x000000202d2d0810 */ /* 0x000fe40007ffe0ff */
[----:B------:R1:W5:Y:S05]  /*0ff0*/  @P0 LDG.E.64 R4, desc[UR8][R36.64] ;  /* 0x0000000824040981 */ /* 0x00036a000c1e1b00 */
[----:B0-----:R-:W0:Y:S01]  /*1000*/  @P2 LDC.64 R32, c[0x0][0x3d0] ;  /* 0x0000f400ff202b82 */ /* 0x001e220000000a00 */
[----:B--2---:R-:W-:-:S04]  /*1010*/  @P4 IMAD.WIDE.U32 R38, R45, 0x8, R38 ;  /* 0x000000082d264825 */ /* 0x004fc800078e0026 */
[----:B------:R-:W-:Y:S01]  /*1020*/  @P4 VIADD R45, R45, 0x20 ;  /* 0x000000202d2d4836 */ /* 0x000fe20000000000 */
[----:B------:R2:W5:Y:S02]  /*1030*/  @P4 LDG.E.64 R18, desc[UR8][R38.64] ;  /* 0x0000000826124981 */ /* 0x000564000c1e1b00 */
[----:B---3--:R-:W3:Y:S01]  /*1040*/  @P1 LDC.64 R28, c[0x0][0x3d0] ;  /* 0x0000f400ff1c1b82 */ /* 0x008ee20000000a00 */
[----:B-1----:R-:W-:-:S04]  /*1050*/  @P6 IMAD.WIDE.U32 R34, R45, 0x8, R34 ;  /* 0x000000082d226825 */ /* 0x002fc800078e0022 */
[----:B------:R-:W-:Y:S01]  /*1060*/  @P6 VIADD R45, R45, 0x20 ;  /* 0x000000202d2d6836 */ /* 0x000fe20000000000 */
[----:B------:R2:W5:Y:S03]  /*1070*/  @P6 LDG.E.64 R20, desc[UR8][R34.64] ;  /* 0x0000000822146981 */ /* 0x000566000c1e1b00 */
[C---:B----4-:R-:W-:Y:S01]  /*1080*/  @P5 IMAD.WIDE.U32 R40, R45.reuse, 0x8, R40 ;  /* 0x000000082d285825 */ /* 0x050fe200078e0028 */
[----:B------:R-:W-:-:S04]  /*1090*/  @P5 IADD3 R45, PT, PT, R45, 0x20, RZ ;  /* 0x000000202d2d5810 */ /* 0x000fc80007ffe0ff */
[----:B------:R2:W5:Y:S01]  /*10a0*/  @P5 LDG.E.64 R22, desc[UR8][R40.64] ;  /* 0x0000000828165981 */ /* 0x000562000c1e1b00 */
[----:B------:R-:W-:-:S04]  /*10b0*/  @P3 IMAD.WIDE.U32 R42, R45, 0x8, R42 ;  /* 0x000000082d2a3825 */ /* 0x000fc800078e002a */
[----:B------:R-:W-:Y:S01]  /*10c0*/  @P3 VIADD R45, R45, 0x20 ;  /* 0x000000202d2d3836 */ /* 0x000fe20000000000 */
[----:B------:R2:W5:Y:S03]  /*10d0*/  @P3 LDG.E.64 R24, desc[UR8][R42.64] ;  /* 0x000000082a183981 */ /* 0x000566000c1e1b00 */
[----:B0-----:R-:W-:-:S04]  /*10e0*/  @P2 IMAD.WIDE.U32 R32, R45, 0x8, R32 ;  /* 0x000000082d202825 */ /* 0x001fc800078e0020 */
[----:B------:R-:W-:Y:S01]  /*10f0*/  @P2 VIADD R45, R45, 0x20 ;  /* 0x000000202d2d2836 */ /* 0x000fe20000000000 */
[----:B------:R2:W5:Y:S03]  /*1100*/  @P2 LDG.E.64 R26, desc[UR8][R32.64] ;  /* 0x00000008201a2981 */ /* 0x000566000c1e1b00 */
[----:B---3--:R-:W-:-:S05]  /*1110*/  @P1 IMAD.WIDE.U32 R28, R45, 0x8, R28 ;  /* 0x000000082d1c1825 */ /* 0x008fca00078e001c */
[----:B------:R2:W5:Y:S01]  /*1120*/  @P1 LDG.E.64 R30, desc[UR8][R28.64] ;  /* 0x000000081c1e1981 */ /* 0x000562000c1e1b00 */
[----:B------:R-:W-:Y:S02]  /*1130*/  @P0 CS2R R76, SRZ ;  /* 0x00000000004c0805 */ /* 0x000fe4000001ff00 */
[----:B------:R-:W-:Y:S02]  /*1140*/  @P4 CS2R R74, SRZ ;  /* 0x00000000004a4805 */ /* 0x000fe4000001ff00 */
[----:B------:R-:W-:Y:S02]  /*1150*/  @P6 CS2R R72, SRZ ;  /* 0x0000000000486805 */ /* 0x000fe4000001ff00 */
[----:B------:R-:W-:Y:S02]  /*1160*/  @P5 CS2R R70, SRZ ;  /* 0x0000000000465805 */ /* 0x000fe4000001ff00 */
[----:B------:R-:W-:Y:S02]  /*1170*/  @P3 CS2R R68, SRZ ;  /* 0x0000000000443805 */ /* 0x000fe4000001ff00 */
[----:B------:R-:W-:-:S02]  /*1180*/  @P2 CS2R R2, SRZ ;  /* 0x0000000000022805 */ /* 0x000fc4000001ff00 */
[----:B--2---:R-:W-:-:S07]  /*1190*/  @P1 CS2R R114, SRZ ;  /* 0x0000000000721805 */ /* 0x004fce000001ff00 */
.L_x_57126:
[----:B------:R-:W-:Y:S05]  /*11a0*/  BSYNC.RECONVERGENT B0 ;  /* 0x0000000000007941 */ /* 0x000fea0003800200 */
.L_x_57124:
[----:B------:R-:W0:Y:S02]  /*11b0*/  LDCU UR4, c[0x0][0x384] ;  /* 0x00007080ff0477ac */ /* 0x000e240008000800 */
[----:B0-----:R-:W-:-:S13]  /*11c0*/  ISETP.GE.AND P0, PT, R120, UR4, PT ;  /* 0x0000000478007c0c */ /* 0x001fda000bf06270 */
[----:B------:R-:W-:Y:S05]  /*11d0*/  @P0 EXIT ;  /* 0x000000000000094d */ /* 0x000fea0003800000 */
[----:B-----5:R-:W-:Y:S01]  /*11e0*/  MOV R125, R6 ;  /* 0x00000006007d7202 */ /* 0x020fe20000000f00 */
[--C-:B------:R-:W-:Y:S01]  /*11f0*/  IMAD.MOV.U32 R28, RZ, RZ, R7.reuse ;  /* 0x000000ffff1c7224 */ /* 0x100fe200078e0007 */
[--C-:B------:R-:W-:Y:S01]  /*1200*/  SHF.R.U64 R124, R6, 0x10, R7.reuse ;  /* 0x00000010067c7819 */ /* 0x100fe20000001207 */
[----:B------:R-:W-:Y:S01]  /*1210*/  IMAD.MOV.U32 R126, RZ, RZ, R8 ;  /* 0x000000ffff7e7224 */ /* 0x000fe200078e0008 */
[----:B------:R-:W-:Y:S01]  /*1220*/  SHF.R.U32.HI R29, RZ, 0x10, R7 ;  /* 0x00000010ff1d7819 */ /* 0x000fe20000011607 */
[----:B------:R-:W-:Y:S01]  /*1230*/  IMAD.MOV.U32 R133, RZ, RZ, R10 ;  /* 0x000000ffff857224 */ /* 0x000fe200078e000a */
[----:B------:R-:W-:Y:S01]  /*1240*/  MOV R6, R9 ;  /* 0x0000000900067202 */ /* 0x000fe20000000f00 */
[----:B------:R-:W-:Y:S01]  /*1250*/  IMAD.MOV.U32 R7, RZ, RZ, R11 ;  /* 0x000000ffff077224 */ /* 0x000fe200078e000b */
[----:B------:R-:W-:Y:S01]  /*1260*/  SHF.R.U64 R127, R8, 0x10, R9 ;  /* 0x00000010087f7819 */ /* 0x000fe20000001209 */
[----:B------:R-:W-:Y:S01]  /*1270*/  IMAD.MOV.U32 R8, RZ, RZ, R13 ;  /* 0x000000ffff087224 */ /* 0x000fe200078e000d */
[----:B------:R-:W-:Y:S01]  /*1280*/  PRMT R126, R126, 0x5410, R6 ;  /* 0x000054107e7e7816 */ /* 0x000fe20000000006 */
[----:B------:R-:W-:Y:S01]  /*1290*/  IMAD.MOV.U32 R6, RZ, RZ, R100 ;  /* 0x000000ffff067224 */ /* 0x000fe200078e0064 */
[----:B------:R-:W-:Y:S01]  /*12a0*/  PRMT R133, R133, 0x5410, R7 ;  /* 0x0000541085857816 */ /* 0x000fe20000000007 */
[----:B------:R-:W-:Y:S01]  /*12b0*/  IMAD.MOV.U32 R137, RZ, RZ, R14 ;  /* 0x000000ffff897224 */ /* 0x000fe200078e000e */
[----:B------:R-:W-:Y:S01]  /*12c0*/  MOV R135, R12 ;  /* 0x0000000c00877202 */ /* 0x000fe20000000f00 */
[----:B------:R-:W-:Y:S01]  /*12d0*/  IMAD.MOV.U32 R139, RZ, RZ, R16 ;  /* 0x000000ffff8b7224 */ /* 0x000fe200078e0010 */
[----:B------:R-:W-:Y:S01]  /*12e0*/  MOV R7, R101 ;  /* 0x0000006500077202 */ /* 0x000fe20000000f00 */
[----:B------:R-:W-:Y:S01]  /*12f0*/  IMAD.MOV.U32 R143, RZ, RZ, R18 ;  /* 0x000000ffff8f7224 */ /* 0x000fe200078e0012 */
[----:B------:R-:W-:Y:S01]  /*1300*/  PRMT R135, R135, 0x5410, R8 ;  /* 0x0000541087877816 */ /* 0x000fe20000000008 */
[----:B------:R-:W-:Y:S01]  /*1310*/  IMAD.MOV.U32 R8, RZ, RZ, R97 ;  /* 0x000000ffff087224 */ /* 0x000fe200078e0061 */
[----:B------:R-:W-:Y:S01]  /*1320*/  PRMT R165, R6, 0x5410, R7 ;  /* 0x0000541006a57816 */ /* 0x000fe20000000007 */
[----:B------:R-:W-:Y:S01]  /*1330*/  IMAD.MOV.U32 R6, RZ, RZ, R96 ;  /* 0x000000ffff067224 */ /* 0x000fe200078e0060 */
[----:B------:R-:W-:Y:S01]  /*1340*/  MOV R7, R92 ;  /* 0x0000005c00077202 */ /* 0x000fe20000000f00 */
[----:B------:R-:W-:Y:S01]  /*1350*/  IMAD.MOV.U32 R145, RZ, RZ, R20 ;  /* 0x000000ffff917224 */ /* 0x000fe200078e0014 */
[----:B------:R-:W-:Y:S01]  /*1360*/  SHF.R.U64 R134, R10, 0x10, R11 ;  /* 0x000000100a867819 */ /* 0x000fe2000000120b */
[----:B------:R-:W-:Y:S01]  /*1370*/  IMAD.MOV.U32 R10, RZ, RZ, R17 ;  /* 0x000000ffff0a7224 */ /* 0x000fe200078e0011 */
[----:B------:R-:W-:Y:S01]  /*1380*/  PRMT R166, R6, 0x5410, R8 ;  /* 0x0000541006a67816 */ /* 0x000fe20000000008 */
[----:B------:R-:W-:Y:S01]  /*1390*/  IMAD.MOV.U32 R8, RZ, RZ, R93 ;  /* 0x000000ffff087224 */ /* 0x000fe200078e005d */
[----:B------:R-:W-:Y:S01]  /*13a0*/  SHF.R.U32.HI R33, RZ, 0x10, R11 ;  /* 0x00000010ff217819 */ /* 0x000fe2000001160b */
[----:B------:R-:W-:Y:S01]  /*13b0*/  IMAD.HI.U32 R6, R122, -0x326172a9, RZ ;  /* 0xcd9e8d577a067827 */ /* 0x000fe200078e00ff */
[----:B------:R-:W-:Y:S01]  /*13c0*/  SHF.R.U32.HI R32, RZ, 0x10, R9 ;  /* 0x00000010ff207819 */ /* 0x000fe20000011609 */
[----:B------:R-:W0:Y:S01]  /*13d0*/  LDCU.64 UR4, c[0x0][0x3e0] ;  /* 0x00007c00ff0477ac */ /* 0x000e220008000a00 */
[----:B------:R-:W-:Y:S01]  /*13e0*/  PRMT R167, R7, 0x5410, R8 ;  /* 0x0000541007a77816 */ /* 0x000fe20000000008 */
[----:B------:R-:W-:Y:S01]  /*13f0*/  IMAD.HI.U32 R7, R119, -0x2daee0ad, RZ ;  /* 0xd2511f5377077827 */ /* 0x000fe200078e00ff */
[----:B------:R-:W-:Y:S01]  /*1400*/  MOV R9, R15 ;  /* 0x0000000f00097202 */ /* 0x000fe20000000f00 */
[----:B------:R-:W-:Y:S01]  /*1410*/  BSSY B0, `(.L_x_57127) ;  /* 0x0002cc7000007945 */ /* 0x000fe20003800000 */
[----:B------:R-:W-:Y:S01]  /*1420*/  MOV R141, R4 ;  /* 0x00000004008d7202 */ /* 0x000fe20000000f00 */
[----:B------:R-:W-:Y:S01]  /*1430*/  IMAD.MOV.U32 R11, RZ, RZ, R5 ;  /* 0x000000ffff0b7224 */ /* 0x000fe200078e0005 */
[----:B------:R-:W-:Y:S01]  /*1440*/  LOP3.LUT R7, R7, UR7, RZ, 0x3c, !PT ;  /* 0x0000000707077c12 */ /* 0x000fe2000f8e3cff */
[----:B------:R-:W-:Y:S01]  /*1450*/  IMAD.MOV.U32 R149, RZ, RZ, R24 ;  /* 0x000000ffff957224 */ /* 0x000fe200078e0018 */
[----:B------:R-:W-:Y:S01]  /*1460*/  LOP3.LUT R6, R113, UR6, R6, 0x96, !PT ;  /* 0x0000000671067c12 */ /* 0x000fe2000f8e9606 */
[----:B------:R-:W-:Y:S01]  /*1470*/  IMAD.MOV.U32 R151, RZ, RZ, R26 ;  /* 0x000000ffff977224 */ /* 0x000fe200078e001a */
[----:B------:R-:W-:Y:S01]  /*1480*/  SHF.R.U64 R136, R12, 0x10, R13 ;  /* 0x000000100c887819 */ /* 0x000fe2000000120d */
[----:B------:R-:W-:Y:S01]  /*1490*/  IMAD.HI.U32 R8, R7, -0x326172a9, RZ ;  /* 0xcd9e8d5707087827 */ /* 0x000fe200078e00ff */
[----:B------:R-:W-:Y:S01]  /*14a0*/  MOV R12, R19 ;  /* 0x00000013000c7202 */ /* 0x000fe20000000f00 */
[----:B------:R-:W1:Y:S01]  /*14b0*/  LDCU UR31, c[0x0][0x388] ;  /* 0x00007100ff1f77ac */ /* 0x000e620008000800 */
[----:B------:R-:W-:Y:S01]  /*14c0*/  PRMT R137, R137, 0x5410, R9 ;  /* 0x0000541089897816 */ /* 0x000fe20000000009 */
[----:B------:R-:W-:Y:S01]  /*14d0*/  IMAD R9, R122, -0x326172a9, RZ ;  /* 0xcd9e8d577a097824 */ /* 0x000fe200078e02ff */
[----:B------:R-:W-:Y:S01]  /*14e0*/  PRMT R139, R139, 0x5410, R10 ;  /* 0x000054108b8b7816 */ /* 0x000fe2000000000a */
[----:B------:R-:W-:Y:S01]  /*14f0*/  IMAD.HI.U32 R10, R6, -0x2daee0ad, RZ ;  /* 0xd2511f53060a7827 */ /* 0x000fe200078e00ff */
[----:B------:R-:W-:Y:S01]  /*1500*/  PRMT R141, R141, 0x5410, R11 ;  /* 0x000054108d8d7816 */ /* 0x000fe2000000000b */
[----:B0-----:R-:W-:Y:S01]  /*1510*/  UISETP.NE.U32.AND UP0, UPT, UR4, URZ, UPT ;  /* 0x000000ff0400728c */ /* 0x001fe2000bf05070 */
[----:B------:R-:W-:Y:S01]  /*1520*/  PRMT R143, R143, 0x5410, R12 ;  /* 0x000054108f8f7816 */ /* 0x000fe2000000000c */
[----:B------:R-:W-:Y:S01]  /*1530*/  IMAD R11, R119, -0x2daee0ad, RZ ;  /* 0xd2511f53770b7824 */ /* 0x000fe200078e02ff */
[--C-:B------:R-:W-:Y:S01]  /*1540*/  SHF.R.U64 R168, R88, 0x10, R89.reuse ;  /* 0x0000001058a87819 */ /* 0x100fe20000001259 */
[----:B------:R-:W-:Y:S01]  /*1550*/  IMAD R7, R7, -0x326172a9, RZ ;  /* 0xcd9e8d5707077824 */ /* 0x000fe200078e02ff */
[----:B------:R-:W-:Y:S01]  /*1560*/  SHF.R.U32.HI R12, RZ, 0x10, R89 ;  /* 0x00000010ff0c7819 */ /* 0x000fe20000011659 */
[----:B------:R-:W0:Y:S01]  /*1570*/  LDCU.U8 UR4, c[0x0][0x410] ;  /* 0x00008200ff0477ac */ /* 0x000e220008000000 */
[----:B------:R-:W-:Y:S01]  /*1580*/  LOP3.LUT R8, R9, UR13, R8, 0x96, !PT ;  /* 0x0000000d09087c12 */ /* 0x000fe2000f8e9608 */
[----:B------:R-:W-:Y:S01]  /*1590*/  HADD2.F32 R116, -RZ, R114.H0_H0 ;  /* 0x20000072ff747230 */ /* 0x000fe20000004100 */
[----:B------:R-:W-:Y:S01]  /*15a0*/  LOP3.LUT R10, R11, UR14, R10, 0x96, !PT ;  /* 0x0000000e0b0a7c12 */ /* 0x000fe2000f8e960a */
[----:B------:R-:W-:Y:S01]  /*15b0*/  IMAD.MOV.U32 R112, RZ, RZ, RZ ;  /* 0x000000ffff707224 */ /* 0x000fe200078e00ff */
[----:B------:R-:W-:Y:S01]  /*15c0*/  PRMT R168, R168, 0x5410, R12 ;  /* 0x00005410a8a87816 */ /* 0x000fe2000000000c */
[----:B------:R-:W-:Y:S01]  /*15d0*/  IMAD R12, R6, -0x2daee0ad, RZ ;  /* 0xd2511f53060c7824 */ /* 0x000fe200078e02ff */
[--C-:B------:R-:W-:Y:S01]  /*15e0*/  SHF.R.U64 R169, R86, 0x10, R87.reuse ;  /* 0x0000001056a97819 */ /* 0x100fe20000001257 */
[----:B------:R-:W-:Y:S01]  /*15f0*/  IMAD.HI.U32 R6, R10, -0x326172a9, RZ ;  /* 0xcd9e8d570a067827 */ /* 0x000fe200078e00ff */
[----:B------:R-:W-:Y:S01]  /*1600*/  SHF.R.U32.HI R11, RZ, 0x10, R87 ;  /* 0x00000010ff0b7819 */ /* 0x000fe20000011657 */
[----:B------:R-:W-:Y:S01]  /*1610*/  UISETP.NE.AND.EX UP0, UPT, UR5, URZ, UPT, UP0 ;  /* 0x000000ff0500728c */ /* 0x000fe2000bf05300 */
[----:B------:R-:W-:Y:S01]  /*1620*/  SHF.R.U64 R171, R82, 0x10, R83 ;  /* 0x0000001052ab7819 */ /* 0x000fe20000001253 */
[C---:B------:R-:W-:Y:S01]  /*1630*/  IMAD.HI.U32 R9, R8.reuse, -0x2daee0ad, RZ ;  /* 0xd2511f5308097827 */ /* 0x040fe200078e00ff */
[----:B------:R-:W-:Y:S01]  /*1640*/  LOP3.LUT R6, R7, UR15, R6, 0x96, !PT ;  /* 0x0000000f07067c12 */ /* 0x000fe2000f8e9606 */
[----:B------:R-:W2:Y:S01]  /*1650*/  LDCU UR12, c[0x0][0x448] ;  /* 0x00008900ff0c77ac */ /* 0x000ea20008000800 */
[----:B------:R-:W-:Y:S01]  /*1660*/  PRMT R169, R169, 0x5410, R11 ;  /* 0x00005410a9a97816 */ /* 0x000fe2000000000b */
[----:B------:R-:W-:Y:S01]  /*1670*/  IMAD R11, R8, -0x2daee0ad, RZ ;  /* 0xd2511f53080b7824 */ /* 0x000fe200078e02ff */
[----:B------:R-:W-:Y:S01]  /*1680*/  LOP3.LUT R9, R12, UR16, R9, 0x96, !PT ;  /* 0x000000100c097c12 */ /* 0x000fe2000f8e9609 */
[----:B------:R-:W-:Y:S01]  /*1690*/  IMAD R10, R10, -0x326172a9, RZ ;  /* 0xcd9e8d570a0a7824 */ /* 0x000fe200078e02ff */
[----:B------:R-:W-:Y:S01]  /*16a0*/  SHF.R.U32.HI R12, RZ, 0x10, R83 ;  /* 0x00000010ff0c7819 */ /* 0x000fe20000011653 */
[----:B------:R-:W-:Y:S01]  /*16b0*/  IMAD.HI.U32 R8, R6, -0x2daee0ad, RZ ;  /* 0xd2511f5306087827 */ /* 0x000fe200078e00ff */
[----:B------:R-:W-:Y:S01]  /*16c0*/  SHF.R.U32.HI R34, RZ, 0x10, R13 ;  /* 0x00000010ff227819 */ /* 0x000fe2000001160d */
[----:B------:R-:W3:Y:S01]  /*16d0*/  LDCU.64 UR10, c[0x0][0x3a0] ;  /* 0x00007400ff0a77ac */ /* 0x000ee20008000a00 */
[----:B------:R-:W-:Y:S01]  /*16e0*/  PRMT R171, R171, 0x5410, R12 ;  /* 0x00005410abab7816 */ /* 0x000fe2000000000c */
[----:B------:R-:W-:Y:S01]  /*16f0*/  IMAD.HI.U32 R7, R9, -0x326172a9, RZ ;  /* 0xcd9e8d5709077827 */ /* 0x000fe200078e00ff */
[----:B------:R-:W-:Y:S01]  /*1700*/  LOP3.LUT R8, R11, UR18, R8, 0x96, !PT ;  /* 0x000000120b087c12 */ /* 0x000fe2000f8e9608 */
[----:B0-----:R-:W-:Y:S01]  /*1710*/  UISETP.NE.AND UP2, UPT, UR4, URZ, UPT ;  /* 0x000000ff0400728c */ /* 0x001fe2000bf45270 */
[----:B------:R-:W-:Y:S01]  /*1720*/  SHF.R.U64 R172, R80, 0x10, R81 ;  /* 0x0000001050ac7819 */ /* 0x000fe20000001251 */
[----:B------:R-:W-:Y:S01]  /*1730*/  IMAD R11, R6, -0x2daee0ad, RZ ;  /* 0xd2511f53060b7824 */ /* 0x000fe200078e02ff */
[----:B------:R-:W-:Y:S01]  /*1740*/  LOP3.LUT R7, R10, UR17, R7, 0x96, !PT ;  /* 0x000000110a077c12 */ /* 0x000fe2000f8e9607 */
[----:B------:R-:W-:Y:S01]  /*1750*/  IMAD R9, R9, -0x326172a9, RZ ;  /* 0xcd9e8d5709097824 */ /* 0x000fe200078e02ff */
[----:B------:R-:W-:Y:S01]  /*1760*/  SHF.R.U32.HI R12, RZ, 0x10, R81 ;  /* 0x00000010ff0c7819 */ /* 0x000fe20000011651 */
[----:B------:R-:W-:Y:S01]  /*1770*/  IMAD.HI.U32 R6, R8, -0x326172a9, RZ ;  /* 0xcd9e8d5708067827 */ /* 0x000fe200078e00ff */
[----:B------:R-:W-:-:S02]  /*1780*/  SHF.R.U64 R170, R84, 0x10, R85 ;  /* 0x0000001054aa7819 */ /* 0x000fc40000001255 */
[----:B------:R-:W-:Y:S01]  /*1790*/  PRMT R172, R172, 0x5410, R12 ;  /* 0x00005410acac7816 */ /* 0x000fe2000000000c */
[----:B------:R-:W-:Y:S01]  /*17a0*/  IMAD.HI.U32 R10, R7, -0x2daee0ad, RZ ;  /* 0xd2511f53070a7827 */ /* 0x000fe200078e00ff */
[----:B------:R-:W-:Y:S02]  /*17b0*/  LOP3.LUT R6, R9, UR19, R6, 0x96, !PT ;  /* 0x0000001309067c12 */ /* 0x000fe4000f8e9606 */
[----:B------:R-:W-:Y:S01]  /*17c0*/  SHF.R.U64 R173, R78, 0x10, R79 ;  /* 0x000000104ead7819 */ /* 0x000fe2000000124f */
[----:B------:R-:W-:Y:S01]  /*17d0*/  IMAD.MOV.U32 R13, RZ, RZ, R21 ;  /* 0x000000ffff0d7224 */ /* 0x000fe200078e0015 */
[----:B------:R-:W-:Y:S01]  /*17e0*/  LOP3.LUT R10, R11, UR20, R10, 0x96, !PT ;  /* 0x000000140b0a7c12 */ /* 0x000fe2000f8e960a */
[----:B------:R-:W-:Y:S01]  /*17f0*/  IMAD R12, R7, -0x2daee0ad, RZ ;  /* 0xd2511f53070c7824 */ /* 0x000fe200078e02ff */
[----:B------:R-:W-:Y:S01]  /*1800*/  SHF.R.U64 R174, R76, 0x10, R77 ;  /* 0x000000104cae7819 */ /* 0x000fe2000000124d */
[----:B------:R-:W-:Y:S01]  /*1810*/  IMAD R8, R8, -0x326172a9, RZ ;  /* 0xcd9e8d5708087824 */ /* 0x000fe200078e02ff */
[----:B------:R-:W-:Y:S01]  /*1820*/  PRMT R145, R145, 0x5410, R13 ;  /* 0x0000541091917816 */ /* 0x000fe2000000000d */
[----:B------:R-:W-:Y:S01]  /*1830*/  IMAD.HI.U32 R7, R10, -0x326172a9, RZ ;  /* 0xcd9e8d570a077827 */ /* 0x000fe200078e00ff */
[----:B------:R-:W-:-:S02]  /*1840*/  SHF.R.U32.HI R13, RZ, 0x10, R85 ;  /* 0x00000010ff0d7819 */ /* 0x000fc40000011655 */
[----:B------:R-:W-:Y:S01]  /*1850*/  SHF.R.U32.HI R11, RZ, 0x10, R77 ;  /* 0x00000010ff0b7819 */ /* 0x000fe2000001164d */
[----:B------:R-:W-:Y:S01]  /*1860*/  IMAD.HI.U32 R9, R6, -0x2daee0ad, RZ ;  /* 0xd2511f5306097827 */ /* 0x000fe200078e00ff */
[----:B------:R-:W-:Y:S02]  /*1870*/  PRMT R170, R170, 0x5410, R13 ;  /* 0x00005410aaaa7816 */ /* 0x000fe4000000000d */
[----:B------:R-:W-:Y:S02]  /*1880*/  SHF.R.U32.HI R13, RZ, 0x10, R79 ;  /* 0x00000010ff0d7819 */ /* 0x000fe4000001164f */
[----:B------:R-:W-:Y:S02]  /*1890*/  LOP3.LUT R7, R8, UR21, R7, 0x96, !PT ;  /* 0x0000001508077c12 */ /* 0x000fe4000f8e9607 */
[----:B------:R-:W-:Y:S02]  /*18a0*/  LOP3.LUT R9, R12, UR22, R9, 0x96, !PT ;  /* 0x000000160c097c12 */ /* 0x000fe4000f8e9609 */
[----:B------:R-:W-:Y:S01]  /*18b0*/  PRMT R173, R173, 0x5410, R13 ;  /* 0x00005410adad7816 */ /* 0x000fe2000000000d */
[----:B------:R-:W-:Y:S01]  /*18c0*/  IMAD R13, R6, -0x2daee0ad, RZ ;  /* 0xd2511f53060d7824 */ /* 0x000fe200078e02ff */
[----:B------:R-:W-:Y:S01]  /*18d0*/  PRMT R174, R174, 0x5410, R11 ;  /* 0x00005410aeae7816 */ /* 0x000fe2000000000b */
[----:B------:R-:W-:Y:S01]  /*18e0*/  IMAD R11, R10, -0x326172a9, RZ ;  /* 0xcd9e8d570a0b7824 */ /* 0x000fe200078e02ff */
[--C-:B------:R-:W-:Y:S01]  /*18f0*/  SHF.R.U64 R175, R74, 0x10, R75.reuse ;  /* 0x000000104aaf7819 */ /* 0x100fe2000000124b */
[----:B------:R-:W-:Y:S01]  /*1900*/  IMAD.HI.U32 R6, R9, -0x326172a9, RZ ;  /* 0xcd9e8d5709067827 */ /* 0x000fe200078e00ff */
[----:B------:R-:W-:-:S02]  /*1910*/  SHF.R.U32.HI R12, RZ, 0x10, R75 ;  /* 0x00000010ff0c7819 */ /* 0x000fc4000001164b */
[--C-:B------:R-:W-:Y:S01]  /*1920*/  SHF.R.U64 R176, R72, 0x10, R73.reuse ;  /* 0x0000001048b07819 */ /* 0x100fe20000001249 */
[----:B------:R-:W-:Y:S01]  /*1930*/  IMAD.HI.U32 R8, R7, -0x2daee0ad, RZ ;  /* 0xd2511f5307087827 */ /* 0x000fe200078e00ff */
[----:B------:R-:W-:Y:S02]  /*1940*/  LOP3.LUT R6, R11, UR23, R6, 0x96, !PT ;  /* 0x000000170b067c12 */ /* 0x000fe4000f8e9606 */
[----:B------:R-:W-:Y:S01]  /*1950*/  PRMT R175, R175, 0x5410, R12 ;  /* 0x00005410afaf7816 */ /* 0x000fe2000000000c */
[----:B------:R-:W-:Y:S01]  /*1960*/  IMAD R10, R9, -0x326172a9, RZ ;  /* 0xcd9e8d57090a7824 */ /* 0x000fe200078e02ff */
[----:B------:R-:W-:Y:S01]  /*1970*/  LOP3.LUT R8, R13, UR24, R8, 0x96, !PT ;  /* 0x000000180d087c12 */ /* 0x000fe2000f8e9608 */
[----:B------:R-:W-:Y:S01]  /*1980*/  IMAD R12, R7, -0x2daee0ad, RZ ;  /* 0xd2511f53070c7824 */ /* 0x000fe200078e02ff */
[----:B------:R-:W-:Y:S01]  /*1990*/  SHF.R.U32.HI R11, RZ, 0x10, R73 ;  /* 0x00000010ff0b7819 */ /* 0x000fe20000011649 */
[----:B------:R-:W-:Y:S01]  /*19a0*/  IMAD.HI.U32 R9, R6, -0x2daee0ad, RZ ;  /* 0xd2511f5306097827 */ /* 0x000fe200078e00ff */
[----:B------:R-:W-:-:S02]  /*19b0*/  SHF.R.U64 R177, R70, 0x10, R71 ;  /* 0x0000001046b17819 */ /* 0x000fc40000001247 */
[----:B------:R-:W-:Y:S01]  /*19c0*/  SHF.R.U32.HI R13, RZ, 0x10, R71 ;  /* 0x00000010ff0d7819 */ /* 0x000fe20000011647 */
[----:B------:R-:W-:Y:S01]  /*19d0*/  IMAD.HI.U32 R7, R8, -0x326172a9, RZ ;  /* 0xcd9e8d5708077827 */ /* 0x000fe200078e00ff */
[----:B------:R-:W-:Y:S02]  /*19e0*/  LOP3.LUT R9, R12, UR26, R9, 0x96, !PT ;  /* 0x0000001a0c097c12 */ /* 0x000fe4000f8e9609 */
[----:B------:R-:W-:Y:S01]  /*19f0*/  PRMT R176, R176, 0x5410, R11 ;  /* 0x00005410b0b07816 */ /* 0x000fe2000000000b */
[----:B------:R-:W-:Y:S01]  /*1a00*/  IMAD R11, R8, -0x326172a9, RZ ;  /* 0xcd9e8d57080b7824 */ /* 0x000fe200078e02ff */
[----:B------:R-:W-:Y:S02]  /*1a10*/  LOP3.LUT R7, R10, UR25, R7, 0x96, !PT ;  /* 0x000000190a077c12 */ /* 0x000fe4000f8e9607 */
[----:B------:R-:W-:Y:S01]  /*1a20*/  PRMT R177, R177, 0x5410, R13 ;  /* 0x00005410b1b17816 */ /* 0x000fe2000000000d */
[----:B------:R-:W-:Y:S01]  /*1a30*/  IMAD R13, R6, -0x2daee0ad, RZ ;  /* 0xd2511f53060d7824 */ /* 0x000fe200078e02ff */
[--C-:B------:R-:W-:Y:S01]  /*1a40*/  SHF.R.U64 R178, R68, 0x10, R69.reuse ;  /* 0x0000001044b27819 */ /* 0x100fe20000001245 */
[----:B------:R-:W-:Y:S01]  /*1a50*/  IMAD.HI.U32 R6, R9, -0x326172a9, RZ ;  /* 0xcd9e8d5709067827 */ /* 0x000fe200078e00ff */
[----:B------:R-:W-:-:S02]  /*1a60*/  SHF.R.U32.HI R10, RZ, 0x10, R69 ;  /* 0x00000010ff0a7819 */ /* 0x000fc40000011645 */
[----:B------:R-:W-:Y:S01]  /*1a70*/  SHF.R.U64 R144, R18, 0x10, R19 ;  /* 0x0000001012907819 */ /* 0x000fe20000001213 */
[----:B------:R-:W-:Y:S01]  /*1a80*/  IMAD.HI.U32 R8, R7, -0x2daee0ad, RZ ;  /* 0xd2511f5307087827 */ /* 0x000fe200078e00ff */
[----:B------:R-:W-:Y:S02]  /*1a90*/  LOP3.LUT R6, R11, UR27, R6, 0x96, !PT ;  /* 0x0000001b0b067c12 */ /* 0x000fe4000f8e9606 */
[----:B------:R-:W-:Y:S01]  /*1aa0*/  SHF.R.U64 R138, R14, 0x10, R15 ;  /* 0x000000100e8a7819 */ /* 0x000fe2000000120f */
[----:B------:R-:W-:Y:S01]  /*1ab0*/  IMAD.MOV.U32 R14, RZ, RZ, R23 ;  /* 0x000000ffff0e7224 */ /* 0x000fe200078e0017 */
[----:B------:R-:W-:Y:S01]  /*1ac0*/  LOP3.LUT R8, R13, UR28, R8, 0x96, !PT ;  /* 0x0000001c0d087c12 */ /* 0x000fe2000f8e9608 */
[----:B------:R-:W-:Y:S01]  /*1ad0*/  IMAD R7, R7, -0x2daee0ad, RZ ;  /* 0xd2511f5307077824 */ /* 0x000fe200078e02ff */
[----:B------:R-:W-:Y:S01]  /*1ae0*/  SHF.R.U64 R140, R16, 0x10, R17 ;  /* 0x00000010108c7819 */ /* 0x000fe20000001211 */
[----:B------:R-:W-:Y:S01]  /*1af0*/  IMAD.MOV.U32 R16, RZ, RZ, R27 ;  /* 0x000000ffff107224 */ /* 0x000fe200078e001b */
[--C-:B------:R-:W-:Y:S01]  /*1b00*/  SHF.R.U64 R142, R4, 0x10, R5.reuse ;  /* 0x00000010048e7819 */ /* 0x100fe20000001205 */
[----:B------:R-:W-:Y:S01]  /*1b10*/  IMAD.HI.U32 R118, R6, -0x2daee0ad, RZ ;  /* 0xd2511f5306767827 */ /* 0x000fe200078e00ff */
[----:B------:R-:W-:-:S02]  /*1b20*/  SHF.R.U32.HI R36, RZ, 0x10, R5 ;  /* 0x00000010ff247819 */ /* 0x000fc40000011605 */
[----:B------:R-:W-:Y:S01]  /*1b30*/  SHF.R.U32.HI R18, RZ, 0x10, R19 ;  /* 0x00000010ff127819 */ /* 0x000fe20000011613 */
[----:B------:R-:W-:Y:S01]  /*1b40*/  IMAD.MOV.U32 R5, RZ, RZ, R31 ;  /* 0x000000ffff057224 */ /* 0x000fe200078e001f */
[----:B------:R-:W-:Y:S01]  /*1b50*/  PRMT R178, R178, 0x5410, R10 ;  /* 0x00005410b2b27816 */ /* 0x000fe2000000000a */
[----:B------:R-:W-:Y:S01]  /*1b60*/  IMAD R10, R9, -0x326172a9, RZ ;  /* 0xcd9e8d57090a7824 */ /* 0x000fe200078e02ff */
[----:B------:R-:W-:Y:S01]  /*1b70*/  SHF.R.U32.HI R35, RZ, 0x10, R15 ;  /* 0x00000010ff237819 */ /* 0x000fe2000001160f */
[----:B------:R-:W-:Y:S01]  /*1b80*/  IMAD.HI.U32 R117, R8, -0x326172a9, RZ ;  /* 0xcd9e8d5708757827 */ /* 0x000fe200078e00ff */
[--C-:B------:R-:W-:Y:S02]  /*1b90*/  SHF.R.U64 R146, R20, 0x10, R21.reuse ;  /* 0x0000001014927819 */ /* 0x100fe40000001215 */
[----:B------:R-:W-:Y:S01]  /*1ba0*/  SHF.R.U32.HI R19, RZ, 0x10, R21 ;  /* 0x00000010ff137819 */ /* 0x000fe20000011615 */
[----:B------:R-:W-:Y:S01]  /*1bb0*/  HADD2.F32 R110, -RZ, R5.H0_H0 ;  /* 0x20000005ff6e7230 */ /* 0x000fe20000004100 */
[----:B------:R-:W-:Y:S01]  /*1bc0*/  MOV R147, R22 ;  /* 0x0000001600937202 */ /* 0x000fe20000000f00 */
[----:B------:R-:W-:Y:S01]  /*1bd0*/  IMAD R105, R6, -0x2daee0ad, RZ ;  /* 0xd2511f5306697824 */ /* 0x000fe200078e02ff */
[----:B------:R-:W-:Y:S01]  /*1be0*/  SHF.R.U64 R148, R22, 0x10, R23 ;  /* 0x0000001016947819 */ /* 0x000fe20000001217 */
[----:B------:R-:W-:Y:S01]  /*1bf0*/  IMAD R104, R8, -0x326172a9, RZ ;  /* 0xcd9e8d5708687824 */ /* 0x000fe200078e02ff */
[----:B------:R-:W-:-:S02]  /*1c00*/  MOV R4, R30 ;  /* 0x0000001e00047202 */ /* 0x000fc40000000f00 */
[--C-:B------:R-:W-:Y:S02]  /*1c10*/  SHF.R.U64 R108, R30, 0x10, R31.reuse ;  /* 0x000000101e6c7819 */ /* 0x100fe4000000121f */
[----:B------:R-:W-:Y:S01]  /*1c20*/  SHF.R.U32.HI R109, RZ, 0x10, R31 ;  /* 0x00000010ff6d7819 */ /* 0x000fe2000001161f */
[----:B------:R-:W-:Y:S01]  /*1c30*/  HADD2.F32 R111, -RZ, R4.H0_H0 ;  /* 0x20000004ff6f7230 */ /* 0x000fe20000004100 */
        /* <DEDUP_REMOVED lines=8> */
[----:B------:R-:W-:Y:S01]  /*1cc0*/  MOV R15, R25 ;  /* 0x00000019000f7202 */ /* 0x000fe20000000f00 */
[----:B------:R-:W-:Y:S01]  /*1cd0*/  HADD2.F32 R106, -RZ, R106.H0_H0 ;  /* 0x2000006aff6a7230 */ /* 0x000fe20000004100 */
[----:B------:R-:W-:-:S02]  /*1ce0*/  SHF.R.U64 R150, R24, 0x10, R25 ;  /* 0x0000001018967819 */ /* 0x000fc40000001219 */
        /* <DEDUP_REMOVED lines=22> */
[----:B------:R-:W-:Y:S02]  /*1e50*/  LOP3.LUT R118, R7, UR30, R118, 0x96, !PT ;  /* 0x0000001e07767c12 */ /* 0x000fe4000f8e9676 */
[----:B------:R-:W-:-:S02]  /*1e60*/  LOP3.LUT R117, R10, UR29, R117, 0x96, !PT ;  /* 0x0000001d0a757c12 */ /* 0x000fc4000f8e9675 */
[----:B-123--:R-:W-:-:S07]  /*1e70*/  LOP3.LUT R114, R0, 0x3, RZ, 0xc0, !PT ;  /* 0x0000000300727812 */ /* 0x00efce00078ec0ff */
.L_x_57864:
[----:B------:R-:W0:Y:S01]  /*1e80*/  @UP0 LDCU.64 UR4, c[0x0][0x3e0] ;  /* 0x00007c00ff0407ac */ /* 0x000e220008000a00 */
[----:B------:R-:W-:Y:S01]  /*1e90*/  PLOP3.LUT P0, PT, PT, PT, UP0, 0x80, 0x8 ;  /* 0x000000000008781c */ /* 0x000fe20003f0f008 */
[----:B-1234-:R-:W-:Y:S01]  /*1ea0*/  HFMA2 R129, -RZ, RZ, 0, 2.384185791015625e-07 ;  /* 0x00000004ff817431 */ /* 0x01efe200000001ff */
[----:B------:R-:W-:Y:S01]  /*1eb0*/  PLOP3.LUT P1, PT, PT, PT, UP0, 0x80, 0x8 ;  /* 0x000000000008781c */ /* 0x000fe20003f2f008 */
[----:B------:R-:W-:-:S10]  /*1ec0*/  IMAD.MOV.U32 R103, RZ, RZ, 0x3f800000 ;  /* 0x3f800000ff677424 */ /* 0x000fd400078e00ff */
[----:B0-----:R-:W-:-:S05]  /*1ed0*/  @P0 IMAD.WIDE R128, R120, R129, UR4 ;  /* 0x0000000478800e25 */ /* 0x001fca000f8e0281 */
[----:B------:R0:W5:Y:S01]  /*1ee0*/  @P1 LDG.E R103, desc[UR8][R128.64] ;  /* 0x0000000880671981 */ /* 0x000162000c1e1900 */
[----:B------:R-:W-:Y:S01]  /*1ef0*/  IMAD R102, R120, UR31, RZ ;  /* 0x0000001f78667c24 */ /* 0x000fe2000f8e02ff */
[----:B------:R-:W-:Y:S01]  /*1f00*/  ISETP.GE.U32.AND P4, PT, R123, 0x20, PT ;  /* 0x000000207b00780c */ /* 0x000fe20003f86070 */
[----:B------:R-:W-:Y:S03]  /*1f10*/  BSSY.RECONVERGENT B1, `(.L_x_57128) ;  /* 0x0000299000017945 */ /* 0x000fe60003800200 */
[----:B------:R-:W-:-:S04]  /*1f20*/  SHF.R.S32.HI R131, RZ, 0x1f, R102 ;  /* 0x0000001fff837819 */ /* 0x000fc80000011466 */
[----:B------:R-:W-:-:S04]  /*1f30*/  LEA.HI R102, R131, R102, RZ, 0x2 ;  /* 0x0000006683667211 */ /* 0x000fc800078f10ff */
[----:B------:R-:W-:-:S05]  /*1f40*/  LEA.HI.SX32 R102, R102, R121, 0x1e ;  /* 0x0000007966667211 */ /* 0x000fca00078ff2ff */
[----:B------:R-:W-:Y:S01]  /*1f50*/  IMAD.MOV.U32 R132, RZ, RZ, R102 ;  /* 0x000000ffff847224 */ /* 0x000fe200078e0066 */
[----:B0-----:R-:W-:Y:S06]  /*1f60*/  @!P4 BRA `(.L_x_57129) ;  /* 0x00000028004cc947 */ /* 0x001fec0003800000 */
        /* <DEDUP_REMOVED lines=20> */
.L_x_71388:
[----:B------:R-:W-:Y:S05]  /*20b0*/  BRX R152 -0x20c0                                       (*"BRANCH_TARGETS .L_x_71389,.L_x_71390,.L_x_71391"*) ;  /* 0xffffffdc98d07949 */ /* 0x000fea000383ffff */
.L_x_71391:
[----:B------:R-:W-:Y:S01]  /*20c0*/  VIADD R152, R114, 0x1 ;  /* 0x0000000172987836 */ /* 0x000fe20000000000 */
[----:B------:R-:W-:Y:S01]  /*20d0*/  MOV R132, R105 ;  /* 0x0000006900847202 */ /* 0x000fe20000000f00 */
[----:B------:R-:W-:Y:S01]  /*20e0*/  IMAD.MOV.U32 R153, RZ, RZ, R117 ;  /* 0x000000ffff997224 */ /* 0x000fe200078e0075 */
[----:B------:R-:W-:Y:S06]  /*20f0*/  BRA `(.L_x_57132) ;  /* 0x0000000000f47947 */ /* 0x000fec0003800000 */
.L_x_71389:
[----:B------:R-:W-:Y:S01]  /*2100*/  IMAD.MOV.U32 R132, RZ, RZ, R105 ;  /* 0x000000ffff847224 */ /* 0x000fe200078e0069 */
[----:B------:R-:W-:Y:S01]  /*2110*/  MOV R152, 0x3 ;  /* 0x0000000300987802 */ /* 0x000fe20000000f00 */
[----:B------:R-:W-:Y:S01]  /*2120*/  IMAD.MOV.U32 R153, RZ, RZ, R118 ;  /* 0x000000ffff997224 */ /* 0x000fe200078e0076 */
[----:B------:R-:W-:Y:S06]  /*2130*/  BRA `(.L_x_57132) ;  /* 0x0000000000e47947 */ /* 0x000fec0003800000 */
.L_x_71390:
        /* <DEDUP_REMOVED lines=13> */
.L_x_57134:
[----:B------:R-:W-:Y:S05]  /*2210*/  BSYNC.RECONVERGENT B3 ;  /* 0x0000000000037941 */ /* 0x000fea0003800200 */
.L_x_57133:
        /* <DEDUP_REMOVED lines=43> */
.L_x_57132:
[----:B------:R-:W-:Y:S05]  /*24d0*/  BSYNC.RECONVERGENT B2 ;  /* 0x0000000000027941 */ /* 0x000fea0003800200 */
.L_x_57131:
[----:B------:R-:W0:Y:S01]  /*24e0*/  LDC R158, c[0x0][0x408] ;  /* 0x00010200ff9e7b82 */ /* 0x000e220000000800 */
[----:B------:R-:W-:Y:S01]  /*24f0*/  I2FP.F32.U32 R105, R153 ;  /* 0x0000009900697245 */ /* 0x000fe20000201000 */
[----:B------:R-:W-:Y:S02]  /*2500*/  IMAD.MOV.U32 R160, RZ, RZ, 0x2f800000 ;  /* 0x2f800000ffa07424 */ /* 0x000fe400078e00ff */
[----:B-----5:R-:W-:Y:S01]  /*2510*/  FMUL.FTZ R153, R64, R103 ;  /* 0x0000006740997220 */ /* 0x020fe20000410000 */
[----:B------:R-:W-:Y:S01]  /*2520*/  ISETP.NE.AND P1, PT, R152, 0x1, PT ;  /* 0x000000019800780c */ /* 0x000fe20003f25270 */
[----:B------:R-:W-:Y:S01]  /*2530*/  BSSY.RECONVERGENT B2, `(.L_x_57135) ;  /* 0x000004b000027945 */ /* 0x000fe20003800200 */
[----:B------:R-:W-:Y:S01]  /*2540*/  FFMA.FTZ R64, R105, R160, 1.1641532182693481445e-10 ;  /* 0x2f00000069407423 */ /* 0x000fe200000100a0 */
[----:B------:R-:W-:Y:S01]  /*2550*/  MOV R105, R104 ;  /* 0x0000006800697202 */ /* 0x000fe20000000f00 */
[----:B------:R-:W1:Y:S01]  /*2560*/  LDC R159, c[0x0][0x404] ;  /* 0x00010100ff9f7b82 */ /* 0x000e620000000800 */
[----:B0-----:R-:W-:-:S02]  /*2570*/  FMUL.FTZ R153, R153, R158 ;  /* 0x0000009e99997220 */ /* 0x001fc40000410000 */
[----:B-1----:R-:W-:-:S04]  /*2580*/  FSETP.GTU.FTZ.AND P0, PT, R64, R159, PT ;  /* 0x0000009f4000720b */ /* 0x002fc80003f1c000 */
        /* <DEDUP_REMOVED lines=13> */
.L_x_57137:
        /* <DEDUP_REMOVED lines=13> */
.L_x_57139:
[----:B------:R-:W-:Y:S05]  /*2730*/  BSYNC.RECONVERGENT B3 ;  /* 0x0000000000037941 */ /* 0x000fea0003800200 */
.L_x_57138:
        /* <DEDUP_REMOVED lines=42> */
.L_x_57136:
[----:B------:R-:W-:Y:S05]  /*29e0*/  BSYNC.RECONVERGENT B2 ;  /* 0x0000000000027941 */ /* 0x000fea0003800200 */
.L_x_57135:
[----:B------:R-:W-:Y:S01]  /*29f0*/  I2FP.F32.U32 R105, R105 ;  /* 0x0000006900697245 */ /* 0x000fe20000201000 */
[----:B------:R-:W-:Y:S01]  /*2a00*/  FMUL.FTZ R65, R65, R103 ;  /* 0x0000006741417220 */ /* 0x000fe20000410000 */
[----:B------:R-:W-:Y:S01]  /*2a10*/  ISETP.NE.AND P2, PT, R128, 0x1, PT ;  /* 0x000000018000780c */ /* 0x000fe20003f45270 */
[----:B------:R-:W-:Y:S01]  /*2a20*/  BSSY.RECONVERGENT B2, `(.L_x_57140) ;  /* 0x000004a000027945 */ /* 0x000fe20003800200 */
[----:B------:R-:W-:Y:S02]  /*2a30*/  HFMA2 R152, -RZ, RZ, 0, 1.1920928955078125e-07 ;  /* 0x00000002ff987431 */ /* 0x000fe400000001ff */
[----:B------:R-:W-:Y:S01]  /*2a40*/  FFMA.FTZ R114, R105, R160, 1.1641532182693481445e-10 ;  /* 0x2f00000069727423 */ /* 0x000fe200000100a0 */
[----:B------:R-:W-:Y:S01]  /*2a50*/  FMUL.FTZ R65, R65, R158 ;  /* 0x0000009e41417220 */ /* 0x000fe20000410000 */
[----:B------:R-:W-:-:S03]  /*2a60*/  IMAD.MOV.U32 R105, RZ, RZ, R104 ;  /* 0x000000ffff697224 */ /* 0x000fc600078e0068 */
        /* <DEDUP_REMOVED lines=13> */
.L_x_57142:
        /* <DEDUP_REMOVED lines=13> */
.L_x_57144:
[----:B------:R-:W-:Y:S05]  /*2c10*/  BSYNC.RECONVERGENT B3 ;  /* 0x0000000000037941 */ /* 0x000fea0003800200 */
.L_x_57143:
        /* <DEDUP_REMOVED lines=42> */
.L_x_57141:
[----:B------:R-:W-:Y:S05]  /*2ec0*/  BSYNC.RECONVERGENT B2 ;  /* 0x0000000000027941 */ /* 0x000fea0003800200 */
.L_x_57140:
[----:B------:R-:W-:Y:S01]  /*2ed0*/  I2FP.F32.U32 R105, R105 ;  /* 0x0000006900697245 */ /* 0x000fe20000201000 */
[----:B------:R-:W-:Y:S01]  /*2ee0*/  FMUL.FTZ R129, R66, R103 ;  /* 0x0000006742817220 */ /* 0x000fe20000410000 */
[----:B------:R-:W-:Y:S01]  /*2ef0*/  ISETP.NE.AND P3, PT, R152, 0x1, PT ;  /* 0x000000019800780c */ /* 0x000fe20003f65270 */
[----:B------:R-:W-:Y:S01]  /*2f00*/  BSSY.RECONVERGENT B2, `(.L_x_57145) ;  /* 0x000004a000027945 */ /* 0x000fe20003800200 */
[----:B------:R-:W-:Y:S02]  /*2f10*/  IMAD.MOV.U32 R114, RZ, RZ, 0x2 ;  /* 0x00000002ff727424 */ /* 0x000fe400078e00ff */
        /* <DEDUP_REMOVED lines=16> */
.L_x_57147:
        /* <DEDUP_REMOVED lines=13> */
.L_x_57149:
[----:B------:R-:W-:Y:S05]  /*30f0*/  BSYNC.RECONVERGENT B3 ;  /* 0x0000000000037941 */ /* 0x000fea0003800200 */
.L_x_57148:
        /* <DEDUP_REMOVED lines=42> */
.L_x_57146:
[----:B------:R-:W-:Y:S05]  /*33a0*/  BSYNC.RECONVERGENT B2 ;  /* 0x0000000000027941 */ /* 0x000fea0003800200 */
.L_x_57145:
[----:B------:R-:W-:Y:S01]  /*33b0*/  I2FP.F32.U32 R105, R105 ;  /* 0x0000006900697245 */ /* 0x000fe20000201000 */
[----:B------:R-:W-:-:S04]  /*33c0*/  FMUL.FTZ R67, R67, R103 ;  /* 0x0000006743437220 */ /* 0x000fc80000410000 */
[----:B------:R-:W-:Y:S01]  /*33d0*/  FFMA.FTZ R160, R105, R160, 1.1641532182693481445e-10 ;  /* 0x2f00000069a07423 */ /* 0x000fe200000100a0 */
[----:B------:R-:W-:-:S04]  /*33e0*/  FMUL.FTZ R67, R67, R158 ;  /* 0x0000009e43437220 */ /* 0x000fc80000410000 */
[----:B------:R-:W-:-:S04]  /*33f0*/  FSETP.GTU.FTZ.AND P5, PT, R160, R159, PT ;  /* 0x0000009fa000720b */ /* 0x000fc80003fbc000 */
[----:B------:R-:W-:Y:S02]  /*3400*/  FSEL R128, R67, RZ, !P5 ;  /* 0x000000ff43807208 */ /* 0x000fe40006800000 */
[----:B------:R-:W-:-:S03]  /*3410*/  PLOP3.LUT P3, PT, P5, PT, PT, 0x8, 0x80 ;  /* 0x000000000080781c */ /* 0x000fc60002f6e170 */
[----:B------:R-:W-:Y:S01]  /*3420*/  FADD.FTZ R67, R131, R128 ;  /* 0x0000008083437221 */ /* 0x000fe20000010000 */
[----:B------:R-:W-:Y:S09]  /*3430*/  BRA `(.L_x_57150) ;  /* 0x0000001000e07947 */ /* 0x000ff20003800000 */
.L_x_57130:
        /* <DEDUP_REMOVED lines=16> */
.L_x_57153:
        /* <DEDUP_REMOVED lines=13> */
.L_x_57155:
[----:B------:R-:W-:Y:S05]  /*3610*/  BSYNC.RECONVERGENT B3 ;  /* 0x0000000000037941 */ /* 0x000fea0003800200 */
.L_x_57154:
        /* <DEDUP_REMOVED lines=43> */
.L_x_57152:
[----:B------:R-:W-:Y:S05]  /*38d0*/  BSYNC.RECONVERGENT B2 ;  /* 0x0000000000027941 */ /* 0x000fea0003800200 */
.L_x_57151:
[----:B------:R-:W0:Y:S01]  /*38e0*/  LDC R152, c[0x0][0x404] ;  /* 0x00010100ff987b82 */ /* 0x000e220000000800 */
[----:B------:R-:W-:Y:S01]  /*38f0*/  ISETP.NE.AND P1, PT, R129, 0x1, PT ;  /* 0x000000018100780c */ /* 0x000fe20003f25270 */
[----:B------:R-:W-:Y:S01]  /*3900*/  IMAD.MOV.U32 R154, RZ, RZ, 0x2f800000 ;  /* 0x2f800000ff9a7424 */ /* 0x000fe200078e00ff */
[----:B------:R-:W-:Y:S01]  /*3910*/  I2FP.F32.U32 R105, R128 ;  /* 0x0000008000697245 */ /* 0x000fe20000201000 */
[----:B-----5:R-:W-:Y:S01]  /*3920*/  FMUL.FTZ R114, R64, R103 ;  /* 0x0000006740727220 */ /* 0x020fe20000410000 */
[----:B------:R-:W-:Y:S01]  /*3930*/  BSSY.RECONVERGENT B2, `(.L_x_57156) ;  /* 0x0000048000027945 */ /* 0x000fe20003800200 */
[----:B------:R-:W-:Y:S01]  /*3940*/  IMAD.MOV.U32 R128, RZ, RZ, 0x2 ;  /* 0x00000002ff807424 */ /* 0x000fe200078e00ff */
[----:B------:R-:W-:Y:S01]  /*3950*/  MOV R64, R104 ;  /* 0x0000006800407202 */ /* 0x000fe20000000f00 */
[----:B------:R-:W1:Y:S01]  /*3960*/  LDC R153, c[0x0][0x408] ;  /* 0x00010200ff997b82 */ /* 0x000e620000000800 */
[----:B------:R-:W-:-:S05]  /*3970*/  FFMA.FTZ R105, R105, R154, 1.1641532182693481445e-10 ;  /* 0x2f00000069697423 */ /* 0x000fca000001009a */
[----:B0-----:R-:W-:Y:S01]  /*3980*/  FSETP.LE.FTZ.AND P0, PT, R105, R152, PT ;  /* 0x000000986900720b */ /* 0x001fe20003f13000 */
[----:B-1----:R-:W-:Y:S01]  /*3990*/  FMUL.FTZ R155, R114, R153 ;  /* 0x00000099729b7220 */ /* 0x002fe20000410000 */
        /* <DEDUP_REMOVED lines=9> */
.L_x_57158:
        /* <DEDUP_REMOVED lines=13> */
.L_x_57160:
[----:B------:R-:W-:Y:S05]  /*3b00*/  BSYNC.RECONVERGENT B3 ;  /* 0x0000000000037941 */ /* 0x000fea0003800200 */
.L_x_57159:
        /* <DEDUP_REMOVED lines=42> */
.L_x_57157:
[----:B------:R-:W-:Y:S05]  /*3db0*/  BSYNC.RECONVERGENT B2 ;  /* 0x0000000000027941 */ /* 0x000fea0003800200 */
.L_x_57156:
[----:B------:R-:W-:Y:S01]  /*3dc0*/  ISETP.NE.AND P2, PT, R128, 0x1, PT ;  /* 0x000000018000780c */ /* 0x000fe20003f45270 */
[----:B------:R-:W-:Y:S01]  /*3dd0*/  FMUL.FTZ R156, R65, R103 ;  /* 0x00000067419c7220 */ /* 0x000fe20000410000 */
[----:B------:R-:W-:Y:S01]  /*3de0*/  I2FP.F32.U32 R105, R64 ;  /* 0x0000004000697245 */ /* 0x000fe20000201000 */
[----:B------:R-:W-:Y:S01]  /*3df0*/  BSSY.RECONVERGENT B2, `(.L_x_57161) ;  /* 0x0000047000027945 */ /* 0x000fe20003800200 */
[----:B------:R-:W-:Y:S02]  /*3e00*/  HFMA2 R64, -RZ, RZ, 0, 1.1920928955078125e-07 ;  /* 0x00000002ff407431 */ /* 0x000fe400000001ff */
[----:B------:R-:W-:Y:S02]  /*3e10*/  IMAD.MOV.U32 R65, RZ, RZ, R104 ;  /* 0x000000ffff417224 */ /* 0x000fe400078e0068 */
[----:B------:R-:W-:Y:S01]  /*3e20*/  FMUL.FTZ R156, R156, R153 ;  /* 0x000000999c9c7220 */ /* 0x000fe20000410000 */
[----:B------:R-:W-:-:S05]  /*3e30*/  FFMA.FTZ R105, R105, R154, 1.1641532182693481445e-10 ;  /* 0x2f00000069697423 */ /* 0x000fca000001009a */
        /* <DEDUP_REMOVED lines=10> */
.L_x_57163:
        /* <DEDUP_REMOVED lines=13> */
.L_x_57165:
[----:B------:R-:W-:Y:S05]  /*3fb0*/  BSYNC.RECONVERGENT B3 ;  /* 0x0000000000037941 */ /* 0x000fea0003800200 */
.L_x_57164:
        /* <DEDUP_REMOVED lines=40> */
[----:B------:R-:W-:Y:S02]  /*4240*/  IMAD.MOV.U32 R132, RZ, RZ, R64 ;  /* 0x000000ffff847224 */ /* 0x000fe400078e0040 */
[----:B------:R-:W-:-:S07]  /*4250*/  HFMA2 R64, -RZ, RZ, 0, 0 ;  /* 0x00000000ff407431 */ /* 0x000fce00000001ff */
.L_x_57162:
[----:B------:R-:W-:Y:S05]  /*4260*/  BSYNC.RECONVERGENT B2 ;  /* 0x0000000000027941 */ /* 0x000fea0003800200 */
.L_x_57161:
[----:B------:R-:W-:Y:S01]  /*4270*/  ISETP.NE.AND P3, PT, R64, 0x1, PT ;  /* 0x000000014000780c */ /* 0x000fe20003f65270 */
[----:B------:R-:W-:Y:S01]  /*4280*/  FMUL.FTZ R66, R66, R103 ;  /* 0x0000006742427220 */ /* 0x000fe20000410000 */
[----:B------:R-:W-:Y:S01]  /*4290*/  I2FP.F32.U32 R65, R65 ;  /* 0x0000004100417245 */ /* 0x000fe20000201000 */
[----:B------:R-:W-:Y:S01]  /*42a0*/  BSSY.RECONVERGENT B2, `(.L_x_57166) ;  /* 0x0000047000027945 */ /* 0x000fe20003800200 */
[----:B------:R-:W-:Y:S02]  /*42b0*/  IMAD.MOV.U32 R114, RZ, RZ, 0x2 ;  /* 0x00000002ff727424 */ /* 0x000fe400078e00ff */
[----:B------:R-:W-:Y:S01]  /*42c0*/  FMUL.FTZ R66, R66, R153 ;  /* 0x0000009942427220 */ /* 0x000fe20000410000 */
[----:B------:R-:W-:-:S05]  /*42d0*/  FFMA.FTZ R65, R65, R154, 1.1641532182693481445e-10 ;  /* 0x2f00000041417423 */ /* 0x000fca000001009a */
        /* <DEDUP_REMOVED lines=11> */
.L_x_57168:
        /* <DEDUP_REMOVED lines=13> */
.L_x_57170:
[----:B------:R-:W-:Y:S05]  /*4460*/  BSYNC.RECONVERGENT B3 ;  /* 0x0000000000037941 */ /* 0x000fea0003800200 */
.L_x_57169:
        /* <DEDUP_REMOVED lines=42> */
.L_x_57167:
[----:B------:R-:W-:Y:S05]  /*4710*/  BSYNC.RECONVERGENT B2 ;  /* 0x0000000000027941 */ /* 0x000fea0003800200 */
.L_x_57166:
[----:B------:R-:W-:Y:S01]  /*4720*/  I2FP.F32.U32 R65, R65 ;  /* 0x0000004100417245 */ /* 0x000fe20000201000 */
[----:B------:R-:W-:Y:S01]  /*4730*/  FMUL.FTZ R64, R67, R103 ;  /* 0x0000006743407220 */ /* 0x000fe20000410000 */
[----:B------:R-:W-:-:S03]  /*4740*/  FSEL R66, R66, RZ, P2 ;  /* 0x000000ff42427208 */ /* 0x000fc60001000000 */
[----:B------:R-:W-:Y:S01]  /*4750*/  FFMA.FTZ R65, R65, R154, 1.1641532182693481445e-10 ;  /* 0x2f00000041417423 */ /* 0x000fe2000001009a */
[----:B------:R-:W-:Y:S01]  /*4760*/  FMUL.FTZ R67, R64, R153 ;  /* 0x0000009940437220 */ /* 0x000fe20000410000 */
[----:B------:R-:W-:-:S03]  /*4770*/  FSEL R64, R155, RZ, P0 ;  /* 0x000000ff9b407208 */ /* 0x000fc60000000000 */
[----:B------:R-:W-:Y:S02]  /*4780*/  FSETP.GTU.FTZ.AND P5, PT, R65, R152, PT ;  /* 0x000000984100720b */ /* 0x000fe40003fbc000 */
[----:B------:R-:W-:Y:S02]  /*4790*/  FSEL R65, R156, RZ, P1 ;  /* 0x000000ff9c417208 */ /* 0x000fe40000800000 */
[----:B------:R-:W-:Y:S02]  /*47a0*/  PLOP3.LUT P3, PT, P5, PT, PT, 0x8, 0x80 ;  /* 0x000000000080781c */ /* 0x000fe40002f6e170 */
[----:B------:R-:W-:-:S11]  /*47b0*/  FSEL R67, R67, RZ, !P5 ;  /* 0x000000ff43437208 */ /* 0x000fd60006800000 */
.L_x_57150:
[----:B------:R-:W0:Y:S01]  /*47c0*/  LDC.64 R130, c[0x0][0x3a8] ;  /* 0x0000ea00ff827b82 */ /* 0x000e220000000a00 */
[----:B------:R-:W-:Y:S02]  /*47d0*/  SEL R105, RZ, 0x1000000, !P3 ;  /* 0x01000000ff697807 */ /* 0x000fe40005800000 */
[----:B------:R-:W-:Y:S02]  /*47e0*/  SEL R152, RZ, 0x10000, !P2 ;  /* 0x00010000ff987807 */ /* 0x000fe40005000000 */
[----:B------:R-:W-:-:S03]  /*47f0*/  SEL R153, RZ, 0x100, !P1 ;  /* 0x00000100ff997807 */ /* 0x000fc60004800000 */
[----:B------:R-:W1:Y:S01]  /*4800*/  LDC.64 R128, c[0x0][0x3b0] ;  /* 0x0000ec00ff807b82 */ /* 0x000e620000000a00 */
[----:B------:R-:W-:Y:S02]  /*4810*/  IADD3 R105, PT, PT, R153, R105, R152 ;  /* 0x0000006999697210 */ /* 0x000fe40007ffe098 */
[----:B------:R-:W-:-:S05]  /*4820*/  SEL R152, RZ, 0x1, !P0 ;  /* 0x00000001ff987807 */ /* 0x000fca0004000000 */
[----:B------:R-:W-:Y:S01]  /*4830*/  IMAD.IADD R153, R105, 0x1, R152 ;  /* 0x0000000169997824 */ /* 0x000fe200078e0298 */
[----:B------:R-:W-:Y:S01]  /*4840*/  MOV R105, R132 ;  /* 0x0000008400697202 */ /* 0x000fe20000000f00 */
[C---:B------:R-:W-:Y:S02]  /*4850*/  VIADD R132, R102.reuse, 0x20 ;  /* 0x0000002066847836 */ /* 0x040fe40000000000 */
[----:B0-----:R-:W-:-:S05]  /*4860*/  IMAD.WIDE.U32 R130, R102, 0x10, R130 ;  /* 0x0000001066827825 */ /* 0x001fca00078e0082 */
[----:B------:R0:W-:Y:S01]  /*4870*/  STG.E.128 desc[UR8][R130.64], R64 ;  /* 0x0000004082007986 */ /* 0x0001e2000c101d08 */
[----:B-1----:R-:W-:-:S05]  /*4880*/  IMAD.WIDE.U32 R128, R102, 0x4, R128 ;  /* 0x0000000466807825 */ /* 0x002fca00078e0080 */
[----:B------:R0:W-:Y:S02]  /*4890*/  STG.E desc[UR8][R128.64], R153 ;  /* 0x0000009980007986 */ /* 0x0001e4000c101908 */
.L_x_57129:
[----:B------:R-:W-:Y:S05]  /*48a0*/  BSYNC.RECONVERGENT B1 ;  /* 0x0000000000017941 */ /* 0x000fea0003800200 */
.L_x_57128:
        /* <DEDUP_REMOVED lines=30> */
.L_x_57176:
        /* <DEDUP_REMOVED lines=13> */
.L_x_57178:
[----:B------:R-:W-:Y:S05]  /*4b60*/  BSYNC.RECONVERGENT B3 ;  /* 0x0000000000037941 */ /* 0x000fea0003800200 */
.L_x_57177:
        /* <DEDUP_REMOVED lines=42> */
.L_x_57175:
[----:B------:R-:W-:Y:S05]  /*4e10*/  BSYNC.RECONVERGENT B2 ;  /* 0x0000000000027941 */ /* 0x000fea0003800200 */
.L_x_57174:
[----:B------:R-:W0:Y:S01]  /*4e20*/  LDC R159, c[0x0][0x408] ;  /* 0x00010200ff9f7b82 */ /* 0x000e220000000800 */
[----:B------:R-:W-:Y:S01]  /*4e30*/  HFMA2 R161, -RZ, RZ, 0.1171875, 0 ;  /* 0x2f800000ffa17431 */ /* 0x000fe200000001ff */
[----:B------:R-:W-:Y:S01]  /*4e40*/  I2FP.F32.U32 R114, R153 ;  /* 0x0000009900727245 */ /* 0x000fe20000201000 */
[----:B-----5:R-:W-:Y:S01]  /*4e50*/  FMUL.FTZ R4, R4, R103 ;  /* 0x0000006704047220 */ /* 0x020fe20000410000 */
[----:B------:R-:W-:Y:S01]  /*4e60*/  ISETP.NE.AND P1, PT, R152, 0x1, PT ;  /* 0x000000019800780c */ /* 0x000fe20003f25270 */
[----:B------:R-:W-:Y:S01]  /*4e70*/  BSSY.RECONVERGENT B2, `(.L_x_57179) ;  /* 0x000004b000027945 */ /* 0x000fe20003800200 */
[----:B------:R-:W-:Y:S02]  /*4e80*/  IMAD.MOV.U32 R153, RZ, RZ, 0x2 ;  /* 0x00000002ff997424 */ /* 0x000fe400078e00ff */
[----:B------:R-:W1:Y:S01]  /*4e90*/  LDC R160, c[0x0][0x404] ;  /* 0x00010100ffa07b82 */ /* 0x000e620000000800 */
[----:B------:R-:W-:Y:S01]  /*4ea0*/  FFMA.FTZ R105, R114, R161, 1.1641532182693481445e-10 ;  /* 0x2f00000072697423 */ /* 0x000fe200000100a1 */
[----:B0-----:R-:W-:-:S04]  /*4eb0*/  FMUL.FTZ R4, R4, R159 ;  /* 0x0000009f04047220 */ /* 0x001fc80000410000 */
[----:B-1----:R-:W-:-:S04]  /*4ec0*/  FSETP.GTU.FTZ.AND P0, PT, R105, R160, PT ;  /* 0x000000a06900720b */ /* 0x002fc80003f1c000 */
        /* <DEDUP_REMOVED lines=13> */
.L_x_57181:
        /* <DEDUP_REMOVED lines=13> */
.L_x_57183:
[----:B------:R-:W-:Y:S05]  /*5070*/  BSYNC.RECONVERGENT B3 ;  /* 0x0000000000037941 */ /* 0x000fea0003800200 */
.L_x_57182:
        /* <DEDUP_REMOVED lines=42> */
.L_x_57180:
[----:B------:R-:W-:Y:S05]  /*5320*/  BSYNC.RECONVERGENT B2 ;  /* 0x0000000000027941 */ /* 0x000fea0003800200 */
.L_x_57179:
[----:B------:R-:W-:Y:S01]  /*5330*/  I2FP.F32.U32 R114, R105 ;  /* 0x0000006900727245 */ /* 0x000fe20000201000 */
[----:B------:R-:W-:Y:S01]  /*5340*/  FMUL.FTZ R128, R5, R103 ;  /* 0x0000006705807220 */ /* 0x000fe20000410000 */
[----:B------:R-:W-:Y:S01]  /*5350*/  ISETP.NE.AND P2, PT, R153, 0x1, PT ;  /* 0x000000019900780c */ /* 0x000fe20003f45270 */
[----:B------:R-:W-:Y:S01]  /*5360*/  BSSY.RECONVERGENT B2, `(.L_x_57184) ;  /* 0x000004a000027945 */ /* 0x000fe20003800200 */
[----:B------:R-:W-:Y:S01]  /*5370*/  MOV R105, R104 ;  /* 0x0000006800697202 */ /* 0x000fe20000000f00 */
[----:B------:R-:W-:Y:S01]  /*5380*/  FFMA.FTZ R5, R114, R161, 1.1641532182693481445e-10 ;  /* 0x2f00000072057423 */ /* 0x000fe200000100a1 */
[----:B------:R-:W-:-:S04]  /*5390*/  FMUL.FTZ R128, R128, R159 ;  /* 0x0000009f80807220 */ /* 0x000fc80000410000 */
        /* <DEDUP_REMOVED lines=14> */
.L_x_57186:
        /* <DEDUP_REMOVED lines=13> */
.L_x_57188:
[----:B------:R-:W-:Y:S05]  /*5550*/  BSYNC.RECONVERGENT B3 ;  /* 0x0000000000037941 */ /* 0x000fea0003800200 */
.L_x_57187:
        /* <DEDUP_REMOVED lines=42> */
.L_x_57185:
[----:B------:R-:W-:Y:S05]  /*5800*/  BSYNC.RECONVERGENT B2 ;  /* 0x0000000000027941 */ /* 0x000fea0003800200 */
.L_x_57184:
[----:B------:R-:W-:Y:S01]  /*5810*/  I2FP.F32.U32 R114, R105 ;  /* 0x0000006900727245 */ /* 0x000fe20000201000 */
[----:B------:R-:W-:Y:S01]  /*5820*/  FMUL.FTZ R6, R6, R103 ;  /* 0x0000006706067220 */ /* 0x000fe20000410000 */
[----:B------:R-:W-:Y:S01]  /*5830*/  ISETP.NE.AND P3, PT, R128, 0x1, PT ;  /* 0x000000018000780c */ /* 0x000fe20003f65270 */
[----:B------:R-:W-:Y:S02]  /*5840*/  BSSY.RECONVERGENT B2, `(.L_x_57189) ;  /* 0x000004a000027945 */ /* 0x000fe40003800200 */
[----:B------:R-:W-:Y:S01]  /*5850*/  FFMA.FTZ R105, R114, R161, 1.1641532182693481445e-10 ;  /* 0x2f00000072697423 */ /* 0x000fe200000100a1 */
[----:B------:R-:W-:Y:S01]  /*5860*/  FMUL.FTZ R6, R6, R159 ;  /* 0x0000009f06067220 */ /* 0x000fe20000410000 */
[----:B------:R-:W-:-:S03]  /*5870*/  HFMA2 R114, -RZ, RZ, 0, 1.1920928955078125e-07 ;  /* 0x00000002ff727431 */ /* 0x000fc600000001ff */
        /* <DEDUP_REMOVED lines=14> */
.L_x_57191:
        /* <DEDUP_REMOVED lines=13> */
.L_x_57193:
[----:B------:R-:W-:Y:S05]  /*5a30*/  BSYNC.RECONVERGENT B3 ;  /* 0x0000000000037941 */ /* 0x000fea0003800200 */
.L_x_57192:
        /* <DEDUP_REMOVED lines=42> */
.L_x_57190:
[----:B------:R-:W-:Y:S05]  /*5ce0*/  BSYNC.RECONVERGENT B2 ;  /* 0x0000000000027941 */ /* 0x000fea0003800200 */
.L_x_57189:
        /* <DEDUP_REMOVED lines=9> */
.L_x_57173:
        /* <DEDUP_REMOVED lines=16> */
.L_x_57197:
        /* <DEDUP_REMOVED lines=13> */
.L_x_57199:
[----:B------:R-:W-:Y:S05]  /*5f50*/  BSYNC.RECONVERGENT B3 ;  /* 0x0000000000037941 */ /* 0x000fea0003800200 */
.L_x_57198:
        /* <DEDUP_REMOVED lines=42> */
.L_x_57196:
[----:B------:R-:W-:Y:S05]  /*6200*/  BSYNC.RECONVERGENT B2 ;  /* 0x0000000000027941 */ /* 0x000fea0003800200 */
.L_x_57195:
[----:B------:R-:W0:Y:S01]  /*6210*/  LDC R154, c[0x0][0x404] ;  /* 0x00010100ff9a7b82 */ /* 0x000e220000000800 */
[----:B------:R-:W-:Y:S01]  /*6220*/  ISETP.NE.AND P1, PT, R129, 0x1, PT ;  /* 0x000000018100780c */ /* 0x000fe20003f25270 */
[----:B------:R-:W-:Y:S01]  /*6230*/  IMAD.MOV.U32 R152, RZ, RZ, 0x2f800000 ;  /* 0x2f800000ff987424 */ /* 0x000fe200078e00ff */
[----:B------:R-:W-:Y:S01]  /*6240*/  I2FP.F32.U32 R105, R128 ;  /* 0x0000008000697245 */ /* 0x000fe20000201000 */
[----:B-----5:R-:W-:Y:S01]  /*6250*/  FMUL.FTZ R114, R4, R103 ;  /* 0x0000006704727220 */ /* 0x020fe20000410000 */
[----:B------:R-:W-:Y:S01]  /*6260*/  BSSY.RECONVERGENT B2, `(.L_x_57200) ;  /* 0x0000048000027945 */ /* 0x000fe20003800200 */
[----:B------:R-:W-:Y:S02]  /*6270*/  HFMA2 R128, -RZ, RZ, 0, 1.1920928955078125e-07 ;  /* 0x00000002ff807431 */ /* 0x000fe400000001ff */
[----:B------:R-:W-:Y:S01]  /*6280*/  IMAD.MOV.U32 R4, RZ, RZ, R104 ;  /* 0x000000ffff047224 */ /* 0x000fe200078e0068 */
        /* <DEDUP_REMOVED lines=13> */
.L_x_57202:
        /* <DEDUP_REMOVED lines=13> */
.L_x_57204:
[----:B------:R-:W-:Y:S05]  /*6430*/  BSYNC.RECONVERGENT B3 ;  /* 0x0000000000037941 */ /* 0x000fea0003800200 */
.L_x_57203:
        /* <DEDUP_REMOVED lines=42> */
.L_x_57201:
[----:B------:R-:W-:Y:S05]  /*66e0*/  BSYNC.RECONVERGENT B2 ;  /* 0x0000000000027941 */ /* 0x000fea0003800200 */
.L_x_57200:
[----:B------:R-:W-:Y:S01]  /*66f0*/  ISETP.NE.AND P2, PT, R128, 0x1, PT ;  /* 0x000000018000780c */ /* 0x000fe20003f45270 */
[----:B------:R-:W-:Y:S01]  /*6700*/  FMUL.FTZ R156, R5, R103 ;  /* 0x00000067059c7220 */ /* 0x000fe20000410000 */
[----:B------:R-:W-:Y:S01]  /*6710*/  I2FP.F32.U32 R105, R4 ;  /* 0x0000000400697245 */ /* 0x000fe20000201000 */
[----:B------:R-:W-:Y:S01]  /*6720*/  BSSY.RECONVERGENT B2, `(.L_x_57205) ;  /* 0x0000047000027945 */ /* 0x000fe20003800200 */
[----:B------:R-:W-:Y:S02]  /*6730*/  IMAD.MOV.U32 R4, RZ, RZ, 0x2 ;  /* 0x00000002ff047424 */ /* 0x000fe400078e00ff */
[----:B------:R-:W-:Y:S01]  /*6740*/  FMUL.FTZ R156, R156, R153 ;  /* 0x000000999c9c7220 */ /* 0x000fe20000410000 */
[----:B------:R-:W-:Y:S02]  /*6750*/  IMAD.MOV.U32 R5, RZ, RZ, R104 ;  /* 0x000000ffff057224 */ /* 0x000fe400078e0068 */
[----:B------:R-:W-:-:S05]  /*6760*/  FFMA.FTZ R105, R105, R152, 1.1641532182693481445e-10 ;  /* 0x2f00000069697423 */ /* 0x000fca0000010098 */
        /* <DEDUP_REMOVED lines=10> */
.L_x_57207:
        /* <DEDUP_REMOVED lines=13> */
.L_x_57209:
[----:B------:R-:W-:Y:S05]  /*68e0*/  BSYNC.RECONVERGENT B3 ;  /* 0x0000000000037941 */ /* 0x000fea0003800200 */
.L_x_57208:
        /* <DEDUP_REMOVED lines=40> */
[----:B------:R-:W-:Y:S01]  /*6b70*/  MOV R158, R4 ;  /* 0x00000004009e7202 */ /* 0x000fe20000000f00 */
[----:B------:R-:W-:-:S07]  /*6b80*/  IMAD.MOV.U32 R4, RZ, RZ, RZ ;  /* 0x000000ffff047224 */ /* 0x000fce00078e00ff */
.L_x_57206:
[----:B------:R-:W-:Y:S05]  /*6b90*/  BSYNC.RECONVERGENT B2 ;  /* 0x0000000000027941 */ /* 0x000fea0003800200 */
.L_x_57205:
[----:B------:R-:W-:Y:S01]  /*6ba0*/  ISETP.NE.AND P3, PT, R4, 0x1, PT ;  /* 0x000000010400780c */ /* 0x000fe20003f65270 */
[----:B------:R-:W-:Y:S01]  /*6bb0*/  FMUL.FTZ R6, R6, R103 ;  /* 0x0000006706067220 */ /* 0x000fe20000410000 */
[----:B------:R-:W-:Y:S01]  /*6bc0*/  I2FP.F32.U32 R5, R5 ;  /* 0x0000000500057245 */ /* 0x000fe20000201000 */
[----:B------:R-:W-:Y:S01]  /*6bd0*/  BSSY.RECONVERGENT B2, `(.L_x_57210) ;  /* 0x0000047000027945 */ /* 0x000fe20003800200 */
[----:B------:R-:W-:Y:S02]  /*6be0*/  IMAD.MOV.U32 R114, RZ, RZ, 0x2 ;  /* 0x00000002ff727424 */ /* 0x000fe400078e00ff */
[----:B------:R-:W-:Y:S01]  /*6bf0*/  FMUL.FTZ R6, R6, R153 ;  /* 0x0000009906067220 */ /* 0x000fe20000410000 */
[----:B------:R-:W-:-:S05]  /*6c00*/  FFMA.FTZ R5, R5, R152, 1.1641532182693481445e-10 ;  /* 0x2f00000005057423 */ /* 0x000fca0000010098 */
        /* <DEDUP_REMOVED lines=11> */
.L_x_57212:
        /* <DEDUP_REMOVED lines=13> */
.L_x_57214:
[----:B------:R-:W-:Y:S05]  /*6d90*/  BSYNC.RECONVERGENT B3 ;  /* 0x0000000000037941 */ /* 0x000fea0003800200 */
.L_x_57213:
        /* <DEDUP_REMOVED lines=42> */
.L_x_57211:
[----:B------:R-:W-:Y:S05]  /*7040*/  BSYNC.RECONVERGENT B2 ;  /* 0x0000000000027941 */ /* 0x000fea0003800200 */
.L_x_57210:
        /* <DEDUP_REMOVED lines=10> */
.L_x_57194:
[----:B------:R-:W0:Y:S01]  /*70f0*/  LDC.64 R130, c[0x0][0x3a8] ;  /* 0x0000ea00ff827b82 */ /* 0x000e220000000a00 */
[----:B------:R-:W-:Y:S02]  /*7100*/  SEL R105, RZ, 0x1000000, !P3 ;  /* 0x01000000ff697807 */ /* 0x000fe40005800000 */
[----:B------:R-:W-:Y:S02]  /*7110*/  SEL R152, RZ, 0x10000, !P2 ;  /* 0x00010000ff987807 */ /* 0x000fe40005000000 */
[----:B------:R-:W-:-:S03]  /*7120*/  SEL R153, RZ, 0x100, !P1 ;  /* 0x00000100ff997807 */ /* 0x000fc60004800000 */
[----:B------:R-:W1:Y:S01]  /*7130*/  LDC.64 R128, c[0x0][0x3b0] ;  /* 0x0000ec00ff807b82 */ /* 0x000e620000000a00 */
[----:B------:R-:W-:Y:S02]  /*7140*/  IADD3 R105, PT, PT, R153, R105, R152 ;  /* 0x0000006999697210 */ /* 0x000fe40007ffe098 */
[----:B------:R-:W-:-:S04]  /*7150*/  SEL R152, RZ, 0x1, !P0 ;  /* 0x00000001ff987807 */ /* 0x000fc80004000000 */
[----:B------:R-:W-:Y:S01]  /*7160*/  IADD3 R153, PT, PT, R105, R152, RZ ;  /* 0x0000009869997210 */ /* 0x000fe20007ffe0ff */
[----:B------:R-:W-:Y:S02]  /*7170*/  IMAD.MOV.U32 R105, RZ, RZ, R158 ;  /* 0x000000ffff697224 */ /* 0x000fe400078e009e */
[----:B0-----:R-:W-:-:S05]  /*7180*/  IMAD.WIDE.U32 R130, R132, 0x10, R130 ;  /* 0x0000001084827825 */ /* 0x001fca00078e0082 */
[----:B------:R2:W-:Y:S01]  /*7190*/  STG.E.128 desc[UR8][R130.64], R4 ;  /* 0x0000000482007986 */ /* 0x0005e2000c101d08 */
[----:B-1----:R-:W-:-:S04]  /*71a0*/  IMAD.WIDE.U32 R128, R132, 0x4, R128 ;  /* 0x0000000484807825 */ /* 0x002fc800078e0080 */
[----:B------:R-:W-:Y:S01]  /*71b0*/  VIADD R132, R132, 0x20 ;  /* 0x0000002084847836 */ /* 0x000fe20000000000 */
[----:B------:R2:W-:Y:S06]  /*71c0*/  STG.E desc[UR8][R128.64], R153 ;  /* 0x0000009980007986 */ /* 0x0005ec000c101908 */
.L_x_57172:
[----:B------:R-:W-:Y:S05]  /*71d0*/  BSYNC.RECONVERGENT B1 ;  /* 0x0000000000017941 */ /* 0x000fea0003800200 */
.L_x_57171:
        /* <DEDUP_REMOVED lines=30> */
.L_x_57220:
        /* <DEDUP_REMOVED lines=13> */
.L_x_57222:
[----:B------:R-:W-:Y:S05]  /*7490*/  BSYNC.RECONVERGENT B3 ;  /* 0x0000000000037941 */ /* 0x000fea0003800200 */
.L_x_57221:
        /* <DEDUP_REMOVED lines=42> */
.L_x_57219:
[----:B------:R-:W-:Y:S05]  /*7740*/  BSYNC.RECONVERGENT B2 ;  /* 0x0000000000027941 */ /* 0x000fea0003800200 */
.L_x_57218:
[----:B------:R-:W0:Y:S01]  /*7750*/  LDC R159, c[0x0][0x408] ;  /* 0x00010200ff9f7b82 */ /* 0x000e220000000800 */
[----:B------:R-:W-:Y:S01]  /*7760*/  I2FP.F32.U32 R114, R153 ;  /* 0x0000009900727245 */ /* 0x000fe20000201000 */
[----:B------:R-:W-:Y:S02]  /*7770*/  IMAD.MOV.U32 R161, RZ, RZ, 0x2f800000 ;  /* 0x2f800000ffa17424 */ /* 0x000fe400078e00ff */
[----:B-----5:R-:W-:Y:S01]  /*7780*/  FMUL.FTZ R8, R8, R103 ;  /* 0x0000006708087220 */ /* 0x020fe20000410000 */
[----:B------:R-:W-:Y:S01]  /*7790*/  ISETP.NE.AND P1, PT, R152, 0x1, PT ;  /* 0x000000019800780c */ /* 0x000fe20003f25270 */
[----:B------:R-:W-:Y:S01]  /*77a0*/  BSSY.RECONVERGENT B2, `(.L_x_57223) ;  /* 0x000004b000027945 */ /* 0x000fe20003800200 */
[----:B------:R-:W-:Y:S01]  /*77b0*/  FFMA.FTZ R105, R114, R161, 1.1641532182693481445e-10 ;  /* 0x2f00000072697423 */ /* 0x000fe200000100a1 */
[----:B------:R-:W-:Y:S01]  /*77c0*/  IMAD.MOV.U32 R153, RZ, RZ, 0x2 ;  /* 0x00000002ff997424 */ /* 0x000fe200078e00ff */
[----:B------:R-:W1:Y:S01]  /*77d0*/  LDC R160, c[0x0][0x404] ;  /* 0x00010100ffa07b82 */ /* 0x000e620000000800 */
[----:B0-----:R-:W-:-:S02]  /*77e0*/  FMUL.FTZ R8, R8, R159 ;  /* 0x0000009f08087220 */ /* 0x001fc40000410000 */
[----:B-1----:R-:W-:-:S04]  /*77f0*/  FSETP.GTU.FTZ.AND P0, PT, R105, R160, PT ;  /* 0x000000a06900720b */ /* 0x002fc80003f1c000 */
        /* <DEDUP_REMOVED lines=13> */
.L_x_57225:
        /* <DEDUP_REMOVED lines=13> */
.L_x_57227:
[----:B------:R-:W-:Y:S05]  /*79a0*/  BSYNC.RECONVERGENT B3 ;  /* 0x0000000000037941 */ /* 0x000fea0003800200 */
.L_x_57226:
        /* <DEDUP_REMOVED lines=42> */
.L_x_57224:
[----:B------:R-:W-:Y:S05]  /*7c50*/  BSYNC.RECONVERGENT B2 ;  /* 0x0000000000027941 */ /* 0x000fea0003800200 */
.L_x_57223:
[----:B------:R-:W-:Y:S01]  /*7c60*/  I2FP.F32.U32 R114, R105 ;  /* 0x0000006900727245 */ /* 0x000fe20000201000 */
[----:B------:R-:W-:Y:S01]  /*7c70*/  FMUL.FTZ R128, R9, R103 ;  /* 0x0000006709807220 */ /* 0x000fe20000410000 */
[----:B------:R-:W-:Y:S01]  /*7c80*/  ISETP.NE.AND P2, PT, R153, 0x1, PT ;  /* 0x000000019900780c */ /* 0x000fe20003f45270 */
[----:B------:R-:W-:Y:S01]  /*7c90*/  BSSY.RECONVERGENT B2, `(.L_x_57228) ;  /* 0x000004a000027945 */ /* 0x000fe20003800200 */
[----:B------:R-:W-:Y:S02]  /*7ca0*/  IMAD.MOV.U32 R105, RZ, RZ, R104 ;  /* 0x000000ffff697224 */ /* 0x000fe400078e0068 */
[----:B------:R-:W-:Y:S01]  /*7cb0*/  FFMA.FTZ R9, R114, R161, 1.1641532182693481445e-10 ;  /* 0x2f00000072097423 */ /* 0x000fe200000100a1 */
[----:B------:R-:W-:-:S04]  /*7cc0*/  FMUL.FTZ R128, R128, R159 ;  /* 0x0000009f80807220 */ /* 0x000fc80000410000 */
        /* <DEDUP_REMOVED lines=14> */
.L_x_57230:
        /* <DEDUP_REMOVED lines=13> */
.L_x_57232:
[----:B------:R-:W-:Y:S05]  /*7e80*/  BSYNC.RECONVERGENT B3 ;  /* 0x0000000000037941 */ /* 0x000fea0003800200 */
.L_x_57231:
        /* <DEDUP_REMOVED lines=41> */
[----:B------:R-:W-:-:S07]  /*8120*/  HFMA2 R128, -RZ, RZ, 0, 0 ;  /* 0x00000000ff807431 */ /* 0x000fce00000001ff */
.L_x_57229:
[----:B------:R-:W-:Y:S05]  /*8130*/  BSYNC.RECONVERGENT B2 ;  /* 0x0000000000027941 */ /* 0x000fea0003800200 */
.L_x_57228:
[----:B------:R-:W-:Y:S01]  /*8140*/  I2FP.F32.U32 R114, R105 ;  /* 0x0000006900727245 */ /* 0x000fe20000201000 */
[----:B------:R-:W-:Y:S01]  /*8150*/  FMUL.FTZ R10, R10, R103 ;  /* 0x000000670a0a7220 */ /* 0x000fe20000410000 */
[----:B------:R-:W-:Y:S01]  /*8160*/  ISETP.NE.AND P3, PT, R128, 0x1, PT ;  /* 0x000000018000780c */ /* 0x000fe20003f65270 */
[----:B------:R-:W-:Y:S02]  /*8170*/  BSSY.RECONVERGENT B2, `(.L_x_57233) ;  /* 0x000004a000027945 */ /* 0x000fe40003800200 */
[----:B------:R-:W-:Y:S01]  /*8180*/  FFMA.FTZ R105, R114, R161, 1.1641532182693481445e-10 ;  /* 0x2f00000072697423 */ /* 0x000fe200000100a1 */
[----:B------:R-:W-:Y:S01]  /*8190*/  FMUL.FTZ R10, R10, R159 ;  /* 0x0000009f0a0a7220 */ /* 0x000fe20000410000 */
[----:B------:R-:W-:-:S03]  /*81a0*/  IMAD.MOV.U32 R114, RZ, RZ, 0x2 ;  /* 0x00000002ff727424 */ /* 0x000fc600078e00ff */
        /* <DEDUP_REMOVED lines=14> */
.L_x_57235:
        /* <DEDUP_REMOVED lines=13> */
.L_x_57237:
[----:B------:R-:W-:Y:S05]  /*8360*/  BSYNC.RECONVERGENT B3 ;  /* 0x0000000000037941 */ /* 0x000fea0003800200 */
.L_x_57236:
        /* <DEDUP_REMOVED lines=42> */
.L_x_57234:
[----:B------:R-:W-:Y:S05]  /*8610*/  BSYNC.RECONVERGENT B2 ;  /* 0x0000000000027941 */ /* 0x000fea0003800200 */
.L_x_57233:
        /* <DEDUP_REMOVED lines=9> */
.L_x_57217:
[----:B------:R-:W-:Y:S01]  /*86b0*/  ISETP.NE.AND P0, PT, R114, 0x1, PT ;  /* 0x000000017200780c */ /* 0x000fe20003f05270 */
[----:B------:R-:W-:Y:S01]  /*86c0*/  BSSY.RECONVERGENT B2, `(.L_x_57239) ;  /* 0x0000047000027945 */ /* 0x000fe20003800200 */
[----:B0-2---:R-:W-:Y:S01]  /*86d0*/  IMAD.MOV.U32 R129, RZ, RZ, 0x2 ;  /* 0x00000002ff817424 */ /* 0x005fe200078e00ff */
        /* <DEDUP_REMOVED lines=13> */
.L_x_57241:
        /* <DEDUP_REMOVED lines=13> */
.L_x_57243:
[----:B------:R-:W-:Y:S05]  /*8880*/  BSYNC.RECONVERGENT B3 ;  /* 0x0000000000037941 */ /* 0x000fea0003800200 */
.L_x_57242:
        /* <DEDUP_REMOVED lines=42> */
.L_x_57240:
[----:B------:R-:W-:Y:S05]  /*8b30*/  BSYNC.RECONVERGENT B2 ;  /* 0x0000000000027941 */ /* 0x000fea0003800200 */
.L_x_57239:
[----:B------:R-:W0:Y:S01]  /*8b40*/  LDC R152, c[0x0][0x404] ;  /* 0x00010100ff987b82 */ /* 0x000e220000000800 */
[----:B------:R-:W-:Y:S01]  /*8b50*/  HFMA2 R154, -RZ, RZ, 0.1171875, 0 ;  /* 0x2f800000ff9a7431 */ /* 0x000fe200000001ff */
[----:B------:R-:W-:Y:S01]  /*8b60*/  ISETP.NE.AND P1, PT, R129, 0x1, PT ;  /* 0x000000018100780c */ /* 0x000fe20003f25270 */
[----:B-----5:R-:W-:Y:S01]  /*8b70*/  FMUL.FTZ R114, R8, R103 ;  /* 0x0000006708727220 */ /* 0x020fe20000410000 */
[----:B------:R-:W-:Y:S01]  /*8b80*/  I2FP.F32.U32 R105, R128 ;  /* 0x0000008000697245 */ /* 0x000fe20000201000 */
[----:B------:R-:W-:Y:S01]  /*8b90*/  BSSY.RECONVERGENT B2, `(.L_x_57244) ;  /* 0x0000048000027945 */ /* 0x000fe20003800200 */
[----:B------:R-:W-:Y:S02]  /*8ba0*/  IMAD.MOV.U32 R128, RZ, RZ, 0x2 ;  /* 0x00000002ff807424 */ /* 0x000fe400078e00ff */
[----:B------:R-:W1:Y:S01]  /*8bb0*/  LDC R153, c[0x0][0x408] ;  /* 0x00010200ff997b82 */ /* 0x000e620000000800 */
[----:B------:R-:W-:Y:S02]  /*8bc0*/  IMAD.MOV.U32 R8, RZ, RZ, R104 ;  /* 0x000000ffff087224 */ /* 0x000fe400078e0068 */
[----:B------:R-:W-:-:S05]  /*8bd0*/  FFMA.FTZ R105, R105, R154, 1.1641532182693481445e-10 ;  /* 0x2f00000069697423 */ /* 0x000fca000001009a */
[----:B0-----:R-:W-:Y:S01]  /*8be0*/  FSETP.LE.FTZ.AND P0, PT, R105, R152, PT ;  /* 0x000000986900720b */ /* 0x001fe20003f13000 */
[----:B-1----:R-:W-:Y:S01]  /*8bf0*/  FMUL.FTZ R155, R114, R153 ;  /* 0x00000099729b7220 */ /* 0x002fe20000410000 */
        /* <DEDUP_REMOVED lines=9> */
.L_x_57246:
        /* <DEDUP_REMOVED lines=13> */
.L_x_57248:
[----:B------:R-:W-:Y:S05]  /*8d60*/  BSYNC.RECONVERGENT B3 ;  /* 0x0000000000037941 */ /* 0x000fea0003800200 */
.L_x_57247:
        /* <DEDUP_REMOVED lines=42> */
.L_x_57245:
[----:B------:R-:W-:Y:S05]  /*9010*/  BSYNC.RECONVERGENT B2 ;  /* 0x0000000000027941 */ /* 0x000fea0003800200 */
.L_x_57244:
[----:B------:R-:W-:Y:S01]  /*9020*/  ISETP.NE.AND P2, PT, R128, 0x1, PT ;  /* 0x000000018000780c */ /* 0x000fe20003f45270 */
[----:B------:R-:W-:Y:S01]  /*9030*/  FMUL.FTZ R156, R9, R103 ;  /* 0x00000067099c7220 */ /* 0x000fe20000410000 */
[----:B------:R-:W-:Y:S01]  /*9040*/  I2FP.F32.U32 R105, R8 ;  /* 0x0000000800697245 */ /* 0x000fe20000201000 */
[----:B------:R-:W-:Y:S01]  /*9050*/  BSSY.RECONVERGENT B2, `(.L_x_57249) ;  /* 0x0000047000027945 */ /* 0x000fe20003800200 */
[----:B------:R-:W-:Y:S01]  /*9060*/  IMAD.MOV.U32 R8, RZ, RZ, 0x2 ;  /* 0x00000002ff087424 */ /* 0x000fe200078e00ff */
[----:B------:R-:W-:Y:S01]  /*9070*/  MOV R9, R104 ;  /* 0x0000006800097202 */ /* 0x000fe20000000f00 */
        /* <DEDUP_REMOVED lines=12> */
.L_x_57251:
        /* <DEDUP_REMOVED lines=13> */
.L_x_57253:
[----:B------:R-:W-:Y:S05]  /*9210*/  BSYNC.RECONVERGENT B3 ;  /* 0x0000000000037941 */ /* 0x000fea0003800200 */
.L_x_57252:
        /* <DEDUP_REMOVED lines=40> */
[----:B------:R-:W-:Y:S02]  /*94a0*/  IMAD.MOV.U32 R158, RZ, RZ, R8 ;  /* 0x000000ffff9e7224 */ /* 0x000fe400078e0008 */
[----:B------:R-:W-:-:S07]  /*94b0*/  IMAD.MOV.U32 R8, RZ, RZ, RZ ;  /* 0x000000ffff087224 */ /* 0x000fce00078e00ff */
.L_x_57250:
[----:B------:R-:W-:Y:S05]  /*94c0*/  BSYNC.RECONVERGENT B2 ;  /* 0x0000000000027941 */ /* 0x000fea0003800200 */
.L_x_57249:
[----:B------:R-:W-:Y:S01]  /*94d0*/  ISETP.NE.AND P3, PT, R8, 0x1, PT ;  /* 0x000000010800780c */ /* 0x000fe20003f65270 */
[----:B------:R-:W-:Y:S01]  /*94e0*/  FMUL.FTZ R10, R10, R103 ;  /* 0x000000670a0a7220 */ /* 0x000fe20000410000 */
[----:B------:R-:W-:Y:S01]  /*94f0*/  I2FP.F32.U32 R9, R9 ;  /* 0x0000000900097245 */ /* 0x000fe20000201000 */
[----:B------:R-:W-:Y:S01]  /*9500*/  BSSY.RECONVERGENT B2, `(.L_x_57254) ;  /* 0x0000047000027945 */ /* 0x000fe20003800200 */
[----:B------:R-:W-:Y:S02]  /*9510*/  HFMA2 R114, -RZ, RZ, 0, 1.1920928955078125e-07 ;  /* 0x00000002ff727431 */ /* 0x000fe400000001ff */
        /* <DEDUP_REMOVED lines=13> */
.L_x_57256:
        /* <DEDUP_REMOVED lines=13> */
.L_x_57258:
[----:B------:R-:W-:Y:S05]  /*96c0*/  BSYNC.RECONVERGENT B3 ;  /* 0x0000000000037941 */ /* 0x000fea0003800200 */
.L_x_57257:
        /* <DEDUP_REMOVED lines=42> */
.L_x_57255:
[----:B------:R-:W-:Y:S05]  /*9970*/  BSYNC.RECONVERGENT B2 ;  /* 0x0000000000027941 */ /* 0x000fea0003800200 */
.L_x_57254:
[----:B------:R-:W-:Y:S01]  /*9980*/  I2FP.F32.U32 R9, R9 ;  /* 0x0000000900097245 */ /* 0x000fe20000201000 */
[----:B------:R-:W-:Y:S01]  /*9990*/  FMUL.FTZ R8, R11, R103 ;  /* 0x000000670b087220 */ /* 0x000fe20000410000 */
[----:B------:R-:W-:-:S03]  /*99a0*/  FSEL R10, R10, RZ, P2 ;  /* 0x000000ff0a0a7208 */ /* 0x000fc60001000000 */
[----:B------:R-:W-:Y:S01]  /*99b0*/  FFMA.FTZ R9, R9, R154, 1.1641532182693481445e-10 ;  /* 0x2f00000009097423 */ /* 0x000fe2000001009a */
[----:B------:R-:W-:-:S04]  /*99c0*/  FMUL.FTZ R8, R8, R153 ;  /* 0x0000009908087220 */ /* 0x000fc80000410000 */
[----:B------:R-:W-:Y:S02]  /*99d0*/  FSETP.GTU.FTZ.AND P3, PT, R9, R152, PT ;  /* 0x000000980900720b */ /* 0x000fe40003f7c000 */
[----:B------:R-:W-:Y:S02]  /*99e0*/  FSEL R9, R156, RZ, P1 ;  /* 0x000000ff9c097208 */ /* 0x000fe40000800000 */
[----:B------:R-:W-:Y:S02]  /*99f0*/  FSEL R11, R8, RZ, !P3 ;  /* 0x000000ff080b7208 */ /* 0x000fe40005800000 */
[----:B------:R-:W-:Y:S02]  /*9a00*/  PLOP3.LUT P3, PT, P3, PT, PT, 0x8, 0x80 ;  /* 0x000000000080781c */ /* 0x000fe40001f6e170 */
[----:B------:R-:W-:-:S11]  /*9a10*/  FSEL R8, R155, RZ, P0 ;  /* 0x000000ff9b087208 */ /* 0x000fd60000000000 */
.L_x_57238:
[----:B------:R-:W0:Y:S01]  /*9a20*/  LDC.64 R130, c[0x0][0x3a8] ;  /* 0x0000ea00ff827b82 */ /* 0x000e220000000a00 */
[----:B------:R-:W-:Y:S02]  /*9a30*/  SEL R105, RZ, 0x1000000, !P3 ;  /* 0x01000000ff697807 */ /* 0x000fe40005800000 */
[----:B------:R-:W-:Y:S02]  /*9a40*/  SEL R152, RZ, 0x10000, !P2 ;  /* 0x00010000ff987807 */ /* 0x000fe40005000000 */
[----:B------:R-:W-:-:S03]  /*9a50*/  SEL R153, RZ, 0x100, !P1 ;  /* 0x00000100ff997807 */ /* 0x000fc60004800000 */
[----:B------:R-:W1:Y:S01]  /*9a60*/  LDC.64 R128, c[0x0][0x3b0] ;  /* 0x0000ec00ff807b82 */ /* 0x000e620000000a00 */
[----:B------:R-:W-:Y:S02]  /*9a70*/  IADD3 R105, PT, PT, R153, R105, R152 ;  /* 0x0000006999697210 */ /* 0x000fe40007ffe098 */
[----:B------:R-:W-:-:S05]  /*9a80*/  SEL R152, RZ, 0x1, !P0 ;  /* 0x00000001ff987807 */ /* 0x000fca0004000000 */
[----:B------:R-:W-:Y:S02]  /*9a90*/  IMAD.IADD R153, R105, 0x1, R152 ;  /* 0x0000000169997824 */ /* 0x000fe400078e0298 */
[----:B------:R-:W-:Y:S02]  /*9aa0*/  IMAD.MOV.U32 R105, RZ, RZ, R158 ;  /* 0x000000ffff697224 */ /* 0x000fe400078e009e */
[----:B0-----:R-:W-:-:S05]  /*9ab0*/  IMAD.WIDE.U32 R130, R132, 0x10, R130 ;  /* 0x0000001084827825 */ /* 0x001fca00078e0082 */
[----:B------:R3:W-:Y:S01]  /*9ac0*/  STG.E.128 desc[UR8][R130.64], R8 ;  /* 0x0000000882007986 */ /* 0x0007e2000c101d08 */
[C---:B-1----:R-:W-:Y:S01]  /*9ad0*/  IMAD.WIDE.U32 R128, R132.reuse, 0x4, R128 ;  /* 0x0000000484807825 */ /* 0x042fe200078e0080 */
[----:B------:R-:W-:-:S04]  /*9ae0*/  IADD3 R132, PT, PT, R132, 0x20, RZ ;  /* 0x0000002084847810 */ /* 0x000fc80007ffe0ff */
[----:B------:R3:W-:Y:S03]  /*9af0*/  STG.E desc[UR8][R128.64], R153 ;  /* 0x0000009980007986 */ /* 0x0007e6000c101908 */
.L_x_57216:
[----:B------:R-:W-:Y:S05]  /*9b00*/  BSYNC.RECONVERGENT B1 ;  /* 0x0000000000017941 */ /* 0x000fea0003800200 */
.L_x_57215:
        /* <DEDUP_REMOVED lines=30> */
.L_x_57264:
        /* <DEDUP_REMOVED lines=13> */
.L_x_57266:
[----:B------:R-:W-:Y:S05]  /*9dc0*/  BSYNC.RECONVERGENT B3 ;  /* 0x0000000000037941 */ /* 0x000fea0003800200 */
.L_x_57265:
        /* <DEDUP_REMOVED lines=42> */
.L_x_57263:
[----:B------:R-:W-:Y:S05]  /*a070*/  BSYNC.RECONVERGENT B2 ;  /* 0x0000000000027941 */ /* 0x000fea0003800200 */
.L_x_57262:
[----:B------:R-:W0:Y:S01]  /*a080*/  LDC R159, c[0x0][0x408] ;  /* 0x00010200ff9f7b82 */ /* 0x000e220000000800 */
[----:B------:R-:W-:Y:S01]  /*a090*/  I2FP.F32.U32 R114, R153 ;  /* 0x0000009900727245 */ /* 0x000fe20000201000 */
[----:B------:R-:W-:Y:S02]  /*a0a0*/  IMAD.MOV.U32 R161, RZ, RZ, 0x2f800000 ;  /* 0x2f800000ffa17424 */ /* 0x000fe400078e00ff */
[----:B-----5:R-:W-:Y:S01]  /*a0b0*/  FMUL.FTZ R12, R12, R103 ;  /* 0x000000670c0c7220 */ /* 0x020fe20000410000 */
[----:B------:R-:W-:Y:S01]  /*a0c0*/  ISETP.NE.AND P1, PT, R152, 0x1, PT ;  /* 0x000000019800780c */ /* 0x000fe20003f25270 */
[----:B------:R-:W-:Y:S01]  /*a0d0*/  BSSY.RECONVERGENT B2, `(.L_x_57267) ;  /* 0x000004b000027945 */ /* 0x000fe20003800200 */
[----:B------:R-:W-:Y:S01]  /*a0e0*/  FFMA.FTZ R105, R114, R161, 1.1641532182693481445e-10 ;  /* 0x2f00000072697423 */ /* 0x000fe200000100a1 */
[----:B------:R-:W-:Y:S01]  /*a0f0*/  HFMA2 R153, -RZ, RZ, 0, 1.1920928955078125e-07 ;  /* 0x00000002ff997431 */ /* 0x000fe200000001ff */
[----:B------:R-:W1:Y:S01]  /*a100*/  LDC R160, c[0x0][0x404] ;  /* 0x00010100ffa07b82 */ /* 0x000e620000000800 */
[----:B0-----:R-:W-:-:S02]  /*a110*/  FMUL.FTZ R12, R12, R159 ;  /* 0x0000009f0c0c7220 */ /* 0x001fc40000410000 */
        /* <DEDUP_REMOVED lines=14> */
.L_x_57269:
        /* <DEDUP_REMOVED lines=13> */
.L_x_57271:
[----:B------:R-:W-:Y:S05]  /*a2d0*/  BSYNC.RECONVERGENT B3 ;  /* 0x0000000000037941 */ /* 0x000fea0003800200 */
.L_x_57270:
        /* <DEDUP_REMOVED lines=42> */
.L_x_57268:
[----:B------:R-:W-:Y:S05]  /*a580*/  BSYNC.RECONVERGENT B2 ;  /* 0x0000000000027941 */ /* 0x000fea0003800200 */
.L_x_57267:
        /* <DEDUP_REMOVED lines=21> */
.L_x_57274:
        /* <DEDUP_REMOVED lines=13> */
.L_x_57276:
[----:B------:R-:W-:Y:S05]  /*a7b0*/  BSYNC.RECONVERGENT B3 ;  /* 0x0000000000037941 */ /* 0x000fea0003800200 */
.L_x_57275:
        /* <DEDUP_REMOVED lines=42> */
.L_x_57273:
[----:B------:R-:W-:Y:S05]  /*aa60*/  BSYNC.RECONVERGENT B2 ;  /* 0x0000000000027941 */ /* 0x000fea0003800200 */
.L_x_57272:
[----:B------:R-:W-:Y:S01]  /*aa70*/  I2FP.F32.U32 R114, R105 ;  /* 0x0000006900727245 */ /* 0x000fe20000201000 */
[----:B------:R-:W-:Y:S01]  /*aa80*/  FMUL.FTZ R14, R14, R103 ;  /* 0x000000670e0e7220 */ /* 0x000fe20000410000 */
[----:B------:R-:W-:Y:S01]  /*aa90*/  ISETP.NE.AND P3, PT, R128, 0x1, PT ;  /* 0x000000018000780c */ /* 0x000fe20003f65270 */
[----:B------:R-:W-:Y:S01]  /*aaa0*/  BSSY.RECONVERGENT B2, `(.L_x_57277) ;  /* 0x000004a000027945 */ /* 0x000fe20003800200 */
[----:B------:R-:W-:Y:S01]  /*aab0*/  MOV R129, R104 ;  /* 0x0000006800817202 */ /* 0x000fe20000000f00 */
[----:B------:R-:W-:Y:S01]  /*aac0*/  FFMA.FTZ R105, R114, R161, 1.1641532182693481445e-10 ;  /* 0x2f00000072697423 */ /* 0x000fe200000100a1 */
[----:B------:R-:W-:Y:S01]  /*aad0*/  FMUL.FTZ R14, R14, R159 ;  /* 0x0000009f0e0e7220 */ /* 0x000fe20000410000 */
[----:B------:R-:W-:-:S03]  /*aae0*/  IMAD.MOV.U32 R114, RZ, RZ, 0x2 ;  /* 0x00000002ff727424 */ /* 0x000fc600078e00ff */
        /* <DEDUP_REMOVED lines=13> */
.L_x_57279:
        /* <DEDUP_REMOVED lines=13> */
.L_x_57281:
[----:B------:R-:W-:Y:S05]  /*ac90*/  BSYNC.RECONVERGENT B3 ;  /* 0x0000000000037941 */ /* 0x000fea0003800200 */
.L_x_57280:
        /* <DEDUP_REMOVED lines=42> */
.L_x_57278:
[----:B------:R-:W-:Y:S05]  /*af40*/  BSYNC.RECONVERGENT B2 ;  /* 0x0000000000027941 */ /* 0x000fea0003800200 */
.L_x_57277:
        /* <DEDUP_REMOVED lines=9> */
.L_x_57261:
[----:B------:R-:W-:Y:S01]  /*afe0*/  ISETP.NE.AND P0, PT, R114, 0x1, PT ;  /* 0x000000017200780c */ /* 0x000fe20003f05270 */
[----:B------:R-:W-:Y:S01]  /*aff0*/  BSSY.RECONVERGENT B2, `(.L_x_57283) ;  /* 0x0000047000027945 */ /* 0x000fe20003800200 */
[----:B0-23--:R-:W-:Y:S02]  /*b000*/  HFMA2 R129, -RZ, RZ, 0, 1.1920928955078125e-07 ;  /* 0x00000002ff817431 */ /* 0x00dfe400000001ff */
        /* <DEDUP_REMOVED lines=13> */
.L_x_57285:
        /* <DEDUP_REMOVED lines=13> */
.L_x_57287:
[----:B------:R-:W-:Y:S05]  /*b1b0*/  BSYNC.RECONVERGENT B3 ;  /* 0x0000000000037941 */ /* 0x000fea0003800200 */
.L_x_57286:
        /* <DEDUP_REMOVED lines=42> */
.L_x_57284:
[----:B------:R-:W-:Y:S05]  /*b460*/  BSYNC.RECONVERGENT B2 ;  /* 0x0000000000027941 */ /* 0x000fea0003800200 */
.L_x_57283:
        /* <DEDUP_REMOVED lines=21> */
.L_x_57290:
        /* <DEDUP_REMOVED lines=13> */
.L_x_57292:
[----:B------:R-:W-:Y:S05]  /*b690*/  BSYNC.RECONVERGENT B3 ;  /* 0x0000000000037941 */ /* 0x000fea0003800200 */
.L_x_57291:
        /* <DEDUP_REMOVED lines=42> */
.L_x_57289:
[----:B------:R-:W-:Y:S05]  /*b940*/  BSYNC.RECONVERGENT B2 ;  /* 0x0000000000027941 */ /* 0x000fea0003800200 */
.L_x_57288:
        /* <DEDUP_REMOVED lines=18> */
.L_x_57295:
        /* <DEDUP_REMOVED lines=13> */
.L_x_57297:
[----:B------:R-:W-:Y:S05]  /*bb40*/  BSYNC.RECONVERGENT B3 ;  /* 0x0000000000037941 */ /* 0x000fea0003800200 */
.L_x_57296:
        /* <DEDUP_REMOVED lines=42> */
.L_x_57294:
[----:B------:R-:W-:Y:S05]  /*bdf0*/  BSYNC.RECONVERGENT B2 ;  /* 0x0000000000027941 */ /* 0x000fea0003800200 */
.L_x_57293:
        /* <DEDUP_REMOVED lines=18> */
.L_x_57300:
        /* <DEDUP_REMOVED lines=13> */
.L_x_57302:
[----:B------:R-:W-:Y:S05]  /*bff0*/  BSYNC.RECONVERGENT B3 ;  /* 0x0000000000037941 */ /* 0x000fea0003800200 */
.L_x_57301:
        /* <DEDUP_REMOVED lines=42> */
.L_x_57299:
[----:B------:R-:W-:Y:S05]  /*c2a0*/  BSYNC.RECONVERGENT B2 ;  /* 0x0000000000027941 */ /* 0x000fea0003800200 */
.L_x_57298:
        /* <DEDUP_REMOVED lines=10> */
.L_x_57282:
        /* <DEDUP_REMOVED lines=9> */
[----:B0-----:R-:W-:-:S05]  /*c3e0*/  IMAD.WIDE.U32 R130, R132, 0x10, R130 ;  /* 0x0000001084827825 */ /* 0x001fca00078e0082 */
[----:B------:R4:W-:Y:S01]  /*c3f0*/  STG.E.128 desc[UR8][R130.64], R12 ;  /* 0x0000000c82007986 */ /* 0x0009e2000c101d08 */
[----:B-1----:R-:W-:-:S04]  /*c400*/  IMAD.WIDE.U32 R128, R132, 0x4, R128 ;  /* 0x0000000484807825 */ /* 0x002fc800078e0080 */
[----:B------:R-:W-:Y:S01]  /*c410*/  VIADD R132, R132, 0x20 ;  /* 0x0000002084847836 */ /* 0x000fe20000000000 */
[----:B------:R4:W-:Y:S06]  /*c420*/  STG.E desc[UR8][R128.64], R153 ;  /* 0x0000009980007986 */ /* 0x0009ec000c101908 */
.L_x_57260:
[----:B------:R-:W-:Y:S05]  /*c430*/  BSYNC.RECONVERGENT B1 ;  /* 0x0000000000017941 */ /* 0x000fea0003800200 */
.L_x_57259:
        /* <DEDUP_REMOVED lines=30> */
.L_x_57308:
        /* <DEDUP_REMOVED lines=13> */
.L_x_57310:
[----:B------:R-:W-:Y:S05]  /*c6f0*/  BSYNC.RECONVERGENT B3 ;  /* 0x0000000000037941 */ /* 0x000fea0003800200 */
.L_x_57309:
        /* <DEDUP_REMOVED lines=42> */
.L_x_57307:
[----:B------:R-:W-:Y:S05]  /*c9a0*/  BSYNC.RECONVERGENT B2 ;  /* 0x0000000000027941 */ /* 0x000fea0003800200 */
.L_x_57306:
        /* <DEDUP_REMOVED lines=24> */
.L_x_57313:
        /* <DEDUP_REMOVED lines=13> */
.L_x_57315:
[----:B------:R-:W-:Y:S05]  /*cc00*/  BSYNC.RECONVERGENT B3 ;  /* 0x0000000000037941 */ /* 0x000fea0003800200 */
.L_x_57314:
        /* <DEDUP_REMOVED lines=42> */
.L_x_57312:
[----:B------:R-:W-:Y:S05]  /*ceb0*/  BSYNC.RECONVERGENT B2 ;  /* 0x0000000000027941 */ /* 0x000fea0003800200 */
.L_x_57311:
[----:B------:R-:W-:Y:S01]  /*cec0*/  I2FP.F32.U32 R114, R105 ;  /* 0x0000006900727245 */ /* 0x000fe20000201000 */
[----:B------:R-:W-:Y:S01]  /*ced0*/  FMUL.FTZ R128, R17, R103 ;  /* 0x0000006711807220 */ /* 0x000fe20000410000 */
[----:B------:R-:W-:Y:S01]  /*cee0*/  ISETP.NE.AND P2, PT, R153, 0x1, PT ;  /* 0x000000019900780c */ /* 0x000fe20003f45270 */
[----:B------:R-:W-:Y:S01]  /*cef0*/  BSSY.RECONVERGENT B2, `(.L_x_57316) ;  /* 0x000004a000027945 */ /* 0x000fe20003800200 */
[----:B------:R-:W-:Y:S02]  /*cf00*/  IMAD.MOV.U32 R152, RZ, RZ, 0x2 ;  /* 0x00000002ff987424 */ /* 0x000fe400078e00ff */
[----:B------:R-:W-:Y:S01]  /*cf10*/  FFMA.FTZ R17, R114, R161, 1.1641532182693481445e-10 ;  /* 0x2f00000072117423 */ /* 0x000fe200000100a1 */
[----:B------:R-:W-:Y:S01]  /*cf20*/  FMUL.FTZ R128, R128, R159 ;  /* 0x0000009f80807220 */ /* 0x000fe20000410000 */
[----:B------:R-:W-:-:S03]  /*cf30*/  MOV R105, R104 ;  /* 0x0000006800697202 */ /* 0x000fc60000000f00 */
        /* <DEDUP_REMOVED lines=13> */
.L_x_57318:
        /* <DEDUP_REMOVED lines=13> */
.L_x_57320:
[----:B------:R-:W-:Y:S05]  /*d0e0*/  BSYNC.RECONVERGENT B3 ;  /* 0x0000000000037941 */ /* 0x000fea0003800200 */
.L_x_57319:
        /* <DEDUP_REMOVED lines=42> */
.L_x_57317:
[----:B------:R-:W-:Y:S05]  /*d390*/  BSYNC.RECONVERGENT B2 ;  /* 0x0000000000027941 */ /* 0x000fea0003800200 */
.L_x_57316:
[----:B------:R-:W-:Y:S01]  /*d3a0*/  I2FP.F32.U32 R114, R105 ;  /* 0x0000006900727245 */ /* 0x000fe20000201000 */
[----:B------:R-:W-:Y:S01]  /*d3b0*/  FMUL.FTZ R18, R18, R103 ;  /* 0x0000006712127220 */ /* 0x000fe20000410000 */
[----:B------:R-:W-:Y:S01]  /*d3c0*/  ISETP.NE.AND P3, PT, R152, 0x1, PT ;  /* 0x000000019800780c */ /* 0x000fe20003f65270 */
[----:B------:R-:W-:Y:S01]  /*d3d0*/  BSSY.RECONVERGENT B2, `(.L_x_57321) ;  /* 0x000004a000027945 */ /* 0x000fe20003800200 */
[----:B------:R-:W-:Y:S02]  /*d3e0*/  IMAD.MOV.U32 R129, RZ, RZ, R104 ;  /* 0x000000ffff817224 */ /* 0x000fe400078e0068 */
[----:B------:R-:W-:Y:S01]  /*d3f0*/  FFMA.FTZ R105, R114, R161, 1.1641532182693481445e-10 ;  /* 0x2f00000072697423 */ /* 0x000fe200000100a1 */
[----:B------:R-:W-:Y:S01]  /*d400*/  FMUL.FTZ R18, R18, R159 ;  /* 0x0000009f12127220 */ /* 0x000fe20000410000 */
[----:B------:R-:W-:-:S03]  /*d410*/  HFMA2 R114, -RZ, RZ, 0, 1.1920928955078125e-07 ;  /* 0x00000002ff727431 */ /* 0x000fc600000001ff */
        /* <DEDUP_REMOVED lines=13> */
.L_x_57323:
        /* <DEDUP_REMOVED lines=13> */
.L_x_57325:
[----:B------:R-:W-:Y:S05]  /*d5c0*/  BSYNC.RECONVERGENT B3 ;  /* 0x0000000000037941 */ /* 0x000fea0003800200 */
.L_x_57324:
        /* <DEDUP_REMOVED lines=42> */
.L_x_57322:
[----:B------:R-:W-:Y:S05]  /*d870*/  BSYNC.RECONVERGENT B2 ;  /* 0x0000000000027941 */ /* 0x000fea0003800200 */
.L_x_57321:
        /* <DEDUP_REMOVED lines=9> */
.L_x_57305:
[----:B------:R-:W-:Y:S01]  /*d910*/  ISETP.NE.AND P0, PT, R114, 0x1, PT ;  /* 0x000000017200780c */ /* 0x000fe20003f05270 */
[----:B------:R-:W-:Y:S01]  /*d920*/  BSSY.RECONVERGENT B2, `(.L_x_57327) ;  /* 0x0000047000027945 */ /* 0x000fe20003800200 */
[----:B0-234-:R-:W-:Y:S01]  /*d930*/  IMAD.MOV.U32 R129, RZ, RZ, 0x2 ;  /* 0x00000002ff817424 */ /* 0x01dfe200078e00ff */
        /* <DEDUP_REMOVED lines=13> */
.L_x_57329:
        /* <DEDUP_REMOVED lines=13> */
.L_x_57331:
[----:B------:R-:W-:Y:S05]  /*dae0*/  BSYNC.RECONVERGENT B3 ;  /* 0x0000000000037941 */ /* 0x000fea0003800200 */
.L_x_57330:
        /* <DEDUP_REMOVED lines=42> */
.L_x_57328:
[----:B------:R-:W-:Y:S05]  /*dd90*/  BSYNC.RECONVERGENT B2 ;  /* 0x0000000000027941 */ /* 0x000fea0003800200 */
.L_x_57327:
        /* <DEDUP_REMOVED lines=21> */
.L_x_57334:
        /* <DEDUP_REMOVED lines=13> */
.L_x_57336:
[----:B------:R-:W-:Y:S05]  /*dfc0*/  BSYNC.RECONVERGENT B3 ;  /* 0x0000000000037941 */ /* 0x000fea0003800200 */
.L_x_57335:
        /* <DEDUP_REMOVED lines=42> */
.L_x_57333:
[----:B------:R-:W-:Y:S05]  /*e270*/  BSYNC.RECONVERGENT B2 ;  /* 0x0000000000027941 */ /* 0x000fea0003800200 */
.L_x_57332:
        /* <DEDUP_REMOVED lines=18> */
.L_x_57339:
        /* <DEDUP_REMOVED lines=13> */
.L_x_57341:
[----:B------:R-:W-:Y:S05]  /*e470*/  BSYNC.RECONVERGENT B3 ;  /* 0x0000000000037941 */ /* 0x000fea0003800200 */
.L_x_57340:
        /* <DEDUP_REMOVED lines=42> */
.L_x_57338:
[----:B------:R-:W-:Y:S05]  /*e720*/  BSYNC.RECONVERGENT B2 ;  /* 0x0000000000027941 */ /* 0x000fea0003800200 */
.L_x_57337:
        /* <DEDUP_REMOVED lines=18> */
.L_x_57344:
        /* <DEDUP_REMOVED lines=13> */
.L_x_57346:
[----:B------:R-:W-:Y:S05]  /*e920*/  BSYNC.RECONVERGENT B3 ;  /* 0x0000000000037941 */ /* 0x000fea0003800200 */
.L_x_57345:
        /* <DEDUP_REMOVED lines=42> */
.L_x_57343:
[----:B------:R-:W-:Y:S05]  /*ebd0*/  BSYNC.RECONVERGENT B2 ;  /* 0x0000000000027941 */ /* 0x000fea0003800200 */
.L_x_57342:
        /* <DEDUP_REMOVED lines=10> */
.L_x_57326:
        /* <DEDUP_REMOVED lines=14> */
.L_x_57304:
[----:B------:R-:W-:Y:S05]  /*ed60*/  BSYNC.RECONVERGENT B1 ;  /* 0x0000000000017941 */ /* 0x000fea0003800200 */
.L_x_57303:
        /* <DEDUP_REMOVED lines=30> */
.L_x_57352:
        /* <DEDUP_REMOVED lines=13> */
.L_x_57354:
[----:B------:R-:W-:Y:S05]  /*f020*/  BSYNC.RECONVERGENT B3 ;  /* 0x0000000000037941 */ /* 0x000fea0003800200 */
.L_x_57353:
        /* <DEDUP_REMOVED lines=42> */
.L_x_57351:
[----:B------:R-:W-:Y:S05]  /*f2d0*/  BSYNC.RECONVERGENT B2 ;  /* 0x0000000000027941 */ /* 0x000fea0003800200 */
.L_x_57350:
[----:B------:R-:W0:Y:S01]  /*f2e0*/  LDC R159, c[0x0][0x408] ;  /* 0x00010200ff9f7b82 */ /* 0x000e220000000800 */
[----:B------:R-:W-:Y:S01]  /*f2f0*/  I2FP.F32.U32 R114, R153 ;  /* 0x0000009900727245 */ /* 0x000fe20000201000 */
[----:B------:R-:W-:Y:S01]  /*f300*/  IMAD.MOV.U32 R161, RZ, RZ, 0x2f800000 ;  /* 0x2f800000ffa17424 */ /* 0x000fe200078e00ff */
[----:B------:R-:W-:Y:S01]  /*f310*/  ISETP.NE.AND P1, PT, R152, 0x1, PT ;  /* 0x000000019800780c */ /* 0x000fe20003f25270 */
[----:B-----5:R-:W-:Y:S01]  /*f320*/  FMUL.FTZ R20, R20, R103 ;  /* 0x0000006714147220 */ /* 0x020fe20000410000 */
[----:B------:R-:W-:Y:S01]  /*f330*/  BSSY.RECONVERGENT B2, `(.L_x_57355) ;  /* 0x000004b000027945 */ /* 0x000fe20003800200 */
[----:B------:R-:W-:Y:S01]  /*f340*/  FFMA.FTZ R105, R114, R161, 1.1641532182693481445e-10 ;  /* 0x2f00000072697423 */ /* 0x000fe200000100a1 */
[----:B------:R-:W-:Y:S01]  /*f350*/  IMAD.MOV.U32 R153, RZ, RZ, 0x2 ;  /* 0x00000002ff997424 */ /* 0x000fe200078e00ff */
[----:B------:R-:W1:Y:S01]  /*f360*/  LDC R160, c[0x0][0x404] ;  /* 0x00010100ffa07b82 */ /* 0x000e620000000800 */
[----:B------:R-:W-:Y:S01]  /*f370*/  MOV R114, R104 ;  /* 0x0000006800727202 */ /* 0x000fe20000000f00 */
[----:B0-----:R-:W-:Y:S01]  /*f380*/  FMUL.FTZ R20, R20, R159 ;  /* 0x0000009f14147220 */ /* 0x001fe20000410000 */
[----:B-1----:R-:W-:-:S04]  /*f390*/  FSETP.GTU.FTZ.AND P0, PT, R105, R160, PT ;  /* 0x000000a06900720b */ /* 0x002fc80003f1c000 */
        /* <DEDUP_REMOVED lines=12> */
.L_x_57357:
        /* <DEDUP_REMOVED lines=13> */
.L_x_57359:
[----:B------:R-:W-:Y:S05]  /*f530*/  BSYNC.RECONVERGENT B3 ;  /* 0x0000000000037941 */ /* 0x000fea0003800200 */
.L_x_57358:
        /* <DEDUP_REMOVED lines=42> */
.L_x_57356:
[----:B------:R-:W-:Y:S05]  /*f7e0*/  BSYNC.RECONVERGENT B2 ;  /* 0x0000000000027941 */ /* 0x000fea0003800200 */
.L_x_57355:
        /* <DEDUP_REMOVED lines=21> */
.L_x_57362:
        /* <DEDUP_REMOVED lines=13> */
.L_x_57364:
[----:B------:R-:W-:Y:S05]  /*fa10*/  BSYNC.RECONVERGENT B3 ;  /* 0x0000000000037941 */ /* 0x000fea0003800200 */
.L_x_57363:
        /* <DEDUP_REMOVED lines=42> */
.L_x_57361:
[----:B------:R-:W-:Y:S05]  /*fcc0*/  BSYNC.RECONVERGENT B2 ;  /* 0x0000000000027941 */ /* 0x000fea0003800200 */
.L_x_57360:
[----:B------:R-:W-:Y:S01]  /*fcd0*/  I2FP.F32.U32 R114, R105 ;  /* 0x0000006900727245 */ /* 0x000fe20000201000 */
[----:B------:R-:W-:Y:S01]  /*fce0*/  FMUL.FTZ R22, R22, R103 ;  /* 0x0000006716167220 */ /* 0x000fe20000410000 */
[----:B------:R-:W-:Y:S01]  /*fcf0*/  ISETP.NE.AND P3, PT, R152, 0x1, PT ;  /* 0x000000019800780c */ /* 0x000fe20003f65270 */
[----:B------:R-:W-:Y:S01]  /*fd00*/  BSSY.RECONVERGENT B2, `(.L_x_57365) ;  /* 0x000004a000027945 */ /* 0x000fe20003800200 */
[----:B------:R-:W-:Y:S02]  /*fd10*/  IMAD.MOV.U32 R129, RZ, RZ, R104 ;  /* 0x000000ffff817224 */ /* 0x000fe400078e0068 */
        /* <DEDUP_REMOVED lines=16> */
.L_x_57367:
        /* <DEDUP_REMOVED lines=13> */
.L_x_57369:
[----:B------:R-:W-:Y:S05]  /*fef0*/  BSYNC.RECONVERGENT B3 ;  /* 0x0000000000037941 */ /* 0x000fea0003800200 */
.L_x_57368:
        /* <DEDUP_REMOVED lines=42> */
.L_x_57366:
[----:B------:R-:W-:Y:S05]  /*101a0*/  BSYNC.RECONVERGENT B2 ;  /* 0x0000000000027941 */ /* 0x000fea0003800200 */
.L_x_57365:
        /* <DEDUP_REMOVED lines=9> */
.L_x_57349:
        /* <DEDUP_REMOVED lines=16> */
.L_x_57373:
        /* <DEDUP_REMOVED lines=13> */
.L_x_57375:
[----:B------:R-:W-:Y:S05]  /*10410*/  BSYNC.RECONVERGENT B3 ;  /* 0x0000000000037941 */ /* 0x000fea0003800200 */
.L_x_57374:
        /* <DEDUP_REMOVED lines=42> */
.L_x_57372:
[----:B------:R-:W-:Y:S05]  /*106c0*/  BSYNC.RECONVERGENT B2 ;  /* 0x0000000000027941 */ /* 0x000fea0003800200 */
.L_x_57371:
        /* <DEDUP_REMOVED lines=21> */
.L_x_57378:
        /* <DEDUP_REMOVED lines=13> */
.L_x_57380:
[----:B------:R-:W-:Y:S05]  /*108f0*/  BSYNC.RECONVERGENT B3 ;  /* 0x0000000000037941 */ /* 0x000fea0003800200 */
.L_x_57379:
        /* <DEDUP_REMOVED lines=42> */
.L_x_57377:
[----:B------:R-:W-:Y:S05]  /*10ba0*/  BSYNC.RECONVERGENT B2 ;  /* 0x0000000000027941 */ /* 0x000fea0003800200 */
.L_x_57376:
        /* <DEDUP_REMOVED lines=18> */
.L_x_57383:
        /* <DEDUP_REMOVED lines=13> */
.L_x_57385:
[----:B------:R-:W-:Y:S05]  /*10da0*/  BSYNC.RECONVERGENT B3 ;  /* 0x0000000000037941 */ /* 0x000fea0003800200 */
.L_x_57384:
        /* <DEDUP_REMOVED lines=42> */
.L_x_57382:
[----:B------:R-:W-:Y:S05]  /*11050*/  BSYNC.RECONVERGENT B2 ;  /* 0x0000000000027941 */ /* 0x000fea0003800200 */
.L_x_57381:
        /* <DEDUP_REMOVED lines=18> */
.L_x_57388:
        /* <DEDUP_REMOVED lines=13> */
.L_x_57390:
[----:B------:R-:W-:Y:S05]  /*11250*/  BSYNC.RECONVERGENT B3 ;  /* 0x0000000000037941 */ /* 0x000fea0003800200 */
.L_x_57389:
        /* <DEDUP_REMOVED lines=42> */
.L_x_57387:
[----:B------:R-:W-:Y:S05]  /*11500*/  BSYNC.RECONVERGENT B2 ;  /* 0x0000000000027941 */ /* 0x000fea0003800200 */
.L_x_57386:
        /* <DEDUP_REMOVED lines=10> */
.L_x_57370:
        /* <DEDUP_REMOVED lines=14> */
.L_x_57348:
[----:B------:R-:W-:Y:S05]  /*11690*/  BSYNC.RECONVERGENT B1 ;  /* 0x0000000000017941 */ /* 0x000fea0003800200 */
.L_x_57347:
        /* <DEDUP_REMOVED lines=30> */
.L_x_57396:
        /* <DEDUP_REMOVED lines=13> */
.L_x_57398:
[----:B------:R-:W-:Y:S05]  /*11950*/  BSYNC.RECONVERGENT B3 ;  /* 0x0000000000037941 */ /* 0x000fea0003800200 */
.L_x_57397:
        /* <DEDUP_REMOVED lines=42> */
.L_x_57395:
[----:B------:R-:W-:Y:S05]  /*11c00*/  BSYNC.RECONVERGENT B2 ;  /* 0x0000000000027941 */ /* 0x000fea0003800200 */
.L_x_57394:
[----:B------:R-:W0:Y:S01]  /*11c10*/  LDC R159, c[0x0][0x408] ;  /* 0x00010200ff9f7b82 */ /* 0x000e220000000800 */
[----:B------:R-:W-:Y:S01]  /*11c20*/  I2FP.F32.U32 R114, R153 ;  /* 0x0000009900727245 */ /* 0x000fe20000201000 */
[----:B------:R-:W-:Y:S01]  /*11c30*/  IMAD.MOV.U32 R161, RZ, RZ, 0x2f800000 ;  /* 0x2f800000ffa17424 */ /* 0x000fe200078e00ff */
[----:B------:R-:W-:Y:S01]  /*11c40*/  ISETP.NE.AND P1, PT, R152, 0x1, PT ;  /* 0x000000019800780c */ /* 0x000fe20003f25270 */
[----:B-----5:R-:W-:Y:S01]  /*11c50*/  FMUL.FTZ R24, R24, R103 ;  /* 0x0000006718187220 */ /* 0x020fe20000410000 */
[----:B------:R-:W-:Y:S01]  /*11c60*/  BSSY.RECONVERGENT B2, `(.L_x_57399) ;  /* 0x000004b000027945 */ /* 0x000fe20003800200 */
[----:B------:R-:W-:Y:S01]  /*11c70*/  FFMA.FTZ R105, R114, R161, 1.1641532182693481445e-10 ;  /* 0x2f00000072697423 */ /* 0x000fe200000100a1 */
[----:B------:R-:W-:Y:S01]  /*11c80*/  HFMA2 R153, -RZ, RZ, 0, 1.1920928955078125e-07 ;  /* 0x00000002ff997431 */ /* 0x000fe200000001ff */
[----:B------:R-:W1:Y:S01]  /*11c90*/  LDC R160, c[0x0][0x404] ;  /* 0x00010100ffa07b82 */ /* 0x000e620000000800 */
[----:B------:R-:W-:Y:S02]  /*11ca0*/  IMAD.MOV.U32 R114, RZ, RZ, R104 ;  /* 0x000000ffff727224 */ /* 0x000fe400078e0068 */
        /* <DEDUP_REMOVED lines=14> */
.L_x_57401:
        /* <DEDUP_REMOVED lines=13> */
.L_x_57403:
[----:B------:R-:W-:Y:S05]  /*11e60*/  BSYNC.RECONVERGENT B3 ;  /* 0x0000000000037941 */ /* 0x000fea0003800200 */
.L_x_57402:
        /* <DEDUP_REMOVED lines=42> */
.L_x_57400:
[----:B------:R-:W-:Y:S05]  /*12110*/  BSYNC.RECONVERGENT B2 ;  /* 0x0000000000027941 */ /* 0x000fea0003800200 */
.L_x_57399:
        /* <DEDUP_REMOVED lines=21> */
.L_x_57406:
        /* <DEDUP_REMOVED lines=13> */
.L_x_57408:
[----:B------:R-:W-:Y:S05]  /*12340*/  BSYNC.RECONVERGENT B3 ;  /* 0x0000000000037941 */ /* 0x000fea0003800200 */
.L_x_57407:
        /* <DEDUP_REMOVED lines=42> */
.L_x_57405:
[----:B------:R-:W-:Y:S05]  /*125f0*/  BSYNC.RECONVERGENT B2 ;  /* 0x0000000000027941 */ /* 0x000fea0003800200 */
.L_x_57404:
        /* <DEDUP_REMOVED lines=21> */
.L_x_57411:
        /* <DEDUP_REMOVED lines=13> */
.L_x_57413:
[----:B------:R-:W-:Y:S05]  /*12820*/  BSYNC.RECONVERGENT B3 ;  /* 0x0000000000037941 */ /* 0x000fea0003800200 */
.L_x_57412:
        /* <DEDUP_REMOVED lines=42> */
.L_x_57410:
[----:B------:R-:W-:Y:S05]  /*12ad0*/  BSYNC.RECONVERGENT B2 ;  /* 0x0000000000027941 */ /* 0x000fea0003800200 */
.L_x_57409:
        /* <DEDUP_REMOVED lines=9> */
.L_x_57393:
[----:B------:R-:W-:Y:S01]  /*12b70*/  ISETP.NE.AND P0, PT, R114, 0x1, PT ;  /* 0x000000017200780c */ /* 0x000fe20003f05270 */
[----:B------:R-:W-:Y:S01]  /*12b80*/  BSSY.RECONVERGENT B2, `(.L_x_57415) ;  /* 0x0000047000027945 */ /* 0x000fe20003800200 */
[----:B0-234-:R-:W-:Y:S02]  /*12b90*/  HFMA2 R129, -RZ, RZ, 0, 1.1920928955078125e-07 ;  /* 0x00000002ff817431 */ /* 0x01dfe400000001ff */
        /* <DEDUP_REMOVED lines=13> */
.L_x_57417:
        /* <DEDUP_REMOVED lines=13> */
.L_x_57419:
[----:B------:R-:W-:Y:S05]  /*12d40*/  BSYNC.RECONVERGENT B3 ;  /* 0x0000000000037941 */ /* 0x000fea0003800200 */
.L_x_57418:
        /* <DEDUP_REMOVED lines=42> */
.L_x_57416:
[----:B------:R-:W-:Y:S05]  /*12ff0*/  BSYNC.RECONVERGENT B2 ;  /* 0x0000000000027941 */ /* 0x000fea0003800200 */
.L_x_57415:
[----:B------:R-:W0:Y:S01]  /*13000*/  LDC R152, c[0x0][0x408] ;  /* 0x00010200ff987b82 */ /* 0x000e220000000800 */
[----:B------:R-:W-:Y:S01]  /*13010*/  ISETP.NE.AND P1, PT, R129, 0x1, PT ;  /* 0x000000018100780c */ /* 0x000fe20003f25270 */
[----:B------:R-:W-:Y:S01]  /*13020*/  IMAD.MOV.U32 R154, RZ, RZ, 0x2f800000 ;  /* 0x2f800000ff9a7424 */ /* 0x000fe200078e00ff */
[----:B------:R-:W-:Y:S01]  /*13030*/  I2FP.F32.U32 R105, R128 ;  /* 0x0000008000697245 */ /* 0x000fe20000201000 */
[----:B-----5:R-:W-:Y:S01]  /*13040*/  FMUL.FTZ R155, R24, R103 ;  /* 0x00000067189b7220 */ /* 0x020fe20000410000 */
[----:B------:R-:W-:Y:S01]  /*13050*/  BSSY.RECONVERGENT B2, `(.L_x_57420) ;  /* 0x0000048000027945 */ /* 0x000fe20003800200 */
[----:B------:R-:W-:Y:S02]  /*13060*/  IMAD.MOV.U32 R114, RZ, RZ, 0x2 ;  /* 0x00000002ff727424 */ /* 0x000fe400078e00ff */
[----:B------:R-:W1:Y:S01]  /*13070*/  LDC R153, c[0x0][0x404] ;  /* 0x00010100ff997b82 */ /* 0x000e620000000800 */
[----:B------:R-:W-:Y:S01]  /*13080*/  FFMA.FTZ R24, R105, R154, 1.1641532182693481445e-10 ;  /* 0x2f00000069187423 */ /* 0x000fe2000001009a */
[----:B------:R-:W-:Y:S01]  /*13090*/  MOV R105, R104 ;  /* 0x0000006800697202 */ /* 0x000fe20000000f00 */
[----:B0-----:R-:W-:-:S03]  /*130a0*/  FMUL.FTZ R155, R155, R152 ;  /* 0x000000989b9b7220 */ /* 0x001fc60000410000 */
[----:B-1----:R-:W-:Y:S01]  /*130b0*/  FSETP.LE.FTZ.AND P0, PT, R24, R153, PT ;  /* 0x000000991800720b */ /* 0x002fe20003f13000 */
        /* <DEDUP_REMOVED lines=9> */
.L_x_57422:
        /* <DEDUP_REMOVED lines=13> */
.L_x_57424:
[----:B------:R-:W-:Y:S05]  /*13220*/  BSYNC.RECONVERGENT B3 ;  /* 0x0000000000037941 */ /* 0x000fea0003800200 */
.L_x_57423:
        /* <DEDUP_REMOVED lines=42> */
.L_x_57421:
[----:B------:R-:W-:Y:S05]  /*134d0*/  BSYNC.RECONVERGENT B2 ;  /* 0x0000000000027941 */ /* 0x000fea0003800200 */
.L_x_57420:
        /* <DEDUP_REMOVED lines=18> */
.L_x_57427:
        /* <DEDUP_REMOVED lines=13> */
.L_x_57429:
[----:B------:R-:W-:Y:S05]  /*136d0*/  BSYNC.RECONVERGENT B3 ;  /* 0x0000000000037941 */ /* 0x000fea0003800200 */
.L_x_57428:
        /* <DEDUP_REMOVED lines=39> */
[----:B------:R-:W-:Y:S02]  /*13950*/  HFMA2 R128, -RZ, RZ, 0, 0 ;  /* 0x00000000ff807431 */ /* 0x000fe400000001ff */
[----:B------:R-:W-:Y:S02]  /*13960*/  IMAD.MOV.U32 R25, RZ, RZ, R158 ;  /* 0x000000ffff197224 */ /* 0x000fe400078e009e */
[----:B------:R-:W-:-:S07]  /*13970*/  IMAD.MOV.U32 R158, RZ, RZ, R24 ;  /* 0x000000ffff9e7224 */ /* 0x000fce00078e0018 */
.L_x_57426:
[----:B------:R-:W-:Y:S05]  /*13980*/  BSYNC.RECONVERGENT B2 ;  /* 0x0000000000027941 */ /* 0x000fea0003800200 */
.L_x_57425:
[----:B------:R-:W-:Y:S01]  /*13990*/  ISETP.NE.AND P3, PT, R128, 0x1, PT ;  /* 0x000000018000780c */ /* 0x000fe20003f65270 */
[----:B------:R-:W-:Y:S01]  /*139a0*/  FMUL.FTZ R105, R26, R103 ;  /* 0x000000671a697220 */ /* 0x000fe20000410000 */
[----:B------:R-:W-:Y:S01]  /*139b0*/  I2FP.F32.U32 R25, R25 ;  /* 0x0000001900197245 */ /* 0x000fe20000201000 */
[----:B------:R-:W-:Y:S01]  /*139c0*/  BSSY.RECONVERGENT B2, `(.L_x_57430) ;  /* 0x0000047000027945 */ /* 0x000fe20003800200 */
[----:B------:R-:W-:Y:S02]  /*139d0*/  IMAD.MOV.U32 R114, RZ, RZ, 0x2 ;  /* 0x00000002ff727424 */ /* 0x000fe400078e00ff */
[----:B------:R-:W-:Y:S01]  /*139e0*/  FMUL.FTZ R26, R105, R152 ;  /* 0x00000098691a7220 */ /* 0x000fe20000410000 */
[----:B------:R-:W-:Y:S01]  /*139f0*/  FFMA.FTZ R24, R25, R154, 1.1641532182693481445e-10 ;  /* 0x2f00000019187423 */ /* 0x000fe2000001009a */
[----:B------:R-:W-:-:S04]  /*13a00*/  IMAD.MOV.U32 R25, RZ, RZ, R104 ;  /* 0x000000ffff197224 */ /* 0x000fc800078e0068 */
        /* <DEDUP_REMOVED lines=10> */
.L_x_57432:
        /* <DEDUP_REMOVED lines=13> */
.L_x_57434:
[----:B------:R-:W-:Y:S05]  /*13b80*/  BSYNC.RECONVERGENT B3 ;  /* 0x0000000000037941 */ /* 0x000fea0003800200 */
.L_x_57433:
        /* <DEDUP_REMOVED lines=42> */
.L_x_57431:
[----:B------:R-:W-:Y:S05]  /*13e30*/  BSYNC.RECONVERGENT B2 ;  /* 0x0000000000027941 */ /* 0x000fea0003800200 */
.L_x_57430:
[----:B------:R-:W-:Y:S01]  /*13e40*/  I2FP.F32.U32 R25, R25 ;  /* 0x0000001900197245 */ /* 0x000fe20000201000 */
[----:B------:R-:W-:Y:S01]  /*13e50*/  FMUL.FTZ R27, R27, R103 ;  /* 0x000000671b1b7220 */ /* 0x000fe20000410000 */
[----:B------:R-:W-:Y:S02]  /*13e60*/  FSEL R24, R155, RZ, P0 ;  /* 0x000000ff9b187208 */ /* 0x000fe40000000000 */
[----:B------:R-:W-:Y:S01]  /*13e70*/  FSEL R26, R26, RZ, P2 ;  /* 0x000000ff1a1a7208 */ /* 0x000fe20001000000 */
[----:B------:R-:W-:Y:S01]  /*13e80*/  FFMA.FTZ R154, R25, R154, 1.1641532182693481445e-10 ;  /* 0x2f000000199a7423 */ /* 0x000fe2000001009a */
[----:B------:R-:W-:Y:S01]  /*13e90*/  FMUL.FTZ R27, R27, R152 ;  /* 0x000000981b1b7220 */ /* 0x000fe20000410000 */
[----:B------:R-:W-:-:S03]  /*13ea0*/  FSEL R25, R156, RZ, P1 ;  /* 0x000000ff9c197208 */ /* 0x000fc60000800000 */
[----:B------:R-:W-:-:S04]  /*13eb0*/  FSETP.GTU.FTZ.AND P3, PT, R154, R153, PT ;  /* 0x000000999a00720b */ /* 0x000fc80003f7c000 */
[----:B------:R-:W-:Y:S02]  /*13ec0*/  FSEL R27, R27, RZ, !P3 ;  /* 0x000000ff1b1b7208 */ /* 0x000fe40005800000 */
[----:B------:R-:W-:-:S13]  /*13ed0*/  PLOP3.LUT P3, PT, P3, PT, PT, 0x8, 0x80 ;  /* 0x000000000080781c */ /* 0x000fda0001f6e170 */
.L_x_57414:
[----:B------:R-:W0:Y:S01]  /*13ee0*/  LDC.64 R130, c[0x0][0x3a8] ;  /* 0x0000ea00ff827b82 */ /* 0x000e220000000a00 */
[----:B------:R-:W-:Y:S02]  /*13ef0*/  SEL R105, RZ, 0x1000000, !P3 ;  /* 0x01000000ff697807 */ /* 0x000fe40005800000 */
[----:B------:R-:W-:Y:S02]  /*13f00*/  SEL R152, RZ, 0x10000, !P2 ;  /* 0x00010000ff987807 */ /* 0x000fe40005000000 */
[----:B------:R-:W-:Y:S02]  /*13f10*/  SEL R153, RZ, 0x100, !P1 ;  /* 0x00000100ff997807 */ /* 0x000fe40004800000 */
[----:B------:R-:W-:Y:S01]  /*13f20*/  SEL R154, RZ, 0x1, !P0 ;  /* 0x00000001ff9a7807 */ /* 0x000fe20004000000 */
[----:B------:R-:W1:Y:S01]  /*13f30*/  LDC.64 R128, c[0x0][0x3b0] ;  /* 0x0000ec00ff807b82 */ /* 0x000e620000000a00 */
[----:B------:R-:W-:-:S04]  /*13f40*/  IADD3 R105, PT, PT, R153, R105, R152 ;  /* 0x0000006999697210 */ /* 0x000fc80007ffe098 */
[----:B------:R-:W-:Y:S01]  /*13f50*/  IADD3 R153, PT, PT, R105, R154, RZ ;  /* 0x0000009a69997210 */ /* 0x000fe20007ffe0ff */
[----:B------:R-:W-:Y:S02]  /*13f60*/  IMAD.MOV.U32 R105, RZ, RZ, R158 ;  /* 0x000000ffff697224 */ /* 0x000fe400078e009e */
[----:B0-----:R-:W-:-:S05]  /*13f70*/  IMAD.WIDE.U32 R130, R132, 0x10, R130 ;  /* 0x0000001084827825 */ /* 0x001fca00078e0082 */
[----:B------:R0:W-:Y:S01]  /*13f80*/  STG.E.128 desc[UR8][R130.64], R24 ;  /* 0x0000001882007986 */ /* 0x0001e2000c101d08 */
[C---:B-1----:R-:W-:Y:S01]  /*13f90*/  IMAD.WIDE.U32 R128, R132.reuse, 0x4, R128 ;  /* 0x0000000484807825 */ /* 0x042fe200078e0080 */
[----:B------:R-:W-:-:S04]  /*13fa0*/  IADD3 R132, PT, PT, R132, 0x20, RZ ;  /* 0x0000002084847810 */ /* 0x000fc80007ffe0ff */
[----:B------:R0:W-:Y:S03]  /*13fb0*/  STG.E desc[UR8][R128.64], R153 ;  /* 0x0000009980007986 */ /* 0x0001e6000c101908 */
.L_x_57392:
[----:B------:R-:W-:Y:S05]  /*13fc0*/  BSYNC.RECONVERGENT B1 ;  /* 0x0000000000017941 */ /* 0x000fea0003800200 */
.L_x_57391:
        /* <DEDUP_REMOVED lines=30> */
.L_x_57440:
        /* <DEDUP_REMOVED lines=13> */
.L_x_57442:
[----:B------:R-:W-:Y:S05]  /*14280*/  BSYNC.RECONVERGENT B3 ;  /* 0x0000000000037941 */ /* 0x000fea0003800200 */
.L_x_57441:
        /* <DEDUP_REMOVED lines=42> */
.L_x_57439:
[----:B------:R-:W-:Y:S05]  /*14530*/  BSYNC.RECONVERGENT B2 ;  /* 0x0000000000027941 */ /* 0x000fea0003800200 */
.L_x_57438:
        /* <DEDUP_REMOVED lines=9> */
[----:B------:R-:W-:Y:S01]  /*145d0*/  MOV R114, R104 ;  /* 0x0000006800727202 */ /* 0x000fe20000000f00 */
[----:B0-----:R-:W-:-:S03]  /*145e0*/  FMUL.FTZ R28, R28, R159 ;  /* 0x0000009f1c1c7220 */ /* 0x001fc60000410000 */
        /* <DEDUP_REMOVED lines=13> */
.L_x_57445:
        /* <DEDUP_REMOVED lines=13> */
.L_x_57447:
[----:B------:R-:W-:Y:S05]  /*14790*/  BSYNC.RECONVERGENT B3 ;  /* 0x0000000000037941 */ /* 0x000fea0003800200 */
.L_x_57446:
        /* <DEDUP_REMOVED lines=42> */
.L_x_57444:
[----:B------:R-:W-:Y:S05]  /*14a40*/  BSYNC.RECONVERGENT B2 ;  /* 0x0000000000027941 */ /* 0x000fea0003800200 */
.L_x_57443:
        /* <DEDUP_REMOVED lines=21> */
.L_x_57450:
        /* <DEDUP_REMOVED lines=13> */
.L_x_57452:
[----:B------:R-:W-:Y:S05]  /*14c70*/  BSYNC.RECONVERGENT B3 ;  /* 0x0000000000037941 */ /* 0x000fea0003800200 */
.L_x_57451:
        /* <DEDUP_REMOVED lines=42> */
.L_x_57449:
[----:B------:R-:W-:Y:S05]  /*14f20*/  BSYNC.RECONVERGENT B2 ;  /* 0x0000000000027941 */ /* 0x000fea0003800200 */
.L_x_57448:
        /* <DEDUP_REMOVED lines=21> */
.L_x_57455:
        /* <DEDUP_REMOVED lines=13> */
.L_x_57457:
[----:B------:R-:W-:Y:S05]  /*15150*/  BSYNC.RECONVERGENT B3 ;  /* 0x0000000000037941 */ /* 0x000fea0003800200 */
.L_x_57456:
        /* <DEDUP_REMOVED lines=42> */
.L_x_57454:
[----:B------:R-:W-:Y:S05]  /*15400*/  BSYNC.RECONVERGENT B2 ;  /* 0x0000000000027941 */ /* 0x000fea0003800200 */
.L_x_57453:
        /* <DEDUP_REMOVED lines=9> */
.L_x_57437:
        /* <DEDUP_REMOVED lines=16> */
.L_x_57461:
        /* <DEDUP_REMOVED lines=13> */
.L_x_57463:
[----:B------:R-:W-:Y:S05]  /*15670*/  BSYNC.RECONVERGENT B3 ;  /* 0x0000000000037941 */ /* 0x000fea0003800200 */
.L_x_57462:
        /* <DEDUP_REMOVED lines=42> */
.L_x_57460:
[----:B------:R-:W-:Y:S05]  /*15920*/  BSYNC.RECONVERGENT B2 ;  /* 0x0000000000027941 */ /* 0x000fea0003800200 */
.L_x_57459:
        /* <DEDUP_REMOVED lines=21> */
.L_x_57466:
        /* <DEDUP_REMOVED lines=13> */
.L_x_57468:
[----:B------:R-:W-:Y:S05]  /*15b50*/  BSYNC.RECONVERGENT B3 ;  /* 0x0000000000037941 */ /* 0x000fea0003800200 */
.L_x_57467:
        /* <DEDUP_REMOVED lines=42> */
.L_x_57465:
[----:B------:R-:W-:Y:S05]  /*15e00*/  BSYNC.RECONVERGENT B2 ;  /* 0x0000000000027941 */ /* 0x000fea0003800200 */
.L_x_57464:
        /* <DEDUP_REMOVED lines=18> */
.L_x_57471:
        /* <DEDUP_REMOVED lines=13> */
.L_x_57473:
[----:B------:R-:W-:Y:S05]  /*16000*/  BSYNC.RECONVERGENT B3 ;  /* 0x0000000000037941 */ /* 0x000fea0003800200 */
.L_x_57472:
        /* <DEDUP_REMOVED lines=40> */
[----:B------:R-:W-:Y:S01]  /*16290*/  MOV R29, R158 ;  /* 0x0000009e001d7202 */ /* 0x000fe20000000f00 */
[----:B------:R-:W-:-:S07]  /*162a0*/  IMAD.MOV.U32 R158, RZ, RZ, R28 ;  /* 0x000000ffff9e7224 */ /* 0x000fce00078e001c */
.L_x_57470:
[----:B------:R-:W-:Y:S05]  /*162b0*/  BSYNC.RECONVERGENT B2 ;  /* 0x0000000000027941 */ /* 0x000fea0003800200 */
.L_x_57469:
[----:B------:R-:W-:Y:S01]  /*162c0*/  ISETP.NE.AND P3, PT, R128, 0x1, PT ;  /* 0x000000018000780c */ /* 0x000fe20003f65270 */
[----:B------:R-:W-:Y:S01]  /*162d0*/  FMUL.FTZ R105, R30, R103 ;  /* 0x000000671e697220 */ /* 0x000fe20000410000 */
[----:B------:R-:W-:Y:S01]  /*162e0*/  I2FP.F32.U32 R29, R29 ;  /* 0x0000001d001d7245 */ /* 0x000fe20000201000 */
[----:B------:R-:W-:Y:S01]  /*162f0*/  BSSY.RECONVERGENT B2, `(.L_x_57474) ;  /* 0x0000047000027945 */ /* 0x000fe20003800200 */
[----:B------:R-:W-:Y:S02]  /*16300*/  IMAD.MOV.U32 R114, RZ, RZ, 0x2 ;  /* 0x00000002ff727424 */ /* 0x000fe400078e00ff */
[----:B------:R-:W-:Y:S01]  /*16310*/  FMUL.FTZ R30, R105, R152 ;  /* 0x00000098691e7220 */ /* 0x000fe20000410000 */
[----:B------:R-:W-:Y:S01]  /*16320*/  FFMA.FTZ R28, R29, R154, 1.1641532182693481445e-10 ;  /* 0x2f0000001d1c7423 */ /* 0x000fe2000001009a */
[----:B------:R-:W-:-:S04]  /*16330*/  MOV R29, R104 ;  /* 0x00000068001d7202 */ /* 0x000fc80000000f00 */
        /* <DEDUP_REMOVED lines=10> */
.L_x_57476:
        /* <DEDUP_REMOVED lines=13> */
.L_x_57478:
[----:B------:R-:W-:Y:S05]  /*164b0*/  BSYNC.RECONVERGENT B3 ;  /* 0x0000000000037941 */ /* 0x000fea0003800200 */
.L_x_57477:
        /* <DEDUP_REMOVED lines=42> */
.L_x_57475:
[----:B------:R-:W-:Y:S05]  /*16760*/  BSYNC.RECONVERGENT B2 ;  /* 0x0000000000027941 */ /* 0x000fea0003800200 */
.L_x_57474:
        /* <DEDUP_REMOVED lines=10> */
.L_x_57458:
[----:B------:R-:W0:Y:S01]  /*16810*/  LDC.64 R130, c[0x0][0x3a8] ;  /* 0x0000ea00ff827b82 */ /* 0x000e220000000a00 */
[----:B------:R-:W-:Y:S02]  /*16820*/  SEL R105, RZ, 0x1000000, !P3 ;  /* 0x01000000ff697807 */ /* 0x000fe40005800000 */
[----:B------:R-:W-:Y:S02]  /*16830*/  SEL R152, RZ, 0x10000, !P2 ;  /* 0x00010000ff987807 */ /* 0x000fe40005000000 */
[----:B------:R-:W-:Y:S02]  /*16840*/  SEL R153, RZ, 0x100, !P1 ;  /* 0x00000100ff997807 */ /* 0x000fe40004800000 */
[----:B------:R-:W-:Y:S01]  /*16850*/  SEL R154, RZ, 0x1, !P0 ;  /* 0x00000001ff9a7807 */ /* 0x000fe20004000000 */
[----:B------:R-:W1:Y:S01]  /*16860*/  LDC.64 R128, c[0x0][0x3b0] ;  /* 0x0000ec00ff807b82 */ /* 0x000e620000000a00 */
[----:B------:R-:W-:-:S05]  /*16870*/  IADD3 R105, PT, PT, R153, R105, R152 ;  /* 0x0000006999697210 */ /* 0x000fca0007ffe098 */
[----:B------:R-:W-:Y:S01]  /*16880*/  IMAD.IADD R153, R105, 0x1, R154 ;  /* 0x0000000169997824 */ /* 0x000fe200078e029a */
[----:B------:R-:W-:Y:S01]  /*16890*/  MOV R105, R158 ;  /* 0x0000009e00697202 */ /* 0x000fe20000000f00 */
[----:B0-----:R-:W-:-:S05]  /*168a0*/  IMAD.WIDE.U32 R130, R132, 0x10, R130 ;  /* 0x0000001084827825 */ /* 0x001fca00078e0082 */
[----:B------:R0:W-:Y:S01]  /*168b0*/  STG.E.128 desc[UR8][R130.64], R28 ;  /* 0x0000001c82007986 */ /* 0x0001e2000c101d08 */
[----:B-1----:R-:W-:-:S04]  /*168c0*/  IMAD.WIDE.U32 R128, R132, 0x4, R128 ;  /* 0x0000000484807825 */ /* 0x002fc800078e0080 */
[----:B------:R-:W-:Y:S01]  /*168d0*/  VIADD R132, R132, 0x20 ;  /* 0x0000002084847836 */ /* 0x000fe20000000000 */
[----:B------:R0:W-:Y:S06]  /*168e0*/  STG.E desc[UR8][R128.64], R153 ;  /* 0x0000009980007986 */ /* 0x0001ec000c101908 */
.L_x_57436:
[----:B------:R-:W-:Y:S05]  /*168f0*/  BSYNC.RECONVERGENT B1 ;  /* 0x0000000000017941 */ /* 0x000fea0003800200 */
.L_x_57435:
        /* <DEDUP_REMOVED lines=30> */
.L_x_57484:
        /* <DEDUP_REMOVED lines=13> */
.L_x_57486:
[----:B------:R-:W-:Y:S05]  /*16bb0*/  BSYNC.RECONVERGENT B3 ;  /* 0x0000000000037941 */ /* 0x000fea0003800200 */
.L_x_57485:
        /* <DEDUP_REMOVED lines=42> */
.L_x_57483:
[----:B------:R-:W-:Y:S05]  /*16e60*/  BSYNC.RECONVERGENT B2 ;  /* 0x0000000000027941 */ /* 0x000fea0003800200 */
.L_x_57482:
[----:B------:R-:W0:Y:S01]  /*16e70*/  LDC R159, c[0x0][0x408] ;  /* 0x00010200ff9f7b82 */ /* 0x000e220000000800 */
[----:B------:R-:W-:Y:S01]  /*16e80*/  I2FP.F32.U32 R114, R153 ;  /* 0x0000009900727245 */ /* 0x000fe20000201000 */
[----:B------:R-:W-:Y:S01]  /*16e90*/  IMAD.MOV.U32 R161, RZ, RZ, 0x2f800000 ;  /* 0x2f800000ffa17424 */ /* 0x000fe200078e00ff */
[----:B------:R-:W-:Y:S01]  /*16ea0*/  ISETP.NE.AND P1, PT, R152, 0x1, PT ;  /* 0x000000019800780c */ /* 0x000fe20003f25270 */
[----:B-----5:R-:W-:Y:S01]  /*16eb0*/  FMUL.FTZ R32, R32, R103 ;  /* 0x0000006720207220 */ /* 0x020fe20000410000 */
[----:B------:R-:W-:Y:S01]  /*16ec0*/  BSSY.RECONVERGENT B2, `(.L_x_57487) ;  /* 0x000004b000027945 */ /* 0x000fe20003800200 */
[----:B------:R-:W-:Y:S01]  /*16ed0*/  FFMA.FTZ R105, R114, R161, 1.1641532182693481445e-10 ;  /* 0x2f00000072697423 */ /* 0x000fe200000100a1 */
[----:B------:R-:W-:Y:S01]  /*16ee0*/  MOV R153, 0x2 ;  /* 0x0000000200997802 */ /* 0x000fe20000000f00 */
        /* <DEDUP_REMOVED lines=16> */
.L_x_57489:
        /* <DEDUP_REMOVED lines=13> */
.L_x_57491:
[----:B------:R-:W-:Y:S05]  /*170c0*/  BSYNC.RECONVERGENT B3 ;  /* 0x0000000000037941 */ /* 0x000fea0003800200 */
.L_x_57490:
        /* <DEDUP_REMOVED lines=42> */
.L_x_57488:
[----:B------:R-:W-:Y:S05]  /*17370*/  BSYNC.RECONVERGENT B2 ;  /* 0x0000000000027941 */ /* 0x000fea0003800200 */
.L_x_57487:
        /* <DEDUP_REMOVED lines=21> */
.L_x_57494:
        /* <DEDUP_REMOVED lines=13> */
.L_x_57496:
[----:B------:R-:W-:Y:S05]  /*175a0*/  BSYNC.RECONVERGENT B3 ;  /* 0x0000000000037941 */ /* 0x000fea0003800200 */
.L_x_57495:
        /* <DEDUP_REMOVED lines=42> */
.L_x_57493:
[----:B------:R-:W-:Y:S05]  /*17850*/  BSYNC.RECONVERGENT B2 ;  /* 0x0000000000027941 */ /* 0x000fea0003800200 */
.L_x_57492:
        /* <DEDUP_REMOVED lines=21> */
.L_x_57499:
        /* <DEDUP_REMOVED lines=13> */
.L_x_57501:
[----:B------:R-:W-:Y:S05]  /*17a80*/  BSYNC.RECONVERGENT B3 ;  /* 0x0000000000037941 */ /* 0x000fea0003800200 */
.L_x_57500:
        /* <DEDUP_REMOVED lines=42> */
.L_x_57498:
[----:B------:R-:W-:Y:S05]  /*17d30*/  BSYNC.RECONVERGENT B2 ;  /* 0x0000000000027941 */ /* 0x000fea0003800200 */
.L_x_57497:
        /* <DEDUP_REMOVED lines=9> */
.L_x_57481:
        /* <DEDUP_REMOVED lines=16> */
.L_x_57505:
        /* <DEDUP_REMOVED lines=13> */
.L_x_57507:
[----:B------:R-:W-:Y:S05]  /*17fa0*/  BSYNC.RECONVERGENT B3 ;  /* 0x0000000000037941 */ /* 0x000fea0003800200 */
.L_x_57506:
        /* <DEDUP_REMOVED lines=42> */
.L_x_57504:
[----:B------:R-:W-:Y:S05]  /*18250*/  BSYNC.RECONVERGENT B2 ;  /* 0x0000000000027941 */ /* 0x000fea0003800200 */
.L_x_57503:
[----:B------:R-:W0:Y:S01]  /*18260*/  LDC R152, c[0x0][0x408] ;  /* 0x00010200ff987b82 */ /* 0x000e220000000800 */
[----:B------:R-:W-:Y:S01]  /*18270*/  ISETP.NE.AND P1, PT, R129, 0x1, PT ;  /* 0x000000018100780c */ /* 0x000fe20003f25270 */
[----:B------:R-:W-:Y:S01]  /*18280*/  IMAD.MOV.U32 R154, RZ, RZ, 0x2f800000 ;  /* 0x2f800000ff9a7424 */ /* 0x000fe200078e00ff */
[----:B------:R-:W-:Y:S01]  /*18290*/  I2FP.F32.U32 R105, R128 ;  /* 0x0000008000697245 */ /* 0x000fe20000201000 */
[----:B-----5:R-:W-:Y:S01]  /*182a0*/  FMUL.FTZ R155, R32, R103 ;  /* 0x00000067209b7220 */ /* 0x020fe20000410000 */
[----:B------:R-:W-:Y:S01]  /*182b0*/  BSSY.RECONVERGENT B2, `(.L_x_57508) ;  /* 0x0000048000027945 */ /* 0x000fe20003800200 */
[----:B------:R-:W-:Y:S02]  /*182c0*/  MOV R114, 0x2 ;  /* 0x0000000200727802 */ /* 0x000fe40000000f00 */
[----:B------:R-:W1:Y:S01]  /*182d0*/  LDC R153, c[0x0][0x404] ;  /* 0x00010100ff997b82 */ /* 0x000e620000000800 */
[----:B------:R-:W-:Y:S01]  /*182e0*/  FFMA.FTZ R32, R105, R154, 1.1641532182693481445e-10 ;  /* 0x2f00000069207423 */ /* 0x000fe2000001009a */
[----:B------:R-:W-:-:S02]  /*182f0*/  IMAD.MOV.U32 R105, RZ, RZ, R104 ;  /* 0x000000ffff697224 */ /* 0x000fc400078e0068 */
[----:B0-----:R-:W-:Y:S02]  /*18300*/  FMUL.FTZ R155, R155, R152 ;  /* 0x000000989b9b7220 */ /* 0x001fe40000410000 */
[----:B-1----:R-:W-:Y:S01]  /*18310*/  FSETP.LE.FTZ.AND P0, PT, R32, R153, PT ;  /* 0x000000992000720b */ /* 0x002fe20003f13000 */
        /* <DEDUP_REMOVED lines=9> */
.L_x_57510:
        /* <DEDUP_REMOVED lines=13> */
.L_x_57512:
[----:B------:R-:W-:Y:S05]  /*18480*/  BSYNC.RECONVERGENT B3 ;  /* 0x0000000000037941 */ /* 0x000fea0003800200 */
.L_x_57511:
        /* <DEDUP_REMOVED lines=42> */
.L_x_57509:
[----:B------:R-:W-:Y:S05]  /*18730*/  BSYNC.RECONVERGENT B2 ;  /* 0x0000000000027941 */ /* 0x000fea0003800200 */
.L_x_57508:
        /* <DEDUP_REMOVED lines=18> */
.L_x_57515:
        /* <DEDUP_REMOVED lines=13> */
.L_x_57517:
[----:B------:R-:W-:Y:S05]  /*18930*/  BSYNC.RECONVERGENT B3 ;  /* 0x0000000000037941 */ /* 0x000fea0003800200 */
.L_x_57516:
        /* <DEDUP_REMOVED lines=42> */
.L_x_57514:
[----:B------:R-:W-:Y:S05]  /*18be0*/  BSYNC.RECONVERGENT B2 ;  /* 0x0000000000027941 */ /* 0x000fea0003800200 */
.L_x_57513:
[----:B------:R-:W-:Y:S01]  /*18bf0*/  ISETP.NE.AND P3, PT, R128, 0x1, PT ;  /* 0x000000018000780c */ /* 0x000fe20003f65270 */
[----:B------:R-:W-:Y:S01]  /*18c00*/  FMUL.FTZ R105, R34, R103 ;  /* 0x0000006722697220 */ /* 0x000fe20000410000 */
[----:B------:R-:W-:Y:S01]  /*18c10*/  I2FP.F32.U32 R33, R33 ;  /* 0x0000002100217245 */ /* 0x000fe20000201000 */
[----:B------:R-:W-:Y:S01]  /*18c20*/  BSSY.RECONVERGENT B2, `(.L_x_57518) ;  /* 0x0000047000027945 */ /* 0x000fe20003800200 */
[----:B------:R-:W-:Y:S02]  /*18c30*/  HFMA2 R114, -RZ, RZ, 0, 1.1920928955078125e-07 ;  /* 0x00000002ff727431 */ /* 0x000fe400000001ff */
        /* <DEDUP_REMOVED lines=13> */
.L_x_57520:
        /* <DEDUP_REMOVED lines=13> */
.L_x_57522:
[----:B------:R-:W-:Y:S05]  /*18de0*/  BSYNC.RECONVERGENT B3 ;  /* 0x0000000000037941 */ /* 0x000fea0003800200 */
.L_x_57521:
        /* <DEDUP_REMOVED lines=42> */
.L_x_57519:
[----:B------:R-:W-:Y:S05]  /*19090*/  BSYNC.RECONVERGENT B2 ;  /* 0x0000000000027941 */ /* 0x000fea0003800200 */
.L_x_57518:
        /* <DEDUP_REMOVED lines=10> */
.L_x_57502:
        /* <DEDUP_REMOVED lines=14> */
.L_x_57480:
[----:B------:R-:W-:Y:S05]  /*19220*/  BSYNC.RECONVERGENT B1 ;  /* 0x0000000000017941 */ /* 0x000fea0003800200 */
.L_x_57479:
        /* <DEDUP_REMOVED lines=30> */
.L_x_57528:
        /* <DEDUP_REMOVED lines=13> */
.L_x_57530:
[----:B------:R-:W-:Y:S05]  /*194e0*/  BSYNC.RECONVERGENT B3 ;  /* 0x0000000000037941 */ /* 0x000fea0003800200 */
.L_x_57529:
        /* <DEDUP_REMOVED lines=42> */
.L_x_57527:
[----:B------:R-:W-:Y:S05]  /*19790*/  BSYNC.RECONVERGENT B2 ;  /* 0x0000000000027941 */ /* 0x000fea0003800200 */
.L_x_57526:
        /* <DEDUP_REMOVED lines=24> */
.L_x_57533:
        /* <DEDUP_REMOVED lines=13> */
.L_x_57535:
[----:B------:R-:W-:Y:S05]  /*199f0*/  BSYNC.RECONVERGENT B3 ;  /* 0x0000000000037941 */ /* 0x000fea0003800200 */
.L_x_57534:
        /* <DEDUP_REMOVED lines=42> */
.L_x_57532:
[----:B------:R-:W-:Y:S05]  /*19ca0*/  BSYNC.RECONVERGENT B2 ;  /* 0x0000000000027941 */ /* 0x000fea0003800200 */
.L_x_57531:
        /* <DEDUP_REMOVED lines=21> */
.L_x_57538:
        /* <DEDUP_REMOVED lines=13> */
.L_x_57540:
[----:B------:R-:W-:Y:S05]  /*19ed0*/  BSYNC.RECONVERGENT B3 ;  /* 0x0000000000037941 */ /* 0x000fea0003800200 */
.L_x_57539:
        /* <DEDUP_REMOVED lines=42> */
.L_x_57537:
[----:B------:R-:W-:Y:S05]  /*1a180*/  BSYNC.RECONVERGENT B2 ;  /* 0x0000000000027941 */ /* 0x000fea0003800200 */
.L_x_57536:
        /* <DEDUP_REMOVED lines=21> */
.L_x_57543:
        /* <DEDUP_REMOVED lines=13> */
.L_x_57545:
[----:B------:R-:W-:Y:S05]  /*1a3b0*/  BSYNC.RECONVERGENT B3 ;  /* 0x0000000000037941 */ /* 0x000fea0003800200 */
.L_x_57544:
        /* <DEDUP_REMOVED lines=42> */
.L_x_57542:
[----:B------:R-:W-:Y:S05]  /*1a660*/  BSYNC.RECONVERGENT B2 ;  /* 0x0000000000027941 */ /* 0x000fea0003800200 */
.L_x_57541:
        /* <DEDUP_REMOVED lines=9> */
.L_x_57525:
        /* <DEDUP_REMOVED lines=16> */
.L_x_57549:
        /* <DEDUP_REMOVED lines=13> */
.L_x_57551:
[----:B------:R-:W-:Y:S05]  /*1a8d0*/  BSYNC.RECONVERGENT B3 ;  /* 0x0000000000037941 */ /* 0x000fea0003800200 */
.L_x_57550:
        /* <DEDUP_REMOVED lines=42> */
.L_x_57548:
[----:B------:R-:W-:Y:S05]  /*1ab80*/  BSYNC.RECONVERGENT B2 ;  /* 0x0000000000027941 */ /* 0x000fea0003800200 */
.L_x_57547:
        /* <DEDUP_REMOVED lines=21> */
.L_x_57554:
        /* <DEDUP_REMOVED lines=13> */
.L_x_57556:
[----:B------:R-:W-:Y:S05]  /*1adb0*/  BSYNC.RECONVERGENT B3 ;  /* 0x0000000000037941 */ /* 0x000fea0003800200 */
.L_x_57555:
        /* <DEDUP_REMOVED lines=42> */
.L_x_57553:
[----:B------:R-:W-:Y:S05]  /*1b060*/  BSYNC.RECONVERGENT B2 ;  /* 0x0000000000027941 */ /* 0x000fea0003800200 */
.L_x_57552:
        /* <DEDUP_REMOVED lines=18> */
.L_x_57559:
        /* <DEDUP_REMOVED lines=13> */
.L_x_57561:
[----:B------:R-:W-:Y:S05]  /*1b260*/  BSYNC.RECONVERGENT B3 ;  /* 0x0000000000037941 */ /* 0x000fea0003800200 */
.L_x_57560:
        /* <DEDUP_REMOVED lines=42> */
.L_x_57558:
[----:B------:R-:W-:Y:S05]  /*1b510*/  BSYNC.RECONVERGENT B2 ;  /* 0x0000000000027941 */ /* 0x000fea0003800200 */
.L_x_57557:
        /* <DEDUP_REMOVED lines=18> */
.L_x_57564:
        /* <DEDUP_REMOVED lines=13> */
.L_x_57566:
[----:B------:R-:W-:Y:S05]  /*1b710*/  BSYNC.RECONVERGENT B3 ;  /* 0x0000000000037941 */ /* 0x000fea0003800200 */
.L_x_57565:
        /* <DEDUP_REMOVED lines=42> */
.L_x_57563:
[----:B------:R-:W-:Y:S05]  /*1b9c0*/  BSYNC.RECONVERGENT B2 ;  /* 0x0000000000027941 */ /* 0x000fea0003800200 */
.L_x_57562:
        /* <DEDUP_REMOVED lines=10> */
.L_x_57546:
        /* <DEDUP_REMOVED lines=14> */
.L_x_57524:
[----:B------:R-:W-:Y:S05]  /*1bb50*/  BSYNC.RECONVERGENT B1 ;  /* 0x0000000000017941 */ /* 0x000fea0003800200 */
.L_x_57523:
        /* <DEDUP_REMOVED lines=30> */
.L_x_57572:
        /* <DEDUP_REMOVED lines=13> */
.L_x_57574:
[----:B------:R-:W-:Y:S05]  /*1be10*/  BSYNC.RECONVERGENT B3 ;  /* 0x0000000000037941 */ /* 0x000fea0003800200 */
.L_x_57573:
        /* <DEDUP_REMOVED lines=42> */
.L_x_57571:
[----:B------:R-:W-:Y:S05]  /*1c0c0*/  BSYNC.RECONVERGENT B2 ;  /* 0x0000000000027941 */ /* 0x000fea0003800200 */
.L_x_57570:
        /* <DEDUP_REMOVED lines=24> */
.L_x_57577:
        /* <DEDUP_REMOVED lines=13> */
.L_x_57579:
[----:B------:R-:W-:Y:S05]  /*1c320*/  BSYNC.RECONVERGENT B3 ;  /* 0x0000000000037941 */ /* 0x000fea0003800200 */
.L_x_57578:
        /* <DEDUP_REMOVED lines=42> */
.L_x_57576:
[----:B------:R-:W-:Y:S05]  /*1c5d0*/  BSYNC.RECONVERGENT B2 ;  /* 0x0000000000027941 */ /* 0x000fea0003800200 */
.L_x_57575:
        /* <DEDUP_REMOVED lines=21> */
.L_x_57582:
        /* <DEDUP_REMOVED lines=13> */
.L_x_57584:
[----:B------:R-:W-:Y:S05]  /*1c800*/  BSYNC.RECONVERGENT B3 ;  /* 0x0000000000037941 */ /* 0x000fea0003800200 */
.L_x_57583:
        /* <DEDUP_REMOVED lines=42> */
.L_x_57581:
[----:B------:R-:W-:Y:S05]  /*1cab0*/  BSYNC.RECONVERGENT B2 ;  /* 0x0000000000027941 */ /* 0x000fea0003800200 */
.L_x_57580:
        /* <DEDUP_REMOVED lines=21> */
.L_x_57587:
        /* <DEDUP_REMOVED lines=13> */
.L_x_57589:
[----:B------:R-:W-:Y:S05]  /*1cce0*/  BSYNC.RECONVERGENT B3 ;  /* 0x0000000000037941 */ /* 0x000fea0003800200 */
.L_x_57588:
        /* <DEDUP_REMOVED lines=42> */
.L_x_57586:
[----:B------:R-:W-:Y:S05]  /*1cf90*/  BSYNC.RECONVERGENT B2 ;  /* 0x0000000000027941 */ /* 0x000fea0003800200 */
.L_x_57585:
        /* <DEDUP_REMOVED lines=9> */
.L_x_57569:
        /* <DEDUP_REMOVED lines=16> */
.L_x_57593:
        /* <DEDUP_REMOVED lines=13> */
.L_x_57595:
[----:B------:R-:W-:Y:S05]  /*1d200*/  BSYNC.RECONVERGENT B3 ;  /* 0x0000000000037941 */ /* 0x000fea0003800200 */
.L_x_57594:
        /* <DEDUP_REMOVED lines=42> */
.L_x_57592:
[----:B------:R-:W-:Y:S05]  /*1d4b0*/  BSYNC.RECONVERGENT B2 ;  /* 0x0000000000027941 */ /* 0x000fea0003800200 */
.L_x_57591:
        /* <DEDUP_REMOVED lines=21> */
.L_x_57598:
        /* <DEDUP_REMOVED lines=13> */
.L_x_57600:
[----:B------:R-:W-:Y:S05]  /*1d6e0*/  BSYNC.RECONVERGENT B3 ;  /* 0x0000000000037941 */ /* 0x000fea0003800200 */
.L_x_57599:
        /* <DEDUP_REMOVED lines=42> */
.L_x_57597:
[----:B------:R-:W-:Y:S05]  /*1d990*/  BSYNC.RECONVERGENT B2 ;  /* 0x0000000000027941 */ /* 0x000fea0003800200 */
.L_x_57596:
        /* <DEDUP_REMOVED lines=18> */
.L_x_57603:
        /* <DEDUP_REMOVED lines=13> */
.L_x_57605:
[----:B------:R-:W-:Y:S05]  /*1db90*/  BSYNC.RECONVERGENT B3 ;  /* 0x0000000000037941 */ /* 0x000fea0003800200 */
.L_x_57604:
        /* <DEDUP_REMOVED lines=42> */
.L_x_57602:
[----:B------:R-:W-:Y:S05]  /*1de40*/  BSYNC.RECONVERGENT B2 ;  /* 0x0000000000027941 */ /* 0x000fea0003800200 */
.L_x_57601:
        /* <DEDUP_REMOVED lines=18> */
.L_x_57608:
        /* <DEDUP_REMOVED lines=13> */
.L_x_57610:
[----:B------:R-:W-:Y:S05]  /*1e040*/  BSYNC.RECONVERGENT B3 ;  /* 0x0000000000037941 */ /* 0x000fea0003800200 */
.L_x_57609:
        /* <DEDUP_REMOVED lines=42> */
.L_x_57607:
[----:B------:R-:W-:Y:S05]  /*1e2f0*/  BSYNC.RECONVERGENT B2 ;  /* 0x0000000000027941 */ /* 0x000fea0003800200 */
.L_x_57606:
        /* <DEDUP_REMOVED lines=10> */
.L_x_57590:
        /* <DEDUP_REMOVED lines=14> */
.L_x_57568:
[----:B------:R-:W-:Y:S05]  /*1e480*/  BSYNC.RECONVERGENT B1 ;  /* 0x0000000000017941 */ /* 0x000fea0003800200 */
.L_x_57567:
        /* <DEDUP_REMOVED lines=30> */
.L_x_57616:
        /* <DEDUP_REMOVED lines=13> */
.L_x_57618:
[----:B------:R-:W-:Y:S05]  /*1e740*/  BSYNC.RECONVERGENT B3 ;  /* 0x0000000000037941 */ /* 0x000fea0003800200 */
.L_x_57617:
        /* <DEDUP_REMOVED lines=42> */
.L_x_57615:
[----:B------:R-:W-:Y:S05]  /*1e9f0*/  BSYNC.RECONVERGENT B2 ;  /* 0x0000000000027941 */ /* 0x000fea0003800200 */
.L_x_57614:
        /* <DEDUP_REMOVED lines=24> */
.L_x_57621:
        /* <DEDUP_REMOVED lines=13> */
.L_x_57623:
[----:B------:R-:W-:Y:S05]  /*1ec50*/  BSYNC.RECONVERGENT B3 ;  /* 0x0000000000037941 */ /* 0x000fea0003800200 */
.L_x_57622:
        /* <DEDUP_REMOVED lines=42> */
.L_x_57620:
[----:B------:R-:W-:Y:S05]  /*1ef00*/  BSYNC.RECONVERGENT B2 ;  /* 0x0000000000027941 */ /* 0x000fea0003800200 */
.L_x_57619:
        /* <DEDUP_REMOVED lines=21> */
.L_x_57626:
        /* <DEDUP_REMOVED lines=13> */
.L_x_57628:
[----:B------:R-:W-:Y:S05]  /*1f130*/  BSYNC.RECONVERGENT B3 ;  /* 0x0000000000037941 */ /* 0x000fea0003800200 */
.L_x_57627:
        /* <DEDUP_REMOVED lines=42> */
.L_x_57625:
[----:B------:R-:W-:Y:S05]  /*1f3e0*/  BSYNC.RECONVERGENT B2 ;  /* 0x0000000000027941 */ /* 0x000fea0003800200 */
.L_x_57624:
        /* <DEDUP_REMOVED lines=21> */
.L_x_57631:
        /* <DEDUP_REMOVED lines=13> */
.L_x_57633:
[----:B------:R-:W-:Y:S05]  /*1f610*/  BSYNC.RECONVERGENT B3 ;  /* 0x0000000000037941 */ /* 0x000fea0003800200 */
.L_x_57632:
        /* <DEDUP_REMOVED lines=42> */
.L_x_57630:
[----:B------:R-:W-:Y:S05]  /*1f8c0*/  BSYNC.RECONVERGENT B2 ;  /* 0x0000000000027941 */ /* 0x000fea0003800200 */
.L_x_57629:
        /* <DEDUP_REMOVED lines=9> */
.L_x_57613:
        /* <DEDUP_REMOVED lines=16> */
.L_x_57637:
        /* <DEDUP_REMOVED lines=13> */
.L_x_57639:
[----:B------:R-:W-:Y:S05]  /*1fb30*/  BSYNC.RECONVERGENT B3 ;  /* 0x0000000000037941 */ /* 0x000fea0003800200 */
.L_x_57638:
        /* <DEDUP_REMOVED lines=42> */
.L_x_57636:
[----:B------:R-:W-:Y:S05]  /*1fde0*/  BSYNC.RECONVERGENT B2 ;  /* 0x0000000000027941 */ /* 0x000fea0003800200 */
.L_x_57635:
        /* <DEDUP_REMOVED lines=21> */
.L_x_57642:
        /* <DEDUP_REMOVED lines=13> */
.L_x_57644:
[----:B------:R-:W-:Y:S05]  /*20010*/  BSYNC.RECONVERGENT B3 ;  /* 0x0000000000037941 */ /* 0x000fea0003800200 */
.L_x_57643:
        /* <DEDUP_REMOVED lines=42> */
.L_x_57641:
[----:B------:R-:W-:Y:S05]  /*202c0*/  BSYNC.RECONVERGENT B2 ;  /* 0x0000000000027941 */ /* 0x000fea0003800200 */
.L_x_57640:
        /* <DEDUP_REMOVED lines=18> */
.L_x_57647:
        /* <DEDUP_REMOVED lines=13> */
.L_x_57649:
[----:B------:R-:W-:Y:S05]  /*204c0*/  BSYNC.RECONVERGENT B3 ;  /* 0x0000000000037941 */ /* 0x000fea0003800200 */
.L_x_57648:
        /* <DEDUP_REMOVED lines=42> */
.L_x_57646:
[----:B------:R-:W-:Y:S05]  /*20770*/  BSYNC.RECONVERGENT B2 ;  /* 0x0000000000027941 */ /* 0x000fea0003800200 */
.L_x_57645:
        /* <DEDUP_REMOVED lines=18> */
.L_x_57652:
        /* <DEDUP_REMOVED lines=13> */
.L_x_57654:
[----:B------:R-:W-:Y:S05]  /*20970*/  BSYNC.RECONVERGENT B3 ;  /* 0x0000000000037941 */ /* 0x000fea0003800200 */
.L_x_57653:
        /* <DEDUP_REMOVED lines=42> */
.L_x_57651:
[----:B------:R-:W-:Y:S05]  /*20c20*/  BSYNC.RECONVERGENT B2 ;  /* 0x0000000000027941 */ /* 0x000fea0003800200 */
.L_x_57650:
        /* <DEDUP_REMOVED lines=10> */
.L_x_57634:
        /* <DEDUP_REMOVED lines=14> */
.L_x_57612:
[----:B------:R-:W-:Y:S05]  /*20db0*/  BSYNC.RECONVERGENT B1 ;  /* 0x0000000000017941 */ /* 0x000fea0003800200 */
.L_x_57611:
        /* <DEDUP_REMOVED lines=30> */
.L_x_57660:
        /* <DEDUP_REMOVED lines=13> */
.L_x_57662:
[----:B------:R-:W-:Y:S05]  /*21070*/  BSYNC.RECONVERGENT B3 ;  /* 0x0000000000037941 */ /* 0x000fea0003800200 */
.L_x_57661:
        /* <DEDUP_REMOVED lines=42> */
.L_x_57659:
[----:B------:R-:W-:Y:S05]  /*21320*/  BSYNC.RECONVERGENT B2 ;  /* 0x0000000000027941 */ /* 0x000fea0003800200 */
.L_x_57658:
        /* <DEDUP_REMOVED lines=24> */
.L_x_57665:
        /* <DEDUP_REMOVED lines=13> */
.L_x_57667:
[----:B------:R-:W-:Y:S05]  /*21580*/  BSYNC.RECONVERGENT B3 ;  /* 0x0000000000037941 */ /* 0x000fea0003800200 */
.L_x_57666:
        /* <DEDUP_REMOVED lines=42> */
.L_x_57664:
[----:B------:R-:W-:Y:S05]  /*21830*/  BSYNC.RECONVERGENT B2 ;  /* 0x0000000000027941 */ /* 0x000fea0003800200 */
.L_x_57663:
        /* <DEDUP_REMOVED lines=21> */
.L_x_57670:
        /* <DEDUP_REMOVED lines=13> */
.L_x_57672:
[----:B------:R-:W-:Y:S05]  /*21a60*/  BSYNC.RECONVERGENT B3 ;  /* 0x0000000000037941 */ /* 0x000fea0003800200 */
.L_x_57671:
        /* <DEDUP_REMOVED lines=42> */
.L_x_57669:
[----:B------:R-:W-:Y:S05]  /*21d10*/  BSYNC.RECONVERGENT B2 ;  /* 0x0000000000027941 */ /* 0x000fea0003800200 */
.L_x_57668:
        /* <DEDUP_REMOVED lines=21> */
.L_x_57675:
        /* <DEDUP_REMOVED lines=13> */
.L_x_57677:
[----:B------:R-:W-:Y:S05]  /*21f40*/  BSYNC.RECONVERGENT B3 ;  /* 0x0000000000037941 */ /* 0x000fea0003800200 */
.L_x_57676:
        /* <DEDUP_REMOVED lines=42> */
.L_x_57674:
[----:B------:R-:W-:Y:S05]  /*221f0*/  BSYNC.RECONVERGENT B2 ;  /* 0x0000000000027941 */ /* 0x000fea0003800200 */
.L_x_57673:
        /* <DEDUP_REMOVED lines=9> */
.L_x_57657:
        /* <DEDUP_REMOVED lines=16> */
.L_x_57681:
        /* <DEDUP_REMOVED lines=13> */
.L_x_57683:
[----:B------:R-:W-:Y:S05]  /*22460*/  BSYNC.RECONVERGENT B3 ;  /* 0x0000000000037941 */ /* 0x000fea0003800200 */
.L_x_57682:
        /* <DEDUP_REMOVED lines=42> */
.L_x_57680:
[----:B------:R-:W-:Y:S05]  /*22710*/  BSYNC.RECONVERGENT B2 ;  /* 0x0000000000027941 */ /* 0x000fea0003800200 */
.L_x_57679:
        /* <DEDUP_REMOVED lines=21> */
.L_x_57686:
        /* <DEDUP_REMOVED lines=13> */
.L_x_57688:
[----:B------:R-:W-:Y:S05]  /*22940*/  BSYNC.RECONVERGENT B3 ;  /* 0x0000000000037941 */ /* 0x000fea0003800200 */
.L_x_57687:
        /* <DEDUP_REMOVED lines=42> */
.L_x_57685:
[----:B------:R-:W-:Y:S05]  /*22bf0*/  BSYNC.RECONVERGENT B2 ;  /* 0x0000000000027941 */ /* 0x000fea0003800200 */
.L_x_57684:
        /* <DEDUP_REMOVED lines=18> */
.L_x_57691:
        /* <DEDUP_REMOVED lines=13> */
.L_x_57693:
[----:B------:R-:W-:Y:S05]  /*22df0*/  BSYNC.RECONVERGENT B3 ;  /* 0x0000000000037941 */ /* 0x000fea0003800200 */
.L_x_57692:
        /* <DEDUP_REMOVED lines=42> */
.L_x_57690:
[----:B------:R-:W-:Y:S05]  /*230a0*/  BSYNC.RECONVERGENT B2 ;  /* 0x0000000000027941 */ /* 0x000fea0003800200 */
.L_x_57689:
        /* <DEDUP_REMOVED lines=18> */
.L_x_57696:
        /* <DEDUP_REMOVED lines=13> */
.L_x_57698:
[----:B------:R-:W-:Y:S05]  /*232a0*/  BSYNC.RECONVERGENT B3 ;  /* 0x0000000000037941 */ /* 0x000fea0003800200 */
.L_x_57697:
        /* <DEDUP_REMOVED lines=42> */
.L_x_57695:
[----:B------:R-:W-:Y:S05]  /*23550*/  BSYNC.RECONVERGENT B2 ;  /* 0x0000000000027941 */ /* 0x000fea0003800200 */
.L_x_57694:
        /* <DEDUP_REMOVED lines=10> */
.L_x_57678:
        /* <DEDUP_REMOVED lines=14> */
.L_x_57656:
[----:B------:R-:W-:Y:S05]  /*236e0*/  BSYNC.RECONVERGENT B1 ;  /* 0x0000000000017941 */ /* 0x000fea0003800200 */
.L_x_57655:
        /* <DEDUP_REMOVED lines=30> */
.L_x_57704:
        /* <DEDUP_REMOVED lines=13> */
.L_x_57706:
[----:B------:R-:W-:Y:S05]  /*239a0*/  BSYNC.RECONVERGENT B3 ;  /* 0x0000000000037941 */ /* 0x000fea0003800200 */
.L_x_57705:
        /* <DEDUP_REMOVED lines=42> */
.L_x_57703:
[----:B------:R-:W-:Y:S05]  /*23c50*/  BSYNC.RECONVERGENT B2 ;  /* 0x0000000000027941 */ /* 0x000fea0003800200 */
.L_x_57702:
        /* <DEDUP_REMOVED lines=24> */
.L_x_57709:
        /* <DEDUP_REMOVED lines=13> */
.L_x_57711:
[----:B------:R-:W-:Y:S05]  /*23eb0*/  BSYNC.RECONVERGENT B3 ;  /* 0x0000000000037941 */ /* 0x000fea0003800200 */
.L_x_57710:
        /* <DEDUP_REMOVED lines=42> */
.L_x_57708:
[----:B------:R-:W-:Y:S05]  /*24160*/  BSYNC.RECONVERGENT B2 ;  /* 0x0000000000027941 */ /* 0x000fea0003800200 */
.L_x_57707:
        /* <DEDUP_REMOVED lines=21> */
.L_x_57714:
        /* <DEDUP_REMOVED lines=13> */
.L_x_57716:
[----:B------:R-:W-:Y:S05]  /*24390*/  BSYNC.RECONVERGENT B3 ;  /* 0x0000000000037941 */ /* 0x000fea0003800200 */
.L_x_57715:
        /* <DEDUP_REMOVED lines=42> */
.L_x_57713:
[----:B------:R-:W-:Y:S05]  /*24640*/  BSYNC.RECONVERGENT B2 ;  /* 0x0000000000027941 */ /* 0x000fea0003800200 */
.L_x_57712:
        /* <DEDUP_REMOVED lines=21> */
.L_x_57719:
        /* <DEDUP_REMOVED lines=13> */
.L_x_57721:
[----:B------:R-:W-:Y:S05]  /*24870*/  BSYNC.RECONVERGENT B3 ;  /* 0x0000000000037941 */ /* 0x000fea0003800200 */
.L_x_57720:
        /* <DEDUP_REMOVED lines=42> */
.L_x_57718:
[----:B------:R-:W-:Y:S05]  /*24b20*/  BSYNC.RECONVERGENT B2 ;  /* 0x0000000000027941 */ /* 0x000fea0003800200 */
.L_x_57717:
        /* <DEDUP_REMOVED lines=9> */
.L_x_57701:
        /* <DEDUP_REMOVED lines=16> */
.L_x_57725:
        /* <DEDUP_REMOVED lines=13> */
.L_x_57727:
[----:B------:R-:W-:Y:S05]  /*24d90*/  BSYNC.RECONVERGENT B3 ;  /* 0x0000000000037941 */ /* 0x000fea0003800200 */
.L_x_57726:
        /* <DEDUP_REMOVED lines=42> */
.L_x_57724:
[----:B------:R-:W-:Y:S05]  /*25040*/  BSYNC.RECONVERGENT B2 ;  /* 0x0000000000027941 */ /* 0x000fea0003800200 */
.L_x_57723:
        /* <DEDUP_REMOVED lines=21> */
.L_x_57730:
        /* <DEDUP_REMOVED lines=13> */
.L_x_57732:
[----:B------:R-:W-:Y:S05]  /*25270*/  BSYNC.RECONVERGENT B3 ;  /* 0x0000000000037941 */ /* 0x000fea0003800200 */
.L_x_57731:
        /* <DEDUP_REMOVED lines=42> */
.L_x_57729:
[----:B------:R-:W-:Y:S05]  /*25520*/  BSYNC.RECONVERGENT B2 ;  /* 0x0000000000027941 */ /* 0x000fea0003800200 */
.L_x_57728:
        /* <DEDUP_REMOVED lines=18> */
.L_x_57735:
        /* <DEDUP_REMOVED lines=13> */
.L_x_57737:
[----:B------:R-:W-:Y:S05]  /*25720*/  BSYNC.RECONVERGENT B3 ;  /* 0x0000000000037941 */ /* 0x000fea0003800200 */
.L_x_57736:
        /* <DEDUP_REMOVED lines=42> */
.L_x_57734:
[----:B------:R-:W-:Y:S05]  /*259d0*/  BSYNC.RECONVERGENT B2 ;  /* 0x0000000000027941 */ /* 0x000fea0003800200 */
.L_x_57733:
[----:B------:R-:W-:Y:S01]  /*259e0*/  ISETP.NE.AND P3, PT, R130, 0x1, PT ;  /* 0x000000018200780c */ /* 0x000fe20003f65270 */
[----:B------:R-:W-:Y:S01]  /*259f0*/  FMUL.FTZ R105, R54, R103 ;  /* 0x0000006736697220 */ /* 0x000fe20000410000 */
[----:B------:R-:W-:Y:S01]  /*25a00*/  I2FP.F32.U32 R53, R53 ;  /* 0x0000003500357245 */ /* 0x000fe20000201000 */
[----:B------:R-:W-:Y:S02]  /*25a10*/  BSSY.RECONVERGENT B2, `(.L_x_57738) ;  /* 0x0000047000027945 */ /* 0x000fe40003800200 */
[----:B------:R-:W-:Y:S02]  /*25a20*/  FMUL.FTZ R54, R105, R154 ;  /* 0x0000009a69367220 */ /* 0x000fe40000410000 */
[----:B------:R-:W-:Y:S01]  /*25a30*/  FFMA.FTZ R52, R53, R114, 1.1641532182693481445e-10 ;  /* 0x2f00000035347423 */ /* 0x000fe20000010072 */
[----:B------:R-:W-:Y:S01]  /*25a40*/  IMAD.MOV.U32 R114, RZ, RZ, 0x2 ;  /* 0x00000002ff727424 */ /* 0x000fe200078e00ff */
[----:B------:R-:W-:-:S03]  /*25a50*/  MOV R53, R104 ;  /* 0x0000006800357202 */ /* 0x000fc60000000f00 */
        /* <DEDUP_REMOVED lines=10> */
.L_x_57740:
        /* <DEDUP_REMOVED lines=13> */
.L_x_57742:
[----:B------:R-:W-:Y:S05]  /*25bd0*/  BSYNC.RECONVERGENT B3 ;  /* 0x0000000000037941 */ /* 0x000fea0003800200 */
.L_x_57741:
        /* <DEDUP_REMOVED lines=42> */
.L_x_57739:
[----:B------:R-:W-:Y:S05]  /*25e80*/  BSYNC.RECONVERGENT B2 ;  /* 0x0000000000027941 */ /* 0x000fea0003800200 */
.L_x_57738:
[----:B------:R-:W-:Y:S01]  /*25e90*/  I2FP.F32.U32 R52, R53 ;  /* 0x0000003500347245 */ /* 0x000fe20000201000 */
[----:B------:R-:W-:Y:S02]  /*25ea0*/  IMAD.MOV.U32 R53, RZ, RZ, 0x2f800000 ;  /* 0x2f800000ff357424 */ /* 0x000fe400078e00ff */
[----:B------:R-:W-:Y:S01]  /*25eb0*/  FMUL.FTZ R55, R55, R103 ;  /* 0x0000006737377220 */ /* 0x000fe20000410000 */
[----:B------:R-:W-:Y:S01]  /*25ec0*/  FSEL R54, R54, RZ, P2 ;  /* 0x000000ff36367208 */ /* 0x000fe20001000000 */
[----:B------:R-:W-:Y:S02]  /*25ed0*/  FFMA.FTZ R52, R52, R53, 1.1641532182693481445e-10 ;  /* 0x2f00000034347423 */ /* 0x000fe40000010035 */
[----:B------:R-:W-:Y:S01]  /*25ee0*/  FMUL.FTZ R55, R55, R154 ;  /* 0x0000009a37377220 */ /* 0x000fe20000410000 */
[----:B------:R-:W-:Y:S02]  /*25ef0*/  FSEL R53, R152, RZ, P1 ;  /* 0x000000ff98357208 */ /* 0x000fe40000800000 */
[----:B------:R-:W-:-:S02]  /*25f00*/  FSETP.GTU.FTZ.AND P3, PT, R52, R155, PT ;  /* 0x0000009b3400720b */ /* 0x000fc40003f7c000 */
[----:B------:R-:W-:Y:S02]  /*25f10*/  FSEL R52, R156, RZ, P0 ;  /* 0x000000ff9c347208 */ /* 0x000fe40000000000 */
[----:B------:R-:W-:Y:S02]  /*25f20*/  FSEL R55, R55, RZ, !P3 ;  /* 0x000000ff37377208 */ /* 0x000fe40005800000 */
[----:B------:R-:W-:-:S13]  /*25f30*/  PLOP3.LUT P3, PT, P3, PT, PT, 0x8, 0x80 ;  /* 0x000000000080781c */ /* 0x000fda0001f6e170 */
.L_x_57722:
        /* <DEDUP_REMOVED lines=14> */
.L_x_57700:
[----:B------:R-:W-:Y:S05]  /*26020*/  BSYNC.RECONVERGENT B1 ;  /* 0x0000000000017941 */ /* 0x000fea0003800200 */
.L_x_57699:
        /* <DEDUP_REMOVED lines=30> */
.L_x_57748:
        /* <DEDUP_REMOVED lines=13> */
.L_x_57750:
[----:B------:R-:W-:Y:S05]  /*262e0*/  BSYNC.RECONVERGENT B3 ;  /* 0x0000000000037941 */ /* 0x000fea0003800200 */
.L_x_57749:
        /* <DEDUP_REMOVED lines=42> */
.L_x_57747:
[----:B------:R-:W-:Y:S05]  /*26590*/  BSYNC.RECONVERGENT B2 ;  /* 0x0000000000027941 */ /* 0x000fea0003800200 */
.L_x_57746:
        /* <DEDUP_REMOVED lines=24> */
.L_x_57753:
        /* <DEDUP_REMOVED lines=13> */
.L_x_57755:
[----:B------:R-:W-:Y:S05]  /*267f0*/  BSYNC.RECONVERGENT B3 ;  /* 0x0000000000037941 */ /* 0x000fea0003800200 */
.L_x_57754:
        /* <DEDUP_REMOVED lines=42> */
.L_x_57752:
[----:B------:R-:W-:Y:S05]  /*26aa0*/  BSYNC.RECONVERGENT B2 ;  /* 0x0000000000027941 */ /* 0x000fea0003800200 */
.L_x_57751:
        /* <DEDUP_REMOVED lines=21> */
.L_x_57758:
        /* <DEDUP_REMOVED lines=13> */
.L_x_57760:
[----:B------:R-:W-:Y:S05]  /*26cd0*/  BSYNC.RECONVERGENT B3 ;  /* 0x0000000000037941 */ /* 0x000fea0003800200 */
.L_x_57759:
        /* <DEDUP_REMOVED lines=42> */
.L_x_57757:
[----:B------:R-:W-:Y:S05]  /*26f80*/  BSYNC.RECONVERGENT B2 ;  /* 0x0000000000027941 */ /* 0x000fea0003800200 */
.L_x_57756:
        /* <DEDUP_REMOVED lines=21> */
.L_x_57763:
        /* <DEDUP_REMOVED lines=13> */
.L_x_57765:
[----:B------:R-:W-:Y:S05]  /*271b0*/  BSYNC.RECONVERGENT B3 ;  /* 0x0000000000037941 */ /* 0x000fea0003800200 */
.L_x_57764:
        /* <DEDUP_REMOVED lines=42> */
.L_x_57762:
[----:B------:R-:W-:Y:S05]  /*27460*/  BSYNC.RECONVERGENT B2 ;  /* 0x0000000000027941 */ /* 0x000fea0003800200 */
.L_x_57761:
        /* <DEDUP_REMOVED lines=9> */
.L_x_57745:
        /* <DEDUP_REMOVED lines=16> */
.L_x_57769:
        /* <DEDUP_REMOVED lines=13> */
.L_x_57771:
[----:B------:R-:W-:Y:S05]  /*276d0*/  BSYNC.RECONVERGENT B3 ;  /* 0x0000000000037941 */ /* 0x000fea0003800200 */
.L_x_57770:
        /* <DEDUP_REMOVED lines=42> */
.L_x_57768:
[----:B------:R-:W-:Y:S05]  /*27980*/  BSYNC.RECONVERGENT B2 ;  /* 0x0000000000027941 */ /* 0x000fea0003800200 */
.L_x_57767:
        /* <DEDUP_REMOVED lines=21> */
.L_x_57774:
        /* <DEDUP_REMOVED lines=13> */
.L_x_57776:
[----:B------:R-:W-:Y:S05]  /*27bb0*/  BSYNC.RECONVERGENT B3 ;  /* 0x0000000000037941 */ /* 0x000fea0003800200 */
.L_x_57775:
        /* <DEDUP_REMOVED lines=42> */
.L_x_57773:
[----:B------:R-:W-:Y:S05]  /*27e60*/  BSYNC.RECONVERGENT B2 ;  /* 0x0000000000027941 */ /* 0x000fea0003800200 */
.L_x_57772:
        /* <DEDUP_REMOVED lines=18> */
.L_x_57779:
        /* <DEDUP_REMOVED lines=13> */
.L_x_57781:
[----:B------:R-:W-:Y:S05]  /*28060*/  BSYNC.RECONVERGENT B3 ;  /* 0x0000000000037941 */ /* 0x000fea0003800200 */
.L_x_57780:
        /* <DEDUP_REMOVED lines=42> */
.L_x_57778:
[----:B------:R-:W-:Y:S05]  /*28310*/  BSYNC.RECONVERGENT B2 ;  /* 0x0000000000027941 */ /* 0x000fea0003800200 */
.L_x_57777:
        /* <DEDUP_REMOVED lines=18> */
.L_x_57784:
        /* <DEDUP_REMOVED lines=13> */
.L_x_57786:
[----:B------:R-:W-:Y:S05]  /*28510*/  BSYNC.RECONVERGENT B3 ;  /* 0x0000000000037941 */ /* 0x000fea0003800200 */
.L_x_57785:
        /* <DEDUP_REMOVED lines=42> */
.L_x_57783:
[----:B------:R-:W-:Y:S05]  /*287c0*/  BSYNC.RECONVERGENT B2 ;  /* 0x0000000000027941 */ /* 0x000fea0003800200 */
.L_x_57782:
        /* <DEDUP_REMOVED lines=10> */
.L_x_57766:
        /* <DEDUP_REMOVED lines=14> */
.L_x_57744:
[----:B------:R-:W-:Y:S05]  /*28950*/  BSYNC.RECONVERGENT B1 ;  /* 0x0000000000017941 */ /* 0x000fea0003800200 */
.L_x_57743:
        /* <DEDUP_REMOVED lines=30> */
.L_x_57792:
        /* <DEDUP_REMOVED lines=13> */
.L_x_57794:
[----:B------:R-:W-:Y:S05]  /*28c10*/  BSYNC.RECONVERGENT B3 ;  /* 0x0000000000037941 */ /* 0x000fea0003800200 */
.L_x_57793:
        /* <DEDUP_REMOVED lines=42> */
.L_x_57791:
[----:B------:R-:W-:Y:S05]  /*28ec0*/  BSYNC.RECONVERGENT B2 ;  /* 0x0000000000027941 */ /* 0x000fea0003800200 */
.L_x_57790:
        /* <DEDUP_REMOVED lines=24> */
.L_x_57797:
        /* <DEDUP_REMOVED lines=13> */
.L_x_57799:
[----:B------:R-:W-:Y:S05]  /*29120*/  BSYNC.RECONVERGENT B3 ;  /* 0x0000000000037941 */ /* 0x000fea0003800200 */
.L_x_57798:
        /* <DEDUP_REMOVED lines=42> */
.L_x_57796:
[----:B------:R-:W-:Y:S05]  /*293d0*/  BSYNC.RECONVERGENT B2 ;  /* 0x0000000000027941 */ /* 0x000fea0003800200 */
.L_x_57795:
        /* <DEDUP_REMOVED lines=21> */
.L_x_57802:
        /* <DEDUP_REMOVED lines=13> */
.L_x_57804:
[----:B------:R-:W-:Y:S05]  /*29600*/  BSYNC.RECONVERGENT B3 ;  /* 0x0000000000037941 */ /* 0x000fea0003800200 */
.L_x_57803:
        /* <DEDUP_REMOVED lines=42> */
.L_x_57801:
[----:B------:R-:W-:Y:S05]  /*298b0*/  BSYNC.RECONVERGENT B2 ;  /* 0x0000000000027941 */ /* 0x000fea0003800200 */
.L_x_57800:
        /* <DEDUP_REMOVED lines=21> */
.L_x_57807:
        /* <DEDUP_REMOVED lines=13> */
.L_x_57809:
[----:B------:R-:W-:Y:S05]  /*29ae0*/  BSYNC.RECONVERGENT B3 ;  /* 0x0000000000037941 */ /* 0x000fea0003800200 */
.L_x_57808:
        /* <DEDUP_REMOVED lines=43> */
.L_x_57806:
[----:B------:R-:W-:Y:S05]  /*29da0*/  BSYNC.RECONVERGENT B2 ;  /* 0x0000000000027941 */ /* 0x000fea0003800200 */
.L_x_57805:
        /* <DEDUP_REMOVED lines=9> */
.L_x_57789:
        /* <DEDUP_REMOVED lines=16> */
.L_x_57813:
        /* <DEDUP_REMOVED lines=13> */
.L_x_57815:
[----:B------:R-:W-:Y:S05]  /*2a010*/  BSYNC.RECONVERGENT B3 ;  /* 0x0000000000037941 */ /* 0x000fea0003800200 */
.L_x_57814:
        /* <DEDUP_REMOVED lines=42> */
.L_x_57812:
[----:B------:R-:W-:Y:S05]  /*2a2c0*/  BSYNC.RECONVERGENT B2 ;  /* 0x0000000000027941 */ /* 0x000fea0003800200 */
.L_x_57811:
        /* <DEDUP_REMOVED lines=21> */
.L_x_57818:
        /* <DEDUP_REMOVED lines=13> */
.L_x_57820:
[----:B------:R-:W-:Y:S05]  /*2a4f0*/  BSYNC.RECONVERGENT B3 ;  /* 0x0000000000037941 */ /* 0x000fea0003800200 */
.L_x_57819:
        /* <DEDUP_REMOVED lines=42> */
.L_x_57817:
[----:B------:R-:W-:Y:S05]  /*2a7a0*/  BSYNC.RECONVERGENT B2 ;  /* 0x0000000000027941 */ /* 0x000fea0003800200 */
.L_x_57816:
        /* <DEDUP_REMOVED lines=18> */
.L_x_57823:
        /* <DEDUP_REMOVED lines=13> */
.L_x_57825:
[----:B------:R-:W-:Y:S05]  /*2a9a0*/  BSYNC.RECONVERGENT B3 ;  /* 0x0000000000037941 */ /* 0x000fea0003800200 */
.L_x_57824:
        /* <DEDUP_REMOVED lines=42> */
.L_x_57822:
[----:B------:R-:W-:Y:S05]  /*2ac50*/  BSYNC.RECONVERGENT B2 ;  /* 0x0000000000027941 */ /* 0x000fea0003800200 */
.L_x_57821:
        /* <DEDUP_REMOVED lines=18> */
.L_x_57828:
        /* <DEDUP_REMOVED lines=13> */
.L_x_57830:
[----:B------:R-:W-:Y:S05]  /*2ae50*/  BSYNC.RECONVERGENT B3 ;  /* 0x0000000000037941 */ /* 0x000fea0003800200 */
.L_x_57829:
        /* <DEDUP_REMOVED lines=42> */
.L_x_57827:
[----:B------:R-:W-:Y:S05]  /*2b100*/  BSYNC.RECONVERGENT B2 ;  /* 0x0000000000027941 */ /* 0x000fea0003800200 */
.L_x_57826:
        /* <DEDUP_REMOVED lines=10> */
.L_x_57810:
[----:B------:R-:W0:Y:S01]  /*2b1b0*/  LDC.64 R130, c[0x0][0x3a8] ;  /* 0x0000ea00ff827b82 */ /* 0x000e220000000a00 */
[----:B------:R-:W-:Y:S02]  /*2b1c0*/  SEL R103, RZ, 0x1000000, !P3 ;  /* 0x01000000ff677807 */ /* 0x000fe40005800000 */
[----:B------:R-:W-:Y:S02]  /*2b1d0*/  SEL R152, RZ, 0x10000, !P2 ;  /* 0x00010000ff987807 */ /* 0x000fe40005000000 */
[----:B------:R-:W-:Y:S02]  /*2b1e0*/  SEL R105, RZ, 0x100, !P1 ;  /* 0x00000100ff697807 */ /* 0x000fe40004800000 */
[----:B------:R-:W-:Y:S01]  /*2b1f0*/  SEL R154, RZ, 0x1, !P0 ;  /* 0x00000001ff9a7807 */ /* 0x000fe20004000000 */
[----:B------:R-:W1:Y:S01]  /*2b200*/  LDC.64 R128, c[0x0][0x3b0] ;  /* 0x0000ec00ff807b82 */ /* 0x000e620000000a00 */
[----:B------:R-:W-:Y:S02]  /*2b210*/  IADD3 R103, PT, PT, R105, R103, R152 ;  /* 0x0000006769677210 */ /* 0x000fe40007ffe098 */
[----:B------:R-:W-:-:S03]  /*2b220*/  MOV R105, R160 ;  /* 0x000000a000697202 */ /* 0x000fc60000000f00 */
[----:B------:R-:W-:Y:S02]  /*2b230*/  IMAD.IADD R103, R103, 0x1, R154 ;  /* 0x0000000167677824 */ /* 0x000fe400078e029a */
[----:B0-----:R-:W-:-:S05]  /*2b240*/  IMAD.WIDE.U32 R130, R132, 0x10, R130 ;  /* 0x0000001084827825 */ /* 0x001fca00078e0082 */
[----:B------:R0:W-:Y:S01]  /*2b250*/  STG.E.128 desc[UR8][R130.64], R60 ;  /* 0x0000003c82007986 */ /* 0x0001e2000c101d08 */
[----:B-1----:R-:W-:-:S05]  /*2b260*/  IMAD.WIDE.U32 R128, R132, 0x4, R128 ;  /* 0x0000000484807825 */ /* 0x002fca00078e0080 */
[----:B------:R0:W-:Y:S02]  /*2b270*/  STG.E desc[UR8][R128.64], R103 ;  /* 0x0000006780007986 */ /* 0x0001e4000c101908 */
.L_x_57788:
[----:B------:R-:W-:Y:S05]  /*2b280*/  BSYNC.RECONVERGENT B1 ;  /* 0x0000000000017941 */ /* 0x000fea0003800200 */
.L_x_57787:
[----:B0-234-:R-:W-:Y:S01]  /*2b290*/  FADD.FTZ R128, RZ, R64 ;  /* 0x00000040ff807221 */ /* 0x01dfe20000010000 */
[C---:B------:R-:W-:Y:S01]  /*2b2a0*/  ISETP.GT.U32.AND P3, PT, R123.reuse, 0x3f, PT ;  /* 0x0000003f7b00780c */ /* 0x040fe20003f64070 */
[----:B------:R-:W-:Y:S01]  /*2b2b0*/  UMOV UR4, 0xffffffff ;  /* 0xffffffff00047882 */ /* 0x000fe20000000000 */
[----:B------:R-:W-:Y:S01]  /*2b2c0*/  ISETP.GT.U32.AND P2, PT, R123, 0x5f, PT ;  /* 0x0000005f7b00780c */ /* 0x000fe20003f44070 */
[----:B-----5:R-:W-:Y:S01]  /*2b2d0*/  FADD.FTZ R103, R65, R128 ;  /* 0x0000008041677221 */ /* 0x020fe20000010000 */
[C---:B------:R-:W-:Y:S02]  /*2b2e0*/  ISETP.GT.U32.AND P1, PT, R123.reuse, 0x7f, PT ;  /* 0x0000007f7b00780c */ /* 0x040fe40003f24070 */
[C---:B------:R-:W-:Y:S01]  /*2b2f0*/  ISETP.GT.U32.AND P0, PT, R123.reuse, 0x9f, PT ;  /* 0x0000009f7b00780c */ /* 0x040fe20003f04070 */
[----:B------:R-:W-:Y:S01]  /*2b300*/  FADD.FTZ R128, R66, R103 ;  /* 0x0000006742807221 */ /* 0x000fe20000010000 */
[----:B------:R-:W-:Y:S02]  /*2b310*/  ISETP.GT.U32.AND P5, PT, R123, 0xbf, PT ;  /* 0x000000bf7b00780c */ /* 0x000fe40003fa4070 */
[----:B------:R-:W-:Y:S01]  /*2b320*/  LOP3.LUT R0, R0, 0xfffffffe, RZ, 0xc0, !PT ;  /* 0xfffffffe00007812 */ /* 0x000fe200078ec0ff */
[----:B------:R-:W-:-:S05]  /*2b330*/  FADD.FTZ R128, R67, R128 ;  /* 0x0000008043807221 */ /* 0x000fca0000010000 */
[----:B------:R-:W-:-:S05]  /*2b340*/  FSEL R103, R128, RZ, P4 ;  /* 0x000000ff80677208 */ /* 0x000fca0002000000 */
[----:B------:R-:W-:Y:S01]  /*2b350*/  FADD.FTZ R128, R4, R103 ;  /* 0x0000006704807221 */ /* 0x000fe20000010000 */
        /* <DEDUP_REMOVED lines=90> */
[----:B------:R-:W-:Y:S01]  /*2b900*/  ISETP.NE.AND P5, PT, R121, RZ, PT ;  /* 0x000000ff7900720c */ /* 0x000fe20003fa5270 */
[----:B------:R-:W-:-:S12]  /*2b910*/  BRA.DIV UR4, `(.L_x_57831) ;  /* 0x0000002604e07947 */ /* 0x000fd8000b800000 */
        /* <DEDUP_REMOVED lines=64> */
[----:B------:R-:W-:Y:S01]  /*2bd20*/  ISETP.GT.U32.AND P6, PT, R123, 0xdf, PT ;  /* 0x000000df7b00780c */ /* 0x000fe20003fc4070 */
[----:B------:R-:W-:Y:S02]  /*2bd30*/  FADD.FTZ R129, R25, -R153 ;  /* 0x8000009919817221 */ /* 0x000fe40000010000 */
        /* <DEDUP_REMOVED lines=95> */
.L_x_57876:
[----:B------:R-:W-:Y:S01]  /*2c330*/  FMUL.FTZ R103, R153, R153 ;  /* 0x0000009999677220 */ /* 0x000fe20000410000 */
[----:B------:R-:W-:Y:S01]  /*2c340*/  PLOP3.LUT P0, PT, PT, PT, UP2, 0x40, 0x4 ;  /* 0x000000000004781c */ /* 0x000fe20003f0e828 */
[----:B-1----:R-:W-:Y:S01]  /*2c350*/  FADD.FTZ R157, R131, R152 ;  /* 0x00000098839d7221 */ /* 0x002fe20000010000 */
[----:B------:R-:W1:Y:S01]  /*2c360*/  @!P5 LDC.64 R128, c[0x0][0x3c8] ;  /* 0x0000f200ff80db82 */ /* 0x000e620000000a00 */
[----:B------:R-:W-:Y:S01]  /*2c370*/  BSSY.RECONVERGENT B1, `(.L_x_57832) ;  /* 0x0000029000017945 */ /* 0x000fe20003800200 */
[----:B------:R-:W-:Y:S01]  /*2c380*/  FSEL R155, R103, RZ, !P0 ;  /* 0x000000ff679b7208 */ /* 0x000fe20004000000 */
[----:B------:R-:W-:Y:S01]  /*2c390*/  FFMA.FTZ R132, R157, R132, UR12 ;  /* 0x0000000c9d847e23 */ /* 0x000fe20008010084 */
[----:B------:R-:W-:-:S03]  /*2c3a0*/  PLOP3.LUT P0, PT, PT, PT, UP2, 0x40, 0x4 ;  /* 0x000000000004781c */ /* 0x000fc60003f0e828 */
[----:B------:R-:W-:Y:S01]  /*2c3b0*/  FADD.FTZ R132, R132, R155 ;  /* 0x0000009b84847221 */ /* 0x000fe20000010000 */
[----:B0-----:R-:W0:Y:S01]  /*2c3c0*/  @!P5 LDC.64 R130, c[0x0][0x3c0] ;  /* 0x0000f000ff82db82 */ /* 0x001e220000000a00 */
[----:B------:R-:W-:-:S04]  /*2c3d0*/  FSEL R103, R153, RZ, P0 ;  /* 0x000000ff99677208 */ /* 0x000fc80000000000 */
[----:B------:R-:W2:Y:S01]  /*2c3e0*/  MUFU.RSQ R132, R132 ;  /* 0x0000008400847308 */ /* 0x000ea20000001400 */
[----:B-1----:R-:W-:-:S04]  /*2c3f0*/  @!P5 IMAD.WIDE R128, R120, 0x4, R128 ;  /* 0x000000047880d825 */ /* 0x002fc800078e0280 */
[----:B0-----:R-:W-:-:S05]  /*2c400*/  @!P5 IMAD.WIDE R130, R120, 0x4, R130 ;  /* 0x000000047882d825 */ /* 0x001fca00078e0282 */
[----:B------:R0:W-:Y:S04]  /*2c410*/  @!P5 STG.E desc[UR8][R130.64], R153 ;  /* 0x000000998200d986 */ /* 0x0001e8000c101908 */
[----:B--2---:R0:W-:Y:S01]  /*2c420*/  @!P5 STG.E desc[UR8][R128.64], R132 ;  /* 0x000000848000d986 */ /* 0x0041e2000c101908 */
[----:B------:R-:W-:Y:S05]  /*2c430*/  @!P4 BRA `(.L_x_57833) ;  /* 0x000000000070c947 */ /* 0x000fea0003800000 */
[----:B0-----:R-:W0:Y:S01]  /*2c440*/  LDC.64 R152, c[0x0][0x428] ;  /* 0x00010a00ff987b82 */ /* 0x001e220000000a00 */
[----:B------:R-:W-:Y:S01]  /*2c450*/  SHF.R.U64 R130, R100, 0x10, R101 ;  /* 0x0000001064827819 */ /* 0x000fe20000001265 */
[----:B------:R-:W-:Y:S01]  /*2c460*/  FADD.FTZ R129, R64, -R103 ;  /* 0x8000006740817221 */ /* 0x000fe20000010000 */
[----:B------:R-:W-:Y:S01]  /*2c470*/  SHF.R.U64 R154, R98, 0x10, R99 ;  /* 0x00000010629a7819 */ /* 0x000fe20000001263 */
[----:B------:R-:W-:Y:S01]  /*2c480*/  FADD.FTZ R157, R65, -R103 ;  /* 0x80000067419d7221 */ /* 0x000fe20000010000 */
[----:B------:R-:W-:Y:S01]  /*2c490*/  SHF.R.U32.HI R160, RZ, 0x10, R101 ;  /* 0x00000010ffa07819 */ /* 0x000fe20000011665 */
[----:B------:R-:W-:Y:S01]  /*2c4a0*/  FADD.FTZ R159, R66, -R103 ;  /* 0x80000067429f7221 */ /* 0x000fe20000010000 */
[----:B------:R-:W-:Y:S01]  /*2c4b0*/  SHF.R.U32.HI R162, RZ, 0x10, R99 ;  /* 0x00000010ffa27819 */ /* 0x000fe20000011663 */
        /* <DEDUP_REMOVED lines=11> */
[----:B------:R-:W-:-:S02]  /*2c570*/  HADD2.F32 R158, -RZ, R99.H0_H0 ;  /* 0x20000063ff9e7230 */ /* 0x000fc40000004100 */
[----:B------:R-:W-:Y:S01]  /*2c580*/  FFMA.FTZ R129, R129, R130, R154 ;  /* 0x0000008281817223 */ /* 0x000fe2000001009a */
[----:B------:R-:W-:Y:S02]  /*2c590*/  HADD2.F32 R160, -RZ, R160.H0_H0 ;  /* 0x200000a0ffa07230 */ /* 0x000fe40000004100 */
[----:B------:R-:W-:Y:S02]  /*2c5a0*/  HADD2.F32 R162, -RZ, R162.H0_H0 ;  /* 0x200000a2ffa27230 */ /* 0x000fe40000004100 */
[----:B------:R-:W-:Y:S01]  /*2c5b0*/  FFMA.FTZ R130, R159, R156, R158 ;  /* 0x0000009c9f827223 */ /* 0x000fe2000001009e */
[----:B0-----:R-:W-:-:S04]  /*2c5c0*/  IMAD.WIDE.U32 R152, R102, 0x10, R152 ;  /* 0x0000001066987825 */ /* 0x001fc800078e0098 */
[----:B------:R-:W-:Y:S01]  /*2c5d0*/  FFMA.FTZ R131, R161, R160, R162 ;  /* 0x000000a0a1837223 */ /* 0x000fe200000100a2 */
[----:B------:R-:W-:-:S04]  /*2c5e0*/  VIADD R102, R102, 0x20 ;  /* 0x0000002066667836 */ /* 0x000fc80000000000 */
[----:B------:R1:W-:Y:S03]  /*2c5f0*/  STG.E.128 desc[UR8][R152.64], R128 ;  /* 0x0000008098007986 */ /* 0x0003e6000c101d08 */
.L_x_57833:
[----:B------:R-:W-:Y:S05]  /*2c600*/  BSYNC.RECONVERGENT B1 ;  /* 0x0000000000017941 */ /* 0x000fea0003800200 */
.L_x_57832:
[----:B------:R-:W-:Y:S01]  /*2c610*/  ISETP.GE.U32.AND P0, PT, R123, 0x40, PT ;  /* 0x000000407b00780c */ /* 0x000fe20003f06070 */
[----:B------:R-:W-:-:S12]  /*2c620*/  BSSY.RECONVERGENT B1, `(.L_x_57834) ;  /* 0x000001e000017945 */ /* 0x000fd80003800200 */
[----:B------:R-:W-:Y:S05]  /*2c630*/  @!P0 BRA `(.L_x_57835) ;  /* 0x0000000000708947 */ /* 0x000fea0003800000 */
[----:B01----:R-:W0:Y:S01]  /*2c640*/  LDC.64 R152, c[0x0][0x428] ;  /* 0x00010a00ff987b82 */ /* 0x003e220000000a00 */
        /* <DEDUP_REMOVED lines=23> */
[C---:B0-----:R-:W-:Y:S01]  /*2c7c0*/  IMAD.WIDE.U32 R152, R102.reuse, 0x10, R152 ;  /* 0x0000001066987825 */ /* 0x041fe200078e0098 */
[----:B------:R-:W-:-:S03]  /*2c7d0*/  IADD3 R102, PT, PT, R102, 0x20, RZ ;  /* 0x0000002066667810 */ /* 0x000fc60007ffe0ff */
[----:B------:R-:W-:-:S05]  /*2c7e0*/  FFMA.FTZ R131, R161, R160, R162 ;  /* 0x000000a0a1837223 */ /* 0x000fca00000100a2 */
[----:B------:R2:W-:Y:S02]  /*2c7f0*/  STG.E.128 desc[UR8][R152.64], R128 ;  /* 0x0000008098007986 */ /* 0x0005e4000c101d08 */
.L_x_57835:
[----:B------:R-:W-:Y:S05]  /*2c800*/  BSYNC.RECONVERGENT B1 ;  /* 0x0000000000017941 */ /* 0x000fea0003800200 */
.L_x_57834:
[----:B------:R-:W-:Y:S01]  /*2c810*/  ISETP.GE.U32.AND P0, PT, R123, 0x60, PT ;  /* 0x000000607b00780c */ /* 0x000fe20003f06070 */
[----:B------:R-:W-:-:S12]  /*2c820*/  BSSY.RECONVERGENT B1, `(.L_x_57836) ;  /* 0x000001e000017945 */ /* 0x000fd80003800200 */
[----:B------:R-:W-:Y:S05]  /*2c830*/  @!P0 BRA `(.L_x_57837) ;  /* 0x0000000000708947 */ /* 0x000fea0003800000 */
[----:B012---:R-:W0:Y:S01]  /*2c840*/  LDC.64 R152, c[0x0][0x428] ;  /* 0x00010a00ff987b82 */ /* 0x007e220000000a00 */
        /* <DEDUP_REMOVED lines=27> */
.L_x_57837:
[----:B------:R-:W-:Y:S05]  /*2ca00*/  BSYNC.RECONVERGENT B1 ;  /* 0x0000000000017941 */ /* 0x000fea0003800200 */
.L_x_57836:
[----:B------:R-:W-:Y:S01]  /*2ca10*/  ISETP.GE.U32.AND P0, PT, R123, 0x80, PT ;  /* 0x000000807b00780c */ /* 0x000fe20003f06070 */
[----:B------:R-:W-:-:S12]  /*2ca20*/  BSSY.RECONVERGENT B1, `(.L_x_57838) ;  /* 0x000001a000017945 */ /* 0x000fd80003800200 */
[----:B------:R-:W-:Y:S05]  /*2ca30*/  @!P0 BRA `(.L_x_57839) ;  /* 0x0000000000608947 */ /* 0x000fea0003800000 */
[----:B0123--:R-:W0:Y:S01]  /*2ca40*/  LDC.64 R152, c[0x0][0x428] ;  /* 0x00010a00ff987b82 */ /* 0x00fe220000000a00 */
[--C-:B------:R-:W-:Y:S01]  /*2ca50*/  FADD.FTZ R129, R12, -R103.reuse ;  /* 0x800000670c817221 */ /* 0x100fe20000010000 */
[--C-:B------:R-:W-:Y:S01]  /*2ca60*/  FADD.FTZ R157, R13, -R103.reuse ;  /* 0x800000670d9d7221 */ /* 0x100fe20000010000 */
[--C-:B------:R-:W-:Y:S01]  /*2ca70*/  FADD.FTZ R159, R14, -R103.reuse ;  /* 0x800000670e9f7221 */ /* 0x100fe20000010000 */
[----:B------:R-:W-:Y:S01]  /*2ca80*/  FADD.FTZ R161, R15, -R103 ;  /* 0x800000670fa17221 */ /* 0x000fe20000010000 */
[----:B------:R-:W-:Y:S02]  /*2ca90*/  HADD2.F32 R131, -RZ, R125.H1_H1 ;  /* 0x3000007dff837230 */ /* 0x000fe40000004100 */
[C---:B------:R-:W-:Y:S01]  /*2caa0*/  FMUL.FTZ R128, R132.reuse, R129 ;  /* 0x0000008184807220 */ /* 0x040fe20000410000 */
[----:B------:R-:W-:Y:S02]  /*2cab0*/  HADD2.F32 R155, -RZ, R88.H0_H0 ;  /* 0x20000058ff9b7230 */ /* 0x000fe40000004100 */
        /* <DEDUP_REMOVED lines=10> */
[----:B------:R-:W-:Y:S02]  /*2cb60*/  HADD2.F32 R162, -RZ, R168.H1_H1 ;  /* 0x300000a8ffa27230 */ /* 0x000fe40000004100 */
[----:B------:R-:W-:-:S03]  /*2cb70*/  FFMA.FTZ R130, R159, R156, R158 ;  /* 0x0000009c9f827223 */ /* 0x000fc6000001009e */
[----:B------:R-:W-:Y:S01]  /*2cb80*/  FFMA.FTZ R131, R161, R160, R162 ;  /* 0x000000a0a1837223 */ /* 0x000fe200000100a2 */
[C---:B0-----:R-:W-:Y:S01]  /*2cb90*/  IMAD.WIDE.U32 R152, R102.reuse, 0x10, R152 ;  /* 0x0000001066987825 */ /* 0x041fe200078e0098 */
[----:B------:R-:W-:-:S04]  /*2cba0*/  IADD3 R102, PT, PT, R102, 0x20, RZ ;  /* 0x0000002066667810 */ /* 0x000fc80007ffe0ff */
[----:B------:R4:W-:Y:S03]  /*2cbb0*/  STG.E.128 desc[UR8][R152.64], R128 ;  /* 0x0000008098007986 */ /* 0x0009e6000c101d08 */
.L_x_57839:
[----:B------:R-:W-:Y:S05]  /*2cbc0*/  BSYNC.RECONVERGENT B1 ;  /* 0x0000000000017941 */ /* 0x000fea0003800200 */
.L_x_57838:
        /* <DEDUP_REMOVED lines=24> */
[----:B0-----:R-:W-:-:S04]  /*2cd50*/  IMAD.WIDE.U32 R152, R102, 0x10, R152 ;  /* 0x0000001066987825 */ /* 0x001fc800078e0098 */
[----:B------:R-:W-:Y:S01]  /*2cd60*/  VIADD R102, R102, 0x20 ;  /* 0x0000002066667836 */ /* 0x000fe20000000000 */
[----:B------:R0:W-:Y:S06]  /*2cd70*/  STG.E.128 desc[UR8][R152.64], R128 ;  /* 0x0000008098007986 */ /* 0x0001ec000c101d08 */
.L_x_57841:
[----:B------:R-:W-:Y:S05]  /*2cd80*/  BSYNC.RECONVERGENT B1 ;  /* 0x0000000000017941 */ /* 0x000fea0003800200 */
.L_x_57840:
        /* <DEDUP_REMOVED lines=27> */
.L_x_57843:
[----:B------:R-:W-:Y:S05]  /*2cf40*/  BSYNC.RECONVERGENT B1 ;  /* 0x0000000000017941 */ /* 0x000fea0003800200 */
.L_x_57842:
        /* <DEDUP_REMOVED lines=27> */
.L_x_57845:
[----:B------:R-:W-:Y:S05]  /*2d100*/  BSYNC.RECONVERGENT B1 ;  /* 0x0000000000017941 */ /* 0x000fea0003800200 */
.L_x_57844:
        /* <DEDUP_REMOVED lines=27> */
.L_x_57847:
[----:B------:R-:W-:Y:S05]  /*2d2c0*/  BSYNC.RECONVERGENT B1 ;  /* 0x0000000000017941 */ /* 0x000fea0003800200 */
.L_x_57846:
        /* <DEDUP_REMOVED lines=27> */
.L_x_57849:
[----:B------:R-:W-:Y:S05]  /*2d480*/  BSYNC.RECONVERGENT B1 ;  /* 0x0000000000017941 */ /* 0x000fea0003800200 */
.L_x_57848:
        /* <DEDUP_REMOVED lines=27> */
.L_x_57851:
[----:B------:R-:W-:Y:S05]  /*2d640*/  BSYNC.RECONVERGENT B1 ;  /* 0x0000000000017941 */ /* 0x000fea0003800200 */
.L_x_57850:
        /* <DEDUP_REMOVED lines=27> */
.L_x_57853:
[----:B------:R-:W-:Y:S05]  /*2d800*/  BSYNC.RECONVERGENT B1 ;  /* 0x0000000000017941 */ /* 0x000fea0003800200 */
.L_x_57852:
        /* <DEDUP_REMOVED lines=27> */
.L_x_57855:
[----:B------:R-:W-:Y:S05]  /*2d9c0*/  BSYNC.RECONVERGENT B1 ;  /* 0x0000000000017941 */ /* 0x000fea0003800200 */
.L_x_57854:
        /* <DEDUP_REMOVED lines=27> */
.L_x_57857:
[----:B------:R-:W-:Y:S05]  /*2db80*/  BSYNC.RECONVERGENT B1 ;  /* 0x0000000000017941 */ /* 0x000fea0003800200 */
.L_x_57856:
        /* <DEDUP_REMOVED lines=27> */
.L_x_57859:
[----:B------:R-:W-:Y:S05]  /*2dd40*/  BSYNC.RECONVERGENT B1 ;  /* 0x0000000000017941 */ /* 0x000fea0003800200 */
.L_x_57858:
        /* <DEDUP_REMOVED lines=27> */
.L_x_57861:
[----:B------:R-:W-:Y:S05]  /*2df00*/  BSYNC.RECONVERGENT B1 ;  /* 0x0000000000017941 */ /* 0x000fea0003800200 */
.L_x_57860:
        /* <DEDUP_REMOVED lines=12> */
[----:B0-----:R-:W-:-:S04]  /*2dfd0*/  IMAD.WIDE.U32 R102, R102, 0x10, R128 ;  /* 0x0000001066667825 */ /* 0x001fc800078e0080 */
[----:B------:R-:W-:Y:S01]  /*2dfe0*/  FFMA.FTZ R128, R131, R111, R116 ;  /* 0x0000006f83807223 */ /* 0x000fe20000010074 */
[----:B------:R-:W-:Y:S01]  /*2dff0*/  FFMA.FTZ R129, R130, R108, R107 ;  /* 0x0000006c82817223 */ /* 0x000fe2000001006b */
[----:B------:R-:W-:Y:S01]  /*2e000*/  FFMA.FTZ R130, R152, R110, R115 ;  /* 0x0000006e98827223 */ /* 0x000fe20000010073 */
[----:B------:R-:W-:-:S05]  /*2e010*/  FFMA.FTZ R131, R153, R109, R106 ;  /* 0x0000006d99837223 */ /* 0x000fca000001006a */
[----:B------:R0:W-:Y:S02]  /*2e020*/  STG.E.128 desc[UR8][R102.64], R128 ;  /* 0x0000008066007986 */ /* 0x0001e4000c101d08 */
.L_x_57863:
[----:B------:R-:W-:Y:S05]  /*2e030*/  BSYNC.RECONVERGENT B1 ;  /* 0x0000000000017941 */ /* 0x000fea0003800200 */
.L_x_57862:
[----:B0-----:R-:W0:Y:S02]  /*2e040*/  LDC.64 R102, c[0x0][0x380] ;  /* 0x0000e000ff667b82 */ /* 0x001e240000000a00 */
[----:B0-----:R-:W-:-:S04]  /*2e050*/  LEA R120, R102, R120, 0x2 ;  /* 0x0000007866787211 */ /* 0x001fc800078e10ff */
[----:B------:R-:W-:-:S13]  /*2e060*/  ISETP.GE.AND P0, PT, R120, R103, PT ;  /* 0x000000677800720c */ /* 0x000fda0003f06270 */
[----:B------:R-:W-:Y:S05]  /*2e070*/  @!P0 BRA `(.L_x_57864) ;  /* 0xfffffd3c00808947 */ /* 0x000fea000383ffff */
[----:B------:R-:W-:Y:S05]  /*2e080*/  BSYNC B0 ;  /* 0x0000000000007941 */ /* 0x000fea0003800000 */
.L_x_57127:
[----:B------:R-:W-:Y:S05]  /*2e090*/  EXIT ;  /* 0x000000000000794d */ /* 0x000fea0003800000 */
.L_x_57831:
        /* <DEDUP_REMOVED lines=8> */
.L_x_57866:
[----:B------:R-:W-:Y:S05]  /*2e120*/  BSYNC B1 ;  /* 0x0000000000017941 */ /* 0x000fea0003800000 */
.L_x_57865:
        /* <DEDUP_REMOVED lines=10> */
.L_x_57867:
[----:B------:R-:W-:Y:S01]  /*2e1d0*/  HFMA2 R156, -RZ, RZ, 0, 2.384185791015625e-07 ;  /* 0x00000004ff9c7431 */ /* 0x000fe200000001ff */
[----:B------:R-:W-:-:S05]  /*2e1e0*/  MOV R129, R152 ;  /* 0x0000009800817202 */ /* 0x000fca0000000f00 */
[----:B------:R-:W-:-:S04]  /*2e1f0*/  FADD.FTZ R129, R128, R129 ;  /* 0x0000008180817221 */ /* 0x000fc80000010000 */
[----:B------:R-:W-:-:S07]  /*2e200*/  IMAD.MOV.U32 R155, RZ, RZ, R129 ;  /* 0x000000ffff9b7224 */ /* 0x000fce00078e0081 */
[----:B------:R-:W-:Y:S05]  /*2e210*/  WARPSYNC.COLLECTIVE R154, `(.L_x_57868) ;  /* 0x000000009a087348 */ /* 0x000fea0003c00000 */
[----:B------:R0:W1:Y:S02]  /*2e220*/  SHFL.BFLY P6, R152, R155, R156, R157 ;  /* 0x0c00009c9b987389 */ /* 0x00006400000c009d */
[----:B01----:R-:W-:Y:S05]  /*2e230*/  ENDCOLLECTIVE ;  /* 0x000000000000791b */ /* 0x003fea0003800000 */
.L_x_57868:
[----:B------:R-:W-:Y:S02]  /*2e240*/  IMAD.MOV.U32 R156, RZ, RZ, 0x8 ;  /* 0x00000008ff9c7424 */ /* 0x000fe400078e00ff */
[----:B------:R-:W-:-:S04]  /*2e250*/  IMAD.MOV.U32 R130, RZ, RZ, R152 ;  /* 0x000000ffff827224 */ /* 0x000fc800078e0098 */
[----:B------:R-:W-:-:S05]  /*2e260*/  FADD.FTZ R130, R129, R130 ;  /* 0x0000008281827221 */ /* 0x000fca0000010000 */
[----:B------:R-:W-:-:S07]  /*2e270*/  MOV R155, R130 ;  /* 0x00000082009b7202 */ /* 0x000fce0000000f00 */
[----:B------:R-:W-:Y:S05]  /*2e280*/  WARPSYNC.COLLECTIVE R154, `(.L_x_57869) ;  /* 0x000000009a087348 */ /* 0x000fea0003c00000 */
[----:B------:R0:W1:Y:S02]  /*2e290*/  SHFL.BFLY P6, R152, R155, R156, R157 ;  /* 0x0c00009c9b987389 */ /* 0x00006400000c009d */
[----:B01----:R-:W-:Y:S05]  /*2e2a0*/  ENDCOLLECTIVE ;  /* 0x000000000000791b */ /* 0x003fea0003800000 */
.L_x_57869:
[----:B------:R-:W-:Y:S01]  /*2e2b0*/  HFMA2 R156, -RZ, RZ, 0, 9.5367431640625e-07 ;  /* 0x00000010ff9c7431 */ /* 0x000fe200000001ff */
[----:B------:R-:W-:-:S05]  /*2e2c0*/  MOV R131, R152 ;  /* 0x0000009800837202 */ /* 0x000fca0000000f00 */
[----:B------:R-:W-:-:S04]  /*2e2d0*/  FADD.FTZ R131, R130, R131 ;  /* 0x0000008382837221 */ /* 0x000fc80000010000 */
[----:B------:R-:W-:-:S07]  /*2e2e0*/  IMAD.MOV.U32 R155, RZ, RZ, R131 ;  /* 0x000000ffff9b7224 */ /* 0x000fce00078e0083 */
[----:B------:R-:W-:Y:S05]  /*2e2f0*/  WARPSYNC.COLLECTIVE R154, `(.L_x_57870) ;  /* 0x000000009a087348 */ /* 0x000fea0003c00000 */
[----:B------:R0:W1:Y:S02]  /*2e300*/  SHFL.BFLY P6, R152, R155, R156, R157 ;  /* 0x0c00009c9b987389 */ /* 0x00006400000c009d */
[----:B01----:R-:W-:Y:S05]  /*2e310*/  ENDCOLLECTIVE ;  /* 0x000000000000791b */ /* 0x003fea0003800000 */
.L_x_57870:
[----:B------:R-:W-:Y:S01]  /*2e320*/  MOV R156, 0x1 ;  /* 0x00000001009c7802 */ /* 0x000fe20000000f00 */
        /* <DEDUP_REMOVED lines=146> */
.L_x_57871:
[----:B------:R-:W-:Y:S02]  /*2ec50*/  IMAD.MOV.U32 R156, RZ, RZ, 0x2 ;  /* 0x00000002ff9c7424 */ /* 0x000fe400078e00ff */
[----:B------:R-:W-:-:S04]  /*2ec60*/  IMAD.MOV.U32 R128, RZ, RZ, R152 ;  /* 0x000000ffff807224 */ /* 0x000fc800078e0098 */
[----:B------:R-:W-:-:S05]  /*2ec70*/  FADD.FTZ R128, R103, R128 ;  /* 0x0000008067807221 */ /* 0x000fca0000010000 */
[----:B------:R-:W-:-:S07]  /*2ec80*/  MOV R155, R128 ;  /* 0x00000080009b7202 */ /* 0x000fce0000000f00 */
[----:B------:R-:W-:Y:S05]  /*2ec90*/  WARPSYNC.COLLECTIVE R154, `(.L_x_57872) ;  /* 0x000000009a087348 */ /* 0x000fea0003c00000 */
[----:B------:R0:W1:Y:S02]  /*2eca0*/  SHFL.BFLY P6, R152, R155, R156, R157 ;  /* 0x0c00009c9b987389 */ /* 0x00006400000c009d */
[----:B01----:R-:W-:Y:S05]  /*2ecb0*/  ENDCOLLECTIVE ;  /* 0x000000000000791b */ /* 0x003fea0003800000 */
.L_x_57872:
[----:B------:R-:W-:Y:S01]  /*2ecc0*/  HFMA2 R156, -RZ, RZ, 0, 2.384185791015625e-07 ;  /* 0x00000004ff9c7431 */ /* 0x000fe200000001ff */
[----:B------:R-:W-:-:S05]  /*2ecd0*/  MOV R129, R152 ;  /* 0x0000009800817202 */ /* 0x000fca0000000f00 */
[----:B------:R-:W-:-:S04]  /*2ece0*/  FADD.FTZ R129, R128, R129 ;  /* 0x0000008180817221 */ /* 0x000fc80000010000 */
[----:B------:R-:W-:-:S07]  /*2ecf0*/  IMAD.MOV.U32 R155, RZ, RZ, R129 ;  /* 0x000000ffff9b7224 */ /* 0x000fce00078e0081 */
[----:B------:R-:W-:Y:S05]  /*2ed00*/  WARPSYNC.COLLECTIVE R154, `(.L_x_57873) ;  /* 0x000000009a087348 */ /* 0x000fea0003c00000 */
[----:B------:R0:W1:Y:S02]  /*2ed10*/  SHFL.BFLY P6, R152, R155, R156, R157 ;  /* 0x0c00009c9b987389 */ /* 0x00006400000c009d */
[----:B01----:R-:W-:Y:S05]  /*2ed20*/  ENDCOLLECTIVE ;  /* 0x000000000000791b */ /* 0x003fea0003800000 */
.L_x_57873:
[----:B------:R-:W-:Y:S02]  /*2ed30*/  IMAD.MOV.U32 R156, RZ, RZ, 0x8 ;  /* 0x00000008ff9c7424 */ /* 0x000fe400078e00ff */
[----:B------:R-:W-:-:S04]  /*2ed40*/  IMAD.MOV.U32 R130, RZ, RZ, R152 ;  /* 0x000000ffff827224 */ /* 0x000fc800078e0098 */
[----:B------:R-:W-:-:S05]  /*2ed50*/  FADD.FTZ R130, R129, R130 ;  /* 0x0000008281827221 */ /* 0x000fca0000010000 */
[----:B------:R-:W-:-:S07]  /*2ed60*/  MOV R155, R130 ;  /* 0x00000082009b7202 */ /* 0x000fce0000000f00 */
[----:B------:R-:W-:Y:S05]  /*2ed70*/  WARPSYNC.COLLECTIVE R154, `(.L_x_57874) ;  /* 0x000000009a087348 */ /* 0x000fea0003c00000 */
[----:B------:R0:W1:Y:S02]  /*2ed80*/  SHFL.BFLY P6, R152, R155, R156, R157 ;  /* 0x0c00009c9b987389 */ /* 0x00006400000c009d */
[----:B01----:R-:W-:Y:S05]  /*2ed90*/  ENDCOLLECTIVE ;  /* 0x000000000000791b */ /* 0x003fea0003800000 */
.L_x_57874:
[----:B------:R-:W-:Y:S01]  /*2eda0*/  HFMA2 R156, -RZ, RZ, 0, 9.5367431640625e-07 ;  /* 0x00000010ff9c7431 */ /* 0x000fe200000001ff */
[----:B------:R-:W-:-:S05]  /*2edb0*/  MOV R131, R152 ;  /* 0x0000009800837202 */ /* 0x000fca0000000f00 */
[----:B------:R-:W-:-:S04]  /*2edc0*/  FADD.FTZ R131, R130, R131 ;  /* 0x0000008382837221 */ /* 0x000fc80000010000 */
[----:B------:R-:W-:-:S07]  /*2edd0*/  IMAD.MOV.U32 R155, RZ, RZ, R131 ;  /* 0x000000ffff9b7224 */ /* 0x000fce00078e0083 */
[----:B------:R-:W-:Y:S05]  /*2ede0*/  WARPSYNC.COLLECTIVE R154, `(.L_x_57875) ;  /* 0x000000009a087348 */ /* 0x000fea0003c00000 */
[----:B------:R0:W1:Y:S02]  /*2edf0*/  SHFL.BFLY P6, R152, R155, R156, R157 ;  /* 0x0c00009c9b987389 */ /* 0x00006400000c009d */
[----:B01----:R-:W-:Y:S05]  /*2ee00*/  ENDCOLLECTIVE ;  /* 0x000000000000791b */ /* 0x003fea0003800000 */
.L_x_57875:
[----:B------:R-:W-:Y:S05]  /*2ee10*/  BRA `(.L_x_57876) ;  /* 0xffffffd400447947 */ /* 0x000fea000383ffff */
.L_x_57877:
        /* <DEDUP_REMOVED lines=14> */
.L_x_71556:


//--------------------- .text._ZN10layer_norm13ln_fwd_kernelINS_13Kernel_traitsI6__halfffffjLj2048ELj1ELj4ELj1ELj16ENS_18Kernel_traits_baseILj2048ES2_ffffjLj128EEEEELb1ELb0ELb0ELb1EEEvNS_9FwdParamsE --------------------------
	.section	.text._ZN10layer_norm13ln_fwd_kernelINS_13Kernel_traitsI6__halfffffjLj2048ELj1ELj4ELj1ELj16ENS_18Kernel_traits_baseILj2048ES2_ffffjLj128EEEEELb1ELb0ELb0ELb1EEEvNS_9FwdParamsE,"ax",@progbits
	.align	128
        .global         _ZN10layer_norm13ln_fwd_kernelINS_13Kernel_traitsI6__halfffffjLj2048ELj1ELj4ELj1ELj16ENS_18Kernel_traits_baseILj2048ES2_ffffjLj128EEEEELb1ELb0ELb0ELb1EEEvNS_9FwdParamsE
        .type           _ZN10layer_norm13ln_fwd_kernelINS_13Kernel_traitsI6__halfffffjLj2048ELj1ELj4ELj1ELj16ENS_18Kernel_traits_baseILj2048ES2_ffffjLj128EEEEELb1ELb0ELb0ELb1EEEvNS_9FwdParamsE,@function
        .size           _ZN10layer_norm13ln_fwd_kernelINS_13Kernel_traitsI6__halfffffjLj2048ELj1ELj4ELj1ELj16ENS_18Kernel_traits_baseILj2048ES2_ffffjLj128EEEEELb1ELb0ELb0ELb1EEEvNS_9FwdParamsE,(.L_x_71557 - _ZN10layer_norm13ln_fwd_kernelINS_13Kernel_traitsI6__halfffffjLj2048ELj1ELj4ELj1ELj16ENS_18Kernel_traits_baseILj2048ES2_ffffjLj128EEEEELb1ELb0ELb0ELb1EEEvNS_9FwdParamsE)
        .other          _ZN10layer_norm13ln_fwd_kernelINS_13Kernel_traitsI6__halfffffjLj2048ELj1ELj4ELj1ELj16ENS_18Kernel_traits_baseILj2048ES2_ffffjLj128EEEEELb1ELb0ELb0ELb1EEEvNS_9FwdParamsE,@"STO_CUDA_ENTRY STV_DEFAULT"
_ZN10layer_norm13ln_fwd_kernelINS_13Kernel_traitsI6__halfffffjLj2048ELj1ELj4ELj1ELj16ENS_18Kernel_traits_baseILj2048ES2_ffffjLj128EEEEELb1ELb0ELb0ELb1EEEvNS_9FwdParamsE:
.text._ZN10layer_norm13ln_fwd_kernelINS_13Kernel_traitsI6__halfffffjLj2048ELj1ELj4ELj1ELj16ENS_18Kernel_traits_baseILj2048ES2_ffffjLj128EEEEELb1ELb0ELb0ELb1EEEvNS_9FwdParamsE:
[----:B------:R-:W-:Y:S01]  /*0000*/  LDC R1, c[0x0][0x37c] ;  /* 0x0000df00ff017b82 */ /* 0x000fe20000000800 */
[----:B------:R-:W0:Y:S07]  /*0010*/  LDCU.U8 UR4, c[0x0][0x464] ;  /* 0x00008c80ff0477ac */ /* 0x000e2e0008000000 */
[----:B------:R-:W1:Y:S01]  /*0020*/  LDC R96, c[0x0][0x458] ;  /* 0x00011600ff607b82 */ /* 0x000e620000000800 */
[----:B------:R-:W2:Y:S01]  /*0030*/  LDCU.64 UR6, c[0x0][0x450] ;  /* 0x00008a00ff0677ac */ /* 0x000ea20008000a00 */
[----:B------:R-:W3:Y:S06]  /*0040*/  LDCU.64 UR8, c[0x0][0x358] ;  /* 0x00006b00ff0877ac */ /* 0x000eec0008000a00 */
[----:B------:R-:W1:Y:S01]  /*0050*/  LDC R97, c[0x0][0x45c] ;  /* 0x00011700ff617b82 */ /* 0x000e620000000800 */
[----:B------:R-:W4:Y:S01]  /*0060*/  LDCU.64 UR10, c[0x0][0x438] ;  /* 0x00008700ff0a77ac */ /* 0x000f220008000a00 */
[----:B0-----:R-:W-:Y:S01]  /*0070*/  ISETP.NE.AND P0, PT, RZ, UR4, PT ;  /* 0x00000004ff007c0c */ /* 0x001fe2000bf05270 */
[----:B--2---:R-:W-:-:S02]  /*0080*/  IMAD.U32 R2, RZ, RZ, UR6 ;  /* 0x00000006ff027e24 */ /* 0x004fc4000f8e00ff */
[----:B------:R-:W-:-:S10]  /*0090*/  IMAD.U32 R3, RZ, RZ, UR7 ;  /* 0x00000007ff037e24 */ /* 0x000fd4000f8e00ff */
[----:B---3--:R-:W2:Y:S01]  /*00a0*/  @P0 LDG.E.64 R2, desc[UR8][R2.64] ;  /* 0x0000000802020981 */ /* 0x008ea2000c1e1b00 */
[----:B------:R-:W0:Y:S03]  /*00b0*/  @P0 LDC R7, c[0x0][0x460] ;  /* 0x00011800ff070b82 */ /* 0x000e260000000800 */
[----:B-1----:R-:W0:Y:S01]  /*00c0*/  @P0 LDG.E.64 R4, desc[UR8][R96.64] ;  /* 0x0000000860040981 */ /* 0x002e22000c1e1b00 */
[----:B----4-:R-:W-:Y:S01]  /*00d0*/  UISETP.NE.U32.AND UP0, UPT, UR10, URZ, UPT ;  /* 0x000000ff0a00728c */ /* 0x010fe2000bf05070 */
[----:B------:R-:W1:Y:S03]  /*00e0*/  S2R R0, SR_TID.X ;  /* 0x0000000000007919 */ /* 0x000e660000002100 */
[----:B------:R-:W3:Y:S01]  /*00f0*/  S2UR UR5, SR_CTAID.X ;  /* 0x00000000000579c3 */ /* 0x000ee20000002500 */
[----:B------:R-:W-:-:S07]  /*0100*/  UISETP.NE.AND.EX UP0, UPT, UR11, URZ, UPT, UP0 ;  /* 0x000000ff0b00728c */ /* 0x000fce000bf05300 */
[----:B------:R-:W4:Y:S01]  /*0110*/  LDC R105, c[0x0][0x360] ;  /* 0x0000d800ff697b82 */ /* 0x000f220000000800 */
[----:B---3--:R-:W-:Y:S01]  /*0120*/  USHF.L.U32 UR4, UR5, 0x2, URZ ;  /* 0x0000000205047899 */ /* 0x008fe200080006ff */
[--C-:B-1----:R-:W-:Y:S01]  /*0130*/  SHF.R.U32.HI R104, RZ, 0x5, R0.reuse ;  /* 0x00000005ff687819 */ /* 0x102fe20000011600 */
[----:B----4-:R-:W-:-:S04]  /*0140*/  IMAD R105, R105, UR5, R0 ;  /* 0x0000000569697c24 */ /* 0x010fc8000f8e0200 */
[----:B------:R-:W-:Y:S02]  /*0150*/  LOP3.LUT R104, R104, UR4, RZ, 0xfc, !PT ;  /* 0x0000000468687c12 */ /* 0x000fe4000f8efcff */
[----:B--2---:R-:W-:Y:S02]  /*0160*/  @P0 R2UR UR6, R2 ;  /* 0x00000000020602ca */ /* 0x004fe400000e0000 */
[----:B------:R-:W-:Y:S02]  /*0170*/  @P0 R2UR UR7, R3 ;  /* 0x00000000030702ca */ /* 0x000fe400000e0000 */
[----:B0-----:R-:W-:-:S04]  /*0180*/  @P0 IADD3 R96, P1, PT, R4, R7, RZ ;  /* 0x0000000704600210 */ /* 0x001fc80007f3e0ff */
[----:B------:R-:W-:Y:S02]  /*0190*/  @P0 IADD3.X R97, PT, PT, RZ, R5, RZ, P1, !PT ;  /* 0x00000005ff610210 */ /* 0x000fe40000ffe4ff */
[----:B------:R-:W-:Y:S02]  /*01a0*/  LOP3.LUT R5, R0, 0x1f, RZ, 0xc0, !PT ;  /* 0x0000001f00057812 */ /* 0x000fe400078ec0ff */
[--C-:B------:R-:W-:Y:S01]  /*01b0*/  SHF.R.U64 R0, R96, 0x2, R97.reuse ;  /* 0x0000000260007819 */ /* 0x100fe20000001261 */
[----:B------:R-:W-:Y:S01]  /*01c0*/  UIADD3 UR15, UPT, UPT, UR6, -0x61c88647, URZ ;  /* 0x9e3779b9060f7890 */ /* 0x000fe2000fffe0ff */
[----:B------:R-:W-:Y:S01]  /*01d0*/  SHF.R.U32.HI R108, RZ, 0x2, R97 ;  /* 0x00000002ff6c7819 */ /* 0x000fe20000011661 */
[----:B------:R-:W-:Y:S02]  /*01e0*/  UIADD3 UR16, UPT, UPT, UR7, -0x4498517b, URZ ;  /* 0xbb67ae8507107890 */ /* 0x000fe4000fffe0ff */
[----:B------:R-:W-:Y:S02]  /*01f0*/  UIADD3 UR17, UPT, UPT, UR6, 0x3c6ef372, URZ ;  /* 0x3c6ef37206117890 */ /* 0x000fe4000fffe0ff */
        /* <DEDUP_REMOVED lines=53> */
.L_x_57878:
        /* <DEDUP_REMOVED lines=34> */
.L_x_57879:
[----:B------:R-:W1:Y:S02]  /*0770*/  LDCU UR4, c[0x0][0x384] ;  /* 0x00007080ff0477ac */ /* 0x000e640008000800 */
[----:B-1----:R-:W-:-:S13]  /*0780*/  ISETP.GE.AND P0, PT, R104, UR4, PT ;  /* 0x0000000468007c0c */ /* 0x002fda000bf06270 */
[----:B------:R-:W-:Y:S05]  /*0790*/  @P0 EXIT ;  /* 0x000000000000094d */ /* 0x000fea0003800000 */
[----:B-----5:R-:W-:Y:S01]  /*07a0*/  IMAD.MOV.U32 R132, RZ, RZ, R4 ;  /* 0x000000ffff847224 */ /* 0x020fe200078e0004 */
[--C-:B0-----:R-:W-:Y:S01]  /*07b0*/  SHF.R.U64 R34, R4, 0x10, R5.reuse ;  /* 0x0000001004227819 */ /* 0x101fe20000001205 */
[--C-:B------:R-:W-:Y:S01]  /*07c0*/  IMAD.MOV.U32 R131, RZ, RZ, R5.reuse ;  /* 0x000000ffff837224 */ /* 0x100fe200078e0005 */
[----:B------:R-:W-:Y:S01]  /*07d0*/  SHF.R.U32.HI R35, RZ, 0x10, R5 ;  /* 0x00000010ff237819 */ /* 0x000fe20000011605 */
        /* <DEDUP_REMOVED lines=8> */
[--C-:B------:R-:W-:Y:S01]  /*0860*/  IMAD.MOV.U32 R5, RZ, RZ, R79.reuse ;  /* 0x000000ffff057224 */ /* 0x100fe200078e004f */
[----:B------:R-:W-:Y:S01]  /*0870*/  SHF.R.U32.HI R157, RZ, 0x10, R79 ;  /* 0x00000010ff9d7819 */ /* 0x000fe2000001164f */
[----:B------:R-:W-:Y:S01]  /*0880*/  IMAD.MOV.U32 R128, RZ, RZ, R8 ;  /* 0x000000ffff807224 */ /* 0x000fe200078e0008 */
[----:B------:R-:W-:Y:S01]  /*0890*/  SHF.R.U64 R158, R74, 0x10, R75 ;  /* 0x000000104a9e7819 */ /* 0x000fe2000000124b */
[----:B------:R-:W-:Y:S01]  /*08a0*/  IMAD.MOV.U32 R139, RZ, RZ, R22 ;  /* 0x000000ffff8b7224 */ /* 0x000fe200078e0016 */
[----:B------:R-:W-:Y:S01]  /*08b0*/  PRMT R155, R4, 0x5410, R5 ;  /* 0x00005410049b7816 */ /* 0x000fe20000000005 */
[----:B------:R-:W-:Y:S01]  /*08c0*/  IMAD.MOV.U32 R144, RZ, RZ, R26 ;  /* 0x000000ffff907224 */ /* 0x000fe200078e001a */
[----:B------:R-:W-:Y:S01]  /*08d0*/  SHF.R.U32.HI R4, RZ, 0x10, R77 ;  /* 0x00000010ff047819 */ /* 0x000fe2000001164d */
[----:B------:R-:W-:Y:S01]  /*08e0*/  IMAD.MOV.U32 R146, RZ, RZ, R28 ;  /* 0x000000ffff927224 */ /* 0x000fe200078e001c */
[----:B------:R-:W-:Y:S01]  /*08f0*/  SHF.R.U32.HI R5, RZ, 0x10, R75 ;  /* 0x00000010ff057819 */ /* 0x000fe2000001164b */
[----:B------:R-:W-:Y:S01]  /*0900*/  IMAD.MOV.U32 R126, RZ, RZ, R10 ;  /* 0x000000ffff7e7224 */ /* 0x000fe200078e000a */
[----:B------:R-:W-:Y:S01]  /*0910*/  PRMT R157, R157, 0x5410, R4 ;  /* 0x000054109d9d7816 */ /* 0x000fe20000000004 */
[----:B------:R-:W-:Y:S01]  /*0920*/  IMAD.MOV.U32 R125, RZ, RZ, R11 ;  /* 0x000000ffff7d7224 */ /* 0x000fe200078e000b */
[----:B------:R-:W-:Y:S01]  /*0930*/  PRMT R158, R158, 0x5410, R5 ;  /* 0x000054109e9e7816 */ /* 0x000fe20000000005 */
[----:B------:R-:W-:Y:S01]  /*0940*/  IMAD.MOV.U32 R153, RZ, RZ, R32 ;  /* 0x000000ffff997224 */ /* 0x000fe200078e0020 */
[--C-:B------:R-:W-:Y:S01]  /*0950*/  SHF.R.U64 R159, R72, 0x10, R73.reuse ;  /* 0x00000010489f7819 */ /* 0x100fe20000001249 */
[----:B------:R-:W0:Y:S01]  /*0960*/  LDCU.64 UR4, c[0x0][0x3e0] ;  /* 0x00007c00ff0477ac */ /* 0x000e220008000a00 */
[----:B------:R-:W-:Y:S01]  /*0970*/  SHF.R.U32.HI R4, RZ, 0x10, R73 ;  /* 0x00000010ff047819 */ /* 0x000fe20000011649 */
[----:B------:R-:W-:Y:S01]  /*0980*/  IMAD.MOV.U32 R122, RZ, RZ, R14 ;  /* 0x000000ffff7a7224 */ /* 0x000fe200078e000e */
[--C-:B------:R-:W-:Y:S01]  /*0990*/  SHF.R.U64 R160, R70, 0x10, R71.reuse ;  /* 0x0000001046a07819 */ /* 0x100fe20000001247 */
[----:B------:R-:W-:Y:S01]  /*09a0*/  IMAD.MOV.U32 R120, RZ, RZ, R16 ;  /* 0x000000ffff787224 */ /* 0x000fe200078e0010 */
[----:B------:R-:W-:Y:S01]  /*09b0*/  SHF.R.U32.HI R5, RZ, 0x10, R71 ;  /* 0x00000010ff057819 */ /* 0x000fe20000011647 */
[----:B------:R-:W-:Y:S01]  /*09c0*/  IMAD.MOV.U32 R123, RZ, RZ, R13 ;  /* 0x000000ffff7b7224 */ /* 0x000fe200078e000d */
[----:B------:R-:W-:Y:S01]  /*09d0*/  PRMT R159, R159, 0x5410, R4 ;  /* 0x000054109f9f7816 */ /* 0x000fe20000000004 */
[----:B------:R-:W-:Y:S01]  /*09e0*/  IMAD.HI.U32 R4, R0, -0x2daee0ad, RZ ;  /* 0xd2511f5300047827 */ /* 0x000fe200078e00ff */
[----:B------:R-:W-:-:S03]  /*09f0*/  PRMT R160, R160, 0x5410, R5 ;  /* 0x00005410a0a07816 */ /* 0x000fc60000000005 */
[----:B------:R-:W-:Y:S01]  /*0a00*/  HFMA2 R109, -RZ, RZ, 0, 0 ;  /* 0x00000000ff6d7431 */ /* 0x000fe200000001ff */
[----:B------:R-:W-:Y:S01]  /*0a10*/  MOV R130, R6 ;  /* 0x0000000600827202 */ /* 0x000fe20000000f00 */
[----:B------:R-:W-:Y:S01]  /*0a20*/  IMAD.HI.U32 R5, R105, -0x326172a9, RZ ;  /* 0xcd9e8d5769057827 */ /* 0x000fe200078e00ff */
[--C-:B------:R-:W-:Y:S01]  /*0a30*/  SHF.R.U64 R36, R6, 0x10, R7.reuse ;  /* 0x0000001006247819 */ /* 0x100fe20000001207 */
[----:B------:R-:W-:Y:S01]  /*0a40*/  BSSY B0, `(.L_x_57880) ;  /* 0x0002b84000007945 */ /* 0x000fe20003800000 */
[----:B------:R-:W-:Y:S01]  /*0a50*/  SHF.R.U32.HI R37, RZ, 0x10, R7 ;  /* 0x00000010ff257819 */ /* 0x000fe20000011607 */
[----:B------:R-:W-:Y:S01]  /*0a60*/  IMAD.MOV.U32 R6, RZ, RZ, R23 ;  /* 0x000000ffff067224 */ /* 0x000fe200078e0017 */
[----:B------:R-:W-:Y:S01]  /*0a70*/  MOV R127, R9 ;  /* 0x00000009007f7202 */ /* 0x000fe20000000f00 */
[----:B------:R-:W-:Y:S01]  /*0a80*/  IMAD.MOV.U32 R7, RZ, RZ, R25 ;  /* 0x000000ffff077224 */ /* 0x000fe200078e0019 */
[----:B------:R-:W-:Y:S01]  /*0a90*/  SHF.R.U64 R38, R8, 0x10, R9 ;  /* 0x0000001008267819 */ /* 0x000fe20000001209 */
[----:B------:R-:W-:Y:S01]  /*0aa0*/  IMAD.MOV.U32 R119, RZ, RZ, R17 ;  /* 0x000000ffff777224 */ /* 0x000fe200078e0011 */
[----:B------:R-:W-:Y:S01]  /*0ab0*/  SHF.R.U32.HI R39, RZ, 0x10, R9 ;  /* 0x00000010ff277819 */ /* 0x000fe20000011609 */
[----:B------:R-:W-:Y:S01]  /*0ac0*/  IMAD.MOV.U32 R9, RZ, RZ, R29 ;  /* 0x000000ffff097224 */ /* 0x000fe200078e001d */
[----:B------:R-:W-:Y:S01]  /*0ad0*/  MOV R141, R24 ;  /* 0x00000018008d7202 */ /* 0x000fe20000000f00 */
[----:B------:R-:W1:Y:S01]  /*0ae0*/  LDCU UR33, c[0x0][0x404] ;  /* 0x00008080ff2177ac */ /* 0x000e620008000800 */
[----:B------:R-:W-:-:S02]  /*0af0*/  MOV R8, R27 ;  /* 0x0000001b00087202 */ /* 0x000fc40000000f00 */
[----:B------:R-:W-:Y:S01]  /*0b00*/  LOP3.LUT R4, R4, UR7, RZ, 0x3c, !PT ;  /* 0x0000000704047c12 */ /* 0x000fe2000f8e3cff */
[----:B------:R-:W2:Y:S01]  /*0b10*/  LDCU UR34, c[0x0][0x408] ;  /* 0x00008100ff2277ac */ /* 0x000ea20008000800 */
[----:B------:R-:W-:Y:S02]  /*0b20*/  LOP3.LUT R5, R108, UR6, R5, 0x96, !PT ;  /* 0x000000066c057c12 */ /* 0x000fe4000f8e9605 */
[----:B------:R-:W-:Y:S01]  /*0b30*/  SHF.R.U64 R40, R10, 0x10, R11 ;  /* 0x000000100a287819 */ /* 0x000fe2000000120b */
[----:B------:R-:W-:Y:S01]  /*0b40*/  IMAD.MOV.U32 R10, RZ, RZ, R31 ;  /* 0x000000ffff0a7224 */ /* 0x000fe200078e001f */
[----:B------:R-:W-:Y:S01]  /*0b50*/  MOV R149, R30 ;  /* 0x0000001e00957202 */ /* 0x000fe20000000f00 */
[----:B------:R-:W3:Y:S01]  /*0b60*/  LDCU UR12, c[0x0][0x388] ;  /* 0x00007100ff0c77ac */ /* 0x000ee20008000800 */
[----:B------:R-:W-:Y:S01]  /*0b70*/  PRMT R139, R139, 0x5410, R6 ;  /* 0x000054108b8b7816 */ /* 0x000fe20000000006 */
[----:B------:R-:W-:Y:S01]  /*0b80*/  IMAD.HI.U32 R6, R4, -0x326172a9, RZ ;  /* 0xcd9e8d5704067827 */ /* 0x000fe200078e00ff */
[----:B------:R-:W-:Y:S01]  /*0b90*/  PRMT R141, R141, 0x5410, R7 ;  /* 0x000054108d8d7816 */ /* 0x000fe20000000007 */
[----:B------:R-:W4:Y:S01]  /*0ba0*/  LDCU.U8 UR13, c[0x0][0x410] ;  /* 0x00008200ff0d77ac */ /* 0x000f220008000000 */
[----:B------:R-:W-:Y:S01]  /*0bb0*/  PRMT R144, R144, 0x5410, R8 ;  /* 0x0000541090907816 */ /* 0x000fe20000000008 */
[----:B------:R-:W-:Y:S01]  /*0bc0*/  IMAD R7, R105, -0x326172a9, RZ ;  /* 0xcd9e8d5769077824 */ /* 0x000fe200078e02ff */
[----:B------:R-:W-:Y:S01]  /*0bd0*/  PRMT R146, R146, 0x5410, R9 ;  /* 0x0000541092927816 */ /* 0x000fe20000000009 */
[----:B------:R-:W-:Y:S01]  /*0be0*/  IMAD R9, R0, -0x2daee0ad, RZ ;  /* 0xd2511f5300097824 */ /* 0x000fe200078e02ff */
[----:B------:R-:W-:Y:S01]  /*0bf0*/  PRMT R149, R149, 0x5410, R10 ;  /* 0x0000541095957816 */ /* 0x000fe2000000000a */
[----:B------:R-:W-:Y:S01]  /*0c00*/  IMAD.HI.U32 R8, R5, -0x2daee0ad, RZ ;  /* 0xd2511f5305087827 */ /* 0x000fe200078e00ff */
[--C-:B------:R-:W-:Y:S01]  /*0c10*/  SHF.R.U64 R162, R68, 0x10, R69.reuse ;  /* 0x0000001044a27819 */ /* 0x100fe20000001245 */
[----:B------:R-:W0:Y:S01]  /*0c20*/  LDCU UR14, c[0x0][0x448] ;  /* 0x00008900ff0e77ac */ /* 0x000e220008000800 */
[----:B------:R-:W-:-:S02]  /*0c30*/  SHF.R.U32.HI R10, RZ, 0x10, R69 ;  /* 0x00000010ff0a7819 */ /* 0x000fc40000011645 */
[----:B------:R-:W-:Y:S01]  /*0c40*/  LOP3.LUT R6, R7, UR15, R6, 0x96, !PT ;  /* 0x0000000f07067c12 */ /* 0x000fe2000f8e9606 */
[----:B------:R-:W-:Y:S01]  /*0c50*/  IMAD R7, R4, -0x326172a9, RZ ;  /* 0xcd9e8d5704077824 */ /* 0x000fe200078e02ff */
[----:B------:R-:W-:Y:S01]  /*0c60*/  LOP3.LUT R8, R9, UR16, R8, 0x96, !PT ;  /* 0x0000001009087c12 */ /* 0x000fe2000f8e9608 */
[----:B------:R-:W0:Y:S01]  /*0c70*/  LDCU.64 UR10, c[0x0][0x3a0] ;  /* 0x00007400ff0a77ac */ /* 0x000e220008000a00 */
[----:B------:R-:W-:Y:S01]  /*0c80*/  PRMT R162, R162, 0x5410, R10 ;  /* 0x00005410a2a27816 */ /* 0x000fe2000000000a */
[----:B------:R-:W-:Y:S01]  /*0c90*/  IMAD R10, R5, -0x2daee0ad, RZ ;  /* 0xd2511f53050a7824 */ /* 0x000fe200078e02ff */
[--C-:B------:R-:W-:Y:S01]  /*0ca0*/  SHF.R.U64 R164, R64, 0x10, R65.reuse ;  /* 0x0000001040a47819 */ /* 0x100fe20000001241 */
[----:B------:R-:W-:Y:S01]  /*0cb0*/  IMAD.HI.U32 R4, R8, -0x326172a9, RZ ;  /* 0xcd9e8d5708047827 */ /* 0x000fe200078e00ff */
[----:B------:R-:W-:Y:S02]  /*0cc0*/  SHF.R.U32.HI R9, RZ, 0x10, R65 ;  /* 0x00000010ff097819 */ /* 0x000fe40000011641 */
[----:B------:R-:W-:Y:S01]  /*0cd0*/  SHF.R.U64 R166, R62, 0x10, R63 ;  /* 0x000000103ea67819 */ /* 0x000fe2000000123f */
[----:B------:R-:W-:Y:S01]  /*0ce0*/  IMAD.HI.U32 R5, R6, -0x2daee0ad, RZ ;  /* 0xd2511f5306057827 */ /* 0x000fe200078e00ff */
[----:B------:R-:W-:-:S02]  /*0cf0*/  LOP3.LUT R4, R7, UR17, R4, 0x96, !PT ;  /* 0x0000001107047c12 */ /* 0x000fc4000f8e9604 */
[----:B------:R-:W-:Y:S01]  /*0d00*/  PRMT R164, R164, 0x5410, R9 ;  /* 0x00005410a4a47816 */ /* 0x000fe20000000009 */
[----:B------:R-:W-:Y:S01]  /*0d10*/  IMAD R7, R8, -0x326172a9, RZ ;  /* 0xcd9e8d5708077824 */ /* 0x000fe200078e02ff */
[----:B------:R-:W-:Y:S01]  /*0d20*/  LOP3.LUT R5, R10, UR18, R5, 0x96, !PT ;  /* 0x000000120a057c12 */ /* 0x000fe2000f8e9605 */
[----:B------:R-:W-:Y:S01]  /*0d30*/  IMAD R9, R6, -0x2daee0ad, RZ ;  /* 0xd2511f5306097824 */ /* 0x000fe200078e02ff */
[----:B------:R-:W-:Y:S01]  /*0d40*/  SHF.R.U32.HI R10, RZ, 0x10, R63 ;  /* 0x00000010ff0a7819 */ /* 0x000fe2000001163f */
[----:B------:R-:W-:Y:S01]  /*0d50*/  IMAD.HI.U32 R8, R4, -0x2daee0ad, RZ ;  /* 0xd2511f5304087827 */ /* 0x000fe200078e00ff */
[----:B------:R-:W-:Y:S02]  /*0d60*/  SHF.R.U64 R168, R58, 0x10, R59 ;  /* 0x000000103aa87819 */ /* 0x000fe4000000123b */
[----:B------:R-:W-:Y:S01]  /*0d70*/  PRMT R166, R166, 0x5410, R10 ;  /* 0x00005410a6a67816 */ /* 0x000fe2000000000a */
[----:B------:R-:W-:Y:S01]  /*0d80*/  IMAD.HI.U32 R6, R5, -0x326172a9, RZ ;  /* 0xcd9e8d5705067827 */ /* 0x000fe200078e00ff */
[----:B------:R-:W-:-:S02]  /*0d90*/  LOP3.LUT R8, R9, UR20, R8, 0x96, !PT ;  /* 0x0000001409087c12 */ /* 0x000fc4000f8e9608 */
[----:B------:R-:W-:Y:S01]  /*0da0*/  SHF.R.U32.HI R9, RZ, 0x10, R59 ;  /* 0x00000010ff097819 */ /* 0x000fe2000001163b */
[----:B------:R-:W-:Y:S01]  /*0db0*/  IMAD R10, R4, -0x2daee0ad, RZ ;  /* 0xd2511f53040a7824 */ /* 0x000fe200078e02ff */
[----:B------:R-:W-:Y:S01]  /*0dc0*/  LOP3.LUT R6, R7, UR19, R6, 0x96, !PT ;  /* 0x0000001307067c12 */ /* 0x000fe2000f8e9606 */
[----:B------:R-:W-:Y:S01]  /*0dd0*/  IMAD R5, R5, -0x326172a9, RZ ;  /* 0xcd9e8d5705057824 */ /* 0x000fe200078e02ff */
[----:B------:R-:W-:Y:S01]  /*0de0*/  PRMT R168, R168, 0x5410, R9 ;  /* 0x00005410a8a87816 */ /* 0x000fe20000000009 */
[----:B------:R-:W-:Y:S01]  /*0df0*/  IMAD.HI.U32 R4, R8, -0x326172a9, RZ ;  /* 0xcd9e8d5708047827 */ /* 0x000fe200078e00ff */
[----:B------:R-:W-:Y:S02]  /*0e00*/  SHF.R.U32.HI R41, RZ, 0x10, R11 ;  /* 0x00000010ff297819 */ /* 0x000fe4000001160b */
[----:B------:R-:W-:Y:S01]  /*0e10*/  MOV R11, R33 ;  /* 0x00000021000b7202 */ /* 0x000fe20000000f00 */
[----:B------:R-:W-:Y:S01]  /*0e20*/  IMAD.HI.U32 R7, R6, -0x2daee0ad, RZ ;  /* 0xd2511f5306077827 */ /* 0x000fe200078e00ff */
[----:B------:R-:W-:-:S02]  /*0e30*/  LOP3.LUT R4, R5, UR21, R4, 0x96, !PT ;  /* 0x0000001505047c12 */ /* 0x000fc4000f8e9604 */
[----:B------:R-:W-:Y:S01]  /*0e40*/  SHF.R.U64 R169, R56, 0x10, R57 ;  /* 0x0000001038a97819 */ /* 0x000fe20000001239 */
[----:B------:R-:W-:Y:S01]  /*0e50*/  IMAD R9, R6, -0x2daee0ad, RZ ;  /* 0xd2511f5306097824 */ /* 0x000fe200078e02ff */
[----:B------:R-:W-:Y:S01]  /*0e60*/  LOP3.LUT R7, R10, UR22, R7, 0x96, !PT ;  /* 0x000000160a077c12 */ /* 0x000fe2000f8e9607 */
[----:B------:R-:W-:Y:S01]  /*0e70*/  IMAD R8, R8, -0x326172a9, RZ ;  /* 0xcd9e8d5708087824 */ /* 0x000fe200078e02ff */
[----:B------:R-:W-:Y:S01]  /*0e80*/  SHF.R.U32.HI R10, RZ, 0x10, R57 ;  /* 0x00000010ff0a7819 */ /* 0x000fe20000011639 */
[----:B------:R-:W-:Y:S01]  /*0e90*/  IMAD.HI.U32 R6, R4, -0x2daee0ad, RZ ;  /* 0xd2511f5304067827 */ /* 0x000fe200078e00ff */
[----:B------:R-:W-:Y:S02]  /*0ea0*/  PRMT R153, R153, 0x5410, R11 ;  /* 0x0000541099997816 */ /* 0x000fe4000000000b */
[----:B------:R-:W-:Y:S01]  /*0eb0*/  PRMT R169, R169, 0x5410, R10 ;  /* 0x00005410a9a97816 */ /* 0x000fe2000000000a */
        /* <DEDUP_REMOVED lines=8> */
[--C-:B------:R-:W-:Y:S02]  /*0f40*/  SHF.R.U64 R172, R52, 0x10, R53.reuse ;  /* 0x0000001034ac7819 */ /* 0x100fe40000001235 */
[----:B------:R-:W-:Y:S01]  /*0f50*/  SHF.R.U32.HI R10, RZ, 0x10, R53 ;  /* 0x00000010ff0a7819 */ /* 0x000fe20000011635 */
[----:B------:R-:W-:Y:S01]  /*0f60*/  IMAD.HI.U32 R8, R5, -0x2daee0ad, RZ ;  /* 0xd2511f5305087827 */ /* 0x000fe200078e00ff */
[----:B------:R-:W-:-:S02]  /*0f70*/  LOP3.LUT R4, R7, UR25, R4, 0x96, !PT ;  /* 0x0000001907047c12 */ /* 0x000fc4000f8e9604 */
[----:B------:R-:W-:Y:S01]  /*0f80*/  PRMT R163, R163, 0x5410, R11 ;  /* 0x00005410a3a37816 */ /* 0x000fe2000000000b */
[----:B------:R-:W-:Y:S01]  /*0f90*/  IMAD R6, R6, -0x326172a9, RZ ;  /* 0xcd9e8d5706067824 */ /* 0x000fe200078e02ff */
[----:B------:R-:W-:Y:S01]  /*0fa0*/  LOP3.LUT R8, R9, UR26, R8, 0x96, !PT ;  /* 0x0000001a09087c12 */ /* 0x000fe2000f8e9608 */
[----:B------:R-:W-:Y:S01]  /*0fb0*/  IMAD.HI.U32 R7, R4, -0x2daee0ad, RZ ;  /* 0xd2511f5304077827 */ /* 0x000fe200078e00ff */
[----:B------:R-:W-:Y:S02]  /*0fc0*/  PRMT R172, R172, 0x5410, R10 ;  /* 0x00005410acac7816 */ /* 0x000fe4000000000a */
[--C-:B------:R-:W-:Y:S01]  /*0fd0*/  SHF.R.U64 R167, R60, 0x10, R61.reuse ;  /* 0x000000103ca77819 */ /* 0x100fe2000000123d */
[----:B------:R-:W-:Y:S01]  /*0fe0*/  IMAD R10, R5, -0x2daee0ad, RZ ;  /* 0xd2511f53050a7824 */ /* 0x000fe200078e02ff */
[----:B------:R-:W-:Y:S01]  /*0ff0*/  SHF.R.U32.HI R11, RZ, 0x10, R61 ;  /* 0x00000010ff0b7819 */ /* 0x000fe2000001163d */
[----:B------:R-:W-:Y:S01]  /*1000*/  IMAD.HI.U32 R5, R8, -0x326172a9, RZ ;  /* 0xcd9e8d5708057827 */ /* 0x000fe200078e00ff */
[----:B------:R-:W-:-:S02]  /*1010*/  SHF.R.U64 R171, R54, 0x10, R55 ;  /* 0x0000001036ab7819 */ /* 0x000fc40000001237 */
[----:B------:R-:W-:Y:S02]  /*1020*/  PRMT R167, R167, 0x5410, R11 ;  /* 0x00005410a7a77816 */ /* 0x000fe4000000000b */
[----:B------:R-:W-:Y:S02]  /*1030*/  SHF.R.U32.HI R11, RZ, 0x10, R55 ;  /* 0x00000010ff0b7819 */ /* 0x000fe40000011637 */
[--C-:B------:R-:W-:Y:S02]  /*1040*/  SHF.R.U64 R173, R50, 0x10, R51.reuse ;  /* 0x0000001032ad7819 */ /* 0x100fe40000001233 */
[----:B------:R-:W-:Y:S02]  /*1050*/  SHF.R.U32.HI R9, RZ, 0x10, R51 ;  /* 0x00000010ff097819 */ /* 0x000fe40000011633 */
[----:B------:R-:W-:Y:S02]  /*1060*/  LOP3.LUT R5, R6, UR27, R5, 0x96, !PT ;  /* 0x0000001b06057c12 */ /* 0x000fe4000f8e9605 */
[----:B------:R-:W-:-:S02]  /*1070*/  LOP3.LUT R7, R10, UR28, R7, 0x96, !PT ;  /* 0x0000001c0a077c12 */ /* 0x000fc4000f8e9607 */
[----:B------:R-:W-:Y:S01]  /*1080*/  PRMT R171, R171, 0x5410, R11 ;  /* 0x00005410abab7816 */ /* 0x000fe2000000000b */
[----:B------:R-:W-:Y:S01]  /*1090*/  IMAD R11, R4, -0x2daee0ad, RZ ;  /* 0xd2511f53040b7824 */ /* 0x000fe200078e02ff */
[----:B------:R-:W-:Y:S01]  /*10a0*/  PRMT R173, R173, 0x5410, R9 ;  /* 0x00005410adad7816 */ /* 0x000fe20000000009 */
[----:B------:R-:W-:Y:S01]  /*10b0*/  IMAD R9, R8, -0x326172a9, RZ ;  /* 0xcd9e8d5708097824 */ /* 0x000fe200078e02ff */
[--C-:B------:R-:W-:Y:S01]  /*10c0*/  SHF.R.U64 R134, R18, 0x10, R19.reuse ;  /* 0x0000001012867819 */ /* 0x100fe20000001213 */
[----:B------:R-:W-:Y:S01]  /*10d0*/  IMAD.HI.U32 R6, R7, -0x326172a9, RZ ;  /* 0xcd9e8d5707067827 */ /* 0x000fe200078e00ff */
[----:B------:R-:W-:Y:S02]  /*10e0*/  SHF.R.U32.HI R18, RZ, 0x10, R19 ;  /* 0x00000010ff127819 */ /* 0x000fe40000011613 */
[----:B------:R-:W-:Y:S01]  /*10f0*/  MOV R124, R12 ;  /* 0x0000000c007c7202 */ /* 0x000fe20000000f00 */
[----:B------:R-:W-:Y:S01]  /*1100*/  IMAD.HI.U32 R4, R5, -0x2daee0ad, RZ ;  /* 0xd2511f5305047827 */ /* 0x000fe200078e00ff */
[----:B------:R-:W-:-:S02]  /*1110*/  LOP3.LUT R6, R9, UR29, R6, 0x96, !PT ;  /* 0x0000001d09067c12 */ /* 0x000fc4000f8e9606 */
[--C-:B------:R-:W-:Y:S01]  /*1120*/  SHF.R.U64 R137, R20, 0x10, R21.reuse ;  /* 0x0000001014897819 */ /* 0x100fe20000001215 */
[----:B------:R-:W-:Y:S01]  /*1130*/  IMAD R5, R5, -0x2daee0ad, RZ ;  /* 0xd2511f5305057824 */ /* 0x000fe200078e02ff */
[----:B------:R-:W-:Y:S01]  /*1140*/  LOP3.LUT R4, R11, UR30, R4, 0x96, !PT ;  /* 0x0000001e0b047c12 */ /* 0x000fe2000f8e9604 */
[----:B------:R-:W-:Y:S01]  /*1150*/  IMAD.HI.U32 R106, R6, -0x2daee0ad, RZ ;  /* 0xd2511f53066a7827 */ /* 0x000fe200078e00ff */
[----:B------:R-:W-:Y:S02]  /*1160*/  SHF.R.U32.HI R19, RZ, 0x10, R21 ;  /* 0x00000010ff137819 */ /* 0x000fe40000011615 */
[----:B------:R-:W-:Y:S01]  /*1170*/  SHF.R.U64 R12, R12, 0x10, R13 ;  /* 0x000000100c0c7819 */ /* 0x000fe2000000120d */
[----:B------:R-:W-:Y:S01]  /*1180*/  IMAD R8, R7, -0x326172a9, RZ ;  /* 0xcd9e8d5707087824 */ /* 0x000fe200078e02ff */
[----:B------:R-:W-:Y:S01]  /*1190*/  MOV R121, R15 ;  /* 0x0000000f00797202 */ /* 0x000fe20000000f00 */
[----:B------:R-:W-:Y:S01]  /*11a0*/  IMAD.HI.U32 R107, R4, -0x326172a9, RZ ;  /* 0xcd9e8d57046b7827 */ /* 0x000fe200078e00ff */
[----:B------:R-:W-:-:S02]  /*11b0*/  SHF.R.U64 R14, R14, 0x10, R15 ;  /* 0x000000100e0e7819 */ /* 0x000fc4000000120f */
[----:B------:R-:W-:Y:S01]  /*11c0*/  SHF.R.U64 R16, R16, 0x10, R17 ;  /* 0x0000001010107819 */ /* 0x000fe20000001211 */
[----:B------:R-:W-:Y:S01]  /*11d0*/  IMAD R150, R6, -0x2daee0ad, RZ ;  /* 0xd2511f5306967824 */ /* 0x000fe200078e02ff */
[--C-:B------:R-:W-:Y:S01]  /*11e0*/  SHF.R.U64 R140, R22, 0x10, R23.reuse ;  /* 0x00000010168c7819 */ /* 0x100fe20000001217 */
[----:B------:R-:W-:Y:S01]  /*11f0*/  IMAD R110, R4, -0x326172a9, RZ ;  /* 0xcd9e8d57046e7824 */ /* 0x000fe200078e02ff */
[----:B------:R-:W-:Y:S02]  /*1200*/  SHF.R.U32.HI R20, RZ, 0x10, R23 ;  /* 0x00000010ff147819 */ /* 0x000fe40000011617 */
[--C-:B------:R-:W-:Y:S02]  /*1210*/  SHF.R.U64 R142, R24, 0x10, R25.reuse ;  /* 0x00000010188e7819 */ /* 0x100fe40000001219 */
[----:B------:R-:W-:Y:S02]  /*1220*/  SHF.R.U32.HI R21, RZ, 0x10, R25 ;  /* 0x00000010ff157819 */ /* 0x000fe40000011619 */
[----:B------:R-:W-:-:S02]  /*1230*/  SHF.R.U32.HI R13, RZ, 0x10, R13 ;  /* 0x00000010ff0d7819 */ /* 0x000fc4000001160d */
[----:B------:R-:W-:Y:S02]  /*1240*/  SHF.R.U32.HI R15, RZ, 0x10, R15 ;  /* 0x00000010ff0f7819 */ /* 0x000fe4000001160f */
[----:B------:R-:W-:Y:S02]  /*1250*/  SHF.R.U32.HI R17, RZ, 0x10, R17 ;  /* 0x00000010ff117819 */ /* 0x000fe40000011611 */
[--C-:B------:R-:W-:Y:S02]  /*1260*/  SHF.R.U64 R145, R26, 0x10, R27.reuse ;  /* 0x000000101a917819 */ /* 0x100fe4000000121b */
[----:B------:R-:W-:Y:S02]  /*1270*/  SHF.R.U32.HI R22, RZ, 0x10, R27 ;  /* 0x00000010ff167819 */ /* 0x000fe4000001161b */
[--C-:B------:R-:W-:Y:S02]  /*1280*/  SHF.R.U64 R148, R28, 0x10, R29.reuse ;  /* 0x000000101c947819 */ /* 0x100fe4000000121d */
[----:B------:R-:W-:-:S02]  /*1290*/  SHF.R.U32.HI R23, RZ, 0x10, R29 ;  /* 0x00000010ff177819 */ /* 0x000fc4000001161d */
[--C-:B------:R-:W-:Y:S02]  /*12a0*/  SHF.R.U64 R151, R30, 0x10, R31.reuse ;  /* 0x000000101e977819 */ /* 0x100fe4000000121f */
[----:B------:R-:W-:Y:S02]  /*12b0*/  SHF.R.U32.HI R24, RZ, 0x10, R31 ;  /* 0x00000010ff187819 */ /* 0x000fe4000001161f */
[--C-:B------:R-:W-:Y:S02]  /*12c0*/  SHF.R.U64 R154, R32, 0x10, R33.reuse ;  /* 0x00000010209a7819 */ /* 0x100fe40000001221 */
[----:B------:R-:W-:Y:S02]  /*12d0*/  SHF.R.U32.HI R25, RZ, 0x10, R33 ;  /* 0x00000010ff197819 */ /* 0x000fe40000011621 */
[--C-:B------:R-:W-:Y:S02]  /*12e0*/  SHF.R.U64 R175, R48, 0x10, R49.reuse ;  /* 0x0000001030af7819 */ /* 0x100fe40000001231 */
[----:B------:R-:W-:-:S02]  /*12f0*/  SHF.R.U32.HI R10, RZ, 0x10, R49 ;  /* 0x00000010ff0a7819 */ /* 0x000fc40000011631 */
[--C-:B------:R-:W-:Y:S02]  /*1300*/  SHF.R.U64 R176, R2, 0x10, R3.reuse ;  /* 0x0000001002b07819 */ /* 0x100fe40000001203 */
[----:B------:R-:W-:Y:S02]  /*1310*/  SHF.R.U32.HI R9, RZ, 0x10, R3 ;  /* 0x00000010ff097819 */ /* 0x000fe40000011603 */
        /* <DEDUP_REMOVED lines=25> */
[----:B------:R-:W-:Y:S02]  /*14b0*/  LOP3.LUT R106, R5, UR32, R106, 0x96, !PT ;  /* 0x00000020056a7c12 */ /* 0x000fe4000f8e966a */
[----:B------:R-:W-:Y:S02]  /*14c0*/  ISETP.NE.AND.EX P1, PT, RZ, UR5, PT, P1 ;  /* 0x00000005ff007c0c */ /* 0x000fe4000bf25310 */
[----:B------:R-:W-:-:S02]  /*14d0*/  LOP3.LUT R107, R8, UR31, R107, 0x96, !PT ;  /* 0x0000001f086b7c12 */ /* 0x000fc4000f8e966b */
[----:B-1234-:R-:W-:-:S09]  /*14e0*/  LOP3.LUT R96, R96, 0x3, RZ, 0xc0, !PT ;  /* 0x0000000360607812 */ /* 0x01efd200078ec0ff */
.L_x_58553:
[----:B------:R-:W0:Y:S01]  /*14f0*/  S2R R111, SR_TID.X ;  /* 0x00000000006f7919 */ /* 0x000e220000002100 */
[----:B-1----:R-:W1:Y:S01]  /*1500*/  @P1 LDC.64 R6, c[0x0][0x3e0] ;  /* 0x0000f800ff061b82 */ /* 0x002e620000000a00 */
[----:B------:R-:W-:Y:S02]  /*1510*/  IMAD R4, R104, UR12, RZ ;  /* 0x0000000c68047c24 */ /* 0x000fe4000f8e02ff */
[----:B------:R-:W-:-:S03]  /*1520*/  IMAD.MOV.U32 R118, RZ, RZ, 0x3f800000 ;  /* 0x3f800000ff767424 */ /* 0x000fc600078e00ff */
[----:B------:R-:W-:Y:S02]  /*1530*/  SHF.R.S32.HI R5, RZ, 0x1f, R4 ;  /* 0x0000001fff057819 */ /* 0x000fe40000011404 */
[----:B------:R-:W2:Y:S02]  /*1540*/  LDC.64 R100, c[0x0][0x390] ;  /* 0x0000e400ff647b82 */ /* 0x000ea40000000a00 */
[----:B------:R-:W-:Y:S01]  /*1550*/  LEA.HI R5, R5, R4, RZ, 0x2 ;  /* 0x0000000405057211 */ /* 0x000fe200078f10ff */
[----:B-1----:R-:W-:-:S05]  /*1560*/  @P1 IMAD.WIDE R6, R104, 0x4, R6 ;  /* 0x0000000468061825 */ /* 0x002fca00078e0206 */
[----:B------:R1:W5:Y:S01]  /*1570*/  @P1 LDG.E R118, desc[UR8][R6.64] ;  /* 0x0000000806761981 */ /* 0x000362000c1e1900 */
[----:B0-----:R-:W-:-:S04]  /*1580*/  LOP3.LUT R112, R111, 0x1f, RZ, 0xc0, !PT ;  /* 0x0000001f6f707812 */ /* 0x001fc800078ec0ff */
[----:B------:R-:W-:-:S05]  /*1590*/  LEA.HI.SX32 R112, R5, R112, 0x1e ;  /* 0x0000007005707211 */ /* 0x000fca00078ff2ff */
[----:B--2---:R-:W-:-:S06]  /*15a0*/  IMAD.WIDE.U32 R4, R112, 0x10, R100 ;  /* 0x0000001070047825 */ /* 0x004fcc00078e0064 */
[----:B------:R-:W5:Y:S01]  /*15b0*/  LDG.E.128 R4, desc[UR8][R4.64] ;  /* 0x0000000804047981 */ /* 0x000f62000c1e1d00 */
[----:B------:R-:W-:-:S04]  /*15c0*/  ISETP.NE.U32.AND P0, PT, RZ, UR10, PT ;  /* 0x0000000aff007c0c */ /* 0x000fc8000bf05070 */
[----:B------:R-:W-:Y:S01]  /*15d0*/  ISETP.NE.AND.EX P0, PT, RZ, UR11, PT, P0 ;  /* 0x0000000bff007c0c */ /* 0x000fe2000bf05300 */
[----:B------:R-:W-:-:S12]  /*15e0*/  IMAD.MOV.U32 R117, RZ, RZ, 0x2f800000 ;  /* 0x2f800000ff757424 */ /* 0x000fd800078e00ff */
[----:B-1----:R-:W-:Y:S05]  /*15f0*/  @!P0 BRA `(.L_x_57881) ;  /* 0x0000001400208947 */ /* 0x002fea0003800000 */
        /* <DEDUP_REMOVED lines=14> */
.L_x_71392:
[----:B------:R-:W-:Y:S05]  /*16e0*/  BRX R12 -0x16f0                                        (*"BRANCH_TARGETS .L_x_71393,.L_x_71394,.L_x_71395"*) ;  /* 0xffffffe80c447949 */ /* 0x000fea000383ffff */
.L_x_71395:
[----:B------:R-:W-:Y:S01]  /*16f0*/  VIADD R12, R96, 0x1 ;  /* 0x00000001600c7836 */ /* 0x000fe20000000000 */
[----:B------:R-:W-:Y:S01]  /*1700*/  MOV R24, R150 ;  /* 0x0000009600187202 */ /* 0x000fe20000000f00 */
[----:B------:R-:W-:Y:S01]  /*1710*/  IMAD.MOV.U32 R13, RZ, RZ, R107 ;  /* 0x000000ffff0d7224 */ /* 0x000fe200078e006b */
[----:B------:R-:W-:Y:S06]  /*1720*/  BRA `(.L_x_57883) ;  /* 0x0000000000f07947 */ /* 0x000fec0003800000 */
.L_x_71393:
[----:B------:R-:W-:Y:S01]  /*1730*/  IMAD.MOV.U32 R24, RZ, RZ, R150 ;  /* 0x000000ffff187224 */ /* 0x000fe200078e0096 */
[----:B------:R-:W-:Y:S01]  /*1740*/  MOV R12, 0x3 ;  /* 0x00000003000c7802 */ /* 0x000fe20000000f00 */
[----:B------:R-:W-:Y:S01]  /*1750*/  IMAD.MOV.U32 R13, RZ, RZ, R106 ;  /* 0x000000ffff0d7224 */ /* 0x000fe200078e006a */
[----:B------:R-:W-:Y:S06]  /*1760*/  BRA `(.L_x_57883) ;  /* 0x0000000000e07947 */ /* 0x000fec0003800000 */
.L_x_71394:
        /* <DEDUP_REMOVED lines=13> */
.L_x_57885:
[----:B------:R-:W-:Y:S05]  /*1840*/  BSYNC.RECONVERGENT B2 ;  /* 0x0000000000027941 */ /* 0x000fea0003800200 */
.L_x_57884:
        /* <DEDUP_REMOVED lines=42> */
.L_x_57883:
[----:B------:R-:W-:Y:S05]  /*1af0*/  BSYNC.RECONVERGENT B1 ;  /* 0x0000000000017941 */ /* 0x000fea0003800200 */
.L_x_57882:
[----:B------:R-:W-:Y:S01]  /*1b00*/  I2FP.F32.U32 R14, R13 ;  /* 0x0000000d000e7245 */ /* 0x000fe20000201000 */
[----:B-----5:R-:W-:Y:S01]  /*1b10*/  FMUL.FTZ R13, R4, R118 ;  /* 0x00000076040d7220 */ /* 0x020fe20000410000 */
[----:B------:R-:W-:Y:S01]  /*1b20*/  MOV R116, UR34 ;  /* 0x0000002200747c02 */ /* 0x000fe20008000f00 */
[----:B------:R-:W-:Y:S01]  /*1b30*/  IMAD.U32 R115, RZ, RZ, UR33 ;  /* 0x00000021ff737e24 */ /* 0x000fe2000f8e00ff */
[----:B------:R-:W-:Y:S01]  /*1b40*/  ISETP.NE.AND P3, PT, R12, 0x1, PT ;  /* 0x000000010c00780c */ /* 0x000fe20003f65270 */
[----:B------:R-:W-:Y:S01]  /*1b50*/  FFMA.FTZ R14, R14, R117, 1.1641532182693481445e-10 ;  /* 0x2f0000000e0e7423 */ /* 0x000fe20000010075 */
[----:B------:R-:W-:Y:S01]  /*1b60*/  BSSY.RECONVERGENT B1, `(.L_x_57886) ;  /* 0x000004a000017945 */ /* 0x000fe20003800200 */
[----:B------:R-:W-:-:S03]  /*1b70*/  FMUL.FTZ R13, R13, R116 ;  /* 0x000000740d0d7220 */ /* 0x000fc60000410000 */
[----:B------:R-:W-:-:S04]  /*1b80*/  FSETP.GTU.FTZ.AND P2, PT, R14, R115, PT ;  /* 0x000000730e00720b */ /* 0x000fc80003f5c000 */
[----:B------:R-:W-:Y:S02]  /*1b90*/  FSEL R13, R13, RZ, !P2 ;  /* 0x000000ff0d0d7208 */ /* 0x000fe40005000000 */
[----:B------:R-:W-:-:S03]  /*1ba0*/  PLOP3.LUT P2, PT, P2, PT, PT, 0x8, 0x80 ;  /* 0x000000000080781c */ /* 0x000fc6000174e170 */
[----:B------:R-:W-:Y:S01]  /*1bb0*/  FADD.FTZ R4, R8, R13 ;  /* 0x0000000d08047221 */ /* 0x000fe20000010000 */
        /* <DEDUP_REMOVED lines=11> */
.L_x_57888:
        /* <DEDUP_REMOVED lines=13> */
.L_x_57890:
[----:B------:R-:W-:Y:S05]  /*1d40*/  BSYNC.RECONVERGENT B2 ;  /* 0x0000000000027941 */ /* 0x000fea0003800200 */
.L_x_57889:
        /* <DEDUP_REMOVED lines=43> */
.L_x_57887:
[----:B------:R-:W-:Y:S05]  /*2000*/  BSYNC.RECONVERGENT B1 ;  /* 0x0000000000017941 */ /* 0x000fea0003800200 */
.L_x_57886:
[----:B------:R-:W-:Y:S01]  /*2010*/  I2FP.F32.U32 R8, R8 ;  /* 0x0000000800087245 */ /* 0x000fe20000201000 */
[----:B------:R-:W-:Y:S01]  /*2020*/  FMUL.FTZ R5, R5, R118 ;  /* 0x0000007605057220 */ /* 0x000fe20000410000 */
[----:B------:R-:W-:Y:S01]  /*2030*/  ISETP.NE.AND P4, PT, R13, 0x1, PT ;  /* 0x000000010d00780c */ /* 0x000fe20003f85270 */
[----:B------:R-:W-:Y:S01]  /*2040*/  BSSY.RECONVERGENT B1, `(.L_x_57891) ;  /* 0x000004b000017945 */ /* 0x000fe20003800200 */
[----:B------:R-:W-:Y:S02]  /*2050*/  IMAD.MOV.U32 R12, RZ, RZ, 0x2 ;  /* 0x00000002ff0c7424 */ /* 0x000fe400078e00ff */
[----:B------:R-:W-:Y:S01]  /*2060*/  FFMA.FTZ R8, R8, R117, 1.1641532182693481445e-10 ;  /* 0x2f00000008087423 */ /* 0x000fe20000010075 */
[----:B------:R-:W-:-:S04]  /*2070*/  FMUL.FTZ R5, R5, R116 ;  /* 0x0000007405057220 */ /* 0x000fc80000410000 */
        /* <DEDUP_REMOVED lines=14> */
.L_x_57893:
        /* <DEDUP_REMOVED lines=13> */
.L_x_57895:
[----:B------:R-:W-:Y:S05]  /*2230*/  BSYNC.RECONVERGENT B2 ;  /* 0x0000000000027941 */ /* 0x000fea0003800200 */
.L_x_57894:
        /* <DEDUP_REMOVED lines=43> */
.L_x_57892:
[----:B------:R-:W-:Y:S05]  /*24f0*/  BSYNC.RECONVERGENT B1 ;  /* 0x0000000000017941 */ /* 0x000fea0003800200 */
.L_x_57891:
[----:B------:R-:W-:Y:S01]  /*2500*/  I2FP.F32.U32 R8, R9 ;  /* 0x0000000900087245 */ /* 0x000fe20000201000 */
[----:B------:R-:W-:Y:S01]  /*2510*/  FMUL.FTZ R9, R6, R118 ;  /* 0x0000007606097220 */ /* 0x000fe20000410000 */
[----:B------:R-:W-:Y:S01]  /*2520*/  ISETP.NE.AND P5, PT, R12, 0x1, PT ;  /* 0x000000010c00780c */ /* 0x000fe20003fa5270 */
[----:B------:R-:W-:Y:S01]  /*2530*/  BSSY.RECONVERGENT B1, `(.L_x_57896) ;  /* 0x000004b000017945 */ /* 0x000fe20003800200 */
[----:B------:R-:W-:Y:S02]  /*2540*/  HFMA2 R18, -RZ, RZ, 0, 1.1920928955078125e-07 ;  /* 0x00000002ff127431 */ /* 0x000fe400000001ff */
        /* <DEDUP_REMOVED lines=16> */
.L_x_57898:
        /* <DEDUP_REMOVED lines=13> */
.L_x_57900:
[----:B------:R-:W-:Y:S05]  /*2720*/  BSYNC.RECONVERGENT B2 ;  /* 0x0000000000027941 */ /* 0x000fea0003800200 */
.L_x_57899:
        /* <DEDUP_REMOVED lines=43> */
.L_x_57897:
[----:B------:R-:W-:Y:S05]  /*29e0*/  BSYNC.RECONVERGENT B1 ;  /* 0x0000000000017941 */ /* 0x000fea0003800200 */
.L_x_57896:
        /* <DEDUP_REMOVED lines=9> */
.L_x_57881:
        /* <DEDUP_REMOVED lines=16> */
.L_x_57904:
        /* <DEDUP_REMOVED lines=13> */
.L_x_57906:
[----:B------:R-:W-:Y:S05]  /*2c50*/  BSYNC.RECONVERGENT B2 ;  /* 0x0000000000027941 */ /* 0x000fea0003800200 */
.L_x_57905:
        /* <DEDUP_REMOVED lines=42> */
.L_x_57903:
[----:B------:R-:W-:Y:S05]  /*2f00*/  BSYNC.RECONVERGENT B1 ;  /* 0x0000000000017941 */ /* 0x000fea0003800200 */
.L_x_57902:
[----:B------:R-:W-:Y:S01]  /*2f10*/  ISETP.NE.AND P3, PT, R10, 0x1, PT ;  /* 0x000000010a00780c */ /* 0x000fe20003f65270 */
[----:B------:R-:W-:Y:S01]  /*2f20*/  IMAD.U32 R116, RZ, RZ, UR34 ;  /* 0x00000022ff747e24 */ /* 0x000fe2000f8e00ff */
[----:B------:R-:W-:Y:S01]  /*2f30*/  I2FP.F32.U32 R8, R8 ;  /* 0x0000000800087245 */ /* 0x000fe20000201000 */
[----:B-----5:R-:W-:Y:S01]  /*2f40*/  FMUL.FTZ R9, R4, R118 ;  /* 0x0000007604097220 */ /* 0x020fe20000410000 */
[----:B------:R-:W-:Y:S01]  /*2f50*/  MOV R115, UR33 ;  /* 0x0000002100737c02 */ /* 0x000fe20008000f00 */
[----:B------:R-:W-:Y:S01]  /*2f60*/  BSSY.RECONVERGENT B1, `(.L_x_57907) ;  /* 0x0000048000017945 */ /* 0x000fe20003800200 */
[----:B------:R-:W-:Y:S01]  /*2f70*/  MOV R4, R110 ;  /* 0x0000006e00047202 */ /* 0x000fe20000000f00 */
[----:B------:R-:W-:Y:S01]  /*2f80*/  FFMA.FTZ R8, R8, R117, 1.1641532182693481445e-10 ;  /* 0x2f00000008087423 */ /* 0x000fe20000010075 */
[----:B------:R-:W-:-:S04]  /*2f90*/  FMUL.FTZ R16, R9, R116 ;  /* 0x0000007409107220 */ /* 0x000fc80000410000 */
[----:B------:R-:W-:Y:S01]  /*2fa0*/  FSETP.LE.FTZ.AND P2, PT, R8, R115, PT ;  /* 0x000000730800720b */ /* 0x000fe20003f53000 */
[----:B------:R-:W-:Y:S01]  /*2fb0*/  IMAD.MOV.U32 R8, RZ, RZ, 0x2 ;  /* 0x00000002ff087424 */ /* 0x000fe200078e00ff */
        /* <DEDUP_REMOVED lines=9> */
.L_x_57909:
        /* <DEDUP_REMOVED lines=13> */
.L_x_57911:
[----:B------:R-:W-:Y:S05]  /*3120*/  BSYNC.RECONVERGENT B2 ;  /* 0x0000000000027941 */ /* 0x000fea0003800200 */
.L_x_57910:
        /* <DEDUP_REMOVED lines=43> */
.L_x_57908:
[----:B------:R-:W-:Y:S05]  /*33e0*/  BSYNC.RECONVERGENT B1 ;  /* 0x0000000000017941 */ /* 0x000fea0003800200 */
.L_x_57907:
        /* <DEDUP_REMOVED lines=18> */
.L_x_57914:
        /* <DEDUP_REMOVED lines=13> */
.L_x_57916:
[----:B------:R-:W-:Y:S05]  /*35e0*/  BSYNC.RECONVERGENT B2 ;  /* 0x0000000000027941 */ /* 0x000fea0003800200 */
.L_x_57915:
        /* <DEDUP_REMOVED lines=43> */
.L_x_57913:
[----:B------:R-:W-:Y:S05]  /*38a0*/  BSYNC.RECONVERGENT B1 ;  /* 0x0000000000017941 */ /* 0x000fea0003800200 */
.L_x_57912:
        /* <DEDUP_REMOVED lines=18> */
.L_x_57919:
        /* <DEDUP_REMOVED lines=13> */
.L_x_57921:
[----:B------:R-:W-:Y:S05]  /*3aa0*/  BSYNC.RECONVERGENT B2 ;  /* 0x0000000000027941 */ /* 0x000fea0003800200 */
.L_x_57920:
        /* <DEDUP_REMOVED lines=43> */
.L_x_57918:
[----:B------:R-:W-:Y:S05]  /*3d60*/  BSYNC.RECONVERGENT B1 ;  /* 0x0000000000017941 */ /* 0x000fea0003800200 */
.L_x_57917:
[----:B------:R-:W-:Y:S01]  /*3d70*/  I2FP.F32.U32 R4, R5 ;  /* 0x0000000500047245 */ /* 0x000fe20000201000 */
[----:B------:R-:W-:Y:S01]  /*3d80*/  FMUL.FTZ R7, R7, R118 ;  /* 0x0000007607077220 */ /* 0x000fe20000410000 */
[----:B------:R-:W-:Y:S02]  /*3d90*/  FSEL R5, R14, RZ, P3 ;  /* 0x000000ff0e057208 */ /* 0x000fe40001800000 */
[----:B------:R-:W-:Y:S01]  /*3da0*/  FSEL R6, R6, RZ, P4 ;  /* 0x000000ff06067208 */ /* 0x000fe20002000000 */
[----:B------:R-:W-:Y:S01]  /*3db0*/  FFMA.FTZ R4, R4, R117, 1.1641532182693481445e-10 ;  /* 0x2f00000004047423 */ /* 0x000fe20000010075 */
[----:B------:R-:W-:-:S04]  /*3dc0*/  FMUL.FTZ R7, R7, R116 ;  /* 0x0000007407077220 */ /* 0x000fc80000410000 */
[----:B------:R-:W-:Y:S02]  /*3dd0*/  FSETP.GTU.FTZ.AND P6, PT, R4, R115, PT ;  /* 0x000000730400720b */ /* 0x000fe40003fdc000 */
[----:B------:R-:W-:Y:S02]  /*3de0*/  FSEL R4, R16, RZ, P2 ;  /* 0x000000ff10047208 */ /* 0x000fe40001000000 */
[----:B------:R-:W-:Y:S02]  /*3df0*/  PLOP3.LUT P5, PT, P6, PT, PT, 0x8, 0x80 ;  /* 0x000000000080781c */ /* 0x000fe400037ae170 */
[----:B------:R-:W-:-:S11]  /*3e00*/  FSEL R7, R7, RZ, !P6 ;  /* 0x000000ff07077208 */ /* 0x000fd60007000000 */
.L_x_57901:
[----:B------:R-:W0:Y:S01]  /*3e10*/  LDC.64 R182, c[0x0][0x3a8] ;  /* 0x0000ea00ffb67b82 */ /* 0x000e220000000a00 */
[----:B------:R-:W-:Y:S01]  /*3e20*/  SEL R8, RZ, 0x1000000, !P5 ;  /* 0x01000000ff087807 */ /* 0x000fe20006800000 */
[----:B------:R-:W-:Y:S01]  /*3e30*/  VIADD R113, R112, 0x20 ;  /* 0x0000002070717836 */ /* 0x000fe20000000000 */
[----:B------:R-:W-:Y:S02]  /*3e40*/  SEL R9, RZ, 0x10000, !P4 ;  /* 0x00010000ff097807 */ /* 0x000fe40006000000 */
[----:B------:R-:W-:-:S03]  /*3e50*/  SEL R10, RZ, 0x100, !P3 ;  /* 0x00000100ff0a7807 */ /* 0x000fc60005800000 */
[----:B------:R-:W1:Y:S01]  /*3e60*/  LDC.64 R180, c[0x0][0x3b0] ;  /* 0x0000ec00ffb47b82 */ /* 0x000e620000000a00 */
[----:B------:R-:W-:Y:S02]  /*3e70*/  IADD3 R8, PT, PT, R10, R8, R9 ;  /* 0x000000080a087210 */ /* 0x000fe40007ffe009 */
[----:B------:R-:W-:-:S04]  /*3e80*/  SEL R9, RZ, 0x1, !P2 ;  /* 0x00000001ff097807 */ /* 0x000fc80005000000 */
[----:B------:R-:W-:Y:S01]  /*3e90*/  IADD3 R15, PT, PT, R8, R9, RZ ;  /* 0x00000009080f7210 */ /* 0x000fe20007ffe0ff */
[----:B------:R-:W-:-:S04]  /*3ea0*/  IMAD.WIDE.U32 R8, R113, 0x10, R100 ;  /* 0x0000001071087825 */ /* 0x000fc800078e0064 */
[----:B0-----:R-:W-:-:S05]  /*3eb0*/  IMAD.WIDE.U32 R12, R112, 0x10, R182 ;  /* 0x00000010700c7825 */ /* 0x001fca00078e00b6 */
[----:B------:R-:W-:Y:S01]  /*3ec0*/  STG.E.128 desc[UR8][R12.64], R4 ;  /* 0x000000040c007986 */ /* 0x000fe2000c101d08 */
[----:B-1----:R-:W-:-:S05]  /*3ed0*/  IMAD.WIDE.U32 R10, R112, 0x4, R180 ;  /* 0x00000004700a7825 */ /* 0x002fca00078e00b4 */
[----:B------:R0:W-:Y:S04]  /*3ee0*/  STG.E desc[UR8][R10.64], R15 ;  /* 0x0000000f0a007986 */ /* 0x0001e8000c101908 */
[----:B0-----:R-:W5:Y:S01]  /*3ef0*/  LDG.E.128 R8, desc[UR8][R8.64] ;  /* 0x0000000808087981 */ /* 0x001f62000c1e1d00 */
[----:B------:R-:W-:Y:S05]  /*3f00*/  @!P0 BRA `(.L_x_57922) ;  /* 0x0000001400088947 */ /* 0x000fea0003800000 */
        /* <DEDUP_REMOVED lines=19> */
.L_x_57925:
        /* <DEDUP_REMOVED lines=13> */
.L_x_57927:
[----:B------:R-:W-:Y:S05]  /*4110*/  BSYNC.RECONVERGENT B2 ;  /* 0x0000000000027941 */ /* 0x000fea0003800200 */
.L_x_57926:
        /* <DEDUP_REMOVED lines=42> */
.L_x_57924:
[----:B------:R-:W-:Y:S05]  /*43c0*/  BSYNC.RECONVERGENT B1 ;  /* 0x0000000000017941 */ /* 0x000fea0003800200 */
.L_x_57923:
[----:B------:R-:W-:Y:S01]  /*43d0*/  I2FP.F32.U32 R18, R17 ;  /* 0x0000001100127245 */ /* 0x000fe20000201000 */
[----:B-----5:R-:W-:Y:S01]  /*43e0*/  FMUL.FTZ R17, R8, R118 ;  /* 0x0000007608117220 */ /* 0x020fe20000410000 */
[----:B------:R-:W-:Y:S01]  /*43f0*/  ISETP.NE.AND P3, PT, R16, 0x1, PT ;  /* 0x000000011000780c */ /* 0x000fe20003f65270 */
[----:B------:R-:W-:Y:S02]  /*4400*/  BSSY.RECONVERGENT B1, `(.L_x_57928) ;  /* 0x000004b000017945 */ /* 0x000fe40003800200 */
[----:B------:R-:W-:Y:S01]  /*4410*/  FFMA.FTZ R18, R18, R117, 1.1641532182693481445e-10 ;  /* 0x2f00000012127423 */ /* 0x000fe20000010075 */
[----:B------:R-:W-:-:S04]  /*4420*/  FMUL.FTZ R17, R17, R116 ;  /* 0x0000007411117220 */ /* 0x000fc80000410000 */
        /* <DEDUP_REMOVED lines=15> */
.L_x_57930:
        /* <DEDUP_REMOVED lines=13> */
.L_x_57932:
[----:B------:R-:W-:Y:S05]  /*45f0*/  BSYNC.RECONVERGENT B2 ;  /* 0x0000000000027941 */ /* 0x000fea0003800200 */
.L_x_57931:
        /* <DEDUP_REMOVED lines=43> */
.L_x_57929:
[----:B------:R-:W-:Y:S05]  /*48b0*/  BSYNC.RECONVERGENT B1 ;  /* 0x0000000000017941 */ /* 0x000fea0003800200 */
.L_x_57928:
        /* <DEDUP_REMOVED lines=21> */
.L_x_57935:
        /* <DEDUP_REMOVED lines=13> */
.L_x_57937:
[----:B------:R-:W-:Y:S05]  /*4ae0*/  BSYNC.RECONVERGENT B2 ;  /* 0x0000000000027941 */ /* 0x000fea0003800200 */
.L_x_57936:
        /* <DEDUP_REMOVED lines=43> */
.L_x_57934:
[----:B------:R-:W-:Y:S05]  /*4da0*/  BSYNC.RECONVERGENT B1 ;  /* 0x0000000000017941 */ /* 0x000fea0003800200 */
.L_x_57933:
        /* <DEDUP_REMOVED lines=21> */
.L_x_57940:
        /* <DEDUP_REMOVED lines=13> */
.L_x_57942:
[----:B------:R-:W-:Y:S05]  /*4fd0*/  BSYNC.RECONVERGENT B2 ;  /* 0x0000000000027941 */ /* 0x000fea0003800200 */
.L_x_57941:
        /* <DEDUP_REMOVED lines=43> */
.L_x_57939:
[----:B------:R-:W-:Y:S05]  /*5290*/  BSYNC.RECONVERGENT B1 ;  /* 0x0000000000017941 */ /* 0x000fea0003800200 */
.L_x_57938:
        /* <DEDUP_REMOVED lines=9> */
.L_x_57922:
        /* <DEDUP_REMOVED lines=16> */
.L_x_57946:
        /* <DEDUP_REMOVED lines=13> */
.L_x_57948:
[----:B------:R-:W-:Y:S05]  /*5500*/  BSYNC.RECONVERGENT B2 ;  /* 0x0000000000027941 */ /* 0x000fea0003800200 */
.L_x_57947:
        /* <DEDUP_REMOVED lines=42> */
.L_x_57945:
[----:B------:R-:W-:Y:S05]  /*57b0*/  BSYNC.RECONVERGENT B1 ;  /* 0x0000000000017941 */ /* 0x000fea0003800200 */
.L_x_57944:
[----:B------:R-:W-:Y:S01]  /*57c0*/  ISETP.NE.AND P3, PT, R14, 0x1, PT ;  /* 0x000000010e00780c */ /* 0x000fe20003f65270 */
[----:B-----5:R-:W-:Y:S01]  /*57d0*/  FMUL.FTZ R13, R8, R118 ;  /* 0x00000076080d7220 */ /* 0x020fe20000410000 */
[----:B------:R-:W-:Y:S01]  /*57e0*/  I2FP.F32.U32 R12, R12 ;  /* 0x0000000c000c7245 */ /* 0x000fe20000201000 */
[----:B------:R-:W-:Y:S01]  /*57f0*/  BSSY.RECONVERGENT B1, `(.L_x_57949) ;  /* 0x0000048000017945 */ /* 0x000fe20003800200 */
[----:B------:R-:W-:Y:S02]  /*5800*/  IMAD.MOV.U32 R8, RZ, RZ, R110 ;  /* 0x000000ffff087224 */ /* 0x000fe400078e006e */
[----:B------:R-:W-:Y:S01]  /*5810*/  FMUL.FTZ R20, R13, R116 ;  /* 0x000000740d147220 */ /* 0x000fe20000410000 */
[----:B------:R-:W-:-:S05]  /*5820*/  FFMA.FTZ R12, R12, R117, 1.1641532182693481445e-10 ;  /* 0x2f0000000c0c7423 */ /* 0x000fca0000010075 */
[----:B------:R-:W-:Y:S01]  /*5830*/  FSETP.LE.FTZ.AND P2, PT, R12, R115, PT ;  /* 0x000000730c00720b */ /* 0x000fe20003f53000 */
[----:B------:R-:W-:Y:S01]  /*5840*/  HFMA2 R12, -RZ, RZ, 0, 1.1920928955078125e-07 ;  /* 0x00000002ff0c7431 */ /* 0x000fe200000001ff */
        /* <DEDUP_REMOVED lines=9> */
.L_x_57951:
        /* <DEDUP_REMOVED lines=13> */
.L_x_57953:
[----:B------:R-:W-:Y:S05]  /*59b0*/  BSYNC.RECONVERGENT B2 ;  /* 0x0000000000027941 */ /* 0x000fea0003800200 */
.L_x_57952:
        /* <DEDUP_REMOVED lines=43> */
.L_x_57950:
[----:B------:R-:W-:Y:S05]  /*5c70*/  BSYNC.RECONVERGENT B1 ;  /* 0x0000000000017941 */ /* 0x000fea0003800200 */
.L_x_57949:
        /* <DEDUP_REMOVED lines=18> */
.L_x_57956:
        /* <DEDUP_REMOVED lines=13> */
.L_x_57958:
[----:B------:R-:W-:Y:S05]  /*5e70*/  BSYNC.RECONVERGENT B2 ;  /* 0x0000000000027941 */ /* 0x000fea0003800200 */
.L_x_57957:
        /* <DEDUP_REMOVED lines=43> */
.L_x_57955:
[----:B------:R-:W-:Y:S05]  /*6130*/  BSYNC.RECONVERGENT B1 ;  /* 0x0000000000017941 */ /* 0x000fea0003800200 */
.L_x_57954:
        /* <DEDUP_REMOVED lines=18> */
.L_x_57961:
        /* <DEDUP_REMOVED lines=13> */
.L_x_57963:
[----:B------:R-:W-:Y:S05]  /*6330*/  BSYNC.RECONVERGENT B2 ;  /* 0x0000000000027941 */ /* 0x000fea0003800200 */
.L_x_57962:
        /* <DEDUP_REMOVED lines=43> */
.L_x_57960:
[----:B------:R-:W-:Y:S05]  /*65f0*/  BSYNC.RECONVERGENT B1 ;  /* 0x0000000000017941 */ /* 0x000fea0003800200 */
.L_x_57959:
        /* <DEDUP_REMOVED lines=10> */
.L_x_57943:
[----:B------:R-:W-:Y:S01]  /*66a0*/  SEL R12, RZ, 0x1000000, !P5 ;  /* 0x01000000ff0c7807 */ /* 0x000fe20006800000 */
[----:B------:R-:W-:Y:S01]  /*66b0*/  IMAD.WIDE.U32 R16, R113, 0x10, R182 ;  /* 0x0000001071107825 */ /* 0x000fe200078e00b6 */
[----:B------:R-:W-:Y:S02]  /*66c0*/  SEL R13, RZ, 0x10000, !P4 ;  /* 0x00010000ff0d7807 */ /* 0x000fe40006000000 */
[----:B------:R-:W-:Y:S02]  /*66d0*/  SEL R14, RZ, 0x100, !P3 ;  /* 0x00000100ff0e7807 */ /* 0x000fe40005800000 */
[----:B------:R-:W-:Y:S01]  /*66e0*/  SEL R15, RZ, 0x1, !P2 ;  /* 0x00000001ff0f7807 */ /* 0x000fe20005000000 */
[----:B------:R-:W-:Y:S01]  /*66f0*/  STG.E.128 desc[UR8][R16.64], R8 ;  /* 0x0000000810007986 */ /* 0x000fe2000c101d08 */
[----:B------:R-:W-:Y:S02]  /*6700*/  IADD3 R12, PT, PT, R14, R12, R13 ;  /* 0x0000000c0e0c7210 */ /* 0x000fe40007ffe00d */
[----:B------:R-:W-:-:S03]  /*6710*/  IADD3 R114, PT, PT, R112, 0x40, RZ ;  /* 0x0000004070727810 */ /* 0x000fc60007ffe0ff */
[----:B------:R-:W-:Y:S02]  /*6720*/  IMAD.IADD R19, R12, 0x1, R15 ;  /* 0x000000010c137824 */ /* 0x000fe400078e020f */
[----:B------:R-:W-:-:S04]  /*6730*/  IMAD.WIDE.U32 R14, R113, 0x4, R180 ;  /* 0x00000004710e7825 */ /* 0x000fc800078e00b4 */
[----:B------:R-:W-:Y:S01]  /*6740*/  IMAD.WIDE.U32 R12, R114, 0x10, R100 ;  /* 0x00000010720c7825 */ /* 0x000fe200078e0064 */
[----:B------:R0:W-:Y:S05]  /*6750*/  STG.E desc[UR8][R14.64], R19 ;  /* 0x000000130e007986 */ /* 0x0001ea000c101908 */
        /* <DEDUP_REMOVED lines=21> */
.L_x_57967:
        /* <DEDUP_REMOVED lines=13> */
.L_x_57969:
[----:B------:R-:W-:Y:S05]  /*6980*/  BSYNC.RECONVERGENT B2 ;  /* 0x0000000000027941 */ /* 0x000fea0003800200 */
.L_x_57968:
        /* <DEDUP_REMOVED lines=42> */
.L_x_57966:
[----:B------:R-:W-:Y:S05]  /*6c30*/  BSYNC.RECONVERGENT B1 ;  /* 0x0000000000017941 */ /* 0x000fea0003800200 */
.L_x_57965:
        /* <DEDUP_REMOVED lines=21> */
.L_x_57972:
        /* <DEDUP_REMOVED lines=13> */
.L_x_57974:
[----:B------:R-:W-:Y:S05]  /*6e60*/  BSYNC.RECONVERGENT B2 ;  /* 0x0000000000027941 */ /* 0x000fea0003800200 */
.L_x_57973:
        /* <DEDUP_REMOVED lines=43> */
.L_x_57971:
[----:B------:R-:W-:Y:S05]  /*7120*/  BSYNC.RECONVERGENT B1 ;  /* 0x0000000000017941 */ /* 0x000fea0003800200 */
.L_x_57970:
        /* <DEDUP_REMOVED lines=21> */
.L_x_57977:
        /* <DEDUP_REMOVED lines=13> */
.L_x_57979:
[----:B------:R-:W-:Y:S05]  /*7350*/  BSYNC.RECONVERGENT B2 ;  /* 0x0000000000027941 */ /* 0x000fea0003800200 */
.L_x_57978:
        /* <DEDUP_REMOVED lines=43> */
.L_x_57976:
[----:B------:R-:W-:Y:S05]  /*7610*/  BSYNC.RECONVERGENT B1 ;  /* 0x0000000000017941 */ /* 0x000fea0003800200 */
.L_x_57975:
        /* <DEDUP_REMOVED lines=21> */
.L_x_57982:
        /* <DEDUP_REMOVED lines=13> */
.L_x_57984:
[----:B------:R-:W-:Y:S05]  /*7840*/  BSYNC.RECONVERGENT B2 ;  /* 0x0000000000027941 */ /* 0x000fea0003800200 */
.L_x_57983:
        /* <DEDUP_REMOVED lines=43> */
.L_x_57981:
[----:B------:R-:W-:Y:S05]  /*7b00*/  BSYNC.RECONVERGENT B1 ;  /* 0x0000000000017941 */ /* 0x000fea0003800200 */
.L_x_57980:
        /* <DEDUP_REMOVED lines=9> */
.L_x_57964:
        /* <DEDUP_REMOVED lines=16> */
.L_x_57988:
        /* <DEDUP_REMOVED lines=13> */
.L_x_57990:
[----:B------:R-:W-:Y:S05]  /*7d70*/  BSYNC.RECONVERGENT B2 ;  /* 0x0000000000027941 */ /* 0x000fea0003800200 */
.L_x_57989:
        /* <DEDUP_REMOVED lines=42> */
.L_x_57987:
[----:B------:R-:W-:Y:S05]  /*8020*/  BSYNC.RECONVERGENT B1 ;  /* 0x0000000000017941 */ /* 0x000fea0003800200 */
.L_x_57986:
        /* <DEDUP_REMOVED lines=8> */
[----:B------:R-:W-:Y:S01]  /*80b0*/  IMAD.MOV.U32 R16, RZ, RZ, 0x2 ;  /* 0x00000002ff107424 */ /* 0x000fe200078e00ff */
        /* <DEDUP_REMOVED lines=9> */
.L_x_57993:
        /* <DEDUP_REMOVED lines=13> */
.L_x_57995:
[----:B------:R-:W-:Y:S05]  /*8220*/  BSYNC.RECONVERGENT B2 ;  /* 0x0000000000027941 */ /* 0x000fea0003800200 */
.L_x_57994:
        /* <DEDUP_REMOVED lines=43> */
.L_x_57992:
[----:B------:R-:W-:Y:S05]  /*84e0*/  BSYNC.RECONVERGENT B1 ;  /* 0x0000000000017941 */ /* 0x000fea0003800200 */
.L_x_57991:
        /* <DEDUP_REMOVED lines=18> */
.L_x_57998:
        /* <DEDUP_REMOVED lines=13> */
.L_x_58000:
[----:B------:R-:W-:Y:S05]  /*86e0*/  BSYNC.RECONVERGENT B2 ;  /* 0x0000000000027941 */ /* 0x000fea0003800200 */
.L_x_57999:
        /* <DEDUP_REMOVED lines=43> */
.L_x_57997:
[----:B------:R-:W-:Y:S05]  /*89a0*/  BSYNC.RECONVERGENT B1 ;  /* 0x0000000000017941 */ /* 0x000fea0003800200 */
.L_x_57996:
        /* <DEDUP_REMOVED lines=18> */
.L_x_58003:
        /* <DEDUP_REMOVED lines=13> */
.L_x_58005:
[----:B------:R-:W-:Y:S05]  /*8ba0*/  BSYNC.RECONVERGENT B2 ;  /* 0x0000000000027941 */ /* 0x000fea0003800200 */
.L_x_58004:
        /* <DEDUP_REMOVED lines=43> */
.L_x_58002:
[----:B------:R-:W-:Y:S05]  /*8e60*/  BSYNC.RECONVERGENT B1 ;  /* 0x0000000000017941 */ /* 0x000fea0003800200 */
.L_x_58001:
        /* <DEDUP_REMOVED lines=10> */
.L_x_57985:
[----:B------:R-:W-:Y:S01]  /*8f10*/  SEL R16, RZ, 0x1000000, !P5 ;  /* 0x01000000ff107807 */ /* 0x000fe20006800000 */
[----:B------:R-:W-:Y:S01]  /*8f20*/  VIADD R135, R112, 0x60 ;  /* 0x0000006070877836 */ /* 0x000fe20000000000 */
[----:B------:R-:W-:Y:S01]  /*8f30*/  SEL R17, RZ, 0x10000, !P4 ;  /* 0x00010000ff117807 */ /* 0x000fe20006000000 */
[----:B------:R-:W-:Y:S01]  /*8f40*/  IMAD.WIDE.U32 R20, R114, 0x10, R182 ;  /* 0x0000001072147825 */ /* 0x000fe200078e00b6 */
[----:B------:R-:W-:Y:S02]  /*8f50*/  SEL R18, RZ, 0x100, !P3 ;  /* 0x00000100ff127807 */ /* 0x000fe40005800000 */
[----:B------:R-:W-:Y:S02]  /*8f60*/  SEL R19, RZ, 0x1, !P2 ;  /* 0x00000001ff137807 */ /* 0x000fe40005000000 */
[----:B------:R-:W-:Y:S01]  /*8f70*/  IADD3 R16, PT, PT, R18, R16, R17 ;  /* 0x0000001012107210 */ /* 0x000fe20007ffe011 */
[----:B------:R-:W-:Y:S04]  /*8f80*/  STG.E.128 desc[UR8][R20.64], R12 ;  /* 0x0000000c14007986 */ /* 0x000fe8000c101d08 */
[----:B------:R-:W-:-:S02]  /*8f90*/  IMAD.IADD R23, R16, 0x1, R19 ;  /* 0x0000000110177824 */ /* 0x000fc400078e0213 */
        /* <DEDUP_REMOVED lines=24> */
.L_x_58009:
        /* <DEDUP_REMOVED lines=13> */
.L_x_58011:
[----:B------:R-:W-:Y:S05]  /*91f0*/  BSYNC.RECONVERGENT B2 ;  /* 0x0000000000027941 */ /* 0x000fea0003800200 */
.L_x_58010:
        /* <DEDUP_REMOVED lines=42> */
.L_x_58008:
[----:B------:R-:W-:Y:S05]  /*94a0*/  BSYNC.RECONVERGENT B1 ;  /* 0x0000000000017941 */ /* 0x000fea0003800200 */
.L_x_58007:
        /* <DEDUP_REMOVED lines=21> */
.L_x_58014:
        /* <DEDUP_REMOVED lines=13> */
.L_x_58016:
[----:B------:R-:W-:Y:S05]  /*96d0*/  BSYNC.RECONVERGENT B2 ;  /* 0x0000000000027941 */ /* 0x000fea0003800200 */
.L_x_58015:
        /* <DEDUP_REMOVED lines=43> */
.L_x_58013:
[----:B------:R-:W-:Y:S05]  /*9990*/  BSYNC.RECONVERGENT B1 ;  /* 0x0000000000017941 */ /* 0x000fea0003800200 */
.L_x_58012:
        /* <DEDUP_REMOVED lines=21> */
.L_x_58019:
        /* <DEDUP_REMOVED lines=13> */
.L_x_58021:
[----:B------:R-:W-:Y:S05]  /*9bc0*/  BSYNC.RECONVERGENT B2 ;  /* 0x0000000000027941 */ /* 0x000fea0003800200 */
.L_x_58020:
        /* <DEDUP_REMOVED lines=43> */
.L_x_58018:
[----:B------:R-:W-:Y:S05]  /*9e80*/  BSYNC.RECONVERGENT B1 ;  /* 0x0000000000017941 */ /* 0x000fea0003800200 */
.L_x_58017:
        /* <DEDUP_REMOVED lines=21> */
.L_x_58024:
        /* <DEDUP_REMOVED lines=13> */
.L_x_58026:
[----:B------:R-:W-:Y:S05]  /*a0b0*/  BSYNC.RECONVERGENT B2 ;  /* 0x0000000000027941 */ /* 0x000fea0003800200 */
.L_x_58025:
        /* <DEDUP_REMOVED lines=43> */
.L_x_58023:
[----:B------:R-:W-:Y:S05]  /*a370*/  BSYNC.RECONVERGENT B1 ;  /* 0x0000000000017941 */ /* 0x000fea0003800200 */
.L_x_58022:
        /* <DEDUP_REMOVED lines=9> */
.L_x_58006:
        /* <DEDUP_REMOVED lines=16> */
.L_x_58030:
        /* <DEDUP_REMOVED lines=13> */
.L_x_58032:
[----:B------:R-:W-:Y:S05]  /*a5e0*/  BSYNC.RECONVERGENT B2 ;  /* 0x0000000000027941 */ /* 0x000fea0003800200 */
.L_x_58031:
        /* <DEDUP_REMOVED lines=42> */
.L_x_58029:
[----:B------:R-:W-:Y:S05]  /*a890*/  BSYNC.RECONVERGENT B1 ;  /* 0x0000000000017941 */ /* 0x000fea0003800200 */
.L_x_58028:
[----:B------:R-:W-:Y:S01]  /*a8a0*/  ISETP.NE.AND P3, PT, R22, 0x1, PT ;  /* 0x000000011600780c */ /* 0x000fe20003f65270 */
[----:B-----5:R-:W-:Y:S01]  /*a8b0*/  FMUL.FTZ R21, R16, R118 ;  /* 0x0000007610157220 */ /* 0x020fe20000410000 */
[----:B------:R-:W-:Y:S01]  /*a8c0*/  I2FP.F32.U32 R20, R20 ;  /* 0x0000001400147245 */ /* 0x000fe20000201000 */
[----:B------:R-:W-:Y:S01]  /*a8d0*/  BSSY.RECONVERGENT B1, `(.L_x_58033) ;  /* 0x0000048000017945 */ /* 0x000fe20003800200 */
[----:B------:R-:W-:Y:S01]  /*a8e0*/  MOV R16, R110 ;  /* 0x0000006e00107202 */ /* 0x000fe20000000f00 */
[----:B------:R-:W-:Y:S02]  /*a8f0*/  FMUL.FTZ R28, R21, R116 ;  /* 0x00000074151c7220 */ /* 0x000fe40000410000 */
[----:B------:R-:W-:-:S05]  /*a900*/  FFMA.FTZ R20, R20, R117, 1.1641532182693481445e-10 ;  /* 0x2f00000014147423 */ /* 0x000fca0000010075 */
        /* <DEDUP_REMOVED lines=11> */
.L_x_58035:
        /* <DEDUP_REMOVED lines=13> */
.L_x_58037:
[----:B------:R-:W-:Y:S05]  /*aa90*/  BSYNC.RECONVERGENT B2 ;  /* 0x0000000000027941 */ /* 0x000fea0003800200 */
.L_x_58036:
        /* <DEDUP_REMOVED lines=43> */
.L_x_58034:
[----:B------:R-:W-:Y:S05]  /*ad50*/  BSYNC.RECONVERGENT B1 ;  /* 0x0000000000017941 */ /* 0x000fea0003800200 */
.L_x_58033:
        /* <DEDUP_REMOVED lines=18> */
.L_x_58040:
        /* <DEDUP_REMOVED lines=13> */
.L_x_58042:
[----:B------:R-:W-:Y:S05]  /*af50*/  BSYNC.RECONVERGENT B2 ;  /* 0x0000000000027941 */ /* 0x000fea0003800200 */
.L_x_58041:
        /* <DEDUP_REMOVED lines=43> */
.L_x_58039:
[----:B------:R-:W-:Y:S05]  /*b210*/  BSYNC.RECONVERGENT B1 ;  /* 0x0000000000017941 */ /* 0x000fea0003800200 */
.L_x_58038:
        /* <DEDUP_REMOVED lines=18> */
.L_x_58045:
        /* <DEDUP_REMOVED lines=13> */
.L_x_58047:
[----:B------:R-:W-:Y:S05]  /*b410*/  BSYNC.RECONVERGENT B2 ;  /* 0x0000000000027941 */ /* 0x000fea0003800200 */
.L_x_58046:
        /* <DEDUP_REMOVED lines=43> */
.L_x_58044:
[----:B------:R-:W-:Y:S05]  /*b6d0*/  BSYNC.RECONVERGENT B1 ;  /* 0x0000000000017941 */ /* 0x000fea0003800200 */
.L_x_58043:
        /* <DEDUP_REMOVED lines=10> */
.L_x_58027:
[----:B------:R-:W-:Y:S01]  /*b780*/  SEL R20, RZ, 0x1000000, !P5 ;  /* 0x01000000ff147807 */ /* 0x000fe20006800000 */
[----:B------:R-:W-:Y:S01]  /*b790*/  VIADD R138, R112, 0x80 ;  /* 0x00000080708a7836 */ /* 0x000fe20000000000 */
[----:B------:R-:W-:Y:S01]  /*b7a0*/  SEL R21, RZ, 0x10000, !P4 ;  /* 0x00010000ff157807 */ /* 0x000fe20006000000 */
[C---:B------:R-:W-:Y:S01]  /*b7b0*/  IMAD.WIDE.U32 R24, R135.reuse, 0x10, R182 ;  /* 0x0000001087187825 */ /* 0x040fe200078e00b6 */
[----:B------:R-:W-:Y:S02]  /*b7c0*/  SEL R22, RZ, 0x100, !P3 ;  /* 0x00000100ff167807 */ /* 0x000fe40005800000 */
[----:B------:R-:W-:Y:S02]  /*b7d0*/  SEL R23, RZ, 0x1, !P2 ;  /* 0x00000001ff177807 */ /* 0x000fe40005000000 */
[----:B------:R-:W-:Y:S01]  /*b7e0*/  IADD3 R20, PT, PT, R22, R20, R21 ;  /* 0x0000001416147210 */ /* 0x000fe20007ffe015 */
[----:B------:R-:W-:Y:S03]  /*b7f0*/  STG.E.128 desc[UR8][R24.64], R16 ;  /* 0x0000001018007986 */ /* 0x000fe6000c101d08 */
[----:B------:R-:W-:Y:S01]  /*b800*/  IADD3 R27, PT, PT, R20, R23, RZ ;  /* 0x00000017141b7210 */ /* 0x000fe20007ffe0ff */
        /* <DEDUP_REMOVED lines=24> */
.L_x_58051:
        /* <DEDUP_REMOVED lines=13> */
.L_x_58053:
[----:B------:R-:W-:Y:S05]  /*ba60*/  BSYNC.RECONVERGENT B2 ;  /* 0x0000000000027941 */ /* 0x000fea0003800200 */
.L_x_58052:
        /* <DEDUP_REMOVED lines=42> */
.L_x_58050:
[----:B------:R-:W-:Y:S05]  /*bd10*/  BSYNC.RECONVERGENT B1 ;  /* 0x0000000000017941 */ /* 0x000fea0003800200 */
.L_x_58049:
        /* <DEDUP_REMOVED lines=21> */
.L_x_58056:
        /* <DEDUP_REMOVED lines=13> */
.L_x_58058:
[----:B------:R-:W-:Y:S05]  /*bf40*/  BSYNC.RECONVERGENT B2 ;  /* 0x0000000000027941 */ /* 0x000fea0003800200 */
.L_x_58057:
        /* <DEDUP_REMOVED lines=43> */
.L_x_58055:
[----:B------:R-:W-:Y:S05]  /*c200*/  BSYNC.RECONVERGENT B1 ;  /* 0x0000000000017941 */ /* 0x000fea0003800200 */
.L_x_58054:
        /* <DEDUP_REMOVED lines=21> */
.L_x_58061:
        /* <DEDUP_REMOVED lines=13> */
.L_x_58063:
[----:B------:R-:W-:Y:S05]  /*c430*/  BSYNC.RECONVERGENT B2 ;  /* 0x0000000000027941 */ /* 0x000fea0003800200 */
.L_x_58062:
        /* <DEDUP_REMOVED lines=43> */
.L_x_58060:
[----:B------:R-:W-:Y:S05]  /*c6f0*/  BSYNC.RECONVERGENT B1 ;  /* 0x0000000000017941 */ /* 0x000fea0003800200 */
.L_x_58059:
        /* <DEDUP_REMOVED lines=21> */
.L_x_58066:
        /* <DEDUP_REMOVED lines=13> */
.L_x_58068:
[----:B------:R-:W-:Y:S05]  /*c920*/  BSYNC.RECONVERGENT B2 ;  /* 0x0000000000027941 */ /* 0x000fea0003800200 */
.L_x_58067:
        /* <DEDUP_REMOVED lines=43> */
.L_x_58065:
[----:B------:R-:W-:Y:S05]  /*cbe0*/  BSYNC.RECONVERGENT B1 ;  /* 0x0000000000017941 */ /* 0x000fea0003800200 */
.L_x_58064:
        /* <DEDUP_REMOVED lines=9> */
.L_x_58048:
        /* <DEDUP_REMOVED lines=16> */
.L_x_58072:
        /* <DEDUP_REMOVED lines=13> */
.L_x_58074:
[----:B------:R-:W-:Y:S05]  /*ce50*/  BSYNC.RECONVERGENT B2 ;  /* 0x0000000000027941 */ /* 0x000fea0003800200 */
.L_x_58073:
        /* <DEDUP_REMOVED lines=42> */
.L_x_58071:
[----:B------:R-:W-:Y:S05]  /*d100*/  BSYNC.RECONVERGENT B1 ;  /* 0x0000000000017941 */ /* 0x000fea0003800200 */
.L_x_58070:
        /* <DEDUP_REMOVED lines=18> */
.L_x_58077:
        /* <DEDUP_REMOVED lines=13> */
.L_x_58079:
[----:B------:R-:W-:Y:S05]  /*d300*/  BSYNC.RECONVERGENT B2 ;  /* 0x0000000000027941 */ /* 0x000fea0003800200 */
.L_x_58078:
        /* <DEDUP_REMOVED lines=43> */
.L_x_58076:
[----:B------:R-:W-:Y:S05]  /*d5c0*/  BSYNC.RECONVERGENT B1 ;  /* 0x0000000000017941 */ /* 0x000fea0003800200 */
.L_x_58075:
        /* <DEDUP_REMOVED lines=18> */
.L_x_58082:
        /* <DEDUP_REMOVED lines=13> */
.L_x_58084:
[----:B------:R-:W-:Y:S05]  /*d7c0*/  BSYNC.RECONVERGENT B2 ;  /* 0x0000000000027941 */ /* 0x000fea0003800200 */
.L_x_58083:
        /* <DEDUP_REMOVED lines=43> */
.L_x_58081:
[----:B------:R-:W-:Y:S05]  /*da80*/  BSYNC.RECONVERGENT B1 ;  /* 0x0000000000017941 */ /* 0x000fea0003800200 */
.L_x_58080:
        /* <DEDUP_REMOVED lines=18> */
.L_x_58087:
        /* <DEDUP_REMOVED lines=13> */
.L_x_58089:
[----:B------:R-:W-:Y:S05]  /*dc80*/  BSYNC.RECONVERGENT B2 ;  /* 0x0000000000027941 */ /* 0x000fea0003800200 */
.L_x_58088:
        /* <DEDUP_REMOVED lines=43> */
.L_x_58086:
[----:B------:R-:W-:Y:S05]  /*df40*/  BSYNC.RECONVERGENT B1 ;  /* 0x0000000000017941 */ /* 0x000fea0003800200 */
.L_x_58085:
        /* <DEDUP_REMOVED lines=10> */
.L_x_58069:
        /* <DEDUP_REMOVED lines=33> */
.L_x_58093:
        /* <DEDUP_REMOVED lines=13> */
.L_x_58095:
[----:B------:R-:W-:Y:S05]  /*e2d0*/  BSYNC.RECONVERGENT B2 ;  /* 0x0000000000027941 */ /* 0x000fea0003800200 */
.L_x_58094:
        /* <DEDUP_REMOVED lines=42> */
.L_x_58092:
[----:B------:R-:W-:Y:S05]  /*e580*/  BSYNC.RECONVERGENT B1 ;  /* 0x0000000000017941 */ /* 0x000fea0003800200 */
.L_x_58091:
        /* <DEDUP_REMOVED lines=21> */
.L_x_58098:
        /* <DEDUP_REMOVED lines=13> */
.L_x_58100:
[----:B------:R-:W-:Y:S05]  /*e7b0*/  BSYNC.RECONVERGENT B2 ;  /* 0x0000000000027941 */ /* 0x000fea0003800200 */
.L_x_58099:
        /* <DEDUP_REMOVED lines=43> */
.L_x_58097:
[----:B------:R-:W-:Y:S05]  /*ea70*/  BSYNC.RECONVERGENT B1 ;  /* 0x0000000000017941 */ /* 0x000fea0003800200 */
.L_x_58096:
        /* <DEDUP_REMOVED lines=21> */
.L_x_58103:
        /* <DEDUP_REMOVED lines=13> */
.L_x_58105:
[----:B------:R-:W-:Y:S05]  /*eca0*/  BSYNC.RECONVERGENT B2 ;  /* 0x0000000000027941 */ /* 0x000fea0003800200 */
.L_x_58104:
        /* <DEDUP_REMOVED lines=43> */
.L_x_58102:
[----:B------:R-:W-:Y:S05]  /*ef60*/  BSYNC.RECONVERGENT B1 ;  /* 0x0000000000017941 */ /* 0x000fea0003800200 */
.L_x_58101:
        /* <DEDUP_REMOVED lines=21> */
.L_x_58108:
        /* <DEDUP_REMOVED lines=13> */
.L_x_58110:
[----:B------:R-:W-:Y:S05]  /*f190*/  BSYNC.RECONVERGENT B2 ;  /* 0x0000000000027941 */ /* 0x000fea0003800200 */
.L_x_58109:
        /* <DEDUP_REMOVED lines=43> */
.L_x_58107:
[----:B------:R-:W-:Y:S05]  /*f450*/  BSYNC.RECONVERGENT B1 ;  /* 0x0000000000017941 */ /* 0x000fea0003800200 */
.L_x_58106:
        /* <DEDUP_REMOVED lines=9> */
.L_x_58090:
        /* <DEDUP_REMOVED lines=16> */
.L_x_58114:
        /* <DEDUP_REMOVED lines=13> */
.L_x_58116:
[----:B------:R-:W-:Y:S05]  /*f6c0*/  BSYNC.RECONVERGENT B2 ;  /* 0x0000000000027941 */ /* 0x000fea0003800200 */
.L_x_58115:
        /* <DEDUP_REMOVED lines=42> */
.L_x_58113:
[----:B------:R-:W-:Y:S05]  /*f970*/  BSYNC.RECONVERGENT B1 ;  /* 0x0000000000017941 */ /* 0x000fea0003800200 */
.L_x_58112:
        /* <DEDUP_REMOVED lines=18> */
.L_x_58119:
        /* <DEDUP_REMOVED lines=13> */
.L_x_58121:
[----:B------:R-:W-:Y:S05]  /*fb70*/  BSYNC.RECONVERGENT B2 ;  /* 0x0000000000027941 */ /* 0x000fea0003800200 */
.L_x_58120:
        /* <DEDUP_REMOVED lines=43> */
.L_x_58118:
[----:B------:R-:W-:Y:S05]  /*fe30*/  BSYNC.RECONVERGENT B1 ;  /* 0x0000000000017941 */ /* 0x000fea0003800200 */
.L_x_58117:
        /* <DEDUP_REMOVED lines=18> */
.L_x_58124:
        /* <DEDUP_REMOVED lines=13> */
.L_x_58126:
[----:B------:R-:W-:Y:S05]  /*10030*/  BSYNC.RECONVERGENT B2 ;  /* 0x0000000000027941 */ /* 0x000fea0003800200 */
.L_x_58125:
        /* <DEDUP_REMOVED lines=43> */
.L_x_58123:
[----:B------:R-:W-:Y:S05]  /*102f0*/  BSYNC.RECONVERGENT B1 ;  /* 0x0000000000017941 */ /* 0x000fea0003800200 */
.L_x_58122:
        /* <DEDUP_REMOVED lines=18> */
.L_x_58129:
        /* <DEDUP_REMOVED lines=13> */
.L_x_58131:
[----:B------:R-:W-:Y:S05]  /*104f0*/  BSYNC.RECONVERGENT B2 ;  /* 0x0000000000027941 */ /* 0x000fea0003800200 */
.L_x_58130:
        /* <DEDUP_REMOVED lines=43> */
.L_x_58128:
[----:B------:R-:W-:Y:S05]  /*107b0*/  BSYNC.RECONVERGENT B1 ;  /* 0x0000000000017941 */ /* 0x000fea0003800200 */
.L_x_58127:
        /* <DEDUP_REMOVED lines=10> */
.L_x_58111:
        /* <DEDUP_REMOVED lines=33> */
.L_x_58135:
        /* <DEDUP_REMOVED lines=13> */
.L_x_58137:
[----:B------:R-:W-:Y:S05]  /*10b40*/  BSYNC.RECONVERGENT B2 ;  /* 0x0000000000027941 */ /* 0x000fea0003800200 */
.L_x_58136:
        /* <DEDUP_REMOVED lines=42> */
.L_x_58134:
[----:B------:R-:W-:Y:S05]  /*10df0*/  BSYNC.RECONVERGENT B1 ;  /* 0x0000000000017941 */ /* 0x000fea0003800200 */
.L_x_58133:
        /* <DEDUP_REMOVED lines=21> */
.L_x_58140:
        /* <DEDUP_REMOVED lines=13> */
.L_x_58142:
[----:B------:R-:W-:Y:S05]  /*11020*/  BSYNC.RECONVERGENT B2 ;  /* 0x0000000000027941 */ /* 0x000fea0003800200 */
.L_x_58141:
        /* <DEDUP_REMOVED lines=43> */
.L_x_58139:
[----:B------:R-:W-:Y:S05]  /*112e0*/  BSYNC.RECONVERGENT B1 ;  /* 0x0000000000017941 */ /* 0x000fea0003800200 */
.L_x_58138:
        /* <DEDUP_REMOVED lines=21> */
.L_x_58145:
        /* <DEDUP_REMOVED lines=13> */
.L_x_58147:
[----:B------:R-:W-:Y:S05]  /*11510*/  BSYNC.RECONVERGENT B2 ;  /* 0x0000000000027941 */ /* 0x000fea0003800200 */
.L_x_58146:
        /* <DEDUP_REMOVED lines=43> */
.L_x_58144:
[----:B------:R-:W-:Y:S05]  /*117d0*/  BSYNC.RECONVERGENT B1 ;  /* 0x0000000000017941 */ /* 0x000fea0003800200 */
.L_x_58143:
        /* <DEDUP_REMOVED lines=21> */
.L_x_58150:
        /* <DEDUP_REMOVED lines=13> */
.L_x_58152:
[----:B------:R-:W-:Y:S05]  /*11a00*/  BSYNC.RECONVERGENT B2 ;  /* 0x0000000000027941 */ /* 0x000fea0003800200 */
.L_x_58151:
        /* <DEDUP_REMOVED lines=43> */
.L_x_58149:
[----:B------:R-:W-:Y:S05]  /*11cc0*/  BSYNC.RECONVERGENT B1 ;  /* 0x0000000000017941 */ /* 0x000fea0003800200 */
.L_x_58148:
        /* <DEDUP_REMOVED lines=9> */
.L_x_58132:
        /* <DEDUP_REMOVED lines=16> */
.L_x_58156:
        /* <DEDUP_REMOVED lines=13> */
.L_x_58158:
[----:B------:R-:W-:Y:S05]  /*11f30*/  BSYNC.RECONVERGENT B2 ;  /* 0x0000000000027941 */ /* 0x000fea0003800200 */
.L_x_58157:
        /* <DEDUP_REMOVED lines=42> */
.L_x_58155:
[----:B------:R-:W-:Y:S05]  /*121e0*/  BSYNC.RECONVERGENT B1 ;  /* 0x0000000000017941 */ /* 0x000fea0003800200 */
.L_x_58154:
        /* <DEDUP_REMOVED lines=18> */
.L_x_58161:
        /* <DEDUP_REMOVED lines=13> */
.L_x_58163:
[----:B------:R-:W-:Y:S05]  /*123e0*/  BSYNC.RECONVERGENT B2 ;  /* 0x0000000000027941 */ /* 0x000fea0003800200 */
.L_x_58162:
        /* <DEDUP_REMOVED lines=43> */
.L_x_58160:
[----:B------:R-:W-:Y:S05]  /*126a0*/  BSYNC.RECONVERGENT B1 ;  /* 0x0000000000017941 */ /* 0x000fea0003800200 */
.L_x_58159:
        /* <DEDUP_REMOVED lines=18> */
.L_x_58166:
        /* <DEDUP_REMOVED lines=13> */
.L_x_58168:
[----:B------:R-:W-:Y:S05]  /*128a0*/  BSYNC.RECONVERGENT B2 ;  /* 0x0000000000027941 */ /* 0x000fea0003800200 */
.L_x_58167:
        /* <DEDUP_REMOVED lines=43> */
.L_x_58165:
[----:B------:R-:W-:Y:S05]  /*12b60*/  BSYNC.RECONVERGENT B1 ;  /* 0x0000000000017941 */ /* 0x000fea0003800200 */
.L_x_58164:
        /* <DEDUP_REMOVED lines=18> */
.L_x_58171:
        /* <DEDUP_REMOVED lines=13> */
.L_x_58173:
[----:B------:R-:W-:Y:S05]  /*12d60*/  BSYNC.RECONVERGENT B2 ;  /* 0x0000000000027941 */ /* 0x000fea0003800200 */
.L_x_58172:
        /* <DEDUP_REMOVED lines=43> */
.L_x_58170:
[----:B------:R-:W-:Y:S05]  /*13020*/  BSYNC.RECONVERGENT B1 ;  /* 0x0000000000017941 */ /* 0x000fea0003800200 */
.L_x_58169:
        /* <DEDUP_REMOVED lines=10> */
.L_x_58153:
        /* <DEDUP_REMOVED lines=33> */
.L_x_58177:
        /* <DEDUP_REMOVED lines=13> */
.L_x_58179:
[----:B------:R-:W-:Y:S05]  /*133b0*/  BSYNC.RECONVERGENT B2 ;  /* 0x0000000000027941 */ /* 0x000fea0003800200 */
.L_x_58178:
        /* <DEDUP_REMOVED lines=42> */
.L_x_58176:
[----:B------:R-:W-:Y:S05]  /*13660*/  BSYNC.RECONVERGENT B1 ;  /* 0x0000000000017941 */ /* 0x000fea0003800200 */
.L_x_58175:
        /* <DEDUP_REMOVED lines=21> */
.L_x_58182:
        /* <DEDUP_REMOVED lines=13> */
.L_x_58184:
[----:B------:R-:W-:Y:S05]  /*13890*/  BSYNC.RECONVERGENT B2 ;  /* 0x0000000000027941 */ /* 0x000fea0003800200 */
.L_x_58183:
        /* <DEDUP_REMOVED lines=43> */
.L_x_58181:
[----:B------:R-:W-:Y:S05]  /*13b50*/  BSYNC.RECONVERGENT B1 ;  /* 0x0000000000017941 */ /* 0x000fea0003800200 */
.L_x_58180:
        /* <DEDUP_REMOVED lines=21> */
.L_x_58187:
        /* <DEDUP_REMOVED lines=13> */
.L_x_58189:
[----:B------:R-:W-:Y:S05]  /*13d80*/  BSYNC.RECONVERGENT B2 ;  /* 0x0000000000027941 */ /* 0x000fea0003800200 */
.L_x_58188:
        /* <DEDUP_REMOVED lines=43> */
.L_x_58186:
[----:B------:R-:W-:Y:S05]  /*14040*/  BSYNC.RECONVERGENT B1 ;  /* 0x0000000000017941 */ /* 0x000fea0003800200 */
.L_x_58185:
        /* <DEDUP_REMOVED lines=21> */
.L_x_58192:
        /* <DEDUP_REMOVED lines=13> */
.L_x_58194:
[----:B------:R-:W-:Y:S05]  /*14270*/  BSYNC.RECONVERGENT B2 ;  /* 0x0000000000027941 */ /* 0x000fea0003800200 */
.L_x_58193:
        /* <DEDUP_REMOVED lines=43> */
.L_x_58191:
[----:B------:R-:W-:Y:S05]  /*14530*/  BSYNC.RECONVERGENT B1 ;  /* 0x0000000000017941 */ /* 0x000fea0003800200 */
.L_x_58190:
        /* <DEDUP_REMOVED lines=9> */
.L_x_58174:
        /* <DEDUP_REMOVED lines=16> */
.L_x_58198:
        /* <DEDUP_REMOVED lines=13> */
.L_x_58200:
[----:B------:R-:W-:Y:S05]  /*147a0*/  BSYNC.RECONVERGENT B2 ;  /* 0x0000000000027941 */ /* 0x000fea0003800200 */
.L_x_58199:
        /* <DEDUP_REMOVED lines=42> */
.L_x_58197:
[----:B------:R-:W-:Y:S05]  /*14a50*/  BSYNC.RECONVERGENT B1 ;  /* 0x0000000000017941 */ /* 0x000fea0003800200 */
.L_x_58196:
        /* <DEDUP_REMOVED lines=18> */
.L_x_58203:
        /* <DEDUP_REMOVED lines=13> */
.L_x_58205:
[----:B------:R-:W-:Y:S05]  /*14c50*/  BSYNC.RECONVERGENT B2 ;  /* 0x0000000000027941 */ /* 0x000fea0003800200 */
.L_x_58204:
        /* <DEDUP_REMOVED lines=43> */
.L_x_58202:
[----:B------:R-:W-:Y:S05]  /*14f10*/  BSYNC.RECONVERGENT B1 ;  /* 0x0000000000017941 */ /* 0x000fea0003800200 */
.L_x_58201:
        /* <DEDUP_REMOVED lines=18> */
.L_x_58208:
        /* <DEDUP_REMOVED lines=13> */
.L_x_58210:
[----:B------:R-:W-:Y:S05]  /*15110*/  BSYNC.RECONVERGENT B2 ;  /* 0x0000000000027941 */ /* 0x000fea0003800200 */
.L_x_58209:
        /* <DEDUP_REMOVED lines=43> */
.L_x_58207:
[----:B------:R-:W-:Y:S05]  /*153d0*/  BSYNC.RECONVERGENT B1 ;  /* 0x0000000000017941 */ /* 0x000fea0003800200 */
.L_x_58206:
        /* <DEDUP_REMOVED lines=18> */
.L_x_58213:
        /* <DEDUP_REMOVED lines=13> */
.L_x_58215:
[----:B------:R-:W-:Y:S05]  /*155d0*/  BSYNC.RECONVERGENT B2 ;  /* 0x0000000000027941 */ /* 0x000fea0003800200 */
.L_x_58214:
        /* <DEDUP_REMOVED lines=43> */
.L_x_58212:
[----:B------:R-:W-:Y:S05]  /*15890*/  BSYNC.RECONVERGENT B1 ;  /* 0x0000000000017941 */ /* 0x000fea0003800200 */
.L_x_58211:
        /* <DEDUP_REMOVED lines=10> */
.L_x_58195:
        /* <DEDUP_REMOVED lines=33> */
.L_x_58219:
        /* <DEDUP_REMOVED lines=13> */
.L_x_58221:
[----:B------:R-:W-:Y:S05]  /*15c20*/  BSYNC.RECONVERGENT B2 ;  /* 0x0000000000027941 */ /* 0x000fea0003800200 */
.L_x_58220:
        /* <DEDUP_REMOVED lines=42> */
.L_x_58218:
[----:B------:R-:W-:Y:S05]  /*15ed0*/  BSYNC.RECONVERGENT B1 ;  /* 0x0000000000017941 */ /* 0x000fea0003800200 */
.L_x_58217:
        /* <DEDUP_REMOVED lines=21> */
.L_x_58224:
        /* <DEDUP_REMOVED lines=13> */
.L_x_58226:
[----:B------:R-:W-:Y:S05]  /*16100*/  BSYNC.RECONVERGENT B2 ;  /* 0x0000000000027941 */ /* 0x000fea0003800200 */
.L_x_58225:
        /* <DEDUP_REMOVED lines=43> */
.L_x_58223:
[----:B------:R-:W-:Y:S05]  /*163c0*/  BSYNC.RECONVERGENT B1 ;  /* 0x0000000000017941 */ /* 0x000fea0003800200 */
.L_x_58222:
        /* <DEDUP_REMOVED lines=21> */
.L_x_58229:
        /* <DEDUP_REMOVED lines=13> */
.L_x_58231:
[----:B------:R-:W-:Y:S05]  /*165f0*/  BSYNC.RECONVERGENT B2 ;  /* 0x0000000000027941 */ /* 0x000fea0003800200 */
.L_x_58230:
        /* <DEDUP_REMOVED lines=43> */
.L_x_58228:
[----:B------:R-:W-:Y:S05]  /*168b0*/  BSYNC.RECONVERGENT B1 ;  /* 0x0000000000017941 */ /* 0x000fea0003800200 */
.L_x_58227:
        /* <DEDUP_REMOVED lines=21> */
.L_x_58234:
        /* <DEDUP_REMOVED lines=13> */
.L_x_58236:
[----:B------:R-:W-:Y:S05]  /*16ae0*/  BSYNC.RECONVERGENT B2 ;  /* 0x0000000000027941 */ /* 0x000fea0003800200 */
.L_x_58235:
        /* <DEDUP_REMOVED lines=43> */
.L_x_58233:
[----:B------:R-:W-:Y:S05]  /*16da0*/  BSYNC.RECONVERGENT B1 ;  /* 0x0000000000017941 */ /* 0x000fea0003800200 */
.L_x_58232:
        /* <DEDUP_REMOVED lines=9> */
.L_x_58216:
        /* <DEDUP_REMOVED lines=16> */
.L_x_58240:
        /* <DEDUP_REMOVED lines=13> */
.L_x_58242:
[----:B------:R-:W-:Y:S05]  /*17010*/  BSYNC.RECONVERGENT B2 ;  /* 0x0000000000027941 */ /* 0x000fea0003800200 */
.L_x_58241:
        /* <DEDUP_REMOVED lines=42> */
.L_x_58239:
[----:B------:R-:W-:Y:S05]  /*172c0*/  BSYNC.RECONVERGENT B1 ;  /* 0x0000000000017941 */ /* 0x000fea0003800200 */
.L_x_58238:
        /* <DEDUP_REMOVED lines=18> */
.L_x_58245:
        /* <DEDUP_REMOVED lines=13> */
.L_x_58247:
[----:B------:R-:W-:Y:S05]  /*174c0*/  BSYNC.RECONVERGENT B2 ;  /* 0x0000000000027941 */ /* 0x000fea0003800200 */
.L_x_58246:
        /* <DEDUP_REMOVED lines=43> */
.L_x_58244:
[----:B------:R-:W-:Y:S05]  /*17780*/  BSYNC.RECONVERGENT B1 ;  /* 0x0000000000017941 */ /* 0x000fea0003800200 */
.L_x_58243:
        /* <DEDUP_REMOVED lines=18> */
.L_x_58250:
        /* <DEDUP_REMOVED lines=13> */
.L_x_58252:
[----:B------:R-:W-:Y:S05]  /*17980*/  BSYNC.RECONVERGENT B2 ;  /* 0x0000000000027941 */ /* 0x000fea0003800200 */
.L_x_58251:
        /* <DEDUP_REMOVED lines=43> */
.L_x_58249:
[----:B------:R-:W-:Y:S05]  /*17c40*/  BSYNC.RECONVERGENT B1 ;  /* 0x0000000000017941 */ /* 0x000fea0003800200 */
.L_x_58248:
        /* <DEDUP_REMOVED lines=18> */
.L_x_58255:
        /* <DEDUP_REMOVED lines=13> */
.L_x_58257:
[----:B------:R-:W-:Y:S05]  /*17e40*/  BSYNC.RECONVERGENT B2 ;  /* 0x0000000000027941 */ /* 0x000fea0003800200 */
.L_x_58256:
        /* <DEDUP_REMOVED lines=43> */
.L_x_58254:
[----:B------:R-:W-:Y:S05]  /*18100*/  BSYNC.RECONVERGENT B1 ;  /* 0x0000000000017941 */ /* 0x000fea0003800200 */
.L_x_58253:
        /* <DEDUP_REMOVED lines=10> */
.L_x_58237:
        /* <DEDUP_REMOVED lines=33> */
.L_x_58261:
        /* <DEDUP_REMOVED lines=13> */
.L_x_58263:
[----:B------:R-:W-:Y:S05]  /*18490*/  BSYNC.RECONVERGENT B2 ;  /* 0x0000000000027941 */ /* 0x000fea0003800200 */
.L_x_58262:
        /* <DEDUP_REMOVED lines=42> */
.L_x_58260:
[----:B------:R-:W-:Y:S05]  /*18740*/  BSYNC.RECONVERGENT B1 ;  /* 0x0000000000017941 */ /* 0x000fea0003800200 */
.L_x_58259:
        /* <DEDUP_REMOVED lines=21> */
.L_x_58266:
        /* <DEDUP_REMOVED lines=13> */
.L_x_58268:
[----:B------:R-:W-:Y:S05]  /*18970*/  BSYNC.RECONVERGENT B2 ;  /* 0x0000000000027941 */ /* 0x000fea0003800200 */
.L_x_58267:
        /* <DEDUP_REMOVED lines=43> */
.L_x_58265:
[----:B------:R-:W-:Y:S05]  /*18c30*/  BSYNC.RECONVERGENT B1 ;  /* 0x0000000000017941 */ /* 0x000fea0003800200 */
.L_x_58264:
        /* <DEDUP_REMOVED lines=21> */
.L_x_58271:
        /* <DEDUP_REMOVED lines=13> */
.L_x_58273:
[----:B------:R-:W-:Y:S05]  /*18e60*/  BSYNC.RECONVERGENT B2 ;  /* 0x0000000000027941 */ /* 0x000fea0003800200 */
.L_x_58272:
        /* <DEDUP_REMOVED lines=43> */
.L_x_58270:
[----:B------:R-:W-:Y:S05]  /*19120*/  BSYNC.RECONVERGENT B1 ;  /* 0x0000000000017941 */ /* 0x000fea0003800200 */
.L_x_58269:
        /* <DEDUP_REMOVED lines=21> */
.L_x_58276:
        /* <DEDUP_REMOVED lines=13> */
.L_x_58278:
[----:B------:R-:W-:Y:S05]  /*19350*/  BSYNC.RECONVERGENT B2 ;  /* 0x0000000000027941 */ /* 0x000fea0003800200 */
.L_x_58277:
        /* <DEDUP_REMOVED lines=43> */
.L_x_58275:
[----:B------:R-:W-:Y:S05]  /*19610*/  BSYNC.RECONVERGENT B1 ;  /* 0x0000000000017941 */ /* 0x000fea0003800200 */
.L_x_58274:
        /* <DEDUP_REMOVED lines=9> */
.L_x_58258:
        /* <DEDUP_REMOVED lines=16> */
.L_x_58282:
        /* <DEDUP_REMOVED lines=13> */
.L_x_58284:
[----:B------:R-:W-:Y:S05]  /*19880*/  BSYNC.RECONVERGENT B2 ;  /* 0x0000000000027941 */ /* 0x000fea0003800200 */
.L_x_58283:
        /* <DEDUP_REMOVED lines=42> */
.L_x_58281:
[----:B------:R-:W-:Y:S05]  /*19b30*/  BSYNC.RECONVERGENT B1 ;  /* 0x0000000000017941 */ /* 0x000fea0003800200 */
.L_x_58280:
        /* <DEDUP_REMOVED lines=18> */
.L_x_58287:
        /* <DEDUP_REMOVED lines=13> */
.L_x_58289:
[----:B------:R-:W-:Y:S05]  /*19d30*/  BSYNC.RECONVERGENT B2 ;  /* 0x0000000000027941 */ /* 0x000fea0003800200 */
.L_x_58288:
        /* <DEDUP_REMOVED lines=43> */
.L_x_58286:
[----:B------:R-:W-:Y:S05]  /*19ff0*/  BSYNC.RECONVERGENT B1 ;  /* 0x0000000000017941 */ /* 0x000fea0003800200 */
.L_x_58285:
        /* <DEDUP_REMOVED lines=18> */
.L_x_58292:
        /* <DEDUP_REMOVED lines=13> */
.L_x_58294:
[----:B------:R-:W-:Y:S05]  /*1a1f0*/  BSYNC.RECONVERGENT B2 ;  /* 0x0000000000027941 */ /* 0x000fea0003800200 */
.L_x_58293:
        /* <DEDUP_REMOVED lines=43> */
.L_x_58291:
[----:B------:R-:W-:Y:S05]  /*1a4b0*/  BSYNC.RECONVERGENT B1 ;  /* 0x0000000000017941 */ /* 0x000fea0003800200 */
.L_x_58290:
        /* <DEDUP_REMOVED lines=18> */
.L_x_58297:
        /* <DEDUP_REMOVED lines=13> */
.L_x_58299:
[----:B------:R-:W-:Y:S05]  /*1a6b0*/  BSYNC.RECONVERGENT B2 ;  /* 0x0000000000027941 */ /* 0x000fea0003800200 */
.L_x_58298:
        /* <DEDUP_REMOVED lines=43> */
.L_x_58296:
[----:B------:R-:W-:Y:S05]  /*1a970*/  BSYNC.RECONVERGENT B1 ;  /* 0x0000000000017941 */ /* 0x000fea0003800200 */
.L_x_58295:
        /* <DEDUP_REMOVED lines=10> */
.L_x_58279:
        /* <DEDUP_REMOVED lines=33> */
.L_x_58303:
        /* <DEDUP_REMOVED lines=13> */
.L_x_58305:
[----:B------:R-:W-:Y:S05]  /*1ad00*/  BSYNC.RECONVERGENT B2 ;  /* 0x0000000000027941 */ /* 0x000fea0003800200 */
.L_x_58304:
        /* <DEDUP_REMOVED lines=42> */
.L_x_58302:
[----:B------:R-:W-:Y:S05]  /*1afb0*/  BSYNC.RECONVERGENT B1 ;  /* 0x0000000000017941 */ /* 0x000fea0003800200 */
.L_x_58301:
        /* <DEDUP_REMOVED lines=21> */
.L_x_58308:
        /* <DEDUP_REMOVED lines=13> */
.L_x_58310:
[----:B------:R-:W-:Y:S05]  /*1b1e0*/  BSYNC.RECONVERGENT B2 ;  /* 0x0000000000027941 */ /* 0x000fea0003800200 */
.L_x_58309:
        /* <DEDUP_REMOVED lines=43> */
.L_x_58307:
[----:B------:R-:W-:Y:S05]  /*1b4a0*/  BSYNC.RECONVERGENT B1 ;  /* 0x0000000000017941 */ /* 0x000fea0003800200 */
.L_x_58306:
        /* <DEDUP_REMOVED lines=21> */
.L_x_58313:
        /* <DEDUP_REMOVED lines=13> */
.L_x_58315:
[----:B------:R-:W-:Y:S05]  /*1b6d0*/  BSYNC.RECONVERGENT B2 ;  /* 0x0000000000027941 */ /* 0x000fea0003800200 */
.L_x_58314:
        /* <DEDUP_REMOVED lines=43> */
.L_x_58312:
[----:B------:R-:W-:Y:S05]  /*1b990*/  BSYNC.RECONVERGENT B1 ;  /* 0x0000000000017941 */ /* 0x000fea0003800200 */
.L_x_58311:
        /* <DEDUP_REMOVED lines=21> */
.L_x_58318:
        /* <DEDUP_REMOVED lines=13> */
.L_x_58320:
[----:B------:R-:W-:Y:S05]  /*1bbc0*/  BSYNC.RECONVERGENT B2 ;  /* 0x0000000000027941 */ /* 0x000fea0003800200 */
.L_x_58319:
        /* <DEDUP_REMOVED lines=43> */
.L_x_58317:
[----:B------:R-:W-:Y:S05]  /*1be80*/  BSYNC.RECONVERGENT B1 ;  /* 0x0000000000017941 */ /* 0x000fea0003800200 */
.L_x_58316:
        /* <DEDUP_REMOVED lines=9> */
.L_x_58300:
        /* <DEDUP_REMOVED lines=16> */
.L_x_58324:
        /* <DEDUP_REMOVED lines=13> */
.L_x_58326:
[----:B------:R-:W-:Y:S05]  /*1c0f0*/  BSYNC.RECONVERGENT B2 ;  /* 0x0000000000027941 */ /* 0x000fea0003800200 */
.L_x_58325:
        /* <DEDUP_REMOVED lines=42> */
.L_x_58323:
[----:B------:R-:W-:Y:S05]  /*1c3a0*/  BSYNC.RECONVERGENT B1 ;  /* 0x0000000000017941 */ /* 0x000fea0003800200 */
.L_x_58322:
        /* <DEDUP_REMOVED lines=18> */
.L_x_58329:
        /* <DEDUP_REMOVED lines=13> */
.L_x_58331:
[----:B------:R-:W-:Y:S05]  /*1c5a0*/  BSYNC.RECONVERGENT B2 ;  /* 0x0000000000027941 */ /* 0x000fea0003800200 */
.L_x_58330:
        /* <DEDUP_REMOVED lines=43> */
.L_x_58328:
[----:B------:R-:W-:Y:S05]  /*1c860*/  BSYNC.RECONVERGENT B1 ;  /* 0x0000000000017941 */ /* 0x000fea0003800200 */
.L_x_58327:
        /* <DEDUP_REMOVED lines=18> */
.L_x_58334:
        /* <DEDUP_REMOVED lines=13> */
.L_x_58336:
[----:B------:R-:W-:Y:S05]  /*1ca60*/  BSYNC.RECONVERGENT B2 ;  /* 0x0000000000027941 */ /* 0x000fea0003800200 */
.L_x_58335:
        /* <DEDUP_REMOVED lines=43> */
.L_x_58333:
[----:B------:R-:W-:Y:S05]  /*1cd20*/  BSYNC.RECONVERGENT B1 ;  /* 0x0000000000017941 */ /* 0x000fea0003800200 */
.L_x_58332:
        /* <DEDUP_REMOVED lines=18> */
.L_x_58339:
        /* <DEDUP_REMOVED lines=13> */
.L_x_58341:
[----:B------:R-:W-:Y:S05]  /*1cf20*/  BSYNC.RECONVERGENT B2 ;  /* 0x0000000000027941 */ /* 0x000fea0003800200 */
.L_x_58340:
        /* <DEDUP_REMOVED lines=43> */
.L_x_58338:
[----:B------:R-:W-:Y:S05]  /*1d1e0*/  BSYNC.RECONVERGENT B1 ;  /* 0x0000000000017941 */ /* 0x000fea0003800200 */
.L_x_58337:
        /* <DEDUP_REMOVED lines=10> */
.L_x_58321:
        /* <DEDUP_REMOVED lines=33> */
.L_x_58345:
        /* <DEDUP_REMOVED lines=13> */
.L_x_58347:
[----:B------:R-:W-:Y:S05]  /*1d570*/  BSYNC.RECONVERGENT B2 ;  /* 0x0000000000027941 */ /* 0x000fea0003800200 */
.L_x_58346:
        /* <DEDUP_REMOVED lines=42> */
.L_x_58344:
[----:B------:R-:W-:Y:S05]  /*1d820*/  BSYNC.RECONVERGENT B1 ;  /* 0x0000000000017941 */ /* 0x000fea0003800200 */
.L_x_58343:
        /* <DEDUP_REMOVED lines=21> */
.L_x_58350:
        /* <DEDUP_REMOVED lines=13> */
.L_x_58352:
[----:B------:R-:W-:Y:S05]  /*1da50*/  BSYNC.RECONVERGENT B2 ;  /* 0x0000000000027941 */ /* 0x000fea0003800200 */
.L_x_58351:
        /* <DEDUP_REMOVED lines=43> */
.L_x_58349:
[----:B------:R-:W-:Y:S05]  /*1dd10*/  BSYNC.RECONVERGENT B1 ;  /* 0x0000000000017941 */ /* 0x000fea0003800200 */
.L_x_58348:
        /* <DEDUP_REMOVED lines=21> */
.L_x_58355:
        /* <DEDUP_REMOVED lines=13> */
.L_x_58357:
[----:B------:R-:W-:Y:S05]  /*1df40*/  BSYNC.RECONVERGENT B2 ;  /* 0x0000000000027941 */ /* 0x000fea0003800200 */
.L_x_58356:
        /* <DEDUP_REMOVED lines=43> */
.L_x_58354:
[----:B------:R-:W-:Y:S05]  /*1e200*/  BSYNC.RECONVERGENT B1 ;  /* 0x0000000000017941 */ /* 0x000fea0003800200 */
.L_x_58353:
        /* <DEDUP_REMOVED lines=21> */
.L_x_58360:
        /* <DEDUP_REMOVED lines=13> */
.L_x_58362:
[----:B------:R-:W-:Y:S05]  /*1e430*/  BSYNC.RECONVERGENT B2 ;  /* 0x0000000000027941 */ /* 0x000fea0003800200 */
.L_x_58361:
        /* <DEDUP_REMOVED lines=43> */
.L_x_58359:
[----:B------:R-:W-:Y:S05]  /*1e6f0*/  BSYNC.RECONVERGENT B1 ;  /* 0x0000000000017941 */ /* 0x000fea0003800200 */
.L_x_58358:
        /* <DEDUP_REMOVED lines=9> */
.L_x_58342:
        /* <DEDUP_REMOVED lines=16> */
.L_x_58366:
        /* <DEDUP_REMOVED lines=13> */
.L_x_58368:
[----:B------:R-:W-:Y:S05]  /*1e960*/  BSYNC.RECONVERGENT B2 ;  /* 0x0000000000027941 */ /* 0x000fea0003800200 */
.L_x_58367:
        /* <DEDUP_REMOVED lines=42> */
.L_x_58365:
[----:B------:R-:W-:Y:S05]  /*1ec10*/  BSYNC.RECONVERGENT B1 ;  /* 0x0000000000017941 */ /* 0x000fea0003800200 */
.L_x_58364:
        /* <DEDUP_REMOVED lines=18> */
.L_x_58371:
        /* <DEDUP_REMOVED lines=13> */
.L_x_58373:
[----:B------:R-:W-:Y:S05]  /*1ee10*/  BSYNC.RECONVERGENT B2 ;  /* 0x0000000000027941 */ /* 0x000fea0003800200 */
.L_x_58372:
        /* <DEDUP_REMOVED lines=43> */
.L_x_58370:
[----:B------:R-:W-:Y:S05]  /*1f0d0*/  BSYNC.RECONVERGENT B1 ;  /* 0x0000000000017941 */ /* 0x000fea0003800200 */
.L_x_58369:
        /* <DEDUP_REMOVED lines=18> */
.L_x_58376:
        /* <DEDUP_REMOVED lines=13> */
.L_x_58378:
[----:B------:R-:W-:Y:S05]  /*1f2d0*/  BSYNC.RECONVERGENT B2 ;  /* 0x0000000000027941 */ /* 0x000fea0003800200 */
.L_x_58377:
        /* <DEDUP_REMOVED lines=43> */
.L_x_58375:
[----:B------:R-:W-:Y:S05]  /*1f590*/  BSYNC.RECONVERGENT B1 ;  /* 0x0000000000017941 */ /* 0x000fea0003800200 */
.L_x_58374:
        /* <DEDUP_REMOVED lines=18> */
.L_x_58381:
        /* <DEDUP_REMOVED lines=13> */
.L_x_58383:
[----:B------:R-:W-:Y:S05]  /*1f790*/  BSYNC.RECONVERGENT B2 ;  /* 0x0000000000027941 */ /* 0x000fea0003800200 */
.L_x_58382:
        /* <DEDUP_REMOVED lines=43> */
.L_x_58380:
[----:B------:R-:W-:Y:S05]  /*1fa50*/  BSYNC.RECONVERGENT B1 ;  /* 0x0000000000017941 */ /* 0x000fea0003800200 */
.L_x_58379:
        /* <DEDUP_REMOVED lines=10> */
.L_x_58363:
        /* <DEDUP_REMOVED lines=33> */
.L_x_58387:
        /* <DEDUP_REMOVED lines=13> */
.L_x_58389:
[----:B------:R-:W-:Y:S05]  /*1fde0*/  BSYNC.RECONVERGENT B2 ;  /* 0x0000000000027941 */ /* 0x000fea0003800200 */
.L_x_58388:
        /* <DEDUP_REMOVED lines=42> */
.L_x_58386:
[----:B------:R-:W-:Y:S05]  /*20090*/  BSYNC.RECONVERGENT B1 ;  /* 0x0000000000017941 */ /* 0x000fea0003800200 */
.L_x_58385:
        /* <DEDUP_REMOVED lines=21> */
.L_x_58392:
        /* <DEDUP_REMOVED lines=13> */
.L_x_58394:
[----:B------:R-:W-:Y:S05]  /*202c0*/  BSYNC.RECONVERGENT B2 ;  /* 0x0000000000027941 */ /* 0x000fea0003800200 */
.L_x_58393:
        /* <DEDUP_REMOVED lines=43> */
.L_x_58391:
[----:B------:R-:W-:Y:S05]  /*20580*/  BSYNC.RECONVERGENT B1 ;  /* 0x0000000000017941 */ /* 0x000fea0003800200 */
.L_x_58390:
        /* <DEDUP_REMOVED lines=21> */
.L_x_58397:
        /* <DEDUP_REMOVED lines=13> */
.L_x_58399:
[----:B------:R-:W-:Y:S05]  /*207b0*/  BSYNC.RECONVERGENT B2 ;  /* 0x0000000000027941 */ /* 0x000fea0003800200 */
.L_x_58398:
        /* <DEDUP_REMOVED lines=43> */
.L_x_58396:
[----:B------:R-:W-:Y:S05]  /*20a70*/  BSYNC.RECONVERGENT B1 ;  /* 0x0000000000017941 */ /* 0x000fea0003800200 */
.L_x_58395:
        /* <DEDUP_REMOVED lines=21> */
.L_x_58402:
        /* <DEDUP_REMOVED lines=13> */
.L_x_58404:
[----:B------:R-:W-:Y:S05]  /*20ca0*/  BSYNC.RECONVERGENT B2 ;  /* 0x0000000000027941 */ /* 0x000fea0003800200 */
.L_x_58403:
        /* <DEDUP_REMOVED lines=43> */
.L_x_58401:
[----:B------:R-:W-:Y:S05]  /*20f60*/  BSYNC.RECONVERGENT B1 ;  /* 0x0000000000017941 */ /* 0x000fea0003800200 */
.L_x_58400:
        /* <DEDUP_REMOVED lines=9> */
.L_x_58384:
        /* <DEDUP_REMOVED lines=16> */
.L_x_58408:
        /* <DEDUP_REMOVED lines=13> */
.L_x_58410:
[----:B------:R-:W-:Y:S05]  /*211d0*/  BSYNC.RECONVERGENT B2 ;  /* 0x0000000000027941 */ /* 0x000fea0003800200 */
.L_x_58409:
        /* <DEDUP_REMOVED lines=42> */
.L_x_58407:
[----:B------:R-:W-:Y:S05]  /*21480*/  BSYNC.RECONVERGENT B1 ;  /* 0x0000000000017941 */ /* 0x000fea0003800200 */
.L_x_58406:
        /* <DEDUP_REMOVED lines=18> */
.L_x_58413:
        /* <DEDUP_REMOVED lines=13> */
.L_x_58415:
[----:B------:R-:W-:Y:S05]  /*21680*/  BSYNC.RECONVERGENT B2 ;  /* 0x0000000000027941 */ /* 0x000fea0003800200 */
.L_x_58414:
        /* <DEDUP_REMOVED lines=43> */
.L_x_58412:
[----:B------:R-:W-:Y:S05]  /*21940*/  BSYNC.RECONVERGENT B1 ;  /* 0x0000000000017941 */ /* 0x000fea0003800200 */
.L_x_58411:
        /* <DEDUP_REMOVED lines=18> */
.L_x_58418:
        /* <DEDUP_REMOVED lines=13> */
.L_x_58420:
[----:B------:R-:W-:Y:S05]  /*21b40*/  BSYNC.RECONVERGENT B2 ;  /* 0x0000000000027941 */ /* 0x000fea0003800200 */
.L_x_58419:
        /* <DEDUP_REMOVED lines=43> */
.L_x_58417:
[----:B------:R-:W-:Y:S05]  /*21e00*/  BSYNC.RECONVERGENT B1 ;  /* 0x0000000000017941 */ /* 0x000fea0003800200 */
.L_x_58416:
        /* <DEDUP_REMOVED lines=18> */
.L_x_58423:
        /* <DEDUP_REMOVED lines=13> */
.L_x_58425:
[----:B------:R-:W-:Y:S05]  /*22000*/  BSYNC.RECONVERGENT B2 ;  /* 0x0000000000027941 */ /* 0x000fea0003800200 */
.L_x_58424:
        /* <DEDUP_REMOVED lines=43> */
.L_x_58422:
[----:B------:R-:W-:Y:S05]  /*222c0*/  BSYNC.RECONVERGENT B1 ;  /* 0x0000000000017941 */ /* 0x000fea0003800200 */
.L_x_58421:
        /* <DEDUP_REMOVED lines=10> */
.L_x_58405:
        /* <DEDUP_REMOVED lines=33> */
.L_x_58429:
        /* <DEDUP_REMOVED lines=13> */
.L_x_58431:
[----:B------:R-:W-:Y:S05]  /*22650*/  BSYNC.RECONVERGENT B2 ;  /* 0x0000000000027941 */ /* 0x000fea0003800200 */
.L_x_58430:
        /* <DEDUP_REMOVED lines=43> */
.L_x_58428:
[----:B------:R-:W-:Y:S05]  /*22910*/  BSYNC.RECONVERGENT B1 ;  /* 0x0000000000017941 */ /* 0x000fea0003800200 */
.L_x_58427:
[----:B------:R-:W-:Y:S01]  /*22920*/  I2FP.F32.U32 R96, R98 ;  /* 0x0000006200607245 */ /* 0x000fe20000201000 */
[----:B-----5:R-:W-:Y:S01]  /*22930*/  FMUL.FTZ R99, R88, R118 ;  /* 0x0000007658637220 */ /* 0x020fe20000410000 */
[----:B------:R-:W-:Y:S01]  /*22940*/  ISETP.NE.AND P3, PT, R97, 0x1, PT ;  /* 0x000000016100780c */ /* 0x000fe20003f65270 */
[----:B------:R-:W-:Y:S02]  /*22950*/  BSSY.RECONVERGENT B1, `(.L_x_58432) ;  /* 0x000004b000017945 */ /* 0x000fe40003800200 */
[----:B------:R-:W-:Y:S01]  /*22960*/  FFMA.FTZ R96, R96, R117, 1.1641532182693481445e-10 ;  /* 0x2f00000060607423 */ /* 0x000fe20000010075 */
[----:B------:R-:W-:-:S04]  /*22970*/  FMUL.FTZ R99, R99, R116 ;  /* 0x0000007463637220 */ /* 0x000fc80000410000 */
        /* <DEDUP_REMOVED lines=15> */
.L_x_58434:
        /* <DEDUP_REMOVED lines=13> */
.L_x_58436:
[----:B------:R-:W-:Y:S05]  /*22b40*/  BSYNC.RECONVERGENT B2 ;  /* 0x0000000000027941 */ /* 0x000fea0003800200 */
.L_x_58435:
        /* <DEDUP_REMOVED lines=43> */
.L_x_58433:
[----:B------:R-:W-:Y:S05]  /*22e00*/  BSYNC.RECONVERGENT B1 ;  /* 0x0000000000017941 */ /* 0x000fea0003800200 */
.L_x_58432:
        /* <DEDUP_REMOVED lines=21> */
.L_x_58439:
        /* <DEDUP_REMOVED lines=13> */
.L_x_58441:
[----:B------:R-:W-:Y:S05]  /*23030*/  BSYNC.RECONVERGENT B2 ;  /* 0x0000000000027941 */ /* 0x000fea0003800200 */
.L_x_58440:
        /* <DEDUP_REMOVED lines=43> */
.L_x_58438:
[----:B------:R-:W-:Y:S05]  /*232f0*/  BSYNC.RECONVERGENT B1 ;  /* 0x0000000000017941 */ /* 0x000fea0003800200 */
.L_x_58437:
        /* <DEDUP_REMOVED lines=21> */
.L_x_58444:
        /* <DEDUP_REMOVED lines=13> */
.L_x_58446:
[----:B------:R-:W-:Y:S05]  /*23520*/  BSYNC.RECONVERGENT B2 ;  /* 0x0000000000027941 */ /* 0x000fea0003800200 */
.L_x_58445:
        /* <DEDUP_REMOVED lines=43> */
.L_x_58443:
[----:B------:R-:W-:Y:S05]  /*237e0*/  BSYNC.RECONVERGENT B1 ;  /* 0x0000000000017941 */ /* 0x000fea0003800200 */
.L_x_58442:
        /* <DEDUP_REMOVED lines=9> */
.L_x_58426:
        /* <DEDUP_REMOVED lines=16> */
.L_x_58450:
        /* <DEDUP_REMOVED lines=13> */
.L_x_58452:
[----:B------:R-:W-:Y:S05]  /*23a50*/  BSYNC.RECONVERGENT B2 ;  /* 0x0000000000027941 */ /* 0x000fea0003800200 */
.L_x_58451:
        /* <DEDUP_REMOVED lines=40> */
[----:B------:R-:W-:Y:S01]  /*23ce0*/  MOV R150, R92 ;  /* 0x0000005c00967202 */ /* 0x000fe20000000f00 */
[----:B------:R-:W-:Y:S01]  /*23cf0*/  IMAD.MOV.U32 R92, RZ, RZ, R178 ;  /* 0x000000ffff5c7224 */ /* 0x000fe200078e00b2 */
[----:B------:R-:W-:-:S07]  /*23d00*/  LOP3.LUT R106, R106, UR32, R93, 0x96, !PT ;  /* 0x000000206a6a7c12 */ /* 0x000fce000f8e965d */
.L_x_58449:
[----:B------:R-:W-:Y:S05]  /*23d10*/  BSYNC.RECONVERGENT B1 ;  /* 0x0000000000017941 */ /* 0x000fea0003800200 */
.L_x_58448:
        /* <DEDUP_REMOVED lines=18> */
.L_x_58455:
        /* <DEDUP_REMOVED lines=13> */
.L_x_58457:
[----:B------:R-:W-:Y:S05]  /*23f10*/  BSYNC.RECONVERGENT B2 ;  /* 0x0000000000027941 */ /* 0x000fea0003800200 */
.L_x_58456:
        /* <DEDUP_REMOVED lines=43> */
.L_x_58454:
[----:B------:R-:W-:Y:S05]  /*241d0*/  BSYNC.RECONVERGENT B1 ;  /* 0x0000000000017941 */ /* 0x000fea0003800200 */
.L_x_58453:
        /* <DEDUP_REMOVED lines=18> */
.L_x_58460:
        /* <DEDUP_REMOVED lines=13> */
.L_x_58462:
[----:B------:R-:W-:Y:S05]  /*243d0*/  BSYNC.RECONVERGENT B2 ;  /* 0x0000000000027941 */ /* 0x000fea0003800200 */
.L_x_58461:
        /* <DEDUP_REMOVED lines=43> */
.L_x_58459:
[----:B------:R-:W-:Y:S05]  /*24690*/  BSYNC.RECONVERGENT B1 ;  /* 0x0000000000017941 */ /* 0x000fea0003800200 */
.L_x_58458:
        /* <DEDUP_REMOVED lines=18> */
.L_x_58465:
        /* <DEDUP_REMOVED lines=13> */
.L_x_58467:
[----:B------:R-:W-:Y:S05]  /*24890*/  BSYNC.RECONVERGENT B2 ;  /* 0x0000000000027941 */ /* 0x000fea0003800200 */
.L_x_58466:
        /* <DEDUP_REMOVED lines=43> */
.L_x_58464:
[----:B------:R-:W-:Y:S05]  /*24b50*/  BSYNC.RECONVERGENT B1 ;  /* 0x0000000000017941 */ /* 0x000fea0003800200 */
.L_x_58463:
        /* <DEDUP_REMOVED lines=10> */
.L_x_58447:
        /* <DEDUP_REMOVED lines=33> */
.L_x_58471:
        /* <DEDUP_REMOVED lines=13> */
.L_x_58473:
[----:B------:R-:W-:Y:S05]  /*24ee0*/  BSYNC.RECONVERGENT B2 ;  /* 0x0000000000027941 */ /* 0x000fea0003800200 */
.L_x_58472:
        /* <DEDUP_REMOVED lines=42> */
.L_x_58470:
[----:B------:R-:W-:Y:S05]  /*25190*/  BSYNC.RECONVERGENT B1 ;  /* 0x0000000000017941 */ /* 0x000fea0003800200 */
.L_x_58469:
[----:B------:R-:W-:Y:S01]  /*251a0*/  I2FP.F32.U32 R102, R179 ;  /* 0x000000b300667245 */ /* 0x000fe20000201000 */
[----:B-----5:R-:W-:Y:S01]  /*251b0*/  FMUL.FTZ R179, R92, R118 ;  /* 0x000000765cb37220 */ /* 0x020fe20000410000 */
[----:B------:R-:W-:Y:S01]  /*251c0*/  ISETP.NE.AND P3, PT, R103, 0x1, PT ;  /* 0x000000016700780c */ /* 0x000fe20003f65270 */
[----:B------:R-:W-:Y:S02]  /*251d0*/  BSSY.RECONVERGENT B1, `(.L_x_58474) ;  /* 0x000004b000017945 */ /* 0x000fe40003800200 */
[----:B------:R-:W-:Y:S01]  /*251e0*/  FFMA.FTZ R102, R102, R117, 1.1641532182693481445e-10 ;  /* 0x2f00000066667423 */ /* 0x000fe20000010075 */
[----:B------:R-:W-:-:S04]  /*251f0*/  FMUL.FTZ R179, R179, R116 ;  /* 0x00000074b3b37220 */ /* 0x000fc80000410000 */
        /* <DEDUP_REMOVED lines=15> */
.L_x_58476:
        /* <DEDUP_REMOVED lines=13> */
.L_x_58478:
[----:B------:R-:W-:Y:S05]  /*253c0*/  BSYNC.RECONVERGENT B2 ;  /* 0x0000000000027941 */ /* 0x000fea0003800200 */
.L_x_58477:
        /* <DEDUP_REMOVED lines=43> */
.L_x_58475:
[----:B------:R-:W-:Y:S05]  /*25680*/  BSYNC.RECONVERGENT B1 ;  /* 0x0000000000017941 */ /* 0x000fea0003800200 */
.L_x_58474:
        /* <DEDUP_REMOVED lines=21> */
.L_x_58481:
        /* <DEDUP_REMOVED lines=13> */
.L_x_58483:
[----:B------:R-:W-:Y:S05]  /*258b0*/  BSYNC.RECONVERGENT B2 ;  /* 0x0000000000027941 */ /* 0x000fea0003800200 */
.L_x_58482:
        /* <DEDUP_REMOVED lines=43> */
.L_x_58480:
[----:B------:R-:W-:Y:S05]  /*25b70*/  BSYNC.RECONVERGENT B1 ;  /* 0x0000000000017941 */ /* 0x000fea0003800200 */
.L_x_58479:
        /* <DEDUP_REMOVED lines=21> */
.L_x_58486:
        /* <DEDUP_REMOVED lines=13> */
.L_x_58488:
[----:B------:R-:W-:Y:S05]  /*25da0*/  BSYNC.RECONVERGENT B2 ;  /* 0x0000000000027941 */ /* 0x000fea0003800200 */
.L_x_58487:
        /* <DEDUP_REMOVED lines=43> */
.L_x_58485:
[----:B------:R-:W-:Y:S05]  /*26060*/  BSYNC.RECONVERGENT B1 ;  /* 0x0000000000017941 */ /* 0x000fea0003800200 */
.L_x_58484:
        /* <DEDUP_REMOVED lines=9> */
.L_x_58468:
        /* <DEDUP_REMOVED lines=16> */
.L_x_58492:
        /* <DEDUP_REMOVED lines=13> */
.L_x_58494:
[----:B------:R-:W-:Y:S05]  /*262d0*/  BSYNC.RECONVERGENT B2 ;  /* 0x0000000000027941 */ /* 0x000fea0003800200 */
.L_x_58493:
        /* <DEDUP_REMOVED lines=42> */
.L_x_58491:
[----:B------:R-:W-:Y:S05]  /*26580*/  BSYNC.RECONVERGENT B1 ;  /* 0x0000000000017941 */ /* 0x000fea0003800200 */
.L_x_58490:
        /* <DEDUP_REMOVED lines=18> */
.L_x_58497:
        /* <DEDUP_REMOVED lines=13> */
.L_x_58499:
[----:B------:R-:W-:Y:S05]  /*26780*/  BSYNC.RECONVERGENT B2 ;  /* 0x0000000000027941 */ /* 0x000fea0003800200 */
.L_x_58498:
        /* <DEDUP_REMOVED lines=43> */
.L_x_58496:
[----:B------:R-:W-:Y:S05]  /*26a40*/  BSYNC.RECONVERGENT B1 ;  /* 0x0000000000017941 */ /* 0x000fea0003800200 */
.L_x_58495:
        /* <DEDUP_REMOVED lines=18> */
.L_x_58502:
        /* <DEDUP_REMOVED lines=13> */
.L_x_58504:
[----:B------:R-:W-:Y:S05]  /*26c40*/  BSYNC.RECONVERGENT B2 ;  /* 0x0000000000027941 */ /* 0x000fea0003800200 */
.L_x_58503:
        /* <DEDUP_REMOVED lines=43> */
.L_x_58501:
[----:B------:R-:W-:Y:S05]  /*26f00*/  BSYNC.RECONVERGENT B1 ;  /* 0x0000000000017941 */ /* 0x000fea0003800200 */
.L_x_58500:
        /* <DEDUP_REMOVED lines=18> */
.L_x_58507:
        /* <DEDUP_REMOVED lines=13> */
.L_x_58509:
[----:B------:R-:W-:Y:S05]  /*27100*/  BSYNC.RECONVERGENT B2 ;  /* 0x0000000000027941 */ /* 0x000fea0003800200 */
.L_x_58508:
        /* <DEDUP_REMOVED lines=43> */
.L_x_58506:
[----:B------:R-:W-:Y:S05]  /*273c0*/  BSYNC.RECONVERGENT B1 ;  /* 0x0000000000017941 */ /* 0x000fea0003800200 */
.L_x_58505:
        /* <DEDUP_REMOVED lines=10> */
.L_x_58489:
[----:B------:R-:W-:Y:S02]  /*27470*/  SEL R96, RZ, 0x1000000, !P5 ;  /* 0x01000000ff607807 */ /* 0x000fe40006800000 */
[----:B------:R-:W-:Y:S02]  /*27480*/  SEL R97, RZ, 0x10000, !P4 ;  /* 0x00010000ff617807 */ /* 0x000fe40006000000 */
[----:B------:R-:W-:Y:S02]  /*27490*/  SEL R98, RZ, 0x100, !P3 ;  /* 0x00000100ff627807 */ /* 0x000fe40005800000 */
[----:B------:R-:W-:Y:S02]  /*274a0*/  SEL R103, RZ, 0x1, !P2 ;  /* 0x00000001ff677807 */ /* 0x000fe40005000000 */
[----:B------:R-:W-:Y:S01]  /*274b0*/  IADD3 R96, PT, PT, R98, R96, R97 ;  /* 0x0000006062607210 */ /* 0x000fe20007ffe061 */
[----:B------:R-:W-:Y:S01]  /*274c0*/  IMAD.WIDE.U32 R98, R178, 0x10, R182 ;  /* 0x00000010b2627825 */ /* 0x000fe200078e00b6 */
[----:B------:R-:W-:-:S03]  /*274d0*/  IADD3 R179, PT, PT, R112, 0x1e0, RZ ;  /* 0x000001e070b37810 */ /* 0x000fc60007ffe0ff */
[----:B------:R-:W-:Y:S01]  /*274e0*/  IMAD.IADD R103, R96, 0x1, R103 ;  /* 0x0000000160677824 */ /* 0x000fe200078e0267 */
[----:B------:R-:W-:Y:S01]  /*274f0*/  STG.E.128 desc[UR8][R98.64], R92 ;  /* 0x0000005c62007986 */ /* 0x000fe2000c101d08 */
[----:B------:R-:W-:-:S04]  /*27500*/  IMAD.WIDE.U32 R96, R178, 0x4, R180 ;  /* 0x00000004b2607825 */ /* 0x000fc800078e00b4 */
[----:B------:R-:W-:Y:S01]  /*27510*/  IMAD.WIDE.U32 R100, R179, 0x10, R100 ;  /* 0x00000010b3647825 */ /* 0x000fe200078e0064 */
[----:B------:R0:W-:Y:S04]  /*27520*/  STG.E desc[UR8][R96.64], R103 ;  /* 0x0000006760007986 */ /* 0x0001e8000c101908 */
[----:B0-----:R0:W5:Y:S01]  /*27530*/  LDG.E.128 R96, desc[UR8][R100.64] ;  /* 0x0000000864607981 */ /* 0x001162000c1e1d00 */
        /* <DEDUP_REMOVED lines=20> */
.L_x_58513:
        /* <DEDUP_REMOVED lines=13> */
.L_x_58515:
[----:B------:R-:W-:Y:S05]  /*27750*/  BSYNC.RECONVERGENT B2 ;  /* 0x0000000000027941 */ /* 0x000fea0003800200 */
.L_x_58514:
        /* <DEDUP_REMOVED lines=43> */
.L_x_58512:
[----:B------:R-:W-:Y:S05]  /*27a10*/  BSYNC.RECONVERGENT B1 ;  /* 0x0000000000017941 */ /* 0x000fea0003800200 */
.L_x_58511:
[----:B------:R-:W-:Y:S01]  /*27a20*/  I2FP.F32.U32 R184, R186 ;  /* 0x000000ba00b87245 */ /* 0x000fe20000201000 */
[----:B-----5:R-:W-:Y:S01]  /*27a30*/  FMUL.FTZ R187, R96, R118 ;  /* 0x0000007660bb7220 */ /* 0x020fe20000410000 */
[----:B------:R-:W-:Y:S01]  /*27a40*/  ISETP.NE.AND P2, PT, R185, 0x1, PT ;  /* 0x00000001b900780c */ /* 0x000fe20003f45270 */
[----:B------:R-:W-:Y:S01]  /*27a50*/  BSSY.RECONVERGENT B1, `(.L_x_58516) ;  /* 0x000004b000017945 */ /* 0x000fe20003800200 */
[----:B------:R-:W-:Y:S02]  /*27a60*/  IMAD.MOV.U32 R96, RZ, RZ, R110 ;  /* 0x000000ffff607224 */ /* 0x000fe400078e006e */
[----:B------:R-:W-:Y:S01]  /*27a70*/  FFMA.FTZ R184, R184, R117, 1.1641532182693481445e-10 ;  /* 0x2f000000b8b87423 */ /* 0x000fe20000010075 */
[----:B------:R-:W-:-:S04]  /*27a80*/  FMUL.FTZ R187, R187, R116 ;  /* 0x00000074bbbb7220 */ /* 0x000fc80000410000 */
[----:B------:R-:W-:Y:S01]  /*27a90*/  FSETP.GTU.FTZ.AND P0, PT, R184, R115, PT ;  /* 0x00000073b800720b */ /* 0x000fe20003f1c000 */
[----:B------:R-:W-:-:S03]  /*27aa0*/  HFMA2 R184, -RZ, RZ, 0, 1.1920928955078125e-07 ;  /* 0x00000002ffb87431 */ /* 0x000fc600000001ff */
        /* <DEDUP_REMOVED lines=12> */
.L_x_58518:
        /* <DEDUP_REMOVED lines=13> */
.L_x_58520:
[----:B------:R-:W-:Y:S05]  /*27c40*/  BSYNC.RECONVERGENT B2 ;  /* 0x0000000000027941 */ /* 0x000fea0003800200 */
.L_x_58519:
        /* <DEDUP_REMOVED lines=43> */
.L_x_58517:
[----:B------:R-:W-:Y:S05]  /*27f00*/  BSYNC.RECONVERGENT B1 ;  /* 0x0000000000017941 */ /* 0x000fea0003800200 */
.L_x_58516:
        /* <DEDUP_REMOVED lines=21> */
.L_x_58523:
        /* <DEDUP_REMOVED lines=13> */
.L_x_58525:
[----:B------:R-:W-:Y:S05]  /*28130*/  BSYNC.RECONVERGENT B2 ;  /* 0x0000000000027941 */ /* 0x000fea0003800200 */
.L_x_58524:
        /* <DEDUP_REMOVED lines=43> */
.L_x_58522:
[----:B------:R-:W-:Y:S05]  /*283f0*/  BSYNC.RECONVERGENT B1 ;  /* 0x0000000000017941 */ /* 0x000fea0003800200 */
.L_x_58521:
[----:B------:R-:W-:Y:S01]  /*28400*/  I2FP.F32.U32 R96, R97 ;  /* 0x0000006100607245 */ /* 0x000fe20000201000 */
[----:B------:R-:W-:Y:S01]  /*28410*/  FMUL.FTZ R97, R98, R118 ;  /* 0x0000007662617220 */ /* 0x000fe20000410000 */
        /* <DEDUP_REMOVED lines=19> */
.L_x_58528:
        /* <DEDUP_REMOVED lines=13> */
.L_x_58530:
[----:B------:R-:W-:Y:S05]  /*28620*/  BSYNC.RECONVERGENT B2 ;  /* 0x0000000000027941 */ /* 0x000fea0003800200 */
.L_x_58529:
        /* <DEDUP_REMOVED lines=43> */
.L_x_58527:
[----:B------:R-:W-:Y:S05]  /*288e0*/  BSYNC.RECONVERGENT B1 ;  /* 0x0000000000017941 */ /* 0x000fea0003800200 */
.L_x_58526:
        /* <DEDUP_REMOVED lines=9> */
.L_x_58510:
        /* <DEDUP_REMOVED lines=16> */
.L_x_58534:
        /* <DEDUP_REMOVED lines=13> */
.L_x_58536:
[----:B------:R-:W-:Y:S05]  /*28b50*/  BSYNC.RECONVERGENT B2 ;  /* 0x0000000000027941 */ /* 0x000fea0003800200 */
.L_x_58535:
        /* <DEDUP_REMOVED lines=43> */
.L_x_58533:
[----:B------:R-:W-:Y:S05]  /*28e10*/  BSYNC.RECONVERGENT B1 ;  /* 0x0000000000017941 */ /* 0x000fea0003800200 */
.L_x_58532:
        /* <DEDUP_REMOVED lines=18> */
.L_x_58539:
        /* <DEDUP_REMOVED lines=13> */
.L_x_58541:
[----:B------:R-:W-:Y:S05]  /*29010*/  BSYNC.RECONVERGENT B2 ;  /* 0x0000000000027941 */ /* 0x000fea0003800200 */
.L_x_58540:
        /* <DEDUP_REMOVED lines=43> */
.L_x_58538:
[----:B------:R-:W-:Y:S05]  /*292d0*/  BSYNC.RECONVERGENT B1 ;  /* 0x0000000000017941 */ /* 0x000fea0003800200 */
.L_x_58537:
        /* <DEDUP_REMOVED lines=18> */
.L_x_58544:
        /* <DEDUP_REMOVED lines=13> */
.L_x_58546:
[----:B------:R-:W-:Y:S05]  /*294d0*/  BSYNC.RECONVERGENT B2 ;  /* 0x0000000000027941 */ /* 0x000fea0003800200 */
.L_x_58545:
        /* <DEDUP_REMOVED lines=43> */
.L_x_58543:
[----:B------:R-:W-:Y:S05]  /*29790*/  BSYNC.RECONVERGENT B1 ;  /* 0x0000000000017941 */ /* 0x000fea0003800200 */
.L_x_58542:
[----:B------:R-:W-:Y:S01]  /*297a0*/  ISETP.NE.AND P4, PT, R102, 0x1, PT ;  /* 0x000000016600780c */ /* 0x000fe20003f85270 */
[----:B------:R-:W-:Y:S01]  /*297b0*/  FMUL.FTZ R101, R98, R118 ;  /* 0x0000007662657220 */ /* 0x000fe20000410000 */
        /* <DEDUP_REMOVED lines=16> */
.L_x_58549:
        /* <DEDUP_REMOVED lines=13> */
.L_x_58551:
[----:B------:R-:W-:Y:S05]  /*29990*/  BSYNC.RECONVERGENT B2 ;  /* 0x0000000000027941 */ /* 0x000fea0003800200 */
.L_x_58550:
        /* <DEDUP_REMOVED lines=43> */
.L_x_58548:
[----:B------:R-:W-:Y:S05]  /*29c50*/  BSYNC.RECONVERGENT B1 ;  /* 0x0000000000017941 */ /* 0x000fea0003800200 */
.L_x_58547:
        /* <DEDUP_REMOVED lines=10> */
.L_x_58531:
[----:B------:R-:W-:Y:S01]  /*29d00*/  FADD.FTZ R98, RZ, R4 ;  /* 0x00000004ff627221 */ /* 0x000fe20000010000 */
[----:B------:R-:W-:Y:S01]  /*29d10*/  SEL R99, RZ, 0x100, !P2 ;  /* 0x00000100ff637807 */ /* 0x000fe20005000000 */
[----:B------:R-:W-:Y:S01]  /*29d20*/  IMAD.WIDE.U32 R182, R179, 0x10, R182 ;  /* 0x00000010b3b67825 */ /* 0x000fe200078e00b6 */
[----:B------:R-:W-:-:S03]  /*29d30*/  UMOV UR4, 0xffffffff ;  /* 0xffffffff00047882 */ /* 0x000fc60000000000 */
[----:B------:R-:W-:Y:S01]  /*29d40*/  FADD.FTZ R97, R98, R5 ;  /* 0x0000000562617221 */ /* 0x000fe20000010000 */
[----:B------:R-:W-:Y:S01]  /*29d50*/  SHF.R.U64 R117, R78, 0x10, R79 ;  /* 0x000000104e757819 */ /* 0x000fe2000000124f */
[----:B------:R-:W-:Y:S01]  /*29d60*/  IMAD.WIDE.U32 R180, R179, 0x4, R180 ;  /* 0x00000004b3b47825 */ /* 0x000fe200078e00b4 */
        /* <DEDUP_REMOVED lines=57> */
[----:B------:R-:W-:Y:S02]  /*2a100*/  SEL R116, RZ, 0x1, !P0 ;  /* 0x00000001ff747807 */ /* 0x000fe40004000000 */
[----:B------:R-:W-:Y:S01]  /*2a110*/  IADD3 R97, PT, PT, R99, R97, R98 ;  /* 0x0000006163617210 */ /* 0x000fe20007ffe062 */
[----:B------:R-:W-:Y:S01]  /*2a120*/  FADD.FTZ R118, R115, R92 ;  /* 0x0000005c73767221 */ /* 0x000fe20000010000 */
[----:B------:R-:W-:Y:S02]  /*2a130*/  LOP3.LUT P0, RZ, R111, 0x1f, RZ, 0xc0, !PT ;  /* 0x0000001f6fff7812 */ /* 0x000fe4000780c0ff */
[----:B------:R-:W-:Y:S01]  /*2a140*/  IADD3 R97, PT, PT, R97, R116, RZ ;  /* 0x0000007461617210 */ /* 0x000fe20007ffe0ff */
[----:B------:R-:W-:Y:S01]  /*2a150*/  FADD.FTZ R99, R118, R93 ;  /* 0x0000005d76637221 */ /* 0x000fe20000010000 */
[----:B------:R-:W-:-:S03]  /*2a160*/  SHF.R.U64 R111, R76, 0x10, R77 ;  /* 0x000000104c6f7819 */ /* 0x000fc6000000124d */
[----:B------:R-:W-:Y:S01]  /*2a170*/  FADD.FTZ R98, R99, R94 ;  /* 0x0000005e63627221 */ /* 0x000fe20000010000 */
[----:B------:R0:W-:Y:S01]  /*2a180*/  STG.E desc[UR8][R180.64], R97 ;  /* 0x00000061b4007986 */ /* 0x0001e2000c101908 */
[----:B------:R-:W-:Y:S02]  /*2a190*/  PRMT R117, R117, 0x5410, R111 ;  /* 0x0000541075757816 */ /* 0x000fe4000000006f */
        /* <DEDUP_REMOVED lines=22> */
[----:B------:R-:W-:Y:S01]  /*2a300*/  FFMA.FTZ R97, R97, R97, RZ ;  /* 0x0000006161617223 */ /* 0x000fe200000100ff */
        /* <DEDUP_REMOVED lines=132> */
.L_x_58565:
[----:B------:R-:W-:Y:S01]  /*2ab50*/  ISETP.NE.AND P2, PT, RZ, UR13, PT ;  /* 0x0000000dff007c0c */ /* 0x000fe2000bf45270 */
[----:B-1----:R-:W-:Y:S01]  /*2ab60*/  FADD.FTZ R115, R111, R180 ;  /* 0x000000b46f737221 */ /* 0x002fe20000010000 */
[C---:B------:R-:W-:Y:S01]  /*2ab70*/  FMUL.FTZ R97, R201.reuse, R201 ;  /* 0x000000c9c9617220 */ /* 0x040fe20000410000 */
[----:B------:R-:W1:Y:S01]  /*2ab80*/  @!P0 LDC.64 R204, c[0x0][0x3c8] ;  /* 0x0000f200ffcc8b82 */ /* 0x000e620000000a00 */
[----:B------:R-:W-:Y:S01]  /*2ab90*/  FSEL R184, R201, RZ, !P2 ;  /* 0x000000ffc9b87208 */ /* 0x000fe20005000000 */
[----:B------:R-:W-:Y:S01]  /*2aba0*/  FFMA.FTZ R115, R115, R98, UR14 ;  /* 0x0000000e73737e23 */ /* 0x000fe20008010062 */
[----:B------:R-:W-:Y:S01]  /*2abb0*/  HADD2.F32 R118, -RZ, R76.H0_H0 ;  /* 0x2000004cff767230 */ /* 0x000fe20000004100 */
[----:B------:R-:W-:Y:S02]  /*2abc0*/  FSEL R98, R97, RZ, P2 ;  /* 0x000000ff61627208 */ /* 0x000fe40001000000 */
[C---:B0-----:R-:W-:Y:S01]  /*2abd0*/  FADD.FTZ R111, -R184.reuse, R6 ;  /* 0x00000006b86f7221 */ /* 0x041fe20000010100 */
[C---:B------:R-:W-:Y:S01]  /*2abe0*/  FADD.FTZ R200, -R184.reuse, R7 ;  /* 0x00000007b8c87221 */ /* 0x040fe20000010100 */
[----:B------:R-:W0:Y:S01]  /*2abf0*/  LDC.64 R202, c[0x0][0x428] ;  /* 0x00010a00ffca7b82 */ /* 0x000e220000000a00 */
[----:B------:R-:W-:Y:S01]  /*2ac00*/  FADD.FTZ R115, R115, R98 ;  /* 0x0000006273737221 */ /* 0x000fe20000010000 */
        /* <DEDUP_REMOVED lines=66> */
[----:B------:R-:W-:-:S02]  /*2b030*/  HADD2.F32 R5, -RZ, R117.H0_H0 ;  /* 0x20000075ff057230 */ /* 0x000fc40000004100 */
[C---:B--2---:R-:W-:Y:S01]  /*2b040*/  FMUL.FTZ R180, R4.reuse, R180 ;  /* 0x000000b404b47220 */ /* 0x044fe20000410000 */
[----:B------:R-:W-:Y:S02]  /*2b050*/  HADD2.F32 R115, -RZ, R117.H1_H1 ;  /* 0x30000075ff737230 */ /* 0x000fe40000004100 */
[----:B------:R-:W-:Y:S01]  /*2b060*/  FMUL.FTZ R116, R4, R116 ;  /* 0x0000007404747220 */ /* 0x000fe20000410000 */
[----:B-1----:R-:W-:-:S04]  /*2b070*/  @!P0 IMAD.WIDE R204, R104, 0x4, R204 ;  /* 0x0000000468cc8825 */ /* 0x002fc800078e02cc */
[C---:B------:R-:W-:Y:S01]  /*2b080*/  FMUL.FTZ R111, R4.reuse, R111 ;  /* 0x0000006f046f7220 */ /* 0x040fe20000410000 */
[C---:B------:R-:W-:Y:S01]  /*2b090*/  FMUL.FTZ R102, R4.reuse, R200 ;  /* 0x000000c804667220 */ /* 0x040fe20000410000 */
[C---:B------:R-:W-:Y:S01]  /*2b0a0*/  FMUL.FTZ R47, R4.reuse, R44 ;  /* 0x0000002c042f7220 */ /* 0x040fe20000410000 */
[----:B------:R-:W-:Y:S02]  /*2b0b0*/  HADD2.F32 R117, -RZ, R155.H0_H0 ;  /* 0x2000009bff757230 */ /* 0x000fe40000004100 */
[C---:B------:R-:W-:Y:S01]  /*2b0c0*/  FMUL.FTZ R46, R4.reuse, R45 ;  /* 0x0000002d042e7220 */ /* 0x040fe20000410000 */
[----:B------:R-:W-:Y:S02]  /*2b0d0*/  HADD2.F32 R103, -RZ, R77.H0_H0 ;  /* 0x2000004dff677230 */ /* 0x000fe40000004100 */
[C---:B------:R-:W-:Y:S01]  /*2b0e0*/  FMUL.FTZ R81, R4.reuse, R42 ;  /* 0x0000002a04517220 */ /* 0x040fe20000410000 */
[----:B---3--:R-:W-:Y:S02]  /*2b0f0*/  HADD2.F32 R6, -RZ, R155.H1_H1 ;  /* 0x3000009bff067230 */ /* 0x008fe40000004100 */
[----:B------:R-:W-:Y:S01]  /*2b100*/  FMUL.FTZ R80, R4, R43 ;  /* 0x0000002b04507220 */ /* 0x000fe20000410000 */
[----:B------:R-:W-:-:S02]  /*2b110*/  HADD2.F32 R7, -RZ, R157.H0_H0 ;  /* 0x2000009dff077230 */ /* 0x000fc40000004100 */
        /* <DEDUP_REMOVED lines=65> */
[----:B------:R-:W-:Y:S01]  /*2b530*/  HADD2.F32 R101, -RZ, R132.H0_H0 ;  /* 0x20000084ff657230 */ /* 0x000fe20000004100 */
[----:B------:R0:W-:Y:S01]  /*2b540*/  STG.E.128 desc[UR8][R200.64], R4 ;  /* 0x00000004c8007986 */ /* 0x0001e2000c101d08 */
[----:B------:R-:W-:Y:S02]  /*2b550*/  HADD2.F32 R111, -RZ, R74.H0_H0 ;  /* 0x2000004aff6f7230 */ /* 0x000fe40000004100 */
[----:B------:R-:W-:Y:S02]  /*2b560*/  HADD2.F32 R135, -RZ, R131.H1_H1 ;  /* 0x30000083ff877230 */ /* 0x000fe40000004100 */
[----:B------:R-:W-:Y:S02]  /*2b570*/  HADD2.F32 R143, -RZ, R75.H0_H0 ;  /* 0x2000004bff8f7230 */ /* 0x000fe40000004100 */
[----:B------:R-:W-:-:S04]  /*2b580*/  IMAD.WIDE.U32 R196, R138, 0x10, R202 ;  /* 0x000000108ac47825 */ /* 0x000fc800078e00ca */
[----:B------:R-:W-:-:S04]  /*2b590*/  IMAD.WIDE.U32 R182, R152, 0x10, R202 ;  /* 0x0000001098b67825 */ /* 0x000fc800078e00ca */
[----:B------:R-:W-:-:S04]  /*2b5a0*/  IMAD.WIDE.U32 R184, R156, 0x10, R202 ;  /* 0x000000109cb87825 */ /* 0x000fc800078e00ca */
[----:B0-----:R-:W-:Y:S01]  /*2b5b0*/  FFMA.FTZ R4, R100, R101, R111 ;  /* 0x0000006564047223 */ /* 0x001fe2000001006f */
[----:B------:R-:W-:Y:S02]  /*2b5c0*/  HADD2.F32 R118, -RZ, R131.H0_H0 ;  /* 0x20000083ff767230 */ /* 0x000fe40000004100 */
[----:B------:R-:W-:Y:S01]  /*2b5d0*/  FFMA.FTZ R6, R98, R135, R143 ;  /* 0x0000008762067223 */ /* 0x000fe2000001008f */
[----:B------:R-:W-:Y:S02]  /*2b5e0*/  HADD2.F32 R138, -RZ, R158.H0_H0 ;  /* 0x2000009eff8a7230 */ /* 0x000fe40000004100 */
[----:B------:R-:W-:Y:S02]  /*2b5f0*/  HADD2.F32 R152, -RZ, R130.H1_H1 ;  /* 0x30000082ff987230 */ /* 0x000fe40000004100 */
[----:B------:R-:W-:Y:S02]  /*2b600*/  HADD2.F32 R156, -RZ, R158.H1_H1 ;  /* 0x3000009eff9c7230 */ /* 0x000fe40000004100 */
[----:B------:R-:W-:Y:S01]  /*2b610*/  FFMA.FTZ R5, R99, R118, R138 ;  /* 0x0000007663057223 */ /* 0x000fe2000001008a */
[----:B------:R-:W-:-:S02]  /*2b620*/  HADD2.F32 R98, -RZ, R129.H0_H0 ;  /* 0x20000081ff627230 */ /* 0x000fc40000004100 */
[----:B------:R-:W-:Y:S02]  /*2b630*/  HADD2.F32 R100, -RZ, R159.H0_H0 ;  /* 0x2000009fff647230 */ /* 0x000fe40000004100 */
[----:B------:R-:W-:Y:S01]  /*2b640*/  FFMA.FTZ R7, R97, R152, R156 ;  /* 0x0000009861077223 */ /* 0x000fe2000001009c */
[----:B------:R-:W-:-:S04]  /*2b650*/  IMAD.WIDE.U32 R180, R147, 0x10, R202 ;  /* 0x0000001093b47825 */ /* 0x000fc800078e00ca */
[----:B------:R-:W-:Y:S01]  /*2b660*/  FFMA.FTZ R9, R9, R98, R100 ;  /* 0x0000006209097223 */ /* 0x000fe20000010064 */
[----:B------:R-:W-:-:S04]  /*2b670*/  IMAD.WIDE.U32 R186, R161, 0x10, R202 ;  /* 0x00000010a1ba7825 */ /* 0x000fc800078e00ca */
[----:B------:R-:W-:Y:S02]  /*2b680*/  HADD2.F32 R147, -RZ, R130.H0_H0 ;  /* 0x20000082ff937230 */ /* 0x000fe40000004100 */
[----:B------:R-:W-:Y:S02]  /*2b690*/  HADD2.F32 R161, -RZ, R72.H0_H0 ;  /* 0x20000048ffa17230 */ /* 0x000fe40000004100 */
        /* <DEDUP_REMOVED lines=12> */
[----:B------:R-:W-:-:S04]  /*2b760*/  IMAD.WIDE.U32 R190, R113, 0x10, R202 ;  /* 0x0000001071be7825 */ /* 0x000fc800078e00ca */
[----:B------:R-:W-:Y:S01]  /*2b770*/  FFMA.FTZ R15, R15, R98, R100 ;  /* 0x000000620f0f7223 */ /* 0x000fe20000010064 */
[----:B------:R-:W-:Y:S01]  /*2b780*/  IMAD.WIDE.U32 R192, R114, 0x10, R202 ;  /* 0x0000001072c07825 */ /* 0x000fe200078e00ca */
[----:B------:R0:W-:Y:S03]  /*2b790*/  STG.E.128 desc[UR8][R190.64], R4 ;  /* 0x00000004be007986 */ /* 0x0001e6000c101d08 */
[--C-:B------:R-:W-:Y:S01]  /*2b7a0*/  HADD2.F32 R152, -RZ, R127.reuse.H0_H0 ;  /* 0x2000007fff987230 */ /* 0x100fe20000004100 */
[----:B------:R1:W-:Y:S01]  /*2b7b0*/  STG.E.128 desc[UR8][R192.64], R8 ;  /* 0x00000008c0007986 */ /* 0x0003e2000c101d08 */
[----:B------:R-:W-:Y:S02]  /*2b7c0*/  HADD2.F32 R156, -RZ, R160.H0_H0 ;  /* 0x200000a0ff9c7230 */ /* 0x000fe40000004100 */
[----:B------:R-:W-:Y:S02]  /*2b7d0*/  HADD2.F32 R97, -RZ, R127.H1_H1 ;  /* 0x3000007fff617230 */ /* 0x000fe40000004100 */
[----:B------:R-:W-:-:S02]  /*2b7e0*/  HADD2.F32 R99, -RZ, R71.H0_H0 ;  /* 0x20000047ff637230 */ /* 0x000fc40000004100 */
        /* <DEDUP_REMOVED lines=14> */
[----:B0-----:R-:W-:Y:S02]  /*2b8d0*/  HADD2.F32 R7, -RZ, R120.H1_H1 ;  /* 0x30000078ff077230 */ /* 0x001fe40000004100 */
[----:B-1----:R-:W-:Y:S02]  /*2b8e0*/  HADD2.F32 R9, -RZ, R164.H1_H1 ;  /* 0x300000a4ff097230 */ /* 0x002fe40000004100 */
[----:B------:R-:W-:Y:S01]  /*2b8f0*/  FFMA.FTZ R19, R19, R98, R100 ;  /* 0x0000006213137223 */ /* 0x000fe20000010064 */
[----:B------:R-:W-:-:S02]  /*2b900*/  HADD2.F32 R97, -RZ, R124.H0_H0 ;  /* 0x2000007cff617230 */ /* 0x000fc40000004100 */
[----:B------:R-:W-:Y:S02]  /*2b910*/  HADD2.F32 R99, -RZ, R66.H0_H0 ;  /* 0x20000042ff637230 */ /* 0x000fe40000004100 */
[----:B------:R-:W-:Y:S01]  /*2b920*/  FFMA.FTZ R7, R92, R7, R9 ;  /* 0x000000075c077223 */ /* 0x000fe20000010009 */
[----:B------:R-:W-:Y:S01]  /*2b930*/  HADD2.F32 R118, -RZ, R123.H0_H0 ;  /* 0x2000007bff767230 */ /* 0x000fe20000004100 */
[----:B------:R0:W-:Y:S01]  /*2b940*/  STG.E.128 desc[UR8][R196.64], R16 ;  /* 0x00000010c4007986 */ /* 0x0001e2000c101d08 */
[----:B------:R-:W-:Y:S02]  /*2b950*/  HADD2.F32 R138, -RZ, R163.H0_H0 ;  /* 0x200000a3ff8a7230 */ /* 0x000fe40000004100 */
[----:B------:R-:W-:Y:S01]  /*2b960*/  FFMA.FTZ R20, R20, R97, R99 ;  /* 0x0000006114147223 */ /* 0x000fe20000010063 */
[----:B------:R-:W-:Y:S02]  /*2b970*/  HADD2.F32 R101, -RZ, R123.H1_H1 ;  /* 0x3000007bff657230 */ /* 0x000fe40000004100 */
        /* <DEDUP_REMOVED lines=11> */
[----:B--2---:R-:W-:Y:S01]  /*2ba30*/  HADD2.F32 R13, -RZ, R132.H1_H1 ;  /* 0x30000084ff0d7230 */ /* 0x004fe20000004100 */
[----:B------:R1:W-:Y:S01]  /*2ba40*/  STG.E.128 desc[UR8][R198.64], R20 ;  /* 0x00000014c6007986 */ /* 0x0003e2000c101d08 */
[----:B------:R-:W-:Y:S02]  /*2ba50*/  HADD2.F32 R15, -RZ, R166.H1_H1 ;  /* 0x300000a6ff0f7230 */ /* 0x000fe40000004100 */
[----:B------:R-:W-:Y:S01]  /*2ba60*/  FFMA.FTZ R9, R90, R9, R11 ;  /* 0x000000095a097223 */ /* 0x000fe2000001000b */
[----:B0-----:R-:W-:Y:S02]  /*2ba70*/  HADD2.F32 R17, -RZ, R134.H0_H0 ;  /* 0x20000086ff117230 */ /* 0x001fe40000004100 */
[----:B------:R-:W-:-:S02]  /*2ba80*/  HADD2.F32 R19, -RZ, R167.H0_H0 ;  /* 0x200000a7ff137230 */ /* 0x000fc40000004100 */
[----:B------:R-:W-:Y:S01]  /*2ba90*/  FFMA.FTZ R11, R88, R13, R15 ;  /* 0x0000000d580b7223 */ /* 0x000fe2000001000f */
[----:B------:R-:W-:Y:S02]  /*2baa0*/  HADD2.F32 R10, -RZ, R119.H1_H1 ;  /* 0x30000077ff0a7230 */ /* 0x000fe40000004100 */
        /* <DEDUP_REMOVED lines=18> */
[----:B------:R0:W-:Y:S01]  /*2bbd0*/  STG.E.128 desc[UR8][R180.64], R4 ;  /* 0x00000004b4007986 */ /* 0x0001e2000c101d08 */
[----:B-1----:R-:W-:Y:S02]  /*2bbe0*/  HADD2.F32 R21, -RZ, R168.H0_H0 ;  /* 0x200000a8ff157230 */ /* 0x002fe40000004100 */
        /* <DEDUP_REMOVED lines=15> */
[----:B0-----:R-:W-:Y:S02]  /*2bce0*/  HADD2.F32 R7, -RZ, R142.H1_H1 ;  /* 0x3000008eff077230 */ /* 0x001fe40000004100 */
[----:B------:R-:W-:Y:S02]  /*2bcf0*/  HADD2.F32 R20, -RZ, R139.H0_H0 ;  /* 0x2000008bff147230 */ /* 0x000fe40000004100 */
[----:B------:R-:W-:Y:S01]  /*2bd00*/  FFMA.FTZ R19, R80, R19, R21 ;  /* 0x0000001350137223 */ /* 0x000fe20000010015 */
[----:B-1----:R-:W-:Y:S02]  /*2bd10*/  HADD2.F32 R9, -RZ, R171.H1_H1 ;  /* 0x300000abff097230 */ /* 0x002fe40000004100 */
[----:B------:R-:W-:Y:S02]  /*2bd20*/  HADD2.F32 R8, -RZ, R144.H0_H0 ;  /* 0x20000090ff087230 */ /* 0x000fe40000004100 */
[----:B------:R-:W-:-:S02]  /*2bd30*/  HADD2.F32 R10, -RZ, R52.H0_H0 ;  /* 0x20000034ff0a7230 */ /* 0x000fc40000004100 */
[----:B------:R-:W-:Y:S01]  /*2bd40*/  FFMA.FTZ R7, R40, R7, R9 ;  /* 0x0000000728077223 */ /* 0x000fe20000010009 */
[----:B------:R-:W-:Y:S01]  /*2bd50*/  HADD2.F32 R22, -RZ, R56.H0_H0 ;  /* 0x20000038ff167230 */ /* 0x000fe20000004100 */
[----:B------:R0:W-:Y:S01]  /*2bd60*/  STG.E.128 desc[UR8][R186.64], R16 ;  /* 0x00000010ba007986 */ /* 0x0001e2000c101d08 */
        /* <DEDUP_REMOVED lines=14> */
[----:B--2---:R-:W-:Y:S02]  /*2be50*/  HADD2.F32 R12, -RZ, R53.H0_H0 ;  /* 0x20000035ff0c7230 */ /* 0x004fe40000004100 */
[----:B------:R-:W-:Y:S01]  /*2be60*/  FFMA.FTZ R9, R38, R9, R11 ;  /* 0x0000000926097223 */ /* 0x000fe2000001000b */
[----:B------:R-:W-:Y:S02]  /*2be70*/  HADD2.F32 R13, -RZ, R145.H1_H1 ;  /* 0x30000091ff0d7230 */ /* 0x000fe40000004100 */
[----:B------:R-:W-:Y:S02]  /*2be80*/  HADD2.F32 R15, -RZ, R172.H1_H1 ;  /* 0x300000acff0f7230 */ /* 0x000fe40000004100 */
[----:B------:R-:W-:Y:S01]  /*2be90*/  FFMA.FTZ R10, R37, R10, R12 ;  /* 0x0000000a250a7223 */ /* 0x000fe2000001000c */
[----:B------:R-:W-:Y:S02]  /*2bea0*/  HADD2.F32 R14, -RZ, R146.H0_H0 ;  /* 0x20000092ff0e7230 */ /* 0x000fe40000004100 */
[----:B0-----:R-:W-:-:S02]  /*2beb0*/  HADD2.F32 R16, -RZ, R50.H0_H0 ;  /* 0x20000032ff107230 */ /* 0x001fc40000004100 */
        /* <DEDUP_REMOVED lines=55> */
[----:B------:R1:W-:Y:S03]  /*2c230*/  STG.E.128 desc[UR8][R116.64], R16 ;  /* 0x0000001074007986 */ /* 0x0003e6000c101d08 */
[----:B0-----:R-:W-:Y:S01]  /*2c240*/  IMAD R104, R24, 0x4, R104 ;  /* 0x0000000418687824 */ /* 0x001fe200078e0268 */
[----:B------:R1:W-:Y:S04]  /*2c250*/  STG.E.128 desc[UR8][R202.64], R20 ;  /* 0x00000014ca007986 */ /* 0x0003e8000c101d08 */
[----:B------:R-:W-:-:S13]  /*2c260*/  ISETP.GE.AND P0, PT, R104, R25, PT ;  /* 0x000000196800720c */ /* 0x000fda0003f06270 */
[----:B------:R-:W-:Y:S05]  /*2c270*/  @!P0 BRA `(.L_x_58553) ;  /* 0xfffffd50009c8947 */ /* 0x000fea000383ffff */
[----:B------:R-:W-:Y:S05]  /*2c280*/  BSYNC B0 ;  /* 0x0000000000007941 */ /* 0x000fea0003800000 */
.L_x_57880:
[----:B------:R-:W-:Y:S05]  /*2c290*/  EXIT ;  /* 0x000000000000794d */ /* 0x000fea0003800000 */
.L_x_58552:
        /* <DEDUP_REMOVED lines=8> */
.L_x_58555:
[----:B------:R-:W-:Y:S05]  /*2c320*/  BSYNC B1 ;  /* 0x0000000000017941 */ /* 0x000fea0003800000 */
.L_x_58554:
        /* <DEDUP_REMOVED lines=9> */
.L_x_58556:
[----:B------:R-:W-:Y:S02]  /*2c3c0*/  IMAD.MOV.U32 R183, RZ, RZ, 0x4 ;  /* 0x00000004ffb77424 */ /* 0x000fe400078e00ff */
[----:B------:R-:W-:-:S04]  /*2c3d0*/  IMAD.MOV.U32 R98, RZ, RZ, R180 ;  /* 0x000000ffff627224 */ /* 0x000fc800078e00b4 */
[----:B------:R-:W-:-:S05]  /*2c3e0*/  FADD.FTZ R115, R111, R98 ;  /* 0x000000626f737221 */ /* 0x000fca0000010000 */
[----:B------:R-:W-:-:S07]  /*2c3f0*/  MOV R182, R115 ;  /* 0x0000007300b67202 */ /* 0x000fce0000000f00 */
[----:B------:R-:W-:Y:S05]  /*2c400*/  WARPSYNC.COLLECTIVE R181, `(.L_x_58557) ;  /* 0x00000000b5087348 */ /* 0x000fea0003c00000 */
[----:B------:R0:W1:Y:S02]  /*2c410*/  SHFL.BFLY P2, R180, R182, R183, R184 ;  /* 0x0c0000b7b6b47389 */ /* 0x00006400000400b8 */
[----:B01----:R-:W-:Y:S05]  /*2c420*/  ENDCOLLECTIVE ;  /* 0x000000000000791b */ /* 0x003fea0003800000 */
.L_x_58557:
        /* <DEDUP_REMOVED lines=8> */
.L_x_58558:
[----:B------:R-:W-:Y:S02]  /*2c4b0*/  IMAD.MOV.U32 R183, RZ, RZ, 0x10 ;  /* 0x00000010ffb77424 */ /* 0x000fe400078e00ff */
[----:B------:R-:W-:-:S04]  /*2c4c0*/  IMAD.MOV.U32 R97, RZ, RZ, R180 ;  /* 0x000000ffff617224 */ /* 0x000fc800078e00b4 */
[----:B------:R-:W-:-:S05]  /*2c4d0*/  FADD.FTZ R118, R116, R97 ;  /* 0x0000006174767221 */ /* 0x000fca0000010000 */
[----:B------:R-:W-:-:S07]  /*2c4e0*/  MOV R182, R118 ;  /* 0x0000007600b67202 */ /* 0x000fce0000000f00 */
[----:B------:R-:W-:Y:S05]  /*2c4f0*/  WARPSYNC.COLLECTIVE R181, `(.L_x_58559) ;  /* 0x00000000b5087348 */ /* 0x000fea0003c00000 */
[----:B------:R0:W1:Y:S02]  /*2c500*/  SHFL.BFLY P2, R180, R182, R183, R184 ;  /* 0x0c0000b7b6b47389 */ /* 0x00006400000400b8 */
[----:B01----:R-:W-:Y:S05]  /*2c510*/  ENDCOLLECTIVE ;  /* 0x000000000000791b */ /* 0x003fea0003800000 */
.L_x_58559:
        /* <DEDUP_REMOVED lines=136> */
.L_x_58560:
[----:B------:R-:W-:Y:S02]  /*2cda0*/  IMAD.MOV.U32 R183, RZ, RZ, 0x2 ;  /* 0x00000002ffb77424 */ /* 0x000fe400078e00ff */
[----:B------:R-:W-:-:S04]  /*2cdb0*/  IMAD.MOV.U32 R116, RZ, RZ, R180 ;  /* 0x000000ffff747224 */ /* 0x000fc800078e00b4 */
[----:B------:R-:W-:-:S05]  /*2cdc0*/  FADD.FTZ R116, R97, R116 ;  /* 0x0000007461747221 */ /* 0x000fca0000010000 */
[----:B------:R-:W-:-:S07]  /*2cdd0*/  MOV R182, R116 ;  /* 0x0000007400b67202 */ /* 0x000fce0000000f00 */
[----:B------:R-:W-:Y:S05]  /*2cde0*/  WARPSYNC.COLLECTIVE R181, `(.L_x_58561) ;  /* 0x00000000b5087348 */ /* 0x000fea0003c00000 */
[----:B------:R0:W1:Y:S02]  /*2cdf0*/  SHFL.BFLY P2, R180, R182, R183, R184 ;  /* 0x0c0000b7b6b47389 */ /* 0x00006400000400b8 */
[----:B01----:R-:W-:Y:S05]  /*2ce00*/  ENDCOLLECTIVE ;  /* 0x000000000000791b */ /* 0x003fea0003800000 */
.L_x_58561:
[----:B------:R-:W-:Y:S01]  /*2ce10*/  HFMA2 R183, -RZ, RZ, 0, 2.384185791015625e-07 ;  /* 0x00000004ffb77431 */ /* 0x000fe200000001ff */
[----:B------:R-:W-:-:S05]  /*2ce20*/  MOV R99, R180 ;  /* 0x000000b400637202 */ /* 0x000fca0000000f00 */
[----:B------:R-:W-:-:S04]  /*2ce30*/  FADD.FTZ R99, R116, R99 ;  /* 0x0000006374637221 */ /* 0x000fc80000010000 */
[----:B------:R-:W-:-:S07]  /*2ce40*/  IMAD.MOV.U32 R182, RZ, RZ, R99 ;  /* 0x000000ffffb67224 */ /* 0x000fce00078e0063 */
[----:B------:R-:W-:Y:S05]  /*2ce50*/  WARPSYNC.COLLECTIVE R181, `(.L_x_58562) ;  /* 0x00000000b5087348 */ /* 0x000fea0003c00000 */
[----:B------:R0:W1:Y:S02]  /*2ce60*/  SHFL.BFLY P2, R180, R182, R183, R184 ;  /* 0x0c0000b7b6b47389 */ /* 0x00006400000400b8 */
[----:B01----:R-:W-:Y:S05]  /*2ce70*/  ENDCOLLECTIVE ;  /* 0x000000000000791b */ /* 0x003fea0003800000 */
.L_x_58562:
[----:B------:R-:W-:Y:S02]  /*2ce80*/  IMAD.MOV.U32 R183, RZ, RZ, 0x8 ;  /* 0x00000008ffb77424 */ /* 0x000fe400078e00ff */
[----:B------:R-:W-:-:S04]  /*2ce90*/  IMAD.MOV.U32 R118, RZ, RZ, R180 ;  /* 0x000000ffff767224 */ /* 0x000fc800078e00b4 */
[----:B------:R-:W-:-:S05]  /*2cea0*/  FADD.FTZ R118, R99, R118 ;  /* 0x0000007663767221 */ /* 0x000fca0000010000 */
[----:B------:R-:W-:-:S07]  /*2ceb0*/  MOV R182, R118 ;  /* 0x0000007600b67202 */ /* 0x000fce0000000f00 */
[----:B------:R-:W-:Y:S05]  /*2cec0*/  WARPSYNC.COLLECTIVE R181, `(.L_x_58563) ;  /* 0x00000000b5087348 */ /* 0x000fea0003c00000 */
[----:B------:R0:W1:Y:S02]  /*2ced0*/  SHFL.BFLY P2, R180, R182, R183, R184 ;  /* 0x0c0000b7b6b47389 */ /* 0x00006400000400b8 */
[----:B01----:R-:W-:Y:S05]  /*2cee0*/  ENDCOLLECTIVE ;  /* 0x000000000000791b */ /* 0x003fea0003800000 */
.L_x_58563:
[----:B------:R-:W-:Y:S01]  /*2cef0*/  HFMA2 R183, -RZ, RZ, 0, 9.5367431640625e-07 ;  /* 0x00000010ffb77431 */ /* 0x000fe200000001ff */
[----:B------:R-:W-:-:S05]  /*2cf00*/  MOV R111, R180 ;  /* 0x000000b4006f7202 */ /* 0x000fca0000000f00 */
[----:B------:R-:W-:-:S04]  /*2cf10*/  FADD.FTZ R111, R118, R111 ;  /* 0x0000006f766f7221 */ /* 0x000fc80000010000 */
[----:B------:R-:W-:-:S07]  /*2cf20*/  IMAD.MOV.U32 R182, RZ, RZ, R111 ;  /* 0x000000ffffb67224 */ /* 0x000fce00078e006f */
[----:B------:R-:W-:Y:S05]  /*2cf30*/  WARPSYNC.COLLECTIVE R181, `(.L_x_58564) ;  /* 0x00000000b5087348 */ /* 0x000fea0003c00000 */
[----:B------:R0:W1:Y:S02]  /*2cf40*/  SHFL.BFLY P2, R180, R182, R183, R184 ;  /* 0x0c0000b7b6b47389 */ /* 0x00006400000400b8 */
[----:B01----:R-:W-:Y:S05]  /*2cf50*/  ENDCOLLECTIVE ;  /* 0x000000000000791b */ /* 0x003fea0003800000 */
.L_x_58564:
[----:B------:R-:W-:Y:S05]  /*2cf60*/  BRA `(.L_x_58565) ;  /* 0xffffffd800f87947 */ /* 0x000fea000383ffff */
.L_x_58566:
        /* <DEDUP_REMOVED lines=9> */
.L_x_71557:


//--------------------- .text._ZN10layer_norm13ln_fwd_kernelINS_13Kernel_traitsI6__halfffffjLj2048ELj1ELj4ELj1ELj16ENS_18Kernel_traits_baseILj2048ES2_ffffjLj128EEEEELb1ELb0ELb1ELb0EEEvNS_9FwdParamsE --------------------------
	.section	.text._ZN10layer_norm13ln_fwd_kernelINS_13Kernel_traitsI6__halfffffjLj2048ELj1ELj4ELj1ELj16ENS_18Kernel_traits_baseILj2048ES2_ffffjLj128EEEEELb1ELb0ELb1ELb0EEEvNS_9FwdParamsE,"ax",@progbits
	.align	128
        .global         _ZN10layer_norm13ln_fwd_kernelINS_13Kernel_traitsI6__halfffffjLj2048ELj1ELj4ELj1ELj16ENS_18Kernel_traits_baseILj2048ES2_ffffjLj128EEEEELb1ELb0ELb1ELb0EEEvNS_9FwdParamsE
        .type           _ZN10layer_norm13ln_fwd_kernelINS_13Kernel_traitsI6__halfffffjLj2048ELj1ELj4ELj1ELj16ENS_18Kernel_traits_baseILj2048ES2_ffffjLj128EEEEELb1ELb0ELb1ELb0EEEvNS_9FwdParamsE,@function
        .size           _ZN10layer_norm13ln_fwd_kernelINS_13Kernel_traitsI6__halfffffjLj2048ELj1ELj4ELj1ELj16ENS_18Kernel_traits_baseILj2048ES2_ffffjLj128EEEEELb1ELb0ELb1ELb0EEEvNS_9FwdParamsE,(.L_x_71558 - _ZN10layer_norm13ln_fwd_kernelINS_13Kernel_traitsI6__halfffffjLj2048ELj1ELj4ELj1ELj16ENS_18Kernel_traits_baseILj2048ES2_ffffjLj128EEEEELb1ELb0ELb1ELb0EEEvNS_9FwdParamsE)
        .other          _ZN10layer_norm13ln_fwd_kernelINS_13Kernel_traitsI6__halfffffjLj2048ELj1ELj4ELj1ELj16ENS_18Kernel_traits_baseILj2048ES2_ffffjLj128EEEEELb1ELb0ELb1ELb0EEEvNS_9FwdParamsE,@"STO_CUDA_ENTRY STV_DEFAULT"
_ZN10layer_norm13ln_fwd_kernelINS_13Kernel_traitsI6__halfffffjLj2048ELj1ELj4ELj1ELj16ENS_18Kernel_traits_baseILj2048ES2_ffffjLj128EEEEELb1ELb0ELb1ELb0EEEvNS_9FwdParamsE:
.text._ZN10layer_norm13ln_fwd_kernelINS_13Kernel_traitsI6__halfffffjLj2048ELj1ELj4ELj1ELj16ENS_18Kernel_traits_baseILj2048ES2_ffffjLj128EEEEELb1ELb0ELb1ELb0EEEvNS_9FwdParamsE:
[----:B------:R-:W-:Y:S01]  /*0000*/  LDC R1, c[0x0][0x37c] ;  /* 0x0000df00ff017b82 */ /* 0x000fe20000000800 */
[----:B------:R-:W0:Y:S01]  /*0010*/  LDCU.U8 UR4, c[0x0][0x464] ;  /* 0x00008c80ff0477ac */ /* 0x000e220008000000 */
[----:B------:R-:W1:Y:S01]  /*0020*/  LDCU.64 UR6, c[0x0][0x450] ;  /* 0x00008a00ff0677ac */ /* 0x000e620008000a00 */
[----:B------:R-:W2:Y:S05]  /*0030*/  LDCU.64 UR8, c[0x0][0x358] ;  /* 0x00006b00ff0877ac */ /* 0x000eaa0008000a00 */
[----:B------:R-:W3:Y:S08]  /*0040*/  LDC R128, c[0x0][0x458] ;  /* 0x00011600ff807b82 */ /* 0x000ef00000000800 */
[----:B------:R-:W3:Y:S01]  /*0050*/  LDC R129, c[0x0][0x45c] ;  /* 0x00011700ff817b82 */ /* 0x000ee20000000800 */
[----:B0-----:R-:W-:Y:S01]  /*0060*/  ISETP.NE.AND P0, PT, RZ, UR4, PT ;  /* 0x00000004ff007c0c */ /* 0x001fe2000bf05270 */
[----:B------:R-:W0:Y:S01]  /*0070*/  LDCU.64 UR10, c[0x0][0x438] ;  /* 0x00008700ff0a77ac */ /* 0x000e220008000a00 */
[----:B-1----:R-:W-:-:S02]  /*0080*/  IMAD.U32 R2, RZ, RZ, UR6 ;  /* 0x00000006ff027e24 */ /* 0x002fc4000f8e00ff */
[----:B------:R-:W-:Y:S01]  /*0090*/  IMAD.U32 R3, RZ, RZ, UR7 ;  /* 0x00000007ff037e24 */ /* 0x000fe2000f8e00ff */
[----:B------:R-:W1:Y:S02]  /*00a0*/  S2R R134, SR_TID.X ;  /* 0x0000000000867919 */ /* 0x000e640000002100 */
[----:B------:R-:W4:Y:S06]  /*00b0*/  LDC R135, c[0x0][0x388] ;  /* 0x0000e200ff877b82 */ /* 0x000f2c0000000800 */
[----:B--2---:R-:W2:Y:S02]  /*00c0*/  @P0 LDG.E.64 R2, desc[UR8][R2.64] ;  /* 0x0000000802020981 */ /* 0x004ea4000c1e1b00 */
[----:B------:R-:W5:Y:S02]  /*00d0*/  @P0 LDC R7, c[0x0][0x460] ;  /* 0x00011800ff070b82 */ /* 0x000f640000000800 */
[----:B---3--:R-:W5:Y:S06]  /*00e0*/  @P0 LDG.E.64 R4, desc[UR8][R128.64] ;  /* 0x0000000880040981 */ /* 0x008f6c000c1e1b00 */
[----:B------:R-:W3:Y:S01]  /*00f0*/  S2UR UR5, SR_CTAID.X ;  /* 0x00000000000579c3 */ /* 0x000ee20000002500 */
[----:B0-----:R-:W-:Y:S01]  /*0100*/  UISETP.NE.U32.AND UP0, UPT, UR10, URZ, UPT ;  /* 0x000000ff0a00728c */ /* 0x001fe2000bf05070 */
[----:B------:R-:W-:Y:S03]  /*0110*/  BSSY.RECONVERGENT B0, `(.L_x_58567) ;  /* 0x0000105000007945 */ /* 0x000fe60003800200 */
[----:B------:R-:W-:Y:S01]  /*0120*/  UISETP.NE.AND.EX UP0, UPT, UR11, URZ, UPT, UP0 ;  /* 0x000000ff0b00728c */ /* 0x000fe2000bf05300 */
[----:B----4-:R-:W-:-:S04]  /*0130*/  SHF.R.S32.HI R0, RZ, 0x1f, R135 ;  /* 0x0000001fff007819 */ /* 0x010fc80000011487 */
[----:B------:R-:W-:Y:S02]  /*0140*/  LEA.HI R135, R0, R135, RZ, 0x2 ;  /* 0x0000008700877211 */ /* 0x000fe400078f10ff */
[----:B-1----:R-:W-:Y:S01]  /*0150*/  LOP3.LUT R0, R134, 0x1f, RZ, 0xc0, !PT ;  /* 0x0000001f86007812 */ /* 0x002fe200078ec0ff */
[----:B---3--:R-:W-:Y:S01]  /*0160*/  USHF.L.U32 UR4, UR5, 0x2, URZ ;  /* 0x0000000205047899 */ /* 0x008fe200080006ff */
[----:B--2---:R-:W-:Y:S02]  /*0170*/  @P0 R2UR UR7, R3 ;  /* 0x00000000030702ca */ /* 0x004fe400000e0000 */
[----:B------:R-:W0:Y:S01]  /*0180*/  LDC R3, c[0x0][0x360] ;  /* 0x0000d800ff037b82 */ /* 0x000e220000000800 */
[----:B------:R-:W-:Y:S02]  /*0190*/  @P0 R2UR UR6, R2 ;  /* 0x00000000020602ca */ /* 0x000fe400000e0000 */
[----:B------:R-:W-:-:S04]  /*01a0*/  LOP3.LUT R2, R0, 0x1f, RZ, 0x3c, !PT ;  /* 0x0000001f00027812 */ /* 0x000fc800078e3cff */
[----:B------:R-:W-:Y:S02]  /*01b0*/  LEA.HI.SX32 R135, R135, R2, 0x1e ;  /* 0x0000000287877211 */ /* 0x000fe400078ff2ff */
[----:B-----5:R-:W-:Y:S02]  /*01c0*/  @P0 IADD3 R128, P1, PT, R4, R7, RZ ;  /* 0x0000000704800210 */ /* 0x020fe40007f3e0ff */
[----:B------:R-:W-:Y:S02]  /*01d0*/  UIADD3 UR16, UPT, UPT, UR7, -0x4498517b, URZ ;  /* 0xbb67ae8507107890 */ /* 0x000fe4000fffe0ff */
[----:B------:R-:W-:Y:S01]  /*01e0*/  @P0 IADD3.X R129, PT, PT, RZ, R5, RZ, P1, !PT ;  /* 0x00000005ff810210 */ /* 0x000fe20000ffe4ff */
[----:B------:R-:W-:Y:S02]  /*01f0*/  UIADD3 UR15, UPT, UPT, UR6, -0x61c88647, URZ ;  /* 0x9e3779b9060f7890 */ /* 0x000fe4000fffe0ff */
[----:B------:R-:W-:Y:S01]  /*0200*/  UIADD3 UR17, UPT, UPT, UR6, 0x3c6ef372, URZ ;  /* 0x3c6ef37206117890 */ /* 0x000fe2000fffe0ff */
[--C-:B------:R-:W-:Y:S01]  /*0210*/  SHF.R.U64 R133, R128, 0x2, R129.reuse ;  /* 0x0000000280857819 */ /* 0x100fe20000001281 */
[----:B------:R-:W-:Y:S01]  /*0220*/  UIADD3 UR18, UPT, UPT, UR7, 0x76cf5d0a, URZ ;  /* 0x76cf5d0a07127890 */ /* 0x000fe2000fffe0ff */
[----:B------:R-:W-:Y:S01]  /*0230*/  SHF.R.U32.HI R127, RZ, 0x2, R129 ;  /* 0x00000002ff7f7819 */ /* 0x000fe20000011681 */
[----:B------:R-:W-:-:S02]  /*0240*/  UIADD3 UR19, UPT, UPT, UR6, -0x255992d5, URZ ;  /* 0xdaa66d2b06137890 */ /* 0x000fc4000fffe0ff */
[----:B------:R-:W-:Y:S01]  /*0250*/  UIADD3 UR20, UPT, UPT, UR7, 0x32370b8f, URZ ;  /* 0x32370b8f07147890 */ /* 0x000fe2000fffe0ff */
[--C-:B0-----:R-:W-:Y:S01]  /*0260*/  IMAD R136, R3, UR5, R134.reuse ;  /* 0x0000000503887c24 */ /* 0x101fe2000f8e0286 */
[----:B------:R-:W-:Y:S01]  /*0270*/  SHF.R.U32.HI R134, RZ, 0x5, R134 ;  /* 0x00000005ff867819 */ /* 0x000fe20000011686 */
[----:B------:R-:W-:Y:S02]  /*0280*/  UIADD3 UR21, UPT, UPT, UR6, 0x78dde6e4, URZ ;  /* 0x78dde6e406157890 */ /* 0x000fe4000fffe0ff */
[----:B------:R-:W-:Y:S01]  /*0290*/  UIADD3 UR22, UPT, UPT, UR7, -0x126145ec, URZ ;  /* 0xed9eba1407167890 */ /* 0x000fe2000fffe0ff */
[----:B------:R-:W-:Y:S01]  /*02a0*/  LOP3.LUT R134, R134, UR4, RZ, 0xfc, !PT ;  /* 0x0000000486867c12 */ /* 0x000fe2000f8efcff */
        /* <DEDUP_REMOVED lines=46> */
[C---:B-1----:R-:W-:Y:S01]  /*0590*/  @P6 IMAD.WIDE.U32 R36, R0.reuse, 0x8, R36 ;  /* 0x0000000800246825 */ /* 0x042fe200078e0024 */
[----:B------:R-:W-:Y:S01]  /*05a0*/  ISETP.GE.U32.AND P4, PT, R135, 0x120, PT ;  /* 0x000001208700780c */ /* 0x000fe20003f86070 */
[----:B------:R1:W5:Y:S02]  /*05b0*/  @P5 LDG.E.64 R104, desc[UR8][R32.64] ;  /* 0x0000000820685981 */ /* 0x000364000c1e1b00 */
[----:B------:R-:W-:-:S03]  /*05c0*/  @P6 IMAD.WIDE.U32 R38, R0, 0x8, R38 ;  /* 0x0000000800266825 */ /* 0x000fc600078e0026 */
[----:B------:R-:W4:Y:S01]  /*05d0*/  @P3 LDC.64 R26, c[0x0][0x3d0] ;  /* 0x0000f400ff1a3b82 */ /* 0x000f220000000a00 */
[----:B------:R-:W-:Y:S01]  /*05e0*/  @P6 IADD3 R0, PT, PT, R0, 0x20, RZ ;  /* 0x0000002000006810 */ /* 0x000fe20007ffe0ff */
[----:B------:R4:W5:Y:S06]  /*05f0*/  @P5 LD.E.64 R98, desc[UR8][R34.64] ;  /* 0x0000000822625980 */ /* 0x00096c000c101b00 */
[----:B------:R-:W4:Y:S01]  /*0600*/  @P3 LDC.64 R50, c[0x0][0x438] ;  /* 0x00010e00ff323b82 */ /* 0x000f220000000a00 */
[C---:B---3--:R-:W-:Y:S01]  /*0610*/  @P0 IMAD.WIDE.U32 R40, R0.reuse, 0x8, R40 ;  /* 0x0000000800280825 */ /* 0x048fe200078e0028 */
        /* <DEDUP_REMOVED lines=72> */
[C---:B---3--:R-:W-:Y:S01]  /*0aa0*/  @P2 IMAD.WIDE.U32 R50, R0.reuse, 0x8, R50 ;  /* 0x0000000800322825 */ /* 0x048fe200078e0032 */
        /* <DEDUP_REMOVED lines=12> */
.L_x_58568:
        /* <DEDUP_REMOVED lines=10> */
[----:B------:R-:W-:-:S07]  /*0c10*/  @P2 CS2R R110, SRZ ;  /* 0x00000000006e2805 */ /* 0x000fce000001ff00 */
[----:B------:R-:W3:Y:S01]  /*0c20*/  @P4 LDC.64 R34, c[0x0][0x3d0] ;  /* 0x0000f400ff224b82 */ /* 0x000ee20000000a00 */
[C---:B0-----:R-:W-:Y:S01]  /*0c30*/  @P2 IMAD.WIDE.U32 R26, R0.reuse, 0x8, R26 ;  /* 0x00000008001a2825 */ /* 0x041fe200078e001a */
[----:B------:R-:W-:-:S04]  /*0c40*/  @P2 LOP3.LUT R0, R0, 0x20, RZ, 0xfc, !PT ;  /* 0x0000002000002812 */ /* 0x000fc800078efcff */
[----:B------:R0:W5:Y:S02]  /*0c50*/  @P2 LDG.E.64 R112, desc[UR8][R26.64] ;  /* 0x000000081a702981 */ /* 0x000164000c1e1b00 */
[----:B------:R-:W4:Y:S01]  /*0c60*/  @P6 LDC.64 R36, c[0x0][0x3d0] ;  /* 0x0000f400ff246b82 */ /* 0x000f220000000a00 */
[C---:B-1----:R-:W-:Y:S01]  /*0c70*/  @P1 IMAD.WIDE.U32 R30, R0.reuse, 0x8, R30 ;  /* 0x00000008001e1825 */ /* 0x042fe200078e001e */
[C---:B------:R-:W-:Y:S02]  /*0c80*/  ISETP.GE.U32.AND P2, PT, R135.reuse, 0x100, PT ;  /* 0x000001008700780c */ /* 0x040fe40003f46070 */
[----:B------:R-:W-:Y:S02]  /*0c90*/  @P1 CS2R R106, SRZ ;  /* 0x00000000006a1805 */ /* 0x000fe4000001ff00 */
[----:B------:R-:W-:Y:S01]  /*0ca0*/  @P1 IADD3 R0, PT, PT, R0, 0x20, RZ ;  /* 0x0000002000001810 */ /* 0x000fe20007ffe0ff */
[----:B------:R1:W5:Y:S01]  /*0cb0*/  @P1 LDG.E.64 R108, desc[UR8][R30.64] ;  /* 0x000000081e6c1981 */ /* 0x000362000c1e1b00 */
[----:B------:R-:W1:Y:S01]  /*0cc0*/  @P5 LDC.64 R38, c[0x0][0x3d0] ;  /* 0x0000f400ff265b82 */ /* 0x000e620000000a00 */
[----:B------:R-:W-:-:S02]  /*0cd0*/  ISETP.GE.U32.AND P1, PT, R135, 0x120, PT ;  /* 0x000001208700780c */ /* 0x000fc40003f26070 */
[----:B--2---:R-:W-:-:S05]  /*0ce0*/  @P0 IMAD.WIDE.U32 R32, R0, 0x8, R32 ;  /* 0x0000000800200825 */ /* 0x004fca00078e0020 */
[----:B------:R-:W2:Y:S01]  /*0cf0*/  @P3 LDC.64 R40, c[0x0][0x3d0] ;  /* 0x0000f400ff283b82 */ /* 0x000ea20000000a00 */
[----:B------:R-:W-:Y:S01]  /*0d00*/  @P0 VIADD R0, R0, 0x20 ;  /* 0x0000002000000836 */ /* 0x000fe20000000000 */
[----:B------:R1:W5:Y:S01]  /*0d10*/  @P0 LDG.E.64 R104, desc[UR8][R32.64] ;  /* 0x0000000820680981 */ /* 0x000362000c1e1b00 */
[----:B------:R-:W-:Y:S02]  /*0d20*/  @P0 CS2R R98, SRZ ;  /* 0x0000000000620805 */ /* 0x000fe4000001ff00 */
[----:B------:R-:W-:Y:S01]  /*0d30*/  ISETP.GE.U32.AND P0, PT, R135, 0x140, PT ;  /* 0x000001408700780c */ /* 0x000fe20003f06070 */
[C---:B---3--:R-:W-:Y:S02]  /*0d40*/  @P4 IMAD.WIDE.U32 R34, R0.reuse, 0x8, R34 ;  /* 0x0000000800224825 */ /* 0x048fe400078e0022 */
[----:B0-----:R-:W0:Y:S02]  /*0d50*/  @P2 LDC.64 R26, c[0x0][0x3d0] ;  /* 0x0000f400ff1a2b82 */ /* 0x001e240000000a00 */
[----:B------:R-:W-:Y:S01]  /*0d60*/  @P4 VIADD R0, R0, 0x20 ;  /* 0x0000002000004836 */ /* 0x000fe20000000000 */
[----:B------:R3:W5:Y:S01]  /*0d70*/  @P4 LDG.E.64 R102, desc[UR8][R34.64] ;  /* 0x0000000822664981 */ /* 0x000762000c1e1b00 */
[----:B------:R-:W-:-:S02]  /*0d80*/  @P4 CS2R R96, SRZ ;  /* 0x0000000000604805 */ /* 0x000fc4000001ff00 */
[----:B------:R-:W-:Y:S01]  /*0d90*/  ISETP.GE.U32.AND P4, PT, R135, 0x160, PT ;  /* 0x000001608700780c */ /* 0x000fe20003f86070 */
[C---:B----4-:R-:W-:Y:S01]  /*0da0*/  @P6 IMAD.WIDE.U32 R36, R0.reuse, 0x8, R36 ;  /* 0x0000000800246825 */ /* 0x050fe200078e0024 */
[----:B-1----:R-:W1:Y:S01]  /*0db0*/  @P1 LDC.64 R30, c[0x0][0x3d0] ;  /* 0x0000f400ff1e1b82 */ /* 0x002e620000000a00 */
[----:B------:R-:W-:-:S03]  /*0dc0*/  @P6 IADD3 R0, PT, PT, R0, 0x20, RZ ;  /* 0x0000002000006810 */ /* 0x000fc60007ffe0ff */
[----:B------:R4:W5:Y:S01]  /*0dd0*/  @P6 LDG.E.64 R100, desc[UR8][R36.64] ;  /* 0x0000000824646981 */ /* 0x000962000c1e1b00 */
[----:B------:R-:W-:Y:S02]  /*0de0*/  @P6 CS2R R94, SRZ ;  /* 0x00000000005e6805 */ /* 0x000fe4000001ff00 */
[----:B------:R-:W-:Y:S01]  /*0df0*/  ISETP.GE.U32.AND P6, PT, R135, 0x180, PT ;  /* 0x000001808700780c */ /* 0x000fe20003fc6070 */
[C---:B------:R-:W-:Y:S01]  /*0e00*/  @P5 IMAD.WIDE.U32 R38, R0.reuse, 0x8, R38 ;  /* 0x0000000800265825 */ /* 0x040fe200078e0026 */
[----:B------:R-:W1:Y:S03]  /*0e10*/  @P0 LDC.64 R32, c[0x0][0x3d0] ;  /* 0x0000f400ff200b82 */ /* 0x000e660000000a00 */
[----:B------:R-:W-:Y:S01]  /*0e20*/  @P5 VIADD R0, R0, 0x20 ;  /* 0x0000002000005836 */ /* 0x000fe20000000000 */
[----:B------:R1:W5:Y:S01]  /*0e30*/  @P5 LDG.E.64 R8, desc[UR8][R38.64] ;  /* 0x0000000826085981 */ /* 0x000362000c1e1b00 */
[----:B------:R-:W-:-:S02]  /*0e40*/  @P5 CS2R R92, SRZ ;  /* 0x00000000005c5805 */ /* 0x000fc4000001ff00 */
[C---:B------:R-:W-:Y:S01]  /*0e50*/  ISETP.GE.U32.AND P5, PT, R135.reuse, 0x1a0, PT ;  /* 0x000001a08700780c */ /* 0x040fe20003fa6070 */
[C---:B--2---:R-:W-:Y:S01]  /*0e60*/  @P3 IMAD.WIDE.U32 R40, R0.reuse, 0x8, R40 ;  /* 0x0000000800283825 */ /* 0x044fe200078e0028 */
[----:B---3--:R-:W2:Y:S03]  /*0e70*/  @P4 LDC.64 R34, c[0x0][0x3d0] ;  /* 0x0000f400ff224b82 */ /* 0x008ea60000000a00 */
[----:B------:R-:W-:Y:S01]  /*0e80*/  @P3 VIADD R0, R0, 0x20 ;  /* 0x0000002000003836 */ /* 0x000fe20000000000 */
[----:B------:R3:W5:Y:S01]  /*0e90*/  @P3 LDG.E.64 R10, desc[UR8][R40.64] ;  /* 0x00000008280a3981 */ /* 0x000762000c1e1b00 */
[----:B------:R-:W-:Y:S02]  /*0ea0*/  @P3 CS2R R90, SRZ ;  /* 0x00000000005a3805 */ /* 0x000fe4000001ff00 */
[----:B------:R-:W-:Y:S01]  /*0eb0*/  ISETP.GE.U32.AND P3, PT, R135, 0x1c0, PT ;  /* 0x000001c08700780c */ /* 0x000fe20003f66070 */
[C---:B0-----:R-:W-:Y:S01]  /*0ec0*/  @P2 IMAD.WIDE.U32 R26, R0.reuse, 0x8, R26 ;  /* 0x00000008001a2825 */ /* 0x041fe200078e001a */
[----:B------:R-:W-:Y:S01]  /*0ed0*/  @P2 IADD3 R0, PT, PT, R0, 0x20, RZ ;  /* 0x0000002000002810 */ /* 0x000fe20007ffe0ff */
[----:B----4-:R-:W0:Y:S01]  /*0ee0*/  @P6 LDC.64 R36, c[0x0][0x3d0] ;  /* 0x0000f400ff246b82 */ /* 0x010e220000000a00 */
[----:B------:R-:W-:-:S02]  /*0ef0*/  @P2 CS2R R88, SRZ ;  /* 0x0000000000582805 */ /* 0x000fc4000001ff00 */
[----:B------:R4:W5:Y:S01]  /*0f00*/  @P2 LDG.E.64 R12, desc[UR8][R26.64] ;  /* 0x000000081a0c2981 */ /* 0x000962000c1e1b00 */
[C---:B-1----:R-:W-:Y:S01]  /*0f10*/  @P1 IMAD.WIDE.U32 R30, R0.reuse, 0x8, R30 ;  /* 0x00000008001e1825 */ /* 0x042fe200078e001e */
[C---:B------:R-:W-:Y:S02]  /*0f20*/  ISETP.GE.U32.AND P2, PT, R135.reuse, 0x1e0, PT ;  /* 0x000001e08700780c */ /* 0x040fe40003f46070 */
[----:B------:R-:W-:Y:S01]  /*0f30*/  @P1 CS2R R86, SRZ ;  /* 0x0000000000561805 */ /* 0x000fe2000001ff00 */
[----:B------:R-:W1:Y:S01]  /*0f40*/  @P5 LDC.64 R38, c[0x0][0x3d0] ;  /* 0x0000f400ff265b82 */ /* 0x000e620000000a00 */
[----:B------:R1:W5:Y:S01]  /*0f50*/  @P1 LDG.E.64 R14, desc[UR8][R30.64] ;  /* 0x000000081e0e1981 */ /* 0x000362000c1e1b00 */
[----:B------:R-:W-:Y:S01]  /*0f60*/  @P1 VIADD R0, R0, 0x20 ;  /* 0x0000002000001836 */ /* 0x000fe20000000000 */
[----:B------:R-:W-:-:S05]  /*0f70*/  ISETP.GE.U32.AND P1, PT, R135, 0x200, PT ;  /* 0x000002008700780c */ /* 0x000fca0003f26070 */
[----:B---3--:R-:W3:Y:S01]  /*0f80*/  @P3 LDC.64 R40, c[0x0][0x3d0] ;  /* 0x0000f400ff283b82 */ /* 0x008ee20000000a00 */
[----:B------:R-:W-:-:S04]  /*0f90*/  @P0 IMAD.WIDE.U32 R32, R0, 0x8, R32 ;  /* 0x0000000800200825 */ /* 0x000fc800078e0020 */
[----:B------:R-:W-:Y:S01]  /*0fa0*/  @P0 VIADD R0, R0, 0x20 ;  /* 0x0000002000000836 */ /* 0x000fe20000000000 */
[----:B------:R0:W5:Y:S02]  /*0fb0*/  @P0 LDG.E.64 R6, desc[UR8][R32.64] ;  /* 0x0000000820060981 */ /* 0x000164000c1e1b00 */
[----:B----4-:R-:W4:Y:S01]  /*0fc0*/  @P2 LDC.64 R26, c[0x0][0x3d0] ;  /* 0x0000f400ff1a2b82 */ /* 0x010f220000000a00 */
[C---:B--2---:R-:W-:Y:S01]  /*0fd0*/  @P4 IMAD.WIDE.U32 R34, R0.reuse, 0x8, R34 ;  /* 0x0000000800224825 */ /* 0x044fe200078e0022 */
[----:B------:R-:W-:-:S04]  /*0fe0*/  @P4 IADD3 R0, PT, PT, R0, 0x20, RZ ;  /* 0x0000002000004810 */ /* 0x000fc80007ffe0ff */
[----:B------:R2:W5:Y:S02]  /*0ff0*/  @P4 LDG.E.64 R16, desc[UR8][R34.64] ;  /* 0x0000000822104981 */ /* 0x000564000c1e1b00 */
[----:B------:R-:W2:Y:S01]  /*1000*/  @P1 LDC.64 R42, c[0x0][0x3d0] ;  /* 0x0000f400ff2a1b82 */ /* 0x000ea20000000a00 */
[----:B0-----:R-:W-:-:S04]  /*1010*/  @P6 IMAD.WIDE.U32 R36, R0, 0x8, R36 ;  /* 0x0000000800246825 */ /* 0x001fc800078e0024 */
[----:B------:R-:W-:Y:S01]  /*1020*/  @P6 VIADD R0, R0, 0x20 ;  /* 0x0000002000006836 */ /* 0x000fe20000000000 */
[----:B------:R0:W5:Y:S03]  /*1030*/  @P6 LDG.E.64 R18, desc[UR8][R36.64] ;  /* 0x0000000824126981 */ /* 0x000166000c1e1b00 */
[----:B-1----:R-:W-:-:S04]  /*1040*/  @P5 IMAD.WIDE.U32 R38, R0, 0x8, R38 ;  /* 0x0000000800265825 */ /* 0x002fc800078e0026 */
[----:B------:R-:W-:Y:S01]  /*1050*/  @P5 VIADD R0, R0, 0x20 ;  /* 0x0000002000005836 */ /* 0x000fe20000000000 */
[----:B------:R0:W5:Y:S03]  /*1060*/  @P5 LDG.E.64 R20, desc[UR8][R38.64] ;  /* 0x0000000826145981 */ /* 0x000166000c1e1b00 */
[C---:B---3--:R-:W-:Y:S01]  /*1070*/  @P3 IMAD.WIDE.U32 R40, R0.reuse, 0x8, R40 ;  /* 0x0000000800283825 */ /* 0x048fe200078e0028 */
[----:B------:R-:W-:-:S04]  /*1080*/  @P3 IADD3 R0, PT, PT, R0, 0x20, RZ ;  /* 0x0000002000003810 */ /* 0x000fc80007ffe0ff */
[----:B------:R0:W5:Y:S01]  /*1090*/  @P3 LDG.E.64 R22, desc[UR8][R40.64] ;  /* 0x0000000828163981 */ /* 0x000162000c1e1b00 */
[----:B----4-:R-:W-:-:S04]  /*10a0*/  @P2 IMAD.WIDE.U32 R30, R0, 0x8, R26 ;  /* 0x00000008001e2825 */ /* 0x010fc800078e001a */
[----:B------:R-:W-:Y:S01]  /*10b0*/  @P2 VIADD R0, R0, 0x20 ;  /* 0x0000002000002836 */ /* 0x000fe20000000000 */
[----:B------:R0:W5:Y:S03]  /*10c0*/  @P2 LDG.E.64 R24, desc[UR8][R30.64] ;  /* 0x000000081e182981 */ /* 0x000166000c1e1b00 */
[----:B--2---:R-:W-:-:S05]  /*10d0*/  @P1 IMAD.WIDE.U32 R26, R0, 0x8, R42 ;  /* 0x00000008001a1825 */ /* 0x004fca00078e002a */
[----:B------:R0:W5:Y:S01]  /*10e0*/  @P1 LDG.E.64 R28, desc[UR8][R26.64] ;  /* 0x000000081a1c1981 */ /* 0x000162000c1e1b00 */
[----:B------:R-:W-:Y:S02]  /*10f0*/  @P0 CS2R R84, SRZ ;  /* 0x0000000000540805 */ /* 0x000fe4000001ff00 */
[----:B------:R-:W-:Y:S02]  /*1100*/  @P4 CS2R R82, SRZ ;  /* 0x0000000000524805 */ /* 0x000fe4000001ff00 */
[----:B------:R-:W-:Y:S02]  /*1110*/  @P6 CS2R R80, SRZ ;  /* 0x0000000000506805 */ /* 0x000fe4000001ff00 */
[----:B------:R-:W-:Y:S02]  /*1120*/  @P5 CS2R R78, SRZ ;  /* 0x00000000004e5805 */ /* 0x000fe4000001ff00 */
[----:B------:R-:W-:Y:S02]  /*1130*/  @P3 CS2R R76, SRZ ;  /* 0x00000000004c3805 */ /* 0x000fe4000001ff00 */
[----:B------:R-:W-:-:S02]  /*1140*/  @P2 CS2R R2, SRZ ;  /* 0x0000000000022805 */ /* 0x000fc4000001ff00 */
[----:B0-----:R-:W-:-:S07]  /*1150*/  @P1 CS2R R4, SRZ ;  /* 0x0000000000041805 */ /* 0x001fce000001ff00 */
.L_x_58569:
[----:B------:R-:W-:Y:S05]  /*1160*/  BSYNC.RECONVERGENT B0 ;  /* 0x0000000000007941 */ /* 0x000fea0003800200 */
.L_x_58567:
[----:B------:R-:W0:Y:S02]  /*1170*/  LDCU UR4, c[0x0][0x384] ;  /* 0x00007080ff0477ac */ /* 0x000e240008000800 */
[----:B0-----:R-:W-:-:S13]  /*1180*/  ISETP.GE.AND P0, PT, R134, UR4, PT ;  /* 0x0000000486007c0c */ /* 0x001fda000bf06270 */
[----:B------:R-:W-:Y:S05]  /*1190*/  @P0 EXIT ;  /* 0x000000000000094d */ /* 0x000fea0003800000 */
[----:B-----5:R-:W-:Y:S01]  /*11a0*/  IMAD.MOV.U32 R114, RZ, RZ, R8 ;  /* 0x000000ffff727224 */ /* 0x020fe200078e0008 */
[----:B------:R-:W-:Y:S01]  /*11b0*/  SHF.R.U64 R116, R8, 0x10, R9 ;  /* 0x0000001008747819 */ /* 0x000fe20000001209 */
[--C-:B------:R-:W-:Y:S01]  /*11c0*/  IMAD.MOV.U32 R8, RZ, RZ, R11.reuse ;  /* 0x000000ffff087224 */ /* 0x100fe200078e000b */
[--C-:B------:R-:W-:Y:S01]  /*11d0*/  SHF.R.U64 R138, R10, 0x10, R11.reuse ;  /* 0x000000100a8a7819 */ /* 0x100fe2000000120b */
[----:B------:R-:W-:Y:S01]  /*11e0*/  IMAD.MOV.U32 R143, RZ, RZ, R6 ;  /* 0x000000ffff8f7224 */ /* 0x000fe200078e0006 */
[----:B------:R-:W-:Y:S01]  /*11f0*/  SHF.R.U32.HI R26, RZ, 0x10, R11 ;  /* 0x00000010ff1a7819 */ /* 0x000fe2000001160b */
[--C-:B------:R-:W-:Y:S01]  /*1200*/  IMAD.MOV.U32 R11, RZ, RZ, R7.reuse ;  /* 0x000000ffff0b7224 */ /* 0x100fe200078e0007 */
[--C-:B------:R-:W-:Y:S01]  /*1210*/  SHF.R.U64 R144, R6, 0x10, R7.reuse ;  /* 0x0000001006907819 */ /* 0x100fe20000001207 */
[----:B------:R-:W-:Y:S01]  /*1220*/  IMAD.MOV.U32 R147, RZ, RZ, R18 ;  /* 0x000000ffff937224 */ /* 0x000fe200078e0012 */
        /* <DEDUP_REMOVED lines=22> */
[----:B------:R-:W-:Y:S01]  /*1390*/  SHF.R.U32.HI R117, RZ, 0x10, R9 ;  /* 0x00000010ff757819 */ /* 0x000fe20000011609 */
[----:B------:R-:W-:Y:S01]  /*13a0*/  IMAD.HI.U32 R6, R136, -0x326172a9, RZ ;  /* 0xcd9e8d5788067827 */ /* 0x000fe200078e00ff */
[----:B------:R-:W-:Y:S01]  /*13b0*/  MOV R139, R12 ;  /* 0x0000000c008b7202 */ /* 0x000fe20000000f00 */
[----:B------:R-:W-:Y:S01]  /*13c0*/  BSSY B0, `(.L_x_58570) ;  /* 0x000319c000007945 */ /* 0x000fe20003800000 */
[----:B------:R-:W-:Y:S01]  /*13d0*/  PRMT R166, R7, 0x5410, R8 ;  /* 0x0000541007a67816 */ /* 0x000fe20000000008 */
[----:B------:R-:W-:Y:S01]  /*13e0*/  IMAD.HI.U32 R7, R133, -0x2daee0ad, RZ ;  /* 0xd2511f5385077827 */ /* 0x000fe200078e00ff */
[----:B------:R-:W-:Y:S01]  /*13f0*/  MOV R10, R15 ;  /* 0x0000000f000a7202 */ /* 0x000fe20000000f00 */
[----:B------:R-:W0:Y:S01]  /*1400*/  LDCU UR10, c[0x0][0x404] ;  /* 0x00008080ff0a77ac */ /* 0x000e220008000800 */
[----:B------:R-:W-:Y:S01]  /*1410*/  LOP3.LUT R6, R127, UR6, R6, 0x96, !PT ;  /* 0x000000067f067c12 */ /* 0x000fe2000f8e9606 */
[--C-:B------:R-:W-:Y:S01]  /*1420*/  IMAD.MOV.U32 R9, RZ, RZ, R13.reuse ;  /* 0x000000ffff097224 */ /* 0x100fe200078e000d */
[----:B------:R-:W-:Y:S01]  /*1430*/  LOP3.LUT R7, R7, UR7, RZ, 0x3c, !PT ;  /* 0x0000000707077c12 */ /* 0x000fe2000f8e3cff */
[----:B------:R-:W-:Y:S01]  /*1440*/  HADD2.F32 R132, -RZ, R4.H0_H0 ;  /* 0x20000004ff847230 */ /* 0x000fe20000004100 */
[----:B------:R-:W-:Y:S01]  /*1450*/  SHF.R.U64 R140, R12, 0x10, R13 ;  /* 0x000000100c8c7819 */ /* 0x000fe2000000120d */
[----:B------:R-:W-:Y:S01]  /*1460*/  IMAD.MOV.U32 R12, RZ, RZ, R21 ;  /* 0x000000ffff0c7224 */ /* 0x000fe200078e0015 */
[----:B------:R-:W-:Y:S01]  /*1470*/  SHF.R.U32.HI R27, RZ, 0x10, R13 ;  /* 0x00000010ff1b7819 */ /* 0x000fe2000001160d */
[----:B------:R-:W-:Y:S01]  /*1480*/  IMAD.MOV.U32 R13, RZ, RZ, R23 ;  /* 0x000000ffff0d7224 */ /* 0x000fe200078e0017 */
[----:B------:R-:W-:Y:S01]  /*1490*/  MOV R151, R22 ;  /* 0x0000001600977202 */ /* 0x000fe20000000f00 */
[----:B------:R-:W-:Y:S01]  /*14a0*/  IMAD.HI.U32 R8, R7, -0x326172a9, RZ ;  /* 0xcd9e8d5707087827 */ /* 0x000fe200078e00ff */
[----:B------:R-:W-:Y:S01]  /*14b0*/  PRMT R139, R139, 0x5410, R9 ;  /* 0x000054108b8b7816 */ /* 0x000fe20000000009 */
[----:B------:R-:W1:Y:S01]  /*14c0*/  LDCU.U8 UR11, c[0x0][0x410] ;  /* 0x00008200ff0b77ac */ /* 0x000e620008000000 */
[----:B------:R-:W-:Y:S01]  /*14d0*/  PRMT R141, R141, 0x5410, R10 ;  /* 0x000054108d8d7816 */ /* 0x000fe2000000000a */
[----:B------:R-:W-:Y:S01]  /*14e0*/  IMAD R9, R136, -0x326172a9, RZ ;  /* 0xcd9e8d5788097824 */ /* 0x000fe200078e02ff */
[----:B------:R-:W-:Y:S01]  /*14f0*/  PRMT R143, R143, 0x5410, R11 ;  /* 0x000054108f8f7816 */ /* 0x000fe2000000000b */
[----:B------:R-:W-:Y:S01]  /*1500*/  IMAD R11, R133, -0x2daee0ad, RZ ;  /* 0xd2511f53850b7824 */ /* 0x000fe200078e02ff */
[----:B------:R-:W-:Y:S01]  /*1510*/  PRMT R151, R151, 0x5410, R13 ;  /* 0x0000541097977816 */ /* 0x000fe2000000000d */
[----:B------:R-:W-:Y:S01]  /*1520*/  IMAD.HI.U32 R10, R6, -0x2daee0ad, RZ ;  /* 0xd2511f53060a7827 */ /* 0x000fe200078e00ff */
[----:B------:R-:W-:Y:S01]  /*1530*/  SHF.R.U64 R142, R14, 0x10, R15 ;  /* 0x000000100e8e7819 */ /* 0x000fe2000000120f */
[----:B------:R-:W2:Y:S01]  /*1540*/  LDCU UR14, c[0x0][0x448] ;  /* 0x00008900ff0e77ac */ /* 0x000ea20008000800 */
[----:B------:R-:W-:Y:S01]  /*1550*/  PRMT R149, R149, 0x5410, R12 ;  /* 0x0000541095957816 */ /* 0x000fe2000000000c */
[----:B------:R-:W-:Y:S01]  /*1560*/  IMAD.MOV.U32 R13, RZ, RZ, R103 ;  /* 0x000000ffff0d7224 */ /* 0x000fe200078e0067 */
[----:B------:R-:W-:Y:S01]  /*1570*/  MOV R14, R25 ;  /* 0x00000019000e7202 */ /* 0x000fe20000000f00 */
[----:B------:R-:W-:Y:S01]  /*1580*/  IMAD R7, R7, -0x326172a9, RZ ;  /* 0xcd9e8d5707077824 */ /* 0x000fe200078e02ff */
[----:B------:R-:W-:Y:S01]  /*1590*/  MOV R12, R102 ;  /* 0x00000066000c7202 */ /* 0x000fe20000000f00 */
[----:B------:R-:W-:Y:S01]  /*15a0*/  HADD2.F32 R130, -RZ, R5.H0_H0 ;  /* 0x20000005ff827230 */ /* 0x000fe20000004100 */
[----:B------:R-:W-:Y:S01]  /*15b0*/  LOP3.LUT R8, R9, UR15, R8, 0x96, !PT ;  /* 0x0000000f09087c12 */ /* 0x000fe2000f8e9608 */
[----:B------:R-:W-:Y:S01]  /*15c0*/  IMAD.MOV.U32 R126, RZ, RZ, RZ ;  /* 0x000000ffff7e7224 */ /* 0x000fe200078e00ff */
[----:B------:R-:W-:Y:S01]  /*15d0*/  LOP3.LUT R10, R11, UR16, R10, 0x96, !PT ;  /* 0x000000100b0a7c12 */ /* 0x000fe2000f8e960a */
[----:B------:R-:W-:Y:S01]  /*15e0*/  HADD2.F32 R125, -RZ, R0.H0_H0 ;  /* 0x20000000ff7d7230 */ /* 0x000fe20000004100 */
[----:B------:R-:W-:Y:S01]  /*15f0*/  PRMT R153, R153, 0x5410, R14 ;  /* 0x0000541099997816 */ /* 0x000fe2000000000e */
[----:B------:R-:W-:Y:S01]  /*1600*/  IMAD.MOV.U32 R14, RZ, RZ, R100 ;  /* 0x000000ffff0e7224 */ /* 0x000fe200078e0064 */
[----:B------:R-:W-:Y:S01]  /*1610*/  PRMT R167, R12, 0x5410, R13 ;  /* 0x000054100ca77816 */ /* 0x000fe2000000000d */
[----:B------:R-:W-:Y:S01]  /*1620*/  IMAD R12, R6, -0x2daee0ad, RZ ;  /* 0xd2511f53060c7824 */ /* 0x000fe200078e02ff */
[----:B------:R-:W-:Y:S01]  /*1630*/  MOV R11, R101 ;  /* 0x00000065000b7202 */ /* 0x000fe20000000f00 */
[----:B------:R-:W-:Y:S01]  /*1640*/  IMAD.HI.U32 R6, R10, -0x326172a9, RZ ;  /* 0xcd9e8d570a067827 */ /* 0x000fe200078e00ff */
[----:B------:R-:W-:Y:S01]  /*1650*/  PRMT R168, R14, 0x7610, R168 ;  /* 0x000076100ea87816 */ /* 0x000fe200000000a8 */
[----:B------:R-:W3:Y:S01]  /*1660*/  LDCU.64 UR12, c[0x0][0x408] ;  /* 0x00008100ff0c77ac */ /* 0x000ee20008000a00 */
[----:B------:R-:W-:Y:S01]  /*1670*/  SHF.R.U32.HI R170, RZ, 0x10, R93 ;  /* 0x00000010ffaa7819 */ /* 0x000fe2000001165d */
[----:B------:R-:W-:Y:S01]  /*1680*/  IMAD.HI.U32 R9, R8, -0x2daee0ad, RZ ;  /* 0xd2511f5308097827 */ /* 0x000fe200078e00ff */
[----:B------:R-:W-:Y:S01]  /*1690*/  LOP3.LUT R6, R7, UR17, R6, 0x96, !PT ;  /* 0x0000001107067c12 */ /* 0x000fe2000f8e9606 */
[----:B------:R-:W4:Y:S01]  /*16a0*/  LDCU.64 UR4, c[0x0][0x3a0] ;  /* 0x00007400ff0477ac */ /* 0x000f220008000a00 */
[----:B------:R-:W-:Y:S01]  /*16b0*/  PRMT R168, R168, 0x5410, R11 ;  /* 0x00005410a8a87816 */ /* 0x000fe2000000000b */
[----:B------:R-:W-:Y:S01]  /*16c0*/  IMAD R11, R8, -0x2daee0ad, RZ ;  /* 0xd2511f53080b7824 */ /* 0x000fe200078e02ff */
[----:B------:R-:W-:Y:S01]  /*16d0*/  LOP3.LUT R9, R12, UR18, R9, 0x96, !PT ;  /* 0x000000120c097c12 */ /* 0x000fe2000f8e9609 */
[----:B------:R-:W-:Y:S01]  /*16e0*/  IMAD R10, R10, -0x326172a9, RZ ;  /* 0xcd9e8d570a0a7824 */ /* 0x000fe200078e02ff */
[--C-:B------:R-:W-:Y:S01]  /*16f0*/  SHF.R.U64 R12, R90, 0x10, R91.reuse ;  /* 0x000000105a0c7819 */ /* 0x100fe2000000125b */
[----:B------:R-:W-:Y:S01]  /*1700*/  IMAD.HI.U32 R8, R6, -0x2daee0ad, RZ ;  /* 0xd2511f5306087827 */ /* 0x000fe200078e00ff */
[----:B------:R-:W-:-:S02]  /*1710*/  SHF.R.U32.HI R171, RZ, 0x10, R91 ;  /* 0x00000010ffab7819 */ /* 0x000fc4000001165b */
[----:B------:R-:W-:Y:S01]  /*1720*/  PRMT R170, R170, 0x5410, R12 ;  /* 0x00005410aaaa7816 */ /* 0x000fe2000000000c */
[----:B------:R-:W-:Y:S01]  /*1730*/  IMAD.HI.U32 R7, R9, -0x326172a9, RZ ;  /* 0xcd9e8d5709077827 */ /* 0x000fe200078e00ff */
[----:B------:R-:W-:Y:S02]  /*1740*/  LOP3.LUT R8, R11, UR20, R8, 0x96, !PT ;  /* 0x000000140b087c12 */ /* 0x000fe4000f8e9608 */
[----:B------:R-:W-:Y:S01]  /*1750*/  SHF.R.U64 R12, R88, 0x10, R89 ;  /* 0x00000010580c7819 */ /* 0x000fe20000001259 */
[----:B------:R-:W-:Y:S01]  /*1760*/  IMAD R11, R6, -0x2daee0ad, RZ ;  /* 0xd2511f53060b7824 */ /* 0x000fe200078e02ff */
[----:B------:R-:W-:Y:S01]  /*1770*/  LOP3.LUT R7, R10, UR19, R7, 0x96, !PT ;  /* 0x000000130a077c12 */ /* 0x000fe2000f8e9607 */
[----:B------:R-:W-:Y:S01]  /*1780*/  IMAD R9, R9, -0x326172a9, RZ ;  /* 0xcd9e8d5709097824 */ /* 0x000fe200078e02ff */
[----:B------:R-:W-:Y:S01]  /*1790*/  PRMT R171, R171, 0x5410, R12 ;  /* 0x00005410abab7816 */ /* 0x000fe2000000000c */
[----:B------:R-:W-:Y:S01]  /*17a0*/  IMAD.HI.U32 R6, R8, -0x326172a9, RZ ;  /* 0xcd9e8d5708067827 */ /* 0x000fe200078e00ff */
[----:B------:R-:W-:-:S02]  /*17b0*/  SHF.R.U32.HI R169, RZ, 0x10, R95 ;  /* 0x00000010ffa97819 */ /* 0x000fc4000001165f */
[----:B------:R-:W-:Y:S01]  /*17c0*/  SHF.R.U64 R13, R92, 0x10, R93 ;  /* 0x000000105c0d7819 */ /* 0x000fe2000000125d */
        /* <DEDUP_REMOVED lines=11> */
[----:B------:R-:W-:Y:S02]  /*1880*/  SHF.R.U64 R11, R84, 0x10, R85 ;  /* 0x00000010540b7819 */ /* 0x000fe40000001255 */
[----:B------:R-:W-:Y:S01]  /*1890*/  LOP3.LUT R9, R12, UR24, R9, 0x96, !PT ;  /* 0x000000180c097c12 */ /* 0x000fe2000f8e9609 */
[----:B------:R-:W-:Y:S01]  /*18a0*/  HADD2.F32 R123, -RZ, R123.H0_H0 ;  /* 0x2000007bff7b7230 */ /* 0x000fe20000004100 */
[----:B------:R-:W-:Y:S02]  /*18b0*/  LOP3.LUT R7, R8, UR23, R7, 0x96, !PT ;  /* 0x0000001708077c12 */ /* 0x000fe4000f8e9607 */
[----:B------:R-:W-:Y:S01]  /*18c0*/  PRMT R172, R172, 0x5410, R13 ;  /* 0x00005410acac7816 */ /* 0x000fe2000000000d */
[----:B------:R-:W-:Y:S01]  /*18d0*/  IMAD R13, R6, -0x2daee0ad, RZ ;  /* 0xd2511f53060d7824 */ /* 0x000fe200078e02ff */
[----:B------:R-:W-:Y:S01]  /*18e0*/  PRMT R173, R173, 0x5410, R11 ;  /* 0x00005410adad7816 */ /* 0x000fe2000000000b */
        /* <DEDUP_REMOVED lines=21> */
[----:B------:R-:W-:Y:S01]  /*1a40*/  SHF.R.U64 R10, R76, 0x10, R77 ;  /* 0x000000104c0a7819 */ /* 0x000fe2000000124d */
[----:B------:R-:W-:Y:S01]  /*1a50*/  IMAD.HI.U32 R6, R9, -0x326172a9, RZ ;  /* 0xcd9e8d5709067827 */ /* 0x000fe200078e00ff */
[----:B------:R-:W-:-:S02]  /*1a60*/  SHF.R.U32.HI R16, RZ, 0x10, R17 ;  /* 0x00000010ff107819 */ /* 0x000fc40000011611 */
[----:B------:R-:W-:Y:S01]  /*1a70*/  PRMT R177, R177, 0x5410, R10 ;  /* 0x00005410b1b17816 */ /* 0x000fe2000000000a */
[----:B------:R-:W-:Y:S01]  /*1a80*/  IMAD.HI.U32 R8, R7, -0x2daee0ad, RZ ;  /* 0xd2511f5307087827 */ /* 0x000fe200078e00ff */
[----:B------:R-:W-:Y:S02]  /*1a90*/  LOP3.LUT R6, R11, UR29, R6, 0x96, !PT ;  /* 0x0000001d0b067c12 */ /* 0x000fe4000f8e9606 */
[--C-:B------:R-:W-:Y:S01]  /*1aa0*/  SHF.R.U64 R148, R18, 0x10, R19.reuse ;  /* 0x0000001012947819 */ /* 0x100fe20000001213 */
[----:B------:R-:W-:Y:S01]  /*1ab0*/  IMAD R12, R9, -0x326172a9, RZ ;  /* 0xcd9e8d57090c7824 */ /* 0x000fe200078e02ff */
[----:B------:R-:W-:Y:S01]  /*1ac0*/  LOP3.LUT R8, R13, UR30, R8, 0x96, !PT ;  /* 0x0000001e0d087c12 */ /* 0x000fe2000f8e9608 */
[----:B------:R-:W-:Y:S01]  /*1ad0*/  IMAD R10, R7, -0x2daee0ad, RZ ;  /* 0xd2511f53070a7824 */ /* 0x000fe200078e02ff */
[----:B------:R-:W-:Y:S01]  /*1ae0*/  SHF.R.U32.HI R17, RZ, 0x10, R19 ;  /* 0x00000010ff117819 */ /* 0x000fe20000011613 */
[----:B------:R-:W-:Y:S01]  /*1af0*/  IMAD.HI.U32 R131, R6, -0x2daee0ad, RZ ;  /* 0xd2511f5306837827 */ /* 0x000fe200078e00ff */
[----:B------:R-:W-:-:S02]  /*1b00*/  SHF.R.U64 R150, R20, 0x10, R21 ;  /* 0x0000001014967819 */ /* 0x000fc40000001215 */
[--C-:B------:R-:W-:Y:S01]  /*1b10*/  SHF.R.U64 R124, R28, 0x10, R29.reuse ;  /* 0x000000101c7c7819 */ /* 0x100fe2000000121d */
[----:B------:R-:W-:Y:S01]  /*1b20*/  IMAD.HI.U32 R129, R8, -0x326172a9, RZ ;  /* 0xcd9e8d5708817827 */ /* 0x000fe200078e00ff */
[----:B------:R-:W-:Y:S02]  /*1b30*/  SHF.R.U32.HI R122, RZ, 0x10, R29 ;  /* 0x00000010ff7a7819 */ /* 0x000fe4000001161d */
        /* <DEDUP_REMOVED lines=8> */
[--C-:B------:R-:W-:Y:S01]  /*1bc0*/  SHF.R.U64 R152, R22, 0x10, R23.reuse ;  /* 0x0000001016987819 */ /* 0x100fe20000001217 */
[----:B------:R-:W-:Y:S01]  /*1bd0*/  IMAD R120, R6, -0x2daee0ad, RZ ;  /* 0xd2511f5306787824 */ /* 0x000fe200078e02ff */
[----:B------:R-:W-:Y:S01]  /*1be0*/  SHF.R.U32.HI R19, RZ, 0x10, R23 ;  /* 0x00000010ff137819 */ /* 0x000fe20000011617 */
[----:B------:R-:W-:Y:S01]  /*1bf0*/  IMAD R118, R8, -0x326172a9, RZ ;  /* 0xcd9e8d5708767824 */ /* 0x000fe200078e02ff */
[----:B------:R-:W-:-:S02]  /*1c00*/  SHF.R.U64 R154, R24, 0x10, R25 ;  /* 0x00000010189a7819 */ /* 0x000fc40000001219 */
[----:B------:R-:W-:Y:S02]  /*1c10*/  SHF.R.U32.HI R20, RZ, 0x10, R25 ;  /* 0x00000010ff147819 */ /* 0x000fe40000011619 */
[----:B------:R-:W-:Y:S02]  /*1c20*/  SHF.R.U32.HI R175, RZ, 0x10, R83 ;  /* 0x00000010ffaf7819 */ /* 0x000fe40000011653 */
[----:B------:R-:W-:Y:S02]  /*1c30*/  SHF.R.U64 R14, R80, 0x10, R81 ;  /* 0x00000010500e7819 */ /* 0x000fe40000001251 */
[----:B------:R-:W-:Y:S02]  /*1c40*/  SHF.R.U32.HI R178, RZ, 0x10, R77 ;  /* 0x00000010ffb27819 */ /* 0x000fe4000001164d */
[----:B------:R-:W-:Y:S02]  /*1c50*/  SHF.R.U64 R11, R2, 0x10, R3 ;  /* 0x00000010020b7819 */ /* 0x000fe40000001203 */
        /* <DEDUP_REMOVED lines=14> */
[----:B------:R-:W-:Y:S02]  /*1d40*/  SHF.R.U32.HI R179, RZ, 0x10, R3 ;  /* 0x00000010ffb37819 */ /* 0x000fe40000011603 */
[----:B------:R-:W-:Y:S02]  /*1d50*/  PRMT R178, R178, 0x5410, R11 ;  /* 0x00005410b2b27816 */ /* 0x000fe4000000000b */
[----:B------:R-:W-:Y:S02]  /*1d60*/  LOP3.LUT R131, R10, UR32, R131, 0x96, !PT ;  /* 0x000000200a837c12 */ /* 0x000fe4000f8e9683 */
[----:B------:R-:W-:Y:S02]  /*1d70*/  LOP3.LUT R129, R12, UR31, R129, 0x96, !PT ;  /* 0x0000001f0c817c12 */ /* 0x000fe4000f8e9681 */
[----:B01234-:R-:W-:-:S07]  /*1d80*/  LOP3.LUT R128, R128, 0x3, RZ, 0xc0, !PT ;  /* 0x0000000380807812 */ /* 0x01ffce00078ec0ff */
.L_x_59578:
[----:B------:R-:W0:Y:S08]  /*1d90*/  LDC.64 R72, c[0x0][0x3f0] ;  /* 0x0000fc00ff487b82 */ /* 0x000e300000000a00 */
[----:B------:R-:W1:Y:S01]  /*1da0*/  LDC.64 R74, c[0x0][0x3f8] ;  /* 0x0000fe00ff4a7b82 */ /* 0x000e620000000a00 */
[----:B0-----:R-:W-:-:S05]  /*1db0*/  IMAD.WIDE R158, R134, 0x4, R72 ;  /* 0x00000004869e7825 */ /* 0x001fca00078e0248 */
[----:B------:R-:W2:Y:S01]  /*1dc0*/  LDG.E R72, desc[UR8][R158.64] ;  /* 0x000000089e487981 */ /* 0x000ea2000c1e1900 */
[----:B-1----:R-:W-:Y:S02]  /*1dd0*/  IMAD.WIDE R156, R134, 0x4, R74 ;  /* 0x00000004869c7825 */ /* 0x002fe400078e024a */
[----:B------:R-:W0:Y:S01]  /*1de0*/  LDC R75, c[0x0][0x388] ;  /* 0x0000e200ff4b7b82 */ /* 0x000e220000000800 */
[----:B------:R-:W1:Y:S01]  /*1df0*/  S2R R74, SR_TID.X ;  /* 0x00000000004a7919 */ /* 0x000e620000002100 */
[----:B------:R-:W-:Y:S01]  /*1e00*/  ISETP.GE.U32.AND P5, PT, R135, 0x20, PT ;  /* 0x000000208700780c */ /* 0x000fe20003fa6070 */
[----:B------:R-:W-:Y:S01]  /*1e10*/  BSSY.RECONVERGENT B1, `(.L_x_58571) ;  /* 0x00002e9000017945 */ /* 0x000fe20003800200 */
[----:B------:R1:W5:Y:S02]  /*1e20*/  LDG.E R73, desc[UR8][R156.64] ;  /* 0x000000089c497981 */ /* 0x000364000c1e1900 */
[----:B-1----:R-:W-:Y:S02]  /*1e30*/  LOP3.LUT R156, R74, 0x1f, RZ, 0xc0, !PT ;  /* 0x0000001f4a9c7812 */ /* 0x002fe400078ec0ff */
[----:B--2---:R-:W-:-:S13]  /*1e40*/  ISETP.GE.AND P0, PT, R72, 0x1, PT ;  /* 0x000000014800780c */ /* 0x004fda0003f06270 */
[----:B------:R-:W-:-:S04]  /*1e50*/  @P0 VIADD R162, R72, 0xffffffff ;  /* 0xffffffff48a20836 */ /* 0x000fc80000000000 */
[-C--:B0-----:R-:W-:Y:S02]  /*1e60*/  @P0 IMAD R155, R162, R75.reuse, RZ ;  /* 0x0000004ba29b0224 */ /* 0x081fe400078e02ff */
[----:B------:R-:W-:-:S03]  /*1e70*/  IMAD R162, R134, R75, RZ ;  /* 0x0000004b86a27224 */ /* 0x000fc600078e02ff */
[----:B------:R-:W-:Y:S02]  /*1e80*/  @P0 SHF.R.S32.HI R164, RZ, 0x1f, R155 ;  /* 0x0000001fffa40819 */ /* 0x000fe4000001149b */
[----:B------:R-:W-:Y:S02]  /*1e90*/  SHF.R.S32.HI R159, RZ, 0x1f, R162 ;  /* 0x0000001fff9f7819 */ /* 0x000fe400000114a2 */
[----:B------:R-:W-:Y:S01]  /*1ea0*/  @P0 LEA.HI R163, R164, R155, RZ, 0x2 ;  /* 0x0000009ba4a30211 */ /* 0x000fe200078f10ff */
[----:B------:R-:W-:Y:S01]  /*1eb0*/  HFMA2 R155, -RZ, RZ, 0, 0 ;  /* 0x00000000ff9b7431 */ /* 0x000fe200000001ff */
[----:B------:R-:W-:-:S04]  /*1ec0*/  LEA.HI R159, R159, R162, RZ, 0x2 ;  /* 0x000000a29f9f7211 */ /* 0x000fc800078f10ff */
        /* <DEDUP_REMOVED lines=8> */
.L_x_58574:
[----:B------:R-:W-:Y:S05]  /*1f50*/  BSYNC.RECONVERGENT B2 ;  /* 0x0000000000027941 */ /* 0x000fea0003800200 */
.L_x_58573:
[----:B------:R-:W-:Y:S01]  /*1f60*/  UISETP.NE.U32.AND UP0, UPT, UR4, URZ, UPT ;  /* 0x000000ff0400728c */ /* 0x000fe2000bf05070 */
[----:B------:R-:W-:Y:S03]  /*1f70*/  BSSY.RECONVERGENT B2, `(.L_x_58575) ;  /* 0x00002be000027945 */ /* 0x000fe60003800200 */
[----:B------:R-:W-:-:S09]  /*1f80*/  UISETP.NE.AND.EX UP0, UPT, UR5, URZ, UPT, UP0 ;  /* 0x000000ff0500728c */ /* 0x000fd2000bf05300 */
[----:B------:R-:W-:Y:S05]  /*1f90*/  BRA.U !UP0, `(.L_x_58576) ;  /* 0x0000001508987547 */ /* 0x000fea000b800000 */
[----:B------:R-:W0:Y:S02]  /*1fa0*/  LDC.64 R8, c[0x0][0x3a0] ;  /* 0x0000e800ff087b82 */ /* 0x000e240000000a00 */
[----:B0-----:R-:W-:-:S06]  /*1fb0*/  IMAD.WIDE.U32 R10, R157, 0x10, R8 ;  /* 0x000000109d0a7825 */ /* 0x001fcc00078e0008 */
[----:B------:R-:W5:Y:S01]  /*1fc0*/  LDG.E.128 R8, desc[UR8][R10.64] ;  /* 0x000000080a087981 */ /* 0x000f62000c1e1d00 */
[----:B------:R-:W-:Y:S01]  /*1fd0*/  ISETP.GT.AND P1, PT, R72, RZ, PT ;  /* 0x000000ff4800720c */ /* 0x000fe20003f24270 */
[----:B------:R-:W-:-:S12]  /*1fe0*/  BSSY.RECONVERGENT B3, `(.L_x_58577) ;  /* 0x0000057000037945 */ /* 0x000fd80003800200 */
        /* <DEDUP_REMOVED lines=19> */
.L_x_58581:
        /* <DEDUP_REMOVED lines=13> */
.L_x_58583:
[----:B------:R-:W-:Y:S05]  /*21f0*/  BSYNC.RECONVERGENT B5 ;  /* 0x0000000000057941 */ /* 0x000fea0003800200 */
.L_x_58582:
        /* <DEDUP_REMOVED lines=42> */
.L_x_58580:
[----:B------:R-:W-:Y:S05]  /*24a0*/  BSYNC.RECONVERGENT B4 ;  /* 0x0000000000047941 */ /* 0x000fea0003800200 */
.L_x_58579:
[----:B------:R-:W-:Y:S01]  /*24b0*/  I2FP.F32.U32 R120, R159 ;  /* 0x0000009f00787245 */ /* 0x000fe20000201000 */
[----:B------:R-:W-:Y:S02]  /*24c0*/  IMAD.MOV.U32 R159, RZ, RZ, 0x2f800000 ;  /* 0x2f800000ff9f7424 */ /* 0x000fe400078e00ff */
[----:B-----5:R-:W-:Y:S02]  /*24d0*/  FMUL.FTZ R128, R4, UR13 ;  /* 0x0000000d04807c20 */ /* 0x020fe40008410000 */
[----:B------:R-:W-:Y:S02]  /*24e0*/  FFMA.FTZ R120, R120, R159, 1.1641532182693481445e-10 ;  /* 0x2f00000078787423 */ /* 0x000fe4000001009f */
[----:B------:R-:W-:-:S03]  /*24f0*/  FMUL.FTZ R128, R128, UR12 ;  /* 0x0000000c80807c20 */ /* 0x000fc60008410000 */
[----:B------:R-:W-:-:S04]  /*2500*/  FSETP.GTU.FTZ.AND P2, PT, R120, UR10, PT ;  /* 0x0000000a78007c0b */ /* 0x000fc8000bf5c000 */
[----:B------:R-:W-:Y:S02]  /*2510*/  FSEL R159, R128, RZ, !P2 ;  /* 0x000000ff809f7208 */ /* 0x000fe40005000000 */
[----:B------:R-:W-:-:S03]  /*2520*/  SEL R120, RZ, 0x1, P2 ;  /* 0x00000001ff787807 */ /* 0x000fc60001000000 */
[----:B------:R-:W-:Y:S01]  /*2530*/  FADD.FTZ R8, R8, R159 ;  /* 0x0000009f08087221 */ /* 0x000fe20000010000 */
[----:B------:R-:W-:-:S07]  /*2540*/  PRMT R117, R120, 0x7610, R117 ;  /* 0x0000761078757816 */ /* 0x000fce0000000075 */
.L_x_58578:
[----:B------:R-:W-:Y:S05]  /*2550*/  BSYNC.RECONVERGENT B3 ;  /* 0x0000000000037941 */ /* 0x000fea0003800200 */
.L_x_58577:
        /* <DEDUP_REMOVED lines=20> */
.L_x_58588:
        /* <DEDUP_REMOVED lines=13> */
.L_x_58590:
[----:B------:R-:W-:Y:S05]  /*2770*/  BSYNC.RECONVERGENT B5 ;  /* 0x0000000000057941 */ /* 0x000fea0003800200 */
.L_x_58589:
        /* <DEDUP_REMOVED lines=43> */
.L_x_58587:
[----:B------:R-:W-:Y:S05]  /*2a30*/  BSYNC.RECONVERGENT B4 ;  /* 0x0000000000047941 */ /* 0x000fea0003800200 */
.L_x_58586:
[----:B------:R-:W-:Y:S01]  /*2a40*/  HFMA2 R159, -RZ, RZ, 0.1171875, 0 ;  /* 0x2f800000ff9f7431 */ /* 0x000fe200000001ff */
[----:B------:R-:W-:Y:S01]  /*2a50*/  I2FP.F32.U32 R120, R120 ;  /* 0x0000007800787245 */ /* 0x000fe20000201000 */
[----:B-----5:R-:W-:-:S04]  /*2a60*/  FMUL.FTZ R158, R5, UR13 ;  /* 0x0000000d059e7c20 */ /* 0x020fc80008410000 */
[----:B------:R-:W-:Y:S01]  /*2a70*/  FMUL.FTZ R158, R158, UR12 ;  /* 0x0000000c9e9e7c20 */ /* 0x000fe20008410000 */
[----:B------:R-:W-:-:S05]  /*2a80*/  FFMA.FTZ R120, R120, R159, 1.1641532182693481445e-10 ;  /* 0x2f00000078787423 */ /* 0x000fca000001009f */
[----:B------:R-:W-:-:S04]  /*2a90*/  FSETP.GTU.FTZ.AND P2, PT, R120, UR10, PT ;  /* 0x0000000a78007c0b */ /* 0x000fc8000bf5c000 */
[----:B------:R-:W-:Y:S02]  /*2aa0*/  FSEL R158, R158, RZ, !P2 ;  /* 0x000000ff9e9e7208 */ /* 0x000fe40005000000 */
[----:B------:R-:W-:-:S03]  /*2ab0*/  SEL R120, RZ, 0x1, P2 ;  /* 0x00000001ff787807 */ /* 0x000fc60001000000 */
[----:B------:R-:W-:Y:S01]  /*2ac0*/  FADD.FTZ R9, R9, R158 ;  /* 0x0000009e09097221 */ /* 0x000fe20000010000 */
[----:B------:R-:W-:-:S07]  /*2ad0*/  PRMT R116, R120, 0x7610, R116 ;  /* 0x0000761078747816 */ /* 0x000fce0000000074 */
.L_x_58585:
[----:B------:R-:W-:Y:S05]  /*2ae0*/  BSYNC.RECONVERGENT B3 ;  /* 0x0000000000037941 */ /* 0x000fea0003800200 */
.L_x_58584:
        /* <DEDUP_REMOVED lines=20> */
.L_x_58595:
        /* <DEDUP_REMOVED lines=13> */
.L_x_58597:
[----:B------:R-:W-:Y:S05]  /*2d00*/  BSYNC.RECONVERGENT B5 ;  /* 0x0000000000057941 */ /* 0x000fea0003800200 */
.L_x_58596:
        /* <DEDUP_REMOVED lines=43> */
.L_x_58594:
[----:B------:R-:W-:Y:S05]  /*2fc0*/  BSYNC.RECONVERGENT B4 ;  /* 0x0000000000047941 */ /* 0x000fea0003800200 */
.L_x_58593:
        /* <DEDUP_REMOVED lines=10> */
.L_x_58592:
[----:B------:R-:W-:Y:S05]  /*3070*/  BSYNC.RECONVERGENT B3 ;  /* 0x0000000000037941 */ /* 0x000fea0003800200 */
.L_x_58591:
        /* <DEDUP_REMOVED lines=19> */
.L_x_58601:
        /* <DEDUP_REMOVED lines=13> */
.L_x_58603:
[----:B------:R-:W-:Y:S05]  /*3280*/  BSYNC.RECONVERGENT B4 ;  /* 0x0000000000047941 */ /* 0x000fea0003800200 */
.L_x_58602:
        /* <DEDUP_REMOVED lines=43> */
.L_x_58600:
[----:B------:R-:W-:Y:S05]  /*3540*/  BSYNC.RECONVERGENT B3 ;  /* 0x0000000000037941 */ /* 0x000fea0003800200 */
.L_x_58599:
        /* <DEDUP_REMOVED lines=9> */
[----:B------:R-:W-:Y:S01]  /*35e0*/  PRMT R114, R120, 0x7610, R114 ;  /* 0x0000761078727816 */ /* 0x000fe20000000072 */
[----:B------:R-:W-:Y:S06]  /*35f0*/  BRA `(.L_x_58598) ;  /* 0x0000001400547947 */ /* 0x000fec0003800000 */
.L_x_58576:
        /* <DEDUP_REMOVED lines=21> */
.L_x_58608:
        /* <DEDUP_REMOVED lines=13> */
.L_x_58610:
[----:B------:R-:W-:Y:S05]  /*3820*/  BSYNC.RECONVERGENT B5 ;  /* 0x0000000000057941 */ /* 0x000fea0003800200 */
.L_x_58609:
        /* <DEDUP_REMOVED lines=42> */
.L_x_58607:
[----:B------:R-:W-:Y:S05]  /*3ad0*/  BSYNC.RECONVERGENT B4 ;  /* 0x0000000000047941 */ /* 0x000fea0003800200 */
.L_x_58606:
[----:B------:R-:W-:Y:S01]  /*3ae0*/  HFMA2 R9, -RZ, RZ, 0.1171875, 0 ;  /* 0x2f800000ff097431 */ /* 0x000fe200000001ff */
[----:B------:R-:W-:-:S05]  /*3af0*/  I2FP.F32.U32 R8, R8 ;  /* 0x0000000800087245 */ /* 0x000fca0000201000 */
[----:B------:R-:W-:Y:S01]  /*3b00*/  FFMA.FTZ R8, R8, R9, 1.1641532182693481445e-10 ;  /* 0x2f00000008087423 */ /* 0x000fe20000010009 */
[----:B-----5:R-:W-:-:S04]  /*3b10*/  FMUL.FTZ R9, R4, UR13 ;  /* 0x0000000d04097c20 */ /* 0x020fc80008410000 */
[----:B------:R-:W-:Y:S01]  /*3b20*/  FSETP.GTU.FTZ.AND P1, PT, R8, UR10, PT ;  /* 0x0000000a08007c0b */ /* 0x000fe2000bf3c000 */
[----:B------:R-:W-:-:S03]  /*3b30*/  FMUL.FTZ R8, R9, UR12 ;  /* 0x0000000c09087c20 */ /* 0x000fc60008410000 */
[----:B------:R-:W-:Y:S02]  /*3b40*/  SEL R9, RZ, 0x1, P1 ;  /* 0x00000001ff097807 */ /* 0x000fe40000800000 */
[----:B------:R-:W-:Y:S02]  /*3b50*/  FSEL R8, R8, RZ, !P1 ;  /* 0x000000ff08087208 */ /* 0x000fe40004800000 */
[----:B------:R-:W-:-:S07]  /*3b60*/  PRMT R117, R9, 0x7610, R117 ;  /* 0x0000761009757816 */ /* 0x000fce0000000075 */
.L_x_58605:
[----:B------:R-:W-:Y:S05]  /*3b70*/  BSYNC.RECONVERGENT B3 ;  /* 0x0000000000037941 */ /* 0x000fea0003800200 */
.L_x_58604:
        /* <DEDUP_REMOVED lines=17> */
.L_x_58615:
        /* <DEDUP_REMOVED lines=13> */
.L_x_58617:
[----:B------:R-:W-:Y:S05]  /*3d60*/  BSYNC.RECONVERGENT B5 ;  /* 0x0000000000057941 */ /* 0x000fea0003800200 */
.L_x_58616:
        /* <DEDUP_REMOVED lines=43> */
.L_x_58614:
[----:B------:R-:W-:Y:S05]  /*4020*/  BSYNC.RECONVERGENT B4 ;  /* 0x0000000000047941 */ /* 0x000fea0003800200 */
.L_x_58613:
[----:B------:R-:W-:Y:S01]  /*4030*/  I2FP.F32.U32 R9, R9 ;  /* 0x0000000900097245 */ /* 0x000fe20000201000 */
[----:B------:R-:W-:-:S04]  /*4040*/  IMAD.MOV.U32 R10, RZ, RZ, 0x2f800000 ;  /* 0x2f800000ff0a7424 */ /* 0x000fc800078e00ff */
[----:B------:R-:W-:Y:S01]  /*4050*/  FFMA.FTZ R9, R9, R10, 1.1641532182693481445e-10 ;  /* 0x2f00000009097423 */ /* 0x000fe2000001000a */
[----:B-----5:R-:W-:-:S04]  /*4060*/  FMUL.FTZ R10, R5, UR13 ;  /* 0x0000000d050a7c20 */ /* 0x020fc80008410000 */
[----:B------:R-:W-:Y:S01]  /*4070*/  FSETP.GTU.FTZ.AND P1, PT, R9, UR10, PT ;  /* 0x0000000a09007c0b */ /* 0x000fe2000bf3c000 */
[----:B------:R-:W-:-:S03]  /*4080*/  FMUL.FTZ R9, R10, UR12 ;  /* 0x0000000c0a097c20 */ /* 0x000fc60008410000 */
[----:B------:R-:W-:Y:S02]  /*4090*/  SEL R10, RZ, 0x1, P1 ;  /* 0x00000001ff0a7807 */ /* 0x000fe40000800000 */
[----:B------:R-:W-:Y:S02]  /*40a0*/  FSEL R9, R9, RZ, !P1 ;  /* 0x000000ff09097208 */ /* 0x000fe40004800000 */
[----:B------:R-:W-:-:S07]  /*40b0*/  PRMT R116, R10, 0x7610, R116 ;  /* 0x000076100a747816 */ /* 0x000fce0000000074 */
.L_x_58612:
[----:B------:R-:W-:Y:S05]  /*40c0*/  BSYNC.RECONVERGENT B3 ;  /* 0x0000000000037941 */ /* 0x000fea0003800200 */
.L_x_58611:
        /* <DEDUP_REMOVED lines=17> */
.L_x_58622:
        /* <DEDUP_REMOVED lines=13> */
.L_x_58624:
[----:B------:R-:W-:Y:S05]  /*42b0*/  BSYNC.RECONVERGENT B5 ;  /* 0x0000000000057941 */ /* 0x000fea0003800200 */
.L_x_58623:
        /* <DEDUP_REMOVED lines=43> */
.L_x_58621:
[----:B------:R-:W-:Y:S05]  /*4570*/  BSYNC.RECONVERGENT B4 ;  /* 0x0000000000047941 */ /* 0x000fea0003800200 */
.L_x_58620:
        /* <DEDUP_REMOVED lines=9> */
.L_x_58619:
[----:B------:R-:W-:Y:S05]  /*4610*/  BSYNC.RECONVERGENT B3 ;  /* 0x0000000000037941 */ /* 0x000fea0003800200 */
.L_x_58618:
        /* <DEDUP_REMOVED lines=16> */
.L_x_58627:
        /* <DEDUP_REMOVED lines=13> */
.L_x_58629:
[----:B------:R-:W-:Y:S05]  /*47f0*/  BSYNC.RECONVERGENT B4 ;  /* 0x0000000000047941 */ /* 0x000fea0003800200 */
.L_x_58628:
        /* <DEDUP_REMOVED lines=43> */
.L_x_58626:
[----:B------:R-:W-:Y:S05]  /*4ab0*/  BSYNC.RECONVERGENT B3 ;  /* 0x0000000000037941 */ /* 0x000fea0003800200 */
.L_x_58625:
        /* <DEDUP_REMOVED lines=9> */
.L_x_58598:
[----:B------:R-:W-:Y:S05]  /*4b50*/  BSYNC.RECONVERGENT B2 ;  /* 0x0000000000027941 */ /* 0x000fea0003800200 */
.L_x_58575:
[----:B------:R-:W0:Y:S01]  /*4b60*/  LDC.64 R158, c[0x0][0x3a8] ;  /* 0x0000ea00ff9e7b82 */ /* 0x000e220000000a00 */
[----:B------:R-:W-:Y:S01]  /*4b70*/  BSSY.RECONVERGENT B2, `(.L_x_58630) ;  /* 0x0000010000027945 */ /* 0x000fe20003800200 */
[----:B------:R-:W-:Y:S02]  /*4b80*/  IMAD.MOV.U32 R120, RZ, RZ, R180 ;  /* 0x000000ffff787224 */ /* 0x000fe400078e00b4 */
[----:B0-----:R-:W-:-:S05]  /*4b90*/  IMAD.WIDE.U32 R158, R157, 0x10, R158 ;  /* 0x000000109d9e7825 */ /* 0x001fca00078e009e */
[----:B-----5:R0:W-:Y:S01]  /*4ba0*/  STG.E.128 desc[UR8][R158.64], R8 ;  /* 0x000000089e007986 */ /* 0x0201e2000c101d08 */
[----:B------:R-:W-:Y:S05]  /*4bb0*/  @!P0 BRA `(.L_x_58631) ;  /* 0x00000000002c8947 */ /* 0x000fea0003800000 */
[----:B0-----:R-:W0:Y:S01]  /*4bc0*/  LDC.64 R158, c[0x0][0x3b0] ;  /* 0x0000ec00ff9e7b82 */ /* 0x001e220000000a00 */
[----:B------:R-:W-:Y:S01]  /*4bd0*/  IMAD.U32 R163, R115, 0x10000, RZ ;  /* 0x0001000073a37824 */ /* 0x000fe200078e00ff */
[----:B------:R-:W-:Y:S02]  /*4be0*/  LOP3.LUT R162, R114, 0xffff, RZ, 0xc0, !PT ;  /* 0x0000ffff72a27812 */ /* 0x000fe400078ec0ff */
[----:B------:R-:W-:Y:S02]  /*4bf0*/  LOP3.LUT R165, R116, 0xff, RZ, 0xc0, !PT ;  /* 0x000000ff74a57812 */ /* 0x000fe400078ec0ff */
[----:B------:R-:W-:-:S04]  /*4c00*/  LOP3.LUT R163, R163, 0xff0000, RZ, 0xc0, !PT ;  /* 0x00ff0000a3a37812 */ /* 0x000fc800078ec0ff */
[----:B------:R-:W-:Y:S02]  /*4c10*/  LEA R162, R162, R163, 0x18 ;  /* 0x000000a3a2a27211 */ /* 0x000fe400078ec0ff */
[----:B------:R-:W-:-:S03]  /*4c20*/  LOP3.LUT R163, R117, 0xff, RZ, 0xc0, !PT ;  /* 0x000000ff75a37812 */ /* 0x000fc600078ec0ff */
[----:B------:R-:W-:-:S04]  /*4c30*/  IMAD R162, R165, 0x100, R162 ;  /* 0x00000100a5a27824 */ /* 0x000fc800078e02a2 */
[----:B------:R-:W-:Y:S02]  /*4c40*/  IMAD.IADD R163, R162, 0x1, R163 ;  /* 0x00000001a2a37824 */ /* 0x000fe400078e02a3 */
[----:B0-----:R-:W-:-:S05]  /*4c50*/  IMAD.WIDE.U32 R158, R155, 0x4, R158 ;  /* 0x000000049b9e7825 */ /* 0x001fca00078e009e */
[----:B------:R1:W-:Y:S02]  /*4c60*/  STG.E desc[UR8][R158.64], R163 ;  /* 0x000000a39e007986 */ /* 0x0003e4000c101908 */
.L_x_58631:
[----:B------:R-:W-:Y:S05]  /*4c70*/  BSYNC.RECONVERGENT B2 ;  /* 0x0000000000027941 */ /* 0x000fea0003800200 */
.L_x_58630:
[----:B------:R-:W-:Y:S01]  /*4c80*/  IADD3 R157, PT, PT, R157, 0x20, RZ ;  /* 0x000000209d9d7810 */ /* 0x000fe20007ffe0ff */
[----:B------:R-:W-:-:S07]  /*4c90*/  VIADD R155, R155, 0x20 ;  /* 0x000000209b9b7836 */ /* 0x000fce0000000000 */
.L_x_58572:
[----:B------:R-:W-:Y:S05]  /*4ca0*/  BSYNC.RECONVERGENT B1 ;  /* 0x0000000000017941 */ /* 0x000fea0003800200 */
.L_x_58571:
        /* <DEDUP_REMOVED lines=10> */
.L_x_58635:
[----:B------:R-:W-:Y:S05]  /*4d50*/  BSYNC.RECONVERGENT B2 ;  /* 0x0000000000027941 */ /* 0x000fea0003800200 */
.L_x_58634:
[----:B------:R-:W-:Y:S01]  /*4d60*/  UISETP.NE.U32.AND UP0, UPT, UR4, URZ, UPT ;  /* 0x000000ff0400728c */ /* 0x000fe2000bf05070 */
[----:B------:R-:W-:Y:S03]  /*4d70*/  BSSY.RECONVERGENT B2, `(.L_x_58636) ;  /* 0x00002be000027945 */ /* 0x000fe60003800200 */
[----:B------:R-:W-:-:S09]  /*4d80*/  UISETP.NE.AND.EX UP0, UPT, UR5, URZ, UPT, UP0 ;  /* 0x000000ff0500728c */ /* 0x000fd2000bf05300 */
[----:B------:R-:W-:Y:S05]  /*4d90*/  BRA.U !UP0, `(.L_x_58637) ;  /* 0x0000001508987547 */ /* 0x000fea000b800000 */
[----:B------:R-:W2:Y:S02]  /*4da0*/  LDC.64 R14, c[0x0][0x3a0] ;  /* 0x0000e800ff0e7b82 */ /* 0x000ea40000000a00 */
[----:B--2---:R-:W-:-:S06]  /*4db0*/  IMAD.WIDE.U32 R14, R157, 0x10, R14 ;  /* 0x000000109d0e7825 */ /* 0x004fcc00078e000e */
[----:B------:R-:W5:Y:S01]  /*4dc0*/  LDG.E.128 R12, desc[UR8][R14.64] ;  /* 0x000000080e0c7981 */ /* 0x000f62000c1e1d00 */
[----:B------:R-:W-:Y:S01]  /*4dd0*/  ISETP.GT.AND P1, PT, R72, RZ, PT ;  /* 0x000000ff4800720c */ /* 0x000fe20003f24270 */
[----:B------:R-:W-:-:S12]  /*4de0*/  BSSY.RECONVERGENT B3, `(.L_x_58638) ;  /* 0x0000057000037945 */ /* 0x000fd80003800200 */
[----:B01----:R-:W-:Y:S01]  /*4df0*/  @!P1 IMAD.MOV.U32 R158, RZ, RZ, R128 ;  /* 0x000000ffff9e9224 */ /* 0x003fe200078e0080 */
        /* <DEDUP_REMOVED lines=18> */
.L_x_58642:
        /* <DEDUP_REMOVED lines=13> */
.L_x_58644:
[----:B------:R-:W-:Y:S05]  /*4ff0*/  BSYNC.RECONVERGENT B5 ;  /* 0x0000000000057941 */ /* 0x000fea0003800200 */
.L_x_58643:
        /* <DEDUP_REMOVED lines=42> */
.L_x_58641:
[----:B------:R-:W-:Y:S05]  /*52a0*/  BSYNC.RECONVERGENT B4 ;  /* 0x0000000000047941 */ /* 0x000fea0003800200 */
.L_x_58640:
        /* <DEDUP_REMOVED lines=10> */
.L_x_58639:
[----:B------:R-:W-:Y:S05]  /*5350*/  BSYNC.RECONVERGENT B3 ;  /* 0x0000000000037941 */ /* 0x000fea0003800200 */
.L_x_58638:
        /* <DEDUP_REMOVED lines=20> */
.L_x_58649:
        /* <DEDUP_REMOVED lines=13> */
.L_x_58651:
[----:B------:R-:W-:Y:S05]  /*5570*/  BSYNC.RECONVERGENT B5 ;  /* 0x0000000000057941 */ /* 0x000fea0003800200 */
.L_x_58650:
        /* <DEDUP_REMOVED lines=43> */
.L_x_58648:
[----:B------:R-:W-:Y:S05]  /*5830*/  BSYNC.RECONVERGENT B4 ;  /* 0x0000000000047941 */ /* 0x000fea0003800200 */
.L_x_58647:
        /* <DEDUP_REMOVED lines=10> */
.L_x_58646:
[----:B------:R-:W-:Y:S05]  /*58e0*/  BSYNC.RECONVERGENT B3 ;  /* 0x0000000000037941 */ /* 0x000fea0003800200 */
.L_x_58645:
        /* <DEDUP_REMOVED lines=20> */
.L_x_58656:
        /* <DEDUP_REMOVED lines=13> */
.L_x_58658:
[----:B------:R-:W-:Y:S05]  /*5b00*/  BSYNC.RECONVERGENT B5 ;  /* 0x0000000000057941 */ /* 0x000fea0003800200 */
.L_x_58657:
        /* <DEDUP_REMOVED lines=43> */
.L_x_58655:
[----:B------:R-:W-:Y:S05]  /*5dc0*/  BSYNC.RECONVERGENT B4 ;  /* 0x0000000000047941 */ /* 0x000fea0003800200 */
.L_x_58654:
[----:B------:R-:W-:Y:S01]  /*5dd0*/  I2FP.F32.U32 R128, R159 ;  /* 0x0000009f00807245 */ /* 0x000fe20000201000 */
[----:B------:R-:W-:Y:S02]  /*5de0*/  HFMA2 R159, -RZ, RZ, 0.1171875, 0 ;  /* 0x2f800000ff9f7431 */ /* 0x000fe400000001ff */
[----:B-----5:R-:W-:-:S03]  /*5df0*/  FMUL.FTZ R162, R6, UR13 ;  /* 0x0000000d06a27c20 */ /* 0x020fc60008410000 */
[----:B------:R-:W-:Y:S01]  /*5e00*/  FFMA.FTZ R128, R128, R159, 1.1641532182693481445e-10 ;  /* 0x2f00000080807423 */ /* 0x000fe2000001009f */
[----:B------:R-:W-:-:S04]  /*5e10*/  FMUL.FTZ R159, R162, UR12 ;  /* 0x0000000ca29f7c20 */ /* 0x000fc80008410000 */
[----:B------:R-:W-:-:S04]  /*5e20*/  FSETP.GTU.FTZ.AND P2, PT, R128, UR10, PT ;  /* 0x0000000a80007c0b */ /* 0x000fc8000bf5c000 */
[----:B------:R-:W-:Y:S02]  /*5e30*/  FSEL R159, R159, RZ, !P2 ;  /* 0x000000ff9f9f7208 */ /* 0x000fe40005000000 */
[----:B------:R-:W-:-:S03]  /*5e40*/  SEL R128, RZ, 0x1, P2 ;  /* 0x00000001ff807807 */ /* 0x000fc60001000000 */
[----:B------:R-:W-:Y:S01]  /*5e50*/  FADD.FTZ R14, R14, R159 ;  /* 0x0000009f0e0e7221 */ /* 0x000fe20000010000 */
[----:B------:R-:W-:-:S07]  /*5e60*/  PRMT R115, R128, 0x7610, R115 ;  /* 0x0000761080737816 */ /* 0x000fce0000000073 */
.L_x_58653:
[----:B------:R-:W-:Y:S05]  /*5e70*/  BSYNC.RECONVERGENT B3 ;  /* 0x0000000000037941 */ /* 0x000fea0003800200 */
.L_x_58652:
        /* <DEDUP_REMOVED lines=19> */
.L_x_58662:
        /* <DEDUP_REMOVED lines=13> */
.L_x_58664:
[----:B------:R-:W-:Y:S05]  /*6080*/  BSYNC.RECONVERGENT B4 ;  /* 0x0000000000047941 */ /* 0x000fea0003800200 */
.L_x_58663:
        /* <DEDUP_REMOVED lines=43> */
.L_x_58661:
[----:B------:R-:W-:Y:S05]  /*6340*/  BSYNC.RECONVERGENT B3 ;  /* 0x0000000000037941 */ /* 0x000fea0003800200 */
.L_x_58660:
        /* <DEDUP_REMOVED lines=11> */
.L_x_58637:
        /* <DEDUP_REMOVED lines=21> */
.L_x_58669:
        /* <DEDUP_REMOVED lines=13> */
.L_x_58671:
[----:B------:R-:W-:Y:S05]  /*6620*/  BSYNC.RECONVERGENT B5 ;  /* 0x0000000000057941 */ /* 0x000fea0003800200 */
.L_x_58670:
[----:B------:R-:W-:Y:S01]  /*6630*/  IMAD.WIDE.U32 R12, R136, -0x326172a9, RZ ;  /* 0xcd9e8d57880c7825 */ /* 0x000fe200078e00ff */
[----:B------:R-:W-:-:S04]  /*6640*/  LOP3.LUT R14, R126, UR7, R129, 0x96, !PT ;  /* 0x000000077e0e7c12 */ /* 0x000fc8000f8e9681 */
[----:B01----:R-:W-:Y:S01]  /*6650*/  LOP3.LUT R158, R127, UR6, R13, 0x96, !PT ;  /* 0x000000067f9e7c12 */ /* 0x003fe2000f8e960d */
        /* <DEDUP_REMOVED lines=39> */
.L_x_58668:
[----:B------:R-:W-:Y:S05]  /*68d0*/  BSYNC.RECONVERGENT B4 ;  /* 0x0000000000047941 */ /* 0x000fea0003800200 */
.L_x_58667:
        /* <DEDUP_REMOVED lines=9> */
.L_x_58666:
[----:B------:R-:W-:Y:S05]  /*6970*/  BSYNC.RECONVERGENT B3 ;  /* 0x0000000000037941 */ /* 0x000fea0003800200 */
.L_x_58665:
        /* <DEDUP_REMOVED lines=17> */
.L_x_58676:
        /* <DEDUP_REMOVED lines=13> */
.L_x_58678:
[----:B------:R-:W-:Y:S05]  /*6b60*/  BSYNC.RECONVERGENT B5 ;  /* 0x0000000000057941 */ /* 0x000fea0003800200 */
.L_x_58677:
        /* <DEDUP_REMOVED lines=43> */
.L_x_58675:
[----:B------:R-:W-:Y:S05]  /*6e20*/  BSYNC.RECONVERGENT B4 ;  /* 0x0000000000047941 */ /* 0x000fea0003800200 */
.L_x_58674:
        /* <DEDUP_REMOVED lines=9> */
.L_x_58673:
[----:B------:R-:W-:Y:S05]  /*6ec0*/  BSYNC.RECONVERGENT B3 ;  /* 0x0000000000037941 */ /* 0x000fea0003800200 */
.L_x_58672:
        /* <DEDUP_REMOVED lines=17> */
.L_x_58683:
        /* <DEDUP_REMOVED lines=13> */
.L_x_58685:
[----:B------:R-:W-:Y:S05]  /*70b0*/  BSYNC.RECONVERGENT B5 ;  /* 0x0000000000057941 */ /* 0x000fea0003800200 */
.L_x_58684:
[----:B------:R-:W-:Y:S01]  /*70c0*/  IMAD.WIDE.U32 R128, R136, -0x326172a9, RZ ;  /* 0xcd9e8d5788807825 */ /* 0x000fe200078e00ff */
[----:B------:R-:W-:-:S03]  /*70d0*/  LOP3.LUT R14, R126, UR7, R163, 0x96, !PT ;  /* 0x000000077e0e7c12 */ /* 0x000fc6000f8e96a3 */
        /* <DEDUP_REMOVED lines=41> */
.L_x_58682:
[----:B------:R-:W-:Y:S05]  /*7370*/  BSYNC.RECONVERGENT B4 ;  /* 0x0000000000047941 */ /* 0x000fea0003800200 */
.L_x_58681:
        /* <DEDUP_REMOVED lines=9> */
.L_x_58680:
[----:B------:R-:W-:Y:S05]  /*7410*/  BSYNC.RECONVERGENT B3 ;  /* 0x0000000000037941 */ /* 0x000fea0003800200 */
.L_x_58679:
        /* <DEDUP_REMOVED lines=16> */
.L_x_58688:
        /* <DEDUP_REMOVED lines=13> */
.L_x_58690:
[----:B------:R-:W-:Y:S05]  /*75f0*/  BSYNC.RECONVERGENT B4 ;  /* 0x0000000000047941 */ /* 0x000fea0003800200 */
.L_x_58689:
        /* <DEDUP_REMOVED lines=43> */
.L_x_58687:
[----:B------:R-:W-:Y:S05]  /*78b0*/  BSYNC.RECONVERGENT B3 ;  /* 0x0000000000037941 */ /* 0x000fea0003800200 */
.L_x_58686:
        /* <DEDUP_REMOVED lines=9> */
.L_x_58659:
[----:B------:R-:W-:Y:S05]  /*7950*/  BSYNC.RECONVERGENT B2 ;  /* 0x0000000000027941 */ /* 0x000fea0003800200 */
.L_x_58636:
[----:B01----:R-:W0:Y:S01]  /*7960*/  LDC.64 R158, c[0x0][0x3a8] ;  /* 0x0000ea00ff9e7b82 */ /* 0x003e220000000a00 */
[----:B------:R-:W-:Y:S01]  /*7970*/  BSSY.RECONVERGENT B2, `(.L_x_58691) ;  /* 0x0000010000027945 */ /* 0x000fe20003800200 */
[----:B------:R-:W-:Y:S02]  /*7980*/  IMAD.MOV.U32 R120, RZ, RZ, R180 ;  /* 0x000000ffff787224 */ /* 0x000fe400078e00b4 */
[----:B0-----:R-:W-:-:S05]  /*7990*/  IMAD.WIDE.U32 R158, R157, 0x10, R158 ;  /* 0x000000109d9e7825 */ /* 0x001fca00078e009e */
[----:B-----5:R0:W-:Y:S01]  /*79a0*/  STG.E.128 desc[UR8][R158.64], R12 ;  /* 0x0000000c9e007986 */ /* 0x0201e2000c101d08 */
[----:B------:R-:W-:Y:S05]  /*79b0*/  @!P0 BRA `(.L_x_58692) ;  /* 0x00000000002c8947 */ /* 0x000fea0003800000 */
[----:B0-----:R-:W0:Y:S01]  /*79c0*/  LDC.64 R158, c[0x0][0x3b0] ;  /* 0x0000ec00ff9e7b82 */ /* 0x001e220000000a00 */
[----:B------:R-:W-:Y:S02]  /*79d0*/  SHF.L.U32 R163, R115, 0x10, RZ ;  /* 0x0000001073a37819 */ /* 0x000fe400000006ff */
[----:B------:R-:W-:Y:S02]  /*79e0*/  LOP3.LUT R162, R114, 0xffff, RZ, 0xc0, !PT ;  /* 0x0000ffff72a27812 */ /* 0x000fe400078ec0ff */
[----:B------:R-:W-:Y:S02]  /*79f0*/  LOP3.LUT R163, R163, 0xff0000, RZ, 0xc0, !PT ;  /* 0x00ff0000a3a37812 */ /* 0x000fe400078ec0ff */
[----:B------:R-:W-:-:S03]  /*7a00*/  LOP3.LUT R165, R116, 0xff, RZ, 0xc0, !PT ;  /* 0x000000ff74a57812 */ /* 0x000fc600078ec0ff */
[----:B------:R-:W-:Y:S01]  /*7a10*/  IMAD R162, R162, 0x1000000, R163 ;  /* 0x01000000a2a27824 */ /* 0x000fe200078e02a3 */
[----:B------:R-:W-:-:S03]  /*7a20*/  LOP3.LUT R163, R117, 0xff, RZ, 0xc0, !PT ;  /* 0x000000ff75a37812 */ /* 0x000fc600078ec0ff */
[----:B------:R-:W-:-:S05]  /*7a30*/  IMAD R162, R165, 0x100, R162 ;  /* 0x00000100a5a27824 */ /* 0x000fca00078e02a2 */
[----:B------:R-:W-:Y:S01]  /*7a40*/  IADD3 R163, PT, PT, R162, R163, RZ ;  /* 0x000000a3a2a37210 */ /* 0x000fe20007ffe0ff */
[----:B0-----:R-:W-:-:S05]  /*7a50*/  IMAD.WIDE.U32 R158, R155, 0x4, R158 ;  /* 0x000000049b9e7825 */ /* 0x001fca00078e009e */
[----:B------:R1:W-:Y:S02]  /*7a60*/  STG.E desc[UR8][R158.64], R163 ;  /* 0x000000a39e007986 */ /* 0x0003e4000c101908 */
.L_x_58692:
[----:B------:R-:W-:Y:S05]  /*7a70*/  BSYNC.RECONVERGENT B2 ;  /* 0x0000000000027941 */ /* 0x000fea0003800200 */
.L_x_58691:
[----:B------:R-:W-:Y:S02]  /*7a80*/  VIADD R157, R157, 0x20 ;  /* 0x000000209d9d7836 */ /* 0x000fe40000000000 */
[----:B------:R-:W-:-:S07]  /*7a90*/  VIADD R155, R155, 0x20 ;  /* 0x000000209b9b7836 */ /* 0x000fce0000000000 */
.L_x_58633:
[----:B------:R-:W-:Y:S05]  /*7aa0*/  BSYNC.RECONVERGENT B1 ;  /* 0x0000000000017941 */ /* 0x000fea0003800200 */
.L_x_58632:
        /* <DEDUP_REMOVED lines=10> */
.L_x_58696:
[----:B------:R-:W-:Y:S05]  /*7b50*/  BSYNC.RECONVERGENT B2 ;  /* 0x0000000000027941 */ /* 0x000fea0003800200 */
.L_x_58695:
        /* <DEDUP_REMOVED lines=28> */
.L_x_58703:
        /* <DEDUP_REMOVED lines=13> */
.L_x_58705:
[----:B------:R-:W-:Y:S05]  /*7df0*/  BSYNC.RECONVERGENT B5 ;  /* 0x0000000000057941 */ /* 0x000fea0003800200 */
.L_x_58704:
        /* <DEDUP_REMOVED lines=42> */
.L_x_58702:
[----:B------:R-:W-:Y:S05]  /*80a0*/  BSYNC.RECONVERGENT B4 ;  /* 0x0000000000047941 */ /* 0x000fea0003800200 */
.L_x_58701:
[----:B------:R-:W-:Y:S01]  /*80b0*/  I2FP.F32.U32 R120, R159 ;  /* 0x0000009f00787245 */ /* 0x000fe20000201000 */
[----:B------:R-:W-:Y:S02]  /*80c0*/  HFMA2 R159, -RZ, RZ, 0.1171875, 0 ;  /* 0x2f800000ff9f7431 */ /* 0x000fe400000001ff */
        /* <DEDUP_REMOVED lines=8> */
.L_x_58700:
[----:B------:R-:W-:Y:S05]  /*8150*/  BSYNC.RECONVERGENT B3 ;  /* 0x0000000000037941 */ /* 0x000fea0003800200 */
.L_x_58699:
        /* <DEDUP_REMOVED lines=20> */
.L_x_58710:
        /* <DEDUP_REMOVED lines=13> */
.L_x_58712:
[----:B------:R-:W-:Y:S05]  /*8370*/  BSYNC.RECONVERGENT B5 ;  /* 0x0000000000057941 */ /* 0x000fea0003800200 */
.L_x_58711:
        /* <DEDUP_REMOVED lines=43> */
.L_x_58709:
[----:B------:R-:W-:Y:S05]  /*8630*/  BSYNC.RECONVERGENT B4 ;  /* 0x0000000000047941 */ /* 0x000fea0003800200 */
.L_x_58708:
        /* <DEDUP_REMOVED lines=10> */
.L_x_58707:
[----:B------:R-:W-:Y:S05]  /*86e0*/  BSYNC.RECONVERGENT B3 ;  /* 0x0000000000037941 */ /* 0x000fea0003800200 */
.L_x_58706:
        /* <DEDUP_REMOVED lines=20> */
.L_x_58717:
        /* <DEDUP_REMOVED lines=13> */
.L_x_58719:
[----:B------:R-:W-:Y:S05]  /*8900*/  BSYNC.RECONVERGENT B5 ;  /* 0x0000000000057941 */ /* 0x000fea0003800200 */
.L_x_58718:
        /* <DEDUP_REMOVED lines=43> */
.L_x_58716:
[----:B------:R-:W-:Y:S05]  /*8bc0*/  BSYNC.RECONVERGENT B4 ;  /* 0x0000000000047941 */ /* 0x000fea0003800200 */
.L_x_58715:
        /* <DEDUP_REMOVED lines=10> */
.L_x_58714:
[----:B------:R-:W-:Y:S05]  /*8c70*/  BSYNC.RECONVERGENT B3 ;  /* 0x0000000000037941 */ /* 0x000fea0003800200 */
.L_x_58713:
        /* <DEDUP_REMOVED lines=19> */
.L_x_58723:
        /* <DEDUP_REMOVED lines=13> */
.L_x_58725:
[----:B------:R-:W-:Y:S05]  /*8e80*/  BSYNC.RECONVERGENT B4 ;  /* 0x0000000000047941 */ /* 0x000fea0003800200 */
.L_x_58724:
        /* <DEDUP_REMOVED lines=43> */
.L_x_58722:
[----:B------:R-:W-:Y:S05]  /*9140*/  BSYNC.RECONVERGENT B3 ;  /* 0x0000000000037941 */ /* 0x000fea0003800200 */
.L_x_58721:
        /* <DEDUP_REMOVED lines=9> */
[----:B------:R-:W-:Y:S01]  /*91e0*/  PRMT R114, R120, 0x7610, R114 ;  /* 0x0000761078727816 */ /* 0x000fe20000000072 */
[----:B------:R-:W-:Y:S06]  /*91f0*/  BRA `(.L_x_58720) ;  /* 0x0000001400547947 */ /* 0x000fec0003800000 */
.L_x_58698:
        /* <DEDUP_REMOVED lines=21> */
.L_x_58730:
        /* <DEDUP_REMOVED lines=13> */
.L_x_58732:
[----:B------:R-:W-:Y:S05]  /*9420*/  BSYNC.RECONVERGENT B5 ;  /* 0x0000000000057941 */ /* 0x000fea0003800200 */
.L_x_58731:
        /* <DEDUP_REMOVED lines=42> */
.L_x_58729:
[----:B------:R-:W-:Y:S05]  /*96d0*/  BSYNC.RECONVERGENT B4 ;  /* 0x0000000000047941 */ /* 0x000fea0003800200 */
.L_x_58728:
        /* <DEDUP_REMOVED lines=9> */
.L_x_58727:
[----:B------:R-:W-:Y:S05]  /*9770*/  BSYNC.RECONVERGENT B3 ;  /* 0x0000000000037941 */ /* 0x000fea0003800200 */
.L_x_58726:
        /* <DEDUP_REMOVED lines=17> */
.L_x_58737:
        /* <DEDUP_REMOVED lines=13> */
.L_x_58739:
[----:B------:R-:W-:Y:S05]  /*9960*/  BSYNC.RECONVERGENT B5 ;  /* 0x0000000000057941 */ /* 0x000fea0003800200 */
.L_x_58738:
        /* <DEDUP_REMOVED lines=43> */
.L_x_58736:
[----:B------:R-:W-:Y:S05]  /*9c20*/  BSYNC.RECONVERGENT B4 ;  /* 0x0000000000047941 */ /* 0x000fea0003800200 */
.L_x_58735:
        /* <DEDUP_REMOVED lines=9> */
.L_x_58734:
[----:B------:R-:W-:Y:S05]  /*9cc0*/  BSYNC.RECONVERGENT B3 ;  /* 0x0000000000037941 */ /* 0x000fea0003800200 */
.L_x_58733:
        /* <DEDUP_REMOVED lines=17> */
.L_x_58744:
        /* <DEDUP_REMOVED lines=13> */
.L_x_58746:
[----:B------:R-:W-:Y:S05]  /*9eb0*/  BSYNC.RECONVERGENT B5 ;  /* 0x0000000000057941 */ /* 0x000fea0003800200 */
.L_x_58745:
        /* <DEDUP_REMOVED lines=43> */
.L_x_58743:
[----:B------:R-:W-:Y:S05]  /*a170*/  BSYNC.RECONVERGENT B4 ;  /* 0x0000000000047941 */ /* 0x000fea0003800200 */
.L_x_58742:
        /* <DEDUP_REMOVED lines=9> */
.L_x_58741:
[----:B------:R-:W-:Y:S05]  /*a210*/  BSYNC.RECONVERGENT B3 ;  /* 0x0000000000037941 */ /* 0x000fea0003800200 */
.L_x_58740:
        /* <DEDUP_REMOVED lines=16> */
.L_x_58749:
        /* <DEDUP_REMOVED lines=13> */
.L_x_58751:
[----:B------:R-:W-:Y:S05]  /*a3f0*/  BSYNC.RECONVERGENT B4 ;  /* 0x0000000000047941 */ /* 0x000fea0003800200 */
.L_x_58750:
        /* <DEDUP_REMOVED lines=43> */
.L_x_58748:
[----:B------:R-:W-:Y:S05]  /*a6b0*/  BSYNC.RECONVERGENT B3 ;  /* 0x0000000000037941 */ /* 0x000fea0003800200 */
.L_x_58747:
        /* <DEDUP_REMOVED lines=9> */
.L_x_58720:
[----:B------:R-:W-:Y:S05]  /*a750*/  BSYNC.RECONVERGENT B2 ;  /* 0x0000000000027941 */ /* 0x000fea0003800200 */
.L_x_58697:
[----:B01----:R-:W0:Y:S01]  /*a760*/  LDC.64 R158, c[0x0][0x3a8] ;  /* 0x0000ea00ff9e7b82 */ /* 0x003e220000000a00 */
[----:B------:R-:W-:Y:S01]  /*a770*/  BSSY.RECONVERGENT B2, `(.L_x_58752) ;  /* 0x0000010000027945 */ /* 0x000fe20003800200 */
[----:B------:R-:W-:Y:S01]  /*a780*/  MOV R120, R180 ;  /* 0x000000b400787202 */ /* 0x000fe20000000f00 */
[----:B0-----:R-:W-:-:S05]  /*a790*/  IMAD.WIDE.U32 R158, R157, 0x10, R158 ;  /* 0x000000109d9e7825 */ /* 0x001fca00078e009e */
[----:B-----5:R0:W-:Y:S01]  /*a7a0*/  STG.E.128 desc[UR8][R158.64], R16 ;  /* 0x000000109e007986 */ /* 0x0201e2000c101d08 */
[----:B------:R-:W-:Y:S05]  /*a7b0*/  @!P0 BRA `(.L_x_58753) ;  /* 0x00000000002c8947 */ /* 0x000fea0003800000 */
[----:B0-----:R-:W0:Y:S01]  /*a7c0*/  LDC.64 R158, c[0x0][0x3b0] ;  /* 0x0000ec00ff9e7b82 */ /* 0x001e220000000a00 */
[----:B------:R-:W-:Y:S01]  /*a7d0*/  IMAD.U32 R163, R115, 0x10000, RZ ;  /* 0x0001000073a37824 */ /* 0x000fe200078e00ff */
[----:B------:R-:W-:Y:S02]  /*a7e0*/  LOP3.LUT R162, R114, 0xffff, RZ, 0xc0, !PT ;  /* 0x0000ffff72a27812 */ /* 0x000fe400078ec0ff */
[----:B------:R-:W-:Y:S02]  /*a7f0*/  LOP3.LUT R165, R116, 0xff, RZ, 0xc0, !PT ;  /* 0x000000ff74a57812 */ /* 0x000fe400078ec0ff */
[----:B------:R-:W-:-:S05]  /*a800*/  LOP3.LUT R163, R163, 0xff0000, RZ, 0xc0, !PT ;  /* 0x00ff0000a3a37812 */ /* 0x000fca00078ec0ff */
[----:B------:R-:W-:Y:S01]  /*a810*/  IMAD R162, R162, 0x1000000, R163 ;  /* 0x01000000a2a27824 */ /* 0x000fe200078e02a3 */
[----:B------:R-:W-:-:S04]  /*a820*/  LOP3.LUT R163, R117, 0xff, RZ, 0xc0, !PT ;  /* 0x000000ff75a37812 */ /* 0x000fc800078ec0ff */
[----:B------:R-:W-:-:S05]  /*a830*/  LEA R162, R165, R162, 0x8 ;  /* 0x000000a2a5a27211 */ /* 0x000fca00078e40ff */
[----:B------:R-:W-:Y:S02]  /*a840*/  IMAD.IADD R163, R162, 0x1, R163 ;  /* 0x00000001a2a37824 */ /* 0x000fe400078e02a3 */
[----:B0-----:R-:W-:-:S05]  /*a850*/  IMAD.WIDE.U32 R158, R155, 0x4, R158 ;  /* 0x000000049b9e7825 */ /* 0x001fca00078e009e */
[----:B------:R1:W-:Y:S02]  /*a860*/  STG.E desc[UR8][R158.64], R163 ;  /* 0x000000a39e007986 */ /* 0x0003e4000c101908 */
.L_x_58753:
[----:B------:R-:W-:Y:S05]  /*a870*/  BSYNC.RECONVERGENT B2 ;  /* 0x0000000000027941 */ /* 0x000fea0003800200 */
.L_x_58752:
[----:B------:R-:W-:Y:S01]  /*a880*/  VIADD R157, R157, 0x20 ;  /* 0x000000209d9d7836 */ /* 0x000fe20000000000 */
[----:B------:R-:W-:-:S07]  /*a890*/  IADD3 R155, PT, PT, R155, 0x20, RZ ;  /* 0x000000209b9b7810 */ /* 0x000fce0007ffe0ff */
.L_x_58694:
[----:B------:R-:W-:Y:S05]  /*a8a0*/  BSYNC.RECONVERGENT B1 ;  /* 0x0000000000017941 */ /* 0x000fea0003800200 */
.L_x_58693:
        /* <DEDUP_REMOVED lines=10> */
.L_x_58757:
[----:B------:R-:W-:Y:S05]  /*a950*/  BSYNC.RECONVERGENT B2 ;  /* 0x0000000000027941 */ /* 0x000fea0003800200 */
.L_x_58756:
        /* <DEDUP_REMOVED lines=9> */
[----:B01----:R-:W-:Y:S02]  /*a9f0*/  @!P1 IMAD.MOV.U32 R158, RZ, RZ, R128 ;  /* 0x000000ffff9e9224 */ /* 0x003fe400078e0080 */
        /* <DEDUP_REMOVED lines=18> */
.L_x_58764:
        /* <DEDUP_REMOVED lines=13> */
.L_x_58766:
[----:B------:R-:W-:Y:S05]  /*abf0*/  BSYNC.RECONVERGENT B5 ;  /* 0x0000000000057941 */ /* 0x000fea0003800200 */
.L_x_58765:
        /* <DEDUP_REMOVED lines=42> */
.L_x_58763:
[----:B------:R-:W-:Y:S05]  /*aea0*/  BSYNC.RECONVERGENT B4 ;  /* 0x0000000000047941 */ /* 0x000fea0003800200 */
.L_x_58762:
        /* <DEDUP_REMOVED lines=10> */
.L_x_58761:
[----:B------:R-:W-:Y:S05]  /*af50*/  BSYNC.RECONVERGENT B3 ;  /* 0x0000000000037941 */ /* 0x000fea0003800200 */
.L_x_58760:
        /* <DEDUP_REMOVED lines=20> */
.L_x_58771:
        /* <DEDUP_REMOVED lines=13> */
.L_x_58773:
[----:B------:R-:W-:Y:S05]  /*b170*/  BSYNC.RECONVERGENT B5 ;  /* 0x0000000000057941 */ /* 0x000fea0003800200 */
.L_x_58772:
        /* <DEDUP_REMOVED lines=43> */
.L_x_58770:
[----:B------:R-:W-:Y:S05]  /*b430*/  BSYNC.RECONVERGENT B4 ;  /* 0x0000000000047941 */ /* 0x000fea0003800200 */
.L_x_58769:
        /* <DEDUP_REMOVED lines=10> */
.L_x_58768:
[----:B------:R-:W-:Y:S05]  /*b4e0*/  BSYNC.RECONVERGENT B3 ;  /* 0x0000000000037941 */ /* 0x000fea0003800200 */
.L_x_58767:
        /* <DEDUP_REMOVED lines=20> */
.L_x_58778:
        /* <DEDUP_REMOVED lines=13> */
.L_x_58780:
[----:B------:R-:W-:Y:S05]  /*b700*/  BSYNC.RECONVERGENT B5 ;  /* 0x0000000000057941 */ /* 0x000fea0003800200 */
.L_x_58779:
        /* <DEDUP_REMOVED lines=43> */
.L_x_58777:
[----:B------:R-:W-:Y:S05]  /*b9c0*/  BSYNC.RECONVERGENT B4 ;  /* 0x0000000000047941 */ /* 0x000fea0003800200 */
.L_x_58776:
        /* <DEDUP_REMOVED lines=10> */
.L_x_58775:
[----:B------:R-:W-:Y:S05]  /*ba70*/  BSYNC.RECONVERGENT B3 ;  /* 0x0000000000037941 */ /* 0x000fea0003800200 */
.L_x_58774:
        /* <DEDUP_REMOVED lines=19> */
.L_x_58784:
        /* <DEDUP_REMOVED lines=13> */
.L_x_58786:
[----:B------:R-:W-:Y:S05]  /*bc80*/  BSYNC.RECONVERGENT B4 ;  /* 0x0000000000047941 */ /* 0x000fea0003800200 */
.L_x_58785:
        /* <DEDUP_REMOVED lines=43> */
.L_x_58783:
[----:B------:R-:W-:Y:S05]  /*bf40*/  BSYNC.RECONVERGENT B3 ;  /* 0x0000000000037941 */ /* 0x000fea0003800200 */
.L_x_58782:
        /* <DEDUP_REMOVED lines=11> */
.L_x_58759:
        /* <DEDUP_REMOVED lines=21> */
.L_x_58791:
        /* <DEDUP_REMOVED lines=13> */
.L_x_58793:
[----:B------:R-:W-:Y:S05]  /*c220*/  BSYNC.RECONVERGENT B5 ;  /* 0x0000000000057941 */ /* 0x000fea0003800200 */
.L_x_58792:
        /* <DEDUP_REMOVED lines=42> */
.L_x_58790:
[----:B------:R-:W-:Y:S05]  /*c4d0*/  BSYNC.RECONVERGENT B4 ;  /* 0x0000000000047941 */ /* 0x000fea0003800200 */
.L_x_58789:
        /* <DEDUP_REMOVED lines=9> */
.L_x_58788:
[----:B------:R-:W-:Y:S05]  /*c570*/  BSYNC.RECONVERGENT B3 ;  /* 0x0000000000037941 */ /* 0x000fea0003800200 */
.L_x_58787:
        /* <DEDUP_REMOVED lines=17> */
.L_x_58798:
        /* <DEDUP_REMOVED lines=13> */
.L_x_58800:
[----:B------:R-:W-:Y:S05]  /*c760*/  BSYNC.RECONVERGENT B5 ;  /* 0x0000000000057941 */ /* 0x000fea0003800200 */
.L_x_58799:
        /* <DEDUP_REMOVED lines=43> */
.L_x_58797:
[----:B------:R-:W-:Y:S05]  /*ca20*/  BSYNC.RECONVERGENT B4 ;  /* 0x0000000000047941 */ /* 0x000fea0003800200 */
.L_x_58796:
        /* <DEDUP_REMOVED lines=9> */
.L_x_58795:
[----:B------:R-:W-:Y:S05]  /*cac0*/  BSYNC.RECONVERGENT B3 ;  /* 0x0000000000037941 */ /* 0x000fea0003800200 */
.L_x_58794:
        /* <DEDUP_REMOVED lines=17> */
.L_x_58805:
        /* <DEDUP_REMOVED lines=13> */
.L_x_58807:
[----:B------:R-:W-:Y:S05]  /*ccb0*/  BSYNC.RECONVERGENT B5 ;  /* 0x0000000000057941 */ /* 0x000fea0003800200 */
.L_x_58806:
[----:B------:R-:W-:Y:S01]  /*ccc0*/  IMAD.WIDE.U32 R128, R136, -0x326172a9, RZ ;  /* 0xcd9e8d5788807825 */ /* 0x000fe200078e00ff */
[----:B------:R-:W-:-:S03]  /*ccd0*/  LOP3.LUT R22, R126, UR7, R163, 0x96, !PT ;  /* 0x000000077e167c12 */ /* 0x000fc6000f8e96a3 */
[----:B------:R-:W-:Y:S01]  /*cce0*/  HFMA2 R120, -RZ, RZ, 0, 0 ;  /* 0x00000000ff787431 */ /* 0x000fe200000001ff */
        /* <DEDUP_REMOVED lines=40> */
.L_x_58804:
[----:B------:R-:W-:Y:S05]  /*cf70*/  BSYNC.RECONVERGENT B4 ;  /* 0x0000000000047941 */ /* 0x000fea0003800200 */
.L_x_58803:
        /* <DEDUP_REMOVED lines=9> */
.L_x_58802:
[----:B------:R-:W-:Y:S05]  /*d010*/  BSYNC.RECONVERGENT B3 ;  /* 0x0000000000037941 */ /* 0x000fea0003800200 */
.L_x_58801:
        /* <DEDUP_REMOVED lines=16> */
.L_x_58810:
        /* <DEDUP_REMOVED lines=13> */
.L_x_58812:
[----:B------:R-:W-:Y:S05]  /*d1f0*/  BSYNC.RECONVERGENT B4 ;  /* 0x0000000000047941 */ /* 0x000fea0003800200 */
.L_x_58811:
        /* <DEDUP_REMOVED lines=43> */
.L_x_58809:
[----:B------:R-:W-:Y:S05]  /*d4b0*/  BSYNC.RECONVERGENT B3 ;  /* 0x0000000000037941 */ /* 0x000fea0003800200 */
.L_x_58808:
        /* <DEDUP_REMOVED lines=9> */
.L_x_58781:
[----:B------:R-:W-:Y:S05]  /*d550*/  BSYNC.RECONVERGENT B2 ;  /* 0x0000000000027941 */ /* 0x000fea0003800200 */
.L_x_58758:
[----:B01----:R-:W0:Y:S01]  /*d560*/  LDC.64 R158, c[0x0][0x3a8] ;  /* 0x0000ea00ff9e7b82 */ /* 0x003e220000000a00 */
        /* <DEDUP_REMOVED lines=16> */
.L_x_58814:
[----:B------:R-:W-:Y:S05]  /*d670*/  BSYNC.RECONVERGENT B2 ;  /* 0x0000000000027941 */ /* 0x000fea0003800200 */
.L_x_58813:
[----:B------:R-:W-:Y:S01]  /*d680*/  IADD3 R157, PT, PT, R157, 0x20, RZ ;  /* 0x000000209d9d7810 */ /* 0x000fe20007ffe0ff */
[----:B------:R-:W-:-:S07]  /*d690*/  VIADD R155, R155, 0x20 ;  /* 0x000000209b9b7836 */ /* 0x000fce0000000000 */
.L_x_58755:
[----:B------:R-:W-:Y:S05]  /*d6a0*/  BSYNC.RECONVERGENT B1 ;  /* 0x0000000000017941 */ /* 0x000fea0003800200 */
.L_x_58754:
        /* <DEDUP_REMOVED lines=10> */
.L_x_58818:
[----:B------:R-:W-:Y:S05]  /*d750*/  BSYNC.RECONVERGENT B2 ;  /* 0x0000000000027941 */ /* 0x000fea0003800200 */
.L_x_58817:
        /* <DEDUP_REMOVED lines=28> */
.L_x_58825:
        /* <DEDUP_REMOVED lines=13> */
.L_x_58827:
[----:B------:R-:W-:Y:S05]  /*d9f0*/  BSYNC.RECONVERGENT B5 ;  /* 0x0000000000057941 */ /* 0x000fea0003800200 */
.L_x_58826:
        /* <DEDUP_REMOVED lines=42> */
.L_x_58824:
[----:B------:R-:W-:Y:S05]  /*dca0*/  BSYNC.RECONVERGENT B4 ;  /* 0x0000000000047941 */ /* 0x000fea0003800200 */
.L_x_58823:
        /* <DEDUP_REMOVED lines=10> */
.L_x_58822:
[----:B------:R-:W-:Y:S05]  /*dd50*/  BSYNC.RECONVERGENT B3 ;  /* 0x0000000000037941 */ /* 0x000fea0003800200 */
.L_x_58821:
        /* <DEDUP_REMOVED lines=20> */
.L_x_58832:
        /* <DEDUP_REMOVED lines=13> */
.L_x_58834:
[----:B------:R-:W-:Y:S05]  /*df70*/  BSYNC.RECONVERGENT B5 ;  /* 0x0000000000057941 */ /* 0x000fea0003800200 */
.L_x_58833:
        /* <DEDUP_REMOVED lines=43> */
.L_x_58831:
[----:B------:R-:W-:Y:S05]  /*e230*/  BSYNC.RECONVERGENT B4 ;  /* 0x0000000000047941 */ /* 0x000fea0003800200 */
.L_x_58830:
        /* <DEDUP_REMOVED lines=10> */
.L_x_58829:
[----:B------:R-:W-:Y:S05]  /*e2e0*/  BSYNC.RECONVERGENT B3 ;  /* 0x0000000000037941 */ /* 0x000fea0003800200 */
.L_x_58828:
        /* <DEDUP_REMOVED lines=20> */
.L_x_58839:
        /* <DEDUP_REMOVED lines=13> */
.L_x_58841:
[----:B------:R-:W-:Y:S05]  /*e500*/  BSYNC.RECONVERGENT B5 ;  /* 0x0000000000057941 */ /* 0x000fea0003800200 */
.L_x_58840:
        /* <DEDUP_REMOVED lines=43> */
.L_x_58838:
[----:B------:R-:W-:Y:S05]  /*e7c0*/  BSYNC.RECONVERGENT B4 ;  /* 0x0000000000047941 */ /* 0x000fea0003800200 */
.L_x_58837:
        /* <DEDUP_REMOVED lines=10> */
.L_x_58836:
[----:B------:R-:W-:Y:S05]  /*e870*/  BSYNC.RECONVERGENT B3 ;  /* 0x0000000000037941 */ /* 0x000fea0003800200 */
.L_x_58835:
        /* <DEDUP_REMOVED lines=19> */
.L_x_58845:
        /* <DEDUP_REMOVED lines=13> */
.L_x_58847:
[----:B------:R-:W-:Y:S05]  /*ea80*/  BSYNC.RECONVERGENT B4 ;  /* 0x0000000000047941 */ /* 0x000fea0003800200 */
.L_x_58846:
        /* <DEDUP_REMOVED lines=43> */
.L_x_58844:
[----:B------:R-:W-:Y:S05]  /*ed40*/  BSYNC.RECONVERGENT B3 ;  /* 0x0000000000037941 */ /* 0x000fea0003800200 */
.L_x_58843:
        /* <DEDUP_REMOVED lines=11> */
.L_x_58820:
        /* <DEDUP_REMOVED lines=21> */
.L_x_58852:
        /* <DEDUP_REMOVED lines=13> */
.L_x_58854:
[----:B------:R-:W-:Y:S05]  /*f020*/  BSYNC.RECONVERGENT B5 ;  /* 0x0000000000057941 */ /* 0x000fea0003800200 */
.L_x_58853:
        /* <DEDUP_REMOVED lines=42> */
.L_x_58851:
[----:B------:R-:W-:Y:S05]  /*f2d0*/  BSYNC.RECONVERGENT B4 ;  /* 0x0000000000047941 */ /* 0x000fea0003800200 */
.L_x_58850:
[----:B------:R-:W-:Y:S01]  /*f2e0*/  I2FP.F32.U32 R24, R24 ;  /* 0x0000001800187245 */ /* 0x000fe20000201000 */
[----:B------:R-:W-:Y:S02]  /*f2f0*/  IMAD.MOV.U32 R25, RZ, RZ, 0x2f800000 ;  /* 0x2f800000ff197424 */ /* 0x000fe400078e00ff */
[----:B-----5:R-:W-:Y:S02]  /*f300*/  FMUL.FTZ R27, R4, UR13 ;  /* 0x0000000d041b7c20 */ /* 0x020fe40008410000 */
[----:B------:R-:W-:Y:S02]  /*f310*/  FFMA.FTZ R24, R24, R25, 1.1641532182693481445e-10 ;  /* 0x2f00000018187423 */ /* 0x000fe40000010019 */
[----:B------:R-:W-:-:S03]  /*f320*/  FMUL.FTZ R27, R27, UR12 ;  /* 0x0000000c1b1b7c20 */ /* 0x000fc60008410000 */
[----:B------:R-:W-:-:S04]  /*f330*/  FSETP.GTU.FTZ.AND P1, PT, R24, UR10, PT ;  /* 0x0000000a18007c0b */ /* 0x000fc8000bf3c000 */
[----:B------:R-:W-:Y:S02]  /*f340*/  SEL R25, RZ, 0x1, P1 ;  /* 0x00000001ff197807 */ /* 0x000fe40000800000 */
[----:B------:R-:W-:Y:S02]  /*f350*/  FSEL R24, R27, RZ, !P1 ;  /* 0x000000ff1b187208 */ /* 0x000fe40004800000 */
[----:B------:R-:W-:-:S07]  /*f360*/  PRMT R117, R25, 0x7610, R117 ;  /* 0x0000761019757816 */ /* 0x000fce0000000075 */
.L_x_58849:
[----:B------:R-:W-:Y:S05]  /*f370*/  BSYNC.RECONVERGENT B3 ;  /* 0x0000000000037941 */ /* 0x000fea0003800200 */
.L_x_58848:
        /* <DEDUP_REMOVED lines=17> */
.L_x_58859:
        /* <DEDUP_REMOVED lines=13> */
.L_x_58861:
[----:B------:R-:W-:Y:S05]  /*f560*/  BSYNC.RECONVERGENT B5 ;  /* 0x0000000000057941 */ /* 0x000fea0003800200 */
.L_x_58860:
        /* <DEDUP_REMOVED lines=43> */
.L_x_58858:
[----:B------:R-:W-:Y:S05]  /*f820*/  BSYNC.RECONVERGENT B4 ;  /* 0x0000000000047941 */ /* 0x000fea0003800200 */
.L_x_58857:
[----:B------:R-:W-:Y:S01]  /*f830*/  HFMA2 R26, -RZ, RZ, 0.1171875, 0 ;  /* 0x2f800000ff1a7431 */ /* 0x000fe200000001ff */
[----:B------:R-:W-:Y:S01]  /*f840*/  I2FP.F32.U32 R25, R25 ;  /* 0x0000001900197245 */ /* 0x000fe20000201000 */
[----:B-----5:R-:W-:-:S04]  /*f850*/  FMUL.FTZ R120, R5, UR13 ;  /* 0x0000000d05787c20 */ /* 0x020fc80008410000 */
[----:B------:R-:W-:Y:S01]  /*f860*/  FMUL.FTZ R120, R120, UR12 ;  /* 0x0000000c78787c20 */ /* 0x000fe20008410000 */
[----:B------:R-:W-:-:S05]  /*f870*/  FFMA.FTZ R25, R25, R26, 1.1641532182693481445e-10 ;  /* 0x2f00000019197423 */ /* 0x000fca000001001a */
[----:B------:R-:W-:-:S04]  /*f880*/  FSETP.GTU.FTZ.AND P1, PT, R25, UR10, PT ;  /* 0x0000000a19007c0b */ /* 0x000fc8000bf3c000 */
[----:B------:R-:W-:Y:S02]  /*f890*/  SEL R26, RZ, 0x1, P1 ;  /* 0x00000001ff1a7807 */ /* 0x000fe40000800000 */
[----:B------:R-:W-:Y:S02]  /*f8a0*/  FSEL R25, R120, RZ, !P1 ;  /* 0x000000ff78197208 */ /* 0x000fe40004800000 */
[----:B------:R-:W-:-:S07]  /*f8b0*/  PRMT R116, R26, 0x7610, R116 ;  /* 0x000076101a747816 */ /* 0x000fce0000000074 */
.L_x_58856:
[----:B------:R-:W-:Y:S05]  /*f8c0*/  BSYNC.RECONVERGENT B3 ;  /* 0x0000000000037941 */ /* 0x000fea0003800200 */
.L_x_58855:
        /* <DEDUP_REMOVED lines=17> */
.L_x_58866:
        /* <DEDUP_REMOVED lines=13> */
.L_x_58868:
[----:B------:R-:W-:Y:S05]  /*fab0*/  BSYNC.RECONVERGENT B5 ;  /* 0x0000000000057941 */ /* 0x000fea0003800200 */
.L_x_58867:
        /* <DEDUP_REMOVED lines=43> */
.L_x_58865:
[----:B------:R-:W-:Y:S05]  /*fd70*/  BSYNC.RECONVERGENT B4 ;  /* 0x0000000000047941 */ /* 0x000fea0003800200 */
.L_x_58864:
        /* <DEDUP_REMOVED lines=9> */
.L_x_58863:
[----:B------:R-:W-:Y:S05]  /*fe10*/  BSYNC.RECONVERGENT B3 ;  /* 0x0000000000037941 */ /* 0x000fea0003800200 */
.L_x_58862:
        /* <DEDUP_REMOVED lines=16> */
.L_x_58871:
        /* <DEDUP_REMOVED lines=13> */
.L_x_58873:
[----:B------:R-:W-:Y:S05]  /*fff0*/  BSYNC.RECONVERGENT B4 ;  /* 0x0000000000047941 */ /* 0x000fea0003800200 */
.L_x_58872:
        /* <DEDUP_REMOVED lines=43> */
.L_x_58870:
[----:B------:R-:W-:Y:S05]  /*102b0*/  BSYNC.RECONVERGENT B3 ;  /* 0x0000000000037941 */ /* 0x000fea0003800200 */
.L_x_58869:
[----:B------:R-:W-:Y:S01]  /*102c0*/  I2FP.F32.U32 R27, R27 ;  /* 0x0000001b001b7245 */ /* 0x000fe20000201000 */
[----:B------:R-:W-:Y:S02]  /*102d0*/  IMAD.MOV.U32 R120, RZ, RZ, 0x2f800000 ;  /* 0x2f800000ff787424 */ /* 0x000fe400078e00ff */
[----:B01---5:R-:W-:Y:S02]  /*102e0*/  FMUL.FTZ R158, R7, UR13 ;  /* 0x0000000d079e7c20 */ /* 0x023fe40008410000 */
[----:B------:R-:W-:Y:S02]  /*102f0*/  FFMA.FTZ R27, R27, R120, 1.1641532182693481445e-10 ;  /* 0x2f0000001b1b7423 */ /* 0x000fe40000010078 */
[----:B------:R-:W-:-:S03]  /*10300*/  FMUL.FTZ R158, R158, UR12 ;  /* 0x0000000c9e9e7c20 */ /* 0x000fc60008410000 */
[----:B------:R-:W-:-:S04]  /*10310*/  FSETP.GTU.FTZ.AND P1, PT, R27, UR10, PT ;  /* 0x0000000a1b007c0b */ /* 0x000fc8000bf3c000 */
[----:B------:R-:W-:Y:S02]  /*10320*/  SEL R120, RZ, 0x1, P1 ;  /* 0x00000001ff787807 */ /* 0x000fe40000800000 */
[----:B------:R-:W-:Y:S02]  /*10330*/  FSEL R27, R158, RZ, !P1 ;  /* 0x000000ff9e1b7208 */ /* 0x000fe40004800000 */
[----:B------:R-:W-:-:S07]  /*10340*/  PRMT R114, R120, 0x7610, R114 ;  /* 0x0000761078727816 */ /* 0x000fce0000000072 */
.L_x_58842:
[----:B------:R-:W-:Y:S05]  /*10350*/  BSYNC.RECONVERGENT B2 ;  /* 0x0000000000027941 */ /* 0x000fea0003800200 */
.L_x_58819:
        /* <DEDUP_REMOVED lines=17> */
.L_x_58875:
[----:B------:R-:W-:Y:S05]  /*10470*/  BSYNC.RECONVERGENT B2 ;  /* 0x0000000000027941 */ /* 0x000fea0003800200 */
.L_x_58874:
[----:B------:R-:W-:Y:S02]  /*10480*/  VIADD R157, R157, 0x20 ;  /* 0x000000209d9d7836 */ /* 0x000fe40000000000 */
[----:B------:R-:W-:-:S07]  /*10490*/  VIADD R155, R155, 0x20 ;  /* 0x000000209b9b7836 */ /* 0x000fce0000000000 */
.L_x_58816:
[----:B------:R-:W-:Y:S05]  /*104a0*/  BSYNC.RECONVERGENT B1 ;  /* 0x0000000000017941 */ /* 0x000fea0003800200 */
.L_x_58815:
        /* <DEDUP_REMOVED lines=10> */
.L_x_58879:
[----:B------:R-:W-:Y:S05]  /*10550*/  BSYNC.RECONVERGENT B2 ;  /* 0x0000000000027941 */ /* 0x000fea0003800200 */
.L_x_58878:
        /* <DEDUP_REMOVED lines=28> */
.L_x_58886:
        /* <DEDUP_REMOVED lines=13> */
.L_x_58888:
[----:B------:R-:W-:Y:S05]  /*107f0*/  BSYNC.RECONVERGENT B5 ;  /* 0x0000000000057941 */ /* 0x000fea0003800200 */
.L_x_58887:
        /* <DEDUP_REMOVED lines=42> */
.L_x_58885:
[----:B------:R-:W-:Y:S05]  /*10aa0*/  BSYNC.RECONVERGENT B4 ;  /* 0x0000000000047941 */ /* 0x000fea0003800200 */
.L_x_58884:
        /* <DEDUP_REMOVED lines=10> */
.L_x_58883:
[----:B------:R-:W-:Y:S05]  /*10b50*/  BSYNC.RECONVERGENT B3 ;  /* 0x0000000000037941 */ /* 0x000fea0003800200 */
.L_x_58882:
        /* <DEDUP_REMOVED lines=20> */
.L_x_58893:
        /* <DEDUP_REMOVED lines=13> */
.L_x_58895:
[----:B------:R-:W-:Y:S05]  /*10d70*/  BSYNC.RECONVERGENT B5 ;  /* 0x0000000000057941 */ /* 0x000fea0003800200 */
.L_x_58894:
        /* <DEDUP_REMOVED lines=43> */
.L_x_58892:
[----:B------:R-:W-:Y:S05]  /*11030*/  BSYNC.RECONVERGENT B4 ;  /* 0x0000000000047941 */ /* 0x000fea0003800200 */
.L_x_58891:
        /* <DEDUP_REMOVED lines=10> */
.L_x_58890:
[----:B------:R-:W-:Y:S05]  /*110e0*/  BSYNC.RECONVERGENT B3 ;  /* 0x0000000000037941 */ /* 0x000fea0003800200 */
.L_x_58889:
        /* <DEDUP_REMOVED lines=20> */
.L_x_58900:
        /* <DEDUP_REMOVED lines=13> */
.L_x_58902:
[----:B------:R-:W-:Y:S05]  /*11300*/  BSYNC.RECONVERGENT B5 ;  /* 0x0000000000057941 */ /* 0x000fea0003800200 */
.L_x_58901:
        /* <DEDUP_REMOVED lines=43> */
.L_x_58899:
[----:B------:R-:W-:Y:S05]  /*115c0*/  BSYNC.RECONVERGENT B4 ;  /* 0x0000000000047941 */ /* 0x000fea0003800200 */
.L_x_58898:
        /* <DEDUP_REMOVED lines=10> */
.L_x_58897:
[----:B------:R-:W-:Y:S05]  /*11670*/  BSYNC.RECONVERGENT B3 ;  /* 0x0000000000037941 */ /* 0x000fea0003800200 */
.L_x_58896:
        /* <DEDUP_REMOVED lines=19> */
.L_x_58906:
        /* <DEDUP_REMOVED lines=13> */
.L_x_58908:
[----:B------:R-:W-:Y:S05]  /*11880*/  BSYNC.RECONVERGENT B4 ;  /* 0x0000000000047941 */ /* 0x000fea0003800200 */
.L_x_58907:
        /* <DEDUP_REMOVED lines=43> */
.L_x_58905:
[----:B------:R-:W-:Y:S05]  /*11b40*/  BSYNC.RECONVERGENT B3 ;  /* 0x0000000000037941 */ /* 0x000fea0003800200 */
.L_x_58904:
        /* <DEDUP_REMOVED lines=11> */
.L_x_58881:
        /* <DEDUP_REMOVED lines=21> */
.L_x_58913:
        /* <DEDUP_REMOVED lines=13> */
.L_x_58915:
[----:B------:R-:W-:Y:S05]  /*11e20*/  BSYNC.RECONVERGENT B5 ;  /* 0x0000000000057941 */ /* 0x000fea0003800200 */
.L_x_58914:
        /* <DEDUP_REMOVED lines=42> */
.L_x_58912:
[----:B------:R-:W-:Y:S05]  /*120d0*/  BSYNC.RECONVERGENT B4 ;  /* 0x0000000000047941 */ /* 0x000fea0003800200 */
.L_x_58911:
        /* <DEDUP_REMOVED lines=9> */
.L_x_58910:
[----:B------:R-:W-:Y:S05]  /*12170*/  BSYNC.RECONVERGENT B3 ;  /* 0x0000000000037941 */ /* 0x000fea0003800200 */
.L_x_58909:
        /* <DEDUP_REMOVED lines=17> */
.L_x_58920:
        /* <DEDUP_REMOVED lines=13> */
.L_x_58922:
[----:B------:R-:W-:Y:S05]  /*12360*/  BSYNC.RECONVERGENT B5 ;  /* 0x0000000000057941 */ /* 0x000fea0003800200 */
.L_x_58921:
        /* <DEDUP_REMOVED lines=43> */
.L_x_58919:
[----:B------:R-:W-:Y:S05]  /*12620*/  BSYNC.RECONVERGENT B4 ;  /* 0x0000000000047941 */ /* 0x000fea0003800200 */
.L_x_58918:
        /* <DEDUP_REMOVED lines=9> */
.L_x_58917:
[----:B------:R-:W-:Y:S05]  /*126c0*/  BSYNC.RECONVERGENT B3 ;  /* 0x0000000000037941 */ /* 0x000fea0003800200 */
.L_x_58916:
        /* <DEDUP_REMOVED lines=17> */
.L_x_58927:
        /* <DEDUP_REMOVED lines=13> */
.L_x_58929:
[----:B------:R-:W-:Y:S05]  /*128b0*/  BSYNC.RECONVERGENT B5 ;  /* 0x0000000000057941 */ /* 0x000fea0003800200 */
.L_x_58928:
        /* <DEDUP_REMOVED lines=43> */
.L_x_58926:
[----:B------:R-:W-:Y:S05]  /*12b70*/  BSYNC.RECONVERGENT B4 ;  /* 0x0000000000047941 */ /* 0x000fea0003800200 */
.L_x_58925:
        /* <DEDUP_REMOVED lines=9> */
.L_x_58924:
[----:B------:R-:W-:Y:S05]  /*12c10*/  BSYNC.RECONVERGENT B3 ;  /* 0x0000000000037941 */ /* 0x000fea0003800200 */
.L_x_58923:
        /* <DEDUP_REMOVED lines=16> */
.L_x_58932:
        /* <DEDUP_REMOVED lines=13> */
.L_x_58934:
[----:B------:R-:W-:Y:S05]  /*12df0*/  BSYNC.RECONVERGENT B4 ;  /* 0x0000000000047941 */ /* 0x000fea0003800200 */
.L_x_58933:
        /* <DEDUP_REMOVED lines=43> */
.L_x_58931:
[----:B------:R-:W-:Y:S05]  /*130b0*/  BSYNC.RECONVERGENT B3 ;  /* 0x0000000000037941 */ /* 0x000fea0003800200 */
.L_x_58930:
        /* <DEDUP_REMOVED lines=9> */
.L_x_58903:
[----:B------:R-:W-:Y:S05]  /*13150*/  BSYNC.RECONVERGENT B2 ;  /* 0x0000000000027941 */ /* 0x000fea0003800200 */
.L_x_58880:
        /* <DEDUP_REMOVED lines=17> */
.L_x_58936:
[----:B------:R-:W-:Y:S05]  /*13270*/  BSYNC.RECONVERGENT B2 ;  /* 0x0000000000027941 */ /* 0x000fea0003800200 */
.L_x_58935:
[----:B------:R-:W-:Y:S01]  /*13280*/  VIADD R157, R157, 0x20 ;  /* 0x000000209d9d7836 */ /* 0x000fe20000000000 */
[----:B------:R-:W-:-:S07]  /*13290*/  IADD3 R155, PT, PT, R155, 0x20, RZ ;  /* 0x000000209b9b7810 */ /* 0x000fce0007ffe0ff */
.L_x_58877:
[----:B------:R-:W-:Y:S05]  /*132a0*/  BSYNC.RECONVERGENT B1 ;  /* 0x0000000000017941 */ /* 0x000fea0003800200 */
.L_x_58876:
        /* <DEDUP_REMOVED lines=10> */
.L_x_58940:
[----:B------:R-:W-:Y:S05]  /*13350*/  BSYNC.RECONVERGENT B2 ;  /* 0x0000000000027941 */ /* 0x000fea0003800200 */
.L_x_58939:
        /* <DEDUP_REMOVED lines=28> */
.L_x_58947:
        /* <DEDUP_REMOVED lines=13> */
.L_x_58949:
[----:B------:R-:W-:Y:S05]  /*135f0*/  BSYNC.RECONVERGENT B5 ;  /* 0x0000000000057941 */ /* 0x000fea0003800200 */
.L_x_58948:
        /* <DEDUP_REMOVED lines=42> */
.L_x_58946:
[----:B------:R-:W-:Y:S05]  /*138a0*/  BSYNC.RECONVERGENT B4 ;  /* 0x0000000000047941 */ /* 0x000fea0003800200 */
.L_x_58945:
        /* <DEDUP_REMOVED lines=10> */
.L_x_58944:
[----:B------:R-:W-:Y:S05]  /*13950*/  BSYNC.RECONVERGENT B3 ;  /* 0x0000000000037941 */ /* 0x000fea0003800200 */
.L_x_58943:
        /* <DEDUP_REMOVED lines=20> */
.L_x_58954:
        /* <DEDUP_REMOVED lines=13> */
.L_x_58956:
[----:B------:R-:W-:Y:S05]  /*13b70*/  BSYNC.RECONVERGENT B5 ;  /* 0x0000000000057941 */ /* 0x000fea0003800200 */
.L_x_58955:
        /* <DEDUP_REMOVED lines=43> */
.L_x_58953:
[----:B------:R-:W-:Y:S05]  /*13e30*/  BSYNC.RECONVERGENT B4 ;  /* 0x0000000000047941 */ /* 0x000fea0003800200 */
.L_x_58952:
        /* <DEDUP_REMOVED lines=10> */
.L_x_58951:
[----:B------:R-:W-:Y:S05]  /*13ee0*/  BSYNC.RECONVERGENT B3 ;  /* 0x0000000000037941 */ /* 0x000fea0003800200 */
.L_x_58950:
        /* <DEDUP_REMOVED lines=20> */
.L_x_58961:
        /* <DEDUP_REMOVED lines=13> */
.L_x_58963:
[----:B------:R-:W-:Y:S05]  /*14100*/  BSYNC.RECONVERGENT B5 ;  /* 0x0000000000057941 */ /* 0x000fea0003800200 */
.L_x_58962:
        /* <DEDUP_REMOVED lines=43> */
.L_x_58960:
[----:B------:R-:W-:Y:S05]  /*143c0*/  BSYNC.RECONVERGENT B4 ;  /* 0x0000000000047941 */ /* 0x000fea0003800200 */
.L_x_58959:
        /* <DEDUP_REMOVED lines=10> */
.L_x_58958:
[----:B------:R-:W-:Y:S05]  /*14470*/  BSYNC.RECONVERGENT B3 ;  /* 0x0000000000037941 */ /* 0x000fea0003800200 */
.L_x_58957:
        /* <DEDUP_REMOVED lines=19> */
.L_x_58967:
        /* <DEDUP_REMOVED lines=13> */
.L_x_58969:
[----:B------:R-:W-:Y:S05]  /*14680*/  BSYNC.RECONVERGENT B4 ;  /* 0x0000000000047941 */ /* 0x000fea0003800200 */
.L_x_58968:
        /* <DEDUP_REMOVED lines=43> */
.L_x_58966:
[----:B------:R-:W-:Y:S05]  /*14940*/  BSYNC.RECONVERGENT B3 ;  /* 0x0000000000037941 */ /* 0x000fea0003800200 */
.L_x_58965:
        /* <DEDUP_REMOVED lines=11> */
.L_x_58942:
        /* <DEDUP_REMOVED lines=21> */
.L_x_58974:
        /* <DEDUP_REMOVED lines=13> */
.L_x_58976:
[----:B------:R-:W-:Y:S05]  /*14c20*/  BSYNC.RECONVERGENT B5 ;  /* 0x0000000000057941 */ /* 0x000fea0003800200 */
.L_x_58975:
        /* <DEDUP_REMOVED lines=42> */
.L_x_58973:
[----:B------:R-:W-:Y:S05]  /*14ed0*/  BSYNC.RECONVERGENT B4 ;  /* 0x0000000000047941 */ /* 0x000fea0003800200 */
.L_x_58972:
        /* <DEDUP_REMOVED lines=9> */
.L_x_58971:
[----:B------:R-:W-:Y:S05]  /*14f70*/  BSYNC.RECONVERGENT B3 ;  /* 0x0000000000037941 */ /* 0x000fea0003800200 */
.L_x_58970:
        /* <DEDUP_REMOVED lines=17> */
.L_x_58981:
        /* <DEDUP_REMOVED lines=13> */
.L_x_58983:
[----:B------:R-:W-:Y:S05]  /*15160*/  BSYNC.RECONVERGENT B5 ;  /* 0x0000000000057941 */ /* 0x000fea0003800200 */
.L_x_58982:
        /* <DEDUP_REMOVED lines=43> */
.L_x_58980:
[----:B------:R-:W-:Y:S05]  /*15420*/  BSYNC.RECONVERGENT B4 ;  /* 0x0000000000047941 */ /* 0x000fea0003800200 */
.L_x_58979:
        /* <DEDUP_REMOVED lines=9> */
.L_x_58978:
[----:B------:R-:W-:Y:S05]  /*154c0*/  BSYNC.RECONVERGENT B3 ;  /* 0x0000000000037941 */ /* 0x000fea0003800200 */
.L_x_58977:
        /* <DEDUP_REMOVED lines=17> */
.L_x_58988:
        /* <DEDUP_REMOVED lines=13> */
.L_x_58990:
[----:B------:R-:W-:Y:S05]  /*156b0*/  BSYNC.RECONVERGENT B5 ;  /* 0x0000000000057941 */ /* 0x000fea0003800200 */
.L_x_58989:
        /* <DEDUP_REMOVED lines=43> */
.L_x_58987:
[----:B------:R-:W-:Y:S05]  /*15970*/  BSYNC.RECONVERGENT B4 ;  /* 0x0000000000047941 */ /* 0x000fea0003800200 */
.L_x_58986:
        /* <DEDUP_REMOVED lines=9> */
.L_x_58985:
[----:B------:R-:W-:Y:S05]  /*15a10*/  BSYNC.RECONVERGENT B3 ;  /* 0x0000000000037941 */ /* 0x000fea0003800200 */
.L_x_58984:
        /* <DEDUP_REMOVED lines=16> */
.L_x_58993:
        /* <DEDUP_REMOVED lines=13> */
.L_x_58995:
[----:B------:R-:W-:Y:S05]  /*15bf0*/  BSYNC.RECONVERGENT B4 ;  /* 0x0000000000047941 */ /* 0x000fea0003800200 */
.L_x_58994:
        /* <DEDUP_REMOVED lines=43> */
.L_x_58992:
[----:B------:R-:W-:Y:S05]  /*15eb0*/  BSYNC.RECONVERGENT B3 ;  /* 0x0000000000037941 */ /* 0x000fea0003800200 */
.L_x_58991:
[----:B------:R-:W-:Y:S01]  /*15ec0*/  HFMA2 R120, -RZ, RZ, 0.1171875, 0 ;  /* 0x2f800000ff787431 */ /* 0x000fe200000001ff */
[----:B------:R-:W-:Y:S01]  /*15ed0*/  I2FP.F32.U32 R35, R35 ;  /* 0x0000002300237245 */ /* 0x000fe20000201000 */
[----:B01---5:R-:W-:-:S04]  /*15ee0*/  FMUL.FTZ R158, R7, UR13 ;  /* 0x0000000d079e7c20 */ /* 0x023fc80008410000 */
[----:B------:R-:W-:Y:S01]  /*15ef0*/  FMUL.FTZ R158, R158, UR12 ;  /* 0x0000000c9e9e7c20 */ /* 0x000fe20008410000 */
[----:B------:R-:W-:-:S05]  /*15f00*/  FFMA.FTZ R35, R35, R120, 1.1641532182693481445e-10 ;  /* 0x2f00000023237423 */ /* 0x000fca0000010078 */
[----:B------:R-:W-:-:S04]  /*15f10*/  FSETP.GTU.FTZ.AND P1, PT, R35, UR10, PT ;  /* 0x0000000a23007c0b */ /* 0x000fc8000bf3c000 */
[----:B------:R-:W-:Y:S02]  /*15f20*/  SEL R120, RZ, 0x1, P1 ;  /* 0x00000001ff787807 */ /* 0x000fe40000800000 */
[----:B------:R-:W-:Y:S02]  /*15f30*/  FSEL R35, R158, RZ, !P1 ;  /* 0x000000ff9e237208 */ /* 0x000fe40004800000 */
[----:B------:R-:W-:-:S07]  /*15f40*/  PRMT R114, R120, 0x7610, R114 ;  /* 0x0000761078727816 */ /* 0x000fce0000000072 */
.L_x_58964:
[----:B------:R-:W-:Y:S05]  /*15f50*/  BSYNC.RECONVERGENT B2 ;  /* 0x0000000000027941 */ /* 0x000fea0003800200 */
.L_x_58941:
        /* <DEDUP_REMOVED lines=17> */
.L_x_58997:
[----:B------:R-:W-:Y:S05]  /*16070*/  BSYNC.RECONVERGENT B2 ;  /* 0x0000000000027941 */ /* 0x000fea0003800200 */
.L_x_58996:
[----:B------:R-:W-:Y:S01]  /*16080*/  IADD3 R157, PT, PT, R157, 0x20, RZ ;  /* 0x000000209d9d7810 */ /* 0x000fe20007ffe0ff */
[----:B------:R-:W-:-:S07]  /*16090*/  VIADD R155, R155, 0x20 ;  /* 0x000000209b9b7836 */ /* 0x000fce0000000000 */
.L_x_58938:
[----:B------:R-:W-:Y:S05]  /*160a0*/  BSYNC.RECONVERGENT B1 ;  /* 0x0000000000017941 */ /* 0x000fea0003800200 */
.L_x_58937:
        /* <DEDUP_REMOVED lines=10> */
.L_x_59001:
[----:B------:R-:W-:Y:S05]  /*16150*/  BSYNC.RECONVERGENT B2 ;  /* 0x0000000000027941 */ /* 0x000fea0003800200 */
.L_x_59000:
        /* <DEDUP_REMOVED lines=28> */
.L_x_59008:
        /* <DEDUP_REMOVED lines=13> */
.L_x_59010:
[----:B------:R-:W-:Y:S05]  /*163f0*/  BSYNC.RECONVERGENT B5 ;  /* 0x0000000000057941 */ /* 0x000fea0003800200 */
.L_x_59009:
        /* <DEDUP_REMOVED lines=42> */
.L_x_59007:
[----:B------:R-:W-:Y:S05]  /*166a0*/  BSYNC.RECONVERGENT B4 ;  /* 0x0000000000047941 */ /* 0x000fea0003800200 */
.L_x_59006:
        /* <DEDUP_REMOVED lines=10> */
.L_x_59005:
[----:B------:R-:W-:Y:S05]  /*16750*/  BSYNC.RECONVERGENT B3 ;  /* 0x0000000000037941 */ /* 0x000fea0003800200 */
.L_x_59004:
        /* <DEDUP_REMOVED lines=20> */
.L_x_59015:
        /* <DEDUP_REMOVED lines=13> */
.L_x_59017:
[----:B------:R-:W-:Y:S05]  /*16970*/  BSYNC.RECONVERGENT B5 ;  /* 0x0000000000057941 */ /* 0x000fea0003800200 */
.L_x_59016:
        /* <DEDUP_REMOVED lines=43> */
.L_x_59014:
[----:B------:R-:W-:Y:S05]  /*16c30*/  BSYNC.RECONVERGENT B4 ;  /* 0x0000000000047941 */ /* 0x000fea0003800200 */
.L_x_59013:
        /* <DEDUP_REMOVED lines=10> */
.L_x_59012:
[----:B------:R-:W-:Y:S05]  /*16ce0*/  BSYNC.RECONVERGENT B3 ;  /* 0x0000000000037941 */ /* 0x000fea0003800200 */
.L_x_59011:
        /* <DEDUP_REMOVED lines=20> */
.L_x_59022:
        /* <DEDUP_REMOVED lines=13> */
.L_x_59024:
[----:B------:R-:W-:Y:S05]  /*16f00*/  BSYNC.RECONVERGENT B5 ;  /* 0x0000000000057941 */ /* 0x000fea0003800200 */
.L_x_59023:
        /* <DEDUP_REMOVED lines=43> */
.L_x_59021:
[----:B------:R-:W-:Y:S05]  /*171c0*/  BSYNC.RECONVERGENT B4 ;  /* 0x0000000000047941 */ /* 0x000fea0003800200 */
.L_x_59020:
        /* <DEDUP_REMOVED lines=10> */
.L_x_59019:
[----:B------:R-:W-:Y:S05]  /*17270*/  BSYNC.RECONVERGENT B3 ;  /* 0x0000000000037941 */ /* 0x000fea0003800200 */
.L_x_59018:
        /* <DEDUP_REMOVED lines=19> */
.L_x_59028:
        /* <DEDUP_REMOVED lines=13> */
.L_x_59030:
[----:B------:R-:W-:Y:S05]  /*17480*/  BSYNC.RECONVERGENT B4 ;  /* 0x0000000000047941 */ /* 0x000fea0003800200 */
.L_x_59029:
        /* <DEDUP_REMOVED lines=43> */
.L_x_59027:
[----:B------:R-:W-:Y:S05]  /*17740*/  BSYNC.RECONVERGENT B3 ;  /* 0x0000000000037941 */ /* 0x000fea0003800200 */
.L_x_59026:
        /* <DEDUP_REMOVED lines=11> */
.L_x_59003:
        /* <DEDUP_REMOVED lines=21> */
.L_x_59035:
        /* <DEDUP_REMOVED lines=13> */
.L_x_59037:
[----:B------:R-:W-:Y:S05]  /*17a20*/  BSYNC.RECONVERGENT B5 ;  /* 0x0000000000057941 */ /* 0x000fea0003800200 */
.L_x_59036:
        /* <DEDUP_REMOVED lines=42> */
.L_x_59034:
[----:B------:R-:W-:Y:S05]  /*17cd0*/  BSYNC.RECONVERGENT B4 ;  /* 0x0000000000047941 */ /* 0x000fea0003800200 */
.L_x_59033:
        /* <DEDUP_REMOVED lines=9> */
.L_x_59032:
[----:B------:R-:W-:Y:S05]  /*17d70*/  BSYNC.RECONVERGENT B3 ;  /* 0x0000000000037941 */ /* 0x000fea0003800200 */
.L_x_59031:
        /* <DEDUP_REMOVED lines=17> */
.L_x_59042:
        /* <DEDUP_REMOVED lines=13> */
.L_x_59044:
[----:B------:R-:W-:Y:S05]  /*17f60*/  BSYNC.RECONVERGENT B5 ;  /* 0x0000000000057941 */ /* 0x000fea0003800200 */
.L_x_59043:
        /* <DEDUP_REMOVED lines=43> */
.L_x_59041:
[----:B------:R-:W-:Y:S05]  /*18220*/  BSYNC.RECONVERGENT B4 ;  /* 0x0000000000047941 */ /* 0x000fea0003800200 */
.L_x_59040:
        /* <DEDUP_REMOVED lines=9> */
.L_x_59039:
[----:B------:R-:W-:Y:S05]  /*182c0*/  BSYNC.RECONVERGENT B3 ;  /* 0x0000000000037941 */ /* 0x000fea0003800200 */
.L_x_59038:
        /* <DEDUP_REMOVED lines=17> */
.L_x_59049:
        /* <DEDUP_REMOVED lines=13> */
.L_x_59051:
[----:B------:R-:W-:Y:S05]  /*184b0*/  BSYNC.RECONVERGENT B5 ;  /* 0x0000000000057941 */ /* 0x000fea0003800200 */
.L_x_59050:
        /* <DEDUP_REMOVED lines=43> */
.L_x_59048:
[----:B------:R-:W-:Y:S05]  /*18770*/  BSYNC.RECONVERGENT B4 ;  /* 0x0000000000047941 */ /* 0x000fea0003800200 */
.L_x_59047:
        /* <DEDUP_REMOVED lines=9> */
.L_x_59046:
[----:B------:R-:W-:Y:S05]  /*18810*/  BSYNC.RECONVERGENT B3 ;  /* 0x0000000000037941 */ /* 0x000fea0003800200 */
.L_x_59045:
        /* <DEDUP_REMOVED lines=16> */
.L_x_59054:
        /* <DEDUP_REMOVED lines=13> */
.L_x_59056:
[----:B------:R-:W-:Y:S05]  /*189f0*/  BSYNC.RECONVERGENT B4 ;  /* 0x0000000000047941 */ /* 0x000fea0003800200 */
.L_x_59055:
        /* <DEDUP_REMOVED lines=43> */
.L_x_59053:
[----:B------:R-:W-:Y:S05]  /*18cb0*/  BSYNC.RECONVERGENT B3 ;  /* 0x0000000000037941 */ /* 0x000fea0003800200 */
.L_x_59052:
        /* <DEDUP_REMOVED lines=9> */
.L_x_59025:
[----:B------:R-:W-:Y:S05]  /*18d50*/  BSYNC.RECONVERGENT B2 ;  /* 0x0000000000027941 */ /* 0x000fea0003800200 */
.L_x_59002:
        /* <DEDUP_REMOVED lines=17> */
.L_x_59058:
[----:B------:R-:W-:Y:S05]  /*18e70*/  BSYNC.RECONVERGENT B2 ;  /* 0x0000000000027941 */ /* 0x000fea0003800200 */
.L_x_59057:
[----:B------:R-:W-:Y:S02]  /*18e80*/  VIADD R157, R157, 0x20 ;  /* 0x000000209d9d7836 */ /* 0x000fe40000000000 */
[----:B------:R-:W-:-:S07]  /*18e90*/  VIADD R155, R155, 0x20 ;  /* 0x000000209b9b7836 */ /* 0x000fce0000000000 */
.L_x_58999:
[----:B------:R-:W-:Y:S05]  /*18ea0*/  BSYNC.RECONVERGENT B1 ;  /* 0x0000000000017941 */ /* 0x000fea0003800200 */
.L_x_58998:
        /* <DEDUP_REMOVED lines=10> */
.L_x_59062:
[----:B------:R-:W-:Y:S05]  /*18f50*/  BSYNC.RECONVERGENT B2 ;  /* 0x0000000000027941 */ /* 0x000fea0003800200 */
.L_x_59061:
        /* <DEDUP_REMOVED lines=28> */
.L_x_59069:
        /* <DEDUP_REMOVED lines=13> */
.L_x_59071:
[----:B------:R-:W-:Y:S05]  /*191f0*/  BSYNC.RECONVERGENT B5 ;  /* 0x0000000000057941 */ /* 0x000fea0003800200 */
.L_x_59070:
        /* <DEDUP_REMOVED lines=42> */
.L_x_59068:
[----:B------:R-:W-:Y:S05]  /*194a0*/  BSYNC.RECONVERGENT B4 ;  /* 0x0000000000047941 */ /* 0x000fea0003800200 */
.L_x_59067:
        /* <DEDUP_REMOVED lines=10> */
.L_x_59066:
[----:B------:R-:W-:Y:S05]  /*19550*/  BSYNC.RECONVERGENT B3 ;  /* 0x0000000000037941 */ /* 0x000fea0003800200 */
.L_x_59065:
        /* <DEDUP_REMOVED lines=20> */
.L_x_59076:
        /* <DEDUP_REMOVED lines=13> */
.L_x_59078:
[----:B------:R-:W-:Y:S05]  /*19770*/  BSYNC.RECONVERGENT B5 ;  /* 0x0000000000057941 */ /* 0x000fea0003800200 */
.L_x_59077:
        /* <DEDUP_REMOVED lines=43> */
.L_x_59075:
[----:B------:R-:W-:Y:S05]  /*19a30*/  BSYNC.RECONVERGENT B4 ;  /* 0x0000000000047941 */ /* 0x000fea0003800200 */
.L_x_59074:
        /* <DEDUP_REMOVED lines=10> */
.L_x_59073:
[----:B------:R-:W-:Y:S05]  /*19ae0*/  BSYNC.RECONVERGENT B3 ;  /* 0x0000000000037941 */ /* 0x000fea0003800200 */
.L_x_59072:
        /* <DEDUP_REMOVED lines=20> */
.L_x_59083:
        /* <DEDUP_REMOVED lines=13> */
.L_x_59085:
[----:B------:R-:W-:Y:S05]  /*19d00*/  BSYNC.RECONVERGENT B5 ;  /* 0x0000000000057941 */ /* 0x000fea0003800200 */
.L_x_59084:
        /* <DEDUP_REMOVED lines=43> */
.L_x_59082:
[----:B------:R-:W-:Y:S05]  /*19fc0*/  BSYNC.RECONVERGENT B4 ;  /* 0x0000000000047941 */ /* 0x000fea0003800200 */
.L_x_59081:
        /* <DEDUP_REMOVED lines=10> */
.L_x_59080:
[----:B------:R-:W-:Y:S05]  /*1a070*/  BSYNC.RECONVERGENT B3 ;  /* 0x0000000000037941 */ /* 0x000fea0003800200 */
.L_x_59079:
        /* <DEDUP_REMOVED lines=19> */
.L_x_59089:
        /* <DEDUP_REMOVED lines=13> */
.L_x_59091:
[----:B------:R-:W-:Y:S05]  /*1a280*/  BSYNC.RECONVERGENT B4 ;  /* 0x0000000000047941 */ /* 0x000fea0003800200 */
.L_x_59090:
        /* <DEDUP_REMOVED lines=43> */
.L_x_59088:
[----:B------:R-:W-:Y:S05]  /*1a540*/  BSYNC.RECONVERGENT B3 ;  /* 0x0000000000037941 */ /* 0x000fea0003800200 */
.L_x_59087:
        /* <DEDUP_REMOVED lines=11> */
.L_x_59064:
        /* <DEDUP_REMOVED lines=21> */
.L_x_59096:
        /* <DEDUP_REMOVED lines=13> */
.L_x_59098:
[----:B------:R-:W-:Y:S05]  /*1a820*/  BSYNC.RECONVERGENT B5 ;  /* 0x0000000000057941 */ /* 0x000fea0003800200 */
.L_x_59097:
        /* <DEDUP_REMOVED lines=42> */
.L_x_59095:
[----:B------:R-:W-:Y:S05]  /*1aad0*/  BSYNC.RECONVERGENT B4 ;  /* 0x0000000000047941 */ /* 0x000fea0003800200 */
.L_x_59094:
        /* <DEDUP_REMOVED lines=9> */
.L_x_59093:
[----:B------:R-:W-:Y:S05]  /*1ab70*/  BSYNC.RECONVERGENT B3 ;  /* 0x0000000000037941 */ /* 0x000fea0003800200 */
.L_x_59092:
        /* <DEDUP_REMOVED lines=17> */
.L_x_59103:
        /* <DEDUP_REMOVED lines=13> */
.L_x_59105:
[----:B------:R-:W-:Y:S05]  /*1ad60*/  BSYNC.RECONVERGENT B5 ;  /* 0x0000000000057941 */ /* 0x000fea0003800200 */
.L_x_59104:
        /* <DEDUP_REMOVED lines=43> */
.L_x_59102:
[----:B------:R-:W-:Y:S05]  /*1b020*/  BSYNC.RECONVERGENT B4 ;  /* 0x0000000000047941 */ /* 0x000fea0003800200 */
.L_x_59101:
        /* <DEDUP_REMOVED lines=9> */
.L_x_59100:
[----:B------:R-:W-:Y:S05]  /*1b0c0*/  BSYNC.RECONVERGENT B3 ;  /* 0x0000000000037941 */ /* 0x000fea0003800200 */
.L_x_59099:
        /* <DEDUP_REMOVED lines=17> */
.L_x_59110:
        /* <DEDUP_REMOVED lines=13> */
.L_x_59112:
[----:B------:R-:W-:Y:S05]  /*1b2b0*/  BSYNC.RECONVERGENT B5 ;  /* 0x0000000000057941 */ /* 0x000fea0003800200 */
.L_x_59111:
        /* <DEDUP_REMOVED lines=43> */
.L_x_59109:
[----:B------:R-:W-:Y:S05]  /*1b570*/  BSYNC.RECONVERGENT B4 ;  /* 0x0000000000047941 */ /* 0x000fea0003800200 */
.L_x_59108:
        /* <DEDUP_REMOVED lines=9> */
.L_x_59107:
[----:B------:R-:W-:Y:S05]  /*1b610*/  BSYNC.RECONVERGENT B3 ;  /* 0x0000000000037941 */ /* 0x000fea0003800200 */
.L_x_59106:
        /* <DEDUP_REMOVED lines=16> */
.L_x_59115:
        /* <DEDUP_REMOVED lines=13> */
.L_x_59117:
[----:B------:R-:W-:Y:S05]  /*1b7f0*/  BSYNC.RECONVERGENT B4 ;  /* 0x0000000000047941 */ /* 0x000fea0003800200 */
.L_x_59116:
        /* <DEDUP_REMOVED lines=43> */
.L_x_59114:
[----:B------:R-:W-:Y:S05]  /*1bab0*/  BSYNC.RECONVERGENT B3 ;  /* 0x0000000000037941 */ /* 0x000fea0003800200 */
.L_x_59113:
        /* <DEDUP_REMOVED lines=9> */
.L_x_59086:
[----:B------:R-:W-:Y:S05]  /*1bb50*/  BSYNC.RECONVERGENT B2 ;  /* 0x0000000000027941 */ /* 0x000fea0003800200 */
.L_x_59063:
        /* <DEDUP_REMOVED lines=12> */
[----:B------:R-:W-:-:S04]  /*1bc20*/  LOP3.LUT R163, R117, 0xff, RZ, 0xc0, !PT ;  /* 0x000000ff75a37812 */ /* 0x000fc800078ec0ff */
[----:B------:R-:W-:-:S05]  /*1bc30*/  LEA R162, R165, R162, 0x8 ;  /* 0x000000a2a5a27211 */ /* 0x000fca00078e40ff */
[----:B------:R-:W-:Y:S02]  /*1bc40*/  IMAD.IADD R163, R162, 0x1, R163 ;  /* 0x00000001a2a37824 */ /* 0x000fe400078e02a3 */
[----:B0-----:R-:W-:-:S05]  /*1bc50*/  IMAD.WIDE.U32 R158, R155, 0x4, R158 ;  /* 0x000000049b9e7825 */ /* 0x001fca00078e009e */
[----:B------:R1:W-:Y:S02]  /*1bc60*/  STG.E desc[UR8][R158.64], R163 ;  /* 0x000000a39e007986 */ /* 0x0003e4000c101908 */
.L_x_59119:
[----:B------:R-:W-:Y:S05]  /*1bc70*/  BSYNC.RECONVERGENT B2 ;  /* 0x0000000000027941 */ /* 0x000fea0003800200 */
.L_x_59118:
[----:B------:R-:W-:Y:S01]  /*1bc80*/  IADD3 R157, PT, PT, R157, 0x20, RZ ;  /* 0x000000209d9d7810 */ /* 0x000fe20007ffe0ff */
[----:B------:R-:W-:-:S07]  /*1bc90*/  VIADD R155, R155, 0x20 ;  /* 0x000000209b9b7836 */ /* 0x000fce0000000000 */
.L_x_59060:
[----:B------:R-:W-:Y:S05]  /*1bca0*/  BSYNC.RECONVERGENT B1 ;  /* 0x0000000000017941 */ /* 0x000fea0003800200 */
.L_x_59059:
        /* <DEDUP_REMOVED lines=10> */
.L_x_59123:
[----:B------:R-:W-:Y:S05]  /*1bd50*/  BSYNC.RECONVERGENT B2 ;  /* 0x0000000000027941 */ /* 0x000fea0003800200 */
.L_x_59122:
        /* <DEDUP_REMOVED lines=28> */
.L_x_59130:
        /* <DEDUP_REMOVED lines=13> */
.L_x_59132:
[----:B------:R-:W-:Y:S05]  /*1bff0*/  BSYNC.RECONVERGENT B5 ;  /* 0x0000000000057941 */ /* 0x000fea0003800200 */
.L_x_59131:
        /* <DEDUP_REMOVED lines=42> */
.L_x_59129:
[----:B------:R-:W-:Y:S05]  /*1c2a0*/  BSYNC.RECONVERGENT B4 ;  /* 0x0000000000047941 */ /* 0x000fea0003800200 */
.L_x_59128:
        /* <DEDUP_REMOVED lines=10> */
.L_x_59127:
[----:B------:R-:W-:Y:S05]  /*1c350*/  BSYNC.RECONVERGENT B3 ;  /* 0x0000000000037941 */ /* 0x000fea0003800200 */
.L_x_59126:
        /* <DEDUP_REMOVED lines=20> */
.L_x_59137:
        /* <DEDUP_REMOVED lines=13> */
.L_x_59139:
[----:B------:R-:W-:Y:S05]  /*1c570*/  BSYNC.RECONVERGENT B5 ;  /* 0x0000000000057941 */ /* 0x000fea0003800200 */
.L_x_59138:
        /* <DEDUP_REMOVED lines=43> */
.L_x_59136:
[----:B------:R-:W-:Y:S05]  /*1c830*/  BSYNC.RECONVERGENT B4 ;  /* 0x0000000000047941 */ /* 0x000fea0003800200 */
.L_x_59135:
        /* <DEDUP_REMOVED lines=10> */
.L_x_59134:
[----:B------:R-:W-:Y:S05]  /*1c8e0*/  BSYNC.RECONVERGENT B3 ;  /* 0x0000000000037941 */ /* 0x000fea0003800200 */
.L_x_59133:
        /* <DEDUP_REMOVED lines=20> */
.L_x_59144:
        /* <DEDUP_REMOVED lines=13> */
.L_x_59146:
[----:B------:R-:W-:Y:S05]  /*1cb00*/  BSYNC.RECONVERGENT B5 ;  /* 0x0000000000057941 */ /* 0x000fea0003800200 */
.L_x_59145:
        /* <DEDUP_REMOVED lines=43> */
.L_x_59143:
[----:B------:R-:W-:Y:S05]  /*1cdc0*/  BSYNC.RECONVERGENT B4 ;  /* 0x0000000000047941 */ /* 0x000fea0003800200 */
.L_x_59142:
        /* <DEDUP_REMOVED lines=10> */
.L_x_59141:
[----:B------:R-:W-:Y:S05]  /*1ce70*/  BSYNC.RECONVERGENT B3 ;  /* 0x0000000000037941 */ /* 0x000fea0003800200 */
.L_x_59140:
        /* <DEDUP_REMOVED lines=19> */
.L_x_59150:
        /* <DEDUP_REMOVED lines=13> */
.L_x_59152:
[----:B------:R-:W-:Y:S05]  /*1d080*/  BSYNC.RECONVERGENT B4 ;  /* 0x0000000000047941 */ /* 0x000fea0003800200 */
.L_x_59151:
        /* <DEDUP_REMOVED lines=43> */
.L_x_59149:
[----:B------:R-:W-:Y:S05]  /*1d340*/  BSYNC.RECONVERGENT B3 ;  /* 0x0000000000037941 */ /* 0x000fea0003800200 */
.L_x_59148:
        /* <DEDUP_REMOVED lines=11> */
.L_x_59125:
        /* <DEDUP_REMOVED lines=21> */
.L_x_59157:
        /* <DEDUP_REMOVED lines=13> */
.L_x_59159:
[----:B------:R-:W-:Y:S05]  /*1d620*/  BSYNC.RECONVERGENT B5 ;  /* 0x0000000000057941 */ /* 0x000fea0003800200 */
.L_x_59158:
        /* <DEDUP_REMOVED lines=42> */
.L_x_59156:
[----:B------:R-:W-:Y:S05]  /*1d8d0*/  BSYNC.RECONVERGENT B4 ;  /* 0x0000000000047941 */ /* 0x000fea0003800200 */
.L_x_59155:
        /* <DEDUP_REMOVED lines=9> */
.L_x_59154:
[----:B------:R-:W-:Y:S05]  /*1d970*/  BSYNC.RECONVERGENT B3 ;  /* 0x0000000000037941 */ /* 0x000fea0003800200 */
.L_x_59153:
        /* <DEDUP_REMOVED lines=17> */
.L_x_59164:
        /* <DEDUP_REMOVED lines=13> */
.L_x_59166:
[----:B------:R-:W-:Y:S05]  /*1db60*/  BSYNC.RECONVERGENT B5 ;  /* 0x0000000000057941 */ /* 0x000fea0003800200 */
.L_x_59165:
        /* <DEDUP_REMOVED lines=43> */
.L_x_59163:
[----:B------:R-:W-:Y:S05]  /*1de20*/  BSYNC.RECONVERGENT B4 ;  /* 0x0000000000047941 */ /* 0x000fea0003800200 */
.L_x_59162:
        /* <DEDUP_REMOVED lines=9> */
.L_x_59161:
[----:B------:R-:W-:Y:S05]  /*1dec0*/  BSYNC.RECONVERGENT B3 ;  /* 0x0000000000037941 */ /* 0x000fea0003800200 */
.L_x_59160:
        /* <DEDUP_REMOVED lines=17> */
.L_x_59171:
        /* <DEDUP_REMOVED lines=13> */
.L_x_59173:
[----:B------:R-:W-:Y:S05]  /*1e0b0*/  BSYNC.RECONVERGENT B5 ;  /* 0x0000000000057941 */ /* 0x000fea0003800200 */
.L_x_59172:
        /* <DEDUP_REMOVED lines=43> */
.L_x_59170:
[----:B------:R-:W-:Y:S05]  /*1e370*/  BSYNC.RECONVERGENT B4 ;  /* 0x0000000000047941 */ /* 0x000fea0003800200 */
.L_x_59169:
        /* <DEDUP_REMOVED lines=9> */
.L_x_59168:
[----:B------:R-:W-:Y:S05]  /*1e410*/  BSYNC.RECONVERGENT B3 ;  /* 0x0000000000037941 */ /* 0x000fea0003800200 */
.L_x_59167:
        /* <DEDUP_REMOVED lines=16> */
.L_x_59176:
        /* <DEDUP_REMOVED lines=13> */
.L_x_59178:
[----:B------:R-:W-:Y:S05]  /*1e5f0*/  BSYNC.RECONVERGENT B4 ;  /* 0x0000000000047941 */ /* 0x000fea0003800200 */
.L_x_59177:
        /* <DEDUP_REMOVED lines=43> */
.L_x_59175:
[----:B------:R-:W-:Y:S05]  /*1e8b0*/  BSYNC.RECONVERGENT B3 ;  /* 0x0000000000037941 */ /* 0x000fea0003800200 */
.L_x_59174:
        /* <DEDUP_REMOVED lines=9> */
.L_x_59147:
[----:B------:R-:W-:Y:S05]  /*1e950*/  BSYNC.RECONVERGENT B2 ;  /* 0x0000000000027941 */ /* 0x000fea0003800200 */
.L_x_59124:
        /* <DEDUP_REMOVED lines=13> */
[----:B------:R-:W-:-:S05]  /*1ea30*/  IMAD R162, R165, 0x100, R162 ;  /* 0x00000100a5a27824 */ /* 0x000fca00078e02a2 */
[----:B------:R-:W-:Y:S01]  /*1ea40*/  IADD3 R163, PT, PT, R162, R163, RZ ;  /* 0x000000a3a2a37210 */ /* 0x000fe20007ffe0ff */
[----:B0-----:R-:W-:-:S05]  /*1ea50*/  IMAD.WIDE.U32 R158, R155, 0x4, R158 ;  /* 0x000000049b9e7825 */ /* 0x001fca00078e009e */
[----:B------:R1:W-:Y:S02]  /*1ea60*/  STG.E desc[UR8][R158.64], R163 ;  /* 0x000000a39e007986 */ /* 0x0003e4000c101908 */
.L_x_59180:
[----:B------:R-:W-:Y:S05]  /*1ea70*/  BSYNC.RECONVERGENT B2 ;  /* 0x0000000000027941 */ /* 0x000fea0003800200 */
.L_x_59179:
[----:B------:R-:W-:Y:S01]  /*1ea80*/  VIADD R157, R157, 0x20 ;  /* 0x000000209d9d7836 */ /* 0x000fe20000000000 */
[----:B------:R-:W-:-:S07]  /*1ea90*/  IADD3 R155, PT, PT, R155, 0x20, RZ ;  /* 0x000000209b9b7810 */ /* 0x000fce0007ffe0ff */
.L_x_59121:
[----:B------:R-:W-:Y:S05]  /*1eaa0*/  BSYNC.RECONVERGENT B1 ;  /* 0x0000000000017941 */ /* 0x000fea0003800200 */
.L_x_59120:
        /* <DEDUP_REMOVED lines=10> */
.L_x_59184:
[----:B------:R-:W-:Y:S05]  /*1eb50*/  BSYNC.RECONVERGENT B2 ;  /* 0x0000000000027941 */ /* 0x000fea0003800200 */
.L_x_59183:
        /* <DEDUP_REMOVED lines=28> */
.L_x_59191:
        /* <DEDUP_REMOVED lines=13> */
.L_x_59193:
[----:B------:R-:W-:Y:S05]  /*1edf0*/  BSYNC.RECONVERGENT B5 ;  /* 0x0000000000057941 */ /* 0x000fea0003800200 */
.L_x_59192:
        /* <DEDUP_REMOVED lines=42> */
.L_x_59190:
[----:B------:R-:W-:Y:S05]  /*1f0a0*/  BSYNC.RECONVERGENT B4 ;  /* 0x0000000000047941 */ /* 0x000fea0003800200 */
.L_x_59189:
        /* <DEDUP_REMOVED lines=10> */
.L_x_59188:
[----:B------:R-:W-:Y:S05]  /*1f150*/  BSYNC.RECONVERGENT B3 ;  /* 0x0000000000037941 */ /* 0x000fea0003800200 */
.L_x_59187:
        /* <DEDUP_REMOVED lines=20> */
.L_x_59198:
        /* <DEDUP_REMOVED lines=13> */
.L_x_59200:
[----:B------:R-:W-:Y:S05]  /*1f370*/  BSYNC.RECONVERGENT B5 ;  /* 0x0000000000057941 */ /* 0x000fea0003800200 */
.L_x_59199:
        /* <DEDUP_REMOVED lines=43> */
.L_x_59197:
[----:B------:R-:W-:Y:S05]  /*1f630*/  BSYNC.RECONVERGENT B4 ;  /* 0x0000000000047941 */ /* 0x000fea0003800200 */
.L_x_59196:
        /* <DEDUP_REMOVED lines=10> */
.L_x_59195:
[----:B------:R-:W-:Y:S05]  /*1f6e0*/  BSYNC.RECONVERGENT B3 ;  /* 0x0000000000037941 */ /* 0x000fea0003800200 */
.L_x_59194:
        /* <DEDUP_REMOVED lines=20> */
.L_x_59205:
        /* <DEDUP_REMOVED lines=13> */
.L_x_59207:
[----:B------:R-:W-:Y:S05]  /*1f900*/  BSYNC.RECONVERGENT B5 ;  /* 0x0000000000057941 */ /* 0x000fea0003800200 */
.L_x_59206:
        /* <DEDUP_REMOVED lines=43> */
.L_x_59204:
[----:B------:R-:W-:Y:S05]  /*1fbc0*/  BSYNC.RECONVERGENT B4 ;  /* 0x0000000000047941 */ /* 0x000fea0003800200 */
.L_x_59203:
        /* <DEDUP_REMOVED lines=10> */
.L_x_59202:
[----:B------:R-:W-:Y:S05]  /*1fc70*/  BSYNC.RECONVERGENT B3 ;  /* 0x0000000000037941 */ /* 0x000fea0003800200 */
.L_x_59201:
        /* <DEDUP_REMOVED lines=19> */
.L_x_59211:
        /* <DEDUP_REMOVED lines=13> */
.L_x_59213:
[----:B------:R-:W-:Y:S05]  /*1fe80*/  BSYNC.RECONVERGENT B4 ;  /* 0x0000000000047941 */ /* 0x000fea0003800200 */
.L_x_59212:
        /* <DEDUP_REMOVED lines=43> */
.L_x_59210:
[----:B------:R-:W-:Y:S05]  /*20140*/  BSYNC.RECONVERGENT B3 ;  /* 0x0000000000037941 */ /* 0x000fea0003800200 */
.L_x_59209:
        /* <DEDUP_REMOVED lines=11> */
.L_x_59186:
        /* <DEDUP_REMOVED lines=21> */
.L_x_59218:
        /* <DEDUP_REMOVED lines=13> */
.L_x_59220:
[----:B------:R-:W-:Y:S05]  /*20420*/  BSYNC.RECONVERGENT B5 ;  /* 0x0000000000057941 */ /* 0x000fea0003800200 */
.L_x_59219:
        /* <DEDUP_REMOVED lines=42> */
.L_x_59217:
[----:B------:R-:W-:Y:S05]  /*206d0*/  BSYNC.RECONVERGENT B4 ;  /* 0x0000000000047941 */ /* 0x000fea0003800200 */
.L_x_59216:
        /* <DEDUP_REMOVED lines=9> */
.L_x_59215:
[----:B------:R-:W-:Y:S05]  /*20770*/  BSYNC.RECONVERGENT B3 ;  /* 0x0000000000037941 */ /* 0x000fea0003800200 */
.L_x_59214:
        /* <DEDUP_REMOVED lines=17> */
.L_x_59225:
        /* <DEDUP_REMOVED lines=13> */
.L_x_59227:
[----:B------:R-:W-:Y:S05]  /*20960*/  BSYNC.RECONVERGENT B5 ;  /* 0x0000000000057941 */ /* 0x000fea0003800200 */
.L_x_59226:
        /* <DEDUP_REMOVED lines=43> */
.L_x_59224:
[----:B------:R-:W-:Y:S05]  /*20c20*/  BSYNC.RECONVERGENT B4 ;  /* 0x0000000000047941 */ /* 0x000fea0003800200 */
.L_x_59223:
        /* <DEDUP_REMOVED lines=9> */
.L_x_59222:
[----:B------:R-:W-:Y:S05]  /*20cc0*/  BSYNC.RECONVERGENT B3 ;  /* 0x0000000000037941 */ /* 0x000fea0003800200 */
.L_x_59221:
        /* <DEDUP_REMOVED lines=17> */
.L_x_59232:
        /* <DEDUP_REMOVED lines=13> */
.L_x_59234:
[----:B------:R-:W-:Y:S05]  /*20eb0*/  BSYNC.RECONVERGENT B5 ;  /* 0x0000000000057941 */ /* 0x000fea0003800200 */
.L_x_59233:
        /* <DEDUP_REMOVED lines=43> */
.L_x_59231:
[----:B------:R-:W-:Y:S05]  /*21170*/  BSYNC.RECONVERGENT B4 ;  /* 0x0000000000047941 */ /* 0x000fea0003800200 */
.L_x_59230:
        /* <DEDUP_REMOVED lines=9> */
.L_x_59229:
[----:B------:R-:W-:Y:S05]  /*21210*/  BSYNC.RECONVERGENT B3 ;  /* 0x0000000000037941 */ /* 0x000fea0003800200 */
.L_x_59228:
        /* <DEDUP_REMOVED lines=16> */
.L_x_59237:
        /* <DEDUP_REMOVED lines=13> */
.L_x_59239:
[----:B------:R-:W-:Y:S05]  /*213f0*/  BSYNC.RECONVERGENT B4 ;  /* 0x0000000000047941 */ /* 0x000fea0003800200 */
.L_x_59238:
        /* <DEDUP_REMOVED lines=43> */
.L_x_59236:
[----:B------:R-:W-:Y:S05]  /*216b0*/  BSYNC.RECONVERGENT B3 ;  /* 0x0000000000037941 */ /* 0x000fea0003800200 */
.L_x_59235:
        /* <DEDUP_REMOVED lines=9> */
.L_x_59208:
[----:B------:R-:W-:Y:S05]  /*21750*/  BSYNC.RECONVERGENT B2 ;  /* 0x0000000000027941 */ /* 0x000fea0003800200 */
.L_x_59185:
        /* <DEDUP_REMOVED lines=17> */
.L_x_59241:
[----:B------:R-:W-:Y:S05]  /*21870*/  BSYNC.RECONVERGENT B2 ;  /* 0x0000000000027941 */ /* 0x000fea0003800200 */
.L_x_59240:
[----:B------:R-:W-:Y:S01]  /*21880*/  IADD3 R157, PT, PT, R157, 0x20, RZ ;  /* 0x000000209d9d7810 */ /* 0x000fe20007ffe0ff */
[----:B------:R-:W-:-:S07]  /*21890*/  VIADD R155, R155, 0x20 ;  /* 0x000000209b9b7836 */ /* 0x000fce0000000000 */
.L_x_59182:
[----:B------:R-:W-:Y:S05]  /*218a0*/  BSYNC.RECONVERGENT B1 ;  /* 0x0000000000017941 */ /* 0x000fea0003800200 */
.L_x_59181:
        /* <DEDUP_REMOVED lines=10> */
.L_x_59245:
[----:B------:R-:W-:Y:S05]  /*21950*/  BSYNC.RECONVERGENT B2 ;  /* 0x0000000000027941 */ /* 0x000fea0003800200 */
.L_x_59244:
        /* <DEDUP_REMOVED lines=28> */
.L_x_59252:
        /* <DEDUP_REMOVED lines=13> */
.L_x_59254:
[----:B------:R-:W-:Y:S05]  /*21bf0*/  BSYNC.RECONVERGENT B5 ;  /* 0x0000000000057941 */ /* 0x000fea0003800200 */
.L_x_59253:
        /* <DEDUP_REMOVED lines=42> */
.L_x_59251:
[----:B------:R-:W-:Y:S05]  /*21ea0*/  BSYNC.RECONVERGENT B4 ;  /* 0x0000000000047941 */ /* 0x000fea0003800200 */
.L_x_59250:
        /* <DEDUP_REMOVED lines=10> */
.L_x_59249:
[----:B------:R-:W-:Y:S05]  /*21f50*/  BSYNC.RECONVERGENT B3 ;  /* 0x0000000000037941 */ /* 0x000fea0003800200 */
.L_x_59248:
        /* <DEDUP_REMOVED lines=20> */
.L_x_59259:
        /* <DEDUP_REMOVED lines=13> */
.L_x_59261:
[----:B------:R-:W-:Y:S05]  /*22170*/  BSYNC.RECONVERGENT B5 ;  /* 0x0000000000057941 */ /* 0x000fea0003800200 */
.L_x_59260:
        /* <DEDUP_REMOVED lines=43> */
.L_x_59258:
[----:B------:R-:W-:Y:S05]  /*22430*/  BSYNC.RECONVERGENT B4 ;  /* 0x0000000000047941 */ /* 0x000fea0003800200 */
.L_x_59257:
        /* <DEDUP_REMOVED lines=10> */
.L_x_59256:
[----:B------:R-:W-:Y:S05]  /*224e0*/  BSYNC.RECONVERGENT B3 ;  /* 0x0000000000037941 */ /* 0x000fea0003800200 */
.L_x_59255:
        /* <DEDUP_REMOVED lines=20> */
.L_x_59266:
        /* <DEDUP_REMOVED lines=13> */
.L_x_59268:
[----:B------:R-:W-:Y:S05]  /*22700*/  BSYNC.RECONVERGENT B5 ;  /* 0x0000000000057941 */ /* 0x000fea0003800200 */
.L_x_59267:
        /* <DEDUP_REMOVED lines=43> */
.L_x_59265:
[----:B------:R-:W-:Y:S05]  /*229c0*/  BSYNC.RECONVERGENT B4 ;  /* 0x0000000000047941 */ /* 0x000fea0003800200 */
.L_x_59264:
        /* <DEDUP_REMOVED lines=10> */
.L_x_59263:
[----:B------:R-:W-:Y:S05]  /*22a70*/  BSYNC.RECONVERGENT B3 ;  /* 0x0000000000037941 */ /* 0x000fea0003800200 */
.L_x_59262:
        /* <DEDUP_REMOVED lines=19> */
.L_x_59272:
        /* <DEDUP_REMOVED lines=13> */
.L_x_59274:
[----:B------:R-:W-:Y:S05]  /*22c80*/  BSYNC.RECONVERGENT B4 ;  /* 0x0000000000047941 */ /* 0x000fea0003800200 */
.L_x_59273:
        /* <DEDUP_REMOVED lines=43> */
.L_x_59271:
[----:B------:R-:W-:Y:S05]  /*22f40*/  BSYNC.RECONVERGENT B3 ;  /* 0x0000000000037941 */ /* 0x000fea0003800200 */
.L_x_59270:
        /* <DEDUP_REMOVED lines=11> */
.L_x_59247:
        /* <DEDUP_REMOVED lines=21> */
.L_x_59279:
        /* <DEDUP_REMOVED lines=13> */
.L_x_59281:
[----:B------:R-:W-:Y:S05]  /*23220*/  BSYNC.RECONVERGENT B5 ;  /* 0x0000000000057941 */ /* 0x000fea0003800200 */
.L_x_59280:
        /* <DEDUP_REMOVED lines=42> */
.L_x_59278:
[----:B------:R-:W-:Y:S05]  /*234d0*/  BSYNC.RECONVERGENT B4 ;  /* 0x0000000000047941 */ /* 0x000fea0003800200 */
.L_x_59277:
        /* <DEDUP_REMOVED lines=9> */
.L_x_59276:
[----:B------:R-:W-:Y:S05]  /*23570*/  BSYNC.RECONVERGENT B3 ;  /* 0x0000000000037941 */ /* 0x000fea0003800200 */
.L_x_59275:
        /* <DEDUP_REMOVED lines=17> */
.L_x_59286:
        /* <DEDUP_REMOVED lines=13> */
.L_x_59288:
[----:B------:R-:W-:Y:S05]  /*23760*/  BSYNC.RECONVERGENT B5 ;  /* 0x0000000000057941 */ /* 0x000fea0003800200 */
.L_x_59287:
        /* <DEDUP_REMOVED lines=43> */
.L_x_59285:
[----:B------:R-:W-:Y:S05]  /*23a20*/  BSYNC.RECONVERGENT B4 ;  /* 0x0000000000047941 */ /* 0x000fea0003800200 */
.L_x_59284:
        /* <DEDUP_REMOVED lines=9> */
.L_x_59283:
[----:B------:R-:W-:Y:S05]  /*23ac0*/  BSYNC.RECONVERGENT B3 ;  /* 0x0000000000037941 */ /* 0x000fea0003800200 */
.L_x_59282:
        /* <DEDUP_REMOVED lines=17> */
.L_x_59293:
        /* <DEDUP_REMOVED lines=13> */
.L_x_59295:
[----:B------:R-:W-:Y:S05]  /*23cb0*/  BSYNC.RECONVERGENT B5 ;  /* 0x0000000000057941 */ /* 0x000fea0003800200 */
.L_x_59294:
        /* <DEDUP_REMOVED lines=43> */
.L_x_59292:
[----:B------:R-:W-:Y:S05]  /*23f70*/  BSYNC.RECONVERGENT B4 ;  /* 0x0000000000047941 */ /* 0x000fea0003800200 */
.L_x_59291:
        /* <DEDUP_REMOVED lines=9> */
.L_x_59290:
[----:B------:R-:W-:Y:S05]  /*24010*/  BSYNC.RECONVERGENT B3 ;  /* 0x0000000000037941 */ /* 0x000fea0003800200 */
.L_x_59289:
        /* <DEDUP_REMOVED lines=16> */
.L_x_59298:
        /* <DEDUP_REMOVED lines=13> */
.L_x_59300:
[----:B------:R-:W-:Y:S05]  /*241f0*/  BSYNC.RECONVERGENT B4 ;  /* 0x0000000000047941 */ /* 0x000fea0003800200 */
.L_x_59299:
        /* <DEDUP_REMOVED lines=43> */
.L_x_59297:
[----:B------:R-:W-:Y:S05]  /*244b0*/  BSYNC.RECONVERGENT B3 ;  /* 0x0000000000037941 */ /* 0x000fea0003800200 */
.L_x_59296:
        /* <DEDUP_REMOVED lines=9> */
.L_x_59269:
[----:B------:R-:W-:Y:S05]  /*24550*/  BSYNC.RECONVERGENT B2 ;  /* 0x0000000000027941 */ /* 0x000fea0003800200 */
.L_x_59246:
        /* <DEDUP_REMOVED lines=17> */
.L_x_59302:
[----:B------:R-:W-:Y:S05]  /*24670*/  BSYNC.RECONVERGENT B2 ;  /* 0x0000000000027941 */ /* 0x000fea0003800200 */
.L_x_59301:
[----:B------:R-:W-:Y:S01]  /*24680*/  VIADD R157, R157, 0x20 ;  /* 0x000000209d9d7836 */ /* 0x000fe20000000000 */
[----:B------:R-:W-:-:S07]  /*24690*/  IADD3 R155, PT, PT, R155, 0x20, RZ ;  /* 0x000000209b9b7810 */ /* 0x000fce0007ffe0ff */
.L_x_59243:
[----:B------:R-:W-:Y:S05]  /*246a0*/  BSYNC.RECONVERGENT B1 ;  /* 0x0000000000017941 */ /* 0x000fea0003800200 */
.L_x_59242:
        /* <DEDUP_REMOVED lines=10> */
.L_x_59306:
[----:B------:R-:W-:Y:S05]  /*24750*/  BSYNC.RECONVERGENT B2 ;  /* 0x0000000000027941 */ /* 0x000fea0003800200 */
.L_x_59305:
        /* <DEDUP_REMOVED lines=28> */
.L_x_59313:
        /* <DEDUP_REMOVED lines=13> */
.L_x_59315:
[----:B------:R-:W-:Y:S05]  /*249f0*/  BSYNC.RECONVERGENT B5 ;  /* 0x0000000000057941 */ /* 0x000fea0003800200 */
.L_x_59314:
        /* <DEDUP_REMOVED lines=42> */
.L_x_59312:
[----:B------:R-:W-:Y:S05]  /*24ca0*/  BSYNC.RECONVERGENT B4 ;  /* 0x0000000000047941 */ /* 0x000fea0003800200 */
.L_x_59311:
        /* <DEDUP_REMOVED lines=10> */
.L_x_59310:
[----:B------:R-:W-:Y:S05]  /*24d50*/  BSYNC.RECONVERGENT B3 ;  /* 0x0000000000037941 */ /* 0x000fea0003800200 */
.L_x_59309:
        /* <DEDUP_REMOVED lines=20> */
.L_x_59320:
        /* <DEDUP_REMOVED lines=13> */
.L_x_59322:
[----:B------:R-:W-:Y:S05]  /*24f70*/  BSYNC.RECONVERGENT B5 ;  /* 0x0000000000057941 */ /* 0x000fea0003800200 */
.L_x_59321:
        /* <DEDUP_REMOVED lines=43> */
.L_x_59319:
[----:B------:R-:W-:Y:S05]  /*25230*/  BSYNC.RECONVERGENT B4 ;  /* 0x0000000000047941 */ /* 0x000fea0003800200 */
.L_x_59318:
        /* <DEDUP_REMOVED lines=10> */
.L_x_59317:
[----:B------:R-:W-:Y:S05]  /*252e0*/  BSYNC.RECONVERGENT B3 ;  /* 0x0000000000037941 */ /* 0x000fea0003800200 */
.L_x_59316:
        /* <DEDUP_REMOVED lines=20> */
.L_x_59327:
        /* <DEDUP_REMOVED lines=13> */
.L_x_59329:
[----:B------:R-:W-:Y:S05]  /*25500*/  BSYNC.RECONVERGENT B5 ;  /* 0x0000000000057941 */ /* 0x000fea0003800200 */
.L_x_59328:
        /* <DEDUP_REMOVED lines=43> */
.L_x_59326:
[----:B------:R-:W-:Y:S05]  /*257c0*/  BSYNC.RECONVERGENT B4 ;  /* 0x0000000000047941 */ /* 0x000fea0003800200 */
.L_x_59325:
        /* <DEDUP_REMOVED lines=10> */
.L_x_59324:
[----:B------:R-:W-:Y:S05]  /*25870*/  BSYNC.RECONVERGENT B3 ;  /* 0x0000000000037941 */ /* 0x000fea0003800200 */
.L_x_59323:
        /* <DEDUP_REMOVED lines=19> */
.L_x_59333:
        /* <DEDUP_REMOVED lines=13> */
.L_x_59335:
[----:B------:R-:W-:Y:S05]  /*25a80*/  BSYNC.RECONVERGENT B4 ;  /* 0x0000000000047941 */ /* 0x000fea0003800200 */
.L_x_59334:
        /* <DEDUP_REMOVED lines=43> */
.L_x_59332:
[----:B------:R-:W-:Y:S05]  /*25d40*/  BSYNC.RECONVERGENT B3 ;  /* 0x0000000000037941 */ /* 0x000fea0003800200 */
.L_x_59331:
        /* <DEDUP_REMOVED lines=11> */
.L_x_59308:
        /* <DEDUP_REMOVED lines=21> */
.L_x_59340:
        /* <DEDUP_REMOVED lines=13> */
.L_x_59342:
[----:B------:R-:W-:Y:S05]  /*26020*/  BSYNC.RECONVERGENT B5 ;  /* 0x0000000000057941 */ /* 0x000fea0003800200 */
.L_x_59341:
        /* <DEDUP_REMOVED lines=42> */
.L_x_59339:
[----:B------:R-:W-:Y:S05]  /*262d0*/  BSYNC.RECONVERGENT B4 ;  /* 0x0000000000047941 */ /* 0x000fea0003800200 */
.L_x_59338:
        /* <DEDUP_REMOVED lines=9> */
.L_x_59337:
[----:B------:R-:W-:Y:S05]  /*26370*/  BSYNC.RECONVERGENT B3 ;  /* 0x0000000000037941 */ /* 0x000fea0003800200 */
.L_x_59336:
        /* <DEDUP_REMOVED lines=17> */
.L_x_59347:
        /* <DEDUP_REMOVED lines=13> */
.L_x_59349:
[----:B------:R-:W-:Y:S05]  /*26560*/  BSYNC.RECONVERGENT B5 ;  /* 0x0000000000057941 */ /* 0x000fea0003800200 */
.L_x_59348:
        /* <DEDUP_REMOVED lines=43> */
.L_x_59346:
[----:B------:R-:W-:Y:S05]  /*26820*/  BSYNC.RECONVERGENT B4 ;  /* 0x0000000000047941 */ /* 0x000fea0003800200 */
.L_x_59345:
        /* <DEDUP_REMOVED lines=9> */
.L_x_59344:
[----:B------:R-:W-:Y:S05]  /*268c0*/  BSYNC.RECONVERGENT B3 ;  /* 0x0000000000037941 */ /* 0x000fea0003800200 */
.L_x_59343:
        /* <DEDUP_REMOVED lines=17> */
.L_x_59354:
        /* <DEDUP_REMOVED lines=13> */
.L_x_59356:
[----:B------:R-:W-:Y:S05]  /*26ab0*/  BSYNC.RECONVERGENT B5 ;  /* 0x0000000000057941 */ /* 0x000fea0003800200 */
.L_x_59355:
        /* <DEDUP_REMOVED lines=43> */
.L_x_59353:
[----:B------:R-:W-:Y:S05]  /*26d70*/  BSYNC.RECONVERGENT B4 ;  /* 0x0000000000047941 */ /* 0x000fea0003800200 */
.L_x_59352:
        /* <DEDUP_REMOVED lines=9> */
.L_x_59351:
[----:B------:R-:W-:Y:S05]  /*26e10*/  BSYNC.RECONVERGENT B3 ;  /* 0x0000000000037941 */ /* 0x000fea0003800200 */
.L_x_59350:
        /* <DEDUP_REMOVED lines=16> */
.L_x_59359:
        /* <DEDUP_REMOVED lines=13> */
.L_x_59361:
[----:B------:R-:W-:Y:S05]  /*26ff0*/  BSYNC.RECONVERGENT B4 ;  /* 0x0000000000047941 */ /* 0x000fea0003800200 */
.L_x_59360:
        /* <DEDUP_REMOVED lines=43> */
.L_x_59358:
[----:B------:R-:W-:Y:S05]  /*272b0*/  BSYNC.RECONVERGENT B3 ;  /* 0x0000000000037941 */ /* 0x000fea0003800200 */
.L_x_59357:
        /* <DEDUP_REMOVED lines=9> */
.L_x_59330:
[----:B------:R-:W-:Y:S05]  /*27350*/  BSYNC.RECONVERGENT B2 ;  /* 0x0000000000027941 */ /* 0x000fea0003800200 */
.L_x_59307:
        /* <DEDUP_REMOVED lines=17> */
.L_x_59363:
[----:B------:R-:W-:Y:S05]  /*27470*/  BSYNC.RECONVERGENT B2 ;  /* 0x0000000000027941 */ /* 0x000fea0003800200 */
.L_x_59362:
[----:B------:R-:W-:Y:S01]  /*27480*/  IADD3 R157, PT, PT, R157, 0x20, RZ ;  /* 0x000000209d9d7810 */ /* 0x000fe20007ffe0ff */
[----:B------:R-:W-:-:S07]  /*27490*/  VIADD R155, R155, 0x20 ;  /* 0x000000209b9b7836 */ /* 0x000fce0000000000 */
.L_x_59304:
[----:B------:R-:W-:Y:S05]  /*274a0*/  BSYNC.RECONVERGENT B1 ;  /* 0x0000000000017941 */ /* 0x000fea0003800200 */
.L_x_59303:
        /* <DEDUP_REMOVED lines=10> */
.L_x_59367:
[----:B------:R-:W-:Y:S05]  /*27550*/  BSYNC.RECONVERGENT B2 ;  /* 0x0000000000027941 */ /* 0x000fea0003800200 */
.L_x_59366:
        /* <DEDUP_REMOVED lines=28> */
.L_x_59374:
        /* <DEDUP_REMOVED lines=13> */
.L_x_59376:
[----:B------:R-:W-:Y:S05]  /*277f0*/  BSYNC.RECONVERGENT B5 ;  /* 0x0000000000057941 */ /* 0x000fea0003800200 */
.L_x_59375:
        /* <DEDUP_REMOVED lines=42> */
.L_x_59373:
[----:B------:R-:W-:Y:S05]  /*27aa0*/  BSYNC.RECONVERGENT B4 ;  /* 0x0000000000047941 */ /* 0x000fea0003800200 */
.L_x_59372:
        /* <DEDUP_REMOVED lines=10> */
.L_x_59371:
[----:B------:R-:W-:Y:S05]  /*27b50*/  BSYNC.RECONVERGENT B3 ;  /* 0x0000000000037941 */ /* 0x000fea0003800200 */
.L_x_59370:
        /* <DEDUP_REMOVED lines=20> */
.L_x_59381:
        /* <DEDUP_REMOVED lines=13> */
.L_x_59383:
[----:B------:R-:W-:Y:S05]  /*27d70*/  BSYNC.RECONVERGENT B5 ;  /* 0x0000000000057941 */ /* 0x000fea0003800200 */
.L_x_59382:
        /* <DEDUP_REMOVED lines=43> */
.L_x_59380:
[----:B------:R-:W-:Y:S05]  /*28030*/  BSYNC.RECONVERGENT B4 ;  /* 0x0000000000047941 */ /* 0x000fea0003800200 */
.L_x_59379:
        /* <DEDUP_REMOVED lines=10> */
.L_x_59378:
[----:B------:R-:W-:Y:S05]  /*280e0*/  BSYNC.RECONVERGENT B3 ;  /* 0x0000000000037941 */ /* 0x000fea0003800200 */
.L_x_59377:
        /* <DEDUP_REMOVED lines=20> */
.L_x_59388:
        /* <DEDUP_REMOVED lines=13> */
.L_x_59390:
[----:B------:R-:W-:Y:S05]  /*28300*/  BSYNC.RECONVERGENT B5 ;  /* 0x0000000000057941 */ /* 0x000fea0003800200 */
.L_x_59389:
        /* <DEDUP_REMOVED lines=43> */
.L_x_59387:
[----:B------:R-:W-:Y:S05]  /*285c0*/  BSYNC.RECONVERGENT B4 ;  /* 0x0000000000047941 */ /* 0x000fea0003800200 */
.L_x_59386:
        /* <DEDUP_REMOVED lines=10> */
.L_x_59385:
[----:B------:R-:W-:Y:S05]  /*28670*/  BSYNC.RECONVERGENT B3 ;  /* 0x0000000000037941 */ /* 0x000fea0003800200 */
.L_x_59384:
        /* <DEDUP_REMOVED lines=19> */
.L_x_59394:
        /* <DEDUP_REMOVED lines=13> */
.L_x_59396:
[----:B------:R-:W-:Y:S05]  /*28880*/  BSYNC.RECONVERGENT B4 ;  /* 0x0000000000047941 */ /* 0x000fea0003800200 */
.L_x_59395:
        /* <DEDUP_REMOVED lines=43> */
.L_x_59393:
[----:B------:R-:W-:Y:S05]  /*28b40*/  BSYNC.RECONVERGENT B3 ;  /* 0x0000000000037941 */ /* 0x000fea0003800200 */
.L_x_59392:
        /* <DEDUP_REMOVED lines=11> */
.L_x_59369:
        /* <DEDUP_REMOVED lines=21> */
.L_x_59401:
        /* <DEDUP_REMOVED lines=13> */
.L_x_59403:
[----:B------:R-:W-:Y:S05]  /*28e20*/  BSYNC.RECONVERGENT B5 ;  /* 0x0000000000057941 */ /* 0x000fea0003800200 */
.L_x_59402:
        /* <DEDUP_REMOVED lines=42> */
.L_x_59400:
[----:B------:R-:W-:Y:S05]  /*290d0*/  BSYNC.RECONVERGENT B4 ;  /* 0x0000000000047941 */ /* 0x000fea0003800200 */
.L_x_59399:
        /* <DEDUP_REMOVED lines=9> */
.L_x_59398:
[----:B------:R-:W-:Y:S05]  /*29170*/  BSYNC.RECONVERGENT B3 ;  /* 0x0000000000037941 */ /* 0x000fea0003800200 */
.L_x_59397:
        /* <DEDUP_REMOVED lines=17> */
.L_x_59408:
        /* <DEDUP_REMOVED lines=13> */
.L_x_59410:
[----:B------:R-:W-:Y:S05]  /*29360*/  BSYNC.RECONVERGENT B5 ;  /* 0x0000000000057941 */ /* 0x000fea0003800200 */
.L_x_59409:
        /* <DEDUP_REMOVED lines=43> */
.L_x_59407:
[----:B------:R-:W-:Y:S05]  /*29620*/  BSYNC.RECONVERGENT B4 ;  /* 0x0000000000047941 */ /* 0x000fea0003800200 */
.L_x_59406:
        /* <DEDUP_REMOVED lines=9> */
.L_x_59405:
[----:B------:R-:W-:Y:S05]  /*296c0*/  BSYNC.RECONVERGENT B3 ;  /* 0x0000000000037941 */ /* 0x000fea0003800200 */
.L_x_59404:
        /* <DEDUP_REMOVED lines=17> */
.L_x_59415:
        /* <DEDUP_REMOVED lines=13> */
.L_x_59417:
[----:B------:R-:W-:Y:S05]  /*298b0*/  BSYNC.RECONVERGENT B5 ;  /* 0x0000000000057941 */ /* 0x000fea0003800200 */
.L_x_59416:
        /* <DEDUP_REMOVED lines=43> */
.L_x_59414:
[----:B------:R-:W-:Y:S05]  /*29b70*/  BSYNC.RECONVERGENT B4 ;  /* 0x0000000000047941 */ /* 0x000fea0003800200 */
.L_x_59413:
        /* <DEDUP_REMOVED lines=9> */
.L_x_59412:
[----:B------:R-:W-:Y:S05]  /*29c10*/  BSYNC.RECONVERGENT B3 ;  /* 0x0000000000037941 */ /* 0x000fea0003800200 */
.L_x_59411:
        /* <DEDUP_REMOVED lines=16> */
.L_x_59420:
        /* <DEDUP_REMOVED lines=13> */
.L_x_59422:
[----:B------:R-:W-:Y:S05]  /*29df0*/  BSYNC.RECONVERGENT B4 ;  /* 0x0000000000047941 */ /* 0x000fea0003800200 */
.L_x_59421:
        /* <DEDUP_REMOVED lines=43> */
.L_x_59419:
[----:B------:R-:W-:Y:S05]  /*2a0b0*/  BSYNC.RECONVERGENT B3 ;  /* 0x0000000000037941 */ /* 0x000fea0003800200 */
.L_x_59418:
        /* <DEDUP_REMOVED lines=9> */
.L_x_59391:
[----:B------:R-:W-:Y:S05]  /*2a150*/  BSYNC.RECONVERGENT B2 ;  /* 0x0000000000027941 */ /* 0x000fea0003800200 */
.L_x_59368:
        /* <DEDUP_REMOVED lines=17> */
.L_x_59424:
[----:B------:R-:W-:Y:S05]  /*2a270*/  BSYNC.RECONVERGENT B2 ;  /* 0x0000000000027941 */ /* 0x000fea0003800200 */
.L_x_59423:
[----:B------:R-:W-:Y:S01]  /*2a280*/  VIADD R157, R157, 0x20 ;  /* 0x000000209d9d7836 */ /* 0x000fe20000000000 */
[----:B------:R-:W-:-:S07]  /*2a290*/  IADD3 R155, PT, PT, R155, 0x20, RZ ;  /* 0x000000209b9b7810 */ /* 0x000fce0007ffe0ff */
.L_x_59365:
[----:B------:R-:W-:Y:S05]  /*2a2a0*/  BSYNC.RECONVERGENT B1 ;  /* 0x0000000000017941 */ /* 0x000fea0003800200 */
.L_x_59364:
        /* <DEDUP_REMOVED lines=10> */
.L_x_59428:
[----:B------:R-:W-:Y:S05]  /*2a350*/  BSYNC.RECONVERGENT B2 ;  /* 0x0000000000027941 */ /* 0x000fea0003800200 */
.L_x_59427:
        /* <DEDUP_REMOVED lines=28> */
.L_x_59435:
        /* <DEDUP_REMOVED lines=13> */
.L_x_59437:
[----:B------:R-:W-:Y:S05]  /*2a5f0*/  BSYNC.RECONVERGENT B5 ;  /* 0x0000000000057941 */ /* 0x000fea0003800200 */
.L_x_59436:
        /* <DEDUP_REMOVED lines=42> */
.L_x_59434:
[----:B------:R-:W-:Y:S05]  /*2a8a0*/  BSYNC.RECONVERGENT B4 ;  /* 0x0000000000047941 */ /* 0x000fea0003800200 */
.L_x_59433:
        /* <DEDUP_REMOVED lines=10> */
.L_x_59432:
[----:B------:R-:W-:Y:S05]  /*2a950*/  BSYNC.RECONVERGENT B3 ;  /* 0x0000000000037941 */ /* 0x000fea0003800200 */
.L_x_59431:
        /* <DEDUP_REMOVED lines=20> */
.L_x_59442:
        /* <DEDUP_REMOVED lines=13> */
.L_x_59444:
[----:B------:R-:W-:Y:S05]  /*2ab70*/  BSYNC.RECONVERGENT B5 ;  /* 0x0000000000057941 */ /* 0x000fea0003800200 */
.L_x_59443:
        /* <DEDUP_REMOVED lines=43> */
.L_x_59441:
[----:B------:R-:W-:Y:S05]  /*2ae30*/  BSYNC.RECONVERGENT B4 ;  /* 0x0000000000047941 */ /* 0x000fea0003800200 */
.L_x_59440:
        /* <DEDUP_REMOVED lines=10> */
.L_x_59439:
[----:B------:R-:W-:Y:S05]  /*2aee0*/  BSYNC.RECONVERGENT B3 ;  /* 0x0000000000037941 */ /* 0x000fea0003800200 */
.L_x_59438:
        /* <DEDUP_REMOVED lines=20> */
.L_x_59449:
        /* <DEDUP_REMOVED lines=13> */
.L_x_59451:
[----:B------:R-:W-:Y:S05]  /*2b100*/  BSYNC.RECONVERGENT B5 ;  /* 0x0000000000057941 */ /* 0x000fea0003800200 */
.L_x_59450:
        /* <DEDUP_REMOVED lines=43> */
.L_x_59448:
[----:B------:R-:W-:Y:S05]  /*2b3c0*/  BSYNC.RECONVERGENT B4 ;  /* 0x0000000000047941 */ /* 0x000fea0003800200 */
.L_x_59447:
        /* <DEDUP_REMOVED lines=10> */
.L_x_59446:
[----:B------:R-:W-:Y:S05]  /*2b470*/  BSYNC.RECONVERGENT B3 ;  /* 0x0000000000037941 */ /* 0x000fea0003800200 */
.L_x_59445:
        /* <DEDUP_REMOVED lines=19> */
.L_x_59455:
        /* <DEDUP_REMOVED lines=13> */
.L_x_59457:
[----:B------:R-:W-:Y:S05]  /*2b680*/  BSYNC.RECONVERGENT B4 ;  /* 0x0000000000047941 */ /* 0x000fea0003800200 */
.L_x_59456:
        /* <DEDUP_REMOVED lines=43> */
.L_x_59454:
[----:B------:R-:W-:Y:S05]  /*2b940*/  BSYNC.RECONVERGENT B3 ;  /* 0x0000000000037941 */ /* 0x000fea0003800200 */
.L_x_59453:
        /* <DEDUP_REMOVED lines=11> */
.L_x_59430:
        /* <DEDUP_REMOVED lines=21> */
.L_x_59462:
        /* <DEDUP_REMOVED lines=13> */
.L_x_59464:
[----:B------:R-:W-:Y:S05]  /*2bc20*/  BSYNC.RECONVERGENT B5 ;  /* 0x0000000000057941 */ /* 0x000fea0003800200 */
.L_x_59463:
        /* <DEDUP_REMOVED lines=42> */
.L_x_59461:
[----:B------:R-:W-:Y:S05]  /*2bed0*/  BSYNC.RECONVERGENT B4 ;  /* 0x0000000000047941 */ /* 0x000fea0003800200 */
.L_x_59460:
        /* <DEDUP_REMOVED lines=9> */
.L_x_59459:
[----:B------:R-:W-:Y:S05]  /*2bf70*/  BSYNC.RECONVERGENT B3 ;  /* 0x0000000000037941 */ /* 0x000fea0003800200 */
.L_x_59458:
        /* <DEDUP_REMOVED lines=17> */
.L_x_59469:
        /* <DEDUP_REMOVED lines=13> */
.L_x_59471:
[----:B------:R-:W-:Y:S05]  /*2c160*/  BSYNC.RECONVERGENT B5 ;  /* 0x0000000000057941 */ /* 0x000fea0003800200 */
.L_x_59470:
        /* <DEDUP_REMOVED lines=43> */
.L_x_59468:
[----:B------:R-:W-:Y:S05]  /*2c420*/  BSYNC.RECONVERGENT B4 ;  /* 0x0000000000047941 */ /* 0x000fea0003800200 */
.L_x_59467:
        /* <DEDUP_REMOVED lines=9> */
.L_x_59466:
[----:B------:R-:W-:Y:S05]  /*2c4c0*/  BSYNC.RECONVERGENT B3 ;  /* 0x0000000000037941 */ /* 0x000fea0003800200 */
.L_x_59465:
        /* <DEDUP_REMOVED lines=17> */
.L_x_59476:
        /* <DEDUP_REMOVED lines=13> */
.L_x_59478:
[----:B------:R-:W-:Y:S05]  /*2c6b0*/  BSYNC.RECONVERGENT B5 ;  /* 0x0000000000057941 */ /* 0x000fea0003800200 */
.L_x_59477:
        /* <DEDUP_REMOVED lines=43> */
.L_x_59475:
[----:B------:R-:W-:Y:S05]  /*2c970*/  BSYNC.RECONVERGENT B4 ;  /* 0x0000000000047941 */ /* 0x000fea0003800200 */
.L_x_59474:
        /* <DEDUP_REMOVED lines=9> */
.L_x_59473:
[----:B------:R-:W-:Y:S05]  /*2ca10*/  BSYNC.RECONVERGENT B3 ;  /* 0x0000000000037941 */ /* 0x000fea0003800200 */
.L_x_59472:
        /* <DEDUP_REMOVED lines=16> */
.L_x_59481:
        /* <DEDUP_REMOVED lines=13> */
.L_x_59483:
[----:B------:R-:W-:Y:S05]  /*2cbf0*/  BSYNC.RECONVERGENT B4 ;  /* 0x0000000000047941 */ /* 0x000fea0003800200 */
.L_x_59482:
        /* <DEDUP_REMOVED lines=43> */
.L_x_59480:
[----:B------:R-:W-:Y:S05]  /*2ceb0*/  BSYNC.RECONVERGENT B3 ;  /* 0x0000000000037941 */ /* 0x000fea0003800200 */
.L_x_59479:
        /* <DEDUP_REMOVED lines=9> */
.L_x_59452:
[----:B------:R-:W-:Y:S05]  /*2cf50*/  BSYNC.RECONVERGENT B2 ;  /* 0x0000000000027941 */ /* 0x000fea0003800200 */
.L_x_59429:
        /* <DEDUP_REMOVED lines=17> */
.L_x_59485:
[----:B------:R-:W-:Y:S05]  /*2d070*/  BSYNC.RECONVERGENT B2 ;  /* 0x0000000000027941 */ /* 0x000fea0003800200 */
.L_x_59484:
[----:B------:R-:W-:Y:S01]  /*2d080*/  IADD3 R157, PT, PT, R157, 0x20, RZ ;  /* 0x000000209d9d7810 */ /* 0x000fe20007ffe0ff */
[----:B------:R-:W-:-:S07]  /*2d090*/  VIADD R155, R155, 0x20 ;  /* 0x000000209b9b7836 */ /* 0x000fce0000000000 */
.L_x_59426:
[----:B------:R-:W-:Y:S05]  /*2d0a0*/  BSYNC.RECONVERGENT B1 ;  /* 0x0000000000017941 */ /* 0x000fea0003800200 */
.L_x_59425:
        /* <DEDUP_REMOVED lines=10> */
.L_x_59489:
[----:B------:R-:W-:Y:S05]  /*2d150*/  BSYNC.RECONVERGENT B2 ;  /* 0x0000000000027941 */ /* 0x000fea0003800200 */
.L_x_59488:
        /* <DEDUP_REMOVED lines=28> */
.L_x_59496:
        /* <DEDUP_REMOVED lines=13> */
.L_x_59498:
[----:B------:R-:W-:Y:S05]  /*2d3f0*/  BSYNC.RECONVERGENT B5 ;  /* 0x0000000000057941 */ /* 0x000fea0003800200 */
.L_x_59497:
        /* <DEDUP_REMOVED lines=43> */
.L_x_59495:
[----:B------:R-:W-:Y:S05]  /*2d6b0*/  BSYNC.RECONVERGENT B4 ;  /* 0x0000000000047941 */ /* 0x000fea0003800200 */
.L_x_59494:
        /* <DEDUP_REMOVED lines=10> */
.L_x_59493:
[----:B------:R-:W-:Y:S05]  /*2d760*/  BSYNC.RECONVERGENT B3 ;  /* 0x0000000000037941 */ /* 0x000fea0003800200 */
.L_x_59492:
        /* <DEDUP_REMOVED lines=20> */
.L_x_59503:
        /* <DEDUP_REMOVED lines=13> */
.L_x_59505:
[----:B------:R-:W-:Y:S05]  /*2d980*/  BSYNC.RECONVERGENT B5 ;  /* 0x0000000000057941 */ /* 0x000fea0003800200 */
.L_x_59504:
        /* <DEDUP_REMOVED lines=43> */
.L_x_59502:
[----:B------:R-:W-:Y:S05]  /*2dc40*/  BSYNC.RECONVERGENT B4 ;  /* 0x0000000000047941 */ /* 0x000fea0003800200 */
.L_x_59501:
        /* <DEDUP_REMOVED lines=10> */
.L_x_59500:
[----:B------:R-:W-:Y:S05]  /*2dcf0*/  BSYNC.RECONVERGENT B3 ;  /* 0x0000000000037941 */ /* 0x000fea0003800200 */
.L_x_59499:
        /* <DEDUP_REMOVED lines=20> */
.L_x_59510:
        /* <DEDUP_REMOVED lines=13> */
.L_x_59512:
[----:B------:R-:W-:Y:S05]  /*2df10*/  BSYNC.RECONVERGENT B5 ;  /* 0x0000000000057941 */ /* 0x000fea0003800200 */
.L_x_59511:
        /* <DEDUP_REMOVED lines=43> */
.L_x_59509:
[----:B------:R-:W-:Y:S05]  /*2e1d0*/  BSYNC.RECONVERGENT B4 ;  /* 0x0000000000047941 */ /* 0x000fea0003800200 */
.L_x_59508:
        /* <DEDUP_REMOVED lines=10> */
.L_x_59507:
[----:B------:R-:W-:Y:S05]  /*2e280*/  BSYNC.RECONVERGENT B3 ;  /* 0x0000000000037941 */ /* 0x000fea0003800200 */
.L_x_59506:
        /* <DEDUP_REMOVED lines=19> */
.L_x_59516:
        /* <DEDUP_REMOVED lines=13> */
.L_x_59518:
[----:B------:R-:W-:Y:S05]  /*2e490*/  BSYNC.RECONVERGENT B4 ;  /* 0x0000000000047941 */ /* 0x000fea0003800200 */
.L_x_59517:
        /* <DEDUP_REMOVED lines=43> */
.L_x_59515:
[----:B------:R-:W-:Y:S05]  /*2e750*/  BSYNC.RECONVERGENT B3 ;  /* 0x0000000000037941 */ /* 0x000fea0003800200 */
.L_x_59514:
        /* <DEDUP_REMOVED lines=11> */
.L_x_59491:
        /* <DEDUP_REMOVED lines=21> */
.L_x_59523:
        /* <DEDUP_REMOVED lines=13> */
.L_x_59525:
[----:B------:R-:W-:Y:S05]  /*2ea30*/  BSYNC.RECONVERGENT B5 ;  /* 0x0000000000057941 */ /* 0x000fea0003800200 */
.L_x_59524:
        /* <DEDUP_REMOVED lines=43> */
.L_x_59522:
[----:B------:R-:W-:Y:S05]  /*2ecf0*/  BSYNC.RECONVERGENT B4 ;  /* 0x0000000000047941 */ /* 0x000fea0003800200 */
.L_x_59521:
        /* <DEDUP_REMOVED lines=9> */
.L_x_59520:
[----:B------:R-:W-:Y:S05]  /*2ed90*/  BSYNC.RECONVERGENT B3 ;  /* 0x0000000000037941 */ /* 0x000fea0003800200 */
.L_x_59519:
        /* <DEDUP_REMOVED lines=17> */
.L_x_59530:
        /* <DEDUP_REMOVED lines=13> */
.L_x_59532:
[----:B------:R-:W-:Y:S05]  /*2ef80*/  BSYNC.RECONVERGENT B5 ;  /* 0x0000000000057941 */ /* 0x000fea0003800200 */
.L_x_59531:
        /* <DEDUP_REMOVED lines=43> */
.L_x_59529:
[----:B------:R-:W-:Y:S05]  /*2f240*/  BSYNC.RECONVERGENT B4 ;  /* 0x0000000000047941 */ /* 0x000fea0003800200 */
.L_x_59528:
        /* <DEDUP_REMOVED lines=9> */
.L_x_59527:
[----:B------:R-:W-:Y:S05]  /*2f2e0*/  BSYNC.RECONVERGENT B3 ;  /* 0x0000000000037941 */ /* 0x000fea0003800200 */
.L_x_59526:
        /* <DEDUP_REMOVED lines=17> */
.L_x_59537:
        /* <DEDUP_REMOVED lines=13> */
.L_x_59539:
[----:B------:R-:W-:Y:S05]  /*2f4d0*/  BSYNC.RECONVERGENT B5 ;  /* 0x0000000000057941 */ /* 0x000fea0003800200 */
.L_x_59538:
        /* <DEDUP_REMOVED lines=43> */
.L_x_59536:
[----:B------:R-:W-:Y:S05]  /*2f790*/  BSYNC.RECONVERGENT B4 ;  /* 0x0000000000047941 */ /* 0x000fea0003800200 */
.L_x_59535:
        /* <DEDUP_REMOVED lines=9> */
.L_x_59534:
[----:B------:R-:W-:Y:S05]  /*2f830*/  BSYNC.RECONVERGENT B3 ;  /* 0x0000000000037941 */ /* 0x000fea0003800200 */
.L_x_59533:
        /* <DEDUP_REMOVED lines=20> */
.L_x_59542:
        /* <DEDUP_REMOVED lines=13> */
.L_x_59544:
[----:B------:R-:W-:Y:S05]  /*2fa50*/  BSYNC.RECONVERGENT B4 ;  /* 0x0000000000047941 */ /* 0x000fea0003800200 */
.L_x_59543:
        /* <DEDUP_REMOVED lines=43> */
.L_x_59541:
[----:B------:R-:W-:Y:S05]  /*2fd10*/  BSYNC.RECONVERGENT B3 ;  /* 0x0000000000037941 */ /* 0x000fea0003800200 */
.L_x_59540:
        /* <DEDUP_REMOVED lines=9> */
.L_x_59513:
[----:B------:R-:W-:Y:S05]  /*2fdb0*/  BSYNC.RECONVERGENT B2 ;  /* 0x0000000000027941 */ /* 0x000fea0003800200 */
.L_x_59490:
[----:B------:R-:W0:Y:S02]  /*2fdc0*/  LDC.64 R158, c[0x0][0x3a8] ;  /* 0x0000ea00ff9e7b82 */ /* 0x000e240000000a00 */
[----:B0-----:R-:W-:-:S05]  /*2fdd0*/  IMAD.WIDE.U32 R158, R157, 0x10, R158 ;  /* 0x000000109d9e7825 */ /* 0x001fca00078e009e */
[----:B-----5:R2:W-:Y:S01]  /*2fde0*/  STG.E.128 desc[UR8][R158.64], R68 ;  /* 0x000000449e007986 */ /* 0x0205e2000c101d08 */
[----:B------:R-:W-:Y:S05]  /*2fdf0*/  @!P0 BRA `(.L_x_59487) ;  /* 0x00000000002c8947 */ /* 0x000fea0003800000 */
[----:B--2---:R-:W0:Y:S01]  /*2fe00*/  LDC.64 R158, c[0x0][0x3b0] ;  /* 0x0000ec00ff9e7b82 */ /* 0x004e220000000a00 */
        /* <DEDUP_REMOVED lines=10> */
.L_x_59487:
[----:B------:R-:W-:Y:S05]  /*2feb0*/  BSYNC.RECONVERGENT B1 ;  /* 0x0000000000017941 */ /* 0x000fea0003800200 */
.L_x_59486:
        /* <DEDUP_REMOVED lines=15> */
[----:B---3--:R-:W-:Y:S02]  /*2ffb0*/  FADD.FTZ R157, R13, R72 ;  /* 0x000000480d9d7221 */ /* 0x008fe40000010000 */
        /* <DEDUP_REMOVED lines=249> */
.L_x_59590:
        /* <DEDUP_REMOVED lines=25> */
[----:B------:R-:W0:Y:S01]  /*310e0*/  LDC.64 R158, c[0x0][0x428] ;  /* 0x00010a00ff9e7b82 */ /* 0x000e220000000a00 */
        /* <DEDUP_REMOVED lines=27> */
.L_x_59549:
[----:B------:R-:W-:Y:S05]  /*312a0*/  BSYNC.RECONVERGENT B2 ;  /* 0x0000000000027941 */ /* 0x000fea0003800200 */
.L_x_59548:
[----:B------:R-:W-:Y:S01]  /*312b0*/  LOP3.LUT P0, RZ, R0, 0x20000, RZ, 0xc0, !PT ;  /* 0x0002000000ff7812 */ /* 0x000fe2000780c0ff */
[----:B------:R-:W-:-:S12]  /*312c0*/  BSSY.RECONVERGENT B2, `(.L_x_59550) ;  /* 0x000001e000027945 */ /* 0x000fd80003800200 */
        /* <DEDUP_REMOVED lines=29> */
.L_x_59551:
[----:B------:R-:W-:Y:S05]  /*314a0*/  BSYNC.RECONVERGENT B2 ;  /* 0x0000000000027941 */ /* 0x000fea0003800200 */
.L_x_59550:
[----:B------:R-:W-:Y:S01]  /*314b0*/  LOP3.LUT P0, RZ, R0, 0x40000, RZ, 0xc0, !PT ;  /* 0x0004000000ff7812 */ /* 0x000fe2000780c0ff */
        /* <DEDUP_REMOVED lines=30> */
.L_x_59553:
[----:B------:R-:W-:Y:S05]  /*316a0*/  BSYNC.RECONVERGENT B2 ;  /* 0x0000000000027941 */ /* 0x000fea0003800200 */
.L_x_59552:
[----:B------:R-:W-:Y:S01]  /*316b0*/  LOP3.LUT P0, RZ, R0, 0x2000000, RZ, 0xc0, !PT ;  /* 0x0200000000ff7812 */ /* 0x000fe2000780c0ff */
        /* <DEDUP_REMOVED lines=30> */
.L_x_59555:
[----:B------:R-:W-:Y:S05]  /*318a0*/  BSYNC.RECONVERGENT B2 ;  /* 0x0000000000027941 */ /* 0x000fea0003800200 */
.L_x_59554:
[----:B------:R-:W-:Y:S01]  /*318b0*/  LOP3.LUT P0, RZ, R0, 0x1000000, RZ, 0xc0, !PT ;  /* 0x0100000000ff7812 */ /* 0x000fe2000780c0ff */
[----:B------:R-:W-:-:S12]  /*318c0*/  BSSY.RECONVERGENT B2, `(.L_x_59556) ;  /* 0x000001d000027945 */ /* 0x000fd80003800200 */
[----:B------:R-:W-:Y:S05]  /*318d0*/  @!P0 BRA `(.L_x_59557) ;  /* 0x00000000006c8947 */ /* 0x000fea0003800000 */
[----:B0123--:R-:W0:Y:S01]  /*318e0*/  LDC.64 R158, c[0x0][0x428] ;  /* 0x00010a00ff9e7b82 */ /* 0x00fe220000000a00 */
[----:B------:R-:W-:Y:S01]  /*318f0*/  SHF.R.U64 R163, R100, 0x10, R101 ;  /* 0x0000001064a37819 */ /* 0x000fe20000001265 */
[----:B------:R-:W-:Y:S01]  /*31900*/  FADD.FTZ R72, R24, -R157 ;  /* 0x8000009d18487221 */ /* 0x000fe20000010000 */
[----:B------:R-:W-:Y:S01]  /*31910*/  SHF.R.U64 R165, R94, 0x10, R95 ;  /* 0x000000105ea57819 */ /* 0x000fe2000000125f */
[----:B------:R-:W-:Y:S01]  /*31920*/  FADD.FTZ R74, R25, -R157 ;  /* 0x8000009d194a7221 */ /* 0x000fe20000010000 */
[----:B------:R-:W-:Y:S01]  /*31930*/  SHF.R.U32.HI R185, RZ, 0x10, R101 ;  /* 0x00000010ffb97819 */ /* 0x000fe20000011665 */
        /* <DEDUP_REMOVED lines=21> */
.L_x_59557:
[----:B------:R-:W-:Y:S05]  /*31a90*/  BSYNC.RECONVERGENT B2 ;  /* 0x0000000000027941 */ /* 0x000fea0003800200 */
.L_x_59556:
        /* <DEDUP_REMOVED lines=17> */
[----:B------:R-:W-:Y:S01]  /*31bb0*/  FFMA.FTZ R72, R72, R73, R75 ;  /* 0x0000004948487223 */ /* 0x000fe2000001004b */
[----:B------:R-:W-:Y:S02]  /*31bc0*/  HADD2.F32 R183, -RZ, R93.H0_H0 ;  /* 0x2000005dffb77230 */ /* 0x000fe40000004100 */
[----:B------:R-:W-:Y:S01]  /*31bd0*/  FFMA.FTZ R73, R74, R163, R165 ;  /* 0x000000a34a497223 */ /* 0x000fe200000100a5 */
[----:B------:R-:W-:-:S02]  /*31be0*/  HADD2.F32 R185, -RZ, R117.H1_H1 ;  /* 0x30000075ffb97230 */ /* 0x000fc40000004100 */
[----:B------:R-:W-:Y:S02]  /*31bf0*/  HADD2.F32 R187, -RZ, R170.H0_H0 ;  /* 0x200000aaffbb7230 */ /* 0x000fe40000004100 */
[----:B------:R-:W-:-:S03]  /*31c00*/  FFMA.FTZ R74, R162, R181, R183 ;  /* 0x000000b5a24a7223 */ /* 0x000fc600000100b7 */
[----:B------:R-:W-:Y:S01]  /*31c10*/  FFMA.FTZ R75, R164, R185, R187 ;  /* 0x000000b9a44b7223 */ /* 0x000fe200000100bb */
[C---:B0-----:R-:W-:Y:S01]  /*31c20*/  IMAD.WIDE.U32 R158, R156.reuse, 0x10, R158 ;  /* 0x000000109c9e7825 */ /* 0x041fe200078e009e */
[----:B------:R-:W-:-:S04]  /*31c30*/  IADD3 R156, PT, PT, R156, 0x20, RZ ;  /* 0x000000209c9c7810 */ /* 0x000fc80007ffe0ff */
[----:B------:R0:W-:Y:S03]  /*31c40*/  STG.E.128 desc[UR8][R158.64], R72 ;  /* 0x000000489e007986 */ /* 0x0001e6000c101d08 */
.L_x_59559:
[----:B------:R-:W-:Y:S05]  /*31c50*/  BSYNC.RECONVERGENT B2 ;  /* 0x0000000000027941 */ /* 0x000fea0003800200 */
.L_x_59558:
        /* <DEDUP_REMOVED lines=24> */
[----:B0-----:R-:W-:-:S04]  /*31de0*/  IMAD.WIDE.U32 R158, R156, 0x10, R158 ;  /* 0x000000109c9e7825 */ /* 0x001fc800078e009e */
[----:B------:R-:W-:Y:S01]  /*31df0*/  VIADD R156, R156, 0x20 ;  /* 0x000000209c9c7836 */ /* 0x000fe20000000000 */
[----:B------:R0:W-:Y:S06]  /*31e00*/  STG.E.128 desc[UR8][R158.64], R72 ;  /* 0x000000489e007986 */ /* 0x0001ec000c101d08 */
.L_x_59561:
[----:B------:R-:W-:Y:S05]  /*31e10*/  BSYNC.RECONVERGENT B2 ;  /* 0x0000000000027941 */ /* 0x000fea0003800200 */
.L_x_59560:
        /* <DEDUP_REMOVED lines=27> */
.L_x_59563:
[----:B------:R-:W-:Y:S05]  /*31fd0*/  BSYNC.RECONVERGENT B2 ;  /* 0x0000000000027941 */ /* 0x000fea0003800200 */
.L_x_59562:
        /* <DEDUP_REMOVED lines=27> */
.L_x_59565:
[----:B------:R-:W-:Y:S05]  /*32190*/  BSYNC.RECONVERGENT B2 ;  /* 0x0000000000027941 */ /* 0x000fea0003800200 */
.L_x_59564:
        /* <DEDUP_REMOVED lines=27> */
.L_x_59567:
[----:B------:R-:W-:Y:S05]  /*32350*/  BSYNC.RECONVERGENT B2 ;  /* 0x0000000000027941 */ /* 0x000fea0003800200 */
.L_x_59566:
        /* <DEDUP_REMOVED lines=27> */
.L_x_59569:
[----:B------:R-:W-:Y:S05]  /*32510*/  BSYNC.RECONVERGENT B2 ;  /* 0x0000000000027941 */ /* 0x000fea0003800200 */
.L_x_59568:
        /* <DEDUP_REMOVED lines=27> */
.L_x_59571:
[----:B------:R-:W-:Y:S05]  /*326d0*/  BSYNC.RECONVERGENT B2 ;  /* 0x0000000000027941 */ /* 0x000fea0003800200 */
.L_x_59570:
        /* <DEDUP_REMOVED lines=27> */
.L_x_59573:
[----:B------:R-:W-:Y:S05]  /*32890*/  BSYNC.RECONVERGENT B2 ;  /* 0x0000000000027941 */ /* 0x000fea0003800200 */
.L_x_59572:
        /* <DEDUP_REMOVED lines=27> */
.L_x_59575:
[----:B------:R-:W-:Y:S05]  /*32a50*/  BSYNC.RECONVERGENT B2 ;  /* 0x0000000000027941 */ /* 0x000fea0003800200 */
.L_x_59574:
        /* <DEDUP_REMOVED lines=27> */
.L_x_59577:
[----:B------:R-:W-:Y:S05]  /*32c10*/  BSYNC.RECONVERGENT B2 ;  /* 0x0000000000027941 */ /* 0x000fea0003800200 */
.L_x_59576:
[----:B------:R-:W-:-:S13]  /*32c20*/  LOP3.LUT P0, RZ, R0, 0x400, RZ, 0xc0, !PT ;  /* 0x0000040000ff7812 */ /* 0x000fda000780c0ff */
        /* <DEDUP_REMOVED lines=9> */
[----:B------:R-:W-:-:S03]  /*32cc0*/  FMUL.FTZ R164, R155, R164 ;  /* 0x000000a49ba47220 */ /* 0x000fc60000410000 */
[----:B------:R-:W-:Y:S01]  /*32cd0*/  FFMA.FTZ R74, R159, R123, R130 ;  /* 0x0000007b9f4a7223 */ /* 0x000fe20000010082 */
[----:B0-----:R-:W-:-:S04]  /*32ce0*/  IMAD.WIDE.U32 R156, R156, 0x10, R72 ;  /* 0x000000109c9c7825 */ /* 0x001fc800078e0048 */
[----:B------:R-:W-:Y:S01]  /*32cf0*/  FFMA.FTZ R72, R75, R125, R132 ;  /* 0x0000007d4b487223 */ /* 0x000fe20000010084 */
[----:B------:R-:W-:Y:S01]  /*32d00*/  FFMA.FTZ R73, R158, R124, R121 ;  /* 0x0000007c9e497223 */ /* 0x000fe20000010079 */
[----:B------:R-:W-:-:S05]  /*32d10*/  FFMA.FTZ R75, R164, R122, R119 ;  /* 0x0000007aa44b7223 */ /* 0x000fca0000010077 */
[----:B------:R0:W-:Y:S02]  /*32d20*/  STG.E.128 desc[UR8][R156.64], R72 ;  /* 0x000000489c007986 */ /* 0x0001e4000c101d08 */
.L_x_59547:
[----:B------:R-:W-:Y:S05]  /*32d30*/  BSYNC.RECONVERGENT B1 ;  /* 0x0000000000017941 */ /* 0x000fea0003800200 */
.L_x_59546:
[----:B01234-:R-:W0:Y:S02]  /*32d40*/  LDC.64 R72, c[0x0][0x380] ;  /* 0x0000e000ff487b82 */ /* 0x01fe240000000a00 */
[----:B0-----:R-:W-:-:S04]  /*32d50*/  LEA R134, R72, R134, 0x2 ;  /* 0x0000008648867211 */ /* 0x001fc800078e10ff */
[----:B------:R-:W-:-:S13]  /*32d60*/  ISETP.GE.AND P0, PT, R134, R73, PT ;  /* 0x000000498600720c */ /* 0x000fda0003f06270 */
[----:B------:R-:W-:Y:S05]  /*32d70*/  @!P0 BRA `(.L_x_59578) ;  /* 0xfffffcf000048947 */ /* 0x000fea000383ffff */
[----:B------:R-:W-:Y:S05]  /*32d80*/  BSYNC B0 ;  /* 0x0000000000007941 */ /* 0x000fea0003800000 */
.L_x_58570:
[----:B------:R-:W-:Y:S05]  /*32d90*/  EXIT ;  /* 0x000000000000794d */ /* 0x000fea0003800000 */
.L_x_59545:
        /* <DEDUP_REMOVED lines=8> */
.L_x_59580:
[----:B------:R-:W-:Y:S05]  /*32e20*/  BSYNC B1 ;  /* 0x0000000000017941 */ /* 0x000fea0003800000 */
.L_x_59579:
        /* <DEDUP_REMOVED lines=10> */
.L_x_59581:
[----:B------:R-:W-:Y:S01]  /*32ed0*/  HFMA2 R181, -RZ, RZ, 0, 2.384185791015625e-07 ;  /* 0x00000004ffb57431 */ /* 0x000fe200000001ff */
[----:B------:R-:W-:-:S05]  /*32ee0*/  MOV R157, R180 ;  /* 0x000000b4009d7202 */ /* 0x000fca0000000f00 */
[----:B------:R-:W-:-:S04]  /*32ef0*/  FADD.FTZ R159, R158, R157 ;  /* 0x0000009d9e9f7221 */ /* 0x000fc80000010000 */
[----:B------:R-:W-:-:S07]  /*32f00*/  IMAD.MOV.U32 R182, RZ, RZ, R159 ;  /* 0x000000ffffb67224 */ /* 0x000fce00078e009f */
[----:B------:R-:W-:Y:S05]  /*32f10*/  WARPSYNC.COLLECTIVE R165, `(.L_x_59582) ;  /* 0x00000000a5087348 */ /* 0x000fea0003c00000 */
[----:B------:R0:W1:Y:S02]  /*32f20*/  SHFL.BFLY P6, R180, R182, R181, R184 ;  /* 0x0c0000b5b6b47389 */ /* 0x00006400000c00b8 */
[----:B01----:R-:W-:Y:S05]  /*32f30*/  ENDCOLLECTIVE ;  /* 0x000000000000791b */ /* 0x003fea0003800000 */
.L_x_59582:
[----:B------:R-:W-:Y:S02]  /*32f40*/  IMAD.MOV.U32 R181, RZ, RZ, 0x8 ;  /* 0x00000008ffb57424 */ /* 0x000fe400078e00ff */
[----:B------:R-:W-:-:S04]  /*32f50*/  IMAD.MOV.U32 R72, RZ, RZ, R180 ;  /* 0x000000ffff487224 */ /* 0x000fc800078e00b4 */
[----:B------:R-:W-:-:S05]  /*32f60*/  FADD.FTZ R162, R159, R72 ;  /* 0x000000489fa27221 */ /* 0x000fca0000010000 */
[----:B------:R-:W-:-:S07]  /*32f70*/  MOV R182, R162 ;  /* 0x000000a200b67202 */ /* 0x000fce0000000f00 */
[----:B------:R-:W-:Y:S05]  /*32f80*/  WARPSYNC.COLLECTIVE R165, `(.L_x_59583) ;  /* 0x00000000a5087348 */ /* 0x000fea0003c00000 */
[----:B------:R0:W1:Y:S02]  /*32f90*/  SHFL.BFLY P6, R180, R182, R181, R184 ;  /* 0x0c0000b5b6b47389 */ /* 0x00006400000c00b8 */
[----:B01----:R-:W-:Y:S05]  /*32fa0*/  ENDCOLLECTIVE ;  /* 0x000000000000791b */ /* 0x003fea0003800000 */
.L_x_59583:
[----:B------:R-:W-:Y:S01]  /*32fb0*/  HFMA2 R181, -RZ, RZ, 0, 9.5367431640625e-07 ;  /* 0x00000010ffb57431 */ /* 0x000fe200000001ff */
[----:B------:R-:W-:-:S05]  /*32fc0*/  MOV R157, R180 ;  /* 0x000000b4009d7202 */ /* 0x000fca0000000f00 */
[----:B------:R-:W-:-:S04]  /*32fd0*/  FADD.FTZ R163, R162, R157 ;  /* 0x0000009da2a37221 */ /* 0x000fc80000010000 */
[----:B------:R-:W-:-:S07]  /*32fe0*/  IMAD.MOV.U32 R182, RZ, RZ, R163 ;  /* 0x000000ffffb67224 */ /* 0x000fce00078e00a3 */
[----:B------:R-:W-:Y:S05]  /*32ff0*/  WARPSYNC.COLLECTIVE R165, `(.L_x_59584) ;  /* 0x00000000a5087348 */ /* 0x000fea0003c00000 */
[----:B------:R0:W1:Y:S02]  /*33000*/  SHFL.BFLY P6, R180, R182, R181, R184 ;  /* 0x0c0000b5b6b47389 */ /* 0x00006400000c00b8 */
[----:B01----:R-:W-:Y:S05]  /*33010*/  ENDCOLLECTIVE ;  /* 0x000000000000791b */ /* 0x003fea0003800000 */
.L_x_59584:
        /* <DEDUP_REMOVED lines=147> */
.L_x_59585:
[----:B------:R-:W-:Y:S01]  /*33950*/  HFMA2 R181, -RZ, RZ, 0, 1.1920928955078125e-07 ;  /* 0x00000002ffb57431 */ /* 0x000fe200000001ff */
[----:B------:R-:W-:-:S05]  /*33960*/  MOV R155, R180 ;  /* 0x000000b4009b7202 */ /* 0x000fca0000000f00 */
[----:B------:R-:W-:-:S04]  /*33970*/  FADD.FTZ R155, R72, R155 ;  /* 0x0000009b489b7221 */ /* 0x000fc80000010000 */
[----:B------:R-:W-:-:S07]  /*33980*/  IMAD.MOV.U32 R182, RZ, RZ, R155 ;  /* 0x000000ffffb67224 */ /* 0x000fce00078e009b */
[----:B------:R-:W-:Y:S05]  /*33990*/  WARPSYNC.COLLECTIVE R165, `(.L_x_59586) ;  /* 0x00000000a5087348 */ /* 0x000fea0003c00000 */
[----:B------:R0:W1:Y:S02]  /*339a0*/  SHFL.BFLY P6, R180, R182, R181, R184 ;  /* 0x0c0000b5b6b47389 */ /* 0x00006400000c00b8 */
[----:B01----:R-:W-:Y:S05]  /*339b0*/  ENDCOLLECTIVE ;  /* 0x000000000000791b */ /* 0x003fea0003800000 */
.L_x_59586:
[----:B------:R-:W-:Y:S02]  /*339c0*/  IMAD.MOV.U32 R181, RZ, RZ, 0x4 ;  /* 0x00000004ffb57424 */ /* 0x000fe400078e00ff */
[----:B------:R-:W-:-:S04]  /*339d0*/  IMAD.MOV.U32 R158, RZ, RZ, R180 ;  /* 0x000000ffff9e7224 */ /* 0x000fc800078e00b4 */
[----:B------:R-:W-:-:S05]  /*339e0*/  FADD.FTZ R158, R155, R158 ;  /* 0x0000009e9b9e7221 */ /* 0x000fca0000010000 */
[----:B------:R-:W-:-:S07]  /*339f0*/  MOV R182, R158 ;  /* 0x0000009e00b67202 */ /* 0x000fce0000000f00 */
[----:B------:R-:W-:Y:S05]  /*33a00*/  WARPSYNC.COLLECTIVE R165, `(.L_x_59587) ;  /* 0x00000000a5087348 */ /* 0x000fea0003c00000 */
[----:B------:R0:W1:Y:S02]  /*33a10*/  SHFL.BFLY P6, R180, R182, R181, R184 ;  /* 0x0c0000b5b6b47389 */ /* 0x00006400000c00b8 */
[----:B01----:R-:W-:Y:S05]  /*33a20*/  ENDCOLLECTIVE ;  /* 0x000000000000791b */ /* 0x003fea0003800000 */
.L_x_59587:
[----:B------:R-:W-:Y:S01]  /*33a30*/  HFMA2 R181, -RZ, RZ, 0, 4.76837158203125e-07 ;  /* 0x00000008ffb57431 */ /* 0x000fe200000001ff */
[----:B------:R-:W-:-:S05]  /*33a40*/  MOV R159, R180 ;  /* 0x000000b4009f7202 */ /* 0x000fca0000000f00 */
[----:B------:R-:W-:-:S04]  /*33a50*/  FADD.FTZ R159, R158, R159 ;  /* 0x0000009f9e9f7221 */ /* 0x000fc80000010000 */
[----:B------:R-:W-:-:S07]  /*33a60*/  IMAD.MOV.U32 R182, RZ, RZ, R159 ;  /* 0x000000ffffb67224 */ /* 0x000fce00078e009f */
[----:B------:R-:W-:Y:S05]  /*33a70*/  WARPSYNC.COLLECTIVE R165, `(.L_x_59588) ;  /* 0x00000000a5087348 */ /* 0x000fea0003c00000 */
[----:B------:R0:W1:Y:S02]  /*33a80*/  SHFL.BFLY P6, R180, R182, R181, R184 ;  /* 0x0c0000b5b6b47389 */ /* 0x00006400000c00b8 */
[----:B01----:R-:W-:Y:S05]  /*33a90*/  ENDCOLLECTIVE ;  /* 0x000000000000791b */ /* 0x003fea0003800000 */
.L_x_59588:
[----:B------:R-:W-:Y:S02]  /*33aa0*/  IMAD.MOV.U32 R181, RZ, RZ, 0x10 ;  /* 0x00000010ffb57424 */ /* 0x000fe400078e00ff */
[----:B------:R-:W-:-:S04]  /*33ab0*/  IMAD.MOV.U32 R162, RZ, RZ, R180 ;  /* 0x000000ffffa27224 */ /* 0x000fc800078e00b4 */
[----:B------:R-:W-:-:S05]  /*33ac0*/  FADD.FTZ R162, R159, R162 ;  /* 0x000000a29fa27221 */ /* 0x000fca0000010000 */
[----:B------:R-:W-:-:S07]  /*33ad0*/  MOV R182, R162 ;  /* 0x000000a200b67202 */ /* 0x000fce0000000f00 */
[----:B------:R-:W-:Y:S05]  /*33ae0*/  WARPSYNC.COLLECTIVE R165, `(.L_x_59589) ;  /* 0x00000000a5087348 */ /* 0x000fea0003c00000 */
[----:B------:R0:W1:Y:S02]  /*33af0*/  SHFL.BFLY P6, R180, R182, R181, R184 ;  /* 0x0c0000b5b6b47389 */ /* 0x00006400000c00b8 */
[----:B01----:R-:W-:Y:S05]  /*33b00*/  ENDCOLLECTIVE ;  /* 0x000000000000791b */ /* 0x003fea0003800000 */
.L_x_59589:
[----:B------:R-:W-:Y:S01]  /*33b10*/  MOV R163, R180 ;  /* 0x000000b400a37202 */ /* 0x000fe20000000f00 */
[----:B------:R-:W-:Y:S06]  /*33b20*/  BRA `(.L_x_59590) ;  /* 0xffffffd400087947 */ /* 0x000fec000383ffff */
.L_x_59591:
        /* <DEDUP_REMOVED lines=13> */
.L_x_71558:


//--------------------- .text._ZN10layer_norm13ln_fwd_kernelINS_13Kernel_traitsI6__halfffffjLj2048ELj1ELj4ELj1ELj16ENS_18Kernel_traits_baseILj2048ES2_ffffjLj128EEEEELb1ELb0ELb1ELb1EEEvNS_9FwdParamsE --------------------------
	.section	.text._ZN10layer_norm13ln_fwd_kernelINS_13Kernel_traitsI6__halfffffjLj2048ELj1ELj4ELj1ELj16ENS_18Kernel_traits_baseILj2048ES2_ffffjLj128EEEEELb1ELb0ELb1ELb1EEEvNS_9FwdParamsE,"ax",@progbits
	.align	128
        .global         _ZN10layer_norm13ln_fwd_kernelINS_13Kernel_traitsI6__halfffffjLj2048ELj1ELj4ELj1ELj16ENS_18Kernel_traits_baseILj2048ES2_ffffjLj128EEEEELb1ELb0ELb1ELb1EEEvNS_9FwdParamsE
        .type           _ZN10layer_norm13ln_fwd_kernelINS_13Kernel_traitsI6__halfffffjLj2048ELj1ELj4ELj1ELj16ENS_18Kernel_traits_baseILj2048ES2_ffffjLj128EEEEELb1ELb0ELb1ELb1EEEvNS_9FwdParamsE,@function
        .size           _ZN10layer_norm13ln_fwd_kernelINS_13Kernel_traitsI6__halfffffjLj2048ELj1ELj4ELj1ELj16ENS_18Kernel_traits_baseILj2048ES2_ffffjLj128EEEEELb1ELb0ELb1ELb1EEEvNS_9FwdParamsE,(.L_x_71559 - _ZN10layer_norm13ln_fwd_kernelINS_13Kernel_traitsI6__halfffffjLj2048ELj1ELj4ELj1ELj16ENS_18Kernel_traits_baseILj2048ES2_ffffjLj128EEEEELb1ELb0ELb1ELb1EEEvNS_9FwdParamsE)
        .other          _ZN10layer_norm13ln_fwd_kernelINS_13Kernel_traitsI6__halfffffjLj2048ELj1ELj4ELj1ELj16ENS_18Kernel_traits_baseILj2048ES2_ffffjLj128EEEEELb1ELb0ELb1ELb1EEEvNS_9FwdParamsE,@"STO_CUDA_ENTRY STV_DEFAULT"
_ZN10layer_norm13ln_fwd_kernelINS_13Kernel_traitsI6__halfffffjLj2048ELj1ELj4ELj1ELj16ENS_18Kernel_traits_baseILj2048ES2_ffffjLj128EEEEELb1ELb0ELb1ELb1EEEvNS_9FwdParamsE:
.text._ZN10layer_norm13ln_fwd_kernelINS_13Kernel_traitsI6__halfffffjLj2048ELj1ELj4ELj1ELj16ENS_18Kernel_traits_baseILj2048ES2_ffffjLj128EEEEELb1ELb0ELb1ELb1EEEvNS_9FwdParamsE:
        /* <DEDUP_REMOVED lines=20> */
[----:B----4-:R-:W-:Y:S01]  /*0140*/  IMAD R113, R113, UR5, R112 ;  /* 0x0000000571717c24 */ /* 0x010fe2000f8e0270 */
[----:B------:R-:W-:-:S03]  /*0150*/  LOP3.LUT R112, R112, 0x1f, RZ, 0xc0, !PT ;  /* 0x0000001f70707812 */ /* 0x000fc600078ec0ff */
[----:B------:R-:W-:Y:S02]  /*0160*/  LOP3.LUT R111, R111, UR4, RZ, 0xfc, !PT ;  /* 0x000000046f6f7c12 */ /* 0x000fe4000f8efcff */
[----:B--2---:R-:W-:Y:S02]  /*0170*/  @P0 R2UR UR6, R2 ;  /* 0x00000000020602ca */ /* 0x004fe400000e0000 */
[----:B------:R-:W-:Y:S02]  /*0180*/  @P0 R2UR UR7, R3 ;  /* 0x00000000030702ca */ /* 0x000fe400000e0000 */
[----:B0-----:R-:W-:-:S04]  /*0190*/  @P0 IADD3 R4, P1, PT, R6, R9, RZ ;  /* 0x0000000906040210 */ /* 0x001fc80007f3e0ff */
[----:B------:R-:W-:-:S04]  /*01a0*/  @P0 IADD3.X R5, PT, PT, RZ, R7, RZ, P1, !PT ;  /* 0x00000007ff050210 */ /* 0x000fc80000ffe4ff */
[--C-:B------:R-:W-:Y:S01]  /*01b0*/  SHF.R.U64 R110, R4, 0x2, R5.reuse ;  /* 0x00000002046e7819 */ /* 0x100fe20000001205 */
[----:B------:R-:W-:Y:S01]  /*01c0*/  UIADD3 UR15, UPT, UPT, UR6, -0x61c88647, URZ ;  /* 0x9e3779b9060f7890 */ /* 0x000fe2000fffe0ff */
[----:B------:R-:W-:Y:S01]  /*01d0*/  SHF.R.U32.HI R107, RZ, 0x2, R5 ;  /* 0x00000002ff6b7819 */ /* 0x000fe20000011605 */
[----:B------:R-:W-:Y:S02]  /*01e0*/  UIADD3 UR16, UPT, UPT, UR7, -0x4498517b, URZ ;  /* 0xbb67ae8507107890 */ /* 0x000fe4000fffe0ff */
        /* <DEDUP_REMOVED lines=54> */
.L_x_59592:
        /* <DEDUP_REMOVED lines=15> */
[----:B0-----:R-:W-:Y:S01]  /*0640*/  IMAD.WIDE.U32 R44, R112, 0x8, R2 ;  /* 0x00000008702c7825 */ /* 0x001fe200078e0002 */
[----:B------:R-:W-:-:S04]  /*0650*/  CS2R R2, SRZ ;  /* 0x0000000000027805 */ /* 0x000fc8000001ff00 */
        /* <DEDUP_REMOVED lines=17> */
.L_x_59593:
[----:B------:R-:W1:Y:S02]  /*0770*/  LDCU UR4, c[0x0][0x384] ;  /* 0x00007080ff0477ac */ /* 0x000e640008000800 */
[----:B-1----:R-:W-:-:S13]  /*0780*/  ISETP.GE.AND P0, PT, R111, UR4, PT ;  /* 0x000000046f007c0c */ /* 0x002fda000bf06270 */
[----:B------:R-:W-:Y:S05]  /*0790*/  @P0 EXIT ;  /* 0x000000000000094d */ /* 0x000fea0003800000 */
[----:B-----5:R-:W-:Y:S01]  /*07a0*/  IMAD.MOV.U32 R5, RZ, RZ, R9 ;  /* 0x000000ffff057224 */ /* 0x020fe200078e0009 */
[----:B------:R-:W-:Y:S01]  /*07b0*/  MOV R123, R8 ;  /* 0x00000008007b7202 */ /* 0x000fe20000000f00 */
[----:B------:R-:W-:Y:S01]  /*07c0*/  IMAD.MOV.U32 R125, RZ, RZ, R6 ;  /* 0x000000ffff7d7224 */ /* 0x000fe200078e0006 */
[----:B------:R-:W-:Y:S01]  /*07d0*/  SHF.R.U64 R124, R6, 0x10, R7 ;  /* 0x00000010067c7819 */ /* 0x000fe20000001207 */
[----:B------:R-:W-:Y:S01]  /*07e0*/  IMAD.MOV.U32 R121, RZ, RZ, R10 ;  /* 0x000000ffff797224 */ /* 0x000fe200078e000a */
[----:B------:R-:W-:Y:S01]  /*07f0*/  PRMT R123, R5, 0x5410, R123 ;  /* 0x00005410057b7816 */ /* 0x000fe2000000007b */
[----:B------:R-:W-:Y:S01]  /*0800*/  IMAD.MOV.U32 R0, RZ, RZ, R7 ;  /* 0x000000ffff007224 */ /* 0x000fe200078e0007 */
[----:B------:R-:W-:Y:S01]  /*0810*/  MOV R6, R11 ;  /* 0x0000000b00067202 */ /* 0x000fe20000000f00 */
[----:B------:R-:W-:Y:S01]  /*0820*/  IMAD.MOV.U32 R119, RZ, RZ, R12 ;  /* 0x000000ffff777224 */ /* 0x000fe200078e000c */
[--C-:B------:R-:W-:Y:S01]  /*0830*/  SHF.R.U64 R146, R64, 0x10, R65.reuse ;  /* 0x0000001040927819 */ /* 0x100fe20000001241 */
[----:B------:R-:W-:Y:S01]  /*0840*/  IMAD.MOV.U32 R115, RZ, RZ, R16 ;  /* 0x000000ffff737224 */ /* 0x000fe200078e0010 */
[----:B------:R-:W-:Y:S01]  /*0850*/  SHF.R.U32.HI R5, RZ, 0x10, R65 ;  /* 0x00000010ff057819 */ /* 0x000fe20000011641 */
[----:B------:R-:W-:Y:S01]  /*0860*/  IMAD.MOV.U32 R134, RZ, RZ, R28 ;  /* 0x000000ffff867224 */ /* 0x000fe200078e001c */
[----:B------:R-:W-:Y:S01]  /*0870*/  PRMT R121, R6, 0x5410, R121 ;  /* 0x0000541006797816 */ /* 0x000fe20000000079 */
[----:B------:R-:W-:Y:S01]  /*0880*/  IMAD.MOV.U32 R128, RZ, RZ, R22 ;  /* 0x000000ffff807224 */ /* 0x000fe200078e0016 */
[----:B------:R-:W-:Y:S01]  /*0890*/  PRMT R146, R146, 0x5410, R5 ;  /* 0x0000541092927816 */ /* 0x000fe20000000005 */
[----:B------:R-:W1:Y:S01]  /*08a0*/  LDCU.U8 UR4, c[0x0][0x410] ;  /* 0x00008200ff0477ac */ /* 0x000e620008000000 */
[--C-:B------:R-:W-:Y:S01]  /*08b0*/  SHF.R.U64 R147, R62, 0x10, R63.reuse ;  /* 0x000000103e937819 */ /* 0x100fe2000000123f */
[----:B------:R-:W-:Y:S01]  /*08c0*/  IMAD.MOV.U32 R104, RZ, RZ, R18 ;  /* 0x000000ffff687224 */ /* 0x000fe200078e0012 */
[----:B------:R-:W-:Y:S01]  /*08d0*/  SHF.R.U32.HI R5, RZ, 0x10, R63 ;  /* 0x00000010ff057819 */ /* 0x000fe2000001163f */
[----:B------:R-:W-:Y:S01]  /*08e0*/  IMAD.MOV.U32 R130, RZ, RZ, R24 ;  /* 0x000000ffff827224 */ /* 0x000fe200078e0018 */
[--C-:B------:R-:W-:Y:S01]  /*08f0*/  SHF.R.U64 R148, R60, 0x10, R61.reuse ;  /* 0x000000103c947819 */ /* 0x100fe2000000123d */
[----:B------:R-:W-:Y:S01]  /*0900*/  IMAD.MOV.U32 R136, RZ, RZ, R30 ;  /* 0x000000ffff887224 */ /* 0x000fe200078e001e */
[----:B------:R-:W-:Y:S01]  /*0910*/  SHF.R.U32.HI R6, RZ, 0x10, R61 ;  /* 0x00000010ff067819 */ /* 0x000fe2000001163d */
[----:B------:R-:W-:Y:S01]  /*0920*/  IMAD.MOV.U32 R140, RZ, RZ, R34 ;  /* 0x000000ffff8c7224 */ /* 0x000fe200078e0022 */
[----:B0-----:R-:W-:Y:S01]  /*0930*/  SHF.R.U32.HI R68, RZ, 0x10, R7 ;  /* 0x00000010ff447819 */ /* 0x001fe20000011607 */
[----:B------:R-:W-:Y:S01]  /*0940*/  IMAD.MOV.U32 R7, RZ, RZ, R13 ;  /* 0x000000ffff077224 */ /* 0x000fe200078e000d */
[----:B------:R-:W-:Y:S01]  /*0950*/  PRMT R147, R147, 0x5410, R5 ;  /* 0x0000541093937816 */ /* 0x000fe20000000005 */
[----:B------:R-:W-:Y:S01]  /*0960*/  IMAD.HI.U32 R5, R110, -0x2daee0ad, RZ ;  /* 0xd2511f536e057827 */ /* 0x000fe200078e00ff */
[----:B------:R-:W-:-:S03]  /*0970*/  PRMT R148, R148, 0x5410, R6 ;  /* 0x0000541094947816 */ /* 0x000fc60000000006 */
[----:B------:R-:W-:Y:S01]  /*0980*/  HFMA2 R105, -RZ, RZ, 0, 0 ;  /* 0x00000000ff697431 */ /* 0x000fe200000001ff */
[----:B------:R-:W-:Y:S01]  /*0990*/  SHF.R.U64 R122, R8, 0x10, R9 ;  /* 0x00000010087a7819 */ /* 0x000fe20000001209 */
[----:B------:R-:W-:Y:S01]  /*09a0*/  IMAD.HI.U32 R6, R113, -0x326172a9, RZ ;  /* 0xcd9e8d5771067827 */ /* 0x000fe200078e00ff */
[----:B------:R-:W-:Y:S01]  /*09b0*/  SHF.R.U64 R120, R10, 0x10, R11 ;  /* 0x000000100a787819 */ /* 0x000fe2000000120b */
[----:B------:R-:W-:Y:S01]  /*09c0*/  BSSY B0, `(.L_x_59594) ;  /* 0x0003087000007945 */ /* 0x000fe20003800000 */
[----:B------:R-:W-:Y:S01]  /*09d0*/  SHF.R.U32.HI R69, RZ, 0x10, R9 ;  /* 0x00000010ff457819 */ /* 0x000fe20000011609 */
[----:B------:R-:W-:Y:S01]  /*09e0*/  IMAD.MOV.U32 R8, RZ, RZ, R15 ;  /* 0x000000ffff087224 */ /* 0x000fe200078e000f */
[----:B------:R-:W-:Y:S01]  /*09f0*/  PRMT R119, R7, 0x5410, R119 ;  /* 0x0000541007777816 */ /* 0x000fe20000000077 */
[----:B------:R-:W-:Y:S01]  /*0a00*/  IMAD.MOV.U32 R10, RZ, RZ, R19 ;  /* 0x000000ffff0a7224 */ /* 0x000fe200078e0013 */
[----:B------:R-:W-:Y:S01]  /*0a10*/  MOV R117, R14 ;  /* 0x0000000e00757202 */ /* 0x000fe20000000f00 */
[----:B------:R-:W-:Y:S01]  /*0a20*/  IMAD.MOV.U32 R144, RZ, RZ, R66 ;  /* 0x000000ffff907224 */ /* 0x000fe200078e0042 */
[----:B------:R-:W-:Y:S01]  /*0a30*/  MOV R9, R17 ;  /* 0x0000001100097202 */ /* 0x000fe20000000f00 */
[----:B------:R-:W0:Y:S01]  /*0a40*/  LDCU UR5, c[0x0][0x404] ;  /* 0x00008080ff0577ac */ /* 0x000e220008000800 */
[----:B------:R-:W-:-:S02]  /*0a50*/  SHF.R.U64 R149, R58, 0x10, R59 ;  /* 0x000000103a957819 */ /* 0x000fc4000000123b */
[----:B------:R-:W-:Y:S01]  /*0a60*/  SHF.R.U32.HI R7, RZ, 0x10, R59 ;  /* 0x00000010ff077819 */ /* 0x000fe2000001163b */
[----:B------:R-:W2:Y:S01]  /*0a70*/  LDCU UR14, c[0x0][0x448] ;  /* 0x00008900ff0e77ac */ /* 0x000ea20008000800 */
[----:B------:R-:W-:Y:S02]  /*0a80*/  LOP3.LUT R5, R5, UR7, RZ, 0x3c, !PT ;  /* 0x0000000705057c12 */ /* 0x000fe4000f8e3cff */
[----:B------:R-:W-:Y:S01]  /*0a90*/  LOP3.LUT R6, R107, UR6, R6, 0x96, !PT ;  /* 0x000000066b067c12 */ /* 0x000fe2000f8e9606 */
[----:B------:R-:W3:Y:S01]  /*0aa0*/  LDCU.64 UR12, c[0x0][0x408] ;  /* 0x00008100ff0c77ac */ /* 0x000ee20008000a00 */
[----:B------:R-:W-:Y:S01]  /*0ab0*/  SHF.R.U32.HI R70, RZ, 0x10, R11 ;  /* 0x00000010ff467819 */ /* 0x000fe2000001160b */
[----:B------:R-:W-:Y:S01]  /*0ac0*/  IMAD.MOV.U32 R11, RZ, RZ, R21 ;  /* 0x000000ffff0b7224 */ /* 0x000fe200078e0015 */
[--C-:B------:R-:W-:Y:S01]  /*0ad0*/  SHF.R.U64 R74, R18, 0x10, R19.reuse ;  /* 0x00000010124a7819 */ /* 0x100fe20000001213 */
[----:B------:R-:W4:Y:S01]  /*0ae0*/  LDCU.64 UR10, c[0x0][0x3a0] ;  /* 0x00007400ff0a77ac */ /* 0x000f220008000a00 */
[----:B------:R-:W-:Y:S01]  /*0af0*/  SHF.R.U32.HI R75, RZ, 0x10, R19 ;  /* 0x00000010ff4b7819 */ /* 0x000fe20000011613 */
[----:B------:R-:W-:Y:S01]  /*0b00*/  IMAD.MOV.U32 R19, RZ, RZ, R67 ;  /* 0x000000ffff137224 */ /* 0x000fe200078e0043 */
[----:B------:R-:W-:-:S02]  /*0b10*/  SHF.R.U64 R135, R28, 0x10, R29 ;  /* 0x000000101c877819 */ /* 0x000fc4000000121d */
[--C-:B------:R-:W-:Y:S02]  /*0b20*/  SHF.R.U64 R145, R66, 0x10, R67.reuse ;  /* 0x0000001042917819 */ /* 0x100fe40000001243 */
[----:B------:R-:W-:Y:S02]  /*0b30*/  SHF.R.U32.HI R28, RZ, 0x10, R67 ;  /* 0x00000010ff1c7819 */ /* 0x000fe40000011643 */
[----:B------:R-:W-:Y:S02]  /*0b40*/  MOV R126, R20 ;  /* 0x00000014007e7202 */ /* 0x000fe40000000f00 */
[----:B------:R-:W-:Y:S01]  /*0b50*/  PRMT R117, R8, 0x5410, R117 ;  /* 0x0000541008757816 */ /* 0x000fe20000000075 */
[----:B------:R-:W-:Y:S01]  /*0b60*/  IMAD R8, R113, -0x326172a9, RZ ;  /* 0xcd9e8d5771087824 */ /* 0x000fe200078e02ff */
[----:B------:R-:W-:Y:S01]  /*0b70*/  PRMT R115, R9, 0x5410, R115 ;  /* 0x0000541009737816 */ /* 0x000fe20000000073 */
[----:B------:R-:W-:Y:S01]  /*0b80*/  IMAD.HI.U32 R9, R6, -0x2daee0ad, RZ ;  /* 0xd2511f5306097827 */ /* 0x000fe200078e00ff */
[----:B------:R-:W-:-:S02]  /*0b90*/  PRMT R67, R67, 0x5410, R10 ;  /* 0x0000541043437816 */ /* 0x000fc4000000000a */
[----:B------:R-:W-:Y:S01]  /*0ba0*/  PRMT R149, R149, 0x5410, R7 ;  /* 0x0000541095957816 */ /* 0x000fe20000000007 */
[----:B------:R-:W-:Y:S01]  /*0bb0*/  IMAD R10, R110, -0x2daee0ad, RZ ;  /* 0xd2511f536e0a7824 */ /* 0x000fe200078e02ff */
[----:B------:R-:W-:Y:S01]  /*0bc0*/  PRMT R126, R126, 0x5410, R11 ;  /* 0x000054107e7e7816 */ /* 0x000fe2000000000b */
[C---:B------:R-:W-:Y:S01]  /*0bd0*/  IMAD.HI.U32 R7, R5.reuse, -0x326172a9, RZ ;  /* 0xcd9e8d5705077827 */ /* 0x040fe200078e00ff */
[--C-:B------:R-:W-:Y:S02]  /*0be0*/  SHF.R.U64 R152, R56, 0x10, R57.reuse ;  /* 0x0000001038987819 */ /* 0x100fe40000001239 */
[----:B------:R-:W-:Y:S02]  /*0bf0*/  SHF.R.U32.HI R11, RZ, 0x10, R57 ;  /* 0x00000010ff0b7819 */ /* 0x000fe40000011639 */
[----:B------:R-:W-:Y:S01]  /*0c00*/  LOP3.LUT R7, R8, UR15, R7, 0x96, !PT ;  /* 0x0000000f08077c12 */ /* 0x000fe2000f8e9607 */
[----:B------:R-:W-:Y:S01]  /*0c10*/  IMAD R8, R5, -0x326172a9, RZ ;  /* 0xcd9e8d5705087824 */ /* 0x000fe200078e02ff */
[----:B------:R-:W-:-:S02]  /*0c20*/  LOP3.LUT R9, R10, UR16, R9, 0x96, !PT ;  /* 0x000000100a097c12 */ /* 0x000fc4000f8e9609 */
[----:B------:R-:W-:Y:S01]  /*0c30*/  PRMT R152, R152, 0x5410, R11 ;  /* 0x0000541098987816 */ /* 0x000fe2000000000b */
[----:B------:R-:W-:Y:S01]  /*0c40*/  IMAD R11, R6, -0x2daee0ad, RZ ;  /* 0xd2511f53060b7824 */ /* 0x000fe200078e02ff */
[--C-:B------:R-:W-:Y:S01]  /*0c50*/  SHF.R.U64 R181, R54, 0x10, R55.reuse ;  /* 0x0000001036b57819 */ /* 0x100fe20000001237 */
[----:B------:R-:W-:Y:S01]  /*0c60*/  IMAD.HI.U32 R5, R9, -0x326172a9, RZ ;  /* 0xcd9e8d5709057827 */ /* 0x000fe200078e00ff */
[----:B------:R-:W-:Y:S02]  /*0c70*/  SHF.R.U32.HI R10, RZ, 0x10, R55 ;  /* 0x00000010ff0a7819 */ /* 0x000fe40000011637 */
        /* <DEDUP_REMOVED lines=13> */
[----:B------:R-:W-:Y:S01]  /*0d50*/  SHF.R.U32.HI R10, RZ, 0x10, R49 ;  /* 0x00000010ff0a7819 */ /* 0x000fe20000011631 */
[----:B------:R-:W-:Y:S01]  /*0d60*/  IMAD R11, R5, -0x2daee0ad, RZ ;  /* 0xd2511f53050b7824 */ /* 0x000fe200078e02ff */
[----:B------:R-:W-:Y:S01]  /*0d70*/  LOP3.LUT R7, R8, UR19, R7, 0x96, !PT ;  /* 0x0000001308077c12 */ /* 0x000fe2000f8e9607 */
[----:B------:R-:W-:Y:S01]  /*0d80*/  IMAD R6, R6, -0x326172a9, RZ ;  /* 0xcd9e8d5706067824 */ /* 0x000fe200078e02ff */
[----:B------:R-:W-:Y:S01]  /*0d90*/  PRMT R187, R187, 0x5410, R10 ;  /* 0x00005410bbbb7816 */ /* 0x000fe2000000000a */
[----:B------:R-:W-:Y:S01]  /*0da0*/  IMAD.HI.U32 R5, R9, -0x326172a9, RZ ;  /* 0xcd9e8d5709057827 */ /* 0x000fe200078e00ff */
[----:B------:R-:W-:-:S02]  /*0db0*/  SHF.R.U64 R118, R12, 0x10, R13 ;  /* 0x000000100c767819 */ /* 0x000fc4000000120d */
[----:B------:R-:W-:Y:S01]  /*0dc0*/  MOV R12, R23 ;  /* 0x00000017000c7202 */ /* 0x000fe20000000f00 */
[C---:B------:R-:W-:Y:S01]  /*0dd0*/  IMAD.HI.U32 R8, R7.reuse, -0x2daee0ad, RZ ;  /* 0xd2511f5307087827 */ /* 0x040fe200078e00ff */
[----:B------:R-:W-:Y:S02]  /*0de0*/  LOP3.LUT R5, R6, UR21, R5, 0x96, !PT ;  /* 0x0000001506057c12 */ /* 0x000fe4000f8e9605 */
[--C-:B------:R-:W-:Y:S01]  /*0df0*/  SHF.R.U64 R191, R44, 0x10, R45.reuse ;  /* 0x000000102cbf7819 */ /* 0x100fe2000000122d */
[----:B------:R-:W-:Y:S01]  /*0e00*/  IMAD R10, R7, -0x2daee0ad, RZ ;  /* 0xd2511f53070a7824 */ /* 0x000fe200078e02ff */
[----:B------:R-:W-:Y:S01]  /*0e10*/  LOP3.LUT R8, R11, UR22, R8, 0x96, !PT ;  /* 0x000000160b087c12 */ /* 0x000fe2000f8e9608 */
[----:B------:R-:W-:Y:S01]  /*0e20*/  IMAD R9, R9, -0x326172a9, RZ ;  /* 0xcd9e8d5709097824 */ /* 0x000fe200078e02ff */
[----:B------:R-:W-:Y:S01]  /*0e30*/  SHF.R.U32.HI R11, RZ, 0x10, R45 ;  /* 0x00000010ff0b7819 */ /* 0x000fe2000001162d */
[----:B------:R-:W-:Y:S01]  /*0e40*/  IMAD.HI.U32 R7, R5, -0x2daee0ad, RZ ;  /* 0xd2511f5305077827 */ /* 0x000fe200078e00ff */
[----:B------:R-:W-:-:S02]  /*0e50*/  PRMT R128, R128, 0x5410, R12 ;  /* 0x0000541080807816 */ /* 0x000fc4000000000c */
        /* <DEDUP_REMOVED lines=36> */
[----:B------:R-:W-:Y:S01]  /*10a0*/  SHF.R.U32.HI R71, RZ, 0x10, R13 ;  /* 0x00000010ff477819 */ /* 0x000fe2000001160d */
[----:B------:R-:W-:Y:S01]  /*10b0*/  IMAD.HI.U32 R5, R6, -0x2daee0ad, RZ ;  /* 0xd2511f5306057827 */ /* 0x000fe200078e00ff */
[----:B------:R-:W-:-:S02]  /*10c0*/  LOP3.LUT R7, R10, UR29, R7, 0x96, !PT ;  /* 0x0000001d0a077c12 */ /* 0x000fc4000f8e9607 */
[----:B------:R-:W-:Y:S01]  /*10d0*/  SHF.R.U64 R116, R14, 0x10, R15 ;  /* 0x000000100e747819 */ /* 0x000fe2000000120f */
[----:B------:R-:W-:Y:S01]  /*10e0*/  IMAD.MOV.U32 R13, RZ, RZ, R25 ;  /* 0x000000ffff0d7224 */ /* 0x000fe200078e0019 */
[----:B------:R-:W-:Y:S01]  /*10f0*/  LOP3.LUT R5, R12, UR30, R5, 0x96, !PT ;  /* 0x0000001e0c057c12 */ /* 0x000fe2000f8e9605 */
[----:B------:R-:W-:Y:S01]  /*1100*/  IMAD.MOV.U32 R14, RZ, RZ, R27 ;  /* 0x000000ffff0e7224 */ /* 0x000fe200078e001b */
[----:B------:R-:W-:Y:S01]  /*1110*/  SHF.R.U64 R114, R16, 0x10, R17 ;  /* 0x0000001010727819 */ /* 0x000fe20000001211 */
[----:B------:R-:W-:Y:S01]  /*1120*/  IMAD.MOV.U32 R16, RZ, RZ, R31 ;  /* 0x000000ffff107224 */ /* 0x000fe200078e001f */
[----:B------:R-:W-:Y:S01]  /*1130*/  SHF.R.U32.HI R73, RZ, 0x10, R17 ;  /* 0x00000010ff497819 */ /* 0x000fe20000011611 */
[----:B------:R-:W-:Y:S01]  /*1140*/  IMAD.MOV.U32 R17, RZ, RZ, R33 ;  /* 0x000000ffff117224 */ /* 0x000fe200078e0021 */
[--C-:B------:R-:W-:Y:S01]  /*1150*/  SHF.R.U64 R129, R22, 0x10, R23.reuse ;  /* 0x0000001016817819 */ /* 0x100fe20000001217 */
[----:B------:R-:W-:Y:S01]  /*1160*/  IMAD R6, R6, -0x2daee0ad, RZ ;  /* 0xd2511f5306067824 */ /* 0x000fe200078e02ff */
[----:B------:R-:W-:Y:S01]  /*1170*/  SHF.R.U32.HI R21, RZ, 0x10, R23 ;  /* 0x00000010ff157819 */ /* 0x000fe20000011617 */
[----:B------:R-:W-:Y:S01]  /*1180*/  IMAD.HI.U32 R109, R7, -0x2daee0ad, RZ ;  /* 0xd2511f53076d7827 */ /* 0x000fe200078e00ff */
[----:B------:R-:W-:-:S02]  /*1190*/  SHF.R.U32.HI R72, RZ, 0x10, R15 ;  /* 0x00000010ff487819 */ /* 0x000fc4000001160f */
[--C-:B------:R-:W-:Y:S01]  /*11a0*/  SHF.R.U64 R131, R24, 0x10, R25.reuse ;  /* 0x0000001018837819 */ /* 0x100fe20000001219 */
[----:B------:R-:W-:Y:S01]  /*11b0*/  IMAD R9, R8, -0x326172a9, RZ ;  /* 0xcd9e8d5708097824 */ /* 0x000fe200078e02ff */
[----:B------:R-:W-:Y:S01]  /*11c0*/  SHF.R.U32.HI R22, RZ, 0x10, R25 ;  /* 0x00000010ff167819 */ /* 0x000fe20000011619 */
[----:B------:R-:W-:Y:S01]  /*11d0*/  IMAD.HI.U32 R108, R5, -0x326172a9, RZ ;  /* 0xcd9e8d57056c7827 */ /* 0x000fe200078e00ff */
[----:B------:R-:W-:Y:S02]  /*11e0*/  MOV R132, R26 ;  /* 0x0000001a00847202 */ /* 0x000fe40000000f00 */
[--C-:B------:R-:W-:Y:S01]  /*11f0*/  SHF.R.U64 R133, R26, 0x10, R27.reuse ;  /* 0x000000101a857819 */ /* 0x100fe2000000121b */
[----:B------:R-:W-:Y:S01]  /*1200*/  IMAD R142, R7, -0x2daee0ad, RZ ;  /* 0xd2511f53078e7824 */ /* 0x000fe200078e02ff */
[----:B------:R-:W-:Y:S01]  /*1210*/  SHF.R.U32.HI R23, RZ, 0x10, R27 ;  /* 0x00000010ff177819 */ /* 0x000fe2000001161b */
[----:B------:R-:W-:Y:S01]  /*1220*/  IMAD R106, R5, -0x326172a9, RZ ;  /* 0xcd9e8d57056a7824 */ /* 0x000fe200078e02ff */
[----:B------:R-:W-:-:S02]  /*1230*/  MOV R15, R29 ;  /* 0x0000001d000f7202 */ /* 0x000fc40000000f00 */
[----:B------:R-:W-:Y:S02]  /*1240*/  SHF.R.U32.HI R24, RZ, 0x10, R29 ;  /* 0x00000010ff187819 */ /* 0x000fe4000001161d */
[--C-:B------:R-:W-:Y:S02]  /*1250*/  SHF.R.U64 R137, R30, 0x10, R31.reuse ;  /* 0x000000101e897819 */ /* 0x100fe4000000121f */
[----:B------:R-:W-:Y:S02]  /*1260*/  SHF.R.U32.HI R25, RZ, 0x10, R31 ;  /* 0x00000010ff197819 */ /* 0x000fe4000001161f */
[----:B------:R-:W-:Y:S02]  /*1270*/  MOV R138, R32 ;  /* 0x00000020008a7202 */ /* 0x000fe40000000f00 */
[--C-:B------:R-:W-:Y:S02]  /*1280*/  SHF.R.U64 R139, R32, 0x10, R33.reuse ;  /* 0x00000010208b7819 */ /* 0x100fe40000001221 */
[----:B------:R-:W-:-:S02]  /*1290*/  SHF.R.U32.HI R26, RZ, 0x10, R33 ;  /* 0x00000010ff1a7819 */ /* 0x000fc40000011621 */
[----:B------:R-:W-:Y:S02]  /*12a0*/  MOV R18, R35 ;  /* 0x0000002300127202 */ /* 0x000fe40000000f00 */
        /* <DEDUP_REMOVED lines=34> */
[----:B------:R-:W-:-:S02]  /*14d0*/  LOP3.LUT R109, R6, UR32, R109, 0x96, !PT ;  /* 0x00000020066d7c12 */ /* 0x000fc4000f8e966d */
[----:B-1----:R-:W-:Y:S02]  /*14e0*/  ISETP.NE.AND P2, PT, RZ, UR4, PT ;  /* 0x00000004ff007c0c */ /* 0x002fe4000bf45270 */
[----:B------:R-:W-:Y:S02]  /*14f0*/  LOP3.LUT R108, R9, UR31, R108, 0x96, !PT ;  /* 0x0000001f096c7c12 */ /* 0x000fe4000f8e966c */
[----:B0-234-:R-:W-:-:S09]  /*1500*/  LOP3.LUT R141, R4, 0x3, RZ, 0xc0, !PT ;  /* 0x00000003048d7812 */ /* 0x01dfd200078ec0ff */
.L_x_60540:
[----:B------:R-:W0:Y:S08]  /*1510*/  LDC.64 R8, c[0x0][0x3f0] ;  /* 0x0000fc00ff087b82 */ /* 0x000e300000000a00 */
[----:B------:R-:W1:Y:S08]  /*1520*/  LDC R150, c[0x0][0x388] ;  /* 0x0000e200ff967b82 */ /* 0x000e700000000800 */
[----:B------:R-:W2:Y:S01]  /*1530*/  LDC.64 R10, c[0x0][0x3f8] ;  /* 0x0000fe00ff0a7b82 */ /* 0x000ea20000000a00 */
[----:B0-----:R-:W-:-:S05]  /*1540*/  IMAD.WIDE R12, R111, 0x4, R8 ;  /* 0x000000046f0c7825 */ /* 0x001fca00078e0208 */
[----:B------:R-:W3:Y:S01]  /*1550*/  LDG.E R153, desc[UR8][R12.64] ;  /* 0x000000080c997981 */ /* 0x000ee2000c1e1900 */
[----:B------:R-:W-:Y:S02]  /*1560*/  IMAD.MOV.U32 R100, RZ, RZ, RZ ;  /* 0x000000ffff647224 */ /* 0x000fe400078e00ff */
[----:B--2---:R-:W-:-:S05]  /*1570*/  IMAD.WIDE R10, R111, 0x4, R10 ;  /* 0x000000046f0a7825 */ /* 0x004fca00078e020a */
[----:B------:R0:W5:Y:S01]  /*1580*/  LDG.E R151, desc[UR8][R10.64] ;  /* 0x000000080a977981 */ /* 0x000162000c1e1900 */
        /* <DEDUP_REMOVED lines=18> */
[----:B0-----:R-:W-:-:S06]  /*16b0*/  IMAD.WIDE.U32 R10, R101, 0x10, R8 ;  /* 0x00000010650a7825 */ /* 0x001fcc00078e0008 */
[----:B------:R-:W5:Y:S01]  /*16c0*/  LDG.E.128 R8, desc[UR8][R10.64] ;  /* 0x000000080a087981 */ /* 0x000f62000c1e1d00 */
[----:B------:R-:W-:Y:S01]  /*16d0*/  ISETP.GT.AND P3, PT, R153, RZ, PT ;  /* 0x000000ff9900720c */ /* 0x000fe20003f64270 */
[----:B------:R-:W-:-:S12]  /*16e0*/  BSSY.RECONVERGENT B2, `(.L_x_59597) ;  /* 0x0000058000027945 */ /* 0x000fd80003800200 */
        /* <DEDUP_REMOVED lines=19> */
.L_x_59601:
        /* <DEDUP_REMOVED lines=13> */
.L_x_59603:
[----:B------:R-:W-:Y:S05]  /*18f0*/  BSYNC.RECONVERGENT B4 ;  /* 0x0000000000047941 */ /* 0x000fea0003800200 */
.L_x_59602:
        /* <DEDUP_REMOVED lines=43> */
.L_x_59600:
[----:B------:R-:W-:Y:S05]  /*1bb0*/  BSYNC.RECONVERGENT B3 ;  /* 0x0000000000037941 */ /* 0x000fea0003800200 */
.L_x_59599:
        /* <DEDUP_REMOVED lines=10> */
.L_x_59598:
[----:B------:R-:W-:Y:S05]  /*1c60*/  BSYNC.RECONVERGENT B2 ;  /* 0x0000000000027941 */ /* 0x000fea0003800200 */
.L_x_59597:
        /* <DEDUP_REMOVED lines=20> */
.L_x_59608:
        /* <DEDUP_REMOVED lines=13> */
.L_x_59610:
[----:B------:R-:W-:Y:S05]  /*1e80*/  BSYNC.RECONVERGENT B4 ;  /* 0x0000000000047941 */ /* 0x000fea0003800200 */
.L_x_59609:
        /* <DEDUP_REMOVED lines=43> */
.L_x_59607:
[----:B------:R-:W-:Y:S05]  /*2140*/  BSYNC.RECONVERGENT B3 ;  /* 0x0000000000037941 */ /* 0x000fea0003800200 */
.L_x_59606:
        /* <DEDUP_REMOVED lines=10> */
.L_x_59605:
[----:B------:R-:W-:Y:S05]  /*21f0*/  BSYNC.RECONVERGENT B2 ;  /* 0x0000000000027941 */ /* 0x000fea0003800200 */
.L_x_59604:
        /* <DEDUP_REMOVED lines=20> */
.L_x_59615:
        /* <DEDUP_REMOVED lines=13> */
.L_x_59617:
[----:B------:R-:W-:Y:S05]  /*2410*/  BSYNC.RECONVERGENT B4 ;  /* 0x0000000000047941 */ /* 0x000fea0003800200 */
.L_x_59616:
        /* <DEDUP_REMOVED lines=43> */
.L_x_59614:
[----:B------:R-:W-:Y:S05]  /*26d0*/  BSYNC.RECONVERGENT B3 ;  /* 0x0000000000037941 */ /* 0x000fea0003800200 */
.L_x_59613:
        /* <DEDUP_REMOVED lines=10> */
.L_x_59612:
[----:B------:R-:W-:Y:S05]  /*2780*/  BSYNC.RECONVERGENT B2 ;  /* 0x0000000000027941 */ /* 0x000fea0003800200 */
.L_x_59611:
        /* <DEDUP_REMOVED lines=19> */
.L_x_59621:
        /* <DEDUP_REMOVED lines=13> */
.L_x_59623:
[----:B------:R-:W-:Y:S05]  /*2990*/  BSYNC.RECONVERGENT B3 ;  /* 0x0000000000037941 */ /* 0x000fea0003800200 */
.L_x_59622:
        /* <DEDUP_REMOVED lines=42> */
.L_x_59620:
[----:B------:R-:W-:Y:S05]  /*2c40*/  BSYNC.RECONVERGENT B2 ;  /* 0x0000000000027941 */ /* 0x000fea0003800200 */
.L_x_59619:
        /* <DEDUP_REMOVED lines=11> */
.L_x_59596:
        /* <DEDUP_REMOVED lines=21> */
.L_x_59628:
        /* <DEDUP_REMOVED lines=13> */
.L_x_59630:
[----:B------:R-:W-:Y:S05]  /*2f20*/  BSYNC.RECONVERGENT B4 ;  /* 0x0000000000047941 */ /* 0x000fea0003800200 */
.L_x_59629:
        /* <DEDUP_REMOVED lines=42> */
.L_x_59627:
[----:B------:R-:W-:Y:S05]  /*31d0*/  BSYNC.RECONVERGENT B3 ;  /* 0x0000000000037941 */ /* 0x000fea0003800200 */
.L_x_59626:
        /* <DEDUP_REMOVED lines=9> */
.L_x_59625:
[----:B------:R-:W-:Y:S05]  /*3270*/  BSYNC.RECONVERGENT B2 ;  /* 0x0000000000027941 */ /* 0x000fea0003800200 */
.L_x_59624:
        /* <DEDUP_REMOVED lines=17> */
.L_x_59635:
        /* <DEDUP_REMOVED lines=13> */
.L_x_59637:
[----:B------:R-:W-:Y:S05]  /*3460*/  BSYNC.RECONVERGENT B4 ;  /* 0x0000000000047941 */ /* 0x000fea0003800200 */
.L_x_59636:
        /* <DEDUP_REMOVED lines=43> */
.L_x_59634:
[----:B------:R-:W-:Y:S05]  /*3720*/  BSYNC.RECONVERGENT B3 ;  /* 0x0000000000037941 */ /* 0x000fea0003800200 */
.L_x_59633:
        /* <DEDUP_REMOVED lines=9> */
.L_x_59632:
[----:B------:R-:W-:Y:S05]  /*37c0*/  BSYNC.RECONVERGENT B2 ;  /* 0x0000000000027941 */ /* 0x000fea0003800200 */
.L_x_59631:
        /* <DEDUP_REMOVED lines=17> */
.L_x_59642:
        /* <DEDUP_REMOVED lines=13> */
.L_x_59644:
[----:B------:R-:W-:Y:S05]  /*39b0*/  BSYNC.RECONVERGENT B4 ;  /* 0x0000000000047941 */ /* 0x000fea0003800200 */
.L_x_59643:
        /* <DEDUP_REMOVED lines=43> */
.L_x_59641:
[----:B------:R-:W-:Y:S05]  /*3c70*/  BSYNC.RECONVERGENT B3 ;  /* 0x0000000000037941 */ /* 0x000fea0003800200 */
.L_x_59640:
        /* <DEDUP_REMOVED lines=9> */
.L_x_59639:
[----:B------:R-:W-:Y:S05]  /*3d10*/  BSYNC.RECONVERGENT B2 ;  /* 0x0000000000027941 */ /* 0x000fea0003800200 */
.L_x_59638:
        /* <DEDUP_REMOVED lines=16> */
.L_x_59647:
        /* <DEDUP_REMOVED lines=13> */
.L_x_59649:
[----:B------:R-:W-:Y:S05]  /*3ef0*/  BSYNC.RECONVERGENT B3 ;  /* 0x0000000000037941 */ /* 0x000fea0003800200 */
.L_x_59648:
        /* <DEDUP_REMOVED lines=43> */
.L_x_59646:
[----:B------:R-:W-:Y:S05]  /*41b0*/  BSYNC.RECONVERGENT B2 ;  /* 0x0000000000027941 */ /* 0x000fea0003800200 */
.L_x_59645:
        /* <DEDUP_REMOVED lines=9> */
.L_x_59618:
[----:B------:R-:W-:Y:S05]  /*4250*/  BSYNC.RECONVERGENT B1 ;  /* 0x0000000000017941 */ /* 0x000fea0003800200 */
.L_x_59595:
[----:B------:R-:W0:Y:S01]  /*4260*/  LDC.64 R154, c[0x0][0x3a8] ;  /* 0x0000ea00ff9a7b82 */ /* 0x000e220000000a00 */
[----:B------:R-:W-:Y:S01]  /*4270*/  BSSY.RECONVERGENT B1, `(.L_x_59650) ;  /* 0x0000010000017945 */ /* 0x000fe20003800200 */
[----:B------:R-:W-:Y:S01]  /*4280*/  IADD3 R25, PT, PT, R100, 0x20, RZ ;  /* 0x0000002064197810 */ /* 0x000fe20007ffe0ff */
        /* <DEDUP_REMOVED lines=14> */
.L_x_59651:
[----:B------:R-:W-:Y:S05]  /*4370*/  BSYNC.RECONVERGENT B1 ;  /* 0x0000000000017941 */ /* 0x000fea0003800200 */
.L_x_59650:
[----:B------:R-:W-:Y:S04]  /*4380*/  BSSY.RECONVERGENT B1, `(.L_x_59652) ;  /* 0x0000005000017945 */ /* 0x000fe80003800200 */
[----:B------:R-:W-:Y:S05]  /*4390*/  @!P1 BRA `(.L_x_59653) ;  /* 0x00000000000c9947 */ /* 0x000fea0003800000 */
[----:B------:R-:W2:Y:S02]  /*43a0*/  LDC.64 R4, c[0x0][0x390] ;  /* 0x0000e400ff047b82 */ /* 0x000ea40000000a00 */
[----:B--2---:R-:W-:-:S06]  /*43b0*/  IMAD.WIDE.U32 R4, R25, 0x10, R4 ;  /* 0x0000001019047825 */ /* 0x004fcc00078e0004 */
[----:B------:R-:W5:Y:S02]  /*43c0*/  LDG.E.128 R4, desc[UR8][R4.64] ;  /* 0x0000000804047981 */ /* 0x000f64000c1e1d00 */
.L_x_59653:
[----:B------:R-:W-:Y:S05]  /*43d0*/  BSYNC.RECONVERGENT B1 ;  /* 0x0000000000017941 */ /* 0x000fea0003800200 */
.L_x_59652:
[----:B------:R-:W-:Y:S01]  /*43e0*/  BSSY.RECONVERGENT B1, `(.L_x_59654) ;  /* 0x00002be000017945 */ /* 0x000fe20003800200 */
[----:B------:R-:W-:-:S03]  /*43f0*/  VIADD R27, R101, 0x20 ;  /* 0x00000020651b7836 */ /* 0x000fc60000000000 */
[----:B------:R-:W-:Y:S05]  /*4400*/  @!P0 BRA `(.L_x_59655) ;  /* 0x0000001400988947 */ /* 0x000fea0003800000 */
[----:B01----:R-:W0:Y:S02]  /*4410*/  LDC.64 R12, c[0x0][0x3a0] ;  /* 0x0000e800ff0c7b82 */ /* 0x003e240000000a00 */
        /* <DEDUP_REMOVED lines=23> */
.L_x_59660:
        /* <DEDUP_REMOVED lines=13> */
.L_x_59662:
[----:B------:R-:W-:Y:S05]  /*4660*/  BSYNC.RECONVERGENT B4 ;  /* 0x0000000000047941 */ /* 0x000fea0003800200 */
.L_x_59661:
        /* <DEDUP_REMOVED lines=43> */
.L_x_59659:
[----:B------:R-:W-:Y:S05]  /*4920*/  BSYNC.RECONVERGENT B3 ;  /* 0x0000000000037941 */ /* 0x000fea0003800200 */
.L_x_59658:
        /* <DEDUP_REMOVED lines=10> */
.L_x_59657:
[----:B------:R-:W-:Y:S05]  /*49d0*/  BSYNC.RECONVERGENT B2 ;  /* 0x0000000000027941 */ /* 0x000fea0003800200 */
.L_x_59656:
        /* <DEDUP_REMOVED lines=20> */
.L_x_59667:
        /* <DEDUP_REMOVED lines=13> */
.L_x_59669:
[----:B------:R-:W-:Y:S05]  /*4bf0*/  BSYNC.RECONVERGENT B4 ;  /* 0x0000000000047941 */ /* 0x000fea0003800200 */
.L_x_59668:
        /* <DEDUP_REMOVED lines=43> */
.L_x_59666:
[----:B------:R-:W-:Y:S05]  /*4eb0*/  BSYNC.RECONVERGENT B3 ;  /* 0x0000000000037941 */ /* 0x000fea0003800200 */
.L_x_59665:
        /* <DEDUP_REMOVED lines=10> */
.L_x_59664:
[----:B------:R-:W-:Y:S05]  /*4f60*/  BSYNC.RECONVERGENT B2 ;  /* 0x0000000000027941 */ /* 0x000fea0003800200 */
.L_x_59663:
        /* <DEDUP_REMOVED lines=20> */
.L_x_59674:
        /* <DEDUP_REMOVED lines=13> */
.L_x_59676:
[----:B------:R-:W-:Y:S05]  /*5180*/  BSYNC.RECONVERGENT B4 ;  /* 0x0000000000047941 */ /* 0x000fea0003800200 */
.L_x_59675:
        /* <DEDUP_REMOVED lines=43> */
.L_x_59673:
[----:B------:R-:W-:Y:S05]  /*5440*/  BSYNC.RECONVERGENT B3 ;  /* 0x0000000000037941 */ /* 0x000fea0003800200 */
.L_x_59672:
        /* <DEDUP_REMOVED lines=10> */
.L_x_59671:
[----:B------:R-:W-:Y:S05]  /*54f0*/  BSYNC.RECONVERGENT B2 ;  /* 0x0000000000027941 */ /* 0x000fea0003800200 */
.L_x_59670:
        /* <DEDUP_REMOVED lines=19> */
.L_x_59680:
        /* <DEDUP_REMOVED lines=13> */
.L_x_59682:
[----:B------:R-:W-:Y:S05]  /*5700*/  BSYNC.RECONVERGENT B3 ;  /* 0x0000000000037941 */ /* 0x000fea0003800200 */
.L_x_59681:
        /* <DEDUP_REMOVED lines=42> */
.L_x_59679:
[----:B------:R-:W-:Y:S05]  /*59b0*/  BSYNC.RECONVERGENT B2 ;  /* 0x0000000000027941 */ /* 0x000fea0003800200 */
.L_x_59678:
        /* <DEDUP_REMOVED lines=11> */
.L_x_59655:
[----:B------:R-:W-:Y:S01]  /*5a70*/  BSSY.RECONVERGENT B2, `(.L_x_59683) ;  /* 0x0000057000027945 */ /* 0x000fe20003800200 */
[----:B------:R-:W-:Y:S01]  /*5a80*/  IMAD.MOV.U32 R14, RZ, RZ, R16 ;  /* 0x000000ffff0e7224 */ /* 0x000fe200078e0010 */
[----:B01----:R-:W-:Y:S01]  /*5a90*/  MOV R12, RZ ;  /* 0x000000ff000c7202 */ /* 0x003fe20000000f00 */
        /* <DEDUP_REMOVED lines=18> */
.L_x_59687:
        /* <DEDUP_REMOVED lines=13> */
.L_x_59689:
[----:B------:R-:W-:Y:S05]  /*5c90*/  BSYNC.RECONVERGENT B4 ;  /* 0x0000000000047941 */ /* 0x000fea0003800200 */
.L_x_59688:
        /* <DEDUP_REMOVED lines=42> */
.L_x_59686:
[----:B------:R-:W-:Y:S05]  /*5f40*/  BSYNC.RECONVERGENT B3 ;  /* 0x0000000000037941 */ /* 0x000fea0003800200 */
.L_x_59685:
        /* <DEDUP_REMOVED lines=9> */
.L_x_59684:
[----:B------:R-:W-:Y:S05]  /*5fe0*/  BSYNC.RECONVERGENT B2 ;  /* 0x0000000000027941 */ /* 0x000fea0003800200 */
.L_x_59683:
        /* <DEDUP_REMOVED lines=17> */
.L_x_59694:
        /* <DEDUP_REMOVED lines=13> */
.L_x_59696:
[----:B------:R-:W-:Y:S05]  /*61d0*/  BSYNC.RECONVERGENT B4 ;  /* 0x0000000000047941 */ /* 0x000fea0003800200 */
.L_x_59695:
        /* <DEDUP_REMOVED lines=43> */
.L_x_59693:
[----:B------:R-:W-:Y:S05]  /*6490*/  BSYNC.RECONVERGENT B3 ;  /* 0x0000000000037941 */ /* 0x000fea0003800200 */
.L_x_59692:
        /* <DEDUP_REMOVED lines=9> */
.L_x_59691:
[----:B------:R-:W-:Y:S05]  /*6530*/  BSYNC.RECONVERGENT B2 ;  /* 0x0000000000027941 */ /* 0x000fea0003800200 */
.L_x_59690:
        /* <DEDUP_REMOVED lines=17> */
.L_x_59701:
        /* <DEDUP_REMOVED lines=13> */
.L_x_59703:
[----:B------:R-:W-:Y:S05]  /*6720*/  BSYNC.RECONVERGENT B4 ;  /* 0x0000000000047941 */ /* 0x000fea0003800200 */
.L_x_59702:
        /* <DEDUP_REMOVED lines=43> */
.L_x_59700:
[----:B------:R-:W-:Y:S05]  /*69e0*/  BSYNC.RECONVERGENT B3 ;  /* 0x0000000000037941 */ /* 0x000fea0003800200 */
.L_x_59699:
        /* <DEDUP_REMOVED lines=9> */
.L_x_59698:
[----:B------:R-:W-:Y:S05]  /*6a80*/  BSYNC.RECONVERGENT B2 ;  /* 0x0000000000027941 */ /* 0x000fea0003800200 */
.L_x_59697:
        /* <DEDUP_REMOVED lines=16> */
.L_x_59706:
        /* <DEDUP_REMOVED lines=13> */
.L_x_59708:
[----:B------:R-:W-:Y:S05]  /*6c60*/  BSYNC.RECONVERGENT B3 ;  /* 0x0000000000037941 */ /* 0x000fea0003800200 */
.L_x_59707:
        /* <DEDUP_REMOVED lines=43> */
.L_x_59705:
[----:B------:R-:W-:Y:S05]  /*6f20*/  BSYNC.RECONVERGENT B2 ;  /* 0x0000000000027941 */ /* 0x000fea0003800200 */
.L_x_59704:
        /* <DEDUP_REMOVED lines=9> */
.L_x_59677:
[----:B------:R-:W-:Y:S05]  /*6fc0*/  BSYNC.RECONVERGENT B1 ;  /* 0x0000000000017941 */ /* 0x000fea0003800200 */
.L_x_59654:
[----:B------:R-:W-:Y:S01]  /*6fd0*/  IMAD.WIDE.U32 R16, R27, 0x10, R154 ;  /* 0x000000101b107825 */ /* 0x000fe200078e009a */
[----:B------:R-:W-:Y:S01]  /*6fe0*/  BSSY.RECONVERGENT B1, `(.L_x_59709) ;  /* 0x000000f000017945 */ /* 0x000fe20003800200 */
[----:B------:R-:W-:-:S03]  /*6ff0*/  IADD3 R29, PT, PT, R100, 0x40, RZ ;  /* 0x00000040641d7810 */ /* 0x000fc60007ffe0ff */
        /* <DEDUP_REMOVED lines=13> */
.L_x_59710:
[----:B------:R-:W-:Y:S05]  /*70d0*/  BSYNC.RECONVERGENT B1 ;  /* 0x0000000000017941 */ /* 0x000fea0003800200 */
.L_x_59709:
[----:B------:R-:W-:Y:S04]  /*70e0*/  BSSY.RECONVERGENT B1, `(.L_x_59711) ;  /* 0x0000005000017945 */ /* 0x000fe80003800200 */
[----:B------:R-:W-:Y:S05]  /*70f0*/  @!P1 BRA `(.L_x_59712) ;  /* 0x00000000000c9947 */ /* 0x000fea0003800000 */
[----:B------:R-:W2:Y:S02]  /*7100*/  LDC.64 R4, c[0x0][0x390] ;  /* 0x0000e400ff047b82 */ /* 0x000ea40000000a00 */
[----:B--2---:R-:W-:-:S06]  /*7110*/  IMAD.WIDE.U32 R4, R29, 0x10, R4 ;  /* 0x000000101d047825 */ /* 0x004fcc00078e0004 */
[----:B------:R-:W5:Y:S02]  /*7120*/  LDG.E.128 R4, desc[UR8][R4.64] ;  /* 0x0000000804047981 */ /* 0x000f64000c1e1d00 */
.L_x_59712:
[----:B------:R-:W-:Y:S05]  /*7130*/  BSYNC.RECONVERGENT B1 ;  /* 0x0000000000017941 */ /* 0x000fea0003800200 */
.L_x_59711:
        /* <DEDUP_REMOVED lines=27> */
.L_x_59719:
        /* <DEDUP_REMOVED lines=13> */
.L_x_59721:
[----:B------:R-:W-:Y:S05]  /*73c0*/  BSYNC.RECONVERGENT B4 ;  /* 0x0000000000047941 */ /* 0x000fea0003800200 */
.L_x_59720:
        /* <DEDUP_REMOVED lines=43> */
.L_x_59718:
[----:B------:R-:W-:Y:S05]  /*7680*/  BSYNC.RECONVERGENT B3 ;  /* 0x0000000000037941 */ /* 0x000fea0003800200 */
.L_x_59717:
        /* <DEDUP_REMOVED lines=10> */
.L_x_59716:
[----:B------:R-:W-:Y:S05]  /*7730*/  BSYNC.RECONVERGENT B2 ;  /* 0x0000000000027941 */ /* 0x000fea0003800200 */
.L_x_59715:
        /* <DEDUP_REMOVED lines=20> */
.L_x_59726:
        /* <DEDUP_REMOVED lines=13> */
.L_x_59728:
[----:B------:R-:W-:Y:S05]  /*7950*/  BSYNC.RECONVERGENT B4 ;  /* 0x0000000000047941 */ /* 0x000fea0003800200 */
.L_x_59727:
        /* <DEDUP_REMOVED lines=43> */
.L_x_59725:
[----:B------:R-:W-:Y:S05]  /*7c10*/  BSYNC.RECONVERGENT B3 ;  /* 0x0000000000037941 */ /* 0x000fea0003800200 */
.L_x_59724:
        /* <DEDUP_REMOVED lines=10> */
.L_x_59723:
[----:B------:R-:W-:Y:S05]  /*7cc0*/  BSYNC.RECONVERGENT B2 ;  /* 0x0000000000027941 */ /* 0x000fea0003800200 */
.L_x_59722:
        /* <DEDUP_REMOVED lines=20> */
.L_x_59733:
        /* <DEDUP_REMOVED lines=13> */
.L_x_59735:
[----:B------:R-:W-:Y:S05]  /*7ee0*/  BSYNC.RECONVERGENT B4 ;  /* 0x0000000000047941 */ /* 0x000fea0003800200 */
.L_x_59734:
        /* <DEDUP_REMOVED lines=43> */
.L_x_59732:
[----:B------:R-:W-:Y:S05]  /*81a0*/  BSYNC.RECONVERGENT B3 ;  /* 0x0000000000037941 */ /* 0x000fea0003800200 */
.L_x_59731:
        /* <DEDUP_REMOVED lines=10> */
.L_x_59730:
[----:B------:R-:W-:Y:S05]  /*8250*/  BSYNC.RECONVERGENT B2 ;  /* 0x0000000000027941 */ /* 0x000fea0003800200 */
.L_x_59729:
        /* <DEDUP_REMOVED lines=19> */
.L_x_59739:
        /* <DEDUP_REMOVED lines=13> */
.L_x_59741:
[----:B------:R-:W-:Y:S05]  /*8460*/  BSYNC.RECONVERGENT B3 ;  /* 0x0000000000037941 */ /* 0x000fea0003800200 */
.L_x_59740:
        /* <DEDUP_REMOVED lines=42> */
.L_x_59738:
[----:B------:R-:W-:Y:S05]  /*8710*/  BSYNC.RECONVERGENT B2 ;  /* 0x0000000000027941 */ /* 0x000fea0003800200 */
.L_x_59737:
        /* <DEDUP_REMOVED lines=11> */
.L_x_59714:
        /* <DEDUP_REMOVED lines=21> */
.L_x_59746:
        /* <DEDUP_REMOVED lines=13> */
.L_x_59748:
[----:B------:R-:W-:Y:S05]  /*89f0*/  BSYNC.RECONVERGENT B4 ;  /* 0x0000000000047941 */ /* 0x000fea0003800200 */
.L_x_59747:
        /* <DEDUP_REMOVED lines=42> */
.L_x_59745:
[----:B------:R-:W-:Y:S05]  /*8ca0*/  BSYNC.RECONVERGENT B3 ;  /* 0x0000000000037941 */ /* 0x000fea0003800200 */
.L_x_59744:
        /* <DEDUP_REMOVED lines=9> */
.L_x_59743:
[----:B------:R-:W-:Y:S05]  /*8d40*/  BSYNC.RECONVERGENT B2 ;  /* 0x0000000000027941 */ /* 0x000fea0003800200 */
.L_x_59742:
        /* <DEDUP_REMOVED lines=17> */
.L_x_59753:
        /* <DEDUP_REMOVED lines=13> */
.L_x_59755:
[----:B------:R-:W-:Y:S05]  /*8f30*/  BSYNC.RECONVERGENT B4 ;  /* 0x0000000000047941 */ /* 0x000fea0003800200 */
.L_x_59754:
        /* <DEDUP_REMOVED lines=43> */
.L_x_59752:
[----:B------:R-:W-:Y:S05]  /*91f0*/  BSYNC.RECONVERGENT B3 ;  /* 0x0000000000037941 */ /* 0x000fea0003800200 */
.L_x_59751:
        /* <DEDUP_REMOVED lines=9> */
.L_x_59750:
[----:B------:R-:W-:Y:S05]  /*9290*/  BSYNC.RECONVERGENT B2 ;  /* 0x0000000000027941 */ /* 0x000fea0003800200 */
.L_x_59749:
        /* <DEDUP_REMOVED lines=17> */
.L_x_59760:
        /* <DEDUP_REMOVED lines=13> */
.L_x_59762:
[----:B------:R-:W-:Y:S05]  /*9480*/  BSYNC.RECONVERGENT B4 ;  /* 0x0000000000047941 */ /* 0x000fea0003800200 */
.L_x_59761:
        /* <DEDUP_REMOVED lines=43> */
.L_x_59759:
[----:B------:R-:W-:Y:S05]  /*9740*/  BSYNC.RECONVERGENT B3 ;  /* 0x0000000000037941 */ /* 0x000fea0003800200 */
.L_x_59758:
        /* <DEDUP_REMOVED lines=9> */
.L_x_59757:
[----:B------:R-:W-:Y:S05]  /*97e0*/  BSYNC.RECONVERGENT B2 ;  /* 0x0000000000027941 */ /* 0x000fea0003800200 */
.L_x_59756:
        /* <DEDUP_REMOVED lines=16> */
.L_x_59765:
        /* <DEDUP_REMOVED lines=13> */
.L_x_59767:
[----:B------:R-:W-:Y:S05]  /*99c0*/  BSYNC.RECONVERGENT B3 ;  /* 0x0000000000037941 */ /* 0x000fea0003800200 */
.L_x_59766:
        /* <DEDUP_REMOVED lines=43> */
.L_x_59764:
[----:B------:R-:W-:Y:S05]  /*9c80*/  BSYNC.RECONVERGENT B2 ;  /* 0x0000000000027941 */ /* 0x000fea0003800200 */
.L_x_59763:
        /* <DEDUP_REMOVED lines=9> */
.L_x_59736:
[----:B------:R-:W-:Y:S05]  /*9d20*/  BSYNC.RECONVERGENT B1 ;  /* 0x0000000000017941 */ /* 0x000fea0003800200 */
.L_x_59713:
        /* <DEDUP_REMOVED lines=16> */
.L_x_59769:
[----:B------:R-:W-:Y:S05]  /*9e30*/  BSYNC.RECONVERGENT B1 ;  /* 0x0000000000017941 */ /* 0x000fea0003800200 */
.L_x_59768:
[----:B------:R-:W-:Y:S04]  /*9e40*/  BSSY.RECONVERGENT B1, `(.L_x_59770) ;  /* 0x0000005000017945 */ /* 0x000fe80003800200 */
[----:B------:R-:W-:Y:S05]  /*9e50*/  @!P1 BRA `(.L_x_59771) ;  /* 0x00000000000c9947 */ /* 0x000fea0003800000 */
[----:B------:R-:W2:Y:S02]  /*9e60*/  LDC.64 R4, c[0x0][0x390] ;  /* 0x0000e400ff047b82 */ /* 0x000ea40000000a00 */
[----:B--2---:R-:W-:-:S06]  /*9e70*/  IMAD.WIDE.U32 R4, R33, 0x10, R4 ;  /* 0x0000001021047825 */ /* 0x004fcc00078e0004 */
[----:B------:R-:W5:Y:S02]  /*9e80*/  LDG.E.128 R4, desc[UR8][R4.64] ;  /* 0x0000000804047981 */ /* 0x000f64000c1e1d00 */
.L_x_59771:
[----:B------:R-:W-:Y:S05]  /*9e90*/  BSYNC.RECONVERGENT B1 ;  /* 0x0000000000017941 */ /* 0x000fea0003800200 */
.L_x_59770:
        /* <DEDUP_REMOVED lines=27> */
.L_x_59778:
        /* <DEDUP_REMOVED lines=13> */
.L_x_59780:
[----:B------:R-:W-:Y:S05]  /*a120*/  BSYNC.RECONVERGENT B4 ;  /* 0x0000000000047941 */ /* 0x000fea0003800200 */
.L_x_59779:
        /* <DEDUP_REMOVED lines=43> */
.L_x_59777:
[----:B------:R-:W-:Y:S05]  /*a3e0*/  BSYNC.RECONVERGENT B3 ;  /* 0x0000000000037941 */ /* 0x000fea0003800200 */
.L_x_59776:
        /* <DEDUP_REMOVED lines=10> */
.L_x_59775:
[----:B------:R-:W-:Y:S05]  /*a490*/  BSYNC.RECONVERGENT B2 ;  /* 0x0000000000027941 */ /* 0x000fea0003800200 */
.L_x_59774:
        /* <DEDUP_REMOVED lines=20> */
.L_x_59785:
        /* <DEDUP_REMOVED lines=13> */
.L_x_59787:
[----:B------:R-:W-:Y:S05]  /*a6b0*/  BSYNC.RECONVERGENT B4 ;  /* 0x0000000000047941 */ /* 0x000fea0003800200 */
.L_x_59786:
        /* <DEDUP_REMOVED lines=43> */
.L_x_59784:
[----:B------:R-:W-:Y:S05]  /*a970*/  BSYNC.RECONVERGENT B3 ;  /* 0x0000000000037941 */ /* 0x000fea0003800200 */
.L_x_59783:
        /* <DEDUP_REMOVED lines=10> */
.L_x_59782:
[----:B------:R-:W-:Y:S05]  /*aa20*/  BSYNC.RECONVERGENT B2 ;  /* 0x0000000000027941 */ /* 0x000fea0003800200 */
.L_x_59781:
        /* <DEDUP_REMOVED lines=20> */
.L_x_59792:
        /* <DEDUP_REMOVED lines=13> */
.L_x_59794:
[----:B------:R-:W-:Y:S05]  /*ac40*/  BSYNC.RECONVERGENT B4 ;  /* 0x0000000000047941 */ /* 0x000fea0003800200 */
.L_x_59793:
        /* <DEDUP_REMOVED lines=43> */
.L_x_59791:
[----:B------:R-:W-:Y:S05]  /*af00*/  BSYNC.RECONVERGENT B3 ;  /* 0x0000000000037941 */ /* 0x000fea0003800200 */
.L_x_59790:
        /* <DEDUP_REMOVED lines=10> */
.L_x_59789:
[----:B------:R-:W-:Y:S05]  /*afb0*/  BSYNC.RECONVERGENT B2 ;  /* 0x0000000000027941 */ /* 0x000fea0003800200 */
.L_x_59788:
        /* <DEDUP_REMOVED lines=19> */
.L_x_59798:
        /* <DEDUP_REMOVED lines=13> */
.L_x_59800:
[----:B------:R-:W-:Y:S05]  /*b1c0*/  BSYNC.RECONVERGENT B3 ;  /* 0x0000000000037941 */ /* 0x000fea0003800200 */
.L_x_59799:
        /* <DEDUP_REMOVED lines=42> */
.L_x_59797:
[----:B------:R-:W-:Y:S05]  /*b470*/  BSYNC.RECONVERGENT B2 ;  /* 0x0000000000027941 */ /* 0x000fea0003800200 */
.L_x_59796:
        /* <DEDUP_REMOVED lines=11> */
.L_x_59773:
        /* <DEDUP_REMOVED lines=21> */
.L_x_59805:
        /* <DEDUP_REMOVED lines=13> */
.L_x_59807:
[----:B------:R-:W-:Y:S05]  /*b750*/  BSYNC.RECONVERGENT B4 ;  /* 0x0000000000047941 */ /* 0x000fea0003800200 */
.L_x_59806:
        /* <DEDUP_REMOVED lines=42> */
.L_x_59804:
[----:B------:R-:W-:Y:S05]  /*ba00*/  BSYNC.RECONVERGENT B3 ;  /* 0x0000000000037941 */ /* 0x000fea0003800200 */
.L_x_59803:
        /* <DEDUP_REMOVED lines=9> */
.L_x_59802:
[----:B------:R-:W-:Y:S05]  /*baa0*/  BSYNC.RECONVERGENT B2 ;  /* 0x0000000000027941 */ /* 0x000fea0003800200 */
.L_x_59801:
        /* <DEDUP_REMOVED lines=17> */
.L_x_59812:
        /* <DEDUP_REMOVED lines=13> */
.L_x_59814:
[----:B------:R-:W-:Y:S05]  /*bc90*/  BSYNC.RECONVERGENT B4 ;  /* 0x0000000000047941 */ /* 0x000fea0003800200 */
.L_x_59813:
        /* <DEDUP_REMOVED lines=43> */
.L_x_59811:
[----:B------:R-:W-:Y:S05]  /*bf50*/  BSYNC.RECONVERGENT B3 ;  /* 0x0000000000037941 */ /* 0x000fea0003800200 */
.L_x_59810:
        /* <DEDUP_REMOVED lines=9> */
.L_x_59809:
[----:B------:R-:W-:Y:S05]  /*bff0*/  BSYNC.RECONVERGENT B2 ;  /* 0x0000000000027941 */ /* 0x000fea0003800200 */
.L_x_59808:
        /* <DEDUP_REMOVED lines=17> */
.L_x_59819:
        /* <DEDUP_REMOVED lines=13> */
.L_x_59821:
[----:B------:R-:W-:Y:S05]  /*c1e0*/  BSYNC.RECONVERGENT B4 ;  /* 0x0000000000047941 */ /* 0x000fea0003800200 */
.L_x_59820:
        /* <DEDUP_REMOVED lines=43> */
.L_x_59818:
[----:B------:R-:W-:Y:S05]  /*c4a0*/  BSYNC.RECONVERGENT B3 ;  /* 0x0000000000037941 */ /* 0x000fea0003800200 */
.L_x_59817:
        /* <DEDUP_REMOVED lines=9> */
.L_x_59816:
[----:B------:R-:W-:Y:S05]  /*c540*/  BSYNC.RECONVERGENT B2 ;  /* 0x0000000000027941 */ /* 0x000fea0003800200 */
.L_x_59815:
        /* <DEDUP_REMOVED lines=16> */
.L_x_59824:
        /* <DEDUP_REMOVED lines=13> */
.L_x_59826:
[----:B------:R-:W-:Y:S05]  /*c720*/  BSYNC.RECONVERGENT B3 ;  /* 0x0000000000037941 */ /* 0x000fea0003800200 */
.L_x_59825:
        /* <DEDUP_REMOVED lines=43> */
.L_x_59823:
[----:B------:R-:W-:Y:S05]  /*c9e0*/  BSYNC.RECONVERGENT B2 ;  /* 0x0000000000027941 */ /* 0x000fea0003800200 */
.L_x_59822:
        /* <DEDUP_REMOVED lines=9> */
.L_x_59795:
[----:B------:R-:W-:Y:S05]  /*ca80*/  BSYNC.RECONVERGENT B1 ;  /* 0x0000000000017941 */ /* 0x000fea0003800200 */
.L_x_59772:
        /* <DEDUP_REMOVED lines=16> */
.L_x_59828:
[----:B------:R-:W-:Y:S05]  /*cb90*/  BSYNC.RECONVERGENT B1 ;  /* 0x0000000000017941 */ /* 0x000fea0003800200 */
.L_x_59827:
[----:B------:R-:W-:Y:S04]  /*cba0*/  BSSY.RECONVERGENT B1, `(.L_x_59829) ;  /* 0x0000005000017945 */ /* 0x000fe80003800200 */
[----:B------:R-:W-:Y:S05]  /*cbb0*/  @!P1 BRA `(.L_x_59830) ;  /* 0x00000000000c9947 */ /* 0x000fea0003800000 */
[----:B------:R-:W2:Y:S02]  /*cbc0*/  LDC.64 R4, c[0x0][0x390] ;  /* 0x0000e400ff047b82 */ /* 0x000ea40000000a00 */
[----:B--2---:R-:W-:-:S06]  /*cbd0*/  IMAD.WIDE.U32 R4, R69, 0x10, R4 ;  /* 0x0000001045047825 */ /* 0x004fcc00078e0004 */
[----:B------:R-:W5:Y:S02]  /*cbe0*/  LDG.E.128 R4, desc[UR8][R4.64] ;  /* 0x0000000804047981 */ /* 0x000f64000c1e1d00 */
.L_x_59830:
[----:B------:R-:W-:Y:S05]  /*cbf0*/  BSYNC.RECONVERGENT B1 ;  /* 0x0000000000017941 */ /* 0x000fea0003800200 */
.L_x_59829:
        /* <DEDUP_REMOVED lines=27> */
.L_x_59837:
        /* <DEDUP_REMOVED lines=13> */
.L_x_59839:
[----:B------:R-:W-:Y:S05]  /*ce80*/  BSYNC.RECONVERGENT B4 ;  /* 0x0000000000047941 */ /* 0x000fea0003800200 */
.L_x_59838:
        /* <DEDUP_REMOVED lines=43> */
.L_x_59836:
[----:B------:R-:W-:Y:S05]  /*d140*/  BSYNC.RECONVERGENT B3 ;  /* 0x0000000000037941 */ /* 0x000fea0003800200 */
.L_x_59835:
        /* <DEDUP_REMOVED lines=10> */
.L_x_59834:
[----:B------:R-:W-:Y:S05]  /*d1f0*/  BSYNC.RECONVERGENT B2 ;  /* 0x0000000000027941 */ /* 0x000fea0003800200 */
.L_x_59833:
        /* <DEDUP_REMOVED lines=20> */
.L_x_59844:
        /* <DEDUP_REMOVED lines=13> */
.L_x_59846:
[----:B------:R-:W-:Y:S05]  /*d410*/  BSYNC.RECONVERGENT B4 ;  /* 0x0000000000047941 */ /* 0x000fea0003800200 */
.L_x_59845:
        /* <DEDUP_REMOVED lines=43> */
.L_x_59843:
[----:B------:R-:W-:Y:S05]  /*d6d0*/  BSYNC.RECONVERGENT B3 ;  /* 0x0000000000037941 */ /* 0x000fea0003800200 */
.L_x_59842:
        /* <DEDUP_REMOVED lines=10> */
.L_x_59841:
[----:B------:R-:W-:Y:S05]  /*d780*/  BSYNC.RECONVERGENT B2 ;  /* 0x0000000000027941 */ /* 0x000fea0003800200 */
.L_x_59840:
        /* <DEDUP_REMOVED lines=20> */
.L_x_59851:
        /* <DEDUP_REMOVED lines=13> */
.L_x_59853:
[----:B------:R-:W-:Y:S05]  /*d9a0*/  BSYNC.RECONVERGENT B4 ;  /* 0x0000000000047941 */ /* 0x000fea0003800200 */
.L_x_59852:
        /* <DEDUP_REMOVED lines=43> */
.L_x_59850:
[----:B------:R-:W-:Y:S05]  /*dc60*/  BSYNC.RECONVERGENT B3 ;  /* 0x0000000000037941 */ /* 0x000fea0003800200 */
.L_x_59849:
        /* <DEDUP_REMOVED lines=10> */
.L_x_59848:
[----:B------:R-:W-:Y:S05]  /*dd10*/  BSYNC.RECONVERGENT B2 ;  /* 0x0000000000027941 */ /* 0x000fea0003800200 */
.L_x_59847:
        /* <DEDUP_REMOVED lines=19> */
.L_x_59857:
        /* <DEDUP_REMOVED lines=13> */
.L_x_59859:
[----:B------:R-:W-:Y:S05]  /*df20*/  BSYNC.RECONVERGENT B3 ;  /* 0x0000000000037941 */ /* 0x000fea0003800200 */
.L_x_59858:
        /* <DEDUP_REMOVED lines=42> */
.L_x_59856:
[----:B------:R-:W-:Y:S05]  /*e1d0*/  BSYNC.RECONVERGENT B2 ;  /* 0x0000000000027941 */ /* 0x000fea0003800200 */
.L_x_59855:
        /* <DEDUP_REMOVED lines=11> */
.L_x_59832:
        /* <DEDUP_REMOVED lines=21> */
.L_x_59864:
        /* <DEDUP_REMOVED lines=13> */
.L_x_59866:
[----:B------:R-:W-:Y:S05]  /*e4b0*/  BSYNC.RECONVERGENT B4 ;  /* 0x0000000000047941 */ /* 0x000fea0003800200 */
.L_x_59865:
        /* <DEDUP_REMOVED lines=42> */
.L_x_59863:
[----:B------:R-:W-:Y:S05]  /*e760*/  BSYNC.RECONVERGENT B3 ;  /* 0x0000000000037941 */ /* 0x000fea0003800200 */
.L_x_59862:
        /* <DEDUP_REMOVED lines=9> */
.L_x_59861:
[----:B------:R-:W-:Y:S05]  /*e800*/  BSYNC.RECONVERGENT B2 ;  /* 0x0000000000027941 */ /* 0x000fea0003800200 */
.L_x_59860:
        /* <DEDUP_REMOVED lines=17> */
.L_x_59871:
        /* <DEDUP_REMOVED lines=13> */
.L_x_59873:
[----:B------:R-:W-:Y:S05]  /*e9f0*/  BSYNC.RECONVERGENT B4 ;  /* 0x0000000000047941 */ /* 0x000fea0003800200 */
.L_x_59872:
        /* <DEDUP_REMOVED lines=43> */
.L_x_59870:
[----:B------:R-:W-:Y:S05]  /*ecb0*/  BSYNC.RECONVERGENT B3 ;  /* 0x0000000000037941 */ /* 0x000fea0003800200 */
.L_x_59869:
        /* <DEDUP_REMOVED lines=9> */
.L_x_59868:
[----:B------:R-:W-:Y:S05]  /*ed50*/  BSYNC.RECONVERGENT B2 ;  /* 0x0000000000027941 */ /* 0x000fea0003800200 */
.L_x_59867:
        /* <DEDUP_REMOVED lines=17> */
.L_x_59878:
        /* <DEDUP_REMOVED lines=13> */
.L_x_59880:
[----:B------:R-:W-:Y:S05]  /*ef40*/  BSYNC.RECONVERGENT B4 ;  /* 0x0000000000047941 */ /* 0x000fea0003800200 */
.L_x_59879:
        /* <DEDUP_REMOVED lines=43> */
.L_x_59877:
[----:B------:R-:W-:Y:S05]  /*f200*/  BSYNC.RECONVERGENT B3 ;  /* 0x0000000000037941 */ /* 0x000fea0003800200 */
.L_x_59876:
        /* <DEDUP_REMOVED lines=9> */
.L_x_59875:
[----:B------:R-:W-:Y:S05]  /*f2a0*/  BSYNC.RECONVERGENT B2 ;  /* 0x0000000000027941 */ /* 0x000fea0003800200 */
.L_x_59874:
        /* <DEDUP_REMOVED lines=16> */
.L_x_59883:
        /* <DEDUP_REMOVED lines=13> */
.L_x_59885:
[----:B------:R-:W-:Y:S05]  /*f480*/  BSYNC.RECONVERGENT B3 ;  /* 0x0000000000037941 */ /* 0x000fea0003800200 */
.L_x_59884:
        /* <DEDUP_REMOVED lines=43> */
.L_x_59882:
[----:B------:R-:W-:Y:S05]  /*f740*/  BSYNC.RECONVERGENT B2 ;  /* 0x0000000000027941 */ /* 0x000fea0003800200 */
.L_x_59881:
        /* <DEDUP_REMOVED lines=9> */
.L_x_59854:
[----:B------:R-:W-:Y:S05]  /*f7e0*/  BSYNC.RECONVERGENT B1 ;  /* 0x0000000000017941 */ /* 0x000fea0003800200 */
.L_x_59831:
        /* <DEDUP_REMOVED lines=16> */
.L_x_59887:
[----:B------:R-:W-:Y:S05]  /*f8f0*/  BSYNC.RECONVERGENT B1 ;  /* 0x0000000000017941 */ /* 0x000fea0003800200 */
.L_x_59886:
[----:B------:R-:W-:Y:S04]  /*f900*/  BSSY.RECONVERGENT B1, `(.L_x_59888) ;  /* 0x0000005000017945 */ /* 0x000fe80003800200 */
[----:B------:R-:W-:Y:S05]  /*f910*/  @!P1 BRA `(.L_x_59889) ;  /* 0x00000000000c9947 */ /* 0x000fea0003800000 */
[----:B------:R-:W2:Y:S02]  /*f920*/  LDC.64 R4, c[0x0][0x390] ;  /* 0x0000e400ff047b82 */ /* 0x000ea40000000a00 */
[----:B--2---:R-:W-:-:S06]  /*f930*/  IMAD.WIDE.U32 R4, R73, 0x10, R4 ;  /* 0x0000001049047825 */ /* 0x004fcc00078e0004 */
[----:B------:R-:W5:Y:S02]  /*f940*/  LDG.E.128 R4, desc[UR8][R4.64] ;  /* 0x0000000804047981 */ /* 0x000f64000c1e1d00 */
.L_x_59889:
[----:B------:R-:W-:Y:S05]  /*f950*/  BSYNC.RECONVERGENT B1 ;  /* 0x0000000000017941 */ /* 0x000fea0003800200 */
.L_x_59888:
        /* <DEDUP_REMOVED lines=27> */
.L_x_59896:
        /* <DEDUP_REMOVED lines=13> */
.L_x_59898:
[----:B------:R-:W-:Y:S05]  /*fbe0*/  BSYNC.RECONVERGENT B4 ;  /* 0x0000000000047941 */ /* 0x000fea0003800200 */
.L_x_59897:
        /* <DEDUP_REMOVED lines=43> */
.L_x_59895:
[----:B------:R-:W-:Y:S05]  /*fea0*/  BSYNC.RECONVERGENT B3 ;  /* 0x0000000000037941 */ /* 0x000fea0003800200 */
.L_x_59894:
        /* <DEDUP_REMOVED lines=10> */
.L_x_59893:
[----:B------:R-:W-:Y:S05]  /*ff50*/  BSYNC.RECONVERGENT B2 ;  /* 0x0000000000027941 */ /* 0x000fea0003800200 */
.L_x_59892:
        /* <DEDUP_REMOVED lines=20> */
.L_x_59903:
        /* <DEDUP_REMOVED lines=13> */
.L_x_59905:
[----:B------:R-:W-:Y:S05]  /*10170*/  BSYNC.RECONVERGENT B4 ;  /* 0x0000000000047941 */ /* 0x000fea0003800200 */
.L_x_59904:
        /* <DEDUP_REMOVED lines=43> */
.L_x_59902:
[----:B------:R-:W-:Y:S05]  /*10430*/  BSYNC.RECONVERGENT B3 ;  /* 0x0000000000037941 */ /* 0x000fea0003800200 */
.L_x_59901:
        /* <DEDUP_REMOVED lines=10> */
.L_x_59900:
[----:B------:R-:W-:Y:S05]  /*104e0*/  BSYNC.RECONVERGENT B2 ;  /* 0x0000000000027941 */ /* 0x000fea0003800200 */
.L_x_59899:
        /* <DEDUP_REMOVED lines=20> */
.L_x_59910:
        /* <DEDUP_REMOVED lines=13> */
.L_x_59912:
[----:B------:R-:W-:Y:S05]  /*10700*/  BSYNC.RECONVERGENT B4 ;  /* 0x0000000000047941 */ /* 0x000fea0003800200 */
.L_x_59911:
        /* <DEDUP_REMOVED lines=43> */
.L_x_59909:
[----:B------:R-:W-:Y:S05]  /*109c0*/  BSYNC.RECONVERGENT B3 ;  /* 0x0000000000037941 */ /* 0x000fea0003800200 */
.L_x_59908:
        /* <DEDUP_REMOVED lines=10> */
.L_x_59907:
[----:B------:R-:W-:Y:S05]  /*10a70*/  BSYNC.RECONVERGENT B2 ;  /* 0x0000000000027941 */ /* 0x000fea0003800200 */
.L_x_59906:
        /* <DEDUP_REMOVED lines=19> */
.L_x_59916:
        /* <DEDUP_REMOVED lines=13> */
.L_x_59918:
[----:B------:R-:W-:Y:S05]  /*10c80*/  BSYNC.RECONVERGENT B3 ;  /* 0x0000000000037941 */ /* 0x000fea0003800200 */
.L_x_59917:
        /* <DEDUP_REMOVED lines=42> */
.L_x_59915:
[----:B------:R-:W-:Y:S05]  /*10f30*/  BSYNC.RECONVERGENT B2 ;  /* 0x0000000000027941 */ /* 0x000fea0003800200 */
.L_x_59914:
        /* <DEDUP_REMOVED lines=11> */
.L_x_59891:
        /* <DEDUP_REMOVED lines=21> */
.L_x_59923:
        /* <DEDUP_REMOVED lines=13> */
.L_x_59925:
[----:B------:R-:W-:Y:S05]  /*11210*/  BSYNC.RECONVERGENT B4 ;  /* 0x0000000000047941 */ /* 0x000fea0003800200 */
.L_x_59924:
        /* <DEDUP_REMOVED lines=42> */
.L_x_59922:
[----:B------:R-:W-:Y:S05]  /*114c0*/  BSYNC.RECONVERGENT B3 ;  /* 0x0000000000037941 */ /* 0x000fea0003800200 */
.L_x_59921:
        /* <DEDUP_REMOVED lines=9> */
.L_x_59920:
[----:B------:R-:W-:Y:S05]  /*11560*/  BSYNC.RECONVERGENT B2 ;  /* 0x0000000000027941 */ /* 0x000fea0003800200 */
.L_x_59919:
        /* <DEDUP_REMOVED lines=17> */
.L_x_59930:
        /* <DEDUP_REMOVED lines=13> */
.L_x_59932:
[----:B------:R-:W-:Y:S05]  /*11750*/  BSYNC.RECONVERGENT B4 ;  /* 0x0000000000047941 */ /* 0x000fea0003800200 */
.L_x_59931:
        /* <DEDUP_REMOVED lines=43> */
.L_x_59929:
[----:B------:R-:W-:Y:S05]  /*11a10*/  BSYNC.RECONVERGENT B3 ;  /* 0x0000000000037941 */ /* 0x000fea0003800200 */
.L_x_59928:
        /* <DEDUP_REMOVED lines=9> */
.L_x_59927:
[----:B------:R-:W-:Y:S05]  /*11ab0*/  BSYNC.RECONVERGENT B2 ;  /* 0x0000000000027941 */ /* 0x000fea0003800200 */
.L_x_59926:
        /* <DEDUP_REMOVED lines=17> */
.L_x_59937:
        /* <DEDUP_REMOVED lines=13> */
.L_x_59939:
[----:B------:R-:W-:Y:S05]  /*11ca0*/  BSYNC.RECONVERGENT B4 ;  /* 0x0000000000047941 */ /* 0x000fea0003800200 */
.L_x_59938:
        /* <DEDUP_REMOVED lines=43> */
.L_x_59936:
[----:B------:R-:W-:Y:S05]  /*11f60*/  BSYNC.RECONVERGENT B3 ;  /* 0x0000000000037941 */ /* 0x000fea0003800200 */
.L_x_59935:
        /* <DEDUP_REMOVED lines=9> */
.L_x_59934:
[----:B------:R-:W-:Y:S05]  /*12000*/  BSYNC.RECONVERGENT B2 ;  /* 0x0000000000027941 */ /* 0x000fea0003800200 */
.L_x_59933:
        /* <DEDUP_REMOVED lines=16> */
.L_x_59942:
        /* <DEDUP_REMOVED lines=13> */
.L_x_59944:
[----:B------:R-:W-:Y:S05]  /*121e0*/  BSYNC.RECONVERGENT B3 ;  /* 0x0000000000037941 */ /* 0x000fea0003800200 */
.L_x_59943:
        /* <DEDUP_REMOVED lines=43> */
.L_x_59941:
[----:B------:R-:W-:Y:S05]  /*124a0*/  BSYNC.RECONVERGENT B2 ;  /* 0x0000000000027941 */ /* 0x000fea0003800200 */
.L_x_59940:
        /* <DEDUP_REMOVED lines=9> */
.L_x_59913:
[----:B------:R-:W-:Y:S05]  /*12540*/  BSYNC.RECONVERGENT B1 ;  /* 0x0000000000017941 */ /* 0x000fea0003800200 */
.L_x_59890:
        /* <DEDUP_REMOVED lines=16> */
.L_x_59946:
[----:B------:R-:W-:Y:S05]  /*12650*/  BSYNC.RECONVERGENT B1 ;  /* 0x0000000000017941 */ /* 0x000fea0003800200 */
.L_x_59945:
[----:B------:R-:W-:Y:S04]  /*12660*/  BSSY.RECONVERGENT B1, `(.L_x_59947) ;  /* 0x0000005000017945 */ /* 0x000fe80003800200 */
[----:B------:R-:W-:Y:S05]  /*12670*/  @!P1 BRA `(.L_x_59948) ;  /* 0x00000000000c9947 */ /* 0x000fea0003800000 */
[----:B------:R-:W2:Y:S02]  /*12680*/  LDC.64 R4, c[0x0][0x390] ;  /* 0x0000e400ff047b82 */ /* 0x000ea40000000a00 */
[----:B--2---:R-:W-:-:S06]  /*12690*/  IMAD.WIDE.U32 R4, R77, 0x10, R4 ;  /* 0x000000104d047825 */ /* 0x004fcc00078e0004 */
[----:B------:R-:W5:Y:S02]  /*126a0*/  LDG.E.128 R4, desc[UR8][R4.64] ;  /* 0x0000000804047981 */ /* 0x000f64000c1e1d00 */
.L_x_59948:
[----:B------:R-:W-:Y:S05]  /*126b0*/  BSYNC.RECONVERGENT B1 ;  /* 0x0000000000017941 */ /* 0x000fea0003800200 */
.L_x_59947:
        /* <DEDUP_REMOVED lines=27> */
.L_x_59955:
        /* <DEDUP_REMOVED lines=13> */
.L_x_59957:
[----:B------:R-:W-:Y:S05]  /*12940*/  BSYNC.RECONVERGENT B4 ;  /* 0x0000000000047941 */ /* 0x000fea0003800200 */
.L_x_59956:
        /* <DEDUP_REMOVED lines=43> */
.L_x_59954:
[----:B------:R-:W-:Y:S05]  /*12c00*/  BSYNC.RECONVERGENT B3 ;  /* 0x0000000000037941 */ /* 0x000fea0003800200 */
.L_x_59953:
        /* <DEDUP_REMOVED lines=10> */
.L_x_59952:
[----:B------:R-:W-:Y:S05]  /*12cb0*/  BSYNC.RECONVERGENT B2 ;  /* 0x0000000000027941 */ /* 0x000fea0003800200 */
.L_x_59951:
        /* <DEDUP_REMOVED lines=20> */
.L_x_59962:
        /* <DEDUP_REMOVED lines=13> */
.L_x_59964:
[----:B------:R-:W-:Y:S05]  /*12ed0*/  BSYNC.RECONVERGENT B4 ;  /* 0x0000000000047941 */ /* 0x000fea0003800200 */
.L_x_59963:
        /* <DEDUP_REMOVED lines=43> */
.L_x_59961:
[----:B------:R-:W-:Y:S05]  /*13190*/  BSYNC.RECONVERGENT B3 ;  /* 0x0000000000037941 */ /* 0x000fea0003800200 */
.L_x_59960:
        /* <DEDUP_REMOVED lines=10> */
.L_x_59959:
[----:B------:R-:W-:Y:S05]  /*13240*/  BSYNC.RECONVERGENT B2 ;  /* 0x0000000000027941 */ /* 0x000fea0003800200 */
.L_x_59958:
        /* <DEDUP_REMOVED lines=20> */
.L_x_59969:
        /* <DEDUP_REMOVED lines=13> */
.L_x_59971:
[----:B------:R-:W-:Y:S05]  /*13460*/  BSYNC.RECONVERGENT B4 ;  /* 0x0000000000047941 */ /* 0x000fea0003800200 */
.L_x_59970:
        /* <DEDUP_REMOVED lines=43> */
.L_x_59968:
[----:B------:R-:W-:Y:S05]  /*13720*/  BSYNC.RECONVERGENT B3 ;  /* 0x0000000000037941 */ /* 0x000fea0003800200 */
.L_x_59967:
        /* <DEDUP_REMOVED lines=10> */
.L_x_59966:
[----:B------:R-:W-:Y:S05]  /*137d0*/  BSYNC.RECONVERGENT B2 ;  /* 0x0000000000027941 */ /* 0x000fea0003800200 */
.L_x_59965:
        /* <DEDUP_REMOVED lines=19> */
.L_x_59975:
        /* <DEDUP_REMOVED lines=13> */
.L_x_59977:
[----:B------:R-:W-:Y:S05]  /*139e0*/  BSYNC.RECONVERGENT B3 ;  /* 0x0000000000037941 */ /* 0x000fea0003800200 */
.L_x_59976:
        /* <DEDUP_REMOVED lines=42> */
.L_x_59974:
[----:B------:R-:W-:Y:S05]  /*13c90*/  BSYNC.RECONVERGENT B2 ;  /* 0x0000000000027941 */ /* 0x000fea0003800200 */
.L_x_59973:
        /* <DEDUP_REMOVED lines=11> */
.L_x_59950:
        /* <DEDUP_REMOVED lines=21> */
.L_x_59982:
        /* <DEDUP_REMOVED lines=13> */
.L_x_59984:
[----:B------:R-:W-:Y:S05]  /*13f70*/  BSYNC.RECONVERGENT B4 ;  /* 0x0000000000047941 */ /* 0x000fea0003800200 */
.L_x_59983:
        /* <DEDUP_REMOVED lines=42> */
.L_x_59981:
[----:B------:R-:W-:Y:S05]  /*14220*/  BSYNC.RECONVERGENT B3 ;  /* 0x0000000000037941 */ /* 0x000fea0003800200 */
.L_x_59980:
        /* <DEDUP_REMOVED lines=9> */
.L_x_59979:
[----:B------:R-:W-:Y:S05]  /*142c0*/  BSYNC.RECONVERGENT B2 ;  /* 0x0000000000027941 */ /* 0x000fea0003800200 */
.L_x_59978:
        /* <DEDUP_REMOVED lines=17> */
.L_x_59989:
        /* <DEDUP_REMOVED lines=13> */
.L_x_59991:
[----:B------:R-:W-:Y:S05]  /*144b0*/  BSYNC.RECONVERGENT B4 ;  /* 0x0000000000047941 */ /* 0x000fea0003800200 */
.L_x_59990:
        /* <DEDUP_REMOVED lines=43> */
.L_x_59988:
[----:B------:R-:W-:Y:S05]  /*14770*/  BSYNC.RECONVERGENT B3 ;  /* 0x0000000000037941 */ /* 0x000fea0003800200 */
.L_x_59987:
        /* <DEDUP_REMOVED lines=9> */
.L_x_59986:
[----:B------:R-:W-:Y:S05]  /*14810*/  BSYNC.RECONVERGENT B2 ;  /* 0x0000000000027941 */ /* 0x000fea0003800200 */
.L_x_59985:
        /* <DEDUP_REMOVED lines=17> */
.L_x_59996:
        /* <DEDUP_REMOVED lines=13> */
.L_x_59998:
[----:B------:R-:W-:Y:S05]  /*14a00*/  BSYNC.RECONVERGENT B4 ;  /* 0x0000000000047941 */ /* 0x000fea0003800200 */
.L_x_59997:
        /* <DEDUP_REMOVED lines=43> */
.L_x_59995:
[----:B------:R-:W-:Y:S05]  /*14cc0*/  BSYNC.RECONVERGENT B3 ;  /* 0x0000000000037941 */ /* 0x000fea0003800200 */
.L_x_59994:
        /* <DEDUP_REMOVED lines=9> */
.L_x_59993:
[----:B------:R-:W-:Y:S05]  /*14d60*/  BSYNC.RECONVERGENT B2 ;  /* 0x0000000000027941 */ /* 0x000fea0003800200 */
.L_x_59992:
        /* <DEDUP_REMOVED lines=16> */
.L_x_60001:
        /* <DEDUP_REMOVED lines=13> */
.L_x_60003:
[----:B------:R-:W-:Y:S05]  /*14f40*/  BSYNC.RECONVERGENT B3 ;  /* 0x0000000000037941 */ /* 0x000fea0003800200 */
.L_x_60002:
        /* <DEDUP_REMOVED lines=43> */
.L_x_60000:
[----:B------:R-:W-:Y:S05]  /*15200*/  BSYNC.RECONVERGENT B2 ;  /* 0x0000000000027941 */ /* 0x000fea0003800200 */
.L_x_59999:
        /* <DEDUP_REMOVED lines=9> */
.L_x_59972:
[----:B------:R-:W-:Y:S05]  /*152a0*/  BSYNC.RECONVERGENT B1 ;  /* 0x0000000000017941 */ /* 0x000fea0003800200 */
.L_x_59949:
[----:B------:R-:W-:Y:S01]  /*152b0*/  IMAD.WIDE.U32 R68, R79, 0x10, R154 ;  /* 0x000000104f447825 */ /* 0x000fe200078e009a */
[----:B------:R-:W-:Y:S03]  /*152c0*/  BSSY.RECONVERGENT B1, `(.L_x_60004) ;  /* 0x000000f000017945 */ /* 0x000fe60003800200 */
[----:B------:R-:W-:Y:S01]  /*152d0*/  VIADD R81, R100, 0xe0 ;  /* 0x000000e064517836 */ /* 0x000fe20000000000 */
        /* <DEDUP_REMOVED lines=13> */
.L_x_60005:
[----:B------:R-:W-:Y:S05]  /*153b0*/  BSYNC.RECONVERGENT B1 ;  /* 0x0000000000017941 */ /* 0x000fea0003800200 */
.L_x_60004:
[----:B------:R-:W-:Y:S04]  /*153c0*/  BSSY.RECONVERGENT B1, `(.L_x_60006) ;  /* 0x0000005000017945 */ /* 0x000fe80003800200 */
[----:B------:R-:W-:Y:S05]  /*153d0*/  @!P1 BRA `(.L_x_60007) ;  /* 0x00000000000c9947 */ /* 0x000fea0003800000 */
[----:B------:R-:W2:Y:S02]  /*153e0*/  LDC.64 R4, c[0x0][0x390] ;  /* 0x0000e400ff047b82 */ /* 0x000ea40000000a00 */
[----:B--2---:R-:W-:-:S06]  /*153f0*/  IMAD.WIDE.U32 R4, R81, 0x10, R4 ;  /* 0x0000001051047825 */ /* 0x004fcc00078e0004 */
[----:B------:R-:W5:Y:S02]  /*15400*/  LDG.E.128 R4, desc[UR8][R4.64] ;  /* 0x0000000804047981 */ /* 0x000f64000c1e1d00 */
.L_x_60007:
[----:B------:R-:W-:Y:S05]  /*15410*/  BSYNC.RECONVERGENT B1 ;  /* 0x0000000000017941 */ /* 0x000fea0003800200 */
.L_x_60006:
[----:B------:R-:W-:Y:S01]  /*15420*/  BSSY.RECONVERGENT B1, `(.L_x_60008) ;  /* 0x00002be000017945 */ /* 0x000fe20003800200 */
[----:B------:R-:W-:-:S03]  /*15430*/  IADD3 R83, PT, PT, R101, 0xe0, RZ ;  /* 0x000000e065537810 */ /* 0x000fc60007ffe0ff */
[----:B------:R-:W-:Y:S05]  /*15440*/  @!P0 BRA `(.L_x_60009) ;  /* 0x0000001400988947 */ /* 0x000fea0003800000 */
[----:B01----:R-:W0:Y:S02]  /*15450*/  LDC.64 R68, c[0x0][0x3a0] ;  /* 0x0000e800ff447b82 */ /* 0x003e240000000a00 */
[----:B0-----:R-:W-:-:S06]  /*15460*/  IMAD.WIDE.U32 R70, R83, 0x10, R68 ;  /* 0x0000001053467825 */ /* 0x001fcc00078e0044 */
[----:B------:R-:W5:Y:S01]  /*15470*/  LDG.E.128 R68, desc[UR8][R70.64] ;  /* 0x0000000846447981 */ /* 0x000f62000c1e1d00 */
[----:B------:R-:W-:Y:S01]  /*15480*/  ISETP.GT.AND P3, PT, R153, RZ, PT ;  /* 0x000000ff9900720c */ /* 0x000fe20003f64270 */
[----:B------:R-:W-:-:S12]  /*15490*/  BSSY.RECONVERGENT B2, `(.L_x_60010) ;  /* 0x0000058000027945 */ /* 0x000fd80003800200 */
        /* <DEDUP_REMOVED lines=19> */
.L_x_60014:
        /* <DEDUP_REMOVED lines=13> */
.L_x_60016:
[----:B------:R-:W-:Y:S05]  /*156a0*/  BSYNC.RECONVERGENT B4 ;  /* 0x0000000000047941 */ /* 0x000fea0003800200 */
.L_x_60015:
        /* <DEDUP_REMOVED lines=43> */
.L_x_60013:
[----:B------:R-:W-:Y:S05]  /*15960*/  BSYNC.RECONVERGENT B3 ;  /* 0x0000000000037941 */ /* 0x000fea0003800200 */
.L_x_60012:
        /* <DEDUP_REMOVED lines=10> */
.L_x_60011:
[----:B------:R-:W-:Y:S05]  /*15a10*/  BSYNC.RECONVERGENT B2 ;  /* 0x0000000000027941 */ /* 0x000fea0003800200 */
.L_x_60010:
        /* <DEDUP_REMOVED lines=20> */
.L_x_60021:
        /* <DEDUP_REMOVED lines=13> */
.L_x_60023:
[----:B------:R-:W-:Y:S05]  /*15c30*/  BSYNC.RECONVERGENT B4 ;  /* 0x0000000000047941 */ /* 0x000fea0003800200 */
.L_x_60022:
        /* <DEDUP_REMOVED lines=43> */
.L_x_60020:
[----:B------:R-:W-:Y:S05]  /*15ef0*/  BSYNC.RECONVERGENT B3 ;  /* 0x0000000000037941 */ /* 0x000fea0003800200 */
.L_x_60019:
        /* <DEDUP_REMOVED lines=10> */
.L_x_60018:
[----:B------:R-:W-:Y:S05]  /*15fa0*/  BSYNC.RECONVERGENT B2 ;  /* 0x0000000000027941 */ /* 0x000fea0003800200 */
.L_x_60017:
        /* <DEDUP_REMOVED lines=20> */
.L_x_60028:
        /* <DEDUP_REMOVED lines=13> */
.L_x_60030:
[----:B------:R-:W-:Y:S05]  /*161c0*/  BSYNC.RECONVERGENT B4 ;  /* 0x0000000000047941 */ /* 0x000fea0003800200 */
.L_x_60029:
        /* <DEDUP_REMOVED lines=43> */
.L_x_60027:
[----:B------:R-:W-:Y:S05]  /*16480*/  BSYNC.RECONVERGENT B3 ;  /* 0x0000000000037941 */ /* 0x000fea0003800200 */
.L_x_60026:
        /* <DEDUP_REMOVED lines=10> */
.L_x_60025:
[----:B------:R-:W-:Y:S05]  /*16530*/  BSYNC.RECONVERGENT B2 ;  /* 0x0000000000027941 */ /* 0x000fea0003800200 */
.L_x_60024:
        /* <DEDUP_REMOVED lines=19> */
.L_x_60034:
        /* <DEDUP_REMOVED lines=13> */
.L_x_60036:
[----:B------:R-:W-:Y:S05]  /*16740*/  BSYNC.RECONVERGENT B3 ;  /* 0x0000000000037941 */ /* 0x000fea0003800200 */
.L_x_60035:
        /* <DEDUP_REMOVED lines=42> */
.L_x_60033:
[----:B------:R-:W-:Y:S05]  /*169f0*/  BSYNC.RECONVERGENT B2 ;  /* 0x0000000000027941 */ /* 0x000fea0003800200 */
.L_x_60032:
        /* <DEDUP_REMOVED lines=11> */
.L_x_60009:
[----:B------:R-:W-:Y:S01]  /*16ab0*/  BSSY.RECONVERGENT B2, `(.L_x_60037) ;  /* 0x0000057000027945 */ /* 0x000fe20003800200 */
[----:B01----:R-:W-:Y:S01]  /*16ac0*/  HFMA2 R68, -RZ, RZ, 0, 0 ;  /* 0x00000000ff447431 */ /* 0x003fe200000001ff */
        /* <DEDUP_REMOVED lines=19> */
.L_x_60041:
        /* <DEDUP_REMOVED lines=13> */
.L_x_60043:
[----:B------:R-:W-:Y:S05]  /*16cd0*/  BSYNC.RECONVERGENT B4 ;  /* 0x0000000000047941 */ /* 0x000fea0003800200 */
.L_x_60042:
        /* <DEDUP_REMOVED lines=42> */
.L_x_60040:
[----:B------:R-:W-:Y:S05]  /*16f80*/  BSYNC.RECONVERGENT B3 ;  /* 0x0000000000037941 */ /* 0x000fea0003800200 */
.L_x_60039:
        /* <DEDUP_REMOVED lines=9> */
.L_x_60038:
[----:B------:R-:W-:Y:S05]  /*17020*/  BSYNC.RECONVERGENT B2 ;  /* 0x0000000000027941 */ /* 0x000fea0003800200 */
.L_x_60037:
        /* <DEDUP_REMOVED lines=17> */
.L_x_60048:
        /* <DEDUP_REMOVED lines=13> */
.L_x_60050:
[----:B------:R-:W-:Y:S05]  /*17210*/  BSYNC.RECONVERGENT B4 ;  /* 0x0000000000047941 */ /* 0x000fea0003800200 */
.L_x_60049:
        /* <DEDUP_REMOVED lines=43> */
.L_x_60047:
[----:B------:R-:W-:Y:S05]  /*174d0*/  BSYNC.RECONVERGENT B3 ;  /* 0x0000000000037941 */ /* 0x000fea0003800200 */
.L_x_60046:
        /* <DEDUP_REMOVED lines=9> */
.L_x_60045:
[----:B------:R-:W-:Y:S05]  /*17570*/  BSYNC.RECONVERGENT B2 ;  /* 0x0000000000027941 */ /* 0x000fea0003800200 */
.L_x_60044:
        /* <DEDUP_REMOVED lines=17> */
.L_x_60055:
        /* <DEDUP_REMOVED lines=13> */
.L_x_60057:
[----:B------:R-:W-:Y:S05]  /*17760*/  BSYNC.RECONVERGENT B4 ;  /* 0x0000000000047941 */ /* 0x000fea0003800200 */
.L_x_60056:
        /* <DEDUP_REMOVED lines=43> */
.L_x_60054:
[----:B------:R-:W-:Y:S05]  /*17a20*/  BSYNC.RECONVERGENT B3 ;  /* 0x0000000000037941 */ /* 0x000fea0003800200 */
.L_x_60053:
        /* <DEDUP_REMOVED lines=9> */
.L_x_60052:
[----:B------:R-:W-:Y:S05]  /*17ac0*/  BSYNC.RECONVERGENT B2 ;  /* 0x0000000000027941 */ /* 0x000fea0003800200 */
.L_x_60051:
        /* <DEDUP_REMOVED lines=16> */
.L_x_60060:
        /* <DEDUP_REMOVED lines=13> */
.L_x_60062:
[----:B------:R-:W-:Y:S05]  /*17ca0*/  BSYNC.RECONVERGENT B3 ;  /* 0x0000000000037941 */ /* 0x000fea0003800200 */
.L_x_60061:
        /* <DEDUP_REMOVED lines=43> */
.L_x_60059:
[----:B------:R-:W-:Y:S05]  /*17f60*/  BSYNC.RECONVERGENT B2 ;  /* 0x0000000000027941 */ /* 0x000fea0003800200 */
.L_x_60058:
        /* <DEDUP_REMOVED lines=9> */
.L_x_60031:
[----:B------:R-:W-:Y:S05]  /*18000*/  BSYNC.RECONVERGENT B1 ;  /* 0x0000000000017941 */ /* 0x000fea0003800200 */
.L_x_60008:
        /* <DEDUP_REMOVED lines=16> */
.L_x_60064:
[----:B------:R-:W-:Y:S05]  /*18110*/  BSYNC.RECONVERGENT B1 ;  /* 0x0000000000017941 */ /* 0x000fea0003800200 */
.L_x_60063:
[----:B------:R-:W-:Y:S04]  /*18120*/  BSSY.RECONVERGENT B1, `(.L_x_60065) ;  /* 0x0000005000017945 */ /* 0x000fe80003800200 */
[----:B------:R-:W-:Y:S05]  /*18130*/  @!P1 BRA `(.L_x_60066) ;  /* 0x00000000000c9947 */ /* 0x000fea0003800000 */
[----:B------:R-:W2:Y:S02]  /*18140*/  LDC.64 R4, c[0x0][0x390] ;  /* 0x0000e400ff047b82 */ /* 0x000ea40000000a00 */
[----:B--2---:R-:W-:-:S06]  /*18150*/  IMAD.WIDE.U32 R4, R85, 0x10, R4 ;  /* 0x0000001055047825 */ /* 0x004fcc00078e0004 */
[----:B------:R-:W5:Y:S02]  /*18160*/  LDG.E.128 R4, desc[UR8][R4.64] ;  /* 0x0000000804047981 */ /* 0x000f64000c1e1d00 */
.L_x_60066:
[----:B------:R-:W-:Y:S05]  /*18170*/  BSYNC.RECONVERGENT B1 ;  /* 0x0000000000017941 */ /* 0x000fea0003800200 */
.L_x_60065:
        /* <DEDUP_REMOVED lines=27> */
.L_x_60073:
        /* <DEDUP_REMOVED lines=13> */
.L_x_60075:
[----:B------:R-:W-:Y:S05]  /*18400*/  BSYNC.RECONVERGENT B4 ;  /* 0x0000000000047941 */ /* 0x000fea0003800200 */
.L_x_60074:
        /* <DEDUP_REMOVED lines=43> */
.L_x_60072:
[----:B------:R-:W-:Y:S05]  /*186c0*/  BSYNC.RECONVERGENT B3 ;  /* 0x0000000000037941 */ /* 0x000fea0003800200 */
.L_x_60071:
        /* <DEDUP_REMOVED lines=10> */
.L_x_60070:
[----:B------:R-:W-:Y:S05]  /*18770*/  BSYNC.RECONVERGENT B2 ;  /* 0x0000000000027941 */ /* 0x000fea0003800200 */
.L_x_60069:
        /* <DEDUP_REMOVED lines=20> */
.L_x_60080:
        /* <DEDUP_REMOVED lines=13> */
.L_x_60082:
[----:B------:R-:W-:Y:S05]  /*18990*/  BSYNC.RECONVERGENT B4 ;  /* 0x0000000000047941 */ /* 0x000fea0003800200 */
.L_x_60081:
        /* <DEDUP_REMOVED lines=43> */
.L_x_60079:
[----:B------:R-:W-:Y:S05]  /*18c50*/  BSYNC.RECONVERGENT B3 ;  /* 0x0000000000037941 */ /* 0x000fea0003800200 */
.L_x_60078:
        /* <DEDUP_REMOVED lines=10> */
.L_x_60077:
[----:B------:R-:W-:Y:S05]  /*18d00*/  BSYNC.RECONVERGENT B2 ;  /* 0x0000000000027941 */ /* 0x000fea0003800200 */
.L_x_60076:
        /* <DEDUP_REMOVED lines=20> */
.L_x_60087:
        /* <DEDUP_REMOVED lines=13> */
.L_x_60089:
[----:B------:R-:W-:Y:S05]  /*18f20*/  BSYNC.RECONVERGENT B4 ;  /* 0x0000000000047941 */ /* 0x000fea0003800200 */
.L_x_60088:
        /* <DEDUP_REMOVED lines=43> */
.L_x_60086:
[----:B------:R-:W-:Y:S05]  /*191e0*/  BSYNC.RECONVERGENT B3 ;  /* 0x0000000000037941 */ /* 0x000fea0003800200 */
.L_x_60085:
        /* <DEDUP_REMOVED lines=10> */
.L_x_60084:
[----:B------:R-:W-:Y:S05]  /*19290*/  BSYNC.RECONVERGENT B2 ;  /* 0x0000000000027941 */ /* 0x000fea0003800200 */
.L_x_60083:
        /* <DEDUP_REMOVED lines=19> */
.L_x_60093:
        /* <DEDUP_REMOVED lines=13> */
.L_x_60095:
[----:B------:R-:W-:Y:S05]  /*194a0*/  BSYNC.RECONVERGENT B3 ;  /* 0x0000000000037941 */ /* 0x000fea0003800200 */
.L_x_60094:
        /* <DEDUP_REMOVED lines=42> */
.L_x_60092:
[----:B------:R-:W-:Y:S05]  /*19750*/  BSYNC.RECONVERGENT B2 ;  /* 0x0000000000027941 */ /* 0x000fea0003800200 */
.L_x_60091:
        /* <DEDUP_REMOVED lines=11> */
.L_x_60068:
        /* <DEDUP_REMOVED lines=21> */
.L_x_60100:
        /* <DEDUP_REMOVED lines=13> */
.L_x_60102:
[----:B------:R-:W-:Y:S05]  /*19a30*/  BSYNC.RECONVERGENT B4 ;  /* 0x0000000000047941 */ /* 0x000fea0003800200 */
.L_x_60101:
        /* <DEDUP_REMOVED lines=42> */
.L_x_60099:
[----:B------:R-:W-:Y:S05]  /*19ce0*/  BSYNC.RECONVERGENT B3 ;  /* 0x0000000000037941 */ /* 0x000fea0003800200 */
.L_x_60098:
        /* <DEDUP_REMOVED lines=9> */
.L_x_60097:
[----:B------:R-:W-:Y:S05]  /*19d80*/  BSYNC.RECONVERGENT B2 ;  /* 0x0000000000027941 */ /* 0x000fea0003800200 */
.L_x_60096:
        /* <DEDUP_REMOVED lines=17> */
.L_x_60107:
        /* <DEDUP_REMOVED lines=13> */
.L_x_60109:
[----:B------:R-:W-:Y:S05]  /*19f70*/  BSYNC.RECONVERGENT B4 ;  /* 0x0000000000047941 */ /* 0x000fea0003800200 */
.L_x_60108:
        /* <DEDUP_REMOVED lines=43> */
.L_x_60106:
[----:B------:R-:W-:Y:S05]  /*1a230*/  BSYNC.RECONVERGENT B3 ;  /* 0x0000000000037941 */ /* 0x000fea0003800200 */
.L_x_60105:
        /* <DEDUP_REMOVED lines=9> */
.L_x_60104:
[----:B------:R-:W-:Y:S05]  /*1a2d0*/  BSYNC.RECONVERGENT B2 ;  /* 0x0000000000027941 */ /* 0x000fea0003800200 */
.L_x_60103:
        /* <DEDUP_REMOVED lines=17> */
.L_x_60114:
        /* <DEDUP_REMOVED lines=13> */
.L_x_60116:
[----:B------:R-:W-:Y:S05]  /*1a4c0*/  BSYNC.RECONVERGENT B4 ;  /* 0x0000000000047941 */ /* 0x000fea0003800200 */
.L_x_60115:
        /* <DEDUP_REMOVED lines=43> */
.L_x_60113:
[----:B------:R-:W-:Y:S05]  /*1a780*/  BSYNC.RECONVERGENT B3 ;  /* 0x0000000000037941 */ /* 0x000fea0003800200 */
.L_x_60112:
        /* <DEDUP_REMOVED lines=9> */
.L_x_60111:
[----:B------:R-:W-:Y:S05]  /*1a820*/  BSYNC.RECONVERGENT B2 ;  /* 0x0000000000027941 */ /* 0x000fea0003800200 */
.L_x_60110:
        /* <DEDUP_REMOVED lines=16> */
.L_x_60119:
        /* <DEDUP_REMOVED lines=13> */
.L_x_60121:
[----:B------:R-:W-:Y:S05]  /*1aa00*/  BSYNC.RECONVERGENT B3 ;  /* 0x0000000000037941 */ /* 0x000fea0003800200 */
.L_x_60120:
        /* <DEDUP_REMOVED lines=43> */
.L_x_60118:
[----:B------:R-:W-:Y:S05]  /*1acc0*/  BSYNC.RECONVERGENT B2 ;  /* 0x0000000000027941 */ /* 0x000fea0003800200 */
.L_x_60117:
        /* <DEDUP_REMOVED lines=9> */
.L_x_60090:
[----:B------:R-:W-:Y:S05]  /*1ad60*/  BSYNC.RECONVERGENT B1 ;  /* 0x0000000000017941 */ /* 0x000fea0003800200 */
.L_x_60067:
        /* <DEDUP_REMOVED lines=16> */
.L_x_60123:
[----:B------:R-:W-:Y:S05]  /*1ae70*/  BSYNC.RECONVERGENT B1 ;  /* 0x0000000000017941 */ /* 0x000fea0003800200 */
.L_x_60122:
[----:B------:R-:W-:Y:S04]  /*1ae80*/  BSSY.RECONVERGENT B1, `(.L_x_60124) ;  /* 0x0000005000017945 */ /* 0x000fe80003800200 */
[----:B------:R-:W-:Y:S05]  /*1ae90*/  @!P1 BRA `(.L_x_60125) ;  /* 0x00000000000c9947 */ /* 0x000fea0003800000 */
[----:B------:R-:W2:Y:S02]  /*1aea0*/  LDC.64 R4, c[0x0][0x390] ;  /* 0x0000e400ff047b82 */ /* 0x000ea40000000a00 */
[----:B--2---:R-:W-:-:S06]  /*1aeb0*/  IMAD.WIDE.U32 R4, R89, 0x10, R4 ;  /* 0x0000001059047825 */ /* 0x004fcc00078e0004 */
[----:B------:R-:W5:Y:S02]  /*1aec0*/  LDG.E.128 R4, desc[UR8][R4.64] ;  /* 0x0000000804047981 */ /* 0x000f64000c1e1d00 */
.L_x_60125:
[----:B------:R-:W-:Y:S05]  /*1aed0*/  BSYNC.RECONVERGENT B1 ;  /* 0x0000000000017941 */ /* 0x000fea0003800200 */
.L_x_60124:
        /* <DEDUP_REMOVED lines=27> */
.L_x_60132:
        /* <DEDUP_REMOVED lines=13> */
.L_x_60134:
[----:B------:R-:W-:Y:S05]  /*1b160*/  BSYNC.RECONVERGENT B4 ;  /* 0x0000000000047941 */ /* 0x000fea0003800200 */
.L_x_60133:
        /* <DEDUP_REMOVED lines=43> */
.L_x_60131:
[----:B------:R-:W-:Y:S05]  /*1b420*/  BSYNC.RECONVERGENT B3 ;  /* 0x0000000000037941 */ /* 0x000fea0003800200 */
.L_x_60130:
        /* <DEDUP_REMOVED lines=10> */
.L_x_60129:
[----:B------:R-:W-:Y:S05]  /*1b4d0*/  BSYNC.RECONVERGENT B2 ;  /* 0x0000000000027941 */ /* 0x000fea0003800200 */
.L_x_60128:
        /* <DEDUP_REMOVED lines=20> */
.L_x_60139:
        /* <DEDUP_REMOVED lines=13> */
.L_x_60141:
[----:B------:R-:W-:Y:S05]  /*1b6f0*/  BSYNC.RECONVERGENT B4 ;  /* 0x0000000000047941 */ /* 0x000fea0003800200 */
.L_x_60140:
        /* <DEDUP_REMOVED lines=43> */
.L_x_60138:
[----:B------:R-:W-:Y:S05]  /*1b9b0*/  BSYNC.RECONVERGENT B3 ;  /* 0x0000000000037941 */ /* 0x000fea0003800200 */
.L_x_60137:
        /* <DEDUP_REMOVED lines=10> */
.L_x_60136:
[----:B------:R-:W-:Y:S05]  /*1ba60*/  BSYNC.RECONVERGENT B2 ;  /* 0x0000000000027941 */ /* 0x000fea0003800200 */
.L_x_60135:
        /* <DEDUP_REMOVED lines=20> */
.L_x_60146:
        /* <DEDUP_REMOVED lines=13> */
.L_x_60148:
[----:B------:R-:W-:Y:S05]  /*1bc80*/  BSYNC.RECONVERGENT B4 ;  /* 0x0000000000047941 */ /* 0x000fea0003800200 */
.L_x_60147:
        /* <DEDUP_REMOVED lines=43> */
.L_x_60145:
[----:B------:R-:W-:Y:S05]  /*1bf40*/  BSYNC.RECONVERGENT B3 ;  /* 0x0000000000037941 */ /* 0x000fea0003800200 */
.L_x_60144:
        /* <DEDUP_REMOVED lines=10> */
.L_x_60143:
[----:B------:R-:W-:Y:S05]  /*1bff0*/  BSYNC.RECONVERGENT B2 ;  /* 0x0000000000027941 */ /* 0x000fea0003800200 */
.L_x_60142:
        /* <DEDUP_REMOVED lines=19> */
.L_x_60152:
        /* <DEDUP_REMOVED lines=13> */
.L_x_60154:
[----:B------:R-:W-:Y:S05]  /*1c200*/  BSYNC.RECONVERGENT B3 ;  /* 0x0000000000037941 */ /* 0x000fea0003800200 */
.L_x_60153:
        /* <DEDUP_REMOVED lines=42> */
.L_x_60151:
[----:B------:R-:W-:Y:S05]  /*1c4b0*/  BSYNC.RECONVERGENT B2 ;  /* 0x0000000000027941 */ /* 0x000fea0003800200 */
.L_x_60150:
        /* <DEDUP_REMOVED lines=11> */
.L_x_60127:
        /* <DEDUP_REMOVED lines=21> */
.L_x_60159:
        /* <DEDUP_REMOVED lines=13> */
.L_x_60161:
[----:B------:R-:W-:Y:S05]  /*1c790*/  BSYNC.RECONVERGENT B4 ;  /* 0x0000000000047941 */ /* 0x000fea0003800200 */
.L_x_60160:
        /* <DEDUP_REMOVED lines=42> */
.L_x_60158:
[----:B------:R-:W-:Y:S05]  /*1ca40*/  BSYNC.RECONVERGENT B3 ;  /* 0x0000000000037941 */ /* 0x000fea0003800200 */
.L_x_60157:
        /* <DEDUP_REMOVED lines=9> */
.L_x_60156:
[----:B------:R-:W-:Y:S05]  /*1cae0*/  BSYNC.RECONVERGENT B2 ;  /* 0x0000000000027941 */ /* 0x000fea0003800200 */
.L_x_60155:
        /* <DEDUP_REMOVED lines=17> */
.L_x_60166:
        /* <DEDUP_REMOVED lines=13> */
.L_x_60168:
[----:B------:R-:W-:Y:S05]  /*1ccd0*/  BSYNC.RECONVERGENT B4 ;  /* 0x0000000000047941 */ /* 0x000fea0003800200 */
.L_x_60167:
        /* <DEDUP_REMOVED lines=43> */
.L_x_60165:
[----:B------:R-:W-:Y:S05]  /*1cf90*/  BSYNC.RECONVERGENT B3 ;  /* 0x0000000000037941 */ /* 0x000fea0003800200 */
.L_x_60164:
        /* <DEDUP_REMOVED lines=9> */
.L_x_60163:
[----:B------:R-:W-:Y:S05]  /*1d030*/  BSYNC.RECONVERGENT B2 ;  /* 0x0000000000027941 */ /* 0x000fea0003800200 */
.L_x_60162:
        /* <DEDUP_REMOVED lines=17> */
.L_x_60173:
        /* <DEDUP_REMOVED lines=13> */
.L_x_60175:
[----:B------:R-:W-:Y:S05]  /*1d220*/  BSYNC.RECONVERGENT B4 ;  /* 0x0000000000047941 */ /* 0x000fea0003800200 */
.L_x_60174:
        /* <DEDUP_REMOVED lines=43> */
.L_x_60172:
[----:B------:R-:W-:Y:S05]  /*1d4e0*/  BSYNC.RECONVERGENT B3 ;  /* 0x0000000000037941 */ /* 0x000fea0003800200 */
.L_x_60171:
        /* <DEDUP_REMOVED lines=9> */
.L_x_60170:
[----:B------:R-:W-:Y:S05]  /*1d580*/  BSYNC.RECONVERGENT B2 ;  /* 0x0000000000027941 */ /* 0x000fea0003800200 */
.L_x_60169:
        /* <DEDUP_REMOVED lines=16> */
.L_x_60178:
        /* <DEDUP_REMOVED lines=13> */
.L_x_60180:
[----:B------:R-:W-:Y:S05]  /*1d760*/  BSYNC.RECONVERGENT B3 ;  /* 0x0000000000037941 */ /* 0x000fea0003800200 */
.L_x_60179:
        /* <DEDUP_REMOVED lines=43> */
.L_x_60177:
[----:B------:R-:W-:Y:S05]  /*1da20*/  BSYNC.RECONVERGENT B2 ;  /* 0x0000000000027941 */ /* 0x000fea0003800200 */
.L_x_60176:
        /* <DEDUP_REMOVED lines=9> */
.L_x_60149:
[----:B------:R-:W-:Y:S05]  /*1dac0*/  BSYNC.RECONVERGENT B1 ;  /* 0x0000000000017941 */ /* 0x000fea0003800200 */
.L_x_60126:
        /* <DEDUP_REMOVED lines=16> */
.L_x_60182:
[----:B------:R-:W-:Y:S05]  /*1dbd0*/  BSYNC.RECONVERGENT B1 ;  /* 0x0000000000017941 */ /* 0x000fea0003800200 */
.L_x_60181:
[----:B------:R-:W-:Y:S04]  /*1dbe0*/  BSSY.RECONVERGENT B1, `(.L_x_60183) ;  /* 0x0000005000017945 */ /* 0x000fe80003800200 */
[----:B------:R-:W-:Y:S05]  /*1dbf0*/  @!P1 BRA `(.L_x_60184) ;  /* 0x00000000000c9947 */ /* 0x000fea0003800000 */
[----:B------:R-:W2:Y:S02]  /*1dc00*/  LDC.64 R4, c[0x0][0x390] ;  /* 0x0000e400ff047b82 */ /* 0x000ea40000000a00 */
[----:B--2---:R-:W-:-:S06]  /*1dc10*/  IMAD.WIDE.U32 R4, R93, 0x10, R4 ;  /* 0x000000105d047825 */ /* 0x004fcc00078e0004 */
[----:B------:R-:W5:Y:S02]  /*1dc20*/  LDG.E.128 R4, desc[UR8][R4.64] ;  /* 0x0000000804047981 */ /* 0x000f64000c1e1d00 */
.L_x_60184:
[----:B------:R-:W-:Y:S05]  /*1dc30*/  BSYNC.RECONVERGENT B1 ;  /* 0x0000000000017941 */ /* 0x000fea0003800200 */
.L_x_60183:
        /* <DEDUP_REMOVED lines=27> */
.L_x_60191:
        /* <DEDUP_REMOVED lines=13> */
.L_x_60193:
[----:B------:R-:W-:Y:S05]  /*1dec0*/  BSYNC.RECONVERGENT B4 ;  /* 0x0000000000047941 */ /* 0x000fea0003800200 */
.L_x_60192:
        /* <DEDUP_REMOVED lines=43> */
.L_x_60190:
[----:B------:R-:W-:Y:S05]  /*1e180*/  BSYNC.RECONVERGENT B3 ;  /* 0x0000000000037941 */ /* 0x000fea0003800200 */
.L_x_60189:
        /* <DEDUP_REMOVED lines=10> */
.L_x_60188:
[----:B------:R-:W-:Y:S05]  /*1e230*/  BSYNC.RECONVERGENT B2 ;  /* 0x0000000000027941 */ /* 0x000fea0003800200 */
.L_x_60187:
        /* <DEDUP_REMOVED lines=20> */
.L_x_60198:
        /* <DEDUP_REMOVED lines=13> */
.L_x_60200:
[----:B------:R-:W-:Y:S05]  /*1e450*/  BSYNC.RECONVERGENT B4 ;  /* 0x0000000000047941 */ /* 0x000fea0003800200 */
.L_x_60199:
        /* <DEDUP_REMOVED lines=43> */
.L_x_60197:
[----:B------:R-:W-:Y:S05]  /*1e710*/  BSYNC.RECONVERGENT B3 ;  /* 0x0000000000037941 */ /* 0x000fea0003800200 */
.L_x_60196:
        /* <DEDUP_REMOVED lines=10> */
.L_x_60195:
[----:B------:R-:W-:Y:S05]  /*1e7c0*/  BSYNC.RECONVERGENT B2 ;  /* 0x0000000000027941 */ /* 0x000fea0003800200 */
.L_x_60194:
        /* <DEDUP_REMOVED lines=20> */
.L_x_60205:
        /* <DEDUP_REMOVED lines=13> */
.L_x_60207:
[----:B------:R-:W-:Y:S05]  /*1e9e0*/  BSYNC.RECONVERGENT B4 ;  /* 0x0000000000047941 */ /* 0x000fea0003800200 */
.L_x_60206:
        /* <DEDUP_REMOVED lines=43> */
.L_x_60204:
[----:B------:R-:W-:Y:S05]  /*1eca0*/  BSYNC.RECONVERGENT B3 ;  /* 0x0000000000037941 */ /* 0x000fea0003800200 */
.L_x_60203:
        /* <DEDUP_REMOVED lines=10> */
.L_x_60202:
[----:B------:R-:W-:Y:S05]  /*1ed50*/  BSYNC.RECONVERGENT B2 ;  /* 0x0000000000027941 */ /* 0x000fea0003800200 */
.L_x_60201:
        /* <DEDUP_REMOVED lines=19> */
.L_x_60211:
        /* <DEDUP_REMOVED lines=13> */
.L_x_60213:
[----:B------:R-:W-:Y:S05]  /*1ef60*/  BSYNC.RECONVERGENT B3 ;  /* 0x0000000000037941 */ /* 0x000fea0003800200 */
.L_x_60212:
        /* <DEDUP_REMOVED lines=42> */
.L_x_60210:
[----:B------:R-:W-:Y:S05]  /*1f210*/  BSYNC.RECONVERGENT B2 ;  /* 0x0000000000027941 */ /* 0x000fea0003800200 */
.L_x_60209:
        /* <DEDUP_REMOVED lines=11> */
.L_x_60186:
        /* <DEDUP_REMOVED lines=21> */
.L_x_60218:
        /* <DEDUP_REMOVED lines=13> */
.L_x_60220:
[----:B------:R-:W-:Y:S05]  /*1f4f0*/  BSYNC.RECONVERGENT B4 ;  /* 0x0000000000047941 */ /* 0x000fea0003800200 */
.L_x_60219:
        /* <DEDUP_REMOVED lines=42> */
.L_x_60217:
[----:B------:R-:W-:Y:S05]  /*1f7a0*/  BSYNC.RECONVERGENT B3 ;  /* 0x0000000000037941 */ /* 0x000fea0003800200 */
.L_x_60216:
        /* <DEDUP_REMOVED lines=9> */
.L_x_60215:
[----:B------:R-:W-:Y:S05]  /*1f840*/  BSYNC.RECONVERGENT B2 ;  /* 0x0000000000027941 */ /* 0x000fea0003800200 */
.L_x_60214:
        /* <DEDUP_REMOVED lines=17> */
.L_x_60225:
        /* <DEDUP_REMOVED lines=13> */
.L_x_60227:
[----:B------:R-:W-:Y:S05]  /*1fa30*/  BSYNC.RECONVERGENT B4 ;  /* 0x0000000000047941 */ /* 0x000fea0003800200 */
.L_x_60226:
        /* <DEDUP_REMOVED lines=43> */
.L_x_60224:
[----:B------:R-:W-:Y:S05]  /*1fcf0*/  BSYNC.RECONVERGENT B3 ;  /* 0x0000000000037941 */ /* 0x000fea0003800200 */
.L_x_60223:
        /* <DEDUP_REMOVED lines=9> */
.L_x_60222:
[----:B------:R-:W-:Y:S05]  /*1fd90*/  BSYNC.RECONVERGENT B2 ;  /* 0x0000000000027941 */ /* 0x000fea0003800200 */
.L_x_60221:
        /* <DEDUP_REMOVED lines=17> */
.L_x_60232:
        /* <DEDUP_REMOVED lines=13> */
.L_x_60234:
[----:B------:R-:W-:Y:S05]  /*1ff80*/  BSYNC.RECONVERGENT B4 ;  /* 0x0000000000047941 */ /* 0x000fea0003800200 */
.L_x_60233:
        /* <DEDUP_REMOVED lines=43> */
.L_x_60231:
[----:B------:R-:W-:Y:S05]  /*20240*/  BSYNC.RECONVERGENT B3 ;  /* 0x0000000000037941 */ /* 0x000fea0003800200 */
.L_x_60230:
        /* <DEDUP_REMOVED lines=9> */
.L_x_60229:
[----:B------:R-:W-:Y:S05]  /*202e0*/  BSYNC.RECONVERGENT B2 ;  /* 0x0000000000027941 */ /* 0x000fea0003800200 */
.L_x_60228:
        /* <DEDUP_REMOVED lines=16> */
.L_x_60237:
        /* <DEDUP_REMOVED lines=13> */
.L_x_60239:
[----:B------:R-:W-:Y:S05]  /*204c0*/  BSYNC.RECONVERGENT B3 ;  /* 0x0000000000037941 */ /* 0x000fea0003800200 */
.L_x_60238:
        /* <DEDUP_REMOVED lines=43> */
.L_x_60236:
[----:B------:R-:W-:Y:S05]  /*20780*/  BSYNC.RECONVERGENT B2 ;  /* 0x0000000000027941 */ /* 0x000fea0003800200 */
.L_x_60235:
        /* <DEDUP_REMOVED lines=9> */
.L_x_60208:
[----:B------:R-:W-:Y:S05]  /*20820*/  BSYNC.RECONVERGENT B1 ;  /* 0x0000000000017941 */ /* 0x000fea0003800200 */
.L_x_60185:
        /* <DEDUP_REMOVED lines=16> */
.L_x_60241:
[----:B------:R-:W-:Y:S05]  /*20930*/  BSYNC.RECONVERGENT B1 ;  /* 0x0000000000017941 */ /* 0x000fea0003800200 */
.L_x_60240:
[----:B------:R-:W-:Y:S04]  /*20940*/  BSSY.RECONVERGENT B1, `(.L_x_60242) ;  /* 0x0000005000017945 */ /* 0x000fe80003800200 */
[----:B------:R-:W-:Y:S05]  /*20950*/  @!P1 BRA `(.L_x_60243) ;  /* 0x00000000000c9947 */ /* 0x000fea0003800000 */
[----:B------:R-:W2:Y:S02]  /*20960*/  LDC.64 R4, c[0x0][0x390] ;  /* 0x0000e400ff047b82 */ /* 0x000ea40000000a00 */
[----:B--2---:R-:W-:-:S06]  /*20970*/  IMAD.WIDE.U32 R4, R97, 0x10, R4 ;  /* 0x0000001061047825 */ /* 0x004fcc00078e0004 */
[----:B------:R-:W5:Y:S02]  /*20980*/  LDG.E.128 R4, desc[UR8][R4.64] ;  /* 0x0000000804047981 */ /* 0x000f64000c1e1d00 */
.L_x_60243:
[----:B------:R-:W-:Y:S05]  /*20990*/  BSYNC.RECONVERGENT B1 ;  /* 0x0000000000017941 */ /* 0x000fea0003800200 */
.L_x_60242:
        /* <DEDUP_REMOVED lines=27> */
.L_x_60250:
        /* <DEDUP_REMOVED lines=13> */
.L_x_60252:
[----:B------:R-:W-:Y:S05]  /*20c20*/  BSYNC.RECONVERGENT B4 ;  /* 0x0000000000047941 */ /* 0x000fea0003800200 */
.L_x_60251:
        /* <DEDUP_REMOVED lines=43> */
.L_x_60249:
[----:B------:R-:W-:Y:S05]  /*20ee0*/  BSYNC.RECONVERGENT B3 ;  /* 0x0000000000037941 */ /* 0x000fea0003800200 */
.L_x_60248:
        /* <DEDUP_REMOVED lines=10> */
.L_x_60247:
[----:B------:R-:W-:Y:S05]  /*20f90*/  BSYNC.RECONVERGENT B2 ;  /* 0x0000000000027941 */ /* 0x000fea0003800200 */
.L_x_60246:
        /* <DEDUP_REMOVED lines=20> */
.L_x_60257:
        /* <DEDUP_REMOVED lines=13> */
.L_x_60259:
[----:B------:R-:W-:Y:S05]  /*211b0*/  BSYNC.RECONVERGENT B4 ;  /* 0x0000000000047941 */ /* 0x000fea0003800200 */
.L_x_60258:
        /* <DEDUP_REMOVED lines=43> */
.L_x_60256:
[----:B------:R-:W-:Y:S05]  /*21470*/  BSYNC.RECONVERGENT B3 ;  /* 0x0000000000037941 */ /* 0x000fea0003800200 */
.L_x_60255:
        /* <DEDUP_REMOVED lines=10> */
.L_x_60254:
[----:B------:R-:W-:Y:S05]  /*21520*/  BSYNC.RECONVERGENT B2 ;  /* 0x0000000000027941 */ /* 0x000fea0003800200 */
.L_x_60253:
        /* <DEDUP_REMOVED lines=20> */
.L_x_60264:
        /* <DEDUP_REMOVED lines=13> */
.L_x_60266:
[----:B------:R-:W-:Y:S05]  /*21740*/  BSYNC.RECONVERGENT B4 ;  /* 0x0000000000047941 */ /* 0x000fea0003800200 */
.L_x_60265:
        /* <DEDUP_REMOVED lines=43> */
.L_x_60263:
[----:B------:R-:W-:Y:S05]  /*21a00*/  BSYNC.RECONVERGENT B3 ;  /* 0x0000000000037941 */ /* 0x000fea0003800200 */
.L_x_60262:
        /* <DEDUP_REMOVED lines=10> */
.L_x_60261:
[----:B------:R-:W-:Y:S05]  /*21ab0*/  BSYNC.RECONVERGENT B2 ;  /* 0x0000000000027941 */ /* 0x000fea0003800200 */
.L_x_60260:
        /* <DEDUP_REMOVED lines=19> */
.L_x_60270:
        /* <DEDUP_REMOVED lines=13> */
.L_x_60272:
[----:B------:R-:W-:Y:S05]  /*21cc0*/  BSYNC.RECONVERGENT B3 ;  /* 0x0000000000037941 */ /* 0x000fea0003800200 */
.L_x_60271:
        /* <DEDUP_REMOVED lines=42> */
.L_x_60269:
[----:B------:R-:W-:Y:S05]  /*21f70*/  BSYNC.RECONVERGENT B2 ;  /* 0x0000000000027941 */ /* 0x000fea0003800200 */
.L_x_60268:
        /* <DEDUP_REMOVED lines=11> */
.L_x_60245:
        /* <DEDUP_REMOVED lines=21> */
.L_x_60277:
        /* <DEDUP_REMOVED lines=13> */
.L_x_60279:
[----:B------:R-:W-:Y:S05]  /*22250*/  BSYNC.RECONVERGENT B4 ;  /* 0x0000000000047941 */ /* 0x000fea0003800200 */
.L_x_60278:
        /* <DEDUP_REMOVED lines=42> */
.L_x_60276:
[----:B------:R-:W-:Y:S05]  /*22500*/  BSYNC.RECONVERGENT B3 ;  /* 0x0000000000037941 */ /* 0x000fea0003800200 */
.L_x_60275:
        /* <DEDUP_REMOVED lines=9> */
.L_x_60274:
[----:B------:R-:W-:Y:S05]  /*225a0*/  BSYNC.RECONVERGENT B2 ;  /* 0x0000000000027941 */ /* 0x000fea0003800200 */
.L_x_60273:
        /* <DEDUP_REMOVED lines=17> */
.L_x_60284:
        /* <DEDUP_REMOVED lines=13> */
.L_x_60286:
[----:B------:R-:W-:Y:S05]  /*22790*/  BSYNC.RECONVERGENT B4 ;  /* 0x0000000000047941 */ /* 0x000fea0003800200 */
.L_x_60285:
        /* <DEDUP_REMOVED lines=43> */
.L_x_60283:
[----:B------:R-:W-:Y:S05]  /*22a50*/  BSYNC.RECONVERGENT B3 ;  /* 0x0000000000037941 */ /* 0x000fea0003800200 */
.L_x_60282:
        /* <DEDUP_REMOVED lines=9> */
.L_x_60281:
[----:B------:R-:W-:Y:S05]  /*22af0*/  BSYNC.RECONVERGENT B2 ;  /* 0x0000000000027941 */ /* 0x000fea0003800200 */
.L_x_60280:
        /* <DEDUP_REMOVED lines=17> */
.L_x_60291:
        /* <DEDUP_REMOVED lines=13> */
.L_x_60293:
[----:B------:R-:W-:Y:S05]  /*22ce0*/  BSYNC.RECONVERGENT B4 ;  /* 0x0000000000047941 */ /* 0x000fea0003800200 */
.L_x_60292:
        /* <DEDUP_REMOVED lines=43> */
.L_x_60290:
[----:B------:R-:W-:Y:S05]  /*22fa0*/  BSYNC.RECONVERGENT B3 ;  /* 0x0000000000037941 */ /* 0x000fea0003800200 */
.L_x_60289:
        /* <DEDUP_REMOVED lines=9> */
.L_x_60288:
[----:B------:R-:W-:Y:S05]  /*23040*/  BSYNC.RECONVERGENT B2 ;  /* 0x0000000000027941 */ /* 0x000fea0003800200 */
.L_x_60287:
        /* <DEDUP_REMOVED lines=16> */
.L_x_60296:
        /* <DEDUP_REMOVED lines=13> */
.L_x_60298:
[----:B------:R-:W-:Y:S05]  /*23220*/  BSYNC.RECONVERGENT B3 ;  /* 0x0000000000037941 */ /* 0x000fea0003800200 */
.L_x_60297:
        /* <DEDUP_REMOVED lines=43> */
.L_x_60295:
[----:B------:R-:W-:Y:S05]  /*234e0*/  BSYNC.RECONVERGENT B2 ;  /* 0x0000000000027941 */ /* 0x000fea0003800200 */
.L_x_60294:
        /* <DEDUP_REMOVED lines=9> */
.L_x_60267:
[----:B------:R-:W-:Y:S05]  /*23580*/  BSYNC.RECONVERGENT B1 ;  /* 0x0000000000017941 */ /* 0x000fea0003800200 */
.L_x_60244:
        /* <DEDUP_REMOVED lines=16> */
.L_x_60300:
[----:B------:R-:W-:Y:S05]  /*23690*/  BSYNC.RECONVERGENT B1 ;  /* 0x0000000000017941 */ /* 0x000fea0003800200 */
.L_x_60299:
[----:B------:R-:W-:Y:S04]  /*236a0*/  BSSY.RECONVERGENT B1, `(.L_x_60301) ;  /* 0x0000005000017945 */ /* 0x000fe80003800200 */
[----:B------:R-:W-:Y:S05]  /*236b0*/  @!P1 BRA `(.L_x_60302) ;  /* 0x00000000000c9947 */ /* 0x000fea0003800000 */
[----:B------:R-:W2:Y:S02]  /*236c0*/  LDC.64 R4, c[0x0][0x390] ;  /* 0x0000e400ff047b82 */ /* 0x000ea40000000a00 */
[----:B--2---:R-:W-:-:S06]  /*236d0*/  IMAD.WIDE.U32 R4, R103, 0x10, R4 ;  /* 0x0000001067047825 */ /* 0x004fcc00078e0004 */
[----:B------:R-:W5:Y:S02]  /*236e0*/  LDG.E.128 R4, desc[UR8][R4.64] ;  /* 0x0000000804047981 */ /* 0x000f64000c1e1d00 */
.L_x_60302:
[----:B------:R-:W-:Y:S05]  /*236f0*/  BSYNC.RECONVERGENT B1 ;  /* 0x0000000000017941 */ /* 0x000fea0003800200 */
.L_x_60301:
        /* <DEDUP_REMOVED lines=27> */
.L_x_60309:
        /* <DEDUP_REMOVED lines=13> */
.L_x_60311:
[----:B------:R-:W-:Y:S05]  /*23980*/  BSYNC.RECONVERGENT B4 ;  /* 0x0000000000047941 */ /* 0x000fea0003800200 */
.L_x_60310:
        /* <DEDUP_REMOVED lines=43> */
.L_x_60308:
[----:B------:R-:W-:Y:S05]  /*23c40*/  BSYNC.RECONVERGENT B3 ;  /* 0x0000000000037941 */ /* 0x000fea0003800200 */
.L_x_60307:
        /* <DEDUP_REMOVED lines=10> */
.L_x_60306:
[----:B------:R-:W-:Y:S05]  /*23cf0*/  BSYNC.RECONVERGENT B2 ;  /* 0x0000000000027941 */ /* 0x000fea0003800200 */
.L_x_60305:
        /* <DEDUP_REMOVED lines=20> */
.L_x_60316:
        /* <DEDUP_REMOVED lines=13> */
.L_x_60318:
[----:B------:R-:W-:Y:S05]  /*23f10*/  BSYNC.RECONVERGENT B4 ;  /* 0x0000000000047941 */ /* 0x000fea0003800200 */
.L_x_60317:
        /* <DEDUP_REMOVED lines=43> */
.L_x_60315:
[----:B------:R-:W-:Y:S05]  /*241d0*/  BSYNC.RECONVERGENT B3 ;  /* 0x0000000000037941 */ /* 0x000fea0003800200 */
.L_x_60314:
        /* <DEDUP_REMOVED lines=10> */
.L_x_60313:
[----:B------:R-:W-:Y:S05]  /*24280*/  BSYNC.RECONVERGENT B2 ;  /* 0x0000000000027941 */ /* 0x000fea0003800200 */
.L_x_60312:
        /* <DEDUP_REMOVED lines=20> */
.L_x_60323:
        /* <DEDUP_REMOVED lines=13> */
.L_x_60325:
[----:B------:R-:W-:Y:S05]  /*244a0*/  BSYNC.RECONVERGENT B4 ;  /* 0x0000000000047941 */ /* 0x000fea0003800200 */
.L_x_60324:
        /* <DEDUP_REMOVED lines=43> */
.L_x_60322:
[----:B------:R-:W-:Y:S05]  /*24760*/  BSYNC.RECONVERGENT B3 ;  /* 0x0000000000037941 */ /* 0x000fea0003800200 */
.L_x_60321:
        /* <DEDUP_REMOVED lines=10> */
.L_x_60320:
[----:B------:R-:W-:Y:S05]  /*24810*/  BSYNC.RECONVERGENT B2 ;  /* 0x0000000000027941 */ /* 0x000fea0003800200 */
.L_x_60319:
        /* <DEDUP_REMOVED lines=19> */
.L_x_60329:
        /* <DEDUP_REMOVED lines=13> */
.L_x_60331:
[----:B------:R-:W-:Y:S05]  /*24a20*/  BSYNC.RECONVERGENT B3 ;  /* 0x0000000000037941 */ /* 0x000fea0003800200 */
.L_x_60330:
        /* <DEDUP_REMOVED lines=42> */
.L_x_60328:
[----:B------:R-:W-:Y:S05]  /*24cd0*/  BSYNC.RECONVERGENT B2 ;  /* 0x0000000000027941 */ /* 0x000fea0003800200 */
.L_x_60327:
        /* <DEDUP_REMOVED lines=11> */
.L_x_60304:
        /* <DEDUP_REMOVED lines=21> */
.L_x_60336:
        /* <DEDUP_REMOVED lines=13> */
.L_x_60338:
[----:B------:R-:W-:Y:S05]  /*24fb0*/  BSYNC.RECONVERGENT B4 ;  /* 0x0000000000047941 */ /* 0x000fea0003800200 */
.L_x_60337:
        /* <DEDUP_REMOVED lines=42> */
.L_x_60335:
[----:B------:R-:W-:Y:S05]  /*25260*/  BSYNC.RECONVERGENT B3 ;  /* 0x0000000000037941 */ /* 0x000fea0003800200 */
.L_x_60334:
        /* <DEDUP_REMOVED lines=9> */
.L_x_60333:
[----:B------:R-:W-:Y:S05]  /*25300*/  BSYNC.RECONVERGENT B2 ;  /* 0x0000000000027941 */ /* 0x000fea0003800200 */
.L_x_60332:
        /* <DEDUP_REMOVED lines=17> */
.L_x_60343:
        /* <DEDUP_REMOVED lines=13> */
.L_x_60345:
[----:B------:R-:W-:Y:S05]  /*254f0*/  BSYNC.RECONVERGENT B4 ;  /* 0x0000000000047941 */ /* 0x000fea0003800200 */
.L_x_60344:
        /* <DEDUP_REMOVED lines=43> */
.L_x_60342:
[----:B------:R-:W-:Y:S05]  /*257b0*/  BSYNC.RECONVERGENT B3 ;  /* 0x0000000000037941 */ /* 0x000fea0003800200 */
.L_x_60341:
        /* <DEDUP_REMOVED lines=9> */
.L_x_60340:
[----:B------:R-:W-:Y:S05]  /*25850*/  BSYNC.RECONVERGENT B2 ;  /* 0x0000000000027941 */ /* 0x000fea0003800200 */
.L_x_60339:
        /* <DEDUP_REMOVED lines=17> */
.L_x_60350:
        /* <DEDUP_REMOVED lines=13> */
.L_x_60352:
[----:B------:R-:W-:Y:S05]  /*25a40*/  BSYNC.RECONVERGENT B4 ;  /* 0x0000000000047941 */ /* 0x000fea0003800200 */
.L_x_60351:
        /* <DEDUP_REMOVED lines=43> */
.L_x_60349:
[----:B------:R-:W-:Y:S05]  /*25d00*/  BSYNC.RECONVERGENT B3 ;  /* 0x0000000000037941 */ /* 0x000fea0003800200 */
.L_x_60348:
        /* <DEDUP_REMOVED lines=9> */
.L_x_60347:
[----:B------:R-:W-:Y:S05]  /*25da0*/  BSYNC.RECONVERGENT B2 ;  /* 0x0000000000027941 */ /* 0x000fea0003800200 */
.L_x_60346:
        /* <DEDUP_REMOVED lines=16> */
.L_x_60355:
        /* <DEDUP_REMOVED lines=13> */
.L_x_60357:
[----:B------:R-:W-:Y:S05]  /*25f80*/  BSYNC.RECONVERGENT B3 ;  /* 0x0000000000037941 */ /* 0x000fea0003800200 */
.L_x_60356:
        /* <DEDUP_REMOVED lines=43> */
.L_x_60354:
[----:B------:R-:W-:Y:S05]  /*26240*/  BSYNC.RECONVERGENT B2 ;  /* 0x0000000000027941 */ /* 0x000fea0003800200 */
.L_x_60353:
        /* <DEDUP_REMOVED lines=9> */
.L_x_60326:
[----:B------:R-:W-:Y:S05]  /*262e0*/  BSYNC.RECONVERGENT B1 ;  /* 0x0000000000017941 */ /* 0x000fea0003800200 */
.L_x_60303:
        /* <DEDUP_REMOVED lines=16> */
.L_x_60359:
[----:B------:R-:W-:Y:S05]  /*263f0*/  BSYNC.RECONVERGENT B1 ;  /* 0x0000000000017941 */ /* 0x000fea0003800200 */
.L_x_60358:
[----:B------:R-:W-:Y:S04]  /*26400*/  BSSY.RECONVERGENT B1, `(.L_x_60360) ;  /* 0x0000005000017945 */ /* 0x000fe80003800200 */
[----:B------:R-:W-:Y:S05]  /*26410*/  @!P1 BRA `(.L_x_60361) ;  /* 0x00000000000c9947 */ /* 0x000fea0003800000 */
[----:B------:R-:W2:Y:S02]  /*26420*/  LDC.64 R4, c[0x0][0x390] ;  /* 0x0000e400ff047b82 */ /* 0x000ea40000000a00 */
[----:B--2---:R-:W-:-:S06]  /*26430*/  IMAD.WIDE.U32 R4, R141, 0x10, R4 ;  /* 0x000000108d047825 */ /* 0x004fcc00078e0004 */
[----:B------:R-:W5:Y:S02]  /*26440*/  LDG.E.128 R4, desc[UR8][R4.64] ;  /* 0x0000000804047981 */ /* 0x000f64000c1e1d00 */
.L_x_60361:
[----:B------:R-:W-:Y:S05]  /*26450*/  BSYNC.RECONVERGENT B1 ;  /* 0x0000000000017941 */ /* 0x000fea0003800200 */
.L_x_60360:
        /* <DEDUP_REMOVED lines=27> */
.L_x_60368:
        /* <DEDUP_REMOVED lines=13> */
.L_x_60370:
[----:B------:R-:W-:Y:S05]  /*266e0*/  BSYNC.RECONVERGENT B4 ;  /* 0x0000000000047941 */ /* 0x000fea0003800200 */
.L_x_60369:
        /* <DEDUP_REMOVED lines=43> */
.L_x_60367:
[----:B------:R-:W-:Y:S05]  /*269a0*/  BSYNC.RECONVERGENT B3 ;  /* 0x0000000000037941 */ /* 0x000fea0003800200 */
.L_x_60366:
        /* <DEDUP_REMOVED lines=10> */
.L_x_60365:
[----:B------:R-:W-:Y:S05]  /*26a50*/  BSYNC.RECONVERGENT B2 ;  /* 0x0000000000027941 */ /* 0x000fea0003800200 */
.L_x_60364:
        /* <DEDUP_REMOVED lines=20> */
.L_x_60375:
        /* <DEDUP_REMOVED lines=13> */
.L_x_60377:
[----:B------:R-:W-:Y:S05]  /*26c70*/  BSYNC.RECONVERGENT B4 ;  /* 0x0000000000047941 */ /* 0x000fea0003800200 */
.L_x_60376:
        /* <DEDUP_REMOVED lines=43> */
.L_x_60374:
[----:B------:R-:W-:Y:S05]  /*26f30*/  BSYNC.RECONVERGENT B3 ;  /* 0x0000000000037941 */ /* 0x000fea0003800200 */
.L_x_60373:
        /* <DEDUP_REMOVED lines=10> */
.L_x_60372:
[----:B------:R-:W-:Y:S05]  /*26fe0*/  BSYNC.RECONVERGENT B2 ;  /* 0x0000000000027941 */ /* 0x000fea0003800200 */
.L_x_60371:
        /* <DEDUP_REMOVED lines=20> */
.L_x_60382:
        /* <DEDUP_REMOVED lines=13> */
.L_x_60384:
[----:B------:R-:W-:Y:S05]  /*27200*/  BSYNC.RECONVERGENT B4 ;  /* 0x0000000000047941 */ /* 0x000fea0003800200 */
.L_x_60383:
        /* <DEDUP_REMOVED lines=43> */
.L_x_60381:
[----:B------:R-:W-:Y:S05]  /*274c0*/  BSYNC.RECONVERGENT B3 ;  /* 0x0000000000037941 */ /* 0x000fea0003800200 */
.L_x_60380:
        /* <DEDUP_REMOVED lines=10> */
.L_x_60379:
[----:B------:R-:W-:Y:S05]  /*27570*/  BSYNC.RECONVERGENT B2 ;  /* 0x0000000000027941 */ /* 0x000fea0003800200 */
.L_x_60378:
        /* <DEDUP_REMOVED lines=19> */
.L_x_60388:
        /* <DEDUP_REMOVED lines=13> */
.L_x_60390:
[----:B------:R-:W-:Y:S05]  /*27780*/  BSYNC.RECONVERGENT B3 ;  /* 0x0000000000037941 */ /* 0x000fea0003800200 */
.L_x_60389:
        /* <DEDUP_REMOVED lines=42> */
.L_x_60387:
[----:B------:R-:W-:Y:S05]  /*27a30*/  BSYNC.RECONVERGENT B2 ;  /* 0x0000000000027941 */ /* 0x000fea0003800200 */
.L_x_60386:
        /* <DEDUP_REMOVED lines=11> */
.L_x_60363:
        /* <DEDUP_REMOVED lines=21> */
.L_x_60395:
        /* <DEDUP_REMOVED lines=13> */
.L_x_60397:
[----:B------:R-:W-:Y:S05]  /*27d10*/  BSYNC.RECONVERGENT B4 ;  /* 0x0000000000047941 */ /* 0x000fea0003800200 */
.L_x_60396:
        /* <DEDUP_REMOVED lines=42> */
.L_x_60394:
[----:B------:R-:W-:Y:S05]  /*27fc0*/  BSYNC.RECONVERGENT B3 ;  /* 0x0000000000037941 */ /* 0x000fea0003800200 */
.L_x_60393:
        /* <DEDUP_REMOVED lines=9> */
.L_x_60392:
[----:B------:R-:W-:Y:S05]  /*28060*/  BSYNC.RECONVERGENT B2 ;  /* 0x0000000000027941 */ /* 0x000fea0003800200 */
.L_x_60391:
        /* <DEDUP_REMOVED lines=17> */
.L_x_60402:
        /* <DEDUP_REMOVED lines=13> */
.L_x_60404:
[----:B------:R-:W-:Y:S05]  /*28250*/  BSYNC.RECONVERGENT B4 ;  /* 0x0000000000047941 */ /* 0x000fea0003800200 */
.L_x_60403:
        /* <DEDUP_REMOVED lines=43> */
.L_x_60401:
[----:B------:R-:W-:Y:S05]  /*28510*/  BSYNC.RECONVERGENT B3 ;  /* 0x0000000000037941 */ /* 0x000fea0003800200 */
.L_x_60400:
        /* <DEDUP_REMOVED lines=9> */
.L_x_60399:
[----:B------:R-:W-:Y:S05]  /*285b0*/  BSYNC.RECONVERGENT B2 ;  /* 0x0000000000027941 */ /* 0x000fea0003800200 */
.L_x_60398:
        /* <DEDUP_REMOVED lines=17> */
.L_x_60409:
        /* <DEDUP_REMOVED lines=13> */
.L_x_60411:
[----:B------:R-:W-:Y:S05]  /*287a0*/  BSYNC.RECONVERGENT B4 ;  /* 0x0000000000047941 */ /* 0x000fea0003800200 */
.L_x_60410:
        /* <DEDUP_REMOVED lines=43> */
.L_x_60408:
[----:B------:R-:W-:Y:S05]  /*28a60*/  BSYNC.RECONVERGENT B3 ;  /* 0x0000000000037941 */ /* 0x000fea0003800200 */
.L_x_60407:
        /* <DEDUP_REMOVED lines=9> */
.L_x_60406:
[----:B------:R-:W-:Y:S05]  /*28b00*/  BSYNC.RECONVERGENT B2 ;  /* 0x0000000000027941 */ /* 0x000fea0003800200 */
.L_x_60405:
        /* <DEDUP_REMOVED lines=16> */
.L_x_60414:
        /* <DEDUP_REMOVED lines=13> */
.L_x_60416:
[----:B------:R-:W-:Y:S05]  /*28ce0*/  BSYNC.RECONVERGENT B3 ;  /* 0x0000000000037941 */ /* 0x000fea0003800200 */
.L_x_60415:
        /* <DEDUP_REMOVED lines=43> */
.L_x_60413:
[----:B------:R-:W-:Y:S05]  /*28fa0*/  BSYNC.RECONVERGENT B2 ;  /* 0x0000000000027941 */ /* 0x000fea0003800200 */
.L_x_60412:
        /* <DEDUP_REMOVED lines=9> */
.L_x_60385:
[----:B------:R-:W-:Y:S05]  /*29040*/  BSYNC.RECONVERGENT B1 ;  /* 0x0000000000017941 */ /* 0x000fea0003800200 */
.L_x_60362:
        /* <DEDUP_REMOVED lines=16> */
.L_x_60418:
[----:B------:R-:W-:Y:S05]  /*29150*/  BSYNC.RECONVERGENT B1 ;  /* 0x0000000000017941 */ /* 0x000fea0003800200 */
.L_x_60417:
[----:B------:R-:W-:Y:S04]  /*29160*/  BSSY.RECONVERGENT B1, `(.L_x_60419) ;  /* 0x0000005000017945 */ /* 0x000fe80003800200 */
[----:B------:R-:W-:Y:S05]  /*29170*/  @!P1 BRA `(.L_x_60420) ;  /* 0x00000000000c9947 */ /* 0x000fea0003800000 */
[----:B------:R-:W2:Y:S02]  /*29180*/  LDC.64 R4, c[0x0][0x390] ;  /* 0x0000e400ff047b82 */ /* 0x000ea40000000a00 */
[----:B--2---:R-:W-:-:S06]  /*29190*/  IMAD.WIDE.U32 R4, R142, 0x10, R4 ;  /* 0x000000108e047825 */ /* 0x004fcc00078e0004 */
[----:B------:R-:W5:Y:S02]  /*291a0*/  LDG.E.128 R4, desc[UR8][R4.64] ;  /* 0x0000000804047981 */ /* 0x000f64000c1e1d00 */
.L_x_60420:
[----:B------:R-:W-:Y:S05]  /*291b0*/  BSYNC.RECONVERGENT B1 ;  /* 0x0000000000017941 */ /* 0x000fea0003800200 */
.L_x_60419:
        /* <DEDUP_REMOVED lines=27> */
.L_x_60427:
        /* <DEDUP_REMOVED lines=13> */
.L_x_60429:
[----:B------:R-:W-:Y:S05]  /*29440*/  BSYNC.RECONVERGENT B4 ;  /* 0x0000000000047941 */ /* 0x000fea0003800200 */
.L_x_60428:
        /* <DEDUP_REMOVED lines=42> */
.L_x_60426:
[----:B------:R-:W-:Y:S05]  /*296f0*/  BSYNC.RECONVERGENT B3 ;  /* 0x0000000000037941 */ /* 0x000fea0003800200 */
.L_x_60425:
        /* <DEDUP_REMOVED lines=10> */
.L_x_60424:
[----:B------:R-:W-:Y:S05]  /*297a0*/  BSYNC.RECONVERGENT B2 ;  /* 0x0000000000027941 */ /* 0x000fea0003800200 */
.L_x_60423:
        /* <DEDUP_REMOVED lines=20> */
.L_x_60434:
        /* <DEDUP_REMOVED lines=13> */
.L_x_60436:
[----:B------:R-:W-:Y:S05]  /*299c0*/  BSYNC.RECONVERGENT B4 ;  /* 0x0000000000047941 */ /* 0x000fea0003800200 */
.L_x_60435:
        /* <DEDUP_REMOVED lines=43> */
.L_x_60433:
[----:B------:R-:W-:Y:S05]  /*29c80*/  BSYNC.RECONVERGENT B3 ;  /* 0x0000000000037941 */ /* 0x000fea0003800200 */
.L_x_60432:
        /* <DEDUP_REMOVED lines=10> */
.L_x_60431:
[----:B------:R-:W-:Y:S05]  /*29d30*/  BSYNC.RECONVERGENT B2 ;  /* 0x0000000000027941 */ /* 0x000fea0003800200 */
.L_x_60430:
        /* <DEDUP_REMOVED lines=20> */
.L_x_60441:
        /* <DEDUP_REMOVED lines=13> */
.L_x_60443:
[----:B------:R-:W-:Y:S05]  /*29f50*/  BSYNC.RECONVERGENT B4 ;  /* 0x0000000000047941 */ /* 0x000fea0003800200 */
.L_x_60442:
        /* <DEDUP_REMOVED lines=42> */
.L_x_60440:
[----:B------:R-:W-:Y:S05]  /*2a200*/  BSYNC.RECONVERGENT B3 ;  /* 0x0000000000037941 */ /* 0x000fea0003800200 */
.L_x_60439:
        /* <DEDUP_REMOVED lines=10> */
.L_x_60438:
[----:B------:R-:W-:Y:S05]  /*2a2b0*/  BSYNC.RECONVERGENT B2 ;  /* 0x0000000000027941 */ /* 0x000fea0003800200 */
.L_x_60437:
        /* <DEDUP_REMOVED lines=19> */
.L_x_60447:
        /* <DEDUP_REMOVED lines=13> */
.L_x_60449:
[----:B------:R-:W-:Y:S05]  /*2a4c0*/  BSYNC.RECONVERGENT B3 ;  /* 0x0000000000037941 */ /* 0x000fea0003800200 */
.L_x_60448:
        /* <DEDUP_REMOVED lines=43> */
.L_x_60446:
[----:B------:R-:W-:Y:S05]  /*2a780*/  BSYNC.RECONVERGENT B2 ;  /* 0x0000000000027941 */ /* 0x000fea0003800200 */
.L_x_60445:
        /* <DEDUP_REMOVED lines=11> */
.L_x_60422:
[----:B------:R-:W-:Y:S01]  /*2a840*/  BSSY.RECONVERGENT B2, `(.L_x_60450) ;  /* 0x0000057000027945 */ /* 0x000fe20003800200 */
[----:B------:R-:W-:Y:S01]  /*2a850*/  IMAD.MOV.U32 R98, RZ, RZ, R102 ;  /* 0x000000ffff627224 */ /* 0x000fe200078e0066 */
[----:B------:R-:W-:Y:S01]  /*2a860*/  MOV R164, R162 ;  /* 0x000000a200a47202 */ /* 0x000fe20000000f00 */
[----:B01----:R-:W-:Y:S01]  /*2a870*/  IMAD.MOV.U32 R96, RZ, RZ, RZ ;  /* 0x000000ffff607224 */ /* 0x003fe200078e00ff */
        /* <DEDUP_REMOVED lines=17> */
.L_x_60454:
        /* <DEDUP_REMOVED lines=13> */
.L_x_60456:
[----:B------:R-:W-:Y:S05]  /*2aa60*/  BSYNC.RECONVERGENT B4 ;  /* 0x0000000000047941 */ /* 0x000fea0003800200 */
.L_x_60455:
        /* <DEDUP_REMOVED lines=42> */
.L_x_60453:
[----:B------:R-:W-:Y:S05]  /*2ad10*/  BSYNC.RECONVERGENT B3 ;  /* 0x0000000000037941 */ /* 0x000fea0003800200 */
.L_x_60452:
        /* <DEDUP_REMOVED lines=9> */
.L_x_60451:
[----:B------:R-:W-:Y:S05]  /*2adb0*/  BSYNC.RECONVERGENT B2 ;  /* 0x0000000000027941 */ /* 0x000fea0003800200 */
.L_x_60450:
        /* <DEDUP_REMOVED lines=17> */
.L_x_60461:
        /* <DEDUP_REMOVED lines=13> */
.L_x_60463:
[----:B------:R-:W-:Y:S05]  /*2afa0*/  BSYNC.RECONVERGENT B4 ;  /* 0x0000000000047941 */ /* 0x000fea0003800200 */
.L_x_60462:
        /* <DEDUP_REMOVED lines=43> */
.L_x_60460:
[----:B------:R-:W-:Y:S05]  /*2b260*/  BSYNC.RECONVERGENT B3 ;  /* 0x0000000000037941 */ /* 0x000fea0003800200 */
.L_x_60459:
        /* <DEDUP_REMOVED lines=9> */
.L_x_60458:
[----:B------:R-:W-:Y:S05]  /*2b300*/  BSYNC.RECONVERGENT B2 ;  /* 0x0000000000027941 */ /* 0x000fea0003800200 */
.L_x_60457:
        /* <DEDUP_REMOVED lines=17> */
.L_x_60468:
        /* <DEDUP_REMOVED lines=13> */
.L_x_60470:
[----:B------:R-:W-:Y:S05]  /*2b4f0*/  BSYNC.RECONVERGENT B4 ;  /* 0x0000000000047941 */ /* 0x000fea0003800200 */
.L_x_60469:
        /* <DEDUP_REMOVED lines=43> */
.L_x_60467:
[----:B------:R-:W-:Y:S05]  /*2b7b0*/  BSYNC.RECONVERGENT B3 ;  /* 0x0000000000037941 */ /* 0x000fea0003800200 */
.L_x_60466:
        /* <DEDUP_REMOVED lines=9> */
.L_x_60465:
[----:B------:R-:W-:Y:S05]  /*2b850*/  BSYNC.RECONVERGENT B2 ;  /* 0x0000000000027941 */ /* 0x000fea0003800200 */
.L_x_60464:
        /* <DEDUP_REMOVED lines=16> */
.L_x_60473:
        /* <DEDUP_REMOVED lines=13> */
.L_x_60475:
[----:B------:R-:W-:Y:S05]  /*2ba30*/  BSYNC.RECONVERGENT B3 ;  /* 0x0000000000037941 */ /* 0x000fea0003800200 */
.L_x_60474:
        /* <DEDUP_REMOVED lines=43> */
.L_x_60472:
[----:B------:R-:W-:Y:S05]  /*2bcf0*/  BSYNC.RECONVERGENT B2 ;  /* 0x0000000000027941 */ /* 0x000fea0003800200 */
.L_x_60471:
        /* <DEDUP_REMOVED lines=9> */
.L_x_60444:
[----:B------:R-:W-:Y:S05]  /*2bd90*/  BSYNC.RECONVERGENT B1 ;  /* 0x0000000000017941 */ /* 0x000fea0003800200 */
.L_x_60421:
        /* <DEDUP_REMOVED lines=16> */
.L_x_60477:
[----:B------:R-:W-:Y:S05]  /*2bea0*/  BSYNC.RECONVERGENT B1 ;  /* 0x0000000000017941 */ /* 0x000fea0003800200 */
.L_x_60476:
[----:B------:R-:W-:Y:S04]  /*2beb0*/  BSSY.RECONVERGENT B1, `(.L_x_60478) ;  /* 0x0000005000017945 */ /* 0x000fe80003800200 */
[----:B------:R-:W-:Y:S05]  /*2bec0*/  @!P1 BRA `(.L_x_60479) ;  /* 0x00000000000c9947 */ /* 0x000fea0003800000 */
[----:B------:R-:W2:Y:S02]  /*2bed0*/  LDC.64 R4, c[0x0][0x390] ;  /* 0x0000e400ff047b82 */ /* 0x000ea40000000a00 */
[----:B--2---:R-:W-:-:S06]  /*2bee0*/  IMAD.WIDE.U32 R4, R162, 0x10, R4 ;  /* 0x00000010a2047825 */ /* 0x004fcc00078e0004 */
[----:B------:R-:W5:Y:S02]  /*2bef0*/  LDG.E.128 R4, desc[UR8][R4.64] ;  /* 0x0000000804047981 */ /* 0x000f64000c1e1d00 */
.L_x_60479:
[----:B------:R-:W-:Y:S05]  /*2bf00*/  BSYNC.RECONVERGENT B1 ;  /* 0x0000000000017941 */ /* 0x000fea0003800200 */
.L_x_60478:
[----:B------:R-:W-:Y:S01]  /*2bf10*/  BSSY.RECONVERGENT B1, `(.L_x_60480) ;  /* 0x00002bf000017945 */ /* 0x000fe20003800200 */
[----:B------:R-:W-:-:S03]  /*2bf20*/  VIADD R163, R101, 0x1e0 ;  /* 0x000001e065a37836 */ /* 0x000fc60000000000 */
[----:B------:R-:W-:Y:S05]  /*2bf30*/  @!P0 BRA `(.L_x_60481) ;  /* 0x0000001400988947 */ /* 0x000fea0003800000 */
[----:B------:R-:W0:Y:S02]  /*2bf40*/  LDC.64 R100, c[0x0][0x3a0] ;  /* 0x0000e800ff647b82 */ /* 0x000e240000000a00 */
[----:B01----:R-:W-:-:S06]  /*2bf50*/  IMAD.WIDE.U32 R102, R163, 0x10, R100 ;  /* 0x00000010a3667825 */ /* 0x003fcc00078e0064 */
        /* <DEDUP_REMOVED lines=22> */
.L_x_60486:
        /* <DEDUP_REMOVED lines=13> */
.L_x_60488:
[----:B------:R-:W-:Y:S05]  /*2c190*/  BSYNC.RECONVERGENT B4 ;  /* 0x0000000000047941 */ /* 0x000fea0003800200 */
.L_x_60487:
        /* <DEDUP_REMOVED lines=43> */
.L_x_60485:
[----:B------:R-:W-:Y:S05]  /*2c450*/  BSYNC.RECONVERGENT B3 ;  /* 0x0000000000037941 */ /* 0x000fea0003800200 */
.L_x_60484:
        /* <DEDUP_REMOVED lines=10> */
.L_x_60483:
[----:B------:R-:W-:Y:S05]  /*2c500*/  BSYNC.RECONVERGENT B2 ;  /* 0x0000000000027941 */ /* 0x000fea0003800200 */
.L_x_60482:
        /* <DEDUP_REMOVED lines=20> */
.L_x_60493:
        /* <DEDUP_REMOVED lines=13> */
.L_x_60495:
[----:B------:R-:W-:Y:S05]  /*2c720*/  BSYNC.RECONVERGENT B4 ;  /* 0x0000000000047941 */ /* 0x000fea0003800200 */
.L_x_60494:
        /* <DEDUP_REMOVED lines=43> */
.L_x_60492:
[----:B------:R-:W-:Y:S05]  /*2c9e0*/  BSYNC.RECONVERGENT B3 ;  /* 0x0000000000037941 */ /* 0x000fea0003800200 */
.L_x_60491:
        /* <DEDUP_REMOVED lines=10> */
.L_x_60490:
[----:B------:R-:W-:Y:S05]  /*2ca90*/  BSYNC.RECONVERGENT B2 ;  /* 0x0000000000027941 */ /* 0x000fea0003800200 */
.L_x_60489:
        /* <DEDUP_REMOVED lines=20> */
.L_x_60500:
        /* <DEDUP_REMOVED lines=13> */
.L_x_60502:
[----:B------:R-:W-:Y:S05]  /*2ccb0*/  BSYNC.RECONVERGENT B4 ;  /* 0x0000000000047941 */ /* 0x000fea0003800200 */
.L_x_60501:
        /* <DEDUP_REMOVED lines=42> */
.L_x_60499:
[----:B------:R-:W-:Y:S05]  /*2cf60*/  BSYNC.RECONVERGENT B3 ;  /* 0x0000000000037941 */ /* 0x000fea0003800200 */
.L_x_60498:
        /* <DEDUP_REMOVED lines=10> */
.L_x_60497:
[----:B------:R-:W-:Y:S05]  /*2d010*/  BSYNC.RECONVERGENT B2 ;  /* 0x0000000000027941 */ /* 0x000fea0003800200 */
.L_x_60496:
        /* <DEDUP_REMOVED lines=19> */
.L_x_60506:
        /* <DEDUP_REMOVED lines=13> */
.L_x_60508:
[----:B------:R-:W-:Y:S05]  /*2d220*/  BSYNC.RECONVERGENT B3 ;  /* 0x0000000000037941 */ /* 0x000fea0003800200 */
.L_x_60507:
        /* <DEDUP_REMOVED lines=43> */
.L_x_60505:
[----:B------:R-:W-:Y:S05]  /*2d4e0*/  BSYNC.RECONVERGENT B2 ;  /* 0x0000000000027941 */ /* 0x000fea0003800200 */
.L_x_60504:
        /* <DEDUP_REMOVED lines=9> */
[----:B------:R-:W-:Y:S01]  /*2d580*/  PRMT R0, R153, 0x7610, R0 ;  /* 0x0000761099007816 */ /* 0x000fe20000000000 */
[----:B------:R-:W-:Y:S06]  /*2d590*/  BRA `(.L_x_60503) ;  /* 0x0000001400587947 */ /* 0x000fec0003800000 */
.L_x_60481:
        /* <DEDUP_REMOVED lines=21> */
.L_x_60513:
        /* <DEDUP_REMOVED lines=13> */
.L_x_60515:
[----:B------:R-:W-:Y:S05]  /*2d7c0*/  BSYNC.RECONVERGENT B4 ;  /* 0x0000000000047941 */ /* 0x000fea0003800200 */
.L_x_60514:
        /* <DEDUP_REMOVED lines=43> */
.L_x_60512:
[----:B------:R-:W-:Y:S05]  /*2da80*/  BSYNC.RECONVERGENT B3 ;  /* 0x0000000000037941 */ /* 0x000fea0003800200 */
.L_x_60511:
        /* <DEDUP_REMOVED lines=9> */
.L_x_60510:
[----:B------:R-:W-:Y:S05]  /*2db20*/  BSYNC.RECONVERGENT B2 ;  /* 0x0000000000027941 */ /* 0x000fea0003800200 */
.L_x_60509:
        /* <DEDUP_REMOVED lines=17> */
.L_x_60520:
        /* <DEDUP_REMOVED lines=13> */
.L_x_60522:
[----:B------:R-:W-:Y:S05]  /*2dd10*/  BSYNC.RECONVERGENT B4 ;  /* 0x0000000000047941 */ /* 0x000fea0003800200 */
.L_x_60521:
        /* <DEDUP_REMOVED lines=43> */
.L_x_60519:
[----:B------:R-:W-:Y:S05]  /*2dfd0*/  BSYNC.RECONVERGENT B3 ;  /* 0x0000000000037941 */ /* 0x000fea0003800200 */
.L_x_60518:
        /* <DEDUP_REMOVED lines=9> */
.L_x_60517:
[----:B------:R-:W-:Y:S05]  /*2e070*/  BSYNC.RECONVERGENT B2 ;  /* 0x0000000000027941 */ /* 0x000fea0003800200 */
.L_x_60516:
        /* <DEDUP_REMOVED lines=17> */
.L_x_60527:
        /* <DEDUP_REMOVED lines=13> */
.L_x_60529:
[----:B------:R-:W-:Y:S05]  /*2e260*/  BSYNC.RECONVERGENT B4 ;  /* 0x0000000000047941 */ /* 0x000fea0003800200 */
.L_x_60528:
        /* <DEDUP_REMOVED lines=43> */
.L_x_60526:
[----:B------:R-:W-:Y:S05]  /*2e520*/  BSYNC.RECONVERGENT B3 ;  /* 0x0000000000037941 */ /* 0x000fea0003800200 */
.L_x_60525:
        /* <DEDUP_REMOVED lines=9> */
.L_x_60524:
[----:B------:R-:W-:Y:S05]  /*2e5c0*/  BSYNC.RECONVERGENT B2 ;  /* 0x0000000000027941 */ /* 0x000fea0003800200 */
.L_x_60523:
        /* <DEDUP_REMOVED lines=16> */
.L_x_60532:
        /* <DEDUP_REMOVED lines=13> */
.L_x_60534:
[----:B------:R-:W-:Y:S05]  /*2e7a0*/  BSYNC.RECONVERGENT B3 ;  /* 0x0000000000037941 */ /* 0x000fea0003800200 */
.L_x_60533:
        /* <DEDUP_REMOVED lines=43> */
.L_x_60531:
[----:B------:R-:W-:Y:S05]  /*2ea60*/  BSYNC.RECONVERGENT B2 ;  /* 0x0000000000027941 */ /* 0x000fea0003800200 */
.L_x_60530:
[----:B------:R-:W-:Y:S01]  /*2ea70*/  HFMA2 R156, -RZ, RZ, 0.1171875, 0 ;  /* 0x2f800000ff9c7431 */ /* 0x000fe200000001ff */
[----:B------:R-:W-:Y:S01]  /*2ea80*/  I2FP.F32.U32 R103, R103 ;  /* 0x0000006700677245 */ /* 0x000fe20000201000 */
[----:B-----5:R-:W-:-:S04]  /*2ea90*/  FMUL.FTZ R153, R7, UR13 ;  /* 0x0000000d07997c20 */ /* 0x020fc80008410000 */
[----:B------:R-:W-:-:S05]  /*2eaa0*/  FFMA.FTZ R103, R103, R156, 1.1641532182693481445e-10 ;  /* 0x2f00000067677423 */ /* 0x000fca000001009c */
[----:B------:R-:W-:Y:S01]  /*2eab0*/  FSETP.GTU.FTZ.AND P0, PT, R103, UR5, PT ;  /* 0x0000000567007c0b */ /* 0x000fe2000bf1c000 */
[----:B------:R-:W-:-:S03]  /*2eac0*/  FMUL.FTZ R103, R153, UR12 ;  /* 0x0000000c99677c20 */ /* 0x000fc60008410000 */
[----:B------:R-:W-:Y:S02]  /*2ead0*/  SEL R153, RZ, 0x1, P0 ;  /* 0x00000001ff997807 */ /* 0x000fe40000000000 */
[----:B------:R-:W-:Y:S02]  /*2eae0*/  FSEL R103, R103, RZ, !P0 ;  /* 0x000000ff67677208 */ /* 0x000fe40004000000 */
[----:B------:R-:W-:-:S07]  /*2eaf0*/  PRMT R0, R153, 0x7610, R0 ;  /* 0x0000761099007816 */ /* 0x000fce0000000000 */
.L_x_60503:
[----:B------:R-:W-:Y:S05]  /*2eb00*/  BSYNC.RECONVERGENT B1 ;  /* 0x0000000000017941 */ /* 0x000fea0003800200 */
.L_x_60480:
[----:B------:R-:W-:Y:S01]  /*2eb10*/  FADD.FTZ R156, RZ, R8 ;  /* 0x00000008ff9c7221 */ /* 0x000fe20000010000 */
[----:B------:R-:W-:Y:S01]  /*2eb20*/  IMAD.WIDE.U32 R154, R163, 0x10, R154 ;  /* 0x00000010a39a7825 */ /* 0x000fe200078e009a */
[----:B------:R-:W-:Y:S01]  /*2eb30*/  BSSY.RECONVERGENT B1, `(.L_x_60535) ;  /* 0x000004d000017945 */ /* 0x000fe20003800200 */
[----:B------:R-:W-:Y:S02]  /*2eb40*/  ISETP.NE.AND P0, PT, R112, RZ, PT ;  /* 0x000000ff7000720c */ /* 0x000fe40003f05270 */
[----:B------:R-:W-:Y:S01]  /*2eb50*/  FADD.FTZ R153, R156, R9 ;  /* 0x000000099c997221 */ /* 0x000fe20000010000 */
[----:B-----5:R0:W-:Y:S03]  /*2eb60*/  STG.E.128 desc[UR8][R154.64], R100 ;  /* 0x000000649a007986 */ /* 0x0201e6000c101d08 */
        /* <DEDUP_REMOVED lines=62> */
[----:B------:R-:W0:Y:S01]  /*2ef50*/  LDC.64 R154, c[0x0][0x3b0] ;  /* 0x0000ec00ff9a7b82 */ /* 0x000e220000000a00 */
        /* <DEDUP_REMOVED lines=10> */
.L_x_60536:
[----:B------:R-:W-:Y:S05]  /*2f000*/  BSYNC.RECONVERGENT B1 ;  /* 0x0000000000017941 */ /* 0x000fea0003800200 */
.L_x_60535:
[----:B------:R-:W-:Y:S01]  /*2f010*/  UMOV UR4, 0xffffffff ;  /* 0xffffffff00047882 */ /* 0x000fe20000000000 */
[----:B0-----:R-:W-:Y:S02]  /*2f020*/  FADD.FTZ R153, R156, R103 ;  /* 0x000000679c997221 */ /* 0x001fe40000010000 */
        /* <DEDUP_REMOVED lines=150> */
.L_x_60552:
[----:B------:R-:W-:Y:S01]  /*2f990*/  FMUL.FTZ R153, R161, R161 ;  /* 0x000000a1a1997220 */ /* 0x000fe20000410000 */
[----:B------:R-:W2:Y:S01]  /*2f9a0*/  @!P0 LDC.64 R158, c[0x0][0x3c0] ;  /* 0x0000f000ff9e8b82 */ /* 0x000ea20000000a00 */
[----:B01----:R-:W-:Y:S01]  /*2f9b0*/  FADD.FTZ R157, R157, R160 ;  /* 0x000000a09d9d7221 */ /* 0x003fe20000010000 */
[----:B------:R-:W-:Y:S02]  /*2f9c0*/  BSSY.RECONVERGENT B1, `(.L_x_60538) ;  /* 0x0000182000017945 */ /* 0x000fe40003800200 */
[----:B------:R-:W-:Y:S01]  /*2f9d0*/  FSEL R153, R153, RZ, P2 ;  /* 0x000000ff99997208 */ /* 0x000fe20001000000 */
[----:B------:R-:W-:-:S03]  /*2f9e0*/  FFMA.FTZ R156, R157, R156, UR14 ;  /* 0x0000000e9d9c7e23 */ /* 0x000fc6000801009c */
[----:B------:R-:W0:Y:S01]  /*2f9f0*/  @!P0 LDC.64 R154, c[0x0][0x3c8] ;  /* 0x0000f200ff9a8b82 */ /* 0x000e220000000a00 */
[----:B------:R-:W-:-:S04]  /*2fa00*/  FADD.FTZ R153, R156, R153 ;  /* 0x000000999c997221 */ /* 0x000fc80000010000 */
[----:B------:R-:W1:Y:S01]  /*2fa10*/  MUFU.RSQ R157, R153 ;  /* 0x00000099009d7308 */ /* 0x000e620000001400 */
[----:B--2---:R-:W-:-:S05]  /*2fa20*/  @!P0 IMAD.WIDE R158, R111, 0x4, R158 ;  /* 0x000000046f9e8825 */ /* 0x004fca00078e029e */
[----:B------:R2:W-:Y:S01]  /*2fa30*/  @!P0 STG.E desc[UR8][R158.64], R161 ;  /* 0x000000a19e008986 */ /* 0x0005e2000c101908 */
[----:B0-----:R-:W-:-:S05]  /*2fa40*/  @!P0 IMAD.WIDE R154, R111, 0x4, R154 ;  /* 0x000000046f9a8825 */ /* 0x001fca00078e029a */
[----:B-1----:R2:W-:Y:S01]  /*2fa50*/  @!P0 STG.E desc[UR8][R154.64], R157 ;  /* 0x0000009d9a008986 */ /* 0x0025e2000c101908 */
[----:B------:R-:W-:-:S13]  /*2fa60*/  ISETP.GE.AND P0, PT, R151, 0x1, PT ;  /* 0x000000019700780c */ /* 0x000fda0003f06270 */
[----:B--2---:R-:W-:Y:S05]  /*2fa70*/  @!P0 BRA `(.L_x_60539) ;  /* 0x0000001400d88947 */ /* 0x004fea0003800000 */
[----:B------:R-:W-:Y:S01]  /*2fa80*/  VIADD R151, R151, 0xffffffff ;  /* 0xffffffff97977836 */ /* 0x000fe20000000000 */
[----:B------:R-:W-:Y:S01]  /*2fa90*/  FSEL R153, R161, RZ, !P2 ;  /* 0x000000ffa1997208 */ /* 0x000fe20005000000 */
[----:B------:R-:W-:Y:S02]  /*2faa0*/  HADD2.F32 R205, -RZ, R147.H1_H1 ;  /* 0x30000093ffcd7230 */ /* 0x000fe40000004100 */
[----:B------:R-:W-:Y:S02]  /*2fab0*/  IMAD R151, R151, R150, RZ ;  /* 0x0000009697977224 */ /* 0x000fe400078e02ff */
[C---:B------:R-:W-:Y:S01]  /*2fac0*/  FADD.FTZ R198, -R153.reuse, R68 ;  /* 0x0000004499c67221 */ /* 0x040fe20000010100 */
[C---:B------:R-:W-:Y:S01]  /*2fad0*/  FADD.FTZ R208, -R153.reuse, R26 ;  /* 0x0000001a99d07221 */ /* 0x040fe20000010100 */
[C---:B------:R-:W-:Y:S01]  /*2fae0*/  FADD.FTZ R26, -R153.reuse, R29 ;  /* 0x0000001d991a7221 */ /* 0x040fe20000010100 */
[----:B------:R-:W-:Y:S01]  /*2faf0*/  SHF.R.S32.HI R68, RZ, 0x1f, R151 ;  /* 0x0000001fff447819 */ /* 0x000fe20000011497 */
[C---:B------:R-:W-:Y:S01]  /*2fb00*/  FADD.FTZ R200, -R153.reuse, R69 ;  /* 0x0000004599c87221 */ /* 0x040fe20000010100 */
[C---:B------:R-:W-:Y:S01]  /*2fb10*/  FADD.FTZ R8, -R153.reuse, R8 ;  /* 0x0000000899087221 */ /* 0x040fe20000010100 */
[C---:B------:R-:W-:Y:S01]  /*2fb20*/  FADD.FTZ R222, -R153.reuse, R9 ;  /* 0x0000000999de7221 */ /* 0x040fe20000010100 */
[----:B------:R-:W-:Y:S01]  /*2fb30*/  LEA.HI R29, R68, R151, RZ, 0x2 ;  /* 0x00000097441d7211 */ /* 0x000fe200078f10ff */
[C---:B------:R-:W-:Y:S01]  /*2fb40*/  FADD.FTZ R10, -R153.reuse, R10 ;  /* 0x0000000a990a7221 */ /* 0x040fe20000010100 */
        /* <DEDUP_REMOVED lines=14> */
[----:B------:R-:W-:Y:S01]  /*2fc30*/  FADD.FTZ R28, -R153, R95 ;  /* 0x0000005f991c7221 */ /* 0x000fe20000010100 */
[----:B------:R-:W-:Y:S02]  /*2fc40*/  HADD2.F32 R11, -RZ, R64.H0_H0 ;  /* 0x20000040ff0b7230 */ /* 0x000fe40000004100 */
[----:B------:R-:W-:Y:S01]  /*2fc50*/  FMUL.FTZ R8, R157, R8 ;  /* 0x000000089d087220 */ /* 0x000fe20000410000 */
[----:B------:R-:W-:Y:S01]  /*2fc60*/  HADD2.F32 R13, -RZ, R124.H1_H1 ;  /* 0x3000007cff0d7230 */ /* 0x000fe20000004100 */
[----:B------:R-:W-:Y:S01]  /*2fc70*/  LEA.HI.SX32 R31, R29, R112, 0x1e ;  /* 0x000000701d1f7211 */ /* 0x000fe200078ff2ff */
        /* <DEDUP_REMOVED lines=9> */
[----:B------:R-:W-:Y:S01]  /*2fd10*/  FADD.FTZ R70, -R153, R96 ;  /* 0x0000006099467221 */ /* 0x000fe20000010100 */
[----:B------:R-:W-:Y:S01]  /*2fd20*/  FFMA.FTZ R8, R8, R9, R11 ;  /* 0x0000000908087223 */ /* 0x000fe2000001000b */
[----:B------:R-:W-:Y:S01]  /*2fd30*/  FMUL.FTZ R96, R157, R28 ;  /* 0x0000001c9d607220 */ /* 0x000fe20000410000 */
[----:B------:R-:W-:Y:S01]  /*2fd40*/  FFMA.FTZ R9, R222, R13, R15 ;  /* 0x0000000dde097223 */ /* 0x000fe2000001000f */
        /* <DEDUP_REMOVED lines=36> */
[----:B------:R-:W-:Y:S01]  /*2ff90*/  IADD3 R203, PT, PT, R31, 0x20, RZ ;  /* 0x000000201fcb7810 */ /* 0x000fe20007ffe0ff */
[----:B------:R-:W-:Y:S01]  /*2ffa0*/  FADD.FTZ R12, -R153, R12 ;  /* 0x0000000c990c7221 */ /* 0x000fe20000010100 */
[----:B------:R-:W-:Y:S01]  /*2ffb0*/  IADD3 R83, PT, PT, R31, 0x60, RZ ;  /* 0x000000601f537810 */ /* 0x000fe20007ffe0ff */
[----:B------:R-:W-:Y:S01]  /*2ffc0*/  FADD.FTZ R18, -R153, R22 ;  /* 0x0000001699127221 */ /* 0x000fe20000010100 */
[C---:B------:R-:W-:Y:S01]  /*2ffd0*/  IADD3 R87, PT, PT, R31.reuse, 0xa0, RZ ;  /* 0x000000a01f577810 */ /* 0x040fe20007ffe0ff */
[C---:B------:R-:W-:Y:S01]  /*2ffe0*/  VIADD R81, R31.reuse, 0x40 ;  /* 0x000000401f517836 */ /* 0x040fe20000000000 */
[C---:B------:R-:W-:Y:S01]  /*2fff0*/  IADD3 R73, PT, PT, R31.reuse, 0xe0, RZ ;  /* 0x000000e01f497810 */ /* 0x040fe20007ffe0ff */
[C---:B------:R-:W-:Y:S01]  /*30000*/  VIADD R85, R31.reuse, 0x80 ;  /* 0x000000801f557836 */ /* 0x040fe20000000000 */
[C---:B------:R-:W-:Y:S01]  /*30010*/  IADD3 R77, PT, PT, R31.reuse, 0x120, RZ ;  /* 0x000001201f4d7810 */ /* 0x040fe20007ffe0ff */
[C---:B------:R-:W-:Y:S01]  /*30020*/  VIADD R71, R31.reuse, 0xc0 ;  /* 0x000000c01f477836 */ /* 0x040fe20000000000 */
[C---:B0-----:R-:W-:Y:S01]  /*30030*/  IADD3 R29, PT, PT, R31.reuse, 0x160, RZ ;  /* 0x000001601f1d7810 */ /* 0x041fe20007ffe0ff */
[C---:B------:R-:W-:Y:S01]  /*30040*/  VIADD R75, R31.reuse, 0x100 ;  /* 0x000001001f4b7836 */ /* 0x040fe20000000000 */
[C---:B------:R-:W-:Y:S01]  /*30050*/  IADD3 R33, PT, PT, R31.reuse, 0x1a0, RZ ;  /* 0x000001a01f217810 */ /* 0x040fe20007ffe0ff */
[C---:B------:R-:W-:Y:S01]  /*30060*/  VIADD R79, R31.reuse, 0x140 ;  /* 0x000001401f4f7836 */ /* 0x040fe20000000000 */
[C---:B------:R-:W-:Y:S01]  /*30070*/  IADD3 R11, PT, PT, R31.reuse, 0x1e0, RZ ;  /* 0x000001e01f0b7810 */ /* 0x040fe20007ffe0ff */
[----:B------:R-:W-:-:S02]  /*30080*/  VIADD R9, R31, 0x180 ;  /* 0x000001801f097836 */ /* 0x000fc40000000000 */
[----:B------:R-:W-:Y:S01]  /*30090*/  FADD.FTZ R16, -R153, R16 ;  /* 0x0000001099107221 */ /* 0x000fe20000010100 */
[----:B------:R-:W-:Y:S02]  /*300a0*/  VIADD R35, R31, 0x1c0 ;  /* 0x000001c01f237836 */ /* 0x000fe40000000000 */
        /* <DEDUP_REMOVED lines=81> */
[--C-:B------:R-:W-:Y:S02]  /*305c0*/  HADD2.F32 R9, -RZ, R122.reuse.H1_H1 ;  /* 0x3000007aff097230 */ /* 0x100fe40000004100 */
[----:B------:R-:W-:Y:S02]  /*305d0*/  HADD2.F32 R11, -RZ, R147.H0_H0 ;  /* 0x20000093ff0b7230 */ /* 0x000fe40000004100 */
[----:B------:R-:W-:Y:S02]  /*305e0*/  HADD2.F32 R157, -RZ, R122.H0_H0 ;  /* 0x2000007aff9d7230 */ /* 0x000fe40000004100 */
[----:B------:R-:W-:Y:S02]  /*305f0*/  HADD2.F32 R8, -RZ, R123.H1_H1 ;  /* 0x3000007bff087230 */ /* 0x000fe40000004100 */
[----:B------:R-:W-:Y:S01]  /*30600*/  FFMA.FTZ R9, R178, R9, R11 ;  /* 0x00000009b2097223 */ /* 0x000fe2000001000b */
        /* <DEDUP_REMOVED lines=11> */
[----:B------:R-:W-:Y:S02]  /*306c0*/  HADD2.F32 R177, -RZ, R121.H0_H0 ;  /* 0x20000079ffb17230 */ /* 0x000fe40000004100 */
[----:B------:R-:W-:Y:S02]  /*306d0*/  HADD2.F32 R179, -RZ, R61.H0_H0 ;  /* 0x2000003dffb37230 */ /* 0x000fe40000004100 */
[----:B------:R-:W-:Y:S01]  /*306e0*/  FFMA.FTZ R13, R14, R13, R157 ;  /* 0x0000000d0e0d7223 */ /* 0x000fe2000001009d */
[----:B------:R-:W-:Y:S01]  /*306f0*/  HADD2.F32 R178, -RZ, R120.H0_H0 ;  /* 0x20000078ffb27230 */ /* 0x000fe20000004100 */
[----:B------:R0:W-:Y:S01]  /*30700*/  STG.E.128 desc[UR8][R202.64], R8 ;  /* 0x00000008ca007986 */ /* 0x0001e2000c101d08 */
[----:B------:R-:W-:-:S02]  /*30710*/  HADD2.F32 R180, -RZ, R148.H1_H1 ;  /* 0x30000094ffb47230 */ /* 0x000fc40000004100 */
[----:B------:R-:W-:Y:S01]  /*30720*/  FFMA.FTZ R14, R176, R177, R179 ;  /* 0x000000b1b00e7223 */ /* 0x000fe200000100b3 */
[----:B------:R-:W-:Y:S02]  /*30730*/  HADD2.F32 R205, -RZ, R119.H1_H1 ;  /* 0x30000077ffcd7230 */ /* 0x000fe40000004100 */
[----:B------:R-:W-:Y:S02]  /*30740*/  HADD2.F32 R207, -RZ, R58.H0_H0 ;  /* 0x2000003affcf7230 */ /* 0x000fe40000004100 */
[----:B------:R-:W-:Y:S01]  /*30750*/  FFMA.FTZ R15, R15, R178, R180 ;  /* 0x000000b20f0f7223 */ /* 0x000fe200000100b4 */
[--C-:B------:R-:W-:Y:S02]  /*30760*/  HADD2.F32 R182, -RZ, R118.reuse.H1_H1 ;  /* 0x30000076ffb67230 */ /* 0x100fe40000004100 */
[--C-:B------:R-:W-:Y:S02]  /*30770*/  HADD2.F32 R184, -RZ, R149.reuse.H0_H0 ;  /* 0x20000095ffb87230 */ /* 0x100fe40000004100 */
[----:B------:R-:W-:Y:S01]  /*30780*/  FFMA.FTZ R16, R16, R205, R207 ;  /* 0x000000cd10107223 */ /* 0x000fe200000100cf */
[----:B------:R-:W-:Y:S01]  /*30790*/  HADD2.F32 R176, -RZ, R118.H0_H0 ;  /* 0x20000076ffb07230 */ /* 0x000fe20000004100 */
[----:B------:R1:W-:Y:S01]  /*307a0*/  STG.E.128 desc[UR8][R80.64], R12 ;  /* 0x0000000c50007986 */ /* 0x0003e2000c101d08 */
[----:B------:R-:W-:-:S02]  /*307b0*/  HADD2.F32 R178, -RZ, R149.H1_H1 ;  /* 0x30000095ffb27230 */ /* 0x000fc40000004100 */
[----:B------:R-:W-:Y:S01]  /*307c0*/  FFMA.FTZ R17, R17, R182, R184 ;  /* 0x000000b611117223 */ /* 0x000fe200000100b8 */
[----:B------:R-:W-:Y:S02]  /*307d0*/  HADD2.F32 R157, -RZ, R119.H0_H0 ;  /* 0x20000077ff9d7230 */ /* 0x000fe40000004100 */
[----:B------:R-:W-:Y:S02]  /*307e0*/  HADD2.F32 R177, -RZ, R59.H0_H0 ;  /* 0x2000003bffb17230 */ /* 0x000fe40000004100 */
[----:B------:R-:W-:Y:S01]  /*307f0*/  FFMA.FTZ R19, R19, R176, R178 ;  /* 0x000000b013137223 */ /* 0x000fe200000100b2 */
[----:B------:R-:W-:Y:S02]  /*30800*/  HADD2.F32 R179, -RZ, R117.H1_H1 ;  /* 0x30000075ffb37230 */ /* 0x000fe40000004100 */
[----:B------:R-:W-:Y:S02]  /*30810*/  HADD2.F32 R205, -RZ, R56.H0_H0 ;  /* 0x20000038ffcd7230 */ /* 0x000fe40000004100 */
[----:B------:R-:W-:Y:S01]  /*30820*/  FFMA.FTZ R18, R18, R157, R177 ;  /* 0x0000009d12127223 */ /* 0x000fe200000100b1 */
[----:B------:R-:W-:-:S02]  /*30830*/  HADD2.F32 R180, -RZ, R116.H1_H1 ;  /* 0x30000074ffb47230 */ /* 0x000fc40000004100 */
[----:B------:R-:W-:Y:S02]  /*30840*/  HADD2.F32 R182, -RZ, R152.H0_H0 ;  /* 0x20000098ffb67230 */ /* 0x000fe40000004100 */
[----:B------:R-:W-:Y:S01]  /*30850*/  FFMA.FTZ R20, R20, R179, R205 ;  /* 0x000000b314147223 */ /* 0x000fe200000100cd */
[----:B------:R-:W-:Y:S01]  /*30860*/  HADD2.F32 R207, -RZ, R117.H0_H0 ;  /* 0x20000075ffcf7230 */ /* 0x000fe20000004100 */
[----:B------:R2:W-:Y:S01]  /*30870*/  STG.E.128 desc[UR8][R82.64], R16 ;  /* 0x0000001052007986 */ /* 0x0005e2000c101d08 */
[----:B------:R-:W-:Y:S02]  /*30880*/  HADD2.F32 R209, -RZ, R57.H0_H0 ;  /* 0x20000039ffd17230 */ /* 0x000fe40000004100 */
[----:B------:R-:W-:Y:S01]  /*30890*/  FFMA.FTZ R21, R21, R180, R182 ;  /* 0x000000b415157223 */ /* 0x000fe200000100b6 */
[----:B------:R-:W-:Y:S02]  /*308a0*/  HADD2.F32 R176, -RZ, R116.H0_H0 ;  /* 0x20000074ffb07230 */ /* 0x000fe40000004100 */
[----:B------:R-:W-:-:S02]  /*308b0*/  HADD2.F32 R178, -RZ, R152.H1_H1 ;  /* 0x30000098ffb27230 */ /* 0x000fc40000004100 */
[----:B------:R-:W-:Y:S01]  /*308c0*/  FFMA.FTZ R22, R22, R207, R209 ;  /* 0x000000cf16167223 */ /* 0x000fe200000100d1 */
[----:B0-----:R-:W-:Y:S02]  /*308d0*/  HADD2.F32 R11, -RZ, R0.H1_H1 ;  /* 0x30000000ff0b7230 */ /* 0x001fe40000004100 */
[----:B-1----:R-:W-:Y:S02]  /*308e0*/  HADD2.F32 R13, -RZ, R183.H1_H1 ;  /* 0x300000b7ff0d7230 */ /* 0x002fe40000004100 */
        /* <DEDUP_REMOVED lines=11> */
[----:B------:R-:W-:Y:S02]  /*309a0*/  HADD2.F32 R184, -RZ, R114.H0_H0 ;  /* 0x20000072ffb87230 */ /* 0x000fe40000004100 */
        /* <DEDUP_REMOVED lines=8> */
[----:B--2---:R-:W-:Y:S01]  /*30a30*/  HADD2.F32 R17, -RZ, R127.H1_H1 ;  /* 0x3000007fff117230 */ /* 0x004fe20000004100 */
[----:B------:R1:W-:Y:S01]  /*30a40*/  STG.E.128 desc[UR8][R86.64], R24 ;  /* 0x0000001856007986 */ /* 0x0003e2000c101d08 */
[----:B------:R-:W-:-:S02]  /*30a50*/  HADD2.F32 R19, -RZ, R185.H1_H1 ;  /* 0x300000b9ff137230 */ /* 0x000fc40000004100 */
[----:B------:R-:W-:Y:S01]  /*30a60*/  FFMA.FTZ R13, R170, R13, R15 ;  /* 0x0000000daa0d7223 */ /* 0x000fe2000001000f */
[----:B0-----:R-:W-:Y:S02]  /*30a70*/  HADD2.F32 R21, -RZ, R129.H0_H0 ;  /* 0x20000081ff157230 */ /* 0x001fe40000004100 */
        /* <DEDUP_REMOVED lines=15> */
[----:B------:R-:W-:Y:S02]  /*30b70*/  HADD2.F32 R20, -RZ, R48.H0_H0 ;  /* 0x20000030ff147230 */ /* 0x000fe40000004100 */
[----:B------:R-:W-:Y:S01]  /*30b80*/  FFMA.FTZ R14, R169, R14, R16 ;  /* 0x0000000ea90e7223 */ /* 0x000fe20000010010 */
[----:B------:R-:W-:Y:S01]  /*30b90*/  HADD2.F32 R19, -RZ, R129.H1_H1 ;  /* 0x30000081ff137230 */ /* 0x000fe20000004100 */
[----:B------:R0:W-:Y:S01]  /*30ba0*/  STG.E.128 desc[UR8][R70.64], R8 ;  /* 0x0000000846007986 */ /* 0x0001e2000c101d08 */
        /* <DEDUP_REMOVED lines=15> */
[----:B------:R-:W-:Y:S01]  /*30ca0*/  HADD2.F32 R23, -RZ, R131.H1_H1 ;  /* 0x30000083ff177230 */ /* 0x000fe20000004100 */
[----:B------:R1:W-:Y:S01]  /*30cb0*/  STG.E.128 desc[UR8][R74.64], R16 ;  /* 0x000000104a007986 */ /* 0x0003e2000c101d08 */
[----:B------:R-:W-:Y:S02]  /*30cc0*/  HADD2.F32 R25, -RZ, R189.H1_H1 ;  /* 0x300000bdff197230 */ /* 0x000fe40000004100 */
[----:B------:R-:W-:Y:S01]  /*30cd0*/  FFMA.FTZ R22, R161, R26, R80 ;  /* 0x0000001aa1167223 */ /* 0x000fe20000010050 */
[----:B0-----:R-:W-:Y:S02]  /*30ce0*/  HADD2.F32 R11, -RZ, R135.H1_H1 ;  /* 0x30000087ff0b7230 */ /* 0x001fe40000004100 */
[----:B--2---:R-:W-:-:S02]  /*30cf0*/  HADD2.F32 R13, -RZ, R193.H1_H1 ;  /* 0x300000c1ff0d7230 */ /* 0x004fc40000004100 */
[----:B------:R-:W-:Y:S01]  /*30d00*/  FFMA.FTZ R23, R160, R23, R25 ;  /* 0x00000017a0177223 */ /* 0x000fe20000010019 */
[----:B------:R-:W-:Y:S02]  /*30d10*/  HADD2.F32 R12, -RZ, R136.H0_H0 ;  /* 0x20000088ff0c7230 */ /* 0x000fe40000004100 */
[----:B------:R-:W-:Y:S02]  /*30d20*/  HADD2.F32 R14, -RZ, R40.H0_H0 ;  /* 0x20000028ff0e7230 */ /* 0x000fe40000004100 */
[----:B------:R-:W-:Y:S01]  /*30d30*/  FFMA.FTZ R11, R150, R11, R13 ;  /* 0x0000000b960b7223 */ /* 0x000fe2000001000d */
        /* <DEDUP_REMOVED lines=17> */
[----:B-1----:R-:W-:Y:S02]  /*30e50*/  HADD2.F32 R16, -RZ, R41.H0_H0 ;  /* 0x20000029ff107230 */ /* 0x002fe40000004100 */
[----:B------:R-:W-:Y:S01]  /*30e60*/  FFMA.FTZ R13, R102, R13, R15 ;  /* 0x0000000d660d7223 */ /* 0x000fe2000001000f */
[----:B------:R-:W-:Y:S01]  /*30e70*/  HADD2.F32 R17, -RZ, R137.H1_H1 ;  /* 0x30000089ff117230 */ /* 0x000fe20000004100 */
[----:B------:R1:W-:Y:S01]  /*30e80*/  STG.E.128 desc[UR8][R78.64], R24 ;  /* 0x000000184e007986 */ /* 0x0003e2000c101d08 */
[----:B------:R-:W-:-:S02]  /*30e90*/  HADD2.F32 R19, -RZ, R195.H1_H1 ;  /* 0x300000c3ff137230 */ /* 0x000fc40000004100 */
[----:B------:R-:W-:Y:S01]  /*30ea0*/  FFMA.FTZ R14, R101, R14, R16 ;  /* 0x0000000e650e7223 */ /* 0x000fe20000010010 */
[----:B------:R-:W-:Y:S02]  /*30eb0*/  HADD2.F32 R18, -RZ, R138.H0_H0 ;  /* 0x2000008aff127230 */ /* 0x000fe40000004100 */
[----:B0-----:R-:W-:Y:S02]  /*30ec0*/  HADD2.F32 R20, -RZ, R38.H0_H0 ;  /* 0x20000026ff147230 */ /* 0x001fe40000004100 */
        /* <DEDUP_REMOVED lines=11> */
[----:B-1----:R-:W-:-:S02]  /*30f80*/  HADD2.F32 R24, -RZ, R36.H0_H0 ;  /* 0x20000024ff187230 */ /* 0x002fc40000004100 */
[----:B------:R-:W-:Y:S01]  /*30f90*/  FFMA.FTZ R19, R96, R19, R21 ;  /* 0x0000001360137223 */ /* 0x000fe20000010015 */
[----:B------:R-:W-:Y:S02]  /*30fa0*/  HADD2.F32 R23, -RZ, R143.H0_H0 ;  /* 0x2000008fff177230 */ /* 0x000fe40000004100 */
        /* <DEDUP_REMOVED lines=29> */
[----:B------:R0:W-:Y:S01]  /*31180*/  STG.E.128 desc[UR8][R32.64], R16 ;  /* 0x0000001020007986 */ /* 0x0001e2000c101d08 */
[----:B------:R-:W-:Y:S02]  /*31190*/  HADD2.F32 R72, -RZ, R201.H1_H1 ;  /* 0x300000c9ff487230 */ /* 0x000fe40000004100 */
[----:B------:R-:W-:Y:S01]  /*311a0*/  FFMA.FTZ R26, R88, R73, R75 ;  /* 0x00000049581a7223 */ /* 0x000fe2000001004b */
[----:B------:R0:W-:Y:S02]  /*311b0*/  STG.E.128 desc[UR8][R34.64], R20 ;  /* 0x0000001422007986 */ /* 0x0001e4000c101d08 */
[----:B------:R-:W-:-:S05]  /*311c0*/  FFMA.FTZ R27, R89, R70, R72 ;  /* 0x00000046591b7223 */ /* 0x000fca0000010048 */
[----:B------:R0:W-:Y:S02]  /*311d0*/  STG.E.128 desc[UR8][R68.64], R24 ;  /* 0x0000001844007986 */ /* 0x0001e4000c101d08 */
.L_x_60539:
[----:B------:R-:W-:Y:S05]  /*311e0*/  BSYNC.RECONVERGENT B1 ;  /* 0x0000000000017941 */ /* 0x000fea0003800200 */
.L_x_60538:
[----:B0-----:R-:W0:Y:S02]  /*311f0*/  LDC.64 R8, c[0x0][0x380] ;  /* 0x0000e000ff087b82 */ /* 0x001e240000000a00 */
[----:B0-----:R-:W-:-:S05]  /*31200*/  IMAD R111, R8, 0x4, R111 ;  /* 0x00000004086f7824 */ /* 0x001fca00078e026f */
[----:B------:R-:W-:-:S13]  /*31210*/  ISETP.GE.AND P0, PT, R111, R9, PT ;  /* 0x000000096f00720c */ /* 0x000fda0003f06270 */
[----:B------:R-:W-:Y:S05]  /*31220*/  @!P0 BRA `(.L_x_60540) ;  /* 0xfffffd0000b88947 */ /* 0x000fea000383ffff */
[----:B------:R-:W-:Y:S05]  /*31230*/  BSYNC B0 ;  /* 0x0000000000007941 */ /* 0x000fea0003800000 */
.L_x_59594:
[----:B------:R-:W-:Y:S05]  /*31240*/  EXIT ;  /* 0x000000000000794d */ /* 0x000fea0003800000 */
.L_x_60537:
        /* <DEDUP_REMOVED lines=8> */
.L_x_60542:
[----:B------:R-:W-:Y:S05]  /*312d0*/  BSYNC B1 ;  /* 0x0000000000017941 */ /* 0x000fea0003800000 */
.L_x_60541:
        /* <DEDUP_REMOVED lines=9> */
.L_x_60543:
[----:B------:R-:W-:Y:S02]  /*31370*/  IMAD.MOV.U32 R164, RZ, RZ, 0x4 ;  /* 0x00000004ffa47424 */ /* 0x000fe400078e00ff */
[----:B------:R-:W-:-:S04]  /*31380*/  IMAD.MOV.U32 R155, RZ, RZ, R159 ;  /* 0x000000ffff9b7224 */ /* 0x000fc800078e009f */
[----:B------:R-:W-:-:S05]  /*31390*/  FADD.FTZ R155, R154, R155 ;  /* 0x0000009b9a9b7221 */ /* 0x000fca0000010000 */
[----:B------:R-:W-:-:S07]  /*313a0*/  MOV R163, R155 ;  /* 0x0000009b00a37202 */ /* 0x000fce0000000f00 */
[----:B------:R-:W-:Y:S05]  /*313b0*/  WARPSYNC.COLLECTIVE R162, `(.L_x_60544) ;  /* 0x00000000a2087348 */ /* 0x000fea0003c00000 */
[----:B------:R0:W1:Y:S02]  /*313c0*/  SHFL.BFLY P1, R159, R163, R164, R165 ;  /* 0x0c0000a4a39f7389 */ /* 0x00006400000200a5 */
[----:B01----:R-:W-:Y:S05]  /*313d0*/  ENDCOLLECTIVE ;  /* 0x000000000000791b */ /* 0x003fea0003800000 */
.L_x_60544:
[----:B------:R-:W-:Y:S01]  /*313e0*/  HFMA2 R164, -RZ, RZ, 0, 4.76837158203125e-07 ;  /* 0x00000008ffa47431 */ /* 0x000fe200000001ff */
[----:B------:R-:W-:-:S05]  /*313f0*/  MOV R156, R159 ;  /* 0x0000009f009c7202 */ /* 0x000fca0000000f00 */
[----:B------:R-:W-:-:S04]  /*31400*/  FADD.FTZ R157, R155, R156 ;  /* 0x0000009c9b9d7221 */ /* 0x000fc80000010000 */
[----:B------:R-:W-:-:S07]  /*31410*/  IMAD.MOV.U32 R163, RZ, RZ, R157 ;  /* 0x000000ffffa37224 */ /* 0x000fce00078e009d */
[----:B------:R-:W-:Y:S05]  /*31420*/  WARPSYNC.COLLECTIVE R162, `(.L_x_60545) ;  /* 0x00000000a2087348 */ /* 0x000fea0003c00000 */
[----:B------:R0:W1:Y:S02]  /*31430*/  SHFL.BFLY P1, R159, R163, R164, R165 ;  /* 0x0c0000a4a39f7389 */ /* 0x00006400000200a5 */
[----:B01----:R-:W-:Y:S05]  /*31440*/  ENDCOLLECTIVE ;  /* 0x000000000000791b */ /* 0x003fea0003800000 */
.L_x_60545:
        /* <DEDUP_REMOVED lines=8> */
.L_x_60546:
        /* <DEDUP_REMOVED lines=135> */
.L_x_60547:
[----:B------:R-:W-:Y:S01]  /*31d40*/  HFMA2 R164, -RZ, RZ, 0, 1.1920928955078125e-07 ;  /* 0x00000002ffa47431 */ /* 0x000fe200000001ff */
[----:B------:R-:W-:-:S05]  /*31d50*/  MOV R154, R159 ;  /* 0x0000009f009a7202 */ /* 0x000fca0000000f00 */
[----:B------:R-:W-:-:S04]  /*31d60*/  FADD.FTZ R154, R153, R154 ;  /* 0x0000009a999a7221 */ /* 0x000fc80000010000 */
[----:B------:R-:W-:-:S07]  /*31d70*/  IMAD.MOV.U32 R163, RZ, RZ, R154 ;  /* 0x000000ffffa37224 */ /* 0x000fce00078e009a */
[----:B------:R-:W-:Y:S05]  /*31d80*/  WARPSYNC.COLLECTIVE R162, `(.L_x_60548) ;  /* 0x00000000a2087348 */ /* 0x000fea0003c00000 */
[----:B------:R0:W1:Y:S02]  /*31d90*/  SHFL.BFLY P1, R159, R163, R164, R165 ;  /* 0x0c0000a4a39f7389 */ /* 0x00006400000200a5 */
[----:B01----:R-:W-:Y:S05]  /*31da0*/  ENDCOLLECTIVE ;  /* 0x000000000000791b */ /* 0x003fea0003800000 */
.L_x_60548:
[----:B------:R-:W-:Y:S02]  /*31db0*/  IMAD.MOV.U32 R164, RZ, RZ, 0x4 ;  /* 0x00000004ffa47424 */ /* 0x000fe400078e00ff */
[----:B------:R-:W-:-:S04]  /*31dc0*/  IMAD.MOV.U32 R155, RZ, RZ, R159 ;  /* 0x000000ffff9b7224 */ /* 0x000fc800078e009f */
[----:B------:R-:W-:-:S05]  /*31dd0*/  FADD.FTZ R155, R154, R155 ;  /* 0x0000009b9a9b7221 */ /* 0x000fca0000010000 */
[----:B------:R-:W-:-:S07]  /*31de0*/  MOV R163, R155 ;  /* 0x0000009b00a37202 */ /* 0x000fce0000000f00 */
[----:B------:R-:W-:Y:S05]  /*31df0*/  WARPSYNC.COLLECTIVE R162, `(.L_x_60549) ;  /* 0x00000000a2087348 */ /* 0x000fea0003c00000 */
[----:B------:R0:W1:Y:S02]  /*31e00*/  SHFL.BFLY P1, R159, R163, R164, R165 ;  /* 0x0c0000a4a39f7389 */ /* 0x00006400000200a5 */
[----:B01----:R-:W-:Y:S05]  /*31e10*/  ENDCOLLECTIVE ;  /* 0x000000000000791b */ /* 0x003fea0003800000 */
.L_x_60549:
[----:B------:R-:W-:Y:S01]  /*31e20*/  HFMA2 R164, -RZ, RZ, 0, 4.76837158203125e-07 ;  /* 0x00000008ffa47431 */ /* 0x000fe200000001ff */
[----:B------:R-:W-:-:S05]  /*31e30*/  MOV R158, R159 ;  /* 0x0000009f009e7202 */ /* 0x000fca0000000f00 */
[----:B------:R-:W-:-:S04]  /*31e40*/  FADD.FTZ R158, R155, R158 ;  /* 0x0000009e9b9e7221 */ /* 0x000fc80000010000 */
[----:B------:R-:W-:-:S07]  /*31e50*/  IMAD.MOV.U32 R163, RZ, RZ, R158 ;  /* 0x000000ffffa37224 */ /* 0x000fce00078e009e */
[----:B------:R-:W-:Y:S05]  /*31e60*/  WARPSYNC.COLLECTIVE R162, `(.L_x_60550) ;  /* 0x00000000a2087348 */ /* 0x000fea0003c00000 */
[----:B------:R0:W1:Y:S02]  /*31e70*/  SHFL.BFLY P1, R159, R163, R164, R165 ;  /* 0x0c0000a4a39f7389 */ /* 0x00006400000200a5 */
[----:B01----:R-:W-:Y:S05]  /*31e80*/  ENDCOLLECTIVE ;  /* 0x000000000000791b */ /* 0x003fea0003800000 */
.L_x_60550:
[----:B------:R-:W-:Y:S02]  /*31e90*/  IMAD.MOV.U32 R164, RZ, RZ, 0x10 ;  /* 0x00000010ffa47424 */ /* 0x000fe400078e00ff */
[----:B------:R-:W-:-:S04]  /*31ea0*/  IMAD.MOV.U32 R157, RZ, RZ, R159 ;  /* 0x000000ffff9d7224 */ /* 0x000fc800078e009f */
[----:B------:R-:W-:-:S05]  /*31eb0*/  FADD.FTZ R157, R158, R157 ;  /* 0x0000009d9e9d7221 */ /* 0x000fca0000010000 */
[----:B------:R-:W-:-:S07]  /*31ec0*/  MOV R163, R157 ;  /* 0x0000009d00a37202 */ /* 0x000fce0000000f00 */
[----:B------:R-:W-:Y:S05]  /*31ed0*/  WARPSYNC.COLLECTIVE R162, `(.L_x_60551) ;  /* 0x00000000a2087348 */ /* 0x000fea0003c00000 */
[----:B------:R0:W1:Y:S02]  /*31ee0*/  SHFL.BFLY P1, R159, R163, R164, R165 ;  /* 0x0c0000a4a39f7389 */ /* 0x00006400000200a5 */
[----:B01----:R-:W-:Y:S05]  /*31ef0*/  ENDCOLLECTIVE ;  /* 0x000000000000791b */ /* 0x003fea0003800000 */
.L_x_60551:
[----:B------:R-:W-:Y:S01]  /*31f00*/  MOV R160, R159 ;  /* 0x0000009f00a07202 */ /* 0x000fe20000000f00 */
[----:B------:R-:W-:Y:S06]  /*31f10*/  BRA `(.L_x_60552) ;  /* 0xffffffd8009c7947 */ /* 0x000fec000383ffff */
.L_x_60553:
        /* <DEDUP_REMOVED lines=14> */
.L_x_71559:


//--------------------- .text._ZN10layer_norm13ln_fwd_kernelINS_13Kernel_traitsI6__halfffffjLj2048ELj1ELj4ELj1ELj16ENS_18Kernel_traits_baseILj2048ES2_ffffjLj128EEEEELb1ELb1ELb0ELb0EEEvNS_9FwdParamsE --------------------------
	.section	.text._ZN10layer_norm13ln_fwd_kernelINS_13Kernel_traitsI6__halfffffjLj2048ELj1ELj4ELj1ELj16ENS_18Kernel_traits_baseILj2048ES2_ffffjLj128EEEEELb1ELb1ELb0ELb0EEEvNS_9FwdParamsE,"ax",@progbits
	.align	128
        .global         _ZN10layer_norm13ln_fwd_kernelINS_13Kernel_traitsI6__halfffffjLj2048ELj1ELj4ELj1ELj16ENS_18Kernel_traits_baseILj2048ES2_ffffjLj128EEEEELb1ELb1ELb0ELb0EEEvNS_9FwdParamsE
        .type           _ZN10layer_norm13ln_fwd_kernelINS_13Kernel_traitsI6__halfffffjLj2048ELj1ELj4ELj1ELj16ENS_18Kernel_traits_baseILj2048ES2_ffffjLj128EEEEELb1ELb1ELb0ELb0EEEvNS_9FwdParamsE,@function
        .size           _ZN10layer_norm13ln_fwd_kernelINS_13Kernel_traitsI6__halfffffjLj2048ELj1ELj4ELj1ELj16ENS_18Kernel_traits_baseILj2048ES2_ffffjLj128EEEEELb1ELb1ELb0ELb0EEEvNS_9FwdParamsE,(.L_x_71560 - _ZN10layer_norm13ln_fwd_kernelINS_13Kernel_traitsI6__halfffffjLj2048ELj1ELj4ELj1ELj16ENS_18Kernel_traits_baseILj2048ES2_ffffjLj128EEEEELb1ELb1ELb0ELb0EEEvNS_9FwdParamsE)
        .other          _ZN10layer_norm13ln_fwd_kernelINS_13Kernel_traitsI6__halfffffjLj2048ELj1ELj4ELj1ELj16ENS_18Kernel_traits_baseILj2048ES2_ffffjLj128EEEEELb1ELb1ELb0ELb0EEEvNS_9FwdParamsE,@"STO_CUDA_ENTRY STV_DEFAULT"
_ZN10layer_norm13ln_fwd_kernelINS_13Kernel_traitsI6__halfffffjLj2048ELj1ELj4ELj1ELj16ENS_18Kernel_traits_baseILj2048ES2_ffffjLj128EEEEELb1ELb1ELb0ELb0EEEvNS_9FwdParamsE:
.text._ZN10layer_norm13ln_fwd_kernelINS_13Kernel_traitsI6__halfffffjLj2048ELj1ELj4ELj1ELj16ENS_18Kernel_traits_baseILj2048ES2_ffffjLj128EEEEELb1ELb1ELb0ELb0EEEvNS_9FwdParamsE:
        /* <DEDUP_REMOVED lines=25> */
[----:B---3--:R-:W-:Y:S01]  /*0190*/  IMAD R0, R8, UR9, R105 ;  /* 0x0000000908007c24 */ /* 0x008fe2000f8e0269 */
[----:B--2---:R-:W-:Y:S02]  /*01a0*/  @P0 R2UR UR4, R2 ;  /* 0x00000000020402ca */ /* 0x004fe400000e0000 */
[----:B------:R-:W-:Y:S02]  /*01b0*/  @P0 R2UR UR5, R3 ;  /* 0x00000000030502ca */ /* 0x000fe400000e0000 */
[----:B0-----:R-:W-:Y:S02]  /*01c0*/  @P0 IADD3 R6, P1, PT, R4, R7, RZ ;  /* 0x0000000704060210 */ /* 0x001fe40007f3e0ff */
[----:B------:R-:W-:-:S02]  /*01d0*/  LOP3.LUT R7, R105, 0x1f, RZ, 0xc0, !PT ;  /* 0x0000001f69077812 */ /* 0x000fc400078ec0ff */
[----:B------:R-:W-:Y:S01]  /*01e0*/  SHF.R.U32.HI R105, RZ, 0x5, R105 ;  /* 0x00000005ff697819 */ /* 0x000fe20000011669 */
[----:B------:R-:W-:Y:S01]  /*01f0*/  @P0 IMAD.X R9, RZ, RZ, R5, P1 ;  /* 0x000000ffff090224 */ /* 0x000fe200008e0605 */
[----:B------:R-:W-:-:S03]  /*0200*/  LOP3.LUT R3, R7, 0x1f, RZ, 0x3c, !PT ;  /* 0x0000001f07037812 */ /* 0x000fc600078e3cff */
[----:B------:R-:W-:Y:S01]  /*0210*/  UIADD3 UR10, UPT, UPT, UR4, 0x78dde6e4, URZ ;  /* 0x78dde6e4040a7890 */ /* 0x000fe2000fffe0ff */
[----:B------:R-:W-:Y:S01]  /*0220*/  LOP3.LUT R105, R105, UR8, RZ, 0xfc, !PT ;  /* 0x0000000869697c12 */ /* 0x000fe2000f8efcff */
[----:B------:R-:W-:Y:S01]  /*0230*/  UIADD3 UR13, UPT, UPT, UR4, -0xe443238, URZ ;  /* 0xf1bbcdc8040d7890 */ /* 0x000fe2000fffe0ff */
[----:B------:R-:W-:Y:S02]  /*0240*/  LEA.HI.SX32 R104, R104, R3, 0x1e ;  /* 0x0000000368687211 */ /* 0x000fe400078ff2ff */
[--C-:B------:R-:W-:Y:S02]  /*0250*/  SHF.R.U64 R106, R6, 0x2, R9.reuse ;  /* 0x00000002066a7819 */ /* 0x100fe40000001209 */
[----:B------:R-:W-:Y:S01]  /*0260*/  SHF.R.U32.HI R112, RZ, 0x2, R9 ;  /* 0x00000002ff707819 */ /* 0x000fe20000011609 */
[----:B------:R-:W-:Y:S06]  /*0270*/  BRA.U !UP0, `(.L_x_60555) ;  /* 0x0000000908c47547 */ /* 0x000fec000b800000 */
        /* <DEDUP_REMOVED lines=9> */
[C---:B------:R-:W-:Y:S01]  /*0310*/  ISETP.GE.U32.AND P5, PT, R104.reuse, 0xc0, PT ;  /* 0x000000c06800780c */ /* 0x040fe20003fa6070 */
        /* <DEDUP_REMOVED lines=11> */
[----:B------:R-:W2:Y:S08]  /*03d0*/  @P1 LDC.64 R120, c[0x0][0x438] ;  /* 0x00010e00ff781b82 */ /* 0x000eb00000000a00 */
[----:B------:R-:W2:Y:S01]  /*03e0*/  @P1 LDC.64 R122, c[0x0][0x3e8] ;  /* 0x0000fa00ff7a1b82 */ /* 0x000ea20000000a00 */
[----:B------:R-:W-:Y:S01]  /*03f0*/  @P2 LOP3.LUT R7, R7, 0x20, RZ, 0xfc, !PT ;  /* 0x0000002007072812 */ /* 0x000fe200078efcff */
[----:B------:R4:W5:Y:S04]  /*0400*/  @P2 LDG.E.64 R52, desc[UR6][R70.64] ;  /* 0x0000000646342981 */ /* 0x000968000c1e1b00 */
[----:B------:R1:W5:Y:S02]  /*0410*/  @P2 LD.E.64 R102, desc[UR6][R8.64] ;  /* 0x0000000608662980 */ /* 0x000364000c101b00 */
[----:B0-----:R-:W0:Y:S08]  /*0420*/  @P4 LDC.64 R4, c[0x0][0x3d0] ;  /* 0x0000f400ff044b82 */ /* 0x001e300000000a00 */
[----:B------:R-:W0:Y:S08]  /*0430*/  @P4 LDC.64 R124, c[0x0][0x438] ;  /* 0x00010e00ff7c4b82 */ /* 0x000e300000000a00 */
[----:B------:R-:W0:Y:S01]  /*0440*/  @P4 LDC.64 R126, c[0x0][0x3e8] ;  /* 0x0000fa00ff7e4b82 */ /* 0x000e220000000a00 */
[----:B---3--:R-:W-:-:S04]  /*0450*/  @P6 IMAD.WIDE.U32 R72, R7, 0x8, R72 ;  /* 0x0000000807486825 */ /* 0x008fc800078e0048 */
[----:B----4-:R-:W-:-:S03]  /*0460*/  @P6 IMAD.WIDE.U32 R74, R7, 0x8, R74 ;  /* 0x00000008074a6825 */ /* 0x010fc600078e004a */
[----:B------:R-:W3:Y:S01]  /*0470*/  @P5 LDC.64 R128, c[0x0][0x3d0] ;  /* 0x0000f400ff805b82 */ /* 0x000ee20000000a00 */
[C---:B------:R-:W-:Y:S01]  /*0480*/  @P6 IMAD.WIDE.U32 R108, R7.reuse, 0x8, R108 ;  /* 0x00000008076c6825 */ /* 0x040fe200078e006c */
[----:B------:R-:W-:Y:S01]  /*0490*/  @P6 IADD3 R7, PT, PT, R7, 0x20, RZ ;  /* 0x0000002007076810 */ /* 0x000fe20007ffe0ff */
[----:B------:R4:W5:Y:S05]  /*04a0*/  @P6 LDG.E.64 R36, desc[UR6][R72.64] ;  /* 0x0000000648246981 */ /* 0x00096a000c1e1b00 */
[----:B------:R-:W3:Y:S01]  /*04b0*/  @P5 LDC.64 R70, c[0x0][0x438] ;  /* 0x00010e00ff465b82 */ /* 0x000ee20000000a00 */
[----:B------:R-:W-:-:S07]  /*04c0*/  ISETP.GE.U32.AND P2, PT, R104, 0x100, PT ;  /* 0x000001006800780c */ /* 0x000fce0003f46070 */
[----:B-1----:R-:W1:Y:S01]  /*04d0*/  @P5 LDC.64 R8, c[0x0][0x3e8] ;  /* 0x0000fa00ff085b82 */ /* 0x002e620000000a00 */
[C---:B------:R-:W-:Y:S01]  /*04e0*/  @P0 IMAD.WIDE.U32 R110, R7.reuse, 0x8, R110 ;  /* 0x00000008076e0825 */ /* 0x040fe200078e006e */
[----:B------:R2:W5:Y:S03]  /*04f0*/  @P6 LDG.E.64 R54, desc[UR6][R108.64] ;  /* 0x000000066c366981 */ /* 0x000566000c1e1b00 */
[C---:B------:R-:W-:Y:S01]  /*0500*/  @P0 IMAD.WIDE.U32 R114, R7.reuse, 0x8, R114 ;  /* 0x0000000807720825 */ /* 0x040fe200078e0072 */
[----:B------:R0:W5:Y:S02]  /*0510*/  @P6 LD.E.64 R100, desc[UR6][R74.64] ;  /* 0x000000064a646980 */ /* 0x000164000c101b00 */
[----:B----4-:R-:W4:Y:S01]  /*0520*/  @P3 LDC.64 R72, c[0x0][0x3d0] ;  /* 0x0000f400ff483b82 */ /* 0x010f220000000a00 */
[C---:B------:R-:W-:Y:S01]  /*0530*/  @P0 IMAD.WIDE.U32 R116, R7.reuse, 0x8, R116 ;  /* 0x0000000807740825 */ /* 0x040fe200078e0074 */
[----:B------:R0:W5:Y:S03]  /*0540*/  @P0 LDG.E.64 R34, desc[UR6][R110.64] ;  /* 0x000000066e220981 */ /* 0x000166000c1e1b00 */
[----:B------:R-:W-:Y:S01]  /*0550*/  @P0 VIADD R7, R7, 0x20 ;  /* 0x0000002007070836 */ /* 0x000fe20000000000 */
[----:B------:R3:W5:Y:S02]  /*0560*/  @P0 LDG.E.64 R56, desc[UR6][R116.64] ;  /* 0x0000000674380981 */ /* 0x000764000c1e1b00 */
[----:B--2---:R-:W2:Y:S01]  /*0570*/  @P3 LDC.64 R108, c[0x0][0x3e8] ;  /* 0x0000fa00ff6c3b82 */ /* 0x004ea20000000a00 */
[C---:B------:R-:W-:Y:S01]  /*0580*/  @P1 IMAD.WIDE.U32 R118, R7.reuse, 0x8, R118 ;  /* 0x0000000807761825 */ /* 0x040fe200078e0076 */
[----:B------:R-:W5:Y:S03]  /*0590*/  @P0 LD.E.64 R98, desc[UR6][R114.64] ;  /* 0x0000000672620980 */ /* 0x000f66000c101b00 */
[----:B------:R-:W-:-:S03]  /*05a0*/  @P1 IMAD.WIDE.U32 R122, R7, 0x8, R122 ;  /* 0x00000008077a1825 */ /* 0x000fc600078e007a */
[----:B0-----:R-:W0:Y:S01]  /*05b0*/  @P3 LDC.64 R74, c[0x0][0x438] ;  /* 0x00010e00ff4a3b82 */ /* 0x001e220000000a00 */
[C---:B------:R-:W-:Y:S01]  /*05c0*/  @P1 IMAD.WIDE.U32 R120, R7.reuse, 0x8, R120 ;  /* 0x0000000807781825 */ /* 0x040fe200078e0078 */
[----:B------:R-:W-:Y:S01]  /*05d0*/  ISETP.GE.U32.AND P0, PT, R104, 0x120, PT ;  /* 0x000001206800780c */ /* 0x000fe20003f06070 */
[----:B------:R-:W5:Y:S02]  /*05e0*/  @P1 LDG.E.64 R32, desc[UR6][R118.64] ;  /* 0x0000000676201981 */ /* 0x000f64000c1e1b00 */
[----:B------:R-:W-:Y:S02]  /*05f0*/  @P1 VIADD R7, R7, 0x20 ;  /* 0x0000002007071836 */ /* 0x000fe40000000000 */
[----:B------:R-:W5:Y:S01]  /*0600*/  @P1 LDG.E.64 R58, desc[UR6][R122.64] ;  /* 0x000000067a3a1981 */ /* 0x000f62000c1e1b00 */
[----:B------:R-:W0:Y:S01]  /*0610*/  @P2 LDC.64 R110, c[0x0][0x3d0] ;  /* 0x0000f400ff6e2b82 */ /* 0x000e220000000a00 */
[C---:B------:R-:W-:Y:S02]  /*0620*/  @P4 IMAD.WIDE.U32 R4, R7.reuse, 0x8, R4 ;  /* 0x0000000807044825 */ /* 0x040fe400078e0004 */
[----:B------:R-:W5:Y:S02]  /*0630*/  @P1 LD.E.64 R96, desc[UR6][R120.64] ;  /* 0x0000000678601980 */ /* 0x000f64000c101b00 */
[----:B------:R-:W-:-:S03]  /*0640*/  @P4 IMAD.WIDE.U32 R124, R7, 0x8, R124 ;  /* 0x00000008077c4825 */ /* 0x000fc600078e007c */
[----:B------:R-:W0:Y:S01]  /*0650*/  @P2 LDC.64 R130, c[0x0][0x3e8] ;  /* 0x0000fa00ff822b82 */ /* 0x000e220000000a00 */
[C---:B------:R-:W-:Y:S01]  /*0660*/  @P4 IMAD.WIDE.U32 R126, R7.reuse, 0x8, R126 ;  /* 0x00000008077e4825 */ /* 0x040fe200078e007e */
[----:B------:R-:W-:Y:S01]  /*0670*/  @P4 IADD3 R7, PT, PT, R7, 0x20, RZ ;  /* 0x0000002007074810 */ /* 0x000fe20007ffe0ff */
[----:B------:R1:W5:Y:S01]  /*0680*/  @P4 LDG.E.64 R30, desc[UR6][R4.64] ;  /* 0x00000006041e4981 */ /* 0x000362000c1e1b00 */
[----:B------:R-:W-:-:S04]  /*0690*/  ISETP.GE.U32.AND P1, PT, R104, 0x140, PT ;  /* 0x000001406800780c */ /* 0x000fc80003f26070 */
[----:B---3--:R-:W3:Y:S01]  /*06a0*/  @P2 LDC.64 R116, c[0x0][0x438] ;  /* 0x00010e00ff742b82 */ /* 0x008ee20000000a00 */
[C---:B------:R-:W-:Y:S01]  /*06b0*/  @P5 IMAD.WIDE.U32 R128, R7.reuse, 0x8, R128 ;  /* 0x0000000807805825 */ /* 0x040fe200078e0080 */
[----:B------:R-:W5:Y:S03]  /*06c0*/  @P4 LDG.E.64 R60, desc[UR6][R126.64] ;  /* 0x000000067e3c4981 */ /* 0x000f66000c1e1b00 */
[C---:B------:R-:W-:Y:S01]  /*06d0*/  @P5 IMAD.WIDE.U32 R70, R7.reuse, 0x8, R70 ;  /* 0x0000000807465825 */ /* 0x040fe200078e0046 */
[----:B------:R-:W5:Y:S02]  /*06e0*/  @P5 LDG.E.64 R28, desc[UR6][R128.64] ;  /* 0x00000006801c5981 */ /* 0x000f64000c1e1b00 */
[----:B-1----:R-:W1:Y:S01]  /*06f0*/  @P0 LDC.64 R4, c[0x0][0x3d0] ;  /* 0x0000f400ff040b82 */ /* 0x002e620000000a00 */
[C---:B------:R-:W-:Y:S01]  /*0700*/  @P5 IMAD.WIDE.U32 R8, R7.reuse, 0x8, R8 ;  /* 0x0000000807085825 */ /* 0x040fe200078e0008 */
[----:B------:R-:W5:Y:S03]  /*0710*/  @P5 LD.E.64 R92, desc[UR6][R70.64] ;  /* 0x00000006465c5980 */ /* 0x000f66000c101b00 */
[----:B------:R-:W-:Y:S01]  /*0720*/  @P5 VIADD R7, R7, 0x20 ;  /* 0x0000002007075836 */ /* 0x000fe20000000000 */
[----:B------:R0:W5:Y:S01]  /*0730*/  @P5 LDG.E.64 R62, desc[UR6][R8.64] ;  /* 0x00000006083e5981 */ /* 0x000162000c1e1b00 */
[C---:B------:R-:W-:Y:S01]  /*0740*/  ISETP.GE.U32.AND P5, PT, R104.reuse, 0x160, PT ;  /* 0x000001606800780c */ /* 0x040fe20003fa6070 */
[----:B------:R-:W1:Y:S01]  /*0750*/  @P0 LDC.64 R114, c[0x0][0x438] ;  /* 0x00010e00ff720b82 */ /* 0x000e620000000a00 */
[----:B----4-:R-:W-:Y:S01]  /*0760*/  @P3 IMAD.WIDE.U32 R72, R7, 0x8, R72 ;  /* 0x0000000807483825 */ /* 0x010fe200078e0048 */
[----:B------:R-:W5:Y:S01]  /*0770*/  @P4 LD.E.64 R94, desc[UR6][R124.64] ;  /* 0x000000067c5e4980 */ /* 0x000f62000c101b00 */
[----:B------:R-:W-:-:S02]  /*0780*/  ISETP.GE.U32.AND P4, PT, R104, 0x180, PT ;  /* 0x000001806800780c */ /* 0x000fc40003f86070 */
[C---:B--2---:R-:W-:Y:S01]  /*0790*/  @P3 IMAD.WIDE.U32 R108, R7.reuse, 0x8, R108 ;  /* 0x00000008076c3825 */ /* 0x044fe200078e006c */
[----:B------:R2:W5:Y:S02]  /*07a0*/  @P3 LDG.E.64 R26, desc[UR6][R72.64] ;  /* 0x00000006481a3981 */ /* 0x000564000c1e1b00 */
[----:B------:R-:W4:Y:S01]  /*07b0*/  @P0 LDC.64 R118, c[0x0][0x3e8] ;  /* 0x0000fa00ff760b82 */ /* 0x000f220000000a00 */
[C---:B0-----:R-:W-:Y:S01]  /*07c0*/  @P3 IMAD.WIDE.U32 R74, R7.reuse, 0x8, R74 ;  /* 0x00000008074a3825 */ /* 0x041fe200078e004a */
[----:B------:R0:W5:Y:S03]  /*07d0*/  @P3 LDG.E.64 R64, desc[UR6][R108.64] ;  /* 0x000000066c403981 */ /* 0x000166000c1e1b00 */
[----:B------:R-:W-:Y:S01]  /*07e0*/  @P3 VIADD R7, R7, 0x20 ;  /* 0x0000002007073836 */ /* 0x000fe20000000000 */
[----:B------:R-:W5:Y:S02]  /*07f0*/  @P3 LD.E.64 R90, desc[UR6][R74.64] ;  /* 0x000000064a5a3980 */ /* 0x000f64000c101b00 */
[----:B------:R-:W4:Y:S01]  /*0800*/  @P1 LDC.64 R8, c[0x0][0x3d0] ;  /* 0x0000f400ff081b82 */ /* 0x000f220000000a00 */
[----:B------:R-:W-:Y:S01]  /*0810*/  ISETP.GE.U32.AND P3, PT, R104, 0x1a0, PT ;  /* 0x000001a06800780c */ /* 0x000fe20003f66070 */
[----:B------:R-:W-:-:S06]  /*0820*/  @P2 IMAD.WIDE.U32 R110, R7, 0x8, R110 ;  /* 0x00000008076e2825 */ /* 0x000fcc00078e006e */
[----:B------:R-:W4:Y:S08]  /*0830*/  @P1 LDC.64 R70, c[0x0][0x438] ;  /* 0x00010e00ff461b82 */ /* 0x000f300000000a00 */
[----:B--2---:R-:W2:Y:S01]  /*0840*/  @P1 LDC.64 R72, c[0x0][0x3e8] ;  /* 0x0000fa00ff481b82 */ /* 0x004ea20000000a00 */
[C---:B------:R-:W-:Y:S01]  /*0850*/  @P2 IMAD.WIDE.U32 R130, R7.reuse, 0x8, R130 ;  /* 0x0000000807822825 */ /* 0x040fe200078e0082 */
[----:B------:R-:W-:Y:S01]  /*0860*/  ISETP.GE.U32.AND P6, PT, R104, 0x1c0, PT ;  /* 0x000001c06800780c */ /* 0x000fe20003fc6070 */
[----:B------:R1:W5:Y:S02]  /*0870*/  @P2 LDG.E.64 R24, desc[UR6][R110.64] ;  /* 0x000000066e182981 */ /* 0x000364000c1e1b00 */
[----:B---3--:R-:W-:-:S03]  /*0880*/  @P2 IMAD.WIDE.U32 R116, R7, 0x8, R116 ;  /* 0x0000000807742825 */ /* 0x008fc600078e0074 */
[----:B0-----:R-:W0:Y:S01]  /*0890*/  @P5 LDC.64 R108, c[0x0][0x3d0] ;  /* 0x0000f400ff6c5b82 */ /* 0x001e220000000a00 */
[----:B------:R-:W5:Y:S07]  /*08a0*/  @P2 LDG.E.64 R66, desc[UR6][R130.64] ;  /* 0x0000000682422981 */ /* 0x000f6e000c1e1b00 */
[----:B------:R-:W3:Y:S01]  /*08b0*/  @P5 LDC.64 R120, c[0x0][0x438] ;  /* 0x00010e00ff785b82 */ /* 0x000ee20000000a00 */
[----:B------:R4:W5:Y:S07]  /*08c0*/  @P2 LD.E.64 R88, desc[UR6][R116.64] ;  /* 0x0000000674582980 */ /* 0x00096e000c101b00 */
[----:B------:R-:W3:Y:S01]  /*08d0*/  @P5 LDC.64 R122, c[0x0][0x3e8] ;  /* 0x0000fa00ff7a5b82 */ /* 0x000ee20000000a00 */
[----:B------:R-:W-:-:S02]  /*08e0*/  @P2 IADD3 R7, PT, PT, R7, 0x20, RZ ;  /* 0x0000002007072810 */ /* 0x000fc40007ffe0ff */
[----:B------:R-:W-:-:S05]  /*08f0*/  ISETP.GE.U32.AND P2, PT, R104, 0x1e0, PT ;  /* 0x000001e06800780c */ /* 0x000fca0003f46070 */
[----:B------:R-:W3:Y:S08]  /*0900*/  @P4 LDC.64 R124, c[0x0][0x3d0] ;  /* 0x0000f400ff7c4b82 */ /* 0x000ef00000000a00 */
[----:B-1----:R-:W1:Y:S08]  /*0910*/  @P4 LDC.64 R110, c[0x0][0x438] ;  /* 0x00010e00ff6e4b82 */ /* 0x002e700000000a00 */
[----:B------:R-:W1:Y:S01]  /*0920*/  @P4 LDC.64 R126, c[0x0][0x3e8] ;  /* 0x0000fa00ff7e4b82 */ /* 0x000e620000000a00 */
[----:B------:R-:W-:-:S04]  /*0930*/  @P0 IMAD.WIDE.U32 R4, R7, 0x8, R4 ;  /* 0x0000000807040825 */ /* 0x000fc800078e0004 */
[C---:B------:R-:W-:Y:S01]  /*0940*/  @P0 IMAD.WIDE.U32 R114, R7.reuse, 0x8, R114 ;  /* 0x0000000807720825 */ /* 0x040fe200078e0072 */
[----:B------:R0:W5:Y:S02]  /*0950*/  @P0 LDG.E.64 R22, desc[UR6][R4.64] ;  /* 0x0000000604160981 */ /* 0x000164000c1e1b00 */
[----:B------:R-:W1:Y:S01]  /*0960*/  @P3 LDC.64 R74, c[0x0][0x3d0] ;  /* 0x0000f400ff4a3b82 */ /* 0x000e620000000a00 */
[C---:B----4-:R-:W-:Y:S01]  /*0970*/  @P0 IMAD.WIDE.U32 R118, R7.reuse, 0x8, R118 ;  /* 0x0000000807760825 */ /* 0x050fe200078e0076 */
[----:B------:R4:W5:Y:S06]  /*0980*/  @P0 LD.E.64 R86, desc[UR6][R114.64] ;  /* 0x0000000672560980 */ /* 0x00096c000c101b00 */
[----:B------:R-:W4:Y:S01]  /*0990*/  @P3 LDC.64 R116, c[0x0][0x438] ;  /* 0x00010e00ff743b82 */ /* 0x000f220000000a00 */
[----:B------:R-:W-:Y:S01]  /*09a0*/  @P0 VIADD R7, R7, 0x20 ;  /* 0x0000002007070836 */ /* 0x000fe20000000000 */
[----:B------:R0:W5:Y:S06]  /*09b0*/  @P0 LDG.E.64 R50, desc[UR6][R118.64] ;  /* 0x0000000676320981 */ /* 0x00016c000c1e1b00 */
[----:B------:R-:W4:Y:S01]  /*09c0*/  @P3 LDC.64 R128, c[0x0][0x3e8] ;  /* 0x0000fa00ff803b82 */ /* 0x000f220000000a00 */
[----:B------:R-:W-:-:S04]  /*09d0*/  @P1 IMAD.WIDE.U32 R8, R7, 0x8, R8 ;  /* 0x0000000807081825 */ /* 0x000fc800078e0008 */
[C---:B------:R-:W-:Y:S01]  /*09e0*/  @P1 IMAD.WIDE.U32 R70, R7.reuse, 0x8, R70 ;  /* 0x0000000807461825 */ /* 0x040fe200078e0046 */
[----:B------:R0:W5:Y:S02]  /*09f0*/  @P1 LDG.E.64 R20, desc[UR6][R8.64] ;  /* 0x0000000608141981 */ /* 0x000164000c1e1b00 */
[----:B------:R-:W4:Y:S01]  /*0a00*/  @P6 LDC.64 R130, c[0x0][0x3d0] ;  /* 0x0000f400ff826b82 */ /* 0x000f220000000a00 */
[C---:B--2---:R-:W-:Y:S01]  /*0a10*/  @P1 IMAD.WIDE.U32 R72, R7.reuse, 0x8, R72 ;  /* 0x0000000807481825 */ /* 0x044fe200078e0048 */
[----:B------:R2:W5:Y:S06]  /*0a20*/  @P1 LD.E.64 R84, desc[UR6][R70.64] ;  /* 0x0000000646541980 */ /* 0x00056c000c101b00 */
[----:B------:R-:W2:Y:S01]  /*0a30*/  @P6 LDC.64 R132, c[0x0][0x438] ;  /* 0x00010e00ff846b82 */ /* 0x000ea20000000a00 */
[----:B------:R-:W-:Y:S01]  /*0a40*/  @P1 VIADD R7, R7, 0x20 ;  /* 0x0000002007071836 */ /* 0x000fe20000000000 */
[----:B------:R1:W5:Y:S06]  /*0a50*/  @P1 LDG.E.64 R48, desc[UR6][R72.64] ;  /* 0x0000000648301981 */ /* 0x00036c000c1e1b00 */
[----:B------:R-:W2:Y:S01]  /*0a60*/  @P6 LDC.64 R134, c[0x0][0x3e8] ;  /* 0x0000fa00ff866b82 */ /* 0x000ea20000000a00 */
[----:B0-----:R-:W-:-:S04]  /*0a70*/  @P5 IMAD.WIDE.U32 R108, R7, 0x8, R108 ;  /* 0x00000008076c5825 */ /* 0x001fc800078e006c */
[C---:B---3--:R-:W-:Y:S01]  /*0a80*/  @P5 IMAD.WIDE.U32 R120, R7.reuse, 0x8, R120 ;  /* 0x0000000807785825 */ /* 0x048fe200078e0078 */
[----:B------:R0:W5:Y:S02]  /*0a90*/  @P5 LDG.E.64 R18, desc[UR6][R108.64] ;  /* 0x000000066c125981 */ /* 0x000164000c1e1b00 */
[----:B------:R-:W3:Y:S01]  /*0aa0*/  @P2 LDC.64 R136, c[0x0][0x3d0] ;  /* 0x0000f400ff882b82 */ /* 0x000ee20000000a00 */
[C---:B------:R-:W-:Y:S01]  /*0ab0*/  @P5 IMAD.WIDE.U32 R122, R7.reuse, 0x8, R122 ;  /* 0x00000008077a5825 */ /* 0x040fe200078e007a */
[----:B------:R-:W-:Y:S01]  /*0ac0*/  @P5 IADD3 R7, PT, PT, R7, 0x20, RZ ;  /* 0x0000002007075810 */ /* 0x000fe20007ffe0ff */
[----:B------:R0:W5:Y:S05]  /*0ad0*/  @P5 LD.E.64 R82, desc[UR6][R120.64] ;  /* 0x0000000678525980 */ /* 0x00016a000c101b00 */
[----:B------:R-:W0:Y:S08]  /*0ae0*/  @P2 LDC.64 R140, c[0x0][0x3e8] ;  /* 0x0000fa00ff8c2b82 */ /* 0x000e300000000a00 */
[----:B------:R-:W0:Y:S01]  /*0af0*/  @P2 LDC.64 R138, c[0x0][0x438] ;  /* 0x00010e00ff8a2b82 */ /* 0x000e220000000a00 */
[C---:B------:R-:W-:Y:S01]  /*0b00*/  @P4 IMAD.WIDE.U32 R124, R7.reuse, 0x8, R124 ;  /* 0x00000008077c4825 */ /* 0x040fe200078e007c */
[----:B------:R0:W5:Y:S03]  /*0b10*/  @P5 LDG.E.64 R68, desc[UR6][R122.64] ;  /* 0x000000067a445981 */ /* 0x000166000c1e1b00 */
[C---:B-1----:R-:W-:Y:S01]  /*0b20*/  @P4 IMAD.WIDE.U32 R110, R7.reuse, 0x8, R110 ;  /* 0x00000008076e4825 */ /* 0x042fe200078e006e */
[----:B------:R1:W5:Y:S03]  /*0b30*/  @P4 LDG.E.64 R16, desc[UR6][R124.64] ;  /* 0x000000067c104981 */ /* 0x000366000c1e1b00 */
[C---:B------:R-:W-:Y:S01]  /*0b40*/  @P4 IMAD.WIDE.U32 R126, R7.reuse, 0x8, R126 ;  /* 0x00000008077e4825 */ /* 0x040fe200078e007e */
[----:B------:R1:W5:Y:S03]  /*0b50*/  @P4 LD.E.64 R80, desc[UR6][R110.64] ;  /* 0x000000066e504980 */ /* 0x000366000c101b00 */
[----:B------:R-:W-:Y:S01]  /*0b60*/  @P4 VIADD R7, R7, 0x20 ;  /* 0x0000002007074836 */ /* 0x000fe20000000000 */
[----:B------:R1:W5:Y:S03]  /*0b70*/  @P4 LDG.E.64 R46, desc[UR6][R126.64] ;  /* 0x000000067e2e4981 */ /* 0x000366000c1e1b00 */
[----:B------:R-:W-:-:S04]  /*0b80*/  @P3 IMAD.WIDE.U32 R74, R7, 0x8, R74 ;  /* 0x00000008074a3825 */ /* 0x000fc800078e004a */
[C---:B----4-:R-:W-:Y:S01]  /*0b90*/  @P3 IMAD.WIDE.U32 R116, R7.reuse, 0x8, R116 ;  /* 0x0000000807743825 */ /* 0x050fe200078e0074 */
[----:B------:R1:W5:Y:S03]  /*0ba0*/  @P3 LDG.E.64 R14, desc[UR6][R74.64] ;  /* 0x000000064a0e3981 */ /* 0x000366000c1e1b00 */
[C---:B------:R-:W-:Y:S01]  /*0bb0*/  @P3 IMAD.WIDE.U32 R128, R7.reuse, 0x8, R128 ;  /* 0x0000000807803825 */ /* 0x040fe200078e0080 */
[----:B------:R1:W5:Y:S03]  /*0bc0*/  @P3 LD.E.64 R78, desc[UR6][R116.64] ;  /* 0x00000006744e3980 */ /* 0x000366000c101b00 */
[----:B------:R-:W-:Y:S01]  /*0bd0*/  @P3 VIADD R7, R7, 0x20 ;  /* 0x0000002007073836 */ /* 0x000fe20000000000 */
[----:B------:R1:W5:Y:S03]  /*0be0*/  @P3 LDG.E.64 R44, desc[UR6][R128.64] ;  /* 0x00000006802c3981 */ /* 0x000366000c1e1b00 */
[----:B------:R-:W-:-:S04]  /*0bf0*/  @P6 IMAD.WIDE.U32 R130, R7, 0x8, R130 ;  /* 0x0000000807826825 */ /* 0x000fc800078e0082 */
[C---:B--2---:R-:W-:Y:S01]  /*0c00*/  @P6 IMAD.WIDE.U32 R132, R7.reuse, 0x8, R132 ;  /* 0x0000000807846825 */ /* 0x044fe200078e0084 */
[----:B------:R1:W5:Y:S03]  /*0c10*/  @P6 LDG.E.64 R12, desc[UR6][R130.64] ;  /* 0x00000006820c6981 */ /* 0x000366000c1e1b00 */
[C---:B------:R-:W-:Y:S01]  /*0c20*/  @P6 IMAD.WIDE.U32 R134, R7.reuse, 0x8, R134 ;  /* 0x0000000807866825 */ /* 0x040fe200078e0086 */
[----:B------:R-:W-:Y:S01]  /*0c30*/  @P6 IADD3 R7, PT, PT, R7, 0x20, RZ ;  /* 0x0000002007076810 */ /* 0x000fe20007ffe0ff */
[----:B------:R1:W5:Y:S04]  /*0c40*/  @P6 LD.E.64 R76, desc[UR6][R132.64] ;  /* 0x00000006844c6980 */ /* 0x000368000c101b00 */
[C---:B---3--:R-:W-:Y:S01]  /*0c50*/  @P2 IMAD.WIDE.U32 R136, R7.reuse, 0x8, R136 ;  /* 0x0000000807882825 */ /* 0x048fe200078e0088 */
[----:B------:R1:W5:Y:S03]  /*0c60*/  @P6 LDG.E.64 R42, desc[UR6][R134.64] ;  /* 0x00000006862a6981 */ /* 0x000366000c1e1b00 */
[C---:B0-----:R-:W-:Y:S01]  /*0c70*/  @P2 IMAD.WIDE.U32 R140, R7.reuse, 0x8, R140 ;  /* 0x00000008078c2825 */ /* 0x041fe200078e008c */
[----:B------:R1:W5:Y:S03]  /*0c80*/  @P2 LDG.E.64 R10, desc[UR6][R136.64] ;  /* 0x00000006880a2981 */ /* 0x000366000c1e1b00 */
[C---:B------:R-:W-:Y:S01]  /*0c90*/  @P2 IMAD.WIDE.U32 R138, R7.reuse, 0x8, R138 ;  /* 0x00000008078a2825 */ /* 0x040fe200078e008a */
[----:B------:R1:W5:Y:S04]  /*0ca0*/  @P2 LDG.E.64 R40, desc[UR6][R140.64] ;  /* 0x000000068c282981 */ /* 0x000368000c1e1b00 */
[----:B------:R1:W5:Y:S01]  /*0cb0*/  @P2 LD.E.64 R2, desc[UR6][R138.64] ;  /* 0x000000068a022980 */ /* 0x000362000c101b00 */
[----:B------:R-:W-:Y:S01]  /*0cc0*/  ISETP.GE.U32.AND P0, PT, R104, 0x200, PT ;  /* 0x000002006800780c */ /* 0x000fe20003f06070 */
[----:B------:R-:W-:-:S12]  /*0cd0*/  @P2 VIADD R7, R7, 0x20 ;  /* 0x0000002007072836 */ /* 0x000fd80000000000 */
[----:B-1----:R-:W-:Y:S05]  /*0ce0*/  @!P0 BRA `(.L_x_60556) ;  /* 0x0000000800648947 */ /* 0x002fea0003800000 */
        /* <DEDUP_REMOVED lines=10> */
.L_x_60555:
        /* <DEDUP_REMOVED lines=11> */
[----:B------:R-:W-:-:S02]  /*0e40*/  ISETP.GE.U32.AND P3, PT, R104, 0xe0, PT ;  /* 0x000000e06800780c */ /* 0x000fc40003f66070 */
[----:B------:R-:W-:Y:S02]  /*0e50*/  @P2 CS2R R102, SRZ ;  /* 0x0000000000662805 */ /* 0x000fe4000001ff00 */
[----:B------:R0:W5:Y:S01]  /*0e60*/  @P2 LDG.E.64 R38, desc[UR6][R72.64] ;  /* 0x0000000648262981 */ /* 0x000162000c1e1b00 */
[----:B------:R-:W4:Y:S01]  /*0e70*/  @P0 LDC.64 R114, c[0x0][0x3d0] ;  /* 0x0000f400ff720b82 */ /* 0x000f220000000a00 */
[----:B-1----:R-:W-:-:S07]  /*0e80*/  @P2 IMAD.WIDE.U32 R74, R7, 0x8, R74 ;  /* 0x00000008074a2825 */ /* 0x002fce00078e004a */
[----:B------:R-:W1:Y:S01]  /*0e90*/  @P0 LDC.64 R116, c[0x0][0x3e8] ;  /* 0x0000fa00ff740b82 */ /* 0x000e620000000a00 */
[----:B------:R0:W5:Y:S07]  /*0ea0*/  @P2 LDG.E.64 R52, desc[UR6][R74.64] ;  /* 0x000000064a342981 */ /* 0x00016e000c1e1b00 */
[----:B------:R-:W1:Y:S01]  /*0eb0*/  @P4 LDC.64 R118, c[0x0][0x3d0] ;  /* 0x0000f400ff764b82 */ /* 0x000e620000000a00 */
[----:B------:R-:W-:-:S07]  /*0ec0*/  @P2 LOP3.LUT R7, R7, 0x20, RZ, 0xfc, !PT ;  /* 0x0000002007072812 */ /* 0x000fce00078efcff */
[----:B------:R-:W1:Y:S01]  /*0ed0*/  @P4 LDC.64 R120, c[0x0][0x3e8] ;  /* 0x0000fa00ff784b82 */ /* 0x000e620000000a00 */
[----:B------:R-:W-:-:S07]  /*0ee0*/  ISETP.GE.U32.AND P2, PT, R104, 0x100, PT ;  /* 0x000001006800780c */ /* 0x000fce0003f46070 */
[----:B------:R-:W1:Y:S08]  /*0ef0*/  @P6 LDC.64 R122, c[0x0][0x3d0] ;  /* 0x0000f400ff7a6b82 */ /* 0x000e700000000a00 */
[----:B------:R-:W1:Y:S01]  /*0f00*/  @P6 LDC.64 R124, c[0x0][0x3e8] ;  /* 0x0000fa00ff7c6b82 */ /* 0x000e620000000a00 */
[----:B--2---:R-:W-:-:S04]  /*0f10*/  @P1 IMAD.WIDE.U32 R108, R7, 0x8, R108 ;  /* 0x00000008076c1825 */ /* 0x004fc800078e006c */
[C---:B---3--:R-:W-:Y:S01]  /*0f20*/  @P1 IMAD.WIDE.U32 R110, R7.reuse, 0x8, R110 ;  /* 0x00000008076e1825 */ /* 0x048fe200078e006e */
[----:B------:R2:W5:Y:S02]  /*0f30*/  @P1 LDG.E.64 R36, desc[UR6][R108.64] ;  /* 0x000000066c241981 */ /* 0x000564000c1e1b00 */
[----:B0-----:R-:W0:Y:S01]  /*0f40*/  @P5 LDC.64 R72, c[0x0][0x3d0] ;  /* 0x0000f400ff485b82 */ /* 0x001e220000000a00 */
[----:B------:R-:W-:Y:S01]  /*0f50*/  @P1 VIADD R7, R7, 0x20 ;  /* 0x0000002007071836 */ /* 0x000fe20000000000 */
[----:B------:R3:W5:Y:S06]  /*0f60*/  @P1 LDG.E.64 R54, desc[UR6][R110.64] ;  /* 0x000000066e361981 */ /* 0x00076c000c1e1b00 */
[----:B------:R-:W0:Y:S01]  /*0f70*/  @P5 LDC.64 R74, c[0x0][0x3e8] ;  /* 0x0000fa00ff4a5b82 */ /* 0x000e220000000a00 */
[----:B----4-:R-:W-:Y:S01]  /*0f80*/  @P0 IMAD.WIDE.U32 R114, R7, 0x8, R114 ;  /* 0x0000000807720825 */ /* 0x010fe200078e0072 */
[----:B------:R-:W-:-:S02]  /*0f90*/  @P1 CS2R R100, SRZ ;  /* 0x0000000000641805 */ /* 0x000fc4000001ff00 */
[----:B------:R-:W-:Y:S01]  /*0fa0*/  ISETP.GE.U32.AND P1, PT, R104, 0x120, PT ;  /* 0x000001206800780c */ /* 0x000fe20003f26070 */
[----:B-1----:R-:W-:-:S03]  /*0fb0*/  @P0 IMAD.WIDE.U32 R116, R7, 0x8, R116 ;  /* 0x0000000807740825 */ /* 0x002fc600078e0074 */
[----:B------:R-:W1:Y:S01]  /*0fc0*/  @P3 LDC.64 R126, c[0x0][0x3d0] ;  /* 0x0000f400ff7e3b82 */ /* 0x000e620000000a00 */
[----:B------:R-:W-:Y:S01]  /*0fd0*/  @P0 IADD3 R7, PT, PT, R7, 0x20, RZ ;  /* 0x0000002007070810 */ /* 0x000fe20007ffe0ff */
[----:B------:R4:W5:Y:S06]  /*0fe0*/  @P0 LDG.E.64 R34, desc[UR6][R114.64] ;  /* 0x0000000672220981 */ /* 0x00096c000c1e1b00 */
[----:B------:R-:W4:Y:S01]  /*0ff0*/  @P3 LDC.64 R128, c[0x0][0x3e8] ;  /* 0x0000fa00ff803b82 */ /* 0x000f220000000a00 */
[C---:B------:R-:W-:Y:S01]  /*1000*/  @P4 IMAD.WIDE.U32 R118, R7.reuse, 0x8, R118 ;  /* 0x0000000807764825 */ /* 0x040fe200078e0076 */
[----:B------:R-:W5:Y:S03]  /*1010*/  @P0 LDG.E.64 R56, desc[UR6][R116.64] ;  /* 0x0000000674380981 */ /* 0x000f66000c1e1b00 */
[C---:B------:R-:W-:Y:S01]  /*1020*/  @P4 IMAD.WIDE.U32 R120, R7.reuse, 0x8, R120 ;  /* 0x0000000807784825 */ /* 0x040fe200078e0078 */
[----:B------:R-:W-:Y:S01]  /*1030*/  @P0 CS2R R98, SRZ ;  /* 0x0000000000620805 */ /* 0x000fe2000001ff00 */
[----:B------:R-:W5:Y:S01]  /*1040*/  @P4 LDG.E.64 R32, desc[UR6][R118.64] ;  /* 0x0000000676204981 */ /* 0x000f62000c1e1b00 */
[----:B--2---:R-:W2:Y:S01]  /*1050*/  @P2 LDC.64 R108, c[0x0][0x3e8] ;  /* 0x0000fa00ff6c2b82 */ /* 0x004ea20000000a00 */
[----:B------:R-:W-:Y:S01]  /*1060*/  @P4 VIADD R7, R7, 0x20 ;  /* 0x0000002007074836 */ /* 0x000fe20000000000 */
[----:B------:R-:W-:Y:S01]  /*1070*/  @P4 CS2R R96, SRZ ;  /* 0x0000000000604805 */ /* 0x000fe2000001ff00 */
[----:B------:R-:W5:Y:S02]  /*1080*/  @P4 LDG.E.64 R58, desc[UR6][R120.64] ;  /* 0x00000006783a4981 */ /* 0x000f64000c1e1b00 */
[----:B------:R-:W-:-:S03]  /*1090*/  @P6 IMAD.WIDE.U32 R122, R7, 0x8, R122 ;  /* 0x00000008077a6825 */ /* 0x000fc600078e007a */
[----:B------:R-:W2:Y:S01]  /*10a0*/  @P2 LDC.64 R130, c[0x0][0x3d0] ;  /* 0x0000f400ff822b82 */ /* 0x000ea20000000a00 */
[C---:B------:R-:W-:Y:S01]  /*10b0*/  @P6 IMAD.WIDE.U32 R124, R7.reuse, 0x8, R124 ;  /* 0x00000008077c6825 */ /* 0x040fe200078e007c */
[----:B------:R-:W-:Y:S01]  /*10c0*/  ISETP.GE.U32.AND P0, PT, R104, 0x140, PT ;  /* 0x000001406800780c */ /* 0x000fe20003f06070 */
[----:B------:R-:W5:Y:S02]  /*10d0*/  @P6 LDG.E.64 R30, desc[UR6][R122.64] ;  /* 0x000000067a1e6981 */ /* 0x000f64000c1e1b00 */
[----:B------:R-:W-:-:S03]  /*10e0*/  @P6 VIADD R7, R7, 0x20 ;  /* 0x0000002007076836 */ /* 0x000fc60000000000 */
[----:B---3--:R-:W3:Y:S01]  /*10f0*/  @P1 LDC.64 R110, c[0x0][0x3d0] ;  /* 0x0000f400ff6e1b82 */ /* 0x008ee20000000a00 */
[C---:B0-----:R-:W-:Y:S01]  /*1100*/  @P5 IMAD.WIDE.U32 R72, R7.reuse, 0x8, R72 ;  /* 0x0000000807485825 */ /* 0x041fe200078e0048 */
[C---:B------:R-:W-:Y:S01]  /*1110*/  ISETP.GE.U32.AND P4, PT, R104.reuse, 0x160, PT ;  /* 0x000001606800780c */ /* 0x040fe20003f86070 */
[----:B------:R-:W5:Y:S02]  /*1120*/  @P6 LDG.E.64 R60, desc[UR6][R124.64] ;  /* 0x000000067c3c6981 */ /* 0x000f64000c1e1b00 */
[C---:B------:R-:W-:Y:S01]  /*1130*/  @P5 IMAD.WIDE.U32 R74, R7.reuse, 0x8, R74 ;  /* 0x00000008074a5825 */ /* 0x040fe200078e004a */
[----:B------:R-:W-:Y:S02]  /*1140*/  @P5 IADD3 R7, PT, PT, R7, 0x20, RZ ;  /* 0x0000002007075810 */ /* 0x000fe40007ffe0ff */
[----:B------:R-:W-:Y:S01]  /*1150*/  @P6 CS2R R94, SRZ ;  /* 0x00000000005e6805 */ /* 0x000fe2000001ff00 */
[----:B------:R-:W0:Y:S01]  /*1160*/  @P1 LDC.64 R132, c[0x0][0x3e8] ;  /* 0x0000fa00ff841b82 */ /* 0x000e220000000a00 */
[----:B------:R2:W5:Y:S01]  /*1170*/  @P5 LDG.E.64 R28, desc[UR6][R72.64] ;  /* 0x00000006481c5981 */ /* 0x000562000c1e1b00 */
[----:B-1----:R-:W-:Y:S01]  /*1180*/  @P3 IMAD.WIDE.U32 R126, R7, 0x8, R126 ;  /* 0x00000008077e3825 */ /* 0x002fe200078e007e */
[----:B------:R-:W-:-:S02]  /*1190*/  ISETP.GE.U32.AND P6, PT, R104, 0x180, PT ;  /* 0x000001806800780c */ /* 0x000fc40003fc6070 */
[----:B------:R1:W5:Y:S01]  /*11a0*/  @P5 LDG.E.64 R62, desc[UR6][R74.64] ;  /* 0x000000064a3e5981 */ /* 0x000362000c1e1b00 */
[C---:B----4-:R-:W-:Y:S01]  /*11b0*/  @P3 IMAD.WIDE.U32 R128, R7.reuse, 0x8, R128 ;  /* 0x0000000807803825 */ /* 0x050fe200078e0080 */
[----:B------:R-:W-:Y:S01]  /*11c0*/  @P5 CS2R R92, SRZ ;  /* 0x00000000005c5805 */ /* 0x000fe2000001ff00 */
[----:B------:R-:W4:Y:S01]  /*11d0*/  @P4 LDC.64 R114, c[0x0][0x3e8] ;  /* 0x0000fa00ff724b82 */ /* 0x000f220000000a00 */
[----:B------:R-:W5:Y:S01]  /*11e0*/  @P3 LDG.E.64 R26, desc[UR6][R126.64] ;  /* 0x000000067e1a3981 */ /* 0x000f62000c1e1b00 */
[----:B------:R-:W-:Y:S01]  /*11f0*/  @P3 VIADD R7, R7, 0x20 ;  /* 0x0000002007073836 */ /* 0x000fe20000000000 */
[----:B------:R-:W-:Y:S02]  /*1200*/  @P3 CS2R R90, SRZ ;  /* 0x00000000005a3805 */ /* 0x000fe4000001ff00 */
[----:B------:R-:W5:Y:S01]  /*1210*/  @P3 LDG.E.64 R64, desc[UR6][R128.64] ;  /* 0x0000000680403981 */ /* 0x000f62000c1e1b00 */
[C---:B--2---:R-:W-:Y:S02]  /*1220*/  @P2 IMAD.WIDE.U32 R108, R7.reuse, 0x8, R108 ;  /* 0x00000008076c2825 */ /* 0x044fe400078e006c */
[----:B------:R-:W2:Y:S01]  /*1230*/  @P0 LDC.64 R72, c[0x0][0x3d0] ;  /* 0x0000f400ff480b82 */ /* 0x000ea20000000a00 */
[C---:B------:R-:W-:Y:S01]  /*1240*/  ISETP.GE.U32.AND P5, PT, R104.reuse, 0x1a0, PT ;  /* 0x000001a06800780c */ /* 0x040fe20003fa6070 */
[C---:B------:R-:W-:Y:S01]  /*1250*/  @P2 IMAD.WIDE.U32 R130, R7.reuse, 0x8, R130 ;  /* 0x0000000807822825 */ /* 0x040fe200078e0082 */
[----:B------:R3:W5:Y:S05]  /*1260*/  @P2 LDG.E.64 R66, desc[UR6][R108.64] ;  /* 0x000000066c422981 */ /* 0x00076a000c1e1b00 */
[----:B-1----:R-:W1:Y:S01]  /*1270*/  @P0 LDC.64 R74, c[0x0][0x3e8] ;  /* 0x0000fa00ff4a0b82 */ /* 0x002e620000000a00 */
[----:B------:R-:W-:Y:S01]  /*1280*/  @P2 VIADD R7, R7, 0x20 ;  /* 0x0000002007072836 */ /* 0x000fe20000000000 */
[----:B------:R-:W-:Y:S01]  /*1290*/  ISETP.GE.U32.AND P3, PT, R104, 0x1c0, PT ;  /* 0x000001c06800780c */ /* 0x000fe20003f66070 */
[----:B------:R-:W5:Y:S05]  /*12a0*/  @P2 LDG.E.64 R24, desc[UR6][R130.64] ;  /* 0x0000000682182981 */ /* 0x000f6a000c1e1b00 */
[----:B---3--:R-:W3:Y:S01]  /*12b0*/  @P4 LDC.64 R108, c[0x0][0x3d0] ;  /* 0x0000f400ff6c4b82 */ /* 0x008ee20000000a00 */
[----:B------:R-:W-:Y:S01]  /*12c0*/  @P1 IMAD.WIDE.U32 R110, R7, 0x8, R110 ;  /* 0x00000008076e1825 */ /* 0x000fe200078e006e */
[----:B------:R-:W-:-:S02]  /*12d0*/  @P2 CS2R R88, SRZ ;  /* 0x0000000000582805 */ /* 0x000fc4000001ff00 */
[----:B------:R-:W-:Y:S01]  /*12e0*/  ISETP.GE.U32.AND P2, PT, R104, 0x1e0, PT ;  /* 0x000001e06800780c */ /* 0x000fe20003f46070 */
[C---:B0-----:R-:W-:Y:S01]  /*12f0*/  @P1 IMAD.WIDE.U32 R132, R7.reuse, 0x8, R132 ;  /* 0x0000000807841825 */ /* 0x041fe200078e0084 */
[----:B------:R0:W5:Y:S02]  /*1300*/  @P1 LDG.E.64 R22, desc[UR6][R110.64] ;  /* 0x000000066e161981 */ /* 0x000164000c1e1b00 */
[----:B------:R-:W4:Y:S08]  /*1310*/  @P6 LDC.64 R116, c[0x0][0x3d0] ;  /* 0x0000f400ff746b82 */ /* 0x000f300000000a00 */
[----:B------:R-:W4:Y:S01]  /*1320*/  @P6 LDC.64 R118, c[0x0][0x3e8] ;  /* 0x0000fa00ff766b82 */ /* 0x000f220000000a00 */
[----:B------:R4:W5:Y:S01]  /*1330*/  @P1 LDG.E.64 R50, desc[UR6][R132.64] ;  /* 0x0000000684321981 */ /* 0x000962000c1e1b00 */
[----:B------:R-:W-:-:S02]  /*1340*/  @P1 IADD3 R7, PT, PT, R7, 0x20, RZ ;  /* 0x0000002007071810 */ /* 0x000fc40007ffe0ff */
[----:B------:R-:W-:Y:S02]  /*1350*/  @P1 CS2R R86, SRZ ;  /* 0x0000000000561805 */ /* 0x000fe4000001ff00 */
[----:B------:R-:W-:Y:S02]  /*1360*/  ISETP.GE.U32.AND P1, PT, R104, 0x200, PT ;  /* 0x000002006800780c */ /* 0x000fe40003f26070 */
[----:B0-----:R-:W0:Y:S08]  /*1370*/  @P5 LDC.64 R110, c[0x0][0x3d0] ;  /* 0x0000f400ff6e5b82 */ /* 0x001e300000000a00 */
[----:B------:R-:W0:Y:S01]  /*1380*/  @P5 LDC.64 R120, c[0x0][0x3e8] ;  /* 0x0000fa00ff785b82 */ /* 0x000e220000000a00 */
[----:B--2---:R-:W-:-:S04]  /*1390*/  @P0 IMAD.WIDE.U32 R72, R7, 0x8, R72 ;  /* 0x0000000807480825 */ /* 0x004fc800078e0048 */
[C---:B-1----:R-:W-:Y:S01]  /*13a0*/  @P0 IMAD.WIDE.U32 R74, R7.reuse, 0x8, R74 ;  /* 0x00000008074a0825 */ /* 0x042fe200078e004a */
[----:B------:R-:W5:Y:S02]  /*13b0*/  @P0 LDG.E.64 R20, desc[UR6][R72.64] ;  /* 0x0000000648140981 */ /* 0x000f64000c1e1b00 */
[----:B------:R-:W1:Y:S01]  /*13c0*/  @P3 LDC.64 R122, c[0x0][0x3d0] ;  /* 0x0000f400ff7a3b82 */ /* 0x000e620000000a00 */
[----:B------:R-:W-:Y:S01]  /*13d0*/  @P0 VIADD R7, R7, 0x20 ;  /* 0x0000002007070836 */ /* 0x000fe20000000000 */
[----:B------:R2:W5:Y:S06]  /*13e0*/  @P0 LDG.E.64 R48, desc[UR6][R74.64] ;  /* 0x000000064a300981 */ /* 0x00056c000c1e1b00 */
[----:B------:R-:W2:Y:S01]  /*13f0*/  @P3 LDC.64 R124, c[0x0][0x3e8] ;  /* 0x0000fa00ff7c3b82 */ /* 0x000ea20000000a00 */
[----:B---3--:R-:W-:-:S04]  /*1400*/  @P4 IMAD.WIDE.U32 R108, R7, 0x8, R108 ;  /* 0x00000008076c4825 */ /* 0x008fc800078e006c */
[C---:B----4-:R-:W-:Y:S01]  /*1410*/  @P4 IMAD.WIDE.U32 R114, R7.reuse, 0x8, R114 ;  /* 0x0000000807724825 */ /* 0x050fe200078e0072 */
[----:B------:R3:W5:Y:S02]  /*1420*/  @P4 LDG.E.64 R18, desc[UR6][R108.64] ;  /* 0x000000066c124981 */ /* 0x000764000c1e1b00 */
[----:B------:R-:W4:Y:S01]  /*1430*/  @P2 LDC.64 R126, c[0x0][0x3d0] ;  /* 0x0000f400ff7e2b82 */ /* 0x000f220000000a00 */
[----:B------:R-:W-:Y:S01]  /*1440*/  @P4 VIADD R7, R7, 0x20 ;  /* 0x0000002007074836 */ /* 0x000fe20000000000 */
[----:B------:R3:W5:Y:S06]  /*1450*/  @P4 LDG.E.64 R68, desc[UR6][R114.64] ;  /* 0x0000000672444981 */ /* 0x00076c000c1e1b00 */
[----:B------:R-:W3:Y:S01]  /*1460*/  @P2 LDC.64 R128, c[0x0][0x3e8] ;  /* 0x0000fa00ff802b82 */ /* 0x000ee20000000a00 */
[----:B------:R-:W-:-:S04]  /*1470*/  @P6 IMAD.WIDE.U32 R116, R7, 0x8, R116 ;  /* 0x0000000807746825 */ /* 0x000fc800078e0074 */
[----:B------:R-:W-:-:S03]  /*1480*/  @P6 IMAD.WIDE.U32 R118, R7, 0x8, R118 ;  /* 0x0000000807766825 */ /* 0x000fc600078e0076 */
[----:B------:R-:W3:Y:S01]  /*1490*/  @P1 LDC.64 R132, c[0x0][0x3e8] ;  /* 0x0000fa00ff841b82 */ /* 0x000ee20000000a00 */
[----:B------:R-:W-:Y:S01]  /*14a0*/  @P6 IADD3 R7, PT, PT, R7, 0x20, RZ ;  /* 0x0000002007076810 */ /* 0x000fe20007ffe0ff */
[----:B------:R1:W5:Y:S06]  /*14b0*/  @P6 LDG.E.64 R16, desc[UR6][R116.64] ;  /* 0x0000000674106981 */ /* 0x00036c000c1e1b00 */
[----:B------:R-:W3:Y:S01]  /*14c0*/  @P1 LDC.64 R130, c[0x0][0x3d0] ;  /* 0x0000f400ff821b82 */ /* 0x000ee20000000a00 */
[C---:B0-----:R-:W-:Y:S01]  /*14d0*/  @P5 IMAD.WIDE.U32 R110, R7.reuse, 0x8, R110 ;  /* 0x00000008076e5825 */ /* 0x041fe200078e006e */
[----:B------:R0:W5:Y:S03]  /*14e0*/  @P6 LDG.E.64 R46, desc[UR6][R118.64] ;  /* 0x00000006762e6981 */ /* 0x000166000c1e1b00 */
[C---:B------:R-:W-:Y:S01]  /*14f0*/  @P5 IMAD.WIDE.U32 R120, R7.reuse, 0x8, R120 ;  /* 0x0000000807785825 */ /* 0x040fe200078e0078 */
[----:B------:R0:W5:Y:S03]  /*1500*/  @P5 LDG.E.64 R14, desc[UR6][R110.64] ;  /* 0x000000066e0e5981 */ /* 0x000166000c1e1b00 */
[----:B------:R-:W-:Y:S01]  /*1510*/  @P5 VIADD R7, R7, 0x20 ;  /* 0x0000002007075836 */ /* 0x000fe20000000000 */
[----:B------:R0:W5:Y:S03]  /*1520*/  @P5 LDG.E.64 R44, desc[UR6][R120.64] ;  /* 0x00000006782c5981 */ /* 0x000166000c1e1b00 */
[----:B-1----:R-:W-:-:S04]  /*1530*/  @P3 IMAD.WIDE.U32 R122, R7, 0x8, R122 ;  /* 0x00000008077a3825 */ /* 0x002fc800078e007a */
[C---:B--2---:R-:W-:Y:S01]  /*1540*/  @P3 IMAD.WIDE.U32 R124, R7.reuse, 0x8, R124 ;  /* 0x00000008077c3825 */ /* 0x044fe200078e007c */
[----:B------:R0:W5:Y:S03]  /*1550*/  @P3 LDG.E.64 R12, desc[UR6][R122.64] ;  /* 0x000000067a0c3981 */ /* 0x000166000c1e1b00 */
[----:B------:R-:W-:Y:S01]  /*1560*/  @P3 VIADD R7, R7, 0x20 ;  /* 0x0000002007073836 */ /* 0x000fe20000000000 */
[----:B------:R0:W5:Y:S03]  /*1570*/  @P3 LDG.E.64 R42, desc[UR6][R124.64] ;  /* 0x000000067c2a3981 */ /* 0x000166000c1e1b00 */
[----:B----4-:R-:W-:-:S04]  /*1580*/  @P2 IMAD.WIDE.U32 R126, R7, 0x8, R126 ;  /* 0x00000008077e2825 */ /* 0x010fc800078e007e */
[C---:B---3--:R-:W-:Y:S01]  /*1590*/  @P2 IMAD.WIDE.U32 R128, R7.reuse, 0x8, R128 ;  /* 0x0000000807802825 */ /* 0x048fe200078e0080 */
[----:B------:R-:W-:Y:S01]  /*15a0*/  @P2 IADD3 R7, PT, PT, R7, 0x20, RZ ;  /* 0x0000002007072810 */ /* 0x000fe20007ffe0ff */
[----:B------:R0:W5:Y:S04]  /*15b0*/  @P2 LDG.E.64 R10, desc[UR6][R126.64] ;  /* 0x000000067e0a2981 */ /* 0x000168000c1e1b00 */
[C---:B------:R-:W-:Y:S01]  /*15c0*/  @P1 IMAD.WIDE.U32 R74, R7.reuse, 0x8, R132 ;  /* 0x00000008074a1825 */ /* 0x040fe200078e0084 */
[----:B------:R0:W5:Y:S03]  /*15d0*/  @P2 LDG.E.64 R40, desc[UR6][R128.64] ;  /* 0x0000000680282981 */ /* 0x000166000c1e1b00 */
[----:B------:R-:W-:Y:S01]  /*15e0*/  @P1 IMAD.WIDE.U32 R72, R7, 0x8, R130 ;  /* 0x0000000807481825 */ /* 0x000fe200078e0082 */
        /* <DEDUP_REMOVED lines=8> */
[----:B0-----:R-:W-:-:S07]  /*1670*/  @P1 CS2R R4, SRZ ;  /* 0x0000000000041805 */ /* 0x001fce000001ff00 */
.L_x_60556:
[----:B------:R-:W-:Y:S05]  /*1680*/  BSYNC.RECONVERGENT B0 ;  /* 0x0000000000007941 */ /* 0x000fea0003800200 */
.L_x_60554:
[----:B------:R-:W0:Y:S02]  /*1690*/  LDCU UR8, c[0x0][0x384] ;  /* 0x00007080ff0877ac */ /* 0x000e240008000800 */
[----:B0-----:R-:W-:-:S13]  /*16a0*/  ISETP.GE.AND P0, PT, R105, UR8, PT ;  /* 0x0000000869007c0c */ /* 0x001fda000bf06270 */
[----:B------:R-:W-:Y:S05]  /*16b0*/  @P0 EXIT ;  /* 0x000000000000094d */ /* 0x000fea0003800000 */
[----:B-----5:R-:W-:Y:S01]  /*16c0*/  IMAD.MOV.U32 R195, RZ, RZ, R10 ;  /* 0x000000ffffc37224 */ /* 0x020fe200078e000a */
[----:B------:R-:W-:Y:S01]  /*16d0*/  MOV R114, R8 ;  /* 0x0000000800727202 */ /* 0x000fe20000000f00 */
[----:B------:R-:W-:Y:S01]  /*16e0*/  IMAD.MOV.U32 R7, RZ, RZ, R11 ;  /* 0x000000ffff077224 */ /* 0x000fe200078e000b */
[----:B------:R-:W-:Y:S01]  /*16f0*/  SHF.R.U64 R116, R8, 0x10, R9 ;  /* 0x0000001008747819 */ /* 0x000fe20000001209 */
[----:B------:R-:W-:Y:S01]  /*1700*/  IMAD.MOV.U32 R184, RZ, RZ, R12 ;  /* 0x000000ffffb87224 */ /* 0x000fe200078e000c */
[----:B------:R-:W-:Y:S01]  /*1710*/  SHF.R.U64 R198, R102, 0x10, R103 ;  /* 0x0000001066c67819 */ /* 0x000fe20000001267 */
[----:B------:R-:W-:Y:S01]  /*1720*/  IMAD.MOV.U32 R115, RZ, RZ, R9 ;  /* 0x000000ffff737224 */ /* 0x000fe200078e0009 */
[----:B------:R-:W-:Y:S01]  /*1730*/  PRMT R195, R195, 0x5410, R7 ;  /* 0x00005410c3c37816 */ /* 0x000fe20000000007 */
[----:B------:R-:W-:Y:S01]  /*1740*/  UIADD3 UR8, UPT, UPT, UR4, -0x61c88647, URZ ;  /* 0x9e3779b904087890 */ /* 0x000fe2000fffe0ff */
[----:B------:R-:W-:Y:S01]  /*1750*/  SHF.R.U32.HI R7, RZ, 0x10, R103 ;  /* 0x00000010ff077819 */ /* 0x000fe20000011667 */
[----:B------:R-:W-:Y:S01]  /*1760*/  UIADD3 UR9, UPT, UPT, UR5, -0x4498517b, URZ ;  /* 0xbb67ae8505097890 */ /* 0x000fe2000fffe0ff */
[----:B------:R-:W-:Y:S01]  /*1770*/  SHF.R.U64 R199, R100, 0x10, R101 ;  /* 0x0000001064c77819 */ /* 0x000fe20000001265 */
        /* <DEDUP_REMOVED lines=8> */
[----:B------:R-:W-:Y:S01]  /*1800*/  IMAD.MOV.U32 R142, RZ, RZ, R48 ;  /* 0x000000ffff8e7224 */ /* 0x000fe200078e0030 */
[----:B------:R-:W-:Y:S01]  /*1810*/  SHF.R.U32.HI R7, RZ, 0x10, R99 ;  /* 0x00000010ff077819 */ /* 0x000fe20000011663 */
[----:B------:R-:W-:Y:S01]  /*1820*/  IMAD.MOV.U32 R146, RZ, RZ, R46 ;  /* 0x000000ffff927224 */ /* 0x000fe200078e002e */
[--C-:B------:R-:W-:Y:S01]  /*1830*/  SHF.R.U64 R201, R96, 0x10, R97.reuse ;  /* 0x0000001060c97819 */ /* 0x100fe20000001261 */
[----:B------:R-:W-:Y:S01]  /*1840*/  UIADD3 UR12, UPT, UPT, UR4, -0x700cb87f, URZ ;  /* 0x8ff34781040c7890 */ /* 0x000fe2000fffe0ff */
        /* <DEDUP_REMOVED lines=16> */
[----:B------:R-:W-:-:S02]  /*1950*/  PRMT R203, R203, 0x5410, R8 ;  /* 0x00005410cbcb7816 */ /* 0x000fc40000000008 */
[----:B------:R-:W-:Y:S01]  /*1960*/  SHF.R.U64 R185, R12, 0x10, R13 ;  /* 0x000000100cb97819 */ /* 0x000fe2000000120d */
[----:B------:R-:W-:Y:S01]  /*1970*/  IMAD.HI.U32 R8, R106, -0x2daee0ad, RZ ;  /* 0xd2511f536a087827 */ /* 0x000fe200078e00ff */
[----:B------:R-:W-:Y:S02]  /*1980*/  SHF.R.U64 R197, R10, 0x10, R11 ;  /* 0x000000100ac57819 */ /* 0x000fe4000000120b */
[----:B------:R-:W-:Y:S01]  /*1990*/  SHF.R.U32.HI R12, RZ, 0x10, R13 ;  /* 0x00000010ff0c7819 */ /* 0x000fe2000001160d */
[----:B------:R-:W-:Y:S01]  /*19a0*/  IMAD.MOV.U32 R166, RZ, RZ, R30 ;  /* 0x000000ffffa67224 */ /* 0x000fe200078e001e */
[----:B------:R-:W-:Y:S01]  /*19b0*/  SHF.R.U32.HI R10, RZ, 0x10, R11 ;  /* 0x00000010ff0a7819 */ /* 0x000fe2000001160b */
[----:B------:R-:W-:Y:S01]  /*19c0*/  IMAD.MOV.U32 R168, RZ, RZ, R28 ;  /* 0x000000ffffa87224 */ /* 0x000fe200078e001c */
[----:B------:R-:W-:Y:S01]  /*19d0*/  LOP3.LUT R8, R8, UR5, RZ, 0x3c, !PT ;  /* 0x0000000508087c12 */ /* 0x000fe2000f8e3cff */
[----:B------:R-:W-:Y:S01]  /*19e0*/  IMAD.MOV.U32 R172, RZ, RZ, R24 ;  /* 0x000000ffffac7224 */ /* 0x000fe200078e0018 */
[----:B------:R-:W-:Y:S01]  /*19f0*/  LOP3.LUT R7, R112, UR4, R7, 0x96, !PT ;  /* 0x0000000470077c12 */ /* 0x000fe2000f8e9607 */
[----:B------:R-:W-:Y:S01]  /*1a00*/  IMAD.MOV.U32 R174, RZ, RZ, R22 ;  /* 0x000000ffffae7224 */ /* 0x000fe200078e0016 */
[----:B------:R-:W-:Y:S01]  /*1a10*/  SHF.R.U32.HI R117, RZ, 0x10, R9 ;  /* 0x00000010ff757819 */ /* 0x000fe20000011609 */
[----:B------:R-:W-:Y:S01]  /*1a20*/  IMAD.HI.U32 R9, R8, -0x326172a9, RZ ;  /* 0xcd9e8d5708097827 */ /* 0x000fe200078e00ff */
[----:B------:R-:W-:-:S02]  /*1a30*/  PRMT R185, R185, 0x5410, R12 ;  /* 0x00005410b9b97816 */ /* 0x000fc4000000000c */
[----:B------:R-:W-:Y:S01]  /*1a40*/  PRMT R197, R197, 0x5410, R10 ;  /* 0x00005410c5c57816 */ /* 0x000fe2000000000a */
[----:B------:R-:W-:Y:S01]  /*1a50*/  IMAD R10, R0, -0x326172a9, RZ ;  /* 0xcd9e8d57000a7824 */ /* 0x000fe200078e02ff */
[----:B------:R-:W-:Y:S01]  /*1a60*/  MOV R182, R14 ;  /* 0x0000000e00b67202 */ /* 0x000fe20000000f00 */
[----:B------:R-:W-:Y:S01]  /*1a70*/  IMAD R12, R106, -0x2daee0ad, RZ ;  /* 0xd2511f536a0c7824 */ /* 0x000fe200078e02ff */
[----:B------:R-:W-:Y:S01]  /*1a80*/  SHF.R.U64 R183, R14, 0x10, R15 ;  /* 0x000000100eb77819 */ /* 0x000fe2000000120f */
[C---:B------:R-:W-:Y:S01]  /*1a90*/  IMAD.HI.U32 R11, R7.reuse, -0x2daee0ad, RZ ;  /* 0xd2511f53070b7827 */ /* 0x040fe200078e00ff */
[----:B------:R-:W-:Y:S02]  /*1aa0*/  MOV R14, R13 ;  /* 0x0000000d000e7202 */ /* 0x000fe40000000f00 */
[--C-:B------:R-:W-:Y:S01]  /*1ab0*/  SHF.R.U64 R204, R90, 0x10, R91.reuse ;  /* 0x000000105acc7819 */ /* 0x100fe2000000125b */
[----:B------:R-:W-:Y:S01]  /*1ac0*/  IMAD.MOV.U32 R178, RZ, RZ, R18 ;  /* 0x000000ffffb27224 */ /* 0x000fe200078e0012 */
[----:B------:R-:W-:Y:S01]  /*1ad0*/  SHF.R.U32.HI R13, RZ, 0x10, R91 ;  /* 0x00000010ff0d7819 */ /* 0x000fe2000001165b */
[----:B------:R-:W-:Y:S01]  /*1ae0*/  IMAD.MOV.U32 R180, RZ, RZ, R16 ;  /* 0x000000ffffb47224 */ /* 0x000fe200078e0010 */
[----:B------:R-:W-:Y:S01]  /*1af0*/  LOP3.LUT R9, R10, UR8, R9, 0x96, !PT ;  /* 0x000000080a097c12 */ /* 0x000fe2000f8e9609 */
[----:B------:R-:W-:Y:S01]  /*1b00*/  UIADD3 UR8, UPT, UPT, UR4, 0x3c6ef372, URZ ;  /* 0x3c6ef37204087890 */ /* 0x000fe2000fffe0ff */
[----:B------:R-:W-:Y:S01]  /*1b10*/  LOP3.LUT R11, R12, UR9, R11, 0x96, !PT ;  /* 0x000000090c0b7c12 */ /* 0x000fe2000f8e960b */
[----:B------:R-:W-:Y:S01]  /*1b20*/  UIADD3 UR9, UPT, UPT, UR5, 0x76cf5d0a, URZ ;  /* 0x76cf5d0a05097890 */ /* 0x000fe2000fffe0ff */
[----:B------:R-:W-:Y:S01]  /*1b30*/  PRMT R204, R204, 0x5410, R13 ;  /* 0x00005410cccc7816 */ /* 0x000fe2000000000d */
[----:B------:R-:W-:Y:S01]  /*1b40*/  IMAD R13, R8, -0x326172a9, RZ ;  /* 0xcd9e8d57080d7824 */ /* 0x000fe200078e02ff */
[--C-:B------:R-:W-:Y:S01]  /*1b50*/  SHF.R.U64 R205, R88, 0x10, R89.reuse ;  /* 0x0000001058cd7819 */ /* 0x100fe20000001259 */
[----:B------:R-:W-:Y:S01]  /*1b60*/  IMAD R10, R7, -0x2daee0ad, RZ ;  /* 0xd2511f53070a7824 */ /* 0x000fe200078e02ff */
[----:B------:R-:W-:Y:S01]  /*1b70*/  SHF.R.U32.HI R12, RZ, 0x10, R89 ;  /* 0x00000010ff0c7819 */ /* 0x000fe20000011659 */
[----:B------:R-:W-:Y:S01]  /*1b80*/  IMAD.HI.U32 R8, R11, -0x326172a9, RZ ;  /* 0xcd9e8d570b087827 */ /* 0x000fe200078e00ff */
[----:B------:R-:W-:-:S02]  /*1b90*/  SHF.R.U64 R206, R86, 0x10, R87 ;  /* 0x0000001056ce7819 */ /* 0x000fc40000001257 */
[----:B------:R-:W-:Y:S01]  /*1ba0*/  PRMT R205, R205, 0x5410, R12 ;  /* 0x00005410cdcd7816 */ /* 0x000fe2000000000c */
[----:B------:R-:W-:Y:S01]  /*1bb0*/  IMAD.HI.U32 R7, R9, -0x2daee0ad, RZ ;  /* 0xd2511f5309077827 */ /* 0x000fe200078e00ff */
[----:B------:R-:W-:Y:S01]  /*1bc0*/  LOP3.LUT R8, R13, UR8, R8, 0x96, !PT ;  /* 0x000000080d087c12 */ /* 0x000fe2000f8e9608 */
[----:B------:R-:W-:Y:S01]  /*1bd0*/  UIADD3 UR8, UPT, UPT, UR4, -0x255992d5, URZ ;  /* 0xdaa66d2b04087890 */ /* 0x000fe2000fffe0ff */
[----:B------:R-:W-:Y:S01]  /*1be0*/  SHF.R.U32.HI R13, RZ, 0x10, R87 ;  /* 0x00000010ff0d7819 */ /* 0x000fe20000011657 */
[----:B------:R-:W-:Y:S01]  /*1bf0*/  IMAD R12, R9, -0x2daee0ad, RZ ;  /* 0xd2511f53090c7824 */ /* 0x000fe200078e02ff */
[----:B------:R-:W-:Y:S01]  /*1c00*/  LOP3.LUT R7, R10, UR9, R7, 0x96, !PT ;  /* 0x000000090a077c12 */ /* 0x000fe2000f8e9607 */
[----:B------:R-:W-:Y:S01]  /*1c10*/  UIADD3 UR9, UPT, UPT, UR5, 0x32370b8f, URZ ;  /* 0x32370b8f05097890 */ /* 0x000fe2000fffe0ff */
[----:B------:R-:W-:Y:S01]  /*1c20*/  IMAD R10, R11, -0x326172a9, RZ ;  /* 0xcd9e8d570b0a7824 */ /* 0x000fe200078e02ff */
[----:B------:R-:W-:Y:S01]  /*1c30*/  PRMT R206, R206, 0x5410, R13 ;  /* 0x00005410cece7816 */ /* 0x000fe2000000000d */
[----:B------:R-:W-:Y:S01]  /*1c40*/  IMAD.HI.U32 R11, R8, -0x2daee0ad, RZ ;  /* 0xd2511f53080b7827 */ /* 0x000fe200078e00ff */
[----:B------:R-:W-:-:S02]  /*1c50*/  SHF.R.U64 R208, R82, 0x10, R83 ;  /* 0x0000001052d07819 */ /* 0x000fc40000001253 */
[----:B------:R-:W-:Y:S01]  /*1c60*/  SHF.R.U64 R124, R52, 0x10, R53 ;  /* 0x00000010347c7819 */ /* 0x000fe20000001235 */
[C---:B------:R-:W-:Y:S01]  /*1c70*/  IMAD.HI.U32 R9, R7.reuse, -0x326172a9, RZ ;  /* 0xcd9e8d5707097827 */ /* 0x040fe200078e00ff */
[----:B------:R-:W-:Y:S01]  /*1c80*/  LOP3.LUT R11, R12, UR9, R11, 0x96, !PT ;  /* 0x000000090c0b7c12 */ /* 0x000fe2000f8e960b */
[----:B------:R-:W-:Y:S01]  /*1c90*/  UIADD3 UR9, UPT, UPT, UR5, -0x56f99767, URZ ;  /* 0xa906689905097890 */ /* 0x000fe2000fffe0ff */
[----:B------:R-:W-:Y:S01]  /*1ca0*/  SHF.R.U32.HI R12, RZ, 0x10, R83 ;  /* 0x00000010ff0c7819 */ /* 0x000fe20000011653 */
[----:B------:R-:W-:Y:S01]  /*1cb0*/  IMAD R13, R8, -0x2daee0ad, RZ ;  /* 0xd2511f53080d7824 */ /* 0x000fe200078e02ff */
[----:B------:R-:W-:Y:S01]  /*1cc0*/  LOP3.LUT R9, R10, UR8, R9, 0x96, !PT ;  /* 0x000000080a097c12 */ /* 0x000fe2000f8e9609 */
[----:B------:R-:W-:Y:S01]  /*1cd0*/  UIADD3 UR8, UPT, UPT, UR5, -0x126145ec, URZ ;  /* 0xed9eba1405087890 */ /* 0x000fe2000fffe0ff */
[----:B------:R-:W-:Y:S01]  /*1ce0*/  IMAD R8, R7, -0x326172a9, RZ ;  /* 0xcd9e8d5707087824 */ /* 0x000fe200078e02ff */
[----:B------:R-:W-:Y:S01]  /*1cf0*/  PRMT R208, R208, 0x5410, R12 ;  /* 0x00005410d0d07816 */ /* 0x000fe2000000000c */
[----:B------:R-:W-:Y:S01]  /*1d00*/  IMAD.HI.U32 R7, R11, -0x326172a9, RZ ;  /* 0xcd9e8d570b077827 */ /* 0x000fe200078e00ff */
[----:B------:R-:W-:-:S02]  /*1d10*/  SHF.R.U32.HI R73, RZ, 0x10, R53 ;  /* 0x00000010ff497819 */ /* 0x000fc40000011635 */
[----:B------:R-:W-:Y:S01]  /*1d20*/  SHF.R.U64 R129, R56, 0x10, R57 ;  /* 0x0000001038817819 */ /* 0x000fe20000001239 */
[C---:B------:R-:W-:Y:S01]  /*1d30*/  IMAD.HI.U32 R10, R9.reuse, -0x2daee0ad, RZ ;  /* 0xd2511f53090a7827 */ /* 0x040fe200078e00ff */
[----:B------:R-:W-:Y:S01]  /*1d40*/  LOP3.LUT R7, R8, UR10, R7, 0x96, !PT ;  /* 0x0000000a08077c12 */ /* 0x000fe2000f8e9607 */
[----:B------:R-:W0:Y:S01]  /*1d50*/  LDCU.64 UR10, c[0x0][0x3e0] ;  /* 0x00007c00ff0a77ac */ /* 0x000e220008000a00 */
[----:B------:R-:W-:Y:S01]  /*1d60*/  SHF.R.U64 R135, R62, 0x10, R63 ;  /* 0x000000103e877819 */ /* 0x000fe2000000123f */
[----:B------:R-:W-:Y:S01]  /*1d70*/  IMAD R12, R9, -0x2daee0ad, RZ ;  /* 0xd2511f53090c7824 */ /* 0x000fe200078e02ff */
[----:B------:R-:W-:Y:S01]  /*1d80*/  LOP3.LUT R10, R13, UR8, R10, 0x96, !PT ;  /* 0x000000080d0a7c12 */ /* 0x000fe2000f8e960a */
[----:B------:R-:W-:Y:S01]  /*1d90*/  UIADD3 UR8, UPT, UPT, UR4, 0x1715609d, URZ ;  /* 0x1715609d04087890 */ /* 0x000fe2000fffe0ff */
[----:B------:R-:W-:Y:S01]  /*1da0*/  IMAD R11, R11, -0x326172a9, RZ ;  /* 0xcd9e8d570b0b7824 */ /* 0x000fe200078e02ff */
[--C-:B------:R-:W-:Y:S01]  /*1db0*/  SHF.R.U64 R209, R80, 0x10, R81.reuse ;  /* 0x0000001050d17819 */ /* 0x100fe20000001251 */
[----:B------:R-:W-:Y:S01]  /*1dc0*/  IMAD.HI.U32 R9, R7, -0x2daee0ad, RZ ;  /* 0xd2511f5307097827 */ /* 0x000fe200078e00ff */
[----:B------:R-:W-:-:S02]  /*1dd0*/  SHF.R.U32.HI R13, RZ, 0x10, R81 ;  /* 0x00000010ff0d7819 */ /* 0x000fc40000011651 */
[----:B------:R-:W-:Y:S01]  /*1de0*/  MOV R125, R54 ;  /* 0x00000036007d7202 */ /* 0x000fe20000000f00 */
[----:B------:R-:W-:Y:S01]  /*1df0*/  IMAD.HI.U32 R8, R10, -0x326172a9, RZ ;  /* 0xcd9e8d570a087827 */ /* 0x000fe200078e00ff */
[----:B------:R-:W-:Y:S01]  /*1e00*/  LOP3.LUT R9, R12, UR9, R9, 0x96, !PT ;  /* 0x000000090c097c12 */ /* 0x000fe2000f8e9609 */
[----:B------:R-:W-:Y:S01]  /*1e10*/  UIADD3 UR9, UPT, UPT, UR5, 0x646e171e, URZ ;  /* 0x646e171e05097890 */ /* 0x000fe2000fffe0ff */
[----:B------:R-:W-:Y:S01]  /*1e20*/  SHF.R.U64 R126, R54, 0x10, R55 ;  /* 0x00000010367e7819 */ /* 0x000fe20000001237 */
[----:B------:R-:W-:Y:S01]  /*1e30*/  IMAD R12, R7, -0x2daee0ad, RZ ;  /* 0xd2511f53070c7824 */ /* 0x000fe200078e02ff */
[----:B------:R-:W-:Y:S01]  /*1e40*/  LOP3.LUT R8, R11, UR8, R8, 0x96, !PT ;  /* 0x000000080b087c12 */ /* 0x000fe2000f8e9608 */
[----:B------:R-:W-:Y:S01]  /*1e50*/  UIADD3 UR8, UPT, UPT, UR4, -0x4ab325aa, URZ ;  /* 0xb54cda5604087890 */ /* 0x000fe2000fffe0ff */
[----:B------:R-:W-:Y:S01]  /*1e60*/  IMAD R11, R10, -0x326172a9, RZ ;  /* 0xcd9e8d570a0b7824 */ /* 0x000fe200078e02ff */
[----:B------:R-:W-:Y:S01]  /*1e70*/  MOV R53, R57 ;  /* 0x0000003900357202 */ /* 0x000fe20000000f00 */
[----:B------:R-:W-:Y:S01]  /*1e80*/  IMAD.HI.U32 R10, R9, -0x326172a9, RZ ;  /* 0xcd9e8d57090a7827 */ /* 0x000fe200078e00ff */
[----:B------:R-:W-:Y:S01]  /*1e90*/  SHF.R.U32.HI R75, RZ, 0x10, R57 ;  /* 0x00000010ff4b7819 */ /* 0x000fe20000011639 */
[----:B0-----:R-:W-:Y:S01]  /*1ea0*/  UISETP.NE.U32.AND UP0, UPT, UR10, URZ, UPT ;  /* 0x000000ff0a00728c */ /* 0x001fe2000bf05070 */
[----:B------:R-:W-:Y:S01]  /*1eb0*/  MOV R56, R63 ;  /* 0x0000003f00387202 */ /* 0x000fe20000000f00 */
[C---:B------:R-:W-:Y:S01]  /*1ec0*/  IMAD.HI.U32 R7, R8.reuse, -0x2daee0ad, RZ ;  /* 0xd2511f5308077827 */ /* 0x040fe200078e00ff */
[----:B------:R-:W-:Y:S01]  /*1ed0*/  LOP3.LUT R10, R11, UR8, R10, 0x96, !PT ;  /* 0x000000080b0a7c12 */ /* 0x000fe2000f8e960a */
[----:B------:R-:W-:Y:S01]  /*1ee0*/  UIADD3 UR8, UPT, UPT, UR4, 0x5384540f, URZ ;  /* 0x5384540f04087890 */ /* 0x000fe2000fffe0ff */
[----:B------:R-:W-:Y:S01]  /*1ef0*/  SHF.R.U32.HI R62, RZ, 0x10, R63 ;  /* 0x00000010ff3e7819 */ /* 0x000fe2000001163f */
[----:B------:R-:W-:Y:S01]  /*1f00*/  IMAD R11, R8, -0x2daee0ad, RZ ;  /* 0xd2511f53080b7824 */ /* 0x000fe200078e02ff */
[----:B------:R-:W-:Y:S01]  /*1f10*/  LOP3.LUT R7, R12, UR9, R7, 0x96, !PT ;  /* 0x000000090c077c12 */ /* 0x000fe2000f8e9607 */
[----:B------:R-:W-:Y:S01]  /*1f20*/  UIADD3 UR9, UPT, UPT, UR5, 0x1fd5c5a3, URZ ;  /* 0x1fd5c5a305097890 */ /* 0x000fe2000fffe0ff */
[----:B------:R-:W-:Y:S01]  /*1f30*/  IMAD R12, R9, -0x326172a9, RZ ;  /* 0xcd9e8d57090c7824 */ /* 0x000fe200078e02ff */
[--C-:B------:R-:W-:Y:S01]  /*1f40*/  SHF.R.U64 R131, R58, 0x10, R59.reuse ;  /* 0x000000103a837819 */ /* 0x100fe2000000123b */
[----:B------:R-:W-:Y:S01]  /*1f50*/  IMAD.HI.U32 R8, R10, -0x2daee0ad, RZ ;  /* 0xd2511f530a087827 */ /* 0x000fe200078e00ff */
[----:B------:R-:W-:Y:S01]  /*1f60*/  SHF.R.U32.HI R107, RZ, 0x10, R59 ;  /* 0x00000010ff6b7819 */ /* 0x000fe2000001163b */
[----:B------:R-:W-:Y:S01]  /*1f70*/  UISETP.NE.AND.EX UP0, UPT, UR11, URZ, UPT, UP0 ;  /* 0x000000ff0b00728c */ /* 0x000fe2000bf05300 */
[--C-:B------:R-:W-:Y:S01]  /*1f80*/  SHF.R.U64 R137, R64, 0x10, R65.reuse ;  /* 0x0000001040897819 */ /* 0x100fe20000001241 */
[----:B------:R-:W-:Y:S01]  /*1f90*/  IMAD.HI.U32 R9, R7, -0x326172a9, RZ ;  /* 0xcd9e8d5707097827 */ /* 0x000fe200078e00ff */
[----:B------:R-:W-:Y:S01]  /*1fa0*/  LOP3.LUT R8, R11, UR9, R8, 0x96, !PT ;  /* 0x000000090b087c12 */ /* 0x000fe2000f8e9608 */
[----:B------:R-:W-:Y:S01]  /*1fb0*/  UIADD3 UR9, UPT, UPT, UR5, -0x695add53, URZ ;  /* 0x96a522ad05097890 */ /* 0x000fe2000fffe0ff */
[----:B------:R-:W-:Y:S01]  /*1fc0*/  SHF.R.U32.HI R63, RZ, 0x10, R65 ;  /* 0x00000010ff3f7819 */ /* 0x000fe20000011641 */
[----:B------:R-:W-:Y:S01]  /*1fd0*/  IMAD R11, R10, -0x2daee0ad, RZ ;  /* 0xd2511f530a0b7824 */ /* 0x000fe200078e02ff */
[----:B------:R-:W-:Y:S01]  /*1fe0*/  LOP3.LUT R9, R12, UR8, R9, 0x96, !PT ;  /* 0x000000080c097c12 */ /* 0x000fe2000f8e9609 */
[----:B------:R-:W-:Y:S01]  /*1ff0*/  UIADD3 UR8, UPT, UPT, UR5, -0x24c28bd8, URZ ;  /* 0xdb3d742805087890 */ /* 0x000fe2000fffe0ff */
[----:B------:R-:W-:Y:S01]  /*2000*/  IMAD R12, R7, -0x326172a9, RZ ;  /* 0xcd9e8d57070c7824 */ /* 0x000fe200078e02ff */
[----:B------:R-:W-:Y:S01]  /*2010*/  MOV R138, R66 ;  /* 0x00000042008a7202 */ /* 0x000fe20000000f00 */
[----:B------:R-:W-:Y:S01]  /*2020*/  IMAD.HI.U32 R7, R8, -0x326172a9, RZ ;  /* 0xcd9e8d5708077827 */ /* 0x000fe200078e00ff */
[----:B------:R-:W-:Y:S01]  /*2030*/  SHF.R.U64 R139, R66, 0x10, R67 ;  /* 0x00000010428b7819 */ /* 0x000fe20000001243 */
[----:B------:R-:W0:Y:S01]  /*2040*/  LDCU UR10, c[0x0][0x388] ;  /* 0x00007100ff0a77ac */ /* 0x000e220008000800 */
[----:B------:R-:W-:Y:S01]  /*2050*/  SHF.R.U64 R141, R50, 0x10, R51 ;  /* 0x00000010328d7819 */ /* 0x000fe20000001233 */
[----:B------:R-:W-:Y:S01]  /*2060*/  IMAD.HI.U32 R10, R9, -0x2daee0ad, RZ ;  /* 0xd2511f53090a7827 */ /* 0x000fe200078e00ff */
[--C-:B------:R-:W-:Y:S01]  /*2070*/  SHF.R.U64 R143, R48, 0x10, R49.reuse ;  /* 0x00000010308f7819 */ /* 0x100fe20000001231 */
[----:B------:R-:W1:Y:S01]  /*2080*/  LDCU.U8 UR11, c[0x0][0x410] ;  /* 0x00008200ff0b77ac */ /* 0x000e620008000000 */
[----:B------:R-:W-:Y:S01]  /*2090*/  SHF.R.U32.HI R66, RZ, 0x10, R49 ;  /* 0x00000010ff427819 */ /* 0x000fe20000011631 */
[----:B------:R-:W-:Y:S01]  /*20a0*/  IMAD.MOV.U32 R54, RZ, RZ, R59 ;  /* 0x000000ffff367224 */ /* 0x000fe200078e003b */
[----:B------:R-:W-:Y:S01]  /*20b0*/  MOV R59, R51 ;  /* 0x00000033003b7202 */ /* 0x000fe20000000f00 */
[----:B------:R-:W-:Y:S01]  /*20c0*/  IMAD.MOV.U32 R57, RZ, RZ, R65 ;  /* 0x000000ffff397224 */ /* 0x000fe200078e0041 */
[----:B------:R-:W-:Y:S01]  /*20d0*/  SHF.R.U32.HI R65, RZ, 0x10, R51 ;  /* 0x00000010ff417819 */ /* 0x000fe20000011633 */
        /* <DEDUP_REMOVED lines=9> */
[--C-:B------:R-:W-:Y:S01]  /*2170*/  SHF.R.U64 R210, R78, 0x10, R79.reuse ;  /* 0x000000104ed27819 */ /* 0x100fe2000000124f */
[----:B------:R-:W-:Y:S01]  /*2180*/  HADD2.F32 R109, -RZ, R4.H0_H0 ;  /* 0x20000004ff6d7230 */ /* 0x000fe20000004100 */
[----:B------:R-:W-:Y:S01]  /*2190*/  SHF.R.U32.HI R13, RZ, 0x10, R79 ;  /* 0x00000010ff0d7819 */ /* 0x000fe2000001164f */
[----:B------:R-:W-:Y:S01]  /*21a0*/  HADD2.F32 R110, -RZ, R5.H0_H0 ;  /* 0x20000005ff6e7230 */ /* 0x000fe20000004100 */
[--C-:B------:R-:W-:Y:S01]  /*21b0*/  SHF.R.U64 R149, R44, 0x10, R45.reuse ;  /* 0x000000102c957819 */ /* 0x100fe2000000122d */
[----:B------:R-:W-:Y:S01]  /*21c0*/  IMAD.MOV.U32 R113, RZ, RZ, RZ ;  /* 0x000000ffff717224 */ /* 0x000fe200078e00ff */
[----:B------:R-:W-:Y:S01]  /*21d0*/  SHF.R.U32.HI R48, RZ, 0x10, R45 ;  /* 0x00000010ff307819 */ /* 0x000fe2000001162d */
[----:B------:R-:W-:Y:S01]  /*21e0*/  IMAD.MOV.U32 R45, RZ, RZ, R43 ;  /* 0x000000ffff2d7224 */ /* 0x000fe200078e002b */
[----:B------:R-:W-:Y:S01]  /*21f0*/  LOP3.LUT R7, R12, UR13, R7, 0x96, !PT ;  /* 0x0000000d0c077c12 */ /* 0x000fe2000f8e9607 */
[----:B------:R-:W-:Y:S01]  /*2200*/  HADD2.F32 R114, -RZ, R114.H0_H0 ;  /* 0x20000072ff727230 */ /* 0x000fe20000004100 */
[----:B------:R-:W-:Y:S01]  /*2210*/  LOP3.LUT R10, R11, UR8, R10, 0x96, !PT ;  /* 0x000000080b0a7c12 */ /* 0x000fe2000f8e960a */
[----:B------:R-:W-:Y:S01]  /*2220*/  IMAD R11, R8, -0x326172a9, RZ ;  /* 0xcd9e8d57080b7824 */ /* 0x000fe200078e02ff */
[--C-:B------:R-:W-:Y:S01]  /*2230*/  SHF.R.U64 R151, R42, 0x10, R43.reuse ;  /* 0x000000102a977819 */ /* 0x100fe2000000122b */
[----:B------:R-:W-:Y:S01]  /*2240*/  IMAD R8, R9, -0x2daee0ad, RZ ;  /* 0xd2511f5309087824 */ /* 0x000fe200078e02ff */
[----:B------:R-:W-:Y:S01]  /*2250*/  SHF.R.U32.HI R46, RZ, 0x10, R43 ;  /* 0x00000010ff2e7819 */ /* 0x000fe2000001162b */
[----:B------:R-:W-:Y:S01]  /*2260*/  IMAD.HI.U32 R108, R10, -0x326172a9, RZ ;  /* 0xcd9e8d570a6c7827 */ /* 0x000fe200078e00ff */
[----:B------:R-:W-:-:S02]  /*2270*/  SHF.R.U32.HI R74, RZ, 0x10, R55 ;  /* 0x00000010ff4a7819 */ /* 0x000fc40000011637 */
[----:B------:R-:W-:Y:S01]  /*2280*/  MOV R132, R60 ;  /* 0x0000003c00847202 */ /* 0x000fe20000000f00 */
[--C-:B------:R-:W-:Y:S01]  /*2290*/  IMAD.MOV.U32 R55, RZ, RZ, R61.reuse ;  /* 0x000000ffff377224 */ /* 0x100fe200078e003d */
[----:B------:R-:W-:Y:S01]  /*22a0*/  SHF.R.U64 R133, R60, 0x10, R61 ;  /* 0x000000103c857819 */ /* 0x000fe2000000123d */
[----:B------:R-:W-:Y:S01]  /*22b0*/  IMAD.MOV.U32 R60, RZ, RZ, R69 ;  /* 0x000000ffff3c7224 */ /* 0x000fe200078e0045 */
[----:B------:R-:W-:Y:S01]  /*22c0*/  MOV R43, R41 ;  /* 0x00000029002b7202 */ /* 0x000fe20000000f00 */
[----:B------:R-:W-:Y:S01]  /*22d0*/  HADD2.F32 R115, -RZ, R115.H0_H0 ;  /* 0x20000073ff737230 */ /* 0x000fe20000004100 */
[----:B------:R-:W-:Y:S01]  /*22e0*/  SHF.R.U64 R153, R40, 0x10, R41 ;  /* 0x0000001028997819 */ /* 0x000fe20000001229 */
[----:B------:R-:W-:Y:S01]  /*22f0*/  IMAD.MOV.U32 R40, RZ, RZ, R39 ;  /* 0x000000ffff287224 */ /* 0x000fe200078e0027 */
[----:B------:R-:W-:Y:S01]  /*2300*/  SHF.R.U32.HI R44, RZ, 0x10, R41 ;  /* 0x00000010ff2c7819 */ /* 0x000fe20000011629 */
[----:B------:R-:W-:Y:S01]  /*2310*/  IMAD.MOV.U32 R41, RZ, RZ, R71 ;  /* 0x000000ffff297224 */ /* 0x000fe200078e0047 */
[----:B------:R-:W-:Y:S01]  /*2320*/  MOV R156, R38 ;  /* 0x00000026009c7202 */ /* 0x000fe20000000f00 */
[----:B------:R-:W-:Y:S01]  /*2330*/  HADD2.F32 R116, -RZ, R116.H0_H0 ;  /* 0x20000074ff747230 */ /* 0x000fe20000004100 */
[----:B------:R-:W-:Y:S01]  /*2340*/  SHF.R.U64 R157, R38, 0x10, R39 ;  /* 0x00000010269d7819 */ /* 0x000fe20000001227 */
[----:B------:R-:W-:Y:S01]  /*2350*/  HADD2.F32 R117, -RZ, R117.H0_H0 ;  /* 0x20000075ff757230 */ /* 0x000fe20000004100 */
[----:B------:R-:W-:Y:S01]  /*2360*/  SHF.R.U64 R159, R36, 0x10, R37 ;  /* 0x00000010249f7819 */ /* 0x000fe20000001225 */
[--C-:B------:R-:W-:Y:S01]  /*2370*/  IMAD.MOV.U32 R36, RZ, RZ, R35.reuse ;  /* 0x000000ffff247224 */ /* 0x100fe200078e0023 */
[----:B------:R-:W-:Y:S01]  /*2380*/  SHF.R.U64 R163, R34, 0x10, R35 ;  /* 0x0000001022a37819 */ /* 0x000fe20000001223 */
[--C-:B------:R-:W-:Y:S01]  /*2390*/  IMAD.MOV.U32 R34, RZ, RZ, R33.reuse ;  /* 0x000000ffff227224 */ /* 0x100fe200078e0021 */
[----:B------:R-:W-:Y:S01]  /*23a0*/  MOV R164, R32 ;  /* 0x0000002000a47202 */ /* 0x000fe20000000f00 */
[----:B------:R-:W-:Y:S01]  /*23b0*/  IMAD R120, R7, -0x2daee0ad, RZ ;  /* 0xd2511f5307787824 */ /* 0x000fe200078e02ff */
[----:B------:R-:W-:Y:S01]  /*23c0*/  SHF.R.U64 R165, R32, 0x10, R33 ;  /* 0x0000001020a57819 */ /* 0x000fe20000001221 */
[----:B------:R-:W-:Y:S01]  /*23d0*/  IMAD R122, R10, -0x326172a9, RZ ;  /* 0xcd9e8d570a7a7824 */ /* 0x000fe200078e02ff */
[----:B------:R-:W-:Y:S01]  /*23e0*/  SHF.R.U64 R167, R30, 0x10, R31 ;  /* 0x000000101ea77819 */ /* 0x000fe2000000121f */
[--C-:B------:R-:W-:Y:S01]  /*23f0*/  IMAD.MOV.U32 R30, RZ, RZ, R29.reuse ;  /* 0x000000ffff1e7224 */ /* 0x100fe200078e001d */
[----:B------:R-:W-:Y:S01]  /*2400*/  SHF.R.U64 R169, R28, 0x10, R29 ;  /* 0x000000101ca97819 */ /* 0x000fe2000000121d */
[----:B------:R-:W-:Y:S01]  /*2410*/  IMAD.MOV.U32 R28, RZ, RZ, R27 ;  /* 0x000000ffff1c7224 */ /* 0x000fe200078e001b */
[----:B------:R-:W-:-:S02]  /*2420*/  MOV R170, R26 ;  /* 0x0000001a00aa7202 */ /* 0x000fc40000000f00 */
[----:B------:R-:W-:Y:S02]  /*2430*/  SHF.R.U64 R171, R26, 0x10, R27 ;  /* 0x000000101aab7819 */ /* 0x000fe4000000121b */
[----:B------:R-:W-:Y:S01]  /*2440*/  SHF.R.U64 R173, R24, 0x10, R25 ;  /* 0x0000001018ad7819 */ /* 0x000fe20000001219 */
[--C-:B------:R-:W-:Y:S01]  /*2450*/  IMAD.MOV.U32 R24, RZ, RZ, R23.reuse ;  /* 0x000000ffff187224 */ /* 0x100fe200078e0017 */
[----:B------:R-:W-:Y:S01]  /*2460*/  SHF.R.U64 R175, R22, 0x10, R23 ;  /* 0x0000001016af7819 */ /* 0x000fe20000001217 */
[--C-:B------:R-:W-:Y:S01]  /*2470*/  IMAD.MOV.U32 R22, RZ, RZ, R21.reuse ;  /* 0x000000ffff167224 */ /* 0x100fe200078e0015 */
[----:B------:R-:W-:Y:S02]  /*2480*/  MOV R176, R20 ;  /* 0x0000001400b07202 */ /* 0x000fe40000000f00 */
[----:B------:R-:W-:Y:S02]  /*2490*/  SHF.R.U64 R177, R20, 0x10, R21 ;  /* 0x0000001014b17819 */ /* 0x000fe40000001215 */
[----:B------:R-:W-:Y:S01]  /*24a0*/  SHF.R.U64 R179, R18, 0x10, R19 ;  /* 0x0000001012b37819 */ /* 0x000fe20000001213 */
[--C-:B------:R-:W-:Y:S01]  /*24b0*/  IMAD.MOV.U32 R18, RZ, RZ, R17.reuse ;  /* 0x000000ffff127224 */ /* 0x100fe200078e0011 */
[----:B------:R-:W-:Y:S01]  /*24c0*/  SHF.R.U64 R181, R16, 0x10, R17 ;  /* 0x0000001010b57819 */ /* 0x000fe20000001211 */
[----:B------:R-:W-:Y:S01]  /*24d0*/  IMAD.MOV.U32 R16, RZ, RZ, R15 ;  /* 0x000000ffff107224 */ /* 0x000fe200078e000f */
[----:B------:R-:W-:-:S02]  /*24e0*/  SHF.R.U32.HI R64, RZ, 0x10, R67 ;  /* 0x00000010ff407819 */ /* 0x000fc40000011643 */
[----:B------:R-:W-:Y:S02]  /*24f0*/  MOV R150, R42 ;  /* 0x0000002a00967202 */ /* 0x000fe40000000f00 */
[----:B------:R-:W-:Y:S02]  /*2500*/  MOV R38, R37 ;  /* 0x0000002500267202 */ /* 0x000fe40000000f00 */
[----:B------:R-:W-:Y:S02]  /*2510*/  MOV R32, R31 ;  /* 0x0000001f00207202 */ /* 0x000fe40000000f00 */
[----:B------:R-:W-:Y:S02]  /*2520*/  MOV R26, R25 ;  /* 0x00000019001a7202 */ /* 0x000fe40000000f00 */
[----:B------:R-:W-:Y:S02]  /*2530*/  MOV R20, R19 ;  /* 0x0000001300147202 */ /* 0x000fe40000000f00 */
[----:B------:R-:W-:-:S02]  /*2540*/  PRMT R184, R184, 0x5410, R14 ;  /* 0x00005410b8b87816 */ /* 0x000fc4000000000e */
[----:B------:R-:W-:Y:S02]  /*2550*/  PRMT R210, R210, 0x5410, R13 ;  /* 0x00005410d2d27816 */ /* 0x000fe4000000000d */
[--C-:B------:R-:W-:Y:S02]  /*2560*/  SHF.R.U64 R119, R4, 0x10, R5.reuse ;  /* 0x0000001004777819 */ /* 0x100fe40000001205 */
[----:B------:R-:W-:Y:S02]  /*2570*/  SHF.R.U32.HI R118, RZ, 0x10, R5 ;  /* 0x00000010ff767819 */ /* 0x000fe40000011605 */
        /* <DEDUP_REMOVED lines=21> */
[----:B------:R-:W-:Y:S01]  /*26d0*/  PRMT R131, R131, 0x5410, R107 ;  /* 0x0000541083837816 */ /* 0x000fe2000000006b */
[----:B------:R-:W-:Y:S01]  /*26e0*/  IMAD.HI.U32 R107, R7, -0x2daee0ad, RZ ;  /* 0xd2511f53076b7827 */ /* 0x000fe200078e00ff */
        /* <DEDUP_REMOVED lines=66> */
[----:B------:R-:W-:-:S02]  /*2b10*/  LOP3.LUT R111, R6, 0x3, RZ, 0xc0, !PT ;  /* 0x00000003066f7812 */ /* 0x000fc400078ec0ff */
[----:B------:R-:W-:Y:S01]  /*2b20*/  LOP3.LUT R107, R8, UR9, R107, 0x96, !PT ;  /* 0x00000009086b7c12 */ /* 0x000fe2000f8e966b */
[----:B------:R-:W2:Y:S01]  /*2b30*/  LDCU.64 UR8, c[0x0][0x3a0] ;  /* 0x00007400ff0877ac */ /* 0x000ea20008000a00 */
[----:B------:R-:W-:Y:S01]  /*2b40*/  LOP3.LUT R108, R11, UR12, R108, 0x96, !PT ;  /* 0x0000000c0b6c7c12 */ /* 0x000fe2000f8e966c */
[----:B01----:R-:W3:Y:S06]  /*2b50*/  LDCU UR12, c[0x0][0x448] ;  /* 0x00008900ff0c77ac */ /* 0x003eec0008000800 */
.L_x_61293:
[----:B------:R-:W0:Y:S01]  /*2b60*/  @UP0 LDCU.64 UR14, c[0x0][0x3e0] ;  /* 0x00007c00ff0e07ac */ /* 0x000e220008000a00 */
[----:B------:R-:W-:Y:S01]  /*2b70*/  PLOP3.LUT P0, PT, PT, PT, UP0, 0x80, 0x8 ;  /* 0x000000000008781c */ /* 0x000fe20003f0f008 */
[----:B------:R-:W-:Y:S01]  /*2b80*/  HFMA2 R74, -RZ, RZ, 0, 2.384185791015625e-07 ;  /* 0x00000004ff4a7431 */ /* 0x000fe200000001ff */
[----:B------:R-:W-:Y:S01]  /*2b90*/  PLOP3.LUT P1, PT, PT, PT, UP0, 0x80, 0x8 ;  /* 0x000000000008781c */ /* 0x000fe20003f2f008 */
[----:B------:R-:W-:-:S10]  /*2ba0*/  IMAD.MOV.U32 R72, RZ, RZ, 0x3f800000 ;  /* 0x3f800000ff487424 */ /* 0x000fd400078e00ff */
[----:B0-----:R-:W-:-:S05]  /*2bb0*/  @P0 IMAD.WIDE R160, R105, R74, UR14 ;  /* 0x0000000e69a00e25 */ /* 0x001fca000f8e024a */
[----:B------:R0:W5:Y:S01]  /*2bc0*/  @P1 LDG.E R72, desc[UR6][R160.64] ;  /* 0x00000006a0481981 */ /* 0x000162000c1e1900 */
[----:B------:R-:W-:Y:S01]  /*2bd0*/  IMAD R75, R105, UR10, RZ ;  /* 0x0000000a694b7c24 */ /* 0x000fe2000f8e02ff */
[----:B------:R-:W-:Y:S01]  /*2be0*/  ISETP.GE.U32.AND P5, PT, R104, 0x20, PT ;  /* 0x000000206800780c */ /* 0x000fe20003fa6070 */
[----:B------:R-:W-:Y:S01]  /*2bf0*/  BSSY.RECONVERGENT B0, `(.L_x_60557) ;  /* 0x000033e000007945 */ /* 0x000fe20003800200 */
[----:B------:R-:W1:Y:S02]  /*2c00*/  S2R R73, SR_TID.X ;  /* 0x0000000000497919 */ /* 0x000e640000002100 */
[----:B------:R-:W-:-:S04]  /*2c10*/  SHF.R.S32.HI R74, RZ, 0x1f, R75 ;  /* 0x0000001fff4a7819 */ /* 0x000fc8000001144b */
[----:B------:R-:W-:Y:S02]  /*2c20*/  LEA.HI R75, R74, R75, RZ, 0x2 ;  /* 0x0000004b4a4b7211 */ /* 0x000fe400078f10ff */
[----:B-1----:R-:W-:-:S04]  /*2c30*/  LOP3.LUT R128, R73, 0x1f, RZ, 0xc0, !PT ;  /* 0x0000001f49807812 */ /* 0x002fc800078ec0ff */
[----:B------:R-:W-:-:S05]  /*2c40*/  LEA.HI.SX32 R128, R75, R128, 0x1e ;  /* 0x000000804b807211 */ /* 0x000fca00078ff2ff */
[----:B------:R-:W-:Y:S01]  /*2c50*/  IMAD.MOV.U32 R74, RZ, RZ, R128 ;  /* 0x000000ffff4a7224 */ /* 0x000fe200078e0080 */
[----:B0-----:R-:W-:Y:S06]  /*2c60*/  @!P5 BRA `(.L_x_60558) ;  /* 0x0000003000d8d947 */ /* 0x001fec0003800000 */
[----:B------:R-:W0:Y:S02]  /*2c70*/  LDC.64 R8, c[0x0][0x390] ;  /* 0x0000e400ff087b82 */ /* 0x000e240000000a00 */
[----:B0-----:R-:W-:-:S06]  /*2c80*/  IMAD.WIDE.U32 R8, R128, 0x10, R8 ;  /* 0x0000001080087825 */ /* 0x001fcc00078e0008 */
[----:B------:R-:W5:Y:S01]  /*2c90*/  LDG.E.128 R8, desc[UR6][R8.64] ;  /* 0x0000000608087981 */ /* 0x000f62000c1e1d00 */
[----:B--2---:R-:W-:-:S04]  /*2ca0*/  UISETP.NE.U32.AND UP1, UPT, UR8, URZ, UPT ;  /* 0x000000ff0800728c */ /* 0x004fc8000bf25070 */
        /* <DEDUP_REMOVED lines=16> */
.L_x_71396:
[----:B---3--:R-:W-:Y:S05]  /*2db0*/  BRX R160 -0x2dc0                                       (*"BRANCH_TARGETS .L_x_71397,.L_x_71398,.L_x_71399"*) ;  /* 0xffffffd0a0907949 */ /* 0x008fea000383ffff */
.L_x_71399:
[----:B------:R-:W-:Y:S01]  /*2dc0*/  VIADD R161, R111, 0x1 ;  /* 0x000000016fa17836 */ /* 0x000fe20000000000 */
[----:B------:R-:W-:Y:S01]  /*2dd0*/  MOV R74, R120 ;  /* 0x00000078004a7202 */ /* 0x000fe20000000f00 */
[----:B------:R-:W-:Y:S01]  /*2de0*/  IMAD.MOV.U32 R160, RZ, RZ, R108 ;  /* 0x000000ffffa07224 */ /* 0x000fe200078e006c */
[----:B------:R-:W-:Y:S06]  /*2df0*/  BRA `(.L_x_60561) ;  /* 0x0000000400387947 */ /* 0x000fec0003800000 */
.L_x_71397:
[----:B------:R-:W-:Y:S01]  /*2e00*/  IMAD.MOV.U32 R74, RZ, RZ, R120 ;  /* 0x000000ffff4a7224 */ /* 0x000fe200078e0078 */
[----:B------:R-:W-:Y:S01]  /*2e10*/  MOV R161, 0x3 ;  /* 0x0000000300a17802 */ /* 0x000fe20000000f00 */
[----:B------:R-:W-:Y:S01]  /*2e20*/  IMAD.MOV.U32 R160, RZ, RZ, R107 ;  /* 0x000000ffffa07224 */ /* 0x000fe200078e006b */
[----:B------:R-:W-:Y:S06]  /*2e30*/  BRA `(.L_x_60561) ;  /* 0x0000000400287947 */ /* 0x000fec0003800000 */
.L_x_71398:
        /* <DEDUP_REMOVED lines=13> */
.L_x_60563:
[----:B------:R-:W-:Y:S05]  /*2f10*/  BSYNC.RECONVERGENT B2 ;  /* 0x0000000000027941 */ /* 0x000fea0003800200 */
.L_x_60562:
        /* <DEDUP_REMOVED lines=53> */
[----:B------:R-:W-:Y:S01]  /*3270*/  IMAD.WIDE.U32 R186, R74, -0x326172a9, RZ ;  /* 0xcd9e8d574aba7825 */ /* 0x000fe200078e00ff */
[----:B------:R-:W-:-:S03]  /*3280*/  UIADD3 UR13, UPT, UPT, UR4, -0x700cb87f, URZ ;  /* 0x8ff34781040d7890 */ /* 0x000fc6000fffe0ff */
[----:B------:R-:W-:Y:S01]  /*3290*/  IMAD.WIDE.U32 R74, R75, -0x2daee0ad, RZ ;  /* 0xd2511f534b4a7825 */ /* 0x000fe200078e00ff */
[----:B------:R-:W-:Y:S02]  /*32a0*/  MOV R122, R186 ;  /* 0x000000ba007a7202 */ /* 0x000fe40000000f00 */
[----:B------:R-:W-:Y:S02]  /*32b0*/  LOP3.LUT R108, R190, UR13, R187, 0x96, !PT ;  /* 0x0000000dbe6c7c12 */ /* 0x000fe4000f8e96bb */
[----:B------:R-:W-:Y:S01]  /*32c0*/  LOP3.LUT R107, R160, UR14, R75, 0x96, !PT ;  /* 0x0000000ea06b7c12 */ /* 0x000fe2000f8e964b */
[----:B------:R-:W-:-:S07]  /*32d0*/  IMAD.MOV.U32 R160, RZ, RZ, R120 ;  /* 0x000000ffffa07224 */ /* 0x000fce00078e0078 */
.L_x_60561:
[----:B---3--:R-:W-:Y:S05]  /*32e0*/  BSYNC.RECONVERGENT B1 ;  /* 0x0000000000017941 */ /* 0x008fea0003800200 */
.L_x_60560:
[----:B------:R-:W0:Y:S01]  /*32f0*/  LDC R75, c[0x0][0x408] ;  /* 0x00010200ff4b7b82 */ /* 0x000e220000000800 */
[----:B------:R-:W-:Y:S01]  /*3300*/  I2FP.F32.U32 R111, R160 ;  /* 0x000000a0006f7245 */ /* 0x000fe20000201000 */
[----:B------:R-:W-:Y:S02]  /*3310*/  HFMA2 R160, -RZ, RZ, 0.1171875, 0 ;  /* 0x2f800000ffa07431 */ /* 0x000fe400000001ff */
[----:B-----5:R-:W-:Y:S01]  /*3320*/  FMUL.FTZ R8, R8, R72 ;  /* 0x0000004808087220 */ /* 0x020fe20000410000 */
[----:B------:R-:W-:Y:S01]  /*3330*/  ISETP.NE.AND P1, PT, R161, 0x1, PT ;  /* 0x00000001a100780c */ /* 0x000fe20003f25270 */
[----:B------:R-:W-:Y:S01]  /*3340*/  BSSY.RECONVERGENT B1, `(.L_x_60564) ;  /* 0x000005f000017945 */ /* 0x000fe20003800200 */
[----:B------:R-:W-:Y:S01]  /*3350*/  IMAD.MOV.U32 R186, RZ, RZ, R122 ;  /* 0x000000ffffba7224 */ /* 0x000fe200078e007a */
[----:B------:R-:W1:Y:S01]  /*3360*/  LDC R120, c[0x0][0x404] ;  /* 0x00010100ff787b82 */ /* 0x000e620000000800 */
[----:B------:R-:W-:Y:S01]  /*3370*/  FFMA.FTZ R111, R111, R160, 1.1641532182693481445e-10 ;  /* 0x2f0000006f6f7423 */ /* 0x000fe200000100a0 */
[----:B0-----:R-:W-:-:S04]  /*3380*/  FMUL.FTZ R8, R8, R75 ;  /* 0x0000004b08087220 */ /* 0x001fc80000410000 */
[----:B-1----:R-:W-:Y:S01]  /*3390*/  FSETP.GTU.FTZ.AND P0, PT, R111, R120, PT ;  /* 0x000000786f00720b */ /* 0x002fe20003f1c000 */
[----:B------:R-:W-:-:S03]  /*33a0*/  HADD2.F32 R111, -RZ, R123.H0_H0 ;  /* 0x2000007bff6f7230 */ /* 0x000fc60000004100 */
        /* <DEDUP_REMOVED lines=13> */
.L_x_60566:
        /* <DEDUP_REMOVED lines=13> */
.L_x_60568:
[----:B------:R-:W-:Y:S05]  /*3550*/  BSYNC.RECONVERGENT B2 ;  /* 0x0000000000027941 */ /* 0x000fea0003800200 */
.L_x_60567:
[----:B------:R-:W-:Y:S01]  /*3560*/  IMAD.WIDE.U32 R190, R0, -0x326172a9, RZ ;  /* 0xcd9e8d5700be7825 */ /* 0x000fe200078e00ff */
[----:B------:R-:W-:Y:S01]  /*3570*/  LOP3.LUT R107, R113, UR5, R187, 0x96, !PT ;  /* 0x00000005716b7c12 */ /* 0x000fe2000f8e96bb */
[----:B------:R-:W-:Y:S02]  /*3580*/  UIADD3 UR14, UPT, UPT, UR5, -0x4498517b, URZ ;  /* 0xbb67ae85050e7890 */ /* 0x000fe4000fffe0ff */
[----:B------:R-:W-:Y:S02]  /*3590*/  UIADD3 UR13, UPT, UPT, UR4, -0x61c88647, URZ ;  /* 0x9e3779b9040d7890 */ /* 0x000fe4000fffe0ff */
        /* <DEDUP_REMOVED lines=57> */
.L_x_60565:
[----:B------:R-:W-:Y:S05]  /*3930*/  BSYNC.RECONVERGENT B1 ;  /* 0x0000000000017941 */ /* 0x000fea0003800200 */
.L_x_60564:
[----:B------:R-:W-:Y:S01]  /*3940*/  I2FP.F32.U32 R161, R186 ;  /* 0x000000ba00a17245 */ /* 0x000fe20000201000 */
[----:B------:R-:W-:Y:S01]  /*3950*/  FMUL.FTZ R186, R9, R72 ;  /* 0x0000004809ba7220 */ /* 0x000fe20000410000 */
[----:B------:R-:W-:Y:S01]  /*3960*/  ISETP.NE.AND P2, PT, R111, 0x1, PT ;  /* 0x000000016f00780c */ /* 0x000fe20003f45270 */
[----:B------:R-:W-:Y:S01]  /*3970*/  HADD2.F32 R188, -RZ, R124.H0_H0 ;  /* 0x2000007cffbc7230 */ /* 0x000fe20000004100 */
[----:B------:R-:W-:Y:S01]  /*3980*/  BSSY.RECONVERGENT B1, `(.L_x_60569) ;  /* 0x000005d000017945 */ /* 0x000fe20003800200 */
[----:B------:R-:W-:Y:S01]  /*3990*/  FFMA.FTZ R161, R161, R160, 1.1641532182693481445e-10 ;  /* 0x2f000000a1a17423 */ /* 0x000fe200000100a0 */
[----:B------:R-:W-:-:S04]  /*39a0*/  FMUL.FTZ R186, R186, R75 ;  /* 0x0000004bbaba7220 */ /* 0x000fc80000410000 */
        /* <DEDUP_REMOVED lines=15> */
.L_x_60571:
        /* <DEDUP_REMOVED lines=13> */
.L_x_60573:
[----:B------:R-:W-:Y:S05]  /*3b70*/  BSYNC.RECONVERGENT B2 ;  /* 0x0000000000027941 */ /* 0x000fea0003800200 */
.L_x_60572:
        /* <DEDUP_REMOVED lines=61> */
.L_x_60570:
[----:B------:R-:W-:Y:S05]  /*3f50*/  BSYNC.RECONVERGENT B1 ;  /* 0x0000000000017941 */ /* 0x000fea0003800200 */
.L_x_60569:
[----:B------:R-:W-:Y:S01]  /*3f60*/  I2FP.F32.U32 R111, R186 ;  /* 0x000000ba006f7245 */ /* 0x000fe20000201000 */
[----:B------:R-:W-:Y:S01]  /*3f70*/  FMUL.FTZ R10, R10, R72 ;  /* 0x000000480a0a7220 */ /* 0x000fe20000410000 */
[----:B------:R-:W-:Y:S01]  /*3f80*/  ISETP.NE.AND P3, PT, R161, 0x1, PT ;  /* 0x00000001a100780c */ /* 0x000fe20003f65270 */
[----:B------:R-:W-:Y:S01]  /*3f90*/  BSSY.RECONVERGENT B1, `(.L_x_60574) ;  /* 0x000005e000017945 */ /* 0x000fe20003800200 */
[----:B------:R-:W-:Y:S01]  /*3fa0*/  MOV R186, R122 ;  /* 0x0000007a00ba7202 */ /* 0x000fe20000000f00 */
[----:B------:R-:W-:Y:S01]  /*3fb0*/  FFMA.FTZ R111, R111, R160, 1.1641532182693481445e-10 ;  /* 0x2f0000006f6f7423 */ /* 0x000fe200000100a0 */
[----:B------:R-:W-:-:S04]  /*3fc0*/  FMUL.FTZ R10, R10, R75 ;  /* 0x0000004b0a0a7220 */ /* 0x000fc80000410000 */
[----:B------:R-:W-:Y:S01]  /*3fd0*/  FSETP.GTU.FTZ.AND P2, PT, R111, R120, PT ;  /* 0x000000786f00720b */ /* 0x000fe20003f5c000 */
[----:B------:R-:W-:-:S03]  /*3fe0*/  HADD2.F32 R111, -RZ, R123.H1_H1 ;  /* 0x3000007bff6f7230 */ /* 0x000fc60000004100 */
        /* <DEDUP_REMOVED lines=13> */
.L_x_60576:
        /* <DEDUP_REMOVED lines=13> */
.L_x_60578:
[----:B------:R-:W-:Y:S05]  /*4190*/  BSYNC.RECONVERGENT B2 ;  /* 0x0000000000027941 */ /* 0x000fea0003800200 */
.L_x_60577:
[----:B------:R-:W-:Y:S01]  /*41a0*/  IMAD.WIDE.U32 R190, R0, -0x326172a9, RZ ;  /* 0xcd9e8d5700be7825 */ /* 0x000fe200078e00ff */
[----:B------:R-:W-:Y:S01]  /*41b0*/  LOP3.LUT R107, R113, UR5, R187, 0x96, !PT ;  /* 0x00000005716b7c12 */ /* 0x000fe2000f8e96bb */
[----:B------:R-:W-:Y:S02]  /*41c0*/  UIADD3 UR14, UPT, UPT, UR5, -0x4498517b, URZ ;  /* 0xbb67ae85050e7890 */ /* 0x000fe4000fffe0ff */
[----:B------:R-:W-:Y:S01]  /*41d0*/  HFMA2 R111, -RZ, RZ, 0, 0 ;  /* 0x00000000ff6f7431 */ /* 0x000fe200000001ff */
[----:B------:R-:W-:Y:S02]  /*41e0*/  UIADD3 UR13, UPT, UPT, UR4, -0x61c88647, URZ ;  /* 0x9e3779b9040d7890 */ /* 0x000fe4000fffe0ff */
        /* <DEDUP_REMOVED lines=56> */
.L_x_60575:
[----:B------:R-:W-:Y:S05]  /*4570*/  BSYNC.RECONVERGENT B1 ;  /* 0x0000000000017941 */ /* 0x000fea0003800200 */
.L_x_60574:
[----:B------:R-:W-:Y:S01]  /*4580*/  I2FP.F32.U32 R161, R186 ;  /* 0x000000ba00a17245 */ /* 0x000fe20000201000 */
[----:B------:R-:W-:-:S04]  /*4590*/  FMUL.FTZ R186, R11, R72 ;  /* 0x000000480bba7220 */ /* 0x000fc80000410000 */
[----:B------:R-:W-:Y:S01]  /*45a0*/  FFMA.FTZ R161, R161, R160, 1.1641532182693481445e-10 ;  /* 0x2f000000a1a17423 */ /* 0x000fe200000100a0 */
[----:B------:R-:W-:-:S04]  /*45b0*/  FMUL.FTZ R186, R186, R75 ;  /* 0x0000004bbaba7220 */ /* 0x000fc80000410000 */
[----:B------:R-:W-:Y:S01]  /*45c0*/  FSETP.GTU.FTZ.AND P4, PT, R161, R120, PT ;  /* 0x00000078a100720b */ /* 0x000fe20003f9c000 */
[----:B------:R-:W-:-:S03]  /*45d0*/  HADD2.F32 R120, -RZ, R124.H1_H1 ;  /* 0x3000007cff787230 */ /* 0x000fc60000004100 */
[----:B------:R-:W-:Y:S02]  /*45e0*/  FSEL R186, R186, RZ, !P4 ;  /* 0x000000ffbaba7208 */ /* 0x000fe40006000000 */
[----:B------:R-:W-:-:S03]  /*45f0*/  PLOP3.LUT P3, PT, P4, PT, PT, 0x8, 0x80 ;  /* 0x000000000080781c */ /* 0x000fc6000276e170 */
[----:B------:R-:W-:Y:S01]  /*4600*/  FFMA.FTZ R11, R186, R120, R7 ;  /* 0x00000078ba0b7223 */ /* 0x000fe20000010007 */
[----:B------:R-:W-:Y:S09]  /*4610*/  BRA `(.L_x_60579) ;  /* 0x0000001800347947 */ /* 0x000ff20003800000 */
.L_x_60559:
        /* <DEDUP_REMOVED lines=16> */
.L_x_60582:
        /* <DEDUP_REMOVED lines=13> */
.L_x_60584:
[----:B---3--:R-:W-:Y:S05]  /*47f0*/  BSYNC.RECONVERGENT B2 ;  /* 0x0000000000027941 */ /* 0x008fea0003800200 */
.L_x_60583:
        /* <DEDUP_REMOVED lines=55> */
[----:B------:R-:W-:-:S03]  /*4b70*/  IMAD.WIDE.U32 R74, R75, -0x2daee0ad, RZ ;  /* 0xd2511f534b4a7825 */ /* 0x000fc600078e00ff */
[----:B------:R-:W-:Y:S01]  /*4b80*/  LOP3.LUT R108, R190, UR13, R187, 0x96, !PT ;  /* 0x0000000dbe6c7c12 */ /* 0x000fe2000f8e96bb */
[----:B------:R-:W-:Y:S01]  /*4b90*/  IMAD.MOV.U32 R122, RZ, RZ, R186 ;  /* 0x000000ffff7a7224 */ /* 0x000fe200078e00ba */
[----:B------:R-:W-:Y:S02]  /*4ba0*/  LOP3.LUT R107, R160, UR14, R75, 0x96, !PT ;  /* 0x0000000ea06b7c12 */ /* 0x000fe4000f8e964b */
[----:B------:R-:W-:-:S07]  /*4bb0*/  MOV R160, R120 ;  /* 0x0000007800a07202 */ /* 0x000fce0000000f00 */
.L_x_60581:
[----:B---3--:R-:W-:Y:S05]  /*4bc0*/  BSYNC.RECONVERGENT B1 ;  /* 0x0000000000017941 */ /* 0x008fea0003800200 */
.L_x_60580:
[----:B------:R-:W0:Y:S01]  /*4bd0*/  LDC R75, c[0x0][0x408] ;  /* 0x00010200ff4b7b82 */ /* 0x000e220000000800 */
[----:B------:R-:W-:Y:S01]  /*4be0*/  I2FP.F32.U32 R111, R160 ;  /* 0x000000a0006f7245 */ /* 0x000fe20000201000 */
[----:B------:R-:W-:Y:S02]  /*4bf0*/  IMAD.MOV.U32 R160, RZ, RZ, 0x2f800000 ;  /* 0x2f800000ffa07424 */ /* 0x000fe400078e00ff */
[----:B-----5:R-:W-:Y:S01]  /*4c00*/  FMUL.FTZ R8, R8, R72 ;  /* 0x0000004808087220 */ /* 0x020fe20000410000 */
[----:B------:R-:W-:Y:S01]  /*4c10*/  ISETP.NE.AND P1, PT, R161, 0x1, PT ;  /* 0x00000001a100780c */ /* 0x000fe20003f25270 */
[----:B------:R-:W-:Y:S01]  /*4c20*/  BSSY.RECONVERGENT B1, `(.L_x_60585) ;  /* 0x000005f000017945 */ /* 0x000fe20003800200 */
[----:B------:R-:W-:Y:S01]  /*4c30*/  FFMA.FTZ R111, R111, R160, 1.1641532182693481445e-10 ;  /* 0x2f0000006f6f7423 */ /* 0x000fe200000100a0 */
[----:B------:R-:W-:Y:S01]  /*4c40*/  IMAD.MOV.U32 R186, RZ, RZ, R122 ;  /* 0x000000ffffba7224 */ /* 0x000fe200078e007a */
[----:B------:R-:W1:Y:S01]  /*4c50*/  LDC R120, c[0x0][0x404] ;  /* 0x00010100ff787b82 */ /* 0x000e620000000800 */
[----:B0-----:R-:W-:-:S02]  /*4c60*/  FMUL.FTZ R8, R8, R75 ;  /* 0x0000004b08087220 */ /* 0x001fc40000410000 */
[----:B-1----:R-:W-:Y:S01]  /*4c70*/  FSETP.GTU.FTZ.AND P0, PT, R111, R120, PT ;  /* 0x000000786f00720b */ /* 0x002fe20003f1c000 */
[----:B------:R-:W-:-:S03]  /*4c80*/  HADD2.F32 R111, -RZ, R123.H0_H0 ;  /* 0x2000007bff6f7230 */ /* 0x000fc60000004100 */
        /* <DEDUP_REMOVED lines=13> */
.L_x_60587:
        /* <DEDUP_REMOVED lines=13> */
.L_x_60589:
[----:B------:R-:W-:Y:S05]  /*4e30*/  BSYNC.RECONVERGENT B2 ;  /* 0x0000000000027941 */ /* 0x000fea0003800200 */
.L_x_60588:
        /* <DEDUP_REMOVED lines=61> */
.L_x_60586:
[----:B------:R-:W-:Y:S05]  /*5210*/  BSYNC.RECONVERGENT B1 ;  /* 0x0000000000017941 */ /* 0x000fea0003800200 */
.L_x_60585:
        /* <DEDUP_REMOVED lines=22> */
.L_x_60592:
        /* <DEDUP_REMOVED lines=13> */
.L_x_60594:
[----:B------:R-:W-:Y:S05]  /*5450*/  BSYNC.RECONVERGENT B2 ;  /* 0x0000000000027941 */ /* 0x000fea0003800200 */
.L_x_60593:
        /* <DEDUP_REMOVED lines=61> */
.L_x_60591:
[----:B------:R-:W-:Y:S05]  /*5830*/  BSYNC.RECONVERGENT B1 ;  /* 0x0000000000017941 */ /* 0x000fea0003800200 */
.L_x_60590:
[----:B------:R-:W-:Y:S01]  /*5840*/  I2FP.F32.U32 R111, R186 ;  /* 0x000000ba006f7245 */ /* 0x000fe20000201000 */
[----:B------:R-:W-:Y:S01]  /*5850*/  FMUL.FTZ R10, R10, R72 ;  /* 0x000000480a0a7220 */ /* 0x000fe20000410000 */
[----:B------:R-:W-:Y:S01]  /*5860*/  ISETP.NE.AND P3, PT, R161, 0x1, PT ;  /* 0x00000001a100780c */ /* 0x000fe20003f65270 */
[----:B------:R-:W-:Y:S01]  /*5870*/  BSSY.RECONVERGENT B1, `(.L_x_60595) ;  /* 0x000005e000017945 */ /* 0x000fe20003800200 */
[----:B------:R-:W-:Y:S02]  /*5880*/  IMAD.MOV.U32 R186, RZ, RZ, R122 ;  /* 0x000000ffffba7224 */ /* 0x000fe400078e007a */
[----:B------:R-:W-:Y:S01]  /*5890*/  FFMA.FTZ R111, R111, R160, 1.1641532182693481445e-10 ;  /* 0x2f0000006f6f7423 */ /* 0x000fe200000100a0 */
[----:B------:R-:W-:-:S04]  /*58a0*/  FMUL.FTZ R10, R10, R75 ;  /* 0x0000004b0a0a7220 */ /* 0x000fc80000410000 */
[----:B------:R-:W-:Y:S01]  /*58b0*/  FSETP.GTU.FTZ.AND P2, PT, R111, R120, PT ;  /* 0x000000786f00720b */ /* 0x000fe20003f5c000 */
[----:B------:R-:W-:-:S03]  /*58c0*/  HADD2.F32 R111, -RZ, R123.H1_H1 ;  /* 0x3000007bff6f7230 */ /* 0x000fc60000004100 */
        /* <DEDUP_REMOVED lines=13> */
.L_x_60597:
        /* <DEDUP_REMOVED lines=13> */
.L_x_60599:
[----:B------:R-:W-:Y:S05]  /*5a70*/  BSYNC.RECONVERGENT B2 ;  /* 0x0000000000027941 */ /* 0x000fea0003800200 */
.L_x_60598:
        /* <DEDUP_REMOVED lines=61> */
.L_x_60596:
[----:B------:R-:W-:Y:S05]  /*5e50*/  BSYNC.RECONVERGENT B1 ;  /* 0x0000000000017941 */ /* 0x000fea0003800200 */
.L_x_60595:
[----:B------:R-:W-:Y:S01]  /*5e60*/  I2FP.F32.U32 R161, R186 ;  /* 0x000000ba00a17245 */ /* 0x000fe20000201000 */
[----:B------:R-:W-:Y:S01]  /*5e70*/  FMUL.FTZ R186, R11, R72 ;  /* 0x000000480bba7220 */ /* 0x000fe20000410000 */
[----:B------:R-:W-:-:S03]  /*5e80*/  HADD2.F32 R11, -RZ, R124.H1_H1 ;  /* 0x3000007cff0b7230 */ /* 0x000fc60000004100 */
[----:B------:R-:W-:Y:S01]  /*5e90*/  FFMA.FTZ R161, R161, R160, 1.1641532182693481445e-10 ;  /* 0x2f000000a1a17423 */ /* 0x000fe200000100a0 */
[----:B------:R-:W-:-:S04]  /*5ea0*/  FMUL.FTZ R186, R186, R75 ;  /* 0x0000004bbaba7220 */ /* 0x000fc80000410000 */
[----:B------:R-:W-:-:S04]  /*5eb0*/  FSETP.GTU.FTZ.AND P4, PT, R161, R120, PT ;  /* 0x00000078a100720b */ /* 0x000fc80003f9c000 */
[----:B------:R-:W-:Y:S02]  /*5ec0*/  FSEL R186, R186, RZ, !P4 ;  /* 0x000000ffbaba7208 */ /* 0x000fe40006000000 */
[----:B------:R-:W-:-:S03]  /*5ed0*/  PLOP3.LUT P3, PT, P4, PT, PT, 0x8, 0x80 ;  /* 0x000000000080781c */ /* 0x000fc6000276e170 */
[----:B------:R-:W-:-:S10]  /*5ee0*/  FMUL.FTZ R11, R186, R11 ;  /* 0x0000000bba0b7220 */ /* 0x000fd40000410000 */
.L_x_60579:
        /* <DEDUP_REMOVED lines=9> */
[C---:B------:R-:W-:Y:S02]  /*5f80*/  VIADD R74, R128.reuse, 0x20 ;  /* 0x00000020804a7836 */ /* 0x040fe40000000000 */
[----:B0-----:R-:W-:-:S05]  /*5f90*/  IMAD.WIDE.U32 R188, R128, 0x10, R188 ;  /* 0x0000001080bc7825 */ /* 0x001fca00078e00bc */
[----:B------:R0:W-:Y:S01]  /*5fa0*/  STG.E.128 desc[UR6][R188.64], R8 ;  /* 0x00000008bc007986 */ /* 0x0001e2000c101d06 */
[----:B-1----:R-:W-:-:S05]  /*5fb0*/  IMAD.WIDE.U32 R186, R128, 0x4, R186 ;  /* 0x0000000480ba7825 */ /* 0x002fca00078e00ba */
[----:B------:R0:W-:Y:S02]  /*5fc0*/  STG.E desc[UR6][R186.64], R75 ;  /* 0x0000004bba007986 */ /* 0x0001e4000c101906 */
.L_x_60558:
[----:B--23--:R-:W-:Y:S05]  /*5fd0*/  BSYNC.RECONVERGENT B0 ;  /* 0x0000000000007941 */ /* 0x00cfea0003800200 */
.L_x_60557:
        /* <DEDUP_REMOVED lines=14> */
[----:B------:R-:W-:Y:S01]  /*60c0*/  ISETP.NE.AND P0, PT, R111, 0x1, PT ;  /* 0x000000016f00780c */ /* 0x000fe20003f05270 */
[----:B------:R-:W-:Y:S01]  /*60d0*/  BSSY.RECONVERGENT B1, `(.L_x_60603) ;  /* 0x000005a000017945 */ /* 0x000fe20003800200 */
[----:B0-----:R-:W-:Y:S02]  /*60e0*/  HFMA2 R186, -RZ, RZ, 0, 1.1920928955078125e-07 ;  /* 0x00000002ffba7431 */ /* 0x001fe400000001ff */
[----:B-1----:R-:W-:Y:S02]  /*60f0*/  IMAD.MOV.U32 R161, RZ, RZ, R122 ;  /* 0x000000ffffa17224 */ /* 0x002fe400078e007a */
        /* <DEDUP_REMOVED lines=12> */
.L_x_60605:
        /* <DEDUP_REMOVED lines=13> */
.L_x_60607:
[----:B------:R-:W-:Y:S05]  /*6290*/  BSYNC.RECONVERGENT B2 ;  /* 0x0000000000027941 */ /* 0x000fea0003800200 */
.L_x_60606:
        /* <DEDUP_REMOVED lines=50> */
[----:B------:R-:W-:Y:S01]  /*65c0*/  UIADD3 UR14, UPT, UPT, UR5, -0x695add53, URZ ;  /* 0x96a522ad050e7890 */ /* 0x000fe2000fffe0ff */
[----:B------:R-:W-:Y:S02]  /*65d0*/  MOV R161, R120 ;  /* 0x0000007800a17202 */ /* 0x000fe40000000f00 */
        /* <DEDUP_REMOVED lines=9> */
.L_x_60604:
[----:B------:R-:W-:Y:S05]  /*6670*/  BSYNC.RECONVERGENT B1 ;  /* 0x0000000000017941 */ /* 0x000fea0003800200 */
.L_x_60603:
[----:B------:R-:W0:Y:S01]  /*6680*/  LDC R75, c[0x0][0x408] ;  /* 0x00010200ff4b7b82 */ /* 0x000e220000000800 */
[----:B------:R-:W-:Y:S01]  /*6690*/  I2FP.F32.U32 R188, R161 ;  /* 0x000000a100bc7245 */ /* 0x000fe20000201000 */
[----:B------:R-:W-:Y:S02]  /*66a0*/  IMAD.MOV.U32 R161, RZ, RZ, 0x2f800000 ;  /* 0x2f800000ffa17424 */ /* 0x000fe400078e00ff */
[----:B-----5:R-:W-:Y:S01]  /*66b0*/  FMUL.FTZ R12, R12, R72 ;  /* 0x000000480c0c7220 */ /* 0x020fe20000410000 */
[----:B------:R-:W-:Y:S01]  /*66c0*/  ISETP.NE.AND P1, PT, R186, 0x1, PT ;  /* 0x00000001ba00780c */ /* 0x000fe20003f25270 */
[----:B------:R-:W-:Y:S01]  /*66d0*/  BSSY.RECONVERGENT B1, `(.L_x_60608) ;  /* 0x000005f000017945 */ /* 0x000fe20003800200 */
[----:B------:R-:W-:Y:S01]  /*66e0*/  FFMA.FTZ R111, R188, R161, 1.1641532182693481445e-10 ;  /* 0x2f000000bc6f7423 */ /* 0x000fe200000100a1 */
[----:B------:R-:W1:Y:S01]  /*66f0*/  LDC R120, c[0x0][0x404] ;  /* 0x00010100ff787b82 */ /* 0x000e620000000800 */
[----:B0-----:R-:W-:-:S03]  /*6700*/  FMUL.FTZ R12, R12, R75 ;  /* 0x0000004b0c0c7220 */ /* 0x001fc60000410000 */
[----:B-1----:R-:W-:Y:S01]  /*6710*/  FSETP.GTU.FTZ.AND P0, PT, R111, R120, PT ;  /* 0x000000786f00720b */ /* 0x002fe20003f1c000 */
        /* <DEDUP_REMOVED lines=15> */
.L_x_60610:
        /* <DEDUP_REMOVED lines=13> */
.L_x_60612:
[----:B------:R-:W-:Y:S05]  /*68e0*/  BSYNC.RECONVERGENT B2 ;  /* 0x0000000000027941 */ /* 0x000fea0003800200 */
.L_x_60611:
        /* <DEDUP_REMOVED lines=52> */
[----:B------:R-:W-:Y:S01]  /*6c30*/  IMAD.MOV.U32 R187, RZ, RZ, R160 ;  /* 0x000000ffffbb7224 */ /* 0x000fe200078e00a0 */
        /* <DEDUP_REMOVED lines=8> */
.L_x_60609:
[----:B------:R-:W-:Y:S05]  /*6cc0*/  BSYNC.RECONVERGENT B1 ;  /* 0x0000000000017941 */ /* 0x000fea0003800200 */
.L_x_60608:
[----:B------:R-:W-:Y:S01]  /*6cd0*/  I2FP.F32.U32 R186, R187 ;  /* 0x000000bb00ba7245 */ /* 0x000fe20000201000 */
[----:B------:R-:W-:Y:S01]  /*6ce0*/  FMUL.FTZ R188, R13, R72 ;  /* 0x000000480dbc7220 */ /* 0x000fe20000410000 */
[----:B------:R-:W-:Y:S01]  /*6cf0*/  ISETP.NE.AND P2, PT, R111, 0x1, PT ;  /* 0x000000016f00780c */ /* 0x000fe20003f45270 */
[----:B------:R-:W-:Y:S01]  /*6d00*/  BSSY.RECONVERGENT B1, `(.L_x_60613) ;  /* 0x000005e000017945 */ /* 0x000fe20003800200 */
[----:B------:R-:W-:Y:S01]  /*6d10*/  MOV R187, R122 ;  /* 0x0000007a00bb7202 */ /* 0x000fe20000000f00 */
[----:B------:R-:W-:Y:S01]  /*6d20*/  FFMA.FTZ R13, R186, R161, 1.1641532182693481445e-10 ;  /* 0x2f000000ba0d7423 */ /* 0x000fe200000100a1 */
[----:B------:R-:W-:Y:S01]  /*6d30*/  FMUL.FTZ R188, R188, R75 ;  /* 0x0000004bbcbc7220 */ /* 0x000fe20000410000 */
[----:B------:R-:W-:-:S03]  /*6d40*/  HADD2.F32 R186, -RZ, R126.H0_H0 ;  /* 0x2000007effba7230 */ /* 0x000fc60000004100 */
        /* <DEDUP_REMOVED lines=14> */
.L_x_60615:
        /* <DEDUP_REMOVED lines=13> */
.L_x_60617:
[----:B------:R-:W-:Y:S05]  /*6f00*/  BSYNC.RECONVERGENT B2 ;  /* 0x0000000000027941 */ /* 0x000fea0003800200 */
.L_x_60616:
        /* <DEDUP_REMOVED lines=61> */
.L_x_60614:
[----:B------:R-:W-:Y:S05]  /*72e0*/  BSYNC.RECONVERGENT B1 ;  /* 0x0000000000017941 */ /* 0x000fea0003800200 */
.L_x_60613:
[----:B------:R-:W-:Y:S01]  /*72f0*/  I2FP.F32.U32 R188, R187 ;  /* 0x000000bb00bc7245 */ /* 0x000fe20000201000 */
[----:B------:R-:W-:Y:S01]  /*7300*/  FMUL.FTZ R14, R14, R72 ;  /* 0x000000480e0e7220 */ /* 0x000fe20000410000 */
[----:B------:R-:W-:Y:S01]  /*7310*/  ISETP.NE.AND P3, PT, R186, 0x1, PT ;  /* 0x00000001ba00780c */ /* 0x000fe20003f65270 */
[----:B------:R-:W-:Y:S02]  /*7320*/  BSSY.RECONVERGENT B1, `(.L_x_60618) ;  /* 0x000005e000017945 */ /* 0x000fe40003800200 */
[----:B------:R-:W-:Y:S01]  /*7330*/  FFMA.FTZ R111, R188, R161, 1.1641532182693481445e-10 ;  /* 0x2f000000bc6f7423 */ /* 0x000fe200000100a1 */
[----:B------:R-:W-:-:S04]  /*7340*/  FMUL.FTZ R14, R14, R75 ;  /* 0x0000004b0e0e7220 */ /* 0x000fc80000410000 */
[----:B------:R-:W-:Y:S01]  /*7350*/  FSETP.GTU.FTZ.AND P2, PT, R111, R120, PT ;  /* 0x000000786f00720b */ /* 0x000fe20003f5c000 */
[----:B------:R-:W-:-:S03]  /*7360*/  HADD2.F32 R111, -RZ, R125.H1_H1 ;  /* 0x3000007dff6f7230 */ /* 0x000fc60000004100 */
        /* <DEDUP_REMOVED lines=14> */
.L_x_60620:
        /* <DEDUP_REMOVED lines=13> */
.L_x_60622:
[----:B------:R-:W-:Y:S05]  /*7520*/  BSYNC.RECONVERGENT B2 ;  /* 0x0000000000027941 */ /* 0x000fea0003800200 */
.L_x_60621:
        /* <DEDUP_REMOVED lines=61> */
.L_x_60619:
[----:B------:R-:W-:Y:S05]  /*7900*/  BSYNC.RECONVERGENT B1 ;  /* 0x0000000000017941 */ /* 0x000fea0003800200 */
.L_x_60618:
        /* <DEDUP_REMOVED lines=10> */
.L_x_60602:
        /* <DEDUP_REMOVED lines=16> */
.L_x_60626:
        /* <DEDUP_REMOVED lines=13> */
.L_x_60628:
[----:B------:R-:W-:Y:S05]  /*7b80*/  BSYNC.RECONVERGENT B2 ;  /* 0x0000000000027941 */ /* 0x000fea0003800200 */
.L_x_60627:
        /* <DEDUP_REMOVED lines=61> */
.L_x_60625:
[----:B------:R-:W-:Y:S05]  /*7f60*/  BSYNC.RECONVERGENT B1 ;  /* 0x0000000000017941 */ /* 0x000fea0003800200 */
.L_x_60624:
        /* <DEDUP_REMOVED lines=25> */
.L_x_60631:
        /* <DEDUP_REMOVED lines=13> */
.L_x_60633:
[----:B------:R-:W-:Y:S05]  /*81d0*/  BSYNC.RECONVERGENT B2 ;  /* 0x0000000000027941 */ /* 0x000fea0003800200 */
.L_x_60632:
        /* <DEDUP_REMOVED lines=61> */
.L_x_60630:
[----:B------:R-:W-:Y:S05]  /*85b0*/  BSYNC.RECONVERGENT B1 ;  /* 0x0000000000017941 */ /* 0x000fea0003800200 */
.L_x_60629:
        /* <DEDUP_REMOVED lines=8> */
[----:B------:R-:W-:Y:S01]  /*8640*/  FSETP.GTU.FTZ.AND P1, PT, R13, R120, PT ;  /* 0x000000780d00720b */ /* 0x000fe20003f3c000 */
[----:B------:R-:W-:-:S03]  /*8650*/  HADD2.F32 R13, -RZ, R126.H0_H0 ;  /* 0x2000007eff0d7230 */ /* 0x000fc60000004100 */
        /* <DEDUP_REMOVED lines=12> */
.L_x_60636:
        /* <DEDUP_REMOVED lines=13> */
.L_x_60638:
[----:B------:R-:W-:Y:S05]  /*87f0*/  BSYNC.RECONVERGENT B2 ;  /* 0x0000000000027941 */ /* 0x000fea0003800200 */
.L_x_60637:
        /* <DEDUP_REMOVED lines=61> */
.L_x_60635:
[----:B------:R-:W-:Y:S05]  /*8bd0*/  BSYNC.RECONVERGENT B1 ;  /* 0x0000000000017941 */ /* 0x000fea0003800200 */
.L_x_60634:
        /* <DEDUP_REMOVED lines=22> */
.L_x_60641:
        /* <DEDUP_REMOVED lines=13> */
.L_x_60643:
[----:B------:R-:W-:Y:S05]  /*8e10*/  BSYNC.RECONVERGENT B2 ;  /* 0x0000000000027941 */ /* 0x000fea0003800200 */
.L_x_60642:
        /* <DEDUP_REMOVED lines=61> */
.L_x_60640:
[----:B------:R-:W-:Y:S05]  /*91f0*/  BSYNC.RECONVERGENT B1 ;  /* 0x0000000000017941 */ /* 0x000fea0003800200 */
.L_x_60639:
        /* <DEDUP_REMOVED lines=9> */
.L_x_60623:
        /* <DEDUP_REMOVED lines=14> */
.L_x_60601:
[----:B------:R-:W-:Y:S05]  /*9370*/  BSYNC.RECONVERGENT B0 ;  /* 0x0000000000007941 */ /* 0x000fea0003800200 */
.L_x_60600:
        /* <DEDUP_REMOVED lines=9> */
[----:B-1----:R-:W-:-:S06]  /*9410*/  IMAD.WIDE.U32 R16, R74, 0x10, R16 ;  /* 0x000000104a107825 */ /* 0x002fcc00078e0010 */
[----:B------:R-:W5:Y:S01]  /*9420*/  LDG.E.128 R16, desc[UR6][R16.64] ;  /* 0x0000000610107981 */ /* 0x000f62000c1e1d00 */
[----:B---3--:R-:W-:-:S05]  /*9430*/  @P0 IMAD.WIDE.U32 R160, R74, 0x10, R160 ;  /* 0x000000104aa00825 */ /* 0x008fca00078e00a0 */
[----:B------:R1:W5:Y:S01]  /*9440*/  @P0 LDG.E.128 R4, desc[UR6][R160.64] ;  /* 0x00000006a0040981 */ /* 0x000362000c1e1d00 */
[----:B------:R-:W-:Y:S05]  /*9450*/  @!P0 BRA `(.L_x_60646) ;  /* 0x00000018003c8947 */ /* 0x000fea0003800000 */
[----:B------:R-:W-:Y:S01]  /*9460*/  ISETP.NE.AND P0, PT, R111, 0x1, PT ;  /* 0x000000016f00780c */ /* 0x000fe20003f05270 */
[----:B------:R-:W-:Y:S01]  /*9470*/  BSSY.RECONVERGENT B1, `(.L_x_60647) ;  /* 0x000005a000017945 */ /* 0x000fe20003800200 */
[----:B0-2---:R-:W-:Y:S02]  /*9480*/  HFMA2 R186, -RZ, RZ, 0, 1.1920928955078125e-07 ;  /* 0x00000002ffba7431 */ /* 0x005fe400000001ff */
        /* <DEDUP_REMOVED lines=13> */
.L_x_60649:
        /* <DEDUP_REMOVED lines=13> */
.L_x_60651:
[----:B------:R-:W-:Y:S05]  /*9630*/  BSYNC.RECONVERGENT B2 ;  /* 0x0000000000027941 */ /* 0x000fea0003800200 */
.L_x_60650:
        /* <DEDUP_REMOVED lines=61> */
.L_x_60648:
[----:B------:R-:W-:Y:S05]  /*9a10*/  BSYNC.RECONVERGENT B1 ;  /* 0x0000000000017941 */ /* 0x000fea0003800200 */
.L_x_60647:
        /* <DEDUP_REMOVED lines=25> */
.L_x_60654:
        /* <DEDUP_REMOVED lines=13> */
.L_x_60656:
[----:B------:R-:W-:Y:S05]  /*9c80*/  BSYNC.RECONVERGENT B2 ;  /* 0x0000000000027941 */ /* 0x000fea0003800200 */
.L_x_60655:
        /* <DEDUP_REMOVED lines=61> */
.L_x_60653:
[----:B------:R-:W-:Y:S05]  /*a060*/  BSYNC.RECONVERGENT B1 ;  /* 0x0000000000017941 */ /* 0x000fea0003800200 */
.L_x_60652:
        /* <DEDUP_REMOVED lines=22> */
.L_x_60659:
        /* <DEDUP_REMOVED lines=13> */
.L_x_60661:
[----:B------:R-:W-:Y:S05]  /*a2a0*/  BSYNC.RECONVERGENT B2 ;  /* 0x0000000000027941 */ /* 0x000fea0003800200 */
.L_x_60660:
        /* <DEDUP_REMOVED lines=61> */
.L_x_60658:
[----:B------:R-:W-:Y:S05]  /*a680*/  BSYNC.RECONVERGENT B1 ;  /* 0x0000000000017941 */ /* 0x000fea0003800200 */
.L_x_60657:
        /* <DEDUP_REMOVED lines=22> */
.L_x_60664:
        /* <DEDUP_REMOVED lines=13> */
.L_x_60666:
[----:B------:R-:W-:Y:S05]  /*a8c0*/  BSYNC.RECONVERGENT B2 ;  /* 0x0000000000027941 */ /* 0x000fea0003800200 */
.L_x_60665:
        /* <DEDUP_REMOVED lines=61> */
.L_x_60663:
[----:B------:R-:W-:Y:S05]  /*aca0*/  BSYNC.RECONVERGENT B1 ;  /* 0x0000000000017941 */ /* 0x000fea0003800200 */
.L_x_60662:
        /* <DEDUP_REMOVED lines=10> */
.L_x_60646:
        /* <DEDUP_REMOVED lines=16> */
.L_x_60670:
        /* <DEDUP_REMOVED lines=13> */
.L_x_60672:
[----:B------:R-:W-:Y:S05]  /*af20*/  BSYNC.RECONVERGENT B2 ;  /* 0x0000000000027941 */ /* 0x000fea0003800200 */
.L_x_60671:
        /* <DEDUP_REMOVED lines=61> */
.L_x_60669:
[----:B------:R-:W-:Y:S05]  /*b300*/  BSYNC.RECONVERGENT B1 ;  /* 0x0000000000017941 */ /* 0x000fea0003800200 */
.L_x_60668:
        /* <DEDUP_REMOVED lines=25> */
.L_x_60675:
        /* <DEDUP_REMOVED lines=13> */
.L_x_60677:
[----:B------:R-:W-:Y:S05]  /*b570*/  BSYNC.RECONVERGENT B2 ;  /* 0x0000000000027941 */ /* 0x000fea0003800200 */
.L_x_60676:
        /* <DEDUP_REMOVED lines=61> */
.L_x_60674:
[----:B------:R-:W-:Y:S05]  /*b950*/  BSYNC.RECONVERGENT B1 ;  /* 0x0000000000017941 */ /* 0x000fea0003800200 */
.L_x_60673:
        /* <DEDUP_REMOVED lines=22> */
.L_x_60680:
        /* <DEDUP_REMOVED lines=13> */
.L_x_60682:
[----:B------:R-:W-:Y:S05]  /*bb90*/  BSYNC.RECONVERGENT B2 ;  /* 0x0000000000027941 */ /* 0x000fea0003800200 */
.L_x_60681:
        /* <DEDUP_REMOVED lines=61> */
.L_x_60679:
[----:B------:R-:W-:Y:S05]  /*bf70*/  BSYNC.RECONVERGENT B1 ;  /* 0x0000000000017941 */ /* 0x000fea0003800200 */
.L_x_60678:
        /* <DEDUP_REMOVED lines=22> */
.L_x_60685:
        /* <DEDUP_REMOVED lines=13> */
.L_x_60687:
[----:B------:R-:W-:Y:S05]  /*c1b0*/  BSYNC.RECONVERGENT B2 ;  /* 0x0000000000027941 */ /* 0x000fea0003800200 */
.L_x_60686:
        /* <DEDUP_REMOVED lines=61> */
.L_x_60684:
[----:B------:R-:W-:Y:S05]  /*c590*/  BSYNC.RECONVERGENT B1 ;  /* 0x0000000000017941 */ /* 0x000fea0003800200 */
.L_x_60683:
        /* <DEDUP_REMOVED lines=9> */
.L_x_60667:
        /* <DEDUP_REMOVED lines=14> */
.L_x_60645:
[----:B------:R-:W-:Y:S05]  /*c710*/  BSYNC.RECONVERGENT B0 ;  /* 0x0000000000007941 */ /* 0x000fea0003800200 */
.L_x_60644:
        /* <DEDUP_REMOVED lines=9> */
[----:B-1----:R-:W-:-:S06]  /*c7b0*/  IMAD.WIDE.U32 R20, R74, 0x10, R20 ;  /* 0x000000104a147825 */ /* 0x002fcc00078e0014 */
[----:B------:R-:W5:Y:S01]  /*c7c0*/  LDG.E.128 R20, desc[UR6][R20.64] ;  /* 0x0000000614147981 */ /* 0x000f62000c1e1d00 */
[----:B----4-:R-:W-:-:S05]  /*c7d0*/  @P0 IMAD.WIDE.U32 R160, R74, 0x10, R160 ;  /* 0x000000104aa00825 */ /* 0x010fca00078e00a0 */
[----:B------:R1:W5:Y:S01]  /*c7e0*/  @P0 LDG.E.128 R4, desc[UR6][R160.64] ;  /* 0x00000006a0040981 */ /* 0x000362000c1e1d00 */
[----:B------:R-:W-:Y:S05]  /*c7f0*/  @!P0 BRA `(.L_x_60690) ;  /* 0x00000018003c8947 */ /* 0x000fea0003800000 */
[----:B------:R-:W-:Y:S01]  /*c800*/  ISETP.NE.AND P0, PT, R111, 0x1, PT ;  /* 0x000000016f00780c */ /* 0x000fe20003f05270 */
[----:B------:R-:W-:Y:S01]  /*c810*/  BSSY.RECONVERGENT B1, `(.L_x_60691) ;  /* 0x000005a000017945 */ /* 0x000fe20003800200 */
[----:B0-23--:R-:W-:Y:S02]  /*c820*/  HFMA2 R186, -RZ, RZ, 0, 1.1920928955078125e-07 ;  /* 0x00000002ffba7431 */ /* 0x00dfe400000001ff */
        /* <DEDUP_REMOVED lines=13> */
.L_x_60693:
        /* <DEDUP_REMOVED lines=13> */
.L_x_60695:
[----:B------:R-:W-:Y:S05]  /*c9d0*/  BSYNC.RECONVERGENT B2 ;  /* 0x0000000000027941 */ /* 0x000fea0003800200 */
.L_x_60694:
        /* <DEDUP_REMOVED lines=61> */
.L_x_60692:
[----:B------:R-:W-:Y:S05]  /*cdb0*/  BSYNC.RECONVERGENT B1 ;  /* 0x0000000000017941 */ /* 0x000fea0003800200 */
.L_x_60691:
        /* <DEDUP_REMOVED lines=25> */
.L_x_60698:
        /* <DEDUP_REMOVED lines=13> */
.L_x_60700:
[----:B------:R-:W-:Y:S05]  /*d020*/  BSYNC.RECONVERGENT B2 ;  /* 0x0000000000027941 */ /* 0x000fea0003800200 */
.L_x_60699:
        /* <DEDUP_REMOVED lines=61> */
.L_x_60697:
[----:B------:R-:W-:Y:S05]  /*d400*/  BSYNC.RECONVERGENT B1 ;  /* 0x0000000000017941 */ /* 0x000fea0003800200 */
.L_x_60696:
        /* <DEDUP_REMOVED lines=22> */
.L_x_60703:
        /* <DEDUP_REMOVED lines=13> */
.L_x_60705:
[----:B------:R-:W-:Y:S05]  /*d640*/  BSYNC.RECONVERGENT B2 ;  /* 0x0000000000027941 */ /* 0x000fea0003800200 */
.L_x_60704:
        /* <DEDUP_REMOVED lines=61> */
.L_x_60702:
[----:B------:R-:W-:Y:S05]  /*da20*/  BSYNC.RECONVERGENT B1 ;  /* 0x0000000000017941 */ /* 0x000fea0003800200 */
.L_x_60701:
[----:B------:R-:W-:Y:S01]  /*da30*/  I2FP.F32.U32 R188, R187 ;  /* 0x000000bb00bc7245 */ /* 0x000fe20000201000 */
[----:B------:R-:W-:Y:S01]  /*da40*/  FMUL.FTZ R22, R22, R72 ;  /* 0x0000004816167220 */ /* 0x000fe20000410000 */
[----:B------:R-:W-:Y:S01]  /*da50*/  ISETP.NE.AND P3, PT, R186, 0x1, PT ;  /* 0x00000001ba00780c */ /* 0x000fe20003f65270 */
[----:B------:R-:W-:Y:S01]  /*da60*/  HADD2.F32 R189, -RZ, R130.H1_H1 ;  /* 0x30000082ffbd7230 */ /* 0x000fe20000004100 */
[----:B------:R-:W-:Y:S01]  /*da70*/  BSSY.RECONVERGENT B1, `(.L_x_60706) ;  /* 0x000005d000017945 */ /* 0x000fe20003800200 */
[----:B------:R-:W-:Y:S01]  /*da80*/  FFMA.FTZ R111, R188, R161, 1.1641532182693481445e-10 ;  /* 0x2f000000bc6f7423 */ /* 0x000fe200000100a1 */
[----:B------:R-:W-:Y:S01]  /*da90*/  FMUL.FTZ R191, R22, R75 ;  /* 0x0000004b16bf7220 */ /* 0x000fe20000410000 */
[----:B------:R-:W-:-:S03]  /*daa0*/  IMAD.MOV.U32 R187, RZ, RZ, R122 ;  /* 0x000000ffffbb7224 */ /* 0x000fc600078e007a */
        /* <DEDUP_REMOVED lines=14> */
.L_x_60708:
        /* <DEDUP_REMOVED lines=13> */
.L_x_60710:
[----:B------:R-:W-:Y:S05]  /*dc60*/  BSYNC.RECONVERGENT B2 ;  /* 0x0000000000027941 */ /* 0x000fea0003800200 */
.L_x_60709:
        /* <DEDUP_REMOVED lines=61> */
.L_x_60707:
[----:B------:R-:W-:Y:S05]  /*e040*/  BSYNC.RECONVERGENT B1 ;  /* 0x0000000000017941 */ /* 0x000fea0003800200 */
.L_x_60706:
        /* <DEDUP_REMOVED lines=10> */
.L_x_60690:
        /* <DEDUP_REMOVED lines=16> */
.L_x_60714:
        /* <DEDUP_REMOVED lines=13> */
.L_x_60716:
[----:B------:R-:W-:Y:S05]  /*e2c0*/  BSYNC.RECONVERGENT B2 ;  /* 0x0000000000027941 */ /* 0x000fea0003800200 */
.L_x_60715:
        /* <DEDUP_REMOVED lines=61> */
.L_x_60713:
[----:B------:R-:W-:Y:S05]  /*e6a0*/  BSYNC.RECONVERGENT B1 ;  /* 0x0000000000017941 */ /* 0x000fea0003800200 */
.L_x_60712:
        /* <DEDUP_REMOVED lines=25> */
.L_x_60719:
        /* <DEDUP_REMOVED lines=13> */
.L_x_60721:
[----:B------:R-:W-:Y:S05]  /*e910*/  BSYNC.RECONVERGENT B2 ;  /* 0x0000000000027941 */ /* 0x000fea0003800200 */
.L_x_60720:
        /* <DEDUP_REMOVED lines=61> */
.L_x_60718:
[----:B------:R-:W-:Y:S05]  /*ecf0*/  BSYNC.RECONVERGENT B1 ;  /* 0x0000000000017941 */ /* 0x000fea0003800200 */
.L_x_60717:
        /* <DEDUP_REMOVED lines=22> */
.L_x_60724:
        /* <DEDUP_REMOVED lines=13> */
.L_x_60726:
[----:B------:R-:W-:Y:S05]  /*ef30*/  BSYNC.RECONVERGENT B2 ;  /* 0x0000000000027941 */ /* 0x000fea0003800200 */
.L_x_60725:
        /* <DEDUP_REMOVED lines=61> */
.L_x_60723:
[----:B------:R-:W-:Y:S05]  /*f310*/  BSYNC.RECONVERGENT B1 ;  /* 0x0000000000017941 */ /* 0x000fea0003800200 */
.L_x_60722:
[----:B------:R-:W-:Y:S01]  /*f320*/  I2FP.F32.U32 R188, R187 ;  /* 0x000000bb00bc7245 */ /* 0x000fe20000201000 */
[----:B------:R-:W-:Y:S01]  /*f330*/  FMUL.FTZ R22, R22, R72 ;  /* 0x0000004816167220 */ /* 0x000fe20000410000 */
[----:B------:R-:W-:Y:S01]  /*f340*/  ISETP.NE.AND P3, PT, R186, 0x1, PT ;  /* 0x00000001ba00780c */ /* 0x000fe20003f65270 */
[----:B------:R-:W-:Y:S01]  /*f350*/  BSSY.RECONVERGENT B1, `(.L_x_60727) ;  /* 0x000005e000017945 */ /* 0x000fe20003800200 */
[----:B------:R-:W-:Y:S02]  /*f360*/  IMAD.MOV.U32 R187, RZ, RZ, R122 ;  /* 0x000000ffffbb7224 */ /* 0x000fe400078e007a */
[----:B------:R-:W-:Y:S01]  /*f370*/  FFMA.FTZ R111, R188, R161, 1.1641532182693481445e-10 ;  /* 0x2f000000bc6f7423 */ /* 0x000fe200000100a1 */
[----:B------:R-:W-:Y:S01]  /*f380*/  FMUL.FTZ R189, R22, R75 ;  /* 0x0000004b16bd7220 */ /* 0x000fe20000410000 */
[----:B------:R-:W-:-:S03]  /*f390*/  HADD2.F32 R22, -RZ, R130.H1_H1 ;  /* 0x30000082ff167230 */ /* 0x000fc60000004100 */
[----:B------:R-:W-:Y:S01]  /*f3a0*/  FSETP.GTU.FTZ.AND P2, PT, R111, R120, PT ;  /* 0x000000786f00720b */ /* 0x000fe20003f5c000 */
[----:B------:R-:W-:-:S03]  /*f3b0*/  IMAD.MOV.U32 R111, RZ, RZ, 0x2 ;  /* 0x00000002ff6f7424 */ /* 0x000fc600078e00ff */
        /* <DEDUP_REMOVED lines=12> */
.L_x_60729:
        /* <DEDUP_REMOVED lines=13> */
.L_x_60731:
[----:B------:R-:W-:Y:S05]  /*f550*/  BSYNC.RECONVERGENT B2 ;  /* 0x0000000000027941 */ /* 0x000fea0003800200 */
.L_x_60730:
        /* <DEDUP_REMOVED lines=61> */
.L_x_60728:
[----:B------:R-:W-:Y:S05]  /*f930*/  BSYNC.RECONVERGENT B1 ;  /* 0x0000000000017941 */ /* 0x000fea0003800200 */
.L_x_60727:
        /* <DEDUP_REMOVED lines=9> */
.L_x_60711:
        /* <DEDUP_REMOVED lines=14> */
.L_x_60689:
[----:B------:R-:W-:Y:S05]  /*fab0*/  BSYNC.RECONVERGENT B0 ;  /* 0x0000000000007941 */ /* 0x000fea0003800200 */
.L_x_60688:
        /* <DEDUP_REMOVED lines=12> */
[----:B------:R0:W5:Y:S01]  /*fb80*/  @P0 LDG.E.128 R4, desc[UR6][R160.64] ;  /* 0x00000006a0040981 */ /* 0x000162000c1e1d00 */
[----:B------:R-:W-:Y:S05]  /*fb90*/  @!P0 BRA `(.L_x_60734) ;  /* 0x00000018003c8947 */ /* 0x000fea0003800000 */
[----:B------:R-:W-:Y:S01]  /*fba0*/  ISETP.NE.AND P0, PT, R111, 0x1, PT ;  /* 0x000000016f00780c */ /* 0x000fe20003f05270 */
[----:B------:R-:W-:Y:S01]  /*fbb0*/  BSSY.RECONVERGENT B1, `(.L_x_60735) ;  /* 0x000005a000017945 */ /* 0x000fe20003800200 */
[----:B--234-:R-:W-:Y:S02]  /*fbc0*/  HFMA2 R186, -RZ, RZ, 0, 1.1920928955078125e-07 ;  /* 0x00000002ffba7431 */ /* 0x01cfe400000001ff */
[----:B0-----:R-:W-:Y:S02]  /*fbd0*/  IMAD.MOV.U32 R161, RZ, RZ, R122 ;  /* 0x000000ffffa17224 */ /* 0x001fe400078e007a */
        /* <DEDUP_REMOVED lines=12> */
.L_x_60737:
        /* <DEDUP_REMOVED lines=13> */
.L_x_60739:
[----:B------:R-:W-:Y:S05]  /*fd70*/  BSYNC.RECONVERGENT B2 ;  /* 0x0000000000027941 */ /* 0x000fea0003800200 */
.L_x_60738:
        /* <DEDUP_REMOVED lines=61> */
.L_x_60736:
[----:B------:R-:W-:Y:S05]  /*10150*/  BSYNC.RECONVERGENT B1 ;  /* 0x0000000000017941 */ /* 0x000fea0003800200 */
.L_x_60735:
        /* <DEDUP_REMOVED lines=25> */
.L_x_60742:
        /* <DEDUP_REMOVED lines=13> */
.L_x_60744:
[----:B------:R-:W-:Y:S05]  /*103c0*/  BSYNC.RECONVERGENT B2 ;  /* 0x0000000000027941 */ /* 0x000fea0003800200 */
.L_x_60743:
        /* <DEDUP_REMOVED lines=61> */
.L_x_60741:
[----:B------:R-:W-:Y:S05]  /*107a0*/  BSYNC.RECONVERGENT B1 ;  /* 0x0000000000017941 */ /* 0x000fea0003800200 */
.L_x_60740:
[----:B------:R-:W-:Y:S01]  /*107b0*/  I2FP.F32.U32 R186, R187 ;  /* 0x000000bb00ba7245 */ /* 0x000fe20000201000 */
[----:B------:R-:W-:Y:S01]  /*107c0*/  FMUL.FTZ R190, R25, R72 ;  /* 0x0000004819be7220 */ /* 0x000fe20000410000 */
[----:B------:R-:W-:Y:S01]  /*107d0*/  ISETP.NE.AND P2, PT, R111, 0x1, PT ;  /* 0x000000016f00780c */ /* 0x000fe20003f45270 */
[----:B------:R-:W-:Y:S01]  /*107e0*/  HADD2.F32 R188, -RZ, R133.H0_H0 ;  /* 0x20000085ffbc7230 */ /* 0x000fe20000004100 */
[----:B------:R-:W-:Y:S01]  /*107f0*/  BSSY.RECONVERGENT B1, `(.L_x_60745) ;  /* 0x000005d000017945 */ /* 0x000fe20003800200 */
[----:B------:R-:W-:Y:S01]  /*10800*/  FFMA.FTZ R25, R186, R161, 1.1641532182693481445e-10 ;  /* 0x2f000000ba197423 */ /* 0x000fe200000100a1 */
[----:B------:R-:W-:Y:S01]  /*10810*/  FMUL.FTZ R190, R190, R75 ;  /* 0x0000004bbebe7220 */ /* 0x000fe20000410000 */
[----:B------:R-:W-:Y:S01]  /*10820*/  IMAD.MOV.U32 R186, RZ, RZ, 0x2 ;  /* 0x00000002ffba7424 */ /* 0x000fe200078e00ff */
[----:B------:R-:W-:Y:S02]  /*10830*/  MOV R187, R122 ;  /* 0x0000007a00bb7202 */ /* 0x000fe40000000f00 */
        /* <DEDUP_REMOVED lines=13> */
.L_x_60747:
        /* <DEDUP_REMOVED lines=13> */
.L_x_60749:
[----:B------:R-:W-:Y:S05]  /*109e0*/  BSYNC.RECONVERGENT B2 ;  /* 0x0000000000027941 */ /* 0x000fea0003800200 */
.L_x_60748:
        /* <DEDUP_REMOVED lines=61> */
.L_x_60746:
[----:B------:R-:W-:Y:S05]  /*10dc0*/  BSYNC.RECONVERGENT B1 ;  /* 0x0000000000017941 */ /* 0x000fea0003800200 */
.L_x_60745:
        /* <DEDUP_REMOVED lines=22> */
.L_x_60752:
        /* <DEDUP_REMOVED lines=13> */
.L_x_60754:
[----:B------:R-:W-:Y:S05]  /*11000*/  BSYNC.RECONVERGENT B2 ;  /* 0x0000000000027941 */ /* 0x000fea0003800200 */
.L_x_60753:
        /* <DEDUP_REMOVED lines=61> */
.L_x_60751:
[----:B------:R-:W-:Y:S05]  /*113e0*/  BSYNC.RECONVERGENT B1 ;  /* 0x0000000000017941 */ /* 0x000fea0003800200 */
.L_x_60750:
        /* <DEDUP_REMOVED lines=10> */
.L_x_60734:
        /* <DEDUP_REMOVED lines=16> */
.L_x_60758:
        /* <DEDUP_REMOVED lines=13> */
.L_x_60760:
[----:B------:R-:W-:Y:S05]  /*11660*/  BSYNC.RECONVERGENT B2 ;  /* 0x0000000000027941 */ /* 0x000fea0003800200 */
.L_x_60759:
        /* <DEDUP_REMOVED lines=61> */
.L_x_60757:
[----:B------:R-:W-:Y:S05]  /*11a40*/  BSYNC.RECONVERGENT B1 ;  /* 0x0000000000017941 */ /* 0x000fea0003800200 */
.L_x_60756:
        /* <DEDUP_REMOVED lines=25> */
.L_x_60763:
        /* <DEDUP_REMOVED lines=13> */
.L_x_60765:
[----:B------:R-:W-:Y:S05]  /*11cb0*/  BSYNC.RECONVERGENT B2 ;  /* 0x0000000000027941 */ /* 0x000fea0003800200 */
.L_x_60764:
        /* <DEDUP_REMOVED lines=61> */
.L_x_60762:
[----:B------:R-:W-:Y:S05]  /*12090*/  BSYNC.RECONVERGENT B1 ;  /* 0x0000000000017941 */ /* 0x000fea0003800200 */
.L_x_60761:
        /* <DEDUP_REMOVED lines=22> */
.L_x_60768:
        /* <DEDUP_REMOVED lines=13> */
.L_x_60770:
[----:B------:R-:W-:Y:S05]  /*122d0*/  BSYNC.RECONVERGENT B2 ;  /* 0x0000000000027941 */ /* 0x000fea0003800200 */
.L_x_60769:
        /* <DEDUP_REMOVED lines=61> */
.L_x_60767:
[----:B------:R-:W-:Y:S05]  /*126b0*/  BSYNC.RECONVERGENT B1 ;  /* 0x0000000000017941 */ /* 0x000fea0003800200 */
.L_x_60766:
[----:B------:R-:W-:Y:S01]  /*126c0*/  I2FP.F32.U32 R190, R187 ;  /* 0x000000bb00be7245 */ /* 0x000fe20000201000 */
[----:B------:R-:W-:Y:S01]  /*126d0*/  FMUL.FTZ R188, R26, R72 ;  /* 0x000000481abc7220 */ /* 0x000fe20000410000 */
[----:B------:R-:W-:Y:S01]  /*126e0*/  ISETP.NE.AND P3, PT, R186, 0x1, PT ;  /* 0x00000001ba00780c */ /* 0x000fe20003f65270 */
[----:B------:R-:W-:Y:S01]  /*126f0*/  HADD2.F32 R26, -RZ, R132.H1_H1 ;  /* 0x30000084ff1a7230 */ /* 0x000fe20000004100 */
[----:B------:R-:W-:Y:S01]  /*12700*/  BSSY.RECONVERGENT B1, `(.L_x_60771) ;  /* 0x000005d000017945 */ /* 0x000fe20003800200 */
[----:B------:R-:W-:Y:S01]  /*12710*/  FFMA.FTZ R111, R190, R161, 1.1641532182693481445e-10 ;  /* 0x2f000000be6f7423 */ /* 0x000fe200000100a1 */
[----:B------:R-:W-:Y:S01]  /*12720*/  FMUL.FTZ R189, R188, R75 ;  /* 0x0000004bbcbd7220 */ /* 0x000fe20000410000 */
[----:B------:R-:W-:-:S03]  /*12730*/  MOV R187, R122 ;  /* 0x0000007a00bb7202 */ /* 0x000fc60000000f00 */
        /* <DEDUP_REMOVED lines=14> */
.L_x_60773:
        /* <DEDUP_REMOVED lines=13> */
.L_x_60775:
[----:B------:R-:W-:Y:S05]  /*128f0*/  BSYNC.RECONVERGENT B2 ;  /* 0x0000000000027941 */ /* 0x000fea0003800200 */
.L_x_60774:
        /* <DEDUP_REMOVED lines=58> */
[----:B------:R-:W-:Y:S02]  /*12ca0*/  MOV R122, R192 ;  /* 0x000000c0007a7202 */ /* 0x000fe40000000f00 */
[----:B------:R-:W-:Y:S02]  /*12cb0*/  LOP3.LUT R107, R186, UR14, R189, 0x96, !PT ;  /* 0x0000000eba6b7c12 */ /* 0x000fe4000f8e96bd */
[----:B------:R-:W-:-:S07]  /*12cc0*/  MOV R160, R188 ;  /* 0x000000bc00a07202 */ /* 0x000fce0000000f00 */
.L_x_60772:
[----:B------:R-:W-:Y:S05]  /*12cd0*/  BSYNC.RECONVERGENT B1 ;  /* 0x0000000000017941 */ /* 0x000fea0003800200 */
.L_x_60771:
        /* <DEDUP_REMOVED lines=9> */
.L_x_60755:
        /* <DEDUP_REMOVED lines=11> */
[C---:B-1----:R-:W-:Y:S01]  /*12e20*/  IMAD.WIDE.U32 R186, R74.reuse, 0x4, R186 ;  /* 0x000000044aba7825 */ /* 0x042fe200078e00ba */
[----:B------:R-:W-:-:S04]  /*12e30*/  IADD3 R74, PT, PT, R74, 0x20, RZ ;  /* 0x000000204a4a7810 */ /* 0x000fc80007ffe0ff */
[----:B------:R0:W-:Y:S03]  /*12e40*/  STG.E desc[UR6][R186.64], R75 ;  /* 0x0000004bba007986 */ /* 0x0001e6000c101906 */
.L_x_60733:
[----:B------:R-:W-:Y:S05]  /*12e50*/  BSYNC.RECONVERGENT B0 ;  /* 0x0000000000007941 */ /* 0x000fea0003800200 */
.L_x_60732:
        /* <DEDUP_REMOVED lines=30> */
.L_x_60781:
        /* <DEDUP_REMOVED lines=13> */
.L_x_60783:
[----:B------:R-:W-:Y:S05]  /*13110*/  BSYNC.RECONVERGENT B2 ;  /* 0x0000000000027941 */ /* 0x000fea0003800200 */
.L_x_60782:
        /* <DEDUP_REMOVED lines=60> */
[----:B------:R-:W-:-:S07]  /*134e0*/  HFMA2 R186, -RZ, RZ, 0, 0 ;  /* 0x00000000ffba7431 */ /* 0x000fce00000001ff */
.L_x_60780:
[----:B------:R-:W-:Y:S05]  /*134f0*/  BSYNC.RECONVERGENT B1 ;  /* 0x0000000000017941 */ /* 0x000fea0003800200 */
.L_x_60779:
[----:B------:R-:W0:Y:S01]  /*13500*/  LDC R75, c[0x0][0x408] ;  /* 0x00010200ff4b7b82 */ /* 0x000e220000000800 */
[----:B------:R-:W-:Y:S01]  /*13510*/  I2FP.F32.U32 R188, R161 ;  /* 0x000000a100bc7245 */ /* 0x000fe20000201000 */
[----:B------:R-:W-:Y:S01]  /*13520*/  IMAD.MOV.U32 R161, RZ, RZ, 0x2f800000 ;  /* 0x2f800000ffa17424 */ /* 0x000fe200078e00ff */
[----:B------:R-:W-:Y:S01]  /*13530*/  ISETP.NE.AND P1, PT, R186, 0x1, PT ;  /* 0x00000001ba00780c */ /* 0x000fe20003f25270 */
[----:B-----5:R-:W-:Y:S01]  /*13540*/  FMUL.FTZ R28, R28, R72 ;  /* 0x000000481c1c7220 */ /* 0x020fe20000410000 */
[----:B------:R-:W-:Y:S02]  /*13550*/  HADD2.F32 R189, -RZ, R134.H0_H0 ;  /* 0x20000086ffbd7230 */ /* 0x000fe40000004100 */
[----:B------:R-:W-:Y:S01]  /*13560*/  FFMA.FTZ R111, R188, R161, 1.1641532182693481445e-10 ;  /* 0x2f000000bc6f7423 */ /* 0x000fe200000100a1 */
[----:B------:R-:W-:Y:S01]  /*13570*/  BSSY.RECONVERGENT B1, `(.L_x_60784) ;  /* 0x000005d000017945 */ /* 0x000fe20003800200 */
[----:B------:R-:W1:Y:S01]  /*13580*/  LDC R120, c[0x0][0x404] ;  /* 0x00010100ff787b82 */ /* 0x000e620000000800 */
[----:B------:R-:W-:-:S02]  /*13590*/  IMAD.MOV.U32 R187, RZ, RZ, R122 ;  /* 0x000000ffffbb7224 */ /* 0x000fc400078e007a */
[----:B0-----:R-:W-:Y:S01]  /*135a0*/  FMUL.FTZ R191, R28, R75 ;  /* 0x0000004b1cbf7220 */ /* 0x001fe20000410000 */
[----:B-1----:R-:W-:Y:S02]  /*135b0*/  FSETP.GTU.FTZ.AND P0, PT, R111, R120, PT ;  /* 0x000000786f00720b */ /* 0x002fe40003f1c000 */
[----:B------:R-:W-:Y:S02]  /*135c0*/  MOV R111, 0x2 ;  /* 0x00000002006f7802 */ /* 0x000fe40000000f00 */
        /* <DEDUP_REMOVED lines=12> */
.L_x_60786:
        /* <DEDUP_REMOVED lines=13> */
.L_x_60788:
[----:B------:R-:W-:Y:S05]  /*13760*/  BSYNC.RECONVERGENT B2 ;  /* 0x0000000000027941 */ /* 0x000fea0003800200 */
.L_x_60787:
        /* <DEDUP_REMOVED lines=61> */
.L_x_60785:
[----:B------:R-:W-:Y:S05]  /*13b40*/  BSYNC.RECONVERGENT B1 ;  /* 0x0000000000017941 */ /* 0x000fea0003800200 */
.L_x_60784:
        /* <DEDUP_REMOVED lines=22> */
.L_x_60791:
        /* <DEDUP_REMOVED lines=13> */
.L_x_60793:
[----:B------:R-:W-:Y:S05]  /*13d80*/  BSYNC.RECONVERGENT B2 ;  /* 0x0000000000027941 */ /* 0x000fea0003800200 */
.L_x_60792:
        /* <DEDUP_REMOVED lines=61> */
.L_x_60790:
[----:B------:R-:W-:Y:S05]  /*14160*/  BSYNC.RECONVERGENT B1 ;  /* 0x0000000000017941 */ /* 0x000fea0003800200 */
.L_x_60789:
        /* <DEDUP_REMOVED lines=22> */
.L_x_60796:
        /* <DEDUP_REMOVED lines=13> */
.L_x_60798:
[----:B------:R-:W-:Y:S05]  /*143a0*/  BSYNC.RECONVERGENT B2 ;  /* 0x0000000000027941 */ /* 0x000fea0003800200 */
.L_x_60797:
        /* <DEDUP_REMOVED lines=61> */
.L_x_60795:
[----:B------:R-:W-:Y:S05]  /*14780*/  BSYNC.RECONVERGENT B1 ;  /* 0x0000000000017941 */ /* 0x000fea0003800200 */
.L_x_60794:
        /* <DEDUP_REMOVED lines=10> */
.L_x_60778:
        /* <DEDUP_REMOVED lines=16> */
.L_x_60802:
        /* <DEDUP_REMOVED lines=13> */
.L_x_60804:
[----:B------:R-:W-:Y:S05]  /*14a00*/  BSYNC.RECONVERGENT B2 ;  /* 0x0000000000027941 */ /* 0x000fea0003800200 */
.L_x_60803:
        /* <DEDUP_REMOVED lines=61> */
.L_x_60801:
[----:B------:R-:W-:Y:S05]  /*14de0*/  BSYNC.RECONVERGENT B1 ;  /* 0x0000000000017941 */ /* 0x000fea0003800200 */
.L_x_60800:
[----:B------:R-:W0:Y:S01]  /*14df0*/  LDC R75, c[0x0][0x408] ;  /* 0x00010200ff4b7b82 */ /* 0x000e220000000800 */
[----:B------:R-:W-:Y:S01]  /*14e00*/  I2FP.F32.U32 R188, R161 ;  /* 0x000000a100bc7245 */ /* 0x000fe20000201000 */
[----:B------:R-:W-:Y:S01]  /*14e10*/  IMAD.MOV.U32 R161, RZ, RZ, 0x2f800000 ;  /* 0x2f800000ffa17424 */ /* 0x000fe200078e00ff */
[----:B------:R-:W-:Y:S01]  /*14e20*/  ISETP.NE.AND P1, PT, R186, 0x1, PT ;  /* 0x00000001ba00780c */ /* 0x000fe20003f25270 */
[----:B-----5:R-:W-:Y:S01]  /*14e30*/  FMUL.FTZ R28, R28, R72 ;  /* 0x000000481c1c7220 */ /* 0x020fe20000410000 */
[----:B------:R-:W-:Y:S01]  /*14e40*/  BSSY.RECONVERGENT B1, `(.L_x_60805) ;  /* 0x000005f000017945 */ /* 0x000fe20003800200 */
[----:B------:R-:W-:Y:S01]  /*14e50*/  FFMA.FTZ R111, R188, R161, 1.1641532182693481445e-10 ;  /* 0x2f000000bc6f7423 */ /* 0x000fe200000100a1 */
[----:B------:R-:W-:Y:S01]  /*14e60*/  IMAD.MOV.U32 R187, RZ, RZ, R122 ;  /* 0x000000ffffbb7224 */ /* 0x000fe200078e007a */
[----:B------:R-:W1:Y:S01]  /*14e70*/  LDC R120, c[0x0][0x404] ;  /* 0x00010100ff787b82 */ /* 0x000e620000000800 */
[----:B0-----:R-:W-:Y:S01]  /*14e80*/  FMUL.FTZ R189, R28, R75 ;  /* 0x0000004b1cbd7220 */ /* 0x001fe20000410000 */
[----:B------:R-:W-:Y:S01]  /*14e90*/  HADD2.F32 R28, -RZ, R134.H0_H0 ;  /* 0x20000086ff1c7230 */ /* 0x000fe20000004100 */
[----:B-1----:R-:W-:-:S02]  /*14ea0*/  FSETP.GTU.FTZ.AND P0, PT, R111, R120, PT ;  /* 0x000000786f00720b */ /* 0x002fc40003f1c000 */
[----:B------:R-:W-:Y:S02]  /*14eb0*/  MOV R111, 0x2 ;  /* 0x00000002006f7802 */ /* 0x000fe40000000f00 */
        /* <DEDUP_REMOVED lines=12> */
.L_x_60807:
        /* <DEDUP_REMOVED lines=13> */
.L_x_60809:
[----:B------:R-:W-:Y:S05]  /*15050*/  BSYNC.RECONVERGENT B2 ;  /* 0x0000000000027941 */ /* 0x000fea0003800200 */
.L_x_60808:
        /* <DEDUP_REMOVED lines=61> */
.L_x_60806:
[----:B------:R-:W-:Y:S05]  /*15430*/  BSYNC.RECONVERGENT B1 ;  /* 0x0000000000017941 */ /* 0x000fea0003800200 */
.L_x_60805:
[----:B------:R-:W-:Y:S01]  /*15440*/  I2FP.F32.U32 R186, R187 ;  /* 0x000000bb00ba7245 */ /* 0x000fe20000201000 */
[----:B------:R-:W-:Y:S01]  /*15450*/  FMUL.FTZ R188, R29, R72 ;  /* 0x000000481dbc7220 */ /* 0x000fe20000410000 */
[----:B------:R-:W-:Y:S01]  /*15460*/  ISETP.NE.AND P2, PT, R111, 0x1, PT ;  /* 0x000000016f00780c */ /* 0x000fe20003f45270 */
[----:B------:R-:W-:Y:S01]  /*15470*/  HADD2.F32 R29, -RZ, R135.H0_H0 ;  /* 0x20000087ff1d7230 */ /* 0x000fe20000004100 */
[----:B------:R-:W-:Y:S01]  /*15480*/  BSSY.RECONVERGENT B1, `(.L_x_60810) ;  /* 0x000005d000017945 */ /* 0x000fe20003800200 */
[----:B------:R-:W-:Y:S01]  /*15490*/  FFMA.FTZ R187, R186, R161, 1.1641532182693481445e-10 ;  /* 0x2f000000babb7423 */ /* 0x000fe200000100a1 */
[----:B------:R-:W-:Y:S01]  /*154a0*/  FMUL.FTZ R188, R188, R75 ;  /* 0x0000004bbcbc7220 */ /* 0x000fe20000410000 */
[----:B------:R-:W-:-:S03]  /*154b0*/  IMAD.MOV.U32 R186, RZ, RZ, 0x2 ;  /* 0x00000002ffba7424 */ /* 0x000fc600078e00ff */
        /* <DEDUP_REMOVED lines=14> */
.L_x_60812:
        /* <DEDUP_REMOVED lines=13> */
.L_x_60814:
[----:B------:R-:W-:Y:S05]  /*15670*/  BSYNC.RECONVERGENT B2 ;  /* 0x0000000000027941 */ /* 0x000fea0003800200 */
.L_x_60813:
        /* <DEDUP_REMOVED lines=61> */
.L_x_60811:
[----:B------:R-:W-:Y:S05]  /*15a50*/  BSYNC.RECONVERGENT B1 ;  /* 0x0000000000017941 */ /* 0x000fea0003800200 */
.L_x_60810:
        /* <DEDUP_REMOVED lines=22> */
.L_x_60817:
        /* <DEDUP_REMOVED lines=13> */
.L_x_60819:
[----:B------:R-:W-:Y:S05]  /*15c90*/  BSYNC.RECONVERGENT B2 ;  /* 0x0000000000027941 */ /* 0x000fea0003800200 */
.L_x_60818:
        /* <DEDUP_REMOVED lines=61> */
.L_x_60816:
[----:B------:R-:W-:Y:S05]  /*16070*/  BSYNC.RECONVERGENT B1 ;  /* 0x0000000000017941 */ /* 0x000fea0003800200 */
.L_x_60815:
        /* <DEDUP_REMOVED lines=9> */
.L_x_60799:
        /* <DEDUP_REMOVED lines=14> */
.L_x_60777:
[----:B------:R-:W-:Y:S05]  /*161f0*/  BSYNC.RECONVERGENT B0 ;  /* 0x0000000000007941 */ /* 0x000fea0003800200 */
.L_x_60776:
        /* <DEDUP_REMOVED lines=30> */
.L_x_60825:
        /* <DEDUP_REMOVED lines=13> */
.L_x_60827:
[----:B------:R-:W-:Y:S05]  /*164b0*/  BSYNC.RECONVERGENT B2 ;  /* 0x0000000000027941 */ /* 0x000fea0003800200 */
.L_x_60826:
        /* <DEDUP_REMOVED lines=60> */
[----:B------:R-:W-:-:S07]  /*16880*/  IMAD.MOV.U32 R186, RZ, RZ, RZ ;  /* 0x000000ffffba7224 */ /* 0x000fce00078e00ff */
.L_x_60824:
[----:B------:R-:W-:Y:S05]  /*16890*/  BSYNC.RECONVERGENT B1 ;  /* 0x0000000000017941 */ /* 0x000fea0003800200 */
.L_x_60823:
[----:B------:R-:W0:Y:S01]  /*168a0*/  LDC R75, c[0x0][0x408] ;  /* 0x00010200ff4b7b82 */ /* 0x000e220000000800 */
[----:B------:R-:W-:Y:S01]  /*168b0*/  I2FP.F32.U32 R188, R161 ;  /* 0x000000a100bc7245 */ /* 0x000fe20000201000 */
[----:B------:R-:W-:Y:S01]  /*168c0*/  HFMA2 R161, -RZ, RZ, 0.1171875, 0 ;  /* 0x2f800000ffa17431 */ /* 0x000fe200000001ff */
[----:B------:R-:W-:Y:S01]  /*168d0*/  ISETP.NE.AND P1, PT, R186, 0x1, PT ;  /* 0x00000001ba00780c */ /* 0x000fe20003f25270 */
[----:B-----5:R-:W-:Y:S01]  /*168e0*/  FMUL.FTZ R32, R32, R72 ;  /* 0x0000004820207220 */ /* 0x020fe20000410000 */
[----:B------:R-:W-:Y:S01]  /*168f0*/  HADD2.F32 R189, -RZ, R136.H0_H0 ;  /* 0x20000088ffbd7230 */ /* 0x000fe20000004100 */
[----:B------:R-:W-:Y:S01]  /*16900*/  BSSY.RECONVERGENT B1, `(.L_x_60828) ;  /* 0x000005e000017945 */ /* 0x000fe20003800200 */
[----:B------:R-:W-:Y:S01]  /*16910*/  MOV R187, R122 ;  /* 0x0000007a00bb7202 */ /* 0x000fe20000000f00 */
[----:B------:R-:W1:Y:S01]  /*16920*/  LDC R120, c[0x0][0x404] ;  /* 0x00010100ff787b82 */ /* 0x000e620000000800 */
[----:B------:R-:W-:Y:S01]  /*16930*/  FFMA.FTZ R111, R188, R161, 1.1641532182693481445e-10 ;  /* 0x2f000000bc6f7423 */ /* 0x000fe200000100a1 */
[----:B0-----:R-:W-:-:S04]  /*16940*/  FMUL.FTZ R191, R32, R75 ;  /* 0x0000004b20bf7220 */ /* 0x001fc80000410000 */
[----:B-1----:R-:W-:Y:S01]  /*16950*/  FSETP.GTU.FTZ.AND P0, PT, R111, R120, PT ;  /* 0x000000786f00720b */ /* 0x002fe20003f1c000 */
        /* <DEDUP_REMOVED lines=13> */
.L_x_60830:
        /* <DEDUP_REMOVED lines=13> */
.L_x_60832:
[----:B------:R-:W-:Y:S05]  /*16b00*/  BSYNC.RECONVERGENT B2 ;  /* 0x0000000000027941 */ /* 0x000fea0003800200 */
.L_x_60831:
        /* <DEDUP_REMOVED lines=61> */
.L_x_60829:
[----:B------:R-:W-:Y:S05]  /*16ee0*/  BSYNC.RECONVERGENT B1 ;  /* 0x0000000000017941 */ /* 0x000fea0003800200 */
.L_x_60828:
[----:B------:R-:W-:Y:S01]  /*16ef0*/  I2FP.F32.U32 R186, R187 ;  /* 0x000000bb00ba7245 */ /* 0x000fe20000201000 */
[----:B------:R-:W-:Y:S01]  /*16f00*/  FMUL.FTZ R190, R33, R72 ;  /* 0x0000004821be7220 */ /* 0x000fe20000410000 */
[----:B------:R-:W-:Y:S01]  /*16f10*/  ISETP.NE.AND P2, PT, R111, 0x1, PT ;  /* 0x000000016f00780c */ /* 0x000fe20003f45270 */
[----:B------:R-:W-:Y:S01]  /*16f20*/  HADD2.F32 R188, -RZ, R137.H0_H0 ;  /* 0x20000089ffbc7230 */ /* 0x000fe20000004100 */
[----:B------:R-:W-:Y:S01]  /*16f30*/  BSSY.RECONVERGENT B1, `(.L_x_60833) ;  /* 0x000005d000017945 */ /* 0x000fe20003800200 */
[----:B------:R-:W-:Y:S01]  /*16f40*/  FFMA.FTZ R33, R186, R161, 1.1641532182693481445e-10 ;  /* 0x2f000000ba217423 */ /* 0x000fe200000100a1 */
[----:B------:R-:W-:Y:S01]  /*16f50*/  FMUL.FTZ R190, R190, R75 ;  /* 0x0000004bbebe7220 */ /* 0x000fe20000410000 */
[----:B------:R-:W-:Y:S02]  /*16f60*/  HFMA2 R186, -RZ, RZ, 0, 1.1920928955078125e-07 ;  /* 0x00000002ffba7431 */ /* 0x000fe400000001ff */
[----:B------:R-:W-:Y:S01]  /*16f70*/  IMAD.MOV.U32 R187, RZ, RZ, R122 ;  /* 0x000000ffffbb7224 */ /* 0x000fe200078e007a */
        /* <DEDUP_REMOVED lines=13> */
.L_x_60835:
        /* <DEDUP_REMOVED lines=13> */
.L_x_60837:
[----:B------:R-:W-:Y:S05]  /*17120*/  BSYNC.RECONVERGENT B2 ;  /* 0x0000000000027941 */ /* 0x000fea0003800200 */
.L_x_60836:
        /* <DEDUP_REMOVED lines=61> */
.L_x_60834:
[----:B------:R-:W-:Y:S05]  /*17500*/  BSYNC.RECONVERGENT B1 ;  /* 0x0000000000017941 */ /* 0x000fea0003800200 */
.L_x_60833:
        /* <DEDUP_REMOVED lines=22> */
.L_x_60840:
        /* <DEDUP_REMOVED lines=13> */
.L_x_60842:
[----:B------:R-:W-:Y:S05]  /*17740*/  BSYNC.RECONVERGENT B2 ;  /* 0x0000000000027941 */ /* 0x000fea0003800200 */
.L_x_60841:
        /* <DEDUP_REMOVED lines=61> */
.L_x_60839:
[----:B------:R-:W-:Y:S05]  /*17b20*/  BSYNC.RECONVERGENT B1 ;  /* 0x0000000000017941 */ /* 0x000fea0003800200 */
.L_x_60838:
        /* <DEDUP_REMOVED lines=10> */
.L_x_60822:
        /* <DEDUP_REMOVED lines=16> */
.L_x_60846:
        /* <DEDUP_REMOVED lines=13> */
.L_x_60848:
[----:B------:R-:W-:Y:S05]  /*17da0*/  BSYNC.RECONVERGENT B2 ;  /* 0x0000000000027941 */ /* 0x000fea0003800200 */
.L_x_60847:
        /* <DEDUP_REMOVED lines=61> */
.L_x_60845:
[----:B------:R-:W-:Y:S05]  /*18180*/  BSYNC.RECONVERGENT B1 ;  /* 0x0000000000017941 */ /* 0x000fea0003800200 */
.L_x_60844:
        /* <DEDUP_REMOVED lines=25> */
.L_x_60851:
        /* <DEDUP_REMOVED lines=13> */
.L_x_60853:
[----:B------:R-:W-:Y:S05]  /*183f0*/  BSYNC.RECONVERGENT B2 ;  /* 0x0000000000027941 */ /* 0x000fea0003800200 */
.L_x_60852:
        /* <DEDUP_REMOVED lines=61> */
.L_x_60850:
[----:B------:R-:W-:Y:S05]  /*187d0*/  BSYNC.RECONVERGENT B1 ;  /* 0x0000000000017941 */ /* 0x000fea0003800200 */
.L_x_60849:
[----:B------:R-:W-:Y:S01]  /*187e0*/  I2FP.F32.U32 R186, R187 ;  /* 0x000000bb00ba7245 */ /* 0x000fe20000201000 */
[----:B------:R-:W-:Y:S01]  /*187f0*/  FMUL.FTZ R188, R33, R72 ;  /* 0x0000004821bc7220 */ /* 0x000fe20000410000 */
[----:B------:R-:W-:Y:S01]  /*18800*/  ISETP.NE.AND P2, PT, R111, 0x1, PT ;  /* 0x000000016f00780c */ /* 0x000fe20003f45270 */
[----:B------:R-:W-:Y:S01]  /*18810*/  HADD2.F32 R33, -RZ, R137.H0_H0 ;  /* 0x20000089ff217230 */ /* 0x000fe20000004100 */
[----:B------:R-:W-:Y:S01]  /*18820*/  BSSY.RECONVERGENT B1, `(.L_x_60854) ;  /* 0x000005d000017945 */ /* 0x000fe20003800200 */
[----:B------:R-:W-:Y:S01]  /*18830*/  FFMA.FTZ R187, R186, R161, 1.1641532182693481445e-10 ;  /* 0x2f000000babb7423 */ /* 0x000fe200000100a1 */
[----:B------:R-:W-:Y:S01]  /*18840*/  FMUL.FTZ R188, R188, R75 ;  /* 0x0000004bbcbc7220 */ /* 0x000fe20000410000 */
[----:B------:R-:W-:-:S03]  /*18850*/  HFMA2 R186, -RZ, RZ, 0, 1.1920928955078125e-07 ;  /* 0x00000002ffba7431 */ /* 0x000fc600000001ff */
        /* <DEDUP_REMOVED lines=14> */
.L_x_60856:
        /* <DEDUP_REMOVED lines=13> */
.L_x_60858:
[----:B------:R-:W-:Y:S05]  /*18a10*/  BSYNC.RECONVERGENT B2 ;  /* 0x0000000000027941 */ /* 0x000fea0003800200 */
.L_x_60857:
        /* <DEDUP_REMOVED lines=61> */
.L_x_60855:
[----:B------:R-:W-:Y:S05]  /*18df0*/  BSYNC.RECONVERGENT B1 ;  /* 0x0000000000017941 */ /* 0x000fea0003800200 */
.L_x_60854:
        /* <DEDUP_REMOVED lines=22> */
.L_x_60861:
        /* <DEDUP_REMOVED lines=13> */
.L_x_60863:
[----:B------:R-:W-:Y:S05]  /*19030*/  BSYNC.RECONVERGENT B2 ;  /* 0x0000000000027941 */ /* 0x000fea0003800200 */
.L_x_60862:
        /* <DEDUP_REMOVED lines=61> */
.L_x_60860:
[----:B------:R-:W-:Y:S05]  /*19410*/  BSYNC.RECONVERGENT B1 ;  /* 0x0000000000017941 */ /* 0x000fea0003800200 */
.L_x_60859:
        /* <DEDUP_REMOVED lines=9> */
.L_x_60843:
        /* <DEDUP_REMOVED lines=14> */
.L_x_60821:
[----:B------:R-:W-:Y:S05]  /*19590*/  BSYNC.RECONVERGENT B0 ;  /* 0x0000000000007941 */ /* 0x000fea0003800200 */
.L_x_60820:
        /* <DEDUP_REMOVED lines=30> */
.L_x_60869:
        /* <DEDUP_REMOVED lines=13> */
.L_x_60871:
[----:B------:R-:W-:Y:S05]  /*19850*/  BSYNC.RECONVERGENT B2 ;  /* 0x0000000000027941 */ /* 0x000fea0003800200 */
.L_x_60870:
        /* <DEDUP_REMOVED lines=61> */
.L_x_60868:
[----:B------:R-:W-:Y:S05]  /*19c30*/  BSYNC.RECONVERGENT B1 ;  /* 0x0000000000017941 */ /* 0x000fea0003800200 */
.L_x_60867:
        /* <DEDUP_REMOVED lines=25> */
.L_x_60874:
        /* <DEDUP_REMOVED lines=13> */
.L_x_60876:
[----:B------:R-:W-:Y:S05]  /*19ea0*/  BSYNC.RECONVERGENT B2 ;  /* 0x0000000000027941 */ /* 0x000fea0003800200 */
.L_x_60875:
        /* <DEDUP_REMOVED lines=61> */
.L_x_60873:
[----:B------:R-:W-:Y:S05]  /*1a280*/  BSYNC.RECONVERGENT B1 ;  /* 0x0000000000017941 */ /* 0x000fea0003800200 */
.L_x_60872:
        /* <DEDUP_REMOVED lines=22> */
.L_x_60879:
        /* <DEDUP_REMOVED lines=13> */
.L_x_60881:
[----:B------:R-:W-:Y:S05]  /*1a4c0*/  BSYNC.RECONVERGENT B2 ;  /* 0x0000000000027941 */ /* 0x000fea0003800200 */
.L_x_60880:
        /* <DEDUP_REMOVED lines=61> */
.L_x_60878:
[----:B------:R-:W-:Y:S05]  /*1a8a0*/  BSYNC.RECONVERGENT B1 ;  /* 0x0000000000017941 */ /* 0x000fea0003800200 */
.L_x_60877:
        /* <DEDUP_REMOVED lines=22> */
.L_x_60884:
        /* <DEDUP_REMOVED lines=13> */
.L_x_60886:
[----:B------:R-:W-:Y:S05]  /*1aae0*/  BSYNC.RECONVERGENT B2 ;  /* 0x0000000000027941 */ /* 0x000fea0003800200 */
.L_x_60885:
        /* <DEDUP_REMOVED lines=61> */
.L_x_60883:
[----:B------:R-:W-:Y:S05]  /*1aec0*/  BSYNC.RECONVERGENT B1 ;  /* 0x0000000000017941 */ /* 0x000fea0003800200 */
.L_x_60882:
        /* <DEDUP_REMOVED lines=10> */
.L_x_60866:
        /* <DEDUP_REMOVED lines=16> */
.L_x_60890:
        /* <DEDUP_REMOVED lines=13> */
.L_x_60892:
[----:B------:R-:W-:Y:S05]  /*1b140*/  BSYNC.RECONVERGENT B2 ;  /* 0x0000000000027941 */ /* 0x000fea0003800200 */
.L_x_60891:
        /* <DEDUP_REMOVED lines=61> */
.L_x_60889:
[----:B------:R-:W-:Y:S05]  /*1b520*/  BSYNC.RECONVERGENT B1 ;  /* 0x0000000000017941 */ /* 0x000fea0003800200 */
.L_x_60888:
        /* <DEDUP_REMOVED lines=25> */
.L_x_60895:
        /* <DEDUP_REMOVED lines=13> */
.L_x_60897:
[----:B------:R-:W-:Y:S05]  /*1b790*/  BSYNC.RECONVERGENT B2 ;  /* 0x0000000000027941 */ /* 0x000fea0003800200 */
.L_x_60896:
        /* <DEDUP_REMOVED lines=61> */
.L_x_60894:
[----:B------:R-:W-:Y:S05]  /*1bb70*/  BSYNC.RECONVERGENT B1 ;  /* 0x0000000000017941 */ /* 0x000fea0003800200 */
.L_x_60893:
        /* <DEDUP_REMOVED lines=22> */
.L_x_60900:
        /* <DEDUP_REMOVED lines=13> */
.L_x_60902:
[----:B------:R-:W-:Y:S05]  /*1bdb0*/  BSYNC.RECONVERGENT B2 ;  /* 0x0000000000027941 */ /* 0x000fea0003800200 */
.L_x_60901:
        /* <DEDUP_REMOVED lines=61> */
.L_x_60899:
[----:B------:R-:W-:Y:S05]  /*1c190*/  BSYNC.RECONVERGENT B1 ;  /* 0x0000000000017941 */ /* 0x000fea0003800200 */
.L_x_60898:
        /* <DEDUP_REMOVED lines=22> */
.L_x_60905:
        /* <DEDUP_REMOVED lines=13> */
.L_x_60907:
[----:B------:R-:W-:Y:S05]  /*1c3d0*/  BSYNC.RECONVERGENT B2 ;  /* 0x0000000000027941 */ /* 0x000fea0003800200 */
.L_x_60906:
        /* <DEDUP_REMOVED lines=61> */
.L_x_60904:
[----:B------:R-:W-:Y:S05]  /*1c7b0*/  BSYNC.RECONVERGENT B1 ;  /* 0x0000000000017941 */ /* 0x000fea0003800200 */
.L_x_60903:
        /* <DEDUP_REMOVED lines=9> */
.L_x_60887:
        /* <DEDUP_REMOVED lines=14> */
.L_x_60865:
[----:B------:R-:W-:Y:S05]  /*1c930*/  BSYNC.RECONVERGENT B0 ;  /* 0x0000000000007941 */ /* 0x000fea0003800200 */
.L_x_60864:
        /* <DEDUP_REMOVED lines=30> */
.L_x_60913:
        /* <DEDUP_REMOVED lines=13> */
.L_x_60915:
[----:B------:R-:W-:Y:S05]  /*1cbf0*/  BSYNC.RECONVERGENT B2 ;  /* 0x0000000000027941 */ /* 0x000fea0003800200 */
.L_x_60914:
        /* <DEDUP_REMOVED lines=61> */
.L_x_60912:
[----:B------:R-:W-:Y:S05]  /*1cfd0*/  BSYNC.RECONVERGENT B1 ;  /* 0x0000000000017941 */ /* 0x000fea0003800200 */
.L_x_60911:
        /* <DEDUP_REMOVED lines=25> */
.L_x_60918:
        /* <DEDUP_REMOVED lines=13> */
.L_x_60920:
[----:B------:R-:W-:Y:S05]  /*1d240*/  BSYNC.RECONVERGENT B2 ;  /* 0x0000000000027941 */ /* 0x000fea0003800200 */
.L_x_60919:
        /* <DEDUP_REMOVED lines=61> */
.L_x_60917:
[----:B------:R-:W-:Y:S05]  /*1d620*/  BSYNC.RECONVERGENT B1 ;  /* 0x0000000000017941 */ /* 0x000fea0003800200 */
.L_x_60916:
        /* <DEDUP_REMOVED lines=22> */
.L_x_60923:
        /* <DEDUP_REMOVED lines=13> */
.L_x_60925:
[----:B------:R-:W-:Y:S05]  /*1d860*/  BSYNC.RECONVERGENT B2 ;  /* 0x0000000000027941 */ /* 0x000fea0003800200 */
.L_x_60924:
        /* <DEDUP_REMOVED lines=61> */
.L_x_60922:
[----:B------:R-:W-:Y:S05]  /*1dc40*/  BSYNC.RECONVERGENT B1 ;  /* 0x0000000000017941 */ /* 0x000fea0003800200 */
.L_x_60921:
        /* <DEDUP_REMOVED lines=22> */
.L_x_60928:
        /* <DEDUP_REMOVED lines=13> */
.L_x_60930:
[----:B------:R-:W-:Y:S05]  /*1de80*/  BSYNC.RECONVERGENT B2 ;  /* 0x0000000000027941 */ /* 0x000fea0003800200 */
.L_x_60929:
        /* <DEDUP_REMOVED lines=61> */
.L_x_60927:
[----:B------:R-:W-:Y:S05]  /*1e260*/  BSYNC.RECONVERGENT B1 ;  /* 0x0000000000017941 */ /* 0x000fea0003800200 */
.L_x_60926:
        /* <DEDUP_REMOVED lines=10> */
.L_x_60910:
        /* <DEDUP_REMOVED lines=16> */
.L_x_60934:
        /* <DEDUP_REMOVED lines=13> */
.L_x_60936:
[----:B------:R-:W-:Y:S05]  /*1e4e0*/  BSYNC.RECONVERGENT B2 ;  /* 0x0000000000027941 */ /* 0x000fea0003800200 */
.L_x_60935:
        /* <DEDUP_REMOVED lines=61> */
.L_x_60933:
[----:B------:R-:W-:Y:S05]  /*1e8c0*/  BSYNC.RECONVERGENT B1 ;  /* 0x0000000000017941 */ /* 0x000fea0003800200 */
.L_x_60932:
        /* <DEDUP_REMOVED lines=25> */
.L_x_60939:
        /* <DEDUP_REMOVED lines=13> */
.L_x_60941:
[----:B------:R-:W-:Y:S05]  /*1eb30*/  BSYNC.RECONVERGENT B2 ;  /* 0x0000000000027941 */ /* 0x000fea0003800200 */
.L_x_60940:
        /* <DEDUP_REMOVED lines=61> */
.L_x_60938:
[----:B------:R-:W-:Y:S05]  /*1ef10*/  BSYNC.RECONVERGENT B1 ;  /* 0x0000000000017941 */ /* 0x000fea0003800200 */
.L_x_60937:
        /* <DEDUP_REMOVED lines=22> */
.L_x_60944:
        /* <DEDUP_REMOVED lines=13> */
.L_x_60946:
[----:B------:R-:W-:Y:S05]  /*1f150*/  BSYNC.RECONVERGENT B2 ;  /* 0x0000000000027941 */ /* 0x000fea0003800200 */
.L_x_60945:
        /* <DEDUP_REMOVED lines=61> */
.L_x_60943:
[----:B------:R-:W-:Y:S05]  /*1f530*/  BSYNC.RECONVERGENT B1 ;  /* 0x0000000000017941 */ /* 0x000fea0003800200 */
.L_x_60942:
        /* <DEDUP_REMOVED lines=22> */
.L_x_60949:
        /* <DEDUP_REMOVED lines=13> */
.L_x_60951:
[----:B------:R-:W-:Y:S05]  /*1f770*/  BSYNC.RECONVERGENT B2 ;  /* 0x0000000000027941 */ /* 0x000fea0003800200 */
.L_x_60950:
        /* <DEDUP_REMOVED lines=61> */
.L_x_60948:
[----:B------:R-:W-:Y:S05]  /*1fb50*/  BSYNC.RECONVERGENT B1 ;  /* 0x0000000000017941 */ /* 0x000fea0003800200 */
.L_x_60947:
        /* <DEDUP_REMOVED lines=9> */
.L_x_60931:
        /* <DEDUP_REMOVED lines=14> */
.L_x_60909:
[----:B------:R-:W-:Y:S05]  /*1fcd0*/  BSYNC.RECONVERGENT B0 ;  /* 0x0000000000007941 */ /* 0x000fea0003800200 */
.L_x_60908:
        /* <DEDUP_REMOVED lines=30> */
.L_x_60957:
        /* <DEDUP_REMOVED lines=13> */
.L_x_60959:
[----:B------:R-:W-:Y:S05]  /*1ff90*/  BSYNC.RECONVERGENT B2 ;  /* 0x0000000000027941 */ /* 0x000fea0003800200 */
.L_x_60958:
        /* <DEDUP_REMOVED lines=61> */
.L_x_60956:
[----:B------:R-:W-:Y:S05]  /*20370*/  BSYNC.RECONVERGENT B1 ;  /* 0x0000000000017941 */ /* 0x000fea0003800200 */
.L_x_60955:
        /* <DEDUP_REMOVED lines=25> */
.L_x_60962:
        /* <DEDUP_REMOVED lines=13> */
.L_x_60964:
[----:B------:R-:W-:Y:S05]  /*205e0*/  BSYNC.RECONVERGENT B2 ;  /* 0x0000000000027941 */ /* 0x000fea0003800200 */
.L_x_60963:
        /* <DEDUP_REMOVED lines=61> */
.L_x_60961:
[----:B------:R-:W-:Y:S05]  /*209c0*/  BSYNC.RECONVERGENT B1 ;  /* 0x0000000000017941 */ /* 0x000fea0003800200 */
.L_x_60960:
        /* <DEDUP_REMOVED lines=22> */
.L_x_60967:
        /* <DEDUP_REMOVED lines=13> */
.L_x_60969:
[----:B------:R-:W-:Y:S05]  /*20c00*/  BSYNC.RECONVERGENT B2 ;  /* 0x0000000000027941 */ /* 0x000fea0003800200 */
.L_x_60968:
        /* <DEDUP_REMOVED lines=61> */
.L_x_60966:
[----:B------:R-:W-:Y:S05]  /*20fe0*/  BSYNC.RECONVERGENT B1 ;  /* 0x0000000000017941 */ /* 0x000fea0003800200 */
.L_x_60965:
        /* <DEDUP_REMOVED lines=22> */
.L_x_60972:
        /* <DEDUP_REMOVED lines=13> */
.L_x_60974:
[----:B------:R-:W-:Y:S05]  /*21220*/  BSYNC.RECONVERGENT B2 ;  /* 0x0000000000027941 */ /* 0x000fea0003800200 */
.L_x_60973:
        /* <DEDUP_REMOVED lines=61> */
.L_x_60971:
[----:B------:R-:W-:Y:S05]  /*21600*/  BSYNC.RECONVERGENT B1 ;  /* 0x0000000000017941 */ /* 0x000fea0003800200 */
.L_x_60970:
        /* <DEDUP_REMOVED lines=10> */
.L_x_60954:
        /* <DEDUP_REMOVED lines=16> */
.L_x_60978:
        /* <DEDUP_REMOVED lines=13> */
.L_x_60980:
[----:B------:R-:W-:Y:S05]  /*21880*/  BSYNC.RECONVERGENT B2 ;  /* 0x0000000000027941 */ /* 0x000fea0003800200 */
.L_x_60979:
        /* <DEDUP_REMOVED lines=61> */
.L_x_60977:
[----:B------:R-:W-:Y:S05]  /*21c60*/  BSYNC.RECONVERGENT B1 ;  /* 0x0000000000017941 */ /* 0x000fea0003800200 */
.L_x_60976:
        /* <DEDUP_REMOVED lines=25> */
.L_x_60983:
        /* <DEDUP_REMOVED lines=13> */
.L_x_60985:
[----:B------:R-:W-:Y:S05]  /*21ed0*/  BSYNC.RECONVERGENT B2 ;  /* 0x0000000000027941 */ /* 0x000fea0003800200 */
.L_x_60984:
        /* <DEDUP_REMOVED lines=61> */
.L_x_60982:
[----:B------:R-:W-:Y:S05]  /*222b0*/  BSYNC.RECONVERGENT B1 ;  /* 0x0000000000017941 */ /* 0x000fea0003800200 */
.L_x_60981:
        /* <DEDUP_REMOVED lines=22> */
.L_x_60988:
        /* <DEDUP_REMOVED lines=13> */
.L_x_60990:
[----:B------:R-:W-:Y:S05]  /*224f0*/  BSYNC.RECONVERGENT B2 ;  /* 0x0000000000027941 */ /* 0x000fea0003800200 */
.L_x_60989:
        /* <DEDUP_REMOVED lines=61> */
.L_x_60987:
[----:B------:R-:W-:Y:S05]  /*228d0*/  BSYNC.RECONVERGENT B1 ;  /* 0x0000000000017941 */ /* 0x000fea0003800200 */
.L_x_60986:
        /* <DEDUP_REMOVED lines=22> */
.L_x_60993:
        /* <DEDUP_REMOVED lines=13> */
.L_x_60995:
[----:B------:R-:W-:Y:S05]  /*22b10*/  BSYNC.RECONVERGENT B2 ;  /* 0x0000000000027941 */ /* 0x000fea0003800200 */
.L_x_60994:
        /* <DEDUP_REMOVED lines=61> */
.L_x_60992:
[----:B------:R-:W-:Y:S05]  /*22ef0*/  BSYNC.RECONVERGENT B1 ;  /* 0x0000000000017941 */ /* 0x000fea0003800200 */
.L_x_60991:
        /* <DEDUP_REMOVED lines=9> */
.L_x_60975:
        /* <DEDUP_REMOVED lines=14> */
.L_x_60953:
[----:B------:R-:W-:Y:S05]  /*23070*/  BSYNC.RECONVERGENT B0 ;  /* 0x0000000000007941 */ /* 0x000fea0003800200 */
.L_x_60952:
        /* <DEDUP_REMOVED lines=30> */
.L_x_61001:
        /* <DEDUP_REMOVED lines=13> */
.L_x_61003:
[----:B------:R-:W-:Y:S05]  /*23330*/  BSYNC.RECONVERGENT B2 ;  /* 0x0000000000027941 */ /* 0x000fea0003800200 */
.L_x_61002:
        /* <DEDUP_REMOVED lines=61> */
.L_x_61000:
[----:B------:R-:W-:Y:S05]  /*23710*/  BSYNC.RECONVERGENT B1 ;  /* 0x0000000000017941 */ /* 0x000fea0003800200 */
.L_x_60999:
        /* <DEDUP_REMOVED lines=25> */
.L_x_61006:
        /* <DEDUP_REMOVED lines=13> */
.L_x_61008:
[----:B------:R-:W-:Y:S05]  /*23980*/  BSYNC.RECONVERGENT B2 ;  /* 0x0000000000027941 */ /* 0x000fea0003800200 */
.L_x_61007:
        /* <DEDUP_REMOVED lines=61> */
.L_x_61005:
[----:B------:R-:W-:Y:S05]  /*23d60*/  BSYNC.RECONVERGENT B1 ;  /* 0x0000000000017941 */ /* 0x000fea0003800200 */
.L_x_61004:
        /* <DEDUP_REMOVED lines=22> */
.L_x_61011:
        /* <DEDUP_REMOVED lines=13> */
.L_x_61013:
[----:B------:R-:W-:Y:S05]  /*23fa0*/  BSYNC.RECONVERGENT B2 ;  /* 0x0000000000027941 */ /* 0x000fea0003800200 */
.L_x_61012:
        /* <DEDUP_REMOVED lines=61> */
.L_x_61010:
[----:B------:R-:W-:Y:S05]  /*24380*/  BSYNC.RECONVERGENT B1 ;  /* 0x0000000000017941 */ /* 0x000fea0003800200 */
.L_x_61009:
        /* <DEDUP_REMOVED lines=22> */
.L_x_61016:
        /* <DEDUP_REMOVED lines=13> */
.L_x_61018:
[----:B------:R-:W-:Y:S05]  /*245c0*/  BSYNC.RECONVERGENT B2 ;  /* 0x0000000000027941 */ /* 0x000fea0003800200 */
.L_x_61017:
        /* <DEDUP_REMOVED lines=61> */
.L_x_61015:
[----:B------:R-:W-:Y:S05]  /*249a0*/  BSYNC.RECONVERGENT B1 ;  /* 0x0000000000017941 */ /* 0x000fea0003800200 */
.L_x_61014:
        /* <DEDUP_REMOVED lines=10> */
.L_x_60998:
        /* <DEDUP_REMOVED lines=16> */
.L_x_61022:
        /* <DEDUP_REMOVED lines=13> */
.L_x_61024:
[----:B------:R-:W-:Y:S05]  /*24c20*/  BSYNC.RECONVERGENT B2 ;  /* 0x0000000000027941 */ /* 0x000fea0003800200 */
.L_x_61023:
        /* <DEDUP_REMOVED lines=61> */
.L_x_61021:
[----:B------:R-:W-:Y:S05]  /*25000*/  BSYNC.RECONVERGENT B1 ;  /* 0x0000000000017941 */ /* 0x000fea0003800200 */
.L_x_61020:
        /* <DEDUP_REMOVED lines=25> */
.L_x_61027:
        /* <DEDUP_REMOVED lines=13> */
.L_x_61029:
[----:B------:R-:W-:Y:S05]  /*25270*/  BSYNC.RECONVERGENT B2 ;  /* 0x0000000000027941 */ /* 0x000fea0003800200 */
.L_x_61028:
        /* <DEDUP_REMOVED lines=61> */
.L_x_61026:
[----:B------:R-:W-:Y:S05]  /*25650*/  BSYNC.RECONVERGENT B1 ;  /* 0x0000000000017941 */ /* 0x000fea0003800200 */
.L_x_61025:
        /* <DEDUP_REMOVED lines=22> */
.L_x_61032:
        /* <DEDUP_REMOVED lines=13> */
.L_x_61034:
[----:B------:R-:W-:Y:S05]  /*25890*/  BSYNC.RECONVERGENT B2 ;  /* 0x0000000000027941 */ /* 0x000fea0003800200 */
.L_x_61033:
        /* <DEDUP_REMOVED lines=61> */
.L_x_61031:
[----:B------:R-:W-:Y:S05]  /*25c70*/  BSYNC.RECONVERGENT B1 ;  /* 0x0000000000017941 */ /* 0x000fea0003800200 */
.L_x_61030:
        /* <DEDUP_REMOVED lines=22> */
.L_x_61037:
        /* <DEDUP_REMOVED lines=13> */
.L_x_61039:
[----:B------:R-:W-:Y:S05]  /*25eb0*/  BSYNC.RECONVERGENT B2 ;  /* 0x0000000000027941 */ /* 0x000fea0003800200 */
.L_x_61038:
        /* <DEDUP_REMOVED lines=61> */
.L_x_61036:
[----:B------:R-:W-:Y:S05]  /*26290*/  BSYNC.RECONVERGENT B1 ;  /* 0x0000000000017941 */ /* 0x000fea0003800200 */
.L_x_61035:
        /* <DEDUP_REMOVED lines=9> */
.L_x_61019:
        /* <DEDUP_REMOVED lines=14> */
.L_x_60997:
[----:B------:R-:W-:Y:S05]  /*26410*/  BSYNC.RECONVERGENT B0 ;  /* 0x0000000000007941 */ /* 0x000fea0003800200 */
.L_x_60996:
        /* <DEDUP_REMOVED lines=30> */
.L_x_61045:
        /* <DEDUP_REMOVED lines=13> */
.L_x_61047:
[----:B------:R-:W-:Y:S05]  /*266d0*/  BSYNC.RECONVERGENT B2 ;  /* 0x0000000000027941 */ /* 0x000fea0003800200 */
.L_x_61046:
        /* <DEDUP_REMOVED lines=61> */
.L_x_61044:
[----:B------:R-:W-:Y:S05]  /*26ab0*/  BSYNC.RECONVERGENT B1 ;  /* 0x0000000000017941 */ /* 0x000fea0003800200 */
.L_x_61043:
        /* <DEDUP_REMOVED lines=25> */
.L_x_61050:
        /* <DEDUP_REMOVED lines=13> */
.L_x_61052:
[----:B------:R-:W-:Y:S05]  /*26d20*/  BSYNC.RECONVERGENT B2 ;  /* 0x0000000000027941 */ /* 0x000fea0003800200 */
.L_x_61051:
        /* <DEDUP_REMOVED lines=61> */
.L_x_61049:
[----:B------:R-:W-:Y:S05]  /*27100*/  BSYNC.RECONVERGENT B1 ;  /* 0x0000000000017941 */ /* 0x000fea0003800200 */
.L_x_61048:
        /* <DEDUP_REMOVED lines=22> */
.L_x_61055:
        /* <DEDUP_REMOVED lines=13> */
.L_x_61057:
[----:B------:R-:W-:Y:S05]  /*27340*/  BSYNC.RECONVERGENT B2 ;  /* 0x0000000000027941 */ /* 0x000fea0003800200 */
.L_x_61056:
        /* <DEDUP_REMOVED lines=61> */
.L_x_61054:
[----:B------:R-:W-:Y:S05]  /*27720*/  BSYNC.RECONVERGENT B1 ;  /* 0x0000000000017941 */ /* 0x000fea0003800200 */
.L_x_61053:
        /* <DEDUP_REMOVED lines=22> */
.L_x_61060:
        /* <DEDUP_REMOVED lines=13> */
.L_x_61062:
[----:B------:R-:W-:Y:S05]  /*27960*/  BSYNC.RECONVERGENT B2 ;  /* 0x0000000000027941 */ /* 0x000fea0003800200 */
.L_x_61061:
        /* <DEDUP_REMOVED lines=61> */
.L_x_61059:
[----:B------:R-:W-:Y:S05]  /*27d40*/  BSYNC.RECONVERGENT B1 ;  /* 0x0000000000017941 */ /* 0x000fea0003800200 */
.L_x_61058:
        /* <DEDUP_REMOVED lines=10> */
.L_x_61042:
        /* <DEDUP_REMOVED lines=16> */
.L_x_61066:
        /* <DEDUP_REMOVED lines=13> */
.L_x_61068:
[----:B------:R-:W-:Y:S05]  /*27fc0*/  BSYNC.RECONVERGENT B2 ;  /* 0x0000000000027941 */ /* 0x000fea0003800200 */
.L_x_61067:
        /* <DEDUP_REMOVED lines=61> */
.L_x_61065:
[----:B------:R-:W-:Y:S05]  /*283a0*/  BSYNC.RECONVERGENT B1 ;  /* 0x0000000000017941 */ /* 0x000fea0003800200 */
.L_x_61064:
        /* <DEDUP_REMOVED lines=25> */
.L_x_61071:
        /* <DEDUP_REMOVED lines=13> */
.L_x_61073:
[----:B------:R-:W-:Y:S05]  /*28610*/  BSYNC.RECONVERGENT B2 ;  /* 0x0000000000027941 */ /* 0x000fea0003800200 */
.L_x_61072:
        /* <DEDUP_REMOVED lines=61> */
.L_x_61070:
[----:B------:R-:W-:Y:S05]  /*289f0*/  BSYNC.RECONVERGENT B1 ;  /* 0x0000000000017941 */ /* 0x000fea0003800200 */
.L_x_61069:
        /* <DEDUP_REMOVED lines=22> */
.L_x_61076:
        /* <DEDUP_REMOVED lines=13> */
.L_x_61078:
[----:B------:R-:W-:Y:S05]  /*28c30*/  BSYNC.RECONVERGENT B2 ;  /* 0x0000000000027941 */ /* 0x000fea0003800200 */
.L_x_61077:
        /* <DEDUP_REMOVED lines=61> */
.L_x_61075:
[----:B------:R-:W-:Y:S05]  /*29010*/  BSYNC.RECONVERGENT B1 ;  /* 0x0000000000017941 */ /* 0x000fea0003800200 */
.L_x_61074:
        /* <DEDUP_REMOVED lines=22> */
.L_x_61081:
        /* <DEDUP_REMOVED lines=13> */
.L_x_61083:
[----:B------:R-:W-:Y:S05]  /*29250*/  BSYNC.RECONVERGENT B2 ;  /* 0x0000000000027941 */ /* 0x000fea0003800200 */
.L_x_61082:
        /* <DEDUP_REMOVED lines=61> */
.L_x_61080:
[----:B------:R-:W-:Y:S05]  /*29630*/  BSYNC.RECONVERGENT B1 ;  /* 0x0000000000017941 */ /* 0x000fea0003800200 */
.L_x_61079:
        /* <DEDUP_REMOVED lines=9> */
.L_x_61063:
        /* <DEDUP_REMOVED lines=14> */
.L_x_61041:
[----:B------:R-:W-:Y:S05]  /*297b0*/  BSYNC.RECONVERGENT B0 ;  /* 0x0000000000007941 */ /* 0x000fea0003800200 */
.L_x_61040:
        /* <DEDUP_REMOVED lines=30> */
.L_x_61089:
        /* <DEDUP_REMOVED lines=13> */
.L_x_61091:
[----:B------:R-:W-:Y:S05]  /*29a70*/  BSYNC.RECONVERGENT B2 ;  /* 0x0000000000027941 */ /* 0x000fea0003800200 */
.L_x_61090:
        /* <DEDUP_REMOVED lines=61> */
.L_x_61088:
[----:B------:R-:W-:Y:S05]  /*29e50*/  BSYNC.RECONVERGENT B1 ;  /* 0x0000000000017941 */ /* 0x000fea0003800200 */
.L_x_61087:
        /* <DEDUP_REMOVED lines=25> */
.L_x_61094:
        /* <DEDUP_REMOVED lines=13> */
.L_x_61096:
[----:B------:R-:W-:Y:S05]  /*2a0c0*/  BSYNC.RECONVERGENT B2 ;  /* 0x0000000000027941 */ /* 0x000fea0003800200 */
.L_x_61095:
        /* <DEDUP_REMOVED lines=61> */
.L_x_61093:
[----:B------:R-:W-:Y:S05]  /*2a4a0*/  BSYNC.RECONVERGENT B1 ;  /* 0x0000000000017941 */ /* 0x000fea0003800200 */
.L_x_61092:
        /* <DEDUP_REMOVED lines=22> */
.L_x_61099:
        /* <DEDUP_REMOVED lines=13> */
.L_x_61101:
[----:B------:R-:W-:Y:S05]  /*2a6e0*/  BSYNC.RECONVERGENT B2 ;  /* 0x0000000000027941 */ /* 0x000fea0003800200 */
.L_x_61100:
        /* <DEDUP_REMOVED lines=61> */
.L_x_61098:
[----:B------:R-:W-:Y:S05]  /*2aac0*/  BSYNC.RECONVERGENT B1 ;  /* 0x0000000000017941 */ /* 0x000fea0003800200 */
.L_x_61097:
        /* <DEDUP_REMOVED lines=22> */
.L_x_61104:
        /* <DEDUP_REMOVED lines=13> */
.L_x_61106:
[----:B------:R-:W-:Y:S05]  /*2ad00*/  BSYNC.RECONVERGENT B2 ;  /* 0x0000000000027941 */ /* 0x000fea0003800200 */
.L_x_61105:
        /* <DEDUP_REMOVED lines=61> */
.L_x_61103:
[----:B------:R-:W-:Y:S05]  /*2b0e0*/  BSYNC.RECONVERGENT B1 ;  /* 0x0000000000017941 */ /* 0x000fea0003800200 */
.L_x_61102:
        /* <DEDUP_REMOVED lines=10> */
.L_x_61086:
        /* <DEDUP_REMOVED lines=16> */
.L_x_61110:
        /* <DEDUP_REMOVED lines=13> */
.L_x_61112:
[----:B------:R-:W-:Y:S05]  /*2b360*/  BSYNC.RECONVERGENT B2 ;  /* 0x0000000000027941 */ /* 0x000fea0003800200 */
.L_x_61111:
        /* <DEDUP_REMOVED lines=61> */
.L_x_61109:
[----:B------:R-:W-:Y:S05]  /*2b740*/  BSYNC.RECONVERGENT B1 ;  /* 0x0000000000017941 */ /* 0x000fea0003800200 */
.L_x_61108:
        /* <DEDUP_REMOVED lines=25> */
.L_x_61115:
        /* <DEDUP_REMOVED lines=13> */
.L_x_61117:
[----:B------:R-:W-:Y:S05]  /*2b9b0*/  BSYNC.RECONVERGENT B2 ;  /* 0x0000000000027941 */ /* 0x000fea0003800200 */
.L_x_61116:
        /* <DEDUP_REMOVED lines=61> */
.L_x_61114:
[----:B------:R-:W-:Y:S05]  /*2bd90*/  BSYNC.RECONVERGENT B1 ;  /* 0x0000000000017941 */ /* 0x000fea0003800200 */
.L_x_61113:
        /* <DEDUP_REMOVED lines=22> */
.L_x_61120:
        /* <DEDUP_REMOVED lines=13> */
.L_x_61122:
[----:B------:R-:W-:Y:S05]  /*2bfd0*/  BSYNC.RECONVERGENT B2 ;  /* 0x0000000000027941 */ /* 0x000fea0003800200 */
.L_x_61121:
        /* <DEDUP_REMOVED lines=61> */
.L_x_61119:
[----:B------:R-:W-:Y:S05]  /*2c3b0*/  BSYNC.RECONVERGENT B1 ;  /* 0x0000000000017941 */ /* 0x000fea0003800200 */
.L_x_61118:
        /* <DEDUP_REMOVED lines=22> */
.L_x_61125:
        /* <DEDUP_REMOVED lines=13> */
.L_x_61127:
[----:B------:R-:W-:Y:S05]  /*2c5f0*/  BSYNC.RECONVERGENT B2 ;  /* 0x0000000000027941 */ /* 0x000fea0003800200 */
.L_x_61126:
        /* <DEDUP_REMOVED lines=61> */
.L_x_61124:
[----:B------:R-:W-:Y:S05]  /*2c9d0*/  BSYNC.RECONVERGENT B1 ;  /* 0x0000000000017941 */ /* 0x000fea0003800200 */
.L_x_61123:
        /* <DEDUP_REMOVED lines=9> */
.L_x_61107:
        /* <DEDUP_REMOVED lines=14> */
.L_x_61085:
[----:B------:R-:W-:Y:S05]  /*2cb50*/  BSYNC.RECONVERGENT B0 ;  /* 0x0000000000007941 */ /* 0x000fea0003800200 */
.L_x_61084:
        /* <DEDUP_REMOVED lines=30> */
.L_x_61133:
        /* <DEDUP_REMOVED lines=13> */
.L_x_61135:
[----:B------:R-:W-:Y:S05]  /*2ce10*/  BSYNC.RECONVERGENT B2 ;  /* 0x0000000000027941 */ /* 0x000fea0003800200 */
.L_x_61134:
        /* <DEDUP_REMOVED lines=61> */
.L_x_61132:
[----:B------:R-:W-:Y:S05]  /*2d1f0*/  BSYNC.RECONVERGENT B1 ;  /* 0x0000000000017941 */ /* 0x000fea0003800200 */
.L_x_61131:
        /* <DEDUP_REMOVED lines=25> */
.L_x_61138:
        /* <DEDUP_REMOVED lines=13> */
.L_x_61140:
[----:B------:R-:W-:Y:S05]  /*2d460*/  BSYNC.RECONVERGENT B2 ;  /* 0x0000000000027941 */ /* 0x000fea0003800200 */
.L_x_61139:
        /* <DEDUP_REMOVED lines=61> */
.L_x_61137:
[----:B------:R-:W-:Y:S05]  /*2d840*/  BSYNC.RECONVERGENT B1 ;  /* 0x0000000000017941 */ /* 0x000fea0003800200 */
.L_x_61136:
        /* <DEDUP_REMOVED lines=22> */
.L_x_61143:
        /* <DEDUP_REMOVED lines=13> */
.L_x_61145:
[----:B------:R-:W-:Y:S05]  /*2da80*/  BSYNC.RECONVERGENT B2 ;  /* 0x0000000000027941 */ /* 0x000fea0003800200 */
.L_x_61144:
        /* <DEDUP_REMOVED lines=61> */
.L_x_61142:
[----:B------:R-:W-:Y:S05]  /*2de60*/  BSYNC.RECONVERGENT B1 ;  /* 0x0000000000017941 */ /* 0x000fea0003800200 */
.L_x_61141:
        /* <DEDUP_REMOVED lines=22> */
.L_x_61148:
        /* <DEDUP_REMOVED lines=13> */
.L_x_61150:
[----:B------:R-:W-:Y:S05]  /*2e0a0*/  BSYNC.RECONVERGENT B2 ;  /* 0x0000000000027941 */ /* 0x000fea0003800200 */
.L_x_61149:
        /* <DEDUP_REMOVED lines=61> */
.L_x_61147:
[----:B------:R-:W-:Y:S05]  /*2e480*/  BSYNC.RECONVERGENT B1 ;  /* 0x0000000000017941 */ /* 0x000fea0003800200 */
.L_x_61146:
        /* <DEDUP_REMOVED lines=10> */
.L_x_61130:
        /* <DEDUP_REMOVED lines=16> */
.L_x_61154:
        /* <DEDUP_REMOVED lines=13> */
.L_x_61156:
[----:B------:R-:W-:Y:S05]  /*2e700*/  BSYNC.RECONVERGENT B2 ;  /* 0x0000000000027941 */ /* 0x000fea0003800200 */
.L_x_61155:
        /* <DEDUP_REMOVED lines=61> */
.L_x_61153:
[----:B------:R-:W-:Y:S05]  /*2eae0*/  BSYNC.RECONVERGENT B1 ;  /* 0x0000000000017941 */ /* 0x000fea0003800200 */
.L_x_61152:
        /* <DEDUP_REMOVED lines=25> */
.L_x_61159:
        /* <DEDUP_REMOVED lines=13> */
.L_x_61161:
[----:B------:R-:W-:Y:S05]  /*2ed50*/  BSYNC.RECONVERGENT B2 ;  /* 0x0000000000027941 */ /* 0x000fea0003800200 */
.L_x_61160:
        /* <DEDUP_REMOVED lines=61> */
.L_x_61158:
[----:B------:R-:W-:Y:S05]  /*2f130*/  BSYNC.RECONVERGENT B1 ;  /* 0x0000000000017941 */ /* 0x000fea0003800200 */
.L_x_61157:
        /* <DEDUP_REMOVED lines=22> */
.L_x_61164:
        /* <DEDUP_REMOVED lines=13> */
.L_x_61166:
[----:B------:R-:W-:Y:S05]  /*2f370*/  BSYNC.RECONVERGENT B2 ;  /* 0x0000000000027941 */ /* 0x000fea0003800200 */
.L_x_61165:
        /* <DEDUP_REMOVED lines=61> */
.L_x_61163:
[----:B------:R-:W-:Y:S05]  /*2f750*/  BSYNC.RECONVERGENT B1 ;  /* 0x0000000000017941 */ /* 0x000fea0003800200 */
.L_x_61162:
        /* <DEDUP_REMOVED lines=22> */
.L_x_61169:
        /* <DEDUP_REMOVED lines=13> */
.L_x_61171:
[----:B------:R-:W-:Y:S05]  /*2f990*/  BSYNC.RECONVERGENT B2 ;  /* 0x0000000000027941 */ /* 0x000fea0003800200 */
.L_x_61170:
        /* <DEDUP_REMOVED lines=61> */
.L_x_61168:
[----:B------:R-:W-:Y:S05]  /*2fd70*/  BSYNC.RECONVERGENT B1 ;  /* 0x0000000000017941 */ /* 0x000fea0003800200 */
.L_x_61167:
        /* <DEDUP_REMOVED lines=9> */
.L_x_61151:
        /* <DEDUP_REMOVED lines=14> */
.L_x_61129:
[----:B------:R-:W-:Y:S05]  /*2fef0*/  BSYNC.RECONVERGENT B0 ;  /* 0x0000000000007941 */ /* 0x000fea0003800200 */
.L_x_61128:
        /* <DEDUP_REMOVED lines=30> */
.L_x_61177:
        /* <DEDUP_REMOVED lines=13> */
.L_x_61179:
[----:B------:R-:W-:Y:S05]  /*301b0*/  BSYNC.RECONVERGENT B2 ;  /* 0x0000000000027941 */ /* 0x000fea0003800200 */
.L_x_61178:
        /* <DEDUP_REMOVED lines=61> */
.L_x_61176:
[----:B------:R-:W-:Y:S05]  /*30590*/  BSYNC.RECONVERGENT B1 ;  /* 0x0000000000017941 */ /* 0x000fea0003800200 */
.L_x_61175:
        /* <DEDUP_REMOVED lines=25> */
.L_x_61182:
        /* <DEDUP_REMOVED lines=13> */
.L_x_61184:
[----:B------:R-:W-:Y:S05]  /*30800*/  BSYNC.RECONVERGENT B2 ;  /* 0x0000000000027941 */ /* 0x000fea0003800200 */
.L_x_61183:
        /* <DEDUP_REMOVED lines=61> */
.L_x_61181:
[----:B------:R-:W-:Y:S05]  /*30be0*/  BSYNC.RECONVERGENT B1 ;  /* 0x0000000000017941 */ /* 0x000fea0003800200 */
.L_x_61180:
        /* <DEDUP_REMOVED lines=22> */
.L_x_61187:
        /* <DEDUP_REMOVED lines=13> */
.L_x_61189:
[----:B------:R-:W-:Y:S05]  /*30e20*/  BSYNC.RECONVERGENT B2 ;  /* 0x0000000000027941 */ /* 0x000fea0003800200 */
.L_x_61188:
        /* <DEDUP_REMOVED lines=61> */
.L_x_61186:
[----:B------:R-:W-:Y:S05]  /*31200*/  BSYNC.RECONVERGENT B1 ;  /* 0x0000000000017941 */ /* 0x000fea0003800200 */
.L_x_61185:
        /* <DEDUP_REMOVED lines=22> */
.L_x_61192:
        /* <DEDUP_REMOVED lines=13> */
.L_x_61194:
[----:B------:R-:W-:Y:S05]  /*31440*/  BSYNC.RECONVERGENT B2 ;  /* 0x0000000000027941 */ /* 0x000fea0003800200 */
.L_x_61193:
        /* <DEDUP_REMOVED lines=61> */
.L_x_61191:
[----:B------:R-:W-:Y:S05]  /*31820*/  BSYNC.RECONVERGENT B1 ;  /* 0x0000000000017941 */ /* 0x000fea0003800200 */
.L_x_61190:
        /* <DEDUP_REMOVED lines=10> */
.L_x_61174:
        /* <DEDUP_REMOVED lines=16> */
.L_x_61198:
        /* <DEDUP_REMOVED lines=13> */
.L_x_61200:
[----:B------:R-:W-:Y:S05]  /*31aa0*/  BSYNC.RECONVERGENT B2 ;  /* 0x0000000000027941 */ /* 0x000fea0003800200 */
.L_x_61199:
        /* <DEDUP_REMOVED lines=61> */
.L_x_61197:
[----:B------:R-:W-:Y:S05]  /*31e80*/  BSYNC.RECONVERGENT B1 ;  /* 0x0000000000017941 */ /* 0x000fea0003800200 */
.L_x_61196:
        /* <DEDUP_REMOVED lines=25> */
.L_x_61203:
        /* <DEDUP_REMOVED lines=13> */
.L_x_61205:
[----:B------:R-:W-:Y:S05]  /*320f0*/  BSYNC.RECONVERGENT B2 ;  /* 0x0000000000027941 */ /* 0x000fea0003800200 */
.L_x_61204:
        /* <DEDUP_REMOVED lines=61> */
.L_x_61202:
[----:B------:R-:W-:Y:S05]  /*324d0*/  BSYNC.RECONVERGENT B1 ;  /* 0x0000000000017941 */ /* 0x000fea0003800200 */
.L_x_61201:
        /* <DEDUP_REMOVED lines=22> */
.L_x_61208:
        /* <DEDUP_REMOVED lines=13> */
.L_x_61210:
[----:B------:R-:W-:Y:S05]  /*32710*/  BSYNC.RECONVERGENT B2 ;  /* 0x0000000000027941 */ /* 0x000fea0003800200 */
.L_x_61209:
        /* <DEDUP_REMOVED lines=61> */
.L_x_61207:
[----:B------:R-:W-:Y:S05]  /*32af0*/  BSYNC.RECONVERGENT B1 ;  /* 0x0000000000017941 */ /* 0x000fea0003800200 */
.L_x_61206:
        /* <DEDUP_REMOVED lines=22> */
.L_x_61213:
        /* <DEDUP_REMOVED lines=13> */
.L_x_61215:
[----:B------:R-:W-:Y:S05]  /*32d30*/  BSYNC.RECONVERGENT B2 ;  /* 0x0000000000027941 */ /* 0x000fea0003800200 */
.L_x_61214:
        /* <DEDUP_REMOVED lines=61> */
.L_x_61212:
[----:B------:R-:W-:Y:S05]  /*33110*/  BSYNC.RECONVERGENT B1 ;  /* 0x0000000000017941 */ /* 0x000fea0003800200 */
.L_x_61211:
        /* <DEDUP_REMOVED lines=9> */
.L_x_61195:
        /* <DEDUP_REMOVED lines=14> */
.L_x_61173:
[----:B------:R-:W-:Y:S05]  /*33290*/  BSYNC.RECONVERGENT B0 ;  /* 0x0000000000007941 */ /* 0x000fea0003800200 */
.L_x_61172:
        /* <DEDUP_REMOVED lines=30> */
.L_x_61221:
        /* <DEDUP_REMOVED lines=13> */
.L_x_61223:
[----:B------:R-:W-:Y:S05]  /*33550*/  BSYNC.RECONVERGENT B2 ;  /* 0x0000000000027941 */ /* 0x000fea0003800200 */
.L_x_61222:
        /* <DEDUP_REMOVED lines=61> */
.L_x_61220:
[----:B------:R-:W-:Y:S05]  /*33930*/  BSYNC.RECONVERGENT B1 ;  /* 0x0000000000017941 */ /* 0x000fea0003800200 */
.L_x_61219:
        /* <DEDUP_REMOVED lines=25> */
.L_x_61226:
        /* <DEDUP_REMOVED lines=13> */
.L_x_61228:
[----:B------:R-:W-:Y:S05]  /*33ba0*/  BSYNC.RECONVERGENT B2 ;  /* 0x0000000000027941 */ /* 0x000fea0003800200 */
.L_x_61227:
        /* <DEDUP_REMOVED lines=61> */
.L_x_61225:
[----:B------:R-:W-:Y:S05]  /*33f80*/  BSYNC.RECONVERGENT B1 ;  /* 0x0000000000017941 */ /* 0x000fea0003800200 */
.L_x_61224:
        /* <DEDUP_REMOVED lines=22> */
.L_x_61231:
        /* <DEDUP_REMOVED lines=13> */
.L_x_61233:
[----:B------:R-:W-:Y:S05]  /*341c0*/  BSYNC.RECONVERGENT B2 ;  /* 0x0000000000027941 */ /* 0x000fea0003800200 */
.L_x_61232:
        /* <DEDUP_REMOVED lines=61> */
.L_x_61230:
[----:B------:R-:W-:Y:S05]  /*345a0*/  BSYNC.RECONVERGENT B1 ;  /* 0x0000000000017941 */ /* 0x000fea0003800200 */
.L_x_61229:
        /* <DEDUP_REMOVED lines=22> */
.L_x_61236:
        /* <DEDUP_REMOVED lines=13> */
.L_x_61238:
[----:B------:R-:W-:Y:S05]  /*347e0*/  BSYNC.RECONVERGENT B2 ;  /* 0x0000000000027941 */ /* 0x000fea0003800200 */
.L_x_61237:
        /* <DEDUP_REMOVED lines=61> */
.L_x_61235:
[----:B------:R-:W-:Y:S05]  /*34bc0*/  BSYNC.RECONVERGENT B1 ;  /* 0x0000000000017941 */ /* 0x000fea0003800200 */
.L_x_61234:
[----:B------:R-:W-:Y:S01]  /*34bd0*/  I2FP.F32.U32 R186, R187 ;  /* 0x000000bb00ba7245 */ /* 0x000fe20000201000 */
[----:B------:R-:W-:-:S04]  /*34be0*/  FMUL.FTZ R72, R71, R72 ;  /* 0x0000004847487220 */ /* 0x000fc80000410000 */
[----:B------:R-:W-:Y:S01]  /*34bf0*/  FFMA.FTZ R161, R186, R161, 1.1641532182693481445e-10 ;  /* 0x2f000000baa17423 */ /* 0x000fe200000100a1 */
[----:B------:R-:W-:-:S04]  /*34c00*/  FMUL.FTZ R72, R72, R75 ;  /* 0x0000004b48487220 */ /* 0x000fc80000410000 */
[----:B------:R-:W-:-:S04]  /*34c10*/  FSETP.GTU.FTZ.AND P3, PT, R161, R120, PT ;  /* 0x00000078a100720b */ /* 0x000fc80003f7c000 */
[----:B------:R-:W-:Y:S01]  /*34c20*/  FSEL R120, R72, RZ, !P3 ;  /* 0x000000ff48787208 */ /* 0x000fe20005800000 */
[----:B------:R-:W-:Y:S01]  /*34c30*/  HADD2.F32 R72, -RZ, R155.H1_H1 ;  /* 0x3000009bff487230 */ /* 0x000fe20000004100 */
[----:B------:R-:W-:-:S04]  /*34c40*/  PLOP3.LUT P3, PT, P3, PT, PT, 0x8, 0x80 ;  /* 0x000000000080781c */ /* 0x000fc80001f6e170 */
[----:B------:R-:W-:Y:S01]  /*34c50*/  FFMA.FTZ R71, R120, R72, R7 ;  /* 0x0000004878477223 */ /* 0x000fe20000010007 */
[----:B------:R-:W-:Y:S08]  /*34c60*/  BRA `(.L_x_61239) ;  /* 0x0000001800387947 */ /* 0x000ff00003800000 */
.L_x_61218:
        /* <DEDUP_REMOVED lines=16> */
.L_x_61242:
        /* <DEDUP_REMOVED lines=13> */
.L_x_61244:
[----:B------:R-:W-:Y:S05]  /*34e40*/  BSYNC.RECONVERGENT B2 ;  /* 0x0000000000027941 */ /* 0x000fea0003800200 */
.L_x_61243:
        /* <DEDUP_REMOVED lines=61> */
.L_x_61241:
[----:B------:R-:W-:Y:S05]  /*35220*/  BSYNC.RECONVERGENT B1 ;  /* 0x0000000000017941 */ /* 0x000fea0003800200 */
.L_x_61240:
        /* <DEDUP_REMOVED lines=25> */
.L_x_61247:
        /* <DEDUP_REMOVED lines=13> */
.L_x_61249:
[----:B------:R-:W-:Y:S05]  /*35490*/  BSYNC.RECONVERGENT B2 ;  /* 0x0000000000027941 */ /* 0x000fea0003800200 */
.L_x_61248:
        /* <DEDUP_REMOVED lines=61> */
.L_x_61246:
[----:B------:R-:W-:Y:S05]  /*35870*/  BSYNC.RECONVERGENT B1 ;  /* 0x0000000000017941 */ /* 0x000fea0003800200 */
.L_x_61245:
        /* <DEDUP_REMOVED lines=22> */
.L_x_61252:
        /* <DEDUP_REMOVED lines=13> */
.L_x_61254:
[----:B------:R-:W-:Y:S05]  /*35ab0*/  BSYNC.RECONVERGENT B2 ;  /* 0x0000000000027941 */ /* 0x000fea0003800200 */
.L_x_61253:
        /* <DEDUP_REMOVED lines=61> */
.L_x_61251:
[----:B------:R-:W-:Y:S05]  /*35e90*/  BSYNC.RECONVERGENT B1 ;  /* 0x0000000000017941 */ /* 0x000fea0003800200 */
.L_x_61250:
        /* <DEDUP_REMOVED lines=22> */
.L_x_61257:
        /* <DEDUP_REMOVED lines=13> */
.L_x_61259:
[----:B------:R-:W-:Y:S05]  /*360d0*/  BSYNC.RECONVERGENT B2 ;  /* 0x0000000000027941 */ /* 0x000fea0003800200 */
.L_x_61258:
        /* <DEDUP_REMOVED lines=61> */
.L_x_61256:
[----:B------:R-:W-:Y:S05]  /*364b0*/  BSYNC.RECONVERGENT B1 ;  /* 0x0000000000017941 */ /* 0x000fea0003800200 */
.L_x_61255:
        /* <DEDUP_REMOVED lines=9> */
.L_x_61239:
        /* <DEDUP_REMOVED lines=13> */
.L_x_61217:
[----:B------:R-:W-:Y:S05]  /*36620*/  BSYNC.RECONVERGENT B0 ;  /* 0x0000000000007941 */ /* 0x000fea0003800200 */
.L_x_61216:
[----:B0----5:R-:W-:Y:S01]  /*36630*/  FADD.FTZ R72, RZ, R8 ;  /* 0x00000008ff487221 */ /* 0x021fe20000010000 */
[C---:B------:R-:W-:Y:S01]  /*36640*/  ISETP.GT.U32.AND P4, PT, R104.reuse, 0x3f, PT ;  /* 0x0000003f6800780c */ /* 0x040fe20003f84070 */
[----:B------:R-:W-:Y:S01]  /*36650*/  UMOV UR13, 0xffffffff ;  /* 0xffffffff000d7882 */ /* 0x000fe20000000000 */
[C---:B------:R-:W-:Y:S01]  /*36660*/  ISETP.GT.U32.AND P3, PT, R104.reuse, 0x5f, PT ;  /* 0x0000005f6800780c */ /* 0x040fe20003f64070 */
[----:B--234-:R-:W-:Y:S01]  /*36670*/  FADD.FTZ R75, R9, R72 ;  /* 0x00000048094b7221 */ /* 0x01cfe20000010000 */
        /* <DEDUP_REMOVED lines=119> */
[----:B------:R-:W-:-:S04]  /*36df0*/  FFMA.FTZ R186, R186, R186, R187 ;  /* 0x000000bababa7223 */ /* 0x000fc800000100bb */
        /* <DEDUP_REMOVED lines=14> */
[----:B------:R-:W-:Y:S01]  /*36ee0*/  LOP3.LUT P4, RZ, R121, 0x1, RZ, 0xc0, !PT ;  /* 0x0000000179ff7812 */ /* 0x000fe2000788c0ff */
        /* <DEDUP_REMOVED lines=125> */
.L_x_61305:
        /* <DEDUP_REMOVED lines=10> */
[----:B------:R-:W2:Y:S06]  /*37760*/  MUFU.RSQ R161, R73 ;  /* 0x0000004900a17308 */ /* 0x000eac0000001400 */
[----:B------:R-:W3:Y:S01]  /*37770*/  @!P1 LDC.64 R186, c[0x0][0x3c8] ;  /* 0x0000f200ffba9b82 */ /* 0x000ee20000000a00 */
[----:B-1----:R-:W-:-:S05]  /*37780*/  @!P1 IMAD.WIDE R190, R105, 0x4, R190 ;  /* 0x0000000469be9825 */ /* 0x002fca00078e02be */
[----:B------:R1:W-:Y:S01]  /*37790*/  @!P1 STG.E desc[UR6][R190.64], R72 ;  /* 0x00000048be009986 */ /* 0x0003e2000c101906 */
[----:B---3--:R-:W-:-:S05]  /*377a0*/  @!P1 IMAD.WIDE R186, R105, 0x4, R186 ;  /* 0x0000000469ba9825 */ /* 0x008fca00078e02ba */
[----:B--2---:R1:W-:Y:S01]  /*377b0*/  @!P1 STG.E desc[UR6][R186.64], R161 ;  /* 0x000000a1ba009986 */ /* 0x0043e2000c101906 */
[----:B------:R-:W-:Y:S05]  /*377c0*/  @!P5 BRA `(.L_x_61262) ;  /* 0x000000000060d947 */ /* 0x000fea0003800000 */
[----:B------:R-:W2:Y:S01]  /*377d0*/  LDC.64 R214, c[0x0][0x428] ;  /* 0x00010a00ffd67b82 */ /* 0x000ea20000000a00 */
[--C-:B------:R-:W-:Y:S01]  /*377e0*/  FADD.FTZ R196, R8, -R160.reuse ;  /* 0x800000a008c47221 */ /* 0x100fe20000010000 */
[--C-:B------:R-:W-:Y:S01]  /*377f0*/  FADD.FTZ R192, R9, -R160.reuse ;  /* 0x800000a009c07221 */ /* 0x100fe20000010000 */
[--C-:B------:R-:W-:Y:S01]  /*37800*/  FADD.FTZ R194, R10, -R160.reuse ;  /* 0x800000a00ac27221 */ /* 0x100fe20000010000 */
[----:B------:R-:W-:Y:S01]  /*37810*/  FADD.FTZ R188, R11, -R160 ;  /* 0x800000a00bbc7221 */ /* 0x000fe20000010000 */
[----:B-1----:R-:W-:Y:S02]  /*37820*/  HADD2.F32 R191, -RZ, R156.H0_H0 ;  /* 0x2000009cffbf7230 */ /* 0x002fe40000004100 */
        /* <DEDUP_REMOVED lines=12> */
[----:B0-----:R-:W-:Y:S02]  /*378f0*/  HADD2.F32 R75, -RZ, R198.H1_H1 ;  /* 0x300000c6ff4b7230 */ /* 0x001fe40000004100 */
[----:B------:R-:W-:-:S03]  /*37900*/  FFMA.FTZ R74, R189, R187, R74 ;  /* 0x000000bbbd4a7223 */ /* 0x000fc6000001004a */
[----:B------:R-:W-:Y:S01]  /*37910*/  FFMA.FTZ R75, R188, R186, R75 ;  /* 0x000000babc4b7223 */ /* 0x000fe2000001004b */
[----:B--2---:R-:W-:-:S04]  /*37920*/  IMAD.WIDE.U32 R214, R128, 0x10, R214 ;  /* 0x0000001080d67825 */ /* 0x004fc800078e00d6 */
[----:B------:R-:W-:Y:S01]  /*37930*/  VIADD R128, R128, 0x20 ;  /* 0x0000002080807836 */ /* 0x000fe20000000000 */
[----:B------:R2:W-:Y:S06]  /*37940*/  STG.E.128 desc[UR6][R214.64], R72 ;  /* 0x00000048d6007986 */ /* 0x0005ec000c101d06 */
.L_x_61262:
[----:B------:R-:W-:Y:S05]  /*37950*/  BSYNC.RECONVERGENT B0 ;  /* 0x0000000000007941 */ /* 0x000fea0003800200 */
.L_x_61261:
[----:B------:R-:W-:Y:S01]  /*37960*/  LOP3.LUT P0, RZ, R121, 0x20000, RZ, 0xc0, !PT ;  /* 0x0002000079ff7812 */ /* 0x000fe2000780c0ff */
[----:B------:R-:W-:-:S12]  /*37970*/  BSSY.RECONVERGENT B0, `(.L_x_61263) ;  /* 0x000001a000007945 */ /* 0x000fd80003800200 */
[----:B------:R-:W-:Y:S05]  /*37980*/  @!P0 BRA `(.L_x_61264) ;  /* 0x0000000000608947 */ /* 0x000fea0003800000 */
[----:B--2---:R-:W2:Y:S01]  /*37990*/  LDC.64 R214, c[0x0][0x428] ;  /* 0x00010a00ffd67b82 */ /* 0x004ea20000000a00 */
        /* <DEDUP_REMOVED lines=20> */
[C---:B--2---:R-:W-:Y:S01]  /*37ae0*/  IMAD.WIDE.U32 R214, R128.reuse, 0x10, R214 ;  /* 0x0000001080d67825 */ /* 0x044fe200078e00d6 */
[----:B------:R-:W-:-:S04]  /*37af0*/  IADD3 R128, PT, PT, R128, 0x20, RZ ;  /* 0x0000002080807810 */ /* 0x000fc80007ffe0ff */
[----:B------:R3:W-:Y:S03]  /*37b00*/  STG.E.128 desc[UR6][R214.64], R72 ;  /* 0x00000048d6007986 */ /* 0x0007e6000c101d06 */
.L_x_61264:
[----:B------:R-:W-:Y:S05]  /*37b10*/  BSYNC.RECONVERGENT B0 ;  /* 0x0000000000007941 */ /* 0x000fea0003800200 */
.L_x_61263:
[----:B------:R-:W-:Y:S01]  /*37b20*/  LOP3.LUT P0, RZ, R121, 0x2000000, RZ, 0xc0, !PT ;  /* 0x0200000079ff7812 */ /* 0x000fe2000780c0ff */
[----:B------:R-:W-:-:S12]  /*37b30*/  BSSY.RECONVERGENT B0, `(.L_x_61265) ;  /* 0x000001a000007945 */ /* 0x000fd80003800200 */
[----:B------:R-:W-:Y:S05]  /*37b40*/  @!P0 BRA `(.L_x_61266) ;  /* 0x0000000000608947 */ /* 0x000fea0003800000 */
[----:B--23--:R-:W2:Y:S01]  /*37b50*/  LDC.64 R214, c[0x0][0x428] ;  /* 0x00010a00ffd67b82 */ /* 0x00cea20000000a00 */
        /* <DEDUP_REMOVED lines=23> */
.L_x_61266:
[----:B------:R-:W-:Y:S05]  /*37cd0*/  BSYNC.RECONVERGENT B0 ;  /* 0x0000000000007941 */ /* 0x000fea0003800200 */
.L_x_61265:
[----:B------:R-:W-:Y:S01]  /*37ce0*/  LOP3.LUT P0, RZ, R121, 0x1000000, RZ, 0xc0, !PT ;  /* 0x0100000079ff7812 */ /* 0x000fe2000780c0ff */
[----:B------:R-:W-:-:S12]  /*37cf0*/  BSSY.RECONVERGENT B0, `(.L_x_61267) ;  /* 0x000001a000007945 */ /* 0x000fd80003800200 */
[----:B------:R-:W-:Y:S05]  /*37d00*/  @!P0 BRA `(.L_x_61268) ;  /* 0x0000000000608947 */ /* 0x000fea0003800000 */
[----:B--234-:R-:W2:Y:S01]  /*37d10*/  LDC.64 R214, c[0x0][0x428] ;  /* 0x00010a00ffd67b82 */ /* 0x01cea20000000a00 */
        /* <DEDUP_REMOVED lines=23> */
.L_x_61268:
[----:B------:R-:W-:Y:S05]  /*37e90*/  BSYNC.RECONVERGENT B0 ;  /* 0x0000000000007941 */ /* 0x000fea0003800200 */
.L_x_61267:
[----:B------:R-:W-:Y:S01]  /*37ea0*/  LOP3.LUT P0, RZ, R121, 0x800000, RZ, 0xc0, !PT ;  /* 0x0080000079ff7812 */ /* 0x000fe2000780c0ff */
[----:B------:R-:W-:-:S12]  /*37eb0*/  BSSY.RECONVERGENT B0, `(.L_x_61269) ;  /* 0x000001a000007945 */ /* 0x000fd80003800200 */
[----:B------:R-:W-:Y:S05]  /*37ec0*/  @!P0 BRA `(.L_x_61270) ;  /* 0x0000000000608947 */ /* 0x000fea0003800000 */
[----:B0-234-:R-:W0:Y:S01]  /*37ed0*/  LDC.64 R214, c[0x0][0x428] ;  /* 0x00010a00ffd67b82 */ /* 0x01de220000000a00 */
        /* <DEDUP_REMOVED lines=23> */
.L_x_61270:
[----:B------:R-:W-:Y:S05]  /*38050*/  BSYNC.RECONVERGENT B0 ;  /* 0x0000000000007941 */ /* 0x000fea0003800200 */
.L_x_61269:
        /* <DEDUP_REMOVED lines=27> */
.L_x_61272:
[----:B------:R-:W-:Y:S05]  /*38210*/  BSYNC.RECONVERGENT B0 ;  /* 0x0000000000007941 */ /* 0x000fea0003800200 */
.L_x_61271:
        /* <DEDUP_REMOVED lines=27> */
.L_x_61274:
[----:B------:R-:W-:Y:S05]  /*383d0*/  BSYNC.RECONVERGENT B0 ;  /* 0x0000000000007941 */ /* 0x000fea0003800200 */
.L_x_61273:
        /* <DEDUP_REMOVED lines=27> */
.L_x_61276:
[----:B------:R-:W-:Y:S05]  /*38590*/  BSYNC.RECONVERGENT B0 ;  /* 0x0000000000007941 */ /* 0x000fea0003800200 */
.L_x_61275:
        /* <DEDUP_REMOVED lines=27> */
.L_x_61278:
[----:B------:R-:W-:Y:S05]  /*38750*/  BSYNC.RECONVERGENT B0 ;  /* 0x0000000000007941 */ /* 0x000fea0003800200 */
.L_x_61277:
        /* <DEDUP_REMOVED lines=27> */
.L_x_61280:
[----:B------:R-:W-:Y:S05]  /*38910*/  BSYNC.RECONVERGENT B0 ;  /* 0x0000000000007941 */ /* 0x000fea0003800200 */
.L_x_61279:
        /* <DEDUP_REMOVED lines=27> */
.L_x_61282:
[----:B------:R-:W-:Y:S05]  /*38ad0*/  BSYNC.RECONVERGENT B0 ;  /* 0x0000000000007941 */ /* 0x000fea0003800200 */
.L_x_61281:
        /* <DEDUP_REMOVED lines=27> */
.L_x_61284:
[----:B------:R-:W-:Y:S05]  /*38c90*/  BSYNC.RECONVERGENT B0 ;  /* 0x0000000000007941 */ /* 0x000fea0003800200 */
.L_x_61283:
        /* <DEDUP_REMOVED lines=27> */
.L_x_61286:
[----:B------:R-:W-:Y:S05]  /*38e50*/  BSYNC.RECONVERGENT B0 ;  /* 0x0000000000007941 */ /* 0x000fea0003800200 */
.L_x_61285:
        /* <DEDUP_REMOVED lines=27> */
.L_x_61288:
[----:B------:R-:W-:Y:S05]  /*39010*/  BSYNC.RECONVERGENT B0 ;  /* 0x0000000000007941 */ /* 0x000fea0003800200 */
.L_x_61287:
        /* <DEDUP_REMOVED lines=27> */
.L_x_61290:
[----:B------:R-:W-:Y:S05]  /*391d0*/  BSYNC.RECONVERGENT B0 ;  /* 0x0000000000007941 */ /* 0x000fea0003800200 */
.L_x_61289:
[----:B------:R-:W-:Y:S01]  /*391e0*/  LOP3.LUT P0, RZ, R121, 0x400, RZ, 0xc0, !PT ;  /* 0x0000040079ff7812 */ /* 0x000fe2000780c0ff */
[----:B------:R-:W-:-:S12]  /*391f0*/  BSSY.RECONVERGENT B0, `(.L_x_61291) ;  /* 0x0000011000007945 */ /* 0x000fd80003800200 */
[----:B------:R-:W-:Y:S05]  /*39200*/  @!P0 BRA `(.L_x_61292) ;  /* 0x00000000003c8947 */ /* 0x000fea0003800000 */
[----:B------:R-:W5:Y:S01]  /*39210*/  LDC.64 R188, c[0x0][0x428] ;  /* 0x00010a00ffbc7b82 */ /* 0x000f620000000a00 */
        /* <DEDUP_REMOVED lines=14> */
.L_x_61292:
[----:B------:R-:W-:Y:S05]  /*39300*/  BSYNC.RECONVERGENT B0 ;  /* 0x0000000000007941 */ /* 0x000fea0003800200 */
.L_x_61291:
[----:B01234-:R-:W0:Y:S02]  /*39310*/  LDC.64 R72, c[0x0][0x380] ;  /* 0x0000e000ff487b82 */ /* 0x01fe240000000a00 */
[----:B0-----:R-:W-:-:S04]  /*39320*/  LEA R105, R72, R105, 0x2 ;  /* 0x0000006948697211 */ /* 0x001fc800078e10ff */
[----:B------:R-:W-:-:S13]  /*39330*/  ISETP.GE.AND P0, PT, R105, R73, PT ;  /* 0x000000496900720c */ /* 0x000fda0003f06270 */
[----:B------:R-:W-:Y:S05]  /*39340*/  @!P0 BRA `(.L_x_61293) ;  /* 0xfffffc9800048947 */ /* 0x000fea000383ffff */
[----:B------:R-:W-:Y:S05]  /*39350*/  EXIT ;  /* 0x000000000000794d */ /* 0x000fea0003800000 */
.L_x_61260:
[----:B------:R-:W-:Y:S01]  /*39360*/  HFMA2 R160, -RZ, RZ, 0, 1.847743988037109375e-06 ;  /* 0x0000001fffa07431 */ /* 0x000fe200000001ff */
[----:B------:R-:W-:Y:S01]  /*39370*/  BSSY B0, `(.L_x_61294) ;  /* 0x0000006000007945 */ /* 0x000fe20003800000 */
[----:B------:R-:W-:Y:S02]  /*39380*/  IMAD.MOV.U32 R161, RZ, RZ, 0x1 ;  /* 0x00000001ffa17424 */ /* 0x000fe400078e00ff */
[----:B------:R-:W-:-:S07]  /*39390*/  IMAD.MOV.U32 R186, RZ, RZ, -0x1 ;  /* 0xffffffffffba7424 */ /* 0x000fce00078e00ff */
[----:B------:R-:W-:Y:S05]  /*393a0*/  WARPSYNC.COLLECTIVE R186, `(.L_x_61295) ;  /* 0x00000000ba087348 */ /* 0x000fea0003c00000 */
[----:B------:R0:W1:Y:S02]  /*393b0*/  SHFL.BFLY P6, R189, R191, R161, R160 ;  /* 0x0c0000a1bfbd7389 */ /* 0x00006400000c00a0 */
[----:B01----:R-:W-:Y:S05]  /*393c0*/  ENDCOLLECTIVE ;  /* 0x000000000000791b */ /* 0x003fea0003800000 */
.L_x_61295:
[----:B------:R-:W-:Y:S05]  /*393d0*/  BSYNC B0 ;  /* 0x0000000000007941 */ /* 0x000fea0003800000 */
.L_x_61294:
        /* <DEDUP_REMOVED lines=8> */
.L_x_61296:
[----:B------:R-:W-:Y:S02]  /*39460*/  HFMA2 R161, -RZ, RZ, 0, 2.384185791015625e-07 ;  /* 0x00000004ffa17431 */ /* 0x000fe400000001ff */
[----:B------:R-:W-:-:S04]  /*39470*/  FADD.FTZ R190, R191, R189 ;  /* 0x000000bdbfbe7221 */ /* 0x000fc80000010000 */
[----:B------:R-:W-:-:S07]  /*39480*/  IMAD.MOV.U32 R191, RZ, RZ, R190 ;  /* 0x000000ffffbf7224 */ /* 0x000fce00078e00be */
[----:B------:R-:W-:Y:S05]  /*39490*/  WARPSYNC.COLLECTIVE R186, `(.L_x_61297) ;  /* 0x00000000ba087348 */ /* 0x000fea0003c00000 */
[----:B------:R0:W1:Y:S02]  /*394a0*/  SHFL.BFLY P6, R189, R191, R161, R160 ;  /* 0x0c0000a1bfbd7389 */ /* 0x00006400000c00a0 */
[----:B01----:R-:W-:Y:S05]  /*394b0*/  ENDCOLLECTIVE ;  /* 0x000000000000791b */ /* 0x003fea0003800000 */
.L_x_61297:
[----:B------:R-:W-:Y:S01]  /*394c0*/  MOV R161, 0x8 ;  /* 0x0000000800a17802 */ /* 0x000fe20000000f00 */
[----:B------:R-:W-:-:S04]  /*394d0*/  FADD.FTZ R188, R190, R189 ;  /* 0x000000bdbebc7221 */ /* 0x000fc80000010000 */
[----:B------:R-:W-:-:S07]  /*394e0*/  IMAD.MOV.U32 R191, RZ, RZ, R188 ;  /* 0x000000ffffbf7224 */ /* 0x000fce00078e00bc */
[----:B------:R-:W-:Y:S05]  /*394f0*/  WARPSYNC.COLLECTIVE R186, `(.L_x_61298) ;  /* 0x00000000ba087348 */ /* 0x000fea0003c00000 */
[----:B------:R0:W1:Y:S02]  /*39500*/  SHFL.BFLY P6, R189, R191, R161, R160 ;  /* 0x0c0000a1bfbd7389 */ /* 0x00006400000c00a0 */
[----:B01----:R-:W-:Y:S05]  /*39510*/  ENDCOLLECTIVE ;  /* 0x000000000000791b */ /* 0x003fea0003800000 */
.L_x_61298:
[----:B------:R-:W-:Y:S02]  /*39520*/  HFMA2 R161, -RZ, RZ, 0, 9.5367431640625e-07 ;  /* 0x00000010ffa17431 */ /* 0x000fe400000001ff */
[----:B------:R-:W-:-:S04]  /*39530*/  FADD.FTZ R75, R188, R189 ;  /* 0x000000bdbc4b7221 */ /* 0x000fc80000010000 */
[----:B------:R-:W-:-:S07]  /*39540*/  IMAD.MOV.U32 R191, RZ, RZ, R75 ;  /* 0x000000ffffbf7224 */ /* 0x000fce00078e004b */
[----:B------:R-:W-:Y:S05]  /*39550*/  WARPSYNC.COLLECTIVE R186, `(.L_x_61299) ;  /* 0x00000000ba087348 */ /* 0x000fea0003c00000 */
[----:B------:R0:W1:Y:S02]  /*39560*/  SHFL.BFLY P6, R189, R191, R161, R160 ;  /* 0x0c0000a1bfbd7389 */ /* 0x00006400000c00a0 */
[----:B01----:R-:W-:Y:S05]  /*39570*/  ENDCOLLECTIVE ;  /* 0x000000000000791b */ /* 0x003fea0003800000 */
.L_x_61299:
[----:B------:R-:W-:Y:S02]  /*39580*/  IMAD.MOV.U32 R161, RZ, RZ, 0x1 ;  /* 0x00000001ffa17424 */ /* 0x000fe400078e00ff */
        /* <DEDUP_REMOVED lines=141> */
[----:B------:R-:W-:-:S07]  /*39e60*/  MOV R160, 0x1f ;  /* 0x0000001f00a07802 */ /* 0x000fce0000000f00 */
[----:B------:R-:W-:Y:S05]  /*39e70*/  WARPSYNC.COLLECTIVE R186, `(.L_x_61300) ;  /* 0x00000000ba087348 */ /* 0x000fea0003c00000 */
[----:B------:R0:W1:Y:S02]  /*39e80*/  SHFL.BFLY P6, R189, R191, R161, R160 ;  /* 0x0c0000a1bfbd7389 */ /* 0x00006400000c00a0 */
[----:B01----:R-:W-:Y:S05]  /*39e90*/  ENDCOLLECTIVE ;  /* 0x000000000000791b */ /* 0x003fea0003800000 */
.L_x_61300:
[----:B------:R-:W-:Y:S02]  /*39ea0*/  HFMA2 R161, -RZ, RZ, 0, 1.1920928955078125e-07 ;  /* 0x00000002ffa17431 */ /* 0x000fe400000001ff */
[----:B------:R-:W-:-:S04]  /*39eb0*/  FADD.FTZ R190, R191, R189 ;  /* 0x000000bdbfbe7221 */ /* 0x000fc80000010000 */
[----:B------:R-:W-:-:S07]  /*39ec0*/  IMAD.MOV.U32 R191, RZ, RZ, R190 ;  /* 0x000000ffffbf7224 */ /* 0x000fce00078e00be */
[----:B------:R-:W-:Y:S05]  /*39ed0*/  WARPSYNC.COLLECTIVE R186, `(.L_x_61301) ;  /* 0x00000000ba087348 */ /* 0x000fea0003c00000 */
[----:B------:R0:W1:Y:S02]  /*39ee0*/  SHFL.BFLY P6, R189, R191, R161, R160 ;  /* 0x0c0000a1bfbd7389 */ /* 0x00006400000c00a0 */
[----:B01----:R-:W-:Y:S05]  /*39ef0*/  ENDCOLLECTIVE ;  /* 0x000000000000791b */ /* 0x003fea0003800000 */
.L_x_61301:
[----:B------:R-:W-:Y:S01]  /*39f00*/  MOV R161, 0x4 ;  /* 0x0000000400a17802 */ /* 0x000fe20000000f00 */
[----:B------:R-:W-:-:S04]  /*39f10*/  FADD.FTZ R188, R190, R189 ;  /* 0x000000bdbebc7221 */ /* 0x000fc80000010000 */
[----:B------:R-:W-:-:S07]  /*39f20*/  IMAD.MOV.U32 R191, RZ, RZ, R188 ;  /* 0x000000ffffbf7224 */ /* 0x000fce00078e00bc */
[----:B------:R-:W-:Y:S05]  /*39f30*/  WARPSYNC.COLLECTIVE R186, `(.L_x_61302) ;  /* 0x00000000ba087348 */ /* 0x000fea0003c00000 */
[----:B------:R0:W1:Y:S02]  /*39f40*/  SHFL.BFLY P6, R189, R191, R161, R160 ;  /* 0x0c0000a1bfbd7389 */ /* 0x00006400000c00a0 */
[----:B01----:R-:W-:Y:S05]  /*39f50*/  ENDCOLLECTIVE ;  /* 0x000000000000791b */ /* 0x003fea0003800000 */
.L_x_61302:
[----:B------:R-:W-:Y:S02]  /*39f60*/  HFMA2 R161, -RZ, RZ, 0, 4.76837158203125e-07 ;  /* 0x00000008ffa17431 */ /* 0x000fe400000001ff */
[----:B------:R-:W-:-:S04]  /*39f70*/  FADD.FTZ R187, R188, R189 ;  /* 0x000000bdbcbb7221 */ /* 0x000fc80000010000 */
[----:B------:R-:W-:-:S07]  /*39f80*/  IMAD.MOV.U32 R191, RZ, RZ, R187 ;  /* 0x000000ffffbf7224 */ /* 0x000fce00078e00bb */
[----:B------:R-:W-:Y:S05]  /*39f90*/  WARPSYNC.COLLECTIVE R186, `(.L_x_61303) ;  /* 0x00000000ba087348 */ /* 0x000fea0003c00000 */
[----:B------:R0:W1:Y:S02]  /*39fa0*/  SHFL.BFLY P6, R189, R191, R161, R160 ;  /* 0x0c0000a1bfbd7389 */ /* 0x00006400000c00a0 */
[----:B01----:R-:W-:Y:S05]  /*39fb0*/  ENDCOLLECTIVE ;  /* 0x000000000000791b */ /* 0x003fea0003800000 */
.L_x_61303:
[----:B------:R-:W-:Y:S01]  /*39fc0*/  MOV R161, 0x10 ;  /* 0x0000001000a17802 */ /* 0x000fe20000000f00 */
[----:B------:R-:W-:-:S04]  /*39fd0*/  FADD.FTZ R75, R187, R189 ;  /* 0x000000bdbb4b7221 */ /* 0x000fc80000010000 */
[----:B------:R-:W-:-:S07]  /*39fe0*/  IMAD.MOV.U32 R191, RZ, RZ, R75 ;  /* 0x000000ffffbf7224 */ /* 0x000fce00078e004b */
[----:B------:R-:W-:Y:S05]  /*39ff0*/  WARPSYNC.COLLECTIVE R186, `(.L_x_61304) ;  /* 0x00000000ba087348 */ /* 0x000fea0003c00000 */
[----:B------:R0:W1:Y:S02]  /*3a000*/  SHFL.BFLY P6, R189, R191, R161, R160 ;  /* 0x0c0000a1bfbd7389 */ /* 0x00006400000c00a0 */
[----:B01----:R-:W-:Y:S05]  /*3a010*/  ENDCOLLECTIVE ;  /* 0x000000000000791b */ /* 0x003fea0003800000 */
.L_x_61304:
[----:B------:R-:W-:Y:S05]  /*3a020*/  BRA `(.L_x_61305) ;  /* 0xffffffd400a47947 */ /* 0x000fea000383ffff */
.L_x_61306:
        /* <DEDUP_REMOVED lines=13> */
.L_x_71560:


//--------------------- .text._ZN10layer_norm13ln_fwd_kernelINS_13Kernel_traitsI6__halfffffjLj2048ELj1ELj4ELj1ELj16ENS_18Kernel_traits_baseILj2048ES2_ffffjLj128EEEEELb1ELb1ELb0ELb1EEEvNS_9FwdParamsE --------------------------
	.section	.text._ZN10layer_norm13ln_fwd_kernelINS_13Kernel_traitsI6__halfffffjLj2048ELj1ELj4ELj1ELj16ENS_18Kernel_traits_baseILj2048ES2_ffffjLj128EEEEELb1ELb1ELb0ELb1EEEvNS_9FwdParamsE,"ax",@progbits
	.align	128
        .global         _ZN10layer_norm13ln_fwd_kernelINS_13Kernel_traitsI6__halfffffjLj2048ELj1ELj4ELj1ELj16ENS_18Kernel_traits_baseILj2048ES2_ffffjLj128EEEEELb1ELb1ELb0ELb1EEEvNS_9FwdParamsE
        .type           _ZN10layer_norm13ln_fwd_kernelINS_13Kernel_traitsI6__halfffffjLj2048ELj1ELj4ELj1ELj16ENS_18Kernel_traits_baseILj2048ES2_ffffjLj128EEEEELb1ELb1ELb0ELb1EEEvNS_9FwdParamsE,@function
        .size           _ZN10layer_norm13ln_fwd_kernelINS_13Kernel_traitsI6__halfffffjLj2048ELj1ELj4ELj1ELj16ENS_18Kernel_traits_baseILj2048ES2_ffffjLj128EEEEELb1ELb1ELb0ELb1EEEvNS_9FwdParamsE,(.L_x_71561 - _ZN10layer_norm13ln_fwd_kernelINS_13Kernel_traitsI6__halfffffjLj2048ELj1ELj4ELj1ELj16ENS_18Kernel_traits_baseILj2048ES2_ffffjLj128EEEEELb1ELb1ELb0ELb1EEEvNS_9FwdParamsE)
        .other          _ZN10layer_norm13ln_fwd_kernelINS_13Kernel_traitsI6__halfffffjLj2048ELj1ELj4ELj1ELj16ENS_18Kernel_traits_baseILj2048ES2_ffffjLj128EEEEELb1ELb1ELb0ELb1EEEvNS_9FwdParamsE,@"STO_CUDA_ENTRY STV_DEFAULT"
_ZN10layer_norm13ln_fwd_kernelINS_13Kernel_traitsI6__halfffffjLj2048ELj1ELj4ELj1ELj16ENS_18Kernel_traits_baseILj2048ES2_ffffjLj128EEEEELb1ELb1ELb0ELb1EEEvNS_9FwdParamsE:
.text._ZN10layer_norm13ln_fwd_kernelINS_13Kernel_traitsI6__halfffffjLj2048ELj1ELj4ELj1ELj16ENS_18Kernel_traits_baseILj2048ES2_ffffjLj128EEEEELb1ELb1ELb0ELb1EEEvNS_9FwdParamsE:
[----:B------:R-:W-:Y:S01]  /*0000*/  LDC R1, c[0x0][0x37c] ;  /* 0x0000df00ff017b82 */ /* 0x000fe20000000800 */
[----:B------:R-:W0:Y:S07]  /*0010*/  LDCU.U8 UR8, c[0x0][0x464] ;  /* 0x00008c80ff0877ac */ /* 0x000e2e0008000000 */
[----:B------:R-:W1:Y:S01]  /*0020*/  LDC R117, c[0x0][0x45c] ;  /* 0x00011700ff757b82 */ /* 0x000e620000000800 */
[----:B------:R-:W2:Y:S01]  /*0030*/  LDCU.64 UR4, c[0x0][0x450] ;  /* 0x00008a00ff0477ac */ /* 0x000ea20008000a00 */
[----:B------:R-:W3:Y:S06]  /*0040*/  LDCU.64 UR6, c[0x0][0x358] ;  /* 0x00006b00ff0677ac */ /* 0x000eec0008000a00 */
[----:B------:R-:W4:Y:S01]  /*0050*/  LDC R4, c[0x0][0x458] ;  /* 0x00011600ff047b82 */ /* 0x000f220000000800 */
[----:B------:R-:W5:Y:S01]  /*0060*/  S2R R8, SR_TID.X ;  /* 0x0000000000087919 */ /* 0x000f620000002100 */
[----:B------:R-:W4:Y:S01]  /*0070*/  LDCU.64 UR10, c[0x0][0x438] ;  /* 0x00008700ff0a77ac */ /* 0x000f220008000a00 */
[----:B0-----:R-:W-:Y:S01]  /*0080*/  ISETP.NE.AND P0, PT, RZ, UR8, PT ;  /* 0x00000008ff007c0c */ /* 0x001fe2000bf05270 */
[----:B--2---:R-:W-:-:S02]  /*0090*/  IMAD.U32 R2, RZ, RZ, UR4 ;  /* 0x00000004ff027e24 */ /* 0x004fc4000f8e00ff */
[----:B------:R-:W-:-:S10]  /*00a0*/  IMAD.U32 R3, RZ, RZ, UR5 ;  /* 0x00000005ff037e24 */ /* 0x000fd4000f8e00ff */
[----:B-1----:R-:W-:Y:S01]  /*00b0*/  @P0 MOV R5, R117 ;  /* 0x0000007500050202 */ /* 0x002fe20000000f00 */
[----:B---3--:R-:W2:Y:S01]  /*00c0*/  @P0 LDG.E.64 R2, desc[UR6][R2.64] ;  /* 0x0000000602020981 */ /* 0x008ea2000c1e1b00 */
[----:B------:R-:W0:Y:S03]  /*00d0*/  @P0 LDC R11, c[0x0][0x460] ;  /* 0x00011800ff0b0b82 */ /* 0x000e260000000800 */
[----:B----4-:R1:W0:Y:S01]  /*00e0*/  @P0 LDG.E.64 R6, desc[UR6][R4.64] ;  /* 0x0000000604060981 */ /* 0x010222000c1e1b00 */
[----:B------:R-:W-:-:S04]  /*00f0*/  UISETP.NE.U32.AND UP0, UPT, UR10, URZ, UPT ;  /* 0x000000ff0a00728c */ /* 0x000fc8000bf05070 */
[----:B------:R-:W3:Y:S01]  /*0100*/  S2UR UR9, SR_CTAID.X ;  /* 0x00000000000979c3 */ /* 0x000ee20000002500 */
[----:B------:R-:W-:Y:S01]  /*0110*/  UISETP.NE.AND.EX UP0, UPT, UR11, URZ, UPT, UP0 ;  /* 0x000000ff0b00728c */ /* 0x000fe2000bf05300 */
[----:B-----5:R-:W-:Y:S02]  /*0120*/  SHF.R.U32.HI R119, RZ, 0x5, R8 ;  /* 0x00000005ff777819 */ /* 0x020fe40000011608 */
[----:B-1----:R-:W-:-:S04]  /*0130*/  LOP3.LUT R5, R8, 0x1f, RZ, 0xc0, !PT ;  /* 0x0000001f08057812 */ /* 0x002fc800078ec0ff */
[----:B------:R-:W1:Y:S01]  /*0140*/  LDC R9, c[0x0][0x360] ;  /* 0x0000d800ff097b82 */ /* 0x000e620000000800 */
[----:B---3--:R-:W-:-:S06]  /*0150*/  USHF.L.U32 UR8, UR9, 0x2, URZ ;  /* 0x0000000209087899 */ /* 0x008fcc00080006ff */
[----:B------:R-:W-:Y:S01]  /*0160*/  LOP3.LUT R119, R119, UR8, RZ, 0xfc, !PT ;  /* 0x0000000877777c12 */ /* 0x000fe2000f8efcff */
[----:B-1----:R-:W-:Y:S01]  /*0170*/  IMAD R0, R9, UR9, R8 ;  /* 0x0000000909007c24 */ /* 0x002fe2000f8e0208 */
[----:B--2---:R-:W-:Y:S02]  /*0180*/  @P0 R2UR UR4, R2 ;  /* 0x00000000020402ca */ /* 0x004fe400000e0000 */
[----:B------:R-:W-:Y:S02]  /*0190*/  @P0 R2UR UR5, R3 ;  /* 0x00000000030502ca */ /* 0x000fe400000e0000 */
[----:B0-----:R-:W-:-:S05]  /*01a0*/  @P0 IADD3 R4, P1, PT, R6, R11, RZ ;  /* 0x0000000b06040210 */ /* 0x001fca0007f3e0ff */
[----:B------:R-:W-:-:S04]  /*01b0*/  @P0 IMAD.X R117, RZ, RZ, R7, P1 ;  /* 0x000000ffff750224 */ /* 0x000fc800008e0607 */
[----:B------:R-:W-:Y:S01]  /*01c0*/  UIADD3 UR12, UPT, UPT, UR4, 0x3c6ef372, URZ ;  /* 0x3c6ef372040c7890 */ /* 0x000fe2000fffe0ff */
[--C-:B------:R-:W-:Y:S01]  /*01d0*/  SHF.R.U64 R114, R4, 0x2, R117.reuse ;  /* 0x0000000204727819 */ /* 0x100fe20000001275 */
[----:B------:R-:W-:Y:S01]  /*01e0*/  UIADD3 UR13, UPT, UPT, UR5, 0x76cf5d0a, URZ ;  /* 0x76cf5d0a050d7890 */ /* 0x000fe2000fffe0ff */
[----:B------:R-:W-:Y:S01]  /*01f0*/  SHF.R.U32.HI R117, RZ, 0x2, R117 ;  /* 0x00000002ff757819 */ /* 0x000fe20000011675 */
[----:B------:R-:W-:Y:S01]  /*0200*/  UIADD3 UR19, UPT, UPT, UR4, -0x4ab325aa, URZ ;  /* 0xb54cda5604137890 */ /* 0x000fe2000fffe0ff */
[----:B------:R-:W-:Y:S11]  /*0210*/  BRA.U !UP0, `(.L_x_61307) ;  /* 0x0000000108dc7547 */ /* 0x000ff6000b800000 */
        /* <DEDUP_REMOVED lines=55> */
.L_x_61307:
        /* <DEDUP_REMOVED lines=52> */
.L_x_61308:
[----:B------:R-:W1:Y:S02]  /*08d0*/  LDCU UR8, c[0x0][0x384] ;  /* 0x00007080ff0877ac */ /* 0x000e640008000800 */
[----:B-1----:R-:W-:-:S13]  /*08e0*/  ISETP.GE.AND P0, PT, R119, UR8, PT ;  /* 0x0000000877007c0c */ /* 0x002fda000bf06270 */
[----:B------:R-:W-:Y:S05]  /*08f0*/  @P0 EXIT ;  /* 0x000000000000094d */ /* 0x000fea0003800000 */
[----:B-----5:R-:W-:Y:S01]  /*0900*/  IMAD.MOV.U32 R203, RZ, RZ, R8 ;  /* 0x000000ffffcb7224 */ /* 0x020fe200078e0008 */
[----:B------:R-:W-:Y:S01]  /*0910*/  SHF.R.U64 R204, R8, 0x10, R9 ;  /* 0x0000001008cc7819 */ /* 0x000fe20000001209 */
[--C-:B------:R-:W-:Y:S01]  /*0920*/  IMAD.MOV.U32 R8, RZ, RZ, R7.reuse ;  /* 0x000000ffff087224 */ /* 0x100fe200078e0007 */
[--C-:B------:R-:W-:Y:S01]  /*0930*/  SHF.R.U64 R206, R6, 0x10, R7.reuse ;  /* 0x0000001006ce7819 */ /* 0x100fe20000001207 */
[----:B------:R-:W-:Y:S01]  /*0940*/  IMAD.MOV.U32 R205, RZ, RZ, R6 ;  /* 0x000000ffffcd7224 */ /* 0x000fe200078e0006 */
[----:B------:R-:W-:Y:S01]  /*0950*/  SHF.R.U32.HI R5, RZ, 0x10, R7 ;  /* 0x00000010ff057819 */ /* 0x000fe20000011607 */
[----:B------:R-:W-:Y:S01]  /*0960*/  IMAD.MOV.U32 R7, RZ, RZ, R77 ;  /* 0x000000ffff077224 */ /* 0x000fe200078e004d */
[----:B------:R-:W-:Y:S01]  /*0970*/  MOV R6, R76 ;  /* 0x0000004c00067202 */ /* 0x000fe20000000f00 */
[----:B------:R-:W-:Y:S01]  /*0980*/  UIADD3 UR8, UPT, UPT, UR4, -0x61c88647, URZ ;  /* 0x9e3779b904087890 */ /* 0x000fe2000fffe0ff */
[----:B------:R-:W-:Y:S01]  /*0990*/  PRMT R206, R206, 0x5410, R5 ;  /* 0x00005410cece7816 */ /* 0x000fe20000000005 */
[----:B------:R-:W-:Y:S01]  /*09a0*/  IMAD.MOV.U32 R5, RZ, RZ, R78 ;  /* 0x000000ffff057224 */ /* 0x000fe200078e004e */
[----:B------:R-:W-:Y:S01]  /*09b0*/  PRMT R207, R6, 0x5410, R7 ;  /* 0x0000541006cf7816 */ /* 0x000fe20000000007 */
[----:B------:R-:W-:Y:S01]  /*09c0*/  IMAD.MOV.U32 R7, RZ, RZ, R80 ;  /* 0x000000ffff077224 */ /* 0x000fe200078e0050 */
[----:B------:R-:W-:Y:S01]  /*09d0*/  MOV R6, R79 ;  /* 0x0000004f00067202 */ /* 0x000fe20000000f00 */
[----:B------:R-:W-:Y:S01]  /*09e0*/  UIADD3 UR9, UPT, UPT, UR5, -0x4498517b, URZ ;  /* 0xbb67ae8505097890 */ /* 0x000fe2000fffe0ff */
[----:B------:R-:W-:Y:S01]  /*09f0*/  SHF.R.U64 R213, R82, 0x10, R83 ;  /* 0x0000001052d57819 */ /* 0x000fe20000001253 */
[----:B------:R-:W-:Y:S01]  /*0a00*/  IMAD.MOV.U32 R198, RZ, RZ, R12 ;  /* 0x000000ffffc67224 */ /* 0x000fe200078e000c */
[----:B------:R-:W-:Y:S01]  /*0a10*/  PRMT R208, R5, 0x5410, R6 ;  /* 0x0000541005d07816 */ /* 0x000fe20000000006 */
[----:B------:R-:W-:Y:S01]  /*0a20*/  IMAD.MOV.U32 R5, RZ, RZ, R81 ;  /* 0x000000ffff057224 */ /* 0x000fe200078e0051 */
[----:B------:R-:W-:Y:S01]  /*0a30*/  MOV R6, R2 ;  /* 0x0000000200067202 */ /* 0x000fe20000000f00 */
[----:B------:R-:W-:Y:S01]  /*0a40*/  UIADD3 UR10, UPT, UPT, UR4, -0x255992d5, URZ ;  /* 0xdaa66d2b040a7890 */ /* 0x000fe2000fffe0ff */
[----:B------:R-:W-:Y:S01]  /*0a50*/  SHF.R.U64 R214, R84, 0x10, R85 ;  /* 0x0000001054d67819 */ /* 0x000fe20000001255 */
[----:B------:R-:W-:Y:S01]  /*0a60*/  UIADD3 UR11, UPT, UPT, UR5, -0x126145ec, URZ ;  /* 0xed9eba14050b7890 */ /* 0x000fe2000fffe0ff */
[----:B------:R-:W-:Y:S01]  /*0a70*/  PRMT R209, R7, 0x5410, R5 ;  /* 0x0000541007d17816 */ /* 0x000fe20000000005 */
[----:B------:R-:W-:Y:S01]  /*0a80*/  IMAD.MOV.U32 R5, RZ, RZ, R3 ;  /* 0x000000ffff057224 */ /* 0x000fe200078e0003 */
[----:B------:R-:W-:Y:S01]  /*0a90*/  SHF.R.U64 R215, R86, 0x10, R87 ;  /* 0x0000001056d77819 */ /* 0x000fe20000001257 */
[----:B------:R-:W-:Y:S01]  /*0aa0*/  IMAD.MOV.U32 R7, RZ, RZ, R72 ;  /* 0x000000ffff077224 */ /* 0x000fe200078e0048 */
[----:B------:R-:W-:Y:S01]  /*0ab0*/  SHF.R.U64 R216, R88, 0x10, R89 ;  /* 0x0000001058d87819 */ /* 0x000fe20000001259 */
[----:B------:R-:W-:Y:S01]  /*0ac0*/  UIADD3 UR14, UPT, UPT, UR5, 0x646e171e, URZ ;  /* 0x646e171e050e7890 */ /* 0x000fe2000fffe0ff */
[----:B------:R-:W-:Y:S01]  /*0ad0*/  PRMT R210, R6, 0x5410, R5 ;  /* 0x0000541006d27816 */ /* 0x000fe20000000005 */
[----:B------:R-:W-:Y:S01]  /*0ae0*/  IMAD.MOV.U32 R5, RZ, RZ, R74 ;  /* 0x000000ffff057224 */ /* 0x000fe200078e004a */
[----:B------:R-:W-:Y:S01]  /*0af0*/  MOV R6, R73 ;  /* 0x0000004900067202 */ /* 0x000fe20000000f00 */
[----:B------:R-:W-:Y:S01]  /*0b00*/  UIADD3 UR15, UPT, UPT, UR5, 0x1fd5c5a3, URZ ;  /* 0x1fd5c5a3050f7890 */ /* 0x000fe2000fffe0ff */
[----:B------:R-:W-:Y:S01]  /*0b10*/  SHF.R.U64 R217, R90, 0x10, R91 ;  /* 0x000000105ad97819 */ /* 0x000fe2000000125b */
[----:B------:R-:W1:Y:S01]  /*0b20*/  LDCU.64 UR20, c[0x0][0x3e0] ;  /* 0x00007c00ff1477ac */ /* 0x000e620008000a00 */
        /* <DEDUP_REMOVED lines=14> */
[----:B------:R-:W-:Y:S01]  /*0c10*/  SHF.R.U32.HI R5, RZ, 0x10, R85 ;  /* 0x00000010ff057819 */ /* 0x000fe20000011655 */
[----:B------:R-:W-:Y:S01]  /*0c20*/  IMAD.MOV.U32 R168, RZ, RZ, R24 ;  /* 0x000000ffffa87224 */ /* 0x000fe200078e0018 */
[----:B------:R-:W-:Y:S01]  /*0c30*/  PRMT R215, R215, 0x5410, R6 ;  /* 0x00005410d7d77816 */ /* 0x000fe20000000006 */
        /* <DEDUP_REMOVED lines=8> */
[----:B------:R-:W-:Y:S01]  /*0cc0*/  IMAD.HI.U32 R5, R114, -0x2daee0ad, RZ ;  /* 0xd2511f5372057827 */ /* 0x000fe200078e00ff */
[----:B------:R-:W-:Y:S01]  /*0cd0*/  PRMT R217, R217, 0x5410, R6 ;  /* 0x00005410d9d97816 */ /* 0x000fe20000000006 */
[----:B------:R-:W-:Y:S01]  /*0ce0*/  UIADD3 UR17, UPT, UPT, UR5, -0x695add53, URZ ;  /* 0x96a522ad05117890 */ /* 0x000fe2000fffe0ff */
[----:B------:R-:W-:Y:S01]  /*0cf0*/  MOV R10, R9 ;  /* 0x00000009000a7202 */ /* 0x000fe20000000f00 */
[----:B------:R-:W-:Y:S01]  /*0d00*/  IMAD.HI.U32 R6, R0, -0x326172a9, RZ ;  /* 0xcd9e8d5700067827 */ /* 0x000fe200078e00ff */
[----:B------:R-:W-:Y:S01]  /*0d10*/  SHF.R.U32.HI R9, RZ, 0x10, R9 ;  /* 0x00000010ff097819 */ /* 0x000fe20000011609 */
[----:B------:R-:W-:Y:S01]  /*0d20*/  UIADD3 UR18, UPT, UPT, UR4, -0x700cb87f, URZ ;  /* 0x8ff3478104127890 */ /* 0x000fe2000fffe0ff */
[--C-:B------:R-:W-:Y:S01]  /*0d30*/  SHF.R.U64 R218, R92, 0x10, R93.reuse ;  /* 0x000000105cda7819 */ /* 0x100fe2000000125d */
[----:B------:R-:W-:Y:S01]  /*0d40*/  IMAD.MOV.U32 R195, RZ, RZ, R14 ;  /* 0x000000ffffc37224 */ /* 0x000fe200078e000e */
[----:B------:R-:W-:Y:S01]  /*0d50*/  SHF.R.U32.HI R7, RZ, 0x10, R93 ;  /* 0x00000010ff077819 */ /* 0x000fe2000001165d */
[----:B------:R-:W-:Y:S01]  /*0d60*/  IMAD.MOV.U32 R133, RZ, RZ, R44 ;  /* 0x000000ffff857224 */ /* 0x000fe200078e002c */
[----:B------:R-:W-:Y:S01]  /*0d70*/  LOP3.LUT R6, R117, UR4, R6, 0x96, !PT ;  /* 0x0000000475067c12 */ /* 0x000fe2000f8e9606 */
[----:B------:R-:W-:Y:S01]  /*0d80*/  IMAD.MOV.U32 R139, RZ, RZ, R50 ;  /* 0x000000ffff8b7224 */ /* 0x000fe200078e0032 */
[----:B------:R-:W-:Y:S01]  /*0d90*/  LOP3.LUT R5, R5, UR5, RZ, 0x3c, !PT ;  /* 0x0000000505057c12 */ /* 0x000fe2000f8e3cff */
[----:B------:R-:W-:Y:S01]  /*0da0*/  IMAD.MOV.U32 R145, RZ, RZ, R56 ;  /* 0x000000ffff917224 */ /* 0x000fe200078e0038 */
[----:B------:R-:W-:Y:S01]  /*0db0*/  PRMT R203, R203, 0x5410, R10 ;  /* 0x00005410cbcb7816 */ /* 0x000fe2000000000a */
[----:B------:R-:W-:Y:S01]  /*0dc0*/  IMAD R10, R114, -0x2daee0ad, RZ ;  /* 0xd2511f53720a7824 */ /* 0x000fe200078e02ff */
[----:B------:R-:W-:Y:S01]  /*0dd0*/  PRMT R204, R204, 0x5410, R9 ;  /* 0x00005410cccc7816 */ /* 0x000fe20000000009 */
[----:B------:R-:W-:Y:S01]  /*0de0*/  IMAD.HI.U32 R9, R6, -0x2daee0ad, RZ ;  /* 0xd2511f5306097827 */ /* 0x000fe200078e00ff */
[----:B------:R-:W-:-:S03]  /*0df0*/  PRMT R205, R205, 0x5410, R8 ;  /* 0x00005410cdcd7816 */ /* 0x000fc60000000008 */
[----:B------:R-:W-:Y:S01]  /*0e00*/  HFMA2 R118, -RZ, RZ, 0, 0 ;  /* 0x00000000ff767431 */ /* 0x000fe200000001ff */
[----:B------:R-:W-:Y:S01]  /*0e10*/  PRMT R218, R218, 0x5410, R7 ;  /* 0x00005410dada7816 */ /* 0x000fe20000000007 */
[----:B------:R-:W-:Y:S01]  /*0e20*/  IMAD R8, R0, -0x326172a9, RZ ;  /* 0xcd9e8d5700087824 */ /* 0x000fe200078e02ff */
[----:B------:R-:W-:Y:S01]  /*0e30*/  SHF.R.U64 R200, R12, 0x10, R13 ;  /* 0x000000100cc87819 */ /* 0x000fe2000000120d */
[C---:B------:R-:W-:Y:S01]  /*0e40*/  IMAD.HI.U32 R7, R5.reuse, -0x326172a9, RZ ;  /* 0xcd9e8d5705077827 */ /* 0x040fe200078e00ff */
[----:B------:R-:W-:Y:S01]  /*0e50*/  LOP3.LUT R9, R10, UR9, R9, 0x96, !PT ;  /* 0x000000090a097c12 */ /* 0x000fe2000f8e9609 */
[----:B------:R-:W-:Y:S01]  /*0e60*/  UIADD3 UR9, UPT, UPT, UR5, 0x32370b8f, URZ ;  /* 0x32370b8f05097890 */ /* 0x000fe2000fffe0ff */
[----:B------:R-:W-:Y:S01]  /*0e70*/  SHF.R.U64 R219, R94, 0x10, R95 ;  /* 0x000000105edb7819 */ /* 0x000fe2000000125f */
[--C-:B------:R-:W-:Y:S01]  /*0e80*/  IMAD.MOV.U32 R12, RZ, RZ, R11.reuse ;  /* 0x000000ffff0c7224 */ /* 0x100fe200078e000b */
[----:B------:R-:W-:Y:S01]  /*0e90*/  SHF.R.U32.HI R11, RZ, 0x10, R11 ;  /* 0x00000010ff0b7819 */ /* 0x000fe2000001160b */
[----:B------:R-:W-:Y:S01]  /*0ea0*/  IMAD.MOV.U32 R178, RZ, RZ, R30 ;  /* 0x000000ffffb27224 */ /* 0x000fe200078e001e */
[----:B------:R-:W-:Y:S01]  /*0eb0*/  LOP3.LUT R7, R8, UR8, R7, 0x96, !PT ;  /* 0x0000000808077c12 */ /* 0x000fe2000f8e9607 */
[----:B------:R-:W-:Y:S01]  /*0ec0*/  IMAD R8, R5, -0x326172a9, RZ ;  /* 0xcd9e8d5705087824 */ /* 0x000fe200078e02ff */
[----:B------:R-:W-:Y:S01]  /*0ed0*/  PRMT R202, R202, 0x5410, R11 ;  /* 0x00005410caca7816 */ /* 0x000fe2000000000b */
[----:B------:R-:W-:Y:S01]  /*0ee0*/  IMAD R11, R6, -0x2daee0ad, RZ ;  /* 0xd2511f53060b7824 */ /* 0x000fe200078e02ff */
[----:B------:R-:W-:Y:S01]  /*0ef0*/  SHF.R.U32.HI R10, RZ, 0x10, R95 ;  /* 0x00000010ff0a7819 */ /* 0x000fe2000001165f */
[----:B------:R-:W-:Y:S01]  /*0f00*/  IMAD.HI.U32 R5, R9, -0x326172a9, RZ ;  /* 0xcd9e8d5709057827 */ /* 0x000fe200078e00ff */
[----:B------:R-:W-:Y:S01]  /*0f10*/  UIADD3 UR8, UPT, UPT, UR4, 0x78dde6e4, URZ ;  /* 0x78dde6e404087890 */ /* 0x000fe2000fffe0ff */
[----:B------:R-:W-:-:S02]  /*0f20*/  SHF.R.U64 R220, R96, 0x10, R97 ;  /* 0x0000001060dc7819 */ /* 0x000fc40000001261 */
[----:B------:R-:W-:Y:S01]  /*0f30*/  IMAD.HI.U32 R6, R7, -0x2daee0ad, RZ ;  /* 0xd2511f5307067827 */ /* 0x000fe200078e00ff */
[----:B------:R-:W-:Y:S01]  /*0f40*/  LOP3.LUT R5, R8, UR12, R5, 0x96, !PT ;  /* 0x0000000c08057c12 */ /* 0x000fe2000f8e9605 */
[----:B------:R-:W-:Y:S01]  /*0f50*/  UIADD3 UR12, UPT, UPT, UR4, 0x1715609d, URZ ;  /* 0x1715609d040c7890 */ /* 0x000fe2000fffe0ff */
[----:B------:R-:W-:Y:S01]  /*0f60*/  PRMT R219, R219, 0x5410, R10 ;  /* 0x00005410dbdb7816 */ /* 0x000fe2000000000a */
[----:B------:R-:W-:Y:S01]  /*0f70*/  IMAD R8, R9, -0x326172a9, RZ ;  /* 0xcd9e8d5709087824 */ /* 0x000fe200078e02ff */
[----:B------:R-:W-:Y:S01]  /*0f80*/  LOP3.LUT R6, R11, UR13, R6, 0x96, !PT ;  /* 0x0000000d0b067c12 */ /* 0x000fe2000f8e9606 */
[----:B------:R-:W-:Y:S01]  /*0f90*/  IMAD R11, R7, -0x2daee0ad, RZ ;  /* 0xd2511f53070b7824 */ /* 0x000fe200078e02ff */
[----:B------:R-:W-:Y:S01]  /*0fa0*/  UIADD3 UR13, UPT, UPT, UR5, -0x56f99767, URZ ;  /* 0xa9066899050d7890 */ /* 0x000fe2000fffe0ff */
[----:B------:R-:W-:Y:S01]  /*0fb0*/  IMAD.HI.U32 R10, R5, -0x2daee0ad, RZ ;  /* 0xd2511f53050a7827 */ /* 0x000fe200078e00ff */
[----:B------:R-:W-:Y:S02]  /*0fc0*/  SHF.R.U64 R221, R104, 0x10, R105 ;  /* 0x0000001068dd7819 */ /* 0x000fe40000001269 */
[----:B------:R-:W-:Y:S01]  /*0fd0*/  SHF.R.U64 R222, R106, 0x10, R107 ;  /* 0x000000106ade7819 */ /* 0x000fe2000000126b */
[C---:B------:R-:W-:Y:S01]  /*0fe0*/  IMAD.HI.U32 R7, R6.reuse, -0x326172a9, RZ ;  /* 0xcd9e8d5706077827 */ /* 0x040fe200078e00ff */
[----:B------:R-:W-:Y:S01]  /*0ff0*/  LOP3.LUT R10, R11, UR9, R10, 0x96, !PT ;  /* 0x000000090b0a7c12 */ /* 0x000fe2000f8e960a */
[----:B------:R-:W-:Y:S01]  /*1000*/  UIADD3 UR9, UPT, UPT, UR4, 0x5384540f, URZ ;  /* 0x5384540f04097890 */ /* 0x000fe2000fffe0ff */
[----:B------:R-:W-:Y:S01]  /*1010*/  SHF.R.U32.HI R11, RZ, 0x10, R97 ;  /* 0x00000010ff0b7819 */ /* 0x000fe20000011661 */
[----:B------:R-:W-:Y:S01]  /*1020*/  IMAD R9, R6, -0x326172a9, RZ ;  /* 0xcd9e8d5706097824 */ /* 0x000fe200078e02ff */
[----:B------:R-:W-:Y:S01]  /*1030*/  LOP3.LUT R7, R8, UR10, R7, 0x96, !PT ;  /* 0x0000000a08077c12 */ /* 0x000fe2000f8e9607 */
[----:B------:R-:W-:Y:S01]  /*1040*/  IMAD R8, R5, -0x2daee0ad, RZ ;  /* 0xd2511f5305087824 */ /* 0x000fe200078e02ff */
[----:B------:R-:W-:Y:S01]  /*1050*/  PRMT R220, R220, 0x5410, R11 ;  /* 0x00005410dcdc7816 */ /* 0x000fe2000000000b */
[----:B------:R-:W-:Y:S01]  /*1060*/  IMAD.HI.U32 R6, R10, -0x326172a9, RZ ;  /* 0xcd9e8d570a067827 */ /* 0x000fe200078e00ff */
[----:B------:R-:W-:Y:S01]  /*1070*/  SHF.R.U32.HI R11, RZ, 0x10, R105 ;  /* 0x00000010ff0b7819 */ /* 0x000fe20000011669 */
[----:B------:R-:W2:Y:S01]  /*1080*/  LDCU UR10, c[0x0][0x404] ;  /* 0x00008080ff0a77ac */ /* 0x000ea20008000800 */
[----:B------:R-:W-:Y:S01]  /*1090*/  SHF.R.U64 R223, R108, 0x10, R109 ;  /* 0x000000106cdf7819 */ /* 0x000fe2000000126d */
[----:B------:R-:W-:Y:S01]  /*10a0*/  IMAD.HI.U32 R5, R7, -0x2daee0ad, RZ ;  /* 0xd2511f5307057827 */ /* 0x000fe200078e00ff */
[----:B------:R-:W-:Y:S01]  /*10b0*/  LOP3.LUT R6, R9, UR8, R6, 0x96, !PT ;  /* 0x0000000809067c12 */ /* 0x000fe2000f8e9606 */
[----:B------:R-:W-:Y:S01]  /*10c0*/  UIADD3 UR8, UPT, UPT, UR5, -0x24c28bd8, URZ ;  /* 0xdb3d742805087890 */ /* 0x000fe2000fffe0ff */
[----:B------:R-:W-:Y:S01]  /*10d0*/  PRMT R221, R221, 0x5410, R11 ;  /* 0x00005410dddd7816 */ /* 0x000fe2000000000b */
[----:B------:R-:W-:Y:S01]  /*10e0*/  IMAD R9, R7, -0x2daee0ad, RZ ;  /* 0xd2511f5307097824 */ /* 0x000fe200078e02ff */
[----:B------:R-:W-:Y:S01]  /*10f0*/  LOP3.LUT R5, R8, UR11, R5, 0x96, !PT ;  /* 0x0000000b08057c12 */ /* 0x000fe2000f8e9605 */
[----:B------:R-:W-:Y:S01]  /*1100*/  IMAD R10, R10, -0x326172a9, RZ ;  /* 0xcd9e8d570a0a7824 */ /* 0x000fe200078e02ff */
[----:B------:R-:W-:Y:S01]  /*1110*/  SHF.R.U32.HI R11, RZ, 0x10, R107 ;  /* 0x00000010ff0b7819 */ /* 0x000fe2000001166b */
[----:B------:R-:W-:Y:S01]  /*1120*/  IMAD.HI.U32 R8, R6, -0x2daee0ad, RZ ;  /* 0xd2511f5306087827 */ /* 0x000fe200078e00ff */
[----:B0-----:R-:W-:Y:S01]  /*1130*/  MOV R58, R33 ;  /* 0x00000021003a7202 */ /* 0x001fe20000000f00 */
[----:B------:R-:W0:Y:S01]  /*1140*/  LDCU UR11, c[0x0][0x408] ;  /* 0x00008100ff0b77ac */ /* 0x000e220008000800 */
[----:B------:R-:W-:Y:S01]  /*1150*/  PRMT R222, R222, 0x5410, R11 ;  /* 0x00005410dede7816 */ /* 0x000fe2000000000b */
[----:B------:R-:W-:Y:S01]  /*1160*/  IMAD.HI.U32 R7, R5, -0x326172a9, RZ ;  /* 0xcd9e8d5705077827 */ /* 0x000fe200078e00ff */
[----:B------:R-:W-:Y:S01]  /*1170*/  LOP3.LUT R8, R9, UR13, R8, 0x96, !PT ;  /* 0x0000000d09087c12 */ /* 0x000fe2000f8e9608 */
[----:B------:R-:W3:Y:S01]  /*1180*/  LDCU.U8 UR13, c[0x0][0x410] ;  /* 0x00008200ff0d77ac */ /* 0x000ee20008000000 */
[----:B------:R-:W-:Y:S01]  /*1190*/  SHF.R.U32.HI R11, RZ, 0x10, R109 ;  /* 0x00000010ff0b7819 */ /* 0x000fe2000001166d */
[----:B------:R-:W-:Y:S01]  /*11a0*/  IMAD R9, R6, -0x2daee0ad, RZ ;  /* 0xd2511f5306097824 */ /* 0x000fe200078e02ff */
[----:B------:R-:W-:Y:S01]  /*11b0*/  LOP3.LUT R7, R10, UR12, R7, 0x96, !PT ;  /* 0x0000000c0a077c12 */ /* 0x000fe2000f8e9607 */
[----:B------:R-:W-:Y:S01]  /*11c0*/  IMAD R10, R5, -0x326172a9, RZ ;  /* 0xcd9e8d57050a7824 */ /* 0x000fe200078e02ff */
[----:B------:R-:W-:Y:S01]  /*11d0*/  PRMT R223, R223, 0x5410, R11 ;  /* 0x00005410dfdf7816 */ /* 0x000fe2000000000b */
[----:B------:R-:W-:Y:S01]  /*11e0*/  IMAD.HI.U32 R5, R8, -0x326172a9, RZ ;  /* 0xcd9e8d5708057827 */ /* 0x000fe200078e00ff */
[--C-:B------:R-:W-:Y:S01]  /*11f0*/  SHF.R.U64 R122, R32, 0x10, R33.reuse ;  /* 0x00000010207a7819 */ /* 0x100fe20000001221 */
[----:B------:R-:W4:Y:S01]  /*1200*/  LDCU UR12, c[0x0][0x388] ;  /* 0x00007100ff0c77ac */ /* 0x000f220008000800 */
[----:B------:R-:W-:Y:S01]  /*1210*/  SHF.R.U32.HI R59, RZ, 0x10, R33 ;  /* 0x00000010ff3b7819 */ /* 0x000fe20000011621 */
[----:B------:R-:W-:Y:S01]  /*1220*/  IMAD.HI.U32 R6, R7, -0x2daee0ad, RZ ;  /* 0xd2511f5307067827 */ /* 0x000fe200078e00ff */
[----:B------:R-:W-:-:S02]  /*1230*/  LOP3.LUT R5, R10, UR19, R5, 0x96, !PT ;  /* 0x000000130a057c12 */ /* 0x000fc4000f8e9605 */
[--C-:B------:R-:W-:Y:S01]  /*1240*/  SHF.R.U64 R124, R34, 0x10, R35.reuse ;  /* 0x00000010227c7819 */ /* 0x100fe20000001223 */
[----:B------:R-:W-:Y:S01]  /*1250*/  IMAD R10, R7, -0x2daee0ad, RZ ;  /* 0xd2511f53070a7824 */ /* 0x000fe200078e02ff */
[----:B------:R-:W-:Y:S01]  /*1260*/  LOP3.LUT R6, R9, UR14, R6, 0x96, !PT ;  /* 0x0000000e09067c12 */ /* 0x000fe2000f8e9606 */
[----:B------:R-:W-:Y:S01]  /*1270*/  IMAD R8, R8, -0x326172a9, RZ ;  /* 0xcd9e8d5708087824 */ /* 0x000fe200078e02ff */
[----:B------:R-:W-:Y:S01]  /*1280*/  SHF.R.U32.HI R60, RZ, 0x10, R35 ;  /* 0x00000010ff3c7819 */ /* 0x000fe20000011623 */
[----:B------:R-:W-:Y:S01]  /*1290*/  IMAD.HI.U32 R9, R5, -0x2daee0ad, RZ ;  /* 0xd2511f5305097827 */ /* 0x000fe200078e00ff */
[--C-:B------:R-:W-:Y:S01]  /*12a0*/  SHF.R.U64 R128, R38, 0x10, R39.reuse ;  /* 0x0000001026807819 */ /* 0x100fe20000001227 */
[----:B------:R-:W0:Y:S01]  /*12b0*/  LDCU UR14, c[0x0][0x448] ;  /* 0x00008900ff0e77ac */ /* 0x000e220008000800 */
[----:B------:R-:W-:Y:S01]  /*12c0*/  SHF.R.U32.HI R62, RZ, 0x10, R39 ;  /* 0x00000010ff3e7819 */ /* 0x000fe20000011627 */
[----:B------:R-:W-:Y:S01]  /*12d0*/  IMAD.HI.U32 R7, R6, -0x326172a9, RZ ;  /* 0xcd9e8d5706077827 */ /* 0x000fe200078e00ff */
[----:B------:R-:W-:-:S02]  /*12e0*/  LOP3.LUT R9, R10, UR15, R9, 0x96, !PT ;  /* 0x0000000f0a097c12 */ /* 0x000fc4000f8e9609 */
[----:B------:R-:W-:Y:S01]  /*12f0*/  SHF.R.U64 R136, R46, 0x10, R47 ;  /* 0x000000102e887819 */ /* 0x000fe2000000122f */
[----:B------:R-:W-:Y:S01]  /*1300*/  IMAD R11, R6, -0x326172a9, RZ ;  /* 0xcd9e8d57060b7824 */ /* 0x000fe200078e02ff */
[----:B------:R-:W-:Y:S01]  /*1310*/  LOP3.LUT R7, R8, UR9, R7, 0x96, !PT ;  /* 0x0000000908077c12 */ /* 0x000fe2000f8e9607 */
[----:B------:R-:W-:Y:S01]  /*1320*/  IMAD R8, R5, -0x2daee0ad, RZ ;  /* 0xd2511f5305087824 */ /* 0x000fe200078e02ff */
[----:B------:R-:W-:Y:S01]  /*1330*/  SHF.R.U64 R130, R40, 0x10, R41 ;  /* 0x0000001028827819 */ /* 0x000fe20000001229 */
[----:B------:R-:W-:Y:S01]  /*1340*/  IMAD.HI.U32 R6, R9, -0x326172a9, RZ ;  /* 0xcd9e8d5709067827 */ /* 0x000fe200078e00ff */
[----:B------:R-:W-:Y:S02]  /*1350*/  SHF.R.U32.HI R46, RZ, 0x10, R47 ;  /* 0x00000010ff2e7819 */ /* 0x000fe4000001162f */
[----:B------:R-:W-:Y:S01]  /*1360*/  SHF.R.U64 R224, R110, 0x10, R111 ;  /* 0x000000106ee07819 */ /* 0x000fe2000000126f */
[----:B------:R-:W-:Y:S01]  /*1370*/  IMAD.HI.U32 R5, R7, -0x2daee0ad, RZ ;  /* 0xd2511f5307057827 */ /* 0x000fe200078e00ff */
[----:B------:R-:W-:-:S02]  /*1380*/  LOP3.LUT R6, R11, UR16, R6, 0x96, !PT ;  /* 0x000000100b067c12 */ /* 0x000fc4000f8e9606 */
[----:B------:R-:W-:Y:S01]  /*1390*/  SHF.R.U32.HI R10, RZ, 0x10, R111 ;  /* 0x00000010ff0a7819 */ /* 0x000fe2000001166f */
[----:B------:R-:W-:Y:S01]  /*13a0*/  IMAD.MOV.U32 R33, RZ, RZ, R35 ;  /* 0x000000ffff217224 */ /* 0x000fe200078e0023 */
[----:B------:R-:W-:Y:S01]  /*13b0*/  MOV R35, R39 ;  /* 0x0000002700237202 */ /* 0x000fe20000000f00 */
[----:B------:R-:W-:Y:S01]  /*13c0*/  IMAD.MOV.U32 R39, RZ, RZ, R47 ;  /* 0x000000ffff277224 */ /* 0x000fe200078e002f */
[----:B------:R-:W-:Y:S01]  /*13d0*/  LOP3.LUT R5, R8, UR8, R5, 0x96, !PT ;  /* 0x0000000808057c12 */ /* 0x000fe2000f8e9605 */
[----:B------:R-:W-:Y:S01]  /*13e0*/  IMAD.MOV.U32 R40, RZ, RZ, R49 ;  /* 0x000000ffff287224 */ /* 0x000fe200078e0031 */
[----:B------:R-:W-:Y:S01]  /*13f0*/  MOV R131, R42 ;  /* 0x0000002a00837202 */ /* 0x000fe20000000f00 */
[----:B------:R-:W-:Y:S01]  /*1400*/  IMAD.MOV.U32 R34, RZ, RZ, R37 ;  /* 0x000000ffff227224 */ /* 0x000fe200078e0025 */
[----:B------:R-:W-:Y:S01]  /*1410*/  SHF.R.U64 R132, R42, 0x10, R43 ;  /* 0x000000102a847819 */ /* 0x000fe2000000122b */
[----:B------:R-:W-:Y:S01]  /*1420*/  IMAD.MOV.U32 R42, RZ, RZ, R53 ;  /* 0x000000ffff2a7224 */ /* 0x000fe200078e0035 */
[----:B------:R-:W-:Y:S01]  /*1430*/  SHF.R.U64 R138, R48, 0x10, R49 ;  /* 0x00000010308a7819 */ /* 0x000fe20000001231 */
[----:B------:R-:W-:Y:S01]  /*1440*/  IMAD.MOV.U32 R32, RZ, RZ, R25 ;  /* 0x000000ffff207224 */ /* 0x000fe200078e0019 */
[----:B------:R-:W-:Y:S01]  /*1450*/  SHF.R.U32.HI R47, RZ, 0x10, R49 ;  /* 0x00000010ff2f7819 */ /* 0x000fe20000011631 */
[----:B------:R-:W-:Y:S01]  /*1460*/  IMAD R8, R7, -0x2daee0ad, RZ ;  /* 0xd2511f5307087824 */ /* 0x000fe200078e02ff */
[----:B------:R-:W-:Y:S01]  /*1470*/  MOV R125, R36 ;  /* 0x00000024007d7202 */ /* 0x000fe20000000f00 */
[----:B------:R-:W-:Y:S01]  /*1480*/  IMAD.HI.U32 R115, R6, -0x2daee0ad, RZ ;  /* 0xd2511f5306737827 */ /* 0x000fe200078e00ff */
[--C-:B------:R-:W-:Y:S01]  /*1490*/  SHF.R.U64 R126, R36, 0x10, R37.reuse ;  /* 0x00000010247e7819 */ /* 0x100fe20000001225 */
[----:B------:R-:W0:Y:S01]  /*14a0*/  LDCU.64 UR8, c[0x0][0x3a0] ;  /* 0x00007400ff0877ac */ /* 0x000e220008000a00 */
[----:B------:R-:W-:Y:S01]  /*14b0*/  SHF.R.U32.HI R61, RZ, 0x10, R37 ;  /* 0x00000010ff3d7819 */ /* 0x000fe20000011625 */
[----:B------:R-:W-:Y:S01]  /*14c0*/  IMAD.MOV.U32 R36, RZ, RZ, R41 ;  /* 0x000000ffff247224 */ /* 0x000fe200078e0029 */
[----:B------:R-:W-:Y:S01]  /*14d0*/  SHF.R.U64 R142, R52, 0x10, R53 ;  /* 0x00000010348e7819 */ /* 0x000fe20000001235 */
[----:B------:R-:W-:Y:S01]  /*14e0*/  IMAD.MOV.U32 R37, RZ, RZ, R43 ;  /* 0x000000ffff257224 */ /* 0x000fe200078e002b */
[----:B------:R-:W-:Y:S01]  /*14f0*/  SHF.R.U32.HI R49, RZ, 0x10, R53 ;  /* 0x00000010ff317819 */ /* 0x000fe20000011635 */
[----:B------:R-:W-:Y:S01]  /*1500*/  IMAD R9, R9, -0x326172a9, RZ ;  /* 0xcd9e8d5709097824 */ /* 0x000fe200078e02ff */
[----:B------:R-:W-:Y:S01]  /*1510*/  SHF.R.U64 R170, R24, 0x10, R25 ;  /* 0x0000001018aa7819 */ /* 0x000fe20000001219 */
[----:B------:R-:W-:Y:S01]  /*1520*/  IMAD.MOV.U32 R24, RZ, RZ, R27 ;  /* 0x000000ffff187224 */ /* 0x000fe200078e001b */
[----:B------:R-:W-:Y:S01]  /*1530*/  SHF.R.U32.HI R63, RZ, 0x10, R41 ;  /* 0x00000010ff3f7819 */ /* 0x000fe20000011629 */
[----:B------:R-:W-:Y:S01]  /*1540*/  IMAD.HI.U32 R116, R5, -0x326172a9, RZ ;  /* 0xcd9e8d5705747827 */ /* 0x000fe200078e00ff */
[----:B------:R-:W-:-:S02]  /*1550*/  SHF.R.U32.HI R64, RZ, 0x10, R43 ;  /* 0x00000010ff407819 */ /* 0x000fc4000001162b */
[----:B------:R-:W-:Y:S01]  /*1560*/  MOV R137, R48 ;  /* 0x0000003000897202 */ /* 0x000fe20000000f00 */
[----:B------:R-:W-:Y:S01]  /*1570*/  IMAD.MOV.U32 R43, RZ, RZ, R55 ;  /* 0x000000ffff2b7224 */ /* 0x000fe200078e0037 */
[----:B------:R-:W-:Y:S01]  /*1580*/  SHF.R.U32.HI R52, RZ, 0x10, R25 ;  /* 0x00000010ff347819 */ /* 0x000fe20000011619 */
[----:B------:R-:W-:Y:S01]  /*1590*/  IMAD R146, R6, -0x2daee0ad, RZ ;  /* 0xd2511f5306927824 */ /* 0x000fe200078e02ff */
[----:B------:R-:W-:Y:S01]  /*15a0*/  MOV R171, R26 ;  /* 0x0000001a00ab7202 */ /* 0x000fe20000000f00 */
[----:B------:R-:W-:Y:S01]  /*15b0*/  IMAD R120, R5, -0x326172a9, RZ ;  /* 0xcd9e8d5705787824 */ /* 0x000fe200078e02ff */
[----:B------:R-:W-:Y:S01]  /*15c0*/  SHF.R.U64 R173, R26, 0x10, R27 ;  /* 0x000000101aad7819 */ /* 0x000fe2000000121b */
[----:B------:R-:W-:Y:S01]  /*15d0*/  IMAD.MOV.U32 R26, RZ, RZ, R31 ;  /* 0x000000ffff1a7224 */ /* 0x000fe200078e001f */
[----:B------:R-:W-:Y:S01]  /*15e0*/  SHF.R.U32.HI R53, RZ, 0x10, R27 ;  /* 0x00000010ff357819 */ /* 0x000fe2000001161b */
[----:B------:R-:W-:Y:S01]  /*15f0*/  IMAD.MOV.U32 R27, RZ, RZ, R23 ;  /* 0x000000ffff1b7224 */ /* 0x000fe200078e0017 */
[----:B------:R-:W-:-:S02]  /*1600*/  SHF.R.U64 R176, R28, 0x10, R29 ;  /* 0x000000101cb07819 */ /* 0x000fc4000000121d */
[----:B------:R-:W-:Y:S02]  /*1610*/  MOV R181, R22 ;  /* 0x0000001600b57202 */ /* 0x000fe40000000f00 */
[----:B------:R-:W-:Y:S02]  /*1620*/  SHF.R.U64 R183, R22, 0x10, R23 ;  /* 0x0000001016b77819 */ /* 0x000fe40000001217 */
[----:B------:R-:W-:Y:S01]  /*1630*/  SHF.R.U64 R186, R20, 0x10, R21 ;  /* 0x0000001014ba7819 */ /* 0x000fe20000001215 */
[--C-:B------:R-:W-:Y:S01]  /*1640*/  IMAD.MOV.U32 R20, RZ, RZ, R19.reuse ;  /* 0x000000ffff147224 */ /* 0x100fe200078e0013 */
[----:B------:R-:W-:Y:S01]  /*1650*/  SHF.R.U64 R190, R18, 0x10, R19 ;  /* 0x0000001012be7819 */ /* 0x000fe20000001213 */
[--C-:B------:R-:W-:Y:S01]  /*1660*/  IMAD.MOV.U32 R18, RZ, RZ, R17.reuse ;  /* 0x000000ffff127224 */ /* 0x100fe200078e0011 */
[----:B------:R-:W-:Y:S02]  /*1670*/  MOV R191, R16 ;  /* 0x0000001000bf7202 */ /* 0x000fe40000000f00 */
[----:B------:R-:W-:-:S02]  /*1680*/  SHF.R.U64 R193, R16, 0x10, R17 ;  /* 0x0000001010c17819 */ /* 0x000fc40000001211 */
[----:B------:R-:W-:Y:S01]  /*1690*/  SHF.R.U64 R196, R14, 0x10, R15 ;  /* 0x000000100ec47819 */ /* 0x000fe2000000120f */
[----:B------:R-:W-:Y:S01]  /*16a0*/  IMAD.MOV.U32 R14, RZ, RZ, R13 ;  /* 0x000000ffff0e7224 */ /* 0x000fe200078e000d */
[----:B------:R-:W-:Y:S02]  /*16b0*/  MOV R38, R45 ;  /* 0x0000002d00267202 */ /* 0x000fe40000000f00 */
[----:B------:R-:W-:Y:S02]  /*16c0*/  SHF.R.U64 R134, R44, 0x10, R45 ;  /* 0x000000102c867819 */ /* 0x000fe4000000122d */
[----:B------:R-:W-:Y:S02]  /*16d0*/  MOV R41, R51 ;  /* 0x0000003300297202 */ /* 0x000fe40000000f00 */
[--C-:B------:R-:W-:Y:S02]  /*16e0*/  SHF.R.U64 R140, R50, 0x10, R51.reuse ;  /* 0x00000010328c7819 */ /* 0x100fe40000001233 */
[----:B------:R-:W-:-:S02]  /*16f0*/  SHF.R.U32.HI R48, RZ, 0x10, R51 ;  /* 0x00000010ff307819 */ /* 0x000fc40000011633 */
[----:B------:R-:W-:Y:S02]  /*1700*/  MOV R25, R29 ;  /* 0x0000001d00197202 */ /* 0x000fe40000000f00 */
[----:B------:R-:W-:Y:S02]  /*1710*/  SHF.R.U32.HI R28, RZ, 0x10, R29 ;  /* 0x00000010ff1c7819 */ /* 0x000fe4000001161d */
[----:B------:R-:W-:Y:S02]  /*1720*/  MOV R22, R21 ;  /* 0x0000001500167202 */ /* 0x000fe40000000f00 */
[----:B------:R-:W-:Y:S02]  /*1730*/  MOV R16, R15 ;  /* 0x0000000f00107202 */ /* 0x000fe40000000f00 */
[----:B------:R-:W-:Y:S02]  /*1740*/  PRMT R224, R224, 0x5410, R10 ;  /* 0x00005410e0e07816 */ /* 0x000fe4000000000a */
[----:B------:R-:W-:-:S02]  /*1750*/  SHF.R.U32.HI R45, RZ, 0x10, R45 ;  /* 0x00000010ff2d7819 */ /* 0x000fc4000001162d */
[----:B------:R-:W-:Y:S02]  /*1760*/  MOV R143, R54 ;  /* 0x00000036008f7202 */ /* 0x000fe40000000f00 */
[--C-:B------:R-:W-:Y:S02]  /*1770*/  SHF.R.U64 R144, R54, 0x10, R55.reuse ;  /* 0x0000001036907819 */ /* 0x100fe40000001237 */
[----:B------:R-:W-:Y:S02]  /*1780*/  SHF.R.U32.HI R50, RZ, 0x10, R55 ;  /* 0x00000010ff327819 */ /* 0x000fe40000011637 */
[----:B------:R-:W-:Y:S02]  /*1790*/  MOV R44, R57 ;  /* 0x00000039002c7202 */ /* 0x000fe40000000f00 */
[--C-:B------:R-:W-:Y:S02]  /*17a0*/  SHF.R.U64 R166, R56, 0x10, R57.reuse ;  /* 0x0000001038a67819 */ /* 0x100fe40000001239 */
[----:B------:R-:W-:-:S02]  /*17b0*/  SHF.R.U32.HI R51, RZ, 0x10, R57 ;  /* 0x00000010ff337819 */ /* 0x000fc40000011639 */
[--C-:B------:R-:W-:Y:S02]  /*17c0*/  SHF.R.U64 R180, R30, 0x10, R31.reuse ;  /* 0x000000101eb47819 */ /* 0x100fe4000000121f */
[----:B------:R-:W-:Y:S02]  /*17d0*/  SHF.R.U32.HI R29, RZ, 0x10, R31 ;  /* 0x00000010ff1d7819 */ /* 0x000fe4000001161f */
[----:B------:R-:W-:Y:S02]  /*17e0*/  SHF.R.U32.HI R23, RZ, 0x10, R23 ;  /* 0x00000010ff177819 */ /* 0x000fe40000011617 */
[----:B------:R-:W-:Y:S02]  /*17f0*/  SHF.R.U32.HI R21, RZ, 0x10, R21 ;  /* 0x00000010ff157819 */ /* 0x000fe40000011615 */
[----:B------:R-:W-:Y:S02]  /*1800*/  SHF.R.U32.HI R19, RZ, 0x10, R19 ;  /* 0x00000010ff137819 */ /* 0x000fe40000011613 */
[----:B------:R-:W-:-:S02]  /*1810*/  SHF.R.U32.HI R17, RZ, 0x10, R17 ;  /* 0x00000010ff117819 */ /* 0x000fc40000011611 */
[----:B------:R-:W-:Y:S02]  /*1820*/  SHF.R.U32.HI R15, RZ, 0x10, R15 ;  /* 0x00000010ff0f7819 */ /* 0x000fe4000001160f */
[----:B------:R-:W-:Y:S02]  /*1830*/  SHF.R.U32.HI R13, RZ, 0x10, R13 ;  /* 0x00000010ff0d7819 */ /* 0x000fe4000001160d */
[--C-:B------:R-:W-:Y:S02]  /*1840*/  SHF.R.U64 R225, R112, 0x10, R113.reuse ;  /* 0x0000001070e17819 */ /* 0x100fe40000001271 */
[----:B------:R-:W-:Y:S02]  /*1850*/  SHF.R.U32.HI R10, RZ, 0x10, R113 ;  /* 0x00000010ff0a7819 */ /* 0x000fe40000011671 */
[----:B-1----:R-:W-:Y:S02]  /*1860*/  ISETP.NE.U32.AND P1, PT, RZ, UR20, PT ;  /* 0x00000014ff007c0c */ /* 0x002fe4000bf25070 */
        /* <DEDUP_REMOVED lines=49> */
[----:B------:R-:W-:Y:S02]  /*1b80*/  ISETP.NE.AND.EX P1, PT, RZ, UR21, PT, P1 ;  /* 0x00000015ff007c0c */ /* 0x000fe4000bf25310 */
[----:B------:R-:W-:Y:S02]  /*1b90*/  LOP3.LUT R116, R9, UR18, R116, 0x96, !PT ;  /* 0x0000001209747c12 */ /* 0x000fe4000f8e9674 */
[----:B0-234-:R-:W-:-:S09]  /*1ba0*/  LOP3.LUT R147, R4, 0x3, RZ, 0xc0, !PT ;  /* 0x0000000304937812 */ /* 0x01dfd200078ec0ff */
.L_x_61981:
[----:B0-----:R-:W0:Y:S01]  /*1bb0*/  S2R R149, SR_TID.X ;  /* 0x0000000000957919 */ /* 0x001e220000002100 */
[----:B------:R-:W1:Y:S01]  /*1bc0*/  @P1 LDC.64 R10, c[0x0][0x3e0] ;  /* 0x0000f800ff0a1b82 */ /* 0x000e620000000a00 */
        /* <DEDUP_REMOVED lines=13> */
[----:B------:R-:W-:Y:S01]  /*1ca0*/  IMAD.U32 R161, RZ, RZ, UR4 ;  /* 0x00000004ffa17e24 */ /* 0x000fe2000f8e00ff */
[--C-:B------:R-:W-:Y:S01]  /*1cb0*/  SHF.R.U64 R20, R76, 0x10, R77.reuse ;  /* 0x000000104c147819 */ /* 0x100fe2000000124d */
[----:B------:R-:W-:Y:S01]  /*1cc0*/  IMAD.U32 R159, RZ, RZ, UR5 ;  /* 0x00000005ff9f7e24 */ /* 0x000fe2000f8e00ff */
[----:B------:R-:W-:Y:S01]  /*1cd0*/  SHF.R.U32.HI R12, RZ, 0x10, R77 ;  /* 0x00000010ff0c7819 */ /* 0x000fe2000001164d */
        /* <DEDUP_REMOVED lines=9> */
[----:B------:R-:W-:Y:S01]  /*1d70*/  PRMT R20, R12, 0x5410, R20 ;  /* 0x000054100c147816 */ /* 0x000fe20000000014 */
[----:B------:R-:W-:Y:S01]  /*1d80*/  IMAD.MOV.U32 R162, RZ, RZ, 0x2f800000 ;  /* 0x2f800000ffa27424 */ /* 0x000fe200078e00ff */
[----:B------:R-:W-:Y:S01]  /*1d90*/  IADD3 R160, PT, PT, R160, -0x4ab325aa, RZ ;  /* 0xb54cda56a0a07810 */ /* 0x000fe20007ffe0ff */
[----:B------:R-:W-:Y:S01]  /*1da0*/  VIADD R161, R161, 0x3c6ef372 ;  /* 0x3c6ef372a1a17836 */ /* 0x000fe20000000000 */
[----:B------:R-:W-:Y:S01]  /*1db0*/  IADD3 R157, PT, PT, R157, 0x5384540f, RZ ;  /* 0x5384540f9d9d7810 */ /* 0x000fe20007ffe0ff */
[----:B------:R-:W-:Y:S01]  /*1dc0*/  VIADD R159, R159, 0x76cf5d0a ;  /* 0x76cf5d0a9f9f7836 */ /* 0x000fe20000000000 */
[----:B------:R-:W-:Y:S01]  /*1dd0*/  IADD3 R154, PT, PT, R154, -0x695add53, RZ ;  /* 0x96a522ad9a9a7810 */ /* 0x000fe20007ffe0ff */
[----:B------:R-:W-:Y:S01]  /*1de0*/  VIADD R158, R158, 0xdb3d7428 ;  /* 0xdb3d74289e9e7836 */ /* 0x000fe20000000000 */
[----:B------:R-:W-:Y:S01]  /*1df0*/  IADD3 R151, PT, PT, R151, -0x56f99767, RZ ;  /* 0xa906689997977810 */ /* 0x000fe20007ffe0ff */
[----:B------:R-:W-:-:S02]  /*1e00*/  VIADD R156, R156, 0xbb67ae85 ;  /* 0xbb67ae859c9c7836 */ /* 0x000fc40000000000 */
[----:B------:R-:W-:Y:S02]  /*1e10*/  VIADD R155, R155, 0x32370b8f ;  /* 0x32370b8f9b9b7836 */ /* 0x000fe40000000000 */
[----:B------:R-:W-:Y:S02]  /*1e20*/  VIADD R153, R153, 0x1715609d ;  /* 0x1715609d99997836 */ /* 0x000fe40000000000 */
[----:B------:R-:W-:Y:S01]  /*1e30*/  VIADD R152, R152, 0x78dde6e4 ;  /* 0x78dde6e498987836 */ /* 0x000fe20000000000 */
[----:B-1----:R-:W-:Y:S06]  /*1e40*/  @!P0 BRA `(.L_x_61309) ;  /* 0x0000001400a08947 */ /* 0x002fec0003800000 */
        /* <DEDUP_REMOVED lines=14> */
.L_x_71400:
[----:B------:R-:W-:Y:S05]  /*1f30*/  BRX R12 -0x1f40                                        (*"BRANCH_TARGETS .L_x_71401,.L_x_71402,.L_x_71403"*) ;  /* 0xffffffe00c307949 */ /* 0x000fea000383ffff */
.L_x_71403:
[----:B------:R-:W-:Y:S01]  /*1f40*/  IADD3 R12, PT, PT, R147, 0x1, RZ ;  /* 0x00000001930c7810 */ /* 0x000fe20007ffe0ff */
[----:B------:R-:W-:Y:S02]  /*1f50*/  IMAD.MOV.U32 R24, RZ, RZ, R146 ;  /* 0x000000ffff187224 */ /* 0x000fe400078e0092 */
[----:B------:R-:W-:Y:S01]  /*1f60*/  IMAD.MOV.U32 R13, RZ, RZ, R116 ;  /* 0x000000ffff0d7224 */ /* 0x000fe200078e0074 */
[----:B------:R-:W-:Y:S06]  /*1f70*/  BRA `(.L_x_61311) ;  /* 0x00000004000c7947 */ /* 0x000fec0003800000 */
.L_x_71401:
[----:B------:R-:W-:Y:S01]  /*1f80*/  MOV R24, R146 ;  /* 0x0000009200187202 */ /* 0x000fe20000000f00 */
[----:B------:R-:W-:Y:S02]  /*1f90*/  IMAD.MOV.U32 R12, RZ, RZ, 0x3 ;  /* 0x00000003ff0c7424 */ /* 0x000fe400078e00ff */
[----:B------:R-:W-:Y:S01]  /*1fa0*/  IMAD.MOV.U32 R13, RZ, RZ, R115 ;  /* 0x000000ffff0d7224 */ /* 0x000fe200078e0073 */
[----:B------:R-:W-:Y:S06]  /*1fb0*/  BRA `(.L_x_61311) ;  /* 0x0000000000fc7947 */ /* 0x000fec0003800000 */
.L_x_71402:
        /* <DEDUP_REMOVED lines=13> */
.L_x_61313:
[----:B------:R-:W-:Y:S05]  /*2090*/  BSYNC.RECONVERGENT B1 ;  /* 0x0000000000017941 */ /* 0x000fea0003800200 */
.L_x_61312:
[----:B------:R-:W-:Y:S01]  /*20a0*/  IMAD.WIDE.U32 R12, R0, -0x326172a9, RZ ;  /* 0xcd9e8d57000c7825 */ /* 0x000fe200078e00ff */
[----:B------:R-:W-:Y:S01]  /*20b0*/  LOP3.LUT R14, R118, UR5, R17, 0x96, !PT ;  /* 0x00000005760e7c12 */ /* 0x000fe2000f8e9611 */
[----:B------:R-:W-:-:S03]  /*20c0*/  UIADD3 UR15, UPT, UPT, UR4, -0x61c88647, URZ ;  /* 0x9e3779b9040f7890 */ /* 0x000fc6000fffe0ff */
[----:B------:R-:W-:Y:S01]  /*20d0*/  LOP3.LUT R18, R117, UR4, R13, 0x96, !PT ;  /* 0x0000000475127c12 */ /* 0x000fe2000f8e960d */
        /* <DEDUP_REMOVED lines=35> */
[----:B------:R-:W-:-:S03]  /*2310*/  LOP3.LUT R15, R158, R18, R13, 0x96, !PT ;  /* 0x000000129e0f7212 */ /* 0x000fc600078e960d */
[----:B------:R-:W-:Y:S01]  /*2320*/  IMAD.MOV.U32 R13, RZ, RZ, R146 ;  /* 0x000000ffff0d7224 */ /* 0x000fe200078e0092 */
[----:B------:R-:W-:Y:S01]  /*2330*/  LOP3.LUT R24, R14, UR15, R17, 0x96, !PT ;  /* 0x0000000f0e187c12 */ /* 0x000fe2000f8e9611 */
[----:B------:R-:W-:Y:S01]  /*2340*/  UIADD3 UR15, UPT, UPT, UR4, -0x700cb87f, URZ ;  /* 0x8ff34781040f7890 */ /* 0x000fe2000fffe0ff */
[----:B------:R-:W-:-:S04]  /*2350*/  IMAD.WIDE.U32 R14, R15, -0x326172a9, RZ ;  /* 0xcd9e8d570f0e7825 */ /* 0x000fc800078e00ff */
[----:B------:R-:W-:Y:S01]  /*2360*/  IMAD.WIDE.U32 R24, R24, -0x2daee0ad, RZ ;  /* 0xd2511f5318187825 */ /* 0x000fe200078e00ff */
[----:B------:R-:W-:-:S03]  /*2370*/  LOP3.LUT R116, R16, UR15, R15, 0x96, !PT ;  /* 0x0000000f10747c12 */ /* 0x000fc6000f8e960f */
[----:B------:R-:W-:Y:S01]  /*2380*/  IMAD.MOV.U32 R120, RZ, RZ, R14 ;  /* 0x000000ffff787224 */ /* 0x000fe200078e000e */
[----:B------:R-:W-:Y:S01]  /*2390*/  LOP3.LUT R115, R154, R12, R25, 0x96, !PT ;  /* 0x0000000c9a737212 */ /* 0x000fe200078e9619 */
[----:B------:R-:W-:-:S07]  /*23a0*/  HFMA2 R12, -RZ, RZ, 0, 0 ;  /* 0x00000000ff0c7431 */ /* 0x000fce00000001ff */
.L_x_61311:
[----:B------:R-:W-:Y:S05]  /*23b0*/  BSYNC.RECONVERGENT B0 ;  /* 0x0000000000007941 */ /* 0x000fea0003800200 */
.L_x_61310:
[----:B------:R-:W-:Y:S01]  /*23c0*/  I2FP.F32.U32 R13, R13 ;  /* 0x0000000d000d7245 */ /* 0x000fe20000201000 */
[----:B-----5:R-:W-:Y:S01]  /*23d0*/  FMUL.FTZ R15, R8, R163 ;  /* 0x000000a3080f7220 */ /* 0x020fe20000410000 */
[----:B------:R-:W-:Y:S01]  /*23e0*/  ISETP.NE.AND P3, PT, R12, 0x1, PT ;  /* 0x000000010c00780c */ /* 0x000fe20003f65270 */
[----:B------:R-:W-:Y:S01]  /*23f0*/  IMAD.U32 R164, RZ, RZ, UR11 ;  /* 0x0000000bffa47e24 */ /* 0x000fe2000f8e00ff */
[----:B------:R-:W-:Y:S01]  /*2400*/  BSSY.RECONVERGENT B0, `(.L_x_61314) ;  /* 0x0000054000007945 */ /* 0x000fe20003800200 */
[----:B------:R-:W-:Y:S01]  /*2410*/  FFMA.FTZ R8, R13, R162, 1.1641532182693481445e-10 ;  /* 0x2f0000000d087423 */ /* 0x000fe200000100a2 */
[----:B------:R-:W-:Y:S02]  /*2420*/  IMAD.U32 R165, RZ, RZ, UR10 ;  /* 0x0000000affa57e24 */ /* 0x000fe4000f8e00ff */
[----:B------:R-:W-:Y:S01]  /*2430*/  FMUL.FTZ R15, R15, R164 ;  /* 0x000000a40f0f7220 */ /* 0x000fe20000410000 */
[----:B------:R-:W-:Y:S02]  /*2440*/  HFMA2 R14, -RZ, RZ, 0, 1.1920928955078125e-07 ;  /* 0x00000002ff0e7431 */ /* 0x000fe400000001ff */
[----:B------:R-:W-:Y:S01]  /*2450*/  IMAD.MOV.U32 R13, RZ, RZ, R120 ;  /* 0x000000ffff0d7224 */ /* 0x000fe200078e0078 */
        /* <DEDUP_REMOVED lines=14> */
.L_x_61316:
        /* <DEDUP_REMOVED lines=13> */
.L_x_61318:
[----:B------:R-:W-:Y:S05]  /*2610*/  BSYNC.RECONVERGENT B1 ;  /* 0x0000000000017941 */ /* 0x000fea0003800200 */
.L_x_61317:
        /* <DEDUP_REMOVED lines=45> */
[----:B------:R-:W-:Y:S01]  /*28f0*/  IMAD.MOV.U32 R120, RZ, RZ, R16 ;  /* 0x000000ffff787224 */ /* 0x000fe200078e0010 */
[----:B------:R-:W-:Y:S01]  /*2900*/  LOP3.LUT R115, R154, R14, R13, 0x96, !PT ;  /* 0x0000000e9a737212 */ /* 0x000fe200078e960d */
[----:B------:R-:W-:Y:S01]  /*2910*/  IMAD.MOV.U32 R13, RZ, RZ, R24 ;  /* 0x000000ffff0d7224 */ /* 0x000fe200078e0018 */
[----:B------:R-:W-:Y:S01]  /*2920*/  MOV R24, R12 ;  /* 0x0000000c00187202 */ /* 0x000fe20000000f00 */
[----:B------:R-:W-:-:S07]  /*2930*/  IMAD.MOV.U32 R14, RZ, RZ, RZ ;  /* 0x000000ffff0e7224 */ /* 0x000fce00078e00ff */
.L_x_61315:
[----:B------:R-:W-:Y:S05]  /*2940*/  BSYNC.RECONVERGENT B0 ;  /* 0x0000000000007941 */ /* 0x000fea0003800200 */
.L_x_61314:
[----:B------:R-:W-:Y:S01]  /*2950*/  I2FP.F32.U32 R13, R13 ;  /* 0x0000000d000d7245 */ /* 0x000fe20000201000 */
[----:B------:R-:W-:Y:S01]  /*2960*/  FMUL.FTZ R9, R9, R163 ;  /* 0x000000a309097220 */ /* 0x000fe20000410000 */
[----:B------:R-:W-:Y:S01]  /*2970*/  ISETP.NE.AND P4, PT, R14, 0x1, PT ;  /* 0x000000010e00780c */ /* 0x000fe20003f85270 */
[----:B------:R-:W-:Y:S02]  /*2980*/  BSSY.RECONVERGENT B0, `(.L_x_61319) ;  /* 0x0000053000007945 */ /* 0x000fe40003800200 */
[----:B------:R-:W-:Y:S01]  /*2990*/  FFMA.FTZ R12, R13, R162, 1.1641532182693481445e-10 ;  /* 0x2f0000000d0c7423 */ /* 0x000fe200000100a2 */
[----:B------:R-:W-:Y:S01]  /*29a0*/  FMUL.FTZ R9, R9, R164 ;  /* 0x000000a409097220 */ /* 0x000fe20000410000 */
[----:B------:R-:W-:-:S03]  /*29b0*/  HADD2.F32 R13, -RZ, R20.H1_H1 ;  /* 0x30000014ff0d7230 */ /* 0x000fc60000004100 */
[----:B------:R-:W-:-:S04]  /*29c0*/  FSETP.GTU.FTZ.AND P3, PT, R12, R165, PT ;  /* 0x000000a50c00720b */ /* 0x000fc80003f7c000 */
        /* <DEDUP_REMOVED lines=14> */
.L_x_61321:
        /* <DEDUP_REMOVED lines=13> */
.L_x_61323:
[----:B------:R-:W-:Y:S05]  /*2b80*/  BSYNC.RECONVERGENT B1 ;  /* 0x0000000000017941 */ /* 0x000fea0003800200 */
.L_x_61322:
        /* <DEDUP_REMOVED lines=44> */
[----:B------:R-:W-:Y:S02]  /*2e50*/  LOP3.LUT R116, R18, UR15, R17, 0x96, !PT ;  /* 0x0000000f12747c12 */ /* 0x000fe4000f8e9611 */
[----:B------:R-:W-:Y:S02]  /*2e60*/  MOV R120, R16 ;  /* 0x0000001000787202 */ /* 0x000fe40000000f00 */
[----:B------:R-:W-:Y:S01]  /*2e70*/  LOP3.LUT R115, R154, R14, R13, 0x96, !PT ;  /* 0x0000000e9a737212 */ /* 0x000fe200078e960d */
[----:B------:R-:W-:Y:S02]  /*2e80*/  IMAD.MOV.U32 R13, RZ, RZ, R24 ;  /* 0x000000ffff0d7224 */ /* 0x000fe400078e0018 */
[----:B------:R-:W-:Y:S02]  /*2e90*/  IMAD.MOV.U32 R24, RZ, RZ, R12 ;  /* 0x000000ffff187224 */ /* 0x000fe400078e000c */
[----:B------:R-:W-:-:S07]  /*2ea0*/  HFMA2 R12, -RZ, RZ, 0, 0 ;  /* 0x00000000ff0c7431 */ /* 0x000fce00000001ff */
.L_x_61320:
[----:B------:R-:W-:Y:S05]  /*2eb0*/  BSYNC.RECONVERGENT B0 ;  /* 0x0000000000007941 */ /* 0x000fea0003800200 */
.L_x_61319:
        /* <DEDUP_REMOVED lines=22> */
.L_x_61326:
        /* <DEDUP_REMOVED lines=13> */
.L_x_61328:
[----:B------:R-:W-:Y:S05]  /*30f0*/  BSYNC.RECONVERGENT B1 ;  /* 0x0000000000017941 */ /* 0x000fea0003800200 */
.L_x_61327:
[----:B------:R-:W-:Y:S01]  /*3100*/  IMAD.WIDE.U32 R14, R0, -0x326172a9, RZ ;  /* 0xcd9e8d57000e7825 */ /* 0x000fe200078e00ff */
[----:B------:R-:W-:Y:S01]  /*3110*/  LOP3.LUT R12, R118, UR5, R19, 0x96, !PT ;  /* 0x00000005760c7c12 */ /* 0x000fe2000f8e9613 */
[----:B------:R-:W-:Y:S02]  /*3120*/  UIADD3 UR15, UPT, UPT, UR4, -0x61c88647, URZ ;  /* 0x9e3779b9040f7890 */ /* 0x000fe4000fffe0ff */
[----:B------:R-:W-:Y:S01]  /*3130*/  IMAD.MOV.U32 R21, RZ, RZ, RZ ;  /* 0x000000ffff157224 */ /* 0x000fe200078e00ff */
        /* <DEDUP_REMOVED lines=43> */
[----:B------:R-:W-:Y:S02]  /*33f0*/  LOP3.LUT R115, R154, R14, R13, 0x96, !PT ;  /* 0x0000000e9a737212 */ /* 0x000fe400078e960d */
[----:B------:R-:W-:Y:S01]  /*3400*/  MOV R13, R24 ;  /* 0x00000018000d7202 */ /* 0x000fe20000000f00 */
[----:B------:R-:W-:-:S07]  /*3410*/  IMAD.MOV.U32 R24, RZ, RZ, R12 ;  /* 0x000000ffff187224 */ /* 0x000fce00078e000c */
.L_x_61325:
[----:B------:R-:W-:Y:S05]  /*3420*/  BSYNC.RECONVERGENT B0 ;  /* 0x0000000000007941 */ /* 0x000fea0003800200 */
.L_x_61324:
[----:B------:R-:W-:Y:S01]  /*3430*/  I2FP.F32.U32 R13, R13 ;  /* 0x0000000d000d7245 */ /* 0x000fe20000201000 */
[----:B------:R-:W-:Y:S01]  /*3440*/  FMUL.FTZ R11, R11, R163 ;  /* 0x000000a30b0b7220 */ /* 0x000fe20000410000 */
[----:B------:R-:W-:-:S03]  /*3450*/  HADD2.F32 R20, -RZ, R20.H0_H0 ;  /* 0x20000014ff147230 */ /* 0x000fc60000004100 */
[----:B------:R-:W-:Y:S01]  /*3460*/  FFMA.FTZ R12, R13, R162, 1.1641532182693481445e-10 ;  /* 0x2f0000000d0c7423 */ /* 0x000fe200000100a2 */
[----:B------:R-:W-:-:S04]  /*3470*/  FMUL.FTZ R11, R11, R164 ;  /* 0x000000a40b0b7220 */ /* 0x000fc80000410000 */
[----:B------:R-:W-:-:S04]  /*3480*/  FSETP.GTU.FTZ.AND P6, PT, R12, R165, PT ;  /* 0x000000a50c00720b */ /* 0x000fc80003fdc000 */
[----:B------:R-:W-:Y:S02]  /*3490*/  FSEL R12, R11, RZ, !P6 ;  /* 0x000000ff0b0c7208 */ /* 0x000fe40007000000 */
[----:B------:R-:W-:-:S03]  /*34a0*/  PLOP3.LUT P5, PT, P6, PT, PT, 0x8, 0x80 ;  /* 0x000000000080781c */ /* 0x000fc600037ae170 */
[----:B------:R-:W-:Y:S01]  /*34b0*/  FFMA.FTZ R11, R12, R20, R7 ;  /* 0x000000140c0b7223 */ /* 0x000fe20000010007 */
[----:B------:R-:W-:Y:S09]  /*34c0*/  BRA `(.L_x_61329) ;  /* 0x0000001400807947 */ /* 0x000ff20003800000 */
.L_x_61309:
        /* <DEDUP_REMOVED lines=16> */
.L_x_61332:
        /* <DEDUP_REMOVED lines=13> */
.L_x_61334:
[----:B------:R-:W-:Y:S05]  /*36a0*/  BSYNC.RECONVERGENT B1 ;  /* 0x0000000000017941 */ /* 0x000fea0003800200 */
.L_x_61333:
        /* <DEDUP_REMOVED lines=43> */
[----:B------:R-:W-:-:S03]  /*3960*/  IMAD.WIDE.U32 R24, R24, -0x2daee0ad, RZ ;  /* 0xd2511f5318187825 */ /* 0x000fc600078e00ff */
[----:B------:R-:W-:Y:S01]  /*3970*/  LOP3.LUT R116, R16, UR15, R15, 0x96, !PT ;  /* 0x0000000f10747c12 */ /* 0x000fe2000f8e960f */
[----:B------:R-:W-:Y:S02]  /*3980*/  IMAD.MOV.U32 R120, RZ, RZ, R14 ;  /* 0x000000ffff787224 */ /* 0x000fe400078e000e */
[----:B------:R-:W-:Y:S01]  /*3990*/  HFMA2 R14, -RZ, RZ, 0, 0 ;  /* 0x00000000ff0e7431 */ /* 0x000fe200000001ff */
[----:B------:R-:W-:Y:S01]  /*39a0*/  LOP3.LUT R115, R154, R12, R25, 0x96, !PT ;  /* 0x0000000c9a737212 */ /* 0x000fe200078e9619 */
[----:B------:R-:W-:-:S07]  /*39b0*/  IMAD.MOV.U32 R12, RZ, RZ, R146 ;  /* 0x000000ffff0c7224 */ /* 0x000fce00078e0092 */
.L_x_61331:
[----:B------:R-:W-:Y:S05]  /*39c0*/  BSYNC.RECONVERGENT B0 ;  /* 0x0000000000007941 */ /* 0x000fea0003800200 */
.L_x_61330:
[----:B------:R-:W-:Y:S01]  /*39d0*/  I2FP.F32.U32 R13, R12 ;  /* 0x0000000c000d7245 */ /* 0x000fe20000201000 */
[----:B-----5:R-:W-:Y:S01]  /*39e0*/  FMUL.FTZ R15, R8, R163 ;  /* 0x000000a3080f7220 */ /* 0x020fe20000410000 */
[----:B------:R-:W-:Y:S01]  /*39f0*/  IMAD.U32 R164, RZ, RZ, UR11 ;  /* 0x0000000bffa47e24 */ /* 0x000fe2000f8e00ff */
[----:B------:R-:W-:Y:S01]  /*3a00*/  ISETP.NE.AND P3, PT, R14, 0x1, PT ;  /* 0x000000010e00780c */ /* 0x000fe20003f65270 */
[----:B------:R-:W-:Y:S02]  /*3a10*/  IMAD.U32 R165, RZ, RZ, UR10 ;  /* 0x0000000affa57e24 */ /* 0x000fe4000f8e00ff */
[----:B------:R-:W-:Y:S01]  /*3a20*/  FFMA.FTZ R8, R13, R162, 1.1641532182693481445e-10 ;  /* 0x2f0000000d087423 */ /* 0x000fe200000100a2 */
[----:B------:R-:W-:Y:S01]  /*3a30*/  FMUL.FTZ R15, R15, R164 ;  /* 0x000000a40f0f7220 */ /* 0x000fe20000410000 */
[----:B------:R-:W-:Y:S01]  /*3a40*/  HADD2.F32 R13, -RZ, R207.H0_H0 ;  /* 0x200000cfff0d7230 */ /* 0x000fe20000004100 */
[----:B------:R-:W-:Y:S02]  /*3a50*/  BSSY.RECONVERGENT B0, `(.L_x_61335) ;  /* 0x0000050000007945 */ /* 0x000fe40003800200 */
[----:B------:R-:W-:-:S04]  /*3a60*/  FSETP.GTU.FTZ.AND P2, PT, R8, R165, PT ;  /* 0x000000a50800720b */ /* 0x000fc80003f5c000 */
[----:B------:R-:W-:Y:S01]  /*3a70*/  FSEL R8, R15, RZ, !P2 ;  /* 0x000000ff0f087208 */ /* 0x000fe20005000000 */
[----:B------:R-:W-:Y:S01]  /*3a80*/  HFMA2 R15, -RZ, RZ, 0, 1.1920928955078125e-07 ;  /* 0x00000002ff0f7431 */ /* 0x000fe200000001ff */
        /* <DEDUP_REMOVED lines=12> */
.L_x_61337:
        /* <DEDUP_REMOVED lines=13> */
.L_x_61339:
[----:B------:R-:W-:Y:S05]  /*3c20*/  BSYNC.RECONVERGENT B1 ;  /* 0x0000000000017941 */ /* 0x000fea0003800200 */
.L_x_61338:
        /* <DEDUP_REMOVED lines=49> */
[----:B------:R-:W-:-:S07]  /*3f40*/  MOV R24, R12 ;  /* 0x0000000c00187202 */ /* 0x000fce0000000f00 */
.L_x_61336:
[----:B------:R-:W-:Y:S05]  /*3f50*/  BSYNC.RECONVERGENT B0 ;  /* 0x0000000000007941 */ /* 0x000fea0003800200 */
.L_x_61335:
[----:B------:R-:W-:Y:S01]  /*3f60*/  I2FP.F32.U32 R13, R13 ;  /* 0x0000000d000d7245 */ /* 0x000fe20000201000 */
[----:B------:R-:W-:Y:S01]  /*3f70*/  FMUL.FTZ R9, R9, R163 ;  /* 0x000000a309097220 */ /* 0x000fe20000410000 */
[----:B------:R-:W-:Y:S01]  /*3f80*/  ISETP.NE.AND P4, PT, R15, 0x1, PT ;  /* 0x000000010f00780c */ /* 0x000fe20003f85270 */
[----:B------:R-:W-:Y:S02]  /*3f90*/  BSSY.RECONVERGENT B0, `(.L_x_61340) ;  /* 0x0000053000007945 */ /* 0x000fe40003800200 */
[----:B------:R-:W-:Y:S01]  /*3fa0*/  FFMA.FTZ R12, R13, R162, 1.1641532182693481445e-10 ;  /* 0x2f0000000d0c7423 */ /* 0x000fe200000100a2 */
[----:B------:R-:W-:Y:S01]  /*3fb0*/  FMUL.FTZ R9, R9, R164 ;  /* 0x000000a409097220 */ /* 0x000fe20000410000 */
[----:B------:R-:W-:-:S03]  /*3fc0*/  MOV R13, R120 ;  /* 0x00000078000d7202 */ /* 0x000fc60000000f00 */
        /* <DEDUP_REMOVED lines=15> */
.L_x_61342:
        /* <DEDUP_REMOVED lines=13> */
.L_x_61344:
[----:B------:R-:W-:Y:S05]  /*4190*/  BSYNC.RECONVERGENT B1 ;  /* 0x0000000000017941 */ /* 0x000fea0003800200 */
.L_x_61343:
        /* <DEDUP_REMOVED lines=50> */
.L_x_61341:
[----:B------:R-:W-:Y:S05]  /*44c0*/  BSYNC.RECONVERGENT B0 ;  /* 0x0000000000007941 */ /* 0x000fea0003800200 */
.L_x_61340:
[----:B------:R-:W-:Y:S01]  /*44d0*/  I2FP.F32.U32 R13, R13 ;  /* 0x0000000d000d7245 */ /* 0x000fe20000201000 */
[----:B------:R-:W-:Y:S01]  /*44e0*/  FMUL.FTZ R15, R10, R163 ;  /* 0x000000a30a0f7220 */ /* 0x000fe20000410000 */
[----:B------:R-:W-:Y:S01]  /*44f0*/  ISETP.NE.AND P5, PT, R12, 0x1, PT ;  /* 0x000000010c00780c */ /* 0x000fe20003fa5270 */
[----:B------:R-:W-:Y:S01]  /*4500*/  BSSY.RECONVERGENT B0, `(.L_x_61345) ;  /* 0x0000053000007945 */ /* 0x000fe20003800200 */
[----:B------:R-:W-:Y:S02]  /*4510*/  IMAD.MOV.U32 R21, RZ, RZ, 0x2 ;  /* 0x00000002ff157424 */ /* 0x000fe400078e00ff */
[----:B------:R-:W-:Y:S01]  /*4520*/  FFMA.FTZ R10, R13, R162, 1.1641532182693481445e-10 ;  /* 0x2f0000000d0a7423 */ /* 0x000fe200000100a2 */
[----:B------:R-:W-:Y:S01]  /*4530*/  FMUL.FTZ R15, R15, R164 ;  /* 0x000000a40f0f7220 */ /* 0x000fe20000410000 */
[----:B------:R-:W-:-:S03]  /*4540*/  HADD2.F32 R13, -RZ, R207.H1_H1 ;  /* 0x300000cfff0d7230 */ /* 0x000fc60000004100 */
        /* <DEDUP_REMOVED lines=14> */
.L_x_61347:
        /* <DEDUP_REMOVED lines=13> */
.L_x_61349:
[----:B------:R-:W-:Y:S05]  /*4700*/  BSYNC.RECONVERGENT B1 ;  /* 0x0000000000017941 */ /* 0x000fea0003800200 */
.L_x_61348:
        /* <DEDUP_REMOVED lines=50> */
.L_x_61346:
[----:B------:R-:W-:Y:S05]  /*4a30*/  BSYNC.RECONVERGENT B0 ;  /* 0x0000000000007941 */ /* 0x000fea0003800200 */
.L_x_61345:
        /* <DEDUP_REMOVED lines=8> */
[----:B------:R-:W-:-:S10]  /*4ac0*/  FMUL.FTZ R11, R11, R20 ;  /* 0x000000140b0b7220 */ /* 0x000fd40000410000 */
.L_x_61329:
[----:B------:R-:W0:Y:S01]  /*4ad0*/  LDC.64 R232, c[0x0][0x3a8] ;  /* 0x0000ea00ffe87b82 */ /* 0x000e220000000a00 */
[----:B------:R-:W-:Y:S02]  /*4ae0*/  SEL R14, RZ, 0x1000000, !P5 ;  /* 0x01000000ff0e7807 */ /* 0x000fe40006800000 */
[----:B------:R-:W-:Y:S02]  /*4af0*/  SEL R15, RZ, 0x10000, !P4 ;  /* 0x00010000ff0f7807 */ /* 0x000fe40006000000 */
[----:B------:R-:W-:Y:S02]  /*4b00*/  SEL R16, RZ, 0x100, !P3 ;  /* 0x00000100ff107807 */ /* 0x000fe40005800000 */
[----:B------:R-:W-:Y:S01]  /*4b10*/  IADD3 R150, PT, PT, R148, 0x20, RZ ;  /* 0x0000002094967810 */ /* 0x000fe20007ffe0ff */
[----:B------:R-:W1:Y:S01]  /*4b20*/  LDC.64 R230, c[0x0][0x3b0] ;  /* 0x0000ec00ffe67b82 */ /* 0x000e620000000a00 */
[----:B------:R-:W-:Y:S02]  /*4b30*/  IADD3 R14, PT, PT, R16, R14, R15 ;  /* 0x0000000e100e7210 */ /* 0x000fe40007ffe00f */
[----:B------:R-:W-:-:S05]  /*4b40*/  SEL R15, RZ, 0x1, !P2 ;  /* 0x00000001ff0f7807 */ /* 0x000fca0005000000 */
[----:B------:R-:W2:Y:S01]  /*4b50*/  @P0 LDC.64 R12, c[0x0][0x3a0] ;  /* 0x0000e800ff0c0b82 */ /* 0x000ea20000000a00 */
[----:B------:R-:W-:Y:S02]  /*4b60*/  IMAD.IADD R23, R14, 0x1, R15 ;  /* 0x000000010e177824 */ /* 0x000fe400078e020f */
[----:B------:R-:W-:-:S04]  /*4b70*/  IMAD.WIDE.U32 R14, R150, 0x10, R228 ;  /* 0x00000010960e7825 */ /* 0x000fc800078e00e4 */
[----:B0-----:R-:W-:-:S05]  /*4b80*/  IMAD.WIDE.U32 R18, R148, 0x10, R232 ;  /* 0x0000001094127825 */ /* 0x001fca00078e00e8 */
[----:B------:R0:W-:Y:S01]  /*4b90*/  STG.E.128 desc[UR6][R18.64], R8 ;  /* 0x0000000812007986 */ /* 0x0001e2000c101d06 */
[----:B-1----:R-:W-:-:S05]  /*4ba0*/  IMAD.WIDE.U32 R16, R148, 0x4, R230 ;  /* 0x0000000494107825 */ /* 0x002fca00078e00e6 */
[----:B------:R0:W-:Y:S01]  /*4bb0*/  STG.E desc[UR6][R16.64], R23 ;  /* 0x0000001710007986 */ /* 0x0001e2000c101906 */
[----:B--2---:R-:W-:-:S05]  /*4bc0*/  @P0 IMAD.WIDE.U32 R12, R150, 0x10, R12 ;  /* 0x00000010960c0825 */ /* 0x004fca00078e000c */
[----:B------:R0:W5:Y:S04]  /*4bd0*/  @P0 LDG.E.128 R4, desc[UR6][R12.64] ;  /* 0x000000060c040981 */ /* 0x000168000c1e1d00 */
[----:B------:R-:W5:Y:S01]  /*4be0*/  LDG.E.128 R12, desc[UR6][R14.64] ;  /* 0x000000060e0c7981 */ /* 0x000f62000c1e1d00 */
[--C-:B------:R-:W-:Y:S02]  /*4bf0*/  SHF.R.U64 R25, R78, 0x10, R79.reuse ;  /* 0x000000104e197819 */ /* 0x100fe4000000124f */
[----:B------:R-:W-:-:S04]  /*4c00*/  SHF.R.U32.HI R20, RZ, 0x10, R79 ;  /* 0x00000010ff147819 */ /* 0x000fc8000001164f */
[----:B------:R-:W-:Y:S01]  /*4c10*/  PRMT R25, R20, 0x5410, R25 ;  /* 0x0000541014197816 */ /* 0x000fe20000000019 */
        /* <DEDUP_REMOVED lines=17> */
.L_x_61353:
        /* <DEDUP_REMOVED lines=13> */
.L_x_61355:
[----:B------:R-:W-:Y:S05]  /*4e00*/  BSYNC.RECONVERGENT B1 ;  /* 0x0000000000017941 */ /* 0x000fea0003800200 */
.L_x_61354:
        /* <DEDUP_REMOVED lines=44> */
[----:B------:R-:W-:Y:S02]  /*50d0*/  MOV R120, R18 ;  /* 0x0000001200787202 */ /* 0x000fe40000000f00 */
[----:B------:R-:W-:Y:S01]  /*50e0*/  LOP3.LUT R116, R20, UR15, R19, 0x96, !PT ;  /* 0x0000000f14747c12 */ /* 0x000fe2000f8e9613 */
[----:B------:R-:W-:Y:S01]  /*50f0*/  IMAD.MOV.U32 R18, RZ, RZ, RZ ;  /* 0x000000ffff127224 */ /* 0x000fe200078e00ff */
[----:B------:R-:W-:Y:S01]  /*5100*/  LOP3.LUT R115, R154, R16, R29, 0x96, !PT ;  /* 0x000000109a737212 */ /* 0x000fe200078e961d */
[----:B------:R-:W-:-:S07]  /*5110*/  IMAD.MOV.U32 R16, RZ, RZ, R24 ;  /* 0x000000ffff107224 */ /* 0x000fce00078e0018 */
.L_x_61352:
[----:B------:R-:W-:Y:S05]  /*5120*/  BSYNC.RECONVERGENT B0 ;  /* 0x0000000000007941 */ /* 0x000fea0003800200 */
.L_x_61351:
[----:B------:R-:W-:Y:S01]  /*5130*/  I2FP.F32.U32 R17, R16 ;  /* 0x0000001000117245 */ /* 0x000fe20000201000 */
[----:B-----5:R-:W-:Y:S01]  /*5140*/  FMUL.FTZ R19, R12, R163 ;  /* 0x000000a30c137220 */ /* 0x020fe20000410000 */
[----:B------:R-:W-:Y:S01]  /*5150*/  ISETP.NE.AND P3, PT, R18, 0x1, PT ;  /* 0x000000011200780c */ /* 0x000fe20003f65270 */
[----:B------:R-:W-:Y:S02]  /*5160*/  BSSY.RECONVERGENT B0, `(.L_x_61356) ;  /* 0x0000053000007945 */ /* 0x000fe40003800200 */
[----:B------:R-:W-:Y:S01]  /*5170*/  FFMA.FTZ R12, R17, R162, 1.1641532182693481445e-10 ;  /* 0x2f000000110c7423 */ /* 0x000fe200000100a2 */
[----:B------:R-:W-:Y:S01]  /*5180*/  FMUL.FTZ R19, R19, R164 ;  /* 0x000000a413137220 */ /* 0x000fe20000410000 */
[----:B------:R-:W-:-:S03]  /*5190*/  IMAD.MOV.U32 R17, RZ, RZ, R120 ;  /* 0x000000ffff117224 */ /* 0x000fc600078e0078 */
[----:B------:R-:W-:Y:S01]  /*51a0*/  FSETP.GTU.FTZ.AND P2, PT, R12, R165, PT ;  /* 0x000000a50c00720b */ /* 0x000fe20003f5c000 */
[----:B------:R-:W-:-:S03]  /*51b0*/  HADD2.F32 R12, -RZ, R208.H0_H0 ;  /* 0x200000d0ff0c7230 */ /* 0x000fc60000004100 */
        /* <DEDUP_REMOVED lines=13> */
.L_x_61358:
        /* <DEDUP_REMOVED lines=13> */
.L_x_61360:
[----:B------:R-:W-:Y:S05]  /*5360*/  BSYNC.RECONVERGENT B1 ;  /* 0x0000000000017941 */ /* 0x000fea0003800200 */
.L_x_61359:
        /* <DEDUP_REMOVED lines=50> */
.L_x_61357:
[----:B------:R-:W-:Y:S05]  /*5690*/  BSYNC.RECONVERGENT B0 ;  /* 0x0000000000007941 */ /* 0x000fea0003800200 */
.L_x_61356:
        /* <DEDUP_REMOVED lines=22> */
.L_x_61363:
        /* <DEDUP_REMOVED lines=13> */
.L_x_61365:
[----:B------:R-:W-:Y:S05]  /*58d0*/  BSYNC.RECONVERGENT B1 ;  /* 0x0000000000017941 */ /* 0x000fea0003800200 */
.L_x_61364:
        /* <DEDUP_REMOVED lines=50> */
.L_x_61362:
[----:B------:R-:W-:Y:S05]  /*5c00*/  BSYNC.RECONVERGENT B0 ;  /* 0x0000000000007941 */ /* 0x000fea0003800200 */
.L_x_61361:
        /* <DEDUP_REMOVED lines=22> */
.L_x_61368:
        /* <DEDUP_REMOVED lines=13> */
.L_x_61370:
[----:B------:R-:W-:Y:S05]  /*5e40*/  BSYNC.RECONVERGENT B1 ;  /* 0x0000000000017941 */ /* 0x000fea0003800200 */
.L_x_61369:
        /* <DEDUP_REMOVED lines=50> */
.L_x_61367:
[----:B------:R-:W-:Y:S05]  /*6170*/  BSYNC.RECONVERGENT B0 ;  /* 0x0000000000007941 */ /* 0x000fea0003800200 */
.L_x_61366:
        /* <DEDUP_REMOVED lines=10> */
.L_x_61350:
        /* <DEDUP_REMOVED lines=16> */
.L_x_61374:
        /* <DEDUP_REMOVED lines=13> */
.L_x_61376:
[----:B------:R-:W-:Y:S05]  /*63f0*/  BSYNC.RECONVERGENT B1 ;  /* 0x0000000000017941 */ /* 0x000fea0003800200 */
.L_x_61375:
        /* <DEDUP_REMOVED lines=49> */
.L_x_61373:
[----:B------:R-:W-:Y:S05]  /*6710*/  BSYNC.RECONVERGENT B0 ;  /* 0x0000000000007941 */ /* 0x000fea0003800200 */
.L_x_61372:
[----:B------:R-:W-:Y:S01]  /*6720*/  I2FP.F32.U32 R17, R16 ;  /* 0x0000001000117245 */ /* 0x000fe20000201000 */
[----:B-----5:R-:W-:Y:S01]  /*6730*/  FMUL.FTZ R19, R12, R163 ;  /* 0x000000a30c137220 */ /* 0x020fe20000410000 */
[----:B------:R-:W-:Y:S01]  /*6740*/  ISETP.NE.AND P3, PT, R18, 0x1, PT ;  /* 0x000000011200780c */ /* 0x000fe20003f65270 */
[----:B------:R-:W-:Y:S02]  /*6750*/  BSSY.RECONVERGENT B0, `(.L_x_61377) ;  /* 0x0000053000007945 */ /* 0x000fe40003800200 */
[----:B------:R-:W-:Y:S01]  /*6760*/  FFMA.FTZ R12, R17, R162, 1.1641532182693481445e-10 ;  /* 0x2f000000110c7423 */ /* 0x000fe200000100a2 */
[----:B------:R-:W-:Y:S01]  /*6770*/  FMUL.FTZ R19, R19, R164 ;  /* 0x000000a413137220 */ /* 0x000fe20000410000 */
[----:B------:R-:W-:-:S03]  /*6780*/  HADD2.F32 R17, -RZ, R208.H0_H0 ;  /* 0x200000d0ff117230 */ /* 0x000fc60000004100 */
        /* <DEDUP_REMOVED lines=15> */
.L_x_61379:
        /* <DEDUP_REMOVED lines=13> */
.L_x_61381:
[----:B------:R-:W-:Y:S05]  /*6950*/  BSYNC.RECONVERGENT B1 ;  /* 0x0000000000017941 */ /* 0x000fea0003800200 */
.L_x_61380:
        /* <DEDUP_REMOVED lines=50> */
.L_x_61378:
[----:B------:R-:W-:Y:S05]  /*6c80*/  BSYNC.RECONVERGENT B0 ;  /* 0x0000000000007941 */ /* 0x000fea0003800200 */
.L_x_61377:
[----:B------:R-:W-:Y:S01]  /*6c90*/  I2FP.F32.U32 R17, R17 ;  /* 0x0000001100117245 */ /* 0x000fe20000201000 */
[----:B------:R-:W-:Y:S01]  /*6ca0*/  FMUL.FTZ R13, R13, R163 ;  /* 0x000000a30d0d7220 */ /* 0x000fe20000410000 */
[----:B------:R-:W-:Y:S01]  /*6cb0*/  ISETP.NE.AND P4, PT, R19, 0x1, PT ;  /* 0x000000011300780c */ /* 0x000fe20003f85270 */
[----:B------:R-:W-:Y:S02]  /*6cc0*/  BSSY.RECONVERGENT B0, `(.L_x_61382) ;  /* 0x0000053000007945 */ /* 0x000fe40003800200 */
[----:B------:R-:W-:Y:S01]  /*6cd0*/  FFMA.FTZ R16, R17, R162, 1.1641532182693481445e-10 ;  /* 0x2f00000011107423 */ /* 0x000fe200000100a2 */
[----:B------:R-:W-:Y:S01]  /*6ce0*/  FMUL.FTZ R13, R13, R164 ;  /* 0x000000a40d0d7220 */ /* 0x000fe20000410000 */
[----:B------:R-:W-:-:S03]  /*6cf0*/  IMAD.MOV.U32 R17, RZ, RZ, R120 ;  /* 0x000000ffff117224 */ /* 0x000fc600078e0078 */
[----:B------:R-:W-:Y:S01]  /*6d00*/  FSETP.GTU.FTZ.AND P3, PT, R16, R165, PT ;  /* 0x000000a51000720b */ /* 0x000fe20003f7c000 */
[----:B------:R-:W-:-:S03]  /*6d10*/  HADD2.F32 R16, -RZ, R25.H1_H1 ;  /* 0x30000019ff107230 */ /* 0x000fc60000004100 */
        /* <DEDUP_REMOVED lines=13> */
.L_x_61384:
        /* <DEDUP_REMOVED lines=13> */
.L_x_61386:
[----:B------:R-:W-:Y:S05]  /*6ec0*/  BSYNC.RECONVERGENT B1 ;  /* 0x0000000000017941 */ /* 0x000fea0003800200 */
.L_x_61385:
        /* <DEDUP_REMOVED lines=50> */
.L_x_61383:
[----:B------:R-:W-:Y:S05]  /*71f0*/  BSYNC.RECONVERGENT B0 ;  /* 0x0000000000007941 */ /* 0x000fea0003800200 */
.L_x_61382:
        /* <DEDUP_REMOVED lines=22> */
.L_x_61389:
        /* <DEDUP_REMOVED lines=13> */
.L_x_61391:
[----:B------:R-:W-:Y:S05]  /*7430*/  BSYNC.RECONVERGENT B1 ;  /* 0x0000000000017941 */ /* 0x000fea0003800200 */
.L_x_61390:
[----:B------:R-:W-:Y:S01]  /*7440*/  IMAD.WIDE.U32 R18, R0, -0x326172a9, RZ ;  /* 0xcd9e8d5700127825 */ /* 0x000fe200078e00ff */
[----:B------:R-:W-:Y:S01]  /*7450*/  LOP3.LUT R16, R118, UR5, R23, 0x96, !PT ;  /* 0x0000000576107c12 */ /* 0x000fe2000f8e9617 */
[----:B------:R-:W-:Y:S02]  /*7460*/  UIADD3 UR15, UPT, UPT, UR4, -0x61c88647, URZ ;  /* 0x9e3779b9040f7890 */ /* 0x000fe4000fffe0ff */
[----:B------:R-:W-:Y:S01]  /*7470*/  HFMA2 R24, -RZ, RZ, 0, 0 ;  /* 0x00000000ff187431 */ /* 0x000fe200000001ff */
        /* <DEDUP_REMOVED lines=45> */
[----:B------:R-:W-:-:S07]  /*7750*/  IMAD.MOV.U32 R28, RZ, RZ, R16 ;  /* 0x000000ffff1c7224 */ /* 0x000fce00078e0010 */
.L_x_61388:
[----:B------:R-:W-:Y:S05]  /*7760*/  BSYNC.RECONVERGENT B0 ;  /* 0x0000000000007941 */ /* 0x000fea0003800200 */
.L_x_61387:
[----:B------:R-:W-:Y:S01]  /*7770*/  I2FP.F32.U32 R17, R17 ;  /* 0x0000001100117245 */ /* 0x000fe20000201000 */
[----:B------:R-:W-:-:S04]  /*7780*/  FMUL.FTZ R15, R15, R163 ;  /* 0x000000a30f0f7220 */ /* 0x000fc80000410000 */
[----:B------:R-:W-:Y:S01]  /*7790*/  FFMA.FTZ R16, R17, R162, 1.1641532182693481445e-10 ;  /* 0x2f00000011107423 */ /* 0x000fe200000100a2 */
[----:B------:R-:W-:-:S04]  /*77a0*/  FMUL.FTZ R15, R15, R164 ;  /* 0x000000a40f0f7220 */ /* 0x000fc80000410000 */
[----:B------:R-:W-:Y:S01]  /*77b0*/  FSETP.GTU.FTZ.AND P6, PT, R16, R165, PT ;  /* 0x000000a51000720b */ /* 0x000fe20003fdc000 */
[----:B------:R-:W-:-:S03]  /*77c0*/  HADD2.F32 R16, -RZ, R25.H0_H0 ;  /* 0x20000019ff107230 */ /* 0x000fc60000004100 */
[----:B------:R-:W-:Y:S02]  /*77d0*/  FSEL R15, R15, RZ, !P6 ;  /* 0x000000ff0f0f7208 */ /* 0x000fe40007000000 */
[----:B------:R-:W-:-:S03]  /*77e0*/  PLOP3.LUT P5, PT, P6, PT, PT, 0x8, 0x80 ;  /* 0x000000000080781c */ /* 0x000fc600037ae170 */
[----:B------:R-:W-:-:S10]  /*77f0*/  FMUL.FTZ R15, R16, R15 ;  /* 0x0000000f100f7220 */ /* 0x000fd40000410000 */
.L_x_61371:
[----:B------:R-:W0:Y:S01]  /*7800*/  @P0 LDC.64 R16, c[0x0][0x3a0] ;  /* 0x0000e800ff100b82 */ /* 0x000e220000000a00 */
[----:B------:R-:W-:Y:S01]  /*7810*/  SEL R18, RZ, 0x1000000, !P5 ;  /* 0x01000000ff127807 */ /* 0x000fe20006800000 */
[----:B------:R-:W-:Y:S01]  /*7820*/  VIADD R167, R148, 0x40 ;  /* 0x0000004094a77836 */ /* 0x000fe20000000000 */
[----:B------:R-:W-:Y:S01]  /*7830*/  SEL R19, RZ, 0x10000, !P4 ;  /* 0x00010000ff137807 */ /* 0x000fe20006000000 */
[----:B------:R-:W-:Y:S01]  /*7840*/  IMAD.WIDE.U32 R22, R150, 0x10, R232 ;  /* 0x0000001096167825 */ /* 0x000fe200078e00e8 */
[----:B------:R-:W-:Y:S02]  /*7850*/  SEL R20, RZ, 0x100, !P3 ;  /* 0x00000100ff147807 */ /* 0x000fe40005800000 */
[----:B------:R-:W-:Y:S02]  /*7860*/  SEL R21, RZ, 0x1, !P2 ;  /* 0x00000001ff157807 */ /* 0x000fe40005000000 */
[----:B------:R-:W-:Y:S01]  /*7870*/  IADD3 R18, PT, PT, R20, R18, R19 ;  /* 0x0000001214127210 */ /* 0x000fe20007ffe013 */
[----:B------:R1:W-:Y:S04]  /*7880*/  STG.E.128 desc[UR6][R22.64], R12 ;  /* 0x0000000c16007986 */ /* 0x0003e8000c101d06 */
[----:B------:R-:W-:-:S02]  /*7890*/  IMAD.IADD R25, R18, 0x1, R21 ;  /* 0x0000000112197824 */ /* 0x000fc400078e0215 */
[----:B------:R-:W-:-:S04]  /*78a0*/  IMAD.WIDE.U32 R20, R150, 0x4, R230 ;  /* 0x0000000496147825 */ /* 0x000fc800078e00e6 */
[C---:B------:R-:W-:Y:S01]  /*78b0*/  IMAD.WIDE.U32 R18, R167.reuse, 0x10, R228 ;  /* 0x00000010a7127825 */ /* 0x040fe200078e00e4 */
[----:B------:R1:W-:Y:S03]  /*78c0*/  STG.E desc[UR6][R20.64], R25 ;  /* 0x0000001914007986 */ /* 0x0003e6000c101906 */
[----:B0-----:R-:W-:-:S05]  /*78d0*/  @P0 IMAD.WIDE.U32 R16, R167, 0x10, R16 ;  /* 0x00000010a7100825 */ /* 0x001fca00078e0010 */
[----:B------:R1:W5:Y:S04]  /*78e0*/  @P0 LDG.E.128 R4, desc[UR6][R16.64] ;  /* 0x0000000610040981 */ /* 0x000368000c1e1d00 */
[----:B------:R-:W5:Y:S01]  /*78f0*/  LDG.E.128 R16, desc[UR6][R18.64] ;  /* 0x0000000612107981 */ /* 0x000f62000c1e1d00 */
[--C-:B------:R-:W-:Y:S02]  /*7900*/  SHF.R.U64 R30, R80, 0x10, R81.reuse ;  /* 0x00000010501e7819 */ /* 0x100fe40000001251 */
[----:B------:R-:W-:-:S04]  /*7910*/  SHF.R.U32.HI R26, RZ, 0x10, R81 ;  /* 0x00000010ff1a7819 */ /* 0x000fc80000011651 */
[----:B------:R-:W-:Y:S01]  /*7920*/  PRMT R30, R26, 0x5410, R30 ;  /* 0x000054101a1e7816 */ /* 0x000fe2000000001e */
[----:B-1----:R-:W-:Y:S06]  /*7930*/  @!P0 BRA `(.L_x_61392) ;  /* 0x00000014007c8947 */ /* 0x002fec0003800000 */
        /* <DEDUP_REMOVED lines=16> */
.L_x_61395:
        /* <DEDUP_REMOVED lines=13> */
.L_x_61397:
[----:B------:R-:W-:Y:S05]  /*7b10*/  BSYNC.RECONVERGENT B1 ;  /* 0x0000000000017941 */ /* 0x000fea0003800200 */
.L_x_61396:
        /* <DEDUP_REMOVED lines=49> */
.L_x_61394:
[----:B------:R-:W-:Y:S05]  /*7e30*/  BSYNC.RECONVERGENT B0 ;  /* 0x0000000000007941 */ /* 0x000fea0003800200 */
.L_x_61393:
        /* <DEDUP_REMOVED lines=22> */
.L_x_61400:
        /* <DEDUP_REMOVED lines=13> */
.L_x_61402:
[----:B------:R-:W-:Y:S05]  /*8070*/  BSYNC.RECONVERGENT B1 ;  /* 0x0000000000017941 */ /* 0x000fea0003800200 */
.L_x_61401:
        /* <DEDUP_REMOVED lines=50> */
.L_x_61399:
[----:B------:R-:W-:Y:S05]  /*83a0*/  BSYNC.RECONVERGENT B0 ;  /* 0x0000000000007941 */ /* 0x000fea0003800200 */
.L_x_61398:
        /* <DEDUP_REMOVED lines=22> */
.L_x_61405:
        /* <DEDUP_REMOVED lines=13> */
.L_x_61407:
[----:B------:R-:W-:Y:S05]  /*85e0*/  BSYNC.RECONVERGENT B1 ;  /* 0x0000000000017941 */ /* 0x000fea0003800200 */
.L_x_61406:
        /* <DEDUP_REMOVED lines=50> */
.L_x_61404:
[----:B------:R-:W-:Y:S05]  /*8910*/  BSYNC.RECONVERGENT B0 ;  /* 0x0000000000007941 */ /* 0x000fea0003800200 */
.L_x_61403:
        /* <DEDUP_REMOVED lines=22> */
.L_x_61410:
        /* <DEDUP_REMOVED lines=13> */
.L_x_61412:
[----:B------:R-:W-:Y:S05]  /*8b50*/  BSYNC.RECONVERGENT B1 ;  /* 0x0000000000017941 */ /* 0x000fea0003800200 */
.L_x_61411:
        /* <DEDUP_REMOVED lines=50> */
.L_x_61409:
[----:B------:R-:W-:Y:S05]  /*8e80*/  BSYNC.RECONVERGENT B0 ;  /* 0x0000000000007941 */ /* 0x000fea0003800200 */
.L_x_61408:
        /* <DEDUP_REMOVED lines=10> */
.L_x_61392:
        /* <DEDUP_REMOVED lines=16> */
.L_x_61416:
        /* <DEDUP_REMOVED lines=13> */
.L_x_61418:
[----:B------:R-:W-:Y:S05]  /*9100*/  BSYNC.RECONVERGENT B1 ;  /* 0x0000000000017941 */ /* 0x000fea0003800200 */
.L_x_61417:
        /* <DEDUP_REMOVED lines=47> */
[----:B------:R-:W-:Y:S01]  /*9400*/  IMAD.MOV.U32 R22, RZ, RZ, RZ ;  /* 0x000000ffff167224 */ /* 0x000fe200078e00ff */
[----:B------:R-:W-:-:S07]  /*9410*/  MOV R20, R28 ;  /* 0x0000001c00147202 */ /* 0x000fce0000000f00 */
.L_x_61415:
[----:B------:R-:W-:Y:S05]  /*9420*/  BSYNC.RECONVERGENT B0 ;  /* 0x0000000000007941 */ /* 0x000fea0003800200 */
.L_x_61414:
        /* <DEDUP_REMOVED lines=22> */
.L_x_61421:
        /* <DEDUP_REMOVED lines=13> */
.L_x_61423:
[----:B------:R-:W-:Y:S05]  /*9660*/  BSYNC.RECONVERGENT B1 ;  /* 0x0000000000017941 */ /* 0x000fea0003800200 */
.L_x_61422:
        /* <DEDUP_REMOVED lines=40> */
[----:B------:R-:W-:Y:S01]  /*98f0*/  HFMA2 R23, -RZ, RZ, 0, 0 ;  /* 0x00000000ff177431 */ /* 0x000fe200000001ff */
        /* <DEDUP_REMOVED lines=9> */
.L_x_61420:
[----:B------:R-:W-:Y:S05]  /*9990*/  BSYNC.RECONVERGENT B0 ;  /* 0x0000000000007941 */ /* 0x000fea0003800200 */
.L_x_61419:
        /* <DEDUP_REMOVED lines=22> */
.L_x_61426:
        /* <DEDUP_REMOVED lines=13> */
.L_x_61428:
[----:B------:R-:W-:Y:S05]  /*9bd0*/  BSYNC.RECONVERGENT B1 ;  /* 0x0000000000017941 */ /* 0x000fea0003800200 */
.L_x_61427:
        /* <DEDUP_REMOVED lines=47> */
[----:B------:R-:W-:Y:S01]  /*9ed0*/  IMAD.MOV.U32 R21, RZ, RZ, R26 ;  /* 0x000000ffff157224 */ /* 0x000fe200078e001a */
[----:B------:R-:W-:Y:S01]  /*9ee0*/  MOV R26, R20 ;  /* 0x00000014001a7202 */ /* 0x000fe20000000f00 */
[----:B------:R-:W-:-:S07]  /*9ef0*/  IMAD.MOV.U32 R20, RZ, RZ, RZ ;  /* 0x000000ffff147224 */ /* 0x000fce00078e00ff */
.L_x_61425:
[----:B------:R-:W-:Y:S05]  /*9f00*/  BSYNC.RECONVERGENT B0 ;  /* 0x0000000000007941 */ /* 0x000fea0003800200 */
.L_x_61424:
[----:B------:R-:W-:Y:S01]  /*9f10*/  I2FP.F32.U32 R21, R21 ;  /* 0x0000001500157245 */ /* 0x000fe20000201000 */
[----:B------:R-:W-:Y:S01]  /*9f20*/  FMUL.FTZ R23, R18, R163 ;  /* 0x000000a312177220 */ /* 0x000fe20000410000 */
[----:B------:R-:W-:Y:S01]  /*9f30*/  ISETP.NE.AND P5, PT, R20, 0x1, PT ;  /* 0x000000011400780c */ /* 0x000fe20003fa5270 */
[----:B------:R-:W-:Y:S01]  /*9f40*/  BSSY.RECONVERGENT B0, `(.L_x_61429) ;  /* 0x0000053000007945 */ /* 0x000fe20003800200 */
[----:B------:R-:W-:Y:S02]  /*9f50*/  HFMA2 R27, -RZ, RZ, 0, 1.1920928955078125e-07 ;  /* 0x00000002ff1b7431 */ /* 0x000fe400000001ff */
        /* <DEDUP_REMOVED lines=17> */
.L_x_61431:
        /* <DEDUP_REMOVED lines=13> */
.L_x_61433:
[----:B------:R-:W-:Y:S05]  /*a140*/  BSYNC.RECONVERGENT B1 ;  /* 0x0000000000017941 */ /* 0x000fea0003800200 */
.L_x_61432:
        /* <DEDUP_REMOVED lines=50> */
.L_x_61430:
[----:B------:R-:W-:Y:S05]  /*a470*/  BSYNC.RECONVERGENT B0 ;  /* 0x0000000000007941 */ /* 0x000fea0003800200 */
.L_x_61429:
        /* <DEDUP_REMOVED lines=9> */
.L_x_61413:
[----:B------:R-:W0:Y:S01]  /*a510*/  @P0 LDC.64 R20, c[0x0][0x3a0] ;  /* 0x0000e800ff140b82 */ /* 0x000e220000000a00 */
[----:B------:R-:W-:Y:S01]  /*a520*/  SEL R22, RZ, 0x1000000, !P5 ;  /* 0x01000000ff167807 */ /* 0x000fe20006800000 */
[----:B------:R-:W-:Y:S01]  /*a530*/  VIADD R169, R148, 0x60 ;  /* 0x0000006094a97836 */ /* 0x000fe20000000000 */
[----:B------:R-:W-:Y:S01]  /*a540*/  SEL R23, RZ, 0x10000, !P4 ;  /* 0x00010000ff177807 */ /* 0x000fe20006000000 */
[C---:B------:R-:W-:Y:S01]  /*a550*/  IMAD.WIDE.U32 R28, R167.reuse, 0x10, R232 ;  /* 0x00000010a71c7825 */ /* 0x040fe200078e00e8 */
[----:B------:R-:W-:Y:S02]  /*a560*/  SEL R24, RZ, 0x100, !P3 ;  /* 0x00000100ff187807 */ /* 0x000fe40005800000 */
[----:B------:R-:W-:Y:S02]  /*a570*/  SEL R25, RZ, 0x1, !P2 ;  /* 0x00000001ff197807 */ /* 0x000fe40005000000 */
[----:B------:R-:W-:Y:S01]  /*a580*/  IADD3 R22, PT, PT, R24, R22, R23 ;  /* 0x0000001618167210 */ /* 0x000fe20007ffe017 */
[----:B------:R1:W-:Y:S03]  /*a590*/  STG.E.128 desc[UR6][R28.64], R16 ;  /* 0x000000101c007986 */ /* 0x0003e6000c101d06 */
[----:B------:R-:W-:Y:S01]  /*a5a0*/  IADD3 R31, PT, PT, R22, R25, RZ ;  /* 0x00000019161f7210 */ /* 0x000fe20007ffe0ff */
[----:B------:R-:W-:-:S04]  /*a5b0*/  IMAD.WIDE.U32 R24, R167, 0x4, R230 ;  /* 0x00000004a7187825 */ /* 0x000fc800078e00e6 */
[C---:B------:R-:W-:Y:S01]  /*a5c0*/  IMAD.WIDE.U32 R22, R169.reuse, 0x10, R228 ;  /* 0x00000010a9167825 */ /* 0x040fe200078e00e4 */
[----:B------:R1:W-:Y:S03]  /*a5d0*/  STG.E desc[UR6][R24.64], R31 ;  /* 0x0000001f18007986 */ /* 0x0003e6000c101906 */
[----:B0-----:R-:W-:-:S05]  /*a5e0*/  @P0 IMAD.WIDE.U32 R20, R169, 0x10, R20 ;  /* 0x00000010a9140825 */ /* 0x001fca00078e0014 */
[----:B------:R1:W5:Y:S04]  /*a5f0*/  @P0 LDG.E.128 R4, desc[UR6][R20.64] ;  /* 0x0000000614040981 */ /* 0x000368000c1e1d00 */
[----:B------:R-:W5:Y:S01]  /*a600*/  LDG.E.128 R20, desc[UR6][R22.64] ;  /* 0x0000000616147981 */ /* 0x000f62000c1e1d00 */
[----:B-1----:R-:W-:Y:S05]  /*a610*/  @!P0 BRA `(.L_x_61434) ;  /* 0x00000014007c8947 */ /* 0x002fea0003800000 */
        /* <DEDUP_REMOVED lines=16> */
.L_x_61437:
        /* <DEDUP_REMOVED lines=13> */
.L_x_61439:
[----:B------:R-:W-:Y:S05]  /*a7f0*/  BSYNC.RECONVERGENT B1 ;  /* 0x0000000000017941 */ /* 0x000fea0003800200 */
.L_x_61438:
        /* <DEDUP_REMOVED lines=49> */
.L_x_61436:
[----:B------:R-:W-:Y:S05]  /*ab10*/  BSYNC.RECONVERGENT B0 ;  /* 0x0000000000007941 */ /* 0x000fea0003800200 */
.L_x_61435:
[----:B------:R-:W-:Y:S01]  /*ab20*/  I2FP.F32.U32 R25, R24 ;  /* 0x0000001800197245 */ /* 0x000fe20000201000 */
[----:B-----5:R-:W-:Y:S01]  /*ab30*/  FMUL.FTZ R27, R20, R163 ;  /* 0x000000a3141b7220 */ /* 0x020fe20000410000 */
[----:B------:R-:W-:Y:S01]  /*ab40*/  ISETP.NE.AND P3, PT, R29, 0x1, PT ;  /* 0x000000011d00780c */ /* 0x000fe20003f65270 */
[----:B------:R-:W-:Y:S01]  /*ab50*/  BSSY.RECONVERGENT B0, `(.L_x_61440) ;  /* 0x0000053000007945 */ /* 0x000fe20003800200 */
[----:B------:R-:W-:Y:S02]  /*ab60*/  HFMA2 R26, -RZ, RZ, 0, 1.1920928955078125e-07 ;  /* 0x00000002ff1a7431 */ /* 0x000fe400000001ff */
        /* <DEDUP_REMOVED lines=17> */
.L_x_61442:
        /* <DEDUP_REMOVED lines=13> */
.L_x_61444:
[----:B------:R-:W-:Y:S05]  /*ad50*/  BSYNC.RECONVERGENT B1 ;  /* 0x0000000000017941 */ /* 0x000fea0003800200 */
.L_x_61443:
        /* <DEDUP_REMOVED lines=47> */
[----:B------:R-:W-:Y:S01]  /*b050*/  HFMA2 R26, -RZ, RZ, 0, 0 ;  /* 0x00000000ff1a7431 */ /* 0x000fe200000001ff */
[----:B------:R-:W-:Y:S01]  /*b060*/  MOV R25, R28 ;  /* 0x0000001c00197202 */ /* 0x000fe20000000f00 */
[----:B------:R-:W-:-:S07]  /*b070*/  IMAD.MOV.U32 R28, RZ, RZ, R24 ;  /* 0x000000ffff1c7224 */ /* 0x000fce00078e0018 */
.L_x_61441:
[----:B------:R-:W-:Y:S05]  /*b080*/  BSYNC.RECONVERGENT B0 ;  /* 0x0000000000007941 */ /* 0x000fea0003800200 */
.L_x_61440:
[----:B------:R-:W-:Y:S01]  /*b090*/  I2FP.F32.U32 R25, R25 ;  /* 0x0000001900197245 */ /* 0x000fe20000201000 */
[----:B------:R-:W-:Y:S01]  /*b0a0*/  FMUL.FTZ R21, R21, R163 ;  /* 0x000000a315157220 */ /* 0x000fe20000410000 */
[----:B------:R-:W-:Y:S01]  /*b0b0*/  ISETP.NE.AND P4, PT, R26, 0x1, PT ;  /* 0x000000011a00780c */ /* 0x000fe20003f85270 */
[----:B------:R-:W-:Y:S02]  /*b0c0*/  BSSY.RECONVERGENT B0, `(.L_x_61445) ;  /* 0x0000053000007945 */ /* 0x000fe40003800200 */
        /* <DEDUP_REMOVED lines=18> */
.L_x_61447:
        /* <DEDUP_REMOVED lines=13> */
.L_x_61449:
[----:B------:R-:W-:Y:S05]  /*b2c0*/  BSYNC.RECONVERGENT B1 ;  /* 0x0000000000017941 */ /* 0x000fea0003800200 */
.L_x_61448:
        /* <DEDUP_REMOVED lines=50> */
.L_x_61446:
[----:B------:R-:W-:Y:S05]  /*b5f0*/  BSYNC.RECONVERGENT B0 ;  /* 0x0000000000007941 */ /* 0x000fea0003800200 */
.L_x_61445:
        /* <DEDUP_REMOVED lines=22> */
.L_x_61452:
        /* <DEDUP_REMOVED lines=13> */
.L_x_61454:
[----:B------:R-:W-:Y:S05]  /*b830*/  BSYNC.RECONVERGENT B1 ;  /* 0x0000000000017941 */ /* 0x000fea0003800200 */
.L_x_61453:
        /* <DEDUP_REMOVED lines=50> */
.L_x_61451:
[----:B------:R-:W-:Y:S05]  /*bb60*/  BSYNC.RECONVERGENT B0 ;  /* 0x0000000000007941 */ /* 0x000fea0003800200 */
.L_x_61450:
[----:B------:R-:W-:Y:S01]  /*bb70*/  I2FP.F32.U32 R25, R25 ;  /* 0x0000001900197245 */ /* 0x000fe20000201000 */
[----:B------:R-:W-:-:S04]  /*bb80*/  FMUL.FTZ R23, R23, R163 ;  /* 0x000000a317177220 */ /* 0x000fc80000410000 */
[----:B------:R-:W-:Y:S01]  /*bb90*/  FFMA.FTZ R24, R25, R162, 1.1641532182693481445e-10 ;  /* 0x2f00000019187423 */ /* 0x000fe200000100a2 */
[----:B------:R-:W-:Y:S01]  /*bba0*/  FMUL.FTZ R23, R23, R164 ;  /* 0x000000a417177220 */ /* 0x000fe20000410000 */
[----:B------:R-:W-:-:S03]  /*bbb0*/  HADD2.F32 R25, -RZ, R122.H1_H1 ;  /* 0x3000007aff197230 */ /* 0x000fc60000004100 */
[----:B------:R-:W-:-:S04]  /*bbc0*/  FSETP.GTU.FTZ.AND P6, PT, R24, R165, PT ;  /* 0x000000a51800720b */ /* 0x000fc80003fdc000 */
[----:B------:R-:W-:Y:S02]  /*bbd0*/  FSEL R24, R23, RZ, !P6 ;  /* 0x000000ff17187208 */ /* 0x000fe40007000000 */
[----:B------:R-:W-:-:S03]  /*bbe0*/  PLOP3.LUT P5, PT, P6, PT, PT, 0x8, 0x80 ;  /* 0x000000000080781c */ /* 0x000fc600037ae170 */
[----:B------:R-:W-:Y:S01]  /*bbf0*/  FFMA.FTZ R23, R24, R25, R7 ;  /* 0x0000001918177223 */ /* 0x000fe20000010007 */
[----:B------:R-:W-:Y:S09]  /*bc00*/  BRA `(.L_x_61455) ;  /* 0x0000001400787947 */ /* 0x000ff20003800000 */
.L_x_61434:
        /* <DEDUP_REMOVED lines=16> */
.L_x_61458:
        /* <DEDUP_REMOVED lines=13> */
.L_x_61460:
[----:B------:R-:W-:Y:S05]  /*bde0*/  BSYNC.RECONVERGENT B1 ;  /* 0x0000000000017941 */ /* 0x000fea0003800200 */
.L_x_61459:
        /* <DEDUP_REMOVED lines=49> */
.L_x_61457:
[----:B------:R-:W-:Y:S05]  /*c100*/  BSYNC.RECONVERGENT B0 ;  /* 0x0000000000007941 */ /* 0x000fea0003800200 */
.L_x_61456:
[----:B------:R-:W-:Y:S01]  /*c110*/  I2FP.F32.U32 R25, R24 ;  /* 0x0000001800197245 */ /* 0x000fe20000201000 */
[----:B-----5:R-:W-:Y:S01]  /*c120*/  FMUL.FTZ R27, R20, R163 ;  /* 0x000000a3141b7220 */ /* 0x020fe20000410000 */
[----:B------:R-:W-:Y:S01]  /*c130*/  ISETP.NE.AND P3, PT, R29, 0x1, PT ;  /* 0x000000011d00780c */ /* 0x000fe20003f65270 */
[----:B------:R-:W-:Y:S01]  /*c140*/  BSSY.RECONVERGENT B0, `(.L_x_61461) ;  /* 0x0000053000007945 */ /* 0x000fe20003800200 */
[----:B------:R-:W-:Y:S02]  /*c150*/  HFMA2 R26, -RZ, RZ, 0, 1.1920928955078125e-07 ;  /* 0x00000002ff1a7431 */ /* 0x000fe400000001ff */
[----:B------:R-:W-:Y:S01]  /*c160*/  FFMA.FTZ R20, R25, R162, 1.1641532182693481445e-10 ;  /* 0x2f00000019147423 */ /* 0x000fe200000100a2 */
[----:B------:R-:W-:Y:S01]  /*c170*/  FMUL.FTZ R27, R27, R164 ;  /* 0x000000a41b1b7220 */ /* 0x000fe20000410000 */
[----:B------:R-:W-:-:S03]  /*c180*/  HADD2.F32 R25, -RZ, R121.H0_H0 ;  /* 0x20000079ff197230 */ /* 0x000fc60000004100 */
        /* <DEDUP_REMOVED lines=14> */
.L_x_61463:
        /* <DEDUP_REMOVED lines=13> */
.L_x_61465:
[----:B------:R-:W-:Y:S05]  /*c340*/  BSYNC.RECONVERGENT B1 ;  /* 0x0000000000017941 */ /* 0x000fea0003800200 */
.L_x_61464:
        /* <DEDUP_REMOVED lines=50> */
.L_x_61462:
[----:B------:R-:W-:Y:S05]  /*c670*/  BSYNC.RECONVERGENT B0 ;  /* 0x0000000000007941 */ /* 0x000fea0003800200 */
.L_x_61461:
        /* <DEDUP_REMOVED lines=8> */
[----:B------:R-:W-:-:S03]  /*c700*/  HADD2.F32 R24, -RZ, R122.H0_H0 ;  /* 0x2000007aff187230 */ /* 0x000fc60000004100 */
        /* <DEDUP_REMOVED lines=13> */
.L_x_61468:
        /* <DEDUP_REMOVED lines=13> */
.L_x_61470:
[----:B------:R-:W-:Y:S05]  /*c8b0*/  BSYNC.RECONVERGENT B1 ;  /* 0x0000000000017941 */ /* 0x000fea0003800200 */
.L_x_61469:
        /* <DEDUP_REMOVED lines=50> */
.L_x_61467:
[----:B------:R-:W-:Y:S05]  /*cbe0*/  BSYNC.RECONVERGENT B0 ;  /* 0x0000000000007941 */ /* 0x000fea0003800200 */
.L_x_61466:
        /* <DEDUP_REMOVED lines=22> */
.L_x_61473:
        /* <DEDUP_REMOVED lines=13> */
.L_x_61475:
[----:B------:R-:W-:Y:S05]  /*ce20*/  BSYNC.RECONVERGENT B1 ;  /* 0x0000000000017941 */ /* 0x000fea0003800200 */
.L_x_61474:
        /* <DEDUP_REMOVED lines=50> */
.L_x_61472:
[----:B------:R-:W-:Y:S05]  /*d150*/  BSYNC.RECONVERGENT B0 ;  /* 0x0000000000007941 */ /* 0x000fea0003800200 */
.L_x_61471:
        /* <DEDUP_REMOVED lines=8> */
[----:B------:R-:W-:-:S10]  /*d1e0*/  FMUL.FTZ R23, R24, R23 ;  /* 0x0000001718177220 */ /* 0x000fd40000410000 */
.L_x_61455:
        /* <DEDUP_REMOVED lines=33> */
.L_x_61479:
        /* <DEDUP_REMOVED lines=13> */
.L_x_61481:
[----:B------:R-:W-:Y:S05]  /*d4d0*/  BSYNC.RECONVERGENT B1 ;  /* 0x0000000000017941 */ /* 0x000fea0003800200 */
.L_x_61480:
        /* <DEDUP_REMOVED lines=48> */
[----:B------:R-:W-:-:S07]  /*d7e0*/  MOV R30, R28 ;  /* 0x0000001c001e7202 */ /* 0x000fce0000000f00 */
.L_x_61478:
[----:B------:R-:W-:Y:S05]  /*d7f0*/  BSYNC.RECONVERGENT B0 ;  /* 0x0000000000007941 */ /* 0x000fea0003800200 */
.L_x_61477:
        /* <DEDUP_REMOVED lines=22> */
.L_x_61484:
        /* <DEDUP_REMOVED lines=13> */
.L_x_61486:
[----:B------:R-:W-:Y:S05]  /*da30*/  BSYNC.RECONVERGENT B1 ;  /* 0x0000000000017941 */ /* 0x000fea0003800200 */
.L_x_61485:
        /* <DEDUP_REMOVED lines=50> */
.L_x_61483:
[----:B------:R-:W-:Y:S05]  /*dd60*/  BSYNC.RECONVERGENT B0 ;  /* 0x0000000000007941 */ /* 0x000fea0003800200 */
.L_x_61482:
        /* <DEDUP_REMOVED lines=22> */
.L_x_61489:
        /* <DEDUP_REMOVED lines=13> */
.L_x_61491:
[----:B------:R-:W-:Y:S05]  /*dfa0*/  BSYNC.RECONVERGENT B1 ;  /* 0x0000000000017941 */ /* 0x000fea0003800200 */
.L_x_61490:
        /* <DEDUP_REMOVED lines=50> */
.L_x_61488:
[----:B------:R-:W-:Y:S05]  /*e2d0*/  BSYNC.RECONVERGENT B0 ;  /* 0x0000000000007941 */ /* 0x000fea0003800200 */
.L_x_61487:
        /* <DEDUP_REMOVED lines=22> */
.L_x_61494:
        /* <DEDUP_REMOVED lines=13> */
.L_x_61496:
[----:B------:R-:W-:Y:S05]  /*e510*/  BSYNC.RECONVERGENT B1 ;  /* 0x0000000000017941 */ /* 0x000fea0003800200 */
.L_x_61495:
        /* <DEDUP_REMOVED lines=50> */
.L_x_61493:
[----:B------:R-:W-:Y:S05]  /*e840*/  BSYNC.RECONVERGENT B0 ;  /* 0x0000000000007941 */ /* 0x000fea0003800200 */
.L_x_61492:
        /* <DEDUP_REMOVED lines=10> */
.L_x_61476:
        /* <DEDUP_REMOVED lines=16> */
.L_x_61500:
        /* <DEDUP_REMOVED lines=13> */
.L_x_61502:
[----:B------:R-:W-:Y:S05]  /*eac0*/  BSYNC.RECONVERGENT B1 ;  /* 0x0000000000017941 */ /* 0x000fea0003800200 */
.L_x_61501:
        /* <DEDUP_REMOVED lines=49> */
.L_x_61499:
[----:B------:R-:W-:Y:S05]  /*ede0*/  BSYNC.RECONVERGENT B0 ;  /* 0x0000000000007941 */ /* 0x000fea0003800200 */
.L_x_61498:
        /* <DEDUP_REMOVED lines=22> */
.L_x_61505:
        /* <DEDUP_REMOVED lines=13> */
.L_x_61507:
[----:B------:R-:W-:Y:S05]  /*f020*/  BSYNC.RECONVERGENT B1 ;  /* 0x0000000000017941 */ /* 0x000fea0003800200 */
.L_x_61506:
        /* <DEDUP_REMOVED lines=50> */
.L_x_61504:
[----:B------:R-:W-:Y:S05]  /*f350*/  BSYNC.RECONVERGENT B0 ;  /* 0x0000000000007941 */ /* 0x000fea0003800200 */
.L_x_61503:
        /* <DEDUP_REMOVED lines=22> */
.L_x_61510:
        /* <DEDUP_REMOVED lines=13> */
.L_x_61512:
[----:B------:R-:W-:Y:S05]  /*f590*/  BSYNC.RECONVERGENT B1 ;  /* 0x0000000000017941 */ /* 0x000fea0003800200 */
.L_x_61511:
        /* <DEDUP_REMOVED lines=50> */
.L_x_61509:
[----:B------:R-:W-:Y:S05]  /*f8c0*/  BSYNC.RECONVERGENT B0 ;  /* 0x0000000000007941 */ /* 0x000fea0003800200 */
.L_x_61508:
        /* <DEDUP_REMOVED lines=22> */
.L_x_61515:
        /* <DEDUP_REMOVED lines=13> */
.L_x_61517:
[----:B------:R-:W-:Y:S05]  /*fb00*/  BSYNC.RECONVERGENT B1 ;  /* 0x0000000000017941 */ /* 0x000fea0003800200 */
.L_x_61516:
        /* <DEDUP_REMOVED lines=50> */
.L_x_61514:
[----:B------:R-:W-:Y:S05]  /*fe30*/  BSYNC.RECONVERGENT B0 ;  /* 0x0000000000007941 */ /* 0x000fea0003800200 */
.L_x_61513:
        /* <DEDUP_REMOVED lines=9> */
.L_x_61497:
[----:B------:R-:W0:Y:S01]  /*fed0*/  @P0 LDC.64 R34, c[0x0][0x3a0] ;  /* 0x0000e800ff220b82 */ /* 0x000e220000000a00 */
[----:B------:R-:W-:Y:S01]  /*fee0*/  SEL R29, RZ, 0x1000000, !P5 ;  /* 0x01000000ff1d7807 */ /* 0x000fe20006800000 */
[----:B------:R-:W-:Y:S01]  /*fef0*/  VIADD R174, R148, 0xa0 ;  /* 0x000000a094ae7836 */ /* 0x000fe20000000000 */
[----:B------:R-:W-:Y:S01]  /*ff00*/  SEL R30, RZ, 0x10000, !P4 ;  /* 0x00010000ff1e7807 */ /* 0x000fe20006000000 */
[----:B------:R-:W-:Y:S01]  /*ff10*/  IMAD.WIDE.U32 R36, R172, 0x10, R232 ;  /* 0x00000010ac247825 */ /* 0x000fe200078e00e8 */
[----:B------:R-:W-:Y:S02]  /*ff20*/  SEL R31, RZ, 0x100, !P3 ;  /* 0x00000100ff1f7807 */ /* 0x000fe40005800000 */
[----:B------:R-:W-:Y:S01]  /*ff30*/  SEL R28, RZ, 0x1, !P2 ;  /* 0x00000001ff1c7807 */ /* 0x000fe20005000000 */
[----:B------:R-:W-:Y:S01]  /*ff40*/  IMAD.WIDE.U32 R38, R174, 0x10, R228 ;  /* 0x00000010ae267825 */ /* 0x000fe200078e00e4 */
[----:B------:R-:W-:Y:S01]  /*ff50*/  IADD3 R29, PT, PT, R31, R29, R30 ;  /* 0x0000001d1f1d7210 */ /* 0x000fe20007ffe01e */
[----:B------:R-:W-:Y:S02]  /*ff60*/  STG.E.128 desc[UR6][R36.64], R24 ;  /* 0x0000001824007986 */ /* 0x000fe4000c101d06 */
[----:B------:R-:W-:Y:S01]  /*ff70*/  IMAD.WIDE.U32 R30, R172, 0x4, R230 ;  /* 0x00000004ac1e7825 */ /* 0x000fe200078e00e6 */
[----:B------:R-:W-:-:S05]  /*ff80*/  IADD3 R28, PT, PT, R29, R28, RZ ;  /* 0x0000001c1d1c7210 */ /* 0x000fca0007ffe0ff */
[----:B------:R1:W-:Y:S01]  /*ff90*/  STG.E desc[UR6][R30.64], R28 ;  /* 0x0000001c1e007986 */ /* 0x0003e2000c101906 */
[----:B0-----:R-:W-:-:S05]  /*ffa0*/  @P0 IMAD.WIDE.U32 R34, R174, 0x10, R34 ;  /* 0x00000010ae220825 */ /* 0x001fca00078e0022 */
[----:B------:R0:W5:Y:S04]  /*ffb0*/  @P0 LDG.E.128 R4, desc[UR6][R34.64] ;  /* 0x0000000622040981 */ /* 0x000168000c1e1d00 */
[----:B-1----:R0:W5:Y:S01]  /*ffc0*/  LDG.E.128 R28, desc[UR6][R38.64] ;  /* 0x00000006261c7981 */ /* 0x002162000c1e1d00 */
        /* <DEDUP_REMOVED lines=17> */
.L_x_61521:
        /* <DEDUP_REMOVED lines=13> */
.L_x_61523:
[----:B------:R-:W-:Y:S05]  /*101b0*/  BSYNC.RECONVERGENT B1 ;  /* 0x0000000000017941 */ /* 0x000fea0003800200 */
.L_x_61522:
        /* <DEDUP_REMOVED lines=39> */
[----:B------:R-:W-:Y:S02]  /*10430*/  LOP3.LUT R38, R158, R38, R35, 0x96, !PT ;  /* 0x000000269e267212 */ /* 0x000fe400078e9623 */
[----:B------:R-:W-:Y:S02]  /*10440*/  MOV R35, R32 ;  /* 0x0000002000237202 */ /* 0x000fe40000000f00 */
[----:B------:R-:W-:Y:S01]  /*10450*/  LOP3.LUT R36, R36, UR15, R41, 0x96, !PT ;  /* 0x0000000f24247c12 */ /* 0x000fe2000f8e9629 */
[----:B------:R-:W-:Y:S01]  /*10460*/  UIADD3 UR15, UPT, UPT, UR4, -0x700cb87f, URZ ;  /* 0x8ff34781040f7890 */ /* 0x000fe2000fffe0ff */
[----:B------:R-:W-:-:S04]  /*10470*/  IMAD.WIDE.U32 R38, R38, -0x326172a9, RZ ;  /* 0xcd9e8d5726267825 */ /* 0x000fc800078e00ff */
[----:B------:R-:W-:Y:S01]  /*10480*/  IMAD.WIDE.U32 R36, R36, -0x2daee0ad, RZ ;  /* 0xd2511f5324247825 */ /* 0x000fe200078e00ff */
[----:B------:R-:W-:-:S03]  /*10490*/  LOP3.LUT R116, R40, UR15, R39, 0x96, !PT ;  /* 0x0000000f28747c12 */ /* 0x000fc6000f8e9627 */
[----:B------:R-:W-:Y:S01]  /*104a0*/  IMAD.MOV.U32 R120, RZ, RZ, R38 ;  /* 0x000000ffff787224 */ /* 0x000fe200078e0026 */
[----:B------:R-:W-:Y:S01]  /*104b0*/  LOP3.LUT R115, R154, R34, R37, 0x96, !PT ;  /* 0x000000229a737212 */ /* 0x000fe200078e9625 */
[----:B------:R-:W-:-:S07]  /*104c0*/  IMAD.MOV.U32 R34, RZ, RZ, RZ ;  /* 0x000000ffff227224 */ /* 0x000fce00078e00ff */
.L_x_61520:
[----:B------:R-:W-:Y:S05]  /*104d0*/  BSYNC.RECONVERGENT B0 ;  /* 0x0000000000007941 */ /* 0x000fea0003800200 */
.L_x_61519:
[----:B------:R-:W-:Y:S01]  /*104e0*/  I2FP.F32.U32 R32, R35 ;  /* 0x0000002300207245 */ /* 0x000fe20000201000 */
[----:B-----5:R-:W-:Y:S01]  /*104f0*/  FMUL.FTZ R28, R28, R163 ;  /* 0x000000a31c1c7220 */ /* 0x020fe20000410000 */
[----:B------:R-:W-:Y:S01]  /*10500*/  ISETP.NE.AND P3, PT, R34, 0x1, PT ;  /* 0x000000012200780c */ /* 0x000fe20003f65270 */
[----:B------:R-:W-:Y:S01]  /*10510*/  BSSY.RECONVERGENT B0, `(.L_x_61524) ;  /* 0x0000053000007945 */ /* 0x000fe20003800200 */
[----:B------:R-:W-:Y:S02]  /*10520*/  HFMA2 R33, -RZ, RZ, 0, 1.1920928955078125e-07 ;  /* 0x00000002ff217431 */ /* 0x000fe400000001ff */
[----:B------:R-:W-:Y:S01]  /*10530*/  FFMA.FTZ R32, R32, R162, 1.1641532182693481445e-10 ;  /* 0x2f00000020207423 */ /* 0x000fe200000100a2 */
[----:B------:R-:W-:-:S04]  /*10540*/  FMUL.FTZ R28, R28, R164 ;  /* 0x000000a41c1c7220 */ /* 0x000fc80000410000 */
        /* <DEDUP_REMOVED lines=15> */
.L_x_61526:
        /* <DEDUP_REMOVED lines=13> */
.L_x_61528:
[----:B------:R-:W-:Y:S05]  /*10710*/  BSYNC.RECONVERGENT B1 ;  /* 0x0000000000017941 */ /* 0x000fea0003800200 */
.L_x_61527:
        /* <DEDUP_REMOVED lines=43> */
[----:B------:R-:W-:Y:S02]  /*109d0*/  HFMA2 R33, -RZ, RZ, 0, 0 ;  /* 0x00000000ff217431 */ /* 0x000fe400000001ff */
[----:B------:R-:W-:Y:S01]  /*109e0*/  IMAD.WIDE.U32 R34, R34, -0x2daee0ad, RZ ;  /* 0xd2511f5322227825 */ /* 0x000fe200078e00ff */
[----:B------:R-:W-:-:S03]  /*109f0*/  LOP3.LUT R116, R38, UR15, R41, 0x96, !PT ;  /* 0x0000000f26747c12 */ /* 0x000fc6000f8e9629 */
[----:B------:R-:W-:Y:S01]  /*10a00*/  IMAD.MOV.U32 R120, RZ, RZ, R40 ;  /* 0x000000ffff787224 */ /* 0x000fe200078e0028 */
[----:B------:R-:W-:Y:S02]  /*10a10*/  LOP3.LUT R115, R154, R32, R35, 0x96, !PT ;  /* 0x000000209a737212 */ /* 0x000fe400078e9623 */
[----:B------:R-:W-:Y:S01]  /*10a20*/  MOV R32, R36 ;  /* 0x0000002400207202 */ /* 0x000fe20000000f00 */
[----:B------:R-:W-:-:S07]  /*10a30*/  IMAD.MOV.U32 R36, RZ, RZ, R34 ;  /* 0x000000ffff247224 */ /* 0x000fce00078e0022 */
.L_x_61525:
[----:B------:R-:W-:Y:S05]  /*10a40*/  BSYNC.RECONVERGENT B0 ;  /* 0x0000000000007941 */ /* 0x000fea0003800200 */
.L_x_61524:
        /* <DEDUP_REMOVED lines=22> */
.L_x_61531:
        /* <DEDUP_REMOVED lines=13> */
.L_x_61533:
[----:B------:R-:W-:Y:S05]  /*10c80*/  BSYNC.RECONVERGENT B1 ;  /* 0x0000000000017941 */ /* 0x000fea0003800200 */
.L_x_61532:
        /* <DEDUP_REMOVED lines=50> */
.L_x_61530:
[----:B------:R-:W-:Y:S05]  /*10fb0*/  BSYNC.RECONVERGENT B0 ;  /* 0x0000000000007941 */ /* 0x000fea0003800200 */
.L_x_61529:
[----:B------:R-:W-:Y:S01]  /*10fc0*/  I2FP.F32.U32 R33, R34 ;  /* 0x0000002200217245 */ /* 0x000fe20000201000 */
[----:B------:R-:W-:Y:S01]  /*10fd0*/  FMUL.FTZ R30, R30, R163 ;  /* 0x000000a31e1e7220 */ /* 0x000fe20000410000 */
[----:B------:R-:W-:Y:S01]  /*10fe0*/  ISETP.NE.AND P5, PT, R32, 0x1, PT ;  /* 0x000000012000780c */ /* 0x000fe20003fa5270 */
[----:B------:R-:W-:Y:S01]  /*10ff0*/  BSSY.RECONVERGENT B0, `(.L_x_61534) ;  /* 0x0000053000007945 */ /* 0x000fe20003800200 */
[----:B------:R-:W-:Y:S02]  /*11000*/  HFMA2 R37, -RZ, RZ, 0, 1.1920928955078125e-07 ;  /* 0x00000002ff257431 */ /* 0x000fe400000001ff */
[----:B------:R-:W-:Y:S01]  /*11010*/  FFMA.FTZ R33, R33, R162, 1.1641532182693481445e-10 ;  /* 0x2f00000021217423 */ /* 0x000fe200000100a2 */
[----:B------:R-:W-:-:S04]  /*11020*/  FMUL.FTZ R30, R30, R164 ;  /* 0x000000a41e1e7220 */ /* 0x000fc80000410000 */
        /* <DEDUP_REMOVED lines=15> */
.L_x_61536:
        /* <DEDUP_REMOVED lines=13> */
.L_x_61538:
[----:B------:R-:W-:Y:S05]  /*111f0*/  BSYNC.RECONVERGENT B1 ;  /* 0x0000000000017941 */ /* 0x000fea0003800200 */
.L_x_61537:
        /* <DEDUP_REMOVED lines=50> */
.L_x_61535:
[----:B------:R-:W-:Y:S05]  /*11520*/  BSYNC.RECONVERGENT B0 ;  /* 0x0000000000007941 */ /* 0x000fea0003800200 */
.L_x_61534:
        /* <DEDUP_REMOVED lines=10> */
.L_x_61518:
        /* <DEDUP_REMOVED lines=16> */
.L_x_61542:
        /* <DEDUP_REMOVED lines=13> */
.L_x_61544:
[----:B------:R-:W-:Y:S05]  /*117a0*/  BSYNC.RECONVERGENT B1 ;  /* 0x0000000000017941 */ /* 0x000fea0003800200 */
.L_x_61543:
        /* <DEDUP_REMOVED lines=49> */
.L_x_61541:
[----:B------:R-:W-:Y:S05]  /*11ac0*/  BSYNC.RECONVERGENT B0 ;  /* 0x0000000000007941 */ /* 0x000fea0003800200 */
.L_x_61540:
        /* <DEDUP_REMOVED lines=22> */
.L_x_61547:
        /* <DEDUP_REMOVED lines=13> */
.L_x_61549:
[----:B------:R-:W-:Y:S05]  /*11d00*/  BSYNC.RECONVERGENT B1 ;  /* 0x0000000000017941 */ /* 0x000fea0003800200 */
.L_x_61548:
        /* <DEDUP_REMOVED lines=50> */
.L_x_61546:
[----:B------:R-:W-:Y:S05]  /*12030*/  BSYNC.RECONVERGENT B0 ;  /* 0x0000000000007941 */ /* 0x000fea0003800200 */
.L_x_61545:
        /* <DEDUP_REMOVED lines=22> */
.L_x_61552:
        /* <DEDUP_REMOVED lines=13> */
.L_x_61554:
[----:B------:R-:W-:Y:S05]  /*12270*/  BSYNC.RECONVERGENT B1 ;  /* 0x0000000000017941 */ /* 0x000fea0003800200 */
.L_x_61553:
        /* <DEDUP_REMOVED lines=50> */
.L_x_61551:
[----:B------:R-:W-:Y:S05]  /*125a0*/  BSYNC.RECONVERGENT B0 ;  /* 0x0000000000007941 */ /* 0x000fea0003800200 */
.L_x_61550:
        /* <DEDUP_REMOVED lines=22> */
.L_x_61557:
        /* <DEDUP_REMOVED lines=13> */
.L_x_61559:
[----:B------:R-:W-:Y:S05]  /*127e0*/  BSYNC.RECONVERGENT B1 ;  /* 0x0000000000017941 */ /* 0x000fea0003800200 */
.L_x_61558:
        /* <DEDUP_REMOVED lines=50> */
.L_x_61556:
[----:B------:R-:W-:Y:S05]  /*12b10*/  BSYNC.RECONVERGENT B0 ;  /* 0x0000000000007941 */ /* 0x000fea0003800200 */
.L_x_61555:
        /* <DEDUP_REMOVED lines=9> */
.L_x_61539:
[----:B------:R-:W0:Y:S01]  /*12bb0*/  @P0 LDC.64 R38, c[0x0][0x3a0] ;  /* 0x0000e800ff260b82 */ /* 0x000e220000000a00 */
[----:B------:R-:W-:Y:S01]  /*12bc0*/  SEL R35, RZ, 0x1000000, !P5 ;  /* 0x01000000ff237807 */ /* 0x000fe20006800000 */
[----:B------:R-:W-:Y:S01]  /*12bd0*/  VIADD R177, R148, 0xc0 ;  /* 0x000000c094b17836 */ /* 0x000fe20000000000 */
[----:B------:R-:W-:Y:S01]  /*12be0*/  SEL R34, RZ, 0x10000, !P4 ;  /* 0x00010000ff227807 */ /* 0x000fe20006000000 */
[C---:B------:R-:W-:Y:S01]  /*12bf0*/  IMAD.WIDE.U32 R40, R174.reuse, 0x10, R232 ;  /* 0x00000010ae287825 */ /* 0x040fe200078e00e8 */
        /* <DEDUP_REMOVED lines=28> */
.L_x_61563:
        /* <DEDUP_REMOVED lines=13> */
.L_x_61565:
[----:B------:R-:W-:Y:S05]  /*12e90*/  BSYNC.RECONVERGENT B1 ;  /* 0x0000000000017941 */ /* 0x000fea0003800200 */
.L_x_61564:
        /* <DEDUP_REMOVED lines=49> */
[----:B------:R-:W-:-:S07]  /*131b0*/  HFMA2 R38, -RZ, RZ, 0, 0 ;  /* 0x00000000ff267431 */ /* 0x000fce00000001ff */
.L_x_61562:
[----:B------:R-:W-:Y:S05]  /*131c0*/  BSYNC.RECONVERGENT B0 ;  /* 0x0000000000007941 */ /* 0x000fea0003800200 */
.L_x_61561:
[----:B------:R-:W-:Y:S01]  /*131d0*/  I2FP.F32.U32 R36, R39 ;  /* 0x0000002700247245 */ /* 0x000fe20000201000 */
[----:B-----5:R-:W-:Y:S01]  /*131e0*/  FMUL.FTZ R32, R32, R163 ;  /* 0x000000a320207220 */ /* 0x020fe20000410000 */
[----:B------:R-:W-:Y:S01]  /*131f0*/  ISETP.NE.AND P3, PT, R38, 0x1, PT ;  /* 0x000000012600780c */ /* 0x000fe20003f65270 */
[----:B------:R-:W-:Y:S01]  /*13200*/  BSSY.RECONVERGENT B0, `(.L_x_61566) ;  /* 0x0000053000007945 */ /* 0x000fe20003800200 */
[----:B------:R-:W-:Y:S02]  /*13210*/  IMAD.MOV.U32 R37, RZ, RZ, 0x2 ;  /* 0x00000002ff257424 */ /* 0x000fe400078e00ff */
[----:B------:R-:W-:Y:S01]  /*13220*/  FFMA.FTZ R36, R36, R162, 1.1641532182693481445e-10 ;  /* 0x2f00000024247423 */ /* 0x000fe200000100a2 */
[----:B------:R-:W-:-:S04]  /*13230*/  FMUL.FTZ R32, R32, R164 ;  /* 0x000000a420207220 */ /* 0x000fc80000410000 */
        /* <DEDUP_REMOVED lines=15> */
.L_x_61568:
        /* <DEDUP_REMOVED lines=13> */
.L_x_61570:
[----:B------:R-:W-:Y:S05]  /*13400*/  BSYNC.RECONVERGENT B1 ;  /* 0x0000000000017941 */ /* 0x000fea0003800200 */
.L_x_61569:
        /* <DEDUP_REMOVED lines=45> */
[----:B------:R-:W-:Y:S01]  /*136e0*/  MOV R120, R44 ;  /* 0x0000002c00787202 */ /* 0x000fe20000000f00 */
[----:B------:R-:W-:Y:S01]  /*136f0*/  IMAD.MOV.U32 R36, RZ, RZ, R40 ;  /* 0x000000ffff247224 */ /* 0x000fe200078e0028 */
[----:B------:R-:W-:Y:S01]  /*13700*/  LOP3.LUT R115, R154, R38, R43, 0x96, !PT ;  /* 0x000000269a737212 */ /* 0x000fe200078e962b */
[----:B------:R-:W-:Y:S01]  /*13710*/  IMAD.MOV.U32 R37, RZ, RZ, RZ ;  /* 0x000000ffff257224 */ /* 0x000fe200078e00ff */
[----:B------:R-:W-:-:S07]  /*13720*/  MOV R40, R42 ;  /* 0x0000002a00287202 */ /* 0x000fce0000000f00 */
.L_x_61567:
[----:B------:R-:W-:Y:S05]  /*13730*/  BSYNC.RECONVERGENT B0 ;  /* 0x0000000000007941 */ /* 0x000fea0003800200 */
.L_x_61566:
        /* <DEDUP_REMOVED lines=22> */
.L_x_61573:
        /* <DEDUP_REMOVED lines=13> */
.L_x_61575:
[----:B------:R-:W-:Y:S05]  /*13970*/  BSYNC.RECONVERGENT B1 ;  /* 0x0000000000017941 */ /* 0x000fea0003800200 */
.L_x_61574:
        /* <DEDUP_REMOVED lines=45> */
[----:B------:R-:W-:Y:S01]  /*13c50*/  IMAD.MOV.U32 R120, RZ, RZ, R42 ;  /* 0x000000ffff787224 */ /* 0x000fe200078e002a */
[----:B------:R-:W-:Y:S02]  /*13c60*/  LOP3.LUT R115, R154, R38, R37, 0x96, !PT ;  /* 0x000000269a737212 */ /* 0x000fe400078e9625 */
[----:B------:R-:W-:Y:S01]  /*13c70*/  MOV R38, R40 ;  /* 0x0000002800267202 */ /* 0x000fe20000000f00 */
[----:B------:R-:W-:Y:S02]  /*13c80*/  IMAD.MOV.U32 R40, RZ, RZ, R36 ;  /* 0x000000ffff287224 */ /* 0x000fe400078e0024 */
[----:B------:R-:W-:-:S07]  /*13c90*/  HFMA2 R36, -RZ, RZ, 0, 0 ;  /* 0x00000000ff247431 */ /* 0x000fce00000001ff */
.L_x_61572:
[----:B------:R-:W-:Y:S05]  /*13ca0*/  BSYNC.RECONVERGENT B0 ;  /* 0x0000000000007941 */ /* 0x000fea0003800200 */
.L_x_61571:
[----:B------:R-:W-:Y:S01]  /*13cb0*/  I2FP.F32.U32 R37, R38 ;  /* 0x0000002600257245 */ /* 0x000fe20000201000 */
[----:B------:R-:W-:Y:S01]  /*13cc0*/  FMUL.FTZ R34, R34, R163 ;  /* 0x000000a322227220 */ /* 0x000fe20000410000 */
[----:B------:R-:W-:Y:S01]  /*13cd0*/  ISETP.NE.AND P5, PT, R36, 0x1, PT ;  /* 0x000000012400780c */ /* 0x000fe20003fa5270 */
[----:B------:R-:W-:Y:S01]  /*13ce0*/  BSSY.RECONVERGENT B0, `(.L_x_61576) ;  /* 0x0000053000007945 */ /* 0x000fe20003800200 */
[----:B------:R-:W-:Y:S02]  /*13cf0*/  IMAD.MOV.U32 R41, RZ, RZ, 0x2 ;  /* 0x00000002ff297424 */ /* 0x000fe400078e00ff */
[----:B------:R-:W-:Y:S01]  /*13d00*/  FFMA.FTZ R37, R37, R162, 1.1641532182693481445e-10 ;  /* 0x2f00000025257423 */ /* 0x000fe200000100a2 */
[----:B------:R-:W-:-:S04]  /*13d10*/  FMUL.FTZ R34, R34, R164 ;  /* 0x000000a422227220 */ /* 0x000fc80000410000 */
        /* <DEDUP_REMOVED lines=15> */
.L_x_61578:
        /* <DEDUP_REMOVED lines=13> */
.L_x_61580:
[----:B------:R-:W-:Y:S05]  /*13ee0*/  BSYNC.RECONVERGENT B1 ;  /* 0x0000000000017941 */ /* 0x000fea0003800200 */
.L_x_61579:
        /* <DEDUP_REMOVED lines=45> */
[----:B------:R-:W-:Y:S02]  /*141c0*/  MOV R120, R42 ;  /* 0x0000002a00787202 */ /* 0x000fe40000000f00 */
[----:B------:R-:W-:Y:S02]  /*141d0*/  LOP3.LUT R116, R44, UR15, R43, 0x96, !PT ;  /* 0x0000000f2c747c12 */ /* 0x000fe4000f8e962b */
[----:B------:R-:W-:Y:S01]  /*141e0*/  LOP3.LUT R115, R154, R38, R37, 0x96, !PT ;  /* 0x000000269a737212 */ /* 0x000fe200078e9625 */
[----:B------:R-:W-:Y:S01]  /*141f0*/  IMAD.MOV.U32 R37, RZ, RZ, R40 ;  /* 0x000000ffff257224 */ /* 0x000fe200078e0028 */
[----:B------:R-:W-:-:S07]  /*14200*/  MOV R40, R36 ;  /* 0x0000002400287202 */ /* 0x000fce0000000f00 */
.L_x_61577:
[----:B------:R-:W-:Y:S05]  /*14210*/  BSYNC.RECONVERGENT B0 ;  /* 0x0000000000007941 */ /* 0x000fea0003800200 */
.L_x_61576:
        /* <DEDUP_REMOVED lines=10> */
.L_x_61560:
        /* <DEDUP_REMOVED lines=16> */
.L_x_61584:
        /* <DEDUP_REMOVED lines=13> */
.L_x_61586:
[----:B------:R-:W-:Y:S05]  /*14490*/  BSYNC.RECONVERGENT B1 ;  /* 0x0000000000017941 */ /* 0x000fea0003800200 */
.L_x_61585:
        /* <DEDUP_REMOVED lines=50> */
.L_x_61583:
[----:B------:R-:W-:Y:S05]  /*147c0*/  BSYNC.RECONVERGENT B0 ;  /* 0x0000000000007941 */ /* 0x000fea0003800200 */
.L_x_61582:
        /* <DEDUP_REMOVED lines=22> */
.L_x_61589:
        /* <DEDUP_REMOVED lines=13> */
.L_x_61591:
[----:B------:R-:W-:Y:S05]  /*14a00*/  BSYNC.RECONVERGENT B1 ;  /* 0x0000000000017941 */ /* 0x000fea0003800200 */
.L_x_61590:
        /* <DEDUP_REMOVED lines=42> */
[----:B------:R-:W-:Y:S01]  /*14cb0*/  IMAD.WIDE.U32 R46, R36, -0x326172a9, RZ ;  /* 0xcd9e8d57242e7825 */ /* 0x000fe200078e00ff */
[----:B------:R-:W-:-:S03]  /*14cc0*/  MOV R36, R40 ;  /* 0x0000002800247202 */ /* 0x000fc60000000f00 */
[----:B------:R-:W-:-:S04]  /*14cd0*/  IMAD.WIDE.U32 R42, R37, -0x2daee0ad, RZ ;  /* 0xd2511f53252a7825 */ /* 0x000fc800078e00ff */
[----:B------:R-:W-:Y:S01]  /*14ce0*/  HFMA2 R37, -RZ, RZ, 0, 0 ;  /* 0x00000000ff257431 */ /* 0x000fe200000001ff */
[----:B------:R-:W-:Y:S01]  /*14cf0*/  LOP3.LUT R116, R44, UR15, R47, 0x96, !PT ;  /* 0x0000000f2c747c12 */ /* 0x000fe2000f8e962f */
[----:B------:R-:W-:Y:S01]  /*14d00*/  IMAD.MOV.U32 R120, RZ, RZ, R46 ;  /* 0x000000ffff787224 */ /* 0x000fe200078e002e */
[----:B------:R-:W-:Y:S01]  /*14d10*/  LOP3.LUT R115, R154, R38, R43, 0x96, !PT ;  /* 0x000000269a737212 */ /* 0x000fe200078e962b */
[----:B------:R-:W-:-:S07]  /*14d20*/  IMAD.MOV.U32 R40, RZ, RZ, R42 ;  /* 0x000000ffff287224 */ /* 0x000fce00078e002a */
.L_x_61588:
[----:B------:R-:W-:Y:S05]  /*14d30*/  BSYNC.RECONVERGENT B0 ;  /* 0x0000000000007941 */ /* 0x000fea0003800200 */
.L_x_61587:
        /* <DEDUP_REMOVED lines=22> */
.L_x_61594:
        /* <DEDUP_REMOVED lines=13> */
.L_x_61596:
[----:B------:R-:W-:Y:S05]  /*14f70*/  BSYNC.RECONVERGENT B1 ;  /* 0x0000000000017941 */ /* 0x000fea0003800200 */
.L_x_61595:
        /* <DEDUP_REMOVED lines=48> */
[----:B------:R-:W-:Y:S01]  /*15280*/  MOV R40, R36 ;  /* 0x0000002400287202 */ /* 0x000fe20000000f00 */
[----:B------:R-:W-:-:S07]  /*15290*/  IMAD.MOV.U32 R36, RZ, RZ, RZ ;  /* 0x000000ffff247224 */ /* 0x000fce00078e00ff */
.L_x_61593:
[----:B------:R-:W-:Y:S05]  /*152a0*/  BSYNC.RECONVERGENT B0 ;  /* 0x0000000000007941 */ /* 0x000fea0003800200 */
.L_x_61592:
        /* <DEDUP_REMOVED lines=22> */
.L_x_61599:
        /* <DEDUP_REMOVED lines=13> */
.L_x_61601:
[----:B------:R-:W-:Y:S05]  /*154e0*/  BSYNC.RECONVERGENT B1 ;  /* 0x0000000000017941 */ /* 0x000fea0003800200 */
.L_x_61600:
        /* <DEDUP_REMOVED lines=49> */
[----:B------:R-:W-:-:S07]  /*15800*/  IMAD.MOV.U32 R40, RZ, RZ, R36 ;  /* 0x000000ffff287224 */ /* 0x000fce00078e0024 */
.L_x_61598:
[----:B------:R-:W-:Y:S05]  /*15810*/  BSYNC.RECONVERGENT B0 ;  /* 0x0000000000007941 */ /* 0x000fea0003800200 */
.L_x_61597:
        /* <DEDUP_REMOVED lines=9> */
.L_x_61581:
        /* <DEDUP_REMOVED lines=33> */
.L_x_61605:
        /* <DEDUP_REMOVED lines=13> */
.L_x_61607:
[----:B------:R-:W-:Y:S05]  /*15b90*/  BSYNC.RECONVERGENT B1 ;  /* 0x0000000000017941 */ /* 0x000fea0003800200 */
.L_x_61606:
        /* <DEDUP_REMOVED lines=50> */
.L_x_61604:
[----:B------:R-:W-:Y:S05]  /*15ec0*/  BSYNC.RECONVERGENT B0 ;  /* 0x0000000000007941 */ /* 0x000fea0003800200 */
.L_x_61603:
        /* <DEDUP_REMOVED lines=22> */
.L_x_61610:
        /* <DEDUP_REMOVED lines=13> */
.L_x_61612:
[----:B------:R-:W-:Y:S05]  /*16100*/  BSYNC.RECONVERGENT B1 ;  /* 0x0000000000017941 */ /* 0x000fea0003800200 */
.L_x_61611:
        /* <DEDUP_REMOVED lines=50> */
.L_x_61609:
[----:B------:R-:W-:Y:S05]  /*16430*/  BSYNC.RECONVERGENT B0 ;  /* 0x0000000000007941 */ /* 0x000fea0003800200 */
.L_x_61608:
        /* <DEDUP_REMOVED lines=22> */
.L_x_61615:
        /* <DEDUP_REMOVED lines=13> */
.L_x_61617:
[----:B------:R-:W-:Y:S05]  /*16670*/  BSYNC.RECONVERGENT B1 ;  /* 0x0000000000017941 */ /* 0x000fea0003800200 */
.L_x_61616:
        /* <DEDUP_REMOVED lines=50> */
.L_x_61614:
[----:B------:R-:W-:Y:S05]  /*169a0*/  BSYNC.RECONVERGENT B0 ;  /* 0x0000000000007941 */ /* 0x000fea0003800200 */
.L_x_61613:
        /* <DEDUP_REMOVED lines=22> */
.L_x_61620:
        /* <DEDUP_REMOVED lines=13> */
.L_x_61622:
[----:B------:R-:W-:Y:S05]  /*16be0*/  BSYNC.RECONVERGENT B1 ;  /* 0x0000000000017941 */ /* 0x000fea0003800200 */
.L_x_61621:
        /* <DEDUP_REMOVED lines=50> */
.L_x_61619:
[----:B------:R-:W-:Y:S05]  /*16f10*/  BSYNC.RECONVERGENT B0 ;  /* 0x0000000000007941 */ /* 0x000fea0003800200 */
.L_x_61618:
        /* <DEDUP_REMOVED lines=10> */
.L_x_61602:
        /* <DEDUP_REMOVED lines=16> */
.L_x_61626:
        /* <DEDUP_REMOVED lines=13> */
.L_x_61628:
[----:B------:R-:W-:Y:S05]  /*17190*/  BSYNC.RECONVERGENT B1 ;  /* 0x0000000000017941 */ /* 0x000fea0003800200 */
.L_x_61627:
        /* <DEDUP_REMOVED lines=50> */
.L_x_61625:
[----:B------:R-:W-:Y:S05]  /*174c0*/  BSYNC.RECONVERGENT B0 ;  /* 0x0000000000007941 */ /* 0x000fea0003800200 */
.L_x_61624:
        /* <DEDUP_REMOVED lines=22> */
.L_x_61631:
        /* <DEDUP_REMOVED lines=13> */
.L_x_61633:
[----:B------:R-:W-:Y:S05]  /*17700*/  BSYNC.RECONVERGENT B1 ;  /* 0x0000000000017941 */ /* 0x000fea0003800200 */
.L_x_61632:
        /* <DEDUP_REMOVED lines=50> */
.L_x_61630:
[----:B------:R-:W-:Y:S05]  /*17a30*/  BSYNC.RECONVERGENT B0 ;  /* 0x0000000000007941 */ /* 0x000fea0003800200 */
.L_x_61629:
        /* <DEDUP_REMOVED lines=22> */
.L_x_61636:
        /* <DEDUP_REMOVED lines=13> */
.L_x_61638:
[----:B------:R-:W-:Y:S05]  /*17c70*/  BSYNC.RECONVERGENT B1 ;  /* 0x0000000000017941 */ /* 0x000fea0003800200 */
.L_x_61637:
        /* <DEDUP_REMOVED lines=50> */
.L_x_61635:
[----:B------:R-:W-:Y:S05]  /*17fa0*/  BSYNC.RECONVERGENT B0 ;  /* 0x0000000000007941 */ /* 0x000fea0003800200 */
.L_x_61634:
        /* <DEDUP_REMOVED lines=22> */
.L_x_61641:
        /* <DEDUP_REMOVED lines=13> */
.L_x_61643:
[----:B------:R-:W-:Y:S05]  /*181e0*/  BSYNC.RECONVERGENT B1 ;  /* 0x0000000000017941 */ /* 0x000fea0003800200 */
.L_x_61642:
        /* <DEDUP_REMOVED lines=50> */
.L_x_61640:
[----:B------:R-:W-:Y:S05]  /*18510*/  BSYNC.RECONVERGENT B0 ;  /* 0x0000000000007941 */ /* 0x000fea0003800200 */
.L_x_61639:
        /* <DEDUP_REMOVED lines=9> */
.L_x_61623:
        /* <DEDUP_REMOVED lines=33> */
.L_x_61647:
        /* <DEDUP_REMOVED lines=13> */
.L_x_61649:
[----:B------:R-:W-:Y:S05]  /*18890*/  BSYNC.RECONVERGENT B1 ;  /* 0x0000000000017941 */ /* 0x000fea0003800200 */
.L_x_61648:
        /* <DEDUP_REMOVED lines=50> */
.L_x_61646:
[----:B------:R-:W-:Y:S05]  /*18bc0*/  BSYNC.RECONVERGENT B0 ;  /* 0x0000000000007941 */ /* 0x000fea0003800200 */
.L_x_61645:
        /* <DEDUP_REMOVED lines=22> */
.L_x_61652:
        /* <DEDUP_REMOVED lines=13> */
.L_x_61654:
[----:B------:R-:W-:Y:S05]  /*18e00*/  BSYNC.RECONVERGENT B1 ;  /* 0x0000000000017941 */ /* 0x000fea0003800200 */
.L_x_61653:
        /* <DEDUP_REMOVED lines=50> */
.L_x_61651:
[----:B------:R-:W-:Y:S05]  /*19130*/  BSYNC.RECONVERGENT B0 ;  /* 0x0000000000007941 */ /* 0x000fea0003800200 */
.L_x_61650:
        /* <DEDUP_REMOVED lines=22> */
.L_x_61657:
        /* <DEDUP_REMOVED lines=13> */
.L_x_61659:
[----:B------:R-:W-:Y:S05]  /*19370*/  BSYNC.RECONVERGENT B1 ;  /* 0x0000000000017941 */ /* 0x000fea0003800200 */
.L_x_61658:
        /* <DEDUP_REMOVED lines=50> */
.L_x_61656:
[----:B------:R-:W-:Y:S05]  /*196a0*/  BSYNC.RECONVERGENT B0 ;  /* 0x0000000000007941 */ /* 0x000fea0003800200 */
.L_x_61655:
        /* <DEDUP_REMOVED lines=22> */
.L_x_61662:
        /* <DEDUP_REMOVED lines=13> */
.L_x_61664:
[----:B------:R-:W-:Y:S05]  /*198e0*/  BSYNC.RECONVERGENT B1 ;  /* 0x0000000000017941 */ /* 0x000fea0003800200 */
.L_x_61663:
        /* <DEDUP_REMOVED lines=50> */
.L_x_61661:
[----:B------:R-:W-:Y:S05]  /*19c10*/  BSYNC.RECONVERGENT B0 ;  /* 0x0000000000007941 */ /* 0x000fea0003800200 */
.L_x_61660:
        /* <DEDUP_REMOVED lines=10> */
.L_x_61644:
        /* <DEDUP_REMOVED lines=16> */
.L_x_61668:
        /* <DEDUP_REMOVED lines=13> */
.L_x_61670:
[----:B------:R-:W-:Y:S05]  /*19e90*/  BSYNC.RECONVERGENT B1 ;  /* 0x0000000000017941 */ /* 0x000fea0003800200 */
.L_x_61669:
        /* <DEDUP_REMOVED lines=50> */
.L_x_61667:
[----:B------:R-:W-:Y:S05]  /*1a1c0*/  BSYNC.RECONVERGENT B0 ;  /* 0x0000000000007941 */ /* 0x000fea0003800200 */
.L_x_61666:
        /* <DEDUP_REMOVED lines=22> */
.L_x_61673:
        /* <DEDUP_REMOVED lines=13> */
.L_x_61675:
[----:B------:R-:W-:Y:S05]  /*1a400*/  BSYNC.RECONVERGENT B1 ;  /* 0x0000000000017941 */ /* 0x000fea0003800200 */
.L_x_61674:
        /* <DEDUP_REMOVED lines=50> */
.L_x_61672:
[----:B------:R-:W-:Y:S05]  /*1a730*/  BSYNC.RECONVERGENT B0 ;  /* 0x0000000000007941 */ /* 0x000fea0003800200 */
.L_x_61671:
        /* <DEDUP_REMOVED lines=22> */
.L_x_61678:
        /* <DEDUP_REMOVED lines=13> */
.L_x_61680:
[----:B------:R-:W-:Y:S05]  /*1a970*/  BSYNC.RECONVERGENT B1 ;  /* 0x0000000000017941 */ /* 0x000fea0003800200 */
.L_x_61679:
        /* <DEDUP_REMOVED lines=50> */
.L_x_61677:
[----:B------:R-:W-:Y:S05]  /*1aca0*/  BSYNC.RECONVERGENT B0 ;  /* 0x0000000000007941 */ /* 0x000fea0003800200 */
.L_x_61676:
        /* <DEDUP_REMOVED lines=22> */
.L_x_61683:
        /* <DEDUP_REMOVED lines=13> */
.L_x_61685:
[----:B------:R-:W-:Y:S05]  /*1aee0*/  BSYNC.RECONVERGENT B1 ;  /* 0x0000000000017941 */ /* 0x000fea0003800200 */
.L_x_61684:
        /* <DEDUP_REMOVED lines=50> */
.L_x_61682:
[----:B------:R-:W-:Y:S05]  /*1b210*/  BSYNC.RECONVERGENT B0 ;  /* 0x0000000000007941 */ /* 0x000fea0003800200 */
.L_x_61681:
        /* <DEDUP_REMOVED lines=9> */
.L_x_61665:
        /* <DEDUP_REMOVED lines=33> */
.L_x_61689:
        /* <DEDUP_REMOVED lines=13> */
.L_x_61691:
[----:B------:R-:W-:Y:S05]  /*1b590*/  BSYNC.RECONVERGENT B1 ;  /* 0x0000000000017941 */ /* 0x000fea0003800200 */
.L_x_61690:
        /* <DEDUP_REMOVED lines=50> */
.L_x_61688:
[----:B------:R-:W-:Y:S05]  /*1b8c0*/  BSYNC.RECONVERGENT B0 ;  /* 0x0000000000007941 */ /* 0x000fea0003800200 */
.L_x_61687:
        /* <DEDUP_REMOVED lines=22> */
.L_x_61694:
        /* <DEDUP_REMOVED lines=13> */
.L_x_61696:
[----:B------:R-:W-:Y:S05]  /*1bb00*/  BSYNC.RECONVERGENT B1 ;  /* 0x0000000000017941 */ /* 0x000fea0003800200 */
.L_x_61695:
        /* <DEDUP_REMOVED lines=50> */
.L_x_61693:
[----:B------:R-:W-:Y:S05]  /*1be30*/  BSYNC.RECONVERGENT B0 ;  /* 0x0000000000007941 */ /* 0x000fea0003800200 */
.L_x_61692:
        /* <DEDUP_REMOVED lines=22> */
.L_x_61699:
        /* <DEDUP_REMOVED lines=13> */
.L_x_61701:
[----:B------:R-:W-:Y:S05]  /*1c070*/  BSYNC.RECONVERGENT B1 ;  /* 0x0000000000017941 */ /* 0x000fea0003800200 */
.L_x_61700:
        /* <DEDUP_REMOVED lines=50> */
.L_x_61698:
[----:B------:R-:W-:Y:S05]  /*1c3a0*/  BSYNC.RECONVERGENT B0 ;  /* 0x0000000000007941 */ /* 0x000fea0003800200 */
.L_x_61697:
        /* <DEDUP_REMOVED lines=22> */
.L_x_61704:
        /* <DEDUP_REMOVED lines=13> */
.L_x_61706:
[----:B------:R-:W-:Y:S05]  /*1c5e0*/  BSYNC.RECONVERGENT B1 ;  /* 0x0000000000017941 */ /* 0x000fea0003800200 */
.L_x_61705:
        /* <DEDUP_REMOVED lines=50> */
.L_x_61703:
[----:B------:R-:W-:Y:S05]  /*1c910*/  BSYNC.RECONVERGENT B0 ;  /* 0x0000000000007941 */ /* 0x000fea0003800200 */
.L_x_61702:
        /* <DEDUP_REMOVED lines=10> */
.L_x_61686:
        /* <DEDUP_REMOVED lines=16> */
.L_x_61710:
        /* <DEDUP_REMOVED lines=13> */
.L_x_61712:
[----:B------:R-:W-:Y:S05]  /*1cb90*/  BSYNC.RECONVERGENT B1 ;  /* 0x0000000000017941 */ /* 0x000fea0003800200 */
.L_x_61711:
        /* <DEDUP_REMOVED lines=50> */
.L_x_61709:
[----:B------:R-:W-:Y:S05]  /*1cec0*/  BSYNC.RECONVERGENT B0 ;  /* 0x0000000000007941 */ /* 0x000fea0003800200 */
.L_x_61708:
        /* <DEDUP_REMOVED lines=22> */
.L_x_61715:
        /* <DEDUP_REMOVED lines=13> */
.L_x_61717:
[----:B------:R-:W-:Y:S05]  /*1d100*/  BSYNC.RECONVERGENT B1 ;  /* 0x0000000000017941 */ /* 0x000fea0003800200 */
.L_x_61716:
        /* <DEDUP_REMOVED lines=50> */
.L_x_61714:
[----:B------:R-:W-:Y:S05]  /*1d430*/  BSYNC.RECONVERGENT B0 ;  /* 0x0000000000007941 */ /* 0x000fea0003800200 */
.L_x_61713:
        /* <DEDUP_REMOVED lines=22> */
.L_x_61720:
        /* <DEDUP_REMOVED lines=13> */
.L_x_61722:
[----:B------:R-:W-:Y:S05]  /*1d670*/  BSYNC.RECONVERGENT B1 ;  /* 0x0000000000017941 */ /* 0x000fea0003800200 */
.L_x_61721:
        /* <DEDUP_REMOVED lines=50> */
.L_x_61719:
[----:B------:R-:W-:Y:S05]  /*1d9a0*/  BSYNC.RECONVERGENT B0 ;  /* 0x0000000000007941 */ /* 0x000fea0003800200 */
.L_x_61718:
        /* <DEDUP_REMOVED lines=22> */
.L_x_61725:
        /* <DEDUP_REMOVED lines=13> */
.L_x_61727:
[----:B------:R-:W-:Y:S05]  /*1dbe0*/  BSYNC.RECONVERGENT B1 ;  /* 0x0000000000017941 */ /* 0x000fea0003800200 */
.L_x_61726:
        /* <DEDUP_REMOVED lines=50> */
.L_x_61724:
[----:B------:R-:W-:Y:S05]  /*1df10*/  BSYNC.RECONVERGENT B0 ;  /* 0x0000000000007941 */ /* 0x000fea0003800200 */
.L_x_61723:
        /* <DEDUP_REMOVED lines=9> */
.L_x_61707:
        /* <DEDUP_REMOVED lines=33> */
.L_x_61731:
        /* <DEDUP_REMOVED lines=13> */
.L_x_61733:
[----:B------:R-:W-:Y:S05]  /*1e290*/  BSYNC.RECONVERGENT B1 ;  /* 0x0000000000017941 */ /* 0x000fea0003800200 */
.L_x_61732:
        /* <DEDUP_REMOVED lines=50> */
.L_x_61730:
[----:B------:R-:W-:Y:S05]  /*1e5c0*/  BSYNC.RECONVERGENT B0 ;  /* 0x0000000000007941 */ /* 0x000fea0003800200 */
.L_x_61729:
        /* <DEDUP_REMOVED lines=22> */
.L_x_61736:
        /* <DEDUP_REMOVED lines=13> */
.L_x_61738:
[----:B------:R-:W-:Y:S05]  /*1e800*/  BSYNC.RECONVERGENT B1 ;  /* 0x0000000000017941 */ /* 0x000fea0003800200 */
.L_x_61737:
        /* <DEDUP_REMOVED lines=50> */
.L_x_61735:
[----:B------:R-:W-:Y:S05]  /*1eb30*/  BSYNC.RECONVERGENT B0 ;  /* 0x0000000000007941 */ /* 0x000fea0003800200 */
.L_x_61734:
        /* <DEDUP_REMOVED lines=22> */
.L_x_61741:
        /* <DEDUP_REMOVED lines=13> */
.L_x_61743:
[----:B------:R-:W-:Y:S05]  /*1ed70*/  BSYNC.RECONVERGENT B1 ;  /* 0x0000000000017941 */ /* 0x000fea0003800200 */
.L_x_61742:
        /* <DEDUP_REMOVED lines=50> */
.L_x_61740:
[----:B------:R-:W-:Y:S05]  /*1f0a0*/  BSYNC.RECONVERGENT B0 ;  /* 0x0000000000007941 */ /* 0x000fea0003800200 */
.L_x_61739:
        /* <DEDUP_REMOVED lines=22> */
.L_x_61746:
        /* <DEDUP_REMOVED lines=13> */
.L_x_61748:
[----:B------:R-:W-:Y:S05]  /*1f2e0*/  BSYNC.RECONVERGENT B1 ;  /* 0x0000000000017941 */ /* 0x000fea0003800200 */
.L_x_61747:
        /* <DEDUP_REMOVED lines=50> */
.L_x_61745:
[----:B------:R-:W-:Y:S05]  /*1f610*/  BSYNC.RECONVERGENT B0 ;  /* 0x0000000000007941 */ /* 0x000fea0003800200 */
.L_x_61744:
        /* <DEDUP_REMOVED lines=10> */
.L_x_61728:
        /* <DEDUP_REMOVED lines=16> */
.L_x_61752:
        /* <DEDUP_REMOVED lines=13> */
.L_x_61754:
[----:B------:R-:W-:Y:S05]  /*1f890*/  BSYNC.RECONVERGENT B1 ;  /* 0x0000000000017941 */ /* 0x000fea0003800200 */
.L_x_61753:
        /* <DEDUP_REMOVED lines=50> */
.L_x_61751:
[----:B------:R-:W-:Y:S05]  /*1fbc0*/  BSYNC.RECONVERGENT B0 ;  /* 0x0000000000007941 */ /* 0x000fea0003800200 */
.L_x_61750:
        /* <DEDUP_REMOVED lines=22> */
.L_x_61757:
        /* <DEDUP_REMOVED lines=13> */
.L_x_61759:
[----:B------:R-:W-:Y:S05]  /*1fe00*/  BSYNC.RECONVERGENT B1 ;  /* 0x0000000000017941 */ /* 0x000fea0003800200 */
.L_x_61758:
        /* <DEDUP_REMOVED lines=50> */
.L_x_61756:
[----:B------:R-:W-:Y:S05]  /*20130*/  BSYNC.RECONVERGENT B0 ;  /* 0x0000000000007941 */ /* 0x000fea0003800200 */
.L_x_61755:
        /* <DEDUP_REMOVED lines=22> */
.L_x_61762:
        /* <DEDUP_REMOVED lines=13> */
.L_x_61764:
[----:B------:R-:W-:Y:S05]  /*20370*/  BSYNC.RECONVERGENT B1 ;  /* 0x0000000000017941 */ /* 0x000fea0003800200 */
.L_x_61763:
        /* <DEDUP_REMOVED lines=50> */
.L_x_61761:
[----:B------:R-:W-:Y:S05]  /*206a0*/  BSYNC.RECONVERGENT B0 ;  /* 0x0000000000007941 */ /* 0x000fea0003800200 */
.L_x_61760:
        /* <DEDUP_REMOVED lines=22> */
.L_x_61767:
        /* <DEDUP_REMOVED lines=13> */
.L_x_61769:
[----:B------:R-:W-:Y:S05]  /*208e0*/  BSYNC.RECONVERGENT B1 ;  /* 0x0000000000017941 */ /* 0x000fea0003800200 */
.L_x_61768:
        /* <DEDUP_REMOVED lines=50> */
.L_x_61766:
[----:B------:R-:W-:Y:S05]  /*20c10*/  BSYNC.RECONVERGENT B0 ;  /* 0x0000000000007941 */ /* 0x000fea0003800200 */
.L_x_61765:
        /* <DEDUP_REMOVED lines=9> */
.L_x_61749:
        /* <DEDUP_REMOVED lines=33> */
.L_x_61773:
        /* <DEDUP_REMOVED lines=13> */
.L_x_61775:
[----:B------:R-:W-:Y:S05]  /*20f90*/  BSYNC.RECONVERGENT B1 ;  /* 0x0000000000017941 */ /* 0x000fea0003800200 */
.L_x_61774:
        /* <DEDUP_REMOVED lines=50> */
.L_x_61772:
[----:B------:R-:W-:Y:S05]  /*212c0*/  BSYNC.RECONVERGENT B0 ;  /* 0x0000000000007941 */ /* 0x000fea0003800200 */
.L_x_61771:
        /* <DEDUP_REMOVED lines=22> */
.L_x_61778:
        /* <DEDUP_REMOVED lines=13> */
.L_x_61780:
[----:B------:R-:W-:Y:S05]  /*21500*/  BSYNC.RECONVERGENT B1 ;  /* 0x0000000000017941 */ /* 0x000fea0003800200 */
.L_x_61779:
        /* <DEDUP_REMOVED lines=50> */
.L_x_61777:
[----:B------:R-:W-:Y:S05]  /*21830*/  BSYNC.RECONVERGENT B0 ;  /* 0x0000000000007941 */ /* 0x000fea0003800200 */
.L_x_61776:
        /* <DEDUP_REMOVED lines=22> */
.L_x_61783:
        /* <DEDUP_REMOVED lines=13> */
.L_x_61785:
[----:B------:R-:W-:Y:S05]  /*21a70*/  BSYNC.RECONVERGENT B1 ;  /* 0x0000000000017941 */ /* 0x000fea0003800200 */
.L_x_61784:
        /* <DEDUP_REMOVED lines=50> */
.L_x_61782:
[----:B------:R-:W-:Y:S05]  /*21da0*/  BSYNC.RECONVERGENT B0 ;  /* 0x0000000000007941 */ /* 0x000fea0003800200 */
.L_x_61781:
        /* <DEDUP_REMOVED lines=22> */
.L_x_61788:
        /* <DEDUP_REMOVED lines=13> */
.L_x_61790:
[----:B------:R-:W-:Y:S05]  /*21fe0*/  BSYNC.RECONVERGENT B1 ;  /* 0x0000000000017941 */ /* 0x000fea0003800200 */
.L_x_61789:
        /* <DEDUP_REMOVED lines=50> */
.L_x_61787:
[----:B------:R-:W-:Y:S05]  /*22310*/  BSYNC.RECONVERGENT B0 ;  /* 0x0000000000007941 */ /* 0x000fea0003800200 */
.L_x_61786:
        /* <DEDUP_REMOVED lines=10> */
.L_x_61770:
        /* <DEDUP_REMOVED lines=16> */
.L_x_61794:
        /* <DEDUP_REMOVED lines=13> */
.L_x_61796:
[----:B------:R-:W-:Y:S05]  /*22590*/  BSYNC.RECONVERGENT B1 ;  /* 0x0000000000017941 */ /* 0x000fea0003800200 */
.L_x_61795:
        /* <DEDUP_REMOVED lines=50> */
.L_x_61793:
[----:B------:R-:W-:Y:S05]  /*228c0*/  BSYNC.RECONVERGENT B0 ;  /* 0x0000000000007941 */ /* 0x000fea0003800200 */
.L_x_61792:
        /* <DEDUP_REMOVED lines=22> */
.L_x_61799:
        /* <DEDUP_REMOVED lines=13> */
.L_x_61801:
[----:B------:R-:W-:Y:S05]  /*22b00*/  BSYNC.RECONVERGENT B1 ;  /* 0x0000000000017941 */ /* 0x000fea0003800200 */
.L_x_61800:
        /* <DEDUP_REMOVED lines=50> */
.L_x_61798:
[----:B------:R-:W-:Y:S05]  /*22e30*/  BSYNC.RECONVERGENT B0 ;  /* 0x0000000000007941 */ /* 0x000fea0003800200 */
.L_x_61797:
        /* <DEDUP_REMOVED lines=22> */
.L_x_61804:
        /* <DEDUP_REMOVED lines=13> */
.L_x_61806:
[----:B------:R-:W-:Y:S05]  /*23070*/  BSYNC.RECONVERGENT B1 ;  /* 0x0000000000017941 */ /* 0x000fea0003800200 */
.L_x_61805:
        /* <DEDUP_REMOVED lines=50> */
.L_x_61803:
[----:B------:R-:W-:Y:S05]  /*233a0*/  BSYNC.RECONVERGENT B0 ;  /* 0x0000000000007941 */ /* 0x000fea0003800200 */
.L_x_61802:
        /* <DEDUP_REMOVED lines=22> */
.L_x_61809:
        /* <DEDUP_REMOVED lines=13> */
.L_x_61811:
[----:B------:R-:W-:Y:S05]  /*235e0*/  BSYNC.RECONVERGENT B1 ;  /* 0x0000000000017941 */ /* 0x000fea0003800200 */
.L_x_61810:
        /* <DEDUP_REMOVED lines=50> */
.L_x_61808:
[----:B------:R-:W-:Y:S05]  /*23910*/  BSYNC.RECONVERGENT B0 ;  /* 0x0000000000007941 */ /* 0x000fea0003800200 */
.L_x_61807:
        /* <DEDUP_REMOVED lines=9> */
.L_x_61791:
        /* <DEDUP_REMOVED lines=33> */
.L_x_61815:
        /* <DEDUP_REMOVED lines=13> */
.L_x_61817:
[----:B------:R-:W-:Y:S05]  /*23c90*/  BSYNC.RECONVERGENT B1 ;  /* 0x0000000000017941 */ /* 0x000fea0003800200 */
.L_x_61816:
        /* <DEDUP_REMOVED lines=50> */
.L_x_61814:
[----:B------:R-:W-:Y:S05]  /*23fc0*/  BSYNC.RECONVERGENT B0 ;  /* 0x0000000000007941 */ /* 0x000fea0003800200 */
.L_x_61813:
        /* <DEDUP_REMOVED lines=22> */
.L_x_61820:
        /* <DEDUP_REMOVED lines=13> */
.L_x_61822:
[----:B------:R-:W-:Y:S05]  /*24200*/  BSYNC.RECONVERGENT B1 ;  /* 0x0000000000017941 */ /* 0x000fea0003800200 */
.L_x_61821:
        /* <DEDUP_REMOVED lines=50> */
.L_x_61819:
[----:B------:R-:W-:Y:S05]  /*24530*/  BSYNC.RECONVERGENT B0 ;  /* 0x0000000000007941 */ /* 0x000fea0003800200 */
.L_x_61818:
        /* <DEDUP_REMOVED lines=22> */
.L_x_61825:
        /* <DEDUP_REMOVED lines=13> */
.L_x_61827:
[----:B------:R-:W-:Y:S05]  /*24770*/  BSYNC.RECONVERGENT B1 ;  /* 0x0000000000017941 */ /* 0x000fea0003800200 */
.L_x_61826:
        /* <DEDUP_REMOVED lines=50> */
.L_x_61824:
[----:B------:R-:W-:Y:S05]  /*24aa0*/  BSYNC.RECONVERGENT B0 ;  /* 0x0000000000007941 */ /* 0x000fea0003800200 */
.L_x_61823:
        /* <DEDUP_REMOVED lines=22> */
.L_x_61830:
        /* <DEDUP_REMOVED lines=13> */
.L_x_61832:
[----:B------:R-:W-:Y:S05]  /*24ce0*/  BSYNC.RECONVERGENT B1 ;  /* 0x0000000000017941 */ /* 0x000fea0003800200 */
.L_x_61831:
        /* <DEDUP_REMOVED lines=50> */
.L_x_61829:
[----:B------:R-:W-:Y:S05]  /*25010*/  BSYNC.RECONVERGENT B0 ;  /* 0x0000000000007941 */ /* 0x000fea0003800200 */
.L_x_61828:
        /* <DEDUP_REMOVED lines=10> */
.L_x_61812:
        /* <DEDUP_REMOVED lines=16> */
.L_x_61836:
        /* <DEDUP_REMOVED lines=13> */
.L_x_61838:
[----:B------:R-:W-:Y:S05]  /*25290*/  BSYNC.RECONVERGENT B1 ;  /* 0x0000000000017941 */ /* 0x000fea0003800200 */
.L_x_61837:
        /* <DEDUP_REMOVED lines=50> */
.L_x_61835:
[----:B------:R-:W-:Y:S05]  /*255c0*/  BSYNC.RECONVERGENT B0 ;  /* 0x0000000000007941 */ /* 0x000fea0003800200 */
.L_x_61834:
        /* <DEDUP_REMOVED lines=22> */
.L_x_61841:
        /* <DEDUP_REMOVED lines=13> */
.L_x_61843:
[----:B------:R-:W-:Y:S05]  /*25800*/  BSYNC.RECONVERGENT B1 ;  /* 0x0000000000017941 */ /* 0x000fea0003800200 */
.L_x_61842:
        /* <DEDUP_REMOVED lines=50> */
.L_x_61840:
[----:B------:R-:W-:Y:S05]  /*25b30*/  BSYNC.RECONVERGENT B0 ;  /* 0x0000000000007941 */ /* 0x000fea0003800200 */
.L_x_61839:
        /* <DEDUP_REMOVED lines=22> */
.L_x_61846:
        /* <DEDUP_REMOVED lines=13> */
.L_x_61848:
[----:B------:R-:W-:Y:S05]  /*25d70*/  BSYNC.RECONVERGENT B1 ;  /* 0x0000000000017941 */ /* 0x000fea0003800200 */
.L_x_61847:
        /* <DEDUP_REMOVED lines=50> */
.L_x_61845:
[----:B------:R-:W-:Y:S05]  /*260a0*/  BSYNC.RECONVERGENT B0 ;  /* 0x0000000000007941 */ /* 0x000fea0003800200 */
.L_x_61844:
        /* <DEDUP_REMOVED lines=22> */
.L_x_61851:
        /* <DEDUP_REMOVED lines=13> */
.L_x_61853:
[----:B------:R-:W-:Y:S05]  /*262e0*/  BSYNC.RECONVERGENT B1 ;  /* 0x0000000000017941 */ /* 0x000fea0003800200 */
.L_x_61852:
        /* <DEDUP_REMOVED lines=50> */
.L_x_61850:
[----:B------:R-:W-:Y:S05]  /*26610*/  BSYNC.RECONVERGENT B0 ;  /* 0x0000000000007941 */ /* 0x000fea0003800200 */
.L_x_61849:
        /* <DEDUP_REMOVED lines=9> */
.L_x_61833:
        /* <DEDUP_REMOVED lines=33> */
.L_x_61857:
        /* <DEDUP_REMOVED lines=13> */
.L_x_61859:
[----:B------:R-:W-:Y:S05]  /*26990*/  BSYNC.RECONVERGENT B1 ;  /* 0x0000000000017941 */ /* 0x000fea0003800200 */
.L_x_61858:
        /* <DEDUP_REMOVED lines=50> */
.L_x_61856:
[----:B------:R-:W-:Y:S05]  /*26cc0*/  BSYNC.RECONVERGENT B0 ;  /* 0x0000000000007941 */ /* 0x000fea0003800200 */
.L_x_61855:
        /* <DEDUP_REMOVED lines=22> */
.L_x_61862:
        /* <DEDUP_REMOVED lines=13> */
.L_x_61864:
[----:B------:R-:W-:Y:S05]  /*26f00*/  BSYNC.RECONVERGENT B1 ;  /* 0x0000000000017941 */ /* 0x000fea0003800200 */
.L_x_61863:
        /* <DEDUP_REMOVED lines=50> */
.L_x_61861:
[----:B------:R-:W-:Y:S05]  /*27230*/  BSYNC.RECONVERGENT B0 ;  /* 0x0000000000007941 */ /* 0x000fea0003800200 */
.L_x_61860:
        /* <DEDUP_REMOVED lines=22> */
.L_x_61867:
        /* <DEDUP_REMOVED lines=13> */
.L_x_61869:
[----:B------:R-:W-:Y:S05]  /*27470*/  BSYNC.RECONVERGENT B1 ;  /* 0x0000000000017941 */ /* 0x000fea0003800200 */
.L_x_61868:
        /* <DEDUP_REMOVED lines=50> */
.L_x_61866:
[----:B------:R-:W-:Y:S05]  /*277a0*/  BSYNC.RECONVERGENT B0 ;  /* 0x0000000000007941 */ /* 0x000fea0003800200 */
.L_x_61865:
        /* <DEDUP_REMOVED lines=22> */
.L_x_61872:
        /* <DEDUP_REMOVED lines=13> */
.L_x_61874:
[----:B------:R-:W-:Y:S05]  /*279e0*/  BSYNC.RECONVERGENT B1 ;  /* 0x0000000000017941 */ /* 0x000fea0003800200 */
.L_x_61873:
        /* <DEDUP_REMOVED lines=50> */
.L_x_61871:
[----:B------:R-:W-:Y:S05]  /*27d10*/  BSYNC.RECONVERGENT B0 ;  /* 0x0000000000007941 */ /* 0x000fea0003800200 */
.L_x_61870:
        /* <DEDUP_REMOVED lines=10> */
.L_x_61854:
        /* <DEDUP_REMOVED lines=16> */
.L_x_61878:
        /* <DEDUP_REMOVED lines=13> */
.L_x_61880:
[----:B------:R-:W-:Y:S05]  /*27f90*/  BSYNC.RECONVERGENT B1 ;  /* 0x0000000000017941 */ /* 0x000fea0003800200 */
.L_x_61879:
        /* <DEDUP_REMOVED lines=50> */
.L_x_61877:
[----:B------:R-:W-:Y:S05]  /*282c0*/  BSYNC.RECONVERGENT B0 ;  /* 0x0000000000007941 */ /* 0x000fea0003800200 */
.L_x_61876:
        /* <DEDUP_REMOVED lines=22> */
.L_x_61883:
        /* <DEDUP_REMOVED lines=13> */
.L_x_61885:
[----:B------:R-:W-:Y:S05]  /*28500*/  BSYNC.RECONVERGENT B1 ;  /* 0x0000000000017941 */ /* 0x000fea0003800200 */
.L_x_61884:
        /* <DEDUP_REMOVED lines=50> */
.L_x_61882:
[----:B------:R-:W-:Y:S05]  /*28830*/  BSYNC.RECONVERGENT B0 ;  /* 0x0000000000007941 */ /* 0x000fea0003800200 */
.L_x_61881:
        /* <DEDUP_REMOVED lines=22> */
.L_x_61888:
        /* <DEDUP_REMOVED lines=13> */
.L_x_61890:
[----:B------:R-:W-:Y:S05]  /*28a70*/  BSYNC.RECONVERGENT B1 ;  /* 0x0000000000017941 */ /* 0x000fea0003800200 */
.L_x_61889:
        /* <DEDUP_REMOVED lines=50> */
.L_x_61887:
[----:B------:R-:W-:Y:S05]  /*28da0*/  BSYNC.RECONVERGENT B0 ;  /* 0x0000000000007941 */ /* 0x000fea0003800200 */
.L_x_61886:
        /* <DEDUP_REMOVED lines=22> */
.L_x_61893:
        /* <DEDUP_REMOVED lines=13> */
.L_x_61895:
[----:B------:R-:W-:Y:S05]  /*28fe0*/  BSYNC.RECONVERGENT B1 ;  /* 0x0000000000017941 */ /* 0x000fea0003800200 */
.L_x_61894:
        /* <DEDUP_REMOVED lines=50> */
.L_x_61892:
[----:B------:R-:W-:Y:S05]  /*29310*/  BSYNC.RECONVERGENT B0 ;  /* 0x0000000000007941 */ /* 0x000fea0003800200 */
.L_x_61891:
        /* <DEDUP_REMOVED lines=9> */
.L_x_61875:
        /* <DEDUP_REMOVED lines=33> */
.L_x_61899:
        /* <DEDUP_REMOVED lines=13> */
.L_x_61901:
[----:B------:R-:W-:Y:S05]  /*29690*/  BSYNC.RECONVERGENT B1 ;  /* 0x0000000000017941 */ /* 0x000fea0003800200 */
.L_x_61900:
        /* <DEDUP_REMOVED lines=46> */
[----:B------:R-:W-:Y:S01]  /*29980*/  MOV R147, R70 ;  /* 0x0000004600937202 */ /* 0x000fe20000000f00 */
[----:B------:R-:W-:Y:S01]  /*29990*/  HFMA2 R70, -RZ, RZ, 0, 0 ;  /* 0x00000000ff467431 */ /* 0x000fe200000001ff */
[----:B------:R-:W-:Y:S01]  /*299a0*/  LOP3.LUT R115, R154, R146, R71, 0x96, !PT ;  /* 0x000000929a737212 */ /* 0x000fe200078e9647 */
[----:B------:R-:W-:-:S07]  /*299b0*/  IMAD.MOV.U32 R71, RZ, RZ, R68 ;  /* 0x000000ffff477224 */ /* 0x000fce00078e0044 */
.L_x_61898:
[----:B------:R-:W-:Y:S05]  /*299c0*/  BSYNC.RECONVERGENT B0 ;  /* 0x0000000000007941 */ /* 0x000fea0003800200 */
.L_x_61897:
        /* <DEDUP_REMOVED lines=22> */
.L_x_61904:
        /* <DEDUP_REMOVED lines=13> */
.L_x_61906:
[----:B------:R-:W-:Y:S05]  /*29c00*/  BSYNC.RECONVERGENT B1 ;  /* 0x0000000000017941 */ /* 0x000fea0003800200 */
.L_x_61905:
        /* <DEDUP_REMOVED lines=50> */
.L_x_61903:
[----:B------:R-:W-:Y:S05]  /*29f30*/  BSYNC.RECONVERGENT B0 ;  /* 0x0000000000007941 */ /* 0x000fea0003800200 */
.L_x_61902:
        /* <DEDUP_REMOVED lines=22> */
.L_x_61909:
        /* <DEDUP_REMOVED lines=13> */
.L_x_61911:
[----:B------:R-:W-:Y:S05]  /*2a170*/  BSYNC.RECONVERGENT B1 ;  /* 0x0000000000017941 */ /* 0x000fea0003800200 */
.L_x_61910:
        /* <DEDUP_REMOVED lines=50> */
.L_x_61908:
[----:B------:R-:W-:Y:S05]  /*2a4a0*/  BSYNC.RECONVERGENT B0 ;  /* 0x0000000000007941 */ /* 0x000fea0003800200 */
.L_x_61907:
        /* <DEDUP_REMOVED lines=22> */
.L_x_61914:
        /* <DEDUP_REMOVED lines=13> */
.L_x_61916:
[----:B------:R-:W-:Y:S05]  /*2a6e0*/  BSYNC.RECONVERGENT B1 ;  /* 0x0000000000017941 */ /* 0x000fea0003800200 */
.L_x_61915:
        /* <DEDUP_REMOVED lines=45> */
[----:B------:R-:W-:Y:S01]  /*2a9c0*/  LOP3.LUT R116, R234, UR15, R227, 0x96, !PT ;  /* 0x0000000fea747c12 */ /* 0x000fe2000f8e96e3 */
[----:B------:R-:W-:Y:S01]  /*2a9d0*/  IMAD.MOV.U32 R227, RZ, RZ, RZ ;  /* 0x000000ffffe37224 */ /* 0x000fe200078e00ff */
[----:B------:R-:W-:Y:S01]  /*2a9e0*/  LOP3.LUT R115, R154, R70, R69, 0x96, !PT ;  /* 0x000000469a737212 */ /* 0x000fe200078e9645 */
[----:B------:R-:W-:Y:S01]  /*2a9f0*/  IMAD.MOV.U32 R69, RZ, RZ, R147 ;  /* 0x000000ffff457224 */ /* 0x000fe200078e0093 */
[----:B------:R-:W-:-:S07]  /*2aa00*/  MOV R147, R68 ;  /* 0x0000004400937202 */ /* 0x000fce0000000f00 */
.L_x_61913:
[----:B------:R-:W-:Y:S05]  /*2aa10*/  BSYNC.RECONVERGENT B0 ;  /* 0x0000000000007941 */ /* 0x000fea0003800200 */
.L_x_61912:
        /* <DEDUP_REMOVED lines=10> */
.L_x_61896:
        /* <DEDUP_REMOVED lines=16> */
.L_x_61920:
        /* <DEDUP_REMOVED lines=13> */
.L_x_61922:
[----:B------:R-:W-:Y:S05]  /*2ac90*/  BSYNC.RECONVERGENT B1 ;  /* 0x0000000000017941 */ /* 0x000fea0003800200 */
.L_x_61921:
        /* <DEDUP_REMOVED lines=50> */
.L_x_61919:
[----:B------:R-:W-:Y:S05]  /*2afc0*/  BSYNC.RECONVERGENT B0 ;  /* 0x0000000000007941 */ /* 0x000fea0003800200 */
.L_x_61918:
        /* <DEDUP_REMOVED lines=22> */
.L_x_61925:
        /* <DEDUP_REMOVED lines=13> */
.L_x_61927:
[----:B------:R-:W-:Y:S05]  /*2b200*/  BSYNC.RECONVERGENT B1 ;  /* 0x0000000000017941 */ /* 0x000fea0003800200 */
.L_x_61926:
        /* <DEDUP_REMOVED lines=50> */
.L_x_61924:
[----:B------:R-:W-:Y:S05]  /*2b530*/  BSYNC.RECONVERGENT B0 ;  /* 0x0000000000007941 */ /* 0x000fea0003800200 */
.L_x_61923:
        /* <DEDUP_REMOVED lines=22> */
.L_x_61930:
        /* <DEDUP_REMOVED lines=13> */
.L_x_61932:
[----:B------:R-:W-:Y:S05]  /*2b770*/  BSYNC.RECONVERGENT B1 ;  /* 0x0000000000017941 */ /* 0x000fea0003800200 */
.L_x_61931:
        /* <DEDUP_REMOVED lines=50> */
.L_x_61929:
[----:B------:R-:W-:Y:S05]  /*2baa0*/  BSYNC.RECONVERGENT B0 ;  /* 0x0000000000007941 */ /* 0x000fea0003800200 */
.L_x_61928:
        /* <DEDUP_REMOVED lines=22> */
.L_x_61935:
        /* <DEDUP_REMOVED lines=13> */
.L_x_61937:
[----:B------:R-:W-:Y:S05]  /*2bce0*/  BSYNC.RECONVERGENT B1 ;  /* 0x0000000000017941 */ /* 0x000fea0003800200 */
.L_x_61936:
        /* <DEDUP_REMOVED lines=45> */
[----:B------:R-:W-:Y:S02]  /*2bfc0*/  HFMA2 R227, -RZ, RZ, 0, 0 ;  /* 0x00000000ffe37431 */ /* 0x000fe400000001ff */
[----:B------:R-:W-:Y:S01]  /*2bfd0*/  IMAD.MOV.U32 R120, RZ, RZ, R226 ;  /* 0x000000ffff787224 */ /* 0x000fe200078e00e2 */
[----:B------:R-:W-:Y:S02]  /*2bfe0*/  LOP3.LUT R115, R154, R70, R69, 0x96, !PT ;  /* 0x000000469a737212 */ /* 0x000fe400078e9645 */
[----:B------:R-:W-:Y:S01]  /*2bff0*/  MOV R69, R147 ;  /* 0x0000009300457202 */ /* 0x000fe20000000f00 */
[----:B------:R-:W-:-:S07]  /*2c000*/  IMAD.MOV.U32 R147, RZ, RZ, R68 ;  /* 0x000000ffff937224 */ /* 0x000fce00078e0044 */
.L_x_61934:
[----:B------:R-:W-:Y:S05]  /*2c010*/  BSYNC.RECONVERGENT B0 ;  /* 0x0000000000007941 */ /* 0x000fea0003800200 */
.L_x_61933:
        /* <DEDUP_REMOVED lines=9> */
.L_x_61917:
        /* <DEDUP_REMOVED lines=33> */
.L_x_61941:
        /* <DEDUP_REMOVED lines=13> */
.L_x_61943:
[----:B------:R-:W-:Y:S05]  /*2c390*/  BSYNC.RECONVERGENT B1 ;  /* 0x0000000000017941 */ /* 0x000fea0003800200 */
.L_x_61942:
        /* <DEDUP_REMOVED lines=50> */
.L_x_61940:
[----:B------:R-:W-:Y:S05]  /*2c6c0*/  BSYNC.RECONVERGENT B0 ;  /* 0x0000000000007941 */ /* 0x000fea0003800200 */
.L_x_61939:
[----:B------:R-:W-:Y:S01]  /*2c6d0*/  I2FP.F32.U32 R147, R228 ;  /* 0x000000e400937245 */ /* 0x000fe20000201000 */
[----:B-----5:R-:W-:Y:S01]  /*2c6e0*/  FMUL.FTZ R68, R68, R163 ;  /* 0x000000a344447220 */ /* 0x020fe20000410000 */
        /* <DEDUP_REMOVED lines=20> */
.L_x_61946:
        /* <DEDUP_REMOVED lines=13> */
.L_x_61948:
[----:B------:R-:W-:Y:S05]  /*2c900*/  BSYNC.RECONVERGENT B1 ;  /* 0x0000000000017941 */ /* 0x000fea0003800200 */
.L_x_61947:
        /* <DEDUP_REMOVED lines=46> */
[----:B------:R-:W-:Y:S02]  /*2cbf0*/  LOP3.LUT R116, R234, UR15, R237, 0x96, !PT ;  /* 0x0000000fea747c12 */ /* 0x000fe4000f8e96ed */
[----:B------:R-:W-:Y:S02]  /*2cc00*/  MOV R120, R236 ;  /* 0x000000ec00787202 */ /* 0x000fe40000000f00 */
[----:B------:R-:W-:Y:S02]  /*2cc10*/  LOP3.LUT R115, R154, R226, R229, 0x96, !PT ;  /* 0x000000e29a737212 */ /* 0x000fe400078e96e5 */
[----:B------:R-:W-:-:S07]  /*2cc20*/  MOV R146, R228 ;  /* 0x000000e400927202 */ /* 0x000fce0000000f00 */
.L_x_61945:
[----:B------:R-:W-:Y:S05]  /*2cc30*/  BSYNC.RECONVERGENT B0 ;  /* 0x0000000000007941 */ /* 0x000fea0003800200 */
.L_x_61944:
        /* <DEDUP_REMOVED lines=22> */
.L_x_61951:
        /* <DEDUP_REMOVED lines=13> */
.L_x_61953:
[----:B------:R-:W-:Y:S05]  /*2ce70*/  BSYNC.RECONVERGENT B1 ;  /* 0x0000000000017941 */ /* 0x000fea0003800200 */
.L_x_61952:
        /* <DEDUP_REMOVED lines=48> */
[----:B------:R-:W-:Y:S02]  /*2d180*/  HFMA2 R226, -RZ, RZ, 0, 0 ;  /* 0x00000000ffe27431 */ /* 0x000fe400000001ff */
[----:B------:R-:W-:-:S07]  /*2d190*/  IMAD.MOV.U32 R146, RZ, RZ, R228 ;  /* 0x000000ffff927224 */ /* 0x000fce00078e00e4 */
.L_x_61950:
[----:B------:R-:W-:Y:S05]  /*2d1a0*/  BSYNC.RECONVERGENT B0 ;  /* 0x0000000000007941 */ /* 0x000fea0003800200 */
.L_x_61949:
        /* <DEDUP_REMOVED lines=22> */
.L_x_61956:
        /* <DEDUP_REMOVED lines=13> */
.L_x_61958:
[----:B------:R-:W-:Y:S05]  /*2d3e0*/  BSYNC.RECONVERGENT B1 ;  /* 0x0000000000017941 */ /* 0x000fea0003800200 */
.L_x_61957:
        /* <DEDUP_REMOVED lines=35> */
[----:B------:R-:W-:-:S03]  /*2d620*/  LOP3.LUT R157, R157, R228, R227, 0x96, !PT ;  /* 0x000000e49d9d7212 */ /* 0x000fc600078e96e3 */
[----:B------:R-:W-:Y:S01]  /*2d630*/  IMAD.MOV.U32 R227, RZ, RZ, R146 ;  /* 0x000000ffffe37224 */ /* 0x000fe200078e0092 */
        /* <DEDUP_REMOVED lines=13> */
.L_x_61955:
[----:B------:R-:W-:Y:S05]  /*2d710*/  BSYNC.RECONVERGENT B0 ;  /* 0x0000000000007941 */ /* 0x000fea0003800200 */
.L_x_61954:
        /* <DEDUP_REMOVED lines=10> */
.L_x_61938:
        /* <DEDUP_REMOVED lines=16> */
.L_x_61962:
        /* <DEDUP_REMOVED lines=13> */
.L_x_61964:
[----:B------:R-:W-:Y:S05]  /*2d990*/  BSYNC.RECONVERGENT B1 ;  /* 0x0000000000017941 */ /* 0x000fea0003800200 */
.L_x_61963:
        /* <DEDUP_REMOVED lines=50> */
.L_x_61961:
[----:B------:R-:W-:Y:S05]  /*2dcc0*/  BSYNC.RECONVERGENT B0 ;  /* 0x0000000000007941 */ /* 0x000fea0003800200 */
.L_x_61960:
        /* <DEDUP_REMOVED lines=22> */
.L_x_61967:
        /* <DEDUP_REMOVED lines=13> */
.L_x_61969:
[----:B------:R-:W-:Y:S05]  /*2df00*/  BSYNC.RECONVERGENT B1 ;  /* 0x0000000000017941 */ /* 0x000fea0003800200 */
.L_x_61968:
        /* <DEDUP_REMOVED lines=49> */
[----:B------:R-:W-:-:S07]  /*2e220*/  IMAD.MOV.U32 R146, RZ, RZ, R228 ;  /* 0x000000ffff927224 */ /* 0x000fce00078e00e4 */
.L_x_61966:
[----:B------:R-:W-:Y:S05]  /*2e230*/  BSYNC.RECONVERGENT B0 ;  /* 0x0000000000007941 */ /* 0x000fea0003800200 */
.L_x_61965:
        /* <DEDUP_REMOVED lines=22> */
.L_x_61972:
        /* <DEDUP_REMOVED lines=13> */
.L_x_61974:
[----:B------:R-:W-:Y:S05]  /*2e470*/  BSYNC.RECONVERGENT B1 ;  /* 0x0000000000017941 */ /* 0x000fea0003800200 */
.L_x_61973:
        /* <DEDUP_REMOVED lines=47> */
[----:B------:R-:W-:Y:S01]  /*2e770*/  LOP3.LUT R115, R154, R226, R229, 0x96, !PT ;  /* 0x000000e29a737212 */ /* 0x000fe200078e96e5 */
[----:B------:R-:W-:Y:S01]  /*2e780*/  IMAD.MOV.U32 R226, RZ, RZ, RZ ;  /* 0x000000ffffe27224 */ /* 0x000fe200078e00ff */
[----:B------:R-:W-:-:S07]  /*2e790*/  MOV R146, R228 ;  /* 0x000000e400927202 */ /* 0x000fce0000000f00 */
.L_x_61971:
[----:B------:R-:W-:Y:S05]  /*2e7a0*/  BSYNC.RECONVERGENT B0 ;  /* 0x0000000000007941 */ /* 0x000fea0003800200 */
.L_x_61970:
        /* <DEDUP_REMOVED lines=22> */
.L_x_61977:
        /* <DEDUP_REMOVED lines=13> */
.L_x_61979:
[----:B------:R-:W-:Y:S05]  /*2e9e0*/  BSYNC.RECONVERGENT B1 ;  /* 0x0000000000017941 */ /* 0x000fea0003800200 */
.L_x_61978:
        /* <DEDUP_REMOVED lines=35> */
[----:B------:R-:W-:Y:S02]  /*2ec20*/  LOP3.LUT R157, R157, R228, R227, 0x96, !PT ;  /* 0x000000e49d9d7212 */ /* 0x000fe400078e96e3 */
[----:B------:R-:W-:Y:S02]  /*2ec30*/  MOV R227, R146 ;  /* 0x0000009200e37202 */ /* 0x000fe40000000f00 */
        /* <DEDUP_REMOVED lines=13> */
.L_x_61976:
[----:B------:R-:W-:Y:S05]  /*2ed10*/  BSYNC.RECONVERGENT B0 ;  /* 0x0000000000007941 */ /* 0x000fea0003800200 */
.L_x_61975:
        /* <DEDUP_REMOVED lines=9> */
.L_x_61959:
        /* <DEDUP_REMOVED lines=9> */
[----:B------:R-:W-:Y:S01]  /*2ee40*/  IADD3 R153, PT, PT, R153, R155, R154 ;  /* 0x0000009b99997210 */ /* 0x000fe20007ffe09a */
[----:B------:R0:W-:Y:S01]  /*2ee50*/  STG.E.128 desc[UR6][R232.64], R68 ;  /* 0x00000044e8007986 */ /* 0x0001e2000c101d06 */
[----:B------:R-:W-:Y:S01]  /*2ee60*/  UMOV UR15, 0xffffffff ;  /* 0xffffffff000f7882 */ /* 0x000fe20000000000 */
[----:B------:R-:W-:Y:S01]  /*2ee70*/  FADD.FTZ R151, R151, R11 ;  /* 0x0000000b97977221 */ /* 0x000fe20000010000 */
[----:B------:R-:W-:Y:S01]  /*2ee80*/  LOP3.LUT P0, RZ, R149, 0x1f, RZ, 0xc0, !PT ;  /* 0x0000001f95ff7812 */ /* 0x000fe2000780c0ff */
[----:B------:R-:W-:Y:S02]  /*2ee90*/  IMAD.IADD R152, R153, 0x1, R152 ;  /* 0x0000000199987824 */ /* 0x000fe400078e0298 */
[----:B------:R-:W-:-:S03]  /*2eea0*/  FADD.FTZ R151, R151, R12 ;  /* 0x0000000c97977221 */ /* 0x000fc60000010000 */
[----:B------:R0:W-:Y:S01]  /*2eeb0*/  STG.E desc[UR6][R230.64], R152 ;  /* 0x00000098e6007986 */ /* 0x0001e2000c101906 */
        /* <DEDUP_REMOVED lines=209> */
.L_x_61993:
[----:B01----:R-:W-:Y:S01]  /*2fbd0*/  FADD.FTZ R154, R154, R149 ;  /* 0x000000959a9a7221 */ /* 0x003fe20000010000 */
[----:B------:R-:W-:Y:S01]  /*2fbe0*/  FMUL.FTZ R149, R241, R241 ;  /* 0x000000f1f1957220 */ /* 0x000fe20000410000 */
[----:B------:R-:W-:Y:S01]  /*2fbf0*/  ISETP.NE.AND P2, PT, RZ, UR13, PT ;  /* 0x0000000dff007c0c */ /* 0x000fe2000bf45270 */
[----:B------:R-:W0:Y:S01]  /*2fc00*/  @!P0 LDC.64 R244, c[0x0][0x3c8] ;  /* 0x0000f200fff48b82 */ /* 0x000e220000000a00 */
[----:B------:R-:W-:Y:S01]  /*2fc10*/  FFMA.FTZ R152, R154, R153, UR14 ;  /* 0x0000000e9a987e23 */ /* 0x000fe20008010099 */
[----:B------:R-:W-:Y:S01]  /*2fc20*/  HADD2.F32 R156, -RZ, R168.H0_H0 ;  /* 0x200000a8ff9c7230 */ /* 0x000fe20000004100 */
[----:B------:R-:W-:Y:S01]  /*2fc30*/  FSEL R151, R149, RZ, P2 ;  /* 0x000000ff95977208 */ /* 0x000fe20001000000 */
[----:B------:R-:W-:Y:S01]  /*2fc40*/  HADD2.F32 R157, -RZ, R82.H0_H0 ;  /* 0x20000052ff9d7230 */ /* 0x000fe20000004100 */
        /* <DEDUP_REMOVED lines=75> */
[----:B------:R-:W-:Y:S02]  /*30100*/  HADD2.F32 R152, -RZ, R83.H0_H0 ;  /* 0x20000053ff987230 */ /* 0x000fe40000004100 */
        /* <DEDUP_REMOVED lines=8> */
[----:B0-----:R-:W-:-:S02]  /*30190*/  HADD2.F32 R10, -RZ, R168.H1_H1 ;  /* 0x300000a8ff0a7230 */ /* 0x001fc40000004100 */
        /* <DEDUP_REMOVED lines=61> */
[----:B------:R-:W-:-:S02]  /*30570*/  HADD2.F32 R165, -RZ, R171.H0_H0 ;  /* 0x200000abffa57230 */ /* 0x000fc40000004100 */
[----:B------:R-:W-:Y:S02]  /*30580*/  HADD2.F32 R164, -RZ, R173.H0_H0 ;  /* 0x200000adffa47230 */ /* 0x000fe40000004100 */
[----:B------:R-:W-:Y:S02]  /*30590*/  HADD2.F32 R161, -RZ, R171.H1_H1 ;  /* 0x300000abffa17230 */ /* 0x000fe40000004100 */
[----:B------:R-:W-:Y:S02]  /*305a0*/  HADD2.F32 R160, -RZ, R173.H1_H1 ;  /* 0x300000adffa07230 */ /* 0x000fe40000004100 */
[----:B0-----:R-:W-:Y:S01]  /*305b0*/  FFMA.FTZ R8, R158, R156, R157 ;  /* 0x0000009c9e087223 */ /* 0x001fe2000001009d */
[----:B-1----:R-:W-:-:S04]  /*305c0*/  IMAD.WIDE.U32 R158, R148, 0x10, R242 ;  /* 0x00000010949e7825 */ /* 0x002fc800078e00f2 */
[--C-:B------:R-:W-:Y:S01]  /*305d0*/  IMAD.WIDE.U32 R232, R150, 0x10, R242.reuse ;  /* 0x0000001096e87825 */ /* 0x100fe200078e00f2 */
[----:B------:R0:W-:Y:S03]  /*305e0*/  STG.E.128 desc[UR6][R158.64], R8 ;  /* 0x000000089e007986 */ /* 0x0001e6000c101d06 */
[----:B------:R-:W-:-:S04]  /*305f0*/  IMAD.WIDE.U32 R234, R167, 0x10, R242 ;  /* 0x00000010a7ea7825 */ /* 0x000fc800078e00f2 */
[----:B------:R-:W-:-:S04]  /*30600*/  IMAD.WIDE.U32 R236, R169, 0x10, R242 ;  /* 0x00000010a9ec7825 */ /* 0x000fc800078e00f2 */
[----:B------:R-:W-:-:S04]  /*30610*/  IMAD.WIDE.U32 R238, R172, 0x10, R242 ;  /* 0x00000010acee7825 */ /* 0x000fc800078e00f2 */
        /* <DEDUP_REMOVED lines=40> */
[----:B------:R2:W-:Y:S01]  /*308a0*/  STG.E.128 desc[UR6][R236.64], R16 ;  /* 0x00000010ec007986 */ /* 0x0005e2000c101d06 */
[----:B------:R-:W-:-:S02]  /*308b0*/  HADD2.F32 R69, -RZ, R181.H1_H1 ;  /* 0x300000b5ff457230 */ /* 0x000fc40000004100 */
[----:B------:R-:W-:Y:S02]  /*308c0*/  HADD2.F32 R68, -RZ, R91.H0_H0 ;  /* 0x2000005bff447230 */ /* 0x000fe40000004100 */
[----:B------:R-:W-:Y:S01]  /*308d0*/  FFMA.FTZ R21, R21, R71, R70 ;  /* 0x0000004715157223 */ /* 0x000fe20000010046 */
[----:B------:R-:W-:Y:S02]  /*308e0*/  HADD2.F32 R165, -RZ, R183.H1_H1 ;  /* 0x300000b7ffa57230 */ /* 0x000fe40000004100 */
[----:B------:R-:W-:Y:S02]  /*308f0*/  HADD2.F32 R164, -RZ, R217.H1_H1 ;  /* 0x300000d9ffa47230 */ /* 0x000fe40000004100 */
[----:B------:R-:W-:Y:S01]  /*30900*/  FFMA.FTZ R22, R22, R69, R68 ;  /* 0x0000004516167223 */ /* 0x000fe20000010044 */
[----:B0-----:R-:W-:Y:S02]  /*30910*/  HADD2.F32 R8, -RZ, R94.H0_H0 ;  /* 0x2000005eff087230 */ /* 0x001fe40000004100 */
[----:B-1----:R-:W-:-:S02]  /*30920*/  HADD2.F32 R13, -RZ, R191.H0_H0 ;  /* 0x200000bfff0d7230 */ /* 0x002fc40000004100 */
[----:B------:R-:W-:Y:S01]  /*30930*/  FFMA.FTZ R23, R23, R165, R164 ;  /* 0x000000a517177223 */ /* 0x000fe200000100a4 */
[----:B------:R-:W-:Y:S02]  /*30940*/  HADD2.F32 R12, -RZ, R96.H0_H0 ;  /* 0x20000060ff0c7230 */ /* 0x000fe40000004100 */
[----:B------:R-:W-:Y:S02]  /*30950*/  HADD2.F32 R161, -RZ, R185.H0_H0 ;  /* 0x200000b9ffa17230 */ /* 0x000fe40000004100 */
[----:B------:R-:W-:Y:S01]  /*30960*/  HADD2.F32 R160, -RZ, R92.H0_H0 ;  /* 0x2000005cffa07230 */ /* 0x000fe20000004100 */
[----:B--2---:R-:W-:Y:S01]  /*30970*/  SHF.R.U64 R18, R2, 0x10, R3 ;  /* 0x0000001002127819 */ /* 0x004fe20000001203 */
[----:B------:R-:W-:Y:S01]  /*30980*/  HADD2.F32 R17, -RZ, R188.H0_H0 ;  /* 0x200000bcff117230 */ /* 0x000fe20000004100 */
[----:B------:R0:W-:Y:S01]  /*30990*/  STG.E.128 desc[UR6][R238.64], R20 ;  /* 0x00000014ee007986 */ /* 0x0001e2000c101d06 */
[----:B------:R-:W-:Y:S02]  /*309a0*/  HADD2.F32 R159, -RZ, R186.H0_H0 ;  /* 0x200000baff9f7230 */ /* 0x000fe40000004100 */
[----:B------:R-:W-:Y:S01]  /*309b0*/  FFMA.FTZ R12, R63, R13, R12 ;  /* 0x0000000d3f0c7223 */ /* 0x000fe2000001000c */
[----:B------:R-:W-:-:S02]  /*309c0*/  HADD2.F32 R158, -RZ, R218.H0_H0 ;  /* 0x200000daff9e7230 */ /* 0x000fc40000004100 */
[----:B------:R-:W-:Y:S01]  /*309d0*/  FFMA.FTZ R8, R67, R17, R8 ;  /* 0x0000001143087223 */ /* 0x000fe20000010008 */
[----:B------:R-:W-:Y:S01]  /*309e0*/  HADD2.F32 R71, -RZ, R185.H1_H1 ;  /* 0x300000b9ff477230 */ /* 0x000fe20000004100 */
[----:B------:R-:W-:Y:S01]  /*309f0*/  SHF.R.U64 R17, R98, 0x10, R99 ;  /* 0x0000001062117819 */ /* 0x000fe20000001263 */
[----:B------:R-:W-:Y:S02]  /*30a00*/  HADD2.F32 R70, -RZ, R93.H0_H0 ;  /* 0x2000005dff467230 */ /* 0x000fe40000004100 */
[----:B------:R-:W-:Y:S01]  /*30a10*/  FFMA.FTZ R24, R24, R161, R160 ;  /* 0x000000a118187223 */ /* 0x000fe200000100a0 */
[----:B------:R-:W-:Y:S02]  /*30a20*/  HADD2.F32 R69, -RZ, R186.H1_H1 ;  /* 0x300000baff457230 */ /* 0x000fe40000004100 */
[----:B------:R-:W-:Y:S01]  /*30a30*/  FFMA.FTZ R25, R25, R159, R158 ;  /* 0x0000009f19197223 */ /* 0x000fe2000001009e */
[----:B------:R-:W-:Y:S02]  /*30a40*/  HADD2.F32 R68, -RZ, R218.H1_H1 ;  /* 0x300000daff447230 */ /* 0x000fe40000004100 */
[----:B------:R-:W-:Y:S01]  /*30a50*/  FFMA.FTZ R26, R26, R71, R70 ;  /* 0x000000471a1a7223 */ /* 0x000fe20000010046 */
[----:B------:R-:W-:-:S02]  /*30a60*/  HADD2.F32 R16, -RZ, R190.H0_H0 ;  /* 0x200000beff107230 */ /* 0x000fc40000004100 */
[--C-:B------:R-:W-:Y:S02]  /*30a70*/  HADD2.F32 R9, -RZ, R219.reuse.H0_H0 ;  /* 0x200000dbff097230 */ /* 0x100fe40000004100 */
[----:B------:R-:W-:Y:S01]  /*30a80*/  FFMA.FTZ R27, R27, R69, R68 ;  /* 0x000000451b1b7223 */ /* 0x000fe20000010044 */
[----:B------:R-:W-:Y:S02]  /*30a90*/  HADD2.F32 R14, -RZ, R190.H1_H1 ;  /* 0x300000beff0e7230 */ /* 0x000fe40000004100 */
[----:B------:R-:W-:Y:S02]  /*30aa0*/  HADD2.F32 R11, -RZ, R219.H1_H1 ;  /* 0x300000dbff0b7230 */ /* 0x000fe40000004100 */
[----:B------:R-:W-:Y:S01]  /*30ab0*/  FFMA.FTZ R9, R66, R16, R9 ;  /* 0x0000001042097223 */ /* 0x000fe20000010009 */
[----:B0-----:R-:W-:Y:S01]  /*30ac0*/  HADD2.F32 R22, -RZ, R193.H0_H0 ;  /* 0x200000c1ff167230 */ /* 0x001fe20000004100 */
        /* <DEDUP_REMOVED lines=15> */
[----:B0-----:R-:W-:Y:S01]  /*30bc0*/  HADD2.F32 R27, -RZ, R210.H1_H1 ;  /* 0x300000d2ff1b7230 */ /* 0x001fe20000004100 */
[----:B------:R-:W-:Y:S01]  /*30bd0*/  SHF.R.U32.HI R26, RZ, 0x10, R3 ;  /* 0x00000010ff1a7819 */ /* 0x000fe20000011603 */
[----:B------:R-:W-:-:S02]  /*30be0*/  HADD2.F32 R18, -RZ, R99.H0_H0 ;  /* 0x20000063ff127230 */ /* 0x000fc40000004100 */
[----:B------:R-:W-:Y:S01]  /*30bf0*/  FFMA.FTZ R14, R61, R21, R14 ;  /* 0x000000153d0e7223 */ /* 0x000fe2000001000e */
[----:B------:R-:W-:Y:S01]  /*30c00*/  HADD2.F32 R23, -RZ, R211.H1_H1 ;  /* 0x300000d3ff177230 */ /* 0x000fe20000004100 */
[----:B------:R-:W-:Y:S01]  /*30c10*/  SHF.R.U32.HI R19, RZ, 0x10, R99 ;  /* 0x00000010ff137819 */ /* 0x000fe20000011663 */
[----:B------:R-:W-:Y:S02]  /*30c20*/  HADD2.F32 R22, -RZ, R101.H0_H0 ;  /* 0x20000065ff167230 */ /* 0x000fe40000004100 */
[----:B------:R-:W-:Y:S01]  /*30c30*/  FFMA.FTZ R18, R57, R27, R18 ;  /* 0x0000001b39127223 */ /* 0x000fe20000010012 */
[----:B------:R-:W-:Y:S01]  /*30c40*/  HADD2.F32 R20, -RZ, R193.H1_H1 ;  /* 0x300000c1ff147230 */ /* 0x000fe20000004100 */
[----:B------:R-:W-:Y:S01]  /*30c50*/  SHF.R.U64 R24, R72, 0x10, R73 ;  /* 0x0000001048187819 */ /* 0x000fe20000001249 */
[----:B------:R-:W-:Y:S02]  /*30c60*/  HADD2.F32 R15, -RZ, R220.H1_H1 ;  /* 0x300000dcff0f7230 */ /* 0x000fe40000004100 */
[----:B------:R-:W-:Y:S01]  /*30c70*/  FFMA.FTZ R22, R53, R23, R22 ;  /* 0x0000001735167223 */ /* 0x000fe20000010016 */
[----:B------:R-:W-:Y:S01]  /*30c80*/  SHF.R.U64 R21, R100, 0x10, R101 ;  /* 0x0000001064157819 */ /* 0x000fe20000001265 */
[----:B------:R-:W-:Y:S01]  /*30c90*/  HADD2.F32 R25, -RZ, R211.H0_H0 ;  /* 0x200000d3ff197230 */ /* 0x000fe20000004100 */
[----:B------:R-:W-:Y:S01]  /*30ca0*/  SHF.R.U32.HI R57, RZ, 0x10, R73 ;  /* 0x00000010ff397819 */ /* 0x000fe20000011649 */
[----:B------:R-:W-:Y:S01]  /*30cb0*/  FFMA.FTZ R15, R60, R20, R15 ;  /* 0x000000143c0f7223 */ /* 0x000fe2000001000f */
[----:B------:R-:W-:Y:S01]  /*30cc0*/  SHF.R.U32.HI R23, RZ, 0x10, R101 ;  /* 0x00000010ff177819 */ /* 0x000fe20000011665 */
[----:B------:R-:W-:Y:S01]  /*30cd0*/  HADD2.F32 R20, -RZ, R100.H0_H0 ;  /* 0x20000064ff147230 */ /* 0x000fe20000004100 */
[----:B------:R-:W-:Y:S01]  /*30ce0*/  SHF.R.U32.HI R53, RZ, 0x10, R75 ;  /* 0x00000010ff357819 */ /* 0x000fe2000001164b */
[----:B------:R-:W-:Y:S01]  /*30cf0*/  IMAD.WIDE.U32 R156, R177, 0x10, R242 ;  /* 0x00000010b19c7825 */ /* 0x000fe200078e00f2 */
[----:B------:R-:W-:-:S03]  /*30d00*/  SHF.R.U32.HI R27, RZ, 0x10, R103 ;  /* 0x00000010ff1b7819 */ /* 0x000fc60000011667 */
[----:B------:R-:W-:Y:S01]  /*30d10*/  FFMA.FTZ R20, R55, R25, R20 ;  /* 0x0000001937147223 */ /* 0x000fe20000010014 */
[----:B------:R-:W-:Y:S01]  /*30d20*/  IMAD.WIDE.U32 R162, R179, 0x10, R242 ;  /* 0x00000010b3a27825 */ /* 0x000fe200078e00f2 */
[----:B------:R-:W-:Y:S01]  /*30d30*/  SHF.R.U64 R55, R74, 0x10, R75 ;  /* 0x000000104a377819 */ /* 0x000fe2000000124b */
[----:B------:R0:W-:Y:S01]  /*30d40*/  STG.E.128 desc[UR6][R156.64], R8 ;  /* 0x000000089c007986 */ /* 0x0001e2000c101d06 */
[----:B------:R-:W-:Y:S01]  /*30d50*/  SHF.R.U64 R25, R102, 0x10, R103 ;  /* 0x0000001066197819 */ /* 0x000fe20000001267 */
[----:B------:R-:W-:Y:S02]  /*30d60*/  HADD2.F32 R26, -RZ, R26.H0_H0 ;  /* 0x2000001aff1a7230 */ /* 0x000fe40000004100 */
[----:B------:R-:W-:Y:S01]  /*30d70*/  HADD2.F32 R19, -RZ, R19.H0_H0 ;  /* 0x20000013ff137230 */ /* 0x000fe20000004100 */
[----:B------:R1:W-:Y:S01]  /*30d80*/  STG.E.128 desc[UR6][R162.64], R12 ;  /* 0x0000000ca2007986 */ /* 0x0003e2000c101d06 */
[----:B------:R-:W-:Y:S02]  /*30d90*/  HADD2.F32 R24, -RZ, R24.H0_H0 ;  /* 0x20000018ff187230 */ /* 0x000fe40000004100 */
[----:B------:R-:W-:-:S02]  /*30da0*/  HADD2.F32 R21, -RZ, R21.H0_H0 ;  /* 0x20000015ff157230 */ /* 0x000fc40000004100 */
[----:B------:R-:W-:Y:S01]  /*30db0*/  FFMA.FTZ R19, R56, R26, R19 ;  /* 0x0000001a38137223 */ /* 0x000fe20000010013 */
[----:B------:R-:W-:Y:S02]  /*30dc0*/  HADD2.F32 R57, -RZ, R57.H0_H0 ;  /* 0x20000039ff397230 */ /* 0x000fe40000004100 */
[----:B------:R-:W-:Y:S02]  /*30dd0*/  HADD2.F32 R23, -RZ, R23.H0_H0 ;  /* 0x20000017ff177230 */ /* 0x000fe40000004100 */
        /* <DEDUP_REMOVED lines=37> */
[--C-:B------:R-:W-:Y:S01]  /*31030*/  HADD2.F32 R21, -RZ, R202.reuse.H0_H0 ;  /* 0x200000caff157230 */ /* 0x100fe20000004100 */
        /* <DEDUP_REMOVED lines=8> */
[--C-:B------:R-:W-:Y:S02]  /*310c0*/  HADD2.F32 R22, -RZ, R203.reuse.H0_H0 ;  /* 0x200000cbff167230 */ /* 0x100fe40000004100 */
        /* <DEDUP_REMOVED lines=48> */
.L_x_61980:
        /* <DEDUP_REMOVED lines=8> */
.L_x_61983:
[----:B------:R-:W-:Y:S05]  /*31450*/  BSYNC B0 ;  /* 0x0000000000007941 */ /* 0x000fea0003800000 */
.L_x_61982:
[----:B------:R-:W-:Y:S01]  /*31460*/  FADD.FTZ R154, R154, R149 ;  /* 0x000000959a9a7221 */ /* 0x000fe20000010000 */
[----:B------:R-:W-:Y:S02]  /*31470*/  HFMA2 R151, -RZ, RZ, 0, 1.1920928955078125e-07 ;  /* 0x00000002ff977431 */ /* 0x000fe400000001ff */
[----:B------:R-:W-:Y:S01]  /*31480*/  IMAD.MOV.U32 R149, RZ, RZ, 0x1f ;  /* 0x0000001fff957424 */ /* 0x000fe200078e00ff */
[----:B------:R-:W-:Y:S01]  /*31490*/  MOV R152, 0xffffffff ;  /* 0xffffffff00987802 */ /* 0x000fe20000000f00 */
[----:B------:R-:W-:Y:S01]  /*314a0*/  IMAD.MOV.U32 R156, RZ, RZ, R154 ;  /* 0x000000ffff9c7224 */ /* 0x000fe200078e009a */
[----:B------:R-:W0:Y:S06]  /*314b0*/  LDC R153, c[0x0][0x400] ;  /* 0x00010000ff997b82 */ /* 0x000e2c0000000800 */
[----:B0-----:R-:W-:Y:S05]  /*314c0*/  WARPSYNC.COLLECTIVE R152, `(.L_x_61984) ;  /* 0x0000000098087348 */ /* 0x001fea0003c00000 */
[----:B------:R1:W2:Y:S02]  /*314d0*/  SHFL.BFLY P2, R149, R156, R151, R149 ;  /* 0x0c0000979c957389 */ /* 0x0002a40000040095 */
[----:B012---:R-:W-:Y:S05]  /*314e0*/  ENDCOLLECTIVE ;  /* 0x000000000000791b */ /* 0x007fea0003800000 */
.L_x_61984:
[----:B------:R-:W-:Y:S02]  /*314f0*/  HFMA2 R151, -RZ, RZ, 0, 2.384185791015625e-07 ;  /* 0x00000004ff977431 */ /* 0x000fe400000001ff */
[----:B------:R-:W-:Y:S01]  /*31500*/  FADD.FTZ R154, R154, R149 ;  /* 0x000000959a9a7221 */ /* 0x000fe20000010000 */
[----:B------:R-:W-:-:S03]  /*31510*/  IMAD.MOV.U32 R149, RZ, RZ, 0x1f ;  /* 0x0000001fff957424 */ /* 0x000fc600078e00ff */
[----:B------:R-:W-:-:S07]  /*31520*/  IMAD.MOV.U32 R156, RZ, RZ, R154 ;  /* 0x000000ffff9c7224 */ /* 0x000fce00078e009a */
[----:B------:R-:W-:Y:S05]  /*31530*/  WARPSYNC.COLLECTIVE R152, `(.L_x_61985) ;  /* 0x0000000098087348 */ /* 0x000fea0003c00000 */
[----:B------:R0:W1:Y:S02]  /*31540*/  SHFL.BFLY P2, R149, R156, R151, R149 ;  /* 0x0c0000979c957389 */ /* 0x0000640000040095 */
[----:B01----:R-:W-:Y:S05]  /*31550*/  ENDCOLLECTIVE ;  /* 0x000000000000791b */ /* 0x003fea0003800000 */
.L_x_61985:
[----:B------:R-:W-:Y:S02]  /*31560*/  IMAD.MOV.U32 R151, RZ, RZ, 0x8 ;  /* 0x00000008ff977424 */ /* 0x000fe400078e00ff */
[----:B------:R-:W-:Y:S01]  /*31570*/  FADD.FTZ R154, R154, R149 ;  /* 0x000000959a9a7221 */ /* 0x000fe20000010000 */
[----:B------:R-:W-:-:S04]  /*31580*/  HFMA2 R149, -RZ, RZ, 0, 1.847743988037109375e-06 ;  /* 0x0000001fff957431 */ /* 0x000fc800000001ff */
[----:B------:R-:W-:-:S07]  /*31590*/  MOV R156, R154 ;  /* 0x0000009a009c7202 */ /* 0x000fce0000000f00 */
[----:B------:R-:W-:Y:S05]  /*315a0*/  WARPSYNC.COLLECTIVE R152, `(.L_x_61986) ;  /* 0x0000000098087348 */ /* 0x000fea0003c00000 */
[----:B------:R0:W1:Y:S02]  /*315b0*/  SHFL.BFLY P2, R149, R156, R151, R149 ;  /* 0x0c0000979c957389 */ /* 0x0000640000040095 */
[----:B01----:R-:W-:Y:S05]  /*315c0*/  ENDCOLLECTIVE ;  /* 0x000000000000791b */ /* 0x003fea0003800000 */
.L_x_61986:
[----:B------:R-:W-:Y:S01]  /*315d0*/  MOV R151, 0x10 ;  /* 0x0000001000977802 */ /* 0x000fe20000000f00 */
[----:B------:R-:W-:Y:S01]  /*315e0*/  FADD.FTZ R154, R154, R149 ;  /* 0x000000959a9a7221 */ /* 0x000fe20000010000 */
[----:B------:R-:W-:-:S03]  /*315f0*/  IMAD.MOV.U32 R149, RZ, RZ, 0x1f ;  /* 0x0000001fff957424 */ /* 0x000fc600078e00ff */
[----:B------:R-:W-:-:S07]  /*31600*/  IMAD.MOV.U32 R156, RZ, RZ, R154 ;  /* 0x000000ffff9c7224 */ /* 0x000fce00078e009a */
[----:B------:R-:W-:Y:S05]  /*31610*/  WARPSYNC.COLLECTIVE R152, `(.L_x_61987) ;  /* 0x0000000098087348 */ /* 0x000fea0003c00000 */
[----:B------:R0:W1:Y:S02]  /*31620*/  SHFL.BFLY P2, R149, R156, R151, R149 ;  /* 0x0c0000979c957389 */ /* 0x0000640000040095 */
[----:B01----:R-:W-:Y:S05]  /*31630*/  ENDCOLLECTIVE ;  /* 0x000000000000791b */ /* 0x003fea0003800000 */
.L_x_61987:
        /* <DEDUP_REMOVED lines=131> */
[----:B------:R-:W-:-:S04]  /*31e70*/  HFMA2 R149, -RZ, RZ, 0, 1.847743988037109375e-06 ;  /* 0x0000001fff957431 */ /* 0x000fc800000001ff */
[----:B------:R-:W-:-:S07]  /*31e80*/  MOV R156, R154 ;  /* 0x0000009a009c7202 */ /* 0x000fce0000000f00 */
[----:B------:R-:W-:Y:S05]  /*31e90*/  WARPSYNC.COLLECTIVE R152, `(.L_x_61988) ;  /* 0x0000000098087348 */ /* 0x000fea0003c00000 */
[----:B------:R0:W1:Y:S02]  /*31ea0*/  SHFL.BFLY P2, R149, R156, R151, R149 ;  /* 0x0c0000979c957389 */ /* 0x0000640000040095 */
[----:B01----:R-:W-:Y:S05]  /*31eb0*/  ENDCOLLECTIVE ;  /* 0x000000000000791b */ /* 0x003fea0003800000 */
.L_x_61988:
[----:B------:R-:W-:Y:S01]  /*31ec0*/  MOV R151, 0x2 ;  /* 0x0000000200977802 */ /* 0x000fe20000000f00 */
[----:B------:R-:W-:Y:S01]  /*31ed0*/  FADD.FTZ R154, R154, R149 ;  /* 0x000000959a9a7221 */ /* 0x000fe20000010000 */
[----:B------:R-:W-:-:S03]  /*31ee0*/  IMAD.MOV.U32 R149, RZ, RZ, 0x1f ;  /* 0x0000001fff957424 */ /* 0x000fc600078e00ff */
[----:B------:R-:W-:-:S07]  /*31ef0*/  IMAD.MOV.U32 R156, RZ, RZ, R154 ;  /* 0x000000ffff9c7224 */ /* 0x000fce00078e009a */
[----:B------:R-:W-:Y:S05]  /*31f00*/  WARPSYNC.COLLECTIVE R152, `(.L_x_61989) ;  /* 0x0000000098087348 */ /* 0x000fea0003c00000 */
[----:B------:R0:W1:Y:S02]  /*31f10*/  SHFL.BFLY P2, R149, R156, R151, R149 ;  /* 0x0c0000979c957389 */ /* 0x0000640000040095 */
[----:B01----:R-:W-:Y:S05]  /*31f20*/  ENDCOLLECTIVE ;  /* 0x000000000000791b */ /* 0x003fea0003800000 */
.L_x_61989:
[----:B------:R-:W-:Y:S02]  /*31f30*/  IMAD.MOV.U32 R151, RZ, RZ, 0x4 ;  /* 0x00000004ff977424 */ /* 0x000fe400078e00ff */
[----:B------:R-:W-:Y:S01]  /*31f40*/  FADD.FTZ R154, R154, R149 ;  /* 0x000000959a9a7221 */ /* 0x000fe20000010000 */
[----:B------:R-:W-:-:S04]  /*31f50*/  HFMA2 R149, -RZ, RZ, 0, 1.847743988037109375e-06 ;  /* 0x0000001fff957431 */ /* 0x000fc800000001ff */
[----:B------:R-:W-:-:S07]  /*31f60*/  MOV R156, R154 ;  /* 0x0000009a009c7202 */ /* 0x000fce0000000f00 */
[----:B------:R-:W-:Y:S05]  /*31f70*/  WARPSYNC.COLLECTIVE R152, `(.L_x_61990) ;  /* 0x0000000098087348 */ /* 0x000fea0003c00000 */
[----:B------:R0:W1:Y:S02]  /*31f80*/  SHFL.BFLY P2, R149, R156, R151, R149 ;  /* 0x0c0000979c957389 */ /* 0x0000640000040095 */
[----:B01----:R-:W-:Y:S05]  /*31f90*/  ENDCOLLECTIVE ;  /* 0x000000000000791b */ /* 0x003fea0003800000 */
.L_x_61990:
[----:B------:R-:W-:Y:S01]  /*31fa0*/  MOV R151, 0x8 ;  /* 0x0000000800977802 */ /* 0x000fe20000000f00 */
[----:B------:R-:W-:Y:S01]  /*31fb0*/  FADD.FTZ R154, R154, R149 ;  /* 0x000000959a9a7221 */ /* 0x000fe20000010000 */
[----:B------:R-:W-:-:S03]  /*31fc0*/  IMAD.MOV.U32 R149, RZ, RZ, 0x1f ;  /* 0x0000001fff957424 */ /* 0x000fc600078e00ff */
[----:B------:R-:W-:-:S07]  /*31fd0*/  IMAD.MOV.U32 R156, RZ, RZ, R154 ;  /* 0x000000ffff9c7224 */ /* 0x000fce00078e009a */
[----:B------:R-:W-:Y:S05]  /*31fe0*/  WARPSYNC.COLLECTIVE R152, `(.L_x_61991) ;  /* 0x0000000098087348 */ /* 0x000fea0003c00000 */
[----:B------:R0:W1:Y:S02]  /*31ff0*/  SHFL.BFLY P2, R149, R156, R151, R149 ;  /* 0x0c0000979c957389 */ /* 0x0000640000040095 */
[----:B01----:R-:W-:Y:S05]  /*32000*/  ENDCOLLECTIVE ;  /* 0x000000000000791b */ /* 0x003fea0003800000 */
.L_x_61991:
[----:B------:R-:W-:Y:S02]  /*32010*/  IMAD.MOV.U32 R151, RZ, RZ, 0x10 ;  /* 0x00000010ff977424 */ /* 0x000fe400078e00ff */
[----:B------:R-:W-:Y:S01]  /*32020*/  FADD.FTZ R154, R154, R149 ;  /* 0x000000959a9a7221 */ /* 0x000fe20000010000 */
[----:B------:R-:W-:-:S04]  /*32030*/  HFMA2 R149, -RZ, RZ, 0, 1.847743988037109375e-06 ;  /* 0x0000001fff957431 */ /* 0x000fc800000001ff */
[----:B------:R-:W-:-:S07]  /*32040*/  MOV R156, R154 ;  /* 0x0000009a009c7202 */ /* 0x000fce0000000f00 */
[----:B------:R-:W-:Y:S05]  /*32050*/  WARPSYNC.COLLECTIVE R152, `(.L_x_61992) ;  /* 0x0000000098087348 */ /* 0x000fea0003c00000 */
[----:B------:R0:W1:Y:S02]  /*32060*/  SHFL.BFLY P2, R149, R156, R151, R149 ;  /* 0x0c0000979c957389 */ /* 0x0000640000040095 */
[----:B01----:R-:W-:Y:S05]  /*32070*/  ENDCOLLECTIVE ;  /* 0x000000000000791b */ /* 0x003fea0003800000 */
.L_x_61992:
[----:B------:R-:W-:Y:S05]  /*32080*/  BRA `(.L_x_61993) ;  /* 0xffffffd800d07947 */ /* 0x000fea000383ffff */
.L_x_61994:
        /* <DEDUP_REMOVED lines=15> */
.L_x_71561:


//--------------------- .text._ZN10layer_norm13ln_fwd_kernelINS_13Kernel_traitsI6__halfffffjLj2048ELj1ELj4ELj1ELj16ENS_18Kernel_traits_baseILj2048ES2_ffffjLj128EEEEELb1ELb1ELb1ELb0EEEvNS_9FwdParamsE --------------------------
	.section	.text._ZN10layer_norm13ln_fwd_kernelINS_13Kernel_traitsI6__halfffffjLj2048ELj1ELj4ELj1ELj16ENS_18Kernel_traits_baseILj2048ES2_ffffjLj128EEEEELb1ELb1ELb1ELb0EEEvNS_9FwdParamsE,"ax",@progbits
	.align	128
        .global         _ZN10layer_norm13ln_fwd_kernelINS_13Kernel_traitsI6__halfffffjLj2048ELj1ELj4ELj1ELj16ENS_18Kernel_traits_baseILj2048ES2_ffffjLj128EEEEELb1ELb1ELb1ELb0EEEvNS_9FwdParamsE
        .type           _ZN10layer_norm13ln_fwd_kernelINS_13Kernel_traitsI6__halfffffjLj2048ELj1ELj4ELj1ELj16ENS_18Kernel_traits_baseILj2048ES2_ffffjLj128EEEEELb1ELb1ELb1ELb0EEEvNS_9FwdParamsE,@function
        .size           _ZN10layer_norm13ln_fwd_kernelINS_13Kernel_traitsI6__halfffffjLj2048ELj1ELj4ELj1ELj16ENS_18Kernel_traits_baseILj2048ES2_ffffjLj128EEEEELb1ELb1ELb1ELb0EEEvNS_9FwdParamsE,(.L_x_71562 - _ZN10layer_norm13ln_fwd_kernelINS_13Kernel_traitsI6__halfffffjLj2048ELj1ELj4ELj1ELj16ENS_18Kernel_traits_baseILj2048ES2_ffffjLj128EEEEELb1ELb1ELb1ELb0EEEvNS_9FwdParamsE)
        .other          _ZN10layer_norm13ln_fwd_kernelINS_13Kernel_traitsI6__halfffffjLj2048ELj1ELj4ELj1ELj16ENS_18Kernel_traits_baseILj2048ES2_ffffjLj128EEEEELb1ELb1ELb1ELb0EEEvNS_9FwdParamsE,@"STO_CUDA_ENTRY STV_DEFAULT"
_ZN10layer_norm13ln_fwd_kernelINS_13Kernel_traitsI6__halfffffjLj2048ELj1ELj4ELj1ELj16ENS_18Kernel_traits_baseILj2048ES2_ffffjLj128EEEEELb1ELb1ELb1ELb0EEEvNS_9FwdParamsE:
.text._ZN10layer_norm13ln_fwd_kernelINS_13Kernel_traitsI6__halfffffjLj2048ELj1ELj4ELj1ELj16ENS_18Kernel_traits_baseILj2048ES2_ffffjLj128EEEEELb1ELb1ELb1ELb0EEEvNS_9FwdParamsE:
        /* <DEDUP_REMOVED lines=33> */
[----:B--2---:R-:W-:Y:S01]  /*0210*/  IADD3 R9, PT, PT, R108, 0x78dde6e4, RZ ;  /* 0x78dde6e46c097810 */ /* 0x004fe20007ffe0ff */
[----:B------:R-:W-:-:S03]  /*0220*/  VIADD R8, R109, 0x1fd5c5a3 ;  /* 0x1fd5c5a36d087836 */ /* 0x000fc60000000000 */
[--C-:B------:R-:W-:Y:S01]  /*0230*/  SHF.R.U64 R0, R6, 0x2, R119.reuse ;  /* 0x0000000206007819 */ /* 0x100fe20000001277 */
[----:B------:R-:W-:Y:S01]  /*0240*/  VIADD R7, R109, 0xdb3d7428 ;  /* 0xdb3d74286d077836 */ /* 0x000fe20000000000 */
        /* <DEDUP_REMOVED lines=179> */
.L_x_61996:
        /* <DEDUP_REMOVED lines=98> */
[----:B------:R1:W5:Y:S02]  /*13a0*/  @P0 LDG.E.64 R22, desc[UR6][R76.64] ;  /* 0x000000064c160981 */ /* 0x000364000c1e1b00 */
[----:B------:R-:W2:Y:S01]  /*13b0*/  @P3 LDC.64 R128, c[0x0][0x3d0] ;  /* 0x0000f400ff803b82 */ /* 0x000ea20000000a00 */
[----:B------:R-:W-:Y:S01]  /*13c0*/  @P0 VIADD R72, R72, 0x20 ;  /* 0x0000002048480836 */ /* 0x000fe20000000000 */
[----:B------:R0:W5:Y:S06]  /*13d0*/  @P0 LDG.E.64 R52, desc[UR6][R78.64] ;  /* 0x000000064e340981 */ /* 0x00016c000c1e1b00 */
[----:B------:R-:W1:Y:S01]  /*13e0*/  @P3 LDC.64 R130, c[0x0][0x3e8] ;  /* 0x0000fa00ff823b82 */ /* 0x000e620000000a00 */
        /* <DEDUP_REMOVED lines=19> */
[----:B--2---:R-:W-:-:S04]  /*1520*/  @P3 IMAD.WIDE.U32 R128, R72, 0x8, R128 ;  /* 0x0000000848803825 */ /* 0x004fc800078e0080 */
[C---:B-1----:R-:W-:Y:S01]  /*1530*/  @P3 IMAD.WIDE.U32 R130, R72.reuse, 0x8, R130 ;  /* 0x0000000848823825 */ /* 0x042fe200078e0082 */
        /* <DEDUP_REMOVED lines=19> */
.L_x_61997:
[----:B------:R-:W-:Y:S05]  /*1670*/  BSYNC.RECONVERGENT B0 ;  /* 0x0000000000007941 */ /* 0x000fea0003800200 */
.L_x_61995:
        /* <DEDUP_REMOVED lines=43> */
[----:B------:R-:W-:Y:S01]  /*1930*/  PRMT R211, R211, 0x5410, R11 ;  /* 0x00005410d3d37816 */ /* 0x000fe2000000000b */
[----:B------:R-:W0:Y:S01]  /*1940*/  LDCU UR8, c[0x0][0x404] ;  /* 0x00008080ff0877ac */ /* 0x000e220008000800 */
[----:B------:R-:W-:Y:S01]  /*1950*/  MOV R200, R16 ;  /* 0x0000001000c87202 */ /* 0x000fe20000000f00 */
[----:B------:R-:W-:Y:S01]  /*1960*/  IMAD.HI.U32 R11, R0, -0x2daee0ad, RZ ;  /* 0xd2511f53000b7827 */ /* 0x000fe200078e00ff */
[----:B------:R-:W-:Y:S01]  /*1970*/  SHF.R.U64 R201, R16, 0x10, R17 ;  /* 0x0000001010c97819 */ /* 0x000fe20000001211 */
[----:B------:R-:W1:Y:S01]  /*1980*/  LDCU.U8 UR9, c[0x0][0x410] ;  /* 0x00008200ff0977ac */ /* 0x000e620008000000 */
[----:B------:R-:W-:Y:S01]  /*1990*/  SHF.R.U64 R203, R14, 0x10, R15 ;  /* 0x000000100ecb7819 */ /* 0x000fe2000000120f */
[----:B------:R-:W-:Y:S01]  /*19a0*/  IMAD.MOV.U32 R14, RZ, RZ, R13 ;  /* 0x000000ffff0e7224 */ /* 0x000fe200078e000d */
[----:B------:R-:W-:Y:S01]  /*19b0*/  SHF.R.U64 R198, R18, 0x10, R19 ;  /* 0x0000001012c67819 */ /* 0x000fe20000001213 */
[----:B------:R-:W-:Y:S01]  /*19c0*/  IMAD.MOV.U32 R18, RZ, RZ, R17 ;  /* 0x000000ffff127224 */ /* 0x000fe200078e0011 */
[----:B------:R-:W-:Y:S01]  /*19d0*/  MOV R16, R15 ;  /* 0x0000000f00107202 */ /* 0x000fe20000000f00 */
[----:B------:R-:W-:Y:S01]  /*19e0*/  IMAD.MOV.U32 R182, RZ, RZ, R24 ;  /* 0x000000ffffb67224 */ /* 0x000fe200078e0018 */
[----:B------:R-:W-:Y:S01]  /*19f0*/  SHF.R.U64 R205, R12, 0x10, R13 ;  /* 0x000000100ccd7819 */ /* 0x000fe2000000120d */
[----:B------:R-:W-:Y:S01]  /*1a00*/  IMAD.MOV.U32 R186, RZ, RZ, R20 ;  /* 0x000000ffffba7224 */ /* 0x000fe200078e0014 */
[----:B------:R-:W-:Y:S01]  /*1a10*/  SHF.R.U32.HI R15, RZ, 0x10, R15 ;  /* 0x00000010ff0f7819 */ /* 0x000fe2000001160f */
[----:B------:R-:W-:Y:S01]  /*1a20*/  IMAD.MOV.U32 R159, RZ, RZ, R57 ;  /* 0x000000ffff9f7224 */ /* 0x000fe200078e0039 */
[----:B------:R-:W-:Y:S01]  /*1a30*/  SHF.R.U32.HI R12, RZ, 0x10, R13 ;  /* 0x00000010ff0c7819 */ /* 0x000fe2000001160d */
[----:B------:R-:W-:Y:S01]  /*1a40*/  IMAD R13, R112, -0x326172a9, RZ ;  /* 0xcd9e8d57700d7824 */ /* 0x000fe200078e02ff */
[----:B------:R-:W-:Y:S01]  /*1a50*/  LOP3.LUT R11, R11, R109, RZ, 0x3c, !PT ;  /* 0x0000006d0b0b7212 */ /* 0x000fe200078e3cff */
[----:B------:R-:W-:Y:S01]  /*1a60*/  IMAD.MOV.U32 R157, RZ, RZ, R59 ;  /* 0x000000ffff9d7224 */ /* 0x000fe200078e003b */
[----:B------:R-:W-:Y:S01]  /*1a70*/  LOP3.LUT R10, R119, R10, R108, 0x96, !PT ;  /* 0x0000000a770a7212 */ /* 0x000fe200078e966c */
[----:B------:R-:W-:Y:S01]  /*1a80*/  IMAD.MOV.U32 R153, RZ, RZ, R63 ;  /* 0x000000ffff997224 */ /* 0x000fe200078e003f */
[----:B------:R-:W-:Y:S01]  /*1a90*/  SHF.R.U32.HI R17, RZ, 0x10, R17 ;  /* 0x00000010ff117819 */ /* 0x000fe20000011611 */
[----:B------:R-:W-:Y:S01]  /*1aa0*/  IMAD.MOV.U32 R151, RZ, RZ, R65 ;  /* 0x000000ffff977224 */ /* 0x000fe200078e0041 */
[----:B------:R-:W-:Y:S01]  /*1ab0*/  PRMT R202, R202, 0x5410, R16 ;  /* 0x00005410caca7816 */ /* 0x000fe20000000010 */
[----:B------:R-:W-:Y:S01]  /*1ac0*/  IMAD R16, R0, -0x2daee0ad, RZ ;  /* 0xd2511f5300107824 */ /* 0x000fe200078e02ff */
[----:B------:R-:W-:Y:S01]  /*1ad0*/  PRMT R203, R203, 0x5410, R15 ;  /* 0x00005410cbcb7816 */ /* 0x000fe2000000000f */
[----:B------:R-:W-:Y:S01]  /*1ae0*/  IMAD.HI.U32 R15, R10, -0x2daee0ad, RZ ;  /* 0xd2511f530a0f7827 */ /* 0x000fe200078e00ff */
[----:B------:R-:W-:Y:S01]  /*1af0*/  PRMT R204, R204, 0x5410, R14 ;  /* 0x00005410cccc7816 */ /* 0x000fe2000000000e */
[----:B------:R-:W2:Y:S01]  /*1b00*/  LDCU UR12, c[0x0][0x448] ;  /* 0x00008900ff0c77ac */ /* 0x000ea20008000800 */
[----:B------:R-:W-:Y:S01]  /*1b10*/  PRMT R205, R205, 0x5410, R12 ;  /* 0x00005410cdcd7816 */ /* 0x000fe2000000000c */
[----:B------:R-:W-:Y:S01]  /*1b20*/  VIADD R14, R108, 0x9e3779b9 ;  /* 0x9e3779b96c0e7836 */ /* 0x000fe20000000000 */
[----:B------:R-:W-:Y:S01]  /*1b30*/  PRMT R201, R201, 0x5410, R17 ;  /* 0x00005410c9c97816 */ /* 0x000fe20000000011 */
[----:B------:R-:W-:Y:S01]  /*1b40*/  IMAD.HI.U32 R12, R11, -0x326172a9, RZ ;  /* 0xcd9e8d570b0c7827 */ /* 0x000fe200078e00ff */
[----:B------:R-:W-:Y:S01]  /*1b50*/  IADD3 R17, PT, PT, R109, -0x4498517b, RZ ;  /* 0xbb67ae856d117810 */ /* 0x000fe20007ffe0ff */
[----:B------:R-:W3:Y:S01]  /*1b60*/  LDCU.64 UR10, c[0x0][0x408] ;  /* 0x00008100ff0a77ac */ /* 0x000ee20008000a00 */
[----:B------:R-:W-:Y:S01]  /*1b70*/  SHF.R.U64 R215, R88, 0x10, R89 ;  /* 0x0000001058d77819 */ /* 0x000fe20000001259 */
[----:B------:R-:W-:Y:S01]  /*1b80*/  IMAD R11, R11, -0x326172a9, RZ ;  /* 0xcd9e8d570b0b7824 */ /* 0x000fe200078e02ff */
[----:B------:R-:W-:Y:S01]  /*1b90*/  LOP3.LUT R12, R14, R13, R12, 0x96, !PT ;  /* 0x0000000d0e0c7212 */ /* 0x000fe200078e960c */
[----:B------:R-:W-:Y:S01]  /*1ba0*/  VIADD R13, R108, 0x3c6ef372 ;  /* 0x3c6ef3726c0d7836 */ /* 0x000fe20000000000 */
[----:B------:R-:W-:Y:S01]  /*1bb0*/  LOP3.LUT R15, R17, R16, R15, 0x96, !PT ;  /* 0x00000010110f7212 */ /* 0x000fe200078e960f */
[----:B------:R-:W-:Y:S01]  /*1bc0*/  IMAD R17, R10, -0x2daee0ad, RZ ;  /* 0xd2511f530a117824 */ /* 0x000fe200078e02ff */
[----:B------:R-:W-:Y:S01]  /*1bd0*/  SHF.R.U64 R216, R86, 0x10, R87 ;  /* 0x0000001056d87819 */ /* 0x000fe20000001257 */
[----:B------:R-:W-:Y:S01]  /*1be0*/  IMAD.HI.U32 R14, R12, -0x2daee0ad, RZ ;  /* 0xd2511f530c0e7827 */ /* 0x000fe200078e00ff */
[----:B------:R-:W-:Y:S01]  /*1bf0*/  PRMT R200, R200, 0x5410, R18 ;  /* 0x00005410c8c87816 */ /* 0x000fe20000000012 */
[----:B------:R-:W4:Y:S01]  /*1c00*/  LDCU.64 UR4, c[0x0][0x3a0] ;  /* 0x00007400ff0477ac */ /* 0x000f220008000a00 */
[--C-:B------:R-:W-:Y:S01]  /*1c10*/  SHF.R.U64 R212, R94, 0x10, R95.reuse ;  /* 0x000000105ed47819 */ /* 0x100fe2000000125f */
[----:B------:R-:W-:Y:S01]  /*1c20*/  IMAD.HI.U32 R10, R15, -0x326172a9, RZ ;  /* 0xcd9e8d570f0a7827 */ /* 0x000fe200078e00ff */
[----:B------:R-:W-:-:S02]  /*1c30*/  SHF.R.U32.HI R18, RZ, 0x10, R95 ;  /* 0x00000010ff127819 */ /* 0x000fc4000001165f */
[----:B------:R-:W-:Y:S01]  /*1c40*/  SHF.R.U64 R213, R92, 0x10, R93 ;  /* 0x000000105cd57819 */ /* 0x000fe2000000125d */
[----:B------:R-:W-:Y:S01]  /*1c50*/  VIADD R16, R109, 0x76cf5d0a ;  /* 0x76cf5d0a6d107836 */ /* 0x000fe20000000000 */
[----:B------:R-:W-:Y:S01]  /*1c60*/  LOP3.LUT R10, R13, R11, R10, 0x96, !PT ;  /* 0x0000000b0d0a7212 */ /* 0x000fe200078e960a */
[----:B------:R-:W-:Y:S01]  /*1c70*/  IMAD.MOV.U32 R147, RZ, RZ, R69 ;  /* 0x000000ffff937224 */ /* 0x000fe200078e0045 */
[----:B------:R-:W-:Y:S01]  /*1c80*/  IADD3 R13, PT, PT, R108, -0x255992d5, RZ ;  /* 0xdaa66d2b6c0d7810 */ /* 0x000fe20007ffe0ff */
[----:B------:R-:W-:Y:S01]  /*1c90*/  IMAD.MOV.U32 R145, RZ, RZ, R71 ;  /* 0x000000ffff917224 */ /* 0x000fe200078e0047 */
[----:B------:R-:W-:Y:S01]  /*1ca0*/  LOP3.LUT R14, R16, R17, R14, 0x96, !PT ;  /* 0x00000011100e7212 */ /* 0x000fe200078e960e */
[----:B------:R-:W-:Y:S01]  /*1cb0*/  IMAD R16, R15, -0x326172a9, RZ ;  /* 0xcd9e8d570f107824 */ /* 0x000fe200078e02ff */
[----:B------:R-:W-:Y:S01]  /*1cc0*/  PRMT R212, R212, 0x5410, R18 ;  /* 0x00005410d4d47816 */ /* 0x000fe20000000012 */
[----:B------:R-:W-:Y:S01]  /*1cd0*/  IMAD R15, R12, -0x2daee0ad, RZ ;  /* 0xd2511f530c0f7824 */ /* 0x000fe200078e02ff */
[----:B------:R-:W-:Y:S01]  /*1ce0*/  SHF.R.U32.HI R18, RZ, 0x10, R93 ;  /* 0x00000010ff127819 */ /* 0x000fe2000001165d */
[----:B------:R-:W-:Y:S01]  /*1cf0*/  IMAD.HI.U32 R11, R14, -0x326172a9, RZ ;  /* 0xcd9e8d570e0b7827 */ /* 0x000fe200078e00ff */
[----:B------:R-:W-:-:S02]  /*1d00*/  SHF.R.U64 R135, R46, 0x10, R47 ;  /* 0x000000102e877819 */ /* 0x000fc4000000122f */
[----:B------:R-:W-:Y:S01]  /*1d10*/  SHF.R.U64 R133, R44, 0x10, R45 ;  /* 0x000000102c857819 */ /* 0x000fe2000000122d */
[----:B------:R-:W-:Y:S01]  /*1d20*/  IMAD.HI.U32 R12, R10, -0x2daee0ad, RZ ;  /* 0xd2511f530a0c7827 */ /* 0x000fe200078e00ff */
[----:B------:R-:W-:Y:S02]  /*1d30*/  LOP3.LUT R11, R13, R16, R11, 0x96, !PT ;  /* 0x000000100d0b7212 */ /* 0x000fe400078e960b */
[----:B------:R-:W-:Y:S01]  /*1d40*/  SHF.R.U32.HI R131, RZ, 0x10, R45 ;  /* 0x00000010ff837819 */ /* 0x000fe2000001162d */
[----:B------:R-:W-:Y:S01]  /*1d50*/  VIADD R17, R109, 0x32370b8f ;  /* 0x32370b8f6d117836 */ /* 0x000fe20000000000 */
[----:B------:R-:W-:Y:S01]  /*1d60*/  SHF.R.U64 R72, R56, 0x10, R57 ;  /* 0x0000001038487819 */ /* 0x000fe20000001239 */
[----:B------:R-:W-:Y:S01]  /*1d70*/  IMAD R16, R10, -0x2daee0ad, RZ ;  /* 0xd2511f530a107824 */ /* 0x000fe200078e02ff */
[----:B------:R-:W-:Y:S01]  /*1d80*/  MOV R158, R58 ;  /* 0x0000003a009e7202 */ /* 0x000fe20000000f00 */
[----:B------:R-:W-:Y:S01]  /*1d90*/  IMAD R14, R14, -0x326172a9, RZ ;  /* 0xcd9e8d570e0e7824 */ /* 0x000fe200078e02ff */
[----:B------:R-:W-:Y:S01]  /*1da0*/  LOP3.LUT R12, R17, R15, R12, 0x96, !PT ;  /* 0x0000000f110c7212 */ /* 0x000fe200078e960c */
[----:B------:R-:W-:Y:S01]  /*1db0*/  IMAD.HI.U32 R13, R11, -0x2daee0ad, RZ ;  /* 0xd2511f530b0d7827 */ /* 0x000fe200078e00ff */
[----:B------:R-:W-:-:S02]  /*1dc0*/  SHF.R.U32.HI R17, RZ, 0x10, R89 ;  /* 0x00000010ff117819 */ /* 0x000fc40000011659 */
[----:B------:R-:W-:Y:S01]  /*1dd0*/  MOV R152, R64 ;  /* 0x0000004000987202 */ /* 0x000fe20000000f00 */
[----:B------:R-:W-:Y:S01]  /*1de0*/  IMAD.HI.U32 R10, R12, -0x326172a9, RZ ;  /* 0xcd9e8d570c0a7827 */ /* 0x000fe200078e00ff */
[----:B------:R-:W-:Y:S02]  /*1df0*/  PRMT R215, R215, 0x5410, R17 ;  /* 0x00005410d7d77816 */ /* 0x000fe40000000011 */
[----:B------:R-:W-:Y:S01]  /*1e00*/  MOV R146, R70 ;  /* 0x0000004600927202 */ /* 0x000fe20000000f00 */
[----:B------:R-:W-:Y:S01]  /*1e10*/  VIADD R15, R109, 0xed9eba14 ;  /* 0xed9eba146d0f7836 */ /* 0x000fe20000000000 */
[----:B------:R-:W-:Y:S01]  /*1e20*/  LOP3.LUT R9, R9, R14, R10, 0x96, !PT ;  /* 0x0000000e09097212 */ /* 0x000fe200078e960a */
[----:B------:R-:W-:Y:S01]  /*1e30*/  IMAD R17, R11, -0x2daee0ad, RZ ;  /* 0xd2511f530b117824 */ /* 0x000fe200078e02ff */
[----:B------:R-:W-:Y:S01]  /*1e40*/  IADD3 R14, PT, PT, R109, -0x56f99767, RZ ;  /* 0xa90668996d0e7810 */ /* 0x000fe20007ffe0ff */
[----:B------:R-:W-:Y:S01]  /*1e50*/  VIADD R11, R108, 0x1715609d ;  /* 0x1715609d6c0b7836 */ /* 0x000fe20000000000 */
[----:B------:R-:W-:Y:S01]  /*1e60*/  LOP3.LUT R13, R15, R16, R13, 0x96, !PT ;  /* 0x000000100f0d7212 */ /* 0x000fe200078e960d */
[----:B------:R-:W-:Y:S01]  /*1e70*/  IMAD R15, R12, -0x326172a9, RZ ;  /* 0xcd9e8d570c0f7824 */ /* 0x000fe200078e02ff */
[----:B------:R-:W-:Y:S01]  /*1e80*/  SHF.R.U32.HI R16, RZ, 0x10, R87 ;  /* 0x00000010ff107819 */ /* 0x000fe20000011657 */
[----:B------:R-:W-:Y:S01]  /*1e90*/  IMAD.HI.U32 R12, R9, -0x2daee0ad, RZ ;  /* 0xd2511f53090c7827 */ /* 0x000fe200078e00ff */
[----:B------:R-:W-:-:S02]  /*1ea0*/  SHF.R.U64 R143, R54, 0x10, R55 ;  /* 0x00000010368f7819 */ /* 0x000fc40000001237 */
[----:B------:R-:W-:Y:S01]  /*1eb0*/  PRMT R216, R216, 0x5410, R16 ;  /* 0x00005410d8d87816 */ /* 0x000fe20000000010 */
[----:B------:R-:W-:Y:S01]  /*1ec0*/  IMAD.HI.U32 R10, R13, -0x326172a9, RZ ;  /* 0xcd9e8d570d0a7827 */ /* 0x000fe200078e00ff */
[----:B------:R-:W-:Y:S02]  /*1ed0*/  LOP3.LUT R12, R14, R17, R12, 0x96, !PT ;  /* 0x000000110e0c7212 */ /* 0x000fe400078e960c */
[----:B------:R-:W-:Y:S01]  /*1ee0*/  SHF.R.U64 R141, R52, 0x10, R53 ;  /* 0x00000010348d7819 */ /* 0x000fe20000001235 */
[----:B------:R-:W-:Y:S01]  /*1ef0*/  IMAD R16, R9, -0x2daee0ad, RZ ;  /* 0xd2511f5309107824 */ /* 0x000fe200078e02ff */
[----:B------:R-:W-:Y:S01]  /*1f00*/  LOP3.LUT R10, R11, R15, R10, 0x96, !PT ;  /* 0x0000000f0b0a7212 */ /* 0x000fe200078e960a */
[----:B------:R-:W-:Y:S01]  /*1f10*/  IMAD R14, R13, -0x326172a9, RZ ;  /* 0xcd9e8d570d0e7824 */ /* 0x000fe200078e02ff */
[----:B------:R-:W-:Y:S01]  /*1f20*/  IADD3 R15, PT, PT, R109, 0x646e171e, RZ ;  /* 0x646e171e6d0f7810 */ /* 0x000fe20007ffe0ff */
[----:B------:R-:W-:Y:S01]  /*1f30*/  VIADD R11, R108, 0xb54cda56 ;  /* 0xb54cda566c0b7836 */ /* 0x000fe20000000000 */
[----:B------:R-:W-:Y:S01]  /*1f40*/  MOV R140, R50 ;  /* 0x00000032008c7202 */ /* 0x000fe20000000f00 */
[----:B------:R-:W-:Y:S01]  /*1f50*/  IMAD.HI.U32 R9, R12, -0x326172a9, RZ ;  /* 0xcd9e8d570c097827 */ /* 0x000fe200078e00ff */
[----:B------:R-:W-:-:S02]  /*1f60*/  SHF.R.U64 R139, R50, 0x10, R51 ;  /* 0x00000010328b7819 */ /* 0x000fc40000001233 */
[----:B------:R-:W-:Y:S01]  /*1f70*/  SHF.R.U64 R137, R48, 0x10, R49 ;  /* 0x0000001030897819 */ /* 0x000fe20000001231 */
[----:B------:R-:W-:Y:S01]  /*1f80*/  IMAD.HI.U32 R13, R10, -0x2daee0ad, RZ ;  /* 0xd2511f530a0d7827 */ /* 0x000fe200078e00ff */
[----:B------:R-:W-:Y:S02]  /*1f90*/  LOP3.LUT R9, R11, R14, R9, 0x96, !PT ;  /* 0x0000000e0b097212 */ /* 0x000fe400078e9609 */
[----:B------:R-:W-:Y:S01]  /*1fa0*/  MOV R129, R43 ;  /* 0x0000002b00817202 */ /* 0x000fe20000000f00 */
[----:B------:R-:W-:Y:S01]  /*1fb0*/  IMAD R11, R12, -0x326172a9, RZ ;  /* 0xcd9e8d570c0b7824 */ /* 0x000fe200078e02ff */
[----:B------:R-:W-:Y:S01]  /*1fc0*/  LOP3.LUT R13, R15, R16, R13, 0x96, !PT ;  /* 0x000000100f0d7212 */ /* 0x000fe200078e960d */
[----:B------:R-:W-:Y:S01]  /*1fd0*/  IMAD R14, R10, -0x2daee0ad, RZ ;  /* 0xd2511f530a0e7824 */ /* 0x000fe200078e02ff */
[----:B------:R-:W-:Y:S01]  /*1fe0*/  SHF.R.U64 R128, R42, 0x10, R43 ;  /* 0x000000102a807819 */ /* 0x000fe2000000122b */
[----:B------:R-:W-:Y:S01]  /*1ff0*/  IMAD.HI.U32 R15, R9, -0x2daee0ad, RZ ;  /* 0xd2511f53090f7827 */ /* 0x000fe200078e00ff */
[----:B------:R-:W-:-:S02]  /*2000*/  MOV R166, R40 ;  /* 0x0000002800a67202 */ /* 0x000fc40000000f00 */
[----:B------:R-:W-:Y:S01]  /*2010*/  SHF.R.U64 R167, R40, 0x10, R41 ;  /* 0x0000001028a77819 */ /* 0x000fe20000001229 */
[C---:B------:R-:W-:Y:S01]  /*2020*/  IMAD.HI.U32 R10, R13.reuse, -0x326172a9, RZ ;  /* 0xcd9e8d570d0a7827 */ /* 0x040fe200078e00ff */
[----:B------:R-:W-:Y:S02]  /*2030*/  LOP3.LUT R8, R8, R14, R15, 0x96, !PT ;  /* 0x0000000e08087212 */ /* 0x000fe400078e960f */
[----:B------:R-:W-:Y:S01]  /*2040*/  SHF.R.U64 R169, R38, 0x10, R39 ;  /* 0x0000001026a97819 */ /* 0x000fe20000001227 */
[----:B------:R-:W-:Y:S01]  /*2050*/  VIADD R12, R108, 0x5384540f ;  /* 0x5384540f6c0c7836 */ /* 0x000fe20000000000 */
[----:B------:R-:W-:Y:S01]  /*2060*/  SHF.R.U64 R171, R36, 0x10, R37 ;  /* 0x0000001024ab7819 */ /* 0x000fe20000001225 */
[----:B------:R-:W-:Y:S01]  /*2070*/  IMAD.MOV.U32 R46, RZ, RZ, R45 ;  /* 0x000000ffff2e7224 */ /* 0x000fe200078e002d */
[----:B------:R-:W-:Y:S01]  /*2080*/  SHF.R.U32.HI R45, RZ, 0x10, R43 ;  /* 0x00000010ff2d7819 */ /* 0x000fe2000001162b */
[----:B------:R-:W-:Y:S01]  /*2090*/  IMAD.MOV.U32 R54, RZ, RZ, R53 ;  /* 0x000000ffff367224 */ /* 0x000fe200078e0035 */
[----:B------:R-:W-:Y:S01]  /*20a0*/  LOP3.LUT R10, R12, R11, R10, 0x96, !PT ;  /* 0x0000000b0c0a7212 */ /* 0x000fe200078e960a */
[----:B------:R-:W-:Y:S01]  /*20b0*/  IMAD R12, R13, -0x326172a9, RZ ;  /* 0xcd9e8d570d0c7824 */ /* 0x000fe200078e02ff */
[----:B------:R-:W-:Y:S01]  /*20c0*/  MOV R172, R34 ;  /* 0x0000002200ac7202 */ /* 0x000fe20000000f00 */
[----:B------:R-:W-:Y:S01]  /*20d0*/  IMAD R13, R9, -0x2daee0ad, RZ ;  /* 0xd2511f53090d7824 */ /* 0x000fe200078e02ff */
[----:B------:R-:W-:Y:S01]  /*20e0*/  SHF.R.U64 R173, R34, 0x10, R35 ;  /* 0x0000001022ad7819 */ /* 0x000fe20000001223 */
[----:B------:R-:W-:Y:S01]  /*20f0*/  VIADD R11, R108, 0xf1bbcdc8 ;  /* 0xf1bbcdc86c0b7836 */ /* 0x000fe20000000000 */
[----:B------:R-:W-:Y:S01]  /*2100*/  SHF.R.U64 R175, R32, 0x10, R33 ;  /* 0x0000001020af7819 */ /* 0x000fe20000001221 */
[----:B------:R-:W-:Y:S01]  /*2110*/  IMAD.HI.U32 R9, R8, -0x326172a9, RZ ;  /* 0xcd9e8d5708097827 */ /* 0x000fe200078e00ff */
[----:B------:R-:W-:-:S02]  /*2120*/  SHF.R.U64 R177, R30, 0x10, R31 ;  /* 0x000000101eb17819 */ /* 0x000fc4000000121f */
[----:B------:R-:W-:Y:S01]  /*2130*/  MOV R178, R28 ;  /* 0x0000001c00b27202 */ /* 0x000fe20000000f00 */
[----:B------:R-:W-:Y:S01]  /*2140*/  IMAD.HI.U32 R14, R10, -0x2daee0ad, RZ ;  /* 0xd2511f530a0e7827 */ /* 0x000fe200078e00ff */
[----:B------:R-:W-:Y:S02]  /*2150*/  LOP3.LUT R9, R11, R12, R9, 0x96, !PT ;  /* 0x0000000c0b097212 */ /* 0x000fe400078e9609 */
[----:B------:R-:W-:Y:S01]  /*2160*/  SHF.R.U64 R179, R28, 0x10, R29 ;  /* 0x000000101cb37819 */ /* 0x000fe2000000121d */
[----:B------:R-:W-:Y:S01]  /*2170*/  IMAD.MOV.U32 R52, RZ, RZ, R51 ;  /* 0x000000ffff347224 */ /* 0x000fe200078e0033 */
[----:B------:R-:W-:Y:S01]  /*2180*/  LOP3.LUT R7, R7, R13, R14, 0x96, !PT ;  /* 0x0000000d07077212 */ /* 0x000fe200078e960e */
[----:B------:R-:W-:Y:S01]  /*2190*/  IMAD R13, R8, -0x326172a9, RZ ;  /* 0xcd9e8d57080d7824 */ /* 0x000fe200078e02ff */
        /* <DEDUP_REMOVED lines=23> */
[----:B------:R-:W-:Y:S01]  /*2310*/  IMAD R10, R10, -0x2daee0ad, RZ ;  /* 0xd2511f530a0a7824 */ /* 0x000fe200078e02ff */
[----:B------:R-:W-:Y:S01]  /*2320*/  SHF.R.U64 R68, R68, 0x10, R69 ;  /* 0x0000001044447819 */ /* 0x000fe20000001245 */
[----:B------:R-:W-:Y:S01]  /*2330*/  IMAD.HI.U32 R113, R9, -0x2daee0ad, RZ ;  /* 0xd2511f5309717827 */ /* 0x000fe200078e00ff */
[----:B------:R-:W-:-:S02]  /*2340*/  SHF.R.U64 R70, R70, 0x10, R71 ;  /* 0x0000001046467819 */ /* 0x000fc40000001247 */
[----:B------:R-:W-:Y:S01]  /*2350*/  MOV R56, R55 ;  /* 0x0000003700387202 */ /* 0x000fe20000000f00 */
[----:B------:R-:W-:Y:S01]  /*2360*/  IMAD.HI.U32 R114, R7, -0x326172a9, RZ ;  /* 0xcd9e8d5707727827 */ /* 0x000fe200078e00ff */
[----:B------:R-:W-:Y:S02]  /*2370*/  MOV R50, R49 ;  /* 0x0000003100327202 */ /* 0x000fe40000000f00 */
[----:B------:R-:W-:Y:S01]  /*2380*/  MOV R134, R44 ;  /* 0x0000002c00867202 */ /* 0x000fe20000000f00 */
[----:B------:R-:W-:Y:S01]  /*2390*/  VIADD R8, R108, 0x8ff34781 ;  /* 0x8ff347816c087836 */ /* 0x000fe20000000000 */
[----:B------:R-:W-:Y:S01]  /*23a0*/  MOV R40, R39 ;  /* 0x0000002700287202 */ /* 0x000fe20000000f00 */
[----:B------:R-:W-:Y:S01]  /*23b0*/  HADD2.F32 R115, -RZ, R4.H0_H0 ;  /* 0x20000004ff737230 */ /* 0x000fe20000004100 */
[----:B------:R-:W-:Y:S01]  /*23c0*/  MOV R34, R33 ;  /* 0x0000002100227202 */ /* 0x000fe20000000f00 */
[----:B------:R-:W-:Y:S01]  /*23d0*/  HADD2.F32 R116, -RZ, R5.H0_H0 ;  /* 0x20000005ff747230 */ /* 0x000fe20000004100 */
[----:B------:R-:W-:Y:S01]  /*23e0*/  MOV R28, R27 ;  /* 0x0000001b001c7202 */ /* 0x000fe20000000f00 */
[----:B------:R-:W-:Y:S01]  /*23f0*/  IMAD.MOV.U32 R121, RZ, RZ, RZ ;  /* 0x000000ffff797224 */ /* 0x000fe200078e00ff */
[----:B------:R-:W-:Y:S01]  /*2400*/  MOV R22, R21 ;  /* 0x0000001500167202 */ /* 0x000fe20000000f00 */
[----:B------:R-:W-:Y:S01]  /*2410*/  HADD2.F32 R118, -RZ, R118.H0_H0 ;  /* 0x20000076ff767230 */ /* 0x000fe20000004100 */
[----:B------:R-:W-:Y:S01]  /*2420*/  PRMT R213, R213, 0x5410, R18 ;  /* 0x00005410d5d57816 */ /* 0x000fe20000000012 */
        /* <DEDUP_REMOVED lines=9> */
[----:B------:R-:W-:Y:S01]  /*24c0*/  SHF.R.U32.HI R61, RZ, 0x10, R61 ;  /* 0x00000010ff3d7819 */ /* 0x000fe2000001163d */
[----:B------:R-:W-:Y:S01]  /*24d0*/  IMAD R124, R7, -0x326172a9, RZ ;  /* 0xcd9e8d57077c7824 */ /* 0x000fe200078e02ff */
[----:B------:R-:W-:Y:S01]  /*24e0*/  SHF.R.U32.HI R63, RZ, 0x10, R63 ;  /* 0x00000010ff3f7819 */ /* 0x000fe2000001163f */
[----:B------:R-:W-:Y:S01]  /*24f0*/  IMAD R126, R9, -0x2daee0ad, RZ ;  /* 0xd2511f53097e7824 */ /* 0x000fe200078e02ff */
        /* <DEDUP_REMOVED lines=32> */
[----:B------:R-:W-:Y:S02]  /*2700*/  IADD3 R11, PT, PT, R109, -0x695add53, RZ ;  /* 0x96a522ad6d0b7810 */ /* 0x000fe40007ffe0ff */
        /* <DEDUP_REMOVED lines=64> */
[----:B------:R-:W-:Y:S02]  /*2b10*/  LOP3.LUT R113, R11, R10, R113, 0x96, !PT ;  /* 0x0000000a0b717212 */ /* 0x000fe400078e9671 */
[----:B------:R-:W-:Y:S02]  /*2b20*/  LOP3.LUT R114, R8, R13, R114, 0x96, !PT ;  /* 0x0000000d08727212 */ /* 0x000fe400078e9672 */
[----:B01234-:R-:W-:-:S07]  /*2b30*/  LOP3.LUT R117, R6, 0x3, RZ, 0xc0, !PT ;  /* 0x0000000306757812 */ /* 0x01ffce00078ec0ff */
.L_x_62975:
        /* <DEDUP_REMOVED lines=8> */
[----:B------:R-:W-:Y:S01]  /*2bc0*/  BSSY.RECONVERGENT B0, `(.L_x_61998) ;  /* 0x000037d000007945 */ /* 0x000fe20003800200 */
[----:B------:R-:W-:Y:S01]  /*2bd0*/  IMAD.MOV.U32 R190, RZ, RZ, RZ ;  /* 0x000000ffffbe7224 */ /* 0x000fe200078e00ff */
[----:B------:R-:W3:Y:S01]  /*2be0*/  S2R R189, SR_TID.X ;  /* 0x0000000000bd7919 */ /* 0x000ee20000002100 */
[----:B0-----:R-:W-:Y:S01]  /*2bf0*/  IMAD R191, R110, R77, RZ ;  /* 0x0000004d6ebf7224 */ /* 0x001fe200078e02ff */
[----:B---3--:R-:W-:Y:S02]  /*2c00*/  LOP3.LUT R164, R189, 0x1f, RZ, 0xc0, !PT ;  /* 0x0000001fbda47812 */ /* 0x008fe400078ec0ff */
[----:B--2---:R-:W-:-:S13]  /*2c10*/  ISETP.GE.AND P0, PT, R163, 0x1, PT ;  /* 0x00000001a300780c */ /* 0x004fda0003f06270 */
[----:B------:R-:W-:-:S05]  /*2c20*/  @P0 IADD3 R78, PT, PT, R163, -0x1, RZ ;  /* 0xffffffffa34e0810 */ /* 0x000fca0007ffe0ff */
[----:B------:R-:W-:-:S05]  /*2c30*/  @P0 IMAD R78, R78, R77, RZ ;  /* 0x0000004d4e4e0224 */ /* 0x000fca00078e02ff */
[----:B------:R-:W-:-:S04]  /*2c40*/  @P0 SHF.R.S32.HI R79, RZ, 0x1f, R78 ;  /* 0x0000001fff4f0819 */ /* 0x000fc8000001144e */
[----:B------:R-:W-:Y:S02]  /*2c50*/  @P0 LEA.HI R79, R79, R78, RZ, 0x2 ;  /* 0x0000004e4f4f0211 */ /* 0x000fe400078f10ff */
[----:B------:R-:W-:Y:S02]  /*2c60*/  SHF.R.S32.HI R78, RZ, 0x1f, R191 ;  /* 0x0000001fff4e7819 */ /* 0x000fe400000114bf */
[----:B------:R-:W-:Y:S02]  /*2c70*/  @P0 LEA.HI.SX32 R190, R79, R164, 0x1e ;  /* 0x000000a44fbe0211 */ /* 0x000fe400078ff2ff */
[----:B------:R-:W-:-:S04]  /*2c80*/  LEA.HI R191, R78, R191, RZ, 0x2 ;  /* 0x000000bf4ebf7211 */ /* 0x000fc800078f10ff */
[----:B------:R-:W-:Y:S01]  /*2c90*/  LEA.HI.SX32 R191, R191, R164, 0x1e ;  /* 0x000000a4bfbf7211 */ /* 0x000fe200078ff2ff */
[----:B-1----:R-:W-:Y:S06]  /*2ca0*/  @!P5 BRA `(.L_x_61999) ;  /* 0x0000003400b8d947 */ /* 0x002fec0003800000 */
[----:B------:R-:W-:Y:S04]  /*2cb0*/  BSSY.RECONVERGENT B1, `(.L_x_62000) ;  /* 0x0000005000017945 */ /* 0x000fe80003800200 */
[----:B------:R-:W-:Y:S05]  /*2cc0*/  @!P0 BRA `(.L_x_62001) ;  /* 0x00000000000c8947 */ /* 0x000fea0003800000 */
[----:B------:R-:W0:Y:S02]  /*2cd0*/  LDC.64 R4, c[0x0][0x390] ;  /* 0x0000e400ff047b82 */ /* 0x000e240000000a00 */
[----:B0-----:R-:W-:-:S06]  /*2ce0*/  IMAD.WIDE.U32 R4, R190, 0x10, R4 ;  /* 0x00000010be047825 */ /* 0x001fcc00078e0004 */
[----:B------:R-:W5:Y:S02]  /*2cf0*/  LDG.E.128 R4, desc[UR6][R4.64] ;  /* 0x0000000604047981 */ /* 0x000f64000c1e1d00 */
.L_x_62001:
[----:B------:R-:W-:Y:S05]  /*2d00*/  BSYNC.RECONVERGENT B1 ;  /* 0x0000000000017941 */ /* 0x000fea0003800200 */
.L_x_62000:
[----:B------:R-:W-:Y:S01]  /*2d10*/  UISETP.NE.U32.AND UP0, UPT, UR4, URZ, UPT ;  /* 0x000000ff0400728c */ /* 0x000fe2000bf05070 */
[----:B------:R-:W-:Y:S03]  /*2d20*/  BSSY.RECONVERGENT B1, `(.L_x_62002) ;  /* 0x0000352000017945 */ /* 0x000fe60003800200 */
        /* <DEDUP_REMOVED lines=27> */
.L_x_62008:
        /* <DEDUP_REMOVED lines=13> */
.L_x_62010:
[----:B------:R-:W-:Y:S05]  /*2fb0*/  BSYNC.RECONVERGENT B4 ;  /* 0x0000000000047941 */ /* 0x000fea0003800200 */
.L_x_62009:
        /* <DEDUP_REMOVED lines=13> */
[----:B------:R-:W-:-:S03]  /*3090*/  IADD3 R12, PT, PT, R108, 0x3c6ef372, RZ ;  /* 0x3c6ef3726c0c7810 */ /* 0x000fc60007ffe0ff */
[----:B------:R-:W-:Y:S01]  /*30a0*/  VIADD R13, R109, 0x76cf5d0a ;  /* 0x76cf5d0a6d0d7836 */ /* 0x000fe20000000000 */
[----:B------:R-:W-:-:S04]  /*30b0*/  LOP3.LUT R12, R12, R78, R195, 0x96, !PT ;  /* 0x0000004e0c0c7212 */ /* 0x000fc800078e96c3 */
[----:B------:R-:W-:Y:S01]  /*30c0*/  LOP3.LUT R13, R13, R192, R15, 0x96, !PT ;  /* 0x000000c00d0d7212 */ /* 0x000fe200078e960f */
[----:B------:R-:W-:-:S04]  /*30d0*/  IMAD.WIDE.U32 R192, R12, -0x2daee0ad, RZ ;  /* 0xd2511f530cc07825 */ /* 0x000fc800078e00ff */
[----:B------:R-:W-:-:S04]  /*30e0*/  IMAD.WIDE.U32 R78, R13, -0x326172a9, RZ ;  /* 0xcd9e8d570d4e7825 */ /* 0x000fc800078e00ff */
[----:B------:R-:W-:Y:S02]  /*30f0*/  VIADD R12, R109, 0x32370b8f ;  /* 0x32370b8f6d0c7836 */ /* 0x000fe40000000000 */
[----:B------:R-:W-:-:S03]  /*3100*/  VIADD R13, R108, 0xdaa66d2b ;  /* 0xdaa66d2b6c0d7836 */ /* 0x000fc60000000000 */
        /* <DEDUP_REMOVED lines=8> */
[----:B------:R-:W-:-:S04]  /*3190*/  IMAD.WIDE.U32 R78, R13, -0x326172a9, RZ ;  /* 0xcd9e8d570d4e7825 */ /* 0x000fc800078e00ff */
[----:B------:R-:W-:Y:S01]  /*31a0*/  IMAD.WIDE.U32 R192, R12, -0x2daee0ad, RZ ;  /* 0xd2511f530cc07825 */ /* 0x000fe200078e00ff */
[----:B------:R-:W-:-:S03]  /*31b0*/  IADD3 R12, PT, PT, R109, -0x56f99767, RZ ;  /* 0xa90668996d0c7810 */ /* 0x000fc60007ffe0ff */
        /* <DEDUP_REMOVED lines=11> */
[----:B------:R-:W-:-:S03]  /*3270*/  IADD3 R13, PT, PT, R108, 0x5384540f, RZ ;  /* 0x5384540f6c0d7810 */ /* 0x000fc60007ffe0ff */
        /* <DEDUP_REMOVED lines=16> */
.L_x_62007:
[----:B------:R-:W-:Y:S05]  /*3380*/  BSYNC.RECONVERGENT B3 ;  /* 0x0000000000037941 */ /* 0x000fea0003800200 */
.L_x_62006:
[----:B------:R-:W-:Y:S01]  /*3390*/  I2FP.F32.U32 R13, R12 ;  /* 0x0000000c000d7245 */ /* 0x000fe20000201000 */
[----:B------:R-:W-:Y:S02]  /*33a0*/  HFMA2 R12, -RZ, RZ, 0.1171875, 0 ;  /* 0x2f800000ff0c7431 */ /* 0x000fe400000001ff */
[----:B-----5:R-:W-:Y:S01]  /*33b0*/  FMUL.FTZ R79, R4, UR11 ;  /* 0x0000000b044f7c20 */ /* 0x020fe20008410000 */
[----:B------:R-:W-:-:S03]  /*33c0*/  HADD2.F32 R15, -RZ, R160.H0_H0 ;  /* 0x200000a0ff0f7230 */ /* 0x000fc60000004100 */
[----:B------:R-:W-:Y:S01]  /*33d0*/  FMUL.FTZ R79, R79, UR10 ;  /* 0x0000000a4f4f7c20 */ /* 0x000fe20008410000 */
[----:B------:R-:W-:-:S05]  /*33e0*/  FFMA.FTZ R12, R13, R12, 1.1641532182693481445e-10 ;  /* 0x2f0000000d0c7423 */ /* 0x000fca000001000c */
[----:B------:R-:W-:-:S04]  /*33f0*/  FSETP.GTU.FTZ.AND P2, PT, R12, UR8, PT ;  /* 0x000000080c007c0b */ /* 0x000fc8000bf5c000 */
[----:B------:R-:W-:Y:S02]  /*3400*/  FSEL R79, R79, RZ, !P2 ;  /* 0x000000ff4f4f7208 */ /* 0x000fe40005000000 */
[----:B------:R-:W-:-:S03]  /*3410*/  SEL R13, RZ, 0x1, P2 ;  /* 0x00000001ff0d7807 */ /* 0x000fc60001000000 */
[----:B------:R-:W-:Y:S01]  /*3420*/  FFMA.FTZ R12, R79, R15, R8 ;  /* 0x0000000f4f0c7223 */ /* 0x000fe20000010008 */
[----:B------:R-:W-:-:S07]  /*3430*/  PRMT R128, R13, 0x7610, R128 ;  /* 0x000076100d807816 */ /* 0x000fce0000000080 */
.L_x_62005:
[----:B------:R-:W-:Y:S05]  /*3440*/  BSYNC.RECONVERGENT B2 ;  /* 0x0000000000027941 */ /* 0x000fea0003800200 */
.L_x_62004:
        /* <DEDUP_REMOVED lines=17> */
.L_x_62015:
        /* <DEDUP_REMOVED lines=13> */
.L_x_62017:
[----:B------:R-:W-:Y:S05]  /*3630*/  BSYNC.RECONVERGENT B4 ;  /* 0x0000000000047941 */ /* 0x000fea0003800200 */
.L_x_62016:
[----:B------:R-:W-:Y:S01]  /*3640*/  IMAD.WIDE.U32 R222, R112, -0x326172a9, RZ ;  /* 0xcd9e8d5770de7825 */ /* 0x000fe200078e00ff */
[----:B------:R-:W-:Y:S02]  /*3650*/  LOP3.LUT R14, R121, R193, R109, 0x96, !PT ;  /* 0x000000c1790e7212 */ /* 0x000fe400078e966d */
[----:B------:R-:W-:Y:S01]  /*3660*/  IADD3 R113, PT, PT, R109, -0x695add53, RZ ;  /* 0x96a522ad6d717810 */ /* 0x000fe20007ffe0ff */
[----:B------:R-:W-:Y:S01]  /*3670*/  VIADD R114, R108, 0x8ff34781 ;  /* 0x8ff347816c727836 */ /* 0x000fe20000000000 */
[----:B------:R-:W-:Y:S01]  /*3680*/  LOP3.LUT R13, R119, R223, R108, 0x96, !PT ;  /* 0x000000df770d7212 */ /* 0x000fe200078e966c */
[----:B------:R-:W-:-:S04]  /*3690*/  IMAD.WIDE.U32 R194, R14, -0x326172a9, RZ ;  /* 0xcd9e8d570ec27825 */ /* 0x000fc800078e00ff */
[----:B------:R-:W-:-:S04]  /*36a0*/  IMAD.WIDE.U32 R196, R13, -0x2daee0ad, RZ ;  /* 0xd2511f530dc47825 */ /* 0x000fc800078e00ff */
[----:B------:R-:W-:Y:S02]  /*36b0*/  VIADD R14, R108, 0x9e3779b9 ;  /* 0x9e3779b96c0e7836 */ /* 0x000fe40000000000 */
[----:B------:R-:W-:-:S03]  /*36c0*/  VIADD R13, R109, 0xbb67ae85 ;  /* 0xbb67ae856d0d7836 */ /* 0x000fc60000000000 */
        /* <DEDUP_REMOVED lines=49> */
[----:B------:R-:W-:Y:S01]  /*39e0*/  IMAD.MOV.U32 R124, RZ, RZ, R194 ;  /* 0x000000ffff7c7224 */ /* 0x000fe200078e00c2 */
[----:B------:R-:W-:Y:S01]  /*39f0*/  MOV R78, R14 ;  /* 0x0000000e004e7202 */ /* 0x000fe20000000f00 */
[----:B------:R-:W-:-:S07]  /*3a00*/  IMAD.MOV.U32 R15, RZ, RZ, RZ ;  /* 0x000000ffff0f7224 */ /* 0x000fce00078e00ff */
.L_x_62014:
[----:B------:R-:W-:Y:S05]  /*3a10*/  BSYNC.RECONVERGENT B3 ;  /* 0x0000000000037941 */ /* 0x000fea0003800200 */
.L_x_62013:
[----:B------:R-:W-:Y:S01]  /*3a20*/  I2FP.F32.U32 R14, R13 ;  /* 0x0000000d000e7245 */ /* 0x000fe20000201000 */
[----:B------:R-:W-:Y:S02]  /*3a30*/  IMAD.MOV.U32 R13, RZ, RZ, 0x2f800000 ;  /* 0x2f800000ff0d7424 */ /* 0x000fe400078e00ff */
[----:B-----5:R-:W-:Y:S01]  /*3a40*/  FMUL.FTZ R162, R5, UR11 ;  /* 0x0000000b05a27c20 */ /* 0x020fe20008410000 */
[----:B------:R-:W-:Y:S02]  /*3a50*/  HADD2.F32 R126, -RZ, R159.H0_H0 ;  /* 0x2000009fff7e7230 */ /* 0x000fe40000004100 */
[----:B------:R-:W-:Y:S01]  /*3a60*/  FFMA.FTZ R13, R14, R13, 1.1641532182693481445e-10 ;  /* 0x2f0000000e0d7423 */ /* 0x000fe2000001000d */
[----:B------:R-:W-:-:S04]  /*3a70*/  FMUL.FTZ R162, R162, UR10 ;  /* 0x0000000aa2a27c20 */ /* 0x000fc80008410000 */
[----:B------:R-:W-:-:S04]  /*3a80*/  FSETP.GTU.FTZ.AND P2, PT, R13, UR8, PT ;  /* 0x000000080d007c0b */ /* 0x000fc8000bf5c000 */
[----:B------:R-:W-:Y:S02]  /*3a90*/  FSEL R162, R162, RZ, !P2 ;  /* 0x000000ffa2a27208 */ /* 0x000fe40005000000 */
[----:B------:R-:W-:-:S03]  /*3aa0*/  SEL R14, RZ, 0x1, P2 ;  /* 0x00000001ff0e7807 */ /* 0x000fc60001000000 */
[----:B------:R-:W-:Y:S01]  /*3ab0*/  FFMA.FTZ R13, R162, R126, R9 ;  /* 0x0000007ea20d7223 */ /* 0x000fe20000010009 */
[----:B------:R-:W-:-:S07]  /*3ac0*/  PRMT R129, R14, 0x7610, R129 ;  /* 0x000076100e817816 */ /* 0x000fce0000000081 */
.L_x_62012:
[----:B------:R-:W-:Y:S05]  /*3ad0*/  BSYNC.RECONVERGENT B2 ;  /* 0x0000000000027941 */ /* 0x000fea0003800200 */
.L_x_62011:
        /* <DEDUP_REMOVED lines=17> */
.L_x_62022:
        /* <DEDUP_REMOVED lines=13> */
.L_x_62024:
[----:B------:R-:W-:Y:S05]  /*3cc0*/  BSYNC.RECONVERGENT B4 ;  /* 0x0000000000047941 */ /* 0x000fea0003800200 */
.L_x_62023:
[----:B------:R-:W-:Y:S01]  /*3cd0*/  IMAD.WIDE.U32 R222, R112, -0x326172a9, RZ ;  /* 0xcd9e8d5770de7825 */ /* 0x000fe200078e00ff */
[----:B------:R-:W-:-:S03]  /*3ce0*/  LOP3.LUT R15, R121, R193, R109, 0x96, !PT ;  /* 0x000000c1790f7212 */ /* 0x000fc600078e966d */
[----:B------:R-:W-:Y:S02]  /*3cf0*/  HFMA2 R79, -RZ, RZ, 0, 0 ;  /* 0x00000000ff4f7431 */ /* 0x000fe400000001ff */
[C---:B------:R-:W-:Y:S01]  /*3d00*/  VIADD R114, R108.reuse, 0x8ff34781 ;  /* 0x8ff347816c727836 */ /* 0x040fe20000000000 */
[----:B------:R-:W-:Y:S01]  /*3d10*/  LOP3.LUT R14, R119, R223, R108, 0x96, !PT ;  /* 0x000000df770e7212 */ /* 0x000fe200078e966c */
[----:B------:R-:W-:Y:S01]  /*3d20*/  IMAD.WIDE.U32 R194, R15, -0x326172a9, RZ ;  /* 0xcd9e8d570fc27825 */ /* 0x000fe200078e00ff */
[----:B------:R-:W-:-:S03]  /*3d30*/  IADD3 R15, PT, PT, R108, -0x61c88647, RZ ;  /* 0x9e3779b96c0f7810 */ /* 0x000fc60007ffe0ff */
[----:B------:R-:W-:Y:S01]  /*3d40*/  IMAD.WIDE.U32 R196, R14, -0x2daee0ad, RZ ;  /* 0xd2511f530ec47825 */ /* 0x000fe200078e00ff */
[----:B------:R-:W-:-:S03]  /*3d50*/  LOP3.LUT R15, R15, R222, R195, 0x96, !PT ;  /* 0x000000de0f0f7212 */ /* 0x000fc600078e96c3 */
[C---:B------:R-:W-:Y:S02]  /*3d60*/  VIADD R14, R109.reuse, 0xbb67ae85 ;  /* 0xbb67ae856d0e7836 */ /* 0x040fe40000000000 */
[----:B------:R-:W-:-:S03]  /*3d70*/  VIADD R113, R109, 0x96a522ad ;  /* 0x96a522ad6d717836 */ /* 0x000fc60000000000 */
        /* <DEDUP_REMOVED lines=49> */
[----:B------:R-:W-:-:S07]  /*4090*/  IMAD.MOV.U32 R78, RZ, RZ, R194 ;  /* 0x000000ffff4e7224 */ /* 0x000fce00078e00c2 */
.L_x_62021:
[----:B------:R-:W-:Y:S05]  /*40a0*/  BSYNC.RECONVERGENT B3 ;  /* 0x0000000000037941 */ /* 0x000fea0003800200 */
.L_x_62020:
[----:B------:R-:W-:Y:S01]  /*40b0*/  I2FP.F32.U32 R15, R14 ;  /* 0x0000000e000f7245 */ /* 0x000fe20000201000 */
[----:B------:R-:W-:Y:S02]  /*40c0*/  IMAD.MOV.U32 R14, RZ, RZ, 0x2f800000 ;  /* 0x2f800000ff0e7424 */ /* 0x000fe400078e00ff */
[----:B-----5:R-:W-:Y:S01]  /*40d0*/  FMUL.FTZ R193, R6, UR11 ;  /* 0x0000000b06c17c20 */ /* 0x020fe20008410000 */
[----:B------:R-:W-:Y:S02]  /*40e0*/  HADD2.F32 R117, -RZ, R159.H1_H1 ;  /* 0x3000009fff757230 */ /* 0x000fe40000004100 */
[----:B------:R-:W-:Y:S01]  /*40f0*/  FFMA.FTZ R14, R15, R14, 1.1641532182693481445e-10 ;  /* 0x2f0000000f0e7423 */ /* 0x000fe2000001000e */
[----:B------:R-:W-:-:S04]  /*4100*/  FMUL.FTZ R193, R193, UR10 ;  /* 0x0000000ac1c17c20 */ /* 0x000fc80008410000 */
[----:B------:R-:W-:-:S04]  /*4110*/  FSETP.GTU.FTZ.AND P2, PT, R14, UR8, PT ;  /* 0x000000080e007c0b */ /* 0x000fc8000bf5c000 */
[----:B------:R-:W-:Y:S02]  /*4120*/  FSEL R193, R193, RZ, !P2 ;  /* 0x000000ffc1c17208 */ /* 0x000fe40005000000 */
[----:B------:R-:W-:-:S03]  /*4130*/  SEL R15, RZ, 0x1, P2 ;  /* 0x00000001ff0f7807 */ /* 0x000fc60001000000 */
[----:B------:R-:W-:Y:S01]  /*4140*/  FFMA.FTZ R14, R193, R117, R10 ;  /* 0x00000075c10e7223 */ /* 0x000fe2000001000a */
[----:B------:R-:W-:-:S07]  /*4150*/  PRMT R130, R15, 0x7610, R130 ;  /* 0x000076100f827816 */ /* 0x000fce0000000082 */
.L_x_62019:
[----:B------:R-:W-:Y:S05]  /*4160*/  BSYNC.RECONVERGENT B2 ;  /* 0x0000000000027941 */ /* 0x000fea0003800200 */
.L_x_62018:
        /* <DEDUP_REMOVED lines=16> */
.L_x_62028:
        /* <DEDUP_REMOVED lines=13> */
.L_x_62030:
[----:B------:R-:W-:Y:S05]  /*4340*/  BSYNC.RECONVERGENT B3 ;  /* 0x0000000000037941 */ /* 0x000fea0003800200 */
.L_x_62029:
[----:B------:R-:W-:Y:S01]  /*4350*/  IMAD.WIDE.U32 R222, R112, -0x326172a9, RZ ;  /* 0xcd9e8d5770de7825 */ /* 0x000fe200078e00ff */
[----:B------:R-:W-:Y:S02]  /*4360*/  LOP3.LUT R79, R121, R193, R109, 0x96, !PT ;  /* 0x000000c1794f7212 */ /* 0x000fe400078e966d */
[----:B------:R-:W-:Y:S01]  /*4370*/  IADD3 R114, PT, PT, R108, -0x700cb87f, RZ ;  /* 0x8ff347816c727810 */ /* 0x000fe20007ffe0ff */
[----:B------:R-:W-:Y:S01]  /*4380*/  VIADD R113, R109, 0x96a522ad ;  /* 0x96a522ad6d717836 */ /* 0x000fe20000000000 */
        /* <DEDUP_REMOVED lines=52> */
[----:B------:R-:W-:Y:S02]  /*46d0*/  MOV R15, R78 ;  /* 0x0000004e000f7202 */ /* 0x000fe40000000f00 */
[----:B------:R-:W-:Y:S01]  /*46e0*/  LOP3.LUT R114, R114, R222, R197, 0x96, !PT ;  /* 0x000000de72727212 */ /* 0x000fe200078e96c5 */
[----:B------:R-:W-:Y:S01]  /*46f0*/  IMAD.MOV.U32 R124, RZ, RZ, R196 ;  /* 0x000000ffff7c7224 */ /* 0x000fe200078e00c4 */
[----:B------:R-:W-:Y:S01]  /*4700*/  LOP3.LUT R113, R113, R192, R195, 0x96, !PT ;  /* 0x000000c071717212 */ /* 0x000fe200078e96c3 */
[----:B------:R-:W-:-:S07]  /*4710*/  IMAD.MOV.U32 R78, RZ, RZ, R194 ;  /* 0x000000ffff4e7224 */ /* 0x000fce00078e00c2 */
.L_x_62027:
[----:B------:R-:W-:Y:S05]  /*4720*/  BSYNC.RECONVERGENT B2 ;  /* 0x0000000000027941 */ /* 0x000fea0003800200 */
.L_x_62026:
[----:B------:R-:W-:Y:S01]  /*4730*/  I2FP.F32.U32 R126, R15 ;  /* 0x0000000f007e7245 */ /* 0x000fe20000201000 */
[----:B------:R-:W-:Y:S02]  /*4740*/  HFMA2 R15, -RZ, RZ, 0.1171875, 0 ;  /* 0x2f800000ff0f7431 */ /* 0x000fe400000001ff */
[----:B-----5:R-:W-:-:S04]  /*4750*/  FMUL.FTZ R162, R7, UR11 ;  /* 0x0000000b07a27c20 */ /* 0x020fc80008410000 */
[----:B------:R-:W-:Y:S01]  /*4760*/  FMUL.FTZ R162, R162, UR10 ;  /* 0x0000000aa2a27c20 */ /* 0x000fe20008410000 */
[----:B------:R-:W-:Y:S01]  /*4770*/  FFMA.FTZ R15, R126, R15, 1.1641532182693481445e-10 ;  /* 0x2f0000007e0f7423 */ /* 0x000fe2000001000f */
[----:B------:R-:W-:-:S04]  /*4780*/  HADD2.F32 R126, -RZ, R158.H1_H1 ;  /* 0x3000009eff7e7230 */ /* 0x000fc80000004100 */
[----:B------:R-:W-:-:S04]  /*4790*/  FSETP.GTU.FTZ.AND P1, PT, R15, UR8, PT ;  /* 0x000000080f007c0b */ /* 0x000fc8000bf3c000 */
[----:B------:R-:W-:Y:S02]  /*47a0*/  FSEL R162, R162, RZ, !P1 ;  /* 0x000000ffa2a27208 */ /* 0x000fe40004800000 */
[----:B------:R-:W-:-:S03]  /*47b0*/  SEL R79, RZ, 0x1, P1 ;  /* 0x00000001ff4f7807 */ /* 0x000fc60000800000 */
[----:B------:R-:W-:Y:S01]  /*47c0*/  FFMA.FTZ R15, R162, R126, R11 ;  /* 0x0000007ea20f7223 */ /* 0x000fe2000001000b */
[----:B------:R-:W-:Y:S01]  /*47d0*/  PRMT R131, R79, 0x7610, R131 ;  /* 0x000076104f837816 */ /* 0x000fe20000000083 */
[----:B------:R-:W-:Y:S06]  /*47e0*/  BRA `(.L_x_62025) ;  /* 0x0000001800947947 */ /* 0x000fec0003800000 */
.L_x_62003:
        /* <DEDUP_REMOVED lines=21> */
.L_x_62035:
        /* <DEDUP_REMOVED lines=13> */
.L_x_62037:
[----:B------:R-:W-:Y:S05]  /*4a10*/  BSYNC.RECONVERGENT B4 ;  /* 0x0000000000047941 */ /* 0x000fea0003800200 */
.L_x_62036:
[----:B------:R-:W-:Y:S01]  /*4a20*/  IMAD.WIDE.U32 R194, R112, -0x326172a9, RZ ;  /* 0xcd9e8d5770c27825 */ /* 0x000fe200078e00ff */
[----:B------:R-:W-:Y:S02]  /*4a30*/  LOP3.LUT R13, R121, R15, R109, 0x96, !PT ;  /* 0x0000000f790d7212 */ /* 0x000fe400078e966d */
[----:B------:R-:W-:Y:S01]  /*4a40*/  IADD3 R114, PT, PT, R108, -0x700cb87f, RZ ;  /* 0x8ff347816c727810 */ /* 0x000fe20007ffe0ff */
[----:B------:R-:W-:Y:S01]  /*4a50*/  VIADD R113, R109, 0x96a522ad ;  /* 0x96a522ad6d717836 */ /* 0x000fe20000000000 */
        /* <DEDUP_REMOVED lines=50> */
[----:B------:R-:W-:-:S03]  /*4d80*/  MOV R12, R126 ;  /* 0x0000007e000c7202 */ /* 0x000fc60000000f00 */
[----:B------:R-:W-:Y:S01]  /*4d90*/  IMAD.WIDE.U32 R192, R13, -0x326172a9, RZ ;  /* 0xcd9e8d570dc07825 */ /* 0x000fe200078e00ff */
[----:B------:R-:W-:-:S03]  /*4da0*/  LOP3.LUT R113, R113, R14, R79, 0x96, !PT ;  /* 0x0000000e71717212 */ /* 0x000fc600078e964f */
[----:B------:R-:W-:Y:S01]  /*4db0*/  IMAD.MOV.U32 R124, RZ, RZ, R192 ;  /* 0x000000ffff7c7224 */ /* 0x000fe200078e00c0 */
[----:B------:R-:W-:Y:S01]  /*4dc0*/  LOP3.LUT R114, R114, R194, R193, 0x96, !PT ;  /* 0x000000c272727212 */ /* 0x000fe200078e96c1 */
[----:B------:R-:W-:-:S07]  /*4dd0*/  IMAD.MOV.U32 R14, RZ, RZ, RZ ;  /* 0x000000ffff0e7224 */ /* 0x000fce00078e00ff */
.L_x_62034:
[----:B------:R-:W-:Y:S05]  /*4de0*/  BSYNC.RECONVERGENT B3 ;  /* 0x0000000000037941 */ /* 0x000fea0003800200 */
.L_x_62033:
[----:B------:R-:W-:Y:S01]  /*4df0*/  I2FP.F32.U32 R13, R12 ;  /* 0x0000000c000d7245 */ /* 0x000fe20000201000 */
[----:B------:R-:W-:Y:S02]  /*4e00*/  IMAD.MOV.U32 R12, RZ, RZ, 0x2f800000 ;  /* 0x2f800000ff0c7424 */ /* 0x000fe400078e00ff */
[----:B-----5:R-:W-:Y:S02]  /*4e10*/  FMUL.FTZ R15, R4, UR11 ;  /* 0x0000000b040f7c20 */ /* 0x020fe40008410000 */
[----:B------:R-:W-:Y:S02]  /*4e20*/  FFMA.FTZ R12, R13, R12, 1.1641532182693481445e-10 ;  /* 0x2f0000000d0c7423 */ /* 0x000fe4000001000c */
[----:B------:R-:W-:-:S03]  /*4e30*/  FMUL.FTZ R15, R15, UR10 ;  /* 0x0000000a0f0f7c20 */ /* 0x000fc60008410000 */
[----:B------:R-:W-:Y:S01]  /*4e40*/  FSETP.GTU.FTZ.AND P1, PT, R12, UR8, PT ;  /* 0x000000080c007c0b */ /* 0x000fe2000bf3c000 */
[----:B------:R-:W-:-:S03]  /*4e50*/  HADD2.F32 R12, -RZ, R160.H0_H0 ;  /* 0x200000a0ff0c7230 */ /* 0x000fc60000004100 */
[----:B------:R-:W-:Y:S02]  /*4e60*/  FSEL R15, R15, RZ, !P1 ;  /* 0x000000ff0f0f7208 */ /* 0x000fe40004800000 */
[----:B------:R-:W-:-:S03]  /*4e70*/  SEL R13, RZ, 0x1, P1 ;  /* 0x00000001ff0d7807 */ /* 0x000fc60000800000 */
[----:B------:R-:W-:Y:S01]  /*4e80*/  FMUL.FTZ R12, R15, R12 ;  /* 0x0000000c0f0c7220 */ /* 0x000fe20000410000 */
[----:B------:R-:W-:-:S07]  /*4e90*/  PRMT R128, R13, 0x7610, R128 ;  /* 0x000076100d807816 */ /* 0x000fce0000000080 */
.L_x_62032:
[----:B------:R-:W-:Y:S05]  /*4ea0*/  BSYNC.RECONVERGENT B2 ;  /* 0x0000000000027941 */ /* 0x000fea0003800200 */
.L_x_62031:
        /* <DEDUP_REMOVED lines=17> */
.L_x_62042:
        /* <DEDUP_REMOVED lines=13> */
.L_x_62044:
[----:B------:R-:W-:Y:S05]  /*5090*/  BSYNC.RECONVERGENT B4 ;  /* 0x0000000000047941 */ /* 0x000fea0003800200 */
.L_x_62043:
        /* <DEDUP_REMOVED lines=59> */
[----:B------:R-:W-:Y:S02]  /*5450*/  HFMA2 R15, -RZ, RZ, 0, 0 ;  /* 0x00000000ff0f7431 */ /* 0x000fe400000001ff */
[----:B------:R-:W-:-:S07]  /*5460*/  IMAD.MOV.U32 R78, RZ, RZ, R14 ;  /* 0x000000ffff4e7224 */ /* 0x000fce00078e000e */
.L_x_62041:
[----:B------:R-:W-:Y:S05]  /*5470*/  BSYNC.RECONVERGENT B3 ;  /* 0x0000000000037941 */ /* 0x000fea0003800200 */
.L_x_62040:
        /* <DEDUP_REMOVED lines=11> */
.L_x_62039:
[----:B------:R-:W-:Y:S05]  /*5530*/  BSYNC.RECONVERGENT B2 ;  /* 0x0000000000027941 */ /* 0x000fea0003800200 */
.L_x_62038:
        /* <DEDUP_REMOVED lines=17> */
.L_x_62049:
        /* <DEDUP_REMOVED lines=13> */
.L_x_62051:
[----:B------:R-:W-:Y:S05]  /*5720*/  BSYNC.RECONVERGENT B4 ;  /* 0x0000000000047941 */ /* 0x000fea0003800200 */
.L_x_62050:
        /* <DEDUP_REMOVED lines=61> */
.L_x_62048:
[----:B------:R-:W-:Y:S05]  /*5b00*/  BSYNC.RECONVERGENT B3 ;  /* 0x0000000000037941 */ /* 0x000fea0003800200 */
.L_x_62047:
[----:B------:R-:W-:Y:S01]  /*5b10*/  I2FP.F32.U32 R15, R14 ;  /* 0x0000000e000f7245 */ /* 0x000fe20000201000 */
[----:B------:R-:W-:Y:S02]  /*5b20*/  HFMA2 R14, -RZ, RZ, 0.1171875, 0 ;  /* 0x2f800000ff0e7431 */ /* 0x000fe400000001ff */
[----:B-----5:R-:W-:-:S04]  /*5b30*/  FMUL.FTZ R117, R6, UR11 ;  /* 0x0000000b06757c20 */ /* 0x020fc80008410000 */
[----:B------:R-:W-:Y:S01]  /*5b40*/  FMUL.FTZ R117, R117, UR10 ;  /* 0x0000000a75757c20 */ /* 0x000fe20008410000 */
[----:B------:R-:W-:-:S05]  /*5b50*/  FFMA.FTZ R14, R15, R14, 1.1641532182693481445e-10 ;  /* 0x2f0000000f0e7423 */ /* 0x000fca000001000e */
[----:B------:R-:W-:Y:S01]  /*5b60*/  FSETP.GTU.FTZ.AND P1, PT, R14, UR8, PT ;  /* 0x000000080e007c0b */ /* 0x000fe2000bf3c000 */
[----:B------:R-:W-:-:S03]  /*5b70*/  HADD2.F32 R14, -RZ, R159.H1_H1 ;  /* 0x3000009fff0e7230 */ /* 0x000fc60000004100 */
[----:B------:R-:W-:Y:S02]  /*5b80*/  FSEL R117, R117, RZ, !P1 ;  /* 0x000000ff75757208 */ /* 0x000fe40004800000 */
[----:B------:R-:W-:-:S03]  /*5b90*/  SEL R15, RZ, 0x1, P1 ;  /* 0x00000001ff0f7807 */ /* 0x000fc60000800000 */
[----:B------:R-:W-:Y:S01]  /*5ba0*/  FMUL.FTZ R14, R117, R14 ;  /* 0x0000000e750e7220 */ /* 0x000fe20000410000 */
[----:B------:R-:W-:-:S07]  /*5bb0*/  PRMT R130, R15, 0x7610, R130 ;  /* 0x000076100f827816 */ /* 0x000fce0000000082 */
.L_x_62046:
[----:B------:R-:W-:Y:S05]  /*5bc0*/  BSYNC.RECONVERGENT B2 ;  /* 0x0000000000027941 */ /* 0x000fea0003800200 */
.L_x_62045:
        /* <DEDUP_REMOVED lines=16> */
.L_x_62054:
        /* <DEDUP_REMOVED lines=13> */
.L_x_62056:
[----:B------:R-:W-:Y:S05]  /*5da0*/  BSYNC.RECONVERGENT B3 ;  /* 0x0000000000037941 */ /* 0x000fea0003800200 */
.L_x_62055:
        /* <DEDUP_REMOVED lines=8> */
[----:B------:R-:W-:Y:S02]  /*5e30*/  VIADD R79, R108, 0x9e3779b9 ;  /* 0x9e3779b96c4f7836 */ /* 0x000fe40000000000 */
[----:B------:R-:W-:Y:S01]  /*5e40*/  IMAD.MOV.U32 R117, RZ, RZ, RZ ;  /* 0x000000ffff757224 */ /* 0x000fe200078e00ff */
        /* <DEDUP_REMOVED lines=49> */
[----:B------:R-:W-:Y:S01]  /*6160*/  IMAD.MOV.U32 R124, RZ, RZ, R196 ;  /* 0x000000ffff7c7224 */ /* 0x000fe200078e00c4 */
[----:B------:R-:W-:-:S07]  /*6170*/  MOV R78, R194 ;  /* 0x000000c2004e7202 */ /* 0x000fce0000000f00 */
.L_x_62053:
[----:B------:R-:W-:Y:S05]  /*6180*/  BSYNC.RECONVERGENT B2 ;  /* 0x0000000000027941 */ /* 0x000fea0003800200 */
.L_x_62052:
[----:B------:R-:W-:Y:S01]  /*6190*/  I2FP.F32.U32 R162, R15 ;  /* 0x0000000f00a27245 */ /* 0x000fe20000201000 */
[----:B------:R-:W-:Y:S02]  /*61a0*/  IMAD.MOV.U32 R15, RZ, RZ, 0x2f800000 ;  /* 0x2f800000ff0f7424 */ /* 0x000fe400078e00ff */
[----:B-----5:R-:W-:Y:S02]  /*61b0*/  FMUL.FTZ R126, R7, UR11 ;  /* 0x0000000b077e7c20 */ /* 0x020fe40008410000 */
[----:B------:R-:W-:Y:S02]  /*61c0*/  FFMA.FTZ R15, R162, R15, 1.1641532182693481445e-10 ;  /* 0x2f000000a20f7423 */ /* 0x000fe4000001000f */
[----:B------:R-:W-:-:S03]  /*61d0*/  FMUL.FTZ R126, R126, UR10 ;  /* 0x0000000a7e7e7c20 */ /* 0x000fc60008410000 */
[----:B------:R-:W-:Y:S01]  /*61e0*/  FSETP.GTU.FTZ.AND P1, PT, R15, UR8, PT ;  /* 0x000000080f007c0b */ /* 0x000fe2000bf3c000 */
[----:B------:R-:W-:-:S03]  /*61f0*/  HADD2.F32 R15, -RZ, R158.H1_H1 ;  /* 0x3000009eff0f7230 */ /* 0x000fc60000004100 */
[----:B------:R-:W-:Y:S02]  /*6200*/  FSEL R126, R126, RZ, !P1 ;  /* 0x000000ff7e7e7208 */ /* 0x000fe40004800000 */
[----:B------:R-:W-:-:S03]  /*6210*/  SEL R79, RZ, 0x1, P1 ;  /* 0x00000001ff4f7807 */ /* 0x000fc60000800000 */
[----:B------:R-:W-:Y:S01]  /*6220*/  FMUL.FTZ R15, R126, R15 ;  /* 0x0000000f7e0f7220 */ /* 0x000fe20000410000 */
[----:B------:R-:W-:-:S07]  /*6230*/  PRMT R131, R79, 0x7610, R131 ;  /* 0x000076104f837816 */ /* 0x000fce0000000083 */
.L_x_62025:
[----:B------:R-:W-:Y:S05]  /*6240*/  BSYNC.RECONVERGENT B1 ;  /* 0x0000000000017941 */ /* 0x000fea0003800200 */
.L_x_62002:
[----:B------:R-:W0:Y:S01]  /*6250*/  LDC.64 R192, c[0x0][0x3a8] ;  /* 0x0000ea00ffc07b82 */ /* 0x000e220000000a00 */
[----:B------:R-:W-:Y:S01]  /*6260*/  BSSY.RECONVERGENT B1, `(.L_x_62057) ;  /* 0x0000010000017945 */ /* 0x000fe20003800200 */
[----:B------:R-:W-:Y:S01]  /*6270*/  MOV R126, R78 ;  /* 0x0000004e007e7202 */ /* 0x000fe20000000f00 */
[----:B0-----:R-:W-:-:S05]  /*6280*/  IMAD.WIDE.U32 R192, R191, 0x10, R192 ;  /* 0x00000010bfc07825 */ /* 0x001fca00078e00c0 */
[----:B------:R0:W-:Y:S01]  /*6290*/  STG.E.128 desc[UR6][R192.64], R12 ;  /* 0x0000000cc0007986 */ /* 0x0001e2000c101d06 */
[----:B------:R-:W-:Y:S05]  /*62a0*/  @!P0 BRA `(.L_x_62058) ;  /* 0x00000000002c8947 */ /* 0x000fea0003800000 */
[----:B------:R-:W1:Y:S01]  /*62b0*/  LDC.64 R194, c[0x0][0x3b0] ;  /* 0x0000ec00ffc27b82 */ /* 0x000e620000000a00 */
[----:B------:R-:W-:Y:S01]  /*62c0*/  IMAD.U32 R162, R130, 0x10000, RZ ;  /* 0x0001000082a27824 */ /* 0x000fe200078e00ff */
[----:B0-----:R-:W-:Y:S02]  /*62d0*/  LOP3.LUT R193, R131, 0xffff, RZ, 0xc0, !PT ;  /* 0x0000ffff83c17812 */ /* 0x001fe400078ec0ff */
[----:B------:R-:W-:Y:S02]  /*62e0*/  LOP3.LUT R79, R129, 0xff, RZ, 0xc0, !PT ;  /* 0x000000ff814f7812 */ /* 0x000fe400078ec0ff */
[----:B------:R-:W-:Y:S02]  /*62f0*/  LOP3.LUT R162, R162, 0xff0000, RZ, 0xc0, !PT ;  /* 0x00ff0000a2a27812 */ /* 0x000fe400078ec0ff */
[----:B------:R-:W-:-:S03]  /*6300*/  LOP3.LUT R78, R128, 0xff, RZ, 0xc0, !PT ;  /* 0x000000ff804e7812 */ /* 0x000fc600078ec0ff */
[----:B------:R-:W-:-:S05]  /*6310*/  IMAD R162, R193, 0x1000000, R162 ;  /* 0x01000000c1a27824 */ /* 0x000fca00078e02a2 */
[----:B------:R-:W-:-:S05]  /*6320*/  LEA R79, R79, R162, 0x8 ;  /* 0x000000a24f4f7211 */ /* 0x000fca00078e40ff */
[----:B------:R-:W-:Y:S02]  /*6330*/  IMAD.IADD R78, R79, 0x1, R78 ;  /* 0x000000014f4e7824 */ /* 0x000fe400078e024e */
[----:B-1----:R-:W-:-:S05]  /*6340*/  IMAD.WIDE.U32 R194, R190, 0x4, R194 ;  /* 0x00000004bec27825 */ /* 0x002fca00078e00c2 */
[----:B------:R1:W-:Y:S02]  /*6350*/  STG.E desc[UR6][R194.64], R78 ;  /* 0x0000004ec2007986 */ /* 0x0003e4000c101906 */
.L_x_62058:
[----:B------:R-:W-:Y:S05]  /*6360*/  BSYNC.RECONVERGENT B1 ;  /* 0x0000000000017941 */ /* 0x000fea0003800200 */
.L_x_62057:
[----:B------:R-:W-:Y:S01]  /*6370*/  VIADD R191, R191, 0x20 ;  /* 0x00000020bfbf7836 */ /* 0x000fe20000000000 */
[----:B------:R-:W-:-:S07]  /*6380*/  IADD3 R190, PT, PT, R190, 0x20, RZ ;  /* 0x00000020bebe7810 */ /* 0x000fce0007ffe0ff */
.L_x_61999:
[----:B------:R-:W-:Y:S05]  /*6390*/  BSYNC.RECONVERGENT B0 ;  /* 0x0000000000007941 */ /* 0x000fea0003800200 */
.L_x_61998:
        /* <DEDUP_REMOVED lines=13> */
[----:B------:R-:W-:Y:S04]  /*6470*/  BSSY.RECONVERGENT B0, `(.L_x_62061) ;  /* 0x000034e000007945 */ /* 0x000fe80003800200 */
[----:B------:R-:W-:Y:S05]  /*6480*/  @!P1 BRA `(.L_x_62062) ;  /* 0x00000018009c9947 */ /* 0x000fea0003800000 */
[----:B------:R-:W-:Y:S01]  /*6490*/  ISETP.GT.AND P1, PT, R163, RZ, PT ;  /* 0x000000ffa300720c */ /* 0x000fe20003f24270 */
[----:B------:R-:W-:Y:S01]  /*64a0*/  BSSY.RECONVERGENT B2, `(.L_x_62063) ;  /* 0x000006b000027945 */ /* 0x000fe20003800200 */
[----:B--2---:R-:W-:Y:S01]  /*64b0*/  IMAD.MOV.U32 R18, RZ, RZ, R117 ;  /* 0x000000ffff127224 */ /* 0x004fe200078e0075 */
[----:B-----5:R-:W-:Y:S01]  /*64c0*/  MOV R16, R8 ;  /* 0x0000000800107202 */ /* 0x020fe20000000f00 */
[----:B-1----:R-:W-:-:S09]  /*64d0*/  IMAD.MOV.U32 R78, RZ, RZ, R126 ;  /* 0x000000ffff4e7224 */ /* 0x002fd200078e007e */
        /* <DEDUP_REMOVED lines=17> */
.L_x_62067:
        /* <DEDUP_REMOVED lines=13> */
.L_x_62069:
[----:B------:R-:W-:Y:S05]  /*66c0*/  BSYNC.RECONVERGENT B4 ;  /* 0x0000000000047941 */ /* 0x000fea0003800200 */
.L_x_62068:
[----:B------:R-:W-:Y:S01]  /*66d0*/  IMAD.WIDE.U32 R194, R112, -0x326172a9, RZ ;  /* 0xcd9e8d5770c27825 */ /* 0x000fe200078e00ff */
[----:B------:R-:W-:Y:S02]  /*66e0*/  LOP3.LUT R17, R121, R19, R109, 0x96, !PT ;  /* 0x0000001379117212 */ /* 0x000fe400078e966d */
[----:B------:R-:W-:Y:S01]  /*66f0*/  IADD3 R114, PT, PT, R108, -0x700cb87f, RZ ;  /* 0x8ff347816c727810 */ /* 0x000fe20007ffe0ff */
[----:B------:R-:W-:Y:S01]  /*6700*/  VIADD R113, R109, 0x96a522ad ;  /* 0x96a522ad6d717836 */ /* 0x000fe20000000000 */
[----:B------:R-:W-:Y:S01]  /*6710*/  LOP3.LUT R16, R119, R195, R108, 0x96, !PT ;  /* 0x000000c377107212 */ /* 0x000fe200078e966c */
[----:B------:R-:W-:-:S04]  /*6720*/  IMAD.WIDE.U32 R78, R17, -0x326172a9, RZ ;  /* 0xcd9e8d57114e7825 */ /* 0x000fc800078e00ff */
[----:B0-----:R-:W-:Y:S01]  /*6730*/  IMAD.WIDE.U32 R192, R16, -0x2daee0ad, RZ ;  /* 0xd2511f5310c07825 */ /* 0x001fe200078e00ff */
        /* <DEDUP_REMOVED lines=53> */
.L_x_62066:
[----:B------:R-:W-:Y:S05]  /*6a90*/  BSYNC.RECONVERGENT B3 ;  /* 0x0000000000037941 */ /* 0x000fea0003800200 */
.L_x_62065:
[----:B------:R-:W-:Y:S01]  /*6aa0*/  I2FP.F32.U32 R17, R16 ;  /* 0x0000001000117245 */ /* 0x000fe20000201000 */
[----:B------:R-:W-:Y:S02]  /*6ab0*/  IMAD.MOV.U32 R16, RZ, RZ, 0x2f800000 ;  /* 0x2f800000ff107424 */ /* 0x000fe400078e00ff */
[----:B------:R-:W-:Y:S01]  /*6ac0*/  FMUL.FTZ R79, R4, UR11 ;  /* 0x0000000b044f7c20 */ /* 0x000fe20008410000 */
        /* <DEDUP_REMOVED lines=8> */
.L_x_62064:
[----:B------:R-:W-:Y:S05]  /*6b50*/  BSYNC.RECONVERGENT B2 ;  /* 0x0000000000027941 */ /* 0x000fea0003800200 */
.L_x_62063:
        /* <DEDUP_REMOVED lines=17> */
.L_x_62074:
        /* <DEDUP_REMOVED lines=13> */
.L_x_62076:
[----:B------:R-:W-:Y:S05]  /*6d40*/  BSYNC.RECONVERGENT B4 ;  /* 0x0000000000047941 */ /* 0x000fea0003800200 */
.L_x_62075:
        /* <DEDUP_REMOVED lines=61> */
.L_x_62073:
[----:B------:R-:W-:Y:S05]  /*7120*/  BSYNC.RECONVERGENT B3 ;  /* 0x0000000000037941 */ /* 0x000fea0003800200 */
.L_x_62072:
        /* <DEDUP_REMOVED lines=11> */
.L_x_62071:
[----:B------:R-:W-:Y:S05]  /*71e0*/  BSYNC.RECONVERGENT B2 ;  /* 0x0000000000027941 */ /* 0x000fea0003800200 */
.L_x_62070:
        /* <DEDUP_REMOVED lines=17> */
.L_x_62081:
        /* <DEDUP_REMOVED lines=13> */
.L_x_62083:
[----:B------:R-:W-:Y:S05]  /*73d0*/  BSYNC.RECONVERGENT B4 ;  /* 0x0000000000047941 */ /* 0x000fea0003800200 */
.L_x_62082:
        /* <DEDUP_REMOVED lines=61> */
.L_x_62080:
[----:B------:R-:W-:Y:S05]  /*77b0*/  BSYNC.RECONVERGENT B3 ;  /* 0x0000000000037941 */ /* 0x000fea0003800200 */
.L_x_62079:
[----:B------:R-:W-:Y:S01]  /*77c0*/  I2FP.F32.U32 R19, R18 ;  /* 0x0000001200137245 */ /* 0x000fe20000201000 */
[----:B------:R-:W-:Y:S02]  /*77d0*/  HFMA2 R18, -RZ, RZ, 0.1171875, 0 ;  /* 0x2f800000ff127431 */ /* 0x000fe400000001ff */
[----:B0-----:R-:W-:Y:S01]  /*77e0*/  FMUL.FTZ R193, R6, UR11 ;  /* 0x0000000b06c17c20 */ /* 0x001fe20008410000 */
[----:B------:R-:W-:-:S03]  /*77f0*/  HADD2.F32 R117, -RZ, R157.H1_H1 ;  /* 0x3000009dff757230 */ /* 0x000fc60000004100 */
[----:B------:R-:W-:Y:S01]  /*7800*/  FMUL.FTZ R193, R193, UR10 ;  /* 0x0000000ac1c17c20 */ /* 0x000fe20008410000 */
[----:B------:R-:W-:-:S05]  /*7810*/  FFMA.FTZ R18, R19, R18, 1.1641532182693481445e-10 ;  /* 0x2f00000013127423 */ /* 0x000fca0000010012 */
[----:B------:R-:W-:-:S04]  /*7820*/  FSETP.GTU.FTZ.AND P2, PT, R18, UR8, PT ;  /* 0x0000000812007c0b */ /* 0x000fc8000bf5c000 */
[----:B------:R-:W-:Y:S02]  /*7830*/  FSEL R193, R193, RZ, !P2 ;  /* 0x000000ffc1c17208 */ /* 0x000fe40005000000 */
[----:B------:R-:W-:-:S03]  /*7840*/  SEL R19, RZ, 0x1, P2 ;  /* 0x00000001ff137807 */ /* 0x000fc60001000000 */
[----:B------:R-:W-:Y:S01]  /*7850*/  FFMA.FTZ R18, R193, R117, R10 ;  /* 0x00000075c1127223 */ /* 0x000fe2000001000a */
[----:B------:R-:W-:-:S07]  /*7860*/  PRMT R130, R19, 0x7610, R130 ;  /* 0x0000761013827816 */ /* 0x000fce0000000082 */
.L_x_62078:
[----:B------:R-:W-:Y:S05]  /*7870*/  BSYNC.RECONVERGENT B2 ;  /* 0x0000000000027941 */ /* 0x000fea0003800200 */
.L_x_62077:
        /* <DEDUP_REMOVED lines=16> */
.L_x_62087:
        /* <DEDUP_REMOVED lines=13> */
.L_x_62089:
[----:B------:R-:W-:Y:S05]  /*7a50*/  BSYNC.RECONVERGENT B3 ;  /* 0x0000000000037941 */ /* 0x000fea0003800200 */
.L_x_62088:
        /* <DEDUP_REMOVED lines=61> */
.L_x_62086:
[----:B------:R-:W-:Y:S05]  /*7e30*/  BSYNC.RECONVERGENT B2 ;  /* 0x0000000000027941 */ /* 0x000fea0003800200 */
.L_x_62085:
[----:B------:R-:W-:Y:S01]  /*7e40*/  I2FP.F32.U32 R126, R19 ;  /* 0x00000013007e7245 */ /* 0x000fe20000201000 */
[----:B------:R-:W-:Y:S02]  /*7e50*/  IMAD.MOV.U32 R19, RZ, RZ, 0x2f800000 ;  /* 0x2f800000ff137424 */ /* 0x000fe400078e00ff */
[----:B------:R-:W-:Y:S02]  /*7e60*/  FMUL.FTZ R162, R7, UR11 ;  /* 0x0000000b07a27c20 */ /* 0x000fe40008410000 */
[----:B------:R-:W-:Y:S02]  /*7e70*/  FFMA.FTZ R19, R126, R19, 1.1641532182693481445e-10 ;  /* 0x2f0000007e137423 */ /* 0x000fe40000010013 */
[----:B------:R-:W-:Y:S01]  /*7e80*/  FMUL.FTZ R162, R162, UR10 ;  /* 0x0000000aa2a27c20 */ /* 0x000fe20008410000 */
[----:B------:R-:W-:Y:S02]  /*7e90*/  HADD2.F32 R126, -RZ, R156.H1_H1 ;  /* 0x3000009cff7e7230 */ /* 0x000fe40000004100 */
[----:B------:R-:W-:-:S04]  /*7ea0*/  FSETP.GTU.FTZ.AND P1, PT, R19, UR8, PT ;  /* 0x0000000813007c0b */ /* 0x000fc8000bf3c000 */
[----:B------:R-:W-:Y:S02]  /*7eb0*/  FSEL R162, R162, RZ, !P1 ;  /* 0x000000ffa2a27208 */ /* 0x000fe40004800000 */
[----:B------:R-:W-:-:S03]  /*7ec0*/  SEL R79, RZ, 0x1, P1 ;  /* 0x00000001ff4f7807 */ /* 0x000fc60000800000 */
[----:B------:R-:W-:Y:S01]  /*7ed0*/  FFMA.FTZ R19, R162, R126, R11 ;  /* 0x0000007ea2137223 */ /* 0x000fe2000001000b */
[----:B------:R-:W-:Y:S01]  /*7ee0*/  PRMT R131, R79, 0x7610, R131 ;  /* 0x000076104f837816 */ /* 0x000fe20000000083 */
[----:B------:R-:W-:Y:S06]  /*7ef0*/  BRA `(.L_x_62084) ;  /* 0x0000001800947947 */ /* 0x000fec0003800000 */
.L_x_62062:
[----:B------:R-:W-:Y:S01]  /*7f00*/  BSSY.RECONVERGENT B2, `(.L_x_62090) ;  /* 0x000006b000027945 */ /* 0x000fe20003800200 */
[----:B--2---:R-:W-:Y:S01]  /*7f10*/  MOV R18, R117 ;  /* 0x0000007500127202 */ /* 0x004fe20000000f00 */
        /* <DEDUP_REMOVED lines=19> */
.L_x_62094:
        /* <DEDUP_REMOVED lines=13> */
.L_x_62096:
[----:B------:R-:W-:Y:S05]  /*8120*/  BSYNC.RECONVERGENT B4 ;  /* 0x0000000000047941 */ /* 0x000fea0003800200 */
.L_x_62095:
[----:B------:R-:W-:Y:S01]  /*8130*/  IMAD.WIDE.U32 R194, R112, -0x326172a9, RZ ;  /* 0xcd9e8d5770c27825 */ /* 0x000fe200078e00ff */
[----:B------:R-:W-:Y:S02]  /*8140*/  LOP3.LUT R17, R121, R19, R109, 0x96, !PT ;  /* 0x0000001379117212 */ /* 0x000fe400078e966d */
[----:B------:R-:W-:Y:S01]  /*8150*/  IADD3 R113, PT, PT, R109, -0x695add53, RZ ;  /* 0x96a522ad6d717810 */ /* 0x000fe20007ffe0ff */
[----:B------:R-:W-:Y:S01]  /*8160*/  VIADD R114, R108, 0x8ff34781 ;  /* 0x8ff347816c727836 */ /* 0x000fe20000000000 */
[----:B------:R-:W-:Y:S01]  /*8170*/  LOP3.LUT R16, R119, R195, R108, 0x96, !PT ;  /* 0x000000c377107212 */ /* 0x000fe200078e966c */
[----:B------:R-:W-:-:S04]  /*8180*/  IMAD.WIDE.U32 R78, R17, -0x326172a9, RZ ;  /* 0xcd9e8d57114e7825 */ /* 0x000fc800078e00ff */
[----:B0-----:R-:W-:-:S04]  /*8190*/  IMAD.WIDE.U32 R192, R16, -0x2daee0ad, RZ ;  /* 0xd2511f5310c07825 */ /* 0x001fc800078e00ff */
[----:B------:R-:W-:Y:S02]  /*81a0*/  VIADD R16, R109, 0xbb67ae85 ;  /* 0xbb67ae856d107836 */ /* 0x000fe40000000000 */
[----:B------:R-:W-:-:S03]  /*81b0*/  VIADD R17, R108, 0x9e3779b9 ;  /* 0x9e3779b96c117836 */ /* 0x000fc60000000000 */
        /* <DEDUP_REMOVED lines=46> */
[----:B------:R-:W-:-:S03]  /*84a0*/  LOP3.LUT R113, R113, R18, R79, 0x96, !PT ;  /* 0x0000001271717212 */ /* 0x000fc600078e964f */
[----:B------:R-:W-:Y:S02]  /*84b0*/  HFMA2 R18, -RZ, RZ, 0, 0 ;  /* 0x00000000ff127431 */ /* 0x000fe400000001ff */
[----:B------:R-:W-:Y:S01]  /*84c0*/  IMAD.MOV.U32 R124, RZ, RZ, R192 ;  /* 0x000000ffff7c7224 */ /* 0x000fe200078e00c0 */
[----:B------:R-:W-:Y:S01]  /*84d0*/  LOP3.LUT R114, R114, R194, R193, 0x96, !PT ;  /* 0x000000c272727212 */ /* 0x000fe200078e96c1 */
[----:B------:R-:W-:-:S07]  /*84e0*/  IMAD.MOV.U32 R16, RZ, RZ, R126 ;  /* 0x000000ffff107224 */ /* 0x000fce00078e007e */
.L_x_62093:
[----:B------:R-:W-:Y:S05]  /*84f0*/  BSYNC.RECONVERGENT B3 ;  /* 0x0000000000037941 */ /* 0x000fea0003800200 */
.L_x_62092:
        /* <DEDUP_REMOVED lines=11> */
.L_x_62091:
[----:B------:R-:W-:Y:S05]  /*85b0*/  BSYNC.RECONVERGENT B2 ;  /* 0x0000000000027941 */ /* 0x000fea0003800200 */
.L_x_62090:
        /* <DEDUP_REMOVED lines=17> */
.L_x_62101:
        /* <DEDUP_REMOVED lines=13> */
.L_x_62103:
[----:B------:R-:W-:Y:S05]  /*87a0*/  BSYNC.RECONVERGENT B4 ;  /* 0x0000000000047941 */ /* 0x000fea0003800200 */
.L_x_62102:
        /* <DEDUP_REMOVED lines=59> */
[----:B------:R-:W-:Y:S02]  /*8b60*/  IMAD.MOV.U32 R78, RZ, RZ, R18 ;  /* 0x000000ffff4e7224 */ /* 0x000fe400078e0012 */
[----:B------:R-:W-:-:S07]  /*8b70*/  IMAD.MOV.U32 R19, RZ, RZ, RZ ;  /* 0x000000ffff137224 */ /* 0x000fce00078e00ff */
.L_x_62100:
[----:B------:R-:W-:Y:S05]  /*8b80*/  BSYNC.RECONVERGENT B3 ;  /* 0x0000000000037941 */ /* 0x000fea0003800200 */
.L_x_62099:
[----:B------:R-:W-:Y:S01]  /*8b90*/  I2FP.F32.U32 R18, R17 ;  /* 0x0000001100127245 */ /* 0x000fe20000201000 */
[----:B------:R-:W-:Y:S02]  /*8ba0*/  HFMA2 R17, -RZ, RZ, 0.1171875, 0 ;  /* 0x2f800000ff117431 */ /* 0x000fe400000001ff */
[----:B-----5:R-:W-:-:S04]  /*8bb0*/  FMUL.FTZ R126, R5, UR11 ;  /* 0x0000000b057e7c20 */ /* 0x020fc80008410000 */
[----:B------:R-:W-:Y:S01]  /*8bc0*/  FMUL.FTZ R126, R126, UR10 ;  /* 0x0000000a7e7e7c20 */ /* 0x000fe20008410000 */
[----:B------:R-:W-:-:S05]  /*8bd0*/  FFMA.FTZ R17, R18, R17, 1.1641532182693481445e-10 ;  /* 0x2f00000012117423 */ /* 0x000fca0000010011 */
[----:B------:R-:W-:Y:S01]  /*8be0*/  FSETP.GTU.FTZ.AND P1, PT, R17, UR8, PT ;  /* 0x0000000811007c0b */ /* 0x000fe2000bf3c000 */
[----:B------:R-:W-:-:S03]  /*8bf0*/  HADD2.F32 R17, -RZ, R157.H0_H0 ;  /* 0x2000009dff117230 */ /* 0x000fc60000004100 */
[----:B------:R-:W-:Y:S02]  /*8c00*/  FSEL R126, R126, RZ, !P1 ;  /* 0x000000ff7e7e7208 */ /* 0x000fe40004800000 */
[----:B------:R-:W-:-:S03]  /*8c10*/  SEL R18, RZ, 0x1, P1 ;  /* 0x00000001ff127807 */ /* 0x000fc60000800000 */
[----:B------:R-:W-:Y:S01]  /*8c20*/  FMUL.FTZ R17, R17, R126 ;  /* 0x0000007e11117220 */ /* 0x000fe20000410000 */
[----:B------:R-:W-:-:S07]  /*8c30*/  PRMT R129, R18, 0x7610, R129 ;  /* 0x0000761012817816 */ /* 0x000fce0000000081 */
.L_x_62098:
[----:B------:R-:W-:Y:S05]  /*8c40*/  BSYNC.RECONVERGENT B2 ;  /* 0x0000000000027941 */ /* 0x000fea0003800200 */
.L_x_62097:
        /* <DEDUP_REMOVED lines=17> */
.L_x_62108:
        /* <DEDUP_REMOVED lines=13> */
.L_x_62110:
[----:B------:R-:W-:Y:S05]  /*8e30*/  BSYNC.RECONVERGENT B4 ;  /* 0x0000000000047941 */ /* 0x000fea0003800200 */
.L_x_62109:
        /* <DEDUP_REMOVED lines=61> */
.L_x_62107:
[----:B------:R-:W-:Y:S05]  /*9210*/  BSYNC.RECONVERGENT B3 ;  /* 0x0000000000037941 */ /* 0x000fea0003800200 */
.L_x_62106:
        /* <DEDUP_REMOVED lines=11> */
.L_x_62105:
[----:B------:R-:W-:Y:S05]  /*92d0*/  BSYNC.RECONVERGENT B2 ;  /* 0x0000000000027941 */ /* 0x000fea0003800200 */
.L_x_62104:
        /* <DEDUP_REMOVED lines=16> */
.L_x_62113:
        /* <DEDUP_REMOVED lines=13> */
.L_x_62115:
[----:B------:R-:W-:Y:S05]  /*94b0*/  BSYNC.RECONVERGENT B3 ;  /* 0x0000000000037941 */ /* 0x000fea0003800200 */
.L_x_62114:
        /* <DEDUP_REMOVED lines=61> */
.L_x_62112:
[----:B------:R-:W-:Y:S05]  /*9890*/  BSYNC.RECONVERGENT B2 ;  /* 0x0000000000027941 */ /* 0x000fea0003800200 */
.L_x_62111:
        /* <DEDUP_REMOVED lines=11> */
.L_x_62084:
[----:B------:R-:W-:Y:S05]  /*9950*/  BSYNC.RECONVERGENT B0 ;  /* 0x0000000000007941 */ /* 0x000fea0003800200 */
.L_x_62061:
[----:B0-----:R-:W0:Y:S01]  /*9960*/  LDC.64 R192, c[0x0][0x3a8] ;  /* 0x0000ea00ffc07b82 */ /* 0x001e220000000a00 */
[----:B------:R-:W-:Y:S01]  /*9970*/  BSSY.RECONVERGENT B0, `(.L_x_62116) ;  /* 0x0000010000007945 */ /* 0x000fe20003800200 */
[----:B------:R-:W-:Y:S02]  /*9980*/  IMAD.MOV.U32 R126, RZ, RZ, R78 ;  /* 0x000000ffff7e7224 */ /* 0x000fe400078e004e */
[----:B0-----:R-:W-:-:S05]  /*9990*/  IMAD.WIDE.U32 R192, R191, 0x10, R192 ;  /* 0x00000010bfc07825 */ /* 0x001fca00078e00c0 */
[----:B------:R0:W-:Y:S01]  /*99a0*/  STG.E.128 desc[UR6][R192.64], R16 ;  /* 0x00000010c0007986 */ /* 0x0001e2000c101d06 */
[----:B------:R-:W-:Y:S05]  /*99b0*/  @!P0 BRA `(.L_x_62117) ;  /* 0x00000000002c8947 */ /* 0x000fea0003800000 */
[----:B------:R-:W1:Y:S01]  /*99c0*/  LDC.64 R194, c[0x0][0x3b0] ;  /* 0x0000ec00ffc27b82 */ /* 0x000e620000000a00 */
[----:B------:R-:W-:Y:S02]  /*99d0*/  SHF.L.U32 R162, R130, 0x10, RZ ;  /* 0x0000001082a27819 */ /* 0x000fe400000006ff */
[----:B0-----:R-:W-:Y:S02]  /*99e0*/  LOP3.LUT R193, R131, 0xffff, RZ, 0xc0, !PT ;  /* 0x0000ffff83c17812 */ /* 0x001fe400078ec0ff */
[----:B------:R-:W-:Y:S02]  /*99f0*/  LOP3.LUT R162, R162, 0xff0000, RZ, 0xc0, !PT ;  /* 0x00ff0000a2a27812 */ /* 0x000fe400078ec0ff */
[----:B------:R-:W-:Y:S02]  /*9a00*/  LOP3.LUT R79, R129, 0xff, RZ, 0xc0, !PT ;  /* 0x000000ff814f7812 */ /* 0x000fe400078ec0ff */
[----:B------:R-:W-:Y:S01]  /*9a10*/  LOP3.LUT R78, R128, 0xff, RZ, 0xc0, !PT ;  /* 0x000000ff804e7812 */ /* 0x000fe200078ec0ff */
[----:B------:R-:W-:-:S04]  /*9a20*/  IMAD R162, R193, 0x1000000, R162 ;  /* 0x01000000c1a27824 */ /* 0x000fc800078e02a2 */
[----:B------:R-:W-:-:S05]  /*9a30*/  IMAD R79, R79, 0x100, R162 ;  /* 0x000001004f4f7824 */ /* 0x000fca00078e02a2 */
[----:B------:R-:W-:Y:S01]  /*9a40*/  IADD3 R78, PT, PT, R79, R78, RZ ;  /* 0x0000004e4f4e7210 */ /* 0x000fe20007ffe0ff */
[----:B-1----:R-:W-:-:S05]  /*9a50*/  IMAD.WIDE.U32 R194, R190, 0x4, R194 ;  /* 0x00000004bec27825 */ /* 0x002fca00078e00c2 */
[----:B------:R1:W-:Y:S02]  /*9a60*/  STG.E desc[UR6][R194.64], R78 ;  /* 0x0000004ec2007986 */ /* 0x0003e4000c101906 */
.L_x_62117:
[----:B------:R-:W-:Y:S05]  /*9a70*/  BSYNC.RECONVERGENT B0 ;  /* 0x0000000000007941 */ /* 0x000fea0003800200 */
.L_x_62116:
[----:B------:R-:W-:Y:S02]  /*9a80*/  VIADD R191, R191, 0x20 ;  /* 0x00000020bfbf7836 */ /* 0x000fe40000000000 */
[----:B------:R-:W-:-:S07]  /*9a90*/  VIADD R190, R190, 0x20 ;  /* 0x00000020bebe7836 */ /* 0x000fce0000000000 */
.L_x_62060:
[----:B------:R-:W-:Y:S05]  /*9aa0*/  BSYNC.RECONVERGENT B1 ;  /* 0x0000000000017941 */ /* 0x000fea0003800200 */
.L_x_62059:
        /* <DEDUP_REMOVED lines=17> */
[----:B--2---:R-:W-:Y:S01]  /*9bc0*/  MOV R22, R117 ;  /* 0x0000007500167202 */ /* 0x004fe20000000f00 */
        /* <DEDUP_REMOVED lines=19> */
.L_x_62126:
        /* <DEDUP_REMOVED lines=13> */
.L_x_62128:
[----:B------:R-:W-:Y:S05]  /*9dd0*/  BSYNC.RECONVERGENT B4 ;  /* 0x0000000000047941 */ /* 0x000fea0003800200 */
.L_x_62127:
        /* <DEDUP_REMOVED lines=60> */
.L_x_62125:
[----:B------:R-:W-:Y:S05]  /*a1a0*/  BSYNC.RECONVERGENT B3 ;  /* 0x0000000000037941 */ /* 0x000fea0003800200 */
.L_x_62124:
        /* <DEDUP_REMOVED lines=11> */
.L_x_62123:
[----:B------:R-:W-:Y:S05]  /*a260*/  BSYNC.RECONVERGENT B2 ;  /* 0x0000000000027941 */ /* 0x000fea0003800200 */
.L_x_62122:
        /* <DEDUP_REMOVED lines=17> */
.L_x_62133:
        /* <DEDUP_REMOVED lines=13> */
.L_x_62135:
[----:B------:R-:W-:Y:S05]  /*a450*/  BSYNC.RECONVERGENT B4 ;  /* 0x0000000000047941 */ /* 0x000fea0003800200 */
.L_x_62134:
        /* <DEDUP_REMOVED lines=61> */
.L_x_62132:
[----:B------:R-:W-:Y:S05]  /*a830*/  BSYNC.RECONVERGENT B3 ;  /* 0x0000000000037941 */ /* 0x000fea0003800200 */
.L_x_62131:
[----:B------:R-:W-:Y:S01]  /*a840*/  I2FP.F32.U32 R22, R21 ;  /* 0x0000001500167245 */ /* 0x000fe20000201000 */
[----:B------:R-:W-:Y:S02]  /*a850*/  HFMA2 R21, -RZ, RZ, 0.1171875, 0 ;  /* 0x2f800000ff157431 */ /* 0x000fe400000001ff */
[----:B------:R-:W-:Y:S01]  /*a860*/  FMUL.FTZ R162, R5, UR11 ;  /* 0x0000000b05a27c20 */ /* 0x000fe20008410000 */
        /* <DEDUP_REMOVED lines=8> */
.L_x_62130:
[----:B------:R-:W-:Y:S05]  /*a8f0*/  BSYNC.RECONVERGENT B2 ;  /* 0x0000000000027941 */ /* 0x000fea0003800200 */
.L_x_62129:
        /* <DEDUP_REMOVED lines=17> */
.L_x_62140:
        /* <DEDUP_REMOVED lines=13> */
.L_x_62142:
[----:B------:R-:W-:Y:S05]  /*aae0*/  BSYNC.RECONVERGENT B4 ;  /* 0x0000000000047941 */ /* 0x000fea0003800200 */
.L_x_62141:
        /* <DEDUP_REMOVED lines=61> */
.L_x_62139:
[----:B------:R-:W-:Y:S05]  /*aec0*/  BSYNC.RECONVERGENT B3 ;  /* 0x0000000000037941 */ /* 0x000fea0003800200 */
.L_x_62138:
[----:B------:R-:W-:Y:S01]  /*aed0*/  I2FP.F32.U32 R23, R22 ;  /* 0x0000001600177245 */ /* 0x000fe20000201000 */
[----:B------:R-:W-:Y:S02]  /*aee0*/  IMAD.MOV.U32 R22, RZ, RZ, 0x2f800000 ;  /* 0x2f800000ff167424 */ /* 0x000fe400078e00ff */
[----:B0-----:R-:W-:Y:S01]  /*aef0*/  FMUL.FTZ R193, R6, UR11 ;  /* 0x0000000b06c17c20 */ /* 0x001fe20008410000 */
        /* <DEDUP_REMOVED lines=8> */
.L_x_62137:
[----:B------:R-:W-:Y:S05]  /*af80*/  BSYNC.RECONVERGENT B2 ;  /* 0x0000000000027941 */ /* 0x000fea0003800200 */
.L_x_62136:
        /* <DEDUP_REMOVED lines=16> */
.L_x_62146:
        /* <DEDUP_REMOVED lines=13> */
.L_x_62148:
[----:B------:R-:W-:Y:S05]  /*b160*/  BSYNC.RECONVERGENT B3 ;  /* 0x0000000000037941 */ /* 0x000fea0003800200 */
.L_x_62147:
        /* <DEDUP_REMOVED lines=61> */
.L_x_62145:
[----:B------:R-:W-:Y:S05]  /*b540*/  BSYNC.RECONVERGENT B2 ;  /* 0x0000000000027941 */ /* 0x000fea0003800200 */
.L_x_62144:
        /* <DEDUP_REMOVED lines=12> */
.L_x_62121:
[----:B------:R-:W-:Y:S01]  /*b610*/  BSSY.RECONVERGENT B2, `(.L_x_62149) ;  /* 0x000006b000027945 */ /* 0x000fe20003800200 */
[----:B--2---:R-:W-:Y:S01]  /*b620*/  IMAD.MOV.U32 R22, RZ, RZ, R117 ;  /* 0x000000ffff167224 */ /* 0x004fe200078e0075 */
[----:B-1----:R-:W-:Y:S01]  /*b630*/  MOV R78, R126 ;  /* 0x0000007e004e7202 */ /* 0x002fe20000000f00 */
        /* <DEDUP_REMOVED lines=18> */
.L_x_62153:
        /* <DEDUP_REMOVED lines=13> */
.L_x_62155:
[----:B------:R-:W-:Y:S05]  /*b830*/  BSYNC.RECONVERGENT B4 ;  /* 0x0000000000047941 */ /* 0x000fea0003800200 */
.L_x_62154:
[----:B------:R-:W-:Y:S01]  /*b840*/  IMAD.WIDE.U32 R194, R112, -0x326172a9, RZ ;  /* 0xcd9e8d5770c27825 */ /* 0x000fe200078e00ff */
[----:B------:R-:W-:-:S03]  /*b850*/  LOP3.LUT R21, R121, R23, R109, 0x96, !PT ;  /* 0x0000001779157212 */ /* 0x000fc600078e966d */
[----:B------:R-:W-:Y:S01]  /*b860*/  VIADD R113, R109, 0x96a522ad ;  /* 0x96a522ad6d717836 */ /* 0x000fe20000000000 */
[----:B------:R-:W-:Y:S01]  /*b870*/  LOP3.LUT R20, R119, R195, R108, 0x96, !PT ;  /* 0x000000c377147212 */ /* 0x000fe200078e966c */
[----:B------:R-:W-:Y:S01]  /*b880*/  IMAD.WIDE.U32 R78, R21, -0x326172a9, RZ ;  /* 0xcd9e8d57154e7825 */ /* 0x000fe200078e00ff */
[----:B------:R-:W-:-:S03]  /*b890*/  IADD3 R21, PT, PT, R108, -0x61c88647, RZ ;  /* 0x9e3779b96c157810 */ /* 0x000fc60007ffe0ff */
[----:B0-----:R-:W-:Y:S01]  /*b8a0*/  IMAD.WIDE.U32 R192, R20, -0x2daee0ad, RZ ;  /* 0xd2511f5314c07825 */ /* 0x001fe200078e00ff */
        /* <DEDUP_REMOVED lines=53> */
.L_x_62152:
[----:B------:R-:W-:Y:S05]  /*bc00*/  BSYNC.RECONVERGENT B3 ;  /* 0x0000000000037941 */ /* 0x000fea0003800200 */
.L_x_62151:
        /* <DEDUP_REMOVED lines=11> */
.L_x_62150:
[----:B------:R-:W-:Y:S05]  /*bcc0*/  BSYNC.RECONVERGENT B2 ;  /* 0x0000000000027941 */ /* 0x000fea0003800200 */
.L_x_62149:
        /* <DEDUP_REMOVED lines=17> */
.L_x_62160:
        /* <DEDUP_REMOVED lines=13> */
.L_x_62162:
[----:B------:R-:W-:Y:S05]  /*beb0*/  BSYNC.RECONVERGENT B4 ;  /* 0x0000000000047941 */ /* 0x000fea0003800200 */
.L_x_62161:
        /* <DEDUP_REMOVED lines=61> */
.L_x_62159:
[----:B------:R-:W-:Y:S05]  /*c290*/  BSYNC.RECONVERGENT B3 ;  /* 0x0000000000037941 */ /* 0x000fea0003800200 */
.L_x_62158:
        /* <DEDUP_REMOVED lines=11> */
.L_x_62157:
[----:B------:R-:W-:Y:S05]  /*c350*/  BSYNC.RECONVERGENT B2 ;  /* 0x0000000000027941 */ /* 0x000fea0003800200 */
.L_x_62156:
        /* <DEDUP_REMOVED lines=17> */
.L_x_62167:
        /* <DEDUP_REMOVED lines=13> */
.L_x_62169:
[----:B------:R-:W-:Y:S05]  /*c540*/  BSYNC.RECONVERGENT B4 ;  /* 0x0000000000047941 */ /* 0x000fea0003800200 */
.L_x_62168:
        /* <DEDUP_REMOVED lines=61> */
.L_x_62166:
[----:B------:R-:W-:Y:S05]  /*c920*/  BSYNC.RECONVERGENT B3 ;  /* 0x0000000000037941 */ /* 0x000fea0003800200 */
.L_x_62165:
        /* <DEDUP_REMOVED lines=11> */
.L_x_62164:
[----:B------:R-:W-:Y:S05]  /*c9e0*/  BSYNC.RECONVERGENT B2 ;  /* 0x0000000000027941 */ /* 0x000fea0003800200 */
.L_x_62163:
        /* <DEDUP_REMOVED lines=16> */
.L_x_62172:
        /* <DEDUP_REMOVED lines=13> */
.L_x_62174:
[----:B------:R-:W-:Y:S05]  /*cbc0*/  BSYNC.RECONVERGENT B3 ;  /* 0x0000000000037941 */ /* 0x000fea0003800200 */
.L_x_62173:
        /* <DEDUP_REMOVED lines=61> */
.L_x_62171:
[----:B------:R-:W-:Y:S05]  /*cfa0*/  BSYNC.RECONVERGENT B2 ;  /* 0x0000000000027941 */ /* 0x000fea0003800200 */
.L_x_62170:
        /* <DEDUP_REMOVED lines=11> */
.L_x_62143:
[----:B------:R-:W-:Y:S05]  /*d060*/  BSYNC.RECONVERGENT B0 ;  /* 0x0000000000007941 */ /* 0x000fea0003800200 */
.L_x_62120:
[----:B0-----:R-:W0:Y:S01]  /*d070*/  LDC.64 R192, c[0x0][0x3a8] ;  /* 0x0000ea00ffc07b82 */ /* 0x001e220000000a00 */
[----:B------:R-:W-:Y:S01]  /*d080*/  BSSY.RECONVERGENT B0, `(.L_x_62175) ;  /* 0x0000010000007945 */ /* 0x000fe20003800200 */
[----:B------:R-:W-:Y:S02]  /*d090*/  IMAD.MOV.U32 R126, RZ, RZ, R78 ;  /* 0x000000ffff7e7224 */ /* 0x000fe400078e004e */
        /* <DEDUP_REMOVED lines=8> */
[----:B------:R-:W-:Y:S02]  /*d120*/  LOP3.LUT R78, R128, 0xff, RZ, 0xc0, !PT ;  /* 0x000000ff804e7812 */ /* 0x000fe400078ec0ff */
[----:B------:R-:W-:-:S05]  /*d130*/  LEA R162, R193, R162, 0x18 ;  /* 0x000000a2c1a27211 */ /* 0x000fca00078ec0ff */
[----:B------:R-:W-:-:S04]  /*d140*/  IMAD R79, R79, 0x100, R162 ;  /* 0x000001004f4f7824 */ /* 0x000fc800078e02a2 */
[----:B------:R-:W-:Y:S02]  /*d150*/  IMAD.IADD R78, R79, 0x1, R78 ;  /* 0x000000014f4e7824 */ /* 0x000fe400078e024e */
[----:B-1----:R-:W-:-:S05]  /*d160*/  IMAD.WIDE.U32 R194, R190, 0x4, R194 ;  /* 0x00000004bec27825 */ /* 0x002fca00078e00c2 */
[----:B------:R1:W-:Y:S02]  /*d170*/  STG.E desc[UR6][R194.64], R78 ;  /* 0x0000004ec2007986 */ /* 0x0003e4000c101906 */
.L_x_62176:
[----:B------:R-:W-:Y:S05]  /*d180*/  BSYNC.RECONVERGENT B0 ;  /* 0x0000000000007941 */ /* 0x000fea0003800200 */
.L_x_62175:
[----:B------:R-:W-:Y:S01]  /*d190*/  IADD3 R191, PT, PT, R191, 0x20, RZ ;  /* 0x00000020bfbf7810 */ /* 0x000fe20007ffe0ff */
[----:B------:R-:W-:-:S07]  /*d1a0*/  VIADD R190, R190, 0x20 ;  /* 0x00000020bebe7836 */ /* 0x000fce0000000000 */
.L_x_62119:
[----:B------:R-:W-:Y:S05]  /*d1b0*/  BSYNC.RECONVERGENT B1 ;  /* 0x0000000000017941 */ /* 0x000fea0003800200 */
.L_x_62118:
        /* <DEDUP_REMOVED lines=37> */
.L_x_62185:
        /* <DEDUP_REMOVED lines=13> */
.L_x_62187:
[----:B------:R-:W-:Y:S05]  /*d4e0*/  BSYNC.RECONVERGENT B4 ;  /* 0x0000000000047941 */ /* 0x000fea0003800200 */
.L_x_62186:
        /* <DEDUP_REMOVED lines=60> */
.L_x_62184:
[----:B------:R-:W-:Y:S05]  /*d8b0*/  BSYNC.RECONVERGENT B3 ;  /* 0x0000000000037941 */ /* 0x000fea0003800200 */
.L_x_62183:
        /* <DEDUP_REMOVED lines=11> */
.L_x_62182:
[----:B------:R-:W-:Y:S05]  /*d970*/  BSYNC.RECONVERGENT B2 ;  /* 0x0000000000027941 */ /* 0x000fea0003800200 */
.L_x_62181:
        /* <DEDUP_REMOVED lines=17> */
.L_x_62192:
        /* <DEDUP_REMOVED lines=13> */
.L_x_62194:
[----:B------:R-:W-:Y:S05]  /*db60*/  BSYNC.RECONVERGENT B4 ;  /* 0x0000000000047941 */ /* 0x000fea0003800200 */
.L_x_62193:
        /* <DEDUP_REMOVED lines=61> */
.L_x_62191:
[----:B------:R-:W-:Y:S05]  /*df40*/  BSYNC.RECONVERGENT B3 ;  /* 0x0000000000037941 */ /* 0x000fea0003800200 */
.L_x_62190:
        /* <DEDUP_REMOVED lines=11> */
.L_x_62189:
[----:B------:R-:W-:Y:S05]  /*e000*/  BSYNC.RECONVERGENT B2 ;  /* 0x0000000000027941 */ /* 0x000fea0003800200 */
.L_x_62188:
        /* <DEDUP_REMOVED lines=17> */
.L_x_62199:
        /* <DEDUP_REMOVED lines=13> */
.L_x_62201:
[----:B------:R-:W-:Y:S05]  /*e1f0*/  BSYNC.RECONVERGENT B4 ;  /* 0x0000000000047941 */ /* 0x000fea0003800200 */
.L_x_62200:
        /* <DEDUP_REMOVED lines=61> */
.L_x_62198:
[----:B------:R-:W-:Y:S05]  /*e5d0*/  BSYNC.RECONVERGENT B3 ;  /* 0x0000000000037941 */ /* 0x000fea0003800200 */
.L_x_62197:
        /* <DEDUP_REMOVED lines=11> */
.L_x_62196:
[----:B------:R-:W-:Y:S05]  /*e690*/  BSYNC.RECONVERGENT B2 ;  /* 0x0000000000027941 */ /* 0x000fea0003800200 */
.L_x_62195:
        /* <DEDUP_REMOVED lines=16> */
.L_x_62205:
        /* <DEDUP_REMOVED lines=13> */
.L_x_62207:
[----:B------:R-:W-:Y:S05]  /*e870*/  BSYNC.RECONVERGENT B3 ;  /* 0x0000000000037941 */ /* 0x000fea0003800200 */
.L_x_62206:
[----:B------:R-:W-:Y:S01]  /*e880*/  IMAD.WIDE.U32 R222, R112, -0x326172a9, RZ ;  /* 0xcd9e8d5770de7825 */ /* 0x000fe200078e00ff */
[----:B------:R-:W-:-:S03]  /*e890*/  LOP3.LUT R79, R121, R193, R109, 0x96, !PT ;  /* 0x000000c1794f7212 */ /* 0x000fc600078e966d */
[----:B------:R-:W-:Y:S01]  /*e8a0*/  HFMA2 R117, -RZ, RZ, 0, 0 ;  /* 0x00000000ff757431 */ /* 0x000fe200000001ff */
        /* <DEDUP_REMOVED lines=58> */
.L_x_62204:
[----:B------:R-:W-:Y:S05]  /*ec50*/  BSYNC.RECONVERGENT B2 ;  /* 0x0000000000027941 */ /* 0x000fea0003800200 */
.L_x_62203:
        /* <DEDUP_REMOVED lines=12> */
.L_x_62180:
[----:B------:R-:W-:Y:S01]  /*ed20*/  BSSY.RECONVERGENT B2, `(.L_x_62208) ;  /* 0x000006b000027945 */ /* 0x000fe20003800200 */
[----:B--2---:R-:W-:Y:S01]  /*ed30*/  HFMA2 R24, -RZ, RZ, 0, 0 ;  /* 0x00000000ff187431 */ /* 0x004fe200000001ff */
        /* <DEDUP_REMOVED lines=19> */
.L_x_62212:
        /* <DEDUP_REMOVED lines=13> */
.L_x_62214:
[----:B------:R-:W-:Y:S05]  /*ef40*/  BSYNC.RECONVERGENT B4 ;  /* 0x0000000000047941 */ /* 0x000fea0003800200 */
.L_x_62213:
[----:B------:R-:W-:Y:S01]  /*ef50*/  IMAD.WIDE.U32 R194, R112, -0x326172a9, RZ ;  /* 0xcd9e8d5770c27825 */ /* 0x000fe200078e00ff */
[----:B------:R-:W-:Y:S02]  /*ef60*/  LOP3.LUT R25, R121, R27, R109, 0x96, !PT ;  /* 0x0000001b79197212 */ /* 0x000fe400078e966d */
[----:B------:R-:W-:Y:S01]  /*ef70*/  IADD3 R113, PT, PT, R109, -0x695add53, RZ ;  /* 0x96a522ad6d717810 */ /* 0x000fe20007ffe0ff */
[----:B------:R-:W-:Y:S01]  /*ef80*/  VIADD R114, R108, 0x8ff34781 ;  /* 0x8ff347816c727836 */ /* 0x000fe20000000000 */
[----:B------:R-:W-:Y:S01]  /*ef90*/  LOP3.LUT R24, R119, R195, R108, 0x96, !PT ;  /* 0x000000c377187212 */ /* 0x000fe200078e966c */
[----:B------:R-:W-:-:S04]  /*efa0*/  IMAD.WIDE.U32 R78, R25, -0x326172a9, RZ ;  /* 0xcd9e8d57194e7825 */ /* 0x000fc800078e00ff */
[----:B------:R-:W-:Y:S02]  /*efb0*/  VIADD R25, R108, 0x9e3779b9 ;  /* 0x9e3779b96c197836 */ /* 0x000fe40000000000 */
[----:B0-----:R-:W-:Y:S01]  /*efc0*/  IMAD.WIDE.U32 R192, R24, -0x2daee0ad, RZ ;  /* 0xd2511f5318c07825 */ /* 0x001fe200078e00ff */
        /* <DEDUP_REMOVED lines=46> */
[----:B------:R-:W-:-:S03]  /*f2b0*/  MOV R24, R126 ;  /* 0x0000007e00187202 */ /* 0x000fc60000000f00 */
[----:B------:R-:W-:Y:S01]  /*f2c0*/  IMAD.WIDE.U32 R192, R25, -0x326172a9, RZ ;  /* 0xcd9e8d5719c07825 */ /* 0x000fe200078e00ff */
[----:B------:R-:W-:-:S03]  /*f2d0*/  LOP3.LUT R113, R113, R26, R79, 0x96, !PT ;  /* 0x0000001a71717212 */ /* 0x000fc600078e964f */
[----:B------:R-:W-:Y:S01]  /*f2e0*/  IMAD.MOV.U32 R124, RZ, RZ, R192 ;  /* 0x000000ffff7c7224 */ /* 0x000fe200078e00c0 */
[----:B------:R-:W-:Y:S01]  /*f2f0*/  LOP3.LUT R114, R114, R194, R193, 0x96, !PT ;  /* 0x000000c272727212 */ /* 0x000fe200078e96c1 */
[----:B------:R-:W-:-:S07]  /*f300*/  IMAD.MOV.U32 R26, RZ, RZ, RZ ;  /* 0x000000ffff1a7224 */ /* 0x000fce00078e00ff */
.L_x_62211:
[----:B------:R-:W-:Y:S05]  /*f310*/  BSYNC.RECONVERGENT B3 ;  /* 0x0000000000037941 */ /* 0x000fea0003800200 */
.L_x_62210:
        /* <DEDUP_REMOVED lines=11> */
.L_x_62209:
[----:B------:R-:W-:Y:S05]  /*f3d0*/  BSYNC.RECONVERGENT B2 ;  /* 0x0000000000027941 */ /* 0x000fea0003800200 */
.L_x_62208:
        /* <DEDUP_REMOVED lines=17> */
.L_x_62219:
        /* <DEDUP_REMOVED lines=13> */
.L_x_62221:
[----:B------:R-:W-:Y:S05]  /*f5c0*/  BSYNC.RECONVERGENT B4 ;  /* 0x0000000000047941 */ /* 0x000fea0003800200 */
.L_x_62220:
        /* <DEDUP_REMOVED lines=61> */
.L_x_62218:
[----:B------:R-:W-:Y:S05]  /*f9a0*/  BSYNC.RECONVERGENT B3 ;  /* 0x0000000000037941 */ /* 0x000fea0003800200 */
.L_x_62217:
        /* <DEDUP_REMOVED lines=11> */
.L_x_62216:
[----:B------:R-:W-:Y:S05]  /*fa60*/  BSYNC.RECONVERGENT B2 ;  /* 0x0000000000027941 */ /* 0x000fea0003800200 */
.L_x_62215:
        /* <DEDUP_REMOVED lines=17> */
.L_x_62226:
        /* <DEDUP_REMOVED lines=13> */
.L_x_62228:
[----:B------:R-:W-:Y:S05]  /*fc50*/  BSYNC.RECONVERGENT B4 ;  /* 0x0000000000047941 */ /* 0x000fea0003800200 */
.L_x_62227:
[----:B------:R-:W-:Y:S01]  /*fc60*/  IMAD.WIDE.U32 R222, R112, -0x326172a9, RZ ;  /* 0xcd9e8d5770de7825 */ /* 0x000fe200078e00ff */
[----:B------:R-:W-:Y:S02]  /*fc70*/  LOP3.LUT R27, R121, R193, R109, 0x96, !PT ;  /* 0x000000c1791b7212 */ /* 0x000fe400078e966d */
[C---:B------:R-:W-:Y:S01]  /*fc80*/  IADD3 R114, PT, PT, R108.reuse, -0x700cb87f, RZ ;  /* 0x8ff347816c727810 */ /* 0x040fe20007ffe0ff */
        /* <DEDUP_REMOVED lines=52> */
[----:B------:R-:W-:Y:S02]  /*ffd0*/  LOP3.LUT R114, R114, R222, R197, 0x96, !PT ;  /* 0x000000de72727212 */ /* 0x000fe400078e96c5 */
[----:B------:R-:W-:Y:S01]  /*ffe0*/  MOV R124, R196 ;  /* 0x000000c4007c7202 */ /* 0x000fe20000000f00 */
[----:B------:R-:W-:-:S04]  /*fff0*/  IMAD.WIDE.U32 R194, R26, -0x2daee0ad, RZ ;  /* 0xd2511f531ac27825 */ /* 0x000fc800078e00ff */
[----:B------:R-:W-:Y:S01]  /*10000*/  IMAD.MOV.U32 R26, RZ, RZ, R78 ;  /* 0x000000ffff1a7224 */ /* 0x000fe200078e004e */
[----:B------:R-:W-:Y:S02]  /*10010*/  LOP3.LUT R113, R113, R192, R195, 0x96, !PT ;  /* 0x000000c071717212 */ /* 0x000fe400078e96c3 */
[----:B------:R-:W-:-:S07]  /*10020*/  MOV R78, R194 ;  /* 0x000000c2004e7202 */ /* 0x000fce0000000f00 */
.L_x_62225:
[----:B------:R-:W-:Y:S05]  /*10030*/  BSYNC.RECONVERGENT B3 ;  /* 0x0000000000037941 */ /* 0x000fea0003800200 */
.L_x_62224:
        /* <DEDUP_REMOVED lines=11> */
.L_x_62223:
[----:B------:R-:W-:Y:S05]  /*100f0*/  BSYNC.RECONVERGENT B2 ;  /* 0x0000000000027941 */ /* 0x000fea0003800200 */
.L_x_62222:
        /* <DEDUP_REMOVED lines=16> */
.L_x_62231:
        /* <DEDUP_REMOVED lines=13> */
.L_x_62233:
[----:B------:R-:W-:Y:S05]  /*102d0*/  BSYNC.RECONVERGENT B3 ;  /* 0x0000000000037941 */ /* 0x000fea0003800200 */
.L_x_62232:
        /* <DEDUP_REMOVED lines=61> */
.L_x_62230:
[----:B------:R-:W-:Y:S05]  /*106b0*/  BSYNC.RECONVERGENT B2 ;  /* 0x0000000000027941 */ /* 0x000fea0003800200 */
.L_x_62229:
        /* <DEDUP_REMOVED lines=11> */
.L_x_62202:
[----:B------:R-:W-:Y:S05]  /*10770*/  BSYNC.RECONVERGENT B0 ;  /* 0x0000000000007941 */ /* 0x000fea0003800200 */
.L_x_62179:
        /* <DEDUP_REMOVED lines=12> */
[----:B------:R-:W-:-:S05]  /*10840*/  IMAD R162, R193, 0x1000000, R162 ;  /* 0x01000000c1a27824 */ /* 0x000fca00078e02a2 */
[----:B------:R-:W-:-:S05]  /*10850*/  LEA R79, R79, R162, 0x8 ;  /* 0x000000a24f4f7211 */ /* 0x000fca00078e40ff */
[----:B------:R-:W-:Y:S02]  /*10860*/  IMAD.IADD R78, R79, 0x1, R78 ;  /* 0x000000014f4e7824 */ /* 0x000fe400078e024e */
[----:B-1----:R-:W-:-:S05]  /*10870*/  IMAD.WIDE.U32 R194, R190, 0x4, R194 ;  /* 0x00000004bec27825 */ /* 0x002fca00078e00c2 */
[----:B------:R1:W-:Y:S02]  /*10880*/  STG.E desc[UR6][R194.64], R78 ;  /* 0x0000004ec2007986 */ /* 0x0003e4000c101906 */
.L_x_62235:
[----:B------:R-:W-:Y:S05]  /*10890*/  BSYNC.RECONVERGENT B0 ;  /* 0x0000000000007941 */ /* 0x000fea0003800200 */
.L_x_62234:
[----:B------:R-:W-:Y:S01]  /*108a0*/  IADD3 R191, PT, PT, R191, 0x20, RZ ;  /* 0x00000020bfbf7810 */ /* 0x000fe20007ffe0ff */
[----:B------:R-:W-:-:S07]  /*108b0*/  VIADD R190, R190, 0x20 ;  /* 0x00000020bebe7836 */ /* 0x000fce0000000000 */
.L_x_62178:
[----:B------:R-:W-:Y:S05]  /*108c0*/  BSYNC.RECONVERGENT B1 ;  /* 0x0000000000017941 */ /* 0x000fea0003800200 */
.L_x_62177:
        /* <DEDUP_REMOVED lines=37> */
.L_x_62244:
        /* <DEDUP_REMOVED lines=13> */
.L_x_62246:
[----:B------:R-:W-:Y:S05]  /*10bf0*/  BSYNC.RECONVERGENT B4 ;  /* 0x0000000000047941 */ /* 0x000fea0003800200 */
.L_x_62245:
        /* <DEDUP_REMOVED lines=60> */
.L_x_62243:
[----:B------:R-:W-:Y:S05]  /*10fc0*/  BSYNC.RECONVERGENT B3 ;  /* 0x0000000000037941 */ /* 0x000fea0003800200 */
.L_x_62242:
[----:B------:R-:W-:Y:S01]  /*10fd0*/  HFMA2 R29, -RZ, RZ, 0.1171875, 0 ;  /* 0x2f800000ff1d7431 */ /* 0x000fe200000001ff */
[----:B------:R-:W-:Y:S01]  /*10fe0*/  I2FP.F32.U32 R126, R28 ;  /* 0x0000001c007e7245 */ /* 0x000fe20000201000 */
        /* <DEDUP_REMOVED lines=9> */
.L_x_62241:
[----:B------:R-:W-:Y:S05]  /*11080*/  BSYNC.RECONVERGENT B2 ;  /* 0x0000000000027941 */ /* 0x000fea0003800200 */
.L_x_62240:
        /* <DEDUP_REMOVED lines=17> */
.L_x_62251:
        /* <DEDUP_REMOVED lines=13> */
.L_x_62253:
[----:B------:R-:W-:Y:S05]  /*11270*/  BSYNC.RECONVERGENT B4 ;  /* 0x0000000000047941 */ /* 0x000fea0003800200 */
.L_x_62252:
        /* <DEDUP_REMOVED lines=61> */
.L_x_62250:
[----:B------:R-:W-:Y:S05]  /*11650*/  BSYNC.RECONVERGENT B3 ;  /* 0x0000000000037941 */ /* 0x000fea0003800200 */
.L_x_62249:
        /* <DEDUP_REMOVED lines=11> */
.L_x_62248:
[----:B------:R-:W-:Y:S05]  /*11710*/  BSYNC.RECONVERGENT B2 ;  /* 0x0000000000027941 */ /* 0x000fea0003800200 */
.L_x_62247:
        /* <DEDUP_REMOVED lines=17> */
.L_x_62258:
        /* <DEDUP_REMOVED lines=13> */
.L_x_62260:
[----:B------:R-:W-:Y:S05]  /*11900*/  BSYNC.RECONVERGENT B4 ;  /* 0x0000000000047941 */ /* 0x000fea0003800200 */
.L_x_62259:
        /* <DEDUP_REMOVED lines=61> */
.L_x_62257:
[----:B------:R-:W-:Y:S05]  /*11ce0*/  BSYNC.RECONVERGENT B3 ;  /* 0x0000000000037941 */ /* 0x000fea0003800200 */
.L_x_62256:
[----:B------:R-:W-:Y:S01]  /*11cf0*/  HFMA2 R31, -RZ, RZ, 0.1171875, 0 ;  /* 0x2f800000ff1f7431 */ /* 0x000fe200000001ff */
[----:B------:R-:W-:Y:S01]  /*11d00*/  I2FP.F32.U32 R126, R30 ;  /* 0x0000001e007e7245 */ /* 0x000fe20000201000 */
[----:B------:R-:W-:Y:S01]  /*11d10*/  FMUL.FTZ R30, R6, UR11 ;  /* 0x0000000b061e7c20 */ /* 0x000fe20008410000 */
[----:B------:R-:W-:-:S03]  /*11d20*/  HADD2.F32 R117, -RZ, R151.H1_H1 ;  /* 0x30000097ff757230 */ /* 0x000fc60000004100 */
[----:B------:R-:W-:Y:S01]  /*11d30*/  FMUL.FTZ R30, R30, UR10 ;  /* 0x0000000a1e1e7c20 */ /* 0x000fe20008410000 */
[----:B------:R-:W-:-:S05]  /*11d40*/  FFMA.FTZ R31, R126, R31, 1.1641532182693481445e-10 ;  /* 0x2f0000007e1f7423 */ /* 0x000fca000001001f */
[----:B------:R-:W-:-:S04]  /*11d50*/  FSETP.GTU.FTZ.AND P2, PT, R31, UR8, PT ;  /* 0x000000081f007c0b */ /* 0x000fc8000bf5c000 */
[----:B0-----:R-:W-:Y:S02]  /*11d60*/  FSEL R193, R30, RZ, !P2 ;  /* 0x000000ff1ec17208 */ /* 0x001fe40005000000 */
[----:B------:R-:W-:-:S03]  /*11d70*/  SEL R31, RZ, 0x1, P2 ;  /* 0x00000001ff1f7807 */ /* 0x000fc60001000000 */
[----:B------:R-:W-:Y:S01]  /*11d80*/  FFMA.FTZ R30, R193, R117, R10 ;  /* 0x00000075c11e7223 */ /* 0x000fe2000001000a */
[----:B------:R-:W-:-:S07]  /*11d90*/  PRMT R130, R31, 0x7610, R130 ;  /* 0x000076101f827816 */ /* 0x000fce0000000082 */
.L_x_62255:
[----:B------:R-:W-:Y:S05]  /*11da0*/  BSYNC.RECONVERGENT B2 ;  /* 0x0000000000027941 */ /* 0x000fea0003800200 */
.L_x_62254:
        /* <DEDUP_REMOVED lines=16> */
.L_x_62264:
        /* <DEDUP_REMOVED lines=13> */
.L_x_62266:
[----:B------:R-:W-:Y:S05]  /*11f80*/  BSYNC.RECONVERGENT B3 ;  /* 0x0000000000037941 */ /* 0x000fea0003800200 */
.L_x_62265:
        /* <DEDUP_REMOVED lines=61> */
.L_x_62263:
[----:B------:R-:W-:Y:S05]  /*12360*/  BSYNC.RECONVERGENT B2 ;  /* 0x0000000000027941 */ /* 0x000fea0003800200 */
.L_x_62262:
[----:B------:R-:W-:Y:S01]  /*12370*/  I2FP.F32.U32 R126, R31 ;  /* 0x0000001f007e7245 */ /* 0x000fe20000201000 */
[----:B------:R-:W-:Y:S02]  /*12380*/  HFMA2 R31, -RZ, RZ, 0.1171875, 0 ;  /* 0x2f800000ff1f7431 */ /* 0x000fe400000001ff */
[----:B------:R-:W-:-:S04]  /*12390*/  FMUL.FTZ R162, R7, UR11 ;  /* 0x0000000b07a27c20 */ /* 0x000fc80008410000 */
        /* <DEDUP_REMOVED lines=9> */
.L_x_62239:
[----:B------:R-:W-:Y:S01]  /*12430*/  BSSY.RECONVERGENT B2, `(.L_x_62267) ;  /* 0x000006b000027945 */ /* 0x000fe20003800200 */
[----:B--2---:R-:W-:Y:S01]  /*12440*/  IMAD.MOV.U32 R30, RZ, RZ, R117 ;  /* 0x000000ffff1e7224 */ /* 0x004fe200078e0075 */
        /* <DEDUP_REMOVED lines=19> */
.L_x_62271:
        /* <DEDUP_REMOVED lines=13> */
.L_x_62273:
[----:B------:R-:W-:Y:S05]  /*12650*/  BSYNC.RECONVERGENT B4 ;  /* 0x0000000000047941 */ /* 0x000fea0003800200 */
.L_x_62272:
[----:B------:R-:W-:Y:S01]  /*12660*/  IMAD.WIDE.U32 R194, R112, -0x326172a9, RZ ;  /* 0xcd9e8d5770c27825 */ /* 0x000fe200078e00ff */
[----:B------:R-:W-:Y:S02]  /*12670*/  LOP3.LUT R29, R121, R31, R109, 0x96, !PT ;  /* 0x0000001f791d7212 */ /* 0x000fe400078e966d */
[C---:B------:R-:W-:Y:S01]  /*12680*/  IADD3 R114, PT, PT, R108.reuse, -0x700cb87f, RZ ;  /* 0x8ff347816c727810 */ /* 0x040fe20007ffe0ff */
[----:B------:R-:W-:Y:S01]  /*12690*/  VIADD R113, R109, 0x96a522ad ;  /* 0x96a522ad6d717836 */ /* 0x000fe20000000000 */
[----:B------:R-:W-:Y:S01]  /*126a0*/  LOP3.LUT R28, R119, R195, R108, 0x96, !PT ;  /* 0x000000c3771c7212 */ /* 0x000fe200078e966c */
[----:B------:R-:W-:Y:S01]  /*126b0*/  IMAD.WIDE.U32 R78, R29, -0x326172a9, RZ ;  /* 0xcd9e8d571d4e7825 */ /* 0x000fe200078e00ff */
[----:B------:R-:W-:-:S03]  /*126c0*/  IADD3 R29, PT, PT, R108, -0x61c88647, RZ ;  /* 0x9e3779b96c1d7810 */ /* 0x000fc60007ffe0ff */
[----:B0-----:R-:W-:Y:S01]  /*126d0*/  IMAD.WIDE.U32 R192, R28, -0x2daee0ad, RZ ;  /* 0xd2511f531cc07825 */ /* 0x001fe200078e00ff */
        /* <DEDUP_REMOVED lines=51> */
[----:B------:R-:W-:-:S07]  /*12a10*/  HFMA2 R30, -RZ, RZ, 0, 0 ;  /* 0x00000000ff1e7431 */ /* 0x000fce00000001ff */
.L_x_62270:
[----:B------:R-:W-:Y:S05]  /*12a20*/  BSYNC.RECONVERGENT B3 ;  /* 0x0000000000037941 */ /* 0x000fea0003800200 */
.L_x_62269:
        /* <DEDUP_REMOVED lines=11> */
.L_x_62268:
[----:B------:R-:W-:Y:S05]  /*12ae0*/  BSYNC.RECONVERGENT B2 ;  /* 0x0000000000027941 */ /* 0x000fea0003800200 */
.L_x_62267:
        /* <DEDUP_REMOVED lines=17> */
.L_x_62278:
        /* <DEDUP_REMOVED lines=13> */
.L_x_62280:
[----:B------:R-:W-:Y:S05]  /*12cd0*/  BSYNC.RECONVERGENT B4 ;  /* 0x0000000000047941 */ /* 0x000fea0003800200 */
.L_x_62279:
        /* <DEDUP_REMOVED lines=59> */
[----:B------:R-:W-:Y:S02]  /*13090*/  HFMA2 R31, -RZ, RZ, 0, 0 ;  /* 0x00000000ff1f7431 */ /* 0x000fe400000001ff */
[----:B------:R-:W-:-:S07]  /*130a0*/  IMAD.MOV.U32 R78, RZ, RZ, R30 ;  /* 0x000000ffff4e7224 */ /* 0x000fce00078e001e */
.L_x_62277:
[----:B------:R-:W-:Y:S05]  /*130b0*/  BSYNC.RECONVERGENT B3 ;  /* 0x0000000000037941 */ /* 0x000fea0003800200 */
.L_x_62276:
        /* <DEDUP_REMOVED lines=11> */
.L_x_62275:
[----:B------:R-:W-:Y:S05]  /*13170*/  BSYNC.RECONVERGENT B2 ;  /* 0x0000000000027941 */ /* 0x000fea0003800200 */
.L_x_62274:
        /* <DEDUP_REMOVED lines=17> */
.L_x_62285:
        /* <DEDUP_REMOVED lines=13> */
.L_x_62287:
[----:B------:R-:W-:Y:S05]  /*13360*/  BSYNC.RECONVERGENT B4 ;  /* 0x0000000000047941 */ /* 0x000fea0003800200 */
.L_x_62286:
        /* <DEDUP_REMOVED lines=61> */
.L_x_62284:
[----:B------:R-:W-:Y:S05]  /*13740*/  BSYNC.RECONVERGENT B3 ;  /* 0x0000000000037941 */ /* 0x000fea0003800200 */
.L_x_62283:
        /* <DEDUP_REMOVED lines=11> */
.L_x_62282:
[----:B------:R-:W-:Y:S05]  /*13800*/  BSYNC.RECONVERGENT B2 ;  /* 0x0000000000027941 */ /* 0x000fea0003800200 */
.L_x_62281:
        /* <DEDUP_REMOVED lines=16> */
.L_x_62290:
        /* <DEDUP_REMOVED lines=13> */
.L_x_62292:
[----:B------:R-:W-:Y:S05]  /*139e0*/  BSYNC.RECONVERGENT B3 ;  /* 0x0000000000037941 */ /* 0x000fea0003800200 */
.L_x_62291:
        /* <DEDUP_REMOVED lines=61> */
.L_x_62289:
[----:B------:R-:W-:Y:S05]  /*13dc0*/  BSYNC.RECONVERGENT B2 ;  /* 0x0000000000027941 */ /* 0x000fea0003800200 */
.L_x_62288:
        /* <DEDUP_REMOVED lines=11> */
.L_x_62261:
[----:B------:R-:W-:Y:S05]  /*13e80*/  BSYNC.RECONVERGENT B0 ;  /* 0x0000000000007941 */ /* 0x000fea0003800200 */
.L_x_62238:
[----:B0-----:R-:W0:Y:S01]  /*13e90*/  LDC.64 R192, c[0x0][0x3a8] ;  /* 0x0000ea00ffc07b82 */ /* 0x001e220000000a00 */
        /* <DEDUP_REMOVED lines=12> */
[----:B------:R-:W-:-:S05]  /*13f60*/  IMAD R79, R79, 0x100, R162 ;  /* 0x000001004f4f7824 */ /* 0x000fca00078e02a2 */
[----:B------:R-:W-:Y:S01]  /*13f70*/  IADD3 R78, PT, PT, R79, R78, RZ ;  /* 0x0000004e4f4e7210 */ /* 0x000fe20007ffe0ff */
[----:B-1----:R-:W-:-:S05]  /*13f80*/  IMAD.WIDE.U32 R194, R190, 0x4, R194 ;  /* 0x00000004bec27825 */ /* 0x002fca00078e00c2 */
[----:B------:R1:W-:Y:S02]  /*13f90*/  STG.E desc[UR6][R194.64], R78 ;  /* 0x0000004ec2007986 */ /* 0x0003e4000c101906 */
.L_x_62294:
[----:B------:R-:W-:Y:S05]  /*13fa0*/  BSYNC.RECONVERGENT B0 ;  /* 0x0000000000007941 */ /* 0x000fea0003800200 */
.L_x_62293:
[----:B------:R-:W-:Y:S01]  /*13fb0*/  VIADD R191, R191, 0x20 ;  /* 0x00000020bfbf7836 */ /* 0x000fe20000000000 */
[----:B------:R-:W-:-:S07]  /*13fc0*/  IADD3 R190, PT, PT, R190, 0x20, RZ ;  /* 0x00000020bebe7810 */ /* 0x000fce0007ffe0ff */
.L_x_62237:
[----:B------:R-:W-:Y:S05]  /*13fd0*/  BSYNC.RECONVERGENT B1 ;  /* 0x0000000000017941 */ /* 0x000fea0003800200 */
.L_x_62236:
        /* <DEDUP_REMOVED lines=37> */
.L_x_62303:
        /* <DEDUP_REMOVED lines=13> */
.L_x_62305:
[----:B------:R-:W-:Y:S05]  /*14300*/  BSYNC.RECONVERGENT B4 ;  /* 0x0000000000047941 */ /* 0x000fea0003800200 */
.L_x_62304:
        /* <DEDUP_REMOVED lines=60> */
.L_x_62302:
[----:B------:R-:W-:Y:S05]  /*146d0*/  BSYNC.RECONVERGENT B3 ;  /* 0x0000000000037941 */ /* 0x000fea0003800200 */
.L_x_62301:
        /* <DEDUP_REMOVED lines=11> */
.L_x_62300:
[----:B------:R-:W-:Y:S05]  /*14790*/  BSYNC.RECONVERGENT B2 ;  /* 0x0000000000027941 */ /* 0x000fea0003800200 */
.L_x_62299:
        /* <DEDUP_REMOVED lines=17> */
.L_x_62310:
        /* <DEDUP_REMOVED lines=13> */
.L_x_62312:
[----:B------:R-:W-:Y:S05]  /*14980*/  BSYNC.RECONVERGENT B4 ;  /* 0x0000000000047941 */ /* 0x000fea0003800200 */
.L_x_62311:
        /* <DEDUP_REMOVED lines=61> */
.L_x_62309:
[----:B------:R-:W-:Y:S05]  /*14d60*/  BSYNC.RECONVERGENT B3 ;  /* 0x0000000000037941 */ /* 0x000fea0003800200 */
.L_x_62308:
        /* <DEDUP_REMOVED lines=11> */
.L_x_62307:
[----:B------:R-:W-:Y:S05]  /*14e20*/  BSYNC.RECONVERGENT B2 ;  /* 0x0000000000027941 */ /* 0x000fea0003800200 */
.L_x_62306:
        /* <DEDUP_REMOVED lines=17> */
.L_x_62317:
        /* <DEDUP_REMOVED lines=13> */
.L_x_62319:
[----:B------:R-:W-:Y:S05]  /*15010*/  BSYNC.RECONVERGENT B4 ;  /* 0x0000000000047941 */ /* 0x000fea0003800200 */
.L_x_62318:
        /* <DEDUP_REMOVED lines=61> */
.L_x_62316:
[----:B------:R-:W-:Y:S05]  /*153f0*/  BSYNC.RECONVERGENT B3 ;  /* 0x0000000000037941 */ /* 0x000fea0003800200 */
.L_x_62315:
[----:B------:R-:W-:Y:S01]  /*15400*/  I2FP.F32.U32 R126, R34 ;  /* 0x00000022007e7245 */ /* 0x000fe20000201000 */
[----:B------:R-:W-:Y:S02]  /*15410*/  IMAD.MOV.U32 R35, RZ, RZ, 0x2f800000 ;  /* 0x2f800000ff237424 */ /* 0x000fe400078e00ff */
[----:B------:R-:W-:Y:S01]  /*15420*/  FMUL.FTZ R34, R6, UR11 ;  /* 0x0000000b06227c20 */ /* 0x000fe20008410000 */
[----:B------:R-:W-:Y:S02]  /*15430*/  HADD2.F32 R117, -RZ, R149.H1_H1 ;  /* 0x30000095ff757230 */ /* 0x000fe40000004100 */
[----:B------:R-:W-:Y:S01]  /*15440*/  FFMA.FTZ R35, R126, R35, 1.1641532182693481445e-10 ;  /* 0x2f0000007e237423 */ /* 0x000fe20000010023 */
[----:B------:R-:W-:-:S04]  /*15450*/  FMUL.FTZ R34, R34, UR10 ;  /* 0x0000000a22227c20 */ /* 0x000fc80008410000 */
[----:B------:R-:W-:-:S04]  /*15460*/  FSETP.GTU.FTZ.AND P2, PT, R35, UR8, PT ;  /* 0x0000000823007c0b */ /* 0x000fc8000bf5c000 */
[----:B0-----:R-:W-:Y:S02]  /*15470*/  FSEL R193, R34, RZ, !P2 ;  /* 0x000000ff22c17208 */ /* 0x001fe40005000000 */
[----:B------:R-:W-:-:S03]  /*15480*/  SEL R35, RZ, 0x1, P2 ;  /* 0x00000001ff237807 */ /* 0x000fc60001000000 */
[----:B------:R-:W-:Y:S01]  /*15490*/  FFMA.FTZ R34, R193, R117, R10 ;  /* 0x00000075c1227223 */ /* 0x000fe2000001000a */
[----:B------:R-:W-:-:S07]  /*154a0*/  PRMT R130, R35, 0x7610, R130 ;  /* 0x0000761023827816 */ /* 0x000fce0000000082 */
.L_x_62314:
[----:B------:R-:W-:Y:S05]  /*154b0*/  BSYNC.RECONVERGENT B2 ;  /* 0x0000000000027941 */ /* 0x000fea0003800200 */
.L_x_62313:
        /* <DEDUP_REMOVED lines=16> */
.L_x_62323:
        /* <DEDUP_REMOVED lines=13> */
.L_x_62325:
[----:B------:R-:W-:Y:S05]  /*15690*/  BSYNC.RECONVERGENT B3 ;  /* 0x0000000000037941 */ /* 0x000fea0003800200 */
.L_x_62324:
        /* <DEDUP_REMOVED lines=61> */
.L_x_62322:
[----:B------:R-:W-:Y:S05]  /*15a70*/  BSYNC.RECONVERGENT B2 ;  /* 0x0000000000027941 */ /* 0x000fea0003800200 */
.L_x_62321:
        /* <DEDUP_REMOVED lines=12> */
.L_x_62298:
        /* <DEDUP_REMOVED lines=21> */
.L_x_62330:
        /* <DEDUP_REMOVED lines=13> */
.L_x_62332:
[----:B------:R-:W-:Y:S05]  /*15d60*/  BSYNC.RECONVERGENT B4 ;  /* 0x0000000000047941 */ /* 0x000fea0003800200 */
.L_x_62331:
        /* <DEDUP_REMOVED lines=60> */
.L_x_62329:
[----:B------:R-:W-:Y:S05]  /*16130*/  BSYNC.RECONVERGENT B3 ;  /* 0x0000000000037941 */ /* 0x000fea0003800200 */
.L_x_62328:
[----:B------:R-:W-:Y:S01]  /*16140*/  HFMA2 R33, -RZ, RZ, 0.1171875, 0 ;  /* 0x2f800000ff217431 */ /* 0x000fe200000001ff */
[----:B------:R-:W-:Y:S01]  /*16150*/  I2FP.F32.U32 R126, R32 ;  /* 0x00000020007e7245 */ /* 0x000fe20000201000 */
[----:B-----5:R-:W-:-:S04]  /*16160*/  FMUL.FTZ R32, R4, UR11 ;  /* 0x0000000b04207c20 */ /* 0x020fc80008410000 */
[----:B------:R-:W-:Y:S01]  /*16170*/  FMUL.FTZ R32, R32, UR10 ;  /* 0x0000000a20207c20 */ /* 0x000fe20008410000 */
[----:B------:R-:W-:-:S05]  /*16180*/  FFMA.FTZ R33, R126, R33, 1.1641532182693481445e-10 ;  /* 0x2f0000007e217423 */ /* 0x000fca0000010021 */
[----:B------:R-:W-:-:S04]  /*16190*/  FSETP.GTU.FTZ.AND P1, PT, R33, UR8, PT ;  /* 0x0000000821007c0b */ /* 0x000fc8000bf3c000 */
[----:B------:R-:W-:Y:S01]  /*161a0*/  FSEL R35, R32, RZ, !P1 ;  /* 0x000000ff20237208 */ /* 0x000fe20004800000 */
[----:B------:R-:W-:Y:S01]  /*161b0*/  HADD2.F32 R32, -RZ, R150.H0_H0 ;  /* 0x20000096ff207230 */ /* 0x000fe20000004100 */
[----:B------:R-:W-:-:S04]  /*161c0*/  SEL R33, RZ, 0x1, P1 ;  /* 0x00000001ff217807 */ /* 0x000fc80000800000 */
[----:B------:R-:W-:Y:S01]  /*161d0*/  FMUL.FTZ R32, R32, R35 ;  /* 0x0000002320207220 */ /* 0x000fe20000410000 */
[----:B------:R-:W-:-:S07]  /*161e0*/  PRMT R128, R33, 0x7610, R128 ;  /* 0x0000761021807816 */ /* 0x000fce0000000080 */
.L_x_62327:
[----:B------:R-:W-:Y:S05]  /*161f0*/  BSYNC.RECONVERGENT B2 ;  /* 0x0000000000027941 */ /* 0x000fea0003800200 */
.L_x_62326:
        /* <DEDUP_REMOVED lines=17> */
.L_x_62337:
        /* <DEDUP_REMOVED lines=13> */
.L_x_62339:
[----:B------:R-:W-:Y:S05]  /*163e0*/  BSYNC.RECONVERGENT B4 ;  /* 0x0000000000047941 */ /* 0x000fea0003800200 */
.L_x_62338:
        /* <DEDUP_REMOVED lines=61> */
.L_x_62336:
[----:B------:R-:W-:Y:S05]  /*167c0*/  BSYNC.RECONVERGENT B3 ;  /* 0x0000000000037941 */ /* 0x000fea0003800200 */
.L_x_62335:
        /* <DEDUP_REMOVED lines=11> */
.L_x_62334:
[----:B------:R-:W-:Y:S05]  /*16880*/  BSYNC.RECONVERGENT B2 ;  /* 0x0000000000027941 */ /* 0x000fea0003800200 */
.L_x_62333:
        /* <DEDUP_REMOVED lines=17> */
.L_x_62344:
        /* <DEDUP_REMOVED lines=13> */
.L_x_62346:
[----:B------:R-:W-:Y:S05]  /*16a70*/  BSYNC.RECONVERGENT B4 ;  /* 0x0000000000047941 */ /* 0x000fea0003800200 */
.L_x_62345:
        /* <DEDUP_REMOVED lines=61> */
.L_x_62343:
[----:B------:R-:W-:Y:S05]  /*16e50*/  BSYNC.RECONVERGENT B3 ;  /* 0x0000000000037941 */ /* 0x000fea0003800200 */
.L_x_62342:
[----:B------:R-:W-:Y:S01]  /*16e60*/  HFMA2 R35, -RZ, RZ, 0.1171875, 0 ;  /* 0x2f800000ff237431 */ /* 0x000fe200000001ff */
[----:B------:R-:W-:Y:S01]  /*16e70*/  I2FP.F32.U32 R126, R34 ;  /* 0x00000022007e7245 */ /* 0x000fe20000201000 */
[----:B-----5:R-:W-:-:S04]  /*16e80*/  FMUL.FTZ R34, R6, UR11 ;  /* 0x0000000b06227c20 */ /* 0x020fc80008410000 */
[----:B------:R-:W-:Y:S01]  /*16e90*/  FMUL.FTZ R34, R34, UR10 ;  /* 0x0000000a22227c20 */ /* 0x000fe20008410000 */
[----:B------:R-:W-:-:S05]  /*16ea0*/  FFMA.FTZ R35, R126, R35, 1.1641532182693481445e-10 ;  /* 0x2f0000007e237423 */ /* 0x000fca0000010023 */
[----:B------:R-:W-:-:S04]  /*16eb0*/  FSETP.GTU.FTZ.AND P1, PT, R35, UR8, PT ;  /* 0x0000000823007c0b */ /* 0x000fc8000bf3c000 */
[----:B------:R-:W-:Y:S01]  /*16ec0*/  FSEL R117, R34, RZ, !P1 ;  /* 0x000000ff22757208 */ /* 0x000fe20004800000 */
[----:B------:R-:W-:Y:S01]  /*16ed0*/  HADD2.F32 R34, -RZ, R149.H1_H1 ;  /* 0x30000095ff227230 */ /* 0x000fe20000004100 */
[----:B------:R-:W-:-:S04]  /*16ee0*/  SEL R35, RZ, 0x1, P1 ;  /* 0x00000001ff237807 */ /* 0x000fc80000800000 */
[----:B------:R-:W-:Y:S01]  /*16ef0*/  FMUL.FTZ R34, R34, R117 ;  /* 0x0000007522227220 */ /* 0x000fe20000410000 */
[----:B------:R-:W-:-:S07]  /*16f00*/  PRMT R130, R35, 0x7610, R130 ;  /* 0x0000761023827816 */ /* 0x000fce0000000082 */
.L_x_62341:
[----:B------:R-:W-:Y:S05]  /*16f10*/  BSYNC.RECONVERGENT B2 ;  /* 0x0000000000027941 */ /* 0x000fea0003800200 */
.L_x_62340:
        /* <DEDUP_REMOVED lines=16> */
.L_x_62349:
        /* <DEDUP_REMOVED lines=13> */
.L_x_62351:
[----:B------:R-:W-:Y:S05]  /*170f0*/  BSYNC.RECONVERGENT B3 ;  /* 0x0000000000037941 */ /* 0x000fea0003800200 */
.L_x_62350:
        /* <DEDUP_REMOVED lines=61> */
.L_x_62348:
[----:B------:R-:W-:Y:S05]  /*174d0*/  BSYNC.RECONVERGENT B2 ;  /* 0x0000000000027941 */ /* 0x000fea0003800200 */
.L_x_62347:
        /* <DEDUP_REMOVED lines=11> */
.L_x_62320:
[----:B------:R-:W-:Y:S05]  /*17590*/  BSYNC.RECONVERGENT B0 ;  /* 0x0000000000007941 */ /* 0x000fea0003800200 */
.L_x_62297:
        /* <DEDUP_REMOVED lines=17> */
.L_x_62353:
[----:B------:R-:W-:Y:S05]  /*176b0*/  BSYNC.RECONVERGENT B0 ;  /* 0x0000000000007941 */ /* 0x000fea0003800200 */
.L_x_62352:
[----:B------:R-:W-:Y:S01]  /*176c0*/  IADD3 R191, PT, PT, R191, 0x20, RZ ;  /* 0x00000020bfbf7810 */ /* 0x000fe20007ffe0ff */
[----:B------:R-:W-:-:S07]  /*176d0*/  VIADD R190, R190, 0x20 ;  /* 0x00000020bebe7836 */ /* 0x000fce0000000000 */
.L_x_62296:
[----:B------:R-:W-:Y:S05]  /*176e0*/  BSYNC.RECONVERGENT B1 ;  /* 0x0000000000017941 */ /* 0x000fea0003800200 */
.L_x_62295:
        /* <DEDUP_REMOVED lines=37> */
.L_x_62362:
        /* <DEDUP_REMOVED lines=13> */
.L_x_62364:
[----:B------:R-:W-:Y:S05]  /*17a10*/  BSYNC.RECONVERGENT B4 ;  /* 0x0000000000047941 */ /* 0x000fea0003800200 */
.L_x_62363:
        /* <DEDUP_REMOVED lines=60> */
.L_x_62361:
[----:B------:R-:W-:Y:S05]  /*17de0*/  BSYNC.RECONVERGENT B3 ;  /* 0x0000000000037941 */ /* 0x000fea0003800200 */
.L_x_62360:
        /* <DEDUP_REMOVED lines=11> */
.L_x_62359:
[----:B------:R-:W-:Y:S05]  /*17ea0*/  BSYNC.RECONVERGENT B2 ;  /* 0x0000000000027941 */ /* 0x000fea0003800200 */
.L_x_62358:
        /* <DEDUP_REMOVED lines=17> */
.L_x_62369:
        /* <DEDUP_REMOVED lines=13> */
.L_x_62371:
[----:B------:R-:W-:Y:S05]  /*18090*/  BSYNC.RECONVERGENT B4 ;  /* 0x0000000000047941 */ /* 0x000fea0003800200 */
.L_x_62370:
        /* <DEDUP_REMOVED lines=61> */
.L_x_62368:
[----:B------:R-:W-:Y:S05]  /*18470*/  BSYNC.RECONVERGENT B3 ;  /* 0x0000000000037941 */ /* 0x000fea0003800200 */
.L_x_62367:
        /* <DEDUP_REMOVED lines=11> */
.L_x_62366:
[----:B------:R-:W-:Y:S05]  /*18530*/  BSYNC.RECONVERGENT B2 ;  /* 0x0000000000027941 */ /* 0x000fea0003800200 */
.L_x_62365:
        /* <DEDUP_REMOVED lines=17> */
.L_x_62376:
        /* <DEDUP_REMOVED lines=13> */
.L_x_62378:
[----:B------:R-:W-:Y:S05]  /*18720*/  BSYNC.RECONVERGENT B4 ;  /* 0x0000000000047941 */ /* 0x000fea0003800200 */
.L_x_62377:
        /* <DEDUP_REMOVED lines=61> */
.L_x_62375:
[----:B------:R-:W-:Y:S05]  /*18b00*/  BSYNC.RECONVERGENT B3 ;  /* 0x0000000000037941 */ /* 0x000fea0003800200 */
.L_x_62374:
        /* <DEDUP_REMOVED lines=11> */
.L_x_62373:
[----:B------:R-:W-:Y:S05]  /*18bc0*/  BSYNC.RECONVERGENT B2 ;  /* 0x0000000000027941 */ /* 0x000fea0003800200 */
.L_x_62372:
        /* <DEDUP_REMOVED lines=16> */
.L_x_62382:
        /* <DEDUP_REMOVED lines=13> */
.L_x_62384:
[----:B------:R-:W-:Y:S05]  /*18da0*/  BSYNC.RECONVERGENT B3 ;  /* 0x0000000000037941 */ /* 0x000fea0003800200 */
.L_x_62383:
        /* <DEDUP_REMOVED lines=61> */
.L_x_62381:
[----:B------:R-:W-:Y:S05]  /*19180*/  BSYNC.RECONVERGENT B2 ;  /* 0x0000000000027941 */ /* 0x000fea0003800200 */
.L_x_62380:
[----:B------:R-:W-:Y:S01]  /*19190*/  HFMA2 R79, -RZ, RZ, 0.1171875, 0 ;  /* 0x2f800000ff4f7431 */ /* 0x000fe200000001ff */
[----:B------:R-:W-:Y:S01]  /*191a0*/  I2FP.F32.U32 R126, R39 ;  /* 0x00000027007e7245 */ /* 0x000fe20000201000 */
        /* <DEDUP_REMOVED lines=10> */
.L_x_62357:
        /* <DEDUP_REMOVED lines=21> */
.L_x_62389:
        /* <DEDUP_REMOVED lines=13> */
.L_x_62391:
[----:B------:R-:W-:Y:S05]  /*19470*/  BSYNC.RECONVERGENT B4 ;  /* 0x0000000000047941 */ /* 0x000fea0003800200 */
.L_x_62390:
        /* <DEDUP_REMOVED lines=60> */
.L_x_62388:
[----:B------:R-:W-:Y:S05]  /*19840*/  BSYNC.RECONVERGENT B3 ;  /* 0x0000000000037941 */ /* 0x000fea0003800200 */
.L_x_62387:
[----:B------:R-:W-:Y:S01]  /*19850*/  I2FP.F32.U32 R126, R36 ;  /* 0x00000024007e7245 */ /* 0x000fe20000201000 */
[----:B------:R-:W-:Y:S02]  /*19860*/  IMAD.MOV.U32 R37, RZ, RZ, 0x2f800000 ;  /* 0x2f800000ff257424 */ /* 0x000fe400078e00ff */
[----:B-----5:R-:W-:Y:S02]  /*19870*/  FMUL.FTZ R36, R4, UR11 ;  /* 0x0000000b04247c20 */ /* 0x020fe40008410000 */
[----:B------:R-:W-:Y:S02]  /*19880*/  FFMA.FTZ R37, R126, R37, 1.1641532182693481445e-10 ;  /* 0x2f0000007e257423 */ /* 0x000fe40000010025 */
[----:B------:R-:W-:-:S03]  /*19890*/  FMUL.FTZ R36, R36, UR10 ;  /* 0x0000000a24247c20 */ /* 0x000fc60008410000 */
[----:B------:R-:W-:-:S04]  /*198a0*/  FSETP.GTU.FTZ.AND P1, PT, R37, UR8, PT ;  /* 0x0000000825007c0b */ /* 0x000fc8000bf3c000 */
[----:B------:R-:W-:Y:S01]  /*198b0*/  FSEL R39, R36, RZ, !P1 ;  /* 0x000000ff24277208 */ /* 0x000fe20004800000 */
[----:B------:R-:W-:Y:S01]  /*198c0*/  HADD2.F32 R36, -RZ, R148.H0_H0 ;  /* 0x20000094ff247230 */ /* 0x000fe20000004100 */
[----:B------:R-:W-:-:S04]  /*198d0*/  SEL R37, RZ, 0x1, P1 ;  /* 0x00000001ff257807 */ /* 0x000fc80000800000 */
[----:B------:R-:W-:Y:S01]  /*198e0*/  FMUL.FTZ R36, R36, R39 ;  /* 0x0000002724247220 */ /* 0x000fe20000410000 */
[----:B------:R-:W-:-:S07]  /*198f0*/  PRMT R128, R37, 0x7610, R128 ;  /* 0x0000761025807816 */ /* 0x000fce0000000080 */
.L_x_62386:
[----:B------:R-:W-:Y:S05]  /*19900*/  BSYNC.RECONVERGENT B2 ;  /* 0x0000000000027941 */ /* 0x000fea0003800200 */
.L_x_62385:
        /* <DEDUP_REMOVED lines=17> */
.L_x_62396:
        /* <DEDUP_REMOVED lines=13> */
.L_x_62398:
[----:B------:R-:W-:Y:S05]  /*19af0*/  BSYNC.RECONVERGENT B4 ;  /* 0x0000000000047941 */ /* 0x000fea0003800200 */
.L_x_62397:
        /* <DEDUP_REMOVED lines=61> */
.L_x_62395:
[----:B------:R-:W-:Y:S05]  /*19ed0*/  BSYNC.RECONVERGENT B3 ;  /* 0x0000000000037941 */ /* 0x000fea0003800200 */
.L_x_62394:
        /* <DEDUP_REMOVED lines=11> */
.L_x_62393:
[----:B------:R-:W-:Y:S05]  /*19f90*/  BSYNC.RECONVERGENT B2 ;  /* 0x0000000000027941 */ /* 0x000fea0003800200 */
.L_x_62392:
        /* <DEDUP_REMOVED lines=17> */
.L_x_62403:
        /* <DEDUP_REMOVED lines=13> */
.L_x_62405:
[----:B------:R-:W-:Y:S05]  /*1a180*/  BSYNC.RECONVERGENT B4 ;  /* 0x0000000000047941 */ /* 0x000fea0003800200 */
.L_x_62404:
        /* <DEDUP_REMOVED lines=61> */
.L_x_62402:
[----:B------:R-:W-:Y:S05]  /*1a560*/  BSYNC.RECONVERGENT B3 ;  /* 0x0000000000037941 */ /* 0x000fea0003800200 */
.L_x_62401:
[----:B------:R-:W-:Y:S01]  /*1a570*/  I2FP.F32.U32 R126, R38 ;  /* 0x00000026007e7245 */ /* 0x000fe20000201000 */
[----:B------:R-:W-:Y:S02]  /*1a580*/  IMAD.MOV.U32 R39, RZ, RZ, 0x2f800000 ;  /* 0x2f800000ff277424 */ /* 0x000fe400078e00ff */
[----:B-----5:R-:W-:Y:S02]  /*1a590*/  FMUL.FTZ R38, R6, UR11 ;  /* 0x0000000b06267c20 */ /* 0x020fe40008410000 */
[----:B------:R-:W-:Y:S02]  /*1a5a0*/  FFMA.FTZ R39, R126, R39, 1.1641532182693481445e-10 ;  /* 0x2f0000007e277423 */ /* 0x000fe40000010027 */
[----:B------:R-:W-:-:S03]  /*1a5b0*/  FMUL.FTZ R38, R38, UR10 ;  /* 0x0000000a26267c20 */ /* 0x000fc60008410000 */
[----:B------:R-:W-:-:S04]  /*1a5c0*/  FSETP.GTU.FTZ.AND P1, PT, R39, UR8, PT ;  /* 0x0000000827007c0b */ /* 0x000fc8000bf3c000 */
[----:B------:R-:W-:Y:S01]  /*1a5d0*/  FSEL R117, R38, RZ, !P1 ;  /* 0x000000ff26757208 */ /* 0x000fe20004800000 */
[----:B------:R-:W-:Y:S01]  /*1a5e0*/  HADD2.F32 R38, -RZ, R147.H1_H1 ;  /* 0x30000093ff267230 */ /* 0x000fe20000004100 */
[----:B------:R-:W-:-:S04]  /*1a5f0*/  SEL R39, RZ, 0x1, P1 ;  /* 0x00000001ff277807 */ /* 0x000fc80000800000 */
[----:B------:R-:W-:Y:S01]  /*1a600*/  FMUL.FTZ R38, R38, R117 ;  /* 0x0000007526267220 */ /* 0x000fe20000410000 */
[----:B------:R-:W-:-:S07]  /*1a610*/  PRMT R130, R39, 0x7610, R130 ;  /* 0x0000761027827816 */ /* 0x000fce0000000082 */
.L_x_62400:
[----:B------:R-:W-:Y:S05]  /*1a620*/  BSYNC.RECONVERGENT B2 ;  /* 0x0000000000027941 */ /* 0x000fea0003800200 */
.L_x_62399:
        /* <DEDUP_REMOVED lines=16> */
.L_x_62408:
        /* <DEDUP_REMOVED lines=13> */
.L_x_62410:
[----:B------:R-:W-:Y:S05]  /*1a800*/  BSYNC.RECONVERGENT B3 ;  /* 0x0000000000037941 */ /* 0x000fea0003800200 */
.L_x_62409:
        /* <DEDUP_REMOVED lines=61> */
.L_x_62407:
[----:B------:R-:W-:Y:S05]  /*1abe0*/  BSYNC.RECONVERGENT B2 ;  /* 0x0000000000027941 */ /* 0x000fea0003800200 */
.L_x_62406:
        /* <DEDUP_REMOVED lines=11> */
.L_x_62379:
[----:B------:R-:W-:Y:S05]  /*1aca0*/  BSYNC.RECONVERGENT B0 ;  /* 0x0000000000007941 */ /* 0x000fea0003800200 */
.L_x_62356:
        /* <DEDUP_REMOVED lines=17> */
.L_x_62412:
[----:B------:R-:W-:Y:S05]  /*1adc0*/  BSYNC.RECONVERGENT B0 ;  /* 0x0000000000007941 */ /* 0x000fea0003800200 */
.L_x_62411:
[----:B------:R-:W-:Y:S01]  /*1add0*/  VIADD R191, R191, 0x20 ;  /* 0x00000020bfbf7836 */ /* 0x000fe20000000000 */
[----:B------:R-:W-:-:S07]  /*1ade0*/  IADD3 R190, PT, PT, R190, 0x20, RZ ;  /* 0x00000020bebe7810 */ /* 0x000fce0007ffe0ff */
.L_x_62355:
[----:B------:R-:W-:Y:S05]  /*1adf0*/  BSYNC.RECONVERGENT B1 ;  /* 0x0000000000017941 */ /* 0x000fea0003800200 */
.L_x_62354:
        /* <DEDUP_REMOVED lines=37> */
.L_x_62421:
        /* <DEDUP_REMOVED lines=13> */
.L_x_62423:
[----:B------:R-:W-:Y:S05]  /*1b120*/  BSYNC.RECONVERGENT B4 ;  /* 0x0000000000047941 */ /* 0x000fea0003800200 */
.L_x_62422:
        /* <DEDUP_REMOVED lines=60> */
.L_x_62420:
[----:B------:R-:W-:Y:S05]  /*1b4f0*/  BSYNC.RECONVERGENT B3 ;  /* 0x0000000000037941 */ /* 0x000fea0003800200 */
.L_x_62419:
        /* <DEDUP_REMOVED lines=11> */
.L_x_62418:
[----:B------:R-:W-:Y:S05]  /*1b5b0*/  BSYNC.RECONVERGENT B2 ;  /* 0x0000000000027941 */ /* 0x000fea0003800200 */
.L_x_62417:
        /* <DEDUP_REMOVED lines=17> */
.L_x_62428:
        /* <DEDUP_REMOVED lines=13> */
.L_x_62430:
[----:B------:R-:W-:Y:S05]  /*1b7a0*/  BSYNC.RECONVERGENT B4 ;  /* 0x0000000000047941 */ /* 0x000fea0003800200 */
.L_x_62429:
        /* <DEDUP_REMOVED lines=61> */
.L_x_62427:
[----:B------:R-:W-:Y:S05]  /*1bb80*/  BSYNC.RECONVERGENT B3 ;  /* 0x0000000000037941 */ /* 0x000fea0003800200 */
.L_x_62426:
        /* <DEDUP_REMOVED lines=11> */
.L_x_62425:
[----:B------:R-:W-:Y:S05]  /*1bc40*/  BSYNC.RECONVERGENT B2 ;  /* 0x0000000000027941 */ /* 0x000fea0003800200 */
.L_x_62424:
        /* <DEDUP_REMOVED lines=17> */
.L_x_62435:
        /* <DEDUP_REMOVED lines=13> */
.L_x_62437:
[----:B------:R-:W-:Y:S05]  /*1be30*/  BSYNC.RECONVERGENT B4 ;  /* 0x0000000000047941 */ /* 0x000fea0003800200 */
.L_x_62436:
        /* <DEDUP_REMOVED lines=61> */
.L_x_62434:
[----:B------:R-:W-:Y:S05]  /*1c210*/  BSYNC.RECONVERGENT B3 ;  /* 0x0000000000037941 */ /* 0x000fea0003800200 */
.L_x_62433:
        /* <DEDUP_REMOVED lines=11> */
.L_x_62432:
[----:B------:R-:W-:Y:S05]  /*1c2d0*/  BSYNC.RECONVERGENT B2 ;  /* 0x0000000000027941 */ /* 0x000fea0003800200 */
.L_x_62431:
        /* <DEDUP_REMOVED lines=16> */
.L_x_62441:
        /* <DEDUP_REMOVED lines=13> */
.L_x_62443:
[----:B------:R-:W-:Y:S05]  /*1c4b0*/  BSYNC.RECONVERGENT B3 ;  /* 0x0000000000037941 */ /* 0x000fea0003800200 */
.L_x_62442:
        /* <DEDUP_REMOVED lines=61> */
.L_x_62440:
[----:B------:R-:W-:Y:S05]  /*1c890*/  BSYNC.RECONVERGENT B2 ;  /* 0x0000000000027941 */ /* 0x000fea0003800200 */
.L_x_62439:
        /* <DEDUP_REMOVED lines=12> */
.L_x_62416:
        /* <DEDUP_REMOVED lines=21> */
.L_x_62448:
        /* <DEDUP_REMOVED lines=13> */
.L_x_62450:
[----:B------:R-:W-:Y:S05]  /*1cb80*/  BSYNC.RECONVERGENT B4 ;  /* 0x0000000000047941 */ /* 0x000fea0003800200 */
.L_x_62449:
        /* <DEDUP_REMOVED lines=60> */
.L_x_62447:
[----:B------:R-:W-:Y:S05]  /*1cf50*/  BSYNC.RECONVERGENT B3 ;  /* 0x0000000000037941 */ /* 0x000fea0003800200 */
.L_x_62446:
        /* <DEDUP_REMOVED lines=11> */
.L_x_62445:
[----:B------:R-:W-:Y:S05]  /*1d010*/  BSYNC.RECONVERGENT B2 ;  /* 0x0000000000027941 */ /* 0x000fea0003800200 */
.L_x_62444:
        /* <DEDUP_REMOVED lines=17> */
.L_x_62455:
        /* <DEDUP_REMOVED lines=13> */
.L_x_62457:
[----:B------:R-:W-:Y:S05]  /*1d200*/  BSYNC.RECONVERGENT B4 ;  /* 0x0000000000047941 */ /* 0x000fea0003800200 */
.L_x_62456:
        /* <DEDUP_REMOVED lines=61> */
.L_x_62454:
[----:B------:R-:W-:Y:S05]  /*1d5e0*/  BSYNC.RECONVERGENT B3 ;  /* 0x0000000000037941 */ /* 0x000fea0003800200 */
.L_x_62453:
        /* <DEDUP_REMOVED lines=11> */
.L_x_62452:
[----:B------:R-:W-:Y:S05]  /*1d6a0*/  BSYNC.RECONVERGENT B2 ;  /* 0x0000000000027941 */ /* 0x000fea0003800200 */
.L_x_62451:
        /* <DEDUP_REMOVED lines=17> */
.L_x_62462:
        /* <DEDUP_REMOVED lines=13> */
.L_x_62464:
[----:B------:R-:W-:Y:S05]  /*1d890*/  BSYNC.RECONVERGENT B4 ;  /* 0x0000000000047941 */ /* 0x000fea0003800200 */
.L_x_62463:
        /* <DEDUP_REMOVED lines=61> */
.L_x_62461:
[----:B------:R-:W-:Y:S05]  /*1dc70*/  BSYNC.RECONVERGENT B3 ;  /* 0x0000000000037941 */ /* 0x000fea0003800200 */
.L_x_62460:
        /* <DEDUP_REMOVED lines=11> */
.L_x_62459:
[----:B------:R-:W-:Y:S05]  /*1dd30*/  BSYNC.RECONVERGENT B2 ;  /* 0x0000000000027941 */ /* 0x000fea0003800200 */
.L_x_62458:
        /* <DEDUP_REMOVED lines=16> */
.L_x_62467:
        /* <DEDUP_REMOVED lines=13> */
.L_x_62469:
[----:B------:R-:W-:Y:S05]  /*1df10*/  BSYNC.RECONVERGENT B3 ;  /* 0x0000000000037941 */ /* 0x000fea0003800200 */
.L_x_62468:
        /* <DEDUP_REMOVED lines=61> */
.L_x_62466:
[----:B------:R-:W-:Y:S05]  /*1e2f0*/  BSYNC.RECONVERGENT B2 ;  /* 0x0000000000027941 */ /* 0x000fea0003800200 */
.L_x_62465:
        /* <DEDUP_REMOVED lines=11> */
.L_x_62438:
[----:B------:R-:W-:Y:S05]  /*1e3b0*/  BSYNC.RECONVERGENT B0 ;  /* 0x0000000000007941 */ /* 0x000fea0003800200 */
.L_x_62415:
        /* <DEDUP_REMOVED lines=17> */
.L_x_62471:
[----:B------:R-:W-:Y:S05]  /*1e4d0*/  BSYNC.RECONVERGENT B0 ;  /* 0x0000000000007941 */ /* 0x000fea0003800200 */
.L_x_62470:
[----:B------:R-:W-:Y:S01]  /*1e4e0*/  IADD3 R191, PT, PT, R191, 0x20, RZ ;  /* 0x00000020bfbf7810 */ /* 0x000fe20007ffe0ff */
[----:B------:R-:W-:-:S07]  /*1e4f0*/  VIADD R190, R190, 0x20 ;  /* 0x00000020bebe7836 */ /* 0x000fce0000000000 */
.L_x_62414:
[----:B------:R-:W-:Y:S05]  /*1e500*/  BSYNC.RECONVERGENT B1 ;  /* 0x0000000000017941 */ /* 0x000fea0003800200 */
.L_x_62413:
        /* <DEDUP_REMOVED lines=37> */
.L_x_62480:
        /* <DEDUP_REMOVED lines=13> */
.L_x_62482:
[----:B------:R-:W-:Y:S05]  /*1e830*/  BSYNC.RECONVERGENT B4 ;  /* 0x0000000000047941 */ /* 0x000fea0003800200 */
.L_x_62481:
        /* <DEDUP_REMOVED lines=60> */
.L_x_62479:
[----:B------:R-:W-:Y:S05]  /*1ec00*/  BSYNC.RECONVERGENT B3 ;  /* 0x0000000000037941 */ /* 0x000fea0003800200 */
.L_x_62478:
        /* <DEDUP_REMOVED lines=11> */
.L_x_62477:
[----:B------:R-:W-:Y:S05]  /*1ecc0*/  BSYNC.RECONVERGENT B2 ;  /* 0x0000000000027941 */ /* 0x000fea0003800200 */
.L_x_62476:
        /* <DEDUP_REMOVED lines=17> */
.L_x_62487:
        /* <DEDUP_REMOVED lines=13> */
.L_x_62489:
[----:B------:R-:W-:Y:S05]  /*1eeb0*/  BSYNC.RECONVERGENT B4 ;  /* 0x0000000000047941 */ /* 0x000fea0003800200 */
.L_x_62488:
        /* <DEDUP_REMOVED lines=61> */
.L_x_62486:
[----:B------:R-:W-:Y:S05]  /*1f290*/  BSYNC.RECONVERGENT B3 ;  /* 0x0000000000037941 */ /* 0x000fea0003800200 */
.L_x_62485:
        /* <DEDUP_REMOVED lines=11> */
.L_x_62484:
[----:B------:R-:W-:Y:S05]  /*1f350*/  BSYNC.RECONVERGENT B2 ;  /* 0x0000000000027941 */ /* 0x000fea0003800200 */
.L_x_62483:
        /* <DEDUP_REMOVED lines=17> */
.L_x_62494:
        /* <DEDUP_REMOVED lines=13> */
.L_x_62496:
[----:B------:R-:W-:Y:S05]  /*1f540*/  BSYNC.RECONVERGENT B4 ;  /* 0x0000000000047941 */ /* 0x000fea0003800200 */
.L_x_62495:
        /* <DEDUP_REMOVED lines=61> */
.L_x_62493:
[----:B------:R-:W-:Y:S05]  /*1f920*/  BSYNC.RECONVERGENT B3 ;  /* 0x0000000000037941 */ /* 0x000fea0003800200 */
.L_x_62492:
        /* <DEDUP_REMOVED lines=11> */
.L_x_62491:
[----:B------:R-:W-:Y:S05]  /*1f9e0*/  BSYNC.RECONVERGENT B2 ;  /* 0x0000000000027941 */ /* 0x000fea0003800200 */
.L_x_62490:
        /* <DEDUP_REMOVED lines=16> */
.L_x_62500:
        /* <DEDUP_REMOVED lines=13> */
.L_x_62502:
[----:B------:R-:W-:Y:S05]  /*1fbc0*/  BSYNC.RECONVERGENT B3 ;  /* 0x0000000000037941 */ /* 0x000fea0003800200 */
.L_x_62501:
        /* <DEDUP_REMOVED lines=61> */
.L_x_62499:
[----:B------:R-:W-:Y:S05]  /*1ffa0*/  BSYNC.RECONVERGENT B2 ;  /* 0x0000000000027941 */ /* 0x000fea0003800200 */
.L_x_62498:
        /* <DEDUP_REMOVED lines=12> */
.L_x_62475:
        /* <DEDUP_REMOVED lines=21> */
.L_x_62507:
        /* <DEDUP_REMOVED lines=13> */
.L_x_62509:
[----:B------:R-:W-:Y:S05]  /*20290*/  BSYNC.RECONVERGENT B4 ;  /* 0x0000000000047941 */ /* 0x000fea0003800200 */
.L_x_62508:
        /* <DEDUP_REMOVED lines=60> */
.L_x_62506:
[----:B------:R-:W-:Y:S05]  /*20660*/  BSYNC.RECONVERGENT B3 ;  /* 0x0000000000037941 */ /* 0x000fea0003800200 */
.L_x_62505:
        /* <DEDUP_REMOVED lines=11> */
.L_x_62504:
[----:B------:R-:W-:Y:S05]  /*20720*/  BSYNC.RECONVERGENT B2 ;  /* 0x0000000000027941 */ /* 0x000fea0003800200 */
.L_x_62503:
        /* <DEDUP_REMOVED lines=17> */
.L_x_62514:
        /* <DEDUP_REMOVED lines=13> */
.L_x_62516:
[----:B------:R-:W-:Y:S05]  /*20910*/  BSYNC.RECONVERGENT B4 ;  /* 0x0000000000047941 */ /* 0x000fea0003800200 */
.L_x_62515:
        /* <DEDUP_REMOVED lines=61> */
.L_x_62513:
[----:B------:R-:W-:Y:S05]  /*20cf0*/  BSYNC.RECONVERGENT B3 ;  /* 0x0000000000037941 */ /* 0x000fea0003800200 */
.L_x_62512:
        /* <DEDUP_REMOVED lines=11> */
.L_x_62511:
[----:B------:R-:W-:Y:S05]  /*20db0*/  BSYNC.RECONVERGENT B2 ;  /* 0x0000000000027941 */ /* 0x000fea0003800200 */
.L_x_62510:
        /* <DEDUP_REMOVED lines=17> */
.L_x_62521:
        /* <DEDUP_REMOVED lines=13> */
.L_x_62523:
[----:B------:R-:W-:Y:S05]  /*20fa0*/  BSYNC.RECONVERGENT B4 ;  /* 0x0000000000047941 */ /* 0x000fea0003800200 */
.L_x_62522:
        /* <DEDUP_REMOVED lines=61> */
.L_x_62520:
[----:B------:R-:W-:Y:S05]  /*21380*/  BSYNC.RECONVERGENT B3 ;  /* 0x0000000000037941 */ /* 0x000fea0003800200 */
.L_x_62519:
        /* <DEDUP_REMOVED lines=11> */
.L_x_62518:
[----:B------:R-:W-:Y:S05]  /*21440*/  BSYNC.RECONVERGENT B2 ;  /* 0x0000000000027941 */ /* 0x000fea0003800200 */
.L_x_62517:
        /* <DEDUP_REMOVED lines=16> */
.L_x_62526:
        /* <DEDUP_REMOVED lines=13> */
.L_x_62528:
[----:B------:R-:W-:Y:S05]  /*21620*/  BSYNC.RECONVERGENT B3 ;  /* 0x0000000000037941 */ /* 0x000fea0003800200 */
.L_x_62527:
        /* <DEDUP_REMOVED lines=61> */
.L_x_62525:
[----:B------:R-:W-:Y:S05]  /*21a00*/  BSYNC.RECONVERGENT B2 ;  /* 0x0000000000027941 */ /* 0x000fea0003800200 */
.L_x_62524:
        /* <DEDUP_REMOVED lines=11> */
.L_x_62497:
[----:B------:R-:W-:Y:S05]  /*21ac0*/  BSYNC.RECONVERGENT B0 ;  /* 0x0000000000007941 */ /* 0x000fea0003800200 */
.L_x_62474:
        /* <DEDUP_REMOVED lines=17> */
.L_x_62530:
[----:B------:R-:W-:Y:S05]  /*21be0*/  BSYNC.RECONVERGENT B0 ;  /* 0x0000000000007941 */ /* 0x000fea0003800200 */
.L_x_62529:
[----:B------:R-:W-:Y:S01]  /*21bf0*/  VIADD R191, R191, 0x20 ;  /* 0x00000020bfbf7836 */ /* 0x000fe20000000000 */
[----:B------:R-:W-:-:S07]  /*21c00*/  IADD3 R190, PT, PT, R190, 0x20, RZ ;  /* 0x00000020bebe7810 */ /* 0x000fce0007ffe0ff */
.L_x_62473:
[----:B------:R-:W-:Y:S05]  /*21c10*/  BSYNC.RECONVERGENT B1 ;  /* 0x0000000000017941 */ /* 0x000fea0003800200 */
.L_x_62472:
        /* <DEDUP_REMOVED lines=37> */
.L_x_62539:
        /* <DEDUP_REMOVED lines=13> */
.L_x_62541:
[----:B------:R-:W-:Y:S05]  /*21f40*/  BSYNC.RECONVERGENT B4 ;  /* 0x0000000000047941 */ /* 0x000fea0003800200 */
.L_x_62540:
        /* <DEDUP_REMOVED lines=60> */
.L_x_62538:
[----:B------:R-:W-:Y:S05]  /*22310*/  BSYNC.RECONVERGENT B3 ;  /* 0x0000000000037941 */ /* 0x000fea0003800200 */
.L_x_62537:
        /* <DEDUP_REMOVED lines=11> */
.L_x_62536:
[----:B------:R-:W-:Y:S05]  /*223d0*/  BSYNC.RECONVERGENT B2 ;  /* 0x0000000000027941 */ /* 0x000fea0003800200 */
.L_x_62535:
        /* <DEDUP_REMOVED lines=17> */
.L_x_62546:
        /* <DEDUP_REMOVED lines=13> */
.L_x_62548:
[----:B------:R-:W-:Y:S05]  /*225c0*/  BSYNC.RECONVERGENT B4 ;  /* 0x0000000000047941 */ /* 0x000fea0003800200 */
.L_x_62547:
        /* <DEDUP_REMOVED lines=61> */
.L_x_62545:
[----:B------:R-:W-:Y:S05]  /*229a0*/  BSYNC.RECONVERGENT B3 ;  /* 0x0000000000037941 */ /* 0x000fea0003800200 */
.L_x_62544:
        /* <DEDUP_REMOVED lines=11> */
.L_x_62543:
[----:B------:R-:W-:Y:S05]  /*22a60*/  BSYNC.RECONVERGENT B2 ;  /* 0x0000000000027941 */ /* 0x000fea0003800200 */
.L_x_62542:
        /* <DEDUP_REMOVED lines=17> */
.L_x_62553:
        /* <DEDUP_REMOVED lines=13> */
.L_x_62555:
[----:B------:R-:W-:Y:S05]  /*22c50*/  BSYNC.RECONVERGENT B4 ;  /* 0x0000000000047941 */ /* 0x000fea0003800200 */
.L_x_62554:
        /* <DEDUP_REMOVED lines=61> */
.L_x_62552:
[----:B------:R-:W-:Y:S05]  /*23030*/  BSYNC.RECONVERGENT B3 ;  /* 0x0000000000037941 */ /* 0x000fea0003800200 */
.L_x_62551:
        /* <DEDUP_REMOVED lines=11> */
.L_x_62550:
[----:B------:R-:W-:Y:S05]  /*230f0*/  BSYNC.RECONVERGENT B2 ;  /* 0x0000000000027941 */ /* 0x000fea0003800200 */
.L_x_62549:
        /* <DEDUP_REMOVED lines=16> */
.L_x_62559:
        /* <DEDUP_REMOVED lines=13> */
.L_x_62561:
[----:B------:R-:W-:Y:S05]  /*232d0*/  BSYNC.RECONVERGENT B3 ;  /* 0x0000000000037941 */ /* 0x000fea0003800200 */
.L_x_62560:
        /* <DEDUP_REMOVED lines=61> */
.L_x_62558:
[----:B------:R-:W-:Y:S05]  /*236b0*/  BSYNC.RECONVERGENT B2 ;  /* 0x0000000000027941 */ /* 0x000fea0003800200 */
.L_x_62557:
        /* <DEDUP_REMOVED lines=12> */
.L_x_62534:
        /* <DEDUP_REMOVED lines=21> */
.L_x_62566:
        /* <DEDUP_REMOVED lines=13> */
.L_x_62568:
[----:B------:R-:W-:Y:S05]  /*239a0*/  BSYNC.RECONVERGENT B4 ;  /* 0x0000000000047941 */ /* 0x000fea0003800200 */
.L_x_62567:
        /* <DEDUP_REMOVED lines=60> */
.L_x_62565:
[----:B------:R-:W-:Y:S05]  /*23d70*/  BSYNC.RECONVERGENT B3 ;  /* 0x0000000000037941 */ /* 0x000fea0003800200 */
.L_x_62564:
        /* <DEDUP_REMOVED lines=11> */
.L_x_62563:
[----:B------:R-:W-:Y:S05]  /*23e30*/  BSYNC.RECONVERGENT B2 ;  /* 0x0000000000027941 */ /* 0x000fea0003800200 */
.L_x_62562:
        /* <DEDUP_REMOVED lines=17> */
.L_x_62573:
        /* <DEDUP_REMOVED lines=13> */
.L_x_62575:
[----:B------:R-:W-:Y:S05]  /*24020*/  BSYNC.RECONVERGENT B4 ;  /* 0x0000000000047941 */ /* 0x000fea0003800200 */
.L_x_62574:
        /* <DEDUP_REMOVED lines=61> */
.L_x_62572:
[----:B------:R-:W-:Y:S05]  /*24400*/  BSYNC.RECONVERGENT B3 ;  /* 0x0000000000037941 */ /* 0x000fea0003800200 */
.L_x_62571:
        /* <DEDUP_REMOVED lines=11> */
.L_x_62570:
[----:B------:R-:W-:Y:S05]  /*244c0*/  BSYNC.RECONVERGENT B2 ;  /* 0x0000000000027941 */ /* 0x000fea0003800200 */
.L_x_62569:
        /* <DEDUP_REMOVED lines=17> */
.L_x_62580:
        /* <DEDUP_REMOVED lines=13> */
.L_x_62582:
[----:B------:R-:W-:Y:S05]  /*246b0*/  BSYNC.RECONVERGENT B4 ;  /* 0x0000000000047941 */ /* 0x000fea0003800200 */
.L_x_62581:
        /* <DEDUP_REMOVED lines=61> */
.L_x_62579:
[----:B------:R-:W-:Y:S05]  /*24a90*/  BSYNC.RECONVERGENT B3 ;  /* 0x0000000000037941 */ /* 0x000fea0003800200 */
.L_x_62578:
        /* <DEDUP_REMOVED lines=11> */
.L_x_62577:
[----:B------:R-:W-:Y:S05]  /*24b50*/  BSYNC.RECONVERGENT B2 ;  /* 0x0000000000027941 */ /* 0x000fea0003800200 */
.L_x_62576:
        /* <DEDUP_REMOVED lines=16> */
.L_x_62585:
        /* <DEDUP_REMOVED lines=13> */
.L_x_62587:
[----:B------:R-:W-:Y:S05]  /*24d30*/  BSYNC.RECONVERGENT B3 ;  /* 0x0000000000037941 */ /* 0x000fea0003800200 */
.L_x_62586:
        /* <DEDUP_REMOVED lines=61> */
.L_x_62584:
[----:B------:R-:W-:Y:S05]  /*25110*/  BSYNC.RECONVERGENT B2 ;  /* 0x0000000000027941 */ /* 0x000fea0003800200 */
.L_x_62583:
        /* <DEDUP_REMOVED lines=11> */
.L_x_62556:
[----:B------:R-:W-:Y:S05]  /*251d0*/  BSYNC.RECONVERGENT B0 ;  /* 0x0000000000007941 */ /* 0x000fea0003800200 */
.L_x_62533:
        /* <DEDUP_REMOVED lines=17> */
.L_x_62589:
[----:B------:R-:W-:Y:S05]  /*252f0*/  BSYNC.RECONVERGENT B0 ;  /* 0x0000000000007941 */ /* 0x000fea0003800200 */
.L_x_62588:
[----:B------:R-:W-:Y:S01]  /*25300*/  IADD3 R191, PT, PT, R191, 0x20, RZ ;  /* 0x00000020bfbf7810 */ /* 0x000fe20007ffe0ff */
[----:B------:R-:W-:-:S07]  /*25310*/  VIADD R190, R190, 0x20 ;  /* 0x00000020bebe7836 */ /* 0x000fce0000000000 */
.L_x_62532:
[----:B------:R-:W-:Y:S05]  /*25320*/  BSYNC.RECONVERGENT B1 ;  /* 0x0000000000017941 */ /* 0x000fea0003800200 */
.L_x_62531:
        /* <DEDUP_REMOVED lines=37> */
.L_x_62598:
        /* <DEDUP_REMOVED lines=13> */
.L_x_62600:
[----:B------:R-:W-:Y:S05]  /*25650*/  BSYNC.RECONVERGENT B4 ;  /* 0x0000000000047941 */ /* 0x000fea0003800200 */
.L_x_62599:
        /* <DEDUP_REMOVED lines=60> */
.L_x_62597:
[----:B------:R-:W-:Y:S05]  /*25a20*/  BSYNC.RECONVERGENT B3 ;  /* 0x0000000000037941 */ /* 0x000fea0003800200 */
.L_x_62596:
        /* <DEDUP_REMOVED lines=11> */
.L_x_62595:
[----:B------:R-:W-:Y:S05]  /*25ae0*/  BSYNC.RECONVERGENT B2 ;  /* 0x0000000000027941 */ /* 0x000fea0003800200 */
.L_x_62594:
        /* <DEDUP_REMOVED lines=17> */
.L_x_62605:
        /* <DEDUP_REMOVED lines=13> */
.L_x_62607:
[----:B------:R-:W-:Y:S05]  /*25cd0*/  BSYNC.RECONVERGENT B4 ;  /* 0x0000000000047941 */ /* 0x000fea0003800200 */
.L_x_62606:
        /* <DEDUP_REMOVED lines=61> */
.L_x_62604:
[----:B------:R-:W-:Y:S05]  /*260b0*/  BSYNC.RECONVERGENT B3 ;  /* 0x0000000000037941 */ /* 0x000fea0003800200 */
.L_x_62603:
        /* <DEDUP_REMOVED lines=11> */
.L_x_62602:
[----:B------:R-:W-:Y:S05]  /*26170*/  BSYNC.RECONVERGENT B2 ;  /* 0x0000000000027941 */ /* 0x000fea0003800200 */
.L_x_62601:
        /* <DEDUP_REMOVED lines=17> */
.L_x_62612:
        /* <DEDUP_REMOVED lines=13> */
.L_x_62614:
[----:B------:R-:W-:Y:S05]  /*26360*/  BSYNC.RECONVERGENT B4 ;  /* 0x0000000000047941 */ /* 0x000fea0003800200 */
.L_x_62613:
        /* <DEDUP_REMOVED lines=61> */
.L_x_62611:
[----:B------:R-:W-:Y:S05]  /*26740*/  BSYNC.RECONVERGENT B3 ;  /* 0x0000000000037941 */ /* 0x000fea0003800200 */
.L_x_62610:
        /* <DEDUP_REMOVED lines=11> */
.L_x_62609:
[----:B------:R-:W-:Y:S05]  /*26800*/  BSYNC.RECONVERGENT B2 ;  /* 0x0000000000027941 */ /* 0x000fea0003800200 */
.L_x_62608:
        /* <DEDUP_REMOVED lines=16> */
.L_x_62618:
        /* <DEDUP_REMOVED lines=13> */
.L_x_62620:
[----:B------:R-:W-:Y:S05]  /*269e0*/  BSYNC.RECONVERGENT B3 ;  /* 0x0000000000037941 */ /* 0x000fea0003800200 */
.L_x_62619:
        /* <DEDUP_REMOVED lines=61> */
.L_x_62617:
[----:B------:R-:W-:Y:S05]  /*26dc0*/  BSYNC.RECONVERGENT B2 ;  /* 0x0000000000027941 */ /* 0x000fea0003800200 */
.L_x_62616:
        /* <DEDUP_REMOVED lines=12> */
.L_x_62593:
        /* <DEDUP_REMOVED lines=21> */
.L_x_62625:
        /* <DEDUP_REMOVED lines=13> */
.L_x_62627:
[----:B------:R-:W-:Y:S05]  /*270b0*/  BSYNC.RECONVERGENT B4 ;  /* 0x0000000000047941 */ /* 0x000fea0003800200 */
.L_x_62626:
        /* <DEDUP_REMOVED lines=60> */
.L_x_62624:
[----:B------:R-:W-:Y:S05]  /*27480*/  BSYNC.RECONVERGENT B3 ;  /* 0x0000000000037941 */ /* 0x000fea0003800200 */
.L_x_62623:
        /* <DEDUP_REMOVED lines=11> */
.L_x_62622:
[----:B------:R-:W-:Y:S05]  /*27540*/  BSYNC.RECONVERGENT B2 ;  /* 0x0000000000027941 */ /* 0x000fea0003800200 */
.L_x_62621:
        /* <DEDUP_REMOVED lines=17> */
.L_x_62632:
        /* <DEDUP_REMOVED lines=13> */
.L_x_62634:
[----:B------:R-:W-:Y:S05]  /*27730*/  BSYNC.RECONVERGENT B4 ;  /* 0x0000000000047941 */ /* 0x000fea0003800200 */
.L_x_62633:
        /* <DEDUP_REMOVED lines=61> */
.L_x_62631:
[----:B------:R-:W-:Y:S05]  /*27b10*/  BSYNC.RECONVERGENT B3 ;  /* 0x0000000000037941 */ /* 0x000fea0003800200 */
.L_x_62630:
        /* <DEDUP_REMOVED lines=11> */
.L_x_62629:
[----:B------:R-:W-:Y:S05]  /*27bd0*/  BSYNC.RECONVERGENT B2 ;  /* 0x0000000000027941 */ /* 0x000fea0003800200 */
.L_x_62628:
        /* <DEDUP_REMOVED lines=17> */
.L_x_62639:
        /* <DEDUP_REMOVED lines=13> */
.L_x_62641:
[----:B------:R-:W-:Y:S05]  /*27dc0*/  BSYNC.RECONVERGENT B4 ;  /* 0x0000000000047941 */ /* 0x000fea0003800200 */
.L_x_62640:
        /* <DEDUP_REMOVED lines=61> */
.L_x_62638:
[----:B------:R-:W-:Y:S05]  /*281a0*/  BSYNC.RECONVERGENT B3 ;  /* 0x0000000000037941 */ /* 0x000fea0003800200 */
.L_x_62637:
        /* <DEDUP_REMOVED lines=11> */
.L_x_62636:
[----:B------:R-:W-:Y:S05]  /*28260*/  BSYNC.RECONVERGENT B2 ;  /* 0x0000000000027941 */ /* 0x000fea0003800200 */
.L_x_62635:
        /* <DEDUP_REMOVED lines=16> */
.L_x_62644:
        /* <DEDUP_REMOVED lines=13> */
.L_x_62646:
[----:B------:R-:W-:Y:S05]  /*28440*/  BSYNC.RECONVERGENT B3 ;  /* 0x0000000000037941 */ /* 0x000fea0003800200 */
.L_x_62645:
        /* <DEDUP_REMOVED lines=61> */
.L_x_62643:
[----:B------:R-:W-:Y:S05]  /*28820*/  BSYNC.RECONVERGENT B2 ;  /* 0x0000000000027941 */ /* 0x000fea0003800200 */
.L_x_62642:
        /* <DEDUP_REMOVED lines=11> */
.L_x_62615:
[----:B------:R-:W-:Y:S05]  /*288e0*/  BSYNC.RECONVERGENT B0 ;  /* 0x0000000000007941 */ /* 0x000fea0003800200 */
.L_x_62592:
        /* <DEDUP_REMOVED lines=17> */
.L_x_62648:
[----:B------:R-:W-:Y:S05]  /*28a00*/  BSYNC.RECONVERGENT B0 ;  /* 0x0000000000007941 */ /* 0x000fea0003800200 */
.L_x_62647:
[----:B------:R-:W-:Y:S01]  /*28a10*/  VIADD R191, R191, 0x20 ;  /* 0x00000020bfbf7836 */ /* 0x000fe20000000000 */
[----:B------:R-:W-:-:S07]  /*28a20*/  IADD3 R190, PT, PT, R190, 0x20, RZ ;  /* 0x00000020bebe7810 */ /* 0x000fce0007ffe0ff */
.L_x_62591:
[----:B------:R-:W-:Y:S05]  /*28a30*/  BSYNC.RECONVERGENT B1 ;  /* 0x0000000000017941 */ /* 0x000fea0003800200 */
.L_x_62590:
        /* <DEDUP_REMOVED lines=37> */
.L_x_62657:
        /* <DEDUP_REMOVED lines=13> */
.L_x_62659:
[----:B------:R-:W-:Y:S05]  /*28d60*/  BSYNC.RECONVERGENT B4 ;  /* 0x0000000000047941 */ /* 0x000fea0003800200 */
.L_x_62658:
        /* <DEDUP_REMOVED lines=60> */
.L_x_62656:
[----:B------:R-:W-:Y:S05]  /*29130*/  BSYNC.RECONVERGENT B3 ;  /* 0x0000000000037941 */ /* 0x000fea0003800200 */
.L_x_62655:
        /* <DEDUP_REMOVED lines=11> */
.L_x_62654:
[----:B------:R-:W-:Y:S05]  /*291f0*/  BSYNC.RECONVERGENT B2 ;  /* 0x0000000000027941 */ /* 0x000fea0003800200 */
.L_x_62653:
        /* <DEDUP_REMOVED lines=17> */
.L_x_62664:
        /* <DEDUP_REMOVED lines=13> */
.L_x_62666:
[----:B------:R-:W-:Y:S05]  /*293e0*/  BSYNC.RECONVERGENT B4 ;  /* 0x0000000000047941 */ /* 0x000fea0003800200 */
.L_x_62665:
        /* <DEDUP_REMOVED lines=61> */
.L_x_62663:
[----:B------:R-:W-:Y:S05]  /*297c0*/  BSYNC.RECONVERGENT B3 ;  /* 0x0000000000037941 */ /* 0x000fea0003800200 */
.L_x_62662:
        /* <DEDUP_REMOVED lines=11> */
.L_x_62661:
[----:B------:R-:W-:Y:S05]  /*29880*/  BSYNC.RECONVERGENT B2 ;  /* 0x0000000000027941 */ /* 0x000fea0003800200 */
.L_x_62660:
        /* <DEDUP_REMOVED lines=17> */
.L_x_62671:
        /* <DEDUP_REMOVED lines=13> */
.L_x_62673:
[----:B------:R-:W-:Y:S05]  /*29a70*/  BSYNC.RECONVERGENT B4 ;  /* 0x0000000000047941 */ /* 0x000fea0003800200 */
.L_x_62672:
        /* <DEDUP_REMOVED lines=61> */
.L_x_62670:
[----:B------:R-:W-:Y:S05]  /*29e50*/  BSYNC.RECONVERGENT B3 ;  /* 0x0000000000037941 */ /* 0x000fea0003800200 */
.L_x_62669:
        /* <DEDUP_REMOVED lines=11> */
.L_x_62668:
[----:B------:R-:W-:Y:S05]  /*29f10*/  BSYNC.RECONVERGENT B2 ;  /* 0x0000000000027941 */ /* 0x000fea0003800200 */
.L_x_62667:
        /* <DEDUP_REMOVED lines=16> */
.L_x_62677:
        /* <DEDUP_REMOVED lines=13> */
.L_x_62679:
[----:B------:R-:W-:Y:S05]  /*2a0f0*/  BSYNC.RECONVERGENT B3 ;  /* 0x0000000000037941 */ /* 0x000fea0003800200 */
.L_x_62678:
        /* <DEDUP_REMOVED lines=61> */
.L_x_62676:
[----:B------:R-:W-:Y:S05]  /*2a4d0*/  BSYNC.RECONVERGENT B2 ;  /* 0x0000000000027941 */ /* 0x000fea0003800200 */
.L_x_62675:
        /* <DEDUP_REMOVED lines=12> */
.L_x_62652:
        /* <DEDUP_REMOVED lines=21> */
.L_x_62684:
        /* <DEDUP_REMOVED lines=13> */
.L_x_62686:
[----:B------:R-:W-:Y:S05]  /*2a7c0*/  BSYNC.RECONVERGENT B4 ;  /* 0x0000000000047941 */ /* 0x000fea0003800200 */
.L_x_62685:
        /* <DEDUP_REMOVED lines=60> */
.L_x_62683:
[----:B------:R-:W-:Y:S05]  /*2ab90*/  BSYNC.RECONVERGENT B3 ;  /* 0x0000000000037941 */ /* 0x000fea0003800200 */
.L_x_62682:
        /* <DEDUP_REMOVED lines=11> */
.L_x_62681:
[----:B------:R-:W-:Y:S05]  /*2ac50*/  BSYNC.RECONVERGENT B2 ;  /* 0x0000000000027941 */ /* 0x000fea0003800200 */
.L_x_62680:
        /* <DEDUP_REMOVED lines=17> */
.L_x_62691:
        /* <DEDUP_REMOVED lines=13> */
.L_x_62693:
[----:B------:R-:W-:Y:S05]  /*2ae40*/  BSYNC.RECONVERGENT B4 ;  /* 0x0000000000047941 */ /* 0x000fea0003800200 */
.L_x_62692:
        /* <DEDUP_REMOVED lines=61> */
.L_x_62690:
[----:B------:R-:W-:Y:S05]  /*2b220*/  BSYNC.RECONVERGENT B3 ;  /* 0x0000000000037941 */ /* 0x000fea0003800200 */
.L_x_62689:
        /* <DEDUP_REMOVED lines=11> */
.L_x_62688:
[----:B------:R-:W-:Y:S05]  /*2b2e0*/  BSYNC.RECONVERGENT B2 ;  /* 0x0000000000027941 */ /* 0x000fea0003800200 */
.L_x_62687:
        /* <DEDUP_REMOVED lines=17> */
.L_x_62698:
        /* <DEDUP_REMOVED lines=13> */
.L_x_62700:
[----:B------:R-:W-:Y:S05]  /*2b4d0*/  BSYNC.RECONVERGENT B4 ;  /* 0x0000000000047941 */ /* 0x000fea0003800200 */
.L_x_62699:
        /* <DEDUP_REMOVED lines=61> */
.L_x_62697:
[----:B------:R-:W-:Y:S05]  /*2b8b0*/  BSYNC.RECONVERGENT B3 ;  /* 0x0000000000037941 */ /* 0x000fea0003800200 */
.L_x_62696:
        /* <DEDUP_REMOVED lines=11> */
.L_x_62695:
[----:B------:R-:W-:Y:S05]  /*2b970*/  BSYNC.RECONVERGENT B2 ;  /* 0x0000000000027941 */ /* 0x000fea0003800200 */
.L_x_62694:
        /* <DEDUP_REMOVED lines=16> */
.L_x_62703:
        /* <DEDUP_REMOVED lines=13> */
.L_x_62705:
[----:B------:R-:W-:Y:S05]  /*2bb50*/  BSYNC.RECONVERGENT B3 ;  /* 0x0000000000037941 */ /* 0x000fea0003800200 */
.L_x_62704:
        /* <DEDUP_REMOVED lines=61> */
.L_x_62702:
[----:B------:R-:W-:Y:S05]  /*2bf30*/  BSYNC.RECONVERGENT B2 ;  /* 0x0000000000027941 */ /* 0x000fea0003800200 */
.L_x_62701:
        /* <DEDUP_REMOVED lines=11> */
.L_x_62674:
[----:B------:R-:W-:Y:S05]  /*2bff0*/  BSYNC.RECONVERGENT B0 ;  /* 0x0000000000007941 */ /* 0x000fea0003800200 */
.L_x_62651:
        /* <DEDUP_REMOVED lines=17> */
.L_x_62707:
[----:B------:R-:W-:Y:S05]  /*2c110*/  BSYNC.RECONVERGENT B0 ;  /* 0x0000000000007941 */ /* 0x000fea0003800200 */
.L_x_62706:
[----:B------:R-:W-:Y:S01]  /*2c120*/  IADD3 R191, PT, PT, R191, 0x20, RZ ;  /* 0x00000020bfbf7810 */ /* 0x000fe20007ffe0ff */
[----:B------:R-:W-:-:S07]  /*2c130*/  VIADD R190, R190, 0x20 ;  /* 0x00000020bebe7836 */ /* 0x000fce0000000000 */
.L_x_62650:
[----:B------:R-:W-:Y:S05]  /*2c140*/  BSYNC.RECONVERGENT B1 ;  /* 0x0000000000017941 */ /* 0x000fea0003800200 */
.L_x_62649:
        /* <DEDUP_REMOVED lines=37> */
.L_x_62716:
        /* <DEDUP_REMOVED lines=13> */
.L_x_62718:
[----:B------:R-:W-:Y:S05]  /*2c470*/  BSYNC.RECONVERGENT B4 ;  /* 0x0000000000047941 */ /* 0x000fea0003800200 */
.L_x_62717:
        /* <DEDUP_REMOVED lines=60> */
.L_x_62715:
[----:B------:R-:W-:Y:S05]  /*2c840*/  BSYNC.RECONVERGENT B3 ;  /* 0x0000000000037941 */ /* 0x000fea0003800200 */
.L_x_62714:
        /* <DEDUP_REMOVED lines=11> */
.L_x_62713:
[----:B------:R-:W-:Y:S05]  /*2c900*/  BSYNC.RECONVERGENT B2 ;  /* 0x0000000000027941 */ /* 0x000fea0003800200 */
.L_x_62712:
        /* <DEDUP_REMOVED lines=17> */
.L_x_62723:
        /* <DEDUP_REMOVED lines=13> */
.L_x_62725:
[----:B------:R-:W-:Y:S05]  /*2caf0*/  BSYNC.RECONVERGENT B4 ;  /* 0x0000000000047941 */ /* 0x000fea0003800200 */
.L_x_62724:
        /* <DEDUP_REMOVED lines=61> */
.L_x_62722:
[----:B------:R-:W-:Y:S05]  /*2ced0*/  BSYNC.RECONVERGENT B3 ;  /* 0x0000000000037941 */ /* 0x000fea0003800200 */
.L_x_62721:
        /* <DEDUP_REMOVED lines=11> */
.L_x_62720:
[----:B------:R-:W-:Y:S05]  /*2cf90*/  BSYNC.RECONVERGENT B2 ;  /* 0x0000000000027941 */ /* 0x000fea0003800200 */
.L_x_62719:
        /* <DEDUP_REMOVED lines=17> */
.L_x_62730:
        /* <DEDUP_REMOVED lines=13> */
.L_x_62732:
[----:B------:R-:W-:Y:S05]  /*2d180*/  BSYNC.RECONVERGENT B4 ;  /* 0x0000000000047941 */ /* 0x000fea0003800200 */
.L_x_62731:
        /* <DEDUP_REMOVED lines=61> */
.L_x_62729:
[----:B------:R-:W-:Y:S05]  /*2d560*/  BSYNC.RECONVERGENT B3 ;  /* 0x0000000000037941 */ /* 0x000fea0003800200 */
.L_x_62728:
        /* <DEDUP_REMOVED lines=11> */
.L_x_62727:
[----:B------:R-:W-:Y:S05]  /*2d620*/  BSYNC.RECONVERGENT B2 ;  /* 0x0000000000027941 */ /* 0x000fea0003800200 */
.L_x_62726:
        /* <DEDUP_REMOVED lines=16> */
.L_x_62736:
        /* <DEDUP_REMOVED lines=13> */
.L_x_62738:
[----:B------:R-:W-:Y:S05]  /*2d800*/  BSYNC.RECONVERGENT B3 ;  /* 0x0000000000037941 */ /* 0x000fea0003800200 */
.L_x_62737:
        /* <DEDUP_REMOVED lines=61> */
.L_x_62735:
[----:B------:R-:W-:Y:S05]  /*2dbe0*/  BSYNC.RECONVERGENT B2 ;  /* 0x0000000000027941 */ /* 0x000fea0003800200 */
.L_x_62734:
        /* <DEDUP_REMOVED lines=12> */
.L_x_62711:
        /* <DEDUP_REMOVED lines=21> */
.L_x_62743:
        /* <DEDUP_REMOVED lines=13> */
.L_x_62745:
[----:B------:R-:W-:Y:S05]  /*2ded0*/  BSYNC.RECONVERGENT B4 ;  /* 0x0000000000047941 */ /* 0x000fea0003800200 */
.L_x_62744:
        /* <DEDUP_REMOVED lines=60> */
.L_x_62742:
[----:B------:R-:W-:Y:S05]  /*2e2a0*/  BSYNC.RECONVERGENT B3 ;  /* 0x0000000000037941 */ /* 0x000fea0003800200 */
.L_x_62741:
        /* <DEDUP_REMOVED lines=11> */
.L_x_62740:
[----:B------:R-:W-:Y:S05]  /*2e360*/  BSYNC.RECONVERGENT B2 ;  /* 0x0000000000027941 */ /* 0x000fea0003800200 */
.L_x_62739:
        /* <DEDUP_REMOVED lines=17> */
.L_x_62750:
        /* <DEDUP_REMOVED lines=13> */
.L_x_62752:
[----:B------:R-:W-:Y:S05]  /*2e550*/  BSYNC.RECONVERGENT B4 ;  /* 0x0000000000047941 */ /* 0x000fea0003800200 */
.L_x_62751:
        /* <DEDUP_REMOVED lines=61> */
.L_x_62749:
[----:B------:R-:W-:Y:S05]  /*2e930*/  BSYNC.RECONVERGENT B3 ;  /* 0x0000000000037941 */ /* 0x000fea0003800200 */
.L_x_62748:
        /* <DEDUP_REMOVED lines=11> */
.L_x_62747:
[----:B------:R-:W-:Y:S05]  /*2e9f0*/  BSYNC.RECONVERGENT B2 ;  /* 0x0000000000027941 */ /* 0x000fea0003800200 */
.L_x_62746:
        /* <DEDUP_REMOVED lines=17> */
.L_x_62757:
        /* <DEDUP_REMOVED lines=13> */
.L_x_62759:
[----:B------:R-:W-:Y:S05]  /*2ebe0*/  BSYNC.RECONVERGENT B4 ;  /* 0x0000000000047941 */ /* 0x000fea0003800200 */
.L_x_62758:
        /* <DEDUP_REMOVED lines=61> */
.L_x_62756:
[----:B------:R-:W-:Y:S05]  /*2efc0*/  BSYNC.RECONVERGENT B3 ;  /* 0x0000000000037941 */ /* 0x000fea0003800200 */
.L_x_62755:
        /* <DEDUP_REMOVED lines=11> */
.L_x_62754:
[----:B------:R-:W-:Y:S05]  /*2f080*/  BSYNC.RECONVERGENT B2 ;  /* 0x0000000000027941 */ /* 0x000fea0003800200 */
.L_x_62753:
        /* <DEDUP_REMOVED lines=16> */
.L_x_62762:
        /* <DEDUP_REMOVED lines=13> */
.L_x_62764:
[----:B------:R-:W-:Y:S05]  /*2f260*/  BSYNC.RECONVERGENT B3 ;  /* 0x0000000000037941 */ /* 0x000fea0003800200 */
.L_x_62763:
        /* <DEDUP_REMOVED lines=61> */
.L_x_62761:
[----:B------:R-:W-:Y:S05]  /*2f640*/  BSYNC.RECONVERGENT B2 ;  /* 0x0000000000027941 */ /* 0x000fea0003800200 */
.L_x_62760:
        /* <DEDUP_REMOVED lines=11> */
.L_x_62733:
[----:B------:R-:W-:Y:S05]  /*2f700*/  BSYNC.RECONVERGENT B0 ;  /* 0x0000000000007941 */ /* 0x000fea0003800200 */
.L_x_62710:
        /* <DEDUP_REMOVED lines=17> */
.L_x_62766:
[----:B------:R-:W-:Y:S05]  /*2f820*/  BSYNC.RECONVERGENT B0 ;  /* 0x0000000000007941 */ /* 0x000fea0003800200 */
.L_x_62765:
[----:B------:R-:W-:Y:S01]  /*2f830*/  VIADD R191, R191, 0x20 ;  /* 0x00000020bfbf7836 */ /* 0x000fe20000000000 */
[----:B------:R-:W-:-:S07]  /*2f840*/  IADD3 R190, PT, PT, R190, 0x20, RZ ;  /* 0x00000020bebe7810 */ /* 0x000fce0007ffe0ff */
.L_x_62709:
[----:B------:R-:W-:Y:S05]  /*2f850*/  BSYNC.RECONVERGENT B1 ;  /* 0x0000000000017941 */ /* 0x000fea0003800200 */
.L_x_62708:
        /* <DEDUP_REMOVED lines=37> */
.L_x_62775:
        /* <DEDUP_REMOVED lines=13> */
.L_x_62777:
[----:B------:R-:W-:Y:S05]  /*2fb80*/  BSYNC.RECONVERGENT B4 ;  /* 0x0000000000047941 */ /* 0x000fea0003800200 */
.L_x_62776:
        /* <DEDUP_REMOVED lines=60> */
.L_x_62774:
[----:B------:R-:W-:Y:S05]  /*2ff50*/  BSYNC.RECONVERGENT B3 ;  /* 0x0000000000037941 */ /* 0x000fea0003800200 */
.L_x_62773:
        /* <DEDUP_REMOVED lines=11> */
.L_x_62772:
[----:B------:R-:W-:Y:S05]  /*30010*/  BSYNC.RECONVERGENT B2 ;  /* 0x0000000000027941 */ /* 0x000fea0003800200 */
.L_x_62771:
        /* <DEDUP_REMOVED lines=17> */
.L_x_62782:
        /* <DEDUP_REMOVED lines=13> */
.L_x_62784:
[----:B------:R-:W-:Y:S05]  /*30200*/  BSYNC.RECONVERGENT B4 ;  /* 0x0000000000047941 */ /* 0x000fea0003800200 */
.L_x_62783:
        /* <DEDUP_REMOVED lines=61> */
.L_x_62781:
[----:B------:R-:W-:Y:S05]  /*305e0*/  BSYNC.RECONVERGENT B3 ;  /* 0x0000000000037941 */ /* 0x000fea0003800200 */
.L_x_62780:
        /* <DEDUP_REMOVED lines=11> */
.L_x_62779:
[----:B------:R-:W-:Y:S05]  /*306a0*/  BSYNC.RECONVERGENT B2 ;  /* 0x0000000000027941 */ /* 0x000fea0003800200 */
.L_x_62778:
        /* <DEDUP_REMOVED lines=17> */
.L_x_62789:
        /* <DEDUP_REMOVED lines=13> */
.L_x_62791:
[----:B------:R-:W-:Y:S05]  /*30890*/  BSYNC.RECONVERGENT B4 ;  /* 0x0000000000047941 */ /* 0x000fea0003800200 */
.L_x_62790:
        /* <DEDUP_REMOVED lines=61> */
.L_x_62788:
[----:B------:R-:W-:Y:S05]  /*30c70*/  BSYNC.RECONVERGENT B3 ;  /* 0x0000000000037941 */ /* 0x000fea0003800200 */
.L_x_62787:
        /* <DEDUP_REMOVED lines=11> */
.L_x_62786:
[----:B------:R-:W-:Y:S05]  /*30d30*/  BSYNC.RECONVERGENT B2 ;  /* 0x0000000000027941 */ /* 0x000fea0003800200 */
.L_x_62785:
        /* <DEDUP_REMOVED lines=16> */
.L_x_62795:
        /* <DEDUP_REMOVED lines=13> */
.L_x_62797:
[----:B------:R-:W-:Y:S05]  /*30f10*/  BSYNC.RECONVERGENT B3 ;  /* 0x0000000000037941 */ /* 0x000fea0003800200 */
.L_x_62796:
        /* <DEDUP_REMOVED lines=61> */
.L_x_62794:
[----:B------:R-:W-:Y:S05]  /*312f0*/  BSYNC.RECONVERGENT B2 ;  /* 0x0000000000027941 */ /* 0x000fea0003800200 */
.L_x_62793:
        /* <DEDUP_REMOVED lines=12> */
.L_x_62770:
        /* <DEDUP_REMOVED lines=21> */
.L_x_62802:
        /* <DEDUP_REMOVED lines=13> */
.L_x_62804:
[----:B------:R-:W-:Y:S05]  /*315e0*/  BSYNC.RECONVERGENT B4 ;  /* 0x0000000000047941 */ /* 0x000fea0003800200 */
.L_x_62803:
        /* <DEDUP_REMOVED lines=60> */
.L_x_62801:
[----:B------:R-:W-:Y:S05]  /*319b0*/  BSYNC.RECONVERGENT B3 ;  /* 0x0000000000037941 */ /* 0x000fea0003800200 */
.L_x_62800:
        /* <DEDUP_REMOVED lines=11> */
.L_x_62799:
[----:B------:R-:W-:Y:S05]  /*31a70*/  BSYNC.RECONVERGENT B2 ;  /* 0x0000000000027941 */ /* 0x000fea0003800200 */
.L_x_62798:
        /* <DEDUP_REMOVED lines=17> */
.L_x_62809:
        /* <DEDUP_REMOVED lines=13> */
.L_x_62811:
[----:B------:R-:W-:Y:S05]  /*31c60*/  BSYNC.RECONVERGENT B4 ;  /* 0x0000000000047941 */ /* 0x000fea0003800200 */
.L_x_62810:
        /* <DEDUP_REMOVED lines=61> */
.L_x_62808:
[----:B------:R-:W-:Y:S05]  /*32040*/  BSYNC.RECONVERGENT B3 ;  /* 0x0000000000037941 */ /* 0x000fea0003800200 */
.L_x_62807:
        /* <DEDUP_REMOVED lines=11> */
.L_x_62806:
[----:B------:R-:W-:Y:S05]  /*32100*/  BSYNC.RECONVERGENT B2 ;  /* 0x0000000000027941 */ /* 0x000fea0003800200 */
.L_x_62805:
        /* <DEDUP_REMOVED lines=17> */
.L_x_62816:
        /* <DEDUP_REMOVED lines=13> */
.L_x_62818:
[----:B------:R-:W-:Y:S05]  /*322f0*/  BSYNC.RECONVERGENT B4 ;  /* 0x0000000000047941 */ /* 0x000fea0003800200 */
.L_x_62817:
        /* <DEDUP_REMOVED lines=61> */
.L_x_62815:
[----:B------:R-:W-:Y:S05]  /*326d0*/  BSYNC.RECONVERGENT B3 ;  /* 0x0000000000037941 */ /* 0x000fea0003800200 */
.L_x_62814:
        /* <DEDUP_REMOVED lines=11> */
.L_x_62813:
[----:B------:R-:W-:Y:S05]  /*32790*/  BSYNC.RECONVERGENT B2 ;  /* 0x0000000000027941 */ /* 0x000fea0003800200 */
.L_x_62812:
        /* <DEDUP_REMOVED lines=16> */
.L_x_62821:
        /* <DEDUP_REMOVED lines=13> */
.L_x_62823:
[----:B------:R-:W-:Y:S05]  /*32970*/  BSYNC.RECONVERGENT B3 ;  /* 0x0000000000037941 */ /* 0x000fea0003800200 */
.L_x_62822:
        /* <DEDUP_REMOVED lines=61> */
.L_x_62820:
[----:B------:R-:W-:Y:S05]  /*32d50*/  BSYNC.RECONVERGENT B2 ;  /* 0x0000000000027941 */ /* 0x000fea0003800200 */
.L_x_62819:
        /* <DEDUP_REMOVED lines=11> */
.L_x_62792:
[----:B------:R-:W-:Y:S05]  /*32e10*/  BSYNC.RECONVERGENT B0 ;  /* 0x0000000000007941 */ /* 0x000fea0003800200 */
.L_x_62769:
        /* <DEDUP_REMOVED lines=17> */
.L_x_62825:
[----:B------:R-:W-:Y:S05]  /*32f30*/  BSYNC.RECONVERGENT B0 ;  /* 0x0000000000007941 */ /* 0x000fea0003800200 */
.L_x_62824:
[----:B------:R-:W-:Y:S01]  /*32f40*/  IADD3 R191, PT, PT, R191, 0x20, RZ ;  /* 0x00000020bfbf7810 */ /* 0x000fe20007ffe0ff */
[----:B------:R-:W-:-:S07]  /*32f50*/  VIADD R190, R190, 0x20 ;  /* 0x00000020bebe7836 */ /* 0x000fce0000000000 */
.L_x_62768:
[----:B------:R-:W-:Y:S05]  /*32f60*/  BSYNC.RECONVERGENT B1 ;  /* 0x0000000000017941 */ /* 0x000fea0003800200 */
.L_x_62767:
        /* <DEDUP_REMOVED lines=37> */
.L_x_62834:
        /* <DEDUP_REMOVED lines=13> */
.L_x_62836:
[----:B------:R-:W-:Y:S05]  /*33290*/  BSYNC.RECONVERGENT B4 ;  /* 0x0000000000047941 */ /* 0x000fea0003800200 */
.L_x_62835:
        /* <DEDUP_REMOVED lines=60> */
.L_x_62833:
[----:B------:R-:W-:Y:S05]  /*33660*/  BSYNC.RECONVERGENT B3 ;  /* 0x0000000000037941 */ /* 0x000fea0003800200 */
.L_x_62832:
[----:B------:R-:W-:Y:S01]  /*33670*/  HFMA2 R69, -RZ, RZ, 0.1171875, 0 ;  /* 0x2f800000ff457431 */ /* 0x000fe200000001ff */
[----:B------:R-:W-:Y:S01]  /*33680*/  I2FP.F32.U32 R126, R68 ;  /* 0x00000044007e7245 */ /* 0x000fe20000201000 */
[----:B------:R-:W-:Y:S01]  /*33690*/  FMUL.FTZ R68, R4, UR11 ;  /* 0x0000000b04447c20 */ /* 0x000fe20008410000 */
        /* <DEDUP_REMOVED lines=8> */
.L_x_62831:
[----:B------:R-:W-:Y:S05]  /*33720*/  BSYNC.RECONVERGENT B2 ;  /* 0x0000000000027941 */ /* 0x000fea0003800200 */
.L_x_62830:
        /* <DEDUP_REMOVED lines=17> */
.L_x_62841:
        /* <DEDUP_REMOVED lines=13> */
.L_x_62843:
[----:B------:R-:W-:Y:S05]  /*33910*/  BSYNC.RECONVERGENT B4 ;  /* 0x0000000000047941 */ /* 0x000fea0003800200 */
.L_x_62842:
        /* <DEDUP_REMOVED lines=61> */
.L_x_62840:
[----:B------:R-:W-:Y:S05]  /*33cf0*/  BSYNC.RECONVERGENT B3 ;  /* 0x0000000000037941 */ /* 0x000fea0003800200 */
.L_x_62839:
        /* <DEDUP_REMOVED lines=11> */
.L_x_62838:
[----:B------:R-:W-:Y:S05]  /*33db0*/  BSYNC.RECONVERGENT B2 ;  /* 0x0000000000027941 */ /* 0x000fea0003800200 */
.L_x_62837:
        /* <DEDUP_REMOVED lines=17> */
.L_x_62848:
        /* <DEDUP_REMOVED lines=13> */
.L_x_62850:
[----:B------:R-:W-:Y:S05]  /*33fa0*/  BSYNC.RECONVERGENT B4 ;  /* 0x0000000000047941 */ /* 0x000fea0003800200 */
.L_x_62849:
        /* <DEDUP_REMOVED lines=61> */
.L_x_62847:
[----:B------:R-:W-:Y:S05]  /*34380*/  BSYNC.RECONVERGENT B3 ;  /* 0x0000000000037941 */ /* 0x000fea0003800200 */
.L_x_62846:
        /* <DEDUP_REMOVED lines=11> */
.L_x_62845:
[----:B------:R-:W-:Y:S05]  /*34440*/  BSYNC.RECONVERGENT B2 ;  /* 0x0000000000027941 */ /* 0x000fea0003800200 */
.L_x_62844:
        /* <DEDUP_REMOVED lines=16> */
.L_x_62854:
        /* <DEDUP_REMOVED lines=13> */
.L_x_62856:
[----:B------:R-:W-:Y:S05]  /*34620*/  BSYNC.RECONVERGENT B3 ;  /* 0x0000000000037941 */ /* 0x000fea0003800200 */
.L_x_62855:
        /* <DEDUP_REMOVED lines=61> */
.L_x_62853:
[----:B------:R-:W-:Y:S05]  /*34a00*/  BSYNC.RECONVERGENT B2 ;  /* 0x0000000000027941 */ /* 0x000fea0003800200 */
.L_x_62852:
        /* <DEDUP_REMOVED lines=12> */
.L_x_62829:
        /* <DEDUP_REMOVED lines=21> */
.L_x_62861:
        /* <DEDUP_REMOVED lines=13> */
.L_x_62863:
[----:B------:R-:W-:Y:S05]  /*34cf0*/  BSYNC.RECONVERGENT B4 ;  /* 0x0000000000047941 */ /* 0x000fea0003800200 */
.L_x_62862:
        /* <DEDUP_REMOVED lines=60> */
.L_x_62860:
[----:B------:R-:W-:Y:S05]  /*350c0*/  BSYNC.RECONVERGENT B3 ;  /* 0x0000000000037941 */ /* 0x000fea0003800200 */
.L_x_62859:
        /* <DEDUP_REMOVED lines=11> */
.L_x_62858:
[----:B------:R-:W-:Y:S05]  /*35180*/  BSYNC.RECONVERGENT B2 ;  /* 0x0000000000027941 */ /* 0x000fea0003800200 */
.L_x_62857:
        /* <DEDUP_REMOVED lines=17> */
.L_x_62868:
        /* <DEDUP_REMOVED lines=13> */
.L_x_62870:
[----:B------:R-:W-:Y:S05]  /*35370*/  BSYNC.RECONVERGENT B4 ;  /* 0x0000000000047941 */ /* 0x000fea0003800200 */
.L_x_62869:
        /* <DEDUP_REMOVED lines=61> */
.L_x_62867:
[----:B------:R-:W-:Y:S05]  /*35750*/  BSYNC.RECONVERGENT B3 ;  /* 0x0000000000037941 */ /* 0x000fea0003800200 */
.L_x_62866:
        /* <DEDUP_REMOVED lines=11> */
.L_x_62865:
[----:B------:R-:W-:Y:S05]  /*35810*/  BSYNC.RECONVERGENT B2 ;  /* 0x0000000000027941 */ /* 0x000fea0003800200 */
.L_x_62864:
        /* <DEDUP_REMOVED lines=17> */
.L_x_62875:
        /* <DEDUP_REMOVED lines=13> */
.L_x_62877:
[----:B------:R-:W-:Y:S05]  /*35a00*/  BSYNC.RECONVERGENT B4 ;  /* 0x0000000000047941 */ /* 0x000fea0003800200 */
.L_x_62876:
        /* <DEDUP_REMOVED lines=61> */
.L_x_62874:
[----:B------:R-:W-:Y:S05]  /*35de0*/  BSYNC.RECONVERGENT B3 ;  /* 0x0000000000037941 */ /* 0x000fea0003800200 */
.L_x_62873:
        /* <DEDUP_REMOVED lines=11> */
.L_x_62872:
[----:B------:R-:W-:Y:S05]  /*35ea0*/  BSYNC.RECONVERGENT B2 ;  /* 0x0000000000027941 */ /* 0x000fea0003800200 */
.L_x_62871:
        /* <DEDUP_REMOVED lines=16> */
.L_x_62880:
        /* <DEDUP_REMOVED lines=13> */
.L_x_62882:
[----:B------:R-:W-:Y:S05]  /*36080*/  BSYNC.RECONVERGENT B3 ;  /* 0x0000000000037941 */ /* 0x000fea0003800200 */
.L_x_62881:
        /* <DEDUP_REMOVED lines=61> */
.L_x_62879:
[----:B------:R-:W-:Y:S05]  /*36460*/  BSYNC.RECONVERGENT B2 ;  /* 0x0000000000027941 */ /* 0x000fea0003800200 */
.L_x_62878:
        /* <DEDUP_REMOVED lines=11> */
.L_x_62851:
[----:B------:R-:W-:Y:S05]  /*36520*/  BSYNC.RECONVERGENT B0 ;  /* 0x0000000000007941 */ /* 0x000fea0003800200 */
.L_x_62828:
        /* <DEDUP_REMOVED lines=17> */
.L_x_62884:
[----:B------:R-:W-:Y:S05]  /*36640*/  BSYNC.RECONVERGENT B0 ;  /* 0x0000000000007941 */ /* 0x000fea0003800200 */
.L_x_62883:
[----:B------:R-:W-:Y:S01]  /*36650*/  VIADD R191, R191, 0x20 ;  /* 0x00000020bfbf7836 */ /* 0x000fe20000000000 */
[----:B------:R-:W-:-:S07]  /*36660*/  IADD3 R190, PT, PT, R190, 0x20, RZ ;  /* 0x00000020bebe7810 */ /* 0x000fce0007ffe0ff */
.L_x_62827:
[----:B------:R-:W-:Y:S05]  /*36670*/  BSYNC.RECONVERGENT B1 ;  /* 0x0000000000017941 */ /* 0x000fea0003800200 */
.L_x_62826:
        /* <DEDUP_REMOVED lines=37> */
.L_x_62893:
        /* <DEDUP_REMOVED lines=13> */
.L_x_62895:
[----:B------:R-:W-:Y:S05]  /*369a0*/  BSYNC.RECONVERGENT B4 ;  /* 0x0000000000047941 */ /* 0x000fea0003800200 */
.L_x_62894:
[----:B0-----:R-:W-:Y:S01]  /*369b0*/  IMAD.WIDE.U32 R192, R112, -0x326172a9, RZ ;  /* 0xcd9e8d5770c07825 */ /* 0x001fe200078e00ff */
        /* <DEDUP_REMOVED lines=59> */
.L_x_62892:
[----:B------:R-:W-:Y:S05]  /*36d70*/  BSYNC.RECONVERGENT B3 ;  /* 0x0000000000037941 */ /* 0x000fea0003800200 */
.L_x_62891:
        /* <DEDUP_REMOVED lines=11> */
.L_x_62890:
[----:B------:R-:W-:Y:S05]  /*36e30*/  BSYNC.RECONVERGENT B2 ;  /* 0x0000000000027941 */ /* 0x000fea0003800200 */
.L_x_62889:
        /* <DEDUP_REMOVED lines=17> */
.L_x_62900:
        /* <DEDUP_REMOVED lines=13> */
.L_x_62902:
[----:B------:R-:W-:Y:S05]  /*37020*/  BSYNC.RECONVERGENT B4 ;  /* 0x0000000000047941 */ /* 0x000fea0003800200 */
.L_x_62901:
[----:B------:R-:W-:Y:S01]  /*37030*/  IMAD.WIDE.U32 R196, R112, -0x326172a9, RZ ;  /* 0xcd9e8d5770c47825 */ /* 0x000fe200078e00ff */
[----:B------:R-:W-:Y:S02]  /*37040*/  LOP3.LUT R74, R121, R163, R109, 0x96, !PT ;  /* 0x000000a3794a7212 */ /* 0x000fe400078e966d */
[----:B------:R-:W-:Y:S01]  /*37050*/  IADD3 R113, PT, PT, R109, -0x695add53, RZ ;  /* 0x96a522ad6d717810 */ /* 0x000fe20007ffe0ff */
[----:B------:R-:W-:Y:S01]  /*37060*/  VIADD R114, R108, 0x8ff34781 ;  /* 0x8ff347816c727836 */ /* 0x000fe20000000000 */
[----:B------:R-:W-:Y:S01]  /*37070*/  LOP3.LUT R73, R119, R197, R108, 0x96, !PT ;  /* 0x000000c577497212 */ /* 0x000fe200078e966c */
[----:B0-----:R-:W-:-:S04]  /*37080*/  IMAD.WIDE.U32 R192, R74, -0x326172a9, RZ ;  /* 0xcd9e8d574ac07825 */ /* 0x001fc800078e00ff */
        /* <DEDUP_REMOVED lines=55> */
.L_x_62899:
[----:B------:R-:W-:Y:S05]  /*37400*/  BSYNC.RECONVERGENT B3 ;  /* 0x0000000000037941 */ /* 0x000fea0003800200 */
.L_x_62898:
        /* <DEDUP_REMOVED lines=11> */
.L_x_62897:
[----:B------:R-:W-:Y:S05]  /*374c0*/  BSYNC.RECONVERGENT B2 ;  /* 0x0000000000027941 */ /* 0x000fea0003800200 */
.L_x_62896:
        /* <DEDUP_REMOVED lines=17> */
.L_x_62907:
        /* <DEDUP_REMOVED lines=13> */
.L_x_62909:
[----:B------:R-:W-:Y:S05]  /*376b0*/  BSYNC.RECONVERGENT B4 ;  /* 0x0000000000047941 */ /* 0x000fea0003800200 */
.L_x_62908:
[----:B------:R-:W-:Y:S01]  /*376c0*/  IMAD.WIDE.U32 R196, R112, -0x326172a9, RZ ;  /* 0xcd9e8d5770c47825 */ /* 0x000fe200078e00ff */
[----:B------:R-:W-:-:S03]  /*376d0*/  LOP3.LUT R75, R121, R163, R109, 0x96, !PT ;  /* 0x000000a3794b7212 */ /* 0x000fc600078e966d */
[----:B------:R-:W-:Y:S01]  /*376e0*/  HFMA2 R79, -RZ, RZ, 0, 0 ;  /* 0x00000000ff4f7431 */ /* 0x000fe200000001ff */
        /* <DEDUP_REMOVED lines=58> */
.L_x_62906:
[----:B------:R-:W-:Y:S05]  /*37a90*/  BSYNC.RECONVERGENT B3 ;  /* 0x0000000000037941 */ /* 0x000fea0003800200 */
.L_x_62905:
[----:B------:R-:W-:Y:S01]  /*37aa0*/  I2FP.F32.U32 R126, R74 ;  /* 0x0000004a007e7245 */ /* 0x000fe20000201000 */
[----:B------:R-:W-:Y:S02]  /*37ab0*/  IMAD.MOV.U32 R75, RZ, RZ, 0x2f800000 ;  /* 0x2f800000ff4b7424 */ /* 0x000fe400078e00ff */
[----:B------:R-:W-:Y:S01]  /*37ac0*/  FMUL.FTZ R74, R6, UR11 ;  /* 0x0000000b064a7c20 */ /* 0x000fe20008410000 */
        /* <DEDUP_REMOVED lines=8> */
.L_x_62904:
[----:B------:R-:W-:Y:S05]  /*37b50*/  BSYNC.RECONVERGENT B2 ;  /* 0x0000000000027941 */ /* 0x000fea0003800200 */
.L_x_62903:
        /* <DEDUP_REMOVED lines=20> */
.L_x_62913:
        /* <DEDUP_REMOVED lines=13> */
.L_x_62915:
[----:B------:R-:W-:Y:S05]  /*37d70*/  BSYNC.RECONVERGENT B3 ;  /* 0x0000000000037941 */ /* 0x000fea0003800200 */
.L_x_62914:
        /* <DEDUP_REMOVED lines=57> */
[----:B------:R-:W-:Y:S01]  /*38110*/  IMAD.MOV.U32 R124, RZ, RZ, R194 ;  /* 0x000000ffff7c7224 */ /* 0x000fe200078e00c2 */
[----:B------:R-:W-:Y:S01]  /*38120*/  LOP3.LUT R113, R113, R162, R193, 0x96, !PT ;  /* 0x000000a271717212 */ /* 0x000fe200078e96c1 */
[----:B------:R-:W-:Y:S01]  /*38130*/  IMAD.MOV.U32 R75, RZ, RZ, R78 ;  /* 0x000000ffff4b7224 */ /* 0x000fe200078e004e */
[----:B------:R-:W-:-:S07]  /*38140*/  MOV R126, R192 ;  /* 0x000000c0007e7202 */ /* 0x000fce0000000f00 */
.L_x_62912:
[----:B------:R-:W-:Y:S05]  /*38150*/  BSYNC.RECONVERGENT B2 ;  /* 0x0000000000027941 */ /* 0x000fea0003800200 */
.L_x_62911:
        /* <DEDUP_REMOVED lines=10> */
[----:B------:R-:W-:Y:S01]  /*38200*/  PRMT R131, R78, 0x7610, R131 ;  /* 0x000076104e837816 */ /* 0x000fe20000000083 */
[----:B------:R-:W-:Y:S06]  /*38210*/  BRA `(.L_x_62910) ;  /* 0x0000001800a47947 */ /* 0x000fec0003800000 */
.L_x_62888:
[----:B------:R-:W-:Y:S01]  /*38220*/  BSSY.RECONVERGENT B2, `(.L_x_62916) ;  /* 0x000006b000027945 */ /* 0x000fe20003800200 */
[----:B--2---:R-:W-:Y:S01]  /*38230*/  HFMA2 R72, -RZ, RZ, 0, 0 ;  /* 0x00000000ff487431 */ /* 0x004fe200000001ff */
        /* <DEDUP_REMOVED lines=19> */
.L_x_62920:
        /* <DEDUP_REMOVED lines=13> */
.L_x_62922:
[----:B------:R-:W-:Y:S05]  /*38440*/  BSYNC.RECONVERGENT B4 ;  /* 0x0000000000047941 */ /* 0x000fea0003800200 */
.L_x_62921:
[----:B0-----:R-:W-:Y:S01]  /*38450*/  IMAD.WIDE.U32 R192, R112, -0x326172a9, RZ ;  /* 0xcd9e8d5770c07825 */ /* 0x001fe200078e00ff */
[----:B------:R-:W-:Y:S02]  /*38460*/  LOP3.LUT R73, R121, R75, R109, 0x96, !PT ;  /* 0x0000004b79497212 */ /* 0x000fe400078e966d */
[----:B------:R-:W-:Y:S01]  /*38470*/  IADD3 R113, PT, PT, R109, -0x695add53, RZ ;  /* 0x96a522ad6d717810 */ /* 0x000fe20007ffe0ff */
[----:B------:R-:W-:Y:S01]  /*38480*/  VIADD R114, R108, 0x8ff34781 ;  /* 0x8ff347816c727836 */ /* 0x000fe20000000000 */
[----:B------:R-:W-:Y:S01]  /*38490*/  LOP3.LUT R72, R119, R193, R108, 0x96, !PT ;  /* 0x000000c177487212 */ /* 0x000fe200078e966c */
[----:B-1----:R-:W-:-:S04]  /*384a0*/  IMAD.WIDE.U32 R78, R73, -0x326172a9, RZ ;  /* 0xcd9e8d57494e7825 */ /* 0x002fc800078e00ff */
        /* <DEDUP_REMOVED lines=54> */
.L_x_62919:
[----:B------:R-:W-:Y:S05]  /*38810*/  BSYNC.RECONVERGENT B3 ;  /* 0x0000000000037941 */ /* 0x000fea0003800200 */
.L_x_62918:
[----:B------:R-:W-:Y:S01]  /*38820*/  HFMA2 R73, -RZ, RZ, 0.1171875, 0 ;  /* 0x2f800000ff497431 */ /* 0x000fe200000001ff */
[----:B-1----:R-:W-:Y:S01]  /*38830*/  I2FP.F32.U32 R78, R72 ;  /* 0x00000048004e7245 */ /* 0x002fe20000201000 */
        /* <DEDUP_REMOVED lines=9> */
.L_x_62917:
[----:B------:R-:W-:Y:S05]  /*388d0*/  BSYNC.RECONVERGENT B2 ;  /* 0x0000000000027941 */ /* 0x000fea0003800200 */
.L_x_62916:
        /* <DEDUP_REMOVED lines=17> */
.L_x_62927:
        /* <DEDUP_REMOVED lines=13> */
.L_x_62929:
[----:B------:R-:W-:Y:S05]  /*38ac0*/  BSYNC.RECONVERGENT B4 ;  /* 0x0000000000047941 */ /* 0x000fea0003800200 */
.L_x_62928:
[----:B------:R-:W-:Y:S01]  /*38ad0*/  IMAD.WIDE.U32 R196, R112, -0x326172a9, RZ ;  /* 0xcd9e8d5770c47825 */ /* 0x000fe200078e00ff */
[----:B------:R-:W-:Y:S02]  /*38ae0*/  LOP3.LUT R74, R121, R79, R109, 0x96, !PT ;  /* 0x0000004f794a7212 */ /* 0x000fe400078e966d */
[----:B------:R-:W-:Y:S01]  /*38af0*/  IADD3 R114, PT, PT, R108, -0x700cb87f, RZ ;  /* 0x8ff347816c727810 */ /* 0x000fe20007ffe0ff */
[----:B------:R-:W-:Y:S01]  /*38b00*/  VIADD R113, R109, 0x96a522ad ;  /* 0x96a522ad6d717836 */ /* 0x000fe20000000000 */
[----:B------:R-:W-:Y:S01]  /*38b10*/  LOP3.LUT R73, R119, R197, R108, 0x96, !PT ;  /* 0x000000c577497212 */ /* 0x000fe200078e966c */
[----:B0-----:R-:W-:Y:S01]  /*38b20*/  IMAD.WIDE.U32 R192, R74, -0x326172a9, RZ ;  /* 0xcd9e8d574ac07825 */ /* 0x001fe200078e00ff */
        /* <DEDUP_REMOVED lines=55> */
.L_x_62926:
[----:B------:R-:W-:Y:S05]  /*38ea0*/  BSYNC.RECONVERGENT B3 ;  /* 0x0000000000037941 */ /* 0x000fea0003800200 */
.L_x_62925:
[----:B------:R-:W-:Y:S01]  /*38eb0*/  HFMA2 R74, -RZ, RZ, 0.1171875, 0 ;  /* 0x2f800000ff4a7431 */ /* 0x000fe200000001ff */
[----:B------:R-:W-:Y:S01]  /*38ec0*/  I2FP.F32.U32 R79, R73 ;  /* 0x00000049004f7245 */ /* 0x000fe20000201000 */
[----:B-----5:R-:W-:-:S04]  /*38ed0*/  FMUL.FTZ R73, R5, UR11 ;  /* 0x0000000b05497c20 */ /* 0x020fc80008410000 */
[----:B------:R-:W-:Y:S01]  /*38ee0*/  FMUL.FTZ R73, R73, UR10 ;  /* 0x0000000a49497c20 */ /* 0x000fe20008410000 */
[----:B------:R-:W-:-:S05]  /*38ef0*/  FFMA.FTZ R74, R79, R74, 1.1641532182693481445e-10 ;  /* 0x2f0000004f4a7423 */ /* 0x000fca000001004a */
[----:B------:R-:W-:-:S04]  /*38f00*/  FSETP.GTU.FTZ.AND P1, PT, R74, UR8, PT ;  /* 0x000000084a007c0b */ /* 0x000fc8000bf3c000 */
[----:B-1----:R-:W-:Y:S01]  /*38f10*/  FSEL R78, R73, RZ, !P1 ;  /* 0x000000ff494e7208 */ /* 0x002fe20004800000 */
[----:B------:R-:W-:Y:S01]  /*38f20*/  HADD2.F32 R73, -RZ, R165.H0_H0 ;  /* 0x200000a5ff497230 */ /* 0x000fe20000004100 */
[----:B------:R-:W-:-:S04]  /*38f30*/  SEL R74, RZ, 0x1, P1 ;  /* 0x00000001ff4a7807 */ /* 0x000fc80000800000 */
[----:B------:R-:W-:Y:S01]  /*38f40*/  FMUL.FTZ R73, R73, R78 ;  /* 0x0000004e49497220 */ /* 0x000fe20000410000 */
[----:B------:R-:W-:-:S07]  /*38f50*/  PRMT R129, R74, 0x7610, R129 ;  /* 0x000076104a817816 */ /* 0x000fce0000000081 */
.L_x_62924:
[----:B------:R-:W-:Y:S05]  /*38f60*/  BSYNC.RECONVERGENT B2 ;  /* 0x0000000000027941 */ /* 0x000fea0003800200 */
.L_x_62923:
        /* <DEDUP_REMOVED lines=17> */
.L_x_62934:
        /* <DEDUP_REMOVED lines=13> */
.L_x_62936:
[----:B------:R-:W-:Y:S05]  /*39150*/  BSYNC.RECONVERGENT B4 ;  /* 0x0000000000047941 */ /* 0x000fea0003800200 */
.L_x_62935:
[----:B------:R-:W-:Y:S01]  /*39160*/  IMAD.WIDE.U32 R196, R112, -0x326172a9, RZ ;  /* 0xcd9e8d5770c47825 */ /* 0x000fe200078e00ff */
[----:B------:R-:W-:Y:S02]  /*39170*/  LOP3.LUT R75, R121, R79, R109, 0x96, !PT ;  /* 0x0000004f794b7212 */ /* 0x000fe400078e966d */
[C---:B------:R-:W-:Y:S01]  /*39180*/  IADD3 R114, PT, PT, R108.reuse, -0x700cb87f, RZ ;  /* 0x8ff347816c727810 */ /* 0x040fe20007ffe0ff */
        /* <DEDUP_REMOVED lines=58> */
.L_x_62933:
[----:B------:R-:W-:Y:S05]  /*39530*/  BSYNC.RECONVERGENT B3 ;  /* 0x0000000000037941 */ /* 0x000fea0003800200 */
.L_x_62932:
        /* <DEDUP_REMOVED lines=11> */
.L_x_62931:
[----:B------:R-:W-:Y:S05]  /*395f0*/  BSYNC.RECONVERGENT B2 ;  /* 0x0000000000027941 */ /* 0x000fea0003800200 */
.L_x_62930:
        /* <DEDUP_REMOVED lines=20> */
.L_x_62939:
        /* <DEDUP_REMOVED lines=13> */
.L_x_62941:
[----:B------:R-:W-:Y:S05]  /*39810*/  BSYNC.RECONVERGENT B3 ;  /* 0x0000000000037941 */ /* 0x000fea0003800200 */
.L_x_62940:
        /* <DEDUP_REMOVED lines=59> */
[----:B------:R-:W-:Y:S02]  /*39bd0*/  LOP3.LUT R113, R113, R192, R79, 0x96, !PT ;  /* 0x000000c071717212 */ /* 0x000fe400078e964f */
[----:B------:R-:W-:-:S07]  /*39be0*/  MOV R75, R162 ;  /* 0x000000a2004b7202 */ /* 0x000fce0000000f00 */
.L_x_62938:
[----:B------:R-:W-:Y:S05]  /*39bf0*/  BSYNC.RECONVERGENT B2 ;  /* 0x0000000000027941 */ /* 0x000fea0003800200 */
.L_x_62937:
        /* <DEDUP_REMOVED lines=11> */
.L_x_62910:
[----:B------:R-:W-:Y:S05]  /*39cb0*/  BSYNC.RECONVERGENT B0 ;  /* 0x0000000000007941 */ /* 0x000fea0003800200 */
.L_x_62887:
[----:B------:R-:W1:Y:S02]  /*39cc0*/  LDC.64 R78, c[0x0][0x3a8] ;  /* 0x0000ea00ff4e7b82 */ /* 0x000e640000000a00 */
[----:B-1----:R-:W-:-:S05]  /*39cd0*/  IMAD.WIDE.U32 R78, R191, 0x10, R78 ;  /* 0x00000010bf4e7825 */ /* 0x002fca00078e004e */
[----:B------:R2:W-:Y:S01]  /*39ce0*/  STG.E.128 desc[UR6][R78.64], R72 ;  /* 0x000000484e007986 */ /* 0x0005e2000c101d06 */
[----:B------:R-:W-:Y:S05]  /*39cf0*/  @!P0 BRA `(.L_x_62886) ;  /* 0x00000000002c8947 */ /* 0x000fea0003800000 */
[----:B0-----:R-:W0:Y:S01]  /*39d00*/  LDC.64 R192, c[0x0][0x3b0] ;  /* 0x0000ec00ffc07b82 */ /* 0x001e220000000a00 */
[----:B------:R-:W-:Y:S01]  /*39d10*/  IMAD.U32 R162, R130, 0x10000, RZ ;  /* 0x0001000082a27824 */ /* 0x000fe200078e00ff */
[----:B------:R-:W-:Y:S02]  /*39d20*/  LOP3.LUT R163, R131, 0xffff, RZ, 0xc0, !PT ;  /* 0x0000ffff83a37812 */ /* 0x000fe400078ec0ff */
[----:B--2---:R-:W-:Y:S02]  /*39d30*/  LOP3.LUT R79, R129, 0xff, RZ, 0xc0, !PT ;  /* 0x000000ff814f7812 */ /* 0x004fe400078ec0ff */
[----:B------:R-:W-:Y:S02]  /*39d40*/  LOP3.LUT R162, R162, 0xff0000, RZ, 0xc0, !PT ;  /* 0x00ff0000a2a27812 */ /* 0x000fe400078ec0ff */
[----:B------:R-:W-:Y:S02]  /*39d50*/  LOP3.LUT R78, R128, 0xff, RZ, 0xc0, !PT ;  /* 0x000000ff804e7812 */ /* 0x000fe400078ec0ff */
[----:B------:R-:W-:-:S05]  /*39d60*/  LEA R162, R163, R162, 0x18 ;  /* 0x000000a2a3a27211 */ /* 0x000fca00078ec0ff */
[----:B------:R-:W-:-:S05]  /*39d70*/  IMAD R79, R79, 0x100, R162 ;  /* 0x000001004f4f7824 */ /* 0x000fca00078e02a2 */
[----:B------:R-:W-:Y:S01]  /*39d80*/  IADD3 R78, PT, PT, R79, R78, RZ ;  /* 0x0000004e4f4e7210 */ /* 0x000fe20007ffe0ff */
[----:B0-----:R-:W-:-:S05]  /*39d90*/  IMAD.WIDE.U32 R192, R190, 0x4, R192 ;  /* 0x00000004bec07825 */ /* 0x001fca00078e00c0 */
[----:B------:R3:W-:Y:S02]  /*39da0*/  STG.E desc[UR6][R192.64], R78 ;  /* 0x0000004ec0007986 */ /* 0x0007e4000c101906 */
.L_x_62886:
[----:B------:R-:W-:Y:S05]  /*39db0*/  BSYNC.RECONVERGENT B1 ;  /* 0x0000000000017941 */ /* 0x000fea0003800200 */
.L_x_62885:
[----:B-123--:R-:W-:Y:S01]  /*39dc0*/  FADD.FTZ R78, RZ, R12 ;  /* 0x0000000cff4e7221 */ /* 0x00efe20000010000 */
        /* <DEDUP_REMOVED lines=104> */
[----:B------:R-:W1:Y:S01]  /*3a450*/  SHFL.BFLY PT, R194, R197, 0x1, 0x1f ;  /* 0x0c201f00c5c27f89 */ /* 0x000e6200000e0000 */
[----:B------:R-:W2:Y:S01]  /*3a460*/  LDC R190, c[0x0][0x400] ;  /* 0x00010000ffbe7b82 */ /* 0x000ea20000000800 */
[----:B------:R-:W-:Y:S01]  /*3a470*/  LOP3.LUT P6, RZ, R132, 0x2, RZ, 0xc0, !PT ;  /* 0x0000000284ff7812 */ /* 0x000fe200078cc0ff */
[----:B-1----:R-:W-:-:S05]  /*3a480*/  FADD.FTZ R197, R197, R194 ;  /* 0x000000c2c5c57221 */ /* 0x002fca0000010000 */
[----:B------:R-:W1:Y:S02]  /*3a490*/  SHFL.BFLY PT, R194, R197, 0x2, 0x1f ;  /* 0x0c401f00c5c27f89 */ /* 0x000e6400000e0000 */
[----:B-1----:R-:W-:-:S05]  /*3a4a0*/  FADD.FTZ R195, R197, R194 ;  /* 0x000000c2c5c37221 */ /* 0x002fca0000010000 */
[----:B------:R-:W0:Y:S02]  /*3a4b0*/  SHFL.BFLY PT, R194, R195, 0x4, 0x1f ;  /* 0x0c801f00c3c27f89 */ /* 0x000e2400000e0000 */
[----:B0-----:R-:W-:-:S05]  /*3a4c0*/  FADD.FTZ R192, R195, R194 ;  /* 0x000000c2c3c07221 */ /* 0x001fca0000010000 */
[----:B------:R-:W0:Y:S02]  /*3a4d0*/  SHFL.BFLY PT, R194, R192, 0x8, 0x1f ;  /* 0x0d001f00c0c27f89 */ /* 0x000e2400000e0000 */
[----:B0-----:R-:W-:-:S05]  /*3a4e0*/  FADD.FTZ R191, R192, R194 ;  /* 0x000000c2c0bf7221 */ /* 0x001fca0000010000 */
[----:B------:R-:W0:Y:S02]  /*3a4f0*/  SHFL.BFLY PT, R194, R191, 0x10, 0x1f ;  /* 0x0e001f00bfc27f89 */ /* 0x000e2400000e0000 */
[----:B0-----:R-:W-:-:S04]  /*3a500*/  FADD.FTZ R163, R191, R194 ;  /* 0x000000c2bfa37221 */ /* 0x001fc80000010000 */
[----:B--2---:R-:W-:-:S04]  /*3a510*/  FMUL.FTZ R163, R163, R190 ;  /* 0x000000bea3a37220 */ /* 0x004fc80000410000 */
        /* <DEDUP_REMOVED lines=147> */
.L_x_62987:
        /* <DEDUP_REMOVED lines=49> */
.L_x_62946:
[----:B------:R-:W-:Y:S05]  /*3b160*/  BSYNC.RECONVERGENT B1 ;  /* 0x0000000000017941 */ /* 0x000fea0003800200 */
.L_x_62945:
[----:B------:R-:W-:Y:S01]  /*3b170*/  LOP3.LUT P0, RZ, R132, 0x20000, RZ, 0xc0, !PT ;  /* 0x0002000084ff7812 */ /* 0x000fe2000780c0ff */
[----:B------:R-:W-:-:S12]  /*3b180*/  BSSY.RECONVERGENT B1, `(.L_x_62947) ;  /* 0x000001a000017945 */ /* 0x000fd80003800200 */
[----:B------:R-:W-:Y:S05]  /*3b190*/  @!P0 BRA `(.L_x_62948) ;  /* 0x0000000000608947 */ /* 0x000fea0003800000 */
[----:B0-----:R-:W0:Y:S01]  /*3b1a0*/  LDC.64 R222, c[0x0][0x428] ;  /* 0x00010a00ffde7b82 */ /* 0x001e220000000a00 */
        /* <DEDUP_REMOVED lines=23> */
.L_x_62948:
[----:B------:R-:W-:Y:S05]  /*3b320*/  BSYNC.RECONVERGENT B1 ;  /* 0x0000000000017941 */ /* 0x000fea0003800200 */
.L_x_62947:
[----:B------:R-:W-:Y:S01]  /*3b330*/  LOP3.LUT P0, RZ, R132, 0x40000, RZ, 0xc0, !PT ;  /* 0x0004000084ff7812 */ /* 0x000fe2000780c0ff */
[----:B------:R-:W-:-:S12]  /*3b340*/  BSSY.RECONVERGENT B1, `(.L_x_62949) ;  /* 0x000001a000017945 */ /* 0x000fd80003800200 */
[----:B------:R-:W-:Y:S05]  /*3b350*/  @!P0 BRA `(.L_x_62950) ;  /* 0x0000000000608947 */ /* 0x000fea0003800000 */
[----:B01----:R-:W0:Y:S01]  /*3b360*/  LDC.64 R222, c[0x0][0x428] ;  /* 0x00010a00ffde7b82 */ /* 0x003e220000000a00 */
        /* <DEDUP_REMOVED lines=23> */
.L_x_62950:
[----:B------:R-:W-:Y:S05]  /*3b4e0*/  BSYNC.RECONVERGENT B1 ;  /* 0x0000000000017941 */ /* 0x000fea0003800200 */
.L_x_62949:
[----:B------:R-:W-:Y:S01]  /*3b4f0*/  LOP3.LUT P0, RZ, R132, 0x2000000, RZ, 0xc0, !PT ;  /* 0x0200000084ff7812 */ /* 0x000fe2000780c0ff */
[----:B------:R-:W-:-:S12]  /*3b500*/  BSSY.RECONVERGENT B1, `(.L_x_62951) ;  /* 0x000001a000017945 */ /* 0x000fd80003800200 */
[----:B------:R-:W-:Y:S05]  /*3b510*/  @!P0 BRA `(.L_x_62952) ;  /* 0x0000000000608947 */ /* 0x000fea0003800000 */
[----:B012---:R-:W0:Y:S01]  /*3b520*/  LDC.64 R222, c[0x0][0x428] ;  /* 0x00010a00ffde7b82 */ /* 0x007e220000000a00 */
        /* <DEDUP_REMOVED lines=23> */
.L_x_62952:
[----:B------:R-:W-:Y:S05]  /*3b6a0*/  BSYNC.RECONVERGENT B1 ;  /* 0x0000000000017941 */ /* 0x000fea0003800200 */
.L_x_62951:
[----:B------:R-:W-:Y:S01]  /*3b6b0*/  LOP3.LUT P0, RZ, R132, 0x1000000, RZ, 0xc0, !PT ;  /* 0x0100000084ff7812 */ /* 0x000fe2000780c0ff */
[----:B------:R-:W-:-:S12]  /*3b6c0*/  BSSY.RECONVERGENT B1, `(.L_x_62953) ;  /* 0x000001a000017945 */ /* 0x000fd80003800200 */
[----:B------:R-:W-:Y:S05]  /*3b6d0*/  @!P0 BRA `(.L_x_62954) ;  /* 0x0000000000608947 */ /* 0x000fea0003800000 */
[----:B0123--:R-:W0:Y:S01]  /*3b6e0*/  LDC.64 R222, c[0x0][0x428] ;  /* 0x00010a00ffde7b82 */ /* 0x00fe220000000a00 */
        /* <DEDUP_REMOVED lines=23> */
.L_x_62954:
[----:B------:R-:W-:Y:S05]  /*3b860*/  BSYNC.RECONVERGENT B1 ;  /* 0x0000000000017941 */ /* 0x000fea0003800200 */
.L_x_62953:
        /* <DEDUP_REMOVED lines=27> */
.L_x_62956:
[----:B------:R-:W-:Y:S05]  /*3ba20*/  BSYNC.RECONVERGENT B1 ;  /* 0x0000000000017941 */ /* 0x000fea0003800200 */
.L_x_62955:
        /* <DEDUP_REMOVED lines=27> */
.L_x_62958:
[----:B------:R-:W-:Y:S05]  /*3bbe0*/  BSYNC.RECONVERGENT B1 ;  /* 0x0000000000017941 */ /* 0x000fea0003800200 */
.L_x_62957:
        /* <DEDUP_REMOVED lines=27> */
.L_x_62960:
[----:B------:R-:W-:Y:S05]  /*3bda0*/  BSYNC.RECONVERGENT B1 ;  /* 0x0000000000017941 */ /* 0x000fea0003800200 */
.L_x_62959:
        /* <DEDUP_REMOVED lines=27> */
.L_x_62962:
[----:B------:R-:W-:Y:S05]  /*3bf60*/  BSYNC.RECONVERGENT B1 ;  /* 0x0000000000017941 */ /* 0x000fea0003800200 */
.L_x_62961:
        /* <DEDUP_REMOVED lines=27> */
.L_x_62964:
[----:B------:R-:W-:Y:S05]  /*3c120*/  BSYNC.RECONVERGENT B1 ;  /* 0x0000000000017941 */ /* 0x000fea0003800200 */
.L_x_62963:
        /* <DEDUP_REMOVED lines=27> */
.L_x_62966:
[----:B------:R-:W-:Y:S05]  /*3c2e0*/  BSYNC.RECONVERGENT B1 ;  /* 0x0000000000017941 */ /* 0x000fea0003800200 */
.L_x_62965:
        /* <DEDUP_REMOVED lines=27> */
.L_x_62968:
[----:B------:R-:W-:Y:S05]  /*3c4a0*/  BSYNC.RECONVERGENT B1 ;  /* 0x0000000000017941 */ /* 0x000fea0003800200 */
.L_x_62967:
        /* <DEDUP_REMOVED lines=27> */
.L_x_62970:
[----:B------:R-:W-:Y:S05]  /*3c660*/  BSYNC.RECONVERGENT B1 ;  /* 0x0000000000017941 */ /* 0x000fea0003800200 */
.L_x_62969:
        /* <DEDUP_REMOVED lines=27> */
.L_x_62972:
[----:B------:R-:W-:Y:S05]  /*3c820*/  BSYNC.RECONVERGENT B1 ;  /* 0x0000000000017941 */ /* 0x000fea0003800200 */
.L_x_62971:
        /* <DEDUP_REMOVED lines=27> */
.L_x_62974:
[----:B------:R-:W-:Y:S05]  /*3c9e0*/  BSYNC.RECONVERGENT B1 ;  /* 0x0000000000017941 */ /* 0x000fea0003800200 */
.L_x_62973:
[----:B------:R-:W-:-:S13]  /*3c9f0*/  LOP3.LUT P0, RZ, R132, 0x400, RZ, 0xc0, !PT ;  /* 0x0000040084ff7812 */ /* 0x000fda000780c0ff */
        /* <DEDUP_REMOVED lines=16> */
.L_x_62944:
[----:B------:R-:W-:Y:S05]  /*3cb00*/  BSYNC.RECONVERGENT B0 ;  /* 0x0000000000007941 */ /* 0x000fea0003800200 */
.L_x_62943:
[----:B01234-:R-:W0:Y:S02]  /*3cb10*/  LDC.64 R76, c[0x0][0x380] ;  /* 0x0000e000ff4c7b82 */ /* 0x01fe240000000a00 */
[----:B0-----:R-:W-:-:S05]  /*3cb20*/  IMAD R110, R76, 0x4, R110 ;  /* 0x000000044c6e7824 */ /* 0x001fca00078e026e */
[----:B------:R-:W-:-:S13]  /*3cb30*/  ISETP.GE.AND P0, PT, R110, R77, PT ;  /* 0x0000004d6e00720c */ /* 0x000fda0003f06270 */
[----:B------:R-:W-:Y:S05]  /*3cb40*/  @!P0 BRA `(.L_x_62975) ;  /* 0xfffffc5c00fc8947 */ /* 0x000fea000383ffff */
[----:B------:R-:W-:Y:S05]  /*3cb50*/  EXIT ;  /* 0x000000000000794d */ /* 0x000fea0003800000 */
.L_x_62942:
[----:B------:R-:W-:Y:S01]  /*3cb60*/  HFMA2 R79, -RZ, RZ, 0, 5.9604644775390625e-08 ;  /* 0x00000001ff4f7431 */ /* 0x000fe200000001ff */
[----:B------:R-:W-:Y:S01]  /*3cb70*/  BSSY B0, `(.L_x_62976) ;  /* 0x0000006000007945 */ /* 0x000fe20003800000 */
[----:B------:R-:W-:Y:S01]  /*3cb80*/  IMAD.MOV.U32 R78, RZ, RZ, 0x1f ;  /* 0x0000001fff4e7424 */ /* 0x000fe200078e00ff */
[----:B------:R-:W-:-:S07]  /*3cb90*/  MOV R162, 0xffffffff ;  /* 0xffffffff00a27802 */ /* 0x000fce0000000f00 */
[----:B0----5:R-:W-:Y:S05]  /*3cba0*/  WARPSYNC.COLLECTIVE R162, `(.L_x_62977) ;  /* 0x00000000a2087348 */ /* 0x021fea0003c00000 */
[----:B------:R1:W2:Y:S02]  /*3cbb0*/  SHFL.BFLY P6, R194, R197, R79, R78 ;  /* 0x0c00004fc5c27389 */ /* 0x0002a400000c004e */
[----:B012--5:R-:W-:Y:S05]  /*3cbc0*/  ENDCOLLECTIVE ;  /* 0x000000000000791b */ /* 0x027fea0003800000 */
.L_x_62977:
[----:B------:R-:W-:Y:S05]  /*3cbd0*/  BSYNC B0 ;  /* 0x0000000000007941 */ /* 0x000fea0003800000 */
.L_x_62976:
[----:B------:R-:W-:Y:S02]  /*3cbe0*/  HFMA2 R78, -RZ, RZ, 0, 1.847743988037109375e-06 ;  /* 0x0000001fff4e7431 */ /* 0x000fe400000001ff */
[----:B------:R-:W-:Y:S01]  /*3cbf0*/  FADD.FTZ R197, R197, R194 ;  /* 0x000000c2c5c57221 */ /* 0x000fe20000010000 */
[----:B------:R-:W-:Y:S01]  /*3cc00*/  IMAD.MOV.U32 R79, RZ, RZ, 0x2 ;  /* 0x00000002ff4f7424 */ /* 0x000fe200078e00ff */
[----:B------:R-:W0:Y:S01]  /*3cc10*/  LDC R190, c[0x0][0x400] ;  /* 0x00010000ffbe7b82 */ /* 0x000e220000000800 */
[----:B------:R-:W-:-:S07]  /*3cc20*/  IMAD.MOV.U32 R162, RZ, RZ, -0x1 ;  /* 0xffffffffffa27424 */ /* 0x000fce00078e00ff */
[----:B0-----:R-:W-:Y:S05]  /*3cc30*/  WARPSYNC.COLLECTIVE R162, `(.L_x_62978) ;  /* 0x00000000a2087348 */ /* 0x001fea0003c00000 */
[----:B------:R1:W2:Y:S02]  /*3cc40*/  SHFL.BFLY P6, R194, R197, R79, R78 ;  /* 0x0c00004fc5c27389 */ /* 0x0002a400000c004e */
[----:B012---:R-:W-:Y:S05]  /*3cc50*/  ENDCOLLECTIVE ;  /* 0x000000000000791b */ /* 0x007fea0003800000 */
.L_x_62978:
[----:B------:R-:W-:Y:S02]  /*3cc60*/  IMAD.MOV.U32 R79, RZ, RZ, 0x4 ;  /* 0x00000004ff4f7424 */ /* 0x000fe400078e00ff */
[----:B------:R-:W-:-:S05]  /*3cc70*/  FADD.FTZ R195, R197, R194 ;  /* 0x000000c2c5c37221 */ /* 0x000fca0000010000 */
[----:B------:R-:W-:-:S07]  /*3cc80*/  MOV R197, R195 ;  /* 0x000000c300c57202 */ /* 0x000fce0000000f00 */
[----:B------:R-:W-:Y:S05]  /*3cc90*/  WARPSYNC.COLLECTIVE R162, `(.L_x_62979) ;  /* 0x00000000a2087348 */ /* 0x000fea0003c00000 */
[----:B------:R0:W1:Y:S02]  /*3cca0*/  SHFL.BFLY P6, R194, R197, R79, R78 ;  /* 0x0c00004fc5c27389 */ /* 0x00006400000c004e */
[----:B01----:R-:W-:Y:S05]  /*3ccb0*/  ENDCOLLECTIVE ;  /* 0x000000000000791b */ /* 0x003fea0003800000 */
.L_x_62979:
[----:B------:R-:W-:Y:S02]  /*3ccc0*/  IMAD.MOV.U32 R79, RZ, RZ, 0x8 ;  /* 0x00000008ff4f7424 */ /* 0x000fe400078e00ff */
[----:B------:R-:W-:-:S05]  /*3ccd0*/  FADD.FTZ R192, R195, R194 ;  /* 0x000000c2c3c07221 */ /* 0x000fca0000010000 */
[----:B------:R-:W-:-:S07]  /*3cce0*/  MOV R197, R192 ;  /* 0x000000c000c57202 */ /* 0x000fce0000000f00 */
[----:B------:R-:W-:Y:S05]  /*3ccf0*/  WARPSYNC.COLLECTIVE R162, `(.L_x_62980) ;  /* 0x00000000a2087348 */ /* 0x000fea0003c00000 */
[----:B------:R0:W1:Y:S02]  /*3cd00*/  SHFL.BFLY P6, R194, R197, R79, R78 ;  /* 0x0c00004fc5c27389 */ /* 0x00006400000c004e */
[----:B01----:R-:W-:Y:S05]  /*3cd10*/  ENDCOLLECTIVE ;  /* 0x000000000000791b */ /* 0x003fea0003800000 */
.L_x_62980:
[----:B------:R-:W-:Y:S02]  /*3cd20*/  IMAD.MOV.U32 R79, RZ, RZ, 0x10 ;  /* 0x00000010ff4f7424 */ /* 0x000fe400078e00ff */
[----:B------:R-:W-:-:S05]  /*3cd30*/  FADD.FTZ R191, R192, R194 ;  /* 0x000000c2c0bf7221 */ /* 0x000fca0000010000 */
[----:B------:R-:W-:-:S07]  /*3cd40*/  MOV R197, R191 ;  /* 0x000000bf00c57202 */ /* 0x000fce0000000f00 */
[----:B------:R-:W-:Y:S05]  /*3cd50*/  WARPSYNC.COLLECTIVE R162, `(.L_x_62981) ;  /* 0x00000000a2087348 */ /* 0x000fea0003c00000 */
[----:B------:R0:W1:Y:S02]  /*3cd60*/  SHFL.BFLY P6, R194, R197, R79, R78 ;  /* 0x0c00004fc5c27389 */ /* 0x00006400000c004e */
[----:B01----:R-:W-:Y:S05]  /*3cd70*/  ENDCOLLECTIVE ;  /* 0x000000000000791b */ /* 0x003fea0003800000 */
.L_x_62981:
[----:B------:R-:W-:Y:S01]  /*3cd80*/  FADD.FTZ R163, R191, R194 ;  /* 0x000000c2bfa37221 */ /* 0x000fe20000010000 */
[----:B------:R-:W-:-:S03]  /*3cd90*/  LOP3.LUT P6, RZ, R132, 0x2, RZ, 0xc0, !PT ;  /* 0x0000000284ff7812 */ /* 0x000fc600078cc0ff */
[----:B------:R-:W-:-:S04]  /*3cda0*/  FMUL.FTZ R163, R163, R190 ;  /* 0x000000bea3a37220 */ /* 0x000fc80000410000 */
[--C-:B------:R-:W-:Y:S01]  /*3cdb0*/  FADD.FTZ R191, R12, -R163.reuse ;  /* 0x800000a30cbf7221 */ /* 0x100fe20000010000 */
[--C-:B------:R-:W-:Y:S01]  /*3cdc0*/  FADD.FTZ R192, R13, -R163.reuse ;  /* 0x800000a30dc07221 */ /* 0x100fe20000010000 */
[--C-:B------:R-:W-:Y:S01]  /*3cdd0*/  FADD.FTZ R78, R15, -R163.reuse ;  /* 0x800000a30f4e7221 */ /* 0x100fe20000010000 */
[----:B------:R-:W-:Y:S01]  /*3cde0*/  FADD.FTZ R79, R16, -R163 ;  /* 0x800000a3104f7221 */ /* 0x000fe20000010000 */
[----:B------:R-:W-:-:S04]  /*3cdf0*/  FFMA.FTZ R191, R191, R191, RZ ;  /* 0x000000bfbfbf7223 */ /* 0x000fc800000100ff */
[----:B------:R-:W-:Y:S01]  /*3ce00*/  FFMA.FTZ R192, R192, R192, R191 ;  /* 0x000000c0c0c07223 */ /* 0x000fe200000100bf */
[----:B------:R-:W-:-:S04]  /*3ce10*/  FADD.FTZ R191, R14, -R163 ;  /* 0x800000a30ebf7221 */ /* 0x000fc80000010000 */
[----:B------:R-:W-:-:S04]  /*3ce20*/  FFMA.FTZ R191, R191, R191, R192 ;  /* 0x000000bfbfbf7223 */ /* 0x000fc800000100c0 */
        /* <DEDUP_REMOVED lines=130> */
[----:B------:R-:W-:Y:S02]  /*3d650*/  HFMA2 R78, -RZ, RZ, 0, 1.847743988037109375e-06 ;  /* 0x0000001fff4e7431 */ /* 0x000fe400000001ff */
[----:B------:R-:W-:Y:S02]  /*3d660*/  IMAD.MOV.U32 R79, RZ, RZ, 0x1 ;  /* 0x00000001ff4f7424 */ /* 0x000fe400078e00ff */
[----:B------:R-:W-:-:S07]  /*3d670*/  MOV R197, R196 ;  /* 0x000000c400c57202 */ /* 0x000fce0000000f00 */
[----:B------:R-:W-:Y:S05]  /*3d680*/  WARPSYNC.COLLECTIVE R162, `(.L_x_62982) ;  /* 0x00000000a2087348 */ /* 0x000fea0003c00000 */
[----:B------:R0:W1:Y:S02]  /*3d690*/  SHFL.BFLY P6, R194, R197, R79, R78 ;  /* 0x0c00004fc5c27389 */ /* 0x00006400000c004e */
[----:B01----:R-:W-:Y:S05]  /*3d6a0*/  ENDCOLLECTIVE ;  /* 0x000000000000791b */ /* 0x003fea0003800000 */
.L_x_62982:
[----:B------:R-:W-:Y:S01]  /*3d6b0*/  MOV R79, 0x2 ;  /* 0x00000002004f7802 */ /* 0x000fe20000000f00 */
[----:B------:R-:W-:-:S04]  /*3d6c0*/  FADD.FTZ R195, R196, R194 ;  /* 0x000000c2c4c37221 */ /* 0x000fc80000010000 */
[----:B------:R-:W-:-:S07]  /*3d6d0*/  IMAD.MOV.U32 R197, RZ, RZ, R195 ;  /* 0x000000ffffc57224 */ /* 0x000fce00078e00c3 */
[----:B------:R-:W-:Y:S05]  /*3d6e0*/  WARPSYNC.COLLECTIVE R162, `(.L_x_62983) ;  /* 0x00000000a2087348 */ /* 0x000fea0003c00000 */
[----:B------:R0:W1:Y:S02]  /*3d6f0*/  SHFL.BFLY P6, R194, R197, R79, R78 ;  /* 0x0c00004fc5c27389 */ /* 0x00006400000c004e */
[----:B01----:R-:W-:Y:S05]  /*3d700*/  ENDCOLLECTIVE ;  /* 0x000000000000791b */ /* 0x003fea0003800000 */
.L_x_62983:
[----:B------:R-:W-:Y:S02]  /*3d710*/  HFMA2 R79, -RZ, RZ, 0, 2.384185791015625e-07 ;  /* 0x00000004ff4f7431 */ /* 0x000fe400000001ff */
[----:B------:R-:W-:-:S04]  /*3d720*/  FADD.FTZ R193, R195, R194 ;  /* 0x000000c2c3c17221 */ /* 0x000fc80000010000 */
[----:B------:R-:W-:-:S07]  /*3d730*/  IMAD.MOV.U32 R197, RZ, RZ, R193 ;  /* 0x000000ffffc57224 */ /* 0x000fce00078e00c1 */
[----:B------:R-:W-:Y:S05]  /*3d740*/  WARPSYNC.COLLECTIVE R162, `(.L_x_62984) ;  /* 0x00000000a2087348 */ /* 0x000fea0003c00000 */
[----:B------:R0:W1:Y:S02]  /*3d750*/  SHFL.BFLY P6, R194, R197, R79, R78 ;  /* 0x0c00004fc5c27389 */ /* 0x00006400000c004e */
[----:B01----:R-:W-:Y:S05]  /*3d760*/  ENDCOLLECTIVE ;  /* 0x000000000000791b */ /* 0x003fea0003800000 */
.L_x_62984:
[----:B------:R-:W-:Y:S01]  /*3d770*/  MOV R79, 0x8 ;  /* 0x00000008004f7802 */ /* 0x000fe20000000f00 */
[----:B------:R-:W-:-:S04]  /*3d780*/  FADD.FTZ R192, R193, R194 ;  /* 0x000000c2c1c07221 */ /* 0x000fc80000010000 */
[----:B------:R-:W-:-:S07]  /*3d790*/  IMAD.MOV.U32 R197, RZ, RZ, R192 ;  /* 0x000000ffffc57224 */ /* 0x000fce00078e00c0 */
[----:B------:R-:W-:Y:S05]  /*3d7a0*/  WARPSYNC.COLLECTIVE R162, `(.L_x_62985) ;  /* 0x00000000a2087348 */ /* 0x000fea0003c00000 */
[----:B------:R0:W1:Y:S02]  /*3d7b0*/  SHFL.BFLY P6, R194, R197, R79, R78 ;  /* 0x0c00004fc5c27389 */ /* 0x00006400000c004e */
[----:B01----:R-:W-:Y:S05]  /*3d7c0*/  ENDCOLLECTIVE ;  /* 0x000000000000791b */ /* 0x003fea0003800000 */
.L_x_62985:
[----:B------:R-:W-:Y:S02]  /*3d7d0*/  HFMA2 R79, -RZ, RZ, 0, 9.5367431640625e-07 ;  /* 0x00000010ff4f7431 */ /* 0x000fe400000001ff */
[----:B------:R-:W-:-:S04]  /*3d7e0*/  FADD.FTZ R191, R192, R194 ;  /* 0x000000c2c0bf7221 */ /* 0x000fc80000010000 */
[----:B------:R-:W-:-:S07]  /*3d7f0*/  IMAD.MOV.U32 R197, RZ, RZ, R191 ;  /* 0x000000ffffc57224 */ /* 0x000fce00078e00bf */
[----:B------:R-:W-:Y:S05]  /*3d800*/  WARPSYNC.COLLECTIVE R162, `(.L_x_62986) ;  /* 0x00000000a2087348 */ /* 0x000fea0003c00000 */
[----:B------:R0:W1:Y:S02]  /*3d810*/  SHFL.BFLY P6, R194, R197, R79, R78 ;  /* 0x0c00004fc5c27389 */ /* 0x00006400000c004e */
[----:B01----:R-:W-:Y:S05]  /*3d820*/  ENDCOLLECTIVE ;  /* 0x000000000000791b */ /* 0x003fea0003800000 */
.L_x_62986:
[----:B------:R-:W-:Y:S05]  /*3d830*/  BRA `(.L_x_62987) ;  /* 0xffffffd400847947 */ /* 0x000fea000383ffff */
.L_x_62988:
        /* <DEDUP_REMOVED lines=12> */
.L_x_71562:


//--------------------- .text._ZN10layer_norm13ln_fwd_kernelINS_13Kernel_traitsI6__halfffffjLj2048ELj1ELj4ELj1ELj16ENS_18Kernel_traits_baseILj2048ES2_ffffjLj128EEEEELb1ELb1ELb1ELb1EEEvNS_9FwdParamsE --------------------------
	.section	.text._ZN10layer_norm13ln_fwd_kernelINS_13Kernel_traitsI6__halfffffjLj2048ELj1ELj4ELj1ELj16ENS_18Kernel_traits_baseILj2048ES2_ffffjLj128EEEEELb1ELb1ELb1ELb1EEEvNS_9FwdParamsE,"ax",@progbits
	.align	128
        .global         _ZN10layer_norm13ln_fwd_kernelINS_13Kernel_traitsI6__halfffffjLj2048ELj1ELj4ELj1ELj16ENS_18Kernel_traits_baseILj2048ES2_ffffjLj128EEEEELb1ELb1ELb1ELb1EEEvNS_9FwdParamsE
        .type           _ZN10layer_norm13ln_fwd_kernelINS_13Kernel_traitsI6__halfffffjLj2048ELj1ELj4ELj1ELj16ENS_18Kernel_traits_baseILj2048ES2_ffffjLj128EEEEELb1ELb1ELb1ELb1EEEvNS_9FwdParamsE,@function
        .size           _ZN10layer_norm13ln_fwd_kernelINS_13Kernel_traitsI6__halfffffjLj2048ELj1ELj4ELj1ELj16ENS_18Kernel_traits_baseILj2048ES2_ffffjLj128EEEEELb1ELb1ELb1ELb1EEEvNS_9FwdParamsE,(.L_x_71563 - _ZN10layer_norm13ln_fwd_kernelINS_13Kernel_traitsI6__halfffffjLj2048ELj1ELj4ELj1ELj16ENS_18Kernel_traits_baseILj2048ES2_ffffjLj128EEEEELb1ELb1ELb1ELb1EEEvNS_9FwdParamsE)
        .other          _ZN10layer_norm13ln_fwd_kernelINS_13Kernel_traitsI6__halfffffjLj2048ELj1ELj4ELj1ELj16ENS_18Kernel_traits_baseILj2048ES2_ffffjLj128EEEEELb1ELb1ELb1ELb1EEEvNS_9FwdParamsE,@"STO_CUDA_ENTRY STV_DEFAULT"
_ZN10layer_norm13ln_fwd_kernelINS_13Kernel_traitsI6__halfffffjLj2048ELj1ELj4ELj1ELj16ENS_18Kernel_traits_baseILj2048ES2_ffffjLj128EEEEELb1ELb1ELb1ELb1EEEvNS_9FwdParamsE:
.text._ZN10layer_norm13ln_fwd_kernelINS_13Kernel_traitsI6__halfffffjLj2048ELj1ELj4ELj1ELj16ENS_18Kernel_traits_baseILj2048ES2_ffffjLj128EEEEELb1ELb1ELb1ELb1EEEvNS_9FwdParamsE:
        /* <DEDUP_REMOVED lines=16> */
[----:B------:R-:W-:Y:S02]  /*0100*/  UISETP.NE.U32.AND UP0, UPT, UR10, URZ, UPT ;  /* 0x000000ff0a00728c */ /* 0x000fe4000bf05070 */
[----:B------:R-:W1:Y:S01]  /*0110*/  S2UR UR9, SR_CTAID.X ;  /* 0x00000000000979c3 */ /* 0x000e620000002500 */
[----:B-----5:R-:W-:Y:S01]  /*0120*/  SHF.R.U32.HI R132, RZ, 0x5, R7 ;  /* 0x00000005ff847819 */ /* 0x020fe20000011607 */
[----:B------:R-:W-:-:S06]  /*0130*/  UISETP.NE.AND.EX UP0, UPT, UR11, URZ, UPT, UP0 ;  /* 0x000000ff0b00728c */ /* 0x000fcc000bf05300 */
[----:B------:R-:W3:Y:S01]  /*0140*/  LDC R0, c[0x0][0x360] ;  /* 0x0000d800ff007b82 */ /* 0x000ee20000000800 */
[----:B-1----:R-:W-:-:S06]  /*0150*/  USHF.L.U32 UR8, UR9, 0x2, URZ ;  /* 0x0000000209087899 */ /* 0x002fcc00080006ff */
[----:B------:R-:W-:Y:S01]  /*0160*/  LOP3.LUT R132, R132, UR8, RZ, 0xfc, !PT ;  /* 0x0000000884847c12 */ /* 0x000fe2000f8efcff */
[----:B---3--:R-:W-:Y:S01]  /*0170*/  IMAD R0, R0, UR9, R7 ;  /* 0x0000000900007c24 */ /* 0x008fe2000f8e0207 */
[----:B------:R-:W-:Y:S02]  /*0180*/  LOP3.LUT R7, R7, 0x1f, RZ, 0xc0, !PT ;  /* 0x0000001f07077812 */ /* 0x000fe400078ec0ff */
[----:B--2---:R-:W-:Y:S02]  /*0190*/  @P0 R2UR UR4, R2 ;  /* 0x00000000020402ca */ /* 0x004fe400000e0000 */
[----:B------:R-:W-:Y:S02]  /*01a0*/  @P0 R2UR UR5, R3 ;  /* 0x00000000030502ca */ /* 0x000fe400000e0000 */
[----:B0-----:R-:W-:-:S05]  /*01b0*/  @P0 IADD3 R136, P1, PT, R4, R9, RZ ;  /* 0x0000000904880210 */ /* 0x001fca0007f3e0ff */
[----:B------:R-:W-:-:S04]  /*01c0*/  @P0 IMAD.X R137, RZ, RZ, R5, P1 ;  /* 0x000000ffff890224 */ /* 0x000fc800008e0605 */
[----:B------:R-:W-:Y:S02]  /*01d0*/  UIADD3 UR10, UPT, UPT, UR4, 0x78dde6e4, URZ ;  /* 0x78dde6e4040a7890 */ /* 0x000fe4000fffe0ff */
[----:B------:R-:W-:Y:S01]  /*01e0*/  UIADD3 UR11, UPT, UPT, UR5, -0x126145ec, URZ ;  /* 0xed9eba14050b7890 */ /* 0x000fe2000fffe0ff */
[--C-:B------:R-:W-:Y:S01]  /*01f0*/  SHF.R.U64 R133, R136, 0x2, R137.reuse ;  /* 0x0000000288857819 */ /* 0x100fe20000001289 */
[----:B------:R-:W-:Y:S01]  /*0200*/  UIADD3 UR12, UPT, UPT, UR4, -0x4ab325aa, URZ ;  /* 0xb54cda56040c7890 */ /* 0x000fe2000fffe0ff */
        /* <DEDUP_REMOVED lines=58> */
.L_x_62989:
        /* <DEDUP_REMOVED lines=52> */
.L_x_62990:
[----:B------:R-:W1:Y:S02]  /*08f0*/  LDCU UR8, c[0x0][0x384] ;  /* 0x00007080ff0877ac */ /* 0x000e640008000800 */
[----:B-1----:R-:W-:-:S13]  /*0900*/  ISETP.GE.AND P0, PT, R132, UR8, PT ;  /* 0x0000000884007c0c */ /* 0x002fda000bf06270 */
[----:B------:R-:W-:Y:S05]  /*0910*/  @P0 EXIT ;  /* 0x000000000000094d */ /* 0x000fea0003800000 */
[----:B-----5:R-:W-:Y:S01]  /*0920*/  IMAD.MOV.U32 R202, RZ, RZ, R6 ;  /* 0x000000ffffca7224 */ /* 0x020fe200078e0006 */
[----:B------:R-:W-:Y:S01]  /*0930*/  SHF.R.U64 R201, R6, 0x10, R7 ;  /* 0x0000001006c97819 */ /* 0x000fe20000001207 */
[----:B------:R-:W-:Y:S01]  /*0940*/  IMAD.MOV.U32 R6, RZ, RZ, R5 ;  /* 0x000000ffff067224 */ /* 0x000fe200078e0005 */
[----:B------:R-:W-:Y:S01]  /*0950*/  MOV R200, R4 ;  /* 0x0000000400c87202 */ /* 0x000fe20000000f00 */
[--C-:B0-----:R-:W-:Y:S01]  /*0960*/  IMAD.MOV.U32 R42, RZ, RZ, R21.reuse ;  /* 0x000000ffff2a7224 */ /* 0x101fe200078e0015 */
[--C-:B------:R-:W-:Y:S01]  /*0970*/  SHF.R.U64 R235, R20, 0x10, R21.reuse ;  /* 0x0000001014eb7819 */ /* 0x100fe20000001215 */
[----:B------:R-:W-:Y:S01]  /*0980*/  IMAD.MOV.U32 R214, RZ, RZ, R8 ;  /* 0x000000ffffd67224 */ /* 0x000fe200078e0008 */
[----:B------:R-:W-:Y:S01]  /*0990*/  SHF.R.U32.HI R43, RZ, 0x10, R21 ;  /* 0x00000010ff2b7819 */ /* 0x000fe20000011615 */
[----:B------:R-:W-:Y:S01]  /*09a0*/  IMAD.MOV.U32 R208, RZ, RZ, R14 ;  /* 0x000000ffffd07224 */ /* 0x000fe200078e000e */
[----:B------:R-:W-:Y:S01]  /*09b0*/  MOV R21, R23 ;  /* 0x0000001700157202 */ /* 0x000fe20000000f00 */
[----:B------:R-:W-:Y:S01]  /*09c0*/  IMAD.MOV.U32 R232, RZ, RZ, R24 ;  /* 0x000000ffffe87224 */ /* 0x000fe200078e0018 */
[--C-:B------:R-:W-:Y:S01]  /*09d0*/  SHF.R.U64 R233, R22, 0x10, R23.reuse ;  /* 0x0000001016e97819 */ /* 0x100fe20000001217 */
[----:B------:R-:W-:Y:S01]  /*09e0*/  IMAD.MOV.U32 R228, RZ, RZ, R28 ;  /* 0x000000ffffe47224 */ /* 0x000fe200078e001c */
[----:B------:R-:W-:Y:S01]  /*09f0*/  SHF.R.U32.HI R44, RZ, 0x10, R23 ;  /* 0x00000010ff2c7819 */ /* 0x000fe20000011617 */
[--C-:B------:R-:W-:Y:S01]  /*0a00*/  IMAD.MOV.U32 R23, RZ, RZ, R27.reuse ;  /* 0x000000ffff177224 */ /* 0x100fe200078e001b */
[----:B------:R-:W-:Y:S01]  /*0a10*/  MOV R230, R26 ;  /* 0x0000001a00e67202 */ /* 0x000fe20000000f00 */
[----:B------:R-:W-:Y:S01]  /*0a20*/  IMAD.MOV.U32 R222, RZ, RZ, R34 ;  /* 0x000000ffffde7224 */ /* 0x000fe200078e0022 */
[----:B------:R-:W-:Y:S01]  /*0a30*/  SHF.R.U64 R229, R26, 0x10, R27 ;  /* 0x000000101ae57819 */ /* 0x000fe2000000121b */
[--C-:B------:R-:W-:Y:S01]  /*0a40*/  IMAD.MOV.U32 R26, RZ, RZ, R33.reuse ;  /* 0x000000ffff1a7224 */ /* 0x100fe200078e0021 */
[----:B------:R-:W-:Y:S01]  /*0a50*/  MOV R224, R32 ;  /* 0x0000002000e07202 */ /* 0x000fe20000000f00 */
[----:B------:R-:W-:Y:S01]  /*0a60*/  IMAD.MOV.U32 R210, RZ, RZ, R12 ;  /* 0x000000ffffd27224 */ /* 0x000fe200078e000c */
[----:B------:R-:W-:Y:S01]  /*0a70*/  SHF.R.U64 R223, R32, 0x10, R33 ;  /* 0x0000001020df7819 */ /* 0x000fe20000001221 */
[----:B------:R-:W-:Y:S01]  /*0a80*/  UIADD3 UR8, UPT, UPT, UR4, -0x61c88647, URZ ;  /* 0x9e3779b904087890 */ /* 0x000fe2000fffe0ff */
[----:B------:R-:W-:Y:S01]  /*0a90*/  MOV R218, R38 ;  /* 0x0000002600da7202 */ /* 0x000fe20000000f00 */
[----:B------:R-:W-:Y:S01]  /*0aa0*/  UIADD3 UR9, UPT, UPT, UR5, -0x4498517b, URZ ;  /* 0xbb67ae8505097890 */ /* 0x000fe2000fffe0ff */
[----:B------:R-:W-:Y:S01]  /*0ab0*/  SHF.R.U64 R217, R38, 0x10, R39 ;  /* 0x0000001026d97819 */ /* 0x000fe20000001227 */
[----:B------:R-:W-:Y:S01]  /*0ac0*/  UIADD3 UR15, UPT, UPT, UR5, -0x24c28bd8, URZ ;  /* 0xdb3d7428050f7890 */ /* 0x000fe2000fffe0ff */
[----:B------:R-:W-:Y:S01]  /*0ad0*/  SHF.R.U64 R213, R8, 0x10, R9 ;  /* 0x0000001008d57819 */ /* 0x000fe20000001209 */
[--C-:B------:R-:W-:Y:S01]  /*0ae0*/  IMAD.MOV.U32 R8, RZ, RZ, R11.reuse ;  /* 0x000000ffff087224 */ /* 0x100fe200078e000b */
[----:B------:R-:W-:Y:S01]  /*0af0*/  MOV R212, R10 ;  /* 0x0000000a00d47202 */ /* 0x000fe20000000f00 */
[----:B------:R-:W-:Y:S01]  /*0b00*/  IMAD.MOV.U32 R234, RZ, RZ, R22 ;  /* 0x000000ffffea7224 */ /* 0x000fe200078e0016 */
[----:B------:R-:W-:Y:S01]  /*0b10*/  SHF.R.U64 R211, R10, 0x10, R11 ;  /* 0x000000100ad37819 */ /* 0x000fe2000000120b */
[--C-:B------:R-:W-:Y:S01]  /*0b20*/  IMAD.MOV.U32 R10, RZ, RZ, R15.reuse ;  /* 0x000000ffff0a7224 */ /* 0x100fe200078e000f */
[----:B------:R-:W-:Y:S01]  /*0b30*/  SHF.R.U64 R207, R14, 0x10, R15 ;  /* 0x000000100ecf7819 */ /* 0x000fe2000000120f */
[--C-:B------:R-:W-:Y:S01]  /*0b40*/  IMAD.MOV.U32 R22, RZ, RZ, R25.reuse ;  /* 0x000000ffff167224 */ /* 0x100fe200078e0019 */
[----:B------:R-:W-:Y:S01]  /*0b50*/  SHF.R.U64 R231, R24, 0x10, R25 ;  /* 0x0000001018e77819 */ /* 0x000fe20000001219 */
[----:B------:R-:W-:Y:S01]  /*0b60*/  UIADD3 UR16, UPT, UPT, UR4, -0x700cb87f, URZ ;  /* 0x8ff3478104107890 */ /* 0x000fe2000fffe0ff */
[----:B------:R-:W-:Y:S01]  /*0b70*/  SHF.R.U32.HI R46, RZ, 0x10, R27 ;  /* 0x00000010ff2e7819 */ /* 0x000fe2000001161b */
[----:B------:R-:W-:Y:S01]  /*0b80*/  IMAD.MOV.U32 R226, RZ, RZ, R30 ;  /* 0x000000ffffe27224 */ /* 0x000fe200078e001e */
[----:B------:R-:W-:Y:S01]  /*0b90*/  SHF.R.U64 R227, R28, 0x10, R29 ;  /* 0x000000101ce37819 */ /* 0x000fe2000000121d */
[----:B------:R-:W-:Y:S01]  /*0ba0*/  IMAD.MOV.U32 R28, RZ, RZ, R37 ;  /* 0x000000ffff1c7224 */ /* 0x000fe200078e0025 */
[----:B------:R-:W-:Y:S01]  /*0bb0*/  SHF.R.U32.HI R32, RZ, 0x10, R33 ;  /* 0x00000010ff207819 */ /* 0x000fe20000011621 */
[----:B------:R-:W-:Y:S01]  /*0bc0*/  IMAD.MOV.U32 R220, RZ, RZ, R36 ;  /* 0x000000ffffdc7224 */ /* 0x000fe200078e0024 */
[----:B------:R-:W-:Y:S01]  /*0bd0*/  SHF.R.U64 R221, R34, 0x10, R35 ;  /* 0x0000001022dd7819 */ /* 0x000fe20000001223 */
[----:B------:R-:W-:Y:S01]  /*0be0*/  IMAD.MOV.U32 R216, RZ, RZ, R40 ;  /* 0x000000ffffd87224 */ /* 0x000fe200078e0028 */
[----:B------:R-:W-:Y:S01]  /*0bf0*/  SHF.R.U32.HI R38, RZ, 0x10, R11 ;  /* 0x00000010ff267819 */ /* 0x000fe2000001160b */
[----:B------:R-:W-:Y:S01]  /*0c00*/  IMAD.MOV.U32 R11, RZ, RZ, R17 ;  /* 0x000000ffff0b7224 */ /* 0x000fe200078e0011 */
[----:B------:R-:W-:Y:S01]  /*0c10*/  SHF.R.U32.HI R14, RZ, 0x10, R15 ;  /* 0x00000010ff0e7819 */ /* 0x000fe2000001160f */
[----:B------:R-:W-:Y:S01]  /*0c20*/  IMAD.MOV.U32 R204, RZ, RZ, R18 ;  /* 0x000000ffffcc7224 */ /* 0x000fe200078e0012 */
[----:B------:R-:W-:Y:S01]  /*0c30*/  PRMT R200, R6, 0x5410, R200 ;  /* 0x0000541006c87816 */ /* 0x000fe200000000c8 */
[----:B------:R-:W-:Y:S01]  /*0c40*/  IMAD.MOV.U32 R6, RZ, RZ, R112 ;  /* 0x000000ffff067224 */ /* 0x000fe200078e0070 */
[----:B------:R-:W-:Y:S01]  /*0c50*/  MOV R236, R20 ;  /* 0x0000001400ec7202 */ /* 0x000fe20000000f00 */
[----:B------:R-:W-:Y:S01]  /*0c60*/  IMAD.MOV.U32 R20, RZ, RZ, R9 ;  /* 0x000000ffff147224 */ /* 0x000fe200078e0009 */
[----:B------:R-:W-:Y:S01]  /*0c70*/  MOV R24, R29 ;  /* 0x0000001d00187202 */ /* 0x000fe20000000f00 */
[----:B------:R-:W-:Y:S01]  /*0c80*/  IMAD.MOV.U32 R138, RZ, RZ, RZ ;  /* 0x000000ffff8a7224 */ /* 0x000fe200078e00ff */
[----:B------:R-:W-:Y:S01]  /*0c90*/  SHF.R.U32.HI R47, RZ, 0x10, R29 ;  /* 0x00000010ff2f7819 */ /* 0x000fe2000001161d */
[----:B------:R-:W-:Y:S01]  /*0ca0*/  IMAD.MOV.U32 R29, RZ, RZ, R39 ;  /* 0x000000ffff1d7224 */ /* 0x000fe200078e0027 */
[----:B------:R-:W-:Y:S01]  /*0cb0*/  MOV R27, R35 ;  /* 0x00000023001b7202 */ /* 0x000fe20000000f00 */
[----:B------:R-:W0:Y:S01]  /*0cc0*/  LDCU.U8 UR13, c[0x0][0x410] ;  /* 0x00008200ff0d77ac */ /* 0x000e220008000000 */
[----:B------:R-:W-:-:S02]  /*0cd0*/  SHF.R.U32.HI R33, RZ, 0x10, R35 ;  /* 0x00000010ff217819 */ /* 0x000fc40000011623 */
[--C-:B------:R-:W-:Y:S01]  /*0ce0*/  SHF.R.U64 R219, R36, 0x10, R37.reuse ;  /* 0x0000001024db7819 */ /* 0x100fe20000001225 */
[----:B------:R-:W1:Y:S01]  /*0cf0*/  LDCU UR14, c[0x0][0x448] ;  /* 0x00008900ff0e77ac */ /* 0x000e620008000800 */
[----:B------:R-:W-:Y:S02]  /*0d00*/  SHF.R.U32.HI R34, RZ, 0x10, R37 ;  /* 0x00000010ff227819 */ /* 0x000fe40000011625 */
[--C-:B------:R-:W-:Y:S02]  /*0d10*/  SHF.R.U64 R205, R16, 0x10, R17.reuse ;  /* 0x0000001010cd7819 */ /* 0x100fe40000001211 */
[----:B------:R-:W-:Y:S02]  /*0d20*/  SHF.R.U32.HI R15, RZ, 0x10, R17 ;  /* 0x00000010ff0f7819 */ /* 0x000fe40000011611 */
[----:B------:R-:W-:Y:S01]  /*0d30*/  SHF.R.U64 R196, R4, 0x10, R5 ;  /* 0x0000001004c47819 */ /* 0x000fe20000001205 */
[----:B------:R-:W-:Y:S01]  /*0d40*/  IMAD.MOV.U32 R4, RZ, RZ, R114 ;  /* 0x000000ffff047224 */ /* 0x000fe200078e0072 */
[----:B------:R-:W-:-:S02]  /*0d50*/  SHF.R.U32.HI R35, RZ, 0x10, R39 ;  /* 0x00000010ff237819 */ /* 0x000fc40000011627 */
[----:B------:R-:W-:Y:S02]  /*0d60*/  SHF.R.U32.HI R37, RZ, 0x10, R9 ;  /* 0x00000010ff257819 */ /* 0x000fe40000011609 */
[----:B------:R-:W-:Y:S02]  /*0d70*/  SHF.R.U32.HI R17, RZ, 0x10, R5 ;  /* 0x00000010ff117819 */ /* 0x000fe40000011605 */
[----:B------:R-:W-:Y:S02]  /*0d80*/  MOV R9, R13 ;  /* 0x0000000d00097202 */ /* 0x000fe40000000f00 */
[--C-:B------:R-:W-:Y:S02]  /*0d90*/  SHF.R.U64 R209, R12, 0x10, R13.reuse ;  /* 0x000000100cd17819 */ /* 0x100fe4000000120d */
[----:B------:R-:W-:Y:S01]  /*0da0*/  SHF.R.U32.HI R39, RZ, 0x10, R13 ;  /* 0x00000010ff277819 */ /* 0x000fe2000001160d */
[----:B------:R-:W-:Y:S01]  /*0db0*/  IMAD.MOV.U32 R13, RZ, RZ, R7 ;  /* 0x000000ffff0d7224 */ /* 0x000fe200078e0007 */
[----:B------:R-:W-:-:S02]  /*0dc0*/  MOV R5, R115 ;  /* 0x0000007300057202 */ /* 0x000fc40000000f00 */
[----:B------:R-:W-:Y:S02]  /*0dd0*/  SHF.R.U32.HI R7, RZ, 0x10, R7 ;  /* 0x00000010ff077819 */ /* 0x000fe40000011607 */
[----:B------:R-:W-:Y:S01]  /*0de0*/  PRMT R141, R141, 0x5410, R6 ;  /* 0x000054108d8d7816 */ /* 0x000fe20000000006 */
[----:B------:R-:W-:Y:S01]  /*0df0*/  IMAD.MOV.U32 R6, RZ, RZ, R111 ;  /* 0x000000ffff067224 */ /* 0x000fe200078e006f */
[----:B------:R-:W-:Y:S01]  /*0e00*/  PRMT R195, R5, 0x5410, R4 ;  /* 0x0000541005c37816 */ /* 0x000fe20000000004 */
[----:B------:R-:W-:Y:S01]  /*0e10*/  IMAD.MOV.U32 R4, RZ, RZ, R113 ;  /* 0x000000ffff047224 */ /* 0x000fe200078e0071 */
[----:B------:R-:W-:Y:S02]  /*0e20*/  MOV R5, R110 ;  /* 0x0000006e00057202 */ /* 0x000fe40000000f00 */
[----:B------:R-:W-:Y:S01]  /*0e30*/  PRMT R201, R7, 0x5410, R201 ;  /* 0x0000541007c97816 */ /* 0x000fe200000000c9 */
[----:B------:R-:W-:Y:S01]  /*0e40*/  IMAD.MOV.U32 R7, RZ, RZ, R108 ;  /* 0x000000ffff077224 */ /* 0x000fe200078e006c */
[----:B------:R-:W-:Y:S01]  /*0e50*/  PRMT R143, R143, 0x5410, R5 ;  /* 0x000054108f8f7816 */ /* 0x000fe20000000005 */
[----:B------:R-:W-:Y:S01]  /*0e60*/  IMAD.MOV.U32 R5, RZ, RZ, R106 ;  /* 0x000000ffff057224 */ /* 0x000fe200078e006a */
[----:B------:R-:W-:Y:S01]  /*0e70*/  PRMT R144, R144, 0x5410, R6 ;  /* 0x0000541090907816 */ /* 0x000fe20000000006 */
[----:B------:R-:W-:Y:S01]  /*0e80*/  IMAD.MOV.U32 R6, RZ, RZ, R107 ;  /* 0x000000ffff067224 */ /* 0x000fe200078e006b */
[----:B------:R-:W-:-:S02]  /*0e90*/  PRMT R142, R142, 0x5410, R4 ;  /* 0x000054108e8e7816 */ /* 0x000fc40000000004 */
[----:B------:R-:W-:Y:S02]  /*0ea0*/  PRMT R145, R7, 0x7610, R145 ;  /* 0x0000761007917816 */ /* 0x000fe40000000091 */
[----:B------:R-:W-:Y:S02]  /*0eb0*/  MOV R4, R109 ;  /* 0x0000006d00047202 */ /* 0x000fe40000000f00 */
[----:B------:R-:W-:Y:S02]  /*0ec0*/  MOV R7, R130 ;  /* 0x0000008200077202 */ /* 0x000fe40000000f00 */
[----:B------:R-:W-:Y:S01]  /*0ed0*/  PRMT R146, R5, 0x5410, R6 ;  /* 0x0000541005927816 */ /* 0x000fe20000000006 */
[----:B------:R-:W-:Y:S01]  /*0ee0*/  IMAD.MOV.U32 R5, RZ, RZ, R128 ;  /* 0x000000ffff057224 */ /* 0x000fe200078e0080 */
[----:B------:R-:W-:Y:S01]  /*0ef0*/  PRMT R145, R145, 0x5410, R4 ;  /* 0x0000541091917816 */ /* 0x000fe20000000004 */
[----:B------:R-:W-:Y:S01]  /*0f00*/  IMAD.MOV.U32 R4, RZ, RZ, R131 ;  /* 0x000000ffff047224 */ /* 0x000fe200078e0083 */
[----:B------:R-:W-:Y:S01]  /*0f10*/  PRMT R147, R7, 0x7610, R147 ;  /* 0x0000761007937816 */ /* 0x000fe20000000093 */
[----:B------:R-:W-:Y:S01]  /*0f20*/  IMAD.MOV.U32 R7, RZ, RZ, R126 ;  /* 0x000000ffff077224 */ /* 0x000fe200078e007e */
[----:B------:R-:W-:-:S02]  /*0f30*/  MOV R6, R129 ;  /* 0x0000008100067202 */ /* 0x000fc40000000f00 */
[----:B------:R-:W-:Y:S01]  /*0f40*/  PRMT R147, R147, 0x5410, R4 ;  /* 0x0000541093937816 */ /* 0x000fe20000000004 */
[----:B------:R-:W-:Y:S01]  /*0f50*/  IMAD.MOV.U32 R4, RZ, RZ, R127 ;  /* 0x000000ffff047224 */ /* 0x000fe200078e007f */
[----:B------:R-:W-:Y:S01]  /*0f60*/  PRMT R148, R5, 0x5410, R6 ;  /* 0x0000541005947816 */ /* 0x000fe20000000006 */
[----:B------:R-:W-:Y:S01]  /*0f70*/  IMAD.MOV.U32 R6, RZ, RZ, R125 ;  /* 0x000000ffff067224 */ /* 0x000fe200078e007d */
[----:B------:R-:W-:Y:S01]  /*0f80*/  PRMT R149, R7, 0x7610, R149 ;  /* 0x0000761007957816 */ /* 0x000fe20000000095 */
[----:B------:R-:W-:Y:S01]  /*0f90*/  IMAD.MOV.U32 R7, RZ, RZ, R122 ;  /* 0x000000ffff077224 */ /* 0x000fe200078e007a */
[----:B------:R-:W-:Y:S02]  /*0fa0*/  MOV R5, R124 ;  /* 0x0000007c00057202 */ /* 0x000fe40000000f00 */
[----:B------:R-:W-:Y:S02]  /*0fb0*/  PRMT R149, R149, 0x5410, R4 ;  /* 0x0000541095957816 */ /* 0x000fe40000000004 */
[----:B------:R-:W-:Y:S01]  /*0fc0*/  PRMT R150, R5, 0x5410, R6 ;  /* 0x0000541005967816 */ /* 0x000fe20000000006 */
[----:B------:R-:W-:Y:S01]  /*0fd0*/  IMAD.MOV.U32 R5, RZ, RZ, R120 ;  /* 0x000000ffff057224 */ /* 0x000fe200078e0078 */
[----:B------:R-:W-:Y:S01]  /*0fe0*/  PRMT R151, R7, 0x7610, R151 ;  /* 0x0000761007977816 */ /* 0x000fe20000000097 */
[----:B------:R-:W-:Y:S01]  /*0ff0*/  IMAD.MOV.U32 R6, RZ, RZ, R121 ;  /* 0x000000ffff067224 */ /* 0x000fe200078e0079 */
[----:B------:R-:W-:-:S02]  /*1000*/  MOV R4, R123 ;  /* 0x0000007b00047202 */ /* 0x000fc40000000f00 */
[----:B------:R-:W-:Y:S02]  /*1010*/  MOV R7, R118 ;  /* 0x0000007600077202 */ /* 0x000fe40000000f00 */
[----:B------:R-:W-:Y:S01]  /*1020*/  PRMT R151, R151, 0x5410, R4 ;  /* 0x0000541097977816 */ /* 0x000fe20000000004 */
[C---:B------:R-:W-:Y:S01]  /*1030*/  IMAD.HI.U32 R4, R0.reuse, -0x326172a9, RZ ;  /* 0xcd9e8d5700047827 */ /* 0x040fe200078e00ff */
[----:B------:R-:W-:Y:S02]  /*1040*/  PRMT R152, R5, 0x5410, R6 ;  /* 0x0000541005987816 */ /* 0x000fe40000000006 */
[----:B------:R-:W-:Y:S01]  /*1050*/  PRMT R153, R7, 0x7610, R153 ;  /* 0x0000761007997816 */ /* 0x000fe20000000099 */
[----:B------:R-:W-:Y:S01]  /*1060*/  IMAD.HI.U32 R5, R133, -0x2daee0ad, RZ ;  /* 0xd2511f5385057827 */ /* 0x000fe200078e00ff */
[----:B------:R-:W-:Y:S02]  /*1070*/  LOP3.LUT R4, R137, UR4, R4, 0x96, !PT ;  /* 0x0000000489047c12 */ /* 0x000fe4000f8e9604 */
[----:B------:R-:W-:Y:S01]  /*1080*/  MOV R206, R16 ;  /* 0x0000001000ce7202 */ /* 0x000fe20000000f00 */
[----:B------:R-:W-:Y:S01]  /*1090*/  IMAD.MOV.U32 R6, RZ, RZ, R119 ;  /* 0x000000ffff067224 */ /* 0x000fe200078e0077 */
[----:B------:R-:W-:Y:S01]  /*10a0*/  LOP3.LUT R5, R5, UR5, RZ, 0x3c, !PT ;  /* 0x0000000505057c12 */ /* 0x000fe2000f8e3cff */
[----:B------:R-:W-:Y:S01]  /*10b0*/  IMAD R7, R0, -0x326172a9, RZ ;  /* 0xcd9e8d5700077824 */ /* 0x000fe200078e02ff */
[----:B------:R-:W-:Y:S01]  /*10c0*/  PRMT R212, R8, 0x5410, R212 ;  /* 0x0000541008d47816 */ /* 0x000fe200000000d4 */
[----:B------:R-:W-:Y:S01]  /*10d0*/  IMAD.HI.U32 R8, R4, -0x2daee0ad, RZ ;  /* 0xd2511f5304087827 */ /* 0x000fe200078e00ff */
[----:B------:R-:W-:-:S02]  /*10e0*/  PRMT R210, R9, 0x5410, R210 ;  /* 0x0000541009d27816 */ /* 0x000fc400000000d2 */
[----:B------:R-:W-:Y:S01]  /*10f0*/  PRMT R153, R153, 0x5410, R6 ;  /* 0x0000541099997816 */ /* 0x000fe20000000006 */
[----:B------:R-:W-:Y:S01]  /*1100*/  IMAD.HI.U32 R6, R5, -0x326172a9, RZ ;  /* 0xcd9e8d5705067827 */ /* 0x000fe200078e00ff */
[----:B------:R-:W-:Y:S02]  /*1110*/  PRMT R208, R10, 0x5410, R208 ;  /* 0x000054100ad07816 */ /* 0x000fe400000000d0 */
[----:B------:R-:W-:Y:S01]  /*1120*/  PRMT R206, R11, 0x5410, R206 ;  /* 0x000054100bce7816 */ /* 0x000fe200000000ce */
[----:B------:R-:W-:Y:S01]  /*1130*/  IMAD R9, R133, -0x2daee0ad, RZ ;  /* 0xd2511f5385097824 */ /* 0x000fe200078e02ff */
[----:B------:R-:W-:Y:S01]  /*1140*/  MOV R11, R117 ;  /* 0x00000075000b7202 */ /* 0x000fe20000000f00 */
        /* <DEDUP_REMOVED lines=31> */
[----:B------:R-:W-:Y:S01]  /*1340*/  IMAD R7, R4, -0x326172a9, RZ ;  /* 0xcd9e8d5704077824 */ /* 0x000fe200078e02ff */
[----:B------:R-:W-:Y:S01]  /*1350*/  PRMT R157, R157, 0x5410, R9 ;  /* 0x000054109d9d7816 */ /* 0x000fe20000000009 */
[----:B------:R-:W-:Y:S01]  /*1360*/  IMAD.HI.U32 R4, R8, -0x326172a9, RZ ;  /* 0xcd9e8d5708047827 */ /* 0x000fe200078e00ff */
[----:B------:R-:W-:Y:S01]  /*1370*/  UIADD3 UR8, UPT, UPT, UR4, 0x1715609d, URZ ;  /* 0x1715609d04087890 */ /* 0x000fe2000fffe0ff */
[----:B------:R-:W-:-:S02]  /*1380*/  SHF.R.U64 R160, R94, 0x10, R95 ;  /* 0x000000105ea07819 */ /* 0x000fc4000000125f */
[----:B------:R-:W-:Y:S01]  /*1390*/  IMAD.HI.U32 R5, R6, -0x2daee0ad, RZ ;  /* 0xd2511f5306057827 */ /* 0x000fe200078e00ff */
[----:B------:R-:W-:Y:S01]  /*13a0*/  LOP3.LUT R4, R7, UR10, R4, 0x96, !PT ;  /* 0x0000000a07047c12 */ /* 0x000fe2000f8e9604 */
[----:B------:R-:W-:Y:S01]  /*13b0*/  UIADD3 UR10, UPT, UPT, UR5, 0x646e171e, URZ ;  /* 0x646e171e050a7890 */ /* 0x000fe2000fffe0ff */
[----:B------:R-:W-:Y:S01]  /*13c0*/  SHF.R.U32.HI R45, RZ, 0x10, R25 ;  /* 0x00000010ff2d7819 */ /* 0x000fe20000011619 */
[----:B------:R-:W-:Y:S01]  /*13d0*/  IMAD R7, R8, -0x326172a9, RZ ;  /* 0xcd9e8d5708077824 */ /* 0x000fe200078e02ff */
[----:B------:R-:W-:Y:S01]  /*13e0*/  LOP3.LUT R5, R10, UR11, R5, 0x96, !PT ;  /* 0x0000000b0a057c12 */ /* 0x000fe2000f8e9605 */
[----:B------:R-:W-:Y:S01]  /*13f0*/  IMAD R10, R6, -0x2daee0ad, RZ ;  /* 0xd2511f53060a7824 */ /* 0x000fe200078e02ff */
[----:B------:R-:W-:Y:S01]  /*1400*/  UIADD3 UR11, UPT, UPT, UR4, -0xe443238, URZ ;  /* 0xf1bbcdc8040b7890 */ /* 0x000fe2000fffe0ff */
[----:B------:R-:W-:Y:S01]  /*1410*/  IMAD.HI.U32 R9, R4, -0x2daee0ad, RZ ;  /* 0xd2511f5304097827 */ /* 0x000fe200078e00ff */
[----:B------:R-:W-:Y:S02]  /*1420*/  SHF.R.U64 R225, R30, 0x10, R31 ;  /* 0x000000101ee17819 */ /* 0x000fe4000000121f */
[----:B------:R-:W-:Y:S01]  /*1430*/  MOV R30, R41 ;  /* 0x00000029001e7202 */ /* 0x000fe20000000f00 */
[C---:B------:R-:W-:Y:S01]  /*1440*/  IMAD.HI.U32 R6, R5.reuse, -0x326172a9, RZ ;  /* 0xcd9e8d5705067827 */ /* 0x040fe200078e00ff */
[----:B------:R-:W-:Y:S01]  /*1450*/  LOP3.LUT R9, R10, UR9, R9, 0x96, !PT ;  /* 0x000000090a097c12 */ /* 0x000fe2000f8e9609 */
[----:B------:R-:W-:Y:S01]  /*1460*/  UIADD3 UR9, UPT, UPT, UR4, 0x5384540f, URZ ;  /* 0x5384540f04097890 */ /* 0x000fe2000fffe0ff */
[----:B------:R-:W-:Y:S01]  /*1470*/  SHF.R.U32.HI R10, RZ, 0x10, R97 ;  /* 0x00000010ff0a7819 */ /* 0x000fe20000011661 */
[----:B------:R-:W-:Y:S01]  /*1480*/  IMAD R8, R5, -0x326172a9, RZ ;  /* 0xcd9e8d5705087824 */ /* 0x000fe200078e02ff */
[----:B------:R-:W-:Y:S01]  /*1490*/  LOP3.LUT R6, R7, UR8, R6, 0x96, !PT ;  /* 0x0000000807067c12 */ /* 0x000fe2000f8e9606 */
[----:B------:R-:W-:Y:S01]  /*14a0*/  IMAD R7, R4, -0x2daee0ad, RZ ;  /* 0xd2511f5304077824 */ /* 0x000fe200078e02ff */
[----:B------:R-:W-:Y:S01]  /*14b0*/  UIADD3 UR8, UPT, UPT, UR5, 0x1fd5c5a3, URZ ;  /* 0x1fd5c5a305087890 */ /* 0x000fe2000fffe0ff */
[----:B------:R-:W-:Y:S01]  /*14c0*/  IMAD.HI.U32 R5, R9, -0x326172a9, RZ ;  /* 0xcd9e8d5709057827 */ /* 0x000fe200078e00ff */
[----:B------:R-:W-:-:S02]  /*14d0*/  PRMT R159, R159, 0x5410, R10 ;  /* 0x000054109f9f7816 */ /* 0x000fc4000000000a */
[----:B------:R-:W-:Y:S01]  /*14e0*/  SHF.R.U32.HI R10, RZ, 0x10, R95 ;  /* 0x00000010ff0a7819 */ /* 0x000fe2000001165f */
[----:B------:R-:W-:Y:S01]  /*14f0*/  IMAD.HI.U32 R4, R6, -0x2daee0ad, RZ ;  /* 0xd2511f5306047827 */ /* 0x000fe200078e00ff */
[----:B------:R-:W-:Y:S01]  /*1500*/  LOP3.LUT R5, R8, UR12, R5, 0x96, !PT ;  /* 0x0000000c08057c12 */ /* 0x000fe2000f8e9605 */
[----:B------:R-:W2:Y:S01]  /*1510*/  LDCU UR12, c[0x0][0x404] ;  /* 0x00008080ff0c77ac */ /* 0x000ea20008000800 */
[----:B------:R-:W-:Y:S01]  /*1520*/  PRMT R160, R160, 0x5410, R10 ;  /* 0x00005410a0a07816 */ /* 0x000fe2000000000a */
[----:B------:R-:W-:Y:S01]  /*1530*/  IMAD R8, R6, -0x2daee0ad, RZ ;  /* 0xd2511f5306087824 */ /* 0x000fe200078e02ff */
[----:B------:R-:W-:Y:S01]  /*1540*/  LOP3.LUT R4, R7, UR10, R4, 0x96, !PT ;  /* 0x0000000a07047c12 */ /* 0x000fe2000f8e9604 */
[----:B------:R-:W-:Y:S01]  /*1550*/  IMAD R9, R9, -0x326172a9, RZ ;  /* 0xcd9e8d5709097824 */ /* 0x000fe200078e02ff */
[--C-:B------:R-:W-:Y:S01]  /*1560*/  SHF.R.U64 R215, R40, 0x10, R41.reuse ;  /* 0x0000001028d77819 */ /* 0x100fe20000001229 */
[----:B------:R-:W-:Y:S01]  /*1570*/  IMAD.HI.U32 R7, R5, -0x2daee0ad, RZ ;  /* 0xd2511f5305077827 */ /* 0x000fe200078e00ff */
[----:B------:R-:W-:-:S02]  /*1580*/  SHF.R.U32.HI R36, RZ, 0x10, R41 ;  /* 0x00000010ff247819 */ /* 0x000fc40000011629 */
[----:B------:R-:W-:Y:S01]  /*1590*/  MOV R12, R19 ;  /* 0x00000013000c7202 */ /* 0x000fe20000000f00 */
        /* <DEDUP_REMOVED lines=8> */
[--C-:B------:R-:W-:Y:S01]  /*1620*/  SHF.R.U64 R158, R98, 0x10, R99.reuse ;  /* 0x00000010629e7819 */ /* 0x100fe20000001263 */
[----:B------:R-:W3:Y:S01]  /*1630*/  LDCU.64 UR8, c[0x0][0x408] ;  /* 0x00008100ff0877ac */ /* 0x000ee20008000a00 */
[----:B------:R-:W-:Y:S01]  /*1640*/  SHF.R.U32.HI R11, RZ, 0x10, R99 ;  /* 0x00000010ff0b7819 */ /* 0x000fe20000011663 */
[----:B------:R-:W-:Y:S01]  /*1650*/  IMAD.HI.U32 R5, R6, -0x2daee0ad, RZ ;  /* 0xd2511f5306057827 */ /* 0x000fe200078e00ff */
[----:B------:R-:W-:Y:S01]  /*1660*/  LOP3.LUT R4, R9, UR11, R4, 0x96, !PT ;  /* 0x0000000b09047c12 */ /* 0x000fe2000f8e9604 */
[----:B------:R-:W4:Y:S01]  /*1670*/  LDCU.64 UR10, c[0x0][0x3a0] ;  /* 0x00007400ff0a77ac */ /* 0x000f220008000a00 */
[----:B------:R-:W-:Y:S01]  /*1680*/  SHF.R.U64 R161, R92, 0x10, R93 ;  /* 0x000000105ca17819 */ /* 0x000fe2000000125d */
[----:B------:R-:W-:Y:S01]  /*1690*/  IMAD.MOV.U32 R25, RZ, RZ, R31 ;  /* 0x000000ffff197224 */ /* 0x000fe200078e001f */
[----:B------:R-:W-:Y:S01]  /*16a0*/  LOP3.LUT R5, R8, UR15, R5, 0x96, !PT ;  /* 0x0000000f08057c12 */ /* 0x000fe2000f8e9605 */
[----:B------:R-:W-:Y:S01]  /*16b0*/  IMAD R8, R7, -0x326172a9, RZ ;  /* 0xcd9e8d5707087824 */ /* 0x000fe200078e02ff */
[----:B------:R-:W-:Y:S01]  /*16c0*/  SHF.R.U32.HI R31, RZ, 0x10, R31 ;  /* 0x00000010ff1f7819 */ /* 0x000fe2000001161f */
[----:B------:R-:W-:Y:S01]  /*16d0*/  IMAD R7, R6, -0x2daee0ad, RZ ;  /* 0xd2511f5306077824 */ /* 0x000fe200078e02ff */
[----:B------:R-:W-:Y:S01]  /*16e0*/  SHF.R.U32.HI R9, RZ, 0x10, R93 ;  /* 0x00000010ff097819 */ /* 0x000fe2000001165d */
[----:B------:R-:W-:Y:S01]  /*16f0*/  IMAD.HI.U32 R134, R4, -0x2daee0ad, RZ ;  /* 0xd2511f5304867827 */ /* 0x000fe200078e00ff */
[----:B------:R-:W-:-:S02]  /*1700*/  SHF.R.U64 R162, R90, 0x10, R91 ;  /* 0x000000105aa27819 */ /* 0x000fc4000000125b */
[----:B------:R-:W-:Y:S01]  /*1710*/  SHF.R.U32.HI R10, RZ, 0x10, R91 ;  /* 0x00000010ff0a7819 */ /* 0x000fe2000001165b */
[----:B------:R-:W-:Y:S01]  /*1720*/  IMAD.HI.U32 R135, R5, -0x326172a9, RZ ;  /* 0xcd9e8d5705877827 */ /* 0x000fe200078e00ff */
[----:B------:R-:W-:Y:S02]  /*1730*/  PRMT R236, R42, 0x5410, R236 ;  /* 0x000054102aec7816 */ /* 0x000fe400000000ec */
[----:B------:R-:W-:Y:S01]  /*1740*/  PRMT R235, R43, 0x5410, R235 ;  /* 0x000054102beb7816 */ /* 0x000fe200000000eb */
[----:B------:R-:W-:Y:S01]  /*1750*/  IMAD R139, R4, -0x2daee0ad, RZ ;  /* 0xd2511f53048b7824 */ /* 0x000fe200078e02ff */
[----:B------:R-:W-:Y:S01]  /*1760*/  PRMT R234, R21, 0x5410, R234 ;  /* 0x0000541015ea7816 */ /* 0x000fe200000000ea */
        /* <DEDUP_REMOVED lines=33> */
[----:B------:R-:W-:Y:S02]  /*1980*/  LOP3.LUT R134, R7, UR17, R134, 0x96, !PT ;  /* 0x0000001107867c12 */ /* 0x000fe4000f8e9686 */
[----:B------:R-:W-:Y:S02]  /*1990*/  LOP3.LUT R135, R8, UR16, R135, 0x96, !PT ;  /* 0x0000001008877c12 */ /* 0x000fe4000f8e9687 */
[----:B01234-:R-:W-:-:S07]  /*19a0*/  LOP3.LUT R136, R136, 0x3, RZ, 0xc0, !PT ;  /* 0x0000000388887812 */ /* 0x01ffce00078ec0ff */
.L_x_63906:
[----:B------:R-:W0:Y:S01]  /*19b0*/  LDC.64 R12, c[0x0][0x3f0] ;  /* 0x0000fc00ff0c7b82 */ /* 0x000e220000000a00 */
[----:B-1----:R-:W1:Y:S07]  /*19c0*/  S2R R163, SR_TID.X ;  /* 0x0000000000a37919 */ /* 0x002e6e0000002100 */
[----:B------:R-:W2:Y:S08]  /*19d0*/  LDC R199, c[0x0][0x388] ;  /* 0x0000e200ffc77b82 */ /* 0x000eb00000000800 */
[----:B------:R-:W3:Y:S01]  /*19e0*/  LDC.64 R164, c[0x0][0x3f8] ;  /* 0x0000fe00ffa47b82 */ /* 0x000ee20000000a00 */
[----:B0-----:R-:W-:-:S06]  /*19f0*/  IMAD.WIDE R72, R132, 0x4, R12 ;  /* 0x0000000484487825 */ /* 0x001fcc00078e020c */
[----:B------:R-:W4:Y:S01]  /*1a00*/  LDG.E R72, desc[UR6][R72.64] ;  /* 0x0000000648487981 */ /* 0x000f22000c1e1900 */
[----:B------:R-:W-:Y:S01]  /*1a10*/  HFMA2 R75, -RZ, RZ, 0, 0 ;  /* 0x00000000ff4b7431 */ /* 0x000fe200000001ff */
[----:B-1----:R-:W-:Y:S02]  /*1a20*/  LOP3.LUT R197, R163, 0x1f, RZ, 0xc0, !PT ;  /* 0x0000001fa3c57812 */ /* 0x002fe400078ec0ff */
[----:B------:R-:W-:Y:S01]  /*1a30*/  ISETP.NE.U32.AND P0, PT, RZ, UR10, PT ;  /* 0x0000000aff007c0c */ /* 0x000fe2000bf05070 */
[----:B------:R-:W-:Y:S01]  /*1a40*/  IMAD.U32 R168, RZ, RZ, UR5 ;  /* 0x00000005ffa87e24 */ /* 0x000fe2000f8e00ff */
[----:B------:R-:W-:Y:S01]  /*1a50*/  MOV R167, UR5 ;  /* 0x0000000500a77c02 */ /* 0x000fe20008000f00 */
[----:B---3--:R-:W-:Y:S01]  /*1a60*/  IMAD.WIDE R164, R132, 0x4, R164 ;  /* 0x0000000484a47825 */ /* 0x008fe200078e02a4 */
[----:B----4-:R-:W-:-:S03]  /*1a70*/  ISETP.GE.AND P1, PT, R72, 0x1, PT ;  /* 0x000000014800780c */ /* 0x010fc60003f26270 */
[----:B------:R-:W-:Y:S01]  /*1a80*/  IMAD.U32 R166, RZ, RZ, UR4 ;  /* 0x00000004ffa67e24 */ /* 0x000fe2000f8e00ff */
[----:B------:R-:W-:Y:S01]  /*1a90*/  ISETP.NE.AND.EX P0, PT, RZ, UR11, PT, P0 ;  /* 0x0000000bff007c0c */ /* 0x000fe2000bf05300 */
[----:B------:R-:W-:Y:S01]  /*1aa0*/  IMAD.U32 R169, RZ, RZ, UR5 ;  /* 0x00000005ffa97e24 */ /* 0x000fe2000f8e00ff */
[----:B------:R-:W-:Y:S01]  /*1ab0*/  BSSY.RECONVERGENT B0, `(.L_x_62991) ;  /* 0x000033e000007945 */ /* 0x000fe20003800200 */
[----:B-----5:R0:W5:Y:S06]  /*1ac0*/  LDG.E R164, desc[UR6][R164.64] ;  /* 0x00000006a4a47981 */ /* 0x02016c000c1e1900 */
        /* <DEDUP_REMOVED lines=8> */
[----:B------:R-:W-:-:S05]  /*1b50*/  IMAD R14, R132, R199, RZ ;  /* 0x000000c7840e7224 */ /* 0x000fca00078e02ff */
[----:B------:R-:W-:-:S04]  /*1b60*/  SHF.R.S32.HI R15, RZ, 0x1f, R14 ;  /* 0x0000001fff0f7819 */ /* 0x000fc8000001140e */
[----:B------:R-:W-:Y:S01]  /*1b70*/  LEA.HI R14, R15, R14, RZ, 0x2 ;  /* 0x0000000e0f0e7211 */ /* 0x000fe200078f10ff */
[----:B------:R-:W-:Y:S01]  /*1b80*/  IMAD.U32 R15, RZ, RZ, UR4 ;  /* 0x00000004ff0f7e24 */ /* 0x000fe2000f8e00ff */
[--C-:B------:R-:W-:Y:S01]  /*1b90*/  SHF.R.U64 R22, R114, 0x10, R115.reuse ;  /* 0x0000001072167819 */ /* 0x100fe20000001273 */
[----:B------:R-:W-:Y:S01]  /*1ba0*/  VIADD R166, R166, 0xb54cda56 ;  /* 0xb54cda56a6a67836 */ /* 0x000fe20000000000 */
[----:B------:R-:W-:Y:S01]  /*1bb0*/  SHF.R.U32.HI R26, RZ, 0x10, R115 ;  /* 0x00000010ff1a7819 */ /* 0x000fe20000011673 */
[----:B------:R-:W-:Y:S01]  /*1bc0*/  VIADD R167, R167, 0x96a522ad ;  /* 0x96a522ada7a77836 */ /* 0x000fe20000000000 */
[----:B0-----:R-:W-:Y:S01]  /*1bd0*/  IADD3 R165, PT, PT, R15, 0x78dde6e4, RZ ;  /* 0x78dde6e40fa57810 */ /* 0x001fe20007ffe0ff */
[----:B------:R-:W-:Y:S01]  /*1be0*/  VIADD R169, R169, 0xa9066899 ;  /* 0xa9066899a9a97836 */ /* 0x000fe20000000000 */
[----:B------:R-:W-:Y:S02]  /*1bf0*/  IADD3 R168, PT, PT, R168, -0x126145ec, RZ ;  /* 0xed9eba14a8a87810 */ /* 0x000fe40007ffe0ff */
[----:B------:R-:W-:Y:S01]  /*1c00*/  LEA.HI.SX32 R171, R14, R197, 0x1e ;  /* 0x000000c50eab7211 */ /* 0x000fe200078ff2ff */
[----:B-1----:R-:W-:Y:S06]  /*1c10*/  @!P0 BRA `(.L_x_62992) ;  /* 0x0000001800588947 */ /* 0x002fec0003800000 */
        /* <DEDUP_REMOVED lines=25> */
.L_x_62997:
        /* <DEDUP_REMOVED lines=13> */
.L_x_62999:
[----:B------:R-:W-:Y:S05]  /*1e80*/  BSYNC.RECONVERGENT B3 ;  /* 0x0000000000037941 */ /* 0x000fea0003800200 */
.L_x_62998:
        /* <DEDUP_REMOVED lines=54> */
[----:B------:R-:W-:-:S07]  /*21f0*/  IMAD.MOV.U32 R14, RZ, RZ, RZ ;  /* 0x000000ffff0e7224 */ /* 0x000fce00078e00ff */
.L_x_62996:
[----:B------:R-:W-:Y:S05]  /*2200*/  BSYNC.RECONVERGENT B2 ;  /* 0x0000000000027941 */ /* 0x000fea0003800200 */
.L_x_62995:
[----:B------:R-:W-:Y:S01]  /*2210*/  HFMA2 R15, -RZ, RZ, 0.1171875, 0 ;  /* 0x2f800000ff0f7431 */ /* 0x000fe200000001ff */
[----:B------:R-:W-:Y:S01]  /*2220*/  I2FP.F32.U32 R12, R12 ;  /* 0x0000000c000c7245 */ /* 0x000fe20000201000 */
[----:B-----5:R-:W-:-:S04]  /*2230*/  FMUL.FTZ R13, R4, UR9 ;  /* 0x00000009040d7c20 */ /* 0x020fc80008410000 */
[----:B------:R-:W-:Y:S01]  /*2240*/  FMUL.FTZ R13, R13, UR8 ;  /* 0x000000080d0d7c20 */ /* 0x000fe20008410000 */
[----:B------:R-:W-:-:S05]  /*2250*/  FFMA.FTZ R12, R12, R15, 1.1641532182693481445e-10 ;  /* 0x2f0000000c0c7423 */ /* 0x000fca000001000f */
[----:B------:R-:W-:Y:S01]  /*2260*/  FSETP.GTU.FTZ.AND P3, PT, R12, UR12, PT ;  /* 0x0000000c0c007c0b */ /* 0x000fe2000bf7c000 */
[----:B------:R-:W-:-:S03]  /*2270*/  HADD2.F32 R12, -RZ, R195.H1_H1 ;  /* 0x300000c3ff0c7230 */ /* 0x000fc60000004100 */
[----:B------:R-:W-:Y:S02]  /*2280*/  FSEL R15, R13, RZ, !P3 ;  /* 0x000000ff0d0f7208 */ /* 0x000fe40005800000 */
[----:B------:R-:W-:-:S03]  /*2290*/  SEL R13, RZ, 0x1, P3 ;  /* 0x00000001ff0d7807 */ /* 0x000fc60001800000 */
[----:B------:R-:W-:Y:S01]  /*22a0*/  FFMA.FTZ R12, R15, R12, R8 ;  /* 0x0000000c0f0c7223 */ /* 0x000fe20000010008 */
[----:B------:R-:W-:-:S07]  /*22b0*/  PRMT R141, R13, 0x7610, R141 ;  /* 0x000076100d8d7816 */ /* 0x000fce000000008d */
.L_x_62994:
[----:B------:R-:W-:Y:S05]  /*22c0*/  BSYNC.RECONVERGENT B1 ;  /* 0x0000000000017941 */ /* 0x000fea0003800200 */
.L_x_62993:
        /* <DEDUP_REMOVED lines=17> */
.L_x_63004:
        /* <DEDUP_REMOVED lines=13> */
.L_x_63006:
[----:B------:R-:W-:Y:S05]  /*24b0*/  BSYNC.RECONVERGENT B3 ;  /* 0x0000000000037941 */ /* 0x000fea0003800200 */
.L_x_63005:
        /* <DEDUP_REMOVED lines=56> */
.L_x_63003:
[----:B------:R-:W-:Y:S05]  /*2840*/  BSYNC.RECONVERGENT B2 ;  /* 0x0000000000027941 */ /* 0x000fea0003800200 */
.L_x_63002:
        /* <DEDUP_REMOVED lines=9> */
[----:B------:R-:W-:Y:S01]  /*28e0*/  FFMA.FTZ R13, R16, R13, R9 ;  /* 0x0000000d100d7223 */ /* 0x000fe20000010009 */
[----:B------:R-:W-:-:S07]  /*28f0*/  PRMT R142, R14, 0x7610, R142 ;  /* 0x000076100e8e7816 */ /* 0x000fce000000008e */
.L_x_63001:
[----:B------:R-:W-:Y:S05]  /*2900*/  BSYNC.RECONVERGENT B1 ;  /* 0x0000000000017941 */ /* 0x000fea0003800200 */
.L_x_63000:
        /* <DEDUP_REMOVED lines=17> */
.L_x_63011:
        /* <DEDUP_REMOVED lines=13> */
.L_x_63013:
[----:B------:R-:W-:Y:S05]  /*2af0*/  BSYNC.RECONVERGENT B3 ;  /* 0x0000000000037941 */ /* 0x000fea0003800200 */
.L_x_63012:
        /* <DEDUP_REMOVED lines=54> */
[----:B------:R-:W-:Y:S01]  /*2e60*/  LOP3.LUT R134, R167, R134, R15, 0x96, !PT ;  /* 0x00000086a7867212 */ /* 0x000fe200078e960f */
[----:B------:R-:W-:-:S07]  /*2e70*/  IMAD.MOV.U32 R24, RZ, RZ, R14 ;  /* 0x000000ffff187224 */ /* 0x000fce00078e000e */
.L_x_63010:
[----:B------:R-:W-:Y:S05]  /*2e80*/  BSYNC.RECONVERGENT B2 ;  /* 0x0000000000027941 */ /* 0x000fea0003800200 */
.L_x_63009:
        /* <DEDUP_REMOVED lines=11> */
.L_x_63008:
[----:B------:R-:W-:Y:S05]  /*2f40*/  BSYNC.RECONVERGENT B1 ;  /* 0x0000000000017941 */ /* 0x000fea0003800200 */
.L_x_63007:
        /* <DEDUP_REMOVED lines=16> */
.L_x_63017:
        /* <DEDUP_REMOVED lines=13> */
.L_x_63019:
[----:B------:R-:W-:Y:S05]  /*3120*/  BSYNC.RECONVERGENT B2 ;  /* 0x0000000000027941 */ /* 0x000fea0003800200 */
.L_x_63018:
        /* <DEDUP_REMOVED lines=56> */
.L_x_63016:
[----:B------:R-:W-:Y:S05]  /*34b0*/  BSYNC.RECONVERGENT B1 ;  /* 0x0000000000017941 */ /* 0x000fea0003800200 */
.L_x_63015:
[----:B------:R-:W-:Y:S01]  /*34c0*/  HFMA2 R18, -RZ, RZ, 0.1171875, 0 ;  /* 0x2f800000ff127431 */ /* 0x000fe200000001ff */
[----:B------:R-:W-:Y:S01]  /*34d0*/  I2FP.F32.U32 R15, R15 ;  /* 0x0000000f000f7245 */ /* 0x000fe20000201000 */
[----:B-----5:R-:W-:-:S04]  /*34e0*/  FMUL.FTZ R16, R7, UR9 ;  /* 0x0000000907107c20 */ /* 0x020fc80008410000 */
[----:B------:R-:W-:Y:S01]  /*34f0*/  FMUL.FTZ R16, R16, UR8 ;  /* 0x0000000810107c20 */ /* 0x000fe20008410000 */
[----:B------:R-:W-:-:S05]  /*3500*/  FFMA.FTZ R15, R15, R18, 1.1641532182693481445e-10 ;  /* 0x2f0000000f0f7423 */ /* 0x000fca0000010012 */
[----:B------:R-:W-:Y:S01]  /*3510*/  FSETP.GTU.FTZ.AND P2, PT, R15, UR12, PT ;  /* 0x0000000c0f007c0b */ /* 0x000fe2000bf5c000 */
[----:B------:R-:W-:-:S03]  /*3520*/  HADD2.F32 R15, -RZ, R26.H0_H0 ;  /* 0x2000001aff0f7230 */ /* 0x000fc60000004100 */
[----:B------:R-:W-:Y:S02]  /*3530*/  FSEL R18, R16, RZ, !P2 ;  /* 0x000000ff10127208 */ /* 0x000fe40005000000 */
[----:B------:R-:W-:-:S03]  /*3540*/  SEL R16, RZ, 0x1, P2 ;  /* 0x00000001ff107807 */ /* 0x000fc60001000000 */
[----:B------:R-:W-:Y:S01]  /*3550*/  FFMA.FTZ R15, R18, R15, R11 ;  /* 0x0000000f120f7223 */ /* 0x000fe2000001000b */
[----:B------:R-:W-:Y:S01]  /*3560*/  PRMT R144, R16, 0x7610, R144 ;  /* 0x0000761010907816 */ /* 0x000fe20000000090 */
[----:B------:R-:W-:Y:S06]  /*3570*/  BRA `(.L_x_63014) ;  /* 0x0000001800447947 */ /* 0x000fec0003800000 */
.L_x_62992:
        /* <DEDUP_REMOVED lines=21> */
.L_x_63024:
        /* <DEDUP_REMOVED lines=13> */
.L_x_63026:
[----:B------:R-:W-:Y:S05]  /*37a0*/  BSYNC.RECONVERGENT B3 ;  /* 0x0000000000037941 */ /* 0x000fea0003800200 */
.L_x_63025:
        /* <DEDUP_REMOVED lines=55> */
.L_x_63023:
[----:B------:R-:W-:Y:S05]  /*3b20*/  BSYNC.RECONVERGENT B2 ;  /* 0x0000000000027941 */ /* 0x000fea0003800200 */
.L_x_63022:
        /* <DEDUP_REMOVED lines=9> */
[----:B------:R-:W-:Y:S01]  /*3bc0*/  FMUL.FTZ R12, R12, R17 ;  /* 0x000000110c0c7220 */ /* 0x000fe20000410000 */
[----:B------:R-:W-:-:S07]  /*3bd0*/  PRMT R141, R13, 0x7610, R141 ;  /* 0x000076100d8d7816 */ /* 0x000fce000000008d */
.L_x_63021:
[----:B------:R-:W-:Y:S05]  /*3be0*/  BSYNC.RECONVERGENT B1 ;  /* 0x0000000000017941 */ /* 0x000fea0003800200 */
.L_x_63020:
        /* <DEDUP_REMOVED lines=17> */
.L_x_63031:
        /* <DEDUP_REMOVED lines=13> */
.L_x_63033:
[----:B------:R-:W-:Y:S05]  /*3dd0*/  BSYNC.RECONVERGENT B3 ;  /* 0x0000000000037941 */ /* 0x000fea0003800200 */
.L_x_63032:
        /* <DEDUP_REMOVED lines=55> */
[----:B------:R-:W-:-:S07]  /*4150*/  HFMA2 R15, -RZ, RZ, 0, 0 ;  /* 0x00000000ff0f7431 */ /* 0x000fce00000001ff */
.L_x_63030:
[----:B------:R-:W-:Y:S05]  /*4160*/  BSYNC.RECONVERGENT B2 ;  /* 0x0000000000027941 */ /* 0x000fea0003800200 */
.L_x_63029:
        /* <DEDUP_REMOVED lines=9> */
[----:B------:R-:W-:Y:S01]  /*4200*/  FMUL.FTZ R13, R13, R22 ;  /* 0x000000160d0d7220 */ /* 0x000fe20000410000 */
[----:B------:R-:W-:-:S07]  /*4210*/  PRMT R142, R14, 0x7610, R142 ;  /* 0x000076100e8e7816 */ /* 0x000fce000000008e */
.L_x_63028:
[----:B------:R-:W-:Y:S05]  /*4220*/  BSYNC.RECONVERGENT B1 ;  /* 0x0000000000017941 */ /* 0x000fea0003800200 */
.L_x_63027:
        /* <DEDUP_REMOVED lines=17> */
.L_x_63038:
        /* <DEDUP_REMOVED lines=13> */
.L_x_63040:
[----:B------:R-:W-:Y:S05]  /*4410*/  BSYNC.RECONVERGENT B3 ;  /* 0x0000000000037941 */ /* 0x000fea0003800200 */
.L_x_63039:
        /* <DEDUP_REMOVED lines=54> */
[----:B------:R-:W-:Y:S02]  /*4780*/  IMAD.MOV.U32 R24, RZ, RZ, R14 ;  /* 0x000000ffff187224 */ /* 0x000fe400078e000e */
[----:B------:R-:W-:-:S07]  /*4790*/  IMAD.MOV.U32 R16, RZ, RZ, RZ ;  /* 0x000000ffff107224 */ /* 0x000fce00078e00ff */
.L_x_63037:
[----:B------:R-:W-:Y:S05]  /*47a0*/  BSYNC.RECONVERGENT B2 ;  /* 0x0000000000027941 */ /* 0x000fea0003800200 */
.L_x_63036:
[----:B------:R-:W-:Y:S01]  /*47b0*/  HFMA2 R15, -RZ, RZ, 0.1171875, 0 ;  /* 0x2f800000ff0f7431 */ /* 0x000fe200000001ff */
[----:B------:R-:W-:Y:S01]  /*47c0*/  I2FP.F32.U32 R14, R17 ;  /* 0x00000011000e7245 */ /* 0x000fe20000201000 */
[----:B-----5:R-:W-:Y:S01]  /*47d0*/  FMUL.FTZ R17, R6, UR9 ;  /* 0x0000000906117c20 */ /* 0x020fe20008410000 */
[----:B------:R-:W-:-:S03]  /*47e0*/  HADD2.F32 R19, -RZ, R195.H0_H0 ;  /* 0x200000c3ff137230 */ /* 0x000fc60000004100 */
[----:B------:R-:W-:Y:S01]  /*47f0*/  FMUL.FTZ R17, R17, UR8 ;  /* 0x0000000811117c20 */ /* 0x000fe20008410000 */
[----:B------:R-:W-:-:S05]  /*4800*/  FFMA.FTZ R14, R14, R15, 1.1641532182693481445e-10 ;  /* 0x2f0000000e0e7423 */ /* 0x000fca000001000f */
[----:B------:R-:W-:-:S04]  /*4810*/  FSETP.GTU.FTZ.AND P2, PT, R14, UR12, PT ;  /* 0x0000000c0e007c0b */ /* 0x000fc8000bf5c000 */
[----:B------:R-:W-:Y:S02]  /*4820*/  FSEL R14, R17, RZ, !P2 ;  /* 0x000000ff110e7208 */ /* 0x000fe40005000000 */
[----:B------:R-:W-:-:S03]  /*4830*/  SEL R15, RZ, 0x1, P2 ;  /* 0x00000001ff0f7807 */ /* 0x000fc60001000000 */
[----:B------:R-:W-:Y:S01]  /*4840*/  FMUL.FTZ R14, R14, R19 ;  /* 0x000000130e0e7220 */ /* 0x000fe20000410000 */
[----:B------:R-:W-:-:S07]  /*4850*/  PRMT R143, R15, 0x7610, R143 ;  /* 0x000076100f8f7816 */ /* 0x000fce000000008f */
.L_x_63035:
[----:B------:R-:W-:Y:S05]  /*4860*/  BSYNC.RECONVERGENT B1 ;  /* 0x0000000000017941 */ /* 0x000fea0003800200 */
.L_x_63034:
        /* <DEDUP_REMOVED lines=16> */
.L_x_63043:
        /* <DEDUP_REMOVED lines=13> */
.L_x_63045:
[----:B------:R-:W-:Y:S05]  /*4a40*/  BSYNC.RECONVERGENT B2 ;  /* 0x0000000000027941 */ /* 0x000fea0003800200 */
.L_x_63044:
        /* <DEDUP_REMOVED lines=56> */
.L_x_63042:
[----:B------:R-:W-:Y:S05]  /*4dd0*/  BSYNC.RECONVERGENT B1 ;  /* 0x0000000000017941 */ /* 0x000fea0003800200 */
.L_x_63041:
        /* <DEDUP_REMOVED lines=11> */
.L_x_63014:
[----:B------:R-:W-:Y:S05]  /*4e90*/  BSYNC.RECONVERGENT B0 ;  /* 0x0000000000007941 */ /* 0x000fea0003800200 */
.L_x_62991:
        /* <DEDUP_REMOVED lines=22> */
.L_x_63047:
[----:B------:R-:W-:Y:S05]  /*5000*/  BSYNC.RECONVERGENT B0 ;  /* 0x0000000000007941 */ /* 0x000fea0003800200 */
.L_x_63046:
[----:B-----5:R2:W5:Y:S04]  /*5010*/  @P1 LDG.E.128 R4, desc[UR6][R18.64] ;  /* 0x0000000612041981 */ /* 0x020568000c1e1d00 */
[----:B------:R2:W5:Y:S01]  /*5020*/  @P0 LDG.E.128 R8, desc[UR6][R16.64] ;  /* 0x0000000610080981 */ /* 0x000562000c1e1d00 */
[----:B------:R-:W-:Y:S01]  /*5030*/  BSSY.RECONVERGENT B0, `(.L_x_63048) ;  /* 0x0000328000007945 */ /* 0x000fe20003800200 */
[--C-:B------:R-:W-:Y:S02]  /*5040*/  SHF.R.U64 R26, R112, 0x10, R113.reuse ;  /* 0x00000010701a7819 */ /* 0x100fe40000001271 */
[----:B------:R-:W-:Y:S01]  /*5050*/  SHF.R.U32.HI R30, RZ, 0x10, R113 ;  /* 0x00000010ff1e7819 */ /* 0x000fe20000011671 */
[----:B------:R-:W-:Y:S06]  /*5060*/  @!P0 BRA `(.L_x_63049) ;  /* 0x00000018004c8947 */ /* 0x000fec0003800000 */
[----:B------:R-:W-:Y:S01]  /*5070*/  ISETP.GT.AND P2, PT, R72, RZ, PT ;  /* 0x000000ff4800720c */ /* 0x000fe20003f44270 */
[----:B------:R-:W-:Y:S01]  /*5080*/  BSSY.RECONVERGENT B1, `(.L_x_63050) ;  /* 0x0000066000017945 */ /* 0x000fe20003800200 */
[----:B--2---:R-:W-:Y:S01]  /*5090*/  MOV R18, R22 ;  /* 0x0000001600127202 */ /* 0x004fe20000000f00 */
[----:B------:R-:W-:Y:S02]  /*50a0*/  IMAD.MOV.U32 R28, RZ, RZ, R24 ;  /* 0x000000ffff1c7224 */ /* 0x000fe400078e0018 */
        /* <DEDUP_REMOVED lines=18> */
.L_x_63054:
        /* <DEDUP_REMOVED lines=13> */
.L_x_63056:
[----:B------:R-:W-:Y:S05]  /*52a0*/  BSYNC.RECONVERGENT B3 ;  /* 0x0000000000037941 */ /* 0x000fea0003800200 */
.L_x_63055:
        /* <DEDUP_REMOVED lines=51> */
[----:B------:R-:W-:Y:S02]  /*55e0*/  HFMA2 R18, -RZ, RZ, 0, 0 ;  /* 0x00000000ff127431 */ /* 0x000fe400000001ff */
[----:B------:R-:W-:Y:S01]  /*55f0*/  IMAD.MOV.U32 R140, RZ, RZ, R16 ;  /* 0x000000ffff8c7224 */ /* 0x000fe200078e0010 */
[----:B------:R-:W-:Y:S01]  /*5600*/  LOP3.LUT R134, R167, R134, R29, 0x96, !PT ;  /* 0x00000086a7867212 */ /* 0x000fe200078e961d */
[----:B------:R-:W-:-:S07]  /*5610*/  IMAD.MOV.U32 R16, RZ, RZ, R24 ;  /* 0x000000ffff107224 */ /* 0x000fce00078e0018 */
.L_x_63053:
[----:B------:R-:W-:Y:S05]  /*5620*/  BSYNC.RECONVERGENT B2 ;  /* 0x0000000000027941 */ /* 0x000fea0003800200 */
.L_x_63052:
[----:B------:R-:W-:Y:S01]  /*5630*/  I2FP.F32.U32 R16, R16 ;  /* 0x0000001000107245 */ /* 0x000fe20000201000 */
[----:B------:R-:W-:Y:S02]  /*5640*/  IMAD.MOV.U32 R17, RZ, RZ, 0x2f800000 ;  /* 0x2f800000ff117424 */ /* 0x000fe400078e00ff */
[----:B------:R-:W-:Y:S02]  /*5650*/  FMUL.FTZ R19, R4, UR9 ;  /* 0x0000000904137c20 */ /* 0x000fe40008410000 */
[----:B------:R-:W-:Y:S02]  /*5660*/  FFMA.FTZ R16, R16, R17, 1.1641532182693481445e-10 ;  /* 0x2f00000010107423 */ /* 0x000fe40000010011 */
[----:B------:R-:W-:-:S03]  /*5670*/  FMUL.FTZ R19, R19, UR8 ;  /* 0x0000000813137c20 */ /* 0x000fc60008410000 */
[----:B------:R-:W-:Y:S01]  /*5680*/  FSETP.GTU.FTZ.AND P3, PT, R16, UR12, PT ;  /* 0x0000000c10007c0b */ /* 0x000fe2000bf7c000 */
[----:B------:R-:W-:-:S03]  /*5690*/  HADD2.F32 R16, -RZ, R141.H1_H1 ;  /* 0x3000008dff107230 */ /* 0x000fc60000004100 */
[----:B------:R-:W-:Y:S02]  /*56a0*/  FSEL R19, R19, RZ, !P3 ;  /* 0x000000ff13137208 */ /* 0x000fe40005800000 */
[----:B------:R-:W-:-:S03]  /*56b0*/  SEL R17, RZ, 0x1, P3 ;  /* 0x00000001ff117807 */ /* 0x000fc60001800000 */
[----:B------:R-:W-:Y:S01]  /*56c0*/  FFMA.FTZ R16, R19, R16, R8 ;  /* 0x0000001013107223 */ /* 0x000fe20000010008 */
[----:B------:R-:W-:-:S07]  /*56d0*/  PRMT R141, R17, 0x7610, R141 ;  /* 0x00007610118d7816 */ /* 0x000fce000000008d */
.L_x_63051:
[----:B------:R-:W-:Y:S05]  /*56e0*/  BSYNC.RECONVERGENT B1 ;  /* 0x0000000000017941 */ /* 0x000fea0003800200 */
.L_x_63050:
        /* <DEDUP_REMOVED lines=17> */
.L_x_63061:
        /* <DEDUP_REMOVED lines=13> */
.L_x_63063:
[----:B------:R-:W-:Y:S05]  /*58d0*/  BSYNC.RECONVERGENT B3 ;  /* 0x0000000000037941 */ /* 0x000fea0003800200 */
.L_x_63062:
[----:B-1----:R-:W-:Y:S01]  /*58e0*/  IMAD.WIDE.U32 R22, R0, -0x326172a9, RZ ;  /* 0xcd9e8d5700167825 */ /* 0x002fe200078e00ff */
        /* <DEDUP_REMOVED lines=53> */
[----:B------:R-:W-:Y:S02]  /*5c40*/  IMAD.MOV.U32 R28, RZ, RZ, R18 ;  /* 0x000000ffff1c7224 */ /* 0x000fe400078e0012 */
[----:B------:R-:W-:-:S07]  /*5c50*/  IMAD.MOV.U32 R19, RZ, RZ, RZ ;  /* 0x000000ffff137224 */ /* 0x000fce00078e00ff */
.L_x_63060:
[----:B------:R-:W-:Y:S05]  /*5c60*/  BSYNC.RECONVERGENT B2 ;  /* 0x0000000000027941 */ /* 0x000fea0003800200 */
.L_x_63059:
[----:B------:R-:W-:Y:S01]  /*5c70*/  HFMA2 R18, -RZ, RZ, 0.1171875, 0 ;  /* 0x2f800000ff127431 */ /* 0x000fe200000001ff */
[----:B------:R-:W-:Y:S01]  /*5c80*/  I2FP.F32.U32 R17, R17 ;  /* 0x0000001100117245 */ /* 0x000fe20000201000 */
[----:B01----:R-:W-:-:S04]  /*5c90*/  FMUL.FTZ R20, R5, UR9 ;  /* 0x0000000905147c20 */ /* 0x003fc80008410000 */
[----:B------:R-:W-:Y:S01]  /*5ca0*/  FMUL.FTZ R20, R20, UR8 ;  /* 0x0000000814147c20 */ /* 0x000fe20008410000 */
[----:B------:R-:W-:-:S05]  /*5cb0*/  FFMA.FTZ R17, R17, R18, 1.1641532182693481445e-10 ;  /* 0x2f00000011117423 */ /* 0x000fca0000010012 */
[----:B------:R-:W-:Y:S01]  /*5cc0*/  FSETP.GTU.FTZ.AND P3, PT, R17, UR12, PT ;  /* 0x0000000c11007c0b */ /* 0x000fe2000bf7c000 */
[----:B------:R-:W-:-:S03]  /*5cd0*/  HADD2.F32 R17, -RZ, R26.H0_H0 ;  /* 0x2000001aff117230 */ /* 0x000fc60000004100 */
[----:B------:R-:W-:Y:S02]  /*5ce0*/  FSEL R20, R20, RZ, !P3 ;  /* 0x000000ff14147208 */ /* 0x000fe40005800000 */
[----:B------:R-:W-:-:S03]  /*5cf0*/  SEL R18, RZ, 0x1, P3 ;  /* 0x00000001ff127807 */ /* 0x000fc60001800000 */
[----:B------:R-:W-:Y:S01]  /*5d00*/  FFMA.FTZ R17, R20, R17, R9 ;  /* 0x0000001114117223 */ /* 0x000fe20000010009 */
[----:B------:R-:W-:-:S07]  /*5d10*/  PRMT R142, R18, 0x7610, R142 ;  /* 0x00007610128e7816 */ /* 0x000fce000000008e */
.L_x_63058:
[----:B------:R-:W-:Y:S05]  /*5d20*/  BSYNC.RECONVERGENT B1 ;  /* 0x0000000000017941 */ /* 0x000fea0003800200 */
.L_x_63057:
[----:B------:R-:W-:Y:S01]  /*5d30*/  BSSY.RECONVERGENT B1, `(.L_x_63064) ;  /* 0x0000063000017945 */ /* 0x000fe20003800200 */
[----:B01----:R-:W-:Y:S02]  /*5d40*/  IMAD.MOV.U32 R20, RZ, RZ, R19 ;  /* 0x000000ffff147224 */ /* 0x003fe400078e0013 */
        /* <DEDUP_REMOVED lines=15> */
.L_x_63068:
        /* <DEDUP_REMOVED lines=13> */
.L_x_63070:
[----:B------:R-:W-:Y:S05]  /*5f10*/  BSYNC.RECONVERGENT B3 ;  /* 0x0000000000037941 */ /* 0x000fea0003800200 */
.L_x_63069:
        /* <DEDUP_REMOVED lines=56> */
.L_x_63067:
[----:B------:R-:W-:Y:S05]  /*62a0*/  BSYNC.RECONVERGENT B2 ;  /* 0x0000000000027941 */ /* 0x000fea0003800200 */
.L_x_63066:
        /* <DEDUP_REMOVED lines=11> */
.L_x_63065:
[----:B------:R-:W-:Y:S05]  /*6360*/  BSYNC.RECONVERGENT B1 ;  /* 0x0000000000017941 */ /* 0x000fea0003800200 */
.L_x_63064:
        /* <DEDUP_REMOVED lines=16> */
.L_x_63074:
        /* <DEDUP_REMOVED lines=13> */
.L_x_63076:
[----:B------:R-:W-:Y:S05]  /*6540*/  BSYNC.RECONVERGENT B2 ;  /* 0x0000000000027941 */ /* 0x000fea0003800200 */
.L_x_63075:
        /* <DEDUP_REMOVED lines=45> */
[----:B------:R-:W-:Y:S02]  /*6820*/  HFMA2 R26, -RZ, RZ, 0, 0 ;  /* 0x00000000ff1a7431 */ /* 0x000fe400000001ff */
        /* <DEDUP_REMOVED lines=9> */
[----:B------:R-:W-:-:S07]  /*68c0*/  LOP3.LUT R134, R167, R134, R21, 0x96, !PT ;  /* 0x00000086a7867212 */ /* 0x000fce00078e9615 */
.L_x_63073:
[----:B------:R-:W-:Y:S05]  /*68d0*/  BSYNC.RECONVERGENT B1 ;  /* 0x0000000000017941 */ /* 0x000fea0003800200 */
.L_x_63072:
[----:B------:R-:W-:Y:S01]  /*68e0*/  I2FP.F32.U32 R19, R19 ;  /* 0x0000001300137245 */ /* 0x000fe20000201000 */
[----:B------:R-:W-:Y:S02]  /*68f0*/  IMAD.MOV.U32 R20, RZ, RZ, 0x2f800000 ;  /* 0x2f800000ff147424 */ /* 0x000fe400078e00ff */
[----:B------:R-:W-:Y:S02]  /*6900*/  FMUL.FTZ R21, R7, UR9 ;  /* 0x0000000907157c20 */ /* 0x000fe40008410000 */
[----:B------:R-:W-:Y:S02]  /*6910*/  FFMA.FTZ R19, R19, R20, 1.1641532182693481445e-10 ;  /* 0x2f00000013137423 */ /* 0x000fe40000010014 */
[----:B------:R-:W-:-:S03]  /*6920*/  FMUL.FTZ R21, R21, UR8 ;  /* 0x0000000815157c20 */ /* 0x000fc60008410000 */
[----:B------:R-:W-:Y:S01]  /*6930*/  FSETP.GTU.FTZ.AND P2, PT, R19, UR12, PT ;  /* 0x0000000c13007c0b */ /* 0x000fe2000bf5c000 */
[----:B------:R-:W-:-:S03]  /*6940*/  HADD2.F32 R19, -RZ, R30.H0_H0 ;  /* 0x2000001eff137230 */ /* 0x000fc60000004100 */
[----:B------:R-:W-:Y:S02]  /*6950*/  FSEL R22, R21, RZ, !P2 ;  /* 0x000000ff15167208 */ /* 0x000fe40005000000 */
[----:B------:R-:W-:-:S03]  /*6960*/  SEL R20, RZ, 0x1, P2 ;  /* 0x00000001ff147807 */ /* 0x000fc60001000000 */
[----:B------:R-:W-:Y:S01]  /*6970*/  FFMA.FTZ R19, R22, R19, R11 ;  /* 0x0000001316137223 */ /* 0x000fe2000001000b */
[----:B------:R-:W-:Y:S01]  /*6980*/  PRMT R144, R20, 0x7610, R144 ;  /* 0x0000761014907816 */ /* 0x000fe20000000090 */
[----:B------:R-:W-:Y:S06]  /*6990*/  BRA `(.L_x_63071) ;  /* 0x0000001800447947 */ /* 0x000fec0003800000 */
.L_x_63049:
[----:B------:R-:W-:Y:S01]  /*69a0*/  BSSY.RECONVERGENT B1, `(.L_x_63077) ;  /* 0x0000066000017945 */ /* 0x000fe20003800200 */
[----:B--2---:R-:W-:Y:S01]  /*69b0*/  IMAD.MOV.U32 R18, RZ, RZ, R22 ;  /* 0x000000ffff127224 */ /* 0x004fe200078e0016 */
        /* <DEDUP_REMOVED lines=19> */
.L_x_63081:
        /* <DEDUP_REMOVED lines=13> */
.L_x_63083:
[----:B------:R-:W-:Y:S05]  /*6bc0*/  BSYNC.RECONVERGENT B3 ;  /* 0x0000000000037941 */ /* 0x000fea0003800200 */
.L_x_63082:
        /* <DEDUP_REMOVED lines=55> */
.L_x_63080:
[----:B------:R-:W-:Y:S05]  /*6f40*/  BSYNC.RECONVERGENT B2 ;  /* 0x0000000000027941 */ /* 0x000fea0003800200 */
.L_x_63079:
[----:B------:R-:W-:Y:S01]  /*6f50*/  HFMA2 R17, -RZ, RZ, 0.1171875, 0 ;  /* 0x2f800000ff117431 */ /* 0x000fe200000001ff */
[----:B------:R-:W-:Y:S01]  /*6f60*/  I2FP.F32.U32 R16, R16 ;  /* 0x0000001000107245 */ /* 0x000fe20000201000 */
[----:B-----5:R-:W-:Y:S01]  /*6f70*/  FMUL.FTZ R19, R4, UR9 ;  /* 0x0000000904137c20 */ /* 0x020fe20008410000 */
[----:B01----:R-:W-:-:S03]  /*6f80*/  HADD2.F32 R21, -RZ, R141.H1_H1 ;  /* 0x3000008dff157230 */ /* 0x003fc60000004100 */
[----:B------:R-:W-:Y:S01]  /*6f90*/  FMUL.FTZ R19, R19, UR8 ;  /* 0x0000000813137c20 */ /* 0x000fe20008410000 */
[----:B------:R-:W-:-:S05]  /*6fa0*/  FFMA.FTZ R16, R16, R17, 1.1641532182693481445e-10 ;  /* 0x2f00000010107423 */ /* 0x000fca0000010011 */
[----:B------:R-:W-:-:S04]  /*6fb0*/  FSETP.GTU.FTZ.AND P2, PT, R16, UR12, PT ;  /* 0x0000000c10007c0b */ /* 0x000fc8000bf5c000 */
[----:B------:R-:W-:Y:S02]  /*6fc0*/  FSEL R16, R19, RZ, !P2 ;  /* 0x000000ff13107208 */ /* 0x000fe40005000000 */
[----:B------:R-:W-:-:S03]  /*6fd0*/  SEL R17, RZ, 0x1, P2 ;  /* 0x00000001ff117807 */ /* 0x000fc60001000000 */
[----:B------:R-:W-:Y:S01]  /*6fe0*/  FMUL.FTZ R16, R21, R16 ;  /* 0x0000001015107220 */ /* 0x000fe20000410000 */
[----:B------:R-:W-:-:S07]  /*6ff0*/  PRMT R141, R17, 0x7610, R141 ;  /* 0x00007610118d7816 */ /* 0x000fce000000008d */
.L_x_63078:
[----:B------:R-:W-:Y:S05]  /*7000*/  BSYNC.RECONVERGENT B1 ;  /* 0x0000000000017941 */ /* 0x000fea0003800200 */
.L_x_63077:
        /* <DEDUP_REMOVED lines=17> */
.L_x_63088:
        /* <DEDUP_REMOVED lines=13> */
.L_x_63090:
[----:B------:R-:W-:Y:S05]  /*71f0*/  BSYNC.RECONVERGENT B3 ;  /* 0x0000000000037941 */ /* 0x000fea0003800200 */
.L_x_63089:
[----:B-1----:R-:W-:Y:S01]  /*7200*/  IMAD.WIDE.U32 R22, R0, -0x326172a9, RZ ;  /* 0xcd9e8d5700167825 */ /* 0x002fe200078e00ff */
        /* <DEDUP_REMOVED lines=55> */
.L_x_63087:
[----:B------:R-:W-:Y:S05]  /*7580*/  BSYNC.RECONVERGENT B2 ;  /* 0x0000000000027941 */ /* 0x000fea0003800200 */
.L_x_63086:
[----:B------:R-:W-:Y:S01]  /*7590*/  I2FP.F32.U32 R17, R17 ;  /* 0x0000001100117245 */ /* 0x000fe20000201000 */
[----:B------:R-:W-:Y:S02]  /*75a0*/  IMAD.MOV.U32 R18, RZ, RZ, 0x2f800000 ;  /* 0x2f800000ff127424 */ /* 0x000fe400078e00ff */
[----:B01---5:R-:W-:Y:S01]  /*75b0*/  FMUL.FTZ R20, R5, UR9 ;  /* 0x0000000905147c20 */ /* 0x023fe20008410000 */
        /* <DEDUP_REMOVED lines=8> */
.L_x_63085:
[----:B------:R-:W-:Y:S05]  /*7640*/  BSYNC.RECONVERGENT B1 ;  /* 0x0000000000017941 */ /* 0x000fea0003800200 */
.L_x_63084:
[----:B------:R-:W-:Y:S01]  /*7650*/  BSSY.RECONVERGENT B1, `(.L_x_63091) ;  /* 0x0000063000017945 */ /* 0x000fe20003800200 */
[----:B01----:R-:W-:Y:S01]  /*7660*/  MOV R20, R19 ;  /* 0x0000001300147202 */ /* 0x003fe20000000f00 */
        /* <DEDUP_REMOVED lines=15> */
.L_x_63095:
        /* <DEDUP_REMOVED lines=13> */
.L_x_63097:
[----:B------:R-:W-:Y:S05]  /*7830*/  BSYNC.RECONVERGENT B3 ;  /* 0x0000000000037941 */ /* 0x000fea0003800200 */
.L_x_63096:
        /* <DEDUP_REMOVED lines=56> */
.L_x_63094:
[----:B------:R-:W-:Y:S05]  /*7bc0*/  BSYNC.RECONVERGENT B2 ;  /* 0x0000000000027941 */ /* 0x000fea0003800200 */
.L_x_63093:
        /* <DEDUP_REMOVED lines=11> */
.L_x_63092:
[----:B------:R-:W-:Y:S05]  /*7c80*/  BSYNC.RECONVERGENT B1 ;  /* 0x0000000000017941 */ /* 0x000fea0003800200 */
.L_x_63091:
        /* <DEDUP_REMOVED lines=16> */
.L_x_63100:
        /* <DEDUP_REMOVED lines=13> */
.L_x_63102:
[----:B------:R-:W-:Y:S05]  /*7e60*/  BSYNC.RECONVERGENT B2 ;  /* 0x0000000000027941 */ /* 0x000fea0003800200 */
.L_x_63101:
        /* <DEDUP_REMOVED lines=56> */
.L_x_63099:
[----:B------:R-:W-:Y:S05]  /*81f0*/  BSYNC.RECONVERGENT B1 ;  /* 0x0000000000017941 */ /* 0x000fea0003800200 */
.L_x_63098:
        /* <DEDUP_REMOVED lines=11> */
.L_x_63071:
[----:B------:R-:W-:Y:S05]  /*82b0*/  BSYNC.RECONVERGENT B0 ;  /* 0x0000000000007941 */ /* 0x000fea0003800200 */
.L_x_63048:
        /* <DEDUP_REMOVED lines=11> */
[----:B------:R-:W0:Y:S01]  /*8370*/  LDC.64 R24, c[0x0][0x3b0] ;  /* 0x0000ec00ff187b82 */ /* 0x000e220000000a00 */
[----:B------:R-:W-:Y:S01]  /*8380*/  IMAD.U32 R29, R143, 0x10000, RZ ;  /* 0x000100008f1d7824 */ /* 0x000fe200078e00ff */
[----:B------:R-:W-:-:S04]  /*8390*/  LOP3.LUT R27, R144, 0xffff, RZ, 0xc0, !PT ;  /* 0x0000ffff901b7812 */ /* 0x000fc800078ec0ff */
[----:B------:R-:W-:Y:S02]  /*83a0*/  LOP3.LUT R30, R29, 0xff0000, RZ, 0xc0, !PT ;  /* 0x00ff00001d1e7812 */ /* 0x000fe400078ec0ff */
[----:B------:R-:W-:-:S03]  /*83b0*/  LOP3.LUT R29, R142, 0xff, RZ, 0xc0, !PT ;  /* 0x000000ff8e1d7812 */ /* 0x000fc600078ec0ff */
[----:B------:R-:W-:Y:S01]  /*83c0*/  IMAD R30, R27, 0x1000000, R30 ;  /* 0x010000001b1e7824 */ /* 0x000fe200078e021e */
[----:B------:R-:W-:-:S03]  /*83d0*/  IADD3 R27, PT, PT, R75, 0x20, RZ ;  /* 0x000000204b1b7810 */ /* 0x000fc60007ffe0ff */
[----:B------:R-:W-:Y:S01]  /*83e0*/  IMAD R29, R29, 0x100, R30 ;  /* 0x000001001d1d7824 */ /* 0x000fe200078e021e */
[----:B------:R-:W-:-:S05]  /*83f0*/  LOP3.LUT R30, R141, 0xff, RZ, 0xc0, !PT ;  /* 0x000000ff8d1e7812 */ /* 0x000fca00078ec0ff */
[----:B------:R-:W-:Y:S02]  /*8400*/  IMAD.IADD R29, R29, 0x1, R30 ;  /* 0x000000011d1d7824 */ /* 0x000fe400078e021e */
[----:B0-----:R-:W-:-:S05]  /*8410*/  IMAD.WIDE.U32 R24, R27, 0x4, R24 ;  /* 0x000000041b187825 */ /* 0x001fca00078e0018 */
[----:B------:R0:W-:Y:S02]  /*8420*/  STG.E desc[UR6][R24.64], R29 ;  /* 0x0000001d18007986 */ /* 0x0001e4000c101906 */
.L_x_63104:
[----:B------:R-:W-:Y:S05]  /*8430*/  BSYNC.RECONVERGENT B0 ;  /* 0x0000000000007941 */ /* 0x000fea0003800200 */
.L_x_63103:
[----:B-----5:R1:W5:Y:S04]  /*8440*/  @P1 LDG.E.128 R4, desc[UR6][R22.64] ;  /* 0x0000000616041981 */ /* 0x020368000c1e1d00 */
[----:B------:R1:W5:Y:S01]  /*8450*/  @P0 LDG.E.128 R8, desc[UR6][R20.64] ;  /* 0x0000000614080981 */ /* 0x000362000c1e1d00 */
[----:B------:R-:W-:Y:S01]  /*8460*/  BSSY.RECONVERGENT B0, `(.L_x_63105) ;  /* 0x0000328000007945 */ /* 0x000fe20003800200 */
[--C-:B------:R-:W-:Y:S02]  /*8470*/  SHF.R.U32.HI R34, RZ, 0x10, R111.reuse ;  /* 0x00000010ff227819 */ /* 0x100fe4000001166f */
[----:B------:R-:W-:Y:S01]  /*8480*/  SHF.R.U64 R32, R110, 0x10, R111 ;  /* 0x000000106e207819 */ /* 0x000fe2000000126f */
[----:B------:R-:W-:Y:S06]  /*8490*/  @!P0 BRA `(.L_x_63106) ;  /* 0x00000018004c8947 */ /* 0x000fec0003800000 */
[----:B------:R-:W-:Y:S01]  /*84a0*/  ISETP.GT.AND P2, PT, R72, RZ, PT ;  /* 0x000000ff4800720c */ /* 0x000fe20003f44270 */
[----:B------:R-:W-:Y:S01]  /*84b0*/  BSSY.RECONVERGENT B1, `(.L_x_63107) ;  /* 0x0000066000017945 */ /* 0x000fe20003800200 */
[----:B-1----:R-:W-:Y:S01]  /*84c0*/  MOV R22, R26 ;  /* 0x0000001a00167202 */ /* 0x002fe20000000f00 */
        /* <DEDUP_REMOVED lines=19> */
.L_x_63111:
        /* <DEDUP_REMOVED lines=13> */
.L_x_63113:
[----:B------:R-:W-:Y:S05]  /*86d0*/  BSYNC.RECONVERGENT B3 ;  /* 0x0000000000037941 */ /* 0x000fea0003800200 */
.L_x_63112:
        /* <DEDUP_REMOVED lines=55> */
.L_x_63110:
[----:B------:R-:W-:Y:S05]  /*8a50*/  BSYNC.RECONVERGENT B2 ;  /* 0x0000000000027941 */ /* 0x000fea0003800200 */
.L_x_63109:
        /* <DEDUP_REMOVED lines=11> */
.L_x_63108:
[----:B------:R-:W-:Y:S05]  /*8b10*/  BSYNC.RECONVERGENT B1 ;  /* 0x0000000000017941 */ /* 0x000fea0003800200 */
.L_x_63107:
        /* <DEDUP_REMOVED lines=17> */
.L_x_63118:
        /* <DEDUP_REMOVED lines=13> */
.L_x_63120:
[----:B------:R-:W-:Y:S05]  /*8d00*/  BSYNC.RECONVERGENT B3 ;  /* 0x0000000000037941 */ /* 0x000fea0003800200 */
.L_x_63119:
        /* <DEDUP_REMOVED lines=56> */
.L_x_63117:
[----:B------:R-:W-:Y:S05]  /*9090*/  BSYNC.RECONVERGENT B2 ;  /* 0x0000000000027941 */ /* 0x000fea0003800200 */
.L_x_63116:
[----:B------:R-:W-:Y:S01]  /*90a0*/  HFMA2 R22, -RZ, RZ, 0.1171875, 0 ;  /* 0x2f800000ff167431 */ /* 0x000fe200000001ff */
[----:B------:R-:W-:Y:S01]  /*90b0*/  I2FP.F32.U32 R21, R21 ;  /* 0x0000001500157245 */ /* 0x000fe20000201000 */
[----:B0-----:R-:W-:-:S04]  /*90c0*/  FMUL.FTZ R24, R5, UR9 ;  /* 0x0000000905187c20 */ /* 0x001fc80008410000 */
        /* <DEDUP_REMOVED lines=8> */
.L_x_63115:
[----:B------:R-:W-:Y:S05]  /*9150*/  BSYNC.RECONVERGENT B1 ;  /* 0x0000000000017941 */ /* 0x000fea0003800200 */
.L_x_63114:
        /* <DEDUP_REMOVED lines=17> */
.L_x_63125:
        /* <DEDUP_REMOVED lines=13> */
.L_x_63127:
[----:B------:R-:W-:Y:S05]  /*9340*/  BSYNC.RECONVERGENT B3 ;  /* 0x0000000000037941 */ /* 0x000fea0003800200 */
.L_x_63126:
        /* <DEDUP_REMOVED lines=56> */
.L_x_63124:
[----:B------:R-:W-:Y:S05]  /*96d0*/  BSYNC.RECONVERGENT B2 ;  /* 0x0000000000027941 */ /* 0x000fea0003800200 */
.L_x_63123:
        /* <DEDUP_REMOVED lines=11> */
.L_x_63122:
[----:B------:R-:W-:Y:S05]  /*9790*/  BSYNC.RECONVERGENT B1 ;  /* 0x0000000000017941 */ /* 0x000fea0003800200 */
.L_x_63121:
        /* <DEDUP_REMOVED lines=16> */
.L_x_63131:
        /* <DEDUP_REMOVED lines=13> */
.L_x_63133:
[----:B------:R-:W-:Y:S05]  /*9970*/  BSYNC.RECONVERGENT B2 ;  /* 0x0000000000027941 */ /* 0x000fea0003800200 */
.L_x_63132:
        /* <DEDUP_REMOVED lines=56> */
.L_x_63130:
[----:B------:R-:W-:Y:S05]  /*9d00*/  BSYNC.RECONVERGENT B1 ;  /* 0x0000000000017941 */ /* 0x000fea0003800200 */
.L_x_63129:
        /* <DEDUP_REMOVED lines=12> */
.L_x_63106:
[----:B------:R-:W-:Y:S01]  /*9dd0*/  BSSY.RECONVERGENT B1, `(.L_x_63134) ;  /* 0x0000066000017945 */ /* 0x000fe20003800200 */
[----:B-1----:R-:W-:Y:S01]  /*9de0*/  IMAD.MOV.U32 R22, RZ, RZ, R26 ;  /* 0x000000ffff167224 */ /* 0x002fe200078e001a */
        /* <DEDUP_REMOVED lines=19> */
.L_x_63138:
        /* <DEDUP_REMOVED lines=13> */
.L_x_63140:
[----:B------:R-:W-:Y:S05]  /*9ff0*/  BSYNC.RECONVERGENT B3 ;  /* 0x0000000000037941 */ /* 0x000fea0003800200 */
.L_x_63139:
        /* <DEDUP_REMOVED lines=55> */
.L_x_63137:
[----:B------:R-:W-:Y:S05]  /*a370*/  BSYNC.RECONVERGENT B2 ;  /* 0x0000000000027941 */ /* 0x000fea0003800200 */
.L_x_63136:
[----:B------:R-:W-:Y:S01]  /*a380*/  HFMA2 R21, -RZ, RZ, 0.1171875, 0 ;  /* 0x2f800000ff157431 */ /* 0x000fe200000001ff */
[----:B------:R-:W-:Y:S01]  /*a390*/  I2FP.F32.U32 R20, R20 ;  /* 0x0000001400147245 */ /* 0x000fe20000201000 */
[----:B-----5:R-:W-:Y:S01]  /*a3a0*/  FMUL.FTZ R23, R4, UR9 ;  /* 0x0000000904177c20 */ /* 0x020fe20008410000 */
[----:B0-----:R-:W-:-:S03]  /*a3b0*/  HADD2.F32 R25, -RZ, R143.H1_H1 ;  /* 0x3000008fff197230 */ /* 0x001fc60000004100 */
[----:B------:R-:W-:Y:S01]  /*a3c0*/  FMUL.FTZ R23, R23, UR8 ;  /* 0x0000000817177c20 */ /* 0x000fe20008410000 */
[----:B------:R-:W-:-:S05]  /*a3d0*/  FFMA.FTZ R20, R20, R21, 1.1641532182693481445e-10 ;  /* 0x2f00000014147423 */ /* 0x000fca0000010015 */
[----:B------:R-:W-:-:S04]  /*a3e0*/  FSETP.GTU.FTZ.AND P2, PT, R20, UR12, PT ;  /* 0x0000000c14007c0b */ /* 0x000fc8000bf5c000 */
[----:B------:R-:W-:Y:S02]  /*a3f0*/  FSEL R20, R23, RZ, !P2 ;  /* 0x000000ff17147208 */ /* 0x000fe40005000000 */
[----:B------:R-:W-:-:S03]  /*a400*/  SEL R21, RZ, 0x1, P2 ;  /* 0x00000001ff157807 */ /* 0x000fc60001000000 */
[----:B------:R-:W-:Y:S01]  /*a410*/  FMUL.FTZ R20, R25, R20 ;  /* 0x0000001419147220 */ /* 0x000fe20000410000 */
[----:B------:R-:W-:-:S07]  /*a420*/  PRMT R141, R21, 0x7610, R141 ;  /* 0x00007610158d7816 */ /* 0x000fce000000008d */
.L_x_63135:
[----:B------:R-:W-:Y:S05]  /*a430*/  BSYNC.RECONVERGENT B1 ;  /* 0x0000000000017941 */ /* 0x000fea0003800200 */
.L_x_63134:
        /* <DEDUP_REMOVED lines=17> */
.L_x_63145:
        /* <DEDUP_REMOVED lines=13> */
.L_x_63147:
[----:B------:R-:W-:Y:S05]  /*a620*/  BSYNC.RECONVERGENT B3 ;  /* 0x0000000000037941 */ /* 0x000fea0003800200 */
.L_x_63146:
        /* <DEDUP_REMOVED lines=56> */
.L_x_63144:
[----:B------:R-:W-:Y:S05]  /*a9b0*/  BSYNC.RECONVERGENT B2 ;  /* 0x0000000000027941 */ /* 0x000fea0003800200 */
.L_x_63143:
[----:B------:R-:W-:Y:S01]  /*a9c0*/  I2FP.F32.U32 R21, R21 ;  /* 0x0000001500157245 */ /* 0x000fe20000201000 */
[----:B------:R-:W-:Y:S02]  /*a9d0*/  IMAD.MOV.U32 R22, RZ, RZ, 0x2f800000 ;  /* 0x2f800000ff167424 */ /* 0x000fe400078e00ff */
[----:B0----5:R-:W-:Y:S01]  /*a9e0*/  FMUL.FTZ R24, R5, UR9 ;  /* 0x0000000905187c20 */ /* 0x021fe20008410000 */
        /* <DEDUP_REMOVED lines=8> */
.L_x_63142:
[----:B------:R-:W-:Y:S05]  /*aa70*/  BSYNC.RECONVERGENT B1 ;  /* 0x0000000000017941 */ /* 0x000fea0003800200 */
.L_x_63141:
        /* <DEDUP_REMOVED lines=17> */
.L_x_63152:
        /* <DEDUP_REMOVED lines=13> */
.L_x_63154:
[----:B------:R-:W-:Y:S05]  /*ac60*/  BSYNC.RECONVERGENT B3 ;  /* 0x0000000000037941 */ /* 0x000fea0003800200 */
.L_x_63153:
        /* <DEDUP_REMOVED lines=56> */
.L_x_63151:
[----:B------:R-:W-:Y:S05]  /*aff0*/  BSYNC.RECONVERGENT B2 ;  /* 0x0000000000027941 */ /* 0x000fea0003800200 */
.L_x_63150:
        /* <DEDUP_REMOVED lines=11> */
.L_x_63149:
[----:B------:R-:W-:Y:S05]  /*b0b0*/  BSYNC.RECONVERGENT B1 ;  /* 0x0000000000017941 */ /* 0x000fea0003800200 */
.L_x_63148:
        /* <DEDUP_REMOVED lines=16> */
.L_x_63157:
        /* <DEDUP_REMOVED lines=13> */
.L_x_63159:
[----:B------:R-:W-:Y:S05]  /*b290*/  BSYNC.RECONVERGENT B2 ;  /* 0x0000000000027941 */ /* 0x000fea0003800200 */
.L_x_63158:
        /* <DEDUP_REMOVED lines=56> */
.L_x_63156:
[----:B------:R-:W-:Y:S05]  /*b620*/  BSYNC.RECONVERGENT B1 ;  /* 0x0000000000017941 */ /* 0x000fea0003800200 */
.L_x_63155:
        /* <DEDUP_REMOVED lines=11> */
.L_x_63128:
[----:B------:R-:W-:Y:S05]  /*b6e0*/  BSYNC.RECONVERGENT B0 ;  /* 0x0000000000007941 */ /* 0x000fea0003800200 */
.L_x_63105:
        /* <DEDUP_REMOVED lines=13> */
[----:B------:R-:W-:Y:S02]  /*b7c0*/  LOP3.LUT R32, R144, 0xffff, RZ, 0xc0, !PT ;  /* 0x0000ffff90207812 */ /* 0x000fe400078ec0ff */
[----:B------:R-:W-:Y:S02]  /*b7d0*/  LOP3.LUT R35, R142, 0xff, RZ, 0xc0, !PT ;  /* 0x000000ff8e237812 */ /* 0x000fe400078ec0ff */
[----:B------:R-:W-:-:S05]  /*b7e0*/  LOP3.LUT R33, R33, 0xff0000, RZ, 0xc0, !PT ;  /* 0x00ff000021217812 */ /* 0x000fca00078ec0ff */
[----:B------:R-:W-:Y:S01]  /*b7f0*/  IMAD R32, R32, 0x1000000, R33 ;  /* 0x0100000020207824 */ /* 0x000fe200078e0221 */
[----:B------:R-:W-:-:S03]  /*b800*/  IADD3 R33, PT, PT, R75, 0x40, RZ ;  /* 0x000000404b217810 */ /* 0x000fc60007ffe0ff */
[----:B------:R-:W-:Y:S01]  /*b810*/  IMAD R32, R35, 0x100, R32 ;  /* 0x0000010023207824 */ /* 0x000fe200078e0220 */
[----:B------:R-:W-:-:S05]  /*b820*/  LOP3.LUT R35, R141, 0xff, RZ, 0xc0, !PT ;  /* 0x000000ff8d237812 */ /* 0x000fca00078ec0ff */
[----:B------:R-:W-:Y:S02]  /*b830*/  IMAD.IADD R35, R32, 0x1, R35 ;  /* 0x0000000120237824 */ /* 0x000fe400078e0223 */
[----:B0-----:R-:W-:-:S05]  /*b840*/  IMAD.WIDE.U32 R28, R33, 0x4, R28 ;  /* 0x00000004211c7825 */ /* 0x001fca00078e001c */
[----:B------:R0:W-:Y:S02]  /*b850*/  STG.E desc[UR6][R28.64], R35 ;  /* 0x000000231c007986 */ /* 0x0001e4000c101906 */
.L_x_63161:
[----:B------:R-:W-:Y:S05]  /*b860*/  BSYNC.RECONVERGENT B0 ;  /* 0x0000000000007941 */ /* 0x000fea0003800200 */
.L_x_63160:
        /* <DEDUP_REMOVED lines=28> */
.L_x_63168:
        /* <DEDUP_REMOVED lines=13> */
.L_x_63170:
[----:B------:R-:W-:Y:S05]  /*bb00*/  BSYNC.RECONVERGENT B3 ;  /* 0x0000000000037941 */ /* 0x000fea0003800200 */
.L_x_63169:
        /* <DEDUP_REMOVED lines=55> */
.L_x_63167:
[----:B------:R-:W-:Y:S05]  /*be80*/  BSYNC.RECONVERGENT B2 ;  /* 0x0000000000027941 */ /* 0x000fea0003800200 */
.L_x_63166:
        /* <DEDUP_REMOVED lines=11> */
.L_x_63165:
[----:B------:R-:W-:Y:S05]  /*bf40*/  BSYNC.RECONVERGENT B1 ;  /* 0x0000000000017941 */ /* 0x000fea0003800200 */
.L_x_63164:
        /* <DEDUP_REMOVED lines=17> */
.L_x_63175:
        /* <DEDUP_REMOVED lines=13> */
.L_x_63177:
[----:B------:R-:W-:Y:S05]  /*c130*/  BSYNC.RECONVERGENT B3 ;  /* 0x0000000000037941 */ /* 0x000fea0003800200 */
.L_x_63176:
        /* <DEDUP_REMOVED lines=56> */
.L_x_63174:
[----:B------:R-:W-:Y:S05]  /*c4c0*/  BSYNC.RECONVERGENT B2 ;  /* 0x0000000000027941 */ /* 0x000fea0003800200 */
.L_x_63173:
        /* <DEDUP_REMOVED lines=11> */
.L_x_63172:
[----:B------:R-:W-:Y:S05]  /*c580*/  BSYNC.RECONVERGENT B1 ;  /* 0x0000000000017941 */ /* 0x000fea0003800200 */
.L_x_63171:
        /* <DEDUP_REMOVED lines=17> */
.L_x_63182:
        /* <DEDUP_REMOVED lines=13> */
.L_x_63184:
[----:B------:R-:W-:Y:S05]  /*c770*/  BSYNC.RECONVERGENT B3 ;  /* 0x0000000000037941 */ /* 0x000fea0003800200 */
.L_x_63183:
        /* <DEDUP_REMOVED lines=56> */
.L_x_63181:
[----:B------:R-:W-:Y:S05]  /*cb00*/  BSYNC.RECONVERGENT B2 ;  /* 0x0000000000027941 */ /* 0x000fea0003800200 */
.L_x_63180:
        /* <DEDUP_REMOVED lines=11> */
.L_x_63179:
[----:B------:R-:W-:Y:S05]  /*cbc0*/  BSYNC.RECONVERGENT B1 ;  /* 0x0000000000017941 */ /* 0x000fea0003800200 */
.L_x_63178:
        /* <DEDUP_REMOVED lines=16> */
.L_x_63188:
        /* <DEDUP_REMOVED lines=13> */
.L_x_63190:
[----:B------:R-:W-:Y:S05]  /*cda0*/  BSYNC.RECONVERGENT B2 ;  /* 0x0000000000027941 */ /* 0x000fea0003800200 */
.L_x_63189:
        /* <DEDUP_REMOVED lines=56> */
.L_x_63187:
[----:B------:R-:W-:Y:S05]  /*d130*/  BSYNC.RECONVERGENT B1 ;  /* 0x0000000000017941 */ /* 0x000fea0003800200 */
.L_x_63186:
        /* <DEDUP_REMOVED lines=12> */
.L_x_63163:
        /* <DEDUP_REMOVED lines=21> */
.L_x_63195:
        /* <DEDUP_REMOVED lines=13> */
.L_x_63197:
[----:B------:R-:W-:Y:S05]  /*d420*/  BSYNC.RECONVERGENT B3 ;  /* 0x0000000000037941 */ /* 0x000fea0003800200 */
.L_x_63196:
        /* <DEDUP_REMOVED lines=55> */
.L_x_63194:
[----:B------:R-:W-:Y:S05]  /*d7a0*/  BSYNC.RECONVERGENT B2 ;  /* 0x0000000000027941 */ /* 0x000fea0003800200 */
.L_x_63193:
[----:B------:R-:W-:Y:S01]  /*d7b0*/  HFMA2 R25, -RZ, RZ, 0.1171875, 0 ;  /* 0x2f800000ff197431 */ /* 0x000fe200000001ff */
[----:B------:R-:W-:Y:S01]  /*d7c0*/  I2FP.F32.U32 R24, R24 ;  /* 0x0000001800187245 */ /* 0x000fe20000201000 */
[----:B-----5:R-:W-:Y:S01]  /*d7d0*/  FMUL.FTZ R27, R4, UR9 ;  /* 0x00000009041b7c20 */ /* 0x020fe20008410000 */
[----:B0-----:R-:W-:-:S03]  /*d7e0*/  HADD2.F32 R29, -RZ, R145.H0_H0 ;  /* 0x20000091ff1d7230 */ /* 0x001fc60000004100 */
[----:B------:R-:W-:Y:S01]  /*d7f0*/  FMUL.FTZ R27, R27, UR8 ;  /* 0x000000081b1b7c20 */ /* 0x000fe20008410000 */
[----:B------:R-:W-:-:S05]  /*d800*/  FFMA.FTZ R24, R24, R25, 1.1641532182693481445e-10 ;  /* 0x2f00000018187423 */ /* 0x000fca0000010019 */
[----:B------:R-:W-:-:S04]  /*d810*/  FSETP.GTU.FTZ.AND P2, PT, R24, UR12, PT ;  /* 0x0000000c18007c0b */ /* 0x000fc8000bf5c000 */
[----:B------:R-:W-:Y:S02]  /*d820*/  FSEL R24, R27, RZ, !P2 ;  /* 0x000000ff1b187208 */ /* 0x000fe40005000000 */
[----:B------:R-:W-:-:S03]  /*d830*/  SEL R25, RZ, 0x1, P2 ;  /* 0x00000001ff197807 */ /* 0x000fc60001000000 */
[----:B------:R-:W-:Y:S01]  /*d840*/  FMUL.FTZ R24, R29, R24 ;  /* 0x000000181d187220 */ /* 0x000fe20000410000 */
[----:B------:R-:W-:-:S07]  /*d850*/  PRMT R141, R25, 0x7610, R141 ;  /* 0x00007610198d7816 */ /* 0x000fce000000008d */
.L_x_63192:
[----:B------:R-:W-:Y:S05]  /*d860*/  BSYNC.RECONVERGENT B1 ;  /* 0x0000000000017941 */ /* 0x000fea0003800200 */
.L_x_63191:
        /* <DEDUP_REMOVED lines=17> */
.L_x_63202:
        /* <DEDUP_REMOVED lines=13> */
.L_x_63204:
[----:B------:R-:W-:Y:S05]  /*da50*/  BSYNC.RECONVERGENT B3 ;  /* 0x0000000000037941 */ /* 0x000fea0003800200 */
.L_x_63203:
        /* <DEDUP_REMOVED lines=56> */
.L_x_63201:
[----:B------:R-:W-:Y:S05]  /*dde0*/  BSYNC.RECONVERGENT B2 ;  /* 0x0000000000027941 */ /* 0x000fea0003800200 */
.L_x_63200:
        /* <DEDUP_REMOVED lines=11> */
.L_x_63199:
[----:B------:R-:W-:Y:S05]  /*dea0*/  BSYNC.RECONVERGENT B1 ;  /* 0x0000000000017941 */ /* 0x000fea0003800200 */
.L_x_63198:
        /* <DEDUP_REMOVED lines=17> */
.L_x_63209:
        /* <DEDUP_REMOVED lines=13> */
.L_x_63211:
[----:B------:R-:W-:Y:S05]  /*e090*/  BSYNC.RECONVERGENT B3 ;  /* 0x0000000000037941 */ /* 0x000fea0003800200 */
.L_x_63210:
        /* <DEDUP_REMOVED lines=56> */
.L_x_63208:
[----:B------:R-:W-:Y:S05]  /*e420*/  BSYNC.RECONVERGENT B2 ;  /* 0x0000000000027941 */ /* 0x000fea0003800200 */
.L_x_63207:
        /* <DEDUP_REMOVED lines=11> */
.L_x_63206:
[----:B------:R-:W-:Y:S05]  /*e4e0*/  BSYNC.RECONVERGENT B1 ;  /* 0x0000000000017941 */ /* 0x000fea0003800200 */
.L_x_63205:
        /* <DEDUP_REMOVED lines=16> */
.L_x_63214:
        /* <DEDUP_REMOVED lines=13> */
.L_x_63216:
[----:B------:R-:W-:Y:S05]  /*e6c0*/  BSYNC.RECONVERGENT B2 ;  /* 0x0000000000027941 */ /* 0x000fea0003800200 */
.L_x_63215:
        /* <DEDUP_REMOVED lines=56> */
.L_x_63213:
[----:B------:R-:W-:Y:S05]  /*ea50*/  BSYNC.RECONVERGENT B1 ;  /* 0x0000000000017941 */ /* 0x000fea0003800200 */
.L_x_63212:
        /* <DEDUP_REMOVED lines=11> */
.L_x_63185:
[----:B------:R-:W-:Y:S05]  /*eb10*/  BSYNC.RECONVERGENT B0 ;  /* 0x0000000000007941 */ /* 0x000fea0003800200 */
.L_x_63162:
        /* <DEDUP_REMOVED lines=23> */
.L_x_63218:
[----:B------:R-:W-:Y:S05]  /*ec90*/  BSYNC.RECONVERGENT B0 ;  /* 0x0000000000007941 */ /* 0x000fea0003800200 */
.L_x_63217:
[----:B-----5:R1:W5:Y:S04]  /*eca0*/  @P1 LDG.E.128 R4, desc[UR6][R30.64] ;  /* 0x000000061e041981 */ /* 0x020368000c1e1d00 */
[----:B------:R1:W5:Y:S01]  /*ecb0*/  @P0 LDG.E.128 R8, desc[UR6][R28.64] ;  /* 0x000000061c080981 */ /* 0x000362000c1e1d00 */
[----:B------:R-:W-:Y:S04]  /*ecc0*/  BSSY.RECONVERGENT B0, `(.L_x_63219) ;  /* 0x000032a000007945 */ /* 0x000fe80003800200 */
[----:B------:R-:W-:Y:S05]  /*ecd0*/  @!P0 BRA `(.L_x_63220) ;  /* 0x0000001800548947 */ /* 0x000fea0003800000 */
        /* <DEDUP_REMOVED lines=22> */
.L_x_63225:
        /* <DEDUP_REMOVED lines=13> */
.L_x_63227:
[----:B------:R-:W-:Y:S05]  /*ef10*/  BSYNC.RECONVERGENT B3 ;  /* 0x0000000000037941 */ /* 0x000fea0003800200 */
.L_x_63226:
        /* <DEDUP_REMOVED lines=55> */
.L_x_63224:
[----:B------:R-:W-:Y:S05]  /*f290*/  BSYNC.RECONVERGENT B2 ;  /* 0x0000000000027941 */ /* 0x000fea0003800200 */
.L_x_63223:
        /* <DEDUP_REMOVED lines=11> */
.L_x_63222:
[----:B------:R-:W-:Y:S05]  /*f350*/  BSYNC.RECONVERGENT B1 ;  /* 0x0000000000017941 */ /* 0x000fea0003800200 */
.L_x_63221:
        /* <DEDUP_REMOVED lines=17> */
.L_x_63232:
        /* <DEDUP_REMOVED lines=13> */
.L_x_63234:
[----:B------:R-:W-:Y:S05]  /*f540*/  BSYNC.RECONVERGENT B3 ;  /* 0x0000000000037941 */ /* 0x000fea0003800200 */
.L_x_63233:
        /* <DEDUP_REMOVED lines=56> */
.L_x_63231:
[----:B------:R-:W-:Y:S05]  /*f8d0*/  BSYNC.RECONVERGENT B2 ;  /* 0x0000000000027941 */ /* 0x000fea0003800200 */
.L_x_63230:
[----:B------:R-:W-:Y:S01]  /*f8e0*/  HFMA2 R30, -RZ, RZ, 0.1171875, 0 ;  /* 0x2f800000ff1e7431 */ /* 0x000fe200000001ff */
[----:B------:R-:W-:Y:S01]  /*f8f0*/  I2FP.F32.U32 R29, R29 ;  /* 0x0000001d001d7245 */ /* 0x000fe20000201000 */
[----:B0-----:R-:W-:-:S04]  /*f900*/  FMUL.FTZ R32, R5, UR9 ;  /* 0x0000000905207c20 */ /* 0x001fc80008410000 */
[----:B------:R-:W-:Y:S01]  /*f910*/  FMUL.FTZ R32, R32, UR8 ;  /* 0x0000000820207c20 */ /* 0x000fe20008410000 */
[----:B------:R-:W-:Y:S01]  /*f920*/  FFMA.FTZ R29, R29, R30, 1.1641532182693481445e-10 ;  /* 0x2f0000001d1d7423 */ /* 0x000fe2000001001e */
[----:B------:R-:W-:-:S04]  /*f930*/  SHF.R.U64 R30, R106, 0x10, R107 ;  /* 0x000000106a1e7819 */ /* 0x000fc8000000126b */
[----:B------:R-:W-:Y:S01]  /*f940*/  FSETP.GTU.FTZ.AND P3, PT, R29, UR12, PT ;  /* 0x0000000c1d007c0b */ /* 0x000fe2000bf7c000 */
[----:B------:R-:W-:-:S03]  /*f950*/  HADD2.F32 R29, -RZ, R30.H0_H0 ;  /* 0x2000001eff1d7230 */ /* 0x000fc60000004100 */
[----:B------:R-:W-:Y:S02]  /*f960*/  FSEL R32, R32, RZ, !P3 ;  /* 0x000000ff20207208 */ /* 0x000fe40005800000 */
[----:B------:R-:W-:-:S03]  /*f970*/  SEL R30, RZ, 0x1, P3 ;  /* 0x00000001ff1e7807 */ /* 0x000fc60001800000 */
[----:B------:R-:W-:Y:S01]  /*f980*/  FFMA.FTZ R29, R32, R29, R9 ;  /* 0x0000001d201d7223 */ /* 0x000fe20000010009 */
[----:B------:R-:W-:-:S07]  /*f990*/  PRMT R142, R30, 0x7610, R142 ;  /* 0x000076101e8e7816 */ /* 0x000fce000000008e */
.L_x_63229:
[----:B------:R-:W-:Y:S05]  /*f9a0*/  BSYNC.RECONVERGENT B1 ;  /* 0x0000000000017941 */ /* 0x000fea0003800200 */
.L_x_63228:
        /* <DEDUP_REMOVED lines=17> */
.L_x_63239:
        /* <DEDUP_REMOVED lines=13> */
.L_x_63241:
[----:B------:R-:W-:Y:S05]  /*fb90*/  BSYNC.RECONVERGENT B3 ;  /* 0x0000000000037941 */ /* 0x000fea0003800200 */
.L_x_63240:
        /* <DEDUP_REMOVED lines=54> */
[----:B------:R-:W-:Y:S01]  /*ff00*/  LOP3.LUT R134, R167, R134, R31, 0x96, !PT ;  /* 0x00000086a7867212 */ /* 0x000fe200078e961f */
[----:B------:R-:W-:-:S07]  /*ff10*/  IMAD.MOV.U32 R38, RZ, RZ, R30 ;  /* 0x000000ffff267224 */ /* 0x000fce00078e001e */
.L_x_63238:
[----:B------:R-:W-:Y:S05]  /*ff20*/  BSYNC.RECONVERGENT B2 ;  /* 0x0000000000027941 */ /* 0x000fea0003800200 */
.L_x_63237:
        /* <DEDUP_REMOVED lines=11> */
.L_x_63236:
[----:B------:R-:W-:Y:S05]  /*ffe0*/  BSYNC.RECONVERGENT B1 ;  /* 0x0000000000017941 */ /* 0x000fea0003800200 */
.L_x_63235:
        /* <DEDUP_REMOVED lines=16> */
.L_x_63245:
        /* <DEDUP_REMOVED lines=13> */
.L_x_63247:
[----:B------:R-:W-:Y:S05]  /*101c0*/  BSYNC.RECONVERGENT B2 ;  /* 0x0000000000027941 */ /* 0x000fea0003800200 */
.L_x_63246:
[----:B------:R-:W-:Y:S01]  /*101d0*/  IMAD.WIDE.U32 R36, R0, -0x326172a9, RZ ;  /* 0xcd9e8d5700247825 */ /* 0x000fe200078e00ff */
[----:B------:R-:W-:Y:S01]  /*101e0*/  LOP3.LUT R32, R138, UR5, R41, 0x96, !PT ;  /* 0x000000058a207c12 */ /* 0x000fe2000f8e9629 */
[----:B------:R-:W-:Y:S02]  /*101f0*/  UIADD3 UR15, UPT, UPT, UR4, -0x61c88647, URZ ;  /* 0x9e3779b9040f7890 */ /* 0x000fe4000fffe0ff */
[----:B------:R-:W-:Y:S01]  /*10200*/  HFMA2 R39, -RZ, RZ, 0, 0 ;  /* 0x00000000ff277431 */ /* 0x000fe200000001ff */
[----:B------:R-:W-:Y:S01]  /*10210*/  UIADD3 UR16, UPT, UPT, UR5, -0x4498517b, URZ ;  /* 0xbb67ae8505107890 */ /* 0x000fe2000fffe0ff */
[----:B------:R-:W-:Y:S01]  /*10220*/  LOP3.LUT R34, R137, UR4, R37, 0x96, !PT ;  /* 0x0000000489227c12 */ /* 0x000fe2000f8e9625 */
[----:B------:R-:W-:Y:S01]  /*10230*/  IMAD.WIDE.U32 R32, R32, -0x326172a9, RZ ;  /* 0xcd9e8d5720207825 */ /* 0x000fe200078e00ff */
[----:B------:R-:W-:-:S03]  /*10240*/  MOV R31, R38 ;  /* 0x00000026001f7202 */ /* 0x000fc60000000f00 */
        /* <DEDUP_REMOVED lines=48> */
.L_x_63244:
[----:B------:R-:W-:Y:S05]  /*10550*/  BSYNC.RECONVERGENT B1 ;  /* 0x0000000000017941 */ /* 0x000fea0003800200 */
.L_x_63243:
[----:B------:R-:W-:Y:S01]  /*10560*/  I2FP.F32.U32 R31, R31 ;  /* 0x0000001f001f7245 */ /* 0x000fe20000201000 */
[----:B------:R-:W-:Y:S02]  /*10570*/  IMAD.MOV.U32 R32, RZ, RZ, 0x2f800000 ;  /* 0x2f800000ff207424 */ /* 0x000fe400078e00ff */
[----:B------:R-:W-:Y:S02]  /*10580*/  FMUL.FTZ R33, R7, UR9 ;  /* 0x0000000907217c20 */ /* 0x000fe40008410000 */
[----:B------:R-:W-:Y:S01]  /*10590*/  FFMA.FTZ R31, R31, R32, 1.1641532182693481445e-10 ;  /* 0x2f0000001f1f7423 */ /* 0x000fe20000010020 */
[----:B------:R-:W-:Y:S01]  /*105a0*/  SHF.R.U32.HI R32, RZ, 0x10, R107 ;  /* 0x00000010ff207819 */ /* 0x000fe2000001166b */
        /* <DEDUP_REMOVED lines=8> */
.L_x_63220:
        /* <DEDUP_REMOVED lines=21> */
.L_x_63252:
        /* <DEDUP_REMOVED lines=13> */
.L_x_63254:
[----:B------:R-:W-:Y:S05]  /*10850*/  BSYNC.RECONVERGENT B3 ;  /* 0x0000000000037941 */ /* 0x000fea0003800200 */
.L_x_63253:
        /* <DEDUP_REMOVED lines=55> */
.L_x_63251:
[----:B------:R-:W-:Y:S05]  /*10bd0*/  BSYNC.RECONVERGENT B2 ;  /* 0x0000000000027941 */ /* 0x000fea0003800200 */
.L_x_63250:
        /* <DEDUP_REMOVED lines=11> */
.L_x_63249:
[----:B------:R-:W-:Y:S05]  /*10c90*/  BSYNC.RECONVERGENT B1 ;  /* 0x0000000000017941 */ /* 0x000fea0003800200 */
.L_x_63248:
        /* <DEDUP_REMOVED lines=17> */
.L_x_63259:
        /* <DEDUP_REMOVED lines=13> */
.L_x_63261:
[----:B------:R-:W-:Y:S05]  /*10e80*/  BSYNC.RECONVERGENT B3 ;  /* 0x0000000000037941 */ /* 0x000fea0003800200 */
.L_x_63260:
        /* <DEDUP_REMOVED lines=56> */
.L_x_63258:
[----:B------:R-:W-:Y:S05]  /*11210*/  BSYNC.RECONVERGENT B2 ;  /* 0x0000000000027941 */ /* 0x000fea0003800200 */
.L_x_63257:
[----:B------:R-:W-:Y:S01]  /*11220*/  HFMA2 R30, -RZ, RZ, 0.1171875, 0 ;  /* 0x2f800000ff1e7431 */ /* 0x000fe200000001ff */
[----:B------:R-:W-:Y:S01]  /*11230*/  I2FP.F32.U32 R29, R29 ;  /* 0x0000001d001d7245 */ /* 0x000fe20000201000 */
[----:B0----5:R-:W-:Y:S01]  /*11240*/  FMUL.FTZ R32, R5, UR9 ;  /* 0x0000000905207c20 */ /* 0x021fe20008410000 */
[----:B------:R-:W-:-:S03]  /*11250*/  SHF.R.U64 R34, R106, 0x10, R107 ;  /* 0x000000106a227819 */ /* 0x000fc6000000126b */
[----:B------:R-:W-:Y:S02]  /*11260*/  FMUL.FTZ R32, R32, UR8 ;  /* 0x0000000820207c20 */ /* 0x000fe40008410000 */
[----:B------:R-:W-:Y:S02]  /*11270*/  HADD2.F32 R34, -RZ, R34.H0_H0 ;  /* 0x20000022ff227230 */ /* 0x000fe40000004100 */
[----:B------:R-:W-:-:S05]  /*11280*/  FFMA.FTZ R29, R29, R30, 1.1641532182693481445e-10 ;  /* 0x2f0000001d1d7423 */ /* 0x000fca000001001e */
[----:B------:R-:W-:-:S04]  /*11290*/  FSETP.GTU.FTZ.AND P2, PT, R29, UR12, PT ;  /* 0x0000000c1d007c0b */ /* 0x000fc8000bf5c000 */
[----:B------:R-:W-:Y:S02]  /*112a0*/  FSEL R29, R32, RZ, !P2 ;  /* 0x000000ff201d7208 */ /* 0x000fe40005000000 */
[----:B------:R-:W-:-:S03]  /*112b0*/  SEL R30, RZ, 0x1, P2 ;  /* 0x00000001ff1e7807 */ /* 0x000fc60001000000 */
[----:B------:R-:W-:Y:S01]  /*112c0*/  FMUL.FTZ R29, R34, R29 ;  /* 0x0000001d221d7220 */ /* 0x000fe20000410000 */
[----:B------:R-:W-:-:S07]  /*112d0*/  PRMT R142, R30, 0x7610, R142 ;  /* 0x000076101e8e7816 */ /* 0x000fce000000008e */
.L_x_63256:
[----:B------:R-:W-:Y:S05]  /*112e0*/  BSYNC.RECONVERGENT B1 ;  /* 0x0000000000017941 */ /* 0x000fea0003800200 */
.L_x_63255:
        /* <DEDUP_REMOVED lines=17> */
.L_x_63266:
        /* <DEDUP_REMOVED lines=13> */
.L_x_63268:
[----:B------:R-:W-:Y:S05]  /*114d0*/  BSYNC.RECONVERGENT B3 ;  /* 0x0000000000037941 */ /* 0x000fea0003800200 */
.L_x_63267:
        /* <DEDUP_REMOVED lines=56> */
.L_x_63265:
[----:B------:R-:W-:Y:S05]  /*11860*/  BSYNC.RECONVERGENT B2 ;  /* 0x0000000000027941 */ /* 0x000fea0003800200 */
.L_x_63264:
[----:B------:R-:W-:Y:S01]  /*11870*/  HFMA2 R31, -RZ, RZ, 0.1171875, 0 ;  /* 0x2f800000ff1f7431 */ /* 0x000fe200000001ff */
[----:B------:R-:W-:Y:S01]  /*11880*/  I2FP.F32.U32 R30, R33 ;  /* 0x00000021001e7245 */ /* 0x000fe20000201000 */
[----:B-----5:R-:W-:Y:S01]  /*11890*/  FMUL.FTZ R33, R6, UR9 ;  /* 0x0000000906217c20 */ /* 0x020fe20008410000 */
[----:B------:R-:W-:-:S03]  /*118a0*/  HADD2.F32 R35, -RZ, R146.H1_H1 ;  /* 0x30000092ff237230 */ /* 0x000fc60000004100 */
[----:B------:R-:W-:Y:S01]  /*118b0*/  FMUL.FTZ R33, R33, UR8 ;  /* 0x0000000821217c20 */ /* 0x000fe20008410000 */
[----:B------:R-:W-:-:S05]  /*118c0*/  FFMA.FTZ R30, R30, R31, 1.1641532182693481445e-10 ;  /* 0x2f0000001e1e7423 */ /* 0x000fca000001001f */
[----:B------:R-:W-:-:S04]  /*118d0*/  FSETP.GTU.FTZ.AND P2, PT, R30, UR12, PT ;  /* 0x0000000c1e007c0b */ /* 0x000fc8000bf5c000 */
[----:B------:R-:W-:Y:S02]  /*118e0*/  FSEL R30, R33, RZ, !P2 ;  /* 0x000000ff211e7208 */ /* 0x000fe40005000000 */
[----:B------:R-:W-:-:S03]  /*118f0*/  SEL R31, RZ, 0x1, P2 ;  /* 0x00000001ff1f7807 */ /* 0x000fc60001000000 */
[----:B------:R-:W-:Y:S01]  /*11900*/  FMUL.FTZ R30, R35, R30 ;  /* 0x0000001e231e7220 */ /* 0x000fe20000410000 */
[----:B------:R-:W-:-:S07]  /*11910*/  PRMT R143, R31, 0x7610, R143 ;  /* 0x000076101f8f7816 */ /* 0x000fce000000008f */
.L_x_63263:
[----:B------:R-:W-:Y:S05]  /*11920*/  BSYNC.RECONVERGENT B1 ;  /* 0x0000000000017941 */ /* 0x000fea0003800200 */
.L_x_63262:
        /* <DEDUP_REMOVED lines=16> */
.L_x_63271:
        /* <DEDUP_REMOVED lines=13> */
.L_x_63273:
[----:B------:R-:W-:Y:S05]  /*11b00*/  BSYNC.RECONVERGENT B2 ;  /* 0x0000000000027941 */ /* 0x000fea0003800200 */
.L_x_63272:
        /* <DEDUP_REMOVED lines=56> */
.L_x_63270:
[----:B------:R-:W-:Y:S05]  /*11e90*/  BSYNC.RECONVERGENT B1 ;  /* 0x0000000000017941 */ /* 0x000fea0003800200 */
.L_x_63269:
[----:B------:R-:W-:Y:S01]  /*11ea0*/  HFMA2 R32, -RZ, RZ, 0.1171875, 0 ;  /* 0x2f800000ff207431 */ /* 0x000fe200000001ff */
[----:B------:R-:W-:Y:S01]  /*11eb0*/  I2FP.F32.U32 R31, R31 ;  /* 0x0000001f001f7245 */ /* 0x000fe20000201000 */
[----:B-----5:R-:W-:Y:S01]  /*11ec0*/  FMUL.FTZ R33, R7, UR9 ;  /* 0x0000000907217c20 */ /* 0x020fe20008410000 */
[----:B------:R-:W-:-:S03]  /*11ed0*/  SHF.R.U32.HI R34, RZ, 0x10, R107 ;  /* 0x00000010ff227819 */ /* 0x000fc6000001166b */
        /* <DEDUP_REMOVED lines=8> */
.L_x_63242:
[----:B------:R-:W-:Y:S05]  /*11f60*/  BSYNC.RECONVERGENT B0 ;  /* 0x0000000000007941 */ /* 0x000fea0003800200 */
.L_x_63219:
[----:B------:R-:W-:Y:S01]  /*11f70*/  VIADD R37, R171, 0x80 ;  /* 0x00000080ab257836 */ /* 0x000fe20000000000 */
        /* <DEDUP_REMOVED lines=11> */
[----:B------:R-:W-:Y:S02]  /*12030*/  SHF.L.U32 R41, R143, 0x10, RZ ;  /* 0x000000108f297819 */ /* 0x000fe400000006ff */
[----:B------:R-:W-:Y:S02]  /*12040*/  LOP3.LUT R40, R144, 0xffff, RZ, 0xc0, !PT ;  /* 0x0000ffff90287812 */ /* 0x000fe400078ec0ff */
[----:B------:R-:W-:Y:S02]  /*12050*/  LOP3.LUT R41, R41, 0xff0000, RZ, 0xc0, !PT ;  /* 0x00ff000029297812 */ /* 0x000fe400078ec0ff */
[----:B------:R-:W-:-:S03]  /*12060*/  LOP3.LUT R43, R142, 0xff, RZ, 0xc0, !PT ;  /* 0x000000ff8e2b7812 */ /* 0x000fc600078ec0ff */
[----:B------:R-:W-:Y:S01]  /*12070*/  IMAD R40, R40, 0x1000000, R41 ;  /* 0x0100000028287824 */ /* 0x000fe200078e0229 */
[----:B------:R-:W-:-:S03]  /*12080*/  IADD3 R41, PT, PT, R75, 0x80, RZ ;  /* 0x000000804b297810 */ /* 0x000fc60007ffe0ff */
[----:B------:R-:W-:Y:S01]  /*12090*/  IMAD R40, R43, 0x100, R40 ;  /* 0x000001002b287824 */ /* 0x000fe200078e0228 */
[----:B------:R-:W-:-:S04]  /*120a0*/  LOP3.LUT R43, R141, 0xff, RZ, 0xc0, !PT ;  /* 0x000000ff8d2b7812 */ /* 0x000fc800078ec0ff */
[----:B------:R-:W-:Y:S01]  /*120b0*/  IADD3 R43, PT, PT, R40, R43, RZ ;  /* 0x0000002b282b7210 */ /* 0x000fe20007ffe0ff */
[----:B0-----:R-:W-:-:S05]  /*120c0*/  IMAD.WIDE.U32 R36, R41, 0x4, R36 ;  /* 0x0000000429247825 */ /* 0x001fca00078e0024 */
[----:B------:R0:W-:Y:S02]  /*120d0*/  STG.E desc[UR6][R36.64], R43 ;  /* 0x0000002b24007986 */ /* 0x0001e4000c101906 */
.L_x_63275:
[----:B------:R-:W-:Y:S05]  /*120e0*/  BSYNC.RECONVERGENT B0 ;  /* 0x0000000000007941 */ /* 0x000fea0003800200 */
.L_x_63274:
[----:B-----5:R1:W5:Y:S04]  /*120f0*/  @P1 LDG.E.128 R4, desc[UR6][R34.64] ;  /* 0x0000000622041981 */ /* 0x020368000c1e1d00 */
[----:B------:R1:W5:Y:S01]  /*12100*/  @P0 LDG.E.128 R8, desc[UR6][R32.64] ;  /* 0x0000000620080981 */ /* 0x000362000c1e1d00 */
[----:B------:R-:W-:Y:S04]  /*12110*/  BSSY.RECONVERGENT B0, `(.L_x_63276) ;  /* 0x0000326000007945 */ /* 0x000fe80003800200 */
[----:B------:R-:W-:Y:S05]  /*12120*/  @!P0 BRA `(.L_x_63277) ;  /* 0x00000018004c8947 */ /* 0x000fea0003800000 */
[----:B------:R-:W-:Y:S01]  /*12130*/  ISETP.GT.AND P2, PT, R72, RZ, PT ;  /* 0x000000ff4800720c */ /* 0x000fe20003f44270 */
[----:B------:R-:W-:Y:S01]  /*12140*/  BSSY.RECONVERGENT B1, `(.L_x_63278) ;  /* 0x0000066000017945 */ /* 0x000fe20003800200 */
[----:B-1----:R-:W-:Y:S01]  /*12150*/  IMAD.MOV.U32 R34, RZ, RZ, R39 ;  /* 0x000000ffff227224 */ /* 0x002fe200078e0027 */
        /* <DEDUP_REMOVED lines=19> */
.L_x_63282:
        /* <DEDUP_REMOVED lines=13> */
.L_x_63284:
[----:B------:R-:W-:Y:S05]  /*12360*/  BSYNC.RECONVERGENT B3 ;  /* 0x0000000000037941 */ /* 0x000fea0003800200 */
.L_x_63283:
        /* <DEDUP_REMOVED lines=54> */
[----:B------:R-:W-:-:S07]  /*126d0*/  LOP3.LUT R134, R167, R134, R43, 0x96, !PT ;  /* 0x00000086a7867212 */ /* 0x000fce00078e962b */
.L_x_63281:
[----:B------:R-:W-:Y:S05]  /*126e0*/  BSYNC.RECONVERGENT B2 ;  /* 0x0000000000027941 */ /* 0x000fea0003800200 */
.L_x_63280:
        /* <DEDUP_REMOVED lines=11> */
.L_x_63279:
[----:B------:R-:W-:Y:S05]  /*127a0*/  BSYNC.RECONVERGENT B1 ;  /* 0x0000000000017941 */ /* 0x000fea0003800200 */
.L_x_63278:
        /* <DEDUP_REMOVED lines=17> */
.L_x_63289:
        /* <DEDUP_REMOVED lines=13> */
.L_x_63291:
[----:B------:R-:W-:Y:S05]  /*12990*/  BSYNC.RECONVERGENT B3 ;  /* 0x0000000000037941 */ /* 0x000fea0003800200 */
.L_x_63290:
        /* <DEDUP_REMOVED lines=56> */
.L_x_63288:
[----:B------:R-:W-:Y:S05]  /*12d20*/  BSYNC.RECONVERGENT B2 ;  /* 0x0000000000027941 */ /* 0x000fea0003800200 */
.L_x_63287:
[----:B------:R-:W-:Y:S01]  /*12d30*/  I2FP.F32.U32 R33, R33 ;  /* 0x0000002100217245 */ /* 0x000fe20000201000 */
[----:B------:R-:W-:Y:S02]  /*12d40*/  IMAD.MOV.U32 R34, RZ, RZ, 0x2f800000 ;  /* 0x2f800000ff227424 */ /* 0x000fe400078e00ff */
[----:B0-----:R-:W-:Y:S02]  /*12d50*/  FMUL.FTZ R36, R5, UR9 ;  /* 0x0000000905247c20 */ /* 0x001fe40008410000 */
        /* <DEDUP_REMOVED lines=8> */
.L_x_63286:
[----:B------:R-:W-:Y:S05]  /*12de0*/  BSYNC.RECONVERGENT B1 ;  /* 0x0000000000017941 */ /* 0x000fea0003800200 */
.L_x_63285:
        /* <DEDUP_REMOVED lines=17> */
.L_x_63296:
        /* <DEDUP_REMOVED lines=13> */
.L_x_63298:
[----:B------:R-:W-:Y:S05]  /*12fd0*/  BSYNC.RECONVERGENT B3 ;  /* 0x0000000000037941 */ /* 0x000fea0003800200 */
.L_x_63297:
        /* <DEDUP_REMOVED lines=56> */
.L_x_63295:
[----:B------:R-:W-:Y:S05]  /*13360*/  BSYNC.RECONVERGENT B2 ;  /* 0x0000000000027941 */ /* 0x000fea0003800200 */
.L_x_63294:
        /* <DEDUP_REMOVED lines=11> */
.L_x_63293:
[----:B------:R-:W-:Y:S05]  /*13420*/  BSYNC.RECONVERGENT B1 ;  /* 0x0000000000017941 */ /* 0x000fea0003800200 */
.L_x_63292:
        /* <DEDUP_REMOVED lines=16> */
.L_x_63302:
        /* <DEDUP_REMOVED lines=13> */
.L_x_63304:
[----:B------:R-:W-:Y:S05]  /*13600*/  BSYNC.RECONVERGENT B2 ;  /* 0x0000000000027941 */ /* 0x000fea0003800200 */
.L_x_63303:
        /* <DEDUP_REMOVED lines=56> */
.L_x_63301:
[----:B------:R-:W-:Y:S05]  /*13990*/  BSYNC.RECONVERGENT B1 ;  /* 0x0000000000017941 */ /* 0x000fea0003800200 */
.L_x_63300:
        /* <DEDUP_REMOVED lines=12> */
.L_x_63277:
        /* <DEDUP_REMOVED lines=21> */
.L_x_63309:
        /* <DEDUP_REMOVED lines=13> */
.L_x_63311:
[----:B------:R-:W-:Y:S05]  /*13c80*/  BSYNC.RECONVERGENT B3 ;  /* 0x0000000000037941 */ /* 0x000fea0003800200 */
.L_x_63310:
        /* <DEDUP_REMOVED lines=55> */
.L_x_63308:
[----:B------:R-:W-:Y:S05]  /*14000*/  BSYNC.RECONVERGENT B2 ;  /* 0x0000000000027941 */ /* 0x000fea0003800200 */
.L_x_63307:
        /* <DEDUP_REMOVED lines=11> */
.L_x_63306:
[----:B------:R-:W-:Y:S05]  /*140c0*/  BSYNC.RECONVERGENT B1 ;  /* 0x0000000000017941 */ /* 0x000fea0003800200 */
.L_x_63305:
        /* <DEDUP_REMOVED lines=17> */
.L_x_63316:
        /* <DEDUP_REMOVED lines=13> */
.L_x_63318:
[----:B------:R-:W-:Y:S05]  /*142b0*/  BSYNC.RECONVERGENT B3 ;  /* 0x0000000000037941 */ /* 0x000fea0003800200 */
.L_x_63317:
        /* <DEDUP_REMOVED lines=56> */
.L_x_63315:
[----:B------:R-:W-:Y:S05]  /*14640*/  BSYNC.RECONVERGENT B2 ;  /* 0x0000000000027941 */ /* 0x000fea0003800200 */
.L_x_63314:
[----:B------:R-:W-:Y:S01]  /*14650*/  HFMA2 R34, -RZ, RZ, 0.1171875, 0 ;  /* 0x2f800000ff227431 */ /* 0x000fe200000001ff */
[----:B------:R-:W-:Y:S01]  /*14660*/  I2FP.F32.U32 R33, R33 ;  /* 0x0000002100217245 */ /* 0x000fe20000201000 */
[----:B0----5:R-:W-:Y:S01]  /*14670*/  FMUL.FTZ R36, R5, UR9 ;  /* 0x0000000905247c20 */ /* 0x021fe20008410000 */
        /* <DEDUP_REMOVED lines=8> */
.L_x_63313:
[----:B------:R-:W-:Y:S05]  /*14700*/  BSYNC.RECONVERGENT B1 ;  /* 0x0000000000017941 */ /* 0x000fea0003800200 */
.L_x_63312:
        /* <DEDUP_REMOVED lines=17> */
.L_x_63323:
        /* <DEDUP_REMOVED lines=13> */
.L_x_63325:
[----:B------:R-:W-:Y:S05]  /*148f0*/  BSYNC.RECONVERGENT B3 ;  /* 0x0000000000037941 */ /* 0x000fea0003800200 */
.L_x_63324:
        /* <DEDUP_REMOVED lines=56> */
.L_x_63322:
[----:B------:R-:W-:Y:S05]  /*14c80*/  BSYNC.RECONVERGENT B2 ;  /* 0x0000000000027941 */ /* 0x000fea0003800200 */
.L_x_63321:
        /* <DEDUP_REMOVED lines=11> */
.L_x_63320:
[----:B------:R-:W-:Y:S05]  /*14d40*/  BSYNC.RECONVERGENT B1 ;  /* 0x0000000000017941 */ /* 0x000fea0003800200 */
.L_x_63319:
        /* <DEDUP_REMOVED lines=16> */
.L_x_63328:
        /* <DEDUP_REMOVED lines=13> */
.L_x_63330:
[----:B------:R-:W-:Y:S05]  /*14f20*/  BSYNC.RECONVERGENT B2 ;  /* 0x0000000000027941 */ /* 0x000fea0003800200 */
.L_x_63329:
        /* <DEDUP_REMOVED lines=56> */
.L_x_63327:
[----:B------:R-:W-:Y:S05]  /*152b0*/  BSYNC.RECONVERGENT B1 ;  /* 0x0000000000017941 */ /* 0x000fea0003800200 */
.L_x_63326:
        /* <DEDUP_REMOVED lines=11> */
.L_x_63299:
[----:B------:R-:W-:Y:S05]  /*15370*/  BSYNC.RECONVERGENT B0 ;  /* 0x0000000000007941 */ /* 0x000fea0003800200 */
.L_x_63276:
        /* <DEDUP_REMOVED lines=23> */
.L_x_63332:
[----:B------:R-:W-:Y:S05]  /*154f0*/  BSYNC.RECONVERGENT B0 ;  /* 0x0000000000007941 */ /* 0x000fea0003800200 */
.L_x_63331:
        /* <DEDUP_REMOVED lines=26> */
.L_x_63339:
        /* <DEDUP_REMOVED lines=13> */
.L_x_63341:
[----:B------:R-:W-:Y:S05]  /*15770*/  BSYNC.RECONVERGENT B3 ;  /* 0x0000000000037941 */ /* 0x000fea0003800200 */
.L_x_63340:
        /* <DEDUP_REMOVED lines=55> */
.L_x_63338:
[----:B------:R-:W-:Y:S05]  /*15af0*/  BSYNC.RECONVERGENT B2 ;  /* 0x0000000000027941 */ /* 0x000fea0003800200 */
.L_x_63337:
        /* <DEDUP_REMOVED lines=11> */
.L_x_63336:
[----:B------:R-:W-:Y:S05]  /*15bb0*/  BSYNC.RECONVERGENT B1 ;  /* 0x0000000000017941 */ /* 0x000fea0003800200 */
.L_x_63335:
        /* <DEDUP_REMOVED lines=17> */
.L_x_63346:
        /* <DEDUP_REMOVED lines=13> */
.L_x_63348:
[----:B------:R-:W-:Y:S05]  /*15da0*/  BSYNC.RECONVERGENT B3 ;  /* 0x0000000000037941 */ /* 0x000fea0003800200 */
.L_x_63347:
        /* <DEDUP_REMOVED lines=56> */
.L_x_63345:
[----:B------:R-:W-:Y:S05]  /*16130*/  BSYNC.RECONVERGENT B2 ;  /* 0x0000000000027941 */ /* 0x000fea0003800200 */
.L_x_63344:
        /* <DEDUP_REMOVED lines=11> */
.L_x_63343:
[----:B------:R-:W-:Y:S05]  /*161f0*/  BSYNC.RECONVERGENT B1 ;  /* 0x0000000000017941 */ /* 0x000fea0003800200 */
.L_x_63342:
        /* <DEDUP_REMOVED lines=17> */
.L_x_63353:
        /* <DEDUP_REMOVED lines=13> */
.L_x_63355:
[----:B------:R-:W-:Y:S05]  /*163e0*/  BSYNC.RECONVERGENT B3 ;  /* 0x0000000000037941 */ /* 0x000fea0003800200 */
.L_x_63354:
        /* <DEDUP_REMOVED lines=56> */
.L_x_63352:
[----:B------:R-:W-:Y:S05]  /*16770*/  BSYNC.RECONVERGENT B2 ;  /* 0x0000000000027941 */ /* 0x000fea0003800200 */
.L_x_63351:
        /* <DEDUP_REMOVED lines=11> */
.L_x_63350:
[----:B------:R-:W-:Y:S05]  /*16830*/  BSYNC.RECONVERGENT B1 ;  /* 0x0000000000017941 */ /* 0x000fea0003800200 */
.L_x_63349:
        /* <DEDUP_REMOVED lines=16> */
.L_x_63359:
        /* <DEDUP_REMOVED lines=13> */
.L_x_63361:
[----:B------:R-:W-:Y:S05]  /*16a10*/  BSYNC.RECONVERGENT B2 ;  /* 0x0000000000027941 */ /* 0x000fea0003800200 */
.L_x_63360:
        /* <DEDUP_REMOVED lines=56> */
.L_x_63358:
[----:B------:R-:W-:Y:S05]  /*16da0*/  BSYNC.RECONVERGENT B1 ;  /* 0x0000000000017941 */ /* 0x000fea0003800200 */
.L_x_63357:
        /* <DEDUP_REMOVED lines=12> */
.L_x_63334:
        /* <DEDUP_REMOVED lines=21> */
.L_x_63366:
        /* <DEDUP_REMOVED lines=13> */
.L_x_63368:
[----:B------:R-:W-:Y:S05]  /*17090*/  BSYNC.RECONVERGENT B3 ;  /* 0x0000000000037941 */ /* 0x000fea0003800200 */
.L_x_63367:
        /* <DEDUP_REMOVED lines=55> */
.L_x_63365:
[----:B------:R-:W-:Y:S05]  /*17410*/  BSYNC.RECONVERGENT B2 ;  /* 0x0000000000027941 */ /* 0x000fea0003800200 */
.L_x_63364:
        /* <DEDUP_REMOVED lines=11> */
.L_x_63363:
[----:B------:R-:W-:Y:S05]  /*174d0*/  BSYNC.RECONVERGENT B1 ;  /* 0x0000000000017941 */ /* 0x000fea0003800200 */
.L_x_63362:
        /* <DEDUP_REMOVED lines=17> */
.L_x_63373:
        /* <DEDUP_REMOVED lines=13> */
.L_x_63375:
[----:B------:R-:W-:Y:S05]  /*176c0*/  BSYNC.RECONVERGENT B3 ;  /* 0x0000000000037941 */ /* 0x000fea0003800200 */
.L_x_63374:
        /* <DEDUP_REMOVED lines=56> */
.L_x_63372:
[----:B------:R-:W-:Y:S05]  /*17a50*/  BSYNC.RECONVERGENT B2 ;  /* 0x0000000000027941 */ /* 0x000fea0003800200 */
.L_x_63371:
        /* <DEDUP_REMOVED lines=11> */
.L_x_63370:
[----:B------:R-:W-:Y:S05]  /*17b10*/  BSYNC.RECONVERGENT B1 ;  /* 0x0000000000017941 */ /* 0x000fea0003800200 */
.L_x_63369:
        /* <DEDUP_REMOVED lines=17> */
.L_x_63380:
        /* <DEDUP_REMOVED lines=13> */
.L_x_63382:
[----:B------:R-:W-:Y:S05]  /*17d00*/  BSYNC.RECONVERGENT B3 ;  /* 0x0000000000037941 */ /* 0x000fea0003800200 */
.L_x_63381:
        /* <DEDUP_REMOVED lines=56> */
.L_x_63379:
[----:B------:R-:W-:Y:S05]  /*18090*/  BSYNC.RECONVERGENT B2 ;  /* 0x0000000000027941 */ /* 0x000fea0003800200 */
.L_x_63378:
        /* <DEDUP_REMOVED lines=11> */
.L_x_63377:
[----:B------:R-:W-:Y:S05]  /*18150*/  BSYNC.RECONVERGENT B1 ;  /* 0x0000000000017941 */ /* 0x000fea0003800200 */
.L_x_63376:
        /* <DEDUP_REMOVED lines=16> */
.L_x_63385:
        /* <DEDUP_REMOVED lines=13> */
.L_x_63387:
[----:B------:R-:W-:Y:S05]  /*18330*/  BSYNC.RECONVERGENT B2 ;  /* 0x0000000000027941 */ /* 0x000fea0003800200 */
.L_x_63386:
        /* <DEDUP_REMOVED lines=56> */
.L_x_63384:
[----:B------:R-:W-:Y:S05]  /*186c0*/  BSYNC.RECONVERGENT B1 ;  /* 0x0000000000017941 */ /* 0x000fea0003800200 */
.L_x_63383:
        /* <DEDUP_REMOVED lines=11> */
.L_x_63356:
[----:B------:R-:W-:Y:S05]  /*18780*/  BSYNC.RECONVERGENT B0 ;  /* 0x0000000000007941 */ /* 0x000fea0003800200 */
.L_x_63333:
        /* <DEDUP_REMOVED lines=23> */
.L_x_63389:
[----:B------:R-:W-:Y:S05]  /*18900*/  BSYNC.RECONVERGENT B0 ;  /* 0x0000000000007941 */ /* 0x000fea0003800200 */
.L_x_63388:
        /* <DEDUP_REMOVED lines=26> */
.L_x_63396:
        /* <DEDUP_REMOVED lines=13> */
.L_x_63398:
[----:B------:R-:W-:Y:S05]  /*18b80*/  BSYNC.RECONVERGENT B3 ;  /* 0x0000000000037941 */ /* 0x000fea0003800200 */
.L_x_63397:
        /* <DEDUP_REMOVED lines=55> */
.L_x_63395:
[----:B------:R-:W-:Y:S05]  /*18f00*/  BSYNC.RECONVERGENT B2 ;  /* 0x0000000000027941 */ /* 0x000fea0003800200 */
.L_x_63394:
        /* <DEDUP_REMOVED lines=11> */
.L_x_63393:
[----:B------:R-:W-:Y:S05]  /*18fc0*/  BSYNC.RECONVERGENT B1 ;  /* 0x0000000000017941 */ /* 0x000fea0003800200 */
.L_x_63392:
        /* <DEDUP_REMOVED lines=17> */
.L_x_63403:
        /* <DEDUP_REMOVED lines=13> */
.L_x_63405:
[----:B------:R-:W-:Y:S05]  /*191b0*/  BSYNC.RECONVERGENT B3 ;  /* 0x0000000000037941 */ /* 0x000fea0003800200 */
.L_x_63404:
        /* <DEDUP_REMOVED lines=56> */
.L_x_63402:
[----:B------:R-:W-:Y:S05]  /*19540*/  BSYNC.RECONVERGENT B2 ;  /* 0x0000000000027941 */ /* 0x000fea0003800200 */
.L_x_63401:
        /* <DEDUP_REMOVED lines=11> */
.L_x_63400:
[----:B------:R-:W-:Y:S05]  /*19600*/  BSYNC.RECONVERGENT B1 ;  /* 0x0000000000017941 */ /* 0x000fea0003800200 */
.L_x_63399:
        /* <DEDUP_REMOVED lines=17> */
.L_x_63410:
        /* <DEDUP_REMOVED lines=13> */
.L_x_63412:
[----:B------:R-:W-:Y:S05]  /*197f0*/  BSYNC.RECONVERGENT B3 ;  /* 0x0000000000037941 */ /* 0x000fea0003800200 */
.L_x_63411:
        /* <DEDUP_REMOVED lines=56> */
.L_x_63409:
[----:B------:R-:W-:Y:S05]  /*19b80*/  BSYNC.RECONVERGENT B2 ;  /* 0x0000000000027941 */ /* 0x000fea0003800200 */
.L_x_63408:
        /* <DEDUP_REMOVED lines=11> */
.L_x_63407:
[----:B------:R-:W-:Y:S05]  /*19c40*/  BSYNC.RECONVERGENT B1 ;  /* 0x0000000000017941 */ /* 0x000fea0003800200 */
.L_x_63406:
        /* <DEDUP_REMOVED lines=16> */
.L_x_63416:
        /* <DEDUP_REMOVED lines=13> */
.L_x_63418:
[----:B------:R-:W-:Y:S05]  /*19e20*/  BSYNC.RECONVERGENT B2 ;  /* 0x0000000000027941 */ /* 0x000fea0003800200 */
.L_x_63417:
        /* <DEDUP_REMOVED lines=56> */
.L_x_63415:
[----:B------:R-:W-:Y:S05]  /*1a1b0*/  BSYNC.RECONVERGENT B1 ;  /* 0x0000000000017941 */ /* 0x000fea0003800200 */
.L_x_63414:
        /* <DEDUP_REMOVED lines=12> */
.L_x_63391:
        /* <DEDUP_REMOVED lines=21> */
.L_x_63423:
        /* <DEDUP_REMOVED lines=13> */
.L_x_63425:
[----:B------:R-:W-:Y:S05]  /*1a4a0*/  BSYNC.RECONVERGENT B3 ;  /* 0x0000000000037941 */ /* 0x000fea0003800200 */
.L_x_63424:
        /* <DEDUP_REMOVED lines=55> */
.L_x_63422:
[----:B------:R-:W-:Y:S05]  /*1a820*/  BSYNC.RECONVERGENT B2 ;  /* 0x0000000000027941 */ /* 0x000fea0003800200 */
.L_x_63421:
        /* <DEDUP_REMOVED lines=11> */
.L_x_63420:
[----:B------:R-:W-:Y:S05]  /*1a8e0*/  BSYNC.RECONVERGENT B1 ;  /* 0x0000000000017941 */ /* 0x000fea0003800200 */
.L_x_63419:
        /* <DEDUP_REMOVED lines=17> */
.L_x_63430:
        /* <DEDUP_REMOVED lines=13> */
.L_x_63432:
[----:B------:R-:W-:Y:S05]  /*1aad0*/  BSYNC.RECONVERGENT B3 ;  /* 0x0000000000037941 */ /* 0x000fea0003800200 */
.L_x_63431:
        /* <DEDUP_REMOVED lines=56> */
.L_x_63429:
[----:B------:R-:W-:Y:S05]  /*1ae60*/  BSYNC.RECONVERGENT B2 ;  /* 0x0000000000027941 */ /* 0x000fea0003800200 */
.L_x_63428:
        /* <DEDUP_REMOVED lines=11> */
.L_x_63427:
[----:B------:R-:W-:Y:S05]  /*1af20*/  BSYNC.RECONVERGENT B1 ;  /* 0x0000000000017941 */ /* 0x000fea0003800200 */
.L_x_63426:
        /* <DEDUP_REMOVED lines=17> */
.L_x_63437:
        /* <DEDUP_REMOVED lines=13> */
.L_x_63439:
[----:B------:R-:W-:Y:S05]  /*1b110*/  BSYNC.RECONVERGENT B3 ;  /* 0x0000000000037941 */ /* 0x000fea0003800200 */
.L_x_63438:
        /* <DEDUP_REMOVED lines=56> */
.L_x_63436:
[----:B------:R-:W-:Y:S05]  /*1b4a0*/  BSYNC.RECONVERGENT B2 ;  /* 0x0000000000027941 */ /* 0x000fea0003800200 */
.L_x_63435:
        /* <DEDUP_REMOVED lines=11> */
.L_x_63434:
[----:B------:R-:W-:Y:S05]  /*1b560*/  BSYNC.RECONVERGENT B1 ;  /* 0x0000000000017941 */ /* 0x000fea0003800200 */
.L_x_63433:
        /* <DEDUP_REMOVED lines=16> */
.L_x_63442:
        /* <DEDUP_REMOVED lines=13> */
.L_x_63444:
[----:B------:R-:W-:Y:S05]  /*1b740*/  BSYNC.RECONVERGENT B2 ;  /* 0x0000000000027941 */ /* 0x000fea0003800200 */
.L_x_63443:
        /* <DEDUP_REMOVED lines=53> */
[----:B------:R-:W-:Y:S01]  /*1baa0*/  IMAD.MOV.U32 R50, RZ, RZ, RZ ;  /* 0x000000ffff327224 */ /* 0x000fe200078e00ff */
[----:B------:R-:W-:Y:S02]  /*1bab0*/  LOP3.LUT R134, R167, R134, R45, 0x96, !PT ;  /* 0x00000086a7867212 */ /* 0x000fe400078e962d */
[----:B------:R-:W-:-:S07]  /*1bac0*/  MOV R48, R44 ;  /* 0x0000002c00307202 */ /* 0x000fce0000000f00 */
.L_x_63441:
[----:B------:R-:W-:Y:S05]  /*1bad0*/  BSYNC.RECONVERGENT B1 ;  /* 0x0000000000017941 */ /* 0x000fea0003800200 */
.L_x_63440:
        /* <DEDUP_REMOVED lines=11> */
.L_x_63413:
[----:B------:R-:W-:Y:S05]  /*1bb90*/  BSYNC.RECONVERGENT B0 ;  /* 0x0000000000007941 */ /* 0x000fea0003800200 */
.L_x_63390:
        /* <DEDUP_REMOVED lines=23> */
.L_x_63446:
[----:B------:R-:W-:Y:S05]  /*1bd10*/  BSYNC.RECONVERGENT B0 ;  /* 0x0000000000007941 */ /* 0x000fea0003800200 */
.L_x_63445:
[----:B-----5:R1:W5:Y:S04]  /*1bd20*/  @P1 LDG.E.128 R4, desc[UR6][R54.64] ;  /* 0x0000000636041981 */ /* 0x020368000c1e1d00 */
[----:B------:R1:W5:Y:S01]  /*1bd30*/  @P0 LDG.E.128 R8, desc[UR6][R46.64] ;  /* 0x000000062e080981 */ /* 0x000362000c1e1d00 */
[----:B------:R-:W-:Y:S04]  /*1bd40*/  BSSY.RECONVERGENT B0, `(.L_x_63447) ;  /* 0x0000328000007945 */ /* 0x000fe80003800200 */
[----:B------:R-:W-:Y:S05]  /*1bd50*/  @!P0 BRA `(.L_x_63448) ;  /* 0x0000001800508947 */ /* 0x000fea0003800000 */
[----:B------:R-:W-:Y:S01]  /*1bd60*/  ISETP.GT.AND P2, PT, R72, RZ, PT ;  /* 0x000000ff4800720c */ /* 0x000fe20003f44270 */
[----:B------:R-:W-:Y:S01]  /*1bd70*/  BSSY.RECONVERGENT B1, `(.L_x_63449) ;  /* 0x0000067000017945 */ /* 0x000fe20003800200 */
[----:B-1----:R-:W-:Y:S01]  /*1bd80*/  IMAD.MOV.U32 R46, RZ, RZ, R50 ;  /* 0x000000ffff2e7224 */ /* 0x002fe200078e0032 */
        /* <DEDUP_REMOVED lines=19> */
.L_x_63453:
        /* <DEDUP_REMOVED lines=13> */
.L_x_63455:
[----:B------:R-:W-:Y:S05]  /*1bf90*/  BSYNC.RECONVERGENT B3 ;  /* 0x0000000000037941 */ /* 0x000fea0003800200 */
.L_x_63454:
        /* <DEDUP_REMOVED lines=50> */
[----:B------:R-:W-:Y:S02]  /*1c2c0*/  MOV R140, R46 ;  /* 0x0000002e008c7202 */ /* 0x000fe40000000f00 */
[----:B------:R-:W-:Y:S01]  /*1c2d0*/  LOP3.LUT R135, R50, UR15, R47, 0x96, !PT ;  /* 0x0000000f32877c12 */ /* 0x000fe2000f8e962f */
[----:B------:R-:W-:Y:S01]  /*1c2e0*/  IMAD.MOV.U32 R49, RZ, RZ, R44 ;  /* 0x000000ffff317224 */ /* 0x000fe200078e002c */
[----:B------:R-:W-:Y:S01]  /*1c2f0*/  LOP3.LUT R134, R167, R134, R45, 0x96, !PT ;  /* 0x00000086a7867212 */ /* 0x000fe200078e962d */
[----:B------:R-:W-:Y:S01]  /*1c300*/  IMAD.MOV.U32 R46, RZ, RZ, RZ ;  /* 0x000000ffff2e7224 */ /* 0x000fe200078e00ff */
[----:B------:R-:W-:-:S07]  /*1c310*/  MOV R44, R48 ;  /* 0x00000030002c7202 */ /* 0x000fce0000000f00 */
.L_x_63452:
[----:B------:R-:W-:Y:S05]  /*1c320*/  BSYNC.RECONVERGENT B2 ;  /* 0x0000000000027941 */ /* 0x000fea0003800200 */
.L_x_63451:
[----:B------:R-:W-:Y:S01]  /*1c330*/  HFMA2 R45, -RZ, RZ, 0.1171875, 0 ;  /* 0x2f800000ff2d7431 */ /* 0x000fe200000001ff */
[----:B------:R-:W-:Y:S01]  /*1c340*/  I2FP.F32.U32 R44, R44 ;  /* 0x0000002c002c7245 */ /* 0x000fe20000201000 */
[----:B------:R-:W-:-:S04]  /*1c350*/  FMUL.FTZ R47, R4, UR9 ;  /* 0x00000009042f7c20 */ /* 0x000fc80008410000 */
        /* <DEDUP_REMOVED lines=8> */
.L_x_63450:
[----:B------:R-:W-:Y:S05]  /*1c3e0*/  BSYNC.RECONVERGENT B1 ;  /* 0x0000000000017941 */ /* 0x000fea0003800200 */
.L_x_63449:
        /* <DEDUP_REMOVED lines=17> */
.L_x_63460:
        /* <DEDUP_REMOVED lines=13> */
.L_x_63462:
[----:B------:R-:W-:Y:S05]  /*1c5d0*/  BSYNC.RECONVERGENT B3 ;  /* 0x0000000000037941 */ /* 0x000fea0003800200 */
.L_x_63461:
        /* <DEDUP_REMOVED lines=56> */
.L_x_63459:
[----:B------:R-:W-:Y:S05]  /*1c960*/  BSYNC.RECONVERGENT B2 ;  /* 0x0000000000027941 */ /* 0x000fea0003800200 */
.L_x_63458:
        /* <DEDUP_REMOVED lines=11> */
.L_x_63457:
[----:B------:R-:W-:Y:S05]  /*1ca20*/  BSYNC.RECONVERGENT B1 ;  /* 0x0000000000017941 */ /* 0x000fea0003800200 */
.L_x_63456:
        /* <DEDUP_REMOVED lines=17> */
.L_x_63467:
        /* <DEDUP_REMOVED lines=13> */
.L_x_63469:
[----:B------:R-:W-:Y:S05]  /*1cc10*/  BSYNC.RECONVERGENT B3 ;  /* 0x0000000000037941 */ /* 0x000fea0003800200 */
.L_x_63468:
        /* <DEDUP_REMOVED lines=51> */
[----:B------:R-:W-:Y:S02]  /*1cf50*/  MOV R140, R50 ;  /* 0x00000032008c7202 */ /* 0x000fe40000000f00 */
[----:B------:R-:W-:Y:S01]  /*1cf60*/  LOP3.LUT R135, R52, UR15, R51, 0x96, !PT ;  /* 0x0000000f34877c12 */ /* 0x000fe2000f8e9633 */
[----:B------:R-:W-:Y:S01]  /*1cf70*/  IMAD.MOV.U32 R50, RZ, RZ, R49 ;  /* 0x000000ffff327224 */ /* 0x000fe200078e0031 */
[----:B------:R-:W-:Y:S02]  /*1cf80*/  LOP3.LUT R134, R167, R134, R47, 0x96, !PT ;  /* 0x00000086a7867212 */ /* 0x000fe400078e962f */
[----:B------:R-:W-:-:S07]  /*1cf90*/  MOV R49, R46 ;  /* 0x0000002e00317202 */ /* 0x000fce0000000f00 */
.L_x_63466:
[----:B------:R-:W-:Y:S05]  /*1cfa0*/  BSYNC.RECONVERGENT B2 ;  /* 0x0000000000027941 */ /* 0x000fea0003800200 */
.L_x_63465:
[----:B------:R-:W-:Y:S01]  /*1cfb0*/  HFMA2 R47, -RZ, RZ, 0.1171875, 0 ;  /* 0x2f800000ff2f7431 */ /* 0x000fe200000001ff */
[----:B------:R-:W-:Y:S01]  /*1cfc0*/  I2FP.F32.U32 R46, R50 ;  /* 0x00000032002e7245 */ /* 0x000fe20000201000 */
[----:B------:R-:W-:-:S04]  /*1cfd0*/  FMUL.FTZ R50, R6, UR9 ;  /* 0x0000000906327c20 */ /* 0x000fc80008410000 */
        /* <DEDUP_REMOVED lines=8> */
.L_x_63464:
[----:B------:R-:W-:Y:S05]  /*1d060*/  BSYNC.RECONVERGENT B1 ;  /* 0x0000000000017941 */ /* 0x000fea0003800200 */
.L_x_63463:
        /* <DEDUP_REMOVED lines=16> */
.L_x_63473:
        /* <DEDUP_REMOVED lines=13> */
.L_x_63475:
[----:B------:R-:W-:Y:S05]  /*1d240*/  BSYNC.RECONVERGENT B2 ;  /* 0x0000000000027941 */ /* 0x000fea0003800200 */
.L_x_63474:
        /* <DEDUP_REMOVED lines=56> */
.L_x_63472:
[----:B------:R-:W-:Y:S05]  /*1d5d0*/  BSYNC.RECONVERGENT B1 ;  /* 0x0000000000017941 */ /* 0x000fea0003800200 */
.L_x_63471:
        /* <DEDUP_REMOVED lines=12> */
.L_x_63448:
[----:B------:R-:W-:Y:S01]  /*1d6a0*/  BSSY.RECONVERGENT B1, `(.L_x_63476) ;  /* 0x0000067000017945 */ /* 0x000fe20003800200 */
[----:B-1----:R-:W-:Y:S01]  /*1d6b0*/  IMAD.MOV.U32 R46, RZ, RZ, R50 ;  /* 0x000000ffff2e7224 */ /* 0x002fe200078e0032 */
        /* <DEDUP_REMOVED lines=19> */
.L_x_63480:
        /* <DEDUP_REMOVED lines=13> */
.L_x_63482:
[----:B------:R-:W-:Y:S05]  /*1d8c0*/  BSYNC.RECONVERGENT B3 ;  /* 0x0000000000037941 */ /* 0x000fea0003800200 */
.L_x_63481:
        /* <DEDUP_REMOVED lines=56> */
.L_x_63479:
[----:B------:R-:W-:Y:S05]  /*1dc50*/  BSYNC.RECONVERGENT B2 ;  /* 0x0000000000027941 */ /* 0x000fea0003800200 */
.L_x_63478:
        /* <DEDUP_REMOVED lines=11> */
.L_x_63477:
[----:B------:R-:W-:Y:S05]  /*1dd10*/  BSYNC.RECONVERGENT B1 ;  /* 0x0000000000017941 */ /* 0x000fea0003800200 */
.L_x_63476:
        /* <DEDUP_REMOVED lines=17> */
.L_x_63487:
        /* <DEDUP_REMOVED lines=13> */
.L_x_63489:
[----:B------:R-:W-:Y:S05]  /*1df00*/  BSYNC.RECONVERGENT B3 ;  /* 0x0000000000037941 */ /* 0x000fea0003800200 */
.L_x_63488:
        /* <DEDUP_REMOVED lines=56> */
.L_x_63486:
[----:B------:R-:W-:Y:S05]  /*1e290*/  BSYNC.RECONVERGENT B2 ;  /* 0x0000000000027941 */ /* 0x000fea0003800200 */
.L_x_63485:
        /* <DEDUP_REMOVED lines=11> */
.L_x_63484:
[----:B------:R-:W-:Y:S05]  /*1e350*/  BSYNC.RECONVERGENT B1 ;  /* 0x0000000000017941 */ /* 0x000fea0003800200 */
.L_x_63483:
        /* <DEDUP_REMOVED lines=17> */
.L_x_63494:
        /* <DEDUP_REMOVED lines=13> */
.L_x_63496:
[----:B------:R-:W-:Y:S05]  /*1e540*/  BSYNC.RECONVERGENT B3 ;  /* 0x0000000000037941 */ /* 0x000fea0003800200 */
.L_x_63495:
        /* <DEDUP_REMOVED lines=56> */
.L_x_63493:
[----:B------:R-:W-:Y:S05]  /*1e8d0*/  BSYNC.RECONVERGENT B2 ;  /* 0x0000000000027941 */ /* 0x000fea0003800200 */
.L_x_63492:
        /* <DEDUP_REMOVED lines=11> */
.L_x_63491:
[----:B------:R-:W-:Y:S05]  /*1e990*/  BSYNC.RECONVERGENT B1 ;  /* 0x0000000000017941 */ /* 0x000fea0003800200 */
.L_x_63490:
        /* <DEDUP_REMOVED lines=16> */
.L_x_63499:
        /* <DEDUP_REMOVED lines=13> */
.L_x_63501:
[----:B------:R-:W-:Y:S05]  /*1eb70*/  BSYNC.RECONVERGENT B2 ;  /* 0x0000000000027941 */ /* 0x000fea0003800200 */
.L_x_63500:
        /* <DEDUP_REMOVED lines=56> */
.L_x_63498:
[----:B------:R-:W-:Y:S05]  /*1ef00*/  BSYNC.RECONVERGENT B1 ;  /* 0x0000000000017941 */ /* 0x000fea0003800200 */
.L_x_63497:
        /* <DEDUP_REMOVED lines=11> */
.L_x_63470:
[----:B------:R-:W-:Y:S05]  /*1efc0*/  BSYNC.RECONVERGENT B0 ;  /* 0x0000000000007941 */ /* 0x000fea0003800200 */
.L_x_63447:
        /* <DEDUP_REMOVED lines=23> */
.L_x_63503:
[----:B------:R-:W-:Y:S05]  /*1f140*/  BSYNC.RECONVERGENT B0 ;  /* 0x0000000000007941 */ /* 0x000fea0003800200 */
.L_x_63502:
[----:B-----5:R1:W5:Y:S04]  /*1f150*/  @P1 LDG.E.128 R4, desc[UR6][R56.64] ;  /* 0x0000000638041981 */ /* 0x020368000c1e1d00 */
[----:B------:R1:W5:Y:S01]  /*1f160*/  @P0 LDG.E.128 R8, desc[UR6][R54.64] ;  /* 0x0000000636080981 */ /* 0x000362000c1e1d00 */
[----:B------:R-:W-:Y:S04]  /*1f170*/  BSSY.RECONVERGENT B0, `(.L_x_63504) ;  /* 0x0000328000007945 */ /* 0x000fe80003800200 */
[----:B------:R-:W-:Y:S05]  /*1f180*/  @!P0 BRA `(.L_x_63505) ;  /* 0x0000001800508947 */ /* 0x000fea0003800000 */
[----:B------:R-:W-:Y:S01]  /*1f190*/  ISETP.GT.AND P2, PT, R72, RZ, PT ;  /* 0x000000ff4800720c */ /* 0x000fe20003f44270 */
[----:B------:R-:W-:Y:S01]  /*1f1a0*/  BSSY.RECONVERGENT B1, `(.L_x_63506) ;  /* 0x0000067000017945 */ /* 0x000fe20003800200 */
[----:B------:R-:W-:Y:S01]  /*1f1b0*/  IMAD.MOV.U32 R50, RZ, RZ, R51 ;  /* 0x000000ffff327224 */ /* 0x000fe200078e0033 */
        /* <DEDUP_REMOVED lines=19> */
.L_x_63510:
        /* <DEDUP_REMOVED lines=13> */
.L_x_63512:
[----:B------:R-:W-:Y:S05]  /*1f3c0*/  BSYNC.RECONVERGENT B3 ;  /* 0x0000000000037941 */ /* 0x000fea0003800200 */
.L_x_63511:
        /* <DEDUP_REMOVED lines=56> */
.L_x_63509:
[----:B------:R-:W-:Y:S05]  /*1f750*/  BSYNC.RECONVERGENT B2 ;  /* 0x0000000000027941 */ /* 0x000fea0003800200 */
.L_x_63508:
        /* <DEDUP_REMOVED lines=11> */
.L_x_63507:
[----:B------:R-:W-:Y:S05]  /*1f810*/  BSYNC.RECONVERGENT B1 ;  /* 0x0000000000017941 */ /* 0x000fea0003800200 */
.L_x_63506:
        /* <DEDUP_REMOVED lines=17> */
.L_x_63517:
        /* <DEDUP_REMOVED lines=13> */
.L_x_63519:
[----:B------:R-:W-:Y:S05]  /*1fa00*/  BSYNC.RECONVERGENT B3 ;  /* 0x0000000000037941 */ /* 0x000fea0003800200 */
.L_x_63518:
        /* <DEDUP_REMOVED lines=56> */
.L_x_63516:
[----:B------:R-:W-:Y:S05]  /*1fd90*/  BSYNC.RECONVERGENT B2 ;  /* 0x0000000000027941 */ /* 0x000fea0003800200 */
.L_x_63515:
        /* <DEDUP_REMOVED lines=11> */
.L_x_63514:
[----:B------:R-:W-:Y:S05]  /*1fe50*/  BSYNC.RECONVERGENT B1 ;  /* 0x0000000000017941 */ /* 0x000fea0003800200 */
.L_x_63513:
        /* <DEDUP_REMOVED lines=17> */
.L_x_63524:
        /* <DEDUP_REMOVED lines=13> */
.L_x_63526:
[----:B------:R-:W-:Y:S05]  /*20040*/  BSYNC.RECONVERGENT B3 ;  /* 0x0000000000037941 */ /* 0x000fea0003800200 */
.L_x_63525:
        /* <DEDUP_REMOVED lines=53> */
[----:B------:R-:W-:Y:S01]  /*203a0*/  MOV R55, R52 ;  /* 0x0000003400377202 */ /* 0x000fe20000000f00 */
[----:B------:R-:W-:Y:S01]  /*203b0*/  IMAD.MOV.U32 R52, RZ, RZ, RZ ;  /* 0x000000ffff347224 */ /* 0x000fe200078e00ff */
[----:B------:R-:W-:-:S07]  /*203c0*/  LOP3.LUT R134, R167, R134, R53, 0x96, !PT ;  /* 0x00000086a7867212 */ /* 0x000fce00078e9635 */
.L_x_63523:
[----:B------:R-:W-:Y:S05]  /*203d0*/  BSYNC.RECONVERGENT B2 ;  /* 0x0000000000027941 */ /* 0x000fea0003800200 */
.L_x_63522:
        /* <DEDUP_REMOVED lines=11> */
.L_x_63521:
[----:B------:R-:W-:Y:S05]  /*20490*/  BSYNC.RECONVERGENT B1 ;  /* 0x0000000000017941 */ /* 0x000fea0003800200 */
.L_x_63520:
        /* <DEDUP_REMOVED lines=16> */
.L_x_63530:
        /* <DEDUP_REMOVED lines=13> */
.L_x_63532:
[----:B------:R-:W-:Y:S05]  /*20670*/  BSYNC.RECONVERGENT B2 ;  /* 0x0000000000027941 */ /* 0x000fea0003800200 */
.L_x_63531:
        /* <DEDUP_REMOVED lines=56> */
.L_x_63529:
[----:B------:R-:W-:Y:S05]  /*20a00*/  BSYNC.RECONVERGENT B1 ;  /* 0x0000000000017941 */ /* 0x000fea0003800200 */
.L_x_63528:
[----:B------:R-:W-:Y:S01]  /*20a10*/  I2FP.F32.U32 R52, R51 ;  /* 0x0000003300347245 */ /* 0x000fe20000201000 */
[----:B------:R-:W-:Y:S02]  /*20a20*/  HFMA2 R51, -RZ, RZ, 0.1171875, 0 ;  /* 0x2f800000ff337431 */ /* 0x000fe400000001ff */
        /* <DEDUP_REMOVED lines=10> */
.L_x_63505:
[----:B------:R-:W-:Y:S01]  /*20ad0*/  BSSY.RECONVERGENT B1, `(.L_x_63533) ;  /* 0x0000067000017945 */ /* 0x000fe20003800200 */
[----:B------:R-:W-:Y:S01]  /*20ae0*/  IMAD.MOV.U32 R50, RZ, RZ, R51 ;  /* 0x000000ffff327224 */ /* 0x000fe200078e0033 */
[----:B-1----:R-:W-:Y:S01]  /*20af0*/  MOV R55, R49 ;  /* 0x0000003100377202 */ /* 0x002fe20000000f00 */
        /* <DEDUP_REMOVED lines=18> */
.L_x_63537:
        /* <DEDUP_REMOVED lines=13> */
.L_x_63539:
[----:B------:R-:W-:Y:S05]  /*20cf0*/  BSYNC.RECONVERGENT B3 ;  /* 0x0000000000037941 */ /* 0x000fea0003800200 */
.L_x_63538:
        /* <DEDUP_REMOVED lines=56> */
.L_x_63536:
[----:B------:R-:W-:Y:S05]  /*21080*/  BSYNC.RECONVERGENT B2 ;  /* 0x0000000000027941 */ /* 0x000fea0003800200 */
.L_x_63535:
        /* <DEDUP_REMOVED lines=11> */
.L_x_63534:
[----:B------:R-:W-:Y:S05]  /*21140*/  BSYNC.RECONVERGENT B1 ;  /* 0x0000000000017941 */ /* 0x000fea0003800200 */
.L_x_63533:
        /* <DEDUP_REMOVED lines=17> */
.L_x_63544:
        /* <DEDUP_REMOVED lines=13> */
.L_x_63546:
[----:B------:R-:W-:Y:S05]  /*21330*/  BSYNC.RECONVERGENT B3 ;  /* 0x0000000000037941 */ /* 0x000fea0003800200 */
.L_x_63545:
        /* <DEDUP_REMOVED lines=56> */
.L_x_63543:
[----:B------:R-:W-:Y:S05]  /*216c0*/  BSYNC.RECONVERGENT B2 ;  /* 0x0000000000027941 */ /* 0x000fea0003800200 */
.L_x_63542:
        /* <DEDUP_REMOVED lines=11> */
.L_x_63541:
[----:B------:R-:W-:Y:S05]  /*21780*/  BSYNC.RECONVERGENT B1 ;  /* 0x0000000000017941 */ /* 0x000fea0003800200 */
.L_x_63540:
        /* <DEDUP_REMOVED lines=17> */
.L_x_63551:
        /* <DEDUP_REMOVED lines=13> */
.L_x_63553:
[----:B------:R-:W-:Y:S05]  /*21970*/  BSYNC.RECONVERGENT B3 ;  /* 0x0000000000037941 */ /* 0x000fea0003800200 */
.L_x_63552:
        /* <DEDUP_REMOVED lines=56> */
.L_x_63550:
[----:B------:R-:W-:Y:S05]  /*21d00*/  BSYNC.RECONVERGENT B2 ;  /* 0x0000000000027941 */ /* 0x000fea0003800200 */
.L_x_63549:
[----:B------:R-:W-:Y:S01]  /*21d10*/  HFMA2 R54, -RZ, RZ, 0.1171875, 0 ;  /* 0x2f800000ff367431 */ /* 0x000fe200000001ff */
[----:B------:R-:W-:Y:S01]  /*21d20*/  I2FP.F32.U32 R51, R50 ;  /* 0x0000003200337245 */ /* 0x000fe20000201000 */
[----:B-----5:R-:W-:-:S04]  /*21d30*/  FMUL.FTZ R50, R6, UR9 ;  /* 0x0000000906327c20 */ /* 0x020fc80008410000 */
[----:B------:R-:W-:Y:S01]  /*21d40*/  FMUL.FTZ R53, R50, UR8 ;  /* 0x0000000832357c20 */ /* 0x000fe20008410000 */
[----:B------:R-:W-:Y:S02]  /*21d50*/  HADD2.F32 R50, -RZ, R228.H0_H0 ;  /* 0x200000e4ff327230 */ /* 0x000fe40000004100 */
[----:B------:R-:W-:-:S05]  /*21d60*/  FFMA.FTZ R51, R51, R54, 1.1641532182693481445e-10 ;  /* 0x2f00000033337423 */ /* 0x000fca0000010036 */
[----:B------:R-:W-:-:S04]  /*21d70*/  FSETP.GTU.FTZ.AND P2, PT, R51, UR12, PT ;  /* 0x0000000c33007c0b */ /* 0x000fc8000bf5c000 */
[----:B------:R-:W-:Y:S02]  /*21d80*/  FSEL R53, R53, RZ, !P2 ;  /* 0x000000ff35357208 */ /* 0x000fe40005000000 */
[----:B------:R-:W-:-:S03]  /*21d90*/  SEL R51, RZ, 0x1, P2 ;  /* 0x00000001ff337807 */ /* 0x000fc60001000000 */
[----:B------:R-:W-:Y:S01]  /*21da0*/  FMUL.FTZ R50, R50, R53 ;  /* 0x0000003532327220 */ /* 0x000fe20000410000 */
[----:B------:R-:W-:-:S07]  /*21db0*/  PRMT R143, R51, 0x7610, R143 ;  /* 0x00007610338f7816 */ /* 0x000fce000000008f */
.L_x_63548:
[----:B------:R-:W-:Y:S05]  /*21dc0*/  BSYNC.RECONVERGENT B1 ;  /* 0x0000000000017941 */ /* 0x000fea0003800200 */
.L_x_63547:
        /* <DEDUP_REMOVED lines=16> */
.L_x_63556:
        /* <DEDUP_REMOVED lines=13> */
.L_x_63558:
[----:B------:R-:W-:Y:S05]  /*21fa0*/  BSYNC.RECONVERGENT B2 ;  /* 0x0000000000027941 */ /* 0x000fea0003800200 */
.L_x_63557:
        /* <DEDUP_REMOVED lines=56> */
.L_x_63555:
[----:B------:R-:W-:Y:S05]  /*22330*/  BSYNC.RECONVERGENT B1 ;  /* 0x0000000000017941 */ /* 0x000fea0003800200 */
.L_x_63554:
        /* <DEDUP_REMOVED lines=11> */
.L_x_63527:
[----:B------:R-:W-:Y:S05]  /*223f0*/  BSYNC.RECONVERGENT B0 ;  /* 0x0000000000007941 */ /* 0x000fea0003800200 */
.L_x_63504:
        /* <DEDUP_REMOVED lines=23> */
.L_x_63560:
[----:B------:R-:W-:Y:S05]  /*22570*/  BSYNC.RECONVERGENT B0 ;  /* 0x0000000000007941 */ /* 0x000fea0003800200 */
.L_x_63559:
        /* <DEDUP_REMOVED lines=26> */
.L_x_63567:
        /* <DEDUP_REMOVED lines=13> */
.L_x_63569:
[----:B------:R-:W-:Y:S05]  /*227f0*/  BSYNC.RECONVERGENT B3 ;  /* 0x0000000000037941 */ /* 0x000fea0003800200 */
.L_x_63568:
        /* <DEDUP_REMOVED lines=54> */
[----:B------:R-:W-:Y:S02]  /*22b60*/  LOP3.LUT R134, R167, R134, R53, 0x96, !PT ;  /* 0x00000086a7867212 */ /* 0x000fe400078e9635 */
[----:B------:R-:W-:-:S07]  /*22b70*/  MOV R52, R55 ;  /* 0x0000003700347202 */ /* 0x000fce0000000f00 */
.L_x_63566:
[----:B------:R-:W-:Y:S05]  /*22b80*/  BSYNC.RECONVERGENT B2 ;  /* 0x0000000000027941 */ /* 0x000fea0003800200 */
.L_x_63565:
[----:B------:R-:W-:Y:S01]  /*22b90*/  I2FP.F32.U32 R53, R52 ;  /* 0x0000003400357245 */ /* 0x000fe20000201000 */
[----:B------:R-:W-:Y:S02]  /*22ba0*/  HFMA2 R52, -RZ, RZ, 0.1171875, 0 ;  /* 0x2f800000ff347431 */ /* 0x000fe400000001ff */
        /* <DEDUP_REMOVED lines=9> */
.L_x_63564:
[----:B------:R-:W-:Y:S05]  /*22c40*/  BSYNC.RECONVERGENT B1 ;  /* 0x0000000000017941 */ /* 0x000fea0003800200 */
.L_x_63563:
        /* <DEDUP_REMOVED lines=17> */
.L_x_63574:
        /* <DEDUP_REMOVED lines=13> */
.L_x_63576:
[----:B------:R-:W-:Y:S05]  /*22e30*/  BSYNC.RECONVERGENT B3 ;  /* 0x0000000000037941 */ /* 0x000fea0003800200 */
.L_x_63575:
        /* <DEDUP_REMOVED lines=56> */
.L_x_63573:
[----:B------:R-:W-:Y:S05]  /*231c0*/  BSYNC.RECONVERGENT B2 ;  /* 0x0000000000027941 */ /* 0x000fea0003800200 */
.L_x_63572:
        /* <DEDUP_REMOVED lines=11> */
.L_x_63571:
[----:B------:R-:W-:Y:S05]  /*23280*/  BSYNC.RECONVERGENT B1 ;  /* 0x0000000000017941 */ /* 0x000fea0003800200 */
.L_x_63570:
        /* <DEDUP_REMOVED lines=17> */
.L_x_63581:
        /* <DEDUP_REMOVED lines=13> */
.L_x_63583:
[----:B------:R-:W-:Y:S05]  /*23470*/  BSYNC.RECONVERGENT B3 ;  /* 0x0000000000037941 */ /* 0x000fea0003800200 */
.L_x_63582:
        /* <DEDUP_REMOVED lines=56> */
.L_x_63580:
[----:B------:R-:W-:Y:S05]  /*23800*/  BSYNC.RECONVERGENT B2 ;  /* 0x0000000000027941 */ /* 0x000fea0003800200 */
.L_x_63579:
        /* <DEDUP_REMOVED lines=11> */
.L_x_63578:
[----:B------:R-:W-:Y:S05]  /*238c0*/  BSYNC.RECONVERGENT B1 ;  /* 0x0000000000017941 */ /* 0x000fea0003800200 */
.L_x_63577:
        /* <DEDUP_REMOVED lines=16> */
.L_x_63587:
        /* <DEDUP_REMOVED lines=13> */
.L_x_63589:
[----:B------:R-:W-:Y:S05]  /*23aa0*/  BSYNC.RECONVERGENT B2 ;  /* 0x0000000000027941 */ /* 0x000fea0003800200 */
.L_x_63588:
        /* <DEDUP_REMOVED lines=56> */
.L_x_63586:
[----:B------:R-:W-:Y:S05]  /*23e30*/  BSYNC.RECONVERGENT B1 ;  /* 0x0000000000017941 */ /* 0x000fea0003800200 */
.L_x_63585:
        /* <DEDUP_REMOVED lines=12> */
.L_x_63562:
        /* <DEDUP_REMOVED lines=21> */
.L_x_63594:
        /* <DEDUP_REMOVED lines=13> */
.L_x_63596:
[----:B------:R-:W-:Y:S05]  /*24120*/  BSYNC.RECONVERGENT B3 ;  /* 0x0000000000037941 */ /* 0x000fea0003800200 */
.L_x_63595:
        /* <DEDUP_REMOVED lines=56> */
.L_x_63593:
[----:B------:R-:W-:Y:S05]  /*244b0*/  BSYNC.RECONVERGENT B2 ;  /* 0x0000000000027941 */ /* 0x000fea0003800200 */
.L_x_63592:
        /* <DEDUP_REMOVED lines=11> */
.L_x_63591:
[----:B------:R-:W-:Y:S05]  /*24570*/  BSYNC.RECONVERGENT B1 ;  /* 0x0000000000017941 */ /* 0x000fea0003800200 */
.L_x_63590:
        /* <DEDUP_REMOVED lines=17> */
.L_x_63601:
        /* <DEDUP_REMOVED lines=13> */
.L_x_63603:
[----:B------:R-:W-:Y:S05]  /*24760*/  BSYNC.RECONVERGENT B3 ;  /* 0x0000000000037941 */ /* 0x000fea0003800200 */
.L_x_63602:
        /* <DEDUP_REMOVED lines=56> */
.L_x_63600:
[----:B------:R-:W-:Y:S05]  /*24af0*/  BSYNC.RECONVERGENT B2 ;  /* 0x0000000000027941 */ /* 0x000fea0003800200 */
.L_x_63599:
        /* <DEDUP_REMOVED lines=11> */
.L_x_63598:
[----:B------:R-:W-:Y:S05]  /*24bb0*/  BSYNC.RECONVERGENT B1 ;  /* 0x0000000000017941 */ /* 0x000fea0003800200 */
.L_x_63597:
        /* <DEDUP_REMOVED lines=17> */
.L_x_63608:
        /* <DEDUP_REMOVED lines=13> */
.L_x_63610:
[----:B------:R-:W-:Y:S05]  /*24da0*/  BSYNC.RECONVERGENT B3 ;  /* 0x0000000000037941 */ /* 0x000fea0003800200 */
.L_x_63609:
        /* <DEDUP_REMOVED lines=56> */
.L_x_63607:
[----:B------:R-:W-:Y:S05]  /*25130*/  BSYNC.RECONVERGENT B2 ;  /* 0x0000000000027941 */ /* 0x000fea0003800200 */
.L_x_63606:
        /* <DEDUP_REMOVED lines=11> */
.L_x_63605:
[----:B------:R-:W-:Y:S05]  /*251f0*/  BSYNC.RECONVERGENT B1 ;  /* 0x0000000000017941 */ /* 0x000fea0003800200 */
.L_x_63604:
        /* <DEDUP_REMOVED lines=16> */
.L_x_63613:
        /* <DEDUP_REMOVED lines=13> */
.L_x_63615:
[----:B------:R-:W-:Y:S05]  /*253d0*/  BSYNC.RECONVERGENT B2 ;  /* 0x0000000000027941 */ /* 0x000fea0003800200 */
.L_x_63614:
        /* <DEDUP_REMOVED lines=56> */
.L_x_63612:
[----:B------:R-:W-:Y:S05]  /*25760*/  BSYNC.RECONVERGENT B1 ;  /* 0x0000000000017941 */ /* 0x000fea0003800200 */
.L_x_63611:
        /* <DEDUP_REMOVED lines=11> */
.L_x_63584:
[----:B------:R-:W-:Y:S05]  /*25820*/  BSYNC.RECONVERGENT B0 ;  /* 0x0000000000007941 */ /* 0x000fea0003800200 */
.L_x_63561:
        /* <DEDUP_REMOVED lines=23> */
.L_x_63617:
[----:B------:R-:W-:Y:S05]  /*259a0*/  BSYNC.RECONVERGENT B0 ;  /* 0x0000000000007941 */ /* 0x000fea0003800200 */
.L_x_63616:
        /* <DEDUP_REMOVED lines=26> */
.L_x_63624:
        /* <DEDUP_REMOVED lines=13> */
.L_x_63626:
[----:B------:R-:W-:Y:S05]  /*25c20*/  BSYNC.RECONVERGENT B3 ;  /* 0x0000000000037941 */ /* 0x000fea0003800200 */
.L_x_63625:
        /* <DEDUP_REMOVED lines=56> */
.L_x_63623:
[----:B------:R-:W-:Y:S05]  /*25fb0*/  BSYNC.RECONVERGENT B2 ;  /* 0x0000000000027941 */ /* 0x000fea0003800200 */
.L_x_63622:
        /* <DEDUP_REMOVED lines=11> */
.L_x_63621:
[----:B------:R-:W-:Y:S05]  /*26070*/  BSYNC.RECONVERGENT B1 ;  /* 0x0000000000017941 */ /* 0x000fea0003800200 */
.L_x_63620:
        /* <DEDUP_REMOVED lines=17> */
.L_x_63631:
        /* <DEDUP_REMOVED lines=13> */
.L_x_63633:
[----:B------:R-:W-:Y:S05]  /*26260*/  BSYNC.RECONVERGENT B3 ;  /* 0x0000000000037941 */ /* 0x000fea0003800200 */
.L_x_63632:
        /* <DEDUP_REMOVED lines=56> */
.L_x_63630:
[----:B------:R-:W-:Y:S05]  /*265f0*/  BSYNC.RECONVERGENT B2 ;  /* 0x0000000000027941 */ /* 0x000fea0003800200 */
.L_x_63629:
        /* <DEDUP_REMOVED lines=11> */
.L_x_63628:
[----:B------:R-:W-:Y:S05]  /*266b0*/  BSYNC.RECONVERGENT B1 ;  /* 0x0000000000017941 */ /* 0x000fea0003800200 */
.L_x_63627:
        /* <DEDUP_REMOVED lines=17> */
.L_x_63638:
        /* <DEDUP_REMOVED lines=13> */
.L_x_63640:
[----:B------:R-:W-:Y:S05]  /*268a0*/  BSYNC.RECONVERGENT B3 ;  /* 0x0000000000037941 */ /* 0x000fea0003800200 */
.L_x_63639:
        /* <DEDUP_REMOVED lines=53> */
[----:B------:R-:W-:Y:S01]  /*26c00*/  MOV R63, R60 ;  /* 0x0000003c003f7202 */ /* 0x000fe20000000f00 */
[----:B------:R-:W-:Y:S01]  /*26c10*/  IMAD.MOV.U32 R60, RZ, RZ, RZ ;  /* 0x000000ffff3c7224 */ /* 0x000fe200078e00ff */
[----:B------:R-:W-:-:S07]  /*26c20*/  LOP3.LUT R134, R167, R134, R61, 0x96, !PT ;  /* 0x00000086a7867212 */ /* 0x000fce00078e963d */
.L_x_63637:
[----:B------:R-:W-:Y:S05]  /*26c30*/  BSYNC.RECONVERGENT B2 ;  /* 0x0000000000027941 */ /* 0x000fea0003800200 */
.L_x_63636:
        /* <DEDUP_REMOVED lines=11> */
.L_x_63635:
[----:B------:R-:W-:Y:S05]  /*26cf0*/  BSYNC.RECONVERGENT B1 ;  /* 0x0000000000017941 */ /* 0x000fea0003800200 */
.L_x_63634:
        /* <DEDUP_REMOVED lines=16> */
.L_x_63644:
        /* <DEDUP_REMOVED lines=13> */
.L_x_63646:
[----:B------:R-:W-:Y:S05]  /*26ed0*/  BSYNC.RECONVERGENT B2 ;  /* 0x0000000000027941 */ /* 0x000fea0003800200 */
.L_x_63645:
        /* <DEDUP_REMOVED lines=56> */
.L_x_63643:
[----:B------:R-:W-:Y:S05]  /*27260*/  BSYNC.RECONVERGENT B1 ;  /* 0x0000000000017941 */ /* 0x000fea0003800200 */
.L_x_63642:
        /* <DEDUP_REMOVED lines=12> */
.L_x_63619:
        /* <DEDUP_REMOVED lines=21> */
.L_x_63651:
        /* <DEDUP_REMOVED lines=13> */
.L_x_63653:
[----:B------:R-:W-:Y:S05]  /*27550*/  BSYNC.RECONVERGENT B3 ;  /* 0x0000000000037941 */ /* 0x000fea0003800200 */
.L_x_63652:
        /* <DEDUP_REMOVED lines=56> */
.L_x_63650:
[----:B------:R-:W-:Y:S05]  /*278e0*/  BSYNC.RECONVERGENT B2 ;  /* 0x0000000000027941 */ /* 0x000fea0003800200 */
.L_x_63649:
        /* <DEDUP_REMOVED lines=11> */
.L_x_63648:
[----:B------:R-:W-:Y:S05]  /*279a0*/  BSYNC.RECONVERGENT B1 ;  /* 0x0000000000017941 */ /* 0x000fea0003800200 */
.L_x_63647:
        /* <DEDUP_REMOVED lines=17> */
.L_x_63658:
        /* <DEDUP_REMOVED lines=13> */
.L_x_63660:
[----:B------:R-:W-:Y:S05]  /*27b90*/  BSYNC.RECONVERGENT B3 ;  /* 0x0000000000037941 */ /* 0x000fea0003800200 */
.L_x_63659:
        /* <DEDUP_REMOVED lines=56> */
.L_x_63657:
[----:B------:R-:W-:Y:S05]  /*27f20*/  BSYNC.RECONVERGENT B2 ;  /* 0x0000000000027941 */ /* 0x000fea0003800200 */
.L_x_63656:
        /* <DEDUP_REMOVED lines=11> */
.L_x_63655:
[----:B------:R-:W-:Y:S05]  /*27fe0*/  BSYNC.RECONVERGENT B1 ;  /* 0x0000000000017941 */ /* 0x000fea0003800200 */
.L_x_63654:
        /* <DEDUP_REMOVED lines=17> */
.L_x_63665:
        /* <DEDUP_REMOVED lines=13> */
.L_x_63667:
[----:B------:R-:W-:Y:S05]  /*281d0*/  BSYNC.RECONVERGENT B3 ;  /* 0x0000000000037941 */ /* 0x000fea0003800200 */
.L_x_63666:
        /* <DEDUP_REMOVED lines=56> */
.L_x_63664:
[----:B------:R-:W-:Y:S05]  /*28560*/  BSYNC.RECONVERGENT B2 ;  /* 0x0000000000027941 */ /* 0x000fea0003800200 */
.L_x_63663:
        /* <DEDUP_REMOVED lines=11> */
.L_x_63662:
[----:B------:R-:W-:Y:S05]  /*28620*/  BSYNC.RECONVERGENT B1 ;  /* 0x0000000000017941 */ /* 0x000fea0003800200 */
.L_x_63661:
        /* <DEDUP_REMOVED lines=16> */
.L_x_63670:
        /* <DEDUP_REMOVED lines=13> */
.L_x_63672:
[----:B------:R-:W-:Y:S05]  /*28800*/  BSYNC.RECONVERGENT B2 ;  /* 0x0000000000027941 */ /* 0x000fea0003800200 */
.L_x_63671:
        /* <DEDUP_REMOVED lines=56> */
.L_x_63669:
[----:B------:R-:W-:Y:S05]  /*28b90*/  BSYNC.RECONVERGENT B1 ;  /* 0x0000000000017941 */ /* 0x000fea0003800200 */
.L_x_63668:
        /* <DEDUP_REMOVED lines=11> */
.L_x_63641:
[----:B------:R-:W-:Y:S05]  /*28c50*/  BSYNC.RECONVERGENT B0 ;  /* 0x0000000000007941 */ /* 0x000fea0003800200 */
.L_x_63618:
        /* <DEDUP_REMOVED lines=23> */
.L_x_63674:
[----:B------:R-:W-:Y:S05]  /*28dd0*/  BSYNC.RECONVERGENT B0 ;  /* 0x0000000000007941 */ /* 0x000fea0003800200 */
.L_x_63673:
        /* <DEDUP_REMOVED lines=26> */
.L_x_63681:
        /* <DEDUP_REMOVED lines=13> */
.L_x_63683:
[----:B------:R-:W-:Y:S05]  /*29050*/  BSYNC.RECONVERGENT B3 ;  /* 0x0000000000037941 */ /* 0x000fea0003800200 */
.L_x_63682:
        /* <DEDUP_REMOVED lines=56> */
.L_x_63680:
[----:B------:R-:W-:Y:S05]  /*293e0*/  BSYNC.RECONVERGENT B2 ;  /* 0x0000000000027941 */ /* 0x000fea0003800200 */
.L_x_63679:
        /* <DEDUP_REMOVED lines=11> */
.L_x_63678:
[----:B------:R-:W-:Y:S05]  /*294a0*/  BSYNC.RECONVERGENT B1 ;  /* 0x0000000000017941 */ /* 0x000fea0003800200 */
.L_x_63677:
        /* <DEDUP_REMOVED lines=17> */
.L_x_63688:
        /* <DEDUP_REMOVED lines=13> */
.L_x_63690:
[----:B------:R-:W-:Y:S05]  /*29690*/  BSYNC.RECONVERGENT B3 ;  /* 0x0000000000037941 */ /* 0x000fea0003800200 */
.L_x_63689:
        /* <DEDUP_REMOVED lines=56> */
.L_x_63687:
[----:B------:R-:W-:Y:S05]  /*29a20*/  BSYNC.RECONVERGENT B2 ;  /* 0x0000000000027941 */ /* 0x000fea0003800200 */
.L_x_63686:
        /* <DEDUP_REMOVED lines=11> */
.L_x_63685:
[----:B------:R-:W-:Y:S05]  /*29ae0*/  BSYNC.RECONVERGENT B1 ;  /* 0x0000000000017941 */ /* 0x000fea0003800200 */
.L_x_63684:
        /* <DEDUP_REMOVED lines=17> */
.L_x_63695:
        /* <DEDUP_REMOVED lines=13> */
.L_x_63697:
[----:B------:R-:W-:Y:S05]  /*29cd0*/  BSYNC.RECONVERGENT B3 ;  /* 0x0000000000037941 */ /* 0x000fea0003800200 */
.L_x_63696:
        /* <DEDUP_REMOVED lines=56> */
.L_x_63694:
[----:B------:R-:W-:Y:S05]  /*2a060*/  BSYNC.RECONVERGENT B2 ;  /* 0x0000000000027941 */ /* 0x000fea0003800200 */
.L_x_63693:
        /* <DEDUP_REMOVED lines=11> */
.L_x_63692:
[----:B------:R-:W-:Y:S05]  /*2a120*/  BSYNC.RECONVERGENT B1 ;  /* 0x0000000000017941 */ /* 0x000fea0003800200 */
.L_x_63691:
        /* <DEDUP_REMOVED lines=16> */
.L_x_63701:
        /* <DEDUP_REMOVED lines=13> */
.L_x_63703:
[----:B------:R-:W-:Y:S05]  /*2a300*/  BSYNC.RECONVERGENT B2 ;  /* 0x0000000000027941 */ /* 0x000fea0003800200 */
.L_x_63702:
        /* <DEDUP_REMOVED lines=56> */
.L_x_63700:
[----:B------:R-:W-:Y:S05]  /*2a690*/  BSYNC.RECONVERGENT B1 ;  /* 0x0000000000017941 */ /* 0x000fea0003800200 */
.L_x_63699:
        /* <DEDUP_REMOVED lines=12> */
.L_x_63676:
        /* <DEDUP_REMOVED lines=21> */
.L_x_63708:
        /* <DEDUP_REMOVED lines=13> */
.L_x_63710:
[----:B------:R-:W-:Y:S05]  /*2a980*/  BSYNC.RECONVERGENT B3 ;  /* 0x0000000000037941 */ /* 0x000fea0003800200 */
.L_x_63709:
        /* <DEDUP_REMOVED lines=56> */
.L_x_63707:
[----:B------:R-:W-:Y:S05]  /*2ad10*/  BSYNC.RECONVERGENT B2 ;  /* 0x0000000000027941 */ /* 0x000fea0003800200 */
.L_x_63706:
        /* <DEDUP_REMOVED lines=11> */
.L_x_63705:
[----:B------:R-:W-:Y:S05]  /*2add0*/  BSYNC.RECONVERGENT B1 ;  /* 0x0000000000017941 */ /* 0x000fea0003800200 */
.L_x_63704:
        /* <DEDUP_REMOVED lines=17> */
.L_x_63715:
        /* <DEDUP_REMOVED lines=13> */
.L_x_63717:
[----:B------:R-:W-:Y:S05]  /*2afc0*/  BSYNC.RECONVERGENT B3 ;  /* 0x0000000000037941 */ /* 0x000fea0003800200 */
.L_x_63716:
        /* <DEDUP_REMOVED lines=56> */
.L_x_63714:
[----:B------:R-:W-:Y:S05]  /*2b350*/  BSYNC.RECONVERGENT B2 ;  /* 0x0000000000027941 */ /* 0x000fea0003800200 */
.L_x_63713:
        /* <DEDUP_REMOVED lines=11> */
.L_x_63712:
[----:B------:R-:W-:Y:S05]  /*2b410*/  BSYNC.RECONVERGENT B1 ;  /* 0x0000000000017941 */ /* 0x000fea0003800200 */
.L_x_63711:
        /* <DEDUP_REMOVED lines=17> */
.L_x_63722:
        /* <DEDUP_REMOVED lines=13> */
.L_x_63724:
[----:B------:R-:W-:Y:S05]  /*2b600*/  BSYNC.RECONVERGENT B3 ;  /* 0x0000000000037941 */ /* 0x000fea0003800200 */
.L_x_63723:
        /* <DEDUP_REMOVED lines=56> */
.L_x_63721:
[----:B------:R-:W-:Y:S05]  /*2b990*/  BSYNC.RECONVERGENT B2 ;  /* 0x0000000000027941 */ /* 0x000fea0003800200 */
.L_x_63720:
        /* <DEDUP_REMOVED lines=11> */
.L_x_63719:
[----:B------:R-:W-:Y:S05]  /*2ba50*/  BSYNC.RECONVERGENT B1 ;  /* 0x0000000000017941 */ /* 0x000fea0003800200 */
.L_x_63718:
        /* <DEDUP_REMOVED lines=16> */
.L_x_63727:
        /* <DEDUP_REMOVED lines=13> */
.L_x_63729:
[----:B------:R-:W-:Y:S05]  /*2bc30*/  BSYNC.RECONVERGENT B2 ;  /* 0x0000000000027941 */ /* 0x000fea0003800200 */
.L_x_63728:
        /* <DEDUP_REMOVED lines=56> */
.L_x_63726:
[----:B------:R-:W-:Y:S05]  /*2bfc0*/  BSYNC.RECONVERGENT B1 ;  /* 0x0000000000017941 */ /* 0x000fea0003800200 */
.L_x_63725:
        /* <DEDUP_REMOVED lines=11> */
.L_x_63698:
[----:B------:R-:W-:Y:S05]  /*2c080*/  BSYNC.RECONVERGENT B0 ;  /* 0x0000000000007941 */ /* 0x000fea0003800200 */
.L_x_63675:
        /* <DEDUP_REMOVED lines=23> */
.L_x_63731:
[----:B------:R-:W-:Y:S05]  /*2c200*/  BSYNC.RECONVERGENT B0 ;  /* 0x0000000000007941 */ /* 0x000fea0003800200 */
.L_x_63730:
        /* <DEDUP_REMOVED lines=26> */
.L_x_63738:
        /* <DEDUP_REMOVED lines=13> */
.L_x_63740:
[----:B------:R-:W-:Y:S05]  /*2c480*/  BSYNC.RECONVERGENT B3 ;  /* 0x0000000000037941 */ /* 0x000fea0003800200 */
.L_x_63739:
        /* <DEDUP_REMOVED lines=56> */
.L_x_63737:
[----:B------:R-:W-:Y:S05]  /*2c810*/  BSYNC.RECONVERGENT B2 ;  /* 0x0000000000027941 */ /* 0x000fea0003800200 */
.L_x_63736:
        /* <DEDUP_REMOVED lines=11> */
.L_x_63735:
[----:B------:R-:W-:Y:S05]  /*2c8d0*/  BSYNC.RECONVERGENT B1 ;  /* 0x0000000000017941 */ /* 0x000fea0003800200 */
.L_x_63734:
        /* <DEDUP_REMOVED lines=17> */
.L_x_63745:
        /* <DEDUP_REMOVED lines=13> */
.L_x_63747:
[----:B------:R-:W-:Y:S05]  /*2cac0*/  BSYNC.RECONVERGENT B3 ;  /* 0x0000000000037941 */ /* 0x000fea0003800200 */
.L_x_63746:
        /* <DEDUP_REMOVED lines=56> */
.L_x_63744:
[----:B------:R-:W-:Y:S05]  /*2ce50*/  BSYNC.RECONVERGENT B2 ;  /* 0x0000000000027941 */ /* 0x000fea0003800200 */
.L_x_63743:
        /* <DEDUP_REMOVED lines=11> */
.L_x_63742:
[----:B------:R-:W-:Y:S05]  /*2cf10*/  BSYNC.RECONVERGENT B1 ;  /* 0x0000000000017941 */ /* 0x000fea0003800200 */
.L_x_63741:
        /* <DEDUP_REMOVED lines=17> */
.L_x_63752:
        /* <DEDUP_REMOVED lines=13> */
.L_x_63754:
[----:B------:R-:W-:Y:S05]  /*2d100*/  BSYNC.RECONVERGENT B3 ;  /* 0x0000000000037941 */ /* 0x000fea0003800200 */
.L_x_63753:
        /* <DEDUP_REMOVED lines=56> */
.L_x_63751:
[----:B------:R-:W-:Y:S05]  /*2d490*/  BSYNC.RECONVERGENT B2 ;  /* 0x0000000000027941 */ /* 0x000fea0003800200 */
.L_x_63750:
        /* <DEDUP_REMOVED lines=11> */
.L_x_63749:
[----:B------:R-:W-:Y:S05]  /*2d550*/  BSYNC.RECONVERGENT B1 ;  /* 0x0000000000017941 */ /* 0x000fea0003800200 */
.L_x_63748:
        /* <DEDUP_REMOVED lines=16> */
.L_x_63758:
        /* <DEDUP_REMOVED lines=13> */
.L_x_63760:
[----:B------:R-:W-:Y:S05]  /*2d730*/  BSYNC.RECONVERGENT B2 ;  /* 0x0000000000027941 */ /* 0x000fea0003800200 */
.L_x_63759:
        /* <DEDUP_REMOVED lines=56> */
.L_x_63757:
[----:B------:R-:W-:Y:S05]  /*2dac0*/  BSYNC.RECONVERGENT B1 ;  /* 0x0000000000017941 */ /* 0x000fea0003800200 */
.L_x_63756:
        /* <DEDUP_REMOVED lines=12> */
.L_x_63733:
        /* <DEDUP_REMOVED lines=21> */
.L_x_63765:
        /* <DEDUP_REMOVED lines=13> */
.L_x_63767:
[----:B------:R-:W-:Y:S05]  /*2ddb0*/  BSYNC.RECONVERGENT B3 ;  /* 0x0000000000037941 */ /* 0x000fea0003800200 */
.L_x_63766:
        /* <DEDUP_REMOVED lines=56> */
.L_x_63764:
[----:B------:R-:W-:Y:S05]  /*2e140*/  BSYNC.RECONVERGENT B2 ;  /* 0x0000000000027941 */ /* 0x000fea0003800200 */
.L_x_63763:
        /* <DEDUP_REMOVED lines=11> */
.L_x_63762:
[----:B------:R-:W-:Y:S05]  /*2e200*/  BSYNC.RECONVERGENT B1 ;  /* 0x0000000000017941 */ /* 0x000fea0003800200 */
.L_x_63761:
        /* <DEDUP_REMOVED lines=17> */
.L_x_63772:
        /* <DEDUP_REMOVED lines=13> */
.L_x_63774:
[----:B------:R-:W-:Y:S05]  /*2e3f0*/  BSYNC.RECONVERGENT B3 ;  /* 0x0000000000037941 */ /* 0x000fea0003800200 */
.L_x_63773:
        /* <DEDUP_REMOVED lines=56> */
.L_x_63771:
[----:B------:R-:W-:Y:S05]  /*2e780*/  BSYNC.RECONVERGENT B2 ;  /* 0x0000000000027941 */ /* 0x000fea0003800200 */
.L_x_63770:
        /* <DEDUP_REMOVED lines=11> */
.L_x_63769:
[----:B------:R-:W-:Y:S05]  /*2e840*/  BSYNC.RECONVERGENT B1 ;  /* 0x0000000000017941 */ /* 0x000fea0003800200 */
.L_x_63768:
        /* <DEDUP_REMOVED lines=17> */
.L_x_63779:
        /* <DEDUP_REMOVED lines=13> */
.L_x_63781:
[----:B------:R-:W-:Y:S05]  /*2ea30*/  BSYNC.RECONVERGENT B3 ;  /* 0x0000000000037941 */ /* 0x000fea0003800200 */
.L_x_63780:
        /* <DEDUP_REMOVED lines=56> */
.L_x_63778:
[----:B------:R-:W-:Y:S05]  /*2edc0*/  BSYNC.RECONVERGENT B2 ;  /* 0x0000000000027941 */ /* 0x000fea0003800200 */
.L_x_63777:
        /* <DEDUP_REMOVED lines=11> */
.L_x_63776:
[----:B------:R-:W-:Y:S05]  /*2ee80*/  BSYNC.RECONVERGENT B1 ;  /* 0x0000000000017941 */ /* 0x000fea0003800200 */
.L_x_63775:
        /* <DEDUP_REMOVED lines=16> */
.L_x_63784:
        /* <DEDUP_REMOVED lines=13> */
.L_x_63786:
[----:B------:R-:W-:Y:S05]  /*2f060*/  BSYNC.RECONVERGENT B2 ;  /* 0x0000000000027941 */ /* 0x000fea0003800200 */
.L_x_63785:
        /* <DEDUP_REMOVED lines=56> */
.L_x_63783:
[----:B------:R-:W-:Y:S05]  /*2f3f0*/  BSYNC.RECONVERGENT B1 ;  /* 0x0000000000017941 */ /* 0x000fea0003800200 */
.L_x_63782:
        /* <DEDUP_REMOVED lines=11> */
.L_x_63755:
[----:B------:R-:W-:Y:S05]  /*2f4b0*/  BSYNC.RECONVERGENT B0 ;  /* 0x0000000000007941 */ /* 0x000fea0003800200 */
.L_x_63732:
        /* <DEDUP_REMOVED lines=23> */
.L_x_63788:
[----:B------:R-:W-:Y:S05]  /*2f630*/  BSYNC.RECONVERGENT B0 ;  /* 0x0000000000007941 */ /* 0x000fea0003800200 */
.L_x_63787:
[----:B-----5:R1:W5:Y:S04]  /*2f640*/  @P1 LDG.E.128 R4, desc[UR6][R172.64] ;  /* 0x00000006ac041981 */ /* 0x020368000c1e1d00 */
[----:B------:R1:W5:Y:S01]  /*2f650*/  @P0 LDG.E.128 R8, desc[UR6][R176.64] ;  /* 0x00000006b0080981 */ /* 0x000362000c1e1d00 */
[----:B------:R-:W-:Y:S04]  /*2f660*/  BSSY.RECONVERGENT B0, `(.L_x_63789) ;  /* 0x0000328000007945 */ /* 0x000fe80003800200 */
[----:B------:R-:W-:Y:S05]  /*2f670*/  @!P0 BRA `(.L_x_63790) ;  /* 0x0000001800508947 */ /* 0x000fea0003800000 */
[----:B------:R-:W-:Y:S01]  /*2f680*/  ISETP.GT.AND P2, PT, R72, RZ, PT ;  /* 0x000000ff4800720c */ /* 0x000fe20003f44270 */
[----:B------:R-:W-:Y:S01]  /*2f690*/  BSSY.RECONVERGENT B1, `(.L_x_63791) ;  /* 0x0000067000017945 */ /* 0x000fe20003800200 */
[----:B------:R-:W-:Y:S01]  /*2f6a0*/  IMAD.MOV.U32 R70, RZ, RZ, R69 ;  /* 0x000000ffff467224 */ /* 0x000fe200078e0045 */
[----:B------:R-:W-:Y:S01]  /*2f6b0*/  MOV R74, R71 ;  /* 0x00000047004a7202 */ /* 0x000fe20000000f00 */
        /* <DEDUP_REMOVED lines=18> */
.L_x_63795:
        /* <DEDUP_REMOVED lines=13> */
.L_x_63797:
[----:B------:R-:W-:Y:S05]  /*2f8b0*/  BSYNC.RECONVERGENT B3 ;  /* 0x0000000000037941 */ /* 0x000fea0003800200 */
.L_x_63796:
[----:B------:R-:W-:Y:S01]  /*2f8c0*/  IMAD.WIDE.U32 R178, R0, -0x326172a9, RZ ;  /* 0xcd9e8d5700b27825 */ /* 0x000fe200078e00ff */
[----:B------:R-:W-:Y:S01]  /*2f8d0*/  LOP3.LUT R68, R138, UR5, R135, 0x96, !PT ;  /* 0x000000058a447c12 */ /* 0x000fe2000f8e9687 */
[----:B------:R-:W-:Y:S02]  /*2f8e0*/  UIADD3 UR15, UPT, UPT, UR4, -0x61c88647, URZ ;  /* 0x9e3779b9040f7890 */ /* 0x000fe4000fffe0ff */
[----:B------:R-:W-:Y:S01]  /*2f8f0*/  UIADD3 UR16, UPT, UPT, UR5, -0x4498517b, URZ ;  /* 0xbb67ae8505107890 */ /* 0x000fe2000fffe0ff */
[----:B------:R-:W-:Y:S01]  /*2f900*/  LOP3.LUT R69, R137, UR4, R179, 0x96, !PT ;  /* 0x0000000489457c12 */ /* 0x000fe2000f8e96b3 */
[----:B-1----:R-:W-:-:S04]  /*2f910*/  IMAD.WIDE.U32 R172, R68, -0x326172a9, RZ ;  /* 0xcd9e8d5744ac7825 */ /* 0x002fc800078e00ff */
        /* <DEDUP_REMOVED lines=50> */
.L_x_63794:
[----:B------:R-:W-:Y:S05]  /*2fc40*/  BSYNC.RECONVERGENT B2 ;  /* 0x0000000000027941 */ /* 0x000fea0003800200 */
.L_x_63793:
        /* <DEDUP_REMOVED lines=11> */
.L_x_63792:
[----:B------:R-:W-:Y:S05]  /*2fd00*/  BSYNC.RECONVERGENT B1 ;  /* 0x0000000000017941 */ /* 0x000fea0003800200 */
.L_x_63791:
        /* <DEDUP_REMOVED lines=17> */
.L_x_63802:
        /* <DEDUP_REMOVED lines=13> */
.L_x_63804:
[----:B------:R-:W-:Y:S05]  /*2fef0*/  BSYNC.RECONVERGENT B3 ;  /* 0x0000000000037941 */ /* 0x000fea0003800200 */
.L_x_63803:
[----:B-1----:R-:W-:Y:S01]  /*2ff00*/  IMAD.WIDE.U32 R176, R0, -0x326172a9, RZ ;  /* 0xcd9e8d5700b07825 */ /* 0x002fe200078e00ff */
        /* <DEDUP_REMOVED lines=55> */
.L_x_63801:
[----:B------:R-:W-:Y:S05]  /*30280*/  BSYNC.RECONVERGENT B2 ;  /* 0x0000000000027941 */ /* 0x000fea0003800200 */
.L_x_63800:
        /* <DEDUP_REMOVED lines=11> */
.L_x_63799:
[----:B------:R-:W-:Y:S05]  /*30340*/  BSYNC.RECONVERGENT B1 ;  /* 0x0000000000017941 */ /* 0x000fea0003800200 */
.L_x_63798:
        /* <DEDUP_REMOVED lines=17> */
.L_x_63809:
        /* <DEDUP_REMOVED lines=13> */
.L_x_63811:
[----:B------:R-:W-:Y:S05]  /*30530*/  BSYNC.RECONVERGENT B3 ;  /* 0x0000000000037941 */ /* 0x000fea0003800200 */
.L_x_63810:
        /* <DEDUP_REMOVED lines=56> */
.L_x_63808:
[----:B------:R-:W-:Y:S05]  /*308c0*/  BSYNC.RECONVERGENT B2 ;  /* 0x0000000000027941 */ /* 0x000fea0003800200 */
.L_x_63807:
        /* <DEDUP_REMOVED lines=11> */
.L_x_63806:
[----:B------:R-:W-:Y:S05]  /*30980*/  BSYNC.RECONVERGENT B1 ;  /* 0x0000000000017941 */ /* 0x000fea0003800200 */
.L_x_63805:
        /* <DEDUP_REMOVED lines=16> */
.L_x_63815:
        /* <DEDUP_REMOVED lines=13> */
.L_x_63817:
[----:B------:R-:W-:Y:S05]  /*30b60*/  BSYNC.RECONVERGENT B2 ;  /* 0x0000000000027941 */ /* 0x000fea0003800200 */
.L_x_63816:
        /* <DEDUP_REMOVED lines=56> */
.L_x_63814:
[----:B------:R-:W-:Y:S05]  /*30ef0*/  BSYNC.RECONVERGENT B1 ;  /* 0x0000000000017941 */ /* 0x000fea0003800200 */
.L_x_63813:
        /* <DEDUP_REMOVED lines=12> */
.L_x_63790:
        /* <DEDUP_REMOVED lines=21> */
.L_x_63822:
        /* <DEDUP_REMOVED lines=13> */
.L_x_63824:
[----:B------:R-:W-:Y:S05]  /*311e0*/  BSYNC.RECONVERGENT B3 ;  /* 0x0000000000037941 */ /* 0x000fea0003800200 */
.L_x_63823:
        /* <DEDUP_REMOVED lines=56> */
.L_x_63821:
[----:B------:R-:W-:Y:S05]  /*31570*/  BSYNC.RECONVERGENT B2 ;  /* 0x0000000000027941 */ /* 0x000fea0003800200 */
.L_x_63820:
        /* <DEDUP_REMOVED lines=11> */
.L_x_63819:
[----:B------:R-:W-:Y:S05]  /*31630*/  BSYNC.RECONVERGENT B1 ;  /* 0x0000000000017941 */ /* 0x000fea0003800200 */
.L_x_63818:
        /* <DEDUP_REMOVED lines=17> */
.L_x_63829:
        /* <DEDUP_REMOVED lines=13> */
.L_x_63831:
[----:B------:R-:W-:Y:S05]  /*31820*/  BSYNC.RECONVERGENT B3 ;  /* 0x0000000000037941 */ /* 0x000fea0003800200 */
.L_x_63830:
        /* <DEDUP_REMOVED lines=56> */
.L_x_63828:
[----:B------:R-:W-:Y:S05]  /*31bb0*/  BSYNC.RECONVERGENT B2 ;  /* 0x0000000000027941 */ /* 0x000fea0003800200 */
.L_x_63827:
        /* <DEDUP_REMOVED lines=11> */
.L_x_63826:
[----:B------:R-:W-:Y:S05]  /*31c70*/  BSYNC.RECONVERGENT B1 ;  /* 0x0000000000017941 */ /* 0x000fea0003800200 */
.L_x_63825:
        /* <DEDUP_REMOVED lines=17> */
.L_x_63836:
        /* <DEDUP_REMOVED lines=13> */
.L_x_63838:
[----:B------:R-:W-:Y:S05]  /*31e60*/  BSYNC.RECONVERGENT B3 ;  /* 0x0000000000037941 */ /* 0x000fea0003800200 */
.L_x_63837:
        /* <DEDUP_REMOVED lines=56> */
.L_x_63835:
[----:B------:R-:W-:Y:S05]  /*321f0*/  BSYNC.RECONVERGENT B2 ;  /* 0x0000000000027941 */ /* 0x000fea0003800200 */
.L_x_63834:
        /* <DEDUP_REMOVED lines=11> */
.L_x_63833:
[----:B------:R-:W-:Y:S05]  /*322b0*/  BSYNC.RECONVERGENT B1 ;  /* 0x0000000000017941 */ /* 0x000fea0003800200 */
.L_x_63832:
        /* <DEDUP_REMOVED lines=16> */
.L_x_63841:
        /* <DEDUP_REMOVED lines=13> */
.L_x_63843:
[----:B------:R-:W-:Y:S05]  /*32490*/  BSYNC.RECONVERGENT B2 ;  /* 0x0000000000027941 */ /* 0x000fea0003800200 */
.L_x_63842:
        /* <DEDUP_REMOVED lines=56> */
.L_x_63840:
[----:B------:R-:W-:Y:S05]  /*32820*/  BSYNC.RECONVERGENT B1 ;  /* 0x0000000000017941 */ /* 0x000fea0003800200 */
.L_x_63839:
        /* <DEDUP_REMOVED lines=11> */
.L_x_63812:
[----:B------:R-:W-:Y:S05]  /*328e0*/  BSYNC.RECONVERGENT B0 ;  /* 0x0000000000007941 */ /* 0x000fea0003800200 */
.L_x_63789:
[----:B------:R-:W-:Y:S01]  /*328f0*/  VIADD R136, R171, 0x1c0 ;  /* 0x000001c0ab887836 */ /* 0x000fe20000000000 */
[----:B------:R-:W0:Y:S01]  /*32900*/  @P1 LDC.64 R178, c[0x0][0x390] ;  /* 0x0000e400ffb21b82 */ /* 0x000e220000000a00 */
[----:B------:R-:W-:Y:S01]  /*32910*/  IADD3 R170, PT, PT, R75, 0x1e0, RZ ;  /* 0x000001e04baa7810 */ /* 0x000fe20007ffe0ff */
[----:B------:R-:W-:Y:S01]  /*32920*/  VIADD R171, R171, 0x1e0 ;  /* 0x000001e0abab7836 */ /* 0x000fe20000000000 */
[----:B------:R-:W-:Y:S01]  /*32930*/  BSSY.RECONVERGENT B0, `(.L_x_63844) ;  /* 0x0000013000007945 */ /* 0x000fe20003800200 */
[----:B-1----:R-:W-:-:S04]  /*32940*/  IMAD.WIDE.U32 R172, R136, 0x10, R174 ;  /* 0x0000001088ac7825 */ /* 0x002fc800078e00ae */
        /* <DEDUP_REMOVED lines=9> */
[----:B------:R-:W-:Y:S02]  /*329e0*/  LOP3.LUT R136, R142, 0xff, RZ, 0xc0, !PT ;  /* 0x000000ff8e887812 */ /* 0x000fe400078ec0ff */
[----:B------:R-:W-:Y:S01]  /*329f0*/  IADD3 R75, PT, PT, R75, 0x1c0, RZ ;  /* 0x000001c04b4b7810 */ /* 0x000fe20007ffe0ff */
[----:B------:R-:W-:-:S04]  /*32a00*/  IMAD R139, R172, 0x1000000, R139 ;  /* 0x01000000ac8b7824 */ /* 0x000fc800078e028b */
[----:B------:R-:W-:Y:S01]  /*32a10*/  IMAD R139, R136, 0x100, R139 ;  /* 0x00000100888b7824 */ /* 0x000fe200078e028b */
[----:B------:R-:W-:-:S04]  /*32a20*/  LOP3.LUT R136, R141, 0xff, RZ, 0xc0, !PT ;  /* 0x000000ff8d887812 */ /* 0x000fc800078ec0ff */
[----:B------:R-:W-:Y:S01]  /*32a30*/  IADD3 R136, PT, PT, R139, R136, RZ ;  /* 0x000000888b887210 */ /* 0x000fe20007ffe0ff */
[----:B0-----:R-:W-:-:S05]  /*32a40*/  IMAD.WIDE.U32 R180, R75, 0x4, R180 ;  /* 0x000000044bb47825 */ /* 0x001fca00078e00b4 */
[----:B------:R0:W-:Y:S02]  /*32a50*/  STG.E desc[UR6][R180.64], R136 ;  /* 0x00000088b4007986 */ /* 0x0001e4000c101906 */
.L_x_63845:
[----:B------:R-:W-:Y:S05]  /*32a60*/  BSYNC.RECONVERGENT B0 ;  /* 0x0000000000007941 */ /* 0x000fea0003800200 */
.L_x_63844:
[----:B-----5:R1:W5:Y:S04]  /*32a70*/  @P1 LDG.E.128 R4, desc[UR6][R178.64] ;  /* 0x00000006b2041981 */ /* 0x020368000c1e1d00 */
[----:B------:R1:W5:Y:S01]  /*32a80*/  @P0 LDG.E.128 R8, desc[UR6][R176.64] ;  /* 0x00000006b0080981 */ /* 0x000362000c1e1d00 */
[----:B------:R-:W-:Y:S04]  /*32a90*/  BSSY.RECONVERGENT B0, `(.L_x_63846) ;  /* 0x0000328000007945 */ /* 0x000fe80003800200 */
[----:B------:R-:W-:Y:S05]  /*32aa0*/  @!P0 BRA `(.L_x_63847) ;  /* 0x0000001800508947 */ /* 0x000fea0003800000 */
[----:B------:R-:W-:Y:S01]  /*32ab0*/  ISETP.GT.AND P0, PT, R72, RZ, PT ;  /* 0x000000ff4800720c */ /* 0x000fe20003f04270 */
[----:B------:R-:W-:Y:S01]  /*32ac0*/  BSSY.RECONVERGENT B1, `(.L_x_63848) ;  /* 0x0000067000017945 */ /* 0x000fe20003800200 */
[----:B0-----:R-:W-:Y:S01]  /*32ad0*/  IMAD.MOV.U32 R136, RZ, RZ, R73 ;  /* 0x000000ffff887224 */ /* 0x001fe200078e0049 */
        /* <DEDUP_REMOVED lines=19> */
.L_x_63852:
        /* <DEDUP_REMOVED lines=13> */
.L_x_63854:
[----:B------:R-:W-:Y:S05]  /*32ce0*/  BSYNC.RECONVERGENT B3 ;  /* 0x0000000000037941 */ /* 0x000fea0003800200 */
.L_x_63853:
        /* <DEDUP_REMOVED lines=56> */
.L_x_63851:
[----:B------:R-:W-:Y:S05]  /*33070*/  BSYNC.RECONVERGENT B2 ;  /* 0x0000000000027941 */ /* 0x000fea0003800200 */
.L_x_63850:
        /* <DEDUP_REMOVED lines=11> */
.L_x_63849:
[----:B------:R-:W-:Y:S05]  /*33130*/  BSYNC.RECONVERGENT B1 ;  /* 0x0000000000017941 */ /* 0x000fea0003800200 */
.L_x_63848:
        /* <DEDUP_REMOVED lines=17> */
.L_x_63859:
        /* <DEDUP_REMOVED lines=13> */
.L_x_63861:
[----:B------:R-:W-:Y:S05]  /*33320*/  BSYNC.RECONVERGENT B3 ;  /* 0x0000000000037941 */ /* 0x000fea0003800200 */
.L_x_63860:
        /* <DEDUP_REMOVED lines=56> */
.L_x_63858:
[----:B------:R-:W-:Y:S05]  /*336b0*/  BSYNC.RECONVERGENT B2 ;  /* 0x0000000000027941 */ /* 0x000fea0003800200 */
.L_x_63857:
        /* <DEDUP_REMOVED lines=11> */
.L_x_63856:
[----:B------:R-:W-:Y:S05]  /*33770*/  BSYNC.RECONVERGENT B1 ;  /* 0x0000000000017941 */ /* 0x000fea0003800200 */
.L_x_63855:
        /* <DEDUP_REMOVED lines=17> */
.L_x_63866:
        /* <DEDUP_REMOVED lines=13> */
.L_x_63868:
[----:B------:R-:W-:Y:S05]  /*33960*/  BSYNC.RECONVERGENT B3 ;  /* 0x0000000000037941 */ /* 0x000fea0003800200 */
.L_x_63867:
        /* <DEDUP_REMOVED lines=56> */
.L_x_63865:
[----:B------:R-:W-:Y:S05]  /*33cf0*/  BSYNC.RECONVERGENT B2 ;  /* 0x0000000000027941 */ /* 0x000fea0003800200 */
.L_x_63864:
        /* <DEDUP_REMOVED lines=11> */
.L_x_63863:
[----:B------:R-:W-:Y:S05]  /*33db0*/  BSYNC.RECONVERGENT B1 ;  /* 0x0000000000017941 */ /* 0x000fea0003800200 */
.L_x_63862:
        /* <DEDUP_REMOVED lines=16> */
.L_x_63872:
        /* <DEDUP_REMOVED lines=13> */
.L_x_63874:
[----:B------:R-:W-:Y:S05]  /*33f90*/  BSYNC.RECONVERGENT B2 ;  /* 0x0000000000027941 */ /* 0x000fea0003800200 */
.L_x_63873:
        /* <DEDUP_REMOVED lines=56> */
.L_x_63871:
[----:B------:R-:W-:Y:S05]  /*34320*/  BSYNC.RECONVERGENT B1 ;  /* 0x0000000000017941 */ /* 0x000fea0003800200 */
.L_x_63870:
        /* <DEDUP_REMOVED lines=12> */
.L_x_63847:
[----:B------:R-:W-:Y:S01]  /*343f0*/  BSSY.RECONVERGENT B1, `(.L_x_63875) ;  /* 0x0000067000017945 */ /* 0x000fe20003800200 */
[----:B0-----:R-:W-:Y:S01]  /*34400*/  IMAD.MOV.U32 R136, RZ, RZ, R73 ;  /* 0x000000ffff887224 */ /* 0x001fe200078e0049 */
        /* <DEDUP_REMOVED lines=19> */
.L_x_63879:
        /* <DEDUP_REMOVED lines=13> */
.L_x_63881:
[----:B------:R-:W-:Y:S05]  /*34610*/  BSYNC.RECONVERGENT B3 ;  /* 0x0000000000037941 */ /* 0x000fea0003800200 */
.L_x_63880:
        /* <DEDUP_REMOVED lines=56> */
.L_x_63878:
[----:B------:R-:W-:Y:S05]  /*349a0*/  BSYNC.RECONVERGENT B2 ;  /* 0x0000000000027941 */ /* 0x000fea0003800200 */
.L_x_63877:
        /* <DEDUP_REMOVED lines=11> */
.L_x_63876:
[----:B------:R-:W-:Y:S05]  /*34a60*/  BSYNC.RECONVERGENT B1 ;  /* 0x0000000000017941 */ /* 0x000fea0003800200 */
.L_x_63875:
        /* <DEDUP_REMOVED lines=17> */
.L_x_63886:
        /* <DEDUP_REMOVED lines=13> */
.L_x_63888:
[----:B------:R-:W-:Y:S05]  /*34c50*/  BSYNC.RECONVERGENT B3 ;  /* 0x0000000000037941 */ /* 0x000fea0003800200 */
.L_x_63887:
        /* <DEDUP_REMOVED lines=56> */
.L_x_63885:
[----:B------:R-:W-:Y:S05]  /*34fe0*/  BSYNC.RECONVERGENT B2 ;  /* 0x0000000000027941 */ /* 0x000fea0003800200 */
.L_x_63884:
        /* <DEDUP_REMOVED lines=11> */
.L_x_63883:
[----:B------:R-:W-:Y:S05]  /*350a0*/  BSYNC.RECONVERGENT B1 ;  /* 0x0000000000017941 */ /* 0x000fea0003800200 */
.L_x_63882:
        /* <DEDUP_REMOVED lines=17> */
.L_x_63893:
        /* <DEDUP_REMOVED lines=13> */
.L_x_63895:
[----:B------:R-:W-:Y:S05]  /*35290*/  BSYNC.RECONVERGENT B3 ;  /* 0x0000000000037941 */ /* 0x000fea0003800200 */
.L_x_63894:
        /* <DEDUP_REMOVED lines=56> */
.L_x_63892:
[----:B------:R-:W-:Y:S05]  /*35620*/  BSYNC.RECONVERGENT B2 ;  /* 0x0000000000027941 */ /* 0x000fea0003800200 */
.L_x_63891:
        /* <DEDUP_REMOVED lines=11> */
.L_x_63890:
[----:B------:R-:W-:Y:S05]  /*356e0*/  BSYNC.RECONVERGENT B1 ;  /* 0x0000000000017941 */ /* 0x000fea0003800200 */
.L_x_63889:
        /* <DEDUP_REMOVED lines=16> */
.L_x_63898:
        /* <DEDUP_REMOVED lines=13> */
.L_x_63900:
[----:B------:R-:W-:Y:S05]  /*358c0*/  BSYNC.RECONVERGENT B2 ;  /* 0x0000000000027941 */ /* 0x000fea0003800200 */
.L_x_63899:
        /* <DEDUP_REMOVED lines=56> */
.L_x_63897:
[----:B------:R-:W-:Y:S05]  /*35c50*/  BSYNC.RECONVERGENT B1 ;  /* 0x0000000000017941 */ /* 0x000fea0003800200 */
.L_x_63896:
        /* <DEDUP_REMOVED lines=11> */
.L_x_63869:
[----:B------:R-:W-:Y:S05]  /*35d10*/  BSYNC.RECONVERGENT B0 ;  /* 0x0000000000007941 */ /* 0x000fea0003800200 */
.L_x_63846:
        /* <DEDUP_REMOVED lines=79> */
.L_x_63902:
[----:B------:R-:W-:Y:S05]  /*36210*/  BSYNC.RECONVERGENT B0 ;  /* 0x0000000000007941 */ /* 0x000fea0003800200 */
.L_x_63901:
[----:B------:R-:W-:Y:S01]  /*36220*/  UMOV UR15, 0xffffffff ;  /* 0xffffffff000f7882 */ /* 0x000fe20000000000 */
[----:B------:R-:W-:Y:S02]  /*36230*/  FADD.FTZ R167, R167, R75 ;  /* 0x0000004ba7a77221 */ /* 0x000fe40000010000 */
[----:B------:R-:W-:Y:S05]  /*36240*/  BRA.DIV UR15, `(.L_x_63903) ;  /* 0x000000260f047947 */ /* 0x000fea000b800000 */
[----:B0-----:R-:W0:Y:S02]  /*36250*/  SHFL.BFLY PT, R168, R167, 0x1, 0x1f ;  /* 0x0c201f00a7a87f89 */ /* 0x001e2400000e0000 */
[----:B0-----:R-:W-:Y:S02]  /*36260*/  FADD.FTZ R168, R167, R168 ;  /* 0x000000a8a7a87221 */ /* 0x001fe40000010000 */
[----:B------:R-:W0:Y:S03]  /*36270*/  LDC R167, c[0x0][0x400] ;  /* 0x00010000ffa77b82 */ /* 0x000e260000000800 */
        /* <DEDUP_REMOVED lines=145> */
[----:B------:R0:W2:Y:S02]  /*36b90*/  SHFL.BFLY PT, R163, R168, 0x10, 0x1f ;  /* 0x0e001f00a8a37f89 */ /* 0x0000a400000e0000 */
.L_x_63918:
[----:B0-2---:R-:W-:Y:S01]  /*36ba0*/  FADD.FTZ R168, R168, R163 ;  /* 0x000000a3a8a87221 */ /* 0x005fe20000010000 */
[----:B------:R-:W-:Y:S01]  /*36bb0*/  FMUL.FTZ R163, R198, R198 ;  /* 0x000000c6c6a37220 */ /* 0x000fe20000410000 */
[----:B------:R-:W-:Y:S01]  /*36bc0*/  ISETP.NE.AND P1, PT, RZ, UR13, PT ;  /* 0x0000000dff007c0c */ /* 0x000fe2000bf25270 */
[----:B------:R-:W0:Y:S01]  /*36bd0*/  @!P0 LDC.64 R172, c[0x0][0x3c0] ;  /* 0x0000f000ffac8b82 */ /* 0x000e220000000a00 */
[----:B------:R-:W-:Y:S01]  /*36be0*/  FFMA.FTZ R168, R168, R167, UR14 ;  /* 0x0000000ea8a87e23 */ /* 0x000fe200080100a7 */
[----:B------:R-:W-:Y:S01]  /*36bf0*/  BSSY.RECONVERGENT B0, `(.L_x_63904) ;  /* 0x00001a1000007945 */ /* 0x000fe20003800200 */
[----:B------:R-:W-:-:S05]  /*36c00*/  FSEL R163, R163, RZ, P1 ;  /* 0x000000ffa3a37208 */ /* 0x000fca0000800000 */
[----:B------:R-:W2:Y:S01]  /*36c10*/  @!P0 LDC.64 R170, c[0x0][0x3c8] ;  /* 0x0000f200ffaa8b82 */ /* 0x000ea20000000a00 */
[----:B------:R-:W-:-:S06]  /*36c20*/  FADD.FTZ R163, R168, R163 ;  /* 0x000000a3a8a37221 */ /* 0x000fcc0000010000 */
[----:B------:R-:W3:Y:S01]  /*36c30*/  MUFU.RSQ R163, R163 ;  /* 0x000000a300a37308 */ /* 0x000ee20000001400 */
[----:B0-----:R-:W-:-:S05]  /*36c40*/  @!P0 IMAD.WIDE R172, R132, 0x4, R172 ;  /* 0x0000000484ac8825 */ /* 0x001fca00078e02ac */
[----:B------:R0:W-:Y:S01]  /*36c50*/  @!P0 STG.E desc[UR6][R172.64], R198 ;  /* 0x000000c6ac008986 */ /* 0x0001e2000c101906 */
[----:B--2---:R-:W-:-:S05]  /*36c60*/  @!P0 IMAD.WIDE R170, R132, 0x4, R170 ;  /* 0x0000000484aa8825 */ /* 0x004fca00078e02aa */
[----:B---3--:R0:W-:Y:S01]  /*36c70*/  @!P0 STG.E desc[UR6][R170.64], R163 ;  /* 0x000000a3aa008986 */ /* 0x0081e2000c101906 */
[----:B------:R-:W-:-:S13]  /*36c80*/  ISETP.GE.AND P0, PT, R164, 0x1, PT ;  /* 0x00000001a400780c */ /* 0x000fda0003f06270 */
[----:B0-----:R-:W-:Y:S05]  /*36c90*/  @!P0 BRA `(.L_x_63905) ;  /* 0x0000001800588947 */ /* 0x001fea0003800000 */
[----:B------:R-:W-:Y:S01]  /*36ca0*/  FSEL R198, R198, RZ, !P1 ;  /* 0x000000ffc6c67208 */ /* 0x000fe20004800000 */
[----:B------:R-:W-:-:S04]  /*36cb0*/  VIADD R164, R164, 0xffffffff ;  /* 0xffffffffa4a47836 */ /* 0x000fc80000000000 */
[C---:B------:R-:W-:Y:S01]  /*36cc0*/  FADD.FTZ R13, -R198.reuse, R13 ;  /* 0x0000000dc60d7221 */ /* 0x040fe20000010100 */
[C---:B------:R-:W-:Y:S01]  /*36cd0*/  FADD.FTZ R190, -R198.reuse, R30 ;  /* 0x0000001ec6be7221 */ /* 0x040fe20000010100 */
[C---:B------:R-:W-:Y:S01]  /*36ce0*/  FADD.FTZ R189, -R198.reuse, R31 ;  /* 0x0000001fc6bd7221 */ /* 0x040fe20000010100 */
[----:B------:R-:W-:Y:S02]  /*36cf0*/  HADD2.F32 R31, -RZ, R213.H1_H1 ;  /* 0x300000d5ff1f7230 */ /* 0x000fe40000004100 */
[----:B------:R-:W-:Y:S01]  /*36d00*/  FMUL.FTZ R13, R163, R13 ;  /* 0x0000000da30d7220 */ /* 0x000fe20000410000 */
[----:B------:R-:W-:Y:S02]  /*36d10*/  HADD2.F32 R30, -RZ, R155.H0_H0 ;  /* 0x2000009bff1e7230 */ /* 0x000fe40000004100 */
[----:B------:R-:W-:Y:S01]  /*36d20*/  FADD.FTZ R188, -R198, R32 ;  /* 0x00000020c6bc7221 */ /* 0x000fe20000010100 */
[----:B------:R-:W-:Y:S02]  /*36d30*/  IMAD R199, R164, R199, RZ ;  /* 0x000000c7a4c77224 */ /* 0x000fe400078e02ff */
[C---:B------:R-:W-:Y:S01]  /*36d40*/  FADD.FTZ R12, -R198.reuse, R12 ;  /* 0x0000000cc60c7221 */ /* 0x040fe20000010100 */
[C---:B------:R-:W-:Y:S01]  /*36d50*/  FADD.FTZ R14, -R198.reuse, R14 ;  /* 0x0000000ec60e7221 */ /* 0x040fe20000010100 */
[----:B------:R-:W-:Y:S01]  /*36d60*/  FFMA.FTZ R13, R13, R31, R30 ;  /* 0x0000001f0d0d7223 */ /* 0x000fe2000001001e */
[C---:B------:R-:W-:Y:S01]  /*36d70*/  FADD.FTZ R15, -R198.reuse, R15 ;  /* 0x0000000fc60f7221 */ /* 0x040fe20000010100 */
[----:B------:R-:W0:Y:S01]  /*36d80*/  LDC.64 R30, c[0x0][0x428] ;  /* 0x00010a00ff1e7b82 */ /* 0x000e220000000a00 */
[----:B------:R-:W-:Y:S01]  /*36d90*/  SHF.R.S32.HI R32, RZ, 0x1f, R199 ;  /* 0x0000001fff207819 */ /* 0x000fe200000114c7 */
[C---:B------:R-:W-:Y:S01]  /*36da0*/  FADD.FTZ R173, -R198.reuse, R46 ;  /* 0x0000002ec6ad7221 */ /* 0x040fe20000010100 */
[C---:B------:R-:W-:Y:S01]  /*36db0*/  FADD.FTZ R167, -R198.reuse, R47 ;  /* 0x0000002fc6a77221 */ /* 0x040fe20000010100 */
[----:B------:R-:W-:Y:S01]  /*36dc0*/  FADD.FTZ R194, -R198, R17 ;  /* 0x00000011c6c27221 */ /* 0x000fe20000010100 */
[----:B------:R-:W-:Y:S01]  /*36dd0*/  LEA.HI R32, R32, R199, RZ, 0x2 ;  /* 0x000000c720207211 */ /* 0x000fe200078f10ff */
[C---:B------:R-:W-:Y:S01]  /*36de0*/  FADD.FTZ R193, -R198.reuse, R18 ;  /* 0x00000012c6c17221 */ /* 0x040fe20000010100 */
[C---:B------:R-:W-:Y:S01]  /*36df0*/  FADD.FTZ R192, -R198.reuse, R19 ;  /* 0x00000013c6c07221 */ /* 0x040fe20000010100 */
[C---:B------:R-:W-:Y:S01]  /*36e00*/  FADD.FTZ R164, -R198.reuse, R20 ;  /* 0x00000014c6a47221 */ /* 0x040fe20000010100 */
[C---:B------:R-:W-:Y:S01]  /*36e10*/  FADD.FTZ R46, -R198.reuse, R52 ;  /* 0x00000034c62e7221 */ /* 0x040fe20000010100 */
[----:B------:R-:W-:Y:S01]  /*36e20*/  FADD.FTZ R47, -R198, R53 ;  /* 0x00000035c62f7221 */ /* 0x000fe20000010100 */
[----:B------:R-:W-:Y:S01]  /*36e30*/  LEA.HI.SX32 R32, R32, R197, 0x1e ;  /* 0x000000c520207211 */ /* 0x000fe200078ff2ff */
[----:B------:R-:W-:-:S02]  /*36e40*/  HADD2.F32 R52, -RZ, R214.H1_H1 ;  /* 0x300000d6ff347230 */ /* 0x000fc40000004100 */
[----:B------:R-:W-:Y:S01]  /*36e50*/  FADD.FTZ R169, -R198, R45 ;  /* 0x0000002dc6a97221 */ /* 0x000fe20000010100 */
[----:B------:R-:W-:Y:S02]  /*36e60*/  HADD2.F32 R53, -RZ, R104.H0_H0 ;  /* 0x20000068ff357230 */ /* 0x000fe40000004100 */
[C---:B------:R-:W-:Y:S01]  /*36e70*/  FMUL.FTZ R12, R163.reuse, R12 ;  /* 0x0000000ca30c7220 */ /* 0x040fe20000410000 */
[----:B------:R-:W-:Y:S02]  /*36e80*/  HADD2.F32 R20, -RZ, R214.H0_H0 ;  /* 0x200000d6ff147230 */ /* 0x000fe40000004100 */
[C---:B------:R-:W-:Y:S01]  /*36e90*/  FMUL.FTZ R14, R163.reuse, R14 ;  /* 0x0000000ea30e7220 */ /* 0x040fe20000410000 */
[----:B------:R-:W-:Y:S02]  /*36ea0*/  HADD2.F32 R19, -RZ, R105.H0_H0 ;  /* 0x20000069ff137230 */ /* 0x000fe40000004100 */
[----:B------:R-:W-:Y:S01]  /*36eb0*/  FMUL.FTZ R15, R163, R15 ;  /* 0x0000000fa30f7220 */ /* 0x000fe20000410000 */
[----:B------:R-:W-:-:S02]  /*36ec0*/  HADD2.F32 R18, -RZ, R213.H0_H0 ;  /* 0x200000d5ff127230 */ /* 0x000fc40000004100 */
[C---:B------:R-:W-:Y:S01]  /*36ed0*/  FADD.FTZ R180, -R198.reuse, R37 ;  /* 0x00000025c6b47221 */ /* 0x040fe20000010100 */
[----:B------:R-:W-:Y:S02]  /*36ee0*/  HADD2.F32 R17, -RZ, R155.H1_H1 ;  /* 0x3000009bff117230 */ /* 0x000fe40000004100 */
[C---:B------:R-:W-:Y:S01]  /*36ef0*/  FADD.FTZ R171, -R198.reuse, R48 ;  /* 0x00000030c6ab7221 */ /* 0x040fe20000010100 */
[C---:B------:R-:W-:Y:S01]  /*36f00*/  FADD.FTZ R45, -R198.reuse, R55 ;  /* 0x00000037c62d7221 */ /* 0x040fe20000010100 */
[C---:B------:R-:W-:Y:S01]  /*36f10*/  FADD.FTZ R168, -R198.reuse, R29 ;  /* 0x0000001dc6a87221 */ /* 0x040fe20000010100 */
[C---:B------:R-:W-:Y:S01]  /*36f20*/  FADD.FTZ R187, -R198.reuse, R34 ;  /* 0x00000022c6bb7221 */ /* 0x040fe20000010100 */
[C---:B-1----:R-:W-:Y:S01]  /*36f30*/  FADD.FTZ R178, -R198.reuse, R39 ;  /* 0x00000027c6b27221 */ /* 0x042fe20000010100 */
        /* <DEDUP_REMOVED lines=46> */
[----:B------:R-:W-:Y:S01]  /*37220*/  FMUL.FTZ R57, R163, R45 ;  /* 0x0000002da3397220 */ /* 0x000fe20000410000 */
[----:B------:R-:W-:-:S02]  /*37230*/  HADD2.F32 R17, -RZ, R103.H0_H0 ;  /* 0x20000067ff117230 */ /* 0x000fc40000004100 */
[----:B------:R-:W-:Y:S01]  /*37240*/  FADD.FTZ R21, -R198, R75 ;  /* 0x0000004bc6157221 */ /* 0x000fe20000010100 */
[C---:B------:R-:W-:Y:S01]  /*37250*/  FMUL.FTZ R193, R163.reuse, R193 ;  /* 0x000000c1a3c17220 */ /* 0x040fe20000410000 */
[C---:B------:R-:W-:Y:S01]  /*37260*/  FMUL.FTZ R55, R163.reuse, R51 ;  /* 0x00000033a3377220 */ /* 0x040fe20000410000 */
[C---:B------:R-:W-:Y:S01]  /*37270*/  FMUL.FTZ R58, R163.reuse, R47 ;  /* 0x0000002fa33a7220 */ /* 0x040fe20000410000 */
[C---:B------:R-:W-:Y:S01]  /*37280*/  FMUL.FTZ R45, R163.reuse, R37 ;  /* 0x00000025a32d7220 */ /* 0x040fe20000410000 */
[--C-:B------:R-:W-:Y:S02]  /*37290*/  HADD2.F32 R20, -RZ, R211.reuse.H1_H1 ;  /* 0x300000d3ff147230 */ /* 0x100fe40000004100 */
        /* <DEDUP_REMOVED lines=56> */
[----:B------:R-:W-:Y:S01]  /*37620*/  FMUL.FTZ R163, R163, R21 ;  /* 0x00000015a3a37220 */ /* 0x000fe20000410000 */
[----:B------:R-:W-:Y:S01]  /*37630*/  HADD2.F32 R52, -RZ, R212.H1_H1 ;  /* 0x300000d4ff347230 */ /* 0x000fe20000004100 */
[C---:B------:R-:W-:Y:S01]  /*37640*/  IADD3 R75, PT, PT, R32.reuse, 0x20, RZ ;  /* 0x00000020204b7810 */ /* 0x040fe20007ffe0ff */
[----:B------:R-:W-:Y:S01]  /*37650*/  HADD2.F32 R53, -RZ, R102.H0_H0 ;  /* 0x20000066ff357230 */ /* 0x000fe20000004100 */
[C---:B------:R-:W-:Y:S01]  /*37660*/  IADD3 R73, PT, PT, R32.reuse, 0x60, RZ ;  /* 0x0000006020497810 */ /* 0x040fe20007ffe0ff */
[----:B------:R-:W-:Y:S01]  /*37670*/  HADD2.F32 R27, -RZ, R211.H0_H0 ;  /* 0x200000d3ff1b7230 */ /* 0x000fe20000004100 */
[C---:B------:R-:W-:Y:S01]  /*37680*/  IADD3 R71, PT, PT, R32.reuse, 0xa0, RZ ;  /* 0x000000a020477810 */ /* 0x040fe20007ffe0ff */
[----:B------:R-:W-:Y:S01]  /*37690*/  HADD2.F32 R26, -RZ, R210.H1_H1 ;  /* 0x300000d2ff1a7230 */ /* 0x000fe20000004100 */
[C---:B------:R-:W-:Y:S01]  /*376a0*/  IADD3 R64, PT, PT, R32.reuse, 0xe0, RZ ;  /* 0x000000e020407810 */ /* 0x040fe20007ffe0ff */
[----:B------:R-:W-:Y:S01]  /*376b0*/  HADD2.F32 R25, -RZ, R100.H0_H0 ;  /* 0x20000064ff197230 */ /* 0x000fe20000004100 */
[C---:B------:R-:W-:Y:S01]  /*376c0*/  IADD3 R67, PT, PT, R32.reuse, 0x120, RZ ;  /* 0x0000012020437810 */ /* 0x040fe20007ffe0ff */
[----:B------:R-:W-:Y:S01]  /*376d0*/  HADD2.F32 R21, -RZ, R210.H0_H0 ;  /* 0x200000d2ff157230 */ /* 0x000fe20000004100 */
[----:B------:R-:W-:Y:S01]  /*376e0*/  IADD3 R65, PT, PT, R32, 0x160, RZ ;  /* 0x0000016020417810 */ /* 0x000fe20007ffe0ff */
[----:B------:R-:W-:-:S02]  /*376f0*/  HADD2.F32 R22, -RZ, R209.H1_H1 ;  /* 0x300000d1ff167230 */ /* 0x000fc40000004100 */
[----:B------:R-:W-:Y:S01]  /*37700*/  FFMA.FTZ R16, R16, R26, R25 ;  /* 0x0000001a10107223 */ /* 0x000fe20000010019 */
[----:B------:R-:W-:Y:S02]  /*37710*/  HADD2.F32 R28, -RZ, R207.H0_H0 ;  /* 0x200000cfff1c7230 */ /* 0x000fe40000004100 */
[----:B0-----:R-:W-:Y:S01]  /*37720*/  FFMA.FTZ R14, R193, R18, R17 ;  /* 0x00000012c10e7223 */ /* 0x001fe20000010011 */
[----:B------:R-:W-:Y:S02]  /*37730*/  HADD2.F32 R15, -RZ, R156.H1_H1 ;  /* 0x3000009cff0f7230 */ /* 0x000fe40000004100 */
[----:B------:R-:W-:Y:S01]  /*37740*/  FFMA.FTZ R13, R194, R20, R19 ;  /* 0x00000014c20d7223 */ /* 0x000fe20000010013 */
[----:B------:R-:W-:Y:S02]  /*37750*/  HADD2.F32 R18, -RZ, R101.H0_H0 ;  /* 0x20000065ff127230 */ /* 0x000fe40000004100 */
[----:B------:R-:W-:Y:S01]  /*37760*/  FFMA.FTZ R12, R61, R52, R53 ;  /* 0x000000343d0c7223 */ /* 0x000fe20000010035 */
[----:B------:R-:W-:-:S02]  /*37770*/  HADD2.F32 R17, -RZ, R157.H0_H0 ;  /* 0x2000009dff117230 */ /* 0x000fc40000004100 */
[----:B------:R-:W-:Y:S01]  /*37780*/  FFMA.FTZ R15, R192, R27, R15 ;  /* 0x0000001bc00f7223 */ /* 0x000fe2000001000f */
[----:B------:R-:W-:Y:S02]  /*37790*/  HADD2.F32 R20, -RZ, R209.H0_H0 ;  /* 0x200000d1ff147230 */ /* 0x000fe40000004100 */
[----:B------:R-:W-:Y:S01]  /*377a0*/  FFMA.FTZ R18, R177, R21, R18 ;  /* 0x00000015b1127223 */ /* 0x000fe20000010012 */
[----:B------:R-:W-:Y:S02]  /*377b0*/  HADD2.F32 R19, -RZ, R157.H1_H1 ;  /* 0x3000009dff137230 */ /* 0x000fe40000004100 */
[----:B------:R-:W-:Y:S01]  /*377c0*/  FFMA.FTZ R17, R185, R22, R17 ;  /* 0x00000016b9117223 */ /* 0x000fe20000010011 */
[----:B------:R-:W-:Y:S01]  /*377d0*/  HADD2.F32 R52, -RZ, R207.H1_H1 ;  /* 0x300000cfff347230 */ /* 0x000fe20000004100 */
[----:B------:R-:W-:Y:S01]  /*377e0*/  IADD3 R63, PT, PT, R32, 0x1a0, RZ ;  /* 0x000001a0203f7810 */ /* 0x000fe20007ffe0ff */
[--C-:B------:R-:W-:Y:S02]  /*377f0*/  HADD2.F32 R21, -RZ, R158.reuse.H0_H0 ;  /* 0x2000009eff157230 */ /* 0x100fe40000004100 */
[----:B------:R-:W-:Y:S01]  /*37800*/  FFMA.FTZ R19, R186, R20, R19 ;  /* 0x00000014ba137223 */ /* 0x000fe20000010013 */
[----:B------:R-:W-:-:S02]  /*37810*/  HADD2.F32 R27, -RZ, R158.H1_H1 ;  /* 0x3000009eff1b7230 */ /* 0x000fc40000004100 */
[----:B------:R-:W-:Y:S02]  /*37820*/  HADD2.F32 R26, -RZ, R206.H1_H1 ;  /* 0x300000ceff1a7230 */ /* 0x000fe40000004100 */
[----:B------:R-:W-:Y:S01]  /*37830*/  FFMA.FTZ R21, R60, R52, R21 ;  /* 0x000000343c157223 */ /* 0x000fe20000010015 */
        /* <DEDUP_REMOVED lines=8> */
[----:B------:R-:W-:Y:S02]  /*378c0*/  VIADD R69, R32, 0x40 ;  /* 0x0000004020457836 */ /* 0x000fe40000000000 */
[----:B------:R-:W-:Y:S02]  /*378d0*/  HADD2.F32 R62, -RZ, R205.H1_H1 ;  /* 0x300000cdff3e7230 */ /* 0x000fe40000004100 */
[----:B------:R-:W-:Y:S01]  /*378e0*/  FFMA.FTZ R22, R184, R29, R22 ;  /* 0x0000001db8167223 */ /* 0x000fe20000010016 */
[----:B------:R-:W-:Y:S02]  /*378f0*/  HADD2.F32 R25, -RZ, R159.H0_H0 ;  /* 0x2000009fff197230 */ /* 0x000fe40000004100 */
[----:B------:R-:W-:-:S02]  /*37900*/  HADD2.F32 R60, -RZ, R205.H0_H0 ;  /* 0x200000cdff3c7230 */ /* 0x000fc40000004100 */
[----:B------:R-:W-:Y:S02]  /*37910*/  HADD2.F32 R27, -RZ, R159.H1_H1 ;  /* 0x3000009fff1b7230 */ /* 0x000fe40000004100 */
[----:B------:R-:W-:Y:S01]  /*37920*/  FFMA.FTZ R25, R168, R62, R25 ;  /* 0x0000003ea8197223 */ /* 0x000fe20000010019 */
[----:B------:R-:W-:-:S04]  /*37930*/  IMAD.WIDE.U32 R192, R75, 0x10, R30 ;  /* 0x000000104bc07825 */ /* 0x000fc800078e001e */
[----:B------:R-:W-:Y:S01]  /*37940*/  FFMA.FTZ R27, R189, R60, R27 ;  /* 0x0000003cbd1b7223 */ /* 0x000fe2000001001b */
[----:B------:R-:W-:Y:S01]  /*37950*/  IMAD.WIDE.U32 R198, R69, 0x10, R30 ;  /* 0x0000001045c67825 */ /* 0x000fe200078e001e */
[----:B------:R-:W-:Y:S03]  /*37960*/  STG.E.128 desc[UR6][R192.64], R12 ;  /* 0x0000000cc0007986 */ /* 0x000fe6000c101d06 */
[----:B------:R-:W-:Y:S01]  /*37970*/  HADD2.F32 R61, -RZ, R206.H0_H0 ;  /* 0x200000ceff3d7230 */ /* 0x000fe20000004100 */
[----:B------:R0:W-:Y:S01]  /*37980*/  STG.E.128 desc[UR6][R198.64], R16 ;  /* 0x00000010c6007986 */ /* 0x0001e2000c101d06 */
[----:B------:R-:W-:Y:S02]  /*37990*/  HADD2.F32 R26, -RZ, R97.H0_H0 ;  /* 0x20000061ff1a7230 */ /* 0x000fe40000004100 */
[----:B------:R-:W-:Y:S02]  /*379a0*/  HADD2.F32 R53, -RZ, R204.H1_H1 ;  /* 0x300000ccff357230 */ /* 0x000fe40000004100 */
[----:B------:R-:W-:-:S02]  /*379b0*/  HADD2.F32 R28, -RZ, R94.H0_H0 ;  /* 0x2000005eff1c7230 */ /* 0x000fc40000004100 */
[----:B------:R-:W-:Y:S01]  /*379c0*/  FFMA.FTZ R26, R190, R61, R26 ;  /* 0x0000003dbe1a7223 */ /* 0x000fe2000001001a */
[----:B------:R-:W-:Y:S02]  /*379d0*/  HADD2.F32 R52, -RZ, R203.H1_H1 ;  /* 0x300000cbff347230 */ /* 0x000fe40000004100 */
[----:B------:R-:W-:Y:S02]  /*379e0*/  HADD2.F32 R29, -RZ, R160.H0_H0 ;  /* 0x200000a0ff1d7230 */ /* 0x000fe40000004100 */
[----:B------:R-:W-:Y:S01]  /*379f0*/  FFMA.FTZ R28, R188, R53, R28 ;  /* 0x00000035bc1c7223 */ /* 0x000fe2000001001c */
[----:B------:R-:W-:Y:S02]  /*37a00*/  VIADD R72, R32, 0x80 ;  /* 0x0000008020487836 */ /* 0x000fe40000000000 */
[----:B------:R-:W-:-:S04]  /*37a10*/  IMAD.WIDE.U32 R238, R73, 0x10, R30 ;  /* 0x0000001049ee7825 */ /* 0x000fc800078e001e */
[----:B------:R-:W-:Y:S01]  /*37a20*/  FFMA.FTZ R29, R183, R52, R29 ;  /* 0x00000034b71d7223 */ /* 0x000fe2000001001d */
[C---:B------:R-:W-:Y:S01]  /*37a30*/  VIADD R70, R32.reuse, 0xc0 ;  /* 0x000000c020467836 */ /* 0x040fe20000000000 */
[----:B------:R1:W-:Y:S01]  /*37a40*/  STG.E.128 desc[UR6][R238.64], R20 ;  /* 0x00000014ee007986 */ /* 0x0003e2000c101d06 */
[C---:B------:R-:W-:Y:S02]  /*37a50*/  VIADD R68, R32.reuse, 0x100 ;  /* 0x0000010020447836 */ /* 0x040fe40000000000 */
[C---:B------:R-:W-:Y:S02]  /*37a60*/  VIADD R66, R32.reuse, 0x140 ;  /* 0x0000014020427836 */ /* 0x040fe40000000000 */
[C---:B------:R-:W-:Y:S02]  /*37a70*/  VIADD R60, R32.reuse, 0x180 ;  /* 0x00000180203c7836 */ /* 0x040fe40000000000 */
[C---:B------:R-:W-:Y:S01]  /*37a80*/  VIADD R62, R32.reuse, 0x1c0 ;  /* 0x000001c0203e7836 */ /* 0x040fe20000000000 */
[----:B------:R-:W-:Y:S01]  /*37a90*/  IADD3 R32, PT, PT, R32, 0x1e0, RZ ;  /* 0x000001e020207810 */ /* 0x000fe20007ffe0ff */
[----:B------:R-:W-:-:S04]  /*37aa0*/  IMAD.WIDE.U32 R240, R72, 0x10, R30 ;  /* 0x0000001048f07825 */ /* 0x000fc800078e001e */
[----:B0-----:R-:W-:Y:S01]  /*37ab0*/  HADD2.F32 R19, -RZ, R202.H0_H0 ;  /* 0x200000caff137230 */ /* 0x001fe20000004100 */
[----:B------:R0:W-:Y:S01]  /*37ac0*/  STG.E.128 desc[UR6][R240.64], R24 ;  /* 0x00000018f0007986 */ /* 0x0001e2000c101d06 */
[----:B------:R-:W-:Y:S02]  /*37ad0*/  HADD2.F32 R14, -RZ, R93.H0_H0 ;  /* 0x2000005dff0e7230 */ /* 0x000fe40000004100 */
[----:B------:R-:W-:Y:S01]  /*37ae0*/  HADD2.F32 R17, -RZ, R200.H1_H1 ;  /* 0x300000c8ff117230 */ /* 0x000fe20000004100 */
[----:B-1----:R-:W-:Y:S01]  /*37af0*/  SHF.R.U64 R22, R130, 0x10, R131 ;  /* 0x0000001082167819 */ /* 0x002fe20000001283 */
[----:B------:R-:W-:Y:S02]  /*37b00*/  HADD2.F32 R16, -RZ, R90.H0_H0 ;  /* 0x2000005aff107230 */ /* 0x000fe40000004100 */
[----:B------:R-:W-:Y:S01]  /*37b10*/  FFMA.FTZ R14, R179, R19, R14 ;  /* 0x00000013b30e7223 */ /* 0x000fe2000001000e */
[----:B------:R-:W-:Y:S02]  /*37b20*/  HADD2.F32 R74, -RZ, R204.H0_H0 ;  /* 0x200000ccff4a7230 */ /* 0x000fe40000004100 */
[----:B------:R-:W-:-:S02]  /*37b30*/  HADD2.F32 R61, -RZ, R95.H0_H0 ;  /* 0x2000005fff3d7230 */ /* 0x000fc40000004100 */
[----:B------:R-:W-:Y:S01]  /*37b40*/  FFMA.FTZ R16, R181, R17, R16 ;  /* 0x00000011b5107223 */ /* 0x000fe20000010010 */
[----:B------:R-:W-:Y:S02]  /*37b50*/  HADD2.F32 R52, -RZ, R203.H0_H0 ;  /* 0x200000cbff347230 */ /* 0x000fe40000004100 */
[----:B------:R-:W-:Y:S02]  /*37b60*/  HADD2.F32 R53, -RZ, R160.H1_H1 ;  /* 0x300000a0ff357230 */ /* 0x000fe40000004100 */
[----:B------:R-:W-:-:S04]  /*37b70*/  IMAD.WIDE.U32 R184, R68, 0x10, R30 ;  /* 0x0000001044b87825 */ /* 0x000fc800078e001e */
[----:B------:R-:W-:-:S04]  /*37b80*/  IMAD.WIDE.U32 R242, R71, 0x10, R30 ;  /* 0x0000001047f27825 */ /* 0x000fc800078e001e */
[----:B------:R-:W-:-:S04]  /*37b90*/  IMAD.WIDE.U32 R72, R70, 0x10, R30 ;  /* 0x0000001046487825 */ /* 0x000fc800078e001e */
[----:B------:R-:W-:-:S04]  /*37ba0*/  IMAD.WIDE.U32 R164, R64, 0x10, R30 ;  /* 0x0000001040a47825 */ /* 0x000fc800078e001e */
[----:B------:R-:W-:-:S04]  /*37bb0*/  IMAD.WIDE.U32 R188, R67, 0x10, R30 ;  /* 0x0000001043bc7825 */ /* 0x000fc800078e001e */
[----:B------:R-:W-:-:S04]  /*37bc0*/  IMAD.WIDE.U32 R190, R66, 0x10, R30 ;  /* 0x0000001042be7825 */ /* 0x000fc800078e001e */
[----:B------:R-:W-:-:S04]  /*37bd0*/  IMAD.WIDE.U32 R68, R63, 0x10, R30 ;  /* 0x000000103f447825 */ /* 0x000fc800078e001e */
[----:B------:R-:W-:Y:S02]  /*37be0*/  HADD2.F32 R21, -RZ, R202.H1_H1 ;  /* 0x300000caff157230 */ /* 0x000fe40000004100 */
[----:B------:R-:W-:Y:S02]  /*37bf0*/  HADD2.F32 R12, -RZ, R92.H0_H0 ;  /* 0x2000005cff0c7230 */ /* 0x000fe40000004100 */
[----:B------:R-:W-:-:S04]  /*37c00*/  IMAD.WIDE.U32 R64, R65, 0x10, R30 ;  /* 0x0000001041407825 */ /* 0x000fc800078e001e */
[----:B------:R-:W-:Y:S01]  /*37c10*/  FFMA.FTZ R12, R172, R21, R12 ;  /* 0x00000015ac0c7223 */ /* 0x000fe2000001000c */
[----:B------:R-:W-:Y:S01]  /*37c20*/  IMAD.WIDE.U32 R66, R60, 0x10, R30 ;  /* 0x000000103c427825 */ /* 0x000fe200078e001e */
[----:B------:R-:W-:Y:S02]  /*37c30*/  SHF.R.U64 R21, R88, 0x10, R89 ;  /* 0x0000001058157819 */ /* 0x000fe40000001259 */
[----:B------:R-:W-:Y:S01]  /*37c40*/  SHF.R.U32.HI R60, RZ, 0x10, R129 ;  /* 0x00000010ff3c7819 */ /* 0x000fe20000011681 */
[----:B------:R-:W-:-:S04]  /*37c50*/  IMAD.WIDE.U32 R62, R62, 0x10, R30 ;  /* 0x000000103e3e7825 */ /* 0x000fc800078e001e */
[----:B------:R-:W-:-:S04]  /*37c60*/  IMAD.WIDE.U32 R70, R32, 0x10, R30 ;  /* 0x0000001020467825 */ /* 0x000fc800078e001e */
[----:B------:R-:W-:Y:S01]  /*37c70*/  FFMA.FTZ R30, R187, R74, R61 ;  /* 0x0000004abb1e7223 */ /* 0x000fe2000001003d */
[----:B------:R-:W-:Y:S01]  /*37c80*/  FFMA.FTZ R31, R166, R52, R53 ;  /* 0x00000034a61f7223 */ /* 0x000fe20000010035 */
[--C-:B------:R-:W-:Y:S01]  /*37c90*/  SHF.R.U64 R53, R84, 0x10, R85.reuse ;  /* 0x0000001054357819 */ /* 0x100fe20000001255 */
[----:B0-----:R-:W-:Y:S01]  /*37ca0*/  HADD2.F32 R26, -RZ, R196.H1_H1 ;  /* 0x300000c4ff1a7230 */ /* 0x001fe20000004100 */
[----:B------:R-:W-:Y:S01]  /*37cb0*/  SHF.R.U32.HI R32, RZ, 0x10, R85 ;  /* 0x00000010ff207819 */ /* 0x000fe20000011655 */
[----:B------:R-:W-:Y:S01]  /*37cc0*/  HADD2.F32 R17, -RZ, R162.H0_H0 ;  /* 0x200000a2ff117230 */ /* 0x000fe20000004100 */
[----:B------:R0:W-:Y:S01]  /*37cd0*/  STG.E.128 desc[UR6][R242.64], R28 ;  /* 0x0000001cf2007986 */ /* 0x0001e2000c101d06 */
[----:B------:R-:W-:Y:S02]  /*37ce0*/  HADD2.F32 R24, -RZ, R196.H0_H0 ;  /* 0x200000c4ff187230 */ /* 0x000fe40000004100 */
[----:B------:R-:W-:Y:S02]  /*37cf0*/  HADD2.F32 R19, -RZ, R162.H1_H1 ;  /* 0x300000a2ff137230 */ /* 0x000fe40000004100 */
[----:B------:R-:W-:Y:S01]  /*37d00*/  FFMA.FTZ R17, R182, R26, R17 ;  /* 0x0000001ab6117223 */ /* 0x000fe20000010011 */
[----:B------:R-:W-:-:S02]  /*37d10*/  HADD2.F32 R20, -RZ, R201.H1_H1 ;  /* 0x300000c9ff147230 */ /* 0x000fc40000004100 */
[----:B------:R-:W-:Y:S02]  /*37d20*/  HADD2.F32 R13, -RZ, R161.H0_H0 ;  /* 0x200000a1ff0d7230 */ /* 0x000fe40000004100 */
[----:B------:R-:W-:Y:S01]  /*37d30*/  FFMA.FTZ R19, R176, R24, R19 ;  /* 0x00000018b0137223 */ /* 0x000fe20000010013 */
[----:B------:R-:W-:Y:S02]  /*37d40*/  HADD2.F32 R18, -RZ, R201.H0_H0 ;  /* 0x200000c9ff127230 */ /* 0x000fe40000004100 */
[----:B------:R-:W-:Y:S02]  /*37d50*/  HADD2.F32 R15, -RZ, R161.H1_H1 ;  /* 0x300000a1ff0f7230 */ /* 0x000fe40000004100 */
[----:B------:R-:W-:Y:S01]  /*37d60*/  FFMA.FTZ R13, R180, R20, R13 ;  /* 0x00000014b40d7223 */ /* 0x000fe2000001000d */
[----:B------:R-:W-:Y:S02]  /*37d70*/  HADD2.F32 R24, -RZ, R86.H0_H0 ;  /* 0x20000056ff187230 */ /* 0x000fe40000004100 */
[----:B------:R-:W-:-:S02]  /*37d80*/  HADD2.F32 R27, -RZ, R148.H1_H1 ;  /* 0x30000094ff1b7230 */ /* 0x000fc40000004100 */
[----:B------:R-:W-:Y:S01]  /*37d90*/  FFMA.FTZ R15, R178, R18, R15 ;  /* 0x00000012b20f7223 */ /* 0x000fe2000001000f */
[----:B------:R-:W-:Y:S01]  /*37da0*/  HADD2.F32 R26, -RZ, R87.H0_H0 ;  /* 0x20000057ff1a7230 */ /* 0x000fe20000004100 */
[----:B0-----:R-:W-:Y:S01]  /*37db0*/  SHF.R.U32.HI R30, RZ, 0x10, R131 ;  /* 0x00000010ff1e7819 */ /* 0x001fe20000011683 */
[----:B------:R-:W-:Y:S01]  /*37dc0*/  HADD2.F32 R29, -RZ, R148.H0_H0 ;  /* 0x20000094ff1d7230 */ /* 0x000fe20000004100 */
[----:B------:R-:W-:Y:S01]  /*37dd0*/  SHF.R.U64 R28, R128, 0x10, R129 ;  /* 0x00000010801c7819 */ /* 0x000fe20000001281 */
[----:B------:R-:W-:Y:S02]  /*37de0*/  HADD2.F32 R25, -RZ, R200.H0_H0 ;  /* 0x200000c8ff197230 */ /* 0x000fe40000004100 */
[----:B------:R-:W-:Y:S01]  /*37df0*/  FFMA.FTZ R26, R59, R27, R26 ;  /* 0x0000001b3b1a7223 */ /* 0x000fe2000001001a */
[----:B------:R-:W-:Y:S02]  /*37e00*/  HADD2.F32 R18, -RZ, R91.H0_H0 ;  /* 0x2000005bff127230 */ /* 0x000fe40000004100 */
[----:B------:R-:W-:Y:S01]  /*37e10*/  FFMA.FTZ R24, R171, R29, R24 ;  /* 0x0000001dab187223 */ /* 0x000fe20000010018 */
[----:B------:R-:W-:Y:S01]  /*37e20*/  HADD2.F32 R23, -RZ, R147.H0_H0 ;  /* 0x20000093ff177230 */ /* 0x000fe20000004100 */
[----:B------:R-:W-:Y:S01]  /*37e30*/  SHF.R.U32.HI R27, RZ, 0x10, R87 ;  /* 0x00000010ff1b7819 */ /* 0x000fe20000011657 */
[----:B------:R-:W-:Y:S01]  /*37e40*/  HADD2.F32 R20, -RZ, R88.H0_H0 ;  /* 0x20000058ff147230 */ /* 0x000fe20000004100 */
[----:B------:R-:W-:Y:S01]  /*37e50*/  SHF.R.U64 R29, R126, 0x10, R127 ;  /* 0x000000107e1d7819 */ /* 0x000fe2000000127f */
[----:B------:R-:W-:-:S02]  /*37e60*/  HADD2.F32 R22, -RZ, R22.H0_H0 ;  /* 0x20000016ff167230 */ /* 0x000fc40000004100 */
[----:B------:R-:W-:Y:S01]  /*37e70*/  FFMA.FTZ R18, R175, R25, R18 ;  /* 0x00000019af127223 */ /* 0x000fe20000010012 */
[----:B------:R-:W-:Y:S02]  /*37e80*/  HADD2.F32 R21, -RZ, R21.H0_H0 ;  /* 0x20000015ff157230 */ /* 0x000fe40000004100 */
[----:B------:R-:W-:Y:S01]  /*37e90*/  FFMA.FTZ R20, R174, R23, R20 ;  /* 0x00000017ae147223 */ /* 0x000fe20000010014 */
[----:B------:R-:W-:Y:S01]  /*37ea0*/  HADD2.F32 R31, -RZ, R147.H1_H1 ;  /* 0x30000093ff1f7230 */ /* 0x000fe20000004100 */
[----:B------:R-:W-:Y:S01]  /*37eb0*/  SHF.R.U32.HI R23, RZ, 0x10, R89 ;  /* 0x00000010ff177819 */ /* 0x000fe20000011659 */
[----:B------:R-:W-:Y:S02]  /*37ec0*/  HADD2.F32 R60, -RZ, R60.H0_H0 ;  /* 0x2000003cff3c7230 */ /* 0x000fe40000004100 */
[----:B------:R-:W-:Y:S01]  /*37ed0*/  FFMA.FTZ R21, R169, R22, R21 ;  /* 0x00000016a9157223 */ /* 0x000fe20000010015 */
[----:B------:R-:W-:Y:S01]  /*37ee0*/  HADD2.F32 R22, -RZ, R89.H0_H0 ;  /* 0x20000059ff167230 */ /* 0x000fe20000004100 */
[----:B------:R-:W-:Y:S01]  /*37ef0*/  SHF.R.U64 R25, R86, 0x10, R87 ;  /* 0x0000001056197819 */ /* 0x000fe20000001257 */
[----:B------:R-:W-:Y:S01]  /*37f00*/  HADD2.F32 R27, -RZ, R27.H0_H0 ;  /* 0x2000001bff1b7230 */ /* 0x000fe20000004100 */
[----:B------:R0:W-:Y:S01]  /*37f10*/  STG.E.128 desc[UR6][R72.64], R12 ;  /* 0x0000000c48007986 */ /* 0x0001e2000c101d06 */
[----:B------:R-:W-:-:S02]  /*37f20*/  HADD2.F32 R29, -RZ, R29.H0_H0 ;  /* 0x2000001dff1d7230 */ /* 0x000fc40000004100 */
[----:B------:R-:W-:Y:S01]  /*37f30*/  FFMA.FTZ R22, R173, R31, R22 ;  /* 0x0000001fad167223 */ /* 0x000fe20000010016 */
[----:B------:R-:W-:Y:S01]  /*37f40*/  HADD2.F32 R53, -RZ, R53.H0_H0 ;  /* 0x20000035ff357230 */ /* 0x000fe20000004100 */
[----:B------:R-:W-:Y:S01]  /*37f50*/  SHF.R.U32.HI R31, RZ, 0x10, R127 ;  /* 0x00000010ff1f7819 */ /* 0x000fe2000001167f */
[----:B------:R-:W-:Y:S02]  /*37f60*/  HADD2.F32 R30, -RZ, R30.H0_H0 ;  /* 0x2000001eff1e7230 */ /* 0x000fe40000004100 */
[----:B------:R-:W-:Y:S01]  /*37f70*/  FFMA.FTZ R27, R55, R60, R27 ;  /* 0x0000003c371b7223 */ /* 0x000fe2000001001b */
[----:B------:R-:W-:Y:S02]  /*37f80*/  HADD2.F32 R23, -RZ, R23.H0_H0 ;  /* 0x20000017ff177230 */ /* 0x000fe40000004100 */
[----:B------:R-:W-:Y:S01]  /*37f90*/  FFMA.FTZ R29, R58, R29, R53 ;  /* 0x0000001d3a1d7223 */ /* 0x000fe20000010035 */
[----:B------:R-:W-:Y:S01]  /*37fa0*/  HADD2.F32 R28, -RZ, R28.H0_H0 ;  /* 0x2000001cff1c7230 */ /* 0x000fe20000004100 */
[----:B------:R1:W-:Y:S01]  /*37fb0*/  STG.E.128 desc[UR6][R164.64], R16 ;  /* 0x00000010a4007986 */ /* 0x0003e2000c101d06 */
[----:B------:R-:W-:Y:S01]  /*37fc0*/  HADD2.F32 R25, -RZ, R25.H0_H0 ;  /* 0x20000019ff197230 */ /* 0x000fe20000004100 */
[----:B------:R-:W-:Y:S01]  /*37fd0*/  SHF.R.U64 R53, R124, 0x10, R125 ;  /* 0x000000107c357819 */ /* 0x000fe2000000127d */
[----:B------:R-:W-:Y:S01]  /*37fe0*/  FFMA.FTZ R23, R167, R30, R23 ;  /* 0x0000001ea7177223 */ /* 0x000fe20000010017 */
[----:B------:R-:W-:Y:S01]  /*37ff0*/  SHF.R.U64 R55, R82, 0x10, R83 ;  /* 0x0000001052377819 */ /* 0x000fe20000001253 */
[----:B------:R-:W-:-:S02]  /*38000*/  HADD2.F32 R59, -RZ, R149.H0_H0 ;  /* 0x20000095ff3b7230 */ /* 0x000fc40000004100 */
[----:B------:R-:W-:Y:S01]  /*38010*/  FFMA.FTZ R25, R170, R28, R25 ;  /* 0x0000001caa197223 */ /* 0x000fe20000010019 */
[----:B------:R-:W-:Y:S01]  /*38020*/  HADD2.F32 R28, -RZ, R84.H0_H0 ;  /* 0x20000054ff1c7230 */ /* 0x000fe20000004100 */
[----:B0-----:R-:W-:Y:S01]  /*38030*/  SHF.R.U32.HI R12, RZ, 0x10, R125 ;  /* 0x00000010ff0c7819 */ /* 0x001fe2000001167d */
[----:B------:R-:W-:Y:S01]  /*38040*/  HADD2.F32 R52, -RZ, R149.H1_H1 ;  /* 0x30000095ff347230 */ /* 0x000fe20000004100 */
[----:B------:R0:W-:Y:S01]  /*38050*/  STG.E.128 desc[UR6][R184.64], R20 ;  /* 0x00000014b8007986 */ /* 0x0001e2000c101d06 */
[----:B------:R-:W-:Y:S02]  /*38060*/  HADD2.F32 R30, -RZ, R85.H0_H0 ;  /* 0x20000055ff1e7230 */ /* 0x000fe40000004100 */
[----:B------:R-:W-:Y:S01]  /*38070*/  FFMA.FTZ R28, R56, R59, R28 ;  /* 0x0000003b381c7223 */ /* 0x000fe2000001001c */
[----:B------:R-:W-:Y:S01]  /*38080*/  HADD2.F32 R31, -RZ, R31.H0_H0 ;  /* 0x2000001fff1f7230 */ /* 0x000fe20000004100 */
[----:B------:R2:W-:Y:S01]  /*38090*/  STG.E.128 desc[UR6][R188.64], R24 ;  /* 0x00000018bc007986 */ /* 0x0005e2000c101d06 */
[----:B------:R-:W-:-:S02]  /*380a0*/  HADD2.F32 R32, -RZ, R32.H0_H0 ;  /* 0x20000020ff207230 */ /* 0x000fc40000004100 */
[----:B------:R-:W-:Y:S01]  /*380b0*/  FFMA.FTZ R30, R54, R52, R30 ;  /* 0x00000034361e7223 */ /* 0x000fe2000001001e */
[----:B------:R-:W-:Y:S01]  /*380c0*/  HADD2.F32 R13, -RZ, R53.H0_H0 ;  /* 0x20000035ff0d7230 */ /* 0x000fe20000004100 */
[----:B-1----:R-:W-:Y:S01]  /*380d0*/  SHF.R.U32.HI R19, RZ, 0x10, R83 ;  /* 0x00000010ff137819 */ /* 0x002fe20000011653 */
[----:B------:R-:W-:Y:S02]  /*380e0*/  HADD2.F32 R15, -RZ, R55.H0_H0 ;  /* 0x20000037ff0f7230 */ /* 0x000fe40000004100 */
[----:B------:R-:W-:Y:S01]  /*380f0*/  FFMA.FTZ R31, R57, R31, R32 ;  /* 0x0000001f391f7223 */ /* 0x000fe20000010020 */
[----:B------:R-:W-:Y:S02]  /*38100*/  HADD2.F32 R17, -RZ, R12.H0_H0 ;  /* 0x2000000cff117230 */ /* 0x000fe40000004100 */
[----:B------:R-:W-:Y:S02]  /*38110*/  HADD2.F32 R19, -RZ, R19.H0_H0 ;  /* 0x20000013ff137230 */ /* 0x000fe40000004100 */
[----:B------:R-:W-:Y:S01]  /*38120*/  FFMA.FTZ R13, R48, R13, R15 ;  /* 0x0000000d300d7223 */ /* 0x000fe2000001000f */
[----:B------:R1:W-:Y:S01]  /*38130*/  STG.E.128 desc[UR6][R190.64], R28 ;  /* 0x0000001cbe007986 */ /* 0x0003e2000c101d06 */
[----:B------:R-:W-:-:S02]  /*38140*/  HADD2.F32 R16, -RZ, R151.H0_H0 ;  /* 0x20000097ff107230 */ /* 0x000fc40000004100 */
[----:B------:R-:W-:Y:S01]  /*38150*/  FFMA.FTZ R15, R50, R17, R19 ;  /* 0x00000011320f7223 */ /* 0x000fe20000010013 */
[----:B------:R-:W-:Y:S01]  /*38160*/  SHF.R.U64 R17, R122, 0x10, R123 ;  /* 0x000000107a117819 */ /* 0x000fe2000000127b */
[----:B------:R-:W-:Y:S01]  /*38170*/  HADD2.F32 R18, -RZ, R80.H0_H0 ;  /* 0x20000050ff127230 */ /* 0x000fe20000004100 */
[----:B------:R-:W-:Y:S01]  /*38180*/  SHF.R.U64 R19, R80, 0x10, R81 ;  /* 0x0000001050137819 */ /* 0x000fe20000001251 */
[----:B0-----:R-:W-:Y:S01]  /*38190*/  HADD2.F32 R20, -RZ, R81.H0_H0 ;  /* 0x20000051ff147230 */ /* 0x001fe20000004100 */
[----:B------:R-:W-:Y:S01]  /*381a0*/  SHF.R.U32.HI R21, RZ, 0x10, R123 ;  /* 0x00000010ff157819 */ /* 0x000fe2000001167b */
[----:B------:R-:W-:Y:S01]  /*381b0*/  HADD2.F32 R17, -RZ, R17.H0_H0 ;  /* 0x20000011ff117230 */ /* 0x000fe20000004100 */
[----:B------:R-:W-:Y:S01]  /*381c0*/  SHF.R.U32.HI R23, RZ, 0x10, R81 ;  /* 0x00000010ff177819 */ /* 0x000fe20000011651 */
[----:B------:R-:W-:Y:S01]  /*381d0*/  HADD2.F32 R19, -RZ, R19.H0_H0 ;  /* 0x20000013ff137230 */ /* 0x000fe20000004100 */
[----:B--2---:R-:W-:Y:S01]  /*381e0*/  SHF.R.U64 R26, R120, 0x10, R121 ;  /* 0x00000010781a7819 */ /* 0x004fe20000001279 */
[----:B------:R-:W-:-:S02]  /*381f0*/  HADD2.F32 R21, -RZ, R21.H0_H0 ;  /* 0x20000015ff157230 */ /* 0x000fc40000004100 */
[----:B------:R-:W-:Y:S01]  /*38200*/  FFMA.FTZ R16, R51, R16, R18 ;  /* 0x0000001033107223 */ /* 0x000fe20000010012 */
[----:B------:R-:W-:Y:S02]  /*38210*/  HADD2.F32 R23, -RZ, R23.H0_H0 ;  /* 0x20000017ff177230 */ /* 0x000fe40000004100 */
[----:B------:R-:W-:Y:S01]  /*38220*/  FFMA.FTZ R17, R46, R17, R19 ;  /* 0x000000112e117223 */ /* 0x000fe20000010013 */
[----:B------:R-:W-:Y:S01]  /*38230*/  HADD2.F32 R26, -RZ, R26.H0_H0 ;  /* 0x2000001aff1a7230 */ /* 0x000fe20000004100 */
[----:B-1----:R-:W-:Y:S01]  /*38240*/  SHF.R.U64 R28, R78, 0x10, R79 ;  /* 0x000000104e1c7819 */ /* 0x002fe2000000124f */
[----:B------:R-:W-:Y:S02]  /*38250*/  HADD2.F32 R18, -RZ, R151.H1_H1 ;  /* 0x30000097ff127230 */ /* 0x000fe40000004100 */
[----:B------:R-:W-:Y:S01]  /*38260*/  FFMA.FTZ R19, R44, R21, R23 ;  /* 0x000000152c137223 */ /* 0x000fe20000010017 */
[----:B------:R-:W-:Y:S01]  /*38270*/  HADD2.F32 R22, -RZ, R152.H0_H0 ;  /* 0x20000098ff167230 */ /* 0x000fe20000004100 */
[----:B------:R-:W-:Y:S01]  /*38280*/  SHF.R.U32.HI R27, RZ, 0x10, R121 ;  /* 0x00000010ff1b7819 */ /* 0x000fe20000011679 */
[----:B------:R-:W-:Y:S01]  /*38290*/  HADD2.F32 R28, -RZ, R28.H0_H0 ;  /* 0x2000001cff1c7230 */ /* 0x000fe20000004100 */
[----:B------:R-:W-:Y:S01]  /*382a0*/  SHF.R.U32.HI R29, RZ, 0x10, R79 ;  /* 0x00000010ff1d7819 */ /* 0x000fe2000001164f */
[----:B------:R-:W-:Y:S01]  /*382b0*/  HADD2.F32 R24, -RZ, R78.H0_H0 ;  /* 0x2000004eff187230 */ /* 0x000fe20000004100 */
[----:B------:R-:W-:Y:S01]  /*382c0*/  SHF.R.U64 R30, R76, 0x10, R77 ;  /* 0x000000104c1e7819 */ /* 0x000fe2000000124d */
[----:B------:R-:W-:Y:S01]  /*382d0*/  FFMA.FTZ R18, R39, R18, R20 ;  /* 0x0000001227127223 */ /* 0x000fe20000010014 */
[----:B------:R-:W-:Y:S01]  /*382e0*/  FFMA.FTZ R21, R43, R26, R28 ;  /* 0x0000001a2b157223 */ /* 0x000fe2000001001c */
[----:B------:R-:W-:Y:S01]  /*382f0*/  SHF.R.U64 R28, R118, 0x10, R119 ;  /* 0x00000010761c7819 */ /* 0x000fe20000001277 */
[----:B------:R-:W-:Y:S01]  /*38300*/  FFMA.FTZ R20, R45, R22, R24 ;  /* 0x000000162d147223 */ /* 0x000fe20000010018 */
[----:B------:R-:W-:-:S02]  /*38310*/  HADD2.F32 R23, -RZ, R152.H1_H1 ;  /* 0x30000098ff177230 */ /* 0x000fc40000004100 */
[----:B------:R-:W-:Y:S02]  /*38320*/  HADD2.F32 R25, -RZ, R79.H0_H0 ;  /* 0x2000004fff197230 */ /* 0x000fe40000004100 */
        /* <DEDUP_REMOVED lines=9> */
[----:B------:R-:W-:Y:S01]  /*383c0*/  HADD2.F32 R30, -RZ, R30.H0_H0 ;  /* 0x2000001eff1e7230 */ /* 0x000fe20000004100 */
[----:B------:R-:W-:Y:S01]  /*383d0*/  SHF.R.U32.HI R27, RZ, 0x10, R119 ;  /* 0x00000010ff1b7819 */ /* 0x000fe20000011677 */
[----:B------:R-:W-:Y:S01]  /*383e0*/  HADD2.F32 R39, -RZ, R77.H0_H0 ;  /* 0x2000004dff277230 */ /* 0x000fe20000004100 */
[----:B------:R-:W-:Y:S01]  /*383f0*/  SHF.R.U32.HI R29, RZ, 0x10, R77 ;  /* 0x00000010ff1d7819 */ /* 0x000fe2000001164d */
[----:B------:R-:W-:Y:S02]  /*38400*/  HADD2.F32 R32, -RZ, R150.H0_H0 ;  /* 0x20000096ff207230 */ /* 0x000fe40000004100 */
[----:B------:R-:W-:Y:S01]  /*38410*/  FFMA.FTZ R25, R37, R28, R30 ;  /* 0x0000001c25197223 */ /* 0x000fe2000001001e */
[----:B------:R-:W-:-:S02]  /*38420*/  HADD2.F32 R52, -RZ, R82.H0_H0 ;  /* 0x20000052ff347230 */ /* 0x000fc40000004100 */
[----:B------:R-:W-:Y:S01]  /*38430*/  FFMA.FTZ R26, R40, R31, R39 ;  /* 0x0000001f281a7223 */ /* 0x000fe20000010027 */
[----:B------:R-:W-:Y:S01]  /*38440*/  SHF.R.U64 R31, R116, 0x10, R117 ;  /* 0x00000010741f7819 */ /* 0x000fe20000001275 */
[----:B------:R-:W-:Y:S01]  /*38450*/  HADD2.F32 R54, -RZ, R150.H1_H1 ;  /* 0x30000096ff367230 */ /* 0x000fe20000004100 */
[----:B------:R-:W-:Y:S01]  /*38460*/  SHF.R.U64 R37, R2, 0x10, R3 ;  /* 0x0000001002257819 */ /* 0x000fe20000001203 */
        /* <DEDUP_REMOVED lines=21> */
[----:B------:R0:W-:Y:S02]  /*385c0*/  STG.E.128 desc[UR6][R68.64], R20 ;  /* 0x0000001444007986 */ /* 0x0001e4000c101d06 */
[----:B------:R-:W-:Y:S02]  /*385d0*/  FFMA.FTZ R31, R163, R40, R42 ;  /* 0x00000028a31f7223 */ /* 0x000fe4000001002a */
[----:B------:R0:W-:Y:S04]  /*385e0*/  STG.E.128 desc[UR6][R62.64], R24 ;  /* 0x000000183e007986 */ /* 0x0001e8000c101d06 */
[----:B------:R0:W-:Y:S02]  /*385f0*/  STG.E.128 desc[UR6][R70.64], R28 ;  /* 0x0000001c46007986 */ /* 0x0001e4000c101d06 */
.L_x_63905:
[----:B------:R-:W-:Y:S05]  /*38600*/  BSYNC.RECONVERGENT B0 ;  /* 0x0000000000007941 */ /* 0x000fea0003800200 */
.L_x_63904:
[----:B0-----:R-:W0:Y:S02]  /*38610*/  LDC.64 R12, c[0x0][0x380] ;  /* 0x0000e000ff0c7b82 */ /* 0x001e240000000a00 */
[----:B0-----:R-:W-:-:S05]  /*38620*/  IMAD R132, R12, 0x4, R132 ;  /* 0x000000040c847824 */ /* 0x001fca00078e0284 */
[----:B------:R-:W-:-:S13]  /*38630*/  ISETP.GE.AND P0, PT, R132, R13, PT ;  /* 0x0000000d8400720c */ /* 0x000fda0003f06270 */
[----:B------:R-:W-:Y:S05]  /*38640*/  @!P0 BRA `(.L_x_63906) ;  /* 0xfffffc9000d88947 */ /* 0x000fea000383ffff */
[----:B------:R-:W-:Y:S05]  /*38650*/  EXIT ;  /* 0x000000000000794d */ /* 0x000fea0003800000 */
.L_x_63903:
[----:B0-----:R-:W-:Y:S01]  /*38660*/  HFMA2 R163, -RZ, RZ, 0, 1.847743988037109375e-06 ;  /* 0x0000001fffa37431 */ /* 0x001fe200000001ff */
[----:B------:R-:W-:Y:S01]  /*38670*/  BSSY B0, `(.L_x_63907) ;  /* 0x0000007000007945 */ /* 0x000fe20003800000 */
[----:B------:R-:W-:Y:S01]  /*38680*/  MOV R170, R167 ;  /* 0x000000a700aa7202 */ /* 0x000fe20000000f00 */
[----:B------:R-:W-:Y:S02]  /*38690*/  IMAD.MOV.U32 R165, RZ, RZ, 0x1 ;  /* 0x00000001ffa57424 */ /* 0x000fe400078e00ff */
[----:B------:R-:W-:-:S07]  /*386a0*/  IMAD.MOV.U32 R166, RZ, RZ, -0x1 ;  /* 0xffffffffffa67424 */ /* 0x000fce00078e00ff */
[----:B-1---5:R-:W-:Y:S05]  /*386b0*/  WARPSYNC.COLLECTIVE R166, `(.L_x_63908) ;  /* 0x00000000a6087348 */ /* 0x022fea0003c00000 */
[----:B------:R0:W2:Y:S02]  /*386c0*/  SHFL.BFLY P1, R163, R170, R165, R163 ;  /* 0x0c0000a5aaa37389 */ /* 0x0000a400000200a3 */
[----:B012--5:R-:W-:Y:S05]  /*386d0*/  ENDCOLLECTIVE ;  /* 0x000000000000791b */ /* 0x027fea0003800000 */
.L_x_63908:
[----:B------:R-:W-:Y:S05]  /*386e0*/  BSYNC B0 ;  /* 0x0000000000007941 */ /* 0x000fea0003800000 */
.L_x_63907:
[----:B------:R-:W-:Y:S01]  /*386f0*/  MOV R168, R163 ;  /* 0x000000a300a87202 */ /* 0x000fe20000000f00 */
[----:B------:R-:W-:Y:S02]  /*38700*/  HFMA2 R165, -RZ, RZ, 0, 1.1920928955078125e-07 ;  /* 0x00000002ffa57431 */ /* 0x000fe400000001ff */
[----:B------:R-:W-:Y:S01]  /*38710*/  IMAD.MOV.U32 R163, RZ, RZ, 0x1f ;  /* 0x0000001fffa37424 */ /* 0x000fe200078e00ff */
[----:B------:R-:W-:Y:S01]  /*38720*/  MOV R166, 0xffffffff ;  /* 0xffffffff00a67802 */ /* 0x000fe20000000f00 */
[----:B------:R-:W-:Y:S02]  /*38730*/  FADD.FTZ R168, R167, R168 ;  /* 0x000000a8a7a87221 */ /* 0x000fe40000010000 */
[----:B------:R-:W0:Y:S02]  /*38740*/  LDC R167, c[0x0][0x400] ;  /* 0x00010000ffa77b82 */ /* 0x000e240000000800 */
[----:B------:R-:W-:-:S07]  /*38750*/  IMAD.MOV.U32 R170, RZ, RZ, R168 ;  /* 0x000000ffffaa7224 */ /* 0x000fce00078e00a8 */
[----:B0-----:R-:W-:Y:S05]  /*38760*/  WARPSYNC.COLLECTIVE R166, `(.L_x_63909) ;  /* 0x00000000a6087348 */ /* 0x001fea0003c00000 */
[----:B------:R1:W2:Y:S02]  /*38770*/  SHFL.BFLY P1, R163, R170, R165, R163 ;  /* 0x0c0000a5aaa37389 */ /* 0x0002a400000200a3 */
[----:B012---:R-:W-:Y:S05]  /*38780*/  ENDCOLLECTIVE ;  /* 0x000000000000791b */ /* 0x007fea0003800000 */
.L_x_63909:
[----:B------:R-:W-:Y:S02]  /*38790*/  HFMA2 R165, -RZ, RZ, 0, 2.384185791015625e-07 ;  /* 0x00000004ffa57431 */ /* 0x000fe400000001ff */
[----:B------:R-:W-:Y:S01]  /*387a0*/  FADD.FTZ R168, R168, R163 ;  /* 0x000000a3a8a87221 */ /* 0x000fe20000010000 */
[----:B------:R-:W-:-:S03]  /*387b0*/  IMAD.MOV.U32 R163, RZ, RZ, 0x1f ;  /* 0x0000001fffa37424 */ /* 0x000fc600078e00ff */
[----:B------:R-:W-:-:S07]  /*387c0*/  IMAD.MOV.U32 R170, RZ, RZ, R168 ;  /* 0x000000ffffaa7224 */ /* 0x000fce00078e00a8 */
[----:B------:R-:W-:Y:S05]  /*387d0*/  WARPSYNC.COLLECTIVE R166, `(.L_x_63910) ;  /* 0x00000000a6087348 */ /* 0x000fea0003c00000 */
[----:B------:R0:W1:Y:S02]  /*387e0*/  SHFL.BFLY P1, R163, R170, R165, R163 ;  /* 0x0c0000a5aaa37389 */ /* 0x00006400000200a3 */
[----:B01----:R-:W-:Y:S05]  /*387f0*/  ENDCOLLECTIVE ;  /* 0x000000000000791b */ /* 0x003fea0003800000 */
.L_x_63910:
[----:B------:R-:W-:Y:S02]  /*38800*/  IMAD.MOV.U32 R165, RZ, RZ, 0x8 ;  /* 0x00000008ffa57424 */ /* 0x000fe400078e00ff */
[----:B------:R-:W-:Y:S01]  /*38810*/  FADD.FTZ R168, R168, R163 ;  /* 0x000000a3a8a87221 */ /* 0x000fe20000010000 */
[----:B------:R-:W-:-:S04]  /*38820*/  HFMA2 R163, -RZ, RZ, 0, 1.847743988037109375e-06 ;  /* 0x0000001fffa37431 */ /* 0x000fc800000001ff */
[----:B------:R-:W-:-:S07]  /*38830*/  MOV R170, R168 ;  /* 0x000000a800aa7202 */ /* 0x000fce0000000f00 */
[----:B------:R-:W-:Y:S05]  /*38840*/  WARPSYNC.COLLECTIVE R166, `(.L_x_63911) ;  /* 0x00000000a6087348 */ /* 0x000fea0003c00000 */
[----:B------:R0:W1:Y:S02]  /*38850*/  SHFL.BFLY P1, R163, R170, R165, R163 ;  /* 0x0c0000a5aaa37389 */ /* 0x00006400000200a3 */
[----:B01----:R-:W-:Y:S05]  /*38860*/  ENDCOLLECTIVE ;  /* 0x000000000000791b */ /* 0x003fea0003800000 */
.L_x_63911:
[----:B------:R-:W-:Y:S01]  /*38870*/  MOV R165, 0x10 ;  /* 0x0000001000a57802 */ /* 0x000fe20000000f00 */
[----:B------:R-:W-:Y:S01]  /*38880*/  FADD.FTZ R168, R168, R163 ;  /* 0x000000a3a8a87221 */ /* 0x000fe20000010000 */
[----:B------:R-:W-:-:S03]  /*38890*/  IMAD.MOV.U32 R163, RZ, RZ, 0x1f ;  /* 0x0000001fffa37424 */ /* 0x000fc600078e00ff */
[----:B------:R-:W-:-:S07]  /*388a0*/  IMAD.MOV.U32 R170, RZ, RZ, R168 ;  /* 0x000000ffffaa7224 */ /* 0x000fce00078e00a8 */
[----:B------:R-:W-:Y:S05]  /*388b0*/  WARPSYNC.COLLECTIVE R166, `(.L_x_63912) ;  /* 0x00000000a6087348 */ /* 0x000fea0003c00000 */
[----:B------:R0:W1:Y:S02]  /*388c0*/  SHFL.BFLY P1, R163, R170, R165, R163 ;  /* 0x0c0000a5aaa37389 */ /* 0x00006400000200a3 */
[----:B01----:R-:W-:Y:S05]  /*388d0*/  ENDCOLLECTIVE ;  /* 0x000000000000791b */ /* 0x003fea0003800000 */
.L_x_63912:
        /* <DEDUP_REMOVED lines=136> */
.L_x_63913:
[----:B------:R-:W-:Y:S01]  /*39160*/  MOV R165, 0x2 ;  /* 0x0000000200a57802 */ /* 0x000fe20000000f00 */
[----:B------:R-:W-:Y:S01]  /*39170*/  FADD.FTZ R168, R168, R163 ;  /* 0x000000a3a8a87221 */ /* 0x000fe20000010000 */
[----:B------:R-:W-:-:S03]  /*39180*/  IMAD.MOV.U32 R163, RZ, RZ, 0x1f ;  /* 0x0000001fffa37424 */ /* 0x000fc600078e00ff */
[----:B------:R-:W-:-:S07]  /*39190*/  IMAD.MOV.U32 R170, RZ, RZ, R168 ;  /* 0x000000ffffaa7224 */ /* 0x000fce00078e00a8 */
[----:B------:R-:W-:Y:S05]  /*391a0*/  WARPSYNC.COLLECTIVE R166, `(.L_x_63914) ;  /* 0x00000000a6087348 */ /* 0x000fea0003c00000 */
[----:B------:R0:W1:Y:S02]  /*391b0*/  SHFL.BFLY P1, R163, R170, R165, R163 ;  /* 0x0c0000a5aaa37389 */ /* 0x00006400000200a3 */
[----:B01----:R-:W-:Y:S05]  /*391c0*/  ENDCOLLECTIVE ;  /* 0x000000000000791b */ /* 0x003fea0003800000 */
.L_x_63914:
[----:B------:R-:W-:Y:S02]  /*391d0*/  IMAD.MOV.U32 R165, RZ, RZ, 0x4 ;  /* 0x00000004ffa57424 */ /* 0x000fe400078e00ff */
[----:B------:R-:W-:Y:S01]  /*391e0*/  FADD.FTZ R168, R168, R163 ;  /* 0x000000a3a8a87221 */ /* 0x000fe20000010000 */
[----:B------:R-:W-:-:S04]  /*391f0*/  HFMA2 R163, -RZ, RZ, 0, 1.847743988037109375e-06 ;  /* 0x0000001fffa37431 */ /* 0x000fc800000001ff */
[----:B------:R-:W-:-:S07]  /*39200*/  MOV R170, R168 ;  /* 0x000000a800aa7202 */ /* 0x000fce0000000f00 */
[----:B------:R-:W-:Y:S05]  /*39210*/  WARPSYNC.COLLECTIVE R166, `(.L_x_63915) ;  /* 0x00000000a6087348 */ /* 0x000fea0003c00000 */
[----:B------:R0:W1:Y:S02]  /*39220*/  SHFL.BFLY P1, R163, R170, R165, R163 ;  /* 0x0c0000a5aaa37389 */ /* 0x00006400000200a3 */
[----:B01----:R-:W-:Y:S05]  /*39230*/  ENDCOLLECTIVE ;  /* 0x000000000000791b */ /* 0x003fea0003800000 */
.L_x_63915:
[----:B------:R-:W-:Y:S01]  /*39240*/  MOV R165, 0x8 ;  /* 0x0000000800a57802 */ /* 0x000fe20000000f00 */
[----:B------:R-:W-:Y:S01]  /*39250*/  FADD.FTZ R168, R168, R163 ;  /* 0x000000a3a8a87221 */ /* 0x000fe20000010000 */
[----:B------:R-:W-:-:S03]  /*39260*/  IMAD.MOV.U32 R163, RZ, RZ, 0x1f ;  /* 0x0000001fffa37424 */ /* 0x000fc600078e00ff */
[----:B------:R-:W-:-:S07]  /*39270*/  IMAD.MOV.U32 R170, RZ, RZ, R168 ;  /* 0x000000ffffaa7224 */ /* 0x000fce00078e00a8 */
[----:B------:R-:W-:Y:S05]  /*39280*/  WARPSYNC.COLLECTIVE R166, `(.L_x_63916) ;  /* 0x00000000a6087348 */ /* 0x000fea0003c00000 */
[----:B------:R0:W1:Y:S02]  /*39290*/  SHFL.BFLY P1, R163, R170, R165, R163 ;  /* 0x0c0000a5aaa37389 */ /* 0x00006400000200a3 */
[----:B01----:R-:W-:Y:S05]  /*392a0*/  ENDCOLLECTIVE ;  /* 0x000000000000791b */ /* 0x003fea0003800000 */
.L_x_63916:
[----:B------:R-:W-:Y:S02]  /*392b0*/  IMAD.MOV.U32 R165, RZ, RZ, 0x10 ;  /* 0x00000010ffa57424 */ /* 0x000fe400078e00ff */
[----:B------:R-:W-:Y:S01]  /*392c0*/  FADD.FTZ R168, R168, R163 ;  /* 0x000000a3a8a87221 */ /* 0x000fe20000010000 */
[----:B------:R-:W-:-:S04]  /*392d0*/  HFMA2 R163, -RZ, RZ, 0, 1.847743988037109375e-06 ;  /* 0x0000001fffa37431 */ /* 0x000fc800000001ff */
[----:B------:R-:W-:-:S07]  /*392e0*/  MOV R170, R168 ;  /* 0x000000a800aa7202 */ /* 0x000fce0000000f00 */
[----:B------:R-:W-:Y:S05]  /*392f0*/  WARPSYNC.COLLECTIVE R166, `(.L_x_63917) ;  /* 0x00000000a6087348 */ /* 0x000fea0003c00000 */
[----:B------:R0:W1:Y:S02]  /*39300*/  SHFL.BFLY P1, R163, R170, R165, R163 ;  /* 0x0c0000a5aaa37389 */ /* 0x00006400000200a3 */
[----:B01----:R-:W-:Y:S05]  /*39310*/  ENDCOLLECTIVE ;  /* 0x000000000000791b */ /* 0x003fea0003800000 */
.L_x_63917:
[----:B------:R-:W-:Y:S05]  /*39320*/  BRA `(.L_x_63918) ;  /* 0xffffffd8001c7947 */ /* 0x000fea000383ffff */
.L_x_63919:
        /* <DEDUP_REMOVED lines=13> */
.L_x_71563:


//--------------------- .text._ZN10layer_norm13ln_fwd_kernelINS_13Kernel_traitsIfffffjLj2048ELj1ELj4ELj1ELj16ENS_18Kernel_traits_baseILj2048EfffffjLj128EEEEELb0ELb0ELb0ELb0EEEvNS_9FwdParamsE --------------------------
	.section	.text._ZN10layer_norm13ln_fwd_kernelINS_13Kernel_traitsIfffffjLj2048ELj1ELj4ELj1ELj16ENS_18Kernel_traits_baseILj2048EfffffjLj128EEEEELb0ELb0ELb0ELb0EEEvNS_9FwdParamsE,"ax",@progbits
	.align	128
        .global         _ZN10layer_norm13ln_fwd_kernelINS_13Kernel_traitsIfffffjLj2048ELj1ELj4ELj1ELj16ENS_18Kernel_traits_baseILj2048EfffffjLj128EEEEELb0ELb0ELb0ELb0EEEvNS_9FwdParamsE
        .type           _ZN10layer_norm13ln_fwd_kernelINS_13Kernel_traitsIfffffjLj2048ELj1ELj4ELj1ELj16ENS_18Kernel_traits_baseILj2048EfffffjLj128EEEEELb0ELb0ELb0ELb0EEEvNS_9FwdParamsE,@function
        .size           _ZN10layer_norm13ln_fwd_kernelINS_13Kernel_traitsIfffffjLj2048ELj1ELj4ELj1ELj16ENS_18Kernel_traits_baseILj2048EfffffjLj128EEEEELb0ELb0ELb0ELb0EEEvNS_9FwdParamsE,(.L_x_71564 - _ZN10layer_norm13ln_fwd_kernelINS_13Kernel_traitsIfffffjLj2048ELj1ELj4ELj1ELj16ENS_18Kernel_traits_baseILj2048EfffffjLj128EEEEELb0ELb0ELb0ELb0EEEvNS_9FwdParamsE)
        .other          _ZN10layer_norm13ln_fwd_kernelINS_13Kernel_traitsIfffffjLj2048ELj1ELj4ELj1ELj16ENS_18Kernel_traits_baseILj2048EfffffjLj128EEEEELb0ELb0ELb0ELb0EEEvNS_9FwdParamsE,@"STO_CUDA_ENTRY STV_DEFAULT"
_ZN10layer_norm13ln_fwd_kernelINS_13Kernel_traitsIfffffjLj2048ELj1ELj4ELj1ELj16ENS_18Kernel_traits_baseILj2048EfffffjLj128EEEEELb0ELb0ELb0ELb0EEEvNS_9FwdParamsE:
.text._ZN10layer_norm13ln_fwd_kernelINS_13Kernel_traitsIfffffjLj2048ELj1ELj4ELj1ELj16ENS_18Kernel_traits_baseILj2048EfffffjLj128EEEEELb0ELb0ELb0ELb0EEEvNS_9FwdParamsE:
        /* <DEDUP_REMOVED lines=28> */
[----:B0-----:R-:W-:Y:S01]  /*01c0*/  @P2 IMAD.WIDE.U32 R4, R0, 0x10, R4 ;  /* 0x0000001000042825 */ /* 0x001fe200078e0004 */
[----:B------:R-:W-:-:S04]  /*01d0*/  ISETP.GE.U32.AND P1, PT, R3, 0xe0, PT ;  /* 0x000000e00300780c */ /* 0x000fc80003f26070 */
[----:B------:R0:W5:Y:S02]  /*01e0*/  @P2 LDG.E.128 R160, desc[UR6][R4.64] ;  /* 0x0000000604a02981 */ /* 0x000164000c1e1d00 */
[----:B------:R-:W4:Y:S01]  /*01f0*/  @P4 LDC.64 R12, c[0x0][0x3d0] ;  /* 0x0000f400ff0c4b82 */ /* 0x000f220000000a00 */
[C---:B-1----:R-:W-:Y:S01]  /*0200*/  @P2 IMAD.WIDE.U32 R6, R0.reuse, 0x10, R6 ;  /* 0x0000001000062825 */ /* 0x042fe200078e0006 */
[----:B------:R-:W-:-:S04]  /*0210*/  @P2 LOP3.LUT R0, R0, 0x20, RZ, 0xfc, !PT ;  /* 0x0000002000002812 */ /* 0x000fc800078efcff */
[----:B------:R1:W5:Y:S02]  /*0220*/  @P2 LDG.E.128 R156, desc[UR6][R6.64] ;  /* 0x00000006069c2981 */ /* 0x000364000c1e1d00 */
[----:B------:R-:W1:Y:S08]  /*0230*/  @P4 LDC.64 R14, c[0x0][0x438] ;  /* 0x00010e00ff0e4b82 */ /* 0x000e700000000a00 */
        /* <DEDUP_REMOVED lines=8> */
[----:B------:R1:W5:Y:S06]  /*02c0*/  @P3 LDG.E.128 R152, desc[UR6][R8.64] ;  /* 0x0000000608983981 */ /* 0x00036c000c1e1d00 */
[----:B------:R-:W3:Y:S01]  /*02d0*/  @P0 LDC.64 R24, c[0x0][0x3d0] ;  /* 0x0000f400ff180b82 */ /* 0x000ee20000000a00 */
[C---:B----4-:R-:W-:Y:S01]  /*02e0*/  @P4 IMAD.WIDE.U32 R12, R0.reuse, 0x10, R12 ;  /* 0x00000010000c4825 */ /* 0x050fe200078e000c */
[----:B------:R4:W5:Y:S06]  /*02f0*/  @P3 LDG.E.128 R148, desc[UR6][R10.64] ;  /* 0x000000060a943981 */ /* 0x00096c000c1e1d00 */
[----:B0-----:R-:W0:Y:S01]  /*0300*/  @P0 LDC.64 R4, c[0x0][0x438] ;  /* 0x00010e00ff040b82 */ /* 0x001e220000000a00 */
[C---:B-1----:R-:W-:Y:S01]  /*0310*/  @P4 IMAD.WIDE.U32 R14, R0.reuse, 0x10, R14 ;  /* 0x00000010000e4825 */ /* 0x042fe200078e000e */
[----:B------:R-:W-:Y:S01]  /*0320*/  @P4 IADD3 R0, PT, PT, R0, 0x20, RZ ;  /* 0x0000002000004810 */ /* 0x000fe20007ffe0ff */
[----:B------:R1:W5:Y:S05]  /*0330*/  @P4 LDG.E.128 R144, desc[UR6][R12.64] ;  /* 0x000000060c904981 */ /* 0x00036a000c1e1d00 */
[----:B------:R-:W0:Y:S01]  /*0340*/  @P1 LDC.64 R6, c[0x0][0x3d0] ;  /* 0x0000f400ff061b82 */ /* 0x000e220000000a00 */
[C---:B------:R-:W-:Y:S01]  /*0350*/  @P5 IMAD.WIDE.U32 R16, R0.reuse, 0x10, R16 ;  /* 0x0000001000105825 */ /* 0x040fe200078e0010 */
[C---:B------:R-:W-:Y:S01]  /*0360*/  ISETP.GE.U32.AND P3, PT, R3.reuse, 0x120, PT ;  /* 0x000001200300780c */ /* 0x040fe20003f66070 */
[----:B------:R0:W5:Y:S05]  /*0370*/  @P4 LDG.E.128 R140, desc[UR6][R14.64] ;  /* 0x000000060e8c4981 */ /* 0x00016a000c1e1d00 */
[----:B------:R-:W0:Y:S01]  /*0380*/  @P1 LDC.64 R8, c[0x0][0x438] ;  /* 0x00010e00ff081b82 */ /* 0x000e220000000a00 */
[C---:B------:R-:W-:Y:S01]  /*0390*/  @P5 IMAD.WIDE.U32 R18, R0.reuse, 0x10, R18 ;  /* 0x0000001000125825 */ /* 0x040fe200078e0012 */
[----:B------:R-:W-:Y:S01]  /*03a0*/  @P5 IADD3 R0, PT, PT, R0, 0x20, RZ ;  /* 0x0000002000005810 */ /* 0x000fe20007ffe0ff */
[----:B------:R0:W5:Y:S05]  /*03b0*/  @P5 LDG.E.128 R136, desc[UR6][R16.64] ;  /* 0x0000000610885981 */ /* 0x00016a000c1e1d00 */
[----:B------:R-:W0:Y:S01]  /*03c0*/  @P2 LDC.64 R26, c[0x0][0x3d0] ;  /* 0x0000f400ff1a2b82 */ /* 0x000e220000000a00 */
[C---:B--2---:R-:W-:Y:S01]  /*03d0*/  @P6 IMAD.WIDE.U32 R20, R0.reuse, 0x10, R20 ;  /* 0x0000001000146825 */ /* 0x044fe200078e0014 */
[C---:B------:R-:W-:Y:S01]  /*03e0*/  ISETP.GE.U32.AND P4, PT, R3.reuse, 0x140, PT ;  /* 0x000001400300780c */ /* 0x040fe20003f86070 */
[----:B------:R2:W5:Y:S05]  /*03f0*/  @P5 LDG.E.128 R132, desc[UR6][R18.64] ;  /* 0x0000000612845981 */ /* 0x00056a000c1e1d00 */
[----:B----4-:R-:W4:Y:S01]  /*0400*/  @P2 LDC.64 R10, c[0x0][0x438] ;  /* 0x00010e00ff0a2b82 */ /* 0x010f220000000a00 */
[C---:B---3--:R-:W-:Y:S01]  /*0410*/  @P6 IMAD.WIDE.U32 R22, R0.reuse, 0x10, R22 ;  /* 0x0000001000166825 */ /* 0x048fe200078e0016 */
[----:B------:R-:W-:Y:S01]  /*0420*/  @P6 IADD3 R0, PT, PT, R0, 0x20, RZ ;  /* 0x0000002000006810 */ /* 0x000fe20007ffe0ff */
[----:B------:R3:W5:Y:S04]  /*0430*/  @P6 LDG.E.128 R128, desc[UR6][R20.64] ;  /* 0x0000000614806981 */ /* 0x000768000c1e1d00 */
[----:B------:R3:W5:Y:S01]  /*0440*/  @P6 LDG.E.128 R124, desc[UR6][R22.64] ;  /* 0x00000006167c6981 */ /* 0x000762000c1e1d00 */
[C---:B------:R-:W-:Y:S01]  /*0450*/  ISETP.GE.U32.AND P6, PT, R3.reuse, 0x160, PT ;  /* 0x000001600300780c */ /* 0x040fe20003fc6070 */
[C---:B------:R-:W-:Y:S01]  /*0460*/  @P0 IMAD.WIDE.U32 R24, R0.reuse, 0x10, R24 ;  /* 0x0000001000180825 */ /* 0x040fe200078e0018 */
[----:B-1----:R-:W1:Y:S03]  /*0470*/  @P3 LDC.64 R12, c[0x0][0x3d0] ;  /* 0x0000f400ff0c3b82 */ /* 0x002e660000000a00 */
[C---:B0-----:R-:W-:Y:S01]  /*0480*/  @P0 IMAD.WIDE.U32 R4, R0.reuse, 0x10, R4 ;  /* 0x0000001000040825 */ /* 0x041fe200078e0004 */
[----:B------:R-:W-:Y:S01]  /*0490*/  @P0 IADD3 R0, PT, PT, R0, 0x20, RZ ;  /* 0x0000002000000810 */ /* 0x000fe20007ffe0ff */
[----:B------:R-:W5:Y:S03]  /*04a0*/  @P0 LDG.E.128 R120, desc[UR6][R24.64] ;  /* 0x0000000618780981 */ /* 0x000f66000c1e1d00 */
[----:B------:R-:W0:Y:S01]  /*04b0*/  @P3 LDC.64 R14, c[0x0][0x438] ;  /* 0x00010e00ff0e3b82 */ /* 0x000e220000000a00 */
[C---:B------:R-:W-:Y:S01]  /*04c0*/  ISETP.GE.U32.AND P5, PT, R3.reuse, 0x180, PT ;  /* 0x000001800300780c */ /* 0x040fe20003fa6070 */
[C---:B------:R-:W-:Y:S01]  /*04d0*/  @P1 IMAD.WIDE.U32 R6, R0.reuse, 0x10, R6 ;  /* 0x0000001000061825 */ /* 0x040fe200078e0006 */
[----:B------:R1:W5:Y:S03]  /*04e0*/  @P0 LDG.E.128 R116, desc[UR6][R4.64] ;  /* 0x0000000604740981 */ /* 0x000366000c1e1d00 */
[C---:B------:R-:W-:Y:S01]  /*04f0*/  @P1 IMAD.WIDE.U32 R8, R0.reuse, 0x10, R8 ;  /* 0x0000001000081825 */ /* 0x040fe200078e0008 */
[----:B------:R-:W-:Y:S01]  /*0500*/  @P1 IADD3 R0, PT, PT, R0, 0x20, RZ ;  /* 0x0000002000001810 */ /* 0x000fe20007ffe0ff */
[----:B------:R-:W0:Y:S01]  /*0510*/  @P4 LDC.64 R16, c[0x0][0x3d0] ;  /* 0x0000f400ff104b82 */ /* 0x000e220000000a00 */
[C---:B------:R-:W-:Y:S01]  /*0520*/  ISETP.GE.U32.AND P0, PT, R3.reuse, 0x1a0, PT ;  /* 0x000001a00300780c */ /* 0x040fe20003f06070 */
[----:B------:R0:W5:Y:S06]  /*0530*/  @P1 LDG.E.128 R112, desc[UR6][R6.64] ;  /* 0x0000000606701981 */ /* 0x00016c000c1e1d00 */
[----:B--2---:R-:W2:Y:S01]  /*0540*/  @P4 LDC.64 R18, c[0x0][0x438] ;  /* 0x00010e00ff124b82 */ /* 0x004ea20000000a00 */
[C---:B------:R-:W-:Y:S01]  /*0550*/  @P2 IMAD.WIDE.U32 R26, R0.reuse, 0x10, R26 ;  /* 0x00000010001a2825 */ /* 0x040fe200078e001a */
[----:B------:R0:W5:Y:S03]  /*0560*/  @P1 LDG.E.128 R108, desc[UR6][R8.64] ;  /* 0x00000006086c1981 */ /* 0x000166000c1e1d00 */
[C---:B----4-:R-:W-:Y:S01]  /*0570*/  @P2 IMAD.WIDE.U32 R10, R0.reuse, 0x10, R10 ;  /* 0x00000010000a2825 */ /* 0x050fe200078e000a */
[----:B------:R-:W5:Y:S02]  /*0580*/  @P2 LDG.E.128 R104, desc[UR6][R26.64] ;  /* 0x000000061a682981 */ /* 0x000f64000c1e1d00 */
[----:B---3--:R-:W3:Y:S01]  /*0590*/  @P6 LDC.64 R20, c[0x0][0x3d0] ;  /* 0x0000f400ff146b82 */ /* 0x008ee20000000a00 */
[----:B------:R-:W-:Y:S01]  /*05a0*/  @P2 IADD3 R0, PT, PT, R0, 0x20, RZ ;  /* 0x0000002000002810 */ /* 0x000fe20007ffe0ff */
[----:B------:R4:W5:Y:S01]  /*05b0*/  @P2 LDG.E.128 R100, desc[UR6][R10.64] ;  /* 0x000000060a642981 */ /* 0x000962000c1e1d00 */
[----:B------:R-:W-:-:S05]  /*05c0*/  ISETP.GE.U32.AND P2, PT, R3, 0x1c0, PT ;  /* 0x000001c00300780c */ /* 0x000fca0003f46070 */
[----:B------:R-:W3:Y:S01]  /*05d0*/  @P6 LDC.64 R22, c[0x0][0x438] ;  /* 0x00010e00ff166b82 */ /* 0x000ee20000000a00 */
[----:B------:R-:W-:Y:S01]  /*05e0*/  ISETP.GE.U32.AND P1, PT, R3, 0x1e0, PT ;  /* 0x000001e00300780c */ /* 0x000fe20003f26070 */
[----:B-1----:R-:W-:-:S06]  /*05f0*/  @P3 IMAD.WIDE.U32 R12, R0, 0x10, R12 ;  /* 0x00000010000c3825 */ /* 0x002fcc00078e000c */
[----:B------:R-:W1:Y:S01]  /*0600*/  @P5 LDC.64 R4, c[0x0][0x3d0] ;  /* 0x0000f400ff045b82 */ /* 0x000e620000000a00 */
[----:B0-----:R-:W-:-:S07]  /*0610*/  @P3 IMAD.WIDE.U32 R14, R0, 0x10, R14 ;  /* 0x00000010000e3825 */ /* 0x001fce00078e000e */
[----:B------:R-:W0:Y:S01]  /*0620*/  @P5 LDC.64 R6, c[0x0][0x438] ;  /* 0x00010e00ff065b82 */ /* 0x000e220000000a00 */
[----:B------:R-:W-:Y:S01]  /*0630*/  @P3 IADD3 R0, PT, PT, R0, 0x20, RZ ;  /* 0x0000002000003810 */ /* 0x000fe20007ffe0ff */
[----:B------:R0:W5:Y:S06]  /*0640*/  @P3 LDG.E.128 R96, desc[UR6][R12.64] ;  /* 0x000000060c603981 */ /* 0x00016c000c1e1d00 */
[----:B------:R-:W0:Y:S01]  /*0650*/  @P0 LDC.64 R8, c[0x0][0x3d0] ;  /* 0x0000f400ff080b82 */ /* 0x000e220000000a00 */
[C---:B------:R-:W-:Y:S01]  /*0660*/  @P4 IMAD.WIDE.U32 R16, R0.reuse, 0x10, R16 ;  /* 0x0000001000104825 */ /* 0x040fe200078e0010 */
[----:B------:R0:W5:Y:S06]  /*0670*/  @P3 LDG.E.128 R92, desc[UR6][R14.64] ;  /* 0x000000060e5c3981 */ /* 0x00016c000c1e1d00 */
[----:B------:R-:W0:Y:S01]  /*0680*/  @P0 LDC.64 R24, c[0x0][0x438] ;  /* 0x00010e00ff180b82 */ /* 0x000e220000000a00 */
[C---:B--2---:R-:W-:Y:S01]  /*0690*/  @P4 IMAD.WIDE.U32 R18, R0.reuse, 0x10, R18 ;  /* 0x0000001000124825 */ /* 0x044fe200078e0012 */
[----:B------:R-:W-:Y:S01]  /*06a0*/  @P4 IADD3 R0, PT, PT, R0, 0x20, RZ ;  /* 0x0000002000004810 */ /* 0x000fe20007ffe0ff */
[----:B------:R2:W5:Y:S05]  /*06b0*/  @P4 LDG.E.128 R88, desc[UR6][R16.64] ;  /* 0x0000000610584981 */ /* 0x00056a000c1e1d00 */
[----:B----4-:R-:W4:Y:S01]  /*06c0*/  @P2 LDC.64 R10, c[0x0][0x3d0] ;  /* 0x0000f400ff0a2b82 */ /* 0x010f220000000a00 */
[C---:B---3--:R-:W-:Y:S01]  /*06d0*/  @P6 IMAD.WIDE.U32 R20, R0.reuse, 0x10, R20 ;  /* 0x0000001000146825 */ /* 0x048fe200078e0014 */
[----:B------:R2:W5:Y:S06]  /*06e0*/  @P4 LDG.E.128 R84, desc[UR6][R18.64] ;  /* 0x0000000612544981 */ /* 0x00056c000c1e1d00 */
[----:B------:R-:W3:Y:S01]  /*06f0*/  @P2 LDC.64 R26, c[0x0][0x438] ;  /* 0x00010e00ff1a2b82 */ /* 0x000ee20000000a00 */
[C---:B------:R-:W-:Y:S01]  /*0700*/  @P6 IMAD.WIDE.U32 R22, R0.reuse, 0x10, R22 ;  /* 0x0000001000166825 */ /* 0x040fe200078e0016 */
[----:B------:R-:W-:Y:S01]  /*0710*/  @P6 IADD3 R0, PT, PT, R0, 0x20, RZ ;  /* 0x0000002000006810 */ /* 0x000fe20007ffe0ff */
[----:B------:R2:W5:Y:S05]  /*0720*/  @P6 LDG.E.128 R80, desc[UR6][R20.64] ;  /* 0x0000000614506981 */ /* 0x00056a000c1e1d00 */
[----:B------:R-:W2:Y:S01]  /*0730*/  @P1 LDC.64 R28, c[0x0][0x3d0] ;  /* 0x0000f400ff1c1b82 */ /* 0x000ea20000000a00 */
[C---:B-1----:R-:W-:Y:S01]  /*0740*/  @P5 IMAD.WIDE.U32 R4, R0.reuse, 0x10, R4 ;  /* 0x0000001000045825 */ /* 0x042fe200078e0004 */
[----:B------:R1:W5:Y:S06]  /*0750*/  @P6 LDG.E.128 R76, desc[UR6][R22.64] ;  /* 0x00000006164c6981 */ /* 0x00036c000c1e1d00 */
[----:B------:R-:W1:Y:S01]  /*0760*/  @P1 LDC.64 R30, c[0x0][0x438] ;  /* 0x00010e00ff1e1b82 */ /* 0x000e620000000a00 */
[C---:B0-----:R-:W-:Y:S01]  /*0770*/  @P5 IMAD.WIDE.U32 R6, R0.reuse, 0x10, R6 ;  /* 0x0000001000065825 */ /* 0x041fe200078e0006 */
[----:B------:R-:W-:Y:S01]  /*0780*/  @P5 IADD3 R0, PT, PT, R0, 0x20, RZ ;  /* 0x0000002000005810 */ /* 0x000fe20007ffe0ff */
[----:B------:R0:W5:Y:S04]  /*0790*/  @P5 LDG.E.128 R72, desc[UR6][R4.64] ;  /* 0x0000000604485981 */ /* 0x000168000c1e1d00 */
[C---:B------:R-:W-:Y:S01]  /*07a0*/  @P0 IMAD.WIDE.U32 R8, R0.reuse, 0x10, R8 ;  /* 0x0000001000080825 */ /* 0x040fe200078e0008 */
[----:B------:R0:W5:Y:S03]  /*07b0*/  @P5 LDG.E.128 R68, desc[UR6][R6.64] ;  /* 0x0000000606445981 */ /* 0x000166000c1e1d00 */
[C---:B------:R-:W-:Y:S01]  /*07c0*/  @P0 IMAD.WIDE.U32 R24, R0.reuse, 0x10, R24 ;  /* 0x0000001000180825 */ /* 0x040fe200078e0018 */
[----:B------:R-:W-:Y:S01]  /*07d0*/  @P0 IADD3 R0, PT, PT, R0, 0x20, RZ ;  /* 0x0000002000000810 */ /* 0x000fe20007ffe0ff */
[----:B------:R0:W5:Y:S04]  /*07e0*/  @P0 LDG.E.128 R64, desc[UR6][R8.64] ;  /* 0x0000000608400981 */ /* 0x000168000c1e1d00 */
[C---:B----4-:R-:W-:Y:S01]  /*07f0*/  @P2 IMAD.WIDE.U32 R10, R0.reuse, 0x10, R10 ;  /* 0x00000010000a2825 */ /* 0x050fe200078e000a */
[----:B------:R0:W5:Y:S03]  /*0800*/  @P0 LDG.E.128 R60, desc[UR6][R24.64] ;  /* 0x00000006183c0981 */ /* 0x000166000c1e1d00 */
[C---:B---3--:R-:W-:Y:S01]  /*0810*/  @P2 IMAD.WIDE.U32 R26, R0.reuse, 0x10, R26 ;  /* 0x00000010001a2825 */ /* 0x048fe200078e001a */
[----:B------:R-:W-:Y:S01]  /*0820*/  @P2 IADD3 R0, PT, PT, R0, 0x20, RZ ;  /* 0x0000002000002810 */ /* 0x000fe20007ffe0ff */
[----:B------:R0:W5:Y:S04]  /*0830*/  @P2 LDG.E.128 R56, desc[UR6][R10.64] ;  /* 0x000000060a382981 */ /* 0x000168000c1e1d00 */
[C---:B--2---:R-:W-:Y:S01]  /*0840*/  @P1 IMAD.WIDE.U32 R28, R0.reuse, 0x10, R28 ;  /* 0x00000010001c1825 */ /* 0x044fe200078e001c */
[----:B------:R0:W5:Y:S03]  /*0850*/  @P2 LDG.E.128 R52, desc[UR6][R26.64] ;  /* 0x000000061a342981 */ /* 0x000166000c1e1d00 */
[----:B-1----:R-:W-:Y:S01]  /*0860*/  @P1 IMAD.WIDE.U32 R30, R0, 0x10, R30 ;  /* 0x00000010001e1825 */ /* 0x002fe200078e001e */
[----:B------:R0:W5:Y:S04]  /*0870*/  @P1 LDG.E.128 R48, desc[UR6][R28.64] ;  /* 0x000000061c301981 */ /* 0x000168000c1e1d00 */
[----:B------:R0:W5:Y:S01]  /*0880*/  @P1 LDG.E.128 R44, desc[UR6][R30.64] ;  /* 0x000000061e2c1981 */ /* 0x000162000c1e1d00 */
[----:B------:R-:W-:-:S02]  /*0890*/  ISETP.GE.U32.AND P0, PT, R3, 0x200, PT ;  /* 0x000002000300780c */ /* 0x000fc40003f06070 */
[----:B------:R-:W-:-:S11]  /*08a0*/  @P1 IADD3 R0, PT, PT, R0, 0x20, RZ ;  /* 0x0000002000001810 */ /* 0x000fd60007ffe0ff */
[----:B0-----:R-:W-:Y:S05]  /*08b0*/  @!P0 BRA `(.L_x_63922) ;  /* 0x0000000400d88947 */ /* 0x001fea0003800000 */
[----:B------:R-:W0:Y:S08]  /*08c0*/  LDC.64 R40, c[0x0][0x438] ;  /* 0x00010e00ff287b82 */ /* 0x000e300000000a00 */
[----:B------:R-:W1:Y:S01]  /*08d0*/  LDC.64 R36, c[0x0][0x3d0] ;  /* 0x0000f400ff247b82 */ /* 0x000e620000000a00 */
[----:B0-----:R-:W-:-:S06]  /*08e0*/  IMAD.WIDE.U32 R40, R0, 0x10, R40 ;  /* 0x0000001000287825 */ /* 0x001fcc00078e0028 */
[----:B------:R-:W5:Y:S01]  /*08f0*/  LDG.E.128 R40, desc[UR6][R40.64] ;  /* 0x0000000628287981 */ /* 0x000f62000c1e1d00 */
[----:B-1----:R-:W-:-:S06]  /*0900*/  IMAD.WIDE.U32 R36, R0, 0x10, R36 ;  /* 0x0000001000247825 */ /* 0x002fcc00078e0024 */
[----:B------:R-:W5:Y:S01]  /*0910*/  LDG.E.128 R36, desc[UR6][R36.64] ;  /* 0x0000000624247981 */ /* 0x000f62000c1e1d00 */
[----:B------:R-:W-:Y:S05]  /*0920*/  BRA `(.L_x_63922) ;  /* 0x0000000400bc7947 */ /* 0x000fea0003800000 */
.L_x_63921:
        /* <DEDUP_REMOVED lines=13> */
[----:B------:R0:W5:Y:S02]  /*0a00*/  @P2 LDG.E.128 R160, desc[UR6][R4.64] ;  /* 0x0000000604a02981 */ /* 0x000164000c1e1d00 */
[----:B------:R-:W4:Y:S01]  /*0a10*/  @P6 LDC.64 R12, c[0x0][0x3d0] ;  /* 0x0000f400ff0c6b82 */ /* 0x000f220000000a00 */
[C---:B-1----:R-:W-:Y:S01]  /*0a20*/  @P1 IMAD.WIDE.U32 R6, R0.reuse, 0x10, R6 ;  /* 0x0000001000061825 */ /* 0x042fe200078e0006 */
[C---:B------:R-:W-:Y:S02]  /*0a30*/  ISETP.GE.U32.AND P2, PT, R3.reuse, 0x100, PT ;  /* 0x000001000300780c */ /* 0x040fe40003f46070 */
[----:B------:R-:W-:Y:S02]  /*0a40*/  @P1 IADD3 R0, PT, PT, R0, 0x20, RZ ;  /* 0x0000002000001810 */ /* 0x000fe40007ffe0ff */
[----:B------:R1:W5:Y:S02]  /*0a50*/  @P1 LDG.E.128 R152, desc[UR6][R6.64] ;  /* 0x0000000606981981 */ /* 0x000364000c1e1d00 */
[----:B------:R-:W1:Y:S01]  /*0a60*/  @P5 LDC.64 R14, c[0x0][0x3d0] ;  /* 0x0000f400ff0e5b82 */ /* 0x000e620000000a00 */
[----:B------:R-:W-:Y:S01]  /*0a70*/  ISETP.GE.U32.AND P1, PT, R3, 0x120, PT ;  /* 0x000001200300780c */ /* 0x000fe20003f26070 */
[C---:B--2---:R-:W-:Y:S01]  /*0a80*/  @P0 IMAD.WIDE.U32 R8, R0.reuse, 0x10, R8 ;  /* 0x0000001000080825 */ /* 0x044fe200078e0008 */
[----:B------:R-:W-:-:S04]  /*0a90*/  @P0 IADD3 R0, PT, PT, R0, 0x20, RZ ;  /* 0x0000002000000810 */ /* 0x000fc80007ffe0ff */
[----:B------:R2:W5:Y:S01]  /*0aa0*/  @P0 LDG.E.128 R144, desc[UR6][R8.64] ;  /* 0x0000000608900981 */ /* 0x000562000c1e1d00 */
[----:B------:R-:W2:Y:S01]  /*0ab0*/  @P3 LDC.64 R16, c[0x0][0x3d0] ;  /* 0x0000f400ff103b82 */ /* 0x000ea20000000a00 */
[C---:B---3--:R-:W-:Y:S01]  /*0ac0*/  @P4 IMAD.WIDE.U32 R10, R0.reuse, 0x10, R10 ;  /* 0x00000010000a4825 */ /* 0x048fe200078e000a */
[C---:B------:R-:W-:Y:S02]  /*0ad0*/  ISETP.GE.U32.AND P0, PT, R3.reuse, 0x140, PT ;  /* 0x000001400300780c */ /* 0x040fe40003f06070 */
[----:B------:R-:W-:Y:S02]  /*0ae0*/  @P4 IADD3 R0, PT, PT, R0, 0x20, RZ ;  /* 0x0000002000004810 */ /* 0x000fe40007ffe0ff */
[----:B------:R3:W5:Y:S02]  /*0af0*/  @P4 LDG.E.128 R136, desc[UR6][R10.64] ;  /* 0x000000060a884981 */ /* 0x000764000c1e1d00 */
[----:B------:R-:W3:Y:S01]  /*0b00*/  @P2 LDC.64 R18, c[0x0][0x3d0] ;  /* 0x0000f400ff122b82 */ /* 0x000ee20000000a00 */
[----:B----4-:R-:W-:Y:S01]  /*0b10*/  @P6 IMAD.WIDE.U32 R12, R0, 0x10, R12 ;  /* 0x00000010000c6825 */ /* 0x010fe200078e000c */
[----:B------:R-:W-:-:S02]  /*0b20*/  ISETP.GE.U32.AND P4, PT, R3, 0x160, PT ;  /* 0x000001600300780c */ /* 0x000fc40003f86070 */
[----:B------:R-:W-:Y:S02]  /*0b30*/  @P6 IADD3 R0, PT, PT, R0, 0x20, RZ ;  /* 0x0000002000006810 */ /* 0x000fe40007ffe0ff */
[----:B------:R4:W5:Y:S02]  /*0b40*/  @P6 LDG.E.128 R128, desc[UR6][R12.64] ;  /* 0x000000060c806981 */ /* 0x000964000c1e1d00 */
[----:B0-----:R-:W0:Y:S01]  /*0b50*/  @P1 LDC.64 R4, c[0x0][0x3d0] ;  /* 0x0000f400ff041b82 */ /* 0x001e220000000a00 */
[C---:B-1----:R-:W-:Y:S01]  /*0b60*/  @P5 IMAD.WIDE.U32 R14, R0.reuse, 0x10, R14 ;  /* 0x00000010000e5825 */ /* 0x042fe200078e000e */
[C---:B------:R-:W-:Y:S02]  /*0b70*/  ISETP.GE.U32.AND P6, PT, R3.reuse, 0x180, PT ;  /* 0x000001800300780c */ /* 0x040fe40003fc6070 */
[----:B------:R-:W-:Y:S02]  /*0b80*/  @P5 IADD3 R0, PT, PT, R0, 0x20, RZ ;  /* 0x0000002000005810 */ /* 0x000fe40007ffe0ff */
[----:B------:R1:W5:Y:S02]  /*0b90*/  @P5 LDG.E.128 R120, desc[UR6][R14.64] ;  /* 0x000000060e785981 */ /* 0x000364000c1e1d00 */
[----:B------:R-:W1:Y:S01]  /*0ba0*/  @P0 LDC.64 R6, c[0x0][0x3d0] ;  /* 0x0000f400ff060b82 */ /* 0x000e620000000a00 */
[----:B--2---:R-:W-:Y:S01]  /*0bb0*/  @P3 IMAD.WIDE.U32 R16, R0, 0x10, R16 ;  /* 0x0000001000103825 */ /* 0x004fe200078e0010 */
[----:B------:R-:W-:-:S02]  /*0bc0*/  ISETP.GE.U32.AND P5, PT, R3, 0x1a0, PT ;  /* 0x000001a00300780c */ /* 0x000fc40003fa6070 */
[----:B------:R-:W-:Y:S02]  /*0bd0*/  @P3 IADD3 R0, PT, PT, R0, 0x20, RZ ;  /* 0x0000002000003810 */ /* 0x000fe40007ffe0ff */
[----:B------:R2:W5:Y:S02]  /*0be0*/  @P3 LDG.E.128 R112, desc[UR6][R16.64] ;  /* 0x0000000610703981 */ /* 0x000564000c1e1d00 */
[----:B------:R-:W2:Y:S01]  /*0bf0*/  @P4 LDC.64 R8, c[0x0][0x3d0] ;  /* 0x0000f400ff084b82 */ /* 0x000ea20000000a00 */
[C---:B---3--:R-:W-:Y:S01]  /*0c00*/  @P2 IMAD.WIDE.U32 R18, R0.reuse, 0x10, R18 ;  /* 0x0000001000122825 */ /* 0x048fe200078e0012 */
[C---:B------:R-:W-:Y:S02]  /*0c10*/  ISETP.GE.U32.AND P3, PT, R3.reuse, 0x1c0, PT ;  /* 0x000001c00300780c */ /* 0x040fe40003f66070 */
[----:B------:R-:W-:Y:S02]  /*0c20*/  @P2 IADD3 R0, PT, PT, R0, 0x20, RZ ;  /* 0x0000002000002810 */ /* 0x000fe40007ffe0ff */
[----:B------:R3:W5:Y:S02]  /*0c30*/  @P2 LDG.E.128 R104, desc[UR6][R18.64] ;  /* 0x0000000612682981 */ /* 0x000764000c1e1d00 */
[----:B------:R-:W3:Y:S01]  /*0c40*/  @P6 LDC.64 R10, c[0x0][0x3d0] ;  /* 0x0000f400ff0a6b82 */ /* 0x000ee20000000a00 */
[----:B0-----:R-:W-:Y:S01]  /*0c50*/  @P1 IMAD.WIDE.U32 R4, R0, 0x10, R4 ;  /* 0x0000001000041825 */ /* 0x001fe200078e0004 */
[----:B------:R-:W-:-:S02]  /*0c60*/  ISETP.GE.U32.AND P2, PT, R3, 0x1e0, PT ;  /* 0x000001e00300780c */ /* 0x000fc40003f46070 */
[----:B------:R-:W-:Y:S02]  /*0c70*/  @P1 IADD3 R0, PT, PT, R0, 0x20, RZ ;  /* 0x0000002000001810 */ /* 0x000fe40007ffe0ff */
[----:B------:R0:W5:Y:S02]  /*0c80*/  @P1 LDG.E.128 R96, desc[UR6][R4.64] ;  /* 0x0000000604601981 */ /* 0x000164000c1e1d00 */
[----:B----4-:R-:W4:Y:S01]  /*0c90*/  @P5 LDC.64 R12, c[0x0][0x3d0] ;  /* 0x0000f400ff0c5b82 */ /* 0x010f220000000a00 */
[----:B------:R-:W-:Y:S01]  /*0ca0*/  ISETP.GE.U32.AND P1, PT, R3, 0x200, PT ;  /* 0x000002000300780c */ /* 0x000fe20003f26070 */
[C---:B-1----:R-:W-:Y:S01]  /*0cb0*/  @P0 IMAD.WIDE.U32 R6, R0.reuse, 0x10, R6 ;  /* 0x0000001000060825 */ /* 0x042fe200078e0006 */
[----:B------:R-:W-:-:S04]  /*0cc0*/  @P0 IADD3 R0, PT, PT, R0, 0x20, RZ ;  /* 0x0000002000000810 */ /* 0x000fc80007ffe0ff */
[----:B------:R1:W5:Y:S01]  /*0cd0*/  @P0 LDG.E.128 R88, desc[UR6][R6.64] ;  /* 0x0000000606580981 */ /* 0x000362000c1e1d00 */
[----:B------:R-:W0:Y:S01]  /*0ce0*/  @P3 LDC.64 R14, c[0x0][0x3d0] ;  /* 0x0000f400ff0e3b82 */ /* 0x000e220000000a00 */
[C---:B--2---:R-:W-:Y:S01]  /*0cf0*/  @P4 IMAD.WIDE.U32 R8, R0.reuse, 0x10, R8 ;  /* 0x0000001000084825 */ /* 0x044fe200078e0008 */
[----:B------:R-:W-:-:S04]  /*0d00*/  @P4 IADD3 R0, PT, PT, R0, 0x20, RZ ;  /* 0x0000002000004810 */ /* 0x000fc80007ffe0ff */
[----:B------:R1:W5:Y:S02]  /*0d10*/  @P4 LDG.E.128 R80, desc[UR6][R8.64] ;  /* 0x0000000608504981 */ /* 0x000364000c1e1d00 */
[----:B------:R-:W2:Y:S01]  /*0d20*/  @P2 LDC.64 R16, c[0x0][0x3d0] ;  /* 0x0000f400ff102b82 */ /* 0x000ea20000000a00 */
[C---:B---3--:R-:W-:Y:S01]  /*0d30*/  @P6 IMAD.WIDE.U32 R10, R0.reuse, 0x10, R10 ;  /* 0x00000010000a6825 */ /* 0x048fe200078e000a */
[----:B------:R-:W-:-:S04]  /*0d40*/  @P6 IADD3 R0, PT, PT, R0, 0x20, RZ ;  /* 0x0000002000006810 */ /* 0x000fc80007ffe0ff */
[----:B------:R1:W5:Y:S02]  /*0d50*/  @P6 LDG.E.128 R72, desc[UR6][R10.64] ;  /* 0x000000060a486981 */ /* 0x000364000c1e1d00 */
[----:B------:R-:W3:Y:S01]  /*0d60*/  @P1 LDC.64 R18, c[0x0][0x3d0] ;  /* 0x0000f400ff121b82 */ /* 0x000ee20000000a00 */
[C---:B----4-:R-:W-:Y:S01]  /*0d70*/  @P5 IMAD.WIDE.U32 R12, R0.reuse, 0x10, R12 ;  /* 0x00000010000c5825 */ /* 0x050fe200078e000c */
[----:B------:R-:W-:-:S04]  /*0d80*/  @P5 IADD3 R0, PT, PT, R0, 0x20, RZ ;  /* 0x0000002000005810 */ /* 0x000fc80007ffe0ff */
[----:B------:R1:W5:Y:S01]  /*0d90*/  @P5 LDG.E.128 R64, desc[UR6][R12.64] ;  /* 0x000000060c405981 */ /* 0x000362000c1e1d00 */
[C---:B0-----:R-:W-:Y:S01]  /*0da0*/  @P3 IMAD.WIDE.U32 R14, R0.reuse, 0x10, R14 ;  /* 0x00000010000e3825 */ /* 0x041fe200078e000e */
[----:B------:R-:W-:-:S04]  /*0db0*/  @P3 IADD3 R0, PT, PT, R0, 0x20, RZ ;  /* 0x0000002000003810 */ /* 0x000fc80007ffe0ff */
[----:B------:R1:W5:Y:S01]  /*0dc0*/  @P3 LDG.E.128 R56, desc[UR6][R14.64] ;  /* 0x000000060e383981 */ /* 0x000362000c1e1d00 */
[C---:B--2---:R-:W-:Y:S01]  /*0dd0*/  @P2 IMAD.WIDE.U32 R16, R0.reuse, 0x10, R16 ;  /* 0x0000001000102825 */ /* 0x044fe200078e0010 */
[----:B------:R-:W-:-:S04]  /*0de0*/  @P2 IADD3 R0, PT, PT, R0, 0x20, RZ ;  /* 0x0000002000002810 */ /* 0x000fc80007ffe0ff */
[----:B------:R1:W5:Y:S01]  /*0df0*/  @P2 LDG.E.128 R48, desc[UR6][R16.64] ;  /* 0x0000000610302981 */ /* 0x000362000c1e1d00 */
[----:B---3--:R-:W-:-:S05]  /*0e00*/  @P1 IMAD.WIDE.U32 R4, R0, 0x10, R18 ;  /* 0x0000001000041825 */ /* 0x008fca00078e0012 */
[----:B------:R1:W5:Y:S01]  /*0e10*/  @P1 LDG.E.128 R36, desc[UR6][R4.64] ;  /* 0x0000000604241981 */ /* 0x000362000c1e1d00 */
        /* <DEDUP_REMOVED lines=30> */
[----:B------:R-:W-:Y:S02]  /*1000*/  @P1 CS2R R42, SRZ ;  /* 0x00000000002a1805 */ /* 0x000fe4000001ff00 */
[----:B-1----:R-:W-:-:S07]  /*1010*/  @P1 CS2R R40, SRZ ;  /* 0x0000000000281805 */ /* 0x002fce000001ff00 */
.L_x_63922:
[----:B------:R-:W-:Y:S05]  /*1020*/  BSYNC.RECONVERGENT B0 ;  /* 0x0000000000007941 */ /* 0x000fea0003800200 */
.L_x_63920:
        /* <DEDUP_REMOVED lines=10> */
.L_x_64004:
[----:B-1----:R-:W1:Y:S01]  /*10d0*/  @P5 LDC.64 R26, c[0x0][0x3e0] ;  /* 0x0000f800ff1a5b82 */ /* 0x002e620000000a00 */
[----:B-----5:R-:W-:Y:S01]  /*10e0*/  HFMA2 R214, -RZ, RZ, 1.875, 0 ;  /* 0x3f800000ffd67431 */ /* 0x020fe200000001ff */
[----:B---3--:R-:W3:Y:S06]  /*10f0*/  S2R R213, SR_TID.X ;  /* 0x0000000000d57919 */ /* 0x008eec0000002100 */
[----:B--2-4-:R-:W4:Y:S01]  /*1100*/  LDC.64 R28, c[0x0][0x3a0] ;  /* 0x0000e800ff1c7b82 */ /* 0x014f220000000a00 */
[----:B-1----:R-:W-:-:S07]  /*1110*/  @P5 IMAD.WIDE R164, R2, 0x4, R26 ;  /* 0x0000000402a45825 */ /* 0x002fce00078e021a */
[----:B------:R-:W4:Y:S01]  /*1120*/  LDC.64 R26, c[0x0][0x3e0] ;  /* 0x0000f800ff1a7b82 */ /* 0x000f220000000a00 */
[----:B-----5:R1:W5:Y:S01]  /*1130*/  @P5 LDG.E R214, desc[UR6][R164.64] ;  /* 0x00000006a4d65981 */ /* 0x020362000c1e1900 */
[----:B------:R-:W-:Y:S01]  /*1140*/  IMAD R166, R2, UR8, RZ ;  /* 0x0000000802a67c24 */ /* 0x000fe2000f8e02ff */
[----:B------:R-:W-:Y:S01]  /*1150*/  ISETP.GE.U32.AND P4, PT, R3, 0x20, PT ;  /* 0x000000200300780c */ /* 0x000fe20003f86070 */
[----:B------:R-:W-:Y:S01]  /*1160*/  BSSY.RECONVERGENT B0, `(.L_x_63923) ;  /* 0x000002c000007945 */ /* 0x000fe20003800200 */
[----:B---3--:R-:W-:Y:S02]  /*1170*/  LOP3.LUT R212, R213, 0x1f, RZ, 0xc0, !PT ;  /* 0x0000001fd5d47812 */ /* 0x008fe400078ec0ff */
[----:B------:R-:W-:-:S04]  /*1180*/  SHF.R.S32.HI R167, RZ, 0x1f, R166 ;  /* 0x0000001fffa77819 */ /* 0x000fc800000114a6 */
[----:B------:R-:W-:-:S04]  /*1190*/  LEA.HI R167, R167, R166, RZ, 0x2 ;  /* 0x000000a6a7a77211 */ /* 0x000fc800078f10ff */
[----:B------:R-:W-:-:S04]  /*11a0*/  LEA.HI.SX32 R212, R167, R212, 0x1e ;  /* 0x000000d4a7d47211 */ /* 0x000fc800078ff2ff */
[----:B------:R-:W-:Y:S02]  /*11b0*/  MOV R215, R212 ;  /* 0x000000d400d77202 */ /* 0x000fe40000000f00 */
[----:B----4-:R-:W-:-:S04]  /*11c0*/  LOP3.LUT P0, RZ, R28, R26, RZ, 0xfc, !PT ;  /* 0x0000001a1cff7212 */ /* 0x010fc8000780fcff */
[----:B------:R-:W-:Y:S01]  /*11d0*/  LOP3.LUT P0, RZ, R29, R27, RZ, 0xfc, P0 ;  /* 0x0000001b1dff7212 */ /* 0x000fe2000000fcff */
[----:B-1----:R-:W-:-:S12]  /*11e0*/  @!P4 BRA `(.L_x_63924) ;  /* 0x00000000008cc947 */ /* 0x002fd80003800000 */
[----:B------:R-:W-:Y:S01]  /*11f0*/  ISETP.NE.U32.AND P1, PT, R28, RZ, PT ;  /* 0x000000ff1c00720c */ /* 0x000fe20003f25070 */
[----:B------:R-:W1:Y:S03]  /*1200*/  LDC.64 R164, c[0x0][0x390] ;  /* 0x0000e400ffa47b82 */ /* 0x000e660000000a00 */
[----:B------:R-:W-:-:S05]  /*1210*/  ISETP.NE.AND.EX P1, PT, R29, RZ, PT, P1 ;  /* 0x000000ff1d00720c */ /* 0x000fca0003f25310 */
[----:B------:R-:W3:Y:S08]  /*1220*/  @P0 LDC.64 R216, c[0x0][0x3a8] ;  /* 0x0000ea00ffd80b82 */ /* 0x000ef00000000a00 */
[----:B------:R-:W4:Y:S01]  /*1230*/  @P1 LDC.64 R168, c[0x0][0x3a0] ;  /* 0x0000e800ffa81b82 */ /* 0x000f220000000a00 */
[----:B-1----:R-:W-:-:S06]  /*1240*/  IMAD.WIDE.U32 R164, R212, 0x10, R164 ;  /* 0x00000010d4a47825 */ /* 0x002fcc00078e00a4 */
[----:B------:R-:W2:Y:S01]  /*1250*/  LDG.E.128 R164, desc[UR6][R164.64] ;  /* 0x00000006a4a47981 */ /* 0x000ea2000c1e1d00 */
[----:B----4-:R-:W-:-:S06]  /*1260*/  @P1 IMAD.WIDE.U32 R168, R212, 0x10, R168 ;  /* 0x00000010d4a81825 */ /* 0x010fcc00078e00a8 */
[----:B------:R-:W2:Y:S01]  /*1270*/  @P1 LDG.E.128 R168, desc[UR6][R168.64] ;  /* 0x00000006a8a81981 */ /* 0x000ea2000c1e1d00 */
[----:B---3--:R-:W-:-:S04]  /*1280*/  @P0 IMAD.WIDE.U32 R216, R212, 0x10, R216 ;  /* 0x00000010d4d80825 */ /* 0x008fc800078e00d8 */
[-C--:B--2--5:R-:W-:Y:S01]  /*1290*/  @P1 FFMA.FTZ R9, R164, R214.reuse, R168 ;  /* 0x000000d6a4091223 */ /* 0x0a4fe200000100a8 */
[-C--:B------:R-:W-:Y:S01]  /*12a0*/  @P1 FFMA.FTZ R20, R165, R214.reuse, R169 ;  /* 0x000000d6a5141223 */ /* 0x080fe200000100a9 */
[-C--:B------:R-:W-:Y:S01]  /*12b0*/  @P1 FFMA.FTZ R180, R166, R214.reuse, R170 ;  /* 0x000000d6a6b41223 */ /* 0x080fe200000100aa */
[----:B------:R-:W-:Y:S02]  /*12c0*/  @P1 FFMA.FTZ R196, R167, R214, R171 ;  /* 0x000000d6a7c41223 */ /* 0x000fe400000100ab */
[----:B------:R-:W-:Y:S02]  /*12d0*/  @P1 MOV R32, R9 ;  /* 0x0000000900201202 */ /* 0x000fe40000000f00 */
[----:B------:R-:W-:Y:S02]  /*12e0*/  @P1 MOV R33, R20 ;  /* 0x0000001400211202 */ /* 0x000fe40000000f00 */
[----:B------:R-:W-:Y:S02]  /*12f0*/  @P1 MOV R34, R180 ;  /* 0x000000b400221202 */ /* 0x000fe40000000f00 */
[----:B------:R-:W-:Y:S01]  /*1300*/  @P1 MOV R35, R196 ;  /* 0x000000c400231202 */ /* 0x000fe20000000f00 */
[----:B------:R-:W-:Y:S06]  /*1310*/  @P1 BRA `(.L_x_63925) ;  /* 0x0000000000381947 */ /* 0x000fec0003800000 */
[----:B------:R-:W-:-:S04]  /*1320*/  ISETP.NE.U32.AND P5, PT, R26, RZ, PT ;  /* 0x000000ff1a00720c */ /* 0x000fc80003fa5070 */
[----:B------:R-:W-:-:S13]  /*1330*/  ISETP.NE.AND.EX P5, PT, R27, RZ, PT, P5 ;  /* 0x000000ff1b00720c */ /* 0x000fda0003fa5350 */
        /* <DEDUP_REMOVED lines=12> */
.L_x_63925:
[----:B------:R1:W-:Y:S01]  /*1400*/  @P0 STG.E.128 desc[UR6][R216.64], R32 ;  /* 0x00000020d8000986 */ /* 0x0003e2000c101d06 */
[----:B------:R-:W-:-:S07]  /*1410*/  IADD3 R215, PT, PT, R212, 0x20, RZ ;  /* 0x00000020d4d77810 */ /* 0x000fce0007ffe0ff */
.L_x_63924:
[----:B0-2---:R-:W-:Y:S05]  /*1420*/  BSYNC.RECONVERGENT B0 ;  /* 0x0000000000007941 */ /* 0x005fea0003800200 */
.L_x_63923:
[----:B------:R-:W-:Y:S01]  /*1430*/  ISETP.GE.U32.AND P1, PT, R3, 0x40, PT ;  /* 0x000000400300780c */ /* 0x000fe20003f26070 */
[----:B------:R-:W-:Y:S01]  /*1440*/  BSSY.RECONVERGENT B0, `(.L_x_63926) ;  /* 0x0000023000007945 */ /* 0x000fe20003800200 */
[----:B------:R-:W-:-:S11]  /*1450*/  LOP3.LUT R0, R0, 0xfffdffff, RZ, 0xc0, !PT ;  /* 0xfffdffff00007812 */ /* 0x000fd600078ec0ff */
[----:B------:R-:W-:Y:S01]  /*1460*/  @P1 LOP3.LUT R0, R0, 0x20000, RZ, 0xfc, !PT ;  /* 0x0002000000001812 */ /* 0x000fe200078efcff */
[----:B------:R-:W-:Y:S06]  /*1470*/  @!P1 BRA `(.L_x_63927) ;  /* 0x00000000007c9947 */ /* 0x000fec0003800000 */
[----:B------:R-:W-:Y:S01]  /*1480*/  ISETP.NE.U32.AND P1, PT, R28, RZ, PT ;  /* 0x000000ff1c00720c */ /* 0x000fe20003f25070 */
[----:B------:R-:W0:Y:S03]  /*1490*/  LDC.64 R164, c[0x0][0x390] ;  /* 0x0000e400ffa47b82 */ /* 0x000e260000000a00 */
[----:B------:R-:W-:-:S05]  /*14a0*/  ISETP.NE.AND.EX P1, PT, R29, RZ, PT, P1 ;  /* 0x000000ff1d00720c */ /* 0x000fca0003f25310 */
[----:B-1----:R-:W1:Y:S08]  /*14b0*/  @P0 LDC.64 R216, c[0x0][0x3a8] ;  /* 0x0000ea00ffd80b82 */ /* 0x002e700000000a00 */
[----:B------:R-:W2:Y:S01]  /*14c0*/  @P1 LDC.64 R168, c[0x0][0x3a0] ;  /* 0x0000e800ffa81b82 */ /* 0x000ea20000000a00 */
[----:B0-----:R-:W-:-:S06]  /*14d0*/  IMAD.WIDE.U32 R164, R215, 0x10, R164 ;  /* 0x00000010d7a47825 */ /* 0x001fcc00078e00a4 */
[----:B------:R-:W3:Y:S01]  /*14e0*/  LDG.E.128 R164, desc[UR6][R164.64] ;  /* 0x00000006a4a47981 */ /* 0x000ee2000c1e1d00 */
[----:B--2---:R-:W-:-:S06]  /*14f0*/  @P1 IMAD.WIDE.U32 R168, R215, 0x10, R168 ;  /* 0x00000010d7a81825 */ /* 0x004fcc00078e00a8 */
[----:B------:R-:W3:Y:S01]  /*1500*/  @P1 LDG.E.128 R168, desc[UR6][R168.64] ;  /* 0x00000006a8a81981 */ /* 0x000ee2000c1e1d00 */
[----:B-1----:R-:W-:-:S04]  /*1510*/  @P0 IMAD.WIDE.U32 R216, R215, 0x10, R216 ;  /* 0x00000010d7d80825 */ /* 0x002fc800078e00d8 */
[-C--:B---3-5:R-:W-:Y:S01]  /*1520*/  @P1 FFMA.FTZ R10, R164, R214.reuse, R168 ;  /* 0x000000d6a40a1223 */ /* 0x0a8fe200000100a8 */
        /* <DEDUP_REMOVED lines=18> */
.L_x_63928:
[----:B------:R0:W-:Y:S01]  /*1650*/  @P0 STG.E.128 desc[UR6][R216.64], R32 ;  /* 0x00000020d8000986 */ /* 0x0001e2000c101d06 */
[----:B------:R-:W-:-:S07]  /*1660*/  IADD3 R215, PT, PT, R215, 0x20, RZ ;  /* 0x00000020d7d77810 */ /* 0x000fce0007ffe0ff */
.L_x_63927:
[----:B------:R-:W-:Y:S05]  /*1670*/  BSYNC.RECONVERGENT B0 ;  /* 0x0000000000007941 */ /* 0x000fea0003800200 */
.L_x_63926:
[----:B------:R-:W-:Y:S01]  /*1680*/  ISETP.GE.U32.AND P1, PT, R3, 0x60, PT ;  /* 0x000000600300780c */ /* 0x000fe20003f26070 */
[----:B------:R-:W-:Y:S01]  /*1690*/  BSSY.RECONVERGENT B0, `(.L_x_63929) ;  /* 0x0000023000007945 */ /* 0x000fe20003800200 */
[----:B------:R-:W-:-:S11]  /*16a0*/  LOP3.LUT R0, R0, 0xfffbffff, RZ, 0xc0, !PT ;  /* 0xfffbffff00007812 */ /* 0x000fd600078ec0ff */
[----:B------:R-:W-:Y:S01]  /*16b0*/  @P1 LOP3.LUT R0, R0, 0x40000, RZ, 0xfc, !PT ;  /* 0x0004000000001812 */ /* 0x000fe200078efcff */
[----:B------:R-:W-:Y:S06]  /*16c0*/  @!P1 BRA `(.L_x_63930) ;  /* 0x00000000007c9947 */ /* 0x000fec0003800000 */
[----:B------:R-:W-:Y:S01]  /*16d0*/  ISETP.NE.U32.AND P1, PT, R28, RZ, PT ;  /* 0x000000ff1c00720c */ /* 0x000fe20003f25070 */
[----:B------:R-:W2:Y:S03]  /*16e0*/  LDC.64 R164, c[0x0][0x390] ;  /* 0x0000e400ffa47b82 */ /* 0x000ea60000000a00 */
[----:B------:R-:W-:-:S05]  /*16f0*/  ISETP.NE.AND.EX P1, PT, R29, RZ, PT, P1 ;  /* 0x000000ff1d00720c */ /* 0x000fca0003f25310 */
[----:B01----:R-:W0:Y:S08]  /*1700*/  @P0 LDC.64 R216, c[0x0][0x3a8] ;  /* 0x0000ea00ffd80b82 */ /* 0x003e300000000a00 */
[----:B------:R-:W1:Y:S01]  /*1710*/  @P1 LDC.64 R168, c[0x0][0x3a0] ;  /* 0x0000e800ffa81b82 */ /* 0x000e620000000a00 */
[----:B--2---:R-:W-:-:S06]  /*1720*/  IMAD.WIDE.U32 R164, R215, 0x10, R164 ;  /* 0x00000010d7a47825 */ /* 0x004fcc00078e00a4 */
[----:B------:R-:W2:Y:S01]  /*1730*/  LDG.E.128 R164, desc[UR6][R164.64] ;  /* 0x00000006a4a47981 */ /* 0x000ea2000c1e1d00 */
[----:B-1----:R-:W-:-:S06]  /*1740*/  @P1 IMAD.WIDE.U32 R168, R215, 0x10, R168 ;  /* 0x00000010d7a81825 */ /* 0x002fcc00078e00a8 */
[----:B------:R-:W2:Y:S01]  /*1750*/  @P1 LDG.E.128 R168, desc[UR6][R168.64] ;  /* 0x00000006a8a81981 */ /* 0x000ea2000c1e1d00 */
[----:B0-----:R-:W-:-:S04]  /*1760*/  @P0 IMAD.WIDE.U32 R216, R215, 0x10, R216 ;  /* 0x00000010d7d80825 */ /* 0x001fc800078e00d8 */
        /* <DEDUP_REMOVED lines=19> */
.L_x_63931:
[----:B------:R2:W-:Y:S01]  /*18a0*/  @P0 STG.E.128 desc[UR6][R216.64], R32 ;  /* 0x00000020d8000986 */ /* 0x0005e2000c101d06 */
[----:B------:R-:W-:-:S07]  /*18b0*/  IADD3 R215, PT, PT, R215, 0x20, RZ ;  /* 0x00000020d7d77810 */ /* 0x000fce0007ffe0ff */
.L_x_63930:
[----:B------:R-:W-:Y:S05]  /*18c0*/  BSYNC.RECONVERGENT B0 ;  /* 0x0000000000007941 */ /* 0x000fea0003800200 */
.L_x_63929:
[----:B------:R-:W-:Y:S01]  /*18d0*/  ISETP.GE.U32.AND P1, PT, R3, 0x80, PT ;  /* 0x000000800300780c */ /* 0x000fe20003f26070 */
[----:B------:R-:W-:Y:S01]  /*18e0*/  BSSY.RECONVERGENT B0, `(.L_x_63932) ;  /* 0x0000023000007945 */ /* 0x000fe20003800200 */
[----:B------:R-:W-:-:S11]  /*18f0*/  LOP3.LUT R0, R0, 0xfff7ffff, RZ, 0xc0, !PT ;  /* 0xfff7ffff00007812 */ /* 0x000fd600078ec0ff */
[----:B------:R-:W-:Y:S01]  /*1900*/  @P1 LOP3.LUT R0, R0, 0x80000, RZ, 0xfc, !PT ;  /* 0x0008000000001812 */ /* 0x000fe200078efcff */
[----:B------:R-:W-:Y:S06]  /*1910*/  @!P1 BRA `(.L_x_63933) ;  /* 0x00000000007c9947 */ /* 0x000fec0003800000 */
[----:B------:R-:W-:Y:S01]  /*1920*/  ISETP.NE.U32.AND P1, PT, R28, RZ, PT ;  /* 0x000000ff1c00720c */ /* 0x000fe20003f25070 */
[----:B------:R-:W3:Y:S03]  /*1930*/  LDC.64 R164, c[0x0][0x390] ;  /* 0x0000e400ffa47b82 */ /* 0x000ee60000000a00 */
[----:B------:R-:W-:-:S05]  /*1940*/  ISETP.NE.AND.EX P1, PT, R29, RZ, PT, P1 ;  /* 0x000000ff1d00720c */ /* 0x000fca0003f25310 */
[----:B012---:R-:W0:Y:S08]  /*1950*/  @P0 LDC.64 R216, c[0x0][0x3a8] ;  /* 0x0000ea00ffd80b82 */ /* 0x007e300000000a00 */
[----:B------:R-:W1:Y:S01]  /*1960*/  @P1 LDC.64 R168, c[0x0][0x3a0] ;  /* 0x0000e800ffa81b82 */ /* 0x000e620000000a00 */
[----:B---3--:R-:W-:-:S06]  /*1970*/  IMAD.WIDE.U32 R164, R215, 0x10, R164 ;  /* 0x00000010d7a47825 */ /* 0x008fcc00078e00a4 */
        /* <DEDUP_REMOVED lines=23> */
.L_x_63934:
[----:B------:R3:W-:Y:S01]  /*1af0*/  @P0 STG.E.128 desc[UR6][R216.64], R32 ;  /* 0x00000020d8000986 */ /* 0x0007e2000c101d06 */
[----:B------:R-:W-:-:S07]  /*1b00*/  IADD3 R215, PT, PT, R215, 0x20, RZ ;  /* 0x00000020d7d77810 */ /* 0x000fce0007ffe0ff */
.L_x_63933:
[----:B------:R-:W-:Y:S05]  /*1b10*/  BSYNC.RECONVERGENT B0 ;  /* 0x0000000000007941 */ /* 0x000fea0003800200 */
.L_x_63932:
[----:B------:R-:W-:Y:S01]  /*1b20*/  ISETP.GE.U32.AND P1, PT, R3, 0xa0, PT ;  /* 0x000000a00300780c */ /* 0x000fe20003f26070 */
[----:B------:R-:W-:Y:S01]  /*1b30*/  BSSY.RECONVERGENT B0, `(.L_x_63935) ;  /* 0x0000023000007945 */ /* 0x000fe20003800200 */
[----:B------:R-:W-:-:S11]  /*1b40*/  LOP3.LUT R0, R0, 0xfbffffff, RZ, 0xc0, !PT ;  /* 0xfbffffff00007812 */ /* 0x000fd600078ec0ff */
[----:B------:R-:W-:Y:S01]  /*1b50*/  @P1 LOP3.LUT R0, R0, 0x4000000, RZ, 0xfc, !PT ;  /* 0x0400000000001812 */ /* 0x000fe200078efcff */
[----:B------:R-:W-:Y:S06]  /*1b60*/  @!P1 BRA `(.L_x_63936) ;  /* 0x00000000007c9947 */ /* 0x000fec0003800000 */
[----:B------:R-:W-:Y:S01]  /*1b70*/  ISETP.NE.U32.AND P1, PT, R28, RZ, PT ;  /* 0x000000ff1c00720c */ /* 0x000fe20003f25070 */
[----:B------:R-:W4:Y:S03]  /*1b80*/  LDC.64 R164, c[0x0][0x390] ;  /* 0x0000e400ffa47b82 */ /* 0x000f260000000a00 */
[----:B------:R-:W-:-:S05]  /*1b90*/  ISETP.NE.AND.EX P1, PT, R29, RZ, PT, P1 ;  /* 0x000000ff1d00720c */ /* 0x000fca0003f25310 */
[----:B0123--:R-:W0:Y:S08]  /*1ba0*/  @P0 LDC.64 R216, c[0x0][0x3a8] ;  /* 0x0000ea00ffd80b82 */ /* 0x00fe300000000a00 */
[----:B------:R-:W1:Y:S01]  /*1bb0*/  @P1 LDC.64 R168, c[0x0][0x3a0] ;  /* 0x0000e800ffa81b82 */ /* 0x000e620000000a00 */
[----:B----4-:R-:W-:-:S06]  /*1bc0*/  IMAD.WIDE.U32 R164, R215, 0x10, R164 ;  /* 0x00000010d7a47825 */ /* 0x010fcc00078e00a4 */
        /* <DEDUP_REMOVED lines=23> */
.L_x_63937:
[----:B------:R4:W-:Y:S01]  /*1d40*/  @P0 STG.E.128 desc[UR6][R216.64], R32 ;  /* 0x00000020d8000986 */ /* 0x0009e2000c101d06 */
[----:B------:R-:W-:-:S07]  /*1d50*/  IADD3 R215, PT, PT, R215, 0x20, RZ ;  /* 0x00000020d7d77810 */ /* 0x000fce0007ffe0ff */
.L_x_63936:
[----:B------:R-:W-:Y:S05]  /*1d60*/  BSYNC.RECONVERGENT B0 ;  /* 0x0000000000007941 */ /* 0x000fea0003800200 */
.L_x_63935:
        /* <DEDUP_REMOVED lines=8> */
[----:B01234-:R-:W0:Y:S08]  /*1df0*/  @P0 LDC.64 R216, c[0x0][0x3a8] ;  /* 0x0000ea00ffd80b82 */ /* 0x01fe300000000a00 */
[----:B------:R-:W1:Y:S01]  /*1e00*/  @P1 LDC.64 R168, c[0x0][0x3a0] ;  /* 0x0000e800ffa81b82 */ /* 0x000e620000000a00 */
[----:B------:R-:W-:-:S06]  /*1e10*/  IMAD.WIDE.U32 R164, R215, 0x10, R164 ;  /* 0x00000010d7a47825 */ /* 0x000fcc00078e00a4 */
        /* <DEDUP_REMOVED lines=23> */
.L_x_63940:
[----:B------:R0:W-:Y:S01]  /*1f90*/  @P0 STG.E.128 desc[UR6][R216.64], R32 ;  /* 0x00000020d8000986 */ /* 0x0001e2000c101d06 */
[----:B------:R-:W-:-:S07]  /*1fa0*/  IADD3 R215, PT, PT, R215, 0x20, RZ ;  /* 0x00000020d7d77810 */ /* 0x000fce0007ffe0ff */
.L_x_63939:
[----:B------:R-:W-:Y:S05]  /*1fb0*/  BSYNC.RECONVERGENT B0 ;  /* 0x0000000000007941 */ /* 0x000fea0003800200 */
.L_x_63938:
        /* <DEDUP_REMOVED lines=34> */
.L_x_63943:
[----:B------:R0:W-:Y:S01]  /*21e0*/  @P0 STG.E.128 desc[UR6][R216.64], R32 ;  /* 0x00000020d8000986 */ /* 0x0001e2000c101d06 */
[----:B------:R-:W-:-:S07]  /*21f0*/  IADD3 R215, PT, PT, R215, 0x20, RZ ;  /* 0x00000020d7d77810 */ /* 0x000fce0007ffe0ff */
.L_x_63942:
[----:B------:R-:W-:Y:S05]  /*2200*/  BSYNC.RECONVERGENT B0 ;  /* 0x0000000000007941 */ /* 0x000fea0003800200 */
.L_x_63941:
        /* <DEDUP_REMOVED lines=34> */
.L_x_63946:
[----:B------:R0:W-:Y:S01]  /*2430*/  @P0 STG.E.128 desc[UR6][R216.64], R32 ;  /* 0x00000020d8000986 */ /* 0x0001e2000c101d06 */
[----:B------:R-:W-:-:S07]  /*2440*/  IADD3 R215, PT, PT, R215, 0x20, RZ ;  /* 0x00000020d7d77810 */ /* 0x000fce0007ffe0ff */
.L_x_63945:
[----:B------:R-:W-:Y:S05]  /*2450*/  BSYNC.RECONVERGENT B0 ;  /* 0x0000000000007941 */ /* 0x000fea0003800200 */
.L_x_63944:
        /* <DEDUP_REMOVED lines=34> */
.L_x_63949:
[----:B------:R0:W-:Y:S01]  /*2680*/  @P0 STG.E.128 desc[UR6][R216.64], R32 ;  /* 0x00000020d8000986 */ /* 0x0001e2000c101d06 */
[----:B------:R-:W-:-:S07]  /*2690*/  IADD3 R215, PT, PT, R215, 0x20, RZ ;  /* 0x00000020d7d77810 */ /* 0x000fce0007ffe0ff */
.L_x_63948:
[----:B------:R-:W-:Y:S05]  /*26a0*/  BSYNC.RECONVERGENT B0 ;  /* 0x0000000000007941 */ /* 0x000fea0003800200 */
.L_x_63947:
        /* <DEDUP_REMOVED lines=34> */
.L_x_63952:
[----:B------:R0:W-:Y:S01]  /*28d0*/  @P0 STG.E.128 desc[UR6][R216.64], R32 ;  /* 0x00000020d8000986 */ /* 0x0001e2000c101d06 */
[----:B------:R-:W-:-:S07]  /*28e0*/  IADD3 R215, PT, PT, R215, 0x20, RZ ;  /* 0x00000020d7d77810 */ /* 0x000fce0007ffe0ff */
.L_x_63951:
[----:B------:R-:W-:Y:S05]  /*28f0*/  BSYNC.RECONVERGENT B0 ;  /* 0x0000000000007941 */ /* 0x000fea0003800200 */
.L_x_63950:
        /* <DEDUP_REMOVED lines=34> */
.L_x_63955:
[----:B------:R0:W-:Y:S01]  /*2b20*/  @P0 STG.E.128 desc[UR6][R216.64], R32 ;  /* 0x00000020d8000986 */ /* 0x0001e2000c101d06 */
[----:B------:R-:W-:-:S07]  /*2b30*/  IADD3 R215, PT, PT, R215, 0x20, RZ ;  /* 0x00000020d7d77810 */ /* 0x000fce0007ffe0ff */
.L_x_63954:
[----:B------:R-:W-:Y:S05]  /*2b40*/  BSYNC.RECONVERGENT B0 ;  /* 0x0000000000007941 */ /* 0x000fea0003800200 */
.L_x_63953:
        /* <DEDUP_REMOVED lines=34> */
.L_x_63958:
[----:B------:R0:W-:Y:S01]  /*2d70*/  @P0 STG.E.128 desc[UR6][R216.64], R32 ;  /* 0x00000020d8000986 */ /* 0x0001e2000c101d06 */
[----:B------:R-:W-:-:S07]  /*2d80*/  IADD3 R215, PT, PT, R215, 0x20, RZ ;  /* 0x00000020d7d77810 */ /* 0x000fce0007ffe0ff */
.L_x_63957:
[----:B------:R-:W-:Y:S05]  /*2d90*/  BSYNC.RECONVERGENT B0 ;  /* 0x0000000000007941 */ /* 0x000fea0003800200 */
.L_x_63956:
        /* <DEDUP_REMOVED lines=34> */
.L_x_63961:
[----:B------:R0:W-:Y:S01]  /*2fc0*/  @P0 STG.E.128 desc[UR6][R216.64], R32 ;  /* 0x00000020d8000986 */ /* 0x0001e2000c101d06 */
[----:B------:R-:W-:-:S07]  /*2fd0*/  IADD3 R215, PT, PT, R215, 0x20, RZ ;  /* 0x00000020d7d77810 */ /* 0x000fce0007ffe0ff */
.L_x_63960:
[----:B------:R-:W-:Y:S05]  /*2fe0*/  BSYNC.RECONVERGENT B0 ;  /* 0x0000000000007941 */ /* 0x000fea0003800200 */
.L_x_63959:
        /* <DEDUP_REMOVED lines=34> */
.L_x_63964:
[----:B------:R0:W-:Y:S01]  /*3210*/  @P0 STG.E.128 desc[UR6][R216.64], R32 ;  /* 0x00000020d8000986 */ /* 0x0001e2000c101d06 */
[----:B------:R-:W-:-:S07]  /*3220*/  IADD3 R215, PT, PT, R215, 0x20, RZ ;  /* 0x00000020d7d77810 */ /* 0x000fce0007ffe0ff */
.L_x_63963:
[----:B------:R-:W-:Y:S05]  /*3230*/  BSYNC.RECONVERGENT B0 ;  /* 0x0000000000007941 */ /* 0x000fea0003800200 */
.L_x_63962:
        /* <DEDUP_REMOVED lines=34> */
.L_x_63967:
[----:B------:R0:W-:Y:S01]  /*3460*/  @P0 STG.E.128 desc[UR6][R216.64], R32 ;  /* 0x00000020d8000986 */ /* 0x0001e2000c101d06 */
[----:B------:R-:W-:-:S07]  /*3470*/  IADD3 R215, PT, PT, R215, 0x20, RZ ;  /* 0x00000020d7d77810 */ /* 0x000fce0007ffe0ff */
.L_x_63966:
[----:B------:R-:W-:Y:S05]  /*3480*/  BSYNC.RECONVERGENT B0 ;  /* 0x0000000000007941 */ /* 0x000fea0003800200 */
.L_x_63965:
        /* <DEDUP_REMOVED lines=8> */
[----:B------:R-:W1:Y:S08]  /*3510*/  @P0 LDC.64 R28, c[0x0][0x3a8] ;  /* 0x0000ea00ff1c0b82 */ /* 0x000e700000000a00 */
        /* <DEDUP_REMOVED lines=10> */
[----:B----4-:R-:W-:Y:S02]  /*35c0*/  @P1 MOV R32, R8 ;  /* 0x0000000800201202 */ /* 0x010fe40000000f00 */
        /* <DEDUP_REMOVED lines=14> */
.L_x_63970:
[----:B------:R0:W-:Y:S02]  /*36b0*/  @P0 STG.E.128 desc[UR6][R28.64], R32 ;  /* 0x000000201c000986 */ /* 0x0001e4000c101d06 */
.L_x_63969:
[----:B------:R-:W-:Y:S05]  /*36c0*/  BSYNC.RECONVERGENT B0 ;  /* 0x0000000000007941 */ /* 0x000fea0003800200 */
.L_x_63968:
[----:B------:R-:W-:Y:S01]  /*36d0*/  FADD.FTZ R27, RZ, R9 ;  /* 0x00000009ff1b7221 */ /* 0x000fe20000010000 */
        /* <DEDUP_REMOVED lines=9> */
[----:B------:R-:W-:-:S05]  /*3770*/  FADD.FTZ R27, R196, R27 ;  /* 0x0000001bc41b7221 */ /* 0x000fca0000010000 */
[----:B0-----:R-:W-:-:S05]  /*3780*/  FSEL R29, R27, RZ, P4 ;  /* 0x000000ff1b1d7208 */ /* 0x001fca0002000000 */
        /* <DEDUP_REMOVED lines=256> */
.L_x_64016:
[----:B------:R-:W-:Y:S01]  /*4790*/  LOP3.LUT P1, RZ, R213, 0x1f, RZ, 0xc0, !PT ;  /* 0x0000001fd5ff7812 */ /* 0x000fe2000782c0ff */
[C---:B------:R-:W-:Y:S01]  /*47a0*/  FMUL.FTZ R26, R167.reuse, R167 ;  /* 0x000000a7a71a7220 */ /* 0x040fe20000410000 */
[----:B------:R-:W-:Y:S01]  /*47b0*/  ISETP.NE.AND P0, PT, RZ, UR4, PT ;  /* 0x00000004ff007c0c */ /* 0x000fe2000bf05270 */
[----:B-1----:R-:W-:Y:S01]  /*47c0*/  FADD.FTZ R168, R164, R169 ;  /* 0x000000a9a4a87221 */ /* 0x002fe20000010000 */
[----:B------:R-:W-:Y:S02]  /*47d0*/  BSSY.RECONVERGENT B0, `(.L_x_63972) ;  /* 0x000001d000007945 */ /* 0x000fe40003800200 */
[----:B------:R-:W-:Y:S01]  /*47e0*/  FSEL R166, R26, RZ, P0 ;  /* 0x000000ff1aa67208 */ /* 0x000fe20000000000 */
[----:B------:R-:W-:Y:S01]  /*47f0*/  FFMA.FTZ R27, R168, R27, UR5 ;  /* 0x00000005a81b7e23 */ /* 0x000fe2000801001b */
[----:B------:R-:W-:-:S03]  /*4800*/  FSEL R26, R167, RZ, !P0 ;  /* 0x000000ffa71a7208 */ /* 0x000fc60004000000 */
        /* <DEDUP_REMOVED lines=8> */
[----:B------:R-:W-:Y:S05]  /*4890*/  @!P4 BRA `(.L_x_63973) ;  /* 0x000000000040c947 */ /* 0x000fea0003800000 */
[----:B0-----:R-:W0:Y:S01]  /*48a0*/  LDC.64 R28, c[0x0][0x428] ;  /* 0x00010a00ff1c7b82 */ /* 0x001e220000000a00 */
        /* <DEDUP_REMOVED lines=12> */
[C---:B0-----:R-:W-:Y:S01]  /*4970*/  IMAD.WIDE.U32 R28, R212.reuse, 0x10, R28 ;  /* 0x00000010d41c7825 */ /* 0x041fe200078e001c */
[----:B------:R-:W-:-:S04]  /*4980*/  IADD3 R212, PT, PT, R212, 0x20, RZ ;  /* 0x00000020d4d47810 */ /* 0x000fc80007ffe0ff */
[----:B------:R1:W-:Y:S03]  /*4990*/  STG.E.128 desc[UR6][R28.64], R164 ;  /* 0x000000a41c007986 */ /* 0x0003e6000c101d06 */
.L_x_63973:
[----:B------:R-:W-:Y:S05]  /*49a0*/  BSYNC.RECONVERGENT B0 ;  /* 0x0000000000007941 */ /* 0x000fea0003800200 */
.L_x_63972:
[----:B------:R-:W-:Y:S01]  /*49b0*/  ISETP.GE.U32.AND P0, PT, R3, 0x40, PT ;  /* 0x000000400300780c */ /* 0x000fe20003f06070 */
[----:B------:R-:W-:-:S12]  /*49c0*/  BSSY.RECONVERGENT B0, `(.L_x_63974) ;  /* 0x0000012000007945 */ /* 0x000fd80003800200 */
[----:B------:R-:W-:Y:S05]  /*49d0*/  @!P0 BRA `(.L_x_63975) ;  /* 0x0000000000408947 */ /* 0x000fea0003800000 */
[----:B01----:R-:W0:Y:S01]  /*49e0*/  LDC.64 R28, c[0x0][0x428] ;  /* 0x00010a00ff1c7b82 */ /* 0x003e220000000a00 */
        /* <DEDUP_REMOVED lines=15> */
.L_x_63975:
[----:B------:R-:W-:Y:S05]  /*4ae0*/  BSYNC.RECONVERGENT B0 ;  /* 0x0000000000007941 */ /* 0x000fea0003800200 */
.L_x_63974:
[----:B------:R-:W-:Y:S01]  /*4af0*/  ISETP.GE.U32.AND P0, PT, R3, 0x60, PT ;  /* 0x000000600300780c */ /* 0x000fe20003f06070 */
[----:B------:R-:W-:-:S12]  /*4b00*/  BSSY.RECONVERGENT B0, `(.L_x_63976) ;  /* 0x0000012000007945 */ /* 0x000fd80003800200 */
[----:B------:R-:W-:Y:S05]  /*4b10*/  @!P0 BRA `(.L_x_63977) ;  /* 0x0000000000408947 */ /* 0x000fea0003800000 */
[----:B012---:R-:W0:Y:S01]  /*4b20*/  LDC.64 R28, c[0x0][0x428] ;  /* 0x00010a00ff1c7b82 */ /* 0x007e220000000a00 */
        /* <DEDUP_REMOVED lines=15> */
.L_x_63977:
[----:B------:R-:W-:Y:S05]  /*4c20*/  BSYNC.RECONVERGENT B0 ;  /* 0x0000000000007941 */ /* 0x000fea0003800200 */
.L_x_63976:
        /* <DEDUP_REMOVED lines=19> */
.L_x_63979:
[----:B------:R-:W-:Y:S05]  /*4d60*/  BSYNC.RECONVERGENT B0 ;  /* 0x0000000000007941 */ /* 0x000fea0003800200 */
.L_x_63978:
        /* <DEDUP_REMOVED lines=19> */
.L_x_63981:
[----:B------:R-:W-:Y:S05]  /*4ea0*/  BSYNC.RECONVERGENT B0 ;  /* 0x0000000000007941 */ /* 0x000fea0003800200 */
.L_x_63980:
        /* <DEDUP_REMOVED lines=19> */
.L_x_63983:
[----:B------:R-:W-:Y:S05]  /*4fe0*/  BSYNC.RECONVERGENT B0 ;  /* 0x0000000000007941 */ /* 0x000fea0003800200 */
.L_x_63982:
        /* <DEDUP_REMOVED lines=19> */
.L_x_63985:
[----:B------:R-:W-:Y:S05]  /*5120*/  BSYNC.RECONVERGENT B0 ;  /* 0x0000000000007941 */ /* 0x000fea0003800200 */
.L_x_63984:
        /* <DEDUP_REMOVED lines=19> */
.L_x_63987:
[----:B------:R-:W-:Y:S05]  /*5260*/  BSYNC.RECONVERGENT B0 ;  /* 0x0000000000007941 */ /* 0x000fea0003800200 */
.L_x_63986:
        /* <DEDUP_REMOVED lines=19> */
.L_x_63989:
[----:B------:R-:W-:Y:S05]  /*53a0*/  BSYNC.RECONVERGENT B0 ;  /* 0x0000000000007941 */ /* 0x000fea0003800200 */
.L_x_63988:
        /* <DEDUP_REMOVED lines=19> */
.L_x_63991:
[----:B------:R-:W-:Y:S05]  /*54e0*/  BSYNC.RECONVERGENT B0 ;  /* 0x0000000000007941 */ /* 0x000fea0003800200 */
.L_x_63990:
        /* <DEDUP_REMOVED lines=19> */
.L_x_63993:
[----:B------:R-:W-:Y:S05]  /*5620*/  BSYNC.RECONVERGENT B0 ;  /* 0x0000000000007941 */ /* 0x000fea0003800200 */
.L_x_63992:
        /* <DEDUP_REMOVED lines=19> */
.L_x_63995:
[----:B------:R-:W-:Y:S05]  /*5760*/  BSYNC.RECONVERGENT B0 ;  /* 0x0000000000007941 */ /* 0x000fea0003800200 */
.L_x_63994:
        /* <DEDUP_REMOVED lines=19> */
.L_x_63997:
[----:B------:R-:W-:Y:S05]  /*58a0*/  BSYNC.RECONVERGENT B0 ;  /* 0x0000000000007941 */ /* 0x000fea0003800200 */
.L_x_63996:
        /* <DEDUP_REMOVED lines=19> */
.L_x_63999:
[----:B------:R-:W-:Y:S05]  /*59e0*/  BSYNC.RECONVERGENT B0 ;  /* 0x0000000000007941 */ /* 0x000fea0003800200 */
.L_x_63998:
        /* <DEDUP_REMOVED lines=19> */
.L_x_64001:
[----:B------:R-:W-:Y:S05]  /*5b20*/  BSYNC.RECONVERGENT B0 ;  /* 0x0000000000007941 */ /* 0x000fea0003800200 */
.L_x_64000:
        /* <DEDUP_REMOVED lines=18> */
.L_x_64003:
[----:B------:R-:W-:Y:S05]  /*5c50*/  BSYNC.RECONVERGENT B0 ;  /* 0x0000000000007941 */ /* 0x000fea0003800200 */
.L_x_64002:
[----:B0-----:R-:W0:Y:S02]  /*5c60*/  LDC.64 R26, c[0x0][0x380] ;  /* 0x0000e000ff1a7b82 */ /* 0x001e240000000a00 */
[----:B0-----:R-:W-:-:S04]  /*5c70*/  LEA R2, R26, R2, 0x2 ;  /* 0x000000021a027211 */ /* 0x001fc800078e10ff */
[----:B------:R-:W-:-:S13]  /*5c80*/  ISETP.GE.AND P0, PT, R2, R27, PT ;  /* 0x0000001b0200720c */ /* 0x000fda0003f06270 */
[----:B------:R-:W-:Y:S05]  /*5c90*/  @!P0 BRA `(.L_x_64004) ;  /* 0xffffffb4000c8947 */ /* 0x000fea000383ffff */
[----:B------:R-:W-:Y:S05]  /*5ca0*/  EXIT ;  /* 0x000000000000794d */ /* 0x000fea0003800000 */
.L_x_63971:
[----:B------:R-:W-:Y:S01]  /*5cb0*/  HFMA2 R170, -RZ, RZ, 0, 5.9604644775390625e-08 ;  /* 0x00000001ffaa7431 */ /* 0x000fe200000001ff */
[----:B------:R-:W-:Y:S01]  /*5cc0*/  BSSY B0, `(.L_x_64005) ;  /* 0x0000007000007945 */ /* 0x000fe20003800000 */
[----:B------:R-:W-:Y:S02]  /*5cd0*/  MOV R171, R29 ;  /* 0x0000001d00ab7202 */ /* 0x000fe40000000f00 */
[----:B------:R-:W-:Y:S02]  /*5ce0*/  MOV R215, 0x1f ;  /* 0x0000001f00d77802 */ /* 0x000fe40000000f00 */
[----:B------:R-:W-:-:S07]  /*5cf0*/  MOV R168, 0xffffffff ;  /* 0xffffffff00a87802 */ /* 0x000fce0000000f00 */
[----:B-12345:R-:W-:Y:S05]  /*5d00*/  WARPSYNC.COLLECTIVE R168, `(.L_x_64006) ;  /* 0x00000000a8087348 */ /* 0x03efea0003c00000 */
[----:B------:R0:W0:Y:S02]  /*5d10*/  SHFL.BFLY P6, R169, R171, R170, R215 ;  /* 0x0c0000aaaba97389 */ /* 0x00002400000c00d7 */
[----:B012345:R-:W-:Y:S05]  /*5d20*/  ENDCOLLECTIVE ;  /* 0x000000000000791b */ /* 0x03ffea0003800000 */
.L_x_64006:
[----:B------:R-:W-:Y:S05]  /*5d30*/  BSYNC B0 ;  /* 0x0000000000007941 */ /* 0x000fea0003800000 */
.L_x_64005:
        /* <DEDUP_REMOVED lines=9> */
.L_x_64007:
[----:B------:R-:W-:Y:S01]  /*5dd0*/  HFMA2 R170, -RZ, RZ, 0, 2.384185791015625e-07 ;  /* 0x00000004ffaa7431 */ /* 0x000fe200000001ff */
[----:B------:R-:W-:-:S05]  /*5de0*/  MOV R27, R169 ;  /* 0x000000a9001b7202 */ /* 0x000fca0000000f00 */
[----:B------:R-:W-:-:S05]  /*5df0*/  FADD.FTZ R164, R28, R27 ;  /* 0x0000001b1ca47221 */ /* 0x000fca0000010000 */
[----:B------:R-:W-:-:S07]  /*5e00*/  MOV R171, R164 ;  /* 0x000000a400ab7202 */ /* 0x000fce0000000f00 */
[----:B------:R-:W-:Y:S05]  /*5e10*/  WARPSYNC.COLLECTIVE R168, `(.L_x_64008) ;  /* 0x00000000a8087348 */ /* 0x000fea0003c00000 */
[----:B------:R0:W1:Y:S02]  /*5e20*/  SHFL.BFLY P6, R169, R171, R170, R215 ;  /* 0x0c0000aaaba97389 */ /* 0x00006400000c00d7 */
[----:B01----:R-:W-:Y:S05]  /*5e30*/  ENDCOLLECTIVE ;  /* 0x000000000000791b */ /* 0x003fea0003800000 */
.L_x_64008:
        /* <DEDUP_REMOVED lines=8> */
.L_x_64009:
[----:B------:R-:W-:Y:S01]  /*5ec0*/  HFMA2 R170, -RZ, RZ, 0, 9.5367431640625e-07 ;  /* 0x00000010ffaa7431 */ /* 0x000fe200000001ff */
[----:B------:R-:W-:-:S05]  /*5ed0*/  MOV R26, R169 ;  /* 0x000000a9001a7202 */ /* 0x000fca0000000f00 */
[----:B------:R-:W-:-:S05]  /*5ee0*/  FADD.FTZ R166, R165, R26 ;  /* 0x0000001aa5a67221 */ /* 0x000fca0000010000 */
[----:B------:R-:W-:-:S07]  /*5ef0*/  MOV R171, R166 ;  /* 0x000000a600ab7202 */ /* 0x000fce0000000f00 */
[----:B------:R-:W-:Y:S05]  /*5f00*/  WARPSYNC.COLLECTIVE R168, `(.L_x_64010) ;  /* 0x00000000a8087348 */ /* 0x000fea0003c00000 */
[----:B------:R0:W1:Y:S02]  /*5f10*/  SHFL.BFLY P6, R169, R171, R170, R215 ;  /* 0x0c0000aaaba97389 */ /* 0x00006400000c00d7 */
[----:B01----:R-:W-:Y:S05]  /*5f20*/  ENDCOLLECTIVE ;  /* 0x000000000000791b */ /* 0x003fea0003800000 */
.L_x_64010:
        /* <DEDUP_REMOVED lines=148> */
.L_x_64011:
[----:B------:R-:W-:Y:S01]  /*6870*/  HFMA2 R170, -RZ, RZ, 0, 1.1920928955078125e-07 ;  /* 0x00000002ffaa7431 */ /* 0x000fe200000001ff */
[----:B------:R-:W-:-:S05]  /*6880*/  MOV R29, R169 ;  /* 0x000000a9001d7202 */ /* 0x000fca0000000f00 */
[----:B------:R-:W-:-:S05]  /*6890*/  FADD.FTZ R29, R26, R29 ;  /* 0x0000001d1a1d7221 */ /* 0x000fca0000010000 */
[----:B------:R-:W-:-:S07]  /*68a0*/  MOV R171, R29 ;  /* 0x0000001d00ab7202 */ /* 0x000fce0000000f00 */
[----:B------:R-:W-:Y:S05]  /*68b0*/  WARPSYNC.COLLECTIVE R168, `(.L_x_64012) ;  /* 0x00000000a8087348 */ /* 0x000fea0003c00000 */
[----:B------:R0:W1:Y:S02]  /*68c0*/  SHFL.BFLY P6, R169, R171, R170, R215 ;  /* 0x0c0000aaaba97389 */ /* 0x00006400000c00d7 */
[----:B01----:R-:W-:Y:S05]  /*68d0*/  ENDCOLLECTIVE ;  /* 0x000000000000791b */ /* 0x003fea0003800000 */
.L_x_64012:
[----:B------:R-:W-:Y:S01]  /*68e0*/  HFMA2 R170, -RZ, RZ, 0, 2.384185791015625e-07 ;  /* 0x00000004ffaa7431 */ /* 0x000fe200000001ff */
[----:B------:R-:W-:-:S05]  /*68f0*/  MOV R28, R169 ;  /* 0x000000a9001c7202 */ /* 0x000fca0000000f00 */
[----:B------:R-:W-:-:S05]  /*6900*/  FADD.FTZ R28, R29, R28 ;  /* 0x0000001c1d1c7221 */ /* 0x000fca0000010000 */
[----:B------:R-:W-:-:S07]  /*6910*/  MOV R171, R28 ;  /* 0x0000001c00ab7202 */ /* 0x000fce0000000f00 */
[----:B------:R-:W-:Y:S05]  /*6920*/  WARPSYNC.COLLECTIVE R168, `(.L_x_64013) ;  /* 0x00000000a8087348 */ /* 0x000fea0003c00000 */
[----:B------:R0:W1:Y:S02]  /*6930*/  SHFL.BFLY P6, R169, R171, R170, R215 ;  /* 0x0c0000aaaba97389 */ /* 0x00006400000c00d7 */
[----:B01----:R-:W-:Y:S05]  /*6940*/  ENDCOLLECTIVE ;  /* 0x000000000000791b */ /* 0x003fea0003800000 */
.L_x_64013:
[----:B------:R-:W-:Y:S01]  /*6950*/  HFMA2 R170, -RZ, RZ, 0, 4.76837158203125e-07 ;  /* 0x00000008ffaa7431 */ /* 0x000fe200000001ff */
[----:B------:R-:W-:-:S05]  /*6960*/  MOV R165, R169 ;  /* 0x000000a900a57202 */ /* 0x000fca0000000f00 */
[----:B------:R-:W-:-:S05]  /*6970*/  FADD.FTZ R165, R28, R165 ;  /* 0x000000a51ca57221 */ /* 0x000fca0000010000 */
[----:B------:R-:W-:-:S07]  /*6980*/  MOV R171, R165 ;  /* 0x000000a500ab7202 */ /* 0x000fce0000000f00 */
[----:B------:R-:W-:Y:S05]  /*6990*/  WARPSYNC.COLLECTIVE R168, `(.L_x_64014) ;  /* 0x00000000a8087348 */ /* 0x000fea0003c00000 */
[----:B------:R0:W1:Y:S02]  /*69a0*/  SHFL.BFLY P6, R169, R171, R170, R215 ;  /* 0x0c0000aaaba97389 */ /* 0x00006400000c00d7 */
[----:B01----:R-:W-:Y:S05]  /*69b0*/  ENDCOLLECTIVE ;  /* 0x000000000000791b */ /* 0x003fea0003800000 */
.L_x_64014:
[----:B------:R-:W-:Y:S01]  /*69c0*/  HFMA2 R170, -RZ, RZ, 0, 9.5367431640625e-07 ;  /* 0x00000010ffaa7431 */ /* 0x000fe200000001ff */
[----:B------:R-:W-:-:S05]  /*69d0*/  MOV R164, R169 ;  /* 0x000000a900a47202 */ /* 0x000fca0000000f00 */
[----:B------:R-:W-:-:S05]  /*69e0*/  FADD.FTZ R164, R165, R164 ;  /* 0x000000a4a5a47221 */ /* 0x000fca0000010000 */
[----:B------:R-:W-:-:S07]  /*69f0*/  MOV R171, R164 ;  /* 0x000000a400ab7202 */ /* 0x000fce0000000f00 */
[----:B------:R-:W-:Y:S05]  /*6a00*/  WARPSYNC.COLLECTIVE R168, `(.L_x_64015) ;  /* 0x00000000a8087348 */ /* 0x000fea0003c00000 */
[----:B------:R0:W1:Y:S02]  /*6a10*/  SHFL.BFLY P6, R169, R171, R170, R215 ;  /* 0x0c0000aaaba97389 */ /* 0x00006400000c00d7 */
[----:B01----:R-:W-:Y:S05]  /*6a20*/  ENDCOLLECTIVE ;  /* 0x000000000000791b */ /* 0x003fea0003800000 */
.L_x_64015:
[----:B------:R-:W-:Y:S05]  /*6a30*/  BRA `(.L_x_64016) ;  /* 0xffffffdc00547947 */ /* 0x000fea000383ffff */
.L_x_64017:
        /* <DEDUP_REMOVED lines=12> */
.L_x_71564:


//--------------------- .text._ZN10layer_norm13ln_fwd_kernelINS_13Kernel_traitsIfffffjLj2048ELj1ELj4ELj1ELj16ENS_18Kernel_traits_baseILj2048EfffffjLj128EEEEELb0ELb0ELb0ELb1EEEvNS_9FwdParamsE --------------------------
	.section	.text._ZN10layer_norm13ln_fwd_kernelINS_13Kernel_traitsIfffffjLj2048ELj1ELj4ELj1ELj16ENS_18Kernel_traits_baseILj2048EfffffjLj128EEEEELb0ELb0ELb0ELb1EEEvNS_9FwdParamsE,"ax",@progbits
	.align	128
        .global         _ZN10layer_norm13ln_fwd_kernelINS_13Kernel_traitsIfffffjLj2048ELj1ELj4ELj1ELj16ENS_18Kernel_traits_baseILj2048EfffffjLj128EEEEELb0ELb0ELb0ELb1EEEvNS_9FwdParamsE
        .type           _ZN10layer_norm13ln_fwd_kernelINS_13Kernel_traitsIfffffjLj2048ELj1ELj4ELj1ELj16ENS_18Kernel_traits_baseILj2048EfffffjLj128EEEEELb0ELb0ELb0ELb1EEEvNS_9FwdParamsE,@function
        .size           _ZN10layer_norm13ln_fwd_kernelINS_13Kernel_traitsIfffffjLj2048ELj1ELj4ELj1ELj16ENS_18Kernel_traits_baseILj2048EfffffjLj128EEEEELb0ELb0ELb0ELb1EEEvNS_9FwdParamsE,(.L_x_71565 - _ZN10layer_norm13ln_fwd_kernelINS_13Kernel_traitsIfffffjLj2048ELj1ELj4ELj1ELj16ENS_18Kernel_traits_baseILj2048EfffffjLj128EEEEELb0ELb0ELb0ELb1EEEvNS_9FwdParamsE)
        .other          _ZN10layer_norm13ln_fwd_kernelINS_13Kernel_traitsIfffffjLj2048ELj1ELj4ELj1ELj16ENS_18Kernel_traits_baseILj2048EfffffjLj128EEEEELb0ELb0ELb0ELb1EEEvNS_9FwdParamsE,@"STO_CUDA_ENTRY STV_DEFAULT"
_ZN10layer_norm13ln_fwd_kernelINS_13Kernel_traitsIfffffjLj2048ELj1ELj4ELj1ELj16ENS_18Kernel_traits_baseILj2048EfffffjLj128EEEEELb0ELb0ELb0ELb1EEEvNS_9FwdParamsE:
.text._ZN10layer_norm13ln_fwd_kernelINS_13Kernel_traitsIfffffjLj2048ELj1ELj4ELj1ELj16ENS_18Kernel_traits_baseILj2048EfffffjLj128EEEEELb0ELb0ELb0ELb1EEEvNS_9FwdParamsE:
        /* <DEDUP_REMOVED lines=53> */
.L_x_64018:
        /* <DEDUP_REMOVED lines=50> */
.L_x_64019:
[----:B------:R-:W1:Y:S02]  /*0670*/  LDCU UR4, c[0x0][0x384] ;  /* 0x00007080ff0477ac */ /* 0x000e640008000800 */
[----:B-1----:R-:W-:-:S13]  /*0680*/  ISETP.GE.AND P1, PT, R2, UR4, PT ;  /* 0x0000000402007c0c */ /* 0x002fda000bf26270 */
[----:B------:R-:W-:Y:S05]  /*0690*/  @P1 EXIT ;  /* 0x000000000000194d */ /* 0x000fea0003800000 */
[----:B------:R-:W1:Y:S01]  /*06a0*/  LDCU.U8 UR4, c[0x0][0x410] ;  /* 0x00008200ff0477ac */ /* 0x000e620008000000 */
[----:B------:R-:W-:Y:S01]  /*06b0*/  ISETP.NE.U32.AND P1, PT, R8, RZ, PT ;  /* 0x000000ff0800720c */ /* 0x000fe20003f25070 */
[----:B------:R-:W2:Y:S03]  /*06c0*/  LDCU UR5, c[0x0][0x388] ;  /* 0x00007100ff0577ac */ /* 0x000ea60008000800 */
[----:B------:R-:W-:Y:S01]  /*06d0*/  ISETP.NE.AND.EX P1, PT, R9, RZ, PT, P1 ;  /* 0x000000ff0900720c */ /* 0x000fe20003f25310 */
[----:B------:R-:W3:Y:S01]  /*06e0*/  LDCU UR8, c[0x0][0x448] ;  /* 0x00008900ff0877ac */ /* 0x000ee20008000800 */
[----:B------:R-:W4:Y:S01]  /*06f0*/  LDCU.64 UR12, c[0x0][0x3e0] ;  /* 0x00007c00ff0c77ac */ /* 0x000f220008000a00 */
[----:B------:R-:W0:Y:S01]  /*0700*/  LDCU.64 UR10, c[0x0][0x3a0] ;  /* 0x00007400ff0a77ac */ /* 0x000e220008000a00 */
[----:B-1----:R-:W-:-:S13]  /*0710*/  ISETP.NE.AND P4, PT, RZ, UR4, PT ;  /* 0x00000004ff007c0c */ /* 0x002fda000bf85270 */
.L_x_64037:
[----:B0-----:R-:W-:Y:S01]  /*0720*/  ISETP.NE.U32.AND P2, PT, RZ, UR10, PT ;  /* 0x0000000aff007c0c */ /* 0x001fe2000bf45070 */
[----:B-1----:R-:W0:Y:S01]  /*0730*/  @P1 LDC.64 R10, c[0x0][0x3e0] ;  /* 0x0000f800ff0a1b82 */ /* 0x002e220000000a00 */
[----:B--2---:R-:W-:Y:S02]  /*0740*/  IMAD R3, R2, UR5, RZ ;  /* 0x0000000502037c24 */ /* 0x004fe4000f8e02ff */
[----:B------:R-:W-:-:S03]  /*0750*/  ISETP.NE.AND.EX P2, PT, RZ, UR11, PT, P2 ;  /* 0x0000000bff007c0c */ /* 0x000fc6000bf45320 */
[----:B------:R-:W-:Y:S02]  /*0760*/  SHF.R.S32.HI R4, RZ, 0x1f, R3 ;  /* 0x0000001fff047819 */ /* 0x000fe40000011403 */
[----:B------:R-:W1:Y:S02]  /*0770*/  LDC.64 R220, c[0x0][0x390] ;  /* 0x0000e400ffdc7b82 */ /* 0x000e640000000a00 */
[----:B------:R-:W-:Y:S01]  /*0780*/  LEA.HI R3, R4, R3, RZ, 0x2 ;  /* 0x0000000304037211 */ /* 0x000fe200078f10ff */
[----:B------:R-:W-:-:S03]  /*0790*/  HFMA2 R4, -RZ, RZ, 1.875, 0 ;  /* 0x3f800000ff047431 */ /* 0x000fc600000001ff */
[----:B------:R-:W-:Y:S02]  /*07a0*/  LEA.HI.SX32 R3, R3, R0, 0x1e ;  /* 0x0000000003037211 */ /* 0x000fe400078ff2ff */
[----:B------:R-:W2:Y:S01]  /*07b0*/  @P2 LDC.64 R14, c[0x0][0x3a0] ;  /* 0x0000e800ff0e2b82 */ /* 0x000ea20000000a00 */
[----:B0-----:R-:W-:-:S07]  /*07c0*/  @P1 IMAD.WIDE R10, R2, 0x4, R10 ;  /* 0x00000004020a1825 */ /* 0x001fce00078e020a */
[----:B------:R-:W0:Y:S01]  /*07d0*/  @P0 LDC.64 R16, c[0x0][0x3a8] ;  /* 0x0000ea00ff100b82 */ /* 0x000e220000000a00 */
[----:B------:R-:W3:Y:S01]  /*07e0*/  @P1 LDG.E R4, desc[UR6][R10.64] ;  /* 0x000000060a041981 */ /* 0x000ee2000c1e1900 */
[----:B-1----:R-:W-:-:S06]  /*07f0*/  IMAD.WIDE.U32 R12, R3, 0x10, R220 ;  /* 0x00000010030c7825 */ /* 0x002fcc00078e00dc */
[----:B------:R-:W1:Y:S01]  /*0800*/  @P2 LDC.64 R20, c[0x0][0x3a0] ;  /* 0x0000e800ff142b82 */ /* 0x000e620000000a00 */
[----:B------:R-:W3:Y:S01]  /*0810*/  LDG.E.128 R160, desc[UR6][R12.64] ;  /* 0x000000060ca07981 */ /* 0x000ee2000c1e1d00 */
[----:B--2---:R-:W-:-:S05]  /*0820*/  @P2 IMAD.WIDE.U32 R14, R3, 0x10, R14 ;  /* 0x00000010030e2825 */ /* 0x004fca00078e000e */
[----:B------:R-:W3:Y:S01]  /*0830*/  @P2 LDG.E.128 R24, desc[UR6][R14.64] ;  /* 0x000000060e182981 */ /* 0x000ee2000c1e1d00 */
[C---:B------:R-:W-:Y:S01]  /*0840*/  IADD3 R5, PT, PT, R3.reuse, 0x20, RZ ;  /* 0x0000002003057810 */ /* 0x040fe20007ffe0ff */
[----:B0-----:R-:W-:-:S04]  /*0850*/  @P0 IMAD.WIDE.U32 R16, R3, 0x10, R16 ;  /* 0x0000001003100825 */ /* 0x001fc800078e0010 */
[----:B------:R-:W-:-:S04]  /*0860*/  IMAD.WIDE.U32 R18, R5, 0x10, R220 ;  /* 0x0000001005127825 */ /* 0x000fc800078e00dc */
[----:B-1----:R-:W-:-:S04]  /*0870*/  @P2 IMAD.WIDE.U32 R20, R5, 0x10, R20 ;  /* 0x0000001005142825 */ /* 0x002fc800078e0014 */
[-C--:B---3--:R-:W-:Y:S01]  /*0880*/  @P2 FFMA.FTZ R6, R160, R4.reuse, R24 ;  /* 0x00000004a0062223 */ /* 0x088fe20000010018 */
        /* <DEDUP_REMOVED lines=8> */
[----:B----4-:R-:W-:-:S04]  /*0910*/  UISETP.NE.U32.AND UP0, UPT, UR12, URZ, UPT ;  /* 0x000000ff0c00728c */ /* 0x010fc8000bf05070 */
        /* <DEDUP_REMOVED lines=14> */
.L_x_64020:
[----:B------:R0:W-:Y:S01]  /*0a00*/  @P0 STG.E.128 desc[UR6][R16.64], R28 ;  /* 0x0000001c10000986 */ /* 0x0001e2000c101d06 */
[----:B------:R-:W1:Y:S03]  /*0a10*/  @P0 LDC.64 R24, c[0x0][0x3a8] ;  /* 0x0000ea00ff180b82 */ /* 0x000e660000000a00 */
[----:B------:R-:W2:Y:S04]  /*0a20*/  LDG.E.128 R160, desc[UR6][R18.64] ;  /* 0x0000000612a07981 */ /* 0x000ea8000c1e1d00 */
[----:B------:R-:W2:Y:S01]  /*0a30*/  @P2 LDG.E.128 R20, desc[UR6][R20.64] ;  /* 0x0000000614142981 */ /* 0x000ea2000c1e1d00 */
[----:B------:R-:W3:Y:S01]  /*0a40*/  @P2 LDC.64 R26, c[0x0][0x3a0] ;  /* 0x0000e800ff1a2b82 */ /* 0x000ee20000000a00 */
[----:B------:R-:W-:Y:S01]  /*0a50*/  IADD3 R10, PT, PT, R3, 0x40, RZ ;  /* 0x00000040030a7810 */ /* 0x000fe20007ffe0ff */
[----:B-1----:R-:W-:-:S04]  /*0a60*/  @P0 IMAD.WIDE.U32 R24, R5, 0x10, R24 ;  /* 0x0000001005180825 */ /* 0x002fc800078e0018 */
[----:B---3--:R-:W-:-:S04]  /*0a70*/  @P2 IMAD.WIDE.U32 R26, R10, 0x10, R26 ;  /* 0x000000100a1a2825 */ /* 0x008fc800078e001a */
[-C--:B--2---:R-:W-:Y:S01]  /*0a80*/  @P2 FFMA.FTZ R11, R160, R4.reuse, R20 ;  /* 0x00000004a00b2223 */ /* 0x084fe20000010014 */
[-C--:B------:R-:W-:Y:S01]  /*0a90*/  @P2 FFMA.FTZ R12, R161, R4.reuse, R21 ;  /* 0x00000004a10c2223 */ /* 0x080fe20000010015 */
[-C--:B------:R-:W-:Y:S01]  /*0aa0*/  @P2 FFMA.FTZ R13, R162, R4.reuse, R22 ;  /* 0x00000004a20d2223 */ /* 0x080fe20000010016 */
[----:B------:R-:W-:Y:S01]  /*0ab0*/  @P2 FFMA.FTZ R14, R163, R4, R23 ;  /* 0x00000004a30e2223 */ /* 0x000fe20000010017 */
[----:B------:R-:W-:Y:S01]  /*0ac0*/  IMAD.WIDE.U32 R22, R10, 0x10, R220 ;  /* 0x000000100a167825 */ /* 0x000fe200078e00dc */
[----:B0-----:R-:W-:Y:S02]  /*0ad0*/  @P2 MOV R28, R11 ;  /* 0x0000000b001c2202 */ /* 0x001fe40000000f00 */
[----:B------:R-:W-:Y:S02]  /*0ae0*/  @P2 MOV R29, R12 ;  /* 0x0000000c001d2202 */ /* 0x000fe40000000f00 */
[----:B------:R-:W-:Y:S02]  /*0af0*/  @P2 MOV R30, R13 ;  /* 0x0000000d001e2202 */ /* 0x000fe40000000f00 */
[----:B------:R-:W-:Y:S01]  /*0b00*/  @P2 MOV R31, R14 ;  /* 0x0000000e001f2202 */ /* 0x000fe20000000f00 */
[----:B------:R-:W-:Y:S06]  /*0b10*/  @P2 BRA `(.L_x_64021) ;  /* 0x0000000000282947 */ /* 0x000fec0003800000 */
[----:B----4-:R-:W-:Y:S01]  /*0b20*/  ISETP.NE.U32.AND P3, PT, RZ, UR12, PT ;  /* 0x0000000cff007c0c */ /* 0x010fe2000bf65070 */
        /* <DEDUP_REMOVED lines=9> */
.L_x_64021:
[----:B------:R0:W-:Y:S01]  /*0bc0*/  @P0 STG.E.128 desc[UR6][R24.64], R28 ;  /* 0x0000001c18000986 */ /* 0x0001e2000c101d06 */
[----:B------:R-:W1:Y:S03]  /*0bd0*/  @P0 LDC.64 R164, c[0x0][0x3a8] ;  /* 0x0000ea00ffa40b82 */ /* 0x000e660000000a00 */
[----:B------:R-:W2:Y:S04]  /*0be0*/  LDG.E.128 R20, desc[UR6][R22.64] ;  /* 0x0000000616147981 */ /* 0x000ea8000c1e1d00 */
[----:B------:R-:W2:Y:S01]  /*0bf0*/  @P2 LDG.E.128 R16, desc[UR6][R26.64] ;  /* 0x000000061a102981 */ /* 0x000ea2000c1e1d00 */
[----:B------:R-:W3:Y:S01]  /*0c00*/  @P2 LDC.64 R166, c[0x0][0x3a0] ;  /* 0x0000e800ffa62b82 */ /* 0x000ee20000000a00 */
[----:B------:R-:W-:-:S05]  /*0c10*/  IADD3 R15, PT, PT, R3, 0x60, RZ ;  /* 0x00000060030f7810 */ /* 0x000fca0007ffe0ff */
[----:B------:R-:W-:-:S04]  /*0c20*/  IMAD.WIDE.U32 R160, R15, 0x10, R220 ;  /* 0x000000100fa07825 */ /* 0x000fc800078e00dc */
[----:B-1----:R-:W-:-:S04]  /*0c30*/  @P0 IMAD.WIDE.U32 R164, R10, 0x10, R164 ;  /* 0x000000100aa40825 */ /* 0x002fc800078e00a4 */
[----:B---3--:R-:W-:-:S04]  /*0c40*/  @P2 IMAD.WIDE.U32 R166, R15, 0x10, R166 ;  /* 0x000000100fa62825 */ /* 0x008fc800078e00a6 */
[-C--:B--2---:R-:W-:Y:S01]  /*0c50*/  @P2 FFMA.FTZ R16, R20, R4.reuse, R16 ;  /* 0x0000000414102223 */ /* 0x084fe20000010010 */
[-C--:B------:R-:W-:Y:S01]  /*0c60*/  @P2 FFMA.FTZ R17, R21, R4.reuse, R17 ;  /* 0x0000000415112223 */ /* 0x080fe20000010011 */
[-C--:B------:R-:W-:Y:S01]  /*0c70*/  @P2 FFMA.FTZ R18, R22, R4.reuse, R18 ;  /* 0x0000000416122223 */ /* 0x080fe20000010012 */
[----:B------:R-:W-:Y:S02]  /*0c80*/  @P2 FFMA.FTZ R19, R23, R4, R19 ;  /* 0x0000000417132223 */ /* 0x000fe40000010013 */
        /* <DEDUP_REMOVED lines=15> */
.L_x_64022:
[----:B------:R0:W-:Y:S01]  /*0d80*/  @P0 STG.E.128 desc[UR6][R164.64], R28 ;  /* 0x0000001ca4000986 */ /* 0x0001e2000c101d06 */
[----:B------:R-:W1:Y:S03]  /*0d90*/  @P0 LDC.64 R170, c[0x0][0x3a8] ;  /* 0x0000ea00ffaa0b82 */ /* 0x000e660000000a00 */
[----:B------:R-:W2:Y:S04]  /*0da0*/  LDG.E.128 R160, desc[UR6][R160.64] ;  /* 0x00000006a0a07981 */ /* 0x000ea8000c1e1d00 */
[----:B------:R-:W2:Y:S01]  /*0db0*/  @P2 LDG.E.128 R172, desc[UR6][R166.64] ;  /* 0x00000006a6ac2981 */ /* 0x000ea2000c1e1d00 */
[----:B------:R-:W0:Y:S01]  /*0dc0*/  @P2 LDC.64 R26, c[0x0][0x3a0] ;  /* 0x0000e800ff1a2b82 */ /* 0x000e220000000a00 */
[----:B------:R-:W-:Y:S01]  /*0dd0*/  IADD3 R20, PT, PT, R3, 0x80, RZ ;  /* 0x0000008003147810 */ /* 0x000fe20007ffe0ff */
[----:B-1----:R-:W-:-:S04]  /*0de0*/  @P0 IMAD.WIDE.U32 R170, R15, 0x10, R170 ;  /* 0x000000100faa0825 */ /* 0x002fc800078e00aa */
[----:B0-----:R-:W-:-:S04]  /*0df0*/  @P2 IMAD.WIDE.U32 R164, R20, 0x10, R26 ;  /* 0x0000001014a42825 */ /* 0x001fc800078e001a */
[-C--:B--2---:R-:W-:Y:S01]  /*0e00*/  @P2 FFMA.FTZ R21, R160, R4.reuse, R172 ;  /* 0x00000004a0152223 */ /* 0x084fe200000100ac */
[-C--:B------:R-:W-:Y:S01]  /*0e10*/  @P2 FFMA.FTZ R22, R161, R4.reuse, R173 ;  /* 0x00000004a1162223 */ /* 0x080fe200000100ad */
[-C--:B------:R-:W-:Y:S01]  /*0e20*/  @P2 FFMA.FTZ R23, R162, R4.reuse, R174 ;  /* 0x00000004a2172223 */ /* 0x080fe200000100ae */
[----:B------:R-:W-:Y:S01]  /*0e30*/  @P2 FFMA.FTZ R24, R163, R4, R175 ;  /* 0x00000004a3182223 */ /* 0x000fe200000100af */
[----:B------:R-:W-:Y:S01]  /*0e40*/  IMAD.WIDE.U32 R172, R20, 0x10, R220 ;  /* 0x0000001014ac7825 */ /* 0x000fe200078e00dc */
[----:B------:R-:W-:Y:S02]  /*0e50*/  @P2 MOV R28, R21 ;  /* 0x00000015001c2202 */ /* 0x000fe40000000f00 */
        /* <DEDUP_REMOVED lines=14> */
.L_x_64023:
        /* <DEDUP_REMOVED lines=8> */
[-C--:B--2---:R-:W-:Y:S01]  /*0fc0*/  @P2 FFMA.FTZ R26, R160, R4.reuse, R164 ;  /* 0x00000004a01a2223 */ /* 0x084fe200000100a4 */
[-C--:B------:R-:W-:Y:S01]  /*0fd0*/  @P2 FFMA.FTZ R27, R161, R4.reuse, R165 ;  /* 0x00000004a11b2223 */ /* 0x080fe200000100a5 */
[-C--:B------:R-:W-:Y:S01]  /*0fe0*/  @P2 FFMA.FTZ R168, R162, R4.reuse, R166 ;  /* 0x00000004a2a82223 */ /* 0x080fe200000100a6 */
[----:B------:R-:W-:Y:S01]  /*0ff0*/  @P2 FFMA.FTZ R169, R163, R4, R167 ;  /* 0x00000004a3a92223 */ /* 0x000fe200000100a7 */
[----:B---3--:R-:W-:Y:S01]  /*1000*/  @P2 IMAD.WIDE.U32 R166, R25, 0x10, R174 ;  /* 0x0000001019a62825 */ /* 0x008fe200078e00ae */
        /* <DEDUP_REMOVED lines=15> */
.L_x_64024:
        /* <DEDUP_REMOVED lines=28> */
.L_x_64025:
        /* <DEDUP_REMOVED lines=28> */
.L_x_64026:
        /* <DEDUP_REMOVED lines=28> */
.L_x_64027:
        /* <DEDUP_REMOVED lines=28> */
.L_x_64028:
[----:B------:R0:W-:Y:S01]  /*1800*/  @P0 STG.E.128 desc[UR6][R204.64], R28 ;  /* 0x0000001ccc000986 */ /* 0x0001e2000c101d06 */
[----:B------:R-:W0:Y:S03]  /*1810*/  @P0 LDC.64 R198, c[0x0][0x3a8] ;  /* 0x0000ea00ffc60b82 */ /* 0x000e260000000a00 */
[----:B------:R-:W2:Y:S04]  /*1820*/  LDG.E.128 R160, desc[UR6][R200.64] ;  /* 0x00000006c8a07981 */ /* 0x000ea8000c1e1d00 */
[----:B------:R-:W2:Y:S01]  /*1830*/  @P2 LDG.E.128 R164, desc[UR6][R202.64] ;  /* 0x00000006caa42981 */ /* 0x000ea2000c1e1d00 */
[----:B------:R-:W1:Y:S01]  /*1840*/  @P2 LDC.64 R196, c[0x0][0x3a0] ;  /* 0x0000e800ffc42b82 */ /* 0x000e620000000a00 */
[----:B------:R-:W-:Y:S01]  /*1850*/  IADD3 R190, PT, PT, R3, 0x140, RZ ;  /* 0x0000014003be7810 */ /* 0x000fe20007ffe0ff */
[----:B0-----:R-:W-:-:S04]  /*1860*/  @P0 IMAD.WIDE.U32 R204, R185, 0x10, R198 ;  /* 0x00000010b9cc0825 */ /* 0x001fc800078e00c6 */
[-C--:B--2---:R-:W-:Y:S01]  /*1870*/  @P2 FFMA.FTZ R191, R160, R4.reuse, R164 ;  /* 0x00000004a0bf2223 */ /* 0x084fe200000100a4 */
        /* <DEDUP_REMOVED lines=20> */
.L_x_64029:
        /* <DEDUP_REMOVED lines=28> */
.L_x_64030:
        /* <DEDUP_REMOVED lines=8> */
[-C--:B0-----:R-:W-:Y:S01]  /*1c00*/  @P2 FFMA.FTZ R202, R161, R4.reuse, R165 ;  /* 0x00000004a1ca2223 */ /* 0x081fe200000100a5 */
[-C--:B------:R-:W-:Y:S01]  /*1c10*/  @P2 FFMA.FTZ R203, R162, R4.reuse, R166 ;  /* 0x00000004a2cb2223 */ /* 0x080fe200000100a6 */
        /* <DEDUP_REMOVED lines=18> */
.L_x_64031:
        /* <DEDUP_REMOVED lines=28> */
.L_x_64032:
        /* <DEDUP_REMOVED lines=28> */
.L_x_64033:
        /* <DEDUP_REMOVED lines=28> */
.L_x_64034:
        /* <DEDUP_REMOVED lines=22> */
.L_x_64035:
        /* <DEDUP_REMOVED lines=219> */
.L_x_64049:
[----:B------:R-:W-:Y:S01]  /*3190*/  FMUL.FTZ R4, R160, R160 ;  /* 0x000000a0a0047220 */ /* 0x000fe20000410000 */
[----:B01----:R-:W-:-:S04]  /*31a0*/  FADD.FTZ R220, R220, R223 ;  /* 0x000000dfdcdc7221 */ /* 0x003fc80000010000 */
[----:B------:R-:W-:Y:S01]  /*31b0*/  FSEL R163, R4, RZ, P4 ;  /* 0x000000ff04a37208 */ /* 0x000fe20002000000 */
[----:B------:R-:W-:Y:S01]  /*31c0*/  FFMA.FTZ R4, R220, R161, UR8 ;  /* 0x00000008dc047e23 */ /* 0x000fe200080100a1 */
[----:B------:R-:W-:Y:S01]  /*31d0*/  FSEL R161, R160, RZ, !P4 ;  /* 0x000000ffa0a17208 */ /* 0x000fe20006000000 */
[----:B------:R-:W0:Y:S02]  /*31e0*/  @!P2 LDC.64 R220, c[0x0][0x3c0] ;  /* 0x0000f000ffdcab82 */ /* 0x000e240000000a00 */
[----:B------:R-:W-:Y:S02]  /*31f0*/  FADD.FTZ R4, R4, R163 ;  /* 0x000000a304047221 */ /* 0x000fe40000010000 */
[C---:B------:R-:W-:Y:S01]  /*3200*/  FADD.FTZ R6, -R161.reuse, R6 ;  /* 0x00000006a1067221 */ /* 0x040fe20000010100 */
        /* <DEDUP_REMOVED lines=36> */
[----:B0-----:R-:W0:Y:S01]  /*3450*/  LDC.64 R220, c[0x0][0x428] ;  /* 0x00010a00ffdc7b82 */ /* 0x001e220000000a00 */
        /* <DEDUP_REMOVED lines=31> */
[----:B------:R-:W-:Y:S01]  /*3650*/  FADD.FTZ R161, -R161, R167 ;  /* 0x000000a7a1a17221 */ /* 0x000fe20000010100 */
[C---:B--2---:R-:W-:Y:S01]  /*3660*/  FMUL.FTZ R6, R4.reuse, R6 ;  /* 0x0000000604067220 */ /* 0x044fe20000410000 */
        /* <DEDUP_REMOVED lines=64> */
[----:B0-----:R-:W-:-:S04]  /*3a70*/  IMAD.WIDE.U32 R232, R5, 0x10, R220 ;  /* 0x0000001005e87825 */ /* 0x001fc800078e00dc */
[----:B-----5:R-:W-:Y:S01]  /*3a80*/  FFMA.FTZ R5, R7, R157, R93 ;  /* 0x0000009d07057223 */ /* 0x020fe2000001005d */
        /* <DEDUP_REMOVED lines=9> */
[----:B-1----:R-:W-:Y:S01]  /*3b20*/  FFMA.FTZ R4, R6, R156, R92 ;  /* 0x0000009c06047223 */ /* 0x002fe2000001005c */
[----:B------:R-:W-:Y:S01]  /*3b30*/  FFMA.FTZ R6, R8, R158, R94 ;  /* 0x0000009e08067223 */ /* 0x000fe2000001005e */
[----:B------:R-:W-:-:S04]  /*3b40*/  IMAD.WIDE.U32 R234, R10, 0x10, R220 ;  /* 0x000000100aea7825 */ /* 0x000fc800078e00dc */
[----:B------:R-:W-:Y:S01]  /*3b50*/  FFMA.FTZ R8, R21, R144, R80 ;  /* 0x0000009015087223 */ /* 0x000fe20000010050 */
[----:B------:R-:W-:Y:S01]  /*3b60*/  FFMA.FTZ R10, R23, R146, R82 ;  /* 0x00000092170a7223 */ /* 0x000fe20000010052 */
[----:B------:R-:W-:Y:S01]  /*3b70*/  FFMA.FTZ R21, R172, R137, R73 ;  /* 0x00000089ac157223 */ /* 0x000fe20000010049 */
[----:B------:R0:W-:Y:S01]  /*3b80*/  STG.E.128 desc[UR6][R248.64], R4 ;  /* 0x00000004f8007986 */ /* 0x0001e2000c101d06 */
        /* <DEDUP_REMOVED lines=17> */
[----:B0-----:R-:W-:Y:S01]  /*3ca0*/  FFMA.FTZ R4, R11, R152, R88 ;  /* 0x000000980b047223 */ /* 0x001fe20000010058 */
[----:B------:R-:W-:Y:S01]  /*3cb0*/  FFMA.FTZ R11, R24, R147, R83 ;  /* 0x00000093180b7223 */ /* 0x000fe20000010053 */
[----:B------:R-:W-:Y:S01]  /*3cc0*/  FFMA.FTZ R5, R12, R153, R89 ;  /* 0x000000990c057223 */ /* 0x000fe20000010059 */
[----:B------:R-:W0:Y:S01]  /*3cd0*/  LDC.64 R24, c[0x0][0x380] ;  /* 0x0000e000ff187b82 */ /* 0x000e220000000a00 */
[----:B------:R-:W-:Y:S01]  /*3ce0*/  FFMA.FTZ R6, R13, R154, R90 ;  /* 0x0000009a0d067223 */ /* 0x000fe2000001005a */
[----:B------:R-:W-:Y:S01]  /*3cf0*/  FFMA.FTZ R7, R14, R155, R91 ;  /* 0x0000009b0e077223 */ /* 0x000fe2000001005b */
[----:B------:R-:W-:Y:S01]  /*3d00*/  FFMA.FTZ R12, R26, R140, R76 ;  /* 0x0000008c1a0c7223 */ /* 0x000fe2000001004c */
[----:B------:R-:W-:Y:S01]  /*3d10*/  FFMA.FTZ R13, R27, R141, R77 ;  /* 0x0000008d1b0d7223 */ /* 0x000fe2000001004d */
[----:B------:R-:W-:Y:S01]  /*3d20*/  FFMA.FTZ R14, R168, R142, R78 ;  /* 0x0000008ea80e7223 */ /* 0x000fe2000001004e */
[----:B------:R-:W-:Y:S01]  /*3d30*/  IMAD.WIDE.U32 R226, R185, 0x10, R220 ;  /* 0x00000010b9e27825 */ /* 0x000fe200078e00dc */
[----:B------:R1:W-:Y:S03]  /*3d40*/  STG.E.128 desc[UR6][R232.64], R4 ;  /* 0x00000004e8007986 */ /* 0x0003e6000c101d06 */
        /* <DEDUP_REMOVED lines=13> */
[----:B------:R-:W-:Y:S01]  /*3e20*/  IMAD.WIDE.U32 R244, R205, 0x10, R220 ;  /* 0x00000010cdf47825 */ /* 0x000fe200078e00dc */
[----:B------:R4:W-:Y:S01]  /*3e30*/  STG.E.128 desc[UR6][R240.64], R20 ;  /* 0x00000014f0007986 */ /* 0x0009e2000c101d06 */
[----:B0-----:R-:W-:-:S02]  /*3e40*/  LEA R2, R24, R2, 0x2 ;  /* 0x0000000218027211 */ /* 0x001fc400078e10ff */
[----:B-1----:R-:W-:Y:S01]  /*3e50*/  FFMA.FTZ R4, R181, R128, R64 ;  /* 0x00000080b5047223 */ /* 0x002fe20000010040 */
[----:B------:R-:W-:Y:S01]  /*3e60*/  FFMA.FTZ R5, R182, R129, R65 ;  /* 0x00000081b6057223 */ /* 0x000fe20000010041 */
[----:B------:R-:W-:Y:S01]  /*3e70*/  FFMA.FTZ R6, R183, R130, R66 ;  /* 0x00000082b7067223 */ /* 0x000fe20000010042 */
[----:B------:R-:W-:Y:S01]  /*3e80*/  FFMA.FTZ R7, R184, R131, R67 ;  /* 0x00000083b8077223 */ /* 0x000fe20000010043 */
[----:B------:R-:W-:Y:S01]  /*3e90*/  STG.E.128 desc[UR6][R162.64], R176 ;  /* 0x000000b0a2007986 */ /* 0x000fe2000c101d06 */
[----:B--2---:R-:W-:Y:S01]  /*3ea0*/  FFMA.FTZ R16, R201, R112, R48 ;  /* 0x00000070c9107223 */ /* 0x004fe20000010030 */
[----:B------:R-:W-:Y:S01]  /*3eb0*/  FFMA.FTZ R17, R202, R113, R49 ;  /* 0x00000071ca117223 */ /* 0x000fe20000010031 */
[----:B------:R-:W-:Y:S01]  /*3ec0*/  FFMA.FTZ R18, R203, R114, R50 ;  /* 0x00000072cb127223 */ /* 0x000fe20000010032 */
[----:B---3--:R-:W-:Y:S01]  /*3ed0*/  FFMA.FTZ R8, R186, R124, R60 ;  /* 0x0000007cba087223 */ /* 0x008fe2000001003c */
[----:B------:R-:W-:Y:S01]  /*3ee0*/  FFMA.FTZ R9, R187, R125, R61 ;  /* 0x0000007dbb097223 */ /* 0x000fe2000001003d */
[----:B------:R-:W-:Y:S01]  /*3ef0*/  FFMA.FTZ R10, R188, R126, R62 ;  /* 0x0000007ebc0a7223 */ /* 0x000fe2000001003e */
[----:B------:R-:W-:Y:S01]  /*3f00*/  FFMA.FTZ R11, R189, R127, R63 ;  /* 0x0000007fbd0b7223 */ /* 0x000fe2000001003f */
[----:B----4-:R-:W-:Y:S01]  /*3f10*/  FFMA.FTZ R12, R191, R120, R56 ;  /* 0x00000078bf0c7223 */ /* 0x010fe20000010038 */
        /* <DEDUP_REMOVED lines=9> */
[----:B------:R1:W-:Y:S01]  /*3fb0*/  STG.E.128 desc[UR6][R224.64], R8 ;  /* 0x00000008e0007986 */ /* 0x0003e2000c101d06 */
[----:B------:R-:W-:Y:S01]  /*3fc0*/  IMAD.WIDE.U32 R246, R210, 0x10, R220 ;  /* 0x00000010d2f67825 */ /* 0x000fe200078e00dc */
[----:B------:R-:W-:-:S02]  /*3fd0*/  ISETP.GE.AND P2, PT, R2, R25, PT ;  /* 0x000000190200720c */ /* 0x000fc40003f46270 */
[----:B------:R1:W-:Y:S01]  /*3fe0*/  STG.E.128 desc[UR6][R226.64], R12 ;  /* 0x0000000ce2007986 */ /* 0x0003e2000c101d06 */
[----:B------:R-:W-:-:S03]  /*3ff0*/  IMAD.WIDE.U32 R220, R215, 0x10, R220 ;  /* 0x00000010d7dc7825 */ /* 0x000fc600078e00dc */
[----:B------:R1:W-:Y:S04]  /*4000*/  STG.E.128 desc[UR6][R228.64], R196 ;  /* 0x000000c4e4007986 */ /* 0x0003e8000c101d06 */
[----:B------:R1:W-:Y:S01]  /*4010*/  STG.E.128 desc[UR6][R230.64], R16 ;  /* 0x00000010e6007986 */ /* 0x0003e2000c101d06 */
[----:B0-----:R-:W-:Y:S01]  /*4020*/  FFMA.FTZ R4, R211, R104, R40 ;  /* 0x00000068d3047223 */ /* 0x001fe20000010028 */
[----:B------:R-:W-:Y:S01]  /*4030*/  FFMA.FTZ R5, R212, R105, R41 ;  /* 0x00000069d4057223 */ /* 0x000fe20000010029 */
[----:B------:R-:W-:Y:S01]  /*4040*/  FFMA.FTZ R6, R213, R106, R42 ;  /* 0x0000006ad5067223 */ /* 0x000fe2000001002a */
[----:B------:R-:W-:Y:S01]  /*4050*/  FFMA.FTZ R7, R214, R107, R43 ;  /* 0x0000006bd6077223 */ /* 0x000fe2000001002b */
[----:B------:R1:W-:Y:S04]  /*4060*/  STG.E.128 desc[UR6][R242.64], R20 ;  /* 0x00000014f2007986 */ /* 0x0003e8000c101d06 */
[----:B------:R1:W-:Y:S04]  /*4070*/  STG.E.128 desc[UR6][R244.64], R4 ;  /* 0x00000004f4007986 */ /* 0x0003e8000c101d06 */
[----:B------:R1:W-:Y:S04]  /*4080*/  STG.E.128 desc[UR6][R246.64], R216 ;  /* 0x000000d8f6007986 */ /* 0x0003e8000c101d06 */
[----:B------:R1:W-:Y:S01]  /*4090*/  STG.E.128 desc[UR6][R220.64], R164 ;  /* 0x000000a4dc007986 */ /* 0x0003e2000c101d06 */
[----:B------:R-:W-:Y:S05]  /*40a0*/  @!P2 BRA `(.L_x_64037) ;  /* 0xffffffc4009ca947 */ /* 0x000fea000383ffff */
[----:B------:R-:W-:Y:S05]  /*40b0*/  EXIT ;  /* 0x000000000000794d */ /* 0x000fea0003800000 */
.L_x_64036:
        /* <DEDUP_REMOVED lines=8> */
.L_x_64039:
[----:B------:R-:W-:Y:S05]  /*4140*/  BSYNC B0 ;  /* 0x0000000000007941 */ /* 0x000fea0003800000 */
.L_x_64038:
        /* <DEDUP_REMOVED lines=9> */
.L_x_64040:
[----:B------:R-:W-:Y:S01]  /*41e0*/  HFMA2 R224, -RZ, RZ, 0, 2.384185791015625e-07 ;  /* 0x00000004ffe07431 */ /* 0x000fe200000001ff */
[----:B------:R-:W-:-:S05]  /*41f0*/  MOV R161, R223 ;  /* 0x000000df00a17202 */ /* 0x000fca0000000f00 */
[----:B------:R-:W-:-:S05]  /*4200*/  FADD.FTZ R163, R162, R161 ;  /* 0x000000a1a2a37221 */ /* 0x000fca0000010000 */
[----:B------:R-:W-:-:S07]  /*4210*/  MOV R225, R163 ;  /* 0x000000a300e17202 */ /* 0x000fce0000000f00 */
[----:B------:R-:W-:Y:S05]  /*4220*/  WARPSYNC.COLLECTIVE R222, `(.L_x_64041) ;  /* 0x00000000de087348 */ /* 0x000fea0003c00000 */
[----:B------:R0:W1:Y:S02]  /*4230*/  SHFL.BFLY P3, R223, R225, R224, R227 ;  /* 0x0c0000e0e1df7389 */ /* 0x00006400000600e3 */
[----:B01----:R-:W-:Y:S05]  /*4240*/  ENDCOLLECTIVE ;  /* 0x000000000000791b */ /* 0x003fea0003800000 */
.L_x_64041:
[----:B------:R-:W-:Y:S01]  /*4250*/  HFMA2 R224, -RZ, RZ, 0, 4.76837158203125e-07 ;  /* 0x00000008ffe07431 */ /* 0x000fe200000001ff */
[----:B------:R-:W-:-:S05]  /*4260*/  MOV R160, R223 ;  /* 0x000000df00a07202 */ /* 0x000fca0000000f00 */
[----:B------:R-:W-:-:S05]  /*4270*/  FADD.FTZ R220, R163, R160 ;  /* 0x000000a0a3dc7221 */ /* 0x000fca0000010000 */
[----:B------:R-:W-:-:S07]  /*4280*/  MOV R225, R220 ;  /* 0x000000dc00e17202 */ /* 0x000fce0000000f00 */
[----:B------:R-:W-:Y:S05]  /*4290*/  WARPSYNC.COLLECTIVE R222, `(.L_x_64042) ;  /* 0x00000000de087348 */ /* 0x000fea0003c00000 */
[----:B------:R0:W1:Y:S02]  /*42a0*/  SHFL.BFLY P3, R223, R225, R224, R227 ;  /* 0x0c0000e0e1df7389 */ /* 0x00006400000600e3 */
[----:B01----:R-:W-:Y:S05]  /*42b0*/  ENDCOLLECTIVE ;  /* 0x000000000000791b */ /* 0x003fea0003800000 */
.L_x_64042:
        /* <DEDUP_REMOVED lines=8> */
.L_x_64043:
        /* <DEDUP_REMOVED lines=136> */
.L_x_64044:
[----:B------:R-:W-:Y:S01]  /*4bc0*/  HFMA2 R224, -RZ, RZ, 0, 1.1920928955078125e-07 ;  /* 0x00000002ffe07431 */ /* 0x000fe200000001ff */
[----:B------:R-:W-:-:S05]  /*4bd0*/  MOV R163, R223 ;  /* 0x000000df00a37202 */ /* 0x000fca0000000f00 */
[----:B------:R-:W-:-:S05]  /*4be0*/  FADD.FTZ R163, R4, R163 ;  /* 0x000000a304a37221 */ /* 0x000fca0000010000 */
[----:B------:R-:W-:-:S07]  /*4bf0*/  MOV R225, R163 ;  /* 0x000000a300e17202 */ /* 0x000fce0000000f00 */
[----:B------:R-:W-:Y:S05]  /*4c00*/  WARPSYNC.COLLECTIVE R222, `(.L_x_64045) ;  /* 0x00000000de087348 */ /* 0x000fea0003c00000 */
[----:B------:R0:W1:Y:S02]  /*4c10*/  SHFL.BFLY P3, R223, R225, R224, R227 ;  /* 0x0c0000e0e1df7389 */ /* 0x00006400000600e3 */
[----:B01----:R-:W-:Y:S05]  /*4c20*/  ENDCOLLECTIVE ;  /* 0x000000000000791b */ /* 0x003fea0003800000 */
.L_x_64045:
[----:B------:R-:W-:Y:S01]  /*4c30*/  HFMA2 R224, -RZ, RZ, 0, 2.384185791015625e-07 ;  /* 0x00000004ffe07431 */ /* 0x000fe200000001ff */
[----:B------:R-:W-:-:S05]  /*4c40*/  MOV R162, R223 ;  /* 0x000000df00a27202 */ /* 0x000fca0000000f00 */
[----:B------:R-:W-:-:S05]  /*4c50*/  FADD.FTZ R162, R163, R162 ;  /* 0x000000a2a3a27221 */ /* 0x000fca0000010000 */
[----:B------:R-:W-:-:S07]  /*4c60*/  MOV R225, R162 ;  /* 0x000000a200e17202 */ /* 0x000fce0000000f00 */
[----:B------:R-:W-:Y:S05]  /*4c70*/  WARPSYNC.COLLECTIVE R222, `(.L_x_64046) ;  /* 0x00000000de087348 */ /* 0x000fea0003c00000 */
[----:B------:R0:W1:Y:S02]  /*4c80*/  SHFL.BFLY P3, R223, R225, R224, R227 ;  /* 0x0c0000e0e1df7389 */ /* 0x00006400000600e3 */
[----:B01----:R-:W-:Y:S05]  /*4c90*/  ENDCOLLECTIVE ;  /* 0x000000000000791b */ /* 0x003fea0003800000 */
.L_x_64046:
[----:B------:R-:W-:Y:S01]  /*4ca0*/  HFMA2 R224, -RZ, RZ, 0, 4.76837158203125e-07 ;  /* 0x00000008ffe07431 */ /* 0x000fe200000001ff */
[----:B------:R-:W-:-:S05]  /*4cb0*/  MOV R221, R223 ;  /* 0x000000df00dd7202 */ /* 0x000fca0000000f00 */
[----:B------:R-:W-:-:S05]  /*4cc0*/  FADD.FTZ R221, R162, R221 ;  /* 0x000000dda2dd7221 */ /* 0x000fca0000010000 */
[----:B------:R-:W-:-:S07]  /*4cd0*/  MOV R225, R221 ;  /* 0x000000dd00e17202 */ /* 0x000fce0000000f00 */
[----:B------:R-:W-:Y:S05]  /*4ce0*/  WARPSYNC.COLLECTIVE R222, `(.L_x_64047) ;  /* 0x00000000de087348 */ /* 0x000fea0003c00000 */
[----:B------:R0:W1:Y:S02]  /*4cf0*/  SHFL.BFLY P3, R223, R225, R224, R227 ;  /* 0x0c0000e0e1df7389 */ /* 0x00006400000600e3 */
[----:B01----:R-:W-:Y:S05]  /*4d00*/  ENDCOLLECTIVE ;  /* 0x000000000000791b */ /* 0x003fea0003800000 */
.L_x_64047:
[----:B------:R-:W-:Y:S01]  /*4d10*/  HFMA2 R224, -RZ, RZ, 0, 9.5367431640625e-07 ;  /* 0x00000010ffe07431 */ /* 0x000fe200000001ff */
[----:B------:R-:W-:-:S05]  /*4d20*/  MOV R220, R223 ;  /* 0x000000df00dc7202 */ /* 0x000fca0000000f00 */
[----:B------:R-:W-:-:S05]  /*4d30*/  FADD.FTZ R220, R221, R220 ;  /* 0x000000dcdddc7221 */ /* 0x000fca0000010000 */
[----:B------:R-:W-:-:S07]  /*4d40*/  MOV R225, R220 ;  /* 0x000000dc00e17202 */ /* 0x000fce0000000f00 */
[----:B------:R-:W-:Y:S05]  /*4d50*/  WARPSYNC.COLLECTIVE R222, `(.L_x_64048) ;  /* 0x00000000de087348 */ /* 0x000fea0003c00000 */
[----:B------:R0:W1:Y:S02]  /*4d60*/  SHFL.BFLY P3, R223, R225, R224, R227 ;  /* 0x0c0000e0e1df7389 */ /* 0x00006400000600e3 */
[----:B01----:R-:W-:Y:S05]  /*4d70*/  ENDCOLLECTIVE ;  /* 0x000000000000791b */ /* 0x003fea0003800000 */
.L_x_64048:
[----:B------:R-:W-:Y:S05]  /*4d80*/  BRA `(.L_x_64049) ;  /* 0xffffffe400007947 */ /* 0x000fea000383ffff */
.L_x_64050:
        /* <DEDUP_REMOVED lines=15> */
.L_x_71565:


//--------------------- .text._ZN10layer_norm13ln_fwd_kernelINS_13Kernel_traitsIfffffjLj2048ELj1ELj4ELj1ELj16ENS_18Kernel_traits_baseILj2048EfffffjLj128EEEEELb0ELb0ELb1ELb0EEEvNS_9FwdParamsE --------------------------
	.section	.text._ZN10layer_norm13ln_fwd_kernelINS_13Kernel_traitsIfffffjLj2048ELj1ELj4ELj1ELj16ENS_18Kernel_traits_baseILj2048EfffffjLj128EEEEELb0ELb0ELb1ELb0EEEvNS_9FwdParamsE,"ax",@progbits
	.align	128
        .global         _ZN10layer_norm13ln_fwd_kernelINS_13Kernel_traitsIfffffjLj2048ELj1ELj4ELj1ELj16ENS_18Kernel_traits_baseILj2048EfffffjLj128EEEEELb0ELb0ELb1ELb0EEEvNS_9FwdParamsE
        .type           _ZN10layer_norm13ln_fwd_kernelINS_13Kernel_traitsIfffffjLj2048ELj1ELj4ELj1ELj16ENS_18Kernel_traits_baseILj2048EfffffjLj128EEEEELb0ELb0ELb1ELb0EEEvNS_9FwdParamsE,@function
        .size           _ZN10layer_norm13ln_fwd_kernelINS_13Kernel_traitsIfffffjLj2048ELj1ELj4ELj1ELj16ENS_18Kernel_traits_baseILj2048EfffffjLj128EEEEELb0ELb0ELb1ELb0EEEvNS_9FwdParamsE,(.L_x_71566 - _ZN10layer_norm13ln_fwd_kernelINS_13Kernel_traitsIfffffjLj2048ELj1ELj4ELj1ELj16ENS_18Kernel_traits_baseILj2048EfffffjLj128EEEEELb0ELb0ELb1ELb0EEEvNS_9FwdParamsE)
        .other          _ZN10layer_norm13ln_fwd_kernelINS_13Kernel_traitsIfffffjLj2048ELj1ELj4ELj1ELj16ENS_18Kernel_traits_baseILj2048EfffffjLj128EEEEELb0ELb0ELb1ELb0EEEvNS_9FwdParamsE,@"STO_CUDA_ENTRY STV_DEFAULT"
_ZN10layer_norm13ln_fwd_kernelINS_13Kernel_traitsIfffffjLj2048ELj1ELj4ELj1ELj16ENS_18Kernel_traits_baseILj2048EfffffjLj128EEEEELb0ELb0ELb1ELb0EEEvNS_9FwdParamsE:
.text._ZN10layer_norm13ln_fwd_kernelINS_13Kernel_traitsIfffffjLj2048ELj1ELj4ELj1ELj16ENS_18Kernel_traits_baseILj2048EfffffjLj128EEEEELb0ELb0ELb1ELb0EEEvNS_9FwdParamsE:
        /* <DEDUP_REMOVED lines=148> */
.L_x_64052:
        /* <DEDUP_REMOVED lines=23> */
[----:B------:R-:W5:Y:S01]  /*0ab0*/  @P0 LDG.E.128 R112, desc[UR6][R20.64] ;  /* 0x0000000614700981 */ /* 0x000f62000c1e1d00 */
        /* <DEDUP_REMOVED lines=19> */
[----:B------:R-:W5:Y:S02]  /*0bf0*/  @P3 LDG.E.128 R80, desc[UR6][R36.64] ;  /* 0x0000000624503981 */ /* 0x000f64000c1e1d00 */
[----:B---3--:R-:W2:Y:S01]  /*0c00*/  @P4 LDC.64 R22, c[0x0][0x3d0] ;  /* 0x0000f400ff164b82 */ /* 0x008ea20000000a00 */
[C---:B------:R-:W-:Y:S01]  /*0c10*/  @P2 IMAD.WIDE.U32 R38, R0.reuse, 0x10, R38 ;  /* 0x0000001000262825 */ /* 0x040fe200078e0026 */
[C---:B------:R-:W-:Y:S02]  /*0c20*/  ISETP.GE.U32.AND P3, PT, R3.reuse, 0x1c0, PT ;  /* 0x000001c00300780c */ /* 0x040fe40003f66070 */
[----:B------:R-:W-:Y:S02]  /*0c30*/  @P2 IADD3 R0, PT, PT, R0, 0x20, RZ ;  /* 0x0000002000002810 */ /* 0x000fe40007ffe0ff */
[----:B------:R-:W5:Y:S02]  /*0c40*/  @P2 LDG.E.128 R72, desc[UR6][R38.64] ;  /* 0x0000000626482981 */ /* 0x000f64000c1e1d00 */
[----:B----4-:R-:W3:Y:S01]  /*0c50*/  @P6 LDC.64 R28, c[0x0][0x3d0] ;  /* 0x0000f400ff1c6b82 */ /* 0x010ee20000000a00 */
[----:B0-----:R-:W-:Y:S01]  /*0c60*/  @P1 IMAD.WIDE.U32 R12, R0, 0x10, R12 ;  /* 0x00000010000c1825 */ /* 0x001fe200078e000c */
[----:B------:R-:W-:-:S02]  /*0c70*/  ISETP.GE.U32.AND P2, PT, R3, 0x1e0, PT ;  /* 0x000001e00300780c */ /* 0x000fc40003f46070 */
[----:B------:R-:W-:Y:S02]  /*0c80*/  @P1 IADD3 R0, PT, PT, R0, 0x20, RZ ;  /* 0x0000002000001810 */ /* 0x000fe40007ffe0ff */
[----:B------:R0:W5:Y:S02]  /*0c90*/  @P1 LDG.E.128 R64, desc[UR6][R12.64] ;  /* 0x000000060c401981 */ /* 0x000164000c1e1d00 */
[----:B------:R-:W4:Y:S01]  /*0ca0*/  @P5 LDC.64 R44, c[0x0][0x3d0] ;  /* 0x0000f400ff2c5b82 */ /* 0x000f220000000a00 */
[----:B------:R-:W-:Y:S01]  /*0cb0*/  ISETP.GE.U32.AND P1, PT, R3, 0x200, PT ;  /* 0x000002000300780c */ /* 0x000fe20003f26070 */
[C---:B-1----:R-:W-:Y:S01]  /*0cc0*/  @P0 IMAD.WIDE.U32 R20, R0.reuse, 0x10, R14 ;  /* 0x0000001000140825 */ /* 0x042fe200078e000e */
[----:B------:R-:W-:Y:S02]  /*0cd0*/  @P0 IADD3 R0, PT, PT, R0, 0x20, RZ ;  /* 0x0000002000000810 */ /* 0x000fe40007ffe0ff */
[----:B------:R-:W-:Y:S02]  /*0ce0*/  CS2R R54, SRZ ;  /* 0x0000000000367805 */ /* 0x000fe4000001ff00 */
[----:B------:R-:W-:-:S02]  /*0cf0*/  CS2R R52, SRZ ;  /* 0x0000000000347805 */ /* 0x000fc4000001ff00 */
[----:B------:R-:W-:Y:S01]  /*0d00*/  CS2R R62, SRZ ;  /* 0x00000000003e7805 */ /* 0x000fe2000001ff00 */
[----:B------:R1:W5:Y:S01]  /*0d10*/  @P0 LDG.E.128 R56, desc[UR6][R20.64] ;  /* 0x0000000614380981 */ /* 0x000362000c1e1d00 */
[----:B------:R-:W4:Y:S01]  /*0d20*/  @P3 LDC.64 R46, c[0x0][0x3d0] ;  /* 0x0000f400ff2e3b82 */ /* 0x000f220000000a00 */
[C---:B--2---:R-:W-:Y:S01]  /*0d30*/  @P4 IMAD.WIDE.U32 R30, R0.reuse, 0x10, R22 ;  /* 0x00000010001e4825 */ /* 0x044fe200078e0016 */
[----:B------:R-:W-:Y:S02]  /*0d40*/  @P4 IADD3 R0, PT, PT, R0, 0x20, RZ ;  /* 0x0000002000004810 */ /* 0x000fe40007ffe0ff */
[----:B0-----:R-:W-:Y:S02]  /*0d50*/  CS2R R12, SRZ ;  /* 0x00000000000c7805 */ /* 0x001fe4000001ff00 */
[----:B------:R-:W-:Y:S02]  /*0d60*/  CS2R R60, SRZ ;  /* 0x00000000003c7805 */ /* 0x000fe4000001ff00 */
[----:B------:R-:W-:Y:S01]  /*0d70*/  CS2R R70, SRZ ;  /* 0x0000000000467805 */ /* 0x000fe2000001ff00 */
[----:B------:R0:W5:Y:S01]  /*0d80*/  @P4 LDG.E.128 R48, desc[UR6][R30.64] ;  /* 0x000000061e304981 */ /* 0x000162000c1e1d00 */
[----:B------:R-:W2:Y:S01]  /*0d90*/  @P2 LDC.64 R14, c[0x0][0x3d0] ;  /* 0x0000f400ff0e2b82 */ /* 0x000ea20000000a00 */
[C---:B---3--:R-:W-:Y:S01]  /*0da0*/  @P6 IMAD.WIDE.U32 R36, R0.reuse, 0x10, R28 ;  /* 0x0000001000246825 */ /* 0x048fe200078e001c */
[----:B------:R-:W-:-:S02]  /*0db0*/  @P6 IADD3 R0, PT, PT, R0, 0x20, RZ ;  /* 0x0000002000006810 */ /* 0x000fc40007ffe0ff */
[----:B-1----:R-:W-:Y:S02]  /*0dc0*/  CS2R R20, SRZ ;  /* 0x0000000000147805 */ /* 0x002fe4000001ff00 */
[----:B------:R-:W-:Y:S02]  /*0dd0*/  CS2R R68, SRZ ;  /* 0x0000000000447805 */ /* 0x000fe4000001ff00 */
[----:B------:R-:W-:Y:S01]  /*0de0*/  CS2R R78, SRZ ;  /* 0x00000000004e7805 */ /* 0x000fe2000001ff00 */
[----:B------:R1:W5:Y:S01]  /*0df0*/  @P6 LDG.E.128 R40, desc[UR6][R36.64] ;  /* 0x0000000624286981 */ /* 0x000362000c1e1d00 */
[----:B------:R-:W3:Y:S01]  /*0e00*/  @P1 LDC.64 R22, c[0x0][0x3d0] ;  /* 0x0000f400ff161b82 */ /* 0x000ee20000000a00 */
[C---:B----4-:R-:W-:Y:S01]  /*0e10*/  @P5 IMAD.WIDE.U32 R44, R0.reuse, 0x10, R44 ;  /* 0x00000010002c5825 */ /* 0x050fe200078e002c */
[----:B------:R-:W-:Y:S02]  /*0e20*/  @P5 IADD3 R0, PT, PT, R0, 0x20, RZ ;  /* 0x0000002000005810 */ /* 0x000fe40007ffe0ff */
[----:B0-----:R-:W-:-:S02]  /*0e30*/  CS2R R30, SRZ ;  /* 0x00000000001e7805 */ /* 0x001fc4000001ff00 */
[----:B------:R-:W-:Y:S02]  /*0e40*/  CS2R R76, SRZ ;  /* 0x00000000004c7805 */ /* 0x000fe4000001ff00 */
[----:B------:R-:W-:Y:S01]  /*0e50*/  CS2R R86, SRZ ;  /* 0x0000000000567805 */ /* 0x000fe2000001ff00 */
[----:B------:R0:W5:Y:S01]  /*0e60*/  @P5 LDG.E.128 R32, desc[UR6][R44.64] ;  /* 0x000000062c205981 */ /* 0x000162000c1e1d00 */
[C---:B------:R-:W-:Y:S01]  /*0e70*/  @P3 IMAD.WIDE.U32 R46, R0.reuse, 0x10, R46 ;  /* 0x00000010002e3825 */ /* 0x040fe200078e002e */
[----:B------:R-:W-:Y:S02]  /*0e80*/  @P3 IADD3 R0, PT, PT, R0, 0x20, RZ ;  /* 0x0000002000003810 */ /* 0x000fe40007ffe0ff */
[----:B-1----:R-:W-:Y:S02]  /*0e90*/  CS2R R36, SRZ ;  /* 0x0000000000247805 */ /* 0x002fe4000001ff00 */
[----:B------:R-:W-:Y:S02]  /*0ea0*/  CS2R R84, SRZ ;  /* 0x0000000000547805 */ /* 0x000fe4000001ff00 */
[----:B------:R-:W-:Y:S01]  /*0eb0*/  CS2R R94, SRZ ;  /* 0x00000000005e7805 */ /* 0x000fe2000001ff00 */
[----:B------:R1:W5:Y:S01]  /*0ec0*/  @P3 LDG.E.128 R24, desc[UR6][R46.64] ;  /* 0x000000062e183981 */ /* 0x000362000c1e1d00 */
[C---:B--2---:R-:W-:Y:S01]  /*0ed0*/  @P2 IMAD.WIDE.U32 R38, R0.reuse, 0x10, R14 ;  /* 0x0000001000262825 */ /* 0x044fe200078e000e */
[----:B------:R-:W-:-:S02]  /*0ee0*/  @P2 IADD3 R0, PT, PT, R0, 0x20, RZ ;  /* 0x0000002000002810 */ /* 0x000fc40007ffe0ff */
[----:B------:R-:W-:Y:S02]  /*0ef0*/  CS2R R14, SRZ ;  /* 0x00000000000e7805 */ /* 0x000fe4000001ff00 */
[----:B0-----:R-:W-:Y:S02]  /*0f00*/  CS2R R44, SRZ ;  /* 0x00000000002c7805 */ /* 0x001fe4000001ff00 */
[----:B------:R-:W-:Y:S01]  /*0f10*/  CS2R R92, SRZ ;  /* 0x00000000005c7805 */ /* 0x000fe2000001ff00 */
[----:B------:R0:W5:Y:S01]  /*0f20*/  @P2 LDG.E.128 R16, desc[UR6][R38.64] ;  /* 0x0000000626102981 */ /* 0x000162000c1e1d00 */
[----:B---3--:R-:W-:Y:S01]  /*0f30*/  @P1 IMAD.WIDE.U32 R28, R0, 0x10, R22 ;  /* 0x00000010001c1825 */ /* 0x008fe200078e0016 */
[----:B------:R-:W-:Y:S02]  /*0f40*/  CS2R R22, SRZ ;  /* 0x0000000000167805 */ /* 0x000fe4000001ff00 */
[----:B-1----:R-:W-:Y:S02]  /*0f50*/  CS2R R46, SRZ ;  /* 0x00000000002e7805 */ /* 0x002fe4000001ff00 */
[----:B------:R-:W-:-:S02]  /*0f60*/  CS2R R102, SRZ ;  /* 0x0000000000667805 */ /* 0x000fc4000001ff00 */
[----:B------:R-:W-:Y:S01]  /*0f70*/  CS2R R100, SRZ ;  /* 0x0000000000647805 */ /* 0x000fe2000001ff00 */
[----:B------:R1:W5:Y:S01]  /*0f80*/  @P1 LDG.E.128 R4, desc[UR6][R28.64] ;  /* 0x000000061c041981 */ /* 0x000362000c1e1d00 */
[----:B------:R-:W-:Y:S02]  /*0f90*/  CS2R R110, SRZ ;  /* 0x00000000006e7805 */ /* 0x000fe4000001ff00 */
[----:B0-----:R-:W-:Y:S02]  /*0fa0*/  CS2R R38, SRZ ;  /* 0x0000000000267805 */ /* 0x001fe4000001ff00 */
[----:B------:R-:W-:Y:S02]  /*0fb0*/  CS2R R108, SRZ ;  /* 0x00000000006c7805 */ /* 0x000fe4000001ff00 */
[----:B------:R-:W-:Y:S02]  /*0fc0*/  CS2R R118, SRZ ;  /* 0x0000000000767805 */ /* 0x000fe4000001ff00 */
[----:B------:R-:W-:-:S02]  /*0fd0*/  CS2R R116, SRZ ;  /* 0x0000000000747805 */ /* 0x000fc4000001ff00 */
[----:B------:R-:W-:Y:S02]  /*0fe0*/  CS2R R126, SRZ ;  /* 0x00000000007e7805 */ /* 0x000fe4000001ff00 */
[----:B------:R-:W-:Y:S02]  /*0ff0*/  CS2R R124, SRZ ;  /* 0x00000000007c7805 */ /* 0x000fe4000001ff00 */
[----:B------:R-:W-:Y:S02]  /*1000*/  @P1 CS2R R10, SRZ ;  /* 0x00000000000a1805 */ /* 0x000fe4000001ff00 */
[----:B------:R-:W-:Y:S02]  /*1010*/  @P1 CS2R R8, SRZ ;  /* 0x0000000000081805 */ /* 0x000fe4000001ff00 */
[----:B-1----:R-:W-:-:S07]  /*1020*/  CS2R R28, SRZ ;  /* 0x00000000001c7805 */ /* 0x002fce000001ff00 */
.L_x_64053:
[----:B------:R-:W-:Y:S05]  /*1030*/  BSYNC.RECONVERGENT B0 ;  /* 0x0000000000007941 */ /* 0x000fea0003800200 */
.L_x_64051:
[----:B------:R-:W0:Y:S01]  /*1040*/  LDCU UR4, c[0x0][0x384] ;  /* 0x00007080ff0477ac */ /* 0x000e220008000800 */
[----:B------:R-:W1:Y:S01]  /*1050*/  LDCU UR5, c[0x0][0x40c] ;  /* 0x00008180ff0577ac */ /* 0x000e620008000800 */
[----:B------:R-:W2:Y:S01]  /*1060*/  LDCU.U8 UR10, c[0x0][0x410] ;  /* 0x00008200ff0a77ac */ /* 0x000ea20008000000 */
[----:B------:R-:W3:Y:S01]  /*1070*/  LDCU UR11, c[0x0][0x448] ;  /* 0x00008900ff0b77ac */ /* 0x000ee20008000800 */
[----:B------:R-:W4:Y:S01]  /*1080*/  LDCU.64 UR8, c[0x0][0x3a0] ;  /* 0x00007400ff0877ac */ /* 0x000f220008000a00 */
[----:B0-----:R-:W-:-:S13]  /*1090*/  ISETP.GE.AND P0, PT, R200, UR4, PT ;  /* 0x00000004c8007c0c */ /* 0x001fda000bf06270 */
[----:B-1234-:R-:W-:Y:S05]  /*10a0*/  @P0 EXIT ;  /* 0x000000000000094d */ /* 0x01efea0003800000 */
.L_x_64119:
[----:B-1234-:R-:W0:Y:S08]  /*10b0*/  LDC.64 R204, c[0x0][0x3f0] ;  /* 0x0000fc00ffcc7b82 */ /* 0x01ee300000000a00 */
[----:B------:R-:W1:Y:S08]  /*10c0*/  LDC R201, c[0x0][0x388] ;  /* 0x0000e200ffc97b82 */ /* 0x000e700000000800 */
[----:B------:R-:W2:Y:S01]  /*10d0*/  LDC.64 R206, c[0x0][0x3f8] ;  /* 0x0000fe00ffce7b82 */ /* 0x000ea20000000a00 */
[----:B0-----:R-:W-:-:S05]  /*10e0*/  IMAD.WIDE R204, R200, 0x4, R204 ;  /* 0x00000004c8cc7825 */ /* 0x001fca00078e02cc */
[----:B------:R0:W3:Y:S01]  /*10f0*/  LDG.E R0, desc[UR6][R204.64] ;  /* 0x00000006cc007981 */ /* 0x0000e2000c1e1900 */
[C---:B------:R-:W-:Y:S01]  /*1100*/  ISETP.GE.U32.AND P6, PT, R3.reuse, 0x40, PT ;  /* 0x000000400300780c */ /* 0x040fe20003fc6070 */
[----:B-1----:R-:W-:Y:S01]  /*1110*/  IMAD R202, R200, R201, RZ ;  /* 0x000000c9c8ca7224 */ /* 0x002fe200078e02ff */
[C---:B------:R-:W-:Y:S02]  /*1120*/  ISETP.GE.U32.AND P5, PT, R3.reuse, 0x20, PT ;  /* 0x000000200300780c */ /* 0x040fe40003fa6070 */
[----:B------:R-:W-:Y:S02]  /*1130*/  ISETP.GE.U32.AND P4, PT, R3, 0x60, PT ;  /* 0x000000600300780c */ /* 0x000fe40003f86070 */
[----:B------:R-:W-:Y:S02]  /*1140*/  SHF.R.S32.HI R203, RZ, 0x1f, R202 ;  /* 0x0000001fffcb7819 */ /* 0x000fe400000114ca */
[----:B------:R-:W-:Y:S01]  /*1150*/  LOP3.LUT R210, R210, 0xfffdffff, RZ, 0xc0, !PT ;  /* 0xfffdffffd2d27812 */ /* 0x000fe200078ec0ff */
[----:B--2---:R-:W-:Y:S01]  /*1160*/  IMAD.WIDE R206, R200, 0x4, R206 ;  /* 0x00000004c8ce7825 */ /* 0x004fe200078e02ce */
[----:B------:R-:W-:-:S03]  /*1170*/  LEA.HI R203, R203, R202, RZ, 0x2 ;  /* 0x000000cacbcb7211 */ /* 0x000fc600078f10ff */
[----:B0-----:R-:W-:Y:S01]  /*1180*/  HFMA2 R204, -RZ, RZ, 0, 0 ;  /* 0x00000000ffcc7431 */ /* 0x001fe200000001ff */
[----:B------:R-:W-:Y:S01]  /*1190*/  @P6 LOP3.LUT R210, R210, 0x20000, RZ, 0xfc, !PT ;  /* 0x00020000d2d26812 */ /* 0x000fe200078efcff */
[----:B-----5:R0:W5:Y:S01]  /*11a0*/  LDG.E R202, desc[UR6][R206.64] ;  /* 0x00000006ceca7981 */ /* 0x020162000c1e1900 */
[----:B------:R-:W-:Y:S01]  /*11b0*/  LEA.HI.SX32 R203, R203, R2, 0x1e ;  /* 0x00000002cbcb7211 */ /* 0x000fe200078ff2ff */
[----:B------:R-:W-:Y:S01]  /*11c0*/  BSSY.RECONVERGENT B0, `(.L_x_64054) ;  /* 0x0000027000007945 */ /* 0x000fe20003800200 */
[----:B------:R-:W-:-:S04]  /*11d0*/  LOP3.LUT R210, R210, 0xfffbffff, RZ, 0xc0, !PT ;  /* 0xfffbffffd2d27812 */ /* 0x000fc800078ec0ff */
[----:B------:R-:W-:Y:S02]  /*11e0*/  @P4 LOP3.LUT R210, R210, 0x40000, RZ, 0xfc, !PT ;  /* 0x00040000d2d24812 */ /* 0x000fe400078efcff */
        /* <DEDUP_REMOVED lines=9> */
[----:B------:R-:W-:Y:S01]  /*1280*/  ISETP.NE.U32.AND P1, PT, RZ, UR8, PT ;  /* 0x00000008ff007c0c */ /* 0x000fe2000bf25070 */
[----:B------:R-:W0:Y:S03]  /*1290*/  @P0 LDC.64 R206, c[0x0][0x390] ;  /* 0x0000e400ffce0b82 */ /* 0x000e260000000a00 */
[----:B------:R-:W-:-:S05]  /*12a0*/  ISETP.NE.AND.EX P1, PT, RZ, UR9, PT, P1 ;  /* 0x00000009ff007c0c */ /* 0x000fca000bf25310 */
[----:B------:R-:W1:Y:S08]  /*12b0*/  LDC.64 R212, c[0x0][0x3a8] ;  /* 0x0000ea00ffd47b82 */ /* 0x000e700000000a00 */
[----:B------:R-:W2:Y:S01]  /*12c0*/  @P1 LDC.64 R208, c[0x0][0x3a0] ;  /* 0x0000e800ffd01b82 */ /* 0x000ea20000000a00 */
[----:B0-----:R-:W-:-:S05]  /*12d0*/  @P0 IMAD.WIDE.U32 R206, R204, 0x10, R206 ;  /* 0x00000010ccce0825 */ /* 0x001fca00078e00ce */
[----:B------:R-:W3:Y:S01]  /*12e0*/  @P0 LDG.E.128 R196, desc[UR6][R206.64] ;  /* 0x00000006cec40981 */ /* 0x000ee2000c1e1d00 */
[----:B--2---:R-:W-:-:S05]  /*12f0*/  @P1 IMAD.WIDE.U32 R208, R203, 0x10, R208 ;  /* 0x00000010cbd01825 */ /* 0x004fca00078e00d0 */
[----:B------:R-:W2:Y:S01]  /*1300*/  @P1 LDG.E.128 R192, desc[UR6][R208.64] ;  /* 0x00000006d0c01981 */ /* 0x000ea2000c1e1d00 */
[C---:B------:R-:W-:Y:S02]  /*1310*/  ISETP.GT.AND P3, PT, R0.reuse, RZ, P1 ;  /* 0x000000ff0000720c */ /* 0x040fe40000f64270 */
[----:B------:R-:W-:Y:S02]  /*1320*/  ISETP.GT.AND P2, PT, R0, RZ, PT ;  /* 0x000000ff0000720c */ /* 0x000fe40003f44270 */
[----:B------:R-:W-:Y:S01]  /*1330*/  IADD3 R204, PT, PT, R204, 0x20, RZ ;  /* 0x00000020cccc7810 */ /* 0x000fe20007ffe0ff */
[----:B---3--:R-:W-:Y:S01]  /*1340*/  @!P1 FMUL.FTZ R206, R199, UR5 ;  /* 0x00000005c7ce9c20 */ /* 0x008fe20008410000 */
[----:B------:R-:W-:Y:S01]  /*1350*/  @!P1 FMUL.FTZ R205, R196, UR5 ;  /* 0x00000005c4cd9c20 */ /* 0x000fe20008410000 */
[----:B------:R-:W-:Y:S01]  /*1360*/  @!P1 FMUL.FTZ R211, R197, UR5 ;  /* 0x00000005c5d39c20 */ /* 0x000fe20008410000 */
[----:B------:R-:W-:-:S05]  /*1370*/  @!P1 FMUL.FTZ R214, R198, UR5 ;  /* 0x00000005c6d69c20 */ /* 0x000fca0008410000 */
[----:B--2---:R-:W-:Y:S01]  /*1380*/  @P3 FFMA.FTZ R195, R199, UR5, R195 ;  /* 0x00000005c7c33c23 */ /* 0x004fe200080100c3 */
[----:B------:R-:W-:Y:S01]  /*1390*/  @P3 FFMA.FTZ R192, R196, UR5, R192 ;  /* 0x00000005c4c03c23 */ /* 0x000fe200080100c0 */
[----:B------:R-:W-:Y:S01]  /*13a0*/  @P3 FFMA.FTZ R193, R197, UR5, R193 ;  /* 0x00000005c5c13c23 */ /* 0x000fe200080100c1 */
[----:B------:R-:W-:Y:S01]  /*13b0*/  @P3 FFMA.FTZ R194, R198, UR5, R194 ;  /* 0x00000005c6c23c23 */ /* 0x000fe200080100c2 */
[----:B------:R-:W-:Y:S01]  /*13c0*/  @!P1 FSEL R195, R206, RZ, P2 ;  /* 0x000000ffcec39208 */ /* 0x000fe20001000000 */
[----:B-1----:R-:W-:Y:S01]  /*13d0*/  IMAD.WIDE.U32 R206, R203, 0x10, R212 ;  /* 0x00000010cbce7825 */ /* 0x002fe200078e00d4 */
[----:B------:R-:W-:Y:S02]  /*13e0*/  @!P1 FSEL R192, R205, RZ, P2 ;  /* 0x000000ffcdc09208 */ /* 0x000fe40001000000 */
[----:B------:R-:W-:Y:S02]  /*13f0*/  @!P1 FSEL R193, R211, RZ, P2 ;  /* 0x000000ffd3c19208 */ /* 0x000fe40001000000 */
[----:B------:R-:W-:-:S05]  /*1400*/  @!P1 FSEL R194, R214, RZ, P2 ;  /* 0x000000ffd6c29208 */ /* 0x000fca0001000000 */
[----:B------:R0:W-:Y:S01]  /*1410*/  STG.E.128 desc[UR6][R206.64], R192 ;  /* 0x000000c0ce007986 */ /* 0x0001e2000c101d06 */
[----:B------:R-:W-:-:S07]  /*1420*/  IADD3 R203, PT, PT, R203, 0x20, RZ ;  /* 0x00000020cbcb7810 */ /* 0x000fce0007ffe0ff */
.L_x_64055:
[----:B------:R-:W-:Y:S05]  /*1430*/  BSYNC.RECONVERGENT B0 ;  /* 0x0000000000007941 */ /* 0x000fea0003800200 */
.L_x_64054:
[----:B------:R-:W-:Y:S04]  /*1440*/  BSSY.RECONVERGENT B0, `(.L_x_64056) ;  /* 0x000001d000007945 */ /* 0x000fe80003800200 */
[----:B------:R-:W-:Y:S05]  /*1450*/  @!P6 BRA `(.L_x_64057) ;  /* 0x00000000006ce947 */ /* 0x000fea0003800000 */
        /* <DEDUP_REMOVED lines=10> */
[----:B------:R-:W-:Y:S01]  /*1500*/  ISETP.GT.AND P2, PT, R0, RZ, PT ;  /* 0x000000ff0000720c */ /* 0x000fe20003f44270 */
[C---:B-1----:R-:W-:Y:S01]  /*1510*/  IMAD.WIDE.U32 R212, R203.reuse, 0x10, R212 ;  /* 0x00000010cbd47825 */ /* 0x042fe200078e00d4 */
[----:B------:R-:W-:Y:S02]  /*1520*/  IADD3 R204, PT, PT, R204, 0x20, RZ ;  /* 0x00000020cccc7810 */ /* 0x000fe40007ffe0ff */
[----:B------:R-:W-:Y:S01]  /*1530*/  IADD3 R203, PT, PT, R203, 0x20, RZ ;  /* 0x00000020cbcb7810 */ /* 0x000fe20007ffe0ff */
[----:B---3--:R-:W-:Y:S01]  /*1540*/  @!P1 FMUL.FTZ R205, R196, UR5 ;  /* 0x00000005c4cd9c20 */ /* 0x008fe20008410000 */
[----:B------:R-:W-:Y:S01]  /*1550*/  @!P1 FMUL.FTZ R211, R197, UR5 ;  /* 0x00000005c5d39c20 */ /* 0x000fe20008410000 */
[----:B------:R-:W-:Y:S01]  /*1560*/  @!P1 FMUL.FTZ R214, R198, UR5 ;  /* 0x00000005c6d69c20 */ /* 0x000fe20008410000 */
[----:B------:R-:W-:-:S03]  /*1570*/  @!P1 FMUL.FTZ R206, R199, UR5 ;  /* 0x00000005c7ce9c20 */ /* 0x000fc60008410000 */
[----:B--2---:R-:W-:Y:S01]  /*1580*/  @P3 FFMA.FTZ R188, R196, UR5, R188 ;  /* 0x00000005c4bc3c23 */ /* 0x004fe200080100bc */
[----:B------:R-:W-:Y:S01]  /*1590*/  @P3 FFMA.FTZ R189, R197, UR5, R189 ;  /* 0x00000005c5bd3c23 */ /* 0x000fe200080100bd */
[----:B------:R-:W-:Y:S01]  /*15a0*/  @P3 FFMA.FTZ R190, R198, UR5, R190 ;  /* 0x00000005c6be3c23 */ /* 0x000fe200080100be */
[----:B------:R-:W-:Y:S01]  /*15b0*/  @P3 FFMA.FTZ R191, R199, UR5, R191 ;  /* 0x00000005c7bf3c23 */ /* 0x000fe200080100bf */
[----:B------:R-:W-:Y:S02]  /*15c0*/  @!P1 FSEL R188, R205, RZ, P2 ;  /* 0x000000ffcdbc9208 */ /* 0x000fe40001000000 */
[----:B------:R-:W-:Y:S02]  /*15d0*/  @!P1 FSEL R189, R211, RZ, P2 ;  /* 0x000000ffd3bd9208 */ /* 0x000fe40001000000 */
[----:B------:R-:W-:Y:S02]  /*15e0*/  @!P1 FSEL R190, R214, RZ, P2 ;  /* 0x000000ffd6be9208 */ /* 0x000fe40001000000 */
[----:B------:R-:W-:-:S05]  /*15f0*/  @!P1 FSEL R191, R206, RZ, P2 ;  /* 0x000000ffcebf9208 */ /* 0x000fca0001000000 */
[----:B------:R1:W-:Y:S02]  /*1600*/  STG.E.128 desc[UR6][R212.64], R188 ;  /* 0x000000bcd4007986 */ /* 0x0003e4000c101d06 */
.L_x_64057:
[----:B------:R-:W-:Y:S05]  /*1610*/  BSYNC.RECONVERGENT B0 ;  /* 0x0000000000007941 */ /* 0x000fea0003800200 */
.L_x_64056:
[----:B------:R-:W-:Y:S04]  /*1620*/  BSSY.RECONVERGENT B0, `(.L_x_64058) ;  /* 0x000001d000007945 */ /* 0x000fe80003800200 */
[----:B------:R-:W-:Y:S05]  /*1630*/  @!P4 BRA `(.L_x_64059) ;  /* 0x00000000006cc947 */ /* 0x000fea0003800000 */
[----:B------:R-:W-:Y:S01]  /*1640*/  ISETP.NE.U32.AND P1, PT, RZ, UR8, PT ;  /* 0x00000008ff007c0c */ /* 0x000fe2000bf25070 */
[----:B------:R-:W0:Y:S03]  /*1650*/  @P0 LDC.64 R184, c[0x0][0x390] ;  /* 0x0000e400ffb80b82 */ /* 0x000e260000000a00 */
[----:B------:R-:W-:-:S05]  /*1660*/  ISETP.NE.AND.EX P1, PT, RZ, UR9, PT, P1 ;  /* 0x00000009ff007c0c */ /* 0x000fca000bf25310 */
[----:B-1----:R-:W1:Y:S08]  /*1670*/  LDC.64 R212, c[0x0][0x3a8] ;  /* 0x0000ea00ffd47b82 */ /* 0x002e700000000a00 */
        /* <DEDUP_REMOVED lines=23> */
.L_x_64059:
[----:B------:R-:W-:Y:S05]  /*17f0*/  BSYNC.RECONVERGENT B0 ;  /* 0x0000000000007941 */ /* 0x000fea0003800200 */
.L_x_64058:
[----:B------:R-:W-:Y:S01]  /*1800*/  ISETP.GE.U32.AND P1, PT, R3, 0x80, PT ;  /* 0x000000800300780c */ /* 0x000fe20003f26070 */
[----:B------:R-:W-:Y:S01]  /*1810*/  BSSY.RECONVERGENT B0, `(.L_x_64060) ;  /* 0x000001f000007945 */ /* 0x000fe20003800200 */
[----:B------:R-:W-:-:S11]  /*1820*/  LOP3.LUT R210, R210, 0xfff7ffff, RZ, 0xc0, !PT ;  /* 0xfff7ffffd2d27812 */ /* 0x000fd600078ec0ff */
[----:B------:R-:W-:Y:S01]  /*1830*/  @P1 LOP3.LUT R210, R210, 0x80000, RZ, 0xfc, !PT ;  /* 0x00080000d2d21812 */ /* 0x000fe200078efcff */
[----:B------:R-:W-:Y:S06]  /*1840*/  @!P1 BRA `(.L_x_64061) ;  /* 0x00000000006c9947 */ /* 0x000fec0003800000 */
[----:B------:R-:W-:Y:S01]  /*1850*/  ISETP.NE.U32.AND P1, PT, RZ, UR8, PT ;  /* 0x00000008ff007c0c */ /* 0x000fe2000bf25070 */
[----:B------:R-:W0:Y:S03]  /*1860*/  @P0 LDC.64 R180, c[0x0][0x390] ;  /* 0x0000e400ffb40b82 */ /* 0x000e260000000a00 */
[----:B------:R-:W-:-:S05]  /*1870*/  ISETP.NE.AND.EX P1, PT, RZ, UR9, PT, P1 ;  /* 0x00000009ff007c0c */ /* 0x000fca000bf25310 */
[----:B-12---:R-:W1:Y:S08]  /*1880*/  LDC.64 R212, c[0x0][0x3a8] ;  /* 0x0000ea00ffd47b82 */ /* 0x006e700000000a00 */
[----:B------:R-:W2:Y:S01]  /*1890*/  @P1 LDC.64 R182, c[0x0][0x3a0] ;  /* 0x0000e800ffb61b82 */ /* 0x000ea20000000a00 */
[----:B0-----:R-:W-:-:S05]  /*18a0*/  @P0 IMAD.WIDE.U32 R206, R204, 0x10, R180 ;  /* 0x00000010ccce0825 */ /* 0x001fca00078e00b4 */
[----:B------:R-:W3:Y:S01]  /*18b0*/  @P0 LDG.E.128 R196, desc[UR6][R206.64] ;  /* 0x00000006cec40981 */ /* 0x000ee2000c1e1d00 */
[----:B--2---:R-:W-:-:S05]  /*18c0*/  @P1 IMAD.WIDE.U32 R208, R203, 0x10, R182 ;  /* 0x00000010cbd01825 */ /* 0x004fca00078e00b6 */
[----:B------:R-:W2:Y:S01]  /*18d0*/  @P1 LDG.E.128 R180, desc[UR6][R208.64] ;  /* 0x00000006d0b41981 */ /* 0x000ea2000c1e1d00 */
[----:B------:R-:W-:Y:S01]  /*18e0*/  ISETP.GT.AND P2, PT, R0, RZ, P1 ;  /* 0x000000ff0000720c */ /* 0x000fe20000f44270 */
[C---:B-1----:R-:W-:Y:S01]  /*18f0*/  IMAD.WIDE.U32 R212, R203.reuse, 0x10, R212 ;  /* 0x00000010cbd47825 */ /* 0x042fe200078e00d4 */
[----:B------:R-:W-:Y:S02]  /*1900*/  IADD3 R204, PT, PT, R204, 0x20, RZ ;  /* 0x00000020cccc7810 */ /* 0x000fe40007ffe0ff */
        /* <DEDUP_REMOVED lines=9> */
[----:B------:R-:W-:-:S04]  /*19a0*/  ISETP.GT.AND P2, PT, R0, RZ, PT ;  /* 0x000000ff0000720c */ /* 0x000fc80003f44270 */
[----:B------:R-:W-:Y:S02]  /*19b0*/  @!P1 FSEL R180, R205, RZ, P2 ;  /* 0x000000ffcdb49208 */ /* 0x000fe40001000000 */
[----:B------:R-:W-:Y:S02]  /*19c0*/  @!P1 FSEL R181, R211, RZ, P2 ;  /* 0x000000ffd3b59208 */ /* 0x000fe40001000000 */
[----:B------:R-:W-:Y:S02]  /*19d0*/  @!P1 FSEL R182, R206, RZ, P2 ;  /* 0x000000ffceb69208 */ /* 0x000fe40001000000 */
[----:B------:R-:W-:-:S05]  /*19e0*/  @!P1 FSEL R183, R207, RZ, P2 ;  /* 0x000000ffcfb79208 */ /* 0x000fca0001000000 */
[----:B------:R3:W-:Y:S02]  /*19f0*/  STG.E.128 desc[UR6][R212.64], R180 ;  /* 0x000000b4d4007986 */ /* 0x0007e4000c101d06 */
.L_x_64061:
[----:B------:R-:W-:Y:S05]  /*1a00*/  BSYNC.RECONVERGENT B0 ;  /* 0x0000000000007941 */ /* 0x000fea0003800200 */
.L_x_64060:
        /* <DEDUP_REMOVED lines=10> */
[----:B------:R-:W4:Y:S01]  /*1ab0*/  @P0 LDG.E.128 R196, desc[UR6][R176.64] ;  /* 0x00000006b0c40981 */ /* 0x000f22000c1e1d00 */
[----:B0-----:R-:W-:-:S05]  /*1ac0*/  @P1 IMAD.WIDE.U32 R178, R203, 0x10, R178 ;  /* 0x00000010cbb21825 */ /* 0x001fca00078e00b2 */
[----:B-123--:R-:W2:Y:S01]  /*1ad0*/  @P1 LDG.E.128 R212, desc[UR6][R178.64] ;  /* 0x00000006b2d41981 */ /* 0x00eea2000c1e1d00 */
[----:B------:R-:W-:Y:S02]  /*1ae0*/  ISETP.GT.AND P2, PT, R0, RZ, P1 ;  /* 0x000000ff0000720c */ /* 0x000fe40000f44270 */
[----:B------:R-:W-:Y:S01]  /*1af0*/  IADD3 R204, PT, PT, R204, 0x20, RZ ;  /* 0x00000020cccc7810 */ /* 0x000fe20007ffe0ff */
[----:B----4-:R-:W-:Y:S01]  /*1b00*/  @!P1 FMUL.FTZ R206, R197, UR5 ;  /* 0x00000005c5ce9c20 */ /* 0x010fe20008410000 */
[----:B------:R-:W-:-:S09]  /*1b10*/  @!P1 FMUL.FTZ R207, R198, UR5 ;  /* 0x00000005c6cf9c20 */ /* 0x000fd20008410000 */
[----:B--2---:R-:W-:Y:S01]  /*1b20*/  @P2 FFMA.FTZ R213, R197, UR5, R213 ;  /* 0x00000005c5d52c23 */ /* 0x004fe200080100d5 */
[----:B------:R-:W-:Y:S01]  /*1b30*/  @P2 FFMA.FTZ R214, R198, UR5, R214 ;  /* 0x00000005c6d62c23 */ /* 0x000fe200080100d6 */
[----:B------:R-:W-:Y:S01]  /*1b40*/  @P2 FFMA.FTZ R212, R196, UR5, R212 ;  /* 0x00000005c4d42c23 */ /* 0x000fe200080100d4 */
[----:B------:R-:W-:Y:S01]  /*1b50*/  @P2 FFMA.FTZ R215, R199, UR5, R215 ;  /* 0x00000005c7d72c23 */ /* 0x000fe200080100d7 */
[----:B------:R-:W-:Y:S02]  /*1b60*/  ISETP.GT.AND P2, PT, R0, RZ, PT ;  /* 0x000000ff0000720c */ /* 0x000fe40003f44270 */
[----:B------:R-:W-:Y:S02]  /*1b70*/  @P1 MOV R177, R213 ;  /* 0x000000d500b11202 */ /* 0x000fe40000000f00 */
[----:B------:R-:W-:Y:S02]  /*1b80*/  @P1 MOV R178, R214 ;  /* 0x000000d600b21202 */ /* 0x000fe40000000f00 */
[----:B------:R-:W-:-:S02]  /*1b90*/  @!P1 FSEL R177, R206, RZ, P2 ;  /* 0x000000ffceb19208 */ /* 0x000fc40001000000 */
[----:B------:R-:W-:Y:S02]  /*1ba0*/  @!P1 FSEL R178, R207, RZ, P2 ;  /* 0x000000ffcfb29208 */ /* 0x000fe40001000000 */
[----:B------:R-:W0:Y:S01]  /*1bb0*/  LDC.64 R206, c[0x0][0x3a8] ;  /* 0x0000ea00ffce7b82 */ /* 0x000e220000000a00 */
[----:B------:R-:W-:Y:S01]  /*1bc0*/  @!P1 FMUL.FTZ R205, R196, UR5 ;  /* 0x00000005c4cd9c20 */ /* 0x000fe20008410000 */
[----:B------:R-:W-:Y:S01]  /*1bd0*/  @!P1 FMUL.FTZ R208, R199, UR5 ;  /* 0x00000005c7d09c20 */ /* 0x000fe20008410000 */
[----:B------:R-:W-:Y:S02]  /*1be0*/  @P1 MOV R176, R212 ;  /* 0x000000d400b01202 */ /* 0x000fe40000000f00 */
[----:B------:R-:W-:Y:S02]  /*1bf0*/  @P1 MOV R179, R215 ;  /* 0x000000d700b31202 */ /* 0x000fe40000000f00 */
[----:B------:R-:W-:Y:S02]  /*1c00*/  @!P1 FSEL R176, R205, RZ, P2 ;  /* 0x000000ffcdb09208 */ /* 0x000fe40001000000 */
[----:B------:R-:W-:Y:S01]  /*1c10*/  @!P1 FSEL R179, R208, RZ, P2 ;  /* 0x000000ffd0b39208 */ /* 0x000fe20001000000 */
[----:B0-----:R-:W-:-:S05]  /*1c20*/  IMAD.WIDE.U32 R206, R203, 0x10, R206 ;  /* 0x00000010cbce7825 */ /* 0x001fca00078e00ce */
[----:B------:R4:W-:Y:S01]  /*1c30*/  STG.E.128 desc[UR6][R206.64], R176 ;  /* 0x000000b0ce007986 */ /* 0x0009e2000c101d06 */
[----:B------:R-:W-:-:S07]  /*1c40*/  IADD3 R203, PT, PT, R203, 0x20, RZ ;  /* 0x00000020cbcb7810 */ /* 0x000fce0007ffe0ff */
.L_x_64063:
[----:B------:R-:W-:Y:S05]  /*1c50*/  BSYNC.RECONVERGENT B0 ;  /* 0x0000000000007941 */ /* 0x000fea0003800200 */
.L_x_64062:
        /* <DEDUP_REMOVED lines=10> */
[----:B------:R-:W4:Y:S01]  /*1d00*/  @P0 LDG.E.128 R196, desc[UR6][R172.64] ;  /* 0x00000006acc40981 */ /* 0x000f22000c1e1d00 */
[----:B-1----:R-:W-:-:S05]  /*1d10*/  @P1 IMAD.WIDE.U32 R174, R203, 0x10, R174 ;  /* 0x00000010cbae1825 */ /* 0x002fca00078e00ae */
[----:B--23--:R-:W2:Y:S01]  /*1d20*/  @P1 LDG.E.128 R212, desc[UR6][R174.64] ;  /* 0x00000006aed41981 */ /* 0x00cea2000c1e1d00 */
        /* <DEDUP_REMOVED lines=23> */
.L_x_64065:
[----:B------:R-:W-:Y:S05]  /*1ea0*/  BSYNC.RECONVERGENT B0 ;  /* 0x0000000000007941 */ /* 0x000fea0003800200 */
.L_x_64064:
        /* <DEDUP_REMOVED lines=36> */
.L_x_64067:
[----:B------:R-:W-:Y:S05]  /*20f0*/  BSYNC.RECONVERGENT B0 ;  /* 0x0000000000007941 */ /* 0x000fea0003800200 */
.L_x_64066:
        /* <DEDUP_REMOVED lines=36> */
.L_x_64069:
[----:B------:R-:W-:Y:S05]  /*2340*/  BSYNC.RECONVERGENT B0 ;  /* 0x0000000000007941 */ /* 0x000fea0003800200 */
.L_x_64068:
        /* <DEDUP_REMOVED lines=36> */
.L_x_64071:
[----:B------:R-:W-:Y:S05]  /*2590*/  BSYNC.RECONVERGENT B0 ;  /* 0x0000000000007941 */ /* 0x000fea0003800200 */
.L_x_64070:
        /* <DEDUP_REMOVED lines=36> */
.L_x_64073:
[----:B------:R-:W-:Y:S05]  /*27e0*/  BSYNC.RECONVERGENT B0 ;  /* 0x0000000000007941 */ /* 0x000fea0003800200 */
.L_x_64072:
        /* <DEDUP_REMOVED lines=36> */
.L_x_64075:
[----:B------:R-:W-:Y:S05]  /*2a30*/  BSYNC.RECONVERGENT B0 ;  /* 0x0000000000007941 */ /* 0x000fea0003800200 */
.L_x_64074:
        /* <DEDUP_REMOVED lines=36> */
.L_x_64077:
[----:B------:R-:W-:Y:S05]  /*2c80*/  BSYNC.RECONVERGENT B0 ;  /* 0x0000000000007941 */ /* 0x000fea0003800200 */
.L_x_64076:
        /* <DEDUP_REMOVED lines=36> */
.L_x_64079:
[----:B------:R-:W-:Y:S05]  /*2ed0*/  BSYNC.RECONVERGENT B0 ;  /* 0x0000000000007941 */ /* 0x000fea0003800200 */
.L_x_64078:
        /* <DEDUP_REMOVED lines=36> */
.L_x_64081:
[----:B------:R-:W-:Y:S05]  /*3120*/  BSYNC.RECONVERGENT B0 ;  /* 0x0000000000007941 */ /* 0x000fea0003800200 */
.L_x_64080:
        /* <DEDUP_REMOVED lines=36> */
.L_x_64083:
[----:B------:R-:W-:Y:S05]  /*3370*/  BSYNC.RECONVERGENT B0 ;  /* 0x0000000000007941 */ /* 0x000fea0003800200 */
.L_x_64082:
        /* <DEDUP_REMOVED lines=10> */
[----:B------:R-:W0:Y:S02]  /*3420*/  @P0 LDC.64 R134, c[0x0][0x3a0] ;  /* 0x0000e800ff860b82 */ /* 0x000e240000000a00 */
[----:B0-----:R-:W-:-:S06]  /*3430*/  @P0 IMAD.WIDE.U32 R134, R203, 0x10, R134 ;  /* 0x00000010cb860825 */ /* 0x001fcc00078e0086 */
[----:B------:R-:W3:Y:S01]  /*3440*/  @P0 LDG.E.128 R132, desc[UR6][R134.64] ;  /* 0x0000000686840981 */ /* 0x000ee2000c1e1d00 */
[----:B------:R-:W-:Y:S01]  /*3450*/  ISETP.GT.AND P1, PT, R0, RZ, P0 ;  /* 0x000000ff0000720c */ /* 0x000fe20000724270 */
[----:B--2---:R-:W-:Y:S01]  /*3460*/  @!P0 FMUL.FTZ R204, R196, UR5 ;  /* 0x00000005c4cc8c20 */ /* 0x004fe20008410000 */
[----:B------:R-:W-:Y:S01]  /*3470*/  @!P0 FMUL.FTZ R205, R197, UR5 ;  /* 0x00000005c5cd8c20 */ /* 0x000fe20008410000 */
[----:B----4-:R-:W-:Y:S01]  /*3480*/  @!P0 FMUL.FTZ R206, R198, UR5 ;  /* 0x00000005c6ce8c20 */ /* 0x010fe20008410000 */
[----:B------:R-:W-:-:S09]  /*3490*/  @!P0 FMUL.FTZ R207, R199, UR5 ;  /* 0x00000005c7cf8c20 */ /* 0x000fd20008410000 */
[----:B---3--:R-:W-:Y:S01]  /*34a0*/  @P1 FFMA.FTZ R132, R196, UR5, R132 ;  /* 0x00000005c4841c23 */ /* 0x008fe20008010084 */
[----:B------:R-:W-:Y:S01]  /*34b0*/  @P1 FFMA.FTZ R133, R197, UR5, R133 ;  /* 0x00000005c5851c23 */ /* 0x000fe20008010085 */
[----:B------:R-:W-:Y:S01]  /*34c0*/  @P1 FFMA.FTZ R134, R198, UR5, R134 ;  /* 0x00000005c6861c23 */ /* 0x000fe20008010086 */
[----:B------:R-:W-:Y:S01]  /*34d0*/  @P1 FFMA.FTZ R135, R199, UR5, R135 ;  /* 0x00000005c7871c23 */ /* 0x000fe20008010087 */
[----:B------:R-:W-:-:S04]  /*34e0*/  ISETP.GT.AND P1, PT, R0, RZ, PT ;  /* 0x000000ff0000720c */ /* 0x000fc80003f24270 */
[----:B------:R-:W-:Y:S02]  /*34f0*/  @!P0 FSEL R132, R204, RZ, P1 ;  /* 0x000000ffcc848208 */ /* 0x000fe40000800000 */
[----:B------:R-:W-:Y:S02]  /*3500*/  @!P0 FSEL R133, R205, RZ, P1 ;  /* 0x000000ffcd858208 */ /* 0x000fe40000800000 */
[----:B------:R-:W0:Y:S01]  /*3510*/  LDC.64 R204, c[0x0][0x3a8] ;  /* 0x0000ea00ffcc7b82 */ /* 0x000e220000000a00 */
[----:B------:R-:W-:Y:S02]  /*3520*/  @!P0 FSEL R134, R206, RZ, P1 ;  /* 0x000000ffce868208 */ /* 0x000fe40000800000 */
[----:B------:R-:W-:Y:S01]  /*3530*/  @!P0 FSEL R135, R207, RZ, P1 ;  /* 0x000000ffcf878208 */ /* 0x000fe20000800000 */
[----:B0-----:R-:W-:-:S05]  /*3540*/  IMAD.WIDE.U32 R204, R203, 0x10, R204 ;  /* 0x00000010cbcc7825 */ /* 0x001fca00078e00cc */
[----:B------:R0:W-:Y:S02]  /*3550*/  STG.E.128 desc[UR6][R204.64], R132 ;  /* 0x00000084cc007986 */ /* 0x0001e4000c101d06 */
.L_x_64085:
[----:B------:R-:W-:Y:S05]  /*3560*/  BSYNC.RECONVERGENT B0 ;  /* 0x0000000000007941 */ /* 0x000fea0003800200 */
.L_x_64084:
        /* <DEDUP_REMOVED lines=102> */
[----:B0-----:R-:W-:Y:S02]  /*3bd0*/  LOP3.LUT P6, RZ, R204, 0x1f, RZ, 0xc0, !PT ;  /* 0x0000001fccff7812 */ /* 0x001fe400078cc0ff */
[----:B------:R-:W-:-:S11]  /*3be0*/  LOP3.LUT R210, R210, 0xffff7fff, RZ, 0xc0, !PT ;  /* 0xffff7fffd2d27812 */ /* 0x000fd600078ec0ff */
[----:B------:R-:W-:Y:S01]  /*3bf0*/  @P6 LOP3.LUT R210, R210, 0x8000, RZ, 0xfc, !PT ;  /* 0x00008000d2d26812 */ /* 0x000fe200078efcff */
[----:B------:R-:W-:Y:S06]  /*3c00*/  BRA.DIV UR4, `(.L_x_64086) ;  /* 0x0000001e04e87947 */ /* 0x000fec000b800000 */
[----:B------:R-:W4:Y:S01]  /*3c10*/  SHFL.BFLY PT, R0, R203, 0x1, 0x1f ;  /* 0x0c201f00cb007f89 */ /* 0x000f2200000e0000 */
[----:B------:R-:W-:Y:S01]  /*3c20*/  LOP3.LUT P6, RZ, R210, 0x2, RZ, 0xc0, !PT ;  /* 0x00000002d2ff7812 */ /* 0x000fe200078cc0ff */
[----:B----4-:R-:W-:-:S05]  /*3c30*/  FADD.FTZ R206, R203, R0 ;  /* 0x00000000cbce7221 */ /* 0x010fca0000010000 */
[----:B------:R-:W0:Y:S02]  /*3c40*/  SHFL.BFLY PT, R205, R206, 0x2, 0x1f ;  /* 0x0c401f00cecd7f89 */ /* 0x000e2400000e0000 */
[----:B0-----:R-:W-:-:S05]  /*3c50*/  FADD.FTZ R207, R206, R205 ;  /* 0x000000cdcecf7221 */ /* 0x001fca0000010000 */
[----:B------:R-:W0:Y:S02]  /*3c60*/  SHFL.BFLY PT, R0, R207, 0x4, 0x1f ;  /* 0x0c801f00cf007f89 */ /* 0x000e2400000e0000 */
[----:B0-----:R-:W-:-:S05]  /*3c70*/  FADD.FTZ R208, R207, R0 ;  /* 0x00000000cfd07221 */ /* 0x001fca0000010000 */
[----:B------:R-:W0:Y:S02]  /*3c80*/  SHFL.BFLY PT, R205, R208, 0x8, 0x1f ;  /* 0x0d001f00d0cd7f89 */ /* 0x000e2400000e0000 */
[----:B0-----:R-:W-:Y:S02]  /*3c90*/  FADD.FTZ R209, R208, R205 ;  /* 0x000000cdd0d17221 */ /* 0x001fe40000010000 */
[----:B------:R-:W0:Y:S03]  /*3ca0*/  LDC R205, c[0x0][0x400] ;  /* 0x00010000ffcd7b82 */ /* 0x000e260000000800 */
[----:B------:R-:W4:Y:S02]  /*3cb0*/  SHFL.BFLY PT, R0, R209, 0x10, 0x1f ;  /* 0x0e001f00d1007f89 */ /* 0x000f2400000e0000 */
[----:B----4-:R-:W-:-:S04]  /*3cc0*/  FADD.FTZ R0, R209, R0 ;  /* 0x00000000d1007221 */ /* 0x010fc80000010000 */
        /* <DEDUP_REMOVED lines=147> */
[----:B------:R0:W4:Y:S02]  /*4600*/  SHFL.BFLY PT, R211, R208, 0x10, 0x1f ;  /* 0x0e001f00d0d37f89 */ /* 0x00012400000e0000 */
.L_x_64131:
[----:B------:R-:W-:Y:S01]  /*4610*/  LOP3.LUT P1, RZ, R204, 0x1f, RZ, 0xc0, !PT ;  /* 0x0000001fccff7812 */ /* 0x000fe2000782c0ff */
[----:B------:R-:W-:Y:S01]  /*4620*/  FMUL.FTZ R0, R203, R203 ;  /* 0x000000cbcb007220 */ /* 0x000fe20000410000 */
[----:B------:R-:W-:Y:S01]  /*4630*/  ISETP.NE.AND P0, PT, RZ, UR10, PT ;  /* 0x0000000aff007c0c */ /* 0x000fe2000bf05270 */
[----:B-1234-:R-:W-:Y:S01]  /*4640*/  FADD.FTZ R212, R208, R211 ;  /* 0x000000d3d0d47221 */ /* 0x01efe20000010000 */
        /* <DEDUP_REMOVED lines=38> */
.L_x_64090:
[----:B------:R-:W-:Y:S05]  /*48b0*/  BSYNC.RECONVERGENT B1 ;  /* 0x0000000000017941 */ /* 0x000fea0003800200 */
.L_x_64089:
        /* <DEDUP_REMOVED lines=19> */
.L_x_64092:
[----:B------:R-:W-:Y:S05]  /*49f0*/  BSYNC.RECONVERGENT B1 ;  /* 0x0000000000017941 */ /* 0x000fea0003800200 */
.L_x_64091:
        /* <DEDUP_REMOVED lines=19> */
.L_x_64094:
[----:B------:R-:W-:Y:S05]  /*4b30*/  BSYNC.RECONVERGENT B1 ;  /* 0x0000000000017941 */ /* 0x000fea0003800200 */
.L_x_64093:
        /* <DEDUP_REMOVED lines=19> */
.L_x_64096:
[----:B------:R-:W-:Y:S05]  /*4c70*/  BSYNC.RECONVERGENT B1 ;  /* 0x0000000000017941 */ /* 0x000fea0003800200 */
.L_x_64095:
        /* <DEDUP_REMOVED lines=19> */
.L_x_64098:
[----:B------:R-:W-:Y:S05]  /*4db0*/  BSYNC.RECONVERGENT B1 ;  /* 0x0000000000017941 */ /* 0x000fea0003800200 */
.L_x_64097:
        /* <DEDUP_REMOVED lines=19> */
.L_x_64100:
[----:B------:R-:W-:Y:S05]  /*4ef0*/  BSYNC.RECONVERGENT B1 ;  /* 0x0000000000017941 */ /* 0x000fea0003800200 */
.L_x_64099:
        /* <DEDUP_REMOVED lines=19> */
.L_x_64102:
[----:B------:R-:W-:Y:S05]  /*5030*/  BSYNC.RECONVERGENT B1 ;  /* 0x0000000000017941 */ /* 0x000fea0003800200 */
.L_x_64101:
        /* <DEDUP_REMOVED lines=19> */
.L_x_64104:
[----:B------:R-:W-:Y:S05]  /*5170*/  BSYNC.RECONVERGENT B1 ;  /* 0x0000000000017941 */ /* 0x000fea0003800200 */
.L_x_64103:
        /* <DEDUP_REMOVED lines=19> */
.L_x_64106:
[----:B------:R-:W-:Y:S05]  /*52b0*/  BSYNC.RECONVERGENT B1 ;  /* 0x0000000000017941 */ /* 0x000fea0003800200 */
.L_x_64105:
        /* <DEDUP_REMOVED lines=19> */
.L_x_64108:
[----:B------:R-:W-:Y:S05]  /*53f0*/  BSYNC.RECONVERGENT B1 ;  /* 0x0000000000017941 */ /* 0x000fea0003800200 */
.L_x_64107:
        /* <DEDUP_REMOVED lines=19> */
.L_x_64110:
[----:B------:R-:W-:Y:S05]  /*5530*/  BSYNC.RECONVERGENT B1 ;  /* 0x0000000000017941 */ /* 0x000fea0003800200 */
.L_x_64109:
        /* <DEDUP_REMOVED lines=19> */
.L_x_64112:
[----:B------:R-:W-:Y:S05]  /*5670*/  BSYNC.RECONVERGENT B1 ;  /* 0x0000000000017941 */ /* 0x000fea0003800200 */
.L_x_64111:
        /* <DEDUP_REMOVED lines=19> */
.L_x_64114:
[----:B------:R-:W-:Y:S05]  /*57b0*/  BSYNC.RECONVERGENT B1 ;  /* 0x0000000000017941 */ /* 0x000fea0003800200 */
.L_x_64113:
        /* <DEDUP_REMOVED lines=19> */
.L_x_64116:
[----:B------:R-:W-:Y:S05]  /*58f0*/  BSYNC.RECONVERGENT B1 ;  /* 0x0000000000017941 */ /* 0x000fea0003800200 */
.L_x_64115:
        /* <DEDUP_REMOVED lines=19> */
.L_x_64118:
[----:B------:R-:W-:Y:S05]  /*5a30*/  BSYNC.RECONVERGENT B1 ;  /* 0x0000000000017941 */ /* 0x000fea0003800200 */
.L_x_64117:
        /* <DEDUP_REMOVED lines=17> */
.L_x_64088:
[----:B------:R-:W-:Y:S05]  /*5b50*/  BSYNC.RECONVERGENT B0 ;  /* 0x0000000000007941 */ /* 0x000fea0003800200 */
.L_x_64087:
[----:B0-----:R-:W0:Y:S02]  /*5b60*/  LDC.64 R202, c[0x0][0x380] ;  /* 0x0000e000ffca7b82 */ /* 0x001e240000000a00 */
[----:B0-----:R-:W-:-:S04]  /*5b70*/  LEA R200, R202, R200, 0x2 ;  /* 0x000000c8cac87211 */ /* 0x001fc800078e10ff */
[----:B------:R-:W-:-:S13]  /*5b80*/  ISETP.GE.AND P0, PT, R200, R203, PT ;  /* 0x000000cbc800720c */ /* 0x000fda0003f06270 */
[----:B------:R-:W-:Y:S05]  /*5b90*/  @!P0 BRA `(.L_x_64119) ;  /* 0xffffffb400448947 */ /* 0x000fea000383ffff */
[----:B------:R-:W-:Y:S05]  /*5ba0*/  EXIT ;  /* 0x000000000000794d */ /* 0x000fea0003800000 */
.L_x_64086:
[----:B------:R-:W-:Y:S01]  /*5bb0*/  HFMA2 R214, -RZ, RZ, 0, 5.9604644775390625e-08 ;  /* 0x00000001ffd67431 */ /* 0x000fe200000001ff */
[----:B------:R-:W-:Y:S01]  /*5bc0*/  BSSY B0, `(.L_x_64120) ;  /* 0x0000007000007945 */ /* 0x000fe20003800000 */
[----:B-123--:R-:W-:Y:S02]  /*5bd0*/  MOV R213, R203 ;  /* 0x000000cb00d57202 */ /* 0x00efe40000000f00 */
[----:B------:R-:W-:Y:S02]  /*5be0*/  MOV R215, 0x1f ;  /* 0x0000001f00d77802 */ /* 0x000fe40000000f00 */
[----:B------:R-:W-:-:S07]  /*5bf0*/  MOV R212, 0xffffffff ;  /* 0xffffffff00d47802 */ /* 0x000fce0000000f00 */
[----:B----45:R-:W-:Y:S05]  /*5c00*/  WARPSYNC.COLLECTIVE R212, `(.L_x_64121) ;  /* 0x00000000d4087348 */ /* 0x030fea0003c00000 */
[----:B------:R0:W1:Y:S02]  /*5c10*/  SHFL.BFLY P6, R211, R213, R214, R215 ;  /* 0x0c0000d6d5d37389 */ /* 0x00006400000c00d7 */
[----:B01--45:R-:W-:Y:S05]  /*5c20*/  ENDCOLLECTIVE ;  /* 0x000000000000791b */ /* 0x033fea0003800000 */
.L_x_64121:
[----:B------:R-:W-:Y:S05]  /*5c30*/  BSYNC B0 ;  /* 0x0000000000007941 */ /* 0x000fea0003800000 */
.L_x_64120:
        /* <DEDUP_REMOVED lines=9> */
.L_x_64122:
[----:B------:R-:W-:Y:S01]  /*5cd0*/  HFMA2 R214, -RZ, RZ, 0, 2.384185791015625e-07 ;  /* 0x00000004ffd67431 */ /* 0x000fe200000001ff */
[----:B------:R-:W-:-:S05]  /*5ce0*/  MOV R205, R211 ;  /* 0x000000d300cd7202 */ /* 0x000fca0000000f00 */
[----:B------:R-:W-:-:S05]  /*5cf0*/  FADD.FTZ R207, R206, R205 ;  /* 0x000000cdcecf7221 */ /* 0x000fca0000010000 */
[----:B------:R-:W-:-:S07]  /*5d00*/  MOV R213, R207 ;  /* 0x000000cf00d57202 */ /* 0x000fce0000000f00 */
[----:B------:R-:W-:Y:S05]  /*5d10*/  WARPSYNC.COLLECTIVE R212, `(.L_x_64123) ;  /* 0x00000000d4087348 */ /* 0x000fea0003c00000 */
[----:B------:R0:W1:Y:S02]  /*5d20*/  SHFL.BFLY P6, R211, R213, R214, R215 ;  /* 0x0c0000d6d5d37389 */ /* 0x00006400000c00d7 */
[----:B01----:R-:W-:Y:S05]  /*5d30*/  ENDCOLLECTIVE ;  /* 0x000000000000791b */ /* 0x003fea0003800000 */
.L_x_64123:
[----:B------:R-:W-:Y:S01]  /*5d40*/  HFMA2 R214, -RZ, RZ, 0, 4.76837158203125e-07 ;  /* 0x00000008ffd67431 */ /* 0x000fe200000001ff */
[----:B------:R-:W-:-:S05]  /*5d50*/  MOV R0, R211 ;  /* 0x000000d300007202 */ /* 0x000fca0000000f00 */
[----:B------:R-:W-:-:S05]  /*5d60*/  FADD.FTZ R208, R207, R0 ;  /* 0x00000000cfd07221 */ /* 0x000fca0000010000 */
[----:B------:R-:W-:-:S07]  /*5d70*/  MOV R213, R208 ;  /* 0x000000d000d57202 */ /* 0x000fce0000000f00 */
[----:B------:R-:W-:Y:S05]  /*5d80*/  WARPSYNC.COLLECTIVE R212, `(.L_x_64124) ;  /* 0x00000000d4087348 */ /* 0x000fea0003c00000 */
[----:B------:R0:W1:Y:S02]  /*5d90*/  SHFL.BFLY P6, R211, R213, R214, R215 ;  /* 0x0c0000d6d5d37389 */ /* 0x00006400000c00d7 */
[----:B01----:R-:W-:Y:S05]  /*5da0*/  ENDCOLLECTIVE ;  /* 0x000000000000791b */ /* 0x003fea0003800000 */
.L_x_64124:
        /* <DEDUP_REMOVED lines=8> */
.L_x_64125:
        /* <DEDUP_REMOVED lines=147> */
.L_x_64126:
[----:B------:R-:W-:Y:S01]  /*6760*/  HFMA2 R214, -RZ, RZ, 0, 1.1920928955078125e-07 ;  /* 0x00000002ffd67431 */ /* 0x000fe200000001ff */
[----:B------:R-:W-:-:S05]  /*6770*/  MOV R207, R211 ;  /* 0x000000d300cf7202 */ /* 0x000fca0000000f00 */
[----:B------:R-:W-:-:S05]  /*6780*/  FADD.FTZ R207, R0, R207 ;  /* 0x000000cf00cf7221 */ /* 0x000fca0000010000 */
[----:B------:R-:W-:-:S07]  /*6790*/  MOV R213, R207 ;  /* 0x000000cf00d57202 */ /* 0x000fce0000000f00 */
[----:B------:R-:W-:Y:S05]  /*67a0*/  WARPSYNC.COLLECTIVE R212, `(.L_x_64127) ;  /* 0x00000000d4087348 */ /* 0x000fea0003c00000 */
[----:B------:R0:W1:Y:S02]  /*67b0*/  SHFL.BFLY P6, R211, R213, R214, R215 ;  /* 0x0c0000d6d5d37389 */ /* 0x00006400000c00d7 */
[----:B01----:R-:W-:Y:S05]  /*67c0*/  ENDCOLLECTIVE ;  /* 0x000000000000791b */ /* 0x003fea0003800000 */
.L_x_64127:
[----:B------:R-:W-:Y:S01]  /*67d0*/  HFMA2 R214, -RZ, RZ, 0, 2.384185791015625e-07 ;  /* 0x00000004ffd67431 */ /* 0x000fe200000001ff */
[----:B------:R-:W-:-:S05]  /*67e0*/  MOV R206, R211 ;  /* 0x000000d300ce7202 */ /* 0x000fca0000000f00 */
[----:B------:R-:W-:-:S05]  /*67f0*/  FADD.FTZ R206, R207, R206 ;  /* 0x000000cecfce7221 */ /* 0x000fca0000010000 */
[----:B------:R-:W-:-:S07]  /*6800*/  MOV R213, R206 ;  /* 0x000000ce00d57202 */ /* 0x000fce0000000f00 */
[----:B------:R-:W-:Y:S05]  /*6810*/  WARPSYNC.COLLECTIVE R212, `(.L_x_64128) ;  /* 0x00000000d4087348 */ /* 0x000fea0003c00000 */
[----:B------:R0:W1:Y:S02]  /*6820*/  SHFL.BFLY P6, R211, R213, R214, R215 ;  /* 0x0c0000d6d5d37389 */ /* 0x00006400000c00d7 */
[----:B01----:R-:W-:Y:S05]  /*6830*/  ENDCOLLECTIVE ;  /* 0x000000000000791b */ /* 0x003fea0003800000 */
.L_x_64128:
[----:B------:R-:W-:Y:S01]  /*6840*/  HFMA2 R214, -RZ, RZ, 0, 4.76837158203125e-07 ;  /* 0x00000008ffd67431 */ /* 0x000fe200000001ff */
[----:B------:R-:W-:-:S05]  /*6850*/  MOV R209, R211 ;  /* 0x000000d300d17202 */ /* 0x000fca0000000f00 */
[----:B------:R-:W-:-:S05]  /*6860*/  FADD.FTZ R209, R206, R209 ;  /* 0x000000d1ced17221 */ /* 0x000fca0000010000 */
[----:B------:R-:W-:-:S07]  /*6870*/  MOV R213, R209 ;  /* 0x000000d100d57202 */ /* 0x000fce0000000f00 */
[----:B------:R-:W-:Y:S05]  /*6880*/  WARPSYNC.COLLECTIVE R212, `(.L_x_64129) ;  /* 0x00000000d4087348 */ /* 0x000fea0003c00000 */
[----:B------:R0:W1:Y:S02]  /*6890*/  SHFL.BFLY P6, R211, R213, R214, R215 ;  /* 0x0c0000d6d5d37389 */ /* 0x00006400000c00d7 */
[----:B01----:R-:W-:Y:S05]  /*68a0*/  ENDCOLLECTIVE ;  /* 0x000000000000791b */ /* 0x003fea0003800000 */
.L_x_64129:
[----:B------:R-:W-:Y:S01]  /*68b0*/  HFMA2 R214, -RZ, RZ, 0, 9.5367431640625e-07 ;  /* 0x00000010ffd67431 */ /* 0x000fe200000001ff */
[----:B------:R-:W-:-:S05]  /*68c0*/  MOV R208, R211 ;  /* 0x000000d300d07202 */ /* 0x000fca0000000f00 */
[----:B------:R-:W-:-:S05]  /*68d0*/  FADD.FTZ R208, R209, R208 ;  /* 0x000000d0d1d07221 */ /* 0x000fca0000010000 */
[----:B------:R-:W-:-:S07]  /*68e0*/  MOV R213, R208 ;  /* 0x000000d000d57202 */ /* 0x000fce0000000f00 */
[----:B------:R-:W-:Y:S05]  /*68f0*/  WARPSYNC.COLLECTIVE R212, `(.L_x_64130) ;  /* 0x00000000d4087348 */ /* 0x000fea0003c00000 */
[----:B------:R0:W1:Y:S02]  /*6900*/  SHFL.BFLY P6, R211, R213, R214, R215 ;  /* 0x0c0000d6d5d37389 */ /* 0x00006400000c00d7 */
[----:B01----:R-:W-:Y:S05]  /*6910*/  ENDCOLLECTIVE ;  /* 0x000000000000791b */ /* 0x003fea0003800000 */
.L_x_64130:
[----:B------:R-:W-:Y:S05]  /*6920*/  BRA `(.L_x_64131) ;  /* 0xffffffdc00387947 */ /* 0x000fea000383ffff */
.L_x_64132:
        /* <DEDUP_REMOVED lines=13> */
.L_x_71566:


//--------------------- .text._ZN10layer_norm13ln_fwd_kernelINS_13Kernel_traitsIfffffjLj2048ELj1ELj4ELj1ELj16ENS_18Kernel_traits_baseILj2048EfffffjLj128EEEEELb0ELb0ELb1ELb1EEEvNS_9FwdParamsE --------------------------
	.section	.text._ZN10layer_norm13ln_fwd_kernelINS_13Kernel_traitsIfffffjLj2048ELj1ELj4ELj1ELj16ENS_18Kernel_traits_baseILj2048EfffffjLj128EEEEELb0ELb0ELb1ELb1EEEvNS_9FwdParamsE,"ax",@progbits
	.align	128
        .global         _ZN10layer_norm13ln_fwd_kernelINS_13Kernel_traitsIfffffjLj2048ELj1ELj4ELj1ELj16ENS_18Kernel_traits_baseILj2048EfffffjLj128EEEEELb0ELb0ELb1ELb1EEEvNS_9FwdParamsE
        .type           _ZN10layer_norm13ln_fwd_kernelINS_13Kernel_traitsIfffffjLj2048ELj1ELj4ELj1ELj16ENS_18Kernel_traits_baseILj2048EfffffjLj128EEEEELb0ELb0ELb1ELb1EEEvNS_9FwdParamsE,@function
        .size           _ZN10layer_norm13ln_fwd_kernelINS_13Kernel_traitsIfffffjLj2048ELj1ELj4ELj1ELj16ENS_18Kernel_traits_baseILj2048EfffffjLj128EEEEELb0ELb0ELb1ELb1EEEvNS_9FwdParamsE,(.L_x_71567 - _ZN10layer_norm13ln_fwd_kernelINS_13Kernel_traitsIfffffjLj2048ELj1ELj4ELj1ELj16ENS_18Kernel_traits_baseILj2048EfffffjLj128EEEEELb0ELb0ELb1ELb1EEEvNS_9FwdParamsE)
        .other          _ZN10layer_norm13ln_fwd_kernelINS_13Kernel_traitsIfffffjLj2048ELj1ELj4ELj1ELj16ENS_18Kernel_traits_baseILj2048EfffffjLj128EEEEELb0ELb0ELb1ELb1EEEvNS_9FwdParamsE,@"STO_CUDA_ENTRY STV_DEFAULT"
_ZN10layer_norm13ln_fwd_kernelINS_13Kernel_traitsIfffffjLj2048ELj1ELj4ELj1ELj16ENS_18Kernel_traits_baseILj2048EfffffjLj128EEEEELb0ELb0ELb1ELb1EEEvNS_9FwdParamsE:
.text._ZN10layer_norm13ln_fwd_kernelINS_13Kernel_traitsIfffffjLj2048ELj1ELj4ELj1ELj16ENS_18Kernel_traits_baseILj2048EfffffjLj128EEEEELb0ELb0ELb1ELb1EEEvNS_9FwdParamsE:
        /* <DEDUP_REMOVED lines=49> */
.L_x_64133:
        /* <DEDUP_REMOVED lines=50> */
.L_x_64134:
[----:B------:R-:W1:Y:S01]  /*0630*/  LDCU UR4, c[0x0][0x384] ;  /* 0x00007080ff0477ac */ /* 0x000e620008000800 */
[----:B------:R-:W2:Y:S01]  /*0640*/  LDCU.U8 UR5, c[0x0][0x410] ;  /* 0x00008200ff0577ac */ /* 0x000ea20008000000 */
[----:B------:R-:W3:Y:S01]  /*0650*/  LDCU UR10, c[0x0][0x448] ;  /* 0x00008900ff0a77ac */ /* 0x000ee20008000800 */
[----:B------:R-:W4:Y:S01]  /*0660*/  LDCU.64 UR8, c[0x0][0x3a0] ;  /* 0x00007400ff0877ac */ /* 0x000f220008000a00 */
[----:B-1----:R-:W-:-:S13]  /*0670*/  ISETP.GE.AND P0, PT, R2, UR4, PT ;  /* 0x0000000402007c0c */ /* 0x002fda000bf06270 */
[----:B--234-:R-:W-:Y:S05]  /*0680*/  @P0 EXIT ;  /* 0x000000000000094d */ /* 0x01cfea0003800000 */
.L_x_64138:
[----:B0-----:R-:W0:Y:S01]  /*0690*/  LDC.64 R4, c[0x0][0x3f0] ;  /* 0x0000fc00ff047b82 */ /* 0x001e220000000a00 */
[----:B------:R-:W-:-:S07]  /*06a0*/  ISETP.NE.U32.AND P1, PT, RZ, UR8, PT ;  /* 0x00000008ff007c0c */ /* 0x000fce000bf25070 */
[----:B------:R-:W1:Y:S01]  /*06b0*/  LDC R3, c[0x0][0x388] ;  /* 0x0000e200ff037b82 */ /* 0x000e620000000800 */
[----:B------:R-:W-:Y:S02]  /*06c0*/  PLOP3.LUT P6, PT, PT, PT, PT, 0x8, 0x80 ;  /* 0x000000000080781c */ /* 0x000fe40003fce170 */
[----:B------:R-:W-:-:S05]  /*06d0*/  PLOP3.LUT P5, PT, PT, PT, PT, 0x8, 0x80 ;  /* 0x000000000080781c */ /* 0x000fca0003fae170 */
[----:B------:R-:W2:Y:S01]  /*06e0*/  LDC.64 R148, c[0x0][0x3f8] ;  /* 0x0000fe00ff947b82 */ /* 0x000ea20000000a00 */
[----:B0-----:R-:W-:-:S05]  /*06f0*/  IMAD.WIDE R4, R2, 0x4, R4 ;  /* 0x0000000402047825 */ /* 0x001fca00078e0204 */
[----:B------:R-:W3:Y:S01]  /*0700*/  LDG.E R12, desc[UR6][R4.64] ;  /* 0x00000006040c7981 */ /* 0x000ee2000c1e1900 */
[----:B------:R-:W-:Y:S01]  /*0710*/  ISETP.NE.AND.EX P1, PT, RZ, UR9, PT, P1 ;  /* 0x00000009ff007c0c */ /* 0x000fe2000bf25310 */
[----:B-1----:R-:W-:-:S05]  /*0720*/  IMAD R0, R2, R3, RZ ;  /* 0x0000000302007224 */ /* 0x002fca00078e02ff */
[----:B------:R-:W-:-:S04]  /*0730*/  SHF.R.S32.HI R11, RZ, 0x1f, R0 ;  /* 0x0000001fff0b7819 */ /* 0x000fc80000011400 */
[----:B------:R-:W-:Y:S01]  /*0740*/  LEA.HI R0, R11, R0, RZ, 0x2 ;  /* 0x000000000b007211 */ /* 0x000fe200078f10ff */
[----:B------:R-:W-:Y:S02]  /*0750*/  HFMA2 R11, -RZ, RZ, 0, 0 ;  /* 0x00000000ff0b7431 */ /* 0x000fe400000001ff */
[----:B------:R-:W0:Y:S01]  /*0760*/  @P1 LDC.64 R6, c[0x0][0x3a0] ;  /* 0x0000e800ff061b82 */ /* 0x000e220000000a00 */
[----:B------:R-:W-:-:S07]  /*0770*/  LEA.HI.SX32 R15, R0, R13, 0x1e ;  /* 0x0000000d000f7211 */ /* 0x000fce00078ff2ff */
[----:B------:R-:W1:Y:S01]  /*0780*/  LDC R0, c[0x0][0x40c] ;  /* 0x00010300ff007b82 */ /* 0x000e620000000800 */
[----:B------:R-:W-:-:S07]  /*0790*/  PLOP3.LUT P4, PT, PT, PT, PT, 0x8, 0x80 ;  /* 0x000000000080781c */ /* 0x000fce0003f8e170 */
[----:B------:R-:W4:Y:S01]  /*07a0*/  @P1 LDC.64 R154, c[0x0][0x3a0] ;  /* 0x0000e800ff9a1b82 */ /* 0x000f220000000a00 */
[----:B0-----:R-:W-:-:S07]  /*07b0*/  @P1 IMAD.WIDE.U32 R6, R15, 0x10, R6 ;  /* 0x000000100f061825 */ /* 0x001fce00078e0006 */
[----:B------:R-:W0:Y:S01]  /*07c0*/  @P1 LDC.64 R196, c[0x0][0x3a0] ;  /* 0x0000e800ffc41b82 */ /* 0x000e220000000a00 */
[----:B------:R-:W1:Y:S01]  /*07d0*/  @P1 LDG.E.128 R156, desc[UR6][R6.64] ;  /* 0x00000006069c1981 */ /* 0x000e62000c1e1d00 */
[----:B---3--:R-:W-:-:S13]  /*07e0*/  ISETP.GE.AND P3, PT, R12, 0x1, PT ;  /* 0x000000010c00780c */ /* 0x008fda0003f66270 */
[----:B------:R-:W3:Y:S01]  /*07f0*/  @P3 LDC.64 R8, c[0x0][0x390] ;  /* 0x0000e400ff083b82 */ /* 0x000ee20000000a00 */
[----:B------:R-:W-:-:S05]  /*0800*/  @P3 IADD3 R10, PT, PT, R12, -0x1, RZ ;  /* 0xffffffff0c0a3810 */ /* 0x000fca0007ffe0ff */
[----:B------:R-:W-:Y:S01]  /*0810*/  @P3 IMAD R10, R10, R3, RZ ;  /* 0x000000030a0a3224 */ /* 0x000fe200078e02ff */
[----:B------:R-:W-:Y:S01]  /*0820*/  ISETP.GT.AND P2, PT, R12, RZ, PT ;  /* 0x000000ff0c00720c */ /* 0x000fe20003f44270 */
[----:B------:R-:W4:Y:S03]  /*0830*/  @P3 LDC.64 R152, c[0x0][0x390] ;  /* 0x0000e400ff983b82 */ /* 0x000f260000000a00 */
[----:B------:R-:W-:-:S04]  /*0840*/  @P3 SHF.R.S32.HI R5, RZ, 0x1f, R10 ;  /* 0x0000001fff053819 */ /* 0x000fc8000001140a */
[----:B------:R-:W-:Y:S01]  /*0850*/  @P3 LEA.HI R10, R5, R10, RZ, 0x2 ;  /* 0x0000000a050a3211 */ /* 0x000fe200078f10ff */
[----:B--2---:R-:W-:Y:S01]  /*0860*/  IMAD.WIDE R148, R2, 0x4, R148 ;  /* 0x0000000402947825 */ /* 0x004fe200078e0294 */
[----:B------:R-:W-:Y:S01]  /*0870*/  IADD3 R161, PT, PT, R15, 0x40, RZ ;  /* 0x000000400fa17810 */ /* 0x000fe20007ffe0ff */
[----:B------:R-:W2:Y:S01]  /*0880*/  @P3 LDC.64 R210, c[0x0][0x390] ;  /* 0x0000e400ffd23b82 */ /* 0x000ea20000000a00 */
[----:B------:R-:W-:-:S05]  /*0890*/  @P3 LEA.HI.SX32 R11, R10, R13, 0x1e ;  /* 0x0000000d0a0b3211 */ /* 0x000fca00078ff2ff */
[----:B---3--:R-:W-:Y:S01]  /*08a0*/  @P3 IMAD.WIDE.U32 R4, R11, 0x10, R8 ;  /* 0x000000100b043825 */ /* 0x008fe200078e0008 */
[----:B------:R-:W-:Y:S01]  /*08b0*/  @P1 PLOP3.LUT P0, PT, P2, PT, PT, 0x80, 0x8 ;  /* 0x000000000008181c */ /* 0x000fe2000170f070 */
[----:B------:R-:W3:Y:S03]  /*08c0*/  LDC.64 R8, c[0x0][0x3a8] ;  /* 0x0000ea00ff087b82 */ /* 0x000ee60000000a00 */
[----:B------:R-:W1:Y:S01]  /*08d0*/  @P3 LDG.E.128 R144, desc[UR6][R4.64] ;  /* 0x0000000604903981 */ /* 0x000e62000c1e1d00 */
[----:B------:R-:W-:Y:S02]  /*08e0*/  @P1 PLOP3.LUT P6, PT, P0, PT, PT, 0x80, 0x8 ;  /* 0x000000000008181c */ /* 0x000fe400007cf070 */
[----:B------:R-:W-:Y:S02]  /*08f0*/  @P1 PLOP3.LUT P5, PT, P0, PT, PT, 0x80, 0x8 ;  /* 0x000000000008181c */ /* 0x000fe400007af070 */
[----:B------:R-:W-:Y:S01]  /*0900*/  @P1 PLOP3.LUT P4, PT, P0, PT, PT, 0x80, 0x8 ;  /* 0x000000000008181c */ /* 0x000fe2000078f070 */
[----:B---3--:R-:W-:-:S08]  /*0910*/  IMAD.WIDE.U32 R150, R15, 0x10, R8 ;  /* 0x000000100f967825 */ /* 0x008fd000078e0008 */
[CC--:B-1----:R-:W-:Y:S01]  /*0920*/  @P6 FFMA.FTZ R156, R144.reuse, R0.reuse, R156 ;  /* 0x00000000909c6223 */ /* 0x0c2fe2000001009c */
[----:B------:R-:W-:Y:S02]  /*0930*/  PLOP3.LUT P6, PT, PT, PT, PT, 0x8, 0x80 ;  /* 0x000000000080781c */ /* 0x000fe40003fce170 */
[----:B------:R-:W-:Y:S01]  /*0940*/  @P1 PLOP3.LUT P6, PT, P0, PT, PT, 0x80, 0x8 ;  /* 0x000000000008181c */ /* 0x000fe200007cf070 */
[CC--:B------:R-:W-:Y:S01]  /*0950*/  @P5 FFMA.FTZ R157, R145.reuse, R0.reuse, R157 ;  /* 0x00000000919d5223 */ /* 0x0c0fe2000001009d */
[-C--:B------:R-:W-:Y:S01]  /*0960*/  @!P1 FMUL.FTZ R6, R144, R0.reuse ;  /* 0x0000000090069220 */ /* 0x080fe20000410000 */
[-C--:B------:R-:W-:Y:S01]  /*0970*/  @!P1 FMUL.FTZ R7, R145, R0.reuse ;  /* 0x0000000091079220 */ /* 0x080fe20000410000 */
[CC--:B------:R-:W-:Y:S01]  /*0980*/  @P4 FFMA.FTZ R158, R146.reuse, R0.reuse, R158 ;  /* 0x00000000929e4223 */ /* 0x0c0fe2000001009e */
[----:B------:R-:W-:Y:S01]  /*0990*/  @!P1 PLOP3.LUT P0, PT, P2, PT, PT, 0x80, 0x8 ;  /* 0x000000000008981c */ /* 0x000fe2000170f070 */
[-C--:B------:R-:W-:Y:S01]  /*09a0*/  @!P1 FMUL.FTZ R10, R146, R0.reuse ;  /* 0x00000000920a9220 */ /* 0x080fe20000410000 */
[----:B------:R-:W-:Y:S01]  /*09b0*/  @P1 MOV R5, R157 ;  /* 0x0000009d00051202 */ /* 0x000fe20000000f00 */
[----:B------:R-:W-:Y:S01]  /*09c0*/  @!P1 FMUL.FTZ R12, R147, R0 ;  /* 0x00000000930c9220 */ /* 0x000fe20000410000 */
[----:B------:R-:W-:-:S04]  /*09d0*/  @P3 IADD3 R157, PT, PT, R11, 0x20, RZ ;  /* 0x000000200b9d3810 */ /* 0x000fc80007ffe0ff */
[----:B------:R-:W-:Y:S01]  /*09e0*/  @P6 FFMA.FTZ R159, R147, R0, R159 ;  /* 0x00000000939f6223 */ /* 0x000fe2000001009f */
[----:B------:R-:W-:Y:S02]  /*09f0*/  @P1 MOV R4, R156 ;  /* 0x0000009c00041202 */ /* 0x000fe40000000f00 */
[----:B------:R-:W-:Y:S02]  /*0a00*/  @!P1 FSEL R4, R6, RZ, P0 ;  /* 0x000000ff06049208 */ /* 0x000fe40000000000 */
[----:B------:R-:W-:Y:S02]  /*0a10*/  @!P1 FSEL R5, R7, RZ, P0 ;  /* 0x000000ff07059208 */ /* 0x000fe40000000000 */
[----:B------:R-:W-:Y:S02]  /*0a20*/  @P1 MOV R6, R158 ;  /* 0x0000009e00061202 */ /* 0x000fe40000000f00 */
[----:B------:R-:W-:Y:S01]  /*0a30*/  @P1 MOV R7, R159 ;  /* 0x0000009f00071202 */ /* 0x000fe20000000f00 */
[----:B----4-:R-:W-:Y:S01]  /*0a40*/  @P3 IMAD.WIDE.U32 R152, R157, 0x10, R152 ;  /* 0x000000109d983825 */ /* 0x010fe200078e0098 */
[----:B------:R-:W-:Y:S01]  /*0a50*/  @!P1 FSEL R6, R10, RZ, P0 ;  /* 0x000000ff0a069208 */ /* 0x000fe20000000000 */
[----:B------:R-:W1:Y:S01]  /*0a60*/  @P3 LDC.64 R156, c[0x0][0x390] ;  /* 0x0000e400ff9c3b82 */ /* 0x000e620000000a00 */
[----:B------:R-:W-:Y:S01]  /*0a70*/  IADD3 R159, PT, PT, R15, 0x20, RZ ;  /* 0x000000200f9f7810 */ /* 0x000fe20007ffe0ff */
[----:B-----5:R-:W5:Y:S01]  /*0a80*/  LDG.E R10, desc[UR6][R148.64] ;  /* 0x00000006940a7981 */ /* 0x020f62000c1e1900 */
[----:B------:R-:W-:-:S03]  /*0a90*/  @!P1 FSEL R7, R12, RZ, P0 ;  /* 0x000000ff0c079208 */ /* 0x000fc60000000000 */
[----:B------:R-:W-:Y:S02]  /*0aa0*/  @P1 IMAD.WIDE.U32 R154, R159, 0x10, R154 ;  /* 0x000000109f9a1825 */ /* 0x000fe400078e009a */
[----:B------:R3:W-:Y:S04]  /*0ab0*/  STG.E.128 desc[UR6][R150.64], R4 ;  /* 0x0000000496007986 */ /* 0x0007e8000c101d06 */
[----:B------:R4:W2:Y:S04]  /*0ac0*/  @P3 LDG.E.128 R144, desc[UR6][R152.64] ;  /* 0x0000000698903981 */ /* 0x0008a8000c1e1d00 */
[----:B------:R0:W2:Y:S01]  /*0ad0*/  @P1 LDG.E.128 R204, desc[UR6][R154.64] ;  /* 0x000000069acc1981 */ /* 0x0000a2000c1e1d00 */
[----:B------:R-:W-:-:S02]  /*0ae0*/  PLOP3.LUT P2, PT, PT, PT, PT, 0x8, 0x80 ;  /* 0x000000000080781c */ /* 0x000fc40003f4e170 */
[----:B------:R-:W-:Y:S02]  /*0af0*/  PLOP3.LUT P4, PT, PT, PT, PT, 0x8, 0x80 ;  /* 0x000000000080781c */ /* 0x000fe40003f8e170 */
[----:B------:R-:W-:Y:S01]  /*0b00*/  @P1 PLOP3.LUT P2, PT, P0, PT, PT, 0x80, 0x8 ;  /* 0x000000000008181c */ /* 0x000fe2000074f070 */
[----:B----4-:R-:W4:Y:S01]  /*0b10*/  @P1 LDC.64 R152, c[0x0][0x3a0] ;  /* 0x0000e800ff981b82 */ /* 0x010f220000000a00 */
[----:B------:R-:W-:Y:S02]  /*0b20*/  @P1 PLOP3.LUT P4, PT, P0, PT, PT, 0x80, 0x8 ;  /* 0x000000000008181c */ /* 0x000fe4000078f070 */
[----:B------:R-:W-:Y:S02]  /*0b30*/  PLOP3.LUT P5, PT, PT, PT, PT, 0x8, 0x80 ;  /* 0x000000000080781c */ /* 0x000fe40003fae170 */
[----:B------:R-:W-:Y:S02]  /*0b40*/  PLOP3.LUT P6, PT, PT, PT, PT, 0x8, 0x80 ;  /* 0x000000000080781c */ /* 0x000fe40003fce170 */
[----:B------:R-:W-:Y:S01]  /*0b50*/  @P1 PLOP3.LUT P5, PT, P0, PT, PT, 0x80, 0x8 ;  /* 0x000000000008181c */ /* 0x000fe200007af070 */
[----:B------:R-:W-:Y:S01]  /*0b60*/  IMAD.WIDE.U32 R148, R159, 0x10, R8 ;  /* 0x000000109f947825 */ /* 0x000fe200078e0008 */
[----:B------:R-:W-:Y:S01]  /*0b70*/  @P1 PLOP3.LUT P6, PT, P0, PT, PT, 0x80, 0x8 ;  /* 0x000000000008181c */ /* 0x000fe200007cf070 */
[----:B0-----:R-:W0:Y:S01]  /*0b80*/  @P3 LDC.64 R154, c[0x0][0x390] ;  /* 0x0000e400ff9a3b82 */ /* 0x001e220000000a00 */
[----:B---3--:R-:W-:-:S05]  /*0b90*/  @P3 IADD3 R151, PT, PT, R11, 0x40, RZ ;  /* 0x000000400b973810 */ /* 0x008fca0007ffe0ff */
[----:B-1----:R-:W-:Y:S02]  /*0ba0*/  @P3 IMAD.WIDE.U32 R150, R151, 0x10, R156 ;  /* 0x0000001097963825 */ /* 0x002fe400078e009c */
[----:B------:R-:W1:Y:S02]  /*0bb0*/  @P1 LDC.64 R156, c[0x0][0x3a0] ;  /* 0x0000e800ff9c1b82 */ /* 0x000e640000000a00 */
[----:B----4-:R-:W-:-:S04]  /*0bc0*/  @P1 IMAD.WIDE.U32 R152, R161, 0x10, R152 ;  /* 0x00000010a1981825 */ /* 0x010fc800078e0098 */
[CC--:B--2---:R-:W-:Y:S01]  /*0bd0*/  @!P1 FMUL.FTZ R12, R144.reuse, R0.reuse ;  /* 0x00000000900c9220 */ /* 0x0c4fe20000410000 */
[CC--:B------:R-:W-:Y:S01]  /*0be0*/  @!P1 FMUL.FTZ R14, R145.reuse, R0.reuse ;  /* 0x00000000910e9220 */ /* 0x0c0fe20000410000 */
[-C--:B------:R-:W-:Y:S01]  /*0bf0*/  @P2 FFMA.FTZ R204, R144, R0.reuse, R204 ;  /* 0x0000000090cc2223 */ /* 0x080fe200000100cc */
[-C--:B------:R-:W-:Y:S02]  /*0c00*/  @P4 FFMA.FTZ R205, R145, R0.reuse, R205 ;  /* 0x0000000091cd4223 */ /* 0x080fe400000100cd */
[----:B------:R-:W-:Y:S01]  /*0c10*/  @!P1 FSEL R204, R12, RZ, P0 ;  /* 0x000000ff0ccc9208 */ /* 0x000fe20000000000 */
[-C--:B------:R-:W-:Y:S01]  /*0c20*/  @!P1 FMUL.FTZ R12, R146, R0.reuse ;  /* 0x00000000920c9220 */ /* 0x080fe20000410000 */
[----:B------:R-:W-:Y:S01]  /*0c30*/  @!P1 FSEL R205, R14, RZ, P0 ;  /* 0x000000ff0ecd9208 */ /* 0x000fe20000000000 */
[CC--:B------:R-:W-:Y:S01]  /*0c40*/  @!P1 FMUL.FTZ R14, R147.reuse, R0.reuse ;  /* 0x00000000930e9220 */ /* 0x0c0fe20000410000 */
[-C--:B------:R-:W-:Y:S01]  /*0c50*/  @P5 FFMA.FTZ R206, R146, R0.reuse, R206 ;  /* 0x0000000092ce5223 */ /* 0x080fe200000100ce */
[----:B------:R-:W-:Y:S01]  /*0c60*/  @P6 FFMA.FTZ R207, R147, R0, R207 ;  /* 0x0000000093cf6223 */ /* 0x000fe200000100cf */
[----:B------:R-:W-:-:S02]  /*0c70*/  @!P1 FSEL R206, R12, RZ, P0 ;  /* 0x000000ff0cce9208 */ /* 0x000fc40000000000 */
[----:B------:R-:W-:-:S05]  /*0c80*/  @!P1 FSEL R207, R14, RZ, P0 ;  /* 0x000000ff0ecf9208 */ /* 0x000fca0000000000 */
[----:B------:R2:W-:Y:S04]  /*0c90*/  STG.E.128 desc[UR6][R148.64], R204 ;  /* 0x000000cc94007986 */ /* 0x0005e8000c101d06 */
[----:B------:R3:W4:Y:S04]  /*0ca0*/  @P3 LDG.E.128 R144, desc[UR6][R150.64] ;  /* 0x0000000696903981 */ /* 0x000728000c1e1d00 */
[----:B------:R1:W4:Y:S01]  /*0cb0*/  @P1 LDG.E.128 R200, desc[UR6][R152.64] ;  /* 0x0000000698c81981 */ /* 0x000322000c1e1d00 */
        /* <DEDUP_REMOVED lines=8> */
[----:B---3--:R-:W-:Y:S01]  /*0d40*/  @P3 IADD3 R151, PT, PT, R11, 0x60, RZ ;  /* 0x000000600b973810 */ /* 0x008fe20007ffe0ff */
[----:B--2---:R-:W-:Y:S01]  /*0d50*/  IMAD.WIDE.U32 R148, R161, 0x10, R8 ;  /* 0x00000010a1947825 */ /* 0x004fe200078e0008 */
[----:B------:R-:W-:-:S03]  /*0d60*/  IADD3 R159, PT, PT, R15, 0x60, RZ ;  /* 0x000000600f9f7810 */ /* 0x000fc60007ffe0ff */
[----:B0-----:R-:W-:Y:S02]  /*0d70*/  @P3 IMAD.WIDE.U32 R150, R151, 0x10, R154 ;  /* 0x0000001097963825 */ /* 0x001fe400078e009a */
[----:B------:R-:W0:Y:S02]  /*0d80*/  @P3 LDC.64 R154, c[0x0][0x390] ;  /* 0x0000e400ff9a3b82 */ /* 0x000e240000000a00 */
[----:B-1----:R-:W-:-:S06]  /*0d90*/  @P1 IMAD.WIDE.U32 R152, R159, 0x10, R156 ;  /* 0x000000109f981825 */ /* 0x002fcc00078e009c */
[----:B------:R-:W1:Y:S01]  /*0da0*/  @P1 LDC.64 R156, c[0x0][0x3a0] ;  /* 0x0000e800ff9c1b82 */ /* 0x000e620000000a00 */
[CC--:B----4-:R-:W-:Y:S01]  /*0db0*/  @!P1 FMUL.FTZ R12, R144.reuse, R0.reuse ;  /* 0x00000000900c9220 */ /* 0x0d0fe20000410000 */
        /* <DEDUP_REMOVED lines=267> */
[----:B-1----:R-:W-:-:S04]  /*1e70*/  @P1 IMAD.WIDE.U32 R152, R199, 0x10, R156 ;  /* 0x00000010c7981825 */ /* 0x002fc800078e009c */
        /* <DEDUP_REMOVED lines=13> */
[----:B------:R2:W3:Y:S04]  /*1f50*/  @P3 LDG.E.128 R144, desc[UR6][R150.64] ;  /* 0x0000000696903981 */ /* 0x0004e8000c1e1d00 */
[----:B------:R4:W3:Y:S01]  /*1f60*/  @P1 LDG.E.128 R156, desc[UR6][R152.64] ;  /* 0x00000006989c1981 */ /* 0x0008e2000c1e1d00 */
        /* <DEDUP_REMOVED lines=8> */
[----:B--2---:R-:W-:Y:S01]  /*1ff0*/  @P3 IADD3 R151, PT, PT, R11, 0x1a0, RZ ;  /* 0x000001a00b973810 */ /* 0x004fe20007ffe0ff */
[----:B-1----:R-:W-:Y:S01]  /*2000*/  IMAD.WIDE.U32 R148, R199, 0x10, R8 ;  /* 0x00000010c7947825 */ /* 0x002fe200078e0008 */
[----:B------:R-:W-:Y:S01]  /*2010*/  IADD3 R209, PT, PT, R15, 0x1a0, RZ ;  /* 0x000001a00fd17810 */ /* 0x000fe20007ffe0ff */
[----:B------:R-:W1:Y:S02]  /*2020*/  @P3 LDC.64 R198, c[0x0][0x390] ;  /* 0x0000e400ffc63b82 */ /* 0x000e640000000a00 */
[----:B0-----:R-:W-:-:S04]  /*2030*/  @P3 IMAD.WIDE.U32 R150, R151, 0x10, R154 ;  /* 0x0000001097963825 */ /* 0x001fc800078e009a */
[----:B----4-:R-:W-:-:S04]  /*2040*/  @P1 IMAD.WIDE.U32 R152, R209, 0x10, R196 ;  /* 0x00000010d1981825 */ /* 0x010fc800078e00c4 */
[CC--:B---3--:R-:W-:Y:S01]  /*2050*/  @!P1 FMUL.FTZ R12, R144.reuse, R0.reuse ;  /* 0x00000000900c9220 */ /* 0x0c8fe20000410000 */
        /* <DEDUP_REMOVED lines=13> */
[----:B------:R-:W4:Y:S01]  /*2130*/  @P1 LDG.E.128 R152, desc[UR6][R152.64] ;  /* 0x0000000698981981 */ /* 0x000f22000c1e1d00 */
[----:B------:R-:W-:Y:S02]  /*2140*/  PLOP3.LUT P2, PT, PT, PT, PT, 0x8, 0x80 ;  /* 0x000000000080781c */ /* 0x000fe40003f4e170 */
[----:B------:R-:W-:-:S02]  /*2150*/  PLOP3.LUT P4, PT, PT, PT, PT, 0x8, 0x80 ;  /* 0x000000000080781c */ /* 0x000fc40003f8e170 */
[----:B------:R-:W-:Y:S02]  /*2160*/  @P1 PLOP3.LUT P2, PT, P0, PT, PT, 0x80, 0x8 ;  /* 0x000000000008181c */ /* 0x000fe4000074f070 */
[----:B------:R-:W-:Y:S01]  /*2170*/  @P1 PLOP3.LUT P4, PT, P0, PT, PT, 0x80, 0x8 ;  /* 0x000000000008181c */ /* 0x000fe2000078f070 */
[----:B0-----:R-:W0:Y:S01]  /*2180*/  @P1 LDC.64 R148, c[0x0][0x3a0] ;  /* 0x0000e800ff941b82 */ /* 0x001e220000000a00 */
[----:B------:R-:W-:Y:S02]  /*2190*/  PLOP3.LUT P5, PT, PT, PT, PT, 0x8, 0x80 ;  /* 0x000000000080781c */ /* 0x000fe40003fae170 */
[----:B------:R-:W-:Y:S02]  /*21a0*/  PLOP3.LUT P6, PT, PT, PT, PT, 0x8, 0x80 ;  /* 0x000000000080781c */ /* 0x000fe40003fce170 */
[----:B------:R-:W-:Y:S02]  /*21b0*/  @P1 PLOP3.LUT P5, PT, P0, PT, PT, 0x80, 0x8 ;  /* 0x000000000008181c */ /* 0x000fe400007af070 */
[----:B------:R-:W-:-:S02]  /*21c0*/  @P1 PLOP3.LUT P6, PT, P0, PT, PT, 0x80, 0x8 ;  /* 0x000000000008181c */ /* 0x000fc400007cf070 */
[----:B--2---:R-:W-:Y:S01]  /*21d0*/  @P3 IADD3 R151, PT, PT, R11, 0x1c0, RZ ;  /* 0x000001c00b973810 */ /* 0x004fe20007ffe0ff */
[----:B------:R-:W-:Y:S01]  /*21e0*/  IMAD.WIDE.U32 R196, R209, 0x10, R8 ;  /* 0x00000010d1c47825 */ /* 0x000fe200078e0008 */
[----:B------:R-:W-:-:S03]  /*21f0*/  IADD3 R213, PT, PT, R15, 0x1c0, RZ ;  /* 0x000001c00fd57810 */ /* 0x000fc60007ffe0ff */
[----:B-1----:R-:W-:-:S04]  /*2200*/  @P3 IMAD.WIDE.U32 R198, R151, 0x10, R198 ;  /* 0x0000001097c63825 */ /* 0x002fc800078e00c6 */
[----:B0-----:R-:W-:-:S04]  /*2210*/  @P1 IMAD.WIDE.U32 R148, R213, 0x10, R148 ;  /* 0x00000010d5941825 */ /* 0x001fc800078e0094 */
[CC--:B---3--:R-:W-:Y:S01]  /*2220*/  @!P1 FMUL.FTZ R12, R144.reuse, R0.reuse ;  /* 0x00000000900c9220 */ /* 0x0c8fe20000410000 */
[CC--:B------:R-:W-:Y:S01]  /*2230*/  @!P1 FMUL.FTZ R14, R145.reuse, R0.reuse ;  /* 0x00000000910e9220 */ /* 0x0c0fe20000410000 */
[-C--:B----4-:R-:W-:Y:S01]  /*2240*/  @P2 FFMA.FTZ R152, R144, R0.reuse, R152 ;  /* 0x0000000090982223 */ /* 0x090fe20000010098 */
        /* <DEDUP_REMOVED lines=10> */
[----:B------:R-:W2:Y:S04]  /*22f0*/  @P3 LDG.E.128 R144, desc[UR6][R198.64] ;  /* 0x00000006c6903981 */ /* 0x000ea8000c1e1d00 */
[----:B------:R-:W3:Y:S01]  /*2300*/  @P1 LDG.E.128 R148, desc[UR6][R148.64] ;  /* 0x0000000694941981 */ /* 0x000ee2000c1e1d00 */
        /* <DEDUP_REMOVED lines=9> */
[----:B------:R-:W-:Y:S01]  /*23a0*/  @P3 IADD3 R11, PT, PT, R11, 0x1e0, RZ ;  /* 0x000001e00b0b3810 */ /* 0x000fe20007ffe0ff */
[----:B------:R-:W-:Y:S01]  /*23b0*/  IMAD.WIDE.U32 R208, R213, 0x10, R8 ;  /* 0x00000010d5d07825 */ /* 0x000fe200078e0008 */
[----:B------:R-:W-:-:S03]  /*23c0*/  IADD3 R15, PT, PT, R15, 0x1e0, RZ ;  /* 0x000001e00f0f7810 */ /* 0x000fc60007ffe0ff */
[----:B------:R-:W-:-:S04]  /*23d0*/  @P3 IMAD.WIDE.U32 R210, R11, 0x10, R210 ;  /* 0x000000100bd23825 */ /* 0x000fc800078e00d2 */
[----:B0-----:R-:W-:-:S04]  /*23e0*/  @P1 IMAD.WIDE.U32 R196, R15, 0x10, R196 ;  /* 0x000000100fc41825 */ /* 0x001fc800078e00c4 */
[CC--:B--2---:R-:W-:Y:S01]  /*23f0*/  @!P1 FMUL.FTZ R12, R144.reuse, R0.reuse ;  /* 0x00000000900c9220 */ /* 0x0c4fe20000410000 */
[CC--:B------:R-:W-:Y:S01]  /*2400*/  @!P1 FMUL.FTZ R14, R145.reuse, R0.reuse ;  /* 0x00000000910e9220 */ /* 0x0c0fe20000410000 */
[-C--:B---3--:R-:W-:Y:S01]  /*2410*/  @P2 FFMA.FTZ R148, R144, R0.reuse, R148 ;  /* 0x0000000090942223 */ /* 0x088fe20000010094 */
        /* <DEDUP_REMOVED lines=64> */
[----:B------:R-:W-:Y:S02]  /*2820*/  PLOP3.LUT P5, PT, PT, PT, PT, 0x8, 0x80 ;  /* 0x000000000080781c */ /* 0x000fe40003fae170 */
[----:B------:R-:W-:Y:S01]  /*2830*/  @P1 PLOP3.LUT P5, PT, P0, PT, PT, 0x80, 0x8 ;  /* 0x000000000008181c */ /* 0x000fe200007af070 */
[----:B------:R-:W-:Y:S01]  /*2840*/  FADD.FTZ R12, R11, R152 ;  /* 0x000000980b0c7221 */ /* 0x000fe20000010000 */
[----:B------:R-:W-:Y:S02]  /*2850*/  PLOP3.LUT P2, PT, PT, PT, PT, 0x8, 0x80 ;  /* 0x000000000080781c */ /* 0x000fe40003f4e170 */
[----:B------:R-:W-:Y:S01]  /*2860*/  PLOP3.LUT P3, PT, PT, PT, PT, 0x8, 0x80 ;  /* 0x000000000080781c */ /* 0x000fe20003f6e170 */
[----:B------:R-:W-:Y:S01]  /*2870*/  FADD.FTZ R11, R12, R153 ;  /* 0x000000990c0b7221 */ /* 0x000fe20000010000 */
[----:B------:R-:W-:Y:S02]  /*2880*/  PLOP3.LUT P4, PT, PT, PT, PT, 0x8, 0x80 ;  /* 0x000000000080781c */ /* 0x000fe40003f8e170 */
[----:B------:R-:W-:-:S02]  /*2890*/  @P1 PLOP3.LUT P2, PT, P0, PT, PT, 0x80, 0x8 ;  /* 0x000000000008181c */ /* 0x000fc4000074f070 */
[----:B------:R-:W-:Y:S02]  /*28a0*/  @P1 PLOP3.LUT P3, PT, P0, PT, PT, 0x80, 0x8 ;  /* 0x000000000008181c */ /* 0x000fe4000076f070 */
[----:B------:R-:W-:Y:S01]  /*28b0*/  @P1 PLOP3.LUT P4, PT, P0, PT, PT, 0x80, 0x8 ;  /* 0x000000000008181c */ /* 0x000fe2000078f070 */
[----:B------:R-:W-:-:S04]  /*28c0*/  FADD.FTZ R12, R11, R154 ;  /* 0x0000009a0b0c7221 */ /* 0x000fc80000010000 */
[----:B------:R-:W-:Y:S01]  /*28d0*/  FADD.FTZ R11, R12, R155 ;  /* 0x0000009b0c0b7221 */ /* 0x000fe20000010000 */
[----:B------:R-:W-:Y:S01]  /*28e0*/  IMAD.WIDE.U32 R8, R15, 0x10, R8 ;  /* 0x000000100f087825 */ /* 0x000fe200078e0008 */
[----:B------:R-:W1:Y:S01]  /*28f0*/  S2R R12, SR_TID.X ;  /* 0x00000000000c7919 */ /* 0x000e620000002100 */
[----:B------:R-:W-:Y:S02]  /*2900*/  UMOV UR4, 0xffffffff ;  /* 0xffffffff00047882 */ /* 0x000fe40000000000 */
[-C--:B--2---:R-:W-:Y:S01]  /*2910*/  @!P1 FMUL.FTZ R14, R147, R0.reuse ;  /* 0x00000000930e9220 */ /* 0x084fe20000410000 */
[-C--:B------:R-:W-:Y:S01]  /*2920*/  @!P1 FMUL.FTZ R15, R145, R0.reuse ;  /* 0x00000000910f9220 */ /* 0x080fe20000410000 */
[----:B---3--:R-:W-:-:S03]  /*2930*/  @P5 FFMA.FTZ R199, R147, R0, R199 ;  /* 0x0000000093c75223 */ /* 0x008fc600000100c7 */
[----:B------:R-:W-:Y:S01]  /*2940*/  @!P1 FSEL R199, R14, RZ, P0 ;  /* 0x000000ff0ec79208 */ /* 0x000fe20000000000 */
[----:B------:R-:W-:Y:S01]  /*2950*/  FADD.FTZ R14, R11, R148 ;  /* 0x000000940b0e7221 */ /* 0x000fe20000010000 */
[CC--:B------:R-:W-:Y:S01]  /*2960*/  @P2 FFMA.FTZ R196, R144.reuse, R0.reuse, R196 ;  /* 0x0000000090c42223 */ /* 0x0c0fe200000100c4 */
[-C--:B------:R-:W-:Y:S01]  /*2970*/  @!P1 FMUL.FTZ R11, R144, R0.reuse ;  /* 0x00000000900b9220 */ /* 0x080fe20000410000 */
[-C--:B------:R-:W-:Y:S01]  /*2980*/  @P3 FFMA.FTZ R197, R145, R0.reuse, R197 ;  /* 0x0000000091c53223 */ /* 0x080fe200000100c5 */
[CC--:B------:R-:W-:Y:S01]  /*2990*/  @P4 FFMA.FTZ R198, R146.reuse, R0.reuse, R198 ;  /* 0x0000000092c64223 */ /* 0x0c0fe200000100c6 */
[----:B------:R-:W-:Y:S01]  /*29a0*/  @!P1 FMUL.FTZ R0, R146, R0 ;  /* 0x0000000092009220 */ /* 0x000fe20000410000 */
[----:B------:R-:W-:Y:S02]  /*29b0*/  @!P1 FSEL R197, R15, RZ, P0 ;  /* 0x000000ff0fc59208 */ /* 0x000fe40000000000 */
[----:B------:R-:W-:Y:S01]  /*29c0*/  @!P1 FSEL R196, R11, RZ, P0 ;  /* 0x000000ff0bc49208 */ /* 0x000fe20000000000 */
[----:B------:R-:W-:Y:S01]  /*29d0*/  FADD.FTZ R11, R14, R149 ;  /* 0x000000950e0b7221 */ /* 0x000fe20000010000 */
[----:B------:R-:W-:-:S03]  /*29e0*/  @!P1 FSEL R198, R0, RZ, P0 ;  /* 0x000000ff00c69208 */ /* 0x000fc60000000000 */
[----:B------:R-:W-:Y:S02]  /*29f0*/  FADD.FTZ R0, R11, R150 ;  /* 0x000000960b007221 */ /* 0x000fe40000010000 */
[----:B------:R0:W-:Y:S02]  /*2a00*/  STG.E.128 desc[UR6][R8.64], R196 ;  /* 0x000000c408007986 */ /* 0x0001e4000c101d06 */
[----:B------:R-:W-:-:S04]  /*2a10*/  FADD.FTZ R11, R0, R151 ;  /* 0x00000097000b7221 */ /* 0x000fc80000010000 */
[----:B------:R-:W-:-:S04]  /*2a20*/  FADD.FTZ R0, R11, R196 ;  /* 0x000000c40b007221 */ /* 0x000fc80000010000 */
[----:B------:R-:W-:-:S04]  /*2a30*/  FADD.FTZ R11, R0, R197 ;  /* 0x000000c5000b7221 */ /* 0x000fc80000010000 */
[----:B------:R-:W-:Y:S01]  /*2a40*/  FADD.FTZ R0, R11, R198 ;  /* 0x000000c60b007221 */ /* 0x000fe20000010000 */
[----:B-1----:R-:W-:-:S03]  /*2a50*/  LOP3.LUT P0, RZ, R12, 0x1f, RZ, 0xc0, !PT ;  /* 0x0000001f0cff7812 */ /* 0x002fc6000780c0ff */
[----:B------:R-:W-:Y:S01]  /*2a60*/  FADD.FTZ R0, R0, R199 ;  /* 0x000000c700007221 */ /* 0x000fe20000010000 */
[----:B0-----:R-:W-:Y:S09]  /*2a70*/  BRA.DIV UR4, `(.L_x_64135) ;  /* 0x0000001a04887947 */ /* 0x001ff2000b800000 */
        /* <DEDUP_REMOVED lines=149> */
.L_x_64150:
        /* <DEDUP_REMOVED lines=83> */
[----:B------:R-:W-:Y:S01]  /*3900*/  SHF.R.S32.HI R200, RZ, 0x1f, R13 ;  /* 0x0000001fffc87819 */ /* 0x000fe2000001140d */
[----:B------:R-:W0:Y:S01]  /*3910*/  LDC.64 R14, c[0x0][0x428] ;  /* 0x00010a00ff0e7b82 */ /* 0x000e220000000a00 */
[C---:B------:R-:W-:Y:S01]  /*3920*/  FMUL.FTZ R204, R0.reuse, R153 ;  /* 0x0000009900cc7220 */ /* 0x040fe20000410000 */
[----:B------:R-:W-:Y:S01]  /*3930*/  FMUL.FTZ R4, R0, R4 ;  /* 0x0000000400047220 */ /* 0x000fe20000410000 */
[----:B------:R-:W-:Y:S01]  /*3940*/  LEA.HI R200, R200, R13, RZ, 0x2 ;  /* 0x0000000dc8c87211 */ /* 0x000fe200078f10ff */
[----:B------:R-:W-:Y:S01]  /*3950*/  FMUL.FTZ R5, R0, R5 ;  /* 0x0000000500057220 */ /* 0x000fe20000410000 */
[----:B------:R-:W-:Y:S01]  /*3960*/  LOP3.LUT R13, R12, 0x1f, RZ, 0xc0, !PT ;  /* 0x0000001f0c0d7812 */ /* 0x000fe200078ec0ff */
[C---:B------:R-:W-:Y:S01]  /*3970*/  FMUL.FTZ R8, R0.reuse, R8 ;  /* 0x0000000800087220 */ /* 0x040fe20000410000 */
[C---:B------:R-:W-:Y:S01]  /*3980*/  FMUL.FTZ R9, R0.reuse, R9 ;  /* 0x0000000900097220 */ /* 0x040fe20000410000 */
[----:B------:R-:W-:Y:S01]  /*3990*/  FMUL.FTZ R205, R0, R148 ;  /* 0x0000009400cd7220 */ /* 0x000fe20000410000 */
[----:B------:R-:W-:Y:S01]  /*39a0*/  LEA.HI.SX32 R153, R200, R13, 0x1e ;  /* 0x0000000dc8997211 */ /* 0x000fe200078ff2ff */
        /* <DEDUP_REMOVED lines=64> */
[----:B------:R-:W-:Y:S01]  /*3db0*/  IADD3 R229, PT, PT, R153, 0x20, RZ ;  /* 0x0000002099e57810 */ /* 0x000fe20007ffe0ff */
[----:B------:R-:W-:Y:S01]  /*3dc0*/  FFMA.FTZ R200, R11, R24, R88 ;  /* 0x000000180bc87223 */ /* 0x000fe20000010058 */
[----:B------:R-:W-:Y:S01]  /*3dd0*/  IADD3 R227, PT, PT, R153, 0x40, RZ ;  /* 0x0000004099e37810 */ /* 0x000fe20007ffe0ff */
[----:B------:R-:W-:Y:S01]  /*3de0*/  FFMA.FTZ R201, R201, R25, R89 ;  /* 0x00000019c9c97223 */ /* 0x000fe20000010059 */
[----:B------:R-:W-:Y:S01]  /*3df0*/  IADD3 R225, PT, PT, R153, 0x60, RZ ;  /* 0x0000006099e17810 */ /* 0x000fe20007ffe0ff */
[----:B------:R-:W-:Y:S01]  /*3e00*/  IMAD.WIDE.U32 R228, R229, 0x10, R14 ;  /* 0x00000010e5e47825 */ /* 0x000fe200078e000e */
[----:B------:R-:W-:-:S03]  /*3e10*/  IADD3 R223, PT, PT, R153, 0x80, RZ ;  /* 0x0000008099df7810 */ /* 0x000fc60007ffe0ff */
        /* <DEDUP_REMOVED lines=12> */
[----:B0-----:R-:W-:Y:S01]  /*3ee0*/  FFMA.FTZ R148, R10, R20, R84 ;  /* 0x000000140a947223 */ /* 0x001fe20000010054 */
        /* <DEDUP_REMOVED lines=51> */
[----:B------:R-:W-:Y:S01]  /*4220*/  STG.E.128 desc[UR6][R226.64], R200 ;  /* 0x000000c8e2007986 */ /* 0x000fe2000c101d06 */
        /* <DEDUP_REMOVED lines=9> */
[----:B------:R-:W-:-:S02]  /*42c0*/  FFMA.FTZ R159, R159, R67, R131 ;  /* 0x000000439f9f7223 */ /* 0x000fc40000010083 */
[----:B------:R-:W-:Y:S01]  /*42d0*/  STG.E.128 desc[UR6][R220.64], R184 ;  /* 0x000000b8dc007986 */ /* 0x000fe2000c101d06 */
[----:B0-----:R-:W-:Y:S01]  /*42e0*/  FFMA.FTZ R148, R12, R68, R132 ;  /* 0x000000440c947223 */ /* 0x001fe20000010084 */
[----:B------:R-:W-:Y:S02]  /*42f0*/  FFMA.FTZ R149, R204, R69, R133 ;  /* 0x00000045cc957223 */ /* 0x000fe40000010085 */
[----:B------:R-:W-:Y:S01]  /*4300*/  STG.E.128 desc[UR6][R218.64], R180 ;  /* 0x000000b4da007986 */ /* 0x000fe2000c101d06 */
[----:B------:R-:W-:Y:S01]  /*4310*/  FFMA.FTZ R150, R154, R70, R134 ;  /* 0x000000469a967223 */ /* 0x000fe20000010086 */
[----:B------:R-:W-:Y:S02]  /*4320*/  FFMA.FTZ R151, R155, R71, R135 ;  /* 0x000000479b977223 */ /* 0x000fe40000010087 */
[----:B------:R-:W-:Y:S04]  /*4330*/  STG.E.128 desc[UR6][R216.64], R176 ;  /* 0x000000b0d8007986 */ /* 0x000fe8000c101d06 */
[----:B------:R-:W-:Y:S04]  /*4340*/  STG.E.128 desc[UR6][R214.64], R172 ;  /* 0x000000acd6007986 */ /* 0x000fe8000c101d06 */
[----:B------:R0:W-:Y:S04]  /*4350*/  STG.E.128 desc[UR6][R212.64], R168 ;  /* 0x000000a8d4007986 */ /* 0x0001e8000c101d06 */
[----:B------:R1:W-:Y:S04]  /*4360*/  STG.E.128 desc[UR6][R198.64], R164 ;  /* 0x000000a4c6007986 */ /* 0x0003e8000c101d06 */
[----:B------:R2:W-:Y:S04]  /*4370*/  STG.E.128 desc[UR6][R196.64], R160 ;  /* 0x000000a0c4007986 */ /* 0x0005e8000c101d06 */
[----:B------:R2:W-:Y:S04]  /*4380*/  STG.E.128 desc[UR6][R4.64], R156 ;  /* 0x0000009c04007986 */ /* 0x0005e8000c101d06 */
[----:B------:R2:W-:Y:S01]  /*4390*/  STG.E.128 desc[UR6][R8.64], R148 ;  /* 0x0000009408007986 */ /* 0x0005e2000c101d06 */
[----:B0-----:R-:W-:Y:S01]  /*43a0*/  FFMA.FTZ R168, R209, R76, R140 ;  /* 0x0000004cd1a87223 */ /* 0x001fe2000001008c */
[----:B------:R-:W-:Y:S01]  /*43b0*/  FFMA.FTZ R169, R210, R77, R141 ;  /* 0x0000004dd2a97223 */ /* 0x000fe2000001008d */
[----:B------:R-:W-:Y:S01]  /*43c0*/  FFMA.FTZ R170, R211, R78, R142 ;  /* 0x0000004ed3aa7223 */ /* 0x000fe2000001008e */
[----:B------:R-:W-:Y:S01]  /*43d0*/  FFMA.FTZ R171, R0, R79, R143 ;  /* 0x0000004f00ab7223 */ /* 0x000fe2000001008f */
[----:B-1----:R-:W-:Y:S01]  /*43e0*/  FFMA.FTZ R164, R205, R72, R136 ;  /* 0x00000048cda47223 */ /* 0x002fe20000010088 */
[----:B------:R-:W-:Y:S01]  /*43f0*/  FFMA.FTZ R165, R206, R73, R137 ;  /* 0x00000049cea57223 */ /* 0x000fe20000010089 */
[----:B------:R-:W-:Y:S01]  /*4400*/  FFMA.FTZ R166, R207, R74, R138 ;  /* 0x0000004acfa67223 */ /* 0x000fe2000001008a */
[----:B------:R-:W-:-:S05]  /*4410*/  FFMA.FTZ R167, R208, R75, R139 ;  /* 0x0000004bd0a77223 */ /* 0x000fca000001008b */
[----:B------:R2:W-:Y:S04]  /*4420*/  STG.E.128 desc[UR6][R152.64], R164 ;  /* 0x000000a498007986 */ /* 0x0005e8000c101d06 */
[----:B------:R2:W-:Y:S02]  /*4430*/  STG.E.128 desc[UR6][R14.64], R168 ;  /* 0x000000a80e007986 */ /* 0x0005e4000c101d06 */
.L_x_64137:
[----:B------:R-:W-:Y:S05]  /*4440*/  BSYNC.RECONVERGENT B0 ;  /* 0x0000000000007941 */ /* 0x000fea0003800200 */
.L_x_64136:
[----:B--2---:R-:W0:Y:S02]  /*4450*/  LDC.64 R4, c[0x0][0x380] ;  /* 0x0000e000ff047b82 */ /* 0x004e240000000a00 */
[----:B0-----:R-:W-:-:S04]  /*4460*/  LEA R2, R4, R2, 0x2 ;  /* 0x0000000204027211 */ /* 0x001fc800078e10ff */
[----:B------:R-:W-:-:S13]  /*4470*/  ISETP.GE.AND P0, PT, R2, R5, PT ;  /* 0x000000050200720c */ /* 0x000fda0003f06270 */
[----:B------:R-:W-:Y:S05]  /*4480*/  @!P0 BRA `(.L_x_64138) ;  /* 0xffffffc000808947 */ /* 0x000fea000383ffff */
[----:B------:R-:W-:Y:S05]  /*4490*/  EXIT ;  /* 0x000000000000794d */ /* 0x000fea0003800000 */
.L_x_64135:
        /* <DEDUP_REMOVED lines=8> */
.L_x_64140:
[----:B------:R-:W-:Y:S05]  /*4520*/  BSYNC B0 ;  /* 0x0000000000007941 */ /* 0x000fea0003800000 */
.L_x_64139:
        /* <DEDUP_REMOVED lines=9> */
.L_x_64141:
[----:B------:R-:W-:Y:S01]  /*45c0*/  HFMA2 R213, -RZ, RZ, 0, 2.384185791015625e-07 ;  /* 0x00000004ffd57431 */ /* 0x000fe200000001ff */
[----:B------:R-:W-:-:S05]  /*45d0*/  MOV R8, R209 ;  /* 0x000000d100087202 */ /* 0x000fca0000000f00 */
[----:B------:R-:W-:-:S05]  /*45e0*/  FADD.FTZ R11, R9, R8 ;  /* 0x00000008090b7221 */ /* 0x000fca0000010000 */
[----:B------:R-:W-:-:S07]  /*45f0*/  MOV R212, R11 ;  /* 0x0000000b00d47202 */ /* 0x000fce0000000f00 */
[----:B------:R-:W-:Y:S05]  /*4600*/  WARPSYNC.COLLECTIVE R211, `(.L_x_64142) ;  /* 0x00000000d3087348 */ /* 0x000fea0003c00000 */
[----:B------:R0:W1:Y:S02]  /*4610*/  SHFL.BFLY P1, R209, R212, R213, R214 ;  /* 0x0c0000d5d4d17389 */ /* 0x00006400000200d6 */
[----:B01----:R-:W-:Y:S05]  /*4620*/  ENDCOLLECTIVE ;  /* 0x000000000000791b */ /* 0x003fea0003800000 */
.L_x_64142:
[----:B------:R-:W-:Y:S01]  /*4630*/  HFMA2 R213, -RZ, RZ, 0, 4.76837158203125e-07 ;  /* 0x00000008ffd57431 */ /* 0x000fe200000001ff */
[----:B------:R-:W-:-:S05]  /*4640*/  MOV R8, R209 ;  /* 0x000000d100087202 */ /* 0x000fca0000000f00 */
[----:B------:R-:W-:-:S05]  /*4650*/  FADD.FTZ R15, R11, R8 ;  /* 0x000000080b0f7221 */ /* 0x000fca0000010000 */
[----:B------:R-:W-:-:S07]  /*4660*/  MOV R212, R15 ;  /* 0x0000000f00d47202 */ /* 0x000fce0000000f00 */
[----:B------:R-:W-:Y:S05]  /*4670*/  WARPSYNC.COLLECTIVE R211, `(.L_x_64143) ;  /* 0x00000000d3087348 */ /* 0x000fea0003c00000 */
[----:B------:R0:W1:Y:S02]  /*4680*/  SHFL.BFLY P1, R209, R212, R213, R214 ;  /* 0x0c0000d5d4d17389 */ /* 0x00006400000200d6 */
[----:B01----:R-:W-:Y:S05]  /*4690*/  ENDCOLLECTIVE ;  /* 0x000000000000791b */ /* 0x003fea0003800000 */
.L_x_64143:
        /* <DEDUP_REMOVED lines=8> */
.L_x_64144:
        /* <DEDUP_REMOVED lines=135> */
.L_x_64145:
[----:B------:R-:W-:Y:S01]  /*4f90*/  HFMA2 R213, -RZ, RZ, 0, 1.1920928955078125e-07 ;  /* 0x00000002ffd57431 */ /* 0x000fe200000001ff */
[----:B------:R-:W-:-:S05]  /*4fa0*/  MOV R9, R209 ;  /* 0x000000d100097202 */ /* 0x000fca0000000f00 */
[----:B------:R-:W-:-:S05]  /*4fb0*/  FADD.FTZ R9, R0, R9 ;  /* 0x0000000900097221 */ /* 0x000fca0000010000 */
[----:B------:R-:W-:-:S07]  /*4fc0*/  MOV R212, R9 ;  /* 0x0000000900d47202 */ /* 0x000fce0000000f00 */
[----:B------:R-:W-:Y:S05]  /*4fd0*/  WARPSYNC.COLLECTIVE R211, `(.L_x_64146) ;  /* 0x00000000d3087348 */ /* 0x000fea0003c00000 */
[----:B------:R0:W1:Y:S02]  /*4fe0*/  SHFL.BFLY P1, R209, R212, R213, R214 ;  /* 0x0c0000d5d4d17389 */ /* 0x00006400000200d6 */
[----:B01----:R-:W-:Y:S05]  /*4ff0*/  ENDCOLLECTIVE ;  /* 0x000000000000791b */ /* 0x003fea0003800000 */
.L_x_64146:
[----:B------:R-:W-:Y:S01]  /*5000*/  HFMA2 R213, -RZ, RZ, 0, 2.384185791015625e-07 ;  /* 0x00000004ffd57431 */ /* 0x000fe200000001ff */
[----:B------:R-:W-:-:S05]  /*5010*/  MOV R208, R209 ;  /* 0x000000d100d07202 */ /* 0x000fca0000000f00 */
[----:B------:R-:W-:-:S05]  /*5020*/  FADD.FTZ R208, R9, R208 ;  /* 0x000000d009d07221 */ /* 0x000fca0000010000 */
[----:B------:R-:W-:-:S07]  /*5030*/  MOV R212, R208 ;  /* 0x000000d000d47202 */ /* 0x000fce0000000f00 */
[----:B------:R-:W-:Y:S05]  /*5040*/  WARPSYNC.COLLECTIVE R211, `(.L_x_64147) ;  /* 0x00000000d3087348 */ /* 0x000fea0003c00000 */
[----:B------:R0:W1:Y:S02]  /*5050*/  SHFL.BFLY P1, R209, R212, R213, R214 ;  /* 0x0c0000d5d4d17389 */ /* 0x00006400000200d6 */
[----:B01----:R-:W-:Y:S05]  /*5060*/  ENDCOLLECTIVE ;  /* 0x000000000000791b */ /* 0x003fea0003800000 */
.L_x_64147:
[----:B------:R-:W-:Y:S01]  /*5070*/  HFMA2 R213, -RZ, RZ, 0, 4.76837158203125e-07 ;  /* 0x00000008ffd57431 */ /* 0x000fe200000001ff */
[----:B------:R-:W-:-:S05]  /*5080*/  MOV R11, R209 ;  /* 0x000000d1000b7202 */ /* 0x000fca0000000f00 */
[----:B------:R-:W-:-:S05]  /*5090*/  FADD.FTZ R11, R208, R11 ;  /* 0x0000000bd00b7221 */ /* 0x000fca0000010000 */
[----:B------:R-:W-:-:S07]  /*50a0*/  MOV R212, R11 ;  /* 0x0000000b00d47202 */ /* 0x000fce0000000f00 */
[----:B------:R-:W-:Y:S05]  /*50b0*/  WARPSYNC.COLLECTIVE R211, `(.L_x_64148) ;  /* 0x00000000d3087348 */ /* 0x000fea0003c00000 */
[----:B------:R0:W1:Y:S02]  /*50c0*/  SHFL.BFLY P1, R209, R212, R213, R214 ;  /* 0x0c0000d5d4d17389 */ /* 0x00006400000200d6 */
[----:B01----:R-:W-:Y:S05]  /*50d0*/  ENDCOLLECTIVE ;  /* 0x000000000000791b */ /* 0x003fea0003800000 */
.L_x_64148:
[----:B------:R-:W-:Y:S01]  /*50e0*/  HFMA2 R213, -RZ, RZ, 0, 9.5367431640625e-07 ;  /* 0x00000010ffd57431 */ /* 0x000fe200000001ff */
[----:B------:R-:W-:-:S05]  /*50f0*/  MOV R210, R209 ;  /* 0x000000d100d27202 */ /* 0x000fca0000000f00 */
[----:B------:R-:W-:-:S05]  /*5100*/  FADD.FTZ R210, R11, R210 ;  /* 0x000000d20bd27221 */ /* 0x000fca0000010000 */
[----:B------:R-:W-:-:S07]  /*5110*/  MOV R212, R210 ;  /* 0x000000d200d47202 */ /* 0x000fce0000000f00 */
[----:B------:R-:W-:Y:S05]  /*5120*/  WARPSYNC.COLLECTIVE R211, `(.L_x_64149) ;  /* 0x00000000d3087348 */ /* 0x000fea0003c00000 */
[----:B------:R0:W1:Y:S02]  /*5130*/  SHFL.BFLY P1, R209, R212, R213, R214 ;  /* 0x0c0000d5d4d17389 */ /* 0x00006400000200d6 */
[----:B01----:R-:W-:Y:S05]  /*5140*/  ENDCOLLECTIVE ;  /* 0x000000000000791b */ /* 0x003fea0003800000 */
.L_x_64149:
[----:B------:R-:W-:Y:S01]  /*5150*/  MOV R15, R209 ;  /* 0x000000d1000f7202 */ /* 0x000fe20000000f00 */
[----:B------:R-:W-:Y:S06]  /*5160*/  BRA `(.L_x_64150) ;  /* 0xffffffe000987947 */ /* 0x000fec000383ffff */
.L_x_64151:
        /* <DEDUP_REMOVED lines=9> */
.L_x_71567:


//--------------------- .text._ZN10layer_norm13ln_fwd_kernelINS_13Kernel_traitsIfffffjLj2048ELj1ELj4ELj1ELj16ENS_18Kernel_traits_baseILj2048EfffffjLj128EEEEELb0ELb1ELb0ELb0EEEvNS_9FwdParamsE --------------------------
	.section	.text._ZN10layer_norm13ln_fwd_kernelINS_13Kernel_traitsIfffffjLj2048ELj1ELj4ELj1ELj16ENS_18Kernel_traits_baseILj2048EfffffjLj128EEEEELb0ELb1ELb0ELb0EEEvNS_9FwdParamsE,"ax",@progbits
	.align	128
        .global         _ZN10layer_norm13ln_fwd_kernelINS_13Kernel_traitsIfffffjLj2048ELj1ELj4ELj1ELj16ENS_18Kernel_traits_baseILj2048EfffffjLj128EEEEELb0ELb1ELb0ELb0EEEvNS_9FwdParamsE
        .type           _ZN10layer_norm13ln_fwd_kernelINS_13Kernel_traitsIfffffjLj2048ELj1ELj4ELj1ELj16ENS_18Kernel_traits_baseILj2048EfffffjLj128EEEEELb0ELb1ELb0ELb0EEEvNS_9FwdParamsE,@function
        .size           _ZN10layer_norm13ln_fwd_kernelINS_13Kernel_traitsIfffffjLj2048ELj1ELj4ELj1ELj16ENS_18Kernel_traits_baseILj2048EfffffjLj128EEEEELb0ELb1ELb0ELb0EEEvNS_9FwdParamsE,(.L_x_71568 - _ZN10layer_norm13ln_fwd_kernelINS_13Kernel_traitsIfffffjLj2048ELj1ELj4ELj1ELj16ENS_18Kernel_traits_baseILj2048EfffffjLj128EEEEELb0ELb1ELb0ELb0EEEvNS_9FwdParamsE)
        .other          _ZN10layer_norm13ln_fwd_kernelINS_13Kernel_traitsIfffffjLj2048ELj1ELj4ELj1ELj16ENS_18Kernel_traits_baseILj2048EfffffjLj128EEEEELb0ELb1ELb0ELb0EEEvNS_9FwdParamsE,@"STO_CUDA_ENTRY STV_DEFAULT"
_ZN10layer_norm13ln_fwd_kernelINS_13Kernel_traitsIfffffjLj2048ELj1ELj4ELj1ELj16ENS_18Kernel_traits_baseILj2048EfffffjLj128EEEEELb0ELb1ELb0ELb0EEEvNS_9FwdParamsE:
.text._ZN10layer_norm13ln_fwd_kernelINS_13Kernel_traitsIfffffjLj2048ELj1ELj4ELj1ELj16ENS_18Kernel_traits_baseILj2048EfffffjLj128EEEEELb0ELb1ELb0ELb0EEEvNS_9FwdParamsE:
        /* <DEDUP_REMOVED lines=29> */
[----:B------:R-:W4:Y:S01]  /*01d0*/  LDL.64 R186, [R1+0x28] ;  /* 0x0000280001ba7983 */ /* 0x000f220000100a00 */
[C---:B------:R-:W-:Y:S01]  /*01e0*/  ISETP.GE.U32.AND P1, PT, R0.reuse, 0x40, PT ;  /* 0x000000400000780c */ /* 0x040fe20003f26070 */
[----:B------:R-:W1:Y:S01]  /*01f0*/  @P0 LDC.64 R6, c[0x0][0x438] ;  /* 0x00010e00ff060b82 */ /* 0x000e620000000a00 */
[----:B------:R-:W-:-:S07]  /*0200*/  ISETP.GE.U32.AND P5, PT, R0, 0x60, PT ;  /* 0x000000600000780c */ /* 0x000fce0003fa6070 */
[----:B------:R-:W1:Y:S01]  /*0210*/  @P0 LDC.64 R152, c[0x0][0x3e8] ;  /* 0x0000fa00ff980b82 */ /* 0x000e620000000a00 */
[----:B0-----:R-:W-:-:S07]  /*0220*/  @P0 IMAD.WIDE.U32 R4, R2, 0x10, R4 ;  /* 0x0000001002040825 */ /* 0x001fce00078e0004 */
[----:B------:R-:W0:Y:S01]  /*0230*/  @P1 LDC.64 R154, c[0x0][0x3d0] ;  /* 0x0000f400ff9a1b82 */ /* 0x000e220000000a00 */
[----:B------:R-:W-:-:S07]  /*0240*/  ISETP.GE.U32.AND P2, PT, R0, 0x80, PT ;  /* 0x000000800000780c */ /* 0x000fce0003f46070 */
[----:B------:R-:W0:Y:S08]  /*0250*/  @P1 LDC.64 R156, c[0x0][0x438] ;  /* 0x00010e00ff9c1b82 */ /* 0x000e300000000a00 */
[----:B------:R-:W3:Y:S01]  /*0260*/  @P1 LDC.64 R158, c[0x0][0x3e8] ;  /* 0x0000fa00ff9e1b82 */ /* 0x000ee20000000a00 */
[----:B------:R-:W-:-:S07]  /*0270*/  ISETP.GE.U32.AND P3, PT, R0, 0xa0, PT ;  /* 0x000000a00000780c */ /* 0x000fce0003f66070 */
[----:B------:R-:W3:Y:S01]  /*0280*/  @P5 LDC.64 R160, c[0x0][0x3d0] ;  /* 0x0000f400ffa05b82 */ /* 0x000ee20000000a00 */
[----:B-1----:R-:W-:-:S07]  /*0290*/  @P0 IMAD.WIDE.U32 R6, R2, 0x10, R6 ;  /* 0x0000001002060825 */ /* 0x002fce00078e0006 */
[----:B------:R-:W1:Y:S01]  /*02a0*/  @P5 LDC.64 R162, c[0x0][0x438] ;  /* 0x00010e00ffa25b82 */ /* 0x000e620000000a00 */
[----:B------:R-:W-:-:S07]  /*02b0*/  @P0 IMAD.WIDE.U32 R152, R2, 0x10, R152 ;  /* 0x0000001002980825 */ /* 0x000fce00078e0098 */
[----:B------:R-:W1:Y:S01]  /*02c0*/  @P5 LDC.64 R164, c[0x0][0x3e8] ;  /* 0x0000fa00ffa45b82 */ /* 0x000e620000000a00 */
[----:B--2---:R2:W4:Y:S07]  /*02d0*/  @P0 LDG.E.128 R168, desc[UR6][R4.64] ;  /* 0x0000000604a80981 */ /* 0x00452e000c1e1d00 */
[----:B------:R-:W1:Y:S01]  /*02e0*/  @P2 LDC.64 R166, c[0x0][0x3d0] ;  /* 0x0000f400ffa62b82 */ /* 0x000e620000000a00 */
[----:B------:R-:W-:Y:S02]  /*02f0*/  @P0 LOP3.LUT R2, R2, 0x20, RZ, 0xfc, !PT ;  /* 0x0000002002020812 */ /* 0x000fe400078efcff */
[----:B------:R-:W-:Y:S01]  /*0300*/  ISETP.GE.U32.AND P4, PT, R0, 0xc0, PT ;  /* 0x000000c00000780c */ /* 0x000fe20003f86070 */
[----:B------:R3:W5:Y:S02]  /*0310*/  @P0 LDG.E.128 R8, desc[UR6][R6.64] ;  /* 0x0000000606080981 */ /* 0x000764000c1e1d00 */
[----:B0-----:R-:W-:-:S02]  /*0320*/  @P1 IMAD.WIDE.U32 R154, R2, 0x10, R154 ;  /* 0x00000010029a1825 */ /* 0x001fc400078e009a */
[----:B------:R0:W5:Y:S01]  /*0330*/  @P0 LDG.E.128 R12, desc[UR6][R152.64] ;  /* 0x00000006980c0981 */ /* 0x000162000c1e1d00 */
[----:B--2---:R-:W2:Y:S01]  /*0340*/  @P3 LDC.64 R4, c[0x0][0x3d0] ;  /* 0x0000f400ff043b82 */ /* 0x004ea20000000a00 */
[C---:B------:R-:W-:Y:S02]  /*0350*/  @P1 IMAD.WIDE.U32 R156, R2.reuse, 0x10, R156 ;  /* 0x00000010029c1825 */ /* 0x040fe400078e009c */
[----:B---3--:R3:W2:Y:S02]  /*0360*/  @P1 LDG.E.128 R172, desc[UR6][R154.64] ;  /* 0x000000069aac1981 */ /* 0x0086a4000c1e1d00 */
[C---:B------:R-:W-:Y:S01]  /*0370*/  @P1 IMAD.WIDE.U32 R158, R2.reuse, 0x10, R158 ;  /* 0x00000010029e1825 */ /* 0x040fe200078e009e */
[----:B------:R-:W-:Y:S01]  /*0380*/  @P1 IADD3 R2, PT, PT, R2, 0x20, RZ ;  /* 0x0000002002021810 */ /* 0x000fe20007ffe0ff */
[----:B------:R3:W5:Y:S01]  /*0390*/  @P1 LDG.E.128 R16, desc[UR6][R156.64] ;  /* 0x000000069c101981 */ /* 0x000762000c1e1d00 */
[----:B------:R-:W2:Y:S03]  /*03a0*/  @P3 LDC.64 R6, c[0x0][0x438] ;  /* 0x00010e00ff063b82 */ /* 0x000ea60000000a00 */
[C---:B------:R-:W-:Y:S01]  /*03b0*/  @P5 IMAD.WIDE.U32 R160, R2.reuse, 0x10, R160 ;  /* 0x0000001002a05825 */ /* 0x040fe200078e00a0 */
[----:B------:R2:W5:Y:S04]  /*03c0*/  @P1 LDG.E.128 R20, desc[UR6][R158.64] ;  /* 0x000000069e141981 */ /* 0x000568000c1e1d00 */
[----:B----4-:R4:W-:Y:S01]  /*03d0*/  @P0 STL.64 [R1+0x40], R168 ;  /* 0x000040a801000387 */ /* 0x0109e20000100a00 */
[C---:B-1----:R-:W-:Y:S01]  /*03e0*/  @P5 IMAD.WIDE.U32 R162, R2.reuse, 0x10, R162 ;  /* 0x0000001002a25825 */ /* 0x042fe200078e00a2 */
[----:B0-----:R-:W0:Y:S02]  /*03f0*/  @P4 LDC.64 R152, c[0x0][0x3d0] ;  /* 0x0000f400ff984b82 */ /* 0x001e240000000a00 */
[----:B------:R1:W-:Y:S04]  /*0400*/  @P0 STL.64 [R1+0x48], R170 ;  /* 0x000048aa01000387 */ /* 0x0003e80000100a00 */
[----:B------:R-:W2:Y:S01]  /*0410*/  LDL.64 R176, [R1] ;  /* 0x0000000001b07983 */ /* 0x000ea20000100a00 */
[C---:B------:R-:W-:Y:S01]  /*0420*/  @P5 IMAD.WIDE.U32 R164, R2.reuse, 0x10, R164 ;  /* 0x0000001002a45825 */ /* 0x040fe200078e00a4 */
[----:B---3--:R-:W3:Y:S02]  /*0430*/  @P4 LDC.64 R154, c[0x0][0x438] ;  /* 0x00010e00ff9a4b82 */ /* 0x008ee40000000a00 */
[----:B------:R-:W3:Y:S04]  /*0440*/  LDL.64 R178, [R1+0x8] ;  /* 0x0000080001b27983 */ /* 0x000ee80000100a00 */
[----:B------:R0:W3:Y:S02]  /*0450*/  @P5 LDG.E.128 R184, desc[UR6][R160.64] ;  /* 0x00000006a0b85981 */ /* 0x0000e4000c1e1d00 */
[----:B----4-:R-:W4:Y:S02]  /*0460*/  @P2 LDC.64 R168, c[0x0][0x438] ;  /* 0x00010e00ffa82b82 */ /* 0x010f240000000a00 */
[----:B------:R0:W5:Y:S06]  /*0470*/  @P5 LDG.E.128 R24, desc[UR6][R162.64] ;  /* 0x00000006a2185981 */ /* 0x00016c000c1e1d00 */
[----:B-1----:R-:W1:Y:S01]  /*0480*/  @P2 LDC.64 R170, c[0x0][0x3e8] ;  /* 0x0000fa00ffaa2b82 */ /* 0x002e620000000a00 */
[----:B------:R-:W-:Y:S01]  /*0490*/  @P5 IADD3 R2, PT, PT, R2, 0x20, RZ ;  /* 0x0000002002025810 */ /* 0x000fe20007ffe0ff */
[----:B------:R3:W5:Y:S04]  /*04a0*/  @P5 LDG.E.128 R28, desc[UR6][R164.64] ;  /* 0x00000006a41c5981 */ /* 0x000768000c1e1d00 */
[----:B------:R-:W-:-:S02]  /*04b0*/  @P2 IMAD.WIDE.U32 R166, R2, 0x10, R166 ;  /* 0x0000001002a62825 */ /* 0x000fc400078e00a6 */
[----:B------:R-:W3:Y:S03]  /*04c0*/  @P4 LDC.64 R156, c[0x0][0x3e8] ;  /* 0x0000fa00ff9c4b82 */ /* 0x000ee60000000a00 */
[----:B------:R-:W3:Y:S01]  /*04d0*/  @P2 LDG.E.128 R180, desc[UR6][R166.64] ;  /* 0x00000006a6b42981 */ /* 0x000ee2000c1e1d00 */
[----:B----4-:R-:W-:-:S03]  /*04e0*/  @P2 IMAD.WIDE.U32 R168, R2, 0x10, R168 ;  /* 0x0000001002a82825 */ /* 0x010fc600078e00a8 */
[----:B--2---:R2:W-:Y:S01]  /*04f0*/  @P1 STL.64 [R1+0x30], R172 ;  /* 0x000030ac01001387 */ /* 0x0045e20000100a00 */
[----:B------:R-:W-:-:S03]  /*0500*/  ISETP.GE.U32.AND P0, PT, R0, 0xe0, PT ;  /* 0x000000e00000780c */ /* 0x000fc60003f06070 */
[----:B------:R4:W5:Y:S01]  /*0510*/  @P2 LDG.E.128 R32, desc[UR6][R168.64] ;  /* 0x00000006a8202981 */ /* 0x000962000c1e1d00 */
[C---:B-1----:R-:W-:Y:S01]  /*0520*/  @P2 IMAD.WIDE.U32 R170, R2.reuse, 0x10, R170 ;  /* 0x0000001002aa2825 */ /* 0x042fe200078e00aa */
[----:B------:R-:W-:Y:S01]  /*0530*/  @P2 IADD3 R2, PT, PT, R2, 0x20, RZ ;  /* 0x0000002002022810 */ /* 0x000fe20007ffe0ff */
[----:B--2---:R-:W1:Y:S04]  /*0540*/  @P3 LDC.64 R172, c[0x0][0x3e8] ;  /* 0x0000fa00ffac3b82 */ /* 0x004e680000000a00 */
[----:B------:R-:W-:Y:S01]  /*0550*/  @P3 IMAD.WIDE.U32 R4, R2, 0x10, R4 ;  /* 0x0000001002043825 */ /* 0x000fe200078e0004 */
[----:B------:R2:W-:Y:S04]  /*0560*/  @P1 STL.64 [R1+0x38], R174 ;  /* 0x000038ae01001387 */ /* 0x0005e80000100a00 */
[----:B------:R-:W5:Y:S01]  /*0570*/  @P2 LDG.E.128 R36, desc[UR6][R170.64] ;  /* 0x00000006aa242981 */ /* 0x000f62000c1e1d00 */
[----:B------:R-:W4:Y:S08]  /*0580*/  @P0 LDC.64 R158, c[0x0][0x3d0] ;  /* 0x0000f400ff9e0b82 */ /* 0x000f300000000a00 */
[----:B0-----:R-:W0:Y:S08]  /*0590*/  @P0 LDC.64 R160, c[0x0][0x438] ;  /* 0x00010e00ffa00b82 */ /* 0x001e300000000a00 */
[----:B------:R-:W0:Y:S01]  /*05a0*/  @P0 LDC.64 R162, c[0x0][0x3e8] ;  /* 0x0000fa00ffa20b82 */ /* 0x000e220000000a00 */
[----:B---3--:R3:W2:Y:S01]  /*05b0*/  @P3 LDG.E.128 R176, desc[UR6][R4.64] ;  /* 0x0000000604b03981 */ /* 0x0086a2000c1e1d00 */
[----:B------:R-:W-:Y:S01]  /*05c0*/  ISETP.GE.U32.AND P1, PT, R0, 0x100, PT ;  /* 0x000001000000780c */ /* 0x000fe20003f26070 */
[----:B------:R-:W-:-:S04]  /*05d0*/  @P3 IMAD.WIDE.U32 R6, R2, 0x10, R6 ;  /* 0x0000001002063825 */ /* 0x000fc800078e0006 */
[C---:B-1----:R-:W-:Y:S01]  /*05e0*/  @P3 IMAD.WIDE.U32 R172, R2.reuse, 0x10, R172 ;  /* 0x0000001002ac3825 */ /* 0x042fe200078e00ac */
[----:B------:R-:W-:Y:S01]  /*05f0*/  @P3 IADD3 R2, PT, PT, R2, 0x20, RZ ;  /* 0x0000002002023810 */ /* 0x000fe20007ffe0ff */
[----:B------:R1:W5:Y:S04]  /*0600*/  @P3 LDG.E.128 R40, desc[UR6][R6.64] ;  /* 0x0000000606283981 */ /* 0x000368000c1e1d00 */
[----:B------:R-:W5:Y:S02]  /*0610*/  @P3 LDG.E.128 R44, desc[UR6][R172.64] ;  /* 0x00000006ac2c3981 */ /* 0x000f64000c1e1d00 */
[----:B------:R-:W0:Y:S02]  /*0620*/  @P1 LDC.64 R164, c[0x0][0x3d0] ;  /* 0x0000f400ffa41b82 */ /* 0x000e240000000a00 */
[----:B------:R2:W-:Y:S06]  /*0630*/  @P2 STL.64 [R1+0x10], R180 ;  /* 0x000010b401002387 */ /* 0x0005ec0000100a00 */
[----:B------:R-:W0:Y:S01]  /*0640*/  @P1 LDC.64 R166, c[0x0][0x438] ;  /* 0x00010e00ffa61b82 */ /* 0x000e220000000a00 */
[----:B------:R2:W-:Y:S01]  /*0650*/  @P2 STL.64 [R1+0x18], R182 ;  /* 0x000018b601002387 */ /* 0x0005e20000100a00 */
[----:B------:R-:W-:-:S03]  /*0660*/  ISETP.GE.U32.AND P2, PT, R0, 0x120, PT ;  /* 0x000001200000780c */ /* 0x000fc60003f46070 */
[----:B------:R-:W-:Y:S03]  /*0670*/  @P5 STL.64 [R1+0x20], R184 ;  /* 0x000020b801005387 */ /* 0x000fe60000100a00 */
[----:B----4-:R-:W4:Y:S01]  /*0680*/  @P1 LDC.64 R168, c[0x0][0x3e8] ;  /* 0x0000fa00ffa81b82 */ /* 0x010f220000000a00 */
[----:B------:R-:W-:Y:S01]  /*0690*/  @P5 STL.64 [R1+0x28], R186 ;  /* 0x000028ba01005387 */ /* 0x000fe20000100a00 */
[----:B------:R-:W-:-:S04]  /*06a0*/  @P4 IMAD.WIDE.U32 R152, R2, 0x10, R152 ;  /* 0x0000001002984825 */ /* 0x000fc800078e0098 */
[C---:B------:R-:W-:Y:S02]  /*06b0*/  @P4 IMAD.WIDE.U32 R154, R2.reuse, 0x10, R154 ;  /* 0x00000010029a4825 */ /* 0x040fe400078e009a */
[----:B---3--:R-:W3:Y:S01]  /*06c0*/  @P2 LDC.64 R4, c[0x0][0x3d0] ;  /* 0x0000f400ff042b82 */ /* 0x008ee20000000a00 */
[----:B------:R0:W5:Y:S01]  /*06d0*/  @P4 LDG.E.128 R248, desc[UR6][R152.64] ;  /* 0x0000000698f84981 */ /* 0x000162000c1e1d00 */
[C---:B------:R-:W-:Y:S01]  /*06e0*/  @P4 IMAD.WIDE.U32 R156, R2.reuse, 0x10, R156 ;  /* 0x00000010029c4825 */ /* 0x040fe200078e009c */
[----:B------:R-:W-:Y:S02]  /*06f0*/  @P4 IADD3 R2, PT, PT, R2, 0x20, RZ ;  /* 0x0000002002024810 */ /* 0x000fe40007ffe0ff */
[----:B------:R-:W5:Y:S03]  /*0700*/  @P4 LDG.E.128 R48, desc[UR6][R154.64] ;  /* 0x000000069a304981 */ /* 0x000f66000c1e1d00 */
[----:B-1----:R-:W1:Y:S01]  /*0710*/  @P2 LDC.64 R6, c[0x0][0x438] ;  /* 0x00010e00ff062b82 */ /* 0x002e620000000a00 */
[----:B------:R0:W5:Y:S01]  /*0720*/  @P4 LDG.E.128 R52, desc[UR6][R156.64] ;  /* 0x000000069c344981 */ /* 0x000162000c1e1d00 */
[----:B------:R-:W-:Y:S01]  /*0730*/  ISETP.GE.U32.AND P4, PT, R0, 0x160, PT ;  /* 0x000001600000780c */ /* 0x000fe20003f86070 */
[----:B------:R-:W-:-:S05]  /*0740*/  @P0 IMAD.WIDE.U32 R158, R2, 0x10, R158 ;  /* 0x00000010029e0825 */ /* 0x000fca00078e009e */
[----:B0-----:R-:W0:Y:S01]  /*0750*/  @P2 LDC.64 R152, c[0x0][0x3e8] ;  /* 0x0000fa00ff982b82 */ /* 0x001e220000000a00 */
[----:B------:R-:W-:Y:S01]  /*0760*/  @P0 IMAD.WIDE.U32 R160, R2, 0x10, R160 ;  /* 0x0000001002a00825 */ /* 0x000fe200078e00a0 */
[----:B------:R-:W-:Y:S01]  /*0770*/  ISETP.GE.U32.AND P5, PT, R0, 0x180, PT ;  /* 0x000001800000780c */ /* 0x000fe20003fa6070 */
[----:B------:R4:W5:Y:S02]  /*0780*/  @P0 LDG.E.128 R244, desc[UR6][R158.64] ;  /* 0x000000069ef40981 */ /* 0x000964000c1e1d00 */
[C---:B------:R-:W-:Y:S01]  /*0790*/  @P0 IMAD.WIDE.U32 R162, R2.reuse, 0x10, R162 ;  /* 0x0000001002a20825 */ /* 0x040fe200078e00a2 */
[----:B------:R-:W-:Y:S01]  /*07a0*/  @P0 IADD3 R2, PT, PT, R2, 0x20, RZ ;  /* 0x0000002002020810 */ /* 0x000fe20007ffe0ff */
[----:B------:R4:W5:Y:S01]  /*07b0*/  @P0 LDG.E.128 R56, desc[UR6][R160.64] ;  /* 0x00000006a0380981 */ /* 0x000962000c1e1d00 */
[----:B------:R-:W2:Y:S03]  /*07c0*/  @P4 LDC.64 R156, c[0x0][0x3d0] ;  /* 0x0000f400ff9c4b82 */ /* 0x000ea60000000a00 */
[----:B------:R3:W5:Y:S01]  /*07d0*/  @P0 LDG.E.128 R60, desc[UR6][R162.64] ;  /* 0x00000006a23c0981 */ /* 0x000762000c1e1d00 */
[----:B------:R-:W-:Y:S01]  /*07e0*/  ISETP.GE.U32.AND P0, PT, R0, 0x1a0, PT ;  /* 0x000001a00000780c */ /* 0x000fe20003f06070 */
[----:B------:R-:W-:-:S03]  /*07f0*/  @P1 IMAD.WIDE.U32 R164, R2, 0x10, R164 ;  /* 0x0000001002a41825 */ /* 0x000fc600078e00a4 */
[----:B----4-:R-:W4:Y:S01]  /*0800*/  @P4 LDC.64 R158, c[0x0][0x438] ;  /* 0x00010e00ff9e4b82 */ /* 0x010f220000000a00 */
[C---:B------:R-:W-:Y:S01]  /*0810*/  @P1 IMAD.WIDE.U32 R166, R2.reuse, 0x10, R166 ;  /* 0x0000001002a61825 */ /* 0x040fe200078e00a6 */
[----:B------:R1:W5:Y:S03]  /*0820*/  @P1 LDG.E.128 R240, desc[UR6][R164.64] ;  /* 0x00000006a4f01981 */ /* 0x000366000c1e1d00 */
[C---:B------:R-:W-:Y:S01]  /*0830*/  @P1 IMAD.WIDE.U32 R168, R2.reuse, 0x10, R168 ;  /* 0x0000001002a81825 */ /* 0x040fe200078e00a8 */
[----:B------:R-:W-:Y:S01]  /*0840*/  @P1 IADD3 R2, PT, PT, R2, 0x20, RZ ;  /* 0x0000002002021810 */ /* 0x000fe20007ffe0ff */
[----:B------:R0:W5:Y:S01]  /*0850*/  @P1 LDG.E.128 R64, desc[UR6][R166.64] ;  /* 0x00000006a6401981 */ /* 0x000162000c1e1d00 */
[----:B------:R-:W4:Y:S01]  /*0860*/  @P4 LDC.64 R160, c[0x0][0x3e8] ;  /* 0x0000fa00ffa04b82 */ /* 0x000f220000000a00 */
[----:B------:R-:W-:Y:S02]  /*0870*/  ISETP.GE.U32.AND P6, PT, R0, 0x1c0, PT ;  /* 0x000001c00000780c */ /* 0x000fe40003fc6070 */
[----:B---3--:R-:W-:Y:S01]  /*0880*/  @P2 IMAD.WIDE.U32 R4, R2, 0x10, R4 ;  /* 0x0000001002042825 */ /* 0x008fe200078e0004 */
[----:B------:R3:W5:Y:S04]  /*0890*/  @P1 LDG.E.128 R68, desc[UR6][R168.64] ;  /* 0x00000006a8441981 */ /* 0x000768000c1e1d00 */
[----:B------:R-:W4:Y:S01]  /*08a0*/  @P5 LDC.64 R162, c[0x0][0x3d0] ;  /* 0x0000f400ffa25b82 */ /* 0x000f220000000a00 */
[----:B------:R3:W5:Y:S01]  /*08b0*/  @P2 LDG.E.128 R236, desc[UR6][R4.64] ;  /* 0x0000000604ec2981 */ /* 0x000762000c1e1d00 */
[----:B------:R-:W-:-:S06]  /*08c0*/  ISETP.GE.U32.AND P1, PT, R0, 0x1e0, PT ;  /* 0x000001e00000780c */ /* 0x000fcc0003f26070 */
[----:B-1----:R-:W1:Y:S01]  /*08d0*/  @P5 LDC.64 R164, c[0x0][0x438] ;  /* 0x00010e00ffa45b82 */ /* 0x002e620000000a00 */
[----:B------:R-:W-:-:S04]  /*08e0*/  @P2 IMAD.WIDE.U32 R6, R2, 0x10, R6 ;  /* 0x0000001002062825 */ /* 0x000fc800078e0006 */
[----:B0-----:R-:W-:-:S03]  /*08f0*/  @P2 IMAD.WIDE.U32 R152, R2, 0x10, R152 ;  /* 0x0000001002982825 */ /* 0x001fc600078e0098 */
[----:B------:R-:W0:Y:S01]  /*0900*/  @P5 LDC.64 R166, c[0x0][0x3e8] ;  /* 0x0000fa00ffa65b82 */ /* 0x000e220000000a00 */
[----:B------:R-:W-:Y:S01]  /*0910*/  @P2 IADD3 R2, PT, PT, R2, 0x20, RZ ;  /* 0x0000002002022810 */ /* 0x000fe20007ffe0ff */
[----:B------:R3:W5:Y:S04]  /*0920*/  @P2 LDG.E.128 R72, desc[UR6][R6.64] ;  /* 0x0000000606482981 */ /* 0x000768000c1e1d00 */
[----:B------:R4:W5:Y:S02]  /*0930*/  @P2 LDG.E.128 R76, desc[UR6][R152.64] ;  /* 0x00000006984c2981 */ /* 0x000964000c1e1d00 */
[----:B--2---:R-:W2:Y:S08]  /*0940*/  @P0 LDC.64 R174, c[0x0][0x3d0] ;  /* 0x0000f400ffae0b82 */ /* 0x004eb00000000a00 */
[----:B---3--:R-:W3:Y:S08]  /*0950*/  @P0 LDC.64 R168, c[0x0][0x438] ;  /* 0x00010e00ffa80b82 */ /* 0x008ef00000000a00 */
[----:B------:R-:W3:Y:S08]  /*0960*/  @P0 LDC.64 R4, c[0x0][0x3e8] ;  /* 0x0000fa00ff040b82 */ /* 0x000ef00000000a00 */
[----:B------:R-:W3:Y:S08]  /*0970*/  @P6 LDC.64 R6, c[0x0][0x3d0] ;  /* 0x0000f400ff066b82 */ /* 0x000ef00000000a00 */
[----:B------:R-:W3:Y:S08]  /*0980*/  @P1 LDC.64 R180, c[0x0][0x3d0] ;  /* 0x0000f400ffb41b82 */ /* 0x000ef00000000a00 */
[----:B------:R-:W3:Y:S08]  /*0990*/  @P1 LDC.64 R182, c[0x0][0x438] ;  /* 0x00010e00ffb61b82 */ /* 0x000ef00000000a00 */
[----:B----4-:R-:W4:Y:S01]  /*09a0*/  @P1 LDC.64 R152, c[0x0][0x3e8] ;  /* 0x0000fa00ff981b82 */ /* 0x010f220000000a00 */
[----:B------:R1:W-:Y:S04]  /*09b0*/  @P3 STL.64 [R1], R176 ;  /* 0x000000b001003387 */ /* 0x0003e80000100a00 */
[----:B------:R0:W-:Y:S01]  /*09c0*/  @P3 STL.64 [R1+0x8], R178 ;  /* 0x000008b201003387 */ /* 0x0001e20000100a00 */
[----:B------:R-:W-:-:S02]  /*09d0*/  ISETP.GE.U32.AND P3, PT, R0, 0x140, PT ;  /* 0x000001400000780c */ /* 0x000fc40003f66070 */
[----:B-1----:R-:W1:Y:S11]  /*09e0*/  @P6 LDC.64 R176, c[0x0][0x438] ;  /* 0x00010e00ffb06b82 */ /* 0x002e760000000a00 */
[----:B------:R-:W3:Y:S08]  /*09f0*/  @P3 LDC.64 R170, c[0x0][0x3d0] ;  /* 0x0000f400ffaa3b82 */ /* 0x000ef00000000a00 */
[----:B------:R-:W4:Y:S08]  /*0a00*/  @P3 LDC.64 R172, c[0x0][0x438] ;  /* 0x00010e00ffac3b82 */ /* 0x000f300000000a00 */
[----:B------:R-:W2:Y:S01]  /*0a10*/  @P3 LDC.64 R154, c[0x0][0x3e8] ;  /* 0x0000fa00ff9a3b82 */ /* 0x000ea20000000a00 */
[----:B---3--:R-:W-:-:S07]  /*0a20*/  @P3 IMAD.WIDE.U32 R170, R2, 0x10, R170 ;  /* 0x0000001002aa3825 */ /* 0x008fce00078e00aa */
[----:B0-----:R-:W0:Y:S01]  /*0a30*/  @P6 LDC.64 R178, c[0x0][0x3e8] ;  /* 0x0000fa00ffb26b82 */ /* 0x001e220000000a00 */
[----:B------:R3:W5:Y:S01]  /*0a40*/  @P3 LDG.E.128 R80, desc[UR6][R170.64] ;  /* 0x00000006aa503981 */ /* 0x000762000c1e1d00 */
[----:B----4-:R-:W-:-:S05]  /*0a50*/  @P3 IMAD.WIDE.U32 R172, R2, 0x10, R172 ;  /* 0x0000001002ac3825 */ /* 0x010fca00078e00ac */
[----:B------:R3:W5:Y:S01]  /*0a60*/  @P3 LDG.E.128 R84, desc[UR6][R172.64] ;  /* 0x00000006ac543981 */ /* 0x000762000c1e1d00 */
[C---:B--2---:R-:W-:Y:S01]  /*0a70*/  @P3 IMAD.WIDE.U32 R154, R2.reuse, 0x10, R154 ;  /* 0x00000010029a3825 */ /* 0x044fe200078e009a */
[----:B------:R-:W-:-:S04]  /*0a80*/  @P3 IADD3 R2, PT, PT, R2, 0x20, RZ ;  /* 0x0000002002023810 */ /* 0x000fc80007ffe0ff */
[----:B------:R3:W5:Y:S01]  /*0a90*/  @P3 LDG.E.128 R88, desc[UR6][R154.64] ;  /* 0x000000069a583981 */ /* 0x000762000c1e1d00 */
[----:B------:R-:W-:-:S04]  /*0aa0*/  @P4 IMAD.WIDE.U32 R156, R2, 0x10, R156 ;  /* 0x00000010029c4825 */ /* 0x000fc800078e009c */
[C---:B------:R-:W-:Y:S01]  /*0ab0*/  @P4 IMAD.WIDE.U32 R158, R2.reuse, 0x10, R158 ;  /* 0x00000010029e4825 */ /* 0x040fe200078e009e */
[----:B------:R3:W5:Y:S03]  /*0ac0*/  @P4 LDG.E.128 R92, desc[UR6][R156.64] ;  /* 0x000000069c5c4981 */ /* 0x000766000c1e1d00 */
[C---:B------:R-:W-:Y:S01]  /*0ad0*/  @P4 IMAD.WIDE.U32 R160, R2.reuse, 0x10, R160 ;  /* 0x0000001002a04825 */ /* 0x040fe200078e00a0 */
[----:B------:R-:W-:Y:S01]  /*0ae0*/  @P4 IADD3 R2, PT, PT, R2, 0x20, RZ ;  /* 0x0000002002024810 */ /* 0x000fe20007ffe0ff */
[----:B------:R3:W5:Y:S04]  /*0af0*/  @P4 LDG.E.128 R96, desc[UR6][R158.64] ;  /* 0x000000069e604981 */ /* 0x000768000c1e1d00 */
[C---:B------:R-:W-:Y:S01]  /*0b00*/  @P5 IMAD.WIDE.U32 R162, R2.reuse, 0x10, R162 ;  /* 0x0000001002a25825 */ /* 0x040fe200078e00a2 */
[----:B------:R3:W5:Y:S03]  /*0b10*/  @P4 LDG.E.128 R100, desc[UR6][R160.64] ;  /* 0x00000006a0644981 */ /* 0x000766000c1e1d00 */
        /* <DEDUP_REMOVED lines=16> */
[C---:B0-----:R-:W-:Y:S01]  /*0c20*/  @P6 IMAD.WIDE.U32 R178, R2.reuse, 0x10, R178 ;  /* 0x0000001002b26825 */ /* 0x041fe200078e00b2 */
[----:B------:R-:W-:Y:S01]  /*0c30*/  @P6 IADD3 R2, PT, PT, R2, 0x20, RZ ;  /* 0x0000002002026810 */ /* 0x000fe20007ffe0ff */
[----:B------:R3:W5:Y:S04]  /*0c40*/  @P6 LDG.E.128 R132, desc[UR6][R176.64] ;  /* 0x00000006b0846981 */ /* 0x000768000c1e1d00 */
[C---:B------:R-:W-:Y:S01]  /*0c50*/  @P1 IMAD.WIDE.U32 R180, R2.reuse, 0x10, R180 ;  /* 0x0000001002b41825 */ /* 0x040fe200078e00b4 */
[----:B------:R3:W5:Y:S03]  /*0c60*/  @P6 LDG.E.128 R136, desc[UR6][R178.64] ;  /* 0x00000006b2886981 */ /* 0x000766000c1e1d00 */
[C---:B------:R-:W-:Y:S01]  /*0c70*/  @P1 IMAD.WIDE.U32 R182, R2.reuse, 0x10, R182 ;  /* 0x0000001002b61825 */ /* 0x040fe200078e00b6 */
[----:B------:R3:W5:Y:S03]  /*0c80*/  @P1 LDG.E.128 R140, desc[UR6][R180.64] ;  /* 0x00000006b48c1981 */ /* 0x000766000c1e1d00 */
[----:B------:R-:W-:Y:S01]  /*0c90*/  @P1 IMAD.WIDE.U32 R152, R2, 0x10, R152 ;  /* 0x0000001002981825 */ /* 0x000fe200078e0098 */
[----:B------:R3:W5:Y:S04]  /*0ca0*/  @P1 LDG.E.128 R144, desc[UR6][R182.64] ;  /* 0x00000006b6901981 */ /* 0x000768000c1e1d00 */
        /* <DEDUP_REMOVED lines=10> */
[----:B------:R-:W5:Y:S01]  /*0d50*/  LDG.E.128 R156, desc[UR6][R156.64] ;  /* 0x000000069c9c7981 */ /* 0x000f62000c1e1d00 */
[----:B--2---:R-:W-:-:S06]  /*0d60*/  IMAD.WIDE.U32 R160, R2, 0x10, R160 ;  /* 0x0000001002a07825 */ /* 0x004fcc00078e00a0 */
[----:B------:R-:W5:Y:S01]  /*0d70*/  LDG.E.128 R160, desc[UR6][R160.64] ;  /* 0x00000006a0a07981 */ /* 0x000f62000c1e1d00 */
[----:B------:R-:W-:Y:S05]  /*0d80*/  BRA `(.L_x_64154) ;  /* 0x0000000800f87947 */ /* 0x000fea0003800000 */
.L_x_64153:
[----:B------:R-:W2:Y:S04]  /*0d90*/  LDL R180, [R1+0x40] ;  /* 0x0000400001b47983 */ /* 0x000ea80000100800 */
[----:B------:R-:W2:Y:S04]  /*0da0*/  LDL R181, [R1+0x44] ;  /* 0x0000440001b57983 */ /* 0x000ea80000100800 */
[----:B------:R-:W2:Y:S04]  /*0db0*/  LDL R182, [R1+0x48] ;  /* 0x0000480001b67983 */ /* 0x000ea80000100800 */
[----:B------:R-:W2:Y:S04]  /*0dc0*/  LDL R183, [R1+0x4c] ;  /* 0x00004c0001b77983 */ /* 0x000ea80000100800 */
[----:B------:R-:W3:Y:S04]  /*0dd0*/  LDL R176, [R1+0x30] ;  /* 0x0000300001b07983 */ /* 0x000ee80000100800 */
[----:B------:R-:W3:Y:S04]  /*0de0*/  LDL R177, [R1+0x34] ;  /* 0x0000340001b17983 */ /* 0x000ee80000100800 */
[----:B------:R-:W3:Y:S04]  /*0df0*/  LDL R178, [R1+0x38] ;  /* 0x0000380001b27983 */ /* 0x000ee80000100800 */
[----:B------:R-:W3:Y:S04]  /*0e00*/  LDL R179, [R1+0x3c] ;  /* 0x00003c0001b37983 */ /* 0x000ee80000100800 */
        /* <DEDUP_REMOVED lines=12> */
[----:B------:R-:W-:-:S02]  /*0ed0*/  ISETP.GE.U32.AND P3, PT, R0, 0x20, PT ;  /* 0x000000200000780c */ /* 0x000fc40003f66070 */
[C---:B------:R-:W-:Y:S02]  /*0ee0*/  ISETP.GE.U32.AND P4, PT, R0.reuse, 0x40, PT ;  /* 0x000000400000780c */ /* 0x040fe40003f86070 */
[C---:B------:R-:W-:Y:S02]  /*0ef0*/  ISETP.GE.U32.AND P5, PT, R0.reuse, 0x60, PT ;  /* 0x000000600000780c */ /* 0x040fe40003fa6070 */
[----:B------:R-:W-:-:S07]  /*0f00*/  ISETP.GE.U32.AND P6, PT, R0, 0x80, PT ;  /* 0x000000800000780c */ /* 0x000fce0003fc6070 */
[----:B------:R-:W0:Y:S08]  /*0f10*/  @P3 LDC.64 R4, c[0x0][0x3d0] ;  /* 0x0000f400ff043b82 */ /* 0x000e300000000a00 */
[----:B------:R-:W1:Y:S08]  /*0f20*/  @P3 LDC.64 R6, c[0x0][0x3e8] ;  /* 0x0000fa00ff063b82 */ /* 0x000e700000000a00 */
[----:B------:R-:W1:Y:S08]  /*0f30*/  @P4 LDC.64 R8, c[0x0][0x3d0] ;  /* 0x0000f400ff084b82 */ /* 0x000e700000000a00 */
[----:B------:R-:W1:Y:S01]  /*0f40*/  @P4 LDC.64 R10, c[0x0][0x3e8] ;  /* 0x0000fa00ff0a4b82 */ /* 0x000e620000000a00 */
[----:B------:R-:W-:-:S07]  /*0f50*/  ISETP.GE.U32.AND P0, PT, R0, 0xa0, PT ;  /* 0x000000a00000780c */ /* 0x000fce0003f06070 */
[----:B------:R-:W1:Y:S08]  /*0f60*/  @P5 LDC.64 R16, c[0x0][0x3d0] ;  /* 0x0000f400ff105b82 */ /* 0x000e700000000a00 */
[----:B------:R-:W1:Y:S01]  /*0f70*/  @P5 LDC.64 R18, c[0x0][0x3e8] ;  /* 0x0000fa00ff125b82 */ /* 0x000e620000000a00 */
[----:B0-----:R-:W-:-:S07]  /*0f80*/  @P3 IMAD.WIDE.U32 R4, R2, 0x10, R4 ;  /* 0x0000001002043825 */ /* 0x001fce00078e0004 */
[----:B------:R-:W0:Y:S01]  /*0f90*/  @P6 LDC.64 R24, c[0x0][0x3d0] ;  /* 0x0000f400ff186b82 */ /* 0x000e220000000a00 */
[C---:B-1----:R-:W-:Y:S01]  /*0fa0*/  @P3 IMAD.WIDE.U32 R6, R2.reuse, 0x10, R6 ;  /* 0x0000001002063825 */ /* 0x042fe200078e0006 */
[----:B------:R-:W-:Y:S02]  /*0fb0*/  @P3 LOP3.LUT R2, R2, 0x20, RZ, 0xfc, !PT ;  /* 0x0000002002023812 */ /* 0x000fe400078efcff */
[C---:B------:R-:W-:Y:S02]  /*0fc0*/  ISETP.GE.U32.AND P1, PT, R0.reuse, 0xc0, PT ;  /* 0x000000c00000780c */ /* 0x040fe40003f26070 */
[----:B------:R-:W-:Y:S02]  /*0fd0*/  ISETP.GE.U32.AND P2, PT, R0, 0xe0, PT ;  /* 0x000000e00000780c */ /* 0x000fe40003f46070 */
[----:B------:R-:W1:Y:S01]  /*0fe0*/  @P6 LDC.64 R26, c[0x0][0x3e8] ;  /* 0x0000fa00ff1a6b82 */ /* 0x000e620000000a00 */
[C---:B------:R-:W-:Y:S01]  /*0ff0*/  @P4 IMAD.WIDE.U32 R8, R2.reuse, 0x10, R8 ;  /* 0x0000001002084825 */ /* 0x040fe200078e0008 */
[----:B------:R1:W5:Y:S03]  /*1000*/  @P3 LDG.E.128 R12, desc[UR6][R6.64] ;  /* 0x00000006060c3981 */ /* 0x000366000c1e1d00 */
[C---:B------:R-:W-:Y:S01]  /*1010*/  @P4 IMAD.WIDE.U32 R10, R2.reuse, 0x10, R10 ;  /* 0x00000010020a4825 */ /* 0x040fe200078e000a */
[----:B------:R-:W-:-:S02]  /*1020*/  @P4 IADD3 R2, PT, PT, R2, 0x20, RZ ;  /* 0x0000002002024810 */ /* 0x000fc40007ffe0ff */
[----:B------:R-:W1:Y:S02]  /*1030*/  @P0 LDC.64 R32, c[0x0][0x3d0] ;  /* 0x0000f400ff200b82 */ /* 0x000e640000000a00 */
[----:B------:R-:W5:Y:S01]  /*1040*/  @P4 LDG.E.128 R20, desc[UR6][R10.64] ;  /* 0x000000060a144981 */ /* 0x000f62000c1e1d00 */
[----:B------:R-:W-:-:S04]  /*1050*/  @P5 IMAD.WIDE.U32 R16, R2, 0x10, R16 ;  /* 0x0000001002105825 */ /* 0x000fc800078e0010 */
[C---:B------:R-:W-:Y:S01]  /*1060*/  @P5 IMAD.WIDE.U32 R18, R2.reuse, 0x10, R18 ;  /* 0x0000001002125825 */ /* 0x040fe200078e0012 */
[----:B------:R-:W-:Y:S01]  /*1070*/  @P5 IADD3 R2, PT, PT, R2, 0x20, RZ ;  /* 0x0000002002025810 */ /* 0x000fe20007ffe0ff */
[----:B------:R-:W4:Y:S03]  /*1080*/  @P0 LDC.64 R34, c[0x0][0x3e8] ;  /* 0x0000fa00ff220b82 */ /* 0x000f260000000a00 */
[----:B------:R-:W5:Y:S01]  /*1090*/  @P5 LDG.E.128 R28, desc[UR6][R18.64] ;  /* 0x00000006121c5981 */ /* 0x000f62000c1e1d00 */
[----:B0-----:R-:W-:-:S04]  /*10a0*/  @P6 IMAD.WIDE.U32 R24, R2, 0x10, R24 ;  /* 0x0000001002186825 */ /* 0x001fc800078e0018 */
[C---:B-1----:R-:W-:Y:S01]  /*10b0*/  @P6 IMAD.WIDE.U32 R26, R2.reuse, 0x10, R26 ;  /* 0x00000010021a6825 */ /* 0x042fe200078e001a */
[----:B------:R-:W-:Y:S01]  /*10c0*/  @P6 IADD3 R2, PT, PT, R2, 0x20, RZ ;  /* 0x0000002002026810 */ /* 0x000fe20007ffe0ff */
[----:B------:R-:W0:Y:S03]  /*10d0*/  @P1 LDC.64 R40, c[0x0][0x3d0] ;  /* 0x0000f400ff281b82 */ /* 0x000e260000000a00 */
[----:B------:R-:W5:Y:S01]  /*10e0*/  @P6 LDG.E.128 R36, desc[UR6][R26.64] ;  /* 0x000000061a246981 */ /* 0x000f62000c1e1d00 */
[----:B------:R-:W-:-:S04]  /*10f0*/  @P0 IMAD.WIDE.U32 R32, R2, 0x10, R32 ;  /* 0x0000001002200825 */ /* 0x000fc800078e0020 */
[----:B------:R-:W1:Y:S01]  /*1100*/  @P2 LDC.64 R6, c[0x0][0x3d0] ;  /* 0x0000f400ff062b82 */ /* 0x000e620000000a00 */
[----:B--2---:R2:W4:Y:S07]  /*1110*/  @P3 LDG.E.128 R180, desc[UR6][R4.64] ;  /* 0x0000000604b43981 */ /* 0x00452e000c1e1d00 */
[----:B--2---:R-:W2:Y:S01]  /*1120*/  @P1 LDC.64 R4, c[0x0][0x3e8] ;  /* 0x0000fa00ff041b82 */ /* 0x004ea20000000a00 */
[----:B---3--:R3:W2:Y:S04]  /*1130*/  @P4 LDG.E.128 R176, desc[UR6][R8.64] ;  /* 0x0000000608b04981 */ /* 0x0086a8000c1e1d00 */
[----:B----4-:R-:W4:Y:S03]  /*1140*/  @P5 LDG.E.128 R172, desc[UR6][R16.64] ;  /* 0x0000000610ac5981 */ /* 0x010f26000c1e1d00 */
[----:B---3--:R-:W3:Y:S01]  /*1150*/  @P2 LDC.64 R8, c[0x0][0x3e8] ;  /* 0x0000fa00ff082b82 */ /* 0x008ee20000000a00 */
[----:B------:R-:W4:Y:S01]  /*1160*/  @P6 LDG.E.128 R168, desc[UR6][R24.64] ;  /* 0x0000000618a86981 */ /* 0x000f22000c1e1d00 */
[----:B------:R-:W-:-:S06]  /*1170*/  MOV R167, R3 ;  /* 0x0000000300a77202 */ /* 0x000fcc0000000f00 */
[----:B------:R-:W4:Y:S01]  /*1180*/  @P0 LDG.E.128 R164, desc[UR6][R32.64] ;  /* 0x0000000620a40981 */ /* 0x000f22000c1e1d00 */
[C---:B------:R-:W-:Y:S01]  /*1190*/  @P0 IMAD.WIDE.U32 R34, R2.reuse, 0x10, R34 ;  /* 0x0000001002220825 */ /* 0x040fe200078e0022 */
[----:B------:R-:W-:-:S04]  /*11a0*/  @P0 IADD3 R2, PT, PT, R2, 0x20, RZ ;  /* 0x0000002002020810 */ /* 0x000fc80007ffe0ff */
[----:B------:R3:W5:Y:S01]  /*11b0*/  @P0 LDG.E.128 R44, desc[UR6][R34.64] ;  /* 0x00000006222c0981 */ /* 0x000762000c1e1d00 */
[----:B0-----:R-:W-:-:S04]  /*11c0*/  @P1 IMAD.WIDE.U32 R40, R2, 0x10, R40 ;  /* 0x0000001002281825 */ /* 0x001fc800078e0028 */
[C---:B--2---:R-:W-:Y:S01]  /*11d0*/  @P1 IMAD.WIDE.U32 R4, R2.reuse, 0x10, R4 ;  /* 0x0000001002041825 */ /* 0x044fe200078e0004 */
[----:B------:R-:W-:Y:S01]  /*11e0*/  @P1 IADD3 R2, PT, PT, R2, 0x20, RZ ;  /* 0x0000002002021810 */ /* 0x000fe20007ffe0ff */
[----:B------:R0:W5:Y:S04]  /*11f0*/  @P1 LDG.E.128 R248, desc[UR6][R40.64] ;  /* 0x0000000628f81981 */ /* 0x000168000c1e1d00 */
[----:B------:R2:W5:Y:S01]  /*1200*/  @P1 LDG.E.128 R52, desc[UR6][R4.64] ;  /* 0x0000000604341981 */ /* 0x000562000c1e1d00 */
[----:B------:R-:W-:Y:S01]  /*1210*/  ISETP.GE.U32.AND P1, PT, R0, 0x180, PT ;  /* 0x000001800000780c */ /* 0x000fe20003f26070 */
[----:B-1----:R-:W-:-:S04]  /*1220*/  @P2 IMAD.WIDE.U32 R6, R2, 0x10, R6 ;  /* 0x0000001002062825 */ /* 0x002fc800078e0006 */
[C---:B---3--:R-:W-:Y:S01]  /*1230*/  @P2 IMAD.WIDE.U32 R8, R2.reuse, 0x10, R8 ;  /* 0x0000001002082825 */ /* 0x048fe200078e0008 */
[----:B------:R-:W-:Y:S01]  /*1240*/  @P2 IADD3 R2, PT, PT, R2, 0x20, RZ ;  /* 0x0000002002022810 */ /* 0x000fe20007ffe0ff */
[----:B------:R-:W5:Y:S04]  /*1250*/  @P2 LDG.E.128 R244, desc[UR6][R6.64] ;  /* 0x0000000606f42981 */ /* 0x000f68000c1e1d00 */
[----:B------:R1:W5:Y:S01]  /*1260*/  @P2 LDG.E.128 R60, desc[UR6][R8.64] ;  /* 0x00000006083c2981 */ /* 0x000362000c1e1d00 */
[C---:B------:R-:W-:Y:S01]  /*1270*/  ISETP.GE.U32.AND P2, PT, R0.reuse, 0x1c0, PT ;  /* 0x000001c00000780c */ /* 0x040fe20003f46070 */
[----:B------:R-:W3:Y:S08]  /*1280*/  @P1 LDC.64 R34, c[0x0][0x3d0] ;  /* 0x0000f400ff221b82 */ /* 0x000ef00000000a00 */
[----:B0-----:R-:W0:Y:S01]  /*1290*/  @P1 LDC.64 R40, c[0x0][0x3e8] ;  /* 0x0000fa00ff281b82 */ /* 0x001e220000000a00 */
[----:B------:R0:W-:Y:S04]  /*12a0*/  @P3 STL.64 [R1+0x40], R180 ;  /* 0x000040b401003387 */ /* 0x0001e80000100a00 */
[----:B------:R0:W-:Y:S01]  /*12b0*/  @P3 STL.64 [R1+0x48], R182 ;  /* 0x000048b601003387 */ /* 0x0001e20000100a00 */
[----:B------:R-:W-:-:S03]  /*12c0*/  ISETP.GE.U32.AND P3, PT, R0, 0x100, PT ;  /* 0x000001000000780c */ /* 0x000fc60003f66070 */
[----:B------:R0:W-:Y:S10]  /*12d0*/  @P4 STL.64 [R1+0x30], R176 ;  /* 0x000030b001004387 */ /* 0x0001f40000100a00 */
[----:B------:R-:W1:Y:S01]  /*12e0*/  @P3 LDC.64 R10, c[0x0][0x3d0] ;  /* 0x0000f400ff0a3b82 */ /* 0x000e620000000a00 */
[----:B------:R0:W-:Y:S01]  /*12f0*/  @P4 STL.64 [R1+0x38], R178 ;  /* 0x000038b201004387 */ /* 0x0001e20000100a00 */
[----:B------:R-:W-:-:S06]  /*1300*/  ISETP.GE.U32.AND P4, PT, R0, 0x120, PT ;  /* 0x000001200000780c */ /* 0x000fcc0003f86070 */
[----:B------:R-:W3:Y:S01]  /*1310*/  @P3 LDC.64 R16, c[0x0][0x3e8] ;  /* 0x0000fa00ff103b82 */ /* 0x000ee20000000a00 */
[----:B----4-:R4:W-:Y:S07]  /*1320*/  @P5 STL.64 [R1+0x20], R172 ;  /* 0x000020ac01005387 */ /* 0x0109ee0000100a00 */
[----:B------:R-:W0:Y:S01]  /*1330*/  @P4 LDC.64 R42, c[0x0][0x3d0] ;  /* 0x0000f400ff2a4b82 */ /* 0x000e220000000a00 */
[----:B------:R4:W-:Y:S01]  /*1340*/  @P5 STL.64 [R1+0x28], R174 ;  /* 0x000028ae01005387 */ /* 0x0009e20000100a00 */
[----:B------:R-:W-:-:S06]  /*1350*/  ISETP.GE.U32.AND P5, PT, R0, 0x140, PT ;  /* 0x000001400000780c */ /* 0x000fcc0003fa6070 */
[----:B------:R-:W4:Y:S01]  /*1360*/  @P4 LDC.64 R18, c[0x0][0x3e8] ;  /* 0x0000fa00ff124b82 */ /* 0x000f220000000a00 */
[----:B------:R0:W-:Y:S07]  /*1370*/  @P6 STL.64 [R1+0x10], R168 ;  /* 0x000010a801006387 */ /* 0x0001ee0000100a00 */
[----:B------:R-:W4:Y:S01]  /*1380*/  @P5 LDC.64 R24, c[0x0][0x3d0] ;  /* 0x0000f400ff185b82 */ /* 0x000f220000000a00 */
[----:B------:R0:W-:Y:S01]  /*1390*/  @P6 STL.64 [R1+0x18], R170 ;  /* 0x000018aa01006387 */ /* 0x0001e20000100a00 */
[----:B------:R-:W-:-:S06]  /*13a0*/  ISETP.GE.U32.AND P6, PT, R0, 0x160, PT ;  /* 0x000001600000780c */ /* 0x000fcc0003fc6070 */
[----:B------:R-:W4:Y:S01]  /*13b0*/  @P5 LDC.64 R26, c[0x0][0x3e8] ;  /* 0x0000fa00ff1a5b82 */ /* 0x000f220000000a00 */
[----:B------:R0:W-:Y:S07]  /*13c0*/  @P0 STL.64 [R1], R164 ;  /* 0x000000a401000387 */ /* 0x0001ee0000100a00 */
[----:B--2---:R-:W2:Y:S01]  /*13d0*/  @P6 LDC.64 R4, c[0x0][0x3e8] ;  /* 0x0000fa00ff046b82 */ /* 0x004ea20000000a00 */
[----:B------:R0:W-:Y:S01]  /*13e0*/  @P0 STL.64 [R1+0x8], R166 ;  /* 0x000008a601000387 */ /* 0x0001e20000100a00 */
[----:B------:R-:W-:-:S06]  /*13f0*/  ISETP.GE.U32.AND P0, PT, R0, 0x1a0, PT ;  /* 0x000001a00000780c */ /* 0x000fcc0003f06070 */
[----:B------:R-:W2:Y:S01]  /*1400*/  @P6 LDC.64 R32, c[0x0][0x3d0] ;  /* 0x0000f400ff206b82 */ /* 0x000ea20000000a00 */
[----:B-1----:R-:W-:-:S04]  /*1410*/  @P3 IMAD.WIDE.U32 R10, R2, 0x10, R10 ;  /* 0x00000010020a3825 */ /* 0x002fc800078e000a */
[C---:B---3--:R-:W-:Y:S01]  /*1420*/  @P3 IMAD.WIDE.U32 R16, R2.reuse, 0x10, R16 ;  /* 0x0000001002103825 */ /* 0x048fe200078e0010 */
[----:B------:R-:W-:Y:S01]  /*1430*/  @P3 IADD3 R2, PT, PT, R2, 0x20, RZ ;  /* 0x0000002002023810 */ /* 0x000fe20007ffe0ff */
[----:B------:R1:W5:Y:S01]  /*1440*/  @P3 LDG.E.128 R240, desc[UR6][R10.64] ;  /* 0x000000060af03981 */ /* 0x000362000c1e1d00 */
[----:B------:R-:W3:Y:S03]  /*1450*/  @P0 LDC.64 R8, c[0x0][0x3d0] ;  /* 0x0000f400ff080b82 */ /* 0x000ee60000000a00 */
[----:B------:R1:W5:Y:S01]  /*1460*/  @P3 LDG.E.128 R68, desc[UR6][R16.64] ;  /* 0x0000000610443981 */ /* 0x000362000c1e1d00 */
[----:B0-----:R-:W-:Y:S01]  /*1470*/  @P4 IMAD.WIDE.U32 R42, R2, 0x10, R42 ;  /* 0x00000010022a4825 */ /* 0x001fe200078e002a */
[----:B------:R-:W-:-:S03]  /*1480*/  ISETP.GE.U32.AND P3, PT, R0, 0x1e0, PT ;  /* 0x000001e00000780c */ /* 0x000fc60003f66070 */
[C---:B----4-:R-:W-:Y:S01]  /*1490*/  @P4 IMAD.WIDE.U32 R18, R2.reuse, 0x10, R18 ;  /* 0x0000001002124825 */ /* 0x050fe200078e0012 */
[----:B------:R-:W-:Y:S01]  /*14a0*/  @P4 IADD3 R2, PT, PT, R2, 0x20, RZ ;  /* 0x0000002002024810 */ /* 0x000fe20007ffe0ff */
[----:B-1----:R-:W0:Y:S01]  /*14b0*/  @P0 LDC.64 R10, c[0x0][0x3e8] ;  /* 0x0000fa00ff0a0b82 */ /* 0x002e220000000a00 */
[----:B------:R1:W5:Y:S03]  /*14c0*/  @P4 LDG.E.128 R236, desc[UR6][R42.64] ;  /* 0x000000062aec4981 */ /* 0x000366000c1e1d00 */
[----:B------:R-:W-:Y:S01]  /*14d0*/  @P5 IMAD.WIDE.U32 R24, R2, 0x10, R24 ;  /* 0x0000001002185825 */ /* 0x000fe200078e0018 */
[----:B------:R4:W5:Y:S01]  /*14e0*/  @P4 LDG.E.128 R76, desc[UR6][R18.64] ;  /* 0x00000006124c4981 */ /* 0x000962000c1e1d00 */
[----:B------:R-:W-:Y:S02]  /*14f0*/  ISETP.GE.U32.AND P4, PT, R0, 0x200, PT ;  /* 0x000002000000780c */ /* 0x000fe40003f86070 */
[C---:B------:R-:W-:Y:S01]  /*1500*/  @P5 IMAD.WIDE.U32 R26, R2.reuse, 0x10, R26 ;  /* 0x00000010021a5825 */ /* 0x040fe200078e001a */
[----:B------:R-:W-:Y:S01]  /*1510*/  @P5 IADD3 R2, PT, PT, R2, 0x20, RZ ;  /* 0x0000002002025810 */ /* 0x000fe20007ffe0ff */
[----:B------:R-:W4:Y:S01]  /*1520*/  @P2 LDC.64 R16, c[0x0][0x3d0] ;  /* 0x0000f400ff102b82 */ /* 0x000f220000000a00 */
[----:B------:R-:W5:Y:S07]  /*1530*/  @P5 LDG.E.128 R80, desc[UR6][R24.64] ;  /* 0x0000000618505981 */ /* 0x000f6e000c1e1d00 */
[----:B-1----:R-:W1:Y:S01]  /*1540*/  @P2 LDC.64 R42, c[0x0][0x3e8] ;  /* 0x0000fa00ff2a2b82 */ /* 0x002e620000000a00 */
[C---:B--2---:R-:W-:Y:S01]  /*1550*/  @P6 IMAD.WIDE.U32 R6, R2.reuse, 0x10, R4 ;  /* 0x0000001002066825 */ /* 0x044fe200078e0004 */
[----:B------:R-:W5:Y:S03]  /*1560*/  @P5 LDG.E.128 R88, desc[UR6][R26.64] ;  /* 0x000000061a585981 */ /* 0x000f66000c1e1d00 */
[C---:B------:R-:W-:Y:S01]  /*1570*/  @P6 IMAD.WIDE.U32 R32, R2.reuse, 0x10, R32 ;  /* 0x0000001002206825 */ /* 0x040fe200078e0020 */
[----:B------:R-:W-:Y:S01]  /*1580*/  @P6 IADD3 R2, PT, PT, R2, 0x20, RZ ;  /* 0x0000002002026810 */ /* 0x000fe20007ffe0ff */
[----:B------:R-:W5:Y:S01]  /*1590*/  @P6 LDG.E.128 R100, desc[UR6][R6.64] ;  /* 0x0000000606646981 */ /* 0x000f62000c1e1d00 */
[----:B------:R-:W2:Y:S08]  /*15a0*/  @P3 LDC.64 R4, c[0x0][0x3d0] ;  /* 0x0000f400ff043b82 */ /* 0x000eb00000000a00 */
[----:B------:R-:W2:Y:S01]  /*15b0*/  @P3 LDC.64 R48, c[0x0][0x3e8] ;  /* 0x0000fa00ff303b82 */ /* 0x000ea20000000a00 */
[C---:B------:R-:W-:Y:S01]  /*15c0*/  @P1 IMAD.WIDE.U32 R34, R2.reuse, 0x10, R34 ;  /* 0x0000001002221825 */ /* 0x040fe200078e0022 */
[----:B------:R-:W5:Y:S03]  /*15d0*/  @P6 LDG.E.128 R92, desc[UR6][R32.64] ;  /* 0x00000006205c6981 */ /* 0x000f66000c1e1d00 */
[C---:B------:R-:W-:Y:S01]  /*15e0*/  @P1 IMAD.WIDE.U32 R40, R2.reuse, 0x10, R40 ;  /* 0x0000001002281825 */ /* 0x040fe200078e0028 */
[----:B------:R-:W-:Y:S01]  /*15f0*/  @P1 IADD3 R2, PT, PT, R2, 0x20, RZ ;  /* 0x0000002002021810 */ /* 0x000fe20007ffe0ff */
[----:B------:R-:W5:Y:S01]  /*1600*/  @P1 LDG.E.128 R104, desc[UR6][R34.64] ;  /* 0x0000000622681981 */ /* 0x000f62000c1e1d00 */
[----:B------:R-:W2:Y:S03]  /*1610*/  @P4 LDC.64 R56, c[0x0][0x3e8] ;  /* 0x0000fa00ff384b82 */ /* 0x000ea60000000a00 */
[C---:B---3--:R-:W-:Y:S01]  /*1620*/  @P0 IMAD.WIDE.U32 R8, R2.reuse, 0x10, R8 ;  /* 0x0000001002080825 */ /* 0x048fe200078e0008 */
[----:B------:R-:W5:Y:S04]  /*1630*/  @P1 LDG.E.128 R112, desc[UR6][R40.64] ;  /* 0x0000000628701981 */ /* 0x000f68000c1e1d00 */
[----:B------:R-:W3:Y:S01]  /*1640*/  @P4 LDC.64 R50, c[0x0][0x3d0] ;  /* 0x0000f400ff324b82 */ /* 0x000ee20000000a00 */
[C---:B0-----:R-:W-:Y:S01]  /*1650*/  @P0 IMAD.WIDE.U32 R10, R2.reuse, 0x10, R10 ;  /* 0x00000010020a0825 */ /* 0x041fe200078e000a */
[----:B------:R-:W-:Y:S01]  /*1660*/  @P0 IADD3 R2, PT, PT, R2, 0x20, RZ ;  /* 0x0000002002020810 */ /* 0x000fe20007ffe0ff */
[----:B------:R-:W5:Y:S04]  /*1670*/  @P0 LDG.E.128 R116, desc[UR6][R8.64] ;  /* 0x0000000608740981 */ /* 0x000f68000c1e1d00 */
[C---:B----4-:R-:W-:Y:S01]  /*1680*/  @P2 IMAD.WIDE.U32 R16, R2.reuse, 0x10, R16 ;  /* 0x0000001002102825 */ /* 0x050fe200078e0010 */
[----:B------:R-:W5:Y:S03]  /*1690*/  @P0 LDG.E.128 R124, desc[UR6][R10.64] ;  /* 0x000000060a7c0981 */ /* 0x000f66000c1e1d00 */
[C---:B-1----:R-:W-:Y:S01]  /*16a0*/  @P2 IMAD.WIDE.U32 R42, R2.reuse, 0x10, R42 ;  /* 0x00000010022a2825 */ /* 0x042fe200078e002a */
[----:B------:R-:W-:Y:S01]  /*16b0*/  @P2 IADD3 R2, PT, PT, R2, 0x20, RZ ;  /* 0x0000002002022810 */ /* 0x000fe20007ffe0ff */
[----:B------:R-:W5:Y:S04]  /*16c0*/  @P2 LDG.E.128 R128, desc[UR6][R16.64] ;  /* 0x0000000610802981 */ /* 0x000f68000c1e1d00 */
[C---:B--2---:R-:W-:Y:S01]  /*16d0*/  @P3 IMAD.WIDE.U32 R18, R2.reuse, 0x10, R4 ;  /* 0x0000001002123825 */ /* 0x044fe200078e0004 */
[----:B------:R-:W5:Y:S03]  /*16e0*/  @P2 LDG.E.128 R136, desc[UR6][R42.64] ;  /* 0x000000062a882981 */ /* 0x000f66000c1e1d00 */
[C---:B------:R-:W-:Y:S01]  /*16f0*/  @P3 IMAD.WIDE.U32 R48, R2.reuse, 0x10, R48 ;  /* 0x0000001002303825 */ /* 0x040fe200078e0030 */
[----:B------:R-:W-:Y:S01]  /*1700*/  @P3 IADD3 R2, PT, PT, R2, 0x20, RZ ;  /* 0x0000002002023810 */ /* 0x000fe20007ffe0ff */
[----:B------:R-:W5:Y:S04]  /*1710*/  @P3 LDG.E.128 R140, desc[UR6][R18.64] ;  /* 0x00000006128c3981 */ /* 0x000f68000c1e1d00 */
[C---:B------:R-:W-:Y:S01]  /*1720*/  @P4 IMAD.WIDE.U32 R4, R2.reuse, 0x10, R56 ;  /* 0x0000001002044825 */ /* 0x040fe200078e0038 */
[----:B------:R0:W5:Y:S03]  /*1730*/  @P3 LDG.E.128 R148, desc[UR6][R48.64] ;  /* 0x0000000630943981 */ /* 0x000166000c1e1d00 */
[----:B---3--:R-:W-:Y:S01]  /*1740*/  @P4 IMAD.WIDE.U32 R2, R2, 0x10, R50 ;  /* 0x0000001002024825 */ /* 0x008fe200078e0032 */
        /* <DEDUP_REMOVED lines=32> */
[----:B------:R-:W-:-:S02]  /*1950*/  @P4 CS2R R162, SRZ ;  /* 0x0000000000a24805 */ /* 0x000fc4000001ff00 */
[----:B-1----:R-:W-:-:S07]  /*1960*/  @P4 CS2R R160, SRZ ;  /* 0x0000000000a04805 */ /* 0x002fce000001ff00 */
.L_x_64154:
[----:B------:R-:W-:Y:S05]  /*1970*/  BSYNC.RECONVERGENT B0 ;  /* 0x0000000000007941 */ /* 0x000fea0003800200 */
.L_x_64152:
        /* <DEDUP_REMOVED lines=8> */
[----:B0-----:R-:W-:-:S04]  /*1a00*/  UISETP.NE.U32.AND UP0, UPT, UR4, URZ, UPT ;  /* 0x000000ff0400728c */ /* 0x001fc8000bf05070 */
[----:B-1234-:R-:W-:-:S11]  /*1a10*/  UISETP.NE.AND.EX UP0, UPT, UR5, URZ, UPT, UP0 ;  /* 0x000000ff0500728c */ /* 0x01efd6000bf05300 */
.L_x_64220:
[----:B------:R-:W0:Y:S01]  /*1a20*/  @UP0 LDCU.64 UR4, c[0x0][0x3e0] ;  /* 0x00007c00ff0407ac */ /* 0x000e220008000a00 */
[----:B------:R-:W-:Y:S01]  /*1a30*/  PLOP3.LUT P0, PT, PT, PT, UP0, 0x80, 0x8 ;  /* 0x000000000008781c */ /* 0x000fe20003f0f008 */
[----:B------:R-:W-:Y:S01]  /*1a40*/  HFMA2 R4, -RZ, RZ, 0, 2.384185791015625e-07 ;  /* 0x00000004ff047431 */ /* 0x000fe200000001ff */
[----:B------:R-:W-:Y:S02]  /*1a50*/  PLOP3.LUT P1, PT, PT, PT, UP0, 0x80, 0x8 ;  /* 0x000000000008781c */ /* 0x000fe40003f2f008 */
[----:B------:R-:W-:Y:S01]  /*1a60*/  MOV R2, 0x3f800000 ;  /* 0x3f80000000027802 */ /* 0x000fe20000000f00 */
[----:B-1234-:R-:W1:Y:S08]  /*1a70*/  S2R R6, SR_TID.X ;  /* 0x0000000000067919 */ /* 0x01ee700000002100 */
[----:B0-----:R-:W-:-:S05]  /*1a80*/  @P0 IMAD.WIDE R4, R252, R4, UR4 ;  /* 0x00000004fc040e25 */ /* 0x001fca000f8e0204 */
[----:B-----5:R0:W5:Y:S01]  /*1a90*/  @P1 LDG.E R2, desc[UR6][R4.64] ;  /* 0x0000000604021981 */ /* 0x020162000c1e1900 */
[C---:B------:R-:W-:Y:S01]  /*1aa0*/  ISETP.GE.U32.AND P1, PT, R0.reuse, 0x40, PT ;  /* 0x000000400000780c */ /* 0x040fe20003f26070 */
[----:B------:R-:W-:Y:S01]  /*1ab0*/  BSSY.RECONVERGENT B0, `(.L_x_64155) ;  /* 0x000002f000007945 */ /* 0x000fe20003800200 */
[C---:B------:R-:W-:Y:S02]  /*1ac0*/  ISETP.GE.U32.AND P6, PT, R0.reuse, 0x60, PT ;  /* 0x000000600000780c */ /* 0x040fe40003fc6070 */
[----:B------:R-:W-:Y:S02]  /*1ad0*/  LOP3.LUT R3, R3, 0xfffdffff, RZ, 0xc0, !PT ;  /* 0xfffdffff03037812 */ /* 0x000fe400078ec0ff */
[C---:B------:R-:W-:Y:S02]  /*1ae0*/  ISETP.GE.U32.AND P4, PT, R0.reuse, 0x80, PT ;  /* 0x000000800000780c */ /* 0x040fe40003f86070 */
[----:B------:R-:W-:Y:S01]  /*1af0*/  ISETP.GE.U32.AND P3, PT, R0, 0xa0, PT ;  /* 0x000000a00000780c */ /* 0x000fe20003f66070 */
[----:B0-----:R-:W-:Y:S01]  /*1b00*/  IMAD R4, R252, UR12, RZ ;  /* 0x0000000cfc047c24 */ /* 0x001fe2000f8e02ff */
[----:B------:R-:W-:-:S02]  /*1b10*/  ISETP.GE.U32.AND P5, PT, R0, 0x20, PT ;  /* 0x000000200000780c */ /* 0x000fc40003fa6070 */
[----:B------:R-:W-:Y:S02]  /*1b20*/  ISETP.GE.U32.AND P2, PT, R0, 0xc0, PT ;  /* 0x000000c00000780c */ /* 0x000fe40003f46070 */
[----:B------:R-:W-:Y:S02]  /*1b30*/  @P1 LOP3.LUT R3, R3, 0x20000, RZ, 0xfc, !PT ;  /* 0x0002000003031812 */ /* 0x000fe400078efcff */
[----:B------:R-:W-:Y:S02]  /*1b40*/  SHF.R.S32.HI R5, RZ, 0x1f, R4 ;  /* 0x0000001fff057819 */ /* 0x000fe40000011404 */
[----:B------:R-:W-:Y:S02]  /*1b50*/  LOP3.LUT R3, R3, 0xfffbffff, RZ, 0xc0, !PT ;  /* 0xfffbffff03037812 */ /* 0x000fe400078ec0ff */
[----:B------:R-:W-:Y:S02]  /*1b60*/  LEA.HI R5, R5, R4, RZ, 0x2 ;  /* 0x0000000405057211 */ /* 0x000fe400078f10ff */
[----:B------:R-:W-:-:S02]  /*1b70*/  @P6 LOP3.LUT R3, R3, 0x40000, RZ, 0xfc, !PT ;  /* 0x0004000003036812 */ /* 0x000fc400078efcff */
[----:B-1----:R-:W-:Y:S02]  /*1b80*/  LOP3.LUT R6, R6, 0x1f, RZ, 0xc0, !PT ;  /* 0x0000001f06067812 */ /* 0x002fe400078ec0ff */
[----:B------:R-:W-:Y:S02]  /*1b90*/  LOP3.LUT R3, R3, 0xfff7ffff, RZ, 0xc0, !PT ;  /* 0xfff7ffff03037812 */ /* 0x000fe400078ec0ff */
[----:B------:R-:W-:Y:S02]  /*1ba0*/  LEA.HI.SX32 R5, R5, R6, 0x1e ;  /* 0x0000000605057211 */ /* 0x000fe400078ff2ff */
[----:B------:R-:W-:Y:S02]  /*1bb0*/  @P4 LOP3.LUT R3, R3, 0x80000, RZ, 0xfc, !PT ;  /* 0x0008000003034812 */ /* 0x000fe400078efcff */
[----:B------:R-:W-:Y:S02]  /*1bc0*/  MOV R4, R5 ;  /* 0x0000000500047202 */ /* 0x000fe40000000f00 */
[----:B------:R-:W-:-:S04]  /*1bd0*/  LOP3.LUT R3, R3, 0xffefffff, RZ, 0xc0, !PT ;  /* 0xffefffff03037812 */ /* 0x000fc800078ec0ff */
[----:B------:R-:W-:-:S04]  /*1be0*/  @P3 LOP3.LUT R3, R3, 0x100000, RZ, 0xfc, !PT ;  /* 0x0010000003033812 */ /* 0x000fc800078efcff */
[----:B------:R-:W-:-:S04]  /*1bf0*/  LOP3.LUT R3, R3, 0xffdfffff, RZ, 0xc0, !PT ;  /* 0xffdfffff03037812 */ /* 0x000fc800078ec0ff */
[----:B------:R-:W-:Y:S01]  /*1c00*/  @P2 LOP3.LUT R3, R3, 0x200000, RZ, 0xfc, !PT ;  /* 0x0020000003032812 */ /* 0x000fe200078efcff */
[----:B------:R-:W-:Y:S06]  /*1c10*/  @!P5 BRA `(.L_x_64156) ;  /* 0x000000000060d947 */ /* 0x000fec0003800000 */
[----:B------:R-:W-:Y:S01]  /*1c20*/  ISETP.NE.U32.AND P0, PT, RZ, UR8, PT ;  /* 0x00000008ff007c0c */ /* 0x000fe2000bf05070 */
[----:B------:R-:W0:Y:S03]  /*1c30*/  LDC.64 R168, c[0x0][0x390] ;  /* 0x0000e400ffa87b82 */ /* 0x000e260000000a00 */
[----:B------:R-:W-:-:S13]  /*1c40*/  ISETP.NE.AND.EX P0, PT, RZ, UR9, PT, P0 ;  /* 0x00000009ff007c0c */ /* 0x000fda000bf05300 */
[----:B------:R-:W1:Y:S02]  /*1c50*/  @P0 LDC.64 R6, c[0x0][0x3a0] ;  /* 0x0000e800ff060b82 */ /* 0x000e640000000a00 */
[----:B-1----:R-:W-:-:S05]  /*1c60*/  @P0 IMAD.WIDE.U32 R6, R5, 0x10, R6 ;  /* 0x0000001005060825 */ /* 0x002fca00078e0006 */
[----:B------:R0:W2:Y:S02]  /*1c70*/  @P0 LDG.E.128 R164, desc[UR6][R6.64] ;  /* 0x0000000606a40981 */ /* 0x0000a4000c1e1d00 */
[----:B0-----:R-:W-:-:S05]  /*1c80*/  IMAD.WIDE.U32 R6, R5, 0x10, R168 ;  /* 0x0000001005067825 */ /* 0x001fca00078e00a8 */
[----:B------:R-:W3:Y:S02]  /*1c90*/  LDG.E.128 R168, desc[UR6][R6.64] ;  /* 0x0000000606a87981 */ /* 0x000ee4000c1e1d00 */
[-C--:B---3-5:R-:W-:Y:S01]  /*1ca0*/  FMUL.FTZ R6, R169, R2.reuse ;  /* 0x00000002a9067220 */ /* 0x0a8fe20000410000 */
[----:B------:R-:W-:-:S03]  /*1cb0*/  FMUL.FTZ R4, R168, R2 ;  /* 0x00000002a8047220 */ /* 0x000fc60000410000 */
[CC--:B--2---:R-:W-:Y:S01]  /*1cc0*/  @P0 FFMA.FTZ R169, R6.reuse, R13.reuse, R165 ;  /* 0x0000000d06a90223 */ /* 0x0c4fe200000100a5 */
[----:B------:R-:W-:Y:S01]  /*1cd0*/  @!P0 FMUL.FTZ R169, R6, R13 ;  /* 0x0000000d06a98220 */ /* 0x000fe20000410000 */
[----:B------:R-:W-:Y:S01]  /*1ce0*/  FMUL.FTZ R6, R171, R2 ;  /* 0x00000002ab067220 */ /* 0x000fe20000410000 */
[CC--:B------:R-:W-:Y:S01]  /*1cf0*/  @P0 FFMA.FTZ R168, R4.reuse, R12.reuse, R164 ;  /* 0x0000000c04a80223 */ /* 0x0c0fe200000100a4 */
[----:B------:R-:W-:Y:S01]  /*1d00*/  @!P0 FMUL.FTZ R168, R4, R12 ;  /* 0x0000000c04a88220 */ /* 0x000fe20000410000 */
[----:B------:R-:W-:Y:S01]  /*1d10*/  FMUL.FTZ R4, R170, R2 ;  /* 0x00000002aa047220 */ /* 0x000fe20000410000 */
[CC--:B------:R-:W-:Y:S01]  /*1d20*/  @P0 FFMA.FTZ R171, R6.reuse, R15.reuse, R167 ;  /* 0x0000000f06ab0223 */ /* 0x0c0fe200000100a7 */
[----:B------:R-:W-:Y:S02]  /*1d30*/  @!P0 FMUL.FTZ R171, R6, R15 ;  /* 0x0000000f06ab8220 */ /* 0x000fe40000410000 */
[----:B------:R-:W0:Y:S01]  /*1d40*/  LDC.64 R6, c[0x0][0x3a8] ;  /* 0x0000ea00ff067b82 */ /* 0x000e220000000a00 */
[CC--:B------:R-:W-:Y:S01]  /*1d50*/  @P0 FFMA.FTZ R170, R4.reuse, R14.reuse, R166 ;  /* 0x0000000e04aa0223 */ /* 0x0c0fe200000100a6 */
[----:B------:R-:W-:Y:S01]  /*1d60*/  @!P0 FMUL.FTZ R170, R4, R14 ;  /* 0x0000000e04aa8220 */ /* 0x000fe20000410000 */
[C---:B------:R-:W-:Y:S01]  /*1d70*/  IADD3 R4, PT, PT, R5.reuse, 0x20, RZ ;  /* 0x0000002005047810 */ /* 0x040fe20007ffe0ff */
[----:B0-----:R-:W-:-:S05]  /*1d80*/  IMAD.WIDE.U32 R6, R5, 0x10, R6 ;  /* 0x0000001005067825 */ /* 0x001fca00078e0006 */
[----:B------:R0:W-:Y:S02]  /*1d90*/  STG.E.128 desc[UR6][R6.64], R168 ;  /* 0x000000a806007986 */ /* 0x0001e4000c101d06 */
.L_x_64156:
[----:B------:R-:W-:Y:S05]  /*1da0*/  BSYNC.RECONVERGENT B0 ;  /* 0x0000000000007941 */ /* 0x000fea0003800200 */
.L_x_64155:
[----:B------:R-:W-:Y:S04]  /*1db0*/  BSSY.RECONVERGENT B0, `(.L_x_64157) ;  /* 0x000001a000007945 */ /* 0x000fe80003800200 */
[----:B------:R-:W-:Y:S05]  /*1dc0*/  @!P1 BRA `(.L_x_64158) ;  /* 0x0000000000609947 */ /* 0x000fea0003800000 */
[----:B------:R-:W-:Y:S01]  /*1dd0*/  ISETP.NE.U32.AND P0, PT, RZ, UR8, PT ;  /* 0x00000008ff007c0c */ /* 0x000fe2000bf05070 */
[----:B------:R-:W1:Y:S03]  /*1de0*/  LDC.64 R172, c[0x0][0x390] ;  /* 0x0000e400ffac7b82 */ /* 0x000e660000000a00 */
[----:B------:R-:W-:-:S13]  /*1df0*/  ISETP.NE.AND.EX P0, PT, RZ, UR9, PT, P0 ;  /* 0x00000009ff007c0c */ /* 0x000fda000bf05300 */
[----:B0-----:R-:W0:Y:S02]  /*1e00*/  @P0 LDC.64 R6, c[0x0][0x3a0] ;  /* 0x0000e800ff060b82 */ /* 0x001e240000000a00 */
[----:B0-----:R-:W-:-:S05]  /*1e10*/  @P0 IMAD.WIDE.U32 R6, R4, 0x10, R6 ;  /* 0x0000001004060825 */ /* 0x001fca00078e0006 */
[----:B------:R1:W2:Y:S02]  /*1e20*/  @P0 LDG.E.128 R164, desc[UR6][R6.64] ;  /* 0x0000000606a40981 */ /* 0x0002a4000c1e1d00 */
[----:B-1----:R-:W-:-:S05]  /*1e30*/  IMAD.WIDE.U32 R6, R4, 0x10, R172 ;  /* 0x0000001004067825 */ /* 0x002fca00078e00ac */
[----:B------:R-:W3:Y:S02]  /*1e40*/  LDG.E.128 R172, desc[UR6][R6.64] ;  /* 0x0000000606ac7981 */ /* 0x000ee4000c1e1d00 */
[-C--:B---3-5:R-:W-:Y:S01]  /*1e50*/  FMUL.FTZ R6, R172, R2.reuse ;  /* 0x00000002ac067220 */ /* 0x0a8fe20000410000 */
[----:B------:R-:W-:-:S03]  /*1e60*/  FMUL.FTZ R7, R173, R2 ;  /* 0x00000002ad077220 */ /* 0x000fc60000410000 */
[CC--:B--2---:R-:W-:Y:S01]  /*1e70*/  @P0 FFMA.FTZ R172, R6.reuse, R20.reuse, R164 ;  /* 0x0000001406ac0223 */ /* 0x0c4fe200000100a4 */
[CC--:B------:R-:W-:Y:S01]  /*1e80*/  @P0 FFMA.FTZ R173, R7.reuse, R21.reuse, R165 ;  /* 0x0000001507ad0223 */ /* 0x0c0fe200000100a5 */
[----:B------:R-:W-:Y:S01]  /*1e90*/  @!P0 FMUL.FTZ R172, R6, R20 ;  /* 0x0000001406ac8220 */ /* 0x000fe20000410000 */
[----:B------:R-:W-:Y:S01]  /*1ea0*/  @!P0 FMUL.FTZ R173, R7, R21 ;  /* 0x0000001507ad8220 */ /* 0x000fe20000410000 */
[-C--:B------:R-:W-:Y:S01]  /*1eb0*/  FMUL.FTZ R6, R174, R2.reuse ;  /* 0x00000002ae067220 */ /* 0x080fe20000410000 */
[----:B------:R-:W-:-:S03]  /*1ec0*/  FMUL.FTZ R7, R175, R2 ;  /* 0x00000002af077220 */ /* 0x000fc60000410000 */
[CC--:B------:R-:W-:Y:S01]  /*1ed0*/  @P0 FFMA.FTZ R174, R6.reuse, R22.reuse, R166 ;  /* 0x0000001606ae0223 */ /* 0x0c0fe200000100a6 */
[CC--:B------:R-:W-:Y:S01]  /*1ee0*/  @P0 FFMA.FTZ R175, R7.reuse, R23.reuse, R167 ;  /* 0x0000001707af0223 */ /* 0x0c0fe200000100a7 */
[----:B------:R-:W-:Y:S01]  /*1ef0*/  @!P0 FMUL.FTZ R174, R6, R22 ;  /* 0x0000001606ae8220 */ /* 0x000fe20000410000 */
[----:B------:R-:W-:Y:S02]  /*1f00*/  @!P0 FMUL.FTZ R175, R7, R23 ;  /* 0x0000001707af8220 */ /* 0x000fe40000410000 */
[----:B------:R-:W0:Y:S02]  /*1f10*/  LDC.64 R6, c[0x0][0x3a8] ;  /* 0x0000ea00ff067b82 */ /* 0x000e240000000a00 */
[C---:B0-----:R-:W-:Y:S01]  /*1f20*/  IMAD.WIDE.U32 R6, R4.reuse, 0x10, R6 ;  /* 0x0000001004067825 */ /* 0x041fe200078e0006 */
[----:B------:R-:W-:-:S04]  /*1f30*/  IADD3 R4, PT, PT, R4, 0x20, RZ ;  /* 0x0000002004047810 */ /* 0x000fc80007ffe0ff */
[----:B------:R1:W-:Y:S03]  /*1f40*/  STG.E.128 desc[UR6][R6.64], R172 ;  /* 0x000000ac06007986 */ /* 0x0003e6000c101d06 */
.L_x_64158:
[----:B------:R-:W-:Y:S05]  /*1f50*/  BSYNC.RECONVERGENT B0 ;  /* 0x0000000000007941 */ /* 0x000fea0003800200 */
.L_x_64157:
[----:B------:R-:W-:Y:S04]  /*1f60*/  BSSY.RECONVERGENT B0, `(.L_x_64159) ;  /* 0x000001a000007945 */ /* 0x000fe80003800200 */
[----:B------:R-:W-:Y:S05]  /*1f70*/  @!P6 BRA `(.L_x_64160) ;  /* 0x000000000060e947 */ /* 0x000fea0003800000 */
[----:B------:R-:W-:Y:S01]  /*1f80*/  ISETP.NE.U32.AND P0, PT, RZ, UR8, PT ;  /* 0x00000008ff007c0c */ /* 0x000fe2000bf05070 */
[----:B------:R-:W2:Y:S03]  /*1f90*/  LDC.64 R176, c[0x0][0x390] ;  /* 0x0000e400ffb07b82 */ /* 0x000ea60000000a00 */
[----:B------:R-:W-:-:S13]  /*1fa0*/  ISETP.NE.AND.EX P0, PT, RZ, UR9, PT, P0 ;  /* 0x00000009ff007c0c */ /* 0x000fda000bf05300 */
[----:B01----:R-:W0:Y:S02]  /*1fb0*/  @P0 LDC.64 R6, c[0x0][0x3a0] ;  /* 0x0000e800ff060b82 */ /* 0x003e240000000a00 */
[----:B0-----:R-:W-:-:S05]  /*1fc0*/  @P0 IMAD.WIDE.U32 R6, R4, 0x10, R6 ;  /* 0x0000001004060825 */ /* 0x001fca00078e0006 */
[----:B------:R2:W3:Y:S02]  /*1fd0*/  @P0 LDG.E.128 R164, desc[UR6][R6.64] ;  /* 0x0000000606a40981 */ /* 0x0004e4000c1e1d00 */
[----:B--2---:R-:W-:-:S05]  /*1fe0*/  IMAD.WIDE.U32 R6, R4, 0x10, R176 ;  /* 0x0000001004067825 */ /* 0x004fca00078e00b0 */
[----:B------:R-:W2:Y:S02]  /*1ff0*/  LDG.E.128 R176, desc[UR6][R6.64] ;  /* 0x0000000606b07981 */ /* 0x000ea4000c1e1d00 */
[-C--:B--2--5:R-:W-:Y:S01]  /*2000*/  FMUL.FTZ R6, R176, R2.reuse ;  /* 0x00000002b0067220 */ /* 0x0a4fe20000410000 */
[----:B------:R-:W-:-:S03]  /*2010*/  FMUL.FTZ R7, R177, R2 ;  /* 0x00000002b1077220 */ /* 0x000fc60000410000 */
[CC--:B---3--:R-:W-:Y:S01]  /*2020*/  @P0 FFMA.FTZ R176, R6.reuse, R28.reuse, R164 ;  /* 0x0000001c06b00223 */ /* 0x0c8fe200000100a4 */
        /* <DEDUP_REMOVED lines=13> */
.L_x_64160:
[----:B------:R-:W-:Y:S05]  /*2100*/  BSYNC.RECONVERGENT B0 ;  /* 0x0000000000007941 */ /* 0x000fea0003800200 */
.L_x_64159:
[----:B------:R-:W-:Y:S04]  /*2110*/  BSSY.RECONVERGENT B0, `(.L_x_64161) ;  /* 0x000001a000007945 */ /* 0x000fe80003800200 */
[----:B------:R-:W-:Y:S05]  /*2120*/  @!P4 BRA `(.L_x_64162) ;  /* 0x000000000060c947 */ /* 0x000fea0003800000 */
[----:B------:R-:W-:Y:S01]  /*2130*/  ISETP.NE.U32.AND P0, PT, RZ, UR8, PT ;  /* 0x00000008ff007c0c */ /* 0x000fe2000bf05070 */
[----:B------:R-:W3:Y:S03]  /*2140*/  LDC.64 R180, c[0x0][0x390] ;  /* 0x0000e400ffb47b82 */ /* 0x000ee60000000a00 */
[----:B------:R-:W-:-:S13]  /*2150*/  ISETP.NE.AND.EX P0, PT, RZ, UR9, PT, P0 ;  /* 0x00000009ff007c0c */ /* 0x000fda000bf05300 */
[----:B012---:R-:W0:Y:S02]  /*2160*/  @P0 LDC.64 R6, c[0x0][0x3a0] ;  /* 0x0000e800ff060b82 */ /* 0x007e240000000a00 */
[----:B0-----:R-:W-:-:S05]  /*2170*/  @P0 IMAD.WIDE.U32 R6, R4, 0x10, R6 ;  /* 0x0000001004060825 */ /* 0x001fca00078e0006 */
[----:B------:R3:W2:Y:S02]  /*2180*/  @P0 LDG.E.128 R164, desc[UR6][R6.64] ;  /* 0x0000000606a40981 */ /* 0x0006a4000c1e1d00 */
[----:B---3--:R-:W-:-:S05]  /*2190*/  IMAD.WIDE.U32 R6, R4, 0x10, R180 ;  /* 0x0000001004067825 */ /* 0x008fca00078e00b4 */
        /* <DEDUP_REMOVED lines=17> */
.L_x_64162:
[----:B------:R-:W-:Y:S05]  /*22b0*/  BSYNC.RECONVERGENT B0 ;  /* 0x0000000000007941 */ /* 0x000fea0003800200 */
.L_x_64161:
[----:B------:R-:W-:Y:S04]  /*22c0*/  BSSY.RECONVERGENT B0, `(.L_x_64163) ;  /* 0x000001a000007945 */ /* 0x000fe80003800200 */
[----:B------:R-:W-:Y:S05]  /*22d0*/  @!P3 BRA `(.L_x_64164) ;  /* 0x000000000060b947 */ /* 0x000fea0003800000 */
[----:B------:R-:W-:Y:S01]  /*22e0*/  ISETP.NE.U32.AND P0, PT, RZ, UR8, PT ;  /* 0x00000008ff007c0c */ /* 0x000fe2000bf05070 */
[----:B------:R-:W4:Y:S03]  /*22f0*/  LDC.64 R184, c[0x0][0x390] ;  /* 0x0000e400ffb87b82 */ /* 0x000f260000000a00 */
[----:B------:R-:W-:-:S13]  /*2300*/  ISETP.NE.AND.EX P0, PT, RZ, UR9, PT, P0 ;  /* 0x00000009ff007c0c */ /* 0x000fda000bf05300 */
[----:B0123--:R-:W0:Y:S02]  /*2310*/  @P0 LDC.64 R6, c[0x0][0x3a0] ;  /* 0x0000e800ff060b82 */ /* 0x00fe240000000a00 */
[----:B0-----:R-:W-:-:S05]  /*2320*/  @P0 IMAD.WIDE.U32 R6, R4, 0x10, R6 ;  /* 0x0000001004060825 */ /* 0x001fca00078e0006 */
[----:B------:R4:W2:Y:S02]  /*2330*/  @P0 LDG.E.128 R164, desc[UR6][R6.64] ;  /* 0x0000000606a40981 */ /* 0x0008a4000c1e1d00 */
[----:B----4-:R-:W-:-:S05]  /*2340*/  IMAD.WIDE.U32 R6, R4, 0x10, R184 ;  /* 0x0000001004067825 */ /* 0x010fca00078e00b8 */
        /* <DEDUP_REMOVED lines=17> */
.L_x_64164:
[----:B------:R-:W-:Y:S05]  /*2460*/  BSYNC.RECONVERGENT B0 ;  /* 0x0000000000007941 */ /* 0x000fea0003800200 */
.L_x_64163:
[----:B------:R-:W-:Y:S04]  /*2470*/  BSSY.RECONVERGENT B0, `(.L_x_64165) ;  /* 0x000001a000007945 */ /* 0x000fe80003800200 */
[----:B------:R-:W-:Y:S05]  /*2480*/  @!P2 BRA `(.L_x_64166) ;  /* 0x000000000060a947 */ /* 0x000fea0003800000 */
[----:B------:R-:W-:Y:S01]  /*2490*/  ISETP.NE.U32.AND P0, PT, RZ, UR8, PT ;  /* 0x00000008ff007c0c */ /* 0x000fe2000bf05070 */
[----:B------:R-:W0:Y:S03]  /*24a0*/  LDC.64 R188, c[0x0][0x390] ;  /* 0x0000e400ffbc7b82 */ /* 0x000e260000000a00 */
[----:B------:R-:W-:-:S13]  /*24b0*/  ISETP.NE.AND.EX P0, PT, RZ, UR9, PT, P0 ;  /* 0x00000009ff007c0c */ /* 0x000fda000bf05300 */
[----:B01234-:R-:W0:Y:S02]  /*24c0*/  @P0 LDC.64 R6, c[0x0][0x3a0] ;  /* 0x0000e800ff060b82 */ /* 0x01fe240000000a00 */
[----:B0-----:R-:W-:-:S05]  /*24d0*/  @P0 IMAD.WIDE.U32 R6, R4, 0x10, R6 ;  /* 0x0000001004060825 */ /* 0x001fca00078e0006 */
[----:B------:R0:W2:Y:S02]  /*24e0*/  @P0 LDG.E.128 R164, desc[UR6][R6.64] ;  /* 0x0000000606a40981 */ /* 0x0000a4000c1e1d00 */
[----:B0-----:R-:W-:-:S05]  /*24f0*/  IMAD.WIDE.U32 R6, R4, 0x10, R188 ;  /* 0x0000001004067825 */ /* 0x001fca00078e00bc */
        /* <DEDUP_REMOVED lines=17> */
.L_x_64166:
[----:B------:R-:W-:Y:S05]  /*2610*/  BSYNC.RECONVERGENT B0 ;  /* 0x0000000000007941 */ /* 0x000fea0003800200 */
.L_x_64165:
        /* <DEDUP_REMOVED lines=29> */
.L_x_64168:
[----:B------:R-:W-:Y:S05]  /*27f0*/  BSYNC.RECONVERGENT B0 ;  /* 0x0000000000007941 */ /* 0x000fea0003800200 */
.L_x_64167:
        /* <DEDUP_REMOVED lines=29> */
.L_x_64170:
[----:B------:R-:W-:Y:S05]  /*29d0*/  BSYNC.RECONVERGENT B0 ;  /* 0x0000000000007941 */ /* 0x000fea0003800200 */
.L_x_64169:
        /* <DEDUP_REMOVED lines=29> */
.L_x_64172:
[----:B------:R-:W-:Y:S05]  /*2bb0*/  BSYNC.RECONVERGENT B0 ;  /* 0x0000000000007941 */ /* 0x000fea0003800200 */
.L_x_64171:
        /* <DEDUP_REMOVED lines=29> */
.L_x_64174:
[----:B------:R-:W-:Y:S05]  /*2d90*/  BSYNC.RECONVERGENT B0 ;  /* 0x0000000000007941 */ /* 0x000fea0003800200 */
.L_x_64173:
        /* <DEDUP_REMOVED lines=29> */
.L_x_64176:
[----:B------:R-:W-:Y:S05]  /*2f70*/  BSYNC.RECONVERGENT B0 ;  /* 0x0000000000007941 */ /* 0x000fea0003800200 */
.L_x_64175:
        /* <DEDUP_REMOVED lines=29> */
.L_x_64178:
[----:B------:R-:W-:Y:S05]  /*3150*/  BSYNC.RECONVERGENT B0 ;  /* 0x0000000000007941 */ /* 0x000fea0003800200 */
.L_x_64177:
        /* <DEDUP_REMOVED lines=29> */
.L_x_64180:
[----:B------:R-:W-:Y:S05]  /*3330*/  BSYNC.RECONVERGENT B0 ;  /* 0x0000000000007941 */ /* 0x000fea0003800200 */
.L_x_64179:
        /* <DEDUP_REMOVED lines=29> */
.L_x_64182:
[----:B------:R-:W-:Y:S05]  /*3510*/  BSYNC.RECONVERGENT B0 ;  /* 0x0000000000007941 */ /* 0x000fea0003800200 */
.L_x_64181:
        /* <DEDUP_REMOVED lines=29> */
.L_x_64184:
[----:B------:R-:W-:Y:S05]  /*36f0*/  BSYNC.RECONVERGENT B0 ;  /* 0x0000000000007941 */ /* 0x000fea0003800200 */
.L_x_64183:
        /* <DEDUP_REMOVED lines=14> */
[-C--:B------:R-:W-:Y:S01]  /*37e0*/  FMUL.FTZ R7, R229, R2.reuse ;  /* 0x00000002e5077220 */ /* 0x080fe20000410000 */
[-C--:B------:R-:W-:Y:S01]  /*37f0*/  FMUL.FTZ R232, R230, R2.reuse ;  /* 0x00000002e6e87220 */ /* 0x080fe20000410000 */
[----:B------:R-:W-:Y:S01]  /*3800*/  FMUL.FTZ R2, R231, R2 ;  /* 0x00000002e7027220 */ /* 0x000fe20000410000 */
[CC--:B--2---:R-:W-:Y:S01]  /*3810*/  @P0 FFMA.FTZ R228, R6.reuse, R152.reuse, R164 ;  /* 0x0000009806e40223 */ /* 0x0c4fe200000100a4 */
[CC--:B------:R-:W-:Y:S01]  /*3820*/  @P0 FFMA.FTZ R229, R7.reuse, R153.reuse, R165 ;  /* 0x0000009907e50223 */ /* 0x0c0fe200000100a5 */
[----:B------:R-:W-:Y:S01]  /*3830*/  @!P0 FMUL.FTZ R228, R6, R152 ;  /* 0x0000009806e48220 */ /* 0x000fe20000410000 */
[----:B------:R-:W-:Y:S01]  /*3840*/  @!P0 FMUL.FTZ R229, R7, R153 ;  /* 0x0000009907e58220 */ /* 0x000fe20000410000 */
[-C--:B------:R-:W-:Y:S01]  /*3850*/  @P0 FFMA.FTZ R230, R232, R154.reuse, R166 ;  /* 0x0000009ae8e60223 */ /* 0x080fe200000100a6 */
[----:B------:R-:W0:Y:S01]  /*3860*/  LDC.64 R6, c[0x0][0x3a8] ;  /* 0x0000ea00ff067b82 */ /* 0x000e220000000a00 */
[-C--:B------:R-:W-:Y:S01]  /*3870*/  @P0 FFMA.FTZ R231, R2, R155.reuse, R167 ;  /* 0x0000009b02e70223 */ /* 0x080fe200000100a7 */
[----:B------:R-:W-:Y:S01]  /*3880*/  @!P0 FMUL.FTZ R230, R232, R154 ;  /* 0x0000009ae8e68220 */ /* 0x000fe20000410000 */
[----:B------:R-:W-:Y:S01]  /*3890*/  @!P0 FMUL.FTZ R231, R2, R155 ;  /* 0x0000009b02e78220 */ /* 0x000fe20000410000 */
[----:B0-----:R-:W-:-:S05]  /*38a0*/  IMAD.WIDE.U32 R6, R4, 0x10, R6 ;  /* 0x0000001004067825 */ /* 0x001fca00078e0006 */
[----:B------:R0:W-:Y:S02]  /*38b0*/  STG.E.128 desc[UR6][R6.64], R228 ;  /* 0x000000e406007986 */ /* 0x0001e4000c101d06 */
.L_x_64186:
[----:B------:R-:W-:Y:S05]  /*38c0*/  BSYNC.RECONVERGENT B0 ;  /* 0x0000000000007941 */ /* 0x000fea0003800200 */
.L_x_64185:
[----:B-----5:R-:W-:Y:S01]  /*38d0*/  FADD.FTZ R2, RZ, R168 ;  /* 0x000000a8ff027221 */ /* 0x020fe20000010000 */
        /* <DEDUP_REMOVED lines=11> */
[----:B------:R-:W-:-:S04]  /*3990*/  LOP3.LUT R3, R3, 0xfffffffe, RZ, 0xc0, !PT ;  /* 0xfffffffe03037812 */ /* 0x000fc800078ec0ff */
[----:B01234-:R-:W-:-:S05]  /*39a0*/  FSEL R7, R2, RZ, P5 ;  /* 0x000000ff02077208 */ /* 0x01ffca0002800000 */
        /* <DEDUP_REMOVED lines=252> */
.L_x_64232:
        /* <DEDUP_REMOVED lines=17> */
[----:B------:R1:W-:Y:S04]  /*4a80*/  STL [R1+0x5c], R13 ;  /* 0x00005c0d01007387 */ /* 0x0003e80000100800 */
[----:B-1----:R-:W2:Y:S04]  /*4a90*/  LDL R13, [R1+0x40] ;  /* 0x00004000010d7983 */ /* 0x002ea80000100800 */
[----:B------:R1:W-:Y:S04]  /*4aa0*/  STL [R1+0x58], R12 ;  /* 0x0000580c01007387 */ /* 0x0003e80000100800 */
[----:B-1----:R-:W3:Y:S04]  /*4ab0*/  LDL R12, [R1+0x44] ;  /* 0x00004400010c7983 */ /* 0x002ee80000100800 */
[----:B------:R1:W-:Y:S04]  /*4ac0*/  STL [R1+0x54], R3 ;  /* 0x0000540301007387 */ /* 0x0003e80000100800 */
[----:B-1----:R-:W4:Y:S04]  /*4ad0*/  LDL R3, [R1+0x48] ;  /* 0x0000480001037983 */ /* 0x002f280000100800 */
[----:B------:R1:W-:Y:S04]  /*4ae0*/  STL [R1+0x50], R0 ;  /* 0x0000500001007387 */ /* 0x0003e80000100800 */
[----:B-1----:R-:W4:Y:S01]  /*4af0*/  LDL R0, [R1+0x4c] ;  /* 0x00004c0001007983 */ /* 0x002f220000100800 */
[--C-:B0-----:R-:W-:Y:S01]  /*4b00*/  FADD.FTZ R6, R168, -R2.reuse ;  /* 0x80000002a8067221 */ /* 0x101fe20000010000 */
[--C-:B------:R-:W-:Y:S01]  /*4b10*/  FADD.FTZ R233, R169, -R2.reuse ;  /* 0x80000002a9e97221 */ /* 0x100fe20000010000 */
[----:B------:R-:W-:-:S02]  /*4b20*/  FADD.FTZ R7, R170, -R2 ;  /* 0x80000002aa077221 */ /* 0x000fc40000010000 */
[C---:B------:R-:W-:Y:S01]  /*4b30*/  FMUL.FTZ R232, R4.reuse, R6 ;  /* 0x0000000604e87220 */ /* 0x040fe20000410000 */
[----:B------:R-:W-:Y:S01]  /*4b40*/  FADD.FTZ R6, R171, -R2 ;  /* 0x80000002ab067221 */ /* 0x000fe20000010000 */
[C---:B------:R-:W-:Y:S01]  /*4b50*/  FMUL.FTZ R233, R4.reuse, R233 ;  /* 0x000000e904e97220 */ /* 0x040fe20000410000 */
[C---:B------:R-:W-:Y:S02]  /*4b60*/  FMUL.FTZ R234, R4.reuse, R7 ;  /* 0x0000000704ea7220 */ /* 0x040fe40000410000 */
[----:B------:R-:W-:Y:S02]  /*4b70*/  FMUL.FTZ R235, R4, R6 ;  /* 0x0000000604eb7220 */ /* 0x000fe40000410000 */
[----:B------:R-:W0:Y:S02]  /*4b80*/  LDC.64 R6, c[0x0][0x428] ;  /* 0x00010a00ff067b82 */ /* 0x000e240000000a00 */
[----:B0-----:R-:W-:-:S04]  /*4b90*/  IMAD.WIDE.U32 R6, R5, 0x10, R6 ;  /* 0x0000001005067825 */ /* 0x001fc800078e0006 */
[----:B--2---:R-:W-:Y:S02]  /*4ba0*/  FFMA.FTZ R232, R232, R13, R8 ;  /* 0x0000000de8e87223 */ /* 0x004fe40000010008 */
[----:B------:R1:W5:Y:S01]  /*4bb0*/  LDL.LU R13, [R1+0x5c] ;  /* 0x00005c00010d7983 */ /* 0x0003620000300800 */
[----:B---3--:R-:W-:-:S03]  /*4bc0*/  FFMA.FTZ R233, R233, R12, R9 ;  /* 0x0000000ce9e97223 */ /* 0x008fc60000010009 */
[----:B------:R1:W5:Y:S01]  /*4bd0*/  LDL.LU R12, [R1+0x58] ;  /* 0x00005800010c7983 */ /* 0x0003620000300800 */
[----:B----4-:R-:W-:-:S03]  /*4be0*/  FFMA.FTZ R234, R234, R3, R10 ;  /* 0x00000003eaea7223 */ /* 0x010fc6000001000a */
[----:B------:R1:W5:Y:S01]  /*4bf0*/  LDL.LU R3, [R1+0x54] ;  /* 0x0000540001037983 */ /* 0x0003620000300800 */
[----:B------:R-:W-:-:S03]  /*4c00*/  FFMA.FTZ R235, R235, R0, R11 ;  /* 0x00000000ebeb7223 */ /* 0x000fc6000001000b */
[----:B------:R1:W5:Y:S01]  /*4c10*/  LDL.LU R0, [R1+0x50] ;  /* 0x0000500001007983 */ /* 0x0003620000300800 */
[----:B------:R-:W-:-:S03]  /*4c20*/  IADD3 R5, PT, PT, R5, 0x20, RZ ;  /* 0x0000002005057810 */ /* 0x000fc60007ffe0ff */
[----:B------:R1:W-:Y:S04]  /*4c30*/  STG.E.128 desc[UR6][R6.64], R232 ;  /* 0x000000e806007986 */ /* 0x0003e8000c101d06 */
.L_x_64189:
[----:B------:R-:W-:Y:S05]  /*4c40*/  BSYNC.RECONVERGENT B0 ;  /* 0x0000000000007941 */ /* 0x000fea0003800200 */
.L_x_64188:
[----:B-----5:R-:W-:Y:S01]  /*4c50*/  ISETP.GE.U32.AND P0, PT, R0, 0x40, PT ;  /* 0x000000400000780c */ /* 0x020fe20003f06070 */
[----:B------:R-:W-:-:S12]  /*4c60*/  BSSY.RECONVERGENT B0, `(.L_x_64190) ;  /* 0x000001e000007945 */ /* 0x000fd80003800200 */
[----:B------:R-:W-:Y:S05]  /*4c70*/  @!P0 BRA `(.L_x_64191) ;  /* 0x0000000000708947 */ /* 0x000fea0003800000 */
[----:B------:R2:W-:Y:S04]  /*4c80*/  STL [R1+0x5c], R9 ;  /* 0x00005c0901007387 */ /* 0x0005e80000100800 */
[----:B--2---:R-:W2:Y:S04]  /*4c90*/  LDL R9, [R1+0x30] ;  /* 0x0000300001097983 */ /* 0x004ea80000100800 */
[----:B------:R3:W-:Y:S04]  /*4ca0*/  STL [R1+0x58], R8 ;  /* 0x0000580801007387 */ /* 0x0007e80000100800 */
[----:B---3--:R-:W3:Y:S04]  /*4cb0*/  LDL R8, [R1+0x34] ;  /* 0x0000340001087983 */ /* 0x008ee80000100800 */
[----:B------:R4:W-:Y:S04]  /*4cc0*/  STL [R1+0x54], R3 ;  /* 0x0000540301007387 */ /* 0x0009e80000100800 */
[----:B----4-:R-:W4:Y:S04]  /*4cd0*/  LDL R3, [R1+0x38] ;  /* 0x0000380001037983 */ /* 0x010f280000100800 */
[----:B------:R0:W-:Y:S04]  /*4ce0*/  STL [R1+0x50], R0 ;  /* 0x0000500001007387 */ /* 0x0001e80000100800 */
[----:B0-----:R-:W4:Y:S01]  /*4cf0*/  LDL R0, [R1+0x3c] ;  /* 0x00003c0001007983 */ /* 0x001f220000100800 */
[--C-:B-1----:R-:W-:Y:S01]  /*4d00*/  FADD.FTZ R6, R172, -R2.reuse ;  /* 0x80000002ac067221 */ /* 0x102fe20000010000 */
        /* <DEDUP_REMOVED lines=19> */
.L_x_64191:
[----:B------:R-:W-:Y:S05]  /*4e40*/  BSYNC.RECONVERGENT B0 ;  /* 0x0000000000007941 */ /* 0x000fea0003800200 */
.L_x_64190:
[----:B-----5:R-:W-:Y:S01]  /*4e50*/  ISETP.GE.U32.AND P0, PT, R0, 0x60, PT ;  /* 0x000000600000780c */ /* 0x020fe20003f06070 */
[----:B------:R-:W-:-:S12]  /*4e60*/  BSSY.RECONVERGENT B0, `(.L_x_64192) ;  /* 0x000001e000007945 */ /* 0x000fd80003800200 */
[----:B------:R-:W-:Y:S05]  /*4e70*/  @!P0 BRA `(.L_x_64193) ;  /* 0x0000000000708947 */ /* 0x000fea0003800000 */
[----:B------:R3:W-:Y:S04]  /*4e80*/  STL [R1+0x5c], R9 ;  /* 0x00005c0901007387 */ /* 0x0007e80000100800 */
[----:B---3--:R-:W3:Y:S04]  /*4e90*/  LDL R9, [R1+0x20] ;  /* 0x0000200001097983 */ /* 0x008ee80000100800 */
[----:B------:R4:W-:Y:S04]  /*4ea0*/  STL [R1+0x58], R8 ;  /* 0x0000580801007387 */ /* 0x0009e80000100800 */
[----:B----4-:R-:W4:Y:S04]  /*4eb0*/  LDL R8, [R1+0x24] ;  /* 0x0000240001087983 */ /* 0x010f280000100800 */
[----:B------:R0:W-:Y:S04]  /*4ec0*/  STL [R1+0x54], R3 ;  /* 0x0000540301007387 */ /* 0x0001e80000100800 */
[----:B0-----:R-:W4:Y:S04]  /*4ed0*/  LDL R3, [R1+0x28] ;  /* 0x0000280001037983 */ /* 0x001f280000100800 */
[----:B------:R0:W-:Y:S04]  /*4ee0*/  STL [R1+0x50], R0 ;  /* 0x0000500001007387 */ /* 0x0001e80000100800 */
[----:B0-----:R-:W4:Y:S01]  /*4ef0*/  LDL R0, [R1+0x2c] ;  /* 0x00002c0001007983 */ /* 0x001f220000100800 */
[--C-:B-12---:R-:W-:Y:S01]  /*4f00*/  FADD.FTZ R6, R176, -R2.reuse ;  /* 0x80000002b0067221 */ /* 0x106fe20000010000 */
        /* <DEDUP_REMOVED lines=9> */
[----:B---3--:R-:W-:Y:S02]  /*4fa0*/  FFMA.FTZ R232, R232, R9, R24 ;  /* 0x00000009e8e87223 */ /* 0x008fe40000010018 */
[----:B------:R3:W5:Y:S01]  /*4fb0*/  LDL.LU R9, [R1+0x5c] ;  /* 0x00005c0001097983 */ /* 0x0007620000300800 */
[----:B----4-:R-:W-:-:S03]  /*4fc0*/  FFMA.FTZ R233, R233, R8, R25 ;  /* 0x00000008e9e97223 */ /* 0x010fc60000010019 */
[----:B------:R3:W5:Y:S01]  /*4fd0*/  LDL.LU R8, [R1+0x58] ;  /* 0x0000580001087983 */ /* 0x0007620000300800 */
[----:B------:R-:W-:-:S03]  /*4fe0*/  FFMA.FTZ R234, R234, R3, R26 ;  /* 0x00000003eaea7223 */ /* 0x000fc6000001001a */
[----:B------:R3:W5:Y:S01]  /*4ff0*/  LDL.LU R3, [R1+0x54] ;  /* 0x0000540001037983 */ /* 0x0007620000300800 */
[----:B------:R-:W-:-:S03]  /*5000*/  FFMA.FTZ R235, R235, R0, R27 ;  /* 0x00000000ebeb7223 */ /* 0x000fc6000001001b */
[----:B------:R3:W5:Y:S01]  /*5010*/  LDL.LU R0, [R1+0x50] ;  /* 0x0000500001007983 */ /* 0x0007620000300800 */
[----:B------:R-:W-:-:S03]  /*5020*/  IADD3 R5, PT, PT, R5, 0x20, RZ ;  /* 0x0000002005057810 */ /* 0x000fc60007ffe0ff */
[----:B------:R3:W-:Y:S04]  /*5030*/  STG.E.128 desc[UR6][R6.64], R232 ;  /* 0x000000e806007986 */ /* 0x0007e8000c101d06 */
.L_x_64193:
[----:B------:R-:W-:Y:S05]  /*5040*/  BSYNC.RECONVERGENT B0 ;  /* 0x0000000000007941 */ /* 0x000fea0003800200 */
.L_x_64192:
[----:B-----5:R-:W-:Y:S01]  /*5050*/  ISETP.GE.U32.AND P0, PT, R0, 0x80, PT ;  /* 0x000000800000780c */ /* 0x020fe20003f06070 */
[----:B------:R-:W-:-:S12]  /*5060*/  BSSY.RECONVERGENT B0, `(.L_x_64194) ;  /* 0x000001e000007945 */ /* 0x000fd80003800200 */
[----:B------:R-:W-:Y:S05]  /*5070*/  @!P0 BRA `(.L_x_64195) ;  /* 0x0000000000708947 */ /* 0x000fea0003800000 */
[----:B------:R4:W-:Y:S04]  /*5080*/  STL [R1+0x5c], R9 ;  /* 0x00005c0901007387 */ /* 0x0009e80000100800 */
[----:B----4-:R-:W4:Y:S04]  /*5090*/  LDL R9, [R1+0x10] ;  /* 0x0000100001097983 */ /* 0x010f280000100800 */
[----:B------:R0:W-:Y:S04]  /*50a0*/  STL [R1+0x58], R8 ;  /* 0x0000580801007387 */ /* 0x0001e80000100800 */
[----:B0-----:R-:W4:Y:S04]  /*50b0*/  LDL R8, [R1+0x14] ;  /* 0x0000140001087983 */ /* 0x001f280000100800 */
[----:B------:R0:W-:Y:S04]  /*50c0*/  STL [R1+0x54], R3 ;  /* 0x0000540301007387 */ /* 0x0001e80000100800 */
[----:B0-----:R-:W4:Y:S04]  /*50d0*/  LDL R3, [R1+0x18] ;  /* 0x0000180001037983 */ /* 0x001f280000100800 */
[----:B------:R0:W-:Y:S04]  /*50e0*/  STL [R1+0x50], R0 ;  /* 0x0000500001007387 */ /* 0x0001e80000100800 */
[----:B0-----:R-:W4:Y:S01]  /*50f0*/  LDL R0, [R1+0x1c] ;  /* 0x00001c0001007983 */ /* 0x001f220000100800 */
[--C-:B-123--:R-:W-:Y:S01]  /*5100*/  FADD.FTZ R6, R180, -R2.reuse ;  /* 0x80000002b4067221 */ /* 0x10efe20000010000 */
        /* <DEDUP_REMOVED lines=9> */
[----:B----4-:R-:W-:Y:S02]  /*51a0*/  FFMA.FTZ R232, R232, R9, R32 ;  /* 0x00000009e8e87223 */ /* 0x010fe40000010020 */
[----:B------:R4:W5:Y:S01]  /*51b0*/  LDL.LU R9, [R1+0x5c] ;  /* 0x00005c0001097983 */ /* 0x0009620000300800 */
[----:B------:R-:W-:-:S03]  /*51c0*/  FFMA.FTZ R233, R233, R8, R33 ;  /* 0x00000008e9e97223 */ /* 0x000fc60000010021 */
[----:B------:R4:W5:Y:S01]  /*51d0*/  LDL.LU R8, [R1+0x58] ;  /* 0x0000580001087983 */ /* 0x0009620000300800 */
[----:B------:R-:W-:-:S03]  /*51e0*/  FFMA.FTZ R234, R234, R3, R34 ;  /* 0x00000003eaea7223 */ /* 0x000fc60000010022 */
[----:B------:R4:W5:Y:S01]  /*51f0*/  LDL.LU R3, [R1+0x54] ;  /* 0x0000540001037983 */ /* 0x0009620000300800 */
[----:B------:R-:W-:-:S03]  /*5200*/  FFMA.FTZ R235, R235, R0, R35 ;  /* 0x00000000ebeb7223 */ /* 0x000fc60000010023 */
[----:B------:R4:W5:Y:S01]  /*5210*/  LDL.LU R0, [R1+0x50] ;  /* 0x0000500001007983 */ /* 0x0009620000300800 */
[----:B------:R-:W-:-:S03]  /*5220*/  IADD3 R5, PT, PT, R5, 0x20, RZ ;  /* 0x0000002005057810 */ /* 0x000fc60007ffe0ff */
[----:B------:R4:W-:Y:S04]  /*5230*/  STG.E.128 desc[UR6][R6.64], R232 ;  /* 0x000000e806007986 */ /* 0x0009e8000c101d06 */
.L_x_64195:
[----:B------:R-:W-:Y:S05]  /*5240*/  BSYNC.RECONVERGENT B0 ;  /* 0x0000000000007941 */ /* 0x000fea0003800200 */
.L_x_64194:
[----:B-----5:R-:W-:Y:S01]  /*5250*/  ISETP.GE.U32.AND P0, PT, R0, 0xa0, PT ;  /* 0x000000a00000780c */ /* 0x020fe20003f06070 */
[----:B------:R-:W-:-:S12]  /*5260*/  BSSY.RECONVERGENT B0, `(.L_x_64196) ;  /* 0x000001e000007945 */ /* 0x000fd80003800200 */
[----:B------:R-:W-:Y:S05]  /*5270*/  @!P0 BRA `(.L_x_64197) ;  /* 0x0000000000708947 */ /* 0x000fea0003800000 */
[----:B------:R0:W-:Y:S04]  /*5280*/  STL [R1+0x5c], R9 ;  /* 0x00005c0901007387 */ /* 0x0001e80000100800 */
[----:B0-----:R-:W2:Y:S04]  /*5290*/  LDL R9, [R1] ;  /* 0x0000000001097983 */ /* 0x001ea80000100800 */
[----:B------:R0:W-:Y:S04]  /*52a0*/  STL [R1+0x58], R8 ;  /* 0x0000580801007387 */ /* 0x0001e80000100800 */
[----:B0-----:R-:W2:Y:S04]  /*52b0*/  LDL R8, [R1+0x4] ;  /* 0x0000040001087983 */ /* 0x001ea80000100800 */
[----:B------:R0:W-:Y:S04]  /*52c0*/  STL [R1+0x54], R3 ;  /* 0x0000540301007387 */ /* 0x0001e80000100800 */
[----:B0-----:R-:W2:Y:S04]  /*52d0*/  LDL R3, [R1+0x8] ;  /* 0x0000080001037983 */ /* 0x001ea80000100800 */
[----:B------:R0:W-:Y:S04]  /*52e0*/  STL [R1+0x50], R0 ;  /* 0x0000500001007387 */ /* 0x0001e80000100800 */
[----:B0-----:R-:W2:Y:S02]  /*52f0*/  LDL R0, [R1+0xc] ;  /* 0x00000c0001007983 */ /* 0x001ea40000100800 */
[--C-:B-1234-:R-:W-:Y:S01]  /*5300*/  FADD.FTZ R6, R184, -R2.reuse ;  /* 0x80000002b8067221 */ /* 0x11efe20000010000 */
        /* <DEDUP_REMOVED lines=9> */
[----:B------:R-:W-:Y:S02]  /*53a0*/  FFMA.FTZ R232, R232, R9, R40 ;  /* 0x00000009e8e87223 */ /* 0x000fe40000010028 */
        /* <DEDUP_REMOVED lines=9> */
.L_x_64197:
[----:B------:R-:W-:Y:S05]  /*5440*/  BSYNC.RECONVERGENT B0 ;  /* 0x0000000000007941 */ /* 0x000fea0003800200 */
.L_x_64196:
[----:B-----5:R-:W-:Y:S01]  /*5450*/  ISETP.GE.U32.AND P0, PT, R0, 0xc0, PT ;  /* 0x000000c00000780c */ /* 0x020fe20003f06070 */
[----:B------:R-:W-:-:S12]  /*5460*/  BSSY.RECONVERGENT B0, `(.L_x_64198) ;  /* 0x0000012000007945 */ /* 0x000fd80003800200 */
[----:B------:R-:W-:Y:S05]  /*5470*/  @!P0 BRA `(.L_x_64199) ;  /* 0x0000000000408947 */ /* 0x000fea0003800000 */
[--C-:B01234-:R-:W-:Y:S01]  /*5480*/  FADD.FTZ R6, R188, -R2.reuse ;  /* 0x80000002bc067221 */ /* 0x11ffe20000010000 */
[--C-:B------:R-:W-:Y:S01]  /*5490*/  FADD.FTZ R7, R190, -R2.reuse ;  /* 0x80000002be077221 */ /* 0x100fe20000010000 */
[--C-:B------:R-:W-:Y:S02]  /*54a0*/  FADD.FTZ R233, R189, -R2.reuse ;  /* 0x80000002bde97221 */ /* 0x100fe40000010000 */
[C---:B------:R-:W-:Y:S01]  /*54b0*/  FMUL.FTZ R232, R4.reuse, R6 ;  /* 0x0000000604e87220 */ /* 0x040fe20000410000 */
[----:B------:R-:W-:Y:S01]  /*54c0*/  FADD.FTZ R6, R191, -R2 ;  /* 0x80000002bf067221 */ /* 0x000fe20000010000 */
[C---:B------:R-:W-:Y:S01]  /*54d0*/  FMUL.FTZ R234, R4.reuse, R7 ;  /* 0x0000000704ea7220 */ /* 0x040fe20000410000 */
[----:B------:R-:W-:Y:S01]  /*54e0*/  FMUL.FTZ R233, R4, R233 ;  /* 0x000000e904e97220 */ /* 0x000fe20000410000 */
[----:B------:R-:W-:Y:S01]  /*54f0*/  FFMA.FTZ R232, R232, R248, R48 ;  /* 0x000000f8e8e87223 */ /* 0x000fe20000010030 */
[----:B------:R-:W-:Y:S01]  /*5500*/  FMUL.FTZ R235, R4, R6 ;  /* 0x0000000604eb7220 */ /* 0x000fe20000410000 */
[----:B------:R-:W-:Y:S01]  /*5510*/  FFMA.FTZ R234, R234, R250, R50 ;  /* 0x000000faeaea7223 */ /* 0x000fe20000010032 */
[----:B------:R-:W0:Y:S01]  /*5520*/  LDC.64 R6, c[0x0][0x428] ;  /* 0x00010a00ff067b82 */ /* 0x000e220000000a00 */
[----:B------:R-:W-:Y:S01]  /*5530*/  FFMA.FTZ R233, R233, R249, R49 ;  /* 0x000000f9e9e97223 */ /* 0x000fe20000010031 */
[----:B------:R-:W-:Y:S01]  /*5540*/  FFMA.FTZ R235, R235, R251, R51 ;  /* 0x000000fbebeb7223 */ /* 0x000fe20000010033 */
[C---:B0-----:R-:W-:Y:S01]  /*5550*/  IMAD.WIDE.U32 R6, R5.reuse, 0x10, R6 ;  /* 0x0000001005067825 */ /* 0x041fe200078e0006 */
[----:B------:R-:W-:-:S04]  /*5560*/  IADD3 R5, PT, PT, R5, 0x20, RZ ;  /* 0x0000002005057810 */ /* 0x000fc80007ffe0ff */
[----:B------:R0:W-:Y:S03]  /*5570*/  STG.E.128 desc[UR6][R6.64], R232 ;  /* 0x000000e806007986 */ /* 0x0001e6000c101d06 */
.L_x_64199:
[----:B------:R-:W-:Y:S05]  /*5580*/  BSYNC.RECONVERGENT B0 ;  /* 0x0000000000007941 */ /* 0x000fea0003800200 */
.L_x_64198:
[----:B------:R-:W-:Y:S01]  /*5590*/  ISETP.GE.U32.AND P0, PT, R0, 0xe0, PT ;  /* 0x000000e00000780c */ /* 0x000fe20003f06070 */
        /* <DEDUP_REMOVED lines=18> */
.L_x_64201:
[----:B------:R-:W-:Y:S05]  /*56c0*/  BSYNC.RECONVERGENT B0 ;  /* 0x0000000000007941 */ /* 0x000fea0003800200 */
.L_x_64200:
        /* <DEDUP_REMOVED lines=19> */
.L_x_64203:
[----:B------:R-:W-:Y:S05]  /*5800*/  BSYNC.RECONVERGENT B0 ;  /* 0x0000000000007941 */ /* 0x000fea0003800200 */
.L_x_64202:
        /* <DEDUP_REMOVED lines=19> */
.L_x_64205:
[----:B------:R-:W-:Y:S05]  /*5940*/  BSYNC.RECONVERGENT B0 ;  /* 0x0000000000007941 */ /* 0x000fea0003800200 */
.L_x_64204:
        /* <DEDUP_REMOVED lines=19> */
.L_x_64207:
[----:B------:R-:W-:Y:S05]  /*5a80*/  BSYNC.RECONVERGENT B0 ;  /* 0x0000000000007941 */ /* 0x000fea0003800200 */
.L_x_64206:
        /* <DEDUP_REMOVED lines=19> */
.L_x_64209:
[----:B------:R-:W-:Y:S05]  /*5bc0*/  BSYNC.RECONVERGENT B0 ;  /* 0x0000000000007941 */ /* 0x000fea0003800200 */
.L_x_64208:
        /* <DEDUP_REMOVED lines=19> */
.L_x_64211:
[----:B------:R-:W-:Y:S05]  /*5d00*/  BSYNC.RECONVERGENT B0 ;  /* 0x0000000000007941 */ /* 0x000fea0003800200 */
.L_x_64210:
        /* <DEDUP_REMOVED lines=19> */
.L_x_64213:
[----:B------:R-:W-:Y:S05]  /*5e40*/  BSYNC.RECONVERGENT B0 ;  /* 0x0000000000007941 */ /* 0x000fea0003800200 */
.L_x_64212:
        /* <DEDUP_REMOVED lines=19> */
.L_x_64215:
[----:B------:R-:W-:Y:S05]  /*5f80*/  BSYNC.RECONVERGENT B0 ;  /* 0x0000000000007941 */ /* 0x000fea0003800200 */
.L_x_64214:
        /* <DEDUP_REMOVED lines=19> */
.L_x_64217:
[----:B------:R-:W-:Y:S05]  /*60c0*/  BSYNC.RECONVERGENT B0 ;  /* 0x0000000000007941 */ /* 0x000fea0003800200 */
.L_x_64216:
        /* <DEDUP_REMOVED lines=10> */
[----:B------:R-:W0:Y:S01]  /*6170*/  LDC.64 R232, c[0x0][0x428] ;  /* 0x00010a00ffe87b82 */ /* 0x000e220000000a00 */
[----:B------:R-:W-:Y:S01]  /*6180*/  FMUL.FTZ R6, R4, R6 ;  /* 0x0000000604067220 */ /* 0x000fe20000410000 */
[----:B------:R-:W-:Y:S01]  /*6190*/  FFMA.FTZ R7, R7, R159, R163 ;  /* 0x0000009f07077223 */ /* 0x000fe200000100a3 */
[----:B------:R-:W-:Y:S01]  /*61a0*/  FFMA.FTZ R4, R234, R156, R160 ;  /* 0x0000009cea047223 */ /* 0x000fe200000100a0 */
[----:B0-----:R-:W-:-:S04]  /*61b0*/  IMAD.WIDE.U32 R232, R5, 0x10, R232 ;  /* 0x0000001005e87825 */ /* 0x001fc800078e00e8 */
[----:B------:R-:W-:Y:S01]  /*61c0*/  FFMA.FTZ R5, R6, R157, R161 ;  /* 0x0000009d06057223 */ /* 0x000fe200000100a1 */
[----:B------:R-:W-:-:S05]  /*61d0*/  FFMA.FTZ R6, R2, R158, R162 ;  /* 0x0000009e02067223 */ /* 0x000fca00000100a2 */
[----:B------:R0:W-:Y:S02]  /*61e0*/  STG.E.128 desc[UR6][R232.64], R4 ;  /* 0x00000004e8007986 */ /* 0x0001e4000c101d06 */
.L_x_64219:
[----:B------:R-:W-:Y:S05]  /*61f0*/  BSYNC.RECONVERGENT B0 ;  /* 0x0000000000007941 */ /* 0x000fea0003800200 */
.L_x_64218:
[----:B0-----:R-:W0:Y:S02]  /*6200*/  LDC.64 R4, c[0x0][0x380] ;  /* 0x0000e000ff047b82 */ /* 0x001e240000000a00 */
[----:B0-----:R-:W-:-:S04]  /*6210*/  LEA R252, R4, R252, 0x2 ;  /* 0x000000fc04fc7211 */ /* 0x001fc800078e10ff */
[----:B------:R-:W-:-:S13]  /*6220*/  ISETP.GE.AND P0, PT, R252, R5, PT ;  /* 0x00000005fc00720c */ /* 0x000fda0003f06270 */
[----:B------:R-:W-:Y:S05]  /*6230*/  @!P0 BRA `(.L_x_64220) ;  /* 0xffffffb400f88947 */ /* 0x000fea000383ffff */
[----:B------:R-:W-:Y:S05]  /*6240*/  EXIT ;  /* 0x000000000000794d */ /* 0x000fea0003800000 */
.L_x_64187:
        /* <DEDUP_REMOVED lines=8> */
.L_x_64222:
[----:B------:R-:W-:Y:S05]  /*62d0*/  BSYNC B0 ;  /* 0x0000000000007941 */ /* 0x000fea0003800000 */
.L_x_64221:
        /* <DEDUP_REMOVED lines=9> */
.L_x_64223:
[----:B------:R-:W-:Y:S02]  /*6370*/  HFMA2 R6, -RZ, RZ, 0, 2.384185791015625e-07 ;  /* 0x00000004ff067431 */ /* 0x000fe400000001ff */
[----:B------:R-:W-:Y:S01]  /*6380*/  FADD.FTZ R7, R7, R2 ;  /* 0x0000000207077221 */ /* 0x000fe20000010000 */
[----:B------:R-:W-:-:S04]  /*6390*/  MOV R2, 0xffffffff ;  /* 0xffffffff00027802 */ /* 0x000fc80000000f00 */
[----:B------:R-:W-:-:S07]  /*63a0*/  MOV R235, R7 ;  /* 0x0000000700eb7202 */ /* 0x000fce0000000f00 */
[----:B------:R-:W-:Y:S05]  /*63b0*/  WARPSYNC.COLLECTIVE R2, `(.L_x_64224) ;  /* 0x0000000002087348 */ /* 0x000fea0003c00000 */
[----:B------:R0:W1:Y:S02]  /*63c0*/  SHFL.BFLY P6, R2, R235, R6, R4 ;  /* 0x0c000006eb027389 */ /* 0x00006400000c0004 */
[----:B01----:R-:W-:Y:S05]  /*63d0*/  ENDCOLLECTIVE ;  /* 0x000000000000791b */ /* 0x003fea0003800000 */
.L_x_64224:
[----:B------:R-:W-:Y:S02]  /*63e0*/  HFMA2 R6, -RZ, RZ, 0, 4.76837158203125e-07 ;  /* 0x00000008ff067431 */ /* 0x000fe400000001ff */
[----:B------:R-:W-:Y:S01]  /*63f0*/  FADD.FTZ R7, R7, R2 ;  /* 0x0000000207077221 */ /* 0x000fe20000010000 */
[----:B------:R-:W-:-:S04]  /*6400*/  MOV R2, 0xffffffff ;  /* 0xffffffff00027802 */ /* 0x000fc80000000f00 */
[----:B------:R-:W-:-:S07]  /*6410*/  MOV R235, R7 ;  /* 0x0000000700eb7202 */ /* 0x000fce0000000f00 */
[----:B------:R-:W-:Y:S05]  /*6420*/  WARPSYNC.COLLECTIVE R2, `(.L_x_64225) ;  /* 0x0000000002087348 */ /* 0x000fea0003c00000 */
[----:B------:R0:W1:Y:S02]  /*6430*/  SHFL.BFLY P6, R2, R235, R6, R4 ;  /* 0x0c000006eb027389 */ /* 0x00006400000c0004 */
[----:B01----:R-:W-:Y:S05]  /*6440*/  ENDCOLLECTIVE ;  /* 0x000000000000791b */ /* 0x003fea0003800000 */
.L_x_64225:
[----:B------:R-:W-:Y:S02]  /*6450*/  HFMA2 R6, -RZ, RZ, 0, 9.5367431640625e-07 ;  /* 0x00000010ff067431 */ /* 0x000fe400000001ff */
[----:B------:R-:W-:Y:S01]  /*6460*/  FADD.FTZ R7, R7, R2 ;  /* 0x0000000207077221 */ /* 0x000fe20000010000 */
[----:B------:R-:W-:-:S04]  /*6470*/  MOV R2, 0xffffffff ;  /* 0xffffffff00027802 */ /* 0x000fc80000000f00 */
[----:B------:R-:W-:-:S07]  /*6480*/  MOV R235, R7 ;  /* 0x0000000700eb7202 */ /* 0x000fce0000000f00 */
[----:B------:R-:W-:Y:S05]  /*6490*/  WARPSYNC.COLLECTIVE R2, `(.L_x_64226) ;  /* 0x0000000002087348 */ /* 0x000fea0003c00000 */
[----:B------:R0:W1:Y:S02]  /*64a0*/  SHFL.BFLY P6, R2, R235, R6, R4 ;  /* 0x0c000006eb027389 */ /* 0x00006400000c0004 */
[----:B01----:R-:W-:Y:S05]  /*64b0*/  ENDCOLLECTIVE ;  /* 0x000000000000791b */ /* 0x003fea0003800000 */
.L_x_64226:
        /* <DEDUP_REMOVED lines=148> */
.L_x_64227:
[----:B------:R-:W-:Y:S02]  /*6e00*/  HFMA2 R6, -RZ, RZ, 0, 1.1920928955078125e-07 ;  /* 0x00000002ff067431 */ /* 0x000fe400000001ff */
[----:B------:R-:W-:Y:S01]  /*6e10*/  FADD.FTZ R7, R7, R2 ;  /* 0x0000000207077221 */ /* 0x000fe20000010000 */
[----:B------:R-:W-:-:S04]  /*6e20*/  MOV R2, 0xffffffff ;  /* 0xffffffff00027802 */ /* 0x000fc80000000f00 */
[----:B------:R-:W-:-:S07]  /*6e30*/  MOV R235, R7 ;  /* 0x0000000700eb7202 */ /* 0x000fce0000000f00 */
[----:B------:R-:W-:Y:S05]  /*6e40*/  WARPSYNC.COLLECTIVE R2, `(.L_x_64228) ;  /* 0x0000000002087348 */ /* 0x000fea0003c00000 */
[----:B------:R0:W1:Y:S02]  /*6e50*/  SHFL.BFLY P6, R2, R235, R6, R4 ;  /* 0x0c000006eb027389 */ /* 0x00006400000c0004 */
[----:B01----:R-:W-:Y:S05]  /*6e60*/  ENDCOLLECTIVE ;  /* 0x000000000000791b */ /* 0x003fea0003800000 */
.L_x_64228:
[----:B------:R-:W-:Y:S02]  /*6e70*/  HFMA2 R6, -RZ, RZ, 0, 2.384185791015625e-07 ;  /* 0x00000004ff067431 */ /* 0x000fe400000001ff */
[----:B------:R-:W-:Y:S01]  /*6e80*/  FADD.FTZ R7, R7, R2 ;  /* 0x0000000207077221 */ /* 0x000fe20000010000 */
[----:B------:R-:W-:-:S04]  /*6e90*/  MOV R2, 0xffffffff ;  /* 0xffffffff00027802 */ /* 0x000fc80000000f00 */
[----:B------:R-:W-:-:S07]  /*6ea0*/  MOV R235, R7 ;  /* 0x0000000700eb7202 */ /* 0x000fce0000000f00 */
[----:B------:R-:W-:Y:S05]  /*6eb0*/  WARPSYNC.COLLECTIVE R2, `(.L_x_64229) ;  /* 0x0000000002087348 */ /* 0x000fea0003c00000 */
[----:B------:R0:W1:Y:S02]  /*6ec0*/  SHFL.BFLY P6, R2, R235, R6, R4 ;  /* 0x0c000006eb027389 */ /* 0x00006400000c0004 */
[----:B01----:R-:W-:Y:S05]  /*6ed0*/  ENDCOLLECTIVE ;  /* 0x000000000000791b */ /* 0x003fea0003800000 */
.L_x_64229:
[----:B------:R-:W-:Y:S02]  /*6ee0*/  HFMA2 R6, -RZ, RZ, 0, 4.76837158203125e-07 ;  /* 0x00000008ff067431 */ /* 0x000fe400000001ff */
[----:B------:R-:W-:Y:S01]  /*6ef0*/  FADD.FTZ R7, R7, R2 ;  /* 0x0000000207077221 */ /* 0x000fe20000010000 */
[----:B------:R-:W-:-:S04]  /*6f00*/  MOV R2, 0xffffffff ;  /* 0xffffffff00027802 */ /* 0x000fc80000000f00 */
[----:B------:R-:W-:-:S07]  /*6f10*/  MOV R235, R7 ;  /* 0x0000000700eb7202 */ /* 0x000fce0000000f00 */
[----:B------:R-:W-:Y:S05]  /*6f20*/  WARPSYNC.COLLECTIVE R2, `(.L_x_64230) ;  /* 0x0000000002087348 */ /* 0x000fea0003c00000 */
[----:B------:R0:W1:Y:S02]  /*6f30*/  SHFL.BFLY P6, R2, R235, R6, R4 ;  /* 0x0c000006eb027389 */ /* 0x00006400000c0004 */
[----:B01----:R-:W-:Y:S05]  /*6f40*/  ENDCOLLECTIVE ;  /* 0x000000000000791b */ /* 0x003fea0003800000 */
.L_x_64230:
[----:B------:R-:W-:Y:S02]  /*6f50*/  HFMA2 R6, -RZ, RZ, 0, 9.5367431640625e-07 ;  /* 0x00000010ff067431 */ /* 0x000fe400000001ff */
[----:B------:R-:W-:Y:S01]  /*6f60*/  FADD.FTZ R7, R7, R2 ;  /* 0x0000000207077221 */ /* 0x000fe20000010000 */
[----:B------:R-:W-:-:S04]  /*6f70*/  MOV R2, 0xffffffff ;  /* 0xffffffff00027802 */ /* 0x000fc80000000f00 */
[----:B------:R-:W-:-:S07]  /*6f80*/  MOV R235, R7 ;  /* 0x0000000700eb7202 */ /* 0x000fce0000000f00 */
[----:B------:R-:W-:Y:S05]  /*6f90*/  WARPSYNC.COLLECTIVE R2, `(.L_x_64231) ;  /* 0x0000000002087348 */ /* 0x000fea0003c00000 */
[----:B------:R0:W1:Y:S02]  /*6fa0*/  SHFL.BFLY P6, R2, R235, R6, R4 ;  /* 0x0c000006eb027389 */ /* 0x00006400000c0004 */
[----:B01----:R-:W-:Y:S05]  /*6fb0*/  ENDCOLLECTIVE ;  /* 0x000000000000791b */ /* 0x003fea0003800000 */
.L_x_64231:
[----:B------:R-:W-:Y:S05]  /*6fc0*/  BRA `(.L_x_64232) ;  /* 0xffffffd800687947 */ /* 0x000fea000383ffff */
.L_x_64233:
        /* <DEDUP_REMOVED lines=11> */
.L_x_71568:


//--------------------- .text._ZN10layer_norm13ln_fwd_kernelINS_13Kernel_traitsIfffffjLj2048ELj1ELj4ELj1ELj16ENS_18Kernel_traits_baseILj2048EfffffjLj128EEEEELb0ELb1ELb0ELb1EEEvNS_9FwdParamsE --------------------------
	.section	.text._ZN10layer_norm13ln_fwd_kernelINS_13Kernel_traitsIfffffjLj2048ELj1ELj4ELj1ELj16ENS_18Kernel_traits_baseILj2048EfffffjLj128EEEEELb0ELb1ELb0ELb1EEEvNS_9FwdParamsE,"ax",@progbits
	.align	128
        .global         _ZN10layer_norm13ln_fwd_kernelINS_13Kernel_traitsIfffffjLj2048ELj1ELj4ELj1ELj16ENS_18Kernel_traits_baseILj2048EfffffjLj128EEEEELb0ELb1ELb0ELb1EEEvNS_9FwdParamsE
        .type           _ZN10layer_norm13ln_fwd_kernelINS_13Kernel_traitsIfffffjLj2048ELj1ELj4ELj1ELj16ENS_18Kernel_traits_baseILj2048EfffffjLj128EEEEELb0ELb1ELb0ELb1EEEvNS_9FwdParamsE,@function
        .size           _ZN10layer_norm13ln_fwd_kernelINS_13Kernel_traitsIfffffjLj2048ELj1ELj4ELj1ELj16ENS_18Kernel_traits_baseILj2048EfffffjLj128EEEEELb0ELb1ELb0ELb1EEEvNS_9FwdParamsE,(.L_x_71569 - _ZN10layer_norm13ln_fwd_kernelINS_13Kernel_traitsIfffffjLj2048ELj1ELj4ELj1ELj16ENS_18Kernel_traits_baseILj2048EfffffjLj128EEEEELb0ELb1ELb0ELb1EEEvNS_9FwdParamsE)
        .other          _ZN10layer_norm13ln_fwd_kernelINS_13Kernel_traitsIfffffjLj2048ELj1ELj4ELj1ELj16ENS_18Kernel_traits_baseILj2048EfffffjLj128EEEEELb0ELb1ELb0ELb1EEEvNS_9FwdParamsE,@"STO_CUDA_ENTRY STV_DEFAULT"
_ZN10layer_norm13ln_fwd_kernelINS_13Kernel_traitsIfffffjLj2048ELj1ELj4ELj1ELj16ENS_18Kernel_traits_baseILj2048EfffffjLj128EEEEELb0ELb1ELb0ELb1EEEvNS_9FwdParamsE:
.text._ZN10layer_norm13ln_fwd_kernelINS_13Kernel_traitsIfffffjLj2048ELj1ELj4ELj1ELj16ENS_18Kernel_traits_baseILj2048EfffffjLj128EEEEELb0ELb1ELb0ELb1EEEvNS_9FwdParamsE:
        /* <DEDUP_REMOVED lines=79> */
[----:B------:R1:W5:Y:S04]  /*04f0*/  LDG.E.128 R12, desc[UR6][R168.64+0x1c00] ;  /* 0x001c0006a80c7981 */ /* 0x000368000c1e1d00 */
[----:B------:R1:W5:Y:S01]  /*0500*/  LDG.E.128 R8, desc[UR6][R168.64+0x1e00] ;  /* 0x001e0006a8087981 */ /* 0x000362000c1e1d00 */
[----:B------:R-:W-:Y:S05]  /*0510*/  BRA `(.L_x_64235) ;  /* 0x0000000400487947 */ /* 0x000fea0003800000 */
.L_x_64234:
        /* <DEDUP_REMOVED lines=40> */
[----:B----4-:R-:W-:Y:S04]  /*07a0*/  STL.64 [R1+0x58], R92 ;  /* 0x0000585c01007387 */ /* 0x010fe80000100a00 */
[----:B------:R-:W-:Y:S04]  /*07b0*/  STL.64 [R1+0x60], R94 ;  /* 0x0000605e01007387 */ /* 0x000fe80000100a00 */
[----:B------:R-:W-:Y:S04]  /*07c0*/  STL.64 [R1+0x48], R88 ;  /* 0x0000485801007387 */ /* 0x000fe80000100a00 */
[----:B------:R-:W-:Y:S04]  /*07d0*/  STL.64 [R1+0x50], R90 ;  /* 0x0000505a01007387 */ /* 0x000fe80000100a00 */
[----:B------:R2:W-:Y:S04]  /*07e0*/  STL.64 [R1+0x38], R84 ;  /* 0x0000385401007387 */ /* 0x0005e80000100a00 */
[----:B------:R3:W-:Y:S04]  /*07f0*/  STL.64 [R1+0x40], R86 ;  /* 0x0000405601007387 */ /* 0x0007e80000100a00 */
[----:B------:R4:W-:Y:S01]  /*0800*/  STL.64 [R1+0x28], R76 ;  /* 0x0000284c01007387 */ /* 0x0009e20000100a00 */
[----:B-1----:R-:W-:-:S03]  /*0810*/  CS2R R74, SRZ ;  /* 0x00000000004a7805 */ /* 0x002fc6000001ff00 */
[----:B------:R1:W-:Y:S01]  /*0820*/  STL.64 [R1+0x30], R78 ;  /* 0x0000304e01007387 */ /* 0x0003e20000100a00 */
[----:B------:R-:W-:Y:S02]  /*0830*/  CS2R R72, SRZ ;  /* 0x0000000000487805 */ /* 0x000fe4000001ff00 */
[----:B--2---:R-:W-:Y:S01]  /*0840*/  CS2R R84, SRZ ;  /* 0x0000000000547805 */ /* 0x004fe2000001ff00 */
[----:B------:R2:W-:Y:S01]  /*0850*/  STL.64 [R1+0x18], R80 ;  /* 0x0000185001007387 */ /* 0x0005e20000100a00 */
[----:B---3--:R-:W-:Y:S02]  /*0860*/  CS2R R86, SRZ ;  /* 0x0000000000567805 */ /* 0x008fe4000001ff00 */
[----:B------:R-:W-:Y:S02]  /*0870*/  CS2R R90, SRZ ;  /* 0x00000000005a7805 */ /* 0x000fe4000001ff00 */
[----:B------:R-:W-:Y:S01]  /*0880*/  CS2R R88, SRZ ;  /* 0x0000000000587805 */ /* 0x000fe2000001ff00 */
[----:B------:R3:W-:Y:S01]  /*0890*/  STL.64 [R1+0x20], R82 ;  /* 0x0000205201007387 */ /* 0x0007e20000100a00 */
[----:B----4-:R-:W-:-:S02]  /*08a0*/  CS2R R76, SRZ ;  /* 0x00000000004c7805 */ /* 0x010fc4000001ff00 */
[----:B------:R-:W-:Y:S02]  /*08b0*/  CS2R R94, SRZ ;  /* 0x00000000005e7805 */ /* 0x000fe4000001ff00 */
[----:B------:R-:W-:Y:S02]  /*08c0*/  CS2R R92, SRZ ;  /* 0x00000000005c7805 */ /* 0x000fe4000001ff00 */
[----:B-1----:R-:W-:Y:S02]  /*08d0*/  CS2R R78, SRZ ;  /* 0x00000000004e7805 */ /* 0x002fe4000001ff00 */
[----:B------:R-:W-:Y:S02]  /*08e0*/  CS2R R98, SRZ ;  /* 0x0000000000627805 */ /* 0x000fe4000001ff00 */
[----:B------:R-:W-:Y:S02]  /*08f0*/  CS2R R96, SRZ ;  /* 0x0000000000607805 */ /* 0x000fe4000001ff00 */
[----:B------:R-:W-:-:S02]  /*0900*/  CS2R R102, SRZ ;  /* 0x0000000000667805 */ /* 0x000fc4000001ff00 */
[----:B--2---:R-:W-:Y:S02]  /*0910*/  CS2R R80, SRZ ;  /* 0x0000000000507805 */ /* 0x004fe4000001ff00 */
[----:B------:R-:W-:Y:S02]  /*0920*/  CS2R R100, SRZ ;  /* 0x0000000000647805 */ /* 0x000fe4000001ff00 */
[----:B------:R-:W-:Y:S02]  /*0930*/  CS2R R106, SRZ ;  /* 0x00000000006a7805 */ /* 0x000fe4000001ff00 */
[----:B------:R-:W-:Y:S02]  /*0940*/  CS2R R104, SRZ ;  /* 0x0000000000687805 */ /* 0x000fe4000001ff00 */
[----:B---3--:R-:W-:Y:S02]  /*0950*/  CS2R R82, SRZ ;  /* 0x0000000000527805 */ /* 0x008fe4000001ff00 */
        /* <DEDUP_REMOVED lines=14> */
.L_x_64235:
[----:B------:R-:W0:Y:S02]  /*0a40*/  LDCU UR4, c[0x0][0x384] ;  /* 0x00007080ff0477ac */ /* 0x000e240008000800 */
[----:B0-----:R-:W-:-:S13]  /*0a50*/  ISETP.GE.AND P0, PT, R6, UR4, PT ;  /* 0x0000000406007c0c */ /* 0x001fda000bf06270 */
[----:B------:R-:W-:Y:S05]  /*0a60*/  @P0 EXIT ;  /* 0x000000000000094d */ /* 0x000fea0003800000 */
[----:B------:R-:W0:Y:S02]  /*0a70*/  LDCU.64 UR4, c[0x0][0x3e0] ;  /* 0x00007c00ff0477ac */ /* 0x000e240008000a00 */
[----:B0-----:R-:W-:-:S04]  /*0a80*/  UISETP.NE.U32.AND UP0, UPT, UR4, URZ, UPT ;  /* 0x000000ff0400728c */ /* 0x001fc8000bf05070 */
[----:B------:R-:W-:-:S09]  /*0a90*/  UISETP.NE.AND.EX UP0, UPT, UR5, URZ, UPT, UP0 ;  /* 0x000000ff0500728c */ /* 0x000fd2000bf05300 */
[----:B------:R-:W-:Y:S05]  /*0aa0*/  BRA.U !UP0, `(.L_x_64236) ;  /* 0x0000003508ec7547 */ /* 0x000fea000b800000 */
[----:B------:R-:W0:Y:S01]  /*0ab0*/  LDCU.64 UR4, c[0x0][0x3a0] ;  /* 0x00007400ff0477ac */ /* 0x000e220008000a00 */
[----:B------:R-:W2:Y:S01]  /*0ac0*/  LDCU UR8, c[0x0][0x388] ;  /* 0x00007100ff0877ac */ /* 0x000ea20008000800 */
[----:B------:R-:W3:Y:S01]  /*0ad0*/  LDCU.U8 UR9, c[0x0][0x410] ;  /* 0x00008200ff0977ac */ /* 0x000ee20008000000 */
[----:B------:R-:W4:Y:S01]  /*0ae0*/  LDCU.64 UR10, c[0x0][0x3a0] ;  /* 0x00007400ff0a77ac */ /* 0x000f220008000a00 */
[----:B0-----:R-:W-:Y:S01]  /*0af0*/  UISETP.NE.U32.AND UP0, UPT, UR4, URZ, UPT ;  /* 0x000000ff0400728c */ /* 0x001fe2000bf05070 */
[----:B------:R-:W0:Y:S03]  /*0b00*/  LDCU UR4, c[0x0][0x448] ;  /* 0x00008900ff0477ac */ /* 0x000e260008000800 */
[----:B------:R-:W-:-:S06]  /*0b10*/  UISETP.NE.AND.EX UP0, UPT, UR5, URZ, UPT, UP0 ;  /* 0x000000ff0500728c */ /* 0x000fcc000bf05300 */
[----:B--234-:R-:W-:-:S13]  /*0b20*/  PLOP3.LUT P1, PT, PT, PT, UP0, 0x80, 0x8 ;  /* 0x000000000008781c */ /* 0x01cfda0003f2f008 */
.L_x_64238:
[----:B--2---:R-:W2:Y:S01]  /*0b30*/  S2R R4, SR_TID.X ;  /* 0x0000000000047919 */ /* 0x004ea20000002100 */
[----:B------:R-:W3:Y:S01]  /*0b40*/  LDC.64 R2, c[0x0][0x3e0] ;  /* 0x0000f800ff027b82 */ /* 0x000ee20000000a00 */
[----:B------:R-:W-:-:S05]  /*0b50*/  IMAD R0, R6, UR8, RZ ;  /* 0x0000000806007c24 */ /* 0x000fca000f8e02ff */
[----:B------:R-:W-:Y:S02]  /*0b60*/  SHF.R.S32.HI R5, RZ, 0x1f, R0 ;  /* 0x0000001fff057819 */ /* 0x000fe40000011400 */
[----:B------:R-:W4:Y:S02]  /*0b70*/  LDC.64 R234, c[0x0][0x390] ;  /* 0x0000e400ffea7b82 */ /* 0x000f240000000a00 */
[----:B------:R-:W-:-:S06]  /*0b80*/  LEA.HI R5, R5, R0, RZ, 0x2 ;  /* 0x0000000005057211 */ /* 0x000fcc00078f10ff */
[----:B------:R-:W0:Y:S01]  /*0b90*/  @P1 LDC.64 R176, c[0x0][0x3a0] ;  /* 0x0000e800ffb01b82 */ /* 0x000e220000000a00 */
[----:B---3--:R-:W-:-:S07]  /*0ba0*/  IMAD.WIDE R2, R6, 0x4, R2 ;  /* 0x0000000406027825 */ /* 0x008fce00078e0202 */
[----:B------:R-:W3:Y:S01]  /*0bb0*/  LDC.64 R230, c[0x0][0x3a8] ;  /* 0x0000ea00ffe67b82 */ /* 0x000ee20000000a00 */
[----:B------:R3:W3:Y:S01]  /*0bc0*/  LDG.E R0, desc[UR6][R2.64] ;  /* 0x0000000602007981 */ /* 0x0006e2000c1e1900 */
[----:B--2---:R-:W-:-:S06]  /*0bd0*/  LOP3.LUT R4, R4, 0x1f, RZ, 0xc0, !PT ;  /* 0x0000001f04047812 */ /* 0x004fcc00078ec0ff */
[----:B------:R-:W2:Y:S01]  /*0be0*/  @P1 LDC.64 R180, c[0x0][0x3a0] ;  /* 0x0000e800ffb41b82 */ /* 0x000ea20000000a00 */
[----:B------:R-:W-:-:S05]  /*0bf0*/  LEA.HI.SX32 R7, R5, R4, 0x1e ;  /* 0x0000000405077211 */ /* 0x000fca00078ff2ff */
[C---:B----4-:R-:W-:Y:S02]  /*0c00*/  IMAD.WIDE.U32 R4, R7.reuse, 0x10, R234 ;  /* 0x0000001007047825 */ /* 0x050fe400078e00ea */
[----:B------:R-:W4:Y:S02]  /*0c10*/  @P1 LDC.64 R188, c[0x0][0x3a0] ;  /* 0x0000e800ffbc1b82 */ /* 0x000f240000000a00 */
[C---:B0-----:R-:W-:Y:S01]  /*0c20*/  @P1 IMAD.WIDE.U32 R176, R7.reuse, 0x10, R176 ;  /* 0x0000001007b01825 */ /* 0x041fe200078e00b0 */
[----:B------:R0:W4:Y:S04]  /*0c30*/  LDG.E.128 R184, desc[UR6][R4.64] ;  /* 0x0000000604b87981 */ /* 0x000128000c1e1d00 */
[----:B-1----:R-:W4:Y:S01]  /*0c40*/  @P1 LDG.E.128 R168, desc[UR6][R176.64] ;  /* 0x00000006b0a81981 */ /* 0x002f22000c1e1d00 */
[C---:B------:R-:W-:Y:S01]  /*0c50*/  IADD3 R243, PT, PT, R7.reuse, 0x20, RZ ;  /* 0x0000002007f37810 */ /* 0x040fe20007ffe0ff */
[----:B---3--:R-:W-:Y:S01]  /*0c60*/  IMAD.WIDE.U32 R2, R7, 0x10, R230 ;  /* 0x0000001007027825 */ /* 0x008fe200078e00e6 */
[----:B------:R-:W1:Y:S03]  /*0c70*/  @P1 LDC.64 R194, c[0x0][0x3a0] ;  /* 0x0000e800ffc21b82 */ /* 0x000e660000000a00 */
[----:B0-----:R-:W-:-:S04]  /*0c80*/  IMAD.WIDE.U32 R4, R243, 0x10, R234 ;  /* 0x00000010f3047825 */ /* 0x001fc800078e00ea */
[----:B--2---:R-:W-:-:S04]  /*0c90*/  @P1 IMAD.WIDE.U32 R180, R243, 0x10, R180 ;  /* 0x00000010f3b41825 */ /* 0x004fc800078e00b4 */
[C---:B----4-:R-:W-:Y:S01]  /*0ca0*/  FMUL.FTZ R173, R0.reuse, R184 ;  /* 0x000000b800ad7220 */ /* 0x050fe20000410000 */
[C---:B------:R-:W-:Y:S01]  /*0cb0*/  FMUL.FTZ R178, R0.reuse, R185 ;  /* 0x000000b900b27220 */ /* 0x040fe20000410000 */
[C---:B------:R-:W-:Y:S01]  /*0cc0*/  FMUL.FTZ R179, R0.reuse, R186 ;  /* 0x000000ba00b37220 */ /* 0x040fe20000410000 */
[----:B------:R-:W-:Y:S01]  /*0cd0*/  FMUL.FTZ R182, R0, R187 ;  /* 0x000000bb00b67220 */ /* 0x000fe20000410000 */
[CC--:B-----5:R-:W-:Y:S01]  /*0ce0*/  @P1 FFMA.FTZ R172, R173.reuse, R68.reuse, R168 ;  /* 0x00000044adac1223 */ /* 0x0e0fe200000100a8 */
[----:B------:R-:W-:Y:S01]  /*0cf0*/  @!P1 FMUL.FTZ R172, R173, R68 ;  /* 0x00000044adac9220 */ /* 0x000fe20000410000 */
[----:B------:R-:W-:Y:S01]  /*0d00*/  @P1 FFMA.FTZ R173, R178, R69, R169 ;  /* 0x00000045b2ad1223 */ /* 0x000fe200000100a9 */
[CC--:B------:R-:W-:Y:S01]  /*0d10*/  @P1 FFMA.FTZ R174, R179.reuse, R70.reuse, R170 ;  /* 0x00000046b3ae1223 */ /* 0x0c0fe200000100aa */
[----:B------:R-:W-:Y:S01]  /*0d20*/  @P1 FFMA.FTZ R175, R182, R71, R171 ;  /* 0x00000047b6af1223 */ /* 0x000fe200000100ab */
[----:B------:R-:W-:Y:S01]  /*0d30*/  @!P1 FMUL.FTZ R173, R178, R69 ;  /* 0x00000045b2ad9220 */ /* 0x000fe20000410000 */
[----:B------:R-:W-:Y:S01]  /*0d40*/  @!P1 FMUL.FTZ R174, R179, R70 ;  /* 0x00000046b3ae9220 */ /* 0x000fe20000410000 */
[----:B------:R-:W-:Y:S01]  /*0d50*/  @!P1 FMUL.FTZ R175, R182, R71 ;  /* 0x00000047b6af9220 */ /* 0x000fe20000410000 */
[----:B------:R-:W0:Y:S04]  /*0d60*/  @P1 LDC.64 R184, c[0x0][0x3a0] ;  /* 0x0000e800ffb81b82 */ /* 0x000e280000000a00 */
[----:B------:R2:W-:Y:S04]  /*0d70*/  STG.E.128 desc[UR6][R2.64], R172 ;  /* 0x000000ac02007986 */ /* 0x0005e8000c101d06 */
[----:B------:R3:W4:Y:S04]  /*0d80*/  LDG.E.128 R176, desc[UR6][R4.64] ;  /* 0x0000000604b07981 */ /* 0x000728000c1e1d00 */
[----:B------:R-:W4:Y:S01]  /*0d90*/  @P1 LDG.E.128 R168, desc[UR6][R180.64] ;  /* 0x00000006b4a81981 */ /* 0x000f22000c1e1d00 */
[----:B------:R-:W-:-:S05]  /*0da0*/  IADD3 R240, PT, PT, R7, 0x40, RZ ;  /* 0x0000004007f07810 */ /* 0x000fca0007ffe0ff */
[----:B---3--:R-:W-:-:S04]  /*0db0*/  IMAD.WIDE.U32 R4, R240, 0x10, R234 ;  /* 0x00000010f0047825 */ /* 0x008fc800078e00ea */
[----:B--2---:R-:W-:-:S04]  /*0dc0*/  IMAD.WIDE.U32 R2, R243, 0x10, R230 ;  /* 0x00000010f3027825 */ /* 0x004fc800078e00e6 */
[----:B0-----:R-:W-:-:S04]  /*0dd0*/  @P1 IMAD.WIDE.U32 R184, R240, 0x10, R184 ;  /* 0x00000010f0b81825 */ /* 0x001fc800078e00b8 */
[C---:B----4-:R-:W-:Y:S01]  /*0de0*/  FMUL.FTZ R183, R0.reuse, R176 ;  /* 0x000000b000b77220 */ /* 0x050fe20000410000 */
[C---:B------:R-:W-:Y:S01]  /*0df0*/  FMUL.FTZ R182, R0.reuse, R177 ;  /* 0x000000b100b67220 */ /* 0x040fe20000410000 */
[C---:B------:R-:W-:Y:S01]  /*0e00*/  FMUL.FTZ R187, R0.reuse, R178 ;  /* 0x000000b200bb7220 */ /* 0x040fe20000410000 */
[----:B------:R-:W-:Y:S01]  /*0e10*/  FMUL.FTZ R186, R0, R179 ;  /* 0x000000b300ba7220 */ /* 0x000fe20000410000 */
[----:B------:R-:W-:Y:S01]  /*0e20*/  @P1 FFMA.FTZ R176, R183, R64, R168 ;  /* 0x00000040b7b01223 */ /* 0x000fe200000100a8 */
[----:B------:R-:W-:Y:S01]  /*0e30*/  @P1 FFMA.FTZ R177, R182, R65, R169 ;  /* 0x00000041b6b11223 */ /* 0x000fe200000100a9 */
[----:B------:R-:W-:Y:S01]  /*0e40*/  @P1 FFMA.FTZ R178, R187, R66, R170 ;  /* 0x00000042bbb21223 */ /* 0x000fe200000100aa */
[----:B------:R-:W-:Y:S01]  /*0e50*/  @P1 FFMA.FTZ R179, R186, R67, R171 ;  /* 0x00000043bab31223 */ /* 0x000fe200000100ab */
[----:B------:R-:W-:Y:S01]  /*0e60*/  @!P1 FMUL.FTZ R176, R183, R64 ;  /* 0x00000040b7b09220 */ /* 0x000fe20000410000 */
[----:B------:R-:W-:Y:S01]  /*0e70*/  @!P1 FMUL.FTZ R177, R182, R65 ;  /* 0x00000041b6b19220 */ /* 0x000fe20000410000 */
[----:B------:R-:W-:Y:S01]  /*0e80*/  @!P1 FMUL.FTZ R178, R187, R66 ;  /* 0x00000042bbb29220 */ /* 0x000fe20000410000 */
[----:B------:R-:W-:-:S05]  /*0e90*/  @!P1 FMUL.FTZ R179, R186, R67 ;  /* 0x00000043bab39220 */ /* 0x000fca0000410000 */
[----:B------:R0:W-:Y:S04]  /*0ea0*/  STG.E.128 desc[UR6][R2.64], R176 ;  /* 0x000000b002007986 */ /* 0x0001e8000c101d06 */
[----:B------:R2:W3:Y:S04]  /*0eb0*/  LDG.E.128 R180, desc[UR6][R4.64] ;  /* 0x0000000604b47981 */ /* 0x0004e8000c1e1d00 */
[----:B------:R-:W4:Y:S01]  /*0ec0*/  @P1 LDG.E.128 R168, desc[UR6][R184.64] ;  /* 0x00000006b8a81981 */ /* 0x000f22000c1e1d00 */
[----:B------:R-:W-:-:S05]  /*0ed0*/  IADD3 R196, PT, PT, R7, 0x60, RZ ;  /* 0x0000006007c47810 */ /* 0x000fca0007ffe0ff */
[----:B--2---:R-:W-:-:S04]  /*0ee0*/  IMAD.WIDE.U32 R4, R196, 0x10, R234 ;  /* 0x00000010c4047825 */ /* 0x004fc800078e00ea */
[----:B0-----:R-:W-:-:S04]  /*0ef0*/  IMAD.WIDE.U32 R2, R240, 0x10, R230 ;  /* 0x00000010f0027825 */ /* 0x001fc800078e00e6 */
[----:B------:R-:W-:-:S04]  /*0f00*/  @P1 IMAD.WIDE.U32 R188, R196, 0x10, R188 ;  /* 0x00000010c4bc1825 */ /* 0x000fc800078e00bc */
[C---:B---3--:R-:W-:Y:S01]  /*0f10*/  FMUL.FTZ R187, R0.reuse, R180 ;  /* 0x000000b400bb7220 */ /* 0x048fe20000410000 */
[C---:B------:R-:W-:Y:S01]  /*0f20*/  FMUL.FTZ R186, R0.reuse, R181 ;  /* 0x000000b500ba7220 */ /* 0x040fe20000410000 */
[C---:B------:R-:W-:Y:S01]  /*0f30*/  FMUL.FTZ R191, R0.reuse, R182 ;  /* 0x000000b600bf7220 */ /* 0x040fe20000410000 */
[----:B------:R-:W-:Y:S01]  /*0f40*/  FMUL.FTZ R190, R0, R183 ;  /* 0x000000b700be7220 */ /* 0x000fe20000410000 */
[----:B----4-:R-:W-:Y:S01]  /*0f50*/  @P1 FFMA.FTZ R180, R187, R60, R168 ;  /* 0x0000003cbbb41223 */ /* 0x010fe200000100a8 */
        /* <DEDUP_REMOVED lines=10> */
[----:B------:R-:W-:Y:S01]  /*1000*/  IADD3 R200, PT, PT, R7, 0x80, RZ ;  /* 0x0000008007c87810 */ /* 0x000fe20007ffe0ff */
[----:B--2---:R-:W-:-:S04]  /*1010*/  IMAD.WIDE.U32 R4, R196, 0x10, R230 ;  /* 0x00000010c4047825 */ /* 0x004fc800078e00e6 */
[----:B-1----:R-:W-:Y:S01]  /*1020*/  @P1 IMAD.WIDE.U32 R194, R200, 0x10, R194 ;  /* 0x00000010c8c21825 */ /* 0x002fe200078e00c2 */
[----:B0-----:R-:W0:Y:S03]  /*1030*/  @P1 LDC.64 R2, c[0x0][0x3a0] ;  /* 0x0000e800ff021b82 */ /* 0x001e260000000a00 */
        /* <DEDUP_REMOVED lines=11> */
[----:B------:R-:W-:Y:S01]  /*10f0*/  @!P1 FMUL.FTZ R187, R192, R59 ;  /* 0x0000003bc0bb9220 */ /* 0x000fe20000410000 */
[----:B------:R-:W-:-:S04]  /*1100*/  IMAD.WIDE.U32 R192, R200, 0x10, R234 ;  /* 0x00000010c8c07825 */ /* 0x000fc800078e00ea */
[----:B------:R1:W-:Y:S04]  /*1110*/  STG.E.128 desc[UR6][R4.64], R184 ;  /* 0x000000b804007986 */ /* 0x0003e8000c101d06 */
[----:B------:R-:W2:Y:S04]  /*1120*/  LDG.E.128 R188, desc[UR6][R192.64] ;  /* 0x00000006c0bc7981 */ /* 0x000ea8000c1e1d00 */
[----:B------:R-:W3:Y:S01]  /*1130*/  @P1 LDG.E.128 R168, desc[UR6][R194.64] ;  /* 0x00000006c2a81981 */ /* 0x000ee2000c1e1d00 */
[----:B------:R-:W-:-:S03]  /*1140*/  IADD3 R204, PT, PT, R7, 0xa0, RZ ;  /* 0x000000a007cc7810 */ /* 0x000fc60007ffe0ff */
[----:B------:R4:W-:Y:S01]  /*1150*/  STL [R1+0x4], R196 ;  /* 0x000004c401007387 */ /* 0x0009e20000100800 */
[----:B-1----:R-:W-:-:S04]  /*1160*/  IMAD.WIDE.U32 R4, R200, 0x10, R230 ;  /* 0x00000010c8047825 */ /* 0x002fc800078e00e6 */
[C---:B--2---:R-:W-:Y:S01]  /*1170*/  FMUL.FTZ R197, R0.reuse, R188 ;  /* 0x000000bc00c57220 */ /* 0x044fe20000410000 */
[C---:B----4-:R-:W-:Y:S01]  /*1180*/  FMUL.FTZ R196, R0.reuse, R189 ;  /* 0x000000bd00c47220 */ /* 0x050fe20000410000 */
[C---:B------:R-:W-:Y:S01]  /*1190*/  FMUL.FTZ R199, R0.reuse, R190 ;  /* 0x000000be00c77220 */ /* 0x040fe20000410000 */
[----:B------:R-:W-:Y:S01]  /*11a0*/  FMUL.FTZ R198, R0, R191 ;  /* 0x000000bf00c67220 */ /* 0x000fe20000410000 */
[----:B---3--:R-:W-:Y:S01]  /*11b0*/  @P1 FFMA.FTZ R188, R197, R52, R168 ;  /* 0x00000034c5bc1223 */ /* 0x008fe200000100a8 */
        /* <DEDUP_REMOVED lines=8> */
[----:B0-----:R-:W-:Y:S01]  /*1240*/  @P1 IMAD.WIDE.U32 R198, R204, 0x10, R2 ;  /* 0x00000010ccc61825 */ /* 0x001fe200078e0002 */
[----:B------:R0:W-:Y:S01]  /*1250*/  STG.E.128 desc[UR6][R4.64], R188 ;  /* 0x000000bc04007986 */ /* 0x0001e2000c101d06 */
[----:B------:R-:W1:Y:S03]  /*1260*/  @P1 LDC.64 R2, c[0x0][0x3a0] ;  /* 0x0000e800ff021b82 */ /* 0x000e660000000a00 */
[----:B------:R2:W3:Y:S04]  /*1270*/  LDG.E.128 R192, desc[UR6][R196.64] ;  /* 0x00000006c4c07981 */ /* 0x0004e8000c1e1d00 */
[----:B------:R-:W4:Y:S01]  /*1280*/  @P1 LDG.E.128 R168, desc[UR6][R198.64] ;  /* 0x00000006c6a81981 */ /* 0x000f22000c1e1d00 */
[----:B------:R-:W-:-:S03]  /*1290*/  IADD3 R252, PT, PT, R7, 0xc0, RZ ;  /* 0x000000c007fc7810 */ /* 0x000fc60007ffe0ff */
[----:B------:R3:W-:Y:S02]  /*12a0*/  STL [R1+0x8], R200 ;  /* 0x000008c801007387 */ /* 0x0007e40000100800 */
[----:B--2---:R-:W-:-:S04]  /*12b0*/  IMAD.WIDE.U32 R196, R252, 0x10, R234 ;  /* 0x00000010fcc47825 */ /* 0x004fc800078e00ea */
[----:B0-----:R-:W-:-:S04]  /*12c0*/  IMAD.WIDE.U32 R4, R204, 0x10, R230 ;  /* 0x00000010cc047825 */ /* 0x001fc800078e00e6 */
[----:B-1----:R-:W-:-:S04]  /*12d0*/  @P1 IMAD.WIDE.U32 R2, R252, 0x10, R2 ;  /* 0x00000010fc021825 */ /* 0x002fc800078e0002 */
        /* <DEDUP_REMOVED lines=13> */
[----:B------:R-:W2:Y:S04]  /*13b0*/  LDG.E.128 R196, desc[UR6][R196.64] ;  /* 0x00000006c4c47981 */ /* 0x000ea8000c1e1d00 */
[----:B------:R-:W3:Y:S01]  /*13c0*/  @P1 LDG.E.128 R168, desc[UR6][R2.64] ;  /* 0x0000000602a81981 */ /* 0x000ee2000c1e1d00 */
[----:B------:R-:W-:-:S04]  /*13d0*/  UISETP.NE.U32.AND UP0, UPT, UR10, URZ, UPT ;  /* 0x000000ff0a00728c */ /* 0x000fc8000bf05070 */
[----:B------:R-:W-:Y:S01]  /*13e0*/  UISETP.NE.AND.EX UP0, UPT, UR11, URZ, UPT, UP0 ;  /* 0x000000ff0b00728c */ /* 0x000fe2000bf05300 */
[----:B------:R-:W-:Y:S01]  /*13f0*/  IADD3 R250, PT, PT, R7, 0xe0, RZ ;  /* 0x000000e007fa7810 */ /* 0x000fe20007ffe0ff */
[----:B0-----:R-:W-:-:S04]  /*1400*/  IMAD.WIDE.U32 R4, R252, 0x10, R230 ;  /* 0x00000010fc047825 */ /* 0x001fc800078e00e6 */
[C---:B--2---:R-:W-:Y:S01]  /*1410*/  FMUL.FTZ R201, R0.reuse, R196 ;  /* 0x000000c400c97220 */ /* 0x044fe20000410000 */
[C---:B------:R-:W-:Y:S01]  /*1420*/  FMUL.FTZ R200, R0.reuse, R197 ;  /* 0x000000c500c87220 */ /* 0x040fe20000410000 */
        /* <DEDUP_REMOVED lines=12> */
[C---:B------:R-:W-:Y:S01]  /*14f0*/  IMAD.WIDE.U32 R200, R250.reuse, 0x10, R234 ;  /* 0x00000010fac87825 */ /* 0x040fe200078e00ea */
[----:B------:R-:W-:Y:S05]  /*1500*/  STG.E.128 desc[UR6][R4.64], R196 ;  /* 0x000000c404007986 */ /* 0x000fea000c101d06 */
[----:B------:R-:W2:Y:S01]  /*1510*/  LDG.E.128 R200, desc[UR6][R200.64] ;  /* 0x00000006c8c87981 */ /* 0x000ea2000c1e1d00 */
[----:B0-----:R-:W-:-:S05]  /*1520*/  @P1 IMAD.WIDE.U32 R2, R250, 0x10, R2 ;  /* 0x00000010fa021825 */ /* 0x001fca00078e0002 */
[----:B------:R0:W3:Y:S02]  /*1530*/  @P1 LDG.E.128 R168, desc[UR6][R2.64] ;  /* 0x0000000602a81981 */ /* 0x0000e4000c1e1d00 */
[----:B0-----:R-:W0:Y:S02]  /*1540*/  @P1 LDC.64 R2, c[0x0][0x3a0] ;  /* 0x0000e800ff021b82 */ /* 0x001e240000000a00 */
[----:B------:R1:W-:Y:S01]  /*1550*/  STL [R1], R204 ;  /* 0x000000cc01007387 */ /* 0x0003e20000100800 */
[----:B------:R-:W-:-:S05]  /*1560*/  IADD3 R249, PT, PT, R7, 0x100, RZ ;  /* 0x0000010007f97810 */ /* 0x000fca0007ffe0ff */
[----:B0-----:R-:W-:-:S04]  /*1570*/  @P1 IMAD.WIDE.U32 R2, R249, 0x10, R2 ;  /* 0x00000010f9021825 */ /* 0x001fc800078e0002 */
[C---:B--2---:R-:W-:Y:S01]  /*1580*/  @P1 FMUL.FTZ R206, R0.reuse, R201 ;  /* 0x000000c900ce1220 */ /* 0x044fe20000410000 */
[C---:B------:R-:W-:Y:S01]  /*1590*/  @P1 FMUL.FTZ R205, R0.reuse, R202 ;  /* 0x000000ca00cd1220 */ /* 0x040fe20000410000 */
[C---:B------:R-:W-:Y:S01]  /*15a0*/  @P1 FMUL.FTZ R208, R0.reuse, R203 ;  /* 0x000000cb00d01220 */ /* 0x040fe20000410000 */
[C---:B------:R-:W-:Y:S01]  /*15b0*/  @P1 FMUL.FTZ R209, R0.reuse, R200 ;  /* 0x000000c800d11220 */ /* 0x040fe20000410000 */
[C---:B-1----:R-:W-:Y:S01]  /*15c0*/  @!P1 FMUL.FTZ R204, R0.reuse, R201 ;  /* 0x000000c900cc9220 */ /* 0x042fe20000410000 */
[C---:B------:R-:W-:Y:S01]  /*15d0*/  @!P1 FMUL.FTZ R5, R0.reuse, R202 ;  /* 0x000000ca00059220 */ /* 0x040fe20000410000 */
[C---:B------:R-:W-:Y:S01]  /*15e0*/  @!P1 FMUL.FTZ R4, R0.reuse, R203 ;  /* 0x000000cb00049220 */ /* 0x040fe20000410000 */
[----:B------:R-:W-:Y:S01]  /*15f0*/  @!P1 FMUL.FTZ R207, R0, R200 ;  /* 0x000000c800cf9220 */ /* 0x000fe20000410000 */
        /* <DEDUP_REMOVED lines=9> */
[----:B------:R-:W-:Y:S01]  /*1690*/  IMAD.WIDE.U32 R204, R249, 0x10, R234 ;  /* 0x00000010f9cc7825 */ /* 0x000fe200078e00ea */
[----:B------:R0:W-:Y:S04]  /*16a0*/  STG.E.128 desc[UR6][R4.64], R200 ;  /* 0x000000c804007986 */ /* 0x0001e8000c101d06 */
[----:B------:R1:W2:Y:S04]  /*16b0*/  @P1 LDG.E.128 R168, desc[UR6][R2.64] ;  /* 0x0000000602a81981 */ /* 0x0002a8000c1e1d00 */
[----:B------:R-:W0:Y:S01]  /*16c0*/  LDG.E.128 R204, desc[UR6][R204.64] ;  /* 0x00000006cccc7981 */ /* 0x000e22000c1e1d00 */
[----:B-1----:R-:W1:Y:S01]  /*16d0*/  @P1 LDC.64 R2, c[0x0][0x3a0] ;  /* 0x0000e800ff021b82 */ /* 0x002e620000000a00 */
[----:B------:R-:W-:-:S05]  /*16e0*/  IADD3 R247, PT, PT, R7, 0x120, RZ ;  /* 0x0000012007f77810 */ /* 0x000fca0007ffe0ff */
[----:B-1----:R-:W-:-:S04]  /*16f0*/  @P1 IMAD.WIDE.U32 R2, R247, 0x10, R2 ;  /* 0x00000010f7021825 */ /* 0x002fc800078e0002 */
[CC--:B0-----:R-:W-:Y:S01]  /*1700*/  @P1 FMUL.FTZ R5, R0.reuse, R204.reuse ;  /* 0x000000cc00051220 */ /* 0x0c1fe20000410000 */
[C---:B------:R-:W-:Y:S01]  /*1710*/  @!P1 FMUL.FTZ R209, R0.reuse, R204 ;  /* 0x000000cc00d19220 */ /* 0x040fe20000410000 */
[C---:B------:R-:W-:Y:S01]  /*1720*/  @P1 FMUL.FTZ R210, R0.reuse, R205 ;  /* 0x000000cd00d21220 */ /* 0x040fe20000410000 */
[C---:B------:R-:W-:Y:S01]  /*1730*/  @P1 FMUL.FTZ R211, R0.reuse, R206 ;  /* 0x000000ce00d31220 */ /* 0x040fe20000410000 */
[----:B--2---:R-:W-:Y:S01]  /*1740*/  @P1 FFMA.FTZ R204, R5, R36, R168 ;  /* 0x0000002405cc1223 */ /* 0x004fe200000100a8 */
[C---:B------:R-:W-:Y:S01]  /*1750*/  @P1 FMUL.FTZ R212, R0.reuse, R207 ;  /* 0x000000cf00d41220 */ /* 0x040fe20000410000 */
[C---:B------:R-:W-:Y:S01]  /*1760*/  @!P1 FMUL.FTZ R4, R0.reuse, R205 ;  /* 0x000000cd00049220 */ /* 0x040fe20000410000 */
[C---:B------:R-:W-:Y:S01]  /*1770*/  @!P1 FMUL.FTZ R5, R0.reuse, R206 ;  /* 0x000000ce00059220 */ /* 0x040fe20000410000 */
[----:B------:R-:W-:Y:S01]  /*1780*/  @!P1 FMUL.FTZ R208, R0, R207 ;  /* 0x000000cf00d09220 */ /* 0x000fe20000410000 */
        /* <DEDUP_REMOVED lines=83> */
[----:B------:R-:W1:Y:S01]  /*1cc0*/  LDG.E.128 R220, desc[UR6][R220.64] ;  /* 0x00000006dcdc7981 */ /* 0x000e62000c1e1d00 */
[----:B------:R-:W-:Y:S01]  /*1cd0*/  IADD3 R246, PT, PT, R7, 0x1a0, RZ ;  /* 0x000001a007f67810 */ /* 0x000fe20007ffe0ff */
[CC--:B-1----:R-:W-:Y:S01]  /*1ce0*/  @P1 FMUL.FTZ R2, R0.reuse, R220.reuse ;  /* 0x000000dc00021220 */ /* 0x0c2fe20000410000 */
[----:B0-----:R-:W-:-:S03]  /*1cf0*/  @!P1 FMUL.FTZ R4, R0, R220 ;  /* 0x000000dc00049220 */ /* 0x001fc60000410000 */
[-C--:B--2---:R-:W-:Y:S02]  /*1d00*/  @P1 FFMA.FTZ R220, R2, R20.reuse, R168 ;  /* 0x0000001402dc1223 */ /* 0x084fe400000100a8 */
[----:B------:R-:W0:Y:S01]  /*1d10*/  @P1 LDC.64 R2, c[0x0][0x3a0] ;  /* 0x0000e800ff021b82 */ /* 0x000e220000000a00 */
[----:B------:R-:W-:Y:S01]  /*1d20*/  @!P1 FMUL.FTZ R220, R4, R20 ;  /* 0x0000001404dc9220 */ /* 0x000fe20000410000 */
[CC--:B------:R-:W-:Y:S01]  /*1d30*/  @P1 FMUL.FTZ R5, R0.reuse, R221.reuse ;  /* 0x000000dd00051220 */ /* 0x0c0fe20000410000 */
[C---:B------:R-:W-:Y:S01]  /*1d40*/  @!P1 FMUL.FTZ R4, R0.reuse, R221 ;  /* 0x000000dd00049220 */ /* 0x040fe20000410000 */
[-C--:B------:R-:W-:Y:S02]  /*1d50*/  @P1 FMUL.FTZ R224, R0, R222.reuse ;  /* 0x000000de00e01220 */ /* 0x080fe40000410000 */
[-C--:B------:R-:W-:Y:S01]  /*1d60*/  @P1 FFMA.FTZ R221, R5, R21.reuse, R169 ;  /* 0x0000001505dd1223 */ /* 0x080fe200000100a9 */
[----:B------:R-:W-:Y:S01]  /*1d70*/  @!P1 FMUL.FTZ R221, R4, R21 ;  /* 0x0000001504dd9220 */ /* 0x000fe20000410000 */
[CC--:B------:R-:W-:Y:S01]  /*1d80*/  @P1 FMUL.FTZ R5, R0.reuse, R223.reuse ;  /* 0x000000df00051220 */ /* 0x0c0fe20000410000 */
[C---:B------:R-:W-:Y:S01]  /*1d90*/  @!P1 FMUL.FTZ R4, R0.reuse, R223 ;  /* 0x000000df00049220 */ /* 0x040fe20000410000 */
[----:B------:R-:W-:Y:S01]  /*1da0*/  @!P1 FMUL.FTZ R225, R0, R222 ;  /* 0x000000de00e19220 */ /* 0x000fe20000410000 */
[-C--:B------:R-:W-:Y:S01]  /*1db0*/  @P1 FFMA.FTZ R222, R224, R22.reuse, R170 ;  /* 0x00000016e0de1223 */ /* 0x080fe200000100aa */
[-C--:B------:R-:W-:Y:S01]  /*1dc0*/  @P1 FFMA.FTZ R223, R5, R23.reuse, R171 ;  /* 0x0000001705df1223 */ /* 0x080fe200000100ab */
[----:B------:R-:W-:Y:S01]  /*1dd0*/  @!P1 FMUL.FTZ R223, R4, R23 ;  /* 0x0000001704df9220 */ /* 0x000fe20000410000 */
[----:B------:R-:W-:Y:S01]  /*1de0*/  @!P1 FMUL.FTZ R222, R225, R22 ;  /* 0x00000016e1de9220 */ /* 0x000fe20000410000 */
[----:B------:R-:W-:-:S05]  /*1df0*/  IMAD.WIDE.U32 R4, R248, 0x10, R230 ;  /* 0x00000010f8047825 */ /* 0x000fca00078e00e6 */
[----:B------:R1:W-:Y:S01]  /*1e00*/  STG.E.128 desc[UR6][R4.64], R220 ;  /* 0x000000dc04007986 */ /* 0x0003e2000c101d06 */
[----:B0-----:R-:W-:-:S05]  /*1e10*/  @P1 IMAD.WIDE.U32 R2, R246, 0x10, R2 ;  /* 0x00000010f6021825 */ /* 0x001fca00078e0002 */
[----:B------:R0:W2:Y:S02]  /*1e20*/  @P1 LDG.E.128 R168, desc[UR6][R2.64] ;  /* 0x0000000602a81981 */ /* 0x0000a4000c1e1d00 */
[----:B0-----:R-:W-:-:S05]  /*1e30*/  IMAD.WIDE.U32 R2, R246, 0x10, R234 ;  /* 0x00000010f6027825 */ /* 0x001fca00078e00ea */
[----:B------:R-:W3:Y:S01]  /*1e40*/  LDG.E.128 R224, desc[UR6][R2.64] ;  /* 0x0000000602e07981 */ /* 0x000ee2000c1e1d00 */
[----:B------:R-:W-:Y:S01]  /*1e50*/  IADD3 R244, PT, PT, R7, 0x1c0, RZ ;  /* 0x000001c007f47810 */ /* 0x000fe20007ffe0ff */
[CC--:B---3--:R-:W-:Y:S01]  /*1e60*/  @P1 FMUL.FTZ R2, R0.reuse, R224.reuse ;  /* 0x000000e000021220 */ /* 0x0c8fe20000410000 */
[----:B------:R-:W-:-:S03]  /*1e70*/  @!P1 FMUL.FTZ R3, R0, R224 ;  /* 0x000000e000039220 */ /* 0x000fc60000410000 */
[-C--:B--2---:R-:W-:Y:S01]  /*1e80*/  @P1 FFMA.FTZ R224, R2, R16.reuse, R168 ;  /* 0x0000001002e01223 */ /* 0x084fe200000100a8 */
[CC--:B------:R-:W-:Y:S01]  /*1e90*/  @P1 FMUL.FTZ R2, R0.reuse, R225.reuse ;  /* 0x000000e100021220 */ /* 0x0c0fe20000410000 */
[----:B-1----:R-:W-:Y:S01]  /*1ea0*/  @!P1 FMUL.FTZ R4, R0, R225 ;  /* 0x000000e100049220 */ /* 0x002fe20000410000 */
[----:B------:R-:W-:Y:S02]  /*1eb0*/  @!P1 FMUL.FTZ R224, R3, R16 ;  /* 0x0000001003e09220 */ /* 0x000fe40000410000 */
[-C--:B------:R-:W-:Y:S02]  /*1ec0*/  @P1 FFMA.FTZ R225, R2, R17.reuse, R169 ;  /* 0x0000001102e11223 */ /* 0x080fe400000100a9 */
[----:B------:R-:W0:Y:S01]  /*1ed0*/  @P1 LDC.64 R2, c[0x0][0x3a0] ;  /* 0x0000e800ff021b82 */ /* 0x000e220000000a00 */
[----:B------:R-:W-:Y:S01]  /*1ee0*/  @!P1 FMUL.FTZ R225, R4, R17 ;  /* 0x0000001104e19220 */ /* 0x000fe20000410000 */
[CC--:B------:R-:W-:Y:S01]  /*1ef0*/  @P1 FMUL.FTZ R5, R0.reuse, R226.reuse ;  /* 0x000000e200051220 */ /* 0x0c0fe20000410000 */
[C---:B------:R-:W-:Y:S01]  /*1f00*/  @!P1 FMUL.FTZ R4, R0.reuse, R226 ;  /* 0x000000e200049220 */ /* 0x040fe20000410000 */
[CC--:B------:R-:W-:Y:S01]  /*1f10*/  @P1 FMUL.FTZ R228, R0.reuse, R227.reuse ;  /* 0x000000e300e41220 */ /* 0x0c0fe20000410000 */
[----:B------:R-:W-:Y:S01]  /*1f20*/  @!P1 FMUL.FTZ R229, R0, R227 ;  /* 0x000000e300e59220 */ /* 0x000fe20000410000 */
[-C--:B------:R-:W-:Y:S01]  /*1f30*/  @P1 FFMA.FTZ R226, R5, R18.reuse, R170 ;  /* 0x0000001205e21223 */ /* 0x080fe200000100aa */
[----:B------:R-:W-:Y:S01]  /*1f40*/  @!P1 FMUL.FTZ R226, R4, R18 ;  /* 0x0000001204e29220 */ /* 0x000fe20000410000 */
[-C--:B------:R-:W-:Y:S01]  /*1f50*/  @P1 FFMA.FTZ R227, R228, R19.reuse, R171 ;  /* 0x00000013e4e31223 */ /* 0x080fe200000100ab */
        /* <DEDUP_REMOVED lines=9> */
[C---:B------:R-:W-:Y:S01]  /*1ff0*/  @!P1 FMUL.FTZ R3, R0.reuse, R228 ;  /* 0x000000e400039220 */ /* 0x040fe20000410000 */
[-C--:B-1----:R-:W-:Y:S02]  /*2000*/  @!P1 FMUL.FTZ R4, R0, R229.reuse ;  /* 0x000000e500049220 */ /* 0x082fe40000410000 */
[----:B--2---:R-:W-:Y:S01]  /*2010*/  @P1 FFMA.FTZ R228, R2, R12, R168 ;  /* 0x0000000c02e41223 */ /* 0x004fe200000100a8 */
[C---:B------:R-:W-:Y:S01]  /*2020*/  @P1 FMUL.FTZ R2, R0.reuse, R229 ;  /* 0x000000e500021220 */ /* 0x040fe20000410000 */
[----:B------:R-:W-:-:S03]  /*2030*/  @P1 FMUL.FTZ R5, R0, R230 ;  /* 0x000000e600051220 */ /* 0x000fc60000410000 */
[-C--:B------:R-:W-:Y:S01]  /*2040*/  @P1 FFMA.FTZ R229, R2, R13.reuse, R169 ;  /* 0x0000000d02e51223 */ /* 0x080fe200000100a9 */
[----:B------:R-:W-:Y:S01]  /*2050*/  @!P1 FMUL.FTZ R229, R4, R13 ;  /* 0x0000000d04e59220 */ /* 0x000fe20000410000 */
[----:B------:R-:W-:Y:S01]  /*2060*/  @!P1 FMUL.FTZ R4, R0, R230 ;  /* 0x000000e600049220 */ /* 0x000fe20000410000 */
[----:B------:R-:W-:Y:S01]  /*2070*/  @P1 FFMA.FTZ R230, R5, R14, R170 ;  /* 0x0000000e05e61223 */ /* 0x000fe200000100aa */
[----:B------:R-:W-:Y:S02]  /*2080*/  @!P1 FMUL.FTZ R228, R3, R12 ;  /* 0x0000000c03e49220 */ /* 0x000fe40000410000 */
[----:B------:R-:W-:Y:S01]  /*2090*/  @!P1 FMUL.FTZ R230, R4, R14 ;  /* 0x0000000e04e69220 */ /* 0x000fe20000410000 */
[----:B------:R-:W0:Y:S08]  /*20a0*/  @P1 LDC.64 R2, c[0x0][0x3a0] ;  /* 0x0000e800ff021b82 */ /* 0x000e300000000a00 */
[----:B------:R-:W1:Y:S01]  /*20b0*/  LDC.64 R4, c[0x0][0x3a8] ;  /* 0x0000ea00ff047b82 */ /* 0x000e620000000a00 */
[CC--:B------:R-:W-:Y:S01]  /*20c0*/  @P1 FMUL.FTZ R232, R0.reuse, R231.reuse ;  /* 0x000000e700e81220 */ /* 0x0c0fe20000410000 */
[----:B------:R-:W-:-:S03]  /*20d0*/  @!P1 FMUL.FTZ R233, R0, R231 ;  /* 0x000000e700e99220 */ /* 0x000fc60000410000 */
[-C--:B------:R-:W-:Y:S01]  /*20e0*/  @P1 FFMA.FTZ R231, R232, R15.reuse, R171 ;  /* 0x0000000fe8e71223 */ /* 0x080fe200000100ab */
[----:B------:R-:W-:Y:S01]  /*20f0*/  @!P1 FMUL.FTZ R231, R233, R15 ;  /* 0x0000000fe9e79220 */ /* 0x000fe20000410000 */
[----:B0-----:R-:W-:-:S04]  /*2100*/  @P1 IMAD.WIDE.U32 R2, R245, 0x10, R2 ;  /* 0x00000010f5021825 */ /* 0x001fc800078e0002 */
[----:B-1----:R-:W-:-:S05]  /*2110*/  IMAD.WIDE.U32 R4, R244, 0x10, R4 ;  /* 0x00000010f4047825 */ /* 0x002fca00078e0004 */
[----:B------:R0:W-:Y:S04]  /*2120*/  STG.E.128 desc[UR6][R4.64], R228 ;  /* 0x000000e404007986 */ /* 0x0001e8000c101d06 */
[----:B------:R1:W2:Y:S02]  /*2130*/  @P1 LDG.E.128 R168, desc[UR6][R2.64] ;  /* 0x0000000602a81981 */ /* 0x0002a4000c1e1d00 */
[----:B-1----:R-:W-:-:S05]  /*2140*/  IMAD.WIDE.U32 R2, R245, 0x10, R234 ;  /* 0x00000010f5027825 */ /* 0x002fca00078e00ea */
[----:B------:R-:W0:Y:S01]  /*2150*/  LDG.E.128 R232, desc[UR6][R2.64] ;  /* 0x0000000602e87981 */ /* 0x000e22000c1e1d00 */
[----:B------:R-:W-:Y:S01]  /*2160*/  UMOV UR5, 0xffffffff ;  /* 0xffffffff00057882 */ /* 0x000fe20000000000 */
[CC--:B0-----:R-:W-:Y:S01]  /*2170*/  @!P1 FMUL.FTZ R4, R0.reuse, R235.reuse ;  /* 0x000000eb00049220 */ /* 0x0c1fe20000410000 */
[C---:B------:R-:W-:Y:S01]  /*2180*/  @P1 FMUL.FTZ R3, R0.reuse, R235 ;  /* 0x000000eb00031220 */ /* 0x040fe20000410000 */
[CC--:B------:R-:W-:Y:S01]  /*2190*/  @!P1 FMUL.FTZ R235, R0.reuse, R233.reuse ;  /* 0x000000e900eb9220 */ /* 0x0c0fe20000410000 */
[C---:B------:R-:W-:Y:S01]  /*21a0*/  @P1 FMUL.FTZ R5, R0.reuse, R233 ;  /* 0x000000e900051220 */ /* 0x040fe20000410000 */
[C---:B------:R-:W-:Y:S01]  /*21b0*/  @P1 FMUL.FTZ R251, R0.reuse, R232 ;  /* 0x000000e800fb1220 */ /* 0x040fe20000410000 */
[----:B------:R-:W-:Y:S01]  /*21c0*/  MOV R233, R4 ;  /* 0x0000000400e97202 */ /* 0x000fe20000000f00 */
[C---:B------:R-:W-:Y:S01]  /*21d0*/  @!P1 FMUL.FTZ R2, R0.reuse, R232 ;  /* 0x000000e800029220 */ /* 0x040fe20000410000 */
[CC--:B------:R-:W-:Y:S01]  /*21e0*/  @P1 FMUL.FTZ R4, R0.reuse, R234.reuse ;  /* 0x000000ea00041220 */ /* 0x0c0fe20000410000 */
[----:B------:R-:W-:Y:S01]  /*21f0*/  @!P1 FMUL.FTZ R0, R0, R234 ;  /* 0x000000ea00009220 */ /* 0x000fe20000410000 */
[----:B------:R-:W-:Y:S01]  /*2200*/  MOV R234, R235 ;  /* 0x000000eb00ea7202 */ /* 0x000fe20000000f00 */
[----:B--2---:R-:W-:-:S03]  /*2210*/  @P1 FFMA.FTZ R232, R251, R8, R168 ;  /* 0x00000008fbe81223 */ /* 0x004fc600000100a8 */
[----:B------:R-:W-:Y:S01]  /*2220*/  MOV R251, R234 ;  /* 0x000000ea00fb7202 */ /* 0x000fe20000000f00 */
[-C--:B------:R-:W-:Y:S01]  /*2230*/  @P1 FFMA.FTZ R234, R4, R10.reuse, R170 ;  /* 0x0000000a04ea1223 */ /* 0x080fe200000100aa */
[----:B------:R-:W-:Y:S01]  /*2240*/  @!P1 FMUL.FTZ R234, R0, R10 ;  /* 0x0000000a00ea9220 */ /* 0x000fe20000410000 */
        /* <DEDUP_REMOVED lines=47> */
[----:B------:R-:W-:Y:S01]  /*2540*/  @P1 FFMA.FTZ R235, R3, R11, R171 ;  /* 0x0000000b03eb1223 */ /* 0x000fe200000100ab */
[----:B------:R-:W-:Y:S02]  /*2550*/  @!P1 FMUL.FTZ R232, R2, R8 ;  /* 0x0000000802e89220 */ /* 0x000fe40000410000 */
[----:B------:R-:W-:Y:S01]  /*2560*/  FADD.FTZ R0, R0, R219 ;  /* 0x000000db00007221 */ /* 0x000fe20000010000 */
[----:B------:R-:W0:Y:S03]  /*2570*/  LDC.64 R2, c[0x0][0x3a8] ;  /* 0x0000ea00ff027b82 */ /* 0x000e260000000a00 */
[----:B------:R-:W-:-:S04]  /*2580*/  FADD.FTZ R0, R0, R220 ;  /* 0x000000dc00007221 */ /* 0x000fc80000010000 */
[----:B------:R-:W-:-:S04]  /*2590*/  FADD.FTZ R0, R0, R221 ;  /* 0x000000dd00007221 */ /* 0x000fc80000010000 */
[----:B------:R-:W-:-:S04]  /*25a0*/  FADD.FTZ R0, R0, R222 ;  /* 0x000000de00007221 */ /* 0x000fc80000010000 */
[----:B------:R-:W-:-:S04]  /*25b0*/  FADD.FTZ R0, R0, R223 ;  /* 0x000000df00007221 */ /* 0x000fc80000010000 */
[----:B------:R-:W-:Y:S01]  /*25c0*/  FADD.FTZ R0, R0, R224 ;  /* 0x000000e000007221 */ /* 0x000fe20000010000 */
[----:B------:R-:W-:Y:S01]  /*25d0*/  @!P1 FMUL.FTZ R235, R233, R11 ;  /* 0x0000000be9eb9220 */ /* 0x000fe20000410000 */
[-C--:B------:R-:W-:Y:S02]  /*25e0*/  @P1 FFMA.FTZ R233, R5, R9.reuse, R169 ;  /* 0x0000000905e91223 */ /* 0x080fe400000100a9 */
[----:B------:R-:W-:Y:S01]  /*25f0*/  FADD.FTZ R0, R0, R225 ;  /* 0x000000e100007221 */ /* 0x000fe20000010000 */
[----:B------:R-:W-:Y:S01]  /*2600*/  @!P1 FMUL.FTZ R233, R251, R9 ;  /* 0x00000009fbe99220 */ /* 0x000fe20000410000 */
[----:B0-----:R-:W-:-:S04]  /*2610*/  IMAD.WIDE.U32 R2, R245, 0x10, R2 ;  /* 0x00000010f5027825 */ /* 0x001fc800078e0002 */
[----:B------:R-:W-:Y:S01]  /*2620*/  FADD.FTZ R0, R0, R226 ;  /* 0x000000e200007221 */ /* 0x000fe20000010000 */
[----:B------:R0:W-:Y:S03]  /*2630*/  STG.E.128 desc[UR6][R2.64], R232 ;  /* 0x000000e802007986 */ /* 0x0001e6000c101d06 */
[----:B------:R-:W-:-:S04]  /*2640*/  FADD.FTZ R0, R0, R227 ;  /* 0x000000e300007221 */ /* 0x000fc80000010000 */
[----:B------:R-:W-:-:S04]  /*2650*/  FADD.FTZ R0, R0, R228 ;  /* 0x000000e400007221 */ /* 0x000fc80000010000 */
[----:B------:R-:W-:Y:S01]  /*2660*/  FADD.FTZ R0, R0, R229 ;  /* 0x000000e500007221 */ /* 0x000fe20000010000 */
[----:B0-----:R-:W0:Y:S03]  /*2670*/  S2R R2, SR_TID.X ;  /* 0x0000000000027919 */ /* 0x001e260000002100 */
[----:B------:R-:W-:-:S04]  /*2680*/  FADD.FTZ R0, R0, R230 ;  /* 0x000000e600007221 */ /* 0x000fc80000010000 */
[----:B------:R-:W-:-:S04]  /*2690*/  FADD.FTZ R0, R0, R231 ;  /* 0x000000e700007221 */ /* 0x000fc80000010000 */
[----:B------:R-:W-:-:S04]  /*26a0*/  FADD.FTZ R0, R0, R232 ;  /* 0x000000e800007221 */ /* 0x000fc80000010000 */
[----:B------:R-:W-:-:S04]  /*26b0*/  FADD.FTZ R0, R0, R233 ;  /* 0x000000e900007221 */ /* 0x000fc80000010000 */
[----:B------:R-:W-:-:S04]  /*26c0*/  FADD.FTZ R0, R0, R234 ;  /* 0x000000ea00007221 */ /* 0x000fc80000010000 */
[----:B------:R-:W-:Y:S01]  /*26d0*/  FADD.FTZ R4, R0, R235 ;  /* 0x000000eb00047221 */ /* 0x000fe20000010000 */
[----:B0-----:R-:W-:Y:S01]  /*26e0*/  LOP3.LUT P2, RZ, R2, 0x1f, RZ, 0xc0, !PT ;  /* 0x0000001f02ff7812 */ /* 0x001fe2000784c0ff */
[----:B------:R-:W-:-:S12]  /*26f0*/  BRA.DIV UR5, `(.L_x_64237) ;  /* 0x0000004e050c7947 */ /* 0x000fd8000b800000 */
        /* <DEDUP_REMOVED lines=149> */
.L_x_64252:
[----:B------:R-:W2:Y:S01]  /*3050*/  LDC R2, c[0x0][0x400] ;  /* 0x00010000ff027b82 */ /* 0x000ea20000000800 */
[----:B-1----:R-:W-:Y:S01]  /*3060*/  FADD.FTZ R0, R4, R0 ;  /* 0x0000000004007221 */ /* 0x002fe20000010000 */
[----:B------:R-:W-:-:S03]  /*3070*/  ISETP.NE.AND P0, PT, RZ, UR9, PT ;  /* 0x00000009ff007c0c */ /* 0x000fc6000bf05270 */
[----:B--2---:R-:W-:-:S03]  /*3080*/  FFMA.FTZ R0, R0, R2, UR4 ;  /* 0x0000000400007e23 */ /* 0x004fc60008010002 */
        /* <DEDUP_REMOVED lines=9> */
[----:B--2---:R1:W-:Y:S02]  /*3120*/  @!P2 STG.E desc[UR6][R2.64], R0 ;  /* 0x000000000200a986 */ /* 0x0043e4000c101906 */
[----:B-1----:R-:W-:Y:S02]  /*3130*/  FSEL R2, R251, RZ, !P0 ;  /* 0x000000fffb027208 */ /* 0x002fe40004000000 */
[----:B------:R-:W2:Y:S03]  /*3140*/  LDL R251, [R1+0x84] ;  /* 0x0000840001fb7983 */ /* 0x000ea60000100800 */
[C---:B------:R-:W-:Y:S01]  /*3150*/  FADD.FTZ R5, -R2.reuse, R173 ;  /* 0x000000ad02057221 */ /* 0x040fe20000010100 */
[C---:B------:R-:W-:Y:S01]  /*3160*/  FADD.FTZ R3, -R2.reuse, R174 ;  /* 0x000000ae02037221 */ /* 0x040fe20000010100 */
[----:B------:R-:W3:Y:S01]  /*3170*/  LDL R173, [R1+0x7c] ;  /* 0x00007c0001ad7983 */ /* 0x000ee20000100800 */
[----:B0-----:R-:W-:-:S03]  /*3180*/  FADD.FTZ R4, -R2, R172 ;  /* 0x000000ac02047221 */ /* 0x001fc60000010100 */
[----:B------:R-:W4:Y:S01]  /*3190*/  LDL R174, [R1+0x80] ;  /* 0x0000800001ae7983 */ /* 0x000f220000100800 */
[----:B------:R-:W-:Y:S01]  /*31a0*/  FADD.FTZ R175, -R2, R175 ;  /* 0x000000af02af7221 */ /* 0x000fe20000010100 */
[C---:B------:R-:W-:Y:S01]  /*31b0*/  FMUL.FTZ R172, R0.reuse, R4 ;  /* 0x0000000400ac7220 */ /* 0x040fe20000410000 */
[C---:B------:R-:W-:Y:S02]  /*31c0*/  FMUL.FTZ R4, R0.reuse, R3 ;  /* 0x0000000300047220 */ /* 0x040fe40000410000 */
[C---:B------:R-:W-:Y:S02]  /*31d0*/  FMUL.FTZ R3, R0.reuse, R175 ;  /* 0x000000af00037220 */ /* 0x040fe40000410000 */
[----:B------:R-:W5:Y:S01]  /*31e0*/  LDL R175, [R1+0x78] ;  /* 0x0000780001af7983 */ /* 0x000f620000100800 */
[----:B------:R-:W-:-:S04]  /*31f0*/  FMUL.FTZ R5, R0, R5 ;  /* 0x0000000500057220 */ /* 0x000fc80000410000 */
[----:B---3--:R-:W-:Y:S01]  /*3200*/  FFMA.FTZ R173, R5, R173, R133 ;  /* 0x000000ad05ad7223 */ /* 0x008fe20000010085 */
[----:B----4-:R-:W-:Y:S02]  /*3210*/  FFMA.FTZ R174, R4, R174, R134 ;  /* 0x000000ae04ae7223 */ /* 0x010fe40000010086 */
[----:B------:R-:W0:Y:S01]  /*3220*/  LDC.64 R4, c[0x0][0x428] ;  /* 0x00010a00ff047b82 */ /* 0x000e220000000a00 */
[----:B-----5:R-:W-:Y:S01]  /*3230*/  FFMA.FTZ R172, R172, R175, R132 ;  /* 0x000000afacac7223 */ /* 0x020fe20000010084 */
[----:B--2---:R-:W-:Y:S02]  /*3240*/  FFMA.FTZ R175, R3, R251, R135 ;  /* 0x000000fb03af7223 */ /* 0x004fe40000010087 */
[----:B------:R-:W2:Y:S01]  /*3250*/  LDL.LU R251, [R1+0x4] ;  /* 0x0000040001fb7983 */ /* 0x000ea20000300800 */
[----:B0-----:R-:W-:-:S05]  /*3260*/  IMAD.WIDE.U32 R4, R7, 0x10, R4 ;  /* 0x0000001007047825 */ /* 0x001fca00078e0004 */
[----:B------:R0:W-:Y:S04]  /*3270*/  STG.E.128 desc[UR6][R4.64], R172 ;  /* 0x000000ac04007986 */ /* 0x0001e8000c101d06 */
[----:B0-----:R-:W3:Y:S04]  /*3280*/  LDL R173, [R1+0x6c] ;  /* 0x00006c0001ad7983 */ /* 0x001ee80000100800 */
[----:B------:R-:W4:Y:S04]  /*3290*/  LDL R174, [R1+0x70] ;  /* 0x0000700001ae7983 */ /* 0x000f280000100800 */
[----:B------:R-:W5:Y:S04]  /*32a0*/  LDL R172, [R1+0x68] ;  /* 0x0000680001ac7983 */ /* 0x000f680000100800 */
[----:B------:R-:W2:Y:S01]  /*32b0*/  LDL R175, [R1+0x74] ;  /* 0x0000740001af7983 */ /* 0x000ea20000100800 */
[C---:B------:R-:W-:Y:S01]  /*32c0*/  FADD.FTZ R3, -R2.reuse, R176 ;  /* 0x000000b002037221 */ /* 0x040fe20000010100 */
[----:B------:R-:W-:-:S02]  /*32d0*/  FADD.FTZ R4, -R2, R177 ;  /* 0x000000b102047221 */ /* 0x000fc40000010100 */
[----:B------:R-:W0:Y:S01]  /*32e0*/  LDC.64 R176, c[0x0][0x428] ;  /* 0x00010a00ffb07b82 */ /* 0x000e220000000a00 */
[C---:B------:R-:W-:Y:S01]  /*32f0*/  FADD.FTZ R5, -R2.reuse, R178 ;  /* 0x000000b202057221 */ /* 0x040fe20000010100 */
[----:B------:R-:W-:Y:S01]  /*3300*/  FADD.FTZ R7, -R2, R179 ;  /* 0x000000b302077221 */ /* 0x000fe20000010100 */
[C---:B------:R-:W-:Y:S01]  /*3310*/  FMUL.FTZ R4, R0.reuse, R4 ;  /* 0x0000000400047220 */ /* 0x040fe20000410000 */
[C---:B------:R-:W-:Y:S01]  /*3320*/  FMUL.FTZ R3, R0.reuse, R3 ;  /* 0x0000000300037220 */ /* 0x040fe20000410000 */
[C---:B------:R-:W-:Y:S01]  /*3330*/  FMUL.FTZ R5, R0.reuse, R5 ;  /* 0x0000000500057220 */ /* 0x040fe20000410000 */
[----:B------:R-:W-:Y:S01]  /*3340*/  FMUL.FTZ R7, R0, R7 ;  /* 0x0000000700077220 */ /* 0x000fe20000410000 */
[----:B------:R-:W2:Y:S04]  /*3350*/  LDL R179, [R1+0x50] ;  /* 0x0000500001b37983 */ /* 0x000ea80000100800 */
[----:B------:R-:W2:Y:S01]  /*3360*/  LDL R178, [R1+0x54] ;  /* 0x0000540001b27983 */ /* 0x000ea20000100800 */
[----:B---3--:R-:W-:Y:S01]  /*3370*/  FFMA.FTZ R173, R4, R173, R129 ;  /* 0x000000ad04ad7223 */ /* 0x008fe20000010081 */
[----:B----4-:R-:W-:Y:S01]  /*3380*/  FFMA.FTZ R174, R5, R174, R130 ;  /* 0x000000ae05ae7223 */ /* 0x010fe20000010082 */
[----:B0-----:R-:W-:-:S02]  /*3390*/  IMAD.WIDE.U32 R4, R243, 0x10, R176 ;  /* 0x00000010f3047825 */ /* 0x001fc400078e00b0 */
[----:B------:R-:W3:Y:S02]  /*33a0*/  LDL R243, [R1+0x4c] ;  /* 0x00004c0001f37983 */ /* 0x000ee40000100800 */
[----:B-----5:R-:W-:Y:S01]  /*33b0*/  FFMA.FTZ R172, R3, R172, R128 ;  /* 0x000000ac03ac7223 */ /* 0x020fe20000010080 */
[----:B--2---:R-:W-:-:S05]  /*33c0*/  FFMA.FTZ R175, R7, R175, R131 ;  /* 0x000000af07af7223 */ /* 0x004fca0000010083 */
[----:B------:R0:W-:Y:S04]  /*33d0*/  STG.E.128 desc[UR6][R4.64], R172 ;  /* 0x000000ac04007986 */ /* 0x0001e8000c101d06 */
[----:B0-----:R-:W2:Y:S04]  /*33e0*/  LDL R173, [R1+0x5c] ;  /* 0x00005c0001ad7983 */ /* 0x001ea80000100800 */
[----:B------:R-:W4:Y:S04]  /*33f0*/  LDL R174, [R1+0x60] ;  /* 0x0000600001ae7983 */ /* 0x000f280000100800 */
[----:B------:R-:W5:Y:S04]  /*3400*/  LDL R172, [R1+0x58] ;  /* 0x0000580001ac7983 */ /* 0x000f680000100800 */
[----:B------:R-:W3:Y:S01]  /*3410*/  LDL R175, [R1+0x64] ;  /* 0x0000640001af7983 */ /* 0x000ee20000100800 */
[----:B------:R-:W-:-:S03]  /*3420*/  FADD.FTZ R3, -R2, R180 ;  /* 0x000000b402037221 */ /* 0x000fc60000010100 */
[----:B------:R-:W3:Y:S01]  /*3430*/  LDL R180, [R1+0x48] ;  /* 0x0000480001b47983 */ /* 0x000ee20000100800 */
[C---:B------:R-:W-:Y:S01]  /*3440*/  FADD.FTZ R4, -R2.reuse, R181 ;  /* 0x000000b502047221 */ /* 0x040fe20000010100 */
[----:B------:R-:W-:-:S03]  /*3450*/  FADD.FTZ R5, -R2, R182 ;  /* 0x000000b602057221 */ /* 0x000fc60000010100 */
[C---:B------:R-:W-:Y:S01]  /*3460*/  FMUL.FTZ R4, R0.reuse, R4 ;  /* 0x0000000400047220 */ /* 0x040fe20000410000 */
[----:B------:R-:W-:Y:S01]  /*3470*/  FMUL.FTZ R5, R0, R5 ;  /* 0x0000000500057220 */ /* 0x000fe20000410000 */
[----:B------:R-:W-:Y:S01]  /*3480*/  FADD.FTZ R7, -R2, R183 ;  /* 0x000000b702077221 */ /* 0x000fe20000010100 */
[----:B------:R-:W-:-:S03]  /*3490*/  FMUL.FTZ R3, R0, R3 ;  /* 0x0000000300037220 */ /* 0x000fc60000410000 */
[----:B------:R-:W-:Y:S01]  /*34a0*/  FMUL.FTZ R7, R0, R7 ;  /* 0x0000000700077220 */ /* 0x000fe20000410000 */
[----:B--2---:R-:W-:Y:S01]  /*34b0*/  FFMA.FTZ R173, R4, R173, R125 ;  /* 0x000000ad04ad7223 */ /* 0x004fe2000001007d */
[----:B----4-:R-:W-:Y:S01]  /*34c0*/  FFMA.FTZ R174, R5, R174, R126 ;  /* 0x000000ae05ae7223 */ /* 0x010fe2000001007e */
[----:B------:R-:W-:-:S04]  /*34d0*/  IMAD.WIDE.U32 R4, R240, 0x10, R176 ;  /* 0x00000010f0047825 */ /* 0x000fc800078e00b0 */
[C---:B------:R-:W-:Y:S02]  /*34e0*/  FADD.FTZ R240, -R2.reuse, R190 ;  /* 0x000000be02f07221 */ /* 0x040fe40000010100 */
[----:B------:R-:W2:Y:S01]  /*34f0*/  LDL.LU R190, [R1+0x8] ;  /* 0x0000080001be7983 */ /* 0x000ea20000300800 */
[----:B-----5:R-:W-:Y:S01]  /*3500*/  FFMA.FTZ R172, R3, R172, R124 ;  /* 0x000000ac03ac7223 */ /* 0x020fe2000001007c */
[----:B---3--:R-:W-:Y:S01]  /*3510*/  FFMA.FTZ R175, R7, R175, R127 ;  /* 0x000000af07af7223 */ /* 0x008fe2000001007f */
[C---:B------:R-:W-:Y:S01]  /*3520*/  FADD.FTZ R3, -R2.reuse, R184 ;  /* 0x000000b802037221 */ /* 0x040fe20000010100 */
[----:B------:R-:W-:-:S03]  /*3530*/  FADD.FTZ R7, -R2, R187 ;  /* 0x000000bb02077221 */ /* 0x000fc60000010100 */
[----:B------:R0:W-:Y:S01]  /*3540*/  STG.E.128 desc[UR6][R4.64], R172 ;  /* 0x000000ac04007986 */ /* 0x0001e2000c101d06 */
[C---:B------:R-:W-:Y:S01]  /*3550*/  FMUL.FTZ R3, R0.reuse, R3 ;  /* 0x0000000300037220 */ /* 0x040fe20000410000 */
[----:B------:R-:W-:Y:S01]  /*3560*/  FMUL.FTZ R7, R0, R7 ;  /* 0x0000000700077220 */ /* 0x000fe20000410000 */
[C---:B0-----:R-:W-:Y:S01]  /*3570*/  FADD.FTZ R4, -R2.reuse, R185 ;  /* 0x000000b902047221 */ /* 0x041fe20000010100 */
[----:B------:R-:W-:-:S03]  /*3580*/  FADD.FTZ R5, -R2, R186 ;  /* 0x000000ba02057221 */ /* 0x000fc60000010100 */
[C---:B------:R-:W-:Y:S01]  /*3590*/  FMUL.FTZ R4, R0.reuse, R4 ;  /* 0x0000000400047220 */ /* 0x040fe20000410000 */
[----:B------:R-:W-:Y:S01]  /*35a0*/  FMUL.FTZ R5, R0, R5 ;  /* 0x0000000500057220 */ /* 0x000fe20000410000 */
[----:B------:R-:W-:Y:S01]  /*35b0*/  FFMA.FTZ R172, R3, R180, R120 ;  /* 0x000000b403ac7223 */ /* 0x000fe20000010078 */
[----:B------:R-:W-:Y:S01]  /*35c0*/  FFMA.FTZ R175, R7, R178, R123 ;  /* 0x000000b207af7223 */ /* 0x000fe2000001007b */
[----:B------:R-:W-:Y:S01]  /*35d0*/  FFMA.FTZ R173, R4, R243, R121 ;  /* 0x000000f304ad7223 */ /* 0x000fe20000010079 */
[----:B------:R-:W-:Y:S01]  /*35e0*/  FFMA.FTZ R174, R5, R179, R122 ;  /* 0x000000b305ae7223 */ /* 0x000fe2000001007a */
[----:B------:R-:W-:-:S04]  /*35f0*/  IMAD.WIDE.U32 R4, R251, 0x10, R176 ;  /* 0x00000010fb047825 */ /* 0x000fc800078e00b0 */
[C---:B------:R-:W-:Y:S01]  /*3600*/  FADD.FTZ R177, -R2.reuse, R200 ;  /* 0x000000c802b17221 */ /* 0x040fe20000010100 */
[C---:B------:R-:W-:Y:S01]  /*3610*/  FADD.FTZ R200, -R2.reuse, R217 ;  /* 0x000000d902c87221 */ /* 0x040fe20000010100 */
[----:B------:R0:W-:Y:S02]  /*3620*/  STG.E.128 desc[UR6][R4.64], R172 ;  /* 0x000000ac04007986 */ /* 0x0001e4000c101d06 */
[C---:B0-----:R-:W-:Y:S01]  /*3630*/  FADD.FTZ R175, -R2.reuse, R198 ;  /* 0x000000c602af7221 */ /* 0x041fe20000010100 */
[C---:B------:R-:W-:Y:S02]  /*3640*/  FADD.FTZ R198, -R2.reuse, R216 ;  /* 0x000000d802c67221 */ /* 0x040fe40000010100 */
[----:B------:R-:W2:Y:S01]  /*3650*/  LDC.64 R216, c[0x0][0x428] ;  /* 0x00010a00ffd87b82 */ /* 0x000ea20000000a00 */
        /* <DEDUP_REMOVED lines=48> */
[----:B------:R-:W-:Y:S01]  /*3960*/  MOV R195, R174 ;  /* 0x000000ae00c37202 */ /* 0x000fe20000000f00 */
[----:B------:R-:W3:Y:S04]  /*3970*/  LDL.LU R194, [R1] ;  /* 0x0000000001c27983 */ /* 0x000ee80000300800 */
[----:B------:R-:W4:Y:S04]  /*3980*/  LDL R172, [R1+0x38] ;  /* 0x0000380001ac7983 */ /* 0x000f280000100800 */
[----:B------:R-:W5:Y:S04]  /*3990*/  LDL R173, [R1+0x3c] ;  /* 0x00003c0001ad7983 */ /* 0x000f680000100800 */
[----:B------:R-:W3:Y:S01]  /*39a0*/  LDL R174, [R1+0x40] ;  /* 0x0000400001ae7983 */ /* 0x000ee20000100800 */
[----:B--2---:R-:W-:-:S04]  /*39b0*/  IMAD.WIDE.U32 R190, R190, 0x10, R216 ;  /* 0x00000010bebe7825 */ /* 0x004fc800078e00d8 */
[C---:B------:R-:W-:Y:S01]  /*39c0*/  FMUL.FTZ R217, R0.reuse, R4 ;  /* 0x0000000400d97220 */ /* 0x040fe20000410000 */
[C---:B------:R-:W-:Y:S02]  /*39d0*/  FMUL.FTZ R4, R0.reuse, R175 ;  /* 0x000000af00047220 */ /* 0x040fe40000410000 */
[----:B------:R-:W2:Y:S01]  /*39e0*/  LDL R175, [R1+0x44] ;  /* 0x0000440001af7983 */ /* 0x000ea20000100800 */
[C---:B------:R-:W-:Y:S01]  /*39f0*/  FMUL.FTZ R179, R0.reuse, R179 ;  /* 0x000000b300b37220 */ /* 0x040fe20000410000 */
[----:B------:R-:W-:-:S04]  /*3a00*/  FMUL.FTZ R228, R0, R196 ;  /* 0x000000c400e47220 */ /* 0x000fc80000410000 */
[----:B------:R-:W-:Y:S02]  /*3a10*/  MOV R196, R179 ;  /* 0x000000b300c47202 */ /* 0x000fe40000000f00 */
        /* <DEDUP_REMOVED lines=13> */
[----:B------:R-:W-:Y:S01]  /*3af0*/  MOV R197, R178 ;  /* 0x000000b200c57202 */ /* 0x000fe20000000f00 */
[----:B------:R-:W-:Y:S01]  /*3b00*/  FMUL.FTZ R186, R0, R199 ;  /* 0x000000c700ba7220 */ /* 0x000fe20000410000 */
[----:B------:R-:W-:Y:S01]  /*3b10*/  MOV R198, R177 ;  /* 0x000000b100c67202 */ /* 0x000fe20000000f00 */
[----:B------:R-:W2:Y:S01]  /*3b20*/  LDL R178, [R1+0x30] ;  /* 0x0000300001b27983 */ /* 0x000ea20000100800 */
[----:B------:R-:W-:-:S02]  /*3b30*/  MOV R200, R176 ;  /* 0x000000b000c87202 */ /* 0x000fc40000000f00 */
[----:B------:R-:W-:Y:S01]  /*3b40*/  MOV R201, R4 ;  /* 0x0000000400c97202 */ /* 0x000fe20000000f00 */
[----:B------:R-:W2:Y:S01]  /*3b50*/  LDL R176, [R1+0x28] ;  /* 0x0000280001b07983 */ /* 0x000ea20000100800 */
[----:B------:R-:W-:-:S03]  /*3b60*/  FMUL.FTZ R4, R0, R202 ;  /* 0x000000ca00047220 */ /* 0x000fc60000410000 */
[----:B------:R-:W2:Y:S04]  /*3b70*/  LDL R177, [R1+0x2c] ;  /* 0x00002c0001b17983 */ /* 0x000ea80000100800 */
[----:B------:R-:W2:Y:S04]  /*3b80*/  LDL R202, [R1+0x20] ;  /* 0x0000200001ca7983 */ /* 0x000ea80000100800 */
[----:B------:R-:W2:Y:S01]  /*3b90*/  LDL R199, [R1+0x24] ;  /* 0x0000240001c77983 */ /* 0x000ea20000100800 */
[----:B----4-:R-:W-:-:S03]  /*3ba0*/  FFMA.FTZ R172, R225, R172, R116 ;  /* 0x000000ace1ac7223 */ /* 0x010fc60000010074 */
[----:B------:R-:W4:Y:S01]  /*3bb0*/  LDL R225, [R1+0x1c] ;  /* 0x00001c0001e17983 */ /* 0x000f220000100800 */
[----:B-----5:R-:W-:Y:S01]  /*3bc0*/  FFMA.FTZ R173, R221, R173, R117 ;  /* 0x000000adddad7223 */ /* 0x020fe20000010075 */
[----:B---3--:R-:W-:Y:S01]  /*3bd0*/  FFMA.FTZ R174, R215, R174, R118 ;  /* 0x000000aed7ae7223 */ /* 0x008fe20000010076 */
[----:B--2---:R-:W-:-:S05]  /*3be0*/  FFMA.FTZ R175, R216, R175, R119 ;  /* 0x000000afd8af7223 */ /* 0x004fca0000010077 */
[----:B------:R0:W-:Y:S04]  /*3bf0*/  STG.E.128 desc[UR6][R190.64], R172 ;  /* 0x000000acbe007986 */ /* 0x0001e8000c101d06 */
[----:B0-----:R-:W2:Y:S01]  /*3c00*/  LDL R175, [R1+0x18] ;  /* 0x0000180001af7983 */ /* 0x001ea20000100800 */
[----:B------:R-:W-:Y:S02]  /*3c10*/  FFMA.FTZ R179, R220, R179, R115 ;  /* 0x000000b3dcb37223 */ /* 0x000fe40000010073 */
[----:B------:R-:W0:Y:S01]  /*3c20*/  LDC.64 R220, c[0x0][0x428] ;  /* 0x00010a00ffdc7b82 */ /* 0x000e220000000a00 */
[C---:B------:R-:W-:Y:S01]  /*3c30*/  FMUL.FTZ R180, R0.reuse, R180 ;  /* 0x000000b400b47220 */ /* 0x040fe20000410000 */
[C---:B------:R-:W-:Y:S01]  /*3c40*/  FMUL.FTZ R223, R0.reuse, R212 ;  /* 0x000000d400df7220 */ /* 0x040fe20000410000 */
[C---:B------:R-:W-:Y:S01]  /*3c50*/  FMUL.FTZ R231, R0.reuse, R193 ;  /* 0x000000c100e77220 */ /* 0x040fe20000410000 */
[----:B------:R-:W-:Y:S01]  /*3c60*/  MOV R212, R2 ;  /* 0x0000000200d47202 */ /* 0x000fe20000000f00 */
        /* <DEDUP_REMOVED lines=23> */
[----:B------:R-:W-:-:S02]  /*3de0*/  MOV R192, R212 ;  /* 0x000000d400c07202 */ /* 0x000fc40000000f00 */
[----:B------:R-:W-:Y:S01]  /*3df0*/  MOV R203, R195 ;  /* 0x000000c300cb7202 */ /* 0x000fe20000000f00 */
[----:B------:R-:W-:Y:S01]  /*3e00*/  FFMA.FTZ R176, R217, R176, R112 ;  /* 0x000000b0d9b07223 */ /* 0x000fe20000010070 */
[----:B------:R-:W-:Y:S01]  /*3e10*/  FFMA.FTZ R177, R218, R177, R113 ;  /* 0x000000b1dab17223 */ /* 0x000fe20000010071 */
[----:B------:R-:W-:Y:S01]  /*3e20*/  FFMA.FTZ R178, R219, R178, R114 ;  /* 0x000000b2dbb27223 */ /* 0x000fe20000010072 */
[----:B0-----:R-:W-:-:S04]  /*3e30*/  IMAD.WIDE.U32 R194, R194, 0x10, R220 ;  /* 0x00000010c2c27825 */ /* 0x001fc800078e00dc */
[----:B------:R-:W-:Y:S01]  /*3e40*/  FFMA.FTZ R174, R201, R202, R110 ;  /* 0x000000cac9ae7223 */ /* 0x000fe2000001006e */
[--C-:B------:R-:W-:Y:S01]  /*3e50*/  IMAD.WIDE.U32 R190, R252, 0x10, R220.reuse ;  /* 0x00000010fcbe7825 */ /* 0x100fe200078e00dc */
[----:B------:R0:W-:Y:S03]  /*3e60*/  STG.E.128 desc[UR6][R194.64], R176 ;  /* 0x000000b0c2007986 */ /* 0x0001e6000c101d06 */
[----:B------:R-:W-:-:S04]  /*3e70*/  IMAD.WIDE.U32 R204, R250, 0x10, R220 ;  /* 0x00000010facc7825 */ /* 0x000fc800078e00dc */
[----:B------:R-:W-:Y:S01]  /*3e80*/  FFMA.FTZ R201, R229, R157, R93 ;  /* 0x0000009de5c97223 */ /* 0x000fe2000001005d */
[----:B------:R-:W-:Y:S01]  /*3e90*/  FFMA.FTZ R202, R228, R158, R94 ;  /* 0x0000009ee4ca7223 */ /* 0x000fe2000001005e */
[----:B------:R-:W-:-:S04]  /*3ea0*/  IMAD.WIDE.U32 R206, R249, 0x10, R220 ;  /* 0x00000010f9ce7825 */ /* 0x000fc800078e00dc */
[----:B------:R-:W-:-:S04]  /*3eb0*/  IMAD.WIDE.U32 R208, R247, 0x10, R220 ;  /* 0x00000010f7d07825 */ /* 0x000fc800078e00dc */
[----:B0-----:R-:W-:Y:S01]  /*3ec0*/  FFMA.FTZ R176, R198, R236, R104 ;  /* 0x000000ecc6b07223 */ /* 0x001fe20000010068 */
        /* <DEDUP_REMOVED lines=9> */
[----:B------:R-:W-:-:S04]  /*3f60*/  IMAD.WIDE.U32 R218, R241, 0x10, R220 ;  /* 0x00000010f1da7825 */ /* 0x000fc800078e00dc */
[----:B----4-:R-:W-:Y:S01]  /*3f70*/  FFMA.FTZ R173, R203, R225, R109 ;  /* 0x000000e1cbad7223 */ /* 0x010fe2000001006d */
[----:B------:R-:W-:Y:S01]  /*3f80*/  FFMA.FTZ R203, R227, R159, R95 ;  /* 0x0000009fe3cb7223 */ /* 0x000fe2000001005f */
[----:B------:R-:W-:-:S04]  /*3f90*/  IMAD.WIDE.U32 R210, R242, 0x10, R220 ;  /* 0x00000010f2d27825 */ /* 0x000fc800078e00dc */
[----:B------:R-:W-:-:S04]  /*3fa0*/  IMAD.WIDE.U32 R212, R248, 0x10, R220 ;  /* 0x00000010f8d47825 */ /* 0x000fc800078e00dc */
[----:B------:R-:W-:-:S04]  /*3fb0*/  IMAD.WIDE.U32 R214, R246, 0x10, R220 ;  /* 0x00000010f6d67825 */ /* 0x000fc800078e00dc */
[----:B------:R-:W-:-:S04]  /*3fc0*/  IMAD.WIDE.U32 R216, R244, 0x10, R220 ;  /* 0x00000010f4d87825 */ /* 0x000fc800078e00dc */
[----:B------:R-:W-:-:S04]  /*3fd0*/  IMAD.WIDE.U32 R220, R245, 0x10, R220 ;  /* 0x00000010f5dc7825 */ /* 0x000fc800078e00dc */
[----:B--2---:R-:W-:Y:S01]  /*3fe0*/  FFMA.FTZ R172, R192, R175, R108 ;  /* 0x000000afc0ac7223 */ /* 0x004fe2000001006c */
[----:B------:R-:W-:-:S05]  /*3ff0*/  FFMA.FTZ R175, R200, R199, R111 ;  /* 0x000000c7c8af7223 */ /* 0x000fca000001006f */
[----:B------:R0:W-:Y:S01]  /*4000*/  STG.E.128 desc[UR6][R190.64], R172 ;  /* 0x000000acbe007986 */ /* 0x0001e2000c101d06 */
[----:B------:R-:W-:Y:S01]  /*4010*/  FFMA.FTZ R192, R251, R164, R100 ;  /* 0x000000a4fbc07223 */ /* 0x000fe20000010064 */
[----:B------:R-:W-:Y:S01]  /*4020*/  FFMA.FTZ R199, R231, R163, R99 ;  /* 0x000000a3e7c77223 */ /* 0x000fe20000010063 */
[----:B------:R-:W-:Y:S01]  /*4030*/  FFMA.FTZ R200, R230, R156, R92 ;  /* 0x0000009ce6c87223 */ /* 0x000fe2000001005c */
[----:B------:R1:W-:Y:S01]  /*4040*/  STG.E.128 desc[UR6][R204.64], R176 ;  /* 0x000000b0cc007986 */ /* 0x0003e2000c101d06 */
[----:B0-----:R-:W0:Y:S01]  /*4050*/  LDC.64 R190, c[0x0][0x380] ;  /* 0x0000e000ffbe7b82 */ /* 0x001e220000000a00 */
        /* <DEDUP_REMOVED lines=18> */
[----:B------:R2:W-:Y:S04]  /*4180*/  STG.E.128 desc[UR6][R218.64], R200 ;  /* 0x000000c8da007986 */ /* 0x0005e8000c101d06 */
[----:B------:R2:W-:Y:S01]  /*4190*/  STG.E.128 desc[UR6][R210.64], R172 ;  /* 0x000000acd2007986 */ /* 0x0005e2000c101d06 */
[----:B-1----:R-:W-:Y:S01]  /*41a0*/  FFMA.FTZ R192, R5, R136, R72 ;  /* 0x0000008805c07223 */ /* 0x002fe20000010048 */
[----:B------:R-:W-:Y:S01]  /*41b0*/  FFMA.FTZ R193, R188, R137, R73 ;  /* 0x00000089bcc17223 */ /* 0x000fe20000010049 */
[----:B------:R-:W-:Y:S01]  /*41c0*/  FFMA.FTZ R194, R189, R138, R74 ;  /* 0x0000008abdc27223 */ /* 0x000fe2000001004a */
[----:B------:R-:W-:Y:S01]  /*41d0*/  FFMA.FTZ R195, R0, R139, R75 ;  /* 0x0000008b00c37223 */ /* 0x000fe2000001004b */
        /* <DEDUP_REMOVED lines=8> */
.L_x_64236:
[----:B------:R-:W0:Y:S01]  /*4260*/  LDCU.64 UR4, c[0x0][0x3a0] ;  /* 0x00007400ff0477ac */ /* 0x000e220008000a00 */
[----:B------:R-:W2:Y:S01]  /*4270*/  LDCU UR8, c[0x0][0x388] ;  /* 0x00007100ff0877ac */ /* 0x000ea20008000800 */
[----:B------:R-:W3:Y:S01]  /*4280*/  LDCU.U8 UR9, c[0x0][0x410] ;  /* 0x00008200ff0977ac */ /* 0x000ee20008000000 */
[----:B------:R-:W4:Y:S01]  /*4290*/  LDCU UR10, c[0x0][0x448] ;  /* 0x00008900ff0a77ac */ /* 0x000f220008000800 */
[----:B0-----:R-:W-:-:S04]  /*42a0*/  UISETP.NE.U32.AND UP0, UPT, UR4, URZ, UPT ;  /* 0x000000ff0400728c */ /* 0x001fc8000bf05070 */
[----:B------:R-:W-:Y:S01]  /*42b0*/  UISETP.NE.AND.EX UP0, UPT, UR5, URZ, UPT, UP0 ;  /* 0x000000ff0500728c */ /* 0x000fe2000bf05300 */
[----:B------:R-:W0:Y:S05]  /*42c0*/  LDCU.64 UR4, c[0x0][0x3a0] ;  /* 0x00007400ff0477ac */ /* 0x000e2a0008000a00 */
[----:B--234-:R-:W-:-:S13]  /*42d0*/  PLOP3.LUT P1, PT, PT, PT, UP0, 0x80, 0x8 ;  /* 0x000000000008781c */ /* 0x01cfda0003f2f008 */
.L_x_64240:
[----:B--2---:R-:W2:Y:S01]  /*42e0*/  S2R R2, SR_TID.X ;  /* 0x0000000000027919 */ /* 0x004ea20000002100 */
[----:B------:R-:W3:Y:S01]  /*42f0*/  @P1 LDC.64 R4, c[0x0][0x3a0] ;  /* 0x0000e800ff041b82 */ /* 0x000ee20000000a00 */
[----:B------:R-:W-:-:S05]  /*4300*/  IMAD R0, R6, UR8, RZ ;  /* 0x0000000806007c24 */ /* 0x000fca000f8e02ff */
[----:B------:R-:W-:Y:S02]  /*4310*/  SHF.R.S32.HI R3, RZ, 0x1f, R0 ;  /* 0x0000001fff037819 */ /* 0x000fe40000011400 */
[----:B------:R-:W4:Y:S02]  /*4320*/  LDC.64 R244, c[0x0][0x390] ;  /* 0x0000e400fff47b82 */ /* 0x000f240000000a00 */
[----:B------:R-:W-:-:S06]  /*4330*/  LEA.HI R3, R3, R0, RZ, 0x2 ;  /* 0x0000000003037211 */ /* 0x000fcc00078f10ff */
[----:B------:R-:W0:Y:S08]  /*4340*/  LDC.64 R246, c[0x0][0x3a8] ;  /* 0x0000ea00fff67b82 */ /* 0x000e300000000a00 */
[----:B------:R-:W0:Y:S01]  /*4350*/  @P1 LDC.64 R180, c[0x0][0x3a0] ;  /* 0x0000e800ffb41b82 */ /* 0x000e220000000a00 */
[----:B--2---:R-:W-:-:S07]  /*4360*/  LOP3.LUT R2, R2, 0x1f, RZ, 0xc0, !PT ;  /* 0x0000001f02027812 */ /* 0x004fce00078ec0ff */
[----:B------:R-:W2:Y:S01]  /*4370*/  @P1 LDC.64 R184, c[0x0][0x3a0] ;  /* 0x0000e800ffb81b82 */ /* 0x000ea20000000a00 */
[----:B------:R-:W-:-:S05]  /*4380*/  LEA.HI.SX32 R241, R3, R2, 0x1e ;  /* 0x0000000203f17211 */ /* 0x000fca00078ff2ff */
[C---:B---3--:R-:W-:Y:S02]  /*4390*/  @P1 IMAD.WIDE.U32 R4, R241.reuse, 0x10, R4 ;  /* 0x00000010f1041825 */ /* 0x048fe400078e0004 */
[----:B------:R-:W3:Y:S02]  /*43a0*/  @P1 LDC.64 R186, c[0x0][0x3a0] ;  /* 0x0000e800ffba1b82 */ /* 0x000ee40000000a00 */
[C---:B----4-:R-:W-:Y:S01]  /*43b0*/  IMAD.WIDE.U32 R2, R241.reuse, 0x10, R244 ;  /* 0x00000010f1027825 */ /* 0x050fe200078e00f4 */
[----:B-1----:R-:W4:Y:S04]  /*43c0*/  @P1 LDG.E.128 R168, desc[UR6][R4.64] ;  /* 0x0000000604a81981 */ /* 0x002f28000c1e1d00 */
[----:B------:R1:W4:Y:S01]  /*43d0*/  LDG.E.128 R176, desc[UR6][R2.64] ;  /* 0x0000000602b07981 */ /* 0x000322000c1e1d00 */
[----:B------:R-:W-:Y:S01]  /*43e0*/  IADD3 R242, PT, PT, R241, 0x20, RZ ;  /* 0x00000020f1f27810 */ /* 0x000fe20007ffe0ff */
[----:B------:R-:W3:Y:S04]  /*43f0*/  @P1 LDC.64 R192, c[0x0][0x3a0] ;  /* 0x0000e800ffc01b82 */ /* 0x000ee80000000a00 */
[----:B0-----:R-:W-:-:S04]  /*4400*/  @P1 IMAD.WIDE.U32 R180, R242, 0x10, R180 ;  /* 0x00000010f2b41825 */ /* 0x001fc800078e00b4 */
[----:B-1----:R-:W-:Y:S01]  /*4410*/  IMAD.WIDE.U32 R2, R241, 0x10, R246 ;  /* 0x00000010f1027825 */ /* 0x002fe200078e00f6 */
[----:B------:R-:W0:Y:S03]  /*4420*/  @P1 LDC.64 R196, c[0x0][0x3a0] ;  /* 0x0000e800ffc41b82 */ /* 0x000e260000000a00 */
[----:B------:R-:W-:-:S05]  /*4430*/  IMAD.WIDE.U32 R4, R242, 0x10, R244 ;  /* 0x00000010f2047825 */ /* 0x000fca00078e00f4 */
[----:B------:R-:W1:Y:S01]  /*4440*/  @P1 LDC.64 R200, c[0x0][0x3a0] ;  /* 0x0000e800ffc81b82 */ /* 0x000e620000000a00 */
[----:B----45:R-:W-:Y:S01]  /*4450*/  @P1 FFMA.FTZ R172, R176, R68, R168 ;  /* 0x00000044b0ac1223 */ /* 0x030fe200000100a8 */
        /* <DEDUP_REMOVED lines=8> */
[----:B------:R-:W3:Y:S04]  /*44e0*/  @P1 LDG.E.128 R168, desc[UR6][R180.64] ;  /* 0x00000006b4a81981 */ /* 0x000ee8000c1e1d00 */
[----:B------:R0:W3:Y:S01]  /*44f0*/  LDG.E.128 R188, desc[UR6][R4.64] ;  /* 0x0000000604bc7981 */ /* 0x0000e2000c1e1d00 */
[----:B------:R-:W-:-:S05]  /*4500*/  IADD3 R240, PT, PT, R241, 0x40, RZ ;  /* 0x00000040f1f07810 */ /* 0x000fca0007ffe0ff */
[----:B--2---:R-:W-:-:S04]  /*4510*/  @P1 IMAD.WIDE.U32 R184, R240, 0x10, R184 ;  /* 0x00000010f0b81825 */ /* 0x004fc800078e00b8 */
[----:B----4-:R-:W-:-:S04]  /*4520*/  IMAD.WIDE.U32 R2, R242, 0x10, R246 ;  /* 0x00000010f2027825 */ /* 0x010fc800078e00f6 */
[----:B0-----:R-:W-:-:S04]  /*4530*/  IMAD.WIDE.U32 R4, R240, 0x10, R244 ;  /* 0x00000010f0047825 */ /* 0x001fc800078e00f4 */
[----:B---3--:R-:W-:Y:S01]  /*4540*/  @P1 FFMA.FTZ R176, R188, R64, R168 ;  /* 0x00000040bcb01223 */ /* 0x008fe200000100a8 */
        /* <DEDUP_REMOVED lines=8> */
[----:B------:R-:W2:Y:S04]  /*45d0*/  @P1 LDG.E.128 R168, desc[UR6][R184.64] ;  /* 0x00000006b8a81981 */ /* 0x000ea8000c1e1d00 */
[----:B------:R3:W2:Y:S01]  /*45e0*/  LDG.E.128 R188, desc[UR6][R4.64] ;  /* 0x0000000604bc7981 */ /* 0x0006a2000c1e1d00 */
[C---:B------:R-:W-:Y:S02]  /*45f0*/  IADD3 R7, PT, PT, R241.reuse, 0x60, RZ ;  /* 0x00000060f1077810 */ /* 0x040fe40007ffe0ff */
[----:B------:R-:W-:-:S03]  /*4600*/  IADD3 R0, PT, PT, R241, 0x80, RZ ;  /* 0x00000080f1007810 */ /* 0x000fc60007ffe0ff */
[----:B------:R-:W-:Y:S01]  /*4610*/  STL [R1+0x10], R7 ;  /* 0x0000100701007387 */ /* 0x000fe20000100800 */
[----:B0-----:R-:W-:-:S04]  /*4620*/  IMAD.WIDE.U32 R2, R240, 0x10, R246 ;  /* 0x00000010f0027825 */ /* 0x001fc800078e00f6 */
[----:B---3--:R-:W-:-:S04]  /*4630*/  @P1 IMAD.WIDE.U32 R4, R7, 0x10, R186 ;  /* 0x0000001007041825 */ /* 0x008fc800078e00ba */
[CC--:B--2---:R-:W-:Y:S01]  /*4640*/  @P1 FFMA.FTZ R180, R188.reuse, R60.reuse, R168 ;  /* 0x0000003cbcb41223 */ /* 0x0c4fe200000100a8 */
[----:B------:R-:W-:Y:S01]  /*4650*/  @P1 FFMA.FTZ R181, R189, R61, R169 ;  /* 0x0000003dbdb51223 */ /* 0x000fe200000100a9 */
[----:B------:R-:W-:Y:S01]  /*4660*/  @!P1 FMUL.FTZ R180, R188, R60 ;  /* 0x0000003cbcb49220 */ /* 0x000fe20000410000 */
[CC--:B------:R-:W-:Y:S01]  /*4670*/  @P1 FFMA.FTZ R182, R190.reuse, R62.reuse, R170 ;  /* 0x0000003ebeb61223 */ /* 0x0c0fe200000100aa */
[----:B------:R-:W-:Y:S01]  /*4680*/  @P1 FFMA.FTZ R183, R191, R63, R171 ;  /* 0x0000003fbfb71223 */ /* 0x000fe200000100ab */
[----:B------:R-:W-:Y:S01]  /*4690*/  @!P1 FMUL.FTZ R181, R189, R61 ;  /* 0x0000003dbdb59220 */ /* 0x000fe20000410000 */
[----:B------:R-:W-:Y:S01]  /*46a0*/  @!P1 FMUL.FTZ R182, R190, R62 ;  /* 0x0000003ebeb69220 */ /* 0x000fe20000410000 */
[----:B------:R-:W-:Y:S01]  /*46b0*/  @!P1 FMUL.FTZ R183, R191, R63 ;  /* 0x0000003fbfb79220 */ /* 0x000fe20000410000 */
[----:B------:R-:W-:-:S04]  /*46c0*/  IMAD.WIDE.U32 R188, R7, 0x10, R244 ;  /* 0x0000001007bc7825 */ /* 0x000fc800078e00f4 */
[----:B------:R0:W-:Y:S04]  /*46d0*/  STG.E.128 desc[UR6][R2.64], R180 ;  /* 0x000000b402007986 */ /* 0x0001e8000c101d06 */
[----:B------:R2:W3:Y:S04]  /*46e0*/  @P1 LDG.E.128 R168, desc[UR6][R4.64] ;  /* 0x0000000604a81981 */ /* 0x0004e8000c1e1d00 */
[----:B------:R-:W3:Y:S04]  /*46f0*/  LDG.E.128 R188, desc[UR6][R188.64] ;  /* 0x00000006bcbc7981 */ /* 0x000ee8000c1e1d00 */
[----:B------:R-:W-:Y:S01]  /*4700*/  STL [R1+0x14], R0 ;  /* 0x0000140001007387 */ /* 0x000fe20000100800 */
[----:B--2---:R-:W-:-:S04]  /*4710*/  @P1 IMAD.WIDE.U32 R4, R0, 0x10, R192 ;  /* 0x0000001000041825 */ /* 0x004fc800078e00c0 */
[----:B0-----:R-:W-:-:S04]  /*4720*/  IMAD.WIDE.U32 R2, R7, 0x10, R246 ;  /* 0x0000001007027825 */ /* 0x001fc800078e00f6 */
[----:B------:R-:W-:-:S04]  /*4730*/  IMAD.WIDE.U32 R192, R0, 0x10, R244 ;  /* 0x0000001000c07825 */ /* 0x000fc800078e00f4 */
        /* <DEDUP_REMOVED lines=9> */
[----:B------:R2:W3:Y:S04]  /*47d0*/  @P1 LDG.E.128 R168, desc[UR6][R4.64] ;  /* 0x0000000604a81981 */ /* 0x0004e8000c1e1d00 */
[----:B------:R-:W3:Y:S01]  /*47e0*/  LDG.E.128 R192, desc[UR6][R192.64] ;  /* 0x00000006c0c07981 */ /* 0x000ee2000c1e1d00 */
[----:B------:R-:W-:-:S05]  /*47f0*/  IADD3 R7, PT, PT, R241, 0xa0, RZ ;  /* 0x000000a0f1077810 */ /* 0x000fca0007ffe0ff */
[----:B--2---:R-:W-:Y:S01]  /*4800*/  @P1 IMAD.WIDE.U32 R4, R7, 0x10, R196 ;  /* 0x0000001007041825 */ /* 0x004fe200078e00c4 */
[----:B------:R-:W-:Y:S01]  /*4810*/  UISETP.NE.U32.AND UP0, UPT, UR4, URZ, UPT ;  /* 0x000000ff0400728c */ /* 0x000fe2000bf05070 */
[----:B------:R-:W-:Y:S02]  /*4820*/  STL [R1+0xc], R7 ;  /* 0x00000c0701007387 */ /* 0x000fe40000100800 */
        /* <DEDUP_REMOVED lines=11> */
[----:B------:R1:W2:Y:S04]  /*48e0*/  @P1 LDG.E.128 R168, desc[UR6][R4.64] ;  /* 0x0000000604a81981 */ /* 0x0002a8000c1e1d00 */
[----:B------:R-:W2:Y:S01]  /*48f0*/  LDG.E.128 R196, desc[UR6][R196.64] ;  /* 0x00000006c4c47981 */ /* 0x000ea2000c1e1d00 */
[----:B------:R-:W-:-:S05]  /*4900*/  IADD3 R0, PT, PT, R241, 0xc0, RZ ;  /* 0x000000c0f1007810 */ /* 0x000fca0007ffe0ff */
[----:B-1----:R-:W-:Y:S01]  /*4910*/  @P1 IMAD.WIDE.U32 R4, R0, 0x10, R200 ;  /* 0x0000001000041825 */ /* 0x002fe200078e00c8 */
[----:B------:R-:W-:Y:S01]  /*4920*/  UISETP.NE.AND.EX UP0, UPT, UR5, URZ, UPT, UP0 ;  /* 0x000000ff0500728c */ /* 0x000fe2000bf05300 */
[----:B------:R-:W-:Y:S02]  /*4930*/  STL [R1+0x8], R0 ;  /* 0x0000080001007387 */ /* 0x000fe40000100800 */
[----:B0-----:R-:W-:-:S04]  /*4940*/  IMAD.WIDE.U32 R2, R7, 0x10, R246 ;  /* 0x0000001007027825 */ /* 0x001fc800078e00f6 */
[----:B------:R-:W-:-:S04]  /*4950*/  IMAD.WIDE.U32 R200, R0, 0x10, R244 ;  /* 0x0000001000c87825 */ /* 0x000fc800078e00f4 */
[----:B--2---:R-:W-:Y:S01]  /*4960*/  @P1 FFMA.FTZ R192, R196, R48, R168 ;  /* 0x00000030c4c01223 */ /* 0x004fe200000100a8 */
        /* <DEDUP_REMOVED lines=10> */
[----:B------:R-:W-:Y:S01]  /*4a10*/  IADD3 R7, PT, PT, R241, 0xe0, RZ ;  /* 0x000000e0f1077810 */ /* 0x000fe20007ffe0ff */
[----:B-1----:R-:W-:-:S04]  /*4a20*/  IMAD.WIDE.U32 R4, R0, 0x10, R246 ;  /* 0x0000001000047825 */ /* 0x002fc800078e00f6 */
        /* <DEDUP_REMOVED lines=8> */
[----:B------:R-:W-:Y:S01]  /*4ab0*/  @!P1 FMUL.FTZ R199, R203, R47 ;  /* 0x0000002fcbc79220 */ /* 0x000fe20000410000 */
[----:B------:R-:W-:Y:S01]  /*4ac0*/  PLOP3.LUT P1, PT, PT, PT, UP0, 0x80, 0x8 ;  /* 0x000000000008781c */ /* 0x000fe20003f2f008 */
[----:B------:R-:W-:Y:S04]  /*4ad0*/  STL [R1+0x4], R7 ;  /* 0x0000040701007387 */ /* 0x000fe80000100800 */
[----:B------:R1:W-:Y:S04]  /*4ae0*/  STG.E.128 desc[UR6][R4.64], R196 ;  /* 0x000000c404007986 */ /* 0x0003e8000c101d06 */
[----:B------:R-:W2:Y:S04]  /*4af0*/  LDG.E.128 R204, desc[UR6][R204.64] ;  /* 0x00000006cccc7981 */ /* 0x000ea8000c1e1d00 */
[----:B0-----:R-:W0:Y:S02]  /*4b00*/  @P1 LDC.64 R2, c[0x0][0x3a0] ;  /* 0x0000e800ff021b82 */ /* 0x001e240000000a00 */
[----:B0-----:R-:W-:-:S05]  /*4b10*/  @P1 IMAD.WIDE.U32 R2, R7, 0x10, R2 ;  /* 0x0000001007021825 */ /* 0x001fca00078e0002 */
[----:B------:R0:W2:Y:S02]  /*4b20*/  @P1 LDG.E.128 R168, desc[UR6][R2.64] ;  /* 0x0000000602a81981 */ /* 0x0000a4000c1e1d00 */
[----:B0-----:R-:W0:Y:S01]  /*4b30*/  @P1 LDC.64 R2, c[0x0][0x3a0] ;  /* 0x0000e800ff021b82 */ /* 0x001e220000000a00 */
[----:B------:R-:W-:Y:S01]  /*4b40*/  IADD3 R0, PT, PT, R241, 0x100, RZ ;  /* 0x00000100f1007810 */ /* 0x000fe20007ffe0ff */
[----:B-1----:R-:W-:-:S04]  /*4b50*/  IMAD.WIDE.U32 R4, R7, 0x10, R246 ;  /* 0x0000001007047825 */ /* 0x002fc800078e00f6 */
[----:B0-----:R-:W-:-:S04]  /*4b60*/  @P1 IMAD.WIDE.U32 R2, R0, 0x10, R2 ;  /* 0x0000001000021825 */ /* 0x001fc800078e0002 */
        /* <DEDUP_REMOVED lines=10> */
[----:B------:R1:W2:Y:S04]  /*4c10*/  @P1 LDG.E.128 R168, desc[UR6][R2.64] ;  /* 0x0000000602a81981 */ /* 0x0002a8000c1e1d00 */
[----:B------:R-:W2:Y:S01]  /*4c20*/  LDG.E.128 R208, desc[UR6][R204.64] ;  /* 0x00000006ccd07981 */ /* 0x000ea2000c1e1d00 */
[----:B-1----:R-:W1:Y:S01]  /*4c30*/  @P1 LDC.64 R2, c[0x0][0x3a0] ;  /* 0x0000e800ff021b82 */ /* 0x002e620000000a00 */
[----:B------:R-:W-:Y:S01]  /*4c40*/  IADD3 R252, PT, PT, R241, 0x120, RZ ;  /* 0x00000120f1fc7810 */ /* 0x000fe20007ffe0ff */
[----:B0-----:R-:W-:-:S04]  /*4c50*/  IMAD.WIDE.U32 R4, R0, 0x10, R246 ;  /* 0x0000001000047825 */ /* 0x001fc800078e00f6 */
[----:B-1----:R-:W-:-:S04]  /*4c60*/  @P1 IMAD.WIDE.U32 R2, R252, 0x10, R2 ;  /* 0x00000010fc021825 */ /* 0x002fc800078e0002 */
        /* <DEDUP_REMOVED lines=73> */
[----:B------:R1:W2:Y:S02]  /*5100*/  @P1 LDG.E.128 R168, desc[UR6][R2.64] ;  /* 0x0000000602a81981 */ /* 0x0002a4000c1e1d00 */
[----:B-1----:R-:W-:-:S05]  /*5110*/  IMAD.WIDE.U32 R2, R249, 0x10, R244 ;  /* 0x00000010f9027825 */ /* 0x002fca00078e00f4 */
[----:B------:R1:W2:Y:S02]  /*5120*/  LDG.E.128 R228, desc[UR6][R2.64] ;  /* 0x0000000602e47981 */ /* 0x0002a4000c1e1d00 */
        /* <DEDUP_REMOVED lines=19> */
[----:B-1----:R-:W-:Y:S01]  /*5260*/  @P1 IMAD.WIDE.U32 R2, R248, 0x10, R2 ;  /* 0x00000010f8021825 */ /* 0x002fe200078e0002 */
[----:B------:R0:W-:Y:S03]  /*5270*/  STL [R1], R0 ;  /* 0x0000000001007387 */ /* 0x0001e60000100800 */
        /* <DEDUP_REMOVED lines=30> */
[----:B-1----:R-:W-:-:S04]  /*5460*/  IMAD.WIDE.U32 R2, R248, 0x10, R244 ;  /* 0x00000010f8027825 */ /* 0x002fc800078e00f4 */
[----:B------:R-:W-:Y:S01]  /*5470*/  FADD.FTZ R0, R0, R192 ;  /* 0x000000c000007221 */ /* 0x000fe20000010000 */
[----:B0-----:R-:W0:Y:S01]  /*5480*/  LDC.64 R4, c[0x0][0x3a8] ;  /* 0x0000ea00ff047b82 */ /* 0x001e220000000a00 */
[----:B------:R0:W2:Y:S02]  /*5490*/  LDG.E.128 R244, desc[UR6][R2.64] ;  /* 0x0000000602f47981 */ /* 0x0000a4000c1e1d00 */
        /* <DEDUP_REMOVED lines=32> */
[----:B0-----:R-:W-:-:S04]  /*56a0*/  IMAD.WIDE.U32 R2, R248, 0x10, R4 ;  /* 0x00000010f8027825 */ /* 0x001fc800078e0004 */
[----:B------:R-:W-:-:S04]  /*56b0*/  FADD.FTZ R0, R0, R225 ;  /* 0x000000e100007221 */ /* 0x000fc80000010000 */
[----:B------:R-:W-:-:S04]  /*56c0*/  FADD.FTZ R0, R0, R226 ;  /* 0x000000e200007221 */ /* 0x000fc80000010000 */
[----:B------:R-:W-:-:S04]  /*56d0*/  FADD.FTZ R0, R0, R227 ;  /* 0x000000e300007221 */ /* 0x000fc80000010000 */
[----:B------:R-:W-:-:S04]  /*56e0*/  FADD.FTZ R0, R0, R228 ;  /* 0x000000e400007221 */ /* 0x000fc80000010000 */
[----:B------:R-:W-:-:S04]  /*56f0*/  FADD.FTZ R0, R0, R229 ;  /* 0x000000e500007221 */ /* 0x000fc80000010000 */
[----:B------:R-:W-:-:S04]  /*5700*/  FADD.FTZ R0, R0, R230 ;  /* 0x000000e600007221 */ /* 0x000fc80000010000 */
[----:B------:R-:W-:Y:S01]  /*5710*/  FADD.FTZ R0, R0, R231 ;  /* 0x000000e700007221 */ /* 0x000fe20000010000 */
[----:B------:R-:W-:Y:S01]  /*5720*/  UMOV UR11, 0xffffffff ;  /* 0xffffffff000b7882 */ /* 0x000fe20000000000 */
        /* <DEDUP_REMOVED lines=8> */
[----:B------:R0:W-:Y:S02]  /*57b0*/  STG.E.128 desc[UR6][R2.64], R232 ;  /* 0x000000e802007986 */ /* 0x0001e4000c101d06 */
[----:B0-----:R-:W0:Y:S01]  /*57c0*/  S2R R2, SR_TID.X ;  /* 0x0000000000027919 */ /* 0x001e220000002100 */
        /* <DEDUP_REMOVED lines=155> */
.L_x_64264:
[----:B------:R-:W2:Y:S01]  /*6180*/  @!P2 LDC.64 R2, c[0x0][0x3c0] ;  /* 0x0000f000ff02ab82 */ /* 0x000ea20000000a00 */
[----:B------:R-:W-:Y:S01]  /*6190*/  ISETP.NE.AND P0, PT, RZ, UR9, PT ;  /* 0x00000009ff007c0c */ /* 0x000fe2000bf05270 */
[----:B-1----:R-:W-:Y:S01]  /*61a0*/  FADD.FTZ R0, R4, R0 ;  /* 0x0000000004007221 */ /* 0x002fe20000010000 */
[----:B------:R-:W3:Y:S03]  /*61b0*/  LDL R247, [R1+0x80] ;  /* 0x0000800001f77983 */ /* 0x000ee60000100800 */
[----:B------:R-:W-:Y:S01]  /*61c0*/  FFMA.FTZ R0, R0, R245, UR10 ;  /* 0x0000000a00007e23 */ /* 0x000fe200080100f5 */
[----:B------:R-:W4:Y:S04]  /*61d0*/  LDL R246, [R1+0x84] ;  /* 0x0000840001f67983 */ /* 0x000f280000100800 */
[----:B------:R-:W5:Y:S01]  /*61e0*/  LDL R245, [R1+0x78] ;  /* 0x0000780001f57983 */ /* 0x000f620000100800 */
[----:B--2---:R-:W-:-:S05]  /*61f0*/  @!P2 IMAD.WIDE R2, R6, 0x4, R2 ;  /* 0x000000040602a825 */ /* 0x004fca00078e0202 */
        /* <DEDUP_REMOVED lines=8> */
[----:B-1----:R-:W-:-:S05]  /*6280*/  FSEL R2, R244, RZ, !P0 ;  /* 0x000000fff4027208 */ /* 0x002fca0004000000 */
[C---:B------:R-:W-:Y:S01]  /*6290*/  FADD.FTZ R5, -R2.reuse, R173 ;  /* 0x000000ad02057221 */ /* 0x040fe20000010100 */
[C---:B0-----:R-:W-:Y:S01]  /*62a0*/  FADD.FTZ R4, -R2.reuse, R172 ;  /* 0x000000ac02047221 */ /* 0x041fe20000010100 */
[----:B------:R-:W2:Y:S01]  /*62b0*/  LDL R173, [R1+0x7c] ;  /* 0x00007c0001ad7983 */ /* 0x000ea20000100800 */
[C---:B------:R-:W-:Y:S01]  /*62c0*/  FADD.FTZ R3, -R2.reuse, R174 ;  /* 0x000000ae02037221 */ /* 0x040fe20000010100 */
[----:B------:R-:W-:Y:S01]  /*62d0*/  FADD.FTZ R175, -R2, R175 ;  /* 0x000000af02af7221 */ /* 0x000fe20000010100 */
[C---:B------:R-:W-:Y:S01]  /*62e0*/  FMUL.FTZ R172, R0.reuse, R4 ;  /* 0x0000000400ac7220 */ /* 0x040fe20000410000 */
[C---:B------:R-:W-:Y:S01]  /*62f0*/  FMUL.FTZ R5, R0.reuse, R5 ;  /* 0x0000000500057220 */ /* 0x040fe20000410000 */
[C---:B------:R-:W-:Y:S01]  /*6300*/  FMUL.FTZ R4, R0.reuse, R3 ;  /* 0x0000000300047220 */ /* 0x040fe20000410000 */
[----:B------:R-:W-:-:S03]  /*6310*/  FMUL.FTZ R3, R0, R175 ;  /* 0x000000af00037220 */ /* 0x000fc60000410000 */
[----:B---3--:R-:W-:Y:S02]  /*6320*/  FFMA.FTZ R174, R4, R247, R134 ;  /* 0x000000f704ae7223 */ /* 0x008fe40000010086 */
[----:B------:R-:W3:Y:S01]  /*6330*/  LDL R247, [R1+0x54] ;  /* 0x0000540001f77983 */ /* 0x000ee20000100800 */
[----:B----4-:R-:W-:-:S03]  /*6340*/  FFMA.FTZ R175, R3, R246, R135 ;  /* 0x000000f603af7223 */ /* 0x010fc60000010087 */
[----:B------:R-:W4:Y:S01]  /*6350*/  LDL.LU R246, [R1+0x10] ;  /* 0x0000100001f67983 */ /* 0x000f220000300800 */
[----:B-----5:R-:W-:Y:S02]  /*6360*/  FFMA.FTZ R172, R172, R245, R132 ;  /* 0x000000f5acac7223 */ /* 0x020fe40000010084 */
[----:B------:R-:W0:Y:S01]  /*6370*/  LDC.64 R244, c[0x0][0x428] ;  /* 0x00010a00fff47b82 */ /* 0x000e220000000a00 */
[----:B--2---:R-:W-:Y:S01]  /*6380*/  FFMA.FTZ R173, R5, R173, R133 ;  /* 0x000000ad05ad7223 */ /* 0x004fe20000010085 */
[----:B0-----:R-:W-:-:S04]  /*6390*/  IMAD.WIDE.U32 R4, R241, 0x10, R244 ;  /* 0x00000010f1047825 */ /* 0x001fc800078e00f4 */
[C---:B------:R-:W-:Y:S01]  /*63a0*/  FADD.FTZ R3, -R2.reuse, R176 ;  /* 0x000000b002037221 */ /* 0x040fe20000010100 */
[----:B------:R-:W2:Y:S04]  /*63b0*/  LDL R241, [R1+0x50] ;  /* 0x0000500001f17983 */ /* 0x000ea80000100800 */
[----:B------:R0:W-:Y:S04]  /*63c0*/  STG.E.128 desc[UR6][R4.64], R172 ;  /* 0x000000ac04007986 */ /* 0x0001e8000c101d06 */
[----:B------:R-:W5:Y:S01]  /*63d0*/  LDL R176, [R1+0x4c] ;  /* 0x00004c0001b07983 */ /* 0x000f620000100800 */
[----:B0-----:R-:W-:Y:S01]  /*63e0*/  FADD.FTZ R172, -R2, R179 ;  /* 0x000000b302ac7221 */ /* 0x001fe20000010100 */
[----:B------:R-:W-:-:S02]  /*63f0*/  FMUL.FTZ R3, R0, R3 ;  /* 0x0000000300037220 */ /* 0x000fc40000410000 */
[----:B------:R-:W3:Y:S01]  /*6400*/  LDL R173, [R1+0x6c] ;  /* 0x00006c0001ad7983 */ /* 0x000ee20000100800 */
[----:B------:R-:W-:-:S03]  /*6410*/  FMUL.FTZ R175, R0, R172 ;  /* 0x000000ac00af7220 */ /* 0x000fc60000410000 */
[----:B------:R-:W4:Y:S04]  /*6420*/  LDL R172, [R1+0x68] ;  /* 0x0000680001ac7983 */ /* 0x000f280000100800 */
[----:B------:R-:W2:Y:S01]  /*6430*/  LDL R174, [R1+0x70] ;  /* 0x0000700001ae7983 */ /* 0x000ea20000100800 */
[C---:B------:R-:W-:Y:S01]  /*6440*/  FADD.FTZ R4, -R2.reuse, R177 ;  /* 0x000000b102047221 */ /* 0x040fe20000010100 */
[----:B------:R-:W-:Y:S02]  /*6450*/  FADD.FTZ R5, -R2, R178 ;  /* 0x000000b202057221 */ /* 0x000fe40000010100 */
[----:B------:R-:W5:Y:S01]  /*6460*/  LDL R179, [R1+0x60] ;  /* 0x0000600001b37983 */ /* 0x000f620000100800 */
[----:B----4-:R-:W-:Y:S01]  /*6470*/  FFMA.FTZ R172, R3, R172, R128 ;  /* 0x000000ac03ac7223 */ /* 0x010fe20000010080 */
[----:B------:R-:W-:-:S02]  /*6480*/  FMUL.FTZ R4, R0, R4 ;  /* 0x0000000400047220 */ /* 0x000fc40000410000 */
[----:B------:R-:W4:Y:S01]  /*6490*/  LDL R3, [R1+0x74] ;  /* 0x0000740001037983 */ /* 0x000f220000100800 */
[----:B------:R-:W-:Y:S01]  /*64a0*/  FMUL.FTZ R5, R0, R5 ;  /* 0x0000000500057220 */ /* 0x000fe20000410000 */
[----:B---3--:R-:W-:Y:S02]  /*64b0*/  FFMA.FTZ R173, R4, R173, R129 ;  /* 0x000000ad04ad7223 */ /* 0x008fe40000010081 */
[----:B------:R-:W3:Y:S01]  /*64c0*/  LDL R178, [R1+0x64] ;  /* 0x0000640001b27983 */ /* 0x000ee20000100800 */
[----:B--2---:R-:W-:Y:S01]  /*64d0*/  FFMA.FTZ R174, R5, R174, R130 ;  /* 0x000000ae05ae7223 */ /* 0x004fe20000010082 */
[----:B------:R-:W-:Y:S02]  /*64e0*/  IMAD.WIDE.U32 R4, R242, 0x10, R244 ;  /* 0x00000010f2047825 */ /* 0x000fe400078e00f4 */
[----:B------:R-:W2:Y:S04]  /*64f0*/  LDL R242, [R1+0x5c] ;  /* 0x00005c0001f27983 */ /* 0x000ea80000100800 */
[----:B------:R-:W5:Y:S01]  /*6500*/  LDL R177, [R1+0x48] ;  /* 0x0000480001b17983 */ /* 0x000f620000100800 */
[----:B----4-:R-:W-:-:S05]  /*6510*/  FFMA.FTZ R175, R175, R3, R131 ;  /* 0x00000003afaf7223 */ /* 0x010fca0000010083 */
[----:B------:R0:W-:Y:S04]  /*6520*/  STG.E.128 desc[UR6][R4.64], R172 ;  /* 0x000000ac04007986 */ /* 0x0001e8000c101d06 */
[----:B0-----:R-:W4:Y:S01]  /*6530*/  LDL R174, [R1+0x58] ;  /* 0x0000580001ae7983 */ /* 0x001f220000100800 */
[C---:B------:R-:W-:Y:S01]  /*6540*/  FADD.FTZ R3, -R2.reuse, R180 ;  /* 0x000000b402037221 */ /* 0x040fe20000010100 */
[C---:B------:R-:W-:Y:S01]  /*6550*/  FADD.FTZ R4, -R2.reuse, R181 ;  /* 0x000000b502047221 */ /* 0x040fe20000010100 */
[C---:B------:R-:W-:Y:S01]  /*6560*/  FADD.FTZ R5, -R2.reuse, R182 ;  /* 0x000000b602057221 */ /* 0x040fe20000010100 */
[----:B------:R-:W-:Y:S01]  /*6570*/  FADD.FTZ R172, -R2, R183 ;  /* 0x000000b702ac7221 */ /* 0x000fe20000010100 */
[C---:B------:R-:W-:Y:S01]  /*6580*/  FMUL.FTZ R3, R0.reuse, R3 ;  /* 0x0000000300037220 */ /* 0x040fe20000410000 */
[C---:B------:R-:W-:Y:S01]  /*6590*/  FMUL.FTZ R4, R0.reuse, R4 ;  /* 0x0000000400047220 */ /* 0x040fe20000410000 */
[C---:B------:R-:W-:Y:S01]  /*65a0*/  FMUL.FTZ R5, R0.reuse, R5 ;  /* 0x0000000500057220 */ /* 0x040fe20000410000 */
[----:B------:R-:W-:-:S02]  /*65b0*/  FMUL.FTZ R175, R0, R172 ;  /* 0x000000ac00af7220 */ /* 0x000fc40000410000 */
[----:B--2---:R-:W-:Y:S02]  /*65c0*/  FFMA.FTZ R173, R4, R242, R125 ;  /* 0x000000f204ad7223 */ /* 0x004fe4000001007d */
[----:B---3--:R-:W-:Y:S01]  /*65d0*/  FFMA.FTZ R175, R175, R178, R127 ;  /* 0x000000b2afaf7223 */ /* 0x008fe2000001007f */
[----:B----4-:R-:W-:Y:S01]  /*65e0*/  FFMA.FTZ R172, R3, R174, R124 ;  /* 0x000000ae03ac7223 */ /* 0x010fe2000001007c */
[----:B-----5:R-:W-:Y:S01]  /*65f0*/  FFMA.FTZ R174, R5, R179, R126 ;  /* 0x000000b305ae7223 */ /* 0x020fe2000001007e */
[----:B------:R-:W-:-:S05]  /*6600*/  IMAD.WIDE.U32 R4, R240, 0x10, R244 ;  /* 0x00000010f0047825 */ /* 0x000fca00078e00f4 */
[----:B------:R0:W-:Y:S02]  /*6610*/  STG.E.128 desc[UR6][R4.64], R172 ;  /* 0x000000ac04007986 */ /* 0x0001e4000c101d06 */
[C---:B0-----:R-:W-:Y:S01]  /*6620*/  FADD.FTZ R4, -R2.reuse, R185 ;  /* 0x000000b902047221 */ /* 0x041fe20000010100 */
[----:B------:R-:W-:-:S03]  /*6630*/  FADD.FTZ R5, -R2, R186 ;  /* 0x000000ba02057221 */ /* 0x000fc60000010100 */
[C---:B------:R-:W-:Y:S01]  /*6640*/  FMUL.FTZ R4, R0.reuse, R4 ;  /* 0x0000000400047220 */ /* 0x040fe20000410000 */
[----:B------:R-:W-:-:S03]  /*6650*/  FMUL.FTZ R5, R0, R5 ;  /* 0x0000000500057220 */ /* 0x000fc60000410000 */
[----:B------:R-:W-:Y:S01]  /*6660*/  FFMA.FTZ R173, R4, R176, R121 ;  /* 0x000000b004ad7223 */ /* 0x000fe20000010079 */
[----:B------:R-:W-:Y:S01]  /*6670*/  FFMA.FTZ R174, R5, R241, R122 ;  /* 0x000000f105ae7223 */ /* 0x000fe2000001007a */
[----:B------:R-:W-:Y:S02]  /*6680*/  IMAD.WIDE.U32 R4, R246, 0x10, R244 ;  /* 0x00000010f6047825 */ /* 0x000fe400078e00f4 */
[----:B------:R-:W2:Y:S02]  /*6690*/  LDL.LU R246, [R1+0x14] ;  /* 0x0000140001f67983 */ /* 0x000ea40000300800 */
[C---:B------:R-:W-:Y:S01]  /*66a0*/  FADD.FTZ R3, -R2.reuse, R184 ;  /* 0x000000b802037221 */ /* 0x040fe20000010100 */
[----:B------:R-:W-:-:S03]  /*66b0*/  FADD.FTZ R172, -R2, R187 ;  /* 0x000000bb02ac7221 */ /* 0x000fc60000010100 */
[C---:B------:R-:W-:Y:S01]  /*66c0*/  FMUL.FTZ R3, R0.reuse, R3 ;  /* 0x0000000300037220 */ /* 0x040fe20000410000 */
[----:B------:R-:W-:Y:S01]  /*66d0*/  FMUL.FTZ R175, R0, R172 ;  /* 0x000000ac00af7220 */ /* 0x000fe20000410000 */
[C---:B------:R-:W-:Y:S02]  /*66e0*/  FADD.FTZ R176, -R2.reuse, R198 ;  /* 0x000000c602b07221 */ /* 0x040fe40000010100 */
[----:B------:R-:W-:Y:S01]  /*66f0*/  FFMA.FTZ R172, R3, R177, R120 ;  /* 0x000000b103ac7223 */ /* 0x000fe20000010078 */
[----:B------:R-:W-:Y:S01]  /*6700*/  FFMA.FTZ R175, R175, R247, R123 ;  /* 0x000000f7afaf7223 */ /* 0x000fe2000001007b */
[C---:B------:R-:W-:Y:S01]  /*6710*/  FADD.FTZ R177, -R2.reuse, R199 ;  /* 0x000000c702b17221 */ /* 0x040fe20000010100 */
[----:B------:R-:W-:Y:S01]  /*6720*/  FADD.FTZ R199, -R2, R216 ;  /* 0x000000d802c77221 */ /* 0x000fe20000010100 */
[----:B------:R-:W-:Y:S02]  /*6730*/  FMUL.FTZ R176, R0, R176 ;  /* 0x000000b000b07220 */ /* 0x000fe40000410000 */
[----:B------:R0:W-:Y:S01]  /*6740*/  STG.E.128 desc[UR6][R4.64], R172 ;  /* 0x000000ac04007986 */ /* 0x0001e2000c101d06 */
[----:B------:R-:W-:Y:S01]  /*6750*/  FADD.FTZ R183, -R2, R205 ;  /* 0x000000cd02b77221 */ /* 0x000fe20000010100 */
[----:B------:R-:W-:Y:S01]  /*6760*/  FMUL.FTZ R177, R0, R177 ;  /* 0x000000b100b17220 */ /* 0x000fe20000410000 */
[C---:B------:R-:W-:Y:S01]  /*6770*/  FADD.FTZ R205, -R2.reuse, R226 ;  /* 0x000000e202cd7221 */ /* 0x040fe20000010100 */
[C---:B------:R-:W-:Y:S01]  /*6780*/  FADD.FTZ R180, -R2.reuse, R202 ;  /* 0x000000ca02b47221 */ /* 0x040fe20000010100 */
[----:B------:R-:W-:Y:S01]  /*6790*/  FADD.FTZ R186, -R2, R208 ;  /* 0x000000d002ba7221 */ /* 0x000fe20000010100 */
[----:B------:R-:W-:Y:S01]  /*67a0*/  FMUL.FTZ R226, R0, R199 ;  /* 0x000000c700e27220 */ /* 0x000fe20000410000 */
[C---:B------:R-:W-:Y:S01]  /*67b0*/  FADD.FTZ R208, -R2.reuse, R229 ;  /* 0x000000e502d07221 */ /* 0x040fe20000010100 */
[----:B------:R-:W-:Y:S01]  /*67c0*/  FADD.FTZ R202, -R2, R230 ;  /* 0x000000e602ca7221 */ /* 0x000fe20000010100 */
[----:B------:R-:W-:-:S02]  /*67d0*/  MOV R199, R176 ;  /* 0x000000b000c77202 */ /* 0x000fc40000000f00 */
[----:B------:R-:W3:Y:S01]  /*67e0*/  LDL R176, [R1+0x38] ;  /* 0x0000380001b07983 */ /* 0x000ee20000100800 */
[C---:B0-----:R-:W-:Y:S01]  /*67f0*/  FADD.FTZ R174, -R2.reuse, R196 ;  /* 0x000000c402ae7221 */ /* 0x041fe20000010100 */
[C---:B------:R-:W-:Y:S01]  /*6800*/  FADD.FTZ R173, -R2.reuse, R195 ;  /* 0x000000c302ad7221 */ /* 0x040fe20000010100 */
[C---:B------:R-:W-:Y:S01]  /*6810*/  FADD.FTZ R196, -R2.reuse, R213 ;  /* 0x000000d502c47221 */ /* 0x040fe20000010100 */
[----:B------:R-:W-:-:S03]  /*6820*/  FADD.FTZ R195, -R2, R212 ;  /* 0x000000d402c37221 */ /* 0x000fc60000010100 */
[C---:B------:R-:W-:Y:S01]  /*6830*/  FMUL.FTZ R229, R0.reuse, R196 ;  /* 0x000000c400e57220 */ /* 0x040fe20000410000 */
[----:B------:R-:W-:Y:S01]  /*6840*/  FMUL.FTZ R230, R0, R195 ;  /* 0x000000c300e67220 */ /* 0x000fe20000410000 */
[----:B------:R-:W-:Y:S01]  /*6850*/  MOV R195, R177 ;  /* 0x000000b100c37202 */ /* 0x000fe20000000f00 */
[----:B------:R-:W4:Y:S04]  /*6860*/  LDL.LU R196, [R1+0xc] ;  /* 0x00000c0001c47983 */ /* 0x000f280000300800 */
        /* <DEDUP_REMOVED lines=44> */
[----:B------:R-:W4:Y:S01]  /*6b30*/  LDL R178, [R1+0x40] ;  /* 0x0000400001b27983 */ /* 0x000f220000100800 */
        /* <DEDUP_REMOVED lines=35> */
[----:B--2---:R-:W-:-:S04]  /*6d70*/  IMAD.WIDE.U32 R192, R246, 0x10, R244 ;  /* 0x00000010f6c07825 */ /* 0x004fc800078e00f4 */
[C---:B------:R-:W-:Y:S01]  /*6d80*/  FMUL.FTZ R246, R0.reuse, R179 ;  /* 0x000000b300f67220 */ /* 0x040fe20000410000 */
[C---:B------:R-:W-:Y:S01]  /*6d90*/  FMUL.FTZ R245, R0.reuse, R180 ;  /* 0x000000b400f57220 */ /* 0x040fe20000410000 */
[C---:B------:R-:W-:Y:S01]  /*6da0*/  FMUL.FTZ R244, R0.reuse, R181 ;  /* 0x000000b500f47220 */ /* 0x040fe20000410000 */
[----:B------:R-:W2:Y:S04]  /*6db0*/  LDL R179, [R1+0x44] ;  /* 0x0000440001b37983 */ /* 0x000ea80000100800 */
[----:B------:R-:W2:Y:S04]  /*6dc0*/  LDL R180, [R1+0x28] ;  /* 0x0000280001b47983 */ /* 0x000ea80000100800 */
[----:B------:R-:W2:Y:S01]  /*6dd0*/  LDL R181, [R1+0x2c] ;  /* 0x00002c0001b57983 */ /* 0x000ea20000100800 */
[----:B------:R-:W-:-:S03]  /*6de0*/  FMUL.FTZ R0, R0, R194 ;  /* 0x000000c200007220 */ /* 0x000fc60000410000 */
[----:B------:R-:W2:Y:S04]  /*6df0*/  LDL.LU R213, [R1] ;  /* 0x0000000001d57983 */ /* 0x000ea80000300800 */
[----:B------:R-:W2:Y:S04]  /*6e00*/  LDL.LU R214, [R1+0x4] ;  /* 0x0000040001d67983 */ /* 0x000ea80000300800 */
[----:B------:R-:W2:Y:S04]  /*6e10*/  LDL.LU R215, [R1+0x8] ;  /* 0x0000080001d77983 */ /* 0x000ea80000300800 */
[----:B------:R-:W2:Y:S04]  /*6e20*/  LDL R202, [R1+0x1c] ;  /* 0x00001c0001ca7983 */ /* 0x000ea80000100800 */
[----:B------:R-:W2:Y:S04]  /*6e30*/  LDL R200, [R1+0x20] ;  /* 0x0000200001c87983 */ /* 0x000ea80000100800 */
[----:B------:R-:W2:Y:S04]  /*6e40*/  LDL R198, [R1+0x24] ;  /* 0x0000240001c67983 */ /* 0x000ea80000100800 */
[----:B------:R-:W2:Y:S01]  /*6e50*/  LDL R194, [R1+0x18] ;  /* 0x0000180001c27983 */ /* 0x000ea20000100800 */
[----:B---3--:R-:W-:Y:S01]  /*6e60*/  FFMA.FTZ R176, R223, R176, R116 ;  /* 0x000000b0dfb07223 */ /* 0x008fe20000010074 */
[----:B-----5:R-:W-:-:S02]  /*6e70*/  FFMA.FTZ R177, R222, R177, R117 ;  /* 0x000000b1deb17223 */ /* 0x020fc40000010075 */
[----:B------:R-:W4:Y:S02]  /*6e80*/  LDC.64 R222, c[0x0][0x428] ;  /* 0x00010a00ffde7b82 */ /* 0x000f240000000a00 */
[----:B----4-:R-:W-:-:S04]  /*6e90*/  IMAD.WIDE.U32 R196, R196, 0x10, R222 ;  /* 0x00000010c4c47825 */ /* 0x010fc800078e00de */
[----:B------:R-:W-:Y:S01]  /*6ea0*/  FFMA.FTZ R178, R216, R178, R118 ;  /* 0x000000b2d8b27223 */ /* 0x000fe20000010076 */
[----:B------:R-:W-:Y:S01]  /*6eb0*/  FFMA.FTZ R182, R220, R182, R114 ;  /* 0x000000b6dcb67223 */ /* 0x000fe20000010072 */
[----:B------:R-:W-:Y:S01]  /*6ec0*/  FFMA.FTZ R183, R221, R183, R115 ;  /* 0x000000b7ddb77223 */ /* 0x000fe20000010073 */
[----:B------:R-:W-:-:S04]  /*6ed0*/  IMAD.WIDE.U32 R210, R252, 0x10, R222 ;  /* 0x00000010fcd27825 */ /* 0x000fc800078e00de */
[----:B------:R-:W-:Y:S01]  /*6ee0*/  FFMA.FTZ R184, R184, R144, R80 ;  /* 0x00000090b8b87223 */ /* 0x000fe20000010050 */
[----:B------:R-:W-:-:S04]  /*6ef0*/  IMAD.WIDE.U32 R220, R251, 0x10, R222 ;  /* 0x00000010fbdc7825 */ /* 0x000fc800078e00de */
[----:B------:R-:W-:Y:S01]  /*6f00*/  FFMA.FTZ R189, R189, R137, R73 ;  /* 0x00000089bdbd7223 */ /* 0x000fe20000010049 */
[----:B------:R-:W-:Y:S01]  /*6f10*/  FFMA.FTZ R190, R190, R138, R74 ;  /* 0x0000008abebe7223 */ /* 0x000fe2000001004a */
[----:B--2---:R-:W-:Y:S01]  /*6f20*/  FFMA.FTZ R179, R217, R179, R119 ;  /* 0x000000b3d9b37223 */ /* 0x004fe20000010077 */
[----:B------:R-:W-:Y:S01]  /*6f30*/  FFMA.FTZ R180, R218, R180, R112 ;  /* 0x000000b4dab47223 */ /* 0x000fe20000010070 */
[----:B------:R-:W-:-:S03]  /*6f40*/  FFMA.FTZ R181, R219, R181, R113 ;  /* 0x000000b5dbb57223 */ /* 0x000fc60000010071 */
[----:B------:R0:W-:Y:S04]  /*6f50*/  STG.E.128 desc[UR6][R192.64], R176 ;  /* 0x000000b0c0007986 */ /* 0x0001e8000c101d06 */
[----:B------:R1:W-:Y:S01]  /*6f60*/  STG.E.128 desc[UR6][R196.64], R180 ;  /* 0x000000b4c4007986 */ /* 0x0003e2000c101d06 */
[----:B------:R-:W-:-:S04]  /*6f70*/  IMAD.WIDE.U32 R208, R213, 0x10, R222 ;  /* 0x00000010d5d07825 */ /* 0x000fc800078e00de */
[----:B------:R-:W-:-:S04]  /*6f80*/  IMAD.WIDE.U32 R206, R214, 0x10, R222 ;  /* 0x00000010d6ce7825 */ /* 0x000fc800078e00de */
[----:B------:R-:W-:-:S04]  /*6f90*/  IMAD.WIDE.U32 R204, R215, 0x10, R222 ;  /* 0x00000010d7cc7825 */ /* 0x000fc800078e00de */
[----:B0-----:R-:W-:Y:S01]  /*6fa0*/  FFMA.FTZ R177, R201, R202, R109 ;  /* 0x000000cac9b17223 */ /* 0x001fe2000001006d */
        /* <DEDUP_REMOVED lines=8> */
[----:B------:R-:W-:Y:S01]  /*7030*/  FFMA.FTZ R176, R203, R194, R108 ;  /* 0x000000c2cbb07223 */ /* 0x000fe2000001006c */
[----:B------:R-:W-:Y:S01]  /*7040*/  FFMA.FTZ R194, R240, R166, R102 ;  /* 0x000000a6f0c27223 */ /* 0x000fe20000010066 */
[----:B------:R-:W-:-:S03]  /*7050*/  FFMA.FTZ R195, R235, R167, R103 ;  /* 0x000000a7ebc37223 */ /* 0x000fc60000010067 */
[----:B------:R-:W-:Y:S04]  /*7060*/  STG.E.128 desc[UR6][R204.64], R176 ;  /* 0x000000b0cc007986 */ /* 0x000fe8000c101d06 */
[----:B------:R-:W-:Y:S04]  /*7070*/  STG.E.128 desc[UR6][R206.64], R180 ;  /* 0x000000b4ce007986 */ /* 0x000fe8000c101d06 */
[----:B------:R0:W-:Y:S01]  /*7080*/  STG.E.128 desc[UR6][R208.64], R192 ;  /* 0x000000c0d0007986 */ /* 0x0001e2000c101d06 */
[----:B------:R-:W-:Y:S01]  /*7090*/  FFMA.FTZ R196, R234, R160, R96 ;  /* 0x000000a0eac47223 */ /* 0x000fe20000010060 */
[----:B------:R-:W-:Y:S01]  /*70a0*/  FFMA.FTZ R197, R233, R161, R97 ;  /* 0x000000a1e9c57223 */ /* 0x000fe20000010061 */
[----:B------:R-:W-:Y:S01]  /*70b0*/  FFMA.FTZ R198, R232, R162, R98 ;  /* 0x000000a2e8c67223 */ /* 0x000fe20000010062 */
[----:B------:R-:W-:Y:S01]  /*70c0*/  FFMA.FTZ R199, R231, R163, R99 ;  /* 0x000000a3e7c77223 */ /* 0x000fe20000010063 */
[----:B------:R-:W-:Y:S01]  /*70d0*/  FFMA.FTZ R200, R230, R156, R92 ;  /* 0x0000009ce6c87223 */ /* 0x000fe2000001005c */
[----:B0-----:R-:W0:Y:S01]  /*70e0*/  LDC.64 R192, c[0x0][0x380] ;  /* 0x0000e000ffc07b82 */ /* 0x001e220000000a00 */
        /* <DEDUP_REMOVED lines=18> */
[----:B------:R-:W-:Y:S01]  /*7210*/  IMAD.WIDE.U32 R218, R243, 0x10, R222 ;  /* 0x00000010f3da7825 */ /* 0x000fe200078e00de */
[----:B------:R2:W-:Y:S03]  /*7220*/  STG.E.128 desc[UR6][R210.64], R196 ;  /* 0x000000c4d2007986 */ /* 0x0005e6000c101d06 */
[----:B------:R-:W-:Y:S01]  /*7230*/  FFMA.FTZ R173, R2, R141, R77 ;  /* 0x0000008d02ad7223 */ /* 0x000fe2000001004d */
[----:B------:R-:W-:Y:S01]  /*7240*/  FFMA.FTZ R174, R3, R142, R78 ;  /* 0x0000008e03ae7223 */ /* 0x000fe2000001004e */
[----:B------:R-:W-:Y:S01]  /*7250*/  FFMA.FTZ R175, R4, R143, R79 ;  /* 0x0000008f04af7223 */ /* 0x000fe2000001004f */
[----:B------:R-:W-:Y:S01]  /*7260*/  IMAD.WIDE.U32 R222, R248, 0x10, R222 ;  /* 0x00000010f8de7825 */ /* 0x000fe200078e00de */
[----:B------:R2:W-:Y:S03]  /*7270*/  STG.E.128 desc[UR6][R220.64], R200 ;  /* 0x000000c8dc007986 */ /* 0x0005e6000c101d06 */
[----:B------:R-:W-:Y:S01]  /*7280*/  FFMA.FTZ R188, R5, R136, R72 ;  /* 0x0000008805bc7223 */ /* 0x000fe20000010048 */
[----:B------:R-:W-:Y:S01]  /*7290*/  FFMA.FTZ R191, R0, R139, R75 ;  /* 0x0000008b00bf7223 */ /* 0x000fe2000001004b */
[----:B------:R2:W-:Y:S04]  /*72a0*/  STG.E.128 desc[UR6][R212.64], R176 ;  /* 0x000000b0d4007986 */ /* 0x0005e8000c101d06 */
        /* <DEDUP_REMOVED lines=8> */
.L_x_64237:
[----:B------:R-:W-:Y:S01]  /*7330*/  HFMA2 R3, -RZ, RZ, 0, 5.9604644775390625e-08 ;  /* 0x00000001ff037431 */ /* 0x000fe200000001ff */
[----:B------:R-:W-:Y:S01]  /*7340*/  BSSY B0, `(.L_x_64241) ;  /* 0x0000006000007945 */ /* 0x000fe20003800000 */
[----:B------:R-:W-:Y:S02]  /*7350*/  MOV R2, 0x1f ;  /* 0x0000001f00027802 */ /* 0x000fe40000000f00 */
[----:B------:R-:W-:-:S07]  /*7360*/  MOV R0, 0xffffffff ;  /* 0xffffffff00007802 */ /* 0x000fce0000000f00 */
[----:B------:R-:W-:Y:S05]  /*7370*/  WARPSYNC.COLLECTIVE R0, `(.L_x_64242) ;  /* 0x0000000000087348 */ /* 0x000fea0003c00000 */
[----:B------:R0:W1:Y:S02]  /*7380*/  SHFL.BFLY P0, R5, R4, R3, R2 ;  /* 0x0c00000304057389 */ /* 0x0000640000000002 */
[----:B01----:R-:W-:Y:S05]  /*7390*/  ENDCOLLECTIVE ;  /* 0x000000000000791b */ /* 0x003fea0003800000 */
.L_x_64242:
[----:B------:R-:W-:Y:S05]  /*73a0*/  BSYNC B0 ;  /* 0x0000000000007941 */ /* 0x000fea0003800000 */
.L_x_64241:
        /* <DEDUP_REMOVED lines=9> */
.L_x_64243:
[----:B------:R-:W-:Y:S01]  /*7440*/  HFMA2 R3, -RZ, RZ, 0, 2.384185791015625e-07 ;  /* 0x00000004ff037431 */ /* 0x000fe200000001ff */
[----:B------:R-:W-:-:S05]  /*7450*/  MOV R0, R5 ;  /* 0x0000000500007202 */ /* 0x000fca0000000f00 */
[----:B------:R-:W-:Y:S01]  /*7460*/  FADD.FTZ R4, R4, R0 ;  /* 0x0000000004047221 */ /* 0x000fe20000010000 */
[----:B------:R-:W-:-:S07]  /*7470*/  MOV R0, 0xffffffff ;  /* 0xffffffff00007802 */ /* 0x000fce0000000f00 */
[----:B------:R-:W-:Y:S05]  /*7480*/  WARPSYNC.COLLECTIVE R0, `(.L_x_64244) ;  /* 0x0000000000087348 */ /* 0x000fea0003c00000 */
[----:B------:R0:W1:Y:S02]  /*7490*/  SHFL.BFLY P0, R5, R4, R3, R2 ;  /* 0x0c00000304057389 */ /* 0x0000640000000002 */
[----:B01----:R-:W-:Y:S05]  /*74a0*/  ENDCOLLECTIVE ;  /* 0x000000000000791b */ /* 0x003fea0003800000 */
.L_x_64244:
[----:B------:R-:W-:Y:S01]  /*74b0*/  HFMA2 R3, -RZ, RZ, 0, 4.76837158203125e-07 ;  /* 0x00000008ff037431 */ /* 0x000fe200000001ff */
[----:B------:R-:W-:-:S05]  /*74c0*/  MOV R0, R5 ;  /* 0x0000000500007202 */ /* 0x000fca0000000f00 */
[----:B------:R-:W-:Y:S01]  /*74d0*/  FADD.FTZ R4, R4, R0 ;  /* 0x0000000004047221 */ /* 0x000fe20000010000 */
[----:B------:R-:W-:-:S07]  /*74e0*/  MOV R0, 0xffffffff ;  /* 0xffffffff00007802 */ /* 0x000fce0000000f00 */
[----:B------:R-:W-:Y:S05]  /*74f0*/  WARPSYNC.COLLECTIVE R0, `(.L_x_64245) ;  /* 0x0000000000087348 */ /* 0x000fea0003c00000 */
[----:B------:R0:W1:Y:S02]  /*7500*/  SHFL.BFLY P0, R5, R4, R3, R2 ;  /* 0x0c00000304057389 */ /* 0x0000640000000002 */
[----:B01----:R-:W-:Y:S05]  /*7510*/  ENDCOLLECTIVE ;  /* 0x000000000000791b */ /* 0x003fea0003800000 */
.L_x_64245:
[----:B------:R-:W-:Y:S01]  /*7520*/  HFMA2 R3, -RZ, RZ, 0, 9.5367431640625e-07 ;  /* 0x00000010ff037431 */ /* 0x000fe200000001ff */
[----:B------:R-:W-:-:S05]  /*7530*/  MOV R0, R5 ;  /* 0x0000000500007202 */ /* 0x000fca0000000f00 */
[----:B------:R-:W-:Y:S01]  /*7540*/  FADD.FTZ R4, R4, R0 ;  /* 0x0000000004047221 */ /* 0x000fe20000010000 */
[----:B------:R-:W-:-:S07]  /*7550*/  MOV R0, 0xffffffff ;  /* 0xffffffff00007802 */ /* 0x000fce0000000f00 */
[----:B------:R-:W-:Y:S05]  /*7560*/  WARPSYNC.COLLECTIVE R0, `(.L_x_64246) ;  /* 0x0000000000087348 */ /* 0x000fea0003c00000 */
[----:B------:R0:W1:Y:S02]  /*7570*/  SHFL.BFLY P0, R5, R4, R3, R2 ;  /* 0x0c00000304057389 */ /* 0x0000640000000002 */
[----:B01----:R-:W-:Y:S05]  /*7580*/  ENDCOLLECTIVE ;  /* 0x000000000000791b */ /* 0x003fea0003800000 */
.L_x_64246:
        /* <DEDUP_REMOVED lines=137> */
.L_x_64247:
[----:B------:R-:W-:Y:S01]  /*7e20*/  HFMA2 R3, -RZ, RZ, 0, 1.1920928955078125e-07 ;  /* 0x00000002ff037431 */ /* 0x000fe200000001ff */
[----:B------:R-:W-:-:S05]  /*7e30*/  MOV R0, R5 ;  /* 0x0000000500007202 */ /* 0x000fca0000000f00 */
[----:B------:R-:W-:Y:S01]  /*7e40*/  FADD.FTZ R4, R4, R0 ;  /* 0x0000000004047221 */ /* 0x000fe20000010000 */
[----:B------:R-:W-:-:S07]  /*7e50*/  MOV R0, 0xffffffff ;  /* 0xffffffff00007802 */ /* 0x000fce0000000f00 */
[----:B------:R-:W-:Y:S05]  /*7e60*/  WARPSYNC.COLLECTIVE R0, `(.L_x_64248) ;  /* 0x0000000000087348 */ /* 0x000fea0003c00000 */
[----:B------:R0:W1:Y:S02]  /*7e70*/  SHFL.BFLY P0, R5, R4, R3, R2 ;  /* 0x0c00000304057389 */ /* 0x0000640000000002 */
[----:B01----:R-:W-:Y:S05]  /*7e80*/  ENDCOLLECTIVE ;  /* 0x000000000000791b */ /* 0x003fea0003800000 */
.L_x_64248:
[----:B------:R-:W-:Y:S01]  /*7e90*/  HFMA2 R3, -RZ, RZ, 0, 2.384185791015625e-07 ;  /* 0x00000004ff037431 */ /* 0x000fe200000001ff */
[----:B------:R-:W-:-:S05]  /*7ea0*/  MOV R0, R5 ;  /* 0x0000000500007202 */ /* 0x000fca0000000f00 */
[----:B------:R-:W-:Y:S01]  /*7eb0*/  FADD.FTZ R4, R4, R0 ;  /* 0x0000000004047221 */ /* 0x000fe20000010000 */
[----:B------:R-:W-:-:S07]  /*7ec0*/  MOV R0, 0xffffffff ;  /* 0xffffffff00007802 */ /* 0x000fce0000000f00 */
[----:B------:R-:W-:Y:S05]  /*7ed0*/  WARPSYNC.COLLECTIVE R0, `(.L_x_64249) ;  /* 0x0000000000087348 */ /* 0x000fea0003c00000 */
[----:B------:R0:W1:Y:S02]  /*7ee0*/  SHFL.BFLY P0, R5, R4, R3, R2 ;  /* 0x0c00000304057389 */ /* 0x0000640000000002 */
[----:B01----:R-:W-:Y:S05]  /*7ef0*/  ENDCOLLECTIVE ;  /* 0x000000000000791b */ /* 0x003fea0003800000 */
.L_x_64249:
[----:B------:R-:W-:Y:S01]  /*7f00*/  HFMA2 R3, -RZ, RZ, 0, 4.76837158203125e-07 ;  /* 0x00000008ff037431 */ /* 0x000fe200000001ff */
[----:B------:R-:W-:-:S05]  /*7f10*/  MOV R0, R5 ;  /* 0x0000000500007202 */ /* 0x000fca0000000f00 */
[----:B------:R-:W-:Y:S01]  /*7f20*/  FADD.FTZ R4, R4, R0 ;  /* 0x0000000004047221 */ /* 0x000fe20000010000 */
[----:B------:R-:W-:-:S07]  /*7f30*/  MOV R0, 0xffffffff ;  /* 0xffffffff00007802 */ /* 0x000fce0000000f00 */
[----:B------:R-:W-:Y:S05]  /*7f40*/  WARPSYNC.COLLECTIVE R0, `(.L_x_64250) ;  /* 0x0000000000087348 */ /* 0x000fea0003c00000 */
[----:B------:R0:W1:Y:S02]  /*7f50*/  SHFL.BFLY P0, R5, R4, R3, R2 ;  /* 0x0c00000304057389 */ /* 0x0000640000000002 */
[----:B01----:R-:W-:Y:S05]  /*7f60*/  ENDCOLLECTIVE ;  /* 0x000000000000791b */ /* 0x003fea0003800000 */
.L_x_64250:
[----:B------:R-:W-:Y:S01]  /*7f70*/  HFMA2 R3, -RZ, RZ, 0, 9.5367431640625e-07 ;  /* 0x00000010ff037431 */ /* 0x000fe200000001ff */
[----:B------:R-:W-:-:S05]  /*7f80*/  MOV R0, R5 ;  /* 0x0000000500007202 */ /* 0x000fca0000000f00 */
[----:B------:R-:W-:Y:S01]  /*7f90*/  FADD.FTZ R4, R4, R0 ;  /* 0x0000000004047221 */ /* 0x000fe20000010000 */
[----:B------:R-:W-:-:S07]  /*7fa0*/  MOV R0, 0xffffffff ;  /* 0xffffffff00007802 */ /* 0x000fce0000000f00 */
[----:B------:R-:W-:Y:S05]  /*7fb0*/  WARPSYNC.COLLECTIVE R0, `(.L_x_64251) ;  /* 0x0000000000087348 */ /* 0x000fea0003c00000 */
[----:B------:R0:W1:Y:S02]  /*7fc0*/  SHFL.BFLY P0, R5, R4, R3, R2 ;  /* 0x0c00000304057389 */ /* 0x0000640000000002 */
[----:B01----:R-:W-:Y:S05]  /*7fd0*/  ENDCOLLECTIVE ;  /* 0x000000000000791b */ /* 0x003fea0003800000 */
.L_x_64251:
[----:B------:R-:W-:Y:S01]  /*7fe0*/  MOV R0, R5 ;  /* 0x0000000500007202 */ /* 0x000fe20000000f00 */
[----:B------:R-:W-:Y:S06]  /*7ff0*/  BRA `(.L_x_64252) ;  /* 0xffffffb000147947 */ /* 0x000fec000383ffff */
.L_x_64239:
[----:B------:R-:W-:Y:S01]  /*8000*/  HFMA2 R3, -RZ, RZ, 0, 5.9604644775390625e-08 ;  /* 0x00000001ff037431 */ /* 0x000fe200000001ff */
[----:B------:R-:W-:Y:S01]  /*8010*/  BSSY B0, `(.L_x_64253) ;  /* 0x0000006000007945 */ /* 0x000fe20003800000 */
[----:B------:R-:W-:Y:S02]  /*8020*/  MOV R2, 0x1f ;  /* 0x0000001f00027802 */ /* 0x000fe40000000f00 */
[----:B------:R-:W-:-:S07]  /*8030*/  MOV R0, 0xffffffff ;  /* 0xffffffff00007802 */ /* 0x000fce0000000f00 */
[----:B------:R-:W-:Y:S05]  /*8040*/  WARPSYNC.COLLECTIVE R0, `(.L_x_64254) ;  /* 0x0000000000087348 */ /* 0x000fea0003c00000 */
[----:B------:R0:W1:Y:S02]  /*8050*/  SHFL.BFLY P0, R5, R4, R3, R2 ;  /* 0x0c00000304057389 */ /* 0x0000640000000002 */
[----:B01----:R-:W-:Y:S05]  /*8060*/  ENDCOLLECTIVE ;  /* 0x000000000000791b */ /* 0x003fea0003800000 */
.L_x_64254:
[----:B------:R-:W-:Y:S05]  /*8070*/  BSYNC B0 ;  /* 0x0000000000007941 */ /* 0x000fea0003800000 */
.L_x_64253:
        /* <DEDUP_REMOVED lines=9> */
.L_x_64255:
[----:B------:R-:W-:Y:S01]  /*8110*/  HFMA2 R3, -RZ, RZ, 0, 2.384185791015625e-07 ;  /* 0x00000004ff037431 */ /* 0x000fe200000001ff */
[----:B------:R-:W-:-:S05]  /*8120*/  MOV R0, R5 ;  /* 0x0000000500007202 */ /* 0x000fca0000000f00 */
[----:B------:R-:W-:Y:S01]  /*8130*/  FADD.FTZ R4, R4, R0 ;  /* 0x0000000004047221 */ /* 0x000fe20000010000 */
[----:B------:R-:W-:-:S07]  /*8140*/  MOV R0, 0xffffffff ;  /* 0xffffffff00007802 */ /* 0x000fce0000000f00 */
[----:B------:R-:W-:Y:S05]  /*8150*/  WARPSYNC.COLLECTIVE R0, `(.L_x_64256) ;  /* 0x0000000000087348 */ /* 0x000fea0003c00000 */
[----:B------:R0:W1:Y:S02]  /*8160*/  SHFL.BFLY P0, R5, R4, R3, R2 ;  /* 0x0c00000304057389 */ /* 0x0000640000000002 */
[----:B01----:R-:W-:Y:S05]  /*8170*/  ENDCOLLECTIVE ;  /* 0x000000000000791b */ /* 0x003fea0003800000 */
.L_x_64256:
[----:B------:R-:W-:Y:S01]  /*8180*/  HFMA2 R3, -RZ, RZ, 0, 4.76837158203125e-07 ;  /* 0x00000008ff037431 */ /* 0x000fe200000001ff */
[----:B------:R-:W-:-:S05]  /*8190*/  MOV R0, R5 ;  /* 0x0000000500007202 */ /* 0x000fca0000000f00 */
[----:B------:R-:W-:Y:S01]  /*81a0*/  FADD.FTZ R4, R4, R0 ;  /* 0x0000000004047221 */ /* 0x000fe20000010000 */
[----:B------:R-:W-:-:S07]  /*81b0*/  MOV R0, 0xffffffff ;  /* 0xffffffff00007802 */ /* 0x000fce0000000f00 */
[----:B------:R-:W-:Y:S05]  /*81c0*/  WARPSYNC.COLLECTIVE R0, `(.L_x_64257) ;  /* 0x0000000000087348 */ /* 0x000fea0003c00000 */
[----:B------:R0:W1:Y:S02]  /*81d0*/  SHFL.BFLY P0, R5, R4, R3, R2 ;  /* 0x0c00000304057389 */ /* 0x0000640000000002 */
[----:B01----:R-:W-:Y:S05]  /*81e0*/  ENDCOLLECTIVE ;  /* 0x000000000000791b */ /* 0x003fea0003800000 */
.L_x_64257:
[----:B------:R-:W-:Y:S01]  /*81f0*/  HFMA2 R3, -RZ, RZ, 0, 9.5367431640625e-07 ;  /* 0x00000010ff037431 */ /* 0x000fe200000001ff */
[----:B------:R-:W-:-:S05]  /*8200*/  MOV R0, R5 ;  /* 0x0000000500007202 */ /* 0x000fca0000000f00 */
[----:B------:R-:W-:Y:S01]  /*8210*/  FADD.FTZ R4, R4, R0 ;  /* 0x0000000004047221 */ /* 0x000fe20000010000 */
[----:B------:R-:W-:-:S07]  /*8220*/  MOV R0, 0xffffffff ;  /* 0xffffffff00007802 */ /* 0x000fce0000000f00 */
[----:B------:R-:W-:Y:S05]  /*8230*/  WARPSYNC.COLLECTIVE R0, `(.L_x_64258) ;  /* 0x0000000000087348 */ /* 0x000fea0003c00000 */
[----:B------:R0:W1:Y:S02]  /*8240*/  SHFL.BFLY P0, R5, R4, R3, R2 ;  /* 0x0c00000304057389 */ /* 0x0000640000000002 */
[----:B01----:R-:W-:Y:S05]  /*8250*/  ENDCOLLECTIVE ;  /* 0x000000000000791b */ /* 0x003fea0003800000 */
.L_x_64258:
        /* <DEDUP_REMOVED lines=137> */
.L_x_64259:
[----:B------:R-:W-:Y:S01]  /*8af0*/  HFMA2 R3, -RZ, RZ, 0, 1.1920928955078125e-07 ;  /* 0x00000002ff037431 */ /* 0x000fe200000001ff */
[----:B------:R-:W-:-:S05]  /*8b00*/  MOV R0, R5 ;  /* 0x0000000500007202 */ /* 0x000fca0000000f00 */
[----:B------:R-:W-:Y:S01]  /*8b10*/  FADD.FTZ R4, R4, R0 ;  /* 0x0000000004047221 */ /* 0x000fe20000010000 */
[----:B------:R-:W-:-:S07]  /*8b20*/  MOV R0, 0xffffffff ;  /* 0xffffffff00007802 */ /* 0x000fce0000000f00 */
[----:B------:R-:W-:Y:S05]  /*8b30*/  WARPSYNC.COLLECTIVE R0, `(.L_x_64260) ;  /* 0x0000000000087348 */ /* 0x000fea0003c00000 */
[----:B------:R0:W1:Y:S02]  /*8b40*/  SHFL.BFLY P0, R5, R4, R3, R2 ;  /* 0x0c00000304057389 */ /* 0x0000640000000002 */
[----:B01----:R-:W-:Y:S05]  /*8b50*/  ENDCOLLECTIVE ;  /* 0x000000000000791b */ /* 0x003fea0003800000 */
.L_x_64260:
[----:B------:R-:W-:Y:S01]  /*8b60*/  HFMA2 R3, -RZ, RZ, 0, 2.384185791015625e-07 ;  /* 0x00000004ff037431 */ /* 0x000fe200000001ff */
[----:B------:R-:W-:-:S05]  /*8b70*/  MOV R0, R5 ;  /* 0x0000000500007202 */ /* 0x000fca0000000f00 */
[----:B------:R-:W-:Y:S01]  /*8b80*/  FADD.FTZ R4, R4, R0 ;  /* 0x0000000004047221 */ /* 0x000fe20000010000 */
[----:B------:R-:W-:-:S07]  /*8b90*/  MOV R0, 0xffffffff ;  /* 0xffffffff00007802 */ /* 0x000fce0000000f00 */
[----:B------:R-:W-:Y:S05]  /*8ba0*/  WARPSYNC.COLLECTIVE R0, `(.L_x_64261) ;  /* 0x0000000000087348 */ /* 0x000fea0003c00000 */
[----:B------:R0:W1:Y:S02]  /*8bb0*/  SHFL.BFLY P0, R5, R4, R3, R2 ;  /* 0x0c00000304057389 */ /* 0x0000640000000002 */
[----:B01----:R-:W-:Y:S05]  /*8bc0*/  ENDCOLLECTIVE ;  /* 0x000000000000791b */ /* 0x003fea0003800000 */
.L_x_64261:
[----:B------:R-:W-:Y:S01]  /*8bd0*/  HFMA2 R3, -RZ, RZ, 0, 4.76837158203125e-07 ;  /* 0x00000008ff037431 */ /* 0x000fe200000001ff */
[----:B------:R-:W-:-:S05]  /*8be0*/  MOV R0, R5 ;  /* 0x0000000500007202 */ /* 0x000fca0000000f00 */
[----:B------:R-:W-:Y:S01]  /*8bf0*/  FADD.FTZ R4, R4, R0 ;  /* 0x0000000004047221 */ /* 0x000fe20000010000 */
[----:B------:R-:W-:-:S07]  /*8c00*/  MOV R0, 0xffffffff ;  /* 0xffffffff00007802 */ /* 0x000fce0000000f00 */
[----:B------:R-:W-:Y:S05]  /*8c10*/  WARPSYNC.COLLECTIVE R0, `(.L_x_64262) ;  /* 0x0000000000087348 */ /* 0x000fea0003c00000 */
[----:B------:R0:W1:Y:S02]  /*8c20*/  SHFL.BFLY P0, R5, R4, R3, R2 ;  /* 0x0c00000304057389 */ /* 0x0000640000000002 */
[----:B01----:R-:W-:Y:S05]  /*8c30*/  ENDCOLLECTIVE ;  /* 0x000000000000791b */ /* 0x003fea0003800000 */
.L_x_64262:
[----:B------:R-:W-:Y:S01]  /*8c40*/  HFMA2 R3, -RZ, RZ, 0, 9.5367431640625e-07 ;  /* 0x00000010ff037431 */ /* 0x000fe200000001ff */
[----:B------:R-:W-:-:S05]  /*8c50*/  MOV R0, R5 ;  /* 0x0000000500007202 */ /* 0x000fca0000000f00 */
[----:B------:R-:W-:Y:S01]  /*8c60*/  FADD.FTZ R4, R4, R0 ;  /* 0x0000000004047221 */ /* 0x000fe20000010000 */
[----:B------:R-:W-:-:S07]  /*8c70*/  MOV R0, 0xffffffff ;  /* 0xffffffff00007802 */ /* 0x000fce0000000f00 */
[----:B------:R-:W-:Y:S05]  /*8c80*/  WARPSYNC.COLLECTIVE R0, `(.L_x_64263) ;  /* 0x0000000000087348 */ /* 0x000fea0003c00000 */
[----:B------:R0:W1:Y:S02]  /*8c90*/  SHFL.BFLY P0, R5, R4, R3, R2 ;  /* 0x0c00000304057389 */ /* 0x0000640000000002 */
[----:B01----:R-:W-:Y:S05]  /*8ca0*/  ENDCOLLECTIVE ;  /* 0x000000000000791b */ /* 0x003fea0003800000 */
.L_x_64263:
[----:B------:R-:W-:Y:S01]  /*8cb0*/  MOV R0, R5 ;  /* 0x0000000500007202 */ /* 0x000fe20000000f00 */
[----:B------:R-:W-:Y:S06]  /*8cc0*/  BRA `(.L_x_64264) ;  /* 0xffffffd4002c7947 */ /* 0x000fec000383ffff */
.L_x_64265:
        /* <DEDUP_REMOVED lines=11> */
.L_x_71569:


//--------------------- .text._ZN10layer_norm13ln_fwd_kernelINS_13Kernel_traitsIfffffjLj2048ELj1ELj4ELj1ELj16ENS_18Kernel_traits_baseILj2048EfffffjLj128EEEEELb0ELb1ELb1ELb0EEEvNS_9FwdParamsE --------------------------
	.section	.text._ZN10layer_norm13ln_fwd_kernelINS_13Kernel_traitsIfffffjLj2048ELj1ELj4ELj1ELj16ENS_18Kernel_traits_baseILj2048EfffffjLj128EEEEELb0ELb1ELb1ELb0EEEvNS_9FwdParamsE,"ax",@progbits
	.align	128
        .global         _ZN10layer_norm13ln_fwd_kernelINS_13Kernel_traitsIfffffjLj2048ELj1ELj4ELj1ELj16ENS_18Kernel_traits_baseILj2048EfffffjLj128EEEEELb0ELb1ELb1ELb0EEEvNS_9FwdParamsE
        .type           _ZN10layer_norm13ln_fwd_kernelINS_13Kernel_traitsIfffffjLj2048ELj1ELj4ELj1ELj16ENS_18Kernel_traits_baseILj2048EfffffjLj128EEEEELb0ELb1ELb1ELb0EEEvNS_9FwdParamsE,@function
        .size           _ZN10layer_norm13ln_fwd_kernelINS_13Kernel_traitsIfffffjLj2048ELj1ELj4ELj1ELj16ENS_18Kernel_traits_baseILj2048EfffffjLj128EEEEELb0ELb1ELb1ELb0EEEvNS_9FwdParamsE,(.L_x_71570 - _ZN10layer_norm13ln_fwd_kernelINS_13Kernel_traitsIfffffjLj2048ELj1ELj4ELj1ELj16ENS_18Kernel_traits_baseILj2048EfffffjLj128EEEEELb0ELb1ELb1ELb0EEEvNS_9FwdParamsE)
        .other          _ZN10layer_norm13ln_fwd_kernelINS_13Kernel_traitsIfffffjLj2048ELj1ELj4ELj1ELj16ENS_18Kernel_traits_baseILj2048EfffffjLj128EEEEELb0ELb1ELb1ELb0EEEvNS_9FwdParamsE,@"STO_CUDA_ENTRY STV_DEFAULT"
_ZN10layer_norm13ln_fwd_kernelINS_13Kernel_traitsIfffffjLj2048ELj1ELj4ELj1ELj16ENS_18Kernel_traits_baseILj2048EfffffjLj128EEEEELb0ELb1ELb1ELb0EEEvNS_9FwdParamsE:
.text._ZN10layer_norm13ln_fwd_kernelINS_13Kernel_traitsIfffffjLj2048ELj1ELj4ELj1ELj16ENS_18Kernel_traits_baseILj2048EfffffjLj128EEEEELb0ELb1ELb1ELb0EEEvNS_9FwdParamsE:
        /* <DEDUP_REMOVED lines=21> */
[----:B------:R-:W2:Y:S04]  /*0150*/  LDL.64 R162, [R1+0x68] ;  /* 0x0000680001a27983 */ /* 0x000ea80000100a00 */
[----:B------:R-:W3:Y:S04]  /*0160*/  LDL.64 R164, [R1+0x50] ;  /* 0x0000500001a47983 */ /* 0x000ee80000100a00 */
[----:B------:R-:W3:Y:S04]  /*0170*/  LDL.64 R166, [R1+0x58] ;  /* 0x0000580001a67983 */ /* 0x000ee80000100a00 */
[----:B------:R-:W4:Y:S04]  /*0180*/  LDL.64 R172, [R1+0x40] ;  /* 0x0000400001ac7983 */ /* 0x000f280000100a00 */
[----:B------:R-:W4:Y:S01]  /*0190*/  LDL.64 R174, [R1+0x48] ;  /* 0x0000480001ae7983 */ /* 0x000f220000100a00 */
[----:B------:R-:W-:-:S02]  /*01a0*/  ISETP.GE.U32.AND P0, PT, R0, 0x20, PT ;  /* 0x000000200000780c */ /* 0x000fc40003f06070 */
[C---:B------:R-:W-:Y:S01]  /*01b0*/  ISETP.GE.U32.AND P1, PT, R0.reuse, 0x40, PT ;  /* 0x000000400000780c */ /* 0x040fe20003f26070 */
[----:B------:R-:W4:Y:S01]  /*01c0*/  LDL.64 R168, [R1+0x30] ;  /* 0x0000300001a87983 */ /* 0x000f220000100a00 */
[C---:B------:R-:W-:Y:S02]  /*01d0*/  ISETP.GE.U32.AND P5, PT, R0.reuse, 0x60, PT ;  /* 0x000000600000780c */ /* 0x040fe40003fa6070 */
[C---:B------:R-:W-:Y:S01]  /*01e0*/  ISETP.GE.U32.AND P2, PT, R0.reuse, 0x80, PT ;  /* 0x000000800000780c */ /* 0x040fe20003f46070 */
[----:B------:R-:W4:Y:S01]  /*01f0*/  LDL.64 R170, [R1+0x38] ;  /* 0x0000380001aa7983 */ /* 0x000f220000100a00 */
[----:B------:R-:W-:-:S05]  /*0200*/  ISETP.GE.U32.AND P3, PT, R0, 0xa0, PT ;  /* 0x000000a00000780c */ /* 0x000fca0003f66070 */
[----:B------:R-:W0:Y:S08]  /*0210*/  @P0 LDC.64 R4, c[0x0][0x3d0] ;  /* 0x0000f400ff040b82 */ /* 0x000e300000000a00 */
[----:B------:R-:W1:Y:S08]  /*0220*/  @P0 LDC.64 R6, c[0x0][0x438] ;  /* 0x00010e00ff060b82 */ /* 0x000e700000000a00 */
[----:B------:R-:W1:Y:S08]  /*0230*/  @P0 LDC.64 R144, c[0x0][0x3e8] ;  /* 0x0000fa00ff900b82 */ /* 0x000e700000000a00 */
[----:B------:R-:W1:Y:S01]  /*0240*/  @P1 LDC.64 R146, c[0x0][0x3d0] ;  /* 0x0000f400ff921b82 */ /* 0x000e620000000a00 */
[----:B0-----:R-:W-:-:S07]  /*0250*/  @P0 IMAD.WIDE.U32 R4, R2, 0x10, R4 ;  /* 0x0000001002040825 */ /* 0x001fce00078e0004 */
[----:B------:R-:W0:Y:S01]  /*0260*/  @P1 LDC.64 R148, c[0x0][0x438] ;  /* 0x00010e00ff941b82 */ /* 0x000e220000000a00 */
[----:B-1----:R-:W-:Y:S01]  /*0270*/  @P0 IMAD.WIDE.U32 R6, R2, 0x10, R6 ;  /* 0x0000001002060825 */ /* 0x002fe200078e0006 */
[----:B------:R-:W-:-:S04]  /*0280*/  ISETP.GE.U32.AND P4, PT, R0, 0xc0, PT ;  /* 0x000000c00000780c */ /* 0x000fc80003f86070 */
[----:B------:R1:W5:Y:S02]  /*0290*/  @P0 LDG.E.128 R8, desc[UR6][R6.64] ;  /* 0x0000000606080981 */ /* 0x000364000c1e1d00 */
[----:B------:R-:W1:Y:S01]  /*02a0*/  @P1 LDC.64 R150, c[0x0][0x3e8] ;  /* 0x0000fa00ff961b82 */ /* 0x000e620000000a00 */
[C---:B------:R-:W-:Y:S01]  /*02b0*/  @P0 IMAD.WIDE.U32 R144, R2.reuse, 0x10, R144 ;  /* 0x0000001002900825 */ /* 0x040fe200078e0090 */
[----:B------:R-:W-:-:S04]  /*02c0*/  @P0 LOP3.LUT R2, R2, 0x20, RZ, 0xfc, !PT ;  /* 0x0000002002020812 */ /* 0x000fc800078efcff */
[----:B------:R1:W5:Y:S02]  /*02d0*/  @P0 LDG.E.128 R12, desc[UR6][R144.64] ;  /* 0x00000006900c0981 */ /* 0x000364000c1e1d00 */
[----:B------:R-:W1:Y:S08]  /*02e0*/  @P5 LDC.64 R152, c[0x0][0x3d0] ;  /* 0x0000f400ff985b82 */ /* 0x000e700000000a00 */
[----:B------:R-:W1:Y:S08]  /*02f0*/  @P5 LDC.64 R154, c[0x0][0x438] ;  /* 0x00010e00ff9a5b82 */ /* 0x000e700000000a00 */
[----:B------:R-:W1:Y:S01]  /*0300*/  @P5 LDC.64 R156, c[0x0][0x3e8] ;  /* 0x0000fa00ff9c5b82 */ /* 0x000e620000000a00 */
[----:B------:R-:W-:-:S07]  /*0310*/  @P1 IMAD.WIDE.U32 R146, R2, 0x10, R146 ;  /* 0x0000001002921825 */ /* 0x000fce00078e0092 */
[----:B------:R-:W1:Y:S01]  /*0320*/  @P2 LDC.64 R158, c[0x0][0x3d0] ;  /* 0x0000f400ff9e2b82 */ /* 0x000e620000000a00 */
[----:B0-----:R-:W-:-:S04]  /*0330*/  @P1 IMAD.WIDE.U32 R148, R2, 0x10, R148 ;  /* 0x0000001002941825 */ /* 0x001fc800078e0094 */
[C---:B-1----:R-:W-:Y:S01]  /*0340*/  @P1 IMAD.WIDE.U32 R150, R2.reuse, 0x10, R150 ;  /* 0x0000001002961825 */ /* 0x042fe200078e0096 */
[----:B------:R-:W-:Y:S01]  /*0350*/  @P1 IADD3 R2, PT, PT, R2, 0x20, RZ ;  /* 0x0000002002021810 */ /* 0x000fe20007ffe0ff */
[----:B------:R0:W5:Y:S01]  /*0360*/  @P1 LDG.E.128 R16, desc[UR6][R148.64] ;  /* 0x0000000694101981 */ /* 0x000162000c1e1d00 */
[----:B------:R-:W1:Y:S03]  /*0370*/  @P3 LDC.64 R6, c[0x0][0x438] ;  /* 0x00010e00ff063b82 */ /* 0x000e660000000a00 */
[C---:B------:R-:W-:Y:S01]  /*0380*/  @P5 IMAD.WIDE.U32 R152, R2.reuse, 0x10, R152 ;  /* 0x0000001002985825 */ /* 0x040fe200078e0098 */
[----:B------:R-:W5:Y:S03]  /*0390*/  @P1 LDG.E.128 R20, desc[UR6][R150.64] ;  /* 0x0000000696141981 */ /* 0x000f66000c1e1d00 */
[C---:B------:R-:W-:Y:S01]  /*03a0*/  @P5 IMAD.WIDE.U32 R154, R2.reuse, 0x10, R154 ;  /* 0x00000010029a5825 */ /* 0x040fe200078e009a */
[----:B------:R-:W1:Y:S03]  /*03b0*/  @P4 LDC.64 R144, c[0x0][0x3d0] ;  /* 0x0000f400ff904b82 */ /* 0x000e660000000a00 */
[C---:B------:R-:W-:Y:S01]  /*03c0*/  @P5 IMAD.WIDE.U32 R156, R2.reuse, 0x10, R156 ;  /* 0x00000010029c5825 */ /* 0x040fe200078e009c */
[----:B------:R-:W-:Y:S01]  /*03d0*/  @P5 IADD3 R2, PT, PT, R2, 0x20, RZ ;  /* 0x0000002002025810 */ /* 0x000fe20007ffe0ff */
[----:B------:R-:W5:Y:S03]  /*03e0*/  @P5 LDG.E.128 R24, desc[UR6][R154.64] ;  /* 0x000000069a185981 */ /* 0x000f66000c1e1d00 */
[----:B0-----:R-:W0:Y:S01]  /*03f0*/  @P4 LDC.64 R148, c[0x0][0x3e8] ;  /* 0x0000fa00ff944b82 */ /* 0x001e220000000a00 */
[----:B------:R-:W-:Y:S01]  /*0400*/  @P2 IMAD.WIDE.U32 R158, R2, 0x10, R158 ;  /* 0x00000010029e2825 */ /* 0x000fe200078e009e */
[----:B------:R-:W5:Y:S04]  /*0410*/  @P5 LDG.E.128 R28, desc[UR6][R156.64] ;  /* 0x000000069c1c5981 */ /* 0x000f68000c1e1d00 */
[----:B--2---:R2:W4:Y:S04]  /*0420*/  @P0 LDG.E.128 R160, desc[UR6][R4.64] ;  /* 0x0000000604a00981 */ /* 0x004528000c1e1d00 */
[----:B---3--:R3:W3:Y:S01]  /*0430*/  @P1 LDG.E.128 R164, desc[UR6][R146.64] ;  /* 0x0000000692a41981 */ /* 0x0086e2000c1e1d00 */
[----:B--2---:R-:W2:Y:S03]  /*0440*/  @P3 LDC.64 R4, c[0x0][0x3d0] ;  /* 0x0000f400ff043b82 */ /* 0x004ea60000000a00 */
[----:B----4-:R-:W4:Y:S05]  /*0450*/  @P5 LDG.E.128 R172, desc[UR6][R152.64] ;  /* 0x0000000698ac5981 */ /* 0x010f2a000c1e1d00 */
[----:B---3--:R-:W3:Y:S01]  /*0460*/  @P4 LDC.64 R146, c[0x0][0x438] ;  /* 0x00010e00ff924b82 */ /* 0x008ee20000000a00 */
[----:B------:R-:W2:Y:S04]  /*0470*/  @P2 LDG.E.128 R168, desc[UR6][R158.64] ;  /* 0x000000069ea82981 */ /* 0x000ea8000c1e1d00 */
[----:B------:R1:W-:Y:S04]  /*0480*/  @P0 STL.64 [R1+0x60], R160 ;  /* 0x000060a001000387 */ /* 0x0003e80000100a00 */
[----:B------:R0:W-:Y:S04]  /*0490*/  @P0 STL.64 [R1+0x68], R162 ;  /* 0x000068a201000387 */ /* 0x0001e80000100a00 */
[----:B------:R-:W3:Y:S04]  /*04a0*/  LDL.64 R176, [R1+0x20] ;  /* 0x0000200001b07983 */ /* 0x000ee80000100a00 */
[----:B------:R-:W3:Y:S01]  /*04b0*/  LDL.64 R178, [R1+0x28] ;  /* 0x0000280001b27983 */ /* 0x000ee20000100a00 */
[----:B-1----:R-:W1:Y:S03]  /*04c0*/  @P2 LDC.64 R160, c[0x0][0x438] ;  /* 0x00010e00ffa02b82 */ /* 0x002e660000000a00 */
[----:B------:R2:W-:Y:S04]  /*04d0*/  @P1 STL.64 [R1+0x50], R164 ;  /* 0x000050a401001387 */ /* 0x0005e80000100a00 */
[----:B------:R-:W-:Y:S01]  /*04e0*/  @P1 STL.64 [R1+0x58], R166 ;  /* 0x000058a601001387 */ /* 0x000fe20000100a00 */
[----:B0-----:R-:W0:Y:S03]  /*04f0*/  @P2 LDC.64 R162, c[0x0][0x3e8] ;  /* 0x0000fa00ffa22b82 */ /* 0x001e260000000a00 */
[----:B----4-:R4:W-:Y:S04]  /*0500*/  @P5 STL.64 [R1+0x40], R172 ;  /* 0x000040ac01005387 */ /* 0x0109e80000100a00 */
[----:B------:R4:W-:Y:S01]  /*0510*/  @P5 STL.64 [R1+0x48], R174 ;  /* 0x000048ae01005387 */ /* 0x0009e20000100a00 */
[----:B--2---:R-:W2:Y:S03]  /*0520*/  @P3 LDC.64 R164, c[0x0][0x3e8] ;  /* 0x0000fa00ffa43b82 */ /* 0x004ea60000000a00 */
[----:B----4-:R-:W4:Y:S04]  /*0530*/  LDL.64 R172, [R1+0x10] ;  /* 0x0000100001ac7983 */ /* 0x010f280000100a00 */
[----:B------:R-:W4:Y:S04]  /*0540*/  LDL.64 R174, [R1+0x18] ;  /* 0x0000180001ae7983 */ /* 0x000f280000100a00 */
[----:B------:R1:W-:Y:S04]  /*0550*/  @P2 STL.64 [R1+0x30], R168 ;  /* 0x000030a801002387 */ /* 0x0003e80000100a00 */
[----:B------:R1:W-:Y:S04]  /*0560*/  @P2 STL.64 [R1+0x38], R170 ;  /* 0x000038aa01002387 */ /* 0x0003e80000100a00 */
[----:B-1----:R-:W4:Y:S04]  /*0570*/  LDL.64 R168, [R1] ;  /* 0x0000000001a87983 */ /* 0x002f280000100a00 */
[----:B------:R-:W4:Y:S01]  /*0580*/  LDL.64 R170, [R1+0x8] ;  /* 0x0000080001aa7983 */ /* 0x000f220000100a00 */
[----:B------:R-:W-:Y:S01]  /*0590*/  ISETP.GE.U32.AND P0, PT, R0, 0xe0, PT ;  /* 0x000000e00000780c */ /* 0x000fe20003f06070 */
[----:B------:R-:W-:-:S04]  /*05a0*/  @P2 IMAD.WIDE.U32 R160, R2, 0x10, R160 ;  /* 0x0000001002a02825 */ /* 0x000fc800078e00a0 */
[C---:B0-----:R-:W-:Y:S01]  /*05b0*/  @P2 IMAD.WIDE.U32 R162, R2.reuse, 0x10, R162 ;  /* 0x0000001002a22825 */ /* 0x041fe200078e00a2 */
[----:B------:R-:W-:Y:S01]  /*05c0*/  @P2 IADD3 R2, PT, PT, R2, 0x20, RZ ;  /* 0x0000002002022810 */ /* 0x000fe20007ffe0ff */
[----:B------:R0:W5:Y:S06]  /*05d0*/  @P2 LDG.E.128 R32, desc[UR6][R160.64] ;  /* 0x00000006a0202981 */ /* 0x00016c000c1e1d00 */
[----:B------:R-:W1:Y:S01]  /*05e0*/  @P0 LDC.64 R150, c[0x0][0x3d0] ;  /* 0x0000f400ff960b82 */ /* 0x000e620000000a00 */
[----:B------:R-:W-:Y:S01]  /*05f0*/  @P3 IMAD.WIDE.U32 R4, R2, 0x10, R4 ;  /* 0x0000001002043825 */ /* 0x000fe200078e0004 */
[----:B------:R-:W-:Y:S01]  /*0600*/  ISETP.GE.U32.AND P1, PT, R0, 0x100, PT ;  /* 0x000001000000780c */ /* 0x000fe20003f26070 */
[----:B------:R-:W5:Y:S02]  /*0610*/  @P2 LDG.E.128 R36, desc[UR6][R162.64] ;  /* 0x00000006a2242981 */ /* 0x000f64000c1e1d00 */
[----:B------:R-:W-:-:S03]  /*0620*/  @P3 IMAD.WIDE.U32 R6, R2, 0x10, R6 ;  /* 0x0000001002063825 */ /* 0x000fc600078e0006 */
[----:B------:R-:W4:Y:S01]  /*0630*/  @P0 LDC.64 R152, c[0x0][0x438] ;  /* 0x00010e00ff980b82 */ /* 0x000f220000000a00 */
[C---:B--2---:R-:W-:Y:S01]  /*0640*/  @P3 IMAD.WIDE.U32 R164, R2.reuse, 0x10, R164 ;  /* 0x0000001002a43825 */ /* 0x044fe200078e00a4 */
[----:B------:R-:W-:Y:S01]  /*0650*/  @P3 IADD3 R2, PT, PT, R2, 0x20, RZ ;  /* 0x0000002002023810 */ /* 0x000fe20007ffe0ff */
[----:B------:R-:W5:Y:S04]  /*0660*/  @P3 LDG.E.128 R40, desc[UR6][R6.64] ;  /* 0x0000000606283981 */ /* 0x000f68000c1e1d00 */
[C---:B------:R-:W-:Y:S01]  /*0670*/  @P4 IMAD.WIDE.U32 R144, R2.reuse, 0x10, R144 ;  /* 0x0000001002904825 */ /* 0x040fe200078e0090 */
[----:B------:R-:W2:Y:S01]  /*0680*/  @P0 LDC.64 R154, c[0x0][0x3e8] ;  /* 0x0000fa00ff9a0b82 */ /* 0x000ea20000000a00 */
[----:B---3--:R3:W2:Y:S02]  /*0690*/  @P3 LDG.E.128 R176, desc[UR6][R4.64] ;  /* 0x0000000604b03981 */ /* 0x0086a4000c1e1d00 */
[----:B------:R-:W-:Y:S01]  /*06a0*/  @P4 IMAD.WIDE.U32 R146, R2, 0x10, R146 ;  /* 0x0000001002924825 */ /* 0x000fe200078e0092 */
[----:B------:R-:W-:-:S04]  /*06b0*/  ISETP.GE.U32.AND P2, PT, R0, 0x120, PT ;  /* 0x000001200000780c */ /* 0x000fc80003f46070 */
[----:B------:R-:W2:Y:S01]  /*06c0*/  @P1 LDC.64 R156, c[0x0][0x3d0] ;  /* 0x0000f400ff9c1b82 */ /* 0x000ea20000000a00 */
[----:B------:R-:W5:Y:S01]  /*06d0*/  @P3 LDG.E.128 R44, desc[UR6][R164.64] ;  /* 0x00000006a42c3981 */ /* 0x000f62000c1e1d00 */
[C---:B------:R-:W-:Y:S01]  /*06e0*/  @P4 IMAD.WIDE.U32 R148, R2.reuse, 0x10, R148 ;  /* 0x0000001002944825 */ /* 0x040fe200078e0094 */
[----:B------:R-:W-:Y:S02]  /*06f0*/  @P4 IADD3 R2, PT, PT, R2, 0x20, RZ ;  /* 0x0000002002024810 */ /* 0x000fe40007ffe0ff */
[----:B------:R-:W5:Y:S03]  /*0700*/  @P4 LDG.E.128 R48, desc[UR6][R146.64] ;  /* 0x0000000692304981 */ /* 0x000f66000c1e1d00 */
[C---:B-1----:R-:W-:Y:S01]  /*0710*/  @P0 IMAD.WIDE.U32 R150, R2.reuse, 0x10, R150 ;  /* 0x0000001002960825 */ /* 0x042fe200078e0096 */
[----:B------:R-:W1:Y:S01]  /*0720*/  @P1 LDC.64 R158, c[0x0][0x438] ;  /* 0x00010e00ff9e1b82 */ /* 0x000e620000000a00 */
[----:B------:R-:W5:Y:S07]  /*0730*/  @P4 LDG.E.128 R52, desc[UR6][R148.64] ;  /* 0x0000000694344981 */ /* 0x000f6e000c1e1d00 */
[----:B0-----:R-:W0:Y:S01]  /*0740*/  @P1 LDC.64 R160, c[0x0][0x3e8] ;  /* 0x0000fa00ffa01b82 */ /* 0x001e220000000a00 */
[----:B----4-:R4:W4:Y:S07]  /*0750*/  @P4 LDG.E.128 R172, desc[UR6][R144.64] ;  /* 0x0000000690ac4981 */ /* 0x01092e000c1e1d00 */
[----:B---3--:R-:W3:Y:S01]  /*0760*/  @P2 LDC.64 R4, c[0x0][0x3d0] ;  /* 0x0000f400ff042b82 */ /* 0x008ee20000000a00 */
[----:B------:R-:W-:Y:S01]  /*0770*/  @P0 IMAD.WIDE.U32 R152, R2, 0x10, R152 ;  /* 0x0000001002980825 */ /* 0x000fe200078e0098 */
[----:B------:R-:W-:-:S06]  /*0780*/  ISETP.GE.U32.AND P5, PT, R0, 0x180, PT ;  /* 0x000001800000780c */ /* 0x000fcc0003fa6070 */
[----:B------:R-:W3:Y:S01]  /*0790*/  @P2 LDC.64 R6, c[0x0][0x438] ;  /* 0x00010e00ff062b82 */ /* 0x000ee20000000a00 */
[----:B--2---:R-:W-:-:S07]  /*07a0*/  @P0 IMAD.WIDE.U32 R154, R2, 0x10, R154 ;  /* 0x00000010029a0825 */ /* 0x004fce00078e009a */
[----:B----4-:R-:W2:Y:S01]  /*07b0*/  @P2 LDC.64 R144, c[0x0][0x3e8] ;  /* 0x0000fa00ff902b82 */ /* 0x010ea20000000a00 */
[----:B------:R-:W4:Y:S01]  /*07c0*/  @P0 LDG.E.128 R168, desc[UR6][R150.64] ;  /* 0x0000000696a80981 */ /* 0x000f22000c1e1d00 */
[----:B------:R-:W-:-:S03]  /*07d0*/  @P0 IADD3 R2, PT, PT, R2, 0x20, RZ ;  /* 0x0000002002020810 */ /* 0x000fc60007ffe0ff */
[----:B------:R-:W5:Y:S02]  /*07e0*/  @P0 LDG.E.128 R56, desc[UR6][R152.64] ;  /* 0x0000000698380981 */ /* 0x000f64000c1e1d00 */
[C---:B------:R-:W-:Y:S02]  /*07f0*/  @P1 IMAD.WIDE.U32 R156, R2.reuse, 0x10, R156 ;  /* 0x00000010029c1825 */ /* 0x040fe400078e009c */
[----:B------:R0:W5:Y:S02]  /*0800*/  @P0 LDG.E.128 R60, desc[UR6][R154.64] ;  /* 0x000000069a3c0981 */ /* 0x000164000c1e1d00 */
[----:B-1----:R-:W-:Y:S01]  /*0810*/  @P1 IMAD.WIDE.U32 R158, R2, 0x10, R158 ;  /* 0x00000010029e1825 */ /* 0x002fe200078e009e */
[----:B------:R-:W-:Y:S01]  /*0820*/  ISETP.GE.U32.AND P6, PT, R0, 0x1c0, PT ;  /* 0x000001c00000780c */ /* 0x000fe20003fc6070 */
[----:B------:R1:W5:Y:S02]  /*0830*/  @P1 LDG.E.128 R244, desc[UR6][R156.64] ;  /* 0x000000069cf41981 */ /* 0x000364000c1e1d00 */
[C---:B0-----:R-:W-:Y:S01]  /*0840*/  @P1 IMAD.WIDE.U32 R160, R2.reuse, 0x10, R160 ;  /* 0x0000001002a01825 */ /* 0x041fe200078e00a0 */
[----:B------:R-:W-:Y:S01]  /*0850*/  @P1 IADD3 R2, PT, PT, R2, 0x20, RZ ;  /* 0x0000002002021810 */ /* 0x000fe20007ffe0ff */
[----:B------:R0:W5:Y:S01]  /*0860*/  @P1 LDG.E.128 R64, desc[UR6][R158.64] ;  /* 0x000000069e401981 */ /* 0x000162000c1e1d00 */
[----:B------:R-:W4:Y:S03]  /*0870*/  @P5 LDC.64 R154, c[0x0][0x3d0] ;  /* 0x0000f400ff9a5b82 */ /* 0x000f260000000a00 */
[----:B---3--:R-:W-:Y:S01]  /*0880*/  @P2 IMAD.WIDE.U32 R4, R2, 0x10, R4 ;  /* 0x0000001002042825 */ /* 0x008fe200078e0004 */
[----:B------:R-:W5:Y:S04]  /*0890*/  @P1 LDG.E.128 R68, desc[UR6][R160.64] ;  /* 0x00000006a0441981 */ /* 0x000f68000c1e1d00 */
[----:B-1----:R-:W1:Y:S01]  /*08a0*/  @P5 LDC.64 R156, c[0x0][0x438] ;  /* 0x00010e00ff9c5b82 */ /* 0x002e620000000a00 */
[----:B------:R-:W5:Y:S01]  /*08b0*/  @P2 LDG.E.128 R240, desc[UR6][R4.64] ;  /* 0x0000000604f02981 */ /* 0x000f62000c1e1d00 */
[----:B------:R-:W-:-:S06]  /*08c0*/  ISETP.GE.U32.AND P1, PT, R0, 0x1e0, PT ;  /* 0x000001e00000780c */ /* 0x000fcc0003f26070 */
[----:B0-----:R-:W0:Y:S01]  /*08d0*/  @P5 LDC.64 R158, c[0x0][0x3e8] ;  /* 0x0000fa00ff9e5b82 */ /* 0x001e220000000a00 */
[----:B------:R-:W-:-:S04]  /*08e0*/  @P2 IMAD.WIDE.U32 R6, R2, 0x10, R6 ;  /* 0x0000001002062825 */ /* 0x000fc800078e0006 */
[C---:B--2---:R-:W-:Y:S01]  /*08f0*/  @P2 IMAD.WIDE.U32 R144, R2.reuse, 0x10, R144 ;  /* 0x0000001002902825 */ /* 0x044fe200078e0090 */
[----:B------:R-:W-:Y:S01]  /*0900*/  @P2 IADD3 R2, PT, PT, R2, 0x20, RZ ;  /* 0x0000002002022810 */ /* 0x000fe20007ffe0ff */
[----:B------:R2:W5:Y:S04]  /*0910*/  @P2 LDG.E.128 R72, desc[UR6][R6.64] ;  /* 0x0000000606482981 */ /* 0x000568000c1e1d00 */
[----:B------:R3:W5:Y:S01]  /*0920*/  @P2 LDG.E.128 R76, desc[UR6][R144.64] ;  /* 0x00000006904c2981 */ /* 0x000762000c1e1d00 */
[----:B--2---:R-:W2:Y:S08]  /*0930*/  @P6 LDC.64 R6, c[0x0][0x3d0] ;  /* 0x0000f400ff066b82 */ /* 0x004eb00000000a00 */
[----:B---3--:R-:W3:Y:S01]  /*0940*/  @P1 LDC.64 R144, c[0x0][0x3e8] ;  /* 0x0000fa00ff901b82 */ /* 0x008ee20000000a00 */
[----:B------:R-:W-:Y:S04]  /*0950*/  @P3 STL.64 [R1+0x20], R176 ;  /* 0x000020b001003387 */ /* 0x000fe80000100a00 */
[----:B------:R-:W-:Y:S01]  /*0960*/  @P3 STL.64 [R1+0x28], R178 ;  /* 0x000028b201003387 */ /* 0x000fe20000100a00 */
[----:B------:R-:W-:-:S13]  /*0970*/  ISETP.GE.U32.AND P3, PT, R0, 0x140, PT ;  /* 0x000001400000780c */ /* 0x000fda0003f66070 */
[----:B------:R-:W1:Y:S08]  /*0980*/  @P3 LDC.64 R162, c[0x0][0x3d0] ;  /* 0x0000f400ffa23b82 */ /* 0x000e700000000a00 */
[----:B------:R-:W0:Y:S01]  /*0990*/  @P3 LDC.64 R164, c[0x0][0x438] ;  /* 0x00010e00ffa43b82 */ /* 0x000e220000000a00 */
[----:B------:R3:W-:Y:S04]  /*09a0*/  @P4 STL.64 [R1+0x10], R172 ;  /* 0x000010ac01004387 */ /* 0x0007e80000100a00 */
[----:B------:R-:W-:Y:S01]  /*09b0*/  @P4 STL.64 [R1+0x18], R174 ;  /* 0x000018ae01004387 */ /* 0x000fe20000100a00 */
[----:B------:R-:W-:-:S02]  /*09c0*/  ISETP.GE.U32.AND P4, PT, R0, 0x160, PT ;  /* 0x000001600000780c */ /* 0x000fc40003f86070 */
[----:B------:R-:W2:Y:S01]  /*09d0*/  @P3 LDC.64 R146, c[0x0][0x3e8] ;  /* 0x0000fa00ff923b82 */ /* 0x000ea20000000a00 */
[----:B-1----:R-:W-:-:S07]  /*09e0*/  @P3 IMAD.WIDE.U32 R162, R2, 0x10, R162 ;  /* 0x0000001002a23825 */ /* 0x002fce00078e00a2 */
[----:B---3--:R-:W1:Y:S01]  /*09f0*/  @P1 LDC.64 R172, c[0x0][0x3d0] ;  /* 0x0000f400ffac1b82 */ /* 0x008e620000000a00 */
[----:B------:R3:W5:Y:S04]  /*0a00*/  @P3 LDG.E.128 R236, desc[UR6][R162.64] ;  /* 0x00000006a2ec3981 */ /* 0x000768000c1e1d00 */
[----:B----4-:R4:W-:Y:S03]  /*0a10*/  @P0 STL.64 [R1], R168 ;  /* 0x000000a801000387 */ /* 0x0109e60000100a00 */
[----:B------:R-:W3:Y:S01]  /*0a20*/  @P4 LDC.64 R148, c[0x0][0x3d0] ;  /* 0x0000f400ff944b82 */ /* 0x000ee20000000a00 */
[----:B------:R4:W-:Y:S01]  /*0a30*/  @P0 STL.64 [R1+0x8], R170 ;  /* 0x000008aa01000387 */ /* 0x0009e20000100a00 */
[----:B------:R-:W-:-:S06]  /*0a40*/  ISETP.GE.U32.AND P0, PT, R0, 0x1a0, PT ;  /* 0x000001a00000780c */ /* 0x000fcc0003f06070 */
[----:B------:R-:W1:Y:S08]  /*0a50*/  @P4 LDC.64 R150, c[0x0][0x438] ;  /* 0x00010e00ff964b82 */ /* 0x000e700000000a00 */
[----:B------:R-:W1:Y:S01]  /*0a60*/  @P4 LDC.64 R152, c[0x0][0x3e8] ;  /* 0x0000fa00ff984b82 */ /* 0x000e620000000a00 */
[----:B0-----:R-:W-:-:S04]  /*0a70*/  @P3 IMAD.WIDE.U32 R164, R2, 0x10, R164 ;  /* 0x0000001002a43825 */ /* 0x001fc800078e00a4 */
[----:B--2---:R-:W-:-:S03]  /*0a80*/  @P3 IMAD.WIDE.U32 R146, R2, 0x10, R146 ;  /* 0x0000001002923825 */ /* 0x004fc600078e0092 */
[----:B------:R-:W0:Y:S01]  /*0a90*/  @P0 LDC.64 R166, c[0x0][0x3d0] ;  /* 0x0000f400ffa60b82 */ /* 0x000e220000000a00 */
[----:B------:R-:W-:Y:S01]  /*0aa0*/  @P3 IADD3 R2, PT, PT, R2, 0x20, RZ ;  /* 0x0000002002023810 */ /* 0x000fe20007ffe0ff */
[----:B------:R2:W5:Y:S06]  /*0ab0*/  @P3 LDG.E.128 R80, desc[UR6][R164.64] ;  /* 0x00000006a4503981 */ /* 0x00056c000c1e1d00 */
[----:B------:R-:W2:Y:S08]  /*0ac0*/  @P0 LDC.64 R160, c[0x0][0x438] ;  /* 0x00010e00ffa00b82 */ /* 0x000eb00000000a00 */
[----:B------:R-:W2:Y:S01]  /*0ad0*/  @P0 LDC.64 R4, c[0x0][0x3e8] ;  /* 0x0000fa00ff040b82 */ /* 0x000ea20000000a00 */
[C---:B---3--:R-:W-:Y:S01]  /*0ae0*/  @P4 IMAD.WIDE.U32 R148, R2.reuse, 0x10, R148 ;  /* 0x0000001002944825 */ /* 0x048fe200078e0094 */
[----:B------:R3:W5:Y:S06]  /*0af0*/  @P3 LDG.E.128 R84, desc[UR6][R146.64] ;  /* 0x0000000692543981 */ /* 0x00076c000c1e1d00 */
[----:B----4-:R-:W4:Y:S01]  /*0b00*/  @P6 LDC.64 R168, c[0x0][0x438] ;  /* 0x00010e00ffa86b82 */ /* 0x010f220000000a00 */
[C---:B-1----:R-:W-:Y:S01]  /*0b10*/  @P4 IMAD.WIDE.U32 R150, R2.reuse, 0x10, R150 ;  /* 0x0000001002964825 */ /* 0x042fe200078e0096 */
[----:B------:R3:W5:Y:S06]  /*0b20*/  @P4 LDG.E.128 R232, desc[UR6][R148.64] ;  /* 0x0000000694e84981 */ /* 0x00076c000c1e1d00 */
[----:B------:R-:W1:Y:S01]  /*0b30*/  @P6 LDC.64 R170, c[0x0][0x3e8] ;  /* 0x0000fa00ffaa6b82 */ /* 0x000e620000000a00 */
[C---:B------:R-:W-:Y:S01]  /*0b40*/  @P4 IMAD.WIDE.U32 R152, R2.reuse, 0x10, R152 ;  /* 0x0000001002984825 */ /* 0x040fe200078e0098 */
[----:B------:R-:W-:Y:S01]  /*0b50*/  @P4 IADD3 R2, PT, PT, R2, 0x20, RZ ;  /* 0x0000002002024810 */ /* 0x000fe20007ffe0ff */
[----:B------:R3:W5:Y:S05]  /*0b60*/  @P4 LDG.E.128 R88, desc[UR6][R150.64] ;  /* 0x0000000696584981 */ /* 0x00076a000c1e1d00 */
[----:B------:R-:W3:Y:S01]  /*0b70*/  @P1 LDC.64 R174, c[0x0][0x438] ;  /* 0x00010e00ffae1b82 */ /* 0x000ee20000000a00 */
[C---:B------:R-:W-:Y:S01]  /*0b80*/  @P5 IMAD.WIDE.U32 R154, R2.reuse, 0x10, R154 ;  /* 0x00000010029a5825 */ /* 0x040fe200078e009a */
[----:B------:R0:W5:Y:S03]  /*0b90*/  @P4 LDG.E.128 R92, desc[UR6][R152.64] ;  /* 0x00000006985c4981 */ /* 0x000166000c1e1d00 */
[C---:B------:R-:W-:Y:S01]  /*0ba0*/  @P5 IMAD.WIDE.U32 R156, R2.reuse, 0x10, R156 ;  /* 0x00000010029c5825 */ /* 0x040fe200078e009c */
[----:B------:R1:W5:Y:S03]  /*0bb0*/  @P5 LDG.E.128 R96, desc[UR6][R154.64] ;  /* 0x000000069a605981 */ /* 0x000366000c1e1d00 */
[C---:B------:R-:W-:Y:S01]  /*0bc0*/  @P5 IMAD.WIDE.U32 R158, R2.reuse, 0x10, R158 ;  /* 0x00000010029e5825 */ /* 0x040fe200078e009e */
[----:B------:R-:W-:Y:S01]  /*0bd0*/  @P5 IADD3 R2, PT, PT, R2, 0x20, RZ ;  /* 0x0000002002025810 */ /* 0x000fe20007ffe0ff */
[----:B------:R1:W5:Y:S04]  /*0be0*/  @P5 LDG.E.128 R100, desc[UR6][R156.64] ;  /* 0x000000069c645981 */ /* 0x000368000c1e1d00 */
[C---:B0-----:R-:W-:Y:S01]  /*0bf0*/  @P0 IMAD.WIDE.U32 R166, R2.reuse, 0x10, R166 ;  /* 0x0000001002a60825 */ /* 0x041fe200078e00a6 */
[----:B------:R0:W5:Y:S03]  /*0c00*/  @P5 LDG.E.128 R104, desc[UR6][R158.64] ;  /* 0x000000069e685981 */ /* 0x000166000c1e1d00 */
[C---:B--2---:R-:W-:Y:S01]  /*0c10*/  @P0 IMAD.WIDE.U32 R160, R2.reuse, 0x10, R160 ;  /* 0x0000001002a00825 */ /* 0x044fe200078e00a0 */
[----:B------:R0:W5:Y:S03]  /*0c20*/  @P0 LDG.E.128 R108, desc[UR6][R166.64] ;  /* 0x00000006a66c0981 */ /* 0x000166000c1e1d00 */
[C---:B------:R-:W-:Y:S01]  /*0c30*/  @P0 IMAD.WIDE.U32 R4, R2.reuse, 0x10, R4 ;  /* 0x0000001002040825 */ /* 0x040fe200078e0004 */
[----:B------:R-:W-:Y:S01]  /*0c40*/  @P0 IADD3 R2, PT, PT, R2, 0x20, RZ ;  /* 0x0000002002020810 */ /* 0x000fe20007ffe0ff */
[----:B------:R0:W5:Y:S04]  /*0c50*/  @P0 LDG.E.128 R112, desc[UR6][R160.64] ;  /* 0x00000006a0700981 */ /* 0x000168000c1e1d00 */
[C---:B------:R-:W-:Y:S01]  /*0c60*/  @P6 IMAD.WIDE.U32 R6, R2.reuse, 0x10, R6 ;  /* 0x0000001002066825 */ /* 0x040fe200078e0006 */
[----:B------:R0:W5:Y:S03]  /*0c70*/  @P0 LDG.E.128 R116, desc[UR6][R4.64] ;  /* 0x0000000604740981 */ /* 0x000166000c1e1d00 */
[C---:B----4-:R-:W-:Y:S01]  /*0c80*/  @P6 IMAD.WIDE.U32 R168, R2.reuse, 0x10, R168 ;  /* 0x0000001002a86825 */ /* 0x050fe200078e00a8 */
[----:B------:R0:W5:Y:S03]  /*0c90*/  @P6 LDG.E.128 R120, desc[UR6][R6.64] ;  /* 0x0000000606786981 */ /* 0x000166000c1e1d00 */
[C---:B-1----:R-:W-:Y:S01]  /*0ca0*/  @P6 IMAD.WIDE.U32 R170, R2.reuse, 0x10, R170 ;  /* 0x0000001002aa6825 */ /* 0x042fe200078e00aa */
[----:B------:R-:W-:Y:S01]  /*0cb0*/  @P6 IADD3 R2, PT, PT, R2, 0x20, RZ ;  /* 0x0000002002026810 */ /* 0x000fe20007ffe0ff */
[----:B------:R0:W5:Y:S04]  /*0cc0*/  @P6 LDG.E.128 R124, desc[UR6][R168.64] ;  /* 0x00000006a87c6981 */ /* 0x000168000c1e1d00 */
[C---:B------:R-:W-:Y:S01]  /*0cd0*/  @P1 IMAD.WIDE.U32 R172, R2.reuse, 0x10, R172 ;  /* 0x0000001002ac1825 */ /* 0x040fe200078e00ac */
[----:B------:R0:W5:Y:S03]  /*0ce0*/  @P6 LDG.E.128 R128, desc[UR6][R170.64] ;  /* 0x00000006aa806981 */ /* 0x000166000c1e1d00 */
[C---:B---3--:R-:W-:Y:S01]  /*0cf0*/  @P1 IMAD.WIDE.U32 R174, R2.reuse, 0x10, R174 ;  /* 0x0000001002ae1825 */ /* 0x048fe200078e00ae */
[----:B------:R0:W5:Y:S03]  /*0d00*/  @P1 LDG.E.128 R132, desc[UR6][R172.64] ;  /* 0x00000006ac841981 */ /* 0x000166000c1e1d00 */
[----:B------:R-:W-:Y:S01]  /*0d10*/  @P1 IMAD.WIDE.U32 R144, R2, 0x10, R144 ;  /* 0x0000001002901825 */ /* 0x000fe200078e0090 */
[----:B------:R0:W5:Y:S04]  /*0d20*/  @P1 LDG.E.128 R136, desc[UR6][R174.64] ;  /* 0x00000006ae881981 */ /* 0x000168000c1e1d00 */
        /* <DEDUP_REMOVED lines=14> */
.L_x_64267:
[----:B------:R-:W2:Y:S04]  /*0e10*/  LDL R180, [R1+0x60] ;  /* 0x0000600001b47983 */ /* 0x000ea80000100800 */
[----:B------:R-:W2:Y:S04]  /*0e20*/  LDL R181, [R1+0x64] ;  /* 0x0000640001b57983 */ /* 0x000ea80000100800 */
[----:B------:R-:W2:Y:S04]  /*0e30*/  LDL R182, [R1+0x68] ;  /* 0x0000680001b67983 */ /* 0x000ea80000100800 */
[----:B------:R-:W2:Y:S04]  /*0e40*/  LDL R183, [R1+0x6c] ;  /* 0x00006c0001b77983 */ /* 0x000ea80000100800 */
        /* <DEDUP_REMOVED lines=29> */
[----:B------:R-:W1:Y:S01]  /*1020*/  @P3 LDC.64 R6, c[0x0][0x3e8] ;  /* 0x0000fa00ff063b82 */ /* 0x000e620000000a00 */
[----:B------:R-:W-:-:S07]  /*1030*/  ISETP.GE.U32.AND P0, PT, R0, 0xa0, PT ;  /* 0x000000a00000780c */ /* 0x000fce0003f06070 */
[----:B------:R-:W1:Y:S08]  /*1040*/  @P4 LDC.64 R8, c[0x0][0x3d0] ;  /* 0x0000f400ff084b82 */ /* 0x000e700000000a00 */
[----:B------:R-:W1:Y:S01]  /*1050*/  @P4 LDC.64 R10, c[0x0][0x3e8] ;  /* 0x0000fa00ff0a4b82 */ /* 0x000e620000000a00 */
[----:B------:R-:W-:-:S07]  /*1060*/  ISETP.GE.U32.AND P1, PT, R0, 0xc0, PT ;  /* 0x000000c00000780c */ /* 0x000fce0003f26070 */
[----:B------:R-:W1:Y:S08]  /*1070*/  @P5 LDC.64 R16, c[0x0][0x3d0] ;  /* 0x0000f400ff105b82 */ /* 0x000e700000000a00 */
[----:B------:R-:W1:Y:S01]  /*1080*/  @P5 LDC.64 R18, c[0x0][0x3e8] ;  /* 0x0000fa00ff125b82 */ /* 0x000e620000000a00 */
[----:B0-----:R-:W-:-:S07]  /*1090*/  @P3 IMAD.WIDE.U32 R4, R2, 0x10, R4 ;  /* 0x0000001002043825 */ /* 0x001fce00078e0004 */
[----:B------:R-:W0:Y:S01]  /*10a0*/  @P6 LDC.64 R24, c[0x0][0x3d0] ;  /* 0x0000f400ff186b82 */ /* 0x000e220000000a00 */
[----:B-1----:R-:W-:-:S07]  /*10b0*/  @P3 IMAD.WIDE.U32 R6, R2, 0x10, R6 ;  /* 0x0000001002063825 */ /* 0x002fce00078e0006 */
[----:B------:R-:W1:Y:S01]  /*10c0*/  @P6 LDC.64 R26, c[0x0][0x3e8] ;  /* 0x0000fa00ff1a6b82 */ /* 0x000e620000000a00 */
[----:B------:R-:W-:Y:S01]  /*10d0*/  @P3 LOP3.LUT R2, R2, 0x20, RZ, 0xfc, !PT ;  /* 0x0000002002023812 */ /* 0x000fe200078efcff */
[----:B------:R0:W5:Y:S01]  /*10e0*/  @P3 LDG.E.128 R12, desc[UR6][R6.64] ;  /* 0x00000006060c3981 */ /* 0x000162000c1e1d00 */
[----:B------:R-:W-:-:S05]  /*10f0*/  ISETP.GE.U32.AND P2, PT, R0, 0xe0, PT ;  /* 0x000000e00000780c */ /* 0x000fca0003f46070 */
[----:B------:R-:W1:Y:S01]  /*1100*/  @P0 LDC.64 R32, c[0x0][0x3d0] ;  /* 0x0000f400ff200b82 */ /* 0x000e620000000a00 */
[----:B------:R-:W-:-:S07]  /*1110*/  @P4 IMAD.WIDE.U32 R8, R2, 0x10, R8 ;  /* 0x0000001002084825 */ /* 0x000fce00078e0008 */
[----:B------:R-:W1:Y:S01]  /*1120*/  @P0 LDC.64 R34, c[0x0][0x3e8] ;  /* 0x0000fa00ff220b82 */ /* 0x000e620000000a00 */
[C---:B------:R-:W-:Y:S01]  /*1130*/  @P4 IMAD.WIDE.U32 R10, R2.reuse, 0x10, R10 ;  /* 0x00000010020a4825 */ /* 0x040fe200078e000a */
[----:B------:R-:W-:-:S04]  /*1140*/  @P4 IADD3 R2, PT, PT, R2, 0x20, RZ ;  /* 0x0000002002024810 */ /* 0x000fc80007ffe0ff */
[----:B------:R-:W5:Y:S02]  /*1150*/  @P4 LDG.E.128 R20, desc[UR6][R10.64] ;  /* 0x000000060a144981 */ /* 0x000f64000c1e1d00 */
[----:B------:R-:W1:Y:S01]  /*1160*/  @P1 LDC.64 R40, c[0x0][0x3d0] ;  /* 0x0000f400ff281b82 */ /* 0x000e620000000a00 */
[----:B------:R-:W-:-:S04]  /*1170*/  @P5 IMAD.WIDE.U32 R16, R2, 0x10, R16 ;  /* 0x0000001002105825 */ /* 0x000fc800078e0010 */
[C---:B------:R-:W-:Y:S01]  /*1180*/  @P5 IMAD.WIDE.U32 R18, R2.reuse, 0x10, R18 ;  /* 0x0000001002125825 */ /* 0x040fe200078e0012 */
[----:B------:R-:W-:Y:S02]  /*1190*/  @P5 IADD3 R2, PT, PT, R2, 0x20, RZ ;  /* 0x0000002002025810 */ /* 0x000fe40007ffe0ff */
[----:B0-----:R-:W0:Y:S02]  /*11a0*/  @P2 LDC.64 R6, c[0x0][0x3d0] ;  /* 0x0000f400ff062b82 */ /* 0x001e240000000a00 */
[----:B------:R-:W5:Y:S01]  /*11b0*/  @P5 LDG.E.128 R28, desc[UR6][R18.64] ;  /* 0x00000006121c5981 */ /* 0x000f62000c1e1d00 */
[----:B------:R-:W-:-:S04]  /*11c0*/  @P6 IMAD.WIDE.U32 R24, R2, 0x10, R24 ;  /* 0x0000001002186825 */ /* 0x000fc800078e0018 */
[C---:B-1----:R-:W-:Y:S01]  /*11d0*/  @P6 IMAD.WIDE.U32 R26, R2.reuse, 0x10, R26 ;  /* 0x00000010021a6825 */ /* 0x042fe200078e001a */
[----:B------:R-:W-:-:S04]  /*11e0*/  @P6 IADD3 R2, PT, PT, R2, 0x20, RZ ;  /* 0x0000002002026810 */ /* 0x000fc80007ffe0ff */
[----:B------:R-:W5:Y:S01]  /*11f0*/  @P6 LDG.E.128 R36, desc[UR6][R26.64] ;  /* 0x000000061a246981 */ /* 0x000f62000c1e1d00 */
[----:B------:R-:W-:-:S04]  /*1200*/  @P0 IMAD.WIDE.U32 R32, R2, 0x10, R32 ;  /* 0x0000001002200825 */ /* 0x000fc800078e0020 */
[C---:B------:R-:W-:Y:S01]  /*1210*/  @P0 IMAD.WIDE.U32 R34, R2.reuse, 0x10, R34 ;  /* 0x0000001002220825 */ /* 0x040fe200078e0022 */
[----:B------:R-:W-:-:S04]  /*1220*/  @P0 IADD3 R2, PT, PT, R2, 0x20, RZ ;  /* 0x0000002002020810 */ /* 0x000fc80007ffe0ff */
[----:B------:R-:W5:Y:S01]  /*1230*/  @P0 LDG.E.128 R44, desc[UR6][R34.64] ;  /* 0x00000006222c0981 */ /* 0x000f62000c1e1d00 */
[----:B------:R-:W-:-:S03]  /*1240*/  @P1 IMAD.WIDE.U32 R40, R2, 0x10, R40 ;  /* 0x0000001002281825 */ /* 0x000fc600078e0028 */
[----:B--2---:R1:W2:Y:S01]  /*1250*/  @P3 LDG.E.128 R180, desc[UR6][R4.64] ;  /* 0x0000000604b43981 */ /* 0x0042a2000c1e1d00 */
[----:B---3--:R-:W-:Y:S01]  /*1260*/  MOV R175, R171 ;  /* 0x000000ab00af7202 */ /* 0x008fe20000000f00 */
[----:B-1----:R-:W1:Y:S02]  /*1270*/  @P1 LDC.64 R4, c[0x0][0x3e8] ;  /* 0x0000fa00ff041b82 */ /* 0x002e640000000a00 */
[----:B----4-:R3:W4:Y:S06]  /*1280*/  @P4 LDG.E.128 R176, desc[UR6][R8.64] ;  /* 0x0000000608b04981 */ /* 0x01072c000c1e1d00 */
[----:B---3--:R-:W3:Y:S01]  /*1290*/  @P2 LDC.64 R8, c[0x0][0x3e8] ;  /* 0x0000fa00ff082b82 */ /* 0x008ee20000000a00 */
[----:B------:R4:W4:Y:S01]  /*12a0*/  @P5 LDG.E.128 R172, desc[UR6][R16.64] ;  /* 0x0000000610ac5981 */ /* 0x000922000c1e1d00 */
[----:B------:R-:W-:-:S02]  /*12b0*/  MOV R171, R167 ;  /* 0x000000a700ab7202 */ /* 0x000fc40000000f00 */
[----:B------:R-:W-:Y:S01]  /*12c0*/  MOV R167, R163 ;  /* 0x000000a300a77202 */ /* 0x000fe20000000f00 */
[C---:B-1----:R-:W-:Y:S01]  /*12d0*/  @P1 IMAD.WIDE.U32 R4, R2.reuse, 0x10, R4 ;  /* 0x0000001002041825 */ /* 0x042fe200078e0004 */
[----:B------:R-:W-:-:S04]  /*12e0*/  @P1 IADD3 R2, PT, PT, R2, 0x20, RZ ;  /* 0x0000002002021810 */ /* 0x000fc80007ffe0ff */
[----:B------:R1:W5:Y:S04]  /*12f0*/  @P1 LDG.E.128 R52, desc[UR6][R4.64] ;  /* 0x0000000604341981 */ /* 0x000368000c1e1d00 */
[----:B------:R-:W4:Y:S01]  /*1300*/  @P6 LDG.E.128 R168, desc[UR6][R24.64] ;  /* 0x0000000618a86981 */ /* 0x000f22000c1e1d00 */
[----:B------:R-:W-:Y:S01]  /*1310*/  MOV R163, R159 ;  /* 0x0000009f00a37202 */ /* 0x000fe20000000f00 */
[----:B0-----:R-:W-:-:S05]  /*1320*/  @P2 IMAD.WIDE.U32 R6, R2, 0x10, R6 ;  /* 0x0000001002062825 */ /* 0x001fca00078e0006 */
[----:B------:R-:W4:Y:S04]  /*1330*/  @P1 LDG.E.128 R160, desc[UR6][R40.64] ;  /* 0x0000000628a01981 */ /* 0x000f28000c1e1d00 */
[----:B------:R0:W4:Y:S01]  /*1340*/  @P0 LDG.E.128 R164, desc[UR6][R32.64] ;  /* 0x0000000620a40981 */ /* 0x000122000c1e1d00 */
[----:B------:R-:W-:-:S06]  /*1350*/  MOV R159, R3 ;  /* 0x00000003009f7202 */ /* 0x000fcc0000000f00 */
[----:B------:R-:W4:Y:S01]  /*1360*/  @P2 LDG.E.128 R156, desc[UR6][R6.64] ;  /* 0x00000006069c2981 */ /* 0x000f22000c1e1d00 */
[C---:B---3--:R-:W-:Y:S01]  /*1370*/  @P2 IMAD.WIDE.U32 R8, R2.reuse, 0x10, R8 ;  /* 0x0000001002082825 */ /* 0x048fe200078e0008 */
[----:B------:R-:W-:-:S04]  /*1380*/  @P2 IADD3 R2, PT, PT, R2, 0x20, RZ ;  /* 0x0000002002022810 */ /* 0x000fc80007ffe0ff */
[----:B------:R3:W5:Y:S04]  /*1390*/  @P2 LDG.E.128 R60, desc[UR6][R8.64] ;  /* 0x00000006083c2981 */ /* 0x000768000c1e1d00 */
[----:B--2---:R2:W-:Y:S04]  /*13a0*/  @P3 STL.64 [R1+0x60], R180 ;  /* 0x000060b401003387 */ /* 0x0045e80000100a00 */
[----:B------:R2:W-:Y:S01]  /*13b0*/  @P3 STL.64 [R1+0x68], R182 ;  /* 0x000068b601003387 */ /* 0x0005e20000100a00 */
[----:B------:R-:W-:-:S13]  /*13c0*/  ISETP.GE.U32.AND P3, PT, R0, 0x100, PT ;  /* 0x000001000000780c */ /* 0x000fda0003f66070 */
[----:B------:R-:W3:Y:S01]  /*13d0*/  @P3 LDC.64 R10, c[0x0][0x3d0] ;  /* 0x0000f400ff0a3b82 */ /* 0x000ee20000000a00 */
[----:B----4-:R2:W-:Y:S04]  /*13e0*/  @P4 STL.64 [R1+0x50], R176 ;  /* 0x000050b001004387 */ /* 0x0105e80000100a00 */
[----:B------:R2:W-:Y:S01]  /*13f0*/  @P4 STL.64 [R1+0x58], R178 ;  /* 0x000058b201004387 */ /* 0x0005e20000100a00 */
[C---:B------:R-:W-:Y:S02]  /*1400*/  ISETP.GE.U32.AND P4, PT, R0.reuse, 0x120, PT ;  /* 0x000001200000780c */ /* 0x040fe40003f86070 */
[----:B------:R-:W4:Y:S01]  /*1410*/  @P3 LDC.64 R16, c[0x0][0x3e8] ;  /* 0x0000fa00ff103b82 */ /* 0x000f220000000a00 */
[----:B------:R2:W-:Y:S04]  /*1420*/  @P5 STL.64 [R1+0x40], R172 ;  /* 0x000040ac01005387 */ /* 0x0005e80000100a00 */
[----:B------:R2:W-:Y:S01]  /*1430*/  @P5 STL.64 [R1+0x48], R174 ;  /* 0x000048ae01005387 */ /* 0x0005e20000100a00 */
[----:B------:R-:W-:-:S05]  /*1440*/  ISETP.GE.U32.AND P5, PT, R0, 0x140, PT ;  /* 0x000001400000780c */ /* 0x000fca0003fa6070 */
[----:B------:R-:W2:Y:S08]  /*1450*/  @P4 LDC.64 R42, c[0x0][0x3d0] ;  /* 0x0000f400ff2a4b82 */ /* 0x000eb00000000a00 */
[----:B------:R-:W2:Y:S01]  /*1460*/  @P4 LDC.64 R18, c[0x0][0x3e8] ;  /* 0x0000fa00ff124b82 */ /* 0x000ea20000000a00 */
[----:B------:R0:W-:Y:S07]  /*1470*/  @P6 STL.64 [R1+0x30], R168 ;  /* 0x000030a801006387 */ /* 0x0001ee0000100a00 */
[----:B------:R-:W2:Y:S01]  /*1480*/  @P5 LDC.64 R24, c[0x0][0x3d0] ;  /* 0x0000f400ff185b82 */ /* 0x000ea20000000a00 */
[----:B------:R0:W-:Y:S01]  /*1490*/  @P6 STL.64 [R1+0x38], R170 ;  /* 0x000038aa01006387 */ /* 0x0001e20000100a00 */
[----:B------:R-:W-:-:S06]  /*14a0*/  ISETP.GE.U32.AND P6, PT, R0, 0x160, PT ;  /* 0x000001600000780c */ /* 0x000fcc0003fc6070 */
[----:B------:R-:W2:Y:S01]  /*14b0*/  @P5 LDC.64 R26, c[0x0][0x3e8] ;  /* 0x0000fa00ff1a5b82 */ /* 0x000ea20000000a00 */
[----:B------:R0:W-:Y:S07]  /*14c0*/  @P1 STL.64 [R1+0x10], R160 ;  /* 0x000010a001001387 */ /* 0x0001ee0000100a00 */
[----:B-1----:R-:W1:Y:S01]  /*14d0*/  @P6 LDC.64 R4, c[0x0][0x3e8] ;  /* 0x0000fa00ff046b82 */ /* 0x002e620000000a00 */
[----:B------:R1:W-:Y:S01]  /*14e0*/  @P1 STL.64 [R1+0x18], R162 ;  /* 0x000018a201001387 */ /* 0x0003e20000100a00 */
[----:B------:R-:W-:-:S06]  /*14f0*/  ISETP.GE.U32.AND P1, PT, R0, 0x180, PT ;  /* 0x000001800000780c */ /* 0x000fcc0003f26070 */
[----:B0-----:R-:W0:Y:S01]  /*1500*/  @P6 LDC.64 R32, c[0x0][0x3d0] ;  /* 0x0000f400ff206b82 */ /* 0x001e220000000a00 */
[----:B------:R0:W-:Y:S04]  /*1510*/  @P0 STL.64 [R1+0x20], R164 ;  /* 0x000020a401000387 */ /* 0x0001e80000100a00 */
[----:B------:R0:W-:Y:S01]  /*1520*/  @P0 STL.64 [R1+0x28], R166 ;  /* 0x000028a601000387 */ /* 0x0001e20000100a00 */
[----:B------:R-:W-:Y:S01]  /*1530*/  ISETP.GE.U32.AND P0, PT, R0, 0x1a0, PT ;  /* 0x000001a00000780c */ /* 0x000fe20003f06070 */
[C---:B---3--:R-:W-:Y:S01]  /*1540*/  @P3 IMAD.WIDE.U32 R10, R2.reuse, 0x10, R10 ;  /* 0x00000010020a3825 */ /* 0x048fe200078e000a */
[----:B------:R-:W3:Y:S03]  /*1550*/  @P1 LDC.64 R34, c[0x0][0x3d0] ;  /* 0x0000f400ff221b82 */ /* 0x000ee60000000a00 */
[C---:B----4-:R-:W-:Y:S01]  /*1560*/  @P3 IMAD.WIDE.U32 R16, R2.reuse, 0x10, R16 ;  /* 0x0000001002103825 */ /* 0x050fe200078e0010 */
[----:B------:R-:W-:Y:S01]  /*1570*/  @P3 IADD3 R2, PT, PT, R2, 0x20, RZ ;  /* 0x0000002002023810 */ /* 0x000fe20007ffe0ff */
[----:B------:R4:W5:Y:S03]  /*1580*/  @P3 LDG.E.128 R244, desc[UR6][R10.64] ;  /* 0x000000060af43981 */ /* 0x000966000c1e1d00 */
[----:B------:R-:W3:Y:S01]  /*1590*/  @P1 LDC.64 R40, c[0x0][0x3e8] ;  /* 0x0000fa00ff281b82 */ /* 0x000ee20000000a00 */
[----:B------:R0:W-:Y:S04]  /*15a0*/  @P2 STL.64 [R1], R156 ;  /* 0x0000009c01002387 */ /* 0x0001e80000100a00 */
[----:B------:R0:W-:Y:S01]  /*15b0*/  @P2 STL.64 [R1+0x8], R158 ;  /* 0x0000089e01002387 */ /* 0x0001e20000100a00 */
[----:B------:R-:W-:Y:S01]  /*15c0*/  ISETP.GE.U32.AND P2, PT, R0, 0x1c0, PT ;  /* 0x000001c00000780c */ /* 0x000fe20003f46070 */
[----:B--2---:R-:W-:Y:S01]  /*15d0*/  @P4 IMAD.WIDE.U32 R42, R2, 0x10, R42 ;  /* 0x00000010022a4825 */ /* 0x004fe200078e002a */
[----:B------:R-:W2:Y:S01]  /*15e0*/  @P0 LDC.64 R8, c[0x0][0x3d0] ;  /* 0x0000f400ff080b82 */ /* 0x000ea20000000a00 */
[----:B------:R1:W5:Y:S01]  /*15f0*/  @P3 LDG.E.128 R68, desc[UR6][R16.64] ;  /* 0x0000000610443981 */ /* 0x000362000c1e1d00 */
[----:B------:R-:W-:Y:S01]  /*1600*/  ISETP.GE.U32.AND P3, PT, R0, 0x1e0, PT ;  /* 0x000001e00000780c */ /* 0x000fe20003f66070 */
[C---:B------:R-:W-:Y:S01]  /*1610*/  @P4 IMAD.WIDE.U32 R18, R2.reuse, 0x10, R18 ;  /* 0x0000001002124825 */ /* 0x040fe200078e0012 */
[----:B------:R-:W-:Y:S01]  /*1620*/  @P4 IADD3 R2, PT, PT, R2, 0x20, RZ ;  /* 0x0000002002024810 */ /* 0x000fe20007ffe0ff */
[----:B------:R1:W5:Y:S03]  /*1630*/  @P4 LDG.E.128 R240, desc[UR6][R42.64] ;  /* 0x000000062af04981 */ /* 0x000366000c1e1d00 */
[----:B----4-:R-:W4:Y:S01]  /*1640*/  @P0 LDC.64 R10, c[0x0][0x3e8] ;  /* 0x0000fa00ff0a0b82 */ /* 0x010f220000000a00 */
[----:B------:R4:W5:Y:S01]  /*1650*/  @P4 LDG.E.128 R76, desc[UR6][R18.64] ;  /* 0x00000006124c4981 */ /* 0x000962000c1e1d00 */
[----:B------:R-:W-:Y:S01]  /*1660*/  @P5 IMAD.WIDE.U32 R24, R2, 0x10, R24 ;  /* 0x0000001002185825 */ /* 0x000fe200078e0018 */
[----:B------:R-:W-:-:S03]  /*1670*/  ISETP.GE.U32.AND P4, PT, R0, 0x200, PT ;  /* 0x000002000000780c */ /* 0x000fc60003f86070 */
[C---:B------:R-:W-:Y:S01]  /*1680*/  @P5 IMAD.WIDE.U32 R26, R2.reuse, 0x10, R26 ;  /* 0x00000010021a5825 */ /* 0x040fe200078e001a */
[----:B------:R-:W-:Y:S01]  /*1690*/  @P5 IADD3 R2, PT, PT, R2, 0x20, RZ ;  /* 0x0000002002025810 */ /* 0x000fe20007ffe0ff */
[----:B-1----:R-:W1:Y:S01]  /*16a0*/  @P2 LDC.64 R16, c[0x0][0x3d0] ;  /* 0x0000f400ff102b82 */ /* 0x002e620000000a00 */
[----:B------:R-:W5:Y:S07]  /*16b0*/  @P5 LDG.E.128 R236, desc[UR6][R24.64] ;  /* 0x0000000618ec5981 */ /* 0x000f6e000c1e1d00 */
[----:B------:R-:W1:Y:S01]  /*16c0*/  @P2 LDC.64 R42, c[0x0][0x3e8] ;  /* 0x0000fa00ff2a2b82 */ /* 0x000e620000000a00 */
[C---:B------:R-:W-:Y:S01]  /*16d0*/  @P6 IMAD.WIDE.U32 R6, R2.reuse, 0x10, R4 ;  /* 0x0000001002066825 */ /* 0x040fe200078e0004 */
[----:B------:R-:W5:Y:S03]  /*16e0*/  @P5 LDG.E.128 R84, desc[UR6][R26.64] ;  /* 0x000000061a545981 */ /* 0x000f66000c1e1d00 */
[C---:B0-----:R-:W-:Y:S01]  /*16f0*/  @P6 IMAD.WIDE.U32 R32, R2.reuse, 0x10, R32 ;  /* 0x0000001002206825 */ /* 0x041fe200078e0020 */
[----:B------:R-:W-:Y:S01]  /*1700*/  @P6 IADD3 R2, PT, PT, R2, 0x20, RZ ;  /* 0x0000002002026810 */ /* 0x000fe20007ffe0ff */
[----:B------:R-:W5:Y:S01]  /*1710*/  @P6 LDG.E.128 R92, desc[UR6][R6.64] ;  /* 0x00000006065c6981 */ /* 0x000f62000c1e1d00 */
[----:B------:R-:W0:Y:S08]  /*1720*/  @P3 LDC.64 R4, c[0x0][0x3d0] ;  /* 0x0000f400ff043b82 */ /* 0x000e300000000a00 */
[----:B------:R-:W0:Y:S01]  /*1730*/  @P3 LDC.64 R48, c[0x0][0x3e8] ;  /* 0x0000fa00ff303b82 */ /* 0x000e220000000a00 */
[C---:B---3--:R-:W-:Y:S01]  /*1740*/  @P1 IMAD.WIDE.U32 R34, R2.reuse, 0x10, R34 ;  /* 0x0000001002221825 */ /* 0x048fe200078e0022 */
[----:B------:R-:W5:Y:S03]  /*1750*/  @P6 LDG.E.128 R232, desc[UR6][R32.64] ;  /* 0x0000000620e86981 */ /* 0x000f66000c1e1d00 */
[C---:B------:R-:W-:Y:S01]  /*1760*/  @P1 IMAD.WIDE.U32 R40, R2.reuse, 0x10, R40 ;  /* 0x0000001002281825 */ /* 0x040fe200078e0028 */
[----:B------:R-:W-:Y:S01]  /*1770*/  @P1 IADD3 R2, PT, PT, R2, 0x20, RZ ;  /* 0x0000002002021810 */ /* 0x000fe20007ffe0ff */
[----:B------:R-:W5:Y:S01]  /*1780*/  @P1 LDG.E.128 R96, desc[UR6][R34.64] ;  /* 0x0000000622601981 */ /* 0x000f62000c1e1d00 */
[----:B------:R-:W3:Y:S03]  /*1790*/  @P4 LDC.64 R56, c[0x0][0x3e8] ;  /* 0x0000fa00ff384b82 */ /* 0x000ee60000000a00 */
[C---:B--2---:R-:W-:Y:S01]  /*17a0*/  @P0 IMAD.WIDE.U32 R8, R2.reuse, 0x10, R8 ;  /* 0x0000001002080825 */ /* 0x044fe200078e0008 */
[----:B------:R-:W5:Y:S04]  /*17b0*/  @P1 LDG.E.128 R104, desc[UR6][R40.64] ;  /* 0x0000000628681981 */ /* 0x000f68000c1e1d00 */
[----:B------:R-:W2:Y:S01]  /*17c0*/  @P4 LDC.64 R50, c[0x0][0x3d0] ;  /* 0x0000f400ff324b82 */ /* 0x000ea20000000a00 */
[C---:B----4-:R-:W-:Y:S01]  /*17d0*/  @P0 IMAD.WIDE.U32 R10, R2.reuse, 0x10, R10 ;  /* 0x00000010020a0825 */ /* 0x050fe200078e000a */
[----:B------:R-:W-:Y:S01]  /*17e0*/  @P0 IADD3 R2, PT, PT, R2, 0x20, RZ ;  /* 0x0000002002020810 */ /* 0x000fe20007ffe0ff */
[----:B------:R-:W5:Y:S04]  /*17f0*/  @P0 LDG.E.128 R108, desc[UR6][R8.64] ;  /* 0x00000006086c0981 */ /* 0x000f68000c1e1d00 */
[C---:B-1----:R-:W-:Y:S01]  /*1800*/  @P2 IMAD.WIDE.U32 R16, R2.reuse, 0x10, R16 ;  /* 0x0000001002102825 */ /* 0x042fe200078e0010 */
[----:B------:R-:W5:Y:S03]  /*1810*/  @P0 LDG.E.128 R116, desc[UR6][R10.64] ;  /* 0x000000060a740981 */ /* 0x000f66000c1e1d00 */
[C---:B------:R-:W-:Y:S01]  /*1820*/  @P2 IMAD.WIDE.U32 R42, R2.reuse, 0x10, R42 ;  /* 0x00000010022a2825 */ /* 0x040fe200078e002a */
[----:B------:R-:W-:Y:S01]  /*1830*/  @P2 IADD3 R2, PT, PT, R2, 0x20, RZ ;  /* 0x0000002002022810 */ /* 0x000fe20007ffe0ff */
[----:B------:R-:W5:Y:S04]  /*1840*/  @P2 LDG.E.128 R120, desc[UR6][R16.64] ;  /* 0x0000000610782981 */ /* 0x000f68000c1e1d00 */
[C---:B0-----:R-:W-:Y:S01]  /*1850*/  @P3 IMAD.WIDE.U32 R18, R2.reuse, 0x10, R4 ;  /* 0x0000001002123825 */ /* 0x041fe200078e0004 */
[----:B------:R-:W5:Y:S03]  /*1860*/  @P2 LDG.E.128 R128, desc[UR6][R42.64] ;  /* 0x000000062a802981 */ /* 0x000f66000c1e1d00 */
[C---:B------:R-:W-:Y:S01]  /*1870*/  @P3 IMAD.WIDE.U32 R48, R2.reuse, 0x10, R48 ;  /* 0x0000001002303825 */ /* 0x040fe200078e0030 */
[----:B------:R-:W-:Y:S01]  /*1880*/  @P3 IADD3 R2, PT, PT, R2, 0x20, RZ ;  /* 0x0000002002023810 */ /* 0x000fe20007ffe0ff */
[----:B------:R-:W5:Y:S04]  /*1890*/  @P3 LDG.E.128 R132, desc[UR6][R18.64] ;  /* 0x0000000612843981 */ /* 0x000f68000c1e1d00 */
[C---:B---3--:R-:W-:Y:S01]  /*18a0*/  @P4 IMAD.WIDE.U32 R4, R2.reuse, 0x10, R56 ;  /* 0x0000001002044825 */ /* 0x048fe200078e0038 */
[----:B------:R0:W5:Y:S03]  /*18b0*/  @P3 LDG.E.128 R140, desc[UR6][R48.64] ;  /* 0x00000006308c3981 */ /* 0x000166000c1e1d00 */
[----:B--2---:R-:W-:Y:S01]  /*18c0*/  @P4 IMAD.WIDE.U32 R2, R2, 0x10, R50 ;  /* 0x0000001002024825 */ /* 0x004fe200078e0032 */
        /* <DEDUP_REMOVED lines=34> */
.L_x_64268:
[----:B------:R-:W-:Y:S05]  /*1af0*/  BSYNC.RECONVERGENT B0 ;  /* 0x0000000000007941 */ /* 0x000fea0003800200 */
.L_x_64266:
[----:B------:R-:W0:Y:S01]  /*1b00*/  LDCU UR4, c[0x0][0x384] ;  /* 0x00007080ff0477ac */ /* 0x000e220008000800 */
[----:B------:R-:W1:Y:S01]  /*1b10*/  LDCU UR11, c[0x0][0x40c] ;  /* 0x00008180ff0b77ac */ /* 0x000e620008000800 */
[----:B------:R-:W2:Y:S01]  /*1b20*/  LDCU.U8 UR5, c[0x0][0x410] ;  /* 0x00008200ff0577ac */ /* 0x000ea20008000000 */
[----:B------:R-:W3:Y:S01]  /*1b30*/  LDCU UR10, c[0x0][0x448] ;  /* 0x00008900ff0a77ac */ /* 0x000ee20008000800 */
[----:B------:R-:W4:Y:S01]  /*1b40*/  LDCU.64 UR8, c[0x0][0x3a0] ;  /* 0x00007400ff0877ac */ /* 0x000f220008000a00 */
[----:B0-----:R-:W-:-:S13]  /*1b50*/  ISETP.GE.AND P0, PT, R248, UR4, PT ;  /* 0x00000004f8007c0c */ /* 0x001fda000bf06270 */
[----:B-1234-:R-:W-:Y:S05]  /*1b60*/  @P0 EXIT ;  /* 0x000000000000094d */ /* 0x01efea0003800000 */
.L_x_64384:
[----:B------:R-:W0:Y:S08]  /*1b70*/  LDC.64 R4, c[0x0][0x3f0] ;  /* 0x0000fc00ff047b82 */ /* 0x000e300000000a00 */
[----:B-1234-:R-:W1:Y:S01]  /*1b80*/  LDC R251, c[0x0][0x388] ;  /* 0x0000e200fffb7b82 */ /* 0x01ee620000000800 */
        /* <DEDUP_REMOVED lines=24> */
[----:B0-----:R-:W-:-:S05]  /*1d10*/  IMAD.WIDE.U32 R4, R229, 0x10, R4 ;  /* 0x00000010e5047825 */ /* 0x001fca00078e0004 */
[----:B------:R0:W5:Y:S02]  /*1d20*/  LDG.E.128 R156, desc[UR6][R4.64] ;  /* 0x00000006049c7981 */ /* 0x000164000c1e1d00 */
.L_x_64272:
[----:B------:R-:W-:Y:S05]  /*1d30*/  BSYNC.RECONVERGENT B1 ;  /* 0x0000000000017941 */ /* 0x000fea0003800200 */
.L_x_64271:
[----:B------:R-:W-:Y:S01]  /*1d40*/  UISETP.NE.U32.AND UP0, UPT, UR8, URZ, UPT ;  /* 0x000000ff0800728c */ /* 0x000fe2000bf05070 */
[----:B------:R-:W-:Y:S03]  /*1d50*/  BSSY.RECONVERGENT B1, `(.L_x_64273) ;  /* 0x0000025000017945 */ /* 0x000fe60003800200 */
[----:B------:R-:W-:-:S09]  /*1d60*/  UISETP.NE.AND.EX UP0, UPT, UR9, URZ, UPT, UP0 ;  /* 0x000000ff0900728c */ /* 0x000fd2000bf05300 */
[----:B------:R-:W-:Y:S05]  /*1d70*/  BRA.U !UP0, `(.L_x_64274) ;  /* 0x0000000108547547 */ /* 0x000fea000b800000 */
[----:B0-----:R-:W0:Y:S02]  /*1d80*/  LDC.64 R4, c[0x0][0x3a0] ;  /* 0x0000e800ff047b82 */ /* 0x001e240000000a00 */
[----:B0-----:R-:W-:-:S05]  /*1d90*/  IMAD.WIDE.U32 R4, R228, 0x10, R4 ;  /* 0x00000010e4047825 */ /* 0x001fca00078e0004 */
[----:B------:R0:W2:Y:S01]  /*1da0*/  LDG.E.128 R160, desc[UR6][R4.64] ;  /* 0x0000000604a07981 */ /* 0x0000a2000c1e1d00 */
[----:B------:R-:W-:-:S13]  /*1db0*/  ISETP.GT.AND P1, PT, R3, RZ, PT ;  /* 0x000000ff0300720c */ /* 0x000fda0003f24270 */
[----:B0-----:R-:W0:Y:S08]  /*1dc0*/  @P1 LDC R4, c[0x0][0x40c] ;  /* 0x00010300ff041b82 */ /* 0x001e300000000800 */
[----:B------:R-:W1:Y:S01]  /*1dd0*/  @P1 LDC R5, c[0x0][0x40c] ;  /* 0x00010300ff051b82 */ /* 0x000e620000000800 */
[----:B0----5:R-:W-:Y:S01]  /*1de0*/  @P1 FMUL.FTZ R4, R157, R4 ;  /* 0x000000049d041220 */ /* 0x021fe20000410000 */
[----:B-1----:R-:W-:Y:S01]  /*1df0*/  @P1 FMUL.FTZ R5, R156, R5 ;  /* 0x000000059c051220 */ /* 0x002fe20000410000 */
[----:B--2---:R-:W-:-:S02]  /*1e00*/  MOV R165, R161 ;  /* 0x000000a100a57202 */ /* 0x004fc40000000f00 */
[----:B------:R-:W-:Y:S01]  /*1e10*/  @P1 FFMA.FTZ R165, R4, R13, R161 ;  /* 0x0000000d04a51223 */ /* 0x000fe200000100a1 */
[----:B------:R-:W-:Y:S02]  /*1e20*/  @!P1 MOV R164, R160 ;  /* 0x000000a000a49202 */ /* 0x000fe40000000f00 */
[----:B------:R-:W0:Y:S01]  /*1e30*/  @P1 LDC R4, c[0x0][0x40c] ;  /* 0x00010300ff041b82 */ /* 0x000e220000000800 */
[----:B------:R-:W-:Y:S01]  /*1e40*/  MOV R166, R162 ;  /* 0x000000a200a67202 */ /* 0x000fe20000000f00 */
[----:B------:R-:W-:Y:S01]  /*1e50*/  @P1 FFMA.FTZ R164, R5, R12, R160 ;  /* 0x0000000c05a41223 */ /* 0x000fe200000100a0 */
[----:B------:R-:W-:Y:S01]  /*1e60*/  MOV R7, R163 ;  /* 0x000000a300077202 */ /* 0x000fe20000000f00 */
[----:B0-----:R-:W-:-:S04]  /*1e70*/  @P1 FMUL.FTZ R4, R158, R4 ;  /* 0x000000049e041220 */ /* 0x001fc80000410000 */
[----:B------:R-:W-:Y:S01]  /*1e80*/  @P1 FFMA.FTZ R166, R4, R14, R162 ;  /* 0x0000000e04a61223 */ /* 0x000fe200000100a2 */
[----:B------:R-:W-:Y:S06]  /*1e90*/  @!P1 BRA `(.L_x_64275) ;  /* 0x0000000000409947 */ /* 0x000fec0003800000 */
[----:B------:R-:W-:-:S04]  /*1ea0*/  FMUL.FTZ R4, R159, UR11 ;  /* 0x0000000b9f047c20 */ /* 0x000fc80008410000 */
[----:B------:R-:W-:Y:S01]  /*1eb0*/  FFMA.FTZ R163, R4, R15, R163 ;  /* 0x0000000f04a37223 */ /* 0x000fe200000100a3 */
[----:B------:R-:W-:Y:S06]  /*1ec0*/  BRA `(.L_x_64275) ;  /* 0x0000000000347947 */ /* 0x000fec0003800000 */
.L_x_64274:
[----:B0----5:R-:W-:Y:S01]  /*1ed0*/  FMUL.FTZ R4, R156, UR11 ;  /* 0x0000000b9c047c20 */ /* 0x021fe20008410000 */
[----:B------:R-:W-:Y:S01]  /*1ee0*/  FMUL.FTZ R6, R157, UR11 ;  /* 0x0000000b9d067c20 */ /* 0x000fe20008410000 */
[----:B------:R-:W-:Y:S01]  /*1ef0*/  FMUL.FTZ R5, R158, UR11 ;  /* 0x0000000b9e057c20 */ /* 0x000fe20008410000 */
[----:B------:R-:W-:Y:S01]  /*1f00*/  ISETP.GT.AND P1, PT, R3, RZ, PT ;  /* 0x000000ff0300720c */ /* 0x000fe20003f24270 */
[----:B------:R-:W-:Y:S01]  /*1f10*/  FMUL.FTZ R163, R4, R12 ;  /* 0x0000000c04a37220 */ /* 0x000fe20000410000 */
[----:B------:R-:W-:Y:S01]  /*1f20*/  FMUL.FTZ R4, R159, UR11 ;  /* 0x0000000b9f047c20 */ /* 0x000fe20008410000 */
[----:B------:R-:W-:Y:S01]  /*1f30*/  FMUL.FTZ R6, R6, R13 ;  /* 0x0000000d06067220 */ /* 0x000fe20000410000 */
[----:B------:R-:W-:Y:S02]  /*1f40*/  FMUL.FTZ R5, R5, R14 ;  /* 0x0000000e05057220 */ /* 0x000fe40000410000 */
[----:B------:R-:W-:Y:S01]  /*1f50*/  FMUL.FTZ R4, R4, R15 ;  /* 0x0000000f04047220 */ /* 0x000fe20000410000 */
[----:B------:R-:W-:-:S02]  /*1f60*/  FSEL R164, R163, RZ, P1 ;  /* 0x000000ffa3a47208 */ /* 0x000fc40000800000 */
[----:B------:R-:W-:Y:S02]  /*1f70*/  FSEL R165, R6, RZ, P1 ;  /* 0x000000ff06a57208 */ /* 0x000fe40000800000 */
[----:B------:R-:W-:Y:S02]  /*1f80*/  FSEL R166, R5, RZ, P1 ;  /* 0x000000ff05a67208 */ /* 0x000fe40000800000 */
[----:B------:R-:W-:-:S07]  /*1f90*/  FSEL R163, R4, RZ, P1 ;  /* 0x000000ff04a37208 */ /* 0x000fce0000800000 */
.L_x_64275:
[----:B------:R-:W-:Y:S05]  /*1fa0*/  BSYNC.RECONVERGENT B1 ;  /* 0x0000000000017941 */ /* 0x000fea0003800200 */
.L_x_64273:
[----:B------:R-:W0:Y:S01]  /*1fb0*/  LDC.64 R4, c[0x0][0x3a8] ;  /* 0x0000ea00ff047b82 */ /* 0x000e220000000a00 */
[----:B------:R-:W-:Y:S02]  /*1fc0*/  MOV R167, R163 ;  /* 0x000000a300a77202 */ /* 0x000fe40000000f00 */
[----:B------:R-:W-:Y:S01]  /*1fd0*/  IADD3 R229, PT, PT, R229, 0x20, RZ ;  /* 0x00000020e5e57810 */ /* 0x000fe20007ffe0ff */
[C---:B0-----:R-:W-:Y:S01]  /*1fe0*/  IMAD.WIDE.U32 R4, R228.reuse, 0x10, R4 ;  /* 0x00000010e4047825 */ /* 0x041fe200078e0004 */
[----:B------:R-:W-:-:S04]  /*1ff0*/  IADD3 R228, PT, PT, R228, 0x20, RZ ;  /* 0x00000020e4e47810 */ /* 0x000fc80007ffe0ff */
[----:B------:R0:W-:Y:S03]  /*2000*/  STG.E.128 desc[UR6][R4.64], R164 ;  /* 0x000000a404007986 */ /* 0x0001e6000c101d06 */
.L_x_64270:
[----:B------:R-:W-:Y:S05]  /*2010*/  BSYNC.RECONVERGENT B0 ;  /* 0x0000000000007941 */ /* 0x000fea0003800200 */
.L_x_64269:
        /* <DEDUP_REMOVED lines=8> */
[----:B0-----:R-:W-:-:S06]  /*20a0*/  @P1 IMAD.WIDE.U32 R4, R228, 0x10, R4 ;  /* 0x00000010e4041825 */ /* 0x001fcc00078e0004 */
[----:B------:R-:W2:Y:S02]  /*20b0*/  @P1 LDG.E.128 R4, desc[UR6][R4.64] ;  /* 0x0000000604041981 */ /* 0x000ea4000c1e1d00 */
[----:B--2---:R-:W-:Y:S02]  /*20c0*/  @P1 MOV R161, R5 ;  /* 0x0000000500a11202 */ /* 0x004fe40000000f00 */
[----:B------:R-:W-:Y:S02]  /*20d0*/  @P1 MOV R160, R4 ;  /* 0x0000000400a01202 */ /* 0x000fe40000000f00 */
[----:B------:R-:W0:Y:S01]  /*20e0*/  @P0 LDC.64 R4, c[0x0][0x390] ;  /* 0x0000e400ff040b82 */ /* 0x000e220000000a00 */
[----:B------:R-:W-:Y:S01]  /*20f0*/  BSSY.RECONVERGENT B1, `(.L_x_64278) ;  /* 0x0000024000017945 */ /* 0x000fe20003800200 */
[----:B------:R-:W-:Y:S01]  /*2100*/  @P1 MOV R162, R6 ;  /* 0x0000000600a21202 */ /* 0x000fe20000000f00 */
[----:B0-----:R-:W-:-:S05]  /*2110*/  @P0 IMAD.WIDE.U32 R4, R229, 0x10, R4 ;  /* 0x00000010e5040825 */ /* 0x001fca00078e0004 */
[----:B------:R0:W5:Y:S01]  /*2120*/  @P0 LDG.E.128 R156, desc[UR6][R4.64] ;  /* 0x00000006049c0981 */ /* 0x000162000c1e1d00 */
[----:B------:R-:W-:Y:S05]  /*2130*/  @!P1 BRA `(.L_x_64279) ;  /* 0x0000000000489947 */ /* 0x000fea0003800000 */
[----:B------:R-:W-:Y:S02]  /*2140*/  ISETP.GT.AND P1, PT, R3, RZ, PT ;  /* 0x000000ff0300720c */ /* 0x000fe40003f24270 */
[----:B------:R-:W-:Y:S02]  /*2150*/  MOV R168, R160 ;  /* 0x000000a000a87202 */ /* 0x000fe40000000f00 */
[----:B------:R-:W-:Y:S02]  /*2160*/  MOV R169, R161 ;  /* 0x000000a100a97202 */ /* 0x000fe40000000f00 */
[----:B------:R-:W-:Y:S02]  /*2170*/  MOV R170, R162 ;  /* 0x000000a200aa7202 */ /* 0x000fe40000000f00 */
[----:B------:R-:W-:-:S05]  /*2180*/  MOV R171, R7 ;  /* 0x0000000700ab7202 */ /* 0x000fca0000000f00 */
[----:B0-----:R-:W0:Y:S02]  /*2190*/  @P1 LDC R4, c[0x0][0x40c] ;  /* 0x00010300ff041b82 */ /* 0x001e240000000800 */
[----:B0----5:R-:W-:-:S04]  /*21a0*/  @P1 FMUL.FTZ R4, R156, R4 ;  /* 0x000000049c041220 */ /* 0x021fc80000410000 */
[----:B------:R-:W-:Y:S02]  /*21b0*/  @P1 FFMA.FTZ R168, R4, R20, R160 ;  /* 0x0000001404a81223 */ /* 0x000fe400000100a0 */
[----:B------:R-:W0:Y:S02]  /*21c0*/  @P1 LDC R4, c[0x0][0x40c] ;  /* 0x00010300ff041b82 */ /* 0x000e240000000800 */
[----:B0-----:R-:W-:-:S04]  /*21d0*/  @P1 FMUL.FTZ R4, R157, R4 ;  /* 0x000000049d041220 */ /* 0x001fc80000410000 */
[----:B------:R-:W-:Y:S02]  /*21e0*/  @P1 FFMA.FTZ R169, R4, R21, R161 ;  /* 0x0000001504a91223 */ /* 0x000fe400000100a1 */
[----:B------:R-:W0:Y:S02]  /*21f0*/  @P1 LDC R4, c[0x0][0x40c] ;  /* 0x00010300ff041b82 */ /* 0x000e240000000800 */
[----:B0-----:R-:W-:-:S04]  /*2200*/  @P1 FMUL.FTZ R4, R158, R4 ;  /* 0x000000049e041220 */ /* 0x001fc80000410000 */
[----:B------:R-:W-:Y:S01]  /*2210*/  @P1 FFMA.FTZ R170, R4, R22, R162 ;  /* 0x0000001604aa1223 */ /* 0x000fe200000100a2 */
[----:B------:R-:W-:Y:S06]  /*2220*/  @!P1 BRA `(.L_x_64280) ;  /* 0x0000000000409947 */ /* 0x000fec0003800000 */
[----:B------:R-:W-:-:S04]  /*2230*/  FMUL.FTZ R4, R159, UR11 ;  /* 0x0000000b9f047c20 */ /* 0x000fc80008410000 */
[----:B------:R-:W-:Y:S01]  /*2240*/  FFMA.FTZ R171, R4, R23, R7 ;  /* 0x0000001704ab7223 */ /* 0x000fe20000010007 */
[----:B------:R-:W-:Y:S06]  /*2250*/  BRA `(.L_x_64280) ;  /* 0x0000000000347947 */ /* 0x000fec0003800000 */
.L_x_64279:
        /* <DEDUP_REMOVED lines=13> */
.L_x_64280:
[----:B------:R-:W-:Y:S05]  /*2330*/  BSYNC.RECONVERGENT B1 ;  /* 0x0000000000017941 */ /* 0x000fea0003800200 */
.L_x_64278:
[----:B------:R-:W0:Y:S01]  /*2340*/  LDC.64 R4, c[0x0][0x3a8] ;  /* 0x0000ea00ff047b82 */ /* 0x000e220000000a00 */
[----:B------:R-:W-:Y:S01]  /*2350*/  IADD3 R229, PT, PT, R229, 0x20, RZ ;  /* 0x00000020e5e57810 */ /* 0x000fe20007ffe0ff */
[C---:B0-----:R-:W-:Y:S01]  /*2360*/  IMAD.WIDE.U32 R4, R228.reuse, 0x10, R4 ;  /* 0x00000010e4047825 */ /* 0x041fe200078e0004 */
[----:B------:R-:W-:-:S04]  /*2370*/  IADD3 R228, PT, PT, R228, 0x20, RZ ;  /* 0x00000020e4e47810 */ /* 0x000fc80007ffe0ff */
[----:B------:R1:W-:Y:S03]  /*2380*/  STG.E.128 desc[UR6][R4.64], R168 ;  /* 0x000000a804007986 */ /* 0x0003e6000c101d06 */
.L_x_64277:
[----:B------:R-:W-:Y:S05]  /*2390*/  BSYNC.RECONVERGENT B0 ;  /* 0x0000000000007941 */ /* 0x000fea0003800200 */
.L_x_64276:
        /* <DEDUP_REMOVED lines=9> */
[----:B------:R0:W2:Y:S02]  /*2430*/  @P1 LDG.E.128 R172, desc[UR6][R4.64] ;  /* 0x0000000604ac1981 */ /* 0x0000a4000c1e1d00 */
[----:B0-----:R-:W0:Y:S02]  /*2440*/  @P0 LDC.64 R4, c[0x0][0x390] ;  /* 0x0000e400ff040b82 */ /* 0x001e240000000a00 */
[----:B0-----:R-:W-:-:S05]  /*2450*/  @P0 IMAD.WIDE.U32 R4, R229, 0x10, R4 ;  /* 0x00000010e5040825 */ /* 0x001fca00078e0004 */
[----:B------:R0:W5:Y:S01]  /*2460*/  @P0 LDG.E.128 R156, desc[UR6][R4.64] ;  /* 0x00000006049c0981 */ /* 0x000162000c1e1d00 */
[----:B------:R-:W-:Y:S01]  /*2470*/  BSSY.RECONVERGENT B1, `(.L_x_64283) ;  /* 0x0000025000017945 */ /* 0x000fe20003800200 */
[----:B--2---:R-:W-:Y:S02]  /*2480*/  @P1 MOV R7, R175 ;  /* 0x000000af00071202 */ /* 0x004fe40000000f00 */
[----:B------:R-:W-:Y:S02]  /*2490*/  @P1 MOV R162, R174 ;  /* 0x000000ae00a21202 */ /* 0x000fe40000000f00 */
[----:B------:R-:W-:Y:S02]  /*24a0*/  @P1 MOV R161, R173 ;  /* 0x000000ad00a11202 */ /* 0x000fe40000000f00 */
[----:B------:R-:W-:Y:S01]  /*24b0*/  @P1 MOV R160, R172 ;  /* 0x000000ac00a01202 */ /* 0x000fe20000000f00 */
[----:B0-----:R-:W-:Y:S06]  /*24c0*/  @!P1 BRA `(.L_x_64284) ;  /* 0x0000000000489947 */ /* 0x001fec0003800000 */
[----:B------:R-:W-:Y:S02]  /*24d0*/  ISETP.GT.AND P1, PT, R3, RZ, PT ;  /* 0x000000ff0300720c */ /* 0x000fe40003f24270 */
[----:B------:R-:W-:Y:S02]  /*24e0*/  MOV R172, R160 ;  /* 0x000000a000ac7202 */ /* 0x000fe40000000f00 */
[----:B------:R-:W-:Y:S02]  /*24f0*/  MOV R173, R161 ;  /* 0x000000a100ad7202 */ /* 0x000fe40000000f00 */
[----:B------:R-:W-:Y:S02]  /*2500*/  MOV R174, R162 ;  /* 0x000000a200ae7202 */ /* 0x000fe40000000f00 */
[----:B------:R-:W-:-:S05]  /*2510*/  MOV R175, R7 ;  /* 0x0000000700af7202 */ /* 0x000fca0000000f00 */
[----:B------:R-:W0:Y:S02]  /*2520*/  @P1 LDC R4, c[0x0][0x40c] ;  /* 0x00010300ff041b82 */ /* 0x000e240000000800 */
        /* <DEDUP_REMOVED lines=12> */
.L_x_64284:
[----:B-----5:R-:W-:Y:S01]  /*25f0*/  FMUL.FTZ R4, R156, UR11 ;  /* 0x0000000b9c047c20 */ /* 0x020fe20008410000 */
        /* <DEDUP_REMOVED lines=12> */
.L_x_64285:
[----:B------:R-:W-:Y:S05]  /*26c0*/  BSYNC.RECONVERGENT B1 ;  /* 0x0000000000017941 */ /* 0x000fea0003800200 */
.L_x_64283:
[----:B------:R-:W0:Y:S01]  /*26d0*/  LDC.64 R4, c[0x0][0x3a8] ;  /* 0x0000ea00ff047b82 */ /* 0x000e220000000a00 */
[----:B------:R-:W-:Y:S01]  /*26e0*/  IADD3 R229, PT, PT, R229, 0x20, RZ ;  /* 0x00000020e5e57810 */ /* 0x000fe20007ffe0ff */
[C---:B0-----:R-:W-:Y:S01]  /*26f0*/  IMAD.WIDE.U32 R4, R228.reuse, 0x10, R4 ;  /* 0x00000010e4047825 */ /* 0x041fe200078e0004 */
[----:B------:R-:W-:-:S04]  /*2700*/  IADD3 R228, PT, PT, R228, 0x20, RZ ;  /* 0x00000020e4e47810 */ /* 0x000fc80007ffe0ff */
[----:B------:R2:W-:Y:S03]  /*2710*/  STG.E.128 desc[UR6][R4.64], R172 ;  /* 0x000000ac04007986 */ /* 0x0005e6000c101d06 */
.L_x_64282:
[----:B------:R-:W-:Y:S05]  /*2720*/  BSYNC.RECONVERGENT B0 ;  /* 0x0000000000007941 */ /* 0x000fea0003800200 */
.L_x_64281:
        /* <DEDUP_REMOVED lines=37> */
.L_x_64289:
        /* <DEDUP_REMOVED lines=13> */
.L_x_64290:
[----:B------:R-:W-:Y:S05]  /*2a50*/  BSYNC.RECONVERGENT B1 ;  /* 0x0000000000017941 */ /* 0x000fea0003800200 */
.L_x_64288:
[----:B------:R-:W0:Y:S01]  /*2a60*/  LDC.64 R4, c[0x0][0x3a8] ;  /* 0x0000ea00ff047b82 */ /* 0x000e220000000a00 */
[----:B------:R-:W-:Y:S01]  /*2a70*/  IADD3 R229, PT, PT, R229, 0x20, RZ ;  /* 0x00000020e5e57810 */ /* 0x000fe20007ffe0ff */
[C---:B0-----:R-:W-:Y:S01]  /*2a80*/  IMAD.WIDE.U32 R4, R228.reuse, 0x10, R4 ;  /* 0x00000010e4047825 */ /* 0x041fe200078e0004 */
[----:B------:R-:W-:-:S04]  /*2a90*/  IADD3 R228, PT, PT, R228, 0x20, RZ ;  /* 0x00000020e4e47810 */ /* 0x000fc80007ffe0ff */
[----:B------:R3:W-:Y:S03]  /*2aa0*/  STG.E.128 desc[UR6][R4.64], R176 ;  /* 0x000000b004007986 */ /* 0x0007e6000c101d06 */
.L_x_64287:
[----:B------:R-:W-:Y:S05]  /*2ab0*/  BSYNC.RECONVERGENT B0 ;  /* 0x0000000000007941 */ /* 0x000fea0003800200 */
.L_x_64286:
        /* <DEDUP_REMOVED lines=37> */
.L_x_64294:
        /* <DEDUP_REMOVED lines=13> */
.L_x_64295:
[----:B------:R-:W-:Y:S05]  /*2de0*/  BSYNC.RECONVERGENT B1 ;  /* 0x0000000000017941 */ /* 0x000fea0003800200 */
.L_x_64293:
[----:B------:R-:W0:Y:S01]  /*2df0*/  LDC.64 R4, c[0x0][0x3a8] ;  /* 0x0000ea00ff047b82 */ /* 0x000e220000000a00 */
[----:B------:R-:W-:Y:S01]  /*2e00*/  IADD3 R229, PT, PT, R229, 0x20, RZ ;  /* 0x00000020e5e57810 */ /* 0x000fe20007ffe0ff */
[C---:B0-----:R-:W-:Y:S01]  /*2e10*/  IMAD.WIDE.U32 R4, R228.reuse, 0x10, R4 ;  /* 0x00000010e4047825 */ /* 0x041fe200078e0004 */
[----:B------:R-:W-:-:S04]  /*2e20*/  IADD3 R228, PT, PT, R228, 0x20, RZ ;  /* 0x00000020e4e47810 */ /* 0x000fc80007ffe0ff */
[----:B------:R4:W-:Y:S03]  /*2e30*/  STG.E.128 desc[UR6][R4.64], R180 ;  /* 0x000000b404007986 */ /* 0x0009e6000c101d06 */
.L_x_64292:
[----:B------:R-:W-:Y:S05]  /*2e40*/  BSYNC.RECONVERGENT B0 ;  /* 0x0000000000007941 */ /* 0x000fea0003800200 */
.L_x_64291:
        /* <DEDUP_REMOVED lines=37> */
.L_x_64299:
        /* <DEDUP_REMOVED lines=13> */
.L_x_64300:
[----:B------:R-:W-:Y:S05]  /*3170*/  BSYNC.RECONVERGENT B1 ;  /* 0x0000000000017941 */ /* 0x000fea0003800200 */
.L_x_64298:
[----:B------:R-:W0:Y:S01]  /*3180*/  LDC.64 R4, c[0x0][0x3a8] ;  /* 0x0000ea00ff047b82 */ /* 0x000e220000000a00 */
[----:B------:R-:W-:Y:S01]  /*3190*/  IADD3 R229, PT, PT, R229, 0x20, RZ ;  /* 0x00000020e5e57810 */ /* 0x000fe20007ffe0ff */
[C---:B0-----:R-:W-:Y:S01]  /*31a0*/  IMAD.WIDE.U32 R4, R228.reuse, 0x10, R4 ;  /* 0x00000010e4047825 */ /* 0x041fe200078e0004 */
[----:B------:R-:W-:-:S04]  /*31b0*/  IADD3 R228, PT, PT, R228, 0x20, RZ ;  /* 0x00000020e4e47810 */ /* 0x000fc80007ffe0ff */
[----:B------:R0:W-:Y:S03]  /*31c0*/  STG.E.128 desc[UR6][R4.64], R184 ;  /* 0x000000b804007986 */ /* 0x0001e6000c101d06 */
.L_x_64297:
[----:B------:R-:W-:Y:S05]  /*31d0*/  BSYNC.RECONVERGENT B0 ;  /* 0x0000000000007941 */ /* 0x000fea0003800200 */
.L_x_64296:
        /* <DEDUP_REMOVED lines=37> */
.L_x_64304:
        /* <DEDUP_REMOVED lines=13> */
.L_x_64305:
[----:B------:R-:W-:Y:S05]  /*3500*/  BSYNC.RECONVERGENT B1 ;  /* 0x0000000000017941 */ /* 0x000fea0003800200 */
.L_x_64303:
[----:B------:R-:W0:Y:S01]  /*3510*/  LDC.64 R4, c[0x0][0x3a8] ;  /* 0x0000ea00ff047b82 */ /* 0x000e220000000a00 */
[----:B------:R-:W-:Y:S01]  /*3520*/  IADD3 R229, PT, PT, R229, 0x20, RZ ;  /* 0x00000020e5e57810 */ /* 0x000fe20007ffe0ff */
[C---:B0-----:R-:W-:Y:S01]  /*3530*/  IMAD.WIDE.U32 R4, R228.reuse, 0x10, R4 ;  /* 0x00000010e4047825 */ /* 0x041fe200078e0004 */
[----:B------:R-:W-:-:S04]  /*3540*/  IADD3 R228, PT, PT, R228, 0x20, RZ ;  /* 0x00000020e4e47810 */ /* 0x000fc80007ffe0ff */
[----:B------:R0:W-:Y:S03]  /*3550*/  STG.E.128 desc[UR6][R4.64], R188 ;  /* 0x000000bc04007986 */ /* 0x0001e6000c101d06 */
.L_x_64302:
[----:B------:R-:W-:Y:S05]  /*3560*/  BSYNC.RECONVERGENT B0 ;  /* 0x0000000000007941 */ /* 0x000fea0003800200 */
.L_x_64301:
        /* <DEDUP_REMOVED lines=37> */
.L_x_64309:
        /* <DEDUP_REMOVED lines=13> */
.L_x_64310:
[----:B------:R-:W-:Y:S05]  /*3890*/  BSYNC.RECONVERGENT B1 ;  /* 0x0000000000017941 */ /* 0x000fea0003800200 */
.L_x_64308:
[----:B------:R-:W0:Y:S01]  /*38a0*/  LDC.64 R4, c[0x0][0x3a8] ;  /* 0x0000ea00ff047b82 */ /* 0x000e220000000a00 */
[----:B------:R-:W-:Y:S01]  /*38b0*/  IADD3 R229, PT, PT, R229, 0x20, RZ ;  /* 0x00000020e5e57810 */ /* 0x000fe20007ffe0ff */
[C---:B0-----:R-:W-:Y:S01]  /*38c0*/  IMAD.WIDE.U32 R4, R228.reuse, 0x10, R4 ;  /* 0x00000010e4047825 */ /* 0x041fe200078e0004 */
[----:B------:R-:W-:-:S04]  /*38d0*/  IADD3 R228, PT, PT, R228, 0x20, RZ ;  /* 0x00000020e4e47810 */ /* 0x000fc80007ffe0ff */
[----:B------:R0:W-:Y:S03]  /*38e0*/  STG.E.128 desc[UR6][R4.64], R192 ;  /* 0x000000c004007986 */ /* 0x0001e6000c101d06 */
.L_x_64307:
[----:B------:R-:W-:Y:S05]  /*38f0*/  BSYNC.RECONVERGENT B0 ;  /* 0x0000000000007941 */ /* 0x000fea0003800200 */
.L_x_64306:
        /* <DEDUP_REMOVED lines=37> */
.L_x_64314:
        /* <DEDUP_REMOVED lines=13> */
.L_x_64315:
[----:B------:R-:W-:Y:S05]  /*3c20*/  BSYNC.RECONVERGENT B1 ;  /* 0x0000000000017941 */ /* 0x000fea0003800200 */
.L_x_64313:
[----:B------:R-:W0:Y:S01]  /*3c30*/  LDC.64 R4, c[0x0][0x3a8] ;  /* 0x0000ea00ff047b82 */ /* 0x000e220000000a00 */
[----:B------:R-:W-:Y:S01]  /*3c40*/  IADD3 R229, PT, PT, R229, 0x20, RZ ;  /* 0x00000020e5e57810 */ /* 0x000fe20007ffe0ff */
[C---:B0-----:R-:W-:Y:S01]  /*3c50*/  IMAD.WIDE.U32 R4, R228.reuse, 0x10, R4 ;  /* 0x00000010e4047825 */ /* 0x041fe200078e0004 */
[----:B------:R-:W-:-:S04]  /*3c60*/  IADD3 R228, PT, PT, R228, 0x20, RZ ;  /* 0x00000020e4e47810 */ /* 0x000fc80007ffe0ff */
[----:B------:R0:W-:Y:S03]  /*3c70*/  STG.E.128 desc[UR6][R4.64], R196 ;  /* 0x000000c404007986 */ /* 0x0001e6000c101d06 */
.L_x_64312:
[----:B------:R-:W-:Y:S05]  /*3c80*/  BSYNC.RECONVERGENT B0 ;  /* 0x0000000000007941 */ /* 0x000fea0003800200 */
.L_x_64311:
        /* <DEDUP_REMOVED lines=37> */
.L_x_64319:
        /* <DEDUP_REMOVED lines=13> */
.L_x_64320:
[----:B------:R-:W-:Y:S05]  /*3fb0*/  BSYNC.RECONVERGENT B1 ;  /* 0x0000000000017941 */ /* 0x000fea0003800200 */
.L_x_64318:
[----:B------:R-:W0:Y:S01]  /*3fc0*/  LDC.64 R4, c[0x0][0x3a8] ;  /* 0x0000ea00ff047b82 */ /* 0x000e220000000a00 */
[----:B------:R-:W-:Y:S01]  /*3fd0*/  IADD3 R229, PT, PT, R229, 0x20, RZ ;  /* 0x00000020e5e57810 */ /* 0x000fe20007ffe0ff */
[C---:B0-----:R-:W-:Y:S01]  /*3fe0*/  IMAD.WIDE.U32 R4, R228.reuse, 0x10, R4 ;  /* 0x00000010e4047825 */ /* 0x041fe200078e0004 */
[----:B------:R-:W-:-:S04]  /*3ff0*/  IADD3 R228, PT, PT, R228, 0x20, RZ ;  /* 0x00000020e4e47810 */ /* 0x000fc80007ffe0ff */
[----:B------:R0:W-:Y:S03]  /*4000*/  STG.E.128 desc[UR6][R4.64], R200 ;  /* 0x000000c804007986 */ /* 0x0001e6000c101d06 */
.L_x_64317:
[----:B------:R-:W-:Y:S05]  /*4010*/  BSYNC.RECONVERGENT B0 ;  /* 0x0000000000007941 */ /* 0x000fea0003800200 */
.L_x_64316:
        /* <DEDUP_REMOVED lines=37> */
.L_x_64324:
        /* <DEDUP_REMOVED lines=13> */
.L_x_64325:
[----:B------:R-:W-:Y:S05]  /*4340*/  BSYNC.RECONVERGENT B1 ;  /* 0x0000000000017941 */ /* 0x000fea0003800200 */
.L_x_64323:
[----:B------:R-:W0:Y:S01]  /*4350*/  LDC.64 R4, c[0x0][0x3a8] ;  /* 0x0000ea00ff047b82 */ /* 0x000e220000000a00 */
[----:B------:R-:W-:Y:S01]  /*4360*/  IADD3 R229, PT, PT, R229, 0x20, RZ ;  /* 0x00000020e5e57810 */ /* 0x000fe20007ffe0ff */
[C---:B0-----:R-:W-:Y:S01]  /*4370*/  IMAD.WIDE.U32 R4, R228.reuse, 0x10, R4 ;  /* 0x00000010e4047825 */ /* 0x041fe200078e0004 */
[----:B------:R-:W-:-:S04]  /*4380*/  IADD3 R228, PT, PT, R228, 0x20, RZ ;  /* 0x00000020e4e47810 */ /* 0x000fc80007ffe0ff */
[----:B------:R0:W-:Y:S03]  /*4390*/  STG.E.128 desc[UR6][R4.64], R204 ;  /* 0x000000cc04007986 */ /* 0x0001e6000c101d06 */
.L_x_64322:
[----:B------:R-:W-:Y:S05]  /*43a0*/  BSYNC.RECONVERGENT B0 ;  /* 0x0000000000007941 */ /* 0x000fea0003800200 */
.L_x_64321:
        /* <DEDUP_REMOVED lines=37> */
.L_x_64329:
        /* <DEDUP_REMOVED lines=13> */
.L_x_64330:
[----:B------:R-:W-:Y:S05]  /*46d0*/  BSYNC.RECONVERGENT B1 ;  /* 0x0000000000017941 */ /* 0x000fea0003800200 */
.L_x_64328:
[----:B------:R-:W0:Y:S01]  /*46e0*/  LDC.64 R4, c[0x0][0x3a8] ;  /* 0x0000ea00ff047b82 */ /* 0x000e220000000a00 */
[----:B------:R-:W-:Y:S01]  /*46f0*/  IADD3 R229, PT, PT, R229, 0x20, RZ ;  /* 0x00000020e5e57810 */ /* 0x000fe20007ffe0ff */
[C---:B0-----:R-:W-:Y:S01]  /*4700*/  IMAD.WIDE.U32 R4, R228.reuse, 0x10, R4 ;  /* 0x00000010e4047825 */ /* 0x041fe200078e0004 */
[----:B------:R-:W-:-:S04]  /*4710*/  IADD3 R228, PT, PT, R228, 0x20, RZ ;  /* 0x00000020e4e47810 */ /* 0x000fc80007ffe0ff */
[----:B------:R0:W-:Y:S03]  /*4720*/  STG.E.128 desc[UR6][R4.64], R208 ;  /* 0x000000d004007986 */ /* 0x0001e6000c101d06 */
.L_x_64327:
[----:B------:R-:W-:Y:S05]  /*4730*/  BSYNC.RECONVERGENT B0 ;  /* 0x0000000000007941 */ /* 0x000fea0003800200 */
.L_x_64326:
        /* <DEDUP_REMOVED lines=37> */
.L_x_64334:
        /* <DEDUP_REMOVED lines=13> */
.L_x_64335:
[----:B------:R-:W-:Y:S05]  /*4a60*/  BSYNC.RECONVERGENT B1 ;  /* 0x0000000000017941 */ /* 0x000fea0003800200 */
.L_x_64333:
[----:B------:R-:W0:Y:S01]  /*4a70*/  LDC.64 R4, c[0x0][0x3a8] ;  /* 0x0000ea00ff047b82 */ /* 0x000e220000000a00 */
[----:B------:R-:W-:Y:S01]  /*4a80*/  IADD3 R229, PT, PT, R229, 0x20, RZ ;  /* 0x00000020e5e57810 */ /* 0x000fe20007ffe0ff */
[C---:B0-----:R-:W-:Y:S01]  /*4a90*/  IMAD.WIDE.U32 R4, R228.reuse, 0x10, R4 ;  /* 0x00000010e4047825 */ /* 0x041fe200078e0004 */
[----:B------:R-:W-:-:S04]  /*4aa0*/  IADD3 R228, PT, PT, R228, 0x20, RZ ;  /* 0x00000020e4e47810 */ /* 0x000fc80007ffe0ff */
[----:B------:R0:W-:Y:S03]  /*4ab0*/  STG.E.128 desc[UR6][R4.64], R212 ;  /* 0x000000d404007986 */ /* 0x0001e6000c101d06 */
.L_x_64332:
[----:B------:R-:W-:Y:S05]  /*4ac0*/  BSYNC.RECONVERGENT B0 ;  /* 0x0000000000007941 */ /* 0x000fea0003800200 */
.L_x_64331:
        /* <DEDUP_REMOVED lines=37> */
.L_x_64339:
        /* <DEDUP_REMOVED lines=13> */
.L_x_64340:
[----:B------:R-:W-:Y:S05]  /*4df0*/  BSYNC.RECONVERGENT B1 ;  /* 0x0000000000017941 */ /* 0x000fea0003800200 */
.L_x_64338:
[----:B------:R-:W0:Y:S01]  /*4e00*/  LDC.64 R4, c[0x0][0x3a8] ;  /* 0x0000ea00ff047b82 */ /* 0x000e220000000a00 */
[----:B------:R-:W-:Y:S01]  /*4e10*/  IADD3 R229, PT, PT, R229, 0x20, RZ ;  /* 0x00000020e5e57810 */ /* 0x000fe20007ffe0ff */
[C---:B0-----:R-:W-:Y:S01]  /*4e20*/  IMAD.WIDE.U32 R4, R228.reuse, 0x10, R4 ;  /* 0x00000010e4047825 */ /* 0x041fe200078e0004 */
[----:B------:R-:W-:-:S04]  /*4e30*/  IADD3 R228, PT, PT, R228, 0x20, RZ ;  /* 0x00000020e4e47810 */ /* 0x000fc80007ffe0ff */
[----:B------:R0:W-:Y:S03]  /*4e40*/  STG.E.128 desc[UR6][R4.64], R216 ;  /* 0x000000d804007986 */ /* 0x0001e6000c101d06 */
.L_x_64337:
[----:B------:R-:W-:Y:S05]  /*4e50*/  BSYNC.RECONVERGENT B0 ;  /* 0x0000000000007941 */ /* 0x000fea0003800200 */
.L_x_64336:
        /* <DEDUP_REMOVED lines=37> */
.L_x_64344:
        /* <DEDUP_REMOVED lines=13> */
.L_x_64345:
[----:B------:R-:W-:Y:S05]  /*5180*/  BSYNC.RECONVERGENT B1 ;  /* 0x0000000000017941 */ /* 0x000fea0003800200 */
.L_x_64343:
[----:B------:R-:W0:Y:S01]  /*5190*/  LDC.64 R4, c[0x0][0x3a8] ;  /* 0x0000ea00ff047b82 */ /* 0x000e220000000a00 */
[----:B------:R-:W-:Y:S01]  /*51a0*/  IADD3 R229, PT, PT, R229, 0x20, RZ ;  /* 0x00000020e5e57810 */ /* 0x000fe20007ffe0ff */
[C---:B0-----:R-:W-:Y:S01]  /*51b0*/  IMAD.WIDE.U32 R4, R228.reuse, 0x10, R4 ;  /* 0x00000010e4047825 */ /* 0x041fe200078e0004 */
[----:B------:R-:W-:-:S04]  /*51c0*/  IADD3 R228, PT, PT, R228, 0x20, RZ ;  /* 0x00000020e4e47810 */ /* 0x000fc80007ffe0ff */
[----:B------:R0:W-:Y:S03]  /*51d0*/  STG.E.128 desc[UR6][R4.64], R220 ;  /* 0x000000dc04007986 */ /* 0x0001e6000c101d06 */
.L_x_64342:
[----:B------:R-:W-:Y:S05]  /*51e0*/  BSYNC.RECONVERGENT B0 ;  /* 0x0000000000007941 */ /* 0x000fea0003800200 */
.L_x_64341:
[----:B------:R-:W-:Y:S01]  /*51f0*/  ISETP.GE.U32.AND P1, PT, R0, 0x200, PT ;  /* 0x000002000000780c */ /* 0x000fe20003f26070 */
[----:B------:R-:W-:Y:S01]  /*5200*/  BSSY.RECONVERGENT B0, `(.L_x_64346) ;  /* 0x0000035000007945 */ /* 0x000fe20003800200 */
[----:B------:R-:W-:-:S11]  /*5210*/  LOP3.LUT R2, R2, 0xfffffbff, RZ, 0xc0, !PT ;  /* 0xfffffbff02027812 */ /* 0x000fd600078ec0ff */
[----:B------:R-:W-:Y:S01]  /*5220*/  @P1 LOP3.LUT R2, R2, 0x400, RZ, 0xfc, !PT ;  /* 0x0000040002021812 */ /* 0x000fe200078efcff */
[----:B------:R-:W-:Y:S06]  /*5230*/  @!P1 BRA `(.L_x_64347) ;  /* 0x0000000000c49947 */ /* 0x000fec0003800000 */
[----:B01234-:R-:W0:Y:S02]  /*5240*/  @P0 LDC.64 R4, c[0x0][0x390] ;  /* 0x0000e400ff040b82 */ /* 0x01fe240000000a00 */
[----:B0-----:R-:W-:-:S05]  /*5250*/  @P0 IMAD.WIDE.U32 R4, R229, 0x10, R4 ;  /* 0x00000010e5040825 */ /* 0x001fca00078e0004 */
[----:B------:R0:W5:Y:S01]  /*5260*/  @P0 LDG.E.128 R156, desc[UR6][R4.64] ;  /* 0x00000006049c0981 */ /* 0x000162000c1e1d00 */
[----:B------:R-:W-:-:S04]  /*5270*/  ISETP.NE.U32.AND P0, PT, RZ, UR8, PT ;  /* 0x00000008ff007c0c */ /* 0x000fc8000bf05070 */
[----:B------:R-:W-:-:S13]  /*5280*/  ISETP.NE.AND.EX P0, PT, RZ, UR9, PT, P0 ;  /* 0x00000009ff007c0c */ /* 0x000fda000bf05300 */
[----:B0-----:R-:W0:Y:S02]  /*5290*/  @P0 LDC.64 R4, c[0x0][0x3a0] ;  /* 0x0000e800ff040b82 */ /* 0x001e240000000a00 */
[----:B0-----:R-:W-:-:S05]  /*52a0*/  @P0 IMAD.WIDE.U32 R4, R228, 0x10, R4 ;  /* 0x00000010e4040825 */ /* 0x001fca00078e0004 */
[----:B------:R-:W2:Y:S01]  /*52b0*/  @P0 LDG.E.128 R224, desc[UR6][R4.64] ;  /* 0x0000000604e00981 */ /* 0x000ea2000c1e1d00 */
[----:B------:R-:W-:Y:S01]  /*52c0*/  BSSY.RECONVERGENT B1, `(.L_x_64348) ;  /* 0x0000025000017945 */ /* 0x000fe20003800200 */
[----:B--2---:R-:W-:Y:S02]  /*52d0*/  @P0 MOV R7, R227 ;  /* 0x000000e300070202 */ /* 0x004fe40000000f00 */
[----:B------:R-:W-:Y:S02]  /*52e0*/  @P0 MOV R162, R226 ;  /* 0x000000e200a20202 */ /* 0x000fe40000000f00 */
[----:B------:R-:W-:Y:S02]  /*52f0*/  @P0 MOV R161, R225 ;  /* 0x000000e100a10202 */ /* 0x000fe40000000f00 */
[----:B------:R-:W-:Y:S01]  /*5300*/  @P0 MOV R160, R224 ;  /* 0x000000e000a00202 */ /* 0x000fe20000000f00 */
[----:B------:R-:W-:Y:S06]  /*5310*/  @!P0 BRA `(.L_x_64349) ;  /* 0x0000000000488947 */ /* 0x000fec0003800000 */
        /* <DEDUP_REMOVED lines=18> */
.L_x_64349:
[----:B------:R-:W-:Y:S01]  /*5440*/  ISETP.GT.AND P0, PT, R3, RZ, PT ;  /* 0x000000ff0300720c */ /* 0x000fe20003f04270 */
[----:B-----5:R-:W-:Y:S01]  /*5450*/  FMUL.FTZ R3, R156, UR11 ;  /* 0x0000000b9c037c20 */ /* 0x020fe20008410000 */
[----:B------:R-:W-:Y:S01]  /*5460*/  FMUL.FTZ R5, R157, UR11 ;  /* 0x0000000b9d057c20 */ /* 0x000fe20008410000 */
[----:B------:R-:W-:Y:S02]  /*5470*/  FMUL.FTZ R4, R158, UR11 ;  /* 0x0000000b9e047c20 */ /* 0x000fe40008410000 */
        /* <DEDUP_REMOVED lines=9> */
.L_x_64350:
[----:B------:R-:W-:Y:S05]  /*5510*/  BSYNC.RECONVERGENT B1 ;  /* 0x0000000000017941 */ /* 0x000fea0003800200 */
.L_x_64348:
[----:B------:R-:W0:Y:S02]  /*5520*/  LDC.64 R4, c[0x0][0x3a8] ;  /* 0x0000ea00ff047b82 */ /* 0x000e240000000a00 */
[----:B0-----:R-:W-:-:S05]  /*5530*/  IMAD.WIDE.U32 R4, R228, 0x10, R4 ;  /* 0x00000010e4047825 */ /* 0x001fca00078e0004 */
[----:B------:R0:W-:Y:S02]  /*5540*/  STG.E.128 desc[UR6][R4.64], R224 ;  /* 0x000000e004007986 */ /* 0x0001e4000c101d06 */
.L_x_64347:
[----:B------:R-:W-:Y:S05]  /*5550*/  BSYNC.RECONVERGENT B0 ;  /* 0x0000000000007941 */ /* 0x000fea0003800200 */
.L_x_64346:
        /* <DEDUP_REMOVED lines=266> */
.L_x_64396:
        /* <DEDUP_REMOVED lines=9> */
[----:B------:R-:W2:Y:S01]  /*6690*/  MUFU.RSQ R3, R3 ;  /* 0x0000000300037308 */ /* 0x000ea20000001400 */
[----:B-1----:R-:W-:-:S05]  /*66a0*/  @!P1 IMAD.WIDE R228, R248, 0x4, R228 ;  /* 0x00000004f8e49825 */ /* 0x002fca00078e02e4 */
[----:B------:R1:W-:Y:S02]  /*66b0*/  @!P1 STG.E desc[UR6][R228.64], R4 ;  /* 0x00000004e4009986 */ /* 0x0003e4000c101906 */
[----:B-1----:R-:W1:Y:S02]  /*66c0*/  @!P1 LDC.64 R228, c[0x0][0x3c8] ;  /* 0x0000f200ffe49b82 */ /* 0x002e640000000a00 */
[----:B-1----:R-:W-:-:S05]  /*66d0*/  @!P1 IMAD.WIDE R228, R248, 0x4, R228 ;  /* 0x00000004f8e49825 */ /* 0x002fca00078e02e4 */
        /* <DEDUP_REMOVED lines=12> */
[----:B------:R1:W-:Y:S01]  /*67a0*/  STL [R1+0x70], R0 ;  /* 0x0000700001007387 */ /* 0x0003e20000100800 */
[----:B------:R-:W2:Y:S03]  /*67b0*/  LDC.64 R250, c[0x0][0x428] ;  /* 0x00010a00fffa7b82 */ /* 0x000ea60000000a00 */
[----:B------:R-:W3:Y:S04]  /*67c0*/  LDL R229, [R1+0x64] ;  /* 0x0000640001e57983 */ /* 0x000ee80000100800 */
[----:B------:R-:W4:Y:S04]  /*67d0*/  LDL R230, [R1+0x68] ;  /* 0x0000680001e67983 */ /* 0x000f280000100800 */
[----:B-1----:R-:W3:Y:S04]  /*67e0*/  LDL R0, [R1+0x60] ;  /* 0x0000600001007983 */ /* 0x002ee80000100800 */
[----:B------:R-:W4:Y:S01]  /*67f0*/  LDL R252, [R1+0x6c] ;  /* 0x00006c0001fc7983 */ /* 0x000f220000100800 */
[----:B------:R-:W-:-:S04]  /*6800*/  FADD.FTZ R6, R164, -R4 ;  /* 0x80000004a4067221 */ /* 0x000fc80000010000 */
[----:B------:R-:W-:Y:S01]  /*6810*/  FMUL.FTZ R228, R3, R6 ;  /* 0x0000000603e47220 */ /* 0x000fe20000410000 */
[--C-:B0-----:R-:W-:Y:S01]  /*6820*/  FADD.FTZ R167, R165, -R4.reuse ;  /* 0x80000004a5a77221 */ /* 0x101fe20000010000 */
[--C-:B------:R-:W-:Y:S01]  /*6830*/  FADD.FTZ R6, R166, -R4.reuse ;  /* 0x80000004a6067221 */ /* 0x100fe20000010000 */
[----:B------:R-:W-:Y:S02]  /*6840*/  FADD.FTZ R231, R163, -R4 ;  /* 0x80000004a3e77221 */ /* 0x000fe40000010000 */
[C---:B------:R-:W-:Y:S01]  /*6850*/  FMUL.FTZ R167, R3.reuse, R167 ;  /* 0x000000a703a77220 */ /* 0x040fe20000410000 */
[C---:B------:R-:W-:Y:S01]  /*6860*/  FMUL.FTZ R6, R3.reuse, R6 ;  /* 0x0000000603067220 */ /* 0x040fe20000410000 */
[----:B------:R-:W-:Y:S01]  /*6870*/  FMUL.FTZ R231, R3, R231 ;  /* 0x000000e703e77220 */ /* 0x000fe20000410000 */
[----:B--2---:R-:W-:-:S04]  /*6880*/  IMAD.WIDE.U32 R250, R5, 0x10, R250 ;  /* 0x0000001005fa7825 */ /* 0x004fc800078e00fa */
[----:B---3--:R-:W-:Y:S02]  /*6890*/  FFMA.FTZ R228, R228, R0, R8 ;  /* 0x00000000e4e47223 */ /* 0x008fe40000010008 */
[----:B------:R1:W5:Y:S01]  /*68a0*/  LDL.LU R0, [R1+0x70] ;  /* 0x0000700001007983 */ /* 0x0003620000300800 */
[----:B------:R-:W-:Y:S01]  /*68b0*/  FFMA.FTZ R229, R167, R229, R9 ;  /* 0x000000e5a7e57223 */ /* 0x000fe20000010009 */
[----:B----4-:R-:W-:Y:S01]  /*68c0*/  FFMA.FTZ R230, R6, R230, R10 ;  /* 0x000000e606e67223 */ /* 0x010fe2000001000a */
[----:B------:R-:W-:-:S05]  /*68d0*/  FFMA.FTZ R231, R231, R252, R11 ;  /* 0x000000fce7e77223 */ /* 0x000fca000001000b */
[----:B------:R1:W-:Y:S01]  /*68e0*/  STG.E.128 desc[UR6][R250.64], R228 ;  /* 0x000000e4fa007986 */ /* 0x0003e2000c101d06 */
[----:B------:R-:W-:-:S07]  /*68f0*/  IADD3 R5, PT, PT, R5, 0x20, RZ ;  /* 0x0000002005057810 */ /* 0x000fce0007ffe0ff */
.L_x_64355:
[----:B------:R-:W-:Y:S05]  /*6900*/  BSYNC.RECONVERGENT B1 ;  /* 0x0000000000017941 */ /* 0x000fea0003800200 */
.L_x_64354:
[----:B------:R-:W-:Y:S01]  /*6910*/  LOP3.LUT P0, RZ, R2, 0x20000, RZ, 0xc0, !PT ;  /* 0x0002000002ff7812 */ /* 0x000fe2000780c0ff */
[----:B------:R-:W-:-:S12]  /*6920*/  BSSY.RECONVERGENT B1, `(.L_x_64356) ;  /* 0x0000018000017945 */ /* 0x000fd80003800200 */
[----:B------:R-:W-:Y:S05]  /*6930*/  @!P0 BRA `(.L_x_64357) ;  /* 0x0000000000588947 */ /* 0x000fea0003800000 */
[----:B-----5:R2:W-:Y:S01]  /*6940*/  STL [R1+0x70], R0 ;  /* 0x0000700001007387 */ /* 0x0205e20000100800 */
[----:B-1----:R-:W1:Y:S03]  /*6950*/  LDC.64 R250, c[0x0][0x428] ;  /* 0x00010a00fffa7b82 */ /* 0x002e660000000a00 */
[----:B------:R-:W3:Y:S04]  /*6960*/  LDL R229, [R1+0x54] ;  /* 0x0000540001e57983 */ /* 0x000ee80000100800 */
[----:B------:R-:W4:Y:S04]  /*6970*/  LDL R230, [R1+0x58] ;  /* 0x0000580001e67983 */ /* 0x000f280000100800 */
[----:B--2---:R-:W2:Y:S04]  /*6980*/  LDL R0, [R1+0x50] ;  /* 0x0000500001007983 */ /* 0x004ea80000100800 */
        /* <DEDUP_REMOVED lines=9> */
[----:B-1----:R-:W-:-:S04]  /*6a20*/  IMAD.WIDE.U32 R250, R5, 0x10, R250 ;  /* 0x0000001005fa7825 */ /* 0x002fc800078e00fa */
[----:B--2---:R-:W-:Y:S02]  /*6a30*/  FFMA.FTZ R228, R228, R0, R16 ;  /* 0x00000000e4e47223 */ /* 0x004fe40000010010 */
[----:B------:R2:W5:Y:S01]  /*6a40*/  LDL.LU R0, [R1+0x70] ;  /* 0x0000700001007983 */ /* 0x0005620000300800 */
[----:B---3--:R-:W-:Y:S01]  /*6a50*/  FFMA.FTZ R229, R167, R229, R17 ;  /* 0x000000e5a7e57223 */ /* 0x008fe20000010011 */
[----:B----4-:R-:W-:Y:S01]  /*6a60*/  FFMA.FTZ R230, R6, R230, R18 ;  /* 0x000000e606e67223 */ /* 0x010fe20000010012 */
[----:B------:R-:W-:-:S05]  /*6a70*/  FFMA.FTZ R231, R231, R252, R19 ;  /* 0x000000fce7e77223 */ /* 0x000fca0000010013 */
[----:B------:R2:W-:Y:S01]  /*6a80*/  STG.E.128 desc[UR6][R250.64], R228 ;  /* 0x000000e4fa007986 */ /* 0x0005e2000c101d06 */
[----:B------:R-:W-:-:S07]  /*6a90*/  IADD3 R5, PT, PT, R5, 0x20, RZ ;  /* 0x0000002005057810 */ /* 0x000fce0007ffe0ff */
.L_x_64357:
[----:B------:R-:W-:Y:S05]  /*6aa0*/  BSYNC.RECONVERGENT B1 ;  /* 0x0000000000017941 */ /* 0x000fea0003800200 */
.L_x_64356:
[----:B------:R-:W-:Y:S01]  /*6ab0*/  LOP3.LUT P0, RZ, R2, 0x40000, RZ, 0xc0, !PT ;  /* 0x0004000002ff7812 */ /* 0x000fe2000780c0ff */
[----:B------:R-:W-:-:S12]  /*6ac0*/  BSSY.RECONVERGENT B1, `(.L_x_64358) ;  /* 0x0000018000017945 */ /* 0x000fd80003800200 */
[----:B------:R-:W-:Y:S05]  /*6ad0*/  @!P0 BRA `(.L_x_64359) ;  /* 0x0000000000588947 */ /* 0x000fea0003800000 */
[----:B-----5:R3:W-:Y:S01]  /*6ae0*/  STL [R1+0x70], R0 ;  /* 0x0000700001007387 */ /* 0x0207e20000100800 */
[----:B-12---:R-:W1:Y:S03]  /*6af0*/  LDC.64 R250, c[0x0][0x428] ;  /* 0x00010a00fffa7b82 */ /* 0x006e660000000a00 */
[----:B------:R-:W2:Y:S04]  /*6b00*/  LDL R229, [R1+0x44] ;  /* 0x0000440001e57983 */ /* 0x000ea80000100800 */
[----:B------:R-:W4:Y:S04]  /*6b10*/  LDL R230, [R1+0x48] ;  /* 0x0000480001e67983 */ /* 0x000f280000100800 */
[----:B---3--:R-:W3:Y:S04]  /*6b20*/  LDL R0, [R1+0x40] ;  /* 0x0000400001007983 */ /* 0x008ee80000100800 */
        /* <DEDUP_REMOVED lines=10> */
[----:B---3--:R-:W-:Y:S02]  /*6bd0*/  FFMA.FTZ R228, R228, R0, R24 ;  /* 0x00000000e4e47223 */ /* 0x008fe40000010018 */
[----:B------:R3:W5:Y:S01]  /*6be0*/  LDL.LU R0, [R1+0x70] ;  /* 0x0000700001007983 */ /* 0x0007620000300800 */
[----:B--2---:R-:W-:Y:S01]  /*6bf0*/  FFMA.FTZ R229, R167, R229, R25 ;  /* 0x000000e5a7e57223 */ /* 0x004fe20000010019 */
[----:B----4-:R-:W-:Y:S01]  /*6c00*/  FFMA.FTZ R230, R6, R230, R26 ;  /* 0x000000e606e67223 */ /* 0x010fe2000001001a */
[----:B------:R-:W-:-:S05]  /*6c10*/  FFMA.FTZ R231, R231, R252, R27 ;  /* 0x000000fce7e77223 */ /* 0x000fca000001001b */
[----:B------:R3:W-:Y:S01]  /*6c20*/  STG.E.128 desc[UR6][R250.64], R228 ;  /* 0x000000e4fa007986 */ /* 0x0007e2000c101d06 */
[----:B------:R-:W-:-:S07]  /*6c30*/  IADD3 R5, PT, PT, R5, 0x20, RZ ;  /* 0x0000002005057810 */ /* 0x000fce0007ffe0ff */
.L_x_64359:
[----:B------:R-:W-:Y:S05]  /*6c40*/  BSYNC.RECONVERGENT B1 ;  /* 0x0000000000017941 */ /* 0x000fea0003800200 */
.L_x_64358:
[----:B------:R-:W-:Y:S01]  /*6c50*/  LOP3.LUT P0, RZ, R2, 0x80000, RZ, 0xc0, !PT ;  /* 0x0008000002ff7812 */ /* 0x000fe2000780c0ff */
[----:B------:R-:W-:-:S12]  /*6c60*/  BSSY.RECONVERGENT B1, `(.L_x_64360) ;  /* 0x0000018000017945 */ /* 0x000fd80003800200 */
[----:B------:R-:W-:Y:S05]  /*6c70*/  @!P0 BRA `(.L_x_64361) ;  /* 0x0000000000588947 */ /* 0x000fea0003800000 */
[----:B-----5:R4:W-:Y:S01]  /*6c80*/  STL [R1+0x70], R0 ;  /* 0x0000700001007387 */ /* 0x0209e20000100800 */
[----:B-123--:R-:W1:Y:S03]  /*6c90*/  LDC.64 R250, c[0x0][0x428] ;  /* 0x00010a00fffa7b82 */ /* 0x00ee660000000a00 */
[----:B------:R-:W2:Y:S04]  /*6ca0*/  LDL R229, [R1+0x34] ;  /* 0x0000340001e57983 */ /* 0x000ea80000100800 */
[----:B------:R-:W3:Y:S04]  /*6cb0*/  LDL R230, [R1+0x38] ;  /* 0x0000380001e67983 */ /* 0x000ee80000100800 */
[----:B----4-:R-:W4:Y:S04]  /*6cc0*/  LDL R0, [R1+0x30] ;  /* 0x0000300001007983 */ /* 0x010f280000100800 */
[----:B------:R-:W3:Y:S01]  /*6cd0*/  LDL R252, [R1+0x3c] ;  /* 0x00003c0001fc7983 */ /* 0x000ee20000100800 */
        /* <DEDUP_REMOVED lines=9> */
[----:B----4-:R-:W-:Y:S02]  /*6d70*/  FFMA.FTZ R228, R228, R0, R32 ;  /* 0x00000000e4e47223 */ /* 0x010fe40000010020 */
[----:B------:R4:W5:Y:S01]  /*6d80*/  LDL.LU R0, [R1+0x70] ;  /* 0x0000700001007983 */ /* 0x0009620000300800 */
[----:B--2---:R-:W-:Y:S01]  /*6d90*/  FFMA.FTZ R229, R167, R229, R33 ;  /* 0x000000e5a7e57223 */ /* 0x004fe20000010021 */
[----:B---3--:R-:W-:Y:S01]  /*6da0*/  FFMA.FTZ R230, R6, R230, R34 ;  /* 0x000000e606e67223 */ /* 0x008fe20000010022 */
[----:B------:R-:W-:-:S05]  /*6db0*/  FFMA.FTZ R231, R231, R252, R35 ;  /* 0x000000fce7e77223 */ /* 0x000fca0000010023 */
[----:B------:R4:W-:Y:S01]  /*6dc0*/  STG.E.128 desc[UR6][R250.64], R228 ;  /* 0x000000e4fa007986 */ /* 0x0009e2000c101d06 */
[----:B------:R-:W-:-:S07]  /*6dd0*/  IADD3 R5, PT, PT, R5, 0x20, RZ ;  /* 0x0000002005057810 */ /* 0x000fce0007ffe0ff */
.L_x_64361:
[----:B------:R-:W-:Y:S05]  /*6de0*/  BSYNC.RECONVERGENT B1 ;  /* 0x0000000000017941 */ /* 0x000fea0003800200 */
.L_x_64360:
[----:B------:R-:W-:Y:S01]  /*6df0*/  LOP3.LUT P0, RZ, R2, 0x100000, RZ, 0xc0, !PT ;  /* 0x0010000002ff7812 */ /* 0x000fe2000780c0ff */
[----:B------:R-:W-:-:S12]  /*6e00*/  BSSY.RECONVERGENT B1, `(.L_x_64362) ;  /* 0x0000018000017945 */ /* 0x000fd80003800200 */
[----:B------:R-:W-:Y:S05]  /*6e10*/  @!P0 BRA `(.L_x_64363) ;  /* 0x0000000000588947 */ /* 0x000fea0003800000 */
[----:B-----5:R0:W-:Y:S01]  /*6e20*/  STL [R1+0x70], R0 ;  /* 0x0000700001007387 */ /* 0x0201e20000100800 */
[----:B-1234-:R-:W1:Y:S03]  /*6e30*/  LDC.64 R250, c[0x0][0x428] ;  /* 0x00010a00fffa7b82 */ /* 0x01ee660000000a00 */
[----:B------:R-:W2:Y:S04]  /*6e40*/  LDL R229, [R1+0x24] ;  /* 0x0000240001e57983 */ /* 0x000ea80000100800 */
[----:B------:R-:W3:Y:S04]  /*6e50*/  LDL R230, [R1+0x28] ;  /* 0x0000280001e67983 */ /* 0x000ee80000100800 */
[----:B0-----:R-:W4:Y:S04]  /*6e60*/  LDL R0, [R1+0x20] ;  /* 0x0000200001007983 */ /* 0x001f280000100800 */
[----:B------:R-:W3:Y:S01]  /*6e70*/  LDL R252, [R1+0x2c] ;  /* 0x00002c0001fc7983 */ /* 0x000ee20000100800 */
[----:B------:R-:W-:-:S04]  /*6e80*/  FADD.FTZ R6, R180, -R4 ;  /* 0x80000004b4067221 */ /* 0x000fc80000010000 */
[----:B------:R-:W-:Y:S01]  /*6e90*/  FMUL.FTZ R228, R3, R6 ;  /* 0x0000000603e47220 */ /* 0x000fe20000410000 */
[--C-:B------:R-:W-:Y:S01]  /*6ea0*/  FADD.FTZ R167, R181, -R4.reuse ;  /* 0x80000004b5a77221 */ /* 0x100fe20000010000 */
        /* <DEDUP_REMOVED lines=13> */
.L_x_64363:
[----:B------:R-:W-:Y:S05]  /*6f80*/  BSYNC.RECONVERGENT B1 ;  /* 0x0000000000017941 */ /* 0x000fea0003800200 */
.L_x_64362:
[----:B------:R-:W-:Y:S01]  /*6f90*/  LOP3.LUT P0, RZ, R2, 0x2000000, RZ, 0xc0, !PT ;  /* 0x0200000002ff7812 */ /* 0x000fe2000780c0ff */
[----:B------:R-:W-:-:S12]  /*6fa0*/  BSSY.RECONVERGENT B1, `(.L_x_64364) ;  /* 0x0000018000017945 */ /* 0x000fd80003800200 */
[----:B------:R-:W-:Y:S05]  /*6fb0*/  @!P0 BRA `(.L_x_64365) ;  /* 0x0000000000588947 */ /* 0x000fea0003800000 */
[----:B-----5:R0:W-:Y:S02]  /*6fc0*/  STL [R1+0x70], R0 ;  /* 0x0000700001007387 */ /* 0x0201e40000100800 */
[----:B01234-:R-:W0:Y:S02]  /*6fd0*/  LDC.64 R250, c[0x0][0x428] ;  /* 0x00010a00fffa7b82 */ /* 0x01fe240000000a00 */
[----:B------:R-:W2:Y:S04]  /*6fe0*/  LDL R229, [R1+0x14] ;  /* 0x0000140001e57983 */ /* 0x000ea80000100800 */
[----:B------:R-:W3:Y:S04]  /*6ff0*/  LDL R230, [R1+0x18] ;  /* 0x0000180001e67983 */ /* 0x000ee80000100800 */
[----:B------:R-:W4:Y:S04]  /*7000*/  LDL R0, [R1+0x10] ;  /* 0x0000100001007983 */ /* 0x000f280000100800 */
        /* <DEDUP_REMOVED lines=9> */
[----:B0-----:R-:W-:-:S04]  /*70a0*/  IMAD.WIDE.U32 R250, R5, 0x10, R250 ;  /* 0x0000001005fa7825 */ /* 0x001fc800078e00fa */
[----:B----4-:R-:W-:Y:S02]  /*70b0*/  FFMA.FTZ R228, R228, R0, R48 ;  /* 0x00000000e4e47223 */ /* 0x010fe40000010030 */
[----:B------:R0:W5:Y:S01]  /*70c0*/  LDL.LU R0, [R1+0x70] ;  /* 0x0000700001007983 */ /* 0x0001620000300800 */
[----:B--2---:R-:W-:Y:S01]  /*70d0*/  FFMA.FTZ R229, R167, R229, R49 ;  /* 0x000000e5a7e57223 */ /* 0x004fe20000010031 */
[----:B---3--:R-:W-:Y:S01]  /*70e0*/  FFMA.FTZ R230, R6, R230, R50 ;  /* 0x000000e606e67223 */ /* 0x008fe20000010032 */
[----:B------:R-:W-:-:S05]  /*70f0*/  FFMA.FTZ R231, R231, R252, R51 ;  /* 0x000000fce7e77223 */ /* 0x000fca0000010033 */
[----:B------:R0:W-:Y:S01]  /*7100*/  STG.E.128 desc[UR6][R250.64], R228 ;  /* 0x000000e4fa007986 */ /* 0x0001e2000c101d06 */
[----:B------:R-:W-:-:S07]  /*7110*/  IADD3 R5, PT, PT, R5, 0x20, RZ ;  /* 0x0000002005057810 */ /* 0x000fce0007ffe0ff */
.L_x_64365:
[----:B------:R-:W-:Y:S05]  /*7120*/  BSYNC.RECONVERGENT B1 ;  /* 0x0000000000017941 */ /* 0x000fea0003800200 */
.L_x_64364:
[----:B------:R-:W-:Y:S01]  /*7130*/  LOP3.LUT P0, RZ, R2, 0x1000000, RZ, 0xc0, !PT ;  /* 0x0100000002ff7812 */ /* 0x000fe2000780c0ff */
[----:B------:R-:W-:-:S12]  /*7140*/  BSSY.RECONVERGENT B1, `(.L_x_64366) ;  /* 0x0000018000017945 */ /* 0x000fd80003800200 */
[----:B------:R-:W-:Y:S05]  /*7150*/  @!P0 BRA `(.L_x_64367) ;  /* 0x0000000000588947 */ /* 0x000fea0003800000 */
[----:B-----5:R0:W-:Y:S02]  /*7160*/  STL [R1+0x70], R0 ;  /* 0x0000700001007387 */ /* 0x0201e40000100800 */
[----:B01234-:R-:W0:Y:S02]  /*7170*/  LDC.64 R250, c[0x0][0x428] ;  /* 0x00010a00fffa7b82 */ /* 0x01fe240000000a00 */
[----:B------:R-:W2:Y:S04]  /*7180*/  LDL R229, [R1+0x4] ;  /* 0x0000040001e57983 */ /* 0x000ea80000100800 */
[----:B------:R-:W3:Y:S04]  /*7190*/  LDL R230, [R1+0x8] ;  /* 0x0000080001e67983 */ /* 0x000ee80000100800 */
[----:B------:R-:W4:Y:S04]  /*71a0*/  LDL R0, [R1] ;  /* 0x0000000001007983 */ /* 0x000f280000100800 */
        /* <DEDUP_REMOVED lines=17> */
.L_x_64367:
[----:B------:R-:W-:Y:S05]  /*72c0*/  BSYNC.RECONVERGENT B1 ;  /* 0x0000000000017941 */ /* 0x000fea0003800200 */
.L_x_64366:
[----:B------:R-:W-:Y:S01]  /*72d0*/  LOP3.LUT P0, RZ, R2, 0x800000, RZ, 0xc0, !PT ;  /* 0x0080000002ff7812 */ /* 0x000fe2000780c0ff */
[----:B------:R-:W-:-:S12]  /*72e0*/  BSSY.RECONVERGENT B1, `(.L_x_64368) ;  /* 0x0000012000017945 */ /* 0x000fd80003800200 */
[----:B------:R-:W-:Y:S05]  /*72f0*/  @!P0 BRA `(.L_x_64369) ;  /* 0x0000000000408947 */ /* 0x000fea0003800000 */
[----:B01234-:R-:W0:Y:S01]  /*7300*/  LDC.64 R250, c[0x0][0x428] ;  /* 0x00010a00fffa7b82 */ /* 0x01fe220000000a00 */
[--C-:B------:R-:W-:Y:S01]  /*7310*/  FADD.FTZ R6, R192, -R4.reuse ;  /* 0x80000004c0067221 */ /* 0x100fe20000010000 */
[--C-:B------:R-:W-:Y:S01]  /*7320*/  FADD.FTZ R167, R193, -R4.reuse ;  /* 0x80000004c1a77221 */ /* 0x100fe20000010000 */
[--C-:B------:R-:W-:Y:S02]  /*7330*/  FADD.FTZ R231, R195, -R4.reuse ;  /* 0x80000004c3e77221 */ /* 0x100fe40000010000 */
[C---:B------:R-:W-:Y:S01]  /*7340*/  FMUL.FTZ R228, R3.reuse, R6 ;  /* 0x0000000603e47220 */ /* 0x040fe20000410000 */
[----:B------:R-:W-:Y:S01]  /*7350*/  FADD.FTZ R6, R194, -R4 ;  /* 0x80000004c2067221 */ /* 0x000fe20000010000 */
[C---:B------:R-:W-:Y:S01]  /*7360*/  FMUL.FTZ R167, R3.reuse, R167 ;  /* 0x000000a703a77220 */ /* 0x040fe20000410000 */
[C---:B------:R-:W-:Y:S01]  /*7370*/  FMUL.FTZ R231, R3.reuse, R231 ;  /* 0x000000e703e77220 */ /* 0x040fe20000410000 */
[----:B------:R-:W-:Y:S01]  /*7380*/  FFMA.FTZ R228, R228, R244, R64 ;  /* 0x000000f4e4e47223 */ /* 0x000fe20000010040 */
[----:B------:R-:W-:Y:S01]  /*7390*/  FMUL.FTZ R6, R3, R6 ;  /* 0x0000000603067220 */ /* 0x000fe20000410000 */
[----:B------:R-:W-:Y:S01]  /*73a0*/  FFMA.FTZ R229, R167, R245, R65 ;  /* 0x000000f5a7e57223 */ /* 0x000fe20000010041 */
[----:B------:R-:W-:-:S02]  /*73b0*/  FFMA.FTZ R231, R231, R247, R67 ;  /* 0x000000f7e7e77223 */ /* 0x000fc40000010043 */
[----:B------:R-:W-:Y:S01]  /*73c0*/  FFMA.FTZ R230, R6, R246, R66 ;  /* 0x000000f606e67223 */ /* 0x000fe20000010042 */
[C---:B0-----:R-:W-:Y:S01]  /*73d0*/  IMAD.WIDE.U32 R250, R5.reuse, 0x10, R250 ;  /* 0x0000001005fa7825 */ /* 0x041fe200078e00fa */
[----:B------:R-:W-:-:S04]  /*73e0*/  IADD3 R5, PT, PT, R5, 0x20, RZ ;  /* 0x0000002005057810 */ /* 0x000fc80007ffe0ff */
[----:B------:R0:W-:Y:S03]  /*73f0*/  STG.E.128 desc[UR6][R250.64], R228 ;  /* 0x000000e4fa007986 */ /* 0x0001e6000c101d06 */
.L_x_64369:
[----:B------:R-:W-:Y:S05]  /*7400*/  BSYNC.RECONVERGENT B1 ;  /* 0x0000000000017941 */ /* 0x000fea0003800200 */
.L_x_64368:
        /* <DEDUP_REMOVED lines=19> */
.L_x_64371:
[----:B------:R-:W-:Y:S05]  /*7540*/  BSYNC.RECONVERGENT B1 ;  /* 0x0000000000017941 */ /* 0x000fea0003800200 */
.L_x_64370:
        /* <DEDUP_REMOVED lines=19> */
.L_x_64373:
[----:B------:R-:W-:Y:S05]  /*7680*/  BSYNC.RECONVERGENT B1 ;  /* 0x0000000000017941 */ /* 0x000fea0003800200 */
.L_x_64372:
        /* <DEDUP_REMOVED lines=19> */
.L_x_64375:
[----:B------:R-:W-:Y:S05]  /*77c0*/  BSYNC.RECONVERGENT B1 ;  /* 0x0000000000017941 */ /* 0x000fea0003800200 */
.L_x_64374:
        /* <DEDUP_REMOVED lines=19> */
.L_x_64377:
[----:B------:R-:W-:Y:S05]  /*7900*/  BSYNC.RECONVERGENT B1 ;  /* 0x0000000000017941 */ /* 0x000fea0003800200 */
.L_x_64376:
        /* <DEDUP_REMOVED lines=19> */
.L_x_64379:
[----:B------:R-:W-:Y:S05]  /*7a40*/  BSYNC.RECONVERGENT B1 ;  /* 0x0000000000017941 */ /* 0x000fea0003800200 */
.L_x_64378:
        /* <DEDUP_REMOVED lines=19> */
.L_x_64381:
[----:B------:R-:W-:Y:S05]  /*7b80*/  BSYNC.RECONVERGENT B1 ;  /* 0x0000000000017941 */ /* 0x000fea0003800200 */
.L_x_64380:
        /* <DEDUP_REMOVED lines=19> */
.L_x_64383:
[----:B------:R-:W-:Y:S05]  /*7cc0*/  BSYNC.RECONVERGENT B1 ;  /* 0x0000000000017941 */ /* 0x000fea0003800200 */
.L_x_64382:
        /* <DEDUP_REMOVED lines=13> */
[----:B0-----:R-:W-:-:S04]  /*7da0*/  IMAD.WIDE.U32 R4, R5, 0x10, R230 ;  /* 0x0000001005047825 */ /* 0x001fc800078e00e6 */
[----:B------:R-:W-:Y:S01]  /*7db0*/  FFMA.FTZ R230, R6, R150, R154 ;  /* 0x0000009606e67223 */ /* 0x000fe2000001009a */
[----:B------:R-:W-:-:S05]  /*7dc0*/  FFMA.FTZ R231, R3, R151, R155 ;  /* 0x0000009703e77223 */ /* 0x000fca000001009b */
[----:B------:R0:W-:Y:S02]  /*7dd0*/  STG.E.128 desc[UR6][R4.64], R228 ;  /* 0x000000e404007986 */ /* 0x0001e4000c101d06 */
.L_x_64353:
[----:B------:R-:W-:Y:S05]  /*7de0*/  BSYNC.RECONVERGENT B0 ;  /* 0x0000000000007941 */ /* 0x000fea0003800200 */
.L_x_64352:
[----:B0-----:R-:W0:Y:S02]  /*7df0*/  LDC.64 R4, c[0x0][0x380] ;  /* 0x0000e000ff047b82 */ /* 0x001e240000000a00 */
[----:B0-----:R-:W-:-:S04]  /*7e00*/  LEA R248, R4, R248, 0x2 ;  /* 0x000000f804f87211 */ /* 0x001fc800078e10ff */
[----:B------:R-:W-:-:S13]  /*7e10*/  ISETP.GE.AND P0, PT, R248, R5, PT ;  /* 0x00000005f800720c */ /* 0x000fda0003f06270 */
[----:B------:R-:W-:Y:S05]  /*7e20*/  @!P0 BRA `(.L_x_64384) ;  /* 0xffffff9c00508947 */ /* 0x000fea000383ffff */
[----:B------:R-:W-:Y:S05]  /*7e30*/  EXIT ;  /* 0x000000000000794d */ /* 0x000fea0003800000 */
.L_x_64351:
        /* <DEDUP_REMOVED lines=8> */
.L_x_64386:
[----:B------:R-:W-:Y:S05]  /*7ec0*/  BSYNC B0 ;  /* 0x0000000000007941 */ /* 0x000fea0003800000 */
.L_x_64385:
        /* <DEDUP_REMOVED lines=9> */
.L_x_64387:
[----:B------:R-:W-:Y:S02]  /*7f60*/  HFMA2 R6, -RZ, RZ, 0, 2.384185791015625e-07 ;  /* 0x00000004ff067431 */ /* 0x000fe400000001ff */
[----:B------:R-:W-:Y:S01]  /*7f70*/  FADD.FTZ R4, R4, R3 ;  /* 0x0000000304047221 */ /* 0x000fe20000010000 */
[----:B------:R-:W-:-:S04]  /*7f80*/  MOV R3, 0xffffffff ;  /* 0xffffffff00037802 */ /* 0x000fc80000000f00 */
[----:B------:R-:W-:-:S07]  /*7f90*/  MOV R228, R4 ;  /* 0x0000000400e47202 */ /* 0x000fce0000000f00 */
[----:B------:R-:W-:Y:S05]  /*7fa0*/  WARPSYNC.COLLECTIVE R3, `(.L_x_64388) ;  /* 0x0000000003087348 */ /* 0x000fea0003c00000 */
[----:B------:R0:W1:Y:S02]  /*7fb0*/  SHFL.BFLY P6, R3, R228, R6, R5 ;  /* 0x0c000006e4037389 */ /* 0x00006400000c0005 */
[----:B01----:R-:W-:Y:S05]  /*7fc0*/  ENDCOLLECTIVE ;  /* 0x000000000000791b */ /* 0x003fea0003800000 */
.L_x_64388:
[----:B------:R-:W-:Y:S02]  /*7fd0*/  HFMA2 R6, -RZ, RZ, 0, 4.76837158203125e-07 ;  /* 0x00000008ff067431 */ /* 0x000fe400000001ff */
[----:B------:R-:W-:Y:S01]  /*7fe0*/  FADD.FTZ R4, R4, R3 ;  /* 0x0000000304047221 */ /* 0x000fe20000010000 */
[----:B------:R-:W-:-:S04]  /*7ff0*/  MOV R3, 0xffffffff ;  /* 0xffffffff00037802 */ /* 0x000fc80000000f00 */
[----:B------:R-:W-:-:S07]  /*8000*/  MOV R228, R4 ;  /* 0x0000000400e47202 */ /* 0x000fce0000000f00 */
[----:B------:R-:W-:Y:S05]  /*8010*/  WARPSYNC.COLLECTIVE R3, `(.L_x_64389) ;  /* 0x0000000003087348 */ /* 0x000fea0003c00000 */
[----:B------:R0:W1:Y:S02]  /*8020*/  SHFL.BFLY P6, R3, R228, R6, R5 ;  /* 0x0c000006e4037389 */ /* 0x00006400000c0005 */
[----:B01----:R-:W-:Y:S05]  /*8030*/  ENDCOLLECTIVE ;  /* 0x000000000000791b */ /* 0x003fea0003800000 */
.L_x_64389:
[----:B------:R-:W-:Y:S02]  /*8040*/  HFMA2 R6, -RZ, RZ, 0, 9.5367431640625e-07 ;  /* 0x00000010ff067431 */ /* 0x000fe400000001ff */
[----:B------:R-:W-:Y:S01]  /*8050*/  FADD.FTZ R4, R4, R3 ;  /* 0x0000000304047221 */ /* 0x000fe20000010000 */
[----:B------:R-:W-:-:S04]  /*8060*/  MOV R3, 0xffffffff ;  /* 0xffffffff00037802 */ /* 0x000fc80000000f00 */
[----:B------:R-:W-:-:S07]  /*8070*/  MOV R228, R4 ;  /* 0x0000000400e47202 */ /* 0x000fce0000000f00 */
[----:B------:R-:W-:Y:S05]  /*8080*/  WARPSYNC.COLLECTIVE R3, `(.L_x_64390) ;  /* 0x0000000003087348 */ /* 0x000fea0003c00000 */
[----:B------:R0:W1:Y:S02]  /*8090*/  SHFL.BFLY P6, R3, R228, R6, R5 ;  /* 0x0c000006e4037389 */ /* 0x00006400000c0005 */
[----:B01----:R-:W-:Y:S05]  /*80a0*/  ENDCOLLECTIVE ;  /* 0x000000000000791b */ /* 0x003fea0003800000 */
.L_x_64390:
        /* <DEDUP_REMOVED lines=148> */
.L_x_64391:
[----:B------:R-:W-:Y:S02]  /*89f0*/  HFMA2 R6, -RZ, RZ, 0, 1.1920928955078125e-07 ;  /* 0x00000002ff067431 */ /* 0x000fe400000001ff */
[----:B------:R-:W-:Y:S01]  /*8a00*/  FADD.FTZ R167, R167, R3 ;  /* 0x00000003a7a77221 */ /* 0x000fe20000010000 */
[----:B------:R-:W-:-:S04]  /*8a10*/  MOV R3, 0xffffffff ;  /* 0xffffffff00037802 */ /* 0x000fc80000000f00 */
[----:B------:R-:W-:-:S07]  /*8a20*/  MOV R228, R167 ;  /* 0x000000a700e47202 */ /* 0x000fce0000000f00 */
[----:B------:R-:W-:Y:S05]  /*8a30*/  WARPSYNC.COLLECTIVE R3, `(.L_x_64392) ;  /* 0x0000000003087348 */ /* 0x000fea0003c00000 */
[----:B------:R0:W1:Y:S02]  /*8a40*/  SHFL.BFLY P6, R3, R228, R6, R5 ;  /* 0x0c000006e4037389 */ /* 0x00006400000c0005 */
[----:B01----:R-:W-:Y:S05]  /*8a50*/  ENDCOLLECTIVE ;  /* 0x000000000000791b */ /* 0x003fea0003800000 */
.L_x_64392:
[----:B------:R-:W-:Y:S02]  /*8a60*/  HFMA2 R6, -RZ, RZ, 0, 2.384185791015625e-07 ;  /* 0x00000004ff067431 */ /* 0x000fe400000001ff */
[----:B------:R-:W-:Y:S01]  /*8a70*/  FADD.FTZ R167, R167, R3 ;  /* 0x00000003a7a77221 */ /* 0x000fe20000010000 */
[----:B------:R-:W-:-:S04]  /*8a80*/  MOV R3, 0xffffffff ;  /* 0xffffffff00037802 */ /* 0x000fc80000000f00 */
[----:B------:R-:W-:-:S07]  /*8a90*/  MOV R228, R167 ;  /* 0x000000a700e47202 */ /* 0x000fce0000000f00 */
[----:B------:R-:W-:Y:S05]  /*8aa0*/  WARPSYNC.COLLECTIVE R3, `(.L_x_64393) ;  /* 0x0000000003087348 */ /* 0x000fea0003c00000 */
[----:B------:R0:W1:Y:S02]  /*8ab0*/  SHFL.BFLY P6, R3, R228, R6, R5 ;  /* 0x0c000006e4037389 */ /* 0x00006400000c0005 */
[----:B01----:R-:W-:Y:S05]  /*8ac0*/  ENDCOLLECTIVE ;  /* 0x000000000000791b */ /* 0x003fea0003800000 */
.L_x_64393:
[----:B------:R-:W-:Y:S02]  /*8ad0*/  HFMA2 R6, -RZ, RZ, 0, 4.76837158203125e-07 ;  /* 0x00000008ff067431 */ /* 0x000fe400000001ff */
[----:B------:R-:W-:Y:S01]  /*8ae0*/  FADD.FTZ R167, R167, R3 ;  /* 0x00000003a7a77221 */ /* 0x000fe20000010000 */
[----:B------:R-:W-:-:S04]  /*8af0*/  MOV R3, 0xffffffff ;  /* 0xffffffff00037802 */ /* 0x000fc80000000f00 */
[----:B------:R-:W-:-:S07]  /*8b00*/  MOV R228, R167 ;  /* 0x000000a700e47202 */ /* 0x000fce0000000f00 */
[----:B------:R-:W-:Y:S05]  /*8b10*/  WARPSYNC.COLLECTIVE R3, `(.L_x_64394) ;  /* 0x0000000003087348 */ /* 0x000fea0003c00000 */
[----:B------:R0:W1:Y:S02]  /*8b20*/  SHFL.BFLY P6, R3, R228, R6, R5 ;  /* 0x0c000006e4037389 */ /* 0x00006400000c0005 */
[----:B01----:R-:W-:Y:S05]  /*8b30*/  ENDCOLLECTIVE ;  /* 0x000000000000791b */ /* 0x003fea0003800000 */
.L_x_64394:
[----:B------:R-:W-:Y:S02]  /*8b40*/  HFMA2 R6, -RZ, RZ, 0, 9.5367431640625e-07 ;  /* 0x00000010ff067431 */ /* 0x000fe400000001ff */
[----:B------:R-:W-:Y:S01]  /*8b50*/  FADD.FTZ R167, R167, R3 ;  /* 0x00000003a7a77221 */ /* 0x000fe20000010000 */
[----:B------:R-:W-:-:S04]  /*8b60*/  MOV R3, 0xffffffff ;  /* 0xffffffff00037802 */ /* 0x000fc80000000f00 */
[----:B------:R-:W-:-:S07]  /*8b70*/  MOV R228, R167 ;  /* 0x000000a700e47202 */ /* 0x000fce0000000f00 */
[----:B------:R-:W-:Y:S05]  /*8b80*/  WARPSYNC.COLLECTIVE R3, `(.L_x_64395) ;  /* 0x0000000003087348 */ /* 0x000fea0003c00000 */
[----:B------:R0:W1:Y:S02]  /*8b90*/  SHFL.BFLY P6, R3, R228, R6, R5 ;  /* 0x0c000006e4037389 */ /* 0x00006400000c0005 */
[----:B01----:R-:W-:Y:S05]  /*8ba0*/  ENDCOLLECTIVE ;  /* 0x000000000000791b */ /* 0x003fea0003800000 */
.L_x_64395:
[----:B------:R-:W-:Y:S05]  /*8bb0*/  BRA `(.L_x_64396) ;  /* 0xffffffd800907947 */ /* 0x000fea000383ffff */
.L_x_64397:
        /* <DEDUP_REMOVED lines=12> */
.L_x_71570:


//--------------------- .text._ZN10layer_norm13ln_fwd_kernelINS_13Kernel_traitsIfffffjLj2048ELj1ELj4ELj1ELj16ENS_18Kernel_traits_baseILj2048EfffffjLj128EEEEELb0ELb1ELb1ELb1EEEvNS_9FwdParamsE --------------------------
	.section	.text._ZN10layer_norm13ln_fwd_kernelINS_13Kernel_traitsIfffffjLj2048ELj1ELj4ELj1ELj16ENS_18Kernel_traits_baseILj2048EfffffjLj128EEEEELb0ELb1ELb1ELb1EEEvNS_9FwdParamsE,"ax",@progbits
	.align	128
        .global         _ZN10layer_norm13ln_fwd_kernelINS_13Kernel_traitsIfffffjLj2048ELj1ELj4ELj1ELj16ENS_18Kernel_traits_baseILj2048EfffffjLj128EEEEELb0ELb1ELb1ELb1EEEvNS_9FwdParamsE
        .type           _ZN10layer_norm13ln_fwd_kernelINS_13Kernel_traitsIfffffjLj2048ELj1ELj4ELj1ELj16ENS_18Kernel_traits_baseILj2048EfffffjLj128EEEEELb0ELb1ELb1ELb1EEEvNS_9FwdParamsE,@function
        .size           _ZN10layer_norm13ln_fwd_kernelINS_13Kernel_traitsIfffffjLj2048ELj1ELj4ELj1ELj16ENS_18Kernel_traits_baseILj2048EfffffjLj128EEEEELb0ELb1ELb1ELb1EEEvNS_9FwdParamsE,(.L_x_71571 - _ZN10layer_norm13ln_fwd_kernelINS_13Kernel_traitsIfffffjLj2048ELj1ELj4ELj1ELj16ENS_18Kernel_traits_baseILj2048EfffffjLj128EEEEELb0ELb1ELb1ELb1EEEvNS_9FwdParamsE)
        .other          _ZN10layer_norm13ln_fwd_kernelINS_13Kernel_traitsIfffffjLj2048ELj1ELj4ELj1ELj16ENS_18Kernel_traits_baseILj2048EfffffjLj128EEEEELb0ELb1ELb1ELb1EEEvNS_9FwdParamsE,@"STO_CUDA_ENTRY STV_DEFAULT"
_ZN10layer_norm13ln_fwd_kernelINS_13Kernel_traitsIfffffjLj2048ELj1ELj4ELj1ELj16ENS_18Kernel_traits_baseILj2048EfffffjLj128EEEEELb0ELb1ELb1ELb1EEEvNS_9FwdParamsE:
.text._ZN10layer_norm13ln_fwd_kernelINS_13Kernel_traitsIfffffjLj2048ELj1ELj4ELj1ELj16ENS_18Kernel_traits_baseILj2048EfffffjLj128EEEEELb0ELb1ELb1ELb1EEEvNS_9FwdParamsE:
        /* <DEDUP_REMOVED lines=9> */
[----:B-1----:R-:W-:Y:S02]  /*0090*/  LOP3.LUT R176, R0, 0x1f, RZ, 0xc0, !PT ;  /* 0x0000001f00b07812 */ /* 0x002fe400078ec0ff */
[----:B------:R-:W-:-:S03]  /*00a0*/  SHF.R.U32.HI R252, RZ, 0x5, R0 ;  /* 0x00000005fffc7819 */ /* 0x000fc60000011600 */
[----:B------:R1:W-:Y:S01]  /*00b0*/  STL [R1], R176 ;  /* 0x000000b001007387 */ /* 0x0003e20000100800 */
[----:B------:R-:W-:Y:S01]  /*00c0*/  LOP3.LUT R252, R252, UR4, RZ, 0xfc, !PT ;  /* 0x00000004fcfc7c12 */ /* 0x000fe2000f8efcff */
[----:B------:R-:W-:Y:S06]  /*00d0*/  BRA.U !UP0, `(.L_x_64398) ;  /* 0x0000000508047547 */ /* 0x000fec000b800000 */
[----:B------:R-:W2:Y:S08]  /*00e0*/  LDC.64 R2, c[0x0][0x3d0] ;  /* 0x0000f400ff027b82 */ /* 0x000eb00000000a00 */
[----:B------:R-:W3:Y:S08]  /*00f0*/  LDC.64 R4, c[0x0][0x438] ;  /* 0x00010e00ff047b82 */ /* 0x000ef00000000a00 */
[----:B------:R-:W4:Y:S01]  /*0100*/  LDC.64 R6, c[0x0][0x3e8] ;  /* 0x0000fa00ff067b82 */ /* 0x000f220000000a00 */
[----:B--2---:R-:W-:-:S05]  /*0110*/  IMAD.WIDE.U32 R2, R176, 0x10, R2 ;  /* 0x00000010b0027825 */ /* 0x004fca00078e0002 */
[----:B0-----:R-:W2:Y:S01]  /*0120*/  LDG.E.128 R108, desc[UR6][R2.64] ;  /* 0x00000006026c7981 */ /* 0x001ea2000c1e1d00 */
[----:B---3--:R-:W-:-:S03]  /*0130*/  IMAD.WIDE.U32 R4, R176, 0x10, R4 ;  /* 0x00000010b0047825 */ /* 0x008fc600078e0004 */
[----:B------:R-:W3:Y:S04]  /*0140*/  LDG.E.128 R112, desc[UR6][R2.64+0x200] ;  /* 0x0002000602707981 */ /* 0x000ee8000c1e1d00 */
[----:B------:R-:W3:Y:S01]  /*0150*/  LDG.E.128 R116, desc[UR6][R2.64+0x400] ;  /* 0x0004000602747981 */ /* 0x000ee2000c1e1d00 */
[----:B----4-:R-:W-:-:S03]  /*0160*/  IMAD.WIDE.U32 R6, R176, 0x10, R6 ;  /* 0x00000010b0067825 */ /* 0x010fc600078e0006 */
        /* <DEDUP_REMOVED lines=42> */
[----:B---3--:R-:W-:Y:S04]  /*0410*/  STL.64 [R1+0x38], R112 ;  /* 0x0000387001007387 */ /* 0x008fe80000100a00 */
[----:B------:R3:W-:Y:S04]  /*0420*/  STL.64 [R1+0x40], R114 ;  /* 0x0000407201007387 */ /* 0x0007e80000100a00 */
[----:B------:R-:W-:Y:S04]  /*0430*/  STL.64 [R1+0x28], R116 ;  /* 0x0000287401007387 */ /* 0x000fe80000100a00 */
[----:B------:R1:W-:Y:S04]  /*0440*/  STL.64 [R1+0x30], R118 ;  /* 0x0000307601007387 */ /* 0x0003e80000100a00 */
[----:B----4-:R-:W-:Y:S04]  /*0450*/  STL.64 [R1+0x18], R120 ;  /* 0x0000187801007387 */ /* 0x010fe80000100a00 */
[----:B------:R4:W-:Y:S04]  /*0460*/  STL.64 [R1+0x20], R122 ;  /* 0x0000207a01007387 */ /* 0x0009e80000100a00 */
[----:B------:R-:W-:Y:S04]  /*0470*/  STL.64 [R1+0x8], R124 ;  /* 0x0000087c01007387 */ /* 0x000fe80000100a00 */
[----:B------:R0:W-:Y:S04]  /*0480*/  STL.64 [R1+0x10], R126 ;  /* 0x0000107e01007387 */ /* 0x0001e80000100a00 */
[----:B--2---:R2:W5:Y:S04]  /*0490*/  LDG.E.128 R108, desc[UR6][R4.64+0x1e00] ;  /* 0x001e0006046c7981 */ /* 0x004568000c1e1d00 */
[----:B---3--:R2:W5:Y:S04]  /*04a0*/  LDG.E.128 R112, desc[UR6][R6.64] ;  /* 0x0000000606707981 */ /* 0x008568000c1e1d00 */
[----:B-1----:R2:W5:Y:S04]  /*04b0*/  LDG.E.128 R116, desc[UR6][R6.64+0x200] ;  /* 0x0002000606747981 */ /* 0x002568000c1e1d00 */
[----:B----4-:R2:W5:Y:S04]  /*04c0*/  LDG.E.128 R120, desc[UR6][R6.64+0x400] ;  /* 0x0004000606787981 */ /* 0x010568000c1e1d00 */
[----:B0-----:R2:W5:Y:S01]  /*04d0*/  LDG.E.128 R124, desc[UR6][R6.64+0x600] ;  /* 0x00060006067c7981 */ /* 0x001562000c1e1d00 */
[----:B------:R-:W-:Y:S05]  /*04e0*/  BRA `(.L_x_64399) ;  /* 0x0000000400387947 */ /* 0x000fea0003800000 */
.L_x_64398:
[----:B------:R-:W2:Y:S08]  /*04f0*/  LDC.64 R2, c[0x0][0x3d0] ;  /* 0x0000f400ff027b82 */ /* 0x000eb00000000a00 */
[----:B------:R-:W3:Y:S01]  /*0500*/  LDC.64 R4, c[0x0][0x3e8] ;  /* 0x0000fa00ff047b82 */ /* 0x000ee20000000a00 */
[----:B--2---:R-:W-:-:S05]  /*0510*/  IMAD.WIDE.U32 R2, R176, 0x10, R2 ;  /* 0x00000010b0027825 */ /* 0x004fca00078e0002 */
[----:B0-----:R-:W2:Y:S01]  /*0520*/  LDG.E.128 R64, desc[UR6][R2.64] ;  /* 0x0000000602407981 */ /* 0x001ea2000c1e1d00 */
[----:B---3--:R-:W-:-:S03]  /*0530*/  IMAD.WIDE.U32 R4, R176, 0x10, R4 ;  /* 0x00000010b0047825 */ /* 0x008fc600078e0004 */
[----:B------:R-:W3:Y:S04]  /*0540*/  LDG.E.128 R60, desc[UR6][R2.64+0x200] ;  /* 0x00020006023c7981 */ /* 0x000ee8000c1e1d00 */
        /* <DEDUP_REMOVED lines=58> */
[----:B------:R1:W-:Y:S01]  /*08f0*/  STL.64 [R1+0x18], R52 ;  /* 0x0000183401007387 */ /* 0x0003e20000100a00 */
[----:B--2---:R-:W-:-:S03]  /*0900*/  CS2R R66, SRZ ;  /* 0x0000000000427805 */ /* 0x004fc6000001ff00 */
[----:B------:R2:W-:Y:S01]  /*0910*/  STL.64 [R1+0x20], R54 ;  /* 0x0000203601007387 */ /* 0x0005e20000100a00 */
[----:B------:R-:W-:Y:S02]  /*0920*/  CS2R R64, SRZ ;  /* 0x0000000000407805 */ /* 0x000fe4000001ff00 */
[----:B---3--:R-:W-:Y:S01]  /*0930*/  CS2R R62, SRZ ;  /* 0x00000000003e7805 */ /* 0x008fe2000001ff00 */
[----:B------:R3:W-:Y:S01]  /*0940*/  STL.64 [R1+0x8], R48 ;  /* 0x0000083001007387 */ /* 0x0007e20000100a00 */
[----:B------:R-:W-:Y:S02]  /*0950*/  CS2R R60, SRZ ;  /* 0x00000000003c7805 */ /* 0x000fe4000001ff00 */
[----:B----4-:R-:W-:Y:S02]  /*0960*/  CS2R R58, SRZ ;  /* 0x00000000003a7805 */ /* 0x010fe4000001ff00 */
[----:B------:R-:W-:Y:S01]  /*0970*/  CS2R R56, SRZ ;  /* 0x0000000000387805 */ /* 0x000fe2000001ff00 */
[----:B------:R4:W-:Y:S01]  /*0980*/  STL.64 [R1+0x10], R50 ;  /* 0x0000103201007387 */ /* 0x0009e20000100a00 */
[----:B-1----:R-:W-:-:S02]  /*0990*/  CS2R R52, SRZ ;  /* 0x0000000000347805 */ /* 0x002fc4000001ff00 */
[----:B--2---:R-:W-:Y:S02]  /*09a0*/  CS2R R54, SRZ ;  /* 0x0000000000367805 */ /* 0x004fe4000001ff00 */
[----:B---3--:R-:W-:Y:S02]  /*09b0*/  CS2R R48, SRZ ;  /* 0x0000000000307805 */ /* 0x008fe4000001ff00 */
[----:B0---4-:R-:W-:-:S07]  /*09c0*/  CS2R R50, SRZ ;  /* 0x0000000000327805 */ /* 0x011fce000001ff00 */
.L_x_64399:
[----:B------:R-:W0:Y:S01]  /*09d0*/  LDCU UR4, c[0x0][0x384] ;  /* 0x00007080ff0477ac */ /* 0x000e220008000800 */
[----:B------:R-:W1:Y:S01]  /*09e0*/  LDCU UR5, c[0x0][0x40c] ;  /* 0x00008180ff0577ac */ /* 0x000e620008000800 */
[----:B------:R-:W3:Y:S01]  /*09f0*/  LDCU.U8 UR10, c[0x0][0x410] ;  /* 0x00008200ff0a77ac */ /* 0x000ee20008000000 */
[----:B------:R-:W4:Y:S01]  /*0a00*/  LDCU UR11, c[0x0][0x448] ;  /* 0x00008900ff0b77ac */ /* 0x000f220008000800 */
[----:B------:R-:W1:Y:S01]  /*0a10*/  LDCU.64 UR8, c[0x0][0x3a0] ;  /* 0x00007400ff0877ac */ /* 0x000e620008000a00 */
[----:B0-----:R-:W-:-:S13]  /*0a20*/  ISETP.GE.AND P0, PT, R252, UR4, PT ;  /* 0x00000004fc007c0c */ /* 0x001fda000bf06270 */
[----:B-1-34-:R-:W-:Y:S05]  /*0a30*/  @P0 EXIT ;  /* 0x000000000000094d */ /* 0x01afea0003800000 */
.L_x_64450:
[----:B0-----:R-:W0:Y:S01]  /*0a40*/  LDC.64 R2, c[0x0][0x3f0] ;  /* 0x0000fc00ff027b82 */ /* 0x001e220000000a00 */
[----:B------:R-:W3:Y:S07]  /*0a50*/  LDL R186, [R1] ;  /* 0x0000000001ba7983 */ /* 0x000eee0000100800 */
[----:B--2---:R-:W1:Y:S08]  /*0a60*/  LDC.64 R4, c[0x0][0x3f8] ;  /* 0x0000fe00ff047b82 */ /* 0x004e700000000a00 */
[----:B------:R-:W2:Y:S01]  /*0a70*/  LDC R187, c[0x0][0x388] ;  /* 0x0000e200ffbb7b82 */ /* 0x000ea20000000800 */
[----:B0-----:R-:W-:-:S05]  /*0a80*/  IMAD.WIDE R2, R252, 0x4, R2 ;  /* 0x00000004fc027825 */ /* 0x001fca00078e0202 */
[----:B------:R-:W4:Y:S01]  /*0a90*/  LDG.E R6, desc[UR6][R2.64] ;  /* 0x0000000602067981 */ /* 0x000f22000c1e1900 */
[----:B-1----:R-:W-:-:S06]  /*0aa0*/  IMAD.WIDE R4, R252, 0x4, R4 ;  /* 0x00000004fc047825 */ /* 0x002fcc00078e0204 */
[----:B------:R-:W3:Y:S01]  /*0ab0*/  LDG.E R4, desc[UR6][R4.64] ;  /* 0x0000000604047981 */ /* 0x000ee2000c1e1900 */
[----:B----4-:R-:W-:-:S13]  /*0ac0*/  ISETP.GE.AND P1, PT, R6, 0x1, PT ;  /* 0x000000010600780c */ /* 0x010fda0003f26270 */
[----:B------:R-:W-:Y:S01]  /*0ad0*/  @P1 IADD3 R0, PT, PT, R6, -0x1, RZ ;  /* 0xffffffff06001810 */ /* 0x000fe20007ffe0ff */
[----:B------:R-:W0:Y:S04]  /*0ae0*/  @P1 LDC.64 R184, c[0x0][0x390] ;  /* 0x0000e400ffb81b82 */ /* 0x000e280000000a00 */
[----:B--2---:R-:W-:-:S05]  /*0af0*/  @P1 IMAD R0, R0, R187, RZ ;  /* 0x000000bb00001224 */ /* 0x004fca00078e02ff */
[----:B------:R-:W-:-:S04]  /*0b00*/  @P1 SHF.R.S32.HI R183, RZ, 0x1f, R0 ;  /* 0x0000001fffb71819 */ /* 0x000fc80000011400 */
[----:B------:R-:W-:Y:S01]  /*0b10*/  @P1 LEA.HI R183, R183, R0, RZ, 0x2 ;  /* 0x00000000b7b71211 */ /* 0x000fe200078f10ff */
[----:B------:R-:W-:-:S03]  /*0b20*/  HFMA2 R0, -RZ, RZ, 0, 0 ;  /* 0x00000000ff007431 */ /* 0x000fc600000001ff */
[----:B---3--:R-:W-:-:S05]  /*0b30*/  @P1 LEA.HI.SX32 R0, R183, R186, 0x1e ;  /* 0x000000bab7001211 */ /* 0x008fca00078ff2ff */
[----:B0-----:R-:W-:-:S05]  /*0b40*/  @P1 IMAD.WIDE.U32 R184, R0, 0x10, R184 ;  /* 0x0000001000b81825 */ /* 0x001fca00078e00b8 */
[----:B-----5:R0:W5:Y:S01]  /*0b50*/  @P1 LDG.E.128 R176, desc[UR6][R184.64] ;  /* 0x00000006b8b01981 */ /* 0x020162000c1e1d00 */
[----:B------:R-:W-:-:S03]  /*0b60*/  ISETP.NE.U32.AND P0, PT, RZ, UR8, PT ;  /* 0x00000008ff007c0c */ /* 0x000fc6000bf05070 */
[----:B------:R0:W-:Y:S01]  /*0b70*/  STL [R1+0x4], R4 ;  /* 0x0000040401007387 */ /* 0x0001e20000100800 */
[----:B------:R-:W-:Y:S01]  /*0b80*/  ISETP.NE.AND.EX P0, PT, RZ, UR9, PT, P0 ;  /* 0x00000009ff007c0c */ /* 0x000fe2000bf05300 */
[----:B------:R-:W-:-:S05]  /*0b90*/  IMAD R2, R252, R187, RZ ;  /* 0x000000bbfc027224 */ /* 0x000fca00078e02ff */
[----:B------:R-:W-:-:S04]  /*0ba0*/  SHF.R.S32.HI R3, RZ, 0x1f, R2 ;  /* 0x0000001fff037819 */ /* 0x000fc80000011402 */
[----:B------:R-:W-:-:S04]  /*0bb0*/  LEA.HI R2, R3, R2, RZ, 0x2 ;  /* 0x0000000203027211 */ /* 0x000fc800078f10ff */
[----:B------:R-:W-:Y:S01]  /*0bc0*/  LEA.HI.SX32 R2, R2, R186, 0x1e ;  /* 0x000000ba02027211 */ /* 0x000fe200078ff2ff */
[----:B0-----:R-:W-:Y:S06]  /*0bd0*/  @P0 BRA `(.L_x_64400) ;  /* 0x0000000000380947 */ /* 0x001fec0003800000 */
[----:B------:R-:W-:Y:S01]  /*0be0*/  ISETP.GT.AND P2, PT, R6, RZ, PT ;  /* 0x000000ff0600720c */ /* 0x000fe20003f44270 */
[----:B-----5:R-:W-:Y:S01]  /*0bf0*/  FMUL.FTZ R3, R176, UR5 ;  /* 0x00000005b0037c20 */ /* 0x020fe20008410000 */
[----:B------:R-:W-:Y:S01]  /*0c00*/  FMUL.FTZ R4, R177, UR5 ;  /* 0x00000005b1047c20 */ /* 0x000fe20008410000 */
[----:B------:R-:W-:Y:S01]  /*0c10*/  FMUL.FTZ R5, R178, UR5 ;  /* 0x00000005b2057c20 */ /* 0x000fe20008410000 */
[----:B------:R-:W-:Y:S01]  /*0c20*/  FMUL.FTZ R6, R179, UR5 ;  /* 0x00000005b3067c20 */ /* 0x000fe20008410000 */
[----:B------:R-:W-:Y:S01]  /*0c30*/  FMUL.FTZ R3, R3, R112 ;  /* 0x0000007003037220 */ /* 0x000fe20000410000 */
[----:B------:R-:W-:Y:S01]  /*0c40*/  FMUL.FTZ R4, R4, R113 ;  /* 0x0000007104047220 */ /* 0x000fe20000410000 */
[----:B------:R-:W-:Y:S01]  /*0c50*/  FMUL.FTZ R5, R5, R114 ;  /* 0x0000007205057220 */ /* 0x000fe20000410000 */
[----:B------:R-:W-:Y:S02]  /*0c60*/  FMUL.FTZ R6, R6, R115 ;  /* 0x0000007306067220 */ /* 0x000fe40000410000 */
[----:B------:R-:W-:-:S02]  /*0c70*/  FSEL R244, R3, RZ, P2 ;  /* 0x000000ff03f47208 */ /* 0x000fc40001000000 */
[----:B------:R-:W-:Y:S02]  /*0c80*/  FSEL R245, R4, RZ, P2 ;  /* 0x000000ff04f57208 */ /* 0x000fe40001000000 */
[----:B------:R-:W-:Y:S02]  /*0c90*/  FSEL R246, R5, RZ, P2 ;  /* 0x000000ff05f67208 */ /* 0x000fe40001000000 */
[----:B------:R-:W-:Y:S01]  /*0ca0*/  FSEL R183, R6, RZ, P2 ;  /* 0x000000ff06b77208 */ /* 0x000fe20001000000 */
[----:B------:R-:W-:Y:S06]  /*0cb0*/  BRA `(.L_x_64401) ;  /* 0x0000000000507947 */ /* 0x000fec0003800000 */
.L_x_64400:
[----:B------:R-:W0:Y:S02]  /*0cc0*/  LDC.64 R180, c[0x0][0x3a0] ;  /* 0x0000e800ffb47b82 */ /* 0x000e240000000a00 */
[----:B0-----:R-:W-:-:S06]  /*0cd0*/  IMAD.WIDE.U32 R180, R2, 0x10, R180 ;  /* 0x0000001002b47825 */ /* 0x001fcc00078e00b4 */
[----:B------:R-:W2:Y:S01]  /*0ce0*/  LDG.E.128 R180, desc[UR6][R180.64] ;  /* 0x00000006b4b47981 */ /* 0x000ea2000c1e1d00 */
[----:B------:R-:W-:-:S13]  /*0cf0*/  ISETP.GT.AND P2, PT, R6, RZ, PT ;  /* 0x000000ff0600720c */ /* 0x000fda0003f44270 */
[----:B------:R-:W0:Y:S08]  /*0d00*/  @P2 LDC R3, c[0x0][0x40c] ;  /* 0x00010300ff032b82 */ /* 0x000e300000000800 */
[----:B------:R-:W1:Y:S08]  /*0d10*/  @P2 LDC R4, c[0x0][0x40c] ;  /* 0x00010300ff042b82 */ /* 0x000e700000000800 */
[----:B------:R-:W3:Y:S08]  /*0d20*/  @P2 LDC R5, c[0x0][0x40c] ;  /* 0x00010300ff052b82 */ /* 0x000ef00000000800 */
[----:B------:R-:W4:Y:S01]  /*0d30*/  @P2 LDC R6, c[0x0][0x40c] ;  /* 0x00010300ff062b82 */ /* 0x000f220000000800 */
[----:B0----5:R-:W-:Y:S01]  /*0d40*/  @P2 FMUL.FTZ R3, R176, R3 ;  /* 0x00000003b0032220 */ /* 0x021fe20000410000 */
[----:B-1----:R-:W-:Y:S01]  /*0d50*/  @P2 FMUL.FTZ R4, R177, R4 ;  /* 0x00000004b1042220 */ /* 0x002fe20000410000 */
[----:B---3--:R-:W-:Y:S01]  /*0d60*/  @P2 FMUL.FTZ R5, R178, R5 ;  /* 0x00000005b2052220 */ /* 0x008fe20000410000 */
        /* <DEDUP_REMOVED lines=8> */
[----:B------:R-:W-:-:S07]  /*0df0*/  @P2 FFMA.FTZ R183, R6, R115, R183 ;  /* 0x0000007306b72223 */ /* 0x000fce00000100b7 */
.L_x_64401:
[----:B------:R-:W0:Y:S01]  /*0e00*/  LDC.64 R192, c[0x0][0x3a8] ;  /* 0x0000ea00ffc07b82 */ /* 0x000e220000000a00 */
[----:B------:R-:W-:Y:S02]  /*0e10*/  IADD3 R191, PT, PT, R2, 0x20, RZ ;  /* 0x0000002002bf7810 */ /* 0x000fe40007ffe0ff */
[----:B------:R-:W-:Y:S02]  /*0e20*/  MOV R247, R183 ;  /* 0x000000b700f77202 */ /* 0x000fe40000000f00 */
[----:B------:R-:W-:-:S03]  /*0e30*/  @P1 IADD3 R3, PT, PT, R0, 0x20, RZ ;  /* 0x0000002000031810 */ /* 0x000fc60007ffe0ff */
[----:B------:R-:W1:Y:S08]  /*0e40*/  @P0 LDC.64 R4, c[0x0][0x3a0] ;  /* 0x0000e800ff040b82 */ /* 0x000e700000000a00 */
[----:B------:R-:W2:Y:S01]  /*0e50*/  @P1 LDC.64 R186, c[0x0][0x390] ;  /* 0x0000e400ffba1b82 */ /* 0x000ea20000000a00 */
[----:B0-----:R-:W-:-:S05]  /*0e60*/  IMAD.WIDE.U32 R184, R2, 0x10, R192 ;  /* 0x0000001002b87825 */ /* 0x001fca00078e00c0 */
[----:B------:R0:W-:Y:S01]  /*0e70*/  STG.E.128 desc[UR6][R184.64], R244 ;  /* 0x000000f4b8007986 */ /* 0x0001e2000c101d06 */
[----:B-1----:R-:W-:-:S06]  /*0e80*/  @P0 IMAD.WIDE.U32 R4, R191, 0x10, R4 ;  /* 0x00000010bf040825 */ /* 0x002fcc00078e0004 */
[----:B------:R-:W3:Y:S01]  /*0e90*/  @P0 LDG.E.128 R4, desc[UR6][R4.64] ;  /* 0x0000000604040981 */ /* 0x000ee2000c1e1d00 */
[----:B--2---:R-:W-:-:S05]  /*0ea0*/  @P1 IMAD.WIDE.U32 R186, R3, 0x10, R186 ;  /* 0x0000001003ba1825 */ /* 0x004fca00078e00ba */
[----:B------:R0:W5:Y:S01]  /*0eb0*/  @P1 LDG.E.128 R176, desc[UR6][R186.64] ;  /* 0x00000006bab01981 */ /* 0x000162000c1e1d00 */
[----:B------:R-:W-:Y:S01]  /*0ec0*/  BSSY.RECONVERGENT B0, `(.L_x_64402) ;  /* 0x0000022000007945 */ /* 0x000fe20003800200 */
[----:B---3--:R-:W-:Y:S02]  /*0ed0*/  @P0 MOV R182, R6 ;  /* 0x0000000600b60202 */ /* 0x008fe40000000f00 */
[----:B------:R-:W-:Y:S02]  /*0ee0*/  @P0 MOV R181, R5 ;  /* 0x0000000500b50202 */ /* 0x000fe40000000f00 */
[----:B------:R-:W-:Y:S01]  /*0ef0*/  @P0 MOV R180, R4 ;  /* 0x0000000400b40202 */ /* 0x000fe20000000f00 */
[----:B0-----:R-:W-:Y:S06]  /*0f00*/  @!P0 BRA `(.L_x_64403) ;  /* 0x0000000000448947 */ /* 0x001fec0003800000 */
[----:B------:R-:W0:Y:S01]  /*0f10*/  @P2 LDC R3, c[0x0][0x40c] ;  /* 0x00010300ff032b82 */ /* 0x000e220000000800 */
[----:B------:R-:W-:Y:S02]  /*0f20*/  MOV R240, R180 ;  /* 0x000000b400f07202 */ /* 0x000fe40000000f00 */
[----:B------:R-:W-:Y:S02]  /*0f30*/  MOV R241, R181 ;  /* 0x000000b500f17202 */ /* 0x000fe40000000f00 */
[----:B------:R-:W-:Y:S02]  /*0f40*/  MOV R242, R182 ;  /* 0x000000b600f27202 */ /* 0x000fe40000000f00 */
[----:B------:R-:W-:Y:S01]  /*0f50*/  MOV R243, R7 ;  /* 0x0000000700f37202 */ /* 0x000fe20000000f00 */
[----:B------:R-:W1:Y:S08]  /*0f60*/  @P2 LDC R4, c[0x0][0x40c] ;  /* 0x00010300ff042b82 */ /* 0x000e700000000800 */
[----:B------:R-:W2:Y:S01]  /*0f70*/  @P2 LDC R5, c[0x0][0x40c] ;  /* 0x00010300ff052b82 */ /* 0x000ea20000000800 */
[----:B0----5:R-:W-:-:S04]  /*0f80*/  @P2 FMUL.FTZ R3, R176, R3 ;  /* 0x00000003b0032220 */ /* 0x021fc80000410000 */
[----:B------:R-:W-:Y:S01]  /*0f90*/  @P2 FFMA.FTZ R240, R3, R116, R180 ;  /* 0x0000007403f02223 */ /* 0x000fe200000100b4 */
[----:B-1----:R-:W-:-:S04]  /*0fa0*/  @P2 FMUL.FTZ R4, R177, R4 ;  /* 0x00000004b1042220 */ /* 0x002fc80000410000 */
[----:B------:R-:W-:Y:S01]  /*0fb0*/  @P2 FFMA.FTZ R241, R4, R117, R181 ;  /* 0x0000007504f12223 */ /* 0x000fe200000100b5 */
[----:B--2---:R-:W-:-:S04]  /*0fc0*/  @P2 FMUL.FTZ R5, R178, R5 ;  /* 0x00000005b2052220 */ /* 0x004fc80000410000 */
[----:B------:R-:W-:Y:S01]  /*0fd0*/  @P2 FFMA.FTZ R242, R5, R118, R182 ;  /* 0x0000007605f22223 */ /* 0x000fe200000100b6 */
[----:B------:R-:W-:Y:S06]  /*0fe0*/  @!P2 BRA `(.L_x_64404) ;  /* 0x00000000003ca947 */ /* 0x000fec0003800000 */
[----:B------:R-:W-:-:S04]  /*0ff0*/  FMUL.FTZ R4, R179, UR5 ;  /* 0x00000005b3047c20 */ /* 0x000fc80008410000 */
[----:B------:R-:W-:Y:S01]  /*1000*/  FFMA.FTZ R243, R4, R119, R7 ;  /* 0x0000007704f37223 */ /* 0x000fe20000010007 */
[----:B------:R-:W-:Y:S06]  /*1010*/  BRA `(.L_x_64404) ;  /* 0x0000000000307947 */ /* 0x000fec0003800000 */
.L_x_64403:
        /* <DEDUP_REMOVED lines=8> */
[----:B------:R-:W-:Y:S02]  /*10a0*/  FSEL R240, R240, RZ, P2 ;  /* 0x000000fff0f07208 */ /* 0x000fe40001000000 */
[----:B------:R-:W-:-:S02]  /*10b0*/  FSEL R241, R241, RZ, P2 ;  /* 0x000000fff1f17208 */ /* 0x000fc40001000000 */
[----:B------:R-:W-:Y:S02]  /*10c0*/  FSEL R242, R242, RZ, P2 ;  /* 0x000000fff2f27208 */ /* 0x000fe40001000000 */
[----:B------:R-:W-:-:S07]  /*10d0*/  FSEL R243, R243, RZ, P2 ;  /* 0x000000fff3f37208 */ /* 0x000fce0001000000 */
.L_x_64404:
[----:B------:R-:W-:Y:S05]  /*10e0*/  BSYNC.RECONVERGENT B0 ;  /* 0x0000000000007941 */ /* 0x000fea0003800200 */
.L_x_64402:
[----:B------:R-:W0:Y:S01]  /*10f0*/  @P0 LDC.64 R184, c[0x0][0x3a0] ;  /* 0x0000e800ffb80b82 */ /* 0x000e220000000a00 */
[----:B------:R-:W-:Y:S01]  /*1100*/  IADD3 R3, PT, PT, R2, 0x40, RZ ;  /* 0x0000004002037810 */ /* 0x000fe20007ffe0ff */
[----:B------:R-:W-:Y:S01]  /*1110*/  IMAD.WIDE.U32 R4, R191, 0x10, R192 ;  /* 0x00000010bf047825 */ /* 0x000fe200078e00c0 */
[----:B------:R-:W-:-:S04]  /*1120*/  @P1 IADD3 R191, PT, PT, R0, 0x40, RZ ;  /* 0x0000004000bf1810 */ /* 0x000fc80007ffe0ff */
[----:B------:R1:W-:Y:S01]  /*1130*/  STG.E.128 desc[UR6][R4.64], R240 ;  /* 0x000000f004007986 */ /* 0x0003e2000c101d06 */
[----:B------:R-:W2:Y:S01]  /*1140*/  @P1 LDC.64 R188, c[0x0][0x390] ;  /* 0x0000e400ffbc1b82 */ /* 0x000ea20000000a00 */
[----:B0-----:R-:W-:-:S06]  /*1150*/  @P0 IMAD.WIDE.U32 R184, R3, 0x10, R184 ;  /* 0x0000001003b80825 */ /* 0x001fcc00078e00b8 */
[----:B------:R-:W3:Y:S01]  /*1160*/  @P0 LDG.E.128 R184, desc[UR6][R184.64] ;  /* 0x00000006b8b80981 */ /* 0x000ee2000c1e1d00 */
[----:B--2---:R-:W-:-:S05]  /*1170*/  @P1 IMAD.WIDE.U32 R188, R191, 0x10, R188 ;  /* 0x00000010bfbc1825 */ /* 0x004fca00078e00bc */
[----:B------:R1:W5:Y:S01]  /*1180*/  @P1 LDG.E.128 R176, desc[UR6][R188.64] ;  /* 0x00000006bcb01981 */ /* 0x000362000c1e1d00 */
[----:B------:R-:W-:Y:S01]  /*1190*/  BSSY.RECONVERGENT B0, `(.L_x_64405) ;  /* 0x0000023000007945 */ /* 0x000fe20003800200 */
[----:B---3--:R-:W-:Y:S02]  /*11a0*/  @P0 MOV R7, R187 ;  /* 0x000000bb00070202 */ /* 0x008fe40000000f00 */
[----:B------:R-:W-:Y:S02]  /*11b0*/  @P0 MOV R182, R186 ;  /* 0x000000ba00b60202 */ /* 0x000fe40000000f00 */
[----:B------:R-:W-:Y:S02]  /*11c0*/  @P0 MOV R181, R185 ;  /* 0x000000b900b50202 */ /* 0x000fe40000000f00 */
[----:B------:R-:W-:Y:S01]  /*11d0*/  @P0 MOV R180, R184 ;  /* 0x000000b800b40202 */ /* 0x000fe20000000f00 */
[----:B-1----:R-:W-:Y:S06]  /*11e0*/  @!P0 BRA `(.L_x_64406) ;  /* 0x0000000000448947 */ /* 0x002fec0003800000 */
        /* <DEDUP_REMOVED lines=17> */
.L_x_64406:
        /* <DEDUP_REMOVED lines=12> */
.L_x_64407:
[----:B------:R-:W-:Y:S05]  /*13c0*/  BSYNC.RECONVERGENT B0 ;  /* 0x0000000000007941 */ /* 0x000fea0003800200 */
.L_x_64405:
        /* <DEDUP_REMOVED lines=33> */
.L_x_64409:
        /* <DEDUP_REMOVED lines=12> */
.L_x_64410:
[----:B------:R-:W-:Y:S05]  /*16a0*/  BSYNC.RECONVERGENT B0 ;  /* 0x0000000000007941 */ /* 0x000fea0003800200 */
.L_x_64408:
        /* <DEDUP_REMOVED lines=33> */
.L_x_64412:
        /* <DEDUP_REMOVED lines=12> */
.L_x_64413:
[----:B------:R-:W-:Y:S05]  /*1980*/  BSYNC.RECONVERGENT B0 ;  /* 0x0000000000007941 */ /* 0x000fea0003800200 */
.L_x_64411:
[----:B------:R-:W0:Y:S01]  /*1990*/  LDC.64 R190, c[0x0][0x3a8] ;  /* 0x0000ea00ffbe7b82 */ /* 0x000e220000000a00 */
[----:B------:R-:W-:-:S07]  /*19a0*/  @P0 IADD3 R187, PT, PT, R2, 0xa0, RZ ;  /* 0x000000a002bb0810 */ /* 0x000fce0007ffe0ff */
[----:B------:R-:W1:Y:S08]  /*19b0*/  @P0 LDC.64 R184, c[0x0][0x3a0] ;  /* 0x0000e800ffb80b82 */ /* 0x000e700000000a00 */
[----:B------:R-:W2:Y:S01]  /*19c0*/  @P1 LDC.64 R4, c[0x0][0x390] ;  /* 0x0000e400ff041b82 */ /* 0x000ea20000000a00 */
[----:B0-----:R-:W-:Y:S01]  /*19d0*/  IMAD.WIDE.U32 R188, R3, 0x10, R190 ;  /* 0x0000001003bc7825 */ /* 0x001fe200078e00be */
[----:B------:R-:W-:-:S04]  /*19e0*/  @P1 IADD3 R3, PT, PT, R0, 0xa0, RZ ;  /* 0x000000a000031810 */ /* 0x000fc80007ffe0ff */
        /* <DEDUP_REMOVED lines=28> */
.L_x_64415:
        /* <DEDUP_REMOVED lines=12> */
.L_x_64416:
[----:B------:R-:W-:Y:S05]  /*1c70*/  BSYNC.RECONVERGENT B0 ;  /* 0x0000000000007941 */ /* 0x000fea0003800200 */
.L_x_64414:
[----:B------:R-:W0:Y:S01]  /*1c80*/  @P0 LDC.64 R184, c[0x0][0x3a0] ;  /* 0x0000e800ffb80b82 */ /* 0x000e220000000a00 */
[C---:B------:R-:W-:Y:S02]  /*1c90*/  @P0 IADD3 R3, PT, PT, R2.reuse, 0xc0, RZ ;  /* 0x000000c002030810 */ /* 0x040fe40007ffe0ff */
[----:B------:R-:W-:-:S05]  /*1ca0*/  IADD3 R188, PT, PT, R2, 0xa0, RZ ;  /* 0x000000a002bc7810 */ /* 0x000fca0007ffe0ff */
[----:B------:R-:W1:Y:S01]  /*1cb0*/  @P1 LDC.64 R4, c[0x0][0x390] ;  /* 0x0000e400ff041b82 */ /* 0x000e620000000a00 */
[----:B------:R-:W-:-:S05]  /*1cc0*/  IMAD.WIDE.U32 R188, R188, 0x10, R190 ;  /* 0x00000010bcbc7825 */ /* 0x000fca00078e00be */
[----:B------:R2:W-:Y:S01]  /*1cd0*/  STG.E.128 desc[UR6][R188.64], R224 ;  /* 0x000000e0bc007986 */ /* 0x0005e2000c101d06 */
[----:B0-----:R-:W-:Y:S01]  /*1ce0*/  @P0 IMAD.WIDE.U32 R184, R3, 0x10, R184 ;  /* 0x0000001003b80825 */ /* 0x001fe200078e00b8 */
[----:B------:R-:W-:-:S05]  /*1cf0*/  @P1 IADD3 R3, PT, PT, R0, 0xc0, RZ ;  /* 0x000000c000031810 */ /* 0x000fca0007ffe0ff */
[----:B------:R-:W3:Y:S01]  /*1d00*/  @P0 LDG.E.128 R184, desc[UR6][R184.64] ;  /* 0x00000006b8b80981 */ /* 0x000ee2000c1e1d00 */
[----:B-1----:R-:W-:-:S05]  /*1d10*/  @P1 IMAD.WIDE.U32 R4, R3, 0x10, R4 ;  /* 0x0000001003041825 */ /* 0x002fca00078e0004 */
[----:B------:R2:W5:Y:S01]  /*1d20*/  @P1 LDG.E.128 R176, desc[UR6][R4.64] ;  /* 0x0000000604b01981 */ /* 0x000562000c1e1d00 */
[----:B------:R-:W-:Y:S01]  /*1d30*/  BSSY.RECONVERGENT B0, `(.L_x_64417) ;  /* 0x0000023000007945 */ /* 0x000fe20003800200 */
[----:B---3--:R-:W-:Y:S02]  /*1d40*/  @P0 MOV R7, R187 ;  /* 0x000000bb00070202 */ /* 0x008fe40000000f00 */
[----:B------:R-:W-:Y:S02]  /*1d50*/  @P0 MOV R182, R186 ;  /* 0x000000ba00b60202 */ /* 0x000fe40000000f00 */
[----:B------:R-:W-:Y:S02]  /*1d60*/  @P0 MOV R181, R185 ;  /* 0x000000b900b50202 */ /* 0x000fe40000000f00 */
[----:B------:R-:W-:Y:S01]  /*1d70*/  @P0 MOV R180, R184 ;  /* 0x000000b800b40202 */ /* 0x000fe20000000f00 */
[----:B--2---:R-:W-:Y:S06]  /*1d80*/  @!P0 BRA `(.L_x_64418) ;  /* 0x0000000000448947 */ /* 0x004fec0003800000 */
        /* <DEDUP_REMOVED lines=17> */
.L_x_64418:
        /* <DEDUP_REMOVED lines=12> */
.L_x_64419:
[----:B------:R-:W-:Y:S05]  /*1f60*/  BSYNC.RECONVERGENT B0 ;  /* 0x0000000000007941 */ /* 0x000fea0003800200 */
.L_x_64417:
        /* <DEDUP_REMOVED lines=34> */
.L_x_64421:
        /* <DEDUP_REMOVED lines=12> */
.L_x_64422:
[----:B------:R-:W-:Y:S05]  /*2250*/  BSYNC.RECONVERGENT B0 ;  /* 0x0000000000007941 */ /* 0x000fea0003800200 */
.L_x_64420:
        /* <DEDUP_REMOVED lines=8> */
[----:B-1----:R-:W-:Y:S01]  /*22e0*/  @P1 IMAD.WIDE.U32 R4, R3, 0x10, R4 ;  /* 0x0000001003041825 */ /* 0x002fe200078e0004 */
[----:B--2---:R-:W2:Y:S04]  /*22f0*/  @P0 LDG.E.128 R184, desc[UR6][R184.64] ;  /* 0x00000006b8b80981 */ /* 0x004ea8000c1e1d00 */
[----:B------:R0:W5:Y:S01]  /*2300*/  @P1 LDG.E.128 R176, desc[UR6][R4.64] ;  /* 0x0000000604b01981 */ /* 0x000162000c1e1d00 */
[----:B------:R-:W-:Y:S01]  /*2310*/  BSSY.RECONVERGENT B0, `(.L_x_64423) ;  /* 0x0000023000007945 */ /* 0x000fe20003800200 */
[----:B--2---:R-:W-:Y:S02]  /*2320*/  @P0 MOV R7, R187 ;  /* 0x000000bb00070202 */ /* 0x004fe40000000f00 */
[----:B------:R-:W-:Y:S02]  /*2330*/  @P0 MOV R182, R186 ;  /* 0x000000ba00b60202 */ /* 0x000fe40000000f00 */
[----:B------:R-:W-:-:S02]  /*2340*/  @P0 MOV R181, R185 ;  /* 0x000000b900b50202 */ /* 0x000fc40000000f00 */
        /* <DEDUP_REMOVED lines=19> */
.L_x_64424:
        /* <DEDUP_REMOVED lines=12> */
.L_x_64425:
[----:B------:R-:W-:Y:S05]  /*2540*/  BSYNC.RECONVERGENT B0 ;  /* 0x0000000000007941 */ /* 0x000fea0003800200 */
.L_x_64423:
[----:B------:R-:W0:Y:S01]  /*2550*/  @P0 LDC.64 R4, c[0x0][0x3a0] ;  /* 0x0000e800ff040b82 */ /* 0x000e220000000a00 */
[C---:B------:R-:W-:Y:S02]  /*2560*/  IADD3 R184, PT, PT, R2.reuse, 0x100, RZ ;  /* 0x0000010002b87810 */ /* 0x040fe40007ffe0ff */
[----:B------:R-:W-:-:S03]  /*2570*/  @P0 IADD3 R3, PT, PT, R2, 0x120, RZ ;  /* 0x0000012002030810 */ /* 0x000fc60007ffe0ff */
[----:B------:R-:W-:-:S05]  /*2580*/  IMAD.WIDE.U32 R184, R184, 0x10, R190 ;  /* 0x00000010b8b87825 */ /* 0x000fca00078e00be */
[----:B------:R1:W-:Y:S01]  /*2590*/  STG.E.128 desc[UR6][R184.64], R212 ;  /* 0x000000d4b8007986 */ /* 0x0003e2000c101d06 */
[----:B0-----:R-:W-:-:S05]  /*25a0*/  @P0 IMAD.WIDE.U32 R4, R3, 0x10, R4 ;  /* 0x0000001003040825 */ /* 0x001fca00078e0004 */
[----:B-1----:R0:W2:Y:S01]  /*25b0*/  @P0 LDG.E.128 R184, desc[UR6][R4.64] ;  /* 0x0000000604b80981 */ /* 0x0020a2000c1e1d00 */
[----:B------:R-:W-:Y:S01]  /*25c0*/  @P1 IADD3 R3, PT, PT, R0, 0x120, RZ ;  /* 0x0000012000031810 */ /* 0x000fe20007ffe0ff */
[----:B0-----:R-:W0:Y:S04]  /*25d0*/  @P1 LDC.64 R4, c[0x0][0x390] ;  /* 0x0000e400ff041b82 */ /* 0x001e280000000a00 */
        /* <DEDUP_REMOVED lines=25> */
.L_x_64427:
        /* <DEDUP_REMOVED lines=12> */
.L_x_64428:
[----:B------:R-:W-:Y:S05]  /*2830*/  BSYNC.RECONVERGENT B0 ;  /* 0x0000000000007941 */ /* 0x000fea0003800200 */
.L_x_64426:
[C---:B------:R-:W-:Y:S02]  /*2840*/  IADD3 R4, PT, PT, R2.reuse, 0x120, RZ ;  /* 0x0000012002047810 */ /* 0x040fe40007ffe0ff */
[----:B------:R-:W-:-:S03]  /*2850*/  @P0 IADD3 R3, PT, PT, R2, 0x140, RZ ;  /* 0x0000014002030810 */ /* 0x000fc60007ffe0ff */
[----:B------:R-:W-:-:S05]  /*2860*/  IMAD.WIDE.U32 R4, R4, 0x10, R190 ;  /* 0x0000001004047825 */ /* 0x000fca00078e00be */
[----:B------:R0:W-:Y:S02]  /*2870*/  STG.E.128 desc[UR6][R4.64], R196 ;  /* 0x000000c404007986 */ /* 0x0001e4000c101d06 */
[----:B0-----:R-:W0:Y:S02]  /*2880*/  @P0 LDC.64 R4, c[0x0][0x3a0] ;  /* 0x0000e800ff040b82 */ /* 0x001e240000000a00 */
[----:B0-----:R-:W-:-:S05]  /*2890*/  @P0 IMAD.WIDE.U32 R4, R3, 0x10, R4 ;  /* 0x0000001003040825 */ /* 0x001fca00078e0004 */
[----:B------:R0:W2:Y:S01]  /*28a0*/  @P0 LDG.E.128 R184, desc[UR6][R4.64] ;  /* 0x0000000604b80981 */ /* 0x0000a2000c1e1d00 */
        /* <DEDUP_REMOVED lines=15> */
[----:B------:R-:W1:Y:S01]  /*29a0*/  @P2 LDC R4, c[0x0][0x40c] ;  /* 0x00010300ff042b82 */ /* 0x000e620000000800 */
[----:B0----5:R-:W-:-:S04]  /*29b0*/  @P2 FMUL.FTZ R3, R176, R3 ;  /* 0x00000003b0032220 */ /* 0x021fc80000410000 */
[----:B------:R-:W-:-:S03]  /*29c0*/  @P2 FFMA.FTZ R208, R3, R152, R180 ;  /* 0x0000009803d02223 */ /* 0x000fc600000100b4 */
[----:B------:R-:W0:Y:S01]  /*29d0*/  @P2 LDC R3, c[0x0][0x40c] ;  /* 0x00010300ff032b82 */ /* 0x000e220000000800 */
[----:B-1----:R-:W-:-:S04]  /*29e0*/  @P2 FMUL.FTZ R4, R177, R4 ;  /* 0x00000004b1042220 */ /* 0x002fc80000410000 */
[----:B------:R-:W-:Y:S01]  /*29f0*/  @P2 FFMA.FTZ R209, R4, R153, R181 ;  /* 0x0000009904d12223 */ /* 0x000fe200000100b5 */
[----:B0-----:R-:W-:-:S04]  /*2a00*/  @P2 FMUL.FTZ R3, R178, R3 ;  /* 0x00000003b2032220 */ /* 0x001fc80000410000 */
[----:B------:R-:W-:Y:S01]  /*2a10*/  @P2 FFMA.FTZ R210, R3, R154, R182 ;  /* 0x0000009a03d22223 */ /* 0x000fe200000100b6 */
[----:B------:R-:W-:Y:S06]  /*2a20*/  @!P2 BRA `(.L_x_64431) ;  /* 0x00000000003ca947 */ /* 0x000fec0003800000 */
[----:B------:R-:W-:-:S04]  /*2a30*/  FMUL.FTZ R4, R179, UR5 ;  /* 0x00000005b3047c20 */ /* 0x000fc80008410000 */
[----:B------:R-:W-:Y:S01]  /*2a40*/  FFMA.FTZ R211, R4, R155, R7 ;  /* 0x0000009b04d37223 */ /* 0x000fe20000010007 */
[----:B------:R-:W-:Y:S06]  /*2a50*/  BRA `(.L_x_64431) ;  /* 0x0000000000307947 */ /* 0x000fec0003800000 */
.L_x_64430:
        /* <DEDUP_REMOVED lines=12> */
.L_x_64431:
[----:B------:R-:W-:Y:S05]  /*2b20*/  BSYNC.RECONVERGENT B0 ;  /* 0x0000000000007941 */ /* 0x000fea0003800200 */
.L_x_64429:
        /* <DEDUP_REMOVED lines=34> */
.L_x_64433:
        /* <DEDUP_REMOVED lines=12> */
.L_x_64434:
[----:B------:R-:W-:Y:S05]  /*2e10*/  BSYNC.RECONVERGENT B0 ;  /* 0x0000000000007941 */ /* 0x000fea0003800200 */
.L_x_64432:
[----:B------:R-:W-:-:S05]  /*2e20*/  IADD3 R3, PT, PT, R2, 0x160, RZ ;  /* 0x0000016002037810 */ /* 0x000fca0007ffe0ff */
[----:B------:R-:W-:Y:S01]  /*2e30*/  IMAD.WIDE.U32 R4, R3, 0x10, R190 ;  /* 0x0000001003047825 */ /* 0x000fe200078e00be */
[----:B------:R-:W-:-:S04]  /*2e40*/  @P0 IADD3 R3, PT, PT, R2, 0x180, RZ ;  /* 0x0000018002030810 */ /* 0x000fc80007ffe0ff */
        /* <DEDUP_REMOVED lines=31> */
.L_x_64436:
        /* <DEDUP_REMOVED lines=12> */
.L_x_64437:
[----:B------:R-:W-:Y:S05]  /*3100*/  BSYNC.RECONVERGENT B0 ;  /* 0x0000000000007941 */ /* 0x000fea0003800200 */
.L_x_64435:
        /* <DEDUP_REMOVED lines=34> */
.L_x_64439:
        /* <DEDUP_REMOVED lines=12> */
.L_x_64440:
[----:B------:R-:W-:Y:S05]  /*33f0*/  BSYNC.RECONVERGENT B0 ;  /* 0x0000000000007941 */ /* 0x000fea0003800200 */
.L_x_64438:
        /* <DEDUP_REMOVED lines=34> */
.L_x_64442:
        /* <DEDUP_REMOVED lines=12> */
.L_x_64443:
[----:B------:R-:W-:Y:S05]  /*36e0*/  BSYNC.RECONVERGENT B0 ;  /* 0x0000000000007941 */ /* 0x000fea0003800200 */
.L_x_64441:
[----:B------:R-:W0:Y:S01]  /*36f0*/  LDC.64 R4, c[0x0][0x3a8] ;  /* 0x0000ea00ff047b82 */ /* 0x000e220000000a00 */
[----:B------:R-:W-:Y:S02]  /*3700*/  IADD3 R3, PT, PT, R2, 0x1c0, RZ ;  /* 0x000001c002037810 */ /* 0x000fe40007ffe0ff */
[----:B------:R-:W-:-:S03]  /*3710*/  @P1 IADD3 R0, PT, PT, R0, 0x1e0, RZ ;  /* 0x000001e000001810 */ /* 0x000fc60007ffe0ff */
[----:B0-----:R-:W-:-:S05]  /*3720*/  IMAD.WIDE.U32 R4, R3, 0x10, R4 ;  /* 0x0000001003047825 */ /* 0x001fca00078e0004 */
[----:B------:R0:W-:Y:S02]  /*3730*/  STG.E.128 desc[UR6][R4.64], R188 ;  /* 0x000000bc04007986 */ /* 0x0001e4000c101d06 */
[----:B0-----:R-:W0:Y:S02]  /*3740*/  @P1 LDC.64 R4, c[0x0][0x390] ;  /* 0x0000e400ff041b82 */ /* 0x001e240000000a00 */
[----:B0-----:R-:W-:-:S05]  /*3750*/  @P1 IMAD.WIDE.U32 R4, R0, 0x10, R4 ;  /* 0x0000001000041825 */ /* 0x001fca00078e0004 */
[----:B------:R0:W5:Y:S01]  /*3760*/  @P1 LDG.E.128 R176, desc[UR6][R4.64] ;  /* 0x0000000604b01981 */ /* 0x000162000c1e1d00 */
[----:B------:R-:W-:Y:S01]  /*3770*/  IADD3 R2, PT, PT, R2, 0x1e0, RZ ;  /* 0x000001e002027810 */ /* 0x000fe20007ffe0ff */
[----:B0-----:R-:W0:Y:S04]  /*3780*/  @P0 LDC.64 R4, c[0x0][0x3a0] ;  /* 0x0000e800ff040b82 */ /* 0x001e280000000a00 */
        /* <DEDUP_REMOVED lines=25> */
.L_x_64445:
        /* <DEDUP_REMOVED lines=12> */
.L_x_64446:
[----:B------:R-:W-:Y:S05]  /*39e0*/  BSYNC.RECONVERGENT B0 ;  /* 0x0000000000007941 */ /* 0x000fea0003800200 */
.L_x_64444:
[----:B------:R-:W-:Y:S01]  /*39f0*/  FADD.FTZ R0, RZ, R244 ;  /* 0x000000f4ff007221 */ /* 0x000fe20000010000 */
[----:B------:R-:W0:Y:S01]  /*3a00*/  LDC.64 R4, c[0x0][0x3a8] ;  /* 0x0000ea00ff047b82 */ /* 0x000e220000000a00 */
[----:B------:R-:W-:Y:S02]  /*3a10*/  UMOV UR4, 0xffffffff ;  /* 0xffffffff00047882 */ /* 0x000fe40000000000 */
[----:B------:R-:W-:-:S04]  /*3a20*/  FADD.FTZ R0, R0, R245 ;  /* 0x000000f500007221 */ /* 0x000fc80000010000 */
[----:B------:R-:W-:-:S04]  /*3a30*/  FADD.FTZ R0, R0, R246 ;  /* 0x000000f600007221 */ /* 0x000fc80000010000 */
[----:B------:R-:W-:-:S04]  /*3a40*/  FADD.FTZ R0, R0, R183 ;  /* 0x000000b700007221 */ /* 0x000fc80000010000 */
[----:B------:R-:W-:-:S04]  /*3a50*/  FADD.FTZ R0, R0, R240 ;  /* 0x000000f000007221 */ /* 0x000fc80000010000 */
[----:B------:R-:W-:-:S04]  /*3a60*/  FADD.FTZ R0, R0, R241 ;  /* 0x000000f100007221 */ /* 0x000fc80000010000 */
[----:B------:R-:W-:Y:S01]  /*3a70*/  FADD.FTZ R0, R0, R242 ;  /* 0x000000f200007221 */ /* 0x000fe20000010000 */
[----:B0-----:R-:W-:Y:S02]  /*3a80*/  IMAD.WIDE.U32 R2, R2, 0x10, R4 ;  /* 0x0000001002027825 */ /* 0x001fe400078e0004 */
[----:B------:R-:W0:Y:S02]  /*3a90*/  S2R R4, SR_TID.X ;  /* 0x0000000000047919 */ /* 0x000e240000002100 */
        /* <DEDUP_REMOVED lines=209> */
.L_x_64462:
[----:B-1----:R-:W-:Y:S01]  /*47b0*/  FADD.FTZ R0, R4, R0 ;  /* 0x0000000004007221 */ /* 0x002fe20000010000 */
[----:B------:R-:W1:Y:S01]  /*47c0*/  @!P0 LDC.64 R2, c[0x0][0x3c0] ;  /* 0x0000f000ff028b82 */ /* 0x000e620000000a00 */
[----:B0-----:R-:W2:Y:S01]  /*47d0*/  LDL R4, [R1+0x4] ;  /* 0x0000040001047983 */ /* 0x001ea20000100800 */
[----:B------:R-:W-:Y:S01]  /*47e0*/  ISETP.NE.AND P1, PT, RZ, UR10, PT ;  /* 0x0000000aff007c0c */ /* 0x000fe2000bf25270 */
[----:B------:R-:W-:Y:S01]  /*47f0*/  FFMA.FTZ R0, R0, R6, UR11 ;  /* 0x0000000b00007e23 */ /* 0x000fe20008010006 */
[----:B------:R-:W-:Y:S01]  /*4800*/  BSSY.RECONVERGENT B0, `(.L_x_64448) ;  /* 0x000011d000007945 */ /* 0x000fe20003800200 */
[----:B-1----:R-:W-:-:S05]  /*4810*/  @!P0 IMAD.WIDE R2, R252, 0x4, R2 ;  /* 0x00000004fc028825 */ /* 0x002fca00078e0202 */
[----:B------:R0:W-:Y:S02]  /*4820*/  @!P0 STG.E desc[UR6][R2.64], R5 ;  /* 0x0000000502008986 */ /* 0x0001e4000c101906 */
[----:B0-----:R-:W-:-:S05]  /*4830*/  FMUL.FTZ R2, R5, R5 ;  /* 0x0000000505027220 */ /* 0x001fca0000410000 */
[----:B------:R-:W-:-:S05]  /*4840*/  FSEL R2, R2, RZ, P1 ;  /* 0x000000ff02027208 */ /* 0x000fca0000800000 */
[----:B------:R-:W-:Y:S02]  /*4850*/  FADD.FTZ R0, R0, R2 ;  /* 0x0000000200007221 */ /* 0x000fe40000010000 */
[----:B------:R-:W0:Y:S04]  /*4860*/  @!P0 LDC.64 R2, c[0x0][0x3c8] ;  /* 0x0000f200ff028b82 */ /* 0x000e280000000a00 */
[----:B------:R-:W1:Y:S01]  /*4870*/  MUFU.RSQ R0, R0 ;  /* 0x0000000000007308 */ /* 0x000e620000001400 */
[----:B0-----:R-:W-:-:S05]  /*4880*/  @!P0 IMAD.WIDE R2, R252, 0x4, R2 ;  /* 0x00000004fc028825 */ /* 0x001fca00078e0202 */
[----:B-1----:R0:W-:Y:S01]  /*4890*/  @!P0 STG.E desc[UR6][R2.64], R0 ;  /* 0x0000000002008986 */ /* 0x0021e2000c101906 */
[----:B--2---:R-:W-:-:S13]  /*48a0*/  ISETP.GE.AND P0, PT, R4, 0x1, PT ;  /* 0x000000010400780c */ /* 0x004fda0003f06270 */
[----:B0-----:R-:W-:Y:S05]  /*48b0*/  @!P0 BRA `(.L_x_64449) ;  /* 0x0000001000448947 */ /* 0x001fea0003800000 */
[----:B------:R-:W0:Y:S01]  /*48c0*/  LDC R247, c[0x0][0x388] ;  /* 0x0000e200fff77b82 */ /* 0x000e220000000800 */
[----:B------:R-:W-:Y:S01]  /*48d0*/  IADD3 R3, PT, PT, R4, -0x1, RZ ;  /* 0xffffffff04037810 */ /* 0x000fe20007ffe0ff */
[----:B------:R1:W-:Y:S02]  /*48e0*/  STL [R1+0x58], R7 ;  /* 0x0000580701007387 */ /* 0x0003e40000100800 */
[----:B-1----:R-:W1:Y:S02]  /*48f0*/  S2R R7, SR_TID.X ;  /* 0x0000000000077919 */ /* 0x002e640000002100 */
[----:B0-----:R-:W-:Y:S02]  /*4900*/  IMAD R3, R3, R247, RZ ;  /* 0x000000f703037224 */ /* 0x001fe400078e02ff */
[----:B------:R-:W2:Y:S03]  /*4910*/  LDL R247, [R1+0x54] ;  /* 0x0000540001f77983 */ /* 0x000ea60000100800 */
[----:B------:R-:W-:-:S04]  /*4920*/  SHF.R.S32.HI R2, RZ, 0x1f, R3 ;  /* 0x0000001fff027819 */ /* 0x000fc80000011403 */
[----:B------:R-:W-:Y:S02]  /*4930*/  LEA.HI R3, R2, R3, RZ, 0x2 ;  /* 0x0000000302037211 */ /* 0x000fe400078f10ff */
[----:B------:R-:W-:-:S05]  /*4940*/  FSEL R2, R5, RZ, !P1 ;  /* 0x000000ff05027208 */ /* 0x000fca0004800000 */
[C---:B------:R-:W-:Y:S01]  /*4950*/  FADD.FTZ R5, -R2.reuse, R246 ;  /* 0x000000f602057221 */ /* 0x040fe20000010100 */
[C---:B------:R-:W-:Y:S01]  /*4960*/  FADD.FTZ R4, -R2.reuse, R244 ;  /* 0x000000f402047221 */ /* 0x040fe20000010100 */
[----:B------:R-:W3:Y:S01]  /*4970*/  LDL R246, [R1+0x50] ;  /* 0x0000500001f67983 */ /* 0x000ee20000100800 */
[C---:B------:R-:W-:Y:S01]  /*4980*/  FADD.FTZ R244, -R2.reuse, R183 ;  /* 0x000000b702f47221 */ /* 0x040fe20000010100 */
[----:B-1----:R-:W-:Y:S01]  /*4990*/  LOP3.LUT R7, R7, 0x1f, RZ, 0xc0, !PT ;  /* 0x0000001f07077812 */ /* 0x002fe200078ec0ff */
[----:B------:R-:W-:Y:S01]  /*49a0*/  FADD.FTZ R6, -R2, R245 ;  /* 0x000000f502067221 */ /* 0x000fe20000010100 */
[C---:B------:R-:W-:Y:S01]  /*49b0*/  FMUL.FTZ R183, R0.reuse, R4 ;  /* 0x0000000400b77220 */ /* 0x040fe20000410000 */
[----:B------:R-:W4:Y:S01]  /*49c0*/  LDL R245, [R1+0x4c] ;  /* 0x00004c0001f57983 */ /* 0x000f220000100800 */
[----:B------:R-:W-:-:S03]  /*49d0*/  FMUL.FTZ R4, R0, R244 ;  /* 0x000000f400047220 */ /* 0x000fc60000410000 */
[----:B------:R0:W-:Y:S04]  /*49e0*/  STL [R1], R7 ;  /* 0x0000000701007387 */ /* 0x0001e80000100800 */
[----:B------:R-:W4:Y:S01]  /*49f0*/  LDL R244, [R1+0x48] ;  /* 0x0000480001f47983 */ /* 0x000f220000100800 */
[C---:B------:R-:W-:Y:S01]  /*4a00*/  FMUL.FTZ R5, R0.reuse, R5 ;  /* 0x0000000500057220 */ /* 0x040fe20000410000 */
[----:B------:R-:W-:Y:S01]  /*4a10*/  LEA.HI.SX32 R3, R3, R7, 0x1e ;  /* 0x0000000703037211 */ /* 0x000fe200078ff2ff */
[----:B------:R-:W-:Y:S01]  /*4a20*/  FMUL.FTZ R6, R0, R6 ;  /* 0x0000000600067220 */ /* 0x000fe20000410000 */
[----:B0-----:R0:W5:Y:S01]  /*4a30*/  LDL.LU R7, [R1+0x58] ;  /* 0x0000580001077983 */ /* 0x0011620000300800 */
[----:B--2---:R-:W-:Y:S01]  /*4a40*/  FFMA.FTZ R247, R4, R247, R51 ;  /* 0x000000f704f77223 */ /* 0x004fe20000010033 */
[----:B---3--:R-:W-:-:S02]  /*4a50*/  FFMA.FTZ R246, R5, R246, R50 ;  /* 0x000000f605f67223 */ /* 0x008fc40000010032 */
[----:B------:R-:W1:Y:S01]  /*4a60*/  LDC.64 R4, c[0x0][0x428] ;  /* 0x00010a00ff047b82 */ /* 0x000e620000000a00 */
[----:B----4-:R-:W-:Y:S01]  /*4a70*/  FFMA.FTZ R245, R6, R245, R49 ;  /* 0x000000f506f57223 */ /* 0x010fe20000010031 */
[----:B------:R-:W-:Y:S01]  /*4a80*/  FFMA.FTZ R244, R183, R244, R48 ;  /* 0x000000f4b7f47223 */ /* 0x000fe20000010030 */
[----:B-1----:R-:W-:-:S05]  /*4a90*/  IMAD.WIDE.U32 R4, R3, 0x10, R4 ;  /* 0x0000001003047825 */ /* 0x002fca00078e0004 */
[----:B------:R1:W-:Y:S04]  /*4aa0*/  STG.E.128 desc[UR6][R4.64], R244 ;  /* 0x000000f404007986 */ /* 0x0003e8000c101d06 */
[----:B-1----:R-:W2:Y:S01]  /*4ab0*/  LDL R247, [R1+0x38] ;  /* 0x0000380001f77983 */ /* 0x002ea20000100800 */
[----:B------:R-:W-:-:S03]  /*4ac0*/  FADD.FTZ R5, -R2, R241 ;  /* 0x000000f102057221 */ /* 0x000fc60000010100 */
[----:B------:R-:W3:Y:S04]  /*4ad0*/  LDL R245, [R1+0x44] ;  /* 0x0000440001f57983 */ /* 0x000ee80000100800 */
[----:B------:R-:W4:Y:S04]  /*4ae0*/  LDL R244, [R1+0x40] ;  /* 0x0000400001f47983 */ /* 0x000f280000100800 */
[----:B------:R-:W4:Y:S01]  /*4af0*/  LDL R241, [R1+0x3c] ;  /* 0x00003c0001f17983 */ /* 0x000f220000100800 */
[C---:B------:R-:W-:Y:S01]  /*4b00*/  FADD.FTZ R4, -R2.reuse, R240 ;  /* 0x000000f002047221 */ /* 0x040fe20000010100 */
[----:B------:R-:W-:Y:S01]  /*4b10*/  FADD.FTZ R240, -R2, R243 ;  /* 0x000000f302f07221 */ /* 0x000fe20000010100 */
[----:B------:R-:W-:-:S02]  /*4b20*/  FMUL.FTZ R183, R0, R5 ;  /* 0x0000000500b77220 */ /* 0x000fc40000410000 */
[C---:B------:R-:W-:Y:S01]  /*4b30*/  FMUL.FTZ R4, R0.reuse, R4 ;  /* 0x0000000400047220 */ /* 0x040fe20000410000 */
[----:B------:R-:W-:Y:S01]  /*4b40*/  FMUL.FTZ R5, R0, R240 ;  /* 0x000000f000057220 */ /* 0x000fe20000410000 */
[----:B------:R-:W-:-:S04]  /*4b50*/  FADD.FTZ R6, -R2, R242 ;  /* 0x000000f202067221 */ /* 0x000fc80000010100 */
[----:B------:R-:W-:Y:S01]  /*4b60*/  FMUL.FTZ R6, R0, R6 ;  /* 0x0000000600067220 */ /* 0x000fe20000410000 */
[----:B--2---:R-:W-:Y:S02]  /*4b70*/  FFMA.FTZ R240, R4, R247, R52 ;  /* 0x000000f704f07223 */ /* 0x004fe40000010034 */
[----:B------:R-:W1:Y:S01]  /*4b80*/  LDC.64 R246, c[0x0][0x428] ;  /* 0x00010a00fff67b82 */ /* 0x000e620000000a00 */
[----:B------:R-:W-:Y:S01]  /*4b90*/  IADD3 R4, PT, PT, R3, 0x20, RZ ;  /* 0x0000002003047810 */ /* 0x000fe20007ffe0ff */
[----:B---3--:R-:W-:Y:S02]  /*4ba0*/  FFMA.FTZ R243, R5, R245, R55 ;  /* 0x000000f505f37223 */ /* 0x008fe40000010037 */
[----:B------:R-:W2:Y:S01]  /*4bb0*/  LDL R245, [R1+0x10] ;  /* 0x0000100001f57983 */ /* 0x000ea20000100800 */
[----:B----4-:R-:W-:Y:S01]  /*4bc0*/  FFMA.FTZ R242, R6, R244, R54 ;  /* 0x000000f406f27223 */ /* 0x010fe20000010036 */
[----:B------:R-:W-:Y:S01]  /*4bd0*/  FFMA.FTZ R241, R183, R241, R53 ;  /* 0x000000f1b7f17223 */ /* 0x000fe20000010035 */
[----:B-1----:R-:W-:-:S04]  /*4be0*/  IMAD.WIDE.U32 R4, R4, 0x10, R246 ;  /* 0x0000001004047825 */ /* 0x002fc800078e00f6 */
[C---:B------:R-:W-:Y:S01]  /*4bf0*/  FADD.FTZ R6, -R2.reuse, R238 ;  /* 0x000000ee02067221 */ /* 0x040fe20000010100 */
[----:B------:R-:W3:Y:S04]  /*4c00*/  LDL R244, [R1+0x14] ;  /* 0x0000140001f47983 */ /* 0x000ee80000100800 */
[----:B------:R1:W-:Y:S04]  /*4c10*/  STG.E.128 desc[UR6][R4.64], R240 ;  /* 0x000000f004007986 */ /* 0x0003e8000c101d06 */
[----:B------:R-:W4:Y:S01]  /*4c20*/  LDL R238, [R1+0x30] ;  /* 0x0000300001ee7983 */ /* 0x000f220000100800 */
[C---:B-1----:R-:W-:Y:S01]  /*4c30*/  FADD.FTZ R4, -R2.reuse, R236 ;  /* 0x000000ec02047221 */ /* 0x042fe20000010100 */
[C---:B------:R-:W-:Y:S01]  /*4c40*/  FADD.FTZ R5, -R2.reuse, R237 ;  /* 0x000000ed02057221 */ /* 0x040fe20000010100 */
[----:B------:R-:W-:Y:S01]  /*4c50*/  FADD.FTZ R236, -R2, R239 ;  /* 0x000000ef02ec7221 */ /* 0x000fe20000010100 */
[----:B------:R-:W2:Y:S02]  /*4c60*/  LDL R237, [R1+0x2c] ;  /* 0x00002c0001ed7983 */ /* 0x000ea40000100800 */
[C---:B------:R-:W-:Y:S01]  /*4c70*/  FMUL.FTZ R183, R0.reuse, R5 ;  /* 0x0000000500b77220 */ /* 0x040fe20000410000 */
[C---:B------:R-:W-:Y:S01]  /*4c80*/  FMUL.FTZ R5, R0.reuse, R236 ;  /* 0x000000ec00057220 */ /* 0x040fe20000410000 */
[----:B------:R-:W3:Y:S04]  /*4c90*/  LDL R239, [R1+0x34] ;  /* 0x0000340001ef7983 */ /* 0x000ee80000100800 */
[----:B------:R-:W3:Y:S01]  /*4ca0*/  LDL R236, [R1+0x28] ;  /* 0x0000280001ec7983 */ /* 0x000ee20000100800 */
[C---:B------:R-:W-:Y:S01]  /*4cb0*/  FMUL.FTZ R4, R0.reuse, R4 ;  /* 0x0000000400047220 */ /* 0x040fe20000410000 */
[----:B------:R-:W-:-:S02]  /*4cc0*/  FMUL.FTZ R6, R0, R6 ;  /* 0x0000000600067220 */ /* 0x000fc40000410000 */
[----:B------:R-:W3:Y:S04]  /*4cd0*/  LDL R241, [R1+0x24] ;  /* 0x0000240001f17983 */ /* 0x000ee80000100800 */
[----:B------:R-:W3:Y:S04]  /*4ce0*/  LDL R240, [R1+0x20] ;  /* 0x0000200001f07983 */ /* 0x000ee80000100800 */
[----:B------:R-:W3:Y:S04]  /*4cf0*/  LDL R242, [R1+0x8] ;  /* 0x0000080001f27983 */ /* 0x000ee80000100800 */
[----:B------:R-:W3:Y:S01]  /*4d00*/  LDL R243, [R1+0xc] ;  /* 0x00000c0001f37983 */ /* 0x000ee20000100800 */
[----:B----4-:R-:W-:Y:S01]  /*4d10*/  FFMA.FTZ R238, R6, R238, R58 ;  /* 0x000000ee06ee7223 */ /* 0x010fe2000001003a */
[----:B--2---:R-:W-:Y:S01]  /*4d20*/  FFMA.FTZ R237, R183, R237, R57 ;  /* 0x000000edb7ed7223 */ /* 0x004fe20000010039 */
[----:B---3--:R-:W-:Y:S01]  /*4d30*/  FFMA.FTZ R236, R4, R236, R56 ;  /* 0x000000ec04ec7223 */ /* 0x008fe20000010038 */
[----:B------:R-:W-:Y:S01]  /*4d40*/  IADD3 R4, PT, PT, R3, 0x40, RZ ;  /* 0x0000004003047810 */ /* 0x000fe20007ffe0ff */
[----:B------:R-:W-:-:S04]  /*4d50*/  FFMA.FTZ R239, R5, R239, R59 ;  /* 0x000000ef05ef7223 */ /* 0x000fc8000001003b */
[----:B------:R-:W-:-:S05]  /*4d60*/  IMAD.WIDE.U32 R4, R4, 0x10, R246 ;  /* 0x0000001004047825 */ /* 0x000fca00078e00f6 */
[----:B------:R1:W-:Y:S04]  /*4d70*/  STG.E.128 desc[UR6][R4.64], R236 ;  /* 0x000000ec04007986 */ /* 0x0003e8000c101d06 */
[----:B-1----:R-:W2:Y:S04]  /*4d80*/  LDL R238, [R1+0x18] ;  /* 0x0000180001ee7983 */ /* 0x002ea80000100800 */
[----:B------:R-:W3:Y:S01]  /*4d90*/  LDL R239, [R1+0x1c] ;  /* 0x00001c0001ef7983 */ /* 0x000ee20000100800 */
[C---:B------:R-:W-:Y:S01]  /*4da0*/  FADD.FTZ R4, -R2.reuse, R232 ;  /* 0x000000e802047221 */ /* 0x040fe20000010100 */
[C---:B------:R-:W-:Y:S01]  /*4db0*/  FADD.FTZ R5, -R2.reuse, R233 ;  /* 0x000000e902057221 */ /* 0x040fe20000010100 */
[----:B------:R-:W-:-:S02]  /*4dc0*/  FADD.FTZ R232, -R2, R235 ;  /* 0x000000eb02e87221 */ /* 0x000fc40000010100 */
[----:B------:R-:W-:Y:S01]  /*4dd0*/  FMUL.FTZ R4, R0, R4 ;  /* 0x0000000400047220 */ /* 0x000fe20000410000 */
[----:B------:R-:W-:Y:S01]  /*4de0*/  FADD.FTZ R6, -R2, R234 ;  /* 0x000000ea02067221 */ /* 0x000fe20000010100 */
[C---:B------:R-:W-:Y:S01]  /*4df0*/  FMUL.FTZ R183, R0.reuse, R5 ;  /* 0x0000000500b77220 */ /* 0x040fe20000410000 */
[C---:B------:R-:W-:Y:S02]  /*4e00*/  FMUL.FTZ R5, R0.reuse, R232 ;  /* 0x000000e800057220 */ /* 0x040fe40000410000 */
[----:B------:R-:W-:Y:S02]  /*4e10*/  FMUL.FTZ R6, R0, R6 ;  /* 0x0000000600067220 */ /* 0x000fe40000410000 */
[----:B------:R-:W-:Y:S02]  /*4e20*/  FFMA.FTZ R235, R5, R241, R63 ;  /* 0x000000f105eb7223 */ /* 0x000fe4000001003f */
[----:B------:R-:W-:Y:S01]  /*4e30*/  FFMA.FTZ R234, R6, R240, R62 ;  /* 0x000000f006ea7223 */ /* 0x000fe2000001003e */
[----:B------:R-:W-:-:S04]  /*4e40*/  FADD.FTZ R6, -R2, R230 ;  /* 0x000000e602067221 */ /* 0x000fc80000010100 */
[----:B------:R-:W-:-:S04]  /*4e50*/  FMUL.FTZ R6, R0, R6 ;  /* 0x0000000600067220 */ /* 0x000fc80000410000 */
[----:B------:R-:W-:Y:S01]  /*4e60*/  FFMA.FTZ R230, R6, R245, R66 ;  /* 0x000000f506e67223 */ /* 0x000fe20000010042 */
[----:B------:R-:W-:-:S04]  /*4e70*/  FADD.FTZ R6, -R2, R226 ;  /* 0x000000e202067221 */ /* 0x000fc80000010100 */
        /* <DEDUP_REMOVED lines=35> */
[----:B------:R-:W-:Y:S01]  /*50b0*/  IADD3 R4, PT, PT, R3, 0x60, RZ ;  /* 0x0000006003047810 */ /* 0x000fe20007ffe0ff */
[----:B---3--:R-:W-:-:S04]  /*50c0*/  FFMA.FTZ R233, R183, R239, R61 ;  /* 0x000000efb7e97223 */ /* 0x008fc8000001003d */
[----:B------:R-:W-:-:S05]  /*50d0*/  IMAD.WIDE.U32 R4, R4, 0x10, R246 ;  /* 0x0000001004047825 */ /* 0x000fca00078e00f6 */
[----:B------:R1:W-:Y:S02]  /*50e0*/  STG.E.128 desc[UR6][R4.64], R232 ;  /* 0x000000e804007986 */ /* 0x0003e4000c101d06 */
[C---:B-1----:R-:W-:Y:S01]  /*50f0*/  FADD.FTZ R4, -R2.reuse, R228 ;  /* 0x000000e402047221 */ /* 0x042fe20000010100 */
[C---:B------:R-:W-:Y:S01]  /*5100*/  FADD.FTZ R5, -R2.reuse, R229 ;  /* 0x000000e502057221 */ /* 0x040fe20000010100 */
[----:B------:R-:W-:Y:S02]  /*5110*/  FADD.FTZ R228, -R2, R231 ;  /* 0x000000e702e47221 */ /* 0x000fe40000010100 */
[C---:B------:R-:W-:Y:S01]  /*5120*/  FMUL.FTZ R4, R0.reuse, R4 ;  /* 0x0000000400047220 */ /* 0x040fe20000410000 */
[C---:B------:R-:W-:Y:S01]  /*5130*/  FMUL.FTZ R183, R0.reuse, R5 ;  /* 0x0000000500b77220 */ /* 0x040fe20000410000 */
[----:B------:R-:W-:Y:S02]  /*5140*/  FMUL.FTZ R5, R0, R228 ;  /* 0x000000e400057220 */ /* 0x000fe40000410000 */
[----:B------:R-:W-:Y:S01]  /*5150*/  FFMA.FTZ R228, R4, R242, R64 ;  /* 0x000000f204e47223 */ /* 0x000fe20000010040 */
[----:B------:R-:W-:Y:S01]  /*5160*/  IADD3 R4, PT, PT, R3, 0x80, RZ ;  /* 0x0000008003047810 */ /* 0x000fe20007ffe0ff */
[----:B------:R-:W-:Y:S01]  /*5170*/  FFMA.FTZ R231, R5, R244, R67 ;  /* 0x000000f405e77223 */ /* 0x000fe20000010043 */
[----:B------:R-:W-:-:S03]  /*5180*/  FFMA.FTZ R229, R183, R243, R65 ;  /* 0x000000f3b7e57223 */ /* 0x000fc60000010041 */
[----:B------:R-:W-:-:S04]  /*5190*/  IMAD.WIDE.U32 R4, R4, 0x10, R246 ;  /* 0x0000001004047825 */ /* 0x000fc800078e00f6 */
[C---:B------:R-:W-:Y:S01]  /*51a0*/  FADD.FTZ R183, -R2.reuse, R227 ;  /* 0x000000e302b77221 */ /* 0x040fe20000010100 */
[----:B------:R1:W-:Y:S01]  /*51b0*/  STG.E.128 desc[UR6][R4.64], R228 ;  /* 0x000000e404007986 */ /* 0x0003e2000c101d06 */
[----:B------:R-:W-:Y:S02]  /*51c0*/  FADD.FTZ R227, -R2, R221 ;  /* 0x000000dd02e37221 */ /* 0x000fe40000010100 */
[----:B------:R-:W-:Y:S01]  /*51d0*/  FMUL.FTZ R183, R0, R183 ;  /* 0x000000b700b77220 */ /* 0x000fe20000410000 */
[C---:B------:R-:W-:Y:S01]  /*51e0*/  FADD.FTZ R221, -R2.reuse, R223 ;  /* 0x000000df02dd7221 */ /* 0x040fe20000010100 */
[C---:B------:R-:W-:Y:S01]  /*51f0*/  FADD.FTZ R223, -R2.reuse, R193 ;  /* 0x000000c102df7221 */ /* 0x040fe20000010100 */
[C---:B------:R-:W-:Y:S01]  /*5200*/  FADD.FTZ R193, -R2.reuse, R191 ;  /* 0x000000bf02c17221 */ /* 0x040fe20000010100 */
[----:B------:R-:W-:Y:S01]  /*5210*/  FFMA.FTZ R191, R183, R251, R71 ;  /* 0x000000fbb7bf7223 */ /* 0x000fe20000010047 */
[C---:B-1----:R-:W-:Y:S01]  /*5220*/  FADD.FTZ R4, -R2.reuse, R224 ;  /* 0x000000e002047221 */ /* 0x042fe20000010100 */
[C---:B------:R-:W-:Y:S01]  /*5230*/  FADD.FTZ R5, -R2.reuse, R225 ;  /* 0x000000e102057221 */ /* 0x040fe20000010100 */
[C---:B------:R-:W-:Y:S01]  /*5240*/  FADD.FTZ R224, -R2.reuse, R200 ;  /* 0x000000c802e07221 */ /* 0x040fe20000010100 */
[----:B------:R-:W-:Y:S01]  /*5250*/  FADD.FTZ R200, -R2, R188 ;  /* 0x000000bc02c87221 */ /* 0x000fe20000010100 */
[C---:B------:R-:W-:Y:S01]  /*5260*/  FMUL.FTZ R188, R0.reuse, R4 ;  /* 0x0000000400bc7220 */ /* 0x040fe20000410000 */
[----:B------:R-:W-:Y:S01]  /*5270*/  FMUL.FTZ R5, R0, R5 ;  /* 0x0000000500057220 */ /* 0x000fe20000410000 */
[----:B------:R-:W-:Y:S01]  /*5280*/  IADD3 R4, PT, PT, R3, 0xa0, RZ ;  /* 0x000000a003047810 */ /* 0x000fe20007ffe0ff */
        /* <DEDUP_REMOVED lines=9> */
[----:B------:R-:W-:-:S04]  /*5320*/  IMAD.WIDE.U32 R4, R4, 0x10, R246 ;  /* 0x0000001004047825 */ /* 0x000fc800078e00f6 */
[C---:B------:R-:W-:Y:S01]  /*5330*/  FMUL.FTZ R184, R0.reuse, R200 ;  /* 0x000000c800b87220 */ /* 0x040fe20000410000 */
[C---:B------:R-:W-:Y:S01]  /*5340*/  IADD3 R200, PT, PT, R3.reuse, 0xc0, RZ ;  /* 0x000000c003c87810 */ /* 0x040fe20007ffe0ff */
[C---:B------:R-:W-:Y:S01]  /*5350*/  FMUL.FTZ R232, R0.reuse, R228 ;  /* 0x000000e400e87220 */ /* 0x040fe20000410000 */
[----:B------:R1:W-:Y:S01]  /*5360*/  STG.E.128 desc[UR6][R4.64], R188 ;  /* 0x000000bc04007986 */ /* 0x0003e2000c101d06 */
[C---:B------:R-:W-:Y:S01]  /*5370*/  FMUL.FTZ R228, R0.reuse, R216 ;  /* 0x000000d800e47220 */ /* 0x040fe20000410000 */
[C---:B------:R-:W-:Y:S01]  /*5380*/  FMUL.FTZ R229, R0.reuse, R217 ;  /* 0x000000d900e57220 */ /* 0x040fe20000410000 */
[C---:B------:R-:W-:Y:S01]  /*5390*/  FMUL.FTZ R230, R0.reuse, R218 ;  /* 0x000000da00e67220 */ /* 0x040fe20000410000 */
[----:B------:R-:W-:Y:S01]  /*53a0*/  FMUL.FTZ R231, R0, R219 ;  /* 0x000000db00e77220 */ /* 0x000fe20000410000 */
        /* <DEDUP_REMOVED lines=9> */
[C---:B-1----:R-:W-:Y:S01]  /*5440*/  FMUL.FTZ R189, R0.reuse, R227 ;  /* 0x000000e300bd7220 */ /* 0x042fe20000410000 */
[C---:B------:R-:W-:Y:S01]  /*5450*/  FMUL.FTZ R191, R0.reuse, R202 ;  /* 0x000000ca00bf7220 */ /* 0x040fe20000410000 */
[C---:B------:R-:W-:Y:S01]  /*5460*/  FMUL.FTZ R190, R0.reuse, R220 ;  /* 0x000000dc00be7220 */ /* 0x040fe20000410000 */
[C---:B------:R-:W-:Y:S01]  /*5470*/  FMUL.FTZ R227, R0.reuse, R221 ;  /* 0x000000dd00e37220 */ /* 0x040fe20000410000 */
[----:B------:R-:W-:Y:S01]  /*5480*/  IADD3 R202, PT, PT, R3, 0xe0, RZ ;  /* 0x000000e003ca7810 */ /* 0x000fe20007ffe0ff */
[C---:B------:R-:W-:Y:S01]  /*5490*/  FMUL.FTZ R220, R0.reuse, R198 ;  /* 0x000000c600dc7220 */ /* 0x040fe20000410000 */
[----:B------:R-:W-:Y:S01]  /*54a0*/  FMUL.FTZ R221, R0, R199 ;  /* 0x000000c700dd7220 */ /* 0x000fe20000410000 */
        /* <DEDUP_REMOVED lines=10> */
[C---:B------:R-:W-:Y:S01]  /*5550*/  FMUL.FTZ R216, R0.reuse, R214 ;  /* 0x000000d600d87220 */ /* 0x040fe20000410000 */
[----:B------:R1:W-:Y:S01]  /*5560*/  STG.E.128 desc[UR6][R200.64], R196 ;  /* 0x000000c4c8007986 */ /* 0x0003e2000c101d06 */
[----:B------:R-:W-:-:S03]  /*5570*/  FMUL.FTZ R217, R0, R215 ;  /* 0x000000d700d97220 */ /* 0x000fc60000410000 */
[----:B------:R2:W-:Y:S01]  /*5580*/  STG.E.128 desc[UR6][R202.64], R192 ;  /* 0x000000c0ca007986 */ /* 0x0005e2000c101d06 */
[C---:B------:R-:W-:Y:S01]  /*5590*/  FMUL.FTZ R239, R0.reuse, R204 ;  /* 0x000000cc00ef7220 */ /* 0x040fe20000410000 */
[C---:B------:R-:W-:Y:S01]  /*55a0*/  FMUL.FTZ R234, R0.reuse, R206 ;  /* 0x000000ce00ea7220 */ /* 0x040fe20000410000 */
[C---:B------:R-:W-:Y:S01]  /*55b0*/  IADD3 R204, PT, PT, R3.reuse, 0x160, RZ ;  /* 0x0000016003cc7810 */ /* 0x040fe20007ffe0ff */
[C---:B------:R-:W-:Y:S01]  /*55c0*/  FMUL.FTZ R238, R0.reuse, R205 ;  /* 0x000000cd00ee7220 */ /* 0x040fe20000410000 */
[----:B------:R-:W-:Y:S01]  /*55d0*/  FMUL.FTZ R233, R0, R207 ;  /* 0x000000cf00e97220 */ /* 0x000fe20000410000 */
[C---:B------:R-:W-:Y:S01]  /*55e0*/  IADD3 R206, PT, PT, R3.reuse, 0x180, RZ ;  /* 0x0000018003ce7810 */ /* 0x040fe20007ffe0ff */
[----:B-1----:R-:W-:Y:S01]  /*55f0*/  FFMA.FTZ R196, R218, R20, R84 ;  /* 0x00000014dac47223 */ /* 0x002fe20000010054 */
[----:B------:R-:W-:Y:S01]  /*5600*/  FFMA.FTZ R198, R220, R22, R86 ;  /* 0x00000016dcc67223 */ /* 0x000fe20000010056 */
[C---:B------:R-:W-:Y:S01]  /*5610*/  IADD3 R218, PT, PT, R3.reuse, 0x120, RZ ;  /* 0x0000012003da7810 */ /* 0x040fe20007ffe0ff */
[----:B--2---:R-:W-:Y:S01]  /*5620*/  FFMA.FTZ R194, R216, R18, R82 ;  /* 0x00000012d8c27223 */ /* 0x004fe20000010052 */
[----:B------:R-:W-:-:S02]  /*5630*/  IADD3 R216, PT, PT, R3, 0x100, RZ ;  /* 0x0000010003d87810 */ /* 0x000fc40007ffe0ff */
[----:B------:R-:W-:Y:S01]  /*5640*/  IADD3 R220, PT, PT, R3, 0x140, RZ ;  /* 0x0000014003dc7810 */ /* 0x000fe20007ffe0ff */
        /* <DEDUP_REMOVED lines=11> */
[----:B------:R-:W-:Y:S01]  /*5700*/  FMUL.FTZ R215, R0, R224 ;  /* 0x000000e000d77220 */ /* 0x000fe20000410000 */
[----:B------:R-:W-:-:S04]  /*5710*/  IMAD.WIDE.U32 R220, R220, 0x10, R246 ;  /* 0x00000010dcdc7825 */ /* 0x000fc800078e00f6 */
[C---:B------:R-:W-:Y:S01]  /*5720*/  FMUL.FTZ R214, R0.reuse, R225 ;  /* 0x000000e100d67220 */ /* 0x040fe20000410000 */
[C---:B------:R-:W-:Y:S01]  /*5730*/  IADD3 R208, PT, PT, R3.reuse, 0x1a0, RZ ;  /* 0x000001a003d07810 */ /* 0x040fe20007ffe0ff */
[C---:B------:R-:W-:Y:S01]  /*5740*/  FMUL.FTZ R4, R0.reuse, R222 ;  /* 0x000000de00047220 */ /* 0x040fe20000410000 */
[C---:B------:R-:W-:Y:S01]  /*5750*/  FMUL.FTZ R5, R0.reuse, R223 ;  /* 0x000000df00057220 */ /* 0x040fe20000410000 */
[C---:B------:R-:W-:Y:S01]  /*5760*/  IADD3 R210, PT, PT, R3.reuse, 0x1c0, RZ ;  /* 0x000001c003d27810 */ /* 0x040fe20007ffe0ff */
[C---:B------:R-:W-:Y:S01]  /*5770*/  FMUL.FTZ R188, R0.reuse, R226 ;  /* 0x000000e200bc7220 */ /* 0x040fe20000410000 */
[C---:B------:R-:W-:Y:S01]  /*5780*/  FMUL.FTZ R189, R0.reuse, R237 ;  /* 0x000000ed00bd7220 */ /* 0x040fe20000410000 */
[C---:B------:R-:W-:Y:S01]  /*5790*/  FMUL.FTZ R190, R0.reuse, R236 ;  /* 0x000000ec00be7220 */ /* 0x040fe20000410000 */
[----:B------:R-:W-:Y:S01]  /*57a0*/  IADD3 R212, PT, PT, R3, 0x1e0, RZ ;  /* 0x000001e003d47810 */ /* 0x000fe20007ffe0ff */
[----:B------:R1:W-:Y:S01]  /*57b0*/  STG.E.128 desc[UR6][R216.64], R192 ;  /* 0x000000c0d8007986 */ /* 0x0003e2000c101d06 */
[----:B------:R-:W-:Y:S01]  /*57c0*/  FMUL.FTZ R0, R0, R235 ;  /* 0x000000eb00007220 */ /* 0x000fe20000410000 */
[----:B------:R-:W-:-:S02]  /*57d0*/  IMAD.WIDE.U32 R204, R204, 0x10, R246 ;  /* 0x00000010cccc7825 */ /* 0x000fc400078e00f6 */
[----:B------:R2:W-:Y:S02]  /*57e0*/  STG.E.128 desc[UR6][R218.64], R196 ;  /* 0x000000c4da007986 */ /* 0x0005e4000c101d06 */
[----:B------:R-:W-:Y:S02]  /*57f0*/  IMAD.WIDE.U32 R206, R206, 0x10, R246 ;  /* 0x00000010cece7825 */ /* 0x000fe400078e00f6 */
[----:B------:R3:W-:Y:S02]  /*5800*/  STG.E.128 desc[UR6][R220.64], R200 ;  /* 0x000000c8dc007986 */ /* 0x0007e4000c101d06 */
[----:B------:R-:W-:Y:S01]  /*5810*/  FFMA.FTZ R184, R184, R40, R104 ;  /* 0x00000028b8b87223 */ /* 0x000fe20000010068 */
[----:B------:R-:W-:-:S04]  /*5820*/  IMAD.WIDE.U32 R208, R208, 0x10, R246 ;  /* 0x00000010d0d07825 */ /* 0x000fc800078e00f6 */
[----:B------:R-:W-:Y:S01]  /*5830*/  FFMA.FTZ R185, R185, R41, R105 ;  /* 0x00000029b9b97223 */ /* 0x000fe20000010069 */
[----:B------:R-:W-:Y:S01]  /*5840*/  FFMA.FTZ R186, R186, R42, R106 ;  /* 0x0000002ababa7223 */ /* 0x000fe2000001006a */
[----:B------:R-:W-:Y:S01]  /*5850*/  FFMA.FTZ R187, R187, R43, R107 ;  /* 0x0000002bbbbb7223 */ /* 0x000fe2000001006b */
[----:B------:R-:W-:-:S04]  /*5860*/  IMAD.WIDE.U32 R210, R210, 0x10, R246 ;  /* 0x00000010d2d27825 */ /* 0x000fc800078e00f6 */
[----:B-1----:R-:W-:Y:S01]  /*5870*/  FFMA.FTZ R192, R239, R28, R92 ;  /* 0x0000001cefc07223 */ /* 0x002fe2000001005c */
[----:B------:R-:W-:Y:S01]  /*5880*/  FFMA.FTZ R193, R238, R29, R93 ;  /* 0x0000001deec17223 */ /* 0x000fe2000001005d */
[----:B------:R-:W-:Y:S01]  /*5890*/  FFMA.FTZ R194, R234, R30, R94 ;  /* 0x0000001eeac27223 */ /* 0x000fe2000001005e */
[----:B------:R-:W-:Y:S01]  /*58a0*/  FFMA.FTZ R195, R233, R31, R95 ;  /* 0x0000001fe9c37223 */ /* 0x000fe2000001005f */
        /* <DEDUP_REMOVED lines=13> */
[----:B------:R0:W-:Y:S04]  /*5980*/  STG.E.128 desc[UR6][R204.64], R192 ;  /* 0x000000c0cc007986 */ /* 0x0001e8000c101d06 */
[----:B------:R0:W-:Y:S04]  /*5990*/  STG.E.128 desc[UR6][R206.64], R196 ;  /* 0x000000c4ce007986 */ /* 0x0001e8000c101d06 */
[----:B------:R0:W-:Y:S04]  /*59a0*/  STG.E.128 desc[UR6][R208.64], R200 ;  /* 0x000000c8d0007986 */ /* 0x0001e8000c101d06 */
[----:B------:R0:W-:Y:S04]  /*59b0*/  STG.E.128 desc[UR6][R210.64], R184 ;  /* 0x000000b8d2007986 */ /* 0x0001e8000c101d06 */
[----:B------:R0:W-:Y:S02]  /*59c0*/  STG.E.128 desc[UR6][R212.64], R188 ;  /* 0x000000bcd4007986 */ /* 0x0001e4000c101d06 */
.L_x_64449:
[----:B------:R-:W-:Y:S05]  /*59d0*/  BSYNC.RECONVERGENT B0 ;  /* 0x0000000000007941 */ /* 0x000fea0003800200 */
.L_x_64448:
[----:B------:R-:W1:Y:S02]  /*59e0*/  LDC.64 R2, c[0x0][0x380] ;  /* 0x0000e000ff027b82 */ /* 0x000e640000000a00 */
[----:B-1----:R-:W-:-:S04]  /*59f0*/  LEA R252, R2, R252, 0x2 ;  /* 0x000000fc02fc7211 */ /* 0x002fc800078e10ff */
[----:B------:R-:W-:-:S13]  /*5a00*/  ISETP.GE.AND P0, PT, R252, R3, PT ;  /* 0x00000003fc00720c */ /* 0x000fda0003f06270 */
[----:B------:R-:W-:Y:S05]  /*5a10*/  @!P0 BRA `(.L_x_64450) ;  /* 0xffffffb000088947 */ /* 0x000fea000383ffff */
[----:B------:R-:W-:Y:S05]  /*5a20*/  EXIT ;  /* 0x000000000000794d */ /* 0x000fea0003800000 */
.L_x_64447:
        /* <DEDUP_REMOVED lines=8> */
.L_x_64452:
[----:B------:R-:W-:Y:S05]  /*5ab0*/  BSYNC B0 ;  /* 0x0000000000007941 */ /* 0x000fea0003800000 */
.L_x_64451:
        /* <DEDUP_REMOVED lines=9> */
.L_x_64453:
[----:B------:R-:W-:Y:S02]  /*5b50*/  HFMA2 R3, -RZ, RZ, 0, 2.384185791015625e-07 ;  /* 0x00000004ff037431 */ /* 0x000fe400000001ff */
[----:B------:R-:W-:Y:S01]  /*5b60*/  FADD.FTZ R4, R4, R0 ;  /* 0x0000000004047221 */ /* 0x000fe20000010000 */
[----:B------:R-:W-:-:S04]  /*5b70*/  MOV R0, 0xffffffff ;  /* 0xffffffff00007802 */ /* 0x000fc80000000f00 */
[----:B------:R-:W-:-:S07]  /*5b80*/  MOV R247, R4 ;  /* 0x0000000400f77202 */ /* 0x000fce0000000f00 */
[----:B------:R-:W-:Y:S05]  /*5b90*/  WARPSYNC.COLLECTIVE R0, `(.L_x_64454) ;  /* 0x0000000000087348 */ /* 0x000fea0003c00000 */
[----:B------:R0:W1:Y:S02]  /*5ba0*/  SHFL.BFLY P1, R0, R247, R3, R2 ;  /* 0x0c000003f7007389 */ /* 0x0000640000020002 */
[----:B01----:R-:W-:Y:S05]  /*5bb0*/  ENDCOLLECTIVE ;  /* 0x000000000000791b */ /* 0x003fea0003800000 */
.L_x_64454:
[----:B------:R-:W-:Y:S02]  /*5bc0*/  HFMA2 R3, -RZ, RZ, 0, 4.76837158203125e-07 ;  /* 0x00000008ff037431 */ /* 0x000fe400000001ff */
[----:B------:R-:W-:Y:S01]  /*5bd0*/  FADD.FTZ R4, R4, R0 ;  /* 0x0000000004047221 */ /* 0x000fe20000010000 */
[----:B------:R-:W-:-:S04]  /*5be0*/  MOV R0, 0xffffffff ;  /* 0xffffffff00007802 */ /* 0x000fc80000000f00 */
[----:B------:R-:W-:-:S07]  /*5bf0*/  MOV R247, R4 ;  /* 0x0000000400f77202 */ /* 0x000fce0000000f00 */
[----:B------:R-:W-:Y:S05]  /*5c00*/  WARPSYNC.COLLECTIVE R0, `(.L_x_64455) ;  /* 0x0000000000087348 */ /* 0x000fea0003c00000 */
[----:B------:R0:W1:Y:S02]  /*5c10*/  SHFL.BFLY P1, R0, R247, R3, R2 ;  /* 0x0c000003f7007389 */ /* 0x0000640000020002 */
[----:B01----:R-:W-:Y:S05]  /*5c20*/  ENDCOLLECTIVE ;  /* 0x000000000000791b */ /* 0x003fea0003800000 */
.L_x_64455:
[----:B------:R-:W-:Y:S02]  /*5c30*/  HFMA2 R3, -RZ, RZ, 0, 9.5367431640625e-07 ;  /* 0x00000010ff037431 */ /* 0x000fe400000001ff */
[----:B------:R-:W-:Y:S01]  /*5c40*/  FADD.FTZ R4, R4, R0 ;  /* 0x0000000004047221 */ /* 0x000fe20000010000 */
[----:B------:R-:W-:-:S04]  /*5c50*/  MOV R0, 0xffffffff ;  /* 0xffffffff00007802 */ /* 0x000fc80000000f00 */
[----:B------:R-:W-:-:S07]  /*5c60*/  MOV R247, R4 ;  /* 0x0000000400f77202 */ /* 0x000fce0000000f00 */
[----:B------:R-:W-:Y:S05]  /*5c70*/  WARPSYNC.COLLECTIVE R0, `(.L_x_64456) ;  /* 0x0000000000087348 */ /* 0x000fea0003c00000 */
[----:B------:R0:W1:Y:S02]  /*5c80*/  SHFL.BFLY P1, R0, R247, R3, R2 ;  /* 0x0c000003f7007389 */ /* 0x0000640000020002 */
[----:B01----:R-:W-:Y:S05]  /*5c90*/  ENDCOLLECTIVE ;  /* 0x000000000000791b */ /* 0x003fea0003800000 */
.L_x_64456:
        /* <DEDUP_REMOVED lines=137> */
.L_x_64457:
[----:B------:R-:W-:Y:S02]  /*6530*/  HFMA2 R3, -RZ, RZ, 0, 1.1920928955078125e-07 ;  /* 0x00000002ff037431 */ /* 0x000fe400000001ff */
[----:B------:R-:W-:Y:S01]  /*6540*/  FADD.FTZ R4, R4, R0 ;  /* 0x0000000004047221 */ /* 0x000fe20000010000 */
[----:B------:R-:W-:-:S04]  /*6550*/  MOV R0, 0xffffffff ;  /* 0xffffffff00007802 */ /* 0x000fc80000000f00 */
[----:B------:R-:W-:-:S07]  /*6560*/  MOV R247, R4 ;  /* 0x0000000400f77202 */ /* 0x000fce0000000f00 */
[----:B------:R-:W-:Y:S05]  /*6570*/  WARPSYNC.COLLECTIVE R0, `(.L_x_64458) ;  /* 0x0000000000087348 */ /* 0x000fea0003c00000 */
[----:B------:R0:W1:Y:S02]  /*6580*/  SHFL.BFLY P1, R0, R247, R3, R2 ;  /* 0x0c000003f7007389 */ /* 0x0000640000020002 */
[----:B01----:R-:W-:Y:S05]  /*6590*/  ENDCOLLECTIVE ;  /* 0x000000000000791b */ /* 0x003fea0003800000 */
.L_x_64458:
[----:B------:R-:W-:Y:S02]  /*65a0*/  HFMA2 R3, -RZ, RZ, 0, 2.384185791015625e-07 ;  /* 0x00000004ff037431 */ /* 0x000fe400000001ff */
[----:B------:R-:W-:Y:S01]  /*65b0*/  FADD.FTZ R4, R4, R0 ;  /* 0x0000000004047221 */ /* 0x000fe20000010000 */
[----:B------:R-:W-:-:S04]  /*65c0*/  MOV R0, 0xffffffff ;  /* 0xffffffff00007802 */ /* 0x000fc80000000f00 */
[----:B------:R-:W-:-:S07]  /*65d0*/  MOV R247, R4 ;  /* 0x0000000400f77202 */ /* 0x000fce0000000f00 */
[----:B------:R-:W-:Y:S05]  /*65e0*/  WARPSYNC.COLLECTIVE R0, `(.L_x_64459) ;  /* 0x0000000000087348 */ /* 0x000fea0003c00000 */
[----:B------:R0:W1:Y:S02]  /*65f0*/  SHFL.BFLY P1, R0, R247, R3, R2 ;  /* 0x0c000003f7007389 */ /* 0x0000640000020002 */
[----:B01----:R-:W-:Y:S05]  /*6600*/  ENDCOLLECTIVE ;  /* 0x000000000000791b */ /* 0x003fea0003800000 */
.L_x_64459:
[----:B------:R-:W-:Y:S02]  /*6610*/  HFMA2 R3, -RZ, RZ, 0, 4.76837158203125e-07 ;  /* 0x00000008ff037431 */ /* 0x000fe400000001ff */
[----:B------:R-:W-:Y:S01]  /*6620*/  FADD.FTZ R4, R4, R0 ;  /* 0x0000000004047221 */ /* 0x000fe20000010000 */
[----:B------:R-:W-:-:S04]  /*6630*/  MOV R0, 0xffffffff ;  /* 0xffffffff00007802 */ /* 0x000fc80000000f00 */
[----:B------:R-:W-:-:S07]  /*6640*/  MOV R247, R4 ;  /* 0x0000000400f77202 */ /* 0x000fce0000000f00 */
[----:B------:R-:W-:Y:S05]  /*6650*/  WARPSYNC.COLLECTIVE R0, `(.L_x_64460) ;  /* 0x0000000000087348 */ /* 0x000fea0003c00000 */
[----:B------:R0:W1:Y:S02]  /*6660*/  SHFL.BFLY P1, R0, R247, R3, R2 ;  /* 0x0c000003f7007389 */ /* 0x0000640000020002 */
[----:B01----:R-:W-:Y:S05]  /*6670*/  ENDCOLLECTIVE ;  /* 0x000000000000791b */ /* 0x003fea0003800000 */
.L_x_64460:
[----:B------:R-:W-:Y:S02]  /*6680*/  HFMA2 R3, -RZ, RZ, 0, 9.5367431640625e-07 ;  /* 0x00000010ff037431 */ /* 0x000fe400000001ff */
[----:B------:R-:W-:Y:S01]  /*6690*/  FADD.FTZ R4, R4, R0 ;  /* 0x0000000004047221 */ /* 0x000fe20000010000 */
[----:B------:R-:W-:-:S04]  /*66a0*/  MOV R0, 0xffffffff ;  /* 0xffffffff00007802 */ /* 0x000fc80000000f00 */
[----:B------:R-:W-:-:S07]  /*66b0*/  MOV R247, R4 ;  /* 0x0000000400f77202 */ /* 0x000fce0000000f00 */
[----:B------:R-:W-:Y:S05]  /*66c0*/  WARPSYNC.COLLECTIVE R0, `(.L_x_64461) ;  /* 0x0000000000087348 */ /* 0x000fea0003c00000 */
[----:B------:R0:W1:Y:S02]  /*66d0*/  SHFL.BFLY P1, R0, R247, R3, R2 ;  /* 0x0c000003f7007389 */ /* 0x0000640000020002 */
[----:B01----:R-:W-:Y:S05]  /*66e0*/  ENDCOLLECTIVE ;  /* 0x000000000000791b */ /* 0x003fea0003800000 */
.L_x_64461:
[----:B------:R-:W-:Y:S05]  /*66f0*/  BRA `(.L_x_64462) ;  /* 0xffffffe0002c7947 */ /* 0x000fea000383ffff */
.L_x_64463:
        /* <DEDUP_REMOVED lines=16> */
.L_x_71571:


//--------------------- .text._ZN10layer_norm13ln_fwd_kernelINS_13Kernel_traitsIfffffjLj2048ELj1ELj4ELj1ELj16ENS_18Kernel_traits_baseILj2048EfffffjLj128EEEEELb1ELb0ELb0ELb0EEEvNS_9FwdParamsE --------------------------
	.section	.text._ZN10layer_norm13ln_fwd_kernelINS_13Kernel_traitsIfffffjLj2048ELj1ELj4ELj1ELj16ENS_18Kernel_traits_baseILj2048EfffffjLj128EEEEELb1ELb0ELb0ELb0EEEvNS_9FwdParamsE,"ax",@progbits
	.align	128
        .global         _ZN10layer_norm13ln_fwd_kernelINS_13Kernel_traitsIfffffjLj2048ELj1ELj4ELj1ELj16ENS_18Kernel_traits_baseILj2048EfffffjLj128EEEEELb1ELb0ELb0ELb0EEEvNS_9FwdParamsE
        .type           _ZN10layer_norm13ln_fwd_kernelINS_13Kernel_traitsIfffffjLj2048ELj1ELj4ELj1ELj16ENS_18Kernel_traits_baseILj2048EfffffjLj128EEEEELb1ELb0ELb0ELb0EEEvNS_9FwdParamsE,@function
        .size           _ZN10layer_norm13ln_fwd_kernelINS_13Kernel_traitsIfffffjLj2048ELj1ELj4ELj1ELj16ENS_18Kernel_traits_baseILj2048EfffffjLj128EEEEELb1ELb0ELb0ELb0EEEvNS_9FwdParamsE,(.L_x_71572 - _ZN10layer_norm13ln_fwd_kernelINS_13Kernel_traitsIfffffjLj2048ELj1ELj4ELj1ELj16ENS_18Kernel_traits_baseILj2048EfffffjLj128EEEEELb1ELb0ELb0ELb0EEEvNS_9FwdParamsE)
        .other          _ZN10layer_norm13ln_fwd_kernelINS_13Kernel_traitsIfffffjLj2048ELj1ELj4ELj1ELj16ENS_18Kernel_traits_baseILj2048EfffffjLj128EEEEELb1ELb0ELb0ELb0EEEvNS_9FwdParamsE,@"STO_CUDA_ENTRY STV_DEFAULT"
_ZN10layer_norm13ln_fwd_kernelINS_13Kernel_traitsIfffffjLj2048ELj1ELj4ELj1ELj16ENS_18Kernel_traits_baseILj2048EfffffjLj128EEEEELb1ELb0ELb0ELb0EEEvNS_9FwdParamsE:
.text._ZN10layer_norm13ln_fwd_kernelINS_13Kernel_traitsIfffffjLj2048ELj1ELj4ELj1ELj16ENS_18Kernel_traits_baseILj2048EfffffjLj128EEEEELb1ELb0ELb0ELb0EEEvNS_9FwdParamsE:
        /* <DEDUP_REMOVED lines=23> */
[----:B------:R-:W-:-:S04]  /*0170*/  LOP3.LUT R13, R11, 0x1f, RZ, 0xc, !PT ;  /* 0x0000001f0b0d7812 */ /* 0x000fc800078e0cff */
[----:B------:R-:W-:Y:S01]  /*0180*/  LEA.HI.SX32 R13, R0, R13, 0x1e ;  /* 0x0000000d000d7211 */ /* 0x000fe200078ff2ff */
[----:B-1----:R-:W-:-:S06]  /*0190*/  USHF.L.U32 UR4, UR5, 0x2, URZ ;  /* 0x0000000205047899 */ /* 0x002fcc00080006ff */
[----:B------:R-:W-:Y:S01]  /*01a0*/  LOP3.LUT R10, R10, UR4, RZ, 0xfc, !PT ;  /* 0x000000040a0a7c12 */ /* 0x000fe2000f8efcff */
[----:B---3--:R-:W-:Y:S01]  /*01b0*/  IMAD R12, R12, UR5, R11 ;  /* 0x000000050c0c7c24 */ /* 0x008fe2000f8e020b */
[----:B------:R-:W-:Y:S02]  /*01c0*/  LOP3.LUT R11, R11, 0x1f, RZ, 0xc0, !PT ;  /* 0x0000001f0b0b7812 */ /* 0x000fe400078ec0ff */
        /* <DEDUP_REMOVED lines=31> */
[----:B------:R-:W-:-:S03]  /*03c0*/  ISETP.GE.U32.AND P0, PT, R13, 0xc0, PT ;  /* 0x000000c00d00780c */ /* 0x000fc60003f06070 */
[----:B------:R-:W0:Y:S01]  /*03d0*/  @P2 LDC.64 R2, c[0x0][0x3d0] ;  /* 0x0000f400ff022b82 */ /* 0x000e220000000a00 */
[----:B------:R-:W-:Y:S02]  /*03e0*/  ISETP.GE.U32.AND P1, PT, R13, 0xe0, PT ;  /* 0x000000e00d00780c */ /* 0x000fe40003f26070 */
[----:B------:R-:W-:-:S05]  /*03f0*/  @P2 LOP3.LUT R0, R11, 0x20, RZ, 0xfc, !PT ;  /* 0x000000200b002812 */ /* 0x000fca00078efcff */
[----:B------:R-:W1:Y:S08]  /*0400*/  @P2 LDC.64 R14, c[0x0][0x438] ;  /* 0x00010e00ff0e2b82 */ /* 0x000e700000000a00 */
[----:B------:R-:W2:Y:S08]  /*0410*/  @P3 LDC.64 R16, c[0x0][0x3d0] ;  /* 0x0000f400ff103b82 */ /* 0x000eb00000000a00 */
[----:B------:R-:W3:Y:S01]  /*0420*/  @P3 LDC.64 R18, c[0x0][0x438] ;  /* 0x00010e00ff123b82 */ /* 0x000ee20000000a00 */
[----:B0-----:R-:W-:-:S05]  /*0430*/  @P2 IMAD.WIDE.U32 R2, R11, 0x10, R2 ;  /* 0x000000100b022825 */ /* 0x001fca00078e0002 */
[----:B------:R0:W5:Y:S02]  /*0440*/  @P2 LDG.E.128 R144, desc[UR8][R2.64] ;  /* 0x0000000802902981 */ /* 0x000164000c1e1d00 */
[----:B------:R-:W4:Y:S08]  /*0450*/  @P4 LDC.64 R20, c[0x0][0x3d0] ;  /* 0x0000f400ff144b82 */ /* 0x000f300000000a00 */
[----:B------:R-:W4:Y:S01]  /*0460*/  @P4 LDC.64 R22, c[0x0][0x438] ;  /* 0x00010e00ff164b82 */ /* 0x000f220000000a00 */
[----:B-1----:R-:W-:-:S05]  /*0470*/  @P2 IMAD.WIDE.U32 R14, R11, 0x10, R14 ;  /* 0x000000100b0e2825 */ /* 0x002fca00078e000e */
[----:B------:R1:W5:Y:S02]  /*0480*/  @P2 LDG.E.128 R140, desc[UR8][R14.64] ;  /* 0x000000080e8c2981 */ /* 0x000364000c1e1d00 */
[----:B------:R-:W1:Y:S08]  /*0490*/  @P5 LDC.64 R24, c[0x0][0x3d0] ;  /* 0x0000f400ff185b82 */ /* 0x000e700000000a00 */
[----:B------:R-:W1:Y:S01]  /*04a0*/  @P5 LDC.64 R26, c[0x0][0x438] ;  /* 0x00010e00ff1a5b82 */ /* 0x000e620000000a00 */
[----:B------:R-:W-:Y:S01]  /*04b0*/  ISETP.GE.U32.AND P2, PT, R13, 0x100, PT ;  /* 0x000001000d00780c */ /* 0x000fe20003f46070 */
[----:B--2---:R-:W-:-:S06]  /*04c0*/  @P3 IMAD.WIDE.U32 R16, R0, 0x10, R16 ;  /* 0x0000001000103825 */ /* 0x004fcc00078e0010 */
[----:B------:R-:W2:Y:S08]  /*04d0*/  @P6 LDC.64 R148, c[0x0][0x3d0] ;  /* 0x0000f400ff946b82 */ /* 0x000eb00000000a00 */
[----:B------:R-:W2:Y:S01]  /*04e0*/  @P6 LDC.64 R150, c[0x0][0x438] ;  /* 0x00010e00ff966b82 */ /* 0x000ea20000000a00 */
[C---:B---3--:R-:W-:Y:S01]  /*04f0*/  @P3 IMAD.WIDE.U32 R18, R0.reuse, 0x10, R18 ;  /* 0x0000001000123825 */ /* 0x048fe200078e0012 */
[----:B------:R3:W5:Y:S06]  /*0500*/  @P3 LDG.E.128 R136, desc[UR8][R16.64] ;  /* 0x0000000810883981 */ /* 0x00076c000c1e1d00 */
[----:B0-----:R-:W0:Y:S01]  /*0510*/  @P0 LDC.64 R2, c[0x0][0x3d0] ;  /* 0x0000f400ff020b82 */ /* 0x001e220000000a00 */
[----:B------:R-:W-:Y:S01]  /*0520*/  @P3 VIADD R0, R0, 0x20 ;  /* 0x0000002000003836 */ /* 0x000fe20000000000 */
[----:B------:R3:W5:Y:S06]  /*0530*/  @P3 LDG.E.128 R132, desc[UR8][R18.64] ;  /* 0x0000000812843981 */ /* 0x00076c000c1e1d00 */
[----:B------:R-:W0:Y:S01]  /*0540*/  @P0 LDC.64 R152, c[0x0][0x438] ;  /* 0x00010e00ff980b82 */ /* 0x000e220000000a00 */
[----:B----4-:R-:W-:-:S04]  /*0550*/  @P4 IMAD.WIDE.U32 R20, R0, 0x10, R20 ;  /* 0x0000001000144825 */ /* 0x010fc800078e0014 */
[----:B------:R-:W-:-:S03]  /*0560*/  @P4 IMAD.WIDE.U32 R22, R0, 0x10, R22 ;  /* 0x0000001000164825 */ /* 0x000fc600078e0016 */
[----:B-1----:R-:W1:Y:S01]  /*0570*/  @P1 LDC.64 R14, c[0x0][0x3d0] ;  /* 0x0000f400ff0e1b82 */ /* 0x002e620000000a00 */
[----:B------:R-:W-:Y:S01]  /*0580*/  @P4 IADD3 R0, PT, PT, R0, 0x20, RZ ;  /* 0x0000002000004810 */ /* 0x000fe20007ffe0ff */
[----:B------:R4:W5:Y:S06]  /*0590*/  @P4 LDG.E.128 R128, desc[UR8][R20.64] ;  /* 0x0000000814804981 */ /* 0x00096c000c1e1d00 */
[----:B---3--:R-:W3:Y:S01]  /*05a0*/  @P1 LDC.64 R16, c[0x0][0x438] ;  /* 0x00010e00ff101b82 */ /* 0x008ee20000000a00 */
[C---:B------:R-:W-:Y:S01]  /*05b0*/  @P5 IMAD.WIDE.U32 R24, R0.reuse, 0x10, R24 ;  /* 0x0000001000185825 */ /* 0x040fe200078e0018 */
[----:B------:R-:W-:Y:S01]  /*05c0*/  ISETP.GE.U32.AND P3, PT, R13, 0x120, PT ;  /* 0x000001200d00780c */ /* 0x000fe20003f66070 */
[----:B------:R0:W5:Y:S02]  /*05d0*/  @P4 LDG.E.128 R124, desc[UR8][R22.64] ;  /* 0x00000008167c4981 */ /* 0x000164000c1e1d00 */
[----:B------:R-:W-:-:S02]  /*05e0*/  @P5 IMAD.WIDE.U32 R26, R0, 0x10, R26 ;  /* 0x00000010001a5825 */ /* 0x000fc400078e001a */
[----:B------:R1:W5:Y:S01]  /*05f0*/  @P5 LDG.E.128 R120, desc[UR8][R24.64] ;  /* 0x0000000818785981 */ /* 0x000362000c1e1d00 */
[----:B------:R-:W3:Y:S01]  /*0600*/  @P2 LDC.64 R154, c[0x0][0x3d0] ;  /* 0x0000f400ff9a2b82 */ /* 0x000ee20000000a00 */
[----:B------:R-:W-:-:S07]  /*0610*/  @P5 VIADD R0, R0, 0x20 ;  /* 0x0000002000005836 */ /* 0x000fce0000000000 */
[----:B------:R-:W3:Y:S01]  /*0620*/  @P2 LDC.64 R18, c[0x0][0x438] ;  /* 0x00010e00ff122b82 */ /* 0x000ee20000000a00 */
[C---:B--2---:R-:W-:Y:S01]  /*0630*/  @P6 IMAD.WIDE.U32 R148, R0.reuse, 0x10, R148 ;  /* 0x0000001000946825 */ /* 0x044fe200078e0094 */
[C---:B------:R-:W-:Y:S01]  /*0640*/  ISETP.GE.U32.AND P4, PT, R13.reuse, 0x140, PT ;  /* 0x000001400d00780c */ /* 0x040fe20003f86070 */
[----:B------:R2:W5:Y:S02]  /*0650*/  @P5 LDG.E.128 R116, desc[UR8][R26.64] ;  /* 0x000000081a745981 */ /* 0x000564000c1e1d00 */
[C---:B------:R-:W-:Y:S02]  /*0660*/  @P6 IMAD.WIDE.U32 R150, R0.reuse, 0x10, R150 ;  /* 0x0000001000966825 */ /* 0x040fe400078e0096 */
[----:B------:R-:W5:Y:S01]  /*0670*/  @P6 LDG.E.128 R112, desc[UR8][R148.64] ;  /* 0x0000000894706981 */ /* 0x000f62000c1e1d00 */
[----:B----4-:R-:W4:Y:S01]  /*0680*/  @P3 LDC.64 R20, c[0x0][0x3d0] ;  /* 0x0000f400ff143b82 */ /* 0x010f220000000a00 */
[----:B------:R-:W-:Y:S02]  /*0690*/  @P6 VIADD R0, R0, 0x20 ;  /* 0x0000002000006836 */ /* 0x000fe40000000000 */
[----:B------:R-:W5:Y:S01]  /*06a0*/  @P6 LDG.E.128 R108, desc[UR8][R150.64] ;  /* 0x00000008966c6981 */ /* 0x000f62000c1e1d00 */
[----:B------:R-:W-:Y:S01]  /*06b0*/  ISETP.GE.U32.AND P6, PT, R13, 0x160, PT ;  /* 0x000001600d00780c */ /* 0x000fe20003fc6070 */
[----:B0-----:R-:W-:-:S03]  /*06c0*/  @P0 IMAD.WIDE.U32 R2, R0, 0x10, R2 ;  /* 0x0000001000020825 */ /* 0x001fc600078e0002 */
[----:B------:R-:W0:Y:S01]  /*06d0*/  @P3 LDC.64 R22, c[0x0][0x438] ;  /* 0x00010e00ff163b82 */ /* 0x000e220000000a00 */
[C---:B------:R-:W-:Y:S01]  /*06e0*/  @P0 IMAD.WIDE.U32 R152, R0.reuse, 0x10, R152 ;  /* 0x0000001000980825 */ /* 0x040fe200078e0098 */
[----:B------:R-:W-:Y:S01]  /*06f0*/  @P0 IADD3 R0, PT, PT, R0, 0x20, RZ ;  /* 0x0000002000000810 */ /* 0x000fe20007ffe0ff */
[----:B------:R2:W5:Y:S01]  /*0700*/  @P0 LDG.E.128 R104, desc[UR8][R2.64] ;  /* 0x0000000802680981 */ /* 0x000562000c1e1d00 */
[----:B------:R-:W-:-:S03]  /*0710*/  ISETP.GE.U32.AND P5, PT, R13, 0x180, PT ;  /* 0x000001800d00780c */ /* 0x000fc60003fa6070 */
[C---:B-1----:R-:W-:Y:S01]  /*0720*/  @P1 IMAD.WIDE.U32 R14, R0.reuse, 0x10, R14 ;  /* 0x00000010000e1825 */ /* 0x042fe200078e000e */
[----:B------:R-:W1:Y:S01]  /*0730*/  @P4 LDC.64 R24, c[0x0][0x3d0] ;  /* 0x0000f400ff184b82 */ /* 0x000e620000000a00 */
[----:B------:R-:W5:Y:S02]  /*0740*/  @P0 LDG.E.128 R100, desc[UR8][R152.64] ;  /* 0x0000000898640981 */ /* 0x000f64000c1e1d00 */
[C---:B---3--:R-:W-:Y:S02]  /*0750*/  @P1 IMAD.WIDE.U32 R16, R0.reuse, 0x10, R16 ;  /* 0x0000001000101825 */ /* 0x048fe400078e0010 */
[----:B------:R3:W5:Y:S02]  /*0760*/  @P1 LDG.E.128 R96, desc[UR8][R14.64] ;  /* 0x000000080e601981 */ /* 0x000764000c1e1d00 */
[----:B------:R-:W-:Y:S01]  /*0770*/  @P1 VIADD R0, R0, 0x20 ;  /* 0x0000002000001836 */ /* 0x000fe20000000000 */
[----:B--2---:R-:W2:Y:S01]  /*0780*/  @P4 LDC.64 R26, c[0x0][0x438] ;  /* 0x00010e00ff1a4b82 */ /* 0x004ea20000000a00 */
[----:B------:R-:W-:Y:S01]  /*0790*/  ISETP.GE.U32.AND P0, PT, R13, 0x1a0, PT ;  /* 0x000001a00d00780c */ /* 0x000fe20003f06070 */
[----:B------:R0:W5:Y:S01]  /*07a0*/  @P1 LDG.E.128 R92, desc[UR8][R16.64] ;  /* 0x00000008105c1981 */ /* 0x000162000c1e1d00 */
[----:B------:R-:W-:-:S04]  /*07b0*/  @P2 IMAD.WIDE.U32 R154, R0, 0x10, R154 ;  /* 0x00000010009a2825 */ /* 0x000fc800078e009a */
[C---:B------:R-:W-:Y:S01]  /*07c0*/  @P2 IMAD.WIDE.U32 R18, R0.reuse, 0x10, R18 ;  /* 0x0000001000122825 */ /* 0x040fe200078e0012 */
[----:B------:R-:W2:Y:S01]  /*07d0*/  @P6 LDC.64 R2, c[0x0][0x3d0] ;  /* 0x0000f400ff026b82 */ /* 0x000ea20000000a00 */
[----:B------:R-:W5:Y:S02]  /*07e0*/  @P2 LDG.E.128 R88, desc[UR8][R154.64] ;  /* 0x000000089a582981 */ /* 0x000f64000c1e1d00 */
[----:B------:R-:W-:Y:S02]  /*07f0*/  @P2 VIADD R0, R0, 0x20 ;  /* 0x0000002000002836 */ /* 0x000fe40000000000 */
[----:B------:R2:W5:Y:S03]  /*0800*/  @P2 LDG.E.128 R84, desc[UR8][R18.64] ;  /* 0x0000000812542981 */ /* 0x000566000c1e1d00 */
[----:B------:R-:W2:Y:S01]  /*0810*/  @P6 LDC.64 R148, c[0x0][0x438] ;  /* 0x00010e00ff946b82 */ /* 0x000ea20000000a00 */
[----:B------:R-:W-:-:S02]  /*0820*/  ISETP.GE.U32.AND P2, PT, R13, 0x1c0, PT ;  /* 0x000001c00d00780c */ /* 0x000fc40003f46070 */
[----:B------:R-:W-:-:S05]  /*0830*/  ISETP.GE.U32.AND P1, PT, R13, 0x1e0, PT ;  /* 0x000001e00d00780c */ /* 0x000fca0003f26070 */
[----:B---3--:R-:W3:Y:S08]  /*0840*/  @P5 LDC.64 R14, c[0x0][0x3d0] ;  /* 0x0000f400ff0e5b82 */ /* 0x008ef00000000a00 */
[----:B------:R-:W3:Y:S01]  /*0850*/  @P5 LDC.64 R150, c[0x0][0x438] ;  /* 0x00010e00ff965b82 */ /* 0x000ee20000000a00 */
[----:B----4-:R-:W-:-:S04]  /*0860*/  @P3 IMAD.WIDE.U32 R20, R0, 0x10, R20 ;  /* 0x0000001000143825 */ /* 0x010fc800078e0014 */
[----:B0-----:R-:W-:-:S03]  /*0870*/  @P3 IMAD.WIDE.U32 R22, R0, 0x10, R22 ;  /* 0x0000001000163825 */ /* 0x001fc600078e0016 */
[----:B------:R-:W0:Y:S01]  /*0880*/  @P0 LDC.64 R16, c[0x0][0x3d0] ;  /* 0x0000f400ff100b82 */ /* 0x000e220000000a00 */
[----:B------:R-:W-:Y:S01]  /*0890*/  @P3 IADD3 R0, PT, PT, R0, 0x20, RZ ;  /* 0x0000002000003810 */ /* 0x000fe20007ffe0ff */
[----:B------:R4:W5:Y:S06]  /*08a0*/  @P3 LDG.E.128 R80, desc[UR8][R20.64] ;  /* 0x0000000814503981 */ /* 0x00096c000c1e1d00 */
[----:B------:R-:W4:Y:S01]  /*08b0*/  @P0 LDC.64 R152, c[0x0][0x438] ;  /* 0x00010e00ff980b82 */ /* 0x000f220000000a00 */
[C---:B-1----:R-:W-:Y:S01]  /*08c0*/  @P4 IMAD.WIDE.U32 R24, R0.reuse, 0x10, R24 ;  /* 0x0000001000184825 */ /* 0x042fe200078e0018 */
[----:B------:R1:W5:Y:S03]  /*08d0*/  @P3 LDG.E.128 R76, desc[UR8][R22.64] ;  /* 0x00000008164c3981 */ /* 0x000366000c1e1d00 */
[C---:B--2---:R-:W-:Y:S01]  /*08e0*/  @P4 IMAD.WIDE.U32 R26, R0.reuse, 0x10, R26 ;  /* 0x00000010001a4825 */ /* 0x044fe200078e001a */
[----:B------:R1:W5:Y:S02]  /*08f0*/  @P4 LDG.E.128 R72, desc[UR8][R24.64] ;  /* 0x0000000818484981 */ /* 0x000364000c1e1d00 */
[----:B------:R-:W2:Y:S01]  /*0900*/  @P2 LDC.64 R18, c[0x0][0x3d0] ;  /* 0x0000f400ff122b82 */ /* 0x000ea20000000a00 */
[----:B------:R-:W-:Y:S01]  /*0910*/  @P4 VIADD R0, R0, 0x20 ;  /* 0x0000002000004836 */ /* 0x000fe20000000000 */
[----:B------:R1:W5:Y:S06]  /*0920*/  @P4 LDG.E.128 R68, desc[UR8][R26.64] ;  /* 0x000000081a444981 */ /* 0x00036c000c1e1d00 */
[----:B------:R-:W1:Y:S01]  /*0930*/  @P2 LDC.64 R154, c[0x0][0x438] ;  /* 0x00010e00ff9a2b82 */ /* 0x000e620000000a00 */
[----:B------:R-:W-:-:S04]  /*0940*/  @P6 IMAD.WIDE.U32 R2, R0, 0x10, R2 ;  /* 0x0000001000026825 */ /* 0x000fc800078e0002 */
[C---:B------:R-:W-:Y:S01]  /*0950*/  @P6 IMAD.WIDE.U32 R148, R0.reuse, 0x10, R148 ;  /* 0x0000001000946825 */ /* 0x040fe200078e0094 */
[----:B------:R0:W5:Y:S02]  /*0960*/  @P6 LDG.E.128 R64, desc[UR8][R2.64] ;  /* 0x0000000802406981 */ /* 0x000164000c1e1d00 */
[----:B------:R-:W1:Y:S01]  /*0970*/  @P1 LDC.64 R156, c[0x0][0x3d0] ;  /* 0x0000f400ff9c1b82 */ /* 0x000e620000000a00 */
[----:B------:R-:W-:Y:S01]  /*0980*/  @P6 VIADD R0, R0, 0x20 ;  /* 0x0000002000006836 */ /* 0x000fe20000000000 */
[----:B------:R0:W5:Y:S06]  /*0990*/  @P6 LDG.E.128 R60, desc[UR8][R148.64] ;  /* 0x00000008943c6981 */ /* 0x00016c000c1e1d00 */
[----:B------:R-:W1:Y:S01]  /*09a0*/  @P1 LDC.64 R158, c[0x0][0x438] ;  /* 0x00010e00ff9e1b82 */ /* 0x000e620000000a00 */
[----:B---3--:R-:W-:-:S04]  /*09b0*/  @P5 IMAD.WIDE.U32 R14, R0, 0x10, R14 ;  /* 0x00000010000e5825 */ /* 0x008fc800078e000e */
[C---:B------:R-:W-:Y:S01]  /*09c0*/  @P5 IMAD.WIDE.U32 R150, R0.reuse, 0x10, R150 ;  /* 0x0000001000965825 */ /* 0x040fe200078e0096 */
[----:B------:R-:W-:Y:S01]  /*09d0*/  @P5 IADD3 R0, PT, PT, R0, 0x20, RZ ;  /* 0x0000002000005810 */ /* 0x000fe20007ffe0ff */
[----:B------:R3:W5:Y:S04]  /*09e0*/  @P5 LDG.E.128 R56, desc[UR8][R14.64] ;  /* 0x000000080e385981 */ /* 0x000768000c1e1d00 */
[C---:B0-----:R-:W-:Y:S01]  /*09f0*/  @P0 IMAD.WIDE.U32 R16, R0.reuse, 0x10, R16 ;  /* 0x0000001000100825 */ /* 0x041fe200078e0010 */
[----:B------:R3:W5:Y:S03]  /*0a00*/  @P5 LDG.E.128 R52, desc[UR8][R150.64] ;  /* 0x0000000896345981 */ /* 0x000766000c1e1d00 */
[C---:B----4-:R-:W-:Y:S01]  /*0a10*/  @P0 IMAD.WIDE.U32 R152, R0.reuse, 0x10, R152 ;  /* 0x0000001000980825 */ /* 0x050fe200078e0098 */
[----:B------:R3:W5:Y:S03]  /*0a20*/  @P0 LDG.E.128 R48, desc[UR8][R16.64] ;  /* 0x0000000810300981 */ /* 0x000766000c1e1d00 */
[----:B------:R-:W-:Y:S01]  /*0a30*/  @P0 VIADD R0, R0, 0x20 ;  /* 0x0000002000000836 */ /* 0x000fe20000000000 */
[----:B------:R3:W5:Y:S03]  /*0a40*/  @P0 LDG.E.128 R44, desc[UR8][R152.64] ;  /* 0x00000008982c0981 */ /* 0x000766000c1e1d00 */
[----:B--2---:R-:W-:-:S04]  /*0a50*/  @P2 IMAD.WIDE.U32 R18, R0, 0x10, R18 ;  /* 0x0000001000122825 */ /* 0x004fc800078e0012 */
[C---:B-1----:R-:W-:Y:S01]  /*0a60*/  @P2 IMAD.WIDE.U32 R154, R0.reuse, 0x10, R154 ;  /* 0x00000010009a2825 */ /* 0x042fe200078e009a */
[----:B------:R3:W5:Y:S03]  /*0a70*/  @P2 LDG.E.128 R40, desc[UR8][R18.64] ;  /* 0x0000000812282981 */ /* 0x000766000c1e1d00 */
[----:B------:R-:W-:Y:S01]  /*0a80*/  @P2 VIADD R0, R0, 0x20 ;  /* 0x0000002000002836 */ /* 0x000fe20000000000 */
[----:B------:R3:W5:Y:S03]  /*0a90*/  @P2 LDG.E.128 R36, desc[UR8][R154.64] ;  /* 0x000000089a242981 */ /* 0x000766000c1e1d00 */
[----:B------:R-:W-:-:S04]  /*0aa0*/  @P1 IMAD.WIDE.U32 R156, R0, 0x10, R156 ;  /* 0x00000010009c1825 */ /* 0x000fc800078e009c */
[C---:B------:R-:W-:Y:S01]  /*0ab0*/  @P1 IMAD.WIDE.U32 R158, R0.reuse, 0x10, R158 ;  /* 0x00000010009e1825 */ /* 0x040fe200078e009e */
[----:B------:R3:W5:Y:S04]  /*0ac0*/  @P1 LDG.E.128 R32, desc[UR8][R156.64] ;  /* 0x000000089c201981 */ /* 0x000768000c1e1d00 */
[----:B------:R3:W5:Y:S01]  /*0ad0*/  @P1 LDG.E.128 R28, desc[UR8][R158.64] ;  /* 0x000000089e1c1981 */ /* 0x000762000c1e1d00 */
[----:B------:R-:W-:Y:S02]  /*0ae0*/  ISETP.GE.U32.AND P0, PT, R13, 0x200, PT ;  /* 0x000002000d00780c */ /* 0x000fe40003f06070 */
[----:B------:R-:W-:-:S11]  /*0af0*/  @P1 IADD3 R0, PT, PT, R0, 0x20, RZ ;  /* 0x0000002000001810 */ /* 0x000fd60007ffe0ff */
[----:B---3--:R-:W-:Y:S05]  /*0b00*/  @!P0 BRA `(.L_x_64466) ;  /* 0x0000000400dc8947 */ /* 0x008fea0003800000 */
[----:B------:R-:W0:Y:S08]  /*0b10*/  LDC.64 R24, c[0x0][0x3d0] ;  /* 0x0000f400ff187b82 */ /* 0x000e300000000a00 */
[----:B------:R-:W1:Y:S01]  /*0b20*/  LDC.64 R20, c[0x0][0x438] ;  /* 0x00010e00ff147b82 */ /* 0x000e620000000a00 */
[----:B0-----:R-:W-:-:S06]  /*0b30*/  IMAD.WIDE.U32 R24, R0, 0x10, R24 ;  /* 0x0000001000187825 */ /* 0x001fcc00078e0018 */
[----:B------:R-:W5:Y:S01]  /*0b40*/  LDG.E.128 R24, desc[UR8][R24.64] ;  /* 0x0000000818187981 */ /* 0x000f62000c1e1d00 */
[----:B-1----:R-:W-:-:S06]  /*0b50*/  IMAD.WIDE.U32 R20, R0, 0x10, R20 ;  /* 0x0000001000147825 */ /* 0x002fcc00078e0014 */
[----:B------:R-:W5:Y:S01]  /*0b60*/  LDG.E.128 R20, desc[UR8][R20.64] ;  /* 0x0000000814147981 */ /* 0x000f62000c1e1d00 */
[----:B------:R-:W-:Y:S05]  /*0b70*/  BRA `(.L_x_64466) ;  /* 0x0000000400c07947 */ /* 0x000fea0003800000 */
.L_x_64465:
        /* <DEDUP_REMOVED lines=8> */
[----:B------:R-:W0:Y:S01]  /*0c00*/  @P2 LDC.64 R2, c[0x0][0x3d0] ;  /* 0x0000f400ff022b82 */ /* 0x000e220000000a00 */
[----:B------:R-:W-:-:S07]  /*0c10*/  @P2 LOP3.LUT R7, R11, 0x20, RZ, 0xfc, !PT ;  /* 0x000000200b072812 */ /* 0x000fce00078efcff */
[----:B------:R-:W1:Y:S08]  /*0c20*/  @P1 LDC.64 R16, c[0x0][0x3d0] ;  /* 0x0000f400ff101b82 */ /* 0x000e700000000a00 */
[----:B------:R-:W2:Y:S08]  /*0c30*/  @P0 LDC.64 R18, c[0x0][0x3d0] ;  /* 0x0000f400ff120b82 */ /* 0x000eb00000000a00 */
[----:B------:R-:W3:Y:S01]  /*0c40*/  @P4 LDC.64 R28, c[0x0][0x3d0] ;  /* 0x0000f400ff1c4b82 */ /* 0x000ee20000000a00 */
[----:B0-----:R-:W-:-:S05]  /*0c50*/  @P2 IMAD.WIDE.U32 R14, R11, 0x10, R2 ;  /* 0x000000100b0e2825 */ /* 0x001fca00078e0002 */
[----:B------:R-:W5:Y:S02]  /*0c60*/  @P2 LDG.E.128 R144, desc[UR8][R14.64] ;  /* 0x000000080e902981 */ /* 0x000f64000c1e1d00 */
[----:B------:R-:W0:Y:S01]  /*0c70*/  @P6 LDC.64 R30, c[0x0][0x3d0] ;  /* 0x0000f400ff1e6b82 */ /* 0x000e220000000a00 */
[----:B-1----:R-:W-:Y:S01]  /*0c80*/  @P1 IMAD.WIDE.U32 R2, R7, 0x10, R16 ;  /* 0x0000001007021825 */ /* 0x002fe200078e0010 */
[----:B------:R-:W-:-:S03]  /*0c90*/  ISETP.GE.U32.AND P2, PT, R13, 0x100, PT ;  /* 0x000001000d00780c */ /* 0x000fc60003f46070 */
[----:B------:R-:W-:Y:S01]  /*0ca0*/  @P1 VIADD R7, R7, 0x20 ;  /* 0x0000002007071836 */ /* 0x000fe20000000000 */
[----:B------:R1:W5:Y:S02]  /*0cb0*/  @P1 LDG.E.128 R136, desc[UR8][R2.64] ;  /* 0x0000000802881981 */ /* 0x000364000c1e1d00 */
[----:B------:R-:W4:Y:S01]  /*0cc0*/  @P5 LDC.64 R16, c[0x0][0x3d0] ;  /* 0x0000f400ff105b82 */ /* 0x000f220000000a00 */
[----:B------:R-:W-:Y:S01]  /*0cd0*/  ISETP.GE.U32.AND P1, PT, R13, 0x120, PT ;  /* 0x000001200d00780c */ /* 0x000fe20003f26070 */
[C---:B--2---:R-:W-:Y:S01]  /*0ce0*/  @P0 IMAD.WIDE.U32 R18, R7.reuse, 0x10, R18 ;  /* 0x0000001007120825 */ /* 0x044fe200078e0012 */
[----:B------:R-:W-:-:S04]  /*0cf0*/  @P0 IADD3 R7, PT, PT, R7, 0x20, RZ ;  /* 0x0000002007070810 */ /* 0x000fc80007ffe0ff */
[----:B------:R2:W5:Y:S01]  /*0d00*/  @P0 LDG.E.128 R128, desc[UR8][R18.64] ;  /* 0x0000000812800981 */ /* 0x000562000c1e1d00 */
[----:B------:R-:W2:Y:S01]  /*0d10*/  @P3 LDC.64 R36, c[0x0][0x3d0] ;  /* 0x0000f400ff243b82 */ /* 0x000ea20000000a00 */
[----:B---3--:R-:W-:Y:S01]  /*0d20*/  @P4 IMAD.WIDE.U32 R28, R7, 0x10, R28 ;  /* 0x00000010071c4825 */ /* 0x008fe200078e001c */
[----:B------:R-:W-:-:S06]  /*0d30*/  ISETP.GE.U32.AND P0, PT, R13, 0x140, PT ;  /* 0x000001400d00780c */ /* 0x000fcc0003f06070 */
[----:B------:R-:W3:Y:S01]  /*0d40*/  @P2 LDC.64 R38, c[0x0][0x3d0] ;  /* 0x0000f400ff262b82 */ /* 0x000ee20000000a00 */
[----:B------:R-:W-:Y:S01]  /*0d50*/  @P4 VIADD R7, R7, 0x20 ;  /* 0x0000002007074836 */ /* 0x000fe20000000000 */
[----:B------:R3:W5:Y:S01]  /*0d60*/  @P4 LDG.E.128 R120, desc[UR8][R28.64] ;  /* 0x000000081c784981 */ /* 0x000762000c1e1d00 */
[----:B------:R-:W-:Y:S02]  /*0d70*/  ISETP.GE.U32.AND P4, PT, R13, 0x160, PT ;  /* 0x000001600d00780c */ /* 0x000fe40003f86070 */
[----:B0-----:R-:W-:-:S03]  /*0d80*/  @P6 IMAD.WIDE.U32 R30, R7, 0x10, R30 ;  /* 0x00000010071e6825 */ /* 0x001fc600078e001e */
[----:B-1----:R-:W0:Y:S01]  /*0d90*/  @P1 LDC.64 R2, c[0x0][0x3d0] ;  /* 0x0000f400ff021b82 */ /* 0x002e220000000a00 */
[----:B------:R-:W-:Y:S01]  /*0da0*/  @P6 VIADD R7, R7, 0x20 ;  /* 0x0000002007076836 */ /* 0x000fe20000000000 */
[----:B------:R1:W5:Y:S01]  /*0db0*/  @P6 LDG.E.128 R112, desc[UR8][R30.64] ;  /* 0x000000081e706981 */ /* 0x000362000c1e1d00 */
[----:B------:R-:W-:Y:S02]  /*0dc0*/  ISETP.GE.U32.AND P6, PT, R13, 0x180, PT ;  /* 0x000001800d00780c */ /* 0x000fe40003fc6070 */
[C---:B----4-:R-:W-:Y:S01]  /*0dd0*/  @P5 IMAD.WIDE.U32 R16, R7.reuse, 0x10, R16 ;  /* 0x0000001007105825 */ /* 0x050fe200078e0010 */
[----:B------:R-:W-:Y:S02]  /*0de0*/  @P5 IADD3 R7, PT, PT, R7, 0x20, RZ ;  /* 0x0000002007075810 */ /* 0x000fe40007ffe0ff */
[----:B------:R-:W4:Y:S02]  /*0df0*/  @P0 LDC.64 R14, c[0x0][0x3d0] ;  /* 0x0000f400ff0e0b82 */ /* 0x000f240000000a00 */
[----:B------:R-:W5:Y:S01]  /*0e00*/  @P5 LDG.E.128 R104, desc[UR8][R16.64] ;  /* 0x0000000810685981 */ /* 0x000f62000c1e1d00 */
[----:B--2---:R-:W-:Y:S01]  /*0e10*/  @P3 IMAD.WIDE.U32 R36, R7, 0x10, R36 ;  /* 0x0000001007243825 */ /* 0x004fe200078e0024 */
[----:B------:R-:W-:-:S03]  /*0e20*/  ISETP.GE.U32.AND P5, PT, R13, 0x1a0, PT ;  /* 0x000001a00d00780c */ /* 0x000fc60003fa6070 */
[----:B------:R-:W-:Y:S01]  /*0e30*/  @P3 VIADD R7, R7, 0x20 ;  /* 0x0000002007073836 */ /* 0x000fe20000000000 */
[----:B------:R-:W2:Y:S01]  /*0e40*/  @P4 LDC.64 R18, c[0x0][0x3d0] ;  /* 0x0000f400ff124b82 */ /* 0x000ea20000000a00 */
[----:B------:R2:W5:Y:S01]  /*0e50*/  @P3 LDG.E.128 R96, desc[UR8][R36.64] ;  /* 0x0000000824603981 */ /* 0x000562000c1e1d00 */
[----:B------:R-:W-:Y:S01]  /*0e60*/  ISETP.GE.U32.AND P3, PT, R13, 0x1c0, PT ;  /* 0x000001c00d00780c */ /* 0x000fe20003f66070 */
[----:B---3--:R-:W-:-:S04]  /*0e70*/  @P2 IMAD.WIDE.U32 R38, R7, 0x10, R38 ;  /* 0x0000001007262825 */ /* 0x008fc800078e0026 */
[----:B------:R-:W-:Y:S01]  /*0e80*/  @P2 VIADD R7, R7, 0x20 ;  /* 0x0000002007072836 */ /* 0x000fe20000000000 */
[----:B------:R-:W3:Y:S01]  /*0e90*/  @P6 LDC.64 R28, c[0x0][0x3d0] ;  /* 0x0000f400ff1c6b82 */ /* 0x000ee20000000a00 */
[----:B------:R3:W5:Y:S01]  /*0ea0*/  @P2 LDG.E.128 R88, desc[UR8][R38.64] ;  /* 0x0000000826582981 */ /* 0x000762000c1e1d00 */
[----:B------:R-:W-:Y:S01]  /*0eb0*/  ISETP.GE.U32.AND P2, PT, R13, 0x1e0, PT ;  /* 0x000001e00d00780c */ /* 0x000fe20003f46070 */
[C---:B0-----:R-:W-:Y:S01]  /*0ec0*/  @P1 IMAD.WIDE.U32 R2, R7.reuse, 0x10, R2 ;  /* 0x0000001007021825 */ /* 0x041fe200078e0002 */
[----:B------:R-:W-:-:S04]  /*0ed0*/  @P1 IADD3 R7, PT, PT, R7, 0x20, RZ ;  /* 0x0000002007071810 */ /* 0x000fc80007ffe0ff */
[----:B-1----:R-:W0:Y:S01]  /*0ee0*/  @P5 LDC.64 R30, c[0x0][0x3d0] ;  /* 0x0000f400ff1e5b82 */ /* 0x002e220000000a00 */
[----:B------:R1:W5:Y:S01]  /*0ef0*/  @P1 LDG.E.128 R80, desc[UR8][R2.64] ;  /* 0x0000000802501981 */ /* 0x000362000c1e1d00 */
[----:B------:R-:W-:Y:S01]  /*0f00*/  ISETP.GE.U32.AND P1, PT, R13, 0x200, PT ;  /* 0x000002000d00780c */ /* 0x000fe20003f26070 */
[----:B----4-:R-:W-:-:S05]  /*0f10*/  @P0 IMAD.WIDE.U32 R14, R7, 0x10, R14 ;  /* 0x00000010070e0825 */ /* 0x010fca00078e000e */
[----:B------:R-:W4:Y:S01]  /*0f20*/  @P3 LDC.64 R46, c[0x0][0x3d0] ;  /* 0x0000f400ff2e3b82 */ /* 0x000f220000000a00 */
[----:B------:R-:W-:Y:S01]  /*0f30*/  @P0 VIADD R7, R7, 0x20 ;  /* 0x0000002007070836 */ /* 0x000fe20000000000 */
[----:B------:R-:W5:Y:S03]  /*0f40*/  @P0 LDG.E.128 R72, desc[UR8][R14.64] ;  /* 0x000000080e480981 */ /* 0x000f66000c1e1d00 */
[----:B--2---:R-:W-:-:S03]  /*0f50*/  @P4 IMAD.WIDE.U32 R18, R7, 0x10, R18 ;  /* 0x0000001007124825 */ /* 0x004fc600078e0012 */
[----:B------:R-:W2:Y:S01]  /*0f60*/  @P2 LDC.64 R36, c[0x0][0x3d0] ;  /* 0x0000f400ff242b82 */ /* 0x000ea20000000a00 */
[----:B------:R-:W-:Y:S01]  /*0f70*/  @P4 VIADD R7, R7, 0x20 ;  /* 0x0000002007074836 */ /* 0x000fe20000000000 */
[----:B------:R-:W5:Y:S03]  /*0f80*/  @P4 LDG.E.128 R64, desc[UR8][R18.64] ;  /* 0x0000000812404981 */ /* 0x000f66000c1e1d00 */
[----:B---3--:R-:W-:-:S03]  /*0f90*/  @P6 IMAD.WIDE.U32 R16, R7, 0x10, R28 ;  /* 0x0000001007106825 */ /* 0x008fc600078e001c */
[----:B------:R-:W1:Y:S01]  /*0fa0*/  @P1 LDC.64 R38, c[0x0][0x3d0] ;  /* 0x0000f400ff261b82 */ /* 0x000e620000000a00 */
[----:B------:R-:W-:Y:S01]  /*0fb0*/  @P6 IADD3 R7, PT, PT, R7, 0x20, RZ ;  /* 0x0000002007076810 */ /* 0x000fe20007ffe0ff */
[----:B------:R-:W5:Y:S04]  /*0fc0*/  @P6 LDG.E.128 R56, desc[UR8][R16.64] ;  /* 0x0000000810386981 */ /* 0x000f68000c1e1d00 */
[----:B0-----:R-:W-:-:S04]  /*0fd0*/  @P5 IMAD.WIDE.U32 R44, R7, 0x10, R30 ;  /* 0x00000010072c5825 */ /* 0x001fc800078e001e */
[----:B------:R-:W-:Y:S01]  /*0fe0*/  @P5 VIADD R7, R7, 0x20 ;  /* 0x0000002007075836 */ /* 0x000fe20000000000 */
[----:B------:R-:W5:Y:S03]  /*0ff0*/  @P5 LDG.E.128 R48, desc[UR8][R44.64] ;  /* 0x000000082c305981 */ /* 0x000f66000c1e1d00 */
[----:B----4-:R-:W-:-:S04]  /*1000*/  @P3 IMAD.WIDE.U32 R46, R7, 0x10, R46 ;  /* 0x00000010072e3825 */ /* 0x010fc800078e002e */
[----:B------:R-:W-:Y:S01]  /*1010*/  @P3 VIADD R7, R7, 0x20 ;  /* 0x0000002007073836 */ /* 0x000fe20000000000 */
[----:B------:R0:W5:Y:S03]  /*1020*/  @P3 LDG.E.128 R40, desc[UR8][R46.64] ;  /* 0x000000082e283981 */ /* 0x000166000c1e1d00 */
[C---:B--2---:R-:W-:Y:S01]  /*1030*/  @P2 IMAD.WIDE.U32 R52, R7.reuse, 0x10, R36 ;  /* 0x0000001007342825 */ /* 0x044fe200078e0024 */
[----:B------:R-:W-:Y:S02]  /*1040*/  @P2 IADD3 R7, PT, PT, R7, 0x20, RZ ;  /* 0x0000002007072810 */ /* 0x000fe40007ffe0ff */
[----:B------:R-:W-:Y:S02]  /*1050*/  CS2R R30, SRZ ;  /* 0x00000000001e7805 */ /* 0x000fe4000001ff00 */
[----:B------:R-:W-:Y:S02]  /*1060*/  CS2R R28, SRZ ;  /* 0x00000000001c7805 */ /* 0x000fe4000001ff00 */
[----:B------:R-:W-:Y:S01]  /*1070*/  CS2R R36, SRZ ;  /* 0x0000000000247805 */ /* 0x000fe2000001ff00 */
[----:B------:R2:W5:Y:S01]  /*1080*/  @P2 LDG.E.128 R32, desc[UR8][R52.64] ;  /* 0x0000000834202981 */ /* 0x000562000c1e1d00 */
[----:B-1----:R-:W-:-:S05]  /*1090*/  @P1 IMAD.WIDE.U32 R2, R7, 0x10, R38 ;  /* 0x0000001007021825 */ /* 0x002fca00078e0026 */
[----:B------:R1:W5:Y:S01]  /*10a0*/  @P1 LDG.E.128 R24, desc[UR8][R2.64] ;  /* 0x0000000802181981 */ /* 0x000362000c1e1d00 */
[----:B------:R-:W-:Y:S02]  /*10b0*/  CS2R R38, SRZ ;  /* 0x0000000000267805 */ /* 0x000fe4000001ff00 */
[----:B0-----:R-:W-:Y:S02]  /*10c0*/  CS2R R46, SRZ ;  /* 0x00000000002e7805 */ /* 0x001fe4000001ff00 */
[----:B------:R-:W-:Y:S02]  /*10d0*/  CS2R R44, SRZ ;  /* 0x00000000002c7805 */ /* 0x000fe4000001ff00 */
[----:B------:R-:W-:Y:S02]  /*10e0*/  CS2R R54, SRZ ;  /* 0x0000000000367805 */ /* 0x000fe4000001ff00 */
[----:B--2---:R-:W-:Y:S02]  /*10f0*/  CS2R R52, SRZ ;  /* 0x0000000000347805 */ /* 0x004fe4000001ff00 */
        /* <DEDUP_REMOVED lines=23> */
[----:B-1----:R-:W-:-:S07]  /*1270*/  @P1 CS2R R20, SRZ ;  /* 0x0000000000141805 */ /* 0x002fce000001ff00 */
.L_x_64466:
[----:B------:R-:W-:Y:S05]  /*1280*/  BSYNC.RECONVERGENT B0 ;  /* 0x0000000000007941 */ /* 0x000fea0003800200 */
.L_x_64464:
[----:B------:R-:W0:Y:S02]  /*1290*/  LDCU UR4, c[0x0][0x384] ;  /* 0x00007080ff0477ac */ /* 0x000e240008000800 */
[----:B0-----:R-:W-:-:S13]  /*12a0*/  ISETP.GE.AND P0, PT, R10, UR4, PT ;  /* 0x000000040a007c0c */ /* 0x001fda000bf06270 */
[----:B------:R-:W-:Y:S05]  /*12b0*/  @P0 EXIT ;  /* 0x000000000000094d */ /* 0x000fea0003800000 */
[----:B------:R-:W-:Y:S01]  /*12c0*/  IMAD.HI.U32 R0, R12, -0x326172a9, RZ ;  /* 0xcd9e8d570c007827 */ /* 0x000fe200078e00ff */
[----:B------:R-:W0:Y:S01]  /*12d0*/  LDCU.U8 UR4, c[0x0][0x410] ;  /* 0x00008200ff0477ac */ /* 0x000e220008000000 */
[----:B------:R-:W-:Y:S01]  /*12e0*/  BSSY B0, `(.L_x_64467) ;  /* 0x0002c51000007945 */ /* 0x000fe20003800000 */
[----:B------:R-:W-:Y:S01]  /*12f0*/  LOP3.LUT R6, R6, 0x3, RZ, 0xc0, !PT ;  /* 0x0000000306067812 */ /* 0x000fe200078ec0ff */
[----:B------:R-:W-:Y:S01]  /*1300*/  IMAD.HI.U32 R2, R9, -0x2daee0ad, RZ ;  /* 0xd2511f5309027827 */ /* 0x000fe200078e00ff */
[----:B------:R-:W-:-:S03]  /*1310*/  LOP3.LUT R0, R5, UR6, R0, 0x96, !PT ;  /* 0x0000000605007c12 */ /* 0x000fc6000f8e9600 */
[----:B------:R-:W-:Y:S01]  /*1320*/  IMAD R4, R12, -0x326172a9, RZ ;  /* 0xcd9e8d570c047824 */ /* 0x000fe200078e02ff */
[----:B------:R-:W-:Y:S01]  /*1330*/  LOP3.LUT R2, R2, UR7, RZ, 0x3c, !PT ;  /* 0x0000000702027c12 */ /* 0x000fe2000f8e3cff */
[----:B------:R-:W-:Y:S02]  /*1340*/  IMAD R8, R9, -0x2daee0ad, RZ ;  /* 0xd2511f5309087824 */ /* 0x000fe400078e02ff */
[----:B------:R-:W-:-:S04]  /*1350*/  IMAD.HI.U32 R7, R0, -0x2daee0ad, RZ ;  /* 0xd2511f5300077827 */ /* 0x000fc800078e00ff */
[----:B------:R-:W-:Y:S01]  /*1360*/  IMAD.HI.U32 R3, R2, -0x326172a9, RZ ;  /* 0xcd9e8d5702037827 */ /* 0x000fe200078e00ff */
[----:B------:R-:W-:Y:S01]  /*1370*/  LOP3.LUT R7, R8, UR11, R7, 0x96, !PT ;  /* 0x0000000b08077c12 */ /* 0x000fe2000f8e9607 */
[----:B0-----:R-:W-:Y:S02]  /*1380*/  UISETP.NE.AND UP2, UPT, UR4, URZ, UPT ;  /* 0x000000ff0400728c */ /* 0x001fe4000bf45270 */
[----:B------:R-:W-:Y:S01]  /*1390*/  IMAD R15, R2, -0x326172a9, RZ ;  /* 0xcd9e8d57020f7824 */ /* 0x000fe200078e02ff */
[----:B------:R-:W-:Y:S01]  /*13a0*/  LOP3.LUT R3, R4, UR10, R3, 0x96, !PT ;  /* 0x0000000a04037c12 */ /* 0x000fe2000f8e9603 */
[----:B------:R-:W-:Y:S01]  /*13b0*/  IMAD R17, R0, -0x2daee0ad, RZ ;  /* 0xd2511f5300117824 */ /* 0x000fe200078e02ff */
[----:B------:R-:W0:Y:S01]  /*13c0*/  LDCU.64 UR10, c[0x0][0x3e0] ;  /* 0x00007c00ff0a77ac */ /* 0x000e220008000a00 */
[----:B------:R-:W-:-:S04]  /*13d0*/  IMAD.HI.U32 R0, R7, -0x326172a9, RZ ;  /* 0xcd9e8d5707007827 */ /* 0x000fc800078e00ff */
[----:B------:R-:W-:Y:S01]  /*13e0*/  IMAD.HI.U32 R2, R3, -0x2daee0ad, RZ ;  /* 0xd2511f5303027827 */ /* 0x000fe200078e00ff */
[----:B------:R-:W-:-:S03]  /*13f0*/  LOP3.LUT R0, R15, UR12, R0, 0x96, !PT ;  /* 0x0000000c0f007c12 */ /* 0x000fc6000f8e9600 */
[----:B------:R-:W-:Y:S01]  /*1400*/  IMAD R4, R7, -0x326172a9, RZ ;  /* 0xcd9e8d5707047824 */ /* 0x000fe200078e02ff */
[----:B------:R-:W-:Y:S01]  /*1410*/  LOP3.LUT R2, R17, UR13, R2, 0x96, !PT ;  /* 0x0000000d11027c12 */ /* 0x000fe2000f8e9602 */
[----:B------:R-:W-:Y:S01]  /*1420*/  IMAD R8, R3, -0x2daee0ad, RZ ;  /* 0xd2511f5303087824 */ /* 0x000fe200078e02ff */
[----:B------:R-:W1:Y:S01]  /*1430*/  LDCU.64 UR12, c[0x0][0x3a0] ;  /* 0x00007400ff0c77ac */ /* 0x000e620008000a00 */
[----:B------:R-:W-:-:S04]  /*1440*/  IMAD.HI.U32 R7, R0, -0x2daee0ad, RZ ;  /* 0xd2511f5300077827 */ /* 0x000fc800078e00ff */
[----:B------:R-:W-:Y:S01]  /*1450*/  IMAD.HI.U32 R3, R2, -0x326172a9, RZ ;  /* 0xcd9e8d5702037827 */ /* 0x000fe200078e00ff */
[----:B------:R-:W-:Y:S01]  /*1460*/  LOP3.LUT R7, R8, UR15, R7, 0x96, !PT ;  /* 0x0000000f08077c12 */ /* 0x000fe2000f8e9607 */
[----:B0-----:R-:W-:Y:S02]  /*1470*/  UISETP.NE.U32.AND UP0, UPT, UR10, URZ, UPT ;  /* 0x000000ff0a00728c */ /* 0x001fe4000bf05070 */
[----:B------:R-:W-:Y:S01]  /*1480*/  IMAD R15, R2, -0x326172a9, RZ ;  /* 0xcd9e8d57020f7824 */ /* 0x000fe200078e02ff */
[----:B------:R-:W-:Y:S01]  /*1490*/  LOP3.LUT R3, R4, UR14, R3, 0x96, !PT ;  /* 0x0000000e04037c12 */ /* 0x000fe2000f8e9603 */
[----:B------:R-:W-:Y:S01]  /*14a0*/  IMAD R17, R0, -0x2daee0ad, RZ ;  /* 0xd2511f5300117824 */ /* 0x000fe200078e02ff */
[----:B------:R-:W0:Y:S01]  /*14b0*/  LDCU UR15, c[0x0][0x388] ;  /* 0x00007100ff0f77ac */ /* 0x000e220008000800 */
[----:B------:R-:W-:Y:S01]  /*14c0*/  IMAD.HI.U32 R0, R7, -0x326172a9, RZ ;  /* 0xcd9e8d5707007827 */ /* 0x000fe200078e00ff */
[----:B------:R-:W2:Y:S03]  /*14d0*/  LDCU UR14, c[0x0][0x448] ;  /* 0x00008900ff0e77ac */ /* 0x000ea60008000800 */
[----:B------:R-:W-:Y:S01]  /*14e0*/  IMAD.HI.U32 R2, R3, -0x2daee0ad, RZ ;  /* 0xd2511f5303027827 */ /* 0x000fe200078e00ff */
[----:B------:R-:W-:Y:S01]  /*14f0*/  LOP3.LUT R0, R15, UR16, R0, 0x96, !PT ;  /* 0x000000100f007c12 */ /* 0x000fe2000f8e9600 */
[----:B------:R-:W-:-:S02]  /*1500*/  UISETP.NE.AND.EX UP0, UPT, UR11, URZ, UPT, UP0 ;  /* 0x000000ff0b00728c */ /* 0x000fc4000bf05300 */
        /* <DEDUP_REMOVED lines=33> */
[----:B012---:R-:W-:-:S07]  /*1720*/  IMAD R2, R2, -0x326172a9, RZ ;  /* 0xcd9e8d5702027824 */ /* 0x007fce00078e02ff */
.L_x_65204:
[----:B------:R-:W0:Y:S01]  /*1730*/  @UP0 LDCU.64 UR4, c[0x0][0x3e0] ;  /* 0x00007c00ff0407ac */ /* 0x000e220008000a00 */
[----:B------:R-:W-:Y:S01]  /*1740*/  PLOP3.LUT P0, PT, PT, PT, UP0, 0x80, 0x8 ;  /* 0x000000000008781c */ /* 0x000fe20003f0f008 */
[----:B-----5:R-:W-:Y:S01]  /*1750*/  HFMA2 R220, -RZ, RZ, 1.875, 0 ;  /* 0x3f800000ffdc7431 */ /* 0x020fe200000001ff */
[----:B------:R-:W-:Y:S01]  /*1760*/  PLOP3.LUT P1, PT, PT, PT, UP0, 0x80, 0x8 ;  /* 0x000000000008781c */ /* 0x000fe20003f2f008 */
[----:B------:R-:W-:-:S10]  /*1770*/  IMAD.MOV.U32 R209, RZ, RZ, 0x4 ;  /* 0x00000004ffd17424 */ /* 0x000fd400078e00ff */
[----:B0-----:R-:W-:-:S05]  /*1780*/  @P0 IMAD.WIDE R208, R10, R209, UR4 ;  /* 0x000000040ad00e25 */ /* 0x001fca000f8e02d1 */
[----:B-----5:R0:W5:Y:S01]  /*1790*/  @P1 LDG.E R220, desc[UR8][R208.64] ;  /* 0x00000008d0dc1981 */ /* 0x020162000c1e1900 */
[----:B------:R-:W-:Y:S01]  /*17a0*/  IMAD R0, R10, UR15, RZ ;  /* 0x0000000f0a007c24 */ /* 0x000fe2000f8e02ff */
[----:B------:R-:W-:Y:S01]  /*17b0*/  ISETP.GE.U32.AND P4, PT, R13, 0x20, PT ;  /* 0x000000200d00780c */ /* 0x000fe20003f86070 */
[----:B------:R-:W-:Y:S01]  /*17c0*/  IMAD.U32 R219, RZ, RZ, UR6 ;  /* 0x00000006ffdb7e24 */ /* 0x000fe2000f8e00ff */
[----:B------:R-:W-:Y:S01]  /*17d0*/  MOV R217, UR7 ;  /* 0x0000000700d97c02 */ /* 0x000fe20008000f00 */
[----:B------:R-:W-:Y:S01]  /*17e0*/  IMAD.U32 R218, RZ, RZ, UR6 ;  /* 0x00000006ffda7e24 */ /* 0x000fe2000f8e00ff */
[----:B------:R-:W-:Y:S01]  /*17f0*/  SHF.R.S32.HI R15, RZ, 0x1f, R0 ;  /* 0x0000001fff0f7819 */ /* 0x000fe20000011400 */
[----:B------:R-:W-:Y:S01]  /*1800*/  IMAD.U32 R216, RZ, RZ, UR6 ;  /* 0x00000006ffd87e24 */ /* 0x000fe2000f8e00ff */
[----:B------:R-:W-:Y:S01]  /*1810*/  MOV R214, UR7 ;  /* 0x0000000700d67c02 */ /* 0x000fe20008000f00 */
[----:B------:R-:W-:Y:S01]  /*1820*/  IMAD.U32 R215, RZ, RZ, UR6 ;  /* 0x00000006ffd77e24 */ /* 0x000fe2000f8e00ff */
[----:B------:R-:W-:Y:S01]  /*1830*/  LEA.HI R0, R15, R0, RZ, 0x2 ;  /* 0x000000000f007211 */ /* 0x000fe200078f10ff */
[----:B------:R-:W-:Y:S01]  /*1840*/  IMAD.U32 R213, RZ, RZ, UR6 ;  /* 0x00000006ffd57e24 */ /* 0x000fe2000f8e00ff */
[----:B------:R-:W-:Y:S01]  /*1850*/  MOV R15, UR7 ;  /* 0x00000007000f7c02 */ /* 0x000fe20008000f00 */
[----:B------:R-:W-:Y:S01]  /*1860*/  IMAD.U32 R212, RZ, RZ, UR7 ;  /* 0x00000007ffd47e24 */ /* 0x000fe2000f8e00ff */
[----:B------:R-:W-:Y:S01]  /*1870*/  LEA.HI.SX32 R0, R0, R11, 0x1e ;  /* 0x0000000b00007211 */ /* 0x000fe200078ff2ff */
[----:B------:R-:W-:Y:S01]  /*1880*/  BSSY.RECONVERGENT B1, `(.L_x_64468) ;  /* 0x00002a3000017945 */ /* 0x000fe20003800200 */
[----:B------:R-:W-:Y:S01]  /*1890*/  VIADD R219, R219, 0x1715609d ;  /* 0x1715609ddbdb7836 */ /* 0x000fe20000000000 */
[----:B------:R-:W-:Y:S01]  /*18a0*/  IADD3 R217, PT, PT, R217, -0x4498517b, RZ ;  /* 0xbb67ae85d9d97810 */ /* 0x000fe20007ffe0ff */
[----:B------:R-:W-:Y:S01]  /*18b0*/  VIADD R218, R218, 0x9e3779b9 ;  /* 0x9e3779b9dada7836 */ /* 0x000fe20000000000 */
[----:B------:R-:W-:Y:S01]  /*18c0*/  IADD3 R214, PT, PT, R214, 0x32370b8f, RZ ;  /* 0x32370b8fd6d67810 */ /* 0x000fe20007ffe0ff */
[----:B------:R-:W-:Y:S01]  /*18d0*/  VIADD R216, R216, 0x3c6ef372 ;  /* 0x3c6ef372d8d87836 */ /* 0x000fe20000000000 */
[----:B------:R-:W-:Y:S01]  /*18e0*/  IADD3 R15, PT, PT, R15, 0x76cf5d0a, RZ ;  /* 0x76cf5d0a0f0f7810 */ /* 0x000fe20007ffe0ff */
[----:B------:R-:W-:-:S02]  /*18f0*/  VIADD R215, R215, 0xdaa66d2b ;  /* 0xdaa66d2bd7d77836 */ /* 0x000fc40000000000 */
[----:B------:R-:W-:Y:S02]  /*1900*/  VIADD R213, R213, 0x78dde6e4 ;  /* 0x78dde6e4d5d57836 */ /* 0x000fe40000000000 */
[----:B------:R-:W-:Y:S02]  /*1910*/  VIADD R212, R212, 0xed9eba14 ;  /* 0xed9eba14d4d47836 */ /* 0x000fe40000000000 */
        /* <DEDUP_REMOVED lines=22> */
.L_x_71404:
[----:B------:R-:W-:Y:S05]  /*1a80*/  BRX R222 -0x1a90                                       (*"BRANCH_TARGETS .L_x_71405,.L_x_71406,.L_x_71407"*) ;  /* 0xffffffe4de5c7949 */ /* 0x000fea000383ffff */
.L_x_71407:
[----:B------:R-:W-:Y:S01]  /*1a90*/  VIADD R224, R6, 0x1 ;  /* 0x0000000106e07836 */ /* 0x000fe20000000000 */
[----:B------:R-:W-:Y:S01]  /*1aa0*/  MOV R223, R7 ;  /* 0x0000000700df7202 */ /* 0x000fe20000000f00 */
[----:B------:R-:W-:Y:S01]  /*1ab0*/  IMAD.MOV.U32 R222, RZ, RZ, R3 ;  /* 0x000000ffffde7224 */ /* 0x000fe200078e0003 */
[----:B------:R-:W-:Y:S06]  /*1ac0*/  BRA `(.L_x_64472) ;  /* 0x0000000000f07947 */ /* 0x000fec0003800000 */
.L_x_71405:
[----:B------:R-:W-:Y:S01]  /*1ad0*/  IMAD.MOV.U32 R222, RZ, RZ, R3 ;  /* 0x000000ffffde7224 */ /* 0x000fe200078e0003 */
[----:B------:R-:W-:Y:S01]  /*1ae0*/  MOV R223, R8 ;  /* 0x0000000800df7202 */ /* 0x000fe20000000f00 */
[----:B------:R-:W-:Y:S01]  /*1af0*/  IMAD.MOV.U32 R224, RZ, RZ, 0x3 ;  /* 0x00000003ffe07424 */ /* 0x000fe200078e00ff */
[----:B------:R-:W-:Y:S06]  /*1b00*/  BRA `(.L_x_64472) ;  /* 0x0000000000e07947 */ /* 0x000fec0003800000 */
.L_x_71406:
        /* <DEDUP_REMOVED lines=13> */
.L_x_64474:
[----:B------:R-:W-:Y:S05]  /*1be0*/  BSYNC.RECONVERGENT B3 ;  /* 0x0000000000037941 */ /* 0x000fea0003800200 */
.L_x_64473:
[----:B------:R-:W-:Y:S01]  /*1bf0*/  IMAD.WIDE.U32 R226, R12, -0x326172a9, RZ ;  /* 0xcd9e8d570ce27825 */ /* 0x000fe200078e00ff */
[----:B------:R-:W-:-:S04]  /*1c00*/  LOP3.LUT R6, R4, UR7, R225, 0x96, !PT ;  /* 0x0000000704067c12 */ /* 0x000fc8000f8e96e1 */
        /* <DEDUP_REMOVED lines=40> */
.L_x_64472:
[----:B------:R-:W-:Y:S05]  /*1e90*/  BSYNC.RECONVERGENT B2 ;  /* 0x0000000000027941 */ /* 0x000fea0003800200 */
.L_x_64471:
        /* <DEDUP_REMOVED lines=24> */
.L_x_64477:
        /* <DEDUP_REMOVED lines=13> */
.L_x_64479:
[----:B------:R-:W-:Y:S05]  /*20f0*/  BSYNC.RECONVERGENT B3 ;  /* 0x0000000000037941 */ /* 0x000fea0003800200 */
.L_x_64478:
        /* <DEDUP_REMOVED lines=43> */
.L_x_64476:
[----:B------:R-:W-:Y:S05]  /*23b0*/  BSYNC.RECONVERGENT B2 ;  /* 0x0000000000027941 */ /* 0x000fea0003800200 */
.L_x_64475:
[----:B------:R-:W-:Y:S01]  /*23c0*/  I2FP.F32.U32 R6, R6 ;  /* 0x0000000600067245 */ /* 0x000fe20000201000 */
[----:B------:R-:W-:Y:S01]  /*23d0*/  FMUL.FTZ R208, R209, R220 ;  /* 0x000000dcd1d07220 */ /* 0x000fe20000410000 */
[----:B------:R-:W-:Y:S01]  /*23e0*/  ISETP.NE.AND P2, PT, R225, 0x1, PT ;  /* 0x00000001e100780c */ /* 0x000fe20003f45270 */
[----:B------:R-:W-:Y:S02]  /*23f0*/  BSSY.RECONVERGENT B2, `(.L_x_64480) ;  /* 0x000004b000027945 */ /* 0x000fe40003800200 */
[----:B------:R-:W-:Y:S01]  /*2400*/  FFMA.FTZ R6, R6, R223, 1.1641532182693481445e-10 ;  /* 0x2f00000006067423 */ /* 0x000fe200000100df */
[----:B------:R-:W-:-:S04]  /*2410*/  FMUL.FTZ R208, R208, R3 ;  /* 0x00000003d0d07220 */ /* 0x000fc80000410000 */
        /* <DEDUP_REMOVED lines=15> */
.L_x_64482:
        /* <DEDUP_REMOVED lines=13> */
.L_x_64484:
[----:B------:R-:W-:Y:S05]  /*25e0*/  BSYNC.RECONVERGENT B3 ;  /* 0x0000000000037941 */ /* 0x000fea0003800200 */
.L_x_64483:
        /* <DEDUP_REMOVED lines=43> */
.L_x_64481:
[----:B------:R-:W-:Y:S05]  /*28a0*/  BSYNC.RECONVERGENT B2 ;  /* 0x0000000000027941 */ /* 0x000fea0003800200 */
.L_x_64480:
[----:B------:R-:W-:Y:S01]  /*28b0*/  I2FP.F32.U32 R6, R6 ;  /* 0x0000000600067245 */ /* 0x000fe20000201000 */
[----:B------:R-:W-:Y:S01]  /*28c0*/  FMUL.FTZ R210, R210, R220 ;  /* 0x000000dcd2d27220 */ /* 0x000fe20000410000 */
        /* <DEDUP_REMOVED lines=19> */
.L_x_64487:
        /* <DEDUP_REMOVED lines=13> */
.L_x_64489:
[----:B------:R-:W-:Y:S05]  /*2ad0*/  BSYNC.RECONVERGENT B3 ;  /* 0x0000000000037941 */ /* 0x000fea0003800200 */
.L_x_64488:
        /* <DEDUP_REMOVED lines=43> */
.L_x_64486:
[----:B------:R-:W-:Y:S05]  /*2d90*/  BSYNC.RECONVERGENT B2 ;  /* 0x0000000000027941 */ /* 0x000fea0003800200 */
.L_x_64485:
        /* <DEDUP_REMOVED lines=9> */
.L_x_64470:
        /* <DEDUP_REMOVED lines=16> */
.L_x_64493:
        /* <DEDUP_REMOVED lines=13> */
.L_x_64495:
[----:B------:R-:W-:Y:S05]  /*3000*/  BSYNC.RECONVERGENT B3 ;  /* 0x0000000000037941 */ /* 0x000fea0003800200 */
.L_x_64494:
        /* <DEDUP_REMOVED lines=42> */
.L_x_64492:
[----:B------:R-:W-:Y:S05]  /*32b0*/  BSYNC.RECONVERGENT B2 ;  /* 0x0000000000027941 */ /* 0x000fea0003800200 */
.L_x_64491:
        /* <DEDUP_REMOVED lines=9> */
[----:B------:R-:W-:-:S04]  /*3350*/  MOV R3, R2 ;  /* 0x0000000200037202 */ /* 0x000fc80000000f00 */
        /* <DEDUP_REMOVED lines=11> */
.L_x_64498:
        /* <DEDUP_REMOVED lines=13> */
.L_x_64500:
[----:B------:R-:W-:Y:S05]  /*34e0*/  BSYNC.RECONVERGENT B3 ;  /* 0x0000000000037941 */ /* 0x000fea0003800200 */
.L_x_64499:
        /* <DEDUP_REMOVED lines=42> */
[----:B------:R-:W-:-:S07]  /*3790*/  HFMA2 R16, -RZ, RZ, 0, 0 ;  /* 0x00000000ff107431 */ /* 0x000fce00000001ff */
.L_x_64497:
[----:B------:R-:W-:Y:S05]  /*37a0*/  BSYNC.RECONVERGENT B2 ;  /* 0x0000000000027941 */ /* 0x000fea0003800200 */
.L_x_64496:
[----:B------:R-:W-:Y:S01]  /*37b0*/  I2FP.F32.U32 R3, R3 ;  /* 0x0000000300037245 */ /* 0x000fe20000201000 */
[----:B------:R-:W-:Y:S01]  /*37c0*/  BSSY.RECONVERGENT B2, `(.L_x_64501) ;  /* 0x000004a000027945 */ /* 0x000fe20003800200 */
[----:B------:R-:W-:Y:S01]  /*37d0*/  ISETP.NE.AND P2, PT, R16, 0x1, PT ;  /* 0x000000011000780c */ /* 0x000fe20003f45270 */
        /* <DEDUP_REMOVED lines=15> */
.L_x_64503:
        /* <DEDUP_REMOVED lines=13> */
.L_x_64505:
[----:B------:R-:W-:Y:S05]  /*39a0*/  BSYNC.RECONVERGENT B3 ;  /* 0x0000000000037941 */ /* 0x000fea0003800200 */
.L_x_64504:
        /* <DEDUP_REMOVED lines=38> */
[----:B------:R-:W-:-:S03]  /*3c10*/  LOP3.LUT R7, R2, UR26, R19, 0x96, !PT ;  /* 0x0000001a02077c12 */ /* 0x000fc6000f8e9613 */
[----:B------:R-:W-:Y:S01]  /*3c20*/  IMAD.MOV.U32 R2, RZ, RZ, R18 ;  /* 0x000000ffff027224 */ /* 0x000fe200078e0012 */
[----:B------:R-:W-:Y:S01]  /*3c30*/  LOP3.LUT R8, R6, UR27, R17, 0x96, !PT ;  /* 0x0000001b06087c12 */ /* 0x000fe2000f8e9611 */
[----:B------:R-:W-:Y:S02]  /*3c40*/  IMAD.MOV.U32 R222, RZ, RZ, R16 ;  /* 0x000000ffffde7224 */ /* 0x000fe400078e0010 */
[----:B------:R-:W-:-:S07]  /*3c50*/  IMAD.MOV.U32 R17, RZ, RZ, RZ ;  /* 0x000000ffff117224 */ /* 0x000fce00078e00ff */
.L_x_64502:
[----:B------:R-:W-:Y:S05]  /*3c60*/  BSYNC.RECONVERGENT B2 ;  /* 0x0000000000027941 */ /* 0x000fea0003800200 */
.L_x_64501:
[----:B------:R-:W-:Y:S01]  /*3c70*/  ISETP.NE.AND P3, PT, R17, 0x1, PT ;  /* 0x000000011100780c */ /* 0x000fe20003f65270 */
[----:B------:R-:W-:Y:S01]  /*3c80*/  FMUL.FTZ R210, R210, R220 ;  /* 0x000000dcd2d27220 */ /* 0x000fe20000410000 */
[----:B------:R-:W-:Y:S01]  /*3c90*/  I2FP.F32.U32 R3, R3 ;  /* 0x0000000300037245 */ /* 0x000fe20000201000 */
[----:B------:R-:W-:Y:S02]  /*3ca0*/  BSSY.RECONVERGENT B2, `(.L_x_64506) ;  /* 0x0000048000027945 */ /* 0x000fe40003800200 */
[----:B------:R-:W-:Y:S02]  /*3cb0*/  FMUL.FTZ R210, R210, R223 ;  /* 0x000000dfd2d27220 */ /* 0x000fe40000410000 */
[----:B------:R-:W-:Y:S01]  /*3cc0*/  FFMA.FTZ R6, R3, R224, 1.1641532182693481445e-10 ;  /* 0x2f00000003067423 */ /* 0x000fe200000100e0 */
[----:B------:R-:W-:-:S04]  /*3cd0*/  IMAD.MOV.U32 R3, RZ, RZ, R2 ;  /* 0x000000ffff037224 */ /* 0x000fc800078e0002 */
        /* <DEDUP_REMOVED lines=11> */
.L_x_64508:
        /* <DEDUP_REMOVED lines=13> */
.L_x_64510:
[----:B------:R-:W-:Y:S05]  /*3e60*/  BSYNC.RECONVERGENT B3 ;  /* 0x0000000000037941 */ /* 0x000fea0003800200 */
.L_x_64509:
        /* <DEDUP_REMOVED lines=43> */
.L_x_64507:
[----:B------:R-:W-:Y:S05]  /*4120*/  BSYNC.RECONVERGENT B2 ;  /* 0x0000000000027941 */ /* 0x000fea0003800200 */
.L_x_64506:
        /* <DEDUP_REMOVED lines=8> */
[----:B------:R-:W-:Y:S02]  /*41b0*/  PLOP3.LUT P3, PT, P5, PT, PT, 0x8, 0x80 ;  /* 0x000000000080781c */ /* 0x000fe40002f6e170 */
[----:B------:R-:W-:-:S11]  /*41c0*/  FSEL R19, R19, RZ, !P5 ;  /* 0x000000ff13137208 */ /* 0x000fd60006800000 */
.L_x_64490:
[----:B------:R-:W0:Y:S01]  /*41d0*/  LDC.64 R210, c[0x0][0x3a8] ;  /* 0x0000ea00ffd27b82 */ /* 0x000e220000000a00 */
[----:B------:R-:W-:Y:S02]  /*41e0*/  SEL R3, RZ, 0x1000000, !P3 ;  /* 0x01000000ff037807 */ /* 0x000fe40005800000 */
[----:B------:R-:W-:Y:S02]  /*41f0*/  SEL R224, RZ, 0x10000, !P2 ;  /* 0x00010000ffe07807 */ /* 0x000fe40005000000 */
[----:B------:R-:W-:-:S03]  /*4200*/  SEL R221, RZ, 0x100, !P1 ;  /* 0x00000100ffdd7807 */ /* 0x000fc60004800000 */
[----:B------:R-:W1:Y:S01]  /*4210*/  LDC.64 R208, c[0x0][0x3b0] ;  /* 0x0000ec00ffd07b82 */ /* 0x000e620000000a00 */
[----:B------:R-:W-:Y:S01]  /*4220*/  IADD3 R3, PT, PT, R221, R3, R224 ;  /* 0x00000003dd037210 */ /* 0x000fe20007ffe0e0 */
[----:B------:R-:W-:Y:S01]  /*4230*/  VIADD R221, R0, 0x20 ;  /* 0x0000002000dd7836 */ /* 0x000fe20000000000 */
[----:B------:R-:W-:-:S05]  /*4240*/  SEL R224, RZ, 0x1, !P0 ;  /* 0x00000001ffe07807 */ /* 0x000fca0004000000 */
[----:B------:R-:W-:Y:S01]  /*4250*/  IMAD.IADD R223, R3, 0x1, R224 ;  /* 0x0000000103df7824 */ /* 0x000fe200078e02e0 */
[----:B------:R-:W-:Y:S01]  /*4260*/  MOV R3, R222 ;  /* 0x000000de00037202 */ /* 0x000fe20000000f00 */
[----:B0-----:R-:W-:-:S05]  /*4270*/  IMAD.WIDE.U32 R210, R0, 0x10, R210 ;  /* 0x0000001000d27825 */ /* 0x001fca00078e00d2 */
[----:B------:R0:W-:Y:S01]  /*4280*/  STG.E.128 desc[UR8][R210.64], R16 ;  /* 0x00000010d2007986 */ /* 0x0001e2000c101d08 */
[----:B-1----:R-:W-:-:S05]  /*4290*/  IMAD.WIDE.U32 R208, R0, 0x4, R208 ;  /* 0x0000000400d07825 */ /* 0x002fca00078e00d0 */
[----:B------:R0:W-:Y:S02]  /*42a0*/  STG.E desc[UR8][R208.64], R223 ;  /* 0x000000dfd0007986 */ /* 0x0001e4000c101908 */
.L_x_64469:
[----:B------:R-:W-:Y:S05]  /*42b0*/  BSYNC.RECONVERGENT B1 ;  /* 0x0000000000017941 */ /* 0x000fea0003800200 */
.L_x_64468:
        /* <DEDUP_REMOVED lines=30> */
.L_x_64516:
        /* <DEDUP_REMOVED lines=13> */
.L_x_64518:
[----:B------:R-:W-:Y:S05]  /*4570*/  BSYNC.RECONVERGENT B3 ;  /* 0x0000000000037941 */ /* 0x000fea0003800200 */
.L_x_64517:
        /* <DEDUP_REMOVED lines=42> */
.L_x_64515:
[----:B------:R-:W-:Y:S05]  /*4820*/  BSYNC.RECONVERGENT B2 ;  /* 0x0000000000027941 */ /* 0x000fea0003800200 */
.L_x_64514:
        /* <DEDUP_REMOVED lines=10> */
[----:B-1----:R-:W-:Y:S01]  /*48d0*/  FSETP.GTU.FTZ.AND P0, PT, R6, R223, PT ;  /* 0x000000df0600720b */ /* 0x002fe20003f1c000 */
        /* <DEDUP_REMOVED lines=13> */
.L_x_64521:
        /* <DEDUP_REMOVED lines=13> */
.L_x_64523:
[----:B------:R-:W-:Y:S05]  /*4a80*/  BSYNC.RECONVERGENT B3 ;  /* 0x0000000000037941 */ /* 0x000fea0003800200 */
.L_x_64522:
        /* <DEDUP_REMOVED lines=43> */
.L_x_64520:
[----:B------:R-:W-:Y:S05]  /*4d40*/  BSYNC.RECONVERGENT B2 ;  /* 0x0000000000027941 */ /* 0x000fea0003800200 */
.L_x_64519:
[----:B------:R-:W-:Y:S01]  /*4d50*/  I2FP.F32.U32 R225, R6 ;  /* 0x0000000600e17245 */ /* 0x000fe20000201000 */
[----:B------:R-:W-:Y:S01]  /*4d60*/  FMUL.FTZ R208, R209, R220 ;  /* 0x000000dcd1d07220 */ /* 0x000fe20000410000 */
[----:B------:R-:W-:Y:S01]  /*4d70*/  ISETP.NE.AND P2, PT, R226, 0x1, PT ;  /* 0x00000001e200780c */ /* 0x000fe20003f45270 */
[----:B------:R-:W-:Y:S02]  /*4d80*/  BSSY.RECONVERGENT B2, `(.L_x_64524) ;  /* 0x000004b000027945 */ /* 0x000fe40003800200 */
[----:B------:R-:W-:Y:S01]  /*4d90*/  FFMA.FTZ R6, R225, R230, 1.1641532182693481445e-10 ;  /* 0x2f000000e1067423 */ /* 0x000fe200000100e6 */
[----:B------:R-:W-:-:S04]  /*4da0*/  FMUL.FTZ R208, R208, R3 ;  /* 0x00000003d0d07220 */ /* 0x000fc80000410000 */
        /* <DEDUP_REMOVED lines=15> */
.L_x_64526:
        /* <DEDUP_REMOVED lines=13> */
.L_x_64528:
[----:B------:R-:W-:Y:S05]  /*4f70*/  BSYNC.RECONVERGENT B3 ;  /* 0x0000000000037941 */ /* 0x000fea0003800200 */
.L_x_64527:
        /* <DEDUP_REMOVED lines=43> */
.L_x_64525:
[----:B------:R-:W-:Y:S05]  /*5230*/  BSYNC.RECONVERGENT B2 ;  /* 0x0000000000027941 */ /* 0x000fea0003800200 */
.L_x_64524:
        /* <DEDUP_REMOVED lines=21> */
.L_x_64531:
        /* <DEDUP_REMOVED lines=13> */
.L_x_64533:
[----:B------:R-:W-:Y:S05]  /*5460*/  BSYNC.RECONVERGENT B3 ;  /* 0x0000000000037941 */ /* 0x000fea0003800200 */
.L_x_64532:
        /* <DEDUP_REMOVED lines=43> */
.L_x_64530:
[----:B------:R-:W-:Y:S05]  /*5720*/  BSYNC.RECONVERGENT B2 ;  /* 0x0000000000027941 */ /* 0x000fea0003800200 */
.L_x_64529:
        /* <DEDUP_REMOVED lines=9> */
.L_x_64513:
        /* <DEDUP_REMOVED lines=16> */
.L_x_64537:
        /* <DEDUP_REMOVED lines=13> */
.L_x_64539:
[----:B------:R-:W-:Y:S05]  /*5990*/  BSYNC.RECONVERGENT B3 ;  /* 0x0000000000037941 */ /* 0x000fea0003800200 */
.L_x_64538:
        /* <DEDUP_REMOVED lines=42> */
.L_x_64536:
[----:B------:R-:W-:Y:S05]  /*5c40*/  BSYNC.RECONVERGENT B2 ;  /* 0x0000000000027941 */ /* 0x000fea0003800200 */
.L_x_64535:
[----:B------:R-:W0:Y:S01]  /*5c50*/  LDC R3, c[0x0][0x404] ;  /* 0x00010100ff037b82 */ /* 0x000e220000000800 */
[----:B------:R-:W-:Y:S01]  /*5c60*/  ISETP.NE.AND P1, PT, R223, 0x1, PT ;  /* 0x00000001df00780c */ /* 0x000fe20003f25270 */
[----:B-----5:R-:W-:Y:S01]  /*5c70*/  FMUL.FTZ R207, R208, R220 ;  /* 0x000000dcd0cf7220 */ /* 0x020fe20000410000 */
[----:B------:R-:W-:Y:S01]  /*5c80*/  I2FP.F32.U32 R6, R205 ;  /* 0x000000cd00067245 */ /* 0x000fe20000201000 */
[----:B------:R-:W-:Y:S01]  /*5c90*/  IMAD.MOV.U32 R205, RZ, RZ, 0x2f800000 ;  /* 0x2f800000ffcd7424 */ /* 0x000fe200078e00ff */
[----:B------:R-:W-:Y:S01]  /*5ca0*/  BSSY.RECONVERGENT B2, `(.L_x_64540) ;  /* 0x0000049000027945 */ /* 0x000fe20003800200 */
[----:B------:R-:W-:Y:S02]  /*5cb0*/  HFMA2 R208, -RZ, RZ, 0, 1.1920928955078125e-07 ;  /* 0x00000002ffd07431 */ /* 0x000fe400000001ff */
[----:B------:R-:W1:Y:S01]  /*5cc0*/  LDC R204, c[0x0][0x408] ;  /* 0x00010200ffcc7b82 */ /* 0x000e620000000800 */
[----:B------:R-:W-:-:S05]  /*5cd0*/  FFMA.FTZ R6, R6, R205, 1.1641532182693481445e-10 ;  /* 0x2f00000006067423 */ /* 0x000fca00000100cd */
[----:B0-----:R-:W-:Y:S01]  /*5ce0*/  FSETP.LE.FTZ.AND P0, PT, R6, R3, PT ;  /* 0x000000030600720b */ /* 0x001fe20003f13000 */
[----:B------:R-:W-:Y:S02]  /*5cf0*/  IMAD.MOV.U32 R6, RZ, RZ, R2 ;  /* 0x000000ffff067224 */ /* 0x000fe400078e0002 */
[----:B-1----:R-:W-:Y:S01]  /*5d00*/  FMUL.FTZ R206, R207, R204 ;  /* 0x000000cccfce7220 */ /* 0x002fe20000410000 */
        /* <DEDUP_REMOVED lines=9> */
.L_x_64542:
        /* <DEDUP_REMOVED lines=13> */
.L_x_64544:
[----:B------:R-:W-:Y:S05]  /*5e70*/  BSYNC.RECONVERGENT B3 ;  /* 0x0000000000037941 */ /* 0x000fea0003800200 */
.L_x_64543:
[----:B------:R-:W-:Y:S01]  /*5e80*/  IMAD.WIDE.U32 R228, R12, -0x326172a9, RZ ;  /* 0xcd9e8d570ce47825 */ /* 0x000fe200078e00ff */
[----:B------:R-:W-:-:S03]  /*5e90*/  LOP3.LUT R224, R4, UR7, R7, 0x96, !PT ;  /* 0x0000000704e07c12 */ /* 0x000fc6000f8e9607 */
        /* <DEDUP_REMOVED lines=41> */
.L_x_64541:
[----:B------:R-:W-:Y:S05]  /*6130*/  BSYNC.RECONVERGENT B2 ;  /* 0x0000000000027941 */ /* 0x000fea0003800200 */
.L_x_64540:
        /* <DEDUP_REMOVED lines=18> */
.L_x_64547:
        /* <DEDUP_REMOVED lines=13> */
.L_x_64549:
[----:B------:R-:W-:Y:S05]  /*6330*/  BSYNC.RECONVERGENT B3 ;  /* 0x0000000000037941 */ /* 0x000fea0003800200 */
.L_x_64548:
        /* <DEDUP_REMOVED lines=43> */
.L_x_64546:
[----:B------:R-:W-:Y:S05]  /*65f0*/  BSYNC.RECONVERGENT B2 ;  /* 0x0000000000027941 */ /* 0x000fea0003800200 */
.L_x_64545:
[----:B------:R-:W-:Y:S01]  /*6600*/  ISETP.NE.AND P3, PT, R224, 0x1, PT ;  /* 0x00000001e000780c */ /* 0x000fe20003f65270 */
[----:B------:R-:W-:Y:S01]  /*6610*/  FMUL.FTZ R223, R210, R220 ;  /* 0x000000dcd2df7220 */ /* 0x000fe20000410000 */
        /* <DEDUP_REMOVED lines=16> */
.L_x_64552:
        /* <DEDUP_REMOVED lines=13> */
.L_x_64554:
[----:B------:R-:W-:Y:S05]  /*67f0*/  BSYNC.RECONVERGENT B3 ;  /* 0x0000000000037941 */ /* 0x000fea0003800200 */
.L_x_64553:
        /* <DEDUP_REMOVED lines=43> */
.L_x_64551:
[----:B------:R-:W-:Y:S05]  /*6ab0*/  BSYNC.RECONVERGENT B2 ;  /* 0x0000000000027941 */ /* 0x000fea0003800200 */
.L_x_64550:
[----:B------:R-:W-:Y:S01]  /*6ac0*/  I2FP.F32.U32 R208, R209 ;  /* 0x000000d100d07245 */ /* 0x000fe20000201000 */
[----:B------:R-:W-:-:S04]  /*6ad0*/  FMUL.FTZ R211, R211, R220 ;  /* 0x000000dcd3d37220 */ /* 0x000fc80000410000 */
[----:B------:R-:W-:Y:S01]  /*6ae0*/  FFMA.FTZ R208, R208, R205, 1.1641532182693481445e-10 ;  /* 0x2f000000d0d07423 */ /* 0x000fe200000100cd */
[----:B------:R-:W-:Y:S01]  /*6af0*/  FMUL.FTZ R211, R211, R204 ;  /* 0x000000ccd3d37220 */ /* 0x000fe20000410000 */
[----:B------:R-:W-:Y:S02]  /*6b00*/  FSEL R204, R206, RZ, P0 ;  /* 0x000000ffcecc7208 */ /* 0x000fe40000000000 */
[----:B------:R-:W-:Y:S02]  /*6b10*/  FSEL R205, R207, RZ, P1 ;  /* 0x000000ffcfcd7208 */ /* 0x000fe40000800000 */
[----:B------:R-:W-:Y:S02]  /*6b20*/  FSETP.GTU.FTZ.AND P5, PT, R208, R3, PT ;  /* 0x00000003d000720b */ /* 0x000fe40003fbc000 */
[----:B------:R-:W-:Y:S02]  /*6b30*/  FSEL R206, R210, RZ, P2 ;  /* 0x000000ffd2ce7208 */ /* 0x000fe40001000000 */
[----:B------:R-:W-:-:S02]  /*6b40*/  PLOP3.LUT P3, PT, P5, PT, PT, 0x8, 0x80 ;  /* 0x000000000080781c */ /* 0x000fc40002f6e170 */
[----:B------:R-:W-:-:S11]  /*6b50*/  FSEL R207, R211, RZ, !P5 ;  /* 0x000000ffd3cf7208 */ /* 0x000fd60006800000 */
.L_x_64534:
        /* <DEDUP_REMOVED lines=14> */
.L_x_64512:
[----:B------:R-:W-:Y:S05]  /*6c40*/  BSYNC.RECONVERGENT B1 ;  /* 0x0000000000017941 */ /* 0x000fea0003800200 */
.L_x_64511:
        /* <DEDUP_REMOVED lines=30> */
.L_x_64560:
        /* <DEDUP_REMOVED lines=13> */
.L_x_64562:
[----:B------:R-:W-:Y:S05]  /*6f00*/  BSYNC.RECONVERGENT B3 ;  /* 0x0000000000037941 */ /* 0x000fea0003800200 */
.L_x_64561:
        /* <DEDUP_REMOVED lines=42> */
.L_x_64559:
[----:B------:R-:W-:Y:S05]  /*71b0*/  BSYNC.RECONVERGENT B2 ;  /* 0x0000000000027941 */ /* 0x000fea0003800200 */
.L_x_64558:
        /* <DEDUP_REMOVED lines=9> */
[----:B0-----:R-:W-:Y:S02]  /*7250*/  FMUL.FTZ R148, R148, R3 ;  /* 0x0000000394947220 */ /* 0x001fe40000410000 */
[----:B-1----:R-:W-:-:S02]  /*7260*/  FSETP.GTU.FTZ.AND P0, PT, R6, R223, PT ;  /* 0x000000df0600720b */ /* 0x002fc40003f1c000 */
        /* <DEDUP_REMOVED lines=13> */
.L_x_64565:
        /* <DEDUP_REMOVED lines=13> */
.L_x_64567:
[----:B------:R-:W-:Y:S05]  /*7410*/  BSYNC.RECONVERGENT B3 ;  /* 0x0000000000037941 */ /* 0x000fea0003800200 */
.L_x_64566:
        /* <DEDUP_REMOVED lines=43> */
.L_x_64564:
[----:B------:R-:W-:Y:S05]  /*76d0*/  BSYNC.RECONVERGENT B2 ;  /* 0x0000000000027941 */ /* 0x000fea0003800200 */
.L_x_64563:
        /* <DEDUP_REMOVED lines=21> */
.L_x_64570:
        /* <DEDUP_REMOVED lines=13> */
.L_x_64572:
[----:B------:R-:W-:Y:S05]  /*7900*/  BSYNC.RECONVERGENT B3 ;  /* 0x0000000000037941 */ /* 0x000fea0003800200 */
.L_x_64571:
        /* <DEDUP_REMOVED lines=43> */
.L_x_64569:
[----:B------:R-:W-:Y:S05]  /*7bc0*/  BSYNC.RECONVERGENT B2 ;  /* 0x0000000000027941 */ /* 0x000fea0003800200 */
.L_x_64568:
        /* <DEDUP_REMOVED lines=21> */
.L_x_64575:
        /* <DEDUP_REMOVED lines=13> */
.L_x_64577:
[----:B------:R-:W-:Y:S05]  /*7df0*/  BSYNC.RECONVERGENT B3 ;  /* 0x0000000000037941 */ /* 0x000fea0003800200 */
.L_x_64576:
        /* <DEDUP_REMOVED lines=43> */
.L_x_64574:
[----:B------:R-:W-:Y:S05]  /*80b0*/  BSYNC.RECONVERGENT B2 ;  /* 0x0000000000027941 */ /* 0x000fea0003800200 */
.L_x_64573:
        /* <DEDUP_REMOVED lines=9> */
.L_x_64557:
        /* <DEDUP_REMOVED lines=16> */
.L_x_64581:
        /* <DEDUP_REMOVED lines=13> */
.L_x_64583:
[----:B------:R-:W-:Y:S05]  /*8320*/  BSYNC.RECONVERGENT B3 ;  /* 0x0000000000037941 */ /* 0x000fea0003800200 */
.L_x_64582:
        /* <DEDUP_REMOVED lines=42> */
.L_x_64580:
[----:B------:R-:W-:Y:S05]  /*85d0*/  BSYNC.RECONVERGENT B2 ;  /* 0x0000000000027941 */ /* 0x000fea0003800200 */
.L_x_64579:
[----:B------:R-:W0:Y:S01]  /*85e0*/  LDC R3, c[0x0][0x404] ;  /* 0x00010100ff037b82 */ /* 0x000e220000000800 */
[----:B------:R-:W-:Y:S01]  /*85f0*/  I2FP.F32.U32 R6, R209 ;  /* 0x000000d100067245 */ /* 0x000fe20000201000 */
[----:B------:R-:W-:Y:S01]  /*8600*/  HFMA2 R209, -RZ, RZ, 0.1171875, 0 ;  /* 0x2f800000ffd17431 */ /* 0x000fe200000001ff */
[----:B------:R-:W-:Y:S01]  /*8610*/  ISETP.NE.AND P1, PT, R210, 0x1, PT ;  /* 0x00000001d200780c */ /* 0x000fe20003f25270 */
[----:B-----5:R-:W-:Y:S01]  /*8620*/  FMUL.FTZ R211, R148, R220 ;  /* 0x000000dc94d37220 */ /* 0x020fe20000410000 */
[----:B------:R-:W-:Y:S01]  /*8630*/  BSSY.RECONVERGENT B2, `(.L_x_64584) ;  /* 0x0000049000027945 */ /* 0x000fe20003800200 */
[----:B------:R-:W-:Y:S02]  /*8640*/  IMAD.MOV.U32 R223, RZ, RZ, 0x2 ;  /* 0x00000002ffdf7424 */ /* 0x000fe400078e00ff */
        /* <DEDUP_REMOVED lines=14> */
.L_x_64586:
        /* <DEDUP_REMOVED lines=13> */
.L_x_64588:
[----:B------:R-:W-:Y:S05]  /*8800*/  BSYNC.RECONVERGENT B3 ;  /* 0x0000000000037941 */ /* 0x000fea0003800200 */
.L_x_64587:
        /* <DEDUP_REMOVED lines=43> */
.L_x_64585:
[----:B------:R-:W-:Y:S05]  /*8ac0*/  BSYNC.RECONVERGENT B2 ;  /* 0x0000000000027941 */ /* 0x000fea0003800200 */
.L_x_64584:
        /* <DEDUP_REMOVED lines=18> */
.L_x_64591:
        /* <DEDUP_REMOVED lines=13> */
.L_x_64593:
[----:B------:R-:W-:Y:S05]  /*8cc0*/  BSYNC.RECONVERGENT B3 ;  /* 0x0000000000037941 */ /* 0x000fea0003800200 */
.L_x_64592:
        /* <DEDUP_REMOVED lines=43> */
.L_x_64590:
[----:B------:R-:W-:Y:S05]  /*8f80*/  BSYNC.RECONVERGENT B2 ;  /* 0x0000000000027941 */ /* 0x000fea0003800200 */
.L_x_64589:
        /* <DEDUP_REMOVED lines=18> */
.L_x_64596:
        /* <DEDUP_REMOVED lines=13> */
.L_x_64598:
[----:B------:R-:W-:Y:S05]  /*9180*/  BSYNC.RECONVERGENT B3 ;  /* 0x0000000000037941 */ /* 0x000fea0003800200 */
.L_x_64597:
        /* <DEDUP_REMOVED lines=43> */
.L_x_64595:
[----:B------:R-:W-:Y:S05]  /*9440*/  BSYNC.RECONVERGENT B2 ;  /* 0x0000000000027941 */ /* 0x000fea0003800200 */
.L_x_64594:
        /* <DEDUP_REMOVED lines=10> */
.L_x_64578:
        /* <DEDUP_REMOVED lines=14> */
.L_x_64556:
[----:B------:R-:W-:Y:S05]  /*95d0*/  BSYNC.RECONVERGENT B1 ;  /* 0x0000000000017941 */ /* 0x000fea0003800200 */
.L_x_64555:
        /* <DEDUP_REMOVED lines=30> */
.L_x_64604:
        /* <DEDUP_REMOVED lines=13> */
.L_x_64606:
[----:B------:R-:W-:Y:S05]  /*9890*/  BSYNC.RECONVERGENT B3 ;  /* 0x0000000000037941 */ /* 0x000fea0003800200 */
.L_x_64605:
        /* <DEDUP_REMOVED lines=41> */
[----:B------:R-:W-:-:S07]  /*9b30*/  IMAD.MOV.U32 R224, RZ, RZ, RZ ;  /* 0x000000ffffe07224 */ /* 0x000fce00078e00ff */
.L_x_64603:
[----:B------:R-:W-:Y:S05]  /*9b40*/  BSYNC.RECONVERGENT B2 ;  /* 0x0000000000027941 */ /* 0x000fea0003800200 */
.L_x_64602:
        /* <DEDUP_REMOVED lines=9> */
[----:B0-----:R-:W-:Y:S02]  /*9be0*/  FMUL.FTZ R152, R152, R3 ;  /* 0x0000000398987220 */ /* 0x001fe40000410000 */
        /* <DEDUP_REMOVED lines=14> */
.L_x_64609:
        /* <DEDUP_REMOVED lines=13> */
.L_x_64611:
[----:B------:R-:W-:Y:S05]  /*9da0*/  BSYNC.RECONVERGENT B3 ;  /* 0x0000000000037941 */ /* 0x000fea0003800200 */
.L_x_64610:
        /* <DEDUP_REMOVED lines=43> */
.L_x_64608:
[----:B------:R-:W-:Y:S05]  /*a060*/  BSYNC.RECONVERGENT B2 ;  /* 0x0000000000027941 */ /* 0x000fea0003800200 */
.L_x_64607:
        /* <DEDUP_REMOVED lines=21> */
.L_x_64614:
        /* <DEDUP_REMOVED lines=13> */
.L_x_64616:
[----:B------:R-:W-:Y:S05]  /*a290*/  BSYNC.RECONVERGENT B3 ;  /* 0x0000000000037941 */ /* 0x000fea0003800200 */
.L_x_64615:
        /* <DEDUP_REMOVED lines=43> */
.L_x_64613:
[----:B------:R-:W-:Y:S05]  /*a550*/  BSYNC.RECONVERGENT B2 ;  /* 0x0000000000027941 */ /* 0x000fea0003800200 */
.L_x_64612:
        /* <DEDUP_REMOVED lines=21> */
.L_x_64619:
        /* <DEDUP_REMOVED lines=13> */
.L_x_64621:
[----:B------:R-:W-:Y:S05]  /*a780*/  BSYNC.RECONVERGENT B3 ;  /* 0x0000000000037941 */ /* 0x000fea0003800200 */
.L_x_64620:
        /* <DEDUP_REMOVED lines=43> */
.L_x_64618:
[----:B------:R-:W-:Y:S05]  /*aa40*/  BSYNC.RECONVERGENT B2 ;  /* 0x0000000000027941 */ /* 0x000fea0003800200 */
.L_x_64617:
        /* <DEDUP_REMOVED lines=9> */
.L_x_64601:
        /* <DEDUP_REMOVED lines=16> */
.L_x_64625:
        /* <DEDUP_REMOVED lines=13> */
.L_x_64627:
[----:B------:R-:W-:Y:S05]  /*acb0*/  BSYNC.RECONVERGENT B3 ;  /* 0x0000000000037941 */ /* 0x000fea0003800200 */
.L_x_64626:
        /* <DEDUP_REMOVED lines=39> */
[----:B------:R-:W-:Y:S02]  /*af30*/  HFMA2 R210, -RZ, RZ, 0, 0 ;  /* 0x00000000ffd27431 */ /* 0x000fe400000001ff */
[----:B------:R-:W-:Y:S01]  /*af40*/  IMAD.MOV.U32 R2, RZ, RZ, R6 ;  /* 0x000000ffff027224 */ /* 0x000fe200078e0006 */
[----:B------:R-:W-:-:S07]  /*af50*/  LOP3.LUT R8, R208, UR27, R223, 0x96, !PT ;  /* 0x0000001bd0087c12 */ /* 0x000fce000f8e96df */
.L_x_64624:
[----:B------:R-:W-:Y:S05]  /*af60*/  BSYNC.RECONVERGENT B2 ;  /* 0x0000000000027941 */ /* 0x000fea0003800200 */
.L_x_64623:
[----:B------:R-:W0:Y:S01]  /*af70*/  LDC R3, c[0x0][0x404] ;  /* 0x00010100ff037b82 */ /* 0x000e220000000800 */
[----:B------:R-:W-:Y:S01]  /*af80*/  ISETP.NE.AND P1, PT, R210, 0x1, PT ;  /* 0x00000001d200780c */ /* 0x000fe20003f25270 */
[----:B-----5:R-:W-:Y:S01]  /*af90*/  FMUL.FTZ R211, R152, R220 ;  /* 0x000000dc98d37220 */ /* 0x020fe20000410000 */
[----:B------:R-:W-:Y:S01]  /*afa0*/  I2FP.F32.U32 R6, R209 ;  /* 0x000000d100067245 */ /* 0x000fe20000201000 */
[----:B------:R-:W-:Y:S01]  /*afb0*/  IMAD.MOV.U32 R209, RZ, RZ, 0x2f800000 ;  /* 0x2f800000ffd17424 */ /* 0x000fe200078e00ff */
[----:B------:R-:W-:Y:S01]  /*afc0*/  BSSY.RECONVERGENT B2, `(.L_x_64628) ;  /* 0x0000049000027945 */ /* 0x000fe20003800200 */
[----:B------:R-:W-:Y:S02]  /*afd0*/  IMAD.MOV.U32 R223, RZ, RZ, 0x2 ;  /* 0x00000002ffdf7424 */ /* 0x000fe400078e00ff */
[----:B------:R-:W1:Y:S01]  /*afe0*/  LDC R208, c[0x0][0x408] ;  /* 0x00010200ffd07b82 */ /* 0x000e620000000800 */
[----:B------:R-:W-:-:S05]  /*aff0*/  FFMA.FTZ R6, R6, R209, 1.1641532182693481445e-10 ;  /* 0x2f00000006067423 */ /* 0x000fca00000100d1 */
[----:B0-----:R-:W-:Y:S02]  /*b000*/  FSETP.LE.FTZ.AND P0, PT, R6, R3, PT ;  /* 0x000000030600720b */ /* 0x001fe40003f13000 */
[----:B------:R-:W-:Y:S01]  /*b010*/  MOV R6, R2 ;  /* 0x0000000200067202 */ /* 0x000fe20000000f00 */
[----:B-1----:R-:W-:Y:S01]  /*b020*/  FMUL.FTZ R152, R211, R208 ;  /* 0x000000d0d3987220 */ /* 0x002fe20000410000 */
        /* <DEDUP_REMOVED lines=9> */
.L_x_64630:
        /* <DEDUP_REMOVED lines=13> */
.L_x_64632:
[----:B------:R-:W-:Y:S05]  /*b190*/  BSYNC.RECONVERGENT B3 ;  /* 0x0000000000037941 */ /* 0x000fea0003800200 */
.L_x_64631:
[----:B------:R-:W-:Y:S01]  /*b1a0*/  IMAD.WIDE.U32 R226, R12, -0x326172a9, RZ ;  /* 0xcd9e8d570ce27825 */ /* 0x000fe200078e00ff */
[----:B------:R-:W-:-:S03]  /*b1b0*/  LOP3.LUT R210, R4, UR7, R7, 0x96, !PT ;  /* 0x0000000704d27c12 */ /* 0x000fc6000f8e9607 */
[----:B------:R-:W-:Y:S01]  /*b1c0*/  HFMA2 R223, -RZ, RZ, 0, 0 ;  /* 0x00000000ffdf7431 */ /* 0x000fe200000001ff */
        /* <DEDUP_REMOVED lines=40> */
.L_x_64629:
[----:B------:R-:W-:Y:S05]  /*b450*/  BSYNC.RECONVERGENT B2 ;  /* 0x0000000000027941 */ /* 0x000fea0003800200 */
.L_x_64628:
        /* <DEDUP_REMOVED lines=18> */
.L_x_64635:
        /* <DEDUP_REMOVED lines=13> */
.L_x_64637:
[----:B------:R-:W-:Y:S05]  /*b650*/  BSYNC.RECONVERGENT B3 ;  /* 0x0000000000037941 */ /* 0x000fea0003800200 */
.L_x_64636:
        /* <DEDUP_REMOVED lines=43> */
.L_x_64634:
[----:B------:R-:W-:Y:S05]  /*b910*/  BSYNC.RECONVERGENT B2 ;  /* 0x0000000000027941 */ /* 0x000fea0003800200 */
.L_x_64633:
[----:B------:R-:W-:Y:S01]  /*b920*/  ISETP.NE.AND P3, PT, R224, 0x1, PT ;  /* 0x00000001e000780c */ /* 0x000fe20003f65270 */
[----:B------:R-:W-:Y:S01]  /*b930*/  FMUL.FTZ R223, R154, R220 ;  /* 0x000000dc9adf7220 */ /* 0x000fe20000410000 */
[----:B------:R-:W-:Y:S01]  /*b940*/  I2FP.F32.U32 R6, R6 ;  /* 0x0000000600067245 */ /* 0x000fe20000201000 */
[----:B------:R-:W-:Y:S01]  /*b950*/  BSSY.RECONVERGENT B2, `(.L_x_64638) ;  /* 0x0000048000027945 */ /* 0x000fe20003800200 */
[----:B------:R-:W-:Y:S02]  /*b960*/  IMAD.MOV.U32 R211, RZ, RZ, R2 ;  /* 0x000000ffffd37224 */ /* 0x000fe400078e0002 */
[----:B------:R-:W-:Y:S01]  /*b970*/  FMUL.FTZ R154, R223, R208 ;  /* 0x000000d0df9a7220 */ /* 0x000fe20000410000 */
[----:B------:R-:W-:Y:S01]  /*b980*/  FFMA.FTZ R210, R6, R209, 1.1641532182693481445e-10 ;  /* 0x2f00000006d27423 */ /* 0x000fe200000100d1 */
[----:B------:R-:W-:-:S04]  /*b990*/  HFMA2 R6, -RZ, RZ, 0, 1.1920928955078125e-07 ;  /* 0x00000002ff067431 */ /* 0x000fc800000001ff */
        /* <DEDUP_REMOVED lines=10> */
.L_x_64640:
        /* <DEDUP_REMOVED lines=13> */
.L_x_64642:
[----:B------:R-:W-:Y:S05]  /*bb10*/  BSYNC.RECONVERGENT B3 ;  /* 0x0000000000037941 */ /* 0x000fea0003800200 */
.L_x_64641:
        /* <DEDUP_REMOVED lines=43> */
.L_x_64639:
[----:B------:R-:W-:Y:S05]  /*bdd0*/  BSYNC.RECONVERGENT B2 ;  /* 0x0000000000027941 */ /* 0x000fea0003800200 */
.L_x_64638:
        /* <DEDUP_REMOVED lines=10> */
.L_x_64622:
        /* <DEDUP_REMOVED lines=14> */
.L_x_64600:
[----:B------:R-:W-:Y:S05]  /*bf60*/  BSYNC.RECONVERGENT B1 ;  /* 0x0000000000017941 */ /* 0x000fea0003800200 */
.L_x_64599:
        /* <DEDUP_REMOVED lines=30> */
.L_x_64648:
        /* <DEDUP_REMOVED lines=13> */
.L_x_64650:
[----:B------:R-:W-:Y:S05]  /*c220*/  BSYNC.RECONVERGENT B3 ;  /* 0x0000000000037941 */ /* 0x000fea0003800200 */
.L_x_64649:
        /* <DEDUP_REMOVED lines=42> */
.L_x_64647:
[----:B------:R-:W-:Y:S05]  /*c4d0*/  BSYNC.RECONVERGENT B2 ;  /* 0x0000000000027941 */ /* 0x000fea0003800200 */
.L_x_64646:
        /* <DEDUP_REMOVED lines=24> */
.L_x_64653:
        /* <DEDUP_REMOVED lines=13> */
.L_x_64655:
[----:B------:R-:W-:Y:S05]  /*c730*/  BSYNC.RECONVERGENT B3 ;  /* 0x0000000000037941 */ /* 0x000fea0003800200 */
.L_x_64654:
        /* <DEDUP_REMOVED lines=43> */
.L_x_64652:
[----:B------:R-:W-:Y:S05]  /*c9f0*/  BSYNC.RECONVERGENT B2 ;  /* 0x0000000000027941 */ /* 0x000fea0003800200 */
.L_x_64651:
[----:B------:R-:W-:Y:S01]  /*ca00*/  I2FP.F32.U32 R225, R6 ;  /* 0x0000000600e17245 */ /* 0x000fe20000201000 */
[----:B------:R-:W-:Y:S01]  /*ca10*/  FMUL.FTZ R208, R157, R220 ;  /* 0x000000dc9dd07220 */ /* 0x000fe20000410000 */
[----:B------:R-:W-:Y:S01]  /*ca20*/  ISETP.NE.AND P2, PT, R226, 0x1, PT ;  /* 0x00000001e200780c */ /* 0x000fe20003f45270 */
[----:B------:R-:W-:Y:S02]  /*ca30*/  BSSY.RECONVERGENT B2, `(.L_x_64656) ;  /* 0x000004b000027945 */ /* 0x000fe40003800200 */
[----:B------:R-:W-:Y:S01]  /*ca40*/  FFMA.FTZ R6, R225, R230, 1.1641532182693481445e-10 ;  /* 0x2f000000e1067423 */ /* 0x000fe200000100e6 */
[----:B------:R-:W-:Y:S01]  /*ca50*/  FMUL.FTZ R208, R208, R3 ;  /* 0x00000003d0d07220 */ /* 0x000fe20000410000 */
[----:B------:R-:W-:-:S03]  /*ca60*/  HFMA2 R225, -RZ, RZ, 0, 1.1920928955078125e-07 ;  /* 0x00000002ffe17431 */ /* 0x000fc600000001ff */
        /* <DEDUP_REMOVED lines=14> */
.L_x_64658:
        /* <DEDUP_REMOVED lines=13> */
.L_x_64660:
[----:B------:R-:W-:Y:S05]  /*cc20*/  BSYNC.RECONVERGENT B3 ;  /* 0x0000000000037941 */ /* 0x000fea0003800200 */
.L_x_64659:
        /* <DEDUP_REMOVED lines=43> */
.L_x_64657:
[----:B------:R-:W-:Y:S05]  /*cee0*/  BSYNC.RECONVERGENT B2 ;  /* 0x0000000000027941 */ /* 0x000fea0003800200 */
.L_x_64656:
        /* <DEDUP_REMOVED lines=21> */
.L_x_64663:
        /* <DEDUP_REMOVED lines=13> */
.L_x_64665:
[----:B------:R-:W-:Y:S05]  /*d110*/  BSYNC.RECONVERGENT B3 ;  /* 0x0000000000037941 */ /* 0x000fea0003800200 */
.L_x_64664:
        /* <DEDUP_REMOVED lines=43> */
.L_x_64662:
[----:B------:R-:W-:Y:S05]  /*d3d0*/  BSYNC.RECONVERGENT B2 ;  /* 0x0000000000027941 */ /* 0x000fea0003800200 */
.L_x_64661:
        /* <DEDUP_REMOVED lines=9> */
.L_x_64645:
        /* <DEDUP_REMOVED lines=16> */
.L_x_64669:
        /* <DEDUP_REMOVED lines=13> */
.L_x_64671:
[----:B------:R-:W-:Y:S05]  /*d640*/  BSYNC.RECONVERGENT B3 ;  /* 0x0000000000037941 */ /* 0x000fea0003800200 */
.L_x_64670:
        /* <DEDUP_REMOVED lines=42> */
.L_x_64668:
[----:B------:R-:W-:Y:S05]  /*d8f0*/  BSYNC.RECONVERGENT B2 ;  /* 0x0000000000027941 */ /* 0x000fea0003800200 */
.L_x_64667:
        /* <DEDUP_REMOVED lines=21> */
.L_x_64674:
        /* <DEDUP_REMOVED lines=13> */
.L_x_64676:
[----:B------:R-:W-:Y:S05]  /*db20*/  BSYNC.RECONVERGENT B3 ;  /* 0x0000000000037941 */ /* 0x000fea0003800200 */
.L_x_64675:
        /* <DEDUP_REMOVED lines=43> */
.L_x_64673:
[----:B------:R-:W-:Y:S05]  /*dde0*/  BSYNC.RECONVERGENT B2 ;  /* 0x0000000000027941 */ /* 0x000fea0003800200 */
.L_x_64672:
        /* <DEDUP_REMOVED lines=18> */
.L_x_64679:
        /* <DEDUP_REMOVED lines=13> */
.L_x_64681:
[----:B------:R-:W-:Y:S05]  /*dfe0*/  BSYNC.RECONVERGENT B3 ;  /* 0x0000000000037941 */ /* 0x000fea0003800200 */
.L_x_64680:
        /* <DEDUP_REMOVED lines=43> */
.L_x_64678:
[----:B------:R-:W-:Y:S05]  /*e2a0*/  BSYNC.RECONVERGENT B2 ;  /* 0x0000000000027941 */ /* 0x000fea0003800200 */
.L_x_64677:
[----:B------:R-:W-:Y:S01]  /*e2b0*/  ISETP.NE.AND P3, PT, R224, 0x1, PT ;  /* 0x00000001e000780c */ /* 0x000fe20003f65270 */
[----:B------:R-:W-:Y:S01]  /*e2c0*/  FMUL.FTZ R223, R158, R220 ;  /* 0x000000dc9edf7220 */ /* 0x000fe20000410000 */
[----:B------:R-:W-:Y:S01]  /*e2d0*/  I2FP.F32.U32 R6, R6 ;  /* 0x0000000600067245 */ /* 0x000fe20000201000 */
[----:B------:R-:W-:Y:S01]  /*e2e0*/  BSSY.RECONVERGENT B2, `(.L_x_64682) ;  /* 0x0000048000027945 */ /* 0x000fe20003800200 */
[----:B------:R-:W-:Y:S02]  /*e2f0*/  IMAD.MOV.U32 R211, RZ, RZ, R2 ;  /* 0x000000ffffd37224 */ /* 0x000fe400078e0002 */
[----:B------:R-:W-:Y:S01]  /*e300*/  FMUL.FTZ R158, R223, R208 ;  /* 0x000000d0df9e7220 */ /* 0x000fe20000410000 */
[----:B------:R-:W-:Y:S01]  /*e310*/  FFMA.FTZ R210, R6, R209, 1.1641532182693481445e-10 ;  /* 0x2f00000006d27423 */ /* 0x000fe200000100d1 */
[----:B------:R-:W-:-:S04]  /*e320*/  IMAD.MOV.U32 R6, RZ, RZ, 0x2 ;  /* 0x00000002ff067424 */ /* 0x000fc800078e00ff */
        /* <DEDUP_REMOVED lines=10> */
.L_x_64684:
        /* <DEDUP_REMOVED lines=13> */
.L_x_64686:
[----:B------:R-:W-:Y:S05]  /*e4a0*/  BSYNC.RECONVERGENT B3 ;  /* 0x0000000000037941 */ /* 0x000fea0003800200 */
.L_x_64685:
        /* <DEDUP_REMOVED lines=43> */
.L_x_64683:
[----:B------:R-:W-:Y:S05]  /*e760*/  BSYNC.RECONVERGENT B2 ;  /* 0x0000000000027941 */ /* 0x000fea0003800200 */
.L_x_64682:
        /* <DEDUP_REMOVED lines=10> */
.L_x_64666:
        /* <DEDUP_REMOVED lines=14> */
.L_x_64644:
[----:B------:R-:W-:Y:S05]  /*e8f0*/  BSYNC.RECONVERGENT B1 ;  /* 0x0000000000017941 */ /* 0x000fea0003800200 */
.L_x_64643:
        /* <DEDUP_REMOVED lines=30> */
.L_x_64692:
        /* <DEDUP_REMOVED lines=13> */
.L_x_64694:
[----:B------:R-:W-:Y:S05]  /*ebb0*/  BSYNC.RECONVERGENT B3 ;  /* 0x0000000000037941 */ /* 0x000fea0003800200 */
.L_x_64693:
        /* <DEDUP_REMOVED lines=42> */
.L_x_64691:
[----:B------:R-:W-:Y:S05]  /*ee60*/  BSYNC.RECONVERGENT B2 ;  /* 0x0000000000027941 */ /* 0x000fea0003800200 */
.L_x_64690:
        /* <DEDUP_REMOVED lines=24> */
.L_x_64697:
        /* <DEDUP_REMOVED lines=13> */
.L_x_64699:
[----:B------:R-:W-:Y:S05]  /*f0c0*/  BSYNC.RECONVERGENT B3 ;  /* 0x0000000000037941 */ /* 0x000fea0003800200 */
.L_x_64698:
        /* <DEDUP_REMOVED lines=43> */
.L_x_64696:
[----:B------:R-:W-:Y:S05]  /*f380*/  BSYNC.RECONVERGENT B2 ;  /* 0x0000000000027941 */ /* 0x000fea0003800200 */
.L_x_64695:
[----:B------:R-:W-:Y:S01]  /*f390*/  I2FP.F32.U32 R225, R6 ;  /* 0x0000000600e17245 */ /* 0x000fe20000201000 */
[----:B------:R-:W-:Y:S01]  /*f3a0*/  FMUL.FTZ R208, R161, R220 ;  /* 0x000000dca1d07220 */ /* 0x000fe20000410000 */
[----:B------:R-:W-:Y:S01]  /*f3b0*/  ISETP.NE.AND P2, PT, R226, 0x1, PT ;  /* 0x00000001e200780c */ /* 0x000fe20003f45270 */
[----:B------:R-:W-:Y:S02]  /*f3c0*/  BSSY.RECONVERGENT B2, `(.L_x_64700) ;  /* 0x000004b000027945 */ /* 0x000fe40003800200 */
[----:B------:R-:W-:Y:S01]  /*f3d0*/  FFMA.FTZ R6, R225, R230, 1.1641532182693481445e-10 ;  /* 0x2f000000e1067423 */ /* 0x000fe200000100e6 */
[----:B------:R-:W-:Y:S01]  /*f3e0*/  FMUL.FTZ R208, R208, R3 ;  /* 0x00000003d0d07220 */ /* 0x000fe20000410000 */
[----:B------:R-:W-:-:S03]  /*f3f0*/  IMAD.MOV.U32 R225, RZ, RZ, 0x2 ;  /* 0x00000002ffe17424 */ /* 0x000fc600078e00ff */
        /* <DEDUP_REMOVED lines=14> */
.L_x_64702:
        /* <DEDUP_REMOVED lines=13> */
.L_x_64704:
[----:B------:R-:W-:Y:S05]  /*f5b0*/  BSYNC.RECONVERGENT B3 ;  /* 0x0000000000037941 */ /* 0x000fea0003800200 */
.L_x_64703:
        /* <DEDUP_REMOVED lines=43> */
.L_x_64701:
[----:B------:R-:W-:Y:S05]  /*f870*/  BSYNC.RECONVERGENT B2 ;  /* 0x0000000000027941 */ /* 0x000fea0003800200 */
.L_x_64700:
        /* <DEDUP_REMOVED lines=21> */
.L_x_64707:
        /* <DEDUP_REMOVED lines=13> */
.L_x_64709:
[----:B------:R-:W-:Y:S05]  /*faa0*/  BSYNC.RECONVERGENT B3 ;  /* 0x0000000000037941 */ /* 0x000fea0003800200 */
.L_x_64708:
        /* <DEDUP_REMOVED lines=43> */
.L_x_64706:
[----:B------:R-:W-:Y:S05]  /*fd60*/  BSYNC.RECONVERGENT B2 ;  /* 0x0000000000027941 */ /* 0x000fea0003800200 */
.L_x_64705:
        /* <DEDUP_REMOVED lines=9> */
.L_x_64689:
        /* <DEDUP_REMOVED lines=16> */
.L_x_64713:
        /* <DEDUP_REMOVED lines=13> */
.L_x_64715:
[----:B------:R-:W-:Y:S05]  /*ffd0*/  BSYNC.RECONVERGENT B3 ;  /* 0x0000000000037941 */ /* 0x000fea0003800200 */
.L_x_64714:
        /* <DEDUP_REMOVED lines=42> */
.L_x_64712:
[----:B------:R-:W-:Y:S05]  /*10280*/  BSYNC.RECONVERGENT B2 ;  /* 0x0000000000027941 */ /* 0x000fea0003800200 */
.L_x_64711:
        /* <DEDUP_REMOVED lines=21> */
.L_x_64718:
        /* <DEDUP_REMOVED lines=13> */
.L_x_64720:
[----:B------:R-:W-:Y:S05]  /*104b0*/  BSYNC.RECONVERGENT B3 ;  /* 0x0000000000037941 */ /* 0x000fea0003800200 */
.L_x_64719:
        /* <DEDUP_REMOVED lines=43> */
.L_x_64717:
[----:B------:R-:W-:Y:S05]  /*10770*/  BSYNC.RECONVERGENT B2 ;  /* 0x0000000000027941 */ /* 0x000fea0003800200 */
.L_x_64716:
        /* <DEDUP_REMOVED lines=18> */
.L_x_64723:
        /* <DEDUP_REMOVED lines=13> */
.L_x_64725:
[----:B------:R-:W-:Y:S05]  /*10970*/  BSYNC.RECONVERGENT B3 ;  /* 0x0000000000037941 */ /* 0x000fea0003800200 */
.L_x_64724:
        /* <DEDUP_REMOVED lines=43> */
.L_x_64722:
[----:B------:R-:W-:Y:S05]  /*10c30*/  BSYNC.RECONVERGENT B2 ;  /* 0x0000000000027941 */ /* 0x000fea0003800200 */
.L_x_64721:
[----:B------:R-:W-:Y:S01]  /*10c40*/  ISETP.NE.AND P3, PT, R224, 0x1, PT ;  /* 0x00000001e000780c */ /* 0x000fe20003f65270 */
[----:B------:R-:W-:Y:S01]  /*10c50*/  FMUL.FTZ R223, R162, R220 ;  /* 0x000000dca2df7220 */ /* 0x000fe20000410000 */
[----:B------:R-:W-:Y:S01]  /*10c60*/  I2FP.F32.U32 R6, R211 ;  /* 0x000000d300067245 */ /* 0x000fe20000201000 */
[----:B------:R-:W-:Y:S01]  /*10c70*/  BSSY.RECONVERGENT B2, `(.L_x_64726) ;  /* 0x0000048000027945 */ /* 0x000fe20003800200 */
[----:B------:R-:W-:Y:S01]  /*10c80*/  MOV R211, R2 ;  /* 0x0000000200d37202 */ /* 0x000fe20000000f00 */
[----:B------:R-:W-:Y:S02]  /*10c90*/  FMUL.FTZ R162, R223, R208 ;  /* 0x000000d0dfa27220 */ /* 0x000fe40000410000 */
[----:B------:R-:W-:Y:S01]  /*10ca0*/  FFMA.FTZ R210, R6, R209, 1.1641532182693481445e-10 ;  /* 0x2f00000006d27423 */ /* 0x000fe200000100d1 */
[----:B------:R-:W-:-:S04]  /*10cb0*/  IMAD.MOV.U32 R6, RZ, RZ, 0x2 ;  /* 0x00000002ff067424 */ /* 0x000fc800078e00ff */
        /* <DEDUP_REMOVED lines=10> */
.L_x_64728:
        /* <DEDUP_REMOVED lines=13> */
.L_x_64730:
[----:B------:R-:W-:Y:S05]  /*10e30*/  BSYNC.RECONVERGENT B3 ;  /* 0x0000000000037941 */ /* 0x000fea0003800200 */
.L_x_64729:
        /* <DEDUP_REMOVED lines=43> */
.L_x_64727:
[----:B------:R-:W-:Y:S05]  /*110f0*/  BSYNC.RECONVERGENT B2 ;  /* 0x0000000000027941 */ /* 0x000fea0003800200 */
.L_x_64726:
        /* <DEDUP_REMOVED lines=10> */
.L_x_64710:
        /* <DEDUP_REMOVED lines=14> */
.L_x_64688:
[----:B------:R-:W-:Y:S05]  /*11280*/  BSYNC.RECONVERGENT B1 ;  /* 0x0000000000017941 */ /* 0x000fea0003800200 */
.L_x_64687:
        /* <DEDUP_REMOVED lines=30> */
.L_x_64736:
        /* <DEDUP_REMOVED lines=13> */
.L_x_64738:
[----:B------:R-:W-:Y:S05]  /*11540*/  BSYNC.RECONVERGENT B3 ;  /* 0x0000000000037941 */ /* 0x000fea0003800200 */
.L_x_64737:
        /* <DEDUP_REMOVED lines=42> */
.L_x_64735:
[----:B------:R-:W-:Y:S05]  /*117f0*/  BSYNC.RECONVERGENT B2 ;  /* 0x0000000000027941 */ /* 0x000fea0003800200 */
.L_x_64734:
        /* <DEDUP_REMOVED lines=24> */
.L_x_64741:
        /* <DEDUP_REMOVED lines=13> */
.L_x_64743:
[----:B------:R-:W-:Y:S05]  /*11a50*/  BSYNC.RECONVERGENT B3 ;  /* 0x0000000000037941 */ /* 0x000fea0003800200 */
.L_x_64742:
        /* <DEDUP_REMOVED lines=43> */
.L_x_64740:
[----:B------:R-:W-:Y:S05]  /*11d10*/  BSYNC.RECONVERGENT B2 ;  /* 0x0000000000027941 */ /* 0x000fea0003800200 */
.L_x_64739:
[----:B------:R-:W-:Y:S01]  /*11d20*/  I2FP.F32.U32 R225, R6 ;  /* 0x0000000600e17245 */ /* 0x000fe20000201000 */
[----:B------:R-:W-:Y:S01]  /*11d30*/  FMUL.FTZ R208, R165, R220 ;  /* 0x000000dca5d07220 */ /* 0x000fe20000410000 */
[----:B------:R-:W-:Y:S01]  /*11d40*/  ISETP.NE.AND P2, PT, R226, 0x1, PT ;  /* 0x00000001e200780c */ /* 0x000fe20003f45270 */
[----:B------:R-:W-:Y:S02]  /*11d50*/  BSSY.RECONVERGENT B2, `(.L_x_64744) ;  /* 0x000004b000027945 */ /* 0x000fe40003800200 */
[----:B------:R-:W-:Y:S01]  /*11d60*/  FFMA.FTZ R6, R225, R230, 1.1641532182693481445e-10 ;  /* 0x2f000000e1067423 */ /* 0x000fe200000100e6 */
[----:B------:R-:W-:Y:S01]  /*11d70*/  FMUL.FTZ R208, R208, R3 ;  /* 0x00000003d0d07220 */ /* 0x000fe20000410000 */
[----:B------:R-:W-:-:S03]  /*11d80*/  IMAD.MOV.U32 R225, RZ, RZ, 0x2 ;  /* 0x00000002ffe17424 */ /* 0x000fc600078e00ff */
        /* <DEDUP_REMOVED lines=14> */
.L_x_64746:
        /* <DEDUP_REMOVED lines=13> */
.L_x_64748:
[----:B------:R-:W-:Y:S05]  /*11f40*/  BSYNC.RECONVERGENT B3 ;  /* 0x0000000000037941 */ /* 0x000fea0003800200 */
.L_x_64747:
        /* <DEDUP_REMOVED lines=43> */
.L_x_64745:
[----:B------:R-:W-:Y:S05]  /*12200*/  BSYNC.RECONVERGENT B2 ;  /* 0x0000000000027941 */ /* 0x000fea0003800200 */
.L_x_64744:
        /* <DEDUP_REMOVED lines=21> */
.L_x_64751:
        /* <DEDUP_REMOVED lines=13> */
.L_x_64753:
[----:B------:R-:W-:Y:S05]  /*12430*/  BSYNC.RECONVERGENT B3 ;  /* 0x0000000000037941 */ /* 0x000fea0003800200 */
.L_x_64752:
        /* <DEDUP_REMOVED lines=43> */
.L_x_64750:
[----:B------:R-:W-:Y:S05]  /*126f0*/  BSYNC.RECONVERGENT B2 ;  /* 0x0000000000027941 */ /* 0x000fea0003800200 */
.L_x_64749:
        /* <DEDUP_REMOVED lines=9> */
.L_x_64733:
        /* <DEDUP_REMOVED lines=16> */
.L_x_64757:
        /* <DEDUP_REMOVED lines=13> */
.L_x_64759:
[----:B------:R-:W-:Y:S05]  /*12960*/  BSYNC.RECONVERGENT B3 ;  /* 0x0000000000037941 */ /* 0x000fea0003800200 */
.L_x_64758:
        /* <DEDUP_REMOVED lines=42> */
.L_x_64756:
[----:B------:R-:W-:Y:S05]  /*12c10*/  BSYNC.RECONVERGENT B2 ;  /* 0x0000000000027941 */ /* 0x000fea0003800200 */
.L_x_64755:
        /* <DEDUP_REMOVED lines=21> */
.L_x_64762:
        /* <DEDUP_REMOVED lines=13> */
.L_x_64764:
[----:B------:R-:W-:Y:S05]  /*12e40*/  BSYNC.RECONVERGENT B3 ;  /* 0x0000000000037941 */ /* 0x000fea0003800200 */
.L_x_64763:
        /* <DEDUP_REMOVED lines=43> */
.L_x_64761:
[----:B------:R-:W-:Y:S05]  /*13100*/  BSYNC.RECONVERGENT B2 ;  /* 0x0000000000027941 */ /* 0x000fea0003800200 */
.L_x_64760:
        /* <DEDUP_REMOVED lines=18> */
.L_x_64767:
        /* <DEDUP_REMOVED lines=13> */
.L_x_64769:
[----:B------:R-:W-:Y:S05]  /*13300*/  BSYNC.RECONVERGENT B3 ;  /* 0x0000000000037941 */ /* 0x000fea0003800200 */
.L_x_64768:
        /* <DEDUP_REMOVED lines=43> */
.L_x_64766:
[----:B------:R-:W-:Y:S05]  /*135c0*/  BSYNC.RECONVERGENT B2 ;  /* 0x0000000000027941 */ /* 0x000fea0003800200 */
.L_x_64765:
        /* <DEDUP_REMOVED lines=18> */
.L_x_64772:
        /* <DEDUP_REMOVED lines=13> */
.L_x_64774:
[----:B------:R-:W-:Y:S05]  /*137c0*/  BSYNC.RECONVERGENT B3 ;  /* 0x0000000000037941 */ /* 0x000fea0003800200 */
.L_x_64773:
        /* <DEDUP_REMOVED lines=43> */
.L_x_64771:
[----:B------:R-:W-:Y:S05]  /*13a80*/  BSYNC.RECONVERGENT B2 ;  /* 0x0000000000027941 */ /* 0x000fea0003800200 */
.L_x_64770:
        /* <DEDUP_REMOVED lines=10> */
.L_x_64754:
        /* <DEDUP_REMOVED lines=14> */
.L_x_64732:
[----:B------:R-:W-:Y:S05]  /*13c10*/  BSYNC.RECONVERGENT B1 ;  /* 0x0000000000017941 */ /* 0x000fea0003800200 */
.L_x_64731:
        /* <DEDUP_REMOVED lines=30> */
.L_x_64780:
        /* <DEDUP_REMOVED lines=13> */
.L_x_64782:
[----:B------:R-:W-:Y:S05]  /*13ed0*/  BSYNC.RECONVERGENT B3 ;  /* 0x0000000000037941 */ /* 0x000fea0003800200 */
.L_x_64781:
        /* <DEDUP_REMOVED lines=42> */
.L_x_64779:
[----:B------:R-:W-:Y:S05]  /*14180*/  BSYNC.RECONVERGENT B2 ;  /* 0x0000000000027941 */ /* 0x000fea0003800200 */
.L_x_64778:
        /* <DEDUP_REMOVED lines=24> */
.L_x_64785:
        /* <DEDUP_REMOVED lines=13> */
.L_x_64787:
[----:B------:R-:W-:Y:S05]  /*143e0*/  BSYNC.RECONVERGENT B3 ;  /* 0x0000000000037941 */ /* 0x000fea0003800200 */
.L_x_64786:
        /* <DEDUP_REMOVED lines=43> */
.L_x_64784:
[----:B------:R-:W-:Y:S05]  /*146a0*/  BSYNC.RECONVERGENT B2 ;  /* 0x0000000000027941 */ /* 0x000fea0003800200 */
.L_x_64783:
        /* <DEDUP_REMOVED lines=21> */
.L_x_64790:
        /* <DEDUP_REMOVED lines=13> */
.L_x_64792:
[----:B------:R-:W-:Y:S05]  /*148d0*/  BSYNC.RECONVERGENT B3 ;  /* 0x0000000000037941 */ /* 0x000fea0003800200 */
.L_x_64791:
        /* <DEDUP_REMOVED lines=43> */
.L_x_64789:
[----:B------:R-:W-:Y:S05]  /*14b90*/  BSYNC.RECONVERGENT B2 ;  /* 0x0000000000027941 */ /* 0x000fea0003800200 */
.L_x_64788:
        /* <DEDUP_REMOVED lines=21> */
.L_x_64795:
        /* <DEDUP_REMOVED lines=13> */
.L_x_64797:
[----:B------:R-:W-:Y:S05]  /*14dc0*/  BSYNC.RECONVERGENT B3 ;  /* 0x0000000000037941 */ /* 0x000fea0003800200 */
.L_x_64796:
        /* <DEDUP_REMOVED lines=43> */
.L_x_64794:
[----:B------:R-:W-:Y:S05]  /*15080*/  BSYNC.RECONVERGENT B2 ;  /* 0x0000000000027941 */ /* 0x000fea0003800200 */
.L_x_64793:
        /* <DEDUP_REMOVED lines=9> */
.L_x_64777:
        /* <DEDUP_REMOVED lines=16> */
.L_x_64801:
        /* <DEDUP_REMOVED lines=13> */
.L_x_64803:
[----:B------:R-:W-:Y:S05]  /*152f0*/  BSYNC.RECONVERGENT B3 ;  /* 0x0000000000037941 */ /* 0x000fea0003800200 */
.L_x_64802:
        /* <DEDUP_REMOVED lines=42> */
.L_x_64800:
[----:B------:R-:W-:Y:S05]  /*155a0*/  BSYNC.RECONVERGENT B2 ;  /* 0x0000000000027941 */ /* 0x000fea0003800200 */
.L_x_64799:
        /* <DEDUP_REMOVED lines=21> */
.L_x_64806:
        /* <DEDUP_REMOVED lines=13> */
.L_x_64808:
[----:B------:R-:W-:Y:S05]  /*157d0*/  BSYNC.RECONVERGENT B3 ;  /* 0x0000000000037941 */ /* 0x000fea0003800200 */
.L_x_64807:
        /* <DEDUP_REMOVED lines=43> */
.L_x_64805:
[----:B------:R-:W-:Y:S05]  /*15a90*/  BSYNC.RECONVERGENT B2 ;  /* 0x0000000000027941 */ /* 0x000fea0003800200 */
.L_x_64804:
        /* <DEDUP_REMOVED lines=18> */
.L_x_64811:
        /* <DEDUP_REMOVED lines=13> */
.L_x_64813:
[----:B------:R-:W-:Y:S05]  /*15c90*/  BSYNC.RECONVERGENT B3 ;  /* 0x0000000000037941 */ /* 0x000fea0003800200 */
.L_x_64812:
        /* <DEDUP_REMOVED lines=43> */
.L_x_64810:
[----:B------:R-:W-:Y:S05]  /*15f50*/  BSYNC.RECONVERGENT B2 ;  /* 0x0000000000027941 */ /* 0x000fea0003800200 */
.L_x_64809:
        /* <DEDUP_REMOVED lines=18> */
.L_x_64816:
        /* <DEDUP_REMOVED lines=13> */
.L_x_64818:
[----:B------:R-:W-:Y:S05]  /*16150*/  BSYNC.RECONVERGENT B3 ;  /* 0x0000000000037941 */ /* 0x000fea0003800200 */
.L_x_64817:
        /* <DEDUP_REMOVED lines=43> */
.L_x_64815:
[----:B------:R-:W-:Y:S05]  /*16410*/  BSYNC.RECONVERGENT B2 ;  /* 0x0000000000027941 */ /* 0x000fea0003800200 */
.L_x_64814:
        /* <DEDUP_REMOVED lines=10> */
.L_x_64798:
        /* <DEDUP_REMOVED lines=14> */
.L_x_64776:
[----:B------:R-:W-:Y:S05]  /*165a0*/  BSYNC.RECONVERGENT B1 ;  /* 0x0000000000017941 */ /* 0x000fea0003800200 */
.L_x_64775:
        /* <DEDUP_REMOVED lines=30> */
.L_x_64824:
        /* <DEDUP_REMOVED lines=13> */
.L_x_64826:
[----:B------:R-:W-:Y:S05]  /*16860*/  BSYNC.RECONVERGENT B3 ;  /* 0x0000000000037941 */ /* 0x000fea0003800200 */
.L_x_64825:
        /* <DEDUP_REMOVED lines=42> */
.L_x_64823:
[----:B------:R-:W-:Y:S05]  /*16b10*/  BSYNC.RECONVERGENT B2 ;  /* 0x0000000000027941 */ /* 0x000fea0003800200 */
.L_x_64822:
        /* <DEDUP_REMOVED lines=24> */
.L_x_64829:
        /* <DEDUP_REMOVED lines=13> */
.L_x_64831:
[----:B------:R-:W-:Y:S05]  /*16d70*/  BSYNC.RECONVERGENT B3 ;  /* 0x0000000000037941 */ /* 0x000fea0003800200 */
.L_x_64830:
        /* <DEDUP_REMOVED lines=43> */
.L_x_64828:
[----:B------:R-:W-:Y:S05]  /*17030*/  BSYNC.RECONVERGENT B2 ;  /* 0x0000000000027941 */ /* 0x000fea0003800200 */
.L_x_64827:
        /* <DEDUP_REMOVED lines=21> */
.L_x_64834:
        /* <DEDUP_REMOVED lines=13> */
.L_x_64836:
[----:B------:R-:W-:Y:S05]  /*17260*/  BSYNC.RECONVERGENT B3 ;  /* 0x0000000000037941 */ /* 0x000fea0003800200 */
.L_x_64835:
        /* <DEDUP_REMOVED lines=43> */
.L_x_64833:
[----:B------:R-:W-:Y:S05]  /*17520*/  BSYNC.RECONVERGENT B2 ;  /* 0x0000000000027941 */ /* 0x000fea0003800200 */
.L_x_64832:
        /* <DEDUP_REMOVED lines=21> */
.L_x_64839:
        /* <DEDUP_REMOVED lines=13> */
.L_x_64841:
[----:B------:R-:W-:Y:S05]  /*17750*/  BSYNC.RECONVERGENT B3 ;  /* 0x0000000000037941 */ /* 0x000fea0003800200 */
.L_x_64840:
        /* <DEDUP_REMOVED lines=43> */
.L_x_64838:
[----:B------:R-:W-:Y:S05]  /*17a10*/  BSYNC.RECONVERGENT B2 ;  /* 0x0000000000027941 */ /* 0x000fea0003800200 */
.L_x_64837:
        /* <DEDUP_REMOVED lines=9> */
.L_x_64821:
        /* <DEDUP_REMOVED lines=16> */
.L_x_64845:
        /* <DEDUP_REMOVED lines=13> */
.L_x_64847:
[----:B------:R-:W-:Y:S05]  /*17c80*/  BSYNC.RECONVERGENT B3 ;  /* 0x0000000000037941 */ /* 0x000fea0003800200 */
.L_x_64846:
        /* <DEDUP_REMOVED lines=42> */
.L_x_64844:
[----:B------:R-:W-:Y:S05]  /*17f30*/  BSYNC.RECONVERGENT B2 ;  /* 0x0000000000027941 */ /* 0x000fea0003800200 */
.L_x_64843:
        /* <DEDUP_REMOVED lines=8> */
[----:B------:R-:W-:Y:S01]  /*17fc0*/  FFMA.FTZ R211, R6, R209, 1.1641532182693481445e-10 ;  /* 0x2f00000006d37423 */ /* 0x000fe200000100d1 */
[----:B------:R-:W-:Y:S01]  /*17fd0*/  MOV R6, R2 ;  /* 0x0000000200067202 */ /* 0x000fe20000000f00 */
[----:B0-----:R-:W-:-:S03]  /*17fe0*/  FMUL.FTZ R172, R172, R3 ;  /* 0x00000003acac7220 */ /* 0x001fc60000410000 */
[----:B-1----:R-:W-:Y:S02]  /*17ff0*/  FSETP.LE.FTZ.AND P0, PT, R211, R208, PT ;  /* 0x000000d0d300720b */ /* 0x002fe40003f13000 */
        /* <DEDUP_REMOVED lines=9> */
.L_x_64850:
        /* <DEDUP_REMOVED lines=13> */
.L_x_64852:
[----:B------:R-:W-:Y:S05]  /*18160*/  BSYNC.RECONVERGENT B3 ;  /* 0x0000000000037941 */ /* 0x000fea0003800200 */
.L_x_64851:
        /* <DEDUP_REMOVED lines=43> */
.L_x_64849:
[----:B------:R-:W-:Y:S05]  /*18420*/  BSYNC.RECONVERGENT B2 ;  /* 0x0000000000027941 */ /* 0x000fea0003800200 */
.L_x_64848:
        /* <DEDUP_REMOVED lines=18> */
.L_x_64855:
        /* <DEDUP_REMOVED lines=13> */
.L_x_64857:
[----:B------:R-:W-:Y:S05]  /*18620*/  BSYNC.RECONVERGENT B3 ;  /* 0x0000000000037941 */ /* 0x000fea0003800200 */
.L_x_64856:
        /* <DEDUP_REMOVED lines=43> */
.L_x_64854:
[----:B------:R-:W-:Y:S05]  /*188e0*/  BSYNC.RECONVERGENT B2 ;  /* 0x0000000000027941 */ /* 0x000fea0003800200 */
.L_x_64853:
        /* <DEDUP_REMOVED lines=18> */
.L_x_64860:
        /* <DEDUP_REMOVED lines=13> */
.L_x_64862:
[----:B------:R-:W-:Y:S05]  /*18ae0*/  BSYNC.RECONVERGENT B3 ;  /* 0x0000000000037941 */ /* 0x000fea0003800200 */
.L_x_64861:
        /* <DEDUP_REMOVED lines=43> */
.L_x_64859:
[----:B------:R-:W-:Y:S05]  /*18da0*/  BSYNC.RECONVERGENT B2 ;  /* 0x0000000000027941 */ /* 0x000fea0003800200 */
.L_x_64858:
        /* <DEDUP_REMOVED lines=10> */
.L_x_64842:
        /* <DEDUP_REMOVED lines=14> */
.L_x_64820:
[----:B------:R-:W-:Y:S05]  /*18f30*/  BSYNC.RECONVERGENT B1 ;  /* 0x0000000000017941 */ /* 0x000fea0003800200 */
.L_x_64819:
        /* <DEDUP_REMOVED lines=30> */
.L_x_64868:
        /* <DEDUP_REMOVED lines=13> */
.L_x_64870:
[----:B------:R-:W-:Y:S05]  /*191f0*/  BSYNC.RECONVERGENT B3 ;  /* 0x0000000000037941 */ /* 0x000fea0003800200 */
.L_x_64869:
        /* <DEDUP_REMOVED lines=42> */
.L_x_64867:
[----:B------:R-:W-:Y:S05]  /*194a0*/  BSYNC.RECONVERGENT B2 ;  /* 0x0000000000027941 */ /* 0x000fea0003800200 */
.L_x_64866:
        /* <DEDUP_REMOVED lines=10> */
[----:B-1----:R-:W-:Y:S02]  /*19550*/  FSETP.GTU.FTZ.AND P0, PT, R6, R223, PT ;  /* 0x000000df0600720b */ /* 0x002fe40003f1c000 */
        /* <DEDUP_REMOVED lines=13> */
.L_x_64873:
        /* <DEDUP_REMOVED lines=13> */
.L_x_64875:
[----:B------:R-:W-:Y:S05]  /*19700*/  BSYNC.RECONVERGENT B3 ;  /* 0x0000000000037941 */ /* 0x000fea0003800200 */
.L_x_64874:
        /* <DEDUP_REMOVED lines=43> */
.L_x_64872:
[----:B------:R-:W-:Y:S05]  /*199c0*/  BSYNC.RECONVERGENT B2 ;  /* 0x0000000000027941 */ /* 0x000fea0003800200 */
.L_x_64871:
        /* <DEDUP_REMOVED lines=21> */
.L_x_64878:
        /* <DEDUP_REMOVED lines=13> */
.L_x_64880:
[----:B------:R-:W-:Y:S05]  /*19bf0*/  BSYNC.RECONVERGENT B3 ;  /* 0x0000000000037941 */ /* 0x000fea0003800200 */
.L_x_64879:
        /* <DEDUP_REMOVED lines=43> */
.L_x_64877:
[----:B------:R-:W-:Y:S05]  /*19eb0*/  BSYNC.RECONVERGENT B2 ;  /* 0x0000000000027941 */ /* 0x000fea0003800200 */
.L_x_64876:
        /* <DEDUP_REMOVED lines=21> */
.L_x_64883:
        /* <DEDUP_REMOVED lines=13> */
.L_x_64885:
[----:B------:R-:W-:Y:S05]  /*1a0e0*/  BSYNC.RECONVERGENT B3 ;  /* 0x0000000000037941 */ /* 0x000fea0003800200 */
.L_x_64884:
        /* <DEDUP_REMOVED lines=43> */
.L_x_64882:
[----:B------:R-:W-:Y:S05]  /*1a3a0*/  BSYNC.RECONVERGENT B2 ;  /* 0x0000000000027941 */ /* 0x000fea0003800200 */
.L_x_64881:
        /* <DEDUP_REMOVED lines=9> */
.L_x_64865:
        /* <DEDUP_REMOVED lines=16> */
.L_x_64889:
        /* <DEDUP_REMOVED lines=13> */
.L_x_64891:
[----:B------:R-:W-:Y:S05]  /*1a610*/  BSYNC.RECONVERGENT B3 ;  /* 0x0000000000037941 */ /* 0x000fea0003800200 */
.L_x_64890:
        /* <DEDUP_REMOVED lines=39> */
[----:B------:R-:W-:Y:S01]  /*1a890*/  HFMA2 R210, -RZ, RZ, 0, 0 ;  /* 0x00000000ffd27431 */ /* 0x000fe200000001ff */
[----:B------:R-:W-:Y:S02]  /*1a8a0*/  MOV R2, R6 ;  /* 0x0000000600027202 */ /* 0x000fe40000000f00 */
[----:B------:R-:W-:-:S07]  /*1a8b0*/  LOP3.LUT R8, R208, UR27, R223, 0x96, !PT ;  /* 0x0000001bd0087c12 */ /* 0x000fce000f8e96df */
.L_x_64888:
[----:B------:R-:W-:Y:S05]  /*1a8c0*/  BSYNC.RECONVERGENT B2 ;  /* 0x0000000000027941 */ /* 0x000fea0003800200 */
.L_x_64887:
[----:B------:R-:W0:Y:S01]  /*1a8d0*/  LDC R3, c[0x0][0x408] ;  /* 0x00010200ff037b82 */ /* 0x000e220000000800 */
[----:B------:R-:W-:Y:S01]  /*1a8e0*/  ISETP.NE.AND P1, PT, R210, 0x1, PT ;  /* 0x00000001d200780c */ /* 0x000fe20003f25270 */
[----:B-----5:R-:W-:Y:S01]  /*1a8f0*/  FMUL.FTZ R176, R176, R220 ;  /* 0x000000dcb0b07220 */ /* 0x020fe20000410000 */
[----:B------:R-:W-:Y:S01]  /*1a900*/  I2FP.F32.U32 R6, R209 ;  /* 0x000000d100067245 */ /* 0x000fe20000201000 */
[----:B------:R-:W-:Y:S01]  /*1a910*/  IMAD.MOV.U32 R209, RZ, RZ, 0x2f800000 ;  /* 0x2f800000ffd17424 */ /* 0x000fe200078e00ff */
        /* <DEDUP_REMOVED lines=16> */
.L_x_64894:
        /* <DEDUP_REMOVED lines=13> */
.L_x_64896:
[----:B------:R-:W-:Y:S05]  /*1aaf0*/  BSYNC.RECONVERGENT B3 ;  /* 0x0000000000037941 */ /* 0x000fea0003800200 */
.L_x_64895:
        /* <DEDUP_REMOVED lines=43> */
.L_x_64893:
[----:B------:R-:W-:Y:S05]  /*1adb0*/  BSYNC.RECONVERGENT B2 ;  /* 0x0000000000027941 */ /* 0x000fea0003800200 */
.L_x_64892:
        /* <DEDUP_REMOVED lines=18> */
.L_x_64899:
        /* <DEDUP_REMOVED lines=13> */
.L_x_64901:
[----:B------:R-:W-:Y:S05]  /*1afb0*/  BSYNC.RECONVERGENT B3 ;  /* 0x0000000000037941 */ /* 0x000fea0003800200 */
.L_x_64900:
        /* <DEDUP_REMOVED lines=43> */
.L_x_64898:
[----:B------:R-:W-:Y:S05]  /*1b270*/  BSYNC.RECONVERGENT B2 ;  /* 0x0000000000027941 */ /* 0x000fea0003800200 */
.L_x_64897:
        /* <DEDUP_REMOVED lines=18> */
.L_x_64904:
        /* <DEDUP_REMOVED lines=13> */
.L_x_64906:
[----:B------:R-:W-:Y:S05]  /*1b470*/  BSYNC.RECONVERGENT B3 ;  /* 0x0000000000037941 */ /* 0x000fea0003800200 */
.L_x_64905:
        /* <DEDUP_REMOVED lines=43> */
.L_x_64903:
[----:B------:R-:W-:Y:S05]  /*1b730*/  BSYNC.RECONVERGENT B2 ;  /* 0x0000000000027941 */ /* 0x000fea0003800200 */
.L_x_64902:
        /* <DEDUP_REMOVED lines=10> */
.L_x_64886:
        /* <DEDUP_REMOVED lines=14> */
.L_x_64864:
[----:B------:R-:W-:Y:S05]  /*1b8c0*/  BSYNC.RECONVERGENT B1 ;  /* 0x0000000000017941 */ /* 0x000fea0003800200 */
.L_x_64863:
        /* <DEDUP_REMOVED lines=30> */
.L_x_64912:
        /* <DEDUP_REMOVED lines=13> */
.L_x_64914:
[----:B------:R-:W-:Y:S05]  /*1bb80*/  BSYNC.RECONVERGENT B3 ;  /* 0x0000000000037941 */ /* 0x000fea0003800200 */
.L_x_64913:
        /* <DEDUP_REMOVED lines=42> */
.L_x_64911:
[----:B------:R-:W-:Y:S05]  /*1be30*/  BSYNC.RECONVERGENT B2 ;  /* 0x0000000000027941 */ /* 0x000fea0003800200 */
.L_x_64910:
        /* <DEDUP_REMOVED lines=24> */
.L_x_64917:
        /* <DEDUP_REMOVED lines=13> */
.L_x_64919:
[----:B------:R-:W-:Y:S05]  /*1c090*/  BSYNC.RECONVERGENT B3 ;  /* 0x0000000000037941 */ /* 0x000fea0003800200 */
.L_x_64918:
        /* <DEDUP_REMOVED lines=43> */
.L_x_64916:
[----:B------:R-:W-:Y:S05]  /*1c350*/  BSYNC.RECONVERGENT B2 ;  /* 0x0000000000027941 */ /* 0x000fea0003800200 */
.L_x_64915:
        /* <DEDUP_REMOVED lines=21> */
.L_x_64922:
        /* <DEDUP_REMOVED lines=13> */
.L_x_64924:
[----:B------:R-:W-:Y:S05]  /*1c580*/  BSYNC.RECONVERGENT B3 ;  /* 0x0000000000037941 */ /* 0x000fea0003800200 */
.L_x_64923:
        /* <DEDUP_REMOVED lines=43> */
.L_x_64921:
[----:B------:R-:W-:Y:S05]  /*1c840*/  BSYNC.RECONVERGENT B2 ;  /* 0x0000000000027941 */ /* 0x000fea0003800200 */
.L_x_64920:
        /* <DEDUP_REMOVED lines=21> */
.L_x_64927:
        /* <DEDUP_REMOVED lines=13> */
.L_x_64929:
[----:B------:R-:W-:Y:S05]  /*1ca70*/  BSYNC.RECONVERGENT B3 ;  /* 0x0000000000037941 */ /* 0x000fea0003800200 */
.L_x_64928:
        /* <DEDUP_REMOVED lines=43> */
.L_x_64926:
[----:B------:R-:W-:Y:S05]  /*1cd30*/  BSYNC.RECONVERGENT B2 ;  /* 0x0000000000027941 */ /* 0x000fea0003800200 */
.L_x_64925:
        /* <DEDUP_REMOVED lines=9> */
.L_x_64909:
        /* <DEDUP_REMOVED lines=16> */
.L_x_64933:
        /* <DEDUP_REMOVED lines=13> */
.L_x_64935:
[----:B------:R-:W-:Y:S05]  /*1cfa0*/  BSYNC.RECONVERGENT B3 ;  /* 0x0000000000037941 */ /* 0x000fea0003800200 */
.L_x_64934:
        /* <DEDUP_REMOVED lines=42> */
.L_x_64932:
[----:B------:R-:W-:Y:S05]  /*1d250*/  BSYNC.RECONVERGENT B2 ;  /* 0x0000000000027941 */ /* 0x000fea0003800200 */
.L_x_64931:
        /* <DEDUP_REMOVED lines=21> */
.L_x_64938:
        /* <DEDUP_REMOVED lines=13> */
.L_x_64940:
[----:B------:R-:W-:Y:S05]  /*1d480*/  BSYNC.RECONVERGENT B3 ;  /* 0x0000000000037941 */ /* 0x000fea0003800200 */
.L_x_64939:
        /* <DEDUP_REMOVED lines=43> */
.L_x_64937:
[----:B------:R-:W-:Y:S05]  /*1d740*/  BSYNC.RECONVERGENT B2 ;  /* 0x0000000000027941 */ /* 0x000fea0003800200 */
.L_x_64936:
        /* <DEDUP_REMOVED lines=18> */
.L_x_64943:
        /* <DEDUP_REMOVED lines=13> */
.L_x_64945:
[----:B------:R-:W-:Y:S05]  /*1d940*/  BSYNC.RECONVERGENT B3 ;  /* 0x0000000000037941 */ /* 0x000fea0003800200 */
.L_x_64944:
        /* <DEDUP_REMOVED lines=43> */
.L_x_64942:
[----:B------:R-:W-:Y:S05]  /*1dc00*/  BSYNC.RECONVERGENT B2 ;  /* 0x0000000000027941 */ /* 0x000fea0003800200 */
.L_x_64941:
        /* <DEDUP_REMOVED lines=18> */
.L_x_64948:
        /* <DEDUP_REMOVED lines=13> */
.L_x_64950:
[----:B------:R-:W-:Y:S05]  /*1de00*/  BSYNC.RECONVERGENT B3 ;  /* 0x0000000000037941 */ /* 0x000fea0003800200 */
.L_x_64949:
        /* <DEDUP_REMOVED lines=43> */
.L_x_64947:
[----:B------:R-:W-:Y:S05]  /*1e0c0*/  BSYNC.RECONVERGENT B2 ;  /* 0x0000000000027941 */ /* 0x000fea0003800200 */
.L_x_64946:
        /* <DEDUP_REMOVED lines=10> */
.L_x_64930:
        /* <DEDUP_REMOVED lines=14> */
.L_x_64908:
[----:B------:R-:W-:Y:S05]  /*1e250*/  BSYNC.RECONVERGENT B1 ;  /* 0x0000000000017941 */ /* 0x000fea0003800200 */
.L_x_64907:
        /* <DEDUP_REMOVED lines=30> */
.L_x_64956:
        /* <DEDUP_REMOVED lines=13> */
.L_x_64958:
[----:B------:R-:W-:Y:S05]  /*1e510*/  BSYNC.RECONVERGENT B3 ;  /* 0x0000000000037941 */ /* 0x000fea0003800200 */
.L_x_64957:
        /* <DEDUP_REMOVED lines=42> */
.L_x_64955:
[----:B------:R-:W-:Y:S05]  /*1e7c0*/  BSYNC.RECONVERGENT B2 ;  /* 0x0000000000027941 */ /* 0x000fea0003800200 */
.L_x_64954:
        /* <DEDUP_REMOVED lines=24> */
.L_x_64961:
        /* <DEDUP_REMOVED lines=13> */
.L_x_64963:
[----:B------:R-:W-:Y:S05]  /*1ea20*/  BSYNC.RECONVERGENT B3 ;  /* 0x0000000000037941 */ /* 0x000fea0003800200 */
.L_x_64962:
        /* <DEDUP_REMOVED lines=43> */
.L_x_64960:
[----:B------:R-:W-:Y:S05]  /*1ece0*/  BSYNC.RECONVERGENT B2 ;  /* 0x0000000000027941 */ /* 0x000fea0003800200 */
.L_x_64959:
        /* <DEDUP_REMOVED lines=21> */
.L_x_64966:
        /* <DEDUP_REMOVED lines=13> */
.L_x_64968:
[----:B------:R-:W-:Y:S05]  /*1ef10*/  BSYNC.RECONVERGENT B3 ;  /* 0x0000000000037941 */ /* 0x000fea0003800200 */
.L_x_64967:
        /* <DEDUP_REMOVED lines=43> */
.L_x_64965:
[----:B------:R-:W-:Y:S05]  /*1f1d0*/  BSYNC.RECONVERGENT B2 ;  /* 0x0000000000027941 */ /* 0x000fea0003800200 */
.L_x_64964:
        /* <DEDUP_REMOVED lines=21> */
.L_x_64971:
        /* <DEDUP_REMOVED lines=13> */
.L_x_64973:
[----:B------:R-:W-:Y:S05]  /*1f400*/  BSYNC.RECONVERGENT B3 ;  /* 0x0000000000037941 */ /* 0x000fea0003800200 */
.L_x_64972:
        /* <DEDUP_REMOVED lines=43> */
.L_x_64970:
[----:B------:R-:W-:Y:S05]  /*1f6c0*/  BSYNC.RECONVERGENT B2 ;  /* 0x0000000000027941 */ /* 0x000fea0003800200 */
.L_x_64969:
        /* <DEDUP_REMOVED lines=9> */
.L_x_64953:
        /* <DEDUP_REMOVED lines=16> */
.L_x_64977:
        /* <DEDUP_REMOVED lines=13> */
.L_x_64979:
[----:B------:R-:W-:Y:S05]  /*1f930*/  BSYNC.RECONVERGENT B3 ;  /* 0x0000000000037941 */ /* 0x000fea0003800200 */
.L_x_64978:
        /* <DEDUP_REMOVED lines=42> */
.L_x_64976:
[----:B------:R-:W-:Y:S05]  /*1fbe0*/  BSYNC.RECONVERGENT B2 ;  /* 0x0000000000027941 */ /* 0x000fea0003800200 */
.L_x_64975:
        /* <DEDUP_REMOVED lines=21> */
.L_x_64982:
        /* <DEDUP_REMOVED lines=13> */
.L_x_64984:
[----:B------:R-:W-:Y:S05]  /*1fe10*/  BSYNC.RECONVERGENT B3 ;  /* 0x0000000000037941 */ /* 0x000fea0003800200 */
.L_x_64983:
        /* <DEDUP_REMOVED lines=43> */
.L_x_64981:
[----:B------:R-:W-:Y:S05]  /*200d0*/  BSYNC.RECONVERGENT B2 ;  /* 0x0000000000027941 */ /* 0x000fea0003800200 */
.L_x_64980:
        /* <DEDUP_REMOVED lines=18> */
.L_x_64987:
        /* <DEDUP_REMOVED lines=13> */
.L_x_64989:
[----:B------:R-:W-:Y:S05]  /*202d0*/  BSYNC.RECONVERGENT B3 ;  /* 0x0000000000037941 */ /* 0x000fea0003800200 */
.L_x_64988:
        /* <DEDUP_REMOVED lines=43> */
.L_x_64986:
[----:B------:R-:W-:Y:S05]  /*20590*/  BSYNC.RECONVERGENT B2 ;  /* 0x0000000000027941 */ /* 0x000fea0003800200 */
.L_x_64985:
        /* <DEDUP_REMOVED lines=18> */
.L_x_64992:
        /* <DEDUP_REMOVED lines=13> */
.L_x_64994:
[----:B------:R-:W-:Y:S05]  /*20790*/  BSYNC.RECONVERGENT B3 ;  /* 0x0000000000037941 */ /* 0x000fea0003800200 */
.L_x_64993:
        /* <DEDUP_REMOVED lines=43> */
.L_x_64991:
[----:B------:R-:W-:Y:S05]  /*20a50*/  BSYNC.RECONVERGENT B2 ;  /* 0x0000000000027941 */ /* 0x000fea0003800200 */
.L_x_64990:
        /* <DEDUP_REMOVED lines=10> */
.L_x_64974:
        /* <DEDUP_REMOVED lines=14> */
.L_x_64952:
[----:B------:R-:W-:Y:S05]  /*20be0*/  BSYNC.RECONVERGENT B1 ;  /* 0x0000000000017941 */ /* 0x000fea0003800200 */
.L_x_64951:
        /* <DEDUP_REMOVED lines=30> */
.L_x_65000:
        /* <DEDUP_REMOVED lines=13> */
.L_x_65002:
[----:B------:R-:W-:Y:S05]  /*20ea0*/  BSYNC.RECONVERGENT B3 ;  /* 0x0000000000037941 */ /* 0x000fea0003800200 */
.L_x_65001:
        /* <DEDUP_REMOVED lines=42> */
.L_x_64999:
[----:B------:R-:W-:Y:S05]  /*21150*/  BSYNC.RECONVERGENT B2 ;  /* 0x0000000000027941 */ /* 0x000fea0003800200 */
.L_x_64998:
        /* <DEDUP_REMOVED lines=24> */
.L_x_65005:
        /* <DEDUP_REMOVED lines=13> */
.L_x_65007:
[----:B------:R-:W-:Y:S05]  /*213b0*/  BSYNC.RECONVERGENT B3 ;  /* 0x0000000000037941 */ /* 0x000fea0003800200 */
.L_x_65006:
        /* <DEDUP_REMOVED lines=43> */
.L_x_65004:
[----:B------:R-:W-:Y:S05]  /*21670*/  BSYNC.RECONVERGENT B2 ;  /* 0x0000000000027941 */ /* 0x000fea0003800200 */
.L_x_65003:
        /* <DEDUP_REMOVED lines=21> */
.L_x_65010:
        /* <DEDUP_REMOVED lines=13> */
.L_x_65012:
[----:B------:R-:W-:Y:S05]  /*218a0*/  BSYNC.RECONVERGENT B3 ;  /* 0x0000000000037941 */ /* 0x000fea0003800200 */
.L_x_65011:
        /* <DEDUP_REMOVED lines=43> */
.L_x_65009:
[----:B------:R-:W-:Y:S05]  /*21b60*/  BSYNC.RECONVERGENT B2 ;  /* 0x0000000000027941 */ /* 0x000fea0003800200 */
.L_x_65008:
        /* <DEDUP_REMOVED lines=21> */
.L_x_65015:
        /* <DEDUP_REMOVED lines=13> */
.L_x_65017:
[----:B------:R-:W-:Y:S05]  /*21d90*/  BSYNC.RECONVERGENT B3 ;  /* 0x0000000000037941 */ /* 0x000fea0003800200 */
.L_x_65016:
        /* <DEDUP_REMOVED lines=43> */
.L_x_65014:
[----:B------:R-:W-:Y:S05]  /*22050*/  BSYNC.RECONVERGENT B2 ;  /* 0x0000000000027941 */ /* 0x000fea0003800200 */
.L_x_65013:
        /* <DEDUP_REMOVED lines=9> */
.L_x_64997:
        /* <DEDUP_REMOVED lines=16> */
.L_x_65021:
        /* <DEDUP_REMOVED lines=13> */
.L_x_65023:
[----:B------:R-:W-:Y:S05]  /*222c0*/  BSYNC.RECONVERGENT B3 ;  /* 0x0000000000037941 */ /* 0x000fea0003800200 */
.L_x_65022:
        /* <DEDUP_REMOVED lines=42> */
.L_x_65020:
[----:B------:R-:W-:Y:S05]  /*22570*/  BSYNC.RECONVERGENT B2 ;  /* 0x0000000000027941 */ /* 0x000fea0003800200 */
.L_x_65019:
        /* <DEDUP_REMOVED lines=21> */
.L_x_65026:
        /* <DEDUP_REMOVED lines=13> */
.L_x_65028:
[----:B------:R-:W-:Y:S05]  /*227a0*/  BSYNC.RECONVERGENT B3 ;  /* 0x0000000000037941 */ /* 0x000fea0003800200 */
.L_x_65027:
        /* <DEDUP_REMOVED lines=43> */
.L_x_65025:
[----:B------:R-:W-:Y:S05]  /*22a60*/  BSYNC.RECONVERGENT B2 ;  /* 0x0000000000027941 */ /* 0x000fea0003800200 */
.L_x_65024:
        /* <DEDUP_REMOVED lines=18> */
.L_x_65031:
        /* <DEDUP_REMOVED lines=13> */
.L_x_65033:
[----:B------:R-:W-:Y:S05]  /*22c60*/  BSYNC.RECONVERGENT B3 ;  /* 0x0000000000037941 */ /* 0x000fea0003800200 */
.L_x_65032:
        /* <DEDUP_REMOVED lines=43> */
.L_x_65030:
[----:B------:R-:W-:Y:S05]  /*22f20*/  BSYNC.RECONVERGENT B2 ;  /* 0x0000000000027941 */ /* 0x000fea0003800200 */
.L_x_65029:
        /* <DEDUP_REMOVED lines=18> */
.L_x_65036:
        /* <DEDUP_REMOVED lines=13> */
.L_x_65038:
[----:B------:R-:W-:Y:S05]  /*23120*/  BSYNC.RECONVERGENT B3 ;  /* 0x0000000000037941 */ /* 0x000fea0003800200 */
.L_x_65037:
        /* <DEDUP_REMOVED lines=43> */
.L_x_65035:
[----:B------:R-:W-:Y:S05]  /*233e0*/  BSYNC.RECONVERGENT B2 ;  /* 0x0000000000027941 */ /* 0x000fea0003800200 */
.L_x_65034:
        /* <DEDUP_REMOVED lines=10> */
.L_x_65018:
        /* <DEDUP_REMOVED lines=14> */
.L_x_64996:
[----:B------:R-:W-:Y:S05]  /*23570*/  BSYNC.RECONVERGENT B1 ;  /* 0x0000000000017941 */ /* 0x000fea0003800200 */
.L_x_64995:
        /* <DEDUP_REMOVED lines=30> */
.L_x_65044:
        /* <DEDUP_REMOVED lines=13> */
.L_x_65046:
[----:B------:R-:W-:Y:S05]  /*23830*/  BSYNC.RECONVERGENT B3 ;  /* 0x0000000000037941 */ /* 0x000fea0003800200 */
.L_x_65045:
        /* <DEDUP_REMOVED lines=42> */
.L_x_65043:
[----:B------:R-:W-:Y:S05]  /*23ae0*/  BSYNC.RECONVERGENT B2 ;  /* 0x0000000000027941 */ /* 0x000fea0003800200 */
.L_x_65042:
        /* <DEDUP_REMOVED lines=24> */
.L_x_65049:
        /* <DEDUP_REMOVED lines=13> */
.L_x_65051:
[----:B------:R-:W-:Y:S05]  /*23d40*/  BSYNC.RECONVERGENT B3 ;  /* 0x0000000000037941 */ /* 0x000fea0003800200 */
.L_x_65050:
        /* <DEDUP_REMOVED lines=43> */
.L_x_65048:
[----:B------:R-:W-:Y:S05]  /*24000*/  BSYNC.RECONVERGENT B2 ;  /* 0x0000000000027941 */ /* 0x000fea0003800200 */
.L_x_65047:
        /* <DEDUP_REMOVED lines=21> */
.L_x_65054:
        /* <DEDUP_REMOVED lines=13> */
.L_x_65056:
[----:B------:R-:W-:Y:S05]  /*24230*/  BSYNC.RECONVERGENT B3 ;  /* 0x0000000000037941 */ /* 0x000fea0003800200 */
.L_x_65055:
        /* <DEDUP_REMOVED lines=43> */
.L_x_65053:
[----:B------:R-:W-:Y:S05]  /*244f0*/  BSYNC.RECONVERGENT B2 ;  /* 0x0000000000027941 */ /* 0x000fea0003800200 */
.L_x_65052:
        /* <DEDUP_REMOVED lines=21> */
.L_x_65059:
        /* <DEDUP_REMOVED lines=13> */
.L_x_65061:
[----:B------:R-:W-:Y:S05]  /*24720*/  BSYNC.RECONVERGENT B3 ;  /* 0x0000000000037941 */ /* 0x000fea0003800200 */
.L_x_65060:
        /* <DEDUP_REMOVED lines=43> */
.L_x_65058:
[----:B------:R-:W-:Y:S05]  /*249e0*/  BSYNC.RECONVERGENT B2 ;  /* 0x0000000000027941 */ /* 0x000fea0003800200 */
.L_x_65057:
        /* <DEDUP_REMOVED lines=9> */
.L_x_65041:
        /* <DEDUP_REMOVED lines=16> */
.L_x_65065:
        /* <DEDUP_REMOVED lines=13> */
.L_x_65067:
[----:B------:R-:W-:Y:S05]  /*24c50*/  BSYNC.RECONVERGENT B3 ;  /* 0x0000000000037941 */ /* 0x000fea0003800200 */
.L_x_65066:
        /* <DEDUP_REMOVED lines=42> */
.L_x_65064:
[----:B------:R-:W-:Y:S05]  /*24f00*/  BSYNC.RECONVERGENT B2 ;  /* 0x0000000000027941 */ /* 0x000fea0003800200 */
.L_x_65063:
        /* <DEDUP_REMOVED lines=21> */
.L_x_65070:
        /* <DEDUP_REMOVED lines=13> */
.L_x_65072:
[----:B------:R-:W-:Y:S05]  /*25130*/  BSYNC.RECONVERGENT B3 ;  /* 0x0000000000037941 */ /* 0x000fea0003800200 */
.L_x_65071:
        /* <DEDUP_REMOVED lines=43> */
.L_x_65069:
[----:B------:R-:W-:Y:S05]  /*253f0*/  BSYNC.RECONVERGENT B2 ;  /* 0x0000000000027941 */ /* 0x000fea0003800200 */
.L_x_65068:
        /* <DEDUP_REMOVED lines=18> */
.L_x_65075:
        /* <DEDUP_REMOVED lines=13> */
.L_x_65077:
[----:B------:R-:W-:Y:S05]  /*255f0*/  BSYNC.RECONVERGENT B3 ;  /* 0x0000000000037941 */ /* 0x000fea0003800200 */
.L_x_65076:
        /* <DEDUP_REMOVED lines=43> */
.L_x_65074:
[----:B------:R-:W-:Y:S05]  /*258b0*/  BSYNC.RECONVERGENT B2 ;  /* 0x0000000000027941 */ /* 0x000fea0003800200 */
.L_x_65073:
        /* <DEDUP_REMOVED lines=18> */
.L_x_65080:
        /* <DEDUP_REMOVED lines=13> */
.L_x_65082:
[----:B------:R-:W-:Y:S05]  /*25ab0*/  BSYNC.RECONVERGENT B3 ;  /* 0x0000000000037941 */ /* 0x000fea0003800200 */
.L_x_65081:
        /* <DEDUP_REMOVED lines=43> */
.L_x_65079:
[----:B------:R-:W-:Y:S05]  /*25d70*/  BSYNC.RECONVERGENT B2 ;  /* 0x0000000000027941 */ /* 0x000fea0003800200 */
.L_x_65078:
        /* <DEDUP_REMOVED lines=10> */
.L_x_65062:
        /* <DEDUP_REMOVED lines=14> */
.L_x_65040:
[----:B------:R-:W-:Y:S05]  /*25f00*/  BSYNC.RECONVERGENT B1 ;  /* 0x0000000000017941 */ /* 0x000fea0003800200 */
.L_x_65039:
        /* <DEDUP_REMOVED lines=30> */
.L_x_65088:
        /* <DEDUP_REMOVED lines=13> */
.L_x_65090:
[----:B------:R-:W-:Y:S05]  /*261c0*/  BSYNC.RECONVERGENT B3 ;  /* 0x0000000000037941 */ /* 0x000fea0003800200 */
.L_x_65089:
        /* <DEDUP_REMOVED lines=42> */
.L_x_65087:
[----:B------:R-:W-:Y:S05]  /*26470*/  BSYNC.RECONVERGENT B2 ;  /* 0x0000000000027941 */ /* 0x000fea0003800200 */
.L_x_65086:
        /* <DEDUP_REMOVED lines=24> */
.L_x_65093:
        /* <DEDUP_REMOVED lines=13> */
.L_x_65095:
[----:B------:R-:W-:Y:S05]  /*266d0*/  BSYNC.RECONVERGENT B3 ;  /* 0x0000000000037941 */ /* 0x000fea0003800200 */
.L_x_65094:
        /* <DEDUP_REMOVED lines=43> */
.L_x_65092:
[----:B------:R-:W-:Y:S05]  /*26990*/  BSYNC.RECONVERGENT B2 ;  /* 0x0000000000027941 */ /* 0x000fea0003800200 */
.L_x_65091:
        /* <DEDUP_REMOVED lines=21> */
.L_x_65098:
        /* <DEDUP_REMOVED lines=13> */
.L_x_65100:
[----:B------:R-:W-:Y:S05]  /*26bc0*/  BSYNC.RECONVERGENT B3 ;  /* 0x0000000000037941 */ /* 0x000fea0003800200 */
.L_x_65099:
        /* <DEDUP_REMOVED lines=43> */
.L_x_65097:
[----:B------:R-:W-:Y:S05]  /*26e80*/  BSYNC.RECONVERGENT B2 ;  /* 0x0000000000027941 */ /* 0x000fea0003800200 */
.L_x_65096:
        /* <DEDUP_REMOVED lines=21> */
.L_x_65103:
        /* <DEDUP_REMOVED lines=13> */
.L_x_65105:
[----:B------:R-:W-:Y:S05]  /*270b0*/  BSYNC.RECONVERGENT B3 ;  /* 0x0000000000037941 */ /* 0x000fea0003800200 */
.L_x_65104:
        /* <DEDUP_REMOVED lines=43> */
.L_x_65102:
[----:B------:R-:W-:Y:S05]  /*27370*/  BSYNC.RECONVERGENT B2 ;  /* 0x0000000000027941 */ /* 0x000fea0003800200 */
.L_x_65101:
        /* <DEDUP_REMOVED lines=9> */
.L_x_65085:
        /* <DEDUP_REMOVED lines=16> */
.L_x_65109:
        /* <DEDUP_REMOVED lines=13> */
.L_x_65111:
[----:B------:R-:W-:Y:S05]  /*275e0*/  BSYNC.RECONVERGENT B3 ;  /* 0x0000000000037941 */ /* 0x000fea0003800200 */
.L_x_65110:
        /* <DEDUP_REMOVED lines=42> */
.L_x_65108:
[----:B------:R-:W-:Y:S05]  /*27890*/  BSYNC.RECONVERGENT B2 ;  /* 0x0000000000027941 */ /* 0x000fea0003800200 */
.L_x_65107:
        /* <DEDUP_REMOVED lines=21> */
.L_x_65114:
        /* <DEDUP_REMOVED lines=13> */
.L_x_65116:
[----:B------:R-:W-:Y:S05]  /*27ac0*/  BSYNC.RECONVERGENT B3 ;  /* 0x0000000000037941 */ /* 0x000fea0003800200 */
.L_x_65115:
        /* <DEDUP_REMOVED lines=43> */
.L_x_65113:
[----:B------:R-:W-:Y:S05]  /*27d80*/  BSYNC.RECONVERGENT B2 ;  /* 0x0000000000027941 */ /* 0x000fea0003800200 */
.L_x_65112:
        /* <DEDUP_REMOVED lines=18> */
.L_x_65119:
        /* <DEDUP_REMOVED lines=13> */
.L_x_65121:
[----:B------:R-:W-:Y:S05]  /*27f80*/  BSYNC.RECONVERGENT B3 ;  /* 0x0000000000037941 */ /* 0x000fea0003800200 */
.L_x_65120:
        /* <DEDUP_REMOVED lines=43> */
.L_x_65118:
[----:B------:R-:W-:Y:S05]  /*28240*/  BSYNC.RECONVERGENT B2 ;  /* 0x0000000000027941 */ /* 0x000fea0003800200 */
.L_x_65117:
        /* <DEDUP_REMOVED lines=18> */
.L_x_65124:
        /* <DEDUP_REMOVED lines=13> */
.L_x_65126:
[----:B------:R-:W-:Y:S05]  /*28440*/  BSYNC.RECONVERGENT B3 ;  /* 0x0000000000037941 */ /* 0x000fea0003800200 */
.L_x_65125:
        /* <DEDUP_REMOVED lines=43> */
.L_x_65123:
[----:B------:R-:W-:Y:S05]  /*28700*/  BSYNC.RECONVERGENT B2 ;  /* 0x0000000000027941 */ /* 0x000fea0003800200 */
.L_x_65122:
        /* <DEDUP_REMOVED lines=10> */
.L_x_65106:
        /* <DEDUP_REMOVED lines=14> */
.L_x_65084:
[----:B------:R-:W-:Y:S05]  /*28890*/  BSYNC.RECONVERGENT B1 ;  /* 0x0000000000017941 */ /* 0x000fea0003800200 */
.L_x_65083:
        /* <DEDUP_REMOVED lines=30> */
.L_x_65132:
        /* <DEDUP_REMOVED lines=13> */
.L_x_65134:
[----:B------:R-:W-:Y:S05]  /*28b50*/  BSYNC.RECONVERGENT B3 ;  /* 0x0000000000037941 */ /* 0x000fea0003800200 */
.L_x_65133:
        /* <DEDUP_REMOVED lines=42> */
.L_x_65131:
[----:B------:R-:W-:Y:S05]  /*28e00*/  BSYNC.RECONVERGENT B2 ;  /* 0x0000000000027941 */ /* 0x000fea0003800200 */
.L_x_65130:
        /* <DEDUP_REMOVED lines=24> */
.L_x_65137:
        /* <DEDUP_REMOVED lines=13> */
.L_x_65139:
[----:B------:R-:W-:Y:S05]  /*29060*/  BSYNC.RECONVERGENT B3 ;  /* 0x0000000000037941 */ /* 0x000fea0003800200 */
.L_x_65138:
        /* <DEDUP_REMOVED lines=43> */
.L_x_65136:
[----:B------:R-:W-:Y:S05]  /*29320*/  BSYNC.RECONVERGENT B2 ;  /* 0x0000000000027941 */ /* 0x000fea0003800200 */
.L_x_65135:
[----:B------:R-:W-:Y:S01]  /*29330*/  HFMA2 R228, -RZ, RZ, 0.1171875, 0 ;  /* 0x2f800000ffe47431 */ /* 0x000fe200000001ff */
[----:B------:R-:W-:Y:S01]  /*29340*/  I2FP.F32.U32 R225, R6 ;  /* 0x0000000600e17245 */ /* 0x000fe20000201000 */
[----:B------:R-:W-:Y:S01]  /*29350*/  FMUL.FTZ R208, R201, R220 ;  /* 0x000000dcc9d07220 */ /* 0x000fe20000410000 */
[----:B------:R-:W-:Y:S01]  /*29360*/  ISETP.NE.AND P2, PT, R226, 0x1, PT ;  /* 0x00000001e200780c */ /* 0x000fe20003f45270 */
[----:B------:R-:W-:Y:S01]  /*29370*/  BSSY.RECONVERGENT B2, `(.L_x_65140) ;  /* 0x000004b000027945 */ /* 0x000fe20003800200 */
[----:B------:R-:W-:Y:S02]  /*29380*/  IMAD.MOV.U32 R224, RZ, RZ, 0x2 ;  /* 0x00000002ffe07424 */ /* 0x000fe400078e00ff */
[----:B------:R-:W-:Y:S01]  /*29390*/  FMUL.FTZ R208, R208, R3 ;  /* 0x00000003d0d07220 */ /* 0x000fe20000410000 */
[----:B------:R-:W-:-:S05]  /*293a0*/  FFMA.FTZ R6, R225, R228, 1.1641532182693481445e-10 ;  /* 0x2f000000e1067423 */ /* 0x000fca00000100e4 */
        /* <DEDUP_REMOVED lines=14> */
.L_x_65142:
        /* <DEDUP_REMOVED lines=13> */
.L_x_65144:
[----:B------:R-:W-:Y:S05]  /*29560*/  BSYNC.RECONVERGENT B3 ;  /* 0x0000000000037941 */ /* 0x000fea0003800200 */
.L_x_65143:
        /* <DEDUP_REMOVED lines=43> */
.L_x_65141:
[----:B------:R-:W-:Y:S05]  /*29820*/  BSYNC.RECONVERGENT B2 ;  /* 0x0000000000027941 */ /* 0x000fea0003800200 */
.L_x_65140:
        /* <DEDUP_REMOVED lines=21> */
.L_x_65147:
        /* <DEDUP_REMOVED lines=13> */
.L_x_65149:
[----:B------:R-:W-:Y:S05]  /*29a50*/  BSYNC.RECONVERGENT B3 ;  /* 0x0000000000037941 */ /* 0x000fea0003800200 */
.L_x_65148:
[----:B------:R-:W-:Y:S01]  /*29a60*/  IMAD.WIDE.U32 R226, R12, -0x326172a9, RZ ;  /* 0xcd9e8d570ce27825 */ /* 0x000fe200078e00ff */
[----:B------:R-:W-:Y:S01]  /*29a70*/  LOP3.LUT R6, R4, UR7, R225, 0x96, !PT ;  /* 0x0000000704067c12 */ /* 0x000fe2000f8e96e1 */
[----:B------:R-:W-:-:S03]  /*29a80*/  UIADD3 UR4, UPT, UPT, UR7, -0x4498517b, URZ ;  /* 0xbb67ae8507047890 */ /* 0x000fc6000fffe0ff */
[----:B------:R-:W-:Y:S01]  /*29a90*/  LOP3.LUT R208, R5, UR6, R227, 0x96, !PT ;  /* 0x0000000605d07c12 */ /* 0x000fe2000f8e96e3 */
[----:B------:R-:W-:-:S04]  /*29aa0*/  IMAD.WIDE.U32 R6, R6, -0x326172a9, RZ ;  /* 0xcd9e8d5706067825 */ /* 0x000fc800078e00ff */
[----:B------:R-:W-:Y:S01]  /*29ab0*/  IMAD.WIDE.U32 R208, R208, -0x2daee0ad, RZ ;  /* 0xd2511f53d0d07825 */ /* 0x000fe200078e00ff */
[----:B------:R-:W-:-:S04]  /*29ac0*/  LOP3.LUT R225, R218, R226, R7, 0x96, !PT ;  /* 0x000000e2dae17212 */ /* 0x000fc800078e9607 */
        /* <DEDUP_REMOVED lines=14> */
[----:B------:R-:W-:-:S03]  /*29bb0*/  MOV R217, R222 ;  /* 0x000000de00d97202 */ /* 0x000fc60000000f00 */
        /* <DEDUP_REMOVED lines=22> */
.L_x_65146:
[----:B------:R-:W-:Y:S05]  /*29d20*/  BSYNC.RECONVERGENT B2 ;  /* 0x0000000000027941 */ /* 0x000fea0003800200 */
.L_x_65145:
        /* <DEDUP_REMOVED lines=9> */
.L_x_65129:
[----:B------:R-:W-:Y:S01]  /*29dc0*/  ISETP.NE.AND P0, PT, R6, 0x1, PT ;  /* 0x000000010600780c */ /* 0x000fe20003f05270 */
[----:B------:R-:W-:Y:S01]  /*29dd0*/  IMAD.U32 R217, RZ, RZ, UR7 ;  /* 0x00000007ffd97e24 */ /* 0x000fe2000f8e00ff */
[----:B------:R-:W-:Y:S01]  /*29de0*/  BSSY.RECONVERGENT B2, `(.L_x_65151) ;  /* 0x0000048000027945 */ /* 0x000fe20003800200 */
[----:B0-234-:R-:W-:Y:S02]  /*29df0*/  HFMA2 R209, -RZ, RZ, 0, 1.1920928955078125e-07 ;  /* 0x00000002ffd17431 */ /* 0x01dfe400000001ff */
[----:B------:R-:W-:Y:S01]  /*29e00*/  IMAD.MOV.U32 R208, RZ, RZ, R2 ;  /* 0x000000ffffd07224 */ /* 0x000fe200078e0002 */
[----:B------:R-:W-:Y:S01]  /*29e10*/  MOV R222, R3 ;  /* 0x0000000300de7202 */ /* 0x000fe20000000f00 */
[----:B------:R-:W-:-:S06]  /*29e20*/  VIADD R217, R217, 0xbb67ae85 ;  /* 0xbb67ae85d9d97836 */ /* 0x000fcc0000000000 */
        /* <DEDUP_REMOVED lines=11> */
.L_x_65153:
        /* <DEDUP_REMOVED lines=13> */
.L_x_65155:
[----:B------:R-:W-:Y:S05]  /*29fb0*/  BSYNC.RECONVERGENT B3 ;  /* 0x0000000000037941 */ /* 0x000fea0003800200 */
.L_x_65154:
        /* <DEDUP_REMOVED lines=42> */
.L_x_65152:
[----:B------:R-:W-:Y:S05]  /*2a260*/  BSYNC.RECONVERGENT B2 ;  /* 0x0000000000027941 */ /* 0x000fea0003800200 */
.L_x_65151:
        /* <DEDUP_REMOVED lines=21> */
.L_x_65158:
        /* <DEDUP_REMOVED lines=13> */
.L_x_65160:
[----:B------:R-:W-:Y:S05]  /*2a490*/  BSYNC.RECONVERGENT B3 ;  /* 0x0000000000037941 */ /* 0x000fea0003800200 */
.L_x_65159:
        /* <DEDUP_REMOVED lines=42> */
.L_x_65157:
[----:B------:R-:W-:Y:S05]  /*2a740*/  BSYNC.RECONVERGENT B2 ;  /* 0x0000000000027941 */ /* 0x000fea0003800200 */
.L_x_65156:
        /* <DEDUP_REMOVED lines=18> */
.L_x_65163:
        /* <DEDUP_REMOVED lines=13> */
.L_x_65165:
[----:B------:R-:W-:Y:S05]  /*2a940*/  BSYNC.RECONVERGENT B3 ;  /* 0x0000000000037941 */ /* 0x000fea0003800200 */
.L_x_65164:
        /* <DEDUP_REMOVED lines=43> */
.L_x_65162:
[----:B------:R-:W-:Y:S05]  /*2ac00*/  BSYNC.RECONVERGENT B2 ;  /* 0x0000000000027941 */ /* 0x000fea0003800200 */
.L_x_65161:
        /* <DEDUP_REMOVED lines=18> */
.L_x_65168:
        /* <DEDUP_REMOVED lines=13> */
.L_x_65170:
[----:B------:R-:W-:Y:S05]  /*2ae00*/  BSYNC.RECONVERGENT B3 ;  /* 0x0000000000037941 */ /* 0x000fea0003800200 */
.L_x_65169:
        /* <DEDUP_REMOVED lines=42> */
.L_x_65167:
[----:B------:R-:W-:Y:S05]  /*2b0b0*/  BSYNC.RECONVERGENT B2 ;  /* 0x0000000000027941 */ /* 0x000fea0003800200 */
.L_x_65166:
        /* <DEDUP_REMOVED lines=10> */
.L_x_65150:
        /* <DEDUP_REMOVED lines=11> */
[----:B-1----:R-:W-:-:S05]  /*2b210*/  IMAD.WIDE.U32 R210, R221, 0x4, R210 ;  /* 0x00000004ddd27825 */ /* 0x002fca00078e00d2 */
[----:B------:R0:W-:Y:S02]  /*2b220*/  STG.E desc[UR8][R210.64], R15 ;  /* 0x0000000fd2007986 */ /* 0x0001e4000c101908 */
.L_x_65128:
[----:B------:R-:W-:Y:S05]  /*2b230*/  BSYNC.RECONVERGENT B1 ;  /* 0x0000000000017941 */ /* 0x000fea0003800200 */
.L_x_65127:
[----:B0-234-:R-:W-:Y:S01]  /*2b240*/  FADD.FTZ R208, RZ, R16 ;  /* 0x00000010ffd07221 */ /* 0x01dfe20000010000 */
[C---:B------:R-:W-:Y:S01]  /*2b250*/  ISETP.GT.U32.AND P3, PT, R13.reuse, 0x3f, PT ;  /* 0x0000003f0d00780c */ /* 0x040fe20003f64070 */
[----:B------:R-:W-:Y:S01]  /*2b260*/  UMOV UR4, 0xffffffff ;  /* 0xffffffff00047882 */ /* 0x000fe20000000000 */
[----:B------:R-:W-:Y:S01]  /*2b270*/  ISETP.GT.U32.AND P2, PT, R13, 0x5f, PT ;  /* 0x0000005f0d00780c */ /* 0x000fe20003f44070 */
[----:B------:R-:W-:Y:S01]  /*2b280*/  FADD.FTZ R15, R17, R208 ;  /* 0x000000d0110f7221 */ /* 0x000fe20000010000 */
        /* <DEDUP_REMOVED lines=261> */
.L_x_65216:
        /* <DEDUP_REMOVED lines=9> */
[----:B------:R-:W2:Y:S01]  /*2c370*/  @!P5 LDC.64 R214, c[0x0][0x3c8] ;  /* 0x0000f200ffd6db82 */ /* 0x000ea20000000a00 */
[----:B------:R-:W-:-:S04]  /*2c380*/  FSEL R15, R208, RZ, P0 ;  /* 0x000000ffd00f7208 */ /* 0x000fc80000000000 */
        /* <DEDUP_REMOVED lines=9> */
[--C-:B0-----:R-:W-:Y:S01]  /*2c420*/  FADD.FTZ R213, R18, -R15.reuse ;  /* 0x8000000f12d57221 */ /* 0x101fe20000010000 */
        /* <DEDUP_REMOVED lines=9> */
[C---:B-1----:R-:W-:Y:S01]  /*2c4c0*/  IMAD.WIDE.U32 R214, R0.reuse, 0x10, R214 ;  /* 0x0000001000d67825 */ /* 0x042fe200078e00d6 */
[----:B------:R-:W-:-:S04]  /*2c4d0*/  IADD3 R0, PT, PT, R0, 0x20, RZ ;  /* 0x0000002000007810 */ /* 0x000fc80007ffe0ff */
[----:B------:R2:W-:Y:S03]  /*2c4e0*/  STG.E.128 desc[UR8][R214.64], R208 ;  /* 0x000000d0d6007986 */ /* 0x0005e6000c101d08 */
.L_x_65173:
[----:B------:R-:W-:Y:S05]  /*2c4f0*/  BSYNC.RECONVERGENT B1 ;  /* 0x0000000000017941 */ /* 0x000fea0003800200 */
.L_x_65172:
[----:B------:R-:W-:Y:S01]  /*2c500*/  ISETP.GE.U32.AND P0, PT, R13, 0x40, PT ;  /* 0x000000400d00780c */ /* 0x000fe20003f06070 */
[----:B------:R-:W-:-:S12]  /*2c510*/  BSSY.RECONVERGENT B1, `(.L_x_65174) ;  /* 0x0000012000017945 */ /* 0x000fd80003800200 */
[----:B------:R-:W-:Y:S05]  /*2c520*/  @!P0 BRA `(.L_x_65175) ;  /* 0x0000000000408947 */ /* 0x000fea0003800000 */
[----:B-12---:R-:W1:Y:S01]  /*2c530*/  LDC.64 R208, c[0x0][0x428] ;  /* 0x00010a00ffd07b82 */ /* 0x006e620000000a00 */
[--C-:B------:R-:W-:Y:S01]  /*2c540*/  FADD.FTZ R211, R204, -R15.reuse ;  /* 0x8000000fccd37221 */ /* 0x100fe20000010000 */
[--C-:B0-----:R-:W-:Y:S01]  /*2c550*/  FADD.FTZ R213, R205, -R15.reuse ;  /* 0x8000000fcdd57221 */ /* 0x101fe20000010000 */
[--C-:B------:R-:W-:Y:S01]  /*2c560*/  FADD.FTZ R215, R206, -R15.reuse ;  /* 0x8000000fced77221 */ /* 0x100fe20000010000 */
[----:B------:R-:W-:Y:S01]  /*2c570*/  FADD.FTZ R217, R207, -R15 ;  /* 0x8000000fcfd97221 */ /* 0x000fe20000010000 */
[C---:B------:R-:W-:Y:S01]  /*2c580*/  FMUL.FTZ R211, R212.reuse, R211 ;  /* 0x000000d3d4d37220 */ /* 0x040fe20000410000 */
[C---:B------:R-:W-:Y:S01]  /*2c590*/  FMUL.FTZ R210, R212.reuse, R213 ;  /* 0x000000d5d4d27220 */ /* 0x040fe20000410000 */
[C---:B------:R-:W-:Y:S01]  /*2c5a0*/  FMUL.FTZ R213, R212.reuse, R215 ;  /* 0x000000d7d4d57220 */ /* 0x040fe20000410000 */
[----:B------:R-:W-:Y:S01]  /*2c5b0*/  FMUL.FTZ R216, R212, R217 ;  /* 0x000000d9d4d87220 */ /* 0x000fe20000410000 */
[----:B-1----:R-:W-:-:S04]  /*2c5c0*/  IMAD.WIDE.U32 R214, R0, 0x10, R208 ;  /* 0x0000001000d67825 */ /* 0x002fc800078e00d0 */
[----:B------:R-:W-:Y:S01]  /*2c5d0*/  FFMA.FTZ R208, R211, R136, R132 ;  /* 0x00000088d3d07223 */ /* 0x000fe20000010084 */
[----:B------:R-:W-:Y:S01]  /*2c5e0*/  FFMA.FTZ R209, R210, R137, R133 ;  /* 0x00000089d2d17223 */ /* 0x000fe20000010085 */
[----:B------:R-:W-:Y:S01]  /*2c5f0*/  FFMA.FTZ R210, R213, R138, R134 ;  /* 0x0000008ad5d27223 */ /* 0x000fe20000010086 */
[----:B------:R-:W-:Y:S01]  /*2c600*/  FFMA.FTZ R211, R216, R139, R135 ;  /* 0x0000008bd8d37223 */ /* 0x000fe20000010087 */
[----:B------:R-:W-:-:S04]  /*2c610*/  VIADD R0, R0, 0x20 ;  /* 0x0000002000007836 */ /* 0x000fc80000000000 */
[----:B------:R3:W-:Y:S03]  /*2c620*/  STG.E.128 desc[UR8][R214.64], R208 ;  /* 0x000000d0d6007986 */ /* 0x0007e6000c101d08 */
.L_x_65175:
[----:B------:R-:W-:Y:S05]  /*2c630*/  BSYNC.RECONVERGENT B1 ;  /* 0x0000000000017941 */ /* 0x000fea0003800200 */
.L_x_65174:
[----:B------:R-:W-:Y:S01]  /*2c640*/  ISETP.GE.U32.AND P0, PT, R13, 0x60, PT ;  /* 0x000000600d00780c */ /* 0x000fe20003f06070 */
[----:B------:R-:W-:-:S12]  /*2c650*/  BSSY.RECONVERGENT B1, `(.L_x_65176) ;  /* 0x0000012000017945 */ /* 0x000fd80003800200 */
[----:B------:R-:W-:Y:S05]  /*2c660*/  @!P0 BRA `(.L_x_65177) ;  /* 0x0000000000408947 */ /* 0x000fea0003800000 */
[----:B-123--:R-:W1:Y:S01]  /*2c670*/  LDC.64 R208, c[0x0][0x428] ;  /* 0x00010a00ffd07b82 */ /* 0x00ee620000000a00 */
        /* <DEDUP_REMOVED lines=13> */
[----:B------:R-:W-:-:S04]  /*2c750*/  IADD3 R0, PT, PT, R0, 0x20, RZ ;  /* 0x0000002000007810 */ /* 0x000fc80007ffe0ff */
[----:B------:R4:W-:Y:S03]  /*2c760*/  STG.E.128 desc[UR8][R214.64], R208 ;  /* 0x000000d0d6007986 */ /* 0x0009e6000c101d08 */
.L_x_65177:
[----:B------:R-:W-:Y:S05]  /*2c770*/  BSYNC.RECONVERGENT B1 ;  /* 0x0000000000017941 */ /* 0x000fea0003800200 */
.L_x_65176:
[----:B------:R-:W-:Y:S01]  /*2c780*/  ISETP.GE.U32.AND P0, PT, R13, 0x80, PT ;  /* 0x000000800d00780c */ /* 0x000fe20003f06070 */
[----:B------:R-:W-:-:S12]  /*2c790*/  BSSY.RECONVERGENT B1, `(.L_x_65178) ;  /* 0x0000012000017945 */ /* 0x000fd80003800200 */
[----:B------:R-:W-:Y:S05]  /*2c7a0*/  @!P0 BRA `(.L_x_65179) ;  /* 0x0000000000408947 */ /* 0x000fea0003800000 */
[----:B-1234-:R-:W1:Y:S01]  /*2c7b0*/  LDC.64 R208, c[0x0][0x428] ;  /* 0x00010a00ffd07b82 */ /* 0x01ee620000000a00 */
        /* <DEDUP_REMOVED lines=15> */
.L_x_65179:
[----:B------:R-:W-:Y:S05]  /*2c8b0*/  BSYNC.RECONVERGENT B1 ;  /* 0x0000000000017941 */ /* 0x000fea0003800200 */
.L_x_65178:
        /* <DEDUP_REMOVED lines=16> */
[----:B------:R-:W-:Y:S01]  /*2c9c0*/  FFMA.FTZ R211, R216, R115, R111 ;  /* 0x00000073d8d37223 */ /* 0x000fe2000001006f */
[----:B------:R-:W-:-:S04]  /*2c9d0*/  IADD3 R0, PT, PT, R0, 0x20, RZ ;  /* 0x0000002000007810 */ /* 0x000fc80007ffe0ff */
[----:B------:R0:W-:Y:S03]  /*2c9e0*/  STG.E.128 desc[UR8][R214.64], R208 ;  /* 0x000000d0d6007986 */ /* 0x0001e6000c101d08 */
.L_x_65181:
[----:B------:R-:W-:Y:S05]  /*2c9f0*/  BSYNC.RECONVERGENT B1 ;  /* 0x0000000000017941 */ /* 0x000fea0003800200 */
.L_x_65180:
        /* <DEDUP_REMOVED lines=17> */
[----:B------:R-:W-:-:S04]  /*2cb10*/  VIADD R0, R0, 0x20 ;  /* 0x0000002000007836 */ /* 0x000fc80000000000 */
[----:B------:R0:W-:Y:S03]  /*2cb20*/  STG.E.128 desc[UR8][R214.64], R208 ;  /* 0x000000d0d6007986 */ /* 0x0001e6000c101d08 */
.L_x_65183:
[----:B------:R-:W-:Y:S05]  /*2cb30*/  BSYNC.RECONVERGENT B1 ;  /* 0x0000000000017941 */ /* 0x000fea0003800200 */
.L_x_65182:
        /* <DEDUP_REMOVED lines=19> */
.L_x_65185:
[----:B------:R-:W-:Y:S05]  /*2cc70*/  BSYNC.RECONVERGENT B1 ;  /* 0x0000000000017941 */ /* 0x000fea0003800200 */
.L_x_65184:
        /* <DEDUP_REMOVED lines=19> */
.L_x_65187:
[----:B------:R-:W-:Y:S05]  /*2cdb0*/  BSYNC.RECONVERGENT B1 ;  /* 0x0000000000017941 */ /* 0x000fea0003800200 */
.L_x_65186:
        /* <DEDUP_REMOVED lines=19> */
.L_x_65189:
[----:B------:R-:W-:Y:S05]  /*2cef0*/  BSYNC.RECONVERGENT B1 ;  /* 0x0000000000017941 */ /* 0x000fea0003800200 */
.L_x_65188:
        /* <DEDUP_REMOVED lines=19> */
.L_x_65191:
[----:B------:R-:W-:Y:S05]  /*2d030*/  BSYNC.RECONVERGENT B1 ;  /* 0x0000000000017941 */ /* 0x000fea0003800200 */
.L_x_65190:
        /* <DEDUP_REMOVED lines=19> */
.L_x_65193:
[----:B------:R-:W-:Y:S05]  /*2d170*/  BSYNC.RECONVERGENT B1 ;  /* 0x0000000000017941 */ /* 0x000fea0003800200 */
.L_x_65192:
        /* <DEDUP_REMOVED lines=19> */
.L_x_65195:
[----:B------:R-:W-:Y:S05]  /*2d2b0*/  BSYNC.RECONVERGENT B1 ;  /* 0x0000000000017941 */ /* 0x000fea0003800200 */
.L_x_65194:
        /* <DEDUP_REMOVED lines=19> */
.L_x_65197:
[----:B------:R-:W-:Y:S05]  /*2d3f0*/  BSYNC.RECONVERGENT B1 ;  /* 0x0000000000017941 */ /* 0x000fea0003800200 */
.L_x_65196:
        /* <DEDUP_REMOVED lines=19> */
.L_x_65199:
[----:B------:R-:W-:Y:S05]  /*2d530*/  BSYNC.RECONVERGENT B1 ;  /* 0x0000000000017941 */ /* 0x000fea0003800200 */
.L_x_65198:
        /* <DEDUP_REMOVED lines=19> */
.L_x_65201:
[----:B------:R-:W-:Y:S05]  /*2d670*/  BSYNC.RECONVERGENT B1 ;  /* 0x0000000000017941 */ /* 0x000fea0003800200 */
.L_x_65200:
        /* <DEDUP_REMOVED lines=18> */
.L_x_65203:
[----:B------:R-:W-:Y:S05]  /*2d7a0*/  BSYNC.RECONVERGENT B1 ;  /* 0x0000000000017941 */ /* 0x000fea0003800200 */
.L_x_65202:
[----:B01234-:R-:W0:Y:S02]  /*2d7b0*/  LDC.64 R208, c[0x0][0x380] ;  /* 0x0000e000ffd07b82 */ /* 0x01fe240000000a00 */
[----:B0-----:R-:W-:-:S05]  /*2d7c0*/  IMAD R10, R208, 0x4, R10 ;  /* 0x00000004d00a7824 */ /* 0x001fca00078e020a */
[----:B------:R-:W-:-:S13]  /*2d7d0*/  ISETP.GE.AND P0, PT, R10, R209, PT ;  /* 0x000000d10a00720c */ /* 0x000fda0003f06270 */
[----:B------:R-:W-:Y:S05]  /*2d7e0*/  @!P0 BRA `(.L_x_65204) ;  /* 0xfffffd3c00d08947 */ /* 0x000fea000383ffff */
[----:B------:R-:W-:Y:S05]  /*2d7f0*/  BSYNC B0 ;  /* 0x0000000000007941 */ /* 0x000fea0003800000 */
.L_x_64467:
[----:B------:R-:W-:Y:S05]  /*2d800*/  EXIT ;  /* 0x000000000000794d */ /* 0x000fea0003800000 */
.L_x_65171:
        /* <DEDUP_REMOVED lines=8> */
.L_x_65206:
[----:B------:R-:W-:Y:S05]  /*2d890*/  BSYNC B1 ;  /* 0x0000000000017941 */ /* 0x000fea0003800000 */
.L_x_65205:
        /* <DEDUP_REMOVED lines=9> */
.L_x_65207:
[----:B------:R-:W-:Y:S02]  /*2d930*/  IMAD.MOV.U32 R217, RZ, RZ, 0x4 ;  /* 0x00000004ffd97424 */ /* 0x000fe400078e00ff */
[----:B------:R-:W-:-:S04]  /*2d940*/  IMAD.MOV.U32 R209, RZ, RZ, R214 ;  /* 0x000000ffffd17224 */ /* 0x000fc800078e00d6 */
[----:B------:R-:W-:-:S05]  /*2d950*/  FADD.FTZ R211, R210, R209 ;  /* 0x000000d1d2d37221 */ /* 0x000fca0000010000 */
[----:B------:R-:W-:-:S07]  /*2d960*/  MOV R216, R211 ;  /* 0x000000d300d87202 */ /* 0x000fce0000000f00 */
[----:B------:R-:W-:Y:S05]  /*2d970*/  WARPSYNC.COLLECTIVE R215, `(.L_x_65208) ;  /* 0x00000000d7087348 */ /* 0x000fea0003c00000 */
[----:B------:R0:W1:Y:S02]  /*2d980*/  SHFL.BFLY P6, R214, R216, R217, R218 ;  /* 0x0c0000d9d8d67389 */ /* 0x00006400000c00da */
[----:B01----:R-:W-:Y:S05]  /*2d990*/  ENDCOLLECTIVE ;  /* 0x000000000000791b */ /* 0x003fea0003800000 */
.L_x_65208:
[----:B------:R-:W-:Y:S01]  /*2d9a0*/  HFMA2 R217, -RZ, RZ, 0, 4.76837158203125e-07 ;  /* 0x00000008ffd97431 */ /* 0x000fe200000001ff */
[----:B------:R-:W-:-:S05]  /*2d9b0*/  MOV R208, R214 ;  /* 0x000000d600d07202 */ /* 0x000fca0000000f00 */
[----:B------:R-:W-:-:S04]  /*2d9c0*/  FADD.FTZ R212, R211, R208 ;  /* 0x000000d0d3d47221 */ /* 0x000fc80000010000 */
[----:B------:R-:W-:-:S07]  /*2d9d0*/  IMAD.MOV.U32 R216, RZ, RZ, R212 ;  /* 0x000000ffffd87224 */ /* 0x000fce00078e00d4 */
[----:B------:R-:W-:Y:S05]  /*2d9e0*/  WARPSYNC.COLLECTIVE R215, `(.L_x_65209) ;  /* 0x00000000d7087348 */ /* 0x000fea0003c00000 */
[----:B------:R0:W1:Y:S02]  /*2d9f0*/  SHFL.BFLY P6, R214, R216, R217, R218 ;  /* 0x0c0000d9d8d67389 */ /* 0x00006400000c00da */
[----:B01----:R-:W-:Y:S05]  /*2da00*/  ENDCOLLECTIVE ;  /* 0x000000000000791b */ /* 0x003fea0003800000 */
.L_x_65209:
        /* <DEDUP_REMOVED lines=8> */
.L_x_65210:
        /* <DEDUP_REMOVED lines=148> */
.L_x_65211:
[----:B------:R-:W-:Y:S02]  /*2e3d0*/  IMAD.MOV.U32 R217, RZ, RZ, 0x2 ;  /* 0x00000002ffd97424 */ /* 0x000fe400078e00ff */
[----:B------:R-:W-:-:S04]  /*2e3e0*/  IMAD.MOV.U32 R210, RZ, RZ, R214 ;  /* 0x000000ffffd27224 */ /* 0x000fc800078e00d6 */
[----:B------:R-:W-:-:S05]  /*2e3f0*/  FADD.FTZ R210, R15, R210 ;  /* 0x000000d20fd27221 */ /* 0x000fca0000010000 */
[----:B------:R-:W-:-:S07]  /*2e400*/  MOV R216, R210 ;  /* 0x000000d200d87202 */ /* 0x000fce0000000f00 */
[----:B------:R-:W-:Y:S05]  /*2e410*/  WARPSYNC.COLLECTIVE R215, `(.L_x_65212) ;  /* 0x00000000d7087348 */ /* 0x000fea0003c00000 */
[----:B------:R0:W1:Y:S02]  /*2e420*/  SHFL.BFLY P6, R214, R216, R217, R218 ;  /* 0x0c0000d9d8d67389 */ /* 0x00006400000c00da */
[----:B01----:R-:W-:Y:S05]  /*2e430*/  ENDCOLLECTIVE ;  /* 0x000000000000791b */ /* 0x003fea0003800000 */
.L_x_65212:
[----:B------:R-:W-:Y:S01]  /*2e440*/  HFMA2 R217, -RZ, RZ, 0, 2.384185791015625e-07 ;  /* 0x00000004ffd97431 */ /* 0x000fe200000001ff */
[----:B------:R-:W-:-:S05]  /*2e450*/  MOV R211, R214 ;  /* 0x000000d600d37202 */ /* 0x000fca0000000f00 */
[----:B------:R-:W-:-:S04]  /*2e460*/  FADD.FTZ R211, R210, R211 ;  /* 0x000000d3d2d37221 */ /* 0x000fc80000010000 */
[----:B------:R-:W-:-:S07]  /*2e470*/  IMAD.MOV.U32 R216, RZ, RZ, R211 ;  /* 0x000000ffffd87224 */ /* 0x000fce00078e00d3 */
[----:B------:R-:W-:Y:S05]  /*2e480*/  WARPSYNC.COLLECTIVE R215, `(.L_x_65213) ;  /* 0x00000000d7087348 */ /* 0x000fea0003c00000 */
[----:B------:R0:W1:Y:S02]  /*2e490*/  SHFL.BFLY P6, R214, R216, R217, R218 ;  /* 0x0c0000d9d8d67389 */ /* 0x00006400000c00da */
[----:B01----:R-:W-:Y:S05]  /*2e4a0*/  ENDCOLLECTIVE ;  /* 0x000000000000791b */ /* 0x003fea0003800000 */
.L_x_65213:
[----:B------:R-:W-:Y:S02]  /*2e4b0*/  IMAD.MOV.U32 R217, RZ, RZ, 0x8 ;  /* 0x00000008ffd97424 */ /* 0x000fe400078e00ff */
[----:B------:R-:W-:-:S04]  /*2e4c0*/  IMAD.MOV.U32 R212, RZ, RZ, R214 ;  /* 0x000000ffffd47224 */ /* 0x000fc800078e00d6 */
[----:B------:R-:W-:-:S05]  /*2e4d0*/  FADD.FTZ R212, R211, R212 ;  /* 0x000000d4d3d47221 */ /* 0x000fca0000010000 */
[----:B------:R-:W-:-:S07]  /*2e4e0*/  MOV R216, R212 ;  /* 0x000000d400d87202 */ /* 0x000fce0000000f00 */
[----:B------:R-:W-:Y:S05]  /*2e4f0*/  WARPSYNC.COLLECTIVE R215, `(.L_x_65214) ;  /* 0x00000000d7087348 */ /* 0x000fea0003c00000 */
[----:B------:R0:W1:Y:S02]  /*2e500*/  SHFL.BFLY P6, R214, R216, R217, R218 ;  /* 0x0c0000d9d8d67389 */ /* 0x00006400000c00da */
[----:B01----:R-:W-:Y:S05]  /*2e510*/  ENDCOLLECTIVE ;  /* 0x000000000000791b */ /* 0x003fea0003800000 */
.L_x_65214:
[----:B------:R-:W-:Y:S01]  /*2e520*/  HFMA2 R217, -RZ, RZ, 0, 9.5367431640625e-07 ;  /* 0x00000010ffd97431 */ /* 0x000fe200000001ff */
[----:B------:R-:W-:-:S05]  /*2e530*/  MOV R213, R214 ;  /* 0x000000d600d57202 */ /* 0x000fca0000000f00 */
[----:B------:R-:W-:-:S04]  /*2e540*/  FADD.FTZ R213, R212, R213 ;  /* 0x000000d5d4d57221 */ /* 0x000fc80000010000 */
[----:B------:R-:W-:-:S07]  /*2e550*/  IMAD.MOV.U32 R216, RZ, RZ, R213 ;  /* 0x000000ffffd87224 */ /* 0x000fce00078e00d5 */
[----:B------:R-:W-:Y:S05]  /*2e560*/  WARPSYNC.COLLECTIVE R215, `(.L_x_65215) ;  /* 0x00000000d7087348 */ /* 0x000fea0003c00000 */
[----:B------:R0:W1:Y:S02]  /*2e570*/  SHFL.BFLY P6, R214, R216, R217, R218 ;  /* 0x0c0000d9d8d67389 */ /* 0x00006400000c00da */
[----:B01----:R-:W-:Y:S05]  /*2e580*/  ENDCOLLECTIVE ;  /* 0x000000000000791b */ /* 0x003fea0003800000 */
.L_x_65215:
[----:B------:R-:W-:Y:S05]  /*2e590*/  BRA `(.L_x_65216) ;  /* 0xffffffdc00507947 */ /* 0x000fea000383ffff */
.L_x_65217:
        /* <DEDUP_REMOVED lines=14> */
.L_x_71572:


//--------------------- .text._ZN10layer_norm13ln_fwd_kernelINS_13Kernel_traitsIfffffjLj2048ELj1ELj4ELj1ELj16ENS_18Kernel_traits_baseILj2048EfffffjLj128EEEEELb1ELb0ELb0ELb1EEEvNS_9FwdParamsE --------------------------
	.section	.text._ZN10layer_norm13ln_fwd_kernelINS_13Kernel_traitsIfffffjLj2048ELj1ELj4ELj1ELj16ENS_18Kernel_traits_baseILj2048EfffffjLj128EEEEELb1ELb0ELb0ELb1EEEvNS_9FwdParamsE,"ax",@progbits
	.align	128
        .global         _ZN10layer_norm13ln_fwd_kernelINS_13Kernel_traitsIfffffjLj2048ELj1ELj4ELj1ELj16ENS_18Kernel_traits_baseILj2048EfffffjLj128EEEEELb1ELb0ELb0ELb1EEEvNS_9FwdParamsE
        .type           _ZN10layer_norm13ln_fwd_kernelINS_13Kernel_traitsIfffffjLj2048ELj1ELj4ELj1ELj16ENS_18Kernel_traits_baseILj2048EfffffjLj128EEEEELb1ELb0ELb0ELb1EEEvNS_9FwdParamsE,@function
        .size           _ZN10layer_norm13ln_fwd_kernelINS_13Kernel_traitsIfffffjLj2048ELj1ELj4ELj1ELj16ENS_18Kernel_traits_baseILj2048EfffffjLj128EEEEELb1ELb0ELb0ELb1EEEvNS_9FwdParamsE,(.L_x_71573 - _ZN10layer_norm13ln_fwd_kernelINS_13Kernel_traitsIfffffjLj2048ELj1ELj4ELj1ELj16ENS_18Kernel_traits_baseILj2048EfffffjLj128EEEEELb1ELb0ELb0ELb1EEEvNS_9FwdParamsE)
        .other          _ZN10layer_norm13ln_fwd_kernelINS_13Kernel_traitsIfffffjLj2048ELj1ELj4ELj1ELj16ENS_18Kernel_traits_baseILj2048EfffffjLj128EEEEELb1ELb0ELb0ELb1EEEvNS_9FwdParamsE,@"STO_CUDA_ENTRY STV_DEFAULT"
_ZN10layer_norm13ln_fwd_kernelINS_13Kernel_traitsIfffffjLj2048ELj1ELj4ELj1ELj16ENS_18Kernel_traits_baseILj2048EfffffjLj128EEEEELb1ELb0ELb0ELb1EEEvNS_9FwdParamsE:
.text._ZN10layer_norm13ln_fwd_kernelINS_13Kernel_traitsIfffffjLj2048ELj1ELj4ELj1ELj16ENS_18Kernel_traits_baseILj2048EfffffjLj128EEEEELb1ELb0ELb0ELb1EEEvNS_9FwdParamsE:
        /* <DEDUP_REMOVED lines=87> */
.L_x_65218:
        /* <DEDUP_REMOVED lines=50> */
.L_x_65219:
        /* <DEDUP_REMOVED lines=9> */
[----:B------:R-:W0:Y:S01]  /*0920*/  LDCU UR33, c[0x0][0x404] ;  /* 0x00008080ff2177ac */ /* 0x000e220008000800 */
        /* <DEDUP_REMOVED lines=8> */
[----:B------:R-:W-:-:S02]  /*09b0*/  LOP3.LUT R5, R6, UR15, R5, 0x96, !PT ;  /* 0x0000000f06057c12 */ /* 0x000fc4000f8e9605 */
[----:B-1----:R-:W-:Y:S01]  /*09c0*/  ISETP.NE.U32.AND P1, PT, RZ, UR4, PT ;  /* 0x00000004ff007c0c */ /* 0x002fe2000bf25070 */
[----:B------:R-:W-:Y:S01]  /*09d0*/  IMAD R7, R2, -0x326172a9, RZ ;  /* 0xcd9e8d5702077824 */ /* 0x000fe200078e02ff */
[----:B------:R-:W-:Y:S01]  /*09e0*/  LOP3.LUT R3, R4, UR14, R3, 0x96, !PT ;  /* 0x0000000e04037c12 */ /* 0x000fe2000f8e9603 */
[----:B------:R-:W-:Y:S01]  /*09f0*/  IMAD R9, R0, -0x2daee0ad, RZ ;  /* 0xd2511f5300097824 */ /* 0x000fe200078e02ff */
[----:B------:R-:W-:Y:S01]  /*0a00*/  ISETP.NE.AND.EX P1, PT, RZ, UR5, PT, P1 ;  /* 0x00000005ff007c0c */ /* 0x000fe2000bf25310 */
[----:B------:R-:W-:Y:S01]  /*0a10*/  IMAD.HI.U32 R0, R5, -0x326172a9, RZ ;  /* 0xcd9e8d5705007827 */ /* 0x000fe200078e00ff */
[----:B------:R-:W1:Y:S03]  /*0a20*/  LDCU.U8 UR32, c[0x0][0x410] ;  /* 0x00008200ff2077ac */ /* 0x000e660008000000 */
[----:B------:R-:W-:Y:S01]  /*0a30*/  IMAD.HI.U32 R2, R3, -0x2daee0ad, RZ ;  /* 0xd2511f5303027827 */ /* 0x000fe200078e00ff */
[----:B------:R-:W-:Y:S01]  /*0a40*/  LOP3.LUT R0, R7, UR16, R0, 0x96, !PT ;  /* 0x0000001007007c12 */ /* 0x000fe2000f8e9600 */
[----:B------:R-:W4:Y:S02]  /*0a50*/  LDCU UR13, c[0x0][0x448] ;  /* 0x00008900ff0d77ac */ /* 0x000f240008000800 */
        /* <DEDUP_REMOVED lines=45> */
[----:B01234-:R-:W-:-:S07]  /*0d30*/  IMAD R10, R2, -0x326172a9, RZ ;  /* 0xcd9e8d57020a7824 */ /* 0x01ffce00078e02ff */
.L_x_65893:
[----:B-1----:R-:W0:Y:S01]  /*0d40*/  LDC.64 R208, c[0x0][0x390] ;  /* 0x0000e400ffd07b82 */ /* 0x002e220000000a00 */
[----:B------:R-:W-:Y:S02]  /*0d50*/  IMAD R0, R212, UR12, RZ ;  /* 0x0000000cd4007c24 */ /* 0x000fe4000f8e02ff */
[----:B------:R-:W-:-:S03]  /*0d60*/  IMAD.MOV.U32 R218, RZ, RZ, 0x3f800000 ;  /* 0x3f800000ffda7424 */ /* 0x000fc600078e00ff */
[----:B------:R-:W-:Y:S02]  /*0d70*/  SHF.R.S32.HI R5, RZ, 0x1f, R0 ;  /* 0x0000001fff057819 */ /* 0x000fe40000011400 */
[----:B------:R-:W1:Y:S02]  /*0d80*/  @P1 LDC.64 R2, c[0x0][0x3e0] ;  /* 0x0000f800ff021b82 */ /* 0x000e640000000a00 */
[----:B------:R-:W-:-:S04]  /*0d90*/  LEA.HI R0, R5, R0, RZ, 0x2 ;  /* 0x0000000005007211 */ /* 0x000fc800078f10ff */
[----:B------:R-:W-:-:S05]  /*0da0*/  LEA.HI.SX32 R9, R0, R213, 0x1e ;  /* 0x000000d500097211 */ /* 0x000fca00078ff2ff */
[----:B0-----:R-:W-:-:S06]  /*0db0*/  IMAD.WIDE.U32 R4, R9, 0x10, R208 ;  /* 0x0000001009047825 */ /* 0x001fcc00078e00d0 */
[----:B-----5:R-:W5:Y:S01]  /*0dc0*/  LDG.E.128 R4, desc[UR8][R4.64] ;  /* 0x0000000804047981 */ /* 0x020f62000c1e1d00 */
[----:B-1----:R-:W-:-:S05]  /*0dd0*/  @P1 IMAD.WIDE R2, R212, 0x4, R2 ;  /* 0x00000004d4021825 */ /* 0x002fca00078e0202 */
[----:B------:R0:W5:Y:S01]  /*0de0*/  @P1 LDG.E R218, desc[UR8][R2.64] ;  /* 0x0000000802da1981 */ /* 0x000162000c1e1900 */
[----:B------:R-:W-:-:S04]  /*0df0*/  ISETP.NE.U32.AND P0, PT, RZ, UR10, PT ;  /* 0x0000000aff007c0c */ /* 0x000fc8000bf05070 */
[----:B------:R-:W-:Y:S01]  /*0e00*/  ISETP.NE.AND.EX P0, PT, RZ, UR11, PT, P0 ;  /* 0x0000000bff007c0c */ /* 0x000fe2000bf05300 */
[----:B------:R-:W-:-:S12]  /*0e10*/  IMAD.MOV.U32 R217, RZ, RZ, 0x2f800000 ;  /* 0x2f800000ffd97424 */ /* 0x000fd800078e00ff */
[----:B0-----:R-:W-:Y:S05]  /*0e20*/  @!P0 BRA `(.L_x_65221) ;  /* 0x0000001400248947 */ /* 0x001fea0003800000 */
        /* <DEDUP_REMOVED lines=14> */
.L_x_71408:
[----:B------:R-:W-:Y:S05]  /*0f10*/  BRX R2 -0xf20                                          (*"BRANCH_TARGETS .L_x_71409,.L_x_71410,.L_x_71411"*) ;  /* 0xfffffff002387949 */ /* 0x000fea000383ffff */
.L_x_71411:
[----:B------:R-:W-:Y:S01]  /*0f20*/  VIADD R2, R204, 0x1 ;  /* 0x00000001cc027836 */ /* 0x000fe20000000000 */
[----:B------:R-:W-:Y:S01]  /*0f30*/  MOV R0, R225 ;  /* 0x000000e100007202 */ /* 0x000fe20000000f00 */
[----:B------:R-:W-:Y:S01]  /*0f40*/  IMAD.MOV.U32 R3, RZ, RZ, R13 ;  /* 0x000000ffff037224 */ /* 0x000fe200078e000d */
[----:B------:R-:W-:Y:S06]  /*0f50*/  BRA `(.L_x_65223) ;  /* 0x0000000000f47947 */ /* 0x000fec0003800000 */
.L_x_71409:
[----:B------:R-:W-:Y:S01]  /*0f60*/  IMAD.MOV.U32 R0, RZ, RZ, R225 ;  /* 0x000000ffff007224 */ /* 0x000fe200078e00e1 */
[----:B------:R-:W-:Y:S01]  /*0f70*/  MOV R2, 0x3 ;  /* 0x0000000300027802 */ /* 0x000fe20000000f00 */
[----:B------:R-:W-:Y:S01]  /*0f80*/  IMAD.MOV.U32 R3, RZ, RZ, R14 ;  /* 0x000000ffff037224 */ /* 0x000fe200078e000e */
[----:B------:R-:W-:Y:S06]  /*0f90*/  BRA `(.L_x_65223) ;  /* 0x0000000000e47947 */ /* 0x000fec0003800000 */
.L_x_71410:
        /* <DEDUP_REMOVED lines=13> */
.L_x_65225:
[----:B------:R-:W-:Y:S05]  /*1070*/  BSYNC.RECONVERGENT B2 ;  /* 0x0000000000027941 */ /* 0x000fea0003800200 */
.L_x_65224:
        /* <DEDUP_REMOVED lines=43> */
.L_x_65223:
[----:B------:R-:W-:Y:S05]  /*1330*/  BSYNC.RECONVERGENT B1 ;  /* 0x0000000000017941 */ /* 0x000fea0003800200 */
.L_x_65222:
[----:B------:R-:W-:Y:S01]  /*1340*/  I2FP.F32.U32 R8, R3 ;  /* 0x0000000300087245 */ /* 0x000fe20000201000 */
[----:B-----5:R-:W-:Y:S01]  /*1350*/  FMUL.FTZ R4, R4, R218 ;  /* 0x000000da04047220 */ /* 0x020fe20000410000 */
[----:B------:R-:W-:Y:S01]  /*1360*/  IMAD.U32 R215, RZ, RZ, UR34 ;  /* 0x00000022ffd77e24 */ /* 0x000fe2000f8e00ff */
[----:B------:R-:W-:Y:S01]  /*1370*/  ISETP.NE.AND P3, PT, R2, 0x1, PT ;  /* 0x000000010200780c */ /* 0x000fe20003f65270 */
[----:B------:R-:W-:Y:S02]  /*1380*/  IMAD.U32 R216, RZ, RZ, UR33 ;  /* 0x00000021ffd87e24 */ /* 0x000fe4000f8e00ff */
[----:B------:R-:W-:Y:S01]  /*1390*/  FFMA.FTZ R3, R8, R217, 1.1641532182693481445e-10 ;  /* 0x2f00000008037423 */ /* 0x000fe200000100d9 */
[----:B------:R-:W-:Y:S01]  /*13a0*/  FMUL.FTZ R4, R4, R215 ;  /* 0x000000d704047220 */ /* 0x000fe20000410000 */
[----:B------:R-:W-:Y:S01]  /*13b0*/  BSSY.RECONVERGENT B1, `(.L_x_65226) ;  /* 0x0000049000017945 */ /* 0x000fe20003800200 */
[----:B------:R-:W-:Y:S02]  /*13c0*/  HFMA2 R8, -RZ, RZ, 0, 1.1920928955078125e-07 ;  /* 0x00000002ff087431 */ /* 0x000fe400000001ff */
        /* <DEDUP_REMOVED lines=14> */
.L_x_65228:
        /* <DEDUP_REMOVED lines=13> */
.L_x_65230:
[----:B------:R-:W-:Y:S05]  /*1580*/  BSYNC.RECONVERGENT B2 ;  /* 0x0000000000027941 */ /* 0x000fea0003800200 */
.L_x_65229:
        /* <DEDUP_REMOVED lines=43> */
.L_x_65227:
[----:B------:R-:W-:Y:S05]  /*1840*/  BSYNC.RECONVERGENT B1 ;  /* 0x0000000000017941 */ /* 0x000fea0003800200 */
.L_x_65226:
[----:B------:R-:W-:Y:S01]  /*1850*/  I2FP.F32.U32 R2, R3 ;  /* 0x0000000300027245 */ /* 0x000fe20000201000 */
[----:B------:R-:W-:Y:S01]  /*1860*/  FMUL.FTZ R4, R5, R218 ;  /* 0x000000da05047220 */ /* 0x000fe20000410000 */
[----:B------:R-:W-:Y:S01]  /*1870*/  ISETP.NE.AND P4, PT, R8, 0x1, PT ;  /* 0x000000010800780c */ /* 0x000fe20003f85270 */
[----:B------:R-:W-:Y:S02]  /*1880*/  BSSY.RECONVERGENT B1, `(.L_x_65231) ;  /* 0x000004b000017945 */ /* 0x000fe40003800200 */
[----:B------:R-:W-:Y:S01]  /*1890*/  FFMA.FTZ R3, R2, R217, 1.1641532182693481445e-10 ;  /* 0x2f00000002037423 */ /* 0x000fe200000100d9 */
[----:B------:R-:W-:Y:S01]  /*18a0*/  FMUL.FTZ R4, R4, R215 ;  /* 0x000000d704047220 */ /* 0x000fe20000410000 */
[----:B------:R-:W-:-:S03]  /*18b0*/  MOV R2, R10 ;  /* 0x0000000a00027202 */ /* 0x000fc60000000f00 */
        /* <DEDUP_REMOVED lines=14> */
.L_x_65233:
        /* <DEDUP_REMOVED lines=13> */
.L_x_65235:
[----:B------:R-:W-:Y:S05]  /*1a70*/  BSYNC.RECONVERGENT B2 ;  /* 0x0000000000027941 */ /* 0x000fea0003800200 */
.L_x_65234:
        /* <DEDUP_REMOVED lines=43> */
.L_x_65232:
[----:B------:R-:W-:Y:S05]  /*1d30*/  BSYNC.RECONVERGENT B1 ;  /* 0x0000000000017941 */ /* 0x000fea0003800200 */
.L_x_65231:
        /* <DEDUP_REMOVED lines=21> */
.L_x_65238:
        /* <DEDUP_REMOVED lines=13> */
.L_x_65240:
[----:B------:R-:W-:Y:S05]  /*1f60*/  BSYNC.RECONVERGENT B2 ;  /* 0x0000000000027941 */ /* 0x000fea0003800200 */
.L_x_65239:
        /* <DEDUP_REMOVED lines=43> */
.L_x_65237:
[----:B------:R-:W-:Y:S05]  /*2220*/  BSYNC.RECONVERGENT B1 ;  /* 0x0000000000017941 */ /* 0x000fea0003800200 */
.L_x_65236:
        /* <DEDUP_REMOVED lines=9> */
.L_x_65221:
        /* <DEDUP_REMOVED lines=16> */
.L_x_65244:
        /* <DEDUP_REMOVED lines=13> */
.L_x_65246:
[----:B------:R-:W-:Y:S05]  /*2490*/  BSYNC.RECONVERGENT B2 ;  /* 0x0000000000027941 */ /* 0x000fea0003800200 */
.L_x_65245:
        /* <DEDUP_REMOVED lines=43> */
.L_x_65243:
[----:B------:R-:W-:Y:S05]  /*2750*/  BSYNC.RECONVERGENT B1 ;  /* 0x0000000000017941 */ /* 0x000fea0003800200 */
.L_x_65242:
[----:B------:R-:W-:Y:S01]  /*2760*/  ISETP.NE.AND P3, PT, R8, 0x1, PT ;  /* 0x000000010800780c */ /* 0x000fe20003f65270 */
[----:B------:R-:W-:Y:S01]  /*2770*/  IMAD.U32 R216, RZ, RZ, UR33 ;  /* 0x00000021ffd87e24 */ /* 0x000fe2000f8e00ff */
[----:B------:R-:W-:Y:S01]  /*2780*/  I2FP.F32.U32 R2, R2 ;  /* 0x0000000200027245 */ /* 0x000fe20000201000 */
[----:B-----5:R-:W-:Y:S01]  /*2790*/  FMUL.FTZ R144, R4, R218 ;  /* 0x000000da04907220 */ /* 0x020fe20000410000 */
[----:B------:R-:W-:Y:S01]  /*27a0*/  MOV R215, UR34 ;  /* 0x0000002200d77c02 */ /* 0x000fe20008000f00 */
[----:B------:R-:W-:Y:S01]  /*27b0*/  BSSY.RECONVERGENT B1, `(.L_x_65247) ;  /* 0x0000048000017945 */ /* 0x000fe20003800200 */
[----:B------:R-:W-:Y:S02]  /*27c0*/  IMAD.MOV.U32 R146, RZ, RZ, 0x2 ;  /* 0x00000002ff927424 */ /* 0x000fe400078e00ff */
        /* <DEDUP_REMOVED lines=13> */
.L_x_65249:
        /* <DEDUP_REMOVED lines=13> */
.L_x_65251:
[----:B------:R-:W-:Y:S05]  /*2970*/  BSYNC.RECONVERGENT B2 ;  /* 0x0000000000027941 */ /* 0x000fea0003800200 */
.L_x_65250:
        /* <DEDUP_REMOVED lines=43> */
.L_x_65248:
[----:B------:R-:W-:Y:S05]  /*2c30*/  BSYNC.RECONVERGENT B1 ;  /* 0x0000000000017941 */ /* 0x000fea0003800200 */
.L_x_65247:
        /* <DEDUP_REMOVED lines=18> */
.L_x_65254:
        /* <DEDUP_REMOVED lines=13> */
.L_x_65256:
[----:B------:R-:W-:Y:S05]  /*2e30*/  BSYNC.RECONVERGENT B2 ;  /* 0x0000000000027941 */ /* 0x000fea0003800200 */
.L_x_65255:
        /* <DEDUP_REMOVED lines=43> */
.L_x_65253:
[----:B------:R-:W-:Y:S05]  /*30f0*/  BSYNC.RECONVERGENT B1 ;  /* 0x0000000000017941 */ /* 0x000fea0003800200 */
.L_x_65252:
        /* <DEDUP_REMOVED lines=18> */
.L_x_65259:
        /* <DEDUP_REMOVED lines=13> */
.L_x_65261:
[----:B------:R-:W-:Y:S05]  /*32f0*/  BSYNC.RECONVERGENT B2 ;  /* 0x0000000000027941 */ /* 0x000fea0003800200 */
.L_x_65260:
        /* <DEDUP_REMOVED lines=43> */
.L_x_65258:
[----:B------:R-:W-:Y:S05]  /*35b0*/  BSYNC.RECONVERGENT B1 ;  /* 0x0000000000017941 */ /* 0x000fea0003800200 */
.L_x_65257:
[----:B------:R-:W-:Y:S02]  /*35c0*/  I2FP.F32.U32 R2, R2 ;  /* 0x0000000200027245 */ /* 0x000fe40000201000 */
[----:B------:R-:W-:Y:S02]  /*35d0*/  FSEL R144, R144, RZ, P2 ;  /* 0x000000ff90907208 */ /* 0x000fe40001000000 */
[----:B------:R-:W-:Y:S01]  /*35e0*/  FSEL R145, R145, RZ, P3 ;  /* 0x000000ff91917208 */ /* 0x000fe20001800000 */
[----:B------:R-:W-:Y:S01]  /*35f0*/  FFMA.FTZ R3, R2, R217, 1.1641532182693481445e-10 ;  /* 0x2f00000002037423 */ /* 0x000fe200000100d9 */
[----:B------:R-:W-:Y:S01]  /*3600*/  FMUL.FTZ R2, R7, R218 ;  /* 0x000000da07027220 */ /* 0x000fe20000410000 */
[----:B------:R-:W-:-:S03]  /*3610*/  FSEL R146, R6, RZ, P4 ;  /* 0x000000ff06927208 */ /* 0x000fc60002000000 */
[----:B------:R-:W-:Y:S01]  /*3620*/  FMUL.FTZ R2, R2, R215 ;  /* 0x000000d702027220 */ /* 0x000fe20000410000 */
[----:B------:R-:W-:-:S04]  /*3630*/  FSETP.GTU.FTZ.AND P6, PT, R3, R216, PT ;  /* 0x000000d80300720b */ /* 0x000fc80003fdc000 */
[----:B------:R-:W-:Y:S02]  /*3640*/  PLOP3.LUT P5, PT, P6, PT, PT, 0x8, 0x80 ;  /* 0x000000000080781c */ /* 0x000fe400037ae170 */
[----:B------:R-:W-:-:S11]  /*3650*/  FSEL R147, R2, RZ, !P6 ;  /* 0x000000ff02937208 */ /* 0x000fd60007000000 */
.L_x_65241:
[----:B------:R-:W0:Y:S01]  /*3660*/  LDC.64 R230, c[0x0][0x3a8] ;  /* 0x0000ea00ffe67b82 */ /* 0x000e220000000a00 */
[----:B------:R-:W-:Y:S01]  /*3670*/  SEL R2, RZ, 0x1000000, !P5 ;  /* 0x01000000ff027807 */ /* 0x000fe20006800000 */
[----:B------:R-:W-:Y:S01]  /*3680*/  VIADD R8, R9, 0x20 ;  /* 0x0000002009087836 */ /* 0x000fe20000000000 */
[----:B------:R-:W-:Y:S02]  /*3690*/  SEL R3, RZ, 0x10000, !P4 ;  /* 0x00010000ff037807 */ /* 0x000fe40006000000 */
[----:B------:R-:W-:-:S03]  /*36a0*/  SEL R4, RZ, 0x100, !P3 ;  /* 0x00000100ff047807 */ /* 0x000fc60005800000 */
[----:B------:R-:W1:Y:S01]  /*36b0*/  LDC.64 R228, c[0x0][0x3b0] ;  /* 0x0000ec00ffe47b82 */ /* 0x000e620000000a00 */
[----:B------:R-:W-:Y:S01]  /*36c0*/  IADD3 R2, PT, PT, R4, R2, R3 ;  /* 0x0000000204027210 */ /* 0x000fe20007ffe003 */
[----:B------:R-:W-:Y:S01]  /*36d0*/  IMAD.WIDE.U32 R4, R8, 0x10, R208 ;  /* 0x0000001008047825 */ /* 0x000fe200078e00d0 */
[----:B------:R-:W-:-:S05]  /*36e0*/  SEL R3, RZ, 0x1, !P2 ;  /* 0x00000001ff037807 */ /* 0x000fca0005000000 */
[----:B------:R-:W-:Y:S02]  /*36f0*/  IMAD.IADD R151, R2, 0x1, R3 ;  /* 0x0000000102977824 */ /* 0x000fe400078e0203 */
[----:B0-----:R-:W-:-:S05]  /*3700*/  IMAD.WIDE.U32 R2, R9, 0x10, R230 ;  /* 0x0000001009027825 */ /* 0x001fca00078e00e6 */
[----:B------:R0:W-:Y:S01]  /*3710*/  STG.E.128 desc[UR8][R2.64], R144 ;  /* 0x0000009002007986 */ /* 0x0001e2000c101d08 */
[----:B-1----:R-:W-:-:S05]  /*3720*/  IMAD.WIDE.U32 R148, R9, 0x4, R228 ;  /* 0x0000000409947825 */ /* 0x002fca00078e00e4 */
[----:B------:R0:W-:Y:S04]  /*3730*/  STG.E desc[UR8][R148.64], R151 ;  /* 0x0000009794007986 */ /* 0x0001e8000c101908 */
        /* <DEDUP_REMOVED lines=21> */
.L_x_65265:
        /* <DEDUP_REMOVED lines=13> */
.L_x_65267:
[----:B------:R-:W-:Y:S05]  /*3960*/  BSYNC.RECONVERGENT B2 ;  /* 0x0000000000027941 */ /* 0x000fea0003800200 */
.L_x_65266:
        /* <DEDUP_REMOVED lines=43> */
.L_x_65264:
[----:B------:R-:W-:Y:S05]  /*3c20*/  BSYNC.RECONVERGENT B1 ;  /* 0x0000000000017941 */ /* 0x000fea0003800200 */
.L_x_65263:
[----:B------:R-:W-:Y:S01]  /*3c30*/  I2FP.F32.U32 R0, R152 ;  /* 0x0000009800007245 */ /* 0x000fe20000201000 */
[----:B-----5:R-:W-:Y:S01]  /*3c40*/  FMUL.FTZ R4, R4, R218 ;  /* 0x000000da04047220 */ /* 0x020fe20000410000 */
        /* <DEDUP_REMOVED lines=19> */
.L_x_65270:
        /* <DEDUP_REMOVED lines=13> */
.L_x_65272:
[----:B------:R-:W-:Y:S05]  /*3e50*/  BSYNC.RECONVERGENT B2 ;  /* 0x0000000000027941 */ /* 0x000fea0003800200 */
.L_x_65271:
        /* <DEDUP_REMOVED lines=43> */
.L_x_65269:
[----:B------:R-:W-:Y:S05]  /*4110*/  BSYNC.RECONVERGENT B1 ;  /* 0x0000000000017941 */ /* 0x000fea0003800200 */
.L_x_65268:
[----:B------:R-:W-:Y:S01]  /*4120*/  I2FP.F32.U32 R0, R0 ;  /* 0x0000000000007245 */ /* 0x000fe20000201000 */
[----:B------:R-:W-:Y:S01]  /*4130*/  FMUL.FTZ R4, R5, R218 ;  /* 0x000000da05047220 */ /* 0x000fe20000410000 */
[----:B------:R-:W-:Y:S01]  /*4140*/  ISETP.NE.AND P4, PT, R152, 0x1, PT ;  /* 0x000000019800780c */ /* 0x000fe20003f85270 */
[----:B------:R-:W-:Y:S02]  /*4150*/  BSSY.RECONVERGENT B1, `(.L_x_65273) ;  /* 0x000004b000017945 */ /* 0x000fe40003800200 */
[----:B------:R-:W-:Y:S01]  /*4160*/  FFMA.FTZ R3, R0, R217, 1.1641532182693481445e-10 ;  /* 0x2f00000000037423 */ /* 0x000fe200000100d9 */
[----:B------:R-:W-:Y:S01]  /*4170*/  FMUL.FTZ R4, R4, R215 ;  /* 0x000000d704047220 */ /* 0x000fe20000410000 */
[----:B------:R-:W-:-:S03]  /*4180*/  IMAD.MOV.U32 R0, RZ, RZ, R10 ;  /* 0x000000ffff007224 */ /* 0x000fc600078e000a */
        /* <DEDUP_REMOVED lines=14> */
.L_x_65275:
        /* <DEDUP_REMOVED lines=13> */
.L_x_65277:
[----:B------:R-:W-:Y:S05]  /*4340*/  BSYNC.RECONVERGENT B2 ;  /* 0x0000000000027941 */ /* 0x000fea0003800200 */
.L_x_65276:
        /* <DEDUP_REMOVED lines=43> */
.L_x_65274:
[----:B------:R-:W-:Y:S05]  /*4600*/  BSYNC.RECONVERGENT B1 ;  /* 0x0000000000017941 */ /* 0x000fea0003800200 */
.L_x_65273:
        /* <DEDUP_REMOVED lines=21> */
.L_x_65280:
        /* <DEDUP_REMOVED lines=13> */
.L_x_65282:
[----:B------:R-:W-:Y:S05]  /*4830*/  BSYNC.RECONVERGENT B2 ;  /* 0x0000000000027941 */ /* 0x000fea0003800200 */
.L_x_65281:
        /* <DEDUP_REMOVED lines=43> */
.L_x_65279:
[----:B------:R-:W-:Y:S05]  /*4af0*/  BSYNC.RECONVERGENT B1 ;  /* 0x0000000000017941 */ /* 0x000fea0003800200 */
.L_x_65278:
        /* <DEDUP_REMOVED lines=9> */
.L_x_65262:
        /* <DEDUP_REMOVED lines=16> */
.L_x_65286:
        /* <DEDUP_REMOVED lines=13> */
.L_x_65288:
[----:B------:R-:W-:Y:S05]  /*4d60*/  BSYNC.RECONVERGENT B2 ;  /* 0x0000000000027941 */ /* 0x000fea0003800200 */
.L_x_65287:
        /* <DEDUP_REMOVED lines=39> */
[----:B------:R-:W-:Y:S02]  /*4fe0*/  LOP3.LUT R13, R148, UR30, R153, 0x96, !PT ;  /* 0x0000001e940d7c12 */ /* 0x000fe4000f8e9699 */
[----:B------:R-:W-:Y:S02]  /*4ff0*/  MOV R10, R152 ;  /* 0x00000098000a7202 */ /* 0x000fe40000000f00 */
[----:B------:R-:W-:Y:S01]  /*5000*/  LOP3.LUT R14, R2, UR31, R151, 0x96, !PT ;  /* 0x0000001f020e7c12 */ /* 0x000fe2000f8e9697 */
[----:B------:R-:W-:-:S07]  /*5010*/  IMAD.MOV.U32 R2, RZ, RZ, R150 ;  /* 0x000000ffff027224 */ /* 0x000fce00078e0096 */
.L_x_65285:
[----:B------:R-:W-:Y:S05]  /*5020*/  BSYNC.RECONVERGENT B1 ;  /* 0x0000000000017941 */ /* 0x000fea0003800200 */
.L_x_65284:
[----:B------:R-:W-:Y:S01]  /*5030*/  ISETP.NE.AND P3, PT, R149, 0x1, PT ;  /* 0x000000019500780c */ /* 0x000fe20003f65270 */
[----:B-----5:R-:W-:Y:S01]  /*5040*/  FMUL.FTZ R148, R4, R218 ;  /* 0x000000da04947220 */ /* 0x020fe20000410000 */
        /* <DEDUP_REMOVED lines=16> */
.L_x_65291:
        /* <DEDUP_REMOVED lines=13> */
.L_x_65293:
[----:B------:R-:W-:Y:S05]  /*5220*/  BSYNC.RECONVERGENT B2 ;  /* 0x0000000000027941 */ /* 0x000fea0003800200 */
.L_x_65292:
        /* <DEDUP_REMOVED lines=43> */
.L_x_65290:
[----:B------:R-:W-:Y:S05]  /*54e0*/  BSYNC.RECONVERGENT B1 ;  /* 0x0000000000017941 */ /* 0x000fea0003800200 */
.L_x_65289:
        /* <DEDUP_REMOVED lines=18> */
.L_x_65296:
        /* <DEDUP_REMOVED lines=13> */
.L_x_65298:
[----:B------:R-:W-:Y:S05]  /*56e0*/  BSYNC.RECONVERGENT B2 ;  /* 0x0000000000027941 */ /* 0x000fea0003800200 */
.L_x_65297:
        /* <DEDUP_REMOVED lines=43> */
.L_x_65295:
[----:B------:R-:W-:Y:S05]  /*59a0*/  BSYNC.RECONVERGENT B1 ;  /* 0x0000000000017941 */ /* 0x000fea0003800200 */
.L_x_65294:
        /* <DEDUP_REMOVED lines=18> */
.L_x_65301:
        /* <DEDUP_REMOVED lines=13> */
.L_x_65303:
[----:B------:R-:W-:Y:S05]  /*5ba0*/  BSYNC.RECONVERGENT B2 ;  /* 0x0000000000027941 */ /* 0x000fea0003800200 */
.L_x_65302:
        /* <DEDUP_REMOVED lines=43> */
.L_x_65300:
[----:B------:R-:W-:Y:S05]  /*5e60*/  BSYNC.RECONVERGENT B1 ;  /* 0x0000000000017941 */ /* 0x000fea0003800200 */
.L_x_65299:
        /* <DEDUP_REMOVED lines=10> */
.L_x_65283:
[----:B------:R-:W-:Y:S01]  /*5f10*/  SEL R0, RZ, 0x1000000, !P5 ;  /* 0x01000000ff007807 */ /* 0x000fe20006800000 */
[----:B------:R-:W-:Y:S01]  /*5f20*/  VIADD R7, R9, 0x40 ;  /* 0x0000004009077836 */ /* 0x000fe20000000000 */
[----:B------:R-:W-:Y:S01]  /*5f30*/  SEL R3, RZ, 0x10000, !P4 ;  /* 0x00010000ff037807 */ /* 0x000fe20006000000 */
[----:B------:R-:W-:Y:S01]  /*5f40*/  IMAD.WIDE.U32 R156, R8, 0x4, R228 ;  /* 0x00000004089c7825 */ /* 0x000fe200078e00e4 */
[----:B------:R-:W-:Y:S02]  /*5f50*/  SEL R4, RZ, 0x100, !P3 ;  /* 0x00000100ff047807 */ /* 0x000fe40005800000 */
[----:B------:R-:W-:Y:S02]  /*5f60*/  SEL R153, RZ, 0x1, !P2 ;  /* 0x00000001ff997807 */ /* 0x000fe40005000000 */
[----:B------:R-:W-:Y:S01]  /*5f70*/  IADD3 R0, PT, PT, R4, R0, R3 ;  /* 0x0000000004007210 */ /* 0x000fe20007ffe003 */
[----:B------:R-:W-:-:S04]  /*5f80*/  IMAD.WIDE.U32 R4, R8, 0x10, R230 ;  /* 0x0000001008047825 */ /* 0x000fc800078e00e6 */
[----:B------:R-:W-:Y:S01]  /*5f90*/  IMAD.IADD R3, R0, 0x1, R153 ;  /* 0x0000000100037824 */ /* 0x000fe200078e0299 */
[----:B------:R0:W-:Y:S01]  /*5fa0*/  STG.E.128 desc[UR8][R4.64], R148 ;  /* 0x0000009404007986 */ /* 0x0001e2000c101d08 */
[----:B------:R-:W-:-:S03]  /*5fb0*/  IMAD.WIDE.U32 R152, R7, 0x10, R208 ;  /* 0x0000001007987825 */ /* 0x000fc600078e00d0 */
        /* <DEDUP_REMOVED lines=22> */
.L_x_65307:
        /* <DEDUP_REMOVED lines=13> */
.L_x_65309:
[----:B------:R-:W-:Y:S05]  /*61f0*/  BSYNC.RECONVERGENT B2 ;  /* 0x0000000000027941 */ /* 0x000fea0003800200 */
.L_x_65308:
        /* <DEDUP_REMOVED lines=43> */
.L_x_65306:
[----:B------:R-:W-:Y:S05]  /*64b0*/  BSYNC.RECONVERGENT B1 ;  /* 0x0000000000017941 */ /* 0x000fea0003800200 */
.L_x_65305:
[----:B------:R-:W-:Y:S01]  /*64c0*/  I2FP.F32.U32 R2, R4 ;  /* 0x0000000400027245 */ /* 0x000fe20000201000 */
[----:B-----5:R-:W-:Y:S01]  /*64d0*/  FMUL.FTZ R152, R152, R218 ;  /* 0x000000da98987220 */ /* 0x020fe20000410000 */
        /* <DEDUP_REMOVED lines=19> */
.L_x_65312:
        /* <DEDUP_REMOVED lines=13> */
.L_x_65314:
[----:B------:R-:W-:Y:S05]  /*66e0*/  BSYNC.RECONVERGENT B2 ;  /* 0x0000000000027941 */ /* 0x000fea0003800200 */
.L_x_65313:
        /* <DEDUP_REMOVED lines=43> */
.L_x_65311:
[----:B------:R-:W-:Y:S05]  /*69a0*/  BSYNC.RECONVERGENT B1 ;  /* 0x0000000000017941 */ /* 0x000fea0003800200 */
.L_x_65310:
        /* <DEDUP_REMOVED lines=21> */
.L_x_65317:
        /* <DEDUP_REMOVED lines=13> */
.L_x_65319:
[----:B------:R-:W-:Y:S05]  /*6bd0*/  BSYNC.RECONVERGENT B2 ;  /* 0x0000000000027941 */ /* 0x000fea0003800200 */
.L_x_65318:
        /* <DEDUP_REMOVED lines=43> */
.L_x_65316:
[----:B------:R-:W-:Y:S05]  /*6e90*/  BSYNC.RECONVERGENT B1 ;  /* 0x0000000000017941 */ /* 0x000fea0003800200 */
.L_x_65315:
        /* <DEDUP_REMOVED lines=21> */
.L_x_65322:
        /* <DEDUP_REMOVED lines=13> */
.L_x_65324:
[----:B------:R-:W-:Y:S05]  /*70c0*/  BSYNC.RECONVERGENT B2 ;  /* 0x0000000000027941 */ /* 0x000fea0003800200 */
.L_x_65323:
        /* <DEDUP_REMOVED lines=43> */
.L_x_65321:
[----:B------:R-:W-:Y:S05]  /*7380*/  BSYNC.RECONVERGENT B1 ;  /* 0x0000000000017941 */ /* 0x000fea0003800200 */
.L_x_65320:
        /* <DEDUP_REMOVED lines=9> */
.L_x_65304:
        /* <DEDUP_REMOVED lines=16> */
.L_x_65328:
        /* <DEDUP_REMOVED lines=13> */
.L_x_65330:
[----:B------:R-:W-:Y:S05]  /*75f0*/  BSYNC.RECONVERGENT B2 ;  /* 0x0000000000027941 */ /* 0x000fea0003800200 */
.L_x_65329:
        /* <DEDUP_REMOVED lines=43> */
.L_x_65327:
[----:B------:R-:W-:Y:S05]  /*78b0*/  BSYNC.RECONVERGENT B1 ;  /* 0x0000000000017941 */ /* 0x000fea0003800200 */
.L_x_65326:
        /* <DEDUP_REMOVED lines=18> */
.L_x_65333:
        /* <DEDUP_REMOVED lines=13> */
.L_x_65335:
[----:B------:R-:W-:Y:S05]  /*7ab0*/  BSYNC.RECONVERGENT B2 ;  /* 0x0000000000027941 */ /* 0x000fea0003800200 */
.L_x_65334:
        /* <DEDUP_REMOVED lines=43> */
.L_x_65332:
[----:B------:R-:W-:Y:S05]  /*7d70*/  BSYNC.RECONVERGENT B1 ;  /* 0x0000000000017941 */ /* 0x000fea0003800200 */
.L_x_65331:
        /* <DEDUP_REMOVED lines=18> */
.L_x_65338:
        /* <DEDUP_REMOVED lines=13> */
.L_x_65340:
[----:B------:R-:W-:Y:S05]  /*7f70*/  BSYNC.RECONVERGENT B2 ;  /* 0x0000000000027941 */ /* 0x000fea0003800200 */
.L_x_65339:
        /* <DEDUP_REMOVED lines=43> */
.L_x_65337:
[----:B------:R-:W-:Y:S05]  /*8230*/  BSYNC.RECONVERGENT B1 ;  /* 0x0000000000017941 */ /* 0x000fea0003800200 */
.L_x_65336:
        /* <DEDUP_REMOVED lines=18> */
.L_x_65343:
        /* <DEDUP_REMOVED lines=13> */
.L_x_65345:
[----:B------:R-:W-:Y:S05]  /*8430*/  BSYNC.RECONVERGENT B2 ;  /* 0x0000000000027941 */ /* 0x000fea0003800200 */
.L_x_65344:
        /* <DEDUP_REMOVED lines=43> */
.L_x_65342:
[----:B------:R-:W-:Y:S05]  /*86f0*/  BSYNC.RECONVERGENT B1 ;  /* 0x0000000000017941 */ /* 0x000fea0003800200 */
.L_x_65341:
        /* <DEDUP_REMOVED lines=10> */
.L_x_65325:
[----:B------:R-:W-:Y:S01]  /*87a0*/  SEL R2, RZ, 0x1000000, !P5 ;  /* 0x01000000ff027807 */ /* 0x000fe20006800000 */
[----:B------:R-:W-:Y:S01]  /*87b0*/  VIADD R6, R9, 0x60 ;  /* 0x0000006009067836 */ /* 0x000fe20000000000 */
[----:B------:R-:W-:Y:S02]  /*87c0*/  SEL R3, RZ, 0x10000, !P4 ;  /* 0x00010000ff037807 */ /* 0x000fe40006000000 */
[----:B------:R-:W-:Y:S01]  /*87d0*/  SEL R4, RZ, 0x100, !P3 ;  /* 0x00000100ff047807 */ /* 0x000fe20005800000 */
[----:B------:R-:W-:Y:S01]  /*87e0*/  IMAD.WIDE.U32 R156, R6, 0x10, R208 ;  /* 0x00000010069c7825 */ /* 0x000fe200078e00d0 */
[----:B------:R-:W-:Y:S02]  /*87f0*/  SEL R5, RZ, 0x1, !P2 ;  /* 0x00000001ff057807 */ /* 0x000fe40005000000 */
[----:B------:R-:W-:Y:S01]  /*8800*/  IADD3 R4, PT, PT, R4, R2, R3 ;  /* 0x0000000204047210 */ /* 0x000fe20007ffe003 */
[----:B------:R-:W-:-:S04]  /*8810*/  IMAD.WIDE.U32 R2, R7, 0x10, R230 ;  /* 0x0000001007027825 */ /* 0x000fc800078e00e6 */
[----:B------:R-:W-:Y:S01]  /*8820*/  IMAD.IADD R161, R4, 0x1, R5 ;  /* 0x0000000104a17824 */ /* 0x000fe200078e0205 */
[----:B------:R0:W-:Y:S01]  /*8830*/  STG.E.128 desc[UR8][R2.64], R152 ;  /* 0x0000009802007986 */ /* 0x0001e2000c101d08 */
[----:B------:R-:W-:-:S05]  /*8840*/  IMAD.WIDE.U32 R4, R7, 0x4, R228 ;  /* 0x0000000407047825 */ /* 0x000fca00078e00e4 */
        /* <DEDUP_REMOVED lines=22> */
.L_x_65349:
        /* <DEDUP_REMOVED lines=13> */
.L_x_65351:
[----:B------:R-:W-:Y:S05]  /*8a80*/  BSYNC.RECONVERGENT B2 ;  /* 0x0000000000027941 */ /* 0x000fea0003800200 */
.L_x_65350:
        /* <DEDUP_REMOVED lines=43> */
.L_x_65348:
[----:B------:R-:W-:Y:S05]  /*8d40*/  BSYNC.RECONVERGENT B1 ;  /* 0x0000000000017941 */ /* 0x000fea0003800200 */
.L_x_65347:
        /* <DEDUP_REMOVED lines=21> */
.L_x_65354:
        /* <DEDUP_REMOVED lines=13> */
.L_x_65356:
[----:B------:R-:W-:Y:S05]  /*8f70*/  BSYNC.RECONVERGENT B2 ;  /* 0x0000000000027941 */ /* 0x000fea0003800200 */
.L_x_65355:
        /* <DEDUP_REMOVED lines=43> */
.L_x_65353:
[----:B------:R-:W-:Y:S05]  /*9230*/  BSYNC.RECONVERGENT B1 ;  /* 0x0000000000017941 */ /* 0x000fea0003800200 */
.L_x_65352:
        /* <DEDUP_REMOVED lines=21> */
.L_x_65359:
        /* <DEDUP_REMOVED lines=13> */
.L_x_65361:
[----:B------:R-:W-:Y:S05]  /*9460*/  BSYNC.RECONVERGENT B2 ;  /* 0x0000000000027941 */ /* 0x000fea0003800200 */
.L_x_65360:
        /* <DEDUP_REMOVED lines=43> */
.L_x_65358:
[----:B------:R-:W-:Y:S05]  /*9720*/  BSYNC.RECONVERGENT B1 ;  /* 0x0000000000017941 */ /* 0x000fea0003800200 */
.L_x_65357:
        /* <DEDUP_REMOVED lines=21> */
.L_x_65364:
        /* <DEDUP_REMOVED lines=13> */
.L_x_65366:
[----:B------:R-:W-:Y:S05]  /*9950*/  BSYNC.RECONVERGENT B2 ;  /* 0x0000000000027941 */ /* 0x000fea0003800200 */
.L_x_65365:
        /* <DEDUP_REMOVED lines=43> */
.L_x_65363:
[----:B------:R-:W-:Y:S05]  /*9c10*/  BSYNC.RECONVERGENT B1 ;  /* 0x0000000000017941 */ /* 0x000fea0003800200 */
.L_x_65362:
        /* <DEDUP_REMOVED lines=9> */
.L_x_65346:
        /* <DEDUP_REMOVED lines=16> */
.L_x_65370:
        /* <DEDUP_REMOVED lines=13> */
.L_x_65372:
[----:B------:R-:W-:Y:S05]  /*9e80*/  BSYNC.RECONVERGENT B2 ;  /* 0x0000000000027941 */ /* 0x000fea0003800200 */
.L_x_65371:
        /* <DEDUP_REMOVED lines=43> */
.L_x_65369:
[----:B------:R-:W-:Y:S05]  /*a140*/  BSYNC.RECONVERGENT B1 ;  /* 0x0000000000017941 */ /* 0x000fea0003800200 */
.L_x_65368:
        /* <DEDUP_REMOVED lines=18> */
.L_x_65375:
        /* <DEDUP_REMOVED lines=13> */
.L_x_65377:
[----:B------:R-:W-:Y:S05]  /*a340*/  BSYNC.RECONVERGENT B2 ;  /* 0x0000000000027941 */ /* 0x000fea0003800200 */
.L_x_65376:
        /* <DEDUP_REMOVED lines=43> */
.L_x_65374:
[----:B------:R-:W-:Y:S05]  /*a600*/  BSYNC.RECONVERGENT B1 ;  /* 0x0000000000017941 */ /* 0x000fea0003800200 */
.L_x_65373:
        /* <DEDUP_REMOVED lines=18> */
.L_x_65380:
        /* <DEDUP_REMOVED lines=13> */
.L_x_65382:
[----:B------:R-:W-:Y:S05]  /*a800*/  BSYNC.RECONVERGENT B2 ;  /* 0x0000000000027941 */ /* 0x000fea0003800200 */
.L_x_65381:
        /* <DEDUP_REMOVED lines=43> */
.L_x_65379:
[----:B------:R-:W-:Y:S05]  /*aac0*/  BSYNC.RECONVERGENT B1 ;  /* 0x0000000000017941 */ /* 0x000fea0003800200 */
.L_x_65378:
        /* <DEDUP_REMOVED lines=18> */
.L_x_65385:
        /* <DEDUP_REMOVED lines=13> */
.L_x_65387:
[----:B------:R-:W-:Y:S05]  /*acc0*/  BSYNC.RECONVERGENT B2 ;  /* 0x0000000000027941 */ /* 0x000fea0003800200 */
.L_x_65386:
        /* <DEDUP_REMOVED lines=43> */
.L_x_65384:
[----:B------:R-:W-:Y:S05]  /*af80*/  BSYNC.RECONVERGENT B1 ;  /* 0x0000000000017941 */ /* 0x000fea0003800200 */
.L_x_65383:
        /* <DEDUP_REMOVED lines=10> */
.L_x_65367:
        /* <DEDUP_REMOVED lines=8> */
[----:B------:R0:W-:Y:S04]  /*b0b0*/  STG.E.128 desc[UR8][R164.64], R156 ;  /* 0x0000009ca4007986 */ /* 0x0001e8000c101d08 */
[----:B------:R-:W-:-:S02]  /*b0c0*/  IMAD.IADD R3, R0, 0x1, R161 ;  /* 0x0000000100037824 */ /* 0x000fc400078e02a1 */
        /* <DEDUP_REMOVED lines=23> */
.L_x_65391:
        /* <DEDUP_REMOVED lines=13> */
.L_x_65393:
[----:B------:R-:W-:Y:S05]  /*b310*/  BSYNC.RECONVERGENT B2 ;  /* 0x0000000000027941 */ /* 0x000fea0003800200 */
.L_x_65392:
        /* <DEDUP_REMOVED lines=43> */
.L_x_65390:
[----:B------:R-:W-:Y:S05]  /*b5d0*/  BSYNC.RECONVERGENT B1 ;  /* 0x0000000000017941 */ /* 0x000fea0003800200 */
.L_x_65389:
        /* <DEDUP_REMOVED lines=21> */
.L_x_65396:
        /* <DEDUP_REMOVED lines=13> */
.L_x_65398:
[----:B------:R-:W-:Y:S05]  /*b800*/  BSYNC.RECONVERGENT B2 ;  /* 0x0000000000027941 */ /* 0x000fea0003800200 */
.L_x_65397:
        /* <DEDUP_REMOVED lines=43> */
.L_x_65395:
[----:B------:R-:W-:Y:S05]  /*bac0*/  BSYNC.RECONVERGENT B1 ;  /* 0x0000000000017941 */ /* 0x000fea0003800200 */
.L_x_65394:
        /* <DEDUP_REMOVED lines=21> */
.L_x_65401:
        /* <DEDUP_REMOVED lines=13> */
.L_x_65403:
[----:B------:R-:W-:Y:S05]  /*bcf0*/  BSYNC.RECONVERGENT B2 ;  /* 0x0000000000027941 */ /* 0x000fea0003800200 */
.L_x_65402:
        /* <DEDUP_REMOVED lines=43> */
.L_x_65400:
[----:B------:R-:W-:Y:S05]  /*bfb0*/  BSYNC.RECONVERGENT B1 ;  /* 0x0000000000017941 */ /* 0x000fea0003800200 */
.L_x_65399:
        /* <DEDUP_REMOVED lines=21> */
.L_x_65406:
        /* <DEDUP_REMOVED lines=13> */
.L_x_65408:
[----:B------:R-:W-:Y:S05]  /*c1e0*/  BSYNC.RECONVERGENT B2 ;  /* 0x0000000000027941 */ /* 0x000fea0003800200 */
.L_x_65407:
        /* <DEDUP_REMOVED lines=43> */
.L_x_65405:
[----:B------:R-:W-:Y:S05]  /*c4a0*/  BSYNC.RECONVERGENT B1 ;  /* 0x0000000000017941 */ /* 0x000fea0003800200 */
.L_x_65404:
        /* <DEDUP_REMOVED lines=9> */
.L_x_65388:
        /* <DEDUP_REMOVED lines=16> */
.L_x_65412:
        /* <DEDUP_REMOVED lines=13> */
.L_x_65414:
[----:B------:R-:W-:Y:S05]  /*c710*/  BSYNC.RECONVERGENT B2 ;  /* 0x0000000000027941 */ /* 0x000fea0003800200 */
.L_x_65413:
        /* <DEDUP_REMOVED lines=43> */
.L_x_65411:
[----:B------:R-:W-:Y:S05]  /*c9d0*/  BSYNC.RECONVERGENT B1 ;  /* 0x0000000000017941 */ /* 0x000fea0003800200 */
.L_x_65410:
        /* <DEDUP_REMOVED lines=18> */
.L_x_65417:
        /* <DEDUP_REMOVED lines=13> */
.L_x_65419:
[----:B------:R-:W-:Y:S05]  /*cbd0*/  BSYNC.RECONVERGENT B2 ;  /* 0x0000000000027941 */ /* 0x000fea0003800200 */
.L_x_65418:
        /* <DEDUP_REMOVED lines=43> */
.L_x_65416:
[----:B------:R-:W-:Y:S05]  /*ce90*/  BSYNC.RECONVERGENT B1 ;  /* 0x0000000000017941 */ /* 0x000fea0003800200 */
.L_x_65415:
        /* <DEDUP_REMOVED lines=18> */
.L_x_65422:
        /* <DEDUP_REMOVED lines=13> */
.L_x_65424:
[----:B------:R-:W-:Y:S05]  /*d090*/  BSYNC.RECONVERGENT B2 ;  /* 0x0000000000027941 */ /* 0x000fea0003800200 */
.L_x_65423:
        /* <DEDUP_REMOVED lines=43> */
.L_x_65421:
[----:B------:R-:W-:Y:S05]  /*d350*/  BSYNC.RECONVERGENT B1 ;  /* 0x0000000000017941 */ /* 0x000fea0003800200 */
.L_x_65420:
        /* <DEDUP_REMOVED lines=18> */
.L_x_65427:
        /* <DEDUP_REMOVED lines=13> */
.L_x_65429:
[----:B------:R-:W-:Y:S05]  /*d550*/  BSYNC.RECONVERGENT B2 ;  /* 0x0000000000027941 */ /* 0x000fea0003800200 */
.L_x_65428:
        /* <DEDUP_REMOVED lines=43> */
.L_x_65426:
[----:B------:R-:W-:Y:S05]  /*d810*/  BSYNC.RECONVERGENT B1 ;  /* 0x0000000000017941 */ /* 0x000fea0003800200 */
.L_x_65425:
        /* <DEDUP_REMOVED lines=10> */
.L_x_65409:
[----:B------:R-:W-:Y:S02]  /*d8c0*/  SEL R2, RZ, 0x1000000, !P5 ;  /* 0x01000000ff027807 */ /* 0x000fe40006800000 */
[----:B------:R-:W-:Y:S02]  /*d8d0*/  SEL R3, RZ, 0x10000, !P4 ;  /* 0x00010000ff037807 */ /* 0x000fe40006000000 */
[----:B------:R-:W-:Y:S02]  /*d8e0*/  SEL R4, RZ, 0x100, !P3 ;  /* 0x00000100ff047807 */ /* 0x000fe40005800000 */
[----:B------:R-:W-:Y:S02]  /*d8f0*/  SEL R165, RZ, 0x1, !P2 ;  /* 0x00000001ffa57807 */ /* 0x000fe40005000000 */
[----:B------:R-:W-:Y:S01]  /*d900*/  IADD3 R164, PT, PT, R4, R2, R3 ;  /* 0x0000000204a47210 */ /* 0x000fe20007ffe003 */
[----:B------:R-:W-:Y:S02]  /*d910*/  VIADD R4, R9, 0xa0 ;  /* 0x000000a009047836 */ /* 0x000fe40000000000 */
[----:B------:R-:W-:-:S04]  /*d920*/  IMAD.WIDE.U32 R2, R5, 0x10, R230 ;  /* 0x0000001005027825 */ /* 0x000fc800078e00e6 */
[----:B------:R-:W-:Y:S01]  /*d930*/  IMAD.IADD R167, R164, 0x1, R165 ;  /* 0x00000001a4a77824 */ /* 0x000fe200078e02a5 */
[----:B------:R0:W-:Y:S01]  /*d940*/  STG.E.128 desc[UR8][R2.64], R160 ;  /* 0x000000a002007986 */ /* 0x0001e2000c101d08 */
[----:B------:R-:W-:-:S04]  /*d950*/  IMAD.WIDE.U32 R164, R5, 0x4, R228 ;  /* 0x0000000405a47825 */ /* 0x000fc800078e00e4 */
[----:B------:R-:W-:Y:S01]  /*d960*/  IMAD.WIDE.U32 R168, R4, 0x10, R208 ;  /* 0x0000001004a87825 */ /* 0x000fe200078e00d0 */
[----:B------:R0:W-:Y:S05]  /*d970*/  STG.E desc[UR8][R164.64], R167 ;  /* 0x000000a7a4007986 */ /* 0x0001ea000c101908 */
        /* <DEDUP_REMOVED lines=21> */
.L_x_65433:
        /* <DEDUP_REMOVED lines=13> */
.L_x_65435:
[----:B------:R-:W-:Y:S05]  /*dba0*/  BSYNC.RECONVERGENT B2 ;  /* 0x0000000000027941 */ /* 0x000fea0003800200 */
.L_x_65434:
        /* <DEDUP_REMOVED lines=43> */
.L_x_65432:
[----:B------:R-:W-:Y:S05]  /*de60*/  BSYNC.RECONVERGENT B1 ;  /* 0x0000000000017941 */ /* 0x000fea0003800200 */
.L_x_65431:
        /* <DEDUP_REMOVED lines=21> */
.L_x_65438:
        /* <DEDUP_REMOVED lines=13> */
.L_x_65440:
[----:B------:R-:W-:Y:S05]  /*e090*/  BSYNC.RECONVERGENT B2 ;  /* 0x0000000000027941 */ /* 0x000fea0003800200 */
.L_x_65439:
        /* <DEDUP_REMOVED lines=43> */
.L_x_65437:
[----:B------:R-:W-:Y:S05]  /*e350*/  BSYNC.RECONVERGENT B1 ;  /* 0x0000000000017941 */ /* 0x000fea0003800200 */
.L_x_65436:
        /* <DEDUP_REMOVED lines=21> */
.L_x_65443:
        /* <DEDUP_REMOVED lines=13> */
.L_x_65445:
[----:B------:R-:W-:Y:S05]  /*e580*/  BSYNC.RECONVERGENT B2 ;  /* 0x0000000000027941 */ /* 0x000fea0003800200 */
.L_x_65444:
        /* <DEDUP_REMOVED lines=43> */
.L_x_65442:
[----:B------:R-:W-:Y:S05]  /*e840*/  BSYNC.RECONVERGENT B1 ;  /* 0x0000000000017941 */ /* 0x000fea0003800200 */
.L_x_65441:
        /* <DEDUP_REMOVED lines=21> */
.L_x_65448:
        /* <DEDUP_REMOVED lines=13> */
.L_x_65450:
[----:B------:R-:W-:Y:S05]  /*ea70*/  BSYNC.RECONVERGENT B2 ;  /* 0x0000000000027941 */ /* 0x000fea0003800200 */
.L_x_65449:
        /* <DEDUP_REMOVED lines=43> */
.L_x_65447:
[----:B------:R-:W-:Y:S05]  /*ed30*/  BSYNC.RECONVERGENT B1 ;  /* 0x0000000000017941 */ /* 0x000fea0003800200 */
.L_x_65446:
        /* <DEDUP_REMOVED lines=9> */
.L_x_65430:
        /* <DEDUP_REMOVED lines=16> */
.L_x_65454:
        /* <DEDUP_REMOVED lines=13> */
.L_x_65456:
[----:B------:R-:W-:Y:S05]  /*efa0*/  BSYNC.RECONVERGENT B2 ;  /* 0x0000000000027941 */ /* 0x000fea0003800200 */
.L_x_65455:
        /* <DEDUP_REMOVED lines=41> */
[----:B------:R-:W-:Y:S02]  /*f240*/  LOP3.LUT R14, R2, UR31, R167, 0x96, !PT ;  /* 0x0000001f020e7c12 */ /* 0x000fe4000f8e96a7 */
[----:B------:R-:W-:-:S07]  /*f250*/  MOV R2, R166 ;  /* 0x000000a600027202 */ /* 0x000fce0000000f00 */
.L_x_65453:
[----:B------:R-:W-:Y:S05]  /*f260*/  BSYNC.RECONVERGENT B1 ;  /* 0x0000000000017941 */ /* 0x000fea0003800200 */
.L_x_65452:
[----:B------:R-:W-:Y:S01]  /*f270*/  ISETP.NE.AND P3, PT, R165, 0x1, PT ;  /* 0x00000001a500780c */ /* 0x000fe20003f65270 */
[----:B-----5:R-:W-:Y:S01]  /*f280*/  FMUL.FTZ R164, R168, R218 ;  /* 0x000000daa8a47220 */ /* 0x020fe20000410000 */
        /* <DEDUP_REMOVED lines=16> */
.L_x_65459:
        /* <DEDUP_REMOVED lines=13> */
.L_x_65461:
[----:B------:R-:W-:Y:S05]  /*f460*/  BSYNC.RECONVERGENT B2 ;  /* 0x0000000000027941 */ /* 0x000fea0003800200 */
.L_x_65460:
        /* <DEDUP_REMOVED lines=43> */
.L_x_65458:
[----:B------:R-:W-:Y:S05]  /*f720*/  BSYNC.RECONVERGENT B1 ;  /* 0x0000000000017941 */ /* 0x000fea0003800200 */
.L_x_65457:
        /* <DEDUP_REMOVED lines=18> */
.L_x_65464:
        /* <DEDUP_REMOVED lines=13> */
.L_x_65466:
[----:B------:R-:W-:Y:S05]  /*f920*/  BSYNC.RECONVERGENT B2 ;  /* 0x0000000000027941 */ /* 0x000fea0003800200 */
.L_x_65465:
        /* <DEDUP_REMOVED lines=43> */
.L_x_65463:
[----:B------:R-:W-:Y:S05]  /*fbe0*/  BSYNC.RECONVERGENT B1 ;  /* 0x0000000000017941 */ /* 0x000fea0003800200 */
.L_x_65462:
        /* <DEDUP_REMOVED lines=18> */
.L_x_65469:
        /* <DEDUP_REMOVED lines=13> */
.L_x_65471:
[----:B------:R-:W-:Y:S05]  /*fde0*/  BSYNC.RECONVERGENT B2 ;  /* 0x0000000000027941 */ /* 0x000fea0003800200 */
.L_x_65470:
        /* <DEDUP_REMOVED lines=43> */
.L_x_65468:
[----:B------:R-:W-:Y:S05]  /*100a0*/  BSYNC.RECONVERGENT B1 ;  /* 0x0000000000017941 */ /* 0x000fea0003800200 */
.L_x_65467:
        /* <DEDUP_REMOVED lines=10> */
.L_x_65451:
[----:B------:R-:W-:Y:S01]  /*10150*/  SEL R0, RZ, 0x1000000, !P5 ;  /* 0x01000000ff007807 */ /* 0x000fe20006800000 */
[C---:B------:R-:W-:Y:S01]  /*10160*/  IMAD.WIDE.U32 R172, R4.reuse, 0x10, R230 ;  /* 0x0000001004ac7825 */ /* 0x040fe200078e00e6 */
[----:B------:R-:W-:Y:S02]  /*10170*/  SEL R3, RZ, 0x10000, !P4 ;  /* 0x00010000ff037807 */ /* 0x000fe40006000000 */
[----:B------:R-:W-:Y:S01]  /*10180*/  SEL R168, RZ, 0x100, !P3 ;  /* 0x00000100ffa87807 */ /* 0x000fe20005800000 */
[----:B------:R-:W-:Y:S01]  /*10190*/  IMAD.WIDE.U32 R174, R4, 0x4, R228 ;  /* 0x0000000404ae7825 */ /* 0x000fe200078e00e4 */
[----:B------:R-:W-:Y:S01]  /*101a0*/  SEL R169, RZ, 0x1, !P2 ;  /* 0x00000001ffa97807 */ /* 0x000fe20005000000 */
[----:B------:R0:W-:Y:S01]  /*101b0*/  STG.E.128 desc[UR8][R172.64], R164 ;  /* 0x000000a4ac007986 */ /* 0x0001e2000c101d08 */
[----:B------:R-:W-:Y:S02]  /*101c0*/  IADD3 R0, PT, PT, R168, R0, R3 ;  /* 0x00000000a8007210 */ /* 0x000fe40007ffe003 */
[----:B------:R-:W-:-:S03]  /*101d0*/  IADD3 R3, PT, PT, R9, 0xc0, RZ ;  /* 0x000000c009037810 */ /* 0x000fc60007ffe0ff */
[----:B------:R-:W-:Y:S02]  /*101e0*/  IMAD.IADD R177, R0, 0x1, R169 ;  /* 0x0000000100b17824 */ /* 0x000fe400078e02a9 */
        /* <DEDUP_REMOVED lines=23> */
.L_x_65475:
        /* <DEDUP_REMOVED lines=13> */
.L_x_65477:
[----:B------:R-:W-:Y:S05]  /*10430*/  BSYNC.RECONVERGENT B2 ;  /* 0x0000000000027941 */ /* 0x000fea0003800200 */
.L_x_65476:
        /* <DEDUP_REMOVED lines=43> */
.L_x_65474:
[----:B------:R-:W-:Y:S05]  /*106f0*/  BSYNC.RECONVERGENT B1 ;  /* 0x0000000000017941 */ /* 0x000fea0003800200 */
.L_x_65473:
[----:B------:R-:W-:Y:S01]  /*10700*/  I2FP.F32.U32 R2, R177 ;  /* 0x000000b100027245 */ /* 0x000fe20000201000 */
[----:B-----5:R-:W-:Y:S01]  /*10710*/  FMUL.FTZ R168, R168, R218 ;  /* 0x000000daa8a87220 */ /* 0x020fe20000410000 */
        /* <DEDUP_REMOVED lines=19> */
.L_x_65480:
        /* <DEDUP_REMOVED lines=13> */
.L_x_65482:
[----:B------:R-:W-:Y:S05]  /*10920*/  BSYNC.RECONVERGENT B2 ;  /* 0x0000000000027941 */ /* 0x000fea0003800200 */
.L_x_65481:
        /* <DEDUP_REMOVED lines=43> */
.L_x_65479:
[----:B------:R-:W-:Y:S05]  /*10be0*/  BSYNC.RECONVERGENT B1 ;  /* 0x0000000000017941 */ /* 0x000fea0003800200 */
.L_x_65478:
        /* <DEDUP_REMOVED lines=21> */
.L_x_65485:
        /* <DEDUP_REMOVED lines=13> */
.L_x_65487:
[----:B------:R-:W-:Y:S05]  /*10e10*/  BSYNC.RECONVERGENT B2 ;  /* 0x0000000000027941 */ /* 0x000fea0003800200 */
.L_x_65486:
        /* <DEDUP_REMOVED lines=43> */
.L_x_65484:
[----:B------:R-:W-:Y:S05]  /*110d0*/  BSYNC.RECONVERGENT B1 ;  /* 0x0000000000017941 */ /* 0x000fea0003800200 */
.L_x_65483:
        /* <DEDUP_REMOVED lines=21> */
.L_x_65490:
        /* <DEDUP_REMOVED lines=13> */
.L_x_65492:
[----:B------:R-:W-:Y:S05]  /*11300*/  BSYNC.RECONVERGENT B2 ;  /* 0x0000000000027941 */ /* 0x000fea0003800200 */
.L_x_65491:
        /* <DEDUP_REMOVED lines=43> */
.L_x_65489:
[----:B------:R-:W-:Y:S05]  /*115c0*/  BSYNC.RECONVERGENT B1 ;  /* 0x0000000000017941 */ /* 0x000fea0003800200 */
.L_x_65488:
        /* <DEDUP_REMOVED lines=9> */
.L_x_65472:
        /* <DEDUP_REMOVED lines=16> */
.L_x_65496:
        /* <DEDUP_REMOVED lines=13> */
.L_x_65498:
[----:B------:R-:W-:Y:S05]  /*11830*/  BSYNC.RECONVERGENT B2 ;  /* 0x0000000000027941 */ /* 0x000fea0003800200 */
.L_x_65497:
        /* <DEDUP_REMOVED lines=43> */
.L_x_65495:
[----:B------:R-:W-:Y:S05]  /*11af0*/  BSYNC.RECONVERGENT B1 ;  /* 0x0000000000017941 */ /* 0x000fea0003800200 */
.L_x_65494:
        /* <DEDUP_REMOVED lines=18> */
.L_x_65501:
        /* <DEDUP_REMOVED lines=13> */
.L_x_65503:
[----:B------:R-:W-:Y:S05]  /*11cf0*/  BSYNC.RECONVERGENT B2 ;  /* 0x0000000000027941 */ /* 0x000fea0003800200 */
.L_x_65502:
        /* <DEDUP_REMOVED lines=43> */
.L_x_65500:
[----:B------:R-:W-:Y:S05]  /*11fb0*/  BSYNC.RECONVERGENT B1 ;  /* 0x0000000000017941 */ /* 0x000fea0003800200 */
.L_x_65499:
        /* <DEDUP_REMOVED lines=18> */
.L_x_65506:
        /* <DEDUP_REMOVED lines=13> */
.L_x_65508:
[----:B------:R-:W-:Y:S05]  /*121b0*/  BSYNC.RECONVERGENT B2 ;  /* 0x0000000000027941 */ /* 0x000fea0003800200 */
.L_x_65507:
        /* <DEDUP_REMOVED lines=43> */
.L_x_65505:
[----:B------:R-:W-:Y:S05]  /*12470*/  BSYNC.RECONVERGENT B1 ;  /* 0x0000000000017941 */ /* 0x000fea0003800200 */
.L_x_65504:
        /* <DEDUP_REMOVED lines=18> */
.L_x_65511:
        /* <DEDUP_REMOVED lines=13> */
.L_x_65513:
[----:B------:R-:W-:Y:S05]  /*12670*/  BSYNC.RECONVERGENT B2 ;  /* 0x0000000000027941 */ /* 0x000fea0003800200 */
.L_x_65512:
        /* <DEDUP_REMOVED lines=43> */
.L_x_65510:
[----:B------:R-:W-:Y:S05]  /*12930*/  BSYNC.RECONVERGENT B1 ;  /* 0x0000000000017941 */ /* 0x000fea0003800200 */
.L_x_65509:
        /* <DEDUP_REMOVED lines=10> */
.L_x_65493:
        /* <DEDUP_REMOVED lines=33> */
.L_x_65517:
        /* <DEDUP_REMOVED lines=13> */
.L_x_65519:
[----:B------:R-:W-:Y:S05]  /*12cc0*/  BSYNC.RECONVERGENT B2 ;  /* 0x0000000000027941 */ /* 0x000fea0003800200 */
.L_x_65518:
        /* <DEDUP_REMOVED lines=42> */
.L_x_65516:
[----:B------:R-:W-:Y:S05]  /*12f70*/  BSYNC.RECONVERGENT B1 ;  /* 0x0000000000017941 */ /* 0x000fea0003800200 */
.L_x_65515:
        /* <DEDUP_REMOVED lines=21> */
.L_x_65522:
        /* <DEDUP_REMOVED lines=13> */
.L_x_65524:
[----:B------:R-:W-:Y:S05]  /*131a0*/  BSYNC.RECONVERGENT B2 ;  /* 0x0000000000027941 */ /* 0x000fea0003800200 */
.L_x_65523:
        /* <DEDUP_REMOVED lines=43> */
.L_x_65521:
[----:B------:R-:W-:Y:S05]  /*13460*/  BSYNC.RECONVERGENT B1 ;  /* 0x0000000000017941 */ /* 0x000fea0003800200 */
.L_x_65520:
        /* <DEDUP_REMOVED lines=21> */
.L_x_65527:
        /* <DEDUP_REMOVED lines=13> */
.L_x_65529:
[----:B------:R-:W-:Y:S05]  /*13690*/  BSYNC.RECONVERGENT B2 ;  /* 0x0000000000027941 */ /* 0x000fea0003800200 */
.L_x_65528:
        /* <DEDUP_REMOVED lines=43> */
.L_x_65526:
[----:B------:R-:W-:Y:S05]  /*13950*/  BSYNC.RECONVERGENT B1 ;  /* 0x0000000000017941 */ /* 0x000fea0003800200 */
.L_x_65525:
        /* <DEDUP_REMOVED lines=21> */
.L_x_65532:
        /* <DEDUP_REMOVED lines=13> */
.L_x_65534:
[----:B------:R-:W-:Y:S05]  /*13b80*/  BSYNC.RECONVERGENT B2 ;  /* 0x0000000000027941 */ /* 0x000fea0003800200 */
.L_x_65533:
        /* <DEDUP_REMOVED lines=43> */
.L_x_65531:
[----:B------:R-:W-:Y:S05]  /*13e40*/  BSYNC.RECONVERGENT B1 ;  /* 0x0000000000017941 */ /* 0x000fea0003800200 */
.L_x_65530:
        /* <DEDUP_REMOVED lines=9> */
.L_x_65514:
        /* <DEDUP_REMOVED lines=16> */
.L_x_65538:
        /* <DEDUP_REMOVED lines=13> */
.L_x_65540:
[----:B------:R-:W-:Y:S05]  /*140b0*/  BSYNC.RECONVERGENT B2 ;  /* 0x0000000000027941 */ /* 0x000fea0003800200 */
.L_x_65539:
        /* <DEDUP_REMOVED lines=42> */
.L_x_65537:
[----:B------:R-:W-:Y:S05]  /*14360*/  BSYNC.RECONVERGENT B1 ;  /* 0x0000000000017941 */ /* 0x000fea0003800200 */
.L_x_65536:
        /* <DEDUP_REMOVED lines=18> */
.L_x_65543:
        /* <DEDUP_REMOVED lines=13> */
.L_x_65545:
[----:B------:R-:W-:Y:S05]  /*14560*/  BSYNC.RECONVERGENT B2 ;  /* 0x0000000000027941 */ /* 0x000fea0003800200 */
.L_x_65544:
        /* <DEDUP_REMOVED lines=43> */
.L_x_65542:
[----:B------:R-:W-:Y:S05]  /*14820*/  BSYNC.RECONVERGENT B1 ;  /* 0x0000000000017941 */ /* 0x000fea0003800200 */
.L_x_65541:
        /* <DEDUP_REMOVED lines=18> */
.L_x_65548:
        /* <DEDUP_REMOVED lines=13> */
.L_x_65550:
[----:B------:R-:W-:Y:S05]  /*14a20*/  BSYNC.RECONVERGENT B2 ;  /* 0x0000000000027941 */ /* 0x000fea0003800200 */
.L_x_65549:
        /* <DEDUP_REMOVED lines=43> */
.L_x_65547:
[----:B------:R-:W-:Y:S05]  /*14ce0*/  BSYNC.RECONVERGENT B1 ;  /* 0x0000000000017941 */ /* 0x000fea0003800200 */
.L_x_65546:
        /* <DEDUP_REMOVED lines=18> */
.L_x_65553:
        /* <DEDUP_REMOVED lines=13> */
.L_x_65555:
[----:B------:R-:W-:Y:S05]  /*14ee0*/  BSYNC.RECONVERGENT B2 ;  /* 0x0000000000027941 */ /* 0x000fea0003800200 */
.L_x_65554:
        /* <DEDUP_REMOVED lines=43> */
.L_x_65552:
[----:B------:R-:W-:Y:S05]  /*151a0*/  BSYNC.RECONVERGENT B1 ;  /* 0x0000000000017941 */ /* 0x000fea0003800200 */
.L_x_65551:
        /* <DEDUP_REMOVED lines=10> */
.L_x_65535:
        /* <DEDUP_REMOVED lines=33> */
.L_x_65559:
        /* <DEDUP_REMOVED lines=13> */
.L_x_65561:
[----:B------:R-:W-:Y:S05]  /*15530*/  BSYNC.RECONVERGENT B2 ;  /* 0x0000000000027941 */ /* 0x000fea0003800200 */
.L_x_65560:
        /* <DEDUP_REMOVED lines=43> */
.L_x_65558:
[----:B------:R-:W-:Y:S05]  /*157f0*/  BSYNC.RECONVERGENT B1 ;  /* 0x0000000000017941 */ /* 0x000fea0003800200 */
.L_x_65557:
[----:B------:R-:W-:Y:S01]  /*15800*/  I2FP.F32.U32 R184, R186 ;  /* 0x000000ba00b87245 */ /* 0x000fe20000201000 */
[----:B-----5:R-:W-:Y:S01]  /*15810*/  FMUL.FTZ R176, R176, R218 ;  /* 0x000000dab0b07220 */ /* 0x020fe20000410000 */
        /* <DEDUP_REMOVED lines=19> */
.L_x_65564:
        /* <DEDUP_REMOVED lines=13> */
.L_x_65566:
[----:B------:R-:W-:Y:S05]  /*15a20*/  BSYNC.RECONVERGENT B2 ;  /* 0x0000000000027941 */ /* 0x000fea0003800200 */
.L_x_65565:
        /* <DEDUP_REMOVED lines=43> */
.L_x_65563:
[----:B------:R-:W-:Y:S05]  /*15ce0*/  BSYNC.RECONVERGENT B1 ;  /* 0x0000000000017941 */ /* 0x000fea0003800200 */
.L_x_65562:
        /* <DEDUP_REMOVED lines=21> */
.L_x_65569:
        /* <DEDUP_REMOVED lines=13> */
.L_x_65571:
[----:B------:R-:W-:Y:S05]  /*15f10*/  BSYNC.RECONVERGENT B2 ;  /* 0x0000000000027941 */ /* 0x000fea0003800200 */
.L_x_65570:
        /* <DEDUP_REMOVED lines=43> */
.L_x_65568:
[----:B------:R-:W-:Y:S05]  /*161d0*/  BSYNC.RECONVERGENT B1 ;  /* 0x0000000000017941 */ /* 0x000fea0003800200 */
.L_x_65567:
        /* <DEDUP_REMOVED lines=21> */
.L_x_65574:
        /* <DEDUP_REMOVED lines=13> */
.L_x_65576:
[----:B------:R-:W-:Y:S05]  /*16400*/  BSYNC.RECONVERGENT B2 ;  /* 0x0000000000027941 */ /* 0x000fea0003800200 */
.L_x_65575:
        /* <DEDUP_REMOVED lines=43> */
.L_x_65573:
[----:B------:R-:W-:Y:S05]  /*166c0*/  BSYNC.RECONVERGENT B1 ;  /* 0x0000000000017941 */ /* 0x000fea0003800200 */
.L_x_65572:
        /* <DEDUP_REMOVED lines=9> */
.L_x_65556:
        /* <DEDUP_REMOVED lines=16> */
.L_x_65580:
        /* <DEDUP_REMOVED lines=13> */
.L_x_65582:
[----:B------:R-:W-:Y:S05]  /*16930*/  BSYNC.RECONVERGENT B2 ;  /* 0x0000000000027941 */ /* 0x000fea0003800200 */
.L_x_65581:
        /* <DEDUP_REMOVED lines=42> */
.L_x_65579:
[----:B------:R-:W-:Y:S05]  /*16be0*/  BSYNC.RECONVERGENT B1 ;  /* 0x0000000000017941 */ /* 0x000fea0003800200 */
.L_x_65578:
[----:B------:R-:W-:Y:S01]  /*16bf0*/  ISETP.NE.AND P3, PT, R182, 0x1, PT ;  /* 0x00000001b600780c */ /* 0x000fe20003f65270 */
[----:B-----5:R-:W-:Y:S01]  /*16c00*/  FMUL.FTZ R176, R176, R218 ;  /* 0x000000dab0b07220 */ /* 0x020fe20000410000 */
        /* <DEDUP_REMOVED lines=16> */
.L_x_65585:
        /* <DEDUP_REMOVED lines=13> */
.L_x_65587:
[----:B------:R-:W-:Y:S05]  /*16de0*/  BSYNC.RECONVERGENT B2 ;  /* 0x0000000000027941 */ /* 0x000fea0003800200 */
.L_x_65586:
        /* <DEDUP_REMOVED lines=43> */
.L_x_65584:
[----:B------:R-:W-:Y:S05]  /*170a0*/  BSYNC.RECONVERGENT B1 ;  /* 0x0000000000017941 */ /* 0x000fea0003800200 */
.L_x_65583:
        /* <DEDUP_REMOVED lines=18> */
.L_x_65590:
        /* <DEDUP_REMOVED lines=13> */
.L_x_65592:
[----:B------:R-:W-:Y:S05]  /*172a0*/  BSYNC.RECONVERGENT B2 ;  /* 0x0000000000027941 */ /* 0x000fea0003800200 */
.L_x_65591:
        /* <DEDUP_REMOVED lines=43> */
.L_x_65589:
[----:B------:R-:W-:Y:S05]  /*17560*/  BSYNC.RECONVERGENT B1 ;  /* 0x0000000000017941 */ /* 0x000fea0003800200 */
.L_x_65588:
        /* <DEDUP_REMOVED lines=18> */
.L_x_65595:
        /* <DEDUP_REMOVED lines=13> */
.L_x_65597:
[----:B------:R-:W-:Y:S05]  /*17760*/  BSYNC.RECONVERGENT B2 ;  /* 0x0000000000027941 */ /* 0x000fea0003800200 */
.L_x_65596:
        /* <DEDUP_REMOVED lines=43> */
.L_x_65594:
[----:B------:R-:W-:Y:S05]  /*17a20*/  BSYNC.RECONVERGENT B1 ;  /* 0x0000000000017941 */ /* 0x000fea0003800200 */
.L_x_65593:
        /* <DEDUP_REMOVED lines=10> */
.L_x_65577:
        /* <DEDUP_REMOVED lines=8> */
[----:B------:R0:W-:Y:S03]  /*17b50*/  STG.E.128 desc[UR8][R184.64], R176 ;  /* 0x000000b0b8007986 */ /* 0x0001e6000c101d08 */
[----:B------:R-:W-:Y:S01]  /*17b60*/  IADD3 R189, PT, PT, R180, R183, RZ ;  /* 0x000000b7b4bd7210 */ /* 0x000fe20007ffe0ff */
[----:B------:R-:W-:-:S04]  /*17b70*/  IMAD.WIDE.U32 R180, R219, 0x10, R208 ;  /* 0x00000010dbb47825 */ /* 0x000fc800078e00d0 */
        /* <DEDUP_REMOVED lines=22> */
.L_x_65601:
        /* <DEDUP_REMOVED lines=13> */
.L_x_65603:
[----:B------:R-:W-:Y:S05]  /*17db0*/  BSYNC.RECONVERGENT B2 ;  /* 0x0000000000027941 */ /* 0x000fea0003800200 */
.L_x_65602:
        /* <DEDUP_REMOVED lines=43> */
.L_x_65600:
[----:B------:R-:W-:Y:S05]  /*18070*/  BSYNC.RECONVERGENT B1 ;  /* 0x0000000000017941 */ /* 0x000fea0003800200 */
.L_x_65599:
[----:B------:R-:W-:Y:S01]  /*18080*/  I2FP.F32.U32 R188, R190 ;  /* 0x000000be00bc7245 */ /* 0x000fe20000201000 */
[----:B-----5:R-:W-:Y:S01]  /*18090*/  FMUL.FTZ R180, R180, R218 ;  /* 0x000000dab4b47220 */ /* 0x020fe20000410000 */
        /* <DEDUP_REMOVED lines=19> */
.L_x_65606:
        /* <DEDUP_REMOVED lines=13> */
.L_x_65608:
[----:B------:R-:W-:Y:S05]  /*182a0*/  BSYNC.RECONVERGENT B2 ;  /* 0x0000000000027941 */ /* 0x000fea0003800200 */
.L_x_65607:
        /* <DEDUP_REMOVED lines=43> */
.L_x_65605:
[----:B------:R-:W-:Y:S05]  /*18560*/  BSYNC.RECONVERGENT B1 ;  /* 0x0000000000017941 */ /* 0x000fea0003800200 */
.L_x_65604:
        /* <DEDUP_REMOVED lines=21> */
.L_x_65611:
        /* <DEDUP_REMOVED lines=13> */
.L_x_65613:
[----:B------:R-:W-:Y:S05]  /*18790*/  BSYNC.RECONVERGENT B2 ;  /* 0x0000000000027941 */ /* 0x000fea0003800200 */
.L_x_65612:
        /* <DEDUP_REMOVED lines=43> */
.L_x_65610:
[----:B------:R-:W-:Y:S05]  /*18a50*/  BSYNC.RECONVERGENT B1 ;  /* 0x0000000000017941 */ /* 0x000fea0003800200 */
.L_x_65609:
        /* <DEDUP_REMOVED lines=21> */
.L_x_65616:
        /* <DEDUP_REMOVED lines=13> */
.L_x_65618:
[----:B------:R-:W-:Y:S05]  /*18c80*/  BSYNC.RECONVERGENT B2 ;  /* 0x0000000000027941 */ /* 0x000fea0003800200 */
.L_x_65617:
        /* <DEDUP_REMOVED lines=43> */
.L_x_65615:
[----:B------:R-:W-:Y:S05]  /*18f40*/  BSYNC.RECONVERGENT B1 ;  /* 0x0000000000017941 */ /* 0x000fea0003800200 */
.L_x_65614:
        /* <DEDUP_REMOVED lines=9> */
.L_x_65598:
        /* <DEDUP_REMOVED lines=16> */
.L_x_65622:
        /* <DEDUP_REMOVED lines=13> */
.L_x_65624:
[----:B------:R-:W-:Y:S05]  /*191b0*/  BSYNC.RECONVERGENT B2 ;  /* 0x0000000000027941 */ /* 0x000fea0003800200 */
.L_x_65623:
        /* <DEDUP_REMOVED lines=42> */
.L_x_65621:
[----:B------:R-:W-:Y:S05]  /*19460*/  BSYNC.RECONVERGENT B1 ;  /* 0x0000000000017941 */ /* 0x000fea0003800200 */
.L_x_65620:
        /* <DEDUP_REMOVED lines=18> */
.L_x_65627:
        /* <DEDUP_REMOVED lines=13> */
.L_x_65629:
[----:B------:R-:W-:Y:S05]  /*19660*/  BSYNC.RECONVERGENT B2 ;  /* 0x0000000000027941 */ /* 0x000fea0003800200 */
.L_x_65628:
        /* <DEDUP_REMOVED lines=43> */
.L_x_65626:
[----:B------:R-:W-:Y:S05]  /*19920*/  BSYNC.RECONVERGENT B1 ;  /* 0x0000000000017941 */ /* 0x000fea0003800200 */
.L_x_65625:
        /* <DEDUP_REMOVED lines=18> */
.L_x_65632:
        /* <DEDUP_REMOVED lines=13> */
.L_x_65634:
[----:B------:R-:W-:Y:S05]  /*19b20*/  BSYNC.RECONVERGENT B2 ;  /* 0x0000000000027941 */ /* 0x000fea0003800200 */
.L_x_65633:
        /* <DEDUP_REMOVED lines=43> */
.L_x_65631:
[----:B------:R-:W-:Y:S05]  /*19de0*/  BSYNC.RECONVERGENT B1 ;  /* 0x0000000000017941 */ /* 0x000fea0003800200 */
.L_x_65630:
        /* <DEDUP_REMOVED lines=18> */
.L_x_65637:
        /* <DEDUP_REMOVED lines=13> */
.L_x_65639:
[----:B------:R-:W-:Y:S05]  /*19fe0*/  BSYNC.RECONVERGENT B2 ;  /* 0x0000000000027941 */ /* 0x000fea0003800200 */
.L_x_65638:
        /* <DEDUP_REMOVED lines=43> */
.L_x_65636:
[----:B------:R-:W-:Y:S05]  /*1a2a0*/  BSYNC.RECONVERGENT B1 ;  /* 0x0000000000017941 */ /* 0x000fea0003800200 */
.L_x_65635:
        /* <DEDUP_REMOVED lines=10> */
.L_x_65619:
        /* <DEDUP_REMOVED lines=33> */
.L_x_65643:
        /* <DEDUP_REMOVED lines=13> */
.L_x_65645:
[----:B------:R-:W-:Y:S05]  /*1a630*/  BSYNC.RECONVERGENT B2 ;  /* 0x0000000000027941 */ /* 0x000fea0003800200 */
.L_x_65644:
        /* <DEDUP_REMOVED lines=43> */
.L_x_65642:
[----:B------:R-:W-:Y:S05]  /*1a8f0*/  BSYNC.RECONVERGENT B1 ;  /* 0x0000000000017941 */ /* 0x000fea0003800200 */
.L_x_65641:
        /* <DEDUP_REMOVED lines=21> */
.L_x_65648:
        /* <DEDUP_REMOVED lines=13> */
.L_x_65650:
[----:B------:R-:W-:Y:S05]  /*1ab20*/  BSYNC.RECONVERGENT B2 ;  /* 0x0000000000027941 */ /* 0x000fea0003800200 */
.L_x_65649:
        /* <DEDUP_REMOVED lines=43> */
.L_x_65647:
[----:B------:R-:W-:Y:S05]  /*1ade0*/  BSYNC.RECONVERGENT B1 ;  /* 0x0000000000017941 */ /* 0x000fea0003800200 */
.L_x_65646:
        /* <DEDUP_REMOVED lines=21> */
.L_x_65653:
        /* <DEDUP_REMOVED lines=13> */
.L_x_65655:
[----:B------:R-:W-:Y:S05]  /*1b010*/  BSYNC.RECONVERGENT B2 ;  /* 0x0000000000027941 */ /* 0x000fea0003800200 */
.L_x_65654:
        /* <DEDUP_REMOVED lines=43> */
.L_x_65652:
[----:B------:R-:W-:Y:S05]  /*1b2d0*/  BSYNC.RECONVERGENT B1 ;  /* 0x0000000000017941 */ /* 0x000fea0003800200 */
.L_x_65651:
        /* <DEDUP_REMOVED lines=21> */
.L_x_65658:
        /* <DEDUP_REMOVED lines=13> */
.L_x_65660:
[----:B------:R-:W-:Y:S05]  /*1b500*/  BSYNC.RECONVERGENT B2 ;  /* 0x0000000000027941 */ /* 0x000fea0003800200 */
.L_x_65659:
        /* <DEDUP_REMOVED lines=43> */
.L_x_65657:
[----:B------:R-:W-:Y:S05]  /*1b7c0*/  BSYNC.RECONVERGENT B1 ;  /* 0x0000000000017941 */ /* 0x000fea0003800200 */
.L_x_65656:
        /* <DEDUP_REMOVED lines=9> */
.L_x_65640:
        /* <DEDUP_REMOVED lines=16> */
.L_x_65664:
        /* <DEDUP_REMOVED lines=13> */
.L_x_65666:
[----:B------:R-:W-:Y:S05]  /*1ba30*/  BSYNC.RECONVERGENT B2 ;  /* 0x0000000000027941 */ /* 0x000fea0003800200 */
.L_x_65665:
        /* <DEDUP_REMOVED lines=42> */
.L_x_65663:
[----:B------:R-:W-:Y:S05]  /*1bce0*/  BSYNC.RECONVERGENT B1 ;  /* 0x0000000000017941 */ /* 0x000fea0003800200 */
.L_x_65662:
        /* <DEDUP_REMOVED lines=18> */
.L_x_65669:
        /* <DEDUP_REMOVED lines=13> */
.L_x_65671:
[----:B------:R-:W-:Y:S05]  /*1bee0*/  BSYNC.RECONVERGENT B2 ;  /* 0x0000000000027941 */ /* 0x000fea0003800200 */
.L_x_65670:
        /* <DEDUP_REMOVED lines=43> */
.L_x_65668:
[----:B------:R-:W-:Y:S05]  /*1c1a0*/  BSYNC.RECONVERGENT B1 ;  /* 0x0000000000017941 */ /* 0x000fea0003800200 */
.L_x_65667:
        /* <DEDUP_REMOVED lines=18> */
.L_x_65674:
        /* <DEDUP_REMOVED lines=13> */
.L_x_65676:
[----:B------:R-:W-:Y:S05]  /*1c3a0*/  BSYNC.RECONVERGENT B2 ;  /* 0x0000000000027941 */ /* 0x000fea0003800200 */
.L_x_65675:
        /* <DEDUP_REMOVED lines=43> */
.L_x_65673:
[----:B------:R-:W-:Y:S05]  /*1c660*/  BSYNC.RECONVERGENT B1 ;  /* 0x0000000000017941 */ /* 0x000fea0003800200 */
.L_x_65672:
        /* <DEDUP_REMOVED lines=18> */
.L_x_65679:
        /* <DEDUP_REMOVED lines=13> */
.L_x_65681:
[----:B------:R-:W-:Y:S05]  /*1c860*/  BSYNC.RECONVERGENT B2 ;  /* 0x0000000000027941 */ /* 0x000fea0003800200 */
.L_x_65680:
        /* <DEDUP_REMOVED lines=43> */
.L_x_65678:
[----:B------:R-:W-:Y:S05]  /*1cb20*/  BSYNC.RECONVERGENT B1 ;  /* 0x0000000000017941 */ /* 0x000fea0003800200 */
.L_x_65677:
        /* <DEDUP_REMOVED lines=10> */
.L_x_65661:
        /* <DEDUP_REMOVED lines=33> */
.L_x_65685:
        /* <DEDUP_REMOVED lines=13> */
.L_x_65687:
[----:B------:R-:W-:Y:S05]  /*1ceb0*/  BSYNC.RECONVERGENT B2 ;  /* 0x0000000000027941 */ /* 0x000fea0003800200 */
.L_x_65686:
        /* <DEDUP_REMOVED lines=43> */
.L_x_65684:
[----:B------:R-:W-:Y:S05]  /*1d170*/  BSYNC.RECONVERGENT B1 ;  /* 0x0000000000017941 */ /* 0x000fea0003800200 */
.L_x_65683:
        /* <DEDUP_REMOVED lines=21> */
.L_x_65690:
        /* <DEDUP_REMOVED lines=13> */
.L_x_65692:
[----:B------:R-:W-:Y:S05]  /*1d3a0*/  BSYNC.RECONVERGENT B2 ;  /* 0x0000000000027941 */ /* 0x000fea0003800200 */
.L_x_65691:
        /* <DEDUP_REMOVED lines=43> */
.L_x_65689:
[----:B------:R-:W-:Y:S05]  /*1d660*/  BSYNC.RECONVERGENT B1 ;  /* 0x0000000000017941 */ /* 0x000fea0003800200 */
.L_x_65688:
        /* <DEDUP_REMOVED lines=21> */
.L_x_65695:
        /* <DEDUP_REMOVED lines=13> */
.L_x_65697:
[----:B------:R-:W-:Y:S05]  /*1d890*/  BSYNC.RECONVERGENT B2 ;  /* 0x0000000000027941 */ /* 0x000fea0003800200 */
.L_x_65696:
        /* <DEDUP_REMOVED lines=43> */
.L_x_65694:
[----:B------:R-:W-:Y:S05]  /*1db50*/  BSYNC.RECONVERGENT B1 ;  /* 0x0000000000017941 */ /* 0x000fea0003800200 */
.L_x_65693:
        /* <DEDUP_REMOVED lines=21> */
.L_x_65700:
        /* <DEDUP_REMOVED lines=13> */
.L_x_65702:
[----:B------:R-:W-:Y:S05]  /*1dd80*/  BSYNC.RECONVERGENT B2 ;  /* 0x0000000000027941 */ /* 0x000fea0003800200 */
.L_x_65701:
        /* <DEDUP_REMOVED lines=43> */
.L_x_65699:
[----:B------:R-:W-:Y:S05]  /*1e040*/  BSYNC.RECONVERGENT B1 ;  /* 0x0000000000017941 */ /* 0x000fea0003800200 */
.L_x_65698:
        /* <DEDUP_REMOVED lines=9> */
.L_x_65682:
        /* <DEDUP_REMOVED lines=16> */
.L_x_65706:
        /* <DEDUP_REMOVED lines=13> */
.L_x_65708:
[----:B------:R-:W-:Y:S05]  /*1e2b0*/  BSYNC.RECONVERGENT B2 ;  /* 0x0000000000027941 */ /* 0x000fea0003800200 */
.L_x_65707:
        /* <DEDUP_REMOVED lines=42> */
.L_x_65705:
[----:B------:R-:W-:Y:S05]  /*1e560*/  BSYNC.RECONVERGENT B1 ;  /* 0x0000000000017941 */ /* 0x000fea0003800200 */
.L_x_65704:
        /* <DEDUP_REMOVED lines=18> */
.L_x_65711:
        /* <DEDUP_REMOVED lines=13> */
.L_x_65713:
[----:B------:R-:W-:Y:S05]  /*1e760*/  BSYNC.RECONVERGENT B2 ;  /* 0x0000000000027941 */ /* 0x000fea0003800200 */
.L_x_65712:
        /* <DEDUP_REMOVED lines=43> */
.L_x_65710:
[----:B------:R-:W-:Y:S05]  /*1ea20*/  BSYNC.RECONVERGENT B1 ;  /* 0x0000000000017941 */ /* 0x000fea0003800200 */
.L_x_65709:
        /* <DEDUP_REMOVED lines=18> */
.L_x_65716:
        /* <DEDUP_REMOVED lines=13> */
.L_x_65718:
[----:B------:R-:W-:Y:S05]  /*1ec20*/  BSYNC.RECONVERGENT B2 ;  /* 0x0000000000027941 */ /* 0x000fea0003800200 */
.L_x_65717:
        /* <DEDUP_REMOVED lines=43> */
.L_x_65715:
[----:B------:R-:W-:Y:S05]  /*1eee0*/  BSYNC.RECONVERGENT B1 ;  /* 0x0000000000017941 */ /* 0x000fea0003800200 */
.L_x_65714:
        /* <DEDUP_REMOVED lines=18> */
.L_x_65721:
        /* <DEDUP_REMOVED lines=13> */
.L_x_65723:
[----:B------:R-:W-:Y:S05]  /*1f0e0*/  BSYNC.RECONVERGENT B2 ;  /* 0x0000000000027941 */ /* 0x000fea0003800200 */
.L_x_65722:
        /* <DEDUP_REMOVED lines=43> */
.L_x_65720:
[----:B------:R-:W-:Y:S05]  /*1f3a0*/  BSYNC.RECONVERGENT B1 ;  /* 0x0000000000017941 */ /* 0x000fea0003800200 */
.L_x_65719:
        /* <DEDUP_REMOVED lines=10> */
.L_x_65703:
        /* <DEDUP_REMOVED lines=33> */
.L_x_65727:
        /* <DEDUP_REMOVED lines=13> */
.L_x_65729:
[----:B------:R-:W-:Y:S05]  /*1f730*/  BSYNC.RECONVERGENT B2 ;  /* 0x0000000000027941 */ /* 0x000fea0003800200 */
.L_x_65728:
        /* <DEDUP_REMOVED lines=42> */
.L_x_65726:
[----:B------:R-:W-:Y:S05]  /*1f9e0*/  BSYNC.RECONVERGENT B1 ;  /* 0x0000000000017941 */ /* 0x000fea0003800200 */
.L_x_65725:
        /* <DEDUP_REMOVED lines=21> */
.L_x_65732:
        /* <DEDUP_REMOVED lines=13> */
.L_x_65734:
[----:B------:R-:W-:Y:S05]  /*1fc10*/  BSYNC.RECONVERGENT B2 ;  /* 0x0000000000027941 */ /* 0x000fea0003800200 */
.L_x_65733:
        /* <DEDUP_REMOVED lines=43> */
.L_x_65731:
[----:B------:R-:W-:Y:S05]  /*1fed0*/  BSYNC.RECONVERGENT B1 ;  /* 0x0000000000017941 */ /* 0x000fea0003800200 */
.L_x_65730:
        /* <DEDUP_REMOVED lines=21> */
.L_x_65737:
        /* <DEDUP_REMOVED lines=13> */
.L_x_65739:
[----:B------:R-:W-:Y:S05]  /*20100*/  BSYNC.RECONVERGENT B2 ;  /* 0x0000000000027941 */ /* 0x000fea0003800200 */
.L_x_65738:
        /* <DEDUP_REMOVED lines=43> */
.L_x_65736:
[----:B------:R-:W-:Y:S05]  /*203c0*/  BSYNC.RECONVERGENT B1 ;  /* 0x0000000000017941 */ /* 0x000fea0003800200 */
.L_x_65735:
        /* <DEDUP_REMOVED lines=21> */
.L_x_65742:
        /* <DEDUP_REMOVED lines=13> */
.L_x_65744:
[----:B------:R-:W-:Y:S05]  /*205f0*/  BSYNC.RECONVERGENT B2 ;  /* 0x0000000000027941 */ /* 0x000fea0003800200 */
.L_x_65743:
        /* <DEDUP_REMOVED lines=43> */
.L_x_65741:
[----:B------:R-:W-:Y:S05]  /*208b0*/  BSYNC.RECONVERGENT B1 ;  /* 0x0000000000017941 */ /* 0x000fea0003800200 */
.L_x_65740:
        /* <DEDUP_REMOVED lines=9> */
.L_x_65724:
        /* <DEDUP_REMOVED lines=16> */
.L_x_65748:
        /* <DEDUP_REMOVED lines=13> */
.L_x_65750:
[----:B------:R-:W-:Y:S05]  /*20b20*/  BSYNC.RECONVERGENT B2 ;  /* 0x0000000000027941 */ /* 0x000fea0003800200 */
.L_x_65749:
        /* <DEDUP_REMOVED lines=42> */
.L_x_65747:
[----:B------:R-:W-:Y:S05]  /*20dd0*/  BSYNC.RECONVERGENT B1 ;  /* 0x0000000000017941 */ /* 0x000fea0003800200 */
.L_x_65746:
        /* <DEDUP_REMOVED lines=18> */
.L_x_65753:
        /* <DEDUP_REMOVED lines=13> */
.L_x_65755:
[----:B------:R-:W-:Y:S05]  /*20fd0*/  BSYNC.RECONVERGENT B2 ;  /* 0x0000000000027941 */ /* 0x000fea0003800200 */
.L_x_65754:
        /* <DEDUP_REMOVED lines=43> */
.L_x_65752:
[----:B------:R-:W-:Y:S05]  /*21290*/  BSYNC.RECONVERGENT B1 ;  /* 0x0000000000017941 */ /* 0x000fea0003800200 */
.L_x_65751:
        /* <DEDUP_REMOVED lines=18> */
.L_x_65758:
        /* <DEDUP_REMOVED lines=13> */
.L_x_65760:
[----:B------:R-:W-:Y:S05]  /*21490*/  BSYNC.RECONVERGENT B2 ;  /* 0x0000000000027941 */ /* 0x000fea0003800200 */
.L_x_65759:
        /* <DEDUP_REMOVED lines=43> */
.L_x_65757:
[----:B------:R-:W-:Y:S05]  /*21750*/  BSYNC.RECONVERGENT B1 ;  /* 0x0000000000017941 */ /* 0x000fea0003800200 */
.L_x_65756:
        /* <DEDUP_REMOVED lines=18> */
.L_x_65763:
        /* <DEDUP_REMOVED lines=13> */
.L_x_65765:
[----:B------:R-:W-:Y:S05]  /*21950*/  BSYNC.RECONVERGENT B2 ;  /* 0x0000000000027941 */ /* 0x000fea0003800200 */
.L_x_65764:
        /* <DEDUP_REMOVED lines=43> */
.L_x_65762:
[----:B------:R-:W-:Y:S05]  /*21c10*/  BSYNC.RECONVERGENT B1 ;  /* 0x0000000000017941 */ /* 0x000fea0003800200 */
.L_x_65761:
        /* <DEDUP_REMOVED lines=10> */
.L_x_65745:
        /* <DEDUP_REMOVED lines=33> */
.L_x_65769:
        /* <DEDUP_REMOVED lines=13> */
.L_x_65771:
[----:B------:R-:W-:Y:S05]  /*21fa0*/  BSYNC.RECONVERGENT B2 ;  /* 0x0000000000027941 */ /* 0x000fea0003800200 */
.L_x_65770:
        /* <DEDUP_REMOVED lines=43> */
.L_x_65768:
[----:B------:R-:W-:Y:S05]  /*22260*/  BSYNC.RECONVERGENT B1 ;  /* 0x0000000000017941 */ /* 0x000fea0003800200 */
.L_x_65767:
        /* <DEDUP_REMOVED lines=21> */
.L_x_65774:
        /* <DEDUP_REMOVED lines=13> */
.L_x_65776:
[----:B------:R-:W-:Y:S05]  /*22490*/  BSYNC.RECONVERGENT B2 ;  /* 0x0000000000027941 */ /* 0x000fea0003800200 */
.L_x_65775:
        /* <DEDUP_REMOVED lines=43> */
.L_x_65773:
[----:B------:R-:W-:Y:S05]  /*22750*/  BSYNC.RECONVERGENT B1 ;  /* 0x0000000000017941 */ /* 0x000fea0003800200 */
.L_x_65772:
[----:B------:R-:W-:Y:S01]  /*22760*/  I2FP.F32.U32 R200, R200 ;  /* 0x000000c800c87245 */ /* 0x000fe20000201000 */
[----:B------:R-:W-:Y:S01]  /*22770*/  FMUL.FTZ R204, R197, R218 ;  /* 0x000000dac5cc7220 */ /* 0x000fe20000410000 */
        /* <DEDUP_REMOVED lines=19> */
.L_x_65779:
        /* <DEDUP_REMOVED lines=13> */
.L_x_65781:
[----:B------:R-:W-:Y:S05]  /*22980*/  BSYNC.RECONVERGENT B2 ;  /* 0x0000000000027941 */ /* 0x000fea0003800200 */
.L_x_65780:
        /* <DEDUP_REMOVED lines=43> */
.L_x_65778:
[----:B------:R-:W-:Y:S05]  /*22c40*/  BSYNC.RECONVERGENT B1 ;  /* 0x0000000000017941 */ /* 0x000fea0003800200 */
.L_x_65777:
        /* <DEDUP_REMOVED lines=21> */
.L_x_65784:
        /* <DEDUP_REMOVED lines=13> */
.L_x_65786:
[----:B------:R-:W-:Y:S05]  /*22e70*/  BSYNC.RECONVERGENT B2 ;  /* 0x0000000000027941 */ /* 0x000fea0003800200 */
.L_x_65785:
        /* <DEDUP_REMOVED lines=43> */
.L_x_65783:
[----:B------:R-:W-:Y:S05]  /*23130*/  BSYNC.RECONVERGENT B1 ;  /* 0x0000000000017941 */ /* 0x000fea0003800200 */
.L_x_65782:
        /* <DEDUP_REMOVED lines=9> */
.L_x_65766:
        /* <DEDUP_REMOVED lines=16> */
.L_x_65790:
        /* <DEDUP_REMOVED lines=13> */
.L_x_65792:
[----:B------:R-:W-:Y:S05]  /*233a0*/  BSYNC.RECONVERGENT B2 ;  /* 0x0000000000027941 */ /* 0x000fea0003800200 */
.L_x_65791:
        /* <DEDUP_REMOVED lines=43> */
.L_x_65789:
[----:B------:R-:W-:Y:S05]  /*23660*/  BSYNC.RECONVERGENT B1 ;  /* 0x0000000000017941 */ /* 0x000fea0003800200 */
.L_x_65788:
[----:B------:R-:W-:Y:S01]  /*23670*/  ISETP.NE.AND P3, PT, R202, 0x1, PT ;  /* 0x00000001ca00780c */ /* 0x000fe20003f65270 */
[----:B-----5:R-:W-:Y:S01]  /*23680*/  FMUL.FTZ R196, R196, R218 ;  /* 0x000000dac4c47220 */ /* 0x020fe20000410000 */
        /* <DEDUP_REMOVED lines=16> */
.L_x_65795:
        /* <DEDUP_REMOVED lines=13> */
.L_x_65797:
[----:B------:R-:W-:Y:S05]  /*23860*/  BSYNC.RECONVERGENT B2 ;  /* 0x0000000000027941 */ /* 0x000fea0003800200 */
.L_x_65796:
        /* <DEDUP_REMOVED lines=43> */
.L_x_65794:
[----:B------:R-:W-:Y:S05]  /*23b20*/  BSYNC.RECONVERGENT B1 ;  /* 0x0000000000017941 */ /* 0x000fea0003800200 */
.L_x_65793:
[----:B------:R-:W-:Y:S01]  /*23b30*/  ISETP.NE.AND P4, PT, R203, 0x1, PT ;  /* 0x00000001cb00780c */ /* 0x000fe20003f85270 */
[----:B------:R-:W-:Y:S01]  /*23b40*/  BSSY.RECONVERGENT B1, `(.L_x_65798) ;  /* 0x000004a000017945 */ /* 0x000fe20003800200 */
[----:B------:R-:W-:Y:S01]  /*23b50*/  I2FP.F32.U32 R200, R201 ;  /* 0x000000c900c87245 */ /* 0x000fe20000201000 */
[----:B------:R-:W-:-:S04]  /*23b60*/  HFMA2 R202, -RZ, RZ, 0, 1.1920928955078125e-07 ;  /* 0x00000002ffca7431 */ /* 0x000fc800000001ff */
        /* <DEDUP_REMOVED lines=14> */
.L_x_65800:
        /* <DEDUP_REMOVED lines=13> */
.L_x_65802:
[----:B------:R-:W-:Y:S05]  /*23d20*/  BSYNC.RECONVERGENT B2 ;  /* 0x0000000000027941 */ /* 0x000fea0003800200 */
.L_x_65801:
        /* <DEDUP_REMOVED lines=43> */
.L_x_65799:
[----:B------:R-:W-:Y:S05]  /*23fe0*/  BSYNC.RECONVERGENT B1 ;  /* 0x0000000000017941 */ /* 0x000fea0003800200 */
.L_x_65798:
        /* <DEDUP_REMOVED lines=18> */
.L_x_65805:
        /* <DEDUP_REMOVED lines=13> */
.L_x_65807:
[----:B------:R-:W-:Y:S05]  /*241e0*/  BSYNC.RECONVERGENT B2 ;  /* 0x0000000000027941 */ /* 0x000fea0003800200 */
.L_x_65806:
        /* <DEDUP_REMOVED lines=43> */
.L_x_65804:
[----:B------:R-:W-:Y:S05]  /*244a0*/  BSYNC.RECONVERGENT B1 ;  /* 0x0000000000017941 */ /* 0x000fea0003800200 */
.L_x_65803:
        /* <DEDUP_REMOVED lines=10> */
.L_x_65787:
        /* <DEDUP_REMOVED lines=33> */
.L_x_65811:
        /* <DEDUP_REMOVED lines=13> */
.L_x_65813:
[----:B------:R-:W-:Y:S05]  /*24830*/  BSYNC.RECONVERGENT B2 ;  /* 0x0000000000027941 */ /* 0x000fea0003800200 */
.L_x_65812:
        /* <DEDUP_REMOVED lines=43> */
.L_x_65810:
[----:B------:R-:W-:Y:S05]  /*24af0*/  BSYNC.RECONVERGENT B1 ;  /* 0x0000000000017941 */ /* 0x000fea0003800200 */
.L_x_65809:
        /* <DEDUP_REMOVED lines=21> */
.L_x_65816:
        /* <DEDUP_REMOVED lines=13> */
.L_x_65818:
[----:B------:R-:W-:Y:S05]  /*24d20*/  BSYNC.RECONVERGENT B2 ;  /* 0x0000000000027941 */ /* 0x000fea0003800200 */
.L_x_65817:
        /* <DEDUP_REMOVED lines=43> */
.L_x_65815:
[----:B------:R-:W-:Y:S05]  /*24fe0*/  BSYNC.RECONVERGENT B1 ;  /* 0x0000000000017941 */ /* 0x000fea0003800200 */
.L_x_65814:
        /* <DEDUP_REMOVED lines=21> */
.L_x_65821:
        /* <DEDUP_REMOVED lines=13> */
.L_x_65823:
[----:B------:R-:W-:Y:S05]  /*25210*/  BSYNC.RECONVERGENT B2 ;  /* 0x0000000000027941 */ /* 0x000fea0003800200 */
.L_x_65822:
        /* <DEDUP_REMOVED lines=43> */
.L_x_65820:
[----:B------:R-:W-:Y:S05]  /*254d0*/  BSYNC.RECONVERGENT B1 ;  /* 0x0000000000017941 */ /* 0x000fea0003800200 */
.L_x_65819:
        /* <DEDUP_REMOVED lines=21> */
.L_x_65826:
        /* <DEDUP_REMOVED lines=13> */
.L_x_65828:
[----:B------:R-:W-:Y:S05]  /*25700*/  BSYNC.RECONVERGENT B2 ;  /* 0x0000000000027941 */ /* 0x000fea0003800200 */
.L_x_65827:
        /* <DEDUP_REMOVED lines=43> */
.L_x_65825:
[----:B------:R-:W-:Y:S05]  /*259c0*/  BSYNC.RECONVERGENT B1 ;  /* 0x0000000000017941 */ /* 0x000fea0003800200 */
.L_x_65824:
        /* <DEDUP_REMOVED lines=9> */
.L_x_65808:
        /* <DEDUP_REMOVED lines=16> */
.L_x_65832:
        /* <DEDUP_REMOVED lines=13> */
.L_x_65834:
[----:B------:R-:W-:Y:S05]  /*25c30*/  BSYNC.RECONVERGENT B2 ;  /* 0x0000000000027941 */ /* 0x000fea0003800200 */
.L_x_65833:
        /* <DEDUP_REMOVED lines=43> */
.L_x_65831:
[----:B------:R-:W-:Y:S05]  /*25ef0*/  BSYNC.RECONVERGENT B1 ;  /* 0x0000000000017941 */ /* 0x000fea0003800200 */
.L_x_65830:
[----:B------:R-:W-:Y:S01]  /*25f00*/  ISETP.NE.AND P3, PT, R206, 0x1, PT ;  /* 0x00000001ce00780c */ /* 0x000fe20003f65270 */
[----:B------:R-:W-:Y:S01]  /*25f10*/  BSSY.RECONVERGENT B1, `(.L_x_65835) ;  /* 0x000004a000017945 */ /* 0x000fe20003800200 */
[----:B------:R-:W-:Y:S01]  /*25f20*/  I2FP.F32.U32 R204, R204 ;  /* 0x000000cc00cc7245 */ /* 0x000fe20000201000 */
[----:B------:R-:W-:-:S04]  /*25f30*/  IMAD.MOV.U32 R207, RZ, RZ, 0x2 ;  /* 0x00000002ffcf7424 */ /* 0x000fc800078e00ff */
[----:B------:R-:W-:Y:S01]  /*25f40*/  FFMA.FTZ R205, R204, R217, 1.1641532182693481445e-10 ;  /* 0x2f000000cccd7423 */ /* 0x000fe200000100d9 */
[----:B-----5:R-:W-:Y:S01]  /*25f50*/  FMUL.FTZ R204, R200, R218 ;  /* 0x000000dac8cc7220 */ /* 0x020fe20000410000 */
        /* <DEDUP_REMOVED lines=12> */
.L_x_65837:
        /* <DEDUP_REMOVED lines=13> */
.L_x_65839:
[----:B------:R-:W-:Y:S05]  /*260f0*/  BSYNC.RECONVERGENT B2 ;  /* 0x0000000000027941 */ /* 0x000fea0003800200 */
.L_x_65838:
        /* <DEDUP_REMOVED lines=43> */
.L_x_65836:
[----:B------:R-:W-:Y:S05]  /*263b0*/  BSYNC.RECONVERGENT B1 ;  /* 0x0000000000017941 */ /* 0x000fea0003800200 */
.L_x_65835:
        /* <DEDUP_REMOVED lines=18> */
.L_x_65842:
        /* <DEDUP_REMOVED lines=13> */
.L_x_65844:
[----:B------:R-:W-:Y:S05]  /*265b0*/  BSYNC.RECONVERGENT B2 ;  /* 0x0000000000027941 */ /* 0x000fea0003800200 */
.L_x_65843:
        /* <DEDUP_REMOVED lines=43> */
.L_x_65841:
[----:B------:R-:W-:Y:S05]  /*26870*/  BSYNC.RECONVERGENT B1 ;  /* 0x0000000000017941 */ /* 0x000fea0003800200 */
.L_x_65840:
        /* <DEDUP_REMOVED lines=18> */
.L_x_65847:
        /* <DEDUP_REMOVED lines=13> */
.L_x_65849:
[----:B------:R-:W-:Y:S05]  /*26a70*/  BSYNC.RECONVERGENT B2 ;  /* 0x0000000000027941 */ /* 0x000fea0003800200 */
.L_x_65848:
        /* <DEDUP_REMOVED lines=43> */
.L_x_65846:
[----:B------:R-:W-:Y:S05]  /*26d30*/  BSYNC.RECONVERGENT B1 ;  /* 0x0000000000017941 */ /* 0x000fea0003800200 */
.L_x_65845:
[----:B------:R-:W-:Y:S02]  /*26d40*/  I2FP.F32.U32 R200, R201 ;  /* 0x000000c900c87245 */ /* 0x000fe40000201000 */
[----:B------:R-:W-:-:S03]  /*26d50*/  FSEL R202, R202, RZ, P4 ;  /* 0x000000ffcaca7208 */ /* 0x000fc60002000000 */
[----:B------:R-:W-:Y:S01]  /*26d60*/  FFMA.FTZ R201, R200, R217, 1.1641532182693481445e-10 ;  /* 0x2f000000c8c97423 */ /* 0x000fe200000100d9 */
[----:B------:R-:W-:-:S04]  /*26d70*/  FMUL.FTZ R200, R203, R218 ;  /* 0x000000dacbc87220 */ /* 0x000fc80000410000 */
[----:B------:R-:W-:Y:S01]  /*26d80*/  FMUL.FTZ R203, R200, R215 ;  /* 0x000000d7c8cb7220 */ /* 0x000fe20000410000 */
[----:B------:R-:W-:Y:S02]  /*26d90*/  FSETP.GTU.FTZ.AND P6, PT, R201, R216, PT ;  /* 0x000000d8c900720b */ /* 0x000fe40003fdc000 */
[----:B------:R-:W-:Y:S02]  /*26da0*/  FSEL R200, R225, RZ, P2 ;  /* 0x000000ffe1c87208 */ /* 0x000fe40001000000 */
[----:B------:R-:W-:Y:S02]  /*26db0*/  PLOP3.LUT P5, PT, P6, PT, PT, 0x8, 0x80 ;  /* 0x000000000080781c */ /* 0x000fe400037ae170 */
[----:B------:R-:W-:Y:S02]  /*26dc0*/  FSEL R201, R226, RZ, P3 ;  /* 0x000000ffe2c97208 */ /* 0x000fe40001800000 */
[----:B------:R-:W-:-:S09]  /*26dd0*/  FSEL R203, R203, RZ, !P6 ;  /* 0x000000ffcbcb7208 */ /* 0x000fd20007000000 */
.L_x_65829:
        /* <DEDUP_REMOVED lines=33> */
.L_x_65853:
        /* <DEDUP_REMOVED lines=13> */
.L_x_65855:
[----:B------:R-:W-:Y:S05]  /*270c0*/  BSYNC.RECONVERGENT B2 ;  /* 0x0000000000027941 */ /* 0x000fea0003800200 */
.L_x_65854:
        /* <DEDUP_REMOVED lines=43> */
.L_x_65852:
[----:B------:R-:W-:Y:S05]  /*27380*/  BSYNC.RECONVERGENT B1 ;  /* 0x0000000000017941 */ /* 0x000fea0003800200 */
.L_x_65851:
[----:B------:R-:W-:Y:S01]  /*27390*/  I2FP.F32.U32 R232, R234 ;  /* 0x000000ea00e87245 */ /* 0x000fe20000201000 */
[----:B-----5:R-:W-:Y:S01]  /*273a0*/  FMUL.FTZ R204, R204, R218 ;  /* 0x000000dacccc7220 */ /* 0x020fe20000410000 */
[----:B------:R-:W-:Y:S01]  /*273b0*/  ISETP.NE.AND P2, PT, R233, 0x1, PT ;  /* 0x00000001e900780c */ /* 0x000fe20003f45270 */
[----:B------:R-:W-:Y:S02]  /*273c0*/  BSSY.RECONVERGENT B1, `(.L_x_65856) ;  /* 0x000004b000017945 */ /* 0x000fe40003800200 */
[----:B------:R-:W-:Y:S01]  /*273d0*/  FFMA.FTZ R227, R232, R217, 1.1641532182693481445e-10 ;  /* 0x2f000000e8e37423 */ /* 0x000fe200000100d9 */
[----:B------:R-:W-:-:S04]  /*273e0*/  FMUL.FTZ R204, R204, R215 ;  /* 0x000000d7cccc7220 */ /* 0x000fc80000410000 */
        /* <DEDUP_REMOVED lines=15> */
.L_x_65858:
        /* <DEDUP_REMOVED lines=13> */
.L_x_65860:
[----:B------:R-:W-:Y:S05]  /*275b0*/  BSYNC.RECONVERGENT B2 ;  /* 0x0000000000027941 */ /* 0x000fea0003800200 */
.L_x_65859:
        /* <DEDUP_REMOVED lines=43> */
.L_x_65857:
[----:B------:R-:W-:Y:S05]  /*27870*/  BSYNC.RECONVERGENT B1 ;  /* 0x0000000000017941 */ /* 0x000fea0003800200 */
.L_x_65856:
        /* <DEDUP_REMOVED lines=21> */
.L_x_65863:
        /* <DEDUP_REMOVED lines=13> */
.L_x_65865:
[----:B------:R-:W-:Y:S05]  /*27aa0*/  BSYNC.RECONVERGENT B2 ;  /* 0x0000000000027941 */ /* 0x000fea0003800200 */
.L_x_65864:
        /* <DEDUP_REMOVED lines=43> */
.L_x_65862:
[----:B------:R-:W-:Y:S05]  /*27d60*/  BSYNC.RECONVERGENT B1 ;  /* 0x0000000000017941 */ /* 0x000fea0003800200 */
.L_x_65861:
        /* <DEDUP_REMOVED lines=21> */
.L_x_65868:
        /* <DEDUP_REMOVED lines=13> */
.L_x_65870:
[----:B------:R-:W-:Y:S05]  /*27f90*/  BSYNC.RECONVERGENT B2 ;  /* 0x0000000000027941 */ /* 0x000fea0003800200 */
.L_x_65869:
        /* <DEDUP_REMOVED lines=43> */
.L_x_65867:
[----:B------:R-:W-:Y:S05]  /*28250*/  BSYNC.RECONVERGENT B1 ;  /* 0x0000000000017941 */ /* 0x000fea0003800200 */
.L_x_65866:
        /* <DEDUP_REMOVED lines=9> */
.L_x_65850:
        /* <DEDUP_REMOVED lines=16> */
.L_x_65874:
        /* <DEDUP_REMOVED lines=13> */
.L_x_65876:
[----:B------:R-:W-:Y:S05]  /*284c0*/  BSYNC.RECONVERGENT B2 ;  /* 0x0000000000027941 */ /* 0x000fea0003800200 */
.L_x_65875:
        /* <DEDUP_REMOVED lines=43> */
.L_x_65873:
[----:B------:R-:W-:Y:S05]  /*28780*/  BSYNC.RECONVERGENT B1 ;  /* 0x0000000000017941 */ /* 0x000fea0003800200 */
.L_x_65872:
        /* <DEDUP_REMOVED lines=18> */
.L_x_65879:
        /* <DEDUP_REMOVED lines=13> */
.L_x_65881:
[----:B------:R-:W-:Y:S05]  /*28980*/  BSYNC.RECONVERGENT B2 ;  /* 0x0000000000027941 */ /* 0x000fea0003800200 */
.L_x_65880:
        /* <DEDUP_REMOVED lines=43> */
.L_x_65878:
[----:B------:R-:W-:Y:S05]  /*28c40*/  BSYNC.RECONVERGENT B1 ;  /* 0x0000000000017941 */ /* 0x000fea0003800200 */
.L_x_65877:
        /* <DEDUP_REMOVED lines=18> */
.L_x_65884:
        /* <DEDUP_REMOVED lines=13> */
.L_x_65886:
[----:B------:R-:W-:Y:S05]  /*28e40*/  BSYNC.RECONVERGENT B2 ;  /* 0x0000000000027941 */ /* 0x000fea0003800200 */
.L_x_65885:
        /* <DEDUP_REMOVED lines=43> */
.L_x_65883:
[----:B------:R-:W-:Y:S05]  /*29100*/  BSYNC.RECONVERGENT B1 ;  /* 0x0000000000017941 */ /* 0x000fea0003800200 */
.L_x_65882:
[----:B------:R-:W-:Y:S01]  /*29110*/  ISETP.NE.AND P4, PT, R208, 0x1, PT ;  /* 0x00000001d000780c */ /* 0x000fe20003f85270 */
[----:B------:R-:W-:Y:S01]  /*29120*/  FMUL.FTZ R206, R206, R218 ;  /* 0x000000dacece7220 */ /* 0x000fe20000410000 */
[----:B------:R-:W-:Y:S01]  /*29130*/  I2FP.F32.U32 R204, R205 ;  /* 0x000000cd00cc7245 */ /* 0x000fe20000201000 */
[----:B------:R-:W-:Y:S02]  /*29140*/  BSSY.RECONVERGENT B1, `(.L_x_65887) ;  /* 0x0000048000017945 */ /* 0x000fe40003800200 */
[----:B------:R-:W-:Y:S02]  /*29150*/  FMUL.FTZ R206, R206, R215 ;  /* 0x000000d7cece7220 */ /* 0x000fe40000410000 */
[----:B------:R-:W-:Y:S01]  /*29160*/  FFMA.FTZ R205, R204, R217, 1.1641532182693481445e-10 ;  /* 0x2f000000cccd7423 */ /* 0x000fe200000100d9 */
[----:B------:R-:W-:-:S04]  /*29170*/  IMAD.MOV.U32 R204, RZ, RZ, 0x2 ;  /* 0x00000002ffcc7424 */ /* 0x000fc800078e00ff */
        /* <DEDUP_REMOVED lines=11> */
.L_x_65889:
        /* <DEDUP_REMOVED lines=13> */
.L_x_65891:
[----:B------:R-:W-:Y:S05]  /*29300*/  BSYNC.RECONVERGENT B2 ;  /* 0x0000000000027941 */ /* 0x000fea0003800200 */
.L_x_65890:
        /* <DEDUP_REMOVED lines=43> */
.L_x_65888:
[----:B------:R-:W-:Y:S05]  /*295c0*/  BSYNC.RECONVERGENT B1 ;  /* 0x0000000000017941 */ /* 0x000fea0003800200 */
.L_x_65887:
        /* <DEDUP_REMOVED lines=10> */
.L_x_65871:
[----:B------:R-:W-:Y:S01]  /*29670*/  FADD.FTZ R206, RZ, R144 ;  /* 0x00000090ffce7221 */ /* 0x000fe20000010000 */
[----:B------:R-:W-:Y:S01]  /*29680*/  SEL R207, RZ, 0x100, !P2 ;  /* 0x00000100ffcf7807 */ /* 0x000fe20005000000 */
[----:B------:R-:W-:Y:S01]  /*29690*/  IMAD.WIDE.U32 R230, R226, 0x10, R230 ;  /* 0x00000010e2e67825 */ /* 0x000fe200078e00e6 */
[----:B------:R-:W-:-:S03]  /*296a0*/  UMOV UR4, 0xffffffff ;  /* 0xffffffff00047882 */ /* 0x000fc60000000000 */
[----:B------:R-:W-:Y:S01]  /*296b0*/  FADD.FTZ R205, R206, R145 ;  /* 0x00000091cecd7221 */ /* 0x000fe20000010000 */
        /* <DEDUP_REMOVED lines=61> */
[----:B------:R-:W-:Y:S02]  /*29a90*/  ISETP.NE.AND P0, PT, R213, RZ, PT ;  /* 0x000000ffd500720c */ /* 0x000fe40003f05270 */
[----:B------:R-:W-:Y:S01]  /*29aa0*/  IADD3 R205, PT, PT, R205, R216, RZ ;  /* 0x000000d8cdcd7210 */ /* 0x000fe20007ffe0ff */
[----:B------:R-:W-:-:S04]  /*29ab0*/  FADD.FTZ R207, R218, R201 ;  /* 0x000000c9dacf7221 */ /* 0x000fc80000010000 */
[----:B------:R-:W-:Y:S01]  /*29ac0*/  FADD.FTZ R206, R207, R202 ;  /* 0x000000cacfce7221 */ /* 0x000fe20000010000 */
[----:B------:R0:W-:Y:S03]  /*29ad0*/  STG.E desc[UR8][R228.64], R205 ;  /* 0x000000cde4007986 */ /* 0x0001e6000c101908 */
        /* <DEDUP_REMOVED lines=155> */
.L_x_65905:
[----:B------:R-:W-:Y:S01]  /*2a490*/  FMUL.FTZ R215, R206, R206 ;  /* 0x000000ceced77220 */ /* 0x000fe20000410000 */
[----:B------:R-:W-:Y:S01]  /*2a4a0*/  ISETP.NE.AND P2, PT, RZ, UR32, PT ;  /* 0x00000020ff007c0c */ /* 0x000fe2000bf45270 */
[----:B-1----:R-:W-:Y:S01]  /*2a4b0*/  FADD.FTZ R228, R217, R228 ;  /* 0x000000e4d9e47221 */ /* 0x002fe20000010000 */
[----:B------:R-:W1:Y:S02]  /*2a4c0*/  @!P0 LDC.64 R230, c[0x0][0x3c0] ;  /* 0x0000f000ffe68b82 */ /* 0x000e640000000a00 */
[----:B------:R-:W-:Y:S01]  /*2a4d0*/  FSEL R216, R215, RZ, P2 ;  /* 0x000000ffd7d87208 */ /* 0x000fe20001000000 */
[----:B------:R-:W-:Y:S01]  /*2a4e0*/  FFMA.FTZ R205, R228, R207, UR13 ;  /* 0x0000000de4cd7e23 */ /* 0x000fe200080100cf */
[----:B------:R-:W-:-:S03]  /*2a4f0*/  FSEL R207, R206, RZ, !P2 ;  /* 0x000000ffcecf7208 */ /* 0x000fc60005000000 */
[----:B------:R-:W-:Y:S01]  /*2a500*/  FADD.FTZ R205, R205, R216 ;  /* 0x000000d8cdcd7221 */ /* 0x000fe20000010000 */
[----:B------:R-:W2:Y:S01]  /*2a510*/  @!P0 LDC.64 R228, c[0x0][0x3c8] ;  /* 0x0000f200ffe48b82 */ /* 0x000ea20000000a00 */
[C---:B------:R-:W-:Y:S01]  /*2a520*/  FADD.FTZ R144, -R207.reuse, R144 ;  /* 0x00000090cf907221 */ /* 0x040fe20000010100 */
[C---:B------:R-:W-:Y:S01]  /*2a530*/  FADD.FTZ R145, -R207.reuse, R145 ;  /* 0x00000091cf917221 */ /* 0x040fe20000010100 */
[C---:B------:R-:W-:Y:S01]  /*2a540*/  FADD.FTZ R146, -R207.reuse, R146 ;  /* 0x00000092cf927221 */ /* 0x040fe20000010100 */
[C---:B------:R-:W-:Y:S01]  /*2a550*/  FADD.FTZ R147, -R207.reuse, R147 ;  /* 0x00000093cf937221 */ /* 0x040fe20000010100 */
[----:B------:R-:W3:Y:S01]  /*2a560*/  MUFU.RSQ R205, R205 ;  /* 0x000000cd00cd7308 */ /* 0x000ee20000001400 */
        /* <DEDUP_REMOVED lines=14> */
[----:B------:R-:W-:Y:S01]  /*2a650*/  FADD.FTZ R160, -R207, R160 ;  /* 0x000000a0cfa07221 */ /* 0x000fe20000010100 */
[----:B------:R0:W-:Y:S01]  /*2a660*/  @!P0 STG.E desc[UR8][R230.64], R206 ;  /* 0x000000cee6008986 */ /* 0x0001e2000c101908 */
[C---:B---3--:R-:W-:Y:S01]  /*2a670*/  FMUL.FTZ R144, R205.reuse, R144 ;  /* 0x00000090cd907220 */ /* 0x048fe20000410000 */
[C---:B------:R-:W-:Y:S01]  /*2a680*/  FMUL.FTZ R145, R205.reuse, R145 ;  /* 0x00000091cd917220 */ /* 0x040fe20000410000 */
[C---:B------:R-:W-:Y:S01]  /*2a690*/  FMUL.FTZ R146, R205.reuse, R146 ;  /* 0x00000092cd927220 */ /* 0x040fe20000410000 */
[----:B------:R-:W-:Y:S01]  /*2a6a0*/  FMUL.FTZ R147, R205, R147 ;  /* 0x00000093cd937220 */ /* 0x000fe20000410000 */
[----:B--2---:R-:W-:-:S04]  /*2a6b0*/  @!P0 IMAD.WIDE R228, R212, 0x4, R228 ;  /* 0x00000004d4e48825 */ /* 0x004fc800078e02e4 */
[----:B------:R-:W-:Y:S01]  /*2a6c0*/  FFMA.FTZ R144, R144, R140, R76 ;  /* 0x0000008c90907223 */ /* 0x000fe2000001004c */
[----:B------:R-:W-:Y:S01]  /*2a6d0*/  FFMA.FTZ R145, R145, R141, R77 ;  /* 0x0000008d91917223 */ /* 0x000fe2000001004d */
[----:B------:R-:W-:Y:S01]  /*2a6e0*/  FFMA.FTZ R146, R146, R142, R78 ;  /* 0x0000008e92927223 */ /* 0x000fe2000001004e */
[----:B------:R-:W-:Y:S01]  /*2a6f0*/  FFMA.FTZ R147, R147, R143, R79 ;  /* 0x0000008f93937223 */ /* 0x000fe2000001004f */
[C---:B------:R-:W-:Y:S01]  /*2a700*/  FMUL.FTZ R148, R205.reuse, R148 ;  /* 0x00000094cd947220 */ /* 0x040fe20000410000 */
[----:B------:R-:W-:Y:S01]  /*2a710*/  FMUL.FTZ R149, R205, R149 ;  /* 0x00000095cd957220 */ /* 0x000fe20000410000 */
[----:B0-----:R-:W-:-:S04]  /*2a720*/  IMAD.WIDE.U32 R230, R9, 0x10, R216 ;  /* 0x0000001009e67825 */ /* 0x001fc800078e00d8 */
[C---:B------:R-:W-:Y:S01]  /*2a730*/  FMUL.FTZ R150, R205.reuse, R150 ;  /* 0x00000096cd967220 */ /* 0x040fe20000410000 */
[----:B------:R-:W-:Y:S01]  /*2a740*/  FMUL.FTZ R151, R205, R151 ;  /* 0x00000097cd977220 */ /* 0x000fe20000410000 */
[----:B------:R-:W-:Y:S01]  /*2a750*/  @!P0 STG.E desc[UR8][R228.64], R205 ;  /* 0x000000cde4008986 */ /* 0x000fe2000c101908 */
[----:B------:R-:W-:Y:S01]  /*2a760*/  FFMA.FTZ R148, R148, R136, R72 ;  /* 0x0000008894947223 */ /* 0x000fe20000010048 */
[----:B------:R-:W-:Y:S01]  /*2a770*/  FFMA.FTZ R149, R149, R137, R73 ;  /* 0x0000008995957223 */ /* 0x000fe20000010049 */
[----:B------:R-:W-:Y:S01]  /*2a780*/  FFMA.FTZ R150, R150, R138, R74 ;  /* 0x0000008a96967223 */ /* 0x000fe2000001004a */
[----:B------:R0:W-:Y:S01]  /*2a790*/  STG.E.128 desc[UR8][R230.64], R144 ;  /* 0x00000090e6007986 */ /* 0x0001e2000c101d08 */
        /* <DEDUP_REMOVED lines=16> */
[----:B------:R-:W-:Y:S01]  /*2a8a0*/  FADD.FTZ R172, -R207, R172 ;  /* 0x000000accfac7221 */ /* 0x000fe20000010100 */
[----:B0-----:R-:W-:-:S04]  /*2a8b0*/  IMAD.WIDE.U32 R230, R8, 0x10, R216 ;  /* 0x0000001008e67825 */ /* 0x001fc800078e00d8 */
[C---:B------:R-:W-:Y:S01]  /*2a8c0*/  FADD.FTZ R173, -R207.reuse, R173 ;  /* 0x000000adcfad7221 */ /* 0x040fe20000010100 */
[C---:B------:R-:W-:Y:S01]  /*2a8d0*/  FADD.FTZ R174, -R207.reuse, R174 ;  /* 0x000000aecfae7221 */ /* 0x040fe20000010100 */
[----:B------:R-:W-:Y:S01]  /*2a8e0*/  FADD.FTZ R175, -R207, R175 ;  /* 0x000000afcfaf7221 */ /* 0x000fe20000010100 */
[C---:B------:R-:W-:Y:S01]  /*2a8f0*/  FMUL.FTZ R156, R205.reuse, R156 ;  /* 0x0000009ccd9c7220 */ /* 0x040fe20000410000 */
[----:B------:R0:W-:Y:S01]  /*2a900*/  STG.E.128 desc[UR8][R230.64], R148 ;  /* 0x00000094e6007986 */ /* 0x0001e2000c101d08 */
[C---:B------:R-:W-:Y:S01]  /*2a910*/  FMUL.FTZ R157, R205.reuse, R157 ;  /* 0x0000009dcd9d7220 */ /* 0x040fe20000410000 */
[C---:B------:R-:W-:Y:S01]  /*2a920*/  FMUL.FTZ R158, R205.reuse, R158 ;  /* 0x0000009ecd9e7220 */ /* 0x040fe20000410000 */
[----:B------:R-:W-:Y:S01]  /*2a930*/  FMUL.FTZ R159, R205, R159 ;  /* 0x0000009fcd9f7220 */ /* 0x000fe20000410000 */
        /* <DEDUP_REMOVED lines=14> */
[----:B0-----:R-:W0:Y:S01]  /*2aa20*/  LDC.64 R148, c[0x0][0x380] ;  /* 0x0000e000ff947b82 */ /* 0x001e220000000a00 */
        /* <DEDUP_REMOVED lines=14> */
[----:B------:R-:W-:Y:S01]  /*2ab10*/  FFMA.FTZ R155, R155, R135, R71 ;  /* 0x000000879b9b7223 */ /* 0x000fe20000010047 */
        /* <DEDUP_REMOVED lines=55> */
[----:B------:R-:W-:Y:S01]  /*2ae90*/  FADD.FTZ R207, -R207, R211 ;  /* 0x000000d3cfcf7221 */ /* 0x000fe20000010100 */
[C---:B------:R-:W-:Y:S01]  /*2aea0*/  FMUL.FTZ R188, R205.reuse, R188 ;  /* 0x000000bccdbc7220 */ /* 0x040fe20000410000 */
[C---:B------:R-:W-:Y:S01]  /*2aeb0*/  FMUL.FTZ R189, R205.reuse, R189 ;  /* 0x000000bdcdbd7220 */ /* 0x040fe20000410000 */
[C---:B------:R-:W-:Y:S01]  /*2aec0*/  FMUL.FTZ R190, R205.reuse, R190 ;  /* 0x000000becdbe7220 */ /* 0x040fe20000410000 */
[----:B------:R-:W-:Y:S01]  /*2aed0*/  FMUL.FTZ R191, R205, R191 ;  /* 0x000000bfcdbf7220 */ /* 0x000fe20000410000 */
[----:B------:R-:W-:Y:S01]  /*2aee0*/  IMAD.WIDE.U32 R2, R2, 0x10, R216 ;  /* 0x0000001002027825 */ /* 0x000fe200078e00d8 */
[----:B------:R1:W-:Y:S03]  /*2aef0*/  STG.E.128 desc[UR8][R232.64], R152 ;  /* 0x00000098e8007986 */ /* 0x0003e6000c101d08 */
        /* <DEDUP_REMOVED lines=68> */
[----:B------:R1:W-:Y:S01]  /*2b340*/  STG.E.128 desc[UR8][R8.64], R188 ;  /* 0x000000bc08007986 */ /* 0x0003e2000c101d08 */
[----:B0-----:R-:W-:-:S03]  /*2b350*/  IMAD R212, R148, 0x4, R212 ;  /* 0x0000000494d47824 */ /* 0x001fc600078e02d4 */
[----:B------:R1:W-:Y:S02]  /*2b360*/  STG.E.128 desc[UR8][R144.64], R192 ;  /* 0x000000c090007986 */ /* 0x0003e4000c101d08 */
[----:B------:R-:W-:Y:S02]  /*2b370*/  ISETP.GE.AND P0, PT, R212, R149, PT ;  /* 0x00000095d400720c */ /* 0x000fe40003f06270 */
[----:B------:R1:W-:Y:S04]  /*2b380*/  STG.E.128 desc[UR8][R146.64], R196 ;  /* 0x000000c492007986 */ /* 0x0003e8000c101d08 */
[----:B------:R1:W-:Y:S04]  /*2b390*/  STG.E.128 desc[UR8][R220.64], R200 ;  /* 0x000000c8dc007986 */ /* 0x0003e8000c101d08 */
[----:B------:R1:W-:Y:S03]  /*2b3a0*/  STG.E.128 desc[UR8][R216.64], R208 ;  /* 0x000000d0d8007986 */ /* 0x0003e6000c101d08 */
[----:B------:R-:W-:Y:S05]  /*2b3b0*/  @!P0 BRA `(.L_x_65893) ;  /* 0xfffffd5800608947 */ /* 0x000fea000383ffff */
[----:B------:R-:W-:Y:S05]  /*2b3c0*/  BSYNC B0 ;  /* 0x0000000000007941 */ /* 0x000fea0003800000 */
.L_x_65220:
[----:B------:R-:W-:Y:S05]  /*2b3d0*/  EXIT ;  /* 0x000000000000794d */ /* 0x000fea0003800000 */
.L_x_65892:
        /* <DEDUP_REMOVED lines=8> */
.L_x_65895:
[----:B------:R-:W-:Y:S05]  /*2b460*/  BSYNC B1 ;  /* 0x0000000000017941 */ /* 0x000fea0003800000 */
.L_x_65894:
        /* <DEDUP_REMOVED lines=10> */
.L_x_65896:
[----:B------:R-:W-:Y:S02]  /*2b510*/  IMAD.MOV.U32 R229, RZ, RZ, 0x4 ;  /* 0x00000004ffe57424 */ /* 0x000fe400078e00ff */
[----:B------:R-:W-:-:S04]  /*2b520*/  IMAD.MOV.U32 R216, RZ, RZ, R228 ;  /* 0x000000ffffd87224 */ /* 0x000fc800078e00e4 */
[----:B------:R-:W-:-:S05]  /*2b530*/  FADD.FTZ R216, R215, R216 ;  /* 0x000000d8d7d87221 */ /* 0x000fca0000010000 */
[----:B------:R-:W-:-:S07]  /*2b540*/  MOV R230, R216 ;  /* 0x000000d800e67202 */ /* 0x000fce0000000f00 */
[----:B------:R-:W-:Y:S05]  /*2b550*/  WARPSYNC.COLLECTIVE R227, `(.L_x_65897) ;  /* 0x00000000e3087348 */ /* 0x000fea0003c00000 */
[----:B------:R0:W1:Y:S02]  /*2b560*/  SHFL.BFLY P2, R228, R230, R229, R232 ;  /* 0x0c0000e5e6e47389 */ /* 0x00006400000400e8 */
[----:B01----:R-:W-:Y:S05]  /*2b570*/  ENDCOLLECTIVE ;  /* 0x000000000000791b */ /* 0x003fea0003800000 */
.L_x_65897:
[----:B------:R-:W-:Y:S01]  /*2b580*/  HFMA2 R229, -RZ, RZ, 0, 4.76837158203125e-07 ;  /* 0x00000008ffe57431 */ /* 0x000fe200000001ff */
[----:B------:R-:W-:-:S05]  /*2b590*/  MOV R205, R228 ;  /* 0x000000e400cd7202 */ /* 0x000fca0000000f00 */
[----:B------:R-:W-:-:S04]  /*2b5a0*/  FADD.FTZ R217, R216, R205 ;  /* 0x000000cdd8d97221 */ /* 0x000fc80000010000 */
[----:B------:R-:W-:-:S07]  /*2b5b0*/  IMAD.MOV.U32 R230, RZ, RZ, R217 ;  /* 0x000000ffffe67224 */ /* 0x000fce00078e00d9 */
[----:B------:R-:W-:Y:S05]  /*2b5c0*/  WARPSYNC.COLLECTIVE R227, `(.L_x_65898) ;  /* 0x00000000e3087348 */ /* 0x000fea0003c00000 */
[----:B------:R0:W1:Y:S02]  /*2b5d0*/  SHFL.BFLY P2, R228, R230, R229, R232 ;  /* 0x0c0000e5e6e47389 */ /* 0x00006400000400e8 */
[----:B01----:R-:W-:Y:S05]  /*2b5e0*/  ENDCOLLECTIVE ;  /* 0x000000000000791b */ /* 0x003fea0003800000 */
.L_x_65898:
[----:B------:R-:W-:Y:S02]  /*2b5f0*/  IMAD.MOV.U32 R229, RZ, RZ, 0x10 ;  /* 0x00000010ffe57424 */ /* 0x000fe400078e00ff */
[----:B------:R-:W-:-:S04]  /*2b600*/  IMAD.MOV.U32 R218, RZ, RZ, R228 ;  /* 0x000000ffffda7224 */ /* 0x000fc800078e00e4 */
[----:B------:R-:W-:-:S05]  /*2b610*/  FADD.FTZ R218, R217, R218 ;  /* 0x000000dad9da7221 */ /* 0x000fca0000010000 */
[----:B------:R-:W-:-:S07]  /*2b620*/  MOV R230, R218 ;  /* 0x000000da00e67202 */ /* 0x000fce0000000f00 */
[----:B------:R-:W-:Y:S05]  /*2b630*/  WARPSYNC.COLLECTIVE R227, `(.L_x_65899) ;  /* 0x00000000e3087348 */ /* 0x000fea0003c00000 */
[----:B------:R0:W1:Y:S02]  /*2b640*/  SHFL.BFLY P2, R228, R230, R229, R232 ;  /* 0x0c0000e5e6e47389 */ /* 0x00006400000400e8 */
[----:B01----:R-:W-:Y:S05]  /*2b650*/  ENDCOLLECTIVE ;  /* 0x000000000000791b */ /* 0x003fea0003800000 */
.L_x_65899:
        /* <DEDUP_REMOVED lines=136> */
.L_x_65900:
[----:B------:R-:W-:Y:S02]  /*2bee0*/  IMAD.MOV.U32 R229, RZ, RZ, 0x2 ;  /* 0x00000002ffe57424 */ /* 0x000fe400078e00ff */
[----:B------:R-:W-:-:S04]  /*2bef0*/  IMAD.MOV.U32 R216, RZ, RZ, R228 ;  /* 0x000000ffffd87224 */ /* 0x000fc800078e00e4 */
[----:B------:R-:W-:-:S05]  /*2bf00*/  FADD.FTZ R216, R205, R216 ;  /* 0x000000d8cdd87221 */ /* 0x000fca0000010000 */
[----:B------:R-:W-:-:S07]  /*2bf10*/  MOV R230, R216 ;  /* 0x000000d800e67202 */ /* 0x000fce0000000f00 */
[----:B------:R-:W-:Y:S05]  /*2bf20*/  WARPSYNC.COLLECTIVE R227, `(.L_x_65901) ;  /* 0x00000000e3087348 */ /* 0x000fea0003c00000 */
[----:B------:R0:W1:Y:S02]  /*2bf30*/  SHFL.BFLY P2, R228, R230, R229, R232 ;  /* 0x0c0000e5e6e47389 */ /* 0x00006400000400e8 */
[----:B01----:R-:W-:Y:S05]  /*2bf40*/  ENDCOLLECTIVE ;  /* 0x000000000000791b */ /* 0x003fea0003800000 */
.L_x_65901:
[----:B------:R-:W-:Y:S01]  /*2bf50*/  HFMA2 R229, -RZ, RZ, 0, 2.384185791015625e-07 ;  /* 0x00000004ffe57431 */ /* 0x000fe200000001ff */
[----:B------:R-:W-:-:S05]  /*2bf60*/  MOV R215, R228 ;  /* 0x000000e400d77202 */ /* 0x000fca0000000f00 */
[----:B------:R-:W-:-:S04]  /*2bf70*/  FADD.FTZ R215, R216, R215 ;  /* 0x000000d7d8d77221 */ /* 0x000fc80000010000 */
[----:B------:R-:W-:-:S07]  /*2bf80*/  IMAD.MOV.U32 R230, RZ, RZ, R215 ;  /* 0x000000ffffe67224 */ /* 0x000fce00078e00d7 */
[----:B------:R-:W-:Y:S05]  /*2bf90*/  WARPSYNC.COLLECTIVE R227, `(.L_x_65902) ;  /* 0x00000000e3087348 */ /* 0x000fea0003c00000 */
[----:B------:R0:W1:Y:S02]  /*2bfa0*/  SHFL.BFLY P2, R228, R230, R229, R232 ;  /* 0x0c0000e5e6e47389 */ /* 0x00006400000400e8 */
[----:B01----:R-:W-:Y:S05]  /*2bfb0*/  ENDCOLLECTIVE ;  /* 0x000000000000791b */ /* 0x003fea0003800000 */
.L_x_65902:
[----:B------:R-:W-:Y:S02]  /*2bfc0*/  IMAD.MOV.U32 R229, RZ, RZ, 0x8 ;  /* 0x00000008ffe57424 */ /* 0x000fe400078e00ff */
[----:B------:R-:W-:-:S04]  /*2bfd0*/  IMAD.MOV.U32 R218, RZ, RZ, R228 ;  /* 0x000000ffffda7224 */ /* 0x000fc800078e00e4 */
[----:B------:R-:W-:-:S05]  /*2bfe0*/  FADD.FTZ R218, R215, R218 ;  /* 0x000000dad7da7221 */ /* 0x000fca0000010000 */
[----:B------:R-:W-:-:S07]  /*2bff0*/  MOV R230, R218 ;  /* 0x000000da00e67202 */ /* 0x000fce0000000f00 */
[----:B------:R-:W-:Y:S05]  /*2c000*/  WARPSYNC.COLLECTIVE R227, `(.L_x_65903) ;  /* 0x00000000e3087348 */ /* 0x000fea0003c00000 */
[----:B------:R0:W1:Y:S02]  /*2c010*/  SHFL.BFLY P2, R228, R230, R229, R232 ;  /* 0x0c0000e5e6e47389 */ /* 0x00006400000400e8 */
[----:B01----:R-:W-:Y:S05]  /*2c020*/  ENDCOLLECTIVE ;  /* 0x000000000000791b */ /* 0x003fea0003800000 */
.L_x_65903:
[----:B------:R-:W-:Y:S01]  /*2c030*/  HFMA2 R229, -RZ, RZ, 0, 9.5367431640625e-07 ;  /* 0x00000010ffe57431 */ /* 0x000fe200000001ff */
[----:B------:R-:W-:-:S05]  /*2c040*/  MOV R217, R228 ;  /* 0x000000e400d97202 */ /* 0x000fca0000000f00 */
[----:B------:R-:W-:-:S04]  /*2c050*/  FADD.FTZ R217, R218, R217 ;  /* 0x000000d9dad97221 */ /* 0x000fc80000010000 */
[----:B------:R-:W-:-:S07]  /*2c060*/  IMAD.MOV.U32 R230, RZ, RZ, R217 ;  /* 0x000000ffffe67224 */ /* 0x000fce00078e00d9 */
[----:B------:R-:W-:Y:S05]  /*2c070*/  WARPSYNC.COLLECTIVE R227, `(.L_x_65904) ;  /* 0x00000000e3087348 */ /* 0x000fea0003c00000 */
[----:B------:R0:W1:Y:S02]  /*2c080*/  SHFL.BFLY P2, R228, R230, R229, R232 ;  /* 0x0c0000e5e6e47389 */ /* 0x00006400000400e8 */
[----:B01----:R-:W-:Y:S05]  /*2c090*/  ENDCOLLECTIVE ;  /* 0x000000000000791b */ /* 0x003fea0003800000 */
.L_x_65904:
[----:B------:R-:W-:Y:S05]  /*2c0a0*/  BRA `(.L_x_65905) ;  /* 0xffffffe000f87947 */ /* 0x000fea000383ffff */
.L_x_65906:
        /* <DEDUP_REMOVED lines=13> */
.L_x_71573:


//--------------------- .text._ZN10layer_norm13ln_fwd_kernelINS_13Kernel_traitsIfffffjLj2048ELj1ELj4ELj1ELj16ENS_18Kernel_traits_baseILj2048EfffffjLj128EEEEELb1ELb0ELb1ELb0EEEvNS_9FwdParamsE --------------------------
	.section	.text._ZN10layer_norm13ln_fwd_kernelINS_13Kernel_traitsIfffffjLj2048ELj1ELj4ELj1ELj16ENS_18Kernel_traits_baseILj2048EfffffjLj128EEEEELb1ELb0ELb1ELb0EEEvNS_9FwdParamsE,"ax",@progbits
	.align	128
        .global         _ZN10layer_norm13ln_fwd_kernelINS_13Kernel_traitsIfffffjLj2048ELj1ELj4ELj1ELj16ENS_18Kernel_traits_baseILj2048EfffffjLj128EEEEELb1ELb0ELb1ELb0EEEvNS_9FwdParamsE
        .type           _ZN10layer_norm13ln_fwd_kernelINS_13Kernel_traitsIfffffjLj2048ELj1ELj4ELj1ELj16ENS_18Kernel_traits_baseILj2048EfffffjLj128EEEEELb1ELb0ELb1ELb0EEEvNS_9FwdParamsE,@function
        .size           _ZN10layer_norm13ln_fwd_kernelINS_13Kernel_traitsIfffffjLj2048ELj1ELj4ELj1ELj16ENS_18Kernel_traits_baseILj2048EfffffjLj128EEEEELb1ELb0ELb1ELb0EEEvNS_9FwdParamsE,(.L_x_71574 - _ZN10layer_norm13ln_fwd_kernelINS_13Kernel_traitsIfffffjLj2048ELj1ELj4ELj1ELj16ENS_18Kernel_traits_baseILj2048EfffffjLj128EEEEELb1ELb0ELb1ELb0EEEvNS_9FwdParamsE)
        .other          _ZN10layer_norm13ln_fwd_kernelINS_13Kernel_traitsIfffffjLj2048ELj1ELj4ELj1ELj16ENS_18Kernel_traits_baseILj2048EfffffjLj128EEEEELb1ELb0ELb1ELb0EEEvNS_9FwdParamsE,@"STO_CUDA_ENTRY STV_DEFAULT"
_ZN10layer_norm13ln_fwd_kernelINS_13Kernel_traitsIfffffjLj2048ELj1ELj4ELj1ELj16ENS_18Kernel_traits_baseILj2048EfffffjLj128EEEEELb1ELb0ELb1ELb0EEEvNS_9FwdParamsE:
.text._ZN10layer_norm13ln_fwd_kernelINS_13Kernel_traitsIfffffjLj2048ELj1ELj4ELj1ELj16ENS_18Kernel_traits_baseILj2048EfffffjLj128EEEEELb1ELb0ELb1ELb0EEEvNS_9FwdParamsE:
        /* <DEDUP_REMOVED lines=30> */
[----:B------:R-:W-:Y:S01]  /*01e0*/  LOP3.LUT R3, R2, 0x1f, RZ, 0x3c, !PT ;  /* 0x0000001f02037812 */ /* 0x000fe200078e3cff */
[----:B------:R-:W-:Y:S01]  /*01f0*/  UIADD3 UR15, UPT, UPT, UR6, -0x61c88647, URZ ;  /* 0x9e3779b9060f7890 */ /* 0x000fe2000fffe0ff */
[--C-:B------:R-:W-:Y:S01]  /*0200*/  SHF.R.U64 R13, R4, 0x2, R5.reuse ;  /* 0x00000002040d7819 */ /* 0x100fe20000001205 */
[----:B------:R-:W-:Y:S01]  /*0210*/  UIADD3 UR16, UPT, UPT, UR7, -0x4498517b, URZ ;  /* 0xbb67ae8507107890 */ /* 0x000fe2000fffe0ff */
[----:B------:R-:W-:Y:S01]  /*0220*/  LEA.HI.SX32 R0, R0, R3, 0x1e ;  /* 0x0000000300007211 */ /* 0x000fe200078ff2ff */
[----:B------:R-:W-:Y:S01]  /*0230*/  UIADD3 UR17, UPT, UPT, UR6, 0x3c6ef372, URZ ;  /* 0x3c6ef37206117890 */ /* 0x000fe2000fffe0ff */
[----:B------:R-:W-:Y:S01]  /*0240*/  LOP3.LUT R15, R15, UR4, RZ, 0xfc, !PT ;  /* 0x000000040f0f7c12 */ /* 0x000fe2000f8efcff */
        /* <DEDUP_REMOVED lines=43> */
[----:B------:R-:W2:Y:S01]  /*0500*/  @P0 LDC.64 R150, c[0x0][0x3d0] ;  /* 0x0000f400ff960b82 */ /* 0x000ea20000000a00 */
[----:B------:R-:W-:Y:S01]  /*0510*/  @P3 VIADD R2, R2, 0x20 ;  /* 0x0000002002023836 */ /* 0x000fe20000000000 */
[----:B------:R3:W5:Y:S06]  /*0520*/  @P3 LDG.E.128 R28, desc[UR8][R136.64] ;  /* 0x00000008881c3981 */ /* 0x00076c000c1e1d00 */
[----:B0-----:R-:W0:Y:S01]  /*0530*/  @P0 LDC.64 R6, c[0x0][0x438] ;  /* 0x00010e00ff060b82 */ /* 0x001e220000000a00 */
[----:B----4-:R-:W-:-:S04]  /*0540*/  @P4 IMAD.WIDE.U32 R138, R2, 0x10, R138 ;  /* 0x00000010028a4825 */ /* 0x010fc800078e008a */
[----:B-1----:R-:W-:-:S03]  /*0550*/  @P4 IMAD.WIDE.U32 R140, R2, 0x10, R140 ;  /* 0x00000010028c4825 */ /* 0x002fc600078e008c */
[----:B------:R-:W1:Y:S01]  /*0560*/  @P1 LDC.64 R8, c[0x0][0x3d0] ;  /* 0x0000f400ff081b82 */ /* 0x000e620000000a00 */
[----:B------:R-:W-:-:S07]  /*0570*/  @P4 VIADD R2, R2, 0x20 ;  /* 0x0000002002024836 */ /* 0x000fce0000000000 */
[----:B---3--:R-:W3:Y:S01]  /*0580*/  @P1 LDC.64 R10, c[0x0][0x438] ;  /* 0x00010e00ff0a1b82 */ /* 0x008ee20000000a00 */
[----:B------:R-:W-:Y:S01]  /*0590*/  @P5 IMAD.WIDE.U32 R142, R2, 0x10, R142 ;  /* 0x00000010028e5825 */ /* 0x000fe200078e008e */
[----:B------:R-:W-:Y:S01]  /*05a0*/  ISETP.GE.U32.AND P3, PT, R0, 0x120, PT ;  /* 0x000001200000780c */ /* 0x000fe20003f66070 */
[----:B------:R4:W5:Y:S02]  /*05b0*/  @P4 LDG.E.128 R32, desc[UR8][R138.64] ;  /* 0x000000088a204981 */ /* 0x000964000c1e1d00 */
[----:B------:R-:W-:-:S03]  /*05c0*/  @P5 IMAD.WIDE.U32 R144, R2, 0x10, R144 ;  /* 0x0000001002905825 */ /* 0x000fc600078e0090 */
[----:B------:R-:W3:Y:S01]  /*05d0*/  @P2 LDC.64 R152, c[0x0][0x3d0] ;  /* 0x0000f400ff982b82 */ /* 0x000ee20000000a00 */
[----:B------:R-:W-:Y:S01]  /*05e0*/  @P5 IADD3 R2, PT, PT, R2, 0x20, RZ ;  /* 0x0000002002025810 */ /* 0x000fe20007ffe0ff */
[----:B------:R4:W5:Y:S06]  /*05f0*/  @P4 LDG.E.128 R36, desc[UR8][R140.64] ;  /* 0x000000088c244981 */ /* 0x00096c000c1e1d00 */
[----:B------:R-:W3:Y:S01]  /*0600*/  @P2 LDC.64 R136, c[0x0][0x438] ;  /* 0x00010e00ff882b82 */ /* 0x000ee20000000a00 */
[----:B--2---:R-:W-:Y:S01]  /*0610*/  @P6 IMAD.WIDE.U32 R146, R2, 0x10, R146 ;  /* 0x0000001002926825 */ /* 0x004fe200078e0092 */
[----:B------:R-:W-:Y:S01]  /*0620*/  ISETP.GE.U32.AND P4, PT, R0, 0x140, PT ;  /* 0x000001400000780c */ /* 0x000fe20003f86070 */
[----:B------:R2:W5:Y:S02]  /*0630*/  @P5 LDG.E.128 R40, desc[UR8][R142.64] ;  /* 0x000000088e285981 */ /* 0x000564000c1e1d00 */
[----:B------:R-:W-:-:S02]  /*0640*/  @P6 IMAD.WIDE.U32 R148, R2, 0x10, R148 ;  /* 0x0000001002946825 */ /* 0x000fc400078e0094 */
[----:B------:R-:W5:Y:S01]  /*0650*/  @P6 LDG.E.128 R48, desc[UR8][R146.64] ;  /* 0x0000000892306981 */ /* 0x000f62000c1e1d00 */
[----:B----4-:R-:W4:Y:S01]  /*0660*/  @P3 LDC.64 R138, c[0x0][0x3d0] ;  /* 0x0000f400ff8a3b82 */ /* 0x010f220000000a00 */
[----:B------:R-:W-:Y:S02]  /*0670*/  @P6 VIADD R2, R2, 0x20 ;  /* 0x0000002002026836 */ /* 0x000fe40000000000 */
[----:B------:R-:W5:Y:S01]  /*0680*/  @P6 LDG.E.128 R52, desc[UR8][R148.64] ;  /* 0x0000000894346981 */ /* 0x000f62000c1e1d00 */
[----:B------:R-:W-:Y:S01]  /*0690*/  ISETP.GE.U32.AND P6, PT, R0, 0x160, PT ;  /* 0x000001600000780c */ /* 0x000fe20003fc6070 */
[C---:B------:R-:W-:Y:S02]  /*06a0*/  @P0 IMAD.WIDE.U32 R150, R2.reuse, 0x10, R150 ;  /* 0x0000001002960825 */ /* 0x040fe400078e0096 */
[----:B------:R3:W5:Y:S01]  /*06b0*/  @P5 LDG.E.128 R44, desc[UR8][R144.64] ;  /* 0x00000008902c5981 */ /* 0x000762000c1e1d00 */
[----:B------:R-:W4:Y:S01]  /*06c0*/  @P3 LDC.64 R140, c[0x0][0x438] ;  /* 0x00010e00ff8c3b82 */ /* 0x000f220000000a00 */
[----:B0-----:R-:W-:-:S02]  /*06d0*/  @P0 IMAD.WIDE.U32 R6, R2, 0x10, R6 ;  /* 0x0000001002060825 */ /* 0x001fc400078e0006 */
[----:B------:R-:W5:Y:S02]  /*06e0*/  @P0 LDG.E.128 R56, desc[UR8][R150.64] ;  /* 0x0000000896380981 */ /* 0x000f64000c1e1d00 */
[----:B------:R-:W-:Y:S01]  /*06f0*/  @P0 VIADD R2, R2, 0x20 ;  /* 0x0000002002020836 */ /* 0x000fe20000000000 */
[----:B------:R-:W-:Y:S01]  /*0700*/  ISETP.GE.U32.AND P5, PT, R0, 0x180, PT ;  /* 0x000001800000780c */ /* 0x000fe20003fa6070 */
[----:B------:R0:W5:Y:S01]  /*0710*/  @P0 LDG.E.128 R60, desc[UR8][R6.64] ;  /* 0x00000008063c0981 */ /* 0x000162000c1e1d00 */
[----:B--2---:R-:W2:Y:S01]  /*0720*/  @P4 LDC.64 R142, c[0x0][0x3d0] ;  /* 0x0000f400ff8e4b82 */ /* 0x004ea20000000a00 */
[----:B-1----:R-:W-:-:S04]  /*0730*/  @P1 IMAD.WIDE.U32 R8, R2, 0x10, R8 ;  /* 0x0000001002081825 */ /* 0x002fc800078e0008 */
[C---:B---3--:R-:W-:Y:S01]  /*0740*/  @P1 IMAD.WIDE.U32 R10, R2.reuse, 0x10, R10 ;  /* 0x00000010020a1825 */ /* 0x048fe200078e000a */
[----:B------:R-:W-:Y:S01]  /*0750*/  @P1 IADD3 R2, PT, PT, R2, 0x20, RZ ;  /* 0x0000002002021810 */ /* 0x000fe20007ffe0ff */
[----:B------:R1:W5:Y:S01]  /*0760*/  @P1 LDG.E.128 R64, desc[UR8][R8.64] ;  /* 0x0000000808401981 */ /* 0x000362000c1e1d00 */
[----:B------:R-:W3:Y:S01]  /*0770*/  @P4 LDC.64 R144, c[0x0][0x438] ;  /* 0x00010e00ff904b82 */ /* 0x000ee20000000a00 */
[----:B------:R-:W-:Y:S02]  /*0780*/  ISETP.GE.U32.AND P0, PT, R0, 0x1a0, PT ;  /* 0x000001a00000780c */ /* 0x000fe40003f06070 */
[C---:B------:R-:W-:Y:S01]  /*0790*/  @P2 IMAD.WIDE.U32 R152, R2.reuse, 0x10, R152 ;  /* 0x0000001002982825 */ /* 0x040fe200078e0098 */
[----:B------:R4:W5:Y:S03]  /*07a0*/  @P1 LDG.E.128 R68, desc[UR8][R10.64] ;  /* 0x000000080a441981 */ /* 0x000966000c1e1d00 */
[C---:B------:R-:W-:Y:S01]  /*07b0*/  @P2 IMAD.WIDE.U32 R136, R2.reuse, 0x10, R136 ;  /* 0x0000001002882825 */ /* 0x040fe200078e0088 */
[----:B------:R-:W3:Y:S01]  /*07c0*/  @P6 LDC.64 R146, c[0x0][0x3d0] ;  /* 0x0000f400ff926b82 */ /* 0x000ee20000000a00 */
[----:B------:R-:W5:Y:S02]  /*07d0*/  @P2 LDG.E.128 R72, desc[UR8][R152.64] ;  /* 0x0000000898482981 */ /* 0x000f64000c1e1d00 */
[----:B------:R-:W-:-:S02]  /*07e0*/  @P2 VIADD R2, R2, 0x20 ;  /* 0x0000002002022836 */ /* 0x000fc40000000000 */
[----:B------:R3:W5:Y:S03]  /*07f0*/  @P2 LDG.E.128 R76, desc[UR8][R136.64] ;  /* 0x00000008884c2981 */ /* 0x000766000c1e1d00 */
[----:B------:R-:W3:Y:S01]  /*0800*/  @P6 LDC.64 R148, c[0x0][0x438] ;  /* 0x00010e00ff946b82 */ /* 0x000ee20000000a00 */
[C---:B------:R-:W-:Y:S02]  /*0810*/  ISETP.GE.U32.AND P2, PT, R0.reuse, 0x1c0, PT ;  /* 0x000001c00000780c */ /* 0x040fe40003f46070 */
[----:B------:R-:W-:-:S05]  /*0820*/  ISETP.GE.U32.AND P1, PT, R0, 0x1e0, PT ;  /* 0x000001e00000780c */ /* 0x000fca0003f26070 */
[----:B0-----:R-:W0:Y:S08]  /*0830*/  @P5 LDC.64 R6, c[0x0][0x3d0] ;  /* 0x0000f400ff065b82 */ /* 0x001e300000000a00 */
[----:B-1----:R-:W1:Y:S01]  /*0840*/  @P5 LDC.64 R8, c[0x0][0x438] ;  /* 0x00010e00ff085b82 */ /* 0x002e620000000a00 */
[----:B----4-:R-:W-:-:S04]  /*0850*/  @P3 IMAD.WIDE.U32 R138, R2, 0x10, R138 ;  /* 0x00000010028a3825 */ /* 0x010fc800078e008a */
[C---:B------:R-:W-:Y:S01]  /*0860*/  @P3 IMAD.WIDE.U32 R140, R2.reuse, 0x10, R140 ;  /* 0x00000010028c3825 */ /* 0x040fe200078e008c */
[----:B------:R4:W5:Y:S02]  /*0870*/  @P3 LDG.E.128 R80, desc[UR8][R138.64] ;  /* 0x000000088a503981 */ /* 0x000964000c1e1d00 */
[----:B------:R-:W4:Y:S01]  /*0880*/  @P0 LDC.64 R10, c[0x0][0x3d0] ;  /* 0x0000f400ff0a0b82 */ /* 0x000f220000000a00 */
[----:B------:R-:W-:Y:S01]  /*0890*/  @P3 VIADD R2, R2, 0x20 ;  /* 0x0000002002023836 */ /* 0x000fe20000000000 */
[----:B------:R0:W5:Y:S06]  /*08a0*/  @P3 LDG.E.128 R84, desc[UR8][R140.64] ;  /* 0x000000088c543981 */ /* 0x00016c000c1e1d00 */
[----:B------:R-:W4:Y:S01]  /*08b0*/  @P0 LDC.64 R150, c[0x0][0x438] ;  /* 0x00010e00ff960b82 */ /* 0x000f220000000a00 */
[----:B--2---:R-:W-:-:S04]  /*08c0*/  @P4 IMAD.WIDE.U32 R142, R2, 0x10, R142 ;  /* 0x00000010028e4825 */ /* 0x004fc800078e008e */
[----:B---3--:R-:W-:-:S03]  /*08d0*/  @P4 IMAD.WIDE.U32 R144, R2, 0x10, R144 ;  /* 0x0000001002904825 */ /* 0x008fc600078e0090 */
[----:B------:R-:W2:Y:S01]  /*08e0*/  @P2 LDC.64 R136, c[0x0][0x3d0] ;  /* 0x0000f400ff882b82 */ /* 0x000ea20000000a00 */
[----:B------:R-:W-:Y:S01]  /*08f0*/  @P4 IADD3 R2, PT, PT, R2, 0x20, RZ ;  /* 0x0000002002024810 */ /* 0x000fe20007ffe0ff */
[----:B------:R3:W5:Y:S06]  /*0900*/  @P4 LDG.E.128 R88, desc[UR8][R142.64] ;  /* 0x000000088e584981 */ /* 0x00076c000c1e1d00 */
[----:B------:R-:W3:Y:S01]  /*0910*/  @P2 LDC.64 R152, c[0x0][0x438] ;  /* 0x00010e00ff982b82 */ /* 0x000ee20000000a00 */
[C---:B------:R-:W-:Y:S01]  /*0920*/  @P6 IMAD.WIDE.U32 R146, R2.reuse, 0x10, R146 ;  /* 0x0000001002926825 */ /* 0x040fe200078e0092 */
[----:B------:R0:W5:Y:S03]  /*0930*/  @P4 LDG.E.128 R92, desc[UR8][R144.64] ;  /* 0x00000008905c4981 */ /* 0x000166000c1e1d00 */
[C---:B------:R-:W-:Y:S01]  /*0940*/  @P6 IMAD.WIDE.U32 R148, R2.reuse, 0x10, R148 ;  /* 0x0000001002946825 */ /* 0x040fe200078e0094 */
[----:B------:R0:W5:Y:S02]  /*0950*/  @P6 LDG.E.128 R96, desc[UR8][R146.64] ;  /* 0x0000000892606981 */ /* 0x000164000c1e1d00 */
[----:B------:R-:W3:Y:S01]  /*0960*/  @P1 LDC.64 R154, c[0x0][0x3d0] ;  /* 0x0000f400ff9a1b82 */ /* 0x000ee20000000a00 */
[----:B------:R-:W-:Y:S01]  /*0970*/  @P6 VIADD R2, R2, 0x20 ;  /* 0x0000002002026836 */ /* 0x000fe20000000000 */
[----:B------:R1:W5:Y:S06]  /*0980*/  @P6 LDG.E.128 R100, desc[UR8][R148.64] ;  /* 0x0000000894646981 */ /* 0x00036c000c1e1d00 */
[----:B------:R-:W3:Y:S01]  /*0990*/  @P1 LDC.64 R156, c[0x0][0x438] ;  /* 0x00010e00ff9c1b82 */ /* 0x000ee20000000a00 */
[----:B0-----:R-:W-:-:S04]  /*09a0*/  @P5 IMAD.WIDE.U32 R6, R2, 0x10, R6 ;  /* 0x0000001002065825 */ /* 0x001fc800078e0006 */
[C---:B-1----:R-:W-:Y:S01]  /*09b0*/  @P5 IMAD.WIDE.U32 R8, R2.reuse, 0x10, R8 ;  /* 0x0000001002085825 */ /* 0x042fe200078e0008 */
[----:B------:R0:W5:Y:S03]  /*09c0*/  @P5 LDG.E.128 R104, desc[UR8][R6.64] ;  /* 0x0000000806685981 */ /* 0x000166000c1e1d00 */
[----:B------:R-:W-:Y:S01]  /*09d0*/  @P5 VIADD R2, R2, 0x20 ;  /* 0x0000002002025836 */ /* 0x000fe20000000000 */
[----:B------:R0:W5:Y:S03]  /*09e0*/  @P5 LDG.E.128 R108, desc[UR8][R8.64] ;  /* 0x00000008086c5981 */ /* 0x000166000c1e1d00 */
[----:B----4-:R-:W-:-:S04]  /*09f0*/  @P0 IMAD.WIDE.U32 R10, R2, 0x10, R10 ;  /* 0x00000010020a0825 */ /* 0x010fc800078e000a */
[C---:B------:R-:W-:Y:S01]  /*0a00*/  @P0 IMAD.WIDE.U32 R150, R2.reuse, 0x10, R150 ;  /* 0x0000001002960825 */ /* 0x040fe200078e0096 */
        /* <DEDUP_REMOVED lines=8> */
[----:B------:R-:W-:-:S04]  /*0a90*/  @P1 IMAD.WIDE.U32 R154, R2, 0x10, R154 ;  /* 0x00000010029a1825 */ /* 0x000fc800078e009a */
[----:B------:R-:W-:Y:S01]  /*0aa0*/  @P1 IMAD.WIDE.U32 R156, R2, 0x10, R156 ;  /* 0x00000010029c1825 */ /* 0x000fe200078e009c */
[----:B------:R0:W5:Y:S04]  /*0ab0*/  @P1 LDG.E.128 R128, desc[UR8][R154.64] ;  /* 0x000000089a801981 */ /* 0x000168000c1e1d00 */
[----:B------:R0:W5:Y:S01]  /*0ac0*/  @P1 LDG.E.128 R132, desc[UR8][R156.64] ;  /* 0x000000089c841981 */ /* 0x000162000c1e1d00 */
[----:B------:R-:W-:Y:S01]  /*0ad0*/  ISETP.GE.U32.AND P0, PT, R0, 0x200, PT ;  /* 0x000002000000780c */ /* 0x000fe20003f06070 */
[----:B------:R-:W-:-:S12]  /*0ae0*/  @P1 VIADD R2, R2, 0x20 ;  /* 0x0000002002021836 */ /* 0x000fd80000000000 */
[----:B0-----:R-:W-:Y:S05]  /*0af0*/  @!P0 BRA `(.L_x_65909) ;  /* 0x0000000400d88947 */ /* 0x001fea0003800000 */
[----:B------:R-:W0:Y:S08]  /*0b00*/  LDC.64 R136, c[0x0][0x438] ;  /* 0x00010e00ff887b82 */ /* 0x000e300000000a00 */
[----:B------:R-:W1:Y:S01]  /*0b10*/  LDC.64 R6, c[0x0][0x3d0] ;  /* 0x0000f400ff067b82 */ /* 0x000e620000000a00 */
[----:B0-----:R-:W-:-:S06]  /*0b20*/  IMAD.WIDE.U32 R136, R2, 0x10, R136 ;  /* 0x0000001002887825 */ /* 0x001fcc00078e0088 */
[----:B------:R-:W5:Y:S01]  /*0b30*/  LDG.E.128 R136, desc[UR8][R136.64] ;  /* 0x0000000888887981 */ /* 0x000f62000c1e1d00 */
[----:B-1----:R-:W-:-:S05]  /*0b40*/  IMAD.WIDE.U32 R2, R2, 0x10, R6 ;  /* 0x0000001002027825 */ /* 0x002fca00078e0006 */
[----:B------:R0:W5:Y:S01]  /*0b50*/  LDG.E.128 R140, desc[UR8][R2.64] ;  /* 0x00000008028c7981 */ /* 0x000162000c1e1d00 */
[----:B------:R-:W-:Y:S05]  /*0b60*/  BRA `(.L_x_65909) ;  /* 0x0000000400bc7947 */ /* 0x000fea0003800000 */
.L_x_65908:
        /* <DEDUP_REMOVED lines=15> */
[----:B-1----:R-:W-:Y:S01]  /*0c60*/  @P1 IMAD.WIDE.U32 R8, R2, 0x10, R8 ;  /* 0x0000001002081825 */ /* 0x002fe200078e0008 */
[----:B------:R-:W-:Y:S02]  /*0c70*/  ISETP.GE.U32.AND P2, PT, R0, 0x100, PT ;  /* 0x000001000000780c */ /* 0x000fe40003f46070 */
[----:B------:R-:W-:Y:S02]  /*0c80*/  @P1 IADD3 R2, PT, PT, R2, 0x20, RZ ;  /* 0x0000002002021810 */ /* 0x000fe40007ffe0ff */
[----:B------:R1:W5:Y:S02]  /*0c90*/  @P1 LDG.E.128 R24, desc[UR8][R8.64] ;  /* 0x0000000808181981 */ /* 0x000364000c1e1d00 */
[----:B------:R-:W1:Y:S01]  /*0ca0*/  @P5 LDC.64 R28, c[0x0][0x3d0] ;  /* 0x0000f400ff1c5b82 */ /* 0x000e620000000a00 */
[----:B------:R-:W-:Y:S01]  /*0cb0*/  ISETP.GE.U32.AND P1, PT, R0, 0x120, PT ;  /* 0x000001200000780c */ /* 0x000fe20003f26070 */
[----:B--2---:R-:W-:-:S06]  /*0cc0*/  @P0 IMAD.WIDE.U32 R10, R2, 0x10, R10 ;  /* 0x00000010020a0825 */ /* 0x004fcc00078e000a */
[----:B------:R-:W2:Y:S01]  /*0cd0*/  @P3 LDC.64 R30, c[0x0][0x3d0] ;  /* 0x0000f400ff1e3b82 */ /* 0x000ea20000000a00 */
[----:B------:R-:W-:Y:S01]  /*0ce0*/  @P0 VIADD R2, R2, 0x20 ;  /* 0x0000002002020836 */ /* 0x000fe20000000000 */
[----:B------:R2:W5:Y:S01]  /*0cf0*/  @P0 LDG.E.128 R32, desc[UR8][R10.64] ;  /* 0x000000080a200981 */ /* 0x000562000c1e1d00 */
[----:B------:R-:W-:Y:S02]  /*0d00*/  ISETP.GE.U32.AND P0, PT, R0, 0x140, PT ;  /* 0x000001400000780c */ /* 0x000fe40003f06070 */
[----:B---3--:R-:W-:-:S03]  /*0d10*/  @P4 IMAD.WIDE.U32 R20, R2, 0x10, R20 ;  /* 0x0000001002144825 */ /* 0x008fc600078e0014 */
[----:B------:R-:W3:Y:S01]  /*0d20*/  @P2 LDC.64 R36, c[0x0][0x3d0] ;  /* 0x0000f400ff242b82 */ /* 0x000ee20000000a00 */
[----:B------:R-:W-:Y:S01]  /*0d30*/  @P4 VIADD R2, R2, 0x20 ;  /* 0x0000002002024836 */ /* 0x000fe20000000000 */
[----:B------:R3:W5:Y:S01]  /*0d40*/  @P4 LDG.E.128 R40, desc[UR8][R20.64] ;  /* 0x0000000814284981 */ /* 0x000762000c1e1d00 */
[----:B------:R-:W-:Y:S02]  /*0d50*/  ISETP.GE.U32.AND P4, PT, R0, 0x160, PT ;  /* 0x000001600000780c */ /* 0x000fe40003f86070 */
[----:B----4-:R-:W-:-:S03]  /*0d60*/  @P6 IMAD.WIDE.U32 R22, R2, 0x10, R22 ;  /* 0x0000001002166825 */ /* 0x010fc600078e0016 */
[----:B0-----:R-:W0:Y:S01]  /*0d70*/  @P1 LDC.64 R6, c[0x0][0x3d0] ;  /* 0x0000f400ff061b82 */ /* 0x001e220000000a00 */
[----:B------:R-:W-:Y:S01]  /*0d80*/  @P6 IADD3 R2, PT, PT, R2, 0x20, RZ ;  /* 0x0000002002026810 */ /* 0x000fe20007ffe0ff */
[----:B------:R4:W5:Y:S01]  /*0d90*/  @P6 LDG.E.128 R48, desc[UR8][R22.64] ;  /* 0x0000000816306981 */ /* 0x000962000c1e1d00 */
[----:B------:R-:W-:-:S03]  /*0da0*/  ISETP.GE.U32.AND P6, PT, R0, 0x180, PT ;  /* 0x000001800000780c */ /* 0x000fc60003fc6070 */
[C---:B-1----:R-:W-:Y:S02]  /*0db0*/  @P5 IMAD.WIDE.U32 R28, R2.reuse, 0x10, R28 ;  /* 0x00000010021c5825 */ /* 0x042fe400078e001c */
[----:B------:R-:W1:Y:S02]  /*0dc0*/  @P0 LDC.64 R8, c[0x0][0x3d0] ;  /* 0x0000f400ff080b82 */ /* 0x000e640000000a00 */
[----:B------:R-:W-:Y:S01]  /*0dd0*/  @P5 VIADD R2, R2, 0x20 ;  /* 0x0000002002025836 */ /* 0x000fe20000000000 */
[----:B------:R4:W5:Y:S01]  /*0de0*/  @P5 LDG.E.128 R56, desc[UR8][R28.64] ;  /* 0x000000081c385981 */ /* 0x000962000c1e1d00 */
[----:B------:R-:W-:Y:S02]  /*0df0*/  ISETP.GE.U32.AND P5, PT, R0, 0x1a0, PT ;  /* 0x000001a00000780c */ /* 0x000fe40003fa6070 */
[C---:B--2---:R-:W-:Y:S02]  /*0e00*/  @P3 IMAD.WIDE.U32 R30, R2.reuse, 0x10, R30 ;  /* 0x00000010021e3825 */ /* 0x044fe400078e001e */
[----:B------:R-:W2:Y:S02]  /*0e10*/  @P4 LDC.64 R10, c[0x0][0x3d0] ;  /* 0x0000f400ff0a4b82 */ /* 0x000ea40000000a00 */
[----:B------:R-:W-:Y:S01]  /*0e20*/  @P3 VIADD R2, R2, 0x20 ;  /* 0x0000002002023836 */ /* 0x000fe20000000000 */
[----:B------:R1:W5:Y:S01]  /*0e30*/  @P3 LDG.E.128 R64, desc[UR8][R30.64] ;  /* 0x000000081e403981 */ /* 0x000362000c1e1d00 */
[----:B------:R-:W-:-:S02]  /*0e40*/  ISETP.GE.U32.AND P3, PT, R0, 0x1c0, PT ;  /* 0x000001c00000780c */ /* 0x000fc40003f66070 */
[C---:B---3--:R-:W-:Y:S01]  /*0e50*/  @P2 IMAD.WIDE.U32 R36, R2.reuse, 0x10, R36 ;  /* 0x0000001002242825 */ /* 0x048fe200078e0024 */
[----:B------:R-:W-:Y:S01]  /*0e60*/  @P2 IADD3 R2, PT, PT, R2, 0x20, RZ ;  /* 0x0000002002022810 */ /* 0x000fe20007ffe0ff */
[----:B------:R-:W3:Y:S03]  /*0e70*/  @P6 LDC.64 R20, c[0x0][0x3d0] ;  /* 0x0000f400ff146b82 */ /* 0x000ee60000000a00 */
[----:B------:R2:W5:Y:S01]  /*0e80*/  @P2 LDG.E.128 R72, desc[UR8][R36.64] ;  /* 0x0000000824482981 */ /* 0x000562000c1e1d00 */
[----:B0-----:R-:W-:Y:S01]  /*0e90*/  @P1 IMAD.WIDE.U32 R6, R2, 0x10, R6 ;  /* 0x0000001002061825 */ /* 0x001fe200078e0006 */
[----:B------:R-:W-:-:S03]  /*0ea0*/  ISETP.GE.U32.AND P2, PT, R0, 0x1e0, PT ;  /* 0x000001e00000780c */ /* 0x000fc60003f46070 */
[----:B----4-:R-:W0:Y:S01]  /*0eb0*/  @P5 LDC.64 R22, c[0x0][0x3d0] ;  /* 0x0000f400ff165b82 */ /* 0x010e220000000a00 */
[----:B------:R-:W5:Y:S01]  /*0ec0*/  @P1 LDG.E.128 R80, desc[UR8][R6.64] ;  /* 0x0000000806501981 */ /* 0x000f62000c1e1d00 */
[----:B------:R-:W-:Y:S01]  /*0ed0*/  @P1 VIADD R2, R2, 0x20 ;  /* 0x0000002002021836 */ /* 0x000fe20000000000 */
[----:B------:R-:W-:-:S05]  /*0ee0*/  ISETP.GE.U32.AND P1, PT, R0, 0x200, PT ;  /* 0x000002000000780c */ /* 0x000fca0003f26070 */
[----:B------:R-:W4:Y:S01]  /*0ef0*/  @P3 LDC.64 R28, c[0x0][0x3d0] ;  /* 0x0000f400ff1c3b82 */ /* 0x000f220000000a00 */
[----:B-1----:R-:W-:-:S04]  /*0f00*/  @P0 IMAD.WIDE.U32 R8, R2, 0x10, R8 ;  /* 0x0000001002080825 */ /* 0x002fc800078e0008 */
[----:B------:R-:W-:Y:S01]  /*0f10*/  @P0 VIADD R2, R2, 0x20 ;  /* 0x0000002002020836 */ /* 0x000fe20000000000 */
[----:B------:R-:W5:Y:S02]  /*0f20*/  @P0 LDG.E.128 R88, desc[UR8][R8.64] ;  /* 0x0000000808580981 */ /* 0x000f64000c1e1d00 */
[----:B------:R-:W1:Y:S01]  /*0f30*/  @P2 LDC.64 R30, c[0x0][0x3d0] ;  /* 0x0000f400ff1e2b82 */ /* 0x000e620000000a00 */
[C---:B--2---:R-:W-:Y:S01]  /*0f40*/  @P4 IMAD.WIDE.U32 R10, R2.reuse, 0x10, R10 ;  /* 0x00000010020a4825 */ /* 0x044fe200078e000a */
[----:B------:R-:W-:-:S04]  /*0f50*/  @P4 IADD3 R2, PT, PT, R2, 0x20, RZ ;  /* 0x0000002002024810 */ /* 0x000fc80007ffe0ff */
[----:B------:R-:W5:Y:S02]  /*0f60*/  @P4 LDG.E.128 R96, desc[UR8][R10.64] ;  /* 0x000000080a604981 */ /* 0x000f64000c1e1d00 */
[----:B------:R-:W2:Y:S01]  /*0f70*/  @P1 LDC.64 R36, c[0x0][0x3d0] ;  /* 0x0000f400ff241b82 */ /* 0x000ea20000000a00 */
[----:B---3--:R-:W-:-:S04]  /*0f80*/  @P6 IMAD.WIDE.U32 R20, R2, 0x10, R20 ;  /* 0x0000001002146825 */ /* 0x008fc800078e0014 */
[----:B------:R-:W-:Y:S01]  /*0f90*/  @P6 VIADD R2, R2, 0x20 ;  /* 0x0000002002026836 */ /* 0x000fe20000000000 */
[----:B------:R-:W5:Y:S03]  /*0fa0*/  @P6 LDG.E.128 R104, desc[UR8][R20.64] ;  /* 0x0000000814686981 */ /* 0x000f66000c1e1d00 */
[----:B0-----:R-:W-:-:S04]  /*0fb0*/  @P5 IMAD.WIDE.U32 R22, R2, 0x10, R22 ;  /* 0x0000001002165825 */ /* 0x001fc800078e0016 */
[----:B------:R-:W-:Y:S01]  /*0fc0*/  @P5 VIADD R2, R2, 0x20 ;  /* 0x0000002002025836 */ /* 0x000fe20000000000 */
[----:B------:R-:W5:Y:S03]  /*0fd0*/  @P5 LDG.E.128 R112, desc[UR8][R22.64] ;  /* 0x0000000816705981 */ /* 0x000f66000c1e1d00 */
[C---:B----4-:R-:W-:Y:S01]  /*0fe0*/  @P3 IMAD.WIDE.U32 R28, R2.reuse, 0x10, R28 ;  /* 0x00000010021c3825 */ /* 0x050fe200078e001c */
[----:B------:R-:W-:Y:S02]  /*0ff0*/  @P3 IADD3 R2, PT, PT, R2, 0x20, RZ ;  /* 0x0000002002023810 */ /* 0x000fe40007ffe0ff */
[----:B------:R-:W-:Y:S02]  /*1000*/  CS2R R134, SRZ ;  /* 0x0000000000867805 */ /* 0x000fe4000001ff00 */
[----:B------:R-:W-:Y:S02]  /*1010*/  CS2R R132, SRZ ;  /* 0x0000000000847805 */ /* 0x000fe4000001ff00 */
[----:B------:R-:W-:Y:S01]  /*1020*/  CS2R R126, SRZ ;  /* 0x00000000007e7805 */ /* 0x000fe2000001ff00 */
[----:B------:R-:W5:Y:S01]  /*1030*/  @P3 LDG.E.128 R120, desc[UR8][R28.64] ;  /* 0x000000081c783981 */ /* 0x000f62000c1e1d00 */
[----:B-1----:R-:W-:-:S04]  /*1040*/  @P2 IMAD.WIDE.U32 R30, R2, 0x10, R30 ;  /* 0x00000010021e2825 */ /* 0x002fc800078e001e */
[----:B------:R-:W-:Y:S01]  /*1050*/  @P2 VIADD R2, R2, 0x20 ;  /* 0x0000002002022836 */ /* 0x000fe20000000000 */
[----:B------:R0:W5:Y:S03]  /*1060*/  @P2 LDG.E.128 R128, desc[UR8][R30.64] ;  /* 0x000000081e802981 */ /* 0x000166000c1e1d00 */
[----:B--2---:R-:W-:-:S05]  /*1070*/  @P1 IMAD.WIDE.U32 R2, R2, 0x10, R36 ;  /* 0x0000001002021825 */ /* 0x004fca00078e0024 */
        /* <DEDUP_REMOVED lines=24> */
[----:B0-----:R-:W-:-:S02]  /*1200*/  CS2R R30, SRZ ;  /* 0x00000000001e7805 */ /* 0x001fc4000001ff00 */
[----:B------:R-:W-:Y:S02]  /*1210*/  CS2R R28, SRZ ;  /* 0x00000000001c7805 */ /* 0x000fe4000001ff00 */
[----:B------:R-:W-:Y:S02]  /*1220*/  CS2R R22, SRZ ;  /* 0x0000000000167805 */ /* 0x000fe4000001ff00 */
[----:B------:R-:W-:Y:S02]  /*1230*/  CS2R R20, SRZ ;  /* 0x0000000000147805 */ /* 0x000fe4000001ff00 */
[----:B------:R-:W-:Y:S02]  /*1240*/  @P1 CS2R R138, SRZ ;  /* 0x00000000008a1805 */ /* 0x000fe4000001ff00 */
[----:B-1----:R-:W-:-:S07]  /*1250*/  @P1 CS2R R136, SRZ ;  /* 0x0000000000881805 */ /* 0x002fce000001ff00 */
.L_x_65909:
[----:B------:R-:W-:Y:S05]  /*1260*/  BSYNC.RECONVERGENT B0 ;  /* 0x0000000000007941 */ /* 0x000fea0003800200 */
.L_x_65907:
[----:B------:R-:W1:Y:S02]  /*1270*/  LDCU UR4, c[0x0][0x384] ;  /* 0x00007080ff0477ac */ /* 0x000e640008000800 */
[----:B-1----:R-:W-:-:S13]  /*1280*/  ISETP.GE.AND P0, PT, R15, UR4, PT ;  /* 0x000000040f007c0c */ /* 0x002fda000bf06270 */
[----:B------:R-:W-:Y:S05]  /*1290*/  @P0 EXIT ;  /* 0x000000000000094d */ /* 0x000fea0003800000 */
[----:B0-----:R-:W-:Y:S01]  /*12a0*/  IMAD.HI.U32 R2, R14, -0x326172a9, RZ ;  /* 0xcd9e8d570e027827 */ /* 0x001fe200078e00ff */
[----:B------:R-:W-:Y:S01]  /*12b0*/  BSSY B0, `(.L_x_65910) ;  /* 0x0003049000007945 */ /* 0x000fe20003800000 */
[----:B------:R-:W-:Y:S01]  /*12c0*/  LOP3.LUT R4, R4, 0x3, RZ, 0xc0, !PT ;  /* 0x0000000304047812 */ /* 0x000fe200078ec0ff */
[----:B------:R-:W0:Y:S01]  /*12d0*/  LDCU UR10, c[0x0][0x404] ;  /* 0x00008080ff0a77ac */ /* 0x000e220008000800 */
[----:B------:R-:W-:Y:S01]  /*12e0*/  IMAD.HI.U32 R3, R13, -0x2daee0ad, RZ ;  /* 0xd2511f530d037827 */ /* 0x000fe200078e00ff */
        /* <DEDUP_REMOVED lines=61> */
[----:B------:R-:W-:Y:S02]  /*16c0*/  IMAD.MOV.U32 R6, RZ, RZ, RZ ;  /* 0x000000ffff067224 */ /* 0x000fe400078e00ff */
[----:B01234-:R-:W-:-:S07]  /*16d0*/  IMAD R10, R11, -0x326172a9, RZ ;  /* 0xcd9e8d570b0a7824 */ /* 0x01ffce00078e02ff */
.L_x_66918:
        /* <DEDUP_REMOVED lines=14> */
[----:B--2---:R-:W-:-:S04]  /*17c0*/  LOP3.LUT R223, R223, 0x1f, RZ, 0xc0, !PT ;  /* 0x0000001fdfdf7812 */ /* 0x004fc800078ec0ff */
[----:B------:R-:W-:Y:S02]  /*17d0*/  LEA.HI.SX32 R217, R217, R223, 0x1e ;  /* 0x000000dfd9d97211 */ /* 0x000fe400078ff2ff */
[----:B---3--:R-:W-:-:S13]  /*17e0*/  ISETP.GE.AND P0, PT, R214, 0x1, PT ;  /* 0x00000001d600780c */ /* 0x008fda0003f06270 */
[----:B------:R-:W-:-:S05]  /*17f0*/  @P0 IADD3 R221, PT, PT, R214, -0x1, RZ ;  /* 0xffffffffd6dd0810 */ /* 0x000fca0007ffe0ff */
[----:B------:R-:W-:-:S05]  /*1800*/  @P0 IMAD R221, R221, R212, RZ ;  /* 0x000000d4dddd0224 */ /* 0x000fca00078e02ff */
[----:B------:R-:W-:-:S04]  /*1810*/  @P0 SHF.R.S32.HI R222, RZ, 0x1f, R221 ;  /* 0x0000001fffde0819 */ /* 0x000fc800000114dd */
[----:B------:R-:W-:-:S04]  /*1820*/  @P0 LEA.HI R222, R222, R221, RZ, 0x2 ;  /* 0x000000dddede0211 */ /* 0x000fc800078f10ff */
[----:B------:R-:W-:Y:S01]  /*1830*/  @P0 LEA.HI.SX32 R215, R222, R223, 0x1e ;  /* 0x000000dfded70211 */ /* 0x000fe200078ff2ff */
[----:B-1----:R-:W-:Y:S06]  /*1840*/  @!P5 BRA `(.L_x_65912) ;  /* 0x0000002c004cd947 */ /* 0x002fec0003800000 */
[----:B------:R-:W-:Y:S04]  /*1850*/  BSSY.RECONVERGENT B2, `(.L_x_65913) ;  /* 0x0000005000027945 */ /* 0x000fe80003800200 */
[----:B------:R-:W-:Y:S05]  /*1860*/  @!P0 BRA `(.L_x_65914) ;  /* 0x00000000000c8947 */ /* 0x000fea0003800000 */
[----:B------:R-:W0:Y:S02]  /*1870*/  LDC.64 R144, c[0x0][0x390] ;  /* 0x0000e400ff907b82 */ /* 0x000e240000000a00 */
[----:B0-----:R-:W-:-:S06]  /*1880*/  IMAD.WIDE.U32 R144, R215, 0x10, R144 ;  /* 0x00000010d7907825 */ /* 0x001fcc00078e0090 */
[----:B------:R-:W5:Y:S02]  /*1890*/  LDG.E.128 R144, desc[UR8][R144.64] ;  /* 0x0000000890907981 */ /* 0x000f64000c1e1d00 */
.L_x_65914:
[----:B------:R-:W-:Y:S05]  /*18a0*/  BSYNC.RECONVERGENT B2 ;  /* 0x0000000000027941 */ /* 0x000fea0003800200 */
.L_x_65913:
        /* <DEDUP_REMOVED lines=28> */
.L_x_65921:
        /* <DEDUP_REMOVED lines=13> */
.L_x_65923:
[----:B------:R-:W-:Y:S05]  /*1b40*/  BSYNC.RECONVERGENT B5 ;  /* 0x0000000000057941 */ /* 0x000fea0003800200 */
.L_x_65922:
        /* <DEDUP_REMOVED lines=43> */
.L_x_65920:
[----:B------:R-:W-:Y:S05]  /*1e00*/  BSYNC.RECONVERGENT B4 ;  /* 0x0000000000047941 */ /* 0x000fea0003800200 */
.L_x_65919:
        /* <DEDUP_REMOVED lines=8> */
[----:B------:R-:W-:-:S07]  /*1e90*/  FADD.FTZ R148, R148, R221 ;  /* 0x000000dd94947221 */ /* 0x000fce0000010000 */
.L_x_65918:
[----:B------:R-:W-:Y:S05]  /*1ea0*/  BSYNC.RECONVERGENT B3 ;  /* 0x0000000000037941 */ /* 0x000fea0003800200 */
.L_x_65917:
        /* <DEDUP_REMOVED lines=20> */
.L_x_65928:
        /* <DEDUP_REMOVED lines=13> */
.L_x_65930:
[----:B------:R-:W-:Y:S05]  /*20c0*/  BSYNC.RECONVERGENT B5 ;  /* 0x0000000000057941 */ /* 0x000fea0003800200 */
.L_x_65929:
        /* <DEDUP_REMOVED lines=43> */
.L_x_65927:
[----:B------:R-:W-:Y:S05]  /*2380*/  BSYNC.RECONVERGENT B4 ;  /* 0x0000000000047941 */ /* 0x000fea0003800200 */
.L_x_65926:
        /* <DEDUP_REMOVED lines=8> */
[----:B------:R-:W-:-:S07]  /*2410*/  FADD.FTZ R149, R149, R8 ;  /* 0x0000000895957221 */ /* 0x000fce0000010000 */
.L_x_65925:
[----:B------:R-:W-:Y:S05]  /*2420*/  BSYNC.RECONVERGENT B3 ;  /* 0x0000000000037941 */ /* 0x000fea0003800200 */
.L_x_65924:
        /* <DEDUP_REMOVED lines=20> */
.L_x_65935:
        /* <DEDUP_REMOVED lines=13> */
.L_x_65937:
[----:B------:R-:W-:Y:S05]  /*2640*/  BSYNC.RECONVERGENT B5 ;  /* 0x0000000000057941 */ /* 0x000fea0003800200 */
.L_x_65936:
        /* <DEDUP_REMOVED lines=43> */
.L_x_65934:
[----:B------:R-:W-:Y:S05]  /*2900*/  BSYNC.RECONVERGENT B4 ;  /* 0x0000000000047941 */ /* 0x000fea0003800200 */
.L_x_65933:
        /* <DEDUP_REMOVED lines=9> */
.L_x_65932:
[----:B------:R-:W-:Y:S05]  /*29a0*/  BSYNC.RECONVERGENT B3 ;  /* 0x0000000000037941 */ /* 0x000fea0003800200 */
.L_x_65931:
        /* <DEDUP_REMOVED lines=19> */
.L_x_65941:
        /* <DEDUP_REMOVED lines=13> */
.L_x_65943:
[----:B------:R-:W-:Y:S05]  /*2bb0*/  BSYNC.RECONVERGENT B4 ;  /* 0x0000000000047941 */ /* 0x000fea0003800200 */
.L_x_65942:
        /* <DEDUP_REMOVED lines=43> */
.L_x_65940:
[----:B------:R-:W-:Y:S05]  /*2e70*/  BSYNC.RECONVERGENT B3 ;  /* 0x0000000000037941 */ /* 0x000fea0003800200 */
.L_x_65939:
        /* <DEDUP_REMOVED lines=9> */
[----:B------:R-:W-:Y:S06]  /*2f10*/  BRA `(.L_x_65938) ;  /* 0x0000001400447947 */ /* 0x000fec0003800000 */
.L_x_65916:
        /* <DEDUP_REMOVED lines=21> */
.L_x_65948:
        /* <DEDUP_REMOVED lines=13> */
.L_x_65950:
[----:B------:R-:W-:Y:S05]  /*3140*/  BSYNC.RECONVERGENT B5 ;  /* 0x0000000000057941 */ /* 0x000fea0003800200 */
.L_x_65949:
        /* <DEDUP_REMOVED lines=42> */
.L_x_65947:
[----:B------:R-:W-:Y:S05]  /*33f0*/  BSYNC.RECONVERGENT B4 ;  /* 0x0000000000047941 */ /* 0x000fea0003800200 */
.L_x_65946:
[----:B------:R-:W-:Y:S01]  /*3400*/  I2FP.F32.U32 R4, R7 ;  /* 0x0000000700047245 */ /* 0x000fe20000201000 */
[----:B------:R-:W-:-:S04]  /*3410*/  IMAD.MOV.U32 R7, RZ, RZ, 0x2f800000 ;  /* 0x2f800000ff077424 */ /* 0x000fc800078e00ff */
[----:B------:R-:W-:Y:S01]  /*3420*/  FFMA.FTZ R4, R4, R7, 1.1641532182693481445e-10 ;  /* 0x2f00000004047423 */ /* 0x000fe20000010007 */
[----:B-----5:R-:W-:-:S04]  /*3430*/  FMUL.FTZ R7, R144, UR13 ;  /* 0x0000000d90077c20 */ /* 0x020fc80008410000 */
[----:B------:R-:W-:Y:S01]  /*3440*/  FMUL.FTZ R148, R7, UR12 ;  /* 0x0000000c07947c20 */ /* 0x000fe20008410000 */
[----:B------:R-:W-:-:S04]  /*3450*/  FSETP.GTU.FTZ.AND P1, PT, R4, UR10, PT ;  /* 0x0000000a04007c0b */ /* 0x000fc8000bf3c000 */
[----:B------:R-:W-:Y:S02]  /*3460*/  SEL R7, RZ, 0x1, P1 ;  /* 0x00000001ff077807 */ /* 0x000fe40000800000 */
[----:B------:R-:W-:-:S07]  /*3470*/  FSEL R148, R148, RZ, !P1 ;  /* 0x000000ff94947208 */ /* 0x000fce0004800000 */
.L_x_65945:
[----:B------:R-:W-:Y:S05]  /*3480*/  BSYNC.RECONVERGENT B3 ;  /* 0x0000000000037941 */ /* 0x000fea0003800200 */
.L_x_65944:
        /* <DEDUP_REMOVED lines=17> */
.L_x_65955:
        /* <DEDUP_REMOVED lines=13> */
.L_x_65957:
[----:B------:R-:W-:Y:S05]  /*3670*/  BSYNC.RECONVERGENT B5 ;  /* 0x0000000000057941 */ /* 0x000fea0003800200 */
.L_x_65956:
        /* <DEDUP_REMOVED lines=43> */
.L_x_65954:
[----:B------:R-:W-:Y:S05]  /*3930*/  BSYNC.RECONVERGENT B4 ;  /* 0x0000000000047941 */ /* 0x000fea0003800200 */
.L_x_65953:
        /* <DEDUP_REMOVED lines=8> */
.L_x_65952:
[----:B------:R-:W-:Y:S05]  /*39c0*/  BSYNC.RECONVERGENT B3 ;  /* 0x0000000000037941 */ /* 0x000fea0003800200 */
.L_x_65951:
        /* <DEDUP_REMOVED lines=17> */
.L_x_65962:
        /* <DEDUP_REMOVED lines=13> */
.L_x_65964:
[----:B------:R-:W-:Y:S05]  /*3bb0*/  BSYNC.RECONVERGENT B5 ;  /* 0x0000000000057941 */ /* 0x000fea0003800200 */
.L_x_65963:
        /* <DEDUP_REMOVED lines=42> */
[----:B------:R-:W-:-:S07]  /*3e60*/  IMAD.MOV.U32 R218, RZ, RZ, R150 ;  /* 0x000000ffffda7224 */ /* 0x000fce00078e0096 */
.L_x_65961:
[----:B------:R-:W-:Y:S05]  /*3e70*/  BSYNC.RECONVERGENT B4 ;  /* 0x0000000000047941 */ /* 0x000fea0003800200 */
.L_x_65960:
[----:B------:R-:W-:Y:S01]  /*3e80*/  I2FP.F32.U32 R4, R11 ;  /* 0x0000000b00047245 */ /* 0x000fe20000201000 */
[----:B------:R-:W-:-:S05]  /*3e90*/  HFMA2 R11, -RZ, RZ, 0.1171875, 0 ;  /* 0x2f800000ff0b7431 */ /* 0x000fca00000001ff */
[----:B------:R-:W-:Y:S01]  /*3ea0*/  FFMA.FTZ R4, R4, R11, 1.1641532182693481445e-10 ;  /* 0x2f00000004047423 */ /* 0x000fe2000001000b */
[----:B-----5:R-:W-:-:S04]  /*3eb0*/  FMUL.FTZ R11, R146, UR13 ;  /* 0x0000000d920b7c20 */ /* 0x020fc80008410000 */
[----:B------:R-:W-:Y:S01]  /*3ec0*/  FMUL.FTZ R150, R11, UR12 ;  /* 0x0000000c0b967c20 */ /* 0x000fe20008410000 */
[----:B------:R-:W-:-:S04]  /*3ed0*/  FSETP.GTU.FTZ.AND P1, PT, R4, UR10, PT ;  /* 0x0000000a04007c0b */ /* 0x000fc8000bf3c000 */
[----:B------:R-:W-:Y:S02]  /*3ee0*/  SEL R11, RZ, 0x1, P1 ;  /* 0x00000001ff0b7807 */ /* 0x000fe40000800000 */
[----:B------:R-:W-:-:S07]  /*3ef0*/  FSEL R150, R150, RZ, !P1 ;  /* 0x000000ff96967208 */ /* 0x000fce0004800000 */
.L_x_65959:
[----:B------:R-:W-:Y:S05]  /*3f00*/  BSYNC.RECONVERGENT B3 ;  /* 0x0000000000037941 */ /* 0x000fea0003800200 */
.L_x_65958:
        /* <DEDUP_REMOVED lines=16> */
.L_x_65967:
        /* <DEDUP_REMOVED lines=13> */
.L_x_65969:
[----:B------:R-:W-:Y:S05]  /*40e0*/  BSYNC.RECONVERGENT B4 ;  /* 0x0000000000047941 */ /* 0x000fea0003800200 */
.L_x_65968:
        /* <DEDUP_REMOVED lines=43> */
.L_x_65966:
[----:B------:R-:W-:Y:S05]  /*43a0*/  BSYNC.RECONVERGENT B3 ;  /* 0x0000000000037941 */ /* 0x000fea0003800200 */
.L_x_65965:
[----:B------:R-:W-:Y:S01]  /*43b0*/  I2FP.F32.U32 R8, R12 ;  /* 0x0000000c00087245 */ /* 0x000fe20000201000 */
[----:B------:R-:W-:Y:S02]  /*43c0*/  IMAD.MOV.U32 R151, RZ, RZ, 0x2f800000 ;  /* 0x2f800000ff977424 */ /* 0x000fe400078e00ff */
[----:B-----5:R-:W-:Y:S02]  /*43d0*/  FMUL.FTZ R12, R147, UR13 ;  /* 0x0000000d930c7c20 */ /* 0x020fe40008410000 */
[----:B------:R-:W-:Y:S02]  /*43e0*/  FFMA.FTZ R8, R8, R151, 1.1641532182693481445e-10 ;  /* 0x2f00000008087423 */ /* 0x000fe40000010097 */
[----:B------:R-:W-:-:S03]  /*43f0*/  FMUL.FTZ R151, R12, UR12 ;  /* 0x0000000c0c977c20 */ /* 0x000fc60008410000 */
[----:B------:R-:W-:-:S04]  /*4400*/  FSETP.GTU.FTZ.AND P1, PT, R8, UR10, PT ;  /* 0x0000000a08007c0b */ /* 0x000fc8000bf3c000 */
[----:B------:R-:W-:Y:S02]  /*4410*/  SEL R12, RZ, 0x1, P1 ;  /* 0x00000001ff0c7807 */ /* 0x000fe40000800000 */
[----:B------:R-:W-:-:S07]  /*4420*/  FSEL R151, R151, RZ, !P1 ;  /* 0x000000ff97977208 */ /* 0x000fce0004800000 */
.L_x_65938:
[----:B------:R-:W-:Y:S05]  /*4430*/  BSYNC.RECONVERGENT B2 ;  /* 0x0000000000027941 */ /* 0x000fea0003800200 */
.L_x_65915:
[----:B------:R-:W0:Y:S01]  /*4440*/  LDC.64 R220, c[0x0][0x3a8] ;  /* 0x0000ea00ffdc7b82 */ /* 0x000e220000000a00 */
[----:B------:R-:W-:Y:S01]  /*4450*/  BSSY.RECONVERGENT B2, `(.L_x_65970) ;  /* 0x0000010000027945 */ /* 0x000fe20003800200 */
[----:B------:R-:W-:Y:S01]  /*4460*/  MOV R8, R218 ;  /* 0x000000da00087202 */ /* 0x000fe20000000f00 */
[----:B0-----:R-:W-:-:S05]  /*4470*/  IMAD.WIDE.U32 R220, R217, 0x10, R220 ;  /* 0x00000010d9dc7825 */ /* 0x001fca00078e00dc */
[----:B-----5:R0:W-:Y:S01]  /*4480*/  STG.E.128 desc[UR8][R220.64], R148 ;  /* 0x00000094dc007986 */ /* 0x0201e2000c101d08 */
[----:B------:R-:W-:Y:S05]  /*4490*/  @!P0 BRA `(.L_x_65971) ;  /* 0x00000000002c8947 */ /* 0x000fea0003800000 */
[----:B------:R-:W1:Y:S01]  /*44a0*/  LDC.64 R218, c[0x0][0x3b0] ;  /* 0x0000ec00ffda7b82 */ /* 0x000e620000000a00 */
[----:B0-----:R-:W-:Y:S01]  /*44b0*/  IMAD.U32 R221, R11, 0x10000, RZ ;  /* 0x000100000bdd7824 */ /* 0x001fe200078e00ff */
[----:B------:R-:W-:Y:S02]  /*44c0*/  LOP3.LUT R220, R12, 0xffff, RZ, 0xc0, !PT ;  /* 0x0000ffff0cdc7812 */ /* 0x000fe400078ec0ff */
[----:B------:R-:W-:Y:S02]  /*44d0*/  LOP3.LUT R223, R9, 0xff, RZ, 0xc0, !PT ;  /* 0x000000ff09df7812 */ /* 0x000fe400078ec0ff */
[----:B------:R-:W-:-:S05]  /*44e0*/  LOP3.LUT R221, R221, 0xff0000, RZ, 0xc0, !PT ;  /* 0x00ff0000dddd7812 */ /* 0x000fca00078ec0ff */
[----:B------:R-:W-:Y:S01]  /*44f0*/  IMAD R220, R220, 0x1000000, R221 ;  /* 0x01000000dcdc7824 */ /* 0x000fe200078e02dd */
[----:B------:R-:W-:-:S04]  /*4500*/  LOP3.LUT R221, R7, 0xff, RZ, 0xc0, !PT ;  /* 0x000000ff07dd7812 */ /* 0x000fc800078ec0ff */
[----:B------:R-:W-:-:S05]  /*4510*/  LEA R220, R223, R220, 0x8 ;  /* 0x000000dcdfdc7211 */ /* 0x000fca00078e40ff */
[----:B------:R-:W-:Y:S02]  /*4520*/  IMAD.IADD R221, R220, 0x1, R221 ;  /* 0x00000001dcdd7824 */ /* 0x000fe400078e02dd */
[----:B-1----:R-:W-:-:S05]  /*4530*/  IMAD.WIDE.U32 R218, R215, 0x4, R218 ;  /* 0x00000004d7da7825 */ /* 0x002fca00078e00da */
[----:B------:R1:W-:Y:S02]  /*4540*/  STG.E desc[UR8][R218.64], R221 ;  /* 0x000000ddda007986 */ /* 0x0003e4000c101908 */
.L_x_65971:
[----:B------:R-:W-:Y:S05]  /*4550*/  BSYNC.RECONVERGENT B2 ;  /* 0x0000000000027941 */ /* 0x000fea0003800200 */
.L_x_65970:
[----:B------:R-:W-:Y:S01]  /*4560*/  VIADD R217, R217, 0x20 ;  /* 0x00000020d9d97836 */ /* 0x000fe20000000000 */
[----:B------:R-:W-:-:S07]  /*4570*/  IADD3 R215, PT, PT, R215, 0x20, RZ ;  /* 0x00000020d7d77810 */ /* 0x000fce0007ffe0ff */
.L_x_65912:
[----:B------:R-:W-:Y:S05]  /*4580*/  BSYNC.RECONVERGENT B1 ;  /* 0x0000000000017941 */ /* 0x000fea0003800200 */
.L_x_65911:
        /* <DEDUP_REMOVED lines=10> */
.L_x_65975:
[----:B------:R-:W-:Y:S05]  /*4630*/  BSYNC.RECONVERGENT B2 ;  /* 0x0000000000027941 */ /* 0x000fea0003800200 */
.L_x_65974:
        /* <DEDUP_REMOVED lines=9> */
[----:B-1----:R-:W-:Y:S02]  /*46d0*/  @!P1 IMAD.MOV.U32 R219, RZ, RZ, R4 ;  /* 0x000000ffffdb9224 */ /* 0x002fe400078e0004 */
        /* <DEDUP_REMOVED lines=18> */
.L_x_65982:
        /* <DEDUP_REMOVED lines=13> */
.L_x_65984:
[----:B------:R-:W-:Y:S05]  /*48d0*/  BSYNC.RECONVERGENT B5 ;  /* 0x0000000000057941 */ /* 0x000fea0003800200 */
.L_x_65983:
        /* <DEDUP_REMOVED lines=43> */
.L_x_65981:
[----:B------:R-:W-:Y:S05]  /*4b90*/  BSYNC.RECONVERGENT B4 ;  /* 0x0000000000047941 */ /* 0x000fea0003800200 */
.L_x_65980:
[----:B------:R-:W-:Y:S01]  /*4ba0*/  I2FP.F32.U32 R4, R7 ;  /* 0x0000000700047245 */ /* 0x000fe20000201000 */
[----:B------:R-:W-:Y:S02]  /*4bb0*/  IMAD.MOV.U32 R7, RZ, RZ, 0x2f800000 ;  /* 0x2f800000ff077424 */ /* 0x000fe400078e00ff */
[----:B-----5:R-:W-:Y:S02]  /*4bc0*/  FMUL.FTZ R8, R144, UR13 ;  /* 0x0000000d90087c20 */ /* 0x020fe40008410000 */
[----:B------:R-:W-:Y:S02]  /*4bd0*/  FFMA.FTZ R4, R4, R7, 1.1641532182693481445e-10 ;  /* 0x2f00000004047423 */ /* 0x000fe40000010007 */
[----:B------:R-:W-:-:S03]  /*4be0*/  FMUL.FTZ R8, R8, UR12 ;  /* 0x0000000c08087c20 */ /* 0x000fc60008410000 */
[----:B------:R-:W-:-:S04]  /*4bf0*/  FSETP.GTU.FTZ.AND P2, PT, R4, UR10, PT ;  /* 0x0000000a04007c0b */ /* 0x000fc8000bf5c000 */
[----:B0-----:R-:W-:Y:S02]  /*4c00*/  FSEL R221, R8, RZ, !P2 ;  /* 0x000000ff08dd7208 */ /* 0x001fe40005000000 */
[----:B------:R-:W-:-:S03]  /*4c10*/  SEL R7, RZ, 0x1, P2 ;  /* 0x00000001ff077807 */ /* 0x000fc60001000000 */
[----:B------:R-:W-:-:S07]  /*4c20*/  FADD.FTZ R152, R152, R221 ;  /* 0x000000dd98987221 */ /* 0x000fce0000010000 */
.L_x_65979:
[----:B------:R-:W-:Y:S05]  /*4c30*/  BSYNC.RECONVERGENT B3 ;  /* 0x0000000000037941 */ /* 0x000fea0003800200 */
.L_x_65978:
[----:B------:R-:W-:Y:S01]  /*4c40*/  BSSY.RECONVERGENT B3, `(.L_x_65985) ;  /* 0x0000057000037945 */ /* 0x000fe20003800200 */
[----:B0-----:R-:W-:Y:S01]  /*4c50*/  @!P1 MOV R220, R219 ;  /* 0x000000db00dc9202 */ /* 0x001fe20000000f00 */
        /* <DEDUP_REMOVED lines=18> */
.L_x_65989:
        /* <DEDUP_REMOVED lines=13> */
.L_x_65991:
[----:B------:R-:W-:Y:S05]  /*4e50*/  BSYNC.RECONVERGENT B5 ;  /* 0x0000000000057941 */ /* 0x000fea0003800200 */
.L_x_65990:
        /* <DEDUP_REMOVED lines=43> */
.L_x_65988:
[----:B------:R-:W-:Y:S05]  /*5110*/  BSYNC.RECONVERGENT B4 ;  /* 0x0000000000047941 */ /* 0x000fea0003800200 */
.L_x_65987:
        /* <DEDUP_REMOVED lines=9> */
.L_x_65986:
[----:B------:R-:W-:Y:S05]  /*51b0*/  BSYNC.RECONVERGENT B3 ;  /* 0x0000000000037941 */ /* 0x000fea0003800200 */
.L_x_65985:
        /* <DEDUP_REMOVED lines=20> */
.L_x_65996:
        /* <DEDUP_REMOVED lines=13> */
.L_x_65998:
[----:B------:R-:W-:Y:S05]  /*53d0*/  BSYNC.RECONVERGENT B5 ;  /* 0x0000000000057941 */ /* 0x000fea0003800200 */
.L_x_65997:
        /* <DEDUP_REMOVED lines=43> */
.L_x_65995:
[----:B------:R-:W-:Y:S05]  /*5690*/  BSYNC.RECONVERGENT B4 ;  /* 0x0000000000047941 */ /* 0x000fea0003800200 */
.L_x_65994:
        /* <DEDUP_REMOVED lines=8> */
[----:B------:R-:W-:-:S07]  /*5720*/  FADD.FTZ R154, R154, R221 ;  /* 0x000000dd9a9a7221 */ /* 0x000fce0000010000 */
.L_x_65993:
[----:B------:R-:W-:Y:S05]  /*5730*/  BSYNC.RECONVERGENT B3 ;  /* 0x0000000000037941 */ /* 0x000fea0003800200 */
.L_x_65992:
        /* <DEDUP_REMOVED lines=19> */
.L_x_66002:
        /* <DEDUP_REMOVED lines=13> */
.L_x_66004:
[----:B------:R-:W-:Y:S05]  /*5940*/  BSYNC.RECONVERGENT B4 ;  /* 0x0000000000047941 */ /* 0x000fea0003800200 */
.L_x_66003:
        /* <DEDUP_REMOVED lines=43> */
.L_x_66001:
[----:B------:R-:W-:Y:S05]  /*5c00*/  BSYNC.RECONVERGENT B3 ;  /* 0x0000000000037941 */ /* 0x000fea0003800200 */
.L_x_66000:
        /* <DEDUP_REMOVED lines=9> */
[----:B------:R-:W-:Y:S06]  /*5ca0*/  BRA `(.L_x_65999) ;  /* 0x0000001400447947 */ /* 0x000fec0003800000 */
.L_x_65977:
        /* <DEDUP_REMOVED lines=21> */
.L_x_66009:
        /* <DEDUP_REMOVED lines=13> */
.L_x_66011:
[----:B------:R-:W-:Y:S05]  /*5ed0*/  BSYNC.RECONVERGENT B5 ;  /* 0x0000000000057941 */ /* 0x000fea0003800200 */
.L_x_66010:
        /* <DEDUP_REMOVED lines=42> */
.L_x_66008:
[----:B------:R-:W-:Y:S05]  /*6180*/  BSYNC.RECONVERGENT B4 ;  /* 0x0000000000047941 */ /* 0x000fea0003800200 */
.L_x_66007:
        /* <DEDUP_REMOVED lines=8> */
.L_x_66006:
[----:B------:R-:W-:Y:S05]  /*6210*/  BSYNC.RECONVERGENT B3 ;  /* 0x0000000000037941 */ /* 0x000fea0003800200 */
.L_x_66005:
        /* <DEDUP_REMOVED lines=17> */
.L_x_66016:
        /* <DEDUP_REMOVED lines=13> */
.L_x_66018:
[----:B------:R-:W-:Y:S05]  /*6400*/  BSYNC.RECONVERGENT B5 ;  /* 0x0000000000057941 */ /* 0x000fea0003800200 */
.L_x_66017:
[----:B------:R-:W-:Y:S01]  /*6410*/  IMAD.WIDE.U32 R8, R14, -0x326172a9, RZ ;  /* 0xcd9e8d570e087825 */ /* 0x000fe200078e00ff */
[----:B0-----:R-:W-:-:S03]  /*6420*/  LOP3.LUT R220, R6, UR7, R3, 0x96, !PT ;  /* 0x0000000706dc7c12 */ /* 0x001fc6000f8e9603 */
        /* <DEDUP_REMOVED lines=41> */
.L_x_66015:
[----:B------:R-:W-:Y:S05]  /*66c0*/  BSYNC.RECONVERGENT B4 ;  /* 0x0000000000047941 */ /* 0x000fea0003800200 */
.L_x_66014:
[----:B------:R-:W-:Y:S01]  /*66d0*/  HFMA2 R9, -RZ, RZ, 0.1171875, 0 ;  /* 0x2f800000ff097431 */ /* 0x000fe200000001ff */
[----:B------:R-:W-:-:S05]  /*66e0*/  I2FP.F32.U32 R8, R8 ;  /* 0x0000000800087245 */ /* 0x000fca0000201000 */
[----:B------:R-:W-:Y:S01]  /*66f0*/  FFMA.FTZ R8, R8, R9, 1.1641532182693481445e-10 ;  /* 0x2f00000008087423 */ /* 0x000fe20000010009 */
[----:B-----5:R-:W-:-:S04]  /*6700*/  FMUL.FTZ R9, R145, UR13 ;  /* 0x0000000d91097c20 */ /* 0x020fc80008410000 */
[----:B------:R-:W-:Y:S01]  /*6710*/  FMUL.FTZ R153, R9, UR12 ;  /* 0x0000000c09997c20 */ /* 0x000fe20008410000 */
[----:B------:R-:W-:-:S04]  /*6720*/  FSETP.GTU.FTZ.AND P1, PT, R8, UR10, PT ;  /* 0x0000000a08007c0b */ /* 0x000fc8000bf3c000 */
[----:B------:R-:W-:Y:S02]  /*6730*/  SEL R9, RZ, 0x1, P1 ;  /* 0x00000001ff097807 */ /* 0x000fe40000800000 */
[----:B------:R-:W-:-:S07]  /*6740*/  FSEL R153, R153, RZ, !P1 ;  /* 0x000000ff99997208 */ /* 0x000fce0004800000 */
.L_x_66013:
[----:B------:R-:W-:Y:S05]  /*6750*/  BSYNC.RECONVERGENT B3 ;  /* 0x0000000000037941 */ /* 0x000fea0003800200 */
.L_x_66012:
        /* <DEDUP_REMOVED lines=17> */
.L_x_66023:
        /* <DEDUP_REMOVED lines=13> */
.L_x_66025:
[----:B------:R-:W-:Y:S05]  /*6940*/  BSYNC.RECONVERGENT B5 ;  /* 0x0000000000057941 */ /* 0x000fea0003800200 */
.L_x_66024:
        /* <DEDUP_REMOVED lines=43> */
.L_x_66022:
[----:B------:R-:W-:Y:S05]  /*6c00*/  BSYNC.RECONVERGENT B4 ;  /* 0x0000000000047941 */ /* 0x000fea0003800200 */
.L_x_66021:
        /* <DEDUP_REMOVED lines=8> */
.L_x_66020:
[----:B------:R-:W-:Y:S05]  /*6c90*/  BSYNC.RECONVERGENT B3 ;  /* 0x0000000000037941 */ /* 0x000fea0003800200 */
.L_x_66019:
        /* <DEDUP_REMOVED lines=16> */
.L_x_66028:
        /* <DEDUP_REMOVED lines=13> */
.L_x_66030:
[----:B------:R-:W-:Y:S05]  /*6e70*/  BSYNC.RECONVERGENT B4 ;  /* 0x0000000000047941 */ /* 0x000fea0003800200 */
.L_x_66029:
[----:B0-----:R-:W-:Y:S01]  /*6e80*/  IMAD.WIDE.U32 R220, R14, -0x326172a9, RZ ;  /* 0xcd9e8d570edc7825 */ /* 0x001fe200078e00ff */
        /* <DEDUP_REMOVED lines=42> */
.L_x_66027:
[----:B------:R-:W-:Y:S05]  /*7130*/  BSYNC.RECONVERGENT B3 ;  /* 0x0000000000037941 */ /* 0x000fea0003800200 */
.L_x_66026:
        /* <DEDUP_REMOVED lines=8> */
.L_x_65999:
[----:B------:R-:W-:Y:S05]  /*71c0*/  BSYNC.RECONVERGENT B2 ;  /* 0x0000000000027941 */ /* 0x000fea0003800200 */
.L_x_65976:
[----:B0-----:R-:W0:Y:S01]  /*71d0*/  LDC.64 R220, c[0x0][0x3a8] ;  /* 0x0000ea00ffdc7b82 */ /* 0x001e220000000a00 */
[----:B------:R-:W-:Y:S01]  /*71e0*/  BSSY.RECONVERGENT B2, `(.L_x_66031) ;  /* 0x0000010000027945 */ /* 0x000fe20003800200 */
[----:B------:R-:W-:Y:S02]  /*71f0*/  IMAD.MOV.U32 R8, RZ, RZ, R218 ;  /* 0x000000ffff087224 */ /* 0x000fe400078e00da */
[----:B0-----:R-:W-:-:S05]  /*7200*/  IMAD.WIDE.U32 R220, R217, 0x10, R220 ;  /* 0x00000010d9dc7825 */ /* 0x001fca00078e00dc */
[----:B-----5:R0:W-:Y:S01]  /*7210*/  STG.E.128 desc[UR8][R220.64], R152 ;  /* 0x00000098dc007986 */ /* 0x0201e2000c101d08 */
[----:B------:R-:W-:Y:S05]  /*7220*/  @!P0 BRA `(.L_x_66032) ;  /* 0x00000000002c8947 */ /* 0x000fea0003800000 */
[----:B------:R-:W1:Y:S01]  /*7230*/  LDC.64 R218, c[0x0][0x3b0] ;  /* 0x0000ec00ffda7b82 */ /* 0x000e620000000a00 */
[----:B0-----:R-:W-:Y:S02]  /*7240*/  SHF.L.U32 R221, R11, 0x10, RZ ;  /* 0x000000100bdd7819 */ /* 0x001fe400000006ff */
[----:B------:R-:W-:Y:S02]  /*7250*/  LOP3.LUT R220, R12, 0xffff, RZ, 0xc0, !PT ;  /* 0x0000ffff0cdc7812 */ /* 0x000fe400078ec0ff */
[----:B------:R-:W-:Y:S02]  /*7260*/  LOP3.LUT R221, R221, 0xff0000, RZ, 0xc0, !PT ;  /* 0x00ff0000dddd7812 */ /* 0x000fe400078ec0ff */
[----:B------:R-:W-:-:S03]  /*7270*/  LOP3.LUT R223, R9, 0xff, RZ, 0xc0, !PT ;  /* 0x000000ff09df7812 */ /* 0x000fc600078ec0ff */
[----:B------:R-:W-:Y:S01]  /*7280*/  IMAD R220, R220, 0x1000000, R221 ;  /* 0x01000000dcdc7824 */ /* 0x000fe200078e02dd */
[----:B------:R-:W-:-:S03]  /*7290*/  LOP3.LUT R221, R7, 0xff, RZ, 0xc0, !PT ;  /* 0x000000ff07dd7812 */ /* 0x000fc600078ec0ff */
[----:B------:R-:W-:-:S05]  /*72a0*/  IMAD R220, R223, 0x100, R220 ;  /* 0x00000100dfdc7824 */ /* 0x000fca00078e02dc */
[----:B------:R-:W-:Y:S01]  /*72b0*/  IADD3 R221, PT, PT, R220, R221, RZ ;  /* 0x000000dddcdd7210 */ /* 0x000fe20007ffe0ff */
[----:B-1----:R-:W-:-:S05]  /*72c0*/  IMAD.WIDE.U32 R218, R215, 0x4, R218 ;  /* 0x00000004d7da7825 */ /* 0x002fca00078e00da */
[----:B------:R1:W-:Y:S02]  /*72d0*/  STG.E desc[UR8][R218.64], R221 ;  /* 0x000000ddda007986 */ /* 0x0003e4000c101908 */
.L_x_66032:
[----:B------:R-:W-:Y:S05]  /*72e0*/  BSYNC.RECONVERGENT B2 ;  /* 0x0000000000027941 */ /* 0x000fea0003800200 */
.L_x_66031:
[----:B------:R-:W-:Y:S02]  /*72f0*/  VIADD R217, R217, 0x20 ;  /* 0x00000020d9d97836 */ /* 0x000fe40000000000 */
[----:B------:R-:W-:-:S07]  /*7300*/  VIADD R215, R215, 0x20 ;  /* 0x00000020d7d77836 */ /* 0x000fce0000000000 */
.L_x_65973:
[----:B------:R-:W-:Y:S05]  /*7310*/  BSYNC.RECONVERGENT B1 ;  /* 0x0000000000017941 */ /* 0x000fea0003800200 */
.L_x_65972:
        /* <DEDUP_REMOVED lines=10> */
.L_x_66036:
[----:B------:R-:W-:Y:S05]  /*73c0*/  BSYNC.RECONVERGENT B2 ;  /* 0x0000000000027941 */ /* 0x000fea0003800200 */
.L_x_66035:
        /* <DEDUP_REMOVED lines=28> */
.L_x_66043:
        /* <DEDUP_REMOVED lines=13> */
.L_x_66045:
[----:B------:R-:W-:Y:S05]  /*7660*/  BSYNC.RECONVERGENT B5 ;  /* 0x0000000000057941 */ /* 0x000fea0003800200 */
.L_x_66044:
        /* <DEDUP_REMOVED lines=40> */
[----:B------:R-:W-:Y:S01]  /*78f0*/  MOV R10, R222 ;  /* 0x000000de000a7202 */ /* 0x000fe20000000f00 */
[----:B------:R-:W-:Y:S01]  /*7900*/  IMAD.MOV.U32 R218, RZ, RZ, R220 ;  /* 0x000000ffffda7224 */ /* 0x000fe200078e00dc */
[----:B------:R-:W-:-:S07]  /*7910*/  LOP3.LUT R2, R2, UR32, R221, 0x96, !PT ;  /* 0x0000002002027c12 */ /* 0x000fce000f8e96dd */
.L_x_66042:
[----:B------:R-:W-:Y:S05]  /*7920*/  BSYNC.RECONVERGENT B4 ;  /* 0x0000000000047941 */ /* 0x000fea0003800200 */
.L_x_66041:
        /* <DEDUP_REMOVED lines=9> */
.L_x_66040:
[----:B------:R-:W-:Y:S05]  /*79c0*/  BSYNC.RECONVERGENT B3 ;  /* 0x0000000000037941 */ /* 0x000fea0003800200 */
.L_x_66039:
[----:B------:R-:W-:Y:S01]  /*79d0*/  BSSY.RECONVERGENT B3, `(.L_x_66046) ;  /* 0x0000057000037945 */ /* 0x000fe20003800200 */
[----:B0-----:R-:W-:Y:S01]  /*79e0*/  @!P1 IMAD.MOV.U32 R220, RZ, RZ, R219 ;  /* 0x000000ffffdc9224 */ /* 0x001fe200078e00db */
        /* <DEDUP_REMOVED lines=18> */
.L_x_66050:
        /* <DEDUP_REMOVED lines=13> */
.L_x_66052:
[----:B------:R-:W-:Y:S05]  /*7be0*/  BSYNC.RECONVERGENT B5 ;  /* 0x0000000000057941 */ /* 0x000fea0003800200 */
.L_x_66051:
        /* <DEDUP_REMOVED lines=40> */
[----:B------:R-:W-:Y:S01]  /*7e70*/  IMAD.MOV.U32 R8, RZ, RZ, R218 ;  /* 0x000000ffff087224 */ /* 0x000fe200078e00da */
[----:B------:R-:W-:Y:S01]  /*7e80*/  LOP3.LUT R2, R2, UR32, R221, 0x96, !PT ;  /* 0x0000002002027c12 */ /* 0x000fe2000f8e96dd */
[----:B------:R-:W-:-:S07]  /*7e90*/  IMAD.MOV.U32 R220, RZ, RZ, RZ ;  /* 0x000000ffffdc7224 */ /* 0x000fce00078e00ff */
.L_x_66049:
[----:B------:R-:W-:Y:S05]  /*7ea0*/  BSYNC.RECONVERGENT B4 ;  /* 0x0000000000047941 */ /* 0x000fea0003800200 */
.L_x_66048:
        /* <DEDUP_REMOVED lines=9> */
.L_x_66047:
[----:B------:R-:W-:Y:S05]  /*7f40*/  BSYNC.RECONVERGENT B3 ;  /* 0x0000000000037941 */ /* 0x000fea0003800200 */
.L_x_66046:
        /* <DEDUP_REMOVED lines=20> */
.L_x_66057:
        /* <DEDUP_REMOVED lines=13> */
.L_x_66059:
[----:B------:R-:W-:Y:S05]  /*8160*/  BSYNC.RECONVERGENT B5 ;  /* 0x0000000000057941 */ /* 0x000fea0003800200 */
.L_x_66058:
        /* <DEDUP_REMOVED lines=43> */
.L_x_66056:
[----:B------:R-:W-:Y:S05]  /*8420*/  BSYNC.RECONVERGENT B4 ;  /* 0x0000000000047941 */ /* 0x000fea0003800200 */
.L_x_66055:
        /* <DEDUP_REMOVED lines=9> */
.L_x_66054:
[----:B------:R-:W-:Y:S05]  /*84c0*/  BSYNC.RECONVERGENT B3 ;  /* 0x0000000000037941 */ /* 0x000fea0003800200 */
.L_x_66053:
        /* <DEDUP_REMOVED lines=19> */
.L_x_66063:
        /* <DEDUP_REMOVED lines=13> */
.L_x_66065:
[----:B------:R-:W-:Y:S05]  /*86d0*/  BSYNC.RECONVERGENT B4 ;  /* 0x0000000000047941 */ /* 0x000fea0003800200 */
.L_x_66064:
        /* <DEDUP_REMOVED lines=43> */
.L_x_66062:
[----:B------:R-:W-:Y:S05]  /*8990*/  BSYNC.RECONVERGENT B3 ;  /* 0x0000000000037941 */ /* 0x000fea0003800200 */
.L_x_66061:
        /* <DEDUP_REMOVED lines=10> */
.L_x_66038:
[----:B------:R-:W-:Y:S01]  /*8a40*/  BSSY.RECONVERGENT B3, `(.L_x_66066) ;  /* 0x0000056000037945 */ /* 0x000fe20003800200 */
[----:B------:R-:W-:Y:S01]  /*8a50*/  IMAD.MOV.U32 R158, RZ, RZ, R4 ;  /* 0x000000ffff9e7224 */ /* 0x000fe200078e0004 */
        /* <DEDUP_REMOVED lines=19> */
.L_x_66070:
        /* <DEDUP_REMOVED lines=13> */
.L_x_66072:
[----:B------:R-:W-:Y:S05]  /*8c60*/  BSYNC.RECONVERGENT B5 ;  /* 0x0000000000057941 */ /* 0x000fea0003800200 */
.L_x_66071:
        /* <DEDUP_REMOVED lines=42> */
.L_x_66069:
[----:B------:R-:W-:Y:S05]  /*8f10*/  BSYNC.RECONVERGENT B4 ;  /* 0x0000000000047941 */ /* 0x000fea0003800200 */
.L_x_66068:
        /* <DEDUP_REMOVED lines=8> */
.L_x_66067:
[----:B------:R-:W-:Y:S05]  /*8fa0*/  BSYNC.RECONVERGENT B3 ;  /* 0x0000000000037941 */ /* 0x000fea0003800200 */
.L_x_66066:
        /* <DEDUP_REMOVED lines=17> */
.L_x_66077:
        /* <DEDUP_REMOVED lines=13> */
.L_x_66079:
[----:B------:R-:W-:Y:S05]  /*9190*/  BSYNC.RECONVERGENT B5 ;  /* 0x0000000000057941 */ /* 0x000fea0003800200 */
.L_x_66078:
        /* <DEDUP_REMOVED lines=43> */
.L_x_66076:
[----:B------:R-:W-:Y:S05]  /*9450*/  BSYNC.RECONVERGENT B4 ;  /* 0x0000000000047941 */ /* 0x000fea0003800200 */
.L_x_66075:
        /* <DEDUP_REMOVED lines=8> */
.L_x_66074:
[----:B------:R-:W-:Y:S05]  /*94e0*/  BSYNC.RECONVERGENT B3 ;  /* 0x0000000000037941 */ /* 0x000fea0003800200 */
.L_x_66073:
        /* <DEDUP_REMOVED lines=17> */
.L_x_66084:
        /* <DEDUP_REMOVED lines=13> */
.L_x_66086:
[----:B------:R-:W-:Y:S05]  /*96d0*/  BSYNC.RECONVERGENT B5 ;  /* 0x0000000000057941 */ /* 0x000fea0003800200 */
.L_x_66085:
[----:B------:R-:W-:Y:S01]  /*96e0*/  IMAD.WIDE.U32 R10, R14, -0x326172a9, RZ ;  /* 0xcd9e8d570e0a7825 */ /* 0x000fe200078e00ff */
[----:B0-----:R-:W-:-:S03]  /*96f0*/  LOP3.LUT R220, R6, UR7, R3, 0x96, !PT ;  /* 0x0000000706dc7c12 */ /* 0x001fc6000f8e9603 */
        /* <DEDUP_REMOVED lines=41> */
.L_x_66083:
[----:B------:R-:W-:Y:S05]  /*9990*/  BSYNC.RECONVERGENT B4 ;  /* 0x0000000000047941 */ /* 0x000fea0003800200 */
.L_x_66082:
        /* <DEDUP_REMOVED lines=8> */
.L_x_66081:
[----:B------:R-:W-:Y:S05]  /*9a20*/  BSYNC.RECONVERGENT B3 ;  /* 0x0000000000037941 */ /* 0x000fea0003800200 */
.L_x_66080:
        /* <DEDUP_REMOVED lines=16> */
.L_x_66089:
        /* <DEDUP_REMOVED lines=13> */
.L_x_66091:
[----:B------:R-:W-:Y:S05]  /*9c00*/  BSYNC.RECONVERGENT B4 ;  /* 0x0000000000047941 */ /* 0x000fea0003800200 */
.L_x_66090:
[----:B0-----:R-:W-:Y:S01]  /*9c10*/  IMAD.WIDE.U32 R220, R14, -0x326172a9, RZ ;  /* 0xcd9e8d570edc7825 */ /* 0x001fe200078e00ff */
        /* <DEDUP_REMOVED lines=42> */
.L_x_66088:
[----:B------:R-:W-:Y:S05]  /*9ec0*/  BSYNC.RECONVERGENT B3 ;  /* 0x0000000000037941 */ /* 0x000fea0003800200 */
.L_x_66087:
[----:B------:R-:W-:Y:S01]  /*9ed0*/  HFMA2 R159, -RZ, RZ, 0.1171875, 0 ;  /* 0x2f800000ff9f7431 */ /* 0x000fe200000001ff */
[----:B------:R-:W-:Y:S01]  /*9ee0*/  I2FP.F32.U32 R8, R12 ;  /* 0x0000000c00087245 */ /* 0x000fe20000201000 */
[----:B-----5:R-:W-:-:S04]  /*9ef0*/  FMUL.FTZ R12, R147, UR13 ;  /* 0x0000000d930c7c20 */ /* 0x020fc80008410000 */
[----:B------:R-:W-:Y:S01]  /*9f00*/  FFMA.FTZ R8, R8, R159, 1.1641532182693481445e-10 ;  /* 0x2f00000008087423 */ /* 0x000fe2000001009f */
[----:B------:R-:W-:-:S04]  /*9f10*/  FMUL.FTZ R159, R12, UR12 ;  /* 0x0000000c0c9f7c20 */ /* 0x000fc80008410000 */
[----:B------:R-:W-:-:S04]  /*9f20*/  FSETP.GTU.FTZ.AND P1, PT, R8, UR10, PT ;  /* 0x0000000a08007c0b */ /* 0x000fc8000bf3c000 */
[----:B------:R-:W-:Y:S02]  /*9f30*/  SEL R12, RZ, 0x1, P1 ;  /* 0x00000001ff0c7807 */ /* 0x000fe40000800000 */
[----:B------:R-:W-:-:S07]  /*9f40*/  FSEL R159, R159, RZ, !P1 ;  /* 0x000000ff9f9f7208 */ /* 0x000fce0004800000 */
.L_x_66060:
[----:B------:R-:W-:Y:S05]  /*9f50*/  BSYNC.RECONVERGENT B2 ;  /* 0x0000000000027941 */ /* 0x000fea0003800200 */
.L_x_66037:
[----:B0-----:R-:W0:Y:S01]  /*9f60*/  LDC.64 R220, c[0x0][0x3a8] ;  /* 0x0000ea00ffdc7b82 */ /* 0x001e220000000a00 */
[----:B------:R-:W-:Y:S01]  /*9f70*/  BSSY.RECONVERGENT B2, `(.L_x_66092) ;  /* 0x0000010000027945 */ /* 0x000fe20003800200 */
[----:B------:R-:W-:Y:S02]  /*9f80*/  IMAD.MOV.U32 R8, RZ, RZ, R218 ;  /* 0x000000ffff087224 */ /* 0x000fe400078e00da */
[----:B0-----:R-:W-:-:S05]  /*9f90*/  IMAD.WIDE.U32 R220, R217, 0x10, R220 ;  /* 0x00000010d9dc7825 */ /* 0x001fca00078e00dc */
[----:B-----5:R0:W-:Y:S01]  /*9fa0*/  STG.E.128 desc[UR8][R220.64], R156 ;  /* 0x0000009cdc007986 */ /* 0x0201e2000c101d08 */
[----:B------:R-:W-:Y:S05]  /*9fb0*/  @!P0 BRA `(.L_x_66093) ;  /* 0x00000000002c8947 */ /* 0x000fea0003800000 */
[----:B------:R-:W1:Y:S01]  /*9fc0*/  LDC.64 R218, c[0x0][0x3b0] ;  /* 0x0000ec00ffda7b82 */ /* 0x000e620000000a00 */
[----:B0-----:R-:W-:Y:S01]  /*9fd0*/  IMAD.U32 R221, R11, 0x10000, RZ ;  /* 0x000100000bdd7824 */ /* 0x001fe200078e00ff */
[----:B------:R-:W-:Y:S02]  /*9fe0*/  LOP3.LUT R220, R12, 0xffff, RZ, 0xc0, !PT ;  /* 0x0000ffff0cdc7812 */ /* 0x000fe400078ec0ff */
[----:B------:R-:W-:Y:S02]  /*9ff0*/  LOP3.LUT R223, R9, 0xff, RZ, 0xc0, !PT ;  /* 0x000000ff09df7812 */ /* 0x000fe400078ec0ff */
[----:B------:R-:W-:-:S04]  /*a000*/  LOP3.LUT R221, R221, 0xff0000, RZ, 0xc0, !PT ;  /* 0x00ff0000dddd7812 */ /* 0x000fc800078ec0ff */
[----:B------:R-:W-:Y:S02]  /*a010*/  LEA R220, R220, R221, 0x18 ;  /* 0x000000dddcdc7211 */ /* 0x000fe400078ec0ff */
[----:B------:R-:W-:-:S03]  /*a020*/  LOP3.LUT R221, R7, 0xff, RZ, 0xc0, !PT ;  /* 0x000000ff07dd7812 */ /* 0x000fc600078ec0ff */
[----:B------:R-:W-:-:S04]  /*a030*/  IMAD R220, R223, 0x100, R220 ;  /* 0x00000100dfdc7824 */ /* 0x000fc800078e02dc */
[----:B------:R-:W-:Y:S02]  /*a040*/  IMAD.IADD R221, R220, 0x1, R221 ;  /* 0x00000001dcdd7824 */ /* 0x000fe400078e02dd */
[----:B-1----:R-:W-:-:S05]  /*a050*/  IMAD.WIDE.U32 R218, R215, 0x4, R218 ;  /* 0x00000004d7da7825 */ /* 0x002fca00078e00da */
[----:B------:R1:W-:Y:S02]  /*a060*/  STG.E desc[UR8][R218.64], R221 ;  /* 0x000000ddda007986 */ /* 0x0003e4000c101908 */
.L_x_66093:
[----:B------:R-:W-:Y:S05]  /*a070*/  BSYNC.RECONVERGENT B2 ;  /* 0x0000000000027941 */ /* 0x000fea0003800200 */
.L_x_66092:
[----:B------:R-:W-:Y:S01]  /*a080*/  IADD3 R217, PT, PT, R217, 0x20, RZ ;  /* 0x00000020d9d97810 */ /* 0x000fe20007ffe0ff */
[----:B------:R-:W-:-:S07]  /*a090*/  VIADD R215, R215, 0x20 ;  /* 0x00000020d7d77836 */ /* 0x000fce0000000000 */
.L_x_66034:
[----:B------:R-:W-:Y:S05]  /*a0a0*/  BSYNC.RECONVERGENT B1 ;  /* 0x0000000000017941 */ /* 0x000fea0003800200 */
.L_x_66033:
        /* <DEDUP_REMOVED lines=10> */
.L_x_66097:
[----:B------:R-:W-:Y:S05]  /*a150*/  BSYNC.RECONVERGENT B2 ;  /* 0x0000000000027941 */ /* 0x000fea0003800200 */
.L_x_66096:
        /* <DEDUP_REMOVED lines=9> */
[----:B-1----:R-:W-:Y:S01]  /*a1f0*/  @!P1 IMAD.MOV.U32 R219, RZ, RZ, R4 ;  /* 0x000000ffffdb9224 */ /* 0x002fe200078e0004 */
        /* <DEDUP_REMOVED lines=18> */
.L_x_66104:
        /* <DEDUP_REMOVED lines=13> */
.L_x_66106:
[----:B------:R-:W-:Y:S05]  /*a3f0*/  BSYNC.RECONVERGENT B5 ;  /* 0x0000000000057941 */ /* 0x000fea0003800200 */
.L_x_66105:
        /* <DEDUP_REMOVED lines=43> */
.L_x_66103:
[----:B------:R-:W-:Y:S05]  /*a6b0*/  BSYNC.RECONVERGENT B4 ;  /* 0x0000000000047941 */ /* 0x000fea0003800200 */
.L_x_66102:
[----:B------:R-:W-:Y:S01]  /*a6c0*/  I2FP.F32.U32 R4, R7 ;  /* 0x0000000700047245 */ /* 0x000fe20000201000 */
[----:B------:R-:W-:Y:S02]  /*a6d0*/  HFMA2 R7, -RZ, RZ, 0.1171875, 0 ;  /* 0x2f800000ff077431 */ /* 0x000fe400000001ff */
[----:B-----5:R-:W-:-:S04]  /*a6e0*/  FMUL.FTZ R8, R144, UR13 ;  /* 0x0000000d90087c20 */ /* 0x020fc80008410000 */
[----:B------:R-:W-:Y:S01]  /*a6f0*/  FMUL.FTZ R8, R8, UR12 ;  /* 0x0000000c08087c20 */ /* 0x000fe20008410000 */
[----:B------:R-:W-:-:S05]  /*a700*/  FFMA.FTZ R4, R4, R7, 1.1641532182693481445e-10 ;  /* 0x2f00000004047423 */ /* 0x000fca0000010007 */
[----:B------:R-:W-:-:S04]  /*a710*/  FSETP.GTU.FTZ.AND P2, PT, R4, UR10, PT ;  /* 0x0000000a04007c0b */ /* 0x000fc8000bf5c000 */
[----:B0-----:R-:W-:Y:S02]  /*a720*/  FSEL R221, R8, RZ, !P2 ;  /* 0x000000ff08dd7208 */ /* 0x001fe40005000000 */
[----:B------:R-:W-:-:S03]  /*a730*/  SEL R7, RZ, 0x1, P2 ;  /* 0x00000001ff077807 */ /* 0x000fc60001000000 */
[----:B------:R-:W-:-:S07]  /*a740*/  FADD.FTZ R160, R160, R221 ;  /* 0x000000dda0a07221 */ /* 0x000fce0000010000 */
.L_x_66101:
[----:B------:R-:W-:Y:S05]  /*a750*/  BSYNC.RECONVERGENT B3 ;  /* 0x0000000000037941 */ /* 0x000fea0003800200 */
.L_x_66100:
[----:B------:R-:W-:Y:S01]  /*a760*/  BSSY.RECONVERGENT B3, `(.L_x_66107) ;  /* 0x0000057000037945 */ /* 0x000fe20003800200 */
[----:B0-----:R-:W-:Y:S02]  /*a770*/  @!P1 IMAD.MOV.U32 R220, RZ, RZ, R219 ;  /* 0x000000ffffdc9224 */ /* 0x001fe400078e00db */
        /* <DEDUP_REMOVED lines=18> */
.L_x_66111:
        /* <DEDUP_REMOVED lines=13> */
.L_x_66113:
[----:B------:R-:W-:Y:S05]  /*a970*/  BSYNC.RECONVERGENT B5 ;  /* 0x0000000000057941 */ /* 0x000fea0003800200 */
.L_x_66112:
        /* <DEDUP_REMOVED lines=43> */
.L_x_66110:
[----:B------:R-:W-:Y:S05]  /*ac30*/  BSYNC.RECONVERGENT B4 ;  /* 0x0000000000047941 */ /* 0x000fea0003800200 */
.L_x_66109:
        /* <DEDUP_REMOVED lines=9> */
.L_x_66108:
[----:B------:R-:W-:Y:S05]  /*acd0*/  BSYNC.RECONVERGENT B3 ;  /* 0x0000000000037941 */ /* 0x000fea0003800200 */
.L_x_66107:
        /* <DEDUP_REMOVED lines=20> */
.L_x_66118:
        /* <DEDUP_REMOVED lines=13> */
.L_x_66120:
[----:B------:R-:W-:Y:S05]  /*aef0*/  BSYNC.RECONVERGENT B5 ;  /* 0x0000000000057941 */ /* 0x000fea0003800200 */
.L_x_66119:
        /* <DEDUP_REMOVED lines=43> */
.L_x_66117:
[----:B------:R-:W-:Y:S05]  /*b1b0*/  BSYNC.RECONVERGENT B4 ;  /* 0x0000000000047941 */ /* 0x000fea0003800200 */
.L_x_66116:
        /* <DEDUP_REMOVED lines=9> */
.L_x_66115:
[----:B------:R-:W-:Y:S05]  /*b250*/  BSYNC.RECONVERGENT B3 ;  /* 0x0000000000037941 */ /* 0x000fea0003800200 */
.L_x_66114:
        /* <DEDUP_REMOVED lines=19> */
.L_x_66124:
        /* <DEDUP_REMOVED lines=13> */
.L_x_66126:
[----:B------:R-:W-:Y:S05]  /*b460*/  BSYNC.RECONVERGENT B4 ;  /* 0x0000000000047941 */ /* 0x000fea0003800200 */
.L_x_66125:
        /* <DEDUP_REMOVED lines=43> */
.L_x_66123:
[----:B------:R-:W-:Y:S05]  /*b720*/  BSYNC.RECONVERGENT B3 ;  /* 0x0000000000037941 */ /* 0x000fea0003800200 */
.L_x_66122:
        /* <DEDUP_REMOVED lines=10> */
.L_x_66099:
[----:B------:R-:W-:Y:S01]  /*b7d0*/  BSSY.RECONVERGENT B3, `(.L_x_66127) ;  /* 0x0000056000037945 */ /* 0x000fe20003800200 */
[----:B------:R-:W-:Y:S01]  /*b7e0*/  IMAD.MOV.U32 R162, RZ, RZ, R4 ;  /* 0x000000ffffa27224 */ /* 0x000fe200078e0004 */
[----:B------:R-:W-:Y:S01]  /*b7f0*/  MOV R160, RZ ;  /* 0x000000ff00a07202 */ /* 0x000fe20000000f00 */
        /* <DEDUP_REMOVED lines=18> */
.L_x_66131:
        /* <DEDUP_REMOVED lines=13> */
.L_x_66133:
[----:B------:R-:W-:Y:S05]  /*b9f0*/  BSYNC.RECONVERGENT B5 ;  /* 0x0000000000057941 */ /* 0x000fea0003800200 */
.L_x_66132:
        /* <DEDUP_REMOVED lines=42> */
.L_x_66130:
[----:B------:R-:W-:Y:S05]  /*bca0*/  BSYNC.RECONVERGENT B4 ;  /* 0x0000000000047941 */ /* 0x000fea0003800200 */
.L_x_66129:
        /* <DEDUP_REMOVED lines=8> */
.L_x_66128:
[----:B------:R-:W-:Y:S05]  /*bd30*/  BSYNC.RECONVERGENT B3 ;  /* 0x0000000000037941 */ /* 0x000fea0003800200 */
.L_x_66127:
        /* <DEDUP_REMOVED lines=17> */
.L_x_66138:
        /* <DEDUP_REMOVED lines=13> */
.L_x_66140:
[----:B------:R-:W-:Y:S05]  /*bf20*/  BSYNC.RECONVERGENT B5 ;  /* 0x0000000000057941 */ /* 0x000fea0003800200 */
.L_x_66139:
        /* <DEDUP_REMOVED lines=43> */
.L_x_66137:
[----:B------:R-:W-:Y:S05]  /*c1e0*/  BSYNC.RECONVERGENT B4 ;  /* 0x0000000000047941 */ /* 0x000fea0003800200 */
.L_x_66136:
        /* <DEDUP_REMOVED lines=8> */
.L_x_66135:
[----:B------:R-:W-:Y:S05]  /*c270*/  BSYNC.RECONVERGENT B3 ;  /* 0x0000000000037941 */ /* 0x000fea0003800200 */
.L_x_66134:
        /* <DEDUP_REMOVED lines=17> */
.L_x_66145:
        /* <DEDUP_REMOVED lines=13> */
.L_x_66147:
[----:B------:R-:W-:Y:S05]  /*c460*/  BSYNC.RECONVERGENT B5 ;  /* 0x0000000000057941 */ /* 0x000fea0003800200 */
.L_x_66146:
        /* <DEDUP_REMOVED lines=43> */
.L_x_66144:
[----:B------:R-:W-:Y:S05]  /*c720*/  BSYNC.RECONVERGENT B4 ;  /* 0x0000000000047941 */ /* 0x000fea0003800200 */
.L_x_66143:
        /* <DEDUP_REMOVED lines=8> */
.L_x_66142:
[----:B------:R-:W-:Y:S05]  /*c7b0*/  BSYNC.RECONVERGENT B3 ;  /* 0x0000000000037941 */ /* 0x000fea0003800200 */
.L_x_66141:
        /* <DEDUP_REMOVED lines=16> */
.L_x_66150:
        /* <DEDUP_REMOVED lines=13> */
.L_x_66152:
[----:B------:R-:W-:Y:S05]  /*c990*/  BSYNC.RECONVERGENT B4 ;  /* 0x0000000000047941 */ /* 0x000fea0003800200 */
.L_x_66151:
        /* <DEDUP_REMOVED lines=43> */
.L_x_66149:
[----:B------:R-:W-:Y:S05]  /*cc50*/  BSYNC.RECONVERGENT B3 ;  /* 0x0000000000037941 */ /* 0x000fea0003800200 */
.L_x_66148:
        /* <DEDUP_REMOVED lines=8> */
.L_x_66121:
[----:B------:R-:W-:Y:S05]  /*cce0*/  BSYNC.RECONVERGENT B2 ;  /* 0x0000000000027941 */ /* 0x000fea0003800200 */
.L_x_66098:
[----:B0-----:R-:W0:Y:S01]  /*ccf0*/  LDC.64 R220, c[0x0][0x3a8] ;  /* 0x0000ea00ffdc7b82 */ /* 0x001e220000000a00 */
        /* <DEDUP_REMOVED lines=16> */
.L_x_66154:
[----:B------:R-:W-:Y:S05]  /*ce00*/  BSYNC.RECONVERGENT B2 ;  /* 0x0000000000027941 */ /* 0x000fea0003800200 */
.L_x_66153:
[----:B------:R-:W-:Y:S01]  /*ce10*/  VIADD R217, R217, 0x20 ;  /* 0x00000020d9d97836 */ /* 0x000fe20000000000 */
[----:B------:R-:W-:-:S07]  /*ce20*/  IADD3 R215, PT, PT, R215, 0x20, RZ ;  /* 0x00000020d7d77810 */ /* 0x000fce0007ffe0ff */
.L_x_66095:
[----:B------:R-:W-:Y:S05]  /*ce30*/  BSYNC.RECONVERGENT B1 ;  /* 0x0000000000017941 */ /* 0x000fea0003800200 */
.L_x_66094:
        /* <DEDUP_REMOVED lines=10> */
.L_x_66158:
[----:B------:R-:W-:Y:S05]  /*cee0*/  BSYNC.RECONVERGENT B2 ;  /* 0x0000000000027941 */ /* 0x000fea0003800200 */
.L_x_66157:
        /* <DEDUP_REMOVED lines=28> */
.L_x_66165:
        /* <DEDUP_REMOVED lines=13> */
.L_x_66167:
[----:B------:R-:W-:Y:S05]  /*d180*/  BSYNC.RECONVERGENT B5 ;  /* 0x0000000000057941 */ /* 0x000fea0003800200 */
.L_x_66166:
        /* <DEDUP_REMOVED lines=43> */
.L_x_66164:
[----:B------:R-:W-:Y:S05]  /*d440*/  BSYNC.RECONVERGENT B4 ;  /* 0x0000000000047941 */ /* 0x000fea0003800200 */
.L_x_66163:
        /* <DEDUP_REMOVED lines=9> */
.L_x_66162:
[----:B------:R-:W-:Y:S05]  /*d4e0*/  BSYNC.RECONVERGENT B3 ;  /* 0x0000000000037941 */ /* 0x000fea0003800200 */
.L_x_66161:
        /* <DEDUP_REMOVED lines=20> */
.L_x_66172:
        /* <DEDUP_REMOVED lines=13> */
.L_x_66174:
[----:B------:R-:W-:Y:S05]  /*d700*/  BSYNC.RECONVERGENT B5 ;  /* 0x0000000000057941 */ /* 0x000fea0003800200 */
.L_x_66173:
        /* <DEDUP_REMOVED lines=43> */
.L_x_66171:
[----:B------:R-:W-:Y:S05]  /*d9c0*/  BSYNC.RECONVERGENT B4 ;  /* 0x0000000000047941 */ /* 0x000fea0003800200 */
.L_x_66170:
        /* <DEDUP_REMOVED lines=9> */
.L_x_66169:
[----:B------:R-:W-:Y:S05]  /*da60*/  BSYNC.RECONVERGENT B3 ;  /* 0x0000000000037941 */ /* 0x000fea0003800200 */
.L_x_66168:
        /* <DEDUP_REMOVED lines=20> */
.L_x_66179:
        /* <DEDUP_REMOVED lines=13> */
.L_x_66181:
[----:B------:R-:W-:Y:S05]  /*dc80*/  BSYNC.RECONVERGENT B5 ;  /* 0x0000000000057941 */ /* 0x000fea0003800200 */
.L_x_66180:
        /* <DEDUP_REMOVED lines=43> */
.L_x_66178:
[----:B------:R-:W-:Y:S05]  /*df40*/  BSYNC.RECONVERGENT B4 ;  /* 0x0000000000047941 */ /* 0x000fea0003800200 */
.L_x_66177:
        /* <DEDUP_REMOVED lines=9> */
.L_x_66176:
[----:B------:R-:W-:Y:S05]  /*dfe0*/  BSYNC.RECONVERGENT B3 ;  /* 0x0000000000037941 */ /* 0x000fea0003800200 */
.L_x_66175:
        /* <DEDUP_REMOVED lines=19> */
.L_x_66185:
        /* <DEDUP_REMOVED lines=13> */
.L_x_66187:
[----:B------:R-:W-:Y:S05]  /*e1f0*/  BSYNC.RECONVERGENT B4 ;  /* 0x0000000000047941 */ /* 0x000fea0003800200 */
.L_x_66186:
        /* <DEDUP_REMOVED lines=43> */
.L_x_66184:
[----:B------:R-:W-:Y:S05]  /*e4b0*/  BSYNC.RECONVERGENT B3 ;  /* 0x0000000000037941 */ /* 0x000fea0003800200 */
.L_x_66183:
        /* <DEDUP_REMOVED lines=10> */
.L_x_66160:
        /* <DEDUP_REMOVED lines=21> */
.L_x_66192:
        /* <DEDUP_REMOVED lines=13> */
.L_x_66194:
[----:B------:R-:W-:Y:S05]  /*e780*/  BSYNC.RECONVERGENT B5 ;  /* 0x0000000000057941 */ /* 0x000fea0003800200 */
.L_x_66193:
        /* <DEDUP_REMOVED lines=42> */
.L_x_66191:
[----:B------:R-:W-:Y:S05]  /*ea30*/  BSYNC.RECONVERGENT B4 ;  /* 0x0000000000047941 */ /* 0x000fea0003800200 */
.L_x_66190:
[----:B------:R-:W-:Y:S01]  /*ea40*/  I2FP.F32.U32 R4, R7 ;  /* 0x0000000700047245 */ /* 0x000fe20000201000 */
[----:B------:R-:W-:Y:S02]  /*ea50*/  IMAD.MOV.U32 R7, RZ, RZ, 0x2f800000 ;  /* 0x2f800000ff077424 */ /* 0x000fe400078e00ff */
[----:B-----5:R-:W-:Y:S02]  /*ea60*/  FMUL.FTZ R8, R144, UR13 ;  /* 0x0000000d90087c20 */ /* 0x020fe40008410000 */
[----:B------:R-:W-:Y:S02]  /*ea70*/  FFMA.FTZ R4, R4, R7, 1.1641532182693481445e-10 ;  /* 0x2f00000004047423 */ /* 0x000fe40000010007 */
[----:B------:R-:W-:-:S03]  /*ea80*/  FMUL.FTZ R8, R8, UR12 ;  /* 0x0000000c08087c20 */ /* 0x000fc60008410000 */
[----:B------:R-:W-:-:S04]  /*ea90*/  FSETP.GTU.FTZ.AND P1, PT, R4, UR10, PT ;  /* 0x0000000a04007c0b */ /* 0x000fc8000bf3c000 */
[----:B------:R-:W-:Y:S02]  /*eaa0*/  FSEL R164, R8, RZ, !P1 ;  /* 0x000000ff08a47208 */ /* 0x000fe40004800000 */
[----:B------:R-:W-:-:S07]  /*eab0*/  SEL R7, RZ, 0x1, P1 ;  /* 0x00000001ff077807 */ /* 0x000fce0000800000 */
.L_x_66189:
[----:B------:R-:W-:Y:S05]  /*eac0*/  BSYNC.RECONVERGENT B3 ;  /* 0x0000000000037941 */ /* 0x000fea0003800200 */
.L_x_66188:
        /* <DEDUP_REMOVED lines=17> */
.L_x_66199:
        /* <DEDUP_REMOVED lines=13> */
.L_x_66201:
[----:B------:R-:W-:Y:S05]  /*ecb0*/  BSYNC.RECONVERGENT B5 ;  /* 0x0000000000057941 */ /* 0x000fea0003800200 */
.L_x_66200:
        /* <DEDUP_REMOVED lines=43> */
.L_x_66198:
[----:B------:R-:W-:Y:S05]  /*ef70*/  BSYNC.RECONVERGENT B4 ;  /* 0x0000000000047941 */ /* 0x000fea0003800200 */
.L_x_66197:
[----:B------:R-:W-:Y:S01]  /*ef80*/  HFMA2 R9, -RZ, RZ, 0.1171875, 0 ;  /* 0x2f800000ff097431 */ /* 0x000fe200000001ff */
[----:B------:R-:W-:Y:S01]  /*ef90*/  I2FP.F32.U32 R8, R8 ;  /* 0x0000000800087245 */ /* 0x000fe20000201000 */
[----:B-----5:R-:W-:-:S04]  /*efa0*/  FMUL.FTZ R165, R145, UR13 ;  /* 0x0000000d91a57c20 */ /* 0x020fc80008410000 */
[----:B------:R-:W-:Y:S01]  /*efb0*/  FMUL.FTZ R165, R165, UR12 ;  /* 0x0000000ca5a57c20 */ /* 0x000fe20008410000 */
[----:B------:R-:W-:-:S05]  /*efc0*/  FFMA.FTZ R8, R8, R9, 1.1641532182693481445e-10 ;  /* 0x2f00000008087423 */ /* 0x000fca0000010009 */
[----:B------:R-:W-:-:S04]  /*efd0*/  FSETP.GTU.FTZ.AND P1, PT, R8, UR10, PT ;  /* 0x0000000a08007c0b */ /* 0x000fc8000bf3c000 */
[----:B------:R-:W-:Y:S02]  /*efe0*/  FSEL R165, R165, RZ, !P1 ;  /* 0x000000ffa5a57208 */ /* 0x000fe40004800000 */
[----:B------:R-:W-:-:S07]  /*eff0*/  SEL R9, RZ, 0x1, P1 ;  /* 0x00000001ff097807 */ /* 0x000fce0000800000 */
.L_x_66196:
[----:B------:R-:W-:Y:S05]  /*f000*/  BSYNC.RECONVERGENT B3 ;  /* 0x0000000000037941 */ /* 0x000fea0003800200 */
.L_x_66195:
        /* <DEDUP_REMOVED lines=17> */
.L_x_66206:
        /* <DEDUP_REMOVED lines=13> */
.L_x_66208:
[----:B------:R-:W-:Y:S05]  /*f1f0*/  BSYNC.RECONVERGENT B5 ;  /* 0x0000000000057941 */ /* 0x000fea0003800200 */
.L_x_66207:
        /* <DEDUP_REMOVED lines=43> */
.L_x_66205:
[----:B------:R-:W-:Y:S05]  /*f4b0*/  BSYNC.RECONVERGENT B4 ;  /* 0x0000000000047941 */ /* 0x000fea0003800200 */
.L_x_66204:
        /* <DEDUP_REMOVED lines=8> */
.L_x_66203:
[----:B------:R-:W-:Y:S05]  /*f540*/  BSYNC.RECONVERGENT B3 ;  /* 0x0000000000037941 */ /* 0x000fea0003800200 */
.L_x_66202:
        /* <DEDUP_REMOVED lines=16> */
.L_x_66211:
        /* <DEDUP_REMOVED lines=13> */
.L_x_66213:
[----:B------:R-:W-:Y:S05]  /*f720*/  BSYNC.RECONVERGENT B4 ;  /* 0x0000000000047941 */ /* 0x000fea0003800200 */
.L_x_66212:
        /* <DEDUP_REMOVED lines=43> */
.L_x_66210:
[----:B------:R-:W-:Y:S05]  /*f9e0*/  BSYNC.RECONVERGENT B3 ;  /* 0x0000000000037941 */ /* 0x000fea0003800200 */
.L_x_66209:
        /* <DEDUP_REMOVED lines=8> */
.L_x_66182:
[----:B------:R-:W-:Y:S05]  /*fa70*/  BSYNC.RECONVERGENT B2 ;  /* 0x0000000000027941 */ /* 0x000fea0003800200 */
.L_x_66159:
        /* <DEDUP_REMOVED lines=17> */
.L_x_66215:
[----:B------:R-:W-:Y:S05]  /*fb90*/  BSYNC.RECONVERGENT B2 ;  /* 0x0000000000027941 */ /* 0x000fea0003800200 */
.L_x_66214:
[----:B------:R-:W-:Y:S02]  /*fba0*/  VIADD R217, R217, 0x20 ;  /* 0x00000020d9d97836 */ /* 0x000fe40000000000 */
[----:B------:R-:W-:-:S07]  /*fbb0*/  VIADD R215, R215, 0x20 ;  /* 0x00000020d7d77836 */ /* 0x000fce0000000000 */
.L_x_66156:
[----:B------:R-:W-:Y:S05]  /*fbc0*/  BSYNC.RECONVERGENT B1 ;  /* 0x0000000000017941 */ /* 0x000fea0003800200 */
.L_x_66155:
        /* <DEDUP_REMOVED lines=10> */
.L_x_66219:
[----:B------:R-:W-:Y:S05]  /*fc70*/  BSYNC.RECONVERGENT B2 ;  /* 0x0000000000027941 */ /* 0x000fea0003800200 */
.L_x_66218:
        /* <DEDUP_REMOVED lines=28> */
.L_x_66226:
        /* <DEDUP_REMOVED lines=13> */
.L_x_66228:
[----:B------:R-:W-:Y:S05]  /*ff10*/  BSYNC.RECONVERGENT B5 ;  /* 0x0000000000057941 */ /* 0x000fea0003800200 */
.L_x_66227:
        /* <DEDUP_REMOVED lines=43> */
.L_x_66225:
[----:B------:R-:W-:Y:S05]  /*101d0*/  BSYNC.RECONVERGENT B4 ;  /* 0x0000000000047941 */ /* 0x000fea0003800200 */
.L_x_66224:
        /* <DEDUP_REMOVED lines=9> */
.L_x_66223:
[----:B------:R-:W-:Y:S05]  /*10270*/  BSYNC.RECONVERGENT B3 ;  /* 0x0000000000037941 */ /* 0x000fea0003800200 */
.L_x_66222:
        /* <DEDUP_REMOVED lines=20> */
.L_x_66233:
        /* <DEDUP_REMOVED lines=13> */
.L_x_66235:
[----:B------:R-:W-:Y:S05]  /*10490*/  BSYNC.RECONVERGENT B5 ;  /* 0x0000000000057941 */ /* 0x000fea0003800200 */
.L_x_66234:
        /* <DEDUP_REMOVED lines=43> */
.L_x_66232:
[----:B------:R-:W-:Y:S05]  /*10750*/  BSYNC.RECONVERGENT B4 ;  /* 0x0000000000047941 */ /* 0x000fea0003800200 */
.L_x_66231:
        /* <DEDUP_REMOVED lines=9> */
.L_x_66230:
[----:B------:R-:W-:Y:S05]  /*107f0*/  BSYNC.RECONVERGENT B3 ;  /* 0x0000000000037941 */ /* 0x000fea0003800200 */
.L_x_66229:
        /* <DEDUP_REMOVED lines=20> */
.L_x_66240:
        /* <DEDUP_REMOVED lines=13> */
.L_x_66242:
[----:B------:R-:W-:Y:S05]  /*10a10*/  BSYNC.RECONVERGENT B5 ;  /* 0x0000000000057941 */ /* 0x000fea0003800200 */
.L_x_66241:
        /* <DEDUP_REMOVED lines=43> */
.L_x_66239:
[----:B------:R-:W-:Y:S05]  /*10cd0*/  BSYNC.RECONVERGENT B4 ;  /* 0x0000000000047941 */ /* 0x000fea0003800200 */
.L_x_66238:
        /* <DEDUP_REMOVED lines=9> */
.L_x_66237:
[----:B------:R-:W-:Y:S05]  /*10d70*/  BSYNC.RECONVERGENT B3 ;  /* 0x0000000000037941 */ /* 0x000fea0003800200 */
.L_x_66236:
        /* <DEDUP_REMOVED lines=19> */
.L_x_66246:
        /* <DEDUP_REMOVED lines=13> */
.L_x_66248:
[----:B------:R-:W-:Y:S05]  /*10f80*/  BSYNC.RECONVERGENT B4 ;  /* 0x0000000000047941 */ /* 0x000fea0003800200 */
.L_x_66247:
        /* <DEDUP_REMOVED lines=43> */
.L_x_66245:
[----:B------:R-:W-:Y:S05]  /*11240*/  BSYNC.RECONVERGENT B3 ;  /* 0x0000000000037941 */ /* 0x000fea0003800200 */
.L_x_66244:
        /* <DEDUP_REMOVED lines=10> */
.L_x_66221:
        /* <DEDUP_REMOVED lines=21> */
.L_x_66253:
        /* <DEDUP_REMOVED lines=13> */
.L_x_66255:
[----:B------:R-:W-:Y:S05]  /*11510*/  BSYNC.RECONVERGENT B5 ;  /* 0x0000000000057941 */ /* 0x000fea0003800200 */
.L_x_66254:
        /* <DEDUP_REMOVED lines=42> */
.L_x_66252:
[----:B------:R-:W-:Y:S05]  /*117c0*/  BSYNC.RECONVERGENT B4 ;  /* 0x0000000000047941 */ /* 0x000fea0003800200 */
.L_x_66251:
[----:B------:R-:W-:Y:S01]  /*117d0*/  I2FP.F32.U32 R4, R7 ;  /* 0x0000000700047245 */ /* 0x000fe20000201000 */
[----:B------:R-:W-:Y:S02]  /*117e0*/  HFMA2 R7, -RZ, RZ, 0.1171875, 0 ;  /* 0x2f800000ff077431 */ /* 0x000fe400000001ff */
[----:B-----5:R-:W-:-:S04]  /*117f0*/  FMUL.FTZ R8, R144, UR13 ;  /* 0x0000000d90087c20 */ /* 0x020fc80008410000 */
[----:B------:R-:W-:Y:S01]  /*11800*/  FMUL.FTZ R8, R8, UR12 ;  /* 0x0000000c08087c20 */ /* 0x000fe20008410000 */
[----:B------:R-:W-:-:S05]  /*11810*/  FFMA.FTZ R4, R4, R7, 1.1641532182693481445e-10 ;  /* 0x2f00000004047423 */ /* 0x000fca0000010007 */
[----:B------:R-:W-:-:S04]  /*11820*/  FSETP.GTU.FTZ.AND P1, PT, R4, UR10, PT ;  /* 0x0000000a04007c0b */ /* 0x000fc8000bf3c000 */
[----:B------:R-:W-:Y:S02]  /*11830*/  SEL R7, RZ, 0x1, P1 ;  /* 0x00000001ff077807 */ /* 0x000fe40000800000 */
[----:B------:R-:W-:-:S07]  /*11840*/  FSEL R168, R8, RZ, !P1 ;  /* 0x000000ff08a87208 */ /* 0x000fce0004800000 */
.L_x_66250:
[----:B------:R-:W-:Y:S05]  /*11850*/  BSYNC.RECONVERGENT B3 ;  /* 0x0000000000037941 */ /* 0x000fea0003800200 */
.L_x_66249:
        /* <DEDUP_REMOVED lines=17> */
.L_x_66260:
        /* <DEDUP_REMOVED lines=13> */
.L_x_66262:
[----:B------:R-:W-:Y:S05]  /*11a40*/  BSYNC.RECONVERGENT B5 ;  /* 0x0000000000057941 */ /* 0x000fea0003800200 */
.L_x_66261:
        /* <DEDUP_REMOVED lines=43> */
.L_x_66259:
[----:B------:R-:W-:Y:S05]  /*11d00*/  BSYNC.RECONVERGENT B4 ;  /* 0x0000000000047941 */ /* 0x000fea0003800200 */
.L_x_66258:
        /* <DEDUP_REMOVED lines=8> */
.L_x_66257:
[----:B------:R-:W-:Y:S05]  /*11d90*/  BSYNC.RECONVERGENT B3 ;  /* 0x0000000000037941 */ /* 0x000fea0003800200 */
.L_x_66256:
        /* <DEDUP_REMOVED lines=17> */
.L_x_66267:
        /* <DEDUP_REMOVED lines=13> */
.L_x_66269:
[----:B------:R-:W-:Y:S05]  /*11f80*/  BSYNC.RECONVERGENT B5 ;  /* 0x0000000000057941 */ /* 0x000fea0003800200 */
.L_x_66268:
        /* <DEDUP_REMOVED lines=43> */
.L_x_66266:
[----:B------:R-:W-:Y:S05]  /*12240*/  BSYNC.RECONVERGENT B4 ;  /* 0x0000000000047941 */ /* 0x000fea0003800200 */
.L_x_66265:
        /* <DEDUP_REMOVED lines=8> */
.L_x_66264:
[----:B------:R-:W-:Y:S05]  /*122d0*/  BSYNC.RECONVERGENT B3 ;  /* 0x0000000000037941 */ /* 0x000fea0003800200 */
.L_x_66263:
        /* <DEDUP_REMOVED lines=16> */
.L_x_66272:
        /* <DEDUP_REMOVED lines=13> */
.L_x_66274:
[----:B------:R-:W-:Y:S05]  /*124b0*/  BSYNC.RECONVERGENT B4 ;  /* 0x0000000000047941 */ /* 0x000fea0003800200 */
.L_x_66273:
        /* <DEDUP_REMOVED lines=43> */
.L_x_66271:
[----:B------:R-:W-:Y:S05]  /*12770*/  BSYNC.RECONVERGENT B3 ;  /* 0x0000000000037941 */ /* 0x000fea0003800200 */
.L_x_66270:
        /* <DEDUP_REMOVED lines=8> */
.L_x_66243:
[----:B------:R-:W-:Y:S05]  /*12800*/  BSYNC.RECONVERGENT B2 ;  /* 0x0000000000027941 */ /* 0x000fea0003800200 */
.L_x_66220:
        /* <DEDUP_REMOVED lines=17> */
.L_x_66276:
[----:B------:R-:W-:Y:S05]  /*12920*/  BSYNC.RECONVERGENT B2 ;  /* 0x0000000000027941 */ /* 0x000fea0003800200 */
.L_x_66275:
[----:B------:R-:W-:Y:S01]  /*12930*/  IADD3 R217, PT, PT, R217, 0x20, RZ ;  /* 0x00000020d9d97810 */ /* 0x000fe20007ffe0ff */
[----:B------:R-:W-:-:S07]  /*12940*/  VIADD R215, R215, 0x20 ;  /* 0x00000020d7d77836 */ /* 0x000fce0000000000 */
.L_x_66217:
[----:B------:R-:W-:Y:S05]  /*12950*/  BSYNC.RECONVERGENT B1 ;  /* 0x0000000000017941 */ /* 0x000fea0003800200 */
.L_x_66216:
        /* <DEDUP_REMOVED lines=10> */
.L_x_66280:
[----:B------:R-:W-:Y:S05]  /*12a00*/  BSYNC.RECONVERGENT B2 ;  /* 0x0000000000027941 */ /* 0x000fea0003800200 */
.L_x_66279:
        /* <DEDUP_REMOVED lines=28> */
.L_x_66287:
        /* <DEDUP_REMOVED lines=13> */
.L_x_66289:
[----:B------:R-:W-:Y:S05]  /*12ca0*/  BSYNC.RECONVERGENT B5 ;  /* 0x0000000000057941 */ /* 0x000fea0003800200 */
.L_x_66288:
        /* <DEDUP_REMOVED lines=43> */
.L_x_66286:
[----:B------:R-:W-:Y:S05]  /*12f60*/  BSYNC.RECONVERGENT B4 ;  /* 0x0000000000047941 */ /* 0x000fea0003800200 */
.L_x_66285:
        /* <DEDUP_REMOVED lines=9> */
.L_x_66284:
[----:B------:R-:W-:Y:S05]  /*13000*/  BSYNC.RECONVERGENT B3 ;  /* 0x0000000000037941 */ /* 0x000fea0003800200 */
.L_x_66283:
        /* <DEDUP_REMOVED lines=20> */
.L_x_66294:
        /* <DEDUP_REMOVED lines=13> */
.L_x_66296:
[----:B------:R-:W-:Y:S05]  /*13220*/  BSYNC.RECONVERGENT B5 ;  /* 0x0000000000057941 */ /* 0x000fea0003800200 */
.L_x_66295:
        /* <DEDUP_REMOVED lines=43> */
.L_x_66293:
[----:B------:R-:W-:Y:S05]  /*134e0*/  BSYNC.RECONVERGENT B4 ;  /* 0x0000000000047941 */ /* 0x000fea0003800200 */
.L_x_66292:
        /* <DEDUP_REMOVED lines=9> */
.L_x_66291:
[----:B------:R-:W-:Y:S05]  /*13580*/  BSYNC.RECONVERGENT B3 ;  /* 0x0000000000037941 */ /* 0x000fea0003800200 */
.L_x_66290:
        /* <DEDUP_REMOVED lines=20> */
.L_x_66301:
        /* <DEDUP_REMOVED lines=13> */
.L_x_66303:
[----:B------:R-:W-:Y:S05]  /*137a0*/  BSYNC.RECONVERGENT B5 ;  /* 0x0000000000057941 */ /* 0x000fea0003800200 */
.L_x_66302:
        /* <DEDUP_REMOVED lines=43> */
.L_x_66300:
[----:B------:R-:W-:Y:S05]  /*13a60*/  BSYNC.RECONVERGENT B4 ;  /* 0x0000000000047941 */ /* 0x000fea0003800200 */
.L_x_66299:
        /* <DEDUP_REMOVED lines=9> */
.L_x_66298:
[----:B------:R-:W-:Y:S05]  /*13b00*/  BSYNC.RECONVERGENT B3 ;  /* 0x0000000000037941 */ /* 0x000fea0003800200 */
.L_x_66297:
        /* <DEDUP_REMOVED lines=19> */
.L_x_66307:
        /* <DEDUP_REMOVED lines=13> */
.L_x_66309:
[----:B------:R-:W-:Y:S05]  /*13d10*/  BSYNC.RECONVERGENT B4 ;  /* 0x0000000000047941 */ /* 0x000fea0003800200 */
.L_x_66308:
        /* <DEDUP_REMOVED lines=43> */
.L_x_66306:
[----:B------:R-:W-:Y:S05]  /*13fd0*/  BSYNC.RECONVERGENT B3 ;  /* 0x0000000000037941 */ /* 0x000fea0003800200 */
.L_x_66305:
        /* <DEDUP_REMOVED lines=10> */
.L_x_66282:
        /* <DEDUP_REMOVED lines=21> */
.L_x_66314:
        /* <DEDUP_REMOVED lines=13> */
.L_x_66316:
[----:B------:R-:W-:Y:S05]  /*142a0*/  BSYNC.RECONVERGENT B5 ;  /* 0x0000000000057941 */ /* 0x000fea0003800200 */
.L_x_66315:
        /* <DEDUP_REMOVED lines=42> */
.L_x_66313:
[----:B------:R-:W-:Y:S05]  /*14550*/  BSYNC.RECONVERGENT B4 ;  /* 0x0000000000047941 */ /* 0x000fea0003800200 */
.L_x_66312:
        /* <DEDUP_REMOVED lines=8> */
.L_x_66311:
[----:B------:R-:W-:Y:S05]  /*145e0*/  BSYNC.RECONVERGENT B3 ;  /* 0x0000000000037941 */ /* 0x000fea0003800200 */
.L_x_66310:
        /* <DEDUP_REMOVED lines=17> */
.L_x_66321:
        /* <DEDUP_REMOVED lines=13> */
.L_x_66323:
[----:B------:R-:W-:Y:S05]  /*147d0*/  BSYNC.RECONVERGENT B5 ;  /* 0x0000000000057941 */ /* 0x000fea0003800200 */
.L_x_66322:
        /* <DEDUP_REMOVED lines=43> */
.L_x_66320:
[----:B------:R-:W-:Y:S05]  /*14a90*/  BSYNC.RECONVERGENT B4 ;  /* 0x0000000000047941 */ /* 0x000fea0003800200 */
.L_x_66319:
        /* <DEDUP_REMOVED lines=8> */
.L_x_66318:
[----:B------:R-:W-:Y:S05]  /*14b20*/  BSYNC.RECONVERGENT B3 ;  /* 0x0000000000037941 */ /* 0x000fea0003800200 */
.L_x_66317:
        /* <DEDUP_REMOVED lines=17> */
.L_x_66328:
        /* <DEDUP_REMOVED lines=13> */
.L_x_66330:
[----:B------:R-:W-:Y:S05]  /*14d10*/  BSYNC.RECONVERGENT B5 ;  /* 0x0000000000057941 */ /* 0x000fea0003800200 */
.L_x_66329:
        /* <DEDUP_REMOVED lines=43> */
.L_x_66327:
[----:B------:R-:W-:Y:S05]  /*14fd0*/  BSYNC.RECONVERGENT B4 ;  /* 0x0000000000047941 */ /* 0x000fea0003800200 */
.L_x_66326:
        /* <DEDUP_REMOVED lines=8> */
.L_x_66325:
[----:B------:R-:W-:Y:S05]  /*15060*/  BSYNC.RECONVERGENT B3 ;  /* 0x0000000000037941 */ /* 0x000fea0003800200 */
.L_x_66324:
        /* <DEDUP_REMOVED lines=16> */
.L_x_66333:
        /* <DEDUP_REMOVED lines=13> */
.L_x_66335:
[----:B------:R-:W-:Y:S05]  /*15240*/  BSYNC.RECONVERGENT B4 ;  /* 0x0000000000047941 */ /* 0x000fea0003800200 */
.L_x_66334:
        /* <DEDUP_REMOVED lines=43> */
.L_x_66332:
[----:B------:R-:W-:Y:S05]  /*15500*/  BSYNC.RECONVERGENT B3 ;  /* 0x0000000000037941 */ /* 0x000fea0003800200 */
.L_x_66331:
        /* <DEDUP_REMOVED lines=8> */
.L_x_66304:
[----:B------:R-:W-:Y:S05]  /*15590*/  BSYNC.RECONVERGENT B2 ;  /* 0x0000000000027941 */ /* 0x000fea0003800200 */
.L_x_66281:
        /* <DEDUP_REMOVED lines=17> */
.L_x_66337:
[----:B------:R-:W-:Y:S05]  /*156b0*/  BSYNC.RECONVERGENT B2 ;  /* 0x0000000000027941 */ /* 0x000fea0003800200 */
.L_x_66336:
[----:B------:R-:W-:Y:S01]  /*156c0*/  VIADD R217, R217, 0x20 ;  /* 0x00000020d9d97836 */ /* 0x000fe20000000000 */
[----:B------:R-:W-:-:S07]  /*156d0*/  IADD3 R215, PT, PT, R215, 0x20, RZ ;  /* 0x00000020d7d77810 */ /* 0x000fce0007ffe0ff */
.L_x_66278:
[----:B------:R-:W-:Y:S05]  /*156e0*/  BSYNC.RECONVERGENT B1 ;  /* 0x0000000000017941 */ /* 0x000fea0003800200 */
.L_x_66277:
        /* <DEDUP_REMOVED lines=10> */
.L_x_66341:
[----:B------:R-:W-:Y:S05]  /*15790*/  BSYNC.RECONVERGENT B2 ;  /* 0x0000000000027941 */ /* 0x000fea0003800200 */
.L_x_66340:
        /* <DEDUP_REMOVED lines=28> */
.L_x_66348:
        /* <DEDUP_REMOVED lines=13> */
.L_x_66350:
[----:B------:R-:W-:Y:S05]  /*15a30*/  BSYNC.RECONVERGENT B5 ;  /* 0x0000000000057941 */ /* 0x000fea0003800200 */
.L_x_66349:
        /* <DEDUP_REMOVED lines=43> */
.L_x_66347:
[----:B------:R-:W-:Y:S05]  /*15cf0*/  BSYNC.RECONVERGENT B4 ;  /* 0x0000000000047941 */ /* 0x000fea0003800200 */
.L_x_66346:
        /* <DEDUP_REMOVED lines=9> */
.L_x_66345:
[----:B------:R-:W-:Y:S05]  /*15d90*/  BSYNC.RECONVERGENT B3 ;  /* 0x0000000000037941 */ /* 0x000fea0003800200 */
.L_x_66344:
        /* <DEDUP_REMOVED lines=20> */
.L_x_66355:
        /* <DEDUP_REMOVED lines=13> */
.L_x_66357:
[----:B------:R-:W-:Y:S05]  /*15fb0*/  BSYNC.RECONVERGENT B5 ;  /* 0x0000000000057941 */ /* 0x000fea0003800200 */
.L_x_66356:
        /* <DEDUP_REMOVED lines=43> */
.L_x_66354:
[----:B------:R-:W-:Y:S05]  /*16270*/  BSYNC.RECONVERGENT B4 ;  /* 0x0000000000047941 */ /* 0x000fea0003800200 */
.L_x_66353:
        /* <DEDUP_REMOVED lines=9> */
.L_x_66352:
[----:B------:R-:W-:Y:S05]  /*16310*/  BSYNC.RECONVERGENT B3 ;  /* 0x0000000000037941 */ /* 0x000fea0003800200 */
.L_x_66351:
        /* <DEDUP_REMOVED lines=20> */
.L_x_66362:
        /* <DEDUP_REMOVED lines=13> */
.L_x_66364:
[----:B------:R-:W-:Y:S05]  /*16530*/  BSYNC.RECONVERGENT B5 ;  /* 0x0000000000057941 */ /* 0x000fea0003800200 */
.L_x_66363:
        /* <DEDUP_REMOVED lines=43> */
.L_x_66361:
[----:B------:R-:W-:Y:S05]  /*167f0*/  BSYNC.RECONVERGENT B4 ;  /* 0x0000000000047941 */ /* 0x000fea0003800200 */
.L_x_66360:
        /* <DEDUP_REMOVED lines=9> */
.L_x_66359:
[----:B------:R-:W-:Y:S05]  /*16890*/  BSYNC.RECONVERGENT B3 ;  /* 0x0000000000037941 */ /* 0x000fea0003800200 */
.L_x_66358:
        /* <DEDUP_REMOVED lines=19> */
.L_x_66368:
        /* <DEDUP_REMOVED lines=13> */
.L_x_66370:
[----:B------:R-:W-:Y:S05]  /*16aa0*/  BSYNC.RECONVERGENT B4 ;  /* 0x0000000000047941 */ /* 0x000fea0003800200 */
.L_x_66369:
        /* <DEDUP_REMOVED lines=43> */
.L_x_66367:
[----:B------:R-:W-:Y:S05]  /*16d60*/  BSYNC.RECONVERGENT B3 ;  /* 0x0000000000037941 */ /* 0x000fea0003800200 */
.L_x_66366:
        /* <DEDUP_REMOVED lines=10> */
.L_x_66343:
[----:B------:R-:W-:Y:S01]  /*16e10*/  BSSY.RECONVERGENT B3, `(.L_x_66371) ;  /* 0x0000056000037945 */ /* 0x000fe20003800200 */
[----:B------:R-:W-:Y:S01]  /*16e20*/  HFMA2 R176, -RZ, RZ, 0, 0 ;  /* 0x00000000ffb07431 */ /* 0x000fe200000001ff */
        /* <DEDUP_REMOVED lines=19> */
.L_x_66375:
        /* <DEDUP_REMOVED lines=13> */
.L_x_66377:
[----:B------:R-:W-:Y:S05]  /*17030*/  BSYNC.RECONVERGENT B5 ;  /* 0x0000000000057941 */ /* 0x000fea0003800200 */
.L_x_66376:
        /* <DEDUP_REMOVED lines=42> */
.L_x_66374:
[----:B------:R-:W-:Y:S05]  /*172e0*/  BSYNC.RECONVERGENT B4 ;  /* 0x0000000000047941 */ /* 0x000fea0003800200 */
.L_x_66373:
        /* <DEDUP_REMOVED lines=8> */
.L_x_66372:
[----:B------:R-:W-:Y:S05]  /*17370*/  BSYNC.RECONVERGENT B3 ;  /* 0x0000000000037941 */ /* 0x000fea0003800200 */
.L_x_66371:
        /* <DEDUP_REMOVED lines=17> */
.L_x_66382:
        /* <DEDUP_REMOVED lines=13> */
.L_x_66384:
[----:B------:R-:W-:Y:S05]  /*17560*/  BSYNC.RECONVERGENT B5 ;  /* 0x0000000000057941 */ /* 0x000fea0003800200 */
.L_x_66383:
        /* <DEDUP_REMOVED lines=43> */
.L_x_66381:
[----:B------:R-:W-:Y:S05]  /*17820*/  BSYNC.RECONVERGENT B4 ;  /* 0x0000000000047941 */ /* 0x000fea0003800200 */
.L_x_66380:
[----:B------:R-:W-:Y:S01]  /*17830*/  HFMA2 R9, -RZ, RZ, 0.1171875, 0 ;  /* 0x2f800000ff097431 */ /* 0x000fe200000001ff */
[----:B------:R-:W-:Y:S01]  /*17840*/  I2FP.F32.U32 R8, R8 ;  /* 0x0000000800087245 */ /* 0x000fe20000201000 */
[----:B-----5:R-:W-:-:S04]  /*17850*/  FMUL.FTZ R177, R145, UR13 ;  /* 0x0000000d91b17c20 */ /* 0x020fc80008410000 */
[----:B------:R-:W-:Y:S01]  /*17860*/  FMUL.FTZ R177, R177, UR12 ;  /* 0x0000000cb1b17c20 */ /* 0x000fe20008410000 */
[----:B------:R-:W-:-:S05]  /*17870*/  FFMA.FTZ R8, R8, R9, 1.1641532182693481445e-10 ;  /* 0x2f00000008087423 */ /* 0x000fca0000010009 */
[----:B------:R-:W-:-:S04]  /*17880*/  FSETP.GTU.FTZ.AND P1, PT, R8, UR10, PT ;  /* 0x0000000a08007c0b */ /* 0x000fc8000bf3c000 */
[----:B------:R-:W-:Y:S02]  /*17890*/  SEL R9, RZ, 0x1, P1 ;  /* 0x00000001ff097807 */ /* 0x000fe40000800000 */
[----:B------:R-:W-:-:S07]  /*178a0*/  FSEL R177, R177, RZ, !P1 ;  /* 0x000000ffb1b17208 */ /* 0x000fce0004800000 */
.L_x_66379:
[----:B------:R-:W-:Y:S05]  /*178b0*/  BSYNC.RECONVERGENT B3 ;  /* 0x0000000000037941 */ /* 0x000fea0003800200 */
.L_x_66378:
        /* <DEDUP_REMOVED lines=17> */
.L_x_66389:
        /* <DEDUP_REMOVED lines=13> */
.L_x_66391:
[----:B------:R-:W-:Y:S05]  /*17aa0*/  BSYNC.RECONVERGENT B5 ;  /* 0x0000000000057941 */ /* 0x000fea0003800200 */
.L_x_66390:
        /* <DEDUP_REMOVED lines=43> */
.L_x_66388:
[----:B------:R-:W-:Y:S05]  /*17d60*/  BSYNC.RECONVERGENT B4 ;  /* 0x0000000000047941 */ /* 0x000fea0003800200 */
.L_x_66387:
        /* <DEDUP_REMOVED lines=8> */
.L_x_66386:
[----:B------:R-:W-:Y:S05]  /*17df0*/  BSYNC.RECONVERGENT B3 ;  /* 0x0000000000037941 */ /* 0x000fea0003800200 */
.L_x_66385:
        /* <DEDUP_REMOVED lines=16> */
.L_x_66394:
        /* <DEDUP_REMOVED lines=13> */
.L_x_66396:
[----:B------:R-:W-:Y:S05]  /*17fd0*/  BSYNC.RECONVERGENT B4 ;  /* 0x0000000000047941 */ /* 0x000fea0003800200 */
.L_x_66395:
        /* <DEDUP_REMOVED lines=43> */
.L_x_66393:
[----:B------:R-:W-:Y:S05]  /*18290*/  BSYNC.RECONVERGENT B3 ;  /* 0x0000000000037941 */ /* 0x000fea0003800200 */
.L_x_66392:
        /* <DEDUP_REMOVED lines=8> */
.L_x_66365:
[----:B------:R-:W-:Y:S05]  /*18320*/  BSYNC.RECONVERGENT B2 ;  /* 0x0000000000027941 */ /* 0x000fea0003800200 */
.L_x_66342:
        /* <DEDUP_REMOVED lines=12> */
[----:B------:R-:W-:-:S04]  /*183f0*/  LOP3.LUT R221, R7, 0xff, RZ, 0xc0, !PT ;  /* 0x000000ff07dd7812 */ /* 0x000fc800078ec0ff */
[----:B------:R-:W-:-:S05]  /*18400*/  LEA R220, R223, R220, 0x8 ;  /* 0x000000dcdfdc7211 */ /* 0x000fca00078e40ff */
[----:B------:R-:W-:Y:S02]  /*18410*/  IMAD.IADD R221, R220, 0x1, R221 ;  /* 0x00000001dcdd7824 */ /* 0x000fe400078e02dd */
[----:B-1----:R-:W-:-:S05]  /*18420*/  IMAD.WIDE.U32 R218, R215, 0x4, R218 ;  /* 0x00000004d7da7825 */ /* 0x002fca00078e00da */
[----:B------:R1:W-:Y:S02]  /*18430*/  STG.E desc[UR8][R218.64], R221 ;  /* 0x000000ddda007986 */ /* 0x0003e4000c101908 */
.L_x_66398:
[----:B------:R-:W-:Y:S05]  /*18440*/  BSYNC.RECONVERGENT B2 ;  /* 0x0000000000027941 */ /* 0x000fea0003800200 */
.L_x_66397:
[----:B------:R-:W-:Y:S01]  /*18450*/  IADD3 R217, PT, PT, R217, 0x20, RZ ;  /* 0x00000020d9d97810 */ /* 0x000fe20007ffe0ff */
[----:B------:R-:W-:-:S07]  /*18460*/  VIADD R215, R215, 0x20 ;  /* 0x00000020d7d77836 */ /* 0x000fce0000000000 */
.L_x_66339:
[----:B------:R-:W-:Y:S05]  /*18470*/  BSYNC.RECONVERGENT B1 ;  /* 0x0000000000017941 */ /* 0x000fea0003800200 */
.L_x_66338:
        /* <DEDUP_REMOVED lines=10> */
.L_x_66402:
[----:B------:R-:W-:Y:S05]  /*18520*/  BSYNC.RECONVERGENT B2 ;  /* 0x0000000000027941 */ /* 0x000fea0003800200 */
.L_x_66401:
        /* <DEDUP_REMOVED lines=28> */
.L_x_66409:
        /* <DEDUP_REMOVED lines=13> */
.L_x_66411:
[----:B------:R-:W-:Y:S05]  /*187c0*/  BSYNC.RECONVERGENT B5 ;  /* 0x0000000000057941 */ /* 0x000fea0003800200 */
.L_x_66410:
        /* <DEDUP_REMOVED lines=43> */
.L_x_66408:
[----:B------:R-:W-:Y:S05]  /*18a80*/  BSYNC.RECONVERGENT B4 ;  /* 0x0000000000047941 */ /* 0x000fea0003800200 */
.L_x_66407:
        /* <DEDUP_REMOVED lines=9> */
.L_x_66406:
[----:B------:R-:W-:Y:S05]  /*18b20*/  BSYNC.RECONVERGENT B3 ;  /* 0x0000000000037941 */ /* 0x000fea0003800200 */
.L_x_66405:
        /* <DEDUP_REMOVED lines=20> */
.L_x_66416:
        /* <DEDUP_REMOVED lines=13> */
.L_x_66418:
[----:B------:R-:W-:Y:S05]  /*18d40*/  BSYNC.RECONVERGENT B5 ;  /* 0x0000000000057941 */ /* 0x000fea0003800200 */
.L_x_66417:
        /* <DEDUP_REMOVED lines=43> */
.L_x_66415:
[----:B------:R-:W-:Y:S05]  /*19000*/  BSYNC.RECONVERGENT B4 ;  /* 0x0000000000047941 */ /* 0x000fea0003800200 */
.L_x_66414:
        /* <DEDUP_REMOVED lines=9> */
.L_x_66413:
[----:B------:R-:W-:Y:S05]  /*190a0*/  BSYNC.RECONVERGENT B3 ;  /* 0x0000000000037941 */ /* 0x000fea0003800200 */
.L_x_66412:
        /* <DEDUP_REMOVED lines=20> */
.L_x_66423:
        /* <DEDUP_REMOVED lines=13> */
.L_x_66425:
[----:B------:R-:W-:Y:S05]  /*192c0*/  BSYNC.RECONVERGENT B5 ;  /* 0x0000000000057941 */ /* 0x000fea0003800200 */
.L_x_66424:
        /* <DEDUP_REMOVED lines=43> */
.L_x_66422:
[----:B------:R-:W-:Y:S05]  /*19580*/  BSYNC.RECONVERGENT B4 ;  /* 0x0000000000047941 */ /* 0x000fea0003800200 */
.L_x_66421:
        /* <DEDUP_REMOVED lines=9> */
.L_x_66420:
[----:B------:R-:W-:Y:S05]  /*19620*/  BSYNC.RECONVERGENT B3 ;  /* 0x0000000000037941 */ /* 0x000fea0003800200 */
.L_x_66419:
        /* <DEDUP_REMOVED lines=19> */
.L_x_66429:
        /* <DEDUP_REMOVED lines=13> */
.L_x_66431:
[----:B------:R-:W-:Y:S05]  /*19830*/  BSYNC.RECONVERGENT B4 ;  /* 0x0000000000047941 */ /* 0x000fea0003800200 */
.L_x_66430:
        /* <DEDUP_REMOVED lines=43> */
.L_x_66428:
[----:B------:R-:W-:Y:S05]  /*19af0*/  BSYNC.RECONVERGENT B3 ;  /* 0x0000000000037941 */ /* 0x000fea0003800200 */
.L_x_66427:
        /* <DEDUP_REMOVED lines=10> */
.L_x_66404:
        /* <DEDUP_REMOVED lines=21> */
.L_x_66436:
        /* <DEDUP_REMOVED lines=13> */
.L_x_66438:
[----:B------:R-:W-:Y:S05]  /*19dc0*/  BSYNC.RECONVERGENT B5 ;  /* 0x0000000000057941 */ /* 0x000fea0003800200 */
.L_x_66437:
        /* <DEDUP_REMOVED lines=42> */
.L_x_66435:
[----:B------:R-:W-:Y:S05]  /*1a070*/  BSYNC.RECONVERGENT B4 ;  /* 0x0000000000047941 */ /* 0x000fea0003800200 */
.L_x_66434:
        /* <DEDUP_REMOVED lines=8> */
.L_x_66433:
[----:B------:R-:W-:Y:S05]  /*1a100*/  BSYNC.RECONVERGENT B3 ;  /* 0x0000000000037941 */ /* 0x000fea0003800200 */
.L_x_66432:
        /* <DEDUP_REMOVED lines=17> */
.L_x_66443:
        /* <DEDUP_REMOVED lines=13> */
.L_x_66445:
[----:B------:R-:W-:Y:S05]  /*1a2f0*/  BSYNC.RECONVERGENT B5 ;  /* 0x0000000000057941 */ /* 0x000fea0003800200 */
.L_x_66444:
        /* <DEDUP_REMOVED lines=43> */
.L_x_66442:
[----:B------:R-:W-:Y:S05]  /*1a5b0*/  BSYNC.RECONVERGENT B4 ;  /* 0x0000000000047941 */ /* 0x000fea0003800200 */
.L_x_66441:
        /* <DEDUP_REMOVED lines=8> */
.L_x_66440:
[----:B------:R-:W-:Y:S05]  /*1a640*/  BSYNC.RECONVERGENT B3 ;  /* 0x0000000000037941 */ /* 0x000fea0003800200 */
.L_x_66439:
        /* <DEDUP_REMOVED lines=17> */
.L_x_66450:
        /* <DEDUP_REMOVED lines=13> */
.L_x_66452:
[----:B------:R-:W-:Y:S05]  /*1a830*/  BSYNC.RECONVERGENT B5 ;  /* 0x0000000000057941 */ /* 0x000fea0003800200 */
.L_x_66451:
        /* <DEDUP_REMOVED lines=43> */
.L_x_66449:
[----:B------:R-:W-:Y:S05]  /*1aaf0*/  BSYNC.RECONVERGENT B4 ;  /* 0x0000000000047941 */ /* 0x000fea0003800200 */
.L_x_66448:
        /* <DEDUP_REMOVED lines=8> */
.L_x_66447:
[----:B------:R-:W-:Y:S05]  /*1ab80*/  BSYNC.RECONVERGENT B3 ;  /* 0x0000000000037941 */ /* 0x000fea0003800200 */
.L_x_66446:
        /* <DEDUP_REMOVED lines=16> */
.L_x_66455:
        /* <DEDUP_REMOVED lines=13> */
.L_x_66457:
[----:B------:R-:W-:Y:S05]  /*1ad60*/  BSYNC.RECONVERGENT B4 ;  /* 0x0000000000047941 */ /* 0x000fea0003800200 */
.L_x_66456:
        /* <DEDUP_REMOVED lines=43> */
.L_x_66454:
[----:B------:R-:W-:Y:S05]  /*1b020*/  BSYNC.RECONVERGENT B3 ;  /* 0x0000000000037941 */ /* 0x000fea0003800200 */
.L_x_66453:
        /* <DEDUP_REMOVED lines=8> */
.L_x_66426:
[----:B------:R-:W-:Y:S05]  /*1b0b0*/  BSYNC.RECONVERGENT B2 ;  /* 0x0000000000027941 */ /* 0x000fea0003800200 */
.L_x_66403:
        /* <DEDUP_REMOVED lines=17> */
.L_x_66459:
[----:B------:R-:W-:Y:S05]  /*1b1d0*/  BSYNC.RECONVERGENT B2 ;  /* 0x0000000000027941 */ /* 0x000fea0003800200 */
.L_x_66458:
[----:B------:R-:W-:Y:S01]  /*1b1e0*/  IADD3 R217, PT, PT, R217, 0x20, RZ ;  /* 0x00000020d9d97810 */ /* 0x000fe20007ffe0ff */
[----:B------:R-:W-:-:S07]  /*1b1f0*/  VIADD R215, R215, 0x20 ;  /* 0x00000020d7d77836 */ /* 0x000fce0000000000 */
.L_x_66400:
[----:B------:R-:W-:Y:S05]  /*1b200*/  BSYNC.RECONVERGENT B1 ;  /* 0x0000000000017941 */ /* 0x000fea0003800200 */
.L_x_66399:
        /* <DEDUP_REMOVED lines=10> */
.L_x_66463:
[----:B------:R-:W-:Y:S05]  /*1b2b0*/  BSYNC.RECONVERGENT B2 ;  /* 0x0000000000027941 */ /* 0x000fea0003800200 */
.L_x_66462:
        /* <DEDUP_REMOVED lines=28> */
.L_x_66470:
        /* <DEDUP_REMOVED lines=13> */
.L_x_66472:
[----:B------:R-:W-:Y:S05]  /*1b550*/  BSYNC.RECONVERGENT B5 ;  /* 0x0000000000057941 */ /* 0x000fea0003800200 */
.L_x_66471:
        /* <DEDUP_REMOVED lines=43> */
.L_x_66469:
[----:B------:R-:W-:Y:S05]  /*1b810*/  BSYNC.RECONVERGENT B4 ;  /* 0x0000000000047941 */ /* 0x000fea0003800200 */
.L_x_66468:
        /* <DEDUP_REMOVED lines=9> */
.L_x_66467:
[----:B------:R-:W-:Y:S05]  /*1b8b0*/  BSYNC.RECONVERGENT B3 ;  /* 0x0000000000037941 */ /* 0x000fea0003800200 */
.L_x_66466:
        /* <DEDUP_REMOVED lines=20> */
.L_x_66477:
        /* <DEDUP_REMOVED lines=13> */
.L_x_66479:
[----:B------:R-:W-:Y:S05]  /*1bad0*/  BSYNC.RECONVERGENT B5 ;  /* 0x0000000000057941 */ /* 0x000fea0003800200 */
.L_x_66478:
        /* <DEDUP_REMOVED lines=43> */
.L_x_66476:
[----:B------:R-:W-:Y:S05]  /*1bd90*/  BSYNC.RECONVERGENT B4 ;  /* 0x0000000000047941 */ /* 0x000fea0003800200 */
.L_x_66475:
        /* <DEDUP_REMOVED lines=9> */
.L_x_66474:
[----:B------:R-:W-:Y:S05]  /*1be30*/  BSYNC.RECONVERGENT B3 ;  /* 0x0000000000037941 */ /* 0x000fea0003800200 */
.L_x_66473:
        /* <DEDUP_REMOVED lines=20> */
.L_x_66484:
        /* <DEDUP_REMOVED lines=13> */
.L_x_66486:
[----:B------:R-:W-:Y:S05]  /*1c050*/  BSYNC.RECONVERGENT B5 ;  /* 0x0000000000057941 */ /* 0x000fea0003800200 */
.L_x_66485:
        /* <DEDUP_REMOVED lines=43> */
.L_x_66483:
[----:B------:R-:W-:Y:S05]  /*1c310*/  BSYNC.RECONVERGENT B4 ;  /* 0x0000000000047941 */ /* 0x000fea0003800200 */
.L_x_66482:
        /* <DEDUP_REMOVED lines=9> */
.L_x_66481:
[----:B------:R-:W-:Y:S05]  /*1c3b0*/  BSYNC.RECONVERGENT B3 ;  /* 0x0000000000037941 */ /* 0x000fea0003800200 */
.L_x_66480:
        /* <DEDUP_REMOVED lines=19> */
.L_x_66490:
        /* <DEDUP_REMOVED lines=13> */
.L_x_66492:
[----:B------:R-:W-:Y:S05]  /*1c5c0*/  BSYNC.RECONVERGENT B4 ;  /* 0x0000000000047941 */ /* 0x000fea0003800200 */
.L_x_66491:
        /* <DEDUP_REMOVED lines=43> */
.L_x_66489:
[----:B------:R-:W-:Y:S05]  /*1c880*/  BSYNC.RECONVERGENT B3 ;  /* 0x0000000000037941 */ /* 0x000fea0003800200 */
.L_x_66488:
        /* <DEDUP_REMOVED lines=10> */
.L_x_66465:
        /* <DEDUP_REMOVED lines=21> */
.L_x_66497:
        /* <DEDUP_REMOVED lines=13> */
.L_x_66499:
[----:B------:R-:W-:Y:S05]  /*1cb50*/  BSYNC.RECONVERGENT B5 ;  /* 0x0000000000057941 */ /* 0x000fea0003800200 */
.L_x_66498:
        /* <DEDUP_REMOVED lines=42> */
.L_x_66496:
[----:B------:R-:W-:Y:S05]  /*1ce00*/  BSYNC.RECONVERGENT B4 ;  /* 0x0000000000047941 */ /* 0x000fea0003800200 */
.L_x_66495:
        /* <DEDUP_REMOVED lines=8> */
.L_x_66494:
[----:B------:R-:W-:Y:S05]  /*1ce90*/  BSYNC.RECONVERGENT B3 ;  /* 0x0000000000037941 */ /* 0x000fea0003800200 */
.L_x_66493:
        /* <DEDUP_REMOVED lines=17> */
.L_x_66504:
        /* <DEDUP_REMOVED lines=13> */
.L_x_66506:
[----:B------:R-:W-:Y:S05]  /*1d080*/  BSYNC.RECONVERGENT B5 ;  /* 0x0000000000057941 */ /* 0x000fea0003800200 */
.L_x_66505:
        /* <DEDUP_REMOVED lines=43> */
.L_x_66503:
[----:B------:R-:W-:Y:S05]  /*1d340*/  BSYNC.RECONVERGENT B4 ;  /* 0x0000000000047941 */ /* 0x000fea0003800200 */
.L_x_66502:
        /* <DEDUP_REMOVED lines=8> */
.L_x_66501:
[----:B------:R-:W-:Y:S05]  /*1d3d0*/  BSYNC.RECONVERGENT B3 ;  /* 0x0000000000037941 */ /* 0x000fea0003800200 */
.L_x_66500:
        /* <DEDUP_REMOVED lines=17> */
.L_x_66511:
        /* <DEDUP_REMOVED lines=13> */
.L_x_66513:
[----:B------:R-:W-:Y:S05]  /*1d5c0*/  BSYNC.RECONVERGENT B5 ;  /* 0x0000000000057941 */ /* 0x000fea0003800200 */
.L_x_66512:
        /* <DEDUP_REMOVED lines=43> */
.L_x_66510:
[----:B------:R-:W-:Y:S05]  /*1d880*/  BSYNC.RECONVERGENT B4 ;  /* 0x0000000000047941 */ /* 0x000fea0003800200 */
.L_x_66509:
        /* <DEDUP_REMOVED lines=8> */
.L_x_66508:
[----:B------:R-:W-:Y:S05]  /*1d910*/  BSYNC.RECONVERGENT B3 ;  /* 0x0000000000037941 */ /* 0x000fea0003800200 */
.L_x_66507:
        /* <DEDUP_REMOVED lines=16> */
.L_x_66516:
        /* <DEDUP_REMOVED lines=13> */
.L_x_66518:
[----:B------:R-:W-:Y:S05]  /*1daf0*/  BSYNC.RECONVERGENT B4 ;  /* 0x0000000000047941 */ /* 0x000fea0003800200 */
.L_x_66517:
        /* <DEDUP_REMOVED lines=43> */
.L_x_66515:
[----:B------:R-:W-:Y:S05]  /*1ddb0*/  BSYNC.RECONVERGENT B3 ;  /* 0x0000000000037941 */ /* 0x000fea0003800200 */
.L_x_66514:
        /* <DEDUP_REMOVED lines=8> */
.L_x_66487:
[----:B------:R-:W-:Y:S05]  /*1de40*/  BSYNC.RECONVERGENT B2 ;  /* 0x0000000000027941 */ /* 0x000fea0003800200 */
.L_x_66464:
        /* <DEDUP_REMOVED lines=17> */
.L_x_66520:
[----:B------:R-:W-:Y:S05]  /*1df60*/  BSYNC.RECONVERGENT B2 ;  /* 0x0000000000027941 */ /* 0x000fea0003800200 */
.L_x_66519:
[----:B------:R-:W-:Y:S01]  /*1df70*/  IADD3 R217, PT, PT, R217, 0x20, RZ ;  /* 0x00000020d9d97810 */ /* 0x000fe20007ffe0ff */
[----:B------:R-:W-:-:S07]  /*1df80*/  VIADD R215, R215, 0x20 ;  /* 0x00000020d7d77836 */ /* 0x000fce0000000000 */
.L_x_66461:
[----:B------:R-:W-:Y:S05]  /*1df90*/  BSYNC.RECONVERGENT B1 ;  /* 0x0000000000017941 */ /* 0x000fea0003800200 */
.L_x_66460:
        /* <DEDUP_REMOVED lines=10> */
.L_x_66524:
[----:B------:R-:W-:Y:S05]  /*1e040*/  BSYNC.RECONVERGENT B2 ;  /* 0x0000000000027941 */ /* 0x000fea0003800200 */
.L_x_66523:
        /* <DEDUP_REMOVED lines=28> */
.L_x_66531:
        /* <DEDUP_REMOVED lines=13> */
.L_x_66533:
[----:B------:R-:W-:Y:S05]  /*1e2e0*/  BSYNC.RECONVERGENT B5 ;  /* 0x0000000000057941 */ /* 0x000fea0003800200 */
.L_x_66532:
        /* <DEDUP_REMOVED lines=43> */
.L_x_66530:
[----:B------:R-:W-:Y:S05]  /*1e5a0*/  BSYNC.RECONVERGENT B4 ;  /* 0x0000000000047941 */ /* 0x000fea0003800200 */
.L_x_66529:
        /* <DEDUP_REMOVED lines=9> */
.L_x_66528:
[----:B------:R-:W-:Y:S05]  /*1e640*/  BSYNC.RECONVERGENT B3 ;  /* 0x0000000000037941 */ /* 0x000fea0003800200 */
.L_x_66527:
        /* <DEDUP_REMOVED lines=20> */
.L_x_66538:
        /* <DEDUP_REMOVED lines=13> */
.L_x_66540:
[----:B------:R-:W-:Y:S05]  /*1e860*/  BSYNC.RECONVERGENT B5 ;  /* 0x0000000000057941 */ /* 0x000fea0003800200 */
.L_x_66539:
        /* <DEDUP_REMOVED lines=43> */
.L_x_66537:
[----:B------:R-:W-:Y:S05]  /*1eb20*/  BSYNC.RECONVERGENT B4 ;  /* 0x0000000000047941 */ /* 0x000fea0003800200 */
.L_x_66536:
        /* <DEDUP_REMOVED lines=9> */
.L_x_66535:
[----:B------:R-:W-:Y:S05]  /*1ebc0*/  BSYNC.RECONVERGENT B3 ;  /* 0x0000000000037941 */ /* 0x000fea0003800200 */
.L_x_66534:
        /* <DEDUP_REMOVED lines=20> */
.L_x_66545:
        /* <DEDUP_REMOVED lines=13> */
.L_x_66547:
[----:B------:R-:W-:Y:S05]  /*1ede0*/  BSYNC.RECONVERGENT B5 ;  /* 0x0000000000057941 */ /* 0x000fea0003800200 */
.L_x_66546:
        /* <DEDUP_REMOVED lines=43> */
.L_x_66544:
[----:B------:R-:W-:Y:S05]  /*1f0a0*/  BSYNC.RECONVERGENT B4 ;  /* 0x0000000000047941 */ /* 0x000fea0003800200 */
.L_x_66543:
        /* <DEDUP_REMOVED lines=9> */
.L_x_66542:
[----:B------:R-:W-:Y:S05]  /*1f140*/  BSYNC.RECONVERGENT B3 ;  /* 0x0000000000037941 */ /* 0x000fea0003800200 */
.L_x_66541:
        /* <DEDUP_REMOVED lines=19> */
.L_x_66551:
        /* <DEDUP_REMOVED lines=13> */
.L_x_66553:
[----:B------:R-:W-:Y:S05]  /*1f350*/  BSYNC.RECONVERGENT B4 ;  /* 0x0000000000047941 */ /* 0x000fea0003800200 */
.L_x_66552:
        /* <DEDUP_REMOVED lines=43> */
.L_x_66550:
[----:B------:R-:W-:Y:S05]  /*1f610*/  BSYNC.RECONVERGENT B3 ;  /* 0x0000000000037941 */ /* 0x000fea0003800200 */
.L_x_66549:
        /* <DEDUP_REMOVED lines=10> */
.L_x_66526:
        /* <DEDUP_REMOVED lines=21> */
.L_x_66558:
        /* <DEDUP_REMOVED lines=13> */
.L_x_66560:
[----:B------:R-:W-:Y:S05]  /*1f8e0*/  BSYNC.RECONVERGENT B5 ;  /* 0x0000000000057941 */ /* 0x000fea0003800200 */
.L_x_66559:
        /* <DEDUP_REMOVED lines=42> */
.L_x_66557:
[----:B------:R-:W-:Y:S05]  /*1fb90*/  BSYNC.RECONVERGENT B4 ;  /* 0x0000000000047941 */ /* 0x000fea0003800200 */
.L_x_66556:
        /* <DEDUP_REMOVED lines=8> */
.L_x_66555:
[----:B------:R-:W-:Y:S05]  /*1fc20*/  BSYNC.RECONVERGENT B3 ;  /* 0x0000000000037941 */ /* 0x000fea0003800200 */
.L_x_66554:
        /* <DEDUP_REMOVED lines=17> */
.L_x_66565:
        /* <DEDUP_REMOVED lines=13> */
.L_x_66567:
[----:B------:R-:W-:Y:S05]  /*1fe10*/  BSYNC.RECONVERGENT B5 ;  /* 0x0000000000057941 */ /* 0x000fea0003800200 */
.L_x_66566:
        /* <DEDUP_REMOVED lines=43> */
.L_x_66564:
[----:B------:R-:W-:Y:S05]  /*200d0*/  BSYNC.RECONVERGENT B4 ;  /* 0x0000000000047941 */ /* 0x000fea0003800200 */
.L_x_66563:
        /* <DEDUP_REMOVED lines=8> */
.L_x_66562:
[----:B------:R-:W-:Y:S05]  /*20160*/  BSYNC.RECONVERGENT B3 ;  /* 0x0000000000037941 */ /* 0x000fea0003800200 */
.L_x_66561:
        /* <DEDUP_REMOVED lines=17> */
.L_x_66572:
        /* <DEDUP_REMOVED lines=13> */
.L_x_66574:
[----:B------:R-:W-:Y:S05]  /*20350*/  BSYNC.RECONVERGENT B5 ;  /* 0x0000000000057941 */ /* 0x000fea0003800200 */
.L_x_66573:
        /* <DEDUP_REMOVED lines=43> */
.L_x_66571:
[----:B------:R-:W-:Y:S05]  /*20610*/  BSYNC.RECONVERGENT B4 ;  /* 0x0000000000047941 */ /* 0x000fea0003800200 */
.L_x_66570:
        /* <DEDUP_REMOVED lines=8> */
.L_x_66569:
[----:B------:R-:W-:Y:S05]  /*206a0*/  BSYNC.RECONVERGENT B3 ;  /* 0x0000000000037941 */ /* 0x000fea0003800200 */
.L_x_66568:
        /* <DEDUP_REMOVED lines=16> */
.L_x_66577:
        /* <DEDUP_REMOVED lines=13> */
.L_x_66579:
[----:B------:R-:W-:Y:S05]  /*20880*/  BSYNC.RECONVERGENT B4 ;  /* 0x0000000000047941 */ /* 0x000fea0003800200 */
.L_x_66578:
        /* <DEDUP_REMOVED lines=43> */
.L_x_66576:
[----:B------:R-:W-:Y:S05]  /*20b40*/  BSYNC.RECONVERGENT B3 ;  /* 0x0000000000037941 */ /* 0x000fea0003800200 */
.L_x_66575:
        /* <DEDUP_REMOVED lines=8> */
.L_x_66548:
[----:B------:R-:W-:Y:S05]  /*20bd0*/  BSYNC.RECONVERGENT B2 ;  /* 0x0000000000027941 */ /* 0x000fea0003800200 */
.L_x_66525:
        /* <DEDUP_REMOVED lines=17> */
.L_x_66581:
[----:B------:R-:W-:Y:S05]  /*20cf0*/  BSYNC.RECONVERGENT B2 ;  /* 0x0000000000027941 */ /* 0x000fea0003800200 */
.L_x_66580:
[----:B------:R-:W-:Y:S01]  /*20d00*/  IADD3 R217, PT, PT, R217, 0x20, RZ ;  /* 0x00000020d9d97810 */ /* 0x000fe20007ffe0ff */
[----:B------:R-:W-:-:S07]  /*20d10*/  VIADD R215, R215, 0x20 ;  /* 0x00000020d7d77836 */ /* 0x000fce0000000000 */
.L_x_66522:
[----:B------:R-:W-:Y:S05]  /*20d20*/  BSYNC.RECONVERGENT B1 ;  /* 0x0000000000017941 */ /* 0x000fea0003800200 */
.L_x_66521:
        /* <DEDUP_REMOVED lines=10> */
.L_x_66585:
[----:B------:R-:W-:Y:S05]  /*20dd0*/  BSYNC.RECONVERGENT B2 ;  /* 0x0000000000027941 */ /* 0x000fea0003800200 */
.L_x_66584:
        /* <DEDUP_REMOVED lines=28> */
.L_x_66592:
        /* <DEDUP_REMOVED lines=13> */
.L_x_66594:
[----:B------:R-:W-:Y:S05]  /*21070*/  BSYNC.RECONVERGENT B5 ;  /* 0x0000000000057941 */ /* 0x000fea0003800200 */
.L_x_66593:
        /* <DEDUP_REMOVED lines=43> */
.L_x_66591:
[----:B------:R-:W-:Y:S05]  /*21330*/  BSYNC.RECONVERGENT B4 ;  /* 0x0000000000047941 */ /* 0x000fea0003800200 */
.L_x_66590:
        /* <DEDUP_REMOVED lines=9> */
.L_x_66589:
[----:B------:R-:W-:Y:S05]  /*213d0*/  BSYNC.RECONVERGENT B3 ;  /* 0x0000000000037941 */ /* 0x000fea0003800200 */
.L_x_66588:
        /* <DEDUP_REMOVED lines=20> */
.L_x_66599:
        /* <DEDUP_REMOVED lines=13> */
.L_x_66601:
[----:B------:R-:W-:Y:S05]  /*215f0*/  BSYNC.RECONVERGENT B5 ;  /* 0x0000000000057941 */ /* 0x000fea0003800200 */
.L_x_66600:
        /* <DEDUP_REMOVED lines=43> */
.L_x_66598:
[----:B------:R-:W-:Y:S05]  /*218b0*/  BSYNC.RECONVERGENT B4 ;  /* 0x0000000000047941 */ /* 0x000fea0003800200 */
.L_x_66597:
        /* <DEDUP_REMOVED lines=9> */
.L_x_66596:
[----:B------:R-:W-:Y:S05]  /*21950*/  BSYNC.RECONVERGENT B3 ;  /* 0x0000000000037941 */ /* 0x000fea0003800200 */
.L_x_66595:
        /* <DEDUP_REMOVED lines=20> */
.L_x_66606:
        /* <DEDUP_REMOVED lines=13> */
.L_x_66608:
[----:B------:R-:W-:Y:S05]  /*21b70*/  BSYNC.RECONVERGENT B5 ;  /* 0x0000000000057941 */ /* 0x000fea0003800200 */
.L_x_66607:
        /* <DEDUP_REMOVED lines=43> */
.L_x_66605:
[----:B------:R-:W-:Y:S05]  /*21e30*/  BSYNC.RECONVERGENT B4 ;  /* 0x0000000000047941 */ /* 0x000fea0003800200 */
.L_x_66604:
        /* <DEDUP_REMOVED lines=9> */
.L_x_66603:
[----:B------:R-:W-:Y:S05]  /*21ed0*/  BSYNC.RECONVERGENT B3 ;  /* 0x0000000000037941 */ /* 0x000fea0003800200 */
.L_x_66602:
        /* <DEDUP_REMOVED lines=19> */
.L_x_66612:
        /* <DEDUP_REMOVED lines=13> */
.L_x_66614:
[----:B------:R-:W-:Y:S05]  /*220e0*/  BSYNC.RECONVERGENT B4 ;  /* 0x0000000000047941 */ /* 0x000fea0003800200 */
.L_x_66613:
        /* <DEDUP_REMOVED lines=43> */
.L_x_66611:
[----:B------:R-:W-:Y:S05]  /*223a0*/  BSYNC.RECONVERGENT B3 ;  /* 0x0000000000037941 */ /* 0x000fea0003800200 */
.L_x_66610:
        /* <DEDUP_REMOVED lines=10> */
.L_x_66587:
        /* <DEDUP_REMOVED lines=21> */
.L_x_66619:
        /* <DEDUP_REMOVED lines=13> */
.L_x_66621:
[----:B------:R-:W-:Y:S05]  /*22670*/  BSYNC.RECONVERGENT B5 ;  /* 0x0000000000057941 */ /* 0x000fea0003800200 */
.L_x_66620:
        /* <DEDUP_REMOVED lines=42> */
.L_x_66618:
[----:B------:R-:W-:Y:S05]  /*22920*/  BSYNC.RECONVERGENT B4 ;  /* 0x0000000000047941 */ /* 0x000fea0003800200 */
.L_x_66617:
        /* <DEDUP_REMOVED lines=8> */
.L_x_66616:
[----:B------:R-:W-:Y:S05]  /*229b0*/  BSYNC.RECONVERGENT B3 ;  /* 0x0000000000037941 */ /* 0x000fea0003800200 */
.L_x_66615:
        /* <DEDUP_REMOVED lines=17> */
.L_x_66626:
        /* <DEDUP_REMOVED lines=13> */
.L_x_66628:
[----:B------:R-:W-:Y:S05]  /*22ba0*/  BSYNC.RECONVERGENT B5 ;  /* 0x0000000000057941 */ /* 0x000fea0003800200 */
.L_x_66627:
        /* <DEDUP_REMOVED lines=43> */
.L_x_66625:
[----:B------:R-:W-:Y:S05]  /*22e60*/  BSYNC.RECONVERGENT B4 ;  /* 0x0000000000047941 */ /* 0x000fea0003800200 */
.L_x_66624:
        /* <DEDUP_REMOVED lines=8> */
.L_x_66623:
[----:B------:R-:W-:Y:S05]  /*22ef0*/  BSYNC.RECONVERGENT B3 ;  /* 0x0000000000037941 */ /* 0x000fea0003800200 */
.L_x_66622:
        /* <DEDUP_REMOVED lines=17> */
.L_x_66633:
        /* <DEDUP_REMOVED lines=13> */
.L_x_66635:
[----:B------:R-:W-:Y:S05]  /*230e0*/  BSYNC.RECONVERGENT B5 ;  /* 0x0000000000057941 */ /* 0x000fea0003800200 */
.L_x_66634:
        /* <DEDUP_REMOVED lines=43> */
.L_x_66632:
[----:B------:R-:W-:Y:S05]  /*233a0*/  BSYNC.RECONVERGENT B4 ;  /* 0x0000000000047941 */ /* 0x000fea0003800200 */
.L_x_66631:
        /* <DEDUP_REMOVED lines=8> */
.L_x_66630:
[----:B------:R-:W-:Y:S05]  /*23430*/  BSYNC.RECONVERGENT B3 ;  /* 0x0000000000037941 */ /* 0x000fea0003800200 */
.L_x_66629:
        /* <DEDUP_REMOVED lines=16> */
.L_x_66638:
        /* <DEDUP_REMOVED lines=13> */
.L_x_66640:
[----:B------:R-:W-:Y:S05]  /*23610*/  BSYNC.RECONVERGENT B4 ;  /* 0x0000000000047941 */ /* 0x000fea0003800200 */
.L_x_66639:
        /* <DEDUP_REMOVED lines=43> */
.L_x_66637:
[----:B------:R-:W-:Y:S05]  /*238d0*/  BSYNC.RECONVERGENT B3 ;  /* 0x0000000000037941 */ /* 0x000fea0003800200 */
.L_x_66636:
        /* <DEDUP_REMOVED lines=8> */
.L_x_66609:
[----:B------:R-:W-:Y:S05]  /*23960*/  BSYNC.RECONVERGENT B2 ;  /* 0x0000000000027941 */ /* 0x000fea0003800200 */
.L_x_66586:
        /* <DEDUP_REMOVED lines=17> */
.L_x_66642:
[----:B------:R-:W-:Y:S05]  /*23a80*/  BSYNC.RECONVERGENT B2 ;  /* 0x0000000000027941 */ /* 0x000fea0003800200 */
.L_x_66641:
[----:B------:R-:W-:Y:S01]  /*23a90*/  IADD3 R217, PT, PT, R217, 0x20, RZ ;  /* 0x00000020d9d97810 */ /* 0x000fe20007ffe0ff */
[----:B------:R-:W-:-:S07]  /*23aa0*/  VIADD R215, R215, 0x20 ;  /* 0x00000020d7d77836 */ /* 0x000fce0000000000 */
.L_x_66583:
[----:B------:R-:W-:Y:S05]  /*23ab0*/  BSYNC.RECONVERGENT B1 ;  /* 0x0000000000017941 */ /* 0x000fea0003800200 */
.L_x_66582:
        /* <DEDUP_REMOVED lines=10> */
.L_x_66646:
[----:B------:R-:W-:Y:S05]  /*23b60*/  BSYNC.RECONVERGENT B2 ;  /* 0x0000000000027941 */ /* 0x000fea0003800200 */
.L_x_66645:
        /* <DEDUP_REMOVED lines=28> */
.L_x_66653:
        /* <DEDUP_REMOVED lines=13> */
.L_x_66655:
[----:B------:R-:W-:Y:S05]  /*23e00*/  BSYNC.RECONVERGENT B5 ;  /* 0x0000000000057941 */ /* 0x000fea0003800200 */
.L_x_66654:
        /* <DEDUP_REMOVED lines=43> */
.L_x_66652:
[----:B------:R-:W-:Y:S05]  /*240c0*/  BSYNC.RECONVERGENT B4 ;  /* 0x0000000000047941 */ /* 0x000fea0003800200 */
.L_x_66651:
        /* <DEDUP_REMOVED lines=9> */
.L_x_66650:
[----:B------:R-:W-:Y:S05]  /*24160*/  BSYNC.RECONVERGENT B3 ;  /* 0x0000000000037941 */ /* 0x000fea0003800200 */
.L_x_66649:
        /* <DEDUP_REMOVED lines=20> */
.L_x_66660:
        /* <DEDUP_REMOVED lines=13> */
.L_x_66662:
[----:B------:R-:W-:Y:S05]  /*24380*/  BSYNC.RECONVERGENT B5 ;  /* 0x0000000000057941 */ /* 0x000fea0003800200 */
.L_x_66661:
        /* <DEDUP_REMOVED lines=43> */
.L_x_66659:
[----:B------:R-:W-:Y:S05]  /*24640*/  BSYNC.RECONVERGENT B4 ;  /* 0x0000000000047941 */ /* 0x000fea0003800200 */
.L_x_66658:
        /* <DEDUP_REMOVED lines=9> */
.L_x_66657:
[----:B------:R-:W-:Y:S05]  /*246e0*/  BSYNC.RECONVERGENT B3 ;  /* 0x0000000000037941 */ /* 0x000fea0003800200 */
.L_x_66656:
        /* <DEDUP_REMOVED lines=20> */
.L_x_66667:
        /* <DEDUP_REMOVED lines=13> */
.L_x_66669:
[----:B------:R-:W-:Y:S05]  /*24900*/  BSYNC.RECONVERGENT B5 ;  /* 0x0000000000057941 */ /* 0x000fea0003800200 */
.L_x_66668:
        /* <DEDUP_REMOVED lines=43> */
.L_x_66666:
[----:B------:R-:W-:Y:S05]  /*24bc0*/  BSYNC.RECONVERGENT B4 ;  /* 0x0000000000047941 */ /* 0x000fea0003800200 */
.L_x_66665:
        /* <DEDUP_REMOVED lines=9> */
.L_x_66664:
[----:B------:R-:W-:Y:S05]  /*24c60*/  BSYNC.RECONVERGENT B3 ;  /* 0x0000000000037941 */ /* 0x000fea0003800200 */
.L_x_66663:
        /* <DEDUP_REMOVED lines=19> */
.L_x_66673:
        /* <DEDUP_REMOVED lines=13> */
.L_x_66675:
[----:B------:R-:W-:Y:S05]  /*24e70*/  BSYNC.RECONVERGENT B4 ;  /* 0x0000000000047941 */ /* 0x000fea0003800200 */
.L_x_66674:
        /* <DEDUP_REMOVED lines=43> */
.L_x_66672:
[----:B------:R-:W-:Y:S05]  /*25130*/  BSYNC.RECONVERGENT B3 ;  /* 0x0000000000037941 */ /* 0x000fea0003800200 */
.L_x_66671:
        /* <DEDUP_REMOVED lines=10> */
.L_x_66648:
        /* <DEDUP_REMOVED lines=21> */
.L_x_66680:
        /* <DEDUP_REMOVED lines=13> */
.L_x_66682:
[----:B------:R-:W-:Y:S05]  /*25400*/  BSYNC.RECONVERGENT B5 ;  /* 0x0000000000057941 */ /* 0x000fea0003800200 */
.L_x_66681:
        /* <DEDUP_REMOVED lines=42> */
.L_x_66679:
[----:B------:R-:W-:Y:S05]  /*256b0*/  BSYNC.RECONVERGENT B4 ;  /* 0x0000000000047941 */ /* 0x000fea0003800200 */
.L_x_66678:
        /* <DEDUP_REMOVED lines=8> */
.L_x_66677:
[----:B------:R-:W-:Y:S05]  /*25740*/  BSYNC.RECONVERGENT B3 ;  /* 0x0000000000037941 */ /* 0x000fea0003800200 */
.L_x_66676:
        /* <DEDUP_REMOVED lines=17> */
.L_x_66687:
        /* <DEDUP_REMOVED lines=13> */
.L_x_66689:
[----:B------:R-:W-:Y:S05]  /*25930*/  BSYNC.RECONVERGENT B5 ;  /* 0x0000000000057941 */ /* 0x000fea0003800200 */
.L_x_66688:
        /* <DEDUP_REMOVED lines=43> */
.L_x_66686:
[----:B------:R-:W-:Y:S05]  /*25bf0*/  BSYNC.RECONVERGENT B4 ;  /* 0x0000000000047941 */ /* 0x000fea0003800200 */
.L_x_66685:
        /* <DEDUP_REMOVED lines=8> */
.L_x_66684:
[----:B------:R-:W-:Y:S05]  /*25c80*/  BSYNC.RECONVERGENT B3 ;  /* 0x0000000000037941 */ /* 0x000fea0003800200 */
.L_x_66683:
        /* <DEDUP_REMOVED lines=17> */
.L_x_66694:
        /* <DEDUP_REMOVED lines=13> */
.L_x_66696:
[----:B------:R-:W-:Y:S05]  /*25e70*/  BSYNC.RECONVERGENT B5 ;  /* 0x0000000000057941 */ /* 0x000fea0003800200 */
.L_x_66695:
        /* <DEDUP_REMOVED lines=43> */
.L_x_66693:
[----:B------:R-:W-:Y:S05]  /*26130*/  BSYNC.RECONVERGENT B4 ;  /* 0x0000000000047941 */ /* 0x000fea0003800200 */
.L_x_66692:
        /* <DEDUP_REMOVED lines=8> */
.L_x_66691:
[----:B------:R-:W-:Y:S05]  /*261c0*/  BSYNC.RECONVERGENT B3 ;  /* 0x0000000000037941 */ /* 0x000fea0003800200 */
.L_x_66690:
        /* <DEDUP_REMOVED lines=16> */
.L_x_66699:
        /* <DEDUP_REMOVED lines=13> */
.L_x_66701:
[----:B------:R-:W-:Y:S05]  /*263a0*/  BSYNC.RECONVERGENT B4 ;  /* 0x0000000000047941 */ /* 0x000fea0003800200 */
.L_x_66700:
        /* <DEDUP_REMOVED lines=43> */
.L_x_66698:
[----:B------:R-:W-:Y:S05]  /*26660*/  BSYNC.RECONVERGENT B3 ;  /* 0x0000000000037941 */ /* 0x000fea0003800200 */
.L_x_66697:
        /* <DEDUP_REMOVED lines=8> */
.L_x_66670:
[----:B------:R-:W-:Y:S05]  /*266f0*/  BSYNC.RECONVERGENT B2 ;  /* 0x0000000000027941 */ /* 0x000fea0003800200 */
.L_x_66647:
        /* <DEDUP_REMOVED lines=17> */
.L_x_66703:
[----:B------:R-:W-:Y:S05]  /*26810*/  BSYNC.RECONVERGENT B2 ;  /* 0x0000000000027941 */ /* 0x000fea0003800200 */
.L_x_66702:
[----:B------:R-:W-:Y:S01]  /*26820*/  IADD3 R217, PT, PT, R217, 0x20, RZ ;  /* 0x00000020d9d97810 */ /* 0x000fe20007ffe0ff */
[----:B------:R-:W-:-:S07]  /*26830*/  VIADD R215, R215, 0x20 ;  /* 0x00000020d7d77836 */ /* 0x000fce0000000000 */
.L_x_66644:
[----:B------:R-:W-:Y:S05]  /*26840*/  BSYNC.RECONVERGENT B1 ;  /* 0x0000000000017941 */ /* 0x000fea0003800200 */
.L_x_66643:
        /* <DEDUP_REMOVED lines=10> */
.L_x_66707:
[----:B------:R-:W-:Y:S05]  /*268f0*/  BSYNC.RECONVERGENT B2 ;  /* 0x0000000000027941 */ /* 0x000fea0003800200 */
.L_x_66706:
        /* <DEDUP_REMOVED lines=28> */
.L_x_66714:
        /* <DEDUP_REMOVED lines=13> */
.L_x_66716:
[----:B------:R-:W-:Y:S05]  /*26b90*/  BSYNC.RECONVERGENT B5 ;  /* 0x0000000000057941 */ /* 0x000fea0003800200 */
.L_x_66715:
        /* <DEDUP_REMOVED lines=43> */
.L_x_66713:
[----:B------:R-:W-:Y:S05]  /*26e50*/  BSYNC.RECONVERGENT B4 ;  /* 0x0000000000047941 */ /* 0x000fea0003800200 */
.L_x_66712:
        /* <DEDUP_REMOVED lines=9> */
.L_x_66711:
[----:B------:R-:W-:Y:S05]  /*26ef0*/  BSYNC.RECONVERGENT B3 ;  /* 0x0000000000037941 */ /* 0x000fea0003800200 */
.L_x_66710:
        /* <DEDUP_REMOVED lines=20> */
.L_x_66721:
        /* <DEDUP_REMOVED lines=13> */
.L_x_66723:
[----:B------:R-:W-:Y:S05]  /*27110*/  BSYNC.RECONVERGENT B5 ;  /* 0x0000000000057941 */ /* 0x000fea0003800200 */
.L_x_66722:
        /* <DEDUP_REMOVED lines=43> */
.L_x_66720:
[----:B------:R-:W-:Y:S05]  /*273d0*/  BSYNC.RECONVERGENT B4 ;  /* 0x0000000000047941 */ /* 0x000fea0003800200 */
.L_x_66719:
        /* <DEDUP_REMOVED lines=9> */
.L_x_66718:
[----:B------:R-:W-:Y:S05]  /*27470*/  BSYNC.RECONVERGENT B3 ;  /* 0x0000000000037941 */ /* 0x000fea0003800200 */
.L_x_66717:
        /* <DEDUP_REMOVED lines=20> */
.L_x_66728:
        /* <DEDUP_REMOVED lines=13> */
.L_x_66730:
[----:B------:R-:W-:Y:S05]  /*27690*/  BSYNC.RECONVERGENT B5 ;  /* 0x0000000000057941 */ /* 0x000fea0003800200 */
.L_x_66729:
        /* <DEDUP_REMOVED lines=43> */
.L_x_66727:
[----:B------:R-:W-:Y:S05]  /*27950*/  BSYNC.RECONVERGENT B4 ;  /* 0x0000000000047941 */ /* 0x000fea0003800200 */
.L_x_66726:
        /* <DEDUP_REMOVED lines=9> */
.L_x_66725:
[----:B------:R-:W-:Y:S05]  /*279f0*/  BSYNC.RECONVERGENT B3 ;  /* 0x0000000000037941 */ /* 0x000fea0003800200 */
.L_x_66724:
        /* <DEDUP_REMOVED lines=19> */
.L_x_66734:
        /* <DEDUP_REMOVED lines=13> */
.L_x_66736:
[----:B------:R-:W-:Y:S05]  /*27c00*/  BSYNC.RECONVERGENT B4 ;  /* 0x0000000000047941 */ /* 0x000fea0003800200 */
.L_x_66735:
        /* <DEDUP_REMOVED lines=43> */
.L_x_66733:
[----:B------:R-:W-:Y:S05]  /*27ec0*/  BSYNC.RECONVERGENT B3 ;  /* 0x0000000000037941 */ /* 0x000fea0003800200 */
.L_x_66732:
        /* <DEDUP_REMOVED lines=10> */
.L_x_66709:
        /* <DEDUP_REMOVED lines=21> */
.L_x_66741:
        /* <DEDUP_REMOVED lines=13> */
.L_x_66743:
[----:B------:R-:W-:Y:S05]  /*28190*/  BSYNC.RECONVERGENT B5 ;  /* 0x0000000000057941 */ /* 0x000fea0003800200 */
.L_x_66742:
        /* <DEDUP_REMOVED lines=42> */
.L_x_66740:
[----:B------:R-:W-:Y:S05]  /*28440*/  BSYNC.RECONVERGENT B4 ;  /* 0x0000000000047941 */ /* 0x000fea0003800200 */
.L_x_66739:
        /* <DEDUP_REMOVED lines=8> */
.L_x_66738:
[----:B------:R-:W-:Y:S05]  /*284d0*/  BSYNC.RECONVERGENT B3 ;  /* 0x0000000000037941 */ /* 0x000fea0003800200 */
.L_x_66737:
        /* <DEDUP_REMOVED lines=17> */
.L_x_66748:
        /* <DEDUP_REMOVED lines=13> */
.L_x_66750:
[----:B------:R-:W-:Y:S05]  /*286c0*/  BSYNC.RECONVERGENT B5 ;  /* 0x0000000000057941 */ /* 0x000fea0003800200 */
.L_x_66749:
        /* <DEDUP_REMOVED lines=43> */
.L_x_66747:
[----:B------:R-:W-:Y:S05]  /*28980*/  BSYNC.RECONVERGENT B4 ;  /* 0x0000000000047941 */ /* 0x000fea0003800200 */
.L_x_66746:
        /* <DEDUP_REMOVED lines=8> */
.L_x_66745:
[----:B------:R-:W-:Y:S05]  /*28a10*/  BSYNC.RECONVERGENT B3 ;  /* 0x0000000000037941 */ /* 0x000fea0003800200 */
.L_x_66744:
        /* <DEDUP_REMOVED lines=17> */
.L_x_66755:
        /* <DEDUP_REMOVED lines=13> */
.L_x_66757:
[----:B------:R-:W-:Y:S05]  /*28c00*/  BSYNC.RECONVERGENT B5 ;  /* 0x0000000000057941 */ /* 0x000fea0003800200 */
.L_x_66756:
        /* <DEDUP_REMOVED lines=43> */
.L_x_66754:
[----:B------:R-:W-:Y:S05]  /*28ec0*/  BSYNC.RECONVERGENT B4 ;  /* 0x0000000000047941 */ /* 0x000fea0003800200 */
.L_x_66753:
        /* <DEDUP_REMOVED lines=8> */
.L_x_66752:
[----:B------:R-:W-:Y:S05]  /*28f50*/  BSYNC.RECONVERGENT B3 ;  /* 0x0000000000037941 */ /* 0x000fea0003800200 */
.L_x_66751:
        /* <DEDUP_REMOVED lines=16> */
.L_x_66760:
        /* <DEDUP_REMOVED lines=13> */
.L_x_66762:
[----:B------:R-:W-:Y:S05]  /*29130*/  BSYNC.RECONVERGENT B4 ;  /* 0x0000000000047941 */ /* 0x000fea0003800200 */
.L_x_66761:
        /* <DEDUP_REMOVED lines=43> */
.L_x_66759:
[----:B------:R-:W-:Y:S05]  /*293f0*/  BSYNC.RECONVERGENT B3 ;  /* 0x0000000000037941 */ /* 0x000fea0003800200 */
.L_x_66758:
        /* <DEDUP_REMOVED lines=8> */
.L_x_66731:
[----:B------:R-:W-:Y:S05]  /*29480*/  BSYNC.RECONVERGENT B2 ;  /* 0x0000000000027941 */ /* 0x000fea0003800200 */
.L_x_66708:
        /* <DEDUP_REMOVED lines=17> */
.L_x_66764:
[----:B------:R-:W-:Y:S05]  /*295a0*/  BSYNC.RECONVERGENT B2 ;  /* 0x0000000000027941 */ /* 0x000fea0003800200 */
.L_x_66763:
[----:B------:R-:W-:Y:S01]  /*295b0*/  IADD3 R217, PT, PT, R217, 0x20, RZ ;  /* 0x00000020d9d97810 */ /* 0x000fe20007ffe0ff */
[----:B------:R-:W-:-:S07]  /*295c0*/  VIADD R215, R215, 0x20 ;  /* 0x00000020d7d77836 */ /* 0x000fce0000000000 */
.L_x_66705:
[----:B------:R-:W-:Y:S05]  /*295d0*/  BSYNC.RECONVERGENT B1 ;  /* 0x0000000000017941 */ /* 0x000fea0003800200 */
.L_x_66704:
        /* <DEDUP_REMOVED lines=10> */
.L_x_66768:
[----:B------:R-:W-:Y:S05]  /*29680*/  BSYNC.RECONVERGENT B2 ;  /* 0x0000000000027941 */ /* 0x000fea0003800200 */
.L_x_66767:
        /* <DEDUP_REMOVED lines=28> */
.L_x_66775:
        /* <DEDUP_REMOVED lines=13> */
.L_x_66777:
[----:B------:R-:W-:Y:S05]  /*29920*/  BSYNC.RECONVERGENT B5 ;  /* 0x0000000000057941 */ /* 0x000fea0003800200 */
.L_x_66776:
        /* <DEDUP_REMOVED lines=43> */
.L_x_66774:
[----:B------:R-:W-:Y:S05]  /*29be0*/  BSYNC.RECONVERGENT B4 ;  /* 0x0000000000047941 */ /* 0x000fea0003800200 */
.L_x_66773:
        /* <DEDUP_REMOVED lines=9> */
.L_x_66772:
[----:B------:R-:W-:Y:S05]  /*29c80*/  BSYNC.RECONVERGENT B3 ;  /* 0x0000000000037941 */ /* 0x000fea0003800200 */
.L_x_66771:
        /* <DEDUP_REMOVED lines=20> */
.L_x_66782:
        /* <DEDUP_REMOVED lines=13> */
.L_x_66784:
[----:B------:R-:W-:Y:S05]  /*29ea0*/  BSYNC.RECONVERGENT B5 ;  /* 0x0000000000057941 */ /* 0x000fea0003800200 */
.L_x_66783:
        /* <DEDUP_REMOVED lines=43> */
.L_x_66781:
[----:B------:R-:W-:Y:S05]  /*2a160*/  BSYNC.RECONVERGENT B4 ;  /* 0x0000000000047941 */ /* 0x000fea0003800200 */
.L_x_66780:
        /* <DEDUP_REMOVED lines=9> */
.L_x_66779:
[----:B------:R-:W-:Y:S05]  /*2a200*/  BSYNC.RECONVERGENT B3 ;  /* 0x0000000000037941 */ /* 0x000fea0003800200 */
.L_x_66778:
        /* <DEDUP_REMOVED lines=20> */
.L_x_66789:
        /* <DEDUP_REMOVED lines=13> */
.L_x_66791:
[----:B------:R-:W-:Y:S05]  /*2a420*/  BSYNC.RECONVERGENT B5 ;  /* 0x0000000000057941 */ /* 0x000fea0003800200 */
.L_x_66790:
        /* <DEDUP_REMOVED lines=43> */
.L_x_66788:
[----:B------:R-:W-:Y:S05]  /*2a6e0*/  BSYNC.RECONVERGENT B4 ;  /* 0x0000000000047941 */ /* 0x000fea0003800200 */
.L_x_66787:
        /* <DEDUP_REMOVED lines=9> */
.L_x_66786:
[----:B------:R-:W-:Y:S05]  /*2a780*/  BSYNC.RECONVERGENT B3 ;  /* 0x0000000000037941 */ /* 0x000fea0003800200 */
.L_x_66785:
        /* <DEDUP_REMOVED lines=19> */
.L_x_66795:
        /* <DEDUP_REMOVED lines=13> */
.L_x_66797:
[----:B------:R-:W-:Y:S05]  /*2a990*/  BSYNC.RECONVERGENT B4 ;  /* 0x0000000000047941 */ /* 0x000fea0003800200 */
.L_x_66796:
        /* <DEDUP_REMOVED lines=43> */
.L_x_66794:
[----:B------:R-:W-:Y:S05]  /*2ac50*/  BSYNC.RECONVERGENT B3 ;  /* 0x0000000000037941 */ /* 0x000fea0003800200 */
.L_x_66793:
        /* <DEDUP_REMOVED lines=10> */
.L_x_66770:
        /* <DEDUP_REMOVED lines=21> */
.L_x_66802:
        /* <DEDUP_REMOVED lines=13> */
.L_x_66804:
[----:B------:R-:W-:Y:S05]  /*2af20*/  BSYNC.RECONVERGENT B5 ;  /* 0x0000000000057941 */ /* 0x000fea0003800200 */
.L_x_66803:
        /* <DEDUP_REMOVED lines=42> */
.L_x_66801:
[----:B------:R-:W-:Y:S05]  /*2b1d0*/  BSYNC.RECONVERGENT B4 ;  /* 0x0000000000047941 */ /* 0x000fea0003800200 */
.L_x_66800:
        /* <DEDUP_REMOVED lines=8> */
.L_x_66799:
[----:B------:R-:W-:Y:S05]  /*2b260*/  BSYNC.RECONVERGENT B3 ;  /* 0x0000000000037941 */ /* 0x000fea0003800200 */
.L_x_66798:
        /* <DEDUP_REMOVED lines=17> */
.L_x_66809:
        /* <DEDUP_REMOVED lines=13> */
.L_x_66811:
[----:B------:R-:W-:Y:S05]  /*2b450*/  BSYNC.RECONVERGENT B5 ;  /* 0x0000000000057941 */ /* 0x000fea0003800200 */
.L_x_66810:
        /* <DEDUP_REMOVED lines=43> */
.L_x_66808:
[----:B------:R-:W-:Y:S05]  /*2b710*/  BSYNC.RECONVERGENT B4 ;  /* 0x0000000000047941 */ /* 0x000fea0003800200 */
.L_x_66807:
        /* <DEDUP_REMOVED lines=8> */
.L_x_66806:
[----:B------:R-:W-:Y:S05]  /*2b7a0*/  BSYNC.RECONVERGENT B3 ;  /* 0x0000000000037941 */ /* 0x000fea0003800200 */
.L_x_66805:
        /* <DEDUP_REMOVED lines=17> */
.L_x_66816:
        /* <DEDUP_REMOVED lines=13> */
.L_x_66818:
[----:B------:R-:W-:Y:S05]  /*2b990*/  BSYNC.RECONVERGENT B5 ;  /* 0x0000000000057941 */ /* 0x000fea0003800200 */
.L_x_66817:
        /* <DEDUP_REMOVED lines=43> */
.L_x_66815:
[----:B------:R-:W-:Y:S05]  /*2bc50*/  BSYNC.RECONVERGENT B4 ;  /* 0x0000000000047941 */ /* 0x000fea0003800200 */
.L_x_66814:
        /* <DEDUP_REMOVED lines=8> */
.L_x_66813:
[----:B------:R-:W-:Y:S05]  /*2bce0*/  BSYNC.RECONVERGENT B3 ;  /* 0x0000000000037941 */ /* 0x000fea0003800200 */
.L_x_66812:
        /* <DEDUP_REMOVED lines=16> */
.L_x_66821:
        /* <DEDUP_REMOVED lines=13> */
.L_x_66823:
[----:B------:R-:W-:Y:S05]  /*2bec0*/  BSYNC.RECONVERGENT B4 ;  /* 0x0000000000047941 */ /* 0x000fea0003800200 */
.L_x_66822:
        /* <DEDUP_REMOVED lines=43> */
.L_x_66820:
[----:B------:R-:W-:Y:S05]  /*2c180*/  BSYNC.RECONVERGENT B3 ;  /* 0x0000000000037941 */ /* 0x000fea0003800200 */
.L_x_66819:
        /* <DEDUP_REMOVED lines=8> */
.L_x_66792:
[----:B------:R-:W-:Y:S05]  /*2c210*/  BSYNC.RECONVERGENT B2 ;  /* 0x0000000000027941 */ /* 0x000fea0003800200 */
.L_x_66769:
        /* <DEDUP_REMOVED lines=17> */
.L_x_66825:
[----:B------:R-:W-:Y:S05]  /*2c330*/  BSYNC.RECONVERGENT B2 ;  /* 0x0000000000027941 */ /* 0x000fea0003800200 */
.L_x_66824:
[----:B------:R-:W-:Y:S01]  /*2c340*/  IADD3 R217, PT, PT, R217, 0x20, RZ ;  /* 0x00000020d9d97810 */ /* 0x000fe20007ffe0ff */
[----:B------:R-:W-:-:S07]  /*2c350*/  VIADD R215, R215, 0x20 ;  /* 0x00000020d7d77836 */ /* 0x000fce0000000000 */
.L_x_66766:
[----:B------:R-:W-:Y:S05]  /*2c360*/  BSYNC.RECONVERGENT B1 ;  /* 0x0000000000017941 */ /* 0x000fea0003800200 */
.L_x_66765:
        /* <DEDUP_REMOVED lines=10> */
.L_x_66829:
[----:B------:R-:W-:Y:S05]  /*2c410*/  BSYNC.RECONVERGENT B2 ;  /* 0x0000000000027941 */ /* 0x000fea0003800200 */
.L_x_66828:
        /* <DEDUP_REMOVED lines=28> */
.L_x_66836:
        /* <DEDUP_REMOVED lines=13> */
.L_x_66838:
[----:B------:R-:W-:Y:S05]  /*2c6b0*/  BSYNC.RECONVERGENT B5 ;  /* 0x0000000000057941 */ /* 0x000fea0003800200 */
.L_x_66837:
        /* <DEDUP_REMOVED lines=43> */
.L_x_66835:
[----:B------:R-:W-:Y:S05]  /*2c970*/  BSYNC.RECONVERGENT B4 ;  /* 0x0000000000047941 */ /* 0x000fea0003800200 */
.L_x_66834:
        /* <DEDUP_REMOVED lines=9> */
.L_x_66833:
[----:B------:R-:W-:Y:S05]  /*2ca10*/  BSYNC.RECONVERGENT B3 ;  /* 0x0000000000037941 */ /* 0x000fea0003800200 */
.L_x_66832:
        /* <DEDUP_REMOVED lines=20> */
.L_x_66843:
        /* <DEDUP_REMOVED lines=13> */
.L_x_66845:
[----:B------:R-:W-:Y:S05]  /*2cc30*/  BSYNC.RECONVERGENT B5 ;  /* 0x0000000000057941 */ /* 0x000fea0003800200 */
.L_x_66844:
        /* <DEDUP_REMOVED lines=43> */
.L_x_66842:
[----:B------:R-:W-:Y:S05]  /*2cef0*/  BSYNC.RECONVERGENT B4 ;  /* 0x0000000000047941 */ /* 0x000fea0003800200 */
.L_x_66841:
        /* <DEDUP_REMOVED lines=9> */
.L_x_66840:
[----:B------:R-:W-:Y:S05]  /*2cf90*/  BSYNC.RECONVERGENT B3 ;  /* 0x0000000000037941 */ /* 0x000fea0003800200 */
.L_x_66839:
        /* <DEDUP_REMOVED lines=20> */
.L_x_66850:
        /* <DEDUP_REMOVED lines=13> */
.L_x_66852:
[----:B------:R-:W-:Y:S05]  /*2d1b0*/  BSYNC.RECONVERGENT B5 ;  /* 0x0000000000057941 */ /* 0x000fea0003800200 */
.L_x_66851:
        /* <DEDUP_REMOVED lines=43> */
.L_x_66849:
[----:B------:R-:W-:Y:S05]  /*2d470*/  BSYNC.RECONVERGENT B4 ;  /* 0x0000000000047941 */ /* 0x000fea0003800200 */
.L_x_66848:
        /* <DEDUP_REMOVED lines=9> */
.L_x_66847:
[----:B------:R-:W-:Y:S05]  /*2d510*/  BSYNC.RECONVERGENT B3 ;  /* 0x0000000000037941 */ /* 0x000fea0003800200 */
.L_x_66846:
        /* <DEDUP_REMOVED lines=19> */
.L_x_66856:
        /* <DEDUP_REMOVED lines=13> */
.L_x_66858:
[----:B------:R-:W-:Y:S05]  /*2d720*/  BSYNC.RECONVERGENT B4 ;  /* 0x0000000000047941 */ /* 0x000fea0003800200 */
.L_x_66857:
        /* <DEDUP_REMOVED lines=43> */
.L_x_66855:
[----:B------:R-:W-:Y:S05]  /*2d9e0*/  BSYNC.RECONVERGENT B3 ;  /* 0x0000000000037941 */ /* 0x000fea0003800200 */
.L_x_66854:
        /* <DEDUP_REMOVED lines=10> */
.L_x_66831:
        /* <DEDUP_REMOVED lines=21> */
.L_x_66863:
        /* <DEDUP_REMOVED lines=13> */
.L_x_66865:
[----:B------:R-:W-:Y:S05]  /*2dcb0*/  BSYNC.RECONVERGENT B5 ;  /* 0x0000000000057941 */ /* 0x000fea0003800200 */
.L_x_66864:
        /* <DEDUP_REMOVED lines=43> */
.L_x_66862:
[----:B------:R-:W-:Y:S05]  /*2df70*/  BSYNC.RECONVERGENT B4 ;  /* 0x0000000000047941 */ /* 0x000fea0003800200 */
.L_x_66861:
        /* <DEDUP_REMOVED lines=8> */
.L_x_66860:
[----:B------:R-:W-:Y:S05]  /*2e000*/  BSYNC.RECONVERGENT B3 ;  /* 0x0000000000037941 */ /* 0x000fea0003800200 */
.L_x_66859:
        /* <DEDUP_REMOVED lines=17> */
.L_x_66870:
        /* <DEDUP_REMOVED lines=13> */
.L_x_66872:
[----:B------:R-:W-:Y:S05]  /*2e1f0*/  BSYNC.RECONVERGENT B5 ;  /* 0x0000000000057941 */ /* 0x000fea0003800200 */
.L_x_66871:
[----:B------:R-:W-:Y:S01]  /*2e200*/  IMAD.WIDE.U32 R8, R14, -0x326172a9, RZ ;  /* 0xcd9e8d570e087825 */ /* 0x000fe200078e00ff */
[----:B-1----:R-:W-:-:S03]  /*2e210*/  LOP3.LUT R218, R6, UR7, R3, 0x96, !PT ;  /* 0x0000000706da7c12 */ /* 0x002fc6000f8e9603 */
        /* <DEDUP_REMOVED lines=41> */
.L_x_66869:
[----:B------:R-:W-:Y:S05]  /*2e4b0*/  BSYNC.RECONVERGENT B4 ;  /* 0x0000000000047941 */ /* 0x000fea0003800200 */
.L_x_66868:
        /* <DEDUP_REMOVED lines=8> */
.L_x_66867:
[----:B------:R-:W-:Y:S05]  /*2e540*/  BSYNC.RECONVERGENT B3 ;  /* 0x0000000000037941 */ /* 0x000fea0003800200 */
.L_x_66866:
[----:B------:R-:W-:Y:S01]  /*2e550*/  BSSY.RECONVERGENT B3, `(.L_x_66873) ;  /* 0x0000053000037945 */ /* 0x000fe20003800200 */
[----:B-1----:R-:W-:Y:S01]  /*2e560*/  MOV R218, R4 ;  /* 0x0000000400da7202 */ /* 0x002fe20000000f00 */
        /* <DEDUP_REMOVED lines=15> */
.L_x_66877:
        /* <DEDUP_REMOVED lines=13> */
.L_x_66879:
[----:B------:R-:W-:Y:S05]  /*2e730*/  BSYNC.RECONVERGENT B5 ;  /* 0x0000000000057941 */ /* 0x000fea0003800200 */
.L_x_66878:
        /* <DEDUP_REMOVED lines=43> */
.L_x_66876:
[----:B------:R-:W-:Y:S05]  /*2e9f0*/  BSYNC.RECONVERGENT B4 ;  /* 0x0000000000047941 */ /* 0x000fea0003800200 */
.L_x_66875:
        /* <DEDUP_REMOVED lines=8> */
.L_x_66874:
[----:B------:R-:W-:Y:S05]  /*2ea80*/  BSYNC.RECONVERGENT B3 ;  /* 0x0000000000037941 */ /* 0x000fea0003800200 */
.L_x_66873:
        /* <DEDUP_REMOVED lines=20> */
.L_x_66882:
        /* <DEDUP_REMOVED lines=13> */
.L_x_66884:
[----:B------:R-:W-:Y:S05]  /*2eca0*/  BSYNC.RECONVERGENT B4 ;  /* 0x0000000000047941 */ /* 0x000fea0003800200 */
.L_x_66883:
        /* <DEDUP_REMOVED lines=43> */
.L_x_66881:
[----:B------:R-:W-:Y:S05]  /*2ef60*/  BSYNC.RECONVERGENT B3 ;  /* 0x0000000000037941 */ /* 0x000fea0003800200 */
.L_x_66880:
        /* <DEDUP_REMOVED lines=8> */
.L_x_66853:
[----:B------:R-:W-:Y:S05]  /*2eff0*/  BSYNC.RECONVERGENT B2 ;  /* 0x0000000000027941 */ /* 0x000fea0003800200 */
.L_x_66830:
[----:B------:R-:W1:Y:S02]  /*2f000*/  LDC.64 R218, c[0x0][0x3a8] ;  /* 0x0000ea00ffda7b82 */ /* 0x000e640000000a00 */
[----:B-1----:R-:W-:-:S05]  /*2f010*/  IMAD.WIDE.U32 R218, R217, 0x10, R218 ;  /* 0x00000010d9da7825 */ /* 0x002fca00078e00da */
[----:B-----5:R2:W-:Y:S01]  /*2f020*/  STG.E.128 desc[UR8][R218.64], R208 ;  /* 0x000000d0da007986 */ /* 0x0205e2000c101d08 */
[----:B------:R-:W-:Y:S05]  /*2f030*/  @!P0 BRA `(.L_x_66827) ;  /* 0x00000000002c8947 */ /* 0x000fea0003800000 */
[----:B--2---:R-:W1:Y:S01]  /*2f040*/  LDC.64 R218, c[0x0][0x3b0] ;  /* 0x0000ec00ffda7b82 */ /* 0x004e620000000a00 */
[----:B------:R-:W-:Y:S02]  /*2f050*/  SHF.L.U32 R217, R11, 0x10, RZ ;  /* 0x000000100bd97819 */ /* 0x000fe400000006ff */
[----:B------:R-:W-:Y:S02]  /*2f060*/  LOP3.LUT R214, R12, 0xffff, RZ, 0xc0, !PT ;  /* 0x0000ffff0cd67812 */ /* 0x000fe400078ec0ff */
[----:B------:R-:W-:Y:S02]  /*2f070*/  LOP3.LUT R217, R217, 0xff0000, RZ, 0xc0, !PT ;  /* 0x00ff0000d9d97812 */ /* 0x000fe400078ec0ff */
[----:B0-----:R-:W-:Y:S02]  /*2f080*/  LOP3.LUT R221, R9, 0xff, RZ, 0xc0, !PT ;  /* 0x000000ff09dd7812 */ /* 0x001fe400078ec0ff */
[----:B------:R-:W-:Y:S01]  /*2f090*/  LOP3.LUT R220, R7, 0xff, RZ, 0xc0, !PT ;  /* 0x000000ff07dc7812 */ /* 0x000fe200078ec0ff */
[----:B------:R-:W-:-:S05]  /*2f0a0*/  IMAD R214, R214, 0x1000000, R217 ;  /* 0x01000000d6d67824 */ /* 0x000fca00078e02d9 */
[----:B------:R-:W-:-:S05]  /*2f0b0*/  LEA R221, R221, R214, 0x8 ;  /* 0x000000d6dddd7211 */ /* 0x000fca00078e40ff */
[----:B------:R-:W-:Y:S02]  /*2f0c0*/  IMAD.IADD R221, R221, 0x1, R220 ;  /* 0x00000001dddd7824 */ /* 0x000fe400078e02dc */
[----:B-1----:R-:W-:-:S05]  /*2f0d0*/  IMAD.WIDE.U32 R214, R215, 0x4, R218 ;  /* 0x00000004d7d67825 */ /* 0x002fca00078e00da */
[----:B------:R3:W-:Y:S02]  /*2f0e0*/  STG.E desc[UR8][R214.64], R221 ;  /* 0x000000ddd6007986 */ /* 0x0007e4000c101908 */
.L_x_66827:
[----:B------:R-:W-:Y:S05]  /*2f0f0*/  BSYNC.RECONVERGENT B1 ;  /* 0x0000000000017941 */ /* 0x000fea0003800200 */
.L_x_66826:
[----:B---3--:R-:W-:Y:S01]  /*2f100*/  FADD.FTZ R214, RZ, R148 ;  /* 0x00000094ffd67221 */ /* 0x008fe20000010000 */
[C---:B------:R-:W-:Y:S01]  /*2f110*/  ISETP.GT.U32.AND P4, PT, R0.reuse, 0x3f, PT ;  /* 0x0000003f0000780c */ /* 0x040fe20003f84070 */
[----:B------:R-:W3:Y:S01]  /*2f120*/  S2R R223, SR_TID.X ;  /* 0x0000000000df7919 */ /* 0x000ee20000002100 */
        /* <DEDUP_REMOVED lines=99> */
[----:B---3--:R-:W-:Y:S02]  /*2f760*/  LOP3.LUT P6, RZ, R223, 0x1f, RZ, 0xc0, !PT ;  /* 0x0000001fdfff7812 */ /* 0x008fe400078cc0ff */
[----:B------:R-:W-:-:S11]  /*2f770*/  LOP3.LUT R216, R216, 0xffffefff, RZ, 0xc0, !PT ;  /* 0xffffefffd8d87812 */ /* 0x000fd600078ec0ff */
[----:B------:R-:W-:Y:S01]  /*2f780*/  @P6 LOP3.LUT R216, R216, 0x1000, RZ, 0xfc, !PT ;  /* 0x00001000d8d86812 */ /* 0x000fe200078efcff */
[----:B------:R-:W-:Y:S06]  /*2f790*/  BRA.DIV UR33, `(.L_x_66885) ;  /* 0x0000001e21f07947 */ /* 0x000fec000b800000 */
[----:B------:R-:W3:Y:S01]  /*2f7a0*/  SHFL.BFLY PT, R214, R215, 0x1, 0x1f ;  /* 0x0c201f00d7d67f89 */ /* 0x000ee200000e0000 */
[----:B-12---:R-:W1:Y:S01]  /*2f7b0*/  LDC R218, c[0x0][0x400] ;  /* 0x00010000ffda7b82 */ /* 0x006e620000000800 */
[----:B------:R-:W-:Y:S01]  /*2f7c0*/  LOP3.LUT P6, RZ, R216, 0x2, RZ, 0xc0, !PT ;  /* 0x00000002d8ff7812 */ /* 0x000fe200078cc0ff */
[----:B---3--:R-:W-:-:S05]  /*2f7d0*/  FADD.FTZ R219, R215, R214 ;  /* 0x000000d6d7db7221 */ /* 0x008fca0000010000 */
        /* <DEDUP_REMOVED lines=156> */
.L_x_66930:
        /* <DEDUP_REMOVED lines=17> */
[----:B------:R-:W1:Y:S01]  /*302b0*/  S2R R214, SR_TID.X ;  /* 0x0000000000d67919 */ /* 0x000e620000002100 */
[----:B------:R-:W-:Y:S01]  /*302c0*/  IADD3 R213, PT, PT, R213, -0x1, RZ ;  /* 0xffffffffd5d57810 */ /* 0x000fe20007ffe0ff */
[----:B------:R-:W-:Y:S01]  /*302d0*/  BSSY.RECONVERGENT B2, `(.L_x_66888) ;  /* 0x0000018000027945 */ /* 0x000fe20003800200 */
[----:B------:R-:W-:-:S03]  /*302e0*/  FSEL R217, R217, RZ, !P0 ;  /* 0x000000ffd9d97208 */ /* 0x000fc60004000000 */
[----:B------:R-:W-:-:S05]  /*302f0*/  IMAD R213, R213, R212, RZ ;  /* 0x000000d4d5d57224 */ /* 0x000fca00078e02ff */
[----:B------:R-:W-:-:S04]  /*30300*/  SHF.R.S32.HI R212, RZ, 0x1f, R213 ;  /* 0x0000001fffd47819 */ /* 0x000fc800000114d5 */
[----:B------:R-:W-:Y:S02]  /*30310*/  LEA.HI R212, R212, R213, RZ, 0x2 ;  /* 0x000000d5d4d47211 */ /* 0x000fe400078f10ff */
[----:B-1----:R-:W-:-:S04]  /*30320*/  LOP3.LUT R219, R214, 0x1f, RZ, 0xc0, !PT ;  /* 0x0000001fd6db7812 */ /* 0x002fc800078ec0ff */
[----:B------:R-:W-:Y:S01]  /*30330*/  LEA.HI.SX32 R219, R212, R219, 0x1e ;  /* 0x000000dbd4db7211 */ /* 0x000fe200078ff2ff */
[----:B------:R-:W-:Y:S06]  /*30340*/  @!P5 BRA `(.L_x_66889) ;  /* 0x000000000040d947 */ /* 0x000fec0003800000 */
[----:B------:R-:W1:Y:S01]  /*30350*/  LDC.64 R212, c[0x0][0x428] ;  /* 0x00010a00ffd47b82 */ /* 0x000e620000000a00 */
[--C-:B------:R-:W-:Y:S01]  /*30360*/  FADD.FTZ R215, R148, -R217.reuse ;  /* 0x800000d994d77221 */ /* 0x100fe20000010000 */
[--C-:B------:R-:W-:Y:S01]  /*30370*/  FADD.FTZ R221, R149, -R217.reuse ;  /* 0x800000d995dd7221 */ /* 0x100fe20000010000 */
[--C-:B------:R-:W-:Y:S01]  /*30380*/  FADD.FTZ R223, R150, -R217.reuse ;  /* 0x800000d996df7221 */ /* 0x100fe20000010000 */
[----:B------:R-:W-:Y:S01]  /*30390*/  FADD.FTZ R225, R151, -R217 ;  /* 0x800000d997e17221 */ /* 0x000fe20000010000 */
[C---:B------:R-:W-:Y:S01]  /*303a0*/  FMUL.FTZ R215, R218.reuse, R215 ;  /* 0x000000d7dad77220 */ /* 0x040fe20000410000 */
[C---:B------:R-:W-:Y:S01]  /*303b0*/  FMUL.FTZ R214, R218.reuse, R221 ;  /* 0x000000dddad67220 */ /* 0x040fe20000410000 */
[C---:B------:R-:W-:Y:S01]  /*303c0*/  FMUL.FTZ R223, R218.reuse, R223 ;  /* 0x000000dfdadf7220 */ /* 0x040fe20000410000 */
[----:B0-----:R-:W-:Y:S01]  /*303d0*/  FMUL.FTZ R222, R218, R225 ;  /* 0x000000e1dade7220 */ /* 0x001fe20000410000 */
[----:B-1----:R-:W-:-:S04]  /*303e0*/  IMAD.WIDE.U32 R220, R219, 0x10, R212 ;  /* 0x00000010dbdc7825 */ /* 0x002fc800078e00d4 */
[----:B------:R-:W-:Y:S01]  /*303f0*/  FFMA.FTZ R212, R215, R16, R20 ;  /* 0x00000010d7d47223 */ /* 0x000fe20000010014 */
[----:B------:R-:W-:Y:S01]  /*30400*/  FFMA.FTZ R213, R214, R17, R21 ;  /* 0x00000011d6d57223 */ /* 0x000fe20000010015 */
[----:B------:R-:W-:Y:S01]  /*30410*/  FFMA.FTZ R214, R223, R18, R22 ;  /* 0x00000012dfd67223 */ /* 0x000fe20000010016 */
[----:B------:R-:W-:Y:S01]  /*30420*/  FFMA.FTZ R215, R222, R19, R23 ;  /* 0x00000013ded77223 */ /* 0x000fe20000010017 */
[----:B------:R-:W-:-:S04]  /*30430*/  VIADD R219, R219, 0x20 ;  /* 0x00000020dbdb7836 */ /* 0x000fc80000000000 */
[----:B------:R1:W-:Y:S03]  /*30440*/  STG.E.128 desc[UR8][R220.64], R212 ;  /* 0x000000d4dc007986 */ /* 0x0003e6000c101d08 */
.L_x_66889:
[----:B------:R-:W-:Y:S05]  /*30450*/  BSYNC.RECONVERGENT B2 ;  /* 0x0000000000027941 */ /* 0x000fea0003800200 */
.L_x_66888:
        /* <DEDUP_REMOVED lines=17> */
[----:B------:R-:W-:-:S04]  /*30570*/  IADD3 R219, PT, PT, R219, 0x20, RZ ;  /* 0x00000020dbdb7810 */ /* 0x000fc80007ffe0ff */
[----:B------:R2:W-:Y:S03]  /*30580*/  STG.E.128 desc[UR8][R220.64], R212 ;  /* 0x000000d4dc007986 */ /* 0x0005e6000c101d08 */
.L_x_66891:
[----:B------:R-:W-:Y:S05]  /*30590*/  BSYNC.RECONVERGENT B2 ;  /* 0x0000000000027941 */ /* 0x000fea0003800200 */
.L_x_66890:
        /* <DEDUP_REMOVED lines=19> */
.L_x_66893:
[----:B------:R-:W-:Y:S05]  /*306d0*/  BSYNC.RECONVERGENT B2 ;  /* 0x0000000000027941 */ /* 0x000fea0003800200 */
.L_x_66892:
        /* <DEDUP_REMOVED lines=19> */
.L_x_66895:
[----:B------:R-:W-:Y:S05]  /*30810*/  BSYNC.RECONVERGENT B2 ;  /* 0x0000000000027941 */ /* 0x000fea0003800200 */
.L_x_66894:
        /* <DEDUP_REMOVED lines=19> */
.L_x_66897:
[----:B------:R-:W-:Y:S05]  /*30950*/  BSYNC.RECONVERGENT B2 ;  /* 0x0000000000027941 */ /* 0x000fea0003800200 */
.L_x_66896:
        /* <DEDUP_REMOVED lines=19> */
.L_x_66899:
[----:B------:R-:W-:Y:S05]  /*30a90*/  BSYNC.RECONVERGENT B2 ;  /* 0x0000000000027941 */ /* 0x000fea0003800200 */
.L_x_66898:
        /* <DEDUP_REMOVED lines=19> */
.L_x_66901:
[----:B------:R-:W-:Y:S05]  /*30bd0*/  BSYNC.RECONVERGENT B2 ;  /* 0x0000000000027941 */ /* 0x000fea0003800200 */
.L_x_66900:
        /* <DEDUP_REMOVED lines=19> */
.L_x_66903:
[----:B------:R-:W-:Y:S05]  /*30d10*/  BSYNC.RECONVERGENT B2 ;  /* 0x0000000000027941 */ /* 0x000fea0003800200 */
.L_x_66902:
        /* <DEDUP_REMOVED lines=19> */
.L_x_66905:
[----:B------:R-:W-:Y:S05]  /*30e50*/  BSYNC.RECONVERGENT B2 ;  /* 0x0000000000027941 */ /* 0x000fea0003800200 */
.L_x_66904:
        /* <DEDUP_REMOVED lines=19> */
.L_x_66907:
[----:B------:R-:W-:Y:S05]  /*30f90*/  BSYNC.RECONVERGENT B2 ;  /* 0x0000000000027941 */ /* 0x000fea0003800200 */
.L_x_66906:
        /* <DEDUP_REMOVED lines=19> */
.L_x_66909:
[----:B------:R-:W-:Y:S05]  /*310d0*/  BSYNC.RECONVERGENT B2 ;  /* 0x0000000000027941 */ /* 0x000fea0003800200 */
.L_x_66908:
        /* <DEDUP_REMOVED lines=19> */
.L_x_66911:
[----:B------:R-:W-:Y:S05]  /*31210*/  BSYNC.RECONVERGENT B2 ;  /* 0x0000000000027941 */ /* 0x000fea0003800200 */
.L_x_66910:
        /* <DEDUP_REMOVED lines=19> */
.L_x_66913:
[----:B------:R-:W-:Y:S05]  /*31350*/  BSYNC.RECONVERGENT B2 ;  /* 0x0000000000027941 */ /* 0x000fea0003800200 */
.L_x_66912:
        /* <DEDUP_REMOVED lines=19> */
.L_x_66915:
[----:B------:R-:W-:Y:S05]  /*31490*/  BSYNC.RECONVERGENT B2 ;  /* 0x0000000000027941 */ /* 0x000fea0003800200 */
.L_x_66914:
        /* <DEDUP_REMOVED lines=19> */
.L_x_66917:
[----:B------:R-:W-:Y:S05]  /*315d0*/  BSYNC.RECONVERGENT B2 ;  /* 0x0000000000027941 */ /* 0x000fea0003800200 */
.L_x_66916:
        /* <DEDUP_REMOVED lines=17> */
.L_x_66887:
[----:B------:R-:W-:Y:S05]  /*316f0*/  BSYNC.RECONVERGENT B1 ;  /* 0x0000000000017941 */ /* 0x000fea0003800200 */
.L_x_66886:
[----:B01234-:R-:W0:Y:S02]  /*31700*/  LDC.64 R212, c[0x0][0x380] ;  /* 0x0000e000ffd47b82 */ /* 0x01fe240000000a00 */
[----:B0-----:R-:W-:-:S04]  /*31710*/  LEA R15, R212, R15, 0x2 ;  /* 0x0000000fd40f7211 */ /* 0x001fc800078e10ff */
[----:B------:R-:W-:-:S13]  /*31720*/  ISETP.GE.AND P0, PT, R15, R213, PT ;  /* 0x000000d50f00720c */ /* 0x000fda0003f06270 */
[----:B------:R-:W-:Y:S05]  /*31730*/  @!P0 BRA `(.L_x_66918) ;  /* 0xfffffcfc00e88947 */ /* 0x000fea000383ffff */
[----:B------:R-:W-:Y:S05]  /*31740*/  BSYNC B0 ;  /* 0x0000000000007941 */ /* 0x000fea0003800000 */
.L_x_65910:
[----:B------:R-:W-:Y:S05]  /*31750*/  EXIT ;  /* 0x000000000000794d */ /* 0x000fea0003800000 */
.L_x_66885:
        /* <DEDUP_REMOVED lines=8> */
.L_x_66920:
[----:B------:R-:W-:Y:S05]  /*317e0*/  BSYNC B1 ;  /* 0x0000000000017941 */ /* 0x000fea0003800000 */
.L_x_66919:
        /* <DEDUP_REMOVED lines=10> */
.L_x_66921:
[----:B------:R-:W-:Y:S01]  /*31890*/  HFMA2 R226, -RZ, RZ, 0, 2.384185791015625e-07 ;  /* 0x00000004ffe27431 */ /* 0x000fe200000001ff */
[----:B------:R-:W-:-:S05]  /*318a0*/  MOV R214, R225 ;  /* 0x000000e100d67202 */ /* 0x000fca0000000f00 */
[----:B------:R-:W-:-:S04]  /*318b0*/  FADD.FTZ R220, R219, R214 ;  /* 0x000000d6dbdc7221 */ /* 0x000fc80000010000 */
[----:B------:R-:W-:-:S07]  /*318c0*/  IMAD.MOV.U32 R227, RZ, RZ, R220 ;  /* 0x000000ffffe37224 */ /* 0x000fce00078e00dc */
[----:B------:R-:W-:Y:S05]  /*318d0*/  WARPSYNC.COLLECTIVE R224, `(.L_x_66922) ;  /* 0x00000000e0087348 */ /* 0x000fea0003c00000 */
[----:B------:R0:W1:Y:S02]  /*318e0*/  SHFL.BFLY P6, R225, R227, R226, R229 ;  /* 0x0c0000e2e3e17389 */ /* 0x00006400000c00e5 */
[----:B01----:R-:W-:Y:S05]  /*318f0*/  ENDCOLLECTIVE ;  /* 0x000000000000791b */ /* 0x003fea0003800000 */
.L_x_66922:
[----:B------:R-:W-:Y:S02]  /*31900*/  IMAD.MOV.U32 R226, RZ, RZ, 0x8 ;  /* 0x00000008ffe27424 */ /* 0x000fe400078e00ff */
[----:B------:R-:W-:-:S04]  /*31910*/  IMAD.MOV.U32 R217, RZ, RZ, R225 ;  /* 0x000000ffffd97224 */ /* 0x000fc800078e00e1 */
[----:B------:R-:W-:-:S05]  /*31920*/  FADD.FTZ R221, R220, R217 ;  /* 0x000000d9dcdd7221 */ /* 0x000fca0000010000 */
[----:B------:R-:W-:-:S07]  /*31930*/  MOV R227, R221 ;  /* 0x000000dd00e37202 */ /* 0x000fce0000000f00 */
[----:B------:R-:W-:Y:S05]  /*31940*/  WARPSYNC.COLLECTIVE R224, `(.L_x_66923) ;  /* 0x00000000e0087348 */ /* 0x000fea0003c00000 */
[----:B------:R0:W1:Y:S02]  /*31950*/  SHFL.BFLY P6, R225, R227, R226, R229 ;  /* 0x0c0000e2e3e17389 */ /* 0x00006400000c00e5 */
[----:B01----:R-:W-:Y:S05]  /*31960*/  ENDCOLLECTIVE ;  /* 0x000000000000791b */ /* 0x003fea0003800000 */
.L_x_66923:
[----:B------:R-:W-:Y:S01]  /*31970*/  HFMA2 R226, -RZ, RZ, 0, 9.5367431640625e-07 ;  /* 0x00000010ffe27431 */ /* 0x000fe200000001ff */
[----:B------:R-:W-:-:S05]  /*31980*/  MOV R214, R225 ;  /* 0x000000e100d67202 */ /* 0x000fca0000000f00 */
[----:B------:R-:W-:-:S04]  /*31990*/  FADD.FTZ R222, R221, R214 ;  /* 0x000000d6ddde7221 */ /* 0x000fc80000010000 */
[----:B------:R-:W-:-:S07]  /*319a0*/  IMAD.MOV.U32 R227, RZ, RZ, R222 ;  /* 0x000000ffffe37224 */ /* 0x000fce00078e00de */
[----:B------:R-:W-:Y:S05]  /*319b0*/  WARPSYNC.COLLECTIVE R224, `(.L_x_66924) ;  /* 0x00000000e0087348 */ /* 0x000fea0003c00000 */
[----:B------:R0:W1:Y:S02]  /*319c0*/  SHFL.BFLY P6, R225, R227, R226, R229 ;  /* 0x0c0000e2e3e17389 */ /* 0x00006400000c00e5 */
[----:B01----:R-:W-:Y:S05]  /*319d0*/  ENDCOLLECTIVE ;  /* 0x000000000000791b */ /* 0x003fea0003800000 */
.L_x_66924:
        /* <DEDUP_REMOVED lines=147> */
.L_x_66925:
[----:B------:R-:W-:Y:S01]  /*32310*/  HFMA2 R226, -RZ, RZ, 0, 1.1920928955078125e-07 ;  /* 0x00000002ffe27431 */ /* 0x000fe200000001ff */
[----:B------:R-:W-:-:S05]  /*32320*/  MOV R215, R225 ;  /* 0x000000e100d77202 */ /* 0x000fca0000000f00 */
[----:B------:R-:W-:-:S04]  /*32330*/  FADD.FTZ R215, R214, R215 ;  /* 0x000000d7d6d77221 */ /* 0x000fc80000010000 */
[----:B------:R-:W-:-:S07]  /*32340*/  IMAD.MOV.U32 R227, RZ, RZ, R215 ;  /* 0x000000ffffe37224 */ /* 0x000fce00078e00d7 */
[----:B------:R-:W-:Y:S05]  /*32350*/  WARPSYNC.COLLECTIVE R224, `(.L_x_66926) ;  /* 0x00000000e0087348 */ /* 0x000fea0003c00000 */
[----:B------:R0:W1:Y:S02]  /*32360*/  SHFL.BFLY P6, R225, R227, R226, R229 ;  /* 0x0c0000e2e3e17389 */ /* 0x00006400000c00e5 */
[----:B01----:R-:W-:Y:S05]  /*32370*/  ENDCOLLECTIVE ;  /* 0x000000000000791b */ /* 0x003fea0003800000 */
.L_x_66926:
[----:B------:R-:W-:Y:S02]  /*32380*/  IMAD.MOV.U32 R226, RZ, RZ, 0x4 ;  /* 0x00000004ffe27424 */ /* 0x000fe400078e00ff */
[----:B------:R-:W-:-:S04]  /*32390*/  IMAD.MOV.U32 R220, RZ, RZ, R225 ;  /* 0x000000ffffdc7224 */ /* 0x000fc800078e00e1 */
[----:B------:R-:W-:-:S05]  /*323a0*/  FADD.FTZ R220, R215, R220 ;  /* 0x000000dcd7dc7221 */ /* 0x000fca0000010000 */
[----:B------:R-:W-:-:S07]  /*323b0*/  MOV R227, R220 ;  /* 0x000000dc00e37202 */ /* 0x000fce0000000f00 */
[----:B------:R-:W-:Y:S05]  /*323c0*/  WARPSYNC.COLLECTIVE R224, `(.L_x_66927) ;  /* 0x00000000e0087348 */ /* 0x000fea0003c00000 */
[----:B------:R0:W1:Y:S02]  /*323d0*/  SHFL.BFLY P6, R225, R227, R226, R229 ;  /* 0x0c0000e2e3e17389 */ /* 0x00006400000c00e5 */
[----:B01----:R-:W-:Y:S05]  /*323e0*/  ENDCOLLECTIVE ;  /* 0x000000000000791b */ /* 0x003fea0003800000 */
.L_x_66927:
[----:B------:R-:W-:Y:S01]  /*323f0*/  HFMA2 R226, -RZ, RZ, 0, 4.76837158203125e-07 ;  /* 0x00000008ffe27431 */ /* 0x000fe200000001ff */
[----:B------:R-:W-:-:S05]  /*32400*/  MOV R219, R225 ;  /* 0x000000e100db7202 */ /* 0x000fca0000000f00 */
[----:B------:R-:W-:-:S04]  /*32410*/  FADD.FTZ R219, R220, R219 ;  /* 0x000000dbdcdb7221 */ /* 0x000fc80000010000 */
[----:B------:R-:W-:-:S07]  /*32420*/  IMAD.MOV.U32 R227, RZ, RZ, R219 ;  /* 0x000000ffffe37224 */ /* 0x000fce00078e00db */
[----:B------:R-:W-:Y:S05]  /*32430*/  WARPSYNC.COLLECTIVE R224, `(.L_x_66928) ;  /* 0x00000000e0087348 */ /* 0x000fea0003c00000 */
[----:B------:R0:W1:Y:S02]  /*32440*/  SHFL.BFLY P6, R225, R227, R226, R229 ;  /* 0x0c0000e2e3e17389 */ /* 0x00006400000c00e5 */
[----:B01----:R-:W-:Y:S05]  /*32450*/  ENDCOLLECTIVE ;  /* 0x000000000000791b */ /* 0x003fea0003800000 */
.L_x_66928:
[----:B------:R-:W-:Y:S02]  /*32460*/  IMAD.MOV.U32 R226, RZ, RZ, 0x10 ;  /* 0x00000010ffe27424 */ /* 0x000fe400078e00ff */
[----:B------:R-:W-:-:S04]  /*32470*/  IMAD.MOV.U32 R222, RZ, RZ, R225 ;  /* 0x000000ffffde7224 */ /* 0x000fc800078e00e1 */
[----:B------:R-:W-:-:S05]  /*32480*/  FADD.FTZ R222, R219, R222 ;  /* 0x000000dedbde7221 */ /* 0x000fca0000010000 */
[----:B------:R-:W-:-:S07]  /*32490*/  MOV R227, R222 ;  /* 0x000000de00e37202 */ /* 0x000fce0000000f00 */
[----:B------:R-:W-:Y:S05]  /*324a0*/  WARPSYNC.COLLECTIVE R224, `(.L_x_66929) ;  /* 0x00000000e0087348 */ /* 0x000fea0003c00000 */
[----:B------:R0:W1:Y:S02]  /*324b0*/  SHFL.BFLY P6, R225, R227, R226, R229 ;  /* 0x0c0000e2e3e17389 */ /* 0x00006400000c00e5 */
[----:B01----:R-:W-:Y:S05]  /*324c0*/  ENDCOLLECTIVE ;  /* 0x000000000000791b */ /* 0x003fea0003800000 */
.L_x_66929:
[----:B------:R-:W-:Y:S01]  /*324d0*/  MOV R221, R225 ;  /* 0x000000e100dd7202 */ /* 0x000fe20000000f00 */
[----:B------:R-:W-:Y:S06]  /*324e0*/  BRA `(.L_x_66930) ;  /* 0xffffffdc002c7947 */ /* 0x000fec000383ffff */
.L_x_66931:
        /* <DEDUP_REMOVED lines=9> */
.L_x_71574:


//--------------------- .text._ZN10layer_norm13ln_fwd_kernelINS_13Kernel_traitsIfffffjLj2048ELj1ELj4ELj1ELj16ENS_18Kernel_traits_baseILj2048EfffffjLj128EEEEELb1ELb0ELb1ELb1EEEvNS_9FwdParamsE --------------------------
	.section	.text._ZN10layer_norm13ln_fwd_kernelINS_13Kernel_traitsIfffffjLj2048ELj1ELj4ELj1ELj16ENS_18Kernel_traits_baseILj2048EfffffjLj128EEEEELb1ELb0ELb1ELb1EEEvNS_9FwdParamsE,"ax",@progbits
	.align	128
        .global         _ZN10layer_norm13ln_fwd_kernelINS_13Kernel_traitsIfffffjLj2048ELj1ELj4ELj1ELj16ENS_18Kernel_traits_baseILj2048EfffffjLj128EEEEELb1ELb0ELb1ELb1EEEvNS_9FwdParamsE
        .type           _ZN10layer_norm13ln_fwd_kernelINS_13Kernel_traitsIfffffjLj2048ELj1ELj4ELj1ELj16ENS_18Kernel_traits_baseILj2048EfffffjLj128EEEEELb1ELb0ELb1ELb1EEEvNS_9FwdParamsE,@function
        .size           _ZN10layer_norm13ln_fwd_kernelINS_13Kernel_traitsIfffffjLj2048ELj1ELj4ELj1ELj16ENS_18Kernel_traits_baseILj2048EfffffjLj128EEEEELb1ELb0ELb1ELb1EEEvNS_9FwdParamsE,(.L_x_71575 - _ZN10layer_norm13ln_fwd_kernelINS_13Kernel_traitsIfffffjLj2048ELj1ELj4ELj1ELj16ENS_18Kernel_traits_baseILj2048EfffffjLj128EEEEELb1ELb0ELb1ELb1EEEvNS_9FwdParamsE)
        .other          _ZN10layer_norm13ln_fwd_kernelINS_13Kernel_traitsIfffffjLj2048ELj1ELj4ELj1ELj16ENS_18Kernel_traits_baseILj2048EfffffjLj128EEEEELb1ELb0ELb1ELb1EEEvNS_9FwdParamsE,@"STO_CUDA_ENTRY STV_DEFAULT"
_ZN10layer_norm13ln_fwd_kernelINS_13Kernel_traitsIfffffjLj2048ELj1ELj4ELj1ELj16ENS_18Kernel_traits_baseILj2048EfffffjLj128EEEEELb1ELb0ELb1ELb1EEEvNS_9FwdParamsE:
.text._ZN10layer_norm13ln_fwd_kernelINS_13Kernel_traitsIfffffjLj2048ELj1ELj4ELj1ELj16ENS_18Kernel_traits_baseILj2048EfffffjLj128EEEEELb1ELb0ELb1ELb1EEEvNS_9FwdParamsE:
        /* <DEDUP_REMOVED lines=19> */
[----:B------:R-:W3:Y:S01]  /*0130*/  LDC R7, c[0x0][0x360] ;  /* 0x0000d800ff077b82 */ /* 0x000ee20000000800 */
[----:B-1----:R-:W-:Y:S02]  /*0140*/  USHF.L.U32 UR4, UR5, 0x2, URZ ;  /* 0x0000000205047899 */ /* 0x002fe400080006ff */
[--C-:B---3--:R-:W-:Y:S01]  /*0150*/  IMAD R0, R7, UR5, R6.reuse ;  /* 0x0000000507007c24 */ /* 0x108fe2000f8e0206 */
[----:B--2---:R-:W-:Y:S02]  /*0160*/  @P0 R2UR UR6, R2 ;  /* 0x00000000020602ca */ /* 0x004fe400000e0000 */
[----:B------:R-:W-:Y:S02]  /*0170*/  @P0 R2UR UR7, R3 ;  /* 0x00000000030702ca */ /* 0x000fe400000e0000 */
[----:B------:R-:W-:Y:S02]  /*0180*/  SHF.R.U32.HI R3, RZ, 0x5, R6 ;  /* 0x00000005ff037819 */ /* 0x000fe40000011606 */
[----:B------:R-:W-:-:S02]  /*0190*/  LOP3.LUT R2, R6, 0x1f, RZ, 0xc0, !PT ;  /* 0x0000001f06027812 */ /* 0x000fc400078ec0ff */
[----:B0-----:R-:W-:Y:S02]  /*01a0*/  @P0 IADD3 R14, P1, PT, R4, R9, RZ ;  /* 0x00000009040e0210 */ /* 0x001fe40007f3e0ff */
[----:B------:R-:W-:-:S03]  /*01b0*/  LOP3.LUT R3, R3, UR4, RZ, 0xfc, !PT ;  /* 0x0000000403037c12 */ /* 0x000fc6000f8efcff */
        /* <DEDUP_REMOVED lines=59> */
.L_x_66932:
        /* <DEDUP_REMOVED lines=50> */
.L_x_66933:
[----:B------:R-:W1:Y:S02]  /*0890*/  LDCU UR4, c[0x0][0x384] ;  /* 0x00007080ff0477ac */ /* 0x000e640008000800 */
[----:B-1----:R-:W-:-:S13]  /*08a0*/  ISETP.GE.AND P0, PT, R3, UR4, PT ;  /* 0x0000000403007c0c */ /* 0x002fda000bf06270 */
[----:B------:R-:W-:Y:S05]  /*08b0*/  @P0 EXIT ;  /* 0x000000000000094d */ /* 0x000fea0003800000 */
[----:B------:R-:W-:Y:S01]  /*08c0*/  IMAD.HI.U32 R5, R0, -0x326172a9, RZ ;  /* 0xcd9e8d5700057827 */ /* 0x000fe200078e00ff */
[----:B------:R-:W1:Y:S01]  /*08d0*/  LDCU.U8 UR4, c[0x0][0x410] ;  /* 0x00008200ff0477ac */ /* 0x000e620008000000 */
[----:B------:R-:W-:Y:S01]  /*08e0*/  BSSY B0, `(.L_x_66934) ;  /* 0x0002f30000007945 */ /* 0x000fe20003800000 */
[----:B------:R-:W-:Y:S01]  /*08f0*/  LOP3.LUT R14, R14, 0x3, RZ, 0xc0, !PT ;  /* 0x000000030e0e7812 */ /* 0x000fe200078ec0ff */
[----:B0-----:R-:W-:Y:S01]  /*0900*/  IMAD.HI.U32 R6, R4, -0x2daee0ad, RZ ;  /* 0xd2511f5304067827 */ /* 0x001fe200078e00ff */
[----:B------:R-:W-:Y:S01]  /*0910*/  LOP3.LUT R5, R12, UR6, R5, 0x96, !PT ;  /* 0x000000060c057c12 */ /* 0x000fe2000f8e9605 */
[----:B------:R-:W0:Y:S02]  /*0920*/  LDCU UR5, c[0x0][0x404] ;  /* 0x00008080ff0577ac */ /* 0x000e240008000800 */
[----:B------:R-:W-:Y:S01]  /*0930*/  IMAD R10, R4, -0x2daee0ad, RZ ;  /* 0xd2511f53040a7824 */ /* 0x000fe200078e02ff */
[----:B------:R-:W-:Y:S01]  /*0940*/  LOP3.LUT R6, R6, UR7, RZ, 0x3c, !PT ;  /* 0x0000000706067c12 */ /* 0x000fe2000f8e3cff */
[----:B------:R-:W-:Y:S01]  /*0950*/  IMAD.HI.U32 R9, R5, -0x2daee0ad, RZ ;  /* 0xd2511f5305097827 */ /* 0x000fe200078e00ff */
[----:B------:R-:W2:Y:S03]  /*0960*/  LDCU UR14, c[0x0][0x448] ;  /* 0x00008900ff0e77ac */ /* 0x000ea60008000800 */
[----:B------:R-:W-:Y:S01]  /*0970*/  IMAD R8, R0, -0x326172a9, RZ ;  /* 0xcd9e8d5700087824 */ /* 0x000fe200078e02ff */
[----:B------:R-:W-:Y:S01]  /*0980*/  LOP3.LUT R9, R10, UR16, R9, 0x96, !PT ;  /* 0x000000100a097c12 */ /* 0x000fe2000f8e9609 */
[----:B------:R-:W-:Y:S01]  /*0990*/  IMAD.HI.U32 R7, R6, -0x326172a9, RZ ;  /* 0xcd9e8d5706077827 */ /* 0x000fe200078e00ff */
[----:B------:R-:W3:Y:S01]  /*09a0*/  LDCU.64 UR12, c[0x0][0x408] ;  /* 0x00008100ff0c77ac */ /* 0x000ee20008000a00 */
[----:B-1----:R-:W-:-:S02]  /*09b0*/  ISETP.NE.AND P2, PT, RZ, UR4, PT ;  /* 0x00000004ff007c0c */ /* 0x002fc4000bf45270 */
[----:B------:R-:W-:Y:S01]  /*09c0*/  IMAD R11, R6, -0x326172a9, RZ ;  /* 0xcd9e8d57060b7824 */ /* 0x000fe200078e02ff */
[----:B------:R-:W-:Y:S01]  /*09d0*/  LOP3.LUT R7, R8, UR15, R7, 0x96, !PT ;  /* 0x0000000f08077c12 */ /* 0x000fe2000f8e9607 */
[----:B------:R-:W-:Y:S01]  /*09e0*/  IMAD.HI.U32 R6, R9, -0x326172a9, RZ ;  /* 0xcd9e8d5709067827 */ /* 0x000fe200078e00ff */
[----:B------:R-:W1:Y:S03]  /*09f0*/  LDCU.64 UR10, c[0x0][0x3a0] ;  /* 0x00007400ff0a77ac */ /* 0x000e660008000a00 */
        /* <DEDUP_REMOVED lines=27> */
[----:B------:R-:W-:Y:S01]  /*0bb0*/  IMAD.HI.U32 R9, R6, -0x2daee0ad, RZ ;  /* 0xd2511f5306097827 */ /* 0x000fe200078e00ff */
[----:B------:R-:W-:-:S03]  /*0bc0*/  LOP3.LUT R5, R10, UR26, R5, 0x96, !PT ;  /* 0x0000001a0a057c12 */ /* 0x000fc6000f8e9605 */
[----:B------:R-:W-:Y:S02]  /*0bd0*/  IMAD R10, R7, -0x2daee0ad, RZ ;  /* 0xd2511f53070a7824 */ /* 0x000fe400078e02ff */
[----:B------:R-:W-:Y:S02]  /*0be0*/  IMAD R8, R8, -0x326172a9, RZ ;  /* 0xcd9e8d5708087824 */ /* 0x000fe400078e02ff */
        /* <DEDUP_REMOVED lines=16> */
[----:B------:R-:W-:Y:S01]  /*0cf0*/  IMAD.MOV.U32 R8, RZ, RZ, RZ ;  /* 0x000000ffff087224 */ /* 0x000fe200078e00ff */
[----:B------:R-:W-:Y:S01]  /*0d00*/  MOV R7, R12 ;  /* 0x0000000c00077202 */ /* 0x000fe20000000f00 */
[----:B0123--:R-:W-:-:S07]  /*0d10*/  IMAD R10, R11, -0x326172a9, RZ ;  /* 0xcd9e8d570b0a7824 */ /* 0x00ffce00078e02ff */
.L_x_67880:
        /* <DEDUP_REMOVED lines=49> */
.L_x_66941:
        /* <DEDUP_REMOVED lines=13> */
.L_x_66943:
[----:B------:R-:W-:Y:S05]  /*1100*/  BSYNC.RECONVERGENT B4 ;  /* 0x0000000000047941 */ /* 0x000fea0003800200 */
.L_x_66942:
        /* <DEDUP_REMOVED lines=42> */
.L_x_66940:
[----:B------:R-:W-:Y:S05]  /*13b0*/  BSYNC.RECONVERGENT B3 ;  /* 0x0000000000037941 */ /* 0x000fea0003800200 */
.L_x_66939:
        /* <DEDUP_REMOVED lines=9> */
.L_x_66938:
[----:B------:R-:W-:Y:S05]  /*1450*/  BSYNC.RECONVERGENT B2 ;  /* 0x0000000000027941 */ /* 0x000fea0003800200 */
.L_x_66937:
        /* <DEDUP_REMOVED lines=20> */
.L_x_66948:
        /* <DEDUP_REMOVED lines=13> */
.L_x_66950:
[----:B------:R-:W-:Y:S05]  /*1670*/  BSYNC.RECONVERGENT B4 ;  /* 0x0000000000047941 */ /* 0x000fea0003800200 */
.L_x_66949:
        /* <DEDUP_REMOVED lines=43> */
.L_x_66947:
[----:B------:R-:W-:Y:S05]  /*1930*/  BSYNC.RECONVERGENT B3 ;  /* 0x0000000000037941 */ /* 0x000fea0003800200 */
.L_x_66946:
        /* <DEDUP_REMOVED lines=9> */
.L_x_66945:
[----:B------:R-:W-:Y:S05]  /*19d0*/  BSYNC.RECONVERGENT B2 ;  /* 0x0000000000027941 */ /* 0x000fea0003800200 */
.L_x_66944:
        /* <DEDUP_REMOVED lines=20> */
.L_x_66955:
        /* <DEDUP_REMOVED lines=13> */
.L_x_66957:
[----:B------:R-:W-:Y:S05]  /*1bf0*/  BSYNC.RECONVERGENT B4 ;  /* 0x0000000000047941 */ /* 0x000fea0003800200 */
.L_x_66956:
        /* <DEDUP_REMOVED lines=43> */
.L_x_66954:
[----:B------:R-:W-:Y:S05]  /*1eb0*/  BSYNC.RECONVERGENT B3 ;  /* 0x0000000000037941 */ /* 0x000fea0003800200 */
.L_x_66953:
        /* <DEDUP_REMOVED lines=9> */
.L_x_66952:
[----:B------:R-:W-:Y:S05]  /*1f50*/  BSYNC.RECONVERGENT B2 ;  /* 0x0000000000027941 */ /* 0x000fea0003800200 */
.L_x_66951:
        /* <DEDUP_REMOVED lines=19> */
.L_x_66961:
        /* <DEDUP_REMOVED lines=13> */
.L_x_66963:
[----:B------:R-:W-:Y:S05]  /*2160*/  BSYNC.RECONVERGENT B3 ;  /* 0x0000000000037941 */ /* 0x000fea0003800200 */
.L_x_66962:
        /* <DEDUP_REMOVED lines=43> */
.L_x_66960:
[----:B------:R-:W-:Y:S05]  /*2420*/  BSYNC.RECONVERGENT B2 ;  /* 0x0000000000027941 */ /* 0x000fea0003800200 */
.L_x_66959:
        /* <DEDUP_REMOVED lines=10> */
.L_x_66936:
        /* <DEDUP_REMOVED lines=21> */
.L_x_66968:
        /* <DEDUP_REMOVED lines=13> */
.L_x_66970:
[----:B------:R-:W-:Y:S05]  /*26f0*/  BSYNC.RECONVERGENT B4 ;  /* 0x0000000000047941 */ /* 0x000fea0003800200 */
.L_x_66969:
        /* <DEDUP_REMOVED lines=43> */
.L_x_66967:
[----:B------:R-:W-:Y:S05]  /*29b0*/  BSYNC.RECONVERGENT B3 ;  /* 0x0000000000037941 */ /* 0x000fea0003800200 */
.L_x_66966:
        /* <DEDUP_REMOVED lines=8> */
.L_x_66965:
[----:B------:R-:W-:Y:S05]  /*2a40*/  BSYNC.RECONVERGENT B2 ;  /* 0x0000000000027941 */ /* 0x000fea0003800200 */
.L_x_66964:
        /* <DEDUP_REMOVED lines=17> */
.L_x_66975:
        /* <DEDUP_REMOVED lines=13> */
.L_x_66977:
[----:B------:R-:W-:Y:S05]  /*2c30*/  BSYNC.RECONVERGENT B4 ;  /* 0x0000000000047941 */ /* 0x000fea0003800200 */
.L_x_66976:
        /* <DEDUP_REMOVED lines=43> */
.L_x_66974:
[----:B------:R-:W-:Y:S05]  /*2ef0*/  BSYNC.RECONVERGENT B3 ;  /* 0x0000000000037941 */ /* 0x000fea0003800200 */
.L_x_66973:
        /* <DEDUP_REMOVED lines=8> */
.L_x_66972:
[----:B------:R-:W-:Y:S05]  /*2f80*/  BSYNC.RECONVERGENT B2 ;  /* 0x0000000000027941 */ /* 0x000fea0003800200 */
.L_x_66971:
        /* <DEDUP_REMOVED lines=17> */
.L_x_66982:
        /* <DEDUP_REMOVED lines=13> */
.L_x_66984:
[----:B------:R-:W-:Y:S05]  /*3170*/  BSYNC.RECONVERGENT B4 ;  /* 0x0000000000047941 */ /* 0x000fea0003800200 */
.L_x_66983:
        /* <DEDUP_REMOVED lines=43> */
.L_x_66981:
[----:B------:R-:W-:Y:S05]  /*3430*/  BSYNC.RECONVERGENT B3 ;  /* 0x0000000000037941 */ /* 0x000fea0003800200 */
.L_x_66980:
        /* <DEDUP_REMOVED lines=8> */
.L_x_66979:
[----:B------:R-:W-:Y:S05]  /*34c0*/  BSYNC.RECONVERGENT B2 ;  /* 0x0000000000027941 */ /* 0x000fea0003800200 */
.L_x_66978:
        /* <DEDUP_REMOVED lines=16> */
.L_x_66987:
        /* <DEDUP_REMOVED lines=13> */
.L_x_66989:
[----:B------:R-:W-:Y:S05]  /*36a0*/  BSYNC.RECONVERGENT B3 ;  /* 0x0000000000037941 */ /* 0x000fea0003800200 */
.L_x_66988:
        /* <DEDUP_REMOVED lines=43> */
.L_x_66986:
[----:B------:R-:W-:Y:S05]  /*3960*/  BSYNC.RECONVERGENT B2 ;  /* 0x0000000000027941 */ /* 0x000fea0003800200 */
.L_x_66985:
        /* <DEDUP_REMOVED lines=8> */
.L_x_66958:
[----:B------:R-:W-:Y:S05]  /*39f0*/  BSYNC.RECONVERGENT B1 ;  /* 0x0000000000017941 */ /* 0x000fea0003800200 */
.L_x_66935:
[----:B------:R-:W0:Y:S01]  /*3a00*/  LDC.64 R212, c[0x0][0x3a8] ;  /* 0x0000ea00ffd47b82 */ /* 0x000e220000000a00 */
[----:B------:R-:W-:Y:S01]  /*3a10*/  BSSY.RECONVERGENT B1, `(.L_x_66990) ;  /* 0x0000010000017945 */ /* 0x000fe20003800200 */
[----:B------:R-:W-:Y:S02]  /*3a20*/  VIADD R14, R208, 0x20 ;  /* 0x00000020d00e7836 */ /* 0x000fe40000000000 */
        /* <DEDUP_REMOVED lines=14> */
.L_x_66991:
[----:B------:R-:W-:Y:S05]  /*3b10*/  BSYNC.RECONVERGENT B1 ;  /* 0x0000000000017941 */ /* 0x000fea0003800200 */
.L_x_66990:
[----:B------:R-:W-:Y:S04]  /*3b20*/  BSSY.RECONVERGENT B1, `(.L_x_66992) ;  /* 0x0000005000017945 */ /* 0x000fe80003800200 */
[----:B------:R-:W-:Y:S05]  /*3b30*/  @!P1 BRA `(.L_x_66993) ;  /* 0x00000000000c9947 */ /* 0x000fea0003800000 */
[----:B------:R-:W2:Y:S02]  /*3b40*/  LDC.64 R76, c[0x0][0x390] ;  /* 0x0000e400ff4c7b82 */ /* 0x000ea40000000a00 */
[----:B--2---:R-:W-:-:S06]  /*3b50*/  IMAD.WIDE.U32 R76, R14, 0x10, R76 ;  /* 0x000000100e4c7825 */ /* 0x004fcc00078e004c */
[----:B------:R-:W5:Y:S02]  /*3b60*/  LDG.E.128 R76, desc[UR8][R76.64] ;  /* 0x000000084c4c7981 */ /* 0x000f64000c1e1d00 */
.L_x_66993:
[----:B------:R-:W-:Y:S05]  /*3b70*/  BSYNC.RECONVERGENT B1 ;  /* 0x0000000000017941 */ /* 0x000fea0003800200 */
.L_x_66992:
[----:B------:R-:W-:Y:S01]  /*3b80*/  BSSY.RECONVERGENT B1, `(.L_x_66994) ;  /* 0x00002b7000017945 */ /* 0x000fe20003800200 */
[----:B-1----:R-:W-:-:S03]  /*3b90*/  VIADD R15, R209, 0x20 ;  /* 0x00000020d10f7836 */ /* 0x002fc60000000000 */
[----:B------:R-:W-:Y:S05]  /*3ba0*/  @!P0 BRA `(.L_x_66995) ;  /* 0x0000001400888947 */ /* 0x000fea0003800000 */
[----:B------:R-:W1:Y:S02]  /*3bb0*/  LDC.64 R70, c[0x0][0x3a0] ;  /* 0x0000e800ff467b82 */ /* 0x000e640000000a00 */
[----:B-1----:R-:W-:-:S06]  /*3bc0*/  IMAD.WIDE.U32 R70, R15, 0x10, R70 ;  /* 0x000000100f467825 */ /* 0x002fcc00078e0046 */
[----:B------:R-:W5:Y:S01]  /*3bd0*/  LDG.E.128 R68, desc[UR8][R70.64] ;  /* 0x0000000846447981 */ /* 0x000f62000c1e1d00 */
[----:B------:R-:W-:Y:S01]  /*3be0*/  ISETP.GT.AND P3, PT, R214, RZ, PT ;  /* 0x000000ffd600720c */ /* 0x000fe20003f64270 */
[----:B------:R-:W-:-:S12]  /*3bf0*/  BSSY.RECONVERGENT B2, `(.L_x_66996) ;  /* 0x0000056000027945 */ /* 0x000fd80003800200 */
        /* <DEDUP_REMOVED lines=19> */
.L_x_67000:
        /* <DEDUP_REMOVED lines=13> */
.L_x_67002:
[----:B------:R-:W-:Y:S05]  /*3e00*/  BSYNC.RECONVERGENT B4 ;  /* 0x0000000000047941 */ /* 0x000fea0003800200 */
.L_x_67001:
        /* <DEDUP_REMOVED lines=42> */
.L_x_66999:
[----:B------:R-:W-:Y:S05]  /*40b0*/  BSYNC.RECONVERGENT B3 ;  /* 0x0000000000037941 */ /* 0x000fea0003800200 */
.L_x_66998:
        /* <DEDUP_REMOVED lines=9> */
.L_x_66997:
[----:B------:R-:W-:Y:S05]  /*4150*/  BSYNC.RECONVERGENT B2 ;  /* 0x0000000000027941 */ /* 0x000fea0003800200 */
.L_x_66996:
        /* <DEDUP_REMOVED lines=20> */
.L_x_67007:
        /* <DEDUP_REMOVED lines=13> */
.L_x_67009:
[----:B------:R-:W-:Y:S05]  /*4370*/  BSYNC.RECONVERGENT B4 ;  /* 0x0000000000047941 */ /* 0x000fea0003800200 */
.L_x_67008:
        /* <DEDUP_REMOVED lines=43> */
.L_x_67006:
[----:B------:R-:W-:Y:S05]  /*4630*/  BSYNC.RECONVERGENT B3 ;  /* 0x0000000000037941 */ /* 0x000fea0003800200 */
.L_x_67005:
        /* <DEDUP_REMOVED lines=9> */
.L_x_67004:
[----:B------:R-:W-:Y:S05]  /*46d0*/  BSYNC.RECONVERGENT B2 ;  /* 0x0000000000027941 */ /* 0x000fea0003800200 */
.L_x_67003:
        /* <DEDUP_REMOVED lines=20> */
.L_x_67014:
        /* <DEDUP_REMOVED lines=13> */
.L_x_67016:
[----:B------:R-:W-:Y:S05]  /*48f0*/  BSYNC.RECONVERGENT B4 ;  /* 0x0000000000047941 */ /* 0x000fea0003800200 */
.L_x_67015:
        /* <DEDUP_REMOVED lines=43> */
.L_x_67013:
[----:B------:R-:W-:Y:S05]  /*4bb0*/  BSYNC.RECONVERGENT B3 ;  /* 0x0000000000037941 */ /* 0x000fea0003800200 */
.L_x_67012:
        /* <DEDUP_REMOVED lines=9> */
.L_x_67011:
[----:B------:R-:W-:Y:S05]  /*4c50*/  BSYNC.RECONVERGENT B2 ;  /* 0x0000000000027941 */ /* 0x000fea0003800200 */
.L_x_67010:
        /* <DEDUP_REMOVED lines=19> */
.L_x_67020:
        /* <DEDUP_REMOVED lines=13> */
.L_x_67022:
[----:B------:R-:W-:Y:S05]  /*4e60*/  BSYNC.RECONVERGENT B3 ;  /* 0x0000000000037941 */ /* 0x000fea0003800200 */
.L_x_67021:
        /* <DEDUP_REMOVED lines=43> */
.L_x_67019:
[----:B------:R-:W-:Y:S05]  /*5120*/  BSYNC.RECONVERGENT B2 ;  /* 0x0000000000027941 */ /* 0x000fea0003800200 */
.L_x_67018:
        /* <DEDUP_REMOVED lines=10> */
.L_x_66995:
[----:B------:R-:W-:Y:S01]  /*51d0*/  BSSY.RECONVERGENT B2, `(.L_x_67023) ;  /* 0x0000057000027945 */ /* 0x000fe20003800200 */
[----:B0-----:R-:W-:Y:S01]  /*51e0*/  MOV R19, R17 ;  /* 0x0000001100137202 */ /* 0x001fe20000000f00 */
        /* <DEDUP_REMOVED lines=19> */
.L_x_67027:
        /* <DEDUP_REMOVED lines=13> */
.L_x_67029:
[----:B------:R-:W-:Y:S05]  /*53f0*/  BSYNC.RECONVERGENT B4 ;  /* 0x0000000000047941 */ /* 0x000fea0003800200 */
.L_x_67028:
        /* <DEDUP_REMOVED lines=43> */
.L_x_67026:
[----:B------:R-:W-:Y:S05]  /*56b0*/  BSYNC.RECONVERGENT B3 ;  /* 0x0000000000037941 */ /* 0x000fea0003800200 */
.L_x_67025:
        /* <DEDUP_REMOVED lines=8> */
.L_x_67024:
[----:B------:R-:W-:Y:S05]  /*5740*/  BSYNC.RECONVERGENT B2 ;  /* 0x0000000000027941 */ /* 0x000fea0003800200 */
.L_x_67023:
        /* <DEDUP_REMOVED lines=17> */
.L_x_67034:
        /* <DEDUP_REMOVED lines=13> */
.L_x_67036:
[----:B------:R-:W-:Y:S05]  /*5930*/  BSYNC.RECONVERGENT B4 ;  /* 0x0000000000047941 */ /* 0x000fea0003800200 */
.L_x_67035:
        /* <DEDUP_REMOVED lines=43> */
.L_x_67033:
[----:B------:R-:W-:Y:S05]  /*5bf0*/  BSYNC.RECONVERGENT B3 ;  /* 0x0000000000037941 */ /* 0x000fea0003800200 */
.L_x_67032:
        /* <DEDUP_REMOVED lines=8> */
.L_x_67031:
[----:B------:R-:W-:Y:S05]  /*5c80*/  BSYNC.RECONVERGENT B2 ;  /* 0x0000000000027941 */ /* 0x000fea0003800200 */
.L_x_67030:
        /* <DEDUP_REMOVED lines=17> */
.L_x_67041:
        /* <DEDUP_REMOVED lines=13> */
.L_x_67043:
[----:B------:R-:W-:Y:S05]  /*5e70*/  BSYNC.RECONVERGENT B4 ;  /* 0x0000000000047941 */ /* 0x000fea0003800200 */
.L_x_67042:
        /* <DEDUP_REMOVED lines=43> */
.L_x_67040:
[----:B------:R-:W-:Y:S05]  /*6130*/  BSYNC.RECONVERGENT B3 ;  /* 0x0000000000037941 */ /* 0x000fea0003800200 */
.L_x_67039:
        /* <DEDUP_REMOVED lines=8> */
.L_x_67038:
[----:B------:R-:W-:Y:S05]  /*61c0*/  BSYNC.RECONVERGENT B2 ;  /* 0x0000000000027941 */ /* 0x000fea0003800200 */
.L_x_67037:
        /* <DEDUP_REMOVED lines=16> */
.L_x_67046:
        /* <DEDUP_REMOVED lines=13> */
.L_x_67048:
[----:B------:R-:W-:Y:S05]  /*63a0*/  BSYNC.RECONVERGENT B3 ;  /* 0x0000000000037941 */ /* 0x000fea0003800200 */
.L_x_67047:
        /* <DEDUP_REMOVED lines=43> */
.L_x_67045:
[----:B------:R-:W-:Y:S05]  /*6660*/  BSYNC.RECONVERGENT B2 ;  /* 0x0000000000027941 */ /* 0x000fea0003800200 */
.L_x_67044:
        /* <DEDUP_REMOVED lines=8> */
.L_x_67017:
[----:B------:R-:W-:Y:S05]  /*66f0*/  BSYNC.RECONVERGENT B1 ;  /* 0x0000000000017941 */ /* 0x000fea0003800200 */
.L_x_66994:
        /* <DEDUP_REMOVED lines=16> */
.L_x_67050:
[----:B------:R-:W-:Y:S05]  /*6800*/  BSYNC.RECONVERGENT B1 ;  /* 0x0000000000017941 */ /* 0x000fea0003800200 */
.L_x_67049:
[----:B------:R-:W-:Y:S04]  /*6810*/  BSSY.RECONVERGENT B1, `(.L_x_67051) ;  /* 0x0000005000017945 */ /* 0x000fe80003800200 */
[----:B------:R-:W-:Y:S05]  /*6820*/  @!P1 BRA `(.L_x_67052) ;  /* 0x00000000000c9947 */ /* 0x000fea0003800000 */
[----:B------:R-:W2:Y:S02]  /*6830*/  LDC.64 R76, c[0x0][0x390] ;  /* 0x0000e400ff4c7b82 */ /* 0x000ea40000000a00 */
[----:B--2---:R-:W-:-:S06]  /*6840*/  IMAD.WIDE.U32 R76, R15, 0x10, R76 ;  /* 0x000000100f4c7825 */ /* 0x004fcc00078e004c */
[----:B------:R-:W5:Y:S02]  /*6850*/  LDG.E.128 R76, desc[UR8][R76.64] ;  /* 0x000000084c4c7981 */ /* 0x000f64000c1e1d00 */
.L_x_67052:
[----:B------:R-:W-:Y:S05]  /*6860*/  BSYNC.RECONVERGENT B1 ;  /* 0x0000000000017941 */ /* 0x000fea0003800200 */
.L_x_67051:
[----:B------:R-:W-:Y:S01]  /*6870*/  BSSY.RECONVERGENT B1, `(.L_x_67053) ;  /* 0x00002b7000017945 */ /* 0x000fe20003800200 */
[----:B01----:R-:W-:-:S03]  /*6880*/  VIADD R17, R209, 0x40 ;  /* 0x00000040d1117836 */ /* 0x003fc60000000000 */
[----:B------:R-:W-:Y:S05]  /*6890*/  @!P0 BRA `(.L_x_67054) ;  /* 0x0000001400888947 */ /* 0x000fea0003800000 */
        /* <DEDUP_REMOVED lines=24> */
.L_x_67059:
        /* <DEDUP_REMOVED lines=13> */
.L_x_67061:
[----:B------:R-:W-:Y:S05]  /*6af0*/  BSYNC.RECONVERGENT B4 ;  /* 0x0000000000047941 */ /* 0x000fea0003800200 */
.L_x_67060:
        /* <DEDUP_REMOVED lines=42> */
.L_x_67058:
[----:B------:R-:W-:Y:S05]  /*6da0*/  BSYNC.RECONVERGENT B3 ;  /* 0x0000000000037941 */ /* 0x000fea0003800200 */
.L_x_67057:
        /* <DEDUP_REMOVED lines=9> */
.L_x_67056:
[----:B------:R-:W-:Y:S05]  /*6e40*/  BSYNC.RECONVERGENT B2 ;  /* 0x0000000000027941 */ /* 0x000fea0003800200 */
.L_x_67055:
        /* <DEDUP_REMOVED lines=20> */
.L_x_67066:
        /* <DEDUP_REMOVED lines=13> */
.L_x_67068:
[----:B------:R-:W-:Y:S05]  /*7060*/  BSYNC.RECONVERGENT B4 ;  /* 0x0000000000047941 */ /* 0x000fea0003800200 */
.L_x_67067:
        /* <DEDUP_REMOVED lines=43> */
.L_x_67065:
[----:B------:R-:W-:Y:S05]  /*7320*/  BSYNC.RECONVERGENT B3 ;  /* 0x0000000000037941 */ /* 0x000fea0003800200 */
.L_x_67064:
        /* <DEDUP_REMOVED lines=9> */
.L_x_67063:
[----:B------:R-:W-:Y:S05]  /*73c0*/  BSYNC.RECONVERGENT B2 ;  /* 0x0000000000027941 */ /* 0x000fea0003800200 */
.L_x_67062:
        /* <DEDUP_REMOVED lines=20> */
.L_x_67073:
        /* <DEDUP_REMOVED lines=13> */
.L_x_67075:
[----:B------:R-:W-:Y:S05]  /*75e0*/  BSYNC.RECONVERGENT B4 ;  /* 0x0000000000047941 */ /* 0x000fea0003800200 */
.L_x_67074:
        /* <DEDUP_REMOVED lines=43> */
.L_x_67072:
[----:B------:R-:W-:Y:S05]  /*78a0*/  BSYNC.RECONVERGENT B3 ;  /* 0x0000000000037941 */ /* 0x000fea0003800200 */
.L_x_67071:
        /* <DEDUP_REMOVED lines=9> */
.L_x_67070:
[----:B------:R-:W-:Y:S05]  /*7940*/  BSYNC.RECONVERGENT B2 ;  /* 0x0000000000027941 */ /* 0x000fea0003800200 */
.L_x_67069:
        /* <DEDUP_REMOVED lines=19> */
.L_x_67079:
        /* <DEDUP_REMOVED lines=13> */
.L_x_67081:
[----:B------:R-:W-:Y:S05]  /*7b50*/  BSYNC.RECONVERGENT B3 ;  /* 0x0000000000037941 */ /* 0x000fea0003800200 */
.L_x_67080:
        /* <DEDUP_REMOVED lines=43> */
.L_x_67078:
[----:B------:R-:W-:Y:S05]  /*7e10*/  BSYNC.RECONVERGENT B2 ;  /* 0x0000000000027941 */ /* 0x000fea0003800200 */
.L_x_67077:
[----:B------:R-:W-:Y:S01]  /*7e20*/  HFMA2 R16, -RZ, RZ, 0.1171875, 0 ;  /* 0x2f800000ff107431 */ /* 0x000fe200000001ff */
[----:B------:R-:W-:Y:S01]  /*7e30*/  I2FP.F32.U32 R13, R13 ;  /* 0x0000000d000d7245 */ /* 0x000fe20000201000 */
[----:B-----5:R-:W-:-:S04]  /*7e40*/  FMUL.FTZ R18, R79, UR13 ;  /* 0x0000000d4f127c20 */ /* 0x020fc80008410000 */
[----:B------:R-:W-:Y:S01]  /*7e50*/  FFMA.FTZ R13, R13, R16, 1.1641532182693481445e-10 ;  /* 0x2f0000000d0d7423 */ /* 0x000fe20000010010 */
[----:B------:R-:W-:-:S04]  /*7e60*/  FMUL.FTZ R16, R18, UR12 ;  /* 0x0000000c12107c20 */ /* 0x000fc80008410000 */
[----:B------:R-:W-:-:S04]  /*7e70*/  FSETP.GTU.FTZ.AND P3, PT, R13, UR5, PT ;  /* 0x000000050d007c0b */ /* 0x000fc8000bf7c000 */
[----:B------:R-:W-:Y:S02]  /*7e80*/  FSEL R16, R16, RZ, !P3 ;  /* 0x000000ff10107208 */ /* 0x000fe40005800000 */
[----:B------:R-:W-:-:S03]  /*7e90*/  SEL R13, RZ, 0x1, P3 ;  /* 0x00000001ff0d7807 */ /* 0x000fc60001800000 */
[----:B------:R-:W-:Y:S01]  /*7ea0*/  FADD.FTZ R67, R67, R16 ;  /* 0x0000001043437221 */ /* 0x000fe20000010000 */
[----:B------:R-:W-:Y:S06]  /*7eb0*/  BRA `(.L_x_67076) ;  /* 0x0000001400487947 */ /* 0x000fec0003800000 */
.L_x_67054:
        /* <DEDUP_REMOVED lines=21> */
.L_x_67086:
        /* <DEDUP_REMOVED lines=13> */
.L_x_67088:
[----:B------:R-:W-:Y:S05]  /*80e0*/  BSYNC.RECONVERGENT B4 ;  /* 0x0000000000047941 */ /* 0x000fea0003800200 */
.L_x_67087:
        /* <DEDUP_REMOVED lines=43> */
.L_x_67085:
[----:B------:R-:W-:Y:S05]  /*83a0*/  BSYNC.RECONVERGENT B3 ;  /* 0x0000000000037941 */ /* 0x000fea0003800200 */
.L_x_67084:
        /* <DEDUP_REMOVED lines=8> */
.L_x_67083:
[----:B------:R-:W-:Y:S05]  /*8430*/  BSYNC.RECONVERGENT B2 ;  /* 0x0000000000027941 */ /* 0x000fea0003800200 */
.L_x_67082:
        /* <DEDUP_REMOVED lines=17> */
.L_x_67093:
        /* <DEDUP_REMOVED lines=13> */
.L_x_67095:
[----:B------:R-:W-:Y:S05]  /*8620*/  BSYNC.RECONVERGENT B4 ;  /* 0x0000000000047941 */ /* 0x000fea0003800200 */
.L_x_67094:
        /* <DEDUP_REMOVED lines=43> */
.L_x_67092:
[----:B------:R-:W-:Y:S05]  /*88e0*/  BSYNC.RECONVERGENT B3 ;  /* 0x0000000000037941 */ /* 0x000fea0003800200 */
.L_x_67091:
        /* <DEDUP_REMOVED lines=8> */
.L_x_67090:
[----:B------:R-:W-:Y:S05]  /*8970*/  BSYNC.RECONVERGENT B2 ;  /* 0x0000000000027941 */ /* 0x000fea0003800200 */
.L_x_67089:
        /* <DEDUP_REMOVED lines=17> */
.L_x_67100:
        /* <DEDUP_REMOVED lines=13> */
.L_x_67102:
[----:B------:R-:W-:Y:S05]  /*8b60*/  BSYNC.RECONVERGENT B4 ;  /* 0x0000000000047941 */ /* 0x000fea0003800200 */
.L_x_67101:
        /* <DEDUP_REMOVED lines=43> */
.L_x_67099:
[----:B------:R-:W-:Y:S05]  /*8e20*/  BSYNC.RECONVERGENT B3 ;  /* 0x0000000000037941 */ /* 0x000fea0003800200 */
.L_x_67098:
        /* <DEDUP_REMOVED lines=8> */
.L_x_67097:
[----:B------:R-:W-:Y:S05]  /*8eb0*/  BSYNC.RECONVERGENT B2 ;  /* 0x0000000000027941 */ /* 0x000fea0003800200 */
.L_x_67096:
        /* <DEDUP_REMOVED lines=16> */
.L_x_67105:
        /* <DEDUP_REMOVED lines=13> */
.L_x_67107:
[----:B------:R-:W-:Y:S05]  /*9090*/  BSYNC.RECONVERGENT B3 ;  /* 0x0000000000037941 */ /* 0x000fea0003800200 */
.L_x_67106:
        /* <DEDUP_REMOVED lines=43> */
.L_x_67104:
[----:B------:R-:W-:Y:S05]  /*9350*/  BSYNC.RECONVERGENT B2 ;  /* 0x0000000000027941 */ /* 0x000fea0003800200 */
.L_x_67103:
        /* <DEDUP_REMOVED lines=8> */
.L_x_67076:
[----:B------:R-:W-:Y:S05]  /*93e0*/  BSYNC.RECONVERGENT B1 ;  /* 0x0000000000017941 */ /* 0x000fea0003800200 */
.L_x_67053:
[----:B------:R-:W-:Y:S01]  /*93f0*/  IMAD.WIDE.U32 R18, R17, 0x10, R212 ;  /* 0x0000001011127825 */ /* 0x000fe200078e00d4 */
[----:B------:R-:W-:Y:S03]  /*9400*/  BSSY.RECONVERGENT B1, `(.L_x_67108) ;  /* 0x000000f000017945 */ /* 0x000fe60003800200 */
[----:B------:R-:W-:Y:S01]  /*9410*/  VIADD R16, R208, 0x60 ;  /* 0x00000060d0107836 */ /* 0x000fe20000000000 */
        /* <DEDUP_REMOVED lines=13> */
.L_x_67109:
[----:B------:R-:W-:Y:S05]  /*94f0*/  BSYNC.RECONVERGENT B1 ;  /* 0x0000000000017941 */ /* 0x000fea0003800200 */
.L_x_67108:
[----:B------:R-:W-:Y:S04]  /*9500*/  BSSY.RECONVERGENT B1, `(.L_x_67110) ;  /* 0x0000005000017945 */ /* 0x000fe80003800200 */
[----:B------:R-:W-:Y:S05]  /*9510*/  @!P1 BRA `(.L_x_67111) ;  /* 0x00000000000c9947 */ /* 0x000fea0003800000 */
[----:B------:R-:W2:Y:S02]  /*9520*/  LDC.64 R76, c[0x0][0x390] ;  /* 0x0000e400ff4c7b82 */ /* 0x000ea40000000a00 */
[----:B--2---:R-:W-:-:S06]  /*9530*/  IMAD.WIDE.U32 R76, R16, 0x10, R76 ;  /* 0x00000010104c7825 */ /* 0x004fcc00078e004c */
[----:B------:R-:W5:Y:S02]  /*9540*/  LDG.E.128 R76, desc[UR8][R76.64] ;  /* 0x000000084c4c7981 */ /* 0x000f64000c1e1d00 */
.L_x_67111:
[----:B------:R-:W-:Y:S05]  /*9550*/  BSYNC.RECONVERGENT B1 ;  /* 0x0000000000017941 */ /* 0x000fea0003800200 */
.L_x_67110:
[----:B------:R-:W-:Y:S01]  /*9560*/  BSSY.RECONVERGENT B1, `(.L_x_67112) ;  /* 0x00002b8000017945 */ /* 0x000fe20003800200 */
[----:B------:R-:W-:-:S03]  /*9570*/  IADD3 R15, PT, PT, R209, 0x60, RZ ;  /* 0x00000060d10f7810 */ /* 0x000fc60007ffe0ff */
[----:B------:R-:W-:Y:S05]  /*9580*/  @!P0 BRA `(.L_x_67113) ;  /* 0x00000014008c8947 */ /* 0x000fea0003800000 */
        /* <DEDUP_REMOVED lines=24> */
.L_x_67118:
        /* <DEDUP_REMOVED lines=13> */
.L_x_67120:
[----:B------:R-:W-:Y:S05]  /*97e0*/  BSYNC.RECONVERGENT B4 ;  /* 0x0000000000047941 */ /* 0x000fea0003800200 */
.L_x_67119:
        /* <DEDUP_REMOVED lines=43> */
.L_x_67117:
[----:B------:R-:W-:Y:S05]  /*9aa0*/  BSYNC.RECONVERGENT B3 ;  /* 0x0000000000037941 */ /* 0x000fea0003800200 */
.L_x_67116:
[----:B------:R-:W-:Y:S01]  /*9ab0*/  I2FP.F32.U32 R9, R9 ;  /* 0x0000000900097245 */ /* 0x000fe20000201000 */
[----:B------:R-:W-:Y:S02]  /*9ac0*/  IMAD.MOV.U32 R14, RZ, RZ, 0x2f800000 ;  /* 0x2f800000ff0e7424 */ /* 0x000fe400078e00ff */
[----:B0----5:R-:W-:Y:S02]  /*9ad0*/  FMUL.FTZ R18, R76, UR13 ;  /* 0x0000000d4c127c20 */ /* 0x021fe40008410000 */
[----:B------:R-:W-:Y:S02]  /*9ae0*/  FFMA.FTZ R9, R9, R14, 1.1641532182693481445e-10 ;  /* 0x2f00000009097423 */ /* 0x000fe4000001000e */
[----:B------:R-:W-:-:S03]  /*9af0*/  FMUL.FTZ R18, R18, UR12 ;  /* 0x0000000c12127c20 */ /* 0x000fc60008410000 */
[----:B------:R-:W-:-:S04]  /*9b00*/  FSETP.GTU.FTZ.AND P4, PT, R9, UR5, PT ;  /* 0x0000000509007c0b */ /* 0x000fc8000bf9c000 */
[----:B------:R-:W-:Y:S02]  /*9b10*/  FSEL R19, R18, RZ, !P4 ;  /* 0x000000ff12137208 */ /* 0x000fe40006000000 */
[----:B------:R-:W-:-:S03]  /*9b20*/  SEL R9, RZ, 0x1, P4 ;  /* 0x00000001ff097807 */ /* 0x000fc60002000000 */
[----:B------:R-:W-:-:S07]  /*9b30*/  FADD.FTZ R60, R60, R19 ;  /* 0x000000133c3c7221 */ /* 0x000fce0000010000 */
.L_x_67115:
[----:B------:R-:W-:Y:S05]  /*9b40*/  BSYNC.RECONVERGENT B2 ;  /* 0x0000000000027941 */ /* 0x000fea0003800200 */
.L_x_67114:
        /* <DEDUP_REMOVED lines=20> */
.L_x_67125:
        /* <DEDUP_REMOVED lines=13> */
.L_x_67127:
[----:B------:R-:W-:Y:S05]  /*9d60*/  BSYNC.RECONVERGENT B4 ;  /* 0x0000000000047941 */ /* 0x000fea0003800200 */
.L_x_67126:
        /* <DEDUP_REMOVED lines=43> */
.L_x_67124:
[----:B------:R-:W-:Y:S05]  /*a020*/  BSYNC.RECONVERGENT B3 ;  /* 0x0000000000037941 */ /* 0x000fea0003800200 */
.L_x_67123:
[----:B------:R-:W-:Y:S01]  /*a030*/  I2FP.F32.U32 R11, R11 ;  /* 0x0000000b000b7245 */ /* 0x000fe20000201000 */
[----:B0-----:R-:W-:Y:S02]  /*a040*/  IMAD.MOV.U32 R18, RZ, RZ, 0x2f800000 ;  /* 0x2f800000ff127424 */ /* 0x001fe400078e00ff */
[----:B-----5:R-:W-:Y:S02]  /*a050*/  FMUL.FTZ R17, R77, UR13 ;  /* 0x0000000d4d117c20 */ /* 0x020fe40008410000 */
[----:B------:R-:W-:Y:S02]  /*a060*/  FFMA.FTZ R11, R11, R18, 1.1641532182693481445e-10 ;  /* 0x2f0000000b0b7423 */ /* 0x000fe40000010012 */
[----:B------:R-:W-:-:S03]  /*a070*/  FMUL.FTZ R17, R17, UR12 ;  /* 0x0000000c11117c20 */ /* 0x000fc60008410000 */
[----:B------:R-:W-:-:S04]  /*a080*/  FSETP.GTU.FTZ.AND P4, PT, R11, UR5, PT ;  /* 0x000000050b007c0b */ /* 0x000fc8000bf9c000 */
[----:B------:R-:W-:Y:S02]  /*a090*/  FSEL R18, R17, RZ, !P4 ;  /* 0x000000ff11127208 */ /* 0x000fe40006000000 */
[----:B------:R-:W-:-:S03]  /*a0a0*/  SEL R11, RZ, 0x1, P4 ;  /* 0x00000001ff0b7807 */ /* 0x000fc60002000000 */
[----:B------:R-:W-:-:S07]  /*a0b0*/  FADD.FTZ R61, R61, R18 ;  /* 0x000000123d3d7221 */ /* 0x000fce0000010000 */
.L_x_67122:
[----:B------:R-:W-:Y:S05]  /*a0c0*/  BSYNC.RECONVERGENT B2 ;  /* 0x0000000000027941 */ /* 0x000fea0003800200 */
.L_x_67121:
        /* <DEDUP_REMOVED lines=20> */
.L_x_67132:
        /* <DEDUP_REMOVED lines=13> */
.L_x_67134:
[----:B------:R-:W-:Y:S05]  /*a2e0*/  BSYNC.RECONVERGENT B4 ;  /* 0x0000000000047941 */ /* 0x000fea0003800200 */
.L_x_67133:
        /* <DEDUP_REMOVED lines=43> */
.L_x_67131:
[----:B------:R-:W-:Y:S05]  /*a5a0*/  BSYNC.RECONVERGENT B3 ;  /* 0x0000000000037941 */ /* 0x000fea0003800200 */
.L_x_67130:
[----:B0-----:R-:W-:Y:S01]  /*a5b0*/  HFMA2 R19, -RZ, RZ, 0.1171875, 0 ;  /* 0x2f800000ff137431 */ /* 0x001fe200000001ff */
        /* <DEDUP_REMOVED lines=8> */
.L_x_67129:
[----:B------:R-:W-:Y:S05]  /*a640*/  BSYNC.RECONVERGENT B2 ;  /* 0x0000000000027941 */ /* 0x000fea0003800200 */
.L_x_67128:
        /* <DEDUP_REMOVED lines=19> */
.L_x_67138:
        /* <DEDUP_REMOVED lines=13> */
.L_x_67140:
[----:B------:R-:W-:Y:S05]  /*a850*/  BSYNC.RECONVERGENT B3 ;  /* 0x0000000000037941 */ /* 0x000fea0003800200 */
.L_x_67139:
        /* <DEDUP_REMOVED lines=43> */
.L_x_67137:
[----:B------:R-:W-:Y:S05]  /*ab10*/  BSYNC.RECONVERGENT B2 ;  /* 0x0000000000027941 */ /* 0x000fea0003800200 */
.L_x_67136:
        /* <DEDUP_REMOVED lines=10> */
.L_x_67113:
[----:B------:R-:W-:Y:S01]  /*abc0*/  BSSY.RECONVERGENT B2, `(.L_x_67141) ;  /* 0x0000057000027945 */ /* 0x000fe20003800200 */
[----:B-1----:R-:W-:Y:S01]  /*abd0*/  MOV R17, R20 ;  /* 0x0000001400117202 */ /* 0x002fe20000000f00 */
[----:B0-----:R-:W-:Y:S02]  /*abe0*/  IMAD.MOV.U32 R18, RZ, RZ, R14 ;  /* 0x000000ffff127224 */ /* 0x001fe400078e000e */
        /* <DEDUP_REMOVED lines=18> */
.L_x_67145:
        /* <DEDUP_REMOVED lines=13> */
.L_x_67147:
[----:B------:R-:W-:Y:S05]  /*ade0*/  BSYNC.RECONVERGENT B4 ;  /* 0x0000000000047941 */ /* 0x000fea0003800200 */
.L_x_67146:
        /* <DEDUP_REMOVED lines=43> */
.L_x_67144:
[----:B------:R-:W-:Y:S05]  /*b0a0*/  BSYNC.RECONVERGENT B3 ;  /* 0x0000000000037941 */ /* 0x000fea0003800200 */
.L_x_67143:
        /* <DEDUP_REMOVED lines=8> */
.L_x_67142:
[----:B------:R-:W-:Y:S05]  /*b130*/  BSYNC.RECONVERGENT B2 ;  /* 0x0000000000027941 */ /* 0x000fea0003800200 */
.L_x_67141:
        /* <DEDUP_REMOVED lines=17> */
.L_x_67152:
        /* <DEDUP_REMOVED lines=13> */
.L_x_67154:
[----:B------:R-:W-:Y:S05]  /*b320*/  BSYNC.RECONVERGENT B4 ;  /* 0x0000000000047941 */ /* 0x000fea0003800200 */
.L_x_67153:
        /* <DEDUP_REMOVED lines=43> */
.L_x_67151:
[----:B------:R-:W-:Y:S05]  /*b5e0*/  BSYNC.RECONVERGENT B3 ;  /* 0x0000000000037941 */ /* 0x000fea0003800200 */
.L_x_67150:
        /* <DEDUP_REMOVED lines=8> */
.L_x_67149:
[----:B------:R-:W-:Y:S05]  /*b670*/  BSYNC.RECONVERGENT B2 ;  /* 0x0000000000027941 */ /* 0x000fea0003800200 */
.L_x_67148:
        /* <DEDUP_REMOVED lines=17> */
.L_x_67159:
        /* <DEDUP_REMOVED lines=13> */
.L_x_67161:
[----:B------:R-:W-:Y:S05]  /*b860*/  BSYNC.RECONVERGENT B4 ;  /* 0x0000000000047941 */ /* 0x000fea0003800200 */
.L_x_67160:
        /* <DEDUP_REMOVED lines=43> */
.L_x_67158:
[----:B------:R-:W-:Y:S05]  /*bb20*/  BSYNC.RECONVERGENT B3 ;  /* 0x0000000000037941 */ /* 0x000fea0003800200 */
.L_x_67157:
        /* <DEDUP_REMOVED lines=8> */
.L_x_67156:
[----:B------:R-:W-:Y:S05]  /*bbb0*/  BSYNC.RECONVERGENT B2 ;  /* 0x0000000000027941 */ /* 0x000fea0003800200 */
.L_x_67155:
        /* <DEDUP_REMOVED lines=16> */
.L_x_67164:
        /* <DEDUP_REMOVED lines=13> */
.L_x_67166:
[----:B------:R-:W-:Y:S05]  /*bd90*/  BSYNC.RECONVERGENT B3 ;  /* 0x0000000000037941 */ /* 0x000fea0003800200 */
.L_x_67165:
        /* <DEDUP_REMOVED lines=43> */
.L_x_67163:
[----:B------:R-:W-:Y:S05]  /*c050*/  BSYNC.RECONVERGENT B2 ;  /* 0x0000000000027941 */ /* 0x000fea0003800200 */
.L_x_67162:
        /* <DEDUP_REMOVED lines=8> */
.L_x_67135:
[----:B------:R-:W-:Y:S05]  /*c0e0*/  BSYNC.RECONVERGENT B1 ;  /* 0x0000000000017941 */ /* 0x000fea0003800200 */
.L_x_67112:
        /* <DEDUP_REMOVED lines=16> */
.L_x_67168:
[----:B------:R-:W-:Y:S05]  /*c1f0*/  BSYNC.RECONVERGENT B1 ;  /* 0x0000000000017941 */ /* 0x000fea0003800200 */
.L_x_67167:
[----:B------:R-:W-:Y:S04]  /*c200*/  BSSY.RECONVERGENT B1, `(.L_x_67169) ;  /* 0x0000005000017945 */ /* 0x000fe80003800200 */
[----:B------:R-:W-:Y:S05]  /*c210*/  @!P1 BRA `(.L_x_67170) ;  /* 0x00000000000c9947 */ /* 0x000fea0003800000 */
[----:B------:R-:W2:Y:S02]  /*c220*/  LDC.64 R76, c[0x0][0x390] ;  /* 0x0000e400ff4c7b82 */ /* 0x000ea40000000a00 */
[----:B--2---:R-:W-:-:S06]  /*c230*/  IMAD.WIDE.U32 R76, R14, 0x10, R76 ;  /* 0x000000100e4c7825 */ /* 0x004fcc00078e004c */
[----:B------:R-:W5:Y:S02]  /*c240*/  LDG.E.128 R76, desc[UR8][R76.64] ;  /* 0x000000084c4c7981 */ /* 0x000f64000c1e1d00 */
.L_x_67170:
[----:B------:R-:W-:Y:S05]  /*c250*/  BSYNC.RECONVERGENT B1 ;  /* 0x0000000000017941 */ /* 0x000fea0003800200 */
.L_x_67169:
        /* <DEDUP_REMOVED lines=27> */
.L_x_67177:
        /* <DEDUP_REMOVED lines=13> */
.L_x_67179:
[----:B------:R-:W-:Y:S05]  /*c4e0*/  BSYNC.RECONVERGENT B4 ;  /* 0x0000000000047941 */ /* 0x000fea0003800200 */
.L_x_67178:
        /* <DEDUP_REMOVED lines=42> */
.L_x_67176:
[----:B------:R-:W-:Y:S05]  /*c790*/  BSYNC.RECONVERGENT B3 ;  /* 0x0000000000037941 */ /* 0x000fea0003800200 */
.L_x_67175:
        /* <DEDUP_REMOVED lines=9> */
.L_x_67174:
[----:B------:R-:W-:Y:S05]  /*c830*/  BSYNC.RECONVERGENT B2 ;  /* 0x0000000000027941 */ /* 0x000fea0003800200 */
.L_x_67173:
        /* <DEDUP_REMOVED lines=20> */
.L_x_67184:
        /* <DEDUP_REMOVED lines=13> */
.L_x_67186:
[----:B------:R-:W-:Y:S05]  /*ca50*/  BSYNC.RECONVERGENT B4 ;  /* 0x0000000000047941 */ /* 0x000fea0003800200 */
.L_x_67185:
        /* <DEDUP_REMOVED lines=43> */
.L_x_67183:
[----:B------:R-:W-:Y:S05]  /*cd10*/  BSYNC.RECONVERGENT B3 ;  /* 0x0000000000037941 */ /* 0x000fea0003800200 */
.L_x_67182:
        /* <DEDUP_REMOVED lines=9> */
.L_x_67181:
[----:B------:R-:W-:Y:S05]  /*cdb0*/  BSYNC.RECONVERGENT B2 ;  /* 0x0000000000027941 */ /* 0x000fea0003800200 */
.L_x_67180:
        /* <DEDUP_REMOVED lines=20> */
.L_x_67191:
        /* <DEDUP_REMOVED lines=13> */
.L_x_67193:
[----:B------:R-:W-:Y:S05]  /*cfd0*/  BSYNC.RECONVERGENT B4 ;  /* 0x0000000000047941 */ /* 0x000fea0003800200 */
.L_x_67192:
        /* <DEDUP_REMOVED lines=43> */
.L_x_67190:
[----:B------:R-:W-:Y:S05]  /*d290*/  BSYNC.RECONVERGENT B3 ;  /* 0x0000000000037941 */ /* 0x000fea0003800200 */
.L_x_67189:
        /* <DEDUP_REMOVED lines=9> */
.L_x_67188:
[----:B------:R-:W-:Y:S05]  /*d330*/  BSYNC.RECONVERGENT B2 ;  /* 0x0000000000027941 */ /* 0x000fea0003800200 */
.L_x_67187:
        /* <DEDUP_REMOVED lines=19> */
.L_x_67197:
        /* <DEDUP_REMOVED lines=13> */
.L_x_67199:
[----:B------:R-:W-:Y:S05]  /*d540*/  BSYNC.RECONVERGENT B3 ;  /* 0x0000000000037941 */ /* 0x000fea0003800200 */
.L_x_67198:
        /* <DEDUP_REMOVED lines=43> */
.L_x_67196:
[----:B------:R-:W-:Y:S05]  /*d800*/  BSYNC.RECONVERGENT B2 ;  /* 0x0000000000027941 */ /* 0x000fea0003800200 */
.L_x_67195:
        /* <DEDUP_REMOVED lines=10> */
.L_x_67172:
        /* <DEDUP_REMOVED lines=21> */
.L_x_67204:
        /* <DEDUP_REMOVED lines=13> */
.L_x_67206:
[----:B------:R-:W-:Y:S05]  /*dad0*/  BSYNC.RECONVERGENT B4 ;  /* 0x0000000000047941 */ /* 0x000fea0003800200 */
.L_x_67205:
        /* <DEDUP_REMOVED lines=43> */
.L_x_67203:
[----:B------:R-:W-:Y:S05]  /*dd90*/  BSYNC.RECONVERGENT B3 ;  /* 0x0000000000037941 */ /* 0x000fea0003800200 */
.L_x_67202:
        /* <DEDUP_REMOVED lines=8> */
.L_x_67201:
[----:B------:R-:W-:Y:S05]  /*de20*/  BSYNC.RECONVERGENT B2 ;  /* 0x0000000000027941 */ /* 0x000fea0003800200 */
.L_x_67200:
        /* <DEDUP_REMOVED lines=17> */
.L_x_67211:
        /* <DEDUP_REMOVED lines=13> */
.L_x_67213:
[----:B------:R-:W-:Y:S05]  /*e010*/  BSYNC.RECONVERGENT B4 ;  /* 0x0000000000047941 */ /* 0x000fea0003800200 */
.L_x_67212:
        /* <DEDUP_REMOVED lines=43> */
.L_x_67210:
[----:B------:R-:W-:Y:S05]  /*e2d0*/  BSYNC.RECONVERGENT B3 ;  /* 0x0000000000037941 */ /* 0x000fea0003800200 */
.L_x_67209:
[----:B------:R-:W-:Y:S01]  /*e2e0*/  I2FP.F32.U32 R11, R11 ;  /* 0x0000000b000b7245 */ /* 0x000fe20000201000 */
[----:B0-----:R-:W-:Y:S02]  /*e2f0*/  IMAD.MOV.U32 R20, RZ, RZ, 0x2f800000 ;  /* 0x2f800000ff147424 */ /* 0x001fe400078e00ff */
[----:B-----5:R-:W-:Y:S02]  /*e300*/  FMUL.FTZ R17, R77, UR13 ;  /* 0x0000000d4d117c20 */ /* 0x020fe40008410000 */
[----:B------:R-:W-:Y:S02]  /*e310*/  FFMA.FTZ R11, R11, R20, 1.1641532182693481445e-10 ;  /* 0x2f0000000b0b7423 */ /* 0x000fe40000010014 */
[----:B------:R-:W-:-:S03]  /*e320*/  FMUL.FTZ R17, R17, UR12 ;  /* 0x0000000c11117c20 */ /* 0x000fc60008410000 */
[----:B------:R-:W-:-:S04]  /*e330*/  FSETP.GTU.FTZ.AND P3, PT, R11, UR5, PT ;  /* 0x000000050b007c0b */ /* 0x000fc8000bf7c000 */
[----:B------:R-:W-:Y:S02]  /*e340*/  SEL R11, RZ, 0x1, P3 ;  /* 0x00000001ff0b7807 */ /* 0x000fe40001800000 */
[----:B------:R-:W-:-:S07]  /*e350*/  FSEL R57, R17, RZ, !P3 ;  /* 0x000000ff11397208 */ /* 0x000fce0005800000 */
.L_x_67208:
[----:B------:R-:W-:Y:S05]  /*e360*/  BSYNC.RECONVERGENT B2 ;  /* 0x0000000000027941 */ /* 0x000fea0003800200 */
.L_x_67207:
        /* <DEDUP_REMOVED lines=17> */
.L_x_67218:
        /* <DEDUP_REMOVED lines=13> */
.L_x_67220:
[----:B------:R-:W-:Y:S05]  /*e550*/  BSYNC.RECONVERGENT B4 ;  /* 0x0000000000047941 */ /* 0x000fea0003800200 */
.L_x_67219:
        /* <DEDUP_REMOVED lines=43> */
.L_x_67217:
[----:B------:R-:W-:Y:S05]  /*e810*/  BSYNC.RECONVERGENT B3 ;  /* 0x0000000000037941 */ /* 0x000fea0003800200 */
.L_x_67216:
        /* <DEDUP_REMOVED lines=8> */
.L_x_67215:
[----:B------:R-:W-:Y:S05]  /*e8a0*/  BSYNC.RECONVERGENT B2 ;  /* 0x0000000000027941 */ /* 0x000fea0003800200 */
.L_x_67214:
[----:B0-----:R-:W-:Y:S01]  /*e8b0*/  IMAD.MOV.U32 R20, RZ, RZ, R17 ;  /* 0x000000ffff147224 */ /* 0x001fe200078e0011 */
        /* <DEDUP_REMOVED lines=15> */
.L_x_67223:
        /* <DEDUP_REMOVED lines=13> */
.L_x_67225:
[----:B------:R-:W-:Y:S05]  /*ea80*/  BSYNC.RECONVERGENT B3 ;  /* 0x0000000000037941 */ /* 0x000fea0003800200 */
.L_x_67224:
        /* <DEDUP_REMOVED lines=43> */
.L_x_67222:
[----:B------:R-:W-:Y:S05]  /*ed40*/  BSYNC.RECONVERGENT B2 ;  /* 0x0000000000027941 */ /* 0x000fea0003800200 */
.L_x_67221:
        /* <DEDUP_REMOVED lines=8> */
.L_x_67194:
[----:B------:R-:W-:Y:S05]  /*edd0*/  BSYNC.RECONVERGENT B1 ;  /* 0x0000000000017941 */ /* 0x000fea0003800200 */
.L_x_67171:
        /* <DEDUP_REMOVED lines=16> */
.L_x_67227:
[----:B------:R-:W-:Y:S05]  /*eee0*/  BSYNC.RECONVERGENT B1 ;  /* 0x0000000000017941 */ /* 0x000fea0003800200 */
.L_x_67226:
[----:B------:R-:W-:Y:S04]  /*eef0*/  BSSY.RECONVERGENT B1, `(.L_x_67228) ;  /* 0x0000005000017945 */ /* 0x000fe80003800200 */
[----:B------:R-:W-:Y:S05]  /*ef00*/  @!P1 BRA `(.L_x_67229) ;  /* 0x00000000000c9947 */ /* 0x000fea0003800000 */
[----:B------:R-:W2:Y:S02]  /*ef10*/  LDC.64 R76, c[0x0][0x390] ;  /* 0x0000e400ff4c7b82 */ /* 0x000ea40000000a00 */
[----:B--2---:R-:W-:-:S06]  /*ef20*/  IMAD.WIDE.U32 R76, R15, 0x10, R76 ;  /* 0x000000100f4c7825 */ /* 0x004fcc00078e004c */
[----:B------:R-:W5:Y:S02]  /*ef30*/  LDG.E.128 R76, desc[UR8][R76.64] ;  /* 0x000000084c4c7981 */ /* 0x000f64000c1e1d00 */
.L_x_67229:
[----:B------:R-:W-:Y:S05]  /*ef40*/  BSYNC.RECONVERGENT B1 ;  /* 0x0000000000017941 */ /* 0x000fea0003800200 */
.L_x_67228:
[----:B------:R-:W-:Y:S01]  /*ef50*/  BSSY.RECONVERGENT B1, `(.L_x_67230) ;  /* 0x00002b8000017945 */ /* 0x000fe20003800200 */
[----:B-1----:R-:W-:-:S03]  /*ef60*/  IADD3 R17, PT, PT, R209, 0xa0, RZ ;  /* 0x000000a0d1117810 */ /* 0x002fc60007ffe0ff */
[----:B------:R-:W-:Y:S05]  /*ef70*/  @!P0 BRA `(.L_x_67231) ;  /* 0x00000014008c8947 */ /* 0x000fea0003800000 */
[----:B------:R-:W1:Y:S02]  /*ef80*/  LDC.64 R54, c[0x0][0x3a0] ;  /* 0x0000e800ff367b82 */ /* 0x000e640000000a00 */
[----:B-1----:R-:W-:-:S06]  /*ef90*/  IMAD.WIDE.U32 R54, R17, 0x10, R54 ;  /* 0x0000001011367825 */ /* 0x002fcc00078e0036 */
[----:B------:R-:W5:Y:S01]  /*efa0*/  LDG.E.128 R52, desc[UR8][R54.64] ;  /* 0x0000000836347981 */ /* 0x000f62000c1e1d00 */
[----:B------:R-:W-:Y:S01]  /*efb0*/  ISETP.GT.AND P3, PT, R214, RZ, PT ;  /* 0x000000ffd600720c */ /* 0x000fe20003f64270 */
[----:B------:R-:W-:-:S12]  /*efc0*/  BSSY.RECONVERGENT B2, `(.L_x_67232) ;  /* 0x0000057000027945 */ /* 0x000fd80003800200 */
        /* <DEDUP_REMOVED lines=19> */
.L_x_67236:
        /* <DEDUP_REMOVED lines=13> */
.L_x_67238:
[----:B------:R-:W-:Y:S05]  /*f1d0*/  BSYNC.RECONVERGENT B4 ;  /* 0x0000000000047941 */ /* 0x000fea0003800200 */
.L_x_67237:
        /* <DEDUP_REMOVED lines=43> */
.L_x_67235:
[----:B------:R-:W-:Y:S05]  /*f490*/  BSYNC.RECONVERGENT B3 ;  /* 0x0000000000037941 */ /* 0x000fea0003800200 */
.L_x_67234:
        /* <DEDUP_REMOVED lines=9> */
.L_x_67233:
[----:B------:R-:W-:Y:S05]  /*f530*/  BSYNC.RECONVERGENT B2 ;  /* 0x0000000000027941 */ /* 0x000fea0003800200 */
.L_x_67232:
        /* <DEDUP_REMOVED lines=20> */
.L_x_67243:
        /* <DEDUP_REMOVED lines=13> */
.L_x_67245:
[----:B------:R-:W-:Y:S05]  /*f750*/  BSYNC.RECONVERGENT B4 ;  /* 0x0000000000047941 */ /* 0x000fea0003800200 */
.L_x_67244:
        /* <DEDUP_REMOVED lines=43> */
.L_x_67242:
[----:B------:R-:W-:Y:S05]  /*fa10*/  BSYNC.RECONVERGENT B3 ;  /* 0x0000000000037941 */ /* 0x000fea0003800200 */
.L_x_67241:
        /* <DEDUP_REMOVED lines=9> */
.L_x_67240:
[----:B------:R-:W-:Y:S05]  /*fab0*/  BSYNC.RECONVERGENT B2 ;  /* 0x0000000000027941 */ /* 0x000fea0003800200 */
.L_x_67239:
        /* <DEDUP_REMOVED lines=20> */
.L_x_67250:
        /* <DEDUP_REMOVED lines=13> */
.L_x_67252:
[----:B------:R-:W-:Y:S05]  /*fcd0*/  BSYNC.RECONVERGENT B4 ;  /* 0x0000000000047941 */ /* 0x000fea0003800200 */
.L_x_67251:
        /* <DEDUP_REMOVED lines=42> */
[----:B------:R-:W-:-:S07]  /*ff80*/  MOV R18, R22 ;  /* 0x0000001600127202 */ /* 0x000fce0000000f00 */
.L_x_67249:
[----:B------:R-:W-:Y:S05]  /*ff90*/  BSYNC.RECONVERGENT B3 ;  /* 0x0000000000037941 */ /* 0x000fea0003800200 */
.L_x_67248:
        /* <DEDUP_REMOVED lines=9> */
.L_x_67247:
[----:B------:R-:W-:Y:S05]  /*10030*/  BSYNC.RECONVERGENT B2 ;  /* 0x0000000000027941 */ /* 0x000fea0003800200 */
.L_x_67246:
        /* <DEDUP_REMOVED lines=19> */
.L_x_67256:
        /* <DEDUP_REMOVED lines=13> */
.L_x_67258:
[----:B------:R-:W-:Y:S05]  /*10240*/  BSYNC.RECONVERGENT B3 ;  /* 0x0000000000037941 */ /* 0x000fea0003800200 */
.L_x_67257:
        /* <DEDUP_REMOVED lines=43> */
.L_x_67255:
[----:B------:R-:W-:Y:S05]  /*10500*/  BSYNC.RECONVERGENT B2 ;  /* 0x0000000000027941 */ /* 0x000fea0003800200 */
.L_x_67254:
        /* <DEDUP_REMOVED lines=10> */
.L_x_67231:
        /* <DEDUP_REMOVED lines=21> */
.L_x_67263:
        /* <DEDUP_REMOVED lines=13> */
.L_x_67265:
[----:B------:R-:W-:Y:S05]  /*107d0*/  BSYNC.RECONVERGENT B4 ;  /* 0x0000000000047941 */ /* 0x000fea0003800200 */
.L_x_67264:
        /* <DEDUP_REMOVED lines=43> */
.L_x_67262:
[----:B------:R-:W-:Y:S05]  /*10a90*/  BSYNC.RECONVERGENT B3 ;  /* 0x0000000000037941 */ /* 0x000fea0003800200 */
.L_x_67261:
        /* <DEDUP_REMOVED lines=8> */
.L_x_67260:
[----:B------:R-:W-:Y:S05]  /*10b20*/  BSYNC.RECONVERGENT B2 ;  /* 0x0000000000027941 */ /* 0x000fea0003800200 */
.L_x_67259:
        /* <DEDUP_REMOVED lines=17> */
.L_x_67270:
        /* <DEDUP_REMOVED lines=13> */
.L_x_67272:
[----:B------:R-:W-:Y:S05]  /*10d10*/  BSYNC.RECONVERGENT B4 ;  /* 0x0000000000047941 */ /* 0x000fea0003800200 */
.L_x_67271:
        /* <DEDUP_REMOVED lines=43> */
.L_x_67269:
[----:B------:R-:W-:Y:S05]  /*10fd0*/  BSYNC.RECONVERGENT B3 ;  /* 0x0000000000037941 */ /* 0x000fea0003800200 */
.L_x_67268:
        /* <DEDUP_REMOVED lines=8> */
.L_x_67267:
[----:B------:R-:W-:Y:S05]  /*11060*/  BSYNC.RECONVERGENT B2 ;  /* 0x0000000000027941 */ /* 0x000fea0003800200 */
.L_x_67266:
        /* <DEDUP_REMOVED lines=17> */
.L_x_67277:
        /* <DEDUP_REMOVED lines=13> */
.L_x_67279:
[----:B------:R-:W-:Y:S05]  /*11250*/  BSYNC.RECONVERGENT B4 ;  /* 0x0000000000047941 */ /* 0x000fea0003800200 */
.L_x_67278:
        /* <DEDUP_REMOVED lines=43> */
.L_x_67276:
[----:B------:R-:W-:Y:S05]  /*11510*/  BSYNC.RECONVERGENT B3 ;  /* 0x0000000000037941 */ /* 0x000fea0003800200 */
.L_x_67275:
        /* <DEDUP_REMOVED lines=8> */
.L_x_67274:
[----:B------:R-:W-:Y:S05]  /*115a0*/  BSYNC.RECONVERGENT B2 ;  /* 0x0000000000027941 */ /* 0x000fea0003800200 */
.L_x_67273:
        /* <DEDUP_REMOVED lines=16> */
.L_x_67282:
        /* <DEDUP_REMOVED lines=13> */
.L_x_67284:
[----:B------:R-:W-:Y:S05]  /*11780*/  BSYNC.RECONVERGENT B3 ;  /* 0x0000000000037941 */ /* 0x000fea0003800200 */
.L_x_67283:
        /* <DEDUP_REMOVED lines=43> */
.L_x_67281:
[----:B------:R-:W-:Y:S05]  /*11a40*/  BSYNC.RECONVERGENT B2 ;  /* 0x0000000000027941 */ /* 0x000fea0003800200 */
.L_x_67280:
        /* <DEDUP_REMOVED lines=8> */
.L_x_67253:
[----:B------:R-:W-:Y:S05]  /*11ad0*/  BSYNC.RECONVERGENT B1 ;  /* 0x0000000000017941 */ /* 0x000fea0003800200 */
.L_x_67230:
        /* <DEDUP_REMOVED lines=16> */
.L_x_67286:
[----:B------:R-:W-:Y:S05]  /*11be0*/  BSYNC.RECONVERGENT B1 ;  /* 0x0000000000017941 */ /* 0x000fea0003800200 */
.L_x_67285:
[----:B------:R-:W-:Y:S04]  /*11bf0*/  BSSY.RECONVERGENT B1, `(.L_x_67287) ;  /* 0x0000005000017945 */ /* 0x000fe80003800200 */
[----:B------:R-:W-:Y:S05]  /*11c00*/  @!P1 BRA `(.L_x_67288) ;  /* 0x00000000000c9947 */ /* 0x000fea0003800000 */
[----:B------:R-:W2:Y:S02]  /*11c10*/  LDC.64 R76, c[0x0][0x390] ;  /* 0x0000e400ff4c7b82 */ /* 0x000ea40000000a00 */
[----:B--2---:R-:W-:-:S06]  /*11c20*/  IMAD.WIDE.U32 R76, R16, 0x10, R76 ;  /* 0x00000010104c7825 */ /* 0x004fcc00078e004c */
[----:B------:R-:W5:Y:S02]  /*11c30*/  LDG.E.128 R76, desc[UR8][R76.64] ;  /* 0x000000084c4c7981 */ /* 0x000f64000c1e1d00 */
.L_x_67288:
[----:B------:R-:W-:Y:S05]  /*11c40*/  BSYNC.RECONVERGENT B1 ;  /* 0x0000000000017941 */ /* 0x000fea0003800200 */
.L_x_67287:
        /* <DEDUP_REMOVED lines=8> */
[----:B-1----:R-:W-:Y:S01]  /*11cd0*/  @!P3 IMAD.MOV.U32 R17, RZ, RZ, R21 ;  /* 0x000000ffff11b224 */ /* 0x002fe200078e0015 */
        /* <DEDUP_REMOVED lines=18> */
.L_x_67295:
        /* <DEDUP_REMOVED lines=13> */
.L_x_67297:
[----:B------:R-:W-:Y:S05]  /*11ed0*/  BSYNC.RECONVERGENT B4 ;  /* 0x0000000000047941 */ /* 0x000fea0003800200 */
.L_x_67296:
        /* <DEDUP_REMOVED lines=43> */
.L_x_67294:
[----:B------:R-:W-:Y:S05]  /*12190*/  BSYNC.RECONVERGENT B3 ;  /* 0x0000000000037941 */ /* 0x000fea0003800200 */
.L_x_67293:
        /* <DEDUP_REMOVED lines=9> */
.L_x_67292:
[----:B------:R-:W-:Y:S05]  /*12230*/  BSYNC.RECONVERGENT B2 ;  /* 0x0000000000027941 */ /* 0x000fea0003800200 */
.L_x_67291:
        /* <DEDUP_REMOVED lines=20> */
.L_x_67302:
        /* <DEDUP_REMOVED lines=13> */
.L_x_67304:
[----:B------:R-:W-:Y:S05]  /*12450*/  BSYNC.RECONVERGENT B4 ;  /* 0x0000000000047941 */ /* 0x000fea0003800200 */
.L_x_67303:
        /* <DEDUP_REMOVED lines=42> */
[----:B------:R-:W-:-:S07]  /*12700*/  LOP3.LUT R5, R20, UR32, R23, 0x96, !PT ;  /* 0x0000002014057c12 */ /* 0x000fce000f8e9617 */
.L_x_67301:
[----:B------:R-:W-:Y:S05]  /*12710*/  BSYNC.RECONVERGENT B3 ;  /* 0x0000000000037941 */ /* 0x000fea0003800200 */
.L_x_67300:
        /* <DEDUP_REMOVED lines=9> */
.L_x_67299:
[----:B------:R-:W-:Y:S05]  /*127b0*/  BSYNC.RECONVERGENT B2 ;  /* 0x0000000000027941 */ /* 0x000fea0003800200 */
.L_x_67298:
        /* <DEDUP_REMOVED lines=20> */
.L_x_67309:
        /* <DEDUP_REMOVED lines=13> */
.L_x_67311:
[----:B------:R-:W-:Y:S05]  /*129d0*/  BSYNC.RECONVERGENT B4 ;  /* 0x0000000000047941 */ /* 0x000fea0003800200 */
.L_x_67310:
        /* <DEDUP_REMOVED lines=43> */
.L_x_67308:
[----:B------:R-:W-:Y:S05]  /*12c90*/  BSYNC.RECONVERGENT B3 ;  /* 0x0000000000037941 */ /* 0x000fea0003800200 */
.L_x_67307:
        /* <DEDUP_REMOVED lines=9> */
.L_x_67306:
[----:B------:R-:W-:Y:S05]  /*12d30*/  BSYNC.RECONVERGENT B2 ;  /* 0x0000000000027941 */ /* 0x000fea0003800200 */
.L_x_67305:
        /* <DEDUP_REMOVED lines=19> */
.L_x_67315:
        /* <DEDUP_REMOVED lines=13> */
.L_x_67317:
[----:B------:R-:W-:Y:S05]  /*12f40*/  BSYNC.RECONVERGENT B3 ;  /* 0x0000000000037941 */ /* 0x000fea0003800200 */
.L_x_67316:
        /* <DEDUP_REMOVED lines=43> */
.L_x_67314:
[----:B------:R-:W-:Y:S05]  /*13200*/  BSYNC.RECONVERGENT B2 ;  /* 0x0000000000027941 */ /* 0x000fea0003800200 */
.L_x_67313:
        /* <DEDUP_REMOVED lines=10> */
.L_x_67290:
        /* <DEDUP_REMOVED lines=21> */
.L_x_67322:
        /* <DEDUP_REMOVED lines=13> */
.L_x_67324:
[----:B------:R-:W-:Y:S05]  /*134d0*/  BSYNC.RECONVERGENT B4 ;  /* 0x0000000000047941 */ /* 0x000fea0003800200 */
.L_x_67323:
        /* <DEDUP_REMOVED lines=43> */
.L_x_67321:
[----:B------:R-:W-:Y:S05]  /*13790*/  BSYNC.RECONVERGENT B3 ;  /* 0x0000000000037941 */ /* 0x000fea0003800200 */
.L_x_67320:
        /* <DEDUP_REMOVED lines=8> */
.L_x_67319:
[----:B------:R-:W-:Y:S05]  /*13820*/  BSYNC.RECONVERGENT B2 ;  /* 0x0000000000027941 */ /* 0x000fea0003800200 */
.L_x_67318:
        /* <DEDUP_REMOVED lines=17> */
.L_x_67329:
        /* <DEDUP_REMOVED lines=13> */
.L_x_67331:
[----:B------:R-:W-:Y:S05]  /*13a10*/  BSYNC.RECONVERGENT B4 ;  /* 0x0000000000047941 */ /* 0x000fea0003800200 */
.L_x_67330:
        /* <DEDUP_REMOVED lines=43> */
.L_x_67328:
[----:B------:R-:W-:Y:S05]  /*13cd0*/  BSYNC.RECONVERGENT B3 ;  /* 0x0000000000037941 */ /* 0x000fea0003800200 */
.L_x_67327:
        /* <DEDUP_REMOVED lines=8> */
.L_x_67326:
[----:B------:R-:W-:Y:S05]  /*13d60*/  BSYNC.RECONVERGENT B2 ;  /* 0x0000000000027941 */ /* 0x000fea0003800200 */
.L_x_67325:
        /* <DEDUP_REMOVED lines=17> */
.L_x_67336:
        /* <DEDUP_REMOVED lines=13> */
.L_x_67338:
[----:B------:R-:W-:Y:S05]  /*13f50*/  BSYNC.RECONVERGENT B4 ;  /* 0x0000000000047941 */ /* 0x000fea0003800200 */
.L_x_67337:
        /* <DEDUP_REMOVED lines=43> */
.L_x_67335:
[----:B------:R-:W-:Y:S05]  /*14210*/  BSYNC.RECONVERGENT B3 ;  /* 0x0000000000037941 */ /* 0x000fea0003800200 */
.L_x_67334:
        /* <DEDUP_REMOVED lines=8> */
.L_x_67333:
[----:B------:R-:W-:Y:S05]  /*142a0*/  BSYNC.RECONVERGENT B2 ;  /* 0x0000000000027941 */ /* 0x000fea0003800200 */
.L_x_67332:
        /* <DEDUP_REMOVED lines=16> */
.L_x_67341:
        /* <DEDUP_REMOVED lines=13> */
.L_x_67343:
[----:B------:R-:W-:Y:S05]  /*14480*/  BSYNC.RECONVERGENT B3 ;  /* 0x0000000000037941 */ /* 0x000fea0003800200 */
.L_x_67342:
        /* <DEDUP_REMOVED lines=43> */
.L_x_67340:
[----:B------:R-:W-:Y:S05]  /*14740*/  BSYNC.RECONVERGENT B2 ;  /* 0x0000000000027941 */ /* 0x000fea0003800200 */
.L_x_67339:
        /* <DEDUP_REMOVED lines=8> */
.L_x_67312:
[----:B------:R-:W-:Y:S05]  /*147d0*/  BSYNC.RECONVERGENT B1 ;  /* 0x0000000000017941 */ /* 0x000fea0003800200 */
.L_x_67289:
        /* <DEDUP_REMOVED lines=16> */
.L_x_67345:
[----:B------:R-:W-:Y:S05]  /*148e0*/  BSYNC.RECONVERGENT B1 ;  /* 0x0000000000017941 */ /* 0x000fea0003800200 */
.L_x_67344:
[----:B------:R-:W-:Y:S04]  /*148f0*/  BSSY.RECONVERGENT B1, `(.L_x_67346) ;  /* 0x0000005000017945 */ /* 0x000fe80003800200 */
[----:B------:R-:W-:Y:S05]  /*14900*/  @!P1 BRA `(.L_x_67347) ;  /* 0x00000000000c9947 */ /* 0x000fea0003800000 */
[----:B------:R-:W2:Y:S02]  /*14910*/  LDC.64 R76, c[0x0][0x390] ;  /* 0x0000e400ff4c7b82 */ /* 0x000ea40000000a00 */
[----:B--2---:R-:W-:-:S06]  /*14920*/  IMAD.WIDE.U32 R76, R14, 0x10, R76 ;  /* 0x000000100e4c7825 */ /* 0x004fcc00078e004c */
[----:B------:R-:W5:Y:S02]  /*14930*/  LDG.E.128 R76, desc[UR8][R76.64] ;  /* 0x000000084c4c7981 */ /* 0x000f64000c1e1d00 */
.L_x_67347:
[----:B------:R-:W-:Y:S05]  /*14940*/  BSYNC.RECONVERGENT B1 ;  /* 0x0000000000017941 */ /* 0x000fea0003800200 */
.L_x_67346:
        /* <DEDUP_REMOVED lines=27> */
.L_x_67354:
        /* <DEDUP_REMOVED lines=13> */
.L_x_67356:
[----:B------:R-:W-:Y:S05]  /*14bd0*/  BSYNC.RECONVERGENT B4 ;  /* 0x0000000000047941 */ /* 0x000fea0003800200 */
.L_x_67355:
        /* <DEDUP_REMOVED lines=43> */
.L_x_67353:
[----:B------:R-:W-:Y:S05]  /*14e90*/  BSYNC.RECONVERGENT B3 ;  /* 0x0000000000037941 */ /* 0x000fea0003800200 */
.L_x_67352:
        /* <DEDUP_REMOVED lines=9> */
.L_x_67351:
[----:B------:R-:W-:Y:S05]  /*14f30*/  BSYNC.RECONVERGENT B2 ;  /* 0x0000000000027941 */ /* 0x000fea0003800200 */
.L_x_67350:
        /* <DEDUP_REMOVED lines=20> */
.L_x_67361:
        /* <DEDUP_REMOVED lines=13> */
.L_x_67363:
[----:B------:R-:W-:Y:S05]  /*15150*/  BSYNC.RECONVERGENT B4 ;  /* 0x0000000000047941 */ /* 0x000fea0003800200 */
.L_x_67362:
        /* <DEDUP_REMOVED lines=39> */
[----:B------:R-:W-:Y:S02]  /*153d0*/  LOP3.LUT R6, R10, UR31, R23, 0x96, !PT ;  /* 0x0000001f0a067c12 */ /* 0x000fe4000f8e9617 */
[----:B------:R-:W-:Y:S02]  /*153e0*/  MOV R10, R22 ;  /* 0x00000016000a7202 */ /* 0x000fe40000000f00 */
[----:B------:R-:W-:Y:S01]  /*153f0*/  LOP3.LUT R5, R18, UR32, R21, 0x96, !PT ;  /* 0x0000002012057c12 */ /* 0x000fe2000f8e9615 */
[----:B------:R-:W-:-:S07]  /*15400*/  IMAD.MOV.U32 R18, RZ, RZ, R20 ;  /* 0x000000ffff127224 */ /* 0x000fce00078e0014 */
.L_x_67360:
[----:B------:R-:W-:Y:S05]  /*15410*/  BSYNC.RECONVERGENT B3 ;  /* 0x0000000000037941 */ /* 0x000fea0003800200 */
.L_x_67359:
        /* <DEDUP_REMOVED lines=8> */
[----:B------:R-:W-:-:S07]  /*154a0*/  FADD.FTZ R45, R45, R16 ;  /* 0x000000102d2d7221 */ /* 0x000fce0000010000 */
.L_x_67358:
[----:B------:R-:W-:Y:S05]  /*154b0*/  BSYNC.RECONVERGENT B2 ;  /* 0x0000000000027941 */ /* 0x000fea0003800200 */
.L_x_67357:
[----:B------:R-:W-:Y:S01]  /*154c0*/  BSSY.RECONVERGENT B2, `(.L_x_67364) ;  /* 0x0000057000027945 */ /* 0x000fe20003800200 */
[----:B------:R-:W-:Y:S01]  /*154d0*/  @!P3 IMAD.MOV.U32 R17, RZ, RZ, R19 ;  /* 0x000000ffff11b224 */ /* 0x000fe200078e0013 */
[----:B0-----:R-:W-:Y:S02]  /*154e0*/  @!P3 MOV R20, R18 ;  /* 0x000000120014b202 */ /* 0x001fe40000000f00 */
        /* <DEDUP_REMOVED lines=17> */
.L_x_67368:
        /* <DEDUP_REMOVED lines=13> */
.L_x_67370:
[----:B------:R-:W-:Y:S05]  /*156d0*/  BSYNC.RECONVERGENT B4 ;  /* 0x0000000000047941 */ /* 0x000fea0003800200 */
.L_x_67369:
        /* <DEDUP_REMOVED lines=43> */
.L_x_67367:
[----:B------:R-:W-:Y:S05]  /*15990*/  BSYNC.RECONVERGENT B3 ;  /* 0x0000000000037941 */ /* 0x000fea0003800200 */
.L_x_67366:
        /* <DEDUP_REMOVED lines=9> */
.L_x_67365:
[----:B------:R-:W-:Y:S05]  /*15a30*/  BSYNC.RECONVERGENT B2 ;  /* 0x0000000000027941 */ /* 0x000fea0003800200 */
.L_x_67364:
        /* <DEDUP_REMOVED lines=19> */
.L_x_67374:
        /* <DEDUP_REMOVED lines=13> */
.L_x_67376:
[----:B------:R-:W-:Y:S05]  /*15c40*/  BSYNC.RECONVERGENT B3 ;  /* 0x0000000000037941 */ /* 0x000fea0003800200 */
.L_x_67375:
        /* <DEDUP_REMOVED lines=43> */
.L_x_67373:
[----:B------:R-:W-:Y:S05]  /*15f00*/  BSYNC.RECONVERGENT B2 ;  /* 0x0000000000027941 */ /* 0x000fea0003800200 */
.L_x_67372:
        /* <DEDUP_REMOVED lines=10> */
.L_x_67349:
        /* <DEDUP_REMOVED lines=21> */
.L_x_67381:
        /* <DEDUP_REMOVED lines=13> */
.L_x_67383:
[----:B------:R-:W-:Y:S05]  /*161d0*/  BSYNC.RECONVERGENT B4 ;  /* 0x0000000000047941 */ /* 0x000fea0003800200 */
.L_x_67382:
        /* <DEDUP_REMOVED lines=43> */
.L_x_67380:
[----:B------:R-:W-:Y:S05]  /*16490*/  BSYNC.RECONVERGENT B3 ;  /* 0x0000000000037941 */ /* 0x000fea0003800200 */
.L_x_67379:
        /* <DEDUP_REMOVED lines=8> */
.L_x_67378:
[----:B------:R-:W-:Y:S05]  /*16520*/  BSYNC.RECONVERGENT B2 ;  /* 0x0000000000027941 */ /* 0x000fea0003800200 */
.L_x_67377:
        /* <DEDUP_REMOVED lines=17> */
.L_x_67388:
        /* <DEDUP_REMOVED lines=13> */
.L_x_67390:
[----:B------:R-:W-:Y:S05]  /*16710*/  BSYNC.RECONVERGENT B4 ;  /* 0x0000000000047941 */ /* 0x000fea0003800200 */
.L_x_67389:
        /* <DEDUP_REMOVED lines=43> */
.L_x_67387:
[----:B------:R-:W-:Y:S05]  /*169d0*/  BSYNC.RECONVERGENT B3 ;  /* 0x0000000000037941 */ /* 0x000fea0003800200 */
.L_x_67386:
[----:B0-----:R-:W-:Y:S01]  /*169e0*/  HFMA2 R20, -RZ, RZ, 0.1171875, 0 ;  /* 0x2f800000ff147431 */ /* 0x001fe200000001ff */
[----:B------:R-:W-:Y:S01]  /*169f0*/  I2FP.F32.U32 R11, R11 ;  /* 0x0000000b000b7245 */ /* 0x000fe20000201000 */
[----:B-----5:R-:W-:-:S04]  /*16a00*/  FMUL.FTZ R17, R77, UR13 ;  /* 0x0000000d4d117c20 */ /* 0x020fc80008410000 */
[----:B------:R-:W-:Y:S01]  /*16a10*/  FMUL.FTZ R17, R17, UR12 ;  /* 0x0000000c11117c20 */ /* 0x000fe20008410000 */
[----:B------:R-:W-:-:S05]  /*16a20*/  FFMA.FTZ R11, R11, R20, 1.1641532182693481445e-10 ;  /* 0x2f0000000b0b7423 */ /* 0x000fca0000010014 */
[----:B------:R-:W-:-:S04]  /*16a30*/  FSETP.GTU.FTZ.AND P3, PT, R11, UR5, PT ;  /* 0x000000050b007c0b */ /* 0x000fc8000bf7c000 */
[----:B------:R-:W-:Y:S02]  /*16a40*/  SEL R11, RZ, 0x1, P3 ;  /* 0x00000001ff0b7807 */ /* 0x000fe40001800000 */
[----:B------:R-:W-:-:S07]  /*16a50*/  FSEL R45, R17, RZ, !P3 ;  /* 0x000000ff112d7208 */ /* 0x000fce0005800000 */
.L_x_67385:
[----:B------:R-:W-:Y:S05]  /*16a60*/  BSYNC.RECONVERGENT B2 ;  /* 0x0000000000027941 */ /* 0x000fea0003800200 */
.L_x_67384:
        /* <DEDUP_REMOVED lines=17> */
.L_x_67395:
        /* <DEDUP_REMOVED lines=13> */
.L_x_67397:
[----:B------:R-:W-:Y:S05]  /*16c50*/  BSYNC.RECONVERGENT B4 ;  /* 0x0000000000047941 */ /* 0x000fea0003800200 */
.L_x_67396:
        /* <DEDUP_REMOVED lines=43> */
.L_x_67394:
[----:B------:R-:W-:Y:S05]  /*16f10*/  BSYNC.RECONVERGENT B3 ;  /* 0x0000000000037941 */ /* 0x000fea0003800200 */
.L_x_67393:
        /* <DEDUP_REMOVED lines=8> */
.L_x_67392:
[----:B------:R-:W-:Y:S05]  /*16fa0*/  BSYNC.RECONVERGENT B2 ;  /* 0x0000000000027941 */ /* 0x000fea0003800200 */
.L_x_67391:
[----:B0-----:R-:W-:Y:S01]  /*16fb0*/  IMAD.MOV.U32 R21, RZ, RZ, R17 ;  /* 0x000000ffff157224 */ /* 0x001fe200078e0011 */
        /* <DEDUP_REMOVED lines=15> */
.L_x_67400:
        /* <DEDUP_REMOVED lines=13> */
.L_x_67402:
[----:B------:R-:W-:Y:S05]  /*17180*/  BSYNC.RECONVERGENT B3 ;  /* 0x0000000000037941 */ /* 0x000fea0003800200 */
.L_x_67401:
        /* <DEDUP_REMOVED lines=43> */
.L_x_67399:
[----:B------:R-:W-:Y:S05]  /*17440*/  BSYNC.RECONVERGENT B2 ;  /* 0x0000000000027941 */ /* 0x000fea0003800200 */
.L_x_67398:
        /* <DEDUP_REMOVED lines=8> */
.L_x_67371:
[----:B------:R-:W-:Y:S05]  /*174d0*/  BSYNC.RECONVERGENT B1 ;  /* 0x0000000000017941 */ /* 0x000fea0003800200 */
.L_x_67348:
        /* <DEDUP_REMOVED lines=16> */
.L_x_67404:
[----:B------:R-:W-:Y:S05]  /*175e0*/  BSYNC.RECONVERGENT B1 ;  /* 0x0000000000017941 */ /* 0x000fea0003800200 */
.L_x_67403:
[----:B------:R-:W-:Y:S04]  /*175f0*/  BSSY.RECONVERGENT B1, `(.L_x_67405) ;  /* 0x0000005000017945 */ /* 0x000fe80003800200 */
[----:B------:R-:W-:Y:S05]  /*17600*/  @!P1 BRA `(.L_x_67406) ;  /* 0x00000000000c9947 */ /* 0x000fea0003800000 */
[----:B------:R-:W2:Y:S02]  /*17610*/  LDC.64 R76, c[0x0][0x390] ;  /* 0x0000e400ff4c7b82 */ /* 0x000ea40000000a00 */
[----:B--2---:R-:W-:-:S06]  /*17620*/  IMAD.WIDE.U32 R76, R15, 0x10, R76 ;  /* 0x000000100f4c7825 */ /* 0x004fcc00078e004c */
[----:B------:R-:W5:Y:S02]  /*17630*/  LDG.E.128 R76, desc[UR8][R76.64] ;  /* 0x000000084c4c7981 */ /* 0x000f64000c1e1d00 */
.L_x_67406:
[----:B------:R-:W-:Y:S05]  /*17640*/  BSYNC.RECONVERGENT B1 ;  /* 0x0000000000017941 */ /* 0x000fea0003800200 */
.L_x_67405:
        /* <DEDUP_REMOVED lines=27> */
.L_x_67413:
        /* <DEDUP_REMOVED lines=13> */
.L_x_67415:
[----:B------:R-:W-:Y:S05]  /*178d0*/  BSYNC.RECONVERGENT B4 ;  /* 0x0000000000047941 */ /* 0x000fea0003800200 */
.L_x_67414:
        /* <DEDUP_REMOVED lines=43> */
.L_x_67412:
[----:B------:R-:W-:Y:S05]  /*17b90*/  BSYNC.RECONVERGENT B3 ;  /* 0x0000000000037941 */ /* 0x000fea0003800200 */
.L_x_67411:
        /* <DEDUP_REMOVED lines=9> */
.L_x_67410:
[----:B------:R-:W-:Y:S05]  /*17c30*/  BSYNC.RECONVERGENT B2 ;  /* 0x0000000000027941 */ /* 0x000fea0003800200 */
.L_x_67409:
        /* <DEDUP_REMOVED lines=20> */
.L_x_67420:
        /* <DEDUP_REMOVED lines=13> */
.L_x_67422:
[----:B------:R-:W-:Y:S05]  /*17e50*/  BSYNC.RECONVERGENT B4 ;  /* 0x0000000000047941 */ /* 0x000fea0003800200 */
.L_x_67421:
        /* <DEDUP_REMOVED lines=43> */
.L_x_67419:
[----:B------:R-:W-:Y:S05]  /*18110*/  BSYNC.RECONVERGENT B3 ;  /* 0x0000000000037941 */ /* 0x000fea0003800200 */
.L_x_67418:
        /* <DEDUP_REMOVED lines=9> */
.L_x_67417:
[----:B------:R-:W-:Y:S05]  /*181b0*/  BSYNC.RECONVERGENT B2 ;  /* 0x0000000000027941 */ /* 0x000fea0003800200 */
.L_x_67416:
        /* <DEDUP_REMOVED lines=20> */
.L_x_67427:
        /* <DEDUP_REMOVED lines=13> */
.L_x_67429:
[----:B------:R-:W-:Y:S05]  /*183d0*/  BSYNC.RECONVERGENT B4 ;  /* 0x0000000000047941 */ /* 0x000fea0003800200 */
.L_x_67428:
        /* <DEDUP_REMOVED lines=43> */
.L_x_67426:
[----:B------:R-:W-:Y:S05]  /*18690*/  BSYNC.RECONVERGENT B3 ;  /* 0x0000000000037941 */ /* 0x000fea0003800200 */
.L_x_67425:
        /* <DEDUP_REMOVED lines=9> */
.L_x_67424:
[----:B------:R-:W-:Y:S05]  /*18730*/  BSYNC.RECONVERGENT B2 ;  /* 0x0000000000027941 */ /* 0x000fea0003800200 */
.L_x_67423:
        /* <DEDUP_REMOVED lines=19> */
.L_x_67433:
        /* <DEDUP_REMOVED lines=13> */
.L_x_67435:
[----:B------:R-:W-:Y:S05]  /*18940*/  BSYNC.RECONVERGENT B3 ;  /* 0x0000000000037941 */ /* 0x000fea0003800200 */
.L_x_67434:
        /* <DEDUP_REMOVED lines=43> */
.L_x_67432:
[----:B------:R-:W-:Y:S05]  /*18c00*/  BSYNC.RECONVERGENT B2 ;  /* 0x0000000000027941 */ /* 0x000fea0003800200 */
.L_x_67431:
        /* <DEDUP_REMOVED lines=10> */
.L_x_67408:
        /* <DEDUP_REMOVED lines=21> */
.L_x_67440:
        /* <DEDUP_REMOVED lines=13> */
.L_x_67442:
[----:B------:R-:W-:Y:S05]  /*18ed0*/  BSYNC.RECONVERGENT B4 ;  /* 0x0000000000047941 */ /* 0x000fea0003800200 */
.L_x_67441:
        /* <DEDUP_REMOVED lines=43> */
.L_x_67439:
[----:B------:R-:W-:Y:S05]  /*19190*/  BSYNC.RECONVERGENT B3 ;  /* 0x0000000000037941 */ /* 0x000fea0003800200 */
.L_x_67438:
        /* <DEDUP_REMOVED lines=8> */
.L_x_67437:
[----:B------:R-:W-:Y:S05]  /*19220*/  BSYNC.RECONVERGENT B2 ;  /* 0x0000000000027941 */ /* 0x000fea0003800200 */
.L_x_67436:
        /* <DEDUP_REMOVED lines=17> */
.L_x_67447:
        /* <DEDUP_REMOVED lines=13> */
.L_x_67449:
[----:B------:R-:W-:Y:S05]  /*19410*/  BSYNC.RECONVERGENT B4 ;  /* 0x0000000000047941 */ /* 0x000fea0003800200 */
.L_x_67448:
        /* <DEDUP_REMOVED lines=43> */
.L_x_67446:
[----:B------:R-:W-:Y:S05]  /*196d0*/  BSYNC.RECONVERGENT B3 ;  /* 0x0000000000037941 */ /* 0x000fea0003800200 */
.L_x_67445:
        /* <DEDUP_REMOVED lines=8> */
.L_x_67444:
[----:B------:R-:W-:Y:S05]  /*19760*/  BSYNC.RECONVERGENT B2 ;  /* 0x0000000000027941 */ /* 0x000fea0003800200 */
.L_x_67443:
        /* <DEDUP_REMOVED lines=17> */
.L_x_67454:
        /* <DEDUP_REMOVED lines=13> */
.L_x_67456:
[----:B------:R-:W-:Y:S05]  /*19950*/  BSYNC.RECONVERGENT B4 ;  /* 0x0000000000047941 */ /* 0x000fea0003800200 */
.L_x_67455:
        /* <DEDUP_REMOVED lines=43> */
.L_x_67453:
[----:B------:R-:W-:Y:S05]  /*19c10*/  BSYNC.RECONVERGENT B3 ;  /* 0x0000000000037941 */ /* 0x000fea0003800200 */
.L_x_67452:
        /* <DEDUP_REMOVED lines=8> */
.L_x_67451:
[----:B------:R-:W-:Y:S05]  /*19ca0*/  BSYNC.RECONVERGENT B2 ;  /* 0x0000000000027941 */ /* 0x000fea0003800200 */
.L_x_67450:
        /* <DEDUP_REMOVED lines=16> */
.L_x_67459:
        /* <DEDUP_REMOVED lines=13> */
.L_x_67461:
[----:B------:R-:W-:Y:S05]  /*19e80*/  BSYNC.RECONVERGENT B3 ;  /* 0x0000000000037941 */ /* 0x000fea0003800200 */
.L_x_67460:
        /* <DEDUP_REMOVED lines=43> */
.L_x_67458:
[----:B------:R-:W-:Y:S05]  /*1a140*/  BSYNC.RECONVERGENT B2 ;  /* 0x0000000000027941 */ /* 0x000fea0003800200 */
.L_x_67457:
        /* <DEDUP_REMOVED lines=8> */
.L_x_67430:
[----:B------:R-:W-:Y:S05]  /*1a1d0*/  BSYNC.RECONVERGENT B1 ;  /* 0x0000000000017941 */ /* 0x000fea0003800200 */
.L_x_67407:
        /* <DEDUP_REMOVED lines=16> */
.L_x_67463:
[----:B------:R-:W-:Y:S05]  /*1a2e0*/  BSYNC.RECONVERGENT B1 ;  /* 0x0000000000017941 */ /* 0x000fea0003800200 */
.L_x_67462:
[----:B------:R-:W-:Y:S04]  /*1a2f0*/  BSSY.RECONVERGENT B1, `(.L_x_67464) ;  /* 0x0000005000017945 */ /* 0x000fe80003800200 */
[----:B------:R-:W-:Y:S05]  /*1a300*/  @!P1 BRA `(.L_x_67465) ;  /* 0x00000000000c9947 */ /* 0x000fea0003800000 */
[----:B------:R-:W2:Y:S02]  /*1a310*/  LDC.64 R76, c[0x0][0x390] ;  /* 0x0000e400ff4c7b82 */ /* 0x000ea40000000a00 */
[----:B--2---:R-:W-:-:S06]  /*1a320*/  IMAD.WIDE.U32 R76, R16, 0x10, R76 ;  /* 0x00000010104c7825 */ /* 0x004fcc00078e004c */
[----:B------:R-:W5:Y:S02]  /*1a330*/  LDG.E.128 R76, desc[UR8][R76.64] ;  /* 0x000000084c4c7981 */ /* 0x000f64000c1e1d00 */
.L_x_67465:
[----:B------:R-:W-:Y:S05]  /*1a340*/  BSYNC.RECONVERGENT B1 ;  /* 0x0000000000017941 */ /* 0x000fea0003800200 */
.L_x_67464:
        /* <DEDUP_REMOVED lines=27> */
.L_x_67472:
        /* <DEDUP_REMOVED lines=13> */
.L_x_67474:
[----:B------:R-:W-:Y:S05]  /*1a5d0*/  BSYNC.RECONVERGENT B4 ;  /* 0x0000000000047941 */ /* 0x000fea0003800200 */
.L_x_67473:
        /* <DEDUP_REMOVED lines=43> */
.L_x_67471:
[----:B------:R-:W-:Y:S05]  /*1a890*/  BSYNC.RECONVERGENT B3 ;  /* 0x0000000000037941 */ /* 0x000fea0003800200 */
.L_x_67470:
        /* <DEDUP_REMOVED lines=9> */
.L_x_67469:
[----:B------:R-:W-:Y:S05]  /*1a930*/  BSYNC.RECONVERGENT B2 ;  /* 0x0000000000027941 */ /* 0x000fea0003800200 */
.L_x_67468:
        /* <DEDUP_REMOVED lines=20> */
.L_x_67479:
        /* <DEDUP_REMOVED lines=13> */
.L_x_67481:
[----:B------:R-:W-:Y:S05]  /*1ab50*/  BSYNC.RECONVERGENT B4 ;  /* 0x0000000000047941 */ /* 0x000fea0003800200 */
.L_x_67480:
        /* <DEDUP_REMOVED lines=43> */
.L_x_67478:
[----:B------:R-:W-:Y:S05]  /*1ae10*/  BSYNC.RECONVERGENT B3 ;  /* 0x0000000000037941 */ /* 0x000fea0003800200 */
.L_x_67477:
        /* <DEDUP_REMOVED lines=9> */
.L_x_67476:
[----:B------:R-:W-:Y:S05]  /*1aeb0*/  BSYNC.RECONVERGENT B2 ;  /* 0x0000000000027941 */ /* 0x000fea0003800200 */
.L_x_67475:
        /* <DEDUP_REMOVED lines=20> */
.L_x_67486:
        /* <DEDUP_REMOVED lines=13> */
.L_x_67488:
[----:B------:R-:W-:Y:S05]  /*1b0d0*/  BSYNC.RECONVERGENT B4 ;  /* 0x0000000000047941 */ /* 0x000fea0003800200 */
.L_x_67487:
        /* <DEDUP_REMOVED lines=43> */
.L_x_67485:
[----:B------:R-:W-:Y:S05]  /*1b390*/  BSYNC.RECONVERGENT B3 ;  /* 0x0000000000037941 */ /* 0x000fea0003800200 */
.L_x_67484:
        /* <DEDUP_REMOVED lines=9> */
.L_x_67483:
[----:B------:R-:W-:Y:S05]  /*1b430*/  BSYNC.RECONVERGENT B2 ;  /* 0x0000000000027941 */ /* 0x000fea0003800200 */
.L_x_67482:
        /* <DEDUP_REMOVED lines=19> */
.L_x_67492:
        /* <DEDUP_REMOVED lines=13> */
.L_x_67494:
[----:B------:R-:W-:Y:S05]  /*1b640*/  BSYNC.RECONVERGENT B3 ;  /* 0x0000000000037941 */ /* 0x000fea0003800200 */
.L_x_67493:
        /* <DEDUP_REMOVED lines=43> */
.L_x_67491:
[----:B------:R-:W-:Y:S05]  /*1b900*/  BSYNC.RECONVERGENT B2 ;  /* 0x0000000000027941 */ /* 0x000fea0003800200 */
.L_x_67490:
        /* <DEDUP_REMOVED lines=10> */
.L_x_67467:
        /* <DEDUP_REMOVED lines=21> */
.L_x_67499:
        /* <DEDUP_REMOVED lines=13> */
.L_x_67501:
[----:B------:R-:W-:Y:S05]  /*1bbd0*/  BSYNC.RECONVERGENT B4 ;  /* 0x0000000000047941 */ /* 0x000fea0003800200 */
.L_x_67500:
        /* <DEDUP_REMOVED lines=43> */
.L_x_67498:
[----:B------:R-:W-:Y:S05]  /*1be90*/  BSYNC.RECONVERGENT B3 ;  /* 0x0000000000037941 */ /* 0x000fea0003800200 */
.L_x_67497:
        /* <DEDUP_REMOVED lines=8> */
.L_x_67496:
[----:B------:R-:W-:Y:S05]  /*1bf20*/  BSYNC.RECONVERGENT B2 ;  /* 0x0000000000027941 */ /* 0x000fea0003800200 */
.L_x_67495:
        /* <DEDUP_REMOVED lines=17> */
.L_x_67506:
        /* <DEDUP_REMOVED lines=13> */
.L_x_67508:
[----:B------:R-:W-:Y:S05]  /*1c110*/  BSYNC.RECONVERGENT B4 ;  /* 0x0000000000047941 */ /* 0x000fea0003800200 */
.L_x_67507:
        /* <DEDUP_REMOVED lines=43> */
.L_x_67505:
[----:B------:R-:W-:Y:S05]  /*1c3d0*/  BSYNC.RECONVERGENT B3 ;  /* 0x0000000000037941 */ /* 0x000fea0003800200 */
.L_x_67504:
        /* <DEDUP_REMOVED lines=8> */
.L_x_67503:
[----:B------:R-:W-:Y:S05]  /*1c460*/  BSYNC.RECONVERGENT B2 ;  /* 0x0000000000027941 */ /* 0x000fea0003800200 */
.L_x_67502:
        /* <DEDUP_REMOVED lines=17> */
.L_x_67513:
        /* <DEDUP_REMOVED lines=13> */
.L_x_67515:
[----:B------:R-:W-:Y:S05]  /*1c650*/  BSYNC.RECONVERGENT B4 ;  /* 0x0000000000047941 */ /* 0x000fea0003800200 */
.L_x_67514:
        /* <DEDUP_REMOVED lines=43> */
.L_x_67512:
[----:B------:R-:W-:Y:S05]  /*1c910*/  BSYNC.RECONVERGENT B3 ;  /* 0x0000000000037941 */ /* 0x000fea0003800200 */
.L_x_67511:
        /* <DEDUP_REMOVED lines=8> */
.L_x_67510:
[----:B------:R-:W-:Y:S05]  /*1c9a0*/  BSYNC.RECONVERGENT B2 ;  /* 0x0000000000027941 */ /* 0x000fea0003800200 */
.L_x_67509:
        /* <DEDUP_REMOVED lines=16> */
.L_x_67518:
        /* <DEDUP_REMOVED lines=13> */
.L_x_67520:
[----:B------:R-:W-:Y:S05]  /*1cb80*/  BSYNC.RECONVERGENT B3 ;  /* 0x0000000000037941 */ /* 0x000fea0003800200 */
.L_x_67519:
        /* <DEDUP_REMOVED lines=43> */
.L_x_67517:
[----:B------:R-:W-:Y:S05]  /*1ce40*/  BSYNC.RECONVERGENT B2 ;  /* 0x0000000000027941 */ /* 0x000fea0003800200 */
.L_x_67516:
        /* <DEDUP_REMOVED lines=8> */
.L_x_67489:
[----:B------:R-:W-:Y:S05]  /*1ced0*/  BSYNC.RECONVERGENT B1 ;  /* 0x0000000000017941 */ /* 0x000fea0003800200 */
.L_x_67466:
        /* <DEDUP_REMOVED lines=16> */
.L_x_67522:
[----:B------:R-:W-:Y:S05]  /*1cfe0*/  BSYNC.RECONVERGENT B1 ;  /* 0x0000000000017941 */ /* 0x000fea0003800200 */
.L_x_67521:
[----:B------:R-:W-:Y:S04]  /*1cff0*/  BSSY.RECONVERGENT B1, `(.L_x_67523) ;  /* 0x0000005000017945 */ /* 0x000fe80003800200 */
[----:B------:R-:W-:Y:S05]  /*1d000*/  @!P1 BRA `(.L_x_67524) ;  /* 0x00000000000c9947 */ /* 0x000fea0003800000 */
[----:B------:R-:W2:Y:S02]  /*1d010*/  LDC.64 R76, c[0x0][0x390] ;  /* 0x0000e400ff4c7b82 */ /* 0x000ea40000000a00 */
[----:B--2---:R-:W-:-:S06]  /*1d020*/  IMAD.WIDE.U32 R76, R14, 0x10, R76 ;  /* 0x000000100e4c7825 */ /* 0x004fcc00078e004c */
[----:B------:R-:W5:Y:S02]  /*1d030*/  LDG.E.128 R76, desc[UR8][R76.64] ;  /* 0x000000084c4c7981 */ /* 0x000f64000c1e1d00 */
.L_x_67524:
[----:B------:R-:W-:Y:S05]  /*1d040*/  BSYNC.RECONVERGENT B1 ;  /* 0x0000000000017941 */ /* 0x000fea0003800200 */
.L_x_67523:
        /* <DEDUP_REMOVED lines=27> */
.L_x_67531:
        /* <DEDUP_REMOVED lines=13> */
.L_x_67533:
[----:B------:R-:W-:Y:S05]  /*1d2d0*/  BSYNC.RECONVERGENT B4 ;  /* 0x0000000000047941 */ /* 0x000fea0003800200 */
.L_x_67532:
        /* <DEDUP_REMOVED lines=43> */
.L_x_67530:
[----:B------:R-:W-:Y:S05]  /*1d590*/  BSYNC.RECONVERGENT B3 ;  /* 0x0000000000037941 */ /* 0x000fea0003800200 */
.L_x_67529:
        /* <DEDUP_REMOVED lines=9> */
.L_x_67528:
[----:B------:R-:W-:Y:S05]  /*1d630*/  BSYNC.RECONVERGENT B2 ;  /* 0x0000000000027941 */ /* 0x000fea0003800200 */
.L_x_67527:
        /* <DEDUP_REMOVED lines=20> */
.L_x_67538:
        /* <DEDUP_REMOVED lines=13> */
.L_x_67540:
[----:B------:R-:W-:Y:S05]  /*1d850*/  BSYNC.RECONVERGENT B4 ;  /* 0x0000000000047941 */ /* 0x000fea0003800200 */
.L_x_67539:
        /* <DEDUP_REMOVED lines=43> */
.L_x_67537:
[----:B------:R-:W-:Y:S05]  /*1db10*/  BSYNC.RECONVERGENT B3 ;  /* 0x0000000000037941 */ /* 0x000fea0003800200 */
.L_x_67536:
        /* <DEDUP_REMOVED lines=9> */
.L_x_67535:
[----:B------:R-:W-:Y:S05]  /*1dbb0*/  BSYNC.RECONVERGENT B2 ;  /* 0x0000000000027941 */ /* 0x000fea0003800200 */
.L_x_67534:
        /* <DEDUP_REMOVED lines=20> */
.L_x_67545:
        /* <DEDUP_REMOVED lines=13> */
.L_x_67547:
[----:B------:R-:W-:Y:S05]  /*1ddd0*/  BSYNC.RECONVERGENT B4 ;  /* 0x0000000000047941 */ /* 0x000fea0003800200 */
.L_x_67546:
        /* <DEDUP_REMOVED lines=43> */
.L_x_67544:
[----:B------:R-:W-:Y:S05]  /*1e090*/  BSYNC.RECONVERGENT B3 ;  /* 0x0000000000037941 */ /* 0x000fea0003800200 */
.L_x_67543:
        /* <DEDUP_REMOVED lines=9> */
.L_x_67542:
[----:B------:R-:W-:Y:S05]  /*1e130*/  BSYNC.RECONVERGENT B2 ;  /* 0x0000000000027941 */ /* 0x000fea0003800200 */
.L_x_67541:
        /* <DEDUP_REMOVED lines=19> */
.L_x_67551:
        /* <DEDUP_REMOVED lines=13> */
.L_x_67553:
[----:B------:R-:W-:Y:S05]  /*1e340*/  BSYNC.RECONVERGENT B3 ;  /* 0x0000000000037941 */ /* 0x000fea0003800200 */
.L_x_67552:
        /* <DEDUP_REMOVED lines=43> */
.L_x_67550:
[----:B------:R-:W-:Y:S05]  /*1e600*/  BSYNC.RECONVERGENT B2 ;  /* 0x0000000000027941 */ /* 0x000fea0003800200 */
.L_x_67549:
        /* <DEDUP_REMOVED lines=10> */
.L_x_67526:
        /* <DEDUP_REMOVED lines=21> */
.L_x_67558:
        /* <DEDUP_REMOVED lines=13> */
.L_x_67560:
[----:B------:R-:W-:Y:S05]  /*1e8d0*/  BSYNC.RECONVERGENT B4 ;  /* 0x0000000000047941 */ /* 0x000fea0003800200 */
.L_x_67559:
        /* <DEDUP_REMOVED lines=43> */
.L_x_67557:
[----:B------:R-:W-:Y:S05]  /*1eb90*/  BSYNC.RECONVERGENT B3 ;  /* 0x0000000000037941 */ /* 0x000fea0003800200 */
.L_x_67556:
        /* <DEDUP_REMOVED lines=8> */
.L_x_67555:
[----:B------:R-:W-:Y:S05]  /*1ec20*/  BSYNC.RECONVERGENT B2 ;  /* 0x0000000000027941 */ /* 0x000fea0003800200 */
.L_x_67554:
        /* <DEDUP_REMOVED lines=17> */
.L_x_67565:
        /* <DEDUP_REMOVED lines=13> */
.L_x_67567:
[----:B------:R-:W-:Y:S05]  /*1ee10*/  BSYNC.RECONVERGENT B4 ;  /* 0x0000000000047941 */ /* 0x000fea0003800200 */
.L_x_67566:
        /* <DEDUP_REMOVED lines=43> */
.L_x_67564:
[----:B------:R-:W-:Y:S05]  /*1f0d0*/  BSYNC.RECONVERGENT B3 ;  /* 0x0000000000037941 */ /* 0x000fea0003800200 */
.L_x_67563:
        /* <DEDUP_REMOVED lines=8> */
.L_x_67562:
[----:B------:R-:W-:Y:S05]  /*1f160*/  BSYNC.RECONVERGENT B2 ;  /* 0x0000000000027941 */ /* 0x000fea0003800200 */
.L_x_67561:
        /* <DEDUP_REMOVED lines=17> */
.L_x_67572:
        /* <DEDUP_REMOVED lines=13> */
.L_x_67574:
[----:B------:R-:W-:Y:S05]  /*1f350*/  BSYNC.RECONVERGENT B4 ;  /* 0x0000000000047941 */ /* 0x000fea0003800200 */
.L_x_67573:
        /* <DEDUP_REMOVED lines=43> */
.L_x_67571:
[----:B------:R-:W-:Y:S05]  /*1f610*/  BSYNC.RECONVERGENT B3 ;  /* 0x0000000000037941 */ /* 0x000fea0003800200 */
.L_x_67570:
        /* <DEDUP_REMOVED lines=8> */
.L_x_67569:
[----:B------:R-:W-:Y:S05]  /*1f6a0*/  BSYNC.RECONVERGENT B2 ;  /* 0x0000000000027941 */ /* 0x000fea0003800200 */
.L_x_67568:
        /* <DEDUP_REMOVED lines=16> */
.L_x_67577:
        /* <DEDUP_REMOVED lines=13> */
.L_x_67579:
[----:B------:R-:W-:Y:S05]  /*1f880*/  BSYNC.RECONVERGENT B3 ;  /* 0x0000000000037941 */ /* 0x000fea0003800200 */
.L_x_67578:
        /* <DEDUP_REMOVED lines=43> */
.L_x_67576:
[----:B------:R-:W-:Y:S05]  /*1fb40*/  BSYNC.RECONVERGENT B2 ;  /* 0x0000000000027941 */ /* 0x000fea0003800200 */
.L_x_67575:
        /* <DEDUP_REMOVED lines=8> */
.L_x_67548:
[----:B------:R-:W-:Y:S05]  /*1fbd0*/  BSYNC.RECONVERGENT B1 ;  /* 0x0000000000017941 */ /* 0x000fea0003800200 */
.L_x_67525:
[----:B0-----:R-:W-:Y:S01]  /*1fbe0*/  IMAD.WIDE.U32 R20, R15, 0x10, R212 ;  /* 0x000000100f147825 */ /* 0x001fe200078e00d4 */
        /* <DEDUP_REMOVED lines=15> */
.L_x_67581:
[----:B------:R-:W-:Y:S05]  /*1fce0*/  BSYNC.RECONVERGENT B1 ;  /* 0x0000000000017941 */ /* 0x000fea0003800200 */
.L_x_67580:
[----:B------:R-:W-:Y:S04]  /*1fcf0*/  BSSY.RECONVERGENT B1, `(.L_x_67582) ;  /* 0x0000005000017945 */ /* 0x000fe80003800200 */
[----:B------:R-:W-:Y:S05]  /*1fd00*/  @!P1 BRA `(.L_x_67583) ;  /* 0x00000000000c9947 */ /* 0x000fea0003800000 */
[----:B------:R-:W2:Y:S02]  /*1fd10*/  LDC.64 R76, c[0x0][0x390] ;  /* 0x0000e400ff4c7b82 */ /* 0x000ea40000000a00 */
[----:B--2---:R-:W-:-:S06]  /*1fd20*/  IMAD.WIDE.U32 R76, R15, 0x10, R76 ;  /* 0x000000100f4c7825 */ /* 0x004fcc00078e004c */
[----:B------:R-:W5:Y:S02]  /*1fd30*/  LDG.E.128 R76, desc[UR8][R76.64] ;  /* 0x000000084c4c7981 */ /* 0x000f64000c1e1d00 */
.L_x_67583:
[----:B------:R-:W-:Y:S05]  /*1fd40*/  BSYNC.RECONVERGENT B1 ;  /* 0x0000000000017941 */ /* 0x000fea0003800200 */
.L_x_67582:
        /* <DEDUP_REMOVED lines=27> */
.L_x_67590:
        /* <DEDUP_REMOVED lines=13> */
.L_x_67592:
[----:B------:R-:W-:Y:S05]  /*1ffd0*/  BSYNC.RECONVERGENT B4 ;  /* 0x0000000000047941 */ /* 0x000fea0003800200 */
.L_x_67591:
        /* <DEDUP_REMOVED lines=43> */
.L_x_67589:
[----:B------:R-:W-:Y:S05]  /*20290*/  BSYNC.RECONVERGENT B3 ;  /* 0x0000000000037941 */ /* 0x000fea0003800200 */
.L_x_67588:
        /* <DEDUP_REMOVED lines=9> */
.L_x_67587:
[----:B------:R-:W-:Y:S05]  /*20330*/  BSYNC.RECONVERGENT B2 ;  /* 0x0000000000027941 */ /* 0x000fea0003800200 */
.L_x_67586:
[----:B------:R-:W-:Y:S01]  /*20340*/  BSSY.RECONVERGENT B2, `(.L_x_67593) ;  /* 0x0000057000027945 */ /* 0x000fe20003800200 */
[----:B0-----:R-:W-:Y:S01]  /*20350*/  @!P3 MOV R20, R19 ;  /* 0x000000130014b202 */ /* 0x001fe20000000f00 */
        /* <DEDUP_REMOVED lines=18> */
.L_x_67597:
        /* <DEDUP_REMOVED lines=13> */
.L_x_67599:
[----:B------:R-:W-:Y:S05]  /*20550*/  BSYNC.RECONVERGENT B4 ;  /* 0x0000000000047941 */ /* 0x000fea0003800200 */
.L_x_67598:
        /* <DEDUP_REMOVED lines=43> */
.L_x_67596:
[----:B------:R-:W-:Y:S05]  /*20810*/  BSYNC.RECONVERGENT B3 ;  /* 0x0000000000037941 */ /* 0x000fea0003800200 */
.L_x_67595:
        /* <DEDUP_REMOVED lines=9> */
.L_x_67594:
[----:B------:R-:W-:Y:S05]  /*208b0*/  BSYNC.RECONVERGENT B2 ;  /* 0x0000000000027941 */ /* 0x000fea0003800200 */
.L_x_67593:
        /* <DEDUP_REMOVED lines=20> */
.L_x_67604:
        /* <DEDUP_REMOVED lines=13> */
.L_x_67606:
[----:B------:R-:W-:Y:S05]  /*20ad0*/  BSYNC.RECONVERGENT B4 ;  /* 0x0000000000047941 */ /* 0x000fea0003800200 */
.L_x_67605:
        /* <DEDUP_REMOVED lines=43> */
.L_x_67603:
[----:B------:R-:W-:Y:S05]  /*20d90*/  BSYNC.RECONVERGENT B3 ;  /* 0x0000000000037941 */ /* 0x000fea0003800200 */
.L_x_67602:
        /* <DEDUP_REMOVED lines=9> */
.L_x_67601:
[----:B------:R-:W-:Y:S05]  /*20e30*/  BSYNC.RECONVERGENT B2 ;  /* 0x0000000000027941 */ /* 0x000fea0003800200 */
.L_x_67600:
        /* <DEDUP_REMOVED lines=19> */
.L_x_67610:
        /* <DEDUP_REMOVED lines=13> */
.L_x_67612:
[----:B------:R-:W-:Y:S05]  /*21040*/  BSYNC.RECONVERGENT B3 ;  /* 0x0000000000037941 */ /* 0x000fea0003800200 */
.L_x_67611:
        /* <DEDUP_REMOVED lines=43> */
.L_x_67609:
[----:B------:R-:W-:Y:S05]  /*21300*/  BSYNC.RECONVERGENT B2 ;  /* 0x0000000000027941 */ /* 0x000fea0003800200 */
.L_x_67608:
        /* <DEDUP_REMOVED lines=10> */
.L_x_67585:
        /* <DEDUP_REMOVED lines=21> */
.L_x_67617:
        /* <DEDUP_REMOVED lines=13> */
.L_x_67619:
[----:B------:R-:W-:Y:S05]  /*215d0*/  BSYNC.RECONVERGENT B4 ;  /* 0x0000000000047941 */ /* 0x000fea0003800200 */
.L_x_67618:
        /* <DEDUP_REMOVED lines=43> */
.L_x_67616:
[----:B------:R-:W-:Y:S05]  /*21890*/  BSYNC.RECONVERGENT B3 ;  /* 0x0000000000037941 */ /* 0x000fea0003800200 */
.L_x_67615:
        /* <DEDUP_REMOVED lines=8> */
.L_x_67614:
[----:B------:R-:W-:Y:S05]  /*21920*/  BSYNC.RECONVERGENT B2 ;  /* 0x0000000000027941 */ /* 0x000fea0003800200 */
.L_x_67613:
        /* <DEDUP_REMOVED lines=17> */
.L_x_67624:
        /* <DEDUP_REMOVED lines=13> */
.L_x_67626:
[----:B------:R-:W-:Y:S05]  /*21b10*/  BSYNC.RECONVERGENT B4 ;  /* 0x0000000000047941 */ /* 0x000fea0003800200 */
.L_x_67625:
        /* <DEDUP_REMOVED lines=43> */
.L_x_67623:
[----:B------:R-:W-:Y:S05]  /*21dd0*/  BSYNC.RECONVERGENT B3 ;  /* 0x0000000000037941 */ /* 0x000fea0003800200 */
.L_x_67622:
        /* <DEDUP_REMOVED lines=8> */
.L_x_67621:
[----:B------:R-:W-:Y:S05]  /*21e60*/  BSYNC.RECONVERGENT B2 ;  /* 0x0000000000027941 */ /* 0x000fea0003800200 */
.L_x_67620:
        /* <DEDUP_REMOVED lines=17> */
.L_x_67631:
        /* <DEDUP_REMOVED lines=13> */
.L_x_67633:
[----:B------:R-:W-:Y:S05]  /*22050*/  BSYNC.RECONVERGENT B4 ;  /* 0x0000000000047941 */ /* 0x000fea0003800200 */
.L_x_67632:
        /* <DEDUP_REMOVED lines=43> */
.L_x_67630:
[----:B------:R-:W-:Y:S05]  /*22310*/  BSYNC.RECONVERGENT B3 ;  /* 0x0000000000037941 */ /* 0x000fea0003800200 */
.L_x_67629:
        /* <DEDUP_REMOVED lines=8> */
.L_x_67628:
[----:B------:R-:W-:Y:S05]  /*223a0*/  BSYNC.RECONVERGENT B2 ;  /* 0x0000000000027941 */ /* 0x000fea0003800200 */
.L_x_67627:
        /* <DEDUP_REMOVED lines=16> */
.L_x_67636:
        /* <DEDUP_REMOVED lines=13> */
.L_x_67638:
[----:B------:R-:W-:Y:S05]  /*22580*/  BSYNC.RECONVERGENT B3 ;  /* 0x0000000000037941 */ /* 0x000fea0003800200 */
.L_x_67637:
        /* <DEDUP_REMOVED lines=43> */
.L_x_67635:
[----:B------:R-:W-:Y:S05]  /*22840*/  BSYNC.RECONVERGENT B2 ;  /* 0x0000000000027941 */ /* 0x000fea0003800200 */
.L_x_67634:
        /* <DEDUP_REMOVED lines=8> */
.L_x_67607:
[----:B------:R-:W-:Y:S05]  /*228d0*/  BSYNC.RECONVERGENT B1 ;  /* 0x0000000000017941 */ /* 0x000fea0003800200 */
.L_x_67584:
        /* <DEDUP_REMOVED lines=16> */
.L_x_67640:
[----:B------:R-:W-:Y:S05]  /*229e0*/  BSYNC.RECONVERGENT B1 ;  /* 0x0000000000017941 */ /* 0x000fea0003800200 */
.L_x_67639:
[----:B------:R-:W-:Y:S04]  /*229f0*/  BSSY.RECONVERGENT B1, `(.L_x_67641) ;  /* 0x0000005000017945 */ /* 0x000fe80003800200 */
[----:B------:R-:W-:Y:S05]  /*22a00*/  @!P1 BRA `(.L_x_67642) ;  /* 0x00000000000c9947 */ /* 0x000fea0003800000 */
[----:B------:R-:W2:Y:S02]  /*22a10*/  LDC.64 R76, c[0x0][0x390] ;  /* 0x0000e400ff4c7b82 */ /* 0x000ea40000000a00 */
[----:B--2---:R-:W-:-:S06]  /*22a20*/  IMAD.WIDE.U32 R76, R16, 0x10, R76 ;  /* 0x00000010104c7825 */ /* 0x004fcc00078e004c */
[----:B------:R-:W5:Y:S02]  /*22a30*/  LDG.E.128 R76, desc[UR8][R76.64] ;  /* 0x000000084c4c7981 */ /* 0x000f64000c1e1d00 */
.L_x_67642:
[----:B------:R-:W-:Y:S05]  /*22a40*/  BSYNC.RECONVERGENT B1 ;  /* 0x0000000000017941 */ /* 0x000fea0003800200 */
.L_x_67641:
        /* <DEDUP_REMOVED lines=27> */
.L_x_67649:
        /* <DEDUP_REMOVED lines=13> */
.L_x_67651:
[----:B------:R-:W-:Y:S05]  /*22cd0*/  BSYNC.RECONVERGENT B4 ;  /* 0x0000000000047941 */ /* 0x000fea0003800200 */
.L_x_67650:
        /* <DEDUP_REMOVED lines=43> */
.L_x_67648:
[----:B------:R-:W-:Y:S05]  /*22f90*/  BSYNC.RECONVERGENT B3 ;  /* 0x0000000000037941 */ /* 0x000fea0003800200 */
.L_x_67647:
        /* <DEDUP_REMOVED lines=9> */
.L_x_67646:
[----:B------:R-:W-:Y:S05]  /*23030*/  BSYNC.RECONVERGENT B2 ;  /* 0x0000000000027941 */ /* 0x000fea0003800200 */
.L_x_67645:
        /* <DEDUP_REMOVED lines=20> */
.L_x_67656:
        /* <DEDUP_REMOVED lines=13> */
.L_x_67658:
[----:B------:R-:W-:Y:S05]  /*23250*/  BSYNC.RECONVERGENT B4 ;  /* 0x0000000000047941 */ /* 0x000fea0003800200 */
.L_x_67657:
[----:B0-----:R-:W-:Y:S01]  /*23260*/  IMAD.WIDE.U32 R20, R0, -0x326172a9, RZ ;  /* 0xcd9e8d5700147825 */ /* 0x001fe200078e00ff */
        /* <DEDUP_REMOVED lines=42> */
.L_x_67655:
[----:B------:R-:W-:Y:S05]  /*23510*/  BSYNC.RECONVERGENT B3 ;  /* 0x0000000000037941 */ /* 0x000fea0003800200 */
.L_x_67654:
        /* <DEDUP_REMOVED lines=9> */
.L_x_67653:
[----:B------:R-:W-:Y:S05]  /*235b0*/  BSYNC.RECONVERGENT B2 ;  /* 0x0000000000027941 */ /* 0x000fea0003800200 */
.L_x_67652:
        /* <DEDUP_REMOVED lines=20> */
.L_x_67663:
        /* <DEDUP_REMOVED lines=13> */
.L_x_67665:
[----:B------:R-:W-:Y:S05]  /*237d0*/  BSYNC.RECONVERGENT B4 ;  /* 0x0000000000047941 */ /* 0x000fea0003800200 */
.L_x_67664:
        /* <DEDUP_REMOVED lines=43> */
.L_x_67662:
[----:B------:R-:W-:Y:S05]  /*23a90*/  BSYNC.RECONVERGENT B3 ;  /* 0x0000000000037941 */ /* 0x000fea0003800200 */
.L_x_67661:
        /* <DEDUP_REMOVED lines=9> */
.L_x_67660:
[----:B------:R-:W-:Y:S05]  /*23b30*/  BSYNC.RECONVERGENT B2 ;  /* 0x0000000000027941 */ /* 0x000fea0003800200 */
.L_x_67659:
        /* <DEDUP_REMOVED lines=19> */
.L_x_67669:
        /* <DEDUP_REMOVED lines=13> */
.L_x_67671:
[----:B------:R-:W-:Y:S05]  /*23d40*/  BSYNC.RECONVERGENT B3 ;  /* 0x0000000000037941 */ /* 0x000fea0003800200 */
.L_x_67670:
        /* <DEDUP_REMOVED lines=43> */
.L_x_67668:
[----:B------:R-:W-:Y:S05]  /*24000*/  BSYNC.RECONVERGENT B2 ;  /* 0x0000000000027941 */ /* 0x000fea0003800200 */
.L_x_67667:
        /* <DEDUP_REMOVED lines=10> */
.L_x_67644:
        /* <DEDUP_REMOVED lines=21> */
.L_x_67676:
        /* <DEDUP_REMOVED lines=13> */
.L_x_67678:
[----:B------:R-:W-:Y:S05]  /*242d0*/  BSYNC.RECONVERGENT B4 ;  /* 0x0000000000047941 */ /* 0x000fea0003800200 */
.L_x_67677:
        /* <DEDUP_REMOVED lines=43> */
.L_x_67675:
[----:B------:R-:W-:Y:S05]  /*24590*/  BSYNC.RECONVERGENT B3 ;  /* 0x0000000000037941 */ /* 0x000fea0003800200 */
.L_x_67674:
        /* <DEDUP_REMOVED lines=8> */
.L_x_67673:
[----:B------:R-:W-:Y:S05]  /*24620*/  BSYNC.RECONVERGENT B2 ;  /* 0x0000000000027941 */ /* 0x000fea0003800200 */
.L_x_67672:
        /* <DEDUP_REMOVED lines=17> */
.L_x_67683:
        /* <DEDUP_REMOVED lines=13> */
.L_x_67685:
[----:B------:R-:W-:Y:S05]  /*24810*/  BSYNC.RECONVERGENT B4 ;  /* 0x0000000000047941 */ /* 0x000fea0003800200 */
.L_x_67684:
        /* <DEDUP_REMOVED lines=43> */
.L_x_67682:
[----:B------:R-:W-:Y:S05]  /*24ad0*/  BSYNC.RECONVERGENT B3 ;  /* 0x0000000000037941 */ /* 0x000fea0003800200 */
.L_x_67681:
        /* <DEDUP_REMOVED lines=8> */
.L_x_67680:
[----:B------:R-:W-:Y:S05]  /*24b60*/  BSYNC.RECONVERGENT B2 ;  /* 0x0000000000027941 */ /* 0x000fea0003800200 */
.L_x_67679:
        /* <DEDUP_REMOVED lines=17> */
.L_x_67690:
        /* <DEDUP_REMOVED lines=13> */
.L_x_67692:
[----:B------:R-:W-:Y:S05]  /*24d50*/  BSYNC.RECONVERGENT B4 ;  /* 0x0000000000047941 */ /* 0x000fea0003800200 */
.L_x_67691:
        /* <DEDUP_REMOVED lines=43> */
.L_x_67689:
[----:B------:R-:W-:Y:S05]  /*25010*/  BSYNC.RECONVERGENT B3 ;  /* 0x0000000000037941 */ /* 0x000fea0003800200 */
.L_x_67688:
        /* <DEDUP_REMOVED lines=8> */
.L_x_67687:
[----:B------:R-:W-:Y:S05]  /*250a0*/  BSYNC.RECONVERGENT B2 ;  /* 0x0000000000027941 */ /* 0x000fea0003800200 */
.L_x_67686:
        /* <DEDUP_REMOVED lines=16> */
.L_x_67695:
        /* <DEDUP_REMOVED lines=13> */
.L_x_67697:
[----:B------:R-:W-:Y:S05]  /*25280*/  BSYNC.RECONVERGENT B3 ;  /* 0x0000000000037941 */ /* 0x000fea0003800200 */
.L_x_67696:
        /* <DEDUP_REMOVED lines=43> */
.L_x_67694:
[----:B------:R-:W-:Y:S05]  /*25540*/  BSYNC.RECONVERGENT B2 ;  /* 0x0000000000027941 */ /* 0x000fea0003800200 */
.L_x_67693:
        /* <DEDUP_REMOVED lines=8> */
.L_x_67666:
[----:B------:R-:W-:Y:S05]  /*255d0*/  BSYNC.RECONVERGENT B1 ;  /* 0x0000000000017941 */ /* 0x000fea0003800200 */
.L_x_67643:
        /* <DEDUP_REMOVED lines=16> */
.L_x_67699:
[----:B------:R-:W-:Y:S05]  /*256e0*/  BSYNC.RECONVERGENT B1 ;  /* 0x0000000000017941 */ /* 0x000fea0003800200 */
.L_x_67698:
[----:B------:R-:W-:Y:S04]  /*256f0*/  BSSY.RECONVERGENT B1, `(.L_x_67700) ;  /* 0x0000005000017945 */ /* 0x000fe80003800200 */
[----:B------:R-:W-:Y:S05]  /*25700*/  @!P1 BRA `(.L_x_67701) ;  /* 0x00000000000c9947 */ /* 0x000fea0003800000 */
[----:B------:R-:W2:Y:S02]  /*25710*/  LDC.64 R76, c[0x0][0x390] ;  /* 0x0000e400ff4c7b82 */ /* 0x000ea40000000a00 */
[----:B--2---:R-:W-:-:S06]  /*25720*/  IMAD.WIDE.U32 R76, R14, 0x10, R76 ;  /* 0x000000100e4c7825 */ /* 0x004fcc00078e004c */
[----:B------:R-:W5:Y:S02]  /*25730*/  LDG.E.128 R76, desc[UR8][R76.64] ;  /* 0x000000084c4c7981 */ /* 0x000f64000c1e1d00 */
.L_x_67701:
[----:B------:R-:W-:Y:S05]  /*25740*/  BSYNC.RECONVERGENT B1 ;  /* 0x0000000000017941 */ /* 0x000fea0003800200 */
.L_x_67700:
[----:B------:R-:W-:Y:S01]  /*25750*/  BSSY.RECONVERGENT B1, `(.L_x_67702) ;  /* 0x00002b7000017945 */ /* 0x000fe20003800200 */
[----:B-1----:R-:W-:-:S03]  /*25760*/  IADD3 R15, PT, PT, R209, 0x1a0, RZ ;  /* 0x000001a0d10f7810 */ /* 0x002fc60007ffe0ff */
[----:B------:R-:W-:Y:S05]  /*25770*/  @!P0 BRA `(.L_x_67703) ;  /* 0x00000014008c8947 */ /* 0x000fea0003800000 */
[----:B------:R-:W1:Y:S02]  /*25780*/  LDC.64 R22, c[0x0][0x3a0] ;  /* 0x0000e800ff167b82 */ /* 0x000e640000000a00 */
[----:B-1----:R-:W-:-:S06]  /*25790*/  IMAD.WIDE.U32 R22, R15, 0x10, R22 ;  /* 0x000000100f167825 */ /* 0x002fcc00078e0016 */
[----:B0-----:R-:W5:Y:S01]  /*257a0*/  LDG.E.128 R20, desc[UR8][R22.64] ;  /* 0x0000000816147981 */ /* 0x001f62000c1e1d00 */
        /* <DEDUP_REMOVED lines=21> */
.L_x_67708:
        /* <DEDUP_REMOVED lines=13> */
.L_x_67710:
[----:B------:R-:W-:Y:S05]  /*259d0*/  BSYNC.RECONVERGENT B4 ;  /* 0x0000000000047941 */ /* 0x000fea0003800200 */
.L_x_67709:
        /* <DEDUP_REMOVED lines=43> */
.L_x_67707:
[----:B------:R-:W-:Y:S05]  /*25c90*/  BSYNC.RECONVERGENT B3 ;  /* 0x0000000000037941 */ /* 0x000fea0003800200 */
.L_x_67706:
        /* <DEDUP_REMOVED lines=9> */
.L_x_67705:
[----:B------:R-:W-:Y:S05]  /*25d30*/  BSYNC.RECONVERGENT B2 ;  /* 0x0000000000027941 */ /* 0x000fea0003800200 */
.L_x_67704:
        /* <DEDUP_REMOVED lines=20> */
.L_x_67715:
        /* <DEDUP_REMOVED lines=13> */
.L_x_67717:
[----:B------:R-:W-:Y:S05]  /*25f50*/  BSYNC.RECONVERGENT B4 ;  /* 0x0000000000047941 */ /* 0x000fea0003800200 */
.L_x_67716:
        /* <DEDUP_REMOVED lines=43> */
.L_x_67714:
[----:B------:R-:W-:Y:S05]  /*26210*/  BSYNC.RECONVERGENT B3 ;  /* 0x0000000000037941 */ /* 0x000fea0003800200 */
.L_x_67713:
        /* <DEDUP_REMOVED lines=9> */
.L_x_67712:
[----:B------:R-:W-:Y:S05]  /*262b0*/  BSYNC.RECONVERGENT B2 ;  /* 0x0000000000027941 */ /* 0x000fea0003800200 */
.L_x_67711:
        /* <DEDUP_REMOVED lines=20> */
.L_x_67722:
        /* <DEDUP_REMOVED lines=13> */
.L_x_67724:
[----:B------:R-:W-:Y:S05]  /*264d0*/  BSYNC.RECONVERGENT B4 ;  /* 0x0000000000047941 */ /* 0x000fea0003800200 */
.L_x_67723:
        /* <DEDUP_REMOVED lines=43> */
.L_x_67721:
[----:B------:R-:W-:Y:S05]  /*26790*/  BSYNC.RECONVERGENT B3 ;  /* 0x0000000000037941 */ /* 0x000fea0003800200 */
.L_x_67720:
        /* <DEDUP_REMOVED lines=9> */
.L_x_67719:
[----:B------:R-:W-:Y:S05]  /*26830*/  BSYNC.RECONVERGENT B2 ;  /* 0x0000000000027941 */ /* 0x000fea0003800200 */
.L_x_67718:
        /* <DEDUP_REMOVED lines=19> */
.L_x_67728:
        /* <DEDUP_REMOVED lines=13> */
.L_x_67730:
[----:B------:R-:W-:Y:S05]  /*26a40*/  BSYNC.RECONVERGENT B3 ;  /* 0x0000000000037941 */ /* 0x000fea0003800200 */
.L_x_67729:
        /* <DEDUP_REMOVED lines=43> */
.L_x_67727:
[----:B------:R-:W-:Y:S05]  /*26d00*/  BSYNC.RECONVERGENT B2 ;  /* 0x0000000000027941 */ /* 0x000fea0003800200 */
.L_x_67726:
        /* <DEDUP_REMOVED lines=10> */
.L_x_67703:
        /* <DEDUP_REMOVED lines=21> */
.L_x_67735:
        /* <DEDUP_REMOVED lines=13> */
.L_x_67737:
[----:B------:R-:W-:Y:S05]  /*26fd0*/  BSYNC.RECONVERGENT B4 ;  /* 0x0000000000047941 */ /* 0x000fea0003800200 */
.L_x_67736:
        /* <DEDUP_REMOVED lines=42> */
.L_x_67734:
[----:B------:R-:W-:Y:S05]  /*27280*/  BSYNC.RECONVERGENT B3 ;  /* 0x0000000000037941 */ /* 0x000fea0003800200 */
.L_x_67733:
        /* <DEDUP_REMOVED lines=8> */
.L_x_67732:
[----:B------:R-:W-:Y:S05]  /*27310*/  BSYNC.RECONVERGENT B2 ;  /* 0x0000000000027941 */ /* 0x000fea0003800200 */
.L_x_67731:
        /* <DEDUP_REMOVED lines=17> */
.L_x_67742:
        /* <DEDUP_REMOVED lines=13> */
.L_x_67744:
[----:B------:R-:W-:Y:S05]  /*27500*/  BSYNC.RECONVERGENT B4 ;  /* 0x0000000000047941 */ /* 0x000fea0003800200 */
.L_x_67743:
        /* <DEDUP_REMOVED lines=43> */
.L_x_67741:
[----:B------:R-:W-:Y:S05]  /*277c0*/  BSYNC.RECONVERGENT B3 ;  /* 0x0000000000037941 */ /* 0x000fea0003800200 */
.L_x_67740:
        /* <DEDUP_REMOVED lines=8> */
.L_x_67739:
[----:B------:R-:W-:Y:S05]  /*27850*/  BSYNC.RECONVERGENT B2 ;  /* 0x0000000000027941 */ /* 0x000fea0003800200 */
.L_x_67738:
        /* <DEDUP_REMOVED lines=17> */
.L_x_67749:
        /* <DEDUP_REMOVED lines=13> */
.L_x_67751:
[----:B------:R-:W-:Y:S05]  /*27a40*/  BSYNC.RECONVERGENT B4 ;  /* 0x0000000000047941 */ /* 0x000fea0003800200 */
.L_x_67750:
        /* <DEDUP_REMOVED lines=43> */
.L_x_67748:
[----:B------:R-:W-:Y:S05]  /*27d00*/  BSYNC.RECONVERGENT B3 ;  /* 0x0000000000037941 */ /* 0x000fea0003800200 */
.L_x_67747:
        /* <DEDUP_REMOVED lines=8> */
.L_x_67746:
[----:B------:R-:W-:Y:S05]  /*27d90*/  BSYNC.RECONVERGENT B2 ;  /* 0x0000000000027941 */ /* 0x000fea0003800200 */
.L_x_67745:
        /* <DEDUP_REMOVED lines=16> */
.L_x_67754:
        /* <DEDUP_REMOVED lines=13> */
.L_x_67756:
[----:B------:R-:W-:Y:S05]  /*27f70*/  BSYNC.RECONVERGENT B3 ;  /* 0x0000000000037941 */ /* 0x000fea0003800200 */
.L_x_67755:
        /* <DEDUP_REMOVED lines=43> */
.L_x_67753:
[----:B------:R-:W-:Y:S05]  /*28230*/  BSYNC.RECONVERGENT B2 ;  /* 0x0000000000027941 */ /* 0x000fea0003800200 */
.L_x_67752:
        /* <DEDUP_REMOVED lines=8> */
.L_x_67725:
[----:B------:R-:W-:Y:S05]  /*282c0*/  BSYNC.RECONVERGENT B1 ;  /* 0x0000000000017941 */ /* 0x000fea0003800200 */
.L_x_67702:
        /* <DEDUP_REMOVED lines=16> */
.L_x_67758:
[----:B------:R-:W-:Y:S05]  /*283d0*/  BSYNC.RECONVERGENT B1 ;  /* 0x0000000000017941 */ /* 0x000fea0003800200 */
.L_x_67757:
[----:B------:R-:W-:Y:S04]  /*283e0*/  BSSY.RECONVERGENT B1, `(.L_x_67759) ;  /* 0x0000005000017945 */ /* 0x000fe80003800200 */
[----:B------:R-:W-:Y:S05]  /*283f0*/  @!P1 BRA `(.L_x_67760) ;  /* 0x00000000000c9947 */ /* 0x000fea0003800000 */
[----:B------:R-:W2:Y:S02]  /*28400*/  LDC.64 R76, c[0x0][0x390] ;  /* 0x0000e400ff4c7b82 */ /* 0x000ea40000000a00 */
[----:B--2---:R-:W-:-:S06]  /*28410*/  IMAD.WIDE.U32 R76, R15, 0x10, R76 ;  /* 0x000000100f4c7825 */ /* 0x004fcc00078e004c */
[----:B------:R-:W5:Y:S02]  /*28420*/  LDG.E.128 R76, desc[UR8][R76.64] ;  /* 0x000000084c4c7981 */ /* 0x000f64000c1e1d00 */
.L_x_67760:
[----:B------:R-:W-:Y:S05]  /*28430*/  BSYNC.RECONVERGENT B1 ;  /* 0x0000000000017941 */ /* 0x000fea0003800200 */
.L_x_67759:
[----:B------:R-:W-:Y:S01]  /*28440*/  BSSY.RECONVERGENT B1, `(.L_x_67761) ;  /* 0x00002b7000017945 */ /* 0x000fe20003800200 */
[----:B------:R-:W-:-:S03]  /*28450*/  VIADD R211, R209, 0x1c0 ;  /* 0x000001c0d1d37836 */ /* 0x000fc60000000000 */
[----:B------:R-:W-:Y:S05]  /*28460*/  @!P0 BRA `(.L_x_67762) ;  /* 0x00000014008c8947 */ /* 0x000fea0003800000 */
[----:B-1----:R-:W1:Y:S02]  /*28470*/  LDC.64 R18, c[0x0][0x3a0] ;  /* 0x0000e800ff127b82 */ /* 0x002e640000000a00 */
[----:B-1----:R-:W-:-:S06]  /*28480*/  IMAD.WIDE.U32 R18, R211, 0x10, R18 ;  /* 0x00000010d3127825 */ /* 0x002fcc00078e0012 */
[----:B0-----:R-:W5:Y:S01]  /*28490*/  LDG.E.128 R16, desc[UR8][R18.64] ;  /* 0x0000000812107981 */ /* 0x001f62000c1e1d00 */
        /* <DEDUP_REMOVED lines=21> */
.L_x_67767:
        /* <DEDUP_REMOVED lines=13> */
.L_x_67769:
[----:B------:R-:W-:Y:S05]  /*286c0*/  BSYNC.RECONVERGENT B4 ;  /* 0x0000000000047941 */ /* 0x000fea0003800200 */
.L_x_67768:
        /* <DEDUP_REMOVED lines=43> */
.L_x_67766:
[----:B------:R-:W-:Y:S05]  /*28980*/  BSYNC.RECONVERGENT B3 ;  /* 0x0000000000037941 */ /* 0x000fea0003800200 */
.L_x_67765:
        /* <DEDUP_REMOVED lines=9> */
.L_x_67764:
[----:B------:R-:W-:Y:S05]  /*28a20*/  BSYNC.RECONVERGENT B2 ;  /* 0x0000000000027941 */ /* 0x000fea0003800200 */
.L_x_67763:
        /* <DEDUP_REMOVED lines=20> */
.L_x_67774:
        /* <DEDUP_REMOVED lines=13> */
.L_x_67776:
[----:B------:R-:W-:Y:S05]  /*28c40*/  BSYNC.RECONVERGENT B4 ;  /* 0x0000000000047941 */ /* 0x000fea0003800200 */
.L_x_67775:
        /* <DEDUP_REMOVED lines=43> */
.L_x_67773:
[----:B------:R-:W-:Y:S05]  /*28f00*/  BSYNC.RECONVERGENT B3 ;  /* 0x0000000000037941 */ /* 0x000fea0003800200 */
.L_x_67772:
        /* <DEDUP_REMOVED lines=9> */
.L_x_67771:
[----:B------:R-:W-:Y:S05]  /*28fa0*/  BSYNC.RECONVERGENT B2 ;  /* 0x0000000000027941 */ /* 0x000fea0003800200 */
.L_x_67770:
        /* <DEDUP_REMOVED lines=20> */
.L_x_67781:
        /* <DEDUP_REMOVED lines=13> */
.L_x_67783:
[----:B------:R-:W-:Y:S05]  /*291c0*/  BSYNC.RECONVERGENT B4 ;  /* 0x0000000000047941 */ /* 0x000fea0003800200 */
.L_x_67782:
        /* <DEDUP_REMOVED lines=43> */
.L_x_67780:
[----:B------:R-:W-:Y:S05]  /*29480*/  BSYNC.RECONVERGENT B3 ;  /* 0x0000000000037941 */ /* 0x000fea0003800200 */
.L_x_67779:
        /* <DEDUP_REMOVED lines=9> */
.L_x_67778:
[----:B------:R-:W-:Y:S05]  /*29520*/  BSYNC.RECONVERGENT B2 ;  /* 0x0000000000027941 */ /* 0x000fea0003800200 */
.L_x_67777:
        /* <DEDUP_REMOVED lines=19> */
.L_x_67787:
        /* <DEDUP_REMOVED lines=13> */
.L_x_67789:
[----:B------:R-:W-:Y:S05]  /*29730*/  BSYNC.RECONVERGENT B3 ;  /* 0x0000000000037941 */ /* 0x000fea0003800200 */
.L_x_67788:
        /* <DEDUP_REMOVED lines=43> */
.L_x_67786:
[----:B------:R-:W-:Y:S05]  /*299f0*/  BSYNC.RECONVERGENT B2 ;  /* 0x0000000000027941 */ /* 0x000fea0003800200 */
.L_x_67785:
        /* <DEDUP_REMOVED lines=10> */
.L_x_67762:
        /* <DEDUP_REMOVED lines=21> */
.L_x_67794:
        /* <DEDUP_REMOVED lines=13> */
.L_x_67796:
[----:B------:R-:W-:Y:S05]  /*29cc0*/  BSYNC.RECONVERGENT B4 ;  /* 0x0000000000047941 */ /* 0x000fea0003800200 */
.L_x_67795:
        /* <DEDUP_REMOVED lines=42> */
.L_x_67793:
[----:B------:R-:W-:Y:S05]  /*29f70*/  BSYNC.RECONVERGENT B3 ;  /* 0x0000000000037941 */ /* 0x000fea0003800200 */
.L_x_67792:
        /* <DEDUP_REMOVED lines=8> */
.L_x_67791:
[----:B------:R-:W-:Y:S05]  /*2a000*/  BSYNC.RECONVERGENT B2 ;  /* 0x0000000000027941 */ /* 0x000fea0003800200 */
.L_x_67790:
        /* <DEDUP_REMOVED lines=17> */
.L_x_67801:
        /* <DEDUP_REMOVED lines=13> */
.L_x_67803:
[----:B------:R-:W-:Y:S05]  /*2a1f0*/  BSYNC.RECONVERGENT B4 ;  /* 0x0000000000047941 */ /* 0x000fea0003800200 */
.L_x_67802:
        /* <DEDUP_REMOVED lines=43> */
.L_x_67800:
[----:B------:R-:W-:Y:S05]  /*2a4b0*/  BSYNC.RECONVERGENT B3 ;  /* 0x0000000000037941 */ /* 0x000fea0003800200 */
.L_x_67799:
        /* <DEDUP_REMOVED lines=8> */
.L_x_67798:
[----:B------:R-:W-:Y:S05]  /*2a540*/  BSYNC.RECONVERGENT B2 ;  /* 0x0000000000027941 */ /* 0x000fea0003800200 */
.L_x_67797:
        /* <DEDUP_REMOVED lines=17> */
.L_x_67808:
        /* <DEDUP_REMOVED lines=13> */
.L_x_67810:
[----:B------:R-:W-:Y:S05]  /*2a730*/  BSYNC.RECONVERGENT B4 ;  /* 0x0000000000047941 */ /* 0x000fea0003800200 */
.L_x_67809:
        /* <DEDUP_REMOVED lines=43> */
.L_x_67807:
[----:B------:R-:W-:Y:S05]  /*2a9f0*/  BSYNC.RECONVERGENT B3 ;  /* 0x0000000000037941 */ /* 0x000fea0003800200 */
.L_x_67806:
        /* <DEDUP_REMOVED lines=8> */
.L_x_67805:
[----:B------:R-:W-:Y:S05]  /*2aa80*/  BSYNC.RECONVERGENT B2 ;  /* 0x0000000000027941 */ /* 0x000fea0003800200 */
.L_x_67804:
        /* <DEDUP_REMOVED lines=16> */
.L_x_67813:
        /* <DEDUP_REMOVED lines=13> */
.L_x_67815:
[----:B------:R-:W-:Y:S05]  /*2ac60*/  BSYNC.RECONVERGENT B3 ;  /* 0x0000000000037941 */ /* 0x000fea0003800200 */
.L_x_67814:
        /* <DEDUP_REMOVED lines=43> */
.L_x_67812:
[----:B------:R-:W-:Y:S05]  /*2af20*/  BSYNC.RECONVERGENT B2 ;  /* 0x0000000000027941 */ /* 0x000fea0003800200 */
.L_x_67811:
        /* <DEDUP_REMOVED lines=8> */
.L_x_67784:
[----:B------:R-:W-:Y:S05]  /*2afb0*/  BSYNC.RECONVERGENT B1 ;  /* 0x0000000000017941 */ /* 0x000fea0003800200 */
.L_x_67761:
        /* <DEDUP_REMOVED lines=16> */
.L_x_67817:
[----:B------:R-:W-:Y:S05]  /*2b0c0*/  BSYNC.RECONVERGENT B1 ;  /* 0x0000000000017941 */ /* 0x000fea0003800200 */
.L_x_67816:
[----:B------:R-:W-:Y:S04]  /*2b0d0*/  BSSY.RECONVERGENT B1, `(.L_x_67818) ;  /* 0x0000005000017945 */ /* 0x000fe80003800200 */
[----:B------:R-:W-:Y:S05]  /*2b0e0*/  @!P1 BRA `(.L_x_67819) ;  /* 0x00000000000c9947 */ /* 0x000fea0003800000 */
[----:B------:R-:W2:Y:S02]  /*2b0f0*/  LDC.64 R76, c[0x0][0x390] ;  /* 0x0000e400ff4c7b82 */ /* 0x000ea40000000a00 */
[----:B--2---:R-:W-:-:S06]  /*2b100*/  IMAD.WIDE.U32 R76, R217, 0x10, R76 ;  /* 0x00000010d94c7825 */ /* 0x004fcc00078e004c */
[----:B------:R-:W5:Y:S02]  /*2b110*/  LDG.E.128 R76, desc[UR8][R76.64] ;  /* 0x000000084c4c7981 */ /* 0x000f64000c1e1d00 */
.L_x_67819:
[----:B------:R-:W-:Y:S05]  /*2b120*/  BSYNC.RECONVERGENT B1 ;  /* 0x0000000000017941 */ /* 0x000fea0003800200 */
.L_x_67818:
[----:B------:R-:W-:Y:S01]  /*2b130*/  BSSY.RECONVERGENT B1, `(.L_x_67820) ;  /* 0x00002b8000017945 */ /* 0x000fe20003800200 */
[----:B-1----:R-:W-:-:S03]  /*2b140*/  IADD3 R219, PT, PT, R209, 0x1e0, RZ ;  /* 0x000001e0d1db7810 */ /* 0x002fc60007ffe0ff */
[----:B------:R-:W-:Y:S05]  /*2b150*/  @!P0 BRA `(.L_x_67821) ;  /* 0x00000014008c8947 */ /* 0x000fea0003800000 */
[----:B0-----:R-:W0:Y:S02]  /*2b160*/  LDC.64 R210, c[0x0][0x3a0] ;  /* 0x0000e800ffd27b82 */ /* 0x001e240000000a00 */
        /* <DEDUP_REMOVED lines=23> */
.L_x_67826:
        /* <DEDUP_REMOVED lines=13> */
.L_x_67828:
[----:B------:R-:W-:Y:S05]  /*2b3b0*/  BSYNC.RECONVERGENT B4 ;  /* 0x0000000000047941 */ /* 0x000fea0003800200 */
.L_x_67827:
        /* <DEDUP_REMOVED lines=43> */
.L_x_67825:
[----:B------:R-:W-:Y:S05]  /*2b670*/  BSYNC.RECONVERGENT B3 ;  /* 0x0000000000037941 */ /* 0x000fea0003800200 */
.L_x_67824:
        /* <DEDUP_REMOVED lines=9> */
.L_x_67823:
[----:B------:R-:W-:Y:S05]  /*2b710*/  BSYNC.RECONVERGENT B2 ;  /* 0x0000000000027941 */ /* 0x000fea0003800200 */
.L_x_67822:
        /* <DEDUP_REMOVED lines=20> */
.L_x_67833:
        /* <DEDUP_REMOVED lines=13> */
.L_x_67835:
[----:B------:R-:W-:Y:S05]  /*2b930*/  BSYNC.RECONVERGENT B4 ;  /* 0x0000000000047941 */ /* 0x000fea0003800200 */
.L_x_67834:
        /* <DEDUP_REMOVED lines=43> */
.L_x_67832:
[----:B------:R-:W-:Y:S05]  /*2bbf0*/  BSYNC.RECONVERGENT B3 ;  /* 0x0000000000037941 */ /* 0x000fea0003800200 */
.L_x_67831:
        /* <DEDUP_REMOVED lines=9> */
.L_x_67830:
[----:B------:R-:W-:Y:S05]  /*2bc90*/  BSYNC.RECONVERGENT B2 ;  /* 0x0000000000027941 */ /* 0x000fea0003800200 */
.L_x_67829:
        /* <DEDUP_REMOVED lines=20> */
.L_x_67840:
        /* <DEDUP_REMOVED lines=13> */
.L_x_67842:
[----:B------:R-:W-:Y:S05]  /*2beb0*/  BSYNC.RECONVERGENT B4 ;  /* 0x0000000000047941 */ /* 0x000fea0003800200 */
.L_x_67841:
        /* <DEDUP_REMOVED lines=43> */
.L_x_67839:
[----:B------:R-:W-:Y:S05]  /*2c170*/  BSYNC.RECONVERGENT B3 ;  /* 0x0000000000037941 */ /* 0x000fea0003800200 */
.L_x_67838:
        /* <DEDUP_REMOVED lines=9> */
.L_x_67837:
[----:B------:R-:W-:Y:S05]  /*2c210*/  BSYNC.RECONVERGENT B2 ;  /* 0x0000000000027941 */ /* 0x000fea0003800200 */
.L_x_67836:
        /* <DEDUP_REMOVED lines=19> */
.L_x_67846:
        /* <DEDUP_REMOVED lines=13> */
.L_x_67848:
[----:B------:R-:W-:Y:S05]  /*2c420*/  BSYNC.RECONVERGENT B3 ;  /* 0x0000000000037941 */ /* 0x000fea0003800200 */
.L_x_67847:
        /* <DEDUP_REMOVED lines=43> */
.L_x_67845:
[----:B------:R-:W-:Y:S05]  /*2c6e0*/  BSYNC.RECONVERGENT B2 ;  /* 0x0000000000027941 */ /* 0x000fea0003800200 */
.L_x_67844:
        /* <DEDUP_REMOVED lines=10> */
.L_x_67821:
        /* <DEDUP_REMOVED lines=21> */
.L_x_67853:
        /* <DEDUP_REMOVED lines=13> */
.L_x_67855:
[----:B------:R-:W-:Y:S05]  /*2c9b0*/  BSYNC.RECONVERGENT B4 ;  /* 0x0000000000047941 */ /* 0x000fea0003800200 */
.L_x_67854:
        /* <DEDUP_REMOVED lines=43> */
.L_x_67852:
[----:B------:R-:W-:Y:S05]  /*2cc70*/  BSYNC.RECONVERGENT B3 ;  /* 0x0000000000037941 */ /* 0x000fea0003800200 */
.L_x_67851:
        /* <DEDUP_REMOVED lines=8> */
.L_x_67850:
[----:B------:R-:W-:Y:S05]  /*2cd00*/  BSYNC.RECONVERGENT B2 ;  /* 0x0000000000027941 */ /* 0x000fea0003800200 */
.L_x_67849:
        /* <DEDUP_REMOVED lines=17> */
.L_x_67860:
        /* <DEDUP_REMOVED lines=13> */
.L_x_67862:
[----:B------:R-:W-:Y:S05]  /*2cef0*/  BSYNC.RECONVERGENT B4 ;  /* 0x0000000000047941 */ /* 0x000fea0003800200 */
.L_x_67861:
        /* <DEDUP_REMOVED lines=43> */
.L_x_67859:
[----:B------:R-:W-:Y:S05]  /*2d1b0*/  BSYNC.RECONVERGENT B3 ;  /* 0x0000000000037941 */ /* 0x000fea0003800200 */
.L_x_67858:
        /* <DEDUP_REMOVED lines=8> */
.L_x_67857:
[----:B------:R-:W-:Y:S05]  /*2d240*/  BSYNC.RECONVERGENT B2 ;  /* 0x0000000000027941 */ /* 0x000fea0003800200 */
.L_x_67856:
        /* <DEDUP_REMOVED lines=17> */
.L_x_67867:
        /* <DEDUP_REMOVED lines=13> */
.L_x_67869:
[----:B------:R-:W-:Y:S05]  /*2d430*/  BSYNC.RECONVERGENT B4 ;  /* 0x0000000000047941 */ /* 0x000fea0003800200 */
.L_x_67868:
        /* <DEDUP_REMOVED lines=43> */
.L_x_67866:
[----:B------:R-:W-:Y:S05]  /*2d6f0*/  BSYNC.RECONVERGENT B3 ;  /* 0x0000000000037941 */ /* 0x000fea0003800200 */
.L_x_67865:
        /* <DEDUP_REMOVED lines=8> */
.L_x_67864:
[----:B------:R-:W-:Y:S05]  /*2d780*/  BSYNC.RECONVERGENT B2 ;  /* 0x0000000000027941 */ /* 0x000fea0003800200 */
.L_x_67863:
        /* <DEDUP_REMOVED lines=16> */
.L_x_67872:
        /* <DEDUP_REMOVED lines=13> */
.L_x_67874:
[----:B------:R-:W-:Y:S05]  /*2d960*/  BSYNC.RECONVERGENT B3 ;  /* 0x0000000000037941 */ /* 0x000fea0003800200 */
.L_x_67873:
        /* <DEDUP_REMOVED lines=43> */
.L_x_67871:
[----:B------:R-:W-:Y:S05]  /*2dc20*/  BSYNC.RECONVERGENT B2 ;  /* 0x0000000000027941 */ /* 0x000fea0003800200 */
.L_x_67870:
        /* <DEDUP_REMOVED lines=8> */
.L_x_67843:
[----:B------:R-:W-:Y:S05]  /*2dcb0*/  BSYNC.RECONVERGENT B1 ;  /* 0x0000000000017941 */ /* 0x000fea0003800200 */
.L_x_67820:
        /* <DEDUP_REMOVED lines=79> */
.L_x_67876:
[----:B------:R-:W-:Y:S05]  /*2e1b0*/  BSYNC.RECONVERGENT B1 ;  /* 0x0000000000017941 */ /* 0x000fea0003800200 */
.L_x_67875:
        /* <DEDUP_REMOVED lines=152> */
.L_x_67892:
[----:B------:R-:W-:Y:S01]  /*2eb40*/  FMUL.FTZ R212, R213, R213 ;  /* 0x000000d5d5d47220 */ /* 0x000fe20000410000 */
[----:B-1----:R-:W-:Y:S01]  /*2eb50*/  FADD.FTZ R223, R220, R221 ;  /* 0x000000dddcdf7221 */ /* 0x002fe20000010000 */
[----:B------:R-:W1:Y:S01]  /*2eb60*/  @!P0 LDC.64 R218, c[0x0][0x3c8] ;  /* 0x0000f200ffda8b82 */ /* 0x000e620000000a00 */
[----:B------:R-:W-:Y:S02]  /*2eb70*/  BSSY.RECONVERGENT B1, `(.L_x_67878) ;  /* 0x0000102000017945 */ /* 0x000fe40003800200 */
[----:B------:R-:W-:Y:S01]  /*2eb80*/  FSEL R217, R212, RZ, P2 ;  /* 0x000000ffd4d97208 */ /* 0x000fe20001000000 */
[----:B------:R-:W-:-:S04]  /*2eb90*/  FFMA.FTZ R214, R223, R214, UR14 ;  /* 0x0000000edfd67e23 */ /* 0x000fc800080100d6 */
[----:B0-----:R-:W0:Y:S01]  /*2eba0*/  @!P0 LDC.64 R220, c[0x0][0x3c0] ;  /* 0x0000f000ffdc8b82 */ /* 0x001e220000000a00 */
[----:B------:R-:W-:-:S06]  /*2ebb0*/  FADD.FTZ R214, R214, R217 ;  /* 0x000000d9d6d67221 */ /* 0x000fcc0000010000 */
        /* <DEDUP_REMOVED lines=8> */
[----:B------:R-:W-:-:S03]  /*2ec40*/  FSEL R213, R213, RZ, !P2 ;  /* 0x000000ffd5d57208 */ /* 0x000fc60005000000 */
[----:B------:R-:W-:Y:S02]  /*2ec50*/  IMAD R212, R215, R216, RZ ;  /* 0x000000d8d7d47224 */ /* 0x000fe400078e02ff */
[----:B------:R-:W0:Y:S01]  /*2ec60*/  LDC.64 R216, c[0x0][0x428] ;  /* 0x00010a00ffd87b82 */ /* 0x000e220000000a00 */
[C---:B------:R-:W-:Y:S01]  /*2ec70*/  FADD.FTZ R72, -R213.reuse, R72 ;  /* 0x00000048d5487221 */ /* 0x040fe20000010100 */
[C---:B------:R-:W-:Y:S01]  /*2ec80*/  FADD.FTZ R73, -R213.reuse, R73 ;  /* 0x00000049d5497221 */ /* 0x040fe20000010100 */
        /* <DEDUP_REMOVED lines=8> */
[----:B------:R-:W-:Y:S01]  /*2ed10*/  LEA.HI.SX32 R215, R212, R2, 0x1e ;  /* 0x00000002d4d77211 */ /* 0x000fe200078ff2ff */
        /* <DEDUP_REMOVED lines=60> */
[----:B------:R-:W-:Y:S01]  /*2f0e0*/  IADD3 R213, PT, PT, R215, 0x20, RZ ;  /* 0x00000020d7d57810 */ /* 0x000fe20007ffe0ff */
        /* <DEDUP_REMOVED lines=8> */
[----:B0-----:R-:W-:-:S04]  /*2f170*/  IMAD.WIDE.U32 R218, R215, 0x10, R216 ;  /* 0x00000010d7da7825 */ /* 0x001fc800078e00d8 */
        /* <DEDUP_REMOVED lines=8> */
[----:B------:R-:W-:Y:S01]  /*2f200*/  IMAD.WIDE.U32 R212, R213, 0x10, R216 ;  /* 0x00000010d5d47825 */ /* 0x000fe200078e00d8 */
[----:B------:R-:W-:-:S03]  /*2f210*/  IADD3 R229, PT, PT, R215, 0x60, RZ ;  /* 0x00000060d7e57810 */ /* 0x000fc60007ffe0ff */
[C---:B------:R-:W-:Y:S01]  /*2f220*/  FMUL.FTZ R60, R214.reuse, R60 ;  /* 0x0000003cd63c7220 */ /* 0x040fe20000410000 */
[C---:B------:R-:W-:Y:S01]  /*2f230*/  FMUL.FTZ R61, R214.reuse, R61 ;  /* 0x0000003dd63d7220 */ /* 0x040fe20000410000 */
[C---:B------:R-:W-:Y:S02]  /*2f240*/  VIADD R231, R215.reuse, 0x40 ;  /* 0x00000040d7e77836 */ /* 0x040fe40000000000 */
[C---:B------:R-:W-:Y:S01]  /*2f250*/  FMUL.FTZ R62, R214.reuse, R62 ;  /* 0x0000003ed63e7220 */ /* 0x040fe20000410000 */
[C---:B------:R-:W-:Y:S01]  /*2f260*/  FMUL.FTZ R63, R214.reuse, R63 ;  /* 0x0000003fd63f7220 */ /* 0x040fe20000410000 */
[C---:B------:R-:W-:Y:S01]  /*2f270*/  FMUL.FTZ R56, R214.reuse, R56 ;  /* 0x00000038d6387220 */ /* 0x040fe20000410000 */
[C---:B------:R-:W-:Y:S01]  /*2f280*/  FMUL.FTZ R57, R214.reuse, R57 ;  /* 0x00000039d6397220 */ /* 0x040fe20000410000 */
[C---:B------:R-:W-:Y:S01]  /*2f290*/  FMUL.FTZ R58, R214.reuse, R58 ;  /* 0x0000003ad63a7220 */ /* 0x040fe20000410000 */
[C---:B------:R-:W-:Y:S01]  /*2f2a0*/  FMUL.FTZ R59, R214.reuse, R59 ;  /* 0x0000003bd63b7220 */ /* 0x040fe20000410000 */
[C---:B------:R-:W-:Y:S01]  /*2f2b0*/  VIADD R227, R215.reuse, 0x80 ;  /* 0x00000080d7e37836 */ /* 0x040fe20000000000 */
[----:B------:R-:W-:Y:S01]  /*2f2c0*/  IADD3 R225, PT, PT, R215, 0xa0, RZ ;  /* 0x000000a0d7e17810 */ /* 0x000fe20007ffe0ff */
        /* <DEDUP_REMOVED lines=12> */
[----:B------:R-:W-:Y:S01]  /*2f390*/  FFMA.FTZ R67, R67, R199, R135 ;  /* 0x000000c743437223 */ /* 0x000fe20000010087 */
[C---:B------:R-:W-:Y:S01]  /*2f3a0*/  VIADD R223, R215.reuse, 0xc0 ;  /* 0x000000c0d7df7836 */ /* 0x040fe20000000000 */
[----:B------:R-:W-:Y:S01]  /*2f3b0*/  IADD3 R221, PT, PT, R215, 0xe0, RZ ;  /* 0x000000e0d7dd7810 */ /* 0x000fe20007ffe0ff */
[----:B------:R-:W-:-:S04]  /*2f3c0*/  IMAD.WIDE.U32 R230, R231, 0x10, R216 ;  /* 0x00000010e7e67825 */ /* 0x000fc800078e00d8 */
        /* <DEDUP_REMOVED lines=9> */
[----:B------:R-:W-:-:S04]  /*2f460*/  IMAD.WIDE.U32 R228, R229, 0x10, R216 ;  /* 0x00000010e5e47825 */ /* 0x000fc800078e00d8 */
        /* <DEDUP_REMOVED lines=8> */
[----:B0-----:R-:W-:Y:S02]  /*2f4f0*/  VIADD R219, R215, 0x100 ;  /* 0x00000100d7db7836 */ /* 0x001fe40000000000 */
[----:B------:R-:W-:Y:S01]  /*2f500*/  FMUL.FTZ R36, R214, R36 ;  /* 0x00000024d6247220 */ /* 0x000fe20000410000 */
[----:B------:R-:W-:-:S04]  /*2f510*/  IMAD.WIDE.U32 R226, R227, 0x10, R216 ;  /* 0x00000010e3e27825 */ /* 0x000fc800078e00d8 */
[C---:B------:R-:W-:Y:S01]  /*2f520*/  FMUL.FTZ R37, R214.reuse, R37 ;  /* 0x00000025d6257220 */ /* 0x040fe20000410000 */
[----:B-1----:R-:W-:Y:S01]  /*2f530*/  IADD3 R69, PT, PT, R215, 0x120, RZ ;  /* 0x00000120d7457810 */ /* 0x002fe20007ffe0ff */
[C---:B------:R-:W-:Y:S01]  /*2f540*/  FMUL.FTZ R38, R214.reuse, R38 ;  /* 0x00000026d6267220 */ /* 0x040fe20000410000 */
[----:B------:R-:W-:Y:S01]  /*2f550*/  FMUL.FTZ R39, R214, R39 ;  /* 0x00000027d6277220 */ /* 0x000fe20000410000 */
        /* <DEDUP_REMOVED lines=9> */
[C---:B------:R-:W-:Y:S01]  /*2f5f0*/  VIADD R213, R215.reuse, 0x140 ;  /* 0x00000140d7d57836 */ /* 0x040fe20000000000 */
[----:B------:R-:W-:Y:S01]  /*2f600*/  IADD3 R75, PT, PT, R215, 0x160, RZ ;  /* 0x00000160d74b7810 */ /* 0x000fe20007ffe0ff */
[----:B------:R-:W-:-:S04]  /*2f610*/  IMAD.WIDE.U32 R222, R223, 0x10, R216 ;  /* 0x00000010dfde7825 */ /* 0x000fc800078e00d8 */
        /* <DEDUP_REMOVED lines=30> */
[C---:B------:R-:W-:Y:S01]  /*2f800*/  VIADD R73, R215.reuse, 0x180 ;  /* 0x00000180d7497836 */ /* 0x040fe20000000000 */
[C---:B------:R-:W-:Y:S01]  /*2f810*/  IADD3 R71, PT, PT, R215.reuse, 0x1a0, RZ ;  /* 0x000001a0d7477810 */ /* 0x040fe20007ffe0ff */
[C---:B------:R-:W-:Y:S01]  /*2f820*/  VIADD R233, R215.reuse, 0x1c0 ;  /* 0x000001c0d7e97836 */ /* 0x040fe20000000000 */
[----:B------:R-:W-:Y:S01]  /*2f830*/  IADD3 R235, PT, PT, R215, 0x1e0, RZ ;  /* 0x000001e0d7eb7810 */ /* 0x000fe20007ffe0ff */
        /* <DEDUP_REMOVED lines=53> */
.L_x_67879:
[----:B------:R-:W-:Y:S05]  /*2fb90*/  BSYNC.RECONVERGENT B1 ;  /* 0x0000000000017941 */ /* 0x000fea0003800200 */
.L_x_67878:
[----:B0-----:R-:W0:Y:S02]  /*2fba0*/  LDC.64 R16, c[0x0][0x380] ;  /* 0x0000e000ff107b82 */ /* 0x001e240000000a00 */
[----:B0-----:R-:W-:-:S05]  /*2fbb0*/  IMAD R3, R16, 0x4, R3 ;  /* 0x0000000410037824 */ /* 0x001fca00078e0203 */
[----:B------:R-:W-:-:S13]  /*2fbc0*/  ISETP.GE.AND P0, PT, R3, R17, PT ;  /* 0x000000110300720c */ /* 0x000fda0003f06270 */
[----:B------:R-:W-:Y:S05]  /*2fbd0*/  @!P0 BRA `(.L_x_67880) ;  /* 0xfffffd1000508947 */ /* 0x000fea000383ffff */
[----:B------:R-:W-:Y:S05]  /*2fbe0*/  BSYNC B0 ;  /* 0x0000000000007941 */ /* 0x000fea0003800000 */
.L_x_66934:
[----:B------:R-:W-:Y:S05]  /*2fbf0*/  EXIT ;  /* 0x000000000000794d */ /* 0x000fea0003800000 */
.L_x_67877:
        /* <DEDUP_REMOVED lines=8> */
.L_x_67882:
[----:B------:R-:W-:Y:S05]  /*2fc80*/  BSYNC B1 ;  /* 0x0000000000017941 */ /* 0x000fea0003800000 */
.L_x_67881:
        /* <DEDUP_REMOVED lines=9> */
.L_x_67883:
[----:B------:R-:W-:Y:S02]  /*2fd20*/  IMAD.MOV.U32 R224, RZ, RZ, 0x4 ;  /* 0x00000004ffe07424 */ /* 0x000fe400078e00ff */
[----:B------:R-:W-:-:S04]  /*2fd30*/  IMAD.MOV.U32 R214, RZ, RZ, R221 ;  /* 0x000000ffffd67224 */ /* 0x000fc800078e00dd */
[----:B------:R-:W-:-:S05]  /*2fd40*/  FADD.FTZ R218, R217, R214 ;  /* 0x000000d6d9da7221 */ /* 0x000fca0000010000 */
[----:B------:R-:W-:-:S07]  /*2fd50*/  MOV R223, R218 ;  /* 0x000000da00df7202 */ /* 0x000fce0000000f00 */
[----:B------:R-:W-:Y:S05]  /*2fd60*/  WARPSYNC.COLLECTIVE R222, `(.L_x_67884) ;  /* 0x00000000de087348 */ /* 0x000fea0003c00000 */
[----:B------:R0:W1:Y:S02]  /*2fd70*/  SHFL.BFLY P1, R221, R223, R224, R225 ;  /* 0x0c0000e0dfdd7389 */ /* 0x00006400000200e1 */
[----:B01----:R-:W-:Y:S05]  /*2fd80*/  ENDCOLLECTIVE ;  /* 0x000000000000791b */ /* 0x003fea0003800000 */
.L_x_67884:
[----:B------:R-:W-:Y:S01]  /*2fd90*/  HFMA2 R224, -RZ, RZ, 0, 4.76837158203125e-07 ;  /* 0x00000008ffe07431 */ /* 0x000fe200000001ff */
[----:B------:R-:W-:-:S05]  /*2fda0*/  MOV R213, R221 ;  /* 0x000000dd00d57202 */ /* 0x000fca0000000f00 */
[----:B------:R-:W-:-:S04]  /*2fdb0*/  FADD.FTZ R219, R218, R213 ;  /* 0x000000d5dadb7221 */ /* 0x000fc80000010000 */
[----:B------:R-:W-:-:S07]  /*2fdc0*/  IMAD.MOV.U32 R223, RZ, RZ, R219 ;  /* 0x000000ffffdf7224 */ /* 0x000fce00078e00db */
[----:B------:R-:W-:Y:S05]  /*2fdd0*/  WARPSYNC.COLLECTIVE R222, `(.L_x_67885) ;  /* 0x00000000de087348 */ /* 0x000fea0003c00000 */
[----:B------:R0:W1:Y:S02]  /*2fde0*/  SHFL.BFLY P1, R221, R223, R224, R225 ;  /* 0x0c0000e0dfdd7389 */ /* 0x00006400000200e1 */
[----:B01----:R-:W-:Y:S05]  /*2fdf0*/  ENDCOLLECTIVE ;  /* 0x000000000000791b */ /* 0x003fea0003800000 */
.L_x_67885:
        /* <DEDUP_REMOVED lines=8> */
.L_x_67886:
        /* <DEDUP_REMOVED lines=136> */
.L_x_67887:
[----:B------:R-:W-:Y:S02]  /*30700*/  IMAD.MOV.U32 R224, RZ, RZ, 0x2 ;  /* 0x00000002ffe07424 */ /* 0x000fe400078e00ff */
[----:B------:R-:W-:-:S04]  /*30710*/  IMAD.MOV.U32 R217, RZ, RZ, R221 ;  /* 0x000000ffffd97224 */ /* 0x000fc800078e00dd */
[----:B------:R-:W-:-:S05]  /*30720*/  FADD.FTZ R217, R212, R217 ;  /* 0x000000d9d4d97221 */ /* 0x000fca0000010000 */
[----:B------:R-:W-:-:S07]  /*30730*/  MOV R223, R217 ;  /* 0x000000d900df7202 */ /* 0x000fce0000000f00 */
[----:B------:R-:W-:Y:S05]  /*30740*/  WARPSYNC.COLLECTIVE R222, `(.L_x_67888) ;  /* 0x00000000de087348 */ /* 0x000fea0003c00000 */
[----:B------:R0:W1:Y:S02]  /*30750*/  SHFL.BFLY P1, R221, R223, R224, R225 ;  /* 0x0c0000e0dfdd7389 */ /* 0x00006400000200e1 */
[----:B01----:R-:W-:Y:S05]  /*30760*/  ENDCOLLECTIVE ;  /* 0x000000000000791b */ /* 0x003fea0003800000 */
.L_x_67888:
[----:B------:R-:W-:Y:S01]  /*30770*/  HFMA2 R224, -RZ, RZ, 0, 2.384185791015625e-07 ;  /* 0x00000004ffe07431 */ /* 0x000fe200000001ff */
[----:B------:R-:W-:-:S05]  /*30780*/  MOV R218, R221 ;  /* 0x000000dd00da7202 */ /* 0x000fca0000000f00 */
[----:B------:R-:W-:-:S04]  /*30790*/  FADD.FTZ R218, R217, R218 ;  /* 0x000000dad9da7221 */ /* 0x000fc80000010000 */
[----:B------:R-:W-:-:S07]  /*307a0*/  IMAD.MOV.U32 R223, RZ, RZ, R218 ;  /* 0x000000ffffdf7224 */ /* 0x000fce00078e00da */
[----:B------:R-:W-:Y:S05]  /*307b0*/  WARPSYNC.COLLECTIVE R222, `(.L_x_67889) ;  /* 0x00000000de087348 */ /* 0x000fea0003c00000 */
[----:B------:R0:W1:Y:S02]  /*307c0*/  SHFL.BFLY P1, R221, R223, R224, R225 ;  /* 0x0c0000e0dfdd7389 */ /* 0x00006400000200e1 */
[----:B01----:R-:W-:Y:S05]  /*307d0*/  ENDCOLLECTIVE ;  /* 0x000000000000791b */ /* 0x003fea0003800000 */
.L_x_67889:
[----:B------:R-:W-:Y:S02]  /*307e0*/  IMAD.MOV.U32 R224, RZ, RZ, 0x8 ;  /* 0x00000008ffe07424 */ /* 0x000fe400078e00ff */
[----:B------:R-:W-:-:S04]  /*307f0*/  IMAD.MOV.U32 R219, RZ, RZ, R221 ;  /* 0x000000ffffdb7224 */ /* 0x000fc800078e00dd */
[----:B------:R-:W-:-:S05]  /*30800*/  FADD.FTZ R219, R218, R219 ;  /* 0x000000dbdadb7221 */ /* 0x000fca0000010000 */
[----:B------:R-:W-:-:S07]  /*30810*/  MOV R223, R219 ;  /* 0x000000db00df7202 */ /* 0x000fce0000000f00 */
[----:B------:R-:W-:Y:S05]  /*30820*/  WARPSYNC.COLLECTIVE R222, `(.L_x_67890) ;  /* 0x00000000de087348 */ /* 0x000fea0003c00000 */
[----:B------:R0:W1:Y:S02]  /*30830*/  SHFL.BFLY P1, R221, R223, R224, R225 ;  /* 0x0c0000e0dfdd7389 */ /* 0x00006400000200e1 */
[----:B01----:R-:W-:Y:S05]  /*30840*/  ENDCOLLECTIVE ;  /* 0x000000000000791b */ /* 0x003fea0003800000 */
.L_x_67890:
[----:B------:R-:W-:Y:S01]  /*30850*/  HFMA2 R224, -RZ, RZ, 0, 9.5367431640625e-07 ;  /* 0x00000010ffe07431 */ /* 0x000fe200000001ff */
[----:B------:R-:W-:-:S05]  /*30860*/  MOV R220, R221 ;  /* 0x000000dd00dc7202 */ /* 0x000fca0000000f00 */
[----:B------:R-:W-:-:S04]  /*30870*/  FADD.FTZ R220, R219, R220 ;  /* 0x000000dcdbdc7221 */ /* 0x000fc80000010000 */
[----:B------:R-:W-:-:S07]  /*30880*/  IMAD.MOV.U32 R223, RZ, RZ, R220 ;  /* 0x000000ffffdf7224 */ /* 0x000fce00078e00dc */
[----:B------:R-:W-:Y:S05]  /*30890*/  WARPSYNC.COLLECTIVE R222, `(.L_x_67891) ;  /* 0x00000000de087348 */ /* 0x000fea0003c00000 */
[----:B------:R0:W1:Y:S02]  /*308a0*/  SHFL.BFLY P1, R221, R223, R224, R225 ;  /* 0x0c0000e0dfdd7389 */ /* 0x00006400000200e1 */
[----:B01----:R-:W-:Y:S05]  /*308b0*/  ENDCOLLECTIVE ;  /* 0x000000000000791b */ /* 0x003fea0003800000 */
.L_x_67891:
[----:B------:R-:W-:Y:S05]  /*308c0*/  BRA `(.L_x_67892) ;  /* 0xffffffe0009c7947 */ /* 0x000fea000383ffff */
.L_x_67893:
        /* <DEDUP_REMOVED lines=11> */
.L_x_71575:


//--------------------- .text._ZN10layer_norm13ln_fwd_kernelINS_13Kernel_traitsIfffffjLj2048ELj1ELj4ELj1ELj16ENS_18Kernel_traits_baseILj2048EfffffjLj128EEEEELb1ELb1ELb0ELb0EEEvNS_9FwdParamsE --------------------------
	.section	.text._ZN10layer_norm13ln_fwd_kernelINS_13Kernel_traitsIfffffjLj2048ELj1ELj4ELj1ELj16ENS_18Kernel_traits_baseILj2048EfffffjLj128EEEEELb1ELb1ELb0ELb0EEEvNS_9FwdParamsE,"ax",@progbits
	.align	128
        .global         _ZN10layer_norm13ln_fwd_kernelINS_13Kernel_traitsIfffffjLj2048ELj1ELj4ELj1ELj16ENS_18Kernel_traits_baseILj2048EfffffjLj128EEEEELb1ELb1ELb0ELb0EEEvNS_9FwdParamsE
        .type           _ZN10layer_norm13ln_fwd_kernelINS_13Kernel_traitsIfffffjLj2048ELj1ELj4ELj1ELj16ENS_18Kernel_traits_baseILj2048EfffffjLj128EEEEELb1ELb1ELb0ELb0EEEvNS_9FwdParamsE,@function
        .size           _ZN10layer_norm13ln_fwd_kernelINS_13Kernel_traitsIfffffjLj2048ELj1ELj4ELj1ELj16ENS_18Kernel_traits_baseILj2048EfffffjLj128EEEEELb1ELb1ELb0ELb0EEEvNS_9FwdParamsE,(.L_x_71576 - _ZN10layer_norm13ln_fwd_kernelINS_13Kernel_traitsIfffffjLj2048ELj1ELj4ELj1ELj16ENS_18Kernel_traits_baseILj2048EfffffjLj128EEEEELb1ELb1ELb0ELb0EEEvNS_9FwdParamsE)
        .other          _ZN10layer_norm13ln_fwd_kernelINS_13Kernel_traitsIfffffjLj2048ELj1ELj4ELj1ELj16ENS_18Kernel_traits_baseILj2048EfffffjLj128EEEEELb1ELb1ELb0ELb0EEEvNS_9FwdParamsE,@"STO_CUDA_ENTRY STV_DEFAULT"
_ZN10layer_norm13ln_fwd_kernelINS_13Kernel_traitsIfffffjLj2048ELj1ELj4ELj1ELj16ENS_18Kernel_traits_baseILj2048EfffffjLj128EEEEELb1ELb1ELb0ELb0EEEvNS_9FwdParamsE:
.text._ZN10layer_norm13ln_fwd_kernelINS_13Kernel_traitsIfffffjLj2048ELj1ELj4ELj1ELj16ENS_18Kernel_traits_baseILj2048EfffffjLj128EEEEELb1ELb1ELb0ELb0EEEvNS_9FwdParamsE:
        /* <DEDUP_REMOVED lines=22> */
[----:B------:R-:W-:-:S06]  /*0160*/  UISETP.NE.AND.EX UP0, UPT, UR11, URZ, UPT, UP0 ;  /* 0x000000ff0b00728c */ /* 0x000fcc000bf05300 */
[----:B------:R-:W3:Y:S01]  /*0170*/  LDC R8, c[0x0][0x360] ;  /* 0x0000d800ff087b82 */ /* 0x000ee20000000800 */
[----:B-1----:R-:W-:Y:S01]  /*0180*/  USHF.L.U32 UR8, UR9, 0x2, URZ ;  /* 0x0000000209087899 */ /* 0x002fe200080006ff */
[----:B--2---:R-:W-:Y:S02]  /*0190*/  @P0 R2UR UR4, R2 ;  /* 0x00000000020402ca */ /* 0x004fe400000e0000 */
[----:B------:R-:W-:Y:S02]  /*01a0*/  @P0 R2UR UR5, R3 ;  /* 0x00000000030502ca */ /* 0x000fe400000e0000 */
[----:B------:R-:W-:Y:S01]  /*01b0*/  LEA.HI R2, R0, R11, RZ, 0x2 ;  /* 0x0000000b00027211 */ /* 0x000fe200078f10ff */
[----:B---3--:R-:W-:Y:S01]  /*01c0*/  IMAD R0, R8, UR9, R15 ;  /* 0x0000000908007c24 */ /* 0x008fe2000f8e020f */
[----:B0-----:R-:W-:Y:S02]  /*01d0*/  @P0 IADD3 R6, P1, PT, R4, R9, RZ ;  /* 0x0000000904060210 */ /* 0x001fe40007f3e0ff */
[----:B------:R-:W-:-:S02]  /*01e0*/  LOP3.LUT R4, R15, 0x1f, RZ, 0xc0, !PT ;  /* 0x0000001f0f047812 */ /* 0x000fc400078ec0ff */
[----:B------:R-:W-:Y:S02]  /*01f0*/  @P0 IADD3.X R7, PT, PT, RZ, R5, RZ, P1, !PT ;  /* 0x00000005ff070210 */ /* 0x000fe40000ffe4ff */
[----:B------:R-:W-:Y:S01]  /*0200*/  LOP3.LUT R3, R4, 0x1f, RZ, 0x3c, !PT ;  /* 0x0000001f04037812 */ /* 0x000fe200078e3cff */
[----:B------:R-:W-:Y:S01]  /*0210*/  UIADD3 UR10, UPT, UPT, UR4, 0x3c6ef372, URZ ;  /* 0x3c6ef372040a7890 */ /* 0x000fe2000fffe0ff */
[----:B------:R-:W-:Y:S01]  /*0220*/  SHF.R.U32.HI R15, RZ, 0x5, R15 ;  /* 0x00000005ff0f7819 */ /* 0x000fe2000001160f */
[----:B------:R-:W-:Y:S01]  /*0230*/  UIADD3 UR12, UPT, UPT, UR4, 0x78dde6e4, URZ ;  /* 0x78dde6e4040c7890 */ /* 0x000fe2000fffe0ff */
[----:B------:R-:W-:Y:S01]  /*0240*/  LEA.HI.SX32 R2, R2, R3, 0x1e ;  /* 0x0000000302027211 */ /* 0x000fe200078ff2ff */
[----:B------:R-:W-:Y:S01]  /*0250*/  UIADD3 UR15, UPT, UPT, UR4, -0x4ab325aa, URZ ;  /* 0xb54cda56040f7890 */ /* 0x000fe2000fffe0ff */
[----:B------:R-:W-:Y:S01]  /*0260*/  SHF.R.U64 R3, R6, 0x2, R7 ;  /* 0x0000000206037819 */ /* 0x000fe20000001207 */
[----:B------:R-:W-:Y:S01]  /*0270*/  UIADD3 UR18, UPT, UPT, UR5, -0x695add53, URZ ;  /* 0x96a522ad05127890 */ /* 0x000fe2000fffe0ff */
[----:B------:R-:W-:-:S02]  /*0280*/  LOP3.LUT R15, R15, UR8, RZ, 0xfc, !PT ;  /* 0x000000080f0f7c12 */ /* 0x000fc4000f8efcff */
[----:B------:R-:W-:Y:S01]  /*0290*/  SHF.R.U32.HI R7, RZ, 0x2, R7 ;  /* 0x00000002ff077819 */ /* 0x000fe20000011607 */
[----:B------:R-:W-:Y:S08]  /*02a0*/  BRA.U !UP0, `(.L_x_67895) ;  /* 0x0000000d08447547 */ /* 0x000ff0000b800000 */
[----:B------:R-:W2:Y:S04]  /*02b0*/  LDL.64 R140, [R1+0x70] ;  /* 0x00007000018c7983 */ /* 0x000ea80000100a00 */
[----:B------:R-:W2:Y:S04]  /*02c0*/  LDL.64 R142, [R1+0x78] ;  /* 0x00007800018e7983 */ /* 0x000ea80000100a00 */
[----:B------:R-:W3:Y:S04]  /*02d0*/  LDL.64 R144, [R1+0x60] ;  /* 0x0000600001907983 */ /* 0x000ee80000100a00 */
[----:B------:R-:W3:Y:S01]  /*02e0*/  LDL.64 R146, [R1+0x68] ;  /* 0x0000680001927983 */ /* 0x000ee20000100a00 */
[----:B------:R-:W-:-:S02]  /*02f0*/  ISETP.GE.U32.AND P0, PT, R2, 0x20, PT ;  /* 0x000000200200780c */ /* 0x000fc40003f06070 */
[C---:B------:R-:W-:Y:S01]  /*0300*/  ISETP.GE.U32.AND P1, PT, R2.reuse, 0x40, PT ;  /* 0x000000400200780c */ /* 0x040fe20003f26070 */
[----:B------:R-:W4:Y:S04]  /*0310*/  LDL.64 R152, [R1+0x50] ;  /* 0x0000500001987983 */ /* 0x000f280000100a00 */
[----:B------:R-:W4:Y:S01]  /*0320*/  LDL.64 R154, [R1+0x58] ;  /* 0x00005800019a7983 */ /* 0x000f220000100a00 */
[C---:B------:R-:W-:Y:S02]  /*0330*/  ISETP.GE.U32.AND P5, PT, R2.reuse, 0x60, PT ;  /* 0x000000600200780c */ /* 0x040fe40003fa6070 */
[C---:B------:R-:W-:Y:S01]  /*0340*/  ISETP.GE.U32.AND P2, PT, R2.reuse, 0x80, PT ;  /* 0x000000800200780c */ /* 0x040fe20003f46070 */
[----:B------:R-:W4:Y:S01]  /*0350*/  LDL.64 R148, [R1+0x40] ;  /* 0x0000400001947983 */ /* 0x000f220000100a00 */
[----:B------:R-:W-:Y:S01]  /*0360*/  ISETP.GE.U32.AND P3, PT, R2, 0xa0, PT ;  /* 0x000000a00200780c */ /* 0x000fe20003f66070 */
[----:B------:R-:W0:Y:S02]  /*0370*/  @P0 LDC.64 R8, c[0x0][0x3d0] ;  /* 0x0000f400ff080b82 */ /* 0x000e240000000a00 */
[----:B------:R-:W4:Y:S06]  /*0380*/  LDL.64 R150, [R1+0x48] ;  /* 0x0000480001967983 */ /* 0x000f2c0000100a00 */
[----:B------:R-:W1:Y:S08]  /*0390*/  @P0 LDC.64 R10, c[0x0][0x438] ;  /* 0x00010e00ff0a0b82 */ /* 0x000e700000000a00 */
[----:B------:R-:W1:Y:S08]  /*03a0*/  @P0 LDC.64 R12, c[0x0][0x3e8] ;  /* 0x0000fa00ff0c0b82 */ /* 0x000e700000000a00 */
[----:B------:R-:W1:Y:S01]  /*03b0*/  @P1 LDC.64 R124, c[0x0][0x3d0] ;  /* 0x0000f400ff7c1b82 */ /* 0x000e620000000a00 */
[----:B0-----:R-:W-:-:S04]  /*03c0*/  @P0 IMAD.WIDE.U32 R8, R4, 0x10, R8 ;  /* 0x0000001004080825 */ /* 0x001fc800078e0008 */
[----:B-1----:R-:W-:-:S03]  /*03d0*/  @P0 IMAD.WIDE.U32 R10, R4, 0x10, R10 ;  /* 0x00000010040a0825 */ /* 0x002fc600078e000a */
[----:B------:R-:W0:Y:S01]  /*03e0*/  @P1 LDC.64 R126, c[0x0][0x438] ;  /* 0x00010e00ff7e1b82 */ /* 0x000e220000000a00 */
[----:B------:R-:W-:Y:S01]  /*03f0*/  ISETP.GE.U32.AND P4, PT, R2, 0xc0, PT ;  /* 0x000000c00200780c */ /* 0x000fe20003f86070 */
[----:B------:R1:W5:Y:S01]  /*0400*/  @P0 LDG.E.128 R16, desc[UR6][R10.64] ;  /* 0x000000060a100981 */ /* 0x000362000c1e1d00 */
[C---:B------:R-:W-:Y:S01]  /*0410*/  @P0 IMAD.WIDE.U32 R12, R4.reuse, 0x10, R12 ;  /* 0x00000010040c0825 */ /* 0x040fe200078e000c */
[----:B------:R-:W-:-:S04]  /*0420*/  @P0 LOP3.LUT R4, R4, 0x20, RZ, 0xfc, !PT ;  /* 0x0000002004040812 */ /* 0x000fc800078efcff */
[----:B------:R-:W1:Y:S01]  /*0430*/  @P1 LDC.64 R128, c[0x0][0x3e8] ;  /* 0x0000fa00ff801b82 */ /* 0x000e620000000a00 */
[----:B------:R-:W5:Y:S01]  /*0440*/  @P0 LDG.E.128 R20, desc[UR6][R12.64] ;  /* 0x000000060c140981 */ /* 0x000f62000c1e1d00 */
[----:B------:R-:W-:-:S06]  /*0450*/  @P1 IMAD.WIDE.U32 R124, R4, 0x10, R124 ;  /* 0x00000010047c1825 */ /* 0x000fcc00078e007c */
[----:B------:R-:W3:Y:S08]  /*0460*/  @P5 LDC.64 R130, c[0x0][0x3d0] ;  /* 0x0000f400ff825b82 */ /* 0x000ef00000000a00 */
[----:B------:R-:W4:Y:S08]  /*0470*/  @P5 LDC.64 R132, c[0x0][0x438] ;  /* 0x00010e00ff845b82 */ /* 0x000f300000000a00 */
[----:B------:R-:W4:Y:S08]  /*0480*/  @P5 LDC.64 R134, c[0x0][0x3e8] ;  /* 0x0000fa00ff865b82 */ /* 0x000f300000000a00 */
[----:B------:R-:W4:Y:S08]  /*0490*/  @P2 LDC.64 R136, c[0x0][0x3d0] ;  /* 0x0000f400ff882b82 */ /* 0x000f300000000a00 */
[----:B------:R-:W4:Y:S01]  /*04a0*/  @P2 LDC.64 R138, c[0x0][0x438] ;  /* 0x00010e00ff8a2b82 */ /* 0x000f220000000a00 */
[----:B--2---:R2:W4:Y:S01]  /*04b0*/  @P0 LDG.E.128 R140, desc[UR6][R8.64] ;  /* 0x00000006088c0981 */ /* 0x004522000c1e1d00 */
[----:B0-----:R-:W-:-:S06]  /*04c0*/  @P1 IMAD.WIDE.U32 R126, R4, 0x10, R126 ;  /* 0x00000010047e1825 */ /* 0x001fcc00078e007e */
[----:B-1----:R-:W0:Y:S01]  /*04d0*/  @P3 LDC.64 R10, c[0x0][0x438] ;  /* 0x00010e00ff0a3b82 */ /* 0x002e220000000a00 */
[C---:B------:R-:W-:Y:S01]  /*04e0*/  @P1 IMAD.WIDE.U32 R128, R4.reuse, 0x10, R128 ;  /* 0x0000001004801825 */ /* 0x040fe200078e0080 */
[----:B------:R-:W5:Y:S04]  /*04f0*/  @P1 LDG.E.128 R24, desc[UR6][R126.64] ;  /* 0x000000067e181981 */ /* 0x000f68000c1e1d00 */
[----:B---3--:R1:W3:Y:S02]  /*0500*/  @P1 LDG.E.128 R144, desc[UR6][R124.64] ;  /* 0x000000067c901981 */ /* 0x0082e4000c1e1d00 */
[----:B--2---:R-:W2:Y:S01]  /*0510*/  @P3 LDC.64 R8, c[0x0][0x3d0] ;  /* 0x0000f400ff083b82 */ /* 0x004ea20000000a00 */
[----:B------:R-:W-:Y:S01]  /*0520*/  @P1 VIADD R4, R4, 0x20 ;  /* 0x0000002004041836 */ /* 0x000fe20000000000 */
[----:B------:R3:W5:Y:S03]  /*0530*/  @P1 LDG.E.128 R28, desc[UR6][R128.64] ;  /* 0x00000006801c1981 */ /* 0x000766000c1e1d00 */
[----:B------:R-:W-:-:S03]  /*0540*/  @P5 IMAD.WIDE.U32 R130, R4, 0x10, R130 ;  /* 0x0000001004825825 */ /* 0x000fc600078e0082 */
[----:B------:R-:W0:Y:S01]  /*0550*/  @P4 LDC.64 R12, c[0x0][0x3d0] ;  /* 0x0000f400ff0c4b82 */ /* 0x000e220000000a00 */
[----:B----4-:R4:W-:Y:S07]  /*0560*/  @P0 STL.64 [R1+0x70], R140 ;  /* 0x0000708c01000387 */ /* 0x0109ee0000100a00 */
[----:B-1----:R-:W1:Y:S01]  /*0570*/  @P4 LDC.64 R124, c[0x0][0x438] ;  /* 0x00010e00ff7c4b82 */ /* 0x002e620000000a00 */
[----:B------:R-:W-:Y:S01]  /*0580*/  @P0 STL.64 [R1+0x78], R142 ;  /* 0x0000788e01000387 */ /* 0x000fe20000100a00 */
[----:B------:R-:W-:-:S03]  /*0590*/  @P5 IMAD.WIDE.U32 R132, R4, 0x10, R132 ;  /* 0x0000001004845825 */ /* 0x000fc600078e0084 */
[----:B------:R2:W2:Y:S03]  /*05a0*/  @P5 LDG.E.128 R152, desc[UR6][R130.64] ;  /* 0x0000000682985981 */ /* 0x0004a6000c1e1d00 */
[----:B------:R-:W1:Y:S01]  /*05b0*/  @P4 LDC.64 R126, c[0x0][0x3e8] ;  /* 0x0000fa00ff7e4b82 */ /* 0x000e620000000a00 */
[----:B---3--:R3:W-:Y:S04]  /*05c0*/  @P1 STL.64 [R1+0x60], R144 ;  /* 0x0000609001001387 */ /* 0x0087e80000100a00 */
[----:B------:R0:W-:Y:S03]  /*05d0*/  @P1 STL.64 [R1+0x68], R146 ;  /* 0x0000689201001387 */ /* 0x0001e60000100a00 */
[----:B----4-:R-:W4:Y:S01]  /*05e0*/  @P2 LDC.64 R140, c[0x0][0x3e8] ;  /* 0x0000fa00ff8c2b82 */ /* 0x010f220000000a00 */
[----:B------:R-:W-:Y:S01]  /*05f0*/  @P5 IMAD.WIDE.U32 R134, R4, 0x10, R134 ;  /* 0x0000001004865825 */ /* 0x000fe200078e0086 */
[----:B------:R-:W-:Y:S01]  /*0600*/  ISETP.GE.U32.AND P0, PT, R2, 0xe0, PT ;  /* 0x000000e00200780c */ /* 0x000fe20003f06070 */
[----:B------:R2:W5:Y:S04]  /*0610*/  @P5 LDG.E.128 R32, desc[UR6][R132.64] ;  /* 0x0000000684205981 */ /* 0x000568000c1e1d00 */
[----:B---3--:R-:W3:Y:S01]  /*0620*/  LDL.64 R144, [R1+0x30] ;  /* 0x0000300001907983 */ /* 0x008ee20000100a00 */
[----:B------:R-:W1:Y:S03]  /*0630*/  @P3 LDC.64 R142, c[0x0][0x3e8] ;  /* 0x0000fa00ff8e3b82 */ /* 0x000e660000000a00 */
[----:B0-----:R-:W3:Y:S01]  /*0640*/  LDL.64 R146, [R1+0x38] ;  /* 0x0000380001927983 */ /* 0x001ee20000100a00 */
[----:B------:R-:W-:Y:S01]  /*0650*/  @P5 VIADD R4, R4, 0x20 ;  /* 0x0000002004045836 */ /* 0x000fe20000000000 */
[----:B------:R-:W-:-:S02]  /*0660*/  ISETP.GE.U32.AND P1, PT, R2, 0x100, PT ;  /* 0x000001000200780c */ /* 0x000fc40003f26070 */
[----:B------:R0:W5:Y:S01]  /*0670*/  @P5 LDG.E.128 R36, desc[UR6][R134.64] ;  /* 0x0000000686245981 */ /* 0x000162000c1e1d00 */
[C---:B------:R-:W-:Y:S01]  /*0680*/  @P2 IMAD.WIDE.U32 R136, R4.reuse, 0x10, R136 ;  /* 0x0000001004882825 */ /* 0x040fe200078e0088 */
[----:B------:R-:W3:Y:S03]  /*0690*/  @P0 LDC.64 R128, c[0x0][0x3d0] ;  /* 0x0000f400ff800b82 */ /* 0x000ee60000000a00 */
[C---:B------:R-:W-:Y:S01]  /*06a0*/  @P2 IMAD.WIDE.U32 R138, R4.reuse, 0x10, R138 ;  /* 0x00000010048a2825 */ /* 0x040fe200078e008a */
[----:B------:R1:W3:Y:S03]  /*06b0*/  @P2 LDG.E.128 R148, desc[UR6][R136.64] ;  /* 0x0000000688942981 */ /* 0x0002e6000c1e1d00 */
[C---:B----4-:R-:W-:Y:S01]  /*06c0*/  @P2 IMAD.WIDE.U32 R140, R4.reuse, 0x10, R140 ;  /* 0x00000010048c2825 */ /* 0x050fe200078e008c */
[----:B------:R-:W-:Y:S01]  /*06d0*/  @P2 IADD3 R4, PT, PT, R4, 0x20, RZ ;  /* 0x0000002004042810 */ /* 0x000fe20007ffe0ff */
[----:B--2---:R-:W2:Y:S01]  /*06e0*/  @P0 LDC.64 R130, c[0x0][0x438] ;  /* 0x00010e00ff820b82 */ /* 0x004ea20000000a00 */
[----:B------:R4:W5:Y:S03]  /*06f0*/  @P2 LDG.E.128 R40, desc[UR6][R138.64] ;  /* 0x000000068a282981 */ /* 0x000966000c1e1d00 */
[C---:B------:R-:W-:Y:S01]  /*0700*/  @P3 IMAD.WIDE.U32 R8, R4.reuse, 0x10, R8 ;  /* 0x0000001004083825 */ /* 0x040fe200078e0008 */
[----:B------:R-:W5:Y:S03]  /*0710*/  @P2 LDG.E.128 R44, desc[UR6][R140.64] ;  /* 0x000000068c2c2981 */ /* 0x000f66000c1e1d00 */
[----:B------:R-:W2:Y:S01]  /*0720*/  @P0 LDC.64 R132, c[0x0][0x3e8] ;  /* 0x0000fa00ff840b82 */ /* 0x000ea20000000a00 */
[----:B------:R2:W-:Y:S01]  /*0730*/  @P5 STL.64 [R1+0x50], R152 ;  /* 0x0000509801005387 */ /* 0x0005e20000100a00 */
[----:B------:R-:W-:-:S06]  /*0740*/  @P3 IMAD.WIDE.U32 R10, R4, 0x10, R10 ;  /* 0x00000010040a3825 */ /* 0x000fcc00078e000a */
[----:B0-----:R-:W0:Y:S01]  /*0750*/  @P1 LDC.64 R134, c[0x0][0x3d0] ;  /* 0x0000f400ff861b82 */ /* 0x001e220000000a00 */
[----:B-1----:R-:W-:-:S07]  /*0760*/  @P3 IMAD.WIDE.U32 R142, R4, 0x10, R142 ;  /* 0x00000010048e3825 */ /* 0x002fce00078e008e */
[----:B------:R-:W1:Y:S08]  /*0770*/  @P1 LDC.64 R136, c[0x0][0x438] ;  /* 0x00010e00ff881b82 */ /* 0x000e700000000a00 */
[----:B----4-:R-:W4:Y:S01]  /*0780*/  @P1 LDC.64 R138, c[0x0][0x3e8] ;  /* 0x0000fa00ff8a1b82 */ /* 0x010f220000000a00 */
[----:B---3--:R-:W3:Y:S04]  /*0790*/  @P3 LDG.E.128 R144, desc[UR6][R8.64] ;  /* 0x0000000608903981 */ /* 0x008ee8000c1e1d00 */
[----:B------:R2:W-:Y:S04]  /*07a0*/  @P5 STL.64 [R1+0x58], R154 ;  /* 0x0000589a01005387 */ /* 0x0005e80000100a00 */
[----:B--2---:R-:W2:Y:S01]  /*07b0*/  LDL.64 R152, [R1+0x20] ;  /* 0x0000200001987983 */ /* 0x004ea20000100a00 */
[----:B------:R-:W-:-:S03]  /*07c0*/  @P3 VIADD R4, R4, 0x20 ;  /* 0x0000002004043836 */ /* 0x000fc60000000000 */
[----:B------:R-:W5:Y:S04]  /*07d0*/  @P3 LDG.E.128 R48, desc[UR6][R10.64] ;  /* 0x000000060a303981 */ /* 0x000f68000c1e1d00 */
[----:B------:R-:W2:Y:S04]  /*07e0*/  LDL.64 R154, [R1+0x28] ;  /* 0x00002800019a7983 */ /* 0x000ea80000100a00 */
[----:B------:R0:W-:Y:S04]  /*07f0*/  @P2 STL.64 [R1+0x40], R148 ;  /* 0x0000409401002387 */ /* 0x0001e80000100a00 */
[----:B------:R1:W-:Y:S04]  /*0800*/  @P2 STL.64 [R1+0x48], R150 ;  /* 0x0000489601002387 */ /* 0x0003e80000100a00 */
[----:B------:R-:W5:Y:S04]  /*0810*/  @P3 LDG.E.128 R52, desc[UR6][R142.64] ;  /* 0x000000068e343981 */ /* 0x000f68000c1e1d00 */
[----:B0-----:R-:W4:Y:S04]  /*0820*/  LDL.64 R148, [R1+0x10] ;  /* 0x0000100001947983 */ /* 0x001f280000100a00 */
[----:B-1----:R-:W4:Y:S04]  /*0830*/  LDL.64 R150, [R1+0x18] ;  /* 0x0000180001967983 */ /* 0x002f280000100a00 */
[----:B---3--:R0:W-:Y:S04]  /*0840*/  @P3 STL.64 [R1+0x30], R144 ;  /* 0x0000309001003387 */ /* 0x0081e80000100a00 */
[----:B------:R1:W-:Y:S04]  /*0850*/  @P3 STL.64 [R1+0x38], R146 ;  /* 0x0000389201003387 */ /* 0x0003e80000100a00 */
[----:B0-----:R-:W3:Y:S04]  /*0860*/  LDL.64 R144, [R1] ;  /* 0x0000000001907983 */ /* 0x001ee80000100a00 */
[----:B-1----:R-:W3:Y:S01]  /*0870*/  LDL.64 R146, [R1+0x8] ;  /* 0x0000080001927983 */ /* 0x002ee20000100a00 */
[----:B------:R-:W-:-:S04]  /*0880*/  @P4 IMAD.WIDE.U32 R12, R4, 0x10, R12 ;  /* 0x00000010040c4825 */ /* 0x000fc800078e000c */
[C---:B------:R-:W-:Y:S01]  /*0890*/  @P4 IMAD.WIDE.U32 R124, R4.reuse, 0x10, R124 ;  /* 0x00000010047c4825 */ /* 0x040fe200078e007c */
[----:B--2---:R0:W2:Y:S03]  /*08a0*/  @P4 LDG.E.128 R152, desc[UR6][R12.64] ;  /* 0x000000060c984981 */ /* 0x0040a6000c1e1d00 */
[----:B------:R-:W-:Y:S01]  /*08b0*/  @P4 IMAD.WIDE.U32 R126, R4, 0x10, R126 ;  /* 0x00000010047e4825 */ /* 0x000fe200078e007e */
[----:B------:R-:W-:Y:S01]  /*08c0*/  ISETP.GE.U32.AND P2, PT, R2, 0x120, PT ;  /* 0x000001200200780c */ /* 0x000fe20003f46070 */
[----:B------:R-:W5:Y:S02]  /*08d0*/  @P4 LDG.E.128 R56, desc[UR6][R124.64] ;  /* 0x000000067c384981 */ /* 0x000f64000c1e1d00 */
[----:B------:R-:W-:Y:S01]  /*08e0*/  @P4 VIADD R4, R4, 0x20 ;  /* 0x0000002004044836 */ /* 0x000fe20000000000 */
[----:B------:R-:W-:Y:S01]  /*08f0*/  ISETP.GE.U32.AND P3, PT, R2, 0x140, PT ;  /* 0x000001400200780c */ /* 0x000fe20003f66070 */
[----:B------:R1:W5:Y:S02]  /*0900*/  @P4 LDG.E.128 R60, desc[UR6][R126.64] ;  /* 0x000000067e3c4981 */ /* 0x000364000c1e1d00 */
[----:B------:R-:W-:-:S04]  /*0910*/  @P0 IMAD.WIDE.U32 R128, R4, 0x10, R128 ;  /* 0x0000001004800825 */ /* 0x000fc800078e0080 */
[C---:B------:R-:W-:Y:S01]  /*0920*/  @P0 IMAD.WIDE.U32 R130, R4.reuse, 0x10, R130 ;  /* 0x0000001004820825 */ /* 0x040fe200078e0082 */
[----:B----4-:R-:W4:Y:S01]  /*0930*/  @P0 LDG.E.128 R148, desc[UR6][R128.64] ;  /* 0x0000000680940981 */ /* 0x010f22000c1e1d00 */
[----:B------:R-:W4:Y:S02]  /*0940*/  @P2 LDC.64 R8, c[0x0][0x3d0] ;  /* 0x0000f400ff082b82 */ /* 0x000f240000000a00 */
[C---:B------:R-:W-:Y:S01]  /*0950*/  @P0 IMAD.WIDE.U32 R132, R4.reuse, 0x10, R132 ;  /* 0x0000001004840825 */ /* 0x040fe200078e0084 */
[----:B------:R-:W-:Y:S01]  /*0960*/  @P0 IADD3 R4, PT, PT, R4, 0x20, RZ ;  /* 0x0000002004040810 */ /* 0x000fe20007ffe0ff */
[----:B------:R-:W5:Y:S04]  /*0970*/  @P0 LDG.E.128 R64, desc[UR6][R130.64] ;  /* 0x0000000682400981 */ /* 0x000f68000c1e1d00 */
[----:B------:R-:W-:Y:S01]  /*0980*/  @P1 IMAD.WIDE.U32 R134, R4, 0x10, R134 ;  /* 0x0000001004861825 */ /* 0x000fe200078e0086 */
[----:B0-----:R-:W0:Y:S01]  /*0990*/  @P2 LDC.64 R12, c[0x0][0x3e8] ;  /* 0x0000fa00ff0c2b82 */ /* 0x001e220000000a00 */
[C---:B------:R-:W-:Y:S01]  /*09a0*/  ISETP.GE.U32.AND P5, PT, R2.reuse, 0x180, PT ;  /* 0x000001800200780c */ /* 0x040fe20003fa6070 */
[----:B------:R-:W5:Y:S06]  /*09b0*/  @P0 LDG.E.128 R68, desc[UR6][R132.64] ;  /* 0x0000000684440981 */ /* 0x000f6c000c1e1d00 */
[----:B------:R-:W0:Y:S08]  /*09c0*/  @P2 LDC.64 R10, c[0x0][0x438] ;  /* 0x00010e00ff0a2b82 */ /* 0x000e300000000a00 */
[----:B------:R-:W0:Y:S08]  /*09d0*/  @P3 LDC.64 R140, c[0x0][0x3d0] ;  /* 0x0000f400ff8c3b82 */ /* 0x000e300000000a00 */
[----:B------:R-:W0:Y:S08]  /*09e0*/  @P3 LDC.64 R142, c[0x0][0x438] ;  /* 0x00010e00ff8e3b82 */ /* 0x000e300000000a00 */
[----:B-1----:R-:W1:Y:S01]  /*09f0*/  @P3 LDC.64 R126, c[0x0][0x3e8] ;  /* 0x0000fa00ff7e3b82 */ /* 0x002e620000000a00 */
[----:B---3--:R3:W4:Y:S04]  /*0a00*/  @P1 LDG.E.128 R144, desc[UR6][R134.64] ;  /* 0x0000000686901981 */ /* 0x008728000c1e1d00 */
[----:B--2---:R-:W-:Y:S04]  /*0a10*/  @P4 STL.64 [R1+0x20], R152 ;  /* 0x0000209801004387 */ /* 0x004fe80000100a00 */
[----:B------:R-:W-:Y:S01]  /*0a20*/  @P4 STL.64 [R1+0x28], R154 ;  /* 0x0000289a01004387 */ /* 0x000fe20000100a00 */
[----:B------:R-:W-:Y:S01]  /*0a30*/  ISETP.GE.U32.AND P4, PT, R2, 0x160, PT ;  /* 0x000001600200780c */ /* 0x000fe20003f86070 */
[----:B------:R-:W-:Y:S01]  /*0a40*/  @P1 IMAD.WIDE.U32 R136, R4, 0x10, R136 ;  /* 0x0000001004881825 */ /* 0x000fe200078e0088 */
[----:B------:R-:W-:Y:S01]  /*0a50*/  ISETP.GE.U32.AND P6, PT, R2, 0x1c0, PT ;  /* 0x000001c00200780c */ /* 0x000fe20003fc6070 */
[----:B---3--:R-:W2:Y:S02]  /*0a60*/  @P5 LDC.64 R134, c[0x0][0x3d0] ;  /* 0x0000f400ff865b82 */ /* 0x008ea40000000a00 */
[----:B------:R-:W-:Y:S01]  /*0a70*/  @P1 IMAD.WIDE.U32 R138, R4, 0x10, R138 ;  /* 0x00000010048a1825 */ /* 0x000fe200078e008a */
[----:B------:R3:W5:Y:S04]  /*0a80*/  @P1 LDG.E.128 R72, desc[UR6][R136.64] ;  /* 0x0000000688481981 */ /* 0x000768000c1e1d00 */
[----:B----4-:R4:W-:Y:S03]  /*0a90*/  @P0 STL.64 [R1+0x10], R148 ;  /* 0x0000109401000387 */ /* 0x0109e60000100a00 */
[----:B------:R-:W2:Y:S01]  /*0aa0*/  @P4 LDC.64 R128, c[0x0][0x3d0] ;  /* 0x0000f400ff804b82 */ /* 0x000ea20000000a00 */
[----:B------:R-:W-:Y:S01]  /*0ab0*/  @P0 STL.64 [R1+0x18], R150 ;  /* 0x0000189601000387 */ /* 0x000fe20000100a00 */
[----:B------:R-:W-:Y:S01]  /*0ac0*/  ISETP.GE.U32.AND P0, PT, R2, 0x1a0, PT ;  /* 0x000001a00200780c */ /* 0x000fe20003f06070 */
[----:B------:R-:W-:-:S02]  /*0ad0*/  @P1 VIADD R4, R4, 0x20 ;  /* 0x0000002004041836 */ /* 0x000fc40000000000 */
[----:B------:R-:W5:Y:S03]  /*0ae0*/  @P1 LDG.E.128 R76, desc[UR6][R138.64] ;  /* 0x000000068a4c1981 */ /* 0x000f66000c1e1d00 */
[----:B------:R-:W2:Y:S01]  /*0af0*/  @P4 LDC.64 R130, c[0x0][0x438] ;  /* 0x00010e00ff824b82 */ /* 0x000ea20000000a00 */
[----:B------:R-:W-:-:S07]  /*0b00*/  @P2 IMAD.WIDE.U32 R8, R4, 0x10, R8 ;  /* 0x0000001004082825 */ /* 0x000fce00078e0008 */
[----:B------:R-:W2:Y:S01]  /*0b10*/  @P4 LDC.64 R132, c[0x0][0x3e8] ;  /* 0x0000fa00ff844b82 */ /* 0x000ea20000000a00 */
[----:B------:R1:W5:Y:S01]  /*0b20*/  @P2 LDG.E.128 R248, desc[UR6][R8.64] ;  /* 0x0000000608f82981 */ /* 0x000362000c1e1d00 */
[----:B0-----:R-:W-:-:S06]  /*0b30*/  @P2 IMAD.WIDE.U32 R124, R4, 0x10, R12 ;  /* 0x00000010047c2825 */ /* 0x001fcc00078e000c */
[----:B---3--:R-:W0:Y:S01]  /*0b40*/  @P5 LDC.64 R136, c[0x0][0x438] ;  /* 0x00010e00ff885b82 */ /* 0x008e220000000a00 */
[C---:B------:R-:W-:Y:S01]  /*0b50*/  @P2 IMAD.WIDE.U32 R10, R4.reuse, 0x10, R10 ;  /* 0x00000010040a2825 */ /* 0x040fe200078e000a */
[----:B------:R-:W5:Y:S06]  /*0b60*/  @P2 LDG.E.128 R84, desc[UR6][R124.64] ;  /* 0x000000067c542981 */ /* 0x000f6c000c1e1d00 */
[----:B------:R-:W3:Y:S01]  /*0b70*/  @P0 LDC.64 R12, c[0x0][0x438] ;  /* 0x00010e00ff0c0b82 */ /* 0x000ee20000000a00 */
[----:B------:R-:W-:Y:S01]  /*0b80*/  @P2 VIADD R4, R4, 0x20 ;  /* 0x0000002004042836 */ /* 0x000fe20000000000 */
[----:B------:R4:W5:Y:S06]  /*0b90*/  @P2 LDG.E.128 R80, desc[UR6][R10.64] ;  /* 0x000000060a502981 */ /* 0x00096c000c1e1d00 */
[----:B-1----:R-:W1:Y:S01]  /*0ba0*/  @P0 LDC.64 R8, c[0x0][0x3e8] ;  /* 0x0000fa00ff080b82 */ /* 0x002e620000000a00 */
[----:B------:R-:W-:-:S04]  /*0bb0*/  @P3 IMAD.WIDE.U32 R140, R4, 0x10, R140 ;  /* 0x00000010048c3825 */ /* 0x000fc800078e008c */
[C---:B------:R-:W-:Y:S01]  /*0bc0*/  @P3 IMAD.WIDE.U32 R142, R4.reuse, 0x10, R142 ;  /* 0x00000010048e3825 */ /* 0x040fe200078e008e */
[----:B------:R0:W5:Y:S02]  /*0bd0*/  @P3 LDG.E.128 R244, desc[UR6][R140.64] ;  /* 0x000000068cf43981 */ /* 0x000164000c1e1d00 */
[----:B------:R-:W1:Y:S01]  /*0be0*/  @P6 LDC.64 R138, c[0x0][0x3d0] ;  /* 0x0000f400ff8a6b82 */ /* 0x000e620000000a00 */
[C---:B------:R-:W-:Y:S01]  /*0bf0*/  @P3 IMAD.WIDE.U32 R126, R4.reuse, 0x10, R126 ;  /* 0x00000010047e3825 */ /* 0x040fe200078e007e */
[----:B------:R-:W-:Y:S01]  /*0c00*/  @P3 IADD3 R4, PT, PT, R4, 0x20, RZ ;  /* 0x0000002004043810 */ /* 0x000fe20007ffe0ff */
[----:B------:R0:W5:Y:S05]  /*0c10*/  @P3 LDG.E.128 R88, desc[UR6][R142.64] ;  /* 0x000000068e583981 */ /* 0x00016a000c1e1d00 */
[----:B----4-:R-:W4:Y:S08]  /*0c20*/  @P6 LDC.64 R148, c[0x0][0x438] ;  /* 0x00010e00ff946b82 */ /* 0x010f300000000a00 */
[----:B------:R-:W4:Y:S01]  /*0c30*/  @P6 LDC.64 R10, c[0x0][0x3e8] ;  /* 0x0000fa00ff0a6b82 */ /* 0x000f220000000a00 */
[C---:B--2---:R-:W-:Y:S01]  /*0c40*/  @P4 IMAD.WIDE.U32 R128, R4.reuse, 0x10, R128 ;  /* 0x0000001004804825 */ /* 0x044fe200078e0080 */
[----:B------:R2:W5:Y:S03]  /*0c50*/  @P3 LDG.E.128 R92, desc[UR6][R126.64] ;  /* 0x000000067e5c3981 */ /* 0x000566000c1e1d00 */
[C---:B------:R-:W-:Y:S01]  /*0c60*/  @P4 IMAD.WIDE.U32 R130, R4.reuse, 0x10, R130 ;  /* 0x0000001004824825 */ /* 0x040fe200078e0082 */
[----:B------:R2:W5:Y:S03]  /*0c70*/  @P4 LDG.E.128 R240, desc[UR6][R128.64] ;  /* 0x0000000680f04981 */ /* 0x000566000c1e1d00 */
[C---:B------:R-:W-:Y:S01]  /*0c80*/  @P4 IMAD.WIDE.U32 R132, R4.reuse, 0x10, R132 ;  /* 0x0000001004844825 */ /* 0x040fe200078e0084 */
[----:B------:R2:W5:Y:S03]  /*0c90*/  @P4 LDG.E.128 R96, desc[UR6][R130.64] ;  /* 0x0000000682604981 */ /* 0x000566000c1e1d00 */
[----:B------:R-:W-:Y:S01]  /*0ca0*/  @P4 VIADD R4, R4, 0x20 ;  /* 0x0000002004044836 */ /* 0x000fe20000000000 */
[----:B------:R2:W5:Y:S03]  /*0cb0*/  @P4 LDG.E.128 R100, desc[UR6][R132.64] ;  /* 0x0000000684644981 */ /* 0x000566000c1e1d00 */
[----:B------:R-:W-:-:S04]  /*0cc0*/  @P5 IMAD.WIDE.U32 R134, R4, 0x10, R134 ;  /* 0x0000001004865825 */ /* 0x000fc800078e0086 */
[----:B0-----:R-:W-:Y:S01]  /*0cd0*/  @P5 IMAD.WIDE.U32 R136, R4, 0x10, R136 ;  /* 0x0000001004885825 */ /* 0x001fe200078e0088 */
[----:B------:R2:W5:Y:S04]  /*0ce0*/  @P5 LDG.E.128 R232, desc[UR6][R134.64] ;  /* 0x0000000686e85981 */ /* 0x000568000c1e1d00 */
[----:B------:R2:W5:Y:S04]  /*0cf0*/  @P5 LDG.E.128 R104, desc[UR6][R136.64] ;  /* 0x0000000688685981 */ /* 0x000568000c1e1d00 */
[----:B------:R0:W-:Y:S04]  /*0d00*/  @P1 STL.64 [R1], R144 ;  /* 0x0000009001001387 */ /* 0x0001e80000100a00 */
[----:B------:R3:W-:Y:S01]  /*0d10*/  @P1 STL.64 [R1+0x8], R146 ;  /* 0x0000089201001387 */ /* 0x0007e20000100a00 */
[----:B------:R-:W-:Y:S01]  /*0d20*/  ISETP.GE.U32.AND P1, PT, R2, 0x1e0, PT ;  /* 0x000001e00200780c */ /* 0x000fe20003f26070 */
[----:B0-----:R-:W0:Y:S08]  /*0d30*/  @P5 LDC.64 R144, c[0x0][0x3e8] ;  /* 0x0000fa00ff905b82 */ /* 0x001e300000000a00 */
[----:B---3--:R-:W3:Y:S08]  /*0d40*/  @P0 LDC.64 R146, c[0x0][0x3d0] ;  /* 0x0000f400ff920b82 */ /* 0x008ef00000000a00 */
[----:B------:R-:W2:Y:S08]  /*0d50*/  @P1 LDC.64 R150, c[0x0][0x3d0] ;  /* 0x0000f400ff961b82 */ /* 0x000eb00000000a00 */
[----:B------:R-:W2:Y:S08]  /*0d60*/  @P1 LDC.64 R152, c[0x0][0x438] ;  /* 0x00010e00ff981b82 */ /* 0x000eb00000000a00 */
[----:B------:R-:W2:Y:S01]  /*0d70*/  @P1 LDC.64 R124, c[0x0][0x3e8] ;  /* 0x0000fa00ff7c1b82 */ /* 0x000ea20000000a00 */
[----:B0-----:R-:W-:-:S04]  /*0d80*/  @P5 IMAD.WIDE.U32 R144, R4, 0x10, R144 ;  /* 0x0000001004905825 */ /* 0x001fc800078e0090 */
[----:B------:R-:W-:Y:S01]  /*0d90*/  @P5 VIADD R4, R4, 0x20 ;  /* 0x0000002004045836 */ /* 0x000fe20000000000 */
[----:B------:R0:W5:Y:S03]  /*0da0*/  @P5 LDG.E.128 R108, desc[UR6][R144.64] ;  /* 0x00000006906c5981 */ /* 0x000166000c1e1d00 */
[----:B---3--:R-:W-:-:S04]  /*0db0*/  @P0 IMAD.WIDE.U32 R146, R4, 0x10, R146 ;  /* 0x0000001004920825 */ /* 0x008fc800078e0092 */
[C---:B------:R-:W-:Y:S01]  /*0dc0*/  @P0 IMAD.WIDE.U32 R12, R4.reuse, 0x10, R12 ;  /* 0x00000010040c0825 */ /* 0x040fe200078e000c */
[----:B------:R0:W5:Y:S03]  /*0dd0*/  @P0 LDG.E.128 R228, desc[UR6][R146.64] ;  /* 0x0000000692e40981 */ /* 0x000166000c1e1d00 */
[C---:B-1----:R-:W-:Y:S01]  /*0de0*/  @P0 IMAD.WIDE.U32 R8, R4.reuse, 0x10, R8 ;  /* 0x0000001004080825 */ /* 0x042fe200078e0008 */
[----:B------:R-:W-:Y:S01]  /*0df0*/  @P0 IADD3 R4, PT, PT, R4, 0x20, RZ ;  /* 0x0000002004040810 */ /* 0x000fe20007ffe0ff */
[----:B------:R0:W5:Y:S04]  /*0e00*/  @P0 LDG.E.128 R208, desc[UR6][R12.64] ;  /* 0x000000060cd00981 */ /* 0x000168000c1e1d00 */
[C---:B------:R-:W-:Y:S01]  /*0e10*/  @P6 IMAD.WIDE.U32 R138, R4.reuse, 0x10, R138 ;  /* 0x00000010048a6825 */ /* 0x040fe200078e008a */
[----:B------:R0:W5:Y:S03]  /*0e20*/  @P0 LDG.E.128 R112, desc[UR6][R8.64] ;  /* 0x0000000608700981 */ /* 0x000166000c1e1d00 */
[C---:B----4-:R-:W-:Y:S01]  /*0e30*/  @P6 IMAD.WIDE.U32 R148, R4.reuse, 0x10, R148 ;  /* 0x0000001004946825 */ /* 0x050fe200078e0094 */
[----:B------:R0:W5:Y:S03]  /*0e40*/  @P6 LDG.E.128 R224, desc[UR6][R138.64] ;  /* 0x000000068ae06981 */ /* 0x000166000c1e1d00 */
[C---:B------:R-:W-:Y:S01]  /*0e50*/  @P6 IMAD.WIDE.U32 R10, R4.reuse, 0x10, R10 ;  /* 0x00000010040a6825 */ /* 0x040fe200078e000a */
[----:B------:R0:W5:Y:S03]  /*0e60*/  @P6 LDG.E.128 R212, desc[UR6][R148.64] ;  /* 0x0000000694d46981 */ /* 0x000166000c1e1d00 */
[----:B------:R-:W-:Y:S01]  /*0e70*/  @P6 VIADD R4, R4, 0x20 ;  /* 0x0000002004046836 */ /* 0x000fe20000000000 */
[----:B------:R0:W5:Y:S03]  /*0e80*/  @P6 LDG.E.128 R116, desc[UR6][R10.64] ;  /* 0x000000060a746981 */ /* 0x000166000c1e1d00 */
[----:B--2---:R-:W-:-:S04]  /*0e90*/  @P1 IMAD.WIDE.U32 R150, R4, 0x10, R150 ;  /* 0x0000001004961825 */ /* 0x004fc800078e0096 */
[C---:B------:R-:W-:Y:S01]  /*0ea0*/  @P1 IMAD.WIDE.U32 R152, R4.reuse, 0x10, R152 ;  /* 0x0000001004981825 */ /* 0x040fe200078e0098 */
[----:B------:R0:W5:Y:S03]  /*0eb0*/  @P1 LDG.E.128 R220, desc[UR6][R150.64] ;  /* 0x0000000696dc1981 */ /* 0x000166000c1e1d00 */
[----:B------:R-:W-:Y:S01]  /*0ec0*/  @P1 IMAD.WIDE.U32 R124, R4, 0x10, R124 ;  /* 0x00000010047c1825 */ /* 0x000fe200078e007c */
[----:B------:R0:W5:Y:S04]  /*0ed0*/  @P1 LDG.E.128 R216, desc[UR6][R152.64] ;  /* 0x0000000698d81981 */ /* 0x000168000c1e1d00 */
        /* <DEDUP_REMOVED lines=11> */
[----:B--2---:R-:W-:-:S05]  /*0f90*/  IMAD.WIDE.U32 R4, R4, 0x10, R8 ;  /* 0x0000001004047825 */ /* 0x004fca00078e0008 */
[----:B------:R0:W5:Y:S01]  /*0fa0*/  LDG.E.128 R132, desc[UR6][R4.64] ;  /* 0x0000000604847981 */ /* 0x000162000c1e1d00 */
[----:B------:R-:W-:Y:S05]  /*0fb0*/  BRA `(.L_x_67896) ;  /* 0x0000000c00747947 */ /* 0x000fea0003800000 */
.L_x_67895:
[----:B------:R-:W2:Y:S04]  /*0fc0*/  LDL R164, [R1+0x70] ;  /* 0x0000700001a47983 */ /* 0x000ea80000100800 */
[----:B------:R-:W2:Y:S04]  /*0fd0*/  LDL R165, [R1+0x74] ;  /* 0x0000740001a57983 */ /* 0x000ea80000100800 */
[----:B------:R-:W2:Y:S04]  /*0fe0*/  LDL R166, [R1+0x78] ;  /* 0x0000780001a67983 */ /* 0x000ea80000100800 */
[----:B------:R-:W2:Y:S01]  /*0ff0*/  LDL R167, [R1+0x7c] ;  /* 0x00007c0001a77983 */ /* 0x000ea20000100800 */
[----:B------:R-:W-:-:S03]  /*1000*/  ISETP.GE.U32.AND P3, PT, R2, 0x20, PT ;  /* 0x000000200200780c */ /* 0x000fc60003f66070 */
[----:B------:R-:W3:Y:S04]  /*1010*/  LDL R159, [R1+0x68] ;  /* 0x00006800019f7983 */ /* 0x000ee80000100800 */
[----:B------:R-:W4:Y:S04]  /*1020*/  LDL R158, [R1+0x6c] ;  /* 0x00006c00019e7983 */ /* 0x000f280000100800 */
[----:B------:R-:W3:Y:S02]  /*1030*/  LDL R161, [R1+0x64] ;  /* 0x0000640001a17983 */ /* 0x000ee40000100800 */
[----:B------:R-:W0:Y:S02]  /*1040*/  @P3 LDC.64 R8, c[0x0][0x3d0] ;  /* 0x0000f400ff083b82 */ /* 0x000e240000000a00 */
[----:B------:R-:W3:Y:S04]  /*1050*/  LDL R160, [R1+0x60] ;  /* 0x0000600001a07983 */ /* 0x000ee80000100800 */
[----:B------:R-:W3:Y:S04]  /*1060*/  LDL R155, [R1+0x58] ;  /* 0x00005800019b7983 */ /* 0x000ee80000100800 */
[----:B------:R-:W3:Y:S04]  /*1070*/  LDL R154, [R1+0x5c] ;  /* 0x00005c00019a7983 */ /* 0x000ee80000100800 */
[----:B------:R-:W3:Y:S04]  /*1080*/  LDL R151, [R1+0x48] ;  /* 0x0000480001977983 */ /* 0x000ee80000100800 */
[----:B------:R-:W3:Y:S04]  /*1090*/  LDL R150, [R1+0x4c] ;  /* 0x00004c0001967983 */ /* 0x000ee80000100800 */
[----:B------:R-:W3:Y:S04]  /*10a0*/  LDL R157, [R1+0x54] ;  /* 0x00005400019d7983 */ /* 0x000ee80000100800 */
[----:B------:R-:W3:Y:S01]  /*10b0*/  LDL R156, [R1+0x50] ;  /* 0x00005000019c7983 */ /* 0x000ee20000100800 */
[----:B0-----:R-:W-:-:S03]  /*10c0*/  @P3 IMAD.WIDE.U32 R8, R4, 0x10, R8 ;  /* 0x0000001004083825 */ /* 0x001fc600078e0008 */
[----:B------:R-:W3:Y:S04]  /*10d0*/  LDL R153, [R1+0x44] ;  /* 0x0000440001997983 */ /* 0x000ee80000100800 */
        /* <DEDUP_REMOVED lines=16> */
[----:B------:R-:W3:Y:S01]  /*11e0*/  LDL R136, [R1] ;  /* 0x0000000001887983 */ /* 0x000ee20000100800 */
        /* <DEDUP_REMOVED lines=8> */
[----:B------:R-:W1:Y:S08]  /*1270*/  @P5 LDC.64 R18, c[0x0][0x3d0] ;  /* 0x0000f400ff125b82 */ /* 0x000e700000000a00 */
[----:B------:R-:W1:Y:S01]  /*1280*/  @P5 LDC.64 R24, c[0x0][0x3e8] ;  /* 0x0000fa00ff185b82 */ /* 0x000e620000000a00 */
[----:B--2---:R2:W2:Y:S07]  /*1290*/  @P3 LDG.E.128 R164, desc[UR6][R8.64] ;  /* 0x0000000608a43981 */ /* 0x0044ae000c1e1d00 */
[----:B------:R-:W2:Y:S01]  /*12a0*/  @P6 LDC.64 R26, c[0x0][0x3d0] ;  /* 0x0000f400ff1a6b82 */ /* 0x000ea20000000a00 */
[----:B0-----:R-:W-:-:S07]  /*12b0*/  @P3 IMAD.WIDE.U32 R10, R4, 0x10, R10 ;  /* 0x00000010040a3825 */ /* 0x001fce00078e000a */
[----:B------:R-:W0:Y:S01]  /*12c0*/  @P6 LDC.64 R32, c[0x0][0x3e8] ;  /* 0x0000fa00ff206b82 */ /* 0x000e220000000a00 */
[----:B------:R-:W-:Y:S02]  /*12d0*/  @P3 LOP3.LUT R4, R4, 0x20, RZ, 0xfc, !PT ;  /* 0x0000002004043812 */ /* 0x000fe400078efcff */
[----:B------:R-:W-:Y:S01]  /*12e0*/  ISETP.GE.U32.AND P2, PT, R2, 0xe0, PT ;  /* 0x000000e00200780c */ /* 0x000fe20003f46070 */
[----:B----4-:R-:W-:Y:S01]  /*12f0*/  IMAD.MOV.U32 R163, RZ, RZ, R158 ;  /* 0x000000ffffa37224 */ /* 0x010fe200078e009e */
[----:B---3--:R-:W-:Y:S01]  /*1300*/  MOV R162, R159 ;  /* 0x0000009f00a27202 */ /* 0x008fe20000000f00 */
[----:B------:R3:W5:Y:S02]  /*1310*/  @P3 LDG.E.128 R20, desc[UR6][R10.64] ;  /* 0x000000060a143981 */ /* 0x000764000c1e1d00 */
[----:B------:R-:W4:Y:S08]  /*1320*/  @P0 LDC.64 R34, c[0x0][0x3d0] ;  /* 0x0000f400ff220b82 */ /* 0x000f300000000a00 */
[----:B------:R-:W4:Y:S01]  /*1330*/  @P0 LDC.64 R40, c[0x0][0x3e8] ;  /* 0x0000fa00ff280b82 */ /* 0x000f220000000a00 */
[----:B-1----:R-:W-:-:S04]  /*1340*/  @P4 IMAD.WIDE.U32 R12, R4, 0x10, R12 ;  /* 0x00000010040c4825 */ /* 0x002fc800078e000c */
[C---:B------:R-:W-:Y:S01]  /*1350*/  @P4 IMAD.WIDE.U32 R16, R4.reuse, 0x10, R16 ;  /* 0x0000001004104825 */ /* 0x040fe200078e0010 */
[----:B------:R1:W4:Y:S02]  /*1360*/  @P4 LDG.E.128 R160, desc[UR6][R12.64] ;  /* 0x000000060ca04981 */ /* 0x000324000c1e1d00 */
[----:B------:R-:W4:Y:S01]  /*1370*/  @P1 LDC.64 R42, c[0x0][0x3d0] ;  /* 0x0000f400ff2a1b82 */ /* 0x000f220000000a00 */
[----:B------:R-:W-:Y:S01]  /*1380*/  @P4 VIADD R4, R4, 0x20 ;  /* 0x0000002004044836 */ /* 0x000fe20000000000 */
[----:B------:R-:W-:Y:S01]  /*1390*/  MOV R159, R154 ;  /* 0x0000009a009f7202 */ /* 0x000fe20000000f00 */
[----:B------:R-:W-:Y:S01]  /*13a0*/  IMAD.MOV.U32 R158, RZ, RZ, R155 ;  /* 0x000000ffff9e7224 */ /* 0x000fe200078e009b */
[----:B------:R4:W5:Y:S01]  /*13b0*/  @P4 LDG.E.128 R28, desc[UR6][R16.64] ;  /* 0x00000006101c4981 */ /* 0x000962000c1e1d00 */
[----:B------:R-:W-:-:S03]  /*13c0*/  @P5 IMAD.WIDE.U32 R18, R4, 0x10, R18 ;  /* 0x0000001004125825 */ /* 0x000fc600078e0012 */
[----:B--2---:R-:W2:Y:S01]  /*13d0*/  @P1 LDC.64 R8, c[0x0][0x3e8] ;  /* 0x0000fa00ff081b82 */ /* 0x004ea20000000a00 */
[C---:B------:R-:W-:Y:S01]  /*13e0*/  @P5 IMAD.WIDE.U32 R24, R4.reuse, 0x10, R24 ;  /* 0x0000001004185825 */ /* 0x040fe200078e0018 */
[----:B------:R-:W-:Y:S01]  /*13f0*/  @P5 IADD3 R4, PT, PT, R4, 0x20, RZ ;  /* 0x0000002004045810 */ /* 0x000fe20007ffe0ff */
[----:B------:R2:W2:Y:S01]  /*1400*/  @P5 LDG.E.128 R156, desc[UR6][R18.64] ;  /* 0x00000006129c5981 */ /* 0x0004a2000c1e1d00 */
[----:B------:R-:W-:Y:S01]  /*1410*/  MOV R155, R150 ;  /* 0x00000096009b7202 */ /* 0x000fe20000000f00 */
[----:B------:R-:W-:-:S03]  /*1420*/  IMAD.MOV.U32 R154, RZ, RZ, R151 ;  /* 0x000000ffff9a7224 */ /* 0x000fc600078e0097 */
[----:B---3--:R-:W3:Y:S01]  /*1430*/  @P2 LDC.64 R10, c[0x0][0x3d0] ;  /* 0x0000f400ff0a2b82 */ /* 0x008ee20000000a00 */
[C---:B------:R-:W-:Y:S01]  /*1440*/  @P6 IMAD.WIDE.U32 R26, R4.reuse, 0x10, R26 ;  /* 0x00000010041a6825 */ /* 0x040fe200078e001a */
[----:B------:R3:W5:Y:S03]  /*1450*/  @P5 LDG.E.128 R36, desc[UR6][R24.64] ;  /* 0x0000000618245981 */ /* 0x000766000c1e1d00 */
[C---:B0-----:R-:W-:Y:S01]  /*1460*/  @P6 IMAD.WIDE.U32 R32, R4.reuse, 0x10, R32 ;  /* 0x0000001004206825 */ /* 0x041fe200078e0020 */
[----:B------:R-:W3:Y:S02]  /*1470*/  @P6 LDG.E.128 R152, desc[UR6][R26.64] ;  /* 0x000000061a986981 */ /* 0x000ee4000c1e1d00 */
[----:B-1----:R-:W0:Y:S01]  /*1480*/  @P2 LDC.64 R12, c[0x0][0x3e8] ;  /* 0x0000fa00ff0c2b82 */ /* 0x002e220000000a00 */
[----:B------:R-:W-:Y:S01]  /*1490*/  @P6 VIADD R4, R4, 0x20 ;  /* 0x0000002004046836 */ /* 0x000fe20000000000 */
[----:B------:R1:W5:Y:S03]  /*14a0*/  @P6 LDG.E.128 R44, desc[UR6][R32.64] ;  /* 0x00000006202c6981 */ /* 0x000366000c1e1d00 */
[----:B----4-:R-:W-:-:S04]  /*14b0*/  @P0 IMAD.WIDE.U32 R34, R4, 0x10, R34 ;  /* 0x0000001004220825 */ /* 0x010fc800078e0022 */
[----:B------:R-:W-:-:S04]  /*14c0*/  @P0 IMAD.WIDE.U32 R40, R4, 0x10, R40 ;  /* 0x0000001004280825 */ /* 0x000fc800078e0028 */
[----:B------:R-:W-:Y:S01]  /*14d0*/  @P0 VIADD R4, R4, 0x20 ;  /* 0x0000002004040836 */ /* 0x000fe20000000000 */
[----:B------:R-:W5:Y:S01]  /*14e0*/  @P0 LDG.E.128 R52, desc[UR6][R40.64] ;  /* 0x0000000628340981 */ /* 0x000f62000c1e1d00 */
[----:B------:R-:W-:Y:S02]  /*14f0*/  IMAD.MOV.U32 R150, RZ, RZ, R147 ;  /* 0x000000ffff967224 */ /* 0x000fe400078e0093 */
[----:B------:R-:W-:Y:S02]  /*1500*/  IMAD.MOV.U32 R151, RZ, RZ, R146 ;  /* 0x000000ffff977224 */ /* 0x000fe400078e0092 */
[----:B------:R-:W-:Y:S02]  /*1510*/  IMAD.MOV.U32 R146, RZ, RZ, R143 ;  /* 0x000000ffff927224 */ /* 0x000fe400078e008f */
[----:B------:R-:W-:Y:S02]  /*1520*/  IMAD.MOV.U32 R147, RZ, RZ, R142 ;  /* 0x000000ffff937224 */ /* 0x000fe400078e008e */
[----:B------:R-:W-:-:S04]  /*1530*/  @P1 IMAD.WIDE.U32 R42, R4, 0x10, R42 ;  /* 0x00000010042a1825 */ /* 0x000fc800078e002a */
[C---:B--2---:R-:W-:Y:S01]  /*1540*/  @P1 IMAD.WIDE.U32 R8, R4.reuse, 0x10, R8 ;  /* 0x0000001004081825 */ /* 0x044fe200078e0008 */
[----:B------:R-:W2:Y:S01]  /*1550*/  @P1 LDG.E.128 R144, desc[UR6][R42.64] ;  /* 0x000000062a901981 */ /* 0x000ea2000c1e1d00 */
[----:B------:R-:W-:Y:S02]  /*1560*/  @P1 IADD3 R4, PT, PT, R4, 0x20, RZ ;  /* 0x0000002004041810 */ /* 0x000fe40007ffe0ff */
[----:B------:R-:W-:Y:S01]  /*1570*/  MOV R142, R139 ;  /* 0x0000008b008e7202 */ /* 0x000fe20000000f00 */
[----:B------:R-:W-:Y:S01]  /*1580*/  IMAD.MOV.U32 R143, RZ, RZ, R138 ;  /* 0x000000ffff8f7224 */ /* 0x000fe200078e008a */
[----:B------:R-:W4:Y:S01]  /*1590*/  @P0 LDG.E.128 R148, desc[UR6][R34.64] ;  /* 0x0000000622940981 */ /* 0x000f22000c1e1d00 */
[----:B---3--:R-:W-:-:S03]  /*15a0*/  @P2 IMAD.WIDE.U32 R10, R4, 0x10, R10 ;  /* 0x00000010040a2825 */ /* 0x008fc600078e000a */
[----:B------:R3:W5:Y:S01]  /*15b0*/  @P1 LDG.E.128 R60, desc[UR6][R8.64] ;  /* 0x00000006083c1981 */ /* 0x000762000c1e1d00 */
[----:B0-----:R-:W-:Y:S01]  /*15c0*/  @P2 IMAD.WIDE.U32 R12, R4, 0x10, R12 ;  /* 0x00000010040c2825 */ /* 0x001fe200078e000c */
[----:B------:R-:W-:-:S03]  /*15d0*/  MOV R138, R14 ;  /* 0x0000000e008a7202 */ /* 0x000fc60000000f00 */
[----:B------:R-:W-:Y:S01]  /*15e0*/  @P2 VIADD R4, R4, 0x20 ;  /* 0x0000002004042836 */ /* 0x000fe20000000000 */
[----:B------:R0:W5:Y:S01]  /*15f0*/  @P2 LDG.E.128 R68, desc[UR6][R12.64] ;  /* 0x000000060c442981 */ /* 0x000162000c1e1d00 */
[----:B------:R-:W-:-:S03]  /*1600*/  IMAD.MOV.U32 R139, RZ, RZ, R5 ;  /* 0x000000ffff8b7224 */ /* 0x000fc600078e0005 */
[----:B------:R-:W3:Y:S04]  /*1610*/  @P2 LDG.E.128 R140, desc[UR6][R10.64] ;  /* 0x000000060a8c2981 */ /* 0x000ee8000c1e1d00 */
[----:B------:R0:W-:Y:S04]  /*1620*/  @P3 STL.64 [R1+0x70], R164 ;  /* 0x000070a401003387 */ /* 0x0001e80000100a00 */
[----:B------:R0:W-:Y:S01]  /*1630*/  @P3 STL.64 [R1+0x78], R166 ;  /* 0x000078a601003387 */ /* 0x0001e20000100a00 */
[----:B------:R-:W-:-:S13]  /*1640*/  ISETP.GE.U32.AND P3, PT, R2, 0x100, PT ;  /* 0x000001000200780c */ /* 0x000fda0003f66070 */
[----:B------:R-:W1:Y:S08]  /*1650*/  @P3 LDC.64 R16, c[0x0][0x3d0] ;  /* 0x0000f400ff103b82 */ /* 0x000e700000000a00 */
[----:B------:R-:W0:Y:S01]  /*1660*/  @P3 LDC.64 R18, c[0x0][0x3e8] ;  /* 0x0000fa00ff123b82 */ /* 0x000e220000000a00 */
[----:B-1----:R-:W-:-:S05]  /*1670*/  @P3 IMAD.WIDE.U32 R16, R4, 0x10, R16 ;  /* 0x0000001004103825 */ /* 0x002fca00078e0010 */
[----:B------:R1:W3:Y:S04]  /*1680*/  @P3 LDG.E.128 R136, desc[UR6][R16.64] ;  /* 0x0000000610883981 */ /* 0x0002e8000c1e1d00 */
[----:B------:R0:W-:Y:S04]  /*1690*/  @P4 STL.64 [R1+0x60], R160 ;  /* 0x000060a001004387 */ /* 0x0001e80000100a00 */
[----:B------:R0:W-:Y:S01]  /*16a0*/  @P4 STL.64 [R1+0x68], R162 ;  /* 0x000068a201004387 */ /* 0x0001e20000100a00 */
[----:B------:R-:W-:-:S03]  /*16b0*/  ISETP.GE.U32.AND P4, PT, R2, 0x120, PT ;  /* 0x000001200200780c */ /* 0x000fc60003f86070 */
[----:B------:R0:W-:Y:S04]  /*16c0*/  @P5 STL.64 [R1+0x50], R156 ;  /* 0x0000509c01005387 */ /* 0x0001e80000100a00 */
[----:B------:R0:W-:Y:S01]  /*16d0*/  @P5 STL.64 [R1+0x58], R158 ;  /* 0x0000589e01005387 */ /* 0x0001e20000100a00 */
[----:B------:R-:W-:-:S03]  /*16e0*/  ISETP.GE.U32.AND P5, PT, R2, 0x140, PT ;  /* 0x000001400200780c */ /* 0x000fc60003fa6070 */
[----:B------:R0:W-:Y:S02]  /*16f0*/  @P6 STL.64 [R1+0x40], R152 ;  /* 0x0000409801006387 */ /* 0x0001e40000100a00 */
[----:B------:R-:W1:Y:S02]  /*1700*/  @P4 LDC.64 R48, c[0x0][0x3d0] ;  /* 0x0000f400ff304b82 */ /* 0x000e640000000a00 */
[----:B------:R0:W-:Y:S01]  /*1710*/  @P6 STL.64 [R1+0x48], R154 ;  /* 0x0000489a01006387 */ /* 0x0001e20000100a00 */
[----:B------:R-:W-:-:S05]  /*1720*/  ISETP.GE.U32.AND P6, PT, R2, 0x160, PT ;  /* 0x000001600200780c */ /* 0x000fca0003fc6070 */
[----:B------:R-:W1:Y:S01]  /*1730*/  @P4 LDC.64 R24, c[0x0][0x3e8] ;  /* 0x0000fa00ff184b82 */ /* 0x000e620000000a00 */
[----:B--2---:R2:W-:Y:S07]  /*1740*/  @P1 STL.64 [R1+0x20], R144 ;  /* 0x0000209001001387 */ /* 0x0045ee0000100a00 */
[----:B------:R-:W2:Y:S01]  /*1750*/  @P5 LDC.64 R26, c[0x0][0x3d0] ;  /* 0x0000f400ff1a5b82 */ /* 0x000ea20000000a00 */
[----:B------:R0:W-:Y:S01]  /*1760*/  @P1 STL.64 [R1+0x28], R146 ;  /* 0x0000289201001387 */ /* 0x0001e20000100a00 */
[----:B------:R-:W-:-:S06]  /*1770*/  ISETP.GE.U32.AND P1, PT, R2, 0x180, PT ;  /* 0x000001800200780c */ /* 0x000fcc0003f26070 */
[----:B------:R-:W2:Y:S01]  /*1780*/  @P5 LDC.64 R32, c[0x0][0x3e8] ;  /* 0x0000fa00ff205b82 */ /* 0x000ea20000000a00 */
[----:B----4-:R4:W-:Y:S04]  /*1790*/  @P0 STL.64 [R1+0x30], R148 ;  /* 0x0000309401000387 */ /* 0x0109e80000100a00 */
[----:B------:R4:W-:Y:S01]  /*17a0*/  @P0 STL.64 [R1+0x38], R150 ;  /* 0x0000389601000387 */ /* 0x0009e20000100a00 */
[----:B------:R-:W-:Y:S02]  /*17b0*/  ISETP.GE.U32.AND P0, PT, R2, 0x1a0, PT ;  /* 0x000001a00200780c */ /* 0x000fe40003f06070 */
[----:B---3--:R-:W3:Y:S01]  /*17c0*/  @P6 LDC.64 R8, c[0x0][0x3e8] ;  /* 0x0000fa00ff086b82 */ /* 0x008ee20000000a00 */
[----:B0-----:R-:W-:Y:S01]  /*17d0*/  @P3 IMAD.WIDE.U32 R18, R4, 0x10, R18 ;  /* 0x0000001004123825 */ /* 0x001fe200078e0012 */
[----:B------:R4:W-:Y:S04]  /*17e0*/  @P2 STL.64 [R1+0x10], R140 ;  /* 0x0000108c01002387 */ /* 0x0009e80000100a00 */
[----:B------:R4:W-:Y:S02]  /*17f0*/  @P2 STL.64 [R1+0x18], R142 ;  /* 0x0000188e01002387 */ /* 0x0009e40000100a00 */
[----:B------:R-:W0:Y:S01]  /*1800*/  @P6 LDC.64 R34, c[0x0][0x3d0] ;  /* 0x0000f400ff226b82 */ /* 0x000e220000000a00 */
[----:B------:R-:W-:Y:S01]  /*1810*/  ISETP.GE.U32.AND P2, PT, R2, 0x1c0, PT ;  /* 0x000001c00200780c */ /* 0x000fe20003f46070 */
[----:B------:R-:W-:Y:S01]  /*1820*/  @P3 VIADD R4, R4, 0x20 ;  /* 0x0000002004043836 */ /* 0x000fe20000000000 */
[----:B------:R4:W5:Y:S05]  /*1830*/  @P3 LDG.E.128 R76, desc[UR6][R18.64] ;  /* 0x00000006124c3981 */ /* 0x00096a000c1e1d00 */
[----:B------:R-:W0:Y:S01]  /*1840*/  @P1 LDC.64 R40, c[0x0][0x3d0] ;  /* 0x0000f400ff281b82 */ /* 0x000e220000000a00 */
[----:B-1----:R-:W-:-:S04]  /*1850*/  @P4 IMAD.WIDE.U32 R48, R4, 0x10, R48 ;  /* 0x0000001004304825 */ /* 0x002fc800078e0030 */
[----:B------:R-:W-:-:S03]  /*1860*/  @P4 IMAD.WIDE.U32 R24, R4, 0x10, R24 ;  /* 0x0000001004184825 */ /* 0x000fc600078e0018 */
[----:B------:R-:W1:Y:S01]  /*1870*/  @P1 LDC.64 R42, c[0x0][0x3e8] ;  /* 0x0000fa00ff2a1b82 */ /* 0x000e620000000a00 */
[----:B------:R-:W-:Y:S01]  /*1880*/  @P4 IADD3 R4, PT, PT, R4, 0x20, RZ ;  /* 0x0000002004044810 */ /* 0x000fe20007ffe0ff */
[----:B------:R3:W5:Y:S04]  /*1890*/  @P4 LDG.E.128 R248, desc[UR6][R48.64] ;  /* 0x0000000630f84981 */ /* 0x000768000c1e1d00 */
[----:B------:R1:W5:Y:S02]  /*18a0*/  @P4 LDG.E.128 R84, desc[UR6][R24.64] ;  /* 0x0000000618544981 */ /* 0x000364000c1e1d00 */
[----:B------:R-:W1:Y:S01]  /*18b0*/  @P0 LDC.64 R12, c[0x0][0x3d0] ;  /* 0x0000f400ff0c0b82 */ /* 0x000e620000000a00 */
[----:B------:R-:W-:Y:S01]  /*18c0*/  ISETP.GE.U32.AND P4, PT, R2, 0x200, PT ;  /* 0x000002000200780c */ /* 0x000fe20003f86070 */
[----:B--2---:R-:W-:-:S06]  /*18d0*/  @P5 IMAD.WIDE.U32 R26, R4, 0x10, R26 ;  /* 0x00000010041a5825 */ /* 0x004fcc00078e001a */
[----:B------:R-:W2:Y:S01]  /*18e0*/  @P0 LDC.64 R16, c[0x0][0x3e8] ;  /* 0x0000fa00ff100b82 */ /* 0x000ea20000000a00 */
[C---:B------:R-:W-:Y:S01]  /*18f0*/  @P5 IMAD.WIDE.U32 R32, R4.reuse, 0x10, R32 ;  /* 0x0000001004205825 */ /* 0x040fe200078e0020 */
[----:B------:R-:W5:Y:S03]  /*1900*/  @P5 LDG.E.128 R244, desc[UR6][R26.64] ;  /* 0x000000061af45981 */ /* 0x000f66000c1e1d00 */
[----:B------:R-:W-:Y:S01]  /*1910*/  @P5 VIADD R4, R4, 0x20 ;  /* 0x0000002004045836 */ /* 0x000fe20000000000 */
[----:B------:R-:W5:Y:S02]  /*1920*/  @P5 LDG.E.128 R92, desc[UR6][R32.64] ;  /* 0x00000006205c5981 */ /* 0x000f64000c1e1d00 */
[----:B----4-:R-:W4:Y:S01]  /*1930*/  @P2 LDC.64 R18, c[0x0][0x3d0] ;  /* 0x0000f400ff122b82 */ /* 0x010f220000000a00 */
[----:B---3--:R-:W-:-:S07]  /*1940*/  @P6 IMAD.WIDE.U32 R10, R4, 0x10, R8 ;  /* 0x00000010040a6825 */ /* 0x008fce00078e0008 */
[----:B------:R-:W3:Y:S01]  /*1950*/  @P2 LDC.64 R48, c[0x0][0x3e8] ;  /* 0x0000fa00ff302b82 */ /* 0x000ee20000000a00 */
[C---:B0-----:R-:W-:Y:S01]  /*1960*/  @P6 IMAD.WIDE.U32 R34, R4.reuse, 0x10, R34 ;  /* 0x0000001004226825 */ /* 0x041fe200078e0022 */
[----:B------:R-:W5:Y:S03]  /*1970*/  @P6 LDG.E.128 R100, desc[UR6][R10.64] ;  /* 0x000000060a646981 */ /* 0x000f66000c1e1d00 */
[----:B------:R-:W-:Y:S01]  /*1980*/  @P6 VIADD R4, R4, 0x20 ;  /* 0x0000002004046836 */ /* 0x000fe20000000000 */
[----:B------:R-:W5:Y:S02]  /*1990*/  @P6 LDG.E.128 R240, desc[UR6][R34.64] ;  /* 0x0000000622f06981 */ /* 0x000f64000c1e1d00 */
[----:B------:R-:W0:Y:S01]  /*19a0*/  @P4 LDC.64 R58, c[0x0][0x3e8] ;  /* 0x0000fa00ff3a4b82 */ /* 0x000e220000000a00 */
[----:B------:R-:W-:-:S04]  /*19b0*/  @P1 IMAD.WIDE.U32 R40, R4, 0x10, R40 ;  /* 0x0000001004281825 */ /* 0x000fc800078e0028 */
[C---:B-1----:R-:W-:Y:S01]  /*19c0*/  @P1 IMAD.WIDE.U32 R42, R4.reuse, 0x10, R42 ;  /* 0x00000010042a1825 */ /* 0x042fe200078e002a */
[----:B------:R-:W-:Y:S01]  /*19d0*/  @P1 IADD3 R4, PT, PT, R4, 0x20, RZ ;  /* 0x0000002004041810 */ /* 0x000fe20007ffe0ff */
[----:B------:R-:W5:Y:S01]  /*19e0*/  @P1 LDG.E.128 R232, desc[UR6][R40.64] ;  /* 0x0000000628e81981 */ /* 0x000f62000c1e1d00 */
[----:B------:R-:W1:Y:S03]  /*19f0*/  @P4 LDC.64 R56, c[0x0][0x3d0] ;  /* 0x0000f400ff384b82 */ /* 0x000e660000000a00 */
[C---:B------:R-:W-:Y:S01]  /*1a00*/  @P0 IMAD.WIDE.U32 R12, R4.reuse, 0x10, R12 ;  /* 0x00000010040c0825 */ /* 0x040fe200078e000c */
[----:B------:R-:W5:Y:S03]  /*1a10*/  @P1 LDG.E.128 R108, desc[UR6][R42.64] ;  /* 0x000000062a6c1981 */ /* 0x000f66000c1e1d00 */
[C---:B--2---:R-:W-:Y:S01]  /*1a20*/  @P0 IMAD.WIDE.U32 R16, R4.reuse, 0x10, R16 ;  /* 0x0000001004100825 */ /* 0x044fe200078e0010 */
[----:B------:R-:W5:Y:S03]  /*1a30*/  @P0 LDG.E.128 R228, desc[UR6][R12.64] ;  /* 0x000000060ce40981 */ /* 0x000f66000c1e1d00 */
[----:B------:R-:W-:Y:S01]  /*1a40*/  @P0 VIADD R4, R4, 0x20 ;  /* 0x0000002004040836 */ /* 0x000fe20000000000 */
[----:B------:R-:W5:Y:S03]  /*1a50*/  @P0 LDG.E.128 R112, desc[UR6][R16.64] ;  /* 0x0000000610700981 */ /* 0x000f66000c1e1d00 */
[----:B----4-:R-:W-:-:S04]  /*1a60*/  @P2 IMAD.WIDE.U32 R18, R4, 0x10, R18 ;  /* 0x0000001004122825 */ /* 0x010fc800078e0012 */
[C---:B---3--:R-:W-:Y:S01]  /*1a70*/  @P2 IMAD.WIDE.U32 R48, R4.reuse, 0x10, R48 ;  /* 0x0000001004302825 */ /* 0x048fe200078e0030 */
[----:B------:R-:W5:Y:S03]  /*1a80*/  @P2 LDG.E.128 R224, desc[UR6][R18.64] ;  /* 0x0000000612e02981 */ /* 0x000f66000c1e1d00 */
[----:B------:R-:W-:Y:S01]  /*1a90*/  @P2 VIADD R4, R4, 0x20 ;  /* 0x0000002004042836 */ /* 0x000fe20000000000 */
[----:B------:R-:W5:Y:S04]  /*1aa0*/  @P2 LDG.E.128 R116, desc[UR6][R48.64] ;  /* 0x0000000630742981 */ /* 0x000f68000c1e1d00 */
[----:B------:R2:W-:Y:S04]  /*1ab0*/  @P3 STL.64 [R1], R136 ;  /* 0x0000008801003387 */ /* 0x0005e80000100a00 */
[----:B------:R2:W-:Y:S01]  /*1ac0*/  @P3 STL.64 [R1+0x8], R138 ;  /* 0x0000088a01003387 */ /* 0x0005e20000100a00 */
[----:B------:R-:W-:-:S13]  /*1ad0*/  ISETP.GE.U32.AND P3, PT, R2, 0x1e0, PT ;  /* 0x000001e00200780c */ /* 0x000fda0003f66070 */
[----:B------:R-:W3:Y:S08]  /*1ae0*/  @P3 LDC.64 R8, c[0x0][0x3d0] ;  /* 0x0000f400ff083b82 */ /* 0x000ef00000000a00 */
[----:B------:R-:W4:Y:S01]  /*1af0*/  @P3 LDC.64 R50, c[0x0][0x3e8] ;  /* 0x0000fa00ff323b82 */ /* 0x000f220000000a00 */
[----:B---3--:R-:W-:Y:S01]  /*1b00*/  @P3 IMAD.WIDE.U32 R24, R4, 0x10, R8 ;  /* 0x0000001004183825 */ /* 0x008fe200078e0008 */
[----:B------:R-:W-:-:S02]  /*1b10*/  CS2R R218, SRZ ;  /* 0x0000000000da7805 */ /* 0x000fc4000001ff00 */
[----:B------:R-:W-:Y:S02]  /*1b20*/  CS2R R216, SRZ ;  /* 0x0000000000d87805 */ /* 0x000fe4000001ff00 */
[----:B------:R-:W-:Y:S02]  /*1b30*/  CS2R R214, SRZ ;  /* 0x0000000000d67805 */ /* 0x000fe4000001ff00 */
[----:B------:R-:W-:Y:S01]  /*1b40*/  CS2R R212, SRZ ;  /* 0x0000000000d47805 */ /* 0x000fe2000001ff00 */
[----:B------:R-:W5:Y:S01]  /*1b50*/  @P3 LDG.E.128 R220, desc[UR6][R24.64] ;  /* 0x0000000618dc3981 */ /* 0x000f62000c1e1d00 */
[C---:B----4-:R-:W-:Y:S01]  /*1b60*/  @P3 IMAD.WIDE.U32 R50, R4.reuse, 0x10, R50 ;  /* 0x0000001004323825 */ /* 0x050fe200078e0032 */
[----:B------:R-:W-:Y:S02]  /*1b70*/  @P3 IADD3 R4, PT, PT, R4, 0x20, RZ ;  /* 0x0000002004043810 */ /* 0x000fe40007ffe0ff */
[----:B------:R-:W-:Y:S02]  /*1b80*/  CS2R R210, SRZ ;  /* 0x0000000000d27805 */ /* 0x000fe4000001ff00 */
[----:B------:R-:W-:-:S02]  /*1b90*/  CS2R R208, SRZ ;  /* 0x0000000000d07805 */ /* 0x000fc4000001ff00 */
[----:B------:R-:W-:Y:S01]  /*1ba0*/  CS2R R106, SRZ ;  /* 0x00000000006a7805 */ /* 0x000fe2000001ff00 */
[----:B------:R3:W5:Y:S01]  /*1bb0*/  @P3 LDG.E.128 R120, desc[UR6][R50.64] ;  /* 0x0000000632783981 */ /* 0x000762000c1e1d00 */
[----:B0-----:R-:W-:-:S04]  /*1bc0*/  @P4 IMAD.WIDE.U32 R8, R4, 0x10, R58 ;  /* 0x0000001004084825 */ /* 0x001fc800078e003a */
[----:B-1----:R-:W-:Y:S01]  /*1bd0*/  @P4 IMAD.WIDE.U32 R4, R4, 0x10, R56 ;  /* 0x0000001004044825 */ /* 0x002fe200078e0038 */
[----:B------:R2:W5:Y:S04]  /*1be0*/  @P4 LDG.E.128 R124, desc[UR6][R8.64] ;  /* 0x00000006087c4981 */ /* 0x000568000c1e1d00 */
[----:B------:R2:W5:Y:S01]  /*1bf0*/  @P4 LDG.E.128 R128, desc[UR6][R4.64] ;  /* 0x0000000604804981 */ /* 0x000562000c1e1d00 */
        /* <DEDUP_REMOVED lines=23> */
[----:B------:R-:W-:Y:S02]  /*1d70*/  @P4 CS2R R134, SRZ ;  /* 0x0000000000864805 */ /* 0x000fe4000001ff00 */
[----:B--2---:R-:W-:-:S07]  /*1d80*/  @P4 CS2R R132, SRZ ;  /* 0x0000000000844805 */ /* 0x004fce000001ff00 */
.L_x_67896:
[----:B------:R-:W-:Y:S05]  /*1d90*/  BSYNC.RECONVERGENT B0 ;  /* 0x0000000000007941 */ /* 0x000fea0003800200 */
.L_x_67894:
[----:B------:R-:W1:Y:S02]  /*1da0*/  LDCU UR8, c[0x0][0x384] ;  /* 0x00007080ff0877ac */ /* 0x000e640008000800 */
[----:B-1----:R-:W-:-:S13]  /*1db0*/  ISETP.GE.AND P0, PT, R15, UR8, PT ;  /* 0x000000080f007c0c */ /* 0x002fda000bf06270 */
[----:B------:R-:W-:Y:S05]  /*1dc0*/  @P0 EXIT ;  /* 0x000000000000094d */ /* 0x000fea0003800000 */
[----:B0-----:R-:W-:Y:S01]  /*1dd0*/  IMAD.HI.U32 R4, R0, -0x326172a9, RZ ;  /* 0xcd9e8d5700047827 */ /* 0x001fe200078e00ff */
[----:B------:R-:W-:Y:S01]  /*1de0*/  UIADD3 UR9, UPT, UPT, UR5, -0x4498517b, URZ ;  /* 0xbb67ae8505097890 */ /* 0x000fe2000fffe0ff */
[----:B------:R-:W-:Y:S01]  /*1df0*/  LOP3.LUT R6, R6, 0x3, RZ, 0xc0, !PT ;  /* 0x0000000306067812 */ /* 0x000fe200078ec0ff */
[----:B------:R-:W-:Y:S01]  /*1e00*/  UIADD3 UR8, UPT, UPT, UR4, -0x61c88647, URZ ;  /* 0x9e3779b904087890 */ /* 0x000fe2000fffe0ff */
[----:B------:R-:W-:Y:S01]  /*1e10*/  IMAD.HI.U32 R5, R3, -0x2daee0ad, RZ ;  /* 0xd2511f5303057827 */ /* 0x000fe200078e00ff */
        /* <DEDUP_REMOVED lines=9> */
[----:B------:R-:W-:-:S02]  /*1eb0*/  UIADD3 UR9, UPT, UPT, UR4, -0x255992d5, URZ ;  /* 0xdaa66d2b04097890 */ /* 0x000fc4000fffe0ff */
[----:B------:R-:W-:Y:S01]  /*1ec0*/  UIADD3 UR13, UPT, UPT, UR5, -0x24c28bd8, URZ ;  /* 0xdb3d7428050d7890 */ /* 0x000fe2000fffe0ff */
[----:B------:R-:W-:Y:S01]  /*1ed0*/  IMAD R12, R5, -0x326172a9, RZ ;  /* 0xcd9e8d57050c7824 */ /* 0x000fe200078e02ff */
[----:B------:R-:W-:Y:S01]  /*1ee0*/  LOP3.LUT R8, R9, UR8, R8, 0x96, !PT ;  /* 0x0000000809087c12 */ /* 0x000fe2000f8e9608 */
[----:B------:R-:W-:Y:S01]  /*1ef0*/  UIADD3 UR8, UPT, UPT, UR5, 0x76cf5d0a, URZ ;  /* 0x76cf5d0a05087890 */ /* 0x000fe2000fffe0ff */
[----:B------:R-:W-:Y:S01]  /*1f00*/  IMAD.HI.U32 R5, R10, -0x326172a9, RZ ;  /* 0xcd9e8d570a057827 */ /* 0x000fe200078e00ff */
[----:B------:R-:W-:-:S03]  /*1f10*/  UIADD3 UR14, UPT, UPT, UR4, -0x700cb87f, URZ ;  /* 0x8ff34781040e7890 */ /* 0x000fc6000fffe0ff */
[----:B------:R-:W-:Y:S01]  /*1f20*/  IMAD R9, R4, -0x2daee0ad, RZ ;  /* 0xd2511f5304097824 */ /* 0x000fe200078e02ff */
[----:B------:R-:W-:Y:S01]  /*1f30*/  LOP3.LUT R5, R12, UR10, R5, 0x96, !PT ;  /* 0x0000000a0c057c12 */ /* 0x000fe2000f8e9605 */
[C---:B------:R-:W-:Y:S01]  /*1f40*/  IMAD.HI.U32 R4, R8.reuse, -0x2daee0ad, RZ ;  /* 0xd2511f5308047827 */ /* 0x040fe200078e00ff */
[----:B------:R-:W-:Y:S02]  /*1f50*/  UIADD3 UR10, UPT, UPT, UR5, -0x56f99767, URZ ;  /* 0xa9066899050a7890 */ /* 0x000fe4000fffe0ff */
[----:B0-----:R-:W-:Y:S01]  /*1f60*/  UISETP.NE.U32.AND UP0, UPT, UR16, URZ, UPT ;  /* 0x000000ff1000728c */ /* 0x001fe2000bf05070 */
[----:B------:R-:W-:Y:S01]  /*1f70*/  IMAD R12, R8, -0x2daee0ad, RZ ;  /* 0xd2511f53080c7824 */ /* 0x000fe200078e02ff */
[----:B------:R-:W-:Y:S01]  /*1f80*/  LOP3.LUT R4, R9, UR8, R4, 0x96, !PT ;  /* 0x0000000809047c12 */ /* 0x000fe2000f8e9604 */
[----:B------:R-:W-:Y:S01]  /*1f90*/  UIADD3 UR8, UPT, UPT, UR5, 0x32370b8f, URZ ;  /* 0x32370b8f05087890 */ /* 0x000fe2000fffe0ff */
[----:B------:R-:W-:Y:S01]  /*1fa0*/  IMAD.HI.U32 R11, R5, -0x2daee0ad, RZ ;  /* 0xd2511f53050b7827 */ /* 0x000fe200078e00ff */
[----:B------:R-:W-:-:S03]  /*1fb0*/  UISETP.NE.AND.EX UP0, UPT, UR17, URZ, UPT, UP0 ;  /* 0x000000ff1100728c */ /* 0x000fc6000bf05300 */
        /* <DEDUP_REMOVED lines=10> */
[----:B------:R-:W-:Y:S01]  /*2060*/  LOP3.LUT R4, R9, UR12, R4, 0x96, !PT ;  /* 0x0000000c09047c12 */ /* 0x000fe2000f8e9604 */
[----:B------:R-:W-:Y:S02]  /*2070*/  UIADD3 UR12, UPT, UPT, UR5, 0x1fd5c5a3, URZ ;  /* 0x1fd5c5a3050c7890 */ /* 0x000fe4000fffe0ff */
[----:B------:R-:W-:Y:S01]  /*2080*/  IMAD R11, R11, -0x326172a9, RZ ;  /* 0xcd9e8d570b0b7824 */ /* 0x000fe200078e02ff */
[----:B------:R-:W-:Y:S01]  /*2090*/  LOP3.LUT R5, R10, UR8, R5, 0x96, !PT ;  /* 0x000000080a057c12 */ /* 0x000fe2000f8e9605 */
[----:B------:R-:W-:Y:S01]  /*20a0*/  IMAD R10, R8, -0x2daee0ad, RZ ;  /* 0xd2511f53080a7824 */ /* 0x000fe200078e02ff */
[----:B------:R-:W-:Y:S01]  /*20b0*/  UIADD3 UR8, UPT, UPT, UR5, 0x646e171e, URZ ;  /* 0x646e171e05087890 */ /* 0x000fe2000fffe0ff */
[----:B------:R-:W-:-:S04]  /*20c0*/  IMAD.HI.U32 R9, R4, -0x2daee0ad, RZ ;  /* 0xd2511f5304097827 */ /* 0x000fc800078e00ff */
[C---:B------:R-:W-:Y:S01]  /*20d0*/  IMAD.HI.U32 R8, R5.reuse, -0x326172a9, RZ ;  /* 0xcd9e8d5705087827 */ /* 0x040fe200078e00ff */
[----:B------:R-:W-:Y:S01]  /*20e0*/  LOP3.LUT R9, R10, UR10, R9, 0x96, !PT ;  /* 0x0000000a0a097c12 */ /* 0x000fe2000f8e9609 */
[----:B------:R-:W0:Y:S02]  /*20f0*/  LDCU UR10, c[0x0][0x388] ;  /* 0x00007100ff0a77ac */ /* 0x000e240008000800 */
[----:B------:R-:W-:Y:S01]  /*2100*/  IMAD R5, R5, -0x326172a9, RZ ;  /* 0xcd9e8d5705057824 */ /* 0x000fe200078e02ff */
[----:B------:R-:W-:Y:S01]  /*2110*/  LOP3.LUT R8, R11, UR9, R8, 0x96, !PT ;  /* 0x000000090b087c12 */ /* 0x000fe2000f8e9608 */
[----:B------:R-:W-:Y:S01]  /*2120*/  IMAD R11, R4, -0x2daee0ad, RZ ;  /* 0xd2511f53040b7824 */ /* 0x000fe200078e02ff */
[----:B------:R-:W-:Y:S01]  /*2130*/  UIADD3 UR9, UPT, UPT, UR4, -0xe443238, URZ ;  /* 0xf1bbcdc804097890 */ /* 0x000fe2000fffe0ff */
        /* <DEDUP_REMOVED lines=9> */
[----:B------:R-:W1:Y:S02]  /*21d0*/  LDCU UR12, c[0x0][0x448] ;  /* 0x00008900ff0c77ac */ /* 0x000e640008000800 */
[----:B------:R-:W-:Y:S01]  /*21e0*/  IMAD R11, R4, -0x2daee0ad, RZ ;  /* 0xd2511f53040b7824 */ /* 0x000fe200078e02ff */
[----:B------:R-:W-:Y:S01]  /*21f0*/  LOP3.LUT R5, R12, UR11, R5, 0x96, !PT ;  /* 0x0000000b0c057c12 */ /* 0x000fe2000f8e9605 */
[----:B------:R-:W-:Y:S01]  /*2200*/  IMAD R9, R10, -0x326172a9, RZ ;  /* 0xcd9e8d570a097824 */ /* 0x000fe200078e02ff */
[----:B------:R-:W2:Y:S01]  /*2210*/  LDCU.U8 UR11, c[0x0][0x410] ;  /* 0x00008200ff0b77ac */ /* 0x000ea20008000000 */
[----:B------:R-:W-:-:S04]  /*2220*/  IMAD.HI.U32 R4, R8, -0x326172a9, RZ ;  /* 0xcd9e8d5708047827 */ /* 0x000fc800078e00ff */
[----:B------:R-:W-:Y:S01]  /*2230*/  IMAD.HI.U32 R10, R5, -0x2daee0ad, RZ ;  /* 0xd2511f53050a7827 */ /* 0x000fe200078e00ff */
[----:B------:R-:W-:Y:S01]  /*2240*/  LOP3.LUT R9, R9, UR9, R4, 0x96, !PT ;  /* 0x0000000909097c12 */ /* 0x000fe2000f8e9604 */
[----:B------:R-:W3:Y:S02]  /*2250*/  LDCU.64 UR8, c[0x0][0x3a0] ;  /* 0x00007400ff0877ac */ /* 0x000ee40008000a00 */
        /* <DEDUP_REMOVED lines=9> */
[----:B0123--:R-:W-:-:S07]  /*22f0*/  IMAD R10, R10, -0x326172a9, RZ ;  /* 0xcd9e8d570a0a7824 */ /* 0x00ffce00078e02ff */
.L_x_68633:
[----:B------:R-:W0:Y:S01]  /*2300*/  @UP0 LDCU.64 UR14, c[0x0][0x3e0] ;  /* 0x00007c00ff0e07ac */ /* 0x000e220008000a00 */
[----:B------:R-:W-:Y:S01]  /*2310*/  PLOP3.LUT P0, PT, PT, PT, UP0, 0x80, 0x8 ;  /* 0x000000000008781c */ /* 0x000fe20003f0f008 */
[----:B------:R-:W-:Y:S01]  /*2320*/  HFMA2 R13, -RZ, RZ, 1.875, 0 ;  /* 0x3f800000ff0d7431 */ /* 0x000fe200000001ff */
[----:B------:R-:W-:Y:S01]  /*2330*/  PLOP3.LUT P1, PT, PT, PT, UP0, 0x80, 0x8 ;  /* 0x000000000008781c */ /* 0x000fe20003f2f008 */
[----:B------:R-:W-:-:S10]  /*2340*/  IMAD.MOV.U32 R204, RZ, RZ, 0x4 ;  /* 0x00000004ffcc7424 */ /* 0x000fd400078e00ff */
[----:B0-----:R-:W-:-:S05]  /*2350*/  @P0 IMAD.WIDE R204, R15, R204, UR14 ;  /* 0x0000000e0fcc0e25 */ /* 0x001fca000f8e02cc */
[----:B-----5:R0:W5:Y:S01]  /*2360*/  @P1 LDG.E R13, desc[UR6][R204.64] ;  /* 0x00000006cc0d1981 */ /* 0x020162000c1e1900 */
        /* <DEDUP_REMOVED lines=30> */
.L_x_71412:
[----:B------:R-:W-:Y:S05]  /*2550*/  BRX R204 -0x2560                                       (*"BRANCH_TARGETS .L_x_71413,.L_x_71414,.L_x_71415"*) ;  /* 0xffffffd8cca87949 */ /* 0x000fea000383ffff */
.L_x_71415:
[----:B------:R-:W-:Y:S01]  /*2560*/  VIADD R204, R6, 0x1 ;  /* 0x0000000106cc7836 */ /* 0x000fe20000000000 */
[----:B------:R-:W-:Y:S01]  /*2570*/  MOV R205, R5 ;  /* 0x0000000500cd7202 */ /* 0x000fe20000000f00 */
[----:B------:R-:W-:Y:S01]  /*2580*/  IMAD.MOV.U32 R11, RZ, RZ, R9 ;  /* 0x000000ffff0b7224 */ /* 0x000fe200078e0009 */
[----:B------:R-:W-:Y:S06]  /*2590*/  BRA `(.L_x_67901) ;  /* 0x00000004003c7947 */ /* 0x000fec0003800000 */
.L_x_71413:
[----:B------:R-:W-:Y:S01]  /*25a0*/  IMAD.MOV.U32 R11, RZ, RZ, R9 ;  /* 0x000000ffff0b7224 */ /* 0x000fe200078e0009 */
[----:B------:R-:W-:Y:S01]  /*25b0*/  MOV R205, R4 ;  /* 0x0000000400cd7202 */ /* 0x000fe20000000f00 */
[----:B------:R-:W-:Y:S01]  /*25c0*/  IMAD.MOV.U32 R204, RZ, RZ, 0x3 ;  /* 0x00000003ffcc7424 */ /* 0x000fe200078e00ff */
[----:B------:R-:W-:Y:S06]  /*25d0*/  BRA `(.L_x_67901) ;  /* 0x00000004002c7947 */ /* 0x000fec0003800000 */
.L_x_71414:
        /* <DEDUP_REMOVED lines=12> */
.L_x_67903:
[----:B------:R-:W-:Y:S05]  /*26a0*/  BSYNC.RECONVERGENT B2 ;  /* 0x0000000000027941 */ /* 0x000fea0003800200 */
.L_x_67902:
        /* <DEDUP_REMOVED lines=62> */
.L_x_67901:
[----:B------:R-:W-:Y:S05]  /*2a90*/  BSYNC.RECONVERGENT B1 ;  /* 0x0000000000017941 */ /* 0x000fea0003800200 */
.L_x_67900:
[----:B------:R-:W0:Y:S01]  /*2aa0*/  LDC R238, c[0x0][0x404] ;  /* 0x00010100ffee7b82 */ /* 0x000e220000000800 */
[----:B------:R-:W-:Y:S01]  /*2ab0*/  HFMA2 R237, -RZ, RZ, 0.1171875, 0 ;  /* 0x2f800000ffed7431 */ /* 0x000fe200000001ff */
[----:B------:R-:W-:Y:S01]  /*2ac0*/  I2FP.F32.U32 R6, R205 ;  /* 0x000000cd00067245 */ /* 0x000fe20000201000 */
[----:B------:R-:W-:Y:S01]  /*2ad0*/  BSSY.RECONVERGENT B1, `(.L_x_67904) ;  /* 0x0000060000017945 */ /* 0x000fe20003800200 */
[----:B------:R-:W-:Y:S01]  /*2ae0*/  ISETP.NE.AND P1, PT, R204, 0x1, PT ;  /* 0x00000001cc00780c */ /* 0x000fe20003f25270 */
[----:B------:R-:W-:-:S03]  /*2af0*/  IMAD.MOV.U32 R9, RZ, RZ, 0x2 ;  /* 0x00000002ff097424 */ /* 0x000fc600078e00ff */
[----:B------:R-:W1:Y:S01]  /*2b00*/  LDC R236, c[0x0][0x408] ;  /* 0x00010200ffec7b82 */ /* 0x000e620000000800 */
[----:B------:R-:W-:-:S05]  /*2b10*/  FFMA.FTZ R6, R6, R237, 1.1641532182693481445e-10 ;  /* 0x2f00000006067423 */ /* 0x000fca00000100ed */
[----:B0-----:R-:W-:Y:S01]  /*2b20*/  FSETP.GTU.FTZ.AND P0, PT, R6, R238, PT ;  /* 0x000000ee0600720b */ /* 0x001fe20003f1c000 */
[----:B-----5:R-:W-:-:S04]  /*2b30*/  FMUL.FTZ R6, R140, R13 ;  /* 0x0000000d8c067220 */ /* 0x020fc80000410000 */
[----:B-1----:R-:W-:-:S05]  /*2b40*/  FMUL.FTZ R6, R6, R236 ;  /* 0x000000ec06067220 */ /* 0x002fca0000410000 */
        /* <DEDUP_REMOVED lines=13> */
.L_x_67906:
        /* <DEDUP_REMOVED lines=12> */
.L_x_67908:
[----:B------:R-:W-:Y:S05]  /*2ce0*/  BSYNC.RECONVERGENT B2 ;  /* 0x0000000000027941 */ /* 0x000fea0003800200 */
.L_x_67907:
        /* <DEDUP_REMOVED lines=45> */
[----:B------:R-:W-:Y:S01]  /*2fc0*/  IMAD.MOV.U32 R9, RZ, RZ, RZ ;  /* 0x000000ffff097224 */ /* 0x000fe200078e00ff */
        /* <DEDUP_REMOVED lines=16> */
.L_x_67905:
[----:B------:R-:W-:Y:S05]  /*30d0*/  BSYNC.RECONVERGENT B1 ;  /* 0x0000000000017941 */ /* 0x000fea0003800200 */
.L_x_67904:
[----:B------:R-:W-:Y:S01]  /*30e0*/  I2FP.F32.U32 R6, R6 ;  /* 0x0000000600067245 */ /* 0x000fe20000201000 */
[----:B------:R-:W-:Y:S01]  /*30f0*/  BSSY.RECONVERGENT B1, `(.L_x_67909) ;  /* 0x000005f000017945 */ /* 0x000fe20003800200 */
[----:B------:R-:W-:Y:S01]  /*3100*/  ISETP.NE.AND P2, PT, R9, 0x1, PT ;  /* 0x000000010900780c */ /* 0x000fe20003f45270 */
[----:B------:R-:W-:Y:S02]  /*3110*/  HFMA2 R204, -RZ, RZ, 0, 1.1920928955078125e-07 ;  /* 0x00000002ffcc7431 */ /* 0x000fe400000001ff */
[----:B------:R-:W-:-:S05]  /*3120*/  FFMA.FTZ R6, R6, R237, 1.1641532182693481445e-10 ;  /* 0x2f00000006067423 */ /* 0x000fca00000100ed */
        /* <DEDUP_REMOVED lines=16> */
.L_x_67911:
        /* <DEDUP_REMOVED lines=12> */
.L_x_67913:
[----:B------:R-:W-:Y:S05]  /*32f0*/  BSYNC.RECONVERGENT B2 ;  /* 0x0000000000027941 */ /* 0x000fea0003800200 */
.L_x_67912:
        /* <DEDUP_REMOVED lines=62> */
.L_x_67910:
[----:B------:R-:W-:Y:S05]  /*36e0*/  BSYNC.RECONVERGENT B1 ;  /* 0x0000000000017941 */ /* 0x000fea0003800200 */
.L_x_67909:
[----:B------:R-:W-:Y:S01]  /*36f0*/  I2FP.F32.U32 R6, R6 ;  /* 0x0000000600067245 */ /* 0x000fe20000201000 */
[----:B------:R-:W-:Y:S01]  /*3700*/  BSSY.RECONVERGENT B1, `(.L_x_67914) ;  /* 0x000005f000017945 */ /* 0x000fe20003800200 */
[----:B------:R-:W-:Y:S02]  /*3710*/  ISETP.NE.AND P3, PT, R204, 0x1, PT ;  /* 0x00000001cc00780c */ /* 0x000fe40003f65270 */
[----:B------:R-:W-:Y:S01]  /*3720*/  MOV R9, R10 ;  /* 0x0000000a00097202 */ /* 0x000fe20000000f00 */
[----:B------:R-:W-:-:S05]  /*3730*/  FFMA.FTZ R6, R6, R237, 1.1641532182693481445e-10 ;  /* 0x2f00000006067423 */ /* 0x000fca00000100ed */
[----:B------:R-:W-:Y:S01]  /*3740*/  FSETP.GTU.FTZ.AND P2, PT, R6, R238, PT ;  /* 0x000000ee0600720b */ /* 0x000fe20003f5c000 */
        /* <DEDUP_REMOVED lines=15> */
.L_x_67916:
        /* <DEDUP_REMOVED lines=12> */
.L_x_67918:
[----:B------:R-:W-:Y:S05]  /*3900*/  BSYNC.RECONVERGENT B2 ;  /* 0x0000000000027941 */ /* 0x000fea0003800200 */
.L_x_67917:
        /* <DEDUP_REMOVED lines=44> */
[----:B------:R-:W-:Y:S01]  /*3bd0*/  IMAD.WIDE.U32 R204, R9, -0x326172a9, RZ ;  /* 0xcd9e8d5709cc7825 */ /* 0x000fe200078e00ff */
[----:B------:R-:W-:-:S04]  /*3be0*/  MOV R9, R11 ;  /* 0x0000000b00097202 */ /* 0x000fc80000000f00 */
        /* <DEDUP_REMOVED lines=15> */
[----:B------:R-:W-:-:S07]  /*3ce0*/  LOP3.LUT R5, R206, UR13, R205, 0x96, !PT ;  /* 0x0000000dce057c12 */ /* 0x000fce000f8e96cd */
.L_x_67915:
[----:B------:R-:W-:Y:S05]  /*3cf0*/  BSYNC.RECONVERGENT B1 ;  /* 0x0000000000017941 */ /* 0x000fea0003800200 */
.L_x_67914:
[----:B------:R-:W-:-:S05]  /*3d00*/  I2FP.F32.U32 R9, R9 ;  /* 0x0000000900097245 */ /* 0x000fca0000201000 */
[----:B------:R-:W-:-:S05]  /*3d10*/  FFMA.FTZ R9, R9, R237, 1.1641532182693481445e-10 ;  /* 0x2f00000009097423 */ /* 0x000fca00000100ed */
[----:B------:R-:W-:Y:S01]  /*3d20*/  FSETP.GTU.FTZ.AND P4, PT, R9, R238, PT ;  /* 0x000000ee0900720b */ /* 0x000fe20003f9c000 */
[----:B------:R-:W-:-:S03]  /*3d30*/  FMUL.FTZ R9, R143, R13 ;  /* 0x0000000d8f097220 */ /* 0x000fc60000410000 */
[----:B------:R-:W-:Y:S01]  /*3d40*/  PLOP3.LUT P3, PT, P4, PT, PT, 0x8, 0x80 ;  /* 0x000000000080781c */ /* 0x000fe2000276e170 */
[----:B------:R-:W-:-:S05]  /*3d50*/  FMUL.FTZ R9, R9, R236 ;  /* 0x000000ec09097220 */ /* 0x000fca0000410000 */
[----:B------:R-:W-:-:S05]  /*3d60*/  FSEL R9, R9, RZ, !P4 ;  /* 0x000000ff09097208 */ /* 0x000fca0006000000 */
[----:B------:R-:W-:Y:S01]  /*3d70*/  FFMA.FTZ R143, R9, R23, R139 ;  /* 0x00000017098f7223 */ /* 0x000fe2000001008b */
[----:B------:R-:W-:Y:S06]  /*3d80*/  BRA `(.L_x_67919) ;  /* 0x0000001800287947 */ /* 0x000fec0003800000 */
.L_x_67899:
        /* <DEDUP_REMOVED lines=16> */
.L_x_67922:
        /* <DEDUP_REMOVED lines=12> */
.L_x_67924:
[----:B------:R-:W-:Y:S05]  /*3f50*/  BSYNC.RECONVERGENT B2 ;  /* 0x0000000000027941 */ /* 0x000fea0003800200 */
.L_x_67923:
        /* <DEDUP_REMOVED lines=62> */
.L_x_67921:
[----:B------:R-:W-:Y:S05]  /*4340*/  BSYNC.RECONVERGENT B1 ;  /* 0x0000000000017941 */ /* 0x000fea0003800200 */
.L_x_67920:
[----:B------:R-:W0:Y:S01]  /*4350*/  LDC R238, c[0x0][0x404] ;  /* 0x00010100ffee7b82 */ /* 0x000e220000000800 */
[----:B------:R-:W-:Y:S01]  /*4360*/  HFMA2 R237, -RZ, RZ, 0.1171875, 0 ;  /* 0x2f800000ffed7431 */ /* 0x000fe200000001ff */
[----:B------:R-:W-:Y:S01]  /*4370*/  I2FP.F32.U32 R6, R205 ;  /* 0x000000cd00067245 */ /* 0x000fe20000201000 */
[----:B------:R-:W-:Y:S01]  /*4380*/  BSSY.RECONVERGENT B1, `(.L_x_67925) ;  /* 0x000005f000017945 */ /* 0x000fe20003800200 */
[----:B------:R-:W-:-:S04]  /*4390*/  ISETP.NE.AND P2, PT, R204, 0x1, PT ;  /* 0x00000001cc00780c */ /* 0x000fc80003f45270 */
[----:B------:R-:W1:Y:S01]  /*43a0*/  LDC R236, c[0x0][0x408] ;  /* 0x00010200ffec7b82 */ /* 0x000e620000000800 */
[----:B------:R-:W-:-:S05]  /*43b0*/  FFMA.FTZ R6, R6, R237, 1.1641532182693481445e-10 ;  /* 0x2f00000006067423 */ /* 0x000fca00000100ed */
[----:B0-----:R-:W-:Y:S01]  /*43c0*/  FSETP.GTU.FTZ.AND P1, PT, R6, R238, PT ;  /* 0x000000ee0600720b */ /* 0x001fe20003f3c000 */
[----:B-----5:R-:W-:Y:S01]  /*43d0*/  FMUL.FTZ R6, R140, R13 ;  /* 0x0000000d8c067220 */ /* 0x020fe20000410000 */
[----:B------:R-:W-:Y:S02]  /*43e0*/  IMAD.MOV.U32 R140, RZ, RZ, 0x2 ;  /* 0x00000002ff8c7424 */ /* 0x000fe400078e00ff */
[----:B------:R-:W-:Y:S01]  /*43f0*/  PLOP3.LUT P0, PT, P1, PT, PT, 0x8, 0x80 ;  /* 0x000000000080781c */ /* 0x000fe20000f0e170 */
[----:B-1----:R-:W-:-:S05]  /*4400*/  FMUL.FTZ R6, R6, R236 ;  /* 0x000000ec06067220 */ /* 0x002fca0000410000 */
        /* <DEDUP_REMOVED lines=11> */
.L_x_67927:
        /* <DEDUP_REMOVED lines=12> */
.L_x_67929:
[----:B------:R-:W-:Y:S05]  /*4580*/  BSYNC.RECONVERGENT B2 ;  /* 0x0000000000027941 */ /* 0x000fea0003800200 */
.L_x_67928:
        /* <DEDUP_REMOVED lines=62> */
.L_x_67926:
[----:B------:R-:W-:Y:S05]  /*4970*/  BSYNC.RECONVERGENT B1 ;  /* 0x0000000000017941 */ /* 0x000fea0003800200 */
.L_x_67925:
[----:B------:R-:W-:Y:S01]  /*4980*/  I2FP.F32.U32 R6, R6 ;  /* 0x0000000600067245 */ /* 0x000fe20000201000 */
[----:B------:R-:W-:Y:S01]  /*4990*/  BSSY.RECONVERGENT B1, `(.L_x_67930) ;  /* 0x000005e000017945 */ /* 0x000fe20003800200 */
[----:B------:R-:W-:Y:S01]  /*49a0*/  ISETP.NE.AND P3, PT, R140, 0x1, PT ;  /* 0x000000018c00780c */ /* 0x000fe20003f65270 */
[----:B------:R-:W-:Y:S02]  /*49b0*/  HFMA2 R204, -RZ, RZ, 0, 1.1920928955078125e-07 ;  /* 0x00000002ffcc7431 */ /* 0x000fe400000001ff */
[----:B------:R-:W-:-:S05]  /*49c0*/  FFMA.FTZ R6, R6, R237, 1.1641532182693481445e-10 ;  /* 0x2f00000006067423 */ /* 0x000fca00000100ed */
[----:B------:R-:W-:Y:S01]  /*49d0*/  FSETP.GTU.FTZ.AND P2, PT, R6, R238, PT ;  /* 0x000000ee0600720b */ /* 0x000fe20003f5c000 */
[----:B------:R-:W-:-:S03]  /*49e0*/  FMUL.FTZ R6, R141, R13 ;  /* 0x0000000d8d067220 */ /* 0x000fc60000410000 */
[----:B------:R-:W-:Y:S01]  /*49f0*/  PLOP3.LUT P1, PT, P2, PT, PT, 0x8, 0x80 ;  /* 0x000000000080781c */ /* 0x000fe2000172e170 */
        /* <DEDUP_REMOVED lines=12> */
.L_x_67932:
        /* <DEDUP_REMOVED lines=12> */
.L_x_67934:
[----:B------:R-:W-:Y:S05]  /*4b80*/  BSYNC.RECONVERGENT B2 ;  /* 0x0000000000027941 */ /* 0x000fea0003800200 */
.L_x_67933:
        /* <DEDUP_REMOVED lines=62> */
.L_x_67931:
[----:B------:R-:W-:Y:S05]  /*4f70*/  BSYNC.RECONVERGENT B1 ;  /* 0x0000000000017941 */ /* 0x000fea0003800200 */
.L_x_67930:
[----:B------:R-:W-:Y:S01]  /*4f80*/  I2FP.F32.U32 R6, R6 ;  /* 0x0000000600067245 */ /* 0x000fe20000201000 */
[----:B------:R-:W-:Y:S01]  /*4f90*/  BSSY.RECONVERGENT B1, `(.L_x_67935) ;  /* 0x000005e000017945 */ /* 0x000fe20003800200 */
[----:B------:R-:W-:Y:S02]  /*4fa0*/  ISETP.NE.AND P4, PT, R204, 0x1, PT ;  /* 0x00000001cc00780c */ /* 0x000fe40003f85270 */
[----:B------:R-:W-:Y:S01]  /*4fb0*/  MOV R140, R10 ;  /* 0x0000000a008c7202 */ /* 0x000fe20000000f00 */
[----:B------:R-:W-:-:S05]  /*4fc0*/  FFMA.FTZ R6, R6, R237, 1.1641532182693481445e-10 ;  /* 0x2f00000006067423 */ /* 0x000fca00000100ed */
[----:B------:R-:W-:Y:S01]  /*4fd0*/  FSETP.GTU.FTZ.AND P3, PT, R6, R238, PT ;  /* 0x000000ee0600720b */ /* 0x000fe20003f7c000 */
[----:B------:R-:W-:-:S03]  /*4fe0*/  FMUL.FTZ R6, R142, R13 ;  /* 0x0000000d8e067220 */ /* 0x000fc60000410000 */
[----:B------:R-:W-:Y:S01]  /*4ff0*/  PLOP3.LUT P2, PT, P3, PT, PT, 0x8, 0x80 ;  /* 0x000000000080781c */ /* 0x000fe20001f4e170 */
        /* <DEDUP_REMOVED lines=12> */
.L_x_67937:
        /* <DEDUP_REMOVED lines=12> */
.L_x_67939:
[----:B------:R-:W-:Y:S05]  /*5180*/  BSYNC.RECONVERGENT B2 ;  /* 0x0000000000027941 */ /* 0x000fea0003800200 */
.L_x_67938:
        /* <DEDUP_REMOVED lines=62> */
.L_x_67936:
[----:B------:R-:W-:Y:S05]  /*5570*/  BSYNC.RECONVERGENT B1 ;  /* 0x0000000000017941 */ /* 0x000fea0003800200 */
.L_x_67935:
[----:B------:R-:W-:Y:S01]  /*5580*/  I2FP.F32.U32 R140, R140 ;  /* 0x0000008c008c7245 */ /* 0x000fe20000201000 */
[----:B------:R-:W-:Y:S01]  /*5590*/  FMUL.FTZ R143, R143, R13 ;  /* 0x0000000d8f8f7220 */ /* 0x000fe20000410000 */
[----:B------:R-:W-:Y:S01]  /*55a0*/  FMUL.FTZ R141, R141, R21 ;  /* 0x000000158d8d7220 */ /* 0x000fe20000410000 */
[----:B------:R-:W-:Y:S02]  /*55b0*/  FMUL.FTZ R142, R142, R22 ;  /* 0x000000168e8e7220 */ /* 0x000fe40000410000 */
[----:B------:R-:W-:Y:S01]  /*55c0*/  FFMA.FTZ R140, R140, R237, 1.1641532182693481445e-10 ;  /* 0x2f0000008c8c7423 */ /* 0x000fe200000100ed */
[----:B------:R-:W-:-:S04]  /*55d0*/  FMUL.FTZ R143, R143, R236 ;  /* 0x000000ec8f8f7220 */ /* 0x000fc80000410000 */
[----:B------:R-:W-:Y:S01]  /*55e0*/  FSETP.GTU.FTZ.AND P4, PT, R140, R238, PT ;  /* 0x000000ee8c00720b */ /* 0x000fe20003f9c000 */
[----:B------:R-:W-:-:S03]  /*55f0*/  FMUL.FTZ R140, R9, R20 ;  /* 0x00000014098c7220 */ /* 0x000fc60000410000 */
[----:B------:R-:W-:Y:S02]  /*5600*/  FSEL R143, R143, RZ, !P4 ;  /* 0x000000ff8f8f7208 */ /* 0x000fe40006000000 */
[----:B------:R-:W-:-:S03]  /*5610*/  PLOP3.LUT P3, PT, P4, PT, PT, 0x8, 0x80 ;  /* 0x000000000080781c */ /* 0x000fc6000276e170 */
[----:B------:R-:W-:-:S10]  /*5620*/  FMUL.FTZ R143, R143, R23 ;  /* 0x000000178f8f7220 */ /* 0x000fd40000410000 */
.L_x_67919:
[----:B------:R-:W0:Y:S01]  /*5630*/  LDC.64 R204, c[0x0][0x3a8] ;  /* 0x0000ea00ffcc7b82 */ /* 0x000e220000000a00 */
[----:B------:R-:W-:Y:S01]  /*5640*/  SEL R9, RZ, 0x1000000, !P3 ;  /* 0x01000000ff097807 */ /* 0x000fe20005800000 */
[----:B0-----:R-:W-:-:S05]  /*5650*/  IMAD.WIDE.U32 R204, R14, 0x10, R204 ;  /* 0x000000100ecc7825 */ /* 0x001fca00078e00cc */
[----:B------:R0:W-:Y:S02]  /*5660*/  STG.E.128 desc[UR6][R204.64], R140 ;  /* 0x0000008ccc007986 */ /* 0x0001e4000c101d06 */
[----:B0-----:R-:W-:Y:S02]  /*5670*/  SEL R204, RZ, 0x10000, !P2 ;  /* 0x00010000ffcc7807 */ /* 0x001fe40005000000 */
[----:B------:R-:W-:-:S04]  /*5680*/  SEL R205, RZ, 0x100, !P1 ;  /* 0x00000100ffcd7807 */ /* 0x000fc80004800000 */
[----:B------:R-:W-:Y:S02]  /*5690*/  IADD3 R9, PT, PT, R205, R9, R204 ;  /* 0x00000009cd097210 */ /* 0x000fe40007ffe0cc */
[----:B------:R-:W-:-:S05]  /*56a0*/  SEL R204, RZ, 0x1, !P0 ;  /* 0x00000001ffcc7807 */ /* 0x000fca0004000000 */
[----:B------:R-:W-:Y:S02]  /*56b0*/  IMAD.IADD R9, R9, 0x1, R204 ;  /* 0x0000000109097824 */ /* 0x000fe400078e02cc */
[----:B------:R-:W0:Y:S02]  /*56c0*/  LDC.64 R204, c[0x0][0x3b0] ;  /* 0x0000ec00ffcc7b82 */ /* 0x000e240000000a00 */
[----:B0-----:R-:W-:-:S05]  /*56d0*/  IMAD.WIDE.U32 R204, R14, 0x4, R204 ;  /* 0x000000040ecc7825 */ /* 0x001fca00078e00cc */
[----:B------:R0:W-:Y:S02]  /*56e0*/  STG.E desc[UR6][R204.64], R9 ;  /* 0x00000009cc007986 */ /* 0x0001e4000c101906 */
[----:B0-----:R-:W-:Y:S01]  /*56f0*/  IMAD.MOV.U32 R9, RZ, RZ, R11 ;  /* 0x000000ffff097224 */ /* 0x001fe200078e000b */
[----:B------:R-:W-:-:S07]  /*5700*/  IADD3 R11, PT, PT, R14, 0x20, RZ ;  /* 0x000000200e0b7810 */ /* 0x000fce0007ffe0ff */
.L_x_67898:
[----:B------:R-:W-:Y:S05]  /*5710*/  BSYNC.RECONVERGENT B0 ;  /* 0x0000000000007941 */ /* 0x000fea0003800200 */
.L_x_67897:
        /* <DEDUP_REMOVED lines=30> */
.L_x_67945:
        /* <DEDUP_REMOVED lines=12> */
.L_x_67947:
[----:B------:R-:W-:Y:S05]  /*59c0*/  BSYNC.RECONVERGENT B2 ;  /* 0x0000000000027941 */ /* 0x000fea0003800200 */
.L_x_67946:
        /* <DEDUP_REMOVED lines=54> */
[----:B------:R-:W-:Y:S01]  /*5d30*/  IMAD.MOV.U32 R10, RZ, RZ, R206 ;  /* 0x000000ffff0a7224 */ /* 0x000fe200078e00ce */
[----:B------:R-:W-:Y:S02]  /*5d40*/  MOV R206, R9 ;  /* 0x0000000900ce7202 */ /* 0x000fe40000000f00 */
[----:B------:R-:W-:-:S05]  /*5d50*/  IMAD.WIDE.U32 R204, R6, -0x2daee0ad, RZ ;  /* 0xd2511f5306cc7825 */ /* 0x000fca00078e00ff */
[----:B------:R-:W-:Y:S01]  /*5d60*/  LOP3.LUT R4, R4, UR13, R205, 0x96, !PT ;  /* 0x0000000d04047c12 */ /* 0x000fe2000f8e96cd */
[----:B------:R-:W-:Y:S01]  /*5d70*/  UIADD3 UR13, UPT, UPT, UR4, -0x700cb87f, URZ ;  /* 0x8ff34781040d7890 */ /* 0x000fe2000fffe0ff */
[----:B------:R-:W-:-:S05]  /*5d80*/  IMAD.MOV.U32 R205, RZ, RZ, RZ ;  /* 0x000000ffffcd7224 */ /* 0x000fca00078e00ff */
[----:B------:R-:W-:-:S07]  /*5d90*/  LOP3.LUT R5, R236, UR13, R207, 0x96, !PT ;  /* 0x0000000dec057c12 */ /* 0x000fce000f8e96cf */
.L_x_67944:
[----:B------:R-:W-:Y:S05]  /*5da0*/  BSYNC.RECONVERGENT B1 ;  /* 0x0000000000017941 */ /* 0x000fea0003800200 */
.L_x_67943:
[----:B------:R-:W0:Y:S01]  /*5db0*/  LDC R252, c[0x0][0x404] ;  /* 0x00010100fffc7b82 */ /* 0x000e220000000800 */
[----:B------:R-:W-:Y:S01]  /*5dc0*/  I2FP.F32.U32 R6, R206 ;  /* 0x000000ce00067245 */ /* 0x000fe20000201000 */
[----:B------:R-:W-:Y:S01]  /*5dd0*/  IMAD.MOV.U32 R239, RZ, RZ, 0x2f800000 ;  /* 0x2f800000ffef7424 */ /* 0x000fe200078e00ff */
[----:B------:R-:W-:Y:S01]  /*5de0*/  ISETP.NE.AND P1, PT, R205, 0x1, PT ;  /* 0x00000001cd00780c */ /* 0x000fe20003f25270 */
[----:B------:R-:W-:Y:S01]  /*5df0*/  BSSY.RECONVERGENT B1, `(.L_x_67948) ;  /* 0x000005f000017945 */ /* 0x000fe20003800200 */
[----:B------:R-:W-:Y:S02]  /*5e00*/  HFMA2 R9, -RZ, RZ, 0, 1.1920928955078125e-07 ;  /* 0x00000002ff097431 */ /* 0x000fe400000001ff */
[----:B------:R-:W-:Y:S01]  /*5e10*/  FFMA.FTZ R6, R6, R239, 1.1641532182693481445e-10 ;  /* 0x2f00000006067423 */ /* 0x000fe200000100ef */
[----:B------:R-:W1:Y:S04]  /*5e20*/  LDC R238, c[0x0][0x408] ;  /* 0x00010200ffee7b82 */ /* 0x000e680000000800 */
        /* <DEDUP_REMOVED lines=16> */
.L_x_67950:
        /* <DEDUP_REMOVED lines=12> */
.L_x_67952:
[----:B------:R-:W-:Y:S05]  /*5ff0*/  BSYNC.RECONVERGENT B2 ;  /* 0x0000000000027941 */ /* 0x000fea0003800200 */
.L_x_67951:
        /* <DEDUP_REMOVED lines=62> */
.L_x_67949:
[----:B------:R-:W-:Y:S05]  /*63e0*/  BSYNC.RECONVERGENT B1 ;  /* 0x0000000000017941 */ /* 0x000fea0003800200 */
.L_x_67948:
[----:B------:R-:W-:Y:S01]  /*63f0*/  I2FP.F32.U32 R6, R6 ;  /* 0x0000000600067245 */ /* 0x000fe20000201000 */
[----:B------:R-:W-:Y:S01]  /*6400*/  BSSY.RECONVERGENT B1, `(.L_x_67953) ;  /* 0x000005f000017945 */ /* 0x000fe20003800200 */
[----:B------:R-:W-:Y:S01]  /*6410*/  ISETP.NE.AND P2, PT, R9, 0x1, PT ;  /* 0x000000010900780c */ /* 0x000fe20003f45270 */
[----:B------:R-:W-:Y:S02]  /*6420*/  IMAD.MOV.U32 R205, RZ, RZ, 0x2 ;  /* 0x00000002ffcd7424 */ /* 0x000fe400078e00ff */
[----:B------:R-:W-:-:S05]  /*6430*/  FFMA.FTZ R6, R6, R239, 1.1641532182693481445e-10 ;  /* 0x2f00000006067423 */ /* 0x000fca00000100ef */
[----:B------:R-:W-:Y:S01]  /*6440*/  FSETP.GTU.FTZ.AND P1, PT, R6, R252, PT ;  /* 0x000000fc0600720b */ /* 0x000fe20003f3c000 */
        /* <DEDUP_REMOVED lines=15> */
.L_x_67955:
        /* <DEDUP_REMOVED lines=12> */
.L_x_67957:
[----:B------:R-:W-:Y:S05]  /*6600*/  BSYNC.RECONVERGENT B2 ;  /* 0x0000000000027941 */ /* 0x000fea0003800200 */
.L_x_67956:
        /* <DEDUP_REMOVED lines=62> */
.L_x_67954:
[----:B------:R-:W-:Y:S05]  /*69f0*/  BSYNC.RECONVERGENT B1 ;  /* 0x0000000000017941 */ /* 0x000fea0003800200 */
.L_x_67953:
[----:B------:R-:W-:Y:S01]  /*6a00*/  I2FP.F32.U32 R6, R6 ;  /* 0x0000000600067245 */ /* 0x000fe20000201000 */
[----:B------:R-:W-:Y:S01]  /*6a10*/  BSSY.RECONVERGENT B1, `(.L_x_67958) ;  /* 0x000005f000017945 */ /* 0x000fe20003800200 */
[----:B------:R-:W-:Y:S01]  /*6a20*/  ISETP.NE.AND P3, PT, R205, 0x1, PT ;  /* 0x00000001cd00780c */ /* 0x000fe20003f65270 */
[----:B------:R-:W-:Y:S02]  /*6a30*/  IMAD.MOV.U32 R9, RZ, RZ, R10 ;  /* 0x000000ffff097224 */ /* 0x000fe400078e000a */
        /* <DEDUP_REMOVED lines=17> */
.L_x_67960:
        /* <DEDUP_REMOVED lines=12> */
.L_x_67962:
[----:B------:R-:W-:Y:S05]  /*6c10*/  BSYNC.RECONVERGENT B2 ;  /* 0x0000000000027941 */ /* 0x000fea0003800200 */
.L_x_67961:
        /* <DEDUP_REMOVED lines=45> */
[----:B------:R-:W-:Y:S01]  /*6ef0*/  IMAD.MOV.U32 R9, RZ, RZ, R204 ;  /* 0x000000ffff097224 */ /* 0x000fe200078e00cc */
        /* <DEDUP_REMOVED lines=9> */
[----:B------:R-:W-:Y:S01]  /*6f90*/  IMAD.MOV.U32 R6, RZ, RZ, RZ ;  /* 0x000000ffff067224 */ /* 0x000fe200078e00ff */
[----:B------:R-:W-:Y:S01]  /*6fa0*/  LOP3.LUT R4, R4, UR13, R207, 0x96, !PT ;  /* 0x0000000d04047c12 */ /* 0x000fe2000f8e96cf */
[----:B------:R-:W-:Y:S01]  /*6fb0*/  UIADD3 UR13, UPT, UPT, UR4, -0x700cb87f, URZ ;  /* 0x8ff34781040d7890 */ /* 0x000fe2000fffe0ff */
[----:B------:R-:W-:Y:S01]  /*6fc0*/  MOV R204, R206 ;  /* 0x000000ce00cc7202 */ /* 0x000fe20000000f00 */
[----:B------:R-:W-:-:S04]  /*6fd0*/  IMAD.WIDE.U32 R206, R5, -0x326172a9, RZ ;  /* 0xcd9e8d5705ce7825 */ /* 0x000fc800078e00ff */
[----:B------:R-:W-:Y:S01]  /*6fe0*/  IMAD.MOV.U32 R10, RZ, RZ, R206 ;  /* 0x000000ffff0a7224 */ /* 0x000fe200078e00ce */
[----:B------:R-:W-:-:S07]  /*6ff0*/  LOP3.LUT R5, R236, UR13, R207, 0x96, !PT ;  /* 0x0000000dec057c12 */ /* 0x000fce000f8e96cf */
.L_x_67959:
[----:B------:R-:W-:Y:S05]  /*7000*/  BSYNC.RECONVERGENT B1 ;  /* 0x0000000000017941 */ /* 0x000fea0003800200 */
.L_x_67958:
        /* <DEDUP_REMOVED lines=9> */
.L_x_67942:
        /* <DEDUP_REMOVED lines=16> */
.L_x_67966:
        /* <DEDUP_REMOVED lines=12> */
.L_x_67968:
[----:B------:R-:W-:Y:S05]  /*7260*/  BSYNC.RECONVERGENT B2 ;  /* 0x0000000000027941 */ /* 0x000fea0003800200 */
.L_x_67967:
        /* <DEDUP_REMOVED lines=55> */
[----:B------:R-:W-:Y:S02]  /*75e0*/  IMAD.MOV.U32 R206, RZ, RZ, R9 ;  /* 0x000000ffffce7224 */ /* 0x000fe400078e0009 */
[----:B------:R-:W-:-:S05]  /*75f0*/  IMAD.WIDE.U32 R204, R6, -0x2daee0ad, RZ ;  /* 0xd2511f5306cc7825 */ /* 0x000fca00078e00ff */
[----:B------:R-:W-:Y:S01]  /*7600*/  LOP3.LUT R4, R4, UR13, R205, 0x96, !PT ;  /* 0x0000000d04047c12 */ /* 0x000fe2000f8e96cd */
[----:B------:R-:W-:Y:S01]  /*7610*/  UIADD3 UR13, UPT, UPT, UR4, -0x700cb87f, URZ ;  /* 0x8ff34781040d7890 */ /* 0x000fe2000fffe0ff */
[----:B------:R-:W-:-:S05]  /*7620*/  HFMA2 R205, -RZ, RZ, 0, 0 ;  /* 0x00000000ffcd7431 */ /* 0x000fca00000001ff */
[----:B------:R-:W-:-:S07]  /*7630*/  LOP3.LUT R5, R236, UR13, R207, 0x96, !PT ;  /* 0x0000000dec057c12 */ /* 0x000fce000f8e96cf */
.L_x_67965:
[----:B------:R-:W-:Y:S05]  /*7640*/  BSYNC.RECONVERGENT B1 ;  /* 0x0000000000017941 */ /* 0x000fea0003800200 */
.L_x_67964:
[----:B------:R-:W0:Y:S01]  /*7650*/  LDC R252, c[0x0][0x404] ;  /* 0x00010100fffc7b82 */ /* 0x000e220000000800 */
[----:B------:R-:W-:Y:S01]  /*7660*/  I2FP.F32.U32 R6, R206 ;  /* 0x000000ce00067245 */ /* 0x000fe20000201000 */
[----:B------:R-:W-:Y:S01]  /*7670*/  IMAD.MOV.U32 R239, RZ, RZ, 0x2f800000 ;  /* 0x2f800000ffef7424 */ /* 0x000fe200078e00ff */
[----:B------:R-:W-:Y:S01]  /*7680*/  ISETP.NE.AND P2, PT, R205, 0x1, PT ;  /* 0x00000001cd00780c */ /* 0x000fe20003f45270 */
[----:B------:R-:W-:Y:S02]  /*7690*/  BSSY.RECONVERGENT B1, `(.L_x_67969) ;  /* 0x000005e000017945 */ /* 0x000fe40003800200 */
[----:B------:R-:W-:Y:S02]  /*76a0*/  FFMA.FTZ R6, R6, R239, 1.1641532182693481445e-10 ;  /* 0x2f00000006067423 */ /* 0x000fe400000100ef */
[----:B------:R-:W1:Y:S03]  /*76b0*/  LDC R238, c[0x0][0x408] ;  /* 0x00010200ffee7b82 */ /* 0x000e660000000800 */
[----:B0-----:R-:W-:Y:S01]  /*76c0*/  FSETP.GTU.FTZ.AND P1, PT, R6, R252, PT ;  /* 0x000000fc0600720b */ /* 0x001fe20003f3c000 */
[----:B-----5:R-:W-:Y:S01]  /*76d0*/  FMUL.FTZ R6, R144, R13 ;  /* 0x0000000d90067220 */ /* 0x020fe20000410000 */
[----:B------:R-:W-:-:S02]  /*76e0*/  IMAD.MOV.U32 R144, RZ, RZ, 0x2 ;  /* 0x00000002ff907424 */ /* 0x000fc400078e00ff */
[----:B------:R-:W-:Y:S01]  /*76f0*/  PLOP3.LUT P0, PT, P1, PT, PT, 0x8, 0x80 ;  /* 0x000000000080781c */ /* 0x000fe20000f0e170 */
[----:B-1----:R-:W-:-:S05]  /*7700*/  FMUL.FTZ R6, R6, R238 ;  /* 0x000000ee06067220 */ /* 0x002fca0000410000 */
        /* <DEDUP_REMOVED lines=11> */
.L_x_67971:
        /* <DEDUP_REMOVED lines=12> */
.L_x_67973:
[----:B------:R-:W-:Y:S05]  /*7880*/  BSYNC.RECONVERGENT B2 ;  /* 0x0000000000027941 */ /* 0x000fea0003800200 */
.L_x_67972:
        /* <DEDUP_REMOVED lines=62> */
.L_x_67970:
[----:B------:R-:W-:Y:S05]  /*7c70*/  BSYNC.RECONVERGENT B1 ;  /* 0x0000000000017941 */ /* 0x000fea0003800200 */
.L_x_67969:
[----:B------:R-:W-:Y:S01]  /*7c80*/  I2FP.F32.U32 R6, R6 ;  /* 0x0000000600067245 */ /* 0x000fe20000201000 */
[----:B------:R-:W-:Y:S01]  /*7c90*/  BSSY.RECONVERGENT B1, `(.L_x_67974) ;  /* 0x000005e000017945 */ /* 0x000fe20003800200 */
[----:B------:R-:W-:Y:S01]  /*7ca0*/  ISETP.NE.AND P3, PT, R144, 0x1, PT ;  /* 0x000000019000780c */ /* 0x000fe20003f65270 */
[----:B------:R-:W-:Y:S02]  /*7cb0*/  IMAD.MOV.U32 R205, RZ, RZ, 0x2 ;  /* 0x00000002ffcd7424 */ /* 0x000fe400078e00ff */
        /* <DEDUP_REMOVED lines=16> */
.L_x_67976:
        /* <DEDUP_REMOVED lines=12> */
.L_x_67978:
[----:B------:R-:W-:Y:S05]  /*7e80*/  BSYNC.RECONVERGENT B2 ;  /* 0x0000000000027941 */ /* 0x000fea0003800200 */
.L_x_67977:
        /* <DEDUP_REMOVED lines=62> */
.L_x_67975:
[----:B------:R-:W-:Y:S05]  /*8270*/  BSYNC.RECONVERGENT B1 ;  /* 0x0000000000017941 */ /* 0x000fea0003800200 */
.L_x_67974:
[----:B------:R-:W-:Y:S01]  /*8280*/  I2FP.F32.U32 R6, R6 ;  /* 0x0000000600067245 */ /* 0x000fe20000201000 */
[----:B------:R-:W-:Y:S01]  /*8290*/  BSSY.RECONVERGENT B1, `(.L_x_67979) ;  /* 0x000005e000017945 */ /* 0x000fe20003800200 */
[----:B------:R-:W-:Y:S01]  /*82a0*/  ISETP.NE.AND P4, PT, R205, 0x1, PT ;  /* 0x00000001cd00780c */ /* 0x000fe20003f85270 */
[----:B------:R-:W-:Y:S02]  /*82b0*/  IMAD.MOV.U32 R144, RZ, RZ, R10 ;  /* 0x000000ffff907224 */ /* 0x000fe400078e000a */
[----:B------:R-:W-:-:S05]  /*82c0*/  FFMA.FTZ R6, R6, R239, 1.1641532182693481445e-10 ;  /* 0x2f00000006067423 */ /* 0x000fca00000100ef */
[----:B------:R-:W-:Y:S01]  /*82d0*/  FSETP.GTU.FTZ.AND P3, PT, R6, R252, PT ;  /* 0x000000fc0600720b */ /* 0x000fe20003f7c000 */
[----:B------:R-:W-:-:S03]  /*82e0*/  FMUL.FTZ R6, R146, R13 ;  /* 0x0000000d92067220 */ /* 0x000fc60000410000 */
[----:B------:R-:W-:Y:S01]  /*82f0*/  PLOP3.LUT P2, PT, P3, PT, PT, 0x8, 0x80 ;  /* 0x000000000080781c */ /* 0x000fe20001f4e170 */
[----:B------:R-:W-:-:S05]  /*8300*/  FMUL.FTZ R6, R6, R238 ;  /* 0x000000ee06067220 */ /* 0x000fca0000410000 */
        /* <DEDUP_REMOVED lines=11> */
.L_x_67981:
        /* <DEDUP_REMOVED lines=12> */
.L_x_67983:
[----:B------:R-:W-:Y:S05]  /*8480*/  BSYNC.RECONVERGENT B2 ;  /* 0x0000000000027941 */ /* 0x000fea0003800200 */
.L_x_67982:
        /* <DEDUP_REMOVED lines=62> */
.L_x_67980:
[----:B------:R-:W-:Y:S05]  /*8870*/  BSYNC.RECONVERGENT B1 ;  /* 0x0000000000017941 */ /* 0x000fea0003800200 */
.L_x_67979:
        /* <DEDUP_REMOVED lines=11> */
.L_x_67963:
[----:B------:R-:W0:Y:S01]  /*8930*/  LDC.64 R206, c[0x0][0x3a8] ;  /* 0x0000ea00ffce7b82 */ /* 0x000e220000000a00 */
[----:B------:R-:W-:Y:S02]  /*8940*/  SEL R9, RZ, 0x1000000, !P3 ;  /* 0x01000000ff097807 */ /* 0x000fe40005800000 */
[----:B------:R-:W-:Y:S01]  /*8950*/  SEL R205, RZ, 0x10000, !P2 ;  /* 0x00010000ffcd7807 */ /* 0x000fe20005000000 */
[----:B0-----:R-:W-:-:S05]  /*8960*/  IMAD.WIDE.U32 R206, R11, 0x10, R206 ;  /* 0x000000100bce7825 */ /* 0x001fca00078e00ce */
[----:B------:R0:W-:Y:S02]  /*8970*/  STG.E.128 desc[UR6][R206.64], R144 ;  /* 0x00000090ce007986 */ /* 0x0001e4000c101d06 */
[----:B0-----:R-:W-:-:S04]  /*8980*/  SEL R206, RZ, 0x100, !P1 ;  /* 0x00000100ffce7807 */ /* 0x001fc80004800000 */
[----:B------:R-:W-:Y:S02]  /*8990*/  IADD3 R9, PT, PT, R206, R9, R205 ;  /* 0x00000009ce097210 */ /* 0x000fe40007ffe0cd */
[----:B------:R-:W0:Y:S01]  /*89a0*/  LDC.64 R206, c[0x0][0x3b0] ;  /* 0x0000ec00ffce7b82 */ /* 0x000e220000000a00 */
[----:B------:R-:W-:-:S05]  /*89b0*/  SEL R205, RZ, 0x1, !P0 ;  /* 0x00000001ffcd7807 */ /* 0x000fca0004000000 */
[----:B------:R-:W-:Y:S02]  /*89c0*/  IMAD.IADD R9, R9, 0x1, R205 ;  /* 0x0000000109097824 */ /* 0x000fe400078e02cd */
[----:B0-----:R-:W-:-:S04]  /*89d0*/  IMAD.WIDE.U32 R206, R11, 0x4, R206 ;  /* 0x000000040bce7825 */ /* 0x001fc800078e00ce */
[----:B------:R-:W-:Y:S01]  /*89e0*/  VIADD R11, R11, 0x20 ;  /* 0x000000200b0b7836 */ /* 0x000fe20000000000 */
[----:B------:R0:W-:Y:S02]  /*89f0*/  STG.E desc[UR6][R206.64], R9 ;  /* 0x00000009ce007986 */ /* 0x0001e4000c101906 */
[----:B0-----:R-:W-:-:S07]  /*8a00*/  MOV R9, R204 ;  /* 0x000000cc00097202 */ /* 0x001fce0000000f00 */
.L_x_67941:
[----:B------:R-:W-:Y:S05]  /*8a10*/  BSYNC.RECONVERGENT B0 ;  /* 0x0000000000007941 */ /* 0x000fea0003800200 */
.L_x_67940:
        /* <DEDUP_REMOVED lines=30> */
.L_x_67989:
        /* <DEDUP_REMOVED lines=12> */
.L_x_67991:
[----:B------:R-:W-:Y:S05]  /*8cc0*/  BSYNC.RECONVERGENT B2 ;  /* 0x0000000000027941 */ /* 0x000fea0003800200 */
.L_x_67990:
        /* <DEDUP_REMOVED lines=55> */
[----:B------:R-:W-:Y:S02]  /*9040*/  IMAD.MOV.U32 R206, RZ, RZ, R9 ;  /* 0x000000ffffce7224 */ /* 0x000fe400078e0009 */
[----:B------:R-:W-:-:S05]  /*9050*/  IMAD.WIDE.U32 R204, R6, -0x2daee0ad, RZ ;  /* 0xd2511f5306cc7825 */ /* 0x000fca00078e00ff */
[----:B------:R-:W-:Y:S01]  /*9060*/  LOP3.LUT R4, R4, UR13, R205, 0x96, !PT ;  /* 0x0000000d04047c12 */ /* 0x000fe2000f8e96cd */
[----:B------:R-:W-:Y:S01]  /*9070*/  UIADD3 UR13, UPT, UPT, UR4, -0x700cb87f, URZ ;  /* 0x8ff34781040d7890 */ /* 0x000fe2000fffe0ff */
[----:B------:R-:W-:-:S05]  /*9080*/  IMAD.MOV.U32 R205, RZ, RZ, RZ ;  /* 0x000000ffffcd7224 */ /* 0x000fca00078e00ff */
[----:B------:R-:W-:-:S07]  /*9090*/  LOP3.LUT R5, R236, UR13, R207, 0x96, !PT ;  /* 0x0000000dec057c12 */ /* 0x000fce000f8e96cf */
.L_x_67988:
[----:B------:R-:W-:Y:S05]  /*90a0*/  BSYNC.RECONVERGENT B1 ;  /* 0x0000000000017941 */ /* 0x000fea0003800200 */
.L_x_67987:
        /* <DEDUP_REMOVED lines=24> */
.L_x_67994:
        /* <DEDUP_REMOVED lines=12> */
.L_x_67996:
[----:B------:R-:W-:Y:S05]  /*92f0*/  BSYNC.RECONVERGENT B2 ;  /* 0x0000000000027941 */ /* 0x000fea0003800200 */
.L_x_67995:
        /* <DEDUP_REMOVED lines=62> */
.L_x_67993:
[----:B------:R-:W-:Y:S05]  /*96e0*/  BSYNC.RECONVERGENT B1 ;  /* 0x0000000000017941 */ /* 0x000fea0003800200 */
.L_x_67992:
        /* <DEDUP_REMOVED lines=21> */
.L_x_67999:
        /* <DEDUP_REMOVED lines=12> */
.L_x_68001:
[----:B------:R-:W-:Y:S05]  /*9900*/  BSYNC.RECONVERGENT B2 ;  /* 0x0000000000027941 */ /* 0x000fea0003800200 */
.L_x_68000:
        /* <DEDUP_REMOVED lines=62> */
.L_x_67998:
[----:B------:R-:W-:Y:S05]  /*9cf0*/  BSYNC.RECONVERGENT B1 ;  /* 0x0000000000017941 */ /* 0x000fea0003800200 */
.L_x_67997:
        /* <DEDUP_REMOVED lines=21> */
.L_x_68004:
        /* <DEDUP_REMOVED lines=12> */
.L_x_68006:
[----:B------:R-:W-:Y:S05]  /*9f10*/  BSYNC.RECONVERGENT B2 ;  /* 0x0000000000027941 */ /* 0x000fea0003800200 */
.L_x_68005:
        /* <DEDUP_REMOVED lines=62> */
.L_x_68003:
[----:B------:R-:W-:Y:S05]  /*a300*/  BSYNC.RECONVERGENT B1 ;  /* 0x0000000000017941 */ /* 0x000fea0003800200 */
.L_x_68002:
[----:B------:R-:W-:-:S05]  /*a310*/  I2FP.F32.U32 R9, R9 ;  /* 0x0000000900097245 */ /* 0x000fca0000201000 */
[----:B------:R-:W-:-:S05]  /*a320*/  FFMA.FTZ R9, R9, R239, 1.1641532182693481445e-10 ;  /* 0x2f00000009097423 */ /* 0x000fca00000100ef */
[----:B------:R-:W-:Y:S01]  /*a330*/  FSETP.GTU.FTZ.AND P3, PT, R9, R252, PT ;  /* 0x000000fc0900720b */ /* 0x000fe20003f7c000 */
[----:B------:R-:W-:-:S04]  /*a340*/  FMUL.FTZ R9, R151, R13 ;  /* 0x0000000d97097220 */ /* 0x000fc80000410000 */
[----:B------:R-:W-:-:S05]  /*a350*/  FMUL.FTZ R9, R9, R238 ;  /* 0x000000ee09097220 */ /* 0x000fca0000410000 */
[----:B------:R-:W-:Y:S02]  /*a360*/  FSEL R9, R9, RZ, !P3 ;  /* 0x000000ff09097208 */ /* 0x000fe40005800000 */
[----:B------:R-:W-:-:S03]  /*a370*/  PLOP3.LUT P3, PT, P3, PT, PT, 0x8, 0x80 ;  /* 0x000000000080781c */ /* 0x000fc60001f6e170 */
[----:B------:R-:W-:Y:S01]  /*a380*/  FFMA.FTZ R151, R9, R39, R139 ;  /* 0x0000002709977223 */ /* 0x000fe2000001008b */
[----:B------:R-:W-:Y:S09]  /*a390*/  BRA `(.L_x_68007) ;  /* 0x0000001800247947 */ /* 0x000ff20003800000 */
.L_x_67986:
        /* <DEDUP_REMOVED lines=16> */
.L_x_68010:
        /* <DEDUP_REMOVED lines=12> */
.L_x_68012:
[----:B------:R-:W-:Y:S05]  /*a560*/  BSYNC.RECONVERGENT B2 ;  /* 0x0000000000027941 */ /* 0x000fea0003800200 */
.L_x_68011:
        /* <DEDUP_REMOVED lines=61> */
.L_x_68009:
[----:B------:R-:W-:Y:S05]  /*a940*/  BSYNC.RECONVERGENT B1 ;  /* 0x0000000000017941 */ /* 0x000fea0003800200 */
.L_x_68008:
        /* <DEDUP_REMOVED lines=9> */
[----:B------:R-:W-:-:S02]  /*a9e0*/  HFMA2 R148, -RZ, RZ, 0, 1.1920928955078125e-07 ;  /* 0x00000002ff947431 */ /* 0x000fc400000001ff */
        /* <DEDUP_REMOVED lines=13> */
.L_x_68015:
        /* <DEDUP_REMOVED lines=12> */
.L_x_68017:
[----:B------:R-:W-:Y:S05]  /*ab80*/  BSYNC.RECONVERGENT B2 ;  /* 0x0000000000027941 */ /* 0x000fea0003800200 */
.L_x_68016:
        /* <DEDUP_REMOVED lines=62> */
.L_x_68014:
[----:B------:R-:W-:Y:S05]  /*af70*/  BSYNC.RECONVERGENT B1 ;  /* 0x0000000000017941 */ /* 0x000fea0003800200 */
.L_x_68013:
        /* <DEDUP_REMOVED lines=20> */
.L_x_68020:
        /* <DEDUP_REMOVED lines=12> */
.L_x_68022:
[----:B------:R-:W-:Y:S05]  /*b180*/  BSYNC.RECONVERGENT B2 ;  /* 0x0000000000027941 */ /* 0x000fea0003800200 */
.L_x_68021:
        /* <DEDUP_REMOVED lines=62> */
.L_x_68019:
[----:B------:R-:W-:Y:S05]  /*b570*/  BSYNC.RECONVERGENT B1 ;  /* 0x0000000000017941 */ /* 0x000fea0003800200 */
.L_x_68018:
        /* <DEDUP_REMOVED lines=20> */
.L_x_68025:
        /* <DEDUP_REMOVED lines=12> */
.L_x_68027:
[----:B------:R-:W-:Y:S05]  /*b780*/  BSYNC.RECONVERGENT B2 ;  /* 0x0000000000027941 */ /* 0x000fea0003800200 */
.L_x_68026:
        /* <DEDUP_REMOVED lines=62> */
.L_x_68024:
[----:B------:R-:W-:Y:S05]  /*bb70*/  BSYNC.RECONVERGENT B1 ;  /* 0x0000000000017941 */ /* 0x000fea0003800200 */
.L_x_68023:
        /* <DEDUP_REMOVED lines=11> */
.L_x_68007:
        /* <DEDUP_REMOVED lines=8> */
[----:B------:R-:W-:-:S04]  /*bcb0*/  SEL R205, RZ, 0x1, !P0 ;  /* 0x00000001ffcd7807 */ /* 0x000fc80004000000 */
[----:B------:R-:W-:Y:S01]  /*bcc0*/  IADD3 R9, PT, PT, R9, R205, RZ ;  /* 0x000000cd09097210 */ /* 0x000fe20007ffe0ff */
[----:B0-----:R-:W-:-:S04]  /*bcd0*/  IMAD.WIDE.U32 R206, R11, 0x4, R206 ;  /* 0x000000040bce7825 */ /* 0x001fc800078e00ce */
[----:B------:R-:W-:Y:S01]  /*bce0*/  VIADD R11, R11, 0x20 ;  /* 0x000000200b0b7836 */ /* 0x000fe20000000000 */
[----:B------:R0:W-:Y:S02]  /*bcf0*/  STG.E desc[UR6][R206.64], R9 ;  /* 0x00000009ce007986 */ /* 0x0001e4000c101906 */
[----:B0-----:R-:W-:-:S07]  /*bd00*/  IMAD.MOV.U32 R9, RZ, RZ, R204 ;  /* 0x000000ffff097224 */ /* 0x001fce00078e00cc */
.L_x_67985:
[----:B------:R-:W-:Y:S05]  /*bd10*/  BSYNC.RECONVERGENT B0 ;  /* 0x0000000000007941 */ /* 0x000fea0003800200 */
.L_x_67984:
        /* <DEDUP_REMOVED lines=30> */
.L_x_68033:
        /* <DEDUP_REMOVED lines=12> */
.L_x_68035:
[----:B------:R-:W-:Y:S05]  /*bfc0*/  BSYNC.RECONVERGENT B2 ;  /* 0x0000000000027941 */ /* 0x000fea0003800200 */
.L_x_68034:
        /* <DEDUP_REMOVED lines=61> */
.L_x_68032:
[----:B------:R-:W-:Y:S05]  /*c3a0*/  BSYNC.RECONVERGENT B1 ;  /* 0x0000000000017941 */ /* 0x000fea0003800200 */
.L_x_68031:
[----:B------:R-:W0:Y:S01]  /*c3b0*/  LDC R252, c[0x0][0x404] ;  /* 0x00010100fffc7b82 */ /* 0x000e220000000800 */
[----:B------:R-:W-:Y:S01]  /*c3c0*/  I2FP.F32.U32 R6, R206 ;  /* 0x000000ce00067245 */ /* 0x000fe20000201000 */
[----:B------:R-:W-:Y:S01]  /*c3d0*/  IMAD.MOV.U32 R239, RZ, RZ, 0x2f800000 ;  /* 0x2f800000ffef7424 */ /* 0x000fe200078e00ff */
[----:B------:R-:W-:Y:S01]  /*c3e0*/  ISETP.NE.AND P1, PT, R205, 0x1, PT ;  /* 0x00000001cd00780c */ /* 0x000fe20003f25270 */
[----:B------:R-:W-:Y:S01]  /*c3f0*/  BSSY.RECONVERGENT B1, `(.L_x_68036) ;  /* 0x000005f000017945 */ /* 0x000fe20003800200 */
[----:B------:R-:W-:Y:S02]  /*c400*/  IMAD.MOV.U32 R9, RZ, RZ, 0x2 ;  /* 0x00000002ff097424 */ /* 0x000fe400078e00ff */
        /* <DEDUP_REMOVED lines=18> */
.L_x_68038:
        /* <DEDUP_REMOVED lines=12> */
.L_x_68040:
[----:B------:R-:W-:Y:S05]  /*c5f0*/  BSYNC.RECONVERGENT B2 ;  /* 0x0000000000027941 */ /* 0x000fea0003800200 */
.L_x_68039:
        /* <DEDUP_REMOVED lines=45> */
[----:B------:R-:W-:Y:S01]  /*c8d0*/  HFMA2 R9, -RZ, RZ, 0, 0 ;  /* 0x00000000ff097431 */ /* 0x000fe200000001ff */
        /* <DEDUP_REMOVED lines=16> */
.L_x_68037:
[----:B------:R-:W-:Y:S05]  /*c9e0*/  BSYNC.RECONVERGENT B1 ;  /* 0x0000000000017941 */ /* 0x000fea0003800200 */
.L_x_68036:
        /* <DEDUP_REMOVED lines=21> */
.L_x_68043:
        /* <DEDUP_REMOVED lines=12> */
.L_x_68045:
[----:B------:R-:W-:Y:S05]  /*cc00*/  BSYNC.RECONVERGENT B2 ;  /* 0x0000000000027941 */ /* 0x000fea0003800200 */
.L_x_68044:
        /* <DEDUP_REMOVED lines=62> */
.L_x_68042:
[----:B------:R-:W-:Y:S05]  /*cff0*/  BSYNC.RECONVERGENT B1 ;  /* 0x0000000000017941 */ /* 0x000fea0003800200 */
.L_x_68041:
        /* <DEDUP_REMOVED lines=21> */
.L_x_68048:
        /* <DEDUP_REMOVED lines=12> */
.L_x_68050:
[----:B------:R-:W-:Y:S05]  /*d210*/  BSYNC.RECONVERGENT B2 ;  /* 0x0000000000027941 */ /* 0x000fea0003800200 */
.L_x_68049:
        /* <DEDUP_REMOVED lines=62> */
.L_x_68047:
[----:B------:R-:W-:Y:S05]  /*d600*/  BSYNC.RECONVERGENT B1 ;  /* 0x0000000000017941 */ /* 0x000fea0003800200 */
.L_x_68046:
        /* <DEDUP_REMOVED lines=9> */
.L_x_68030:
        /* <DEDUP_REMOVED lines=16> */
.L_x_68054:
        /* <DEDUP_REMOVED lines=12> */
.L_x_68056:
[----:B------:R-:W-:Y:S05]  /*d860*/  BSYNC.RECONVERGENT B2 ;  /* 0x0000000000027941 */ /* 0x000fea0003800200 */
.L_x_68055:
        /* <DEDUP_REMOVED lines=61> */
.L_x_68053:
[----:B------:R-:W-:Y:S05]  /*dc40*/  BSYNC.RECONVERGENT B1 ;  /* 0x0000000000017941 */ /* 0x000fea0003800200 */
.L_x_68052:
        /* <DEDUP_REMOVED lines=23> */
.L_x_68059:
        /* <DEDUP_REMOVED lines=12> */
.L_x_68061:
[----:B------:R-:W-:Y:S05]  /*de80*/  BSYNC.RECONVERGENT B2 ;  /* 0x0000000000027941 */ /* 0x000fea0003800200 */
.L_x_68060:
        /* <DEDUP_REMOVED lines=62> */
.L_x_68058:
[----:B------:R-:W-:Y:S05]  /*e270*/  BSYNC.RECONVERGENT B1 ;  /* 0x0000000000017941 */ /* 0x000fea0003800200 */
.L_x_68057:
        /* <DEDUP_REMOVED lines=20> */
.L_x_68064:
        /* <DEDUP_REMOVED lines=12> */
.L_x_68066:
[----:B------:R-:W-:Y:S05]  /*e480*/  BSYNC.RECONVERGENT B2 ;  /* 0x0000000000027941 */ /* 0x000fea0003800200 */
.L_x_68065:
        /* <DEDUP_REMOVED lines=62> */
.L_x_68063:
[----:B------:R-:W-:Y:S05]  /*e870*/  BSYNC.RECONVERGENT B1 ;  /* 0x0000000000017941 */ /* 0x000fea0003800200 */
.L_x_68062:
        /* <DEDUP_REMOVED lines=20> */
.L_x_68069:
        /* <DEDUP_REMOVED lines=12> */
.L_x_68071:
[----:B------:R-:W-:Y:S05]  /*ea80*/  BSYNC.RECONVERGENT B2 ;  /* 0x0000000000027941 */ /* 0x000fea0003800200 */
.L_x_68070:
        /* <DEDUP_REMOVED lines=62> */
.L_x_68068:
[----:B------:R-:W-:Y:S05]  /*ee70*/  BSYNC.RECONVERGENT B1 ;  /* 0x0000000000017941 */ /* 0x000fea0003800200 */
.L_x_68067:
        /* <DEDUP_REMOVED lines=11> */
.L_x_68051:
        /* <DEDUP_REMOVED lines=10> */
[C---:B0-----:R-:W-:Y:S01]  /*efd0*/  IMAD.WIDE.U32 R206, R11.reuse, 0x4, R206 ;  /* 0x000000040bce7825 */ /* 0x041fe200078e00ce */
[----:B------:R-:W-:-:S04]  /*efe0*/  IADD3 R11, PT, PT, R11, 0x20, RZ ;  /* 0x000000200b0b7810 */ /* 0x000fc80007ffe0ff */
[----:B------:R0:W-:Y:S02]  /*eff0*/  STG.E desc[UR6][R206.64], R9 ;  /* 0x00000009ce007986 */ /* 0x0001e4000c101906 */
[----:B0-----:R-:W-:-:S07]  /*f000*/  IMAD.MOV.U32 R9, RZ, RZ, R204 ;  /* 0x000000ffff097224 */ /* 0x001fce00078e00cc */
.L_x_68029:
[----:B------:R-:W-:Y:S05]  /*f010*/  BSYNC.RECONVERGENT B0 ;  /* 0x0000000000007941 */ /* 0x000fea0003800200 */
.L_x_68028:
        /* <DEDUP_REMOVED lines=30> */
.L_x_68077:
        /* <DEDUP_REMOVED lines=12> */
.L_x_68079:
[----:B------:R-:W-:Y:S05]  /*f2c0*/  BSYNC.RECONVERGENT B2 ;  /* 0x0000000000027941 */ /* 0x000fea0003800200 */
.L_x_68078:
        /* <DEDUP_REMOVED lines=61> */
.L_x_68076:
[----:B------:R-:W-:Y:S05]  /*f6a0*/  BSYNC.RECONVERGENT B1 ;  /* 0x0000000000017941 */ /* 0x000fea0003800200 */
.L_x_68075:
        /* <DEDUP_REMOVED lines=24> */
.L_x_68082:
        /* <DEDUP_REMOVED lines=12> */
.L_x_68084:
[----:B------:R-:W-:Y:S05]  /*f8f0*/  BSYNC.RECONVERGENT B2 ;  /* 0x0000000000027941 */ /* 0x000fea0003800200 */
.L_x_68083:
        /* <DEDUP_REMOVED lines=62> */
.L_x_68081:
[----:B------:R-:W-:Y:S05]  /*fce0*/  BSYNC.RECONVERGENT B1 ;  /* 0x0000000000017941 */ /* 0x000fea0003800200 */
.L_x_68080:
        /* <DEDUP_REMOVED lines=21> */
.L_x_68087:
        /* <DEDUP_REMOVED lines=12> */
.L_x_68089:
[----:B------:R-:W-:Y:S05]  /*ff00*/  BSYNC.RECONVERGENT B2 ;  /* 0x0000000000027941 */ /* 0x000fea0003800200 */
.L_x_68088:
        /* <DEDUP_REMOVED lines=62> */
.L_x_68086:
[----:B------:R-:W-:Y:S05]  /*102f0*/  BSYNC.RECONVERGENT B1 ;  /* 0x0000000000017941 */ /* 0x000fea0003800200 */
.L_x_68085:
        /* <DEDUP_REMOVED lines=21> */
.L_x_68092:
        /* <DEDUP_REMOVED lines=12> */
.L_x_68094:
[----:B------:R-:W-:Y:S05]  /*10510*/  BSYNC.RECONVERGENT B2 ;  /* 0x0000000000027941 */ /* 0x000fea0003800200 */
.L_x_68093:
        /* <DEDUP_REMOVED lines=62> */
.L_x_68091:
[----:B------:R-:W-:Y:S05]  /*10900*/  BSYNC.RECONVERGENT B1 ;  /* 0x0000000000017941 */ /* 0x000fea0003800200 */
.L_x_68090:
        /* <DEDUP_REMOVED lines=9> */
.L_x_68074:
        /* <DEDUP_REMOVED lines=16> */
.L_x_68098:
        /* <DEDUP_REMOVED lines=12> */
.L_x_68100:
[----:B------:R-:W-:Y:S05]  /*10b60*/  BSYNC.RECONVERGENT B2 ;  /* 0x0000000000027941 */ /* 0x000fea0003800200 */
.L_x_68099:
        /* <DEDUP_REMOVED lines=61> */
.L_x_68097:
[----:B------:R-:W-:Y:S05]  /*10f40*/  BSYNC.RECONVERGENT B1 ;  /* 0x0000000000017941 */ /* 0x000fea0003800200 */
.L_x_68096:
        /* <DEDUP_REMOVED lines=9> */
[----:B------:R-:W-:-:S03]  /*10fe0*/  IMAD.MOV.U32 R156, RZ, RZ, 0x2 ;  /* 0x00000002ff9c7424 */ /* 0x000fc600078e00ff */
[----:B-1----:R-:W-:-:S05]  /*10ff0*/  FMUL.FTZ R6, R6, R238 ;  /* 0x000000ee06067220 */ /* 0x002fca0000410000 */
        /* <DEDUP_REMOVED lines=12> */
.L_x_68103:
        /* <DEDUP_REMOVED lines=12> */
.L_x_68105:
[----:B------:R-:W-:Y:S05]  /*11180*/  BSYNC.RECONVERGENT B2 ;  /* 0x0000000000027941 */ /* 0x000fea0003800200 */
.L_x_68104:
        /* <DEDUP_REMOVED lines=62> */
.L_x_68102:
[----:B------:R-:W-:Y:S05]  /*11570*/  BSYNC.RECONVERGENT B1 ;  /* 0x0000000000017941 */ /* 0x000fea0003800200 */
.L_x_68101:
        /* <DEDUP_REMOVED lines=20> */
.L_x_68108:
        /* <DEDUP_REMOVED lines=12> */
.L_x_68110:
[----:B------:R-:W-:Y:S05]  /*11780*/  BSYNC.RECONVERGENT B2 ;  /* 0x0000000000027941 */ /* 0x000fea0003800200 */
.L_x_68109:
        /* <DEDUP_REMOVED lines=62> */
.L_x_68107:
[----:B------:R-:W-:Y:S05]  /*11b70*/  BSYNC.RECONVERGENT B1 ;  /* 0x0000000000017941 */ /* 0x000fea0003800200 */
.L_x_68106:
        /* <DEDUP_REMOVED lines=20> */
.L_x_68113:
        /* <DEDUP_REMOVED lines=12> */
.L_x_68115:
[----:B------:R-:W-:Y:S05]  /*11d80*/  BSYNC.RECONVERGENT B2 ;  /* 0x0000000000027941 */ /* 0x000fea0003800200 */
.L_x_68114:
        /* <DEDUP_REMOVED lines=62> */
.L_x_68112:
[----:B------:R-:W-:Y:S05]  /*12170*/  BSYNC.RECONVERGENT B1 ;  /* 0x0000000000017941 */ /* 0x000fea0003800200 */
.L_x_68111:
        /* <DEDUP_REMOVED lines=11> */
.L_x_68095:
        /* <DEDUP_REMOVED lines=14> */
.L_x_68073:
[----:B------:R-:W-:Y:S05]  /*12310*/  BSYNC.RECONVERGENT B0 ;  /* 0x0000000000007941 */ /* 0x000fea0003800200 */
.L_x_68072:
        /* <DEDUP_REMOVED lines=30> */
.L_x_68121:
        /* <DEDUP_REMOVED lines=12> */
.L_x_68123:
[----:B------:R-:W-:Y:S05]  /*125c0*/  BSYNC.RECONVERGENT B2 ;  /* 0x0000000000027941 */ /* 0x000fea0003800200 */
.L_x_68122:
        /* <DEDUP_REMOVED lines=61> */
.L_x_68120:
[----:B------:R-:W-:Y:S05]  /*129a0*/  BSYNC.RECONVERGENT B1 ;  /* 0x0000000000017941 */ /* 0x000fea0003800200 */
.L_x_68119:
        /* <DEDUP_REMOVED lines=24> */
.L_x_68126:
        /* <DEDUP_REMOVED lines=12> */
.L_x_68128:
[----:B------:R-:W-:Y:S05]  /*12bf0*/  BSYNC.RECONVERGENT B2 ;  /* 0x0000000000027941 */ /* 0x000fea0003800200 */
.L_x_68127:
        /* <DEDUP_REMOVED lines=62> */
.L_x_68125:
[----:B------:R-:W-:Y:S05]  /*12fe0*/  BSYNC.RECONVERGENT B1 ;  /* 0x0000000000017941 */ /* 0x000fea0003800200 */
.L_x_68124:
        /* <DEDUP_REMOVED lines=21> */
.L_x_68131:
        /* <DEDUP_REMOVED lines=12> */
.L_x_68133:
[----:B------:R-:W-:Y:S05]  /*13200*/  BSYNC.RECONVERGENT B2 ;  /* 0x0000000000027941 */ /* 0x000fea0003800200 */
.L_x_68132:
        /* <DEDUP_REMOVED lines=62> */
.L_x_68130:
[----:B------:R-:W-:Y:S05]  /*135f0*/  BSYNC.RECONVERGENT B1 ;  /* 0x0000000000017941 */ /* 0x000fea0003800200 */
.L_x_68129:
        /* <DEDUP_REMOVED lines=21> */
.L_x_68136:
        /* <DEDUP_REMOVED lines=12> */
.L_x_68138:
[----:B------:R-:W-:Y:S05]  /*13810*/  BSYNC.RECONVERGENT B2 ;  /* 0x0000000000027941 */ /* 0x000fea0003800200 */
.L_x_68137:
        /* <DEDUP_REMOVED lines=62> */
.L_x_68135:
[----:B------:R-:W-:Y:S05]  /*13c00*/  BSYNC.RECONVERGENT B1 ;  /* 0x0000000000017941 */ /* 0x000fea0003800200 */
.L_x_68134:
        /* <DEDUP_REMOVED lines=9> */
.L_x_68118:
        /* <DEDUP_REMOVED lines=16> */
.L_x_68142:
        /* <DEDUP_REMOVED lines=12> */
.L_x_68144:
[----:B------:R-:W-:Y:S05]  /*13e60*/  BSYNC.RECONVERGENT B2 ;  /* 0x0000000000027941 */ /* 0x000fea0003800200 */
.L_x_68143:
        /* <DEDUP_REMOVED lines=61> */
.L_x_68141:
[----:B------:R-:W-:Y:S05]  /*14240*/  BSYNC.RECONVERGENT B1 ;  /* 0x0000000000017941 */ /* 0x000fea0003800200 */
.L_x_68140:
        /* <DEDUP_REMOVED lines=9> */
[----:B------:R-:W-:-:S03]  /*142e0*/  HFMA2 R160, -RZ, RZ, 0, 1.1920928955078125e-07 ;  /* 0x00000002ffa07431 */ /* 0x000fc600000001ff */
[----:B-1----:R-:W-:-:S05]  /*142f0*/  FMUL.FTZ R6, R6, R238 ;  /* 0x000000ee06067220 */ /* 0x002fca0000410000 */
        /* <DEDUP_REMOVED lines=12> */
.L_x_68147:
        /* <DEDUP_REMOVED lines=12> */
.L_x_68149:
[----:B------:R-:W-:Y:S05]  /*14480*/  BSYNC.RECONVERGENT B2 ;  /* 0x0000000000027941 */ /* 0x000fea0003800200 */
.L_x_68148:
        /* <DEDUP_REMOVED lines=62> */
.L_x_68146:
[----:B------:R-:W-:Y:S05]  /*14870*/  BSYNC.RECONVERGENT B1 ;  /* 0x0000000000017941 */ /* 0x000fea0003800200 */
.L_x_68145:
        /* <DEDUP_REMOVED lines=20> */
.L_x_68152:
        /* <DEDUP_REMOVED lines=12> */
.L_x_68154:
[----:B------:R-:W-:Y:S05]  /*14a80*/  BSYNC.RECONVERGENT B2 ;  /* 0x0000000000027941 */ /* 0x000fea0003800200 */
.L_x_68153:
        /* <DEDUP_REMOVED lines=62> */
.L_x_68151:
[----:B------:R-:W-:Y:S05]  /*14e70*/  BSYNC.RECONVERGENT B1 ;  /* 0x0000000000017941 */ /* 0x000fea0003800200 */
.L_x_68150:
        /* <DEDUP_REMOVED lines=20> */
.L_x_68157:
        /* <DEDUP_REMOVED lines=12> */
.L_x_68159:
[----:B------:R-:W-:Y:S05]  /*15080*/  BSYNC.RECONVERGENT B2 ;  /* 0x0000000000027941 */ /* 0x000fea0003800200 */
.L_x_68158:
        /* <DEDUP_REMOVED lines=62> */
.L_x_68156:
[----:B------:R-:W-:Y:S05]  /*15470*/  BSYNC.RECONVERGENT B1 ;  /* 0x0000000000017941 */ /* 0x000fea0003800200 */
.L_x_68155:
        /* <DEDUP_REMOVED lines=11> */
.L_x_68139:
        /* <DEDUP_REMOVED lines=14> */
.L_x_68117:
[----:B------:R-:W-:Y:S05]  /*15610*/  BSYNC.RECONVERGENT B0 ;  /* 0x0000000000007941 */ /* 0x000fea0003800200 */
.L_x_68116:
        /* <DEDUP_REMOVED lines=30> */
.L_x_68165:
        /* <DEDUP_REMOVED lines=12> */
.L_x_68167:
[----:B------:R-:W-:Y:S05]  /*158c0*/  BSYNC.RECONVERGENT B2 ;  /* 0x0000000000027941 */ /* 0x000fea0003800200 */
.L_x_68166:
        /* <DEDUP_REMOVED lines=61> */
.L_x_68164:
[----:B------:R-:W-:Y:S05]  /*15ca0*/  BSYNC.RECONVERGENT B1 ;  /* 0x0000000000017941 */ /* 0x000fea0003800200 */
.L_x_68163:
        /* <DEDUP_REMOVED lines=24> */
.L_x_68170:
        /* <DEDUP_REMOVED lines=12> */
.L_x_68172:
[----:B------:R-:W-:Y:S05]  /*15ef0*/  BSYNC.RECONVERGENT B2 ;  /* 0x0000000000027941 */ /* 0x000fea0003800200 */
.L_x_68171:
        /* <DEDUP_REMOVED lines=62> */
.L_x_68169:
[----:B------:R-:W-:Y:S05]  /*162e0*/  BSYNC.RECONVERGENT B1 ;  /* 0x0000000000017941 */ /* 0x000fea0003800200 */
.L_x_68168:
        /* <DEDUP_REMOVED lines=21> */
.L_x_68175:
        /* <DEDUP_REMOVED lines=12> */
.L_x_68177:
[----:B------:R-:W-:Y:S05]  /*16500*/  BSYNC.RECONVERGENT B2 ;  /* 0x0000000000027941 */ /* 0x000fea0003800200 */
.L_x_68176:
        /* <DEDUP_REMOVED lines=62> */
.L_x_68174:
[----:B------:R-:W-:Y:S05]  /*168f0*/  BSYNC.RECONVERGENT B1 ;  /* 0x0000000000017941 */ /* 0x000fea0003800200 */
.L_x_68173:
        /* <DEDUP_REMOVED lines=21> */
.L_x_68180:
        /* <DEDUP_REMOVED lines=12> */
.L_x_68182:
[----:B------:R-:W-:Y:S05]  /*16b10*/  BSYNC.RECONVERGENT B2 ;  /* 0x0000000000027941 */ /* 0x000fea0003800200 */
.L_x_68181:
        /* <DEDUP_REMOVED lines=62> */
.L_x_68179:
[----:B------:R-:W-:Y:S05]  /*16f00*/  BSYNC.RECONVERGENT B1 ;  /* 0x0000000000017941 */ /* 0x000fea0003800200 */
.L_x_68178:
        /* <DEDUP_REMOVED lines=9> */
.L_x_68162:
        /* <DEDUP_REMOVED lines=16> */
.L_x_68186:
        /* <DEDUP_REMOVED lines=12> */
.L_x_68188:
[----:B------:R-:W-:Y:S05]  /*17160*/  BSYNC.RECONVERGENT B2 ;  /* 0x0000000000027941 */ /* 0x000fea0003800200 */
.L_x_68187:
        /* <DEDUP_REMOVED lines=61> */
.L_x_68185:
[----:B------:R-:W-:Y:S05]  /*17540*/  BSYNC.RECONVERGENT B1 ;  /* 0x0000000000017941 */ /* 0x000fea0003800200 */
.L_x_68184:
        /* <DEDUP_REMOVED lines=9> */
[----:B------:R-:W-:-:S03]  /*175e0*/  IMAD.MOV.U32 R164, RZ, RZ, 0x2 ;  /* 0x00000002ffa47424 */ /* 0x000fc600078e00ff */
        /* <DEDUP_REMOVED lines=13> */
.L_x_68191:
        /* <DEDUP_REMOVED lines=12> */
.L_x_68193:
[----:B------:R-:W-:Y:S05]  /*17780*/  BSYNC.RECONVERGENT B2 ;  /* 0x0000000000027941 */ /* 0x000fea0003800200 */
.L_x_68192:
        /* <DEDUP_REMOVED lines=62> */
.L_x_68190:
[----:B------:R-:W-:Y:S05]  /*17b70*/  BSYNC.RECONVERGENT B1 ;  /* 0x0000000000017941 */ /* 0x000fea0003800200 */
.L_x_68189:
        /* <DEDUP_REMOVED lines=20> */
.L_x_68196:
        /* <DEDUP_REMOVED lines=12> */
.L_x_68198:
[----:B------:R-:W-:Y:S05]  /*17d80*/  BSYNC.RECONVERGENT B2 ;  /* 0x0000000000027941 */ /* 0x000fea0003800200 */
.L_x_68197:
        /* <DEDUP_REMOVED lines=62> */
.L_x_68195:
[----:B------:R-:W-:Y:S05]  /*18170*/  BSYNC.RECONVERGENT B1 ;  /* 0x0000000000017941 */ /* 0x000fea0003800200 */
.L_x_68194:
        /* <DEDUP_REMOVED lines=20> */
.L_x_68201:
        /* <DEDUP_REMOVED lines=12> */
.L_x_68203:
[----:B------:R-:W-:Y:S05]  /*18380*/  BSYNC.RECONVERGENT B2 ;  /* 0x0000000000027941 */ /* 0x000fea0003800200 */
.L_x_68202:
        /* <DEDUP_REMOVED lines=62> */
.L_x_68200:
[----:B------:R-:W-:Y:S05]  /*18770*/  BSYNC.RECONVERGENT B1 ;  /* 0x0000000000017941 */ /* 0x000fea0003800200 */
.L_x_68199:
        /* <DEDUP_REMOVED lines=11> */
.L_x_68183:
        /* <DEDUP_REMOVED lines=14> */
.L_x_68161:
[----:B------:R-:W-:Y:S05]  /*18910*/  BSYNC.RECONVERGENT B0 ;  /* 0x0000000000007941 */ /* 0x000fea0003800200 */
.L_x_68160:
        /* <DEDUP_REMOVED lines=30> */
.L_x_68209:
        /* <DEDUP_REMOVED lines=12> */
.L_x_68211:
[----:B------:R-:W-:Y:S05]  /*18bc0*/  BSYNC.RECONVERGENT B2 ;  /* 0x0000000000027941 */ /* 0x000fea0003800200 */
.L_x_68210:
        /* <DEDUP_REMOVED lines=61> */
.L_x_68208:
[----:B------:R-:W-:Y:S05]  /*18fa0*/  BSYNC.RECONVERGENT B1 ;  /* 0x0000000000017941 */ /* 0x000fea0003800200 */
.L_x_68207:
        /* <DEDUP_REMOVED lines=24> */
.L_x_68214:
        /* <DEDUP_REMOVED lines=12> */
.L_x_68216:
[----:B------:R-:W-:Y:S05]  /*191f0*/  BSYNC.RECONVERGENT B2 ;  /* 0x0000000000027941 */ /* 0x000fea0003800200 */
.L_x_68215:
        /* <DEDUP_REMOVED lines=62> */
.L_x_68213:
[----:B------:R-:W-:Y:S05]  /*195e0*/  BSYNC.RECONVERGENT B1 ;  /* 0x0000000000017941 */ /* 0x000fea0003800200 */
.L_x_68212:
        /* <DEDUP_REMOVED lines=21> */
.L_x_68219:
        /* <DEDUP_REMOVED lines=12> */
.L_x_68221:
[----:B------:R-:W-:Y:S05]  /*19800*/  BSYNC.RECONVERGENT B2 ;  /* 0x0000000000027941 */ /* 0x000fea0003800200 */
.L_x_68220:
        /* <DEDUP_REMOVED lines=62> */
.L_x_68218:
[----:B------:R-:W-:Y:S05]  /*19bf0*/  BSYNC.RECONVERGENT B1 ;  /* 0x0000000000017941 */ /* 0x000fea0003800200 */
.L_x_68217:
        /* <DEDUP_REMOVED lines=21> */
.L_x_68224:
        /* <DEDUP_REMOVED lines=12> */
.L_x_68226:
[----:B------:R-:W-:Y:S05]  /*19e10*/  BSYNC.RECONVERGENT B2 ;  /* 0x0000000000027941 */ /* 0x000fea0003800200 */
.L_x_68225:
        /* <DEDUP_REMOVED lines=62> */
.L_x_68223:
[----:B------:R-:W-:Y:S05]  /*1a200*/  BSYNC.RECONVERGENT B1 ;  /* 0x0000000000017941 */ /* 0x000fea0003800200 */
.L_x_68222:
        /* <DEDUP_REMOVED lines=9> */
.L_x_68206:
        /* <DEDUP_REMOVED lines=16> */
.L_x_68230:
        /* <DEDUP_REMOVED lines=12> */
.L_x_68232:
[----:B------:R-:W-:Y:S05]  /*1a460*/  BSYNC.RECONVERGENT B2 ;  /* 0x0000000000027941 */ /* 0x000fea0003800200 */
.L_x_68231:
        /* <DEDUP_REMOVED lines=61> */
.L_x_68229:
[----:B------:R-:W-:Y:S05]  /*1a840*/  BSYNC.RECONVERGENT B1 ;  /* 0x0000000000017941 */ /* 0x000fea0003800200 */
.L_x_68228:
        /* <DEDUP_REMOVED lines=23> */
.L_x_68235:
        /* <DEDUP_REMOVED lines=12> */
.L_x_68237:
[----:B------:R-:W-:Y:S05]  /*1aa80*/  BSYNC.RECONVERGENT B2 ;  /* 0x0000000000027941 */ /* 0x000fea0003800200 */
.L_x_68236:
        /* <DEDUP_REMOVED lines=62> */
.L_x_68234:
[----:B------:R-:W-:Y:S05]  /*1ae70*/  BSYNC.RECONVERGENT B1 ;  /* 0x0000000000017941 */ /* 0x000fea0003800200 */
.L_x_68233:
        /* <DEDUP_REMOVED lines=20> */
.L_x_68240:
        /* <DEDUP_REMOVED lines=12> */
.L_x_68242:
[----:B------:R-:W-:Y:S05]  /*1b080*/  BSYNC.RECONVERGENT B2 ;  /* 0x0000000000027941 */ /* 0x000fea0003800200 */
.L_x_68241:
        /* <DEDUP_REMOVED lines=62> */
.L_x_68239:
[----:B------:R-:W-:Y:S05]  /*1b470*/  BSYNC.RECONVERGENT B1 ;  /* 0x0000000000017941 */ /* 0x000fea0003800200 */
.L_x_68238:
        /* <DEDUP_REMOVED lines=20> */
.L_x_68245:
        /* <DEDUP_REMOVED lines=12> */
.L_x_68247:
[----:B------:R-:W-:Y:S05]  /*1b680*/  BSYNC.RECONVERGENT B2 ;  /* 0x0000000000027941 */ /* 0x000fea0003800200 */
.L_x_68246:
        /* <DEDUP_REMOVED lines=62> */
.L_x_68244:
[----:B------:R-:W-:Y:S05]  /*1ba70*/  BSYNC.RECONVERGENT B1 ;  /* 0x0000000000017941 */ /* 0x000fea0003800200 */
.L_x_68243:
        /* <DEDUP_REMOVED lines=11> */
.L_x_68227:
        /* <DEDUP_REMOVED lines=10> */
[C---:B0-----:R-:W-:Y:S01]  /*1bbd0*/  IMAD.WIDE.U32 R206, R11.reuse, 0x4, R206 ;  /* 0x000000040bce7825 */ /* 0x041fe200078e00ce */
[----:B------:R-:W-:-:S04]  /*1bbe0*/  IADD3 R11, PT, PT, R11, 0x20, RZ ;  /* 0x000000200b0b7810 */ /* 0x000fc80007ffe0ff */
[----:B------:R0:W-:Y:S02]  /*1bbf0*/  STG.E desc[UR6][R206.64], R9 ;  /* 0x00000009ce007986 */ /* 0x0001e4000c101906 */
[----:B0-----:R-:W-:-:S07]  /*1bc00*/  IMAD.MOV.U32 R9, RZ, RZ, R204 ;  /* 0x000000ffff097224 */ /* 0x001fce00078e00cc */
.L_x_68205:
[----:B------:R-:W-:Y:S05]  /*1bc10*/  BSYNC.RECONVERGENT B0 ;  /* 0x0000000000007941 */ /* 0x000fea0003800200 */
.L_x_68204:
        /* <DEDUP_REMOVED lines=30> */
.L_x_68253:
        /* <DEDUP_REMOVED lines=12> */
.L_x_68255:
[----:B------:R-:W-:Y:S05]  /*1bec0*/  BSYNC.RECONVERGENT B2 ;  /* 0x0000000000027941 */ /* 0x000fea0003800200 */
.L_x_68254:
        /* <DEDUP_REMOVED lines=61> */
.L_x_68252:
[----:B------:R-:W-:Y:S05]  /*1c2a0*/  BSYNC.RECONVERGENT B1 ;  /* 0x0000000000017941 */ /* 0x000fea0003800200 */
.L_x_68251:
        /* <DEDUP_REMOVED lines=24> */
.L_x_68258:
        /* <DEDUP_REMOVED lines=12> */
.L_x_68260:
[----:B------:R-:W-:Y:S05]  /*1c4f0*/  BSYNC.RECONVERGENT B2 ;  /* 0x0000000000027941 */ /* 0x000fea0003800200 */
.L_x_68259:
        /* <DEDUP_REMOVED lines=62> */
.L_x_68257:
[----:B------:R-:W-:Y:S05]  /*1c8e0*/  BSYNC.RECONVERGENT B1 ;  /* 0x0000000000017941 */ /* 0x000fea0003800200 */
.L_x_68256:
        /* <DEDUP_REMOVED lines=21> */
.L_x_68263:
        /* <DEDUP_REMOVED lines=12> */
.L_x_68265:
[----:B------:R-:W-:Y:S05]  /*1cb00*/  BSYNC.RECONVERGENT B2 ;  /* 0x0000000000027941 */ /* 0x000fea0003800200 */
.L_x_68264:
        /* <DEDUP_REMOVED lines=62> */
.L_x_68262:
[----:B------:R-:W-:Y:S05]  /*1cef0*/  BSYNC.RECONVERGENT B1 ;  /* 0x0000000000017941 */ /* 0x000fea0003800200 */
.L_x_68261:
        /* <DEDUP_REMOVED lines=21> */
.L_x_68268:
        /* <DEDUP_REMOVED lines=12> */
.L_x_68270:
[----:B------:R-:W-:Y:S05]  /*1d110*/  BSYNC.RECONVERGENT B2 ;  /* 0x0000000000027941 */ /* 0x000fea0003800200 */
.L_x_68269:
        /* <DEDUP_REMOVED lines=62> */
.L_x_68267:
[----:B------:R-:W-:Y:S05]  /*1d500*/  BSYNC.RECONVERGENT B1 ;  /* 0x0000000000017941 */ /* 0x000fea0003800200 */
.L_x_68266:
        /* <DEDUP_REMOVED lines=9> */
.L_x_68250:
        /* <DEDUP_REMOVED lines=16> */
.L_x_68274:
        /* <DEDUP_REMOVED lines=12> */
.L_x_68276:
[----:B------:R-:W-:Y:S05]  /*1d760*/  BSYNC.RECONVERGENT B2 ;  /* 0x0000000000027941 */ /* 0x000fea0003800200 */
.L_x_68275:
        /* <DEDUP_REMOVED lines=59> */
[----:B------:R-:W-:-:S05]  /*1db20*/  HFMA2 R205, -RZ, RZ, 0, 0 ;  /* 0x00000000ffcd7431 */ /* 0x000fca00000001ff */
[----:B------:R-:W-:-:S07]  /*1db30*/  LOP3.LUT R5, R236, UR13, R207, 0x96, !PT ;  /* 0x0000000dec057c12 */ /* 0x000fce000f8e96cf */
.L_x_68273:
[----:B------:R-:W-:Y:S05]  /*1db40*/  BSYNC.RECONVERGENT B1 ;  /* 0x0000000000017941 */ /* 0x000fea0003800200 */
.L_x_68272:
        /* <DEDUP_REMOVED lines=23> */
.L_x_68279:
        /* <DEDUP_REMOVED lines=12> */
.L_x_68281:
[----:B------:R-:W-:Y:S05]  /*1dd80*/  BSYNC.RECONVERGENT B2 ;  /* 0x0000000000027941 */ /* 0x000fea0003800200 */
.L_x_68280:
        /* <DEDUP_REMOVED lines=62> */
.L_x_68278:
[----:B------:R-:W-:Y:S05]  /*1e170*/  BSYNC.RECONVERGENT B1 ;  /* 0x0000000000017941 */ /* 0x000fea0003800200 */
.L_x_68277:
        /* <DEDUP_REMOVED lines=20> */
.L_x_68284:
        /* <DEDUP_REMOVED lines=12> */
.L_x_68286:
[----:B------:R-:W-:Y:S05]  /*1e380*/  BSYNC.RECONVERGENT B2 ;  /* 0x0000000000027941 */ /* 0x000fea0003800200 */
.L_x_68285:
        /* <DEDUP_REMOVED lines=62> */
.L_x_68283:
[----:B------:R-:W-:Y:S05]  /*1e770*/  BSYNC.RECONVERGENT B1 ;  /* 0x0000000000017941 */ /* 0x000fea0003800200 */
.L_x_68282:
        /* <DEDUP_REMOVED lines=20> */
.L_x_68289:
        /* <DEDUP_REMOVED lines=12> */
.L_x_68291:
[----:B------:R-:W-:Y:S05]  /*1e980*/  BSYNC.RECONVERGENT B2 ;  /* 0x0000000000027941 */ /* 0x000fea0003800200 */
.L_x_68290:
        /* <DEDUP_REMOVED lines=62> */
.L_x_68288:
[----:B------:R-:W-:Y:S05]  /*1ed70*/  BSYNC.RECONVERGENT B1 ;  /* 0x0000000000017941 */ /* 0x000fea0003800200 */
.L_x_68287:
        /* <DEDUP_REMOVED lines=11> */
.L_x_68271:
        /* <DEDUP_REMOVED lines=14> */
.L_x_68249:
[----:B------:R-:W-:Y:S05]  /*1ef10*/  BSYNC.RECONVERGENT B0 ;  /* 0x0000000000007941 */ /* 0x000fea0003800200 */
.L_x_68248:
        /* <DEDUP_REMOVED lines=30> */
.L_x_68297:
        /* <DEDUP_REMOVED lines=12> */
.L_x_68299:
[----:B------:R-:W-:Y:S05]  /*1f1c0*/  BSYNC.RECONVERGENT B2 ;  /* 0x0000000000027941 */ /* 0x000fea0003800200 */
.L_x_68298:
        /* <DEDUP_REMOVED lines=61> */
.L_x_68296:
[----:B------:R-:W-:Y:S05]  /*1f5a0*/  BSYNC.RECONVERGENT B1 ;  /* 0x0000000000017941 */ /* 0x000fea0003800200 */
.L_x_68295:
        /* <DEDUP_REMOVED lines=24> */
.L_x_68302:
        /* <DEDUP_REMOVED lines=12> */
.L_x_68304:
[----:B------:R-:W-:Y:S05]  /*1f7f0*/  BSYNC.RECONVERGENT B2 ;  /* 0x0000000000027941 */ /* 0x000fea0003800200 */
.L_x_68303:
        /* <DEDUP_REMOVED lines=62> */
.L_x_68301:
[----:B------:R-:W-:Y:S05]  /*1fbe0*/  BSYNC.RECONVERGENT B1 ;  /* 0x0000000000017941 */ /* 0x000fea0003800200 */
.L_x_68300:
        /* <DEDUP_REMOVED lines=21> */
.L_x_68307:
        /* <DEDUP_REMOVED lines=12> */
.L_x_68309:
[----:B------:R-:W-:Y:S05]  /*1fe00*/  BSYNC.RECONVERGENT B2 ;  /* 0x0000000000027941 */ /* 0x000fea0003800200 */
.L_x_68308:
        /* <DEDUP_REMOVED lines=62> */
.L_x_68306:
[----:B------:R-:W-:Y:S05]  /*201f0*/  BSYNC.RECONVERGENT B1 ;  /* 0x0000000000017941 */ /* 0x000fea0003800200 */
.L_x_68305:
        /* <DEDUP_REMOVED lines=21> */
.L_x_68312:
        /* <DEDUP_REMOVED lines=12> */
.L_x_68314:
[----:B------:R-:W-:Y:S05]  /*20410*/  BSYNC.RECONVERGENT B2 ;  /* 0x0000000000027941 */ /* 0x000fea0003800200 */
.L_x_68313:
        /* <DEDUP_REMOVED lines=62> */
.L_x_68311:
[----:B------:R-:W-:Y:S05]  /*20800*/  BSYNC.RECONVERGENT B1 ;  /* 0x0000000000017941 */ /* 0x000fea0003800200 */
.L_x_68310:
        /* <DEDUP_REMOVED lines=9> */
.L_x_68294:
        /* <DEDUP_REMOVED lines=16> */
.L_x_68318:
        /* <DEDUP_REMOVED lines=12> */
.L_x_68320:
[----:B------:R-:W-:Y:S05]  /*20a60*/  BSYNC.RECONVERGENT B2 ;  /* 0x0000000000027941 */ /* 0x000fea0003800200 */
.L_x_68319:
        /* <DEDUP_REMOVED lines=61> */
.L_x_68317:
[----:B------:R-:W-:Y:S05]  /*20e40*/  BSYNC.RECONVERGENT B1 ;  /* 0x0000000000017941 */ /* 0x000fea0003800200 */
.L_x_68316:
        /* <DEDUP_REMOVED lines=23> */
.L_x_68323:
        /* <DEDUP_REMOVED lines=12> */
.L_x_68325:
[----:B------:R-:W-:Y:S05]  /*21080*/  BSYNC.RECONVERGENT B2 ;  /* 0x0000000000027941 */ /* 0x000fea0003800200 */
.L_x_68324:
        /* <DEDUP_REMOVED lines=62> */
.L_x_68322:
[----:B------:R-:W-:Y:S05]  /*21470*/  BSYNC.RECONVERGENT B1 ;  /* 0x0000000000017941 */ /* 0x000fea0003800200 */
.L_x_68321:
        /* <DEDUP_REMOVED lines=20> */
.L_x_68328:
        /* <DEDUP_REMOVED lines=12> */
.L_x_68330:
[----:B------:R-:W-:Y:S05]  /*21680*/  BSYNC.RECONVERGENT B2 ;  /* 0x0000000000027941 */ /* 0x000fea0003800200 */
.L_x_68329:
        /* <DEDUP_REMOVED lines=62> */
.L_x_68327:
[----:B------:R-:W-:Y:S05]  /*21a70*/  BSYNC.RECONVERGENT B1 ;  /* 0x0000000000017941 */ /* 0x000fea0003800200 */
.L_x_68326:
        /* <DEDUP_REMOVED lines=20> */
.L_x_68333:
        /* <DEDUP_REMOVED lines=12> */
.L_x_68335:
[----:B------:R-:W-:Y:S05]  /*21c80*/  BSYNC.RECONVERGENT B2 ;  /* 0x0000000000027941 */ /* 0x000fea0003800200 */
.L_x_68334:
        /* <DEDUP_REMOVED lines=62> */
.L_x_68332:
[----:B------:R-:W-:Y:S05]  /*22070*/  BSYNC.RECONVERGENT B1 ;  /* 0x0000000000017941 */ /* 0x000fea0003800200 */
.L_x_68331:
        /* <DEDUP_REMOVED lines=11> */
.L_x_68315:
        /* <DEDUP_REMOVED lines=14> */
.L_x_68293:
[----:B------:R-:W-:Y:S05]  /*22210*/  BSYNC.RECONVERGENT B0 ;  /* 0x0000000000007941 */ /* 0x000fea0003800200 */
.L_x_68292:
        /* <DEDUP_REMOVED lines=30> */
.L_x_68341:
        /* <DEDUP_REMOVED lines=12> */
.L_x_68343:
[----:B------:R-:W-:Y:S05]  /*224c0*/  BSYNC.RECONVERGENT B2 ;  /* 0x0000000000027941 */ /* 0x000fea0003800200 */
.L_x_68342:
        /* <DEDUP_REMOVED lines=61> */
.L_x_68340:
[----:B------:R-:W-:Y:S05]  /*228a0*/  BSYNC.RECONVERGENT B1 ;  /* 0x0000000000017941 */ /* 0x000fea0003800200 */
.L_x_68339:
        /* <DEDUP_REMOVED lines=24> */
.L_x_68346:
        /* <DEDUP_REMOVED lines=12> */
.L_x_68348:
[----:B------:R-:W-:Y:S05]  /*22af0*/  BSYNC.RECONVERGENT B2 ;  /* 0x0000000000027941 */ /* 0x000fea0003800200 */
.L_x_68347:
        /* <DEDUP_REMOVED lines=62> */
.L_x_68345:
[----:B------:R-:W-:Y:S05]  /*22ee0*/  BSYNC.RECONVERGENT B1 ;  /* 0x0000000000017941 */ /* 0x000fea0003800200 */
.L_x_68344:
        /* <DEDUP_REMOVED lines=21> */
.L_x_68351:
        /* <DEDUP_REMOVED lines=12> */
.L_x_68353:
[----:B------:R-:W-:Y:S05]  /*23100*/  BSYNC.RECONVERGENT B2 ;  /* 0x0000000000027941 */ /* 0x000fea0003800200 */
.L_x_68352:
        /* <DEDUP_REMOVED lines=62> */
.L_x_68350:
[----:B------:R-:W-:Y:S05]  /*234f0*/  BSYNC.RECONVERGENT B1 ;  /* 0x0000000000017941 */ /* 0x000fea0003800200 */
.L_x_68349:
        /* <DEDUP_REMOVED lines=21> */
.L_x_68356:
        /* <DEDUP_REMOVED lines=12> */
.L_x_68358:
[----:B------:R-:W-:Y:S05]  /*23710*/  BSYNC.RECONVERGENT B2 ;  /* 0x0000000000027941 */ /* 0x000fea0003800200 */
.L_x_68357:
        /* <DEDUP_REMOVED lines=62> */
.L_x_68355:
[----:B------:R-:W-:Y:S05]  /*23b00*/  BSYNC.RECONVERGENT B1 ;  /* 0x0000000000017941 */ /* 0x000fea0003800200 */
.L_x_68354:
        /* <DEDUP_REMOVED lines=9> */
.L_x_68338:
        /* <DEDUP_REMOVED lines=16> */
.L_x_68362:
        /* <DEDUP_REMOVED lines=12> */
.L_x_68364:
[----:B------:R-:W-:Y:S05]  /*23d60*/  BSYNC.RECONVERGENT B2 ;  /* 0x0000000000027941 */ /* 0x000fea0003800200 */
.L_x_68363:
        /* <DEDUP_REMOVED lines=61> */
.L_x_68361:
[----:B------:R-:W-:Y:S05]  /*24140*/  BSYNC.RECONVERGENT B1 ;  /* 0x0000000000017941 */ /* 0x000fea0003800200 */
.L_x_68360:
        /* <DEDUP_REMOVED lines=23> */
.L_x_68367:
        /* <DEDUP_REMOVED lines=12> */
.L_x_68369:
[----:B------:R-:W-:Y:S05]  /*24380*/  BSYNC.RECONVERGENT B2 ;  /* 0x0000000000027941 */ /* 0x000fea0003800200 */
.L_x_68368:
        /* <DEDUP_REMOVED lines=62> */
.L_x_68366:
[----:B------:R-:W-:Y:S05]  /*24770*/  BSYNC.RECONVERGENT B1 ;  /* 0x0000000000017941 */ /* 0x000fea0003800200 */
.L_x_68365:
        /* <DEDUP_REMOVED lines=20> */
.L_x_68372:
        /* <DEDUP_REMOVED lines=12> */
.L_x_68374:
[----:B------:R-:W-:Y:S05]  /*24980*/  BSYNC.RECONVERGENT B2 ;  /* 0x0000000000027941 */ /* 0x000fea0003800200 */
.L_x_68373:
        /* <DEDUP_REMOVED lines=62> */
.L_x_68371:
[----:B------:R-:W-:Y:S05]  /*24d70*/  BSYNC.RECONVERGENT B1 ;  /* 0x0000000000017941 */ /* 0x000fea0003800200 */
.L_x_68370:
        /* <DEDUP_REMOVED lines=20> */
.L_x_68377:
        /* <DEDUP_REMOVED lines=12> */
.L_x_68379:
[----:B------:R-:W-:Y:S05]  /*24f80*/  BSYNC.RECONVERGENT B2 ;  /* 0x0000000000027941 */ /* 0x000fea0003800200 */
.L_x_68378:
        /* <DEDUP_REMOVED lines=62> */
.L_x_68376:
[----:B------:R-:W-:Y:S05]  /*25370*/  BSYNC.RECONVERGENT B1 ;  /* 0x0000000000017941 */ /* 0x000fea0003800200 */
.L_x_68375:
        /* <DEDUP_REMOVED lines=11> */
.L_x_68359:
        /* <DEDUP_REMOVED lines=14> */
.L_x_68337:
[----:B------:R-:W-:Y:S05]  /*25510*/  BSYNC.RECONVERGENT B0 ;  /* 0x0000000000007941 */ /* 0x000fea0003800200 */
.L_x_68336:
        /* <DEDUP_REMOVED lines=30> */
.L_x_68385:
        /* <DEDUP_REMOVED lines=12> */
.L_x_68387:
[----:B------:R-:W-:Y:S05]  /*257c0*/  BSYNC.RECONVERGENT B2 ;  /* 0x0000000000027941 */ /* 0x000fea0003800200 */
.L_x_68386:
        /* <DEDUP_REMOVED lines=61> */
.L_x_68384:
[----:B------:R-:W-:Y:S05]  /*25ba0*/  BSYNC.RECONVERGENT B1 ;  /* 0x0000000000017941 */ /* 0x000fea0003800200 */
.L_x_68383:
        /* <DEDUP_REMOVED lines=24> */
.L_x_68390:
        /* <DEDUP_REMOVED lines=12> */
.L_x_68392:
[----:B------:R-:W-:Y:S05]  /*25df0*/  BSYNC.RECONVERGENT B2 ;  /* 0x0000000000027941 */ /* 0x000fea0003800200 */
.L_x_68391:
        /* <DEDUP_REMOVED lines=62> */
.L_x_68389:
[----:B------:R-:W-:Y:S05]  /*261e0*/  BSYNC.RECONVERGENT B1 ;  /* 0x0000000000017941 */ /* 0x000fea0003800200 */
.L_x_68388:
        /* <DEDUP_REMOVED lines=21> */
.L_x_68395:
        /* <DEDUP_REMOVED lines=12> */
.L_x_68397:
[----:B------:R-:W-:Y:S05]  /*26400*/  BSYNC.RECONVERGENT B2 ;  /* 0x0000000000027941 */ /* 0x000fea0003800200 */
.L_x_68396:
        /* <DEDUP_REMOVED lines=62> */
.L_x_68394:
[----:B------:R-:W-:Y:S05]  /*267f0*/  BSYNC.RECONVERGENT B1 ;  /* 0x0000000000017941 */ /* 0x000fea0003800200 */
.L_x_68393:
        /* <DEDUP_REMOVED lines=21> */
.L_x_68400:
        /* <DEDUP_REMOVED lines=12> */
.L_x_68402:
[----:B------:R-:W-:Y:S05]  /*26a10*/  BSYNC.RECONVERGENT B2 ;  /* 0x0000000000027941 */ /* 0x000fea0003800200 */
.L_x_68401:
        /* <DEDUP_REMOVED lines=62> */
.L_x_68399:
[----:B------:R-:W-:Y:S05]  /*26e00*/  BSYNC.RECONVERGENT B1 ;  /* 0x0000000000017941 */ /* 0x000fea0003800200 */
.L_x_68398:
        /* <DEDUP_REMOVED lines=9> */
.L_x_68382:
        /* <DEDUP_REMOVED lines=16> */
.L_x_68406:
        /* <DEDUP_REMOVED lines=12> */
.L_x_68408:
[----:B------:R-:W-:Y:S05]  /*27060*/  BSYNC.RECONVERGENT B2 ;  /* 0x0000000000027941 */ /* 0x000fea0003800200 */
.L_x_68407:
        /* <DEDUP_REMOVED lines=61> */
.L_x_68405:
[----:B------:R-:W-:Y:S05]  /*27440*/  BSYNC.RECONVERGENT B1 ;  /* 0x0000000000017941 */ /* 0x000fea0003800200 */
.L_x_68404:
        /* <DEDUP_REMOVED lines=23> */
.L_x_68411:
        /* <DEDUP_REMOVED lines=12> */
.L_x_68413:
[----:B------:R-:W-:Y:S05]  /*27680*/  BSYNC.RECONVERGENT B2 ;  /* 0x0000000000027941 */ /* 0x000fea0003800200 */
.L_x_68412:
        /* <DEDUP_REMOVED lines=62> */
.L_x_68410:
[----:B------:R-:W-:Y:S05]  /*27a70*/  BSYNC.RECONVERGENT B1 ;  /* 0x0000000000017941 */ /* 0x000fea0003800200 */
.L_x_68409:
        /* <DEDUP_REMOVED lines=20> */
.L_x_68416:
        /* <DEDUP_REMOVED lines=12> */
.L_x_68418:
[----:B------:R-:W-:Y:S05]  /*27c80*/  BSYNC.RECONVERGENT B2 ;  /* 0x0000000000027941 */ /* 0x000fea0003800200 */
.L_x_68417:
        /* <DEDUP_REMOVED lines=62> */
.L_x_68415:
[----:B------:R-:W-:Y:S05]  /*28070*/  BSYNC.RECONVERGENT B1 ;  /* 0x0000000000017941 */ /* 0x000fea0003800200 */
.L_x_68414:
        /* <DEDUP_REMOVED lines=20> */
.L_x_68421:
        /* <DEDUP_REMOVED lines=12> */
.L_x_68423:
[----:B------:R-:W-:Y:S05]  /*28280*/  BSYNC.RECONVERGENT B2 ;  /* 0x0000000000027941 */ /* 0x000fea0003800200 */
.L_x_68422:
        /* <DEDUP_REMOVED lines=62> */
.L_x_68420:
[----:B------:R-:W-:Y:S05]  /*28670*/  BSYNC.RECONVERGENT B1 ;  /* 0x0000000000017941 */ /* 0x000fea0003800200 */
.L_x_68419:
        /* <DEDUP_REMOVED lines=11> */
.L_x_68403:
        /* <DEDUP_REMOVED lines=14> */
.L_x_68381:
[----:B------:R-:W-:Y:S05]  /*28810*/  BSYNC.RECONVERGENT B0 ;  /* 0x0000000000007941 */ /* 0x000fea0003800200 */
.L_x_68380:
        /* <DEDUP_REMOVED lines=30> */
.L_x_68429:
        /* <DEDUP_REMOVED lines=12> */
.L_x_68431:
[----:B------:R-:W-:Y:S05]  /*28ac0*/  BSYNC.RECONVERGENT B2 ;  /* 0x0000000000027941 */ /* 0x000fea0003800200 */
.L_x_68430:
        /* <DEDUP_REMOVED lines=61> */
.L_x_68428:
[----:B------:R-:W-:Y:S05]  /*28ea0*/  BSYNC.RECONVERGENT B1 ;  /* 0x0000000000017941 */ /* 0x000fea0003800200 */
.L_x_68427:
        /* <DEDUP_REMOVED lines=24> */
.L_x_68434:
        /* <DEDUP_REMOVED lines=12> */
.L_x_68436:
[----:B------:R-:W-:Y:S05]  /*290f0*/  BSYNC.RECONVERGENT B2 ;  /* 0x0000000000027941 */ /* 0x000fea0003800200 */
.L_x_68435:
        /* <DEDUP_REMOVED lines=62> */
.L_x_68433:
[----:B------:R-:W-:Y:S05]  /*294e0*/  BSYNC.RECONVERGENT B1 ;  /* 0x0000000000017941 */ /* 0x000fea0003800200 */
.L_x_68432:
        /* <DEDUP_REMOVED lines=21> */
.L_x_68439:
        /* <DEDUP_REMOVED lines=12> */
.L_x_68441:
[----:B------:R-:W-:Y:S05]  /*29700*/  BSYNC.RECONVERGENT B2 ;  /* 0x0000000000027941 */ /* 0x000fea0003800200 */
.L_x_68440:
        /* <DEDUP_REMOVED lines=62> */
.L_x_68438:
[----:B------:R-:W-:Y:S05]  /*29af0*/  BSYNC.RECONVERGENT B1 ;  /* 0x0000000000017941 */ /* 0x000fea0003800200 */
.L_x_68437:
        /* <DEDUP_REMOVED lines=21> */
.L_x_68444:
        /* <DEDUP_REMOVED lines=12> */
.L_x_68446:
[----:B------:R-:W-:Y:S05]  /*29d10*/  BSYNC.RECONVERGENT B2 ;  /* 0x0000000000027941 */ /* 0x000fea0003800200 */
.L_x_68445:
        /* <DEDUP_REMOVED lines=62> */
.L_x_68443:
[----:B------:R-:W-:Y:S05]  /*2a100*/  BSYNC.RECONVERGENT B1 ;  /* 0x0000000000017941 */ /* 0x000fea0003800200 */
.L_x_68442:
        /* <DEDUP_REMOVED lines=9> */
.L_x_68426:
        /* <DEDUP_REMOVED lines=16> */
.L_x_68450:
        /* <DEDUP_REMOVED lines=12> */
.L_x_68452:
[----:B------:R-:W-:Y:S05]  /*2a360*/  BSYNC.RECONVERGENT B2 ;  /* 0x0000000000027941 */ /* 0x000fea0003800200 */
.L_x_68451:
        /* <DEDUP_REMOVED lines=61> */
.L_x_68449:
[----:B------:R-:W-:Y:S05]  /*2a740*/  BSYNC.RECONVERGENT B1 ;  /* 0x0000000000017941 */ /* 0x000fea0003800200 */
.L_x_68448:
        /* <DEDUP_REMOVED lines=23> */
.L_x_68455:
        /* <DEDUP_REMOVED lines=12> */
.L_x_68457:
[----:B------:R-:W-:Y:S05]  /*2a980*/  BSYNC.RECONVERGENT B2 ;  /* 0x0000000000027941 */ /* 0x000fea0003800200 */
.L_x_68456:
        /* <DEDUP_REMOVED lines=62> */
.L_x_68454:
[----:B------:R-:W-:Y:S05]  /*2ad70*/  BSYNC.RECONVERGENT B1 ;  /* 0x0000000000017941 */ /* 0x000fea0003800200 */
.L_x_68453:
        /* <DEDUP_REMOVED lines=20> */
.L_x_68460:
        /* <DEDUP_REMOVED lines=12> */
.L_x_68462:
[----:B------:R-:W-:Y:S05]  /*2af80*/  BSYNC.RECONVERGENT B2 ;  /* 0x0000000000027941 */ /* 0x000fea0003800200 */
.L_x_68461:
        /* <DEDUP_REMOVED lines=62> */
.L_x_68459:
[----:B------:R-:W-:Y:S05]  /*2b370*/  BSYNC.RECONVERGENT B1 ;  /* 0x0000000000017941 */ /* 0x000fea0003800200 */
.L_x_68458:
        /* <DEDUP_REMOVED lines=20> */
.L_x_68465:
        /* <DEDUP_REMOVED lines=12> */
.L_x_68467:
[----:B------:R-:W-:Y:S05]  /*2b580*/  BSYNC.RECONVERGENT B2 ;  /* 0x0000000000027941 */ /* 0x000fea0003800200 */
.L_x_68466:
        /* <DEDUP_REMOVED lines=62> */
.L_x_68464:
[----:B------:R-:W-:Y:S05]  /*2b970*/  BSYNC.RECONVERGENT B1 ;  /* 0x0000000000017941 */ /* 0x000fea0003800200 */
.L_x_68463:
        /* <DEDUP_REMOVED lines=11> */
.L_x_68447:
        /* <DEDUP_REMOVED lines=14> */
.L_x_68425:
[----:B------:R-:W-:Y:S05]  /*2bb10*/  BSYNC.RECONVERGENT B0 ;  /* 0x0000000000007941 */ /* 0x000fea0003800200 */
.L_x_68424:
        /* <DEDUP_REMOVED lines=30> */
.L_x_68473:
        /* <DEDUP_REMOVED lines=12> */
.L_x_68475:
[----:B------:R-:W-:Y:S05]  /*2bdc0*/  BSYNC.RECONVERGENT B2 ;  /* 0x0000000000027941 */ /* 0x000fea0003800200 */
.L_x_68474:
        /* <DEDUP_REMOVED lines=61> */
.L_x_68472:
[----:B------:R-:W-:Y:S05]  /*2c1a0*/  BSYNC.RECONVERGENT B1 ;  /* 0x0000000000017941 */ /* 0x000fea0003800200 */
.L_x_68471:
        /* <DEDUP_REMOVED lines=24> */
.L_x_68478:
        /* <DEDUP_REMOVED lines=12> */
.L_x_68480:
[----:B------:R-:W-:Y:S05]  /*2c3f0*/  BSYNC.RECONVERGENT B2 ;  /* 0x0000000000027941 */ /* 0x000fea0003800200 */
.L_x_68479:
        /* <DEDUP_REMOVED lines=62> */
.L_x_68477:
[----:B------:R-:W-:Y:S05]  /*2c7e0*/  BSYNC.RECONVERGENT B1 ;  /* 0x0000000000017941 */ /* 0x000fea0003800200 */
.L_x_68476:
        /* <DEDUP_REMOVED lines=21> */
.L_x_68483:
        /* <DEDUP_REMOVED lines=12> */
.L_x_68485:
[----:B------:R-:W-:Y:S05]  /*2ca00*/  BSYNC.RECONVERGENT B2 ;  /* 0x0000000000027941 */ /* 0x000fea0003800200 */
.L_x_68484:
        /* <DEDUP_REMOVED lines=62> */
.L_x_68482:
[----:B------:R-:W-:Y:S05]  /*2cdf0*/  BSYNC.RECONVERGENT B1 ;  /* 0x0000000000017941 */ /* 0x000fea0003800200 */
.L_x_68481:
        /* <DEDUP_REMOVED lines=21> */
.L_x_68488:
        /* <DEDUP_REMOVED lines=12> */
.L_x_68490:
[----:B------:R-:W-:Y:S05]  /*2d010*/  BSYNC.RECONVERGENT B2 ;  /* 0x0000000000027941 */ /* 0x000fea0003800200 */
.L_x_68489:
        /* <DEDUP_REMOVED lines=62> */
.L_x_68487:
[----:B------:R-:W-:Y:S05]  /*2d400*/  BSYNC.RECONVERGENT B1 ;  /* 0x0000000000017941 */ /* 0x000fea0003800200 */
.L_x_68486:
        /* <DEDUP_REMOVED lines=9> */
.L_x_68470:
        /* <DEDUP_REMOVED lines=16> */
.L_x_68494:
        /* <DEDUP_REMOVED lines=12> */
.L_x_68496:
[----:B------:R-:W-:Y:S05]  /*2d660*/  BSYNC.RECONVERGENT B2 ;  /* 0x0000000000027941 */ /* 0x000fea0003800200 */
.L_x_68495:
        /* <DEDUP_REMOVED lines=61> */
.L_x_68493:
[----:B------:R-:W-:Y:S05]  /*2da40*/  BSYNC.RECONVERGENT B1 ;  /* 0x0000000000017941 */ /* 0x000fea0003800200 */
.L_x_68492:
        /* <DEDUP_REMOVED lines=23> */
.L_x_68499:
        /* <DEDUP_REMOVED lines=12> */
.L_x_68501:
[----:B------:R-:W-:Y:S05]  /*2dc80*/  BSYNC.RECONVERGENT B2 ;  /* 0x0000000000027941 */ /* 0x000fea0003800200 */
.L_x_68500:
        /* <DEDUP_REMOVED lines=62> */
.L_x_68498:
[----:B------:R-:W-:Y:S05]  /*2e070*/  BSYNC.RECONVERGENT B1 ;  /* 0x0000000000017941 */ /* 0x000fea0003800200 */
.L_x_68497:
        /* <DEDUP_REMOVED lines=20> */
.L_x_68504:
        /* <DEDUP_REMOVED lines=12> */
.L_x_68506:
[----:B------:R-:W-:Y:S05]  /*2e280*/  BSYNC.RECONVERGENT B2 ;  /* 0x0000000000027941 */ /* 0x000fea0003800200 */
.L_x_68505:
        /* <DEDUP_REMOVED lines=62> */
.L_x_68503:
[----:B------:R-:W-:Y:S05]  /*2e670*/  BSYNC.RECONVERGENT B1 ;  /* 0x0000000000017941 */ /* 0x000fea0003800200 */
.L_x_68502:
        /* <DEDUP_REMOVED lines=20> */
.L_x_68509:
        /* <DEDUP_REMOVED lines=12> */
.L_x_68511:
[----:B------:R-:W-:Y:S05]  /*2e880*/  BSYNC.RECONVERGENT B2 ;  /* 0x0000000000027941 */ /* 0x000fea0003800200 */
.L_x_68510:
        /* <DEDUP_REMOVED lines=62> */
.L_x_68508:
[----:B------:R-:W-:Y:S05]  /*2ec70*/  BSYNC.RECONVERGENT B1 ;  /* 0x0000000000017941 */ /* 0x000fea0003800200 */
.L_x_68507:
        /* <DEDUP_REMOVED lines=11> */
.L_x_68491:
        /* <DEDUP_REMOVED lines=14> */
.L_x_68469:
[----:B------:R-:W-:Y:S05]  /*2ee10*/  BSYNC.RECONVERGENT B0 ;  /* 0x0000000000007941 */ /* 0x000fea0003800200 */
.L_x_68468:
        /* <DEDUP_REMOVED lines=30> */
.L_x_68517:
        /* <DEDUP_REMOVED lines=12> */
.L_x_68519:
[----:B------:R-:W-:Y:S05]  /*2f0c0*/  BSYNC.RECONVERGENT B2 ;  /* 0x0000000000027941 */ /* 0x000fea0003800200 */
.L_x_68518:
        /* <DEDUP_REMOVED lines=61> */
.L_x_68516:
[----:B------:R-:W-:Y:S05]  /*2f4a0*/  BSYNC.RECONVERGENT B1 ;  /* 0x0000000000017941 */ /* 0x000fea0003800200 */
.L_x_68515:
        /* <DEDUP_REMOVED lines=24> */
.L_x_68522:
        /* <DEDUP_REMOVED lines=12> */
.L_x_68524:
[----:B------:R-:W-:Y:S05]  /*2f6f0*/  BSYNC.RECONVERGENT B2 ;  /* 0x0000000000027941 */ /* 0x000fea0003800200 */
.L_x_68523:
        /* <DEDUP_REMOVED lines=62> */
.L_x_68521:
[----:B------:R-:W-:Y:S05]  /*2fae0*/  BSYNC.RECONVERGENT B1 ;  /* 0x0000000000017941 */ /* 0x000fea0003800200 */
.L_x_68520:
        /* <DEDUP_REMOVED lines=21> */
.L_x_68527:
        /* <DEDUP_REMOVED lines=12> */
.L_x_68529:
[----:B------:R-:W-:Y:S05]  /*2fd00*/  BSYNC.RECONVERGENT B2 ;  /* 0x0000000000027941 */ /* 0x000fea0003800200 */
.L_x_68528:
        /* <DEDUP_REMOVED lines=62> */
.L_x_68526:
[----:B------:R-:W-:Y:S05]  /*300f0*/  BSYNC.RECONVERGENT B1 ;  /* 0x0000000000017941 */ /* 0x000fea0003800200 */
.L_x_68525:
        /* <DEDUP_REMOVED lines=21> */
.L_x_68532:
        /* <DEDUP_REMOVED lines=12> */
.L_x_68534:
[----:B------:R-:W-:Y:S05]  /*30310*/  BSYNC.RECONVERGENT B2 ;  /* 0x0000000000027941 */ /* 0x000fea0003800200 */
.L_x_68533:
        /* <DEDUP_REMOVED lines=62> */
.L_x_68531:
[----:B------:R-:W-:Y:S05]  /*30700*/  BSYNC.RECONVERGENT B1 ;  /* 0x0000000000017941 */ /* 0x000fea0003800200 */
.L_x_68530:
        /* <DEDUP_REMOVED lines=9> */
.L_x_68514:
        /* <DEDUP_REMOVED lines=16> */
.L_x_68538:
        /* <DEDUP_REMOVED lines=12> */
.L_x_68540:
[----:B------:R-:W-:Y:S05]  /*30960*/  BSYNC.RECONVERGENT B2 ;  /* 0x0000000000027941 */ /* 0x000fea0003800200 */
.L_x_68539:
        /* <DEDUP_REMOVED lines=61> */
.L_x_68537:
[----:B------:R-:W-:Y:S05]  /*30d40*/  BSYNC.RECONVERGENT B1 ;  /* 0x0000000000017941 */ /* 0x000fea0003800200 */
.L_x_68536:
        /* <DEDUP_REMOVED lines=23> */
.L_x_68543:
        /* <DEDUP_REMOVED lines=12> */
.L_x_68545:
[----:B------:R-:W-:Y:S05]  /*30f80*/  BSYNC.RECONVERGENT B2 ;  /* 0x0000000000027941 */ /* 0x000fea0003800200 */
.L_x_68544:
        /* <DEDUP_REMOVED lines=62> */
.L_x_68542:
[----:B------:R-:W-:Y:S05]  /*31370*/  BSYNC.RECONVERGENT B1 ;  /* 0x0000000000017941 */ /* 0x000fea0003800200 */
.L_x_68541:
        /* <DEDUP_REMOVED lines=20> */
.L_x_68548:
        /* <DEDUP_REMOVED lines=12> */
.L_x_68550:
[----:B------:R-:W-:Y:S05]  /*31580*/  BSYNC.RECONVERGENT B2 ;  /* 0x0000000000027941 */ /* 0x000fea0003800200 */
.L_x_68549:
        /* <DEDUP_REMOVED lines=62> */
.L_x_68547:
[----:B------:R-:W-:Y:S05]  /*31970*/  BSYNC.RECONVERGENT B1 ;  /* 0x0000000000017941 */ /* 0x000fea0003800200 */
.L_x_68546:
        /* <DEDUP_REMOVED lines=20> */
.L_x_68553:
        /* <DEDUP_REMOVED lines=12> */
.L_x_68555:
[----:B------:R-:W-:Y:S05]  /*31b80*/  BSYNC.RECONVERGENT B2 ;  /* 0x0000000000027941 */ /* 0x000fea0003800200 */
.L_x_68554:
        /* <DEDUP_REMOVED lines=62> */
.L_x_68552:
[----:B------:R-:W-:Y:S05]  /*31f70*/  BSYNC.RECONVERGENT B1 ;  /* 0x0000000000017941 */ /* 0x000fea0003800200 */
.L_x_68551:
        /* <DEDUP_REMOVED lines=11> */
.L_x_68535:
        /* <DEDUP_REMOVED lines=14> */
.L_x_68513:
[----:B------:R-:W-:Y:S05]  /*32110*/  BSYNC.RECONVERGENT B0 ;  /* 0x0000000000007941 */ /* 0x000fea0003800200 */
.L_x_68512:
        /* <DEDUP_REMOVED lines=30> */
.L_x_68561:
        /* <DEDUP_REMOVED lines=12> */
.L_x_68563:
[----:B------:R-:W-:Y:S05]  /*323c0*/  BSYNC.RECONVERGENT B2 ;  /* 0x0000000000027941 */ /* 0x000fea0003800200 */
.L_x_68562:
        /* <DEDUP_REMOVED lines=61> */
.L_x_68560:
[----:B------:R-:W-:Y:S05]  /*327a0*/  BSYNC.RECONVERGENT B1 ;  /* 0x0000000000017941 */ /* 0x000fea0003800200 */
.L_x_68559:
        /* <DEDUP_REMOVED lines=24> */
.L_x_68566:
        /* <DEDUP_REMOVED lines=12> */
.L_x_68568:
[----:B------:R-:W-:Y:S05]  /*329f0*/  BSYNC.RECONVERGENT B2 ;  /* 0x0000000000027941 */ /* 0x000fea0003800200 */
.L_x_68567:
        /* <DEDUP_REMOVED lines=62> */
.L_x_68565:
[----:B------:R-:W-:Y:S05]  /*32de0*/  BSYNC.RECONVERGENT B1 ;  /* 0x0000000000017941 */ /* 0x000fea0003800200 */
.L_x_68564:
        /* <DEDUP_REMOVED lines=21> */
.L_x_68571:
        /* <DEDUP_REMOVED lines=12> */
.L_x_68573:
[----:B------:R-:W-:Y:S05]  /*33000*/  BSYNC.RECONVERGENT B2 ;  /* 0x0000000000027941 */ /* 0x000fea0003800200 */
.L_x_68572:
        /* <DEDUP_REMOVED lines=62> */
.L_x_68570:
[----:B------:R-:W-:Y:S05]  /*333f0*/  BSYNC.RECONVERGENT B1 ;  /* 0x0000000000017941 */ /* 0x000fea0003800200 */
.L_x_68569:
        /* <DEDUP_REMOVED lines=21> */
.L_x_68576:
        /* <DEDUP_REMOVED lines=12> */
.L_x_68578:
[----:B------:R-:W-:Y:S05]  /*33610*/  BSYNC.RECONVERGENT B2 ;  /* 0x0000000000027941 */ /* 0x000fea0003800200 */
.L_x_68577:
        /* <DEDUP_REMOVED lines=62> */
.L_x_68575:
[----:B------:R-:W-:Y:S05]  /*33a00*/  BSYNC.RECONVERGENT B1 ;  /* 0x0000000000017941 */ /* 0x000fea0003800200 */
.L_x_68574:
[----:B------:R-:W-:Y:S01]  /*33a10*/  I2FP.F32.U32 R9, R9 ;  /* 0x0000000900097245 */ /* 0x000fe20000201000 */
[----:B------:R-:W-:-:S04]  /*33a20*/  FMUL.FTZ R13, R203, R13 ;  /* 0x0000000dcb0d7220 */ /* 0x000fc80000410000 */
[----:B------:R-:W-:Y:S01]  /*33a30*/  FFMA.FTZ R9, R9, R239, 1.1641532182693481445e-10 ;  /* 0x2f00000009097423 */ /* 0x000fe200000100ef */
[----:B------:R-:W-:-:S04]  /*33a40*/  FMUL.FTZ R13, R13, R238 ;  /* 0x000000ee0d0d7220 */ /* 0x000fc80000410000 */
[----:B------:R-:W-:-:S04]  /*33a50*/  FSETP.GTU.FTZ.AND P3, PT, R9, R252, PT ;  /* 0x000000fc0900720b */ /* 0x000fc80003f7c000 */
[----:B------:R-:W-:Y:S02]  /*33a60*/  FSEL R9, R13, RZ, !P3 ;  /* 0x000000ff0d097208 */ /* 0x000fe40005800000 */
[----:B------:R-:W-:-:S03]  /*33a70*/  PLOP3.LUT P3, PT, P3, PT, PT, 0x8, 0x80 ;  /* 0x000000000080781c */ /* 0x000fc60001f6e170 */
[----:B------:R-:W-:Y:S01]  /*33a80*/  FFMA.FTZ R203, R9, R127, R139 ;  /* 0x0000007f09cb7223 */ /* 0x000fe2000001008b */
[----:B------:R-:W-:Y:S09]  /*33a90*/  BRA `(.L_x_68579) ;  /* 0x0000001800247947 */ /* 0x000ff20003800000 */
.L_x_68558:
        /* <DEDUP_REMOVED lines=16> */
.L_x_68582:
        /* <DEDUP_REMOVED lines=12> */
.L_x_68584:
[----:B------:R-:W-:Y:S05]  /*33c60*/  BSYNC.RECONVERGENT B2 ;  /* 0x0000000000027941 */ /* 0x000fea0003800200 */
.L_x_68583:
        /* <DEDUP_REMOVED lines=61> */
.L_x_68581:
[----:B------:R-:W-:Y:S05]  /*34040*/  BSYNC.RECONVERGENT B1 ;  /* 0x0000000000017941 */ /* 0x000fea0003800200 */
.L_x_68580:
        /* <DEDUP_REMOVED lines=23> */
.L_x_68587:
        /* <DEDUP_REMOVED lines=12> */
.L_x_68589:
[----:B------:R-:W-:Y:S05]  /*34280*/  BSYNC.RECONVERGENT B2 ;  /* 0x0000000000027941 */ /* 0x000fea0003800200 */
.L_x_68588:
        /* <DEDUP_REMOVED lines=62> */
.L_x_68586:
[----:B------:R-:W-:Y:S05]  /*34670*/  BSYNC.RECONVERGENT B1 ;  /* 0x0000000000017941 */ /* 0x000fea0003800200 */
.L_x_68585:
        /* <DEDUP_REMOVED lines=20> */
.L_x_68592:
        /* <DEDUP_REMOVED lines=12> */
.L_x_68594:
[----:B------:R-:W-:Y:S05]  /*34880*/  BSYNC.RECONVERGENT B2 ;  /* 0x0000000000027941 */ /* 0x000fea0003800200 */
.L_x_68593:
        /* <DEDUP_REMOVED lines=62> */
.L_x_68591:
[----:B------:R-:W-:Y:S05]  /*34c70*/  BSYNC.RECONVERGENT B1 ;  /* 0x0000000000017941 */ /* 0x000fea0003800200 */
.L_x_68590:
[----:B------:R-:W-:Y:S01]  /*34c80*/  I2FP.F32.U32 R6, R6 ;  /* 0x0000000600067245 */ /* 0x000fe20000201000 */
[----:B------:R-:W-:Y:S01]  /*34c90*/  BSSY.RECONVERGENT B1, `(.L_x_68595) ;  /* 0x000005e000017945 */ /* 0x000fe20003800200 */
[----:B------:R-:W-:-:S03]  /*34ca0*/  ISETP.NE.AND P3, PT, R205, 0x1, PT ;  /* 0x00000001cd00780c */ /* 0x000fc60003f65270 */
[----:B------:R-:W-:-:S05]  /*34cb0*/  FFMA.FTZ R6, R6, R239, 1.1641532182693481445e-10 ;  /* 0x2f00000006067423 */ /* 0x000fca00000100ef */
[----:B------:R-:W-:Y:S01]  /*34cc0*/  FSETP.GTU.FTZ.AND P2, PT, R6, R252, PT ;  /* 0x000000fc0600720b */ /* 0x000fe20003f5c000 */
[----:B------:R-:W-:Y:S01]  /*34cd0*/  FMUL.FTZ R6, R202, R13 ;  /* 0x0000000dca067220 */ /* 0x000fe20000410000 */
[----:B------:R-:W-:-:S03]  /*34ce0*/  MOV R202, R10 ;  /* 0x0000000a00ca7202 */ /* 0x000fc60000000f00 */
        /* <DEDUP_REMOVED lines=13> */
.L_x_68597:
        /* <DEDUP_REMOVED lines=12> */
.L_x_68599:
[----:B------:R-:W-:Y:S05]  /*34e80*/  BSYNC.RECONVERGENT B2 ;  /* 0x0000000000027941 */ /* 0x000fea0003800200 */
.L_x_68598:
        /* <DEDUP_REMOVED lines=62> */
.L_x_68596:
[----:B------:R-:W-:Y:S05]  /*35270*/  BSYNC.RECONVERGENT B1 ;  /* 0x0000000000017941 */ /* 0x000fea0003800200 */
.L_x_68595:
        /* <DEDUP_REMOVED lines=11> */
.L_x_68579:
[----:B------:R-:W0:Y:S01]  /*35330*/  LDC.64 R206, c[0x0][0x3a8] ;  /* 0x0000ea00ffce7b82 */ /* 0x000e220000000a00 */
[----:B------:R-:W-:Y:S02]  /*35340*/  SEL R9, RZ, 0x1000000, !P3 ;  /* 0x01000000ff097807 */ /* 0x000fe40005800000 */
[----:B------:R-:W-:Y:S02]  /*35350*/  SEL R13, RZ, 0x10000, !P2 ;  /* 0x00010000ff0d7807 */ /* 0x000fe40005000000 */
[----:B------:R-:W-:-:S04]  /*35360*/  SEL R205, RZ, 0x100, !P1 ;  /* 0x00000100ffcd7807 */ /* 0x000fc80004800000 */
[----:B------:R-:W-:Y:S02]  /*35370*/  IADD3 R9, PT, PT, R205, R9, R13 ;  /* 0x00000009cd097210 */ /* 0x000fe40007ffe00d */
[----:B------:R-:W-:-:S04]  /*35380*/  SEL R13, RZ, 0x1, !P0 ;  /* 0x00000001ff0d7807 */ /* 0x000fc80004000000 */
[----:B------:R-:W-:Y:S01]  /*35390*/  IADD3 R9, PT, PT, R9, R13, RZ ;  /* 0x0000000d09097210 */ /* 0x000fe20007ffe0ff */
[----:B0-----:R-:W-:-:S05]  /*353a0*/  IMAD.WIDE.U32 R206, R11, 0x10, R206 ;  /* 0x000000100bce7825 */ /* 0x001fca00078e00ce */
[----:B------:R0:W-:Y:S02]  /*353b0*/  STG.E.128 desc[UR6][R206.64], R200 ;  /* 0x000000c8ce007986 */ /* 0x0001e4000c101d06 */
[----:B0-----:R-:W0:Y:S02]  /*353c0*/  LDC.64 R206, c[0x0][0x3b0] ;  /* 0x0000ec00ffce7b82 */ /* 0x001e240000000a00 */
[----:B0-----:R-:W-:-:S05]  /*353d0*/  IMAD.WIDE.U32 R206, R11, 0x4, R206 ;  /* 0x000000040bce7825 */ /* 0x001fca00078e00ce */
[----:B------:R0:W-:Y:S02]  /*353e0*/  STG.E desc[UR6][R206.64], R9 ;  /* 0x00000009ce007986 */ /* 0x0001e4000c101906 */
[----:B0-----:R-:W-:-:S07]  /*353f0*/  IMAD.MOV.U32 R9, RZ, RZ, R204 ;  /* 0x000000ffff097224 */ /* 0x001fce00078e00cc */
.L_x_68557:
[----:B------:R-:W-:Y:S05]  /*35400*/  BSYNC.RECONVERGENT B0 ;  /* 0x0000000000007941 */ /* 0x000fea0003800200 */
.L_x_68556:
        /* <DEDUP_REMOVED lines=9> */
[----:B------:R-:W-:Y:S02]  /*354a0*/  LOP3.LUT R12, R12, 0xfffff7ff, RZ, 0xc0, !PT ;  /* 0xfffff7ff0c0c7812 */ /* 0x000fe400078ec0ff */
[----:B------:R-:W-:Y:S01]  /*354b0*/  ISETP.GT.U32.AND P6, PT, R2, 0xdf, PT ;  /* 0x000000df0200780c */ /* 0x000fe20003fc4070 */
[----:B------:R-:W-:-:S05]  /*354c0*/  FADD.FTZ R11, R143, R11 ;  /* 0x0000000b8f0b7221 */ /* 0x000fca0000010000 */
[----:B------:R-:W-:-:S05]  /*354d0*/  FSEL R205, R11, RZ, P5 ;  /* 0x000000ff0bcd7208 */ /* 0x000fca0002800000 */
[----:B------:R-:W-:-:S04]  /*354e0*/  FADD.FTZ R11, R144, R205 ;  /* 0x000000cd900b7221 */ /* 0x000fc80000010000 */
[----:B------:R-:W-:-:S04]  /*354f0*/  FADD.FTZ R11, R145, R11 ;  /* 0x0000000b910b7221 */ /* 0x000fc80000010000 */
[----:B------:R-:W-:-:S04]  /*35500*/  FADD.FTZ R11, R146, R11 ;  /* 0x0000000b920b7221 */ /* 0x000fc80000010000 */
[----:B------:R-:W-:Y:S01]  /*35510*/  @P4 FADD.FTZ R205, R147, R11 ;  /* 0x0000000b93cd4221 */ /* 0x000fe20000010000 */
[----:B0-----:R-:W-:-:S03]  /*35520*/  LOP3.LUT P0, RZ, R237, 0x1f, RZ, 0xc0, !PT ;  /* 0x0000001fedff7812 */ /* 0x001fc6000780c0ff */
[----:B------:R-:W-:-:S04]  /*35530*/  FADD.FTZ R11, R148, R205 ;  /* 0x000000cd940b7221 */ /* 0x000fc80000010000 */
[----:B------:R-:W-:-:S04]  /*35540*/  FADD.FTZ R11, R149, R11 ;  /* 0x0000000b950b7221 */ /* 0x000fc80000010000 */
[----:B------:R-:W-:Y:S02]  /*35550*/  FADD.FTZ R11, R150, R11 ;  /* 0x0000000b960b7221 */ /* 0x000fe40000010000 */
[----:B------:R-:W-:Y:S02]  /*35560*/  @P0 LOP3.LUT R12, R12, 0x800, RZ, 0xfc, !PT ;  /* 0x000008000c0c0812 */ /* 0x000fe400078efcff */
[----:B------:R-:W-:Y:S01]  /*35570*/  @P3 FADD.FTZ R205, R151, R11 ;  /* 0x0000000b97cd3221 */ /* 0x000fe20000010000 */
        /* <DEDUP_REMOVED lines=97> */
[----:B-----5:R-:W-:-:S03]  /*35b90*/  FADD.FTZ R13, R141, -R207 ;  /* 0x800000cf8d0d7221 */ /* 0x020fc60000010000 */
        /* <DEDUP_REMOVED lines=145> */
.L_x_68645:
        /* <DEDUP_REMOVED lines=17> */
[----:B------:R1:W-:Y:S01]  /*365c0*/  STL [R1+0x80], R0 ;  /* 0x0000800001007387 */ /* 0x0003e20000100800 */
[----:B------:R-:W2:Y:S03]  /*365d0*/  LDC.64 R236, c[0x0][0x428] ;  /* 0x00010a00ffec7b82 */ /* 0x000ea60000000a00 */
[----:B------:R-:W3:Y:S04]  /*365e0*/  LDL R252, [R1+0x74] ;  /* 0x0000740001fc7983 */ /* 0x000ee80000100800 */
[----:B------:R-:W4:Y:S04]  /*365f0*/  LDL R239, [R1+0x78] ;  /* 0x0000780001ef7983 */ /* 0x000f280000100800 */
[----:B-1----:R-:W3:Y:S04]  /*36600*/  LDL R0, [R1+0x70] ;  /* 0x0000700001007983 */ /* 0x002ee80000100800 */
[----:B------:R-:W4:Y:S01]  /*36610*/  LDL R238, [R1+0x7c] ;  /* 0x00007c0001ee7983 */ /* 0x000f220000100800 */
[----:B0-----:R-:W-:-:S04]  /*36620*/  FADD.FTZ R204, R140, -R11 ;  /* 0x8000000b8ccc7221 */ /* 0x001fc80000010000 */
[----:B------:R-:W-:Y:S01]  /*36630*/  FMUL.FTZ R204, R13, R204 ;  /* 0x000000cc0dcc7220 */ /* 0x000fe20000410000 */
[--C-:B------:R-:W-:Y:S01]  /*36640*/  FADD.FTZ R205, R141, -R11.reuse ;  /* 0x8000000b8dcd7221 */ /* 0x100fe20000010000 */
        /* <DEDUP_REMOVED lines=13> */
.L_x_68602:
[----:B------:R-:W-:Y:S05]  /*36720*/  BSYNC.RECONVERGENT B0 ;  /* 0x0000000000007941 */ /* 0x000fea0003800200 */
.L_x_68601:
        /* <DEDUP_REMOVED lines=24> */
[----:B------:R-:W-:-:S07]  /*368b0*/  VIADD R14, R14, 0x20 ;  /* 0x000000200e0e7836 */ /* 0x000fce0000000000 */
.L_x_68604:
[----:B------:R-:W-:Y:S05]  /*368c0*/  BSYNC.RECONVERGENT B0 ;  /* 0x0000000000007941 */ /* 0x000fea0003800200 */
.L_x_68603:
        /* <DEDUP_REMOVED lines=25> */
.L_x_68606:
[----:B------:R-:W-:Y:S05]  /*36a60*/  BSYNC.RECONVERGENT B0 ;  /* 0x0000000000007941 */ /* 0x000fea0003800200 */
.L_x_68605:
        /* <DEDUP_REMOVED lines=24> */
[----:B------:R-:W-:-:S07]  /*36bf0*/  VIADD R14, R14, 0x20 ;  /* 0x000000200e0e7836 */ /* 0x000fce0000000000 */
.L_x_68608:
[----:B------:R-:W-:Y:S05]  /*36c00*/  BSYNC.RECONVERGENT B0 ;  /* 0x0000000000007941 */ /* 0x000fea0003800200 */
.L_x_68607:
        /* <DEDUP_REMOVED lines=25> */
.L_x_68610:
[----:B------:R-:W-:Y:S05]  /*36da0*/  BSYNC.RECONVERGENT B0 ;  /* 0x0000000000007941 */ /* 0x000fea0003800200 */
.L_x_68609:
        /* <DEDUP_REMOVED lines=24> */
[----:B------:R-:W-:-:S07]  /*36f30*/  VIADD R14, R14, 0x20 ;  /* 0x000000200e0e7836 */ /* 0x000fce0000000000 */
.L_x_68612:
[----:B------:R-:W-:Y:S05]  /*36f40*/  BSYNC.RECONVERGENT B0 ;  /* 0x0000000000007941 */ /* 0x000fea0003800200 */
.L_x_68611:
        /* <DEDUP_REMOVED lines=25> */
.L_x_68614:
[----:B------:R-:W-:Y:S05]  /*370e0*/  BSYNC.RECONVERGENT B0 ;  /* 0x0000000000007941 */ /* 0x000fea0003800200 */
.L_x_68613:
        /* <DEDUP_REMOVED lines=25> */
.L_x_68616:
[----:B------:R-:W-:Y:S05]  /*37280*/  BSYNC.RECONVERGENT B0 ;  /* 0x0000000000007941 */ /* 0x000fea0003800200 */
.L_x_68615:
        /* <DEDUP_REMOVED lines=19> */
.L_x_68618:
[----:B------:R-:W-:Y:S05]  /*373c0*/  BSYNC.RECONVERGENT B0 ;  /* 0x0000000000007941 */ /* 0x000fea0003800200 */
.L_x_68617:
        /* <DEDUP_REMOVED lines=17> */
[----:B------:R-:W-:Y:S01]  /*374e0*/  VIADD R14, R14, 0x20 ;  /* 0x000000200e0e7836 */ /* 0x000fe20000000000 */
[----:B------:R0:W-:Y:S06]  /*374f0*/  STG.E.128 desc[UR6][R236.64], R204 ;  /* 0x000000ccec007986 */ /* 0x0001ec000c101d06 */
.L_x_68620:
[----:B------:R-:W-:Y:S05]  /*37500*/  BSYNC.RECONVERGENT B0 ;  /* 0x0000000000007941 */ /* 0x000fea0003800200 */
.L_x_68619:
        /* <DEDUP_REMOVED lines=19> */
.L_x_68622:
[----:B------:R-:W-:Y:S05]  /*37640*/  BSYNC.RECONVERGENT B0 ;  /* 0x0000000000007941 */ /* 0x000fea0003800200 */
.L_x_68621:
        /* <DEDUP_REMOVED lines=19> */
.L_x_68624:
[----:B------:R-:W-:Y:S05]  /*37780*/  BSYNC.RECONVERGENT B0 ;  /* 0x0000000000007941 */ /* 0x000fea0003800200 */
.L_x_68623:
        /* <DEDUP_REMOVED lines=19> */
.L_x_68626:
[----:B------:R-:W-:Y:S05]  /*378c0*/  BSYNC.RECONVERGENT B0 ;  /* 0x0000000000007941 */ /* 0x000fea0003800200 */
.L_x_68625:
        /* <DEDUP_REMOVED lines=19> */
.L_x_68628:
[----:B------:R-:W-:Y:S05]  /*37a00*/  BSYNC.RECONVERGENT B0 ;  /* 0x0000000000007941 */ /* 0x000fea0003800200 */
.L_x_68627:
        /* <DEDUP_REMOVED lines=19> */
.L_x_68630:
[----:B------:R-:W-:Y:S05]  /*37b40*/  BSYNC.RECONVERGENT B0 ;  /* 0x0000000000007941 */ /* 0x000fea0003800200 */
.L_x_68629:
        /* <DEDUP_REMOVED lines=18> */
.L_x_68632:
[----:B------:R-:W-:Y:S05]  /*37c70*/  BSYNC.RECONVERGENT B0 ;  /* 0x0000000000007941 */ /* 0x000fea0003800200 */
.L_x_68631:
[----:B01234-:R-:W0:Y:S02]  /*37c80*/  LDC.64 R204, c[0x0][0x380] ;  /* 0x0000e000ffcc7b82 */ /* 0x01fe240000000a00 */
[----:B0-----:R-:W-:-:S05]  /*37c90*/  IMAD R15, R204, 0x4, R15 ;  /* 0x00000004cc0f7824 */ /* 0x001fca00078e020f */
[----:B------:R-:W-:-:S13]  /*37ca0*/  ISETP.GE.AND P0, PT, R15, R205, PT ;  /* 0x000000cd0f00720c */ /* 0x000fda0003f06270 */
[----:B------:R-:W-:Y:S05]  /*37cb0*/  @!P0 BRA `(.L_x_68633) ;  /* 0xfffffca400908947 */ /* 0x000fea000383ffff */
[----:B------:R-:W-:Y:S05]  /*37cc0*/  EXIT ;  /* 0x000000000000794d */ /* 0x000fea0003800000 */
.L_x_68600:
[----:B-----5:R-:W-:Y:S01]  /*37cd0*/  HFMA2 R13, -RZ, RZ, 0, 1.847743988037109375e-06 ;  /* 0x0000001fff0d7431 */ /* 0x020fe200000001ff */
[----:B------:R-:W-:Y:S01]  /*37ce0*/  BSSY B0, `(.L_x_68634) ;  /* 0x0000007000007945 */ /* 0x000fe20003800000 */
[----:B------:R-:W-:Y:S01]  /*37cf0*/  MOV R206, R205 ;  /* 0x000000cd00ce7202 */ /* 0x000fe20000000f00 */
[----:B------:R-:W-:Y:S02]  /*37d00*/  IMAD.MOV.U32 R204, RZ, RZ, 0x1 ;  /* 0x00000001ffcc7424 */ /* 0x000fe400078e00ff */
[----:B------:R-:W-:-:S07]  /*37d10*/  IMAD.MOV.U32 R11, RZ, RZ, -0x1 ;  /* 0xffffffffff0b7424 */ /* 0x000fce00078e00ff */
[----:B------:R-:W-:Y:S05]  /*37d20*/  WARPSYNC.COLLECTIVE R11, `(.L_x_68635) ;  /* 0x000000000b087348 */ /* 0x000fea0003c00000 */
[----:B------:R0:W1:Y:S02]  /*37d30*/  SHFL.BFLY P6, R11, R206, R204, R13 ;  /* 0x0c0000ccce0b7389 */ /* 0x00006400000c000d */
[----:B01----:R-:W-:Y:S05]  /*37d40*/  ENDCOLLECTIVE ;  /* 0x000000000000791b */ /* 0x003fea0003800000 */
.L_x_68635:
[----:B------:R-:W-:Y:S05]  /*37d50*/  BSYNC B0 ;  /* 0x0000000000007941 */ /* 0x000fea0003800000 */
.L_x_68634:
        /* <DEDUP_REMOVED lines=9> */
.L_x_68636:
[----:B------:R-:W-:Y:S02]  /*37df0*/  IMAD.MOV.U32 R204, RZ, RZ, 0x4 ;  /* 0x00000004ffcc7424 */ /* 0x000fe400078e00ff */
[----:B------:R-:W-:Y:S01]  /*37e00*/  FADD.FTZ R205, R205, R11 ;  /* 0x0000000bcdcd7221 */ /* 0x000fe20000010000 */
[----:B------:R-:W-:-:S04]  /*37e10*/  MOV R11, 0xffffffff ;  /* 0xffffffff000b7802 */ /* 0x000fc80000000f00 */
[----:B------:R-:W-:-:S07]  /*37e20*/  MOV R206, R205 ;  /* 0x000000cd00ce7202 */ /* 0x000fce0000000f00 */
[----:B------:R-:W-:Y:S05]  /*37e30*/  WARPSYNC.COLLECTIVE R11, `(.L_x_68637) ;  /* 0x000000000b087348 */ /* 0x000fea0003c00000 */
[----:B------:R0:W1:Y:S02]  /*37e40*/  SHFL.BFLY P6, R11, R206, R204, R13 ;  /* 0x0c0000ccce0b7389 */ /* 0x00006400000c000d */
[----:B01----:R-:W-:Y:S05]  /*37e50*/  ENDCOLLECTIVE ;  /* 0x000000000000791b */ /* 0x003fea0003800000 */
.L_x_68637:
[----:B------:R-:W-:Y:S02]  /*37e60*/  HFMA2 R204, -RZ, RZ, 0, 4.76837158203125e-07 ;  /* 0x00000008ffcc7431 */ /* 0x000fe400000001ff */
[----:B------:R-:W-:Y:S01]  /*37e70*/  FADD.FTZ R205, R205, R11 ;  /* 0x0000000bcdcd7221 */ /* 0x000fe20000010000 */
[----:B------:R-:W-:-:S03]  /*37e80*/  IMAD.MOV.U32 R11, RZ, RZ, -0x1 ;  /* 0xffffffffff0b7424 */ /* 0x000fc600078e00ff */
[----:B------:R-:W-:-:S07]  /*37e90*/  IMAD.MOV.U32 R206, RZ, RZ, R205 ;  /* 0x000000ffffce7224 */ /* 0x000fce00078e00cd */
[----:B------:R-:W-:Y:S05]  /*37ea0*/  WARPSYNC.COLLECTIVE R11, `(.L_x_68638) ;  /* 0x000000000b087348 */ /* 0x000fea0003c00000 */
[----:B------:R0:W1:Y:S02]  /*37eb0*/  SHFL.BFLY P6, R11, R206, R204, R13 ;  /* 0x0c0000ccce0b7389 */ /* 0x00006400000c000d */
[----:B01----:R-:W-:Y:S05]  /*37ec0*/  ENDCOLLECTIVE ;  /* 0x000000000000791b */ /* 0x003fea0003800000 */
.L_x_68638:
[----:B------:R-:W-:Y:S02]  /*37ed0*/  IMAD.MOV.U32 R204, RZ, RZ, 0x10 ;  /* 0x00000010ffcc7424 */ /* 0x000fe400078e00ff */
[----:B------:R-:W-:Y:S01]  /*37ee0*/  FADD.FTZ R205, R205, R11 ;  /* 0x0000000bcdcd7221 */ /* 0x000fe20000010000 */
[----:B------:R-:W-:-:S04]  /*37ef0*/  MOV R11, 0xffffffff ;  /* 0xffffffff000b7802 */ /* 0x000fc80000000f00 */
[----:B------:R-:W-:-:S07]  /*37f00*/  MOV R206, R205 ;  /* 0x000000cd00ce7202 */ /* 0x000fce0000000f00 */
[----:B------:R-:W-:Y:S05]  /*37f10*/  WARPSYNC.COLLECTIVE R11, `(.L_x_68639) ;  /* 0x000000000b087348 */ /* 0x000fea0003c00000 */
[----:B------:R0:W1:Y:S02]  /*37f20*/  SHFL.BFLY P6, R11, R206, R204, R13 ;  /* 0x0c0000ccce0b7389 */ /* 0x00006400000c000d */
[----:B01----:R-:W-:Y:S05]  /*37f30*/  ENDCOLLECTIVE ;  /* 0x000000000000791b */ /* 0x003fea0003800000 */
.L_x_68639:
        /* <DEDUP_REMOVED lines=148> */
.L_x_68640:
[----:B------:R-:W-:Y:S02]  /*38880*/  HFMA2 R204, -RZ, RZ, 0, 1.1920928955078125e-07 ;  /* 0x00000002ffcc7431 */ /* 0x000fe400000001ff */
[----:B------:R-:W-:Y:S01]  /*38890*/  FADD.FTZ R205, R205, R11 ;  /* 0x0000000bcdcd7221 */ /* 0x000fe20000010000 */
[----:B------:R-:W-:-:S03]  /*388a0*/  IMAD.MOV.U32 R11, RZ, RZ, -0x1 ;  /* 0xffffffffff0b7424 */ /* 0x000fc600078e00ff */
[----:B------:R-:W-:-:S07]  /*388b0*/  IMAD.MOV.U32 R206, RZ, RZ, R205 ;  /* 0x000000ffffce7224 */ /* 0x000fce00078e00cd */
[----:B------:R-:W-:Y:S05]  /*388c0*/  WARPSYNC.COLLECTIVE R11, `(.L_x_68641) ;  /* 0x000000000b087348 */ /* 0x000fea0003c00000 */
[----:B------:R0:W1:Y:S02]  /*388d0*/  SHFL.BFLY P6, R11, R206, R204, R13 ;  /* 0x0c0000ccce0b7389 */ /* 0x00006400000c000d */
[----:B01----:R-:W-:Y:S05]  /*388e0*/  ENDCOLLECTIVE ;  /* 0x000000000000791b */ /* 0x003fea0003800000 */
.L_x_68641:
[----:B------:R-:W-:Y:S02]  /*388f0*/  IMAD.MOV.U32 R204, RZ, RZ, 0x4 ;  /* 0x00000004ffcc7424 */ /* 0x000fe400078e00ff */
[----:B------:R-:W-:Y:S01]  /*38900*/  FADD.FTZ R205, R205, R11 ;  /* 0x0000000bcdcd7221 */ /* 0x000fe20000010000 */
[----:B------:R-:W-:-:S04]  /*38910*/  MOV R11, 0xffffffff ;  /* 0xffffffff000b7802 */ /* 0x000fc80000000f00 */
[----:B------:R-:W-:-:S07]  /*38920*/  MOV R206, R205 ;  /* 0x000000cd00ce7202 */ /* 0x000fce0000000f00 */
[----:B------:R-:W-:Y:S05]  /*38930*/  WARPSYNC.COLLECTIVE R11, `(.L_x_68642) ;  /* 0x000000000b087348 */ /* 0x000fea0003c00000 */
[----:B------:R0:W1:Y:S02]  /*38940*/  SHFL.BFLY P6, R11, R206, R204, R13 ;  /* 0x0c0000ccce0b7389 */ /* 0x00006400000c000d */
[----:B01----:R-:W-:Y:S05]  /*38950*/  ENDCOLLECTIVE ;  /* 0x000000000000791b */ /* 0x003fea0003800000 */
.L_x_68642:
[----:B------:R-:W-:Y:S02]  /*38960*/  HFMA2 R204, -RZ, RZ, 0, 4.76837158203125e-07 ;  /* 0x00000008ffcc7431 */ /* 0x000fe400000001ff */
[----:B------:R-:W-:Y:S01]  /*38970*/  FADD.FTZ R205, R205, R11 ;  /* 0x0000000bcdcd7221 */ /* 0x000fe20000010000 */
[----:B------:R-:W-:-:S03]  /*38980*/  IMAD.MOV.U32 R11, RZ, RZ, -0x1 ;  /* 0xffffffffff0b7424 */ /* 0x000fc600078e00ff */
[----:B------:R-:W-:-:S07]  /*38990*/  IMAD.MOV.U32 R206, RZ, RZ, R205 ;  /* 0x000000ffffce7224 */ /* 0x000fce00078e00cd */
[----:B------:R-:W-:Y:S05]  /*389a0*/  WARPSYNC.COLLECTIVE R11, `(.L_x_68643) ;  /* 0x000000000b087348 */ /* 0x000fea0003c00000 */
[----:B------:R0:W1:Y:S02]  /*389b0*/  SHFL.BFLY P6, R11, R206, R204, R13 ;  /* 0x0c0000ccce0b7389 */ /* 0x00006400000c000d */
[----:B01----:R-:W-:Y:S05]  /*389c0*/  ENDCOLLECTIVE ;  /* 0x000000000000791b */ /* 0x003fea0003800000 */
.L_x_68643:
[----:B------:R-:W-:Y:S02]  /*389d0*/  IMAD.MOV.U32 R204, RZ, RZ, 0x10 ;  /* 0x00000010ffcc7424 */ /* 0x000fe400078e00ff */
[----:B------:R-:W-:Y:S01]  /*389e0*/  FADD.FTZ R205, R205, R11 ;  /* 0x0000000bcdcd7221 */ /* 0x000fe20000010000 */
[----:B------:R-:W-:-:S04]  /*389f0*/  MOV R11, 0xffffffff ;  /* 0xffffffff000b7802 */ /* 0x000fc80000000f00 */
[----:B------:R-:W-:-:S07]  /*38a00*/  MOV R206, R205 ;  /* 0x000000cd00ce7202 */ /* 0x000fce0000000f00 */
[----:B------:R-:W-:Y:S05]  /*38a10*/  WARPSYNC.COLLECTIVE R11, `(.L_x_68644) ;  /* 0x000000000b087348 */ /* 0x000fea0003c00000 */
[----:B------:R0:W1:Y:S02]  /*38a20*/  SHFL.BFLY P6, R11, R206, R204, R13 ;  /* 0x0c0000ccce0b7389 */ /* 0x00006400000c000d */
[----:B01----:R-:W-:Y:S05]  /*38a30*/  ENDCOLLECTIVE ;  /* 0x000000000000791b */ /* 0x003fea0003800000 */
.L_x_68644:
[----:B------:R-:W-:Y:S05]  /*38a40*/  BRA `(.L_x_68645) ;  /* 0xffffffd800987947 */ /* 0x000fea000383ffff */
.L_x_68646:
        /* <DEDUP_REMOVED lines=11> */
.L_x_71576:


//--------------------- .text._ZN10layer_norm13ln_fwd_kernelINS_13Kernel_traitsIfffffjLj2048ELj1ELj4ELj1ELj16ENS_18Kernel_traits_baseILj2048EfffffjLj128EEEEELb1ELb1ELb0ELb1EEEvNS_9FwdParamsE --------------------------
	.section	.text._ZN10layer_norm13ln_fwd_kernelINS_13Kernel_traitsIfffffjLj2048ELj1ELj4ELj1ELj16ENS_18Kernel_traits_baseILj2048EfffffjLj128EEEEELb1ELb1ELb0ELb1EEEvNS_9FwdParamsE,"ax",@progbits
	.align	128
        .global         _ZN10layer_norm13ln_fwd_kernelINS_13Kernel_traitsIfffffjLj2048ELj1ELj4ELj1ELj16ENS_18Kernel_traits_baseILj2048EfffffjLj128EEEEELb1ELb1ELb0ELb1EEEvNS_9FwdParamsE
        .type           _ZN10layer_norm13ln_fwd_kernelINS_13Kernel_traitsIfffffjLj2048ELj1ELj4ELj1ELj16ENS_18Kernel_traits_baseILj2048EfffffjLj128EEEEELb1ELb1ELb0ELb1EEEvNS_9FwdParamsE,@function
        .size           _ZN10layer_norm13ln_fwd_kernelINS_13Kernel_traitsIfffffjLj2048ELj1ELj4ELj1ELj16ENS_18Kernel_traits_baseILj2048EfffffjLj128EEEEELb1ELb1ELb0ELb1EEEvNS_9FwdParamsE,(.L_x_71577 - _ZN10layer_norm13ln_fwd_kernelINS_13Kernel_traitsIfffffjLj2048ELj1ELj4ELj1ELj16ENS_18Kernel_traits_baseILj2048EfffffjLj128EEEEELb1ELb1ELb0ELb1EEEvNS_9FwdParamsE)
        .other          _ZN10layer_norm13ln_fwd_kernelINS_13Kernel_traitsIfffffjLj2048ELj1ELj4ELj1ELj16ENS_18Kernel_traits_baseILj2048EfffffjLj128EEEEELb1ELb1ELb0ELb1EEEvNS_9FwdParamsE,@"STO_CUDA_ENTRY STV_DEFAULT"
_ZN10layer_norm13ln_fwd_kernelINS_13Kernel_traitsIfffffjLj2048ELj1ELj4ELj1ELj16ENS_18Kernel_traits_baseILj2048EfffffjLj128EEEEELb1ELb1ELb0ELb1EEEvNS_9FwdParamsE:
.text._ZN10layer_norm13ln_fwd_kernelINS_13Kernel_traitsIfffffjLj2048ELj1ELj4ELj1ELj16ENS_18Kernel_traits_baseILj2048EfffffjLj128EEEEELb1ELb1ELb0ELb1EEEvNS_9FwdParamsE:
        /* <DEDUP_REMOVED lines=22> */
[----:B-----5:R-:W-:Y:S01]  /*0160*/  IMAD R0, R9, UR9, R6 ;  /* 0x0000000909007c24 */ /* 0x020fe2000f8e0206 */
[----:B--2---:R-:W-:Y:S02]  /*0170*/  @P0 R2UR UR4, R2 ;  /* 0x00000000020402ca */ /* 0x004fe400000e0000 */
[----:B------:R-:W-:Y:S02]  /*0180*/  @P0 R2UR UR5, R3 ;  /* 0x00000000030502ca */ /* 0x000fe400000e0000 */
[----:B------:R-:W-:Y:S02]  /*0190*/  LOP3.LUT R3, R6, 0x1f, RZ, 0xc0, !PT ;  /* 0x0000001f06037812 */ /* 0x000fe400078ec0ff */
[----:B0-----:R-:W-:-:S02]  /*01a0*/  @P0 IADD3 R212, P1, PT, R4, R7, RZ ;  /* 0x0000000704d40210 */ /* 0x001fc40007f3e0ff */
[----:B------:R-:W-:Y:S02]  /*01b0*/  SHF.R.U32.HI R7, RZ, 0x5, R6 ;  /* 0x00000005ff077819 */ /* 0x000fe40000011606 */
[----:B------:R-:W-:Y:S02]  /*01c0*/  @P0 IADD3.X R213, PT, PT, RZ, R5, RZ, P1, !PT ;  /* 0x00000005ffd50210 */ /* 0x000fe40000ffe4ff */
[----:B------:R-:W-:Y:S01]  /*01d0*/  LOP3.LUT R7, R7, UR8, RZ, 0xfc, !PT ;  /* 0x0000000807077c12 */ /* 0x000fe2000f8efcff */
[----:B------:R-:W-:Y:S01]  /*01e0*/  UIADD3 UR11, UPT, UPT, UR4, 0x78dde6e4, URZ ;  /* 0x78dde6e4040b7890 */ /* 0x000fe2000fffe0ff */
[--C-:B------:R-:W-:Y:S01]  /*01f0*/  SHF.R.U64 R2, R212, 0x2, R213.reuse ;  /* 0x00000002d4027819 */ /* 0x100fe200000012d5 */
[----:B------:R-:W-:Y:S01]  /*0200*/  UIADD3 UR10, UPT, UPT, UR5, 0x32370b8f, URZ ;  /* 0x32370b8f050a7890 */ /* 0x000fe2000fffe0ff */
[----:B------:R-:W-:Y:S01]  /*0210*/  SHF.R.U32.HI R5, RZ, 0x2, R213 ;  /* 0x00000002ff057819 */ /* 0x000fe200000116d5 */
[----:B------:R-:W-:Y:S02]  /*0220*/  UIADD3 UR14, UPT, UPT, UR5, 0x1fd5c5a3, URZ ;  /* 0x1fd5c5a3050e7890 */ /* 0x000fe4000fffe0ff */
        /* <DEDUP_REMOVED lines=88> */
.L_x_68647:
        /* <DEDUP_REMOVED lines=98> */
.L_x_68648:
[----:B------:R-:W2:Y:S02]  /*0dd0*/  LDCU UR8, c[0x0][0x384] ;  /* 0x00007080ff0877ac */ /* 0x000ea40008000800 */
[----:B--2---:R-:W-:-:S13]  /*0de0*/  ISETP.GE.AND P0, PT, R7, UR8, PT ;  /* 0x0000000807007c0c */ /* 0x004fda000bf06270 */
[----:B------:R-:W-:Y:S05]  /*0df0*/  @P0 EXIT ;  /* 0x000000000000094d */ /* 0x000fea0003800000 */
[----:B------:R-:W-:Y:S01]  /*0e00*/  IMAD.HI.U32 R4, R0, -0x326172a9, RZ ;  /* 0xcd9e8d5700047827 */ /* 0x000fe200078e00ff */
[----:B------:R-:W-:Y:S01]  /*0e10*/  UIADD3 UR9, UPT, UPT, UR5, -0x4498517b, URZ ;  /* 0xbb67ae8505097890 */ /* 0x000fe2000fffe0ff */
[----:B------:R-:W-:Y:S01]  /*0e20*/  LOP3.LUT R212, R212, 0x3, RZ, 0xc0, !PT ;  /* 0x00000003d4d47812 */ /* 0x000fe200078ec0ff */
[----:B------:R-:W-:Y:S01]  /*0e30*/  UIADD3 UR8, UPT, UPT, UR4, -0x61c88647, URZ ;  /* 0x9e3779b904087890 */ /* 0x000fe2000fffe0ff */
[C---:B------:R-:W-:Y:S01]  /*0e40*/  IMAD.HI.U32 R3, R2.reuse, -0x2daee0ad, RZ ;  /* 0xd2511f5302037827 */ /* 0x040fe200078e00ff */
[----:B------:R-:W-:Y:S01]  /*0e50*/  LOP3.LUT R4, R5, UR4, R4, 0x96, !PT ;  /* 0x0000000405047c12 */ /* 0x000fe2000f8e9604 */
[----:B------:R-:W-:Y:S02]  /*0e60*/  UIADD3 UR12, UPT, UPT, UR4, -0x4ab325aa, URZ ;  /* 0xb54cda56040c7890 */ /* 0x000fe4000fffe0ff */
[----:B01----:R-:W-:Y:S01]  /*0e70*/  IMAD R11, R2, -0x2daee0ad, RZ ;  /* 0xd2511f53020b7824 */ /* 0x003fe200078e02ff */
[----:B------:R-:W-:Y:S01]  /*0e80*/  LOP3.LUT R3, R3, UR5, RZ, 0x3c, !PT ;  /* 0x0000000503037c12 */ /* 0x000fe2000f8e3cff */
[----:B------:R-:W-:Y:S01]  /*0e90*/  IMAD.HI.U32 R8, R4, -0x2daee0ad, RZ ;  /* 0xd2511f5304087827 */ /* 0x000fe200078e00ff */
[----:B------:R-:W-:Y:S01]  /*0ea0*/  UIADD3 UR13, UPT, UPT, UR5, 0x646e171e, URZ ;  /* 0x646e171e050d7890 */ /* 0x000fe2000fffe0ff */
[----:B------:R-:W0:Y:S02]  /*0eb0*/  LDCU.64 UR18, c[0x0][0x3e0] ;  /* 0x00007c00ff1277ac */ /* 0x000e240008000a00 */
        /* <DEDUP_REMOVED lines=13> */
[----:B------:R-:W-:Y:S01]  /*0f90*/  UIADD3 UR9, UPT, UPT, UR5, -0x126145ec, URZ ;  /* 0xed9eba1405097890 */ /* 0x000fe2000fffe0ff */
[----:B0-----:R-:W-:Y:S02]  /*0fa0*/  ISETP.NE.U32.AND P1, PT, RZ, UR18, PT ;  /* 0x00000012ff007c0c */ /* 0x001fe4000bf25070 */
[----:B------:R-:W-:Y:S01]  /*0fb0*/  IMAD R11, R6, -0x2daee0ad, RZ ;  /* 0xd2511f53060b7824 */ /* 0x000fe200078e02ff */
[----:B------:R-:W-:Y:S01]  /*0fc0*/  LOP3.LUT R4, R9, UR8, R4, 0x96, !PT ;  /* 0x0000000809047c12 */ /* 0x000fe2000f8e9604 */
[----:B------:R-:W-:Y:S01]  /*0fd0*/  UIADD3 UR8, UPT, UPT, UR4, -0x255992d5, URZ ;  /* 0xdaa66d2b04087890 */ /* 0x000fe2000fffe0ff */
[----:B------:R-:W-:Y:S01]  /*0fe0*/  IMAD.HI.U32 R10, R3, -0x2daee0ad, RZ ;  /* 0xd2511f53030a7827 */ /* 0x000fe200078e00ff */
[----:B------:R-:W-:-:S03]  /*0ff0*/  ISETP.NE.AND.EX P1, PT, RZ, UR19, PT, P1 ;  /* 0x00000013ff007c0c */ /* 0x000fc6000bf25310 */
[----:B------:R-:W-:Y:S01]  /*1000*/  IMAD R9, R8, -0x326172a9, RZ ;  /* 0xcd9e8d5708097824 */ /* 0x000fe200078e02ff */
[----:B------:R-:W-:Y:S01]  /*1010*/  LOP3.LUT R10, R11, UR10, R10, 0x96, !PT ;  /* 0x0000000a0b0a7c12 */ /* 0x000fe2000f8e960a */
[----:B------:R-:W-:Y:S01]  /*1020*/  IMAD.HI.U32 R6, R4, -0x326172a9, RZ ;  /* 0xcd9e8d5704067827 */ /* 0x000fe200078e00ff */
[----:B------:R-:W-:-:S03]  /*1030*/  UIADD3 UR10, UPT, UPT, UR4, 0x1715609d, URZ ;  /* 0x1715609d040a7890 */ /* 0x000fc6000fffe0ff */
[----:B------:R-:W-:Y:S01]  /*1040*/  IMAD R8, R3, -0x2daee0ad, RZ ;  /* 0xd2511f5303087824 */ /* 0x000fe200078e02ff */
[----:B------:R-:W-:Y:S01]  /*1050*/  LOP3.LUT R6, R9, UR8, R6, 0x96, !PT ;  /* 0x0000000809067c12 */ /* 0x000fe2000f8e9606 */
[----:B------:R-:W-:Y:S01]  /*1060*/  IMAD R9, R4, -0x326172a9, RZ ;  /* 0xcd9e8d5704097824 */ /* 0x000fe200078e02ff */
[----:B------:R-:W-:Y:S01]  /*1070*/  UIADD3 UR8, UPT, UPT, UR5, -0x56f99767, URZ ;  /* 0xa906689905087890 */ /* 0x000fe2000fffe0ff */
[----:B------:R-:W-:-:S04]  /*1080*/  IMAD.HI.U32 R4, R10, -0x326172a9, RZ ;  /* 0xcd9e8d570a047827 */ /* 0x000fc800078e00ff */
[C---:B------:R-:W-:Y:S01]  /*1090*/  IMAD.HI.U32 R3, R6.reuse, -0x2daee0ad, RZ ;  /* 0xd2511f5306037827 */ /* 0x040fe200078e00ff */
[----:B------:R-:W-:Y:S01]  /*10a0*/  LOP3.LUT R4, R9, UR11, R4, 0x96, !PT ;  /* 0x0000000b09047c12 */ /* 0x000fe2000f8e9604 */
[----:B------:R-:W0:Y:S02]  /*10b0*/  LDCU UR11, c[0x0][0x408] ;  /* 0x00008100ff0b77ac */ /* 0x000e240008000800 */
[----:B------:R-:W-:Y:S01]  /*10c0*/  IMAD R11, R6, -0x2daee0ad, RZ ;  /* 0xd2511f53060b7824 */ /* 0x000fe200078e02ff */
[----:B------:R-:W-:Y:S01]  /*10d0*/  LOP3.LUT R3, R8, UR9, R3, 0x96, !PT ;  /* 0x0000000908037c12 */ /* 0x000fe2000f8e9603 */
[----:B------:R-:W-:Y:S01]  /*10e0*/  IMAD.HI.U32 R8, R4, -0x2daee0ad, RZ ;  /* 0xd2511f5304087827 */ /* 0x000fe200078e00ff */
[----:B------:R-:W-:-:S03]  /*10f0*/  UIADD3 UR9, UPT, UPT, UR4, 0x5384540f, URZ ;  /* 0x5384540f04097890 */ /* 0x000fc6000fffe0ff */
[----:B------:R-:W-:Y:S01]  /*1100*/  IMAD R9, R10, -0x326172a9, RZ ;  /* 0xcd9e8d570a097824 */ /* 0x000fe200078e02ff */
[----:B------:R-:W-:Y:S01]  /*1110*/  LOP3.LUT R8, R11, UR8, R8, 0x96, !PT ;  /* 0x000000080b087c12 */ /* 0x000fe2000f8e9608 */
[----:B------:R-:W-:-:S04]  /*1120*/  IMAD.HI.U32 R6, R3, -0x326172a9, RZ ;  /* 0xcd9e8d5703067827 */ /* 0x000fc800078e00ff */
[----:B------:R-:W-:Y:S01]  /*1130*/  IMAD R10, R3, -0x326172a9, RZ ;  /* 0xcd9e8d57030a7824 */ /* 0x000fe200078e02ff */
[----:B------:R-:W-:Y:S01]  /*1140*/  LOP3.LUT R6, R9, UR10, R6, 0x96, !PT ;  /* 0x0000000a09067c12 */ /* 0x000fe2000f8e9606 */
[----:B------:R-:W-:Y:S01]  /*1150*/  IMAD R9, R4, -0x2daee0ad, RZ ;  /* 0xd2511f5304097824 */ /* 0x000fe200078e02ff */
[----:B------:R-:W1:Y:S01]  /*1160*/  LDCU UR10, c[0x0][0x404] ;  /* 0x00008080ff0a77ac */ /* 0x000e620008000800 */
[----:B------:R-:W-:-:S04]  /*1170*/  IMAD.HI.U32 R3, R8, -0x326172a9, RZ ;  /* 0xcd9e8d5708037827 */ /* 0x000fc800078e00ff */
[----:B------:R-:W-:Y:S01]  /*1180*/  IMAD.HI.U32 R4, R6, -0x2daee0ad, RZ ;  /* 0xd2511f5306047827 */ /* 0x000fe200078e00ff */
        /* <DEDUP_REMOVED lines=27> */
.L_x_69321:
[----:B-1----:R-:W0:Y:S01]  /*1340*/  S2R R13, SR_TID.X ;  /* 0x00000000000d7919 */ /* 0x002e220000002100 */
[----:B------:R-:W1:Y:S01]  /*1350*/  LDC.64 R214, c[0x0][0x390] ;  /* 0x0000e400ffd67b82 */ /* 0x000e620000000a00 */
[----:B------:R-:W-:Y:S02]  /*1360*/  IMAD R9, R7, UR12, RZ ;  /* 0x0000000c07097c24 */ /* 0x000fe4000f8e02ff */
[----:B------:R-:W-:-:S03]  /*1370*/  IMAD.MOV.U32 R16, RZ, RZ, 0x3f800000 ;  /* 0x3f800000ff107424 */ /* 0x000fc600078e00ff */
[----:B------:R-:W-:Y:S02]  /*1380*/  SHF.R.S32.HI R12, RZ, 0x1f, R9 ;  /* 0x0000001fff0c7819 */ /* 0x000fe40000011409 */
[----:B------:R-:W2:Y:S02]  /*1390*/  @P1 LDC.64 R10, c[0x0][0x3e0] ;  /* 0x0000f800ff0a1b82 */ /* 0x000ea40000000a00 */
[----:B------:R-:W-:Y:S02]  /*13a0*/  LEA.HI R12, R12, R9, RZ, 0x2 ;  /* 0x000000090c0c7211 */ /* 0x000fe400078f10ff */
[----:B0-----:R-:W-:Y:S01]  /*13b0*/  LOP3.LUT R15, R13, 0x1f, RZ, 0xc0, !PT ;  /* 0x0000001f0d0f7812 */ /* 0x001fe200078ec0ff */
[----:B--2---:R-:W-:-:S03]  /*13c0*/  @P1 IMAD.WIDE R10, R7, 0x4, R10 ;  /* 0x00000004070a1825 */ /* 0x004fc600078e020a */
[----:B------:R-:W-:Y:S02]  /*13d0*/  LEA.HI.SX32 R15, R12, R15, 0x1e ;  /* 0x0000000f0c0f7211 */ /* 0x000fe400078ff2ff */
[----:B-----5:R0:W5:Y:S03]  /*13e0*/  @P1 LDG.E R16, desc[UR6][R10.64] ;  /* 0x000000060a101981 */ /* 0x020166000c1e1900 */
[----:B-1----:R-:W-:-:S06]  /*13f0*/  IMAD.WIDE.U32 R20, R15, 0x10, R214 ;  /* 0x000000100f147825 */ /* 0x002fcc00078e00d6 */
[----:B------:R-:W5:Y:S01]  /*1400*/  LDG.E.128 R20, desc[UR6][R20.64] ;  /* 0x0000000614147981 */ /* 0x000f62000c1e1d00 */
[----:B------:R-:W-:-:S04]  /*1410*/  ISETP.NE.U32.AND P0, PT, RZ, UR8, PT ;  /* 0x00000008ff007c0c */ /* 0x000fc8000bf05070 */
        /* <DEDUP_REMOVED lines=9> */
[----:B------:R-:W-:Y:S02]  /*14b0*/  IMAD.U32 R196, RZ, RZ, UR4 ;  /* 0x00000004ffc47e24 */ /* 0x000fe4000f8e00ff */
[----:B------:R-:W-:-:S02]  /*14c0*/  IMAD.U32 R197, RZ, RZ, UR4 ;  /* 0x00000004ffc57e24 */ /* 0x000fc4000f8e00ff */
[----:B------:R-:W-:Y:S01]  /*14d0*/  IMAD.U32 R199, RZ, RZ, UR4 ;  /* 0x00000004ffc77e24 */ /* 0x000fe2000f8e00ff */
[----:B------:R-:W-:Y:S01]  /*14e0*/  IADD3 R17, PT, PT, R17, 0x1fd5c5a3, RZ ;  /* 0x1fd5c5a311117810 */ /* 0x000fe20007ffe0ff */
[----:B------:R-:W-:Y:S01]  /*14f0*/  IMAD.MOV.U32 R252, RZ, RZ, 0x2f800000 ;  /* 0x2f800000fffc7424 */ /* 0x000fe200078e00ff */
[----:B------:R-:W-:Y:S01]  /*1500*/  IADD3 R192, PT, PT, R192, 0x32370b8f, RZ ;  /* 0x32370b8fc0c07810 */ /* 0x000fe20007ffe0ff */
[----:B------:R-:W-:Y:S01]  /*1510*/  VIADD R18, R18, 0x96a522ad ;  /* 0x96a522ad12127836 */ /* 0x000fe20000000000 */
[----:B------:R-:W-:Y:S01]  /*1520*/  IADD3 R195, PT, PT, R195, -0xe443238, RZ ;  /* 0xf1bbcdc8c3c37810 */ /* 0x000fe20007ffe0ff */
[----:B------:R-:W-:Y:S01]  /*1530*/  VIADD R19, R19, 0x78dde6e4 ;  /* 0x78dde6e413137836 */ /* 0x000fe20000000000 */
[----:B------:R-:W-:Y:S01]  /*1540*/  IADD3 R198, PT, PT, R198, -0x255992d5, RZ ;  /* 0xdaa66d2bc6c67810 */ /* 0x000fe20007ffe0ff */
[----:B------:R-:W-:Y:S02]  /*1550*/  VIADD R193, R193, 0xdb3d7428 ;  /* 0xdb3d7428c1c17836 */ /* 0x000fe40000000000 */
[----:B------:R-:W-:-:S02]  /*1560*/  VIADD R194, R194, 0x646e171e ;  /* 0x646e171ec2c27836 */ /* 0x000fc40000000000 */
[----:B------:R-:W-:Y:S02]  /*1570*/  VIADD R196, R196, 0x5384540f ;  /* 0x5384540fc4c47836 */ /* 0x000fe40000000000 */
[----:B------:R-:W-:Y:S02]  /*1580*/  VIADD R197, R197, 0x9e3779b9 ;  /* 0x9e3779b9c5c57836 */ /* 0x000fe40000000000 */
[----:B------:R-:W-:Y:S01]  /*1590*/  VIADD R199, R199, 0x1715609d ;  /* 0x1715609dc7c77836 */ /* 0x000fe20000000000 */
[----:B0-----:R-:W-:Y:S06]  /*15a0*/  @!P0 BRA `(.L_x_68649) ;  /* 0x0000001400808947 */ /* 0x001fec0003800000 */
        /* <DEDUP_REMOVED lines=14> */
.L_x_71416:
[----:B------:R-:W-:Y:S05]  /*1690*/  BRX R10 -0x16a0                                        (*"BRANCH_TARGETS .L_x_71417,.L_x_71418,.L_x_71419"*) ;  /* 0xffffffe80a587949 */ /* 0x000fea000383ffff */
.L_x_71419:
[----:B------:R-:W-:Y:S01]  /*16a0*/  VIADD R9, R212, 0x1 ;  /* 0x00000001d4097836 */ /* 0x000fe20000000000 */
[----:B------:R-:W-:Y:S01]  /*16b0*/  MOV R11, R4 ;  /* 0x00000004000b7202 */ /* 0x000fe20000000f00 */
[----:B------:R-:W-:Y:S01]  /*16c0*/  IMAD.MOV.U32 R10, RZ, RZ, R211 ;  /* 0x000000ffff0a7224 */ /* 0x000fe200078e00d3 */
[----:B------:R-:W-:Y:S06]  /*16d0*/  BRA `(.L_x_68651) ;  /* 0x0000000400087947 */ /* 0x000fec0003800000 */
.L_x_71417:
[----:B------:R-:W-:Y:S01]  /*16e0*/  IMAD.MOV.U32 R10, RZ, RZ, R211 ;  /* 0x000000ffff0a7224 */ /* 0x000fe200078e00d3 */
[----:B------:R-:W-:Y:S01]  /*16f0*/  MOV R11, R3 ;  /* 0x00000003000b7202 */ /* 0x000fe20000000f00 */
[----:B------:R-:W-:Y:S01]  /*1700*/  IMAD.MOV.U32 R9, RZ, RZ, 0x3 ;  /* 0x00000003ff097424 */ /* 0x000fe200078e00ff */
[----:B------:R-:W-:Y:S06]  /*1710*/  BRA `(.L_x_68651) ;  /* 0x0000000000f87947 */ /* 0x000fec0003800000 */
.L_x_71418:
        /* <DEDUP_REMOVED lines=13> */
.L_x_68653:
[----:B------:R-:W-:Y:S05]  /*17f0*/  BSYNC.RECONVERGENT B1 ;  /* 0x0000000000017941 */ /* 0x000fea0003800200 */
.L_x_68652:
[----:B------:R-:W-:Y:S01]  /*1800*/  IMAD.WIDE.U32 R24, R0, -0x326172a9, RZ ;  /* 0xcd9e8d5700187825 */ /* 0x000fe200078e00ff */
[----:B------:R-:W-:Y:S01]  /*1810*/  LOP3.LUT R8, R6, UR5, R13, 0x96, !PT ;  /* 0x0000000506087c12 */ /* 0x000fe2000f8e960d */
[----:B------:R-:W-:Y:S02]  /*1820*/  UIADD3 UR15, UPT, UPT, UR5, -0x4498517b, URZ ;  /* 0xbb67ae85050f7890 */ /* 0x000fe4000fffe0ff */
[----:B------:R-:W-:Y:S01]  /*1830*/  UIADD3 UR16, UPT, UPT, UR5, 0x76cf5d0a, URZ ;  /* 0x76cf5d0a05107890 */ /* 0x000fe2000fffe0ff */
[----:B------:R-:W-:Y:S01]  /*1840*/  LOP3.LUT R10, R5, UR4, R25, 0x96, !PT ;  /* 0x00000004050a7c12 */ /* 0x000fe2000f8e9619 */
[----:B------:R-:W-:-:S04]  /*1850*/  IMAD.WIDE.U32 R8, R8, -0x326172a9, RZ ;  /* 0xcd9e8d5708087825 */ /* 0x000fc800078e00ff */
[----:B------:R-:W-:Y:S01]  /*1860*/  IMAD.WIDE.U32 R10, R10, -0x2daee0ad, RZ ;  /* 0xd2511f530a0a7825 */ /* 0x000fe200078e00ff */
[----:B------:R-:W-:-:S04]  /*1870*/  LOP3.LUT R13, R197, R24, R9, 0x96, !PT ;  /* 0x00000018c50d7212 */ /* 0x000fc800078e9609 */
[----:B------:R-:W-:Y:S01]  /*1880*/  LOP3.LUT R24, R12, UR15, R11, 0x96, !PT ;  /* 0x0000000f0c187c12 */ /* 0x000fe2000f8e960b */
[----:B------:R-:W-:Y:S01]  /*1890*/  IMAD.WIDE.U32 R12, R13, -0x2daee0ad, RZ ;  /* 0xd2511f530d0c7825 */ /* 0x000fe200078e00ff */
[----:B------:R-:W-:-:S03]  /*18a0*/  UIADD3 UR15, UPT, UPT, UR4, 0x3c6ef372, URZ ;  /* 0x3c6ef372040f7890 */ /* 0x000fc6000fffe0ff */
[----:B------:R-:W-:Y:S01]  /*18b0*/  IMAD.WIDE.U32 R24, R24, -0x326172a9, RZ ;  /* 0xcd9e8d5718187825 */ /* 0x000fe200078e00ff */
[----:B------:R-:W-:-:S04]  /*18c0*/  LOP3.LUT R9, R10, UR16, R13, 0x96, !PT ;  /* 0x000000100a097c12 */ /* 0x000fc8000f8e960d */
        /* <DEDUP_REMOVED lines=34> */
[----:B------:R-:W-:-:S07]  /*1af0*/  IMAD.MOV.U32 R11, RZ, RZ, R211 ;  /* 0x000000ffff0b7224 */ /* 0x000fce00078e00d3 */
.L_x_68651:
[----:B------:R-:W-:Y:S05]  /*1b00*/  BSYNC.RECONVERGENT B0 ;  /* 0x0000000000007941 */ /* 0x000fea0003800200 */
.L_x_68650:
        /* <DEDUP_REMOVED lines=23> */
.L_x_68656:
        /* <DEDUP_REMOVED lines=13> */
.L_x_68658:
[----:B------:R-:W-:Y:S05]  /*1d50*/  BSYNC.RECONVERGENT B1 ;  /* 0x0000000000017941 */ /* 0x000fea0003800200 */
.L_x_68657:
[----:B------:R-:W-:Y:S01]  /*1d60*/  IMAD.WIDE.U32 R26, R0, -0x326172a9, RZ ;  /* 0xcd9e8d57001a7825 */ /* 0x000fe200078e00ff */
[----:B------:R-:W-:Y:S01]  /*1d70*/  LOP3.LUT R8, R6, UR5, R25, 0x96, !PT ;  /* 0x0000000506087c12 */ /* 0x000fe2000f8e9619 */
[----:B------:R-:W-:Y:S02]  /*1d80*/  UIADD3 UR15, UPT, UPT, UR5, -0x4498517b, URZ ;  /* 0xbb67ae85050f7890 */ /* 0x000fe4000fffe0ff */
[----:B------:R-:W-:Y:S01]  /*1d90*/  HFMA2 R14, -RZ, RZ, 0, 0 ;  /* 0x00000000ff0e7431 */ /* 0x000fe200000001ff */
[----:B------:R-:W-:Y:S01]  /*1da0*/  UIADD3 UR16, UPT, UPT, UR5, 0x76cf5d0a, URZ ;  /* 0x76cf5d0a05107890 */ /* 0x000fe2000fffe0ff */
[----:B------:R-:W-:Y:S01]  /*1db0*/  LOP3.LUT R12, R5, UR4, R27, 0x96, !PT ;  /* 0x00000004050c7c12 */ /* 0x000fe2000f8e961b */
[----:B------:R-:W-:-:S04]  /*1dc0*/  IMAD.WIDE.U32 R8, R8, -0x326172a9, RZ ;  /* 0xcd9e8d5708087825 */ /* 0x000fc800078e00ff */
[----:B------:R-:W-:Y:S01]  /*1dd0*/  IMAD.WIDE.U32 R12, R12, -0x2daee0ad, RZ ;  /* 0xd2511f530c0c7825 */ /* 0x000fe200078e00ff */
[----:B------:R-:W-:-:S03]  /*1de0*/  LOP3.LUT R25, R197, R26, R9, 0x96, !PT ;  /* 0x0000001ac5197212 */ /* 0x000fc600078e9609 */
[----:B------:R-:W-:Y:S01]  /*1df0*/  IMAD.MOV.U32 R11, RZ, RZ, R10 ;  /* 0x000000ffff0b7224 */ /* 0x000fe200078e000a */
        /* <DEDUP_REMOVED lines=39> */
.L_x_68655:
[----:B------:R-:W-:Y:S05]  /*2070*/  BSYNC.RECONVERGENT B0 ;  /* 0x0000000000007941 */ /* 0x000fea0003800200 */
.L_x_68654:
        /* <DEDUP_REMOVED lines=21> */
.L_x_68661:
        /* <DEDUP_REMOVED lines=13> */
.L_x_68663:
[----:B------:R-:W-:Y:S05]  /*22a0*/  BSYNC.RECONVERGENT B1 ;  /* 0x0000000000017941 */ /* 0x000fea0003800200 */
.L_x_68662:
        /* <DEDUP_REMOVED lines=49> */
.L_x_68660:
[----:B------:R-:W-:Y:S05]  /*25c0*/  BSYNC.RECONVERGENT B0 ;  /* 0x0000000000007941 */ /* 0x000fea0003800200 */
.L_x_68659:
        /* <DEDUP_REMOVED lines=21> */
.L_x_68666:
        /* <DEDUP_REMOVED lines=13> */
.L_x_68668:
[----:B------:R-:W-:Y:S05]  /*27f0*/  BSYNC.RECONVERGENT B1 ;  /* 0x0000000000017941 */ /* 0x000fea0003800200 */
.L_x_68667:
        /* <DEDUP_REMOVED lines=44> */
[----:B------:R-:W-:Y:S02]  /*2ac0*/  LOP3.LUT R4, R24, UR15, R9, 0x96, !PT ;  /* 0x0000000f18047c12 */ /* 0x000fe4000f8e9609 */
[----:B------:R-:W-:Y:S01]  /*2ad0*/  MOV R9, R10 ;  /* 0x0000000a00097202 */ /* 0x000fe20000000f00 */
[----:B------:R-:W-:Y:S01]  /*2ae0*/  IMAD.MOV.U32 R10, RZ, RZ, R12 ;  /* 0x000000ffff0a7224 */ /* 0x000fe200078e000c */
[----:B------:R-:W-:Y:S01]  /*2af0*/  LOP3.LUT R3, R18, R20, R13, 0x96, !PT ;  /* 0x0000001412037212 */ /* 0x000fe200078e960d */
[----:B------:R-:W-:-:S07]  /*2b00*/  IMAD.MOV.U32 R24, RZ, RZ, RZ ;  /* 0x000000ffff187224 */ /* 0x000fce00078e00ff */
.L_x_68665:
[----:B------:R-:W-:Y:S05]  /*2b10*/  BSYNC.RECONVERGENT B0 ;  /* 0x0000000000007941 */ /* 0x000fea0003800200 */
.L_x_68664:
        /* <DEDUP_REMOVED lines=9> */
.L_x_68649:
        /* <DEDUP_REMOVED lines=16> */
.L_x_68672:
        /* <DEDUP_REMOVED lines=13> */
.L_x_68674:
[----:B------:R-:W-:Y:S05]  /*2d80*/  BSYNC.RECONVERGENT B1 ;  /* 0x0000000000017941 */ /* 0x000fea0003800200 */
.L_x_68673:
        /* <DEDUP_REMOVED lines=45> */
[----:B------:R-:W-:-:S03]  /*3060*/  LOP3.LUT R4, R24, UR15, R9, 0x96, !PT ;  /* 0x0000000f18047c12 */ /* 0x000fc6000f8e9609 */
[----:B------:R-:W-:Y:S01]  /*3070*/  IMAD.MOV.U32 R9, RZ, RZ, R211 ;  /* 0x000000ffff097224 */ /* 0x000fe200078e00d3 */
[----:B------:R-:W-:-:S07]  /*3080*/  LOP3.LUT R3, R18, R12, R11, 0x96, !PT ;  /* 0x0000000c12037212 */ /* 0x000fce00078e960b */
.L_x_68671:
[----:B------:R-:W-:Y:S05]  /*3090*/  BSYNC.RECONVERGENT B0 ;  /* 0x0000000000007941 */ /* 0x000fea0003800200 */
.L_x_68670:
[----:B------:R-:W-:Y:S01]  /*30a0*/  I2FP.F32.U32 R9, R9 ;  /* 0x0000000900097245 */ /* 0x000fe20000201000 */
[----:B------:R-:W-:Y:S01]  /*30b0*/  IMAD.U32 R200, RZ, RZ, UR11 ;  /* 0x0000000bffc87e24 */ /* 0x000fe2000f8e00ff */
[----:B------:R-:W-:Y:S01]  /*30c0*/  ISETP.NE.AND P4, PT, R13, 0x1, PT ;  /* 0x000000010d00780c */ /* 0x000fe20003f85270 */
[----:B------:R-:W-:Y:S01]  /*30d0*/  BSSY.RECONVERGENT B0, `(.L_x_68675) ;  /* 0x0000052000007945 */ /* 0x000fe20003800200 */
[----:B------:R-:W-:Y:S01]  /*30e0*/  MOV R201, UR10 ;  /* 0x0000000a00c97c02 */ /* 0x000fe20008000f00 */
[----:B------:R-:W-:Y:S01]  /*30f0*/  FFMA.FTZ R12, R9, R252, 1.1641532182693481445e-10 ;  /* 0x2f000000090c7423 */ /* 0x000fe200000100fc */
[----:B-----5:R-:W-:Y:S01]  /*3100*/  FMUL.FTZ R9, R20, R16 ;  /* 0x0000001014097220 */ /* 0x020fe20000410000 */
[----:B------:R-:W-:-:S03]  /*3110*/  IMAD.MOV.U32 R14, RZ, RZ, 0x2 ;  /* 0x00000002ff0e7424 */ /* 0x000fc600078e00ff */
        /* <DEDUP_REMOVED lines=14> */
.L_x_68677:
        /* <DEDUP_REMOVED lines=13> */
.L_x_68679:
[----:B------:R-:W-:Y:S05]  /*32d0*/  BSYNC.RECONVERGENT B1 ;  /* 0x0000000000017941 */ /* 0x000fea0003800200 */
.L_x_68678:
[----:B------:R-:W-:Y:S01]  /*32e0*/  IMAD.WIDE.U32 R26, R0, -0x326172a9, RZ ;  /* 0xcd9e8d57001a7825 */ /* 0x000fe200078e00ff */
[----:B------:R-:W-:Y:S01]  /*32f0*/  LOP3.LUT R8, R6, UR5, R25, 0x96, !PT ;  /* 0x0000000506087c12 */ /* 0x000fe2000f8e9619 */
[----:B------:R-:W-:Y:S02]  /*3300*/  UIADD3 UR15, UPT, UPT, UR5, -0x4498517b, URZ ;  /* 0xbb67ae85050f7890 */ /* 0x000fe4000fffe0ff */
[----:B------:R-:W-:Y:S01]  /*3310*/  UIADD3 UR16, UPT, UPT, UR5, 0x76cf5d0a, URZ ;  /* 0x76cf5d0a05107890 */ /* 0x000fe2000fffe0ff */
[----:B------:R-:W-:Y:S01]  /*3320*/  LOP3.LUT R12, R5, UR4, R27, 0x96, !PT ;  /* 0x00000004050c7c12 */ /* 0x000fe2000f8e961b */
[----:B------:R-:W-:-:S04]  /*3330*/  IMAD.WIDE.U32 R8, R8, -0x326172a9, RZ ;  /* 0xcd9e8d5708087825 */ /* 0x000fc800078e00ff */
[----:B------:R-:W-:Y:S01]  /*3340*/  IMAD.WIDE.U32 R12, R12, -0x2daee0ad, RZ ;  /* 0xd2511f530c0c7825 */ /* 0x000fe200078e00ff */
[----:B------:R-:W-:-:S03]  /*3350*/  LOP3.LUT R25, R197, R26, R9, 0x96, !PT ;  /* 0x0000001ac5197212 */ /* 0x000fc600078e9609 */
[----:B------:R-:W-:Y:S01]  /*3360*/  IMAD.MOV.U32 R14, RZ, RZ, RZ ;  /* 0x000000ffff0e7224 */ /* 0x000fe200078e00ff */
        /* <DEDUP_REMOVED lines=39> */
[----:B------:R-:W-:-:S07]  /*35e0*/  LOP3.LUT R3, R18, R24, R13, 0x96, !PT ;  /* 0x0000001812037212 */ /* 0x000fce00078e960d */
.L_x_68676:
[----:B------:R-:W-:Y:S05]  /*35f0*/  BSYNC.RECONVERGENT B0 ;  /* 0x0000000000007941 */ /* 0x000fea0003800200 */
.L_x_68675:
[----:B------:R-:W-:Y:S01]  /*3600*/  I2FP.F32.U32 R9, R9 ;  /* 0x0000000900097245 */ /* 0x000fe20000201000 */
[----:B------:R-:W-:Y:S01]  /*3610*/  FMUL.FTZ R21, R21, R16 ;  /* 0x0000001015157220 */ /* 0x000fe20000410000 */
[----:B------:R-:W-:Y:S01]  /*3620*/  ISETP.NE.AND P5, PT, R14, 0x1, PT ;  /* 0x000000010e00780c */ /* 0x000fe20003fa5270 */
[----:B------:R-:W-:Y:S01]  /*3630*/  BSSY.RECONVERGENT B0, `(.L_x_68680) ;  /* 0x0000050000007945 */ /* 0x000fe20003800200 */
[----:B------:R-:W-:Y:S02]  /*3640*/  HFMA2 R20, -RZ, RZ, 0, 1.1920928955078125e-07 ;  /* 0x00000002ff147431 */ /* 0x000fe400000001ff */
[----:B------:R-:W-:Y:S01]  /*3650*/  FFMA.FTZ R12, R9, R252, 1.1641532182693481445e-10 ;  /* 0x2f000000090c7423 */ /* 0x000fe200000100fc */
[----:B------:R-:W-:-:S04]  /*3660*/  IMAD.MOV.U32 R9, RZ, RZ, R8 ;  /* 0x000000ffff097224 */ /* 0x000fc800078e0008 */
        /* <DEDUP_REMOVED lines=13> */
.L_x_68682:
        /* <DEDUP_REMOVED lines=13> */
.L_x_68684:
[----:B------:R-:W-:Y:S05]  /*3810*/  BSYNC.RECONVERGENT B1 ;  /* 0x0000000000017941 */ /* 0x000fea0003800200 */
.L_x_68683:
        /* <DEDUP_REMOVED lines=47> */
[----:B------:R-:W-:Y:S02]  /*3b10*/  IMAD.MOV.U32 R10, RZ, RZ, R20 ;  /* 0x000000ffff0a7224 */ /* 0x000fe400078e0014 */
[----:B------:R-:W-:-:S07]  /*3b20*/  HFMA2 R20, -RZ, RZ, 0, 0 ;  /* 0x00000000ff147431 */ /* 0x000fce00000001ff */
.L_x_68681:
[----:B------:R-:W-:Y:S05]  /*3b30*/  BSYNC.RECONVERGENT B0 ;  /* 0x0000000000007941 */ /* 0x000fea0003800200 */
.L_x_68680:
[----:B------:R-:W-:Y:S01]  /*3b40*/  I2FP.F32.U32 R9, R9 ;  /* 0x0000000900097245 */ /* 0x000fe20000201000 */
[----:B------:R-:W-:Y:S01]  /*3b50*/  BSSY.RECONVERGENT B0, `(.L_x_68685) ;  /* 0x0000053000007945 */ /* 0x000fe20003800200 */
[----:B------:R-:W-:Y:S01]  /*3b60*/  ISETP.NE.AND P6, PT, R20, 0x1, PT ;  /* 0x000000011400780c */ /* 0x000fe20003fc5270 */
[----:B------:R-:W-:Y:S02]  /*3b70*/  IMAD.MOV.U32 R24, RZ, RZ, 0x2 ;  /* 0x00000002ff187424 */ /* 0x000fe400078e00ff */
[----:B------:R-:W-:Y:S01]  /*3b80*/  FFMA.FTZ R14, R9, R252, 1.1641532182693481445e-10 ;  /* 0x2f000000090e7423 */ /* 0x000fe200000100fc */
[----:B------:R-:W-:Y:S01]  /*3b90*/  FMUL.FTZ R9, R22, R16 ;  /* 0x0000001016097220 */ /* 0x000fe20000410000 */
[----:B------:R-:W-:-:S03]  /*3ba0*/  IMAD.MOV.U32 R13, RZ, RZ, R8 ;  /* 0x000000ffff0d7224 */ /* 0x000fc600078e0008 */
[----:B------:R-:W-:Y:S01]  /*3bb0*/  FMUL.FTZ R9, R9, R200 ;  /* 0x000000c809097220 */ /* 0x000fe20000410000 */
        /* <DEDUP_REMOVED lines=12> */
.L_x_68687:
        /* <DEDUP_REMOVED lines=13> */
.L_x_68689:
[----:B------:R-:W-:Y:S05]  /*3d50*/  BSYNC.RECONVERGENT B1 ;  /* 0x0000000000017941 */ /* 0x000fea0003800200 */
.L_x_68688:
        /* <DEDUP_REMOVED lines=49> */
[----:B------:R-:W-:-:S07]  /*4070*/  IMAD.MOV.U32 R24, RZ, RZ, RZ ;  /* 0x000000ffff187224 */ /* 0x000fce00078e00ff */
.L_x_68686:
[----:B------:R-:W-:Y:S05]  /*4080*/  BSYNC.RECONVERGENT B0 ;  /* 0x0000000000007941 */ /* 0x000fea0003800200 */
.L_x_68685:
[----:B------:R-:W-:Y:S01]  /*4090*/  I2FP.F32.U32 R13, R13 ;  /* 0x0000000d000d7245 */ /* 0x000fe20000201000 */
[----:B------:R-:W-:Y:S01]  /*40a0*/  FMUL.FTZ R23, R23, R16 ;  /* 0x0000001017177220 */ /* 0x000fe20000410000 */
[----:B------:R-:W-:Y:S01]  /*40b0*/  FMUL.FTZ R76, R11, R144 ;  /* 0x000000900b4c7220 */ /* 0x000fe20000410000 */
[----:B------:R-:W-:Y:S01]  /*40c0*/  FMUL.FTZ R77, R12, R145 ;  /* 0x000000910c4d7220 */ /* 0x000fe20000410000 */
[----:B------:R-:W-:Y:S01]  /*40d0*/  FMUL.FTZ R78, R9, R146 ;  /* 0x00000092094e7220 */ /* 0x000fe20000410000 */
[----:B------:R-:W-:Y:S01]  /*40e0*/  FFMA.FTZ R14, R13, R252, 1.1641532182693481445e-10 ;  /* 0x2f0000000d0e7423 */ /* 0x000fe200000100fc */
[----:B------:R-:W-:-:S04]  /*40f0*/  FMUL.FTZ R23, R23, R200 ;  /* 0x000000c817177220 */ /* 0x000fc80000410000 */
[----:B------:R-:W-:-:S04]  /*4100*/  FSETP.GTU.FTZ.AND P6, PT, R14, R201, PT ;  /* 0x000000c90e00720b */ /* 0x000fc80003fdc000 */
[----:B------:R-:W-:Y:S02]  /*4110*/  FSEL R14, R23, RZ, !P6 ;  /* 0x000000ff170e7208 */ /* 0x000fe40007000000 */
[----:B------:R-:W-:-:S03]  /*4120*/  PLOP3.LUT P5, PT, P6, PT, PT, 0x8, 0x80 ;  /* 0x000000000080781c */ /* 0x000fc600037ae170 */
[----:B------:R-:W-:-:S10]  /*4130*/  FMUL.FTZ R79, R14, R147 ;  /* 0x000000930e4f7220 */ /* 0x000fd40000410000 */
.L_x_68669:
        /* <DEDUP_REMOVED lines=8> */
[C---:B------:R-:W-:Y:S02]  /*41c0*/  VIADD R14, R15.reuse, 0x20 ;  /* 0x000000200f0e7836 */ /* 0x040fe40000000000 */
[----:B0-----:R-:W-:-:S05]  /*41d0*/  IMAD.WIDE.U32 R12, R15, 0x10, R218 ;  /* 0x000000100f0c7825 */ /* 0x001fca00078e00da */
[----:B------:R0:W-:Y:S01]  /*41e0*/  STG.E.128 desc[UR6][R12.64], R76 ;  /* 0x0000004c0c007986 */ /* 0x0001e2000c101d06 */
[----:B-1----:R-:W-:-:S05]  /*41f0*/  IMAD.WIDE.U32 R20, R15, 0x4, R216 ;  /* 0x000000040f147825 */ /* 0x002fca00078e00d8 */
[----:B------:R1:W-:Y:S01]  /*4200*/  STG.E desc[UR6][R20.64], R9 ;  /* 0x0000000914007986 */ /* 0x0003e2000c101906 */
[----:B0-----:R-:W0:Y:S02]  /*4210*/  @P0 LDC.64 R12, c[0x0][0x3a0] ;  /* 0x0000e800ff0c0b82 */ /* 0x001e240000000a00 */
[----:B0-----:R-:W-:-:S05]  /*4220*/  @P0 IMAD.WIDE.U32 R12, R14, 0x10, R12 ;  /* 0x000000100e0c0825 */ /* 0x001fca00078e000c */
        /* <DEDUP_REMOVED lines=20> */
.L_x_68693:
        /* <DEDUP_REMOVED lines=13> */
.L_x_68695:
[----:B------:R-:W-:Y:S05]  /*4440*/  BSYNC.RECONVERGENT B1 ;  /* 0x0000000000017941 */ /* 0x000fea0003800200 */
.L_x_68694:
[----:B------:R-:W-:Y:S01]  /*4450*/  LOP3.LUT R8, R6, UR5, R25, 0x96, !PT ;  /* 0x0000000506087c12 */ /* 0x000fe2000f8e9619 */
[----:B------:R-:W-:Y:S01]  /*4460*/  IMAD.WIDE.U32 R12, R0, -0x326172a9, RZ ;  /* 0xcd9e8d57000c7825 */ /* 0x000fe200078e00ff */
[----:B------:R-:W-:-:S03]  /*4470*/  UIADD3 UR15, UPT, UPT, UR5, -0x4498517b, URZ ;  /* 0xbb67ae85050f7890 */ /* 0x000fc6000fffe0ff */
[----:B------:R-:W-:Y:S01]  /*4480*/  IMAD.WIDE.U32 R8, R8, -0x326172a9, RZ ;  /* 0xcd9e8d5708087825 */ /* 0x000fe200078e00ff */
[----:B------:R-:W-:-:S03]  /*4490*/  LOP3.LUT R13, R5, UR4, R13, 0x96, !PT ;  /* 0x00000004050d7c12 */ /* 0x000fc6000f8e960d */
[----:B------:R-:W-:Y:S01]  /*44a0*/  IMAD.MOV.U32 R11, RZ, RZ, RZ ;  /* 0x000000ffff0b7224 */ /* 0x000fe200078e00ff */
[----:B------:R-:W-:Y:S01]  /*44b0*/  LOP3.LUT R25, R197, R12, R9, 0x96, !PT ;  /* 0x0000000cc5197212 */ /* 0x000fe200078e9609 */
        /* <DEDUP_REMOVED lines=8> */
[----:B------:R-:W-:Y:S01]  /*4540*/  IMAD.WIDE.U32 R8, R9, -0x326172a9, RZ ;  /* 0xcd9e8d5709087825 */ /* 0x000fe200078e00ff */
[----:B------:R-:W-:-:S04]  /*4550*/  UIADD3 UR15, UPT, UPT, UR5, -0x126145ec, URZ ;  /* 0xed9eba14050f7890 */ /* 0x000fc8000fffe0ff */
[----:B------:R-:W-:Y:S01]  /*4560*/  LOP3.LUT R25, R198, R12, R9, 0x96, !PT ;  /* 0x0000000cc6197212 */ /* 0x000fe200078e9609 */
[----:B------:R-:W-:-:S05]  /*4570*/  IMAD.WIDE.U32 R12, R13, -0x2daee0ad, RZ ;  /* 0xd2511f530d0c7825 */ /* 0x000fca00078e00ff */
        /* <DEDUP_REMOVED lines=27> */
[----:B------:R-:W-:-:S04]  /*4730*/  MOV R9, R10 ;  /* 0x0000000a00097202 */ /* 0x000fc80000000f00 */
[----:B------:R-:W-:-:S07]  /*4740*/  LOP3.LUT R3, R18, R24, R13, 0x96, !PT ;  /* 0x0000001812037212 */ /* 0x000fce00078e960d */
.L_x_68692:
[----:B------:R-:W-:Y:S05]  /*4750*/  BSYNC.RECONVERGENT B0 ;  /* 0x0000000000007941 */ /* 0x000fea0003800200 */
.L_x_68691:
[----:B------:R-:W-:Y:S01]  /*4760*/  I2FP.F32.U32 R9, R9 ;  /* 0x0000000900097245 */ /* 0x000fe20000201000 */
[----:B------:R-:W-:Y:S01]  /*4770*/  BSSY.RECONVERGENT B0, `(.L_x_68696) ;  /* 0x0000053000007945 */ /* 0x000fe20003800200 */
[----:B------:R-:W-:Y:S01]  /*4780*/  ISETP.NE.AND P3, PT, R11, 0x1, PT ;  /* 0x000000010b00780c */ /* 0x000fe20003f65270 */
[----:B------:R-:W-:Y:S02]  /*4790*/  IMAD.MOV.U32 R13, RZ, RZ, 0x2 ;  /* 0x00000002ff0d7424 */ /* 0x000fe400078e00ff */
[----:B------:R-:W-:Y:S01]  /*47a0*/  FFMA.FTZ R10, R9, R252, 1.1641532182693481445e-10 ;  /* 0x2f000000090a7423 */ /* 0x000fe200000100fc */
[----:B-----5:R-:W-:-:S04]  /*47b0*/  FMUL.FTZ R9, R20, R16 ;  /* 0x0000001014097220 */ /* 0x020fc80000410000 */
        /* <DEDUP_REMOVED lines=15> */
.L_x_68698:
        /* <DEDUP_REMOVED lines=13> */
.L_x_68700:
[----:B------:R-:W-:Y:S05]  /*4980*/  BSYNC.RECONVERGENT B1 ;  /* 0x0000000000017941 */ /* 0x000fea0003800200 */
.L_x_68699:
        /* <DEDUP_REMOVED lines=46> */
[----:B------:R-:W-:-:S03]  /*4c70*/  MOV R9, R12 ;  /* 0x0000000c00097202 */ /* 0x000fc60000000f00 */
[----:B------:R-:W-:Y:S01]  /*4c80*/  IMAD.MOV.U32 R12, RZ, RZ, R10 ;  /* 0x000000ffff0c7224 */ /* 0x000fe200078e000a */
[----:B------:R-:W-:-:S07]  /*4c90*/  LOP3.LUT R3, R18, R24, R11, 0x96, !PT ;  /* 0x0000001812037212 */ /* 0x000fce00078e960b */
.L_x_68697:
[----:B------:R-:W-:Y:S05]  /*4ca0*/  BSYNC.RECONVERGENT B0 ;  /* 0x0000000000007941 */ /* 0x000fea0003800200 */
.L_x_68696:
        /* <DEDUP_REMOVED lines=21> */
.L_x_68703:
        /* <DEDUP_REMOVED lines=13> */
.L_x_68705:
[----:B------:R-:W-:Y:S05]  /*4ed0*/  BSYNC.RECONVERGENT B1 ;  /* 0x0000000000017941 */ /* 0x000fea0003800200 */
.L_x_68704:
[----:B------:R-:W-:Y:S01]  /*4ee0*/  LOP3.LUT R8, R6, UR5, R21, 0x96, !PT ;  /* 0x0000000506087c12 */ /* 0x000fe2000f8e9615 */
[----:B------:R-:W-:Y:S01]  /*4ef0*/  IMAD.WIDE.U32 R10, R0, -0x326172a9, RZ ;  /* 0xcd9e8d57000a7825 */ /* 0x000fe200078e00ff */
[----:B------:R-:W-:-:S03]  /*4f00*/  UIADD3 UR15, UPT, UPT, UR5, -0x4498517b, URZ ;  /* 0xbb67ae85050f7890 */ /* 0x000fc6000fffe0ff */
[----:B------:R-:W-:Y:S01]  /*4f10*/  IMAD.WIDE.U32 R8, R8, -0x326172a9, RZ ;  /* 0xcd9e8d5708087825 */ /* 0x000fe200078e00ff */
[----:B------:R-:W-:-:S04]  /*4f20*/  LOP3.LUT R11, R5, UR4, R11, 0x96, !PT ;  /* 0x00000004050b7c12 */ /* 0x000fc8000f8e960b */
        /* <DEDUP_REMOVED lines=39> */
[----:B------:R-:W-:-:S04]  /*51a0*/  IMAD.WIDE.U32 R10, R11, -0x2daee0ad, RZ ;  /* 0xd2511f530b0a7825 */ /* 0x000fc800078e00ff */
[----:B------:R-:W-:Y:S01]  /*51b0*/  IMAD.MOV.U32 R9, RZ, RZ, R12 ;  /* 0x000000ffff097224 */ /* 0x000fe200078e000c */
[----:B------:R-:W-:Y:S01]  /*51c0*/  LOP3.LUT R3, R18, R20, R11, 0x96, !PT ;  /* 0x0000001412037212 */ /* 0x000fe200078e960b */
[----:B------:R-:W-:Y:S02]  /*51d0*/  HFMA2 R11, -RZ, RZ, 0, 0 ;  /* 0x00000000ff0b7431 */ /* 0x000fe400000001ff */
[----:B------:R-:W-:-:S07]  /*51e0*/  IMAD.MOV.U32 R12, RZ, RZ, R10 ;  /* 0x000000ffff0c7224 */ /* 0x000fce00078e000a */
.L_x_68702:
[----:B------:R-:W-:Y:S05]  /*51f0*/  BSYNC.RECONVERGENT B0 ;  /* 0x0000000000007941 */ /* 0x000fea0003800200 */
.L_x_68701:
[----:B------:R-:W-:Y:S01]  /*5200*/  I2FP.F32.U32 R9, R9 ;  /* 0x0000000900097245 */ /* 0x000fe20000201000 */
[----:B------:R-:W-:Y:S01]  /*5210*/  BSSY.RECONVERGENT B0, `(.L_x_68706) ;  /* 0x0000053000007945 */ /* 0x000fe20003800200 */
[----:B------:R-:W-:Y:S01]  /*5220*/  ISETP.NE.AND P5, PT, R11, 0x1, PT ;  /* 0x000000010b00780c */ /* 0x000fe20003fa5270 */
        /* <DEDUP_REMOVED lines=18> */
.L_x_68708:
        /* <DEDUP_REMOVED lines=13> */
.L_x_68710:
[----:B------:R-:W-:Y:S05]  /*5420*/  BSYNC.RECONVERGENT B1 ;  /* 0x0000000000017941 */ /* 0x000fea0003800200 */
.L_x_68709:
        /* <DEDUP_REMOVED lines=47> */
[----:B------:R-:W-:Y:S02]  /*5720*/  LOP3.LUT R3, R18, R20, R11, 0x96, !PT ;  /* 0x0000001412037212 */ /* 0x000fe400078e960b */
[----:B------:R-:W-:-:S07]  /*5730*/  MOV R12, R10 ;  /* 0x0000000a000c7202 */ /* 0x000fce0000000f00 */
.L_x_68707:
[----:B------:R-:W-:Y:S05]  /*5740*/  BSYNC.RECONVERGENT B0 ;  /* 0x0000000000007941 */ /* 0x000fea0003800200 */
.L_x_68706:
        /* <DEDUP_REMOVED lines=9> */
.L_x_68690:
        /* <DEDUP_REMOVED lines=16> */
.L_x_68714:
        /* <DEDUP_REMOVED lines=13> */
.L_x_68716:
[----:B------:R-:W-:Y:S05]  /*59b0*/  BSYNC.RECONVERGENT B1 ;  /* 0x0000000000017941 */ /* 0x000fea0003800200 */
.L_x_68715:
        /* <DEDUP_REMOVED lines=48> */
.L_x_68713:
[----:B------:R-:W-:Y:S05]  /*5cc0*/  BSYNC.RECONVERGENT B0 ;  /* 0x0000000000007941 */ /* 0x000fea0003800200 */
.L_x_68712:
        /* <DEDUP_REMOVED lines=20> */
.L_x_68719:
        /* <DEDUP_REMOVED lines=13> */
.L_x_68721:
[----:B------:R-:W-:Y:S05]  /*5ee0*/  BSYNC.RECONVERGENT B1 ;  /* 0x0000000000017941 */ /* 0x000fea0003800200 */
.L_x_68720:
        /* <DEDUP_REMOVED lines=49> */
.L_x_68718:
[----:B------:R-:W-:Y:S05]  /*6200*/  BSYNC.RECONVERGENT B0 ;  /* 0x0000000000007941 */ /* 0x000fea0003800200 */
.L_x_68717:
[----:B------:R-:W-:Y:S01]  /*6210*/  ISETP.NE.AND P5, PT, R13, 0x1, PT ;  /* 0x000000010d00780c */ /* 0x000fe20003fa5270 */
[----:B------:R-:W-:Y:S01]  /*6220*/  FMUL.FTZ R21, R21, R16 ;  /* 0x0000001015157220 */ /* 0x000fe20000410000 */
[----:B------:R-:W-:Y:S01]  /*6230*/  I2FP.F32.U32 R9, R9 ;  /* 0x0000000900097245 */ /* 0x000fe20000201000 */
[----:B------:R-:W-:Y:S02]  /*6240*/  BSSY.RECONVERGENT B0, `(.L_x_68722) ;  /* 0x0000050000007945 */ /* 0x000fe40003800200 */
[----:B------:R-:W-:Y:S01]  /*6250*/  FMUL.FTZ R11, R21, R200 ;  /* 0x000000c8150b7220 */ /* 0x000fe20000410000 */
[----:B------:R-:W-:Y:S02]  /*6260*/  HFMA2 R21, -RZ, RZ, 0, 1.1920928955078125e-07 ;  /* 0x00000002ff157431 */ /* 0x000fe400000001ff */
[----:B------:R-:W-:Y:S01]  /*6270*/  FFMA.FTZ R20, R9, R252, 1.1641532182693481445e-10 ;  /* 0x2f00000009147423 */ /* 0x000fe200000100fc */
[----:B------:R-:W-:-:S04]  /*6280*/  IMAD.MOV.U32 R9, RZ, RZ, R8 ;  /* 0x000000ffff097224 */ /* 0x000fc800078e0008 */
        /* <DEDUP_REMOVED lines=12> */
.L_x_68724:
        /* <DEDUP_REMOVED lines=13> */
.L_x_68726:
[----:B------:R-:W-:Y:S05]  /*6420*/  BSYNC.RECONVERGENT B1 ;  /* 0x0000000000017941 */ /* 0x000fea0003800200 */
.L_x_68725:
        /* <DEDUP_REMOVED lines=49> */
.L_x_68723:
[----:B------:R-:W-:Y:S05]  /*6740*/  BSYNC.RECONVERGENT B0 ;  /* 0x0000000000007941 */ /* 0x000fea0003800200 */
.L_x_68722:
        /* <DEDUP_REMOVED lines=20> */
.L_x_68729:
        /* <DEDUP_REMOVED lines=13> */
.L_x_68731:
[----:B------:R-:W-:Y:S05]  /*6960*/  BSYNC.RECONVERGENT B1 ;  /* 0x0000000000017941 */ /* 0x000fea0003800200 */
.L_x_68730:
[----:B------:R-:W-:Y:S01]  /*6970*/  LOP3.LUT R20, R6, UR5, R25, 0x96, !PT ;  /* 0x0000000506147c12 */ /* 0x000fe2000f8e9619 */
[----:B------:R-:W-:Y:S01]  /*6980*/  IMAD.WIDE.U32 R26, R0, -0x326172a9, RZ ;  /* 0xcd9e8d57001a7825 */ /* 0x000fe200078e00ff */
[----:B------:R-:W-:Y:S01]  /*6990*/  UIADD3 UR15, UPT, UPT, UR5, -0x4498517b, URZ ;  /* 0xbb67ae85050f7890 */ /* 0x000fe2000fffe0ff */
[----:B------:R-:W-:Y:S02]  /*69a0*/  MOV R13, R12 ;  /* 0x0000000c000d7202 */ /* 0x000fe40000000f00 */
        /* <DEDUP_REMOVED lines=41> */
[----:B------:R-:W-:Y:S01]  /*6c40*/  LOP3.LUT R4, R26, UR15, R21, 0x96, !PT ;  /* 0x0000000f1a047c12 */ /* 0x000fe2000f8e9615 */
[----:B------:R-:W-:-:S04]  /*6c50*/  IMAD.WIDE.U32 R20, R3, -0x2daee0ad, RZ ;  /* 0xd2511f5303147825 */ /* 0x000fc800078e00ff */
[----:B------:R-:W-:Y:S01]  /*6c60*/  IMAD.MOV.U32 R12, RZ, RZ, R20 ;  /* 0x000000ffff0c7224 */ /* 0x000fe200078e0014 */
[----:B------:R-:W-:Y:S01]  /*6c70*/  LOP3.LUT R3, R18, R24, R21, 0x96, !PT ;  /* 0x0000001812037212 */ /* 0x000fe200078e9615 */
[----:B------:R-:W-:-:S07]  /*6c80*/  IMAD.MOV.U32 R24, RZ, RZ, RZ ;  /* 0x000000ffff187224 */ /* 0x000fce00078e00ff */
.L_x_68728:
[----:B------:R-:W-:Y:S05]  /*6c90*/  BSYNC.RECONVERGENT B0 ;  /* 0x0000000000007941 */ /* 0x000fea0003800200 */
.L_x_68727:
[----:B------:R-:W-:Y:S01]  /*6ca0*/  I2FP.F32.U32 R13, R13 ;  /* 0x0000000d000d7245 */ /* 0x000fe20000201000 */
[----:B------:R-:W-:Y:S01]  /*6cb0*/  FMUL.FTZ R23, R23, R16 ;  /* 0x0000001017177220 */ /* 0x000fe20000410000 */
[----:B------:R-:W-:Y:S01]  /*6cc0*/  FMUL.FTZ R72, R10, R140 ;  /* 0x0000008c0a487220 */ /* 0x000fe20000410000 */
[----:B------:R-:W-:Y:S01]  /*6cd0*/  FMUL.FTZ R73, R11, R141 ;  /* 0x0000008d0b497220 */ /* 0x000fe20000410000 */
[----:B------:R-:W-:Y:S01]  /*6ce0*/  FMUL.FTZ R74, R9, R142 ;  /* 0x0000008e094a7220 */ /* 0x000fe20000410000 */
[----:B------:R-:W-:-:S05]  /*6cf0*/  FFMA.FTZ R20, R13, R252, 1.1641532182693481445e-10 ;  /* 0x2f0000000d147423 */ /* 0x000fca00000100fc */
[----:B------:R-:W-:Y:S01]  /*6d00*/  FSETP.GTU.FTZ.AND P6, PT, R20, R201, PT ;  /* 0x000000c91400720b */ /* 0x000fe20003fdc000 */
[----:B------:R-:W-:-:S03]  /*6d10*/  FMUL.FTZ R20, R23, R200 ;  /* 0x000000c817147220 */ /* 0x000fc60000410000 */
[----:B------:R-:W-:Y:S02]  /*6d20*/  PLOP3.LUT P5, PT, P6, PT, PT, 0x8, 0x80 ;  /* 0x000000000080781c */ /* 0x000fe400037ae170 */
[----:B------:R-:W-:-:S05]  /*6d30*/  FSEL R20, R20, RZ, !P6 ;  /* 0x000000ff14147208 */ /* 0x000fca0007000000 */
[----:B------:R-:W-:-:S07]  /*6d40*/  FMUL.FTZ R75, R20, R143 ;  /* 0x0000008f144b7220 */ /* 0x000fce0000410000 */
.L_x_68711:
[----:B------:R-:W-:Y:S01]  /*6d50*/  IMAD.WIDE.U32 R10, R14, 0x10, R218 ;  /* 0x000000100e0a7825 */ /* 0x000fe200078e00da */
[----:B------:R-:W-:Y:S02]  /*6d60*/  SEL R9, RZ, 0x1000000, !P5 ;  /* 0x01000000ff097807 */ /* 0x000fe40006800000 */
[----:B------:R-:W-:Y:S02]  /*6d70*/  SEL R20, RZ, 0x10000, !P4 ;  /* 0x00010000ff147807 */ /* 0x000fe40006000000 */
[----:B------:R0:W-:Y:S01]  /*6d80*/  STG.E.128 desc[UR6][R10.64], R72 ;  /* 0x000000480a007986 */ /* 0x0001e2000c101d06 */
[----:B------:R-:W-:-:S04]  /*6d90*/  SEL R13, RZ, 0x100, !P3 ;  /* 0x00000100ff0d7807 */ /* 0x000fc80005800000 */
[----:B------:R-:W-:Y:S01]  /*6da0*/  IADD3 R9, PT, PT, R13, R9, R20 ;  /* 0x000000090d097210 */ /* 0x000fe20007ffe014 */
[----:B------:R-:W-:Y:S01]  /*6db0*/  VIADD R13, R15, 0x40 ;  /* 0x000000400f0d7836 */ /* 0x000fe20000000000 */
[----:B------:R-:W-:-:S04]  /*6dc0*/  SEL R20, RZ, 0x1, !P2 ;  /* 0x00000001ff147807 */ /* 0x000fc80005000000 */
[----:B------:R-:W-:Y:S01]  /*6dd0*/  IADD3 R9, PT, PT, R9, R20, RZ ;  /* 0x0000001409097210 */ /* 0x000fe20007ffe0ff */
[----:B------:R-:W-:-:S05]  /*6de0*/  IMAD.WIDE.U32 R20, R14, 0x4, R216 ;  /* 0x000000040e147825 */ /* 0x000fca00078e00d8 */
        /* <DEDUP_REMOVED lines=23> */
.L_x_68735:
        /* <DEDUP_REMOVED lines=13> */
.L_x_68737:
[----:B------:R-:W-:Y:S05]  /*7030*/  BSYNC.RECONVERGENT B1 ;  /* 0x0000000000017941 */ /* 0x000fea0003800200 */
.L_x_68736:
        /* <DEDUP_REMOVED lines=40> */
[----:B------:R-:W-:-:S04]  /*72c0*/  IMAD.WIDE.U32 R10, R11, -0x326172a9, RZ ;  /* 0xcd9e8d570b0a7825 */ /* 0x000fc800078e00ff */
[----:B------:R-:W-:Y:S01]  /*72d0*/  IMAD.MOV.U32 R25, RZ, RZ, RZ ;  /* 0x000000ffff197224 */ /* 0x000fe200078e00ff */
[----:B------:R-:W-:Y:S01]  /*72e0*/  LOP3.LUT R11, R195, R8, R11, 0x96, !PT ;  /* 0x00000008c30b7212 */ /* 0x000fe200078e960b */
[----:B------:R-:W-:-:S05]  /*72f0*/  IMAD.WIDE.U32 R8, R9, -0x326172a9, RZ ;  /* 0xcd9e8d5709087825 */ /* 0x000fca00078e00ff */
[----:B------:R-:W-:Y:S01]  /*7300*/  LOP3.LUT R4, R10, UR15, R9, 0x96, !PT ;  /* 0x0000000f0a047c12 */ /* 0x000fe2000f8e9609 */
[----:B------:R-:W-:-:S03]  /*7310*/  IMAD.WIDE.U32 R10, R11, -0x2daee0ad, RZ ;  /* 0xd2511f530b0a7825 */ /* 0x000fc600078e00ff */
[----:B------:R-:W-:Y:S01]  /*7320*/  MOV R9, R10 ;  /* 0x0000000a00097202 */ /* 0x000fe20000000f00 */
[----:B------:R-:W-:Y:S01]  /*7330*/  IMAD.MOV.U32 R10, RZ, RZ, R12 ;  /* 0x000000ffff0a7224 */ /* 0x000fe200078e000c */
[----:B------:R-:W-:-:S07]  /*7340*/  LOP3.LUT R3, R18, R24, R11, 0x96, !PT ;  /* 0x0000001812037212 */ /* 0x000fce00078e960b */
.L_x_68734:
[----:B------:R-:W-:Y:S05]  /*7350*/  BSYNC.RECONVERGENT B0 ;  /* 0x0000000000007941 */ /* 0x000fea0003800200 */
.L_x_68733:
[----:B------:R-:W-:Y:S01]  /*7360*/  I2FP.F32.U32 R11, R10 ;  /* 0x0000000a000b7245 */ /* 0x000fe20000201000 */
[----:B------:R-:W-:Y:S01]  /*7370*/  BSSY.RECONVERGENT B0, `(.L_x_68738) ;  /* 0x0000054000007945 */ /* 0x000fe20003800200 */
[----:B------:R-:W-:Y:S01]  /*7380*/  ISETP.NE.AND P3, PT, R25, 0x1, PT ;  /* 0x000000011900780c */ /* 0x000fe20003f65270 */
[----:B------:R-:W-:Y:S02]  /*7390*/  HFMA2 R12, -RZ, RZ, 0, 1.1920928955078125e-07 ;  /* 0x00000002ff0c7431 */ /* 0x000fe400000001ff */
[----:B------:R-:W-:Y:S01]  /*73a0*/  FFMA.FTZ R10, R11, R252, 1.1641532182693481445e-10 ;  /* 0x2f0000000b0a7423 */ /* 0x000fe200000100fc */
[----:B-----5:R-:W-:-:S04]  /*73b0*/  FMUL.FTZ R11, R20, R16 ;  /* 0x00000010140b7220 */ /* 0x020fc80000410000 */
        /* <DEDUP_REMOVED lines=15> */
.L_x_68740:
        /* <DEDUP_REMOVED lines=13> */
.L_x_68742:
[----:B------:R-:W-:Y:S05]  /*7580*/  BSYNC.RECONVERGENT B1 ;  /* 0x0000000000017941 */ /* 0x000fea0003800200 */
.L_x_68741:
        /* <DEDUP_REMOVED lines=46> */
[----:B------:R-:W-:-:S05]  /*7870*/  IMAD.WIDE.U32 R10, R3, -0x2daee0ad, RZ ;  /* 0xd2511f53030a7825 */ /* 0x000fca00078e00ff */
[----:B------:R-:W-:Y:S01]  /*7880*/  LOP3.LUT R3, R18, R24, R11, 0x96, !PT ;  /* 0x0000001812037212 */ /* 0x000fe200078e960b */
[----:B------:R-:W-:Y:S01]  /*7890*/  IMAD.MOV.U32 R11, RZ, RZ, R9 ;  /* 0x000000ffff0b7224 */ /* 0x000fe200078e0009 */
[----:B------:R-:W-:-:S07]  /*78a0*/  MOV R9, R10 ;  /* 0x0000000a00097202 */ /* 0x000fce0000000f00 */
.L_x_68739:
[----:B------:R-:W-:Y:S05]  /*78b0*/  BSYNC.RECONVERGENT B0 ;  /* 0x0000000000007941 */ /* 0x000fea0003800200 */
.L_x_68738:
        /* <DEDUP_REMOVED lines=21> */
.L_x_68745:
        /* <DEDUP_REMOVED lines=13> */
.L_x_68747:
[----:B------:R-:W-:Y:S05]  /*7ae0*/  BSYNC.RECONVERGENT B1 ;  /* 0x0000000000017941 */ /* 0x000fea0003800200 */
.L_x_68746:
        /* <DEDUP_REMOVED lines=43> */
[----:B------:R-:W-:Y:S02]  /*7da0*/  LOP3.LUT R4, R24, UR15, R11, 0x96, !PT ;  /* 0x0000000f18047c12 */ /* 0x000fe4000f8e960b */
[----:B------:R-:W-:Y:S01]  /*7db0*/  MOV R8, R10 ;  /* 0x0000000a00087202 */ /* 0x000fe20000000f00 */
[----:B------:R-:W-:-:S05]  /*7dc0*/  IMAD.WIDE.U32 R10, R3, -0x2daee0ad, RZ ;  /* 0xd2511f53030a7825 */ /* 0x000fca00078e00ff */
[----:B------:R-:W-:Y:S01]  /*7dd0*/  LOP3.LUT R3, R18, R20, R11, 0x96, !PT ;  /* 0x0000001412037212 */ /* 0x000fe200078e960b */
[----:B------:R-:W-:Y:S02]  /*7de0*/  HFMA2 R20, -RZ, RZ, 0, 0 ;  /* 0x00000000ff147431 */ /* 0x000fe400000001ff */
[----:B------:R-:W-:Y:S02]  /*7df0*/  IMAD.MOV.U32 R11, RZ, RZ, R9 ;  /* 0x000000ffff0b7224 */ /* 0x000fe400078e0009 */
[----:B------:R-:W-:-:S07]  /*7e00*/  IMAD.MOV.U32 R9, RZ, RZ, R10 ;  /* 0x000000ffff097224 */ /* 0x000fce00078e000a */
.L_x_68744:
[----:B------:R-:W-:Y:S05]  /*7e10*/  BSYNC.RECONVERGENT B0 ;  /* 0x0000000000007941 */ /* 0x000fea0003800200 */
.L_x_68743:
        /* <DEDUP_REMOVED lines=21> */
.L_x_68750:
        /* <DEDUP_REMOVED lines=13> */
.L_x_68752:
[----:B------:R-:W-:Y:S05]  /*8040*/  BSYNC.RECONVERGENT B1 ;  /* 0x0000000000017941 */ /* 0x000fea0003800200 */
.L_x_68751:
        /* <DEDUP_REMOVED lines=46> */
[----:B------:R-:W-:Y:S01]  /*8330*/  IMAD.MOV.U32 R24, RZ, RZ, RZ ;  /* 0x000000ffff187224 */ /* 0x000fe200078e00ff */
[----:B------:R-:W-:Y:S02]  /*8340*/  LOP3.LUT R3, R18, R20, R11, 0x96, !PT ;  /* 0x0000001412037212 */ /* 0x000fe400078e960b */
[----:B------:R-:W-:Y:S01]  /*8350*/  MOV R11, R9 ;  /* 0x00000009000b7202 */ /* 0x000fe20000000f00 */
[----:B------:R-:W-:-:S07]  /*8360*/  IMAD.MOV.U32 R9, RZ, RZ, R10 ;  /* 0x000000ffff097224 */ /* 0x000fce00078e000a */
.L_x_68749:
[----:B------:R-:W-:Y:S05]  /*8370*/  BSYNC.RECONVERGENT B0 ;  /* 0x0000000000007941 */ /* 0x000fea0003800200 */
.L_x_68748:
        /* <DEDUP_REMOVED lines=9> */
.L_x_68732:
        /* <DEDUP_REMOVED lines=16> */
.L_x_68756:
        /* <DEDUP_REMOVED lines=13> */
.L_x_68758:
[----:B------:R-:W-:Y:S05]  /*85e0*/  BSYNC.RECONVERGENT B1 ;  /* 0x0000000000017941 */ /* 0x000fea0003800200 */
.L_x_68757:
        /* <DEDUP_REMOVED lines=44> */
[----:B------:R-:W-:Y:S01]  /*88b0*/  LOP3.LUT R4, R10, UR15, R9, 0x96, !PT ;  /* 0x0000000f0a047c12 */ /* 0x000fe2000f8e9609 */
[----:B------:R-:W-:-:S04]  /*88c0*/  IMAD.WIDE.U32 R10, R11, -0x2daee0ad, RZ ;  /* 0xd2511f530b0a7825 */ /* 0x000fc800078e00ff */
[----:B------:R-:W-:Y:S01]  /*88d0*/  IMAD.MOV.U32 R9, RZ, RZ, R10 ;  /* 0x000000ffff097224 */ /* 0x000fe200078e000a */
[----:B------:R-:W-:Y:S01]  /*88e0*/  LOP3.LUT R3, R18, R24, R11, 0x96, !PT ;  /* 0x0000001812037212 */ /* 0x000fe200078e960b */
[----:B------:R-:W-:-:S07]  /*88f0*/  IMAD.MOV.U32 R10, RZ, RZ, R12 ;  /* 0x000000ffff0a7224 */ /* 0x000fce00078e000c */
.L_x_68755:
[----:B------:R-:W-:Y:S05]  /*8900*/  BSYNC.RECONVERGENT B0 ;  /* 0x0000000000007941 */ /* 0x000fea0003800200 */
.L_x_68754:
[----:B------:R-:W-:Y:S01]  /*8910*/  I2FP.F32.U32 R11, R10 ;  /* 0x0000000a000b7245 */ /* 0x000fe20000201000 */
[----:B------:R-:W-:Y:S01]  /*8920*/  BSSY.RECONVERGENT B0, `(.L_x_68759) ;  /* 0x0000053000007945 */ /* 0x000fe20003800200 */
[----:B------:R-:W-:-:S03]  /*8930*/  ISETP.NE.AND P4, PT, R25, 0x1, PT ;  /* 0x000000011900780c */ /* 0x000fc60003f85270 */
[----:B------:R-:W-:Y:S01]  /*8940*/  FFMA.FTZ R10, R11, R252, 1.1641532182693481445e-10 ;  /* 0x2f0000000b0a7423 */ /* 0x000fe200000100fc */
[----:B-----5:R-:W-:Y:S01]  /*8950*/  FMUL.FTZ R11, R20, R16 ;  /* 0x00000010140b7220 */ /* 0x020fe20000410000 */
[----:B------:R-:W-:-:S03]  /*8960*/  IMAD.MOV.U32 R20, RZ, RZ, 0x2 ;  /* 0x00000002ff147424 */ /* 0x000fc600078e00ff */
        /* <DEDUP_REMOVED lines=14> */
.L_x_68761:
        /* <DEDUP_REMOVED lines=13> */
.L_x_68763:
[----:B------:R-:W-:Y:S05]  /*8b20*/  BSYNC.RECONVERGENT B1 ;  /* 0x0000000000017941 */ /* 0x000fea0003800200 */
.L_x_68762:
[----:B------:R-:W-:Y:S01]  /*8b30*/  LOP3.LUT R24, R6, UR5, R27, 0x96, !PT ;  /* 0x0000000506187c12 */ /* 0x000fe2000f8e961b */
[----:B------:R-:W-:Y:S01]  /*8b40*/  IMAD.WIDE.U32 R28, R0, -0x326172a9, RZ ;  /* 0xcd9e8d57001c7825 */ /* 0x000fe200078e00ff */
[----:B------:R-:W-:Y:S01]  /*8b50*/  UIADD3 UR15, UPT, UPT, UR5, -0x4498517b, URZ ;  /* 0xbb67ae85050f7890 */ /* 0x000fe2000fffe0ff */
[----:B------:R-:W-:Y:S02]  /*8b60*/  MOV R10, R9 ;  /* 0x00000009000a7202 */ /* 0x000fe40000000f00 */
        /* <DEDUP_REMOVED lines=45> */
[----:B------:R-:W-:-:S07]  /*8e40*/  LOP3.LUT R3, R18, R26, R25, 0x96, !PT ;  /* 0x0000001a12037212 */ /* 0x000fce00078e9619 */
.L_x_68760:
[----:B------:R-:W-:Y:S05]  /*8e50*/  BSYNC.RECONVERGENT B0 ;  /* 0x0000000000007941 */ /* 0x000fea0003800200 */
.L_x_68759:
[----:B------:R-:W-:Y:S01]  /*8e60*/  ISETP.NE.AND P5, PT, R20, 0x1, PT ;  /* 0x000000011400780c */ /* 0x000fe20003fa5270 */
[----:B------:R-:W-:Y:S01]  /*8e70*/  FMUL.FTZ R21, R21, R16 ;  /* 0x0000001015157220 */ /* 0x000fe20000410000 */
[----:B------:R-:W-:Y:S01]  /*8e80*/  I2FP.F32.U32 R25, R10 ;  /* 0x0000000a00197245 */ /* 0x000fe20000201000 */
[----:B------:R-:W-:Y:S02]  /*8e90*/  BSSY.RECONVERGENT B0, `(.L_x_68764) ;  /* 0x0000051000007945 */ /* 0x000fe40003800200 */
[----:B------:R-:W-:Y:S02]  /*8ea0*/  FMUL.FTZ R12, R21, R200 ;  /* 0x000000c8150c7220 */ /* 0x000fe40000410000 */
[----:B------:R-:W-:Y:S01]  /*8eb0*/  FFMA.FTZ R10, R25, R252, 1.1641532182693481445e-10 ;  /* 0x2f000000190a7423 */ /* 0x000fe200000100fc */
[----:B------:R-:W-:-:S04]  /*8ec0*/  HFMA2 R25, -RZ, RZ, 0, 1.1920928955078125e-07 ;  /* 0x00000002ff197431 */ /* 0x000fc800000001ff */
        /* <DEDUP_REMOVED lines=13> */
.L_x_68766:
        /* <DEDUP_REMOVED lines=13> */
.L_x_68768:
[----:B------:R-:W-:Y:S05]  /*9070*/  BSYNC.RECONVERGENT B1 ;  /* 0x0000000000017941 */ /* 0x000fea0003800200 */
.L_x_68767:
[----:B------:R-:W-:Y:S01]  /*9080*/  LOP3.LUT R20, R6, UR5, R25, 0x96, !PT ;  /* 0x0000000506147c12 */ /* 0x000fe2000f8e9619 */
[----:B------:R-:W-:Y:S01]  /*9090*/  IMAD.WIDE.U32 R26, R0, -0x326172a9, RZ ;  /* 0xcd9e8d57001a7825 */ /* 0x000fe200078e00ff */
[----:B------:R-:W-:-:S03]  /*90a0*/  UIADD3 UR15, UPT, UPT, UR5, -0x4498517b, URZ ;  /* 0xbb67ae85050f7890 */ /* 0x000fc6000fffe0ff */
[----:B------:R-:W-:Y:S01]  /*90b0*/  IMAD.WIDE.U32 R20, R20, -0x326172a9, RZ ;  /* 0xcd9e8d5714147825 */ /* 0x000fe200078e00ff */
[----:B------:R-:W-:-:S03]  /*90c0*/  LOP3.LUT R27, R5, UR4, R27, 0x96, !PT ;  /* 0x00000004051b7c12 */ /* 0x000fc6000f8e961b */
[----:B------:R-:W-:Y:S01]  /*90d0*/  IMAD.MOV.U32 R10, RZ, RZ, R9 ;  /* 0x000000ffff0a7224 */ /* 0x000fe200078e0009 */
        /* <DEDUP_REMOVED lines=40> */
[----:B------:R-:W-:Y:S01]  /*9360*/  LOP3.LUT R4, R26, UR15, R21, 0x96, !PT ;  /* 0x0000000f1a047c12 */ /* 0x000fe2000f8e9615 */
[----:B------:R-:W-:-:S05]  /*9370*/  IMAD.WIDE.U32 R20, R3, -0x2daee0ad, RZ ;  /* 0xd2511f5303147825 */ /* 0x000fca00078e00ff */
[----:B------:R-:W-:Y:S02]  /*9380*/  LOP3.LUT R3, R18, R24, R21, 0x96, !PT ;  /* 0x0000001812037212 */ /* 0x000fe400078e9615 */
[----:B------:R-:W-:-:S07]  /*9390*/  MOV R9, R20 ;  /* 0x0000001400097202 */ /* 0x000fce0000000f00 */
.L_x_68765:
[----:B------:R-:W-:Y:S05]  /*93a0*/  BSYNC.RECONVERGENT B0 ;  /* 0x0000000000007941 */ /* 0x000fea0003800200 */
.L_x_68764:
[----:B------:R-:W-:Y:S01]  /*93b0*/  I2FP.F32.U32 R21, R10 ;  /* 0x0000000a00157245 */ /* 0x000fe20000201000 */
[----:B------:R-:W-:Y:S01]  /*93c0*/  BSSY.RECONVERGENT B0, `(.L_x_68769) ;  /* 0x0000053000007945 */ /* 0x000fe20003800200 */
[----:B------:R-:W-:Y:S01]  /*93d0*/  ISETP.NE.AND P6, PT, R25, 0x1, PT ;  /* 0x000000011900780c */ /* 0x000fe20003fc5270 */
[----:B------:R-:W-:Y:S02]  /*93e0*/  IMAD.MOV.U32 R24, RZ, RZ, 0x2 ;  /* 0x00000002ff187424 */ /* 0x000fe400078e00ff */
[----:B------:R-:W-:Y:S01]  /*93f0*/  FFMA.FTZ R10, R21, R252, 1.1641532182693481445e-10 ;  /* 0x2f000000150a7423 */ /* 0x000fe200000100fc */
[----:B------:R-:W-:-:S04]  /*9400*/  FMUL.FTZ R21, R22, R16 ;  /* 0x0000001016157220 */ /* 0x000fc80000410000 */
[----:B------:R-:W-:Y:S01]  /*9410*/  FSETP.GTU.FTZ.AND P5, PT, R10, R201, PT ;  /* 0x000000c90a00720b */ /* 0x000fe20003fbc000 */
[----:B------:R-:W-:Y:S01]  /*9420*/  FMUL.FTZ R10, R21, R200 ;  /* 0x000000c8150a7220 */ /* 0x000fe20000410000 */
        /* <DEDUP_REMOVED lines=12> */
.L_x_68771:
        /* <DEDUP_REMOVED lines=13> */
.L_x_68773:
[----:B------:R-:W-:Y:S05]  /*95c0*/  BSYNC.RECONVERGENT B1 ;  /* 0x0000000000017941 */ /* 0x000fea0003800200 */
.L_x_68772:
        /* <DEDUP_REMOVED lines=50> */
.L_x_68770:
[----:B------:R-:W-:Y:S05]  /*98f0*/  BSYNC.RECONVERGENT B0 ;  /* 0x0000000000007941 */ /* 0x000fea0003800200 */
.L_x_68769:
        /* <DEDUP_REMOVED lines=11> */
.L_x_68753:
[----:B------:R-:W-:Y:S01]  /*99b0*/  IMAD.WIDE.U32 R10, R13, 0x10, R218 ;  /* 0x000000100d0a7825 */ /* 0x000fe200078e00da */
[----:B------:R-:W-:Y:S02]  /*99c0*/  SEL R12, RZ, 0x1000000, !P5 ;  /* 0x01000000ff0c7807 */ /* 0x000fe40006800000 */
[----:B------:R-:W-:Y:S02]  /*99d0*/  SEL R21, RZ, 0x10000, !P4 ;  /* 0x00010000ff157807 */ /* 0x000fe40006000000 */
[----:B------:R0:W-:Y:S01]  /*99e0*/  STG.E.128 desc[UR6][R10.64], R68 ;  /* 0x000000440a007986 */ /* 0x0001e2000c101d06 */
[----:B------:R-:W-:-:S04]  /*99f0*/  SEL R20, RZ, 0x100, !P3 ;  /* 0x00000100ff147807 */ /* 0x000fc80005800000 */
[----:B------:R-:W-:Y:S02]  /*9a00*/  IADD3 R12, PT, PT, R20, R12, R21 ;  /* 0x0000000c140c7210 */ /* 0x000fe40007ffe015 */
[----:B------:R-:W-:-:S05]  /*9a10*/  SEL R21, RZ, 0x1, !P2 ;  /* 0x00000001ff157807 */ /* 0x000fca0005000000 */
[----:B------:R-:W-:Y:S02]  /*9a20*/  IMAD.IADD R25, R12, 0x1, R21 ;  /* 0x000000010c197824 */ /* 0x000fe400078e0215 */
[----:B------:R-:W-:Y:S02]  /*9a30*/  VIADD R12, R15, 0x60 ;  /* 0x000000600f0c7836 */ /* 0x000fe40000000000 */
[----:B------:R-:W-:Y:S01]  /*9a40*/  IMAD.WIDE.U32 R20, R13, 0x4, R216 ;  /* 0x000000040d147825 */ /* 0x000fe200078e00d8 */
[----:B0-----:R-:W0:Y:S04]  /*9a50*/  @P0 LDC.64 R10, c[0x0][0x3a0] ;  /* 0x0000e800ff0a0b82 */ /* 0x001e280000000a00 */
[----:B------:R1:W-:Y:S01]  /*9a60*/  STG.E desc[UR6][R20.64], R25 ;  /* 0x0000001914007986 */ /* 0x0003e2000c101906 */
[----:B0-----:R-:W-:-:S05]  /*9a70*/  @P0 IMAD.WIDE.U32 R10, R12, 0x10, R10 ;  /* 0x000000100c0a0825 */ /* 0x001fca00078e000a */
[----:B------:R0:W5:Y:S02]  /*9a80*/  @P0 LDG.E.128 R80, desc[UR6][R10.64] ;  /* 0x000000060a500981 */ /* 0x000164000c1e1d00 */
[----:B0-----:R-:W-:-:S05]  /*9a90*/  IMAD.WIDE.U32 R10, R12, 0x10, R214 ;  /* 0x000000100c0a7825 */ /* 0x001fca00078e00d6 */
[----:B-1----:R0:W5:Y:S01]  /*9aa0*/  LDG.E.128 R20, desc[UR6][R10.64] ;  /* 0x000000060a147981 */ /* 0x002162000c1e1d00 */
        /* <DEDUP_REMOVED lines=17> */
.L_x_68777:
        /* <DEDUP_REMOVED lines=13> */
.L_x_68779:
[----:B------:R-:W-:Y:S05]  /*9c90*/  BSYNC.RECONVERGENT B1 ;  /* 0x0000000000017941 */ /* 0x000fea0003800200 */
.L_x_68778:
        /* <DEDUP_REMOVED lines=14> */
[----:B------:R-:W-:-:S04]  /*9d80*/  UIADD3 UR15, UPT, UPT, UR5, -0x126145ec, URZ ;  /* 0xed9eba14050f7890 */ /* 0x000fc8000fffe0ff */
[----:B------:R-:W-:-:S05]  /*9d90*/  IMAD.WIDE.U32 R10, R10, -0x2daee0ad, RZ ;  /* 0xd2511f530a0a7825 */ /* 0x000fca00078e00ff */
[----:B------:R-:W-:Y:S01]  /*9da0*/  LOP3.LUT R11, R192, R26, R11, 0x96, !PT ;  /* 0x0000001ac00b7212 */ /* 0x000fe200078e960b */
[----:B------:R-:W-:-:S05]  /*9db0*/  IMAD.WIDE.U32 R26, R27, -0x326172a9, RZ ;  /* 0xcd9e8d571b1a7825 */ /* 0x000fca00078e00ff */
        /* <DEDUP_REMOVED lines=29> */
[----:B------:R-:W-:Y:S01]  /*9f90*/  LOP3.LUT R4, R24, UR15, R11, 0x96, !PT ;  /* 0x0000000f18047c12 */ /* 0x000fe2000f8e960b */
[----:B------:R-:W-:Y:S01]  /*9fa0*/  IMAD.MOV.U32 R10, RZ, RZ, RZ ;  /* 0x000000ffff0a7224 */ /* 0x000fe200078e00ff */
[----:B------:R-:W-:-:S07]  /*9fb0*/  MOV R11, R9 ;  /* 0x00000009000b7202 */ /* 0x000fce0000000f00 */
.L_x_68776:
[----:B------:R-:W-:Y:S05]  /*9fc0*/  BSYNC.RECONVERGENT B0 ;  /* 0x0000000000007941 */ /* 0x000fea0003800200 */
.L_x_68775:
[----:B------:R-:W-:Y:S01]  /*9fd0*/  I2FP.F32.U32 R9, R11 ;  /* 0x0000000b00097245 */ /* 0x000fe20000201000 */
[----:B------:R-:W-:Y:S01]  /*9fe0*/  BSSY.RECONVERGENT B0, `(.L_x_68780) ;  /* 0x0000053000007945 */ /* 0x000fe20003800200 */
[----:B------:R-:W-:Y:S02]  /*9ff0*/  ISETP.NE.AND P3, PT, R10, 0x1, PT ;  /* 0x000000010a00780c */ /* 0x000fe40003f65270 */
[----:B------:R-:W-:Y:S01]  /*a000*/  MOV R11, R8 ;  /* 0x00000008000b7202 */ /* 0x000fe20000000f00 */
[----:B------:R-:W-:Y:S01]  /*a010*/  FFMA.FTZ R24, R9, R252, 1.1641532182693481445e-10 ;  /* 0x2f00000009187423 */ /* 0x000fe200000100fc */
[----:B-----5:R-:W-:-:S04]  /*a020*/  FMUL.FTZ R9, R20, R16 ;  /* 0x0000001014097220 */ /* 0x020fc80000410000 */
        /* <DEDUP_REMOVED lines=15> */
.L_x_68782:
        /* <DEDUP_REMOVED lines=13> */
.L_x_68784:
[----:B------:R-:W-:Y:S05]  /*a1f0*/  BSYNC.RECONVERGENT B1 ;  /* 0x0000000000017941 */ /* 0x000fea0003800200 */
.L_x_68783:
        /* <DEDUP_REMOVED lines=47> */
[----:B------:R-:W-:Y:S01]  /*a4f0*/  LOP3.LUT R4, R10, UR15, R9, 0x96, !PT ;  /* 0x0000000f0a047c12 */ /* 0x000fe2000f8e9609 */
[----:B------:R-:W-:-:S07]  /*a500*/  IMAD.MOV.U32 R9, RZ, RZ, RZ ;  /* 0x000000ffff097224 */ /* 0x000fce00078e00ff */
.L_x_68781:
[----:B------:R-:W-:Y:S05]  /*a510*/  BSYNC.RECONVERGENT B0 ;  /* 0x0000000000007941 */ /* 0x000fea0003800200 */
.L_x_68780:
        /* <DEDUP_REMOVED lines=21> */
.L_x_68787:
        /* <DEDUP_REMOVED lines=13> */
.L_x_68789:
[----:B------:R-:W-:Y:S05]  /*a740*/  BSYNC.RECONVERGENT B1 ;  /* 0x0000000000017941 */ /* 0x000fea0003800200 */
.L_x_68788:
        /* <DEDUP_REMOVED lines=47> */
[----:B------:R-:W-:Y:S01]  /*aa40*/  LOP3.LUT R4, R10, UR15, R9, 0x96, !PT ;  /* 0x0000000f0a047c12 */ /* 0x000fe2000f8e9609 */
[----:B------:R-:W-:-:S07]  /*aa50*/  HFMA2 R10, -RZ, RZ, 0, 0 ;  /* 0x00000000ff0a7431 */ /* 0x000fce00000001ff */
.L_x_68786:
[----:B------:R-:W-:Y:S05]  /*aa60*/  BSYNC.RECONVERGENT B0 ;  /* 0x0000000000007941 */ /* 0x000fea0003800200 */
.L_x_68785:
        /* <DEDUP_REMOVED lines=21> */
.L_x_68792:
        /* <DEDUP_REMOVED lines=13> */
.L_x_68794:
[----:B------:R-:W-:Y:S05]  /*ac90*/  BSYNC.RECONVERGENT B1 ;  /* 0x0000000000017941 */ /* 0x000fea0003800200 */
.L_x_68793:
        /* <DEDUP_REMOVED lines=48> */
[----:B------:R-:W-:-:S07]  /*afa0*/  LOP3.LUT R4, R10, UR15, R9, 0x96, !PT ;  /* 0x0000000f0a047c12 */ /* 0x000fce000f8e9609 */
.L_x_68791:
[----:B------:R-:W-:Y:S05]  /*afb0*/  BSYNC.RECONVERGENT B0 ;  /* 0x0000000000007941 */ /* 0x000fea0003800200 */
.L_x_68790:
        /* <DEDUP_REMOVED lines=9> */
.L_x_68774:
        /* <DEDUP_REMOVED lines=16> */
.L_x_68798:
        /* <DEDUP_REMOVED lines=13> */
.L_x_68800:
[----:B------:R-:W-:Y:S05]  /*b220*/  BSYNC.RECONVERGENT B1 ;  /* 0x0000000000017941 */ /* 0x000fea0003800200 */
.L_x_68799:
        /* <DEDUP_REMOVED lines=46> */
[----:B------:R-:W-:-:S04]  /*b510*/  IMAD.WIDE.U32 R10, R4, -0x326172a9, RZ ;  /* 0xcd9e8d57040a7825 */ /* 0x000fc800078e00ff */
[----:B------:R-:W-:Y:S01]  /*b520*/  IMAD.MOV.U32 R8, RZ, RZ, R10 ;  /* 0x000000ffff087224 */ /* 0x000fe200078e000a */
[----:B------:R-:W-:Y:S01]  /*b530*/  LOP3.LUT R4, R24, UR15, R11, 0x96, !PT ;  /* 0x0000000f18047c12 */ /* 0x000fe2000f8e960b */
[----:B------:R-:W-:-:S07]  /*b540*/  IMAD.MOV.U32 R10, RZ, RZ, R9 ;  /* 0x000000ffff0a7224 */ /* 0x000fce00078e0009 */
.L_x_68797:
[----:B------:R-:W-:Y:S05]  /*b550*/  BSYNC.RECONVERGENT B0 ;  /* 0x0000000000007941 */ /* 0x000fea0003800200 */
.L_x_68796:
[----:B------:R-:W-:Y:S01]  /*b560*/  I2FP.F32.U32 R9, R10 ;  /* 0x0000000a00097245 */ /* 0x000fe20000201000 */
[----:B------:R-:W-:Y:S01]  /*b570*/  BSSY.RECONVERGENT B0, `(.L_x_68801) ;  /* 0x0000052000007945 */ /* 0x000fe20003800200 */
[----:B------:R-:W-:Y:S01]  /*b580*/  ISETP.NE.AND P4, PT, R25, 0x1, PT ;  /* 0x000000011900780c */ /* 0x000fe20003f85270 */
[----:B------:R-:W-:Y:S02]  /*b590*/  IMAD.MOV.U32 R11, RZ, RZ, R8 ;  /* 0x000000ffff0b7224 */ /* 0x000fe400078e0008 */
[----:B------:R-:W-:Y:S01]  /*b5a0*/  FFMA.FTZ R10, R9, R252, 1.1641532182693481445e-10 ;  /* 0x2f000000090a7423 */ /* 0x000fe200000100fc */
[----:B-----5:R-:W-:-:S04]  /*b5b0*/  FMUL.FTZ R9, R20, R16 ;  /* 0x0000001014097220 */ /* 0x020fc80000410000 */
        /* <DEDUP_REMOVED lines=14> */
.L_x_68803:
        /* <DEDUP_REMOVED lines=13> */
.L_x_68805:
[----:B------:R-:W-:Y:S05]  /*b770*/  BSYNC.RECONVERGENT B1 ;  /* 0x0000000000017941 */ /* 0x000fea0003800200 */
.L_x_68804:
        /* <DEDUP_REMOVED lines=47> */
[----:B------:R-:W-:Y:S01]  /*ba70*/  LOP3.LUT R4, R24, UR15, R9, 0x96, !PT ;  /* 0x0000000f18047c12 */ /* 0x000fe2000f8e9609 */
[----:B------:R-:W-:-:S07]  /*ba80*/  IMAD.MOV.U32 R9, RZ, RZ, RZ ;  /* 0x000000ffff097224 */ /* 0x000fce00078e00ff */
.L_x_68802:
[----:B------:R-:W-:Y:S05]  /*ba90*/  BSYNC.RECONVERGENT B0 ;  /* 0x0000000000007941 */ /* 0x000fea0003800200 */
.L_x_68801:
[----:B------:R-:W-:Y:S01]  /*baa0*/  ISETP.NE.AND P5, PT, R9, 0x1, PT ;  /* 0x000000010900780c */ /* 0x000fe20003fa5270 */
[----:B------:R-:W-:Y:S01]  /*bab0*/  FMUL.FTZ R21, R21, R16 ;  /* 0x0000001015157220 */ /* 0x000fe20000410000 */
[----:B------:R-:W-:Y:S01]  /*bac0*/  I2FP.F32.U32 R11, R11 ;  /* 0x0000000b000b7245 */ /* 0x000fe20000201000 */
[----:B------:R-:W-:Y:S04]  /*bad0*/  BSSY.RECONVERGENT B0, `(.L_x_68806) ;  /* 0x0000050000007945 */ /* 0x000fe80003800200 */
[----:B------:R-:W-:Y:S01]  /*bae0*/  FFMA.FTZ R20, R11, R252, 1.1641532182693481445e-10 ;  /* 0x2f0000000b147423 */ /* 0x000fe200000100fc */
[----:B------:R-:W-:Y:S01]  /*baf0*/  FMUL.FTZ R11, R21, R200 ;  /* 0x000000c8150b7220 */ /* 0x000fe20000410000 */
[----:B------:R-:W-:-:S03]  /*bb00*/  MOV R21, R8 ;  /* 0x0000000800157202 */ /* 0x000fc60000000f00 */
        /* <DEDUP_REMOVED lines=13> */
.L_x_68808:
        /* <DEDUP_REMOVED lines=13> */
.L_x_68810:
[----:B------:R-:W-:Y:S05]  /*bcb0*/  BSYNC.RECONVERGENT B1 ;  /* 0x0000000000017941 */ /* 0x000fea0003800200 */
.L_x_68809:
        /* <DEDUP_REMOVED lines=49> */
.L_x_68807:
[----:B------:R-:W-:Y:S05]  /*bfd0*/  BSYNC.RECONVERGENT B0 ;  /* 0x0000000000007941 */ /* 0x000fea0003800200 */
.L_x_68806:
[----:B------:R-:W-:Y:S01]  /*bfe0*/  I2FP.F32.U32 R9, R21 ;  /* 0x0000001500097245 */ /* 0x000fe20000201000 */
[----:B------:R-:W-:Y:S01]  /*bff0*/  BSSY.RECONVERGENT B0, `(.L_x_68811) ;  /* 0x0000053000007945 */ /* 0x000fe20003800200 */
[----:B------:R-:W-:-:S03]  /*c000*/  ISETP.NE.AND P6, PT, R20, 0x1, PT ;  /* 0x000000011400780c */ /* 0x000fc60003fc5270 */
[----:B------:R-:W-:Y:S01]  /*c010*/  FFMA.FTZ R24, R9, R252, 1.1641532182693481445e-10 ;  /* 0x2f00000009187423 */ /* 0x000fe200000100fc */
[----:B------:R-:W-:Y:S01]  /*c020*/  FMUL.FTZ R9, R22, R16 ;  /* 0x0000001016097220 */ /* 0x000fe20000410000 */
[----:B------:R-:W-:-:S03]  /*c030*/  IMAD.MOV.U32 R22, RZ, RZ, R8 ;  /* 0x000000ffff167224 */ /* 0x000fc600078e0008 */
        /* <DEDUP_REMOVED lines=14> */
.L_x_68813:
        /* <DEDUP_REMOVED lines=13> */
.L_x_68815:
[----:B------:R-:W-:Y:S05]  /*c1f0*/  BSYNC.RECONVERGENT B1 ;  /* 0x0000000000017941 */ /* 0x000fea0003800200 */
.L_x_68814:
        /* <DEDUP_REMOVED lines=50> */
.L_x_68812:
[----:B------:R-:W-:Y:S05]  /*c520*/  BSYNC.RECONVERGENT B0 ;  /* 0x0000000000007941 */ /* 0x000fea0003800200 */
.L_x_68811:
        /* <DEDUP_REMOVED lines=11> */
.L_x_68795:
[----:B------:R-:W-:Y:S01]  /*c5e0*/  SEL R9, RZ, 0x1000000, !P5 ;  /* 0x01000000ff097807 */ /* 0x000fe20006800000 */
[----:B------:R-:W-:Y:S01]  /*c5f0*/  IMAD.WIDE.U32 R10, R12, 0x10, R218 ;  /* 0x000000100c0a7825 */ /* 0x000fe200078e00da */
[----:B------:R-:W-:Y:S02]  /*c600*/  SEL R20, RZ, 0x10000, !P4 ;  /* 0x00010000ff147807 */ /* 0x000fe40006000000 */
[----:B------:R-:W-:Y:S02]  /*c610*/  SEL R21, RZ, 0x100, !P3 ;  /* 0x00000100ff157807 */ /* 0x000fe40005800000 */
[----:B------:R0:W-:Y:S02]  /*c620*/  STG.E.128 desc[UR6][R10.64], R64 ;  /* 0x000000400a007986 */ /* 0x0001e4000c101d06 */
[----:B------:R-:W-:Y:S02]  /*c630*/  IADD3 R9, PT, PT, R21, R9, R20 ;  /* 0x0000000915097210 */ /* 0x000fe40007ffe014 */
[----:B------:R-:W-:-:S05]  /*c640*/  SEL R20, RZ, 0x1, !P2 ;  /* 0x00000001ff147807 */ /* 0x000fca0005000000 */
[----:B------:R-:W-:Y:S02]  /*c650*/  IMAD.IADD R9, R9, 0x1, R20 ;  /* 0x0000000109097824 */ /* 0x000fe400078e0214 */
[----:B------:R-:W1:Y:S01]  /*c660*/  @P0 LDC.64 R20, c[0x0][0x3a0] ;  /* 0x0000e800ff140b82 */ /* 0x000e620000000a00 */
[----:B0-----:R-:W-:-:S05]  /*c670*/  IMAD.WIDE.U32 R10, R12, 0x4, R216 ;  /* 0x000000040c0a7825 */ /* 0x001fca00078e00d8 */
[----:B------:R0:W-:Y:S02]  /*c680*/  STG.E desc[UR6][R10.64], R9 ;  /* 0x000000090a007986 */ /* 0x0001e4000c101906 */
[----:B0-----:R-:W-:-:S05]  /*c690*/  IADD3 R11, PT, PT, R15, 0x80, RZ ;  /* 0x000000800f0b7810 */ /* 0x001fca0007ffe0ff */
[----:B-1----:R-:W-:-:S05]  /*c6a0*/  @P0 IMAD.WIDE.U32 R20, R11, 0x10, R20 ;  /* 0x000000100b140825 */ /* 0x002fca00078e0014 */
        /* <DEDUP_REMOVED lines=20> */
.L_x_68819:
        /* <DEDUP_REMOVED lines=13> */
.L_x_68821:
[----:B------:R-:W-:Y:S05]  /*c8c0*/  BSYNC.RECONVERGENT B1 ;  /* 0x0000000000017941 */ /* 0x000fea0003800200 */
.L_x_68820:
        /* <DEDUP_REMOVED lines=49> */
.L_x_68818:
[----:B------:R-:W-:Y:S05]  /*cbe0*/  BSYNC.RECONVERGENT B0 ;  /* 0x0000000000007941 */ /* 0x000fea0003800200 */
.L_x_68817:
        /* <DEDUP_REMOVED lines=21> */
.L_x_68824:
        /* <DEDUP_REMOVED lines=13> */
.L_x_68826:
[----:B------:R-:W-:Y:S05]  /*ce10*/  BSYNC.RECONVERGENT B1 ;  /* 0x0000000000017941 */ /* 0x000fea0003800200 */
.L_x_68825:
        /* <DEDUP_REMOVED lines=48> */
[----:B------:R-:W-:-:S07]  /*d120*/  IMAD.MOV.U32 R24, RZ, RZ, RZ ;  /* 0x000000ffff187224 */ /* 0x000fce00078e00ff */
.L_x_68823:
[----:B------:R-:W-:Y:S05]  /*d130*/  BSYNC.RECONVERGENT B0 ;  /* 0x0000000000007941 */ /* 0x000fea0003800200 */
.L_x_68822:
        /* <DEDUP_REMOVED lines=21> */
.L_x_68829:
        /* <DEDUP_REMOVED lines=13> */
.L_x_68831:
[----:B------:R-:W-:Y:S05]  /*d360*/  BSYNC.RECONVERGENT B1 ;  /* 0x0000000000017941 */ /* 0x000fea0003800200 */
.L_x_68830:
        /* <DEDUP_REMOVED lines=49> */
.L_x_68828:
[----:B------:R-:W-:Y:S05]  /*d680*/  BSYNC.RECONVERGENT B0 ;  /* 0x0000000000007941 */ /* 0x000fea0003800200 */
.L_x_68827:
        /* <DEDUP_REMOVED lines=21> */
.L_x_68834:
        /* <DEDUP_REMOVED lines=13> */
.L_x_68836:
[----:B------:R-:W-:Y:S05]  /*d8b0*/  BSYNC.RECONVERGENT B1 ;  /* 0x0000000000017941 */ /* 0x000fea0003800200 */
.L_x_68835:
        /* <DEDUP_REMOVED lines=47> */
[----:B------:R-:W-:-:S05]  /*dbb0*/  IMAD.WIDE.U32 R8, R4, -0x326172a9, RZ ;  /* 0xcd9e8d5704087825 */ /* 0x000fca00078e00ff */
[----:B------:R-:W-:-:S07]  /*dbc0*/  LOP3.LUT R4, R20, UR15, R9, 0x96, !PT ;  /* 0x0000000f14047c12 */ /* 0x000fce000f8e9609 */
.L_x_68833:
[----:B------:R-:W-:Y:S05]  /*dbd0*/  BSYNC.RECONVERGENT B0 ;  /* 0x0000000000007941 */ /* 0x000fea0003800200 */
.L_x_68832:
        /* <DEDUP_REMOVED lines=9> */
.L_x_68816:
        /* <DEDUP_REMOVED lines=16> */
.L_x_68840:
        /* <DEDUP_REMOVED lines=13> */
.L_x_68842:
[----:B------:R-:W-:Y:S05]  /*de40*/  BSYNC.RECONVERGENT B1 ;  /* 0x0000000000017941 */ /* 0x000fea0003800200 */
.L_x_68841:
        /* <DEDUP_REMOVED lines=47> */
[----:B------:R-:W-:Y:S01]  /*e140*/  LOP3.LUT R4, R24, UR15, R9, 0x96, !PT ;  /* 0x0000000f18047c12 */ /* 0x000fe2000f8e9609 */
[----:B------:R-:W-:-:S07]  /*e150*/  IMAD.MOV.U32 R9, RZ, RZ, RZ ;  /* 0x000000ffff097224 */ /* 0x000fce00078e00ff */
.L_x_68839:
[----:B------:R-:W-:Y:S05]  /*e160*/  BSYNC.RECONVERGENT B0 ;  /* 0x0000000000007941 */ /* 0x000fea0003800200 */
.L_x_68838:
[----:B------:R-:W-:Y:S01]  /*e170*/  ISETP.NE.AND P4, PT, R9, 0x1, PT ;  /* 0x000000010900780c */ /* 0x000fe20003f85270 */
[----:B-----5:R-:W-:Y:S01]  /*e180*/  FMUL.FTZ R20, R20, R16 ;  /* 0x0000001014147220 */ /* 0x020fe20000410000 */
[----:B------:R-:W-:Y:S01]  /*e190*/  I2FP.F32.U32 R24, R25 ;  /* 0x0000001900187245 */ /* 0x000fe20000201000 */
[----:B------:R-:W-:Y:S01]  /*e1a0*/  BSSY.RECONVERGENT B0, `(.L_x_68843) ;  /* 0x0000050000007945 */ /* 0x000fe20003800200 */
[----:B------:R-:W-:Y:S02]  /*e1b0*/  IMAD.MOV.U32 R25, RZ, RZ, R8 ;  /* 0x000000ffff197224 */ /* 0x000fe400078e0008 */
[----:B------:R-:W-:Y:S01]  /*e1c0*/  FMUL.FTZ R20, R20, R200 ;  /* 0x000000c814147220 */ /* 0x000fe20000410000 */
[----:B------:R-:W-:-:S05]  /*e1d0*/  FFMA.FTZ R24, R24, R252, 1.1641532182693481445e-10 ;  /* 0x2f00000018187423 */ /* 0x000fca00000100fc */
        /* <DEDUP_REMOVED lines=13> */
.L_x_68845:
        /* <DEDUP_REMOVED lines=13> */
.L_x_68847:
[----:B------:R-:W-:Y:S05]  /*e380*/  BSYNC.RECONVERGENT B1 ;  /* 0x0000000000017941 */ /* 0x000fea0003800200 */
.L_x_68846:
        /* <DEDUP_REMOVED lines=49> */
.L_x_68844:
[----:B------:R-:W-:Y:S05]  /*e6a0*/  BSYNC.RECONVERGENT B0 ;  /* 0x0000000000007941 */ /* 0x000fea0003800200 */
.L_x_68843:
        /* <DEDUP_REMOVED lines=20> */
.L_x_68850:
        /* <DEDUP_REMOVED lines=13> */
.L_x_68852:
[----:B------:R-:W-:Y:S05]  /*e8c0*/  BSYNC.RECONVERGENT B1 ;  /* 0x0000000000017941 */ /* 0x000fea0003800200 */
.L_x_68851:
        /* <DEDUP_REMOVED lines=49> */
.L_x_68849:
[----:B------:R-:W-:Y:S05]  /*ebe0*/  BSYNC.RECONVERGENT B0 ;  /* 0x0000000000007941 */ /* 0x000fea0003800200 */
.L_x_68848:
[----:B------:R-:W-:Y:S01]  /*ebf0*/  I2FP.F32.U32 R9, R25 ;  /* 0x0000001900097245 */ /* 0x000fe20000201000 */
[----:B------:R-:W-:Y:S01]  /*ec00*/  FMUL.FTZ R22, R22, R16 ;  /* 0x0000001016167220 */ /* 0x000fe20000410000 */
[----:B------:R-:W-:Y:S01]  /*ec10*/  ISETP.NE.AND P6, PT, R26, 0x1, PT ;  /* 0x000000011a00780c */ /* 0x000fe20003fc5270 */
[----:B------:R-:W-:Y:S01]  /*ec20*/  BSSY.RECONVERGENT B0, `(.L_x_68853) ;  /* 0x0000051000007945 */ /* 0x000fe20003800200 */
[----:B------:R-:W-:Y:S02]  /*ec30*/  IMAD.MOV.U32 R24, RZ, RZ, 0x2 ;  /* 0x00000002ff187424 */ /* 0x000fe400078e00ff */
[----:B------:R-:W-:-:S05]  /*ec40*/  FFMA.FTZ R9, R9, R252, 1.1641532182693481445e-10 ;  /* 0x2f00000009097423 */ /* 0x000fca00000100fc */
        /* <DEDUP_REMOVED lines=14> */
.L_x_68855:
        /* <DEDUP_REMOVED lines=13> */
.L_x_68857:
[----:B------:R-:W-:Y:S05]  /*ee00*/  BSYNC.RECONVERGENT B1 ;  /* 0x0000000000017941 */ /* 0x000fea0003800200 */
.L_x_68856:
        /* <DEDUP_REMOVED lines=50> */
.L_x_68854:
[----:B------:R-:W-:Y:S05]  /*f130*/  BSYNC.RECONVERGENT B0 ;  /* 0x0000000000007941 */ /* 0x000fea0003800200 */
.L_x_68853:
        /* <DEDUP_REMOVED lines=11> */
.L_x_68837:
[----:B------:R-:W-:Y:S01]  /*f1f0*/  IMAD.WIDE.U32 R20, R11, 0x10, R218 ;  /* 0x000000100b147825 */ /* 0x000fe200078e00da */
[----:B------:R-:W-:-:S04]  /*f200*/  SEL R9, RZ, 0x1000000, !P5 ;  /* 0x01000000ff097807 */ /* 0x000fc80006800000 */
[----:B------:R0:W-:Y:S02]  /*f210*/  STG.E.128 desc[UR6][R20.64], R60 ;  /* 0x0000003c14007986 */ /* 0x0001e4000c101d06 */
[----:B0-----:R-:W-:Y:S02]  /*f220*/  SEL R20, RZ, 0x10000, !P4 ;  /* 0x00010000ff147807 */ /* 0x001fe40006000000 */
[----:B------:R-:W-:-:S04]  /*f230*/  SEL R21, RZ, 0x100, !P3 ;  /* 0x00000100ff157807 */ /* 0x000fc80005800000 */
[----:B------:R-:W-:Y:S02]  /*f240*/  IADD3 R9, PT, PT, R21, R9, R20 ;  /* 0x0000000915097210 */ /* 0x000fe40007ffe014 */
[----:B------:R-:W-:-:S05]  /*f250*/  SEL R20, RZ, 0x1, !P2 ;  /* 0x00000001ff147807 */ /* 0x000fca0005000000 */
[----:B------:R-:W-:Y:S02]  /*f260*/  IMAD.IADD R9, R9, 0x1, R20 ;  /* 0x0000000109097824 */ /* 0x000fe400078e0214 */
[----:B------:R-:W-:-:S05]  /*f270*/  IMAD.WIDE.U32 R20, R11, 0x4, R216 ;  /* 0x000000040b147825 */ /* 0x000fca00078e00d8 */
[----:B------:R0:W-:Y:S02]  /*f280*/  STG.E desc[UR6][R20.64], R9 ;  /* 0x0000000914007986 */ /* 0x0001e4000c101906 */
[----:B0-----:R-:W0:Y:S01]  /*f290*/  @P0 LDC.64 R20, c[0x0][0x3a0] ;  /* 0x0000e800ff140b82 */ /* 0x001e220000000a00 */
[----:B------:R-:W-:-:S04]  /*f2a0*/  VIADD R9, R15, 0xa0 ;  /* 0x000000a00f097836 */ /* 0x000fc80000000000 */
        /* <DEDUP_REMOVED lines=21> */
.L_x_68861:
        /* <DEDUP_REMOVED lines=13> */
.L_x_68863:
[----:B------:R-:W-:Y:S05]  /*f4d0*/  BSYNC.RECONVERGENT B1 ;  /* 0x0000000000017941 */ /* 0x000fea0003800200 */
.L_x_68862:
        /* <DEDUP_REMOVED lines=50> */
.L_x_68860:
[----:B------:R-:W-:Y:S05]  /*f800*/  BSYNC.RECONVERGENT B0 ;  /* 0x0000000000007941 */ /* 0x000fea0003800200 */
.L_x_68859:
[----:B------:R-:W-:Y:S01]  /*f810*/  I2FP.F32.U32 R10, R27 ;  /* 0x0000001b000a7245 */ /* 0x000fe20000201000 */
[----:B-----5:R-:W-:Y:S01]  /*f820*/  FMUL.FTZ R20, R20, R16 ;  /* 0x0000001014147220 */ /* 0x020fe20000410000 */
        /* <DEDUP_REMOVED lines=19> */
.L_x_68866:
        /* <DEDUP_REMOVED lines=13> */
.L_x_68868:
[----:B------:R-:W-:Y:S05]  /*fa30*/  BSYNC.RECONVERGENT B1 ;  /* 0x0000000000017941 */ /* 0x000fea0003800200 */
.L_x_68867:
[----:B------:R-:W-:Y:S01]  /*fa40*/  LOP3.LUT R26, R6, UR5, R31, 0x96, !PT ;  /* 0x00000005061a7c12 */ /* 0x000fe2000f8e961f */
[----:B------:R-:W-:Y:S01]  /*fa50*/  IMAD.WIDE.U32 R28, R0, -0x326172a9, RZ ;  /* 0xcd9e8d57001c7825 */ /* 0x000fe200078e00ff */
[----:B------:R-:W-:Y:S01]  /*fa60*/  UIADD3 UR15, UPT, UPT, UR5, -0x4498517b, URZ ;  /* 0xbb67ae85050f7890 */ /* 0x000fe2000fffe0ff */
[----:B------:R-:W-:Y:S02]  /*fa70*/  MOV R10, R25 ;  /* 0x00000019000a7202 */ /* 0x000fe40000000f00 */
[----:B------:R-:W-:Y:S02]  /*fa80*/  HFMA2 R20, -RZ, RZ, 0, 0 ;  /* 0x00000000ff147431 */ /* 0x000fe400000001ff */
        /* <DEDUP_REMOVED lines=44> */
[----:B------:R-:W-:-:S07]  /*fd50*/  LOP3.LUT R4, R28, UR15, R27, 0x96, !PT ;  /* 0x0000000f1c047c12 */ /* 0x000fce000f8e961b */
.L_x_68865:
[----:B------:R-:W-:Y:S05]  /*fd60*/  BSYNC.RECONVERGENT B0 ;  /* 0x0000000000007941 */ /* 0x000fea0003800200 */
.L_x_68864:
        /* <DEDUP_REMOVED lines=21> */
.L_x_68871:
        /* <DEDUP_REMOVED lines=13> */
.L_x_68873:
[----:B------:R-:W-:Y:S05]  /*ff90*/  BSYNC.RECONVERGENT B1 ;  /* 0x0000000000017941 */ /* 0x000fea0003800200 */
.L_x_68872:
        /* <DEDUP_REMOVED lines=50> */
.L_x_68870:
[----:B------:R-:W-:Y:S05]  /*102c0*/  BSYNC.RECONVERGENT B0 ;  /* 0x0000000000007941 */ /* 0x000fea0003800200 */
.L_x_68869:
        /* <DEDUP_REMOVED lines=21> */
.L_x_68876:
        /* <DEDUP_REMOVED lines=13> */
.L_x_68878:
[----:B------:R-:W-:Y:S05]  /*104f0*/  BSYNC.RECONVERGENT B1 ;  /* 0x0000000000017941 */ /* 0x000fea0003800200 */
.L_x_68877:
        /* <DEDUP_REMOVED lines=49> */
[----:B------:R-:W-:-:S07]  /*10810*/  HFMA2 R26, -RZ, RZ, 0, 0 ;  /* 0x00000000ff1a7431 */ /* 0x000fce00000001ff */
.L_x_68875:
[----:B------:R-:W-:Y:S05]  /*10820*/  BSYNC.RECONVERGENT B0 ;  /* 0x0000000000007941 */ /* 0x000fea0003800200 */
.L_x_68874:
        /* <DEDUP_REMOVED lines=9> */
.L_x_68858:
        /* <DEDUP_REMOVED lines=16> */
.L_x_68882:
        /* <DEDUP_REMOVED lines=13> */
.L_x_68884:
[----:B------:R-:W-:Y:S05]  /*10a90*/  BSYNC.RECONVERGENT B1 ;  /* 0x0000000000017941 */ /* 0x000fea0003800200 */
.L_x_68883:
        /* <DEDUP_REMOVED lines=48> */
[----:B------:R-:W-:Y:S01]  /*10da0*/  LOP3.LUT R4, R24, UR15, R27, 0x96, !PT ;  /* 0x0000000f18047c12 */ /* 0x000fe2000f8e961b */
[----:B------:R-:W-:-:S07]  /*10db0*/  IMAD.MOV.U32 R27, RZ, RZ, R10 ;  /* 0x000000ffff1b7224 */ /* 0x000fce00078e000a */
.L_x_68881:
[----:B------:R-:W-:Y:S05]  /*10dc0*/  BSYNC.RECONVERGENT B0 ;  /* 0x0000000000007941 */ /* 0x000fea0003800200 */
.L_x_68880:
[----:B------:R-:W-:Y:S01]  /*10dd0*/  ISETP.NE.AND P4, PT, R26, 0x1, PT ;  /* 0x000000011a00780c */ /* 0x000fe20003f85270 */
[----:B-----5:R-:W-:Y:S01]  /*10de0*/  FMUL.FTZ R20, R20, R16 ;  /* 0x0000001014147220 */ /* 0x020fe20000410000 */
[----:B------:R-:W-:Y:S01]  /*10df0*/  I2FP.F32.U32 R10, R27 ;  /* 0x0000001b000a7245 */ /* 0x000fe20000201000 */
[----:B------:R-:W-:Y:S01]  /*10e00*/  BSSY.RECONVERGENT B0, `(.L_x_68885) ;  /* 0x0000051000007945 */ /* 0x000fe20003800200 */
[----:B------:R-:W-:Y:S02]  /*10e10*/  IMAD.MOV.U32 R27, RZ, RZ, 0x2 ;  /* 0x00000002ff1b7424 */ /* 0x000fe400078e00ff */
[----:B------:R-:W-:Y:S01]  /*10e20*/  FMUL.FTZ R20, R20, R200 ;  /* 0x000000c814147220 */ /* 0x000fe20000410000 */
[----:B------:R-:W-:-:S05]  /*10e30*/  FFMA.FTZ R10, R10, R252, 1.1641532182693481445e-10 ;  /* 0x2f0000000a0a7423 */ /* 0x000fca00000100fc */
        /* <DEDUP_REMOVED lines=13> */
.L_x_68887:
        /* <DEDUP_REMOVED lines=13> */
.L_x_68889:
[----:B------:R-:W-:Y:S05]  /*10fe0*/  BSYNC.RECONVERGENT B1 ;  /* 0x0000000000017941 */ /* 0x000fea0003800200 */
.L_x_68888:
        /* <DEDUP_REMOVED lines=50> */
.L_x_68886:
[----:B------:R-:W-:Y:S05]  /*11310*/  BSYNC.RECONVERGENT B0 ;  /* 0x0000000000007941 */ /* 0x000fea0003800200 */
.L_x_68885:
[----:B------:R-:W-:Y:S01]  /*11320*/  ISETP.NE.AND P5, PT, R27, 0x1, PT ;  /* 0x000000011b00780c */ /* 0x000fe20003fa5270 */
[----:B------:R-:W-:Y:S01]  /*11330*/  FMUL.FTZ R21, R21, R16 ;  /* 0x0000001015157220 */ /* 0x000fe20000410000 */
[----:B------:R-:W-:Y:S01]  /*11340*/  I2FP.F32.U32 R10, R10 ;  /* 0x0000000a000a7245 */ /* 0x000fe20000201000 */
[----:B------:R-:W-:Y:S01]  /*11350*/  BSSY.RECONVERGENT B0, `(.L_x_68890) ;  /* 0x0000051000007945 */ /* 0x000fe20003800200 */
[----:B------:R-:W-:Y:S02]  /*11360*/  HFMA2 R28, -RZ, RZ, 0, 1.1920928955078125e-07 ;  /* 0x00000002ff1c7431 */ /* 0x000fe400000001ff */
[----:B------:R-:W-:Y:S01]  /*11370*/  FMUL.FTZ R20, R21, R200 ;  /* 0x000000c815147220 */ /* 0x000fe20000410000 */
[----:B------:R-:W-:-:S05]  /*11380*/  FFMA.FTZ R10, R10, R252, 1.1641532182693481445e-10 ;  /* 0x2f0000000a0a7423 */ /* 0x000fca00000100fc */
        /* <DEDUP_REMOVED lines=13> */
.L_x_68892:
        /* <DEDUP_REMOVED lines=13> */
.L_x_68894:
[----:B------:R-:W-:Y:S05]  /*11530*/  BSYNC.RECONVERGENT B1 ;  /* 0x0000000000017941 */ /* 0x000fea0003800200 */
.L_x_68893:
        /* <DEDUP_REMOVED lines=50> */
.L_x_68891:
[----:B------:R-:W-:Y:S05]  /*11860*/  BSYNC.RECONVERGENT B0 ;  /* 0x0000000000007941 */ /* 0x000fea0003800200 */
.L_x_68890:
[----:B------:R-:W-:Y:S01]  /*11870*/  I2FP.F32.U32 R10, R10 ;  /* 0x0000000a000a7245 */ /* 0x000fe20000201000 */
[----:B------:R-:W-:Y:S01]  /*11880*/  FMUL.FTZ R22, R22, R16 ;  /* 0x0000001016167220 */ /* 0x000fe20000410000 */
[----:B------:R-:W-:Y:S01]  /*11890*/  ISETP.NE.AND P6, PT, R28, 0x1, PT ;  /* 0x000000011c00780c */ /* 0x000fe20003fc5270 */
[----:B------:R-:W-:Y:S01]  /*118a0*/  BSSY.RECONVERGENT B0, `(.L_x_68895) ;  /* 0x0000051000007945 */ /* 0x000fe20003800200 */
[----:B------:R-:W-:Y:S02]  /*118b0*/  IMAD.MOV.U32 R26, RZ, RZ, 0x2 ;  /* 0x00000002ff1a7424 */ /* 0x000fe400078e00ff */
[----:B------:R-:W-:Y:S01]  /*118c0*/  FFMA.FTZ R10, R10, R252, 1.1641532182693481445e-10 ;  /* 0x2f0000000a0a7423 */ /* 0x000fe200000100fc */
[----:B------:R-:W-:-:S04]  /*118d0*/  MOV R21, R8 ;  /* 0x0000000800157202 */ /* 0x000fc80000000f00 */
        /* <DEDUP_REMOVED lines=13> */
.L_x_68897:
        /* <DEDUP_REMOVED lines=13> */
.L_x_68899:
[----:B------:R-:W-:Y:S05]  /*11a80*/  BSYNC.RECONVERGENT B1 ;  /* 0x0000000000017941 */ /* 0x000fea0003800200 */
.L_x_68898:
        /* <DEDUP_REMOVED lines=50> */
.L_x_68896:
[----:B------:R-:W-:Y:S05]  /*11db0*/  BSYNC.RECONVERGENT B0 ;  /* 0x0000000000007941 */ /* 0x000fea0003800200 */
.L_x_68895:
        /* <DEDUP_REMOVED lines=11> */
.L_x_68879:
[----:B------:R-:W-:Y:S01]  /*11e70*/  IMAD.WIDE.U32 R20, R9, 0x10, R218 ;  /* 0x0000001009147825 */ /* 0x000fe200078e00da */
[----:B------:R-:W-:-:S04]  /*11e80*/  SEL R10, RZ, 0x1000000, !P5 ;  /* 0x01000000ff0a7807 */ /* 0x000fc80006800000 */
[----:B------:R0:W-:Y:S02]  /*11e90*/  STG.E.128 desc[UR6][R20.64], R56 ;  /* 0x0000003814007986 */ /* 0x0001e4000c101d06 */
[----:B0-----:R-:W-:Y:S02]  /*11ea0*/  SEL R20, RZ, 0x10000, !P4 ;  /* 0x00010000ff147807 */ /* 0x001fe40006000000 */
[----:B------:R-:W-:-:S04]  /*11eb0*/  SEL R21, RZ, 0x100, !P3 ;  /* 0x00000100ff157807 */ /* 0x000fc80005800000 */
[----:B------:R-:W-:Y:S02]  /*11ec0*/  IADD3 R10, PT, PT, R21, R10, R20 ;  /* 0x0000000a150a7210 */ /* 0x000fe40007ffe014 */
[----:B------:R-:W-:-:S04]  /*11ed0*/  SEL R20, RZ, 0x1, !P2 ;  /* 0x00000001ff147807 */ /* 0x000fc80005000000 */
[----:B------:R-:W-:Y:S01]  /*11ee0*/  IADD3 R10, PT, PT, R10, R20, RZ ;  /* 0x000000140a0a7210 */ /* 0x000fe20007ffe0ff */
        /* <DEDUP_REMOVED lines=25> */
.L_x_68903:
        /* <DEDUP_REMOVED lines=13> */
.L_x_68905:
[----:B------:R-:W-:Y:S05]  /*12150*/  BSYNC.RECONVERGENT B1 ;  /* 0x0000000000017941 */ /* 0x000fea0003800200 */
.L_x_68904:
        /* <DEDUP_REMOVED lines=50> */
.L_x_68902:
[----:B------:R-:W-:Y:S05]  /*12480*/  BSYNC.RECONVERGENT B0 ;  /* 0x0000000000007941 */ /* 0x000fea0003800200 */
.L_x_68901:
        /* <DEDUP_REMOVED lines=21> */
.L_x_68908:
        /* <DEDUP_REMOVED lines=13> */
.L_x_68910:
[----:B------:R-:W-:Y:S05]  /*126b0*/  BSYNC.RECONVERGENT B1 ;  /* 0x0000000000017941 */ /* 0x000fea0003800200 */
.L_x_68909:
        /* <DEDUP_REMOVED lines=50> */
.L_x_68907:
[----:B------:R-:W-:Y:S05]  /*129e0*/  BSYNC.RECONVERGENT B0 ;  /* 0x0000000000007941 */ /* 0x000fea0003800200 */
.L_x_68906:
        /* <DEDUP_REMOVED lines=21> */
.L_x_68913:
        /* <DEDUP_REMOVED lines=13> */
.L_x_68915:
[----:B------:R-:W-:Y:S05]  /*12c10*/  BSYNC.RECONVERGENT B1 ;  /* 0x0000000000017941 */ /* 0x000fea0003800200 */
.L_x_68914:
        /* <DEDUP_REMOVED lines=50> */
.L_x_68912:
[----:B------:R-:W-:Y:S05]  /*12f40*/  BSYNC.RECONVERGENT B0 ;  /* 0x0000000000007941 */ /* 0x000fea0003800200 */
.L_x_68911:
        /* <DEDUP_REMOVED lines=21> */
.L_x_68918:
        /* <DEDUP_REMOVED lines=13> */
.L_x_68920:
[----:B------:R-:W-:Y:S05]  /*13170*/  BSYNC.RECONVERGENT B1 ;  /* 0x0000000000017941 */ /* 0x000fea0003800200 */
.L_x_68919:
        /* <DEDUP_REMOVED lines=50> */
.L_x_68917:
[----:B------:R-:W-:Y:S05]  /*134a0*/  BSYNC.RECONVERGENT B0 ;  /* 0x0000000000007941 */ /* 0x000fea0003800200 */
.L_x_68916:
        /* <DEDUP_REMOVED lines=9> */
.L_x_68900:
        /* <DEDUP_REMOVED lines=16> */
.L_x_68924:
        /* <DEDUP_REMOVED lines=13> */
.L_x_68926:
[----:B------:R-:W-:Y:S05]  /*13710*/  BSYNC.RECONVERGENT B1 ;  /* 0x0000000000017941 */ /* 0x000fea0003800200 */
.L_x_68925:
        /* <DEDUP_REMOVED lines=47> */
[----:B------:R-:W-:Y:S01]  /*13a10*/  HFMA2 R27, -RZ, RZ, 0, 0 ;  /* 0x00000000ff1b7431 */ /* 0x000fe200000001ff */
[----:B------:R-:W-:Y:S01]  /*13a20*/  MOV R8, R26 ;  /* 0x0000001a00087202 */ /* 0x000fe20000000f00 */
[----:B------:R-:W-:-:S07]  /*13a30*/  IMAD.MOV.U32 R28, RZ, RZ, R25 ;  /* 0x000000ffff1c7224 */ /* 0x000fce00078e0019 */
.L_x_68923:
[----:B------:R-:W-:Y:S05]  /*13a40*/  BSYNC.RECONVERGENT B0 ;  /* 0x0000000000007941 */ /* 0x000fea0003800200 */
.L_x_68922:
        /* <DEDUP_REMOVED lines=20> */
.L_x_68929:
        /* <DEDUP_REMOVED lines=13> */
.L_x_68931:
[----:B------:R-:W-:Y:S05]  /*13c60*/  BSYNC.RECONVERGENT B1 ;  /* 0x0000000000017941 */ /* 0x000fea0003800200 */
.L_x_68930:
        /* <DEDUP_REMOVED lines=50> */
.L_x_68928:
[----:B------:R-:W-:Y:S05]  /*13f90*/  BSYNC.RECONVERGENT B0 ;  /* 0x0000000000007941 */ /* 0x000fea0003800200 */
.L_x_68927:
        /* <DEDUP_REMOVED lines=20> */
.L_x_68934:
        /* <DEDUP_REMOVED lines=13> */
.L_x_68936:
[----:B------:R-:W-:Y:S05]  /*141b0*/  BSYNC.RECONVERGENT B1 ;  /* 0x0000000000017941 */ /* 0x000fea0003800200 */
.L_x_68935:
        /* <DEDUP_REMOVED lines=50> */
.L_x_68933:
[----:B------:R-:W-:Y:S05]  /*144e0*/  BSYNC.RECONVERGENT B0 ;  /* 0x0000000000007941 */ /* 0x000fea0003800200 */
.L_x_68932:
        /* <DEDUP_REMOVED lines=20> */
.L_x_68939:
        /* <DEDUP_REMOVED lines=13> */
.L_x_68941:
[----:B------:R-:W-:Y:S05]  /*14700*/  BSYNC.RECONVERGENT B1 ;  /* 0x0000000000017941 */ /* 0x000fea0003800200 */
.L_x_68940:
        /* <DEDUP_REMOVED lines=50> */
.L_x_68938:
[----:B------:R-:W-:Y:S05]  /*14a30*/  BSYNC.RECONVERGENT B0 ;  /* 0x0000000000007941 */ /* 0x000fea0003800200 */
.L_x_68937:
        /* <DEDUP_REMOVED lines=11> */
.L_x_68921:
[----:B------:R-:W-:Y:S01]  /*14af0*/  IMAD.WIDE.U32 R20, R10, 0x10, R218 ;  /* 0x000000100a147825 */ /* 0x000fe200078e00da */
[----:B------:R-:W-:-:S03]  /*14b00*/  SEL R22, RZ, 0x100, !P3 ;  /* 0x00000100ff167807 */ /* 0x000fc60005800000 */
[----:B------:R-:W-:Y:S01]  /*14b10*/  VIADD R202, R15, 0xe0 ;  /* 0x000000e00fca7836 */ /* 0x000fe20000000000 */
        /* <DEDUP_REMOVED lines=30> */
.L_x_68945:
        /* <DEDUP_REMOVED lines=13> */
.L_x_68947:
[----:B------:R-:W-:Y:S05]  /*14dd0*/  BSYNC.RECONVERGENT B1 ;  /* 0x0000000000017941 */ /* 0x000fea0003800200 */
.L_x_68946:
        /* <DEDUP_REMOVED lines=48> */
[----:B------:R-:W-:Y:S02]  /*150e0*/  LOP3.LUT R4, R30, UR15, R27, 0x96, !PT ;  /* 0x0000000f1e047c12 */ /* 0x000fe4000f8e961b */
[----:B------:R-:W-:-:S07]  /*150f0*/  MOV R27, R24 ;  /* 0x00000018001b7202 */ /* 0x000fce0000000f00 */
.L_x_68944:
[----:B------:R-:W-:Y:S05]  /*15100*/  BSYNC.RECONVERGENT B0 ;  /* 0x0000000000007941 */ /* 0x000fea0003800200 */
.L_x_68943:
        /* <DEDUP_REMOVED lines=21> */
.L_x_68950:
        /* <DEDUP_REMOVED lines=13> */
.L_x_68952:
[----:B------:R-:W-:Y:S05]  /*15330*/  BSYNC.RECONVERGENT B1 ;  /* 0x0000000000017941 */ /* 0x000fea0003800200 */
.L_x_68951:
        /* <DEDUP_REMOVED lines=50> */
.L_x_68949:
[----:B------:R-:W-:Y:S05]  /*15660*/  BSYNC.RECONVERGENT B0 ;  /* 0x0000000000007941 */ /* 0x000fea0003800200 */
.L_x_68948:
        /* <DEDUP_REMOVED lines=21> */
.L_x_68955:
        /* <DEDUP_REMOVED lines=13> */
.L_x_68957:
[----:B------:R-:W-:Y:S05]  /*15890*/  BSYNC.RECONVERGENT B1 ;  /* 0x0000000000017941 */ /* 0x000fea0003800200 */
.L_x_68956:
        /* <DEDUP_REMOVED lines=49> */
[----:B------:R-:W-:-:S07]  /*15bb0*/  LOP3.LUT R4, R24, UR15, R21, 0x96, !PT ;  /* 0x0000000f18047c12 */ /* 0x000fce000f8e9615 */
.L_x_68954:
[----:B------:R-:W-:Y:S05]  /*15bc0*/  BSYNC.RECONVERGENT B0 ;  /* 0x0000000000007941 */ /* 0x000fea0003800200 */
.L_x_68953:
        /* <DEDUP_REMOVED lines=21> */
.L_x_68960:
        /* <DEDUP_REMOVED lines=13> */
.L_x_68962:
[----:B------:R-:W-:Y:S05]  /*15df0*/  BSYNC.RECONVERGENT B1 ;  /* 0x0000000000017941 */ /* 0x000fea0003800200 */
.L_x_68961:
        /* <DEDUP_REMOVED lines=45> */
[----:B------:R-:W-:Y:S01]  /*160d0*/  HFMA2 R26, -RZ, RZ, 0, 0 ;  /* 0x00000000ff1a7431 */ /* 0x000fe200000001ff */
[----:B------:R-:W-:Y:S01]  /*160e0*/  MOV R28, R20 ;  /* 0x00000014001c7202 */ /* 0x000fe20000000f00 */
[----:B------:R-:W-:-:S04]  /*160f0*/  IMAD.WIDE.U32 R20, R4, -0x326172a9, RZ ;  /* 0xcd9e8d5704147825 */ /* 0x000fc800078e00ff */
[----:B------:R-:W-:Y:S01]  /*16100*/  IMAD.MOV.U32 R8, RZ, RZ, R20 ;  /* 0x000000ffff087224 */ /* 0x000fe200078e0014 */
[----:B------:R-:W-:-:S07]  /*16110*/  LOP3.LUT R4, R24, UR15, R21, 0x96, !PT ;  /* 0x0000000f18047c12 */ /* 0x000fce000f8e9615 */
.L_x_68959:
[----:B------:R-:W-:Y:S05]  /*16120*/  BSYNC.RECONVERGENT B0 ;  /* 0x0000000000007941 */ /* 0x000fea0003800200 */
.L_x_68958:
        /* <DEDUP_REMOVED lines=9> */
.L_x_68942:
        /* <DEDUP_REMOVED lines=16> */
.L_x_68966:
        /* <DEDUP_REMOVED lines=13> */
.L_x_68968:
[----:B------:R-:W-:Y:S05]  /*16390*/  BSYNC.RECONVERGENT B1 ;  /* 0x0000000000017941 */ /* 0x000fea0003800200 */
.L_x_68967:
[----:B------:R-:W-:Y:S01]  /*163a0*/  LOP3.LUT R3, R6, UR5, R29, 0x96, !PT ;  /* 0x0000000506037c12 */ /* 0x000fe2000f8e961d */
[----:B------:R-:W-:Y:S01]  /*163b0*/  IMAD.WIDE.U32 R30, R0, -0x326172a9, RZ ;  /* 0xcd9e8d57001e7825 */ /* 0x000fe200078e00ff */
[----:B------:R-:W-:-:S03]  /*163c0*/  UIADD3 UR15, UPT, UPT, UR5, -0x4498517b, URZ ;  /* 0xbb67ae85050f7890 */ /* 0x000fc6000fffe0ff */
        /* <DEDUP_REMOVED lines=43> */
[----:B------:R-:W-:-:S05]  /*16680*/  IMAD.WIDE.U32 R26, R4, -0x326172a9, RZ ;  /* 0xcd9e8d57041a7825 */ /* 0x000fca00078e00ff */
[----:B------:R-:W-:Y:S01]  /*16690*/  LOP3.LUT R4, R30, UR15, R27, 0x96, !PT ;  /* 0x0000000f1e047c12 */ /* 0x000fe2000f8e961b */
[----:B------:R-:W-:Y:S01]  /*166a0*/  IMAD.MOV.U32 R27, RZ, RZ, R24 ;  /* 0x000000ffff1b7224 */ /* 0x000fe200078e0018 */
[----:B------:R-:W-:-:S07]  /*166b0*/  MOV R8, R26 ;  /* 0x0000001a00087202 */ /* 0x000fce0000000f00 */
.L_x_68965:
[----:B------:R-:W-:Y:S05]  /*166c0*/  BSYNC.RECONVERGENT B0 ;  /* 0x0000000000007941 */ /* 0x000fea0003800200 */
.L_x_68964:
        /* <DEDUP_REMOVED lines=20> */
.L_x_68971:
        /* <DEDUP_REMOVED lines=13> */
.L_x_68973:
[----:B------:R-:W-:Y:S05]  /*168e0*/  BSYNC.RECONVERGENT B1 ;  /* 0x0000000000017941 */ /* 0x000fea0003800200 */
.L_x_68972:
        /* <DEDUP_REMOVED lines=50> */
.L_x_68970:
[----:B------:R-:W-:Y:S05]  /*16c10*/  BSYNC.RECONVERGENT B0 ;  /* 0x0000000000007941 */ /* 0x000fea0003800200 */
.L_x_68969:
[----:B------:R-:W-:Y:S01]  /*16c20*/  I2FP.F32.U32 R20, R20 ;  /* 0x0000001400147245 */ /* 0x000fe20000201000 */
[----:B------:R-:W-:Y:S01]  /*16c30*/  FMUL.FTZ R21, R21, R16 ;  /* 0x0000001015157220 */ /* 0x000fe20000410000 */
[----:B------:R-:W-:Y:S01]  /*16c40*/  ISETP.NE.AND P5, PT, R26, 0x1, PT ;  /* 0x000000011a00780c */ /* 0x000fe20003fa5270 */
[----:B------:R-:W-:Y:S01]  /*16c50*/  BSSY.RECONVERGENT B0, `(.L_x_68974) ;  /* 0x0000051000007945 */ /* 0x000fe20003800200 */
[----:B------:R-:W-:Y:S02]  /*16c60*/  HFMA2 R25, -RZ, RZ, 0, 1.1920928955078125e-07 ;  /* 0x00000002ff197431 */ /* 0x000fe400000001ff */
[----:B------:R-:W-:-:S05]  /*16c70*/  FFMA.FTZ R20, R20, R252, 1.1641532182693481445e-10 ;  /* 0x2f00000014147423 */ /* 0x000fca00000100fc */
        /* <DEDUP_REMOVED lines=14> */
.L_x_68976:
        /* <DEDUP_REMOVED lines=13> */
.L_x_68978:
[----:B------:R-:W-:Y:S05]  /*16e30*/  BSYNC.RECONVERGENT B1 ;  /* 0x0000000000017941 */ /* 0x000fea0003800200 */
.L_x_68977:
[----:B------:R-:W-:Y:S01]  /*16e40*/  LOP3.LUT R3, R6, UR5, R33, 0x96, !PT ;  /* 0x0000000506037c12 */ /* 0x000fe2000f8e9621 */
[----:B------:R-:W-:Y:S01]  /*16e50*/  IMAD.WIDE.U32 R30, R0, -0x326172a9, RZ ;  /* 0xcd9e8d57001e7825 */ /* 0x000fe200078e00ff */
[----:B------:R-:W-:-:S03]  /*16e60*/  UIADD3 UR15, UPT, UPT, UR5, -0x4498517b, URZ ;  /* 0xbb67ae85050f7890 */ /* 0x000fc6000fffe0ff */
[----:B------:R-:W-:Y:S02]  /*16e70*/  HFMA2 R25, -RZ, RZ, 0, 0 ;  /* 0x00000000ff197431 */ /* 0x000fe400000001ff */
        /* <DEDUP_REMOVED lines=45> */
[----:B------:R-:W-:-:S07]  /*17150*/  LOP3.LUT R4, R30, UR15, R27, 0x96, !PT ;  /* 0x0000000f1e047c12 */ /* 0x000fce000f8e961b */
.L_x_68975:
[----:B------:R-:W-:Y:S05]  /*17160*/  BSYNC.RECONVERGENT B0 ;  /* 0x0000000000007941 */ /* 0x000fea0003800200 */
.L_x_68974:
        /* <DEDUP_REMOVED lines=20> */
.L_x_68981:
        /* <DEDUP_REMOVED lines=13> */
.L_x_68983:
[----:B------:R-:W-:Y:S05]  /*17380*/  BSYNC.RECONVERGENT B1 ;  /* 0x0000000000017941 */ /* 0x000fea0003800200 */
.L_x_68982:
        /* <DEDUP_REMOVED lines=50> */
.L_x_68980:
[----:B------:R-:W-:Y:S05]  /*176b0*/  BSYNC.RECONVERGENT B0 ;  /* 0x0000000000007941 */ /* 0x000fea0003800200 */
.L_x_68979:
        /* <DEDUP_REMOVED lines=11> */
.L_x_68963:
        /* <DEDUP_REMOVED lines=33> */
.L_x_68987:
        /* <DEDUP_REMOVED lines=13> */
.L_x_68989:
[----:B------:R-:W-:Y:S05]  /*17a50*/  BSYNC.RECONVERGENT B1 ;  /* 0x0000000000017941 */ /* 0x000fea0003800200 */
.L_x_68988:
        /* <DEDUP_REMOVED lines=50> */
.L_x_68986:
[----:B------:R-:W-:Y:S05]  /*17d80*/  BSYNC.RECONVERGENT B0 ;  /* 0x0000000000007941 */ /* 0x000fea0003800200 */
.L_x_68985:
        /* <DEDUP_REMOVED lines=21> */
.L_x_68992:
        /* <DEDUP_REMOVED lines=13> */
.L_x_68994:
[----:B------:R-:W-:Y:S05]  /*17fb0*/  BSYNC.RECONVERGENT B1 ;  /* 0x0000000000017941 */ /* 0x000fea0003800200 */
.L_x_68993:
        /* <DEDUP_REMOVED lines=50> */
.L_x_68991:
[----:B------:R-:W-:Y:S05]  /*182e0*/  BSYNC.RECONVERGENT B0 ;  /* 0x0000000000007941 */ /* 0x000fea0003800200 */
.L_x_68990:
        /* <DEDUP_REMOVED lines=21> */
.L_x_68997:
        /* <DEDUP_REMOVED lines=13> */
.L_x_68999:
[----:B------:R-:W-:Y:S05]  /*18510*/  BSYNC.RECONVERGENT B1 ;  /* 0x0000000000017941 */ /* 0x000fea0003800200 */
.L_x_68998:
        /* <DEDUP_REMOVED lines=50> */
.L_x_68996:
[----:B------:R-:W-:Y:S05]  /*18840*/  BSYNC.RECONVERGENT B0 ;  /* 0x0000000000007941 */ /* 0x000fea0003800200 */
.L_x_68995:
        /* <DEDUP_REMOVED lines=21> */
.L_x_69002:
        /* <DEDUP_REMOVED lines=13> */
.L_x_69004:
[----:B------:R-:W-:Y:S05]  /*18a70*/  BSYNC.RECONVERGENT B1 ;  /* 0x0000000000017941 */ /* 0x000fea0003800200 */
.L_x_69003:
        /* <DEDUP_REMOVED lines=50> */
.L_x_69001:
[----:B------:R-:W-:Y:S05]  /*18da0*/  BSYNC.RECONVERGENT B0 ;  /* 0x0000000000007941 */ /* 0x000fea0003800200 */
.L_x_69000:
        /* <DEDUP_REMOVED lines=9> */
.L_x_68984:
        /* <DEDUP_REMOVED lines=16> */
.L_x_69008:
        /* <DEDUP_REMOVED lines=13> */
.L_x_69010:
[----:B------:R-:W-:Y:S05]  /*19010*/  BSYNC.RECONVERGENT B1 ;  /* 0x0000000000017941 */ /* 0x000fea0003800200 */
.L_x_69009:
        /* <DEDUP_REMOVED lines=50> */
.L_x_69007:
[----:B------:R-:W-:Y:S05]  /*19340*/  BSYNC.RECONVERGENT B0 ;  /* 0x0000000000007941 */ /* 0x000fea0003800200 */
.L_x_69006:
        /* <DEDUP_REMOVED lines=20> */
.L_x_69013:
        /* <DEDUP_REMOVED lines=13> */
.L_x_69015:
[----:B------:R-:W-:Y:S05]  /*19560*/  BSYNC.RECONVERGENT B1 ;  /* 0x0000000000017941 */ /* 0x000fea0003800200 */
.L_x_69014:
        /* <DEDUP_REMOVED lines=50> */
.L_x_69012:
[----:B------:R-:W-:Y:S05]  /*19890*/  BSYNC.RECONVERGENT B0 ;  /* 0x0000000000007941 */ /* 0x000fea0003800200 */
.L_x_69011:
        /* <DEDUP_REMOVED lines=20> */
.L_x_69018:
        /* <DEDUP_REMOVED lines=13> */
.L_x_69020:
[----:B------:R-:W-:Y:S05]  /*19ab0*/  BSYNC.RECONVERGENT B1 ;  /* 0x0000000000017941 */ /* 0x000fea0003800200 */
.L_x_69019:
        /* <DEDUP_REMOVED lines=50> */
.L_x_69017:
[----:B------:R-:W-:Y:S05]  /*19de0*/  BSYNC.RECONVERGENT B0 ;  /* 0x0000000000007941 */ /* 0x000fea0003800200 */
.L_x_69016:
        /* <DEDUP_REMOVED lines=20> */
.L_x_69023:
        /* <DEDUP_REMOVED lines=13> */
.L_x_69025:
[----:B------:R-:W-:Y:S05]  /*1a000*/  BSYNC.RECONVERGENT B1 ;  /* 0x0000000000017941 */ /* 0x000fea0003800200 */
.L_x_69024:
        /* <DEDUP_REMOVED lines=50> */
.L_x_69022:
[----:B------:R-:W-:Y:S05]  /*1a330*/  BSYNC.RECONVERGENT B0 ;  /* 0x0000000000007941 */ /* 0x000fea0003800200 */
.L_x_69021:
        /* <DEDUP_REMOVED lines=11> */
.L_x_69005:
        /* <DEDUP_REMOVED lines=33> */
.L_x_69029:
        /* <DEDUP_REMOVED lines=13> */
.L_x_69031:
[----:B------:R-:W-:Y:S05]  /*1a6d0*/  BSYNC.RECONVERGENT B1 ;  /* 0x0000000000017941 */ /* 0x000fea0003800200 */
.L_x_69030:
        /* <DEDUP_REMOVED lines=50> */
.L_x_69028:
[----:B------:R-:W-:Y:S05]  /*1aa00*/  BSYNC.RECONVERGENT B0 ;  /* 0x0000000000007941 */ /* 0x000fea0003800200 */
.L_x_69027:
        /* <DEDUP_REMOVED lines=21> */
.L_x_69034:
        /* <DEDUP_REMOVED lines=13> */
.L_x_69036:
[----:B------:R-:W-:Y:S05]  /*1ac30*/  BSYNC.RECONVERGENT B1 ;  /* 0x0000000000017941 */ /* 0x000fea0003800200 */
.L_x_69035:
        /* <DEDUP_REMOVED lines=50> */
.L_x_69033:
[----:B------:R-:W-:Y:S05]  /*1af60*/  BSYNC.RECONVERGENT B0 ;  /* 0x0000000000007941 */ /* 0x000fea0003800200 */
.L_x_69032:
        /* <DEDUP_REMOVED lines=21> */
.L_x_69039:
        /* <DEDUP_REMOVED lines=13> */
.L_x_69041:
[----:B------:R-:W-:Y:S05]  /*1b190*/  BSYNC.RECONVERGENT B1 ;  /* 0x0000000000017941 */ /* 0x000fea0003800200 */
.L_x_69040:
        /* <DEDUP_REMOVED lines=50> */
.L_x_69038:
[----:B------:R-:W-:Y:S05]  /*1b4c0*/  BSYNC.RECONVERGENT B0 ;  /* 0x0000000000007941 */ /* 0x000fea0003800200 */
.L_x_69037:
        /* <DEDUP_REMOVED lines=21> */
.L_x_69044:
        /* <DEDUP_REMOVED lines=13> */
.L_x_69046:
[----:B------:R-:W-:Y:S05]  /*1b6f0*/  BSYNC.RECONVERGENT B1 ;  /* 0x0000000000017941 */ /* 0x000fea0003800200 */
.L_x_69045:
        /* <DEDUP_REMOVED lines=50> */
.L_x_69043:
[----:B------:R-:W-:Y:S05]  /*1ba20*/  BSYNC.RECONVERGENT B0 ;  /* 0x0000000000007941 */ /* 0x000fea0003800200 */
.L_x_69042:
        /* <DEDUP_REMOVED lines=9> */
.L_x_69026:
        /* <DEDUP_REMOVED lines=16> */
.L_x_69050:
        /* <DEDUP_REMOVED lines=13> */
.L_x_69052:
[----:B------:R-:W-:Y:S05]  /*1bc90*/  BSYNC.RECONVERGENT B1 ;  /* 0x0000000000017941 */ /* 0x000fea0003800200 */
.L_x_69051:
        /* <DEDUP_REMOVED lines=50> */
.L_x_69049:
[----:B------:R-:W-:Y:S05]  /*1bfc0*/  BSYNC.RECONVERGENT B0 ;  /* 0x0000000000007941 */ /* 0x000fea0003800200 */
.L_x_69048:
        /* <DEDUP_REMOVED lines=20> */
.L_x_69055:
        /* <DEDUP_REMOVED lines=13> */
.L_x_69057:
[----:B------:R-:W-:Y:S05]  /*1c1e0*/  BSYNC.RECONVERGENT B1 ;  /* 0x0000000000017941 */ /* 0x000fea0003800200 */
.L_x_69056:
        /* <DEDUP_REMOVED lines=50> */
.L_x_69054:
[----:B------:R-:W-:Y:S05]  /*1c510*/  BSYNC.RECONVERGENT B0 ;  /* 0x0000000000007941 */ /* 0x000fea0003800200 */
.L_x_69053:
        /* <DEDUP_REMOVED lines=20> */
.L_x_69060:
        /* <DEDUP_REMOVED lines=13> */
.L_x_69062:
[----:B------:R-:W-:Y:S05]  /*1c730*/  BSYNC.RECONVERGENT B1 ;  /* 0x0000000000017941 */ /* 0x000fea0003800200 */
.L_x_69061:
        /* <DEDUP_REMOVED lines=50> */
.L_x_69059:
[----:B------:R-:W-:Y:S05]  /*1ca60*/  BSYNC.RECONVERGENT B0 ;  /* 0x0000000000007941 */ /* 0x000fea0003800200 */
.L_x_69058:
        /* <DEDUP_REMOVED lines=20> */
.L_x_69065:
        /* <DEDUP_REMOVED lines=13> */
.L_x_69067:
[----:B------:R-:W-:Y:S05]  /*1cc80*/  BSYNC.RECONVERGENT B1 ;  /* 0x0000000000017941 */ /* 0x000fea0003800200 */
.L_x_69066:
        /* <DEDUP_REMOVED lines=50> */
.L_x_69064:
[----:B------:R-:W-:Y:S05]  /*1cfb0*/  BSYNC.RECONVERGENT B0 ;  /* 0x0000000000007941 */ /* 0x000fea0003800200 */
.L_x_69063:
        /* <DEDUP_REMOVED lines=11> */
.L_x_69047:
        /* <DEDUP_REMOVED lines=33> */
.L_x_69071:
        /* <DEDUP_REMOVED lines=13> */
.L_x_69073:
[----:B------:R-:W-:Y:S05]  /*1d350*/  BSYNC.RECONVERGENT B1 ;  /* 0x0000000000017941 */ /* 0x000fea0003800200 */
.L_x_69072:
        /* <DEDUP_REMOVED lines=50> */
.L_x_69070:
[----:B------:R-:W-:Y:S05]  /*1d680*/  BSYNC.RECONVERGENT B0 ;  /* 0x0000000000007941 */ /* 0x000fea0003800200 */
.L_x_69069:
        /* <DEDUP_REMOVED lines=21> */
.L_x_69076:
        /* <DEDUP_REMOVED lines=13> */
.L_x_69078:
[----:B------:R-:W-:Y:S05]  /*1d8b0*/  BSYNC.RECONVERGENT B1 ;  /* 0x0000000000017941 */ /* 0x000fea0003800200 */
.L_x_69077:
        /* <DEDUP_REMOVED lines=50> */
.L_x_69075:
[----:B------:R-:W-:Y:S05]  /*1dbe0*/  BSYNC.RECONVERGENT B0 ;  /* 0x0000000000007941 */ /* 0x000fea0003800200 */
.L_x_69074:
        /* <DEDUP_REMOVED lines=21> */
.L_x_69081:
        /* <DEDUP_REMOVED lines=13> */
.L_x_69083:
[----:B------:R-:W-:Y:S05]  /*1de10*/  BSYNC.RECONVERGENT B1 ;  /* 0x0000000000017941 */ /* 0x000fea0003800200 */
.L_x_69082:
        /* <DEDUP_REMOVED lines=50> */
.L_x_69080:
[----:B------:R-:W-:Y:S05]  /*1e140*/  BSYNC.RECONVERGENT B0 ;  /* 0x0000000000007941 */ /* 0x000fea0003800200 */
.L_x_69079:
        /* <DEDUP_REMOVED lines=21> */
.L_x_69086:
        /* <DEDUP_REMOVED lines=13> */
.L_x_69088:
[----:B------:R-:W-:Y:S05]  /*1e370*/  BSYNC.RECONVERGENT B1 ;  /* 0x0000000000017941 */ /* 0x000fea0003800200 */
.L_x_69087:
        /* <DEDUP_REMOVED lines=50> */
.L_x_69085:
[----:B------:R-:W-:Y:S05]  /*1e6a0*/  BSYNC.RECONVERGENT B0 ;  /* 0x0000000000007941 */ /* 0x000fea0003800200 */
.L_x_69084:
        /* <DEDUP_REMOVED lines=9> */
.L_x_69068:
        /* <DEDUP_REMOVED lines=16> */
.L_x_69092:
        /* <DEDUP_REMOVED lines=13> */
.L_x_69094:
[----:B------:R-:W-:Y:S05]  /*1e910*/  BSYNC.RECONVERGENT B1 ;  /* 0x0000000000017941 */ /* 0x000fea0003800200 */
.L_x_69093:
        /* <DEDUP_REMOVED lines=50> */
.L_x_69091:
[----:B------:R-:W-:Y:S05]  /*1ec40*/  BSYNC.RECONVERGENT B0 ;  /* 0x0000000000007941 */ /* 0x000fea0003800200 */
.L_x_69090:
        /* <DEDUP_REMOVED lines=20> */
.L_x_69097:
        /* <DEDUP_REMOVED lines=13> */
.L_x_69099:
[----:B------:R-:W-:Y:S05]  /*1ee60*/  BSYNC.RECONVERGENT B1 ;  /* 0x0000000000017941 */ /* 0x000fea0003800200 */
.L_x_69098:
        /* <DEDUP_REMOVED lines=50> */
.L_x_69096:
[----:B------:R-:W-:Y:S05]  /*1f190*/  BSYNC.RECONVERGENT B0 ;  /* 0x0000000000007941 */ /* 0x000fea0003800200 */
.L_x_69095:
        /* <DEDUP_REMOVED lines=20> */
.L_x_69102:
        /* <DEDUP_REMOVED lines=13> */
.L_x_69104:
[----:B------:R-:W-:Y:S05]  /*1f3b0*/  BSYNC.RECONVERGENT B1 ;  /* 0x0000000000017941 */ /* 0x000fea0003800200 */
.L_x_69103:
        /* <DEDUP_REMOVED lines=50> */
.L_x_69101:
[----:B------:R-:W-:Y:S05]  /*1f6e0*/  BSYNC.RECONVERGENT B0 ;  /* 0x0000000000007941 */ /* 0x000fea0003800200 */
.L_x_69100:
[----:B------:R-:W-:Y:S01]  /*1f6f0*/  ISETP.NE.AND P6, PT, R27, 0x1, PT ;  /* 0x000000011b00780c */ /* 0x000fe20003fc5270 */
[----:B------:R-:W-:Y:S01]  /*1f700*/  FMUL.FTZ R22, R22, R16 ;  /* 0x0000001016167220 */ /* 0x000fe20000410000 */
        /* <DEDUP_REMOVED lines=18> */
.L_x_69107:
        /* <DEDUP_REMOVED lines=13> */
.L_x_69109:
[----:B------:R-:W-:Y:S05]  /*1f900*/  BSYNC.RECONVERGENT B1 ;  /* 0x0000000000017941 */ /* 0x000fea0003800200 */
.L_x_69108:
        /* <DEDUP_REMOVED lines=50> */
.L_x_69106:
[----:B------:R-:W-:Y:S05]  /*1fc30*/  BSYNC.RECONVERGENT B0 ;  /* 0x0000000000007941 */ /* 0x000fea0003800200 */
.L_x_69105:
        /* <DEDUP_REMOVED lines=11> */
.L_x_69089:
        /* <DEDUP_REMOVED lines=33> */
.L_x_69113:
        /* <DEDUP_REMOVED lines=13> */
.L_x_69115:
[----:B------:R-:W-:Y:S05]  /*1ffd0*/  BSYNC.RECONVERGENT B1 ;  /* 0x0000000000017941 */ /* 0x000fea0003800200 */
.L_x_69114:
        /* <DEDUP_REMOVED lines=50> */
.L_x_69112:
[----:B------:R-:W-:Y:S05]  /*20300*/  BSYNC.RECONVERGENT B0 ;  /* 0x0000000000007941 */ /* 0x000fea0003800200 */
.L_x_69111:
        /* <DEDUP_REMOVED lines=21> */
.L_x_69118:
        /* <DEDUP_REMOVED lines=13> */
.L_x_69120:
[----:B------:R-:W-:Y:S05]  /*20530*/  BSYNC.RECONVERGENT B1 ;  /* 0x0000000000017941 */ /* 0x000fea0003800200 */
.L_x_69119:
        /* <DEDUP_REMOVED lines=50> */
.L_x_69117:
[----:B------:R-:W-:Y:S05]  /*20860*/  BSYNC.RECONVERGENT B0 ;  /* 0x0000000000007941 */ /* 0x000fea0003800200 */
.L_x_69116:
        /* <DEDUP_REMOVED lines=21> */
.L_x_69123:
        /* <DEDUP_REMOVED lines=13> */
.L_x_69125:
[----:B------:R-:W-:Y:S05]  /*20a90*/  BSYNC.RECONVERGENT B1 ;  /* 0x0000000000017941 */ /* 0x000fea0003800200 */
.L_x_69124:
        /* <DEDUP_REMOVED lines=50> */
.L_x_69122:
[----:B------:R-:W-:Y:S05]  /*20dc0*/  BSYNC.RECONVERGENT B0 ;  /* 0x0000000000007941 */ /* 0x000fea0003800200 */
.L_x_69121:
        /* <DEDUP_REMOVED lines=21> */
.L_x_69128:
        /* <DEDUP_REMOVED lines=13> */
.L_x_69130:
[----:B------:R-:W-:Y:S05]  /*20ff0*/  BSYNC.RECONVERGENT B1 ;  /* 0x0000000000017941 */ /* 0x000fea0003800200 */
.L_x_69129:
        /* <DEDUP_REMOVED lines=50> */
.L_x_69127:
[----:B------:R-:W-:Y:S05]  /*21320*/  BSYNC.RECONVERGENT B0 ;  /* 0x0000000000007941 */ /* 0x000fea0003800200 */
.L_x_69126:
        /* <DEDUP_REMOVED lines=9> */
.L_x_69110:
        /* <DEDUP_REMOVED lines=16> */
.L_x_69134:
        /* <DEDUP_REMOVED lines=13> */
.L_x_69136:
[----:B------:R-:W-:Y:S05]  /*21590*/  BSYNC.RECONVERGENT B1 ;  /* 0x0000000000017941 */ /* 0x000fea0003800200 */
.L_x_69135:
        /* <DEDUP_REMOVED lines=50> */
.L_x_69133:
[----:B------:R-:W-:Y:S05]  /*218c0*/  BSYNC.RECONVERGENT B0 ;  /* 0x0000000000007941 */ /* 0x000fea0003800200 */
.L_x_69132:
        /* <DEDUP_REMOVED lines=20> */
.L_x_69139:
        /* <DEDUP_REMOVED lines=13> */
.L_x_69141:
[----:B------:R-:W-:Y:S05]  /*21ae0*/  BSYNC.RECONVERGENT B1 ;  /* 0x0000000000017941 */ /* 0x000fea0003800200 */
.L_x_69140:
        /* <DEDUP_REMOVED lines=50> */
.L_x_69138:
[----:B------:R-:W-:Y:S05]  /*21e10*/  BSYNC.RECONVERGENT B0 ;  /* 0x0000000000007941 */ /* 0x000fea0003800200 */
.L_x_69137:
        /* <DEDUP_REMOVED lines=20> */
.L_x_69144:
        /* <DEDUP_REMOVED lines=13> */
.L_x_69146:
[----:B------:R-:W-:Y:S05]  /*22030*/  BSYNC.RECONVERGENT B1 ;  /* 0x0000000000017941 */ /* 0x000fea0003800200 */
.L_x_69145:
        /* <DEDUP_REMOVED lines=50> */
.L_x_69143:
[----:B------:R-:W-:Y:S05]  /*22360*/  BSYNC.RECONVERGENT B0 ;  /* 0x0000000000007941 */ /* 0x000fea0003800200 */
.L_x_69142:
        /* <DEDUP_REMOVED lines=20> */
.L_x_69149:
        /* <DEDUP_REMOVED lines=13> */
.L_x_69151:
[----:B------:R-:W-:Y:S05]  /*22580*/  BSYNC.RECONVERGENT B1 ;  /* 0x0000000000017941 */ /* 0x000fea0003800200 */
.L_x_69150:
        /* <DEDUP_REMOVED lines=50> */
.L_x_69148:
[----:B------:R-:W-:Y:S05]  /*228b0*/  BSYNC.RECONVERGENT B0 ;  /* 0x0000000000007941 */ /* 0x000fea0003800200 */
.L_x_69147:
        /* <DEDUP_REMOVED lines=11> */
.L_x_69131:
        /* <DEDUP_REMOVED lines=33> */
.L_x_69155:
        /* <DEDUP_REMOVED lines=13> */
.L_x_69157:
[----:B------:R-:W-:Y:S05]  /*22c50*/  BSYNC.RECONVERGENT B1 ;  /* 0x0000000000017941 */ /* 0x000fea0003800200 */
.L_x_69156:
        /* <DEDUP_REMOVED lines=50> */
.L_x_69154:
[----:B------:R-:W-:Y:S05]  /*22f80*/  BSYNC.RECONVERGENT B0 ;  /* 0x0000000000007941 */ /* 0x000fea0003800200 */
.L_x_69153:
        /* <DEDUP_REMOVED lines=21> */
.L_x_69160:
        /* <DEDUP_REMOVED lines=13> */
.L_x_69162:
[----:B------:R-:W-:Y:S05]  /*231b0*/  BSYNC.RECONVERGENT B1 ;  /* 0x0000000000017941 */ /* 0x000fea0003800200 */
.L_x_69161:
        /* <DEDUP_REMOVED lines=50> */
.L_x_69159:
[----:B------:R-:W-:Y:S05]  /*234e0*/  BSYNC.RECONVERGENT B0 ;  /* 0x0000000000007941 */ /* 0x000fea0003800200 */
.L_x_69158:
        /* <DEDUP_REMOVED lines=21> */
.L_x_69165:
        /* <DEDUP_REMOVED lines=13> */
.L_x_69167:
[----:B------:R-:W-:Y:S05]  /*23710*/  BSYNC.RECONVERGENT B1 ;  /* 0x0000000000017941 */ /* 0x000fea0003800200 */
.L_x_69166:
        /* <DEDUP_REMOVED lines=50> */
.L_x_69164:
[----:B------:R-:W-:Y:S05]  /*23a40*/  BSYNC.RECONVERGENT B0 ;  /* 0x0000000000007941 */ /* 0x000fea0003800200 */
.L_x_69163:
        /* <DEDUP_REMOVED lines=21> */
.L_x_69170:
        /* <DEDUP_REMOVED lines=13> */
.L_x_69172:
[----:B------:R-:W-:Y:S05]  /*23c70*/  BSYNC.RECONVERGENT B1 ;  /* 0x0000000000017941 */ /* 0x000fea0003800200 */
.L_x_69171:
        /* <DEDUP_REMOVED lines=50> */
.L_x_69169:
[----:B------:R-:W-:Y:S05]  /*23fa0*/  BSYNC.RECONVERGENT B0 ;  /* 0x0000000000007941 */ /* 0x000fea0003800200 */
.L_x_69168:
        /* <DEDUP_REMOVED lines=9> */
.L_x_69152:
        /* <DEDUP_REMOVED lines=16> */
.L_x_69176:
        /* <DEDUP_REMOVED lines=13> */
.L_x_69178:
[----:B------:R-:W-:Y:S05]  /*24210*/  BSYNC.RECONVERGENT B1 ;  /* 0x0000000000017941 */ /* 0x000fea0003800200 */
.L_x_69177:
        /* <DEDUP_REMOVED lines=48> */
[----:B------:R-:W-:Y:S01]  /*24520*/  IMAD.MOV.U32 R27, RZ, RZ, R24 ;  /* 0x000000ffff1b7224 */ /* 0x000fe200078e0018 */
[----:B------:R-:W-:-:S07]  /*24530*/  MOV R8, R26 ;  /* 0x0000001a00087202 */ /* 0x000fce0000000f00 */
.L_x_69175:
[----:B------:R-:W-:Y:S05]  /*24540*/  BSYNC.RECONVERGENT B0 ;  /* 0x0000000000007941 */ /* 0x000fea0003800200 */
.L_x_69174:
[----:B------:R-:W-:Y:S01]  /*24550*/  ISETP.NE.AND P4, PT, R25, 0x1, PT ;  /* 0x000000011900780c */ /* 0x000fe20003f85270 */
[----:B-----5:R-:W-:Y:S01]  /*24560*/  FMUL.FTZ R20, R20, R16 ;  /* 0x0000001014147220 */ /* 0x020fe20000410000 */
[----:B------:R-:W-:Y:S01]  /*24570*/  I2FP.F32.U32 R24, R27 ;  /* 0x0000001b00187245 */ /* 0x000fe20000201000 */
[----:B------:R-:W-:Y:S01]  /*24580*/  BSSY.RECONVERGENT B0, `(.L_x_69179) ;  /* 0x0000051000007945 */ /* 0x000fe20003800200 */
[----:B------:R-:W-:Y:S01]  /*24590*/  MOV R27, R8 ;  /* 0x00000008001b7202 */ /* 0x000fe20000000f00 */
[----:B------:R-:W-:Y:S02]  /*245a0*/  FMUL.FTZ R20, R20, R200 ;  /* 0x000000c814147220 */ /* 0x000fe40000410000 */
[----:B------:R-:W-:-:S05]  /*245b0*/  FFMA.FTZ R24, R24, R252, 1.1641532182693481445e-10 ;  /* 0x2f00000018187423 */ /* 0x000fca00000100fc */
        /* <DEDUP_REMOVED lines=13> */
.L_x_69181:
        /* <DEDUP_REMOVED lines=13> */
.L_x_69183:
[----:B------:R-:W-:Y:S05]  /*24760*/  BSYNC.RECONVERGENT B1 ;  /* 0x0000000000017941 */ /* 0x000fea0003800200 */
.L_x_69182:
        /* <DEDUP_REMOVED lines=50> */
.L_x_69180:
[----:B------:R-:W-:Y:S05]  /*24a90*/  BSYNC.RECONVERGENT B0 ;  /* 0x0000000000007941 */ /* 0x000fea0003800200 */
.L_x_69179:
[----:B------:R-:W-:Y:S01]  /*24aa0*/  ISETP.NE.AND P5, PT, R24, 0x1, PT ;  /* 0x000000011800780c */ /* 0x000fe20003fa5270 */
[----:B------:R-:W-:Y:S01]  /*24ab0*/  FMUL.FTZ R21, R21, R16 ;  /* 0x0000001015157220 */ /* 0x000fe20000410000 */
        /* <DEDUP_REMOVED lines=18> */
.L_x_69186:
        /* <DEDUP_REMOVED lines=13> */
.L_x_69188:
[----:B------:R-:W-:Y:S05]  /*24cb0*/  BSYNC.RECONVERGENT B1 ;  /* 0x0000000000017941 */ /* 0x000fea0003800200 */
.L_x_69187:
        /* <DEDUP_REMOVED lines=49> */
[----:B------:R-:W-:-:S07]  /*24fd0*/  HFMA2 R25, -RZ, RZ, 0, 0 ;  /* 0x00000000ff197431 */ /* 0x000fce00000001ff */
.L_x_69185:
[----:B------:R-:W-:Y:S05]  /*24fe0*/  BSYNC.RECONVERGENT B0 ;  /* 0x0000000000007941 */ /* 0x000fea0003800200 */
.L_x_69184:
[----:B------:R-:W-:Y:S01]  /*24ff0*/  ISETP.NE.AND P6, PT, R25, 0x1, PT ;  /* 0x000000011900780c */ /* 0x000fe20003fc5270 */
[----:B------:R-:W-:Y:S01]  /*25000*/  FMUL.FTZ R22, R22, R16 ;  /* 0x0000001016167220 */ /* 0x000fe20000410000 */
        /* <DEDUP_REMOVED lines=18> */
.L_x_69191:
        /* <DEDUP_REMOVED lines=13> */
.L_x_69193:
[----:B------:R-:W-:Y:S05]  /*25200*/  BSYNC.RECONVERGENT B1 ;  /* 0x0000000000017941 */ /* 0x000fea0003800200 */
.L_x_69192:
        /* <DEDUP_REMOVED lines=50> */
.L_x_69190:
[----:B------:R-:W-:Y:S05]  /*25530*/  BSYNC.RECONVERGENT B0 ;  /* 0x0000000000007941 */ /* 0x000fea0003800200 */
.L_x_69189:
        /* <DEDUP_REMOVED lines=11> */
.L_x_69173:
        /* <DEDUP_REMOVED lines=33> */
.L_x_69197:
        /* <DEDUP_REMOVED lines=13> */
.L_x_69199:
[----:B------:R-:W-:Y:S05]  /*258d0*/  BSYNC.RECONVERGENT B1 ;  /* 0x0000000000017941 */ /* 0x000fea0003800200 */
.L_x_69198:
        /* <DEDUP_REMOVED lines=50> */
.L_x_69196:
[----:B------:R-:W-:Y:S05]  /*25c00*/  BSYNC.RECONVERGENT B0 ;  /* 0x0000000000007941 */ /* 0x000fea0003800200 */
.L_x_69195:
        /* <DEDUP_REMOVED lines=21> */
.L_x_69202:
        /* <DEDUP_REMOVED lines=13> */
.L_x_69204:
[----:B------:R-:W-:Y:S05]  /*25e30*/  BSYNC.RECONVERGENT B1 ;  /* 0x0000000000017941 */ /* 0x000fea0003800200 */
.L_x_69203:
        /* <DEDUP_REMOVED lines=50> */
.L_x_69201:
[----:B------:R-:W-:Y:S05]  /*26160*/  BSYNC.RECONVERGENT B0 ;  /* 0x0000000000007941 */ /* 0x000fea0003800200 */
.L_x_69200:
        /* <DEDUP_REMOVED lines=21> */
.L_x_69207:
        /* <DEDUP_REMOVED lines=13> */
.L_x_69209:
[----:B------:R-:W-:Y:S05]  /*26390*/  BSYNC.RECONVERGENT B1 ;  /* 0x0000000000017941 */ /* 0x000fea0003800200 */
.L_x_69208:
        /* <DEDUP_REMOVED lines=50> */
.L_x_69206:
[----:B------:R-:W-:Y:S05]  /*266c0*/  BSYNC.RECONVERGENT B0 ;  /* 0x0000000000007941 */ /* 0x000fea0003800200 */
.L_x_69205:
        /* <DEDUP_REMOVED lines=21> */
.L_x_69212:
        /* <DEDUP_REMOVED lines=13> */
.L_x_69214:
[----:B------:R-:W-:Y:S05]  /*268f0*/  BSYNC.RECONVERGENT B1 ;  /* 0x0000000000017941 */ /* 0x000fea0003800200 */
.L_x_69213:
        /* <DEDUP_REMOVED lines=50> */
.L_x_69211:
[----:B------:R-:W-:Y:S05]  /*26c20*/  BSYNC.RECONVERGENT B0 ;  /* 0x0000000000007941 */ /* 0x000fea0003800200 */
.L_x_69210:
        /* <DEDUP_REMOVED lines=9> */
.L_x_69194:
        /* <DEDUP_REMOVED lines=16> */
.L_x_69218:
        /* <DEDUP_REMOVED lines=13> */
.L_x_69220:
[----:B------:R-:W-:Y:S05]  /*26e90*/  BSYNC.RECONVERGENT B1 ;  /* 0x0000000000017941 */ /* 0x000fea0003800200 */
.L_x_69219:
        /* <DEDUP_REMOVED lines=50> */
.L_x_69217:
[----:B------:R-:W-:Y:S05]  /*271c0*/  BSYNC.RECONVERGENT B0 ;  /* 0x0000000000007941 */ /* 0x000fea0003800200 */
.L_x_69216:
        /* <DEDUP_REMOVED lines=20> */
.L_x_69223:
        /* <DEDUP_REMOVED lines=13> */
.L_x_69225:
[----:B------:R-:W-:Y:S05]  /*273e0*/  BSYNC.RECONVERGENT B1 ;  /* 0x0000000000017941 */ /* 0x000fea0003800200 */
.L_x_69224:
        /* <DEDUP_REMOVED lines=50> */
.L_x_69222:
[----:B------:R-:W-:Y:S05]  /*27710*/  BSYNC.RECONVERGENT B0 ;  /* 0x0000000000007941 */ /* 0x000fea0003800200 */
.L_x_69221:
        /* <DEDUP_REMOVED lines=20> */
.L_x_69228:
        /* <DEDUP_REMOVED lines=13> */
.L_x_69230:
[----:B------:R-:W-:Y:S05]  /*27930*/  BSYNC.RECONVERGENT B1 ;  /* 0x0000000000017941 */ /* 0x000fea0003800200 */
.L_x_69229:
        /* <DEDUP_REMOVED lines=50> */
.L_x_69227:
[----:B------:R-:W-:Y:S05]  /*27c60*/  BSYNC.RECONVERGENT B0 ;  /* 0x0000000000007941 */ /* 0x000fea0003800200 */
.L_x_69226:
[----:B------:R-:W-:Y:S01]  /*27c70*/  ISETP.NE.AND P6, PT, R25, 0x1, PT ;  /* 0x000000011900780c */ /* 0x000fe20003fc5270 */
[----:B------:R-:W-:Y:S01]  /*27c80*/  FMUL.FTZ R22, R22, R16 ;  /* 0x0000001016167220 */ /* 0x000fe20000410000 */
[----:B------:R-:W-:Y:S01]  /*27c90*/  I2FP.F32.U32 R24, R27 ;  /* 0x0000001b00187245 */ /* 0x000fe20000201000 */
[----:B------:R-:W-:Y:S01]  /*27ca0*/  BSSY.RECONVERGENT B0, `(.L_x_69231) ;  /* 0x0000051000007945 */ /* 0x000fe20003800200 */
[----:B------:R-:W-:Y:S02]  /*27cb0*/  IMAD.MOV.U32 R189, RZ, RZ, 0x2 ;  /* 0x00000002ffbd7424 */ /* 0x000fe400078e00ff */
[----:B------:R-:W-:Y:S01]  /*27cc0*/  FMUL.FTZ R22, R22, R200 ;  /* 0x000000c816167220 */ /* 0x000fe20000410000 */
[----:B------:R-:W-:Y:S01]  /*27cd0*/  MOV R27, R8 ;  /* 0x00000008001b7202 */ /* 0x000fe20000000f00 */
        /* <DEDUP_REMOVED lines=13> */
.L_x_69233:
        /* <DEDUP_REMOVED lines=13> */
.L_x_69235:
[----:B------:R-:W-:Y:S05]  /*27e80*/  BSYNC.RECONVERGENT B1 ;  /* 0x0000000000017941 */ /* 0x000fea0003800200 */
.L_x_69234:
        /* <DEDUP_REMOVED lines=48> */
[----:B------:R-:W-:Y:S02]  /*28190*/  LOP3.LUT R4, R26, UR15, R25, 0x96, !PT ;  /* 0x0000000f1a047c12 */ /* 0x000fe4000f8e9619 */
[----:B------:R-:W-:-:S07]  /*281a0*/  MOV R8, R24 ;  /* 0x0000001800087202 */ /* 0x000fce0000000f00 */
.L_x_69232:
[----:B------:R-:W-:Y:S05]  /*281b0*/  BSYNC.RECONVERGENT B0 ;  /* 0x0000000000007941 */ /* 0x000fea0003800200 */
.L_x_69231:
        /* <DEDUP_REMOVED lines=11> */
.L_x_69215:
        /* <DEDUP_REMOVED lines=33> */
.L_x_69239:
        /* <DEDUP_REMOVED lines=13> */
.L_x_69241:
[----:B------:R-:W-:Y:S05]  /*28550*/  BSYNC.RECONVERGENT B1 ;  /* 0x0000000000017941 */ /* 0x000fea0003800200 */
.L_x_69240:
        /* <DEDUP_REMOVED lines=50> */
.L_x_69238:
[----:B------:R-:W-:Y:S05]  /*28880*/  BSYNC.RECONVERGENT B0 ;  /* 0x0000000000007941 */ /* 0x000fea0003800200 */
.L_x_69237:
        /* <DEDUP_REMOVED lines=21> */
.L_x_69244:
        /* <DEDUP_REMOVED lines=13> */
.L_x_69246:
[----:B------:R-:W-:Y:S05]  /*28ab0*/  BSYNC.RECONVERGENT B1 ;  /* 0x0000000000017941 */ /* 0x000fea0003800200 */
.L_x_69245:
        /* <DEDUP_REMOVED lines=49> */
[----:B------:R-:W-:-:S07]  /*28dd0*/  LOP3.LUT R4, R190, UR15, R189, 0x96, !PT ;  /* 0x0000000fbe047c12 */ /* 0x000fce000f8e96bd */
.L_x_69243:
[----:B------:R-:W-:Y:S05]  /*28de0*/  BSYNC.RECONVERGENT B0 ;  /* 0x0000000000007941 */ /* 0x000fea0003800200 */
.L_x_69242:
        /* <DEDUP_REMOVED lines=21> */
.L_x_69249:
        /* <DEDUP_REMOVED lines=13> */
.L_x_69251:
[----:B------:R-:W-:Y:S05]  /*29010*/  BSYNC.RECONVERGENT B1 ;  /* 0x0000000000017941 */ /* 0x000fea0003800200 */
.L_x_69250:
        /* <DEDUP_REMOVED lines=48> */
[----:B------:R-:W-:Y:S01]  /*29320*/  IMAD.MOV.U32 R189, RZ, RZ, RZ ;  /* 0x000000ffffbd7224 */ /* 0x000fe200078e00ff */
[----:B------:R-:W-:-:S07]  /*29330*/  MOV R8, R188 ;  /* 0x000000bc00087202 */ /* 0x000fce0000000f00 */
.L_x_69248:
[----:B------:R-:W-:Y:S05]  /*29340*/  BSYNC.RECONVERGENT B0 ;  /* 0x0000000000007941 */ /* 0x000fea0003800200 */
.L_x_69247:
        /* <DEDUP_REMOVED lines=21> */
.L_x_69254:
        /* <DEDUP_REMOVED lines=13> */
.L_x_69256:
[----:B------:R-:W-:Y:S05]  /*29570*/  BSYNC.RECONVERGENT B1 ;  /* 0x0000000000017941 */ /* 0x000fea0003800200 */
.L_x_69255:
        /* <DEDUP_REMOVED lines=50> */
.L_x_69253:
[----:B------:R-:W-:Y:S05]  /*298a0*/  BSYNC.RECONVERGENT B0 ;  /* 0x0000000000007941 */ /* 0x000fea0003800200 */
.L_x_69252:
        /* <DEDUP_REMOVED lines=9> */
.L_x_69236:
        /* <DEDUP_REMOVED lines=16> */
.L_x_69260:
        /* <DEDUP_REMOVED lines=13> */
.L_x_69262:
[----:B------:R-:W-:Y:S05]  /*29b10*/  BSYNC.RECONVERGENT B1 ;  /* 0x0000000000017941 */ /* 0x000fea0003800200 */
.L_x_69261:
        /* <DEDUP_REMOVED lines=45> */
[----:B------:R-:W-:-:S03]  /*29df0*/  IMAD.WIDE.U32 R190, R4, -0x326172a9, RZ ;  /* 0xcd9e8d5704be7825 */ /* 0x000fc600078e00ff */
[----:B------:R-:W-:Y:S01]  /*29e00*/  MOV R8, R190 ;  /* 0x000000be00087202 */ /* 0x000fe20000000f00 */
[----:B------:R-:W-:Y:S01]  /*29e10*/  HFMA2 R190, -RZ, RZ, 0, 0 ;  /* 0x00000000ffbe7431 */ /* 0x000fe200000001ff */
[----:B------:R-:W-:Y:S01]  /*29e20*/  LOP3.LUT R4, R210, UR15, R191, 0x96, !PT ;  /* 0x0000000fd2047c12 */ /* 0x000fe2000f8e96bf */
[----:B------:R-:W-:-:S07]  /*29e30*/  IMAD.MOV.U32 R191, RZ, RZ, R188 ;  /* 0x000000ffffbf7224 */ /* 0x000fce00078e00bc */
.L_x_69259:
[----:B------:R-:W-:Y:S05]  /*29e40*/  BSYNC.RECONVERGENT B0 ;  /* 0x0000000000007941 */ /* 0x000fea0003800200 */
.L_x_69258:
        /* <DEDUP_REMOVED lines=20> */
.L_x_69265:
        /* <DEDUP_REMOVED lines=13> */
.L_x_69267:
[----:B------:R-:W-:Y:S05]  /*2a060*/  BSYNC.RECONVERGENT B1 ;  /* 0x0000000000017941 */ /* 0x000fea0003800200 */
.L_x_69266:
        /* <DEDUP_REMOVED lines=50> */
.L_x_69264:
[----:B------:R-:W-:Y:S05]  /*2a390*/  BSYNC.RECONVERGENT B0 ;  /* 0x0000000000007941 */ /* 0x000fea0003800200 */
.L_x_69263:
        /* <DEDUP_REMOVED lines=20> */
.L_x_69270:
        /* <DEDUP_REMOVED lines=13> */
.L_x_69272:
[----:B------:R-:W-:Y:S05]  /*2a5b0*/  BSYNC.RECONVERGENT B1 ;  /* 0x0000000000017941 */ /* 0x000fea0003800200 */
.L_x_69271:
        /* <DEDUP_REMOVED lines=50> */
.L_x_69269:
[----:B------:R-:W-:Y:S05]  /*2a8e0*/  BSYNC.RECONVERGENT B0 ;  /* 0x0000000000007941 */ /* 0x000fea0003800200 */
.L_x_69268:
        /* <DEDUP_REMOVED lines=20> */
.L_x_69275:
        /* <DEDUP_REMOVED lines=13> */
.L_x_69277:
[----:B------:R-:W-:Y:S05]  /*2ab00*/  BSYNC.RECONVERGENT B1 ;  /* 0x0000000000017941 */ /* 0x000fea0003800200 */
.L_x_69276:
        /* <DEDUP_REMOVED lines=50> */
.L_x_69274:
[----:B------:R-:W-:Y:S05]  /*2ae30*/  BSYNC.RECONVERGENT B0 ;  /* 0x0000000000007941 */ /* 0x000fea0003800200 */
.L_x_69273:
        /* <DEDUP_REMOVED lines=11> */
.L_x_69257:
        /* <DEDUP_REMOVED lines=33> */
.L_x_69281:
        /* <DEDUP_REMOVED lines=13> */
.L_x_69283:
[----:B------:R-:W-:Y:S05]  /*2b1d0*/  BSYNC.RECONVERGENT B1 ;  /* 0x0000000000017941 */ /* 0x000fea0003800200 */
.L_x_69282:
[----:B------:R-:W-:Y:S01]  /*2b1e0*/  LOP3.LUT R3, R6, UR5, R215, 0x96, !PT ;  /* 0x0000000506037c12 */ /* 0x000fe2000f8e96d7 */
[----:B------:R-:W-:Y:S01]  /*2b1f0*/  IMAD.WIDE.U32 R216, R0, -0x326172a9, RZ ;  /* 0xcd9e8d5700d87825 */ /* 0x000fe200078e00ff */
[----:B------:R-:W-:-:S03]  /*2b200*/  UIADD3 UR15, UPT, UPT, UR5, -0x4498517b, URZ ;  /* 0xbb67ae85050f7890 */ /* 0x000fc6000fffe0ff */
[----:B------:R-:W-:Y:S01]  /*2b210*/  IMAD.WIDE.U32 R218, R3, -0x326172a9, RZ ;  /* 0xcd9e8d5703da7825 */ /* 0x000fe200078e00ff */
[----:B------:R-:W-:-:S04]  /*2b220*/  LOP3.LUT R3, R5, UR4, R217, 0x96, !PT ;  /* 0x0000000405037c12 */ /* 0x000fc8000f8e96d9 */
[----:B------:R-:W-:Y:S01]  /*2b230*/  LOP3.LUT R4, R197, R216, R219, 0x96, !PT ;  /* 0x000000d8c5047212 */ /* 0x000fe200078e96db */
[----:B------:R-:W-:-:S04]  /*2b240*/  IMAD.WIDE.U32 R216, R3, -0x2daee0ad, RZ ;  /* 0xd2511f5303d87825 */ /* 0x000fc800078e00ff */
[----:B------:R-:W-:Y:S01]  /*2b250*/  IMAD.WIDE.U32 R226, R4, -0x2daee0ad, RZ ;  /* 0xd2511f5304e27825 */ /* 0x000fe200078e00ff */
[----:B------:R-:W-:Y:S01]  /*2b260*/  LOP3.LUT R3, R214, UR15, R217, 0x96, !PT ;  /* 0x0000000fd6037c12 */ /* 0x000fe2000f8e96d9 */
[----:B------:R-:W-:-:S04]  /*2b270*/  UIADD3 UR15, UPT, UPT, UR5, 0x76cf5d0a, URZ ;  /* 0x76cf5d0a050f7890 */ /* 0x000fc8000fffe0ff */
[----:B------:R-:W-:Y:S02]  /*2b280*/  IMAD.WIDE.U32 R224, R3, -0x326172a9, RZ ;  /* 0xcd9e8d5703e07825 */ /* 0x000fe400078e00ff */
[----:B------:R-:W-:Y:S01]  /*2b290*/  LOP3.LUT R4, R216, UR15, R227, 0x96, !PT ;  /* 0x0000000fd8047c12 */ /* 0x000fe2000f8e96e3 */
[----:B------:R-:W-:-:S04]  /*2b2a0*/  UIADD3 UR15, UPT, UPT, UR4, 0x3c6ef372, URZ ;  /* 0x3c6ef372040f7890 */ /* 0x000fc8000fffe0ff */
[----:B------:R-:W-:Y:S02]  /*2b2b0*/  IMAD.WIDE.U32 R216, R4, -0x326172a9, RZ ;  /* 0xcd9e8d5704d87825 */ /* 0x000fe400078e00ff */
[----:B------:R-:W-:Y:S01]  /*2b2c0*/  LOP3.LUT R3, R218, UR15, R225, 0x96, !PT ;  /* 0x0000000fda037c12 */ /* 0x000fe2000f8e96e1 */
[----:B------:R-:W-:Y:S02]  /*2b2d0*/  UIADD3 UR15, UPT, UPT, UR5, -0x126145ec, URZ ;  /* 0xed9eba14050f7890 */ /* 0x000fe4000fffe0ff */
[----:B------:R-:W-:Y:S02]  /*2b2e0*/  LOP3.LUT R4, R198, R224, R217, 0x96, !PT ;  /* 0x000000e0c6047212 */ /* 0x000fe400078e96d9 */
[----:B------:R-:W-:-:S04]  /*2b2f0*/  IMAD.WIDE.U32 R214, R3, -0x2daee0ad, RZ ;  /* 0xd2511f5303d67825 */ /* 0x000fc800078e00ff */
[----:B------:R-:W-:Y:S01]  /*2b300*/  IMAD.WIDE.U32 R224, R4, -0x2daee0ad, RZ ;  /* 0xd2511f5304e07825 */ /* 0x000fe200078e00ff */
[----:B------:R-:W-:-:S04]  /*2b310*/  LOP3.LUT R3, R192, R226, R215, 0x96, !PT ;  /* 0x000000e2c0037212 */ /* 0x000fc800078e96d7 */
        /* <DEDUP_REMOVED lines=13> */
[----:B------:R-:W-:Y:S01]  /*2b3f0*/  LOP3.LUT R3, R216, UR15, R215, 0x96, !PT ;  /* 0x0000000fd8037c12 */ /* 0x000fe2000f8e96d7 */
[----:B------:R-:W-:-:S03]  /*2b400*/  UIADD3 UR15, UPT, UPT, UR4, -0x700cb87f, URZ ;  /* 0x8ff34781040f7890 */ /* 0x000fc6000fffe0ff */
[----:B------:R-:W-:Y:S01]  /*2b410*/  LOP3.LUT R4, R196, R214, R225, 0x96, !PT ;  /* 0x000000d6c4047212 */ /* 0x000fe200078e96e1 */
[----:B------:R-:W-:-:S05]  /*2b420*/  IMAD.WIDE.U32 R216, R3, -0x2daee0ad, RZ ;  /* 0xd2511f5303d87825 */ /* 0x000fca00078e00ff */
[----:B------:R-:W-:Y:S01]  /*2b430*/  LOP3.LUT R3, R17, R218, R217, 0x96, !PT ;  /* 0x000000da11037212 */ /* 0x000fe200078e96d9 */
        /* <DEDUP_REMOVED lines=12> */
.L_x_69280:
[----:B------:R-:W-:Y:S05]  /*2b500*/  BSYNC.RECONVERGENT B0 ;  /* 0x0000000000007941 */ /* 0x000fea0003800200 */
.L_x_69279:
        /* <DEDUP_REMOVED lines=21> */
.L_x_69286:
        /* <DEDUP_REMOVED lines=13> */
.L_x_69288:
[----:B------:R-:W-:Y:S05]  /*2b730*/  BSYNC.RECONVERGENT B1 ;  /* 0x0000000000017941 */ /* 0x000fea0003800200 */
.L_x_69287:
        /* <DEDUP_REMOVED lines=50> */
.L_x_69285:
[----:B------:R-:W-:Y:S05]  /*2ba60*/  BSYNC.RECONVERGENT B0 ;  /* 0x0000000000007941 */ /* 0x000fea0003800200 */
.L_x_69284:
        /* <DEDUP_REMOVED lines=21> */
.L_x_69291:
        /* <DEDUP_REMOVED lines=13> */
.L_x_69293:
[----:B------:R-:W-:Y:S05]  /*2bc90*/  BSYNC.RECONVERGENT B1 ;  /* 0x0000000000017941 */ /* 0x000fea0003800200 */
.L_x_69292:
        /* <DEDUP_REMOVED lines=50> */
.L_x_69290:
[----:B------:R-:W-:Y:S05]  /*2bfc0*/  BSYNC.RECONVERGENT B0 ;  /* 0x0000000000007941 */ /* 0x000fea0003800200 */
.L_x_69289:
        /* <DEDUP_REMOVED lines=21> */
.L_x_69296:
        /* <DEDUP_REMOVED lines=13> */
.L_x_69298:
[----:B------:R-:W-:Y:S05]  /*2c1f0*/  BSYNC.RECONVERGENT B1 ;  /* 0x0000000000017941 */ /* 0x000fea0003800200 */
.L_x_69297:
        /* <DEDUP_REMOVED lines=9> */
[----:B------:R-:W-:-:S06]  /*2c290*/  UIADD3 UR15, UPT, UPT, UR5, 0x76cf5d0a, URZ ;  /* 0x76cf5d0a050f7890 */ /* 0x000fcc000fffe0ff */
[----:B------:R-:W-:Y:S01]  /*2c2a0*/  LOP3.LUT R4, R214, UR15, R219, 0x96, !PT ;  /* 0x0000000fd6047c12 */ /* 0x000fe2000f8e96db */
[----:B------:R-:W-:Y:S01]  /*2c2b0*/  UIADD3 UR15, UPT, UPT, UR4, 0x3c6ef372, URZ ;  /* 0x3c6ef372040f7890 */ /* 0x000fe2000fffe0ff */
[----:B------:R-:W-:-:S04]  /*2c2c0*/  IMAD.WIDE.U32 R214, R3, -0x326172a9, RZ ;  /* 0xcd9e8d5703d67825 */ /* 0x000fc800078e00ff */
[----:B------:R-:W-:Y:S01]  /*2c2d0*/  IMAD.WIDE.U32 R212, R4, -0x326172a9, RZ ;  /* 0xcd9e8d5704d47825 */ /* 0x000fe200078e00ff */
[----:B------:R-:W-:Y:S01]  /*2c2e0*/  LOP3.LUT R3, R216, UR15, R215, 0x96, !PT ;  /* 0x0000000fd8037c12 */ /* 0x000fe2000f8e96d7 */
[----:B------:R-:W-:-:S03]  /*2c2f0*/  UIADD3 UR15, UPT, UPT, UR5, -0x126145ec, URZ ;  /* 0xed9eba14050f7890 */ /* 0x000fc6000fffe0ff */
[----:B------:R-:W-:Y:S01]  /*2c300*/  LOP3.LUT R4, R198, R214, R213, 0x96, !PT ;  /* 0x000000d6c6047212 */ /* 0x000fe200078e96d5 */
[----:B------:R-:W-:-:S05]  /*2c310*/  IMAD.WIDE.U32 R214, R3, -0x2daee0ad, RZ ;  /* 0xd2511f5303d67825 */ /* 0x000fca00078e00ff */
[----:B------:R-:W-:-:S05]  /*2c320*/  LOP3.LUT R3, R192, R218, R215, 0x96, !PT ;  /* 0x000000dac0037212 */ /* 0x000fca00078e96d7 */
[----:B------:R-:W-:-:S05]  /*2c330*/  IMAD.WIDE.U32 R216, R3, -0x326172a9, RZ ;  /* 0xcd9e8d5703d87825 */ /* 0x000fca00078e00ff */
        /* <DEDUP_REMOVED lines=23> */
[----:B------:R-:W-:Y:S01]  /*2c4b0*/  IMAD.WIDE.U32 R192, R3, -0x2daee0ad, RZ ;  /* 0xd2511f5303c07825 */ /* 0x000fe200078e00ff */
[----:B------:R-:W-:-:S03]  /*2c4c0*/  MOV R214, R211 ;  /* 0x000000d300d67202 */ /* 0x000fc60000000f00 */
[----:B------:R-:W-:Y:S01]  /*2c4d0*/  IMAD.MOV.U32 R211, RZ, RZ, R192 ;  /* 0x000000ffffd37224 */ /* 0x000fe200078e00c0 */
[----:B------:R-:W-:Y:S01]  /*2c4e0*/  LOP3.LUT R3, R18, R194, R193, 0x96, !PT ;  /* 0x000000c212037212 */ /* 0x000fe200078e96c1 */
[----:B------:R-:W-:-:S04]  /*2c4f0*/  IMAD.WIDE.U32 R18, R4, -0x326172a9, RZ ;  /* 0xcd9e8d5704127825 */ /* 0x000fc800078e00ff */
[----:B------:R-:W-:Y:S01]  /*2c500*/  IMAD.MOV.U32 R8, RZ, RZ, R18 ;  /* 0x000000ffff087224 */ /* 0x000fe200078e0012 */
[----:B------:R-:W-:-:S07]  /*2c510*/  LOP3.LUT R4, R196, UR15, R19, 0x96, !PT ;  /* 0x0000000fc4047c12 */ /* 0x000fce000f8e9613 */
.L_x_69295:
[----:B------:R-:W-:Y:S05]  /*2c520*/  BSYNC.RECONVERGENT B0 ;  /* 0x0000000000007941 */ /* 0x000fea0003800200 */
.L_x_69294:
        /* <DEDUP_REMOVED lines=9> */
.L_x_69278:
        /* <DEDUP_REMOVED lines=16> */
.L_x_69302:
        /* <DEDUP_REMOVED lines=13> */
.L_x_69304:
[----:B------:R-:W-:Y:S05]  /*2c790*/  BSYNC.RECONVERGENT B1 ;  /* 0x0000000000017941 */ /* 0x000fea0003800200 */
.L_x_69303:
        /* <DEDUP_REMOVED lines=50> */
.L_x_69301:
[----:B------:R-:W-:Y:S05]  /*2cac0*/  BSYNC.RECONVERGENT B0 ;  /* 0x0000000000007941 */ /* 0x000fea0003800200 */
.L_x_69300:
        /* <DEDUP_REMOVED lines=20> */
.L_x_69307:
        /* <DEDUP_REMOVED lines=13> */
.L_x_69309:
[----:B------:R-:W-:Y:S05]  /*2cce0*/  BSYNC.RECONVERGENT B1 ;  /* 0x0000000000017941 */ /* 0x000fea0003800200 */
.L_x_69308:
[----:B------:R-:W-:Y:S01]  /*2ccf0*/  LOP3.LUT R3, R6, UR5, R213, 0x96, !PT ;  /* 0x0000000506037c12 */ /* 0x000fe2000f8e96d5 */
[----:B------:R-:W-:Y:S01]  /*2cd00*/  IMAD.WIDE.U32 R214, R0, -0x326172a9, RZ ;  /* 0xcd9e8d5700d67825 */ /* 0x000fe200078e00ff */
[----:B------:R-:W-:Y:S01]  /*2cd10*/  UIADD3 UR15, UPT, UPT, UR5, -0x4498517b, URZ ;  /* 0xbb67ae85050f7890 */ /* 0x000fe2000fffe0ff */
[----:B------:R-:W-:Y:S02]  /*2cd20*/  MOV R188, R211 ;  /* 0x000000d300bc7202 */ /* 0x000fe40000000f00 */
        /* <DEDUP_REMOVED lines=46> */
.L_x_69306:
[----:B------:R-:W-:Y:S05]  /*2d010*/  BSYNC.RECONVERGENT B0 ;  /* 0x0000000000007941 */ /* 0x000fea0003800200 */
.L_x_69305:
        /* <DEDUP_REMOVED lines=20> */
.L_x_69312:
        /* <DEDUP_REMOVED lines=13> */
.L_x_69314:
[----:B------:R-:W-:Y:S05]  /*2d230*/  BSYNC.RECONVERGENT B1 ;  /* 0x0000000000017941 */ /* 0x000fea0003800200 */
.L_x_69313:
        /* <DEDUP_REMOVED lines=9> */
[----:B------:R-:W-:-:S04]  /*2d2d0*/  IMAD.WIDE.U32 R188, R4, -0x2daee0ad, RZ ;  /* 0xd2511f5304bc7825 */ /* 0x000fc800078e00ff */
[----:B------:R-:W-:Y:S01]  /*2d2e0*/  IMAD.WIDE.U32 R216, R3, -0x326172a9, RZ ;  /* 0xcd9e8d5703d87825 */ /* 0x000fe200078e00ff */
[----:B------:R-:W-:Y:S01]  /*2d2f0*/  LOP3.LUT R4, R212, UR15, R189, 0x96, !PT ;  /* 0x0000000fd4047c12 */ /* 0x000fe2000f8e96bd */
[----:B------:R-:W-:-:S06]  /*2d300*/  UIADD3 UR15, UPT, UPT, UR4, 0x3c6ef372, URZ ;  /* 0x3c6ef372040f7890 */ /* 0x000fcc000fffe0ff */
[----:B------:R-:W-:Y:S01]  /*2d310*/  LOP3.LUT R3, R214, UR15, R217, 0x96, !PT ;  /* 0x0000000fd6037c12 */ /* 0x000fe2000f8e96d9 */
[----:B------:R-:W-:-:S04]  /*2d320*/  UIADD3 UR15, UPT, UPT, UR5, -0x126145ec, URZ ;  /* 0xed9eba14050f7890 */ /* 0x000fc8000fffe0ff */
[----:B------:R-:W-:-:S05]  /*2d330*/  IMAD.WIDE.U32 R212, R3, -0x2daee0ad, RZ ;  /* 0xd2511f5303d47825 */ /* 0x000fca00078e00ff */
[----:B------:R-:W-:Y:S01]  /*2d340*/  LOP3.LUT R3, R192, R188, R213, 0x96, !PT ;  /* 0x000000bcc0037212 */ /* 0x000fe200078e96d5 */
[----:B------:R-:W-:-:S04]  /*2d350*/  IMAD.WIDE.U32 R188, R4, -0x326172a9, RZ ;  /* 0xcd9e8d5704bc7825 */ /* 0x000fc800078e00ff */
[----:B------:R-:W-:Y:S01]  /*2d360*/  IMAD.WIDE.U32 R214, R3, -0x326172a9, RZ ;  /* 0xcd9e8d5703d67825 */ /* 0x000fe200078e00ff */
[----:B------:R-:W-:-:S04]  /*2d370*/  LOP3.LUT R4, R198, R216, R189, 0x96, !PT ;  /* 0x000000d8c6047212 */ /* 0x000fc800078e96bd */
[----:B------:R-:W-:Y:S01]  /*2d380*/  LOP3.LUT R3, R19, R188, R215, 0x96, !PT ;  /* 0x000000bc13037212 */ /* 0x000fe200078e96d7 */
[----:B------:R-:W-:-:S05]  /*2d390*/  IMAD.WIDE.U32 R216, R4, -0x2daee0ad, RZ ;  /* 0xd2511f5304d87825 */ /* 0x000fca00078e00ff */
[----:B------:R-:W-:Y:S01]  /*2d3a0*/  LOP3.LUT R4, R212, UR15, R217, 0x96, !PT ;  /* 0x0000000fd4047c12 */ /* 0x000fe2000f8e96d9 */
[----:B------:R-:W-:Y:S01]  /*2d3b0*/  UIADD3 UR15, UPT, UPT, UR5, -0x56f99767, URZ ;  /* 0xa9066899050f7890 */ /* 0x000fe2000fffe0ff */
        /* <DEDUP_REMOVED lines=17> */
[----:B------:R-:W-:Y:S01]  /*2d4d0*/  LOP3.LUT R4, R193, R188, R213, 0x96, !PT ;  /* 0x000000bcc1047212 */ /* 0x000fe200078e96d5 */
[----:B------:R-:W-:-:S05]  /*2d4e0*/  IMAD.WIDE.U32 R188, R3, -0x2daee0ad, RZ ;  /* 0xd2511f5303bc7825 */ /* 0x000fca00078e00ff */
[----:B------:R-:W-:Y:S01]  /*2d4f0*/  LOP3.LUT R3, R18, R212, R189, 0x96, !PT ;  /* 0x000000d412037212 */ /* 0x000fe200078e96bd */
[----:B------:R-:W-:Y:S01]  /*2d500*/  IMAD.MOV.U32 R212, RZ, RZ, R211 ;  /* 0x000000ffffd47224 */ /* 0x000fe200078e00d3 */
[----:B------:R-:W-:Y:S01]  /*2d510*/  MOV R211, R188 ;  /* 0x000000bc00d37202 */ /* 0x000fe20000000f00 */
[----:B------:R-:W-:-:S04]  /*2d520*/  IMAD.WIDE.U32 R188, R4, -0x326172a9, RZ ;  /* 0xcd9e8d5704bc7825 */ /* 0x000fc800078e00ff */
[----:B------:R-:W-:Y:S02]  /*2d530*/  IMAD.MOV.U32 R8, RZ, RZ, R188 ;  /* 0x000000ffff087224 */ /* 0x000fe400078e00bc */
[----:B------:R-:W-:Y:S01]  /*2d540*/  HFMA2 R188, -RZ, RZ, 0, 0 ;  /* 0x00000000ffbc7431 */ /* 0x000fe200000001ff */
[----:B------:R-:W-:-:S07]  /*2d550*/  LOP3.LUT R4, R216, UR15, R189, 0x96, !PT ;  /* 0x0000000fd8047c12 */ /* 0x000fce000f8e96bd */
.L_x_69311:
[----:B------:R-:W-:Y:S05]  /*2d560*/  BSYNC.RECONVERGENT B0 ;  /* 0x0000000000007941 */ /* 0x000fea0003800200 */
.L_x_69310:
        /* <DEDUP_REMOVED lines=20> */
.L_x_69317:
        /* <DEDUP_REMOVED lines=13> */
.L_x_69319:
[----:B------:R-:W-:Y:S05]  /*2d780*/  BSYNC.RECONVERGENT B1 ;  /* 0x0000000000017941 */ /* 0x000fea0003800200 */
.L_x_69318:
        /* <DEDUP_REMOVED lines=46> */
[----:B------:R-:W-:Y:S01]  /*2da70*/  IMAD.WIDE.U32 R18, R4, -0x326172a9, RZ ;  /* 0xcd9e8d5704127825 */ /* 0x000fe200078e00ff */
[----:B------:R-:W-:-:S04]  /*2da80*/  MOV R211, R192 ;  /* 0x000000c000d37202 */ /* 0x000fc80000000f00 */
[----:B------:R-:W-:Y:S02]  /*2da90*/  LOP3.LUT R4, R188, UR15, R19, 0x96, !PT ;  /* 0x0000000fbc047c12 */ /* 0x000fe4000f8e9613 */
[----:B------:R-:W-:-:S07]  /*2daa0*/  MOV R8, R18 ;  /* 0x0000001200087202 */ /* 0x000fce0000000f00 */
.L_x_69316:
[----:B------:R-:W-:Y:S05]  /*2dab0*/  BSYNC.RECONVERGENT B0 ;  /* 0x0000000000007941 */ /* 0x000fea0003800200 */
.L_x_69315:
        /* <DEDUP_REMOVED lines=11> */
.L_x_69299:
[----:B------:R-:W0:Y:S01]  /*2db70*/  S2R R18, SR_TID.X ;  /* 0x0000000000127919 */ /* 0x000e220000002100 */
[----:B------:R-:W1:Y:S01]  /*2db80*/  LDC.64 R16, c[0x0][0x3a8] ;  /* 0x0000ea00ff107b82 */ /* 0x000e620000000a00 */
[----:B------:R-:W-:-:S07]  /*2db90*/  UMOV UR15, 0xffffffff ;  /* 0xffffffff000f7882 */ /* 0x000fce0000000000 */
[----:B------:R-:W2:Y:S01]  /*2dba0*/  LDC.64 R192, c[0x0][0x3b0] ;  /* 0x0000ec00ffc07b82 */ /* 0x000ea20000000a00 */
[----:B-1----:R-:W-:-:S05]  /*2dbb0*/  IMAD.WIDE.U32 R16, R210, 0x10, R16 ;  /* 0x00000010d2107825 */ /* 0x002fca00078e0010 */
[----:B------:R1:W-:Y:S01]  /*2dbc0*/  STG.E.128 desc[UR6][R16.64], R188 ;  /* 0x000000bc10007986 */ /* 0x0003e2000c101d06 */
[----:B0-----:R-:W-:Y:S02]  /*2dbd0*/  LOP3.LUT P5, RZ, R18, 0x1f, RZ, 0xc0, !PT ;  /* 0x0000001f12ff7812 */ /* 0x001fe400078ac0ff */
[----:B------:R-:W-:Y:S02]  /*2dbe0*/  SEL R18, RZ, 0x100, !P2 ;  /* 0x00000100ff127807 */ /* 0x000fe40005000000 */
[----:B-1----:R-:W-:Y:S02]  /*2dbf0*/  SEL R16, RZ, 0x1000000, !P4 ;  /* 0x01000000ff107807 */ /* 0x002fe40006000000 */
[----:B------:R-:W-:-:S04]  /*2dc00*/  SEL R17, RZ, 0x10000, !P3 ;  /* 0x00010000ff117807 */ /* 0x000fc80005800000 */
[----:B------:R-:W-:Y:S02]  /*2dc10*/  IADD3 R18, PT, PT, R18, R16, R17 ;  /* 0x0000001012127210 */ /* 0x000fe40007ffe011 */
[----:B------:R-:W-:-:S04]  /*2dc20*/  SEL R16, RZ, 0x1, !P0 ;  /* 0x00000001ff107807 */ /* 0x000fc80004000000 */
[----:B------:R-:W-:Y:S01]  /*2dc30*/  IADD3 R18, PT, PT, R18, R16, RZ ;  /* 0x0000001012127210 */ /* 0x000fe20007ffe0ff */
[----:B--2---:R-:W-:-:S05]  /*2dc40*/  IMAD.WIDE.U32 R16, R210, 0x4, R192 ;  /* 0x00000004d2107825 */ /* 0x004fca00078e00c0 */
[----:B------:R0:W-:Y:S02]  /*2dc50*/  STG.E desc[UR6][R16.64], R18 ;  /* 0x0000001210007986 */ /* 0x0001e4000c101906 */
        /* <DEDUP_REMOVED lines=214> */
.L_x_69333:
        /* <DEDUP_REMOVED lines=8> */
[----:B-1----:R-:W-:Y:S01]  /*2ea40*/  FADD.FTZ R16, R192, R16 ;  /* 0x00000010c0107221 */ /* 0x002fe20000010000 */
[----:B------:R-:W-:Y:S01]  /*2ea50*/  ISETP.NE.AND P0, PT, RZ, UR13, PT ;  /* 0x0000000dff007c0c */ /* 0x000fe2000bf05270 */
[----:B0-----:R-:W0:Y:S02]  /*2ea60*/  LDC.64 R192, c[0x0][0x428] ;  /* 0x00010a00ffc07b82 */ /* 0x001e240000000a00 */
[----:B------:R-:W-:-:S06]  /*2ea70*/  FFMA.FTZ R18, R16, R194, UR14 ;  /* 0x0000000e10127e23 */ /* 0x000fcc00080100c2 */
[----:B------:R-:W1:Y:S02]  /*2ea80*/  @!P5 LDC.64 R16, c[0x0][0x3c0] ;  /* 0x0000f000ff10db82 */ /* 0x000e640000000a00 */
[----:B-1----:R-:W-:-:S05]  /*2ea90*/  @!P5 IMAD.WIDE R16, R7, 0x4, R16 ;  /* 0x000000040710d825 */ /* 0x002fca00078e0210 */
[----:B------:R1:W-:Y:S02]  /*2eaa0*/  @!P5 STG.E desc[UR6][R16.64], R19 ;  /* 0x000000131000d986 */ /* 0x0003e4000c101906 */
[----:B-1----:R-:W-:-:S05]  /*2eab0*/  FMUL.FTZ R16, R19, R19 ;  /* 0x0000001313107220 */ /* 0x002fca0000410000 */
[----:B------:R-:W-:-:S05]  /*2eac0*/  FSEL R16, R16, RZ, P0 ;  /* 0x000000ff10107208 */ /* 0x000fca0000000000 */
[----:B------:R-:W-:Y:S02]  /*2ead0*/  FADD.FTZ R18, R18, R16 ;  /* 0x0000001012127221 */ /* 0x000fe40000010000 */
[----:B------:R-:W1:Y:S02]  /*2eae0*/  @!P5 LDC.64 R16, c[0x0][0x3c8] ;  /* 0x0000f200ff10db82 */ /* 0x000e640000000a00 */
[----:B------:R0:W1:Y:S01]  /*2eaf0*/  MUFU.RSQ R194, R18 ;  /* 0x0000001200c27308 */ /* 0x0000620000001400 */
[----:B------:R-:W-:-:S05]  /*2eb00*/  FSEL R195, R19, RZ, !P0 ;  /* 0x000000ff13c37208 */ /* 0x000fca0004000000 */
[C---:B------:R-:W-:Y:S02]  /*2eb10*/  FADD.FTZ R19, -R195.reuse, R79 ;  /* 0x0000004fc3137221 */ /* 0x040fe40000010100 */
[----:B------:R-:W5:Y:S01]  /*2eb20*/  LDL R79, [R1+0xb4] ;  /* 0x0000b400014f7983 */ /* 0x000f620000100800 */
[----:B0-----:R-:W-:-:S03]  /*2eb30*/  FADD.FTZ R18, -R195, R78 ;  /* 0x0000004ec3127221 */ /* 0x001fc60000010100 */
[----:B------:R-:W5:Y:S01]  /*2eb40*/  LDL R78, [R1+0xb8] ;  /* 0x0000b800014e7983 */ /* 0x000f620000100800 */
[----:B-1----:R-:W-:-:S05]  /*2eb50*/  @!P5 IMAD.WIDE R16, R7, 0x4, R16 ;  /* 0x000000040710d825 */ /* 0x002fca00078e0210 */
[----:B------:R0:W-:Y:S01]  /*2eb60*/  @!P5 STG.E desc[UR6][R16.64], R194 ;  /* 0x000000c21000d986 */ /* 0x0001e2000c101906 */
[C---:B------:R-:W-:Y:S01]  /*2eb70*/  FMUL.FTZ R18, R194.reuse, R18 ;  /* 0x00000012c2127220 */ /* 0x040fe20000410000 */
[----:B------:R-:W-:Y:S01]  /*2eb80*/  FMUL.FTZ R19, R194, R19 ;  /* 0x00000013c2137220 */ /* 0x000fe20000410000 */
[C---:B0-----:R-:W-:Y:S01]  /*2eb90*/  FADD.FTZ R16, -R195.reuse, R76 ;  /* 0x0000004cc3107221 */ /* 0x041fe20000010100 */
[----:B------:R-:W-:-:S03]  /*2eba0*/  FADD.FTZ R17, -R195, R77 ;  /* 0x0000004dc3117221 */ /* 0x000fc60000010100 */
[C---:B------:R-:W-:Y:S01]  /*2ebb0*/  FMUL.FTZ R16, R194.reuse, R16 ;  /* 0x00000010c2107220 */ /* 0x040fe20000410000 */
[----:B------:R-:W-:Y:S01]  /*2ebc0*/  FMUL.FTZ R17, R194, R17 ;  /* 0x00000011c2117220 */ /* 0x000fe20000410000 */
[----:B------:R-:W-:-:S04]  /*2ebd0*/  IMAD.WIDE.U32 R76, R15, 0x10, R192 ;  /* 0x000000100f4c7825 */ /* 0x000fc800078e00c0 */
[----:B------:R-:W-:-:S04]  /*2ebe0*/  FADD.FTZ R15, -R195, R72 ;  /* 0x00000048c30f7221 */ /* 0x000fc80000010100 */
[----:B------:R-:W-:Y:S01]  /*2ebf0*/  FMUL.FTZ R15, R194, R15 ;  /* 0x0000000fc20f7220 */ /* 0x000fe20000410000 */
[----:B--2---:R-:W-:Y:S02]  /*2ec00*/  FFMA.FTZ R16, R16, R200, R184 ;  /* 0x000000c810107223 */ /* 0x004fe400000100b8 */
[----:B------:R-:W2:Y:S01]  /*2ec10*/  LDL R200, [R1+0xc0] ;  /* 0x0000c00001c87983 */ /* 0x000ea20000100800 */
[----:B---3--:R-:W-:-:S03]  /*2ec20*/  FFMA.FTZ R17, R17, R199, R185 ;  /* 0x000000c711117223 */ /* 0x008fc600000100b9 */
[----:B------:R-:W3:Y:S01]  /*2ec30*/  LDL R199, [R1+0xc4] ;  /* 0x0000c40001c77983 */ /* 0x000ee20000100800 */
[----:B----4-:R-:W-:-:S03]  /*2ec40*/  FFMA.FTZ R18, R18, R198, R186 ;  /* 0x000000c612127223 */ /* 0x010fc600000100ba */
[----:B------:R-:W4:Y:S01]  /*2ec50*/  LDL R198, [R1+0xc8] ;  /* 0x0000c80001c67983 */ /* 0x000f220000100800 */
[----:B-----5:R-:W-:-:S03]  /*2ec60*/  FFMA.FTZ R19, R19, R197, R187 ;  /* 0x000000c513137223 */ /* 0x020fc600000100bb */
[----:B------:R-:W5:Y:S04]  /*2ec70*/  LDL R197, [R1+0xcc] ;  /* 0x0000cc0001c57983 */ /* 0x000f680000100800 */
[----:B------:R0:W-:Y:S02]  /*2ec80*/  STG.E.128 desc[UR6][R76.64], R16 ;  /* 0x000000104c007986 */ /* 0x0001e4000c101d06 */
[C---:B0-----:R-:W-:Y:S01]  /*2ec90*/  FADD.FTZ R16, -R195.reuse, R73 ;  /* 0x00000049c3107221 */ /* 0x041fe20000010100 */
[C---:B------:R-:W-:Y:S01]  /*2eca0*/  FADD.FTZ R18, -R195.reuse, R75 ;  /* 0x0000004bc3127221 */ /* 0x040fe20000010100 */
[----:B------:R-:W-:Y:S01]  /*2ecb0*/  FADD.FTZ R17, -R195, R74 ;  /* 0x0000004ac3117221 */ /* 0x000fe20000010100 */
[----:B------:R-:W5:Y:S01]  /*2ecc0*/  LDL R77, [R1+0xbc] ;  /* 0x0000bc00014d7983 */ /* 0x000f620000100800 */
[C---:B------:R-:W-:Y:S01]  /*2ecd0*/  FMUL.FTZ R19, R194.reuse, R16 ;  /* 0x00000010c2137220 */ /* 0x040fe20000410000 */
[C---:B------:R-:W-:Y:S01]  /*2ece0*/  FMUL.FTZ R73, R194.reuse, R18 ;  /* 0x00000012c2497220 */ /* 0x040fe20000410000 */
[----:B------:R-:W-:Y:S01]  /*2ecf0*/  FMUL.FTZ R72, R194, R17 ;  /* 0x00000011c2487220 */ /* 0x000fe20000410000 */
[----:B------:R-:W5:Y:S01]  /*2ed00*/  LDL R76, [R1+0xa0] ;  /* 0x0000a000014c7983 */ /* 0x000f620000100800 */
[----:B------:R-:W-:Y:S01]  /*2ed10*/  FFMA.FTZ R17, R19, R213, R181 ;  /* 0x000000d513117223 */ /* 0x000fe200000100b5 */
[----:B------:R-:W-:-:S02]  /*2ed20*/  FFMA.FTZ R19, R73, R196, R183 ;  /* 0x000000c449137223 */ /* 0x000fc400000100b7 */
[----:B------:R-:W5:Y:S01]  /*2ed30*/  LDL R196, [R1+0xb0] ;  /* 0x0000b00001c47983 */ /* 0x000f620000100800 */
[----:B------:R-:W-:-:S03]  /*2ed40*/  FFMA.FTZ R18, R72, R201, R182 ;  /* 0x000000c948127223 */ /* 0x000fc600000100b6 */
[----:B------:R-:W5:Y:S04]  /*2ed50*/  LDL R75, [R1+0xa4] ;  /* 0x0000a400014b7983 */ /* 0x000f680000100800 */
[----:B------:R-:W5:Y:S04]  /*2ed60*/  LDL R74, [R1+0xa8] ;  /* 0x0000a800014a7983 */ /* 0x000f680000100800 */
[----:B------:R-:W5:Y:S01]  /*2ed70*/  LDL R72, [R1+0xac] ;  /* 0x0000ac0001487983 */ /* 0x000f620000100800 */
[----:B------:R-:W-:-:S03]  /*2ed80*/  FFMA.FTZ R16, R15, R214, R180 ;  /* 0x000000d60f107223 */ /* 0x000fc600000100b4 */
[----:B------:R-:W5:Y:S01]  /*2ed90*/  LDL R214, [R1+0x90] ;  /* 0x0000900001d67983 */ /* 0x000f620000100800 */
[----:B------:R-:W-:-:S03]  /*2eda0*/  IMAD.WIDE.U32 R14, R14, 0x10, R192 ;  /* 0x000000100e0e7825 */ /* 0x000fc600078e00c0 */
[----:B------:R-:W5:Y:S04]  /*2edb0*/  LDL R213, [R1+0x94] ;  /* 0x0000940001d57983 */ /* 0x000f680000100800 */
[----:B------:R0:W-:Y:S04]  /*2edc0*/  STG.E.128 desc[UR6][R14.64], R16 ;  /* 0x000000100e007986 */ /* 0x0001e8000c101d06 */
[----:B------:R-:W5:Y:S01]  /*2edd0*/  LDL R201, [R1+0x98] ;  /* 0x0000980001c97983 */ /* 0x000f620000100800 */
[C---:B0-----:R-:W-:Y:S01]  /*2ede0*/  FADD.FTZ R14, -R195.reuse, R68 ;  /* 0x00000044c30e7221 */ /* 0x041fe20000010100 */
        /* <DEDUP_REMOVED lines=9> */
[----:B--2---:R-:W-:-:S02]  /*2ee80*/  FFMA.FTZ R16, R14, R200, R176 ;  /* 0x000000c80e107223 */ /* 0x004fc400000100b0 */
[----:B------:R-:W2:Y:S01]  /*2ee90*/  LDL R200, [R1+0x9c] ;  /* 0x00009c0001c87983 */ /* 0x000ea20000100800 */
[----:B---3--:R-:W-:Y:S01]  /*2eea0*/  FFMA.FTZ R17, R15, R199, R177 ;  /* 0x000000c70f117223 */ /* 0x008fe200000100b1 */
[----:B------:R-:W-:-:S04]  /*2eeb0*/  IMAD.WIDE.U32 R14, R13, 0x10, R192 ;  /* 0x000000100d0e7825 */ /* 0x000fc800078e00c0 */
[----:B----4-:R-:W-:Y:S01]  /*2eec0*/  FFMA.FTZ R18, R18, R198, R178 ;  /* 0x000000c612127223 */ /* 0x010fe200000100b2 */
[----:B-----5:R-:W-:Y:S01]  /*2eed0*/  FFMA.FTZ R19, R19, R197, R179 ;  /* 0x000000c513137223 */ /* 0x020fe200000100b3 */
[----:B------:R-:W-:Y:S01]  /*2eee0*/  FADD.FTZ R13, -R195, R64 ;  /* 0x00000040c30d7221 */ /* 0x000fe20000010100 */
[----:B------:R-:W3:Y:S04]  /*2eef0*/  LDL R199, [R1+0x80] ;  /* 0x0000800001c77983 */ /* 0x000ee80000100800 */
[----:B------:R0:W-:Y:S01]  /*2ef00*/  STG.E.128 desc[UR6][R14.64], R16 ;  /* 0x000000100e007986 */ /* 0x0001e2000c101d06 */
[----:B------:R-:W-:-:S03]  /*2ef10*/  FMUL.FTZ R13, R194, R13 ;  /* 0x0000000dc20d7220 */ /* 0x000fc60000410000 */
[----:B------:R-:W4:Y:S04]  /*2ef20*/  LDL R198, [R1+0x84] ;  /* 0x0000840001c67983 */ /* 0x000f280000100800 */
[----:B------:R-:W5:Y:S01]  /*2ef30*/  LDL R197, [R1+0x88] ;  /* 0x0000880001c57983 */ /* 0x000f620000100800 */
[C---:B0-----:R-:W-:Y:S01]  /*2ef40*/  FADD.FTZ R14, -R195.reuse, R65 ;  /* 0x00000041c30e7221 */ /* 0x041fe20000010100 */
[C---:B------:R-:W-:Y:S01]  /*2ef50*/  FADD.FTZ R15, -R195.reuse, R66 ;  /* 0x00000042c30f7221 */ /* 0x040fe20000010100 */
[----:B------:R-:W-:Y:S02]  /*2ef60*/  FADD.FTZ R16, -R195, R67 ;  /* 0x00000043c3107221 */ /* 0x000fe40000010100 */
[C---:B------:R-:W-:Y:S01]  /*2ef70*/  FMUL.FTZ R14, R194.reuse, R14 ;  /* 0x0000000ec20e7220 */ /* 0x040fe20000410000 */
[C---:B------:R-:W-:Y:S01]  /*2ef80*/  FMUL.FTZ R15, R194.reuse, R15 ;  /* 0x0000000fc20f7220 */ /* 0x040fe20000410000 */
[----:B------:R-:W-:-:S02]  /*2ef90*/  FMUL.FTZ R19, R194, R16 ;  /* 0x00000010c2137220 */ /* 0x000fc40000410000 */
[----:B------:R-:W-:Y:S01]  /*2efa0*/  FFMA.FTZ R17, R14, R79, R173 ;  /* 0x0000004f0e117223 */ /* 0x000fe200000100ad */
[----:B------:R-:W-:Y:S01]  /*2efb0*/  FFMA.FTZ R16, R13, R196, R172 ;  /* 0x000000c40d107223 */ /* 0x000fe200000100ac */
[----:B------:R-:W-:Y:S01]  /*2efc0*/  FFMA.FTZ R18, R15, R78, R174 ;  /* 0x0000004e0f127223 */ /* 0x000fe200000100ae */
[----:B------:R-:W-:Y:S01]  /*2efd0*/  FFMA.FTZ R19, R19, R77, R175 ;  /* 0x0000004d13137223 */ /* 0x000fe200000100af */
[----:B------:R-:W-:-:S04]  /*2efe0*/  IMAD.WIDE.U32 R12, R12, 0x10, R192 ;  /* 0x000000100c0c7825 */ /* 0x000fc800078e00c0 */
[C---:B------:R-:W-:Y:S01]  /*2eff0*/  FADD.FTZ R14, -R195.reuse, R62 ;  /* 0x0000003ec30e7221 */ /* 0x040fe20000010100 */
[----:B------:R-:W-:Y:S01]  /*2f000*/  FADD.FTZ R15, -R195, R63 ;  /* 0x0000003fc30f7221 */ /* 0x000fe20000010100 */
[----:B------:R-:W5:Y:S04]  /*2f010*/  LDL R196, [R1+0x8c] ;  /* 0x00008c0001c47983 */ /* 0x000f680000100800 */
[----:B------:R0:W-:Y:S01]  /*2f020*/  STG.E.128 desc[UR6][R12.64], R16 ;  /* 0x000000100c007986 */ /* 0x0001e2000c101d06 */
[C---:B------:R-:W-:Y:S01]  /*2f030*/  FMUL.FTZ R14, R194.reuse, R14 ;  /* 0x0000000ec20e7220 */ /* 0x040fe20000410000 */
[----:B------:R-:W-:-:S03]  /*2f040*/  FMUL.FTZ R15, R194, R15 ;  /* 0x0000000fc20f7220 */ /* 0x000fc60000410000 */
[----:B------:R-:W-:Y:S01]  /*2f050*/  FFMA.FTZ R14, R14, R74, R170 ;  /* 0x0000004a0e0e7223 */ /* 0x000fe200000100aa */
[----:B------:R-:W-:Y:S01]  /*2f060*/  FFMA.FTZ R15, R15, R72, R171 ;  /* 0x000000480f0f7223 */ /* 0x000fe200000100ab */
[C---:B0-----:R-:W-:Y:S01]  /*2f070*/  FADD.FTZ R12, -R195.reuse, R60 ;  /* 0x0000003cc30c7221 */ /* 0x041fe20000010100 */
[----:B------:R-:W-:-:S03]  /*2f080*/  FADD.FTZ R13, -R195, R61 ;  /* 0x0000003dc30d7221 */ /* 0x000fc60000010100 */
[C---:B------:R-:W-:Y:S01]  /*2f090*/  FMUL.FTZ R12, R194.reuse, R12 ;  /* 0x0000000cc20c7220 */ /* 0x040fe20000410000 */
[----:B------:R-:W-:Y:S01]  /*2f0a0*/  FMUL.FTZ R13, R194, R13 ;  /* 0x0000000dc20d7220 */ /* 0x000fe20000410000 */
[----:B------:R-:W-:-:S04]  /*2f0b0*/  IMAD.WIDE.U32 R16, R11, 0x10, R192 ;  /* 0x000000100b107825 */ /* 0x000fc800078e00c0 */
[----:B------:R-:W-:Y:S01]  /*2f0c0*/  FFMA.FTZ R12, R12, R76, R168 ;  /* 0x0000004c0c0c7223 */ /* 0x000fe200000100a8 */
[----:B------:R-:W-:Y:S01]  /*2f0d0*/  FFMA.FTZ R13, R13, R75, R169 ;  /* 0x0000004b0d0d7223 */ /* 0x000fe200000100a9 */
[C---:B------:R-:W-:Y:S01]  /*2f0e0*/  FADD.FTZ R11, -R195.reuse, R56 ;  /* 0x00000038c30b7221 */ /* 0x040fe20000010100 */
[C---:B------:R-:W-:Y:S01]  /*2f0f0*/  FADD.FTZ R77, -R195.reuse, R22 ;  /* 0x00000016c34d7221 */ /* 0x040fe20000010100 */
[C---:B------:R-:W-:Y:S02]  /*2f100*/  FADD.FTZ R78, -R195.reuse, R23 ;  /* 0x00000017c34e7221 */ /* 0x040fe40000010100 */
[----:B------:R0:W-:Y:S01]  /*2f110*/  STG.E.128 desc[UR6][R16.64], R12 ;  /* 0x0000000c10007986 */ /* 0x0001e2000c101d06 */
[----:B------:R-:W-:Y:S01]  /*2f120*/  FMUL.FTZ R79, R194, R11 ;  /* 0x0000000bc24f7220 */ /* 0x000fe20000410000 */
[----:B------:R-:W-:-:S04]  /*2f130*/  FADD.FTZ R76, -R195, R21 ;  /* 0x00000015c34c7221 */ /* 0x000fc80000010100 */
[C---:B------:R-:W-:Y:S02]  /*2f140*/  FMUL.FTZ R11, R194.reuse, R76 ;  /* 0x0000004cc20b7220 */ /* 0x040fe40000410000 */
[----:B------:R-:W5:Y:S01]  /*2f150*/  LDL R76, [R1+0x7c] ;  /* 0x00007c00014c7983 */ /* 0x000f620000100800 */
[C---:B0-----:R-:W-:Y:S01]  /*2f160*/  FADD.FTZ R12, -R195.reuse, R57 ;  /* 0x00000039c30c7221 */ /* 0x041fe20000010100 */
        /* <DEDUP_REMOVED lines=9> */
[----:B------:R-:W-:Y:S01]  /*2f200*/  FFMA.FTZ R16, R79, R214, R164 ;  /* 0x000000d64f107223 */ /* 0x000fe200000100a4 */
[----:B------:R-:W5:Y:S04]  /*2f210*/  LDL R78, [R1+0x74] ;  /* 0x00007400014e7983 */ /* 0x000f680000100800 */
[----:B------:R-:W5:Y:S04]  /*2f220*/  LDL R79, [R1+0x70] ;  /* 0x00007000014f7983 */ /* 0x000f680000100800 */
        /* <DEDUP_REMOVED lines=18> */
[----:B------:R-:W-:-:S04]  /*2f350*/  IMAD.WIDE.U32 R28, R9, 0x10, R192 ;  /* 0x00000010091c7825 */ /* 0x000fc800078e00c0 */
[----:B------:R-:W-:Y:S01]  /*2f360*/  FFMA.FTZ R17, R188, R213, R165 ;  /* 0x000000d5bc117223 */ /* 0x000fe200000100a5 */
[----:B------:R-:W-:Y:S01]  /*2f370*/  FFMA.FTZ R18, R189, R201, R166 ;  /* 0x000000c9bd127223 */ /* 0x000fe200000100a6 */
        /* <DEDUP_REMOVED lines=11> */
[--C-:B------:R-:W-:Y:S01]  /*2f430*/  IMAD.WIDE.U32 R54, R202, 0x10, R192.reuse ;  /* 0x00000010ca367825 */ /* 0x100fe200078e00c0 */
[----:B------:R-:W5:Y:S03]  /*2f440*/  LDL R201, [R1+0x6c] ;  /* 0x00006c0001c97983 */ /* 0x000f660000100800 */
[--C-:B------:R-:W-:Y:S01]  /*2f450*/  IMAD.WIDE.U32 R58, R203, 0x10, R192.reuse ;  /* 0x00000010cb3a7825 */ /* 0x100fe200078e00c0 */
[----:B------:R-:W5:Y:S03]  /*2f460*/  LDL R202, [R1+0x68] ;  /* 0x0000680001ca7983 */ /* 0x000f660000100800 */
[----:B------:R-:W-:Y:S01]  /*2f470*/  IMAD.WIDE.U32 R64, R204, 0x10, R192 ;  /* 0x00000010cc407825 */ /* 0x000fe200078e00c0 */
        /* <DEDUP_REMOVED lines=56> */
[----:B------:R-:W-:-:S02]  /*2f800*/  IMAD.WIDE.U32 R68, R210, 0x10, R192 ;  /* 0x00000010d2447825 */ /* 0x000fc400078e00c0 */
[----:B------:R-:W5:Y:S04]  /*2f810*/  LDL R193, [R1+0x4c] ;  /* 0x00004c0001c17983 */ /* 0x000f680000100800 */
[----:B------:R-:W5:Y:S01]  /*2f820*/  LDL R192, [R1+0x30] ;  /* 0x0000300001c07983 */ /* 0x000f620000100800 */
[----:B--2---:R-:W-:-:S03]  /*2f830*/  FFMA.FTZ R19, R190, R200, R167 ;  /* 0x000000c8be137223 */ /* 0x004fc600000100a7 */
[----:B------:R-:W2:Y:S04]  /*2f840*/  LDL R200, [R1+0x50] ;  /* 0x0000500001c87983 */ /* 0x000ea80000100800 */
[----:B------:R3:W-:Y:S04]  /*2f850*/  STG.E.128 desc[UR6][R28.64], R16 ;  /* 0x000000101c007986 */ /* 0x0007e8000c101d06 */
[----:B------:R-:W2:Y:S01]  /*2f860*/  LDL R190, [R1+0x38] ;  /* 0x0000380001be7983 */ /* 0x000ea20000100800 */
[----:B---3--:R-:W-:Y:S01]  /*2f870*/  FFMA.FTZ R16, R75, R199, R160 ;  /* 0x000000c74b107223 */ /* 0x008fe200000100a0 */
[----:B----4-:R-:W-:Y:S01]  /*2f880*/  FFMA.FTZ R17, R74, R198, R161 ;  /* 0x000000c64a117223 */ /* 0x010fe200000100a1 */
[----:B-----5:R-:W-:Y:S01]  /*2f890*/  FFMA.FTZ R18, R73, R197, R162 ;  /* 0x000000c549127223 */ /* 0x020fe200000100a2 */
[----:B------:R-:W3:Y:S04]  /*2f8a0*/  LDL R199, [R1+0x54] ;  /* 0x0000540001c77983 */ /* 0x000ee80000100800 */
[----:B------:R-:W4:Y:S04]  /*2f8b0*/  LDL R198, [R1+0x58] ;  /* 0x0000580001c67983 */ /* 0x000f280000100800 */
[----:B------:R-:W5:Y:S04]  /*2f8c0*/  LDL R197, [R1+0x5c] ;  /* 0x00005c0001c57983 */ /* 0x000f680000100800 */
[----:B------:R-:W5:Y:S04]  /*2f8d0*/  LDL R75, [R1+0x14] ;  /* 0x00001400014b7983 */ /* 0x000f680000100800 */
[----:B------:R-:W5:Y:S04]  /*2f8e0*/  LDL R74, [R1+0x18] ;  /* 0x00001800014a7983 */ /* 0x000f680000100800 */
[----:B------:R-:W5:Y:S01]  /*2f8f0*/  LDL R73, [R1+0x1c] ;  /* 0x00001c0001497983 */ /* 0x000f620000100800 */
[----:B------:R-:W-:-:S03]  /*2f900*/  FFMA.FTZ R19, R72, R196, R163 ;  /* 0x000000c448137223 */ /* 0x000fc600000100a3 */
[----:B------:R-:W5:Y:S04]  /*2f910*/  LDL R196, [R1+0x40] ;  /* 0x0000400001c47983 */ /* 0x000f680000100800 */
[----:B------:R-:W5:Y:S01]  /*2f920*/  LDL R72, [R1] ;  /* 0x0000000001487983 */ /* 0x000f620000100800 */
[----:B------:R-:W-:-:S03]  /*2f930*/  FFMA.FTZ R31, R31, R76, R159 ;  /* 0x0000004c1f1f7223 */ /* 0x000fc6000001009f */
[----:B------:R-:W5:Y:S01]  /*2f940*/  LDL R76, [R1+0x10] ;  /* 0x00001000014c7983 */ /* 0x000f620000100800 */
[----:B------:R-:W-:-:S03]  /*2f950*/  FFMA.FTZ R29, R70, R78, R157 ;  /* 0x0000004e461d7223 */ /* 0x000fc6000001009d */
[----:B------:R-:W5:Y:S01]  /*2f960*/  LDL R78, [R1+0x28] ;  /* 0x00002800014e7983 */ /* 0x000f620000100800 */
[----:B------:R-:W-:-:S03]  /*2f970*/  FFMA.FTZ R28, R71, R79, R156 ;  /* 0x0000004f471c7223 */ /* 0x000fc6000001009c */
[----:B------:R-:W5:Y:S01]  /*2f980*/  LDL R79, [R1+0x24] ;  /* 0x00002400014f7983 */ /* 0x000f620000100800 */
[----:B------:R-:W-:-:S03]  /*2f990*/  FFMA.FTZ R30, R30, R77, R158 ;  /* 0x0000004d1e1e7223 */ /* 0x000fc6000001009e */
[----:B------:R-:W5:Y:S04]  /*2f9a0*/  LDL R77, [R1+0x2c] ;  /* 0x00002c00014d7983 */ /* 0x000f680000100800 */
[----:B------:R-:W5:Y:S04]  /*2f9b0*/  LDL R70, [R1+0x8] ;  /* 0x0000080001467983 */ /* 0x000f680000100800 */
[----:B------:R-:W5:Y:S04]  /*2f9c0*/  LDL R71, [R1+0x4] ;  /* 0x0000040001477983 */ /* 0x000f680000100800 */
[----:B------:R0:W-:Y:S04]  /*2f9d0*/  STG.E.128 desc[UR6][R50.64], R16 ;  /* 0x0000001032007986 */ /* 0x0001e8000c101d06 */
[----:B------:R1:W-:Y:S01]  /*2f9e0*/  STG.E.128 desc[UR6][R54.64], R28 ;  /* 0x0000001c36007986 */ /* 0x0003e2000c101d06 */
[----:B------:R-:W-:Y:S01]  /*2f9f0*/  FFMA.FTZ R35, R35, R201, R155 ;  /* 0x000000c923237223 */ /* 0x000fe2000001009b */
[----:B------:R-:W-:Y:S01]  /*2fa00*/  FFMA.FTZ R34, R34, R202, R154 ;  /* 0x000000ca22227223 */ /* 0x000fe2000001009a */
[----:B------:R-:W-:Y:S01]  /*2fa10*/  FFMA.FTZ R33, R33, R203, R153 ;  /* 0x000000cb21217223 */ /* 0x000fe20000010099 */
[----:B------:R-:W-:-:S05]  /*2fa20*/  FFMA.FTZ R32, R32, R204, R152 ;  /* 0x000000cc20207223 */ /* 0x000fca0000010098 */
[----:B------:R1:W-:Y:S01]  /*2fa30*/  STG.E.128 desc[UR6][R58.64], R32 ;  /* 0x000000203a007986 */ /* 0x0003e2000c101d06 */
[----:B------:R-:W-:Y:S01]  /*2fa40*/  FFMA.FTZ R41, R41, R195, R221 ;  /* 0x000000c329297223 */ /* 0x000fe200000100dd */
[----:B------:R-:W-:Y:S01]  /*2fa50*/  FFMA.FTZ R42, R42, R194, R222 ;  /* 0x000000c22a2a7223 */ /* 0x000fe200000100de */
[----:B0-----:R-:W-:Y:S01]  /*2fa60*/  FFMA.FTZ R17, R48, R191, R229 ;  /* 0x000000bf30117223 */ /* 0x001fe200000100e5 */
[----:B------:R-:W-:Y:S01]  /*2fa70*/  FFMA.FTZ R19, R46, R189, R231 ;  /* 0x000000bd2e137223 */ /* 0x000fe200000100e7 */
[----:B-1----:R-:W-:Y:S01]  /*2fa80*/  FFMA.FTZ R28, R44, R188, R232 ;  /* 0x000000bc2c1c7223 */ /* 0x002fe200000100e8 */
[----:B------:R-:W-:Y:S01]  /*2fa90*/  FFMA.FTZ R35, R13, R10, R243 ;  /* 0x0000000a0d237223 */ /* 0x000fe200000100f3 */
[----:B------:R-:W-:Y:S01]  /*2faa0*/  FFMA.FTZ R13, R15, R249, R245 ;  /* 0x000000f90f0d7223 */ /* 0x000fe200000100f5 */
[----:B------:R-:W-:Y:S01]  /*2fab0*/  FFMA.FTZ R43, R43, R193, R223 ;  /* 0x000000c12b2b7223 */ /* 0x000fe200000100df */
[----:B------:R-:W-:Y:S01]  /*2fac0*/  FFMA.FTZ R16, R49, R192, R228 ;  /* 0x000000c031107223 */ /* 0x000fe200000100e4 */
[----:B------:R-:W-:Y:S01]  /*2fad0*/  FFMA.FTZ R15, R45, R251, R247 ;  /* 0x000000fb2d0f7223 */ /* 0x000fe200000100f7 */
[----:B--2---:R-:W-:Y:S01]  /*2fae0*/  FFMA.FTZ R36, R36, R200, R148 ;  /* 0x000000c824247223 */ /* 0x004fe20000010094 */
[----:B---3--:R-:W-:Y:S01]  /*2faf0*/  FFMA.FTZ R37, R37, R199, R149 ;  /* 0x000000c725257223 */ /* 0x008fe20000010095 */
[----:B----4-:R-:W-:Y:S01]  /*2fb00*/  FFMA.FTZ R38, R38, R198, R150 ;  /* 0x000000c626267223 */ /* 0x010fe20000010096 */
[----:B-----5:R-:W-:-:S05]  /*2fb10*/  FFMA.FTZ R39, R39, R197, R151 ;  /* 0x000000c527277223 */ /* 0x020fca0000010097 */
[----:B------:R0:W-:Y:S01]  /*2fb20*/  STG.E.128 desc[UR6][R64.64], R36 ;  /* 0x0000002440007986 */ /* 0x0001e2000c101d06 */
[----:B------:R-:W-:Y:S01]  /*2fb30*/  FFMA.FTZ R18, R47, R190, R230 ;  /* 0x000000be2f127223 */ /* 0x000fe200000100e6 */
[----:B0-----:R-:W0:Y:S01]  /*2fb40*/  LDC.64 R36, c[0x0][0x380] ;  /* 0x0000e000ff247b82 */ /* 0x001e220000000a00 */
[----:B------:R-:W-:Y:S01]  /*2fb50*/  FFMA.FTZ R40, R40, R196, R220 ;  /* 0x000000c428287223 */ /* 0x000fe200000100dc */
[----:B------:R-:W-:-:S04]  /*2fb60*/  FFMA.FTZ R32, R9, R72, R240 ;  /* 0x0000004809207223 */ /* 0x000fc800000100f0 */
[----:B------:R1:W-:Y:S04]  /*2fb70*/  STG.E.128 desc[UR6][R66.64], R40 ;  /* 0x0000002842007986 */ /* 0x0003e8000c101d06 */
[----:B------:R1:W-:Y:S01]  /*2fb80*/  STG.E.128 desc[UR6][R52.64], R16 ;  /* 0x0000001034007986 */ /* 0x0003e2000c101d06 */
[----:B0-----:R-:W-:Y:S02]  /*2fb90*/  IMAD R7, R36, 0x4, R7 ;  /* 0x0000000424077824 */ /* 0x001fe400078e0207 */
[----:B------:R-:W-:-:S03]  /*2fba0*/  FFMA.FTZ R24, R24, R76, R236 ;  /* 0x0000004c18187223 */ /* 0x000fc600000100ec */
[----:B------:R-:W-:Y:S01]  /*2fbb0*/  ISETP.GE.AND P0, PT, R7, R37, PT ;  /* 0x000000250700720c */ /* 0x000fe20003f06270 */
        /* <DEDUP_REMOVED lines=16> */
.L_x_69320:
        /* <DEDUP_REMOVED lines=8> */
.L_x_69323:
[----:B------:R-:W-:Y:S05]  /*2fd40*/  BSYNC B0 ;  /* 0x0000000000007941 */ /* 0x000fea0003800000 */
.L_x_69322:
        /* <DEDUP_REMOVED lines=9> */
.L_x_69324:
[----:B------:R-:W-:Y:S02]  /*2fde0*/  IMAD.MOV.U32 R18, RZ, RZ, 0x4 ;  /* 0x00000004ff127424 */ /* 0x000fe400078e00ff */
[----:B------:R-:W-:Y:S01]  /*2fdf0*/  FADD.FTZ R19, R19, R16 ;  /* 0x0000001013137221 */ /* 0x000fe20000010000 */
[----:B------:R-:W-:-:S04]  /*2fe00*/  MOV R16, 0xffffffff ;  /* 0xffffffff00107802 */ /* 0x000fc80000000f00 */
[----:B------:R-:W-:-:S07]  /*2fe10*/  MOV R193, R19 ;  /* 0x0000001300c17202 */ /* 0x000fce0000000f00 */
[----:B------:R-:W-:Y:S05]  /*2fe20*/  WARPSYNC.COLLECTIVE R16, `(.L_x_69325) ;  /* 0x0000000010087348 */ /* 0x000fea0003c00000 */
[----:B------:R0:W1:Y:S02]  /*2fe30*/  SHFL.BFLY P0, R16, R193, R18, R17 ;  /* 0x0c000012c1107389 */ /* 0x0000640000000011 */
[----:B01----:R-:W-:Y:S05]  /*2fe40*/  ENDCOLLECTIVE ;  /* 0x000000000000791b */ /* 0x003fea0003800000 */
.L_x_69325:
[----:B------:R-:W-:Y:S02]  /*2fe50*/  HFMA2 R18, -RZ, RZ, 0, 4.76837158203125e-07 ;  /* 0x00000008ff127431 */ /* 0x000fe400000001ff */
[----:B------:R-:W-:Y:S01]  /*2fe60*/  FADD.FTZ R19, R19, R16 ;  /* 0x0000001013137221 */ /* 0x000fe20000010000 */
[----:B------:R-:W-:-:S03]  /*2fe70*/  IMAD.MOV.U32 R16, RZ, RZ, -0x1 ;  /* 0xffffffffff107424 */ /* 0x000fc600078e00ff */
[----:B------:R-:W-:-:S07]  /*2fe80*/  IMAD.MOV.U32 R193, RZ, RZ, R19 ;  /* 0x000000ffffc17224 */ /* 0x000fce00078e0013 */
[----:B------:R-:W-:Y:S05]  /*2fe90*/  WARPSYNC.COLLECTIVE R16, `(.L_x_69326) ;  /* 0x0000000010087348 */ /* 0x000fea0003c00000 */
[----:B------:R0:W1:Y:S02]  /*2fea0*/  SHFL.BFLY P0, R16, R193, R18, R17 ;  /* 0x0c000012c1107389 */ /* 0x0000640000000011 */
[----:B01----:R-:W-:Y:S05]  /*2feb0*/  ENDCOLLECTIVE ;  /* 0x000000000000791b */ /* 0x003fea0003800000 */
.L_x_69326:
[----:B------:R-:W-:Y:S02]  /*2fec0*/  IMAD.MOV.U32 R18, RZ, RZ, 0x10 ;  /* 0x00000010ff127424 */ /* 0x000fe400078e00ff */
[----:B------:R-:W-:Y:S01]  /*2fed0*/  FADD.FTZ R19, R19, R16 ;  /* 0x0000001013137221 */ /* 0x000fe20000010000 */
[----:B------:R-:W-:-:S04]  /*2fee0*/  MOV R16, 0xffffffff ;  /* 0xffffffff00107802 */ /* 0x000fc80000000f00 */
[----:B------:R-:W-:-:S07]  /*2fef0*/  MOV R193, R19 ;  /* 0x0000001300c17202 */ /* 0x000fce0000000f00 */
[----:B------:R-:W-:Y:S05]  /*2ff00*/  WARPSYNC.COLLECTIVE R16, `(.L_x_69327) ;  /* 0x0000000010087348 */ /* 0x000fea0003c00000 */
[----:B------:R0:W1:Y:S02]  /*2ff10*/  SHFL.BFLY P0, R16, R193, R18, R17 ;  /* 0x0c000012c1107389 */ /* 0x0000640000000011 */
[----:B01----:R-:W-:Y:S05]  /*2ff20*/  ENDCOLLECTIVE ;  /* 0x000000000000791b */ /* 0x003fea0003800000 */
.L_x_69327:
        /* <DEDUP_REMOVED lines=137> */
.L_x_69328:
[----:B------:R-:W-:Y:S02]  /*307c0*/  HFMA2 R18, -RZ, RZ, 0, 1.1920928955078125e-07 ;  /* 0x00000002ff127431 */ /* 0x000fe400000001ff */
[----:B------:R-:W-:Y:S01]  /*307d0*/  FADD.FTZ R192, R192, R16 ;  /* 0x00000010c0c07221 */ /* 0x000fe20000010000 */
[----:B------:R-:W-:-:S03]  /*307e0*/  IMAD.MOV.U32 R16, RZ, RZ, -0x1 ;  /* 0xffffffffff107424 */ /* 0x000fc600078e00ff */
[----:B------:R-:W-:-:S07]  /*307f0*/  IMAD.MOV.U32 R193, RZ, RZ, R192 ;  /* 0x000000ffffc17224 */ /* 0x000fce00078e00c0 */
[----:B------:R-:W-:Y:S05]  /*30800*/  WARPSYNC.COLLECTIVE R16, `(.L_x_69329) ;  /* 0x0000000010087348 */ /* 0x000fea0003c00000 */
[----:B------:R0:W1:Y:S02]  /*30810*/  SHFL.BFLY P0, R16, R193, R18, R17 ;  /* 0x0c000012c1107389 */ /* 0x0000640000000011 */
[----:B01----:R-:W-:Y:S05]  /*30820*/  ENDCOLLECTIVE ;  /* 0x000000000000791b */ /* 0x003fea0003800000 */
.L_x_69329:
[----:B------:R-:W-:Y:S02]  /*30830*/  IMAD.MOV.U32 R18, RZ, RZ, 0x4 ;  /* 0x00000004ff127424 */ /* 0x000fe400078e00ff */
[----:B------:R-:W-:Y:S01]  /*30840*/  FADD.FTZ R192, R192, R16 ;  /* 0x00000010c0c07221 */ /* 0x000fe20000010000 */
[----:B------:R-:W-:-:S04]  /*30850*/  MOV R16, 0xffffffff ;  /* 0xffffffff00107802 */ /* 0x000fc80000000f00 */
[----:B------:R-:W-:-:S07]  /*30860*/  MOV R193, R192 ;  /* 0x000000c000c17202 */ /* 0x000fce0000000f00 */
[----:B------:R-:W-:Y:S05]  /*30870*/  WARPSYNC.COLLECTIVE R16, `(.L_x_69330) ;  /* 0x0000000010087348 */ /* 0x000fea0003c00000 */
[----:B------:R0:W1:Y:S02]  /*30880*/  SHFL.BFLY P0, R16, R193, R18, R17 ;  /* 0x0c000012c1107389 */ /* 0x0000640000000011 */
[----:B01----:R-:W-:Y:S05]  /*30890*/  ENDCOLLECTIVE ;  /* 0x000000000000791b */ /* 0x003fea0003800000 */
.L_x_69330:
[----:B------:R-:W-:Y:S02]  /*308a0*/  HFMA2 R18, -RZ, RZ, 0, 4.76837158203125e-07 ;  /* 0x00000008ff127431 */ /* 0x000fe400000001ff */
[----:B------:R-:W-:Y:S01]  /*308b0*/  FADD.FTZ R192, R192, R16 ;  /* 0x00000010c0c07221 */ /* 0x000fe20000010000 */
[----:B------:R-:W-:-:S03]  /*308c0*/  IMAD.MOV.U32 R16, RZ, RZ, -0x1 ;  /* 0xffffffffff107424 */ /* 0x000fc600078e00ff */
[----:B------:R-:W-:-:S07]  /*308d0*/  IMAD.MOV.U32 R193, RZ, RZ, R192 ;  /* 0x000000ffffc17224 */ /* 0x000fce00078e00c0 */
[----:B------:R-:W-:Y:S05]  /*308e0*/  WARPSYNC.COLLECTIVE R16, `(.L_x_69331) ;  /* 0x0000000010087348 */ /* 0x000fea0003c00000 */
[----:B------:R0:W1:Y:S02]  /*308f0*/  SHFL.BFLY P0, R16, R193, R18, R17 ;  /* 0x0c000012c1107389 */ /* 0x0000640000000011 */
[----:B01----:R-:W-:Y:S05]  /*30900*/  ENDCOLLECTIVE ;  /* 0x000000000000791b */ /* 0x003fea0003800000 */
.L_x_69331:
[----:B------:R-:W-:Y:S02]  /*30910*/  IMAD.MOV.U32 R18, RZ, RZ, 0x10 ;  /* 0x00000010ff127424 */ /* 0x000fe400078e00ff */
[----:B------:R-:W-:Y:S01]  /*30920*/  FADD.FTZ R192, R192, R16 ;  /* 0x00000010c0c07221 */ /* 0x000fe20000010000 */
[----:B------:R-:W-:-:S04]  /*30930*/  MOV R16, 0xffffffff ;  /* 0xffffffff00107802 */ /* 0x000fc80000000f00 */
[----:B------:R-:W-:-:S07]  /*30940*/  MOV R193, R192 ;  /* 0x000000c000c17202 */ /* 0x000fce0000000f00 */
[----:B------:R-:W-:Y:S05]  /*30950*/  WARPSYNC.COLLECTIVE R16, `(.L_x_69332) ;  /* 0x0000000010087348 */ /* 0x000fea0003c00000 */
[----:B------:R0:W1:Y:S02]  /*30960*/  SHFL.BFLY P0, R16, R193, R18, R17 ;  /* 0x0c000012c1107389 */ /* 0x0000640000000011 */
[----:B01----:R-:W-:Y:S05]  /*30970*/  ENDCOLLECTIVE ;  /* 0x000000000000791b */ /* 0x003fea0003800000 */
.L_x_69332:
[----:B------:R-:W-:Y:S05]  /*30980*/  BRA `(.L_x_69333) ;  /* 0xffffffe0000c7947 */ /* 0x000fea000383ffff */
.L_x_69334:
        /* <DEDUP_REMOVED lines=15> */
.L_x_71577:


//--------------------- .text._ZN10layer_norm13ln_fwd_kernelINS_13Kernel_traitsIfffffjLj2048ELj1ELj4ELj1ELj16ENS_18Kernel_traits_baseILj2048EfffffjLj128EEEEELb1ELb1ELb1ELb0EEEvNS_9FwdParamsE --------------------------
	.section	.text._ZN10layer_norm13ln_fwd_kernelINS_13Kernel_traitsIfffffjLj2048ELj1ELj4ELj1ELj16ENS_18Kernel_traits_baseILj2048EfffffjLj128EEEEELb1ELb1ELb1ELb0EEEvNS_9FwdParamsE,"ax",@progbits
	.align	128
        .global         _ZN10layer_norm13ln_fwd_kernelINS_13Kernel_traitsIfffffjLj2048ELj1ELj4ELj1ELj16ENS_18Kernel_traits_baseILj2048EfffffjLj128EEEEELb1ELb1ELb1ELb0EEEvNS_9FwdParamsE
        .type           _ZN10layer_norm13ln_fwd_kernelINS_13Kernel_traitsIfffffjLj2048ELj1ELj4ELj1ELj16ENS_18Kernel_traits_baseILj2048EfffffjLj128EEEEELb1ELb1ELb1ELb0EEEvNS_9FwdParamsE,@function
        .size           _ZN10layer_norm13ln_fwd_kernelINS_13Kernel_traitsIfffffjLj2048ELj1ELj4ELj1ELj16ENS_18Kernel_traits_baseILj2048EfffffjLj128EEEEELb1ELb1ELb1ELb0EEEvNS_9FwdParamsE,(.L_x_71578 - _ZN10layer_norm13ln_fwd_kernelINS_13Kernel_traitsIfffffjLj2048ELj1ELj4ELj1ELj16ENS_18Kernel_traits_baseILj2048EfffffjLj128EEEEELb1ELb1ELb1ELb0EEEvNS_9FwdParamsE)
        .other          _ZN10layer_norm13ln_fwd_kernelINS_13Kernel_traitsIfffffjLj2048ELj1ELj4ELj1ELj16ENS_18Kernel_traits_baseILj2048EfffffjLj128EEEEELb1ELb1ELb1ELb0EEEvNS_9FwdParamsE,@"STO_CUDA_ENTRY STV_DEFAULT"
_ZN10layer_norm13ln_fwd_kernelINS_13Kernel_traitsIfffffjLj2048ELj1ELj4ELj1ELj16ENS_18Kernel_traits_baseILj2048EfffffjLj128EEEEELb1ELb1ELb1ELb0EEEvNS_9FwdParamsE:
.text._ZN10layer_norm13ln_fwd_kernelINS_13Kernel_traitsIfffffjLj2048ELj1ELj4ELj1ELj16ENS_18Kernel_traits_baseILj2048EfffffjLj128EEEEELb1ELb1ELb1ELb0EEEvNS_9FwdParamsE:
        /* <DEDUP_REMOVED lines=29> */
[----:B------:R-:W-:Y:S02]  /*01d0*/  SHF.R.U32.HI R2, RZ, 0x5, R6 ;  /* 0x00000005ff027819 */ /* 0x000fe40000011606 */
[----:B------:R-:W-:Y:S02]  /*01e0*/  LOP3.LUT R7, R5, 0x1f, RZ, 0x3c, !PT ;  /* 0x0000001f05077812 */ /* 0x000fe400078e3cff */
[----:B------:R-:W-:Y:S01]  /*01f0*/  @P0 IADD3.X R13, PT, PT, RZ, R3, RZ, P1, !PT ;  /* 0x00000003ff0d0210 */ /* 0x000fe20000ffe4ff */
[C---:B---3--:R-:W-:Y:S01]  /*0200*/  VIADD R6, R21.reuse, 0x76cf5d0a ;  /* 0x76cf5d0a15067836 */ /* 0x048fe20000000000 */
[----:B------:R-:W-:Y:S01]  /*0210*/  LEA.HI.SX32 R3, R0, R7, 0x1e ;  /* 0x0000000700037211 */ /* 0x000fe200078ff2ff */
[C---:B------:R-:W-:Y:S01]  /*0220*/  VIADD R7, R21.reuse, 0xed9eba14 ;  /* 0xed9eba1415077836 */ /* 0x040fe20000000000 */
[----:B------:R-:W-:Y:S01]  /*0230*/  LOP3.LUT R2, R2, UR4, RZ, 0xfc, !PT ;  /* 0x0000000402027c12 */ /* 0x000fe2000f8efcff */
[----:B------:R-:W-:Y:S01]  /*0240*/  VIADD R11, R20, 0xb54cda56 ;  /* 0xb54cda56140b7836 */ /* 0x000fe20000000000 */
[C---:B------:R-:W-:Y:S01]  /*0250*/  IADD3 R9, PT, PT, R21.reuse, -0x56f99767, RZ ;  /* 0xa906689915097810 */ /* 0x040fe20007ffe0ff */
[----:B------:R-:W-:Y:S01]  /*0260*/  VIADD R12, R21, 0x1fd5c5a3 ;  /* 0x1fd5c5a3150c7836 */ /* 0x000fe20000000000 */
[----:B------:R-:W-:-:S02]  /*0270*/  SHF.R.U64 R0, R10, 0x2, R13 ;  /* 0x000000020a007819 */ /* 0x000fc4000000120d */
[----:B------:R-:W-:Y:S01]  /*0280*/  SHF.R.U32.HI R8, RZ, 0x2, R13 ;  /* 0x00000002ff087819 */ /* 0x000fe2000001160d */
[----:B------:R-:W-:Y:S06]  /*0290*/  BRA.U !UP0, `(.L_x_69336) ;  /* 0x0000000d08647547 */ /* 0x000fec000b800000 */
        /* <DEDUP_REMOVED lines=24> */
[----:B------:R-:W0:Y:S01]  /*0420*/  @P1 LDC.64 R112, c[0x0][0x3e8] ;  /* 0x0000fa00ff701b82 */ /* 0x000e220000000a00 */
[----:B------:R-:W5:Y:S01]  /*0430*/  @P0 LDG.E.128 R28, desc[UR6][R22.64] ;  /* 0x00000006161c0981 */ /* 0x000f62000c1e1d00 */
[----:B------:R-:W-:-:S06]  /*0440*/  @P1 IMAD.WIDE.U32 R108, R5, 0x10, R108 ;  /* 0x00000010056c1825 */ /* 0x000fcc00078e006c */
[----:B------:R-:W4:Y:S08]  /*0450*/  @P5 LDC.64 R114, c[0x0][0x3d0] ;  /* 0x0000f400ff725b82 */ /* 0x000f300000000a00 */
[----:B------:R-:W4:Y:S08]  /*0460*/  @P5 LDC.64 R116, c[0x0][0x438] ;  /* 0x00010e00ff745b82 */ /* 0x000f300000000a00 */
[----:B------:R-:W4:Y:S08]  /*0470*/  @P5 LDC.64 R14, c[0x0][0x3e8] ;  /* 0x0000fa00ff0e5b82 */ /* 0x000f300000000a00 */
[----:B------:R-:W4:Y:S08]  /*0480*/  @P2 LDC.64 R120, c[0x0][0x3d0] ;  /* 0x0000f400ff782b82 */ /* 0x000f300000000a00 */
[----:B------:R-:W4:Y:S08]  /*0490*/  @P2 LDC.64 R122, c[0x0][0x438] ;  /* 0x00010e00ff7a2b82 */ /* 0x000f300000000a00 */
[----:B-1----:R-:W1:Y:S01]  /*04a0*/  @P3 LDC.64 R18, c[0x0][0x438] ;  /* 0x00010e00ff123b82 */ /* 0x002e620000000a00 */
[----:B--2---:R2:W4:Y:S04]  /*04b0*/  @P0 LDG.E.128 R124, desc[UR6][R16.64] ;  /* 0x00000006107c0981 */ /* 0x004528000c1e1d00 */
[----:B---3--:R3:W4:Y:S03]  /*04c0*/  @P1 LDG.E.128 R132, desc[UR6][R108.64] ;  /* 0x000000066c841981 */ /* 0x008726000c1e1d00 */
[----:B--2---:R-:W2:Y:S01]  /*04d0*/  @P3 LDC.64 R16, c[0x0][0x3e8] ;  /* 0x0000fa00ff103b82 */ /* 0x004ea20000000a00 */
[----:B0-----:R-:W-:-:S04]  /*04e0*/  @P1 IMAD.WIDE.U32 R110, R5, 0x10, R110 ;  /* 0x00000010056e1825 */ /* 0x001fc800078e006e */
[----:B------:R-:W-:-:S03]  /*04f0*/  @P1 IMAD.WIDE.U32 R112, R5, 0x10, R112 ;  /* 0x0000001005701825 */ /* 0x000fc600078e0070 */
[----:B---3--:R-:W0:Y:S01]  /*0500*/  @P4 LDC.64 R108, c[0x0][0x3d0] ;  /* 0x0000f400ff6c4b82 */ /* 0x008e220000000a00 */
[----:B------:R-:W-:Y:S01]  /*0510*/  @P1 IADD3 R5, PT, PT, R5, 0x20, RZ ;  /* 0x0000002005051810 */ /* 0x000fe20007ffe0ff */
[----:B------:R3:W5:Y:S04]  /*0520*/  @P1 LDG.E.128 R32, desc[UR6][R110.64] ;  /* 0x000000066e201981 */ /* 0x000768000c1e1d00 */
[----:B----4-:R4:W-:Y:S01]  /*0530*/  @P0 STL.64 [R1+0x90], R124 ;  /* 0x0000907c01000387 */ /* 0x0109e20000100a00 */
[C---:B------:R-:W-:Y:S01]  /*0540*/  @P5 IMAD.WIDE.U32 R114, R5.reuse, 0x10, R114 ;  /* 0x0000001005725825 */ /* 0x040fe200078e0072 */
[----:B---3--:R-:W3:Y:S02]  /*0550*/  @P4 LDC.64 R110, c[0x0][0x438] ;  /* 0x00010e00ff6e4b82 */ /* 0x008ee40000000a00 */
[----:B------:R1:W-:Y:S04]  /*0560*/  @P0 STL.64 [R1+0x98], R126 ;  /* 0x0000987e01000387 */ /* 0x0003e80000100a00 */
[----:B------:R-:W3:Y:S04]  /*0570*/  LDL.64 R136, [R1+0x50] ;  /* 0x0000500001887983 */ /* 0x000ee80000100a00 */
[----:B------:R-:W3:Y:S01]  /*0580*/  LDL.64 R138, [R1+0x58] ;  /* 0x00005800018a7983 */ /* 0x000ee20000100a00 */
[----:B----4-:R-:W4:Y:S03]  /*0590*/  @P2 LDC.64 R124, c[0x0][0x3e8] ;  /* 0x0000fa00ff7c2b82 */ /* 0x010f260000000a00 */
[----:B------:R2:W-:Y:S04]  /*05a0*/  @P1 STL.64 [R1+0x80], R132 ;  /* 0x0000808401001387 */ /* 0x0005e80000100a00 */
[----:B------:R0:W-:Y:S01]  /*05b0*/  @P1 STL.64 [R1+0x88], R134 ;  /* 0x0000888601001387 */ /* 0x0001e20000100a00 */
[----:B-1----:R-:W1:Y:S01]  /*05c0*/  @P3 LDC.64 R126, c[0x0][0x3d0] ;  /* 0x0000f400ff7e3b82 */ /* 0x002e620000000a00 */
[----:B------:R-:W-:-:S02]  /*05d0*/  @P5 IMAD.WIDE.U32 R116, R5, 0x10, R116 ;  /* 0x0000001005745825 */ /* 0x000fc400078e0074 */
[----:B------:R-:W3:Y:S04]  /*05e0*/  @P5 LDG.E.128 R128, desc[UR6][R114.64] ;  /* 0x0000000672805981 */ /* 0x000ee8000c1e1d00 */
[----:B--2---:R-:W2:Y:S04]  /*05f0*/  LDL.64 R132, [R1+0x40] ;  /* 0x0000400001847983 */ /* 0x004ea80000100a00 */
[----:B0-----:R-:W2:Y:S01]  /*0600*/  LDL.64 R134, [R1+0x48] ;  /* 0x0000480001867983 */ /* 0x001ea20000100a00 */
[----:B------:R-:W-:Y:S01]  /*0610*/  @P5 IMAD.WIDE.U32 R118, R5, 0x10, R14 ;  /* 0x0000001005765825 */ /* 0x000fe200078e000e */
[----:B------:R-:W-:-:S02]  /*0620*/  ISETP.GE.U32.AND P0, PT, R3, 0xe0, PT ;  /* 0x000000e00300780c */ /* 0x000fc40003f06070 */
[----:B------:R0:W5:Y:S01]  /*0630*/  @P1 LDG.E.128 R36, desc[UR6][R112.64] ;  /* 0x0000000670241981 */ /* 0x000162000c1e1d00 */
[----:B------:R-:W-:-:S03]  /*0640*/  @P5 VIADD R5, R5, 0x20 ;  /* 0x0000002005055836 */ /* 0x000fc60000000000 */
[----:B------:R1:W5:Y:S01]  /*0650*/  @P5 LDG.E.128 R40, desc[UR6][R116.64] ;  /* 0x0000000674285981 */ /* 0x000362000c1e1d00 */
[----:B------:R-:W-:-:S03]  /*0660*/  @P2 IMAD.WIDE.U32 R120, R5, 0x10, R120 ;  /* 0x0000001005782825 */ /* 0x000fc600078e0078 */
[----:B------:R1:W5:Y:S01]  /*0670*/  @P5 LDG.E.128 R44, desc[UR6][R118.64] ;  /* 0x00000006762c5981 */ /* 0x000362000c1e1d00 */
[C---:B------:R-:W-:Y:S02]  /*0680*/  @P2 IMAD.WIDE.U32 R122, R5.reuse, 0x10, R122 ;  /* 0x00000010057a2825 */ /* 0x040fe400078e007a */
[----:B0-----:R-:W0:Y:S01]  /*0690*/  @P0 LDC.64 R112, c[0x0][0x3d0] ;  /* 0x0000f400ff700b82 */ /* 0x001e220000000a00 */
[----:B------:R-:W2:Y:S01]  /*06a0*/  @P2 LDG.E.128 R140, desc[UR6][R120.64] ;  /* 0x00000006788c2981 */ /* 0x000ea2000c1e1d00 */
[----:B----4-:R-:W-:Y:S01]  /*06b0*/  @P2 IMAD.WIDE.U32 R124, R5, 0x10, R124 ;  /* 0x00000010057c2825 */ /* 0x010fe200078e007c */
[----:B------:R-:W-:Y:S02]  /*06c0*/  ISETP.GE.U32.AND P1, PT, R3, 0x100, PT ;  /* 0x000001000300780c */ /* 0x000fe40003f26070 */
[----:B------:R4:W5:Y:S01]  /*06d0*/  @P2 LDG.E.128 R48, desc[UR6][R122.64] ;  /* 0x000000067a302981 */ /* 0x000962000c1e1d00 */
[----:B------:R-:W-:Y:S02]  /*06e0*/  @P2 VIADD R5, R5, 0x20 ;  /* 0x0000002005052836 */ /* 0x000fe40000000000 */
[----:B------:R-:W0:Y:S01]  /*06f0*/  @P0 LDC.64 R22, c[0x0][0x438] ;  /* 0x00010e00ff160b82 */ /* 0x000e220000000a00 */
[----:B------:R4:W5:Y:S01]  /*0700*/  @P2 LDG.E.128 R52, desc[UR6][R124.64] ;  /* 0x000000067c342981 */ /* 0x000962000c1e1d00 */
[----:B-1----:R-:W-:-:S04]  /*0710*/  @P3 IMAD.WIDE.U32 R126, R5, 0x10, R126 ;  /* 0x00000010057e3825 */ /* 0x002fc800078e007e */
[C---:B------:R-:W-:Y:S02]  /*0720*/  @P3 IMAD.WIDE.U32 R18, R5.reuse, 0x10, R18 ;  /* 0x0000001005123825 */ /* 0x040fe400078e0012 */
[----:B------:R-:W1:Y:S02]  /*0730*/  @P0 LDC.64 R14, c[0x0][0x3e8] ;  /* 0x0000fa00ff0e0b82 */ /* 0x000e640000000a00 */
[C---:B------:R-:W-:Y:S01]  /*0740*/  @P3 IMAD.WIDE.U32 R16, R5.reuse, 0x10, R16 ;  /* 0x0000001005103825 */ /* 0x040fe200078e0010 */
[----:B------:R-:W-:Y:S01]  /*0750*/  @P3 IADD3 R5, PT, PT, R5, 0x20, RZ ;  /* 0x0000002005053810 */ /* 0x000fe20007ffe0ff */
[----:B------:R1:W5:Y:S04]  /*0760*/  @P3 LDG.E.128 R56, desc[UR6][R18.64] ;  /* 0x0000000612383981 */ /* 0x000368000c1e1d00 */
[----:B------:R-:W-:Y:S01]  /*0770*/  @P4 IMAD.WIDE.U32 R108, R5, 0x10, R108 ;  /* 0x00000010056c4825 */ /* 0x000fe200078e006c */
[----:B------:R-:W1:Y:S01]  /*0780*/  @P1 LDC.64 R114, c[0x0][0x3d0] ;  /* 0x0000f400ff721b82 */ /* 0x000e620000000a00 */
[----:B------:R-:W5:Y:S07]  /*0790*/  @P3 LDG.E.128 R60, desc[UR6][R16.64] ;  /* 0x00000006103c3981 */ /* 0x000f6e000c1e1d00 */
[----:B------:R-:W1:Y:S08]  /*07a0*/  @P1 LDC.64 R116, c[0x0][0x438] ;  /* 0x00010e00ff741b82 */ /* 0x000e700000000a00 */
[----:B------:R-:W1:Y:S01]  /*07b0*/  @P1 LDC.64 R118, c[0x0][0x3e8] ;  /* 0x0000fa00ff761b82 */ /* 0x000e620000000a00 */
[----:B---3--:R-:W3:Y:S04]  /*07c0*/  @P3 LDG.E.128 R136, desc[UR6][R126.64] ;  /* 0x000000067e883981 */ /* 0x008ee8000c1e1d00 */
[----:B--2---:R-:W2:Y:S04]  /*07d0*/  @P4 LDG.E.128 R132, desc[UR6][R108.64] ;  /* 0x000000066c844981 */ /* 0x004ea8000c1e1d00 */
[----:B------:R4:W-:Y:S04]  /*07e0*/  @P5 STL.64 [R1+0x70], R128 ;  /* 0x0000708001005387 */ /* 0x0009e80000100a00 */
[----:B------:R-:W-:Y:S04]  /*07f0*/  @P5 STL.64 [R1+0x78], R130 ;  /* 0x0000788201005387 */ /* 0x000fe80000100a00 */
[----:B------:R0:W-:Y:S01]  /*0800*/  @P2 STL.64 [R1+0x60], R140 ;  /* 0x0000608c01002387 */ /* 0x0001e20000100a00 */
[----:B----4-:R-:W4:Y:S03]  /*0810*/  @P4 LDC.64 R128, c[0x0][0x3e8] ;  /* 0x0000fa00ff804b82 */ /* 0x010f260000000a00 */
[----:B------:R1:W-:Y:S04]  /*0820*/  @P2 STL.64 [R1+0x68], R142 ;  /* 0x0000688e01002387 */ /* 0x0003e80000100a00 */
[----:B0-----:R-:W4:Y:S04]  /*0830*/  LDL.64 R140, [R1+0x30] ;  /* 0x00003000018c7983 */ /* 0x001f280000100a00 */
[----:B-1----:R-:W4:Y:S04]  /*0840*/  LDL.64 R142, [R1+0x38] ;  /* 0x00003800018e7983 */ /* 0x002f280000100a00 */
[----:B---3--:R0:W-:Y:S04]  /*0850*/  @P3 STL.64 [R1+0x50], R136 ;  /* 0x0000508801003387 */ /* 0x0081e80000100a00 */
[----:B------:R1:W-:Y:S04]  /*0860*/  @P3 STL.64 [R1+0x58], R138 ;  /* 0x0000588a01003387 */ /* 0x0003e80000100a00 */
[----:B0-----:R-:W3:Y:S04]  /*0870*/  LDL.64 R136, [R1+0x20] ;  /* 0x0000200001887983 */ /* 0x001ee80000100a00 */
[----:B-1----:R-:W3:Y:S04]  /*0880*/  LDL.64 R138, [R1+0x28] ;  /* 0x00002800018a7983 */ /* 0x002ee80000100a00 */
[----:B--2---:R0:W-:Y:S04]  /*0890*/  @P4 STL.64 [R1+0x40], R132 ;  /* 0x0000408401004387 */ /* 0x0041e80000100a00 */
[----:B------:R1:W-:Y:S01]  /*08a0*/  @P4 STL.64 [R1+0x48], R134 ;  /* 0x0000488601004387 */ /* 0x0003e20000100a00 */
[----:B------:R-:W-:Y:S01]  /*08b0*/  ISETP.GE.U32.AND P2, PT, R3, 0x120, PT ;  /* 0x000001200300780c */ /* 0x000fe20003f46070 */
[----:B------:R-:W-:-:S02]  /*08c0*/  @P4 IMAD.WIDE.U32 R110, R5, 0x10, R110 ;  /* 0x00000010056e4825 */ /* 0x000fc400078e006e */
[----:B------:R-:W2:Y:S04]  /*08d0*/  LDL.64 R130, [R1+0x8] ;  /* 0x0000080001827983 */ /* 0x000ea80000100a00 */
[----:B0-----:R-:W2:Y:S04]  /*08e0*/  LDL.64 R132, [R1+0x10] ;  /* 0x0000100001847983 */ /* 0x001ea80000100a00 */
[----:B-1----:R-:W2:Y:S02]  /*08f0*/  LDL.64 R134, [R1+0x18] ;  /* 0x0000180001867983 */ /* 0x002ea40000100a00 */
[----:B------:R-:W0:Y:S01]  /*0900*/  @P2 LDC.64 R122, c[0x0][0x3d0] ;  /* 0x0000f400ff7a2b82 */ /* 0x000e220000000a00 */
[C---:B----4-:R-:W-:Y:S01]  /*0910*/  @P4 IMAD.WIDE.U32 R128, R5.reuse, 0x10, R128 ;  /* 0x0000001005804825 */ /* 0x050fe200078e0080 */
[----:B------:R1:W5:Y:S03]  /*0920*/  @P4 LDG.E.128 R64, desc[UR6][R110.64] ;  /* 0x000000066e404981 */ /* 0x000366000c1e1d00 */
[----:B------:R-:W-:Y:S01]  /*0930*/  @P4 VIADD R5, R5, 0x20 ;  /* 0x0000002005054836 */ /* 0x000fe20000000000 */
[----:B------:R-:W5:Y:S01]  /*0940*/  @P4 LDG.E.128 R68, desc[UR6][R128.64] ;  /* 0x0000000680444981 */ /* 0x000f62000c1e1d00 */
[----:B------:R-:W-:Y:S01]  /*0950*/  ISETP.GE.U32.AND P3, PT, R3, 0x140, PT ;  /* 0x000001400300780c */ /* 0x000fe20003f66070 */
[----:B------:R-:W4:Y:S01]  /*0960*/  @P2 LDC.64 R124, c[0x0][0x438] ;  /* 0x00010e00ff7c2b82 */ /* 0x000f220000000a00 */
[----:B------:R-:W-:-:S04]  /*0970*/  @P0 IMAD.WIDE.U32 R112, R5, 0x10, R112 ;  /* 0x0000001005700825 */ /* 0x000fc800078e0070 */
[C---:B------:R-:W-:Y:S01]  /*0980*/  @P0 IMAD.WIDE.U32 R22, R5.reuse, 0x10, R22 ;  /* 0x0000001005160825 */ /* 0x040fe200078e0016 */
[----:B------:R4:W2:Y:S02]  /*0990*/  @P0 LDG.E.128 R140, desc[UR6][R112.64] ;  /* 0x00000006708c0981 */ /* 0x0008a4000c1e1d00 */
[----:B------:R-:W2:Y:S01]  /*09a0*/  @P2 LDC.64 R126, c[0x0][0x3e8] ;  /* 0x0000fa00ff7e2b82 */ /* 0x000ea20000000a00 */
[C---:B------:R-:W-:Y:S01]  /*09b0*/  @P0 IMAD.WIDE.U32 R18, R5.reuse, 0x10, R14 ;  /* 0x0000001005120825 */ /* 0x040fe200078e000e */
[----:B------:R-:W2:Y:S03]  /*09c0*/  LDL.64 R128, [R1] ;  /* 0x0000000001807983 */ /* 0x000ea60000100a00 */
[----:B------:R-:W-:Y:S01]  /*09d0*/  @P0 VIADD R5, R5, 0x20 ;  /* 0x0000002005050836 */ /* 0x000fe20000000000 */
[----:B------:R-:W-:Y:S01]  /*09e0*/  ISETP.GE.U32.AND P4, PT, R3, 0x160, PT ;  /* 0x000001600300780c */ /* 0x000fe20003f86070 */
[----:B------:R-:W5:Y:S01]  /*09f0*/  @P0 LDG.E.128 R196, desc[UR6][R22.64] ;  /* 0x0000000616c40981 */ /* 0x000f62000c1e1d00 */
[----:B------:R-:W2:Y:S01]  /*0a00*/  @P3 LDC.64 R14, c[0x0][0x3d0] ;  /* 0x0000f400ff0e3b82 */ /* 0x000ea20000000a00 */
[----:B------:R-:W-:Y:S01]  /*0a10*/  @P1 IMAD.WIDE.U32 R108, R5, 0x10, R114 ;  /* 0x00000010056c1825 */ /* 0x000fe200078e0072 */
[----:B------:R-:W-:Y:S01]  /*0a20*/  ISETP.GE.U32.AND P5, PT, R3, 0x180, PT ;  /* 0x000001800300780c */ /* 0x000fe20003fa6070 */
[----:B------:R4:W5:Y:S02]  /*0a30*/  @P0 LDG.E.128 R72, desc[UR6][R18.64] ;  /* 0x0000000612480981 */ /* 0x000964000c1e1d00 */
[----:B-1----:R-:W-:-:S03]  /*0a40*/  @P1 IMAD.WIDE.U32 R110, R5, 0x10, R116 ;  /* 0x00000010056e1825 */ /* 0x002fc600078e0074 */
[----:B------:R-:W1:Y:S01]  /*0a50*/  @P3 LDC.64 R16, c[0x0][0x438] ;  /* 0x00010e00ff103b82 */ /* 0x000e620000000a00 */
[C---:B------:R-:W-:Y:S01]  /*0a60*/  @P1 IMAD.WIDE.U32 R120, R5.reuse, 0x10, R118 ;  /* 0x0000001005781825 */ /* 0x040fe200078e0076 */
[----:B------:R-:W-:Y:S01]  /*0a70*/  @P1 IADD3 R5, PT, PT, R5, 0x20, RZ ;  /* 0x0000002005051810 */ /* 0x000fe20007ffe0ff */
[----:B------:R1:W5:Y:S04]  /*0a80*/  @P1 LDG.E.128 R200, desc[UR6][R110.64] ;  /* 0x000000066ec81981 */ /* 0x000368000c1e1d00 */
[----:B0-----:R-:W-:Y:S01]  /*0a90*/  @P2 IMAD.WIDE.U32 R122, R5, 0x10, R122 ;  /* 0x00000010057a2825 */ /* 0x001fe200078e007a */
[----:B------:R-:W0:Y:S01]  /*0aa0*/  @P3 LDC.64 R116, c[0x0][0x3e8] ;  /* 0x0000fa00ff743b82 */ /* 0x000e220000000a00 */
[----:B------:R-:W-:Y:S01]  /*0ab0*/  ISETP.GE.U32.AND P6, PT, R3, 0x1c0, PT ;  /* 0x000001c00300780c */ /* 0x000fe20003fc6070 */
[----:B------:R-:W5:Y:S01]  /*0ac0*/  @P1 LDG.E.128 R76, desc[UR6][R120.64] ;  /* 0x00000006784c1981 */ /* 0x000f62000c1e1d00 */
[----:B----4-:R-:W-:-:S05]  /*0ad0*/  @P2 IMAD.WIDE.U32 R124, R5, 0x10, R124 ;  /* 0x00000010057c2825 */ /* 0x010fca00078e007c */
[----:B------:R-:W4:Y:S01]  /*0ae0*/  @P4 LDC.64 R112, c[0x0][0x438] ;  /* 0x00010e00ff704b82 */ /* 0x000f220000000a00 */
[----:B------:R1:W5:Y:S07]  /*0af0*/  @P2 LDG.E.128 R204, desc[UR6][R124.64] ;  /* 0x000000067ccc2981 */ /* 0x00036e000c1e1d00 */
[----:B------:R-:W4:Y:S08]  /*0b00*/  @P4 LDC.64 R18, c[0x0][0x3d0] ;  /* 0x0000f400ff124b82 */ /* 0x000f300000000a00 */
[----:B------:R-:W4:Y:S08]  /*0b10*/  @P4 LDC.64 R114, c[0x0][0x3e8] ;  /* 0x0000fa00ff724b82 */ /* 0x000f300000000a00 */
[----:B------:R-:W4:Y:S08]  /*0b20*/  @P5 LDC.64 R22, c[0x0][0x3d0] ;  /* 0x0000f400ff165b82 */ /* 0x000f300000000a00 */
[----:B-1----:R-:W1:Y:S08]  /*0b30*/  @P5 LDC.64 R110, c[0x0][0x3e8] ;  /* 0x0000fa00ff6e5b82 */ /* 0x002e700000000a00 */
[----:B------:R-:W1:Y:S01]  /*0b40*/  @P6 LDC.64 R124, c[0x0][0x438] ;  /* 0x00010e00ff7c6b82 */ /* 0x000e620000000a00 */
[----:B---3--:R3:W4:Y:S07]  /*0b50*/  @P1 LDG.E.128 R136, desc[UR6][R108.64] ;  /* 0x000000066c881981 */ /* 0x00872e000c1e1d00 */
[----:B---3--:R-:W3:Y:S01]  /*0b60*/  @P5 LDC.64 R108, c[0x0][0x438] ;  /* 0x00010e00ff6c5b82 */ /* 0x008ee20000000a00 */
[----:B--2---:R-:W2:Y:S04]  /*0b70*/  @P2 LDG.E.128 R132, desc[UR6][R122.64] ;  /* 0x000000067a842981 */ /* 0x004ea8000c1e1d00 */
[----:B------:R-:W-:Y:S04]  /*0b80*/  @P0 STL.64 [R1+0x30], R140 ;  /* 0x0000308c01000387 */ /* 0x000fe80000100a00 */
[----:B------:R-:W-:Y:S04]  /*0b90*/  @P0 STL.64 [R1+0x38], R142 ;  /* 0x0000388e01000387 */ /* 0x000fe80000100a00 */
[----:B--2---:R2:W-:Y:S04]  /*0ba0*/  @P2 STL.64 [R1+0x10], R132 ;  /* 0x0000108401002387 */ /* 0x0045e80000100a00 */
[----:B------:R0:W-:Y:S01]  /*0bb0*/  @P2 STL.64 [R1+0x18], R134 ;  /* 0x0000188601002387 */ /* 0x0001e20000100a00 */
[----:B--2---:R-:W-:Y:S01]  /*0bc0*/  @P2 IMAD.WIDE.U32 R132, R5, 0x10, R126 ;  /* 0x0000001005842825 */ /* 0x004fe200078e007e */
[----:B------:R-:W-:-:S02]  /*0bd0*/  ISETP.GE.U32.AND P0, PT, R3, 0x1a0, PT ;  /* 0x000001a00300780c */ /* 0x000fc40003f06070 */
[----:B----4-:R2:W-:Y:S01]  /*0be0*/  @P1 STL.64 [R1+0x20], R136 ;  /* 0x0000208801001387 */ /* 0x0105e20000100a00 */
[----:B------:R-:W4:Y:S01]  /*0bf0*/  @P6 LDC.64 R126, c[0x0][0x3d0] ;  /* 0x0000f400ff7e6b82 */ /* 0x000f220000000a00 */
[----:B------:R-:W-:Y:S02]  /*0c00*/  @P2 VIADD R5, R5, 0x20 ;  /* 0x0000002005052836 */ /* 0x000fe40000000000 */
[----:B------:R1:W5:Y:S02]  /*0c10*/  @P2 LDG.E.128 R80, desc[UR6][R132.64] ;  /* 0x0000000684502981 */ /* 0x000364000c1e1d00 */
[----:B0-----:R-:W-:Y:S02]  /*0c20*/  @P3 IMAD.WIDE.U32 R134, R5, 0x10, R14 ;  /* 0x0000001005863825 */ /* 0x001fe400078e000e */
[----:B------:R-:W-:Y:S01]  /*0c30*/  @P1 STL.64 [R1+0x28], R138 ;  /* 0x0000288a01001387 */ /* 0x000fe20000100a00 */
[----:B------:R-:W0:Y:S03]  /*0c40*/  @P6 LDC.64 R14, c[0x0][0x3e8] ;  /* 0x0000fa00ff0e6b82 */ /* 0x000e260000000a00 */
[----:B------:R-:W4:Y:S01]  /*0c50*/  @P3 LDG.E.128 R128, desc[UR6][R134.64] ;  /* 0x0000000686803981 */ /* 0x000f22000c1e1d00 */
[----:B------:R-:W-:-:S04]  /*0c60*/  ISETP.GE.U32.AND P1, PT, R3, 0x1e0, PT ;  /* 0x000001e00300780c */ /* 0x000fc80003f26070 */
[----:B------:R-:W0:Y:S01]  /*0c70*/  @P0 LDC.64 R118, c[0x0][0x3d0] ;  /* 0x0000f400ff760b82 */ /* 0x000e220000000a00 */
[----:B------:R-:W-:-:S07]  /*0c80*/  @P3 IMAD.WIDE.U32 R16, R5, 0x10, R16 ;  /* 0x0000001005103825 */ /* 0x000fce00078e0010 */
[----:B------:R-:W0:Y:S01]  /*0c90*/  @P0 LDC.64 R120, c[0x0][0x438] ;  /* 0x00010e00ff780b82 */ /* 0x000e220000000a00 */
[C---:B------:R-:W-:Y:S01]  /*0ca0*/  @P3 IMAD.WIDE.U32 R116, R5.reuse, 0x10, R116 ;  /* 0x0000001005743825 */ /* 0x040fe200078e0074 */
[----:B------:R0:W5:Y:S06]  /*0cb0*/  @P3 LDG.E.128 R208, desc[UR6][R16.64] ;  /* 0x0000000610d03981 */ /* 0x00016c000c1e1d00 */
[----:B------:R-:W4:Y:S01]  /*0cc0*/  @P0 LDC.64 R122, c[0x0][0x3e8] ;  /* 0x0000fa00ff7a0b82 */ /* 0x000f220000000a00 */
[----:B------:R-:W-:Y:S01]  /*0cd0*/  @P3 VIADD R5, R5, 0x20 ;  /* 0x0000002005053836 */ /* 0x000fe20000000000 */
[----:B------:R0:W5:Y:S03]  /*0ce0*/  @P3 LDG.E.128 R84, desc[UR6][R116.64] ;  /* 0x0000000674543981 */ /* 0x000166000c1e1d00 */
[----:B--2---:R-:W-:-:S03]  /*0cf0*/  @P4 IMAD.WIDE.U32 R136, R5, 0x10, R112 ;  /* 0x0000001005884825 */ /* 0x004fc600078e0070 */
[----:B------:R-:W2:Y:S01]  /*0d00*/  @P1 LDC.64 R112, c[0x0][0x3e8] ;  /* 0x0000fa00ff701b82 */ /* 0x000ea20000000a00 */
[C---:B------:R-:W-:Y:S01]  /*0d10*/  @P4 IMAD.WIDE.U32 R18, R5.reuse, 0x10, R18 ;  /* 0x0000001005124825 */ /* 0x040fe200078e0012 */
[----:B------:R0:W5:Y:S03]  /*0d20*/  @P4 LDG.E.128 R212, desc[UR6][R136.64] ;  /* 0x0000000688d44981 */ /* 0x000166000c1e1d00 */
[C---:B------:R-:W-:Y:S01]  /*0d30*/  @P4 IMAD.WIDE.U32 R114, R5.reuse, 0x10, R114 ;  /* 0x0000001005724825 */ /* 0x040fe200078e0072 */
[----:B------:R-:W-:Y:S01]  /*0d40*/  @P4 IADD3 R5, PT, PT, R5, 0x20, RZ ;  /* 0x0000002005054810 */ /* 0x000fe20007ffe0ff */
[----:B------:R0:W5:Y:S04]  /*0d50*/  @P4 LDG.E.128 R248, desc[UR6][R18.64] ;  /* 0x0000000612f84981 */ /* 0x000168000c1e1d00 */
[C---:B------:R-:W-:Y:S01]  /*0d60*/  @P5 IMAD.WIDE.U32 R22, R5.reuse, 0x10, R22 ;  /* 0x0000001005165825 */ /* 0x040fe200078e0016 */
[----:B------:R0:W5:Y:S03]  /*0d70*/  @P4 LDG.E.128 R88, desc[UR6][R114.64] ;  /* 0x0000000672584981 */ /* 0x000166000c1e1d00 */
[C---:B---3--:R-:W-:Y:S01]  /*0d80*/  @P5 IMAD.WIDE.U32 R108, R5.reuse, 0x10, R108 ;  /* 0x00000010056c5825 */ /* 0x048fe200078e006c */
[----:B------:R3:W5:Y:S03]  /*0d90*/  @P5 LDG.E.128 R244, desc[UR6][R22.64] ;  /* 0x0000000616f45981 */ /* 0x000766000c1e1d00 */
[C---:B-1----:R-:W-:Y:S01]  /*0da0*/  @P5 IMAD.WIDE.U32 R110, R5.reuse, 0x10, R110 ;  /* 0x00000010056e5825 */ /* 0x042fe200078e006e */
[----:B------:R3:W5:Y:S03]  /*0db0*/  @P5 LDG.E.128 R216, desc[UR6][R108.64] ;  /* 0x000000066cd85981 */ /* 0x000766000c1e1d00 */
[----:B------:R-:W-:Y:S01]  /*0dc0*/  @P5 VIADD R5, R5, 0x20 ;  /* 0x0000002005055836 */ /* 0x000fe20000000000 */
[----:B------:R3:W5:Y:S03]  /*0dd0*/  @P5 LDG.E.128 R92, desc[UR6][R110.64] ;  /* 0x000000066e5c5981 */ /* 0x000766000c1e1d00 */
[----:B0-----:R-:W-:-:S04]  /*0de0*/  @P0 IMAD.WIDE.U32 R118, R5, 0x10, R118 ;  /* 0x0000001005760825 */ /* 0x001fc800078e0076 */
[C---:B------:R-:W-:Y:S01]  /*0df0*/  @P0 IMAD.WIDE.U32 R120, R5.reuse, 0x10, R120 ;  /* 0x0000001005780825 */ /* 0x040fe200078e0078 */
[----:B------:R3:W5:Y:S03]  /*0e00*/  @P0 LDG.E.128 R240, desc[UR6][R118.64] ;  /* 0x0000000676f00981 */ /* 0x000766000c1e1d00 */
[C---:B----4-:R-:W-:Y:S01]  /*0e10*/  @P0 IMAD.WIDE.U32 R122, R5.reuse, 0x10, R122 ;  /* 0x00000010057a0825 */ /* 0x050fe200078e007a */
[----:B------:R3:W5:Y:S03]  /*0e20*/  @P0 LDG.E.128 R220, desc[UR6][R120.64] ;  /* 0x0000000678dc0981 */ /* 0x000766000c1e1d00 */
[----:B------:R-:W-:Y:S01]  /*0e30*/  @P0 VIADD R5, R5, 0x20 ;  /* 0x0000002005050836 */ /* 0x000fe20000000000 */
[----:B------:R3:W5:Y:S03]  /*0e40*/  @P0 LDG.E.128 R96, desc[UR6][R122.64] ;  /* 0x000000067a600981 */ /* 0x000766000c1e1d00 */
[----:B------:R-:W-:-:S04]  /*0e50*/  @P6 IMAD.WIDE.U32 R126, R5, 0x10, R126 ;  /* 0x00000010057e6825 */ /* 0x000fc800078e007e */
[C---:B------:R-:W-:Y:S01]  /*0e60*/  @P6 IMAD.WIDE.U32 R124, R5.reuse, 0x10, R124 ;  /* 0x00000010057c6825 */ /* 0x040fe200078e007c */
[----:B------:R3:W5:Y:S03]  /*0e70*/  @P6 LDG.E.128 R236, desc[UR6][R126.64] ;  /* 0x000000067eec6981 */ /* 0x000766000c1e1d00 */
[C---:B------:R-:W-:Y:S01]  /*0e80*/  @P6 IMAD.WIDE.U32 R14, R5.reuse, 0x10, R14 ;  /* 0x00000010050e6825 */ /* 0x040fe200078e000e */
[----:B------:R-:W-:Y:S01]  /*0e90*/  @P6 IADD3 R5, PT, PT, R5, 0x20, RZ ;  /* 0x0000002005056810 */ /* 0x000fe20007ffe0ff */
[----:B------:R3:W5:Y:S04]  /*0ea0*/  @P6 LDG.E.128 R224, desc[UR6][R124.64] ;  /* 0x000000067ce06981 */ /* 0x000768000c1e1d00 */
[C---:B--2---:R-:W-:Y:S01]  /*0eb0*/  @P1 IMAD.WIDE.U32 R112, R5.reuse, 0x10, R112 ;  /* 0x0000001005701825 */ /* 0x044fe200078e0070 */
[----:B------:R3:W5:Y:S04]  /*0ec0*/  @P6 LDG.E.128 R100, desc[UR6][R14.64] ;  /* 0x000000060e646981 */ /* 0x000768000c1e1d00 */
[----:B------:R3:W5:Y:S04]  /*0ed0*/  @P1 LDG.E.128 R104, desc[UR6][R112.64] ;  /* 0x0000000670681981 */ /* 0x000768000c1e1d00 */
[----:B------:R0:W-:Y:S04]  /*0ee0*/  @P3 STL.64 [R1], R128 ;  /* 0x0000008001003387 */ /* 0x0001e80000100a00 */
[----:B------:R1:W-:Y:S01]  /*0ef0*/  @P3 STL.64 [R1+0x8], R130 ;  /* 0x0000088201003387 */ /* 0x0003e20000100a00 */
[----:B0-----:R-:W0:Y:S08]  /*0f00*/  @P1 LDC.64 R128, c[0x0][0x438] ;  /* 0x00010e00ff801b82 */ /* 0x001e300000000a00 */
[----:B-1----:R-:W1:Y:S01]  /*0f10*/  @P1 LDC.64 R130, c[0x0][0x3d0] ;  /* 0x0000f400ff821b82 */ /* 0x002e620000000a00 */
[----:B0-----:R-:W-:-:S05]  /*0f20*/  @P1 IMAD.WIDE.U32 R128, R5, 0x10, R128 ;  /* 0x0000001005801825 */ /* 0x001fca00078e0080 */
[----:B------:R3:W5:Y:S01]  /*0f30*/  @P1 LDG.E.128 R228, desc[UR6][R128.64] ;  /* 0x0000000680e41981 */ /* 0x000762000c1e1d00 */
[----:B-1----:R-:W-:-:S05]  /*0f40*/  @P1 IMAD.WIDE.U32 R130, R5, 0x10, R130 ;  /* 0x0000001005821825 */ /* 0x002fca00078e0082 */
        /* <DEDUP_REMOVED lines=14> */
.L_x_69336:
        /* <DEDUP_REMOVED lines=9> */
[----:B------:R-:W4:Y:S01]  /*10c0*/  LDL R145, [R1+0x8c] ;  /* 0x00008c0001917983 */ /* 0x000f220000100800 */
[----:B------:R-:W-:-:S03]  /*10d0*/  ISETP.GE.U32.AND P4, PT, R3, 0x40, PT ;  /* 0x000000400300780c */ /* 0x000fc60003f86070 */
[----:B------:R-:W4:Y:S02]  /*10e0*/  LDL R125, [R1+0x34] ;  /* 0x00003400017d7983 */ /* 0x000f240000100800 */
[----:B------:R-:W1:Y:S02]  /*10f0*/  @P3 LDC.64 R16, c[0x0][0x3e8] ;  /* 0x0000fa00ff103b82 */ /* 0x000e640000000a00 */
[----:B------:R-:W4:Y:S04]  /*1100*/  LDL R124, [R1+0x38] ;  /* 0x00003800017c7983 */ /* 0x000f280000100800 */
[----:B------:R-:W4:Y:S02]  /*1110*/  LDL R123, [R1+0x3c] ;  /* 0x00003c00017b7983 */ /* 0x000f240000100800 */
[----:B------:R-:W2:Y:S02]  /*1120*/  @P4 LDC.64 R18, c[0x0][0x3d0] ;  /* 0x0000f400ff124b82 */ /* 0x000ea40000000a00 */
        /* <DEDUP_REMOVED lines=23> */
[----:B------:R-:W4:Y:S01]  /*12a0*/  LDL R121, [R1+0x4] ;  /* 0x0000040001797983 */ /* 0x000f220000100800 */
[----:B------:R-:W-:Y:S01]  /*12b0*/  ISETP.GE.U32.AND P5, PT, R3, 0x60, PT ;  /* 0x000000600300780c */ /* 0x000fe20003fa6070 */
[----:B-1----:R-:W-:Y:S01]  /*12c0*/  @P3 IMAD.WIDE.U32 R16, R5, 0x10, R16 ;  /* 0x0000001005103825 */ /* 0x002fe200078e0010 */
[----:B------:R-:W-:Y:S01]  /*12d0*/  ISETP.GE.U32.AND P6, PT, R3, 0x80, PT ;  /* 0x000000800300780c */ /* 0x000fe20003fc6070 */
[----:B------:R-:W0:Y:S01]  /*12e0*/  @P4 LDC.64 R22, c[0x0][0x3e8] ;  /* 0x0000fa00ff164b82 */ /* 0x000e220000000a00 */
[----:B--2---:R-:W2:Y:S01]  /*12f0*/  @P3 LDG.E.128 R152, desc[UR6][R14.64] ;  /* 0x000000060e983981 */ /* 0x004ea2000c1e1d00 */
[----:B------:R-:W-:-:S08]  /*1300*/  @P3 LOP3.LUT R5, R5, 0x20, RZ, 0xfc, !PT ;  /* 0x0000002005053812 */ /* 0x000fd000078efcff */
[----:B------:R-:W1:Y:S01]  /*1310*/  @P5 LDC.64 R24, c[0x0][0x3d0] ;  /* 0x0000f400ff185b82 */ /* 0x000e620000000a00 */
[----:B------:R-:W-:Y:S01]  /*1320*/  ISETP.GE.U32.AND P0, PT, R3, 0xa0, PT ;  /* 0x000000a00300780c */ /* 0x000fe20003f06070 */
[----:B------:R0:W5:Y:S01]  /*1330*/  @P3 LDG.E.128 R28, desc[UR6][R16.64] ;  /* 0x00000006101c3981 */ /* 0x000162000c1e1d00 */
[----:B------:R-:W-:-:S05]  /*1340*/  @P4 IMAD.WIDE.U32 R18, R5, 0x10, R18 ;  /* 0x0000001005124825 */ /* 0x000fca00078e0012 */
[----:B------:R-:W1:Y:S01]  /*1350*/  @P5 LDC.64 R26, c[0x0][0x3e8] ;  /* 0x0000fa00ff1a5b82 */ /* 0x000e620000000a00 */
[----:B------:R-:W-:-:S07]  /*1360*/  ISETP.GE.U32.AND P1, PT, R3, 0xc0, PT ;  /* 0x000000c00300780c */ /* 0x000fce0003f26070 */
[----:B------:R-:W1:Y:S08]  /*1370*/  @P6 LDC.64 R32, c[0x0][0x3d0] ;  /* 0x0000f400ff206b82 */ /* 0x000e700000000a00 */
[----:B------:R-:W1:Y:S01]  /*1380*/  @P6 LDC.64 R34, c[0x0][0x3e8] ;  /* 0x0000fa00ff226b82 */ /* 0x000e620000000a00 */
[----:B--2---:R3:W-:Y:S07]  /*1390*/  @P3 STL.64 [R1+0x90], R152 ;  /* 0x0000909801003387 */ /* 0x0047ee0000100a00 */
[----:B------:R-:W2:Y:S01]  /*13a0*/  @P0 LDC.64 R40, c[0x0][0x3d0] ;  /* 0x0000f400ff280b82 */ /* 0x000ea20000000a00 */
[----:B------:R0:W-:Y:S07]  /*13b0*/  @P3 STL.64 [R1+0x98], R154 ;  /* 0x0000989a01003387 */ /* 0x0001ee0000100a00 */
[----:B------:R-:W2:Y:S01]  /*13c0*/  @P0 LDC.64 R42, c[0x0][0x3e8] ;  /* 0x0000fa00ff2a0b82 */ /* 0x000ea20000000a00 */
[----:B---3--:R-:W-:Y:S01]  /*13d0*/  IMAD.MOV.U32 R152, RZ, RZ, R148 ;  /* 0x000000ffff987224 */ /* 0x008fe200078e0094 */
[----:B----4-:R-:W-:Y:S01]  /*13e0*/  MOV R153, R147 ;  /* 0x0000009300997202 */ /* 0x010fe20000000f00 */
[----:B0-----:R-:W-:-:S05]  /*13f0*/  IMAD.MOV.U32 R154, RZ, RZ, R146 ;  /* 0x000000ffff9a7224 */ /* 0x001fca00078e0092 */
[----:B------:R-:W0:Y:S01]  /*1400*/  @P1 LDC.64 R48, c[0x0][0x3d0] ;  /* 0x0000f400ff301b82 */ /* 0x000e220000000a00 */
[----:B------:R-:W-:-:S06]  /*1410*/  IMAD.MOV.U32 R155, RZ, RZ, R145 ;  /* 0x000000ffff9b7224 */ /* 0x000fcc00078e0091 */
[----:B------:R3:W4:Y:S01]  /*1420*/  @P4 LDG.E.128 R152, desc[UR6][R18.64] ;  /* 0x0000000612984981 */ /* 0x000722000c1e1d00 */
[----:B------:R-:W-:Y:S01]  /*1430*/  IMAD.MOV.U32 R146, RZ, RZ, R142 ;  /* 0x000000ffff927224 */ /* 0x000fe200078e008e */
[----:B------:R-:W-:Y:S01]  /*1440*/  MOV R145, R141 ;  /* 0x0000008d00917202 */ /* 0x000fe20000000f00 */
        /* <DEDUP_REMOVED lines=17> */
[----:B------:R-:W2:Y:S01]  /*1560*/  LDL R126, [R1+0x18] ;  /* 0x00001800017e7983 */ /* 0x000ea20000100800 */
[----:B------:R-:W-:Y:S01]  /*1570*/  IMAD.MOV.U32 R133, RZ, RZ, R125 ;  /* 0x000000ffff857224 */ /* 0x000fe200078e007d */
[----:B------:R-:W-:Y:S01]  /*1580*/  ISETP.GE.U32.AND P2, PT, R3, 0xe0, PT ;  /* 0x000000e00300780c */ /* 0x000fe20003f46070 */
[----:B------:R-:W-:Y:S01]  /*1590*/  IMAD.MOV.U32 R134, RZ, RZ, R124 ;  /* 0x000000ffff867224 */ /* 0x000fe200078e007c */
[----:B------:R-:W2:Y:S01]  /*15a0*/  LDL R125, [R1+0x14] ;  /* 0x00001400017d7983 */ /* 0x000ea20000100800 */
[----:B------:R-:W-:Y:S01]  /*15b0*/  IMAD.MOV.U32 R143, RZ, RZ, R141 ;  /* 0x000000ffff8f7224 */ /* 0x000fe200078e008d */
[----:B------:R-:W0:Y:S01]  /*15c0*/  @P1 LDC.64 R14, c[0x0][0x3e8] ;  /* 0x0000fa00ff0e1b82 */ /* 0x000e220000000a00 */
[----:B------:R-:W-:Y:S01]  /*15d0*/  IMAD.MOV.U32 R141, RZ, RZ, R139 ;  /* 0x000000ffff8d7224 */ /* 0x000fe200078e008b */
[----:B------:R-:W2:Y:S01]  /*15e0*/  LDL R123, [R1+0x1c] ;  /* 0x00001c00017b7983 */ /* 0x000ea20000100800 */
[----:B------:R-:W-:-:S03]  /*15f0*/  IMAD.MOV.U32 R139, RZ, RZ, R129 ;  /* 0x000000ffff8b7224 */ /* 0x000fc600078e0081 */
[----:B------:R-:W2:Y:S01]  /*1600*/  LDL R124, [R1+0x10] ;  /* 0x00001000017c7983 */ /* 0x000ea20000100800 */
[----:B------:R-:W-:Y:S02]  /*1610*/  IMAD.MOV.U32 R129, RZ, RZ, R127 ;  /* 0x000000ffff817224 */ /* 0x000fe400078e007f */
[----:B------:R-:W-:Y:S01]  /*1620*/  @P4 IMAD.WIDE.U32 R22, R5, 0x10, R22 ;  /* 0x0000001005164825 */ /* 0x000fe200078e0016 */
[----:B------:R-:W2:Y:S01]  /*1630*/  LDL R130, [R1+0x28] ;  /* 0x0000280001827983 */ /* 0x000ea20000100800 */
[----:B------:R-:W-:Y:S01]  /*1640*/  ISETP.GE.U32.AND P3, PT, R3, 0x100, PT ;  /* 0x000001000300780c */ /* 0x000fe20003f66070 */
[----:B------:R-:W0:Y:S01]  /*1650*/  @P2 LDC.64 R16, c[0x0][0x3d0] ;  /* 0x0000f400ff102b82 */ /* 0x000e220000000a00 */
[----:B------:R-:W-:Y:S01]  /*1660*/  @P4 VIADD R5, R5, 0x20 ;  /* 0x0000002005054836 */ /* 0x000fe20000000000 */
[----:B------:R1:W5:Y:S01]  /*1670*/  @P4 LDG.E.128 R36, desc[UR6][R22.64] ;  /* 0x0000000616244981 */ /* 0x000362000c1e1d00 */
[----:B------:R-:W-:-:S05]  /*1680*/  IMAD.MOV.U32 R149, RZ, RZ, R147 ;  /* 0x000000ffff957224 */ /* 0x000fca00078e0093 */
[----:B---3--:R-:W3:Y:S01]  /*1690*/  @P2 LDC.64 R18, c[0x0][0x3e8] ;  /* 0x0000fa00ff122b82 */ /* 0x008ee20000000a00 */
[----:B----4-:R4:W-:Y:S01]  /*16a0*/  @P4 STL.64 [R1+0x80], R152 ;  /* 0x0000809801004387 */ /* 0x0109e20000100a00 */
[----:B-1----:R-:W-:-:S06]  /*16b0*/  @P5 IMAD.WIDE.U32 R24, R5, 0x10, R24 ;  /* 0x0000001005185825 */ /* 0x002fcc00078e0018 */
[----:B------:R-:W1:Y:S01]  /*16c0*/  @P3 LDC.64 R22, c[0x0][0x3d0] ;  /* 0x0000f400ff163b82 */ /* 0x000e620000000a00 */
[----:B------:R4:W-:Y:S04]  /*16d0*/  @P4 STL.64 [R1+0x88], R154 ;  /* 0x0000889a01004387 */ /* 0x0009e80000100a00 */
[----:B------:R-:W4:Y:S01]  /*16e0*/  LDL R127, [R1+0x2c] ;  /* 0x00002c00017f7983 */ /* 0x000f220000100800 */
[C---:B------:R-:W-:Y:S01]  /*16f0*/  @P5 IMAD.WIDE.U32 R26, R5.reuse, 0x10, R26 ;  /* 0x00000010051a5825 */ /* 0x040fe200078e001a */
[----:B------:R-:W-:Y:S02]  /*1700*/  @P5 IADD3 R5, PT, PT, R5, 0x20, RZ ;  /* 0x0000002005055810 */ /* 0x000fe40007ffe0ff */
[----:B------:R-:W-:Y:S01]  /*1710*/  ISETP.GE.U32.AND P4, PT, R3, 0x120, PT ;  /* 0x000001200300780c */ /* 0x000fe20003f86070 */
[----:B------:R-:W-:Y:S01]  /*1720*/  IMAD.MOV.U32 R147, RZ, RZ, R143 ;  /* 0x000000ffff937224 */ /* 0x000fe200078e008f */
[----:B------:R0:W4:Y:S01]  /*1730*/  @P5 LDG.E.128 R148, desc[UR6][R24.64] ;  /* 0x0000000618945981 */ /* 0x000122000c1e1d00 */
[----:B------:R-:W-:-:S03]  /*1740*/  @P6 IMAD.WIDE.U32 R32, R5, 0x10, R32 ;  /* 0x0000001005206825 */ /* 0x000fc600078e0020 */
[----:B------:R3:W5:Y:S01]  /*1750*/  @P5 LDG.E.128 R44, desc[UR6][R26.64] ;  /* 0x000000061a2c5981 */ /* 0x000762000c1e1d00 */
[C---:B------:R-:W-:Y:S01]  /*1760*/  @P6 IMAD.WIDE.U32 R34, R5.reuse, 0x10, R34 ;  /* 0x0000001005226825 */ /* 0x040fe200078e0022 */
[----:B------:R-:W-:Y:S02]  /*1770*/  @P6 IADD3 R5, PT, PT, R5, 0x20, RZ ;  /* 0x0000002005056810 */ /* 0x000fe40007ffe0ff */
[----:B------:R-:W4:Y:S01]  /*1780*/  @P6 LDG.E.128 R144, desc[UR6][R32.64] ;  /* 0x0000000620906981 */ /* 0x000f22000c1e1d00 */
[----:B0-----:R-:W0:Y:S02]  /*1790*/  @P3 LDC.64 R24, c[0x0][0x3e8] ;  /* 0x0000fa00ff183b82 */ /* 0x001e240000000a00 */
[C---:B--2---:R-:W-:Y:S01]  /*17a0*/  @P0 IMAD.WIDE.U32 R40, R5.reuse, 0x10, R40 ;  /* 0x0000001005280825 */ /* 0x044fe200078e0028 */
[----:B------:R2:W5:Y:S03]  /*17b0*/  @P6 LDG.E.128 R52, desc[UR6][R34.64] ;  /* 0x0000000622346981 */ /* 0x000566000c1e1d00 */
[C---:B------:R-:W-:Y:S01]  /*17c0*/  @P0 IMAD.WIDE.U32 R42, R5.reuse, 0x10, R42 ;  /* 0x00000010052a0825 */ /* 0x040fe200078e002a */
[----:B------:R-:W-:Y:S01]  /*17d0*/  @P0 IADD3 R5, PT, PT, R5, 0x20, RZ ;  /* 0x0000002005050810 */ /* 0x000fe20007ffe0ff */
[----:B------:R-:W2:Y:S02]  /*17e0*/  @P4 LDC.64 R50, c[0x0][0x3d0] ;  /* 0x0000f400ff324b82 */ /* 0x000ea40000000a00 */
[----:B------:R-:W-:Y:S01]  /*17f0*/  IMAD.MOV.U32 R143, RZ, RZ, R139 ;  /* 0x000000ffff8f7224 */ /* 0x000fe200078e008b */
[----:B------:R-:W5:Y:S01]  /*1800*/  @P0 LDG.E.128 R60, desc[UR6][R42.64] ;  /* 0x000000062a3c0981 */ /* 0x000f62000c1e1d00 */
[----:B------:R-:W-:-:S02]  /*1810*/  IMAD.MOV.U32 R139, RZ, RZ, R135 ;  /* 0x000000ffff8b7224 */ /* 0x000fc400078e0087 */
[C---:B------:R-:W-:Y:S02]  /*1820*/  @P1 IMAD.WIDE.U32 R48, R5.reuse, 0x10, R48 ;  /* 0x0000001005301825 */ /* 0x040fe400078e0030 */
[----:B------:R-:W4:Y:S01]  /*1830*/  @P0 LDG.E.128 R140, desc[UR6][R40.64] ;  /* 0x00000006288c0981 */ /* 0x000f22000c1e1d00 */
[----:B---3--:R-:W3:Y:S03]  /*1840*/  @P4 LDC.64 R26, c[0x0][0x3e8] ;  /* 0x0000fa00ff1a4b82 */ /* 0x008ee60000000a00 */
[----:B------:R-:W3:Y:S01]  /*1850*/  @P1 LDG.E.128 R136, desc[UR6][R48.64] ;  /* 0x0000000630881981 */ /* 0x000ee2000c1e1d00 */
[C---:B------:R-:W-:Y:S01]  /*1860*/  @P1 IMAD.WIDE.U32 R14, R5.reuse, 0x10, R14 ;  /* 0x00000010050e1825 */ /* 0x040fe200078e000e */
[----:B------:R-:W-:-:S03]  /*1870*/  @P1 IADD3 R5, PT, PT, R5, 0x20, RZ ;  /* 0x0000002005051810 */ /* 0x000fc60007ffe0ff */
[----:B------:R-:W-:Y:S01]  /*1880*/  IMAD.MOV.U32 R135, RZ, RZ, R131 ;  /* 0x000000ffff877224 */ /* 0x000fe200078e0083 */
[----:B------:R3:W5:Y:S01]  /*1890*/  @P1 LDG.E.128 R68, desc[UR6][R14.64] ;  /* 0x000000060e441981 */ /* 0x000762000c1e1d00 */
[----:B------:R-:W-:-:S04]  /*18a0*/  @P2 IMAD.WIDE.U32 R16, R5, 0x10, R16 ;  /* 0x0000001005102825 */ /* 0x000fc800078e0010 */
[C---:B------:R-:W-:Y:S01]  /*18b0*/  @P2 IMAD.WIDE.U32 R18, R5.reuse, 0x10, R18 ;  /* 0x0000001005122825 */ /* 0x040fe200078e0012 */
[----:B------:R-:W3:Y:S03]  /*18c0*/  @P2 LDG.E.128 R132, desc[UR6][R16.64] ;  /* 0x0000000610842981 */ /* 0x000ee6000c1e1d00 */
[----:B------:R-:W-:Y:S01]  /*18d0*/  @P2 VIADD R5, R5, 0x20 ;  /* 0x0000002005052836 */ /* 0x000fe20000000000 */
[----:B------:R-:W5:Y:S03]  /*18e0*/  @P2 LDG.E.128 R72, desc[UR6][R18.64] ;  /* 0x0000000612482981 */ /* 0x000f66000c1e1d00 */
[----:B-1----:R-:W-:-:S04]  /*18f0*/  @P3 IMAD.WIDE.U32 R22, R5, 0x10, R22 ;  /* 0x0000001005163825 */ /* 0x002fc800078e0016 */
[----:B0-----:R-:W-:-:S04]  /*1900*/  @P3 IMAD.WIDE.U32 R24, R5, 0x10, R24 ;  /* 0x0000001005183825 */ /* 0x001fc800078e0018 */
[----:B------:R-:W-:Y:S01]  /*1910*/  @P3 VIADD R5, R5, 0x20 ;  /* 0x0000002005053836 */ /* 0x000fe20000000000 */
[----:B------:R0:W5:Y:S03]  /*1920*/  @P3 LDG.E.128 R76, desc[UR6][R24.64] ;  /* 0x00000006184c3981 */ /* 0x000166000c1e1d00 */
[----:B--2---:R-:W-:-:S04]  /*1930*/  @P4 IMAD.WIDE.U32 R50, R5, 0x10, R50 ;  /* 0x0000001005324825 */ /* 0x004fc800078e0032 */
[----:B----4-:R-:W-:Y:S02]  /*1940*/  IMAD.MOV.U32 R131, RZ, RZ, R127 ;  /* 0x000000ffff837224 */ /* 0x010fe400078e007f */
[----:B------:R-:W-:-:S04]  /*1950*/  IMAD.MOV.U32 R127, RZ, RZ, R123 ;  /* 0x000000ffff7f7224 */ /* 0x000fc800078e007b */
[----:B------:R-:W2:Y:S04]  /*1960*/  @P3 LDG.E.128 R128, desc[UR6][R22.64] ;  /* 0x0000000616803981 */ /* 0x000ea8000c1e1d00 */
[----:B------:R1:W4:Y:S04]  /*1970*/  @P4 LDG.E.128 R124, desc[UR6][R50.64] ;  /* 0x00000006327c4981 */ /* 0x000328000c1e1d00 */
[----:B------:R0:W-:Y:S04]  /*1980*/  @P5 STL.64 [R1+0x70], R148 ;  /* 0x0000709401005387 */ /* 0x0001e80000100a00 */
[----:B------:R0:W-:Y:S01]  /*1990*/  @P5 STL.64 [R1+0x78], R150 ;  /* 0x0000789601005387 */ /* 0x0001e20000100a00 */
[----:B------:R-:W-:-:S03]  /*19a0*/  ISETP.GE.U32.AND P5, PT, R3, 0x140, PT ;  /* 0x000001400300780c */ /* 0x000fc60003fa6070 */
[----:B------:R0:W-:Y:S04]  /*19b0*/  @P6 STL.64 [R1+0x60], R144 ;  /* 0x0000609001006387 */ /* 0x0001e80000100a00 */
[----:B------:R0:W-:Y:S01]  /*19c0*/  @P6 STL.64 [R1+0x68], R146 ;  /* 0x0000689201006387 */ /* 0x0001e20000100a00 */
[----:B------:R-:W-:-:S05]  /*19d0*/  ISETP.GE.U32.AND P6, PT, R3, 0x160, PT ;  /* 0x000001600300780c */ /* 0x000fca0003fc6070 */
[----:B------:R-:W1:Y:S01]  /*19e0*/  @P5 LDC.64 R32, c[0x0][0x3d0] ;  /* 0x0000f400ff205b82 */ /* 0x000e620000000a00 */
[----:B---3--:R3:W-:Y:S04]  /*19f0*/  @P1 STL.64 [R1+0x40], R136 ;  /* 0x0000408801001387 */ /* 0x0087e80000100a00 */
[----:B------:R3:W-:Y:S01]  /*1a00*/  @P1 STL.64 [R1+0x48], R138 ;  /* 0x0000488a01001387 */ /* 0x0007e20000100a00 */
[C---:B------:R-:W-:Y:S02]  /*1a10*/  ISETP.GE.U32.AND P1, PT, R3.reuse, 0x180, PT ;  /* 0x000001800300780c */ /* 0x040fe40003f26070 */
[----:B------:R-:W0:Y:S01]  /*1a20*/  @P5 LDC.64 R34, c[0x0][0x3e8] ;  /* 0x0000fa00ff225b82 */ /* 0x000e220000000a00 */
[----:B------:R3:W-:Y:S04]  /*1a30*/  @P0 STL.64 [R1+0x50], R140 ;  /* 0x0000508c01000387 */ /* 0x0007e80000100a00 */
[----:B------:R3:W-:Y:S03]  /*1a40*/  @P0 STL.64 [R1+0x58], R142 ;  /* 0x0000588e01000387 */ /* 0x0007e60000100a00 */
[----:B------:R-:W3:Y:S01]  /*1a50*/  @P6 LDC.64 R40, c[0x0][0x3d0] ;  /* 0x0000f400ff286b82 */ /* 0x000ee20000000a00 */
[C---:B------:R-:W-:Y:S01]  /*1a60*/  ISETP.GE.U32.AND P0, PT, R3.reuse, 0x1a0, PT ;  /* 0x000001a00300780c */ /* 0x040fe20003f06070 */
[----:B------:R0:W-:Y:S06]  /*1a70*/  @P2 STL.64 [R1+0x30], R132 ;  /* 0x0000308401002387 */ /* 0x0001ec0000100a00 */
[----:B------:R-:W3:Y:S01]  /*1a80*/  @P6 LDC.64 R14, c[0x0][0x3e8] ;  /* 0x0000fa00ff0e6b82 */ /* 0x000ee20000000a00 */
[----:B------:R0:W-:Y:S01]  /*1a90*/  @P2 STL.64 [R1+0x38], R134 ;  /* 0x0000388601002387 */ /* 0x0001e20000100a00 */
[----:B------:R-:W-:-:S06]  /*1aa0*/  ISETP.GE.U32.AND P2, PT, R3, 0x1c0, PT ;  /* 0x000001c00300780c */ /* 0x000fcc0003f46070 */
[----:B------:R-:W3:Y:S01]  /*1ab0*/  @P1 LDC.64 R16, c[0x0][0x3d0] ;  /* 0x0000f400ff101b82 */ /* 0x000ee20000000a00 */
[----:B------:R-:W-:-:S07]  /*1ac0*/  @P4 IMAD.WIDE.U32 R26, R5, 0x10, R26 ;  /* 0x00000010051a4825 */ /* 0x000fce00078e001a */
[----:B------:R-:W3:Y:S01]  /*1ad0*/  @P1 LDC.64 R42, c[0x0][0x3e8] ;  /* 0x0000fa00ff2a1b82 */ /* 0x000ee20000000a00 */
[----:B------:R-:W-:Y:S01]  /*1ae0*/  @P4 VIADD R5, R5, 0x20 ;  /* 0x0000002005054836 */ /* 0x000fe20000000000 */
[----:B------:R4:W5:Y:S06]  /*1af0*/  @P4 LDG.E.128 R80, desc[UR6][R26.64] ;  /* 0x000000061a504981 */ /* 0x00096c000c1e1d00 */
[----:B------:R-:W3:Y:S01]  /*1b00*/  @P0 LDC.64 R48, c[0x0][0x3d0] ;  /* 0x0000f400ff300b82 */ /* 0x000ee20000000a00 */
[----:B-1----:R-:W-:-:S07]  /*1b10*/  @P5 IMAD.WIDE.U32 R32, R5, 0x10, R32 ;  /* 0x0000001005205825 */ /* 0x002fce00078e0020 */
[----:B------:R-:W1:Y:S01]  /*1b20*/  @P0 LDC.64 R56, c[0x0][0x3e8] ;  /* 0x0000fa00ff380b82 */ /* 0x000e620000000a00 */
[----:B0-----:R-:W-:-:S04]  /*1b30*/  @P5 IMAD.WIDE.U32 R34, R5, 0x10, R34 ;  /* 0x0000001005225825 */ /* 0x001fc800078e0022 */
[----:B------:R-:W-:Y:S01]  /*1b40*/  @P5 VIADD R5, R5, 0x20 ;  /* 0x0000002005055836 */ /* 0x000fe20000000000 */
[----:B------:R-:W-:Y:S01]  /*1b50*/  MOV R123, R13 ;  /* 0x0000000d007b7202 */ /* 0x000fe20000000f00 */
[----:B------:R-:W5:Y:S01]  /*1b60*/  @P5 LDG.E.128 R84, desc[UR6][R34.64] ;  /* 0x0000000622545981 */ /* 0x000f62000c1e1d00 */
[----:B------:R-:W0:Y:S01]  /*1b70*/  @P2 LDC.64 R24, c[0x0][0x3d0] ;  /* 0x0000f400ff182b82 */ /* 0x000e220000000a00 */
[----:B---3--:R-:W-:-:S03]  /*1b80*/  @P6 IMAD.WIDE.U32 R40, R5, 0x10, R40 ;  /* 0x0000001005286825 */ /* 0x008fc600078e0028 */
[----:B------:R-:W3:Y:S04]  /*1b90*/  @P5 LDG.E.128 R120, desc[UR6][R32.64] ;  /* 0x0000000620785981 */ /* 0x000ee8000c1e1d00 */
[----:B------:R-:W0:Y:S01]  /*1ba0*/  @P2 LDC.64 R50, c[0x0][0x3e8] ;  /* 0x0000fa00ff322b82 */ /* 0x000e220000000a00 */
[C---:B------:R-:W-:Y:S01]  /*1bb0*/  @P6 IMAD.WIDE.U32 R18, R5.reuse, 0x10, R14 ;  /* 0x0000001005126825 */ /* 0x040fe200078e000e */
[----:B------:R-:W-:Y:S01]  /*1bc0*/  @P6 IADD3 R5, PT, PT, R5, 0x20, RZ ;  /* 0x0000002005056810 */ /* 0x000fe20007ffe0ff */
[----:B------:R-:W5:Y:S04]  /*1bd0*/  @P6 LDG.E.128 R248, desc[UR6][R40.64] ;  /* 0x0000000628f86981 */ /* 0x000f68000c1e1d00 */
[C---:B------:R-:W-:Y:S01]  /*1be0*/  @P1 IMAD.WIDE.U32 R22, R5.reuse, 0x10, R16 ;  /* 0x0000001005161825 */ /* 0x040fe200078e0010 */
[----:B------:R-:W5:Y:S03]  /*1bf0*/  @P6 LDG.E.128 R88, desc[UR6][R18.64] ;  /* 0x0000000612586981 */ /* 0x000f66000c1e1d00 */
[C---:B------:R-:W-:Y:S01]  /*1c00*/  @P1 IMAD.WIDE.U32 R42, R5.reuse, 0x10, R42 ;  /* 0x00000010052a1825 */ /* 0x040fe200078e002a */
[----:B------:R-:W5:Y:S03]  /*1c10*/  @P1 LDG.E.128 R244, desc[UR6][R22.64] ;  /* 0x0000000616f41981 */ /* 0x000f66000c1e1d00 */
[----:B------:R-:W-:Y:S01]  /*1c20*/  @P1 VIADD R5, R5, 0x20 ;  /* 0x0000002005051836 */ /* 0x000fe20000000000 */
[----:B------:R-:W5:Y:S03]  /*1c30*/  @P1 LDG.E.128 R92, desc[UR6][R42.64] ;  /* 0x000000062a5c1981 */ /* 0x000f66000c1e1d00 */
[----:B------:R-:W-:-:S04]  /*1c40*/  @P0 IMAD.WIDE.U32 R48, R5, 0x10, R48 ;  /* 0x0000001005300825 */ /* 0x000fc800078e0030 */
[C---:B-1----:R-:W-:Y:S01]  /*1c50*/  @P0 IMAD.WIDE.U32 R56, R5.reuse, 0x10, R56 ;  /* 0x0000001005380825 */ /* 0x042fe200078e0038 */
[----:B------:R-:W5:Y:S03]  /*1c60*/  @P0 LDG.E.128 R240, desc[UR6][R48.64] ;  /* 0x0000000630f00981 */ /* 0x000f66000c1e1d00 */
[----:B------:R-:W-:Y:S01]  /*1c70*/  @P0 VIADD R5, R5, 0x20 ;  /* 0x0000002005050836 */ /* 0x000fe20000000000 */
[----:B------:R-:W5:Y:S03]  /*1c80*/  @P0 LDG.E.128 R96, desc[UR6][R56.64] ;  /* 0x0000000638600981 */ /* 0x000f66000c1e1d00 */
[----:B0-----:R-:W-:-:S04]  /*1c90*/  @P2 IMAD.WIDE.U32 R24, R5, 0x10, R24 ;  /* 0x0000001005182825 */ /* 0x001fc800078e0018 */
[C---:B------:R-:W-:Y:S01]  /*1ca0*/  @P2 IMAD.WIDE.U32 R50, R5.reuse, 0x10, R50 ;  /* 0x0000001005322825 */ /* 0x040fe200078e0032 */
[----:B------:R-:W-:Y:S01]  /*1cb0*/  @P2 IADD3 R5, PT, PT, R5, 0x20, RZ ;  /* 0x0000002005052810 */ /* 0x000fe20007ffe0ff */
[----:B------:R-:W5:Y:S04]  /*1cc0*/  @P2 LDG.E.128 R236, desc[UR6][R24.64] ;  /* 0x0000000618ec2981 */ /* 0x000f68000c1e1d00 */
[----:B--2---:R0:W-:Y:S04]  /*1cd0*/  @P3 STL.64 [R1+0x20], R128 ;  /* 0x0000208001003387 */ /* 0x0041e80000100a00 */
[----:B------:R0:W-:Y:S01]  /*1ce0*/  @P3 STL.64 [R1+0x28], R130 ;  /* 0x0000288201003387 */ /* 0x0001e20000100a00 */
[----:B------:R-:W-:-:S03]  /*1cf0*/  ISETP.GE.U32.AND P3, PT, R3, 0x1e0, PT ;  /* 0x000001e00300780c */ /* 0x000fc60003f66070 */
[----:B----4-:R0:W-:Y:S04]  /*1d00*/  @P4 STL.64 [R1+0x10], R124 ;  /* 0x0000107c01004387 */ /* 0x0101e80000100a00 */
[----:B------:R0:W-:Y:S01]  /*1d10*/  @P4 STL.64 [R1+0x18], R126 ;  /* 0x0000187e01004387 */ /* 0x0001e20000100a00 */
[----:B------:R-:W-:Y:S02]  /*1d20*/  ISETP.GE.U32.AND P4, PT, R3, 0x200, PT ;  /* 0x000002000300780c */ /* 0x000fe40003f86070 */
[----:B------:R-:W-:Y:S02]  /*1d30*/  CS2R R230, SRZ ;  /* 0x0000000000e67805 */ /* 0x000fe4000001ff00 */
[----:B------:R-:W-:Y:S01]  /*1d40*/  CS2R R228, SRZ ;  /* 0x0000000000e47805 */ /* 0x000fe2000001ff00 */
[----:B------:R-:W5:Y:S01]  /*1d50*/  @P2 LDG.E.128 R100, desc[UR6][R50.64] ;  /* 0x0000000632642981 */ /* 0x000f62000c1e1d00 */
[----:B------:R-:W1:Y:S08]  /*1d60*/  @P3 LDC.64 R14, c[0x0][0x3d0] ;  /* 0x0000f400ff0e3b82 */ /* 0x000e700000000a00 */
[----:B------:R-:W2:Y:S08]  /*1d70*/  @P3 LDC.64 R58, c[0x0][0x3e8] ;  /* 0x0000fa00ff3a3b82 */ /* 0x000eb00000000a00 */
[----:B------:R-:W4:Y:S08]  /*1d80*/  @P4 LDC.64 R16, c[0x0][0x3e8] ;  /* 0x0000fa00ff104b82 */ /* 0x000f300000000a00 */
[----:B------:R-:W0:Y:S01]  /*1d90*/  @P4 LDC.64 R64, c[0x0][0x3d0] ;  /* 0x0000f400ff404b82 */ /* 0x000e220000000a00 */
[----:B-1----:R-:W-:Y:S01]  /*1da0*/  @P3 IMAD.WIDE.U32 R26, R5, 0x10, R14 ;  /* 0x00000010051a3825 */ /* 0x002fe200078e000e */
[----:B------:R-:W-:-:S02]  /*1db0*/  CS2R R226, SRZ ;  /* 0x0000000000e27805 */ /* 0x000fc4000001ff00 */
[----:B------:R-:W-:Y:S02]  /*1dc0*/  CS2R R224, SRZ ;  /* 0x0000000000e07805 */ /* 0x000fe4000001ff00 */
[----:B------:R-:W-:Y:S02]  /*1dd0*/  CS2R R222, SRZ ;  /* 0x0000000000de7805 */ /* 0x000fe4000001ff00 */
[----:B------:R-:W-:Y:S01]  /*1de0*/  CS2R R220, SRZ ;  /* 0x0000000000dc7805 */ /* 0x000fe2000001ff00 */
[----:B------:R-:W5:Y:S01]  /*1df0*/  @P3 LDG.E.128 R232, desc[UR6][R26.64] ;  /* 0x000000061ae83981 */ /* 0x000f62000c1e1d00 */
[----:B--2---:R-:W-:-:S04]  /*1e00*/  @P3 IMAD.WIDE.U32 R58, R5, 0x10, R58 ;  /* 0x00000010053a3825 */ /* 0x004fc800078e003a */
[----:B------:R-:W-:Y:S01]  /*1e10*/  @P3 VIADD R5, R5, 0x20 ;  /* 0x0000002005053836 */ /* 0x000fe20000000000 */
[----:B------:R1:W5:Y:S03]  /*1e20*/  @P3 LDG.E.128 R104, desc[UR6][R58.64] ;  /* 0x000000063a683981 */ /* 0x000366000c1e1d00 */
[----:B----4-:R-:W-:-:S05]  /*1e30*/  @P4 IMAD.WIDE.U32 R16, R5, 0x10, R16 ;  /* 0x0000001005104825 */ /* 0x010fca00078e0010 */
[----:B------:R2:W5:Y:S01]  /*1e40*/  @P4 LDG.E.128 R108, desc[UR6][R16.64] ;  /* 0x00000006106c4981 */ /* 0x000562000c1e1d00 */
[----:B0-----:R-:W-:-:S05]  /*1e50*/  @P4 IMAD.WIDE.U32 R14, R5, 0x10, R64 ;  /* 0x00000010050e4825 */ /* 0x001fca00078e0040 */
[----:B------:R2:W5:Y:S01]  /*1e60*/  @P4 LDG.E.128 R112, desc[UR6][R14.64] ;  /* 0x000000060e704981 */ /* 0x000562000c1e1d00 */
[----:B------:R-:W-:Y:S02]  /*1e70*/  CS2R R218, SRZ ;  /* 0x0000000000da7805 */ /* 0x000fe4000001ff00 */
[----:B------:R-:W-:Y:S02]  /*1e80*/  CS2R R216, SRZ ;  /* 0x0000000000d87805 */ /* 0x000fe4000001ff00 */
[----:B------:R-:W-:Y:S01]  /*1e90*/  CS2R R214, SRZ ;  /* 0x0000000000d67805 */ /* 0x000fe2000001ff00 */
[----:B---3--:R2:W-:Y:S04]  /*1ea0*/  @P5 STL.64 [R1], R120 ;  /* 0x0000007801005387 */ /* 0x0085e80000100a00 */
        /* <DEDUP_REMOVED lines=12> */
[----:B-1----:R-:W-:Y:S02]  /*1f70*/  CS2R R58, SRZ ;  /* 0x00000000003a7805 */ /* 0x002fe4000001ff00 */
        /* <DEDUP_REMOVED lines=11> */
.L_x_69337:
[----:B------:R-:W-:Y:S05]  /*2030*/  BSYNC.RECONVERGENT B0 ;  /* 0x0000000000007941 */ /* 0x000fea0003800200 */
.L_x_69335:
[----:B------:R-:W0:Y:S02]  /*2040*/  LDCU UR4, c[0x0][0x384] ;  /* 0x00007080ff0477ac */ /* 0x000e240008000800 */
[----:B0-----:R-:W-:-:S13]  /*2050*/  ISETP.GE.AND P0, PT, R2, UR4, PT ;  /* 0x0000000402007c0c */ /* 0x001fda000bf06270 */
[----:B------:R-:W-:Y:S05]  /*2060*/  @P0 EXIT ;  /* 0x000000000000094d */ /* 0x000fea0003800000 */
[----:B------:R-:W-:Y:S01]  /*2070*/  IMAD.HI.U32 R5, R4, -0x326172a9, RZ ;  /* 0xcd9e8d5704057827 */ /* 0x000fe200078e00ff */
[----:B------:R-:W-:Y:S01]  /*2080*/  IADD3 R19, PT, PT, R21, -0x4498517b, RZ ;  /* 0xbb67ae8515137810 */ /* 0x000fe20007ffe0ff */
[----:B------:R-:W0:Y:S02]  /*2090*/  LDCU UR8, c[0x0][0x404] ;  /* 0x00008080ff0877ac */ /* 0x000e240008000800 */
[----:B------:R-:W-:Y:S01]  /*20a0*/  IMAD.HI.U32 R13, R0, -0x2daee0ad, RZ ;  /* 0xd2511f53000d7827 */ /* 0x000fe200078e00ff */
        /* <DEDUP_REMOVED lines=8> */
[----:B------:R-:W-:Y:S01]  /*2130*/  VIADD R16, R20, 0x9e3779b9 ;  /* 0x9e3779b914107836 */ /* 0x000fe20000000000 */
[----:B------:R-:W3:Y:S01]  /*2140*/  LDCU.64 UR10, c[0x0][0x408] ;  /* 0x00008100ff0a77ac */ /* 0x000ee20008000a00 */
[----:B------:R-:W-:Y:S01]  /*2150*/  IMAD.HI.U32 R14, R13, -0x326172a9, RZ ;  /* 0xcd9e8d570d0e7827 */ /* 0x000fe200078e00ff */
[----:B------:R-:W4:Y:S03]  /*2160*/  LDCU.64 UR4, c[0x0][0x3a0] ;  /* 0x00007400ff0477ac */ /* 0x000f260008000a00 */
[----:B------:R-:W-:Y:S01]  /*2170*/  IMAD R18, R5, -0x2daee0ad, RZ ;  /* 0xd2511f5305127824 */ /* 0x000fe200078e02ff */
[----:B------:R-:W-:Y:S01]  /*2180*/  LOP3.LUT R14, R16, R15, R14, 0x96, !PT ;  /* 0x0000000f100e7212 */ /* 0x000fe200078e960e */
[----:B------:R-:W-:-:S02]  /*2190*/  IMAD R16, R13, -0x326172a9, RZ ;  /* 0xcd9e8d570d107824 */ /* 0x000fc400078e02ff */
[----:B------:R-:W-:-:S04]  /*21a0*/  IMAD.HI.U32 R5, R17, -0x326172a9, RZ ;  /* 0xcd9e8d5711057827 */ /* 0x000fc800078e00ff */
[----:B------:R-:W-:Y:S02]  /*21b0*/  VIADD R13, R20, 0x3c6ef372 ;  /* 0x3c6ef372140d7836 */ /* 0x000fe40000000000 */
[----:B------:R-:W-:-:S03]  /*21c0*/  IMAD.HI.U32 R15, R14, -0x2daee0ad, RZ ;  /* 0xd2511f530e0f7827 */ /* 0x000fc600078e00ff */
[----:B------:R-:W-:Y:S01]  /*21d0*/  LOP3.LUT R5, R13, R16, R5, 0x96, !PT ;  /* 0x000000100d057212 */ /* 0x000fe200078e9605 */
[----:B------:R-:W-:Y:S01]  /*21e0*/  IMAD R16, R17, -0x326172a9, RZ ;  /* 0xcd9e8d5711107824 */ /* 0x000fe200078e02ff */
[----:B------:R-:W-:Y:S01]  /*21f0*/  LOP3.LUT R6, R6, R18, R15, 0x96, !PT ;  /* 0x0000001206067212 */ /* 0x000fe200078e960f */
[----:B------:R-:W-:Y:S01]  /*2200*/  IMAD R17, R14, -0x2daee0ad, RZ ;  /* 0xd2511f530e117824 */ /* 0x000fe200078e02ff */
[----:B------:R-:W-:Y:S01]  /*2210*/  IADD3 R18, PT, PT, R21, 0x32370b8f, RZ ;  /* 0x32370b8f15127810 */ /* 0x000fe20007ffe0ff */
[----:B------:R-:W-:-:S04]  /*2220*/  IMAD.HI.U32 R14, R5, -0x2daee0ad, RZ ;  /* 0xd2511f53050e7827 */ /* 0x000fc800078e00ff */
[----:B------:R-:W-:Y:S01]  /*2230*/  VIADD R15, R20, 0xdaa66d2b ;  /* 0xdaa66d2b140f7836 */ /* 0x000fe20000000000 */
[----:B------:R-:W-:Y:S01]  /*2240*/  LOP3.LUT R14, R18, R17, R14, 0x96, !PT ;  /* 0x00000011120e7212 */ /* 0x000fe200078e960e */
[----:B------:R-:W-:-:S04]  /*2250*/  IMAD.HI.U32 R13, R6, -0x326172a9, RZ ;  /* 0xcd9e8d57060d7827 */ /* 0x000fc800078e00ff */
[----:B------:R-:W-:Y:S01]  /*2260*/  IMAD R17, R5, -0x2daee0ad, RZ ;  /* 0xd2511f5305117824 */ /* 0x000fe200078e02ff */
        /* <DEDUP_REMOVED lines=10> */
[----:B------:R-:W-:Y:S01]  /*2310*/  VIADD R16, R20, 0x1715609d ;  /* 0x1715609d14107836 */ /* 0x000fe20000000000 */
        /* <DEDUP_REMOVED lines=31> */
[----:B------:R-:W-:-:S03]  /*2510*/  LOP3.LUT R7, R10, 0x3, RZ, 0xc0, !PT ;  /* 0x000000030a077812 */ /* 0x000fc600078ec0ff */
[----:B------:R-:W-:Y:S02]  /*2520*/  VIADD R13, R20, 0x8ff34781 ;  /* 0x8ff34781140d7836 */ /* 0x000fe40000000000 */
[----:B------:R-:W-:Y:S02]  /*2530*/  IMAD R10, R11, -0x326172a9, RZ ;  /* 0xcd9e8d570b0a7824 */ /* 0x000fe400078e02ff */
[----:B------:R-:W-:Y:S01]  /*2540*/  IMAD R11, R14, -0x2daee0ad, RZ ;  /* 0xd2511f530e0b7824 */ /* 0x000fe200078e02ff */
[----:B------:R-:W-:Y:S01]  /*2550*/  LOP3.LUT R6, R13, R12, R9, 0x96, !PT ;  /* 0x0000000c0d067212 */ /* 0x000fe200078e9609 */
[----:B01234-:R-:W-:-:S07]  /*2560*/  HFMA2 R9, -RZ, RZ, 0, 0 ;  /* 0x00000000ff097431 */ /* 0x01ffce00000001ff */
.L_x_70315:
[----:B------:R-:W0:Y:S08]  /*2570*/  LDC.64 R18, c[0x0][0x3f0] ;  /* 0x0000fc00ff127b82 */ /* 0x000e300000000a00 */
[----:B-1234-:R-:W1:Y:S01]  /*2580*/  LDC R22, c[0x0][0x388] ;  /* 0x0000e200ff167b82 */ /* 0x01ee620000000800 */
        /* <DEDUP_REMOVED lines=24> */
[----:B0-----:R-:W-:-:S05]  /*2710*/  IMAD.WIDE.U32 R22, R18, 0x10, R22 ;  /* 0x0000001012167825 */ /* 0x001fca00078e0016 */
[----:B------:R0:W5:Y:S02]  /*2720*/  LDG.E.128 R120, desc[UR6][R22.64] ;  /* 0x0000000616787981 */ /* 0x000164000c1e1d00 */
.L_x_69341:
[----:B------:R-:W-:Y:S05]  /*2730*/  BSYNC.RECONVERGENT B1 ;  /* 0x0000000000017941 */ /* 0x000fea0003800200 */
.L_x_69340:
[----:B------:R-:W-:Y:S01]  /*2740*/  UISETP.NE.U32.AND UP0, UPT, UR4, URZ, UPT ;  /* 0x000000ff0400728c */ /* 0x000fe2000bf05070 */
[----:B------:R-:W-:Y:S03]  /*2750*/  BSSY.RECONVERGENT B1, `(.L_x_69342) ;  /* 0x0000340000017945 */ /* 0x000fe60003800200 */
[----:B------:R-:W-:-:S09]  /*2760*/  UISETP.NE.AND.EX UP0, UPT, UR5, URZ, UPT, UP0 ;  /* 0x000000ff0500728c */ /* 0x000fd2000bf05300 */
[----:B------:R-:W-:Y:S05]  /*2770*/  BRA.U !UP0, `(.L_x_69343) ;  /* 0x0000001908847547 */ /* 0x000fea000b800000 */
[----:B0-----:R-:W0:Y:S02]  /*2780*/  LDC.64 R22, c[0x0][0x3a0] ;  /* 0x0000e800ff167b82 */ /* 0x001e240000000a00 */
[----:B0-----:R-:W-:-:S05]  /*2790*/  IMAD.WIDE.U32 R22, R19, 0x10, R22 ;  /* 0x0000001013167825 */ /* 0x001fca00078e0016 */
[----:B------:R0:W2:Y:S01]  /*27a0*/  LDG.E.128 R124, desc[UR6][R22.64] ;  /* 0x00000006167c7981 */ /* 0x0000a2000c1e1d00 */
[----:B------:R-:W-:Y:S01]  /*27b0*/  ISETP.GT.AND P1, PT, R17, RZ, PT ;  /* 0x000000ff1100720c */ /* 0x000fe20003f24270 */
[----:B------:R-:W-:-:S12]  /*27c0*/  BSSY.RECONVERGENT B2, `(.L_x_69344) ;  /* 0x000006b000027945 */ /* 0x000fd80003800200 */
[----:B0-----:R-:W-:Y:S01]  /*27d0*/  @!P1 MOV R22, R7 ;  /* 0x0000000700169202 */ /* 0x001fe20000000f00 */
[----:B------:R-:W-:Y:S02]  /*27e0*/  @!P1 IMAD.MOV.U32 R192, RZ, RZ, R11 ;  /* 0x000000ffffc09224 */ /* 0x000fe400078e000b */
[----:B--2---:R-:W-:Y:S01]  /*27f0*/  @!P1 IMAD.MOV.U32 R128, RZ, RZ, R124 ;  /* 0x000000ffff809224 */ /* 0x004fe200078e007c */
        /* <DEDUP_REMOVED lines=17> */
.L_x_69348:
        /* <DEDUP_REMOVED lines=13> */
.L_x_69350:
[----:B------:R-:W-:Y:S05]  /*29e0*/  BSYNC.RECONVERGENT B4 ;  /* 0x0000000000047941 */ /* 0x000fea0003800200 */
.L_x_69349:
        /* <DEDUP_REMOVED lines=61> */
.L_x_69347:
[----:B------:R-:W-:Y:S05]  /*2dc0*/  BSYNC.RECONVERGENT B3 ;  /* 0x0000000000037941 */ /* 0x000fea0003800200 */
.L_x_69346:
[----:B------:R-:W-:Y:S01]  /*2dd0*/  I2FP.F32.U32 R7, R12 ;  /* 0x0000000c00077245 */ /* 0x000fe20000201000 */
[----:B------:R-:W-:-:S04]  /*2de0*/  IMAD.MOV.U32 R11, RZ, RZ, 0x2f800000 ;  /* 0x2f800000ff0b7424 */ /* 0x000fc800078e00ff */
[----:B------:R-:W-:-:S05]  /*2df0*/  FFMA.FTZ R7, R7, R11, 1.1641532182693481445e-10 ;  /* 0x2f00000007077423 */ /* 0x000fca000001000b */
[----:B------:R-:W-:Y:S01]  /*2e00*/  FSETP.GTU.FTZ.AND P2, PT, R7, UR8, PT ;  /* 0x0000000807007c0b */ /* 0x000fe2000bf5c000 */
[----:B-----5:R-:W-:-:S03]  /*2e10*/  FMUL.FTZ R7, R120, UR11 ;  /* 0x0000000b78077c20 */ /* 0x020fc60008410000 */
[----:B------:R-:W-:Y:S01]  /*2e20*/  SEL R11, RZ, 0x1, P2 ;  /* 0x00000001ff0b7807 */ /* 0x000fe20001000000 */
[----:B------:R-:W-:-:S03]  /*2e30*/  FMUL.FTZ R7, R7, UR10 ;  /* 0x0000000a07077c20 */ /* 0x000fc60008410000 */
[----:B------:R-:W-:Y:S02]  /*2e40*/  PRMT R12, R11, 0x7610, R12 ;  /* 0x000076100b0c7816 */ /* 0x000fe4000000000c */
[----:B------:R-:W-:-:S05]  /*2e50*/  FSEL R7, R7, RZ, !P2 ;  /* 0x000000ff07077208 */ /* 0x000fca0005000000 */
[----:B------:R-:W-:-:S07]  /*2e60*/  FFMA.FTZ R128, R7, R28, R124 ;  /* 0x0000001c07807223 */ /* 0x000fce000001007c */
.L_x_69345:
[----:B------:R-:W-:Y:S05]  /*2e70*/  BSYNC.RECONVERGENT B2 ;  /* 0x0000000000027941 */ /* 0x000fea0003800200 */
.L_x_69344:
        /* <DEDUP_REMOVED lines=17> */
.L_x_69355:
        /* <DEDUP_REMOVED lines=13> */
.L_x_69357:
[----:B------:R-:W-:Y:S05]  /*3060*/  BSYNC.RECONVERGENT B4 ;  /* 0x0000000000047941 */ /* 0x000fea0003800200 */
.L_x_69356:
        /* <DEDUP_REMOVED lines=52> */
[----:B------:R-:W-:Y:S02]  /*33b0*/  VIADD R5, R21, 0x96a522ad ;  /* 0x96a522ad15057836 */ /* 0x000fe40000000000 */
[----:B------:R-:W-:-:S03]  /*33c0*/  IMAD.WIDE.U32 R10, R7, -0x326172a9, RZ ;  /* 0xcd9e8d57070a7825 */ /* 0x000fc600078e00ff */
[----:B------:R-:W-:Y:S01]  /*33d0*/  LOP3.LUT R5, R5, R130, R23, 0x96, !PT ;  /* 0x0000008205057212 */ /* 0x000fe200078e9617 */
[----:B------:R-:W-:-:S05]  /*33e0*/  VIADD R7, R20, 0x8ff34781 ;  /* 0x8ff3478114077836 */ /* 0x000fca0000000000 */
[----:B------:R-:W-:Y:S01]  /*33f0*/  LOP3.LUT R6, R7, R6, R11, 0x96, !PT ;  /* 0x0000000607067212 */ /* 0x000fe200078e960b */
[----:B------:R-:W-:Y:S01]  /*3400*/  IMAD.MOV.U32 R7, RZ, RZ, RZ ;  /* 0x000000ffff077224 */ /* 0x000fe200078e00ff */
[----:B------:R-:W-:Y:S01]  /*3410*/  MOV R11, R192 ;  /* 0x000000c0000b7202 */ /* 0x000fe20000000f00 */
[----:B------:R-:W-:-:S07]  /*3420*/  IMAD.MOV.U32 R192, RZ, RZ, R22 ;  /* 0x000000ffffc07224 */ /* 0x000fce00078e0016 */
.L_x_69354:
[----:B------:R-:W-:Y:S05]  /*3430*/  BSYNC.RECONVERGENT B3 ;  /* 0x0000000000037941 */ /* 0x000fea0003800200 */
.L_x_69353:
[----:B------:R-:W-:Y:S01]  /*3440*/  HFMA2 R13, -RZ, RZ, 0.1171875, 0 ;  /* 0x2f800000ff0d7431 */ /* 0x000fe200000001ff */
[----:B------:R-:W-:-:S05]  /*3450*/  I2FP.F32.U32 R11, R11 ;  /* 0x0000000b000b7245 */ /* 0x000fca0000201000 */
[----:B------:R-:W-:-:S05]  /*3460*/  FFMA.FTZ R11, R11, R13, 1.1641532182693481445e-10 ;  /* 0x2f0000000b0b7423 */ /* 0x000fca000001000d */
[----:B------:R-:W-:Y:S01]  /*3470*/  FSETP.GTU.FTZ.AND P2, PT, R11, UR8, PT ;  /* 0x000000080b007c0b */ /* 0x000fe2000bf5c000 */
[----:B-----5:R-:W-:-:S03]  /*3480*/  FMUL.FTZ R11, R121, UR11 ;  /* 0x0000000b790b7c20 */ /* 0x020fc60008410000 */
[----:B------:R-:W-:Y:S01]  /*3490*/  SEL R13, RZ, 0x1, P2 ;  /* 0x00000001ff0d7807 */ /* 0x000fe20001000000 */
[----:B------:R-:W-:-:S05]  /*34a0*/  FMUL.FTZ R11, R11, UR10 ;  /* 0x0000000a0b0b7c20 */ /* 0x000fca0008410000 */
[----:B------:R-:W-:-:S05]  /*34b0*/  FSEL R11, R11, RZ, !P2 ;  /* 0x000000ff0b0b7208 */ /* 0x000fca0005000000 */
[----:B------:R-:W-:-:S07]  /*34c0*/  FFMA.FTZ R129, R11, R29, R125 ;  /* 0x0000001d0b817223 */ /* 0x000fce000001007d */
.L_x_69352:
[----:B------:R-:W-:Y:S05]  /*34d0*/  BSYNC.RECONVERGENT B2 ;  /* 0x0000000000027941 */ /* 0x000fea0003800200 */
.L_x_69351:
        /* <DEDUP_REMOVED lines=17> */
.L_x_69362:
        /* <DEDUP_REMOVED lines=13> */
.L_x_69364:
[----:B------:R-:W-:Y:S05]  /*36c0*/  BSYNC.RECONVERGENT B4 ;  /* 0x0000000000047941 */ /* 0x000fea0003800200 */
.L_x_69363:
        /* <DEDUP_REMOVED lines=46> */
[----:B------:R-:W-:Y:S01]  /*39b0*/  IMAD.MOV.U32 R14, RZ, RZ, R192 ;  /* 0x000000ffff0e7224 */ /* 0x000fe200078e00c0 */
        /* <DEDUP_REMOVED lines=12> */
[----:B------:R-:W-:-:S07]  /*3a80*/  HFMA2 R11, -RZ, RZ, 0, 0 ;  /* 0x00000000ff0b7431 */ /* 0x000fce00000001ff */
.L_x_69361:
[----:B------:R-:W-:Y:S05]  /*3a90*/  BSYNC.RECONVERGENT B3 ;  /* 0x0000000000037941 */ /* 0x000fea0003800200 */
.L_x_69360:
[----:B------:R-:W-:Y:S01]  /*3aa0*/  I2FP.F32.U32 R7, R14 ;  /* 0x0000000e00077245 */ /* 0x000fe20000201000 */
[----:B------:R-:W-:-:S04]  /*3ab0*/  IMAD.MOV.U32 R14, RZ, RZ, 0x2f800000 ;  /* 0x2f800000ff0e7424 */ /* 0x000fc800078e00ff */
[----:B------:R-:W-:-:S05]  /*3ac0*/  FFMA.FTZ R7, R7, R14, 1.1641532182693481445e-10 ;  /* 0x2f00000007077423 */ /* 0x000fca000001000e */
[----:B------:R-:W-:Y:S01]  /*3ad0*/  FSETP.GTU.FTZ.AND P2, PT, R7, UR8, PT ;  /* 0x0000000807007c0b */ /* 0x000fe2000bf5c000 */
[----:B-----5:R-:W-:-:S03]  /*3ae0*/  FMUL.FTZ R7, R122, UR11 ;  /* 0x0000000b7a077c20 */ /* 0x020fc60008410000 */
[----:B------:R-:W-:Y:S01]  /*3af0*/  SEL R14, RZ, 0x1, P2 ;  /* 0x00000001ff0e7807 */ /* 0x000fe20001000000 */
[----:B------:R-:W-:-:S05]  /*3b00*/  FMUL.FTZ R7, R7, UR10 ;  /* 0x0000000a07077c20 */ /* 0x000fca0008410000 */
[----:B------:R-:W-:-:S05]  /*3b10*/  FSEL R7, R7, RZ, !P2 ;  /* 0x000000ff07077208 */ /* 0x000fca0005000000 */
[----:B------:R-:W-:-:S07]  /*3b20*/  FFMA.FTZ R130, R7, R30, R126 ;  /* 0x0000001e07827223 */ /* 0x000fce000001007e */
.L_x_69359:
[----:B------:R-:W-:Y:S05]  /*3b30*/  BSYNC.RECONVERGENT B2 ;  /* 0x0000000000027941 */ /* 0x000fea0003800200 */
.L_x_69358:
        /* <DEDUP_REMOVED lines=16> */
.L_x_69368:
        /* <DEDUP_REMOVED lines=13> */
.L_x_69370:
[----:B------:R-:W-:Y:S05]  /*3d10*/  BSYNC.RECONVERGENT B3 ;  /* 0x0000000000037941 */ /* 0x000fea0003800200 */
.L_x_69369:
        /* <DEDUP_REMOVED lines=25> */
[----:B------:R-:W-:-:S05]  /*3eb0*/  IMAD.WIDE.U32 R10, R11, -0x2daee0ad, RZ ;  /* 0xd2511f530b0a7825 */ /* 0x000fca00078e00ff */
[----:B------:R-:W-:Y:S01]  /*3ec0*/  LOP3.LUT R7, R7, R6, R11, 0x96, !PT ;  /* 0x0000000607077212 */ /* 0x000fe200078e960b */
[----:B------:R-:W-:-:S04]  /*3ed0*/  VIADD R11, R20, 0x1715609d ;  /* 0x1715609d140b7836 */ /* 0x000fc80000000000 */
[----:B------:R-:W-:-:S05]  /*3ee0*/  IMAD.WIDE.U32 R6, R7, -0x326172a9, RZ ;  /* 0xcd9e8d5707067825 */ /* 0x000fca00078e00ff */
        /* <DEDUP_REMOVED lines=18> */
[----:B------:R-:W-:-:S04]  /*4010*/  IMAD.WIDE.U32 R6, R6, -0x326172a9, RZ ;  /* 0xcd9e8d5706067825 */ /* 0x000fc800078e00ff */
[----:B------:R-:W-:Y:S01]  /*4020*/  IMAD.MOV.U32 R15, RZ, RZ, R192 ;  /* 0x000000ffff0f7224 */ /* 0x000fe200078e00c0 */
[----:B------:R-:W-:Y:S01]  /*4030*/  LOP3.LUT R5, R5, R22, R7, 0x96, !PT ;  /* 0x0000001605057212 */ /* 0x000fe200078e9607 */
[----:B------:R-:W-:-:S04]  /*4040*/  VIADD R7, R21, 0xdb3d7428 ;  /* 0xdb3d742815077836 */ /* 0x000fc80000000000 */
[----:B------:R-:W-:Y:S01]  /*4050*/  IMAD.WIDE.U32 R22, R5, -0x2daee0ad, RZ ;  /* 0xd2511f5305167825 */ /* 0x000fe200078e00ff */
[----:B------:R-:W-:-:S03]  /*4060*/  LOP3.LUT R7, R7, R10, R195, 0x96, !PT ;  /* 0x0000000a07077212 */ /* 0x000fc600078e96c3 */
[----:B------:R-:W-:Y:S01]  /*4070*/  VIADD R5, R21, 0x96a522ad ;  /* 0x96a522ad15057836 */ /* 0x000fe20000000000 */
[----:B------:R-:W-:Y:S01]  /*4080*/  MOV R192, R22 ;  /* 0x0000001600c07202 */ /* 0x000fe20000000f00 */
[----:B------:R-:W-:Y:S01]  /*4090*/  IMAD.WIDE.U32 R10, R7, -0x326172a9, RZ ;  /* 0xcd9e8d57070a7825 */ /* 0x000fe200078e00ff */
[----:B------:R-:W-:Y:S02]  /*40a0*/  IADD3 R7, PT, PT, R20, -0x700cb87f, RZ ;  /* 0x8ff3478114077810 */ /* 0x000fe40007ffe0ff */
[----:B------:R-:W-:Y:S02]  /*40b0*/  LOP3.LUT R5, R5, R194, R23, 0x96, !PT ;  /* 0x000000c205057212 */ /* 0x000fe400078e9617 */
[----:B------:R-:W-:Y:S01]  /*40c0*/  LOP3.LUT R6, R7, R6, R11, 0x96, !PT ;  /* 0x0000000607067212 */ /* 0x000fe200078e960b */
[----:B------:R-:W-:-:S07]  /*40d0*/  IMAD.MOV.U32 R7, RZ, RZ, RZ ;  /* 0x000000ffff077224 */ /* 0x000fce00078e00ff */
.L_x_69367:
[----:B------:R-:W-:Y:S05]  /*40e0*/  BSYNC.RECONVERGENT B2 ;  /* 0x0000000000027941 */ /* 0x000fea0003800200 */
.L_x_69366:
        /* <DEDUP_REMOVED lines=8> */
[----:B------:R-:W-:Y:S01]  /*4170*/  FFMA.FTZ R131, R11, R31, R127 ;  /* 0x0000001f0b837223 */ /* 0x000fe2000001007f */
[----:B------:R-:W-:Y:S06]  /*4180*/  BRA `(.L_x_69365) ;  /* 0x0000001800707947 */ /* 0x000fec0003800000 */
.L_x_69343:
        /* <DEDUP_REMOVED lines=21> */
.L_x_69375:
        /* <DEDUP_REMOVED lines=13> */
.L_x_69377:
[----:B------:R-:W-:Y:S05]  /*43b0*/  BSYNC.RECONVERGENT B4 ;  /* 0x0000000000047941 */ /* 0x000fea0003800200 */
.L_x_69376:
        /* <DEDUP_REMOVED lines=61> */
.L_x_69374:
[----:B------:R-:W-:Y:S05]  /*4790*/  BSYNC.RECONVERGENT B3 ;  /* 0x0000000000037941 */ /* 0x000fea0003800200 */
.L_x_69373:
        /* <DEDUP_REMOVED lines=9> */
[----:B------:R-:W-:-:S07]  /*4830*/  FMUL.FTZ R128, R7, R28 ;  /* 0x0000001c07807220 */ /* 0x000fce0000410000 */
.L_x_69372:
[----:B------:R-:W-:Y:S05]  /*4840*/  BSYNC.RECONVERGENT B2 ;  /* 0x0000000000027941 */ /* 0x000fea0003800200 */
.L_x_69371:
        /* <DEDUP_REMOVED lines=17> */
.L_x_69382:
        /* <DEDUP_REMOVED lines=13> */
.L_x_69384:
[----:B------:R-:W-:Y:S05]  /*4a30*/  BSYNC.RECONVERGENT B4 ;  /* 0x0000000000047941 */ /* 0x000fea0003800200 */
.L_x_69383:
        /* <DEDUP_REMOVED lines=60> */
.L_x_69381:
[----:B------:R-:W-:Y:S05]  /*4e00*/  BSYNC.RECONVERGENT B3 ;  /* 0x0000000000037941 */ /* 0x000fea0003800200 */
.L_x_69380:
        /* <DEDUP_REMOVED lines=8> */
[----:B------:R-:W-:-:S07]  /*4e90*/  FMUL.FTZ R129, R11, R29 ;  /* 0x0000001d0b817220 */ /* 0x000fce0000410000 */
.L_x_69379:
[----:B------:R-:W-:Y:S05]  /*4ea0*/  BSYNC.RECONVERGENT B2 ;  /* 0x0000000000027941 */ /* 0x000fea0003800200 */
.L_x_69378:
        /* <DEDUP_REMOVED lines=17> */
.L_x_69389:
        /* <DEDUP_REMOVED lines=13> */
.L_x_69391:
[----:B------:R-:W-:Y:S05]  /*5090*/  BSYNC.RECONVERGENT B4 ;  /* 0x0000000000047941 */ /* 0x000fea0003800200 */
.L_x_69390:
        /* <DEDUP_REMOVED lines=60> */
.L_x_69388:
[----:B------:R-:W-:Y:S05]  /*5460*/  BSYNC.RECONVERGENT B3 ;  /* 0x0000000000037941 */ /* 0x000fea0003800200 */
.L_x_69387:
        /* <DEDUP_REMOVED lines=8> */
[----:B------:R-:W-:-:S07]  /*54f0*/  FMUL.FTZ R130, R7, R30 ;  /* 0x0000001e07827220 */ /* 0x000fce0000410000 */
.L_x_69386:
[----:B------:R-:W-:Y:S05]  /*5500*/  BSYNC.RECONVERGENT B2 ;  /* 0x0000000000027941 */ /* 0x000fea0003800200 */
.L_x_69385:
        /* <DEDUP_REMOVED lines=16> */
.L_x_69394:
        /* <DEDUP_REMOVED lines=13> */
.L_x_69396:
[----:B------:R-:W-:Y:S05]  /*56e0*/  BSYNC.RECONVERGENT B3 ;  /* 0x0000000000037941 */ /* 0x000fea0003800200 */
.L_x_69395:
        /* <DEDUP_REMOVED lines=60> */
.L_x_69393:
[----:B------:R-:W-:Y:S05]  /*5ab0*/  BSYNC.RECONVERGENT B2 ;  /* 0x0000000000027941 */ /* 0x000fea0003800200 */
.L_x_69392:
        /* <DEDUP_REMOVED lines=9> */
.L_x_69365:
[----:B------:R-:W-:Y:S05]  /*5b50*/  BSYNC.RECONVERGENT B1 ;  /* 0x0000000000017941 */ /* 0x000fea0003800200 */
.L_x_69342:
[----:B------:R-:W0:Y:S01]  /*5b60*/  LDC.64 R22, c[0x0][0x3a8] ;  /* 0x0000ea00ff167b82 */ /* 0x000e220000000a00 */
[----:B------:R-:W-:Y:S01]  /*5b70*/  BSSY.RECONVERGENT B1, `(.L_x_69397) ;  /* 0x0000010000017945 */ /* 0x000fe20003800200 */
[----:B------:R-:W-:Y:S01]  /*5b80*/  MOV R11, R192 ;  /* 0x000000c0000b7202 */ /* 0x000fe20000000f00 */
[----:B0-----:R-:W-:-:S05]  /*5b90*/  IMAD.WIDE.U32 R22, R19, 0x10, R22 ;  /* 0x0000001013167825 */ /* 0x001fca00078e0016 */
[----:B------:R0:W-:Y:S01]  /*5ba0*/  STG.E.128 desc[UR6][R22.64], R128 ;  /* 0x0000008016007986 */ /* 0x0001e2000c101d06 */
[----:B------:R-:W-:Y:S05]  /*5bb0*/  @!P0 BRA `(.L_x_69398) ;  /* 0x00000000002c8947 */ /* 0x000fea0003800000 */
[----:B0-----:R-:W-:Y:S01]  /*5bc0*/  IMAD.U32 R22, R14, 0x10000, RZ ;  /* 0x000100000e167824 */ /* 0x001fe200078e00ff */
[----:B------:R-:W-:-:S04]  /*5bd0*/  LOP3.LUT R23, R15, 0xffff, RZ, 0xc0, !PT ;  /* 0x0000ffff0f177812 */ /* 0x000fc800078ec0ff */
[----:B------:R-:W-:-:S05]  /*5be0*/  LOP3.LUT R22, R22, 0xff0000, RZ, 0xc0, !PT ;  /* 0x00ff000016167812 */ /* 0x000fca00078ec0ff */
[----:B------:R-:W-:Y:S01]  /*5bf0*/  IMAD R22, R23, 0x1000000, R22 ;  /* 0x0100000017167824 */ /* 0x000fe200078e0216 */
[----:B------:R-:W-:-:S04]  /*5c00*/  LOP3.LUT R23, R13, 0xff, RZ, 0xc0, !PT ;  /* 0x000000ff0d177812 */ /* 0x000fc800078ec0ff */
[----:B------:R-:W-:Y:S02]  /*5c10*/  LEA R22, R23, R22, 0x8 ;  /* 0x0000001617167211 */ /* 0x000fe400078e40ff */
[----:B------:R-:W-:-:S05]  /*5c20*/  LOP3.LUT R23, R12, 0xff, RZ, 0xc0, !PT ;  /* 0x000000ff0c177812 */ /* 0x000fca00078ec0ff */
[----:B------:R-:W-:Y:S02]  /*5c30*/  IMAD.IADD R192, R22, 0x1, R23 ;  /* 0x0000000116c07824 */ /* 0x000fe400078e0217 */
[----:B------:R-:W0:Y:S02]  /*5c40*/  LDC.64 R22, c[0x0][0x3b0] ;  /* 0x0000ec00ff167b82 */ /* 0x000e240000000a00 */
[----:B0-----:R-:W-:-:S05]  /*5c50*/  IMAD.WIDE.U32 R22, R18, 0x4, R22 ;  /* 0x0000000412167825 */ /* 0x001fca00078e0016 */
[----:B------:R1:W-:Y:S02]  /*5c60*/  STG.E desc[UR6][R22.64], R192 ;  /* 0x000000c016007986 */ /* 0x0003e4000c101906 */
.L_x_69398:
[----:B------:R-:W-:Y:S05]  /*5c70*/  BSYNC.RECONVERGENT B1 ;  /* 0x0000000000017941 */ /* 0x000fea0003800200 */
.L_x_69397:
[----:B------:R-:W-:Y:S01]  /*5c80*/  VIADD R19, R19, 0x20 ;  /* 0x0000002013137836 */ /* 0x000fe20000000000 */
[----:B------:R-:W-:-:S07]  /*5c90*/  IADD3 R18, PT, PT, R18, 0x20, RZ ;  /* 0x0000002012127810 */ /* 0x000fce0007ffe0ff */
.L_x_69339:
[----:B------:R-:W-:Y:S05]  /*5ca0*/  BSYNC.RECONVERGENT B0 ;  /* 0x0000000000007941 */ /* 0x000fea0003800200 */
.L_x_69338:
        /* <DEDUP_REMOVED lines=13> */
[----:B------:R-:W-:Y:S04]  /*5d80*/  BSSY.RECONVERGENT B0, `(.L_x_69401) ;  /* 0x000033c000007945 */ /* 0x000fe80003800200 */
[----:B------:R-:W-:Y:S05]  /*5d90*/  @!P1 BRA `(.L_x_69402) ;  /* 0x0000001800789947 */ /* 0x000fea0003800000 */
[----:B------:R-:W-:Y:S01]  /*5da0*/  ISETP.GT.AND P1, PT, R17, RZ, PT ;  /* 0x000000ff1100720c */ /* 0x000fe20003f24270 */
[----:B------:R-:W-:Y:S01]  /*5db0*/  BSSY.RECONVERGENT B2, `(.L_x_69403) ;  /* 0x000006b000027945 */ /* 0x000fe20003800200 */
[----:B0-----:R-:W-:Y:S01]  /*5dc0*/  IMAD.MOV.U32 R22, RZ, RZ, R7 ;  /* 0x000000ffff167224 */ /* 0x001fe200078e0007 */
        /* <DEDUP_REMOVED lines=19> */
.L_x_69407:
        /* <DEDUP_REMOVED lines=13> */
.L_x_69409:
[----:B------:R-:W-:Y:S05]  /*5fd0*/  BSYNC.RECONVERGENT B4 ;  /* 0x0000000000047941 */ /* 0x000fea0003800200 */
.L_x_69408:
        /* <DEDUP_REMOVED lines=61> */
.L_x_69406:
[----:B------:R-:W-:Y:S05]  /*63b0*/  BSYNC.RECONVERGENT B3 ;  /* 0x0000000000037941 */ /* 0x000fea0003800200 */
.L_x_69405:
[----:B------:R-:W-:Y:S01]  /*63c0*/  HFMA2 R11, -RZ, RZ, 0.1171875, 0 ;  /* 0x2f800000ff0b7431 */ /* 0x000fe200000001ff */
[----:B------:R-:W-:-:S05]  /*63d0*/  I2FP.F32.U32 R7, R12 ;  /* 0x0000000c00077245 */ /* 0x000fca0000201000 */
[----:B------:R-:W-:-:S05]  /*63e0*/  FFMA.FTZ R7, R7, R11, 1.1641532182693481445e-10 ;  /* 0x2f00000007077423 */ /* 0x000fca000001000b */
[----:B------:R-:W-:Y:S01]  /*63f0*/  FSETP.GTU.FTZ.AND P2, PT, R7, UR8, PT ;  /* 0x0000000807007c0b */ /* 0x000fe2000bf5c000 */
[----:B------:R-:W-:-:S03]  /*6400*/  FMUL.FTZ R7, R120, UR11 ;  /* 0x0000000b78077c20 */ /* 0x000fc60008410000 */
[----:B------:R-:W-:Y:S01]  /*6410*/  SEL R11, RZ, 0x1, P2 ;  /* 0x00000001ff0b7807 */ /* 0x000fe20001000000 */
[----:B------:R-:W-:-:S03]  /*6420*/  FMUL.FTZ R7, R7, UR10 ;  /* 0x0000000a07077c20 */ /* 0x000fc60008410000 */
[----:B------:R-:W-:Y:S02]  /*6430*/  PRMT R12, R11, 0x7610, R12 ;  /* 0x000076100b0c7816 */ /* 0x000fe4000000000c */
[----:B------:R-:W-:-:S05]  /*6440*/  FSEL R7, R7, RZ, !P2 ;  /* 0x000000ff07077208 */ /* 0x000fca0005000000 */
[----:B------:R-:W-:-:S07]  /*6450*/  FFMA.FTZ R132, R7, R36, R124 ;  /* 0x0000002407847223 */ /* 0x000fce000001007c */
.L_x_69404:
[----:B------:R-:W-:Y:S05]  /*6460*/  BSYNC.RECONVERGENT B2 ;  /* 0x0000000000027941 */ /* 0x000fea0003800200 */
.L_x_69403:
        /* <DEDUP_REMOVED lines=17> */
.L_x_69414:
        /* <DEDUP_REMOVED lines=13> */
.L_x_69416:
[----:B------:R-:W-:Y:S05]  /*6650*/  BSYNC.RECONVERGENT B4 ;  /* 0x0000000000047941 */ /* 0x000fea0003800200 */
.L_x_69415:
        /* <DEDUP_REMOVED lines=52> */
[----:B------:R-:W-:-:S03]  /*69a0*/  IADD3 R5, PT, PT, R21, -0x695add53, RZ ;  /* 0x96a522ad15057810 */ /* 0x000fc60007ffe0ff */
[----:B------:R-:W-:Y:S01]  /*69b0*/  IMAD.WIDE.U32 R10, R7, -0x326172a9, RZ ;  /* 0xcd9e8d57070a7825 */ /* 0x000fe200078e00ff */
[----:B------:R-:W-:-:S03]  /*69c0*/  LOP3.LUT R5, R5, R134, R23, 0x96, !PT ;  /* 0x0000008605057212 */ /* 0x000fc600078e9617 */
[----:B------:R-:W-:-:S05]  /*69d0*/  VIADD R7, R20, 0x8ff34781 ;  /* 0x8ff3478114077836 */ /* 0x000fca0000000000 */
[----:B------:R-:W-:Y:S01]  /*69e0*/  LOP3.LUT R6, R7, R6, R11, 0x96, !PT ;  /* 0x0000000607067212 */ /* 0x000fe200078e960b */
[----:B------:R-:W-:Y:S02]  /*69f0*/  HFMA2 R7, -RZ, RZ, 0, 0 ;  /* 0x00000000ff077431 */ /* 0x000fe400000001ff */
[----:B------:R-:W-:Y:S02]  /*6a00*/  IMAD.MOV.U32 R11, RZ, RZ, R192 ;  /* 0x000000ffff0b7224 */ /* 0x000fe400078e00c0 */
[----:B------:R-:W-:-:S07]  /*6a10*/  IMAD.MOV.U32 R192, RZ, RZ, R22 ;  /* 0x000000ffffc07224 */ /* 0x000fce00078e0016 */
.L_x_69413:
[----:B------:R-:W-:Y:S05]  /*6a20*/  BSYNC.RECONVERGENT B3 ;  /* 0x0000000000037941 */ /* 0x000fea0003800200 */
.L_x_69412:
[----:B------:R-:W-:Y:S01]  /*6a30*/  I2FP.F32.U32 R11, R11 ;  /* 0x0000000b000b7245 */ /* 0x000fe20000201000 */
[----:B------:R-:W-:-:S04]  /*6a40*/  IMAD.MOV.U32 R13, RZ, RZ, 0x2f800000 ;  /* 0x2f800000ff0d7424 */ /* 0x000fc800078e00ff */
[----:B------:R-:W-:-:S05]  /*6a50*/  FFMA.FTZ R11, R11, R13, 1.1641532182693481445e-10 ;  /* 0x2f0000000b0b7423 */ /* 0x000fca000001000d */
[----:B------:R-:W-:Y:S01]  /*6a60*/  FSETP.GTU.FTZ.AND P2, PT, R11, UR8, PT ;  /* 0x000000080b007c0b */ /* 0x000fe2000bf5c000 */
[----:B------:R-:W-:-:S03]  /*6a70*/  FMUL.FTZ R11, R121, UR11 ;  /* 0x0000000b790b7c20 */ /* 0x000fc60008410000 */
[----:B------:R-:W-:Y:S01]  /*6a80*/  SEL R13, RZ, 0x1, P2 ;  /* 0x00000001ff0d7807 */ /* 0x000fe20001000000 */
[----:B------:R-:W-:-:S05]  /*6a90*/  FMUL.FTZ R11, R11, UR10 ;  /* 0x0000000a0b0b7c20 */ /* 0x000fca0008410000 */
[----:B------:R-:W-:-:S05]  /*6aa0*/  FSEL R11, R11, RZ, !P2 ;  /* 0x000000ff0b0b7208 */ /* 0x000fca0005000000 */
[----:B------:R-:W-:-:S07]  /*6ab0*/  FFMA.FTZ R133, R11, R37, R125 ;  /* 0x000000250b857223 */ /* 0x000fce000001007d */
.L_x_69411:
[----:B------:R-:W-:Y:S05]  /*6ac0*/  BSYNC.RECONVERGENT B2 ;  /* 0x0000000000027941 */ /* 0x000fea0003800200 */
.L_x_69410:
        /* <DEDUP_REMOVED lines=17> */
.L_x_69421:
        /* <DEDUP_REMOVED lines=13> */
.L_x_69423:
[----:B------:R-:W-:Y:S05]  /*6cb0*/  BSYNC.RECONVERGENT B4 ;  /* 0x0000000000047941 */ /* 0x000fea0003800200 */
.L_x_69422:
        /* <DEDUP_REMOVED lines=60> */
.L_x_69420:
[----:B------:R-:W-:Y:S05]  /*7080*/  BSYNC.RECONVERGENT B3 ;  /* 0x0000000000037941 */ /* 0x000fea0003800200 */
.L_x_69419:
        /* <DEDUP_REMOVED lines=9> */
.L_x_69418:
[----:B------:R-:W-:Y:S05]  /*7120*/  BSYNC.RECONVERGENT B2 ;  /* 0x0000000000027941 */ /* 0x000fea0003800200 */
.L_x_69417:
        /* <DEDUP_REMOVED lines=16> */
.L_x_69427:
        /* <DEDUP_REMOVED lines=13> */
.L_x_69429:
[----:B------:R-:W-:Y:S05]  /*7300*/  BSYNC.RECONVERGENT B3 ;  /* 0x0000000000037941 */ /* 0x000fea0003800200 */
.L_x_69428:
        /* <DEDUP_REMOVED lines=45> */
[----:B------:R-:W-:Y:S02]  /*75e0*/  MOV R15, R192 ;  /* 0x000000c0000f7202 */ /* 0x000fe40000000f00 */
        /* <DEDUP_REMOVED lines=13> */
[----:B------:R-:W-:-:S07]  /*76c0*/  IMAD.MOV.U32 R7, RZ, RZ, RZ ;  /* 0x000000ffff077224 */ /* 0x000fce00078e00ff */
.L_x_69426:
[----:B------:R-:W-:Y:S05]  /*76d0*/  BSYNC.RECONVERGENT B2 ;  /* 0x0000000000027941 */ /* 0x000fea0003800200 */
.L_x_69425:
[----:B------:R-:W-:Y:S01]  /*76e0*/  I2FP.F32.U32 R11, R15 ;  /* 0x0000000f000b7245 */ /* 0x000fe20000201000 */
[----:B------:R-:W-:-:S05]  /*76f0*/  HFMA2 R15, -RZ, RZ, 0.1171875, 0 ;  /* 0x2f800000ff0f7431 */ /* 0x000fca00000001ff */
[----:B------:R-:W-:-:S05]  /*7700*/  FFMA.FTZ R11, R11, R15, 1.1641532182693481445e-10 ;  /* 0x2f0000000b0b7423 */ /* 0x000fca000001000f */
[----:B------:R-:W-:Y:S01]  /*7710*/  FSETP.GTU.FTZ.AND P1, PT, R11, UR8, PT ;  /* 0x000000080b007c0b */ /* 0x000fe2000bf3c000 */
[----:B------:R-:W-:-:S03]  /*7720*/  FMUL.FTZ R11, R123, UR11 ;  /* 0x0000000b7b0b7c20 */ /* 0x000fc60008410000 */
[----:B------:R-:W-:Y:S01]  /*7730*/  SEL R15, RZ, 0x1, P1 ;  /* 0x00000001ff0f7807 */ /* 0x000fe20000800000 */
[----:B------:R-:W-:-:S05]  /*7740*/  FMUL.FTZ R11, R11, UR10 ;  /* 0x0000000a0b0b7c20 */ /* 0x000fca0008410000 */
[----:B------:R-:W-:-:S05]  /*7750*/  FSEL R11, R11, RZ, !P1 ;  /* 0x000000ff0b0b7208 */ /* 0x000fca0004800000 */
[----:B------:R-:W-:Y:S01]  /*7760*/  FFMA.FTZ R135, R11, R39, R127 ;  /* 0x000000270b877223 */ /* 0x000fe2000001007f */
[----:B------:R-:W-:Y:S06]  /*7770*/  BRA `(.L_x_69424) ;  /* 0x0000001800707947 */ /* 0x000fec0003800000 */
.L_x_69402:
[----:B------:R-:W-:Y:S01]  /*7780*/  BSSY.RECONVERGENT B2, `(.L_x_69430) ;  /* 0x000006b000027945 */ /* 0x000fe20003800200 */
[----:B0-----:R-:W-:Y:S01]  /*7790*/  IMAD.MOV.U32 R22, RZ, RZ, R7 ;  /* 0x000000ffff167224 */ /* 0x001fe200078e0007 */
        /* <DEDUP_REMOVED lines=19> */
.L_x_69434:
        /* <DEDUP_REMOVED lines=13> */
.L_x_69436:
[----:B------:R-:W-:Y:S05]  /*79a0*/  BSYNC.RECONVERGENT B4 ;  /* 0x0000000000047941 */ /* 0x000fea0003800200 */
.L_x_69435:
        /* <DEDUP_REMOVED lines=61> */
.L_x_69433:
[----:B------:R-:W-:Y:S05]  /*7d80*/  BSYNC.RECONVERGENT B3 ;  /* 0x0000000000037941 */ /* 0x000fea0003800200 */
.L_x_69432:
[----:B------:R-:W-:Y:S01]  /*7d90*/  HFMA2 R11, -RZ, RZ, 0.1171875, 0 ;  /* 0x2f800000ff0b7431 */ /* 0x000fe200000001ff */
[----:B------:R-:W-:-:S05]  /*7da0*/  I2FP.F32.U32 R7, R12 ;  /* 0x0000000c00077245 */ /* 0x000fca0000201000 */
        /* <DEDUP_REMOVED lines=8> */
.L_x_69431:
[----:B------:R-:W-:Y:S05]  /*7e30*/  BSYNC.RECONVERGENT B2 ;  /* 0x0000000000027941 */ /* 0x000fea0003800200 */
.L_x_69430:
        /* <DEDUP_REMOVED lines=17> */
.L_x_69441:
        /* <DEDUP_REMOVED lines=13> */
.L_x_69443:
[----:B------:R-:W-:Y:S05]  /*8020*/  BSYNC.RECONVERGENT B4 ;  /* 0x0000000000047941 */ /* 0x000fea0003800200 */
.L_x_69442:
        /* <DEDUP_REMOVED lines=60> */
.L_x_69440:
[----:B------:R-:W-:Y:S05]  /*83f0*/  BSYNC.RECONVERGENT B3 ;  /* 0x0000000000037941 */ /* 0x000fea0003800200 */
.L_x_69439:
        /* <DEDUP_REMOVED lines=9> */
.L_x_69438:
[----:B------:R-:W-:Y:S05]  /*8490*/  BSYNC.RECONVERGENT B2 ;  /* 0x0000000000027941 */ /* 0x000fea0003800200 */
.L_x_69437:
        /* <DEDUP_REMOVED lines=17> */
.L_x_69448:
        /* <DEDUP_REMOVED lines=13> */
.L_x_69450:
[----:B------:R-:W-:Y:S05]  /*8680*/  BSYNC.RECONVERGENT B4 ;  /* 0x0000000000047941 */ /* 0x000fea0003800200 */
.L_x_69449:
        /* <DEDUP_REMOVED lines=60> */
.L_x_69447:
[----:B------:R-:W-:Y:S05]  /*8a50*/  BSYNC.RECONVERGENT B3 ;  /* 0x0000000000037941 */ /* 0x000fea0003800200 */
.L_x_69446:
        /* <DEDUP_REMOVED lines=9> */
.L_x_69445:
[----:B------:R-:W-:Y:S05]  /*8af0*/  BSYNC.RECONVERGENT B2 ;  /* 0x0000000000027941 */ /* 0x000fea0003800200 */
.L_x_69444:
        /* <DEDUP_REMOVED lines=16> */
.L_x_69453:
        /* <DEDUP_REMOVED lines=13> */
.L_x_69455:
[----:B------:R-:W-:Y:S05]  /*8cd0*/  BSYNC.RECONVERGENT B3 ;  /* 0x0000000000037941 */ /* 0x000fea0003800200 */
.L_x_69454:
        /* <DEDUP_REMOVED lines=60> */
.L_x_69452:
[----:B------:R-:W-:Y:S05]  /*90a0*/  BSYNC.RECONVERGENT B2 ;  /* 0x0000000000027941 */ /* 0x000fea0003800200 */
.L_x_69451:
[----:B------:R-:W-:Y:S01]  /*90b0*/  I2FP.F32.U32 R11, R15 ;  /* 0x0000000f000b7245 */ /* 0x000fe20000201000 */
[----:B------:R-:W-:-:S05]  /*90c0*/  HFMA2 R15, -RZ, RZ, 0.1171875, 0 ;  /* 0x2f800000ff0f7431 */ /* 0x000fca00000001ff */
[----:B------:R-:W-:-:S05]  /*90d0*/  FFMA.FTZ R11, R11, R15, 1.1641532182693481445e-10 ;  /* 0x2f0000000b0b7423 */ /* 0x000fca000001000f */
[----:B------:R-:W-:Y:S01]  /*90e0*/  FSETP.GTU.FTZ.AND P1, PT, R11, UR8, PT ;  /* 0x000000080b007c0b */ /* 0x000fe2000bf3c000 */
[----:B-----5:R-:W-:-:S03]  /*90f0*/  FMUL.FTZ R11, R123, UR11 ;  /* 0x0000000b7b0b7c20 */ /* 0x020fc60008410000 */
[----:B------:R-:W-:Y:S01]  /*9100*/  SEL R15, RZ, 0x1, P1 ;  /* 0x00000001ff0f7807 */ /* 0x000fe20000800000 */
[----:B------:R-:W-:-:S05]  /*9110*/  FMUL.FTZ R11, R11, UR10 ;  /* 0x0000000a0b0b7c20 */ /* 0x000fca0008410000 */
[----:B------:R-:W-:-:S05]  /*9120*/  FSEL R11, R11, RZ, !P1 ;  /* 0x000000ff0b0b7208 */ /* 0x000fca0004800000 */
[----:B------:R-:W-:-:S07]  /*9130*/  FMUL.FTZ R135, R11, R39 ;  /* 0x000000270b877220 */ /* 0x000fce0000410000 */
.L_x_69424:
[----:B------:R-:W-:Y:S05]  /*9140*/  BSYNC.RECONVERGENT B0 ;  /* 0x0000000000007941 */ /* 0x000fea0003800200 */
.L_x_69401:
[----:B------:R-:W0:Y:S01]  /*9150*/  LDC.64 R22, c[0x0][0x3a8] ;  /* 0x0000ea00ff167b82 */ /* 0x000e220000000a00 */
[----:B------:R-:W-:Y:S01]  /*9160*/  BSSY.RECONVERGENT B0, `(.L_x_69456) ;  /* 0x0000010000007945 */ /* 0x000fe20003800200 */
[----:B------:R-:W-:Y:S02]  /*9170*/  IMAD.MOV.U32 R11, RZ, RZ, R192 ;  /* 0x000000ffff0b7224 */ /* 0x000fe400078e00c0 */
[----:B0-----:R-:W-:-:S05]  /*9180*/  IMAD.WIDE.U32 R22, R19, 0x10, R22 ;  /* 0x0000001013167825 */ /* 0x001fca00078e0016 */
[----:B------:R0:W-:Y:S01]  /*9190*/  STG.E.128 desc[UR6][R22.64], R132 ;  /* 0x0000008416007986 */ /* 0x0001e2000c101d06 */
[----:B------:R-:W-:Y:S05]  /*91a0*/  @!P0 BRA `(.L_x_69457) ;  /* 0x00000000002c8947 */ /* 0x000fea0003800000 */
[----:B0-----:R-:W-:Y:S01]  /*91b0*/  IMAD.U32 R22, R14, 0x10000, RZ ;  /* 0x000100000e167824 */ /* 0x001fe200078e00ff */
[----:B------:R-:W-:-:S04]  /*91c0*/  LOP3.LUT R23, R15, 0xffff, RZ, 0xc0, !PT ;  /* 0x0000ffff0f177812 */ /* 0x000fc800078ec0ff */
[----:B------:R-:W-:-:S04]  /*91d0*/  LOP3.LUT R22, R22, 0xff0000, RZ, 0xc0, !PT ;  /* 0x00ff000016167812 */ /* 0x000fc800078ec0ff */
[----:B------:R-:W-:Y:S02]  /*91e0*/  LEA R22, R23, R22, 0x18 ;  /* 0x0000001617167211 */ /* 0x000fe400078ec0ff */
[----:B------:R-:W-:-:S05]  /*91f0*/  LOP3.LUT R23, R13, 0xff, RZ, 0xc0, !PT ;  /* 0x000000ff0d177812 */ /* 0x000fca00078ec0ff */
[----:B------:R-:W-:Y:S01]  /*9200*/  IMAD R22, R23, 0x100, R22 ;  /* 0x0000010017167824 */ /* 0x000fe200078e0216 */
[----:B------:R-:W-:-:S05]  /*9210*/  LOP3.LUT R23, R12, 0xff, RZ, 0xc0, !PT ;  /* 0x000000ff0c177812 */ /* 0x000fca00078ec0ff */
[----:B------:R-:W-:Y:S02]  /*9220*/  IMAD.IADD R192, R22, 0x1, R23 ;  /* 0x0000000116c07824 */ /* 0x000fe400078e0217 */
[----:B------:R-:W0:Y:S02]  /*9230*/  LDC.64 R22, c[0x0][0x3b0] ;  /* 0x0000ec00ff167b82 */ /* 0x000e240000000a00 */
[----:B0-----:R-:W-:-:S05]  /*9240*/  IMAD.WIDE.U32 R22, R18, 0x4, R22 ;  /* 0x0000000412167825 */ /* 0x001fca00078e0016 */
[----:B------:R1:W-:Y:S02]  /*9250*/  STG.E desc[UR6][R22.64], R192 ;  /* 0x000000c016007986 */ /* 0x0003e4000c101906 */
.L_x_69457:
[----:B------:R-:W-:Y:S05]  /*9260*/  BSYNC.RECONVERGENT B0 ;  /* 0x0000000000007941 */ /* 0x000fea0003800200 */
.L_x_69456:
[----:B------:R-:W-:Y:S01]  /*9270*/  IADD3 R19, PT, PT, R19, 0x20, RZ ;  /* 0x0000002013137810 */ /* 0x000fe20007ffe0ff */
[----:B------:R-:W-:-:S07]  /*9280*/  VIADD R18, R18, 0x20 ;  /* 0x0000002012127836 */ /* 0x000fce0000000000 */
.L_x_69400:
[----:B------:R-:W-:Y:S05]  /*9290*/  BSYNC.RECONVERGENT B1 ;  /* 0x0000000000017941 */ /* 0x000fea0003800200 */
.L_x_69399:
        /* <DEDUP_REMOVED lines=37> */
.L_x_69466:
        /* <DEDUP_REMOVED lines=13> */
.L_x_69468:
[----:B------:R-:W-:Y:S05]  /*95c0*/  BSYNC.RECONVERGENT B4 ;  /* 0x0000000000047941 */ /* 0x000fea0003800200 */
.L_x_69467:
        /* <DEDUP_REMOVED lines=61> */
.L_x_69465:
[----:B------:R-:W-:Y:S05]  /*99a0*/  BSYNC.RECONVERGENT B3 ;  /* 0x0000000000037941 */ /* 0x000fea0003800200 */
.L_x_69464:
[----:B------:R-:W-:Y:S01]  /*99b0*/  I2FP.F32.U32 R7, R12 ;  /* 0x0000000c00077245 */ /* 0x000fe20000201000 */
[----:B------:R-:W-:-:S04]  /*99c0*/  IMAD.MOV.U32 R11, RZ, RZ, 0x2f800000 ;  /* 0x2f800000ff0b7424 */ /* 0x000fc800078e00ff */
        /* <DEDUP_REMOVED lines=8> */
.L_x_69463:
[----:B------:R-:W-:Y:S05]  /*9a50*/  BSYNC.RECONVERGENT B2 ;  /* 0x0000000000027941 */ /* 0x000fea0003800200 */
.L_x_69462:
        /* <DEDUP_REMOVED lines=17> */
.L_x_69473:
        /* <DEDUP_REMOVED lines=13> */
.L_x_69475:
[----:B------:R-:W-:Y:S05]  /*9c40*/  BSYNC.RECONVERGENT B4 ;  /* 0x0000000000047941 */ /* 0x000fea0003800200 */
.L_x_69474:
        /* <DEDUP_REMOVED lines=49> */
[----:B------:R-:W-:-:S04]  /*9f60*/  VIADD R7, R21, 0xdb3d7428 ;  /* 0xdb3d742815077836 */ /* 0x000fc80000000000 */
[----:B------:R-:W-:Y:S01]  /*9f70*/  IMAD.WIDE.U32 R22, R5, -0x2daee0ad, RZ ;  /* 0xd2511f5305167825 */ /* 0x000fe200078e00ff */
[----:B------:R-:W-:-:S03]  /*9f80*/  LOP3.LUT R7, R7, R10, R139, 0x96, !PT ;  /* 0x0000000a07077212 */ /* 0x000fc600078e968b */
[----:B------:R-:W-:Y:S02]  /*9f90*/  VIADD R5, R21, 0x96a522ad ;  /* 0x96a522ad15057836 */ /* 0x000fe40000000000 */
[----:B------:R-:W-:Y:S01]  /*9fa0*/  IMAD.WIDE.U32 R10, R7, -0x326172a9, RZ ;  /* 0xcd9e8d57070a7825 */ /* 0x000fe200078e00ff */
[----:B------:R-:W-:Y:S02]  /*9fb0*/  IADD3 R7, PT, PT, R20, -0x700cb87f, RZ ;  /* 0x8ff3478114077810 */ /* 0x000fe40007ffe0ff */
[----:B------:R-:W-:Y:S02]  /*9fc0*/  LOP3.LUT R5, R5, R138, R23, 0x96, !PT ;  /* 0x0000008a05057212 */ /* 0x000fe400078e9617 */
[----:B------:R-:W-:Y:S01]  /*9fd0*/  LOP3.LUT R6, R7, R6, R11, 0x96, !PT ;  /* 0x0000000607067212 */ /* 0x000fe200078e960b */
[----:B------:R-:W-:Y:S01]  /*9fe0*/  IMAD.MOV.U32 R11, RZ, RZ, R192 ;  /* 0x000000ffff0b7224 */ /* 0x000fe200078e00c0 */
[----:B------:R-:W-:Y:S01]  /*9ff0*/  MOV R192, R22 ;  /* 0x0000001600c07202 */ /* 0x000fe20000000f00 */
[----:B------:R-:W-:-:S07]  /*a000*/  IMAD.MOV.U32 R7, RZ, RZ, RZ ;  /* 0x000000ffff077224 */ /* 0x000fce00078e00ff */
.L_x_69472:
[----:B------:R-:W-:Y:S05]  /*a010*/  BSYNC.RECONVERGENT B3 ;  /* 0x0000000000037941 */ /* 0x000fea0003800200 */
.L_x_69471:
        /* <DEDUP_REMOVED lines=9> */
.L_x_69470:
[----:B------:R-:W-:Y:S05]  /*a0b0*/  BSYNC.RECONVERGENT B2 ;  /* 0x0000000000027941 */ /* 0x000fea0003800200 */
.L_x_69469:
        /* <DEDUP_REMOVED lines=17> */
.L_x_69480:
        /* <DEDUP_REMOVED lines=13> */
.L_x_69482:
[----:B------:R-:W-:Y:S05]  /*a2a0*/  BSYNC.RECONVERGENT B4 ;  /* 0x0000000000047941 */ /* 0x000fea0003800200 */
.L_x_69481:
        /* <DEDUP_REMOVED lines=60> */
.L_x_69479:
[----:B------:R-:W-:Y:S05]  /*a670*/  BSYNC.RECONVERGENT B3 ;  /* 0x0000000000037941 */ /* 0x000fea0003800200 */
.L_x_69478:
        /* <DEDUP_REMOVED lines=8> */
[----:B------:R-:W-:-:S07]  /*a700*/  FFMA.FTZ R138, R7, R46, R126 ;  /* 0x0000002e078a7223 */ /* 0x000fce000001007e */
.L_x_69477:
[----:B------:R-:W-:Y:S05]  /*a710*/  BSYNC.RECONVERGENT B2 ;  /* 0x0000000000027941 */ /* 0x000fea0003800200 */
.L_x_69476:
        /* <DEDUP_REMOVED lines=16> */
.L_x_69486:
        /* <DEDUP_REMOVED lines=13> */
.L_x_69488:
[----:B------:R-:W-:Y:S05]  /*a8f0*/  BSYNC.RECONVERGENT B3 ;  /* 0x0000000000037941 */ /* 0x000fea0003800200 */
.L_x_69487:
        /* <DEDUP_REMOVED lines=60> */
.L_x_69485:
[----:B------:R-:W-:Y:S05]  /*acc0*/  BSYNC.RECONVERGENT B2 ;  /* 0x0000000000027941 */ /* 0x000fea0003800200 */
.L_x_69484:
        /* <DEDUP_REMOVED lines=10> */
.L_x_69461:
[----:B------:R-:W-:Y:S01]  /*ad70*/  BSSY.RECONVERGENT B2, `(.L_x_69489) ;  /* 0x000006b000027945 */ /* 0x000fe20003800200 */
[----:B0-----:R-:W-:Y:S01]  /*ad80*/  IMAD.MOV.U32 R22, RZ, RZ, R7 ;  /* 0x000000ffff167224 */ /* 0x001fe200078e0007 */
        /* <DEDUP_REMOVED lines=19> */
.L_x_69493:
        /* <DEDUP_REMOVED lines=13> */
.L_x_69495:
[----:B------:R-:W-:Y:S05]  /*af90*/  BSYNC.RECONVERGENT B4 ;  /* 0x0000000000047941 */ /* 0x000fea0003800200 */
.L_x_69494:
        /* <DEDUP_REMOVED lines=61> */
.L_x_69492:
[----:B------:R-:W-:Y:S05]  /*b370*/  BSYNC.RECONVERGENT B3 ;  /* 0x0000000000037941 */ /* 0x000fea0003800200 */
.L_x_69491:
        /* <DEDUP_REMOVED lines=10> */
.L_x_69490:
[----:B------:R-:W-:Y:S05]  /*b420*/  BSYNC.RECONVERGENT B2 ;  /* 0x0000000000027941 */ /* 0x000fea0003800200 */
.L_x_69489:
        /* <DEDUP_REMOVED lines=17> */
.L_x_69500:
        /* <DEDUP_REMOVED lines=13> */
.L_x_69502:
[----:B------:R-:W-:Y:S05]  /*b610*/  BSYNC.RECONVERGENT B4 ;  /* 0x0000000000047941 */ /* 0x000fea0003800200 */
.L_x_69501:
        /* <DEDUP_REMOVED lines=60> */
.L_x_69499:
[----:B------:R-:W-:Y:S05]  /*b9e0*/  BSYNC.RECONVERGENT B3 ;  /* 0x0000000000037941 */ /* 0x000fea0003800200 */
.L_x_69498:
        /* <DEDUP_REMOVED lines=9> */
.L_x_69497:
[----:B------:R-:W-:Y:S05]  /*ba80*/  BSYNC.RECONVERGENT B2 ;  /* 0x0000000000027941 */ /* 0x000fea0003800200 */
.L_x_69496:
        /* <DEDUP_REMOVED lines=17> */
.L_x_69507:
        /* <DEDUP_REMOVED lines=13> */
.L_x_69509:
[----:B------:R-:W-:Y:S05]  /*bc70*/  BSYNC.RECONVERGENT B4 ;  /* 0x0000000000047941 */ /* 0x000fea0003800200 */
.L_x_69508:
        /* <DEDUP_REMOVED lines=60> */
.L_x_69506:
[----:B------:R-:W-:Y:S05]  /*c040*/  BSYNC.RECONVERGENT B3 ;  /* 0x0000000000037941 */ /* 0x000fea0003800200 */
.L_x_69505:
        /* <DEDUP_REMOVED lines=9> */
.L_x_69504:
[----:B------:R-:W-:Y:S05]  /*c0e0*/  BSYNC.RECONVERGENT B2 ;  /* 0x0000000000027941 */ /* 0x000fea0003800200 */
.L_x_69503:
        /* <DEDUP_REMOVED lines=16> */
.L_x_69512:
        /* <DEDUP_REMOVED lines=13> */
.L_x_69514:
[----:B------:R-:W-:Y:S05]  /*c2c0*/  BSYNC.RECONVERGENT B3 ;  /* 0x0000000000037941 */ /* 0x000fea0003800200 */
.L_x_69513:
        /* <DEDUP_REMOVED lines=60> */
.L_x_69511:
[----:B------:R-:W-:Y:S05]  /*c690*/  BSYNC.RECONVERGENT B2 ;  /* 0x0000000000027941 */ /* 0x000fea0003800200 */
.L_x_69510:
        /* <DEDUP_REMOVED lines=9> */
.L_x_69483:
[----:B------:R-:W-:Y:S05]  /*c730*/  BSYNC.RECONVERGENT B0 ;  /* 0x0000000000007941 */ /* 0x000fea0003800200 */
.L_x_69460:
        /* <DEDUP_REMOVED lines=8> */
[----:B------:R-:W-:-:S05]  /*c7c0*/  LOP3.LUT R22, R22, 0xff0000, RZ, 0xc0, !PT ;  /* 0x00ff000016167812 */ /* 0x000fca00078ec0ff */
[----:B------:R-:W-:Y:S01]  /*c7d0*/  IMAD R22, R23, 0x1000000, R22 ;  /* 0x0100000017167824 */ /* 0x000fe200078e0216 */
[----:B------:R-:W-:-:S05]  /*c7e0*/  LOP3.LUT R23, R13, 0xff, RZ, 0xc0, !PT ;  /* 0x000000ff0d177812 */ /* 0x000fca00078ec0ff */
[----:B------:R-:W-:Y:S01]  /*c7f0*/  IMAD R22, R23, 0x100, R22 ;  /* 0x0000010017167824 */ /* 0x000fe200078e0216 */
[----:B------:R-:W-:-:S04]  /*c800*/  LOP3.LUT R23, R12, 0xff, RZ, 0xc0, !PT ;  /* 0x000000ff0c177812 */ /* 0x000fc800078ec0ff */
[----:B------:R-:W-:Y:S02]  /*c810*/  IADD3 R192, PT, PT, R22, R23, RZ ;  /* 0x0000001716c07210 */ /* 0x000fe40007ffe0ff */
[----:B------:R-:W0:Y:S02]  /*c820*/  LDC.64 R22, c[0x0][0x3b0] ;  /* 0x0000ec00ff167b82 */ /* 0x000e240000000a00 */
[----:B0-----:R-:W-:-:S05]  /*c830*/  IMAD.WIDE.U32 R22, R18, 0x4, R22 ;  /* 0x0000000412167825 */ /* 0x001fca00078e0016 */
[----:B------:R1:W-:Y:S02]  /*c840*/  STG.E desc[UR6][R22.64], R192 ;  /* 0x000000c016007986 */ /* 0x0003e4000c101906 */
.L_x_69516:
[----:B------:R-:W-:Y:S05]  /*c850*/  BSYNC.RECONVERGENT B0 ;  /* 0x0000000000007941 */ /* 0x000fea0003800200 */
.L_x_69515:
[----:B------:R-:W-:Y:S02]  /*c860*/  VIADD R19, R19, 0x20 ;  /* 0x0000002013137836 */ /* 0x000fe40000000000 */
[----:B------:R-:W-:-:S07]  /*c870*/  VIADD R18, R18, 0x20 ;  /* 0x0000002012127836 */ /* 0x000fce0000000000 */
.L_x_69459:
[----:B------:R-:W-:Y:S05]  /*c880*/  BSYNC.RECONVERGENT B1 ;  /* 0x0000000000017941 */ /* 0x000fea0003800200 */
.L_x_69458:
        /* <DEDUP_REMOVED lines=17> */
[----:B0-----:R-:W-:Y:S01]  /*c9a0*/  MOV R22, R7 ;  /* 0x0000000700167202 */ /* 0x001fe20000000f00 */
        /* <DEDUP_REMOVED lines=19> */
.L_x_69525:
        /* <DEDUP_REMOVED lines=13> */
.L_x_69527:
[----:B------:R-:W-:Y:S05]  /*cbb0*/  BSYNC.RECONVERGENT B4 ;  /* 0x0000000000047941 */ /* 0x000fea0003800200 */
.L_x_69526:
        /* <DEDUP_REMOVED lines=61> */
.L_x_69524:
[----:B------:R-:W-:Y:S05]  /*cf90*/  BSYNC.RECONVERGENT B3 ;  /* 0x0000000000037941 */ /* 0x000fea0003800200 */
.L_x_69523:
        /* <DEDUP_REMOVED lines=10> */
.L_x_69522:
[----:B------:R-:W-:Y:S05]  /*d040*/  BSYNC.RECONVERGENT B2 ;  /* 0x0000000000027941 */ /* 0x000fea0003800200 */
.L_x_69521:
        /* <DEDUP_REMOVED lines=17> */
.L_x_69532:
        /* <DEDUP_REMOVED lines=13> */
.L_x_69534:
[----:B------:R-:W-:Y:S05]  /*d230*/  BSYNC.RECONVERGENT B4 ;  /* 0x0000000000047941 */ /* 0x000fea0003800200 */
.L_x_69533:
        /* <DEDUP_REMOVED lines=60> */
.L_x_69531:
[----:B------:R-:W-:Y:S05]  /*d600*/  BSYNC.RECONVERGENT B3 ;  /* 0x0000000000037941 */ /* 0x000fea0003800200 */
.L_x_69530:
[----:B------:R-:W-:Y:S01]  /*d610*/  HFMA2 R13, -RZ, RZ, 0.1171875, 0 ;  /* 0x2f800000ff0d7431 */ /* 0x000fe200000001ff */
[----:B------:R-:W-:-:S05]  /*d620*/  I2FP.F32.U32 R11, R11 ;  /* 0x0000000b000b7245 */ /* 0x000fca0000201000 */
[----:B------:R-:W-:-:S05]  /*d630*/  FFMA.FTZ R11, R11, R13, 1.1641532182693481445e-10 ;  /* 0x2f0000000b0b7423 */ /* 0x000fca000001000d */
[----:B------:R-:W-:Y:S01]  /*d640*/  FSETP.GTU.FTZ.AND P2, PT, R11, UR8, PT ;  /* 0x000000080b007c0b */ /* 0x000fe2000bf5c000 */
[----:B------:R-:W-:-:S03]  /*d650*/  FMUL.FTZ R11, R121, UR11 ;  /* 0x0000000b790b7c20 */ /* 0x000fc60008410000 */
[----:B------:R-:W-:Y:S01]  /*d660*/  SEL R13, RZ, 0x1, P2 ;  /* 0x00000001ff0d7807 */ /* 0x000fe20001000000 */
[----:B------:R-:W-:-:S05]  /*d670*/  FMUL.FTZ R11, R11, UR10 ;  /* 0x0000000a0b0b7c20 */ /* 0x000fca0008410000 */
[----:B------:R-:W-:-:S05]  /*d680*/  FSEL R11, R11, RZ, !P2 ;  /* 0x000000ff0b0b7208 */ /* 0x000fca0005000000 */
[----:B------:R-:W-:-:S07]  /*d690*/  FFMA.FTZ R141, R11, R53, R125 ;  /* 0x000000350b8d7223 */ /* 0x000fce000001007d */
.L_x_69529:
[----:B------:R-:W-:Y:S05]  /*d6a0*/  BSYNC.RECONVERGENT B2 ;  /* 0x0000000000027941 */ /* 0x000fea0003800200 */
.L_x_69528:
        /* <DEDUP_REMOVED lines=17> */
.L_x_69539:
        /* <DEDUP_REMOVED lines=13> */
.L_x_69541:
[----:B------:R-:W-:Y:S05]  /*d890*/  BSYNC.RECONVERGENT B4 ;  /* 0x0000000000047941 */ /* 0x000fea0003800200 */
.L_x_69540:
        /* <DEDUP_REMOVED lines=60> */
.L_x_69538:
[----:B------:R-:W-:Y:S05]  /*dc60*/  BSYNC.RECONVERGENT B3 ;  /* 0x0000000000037941 */ /* 0x000fea0003800200 */
.L_x_69537:
        /* <DEDUP_REMOVED lines=9> */
.L_x_69536:
[----:B------:R-:W-:Y:S05]  /*dd00*/  BSYNC.RECONVERGENT B2 ;  /* 0x0000000000027941 */ /* 0x000fea0003800200 */
.L_x_69535:
        /* <DEDUP_REMOVED lines=16> */
.L_x_69545:
        /* <DEDUP_REMOVED lines=13> */
.L_x_69547:
[----:B------:R-:W-:Y:S05]  /*dee0*/  BSYNC.RECONVERGENT B3 ;  /* 0x0000000000037941 */ /* 0x000fea0003800200 */
.L_x_69546:
        /* <DEDUP_REMOVED lines=60> */
.L_x_69544:
[----:B------:R-:W-:Y:S05]  /*e2b0*/  BSYNC.RECONVERGENT B2 ;  /* 0x0000000000027941 */ /* 0x000fea0003800200 */
.L_x_69543:
        /* <DEDUP_REMOVED lines=10> */
.L_x_69520:
        /* <DEDUP_REMOVED lines=21> */
.L_x_69552:
        /* <DEDUP_REMOVED lines=13> */
.L_x_69554:
[----:B------:R-:W-:Y:S05]  /*e580*/  BSYNC.RECONVERGENT B4 ;  /* 0x0000000000047941 */ /* 0x000fea0003800200 */
.L_x_69553:
        /* <DEDUP_REMOVED lines=55> */
[----:B------:R-:W-:-:S03]  /*e900*/  MOV R192, R22 ;  /* 0x0000001600c07202 */ /* 0x000fc60000000f00 */
[----:B------:R-:W-:Y:S01]  /*e910*/  HFMA2 R22, -RZ, RZ, 0, 0 ;  /* 0x00000000ff167431 */ /* 0x000fe200000001ff */
[----:B------:R-:W-:Y:S01]  /*e920*/  LOP3.LUT R5, R5, R142, R23, 0x96, !PT ;  /* 0x0000008e05057212 */ /* 0x000fe200078e9617 */
[----:B------:R-:W-:Y:S02]  /*e930*/  VIADD R7, R20, 0x8ff34781 ;  /* 0x8ff3478114077836 */ /* 0x000fe40000000000 */
[----:B------:R-:W-:-:S03]  /*e940*/  IMAD.MOV.U32 R10, RZ, RZ, R140 ;  /* 0x000000ffff0a7224 */ /* 0x000fc600078e008c */
[----:B------:R-:W-:-:S07]  /*e950*/  LOP3.LUT R6, R7, R6, R141, 0x96, !PT ;  /* 0x0000000607067212 */ /* 0x000fce00078e968d */
.L_x_69551:
[----:B------:R-:W-:Y:S05]  /*e960*/  BSYNC.RECONVERGENT B3 ;  /* 0x0000000000037941 */ /* 0x000fea0003800200 */
.L_x_69550:
        /* <DEDUP_REMOVED lines=10> */
.L_x_69549:
[----:B------:R-:W-:Y:S05]  /*ea10*/  BSYNC.RECONVERGENT B2 ;  /* 0x0000000000027941 */ /* 0x000fea0003800200 */
.L_x_69548:
        /* <DEDUP_REMOVED lines=17> */
.L_x_69559:
        /* <DEDUP_REMOVED lines=13> */
.L_x_69561:
[----:B------:R-:W-:Y:S05]  /*ec00*/  BSYNC.RECONVERGENT B4 ;  /* 0x0000000000047941 */ /* 0x000fea0003800200 */
.L_x_69560:
        /* <DEDUP_REMOVED lines=49> */
[----:B------:R-:W-:-:S03]  /*ef20*/  IADD3 R7, PT, PT, R21, -0x24c28bd8, RZ ;  /* 0xdb3d742815077810 */ /* 0x000fc60007ffe0ff */
[----:B------:R-:W-:Y:S01]  /*ef30*/  IMAD.WIDE.U32 R22, R5, -0x2daee0ad, RZ ;  /* 0xd2511f5305167825 */ /* 0x000fe200078e00ff */
[----:B------:R-:W-:Y:S02]  /*ef40*/  LOP3.LUT R7, R7, R10, R143, 0x96, !PT ;  /* 0x0000000a07077212 */ /* 0x000fe400078e968f */
[----:B------:R-:W-:-:S03]  /*ef50*/  IADD3 R5, PT, PT, R21, -0x695add53, RZ ;  /* 0x96a522ad15057810 */ /* 0x000fc60007ffe0ff */
[----:B------:R-:W-:Y:S01]  /*ef60*/  IMAD.WIDE.U32 R10, R7, -0x326172a9, RZ ;  /* 0xcd9e8d57070a7825 */ /* 0x000fe200078e00ff */
[----:B------:R-:W-:-:S03]  /*ef70*/  LOP3.LUT R5, R5, R142, R23, 0x96, !PT ;  /* 0x0000008e05057212 */ /* 0x000fc600078e9617 */
[----:B------:R-:W-:-:S05]  /*ef80*/  VIADD R7, R20, 0x8ff34781 ;  /* 0x8ff3478114077836 */ /* 0x000fca0000000000 */
[----:B------:R-:W-:Y:S01]  /*ef90*/  LOP3.LUT R6, R7, R6, R11, 0x96, !PT ;  /* 0x0000000607067212 */ /* 0x000fe200078e960b */
[----:B------:R-:W-:Y:S01]  /*efa0*/  IMAD.MOV.U32 R11, RZ, RZ, R192 ;  /* 0x000000ffff0b7224 */ /* 0x000fe200078e00c0 */
[----:B------:R-:W-:Y:S01]  /*efb0*/  MOV R192, R22 ;  /* 0x0000001600c07202 */ /* 0x000fe20000000f00 */
[----:B------:R-:W-:-:S07]  /*efc0*/  IMAD.MOV.U32 R7, RZ, RZ, RZ ;  /* 0x000000ffff077224 */ /* 0x000fce00078e00ff */
.L_x_69558:
[----:B------:R-:W-:Y:S05]  /*efd0*/  BSYNC.RECONVERGENT B3 ;  /* 0x0000000000037941 */ /* 0x000fea0003800200 */
.L_x_69557:
        /* <DEDUP_REMOVED lines=9> */
.L_x_69556:
[----:B------:R-:W-:Y:S05]  /*f070*/  BSYNC.RECONVERGENT B2 ;  /* 0x0000000000027941 */ /* 0x000fea0003800200 */
.L_x_69555:
        /* <DEDUP_REMOVED lines=17> */
.L_x_69566:
        /* <DEDUP_REMOVED lines=13> */
.L_x_69568:
[----:B------:R-:W-:Y:S05]  /*f260*/  BSYNC.RECONVERGENT B4 ;  /* 0x0000000000047941 */ /* 0x000fea0003800200 */
.L_x_69567:
        /* <DEDUP_REMOVED lines=46> */
[----:B------:R-:W-:Y:S02]  /*f550*/  LOP3.LUT R6, R5, R6, R11, 0x96, !PT ;  /* 0x0000000605067212 */ /* 0x000fe400078e960b */
[----:B------:R-:W-:-:S03]  /*f560*/  IADD3 R5, PT, PT, R20, -0xe443238, RZ ;  /* 0xf1bbcdc814057810 */ /* 0x000fc60007ffe0ff */
        /* <DEDUP_REMOVED lines=8> */
[----:B------:R-:W-:Y:S01]  /*f5f0*/  LOP3.LUT R5, R5, R142, R23, 0x96, !PT ;  /* 0x0000008e05057212 */ /* 0x000fe200078e9617 */
[----:B------:R-:W-:Y:S01]  /*f600*/  IMAD.MOV.U32 R192, RZ, RZ, R22 ;  /* 0x000000ffffc07224 */ /* 0x000fe200078e0016 */
[----:B------:R-:W-:Y:S01]  /*f610*/  LOP3.LUT R6, R7, R6, R11, 0x96, !PT ;  /* 0x0000000607067212 */ /* 0x000fe200078e960b */
[----:B------:R-:W-:-:S07]  /*f620*/  HFMA2 R11, -RZ, RZ, 0, 0 ;  /* 0x00000000ff0b7431 */ /* 0x000fce00000001ff */
.L_x_69565:
[----:B------:R-:W-:Y:S05]  /*f630*/  BSYNC.RECONVERGENT B3 ;  /* 0x0000000000037941 */ /* 0x000fea0003800200 */
.L_x_69564:
        /* <DEDUP_REMOVED lines=9> */
.L_x_69563:
[----:B------:R-:W-:Y:S05]  /*f6d0*/  BSYNC.RECONVERGENT B2 ;  /* 0x0000000000027941 */ /* 0x000fea0003800200 */
.L_x_69562:
        /* <DEDUP_REMOVED lines=16> */
.L_x_69571:
        /* <DEDUP_REMOVED lines=13> */
.L_x_69573:
[----:B------:R-:W-:Y:S05]  /*f8b0*/  BSYNC.RECONVERGENT B3 ;  /* 0x0000000000037941 */ /* 0x000fea0003800200 */
.L_x_69572:
        /* <DEDUP_REMOVED lines=49> */
[----:B------:R-:W-:Y:S02]  /*fbd0*/  LOP3.LUT R5, R5, R22, R7, 0x96, !PT ;  /* 0x0000001605057212 */ /* 0x000fe400078e9607 */
[----:B------:R-:W-:-:S03]  /*fbe0*/  IADD3 R7, PT, PT, R21, -0x24c28bd8, RZ ;  /* 0xdb3d742815077810 */ /* 0x000fc60007ffe0ff */
[----:B------:R-:W-:Y:S01]  /*fbf0*/  IMAD.WIDE.U32 R22, R5, -0x2daee0ad, RZ ;  /* 0xd2511f5305167825 */ /* 0x000fe200078e00ff */
[----:B------:R-:W-:Y:S02]  /*fc00*/  LOP3.LUT R7, R7, R10, R195, 0x96, !PT ;  /* 0x0000000a07077212 */ /* 0x000fe400078e96c3 */
[----:B------:R-:W-:Y:S02]  /*fc10*/  IADD3 R5, PT, PT, R21, -0x695add53, RZ ;  /* 0x96a522ad15057810 */ /* 0x000fe40007ffe0ff */
[----:B------:R-:W-:Y:S01]  /*fc20*/  MOV R192, R22 ;  /* 0x0000001600c07202 */ /* 0x000fe20000000f00 */
[----:B------:R-:W-:Y:S01]  /*fc30*/  IMAD.WIDE.U32 R10, R7, -0x326172a9, RZ ;  /* 0xcd9e8d57070a7825 */ /* 0x000fe200078e00ff */
[----:B------:R-:W-:-:S03]  /*fc40*/  LOP3.LUT R5, R5, R194, R23, 0x96, !PT ;  /* 0x000000c205057212 */ /* 0x000fc600078e9617 */
[----:B------:R-:W-:-:S05]  /*fc50*/  VIADD R7, R20, 0x8ff34781 ;  /* 0x8ff3478114077836 */ /* 0x000fca0000000000 */
[----:B------:R-:W-:Y:S01]  /*fc60*/  LOP3.LUT R6, R7, R6, R11, 0x96, !PT ;  /* 0x0000000607067212 */ /* 0x000fe200078e960b */
[----:B------:R-:W-:-:S07]  /*fc70*/  IMAD.MOV.U32 R7, RZ, RZ, RZ ;  /* 0x000000ffff077224 */ /* 0x000fce00078e00ff */
.L_x_69570:
[----:B------:R-:W-:Y:S05]  /*fc80*/  BSYNC.RECONVERGENT B2 ;  /* 0x0000000000027941 */ /* 0x000fea0003800200 */
.L_x_69569:
        /* <DEDUP_REMOVED lines=9> */
.L_x_69542:
[----:B------:R-:W-:Y:S05]  /*fd20*/  BSYNC.RECONVERGENT B0 ;  /* 0x0000000000007941 */ /* 0x000fea0003800200 */
.L_x_69519:
        /* <DEDUP_REMOVED lines=17> */
.L_x_69575:
[----:B------:R-:W-:Y:S05]  /*fe40*/  BSYNC.RECONVERGENT B0 ;  /* 0x0000000000007941 */ /* 0x000fea0003800200 */
.L_x_69574:
[----:B------:R-:W-:Y:S01]  /*fe50*/  IADD3 R19, PT, PT, R19, 0x20, RZ ;  /* 0x0000002013137810 */ /* 0x000fe20007ffe0ff */
[----:B------:R-:W-:-:S07]  /*fe60*/  VIADD R18, R18, 0x20 ;  /* 0x0000002012127836 */ /* 0x000fce0000000000 */
.L_x_69518:
[----:B------:R-:W-:Y:S05]  /*fe70*/  BSYNC.RECONVERGENT B1 ;  /* 0x0000000000017941 */ /* 0x000fea0003800200 */
.L_x_69517:
        /* <DEDUP_REMOVED lines=18> */
[----:B------:R-:W-:Y:S01]  /*ffa0*/  IMAD.MOV.U32 R192, RZ, RZ, R11 ;  /* 0x000000ffffc07224 */ /* 0x000fe200078e000b */
        /* <DEDUP_REMOVED lines=18> */
.L_x_69584:
        /* <DEDUP_REMOVED lines=13> */
.L_x_69586:
[----:B------:R-:W-:Y:S05]  /*101a0*/  BSYNC.RECONVERGENT B4 ;  /* 0x0000000000047941 */ /* 0x000fea0003800200 */
.L_x_69585:
        /* <DEDUP_REMOVED lines=61> */
.L_x_69583:
[----:B------:R-:W-:Y:S05]  /*10580*/  BSYNC.RECONVERGENT B3 ;  /* 0x0000000000037941 */ /* 0x000fea0003800200 */
.L_x_69582:
        /* <DEDUP_REMOVED lines=10> */
.L_x_69581:
[----:B------:R-:W-:Y:S05]  /*10630*/  BSYNC.RECONVERGENT B2 ;  /* 0x0000000000027941 */ /* 0x000fea0003800200 */
.L_x_69580:
        /* <DEDUP_REMOVED lines=17> */
.L_x_69591:
        /* <DEDUP_REMOVED lines=13> */
.L_x_69593:
[----:B------:R-:W-:Y:S05]  /*10820*/  BSYNC.RECONVERGENT B4 ;  /* 0x0000000000047941 */ /* 0x000fea0003800200 */
.L_x_69592:
        /* <DEDUP_REMOVED lines=60> */
.L_x_69590:
[----:B------:R-:W-:Y:S05]  /*10bf0*/  BSYNC.RECONVERGENT B3 ;  /* 0x0000000000037941 */ /* 0x000fea0003800200 */
.L_x_69589:
        /* <DEDUP_REMOVED lines=9> */
.L_x_69588:
[----:B------:R-:W-:Y:S05]  /*10c90*/  BSYNC.RECONVERGENT B2 ;  /* 0x0000000000027941 */ /* 0x000fea0003800200 */
.L_x_69587:
        /* <DEDUP_REMOVED lines=17> */
.L_x_69598:
        /* <DEDUP_REMOVED lines=13> */
.L_x_69600:
[----:B------:R-:W-:Y:S05]  /*10e80*/  BSYNC.RECONVERGENT B4 ;  /* 0x0000000000047941 */ /* 0x000fea0003800200 */
.L_x_69599:
        /* <DEDUP_REMOVED lines=60> */
.L_x_69597:
[----:B------:R-:W-:Y:S05]  /*11250*/  BSYNC.RECONVERGENT B3 ;  /* 0x0000000000037941 */ /* 0x000fea0003800200 */
.L_x_69596:
        /* <DEDUP_REMOVED lines=9> */
.L_x_69595:
[----:B------:R-:W-:Y:S05]  /*112f0*/  BSYNC.RECONVERGENT B2 ;  /* 0x0000000000027941 */ /* 0x000fea0003800200 */
.L_x_69594:
        /* <DEDUP_REMOVED lines=16> */
.L_x_69604:
        /* <DEDUP_REMOVED lines=13> */
.L_x_69606:
[----:B------:R-:W-:Y:S05]  /*114d0*/  BSYNC.RECONVERGENT B3 ;  /* 0x0000000000037941 */ /* 0x000fea0003800200 */
.L_x_69605:
        /* <DEDUP_REMOVED lines=60> */
.L_x_69603:
[----:B------:R-:W-:Y:S05]  /*118a0*/  BSYNC.RECONVERGENT B2 ;  /* 0x0000000000027941 */ /* 0x000fea0003800200 */
.L_x_69602:
        /* <DEDUP_REMOVED lines=10> */
.L_x_69579:
        /* <DEDUP_REMOVED lines=21> */
.L_x_69611:
        /* <DEDUP_REMOVED lines=13> */
.L_x_69613:
[----:B------:R-:W-:Y:S05]  /*11b70*/  BSYNC.RECONVERGENT B4 ;  /* 0x0000000000047941 */ /* 0x000fea0003800200 */
.L_x_69612:
        /* <DEDUP_REMOVED lines=61> */
.L_x_69610:
[----:B------:R-:W-:Y:S05]  /*11f50*/  BSYNC.RECONVERGENT B3 ;  /* 0x0000000000037941 */ /* 0x000fea0003800200 */
.L_x_69609:
        /* <DEDUP_REMOVED lines=10> */
.L_x_69608:
[----:B------:R-:W-:Y:S05]  /*12000*/  BSYNC.RECONVERGENT B2 ;  /* 0x0000000000027941 */ /* 0x000fea0003800200 */
.L_x_69607:
        /* <DEDUP_REMOVED lines=17> */
.L_x_69618:
        /* <DEDUP_REMOVED lines=13> */
.L_x_69620:
[----:B------:R-:W-:Y:S05]  /*121f0*/  BSYNC.RECONVERGENT B4 ;  /* 0x0000000000047941 */ /* 0x000fea0003800200 */
.L_x_69619:
        /* <DEDUP_REMOVED lines=57> */
[----:B------:R-:W-:Y:S01]  /*12590*/  HFMA2 R7, -RZ, RZ, 0, 0 ;  /* 0x00000000ff077431 */ /* 0x000fe200000001ff */
[----:B------:R-:W-:Y:S01]  /*125a0*/  MOV R11, R192 ;  /* 0x000000c0000b7202 */ /* 0x000fe20000000f00 */
[----:B------:R-:W-:-:S07]  /*125b0*/  IMAD.MOV.U32 R192, RZ, RZ, R22 ;  /* 0x000000ffffc07224 */ /* 0x000fce00078e0016 */
.L_x_69617:
[----:B------:R-:W-:Y:S05]  /*125c0*/  BSYNC.RECONVERGENT B3 ;  /* 0x0000000000037941 */ /* 0x000fea0003800200 */
.L_x_69616:
        /* <DEDUP_REMOVED lines=9> */
.L_x_69615:
[----:B------:R-:W-:Y:S05]  /*12660*/  BSYNC.RECONVERGENT B2 ;  /* 0x0000000000027941 */ /* 0x000fea0003800200 */
.L_x_69614:
        /* <DEDUP_REMOVED lines=17> */
.L_x_69625:
        /* <DEDUP_REMOVED lines=13> */
.L_x_69627:
[----:B------:R-:W-:Y:S05]  /*12850*/  BSYNC.RECONVERGENT B4 ;  /* 0x0000000000047941 */ /* 0x000fea0003800200 */
.L_x_69626:
        /* <DEDUP_REMOVED lines=60> */
.L_x_69624:
[----:B------:R-:W-:Y:S05]  /*12c20*/  BSYNC.RECONVERGENT B3 ;  /* 0x0000000000037941 */ /* 0x000fea0003800200 */
.L_x_69623:
        /* <DEDUP_REMOVED lines=9> */
.L_x_69622:
[----:B------:R-:W-:Y:S05]  /*12cc0*/  BSYNC.RECONVERGENT B2 ;  /* 0x0000000000027941 */ /* 0x000fea0003800200 */
.L_x_69621:
        /* <DEDUP_REMOVED lines=16> */
.L_x_69630:
        /* <DEDUP_REMOVED lines=13> */
.L_x_69632:
[----:B------:R-:W-:Y:S05]  /*12ea0*/  BSYNC.RECONVERGENT B3 ;  /* 0x0000000000037941 */ /* 0x000fea0003800200 */
.L_x_69631:
        /* <DEDUP_REMOVED lines=60> */
.L_x_69629:
[----:B------:R-:W-:Y:S05]  /*13270*/  BSYNC.RECONVERGENT B2 ;  /* 0x0000000000027941 */ /* 0x000fea0003800200 */
.L_x_69628:
        /* <DEDUP_REMOVED lines=9> */
.L_x_69601:
[----:B------:R-:W-:Y:S05]  /*13310*/  BSYNC.RECONVERGENT B0 ;  /* 0x0000000000007941 */ /* 0x000fea0003800200 */
.L_x_69578:
        /* <DEDUP_REMOVED lines=12> */
[----:B------:R-:W-:-:S04]  /*133e0*/  LOP3.LUT R23, R12, 0xff, RZ, 0xc0, !PT ;  /* 0x000000ff0c177812 */ /* 0x000fc800078ec0ff */
[----:B------:R-:W-:Y:S02]  /*133f0*/  IADD3 R192, PT, PT, R22, R23, RZ ;  /* 0x0000001716c07210 */ /* 0x000fe40007ffe0ff */
[----:B------:R-:W0:Y:S02]  /*13400*/  LDC.64 R22, c[0x0][0x3b0] ;  /* 0x0000ec00ff167b82 */ /* 0x000e240000000a00 */
[----:B0-----:R-:W-:-:S05]  /*13410*/  IMAD.WIDE.U32 R22, R18, 0x4, R22 ;  /* 0x0000000412167825 */ /* 0x001fca00078e0016 */
[----:B------:R1:W-:Y:S02]  /*13420*/  STG.E desc[UR6][R22.64], R192 ;  /* 0x000000c016007986 */ /* 0x0003e4000c101906 */
.L_x_69634:
[----:B------:R-:W-:Y:S05]  /*13430*/  BSYNC.RECONVERGENT B0 ;  /* 0x0000000000007941 */ /* 0x000fea0003800200 */
.L_x_69633:
[----:B------:R-:W-:Y:S01]  /*13440*/  VIADD R19, R19, 0x20 ;  /* 0x0000002013137836 */ /* 0x000fe20000000000 */
[----:B------:R-:W-:-:S07]  /*13450*/  IADD3 R18, PT, PT, R18, 0x20, RZ ;  /* 0x0000002012127810 */ /* 0x000fce0007ffe0ff */
.L_x_69577:
[----:B------:R-:W-:Y:S05]  /*13460*/  BSYNC.RECONVERGENT B1 ;  /* 0x0000000000017941 */ /* 0x000fea0003800200 */
.L_x_69576:
        /* <DEDUP_REMOVED lines=37> */
.L_x_69643:
        /* <DEDUP_REMOVED lines=13> */
.L_x_69645:
[----:B------:R-:W-:Y:S05]  /*13790*/  BSYNC.RECONVERGENT B4 ;  /* 0x0000000000047941 */ /* 0x000fea0003800200 */
.L_x_69644:
        /* <DEDUP_REMOVED lines=61> */
.L_x_69642:
[----:B------:R-:W-:Y:S05]  /*13b70*/  BSYNC.RECONVERGENT B3 ;  /* 0x0000000000037941 */ /* 0x000fea0003800200 */
.L_x_69641:
        /* <DEDUP_REMOVED lines=10> */
.L_x_69640:
[----:B------:R-:W-:Y:S05]  /*13c20*/  BSYNC.RECONVERGENT B2 ;  /* 0x0000000000027941 */ /* 0x000fea0003800200 */
.L_x_69639:
        /* <DEDUP_REMOVED lines=17> */
.L_x_69650:
        /* <DEDUP_REMOVED lines=13> */
.L_x_69652:
[----:B------:R-:W-:Y:S05]  /*13e10*/  BSYNC.RECONVERGENT B4 ;  /* 0x0000000000047941 */ /* 0x000fea0003800200 */
.L_x_69651:
        /* <DEDUP_REMOVED lines=60> */
.L_x_69649:
[----:B------:R-:W-:Y:S05]  /*141e0*/  BSYNC.RECONVERGENT B3 ;  /* 0x0000000000037941 */ /* 0x000fea0003800200 */
.L_x_69648:
        /* <DEDUP_REMOVED lines=9> */
.L_x_69647:
[----:B------:R-:W-:Y:S05]  /*14280*/  BSYNC.RECONVERGENT B2 ;  /* 0x0000000000027941 */ /* 0x000fea0003800200 */
.L_x_69646:
        /* <DEDUP_REMOVED lines=17> */
.L_x_69657:
        /* <DEDUP_REMOVED lines=13> */
.L_x_69659:
[----:B------:R-:W-:Y:S05]  /*14470*/  BSYNC.RECONVERGENT B4 ;  /* 0x0000000000047941 */ /* 0x000fea0003800200 */
.L_x_69658:
        /* <DEDUP_REMOVED lines=60> */
.L_x_69656:
[----:B------:R-:W-:Y:S05]  /*14840*/  BSYNC.RECONVERGENT B3 ;  /* 0x0000000000037941 */ /* 0x000fea0003800200 */
.L_x_69655:
        /* <DEDUP_REMOVED lines=9> */
.L_x_69654:
[----:B------:R-:W-:Y:S05]  /*148e0*/  BSYNC.RECONVERGENT B2 ;  /* 0x0000000000027941 */ /* 0x000fea0003800200 */
.L_x_69653:
        /* <DEDUP_REMOVED lines=16> */
.L_x_69663:
        /* <DEDUP_REMOVED lines=13> */
.L_x_69665:
[----:B------:R-:W-:Y:S05]  /*14ac0*/  BSYNC.RECONVERGENT B3 ;  /* 0x0000000000037941 */ /* 0x000fea0003800200 */
.L_x_69664:
        /* <DEDUP_REMOVED lines=60> */
.L_x_69662:
[----:B------:R-:W-:Y:S05]  /*14e90*/  BSYNC.RECONVERGENT B2 ;  /* 0x0000000000027941 */ /* 0x000fea0003800200 */
.L_x_69661:
        /* <DEDUP_REMOVED lines=10> */
.L_x_69638:
[----:B------:R-:W-:Y:S01]  /*14f40*/  BSSY.RECONVERGENT B2, `(.L_x_69666) ;  /* 0x000006b000027945 */ /* 0x000fe20003800200 */
[----:B------:R-:W-:Y:S01]  /*14f50*/  HFMA2 R148, -RZ, RZ, 0, 0 ;  /* 0x00000000ff947431 */ /* 0x000fe200000001ff */
        /* <DEDUP_REMOVED lines=19> */
.L_x_69670:
        /* <DEDUP_REMOVED lines=13> */
.L_x_69672:
[----:B------:R-:W-:Y:S05]  /*15160*/  BSYNC.RECONVERGENT B4 ;  /* 0x0000000000047941 */ /* 0x000fea0003800200 */
.L_x_69671:
        /* <DEDUP_REMOVED lines=61> */
.L_x_69669:
[----:B------:R-:W-:Y:S05]  /*15540*/  BSYNC.RECONVERGENT B3 ;  /* 0x0000000000037941 */ /* 0x000fea0003800200 */
.L_x_69668:
        /* <DEDUP_REMOVED lines=10> */
.L_x_69667:
[----:B------:R-:W-:Y:S05]  /*155f0*/  BSYNC.RECONVERGENT B2 ;  /* 0x0000000000027941 */ /* 0x000fea0003800200 */
.L_x_69666:
        /* <DEDUP_REMOVED lines=17> */
.L_x_69677:
        /* <DEDUP_REMOVED lines=13> */
.L_x_69679:
[----:B------:R-:W-:Y:S05]  /*157e0*/  BSYNC.RECONVERGENT B4 ;  /* 0x0000000000047941 */ /* 0x000fea0003800200 */
.L_x_69678:
        /* <DEDUP_REMOVED lines=60> */
.L_x_69676:
[----:B------:R-:W-:Y:S05]  /*15bb0*/  BSYNC.RECONVERGENT B3 ;  /* 0x0000000000037941 */ /* 0x000fea0003800200 */
.L_x_69675:
        /* <DEDUP_REMOVED lines=9> */
.L_x_69674:
[----:B------:R-:W-:Y:S05]  /*15c50*/  BSYNC.RECONVERGENT B2 ;  /* 0x0000000000027941 */ /* 0x000fea0003800200 */
.L_x_69673:
        /* <DEDUP_REMOVED lines=17> */
.L_x_69684:
        /* <DEDUP_REMOVED lines=13> */
.L_x_69686:
[----:B------:R-:W-:Y:S05]  /*15e40*/  BSYNC.RECONVERGENT B4 ;  /* 0x0000000000047941 */ /* 0x000fea0003800200 */
.L_x_69685:
        /* <DEDUP_REMOVED lines=60> */
.L_x_69683:
[----:B------:R-:W-:Y:S05]  /*16210*/  BSYNC.RECONVERGENT B3 ;  /* 0x0000000000037941 */ /* 0x000fea0003800200 */
.L_x_69682:
        /* <DEDUP_REMOVED lines=9> */
.L_x_69681:
[----:B------:R-:W-:Y:S05]  /*162b0*/  BSYNC.RECONVERGENT B2 ;  /* 0x0000000000027941 */ /* 0x000fea0003800200 */
.L_x_69680:
        /* <DEDUP_REMOVED lines=16> */
.L_x_69689:
        /* <DEDUP_REMOVED lines=13> */
.L_x_69691:
[----:B------:R-:W-:Y:S05]  /*16490*/  BSYNC.RECONVERGENT B3 ;  /* 0x0000000000037941 */ /* 0x000fea0003800200 */
.L_x_69690:
        /* <DEDUP_REMOVED lines=60> */
.L_x_69688:
[----:B------:R-:W-:Y:S05]  /*16860*/  BSYNC.RECONVERGENT B2 ;  /* 0x0000000000027941 */ /* 0x000fea0003800200 */
.L_x_69687:
        /* <DEDUP_REMOVED lines=9> */
.L_x_69660:
[----:B------:R-:W-:Y:S05]  /*16900*/  BSYNC.RECONVERGENT B0 ;  /* 0x0000000000007941 */ /* 0x000fea0003800200 */
.L_x_69637:
        /* <DEDUP_REMOVED lines=17> */
.L_x_69693:
[----:B------:R-:W-:Y:S05]  /*16a20*/  BSYNC.RECONVERGENT B0 ;  /* 0x0000000000007941 */ /* 0x000fea0003800200 */
.L_x_69692:
[----:B------:R-:W-:Y:S01]  /*16a30*/  IADD3 R19, PT, PT, R19, 0x20, RZ ;  /* 0x0000002013137810 */ /* 0x000fe20007ffe0ff */
[----:B------:R-:W-:-:S07]  /*16a40*/  VIADD R18, R18, 0x20 ;  /* 0x0000002012127836 */ /* 0x000fce0000000000 */
.L_x_69636:
[----:B------:R-:W-:Y:S05]  /*16a50*/  BSYNC.RECONVERGENT B1 ;  /* 0x0000000000017941 */ /* 0x000fea0003800200 */
.L_x_69635:
        /* <DEDUP_REMOVED lines=37> */
.L_x_69702:
        /* <DEDUP_REMOVED lines=13> */
.L_x_69704:
[----:B------:R-:W-:Y:S05]  /*16d80*/  BSYNC.RECONVERGENT B4 ;  /* 0x0000000000047941 */ /* 0x000fea0003800200 */
.L_x_69703:
        /* <DEDUP_REMOVED lines=61> */
.L_x_69701:
[----:B------:R-:W-:Y:S05]  /*17160*/  BSYNC.RECONVERGENT B3 ;  /* 0x0000000000037941 */ /* 0x000fea0003800200 */
.L_x_69700:
        /* <DEDUP_REMOVED lines=10> */
.L_x_69699:
[----:B------:R-:W-:Y:S05]  /*17210*/  BSYNC.RECONVERGENT B2 ;  /* 0x0000000000027941 */ /* 0x000fea0003800200 */
.L_x_69698:
        /* <DEDUP_REMOVED lines=17> */
.L_x_69709:
        /* <DEDUP_REMOVED lines=13> */
.L_x_69711:
[----:B------:R-:W-:Y:S05]  /*17400*/  BSYNC.RECONVERGENT B4 ;  /* 0x0000000000047941 */ /* 0x000fea0003800200 */
.L_x_69710:
        /* <DEDUP_REMOVED lines=60> */
.L_x_69708:
[----:B------:R-:W-:Y:S05]  /*177d0*/  BSYNC.RECONVERGENT B3 ;  /* 0x0000000000037941 */ /* 0x000fea0003800200 */
.L_x_69707:
        /* <DEDUP_REMOVED lines=9> */
.L_x_69706:
[----:B------:R-:W-:Y:S05]  /*17870*/  BSYNC.RECONVERGENT B2 ;  /* 0x0000000000027941 */ /* 0x000fea0003800200 */
.L_x_69705:
        /* <DEDUP_REMOVED lines=17> */
.L_x_69716:
        /* <DEDUP_REMOVED lines=13> */
.L_x_69718:
[----:B------:R-:W-:Y:S05]  /*17a60*/  BSYNC.RECONVERGENT B4 ;  /* 0x0000000000047941 */ /* 0x000fea0003800200 */
.L_x_69717:
        /* <DEDUP_REMOVED lines=60> */
.L_x_69715:
[----:B------:R-:W-:Y:S05]  /*17e30*/  BSYNC.RECONVERGENT B3 ;  /* 0x0000000000037941 */ /* 0x000fea0003800200 */
.L_x_69714:
        /* <DEDUP_REMOVED lines=9> */
.L_x_69713:
[----:B------:R-:W-:Y:S05]  /*17ed0*/  BSYNC.RECONVERGENT B2 ;  /* 0x0000000000027941 */ /* 0x000fea0003800200 */
.L_x_69712:
        /* <DEDUP_REMOVED lines=16> */
.L_x_69722:
        /* <DEDUP_REMOVED lines=13> */
.L_x_69724:
[----:B------:R-:W-:Y:S05]  /*180b0*/  BSYNC.RECONVERGENT B3 ;  /* 0x0000000000037941 */ /* 0x000fea0003800200 */
.L_x_69723:
        /* <DEDUP_REMOVED lines=60> */
.L_x_69721:
[----:B------:R-:W-:Y:S05]  /*18480*/  BSYNC.RECONVERGENT B2 ;  /* 0x0000000000027941 */ /* 0x000fea0003800200 */
.L_x_69720:
        /* <DEDUP_REMOVED lines=10> */
.L_x_69697:
        /* <DEDUP_REMOVED lines=21> */
.L_x_69729:
        /* <DEDUP_REMOVED lines=13> */
.L_x_69731:
[----:B------:R-:W-:Y:S05]  /*18750*/  BSYNC.RECONVERGENT B4 ;  /* 0x0000000000047941 */ /* 0x000fea0003800200 */
.L_x_69730:
        /* <DEDUP_REMOVED lines=61> */
.L_x_69728:
[----:B------:R-:W-:Y:S05]  /*18b30*/  BSYNC.RECONVERGENT B3 ;  /* 0x0000000000037941 */ /* 0x000fea0003800200 */
.L_x_69727:
        /* <DEDUP_REMOVED lines=10> */
.L_x_69726:
[----:B------:R-:W-:Y:S05]  /*18be0*/  BSYNC.RECONVERGENT B2 ;  /* 0x0000000000027941 */ /* 0x000fea0003800200 */
.L_x_69725:
        /* <DEDUP_REMOVED lines=17> */
.L_x_69736:
        /* <DEDUP_REMOVED lines=13> */
.L_x_69738:
[----:B------:R-:W-:Y:S05]  /*18dd0*/  BSYNC.RECONVERGENT B4 ;  /* 0x0000000000047941 */ /* 0x000fea0003800200 */
.L_x_69737:
        /* <DEDUP_REMOVED lines=60> */
.L_x_69735:
[----:B------:R-:W-:Y:S05]  /*191a0*/  BSYNC.RECONVERGENT B3 ;  /* 0x0000000000037941 */ /* 0x000fea0003800200 */
.L_x_69734:
        /* <DEDUP_REMOVED lines=9> */
.L_x_69733:
[----:B------:R-:W-:Y:S05]  /*19240*/  BSYNC.RECONVERGENT B2 ;  /* 0x0000000000027941 */ /* 0x000fea0003800200 */
.L_x_69732:
        /* <DEDUP_REMOVED lines=17> */
.L_x_69743:
        /* <DEDUP_REMOVED lines=13> */
.L_x_69745:
[----:B------:R-:W-:Y:S05]  /*19430*/  BSYNC.RECONVERGENT B4 ;  /* 0x0000000000047941 */ /* 0x000fea0003800200 */
.L_x_69744:
        /* <DEDUP_REMOVED lines=60> */
.L_x_69742:
[----:B------:R-:W-:Y:S05]  /*19800*/  BSYNC.RECONVERGENT B3 ;  /* 0x0000000000037941 */ /* 0x000fea0003800200 */
.L_x_69741:
        /* <DEDUP_REMOVED lines=9> */
.L_x_69740:
[----:B------:R-:W-:Y:S05]  /*198a0*/  BSYNC.RECONVERGENT B2 ;  /* 0x0000000000027941 */ /* 0x000fea0003800200 */
.L_x_69739:
        /* <DEDUP_REMOVED lines=16> */
.L_x_69748:
        /* <DEDUP_REMOVED lines=13> */
.L_x_69750:
[----:B------:R-:W-:Y:S05]  /*19a80*/  BSYNC.RECONVERGENT B3 ;  /* 0x0000000000037941 */ /* 0x000fea0003800200 */
.L_x_69749:
        /* <DEDUP_REMOVED lines=60> */
.L_x_69747:
[----:B------:R-:W-:Y:S05]  /*19e50*/  BSYNC.RECONVERGENT B2 ;  /* 0x0000000000027941 */ /* 0x000fea0003800200 */
.L_x_69746:
        /* <DEDUP_REMOVED lines=9> */
.L_x_69719:
[----:B------:R-:W-:Y:S05]  /*19ef0*/  BSYNC.RECONVERGENT B0 ;  /* 0x0000000000007941 */ /* 0x000fea0003800200 */
.L_x_69696:
        /* <DEDUP_REMOVED lines=17> */
.L_x_69752:
[----:B------:R-:W-:Y:S05]  /*1a010*/  BSYNC.RECONVERGENT B0 ;  /* 0x0000000000007941 */ /* 0x000fea0003800200 */
.L_x_69751:
[----:B------:R-:W-:Y:S01]  /*1a020*/  VIADD R19, R19, 0x20 ;  /* 0x0000002013137836 */ /* 0x000fe20000000000 */
[----:B------:R-:W-:-:S07]  /*1a030*/  IADD3 R18, PT, PT, R18, 0x20, RZ ;  /* 0x0000002012127810 */ /* 0x000fce0007ffe0ff */
.L_x_69695:
[----:B------:R-:W-:Y:S05]  /*1a040*/  BSYNC.RECONVERGENT B1 ;  /* 0x0000000000017941 */ /* 0x000fea0003800200 */
.L_x_69694:
        /* <DEDUP_REMOVED lines=37> */
.L_x_69761:
        /* <DEDUP_REMOVED lines=13> */
.L_x_69763:
[----:B------:R-:W-:Y:S05]  /*1a370*/  BSYNC.RECONVERGENT B4 ;  /* 0x0000000000047941 */ /* 0x000fea0003800200 */
.L_x_69762:
        /* <DEDUP_REMOVED lines=61> */
.L_x_69760:
[----:B------:R-:W-:Y:S05]  /*1a750*/  BSYNC.RECONVERGENT B3 ;  /* 0x0000000000037941 */ /* 0x000fea0003800200 */
.L_x_69759:
        /* <DEDUP_REMOVED lines=10> */
.L_x_69758:
[----:B------:R-:W-:Y:S05]  /*1a800*/  BSYNC.RECONVERGENT B2 ;  /* 0x0000000000027941 */ /* 0x000fea0003800200 */
.L_x_69757:
        /* <DEDUP_REMOVED lines=17> */
.L_x_69768:
        /* <DEDUP_REMOVED lines=13> */
.L_x_69770:
[----:B------:R-:W-:Y:S05]  /*1a9f0*/  BSYNC.RECONVERGENT B4 ;  /* 0x0000000000047941 */ /* 0x000fea0003800200 */
.L_x_69769:
        /* <DEDUP_REMOVED lines=60> */
.L_x_69767:
[----:B------:R-:W-:Y:S05]  /*1adc0*/  BSYNC.RECONVERGENT B3 ;  /* 0x0000000000037941 */ /* 0x000fea0003800200 */
.L_x_69766:
        /* <DEDUP_REMOVED lines=9> */
.L_x_69765:
[----:B------:R-:W-:Y:S05]  /*1ae60*/  BSYNC.RECONVERGENT B2 ;  /* 0x0000000000027941 */ /* 0x000fea0003800200 */
.L_x_69764:
        /* <DEDUP_REMOVED lines=17> */
.L_x_69775:
        /* <DEDUP_REMOVED lines=13> */
.L_x_69777:
[----:B------:R-:W-:Y:S05]  /*1b050*/  BSYNC.RECONVERGENT B4 ;  /* 0x0000000000047941 */ /* 0x000fea0003800200 */
.L_x_69776:
        /* <DEDUP_REMOVED lines=60> */
.L_x_69774:
[----:B------:R-:W-:Y:S05]  /*1b420*/  BSYNC.RECONVERGENT B3 ;  /* 0x0000000000037941 */ /* 0x000fea0003800200 */
.L_x_69773:
        /* <DEDUP_REMOVED lines=9> */
.L_x_69772:
[----:B------:R-:W-:Y:S05]  /*1b4c0*/  BSYNC.RECONVERGENT B2 ;  /* 0x0000000000027941 */ /* 0x000fea0003800200 */
.L_x_69771:
        /* <DEDUP_REMOVED lines=16> */
.L_x_69781:
        /* <DEDUP_REMOVED lines=13> */
.L_x_69783:
[----:B------:R-:W-:Y:S05]  /*1b6a0*/  BSYNC.RECONVERGENT B3 ;  /* 0x0000000000037941 */ /* 0x000fea0003800200 */
.L_x_69782:
        /* <DEDUP_REMOVED lines=60> */
.L_x_69780:
[----:B------:R-:W-:Y:S05]  /*1ba70*/  BSYNC.RECONVERGENT B2 ;  /* 0x0000000000027941 */ /* 0x000fea0003800200 */
.L_x_69779:
        /* <DEDUP_REMOVED lines=10> */
.L_x_69756:
        /* <DEDUP_REMOVED lines=21> */
.L_x_69788:
        /* <DEDUP_REMOVED lines=13> */
.L_x_69790:
[----:B------:R-:W-:Y:S05]  /*1bd40*/  BSYNC.RECONVERGENT B4 ;  /* 0x0000000000047941 */ /* 0x000fea0003800200 */
.L_x_69789:
        /* <DEDUP_REMOVED lines=61> */
.L_x_69787:
[----:B------:R-:W-:Y:S05]  /*1c120*/  BSYNC.RECONVERGENT B3 ;  /* 0x0000000000037941 */ /* 0x000fea0003800200 */
.L_x_69786:
        /* <DEDUP_REMOVED lines=10> */
.L_x_69785:
[----:B------:R-:W-:Y:S05]  /*1c1d0*/  BSYNC.RECONVERGENT B2 ;  /* 0x0000000000027941 */ /* 0x000fea0003800200 */
.L_x_69784:
        /* <DEDUP_REMOVED lines=17> */
.L_x_69795:
        /* <DEDUP_REMOVED lines=13> */
.L_x_69797:
[----:B------:R-:W-:Y:S05]  /*1c3c0*/  BSYNC.RECONVERGENT B4 ;  /* 0x0000000000047941 */ /* 0x000fea0003800200 */
.L_x_69796:
        /* <DEDUP_REMOVED lines=60> */
.L_x_69794:
[----:B------:R-:W-:Y:S05]  /*1c790*/  BSYNC.RECONVERGENT B3 ;  /* 0x0000000000037941 */ /* 0x000fea0003800200 */
.L_x_69793:
        /* <DEDUP_REMOVED lines=9> */
.L_x_69792:
[----:B------:R-:W-:Y:S05]  /*1c830*/  BSYNC.RECONVERGENT B2 ;  /* 0x0000000000027941 */ /* 0x000fea0003800200 */
.L_x_69791:
        /* <DEDUP_REMOVED lines=17> */
.L_x_69802:
        /* <DEDUP_REMOVED lines=13> */
.L_x_69804:
[----:B------:R-:W-:Y:S05]  /*1ca20*/  BSYNC.RECONVERGENT B4 ;  /* 0x0000000000047941 */ /* 0x000fea0003800200 */
.L_x_69803:
        /* <DEDUP_REMOVED lines=60> */
.L_x_69801:
[----:B------:R-:W-:Y:S05]  /*1cdf0*/  BSYNC.RECONVERGENT B3 ;  /* 0x0000000000037941 */ /* 0x000fea0003800200 */
.L_x_69800:
        /* <DEDUP_REMOVED lines=9> */
.L_x_69799:
[----:B------:R-:W-:Y:S05]  /*1ce90*/  BSYNC.RECONVERGENT B2 ;  /* 0x0000000000027941 */ /* 0x000fea0003800200 */
.L_x_69798:
        /* <DEDUP_REMOVED lines=16> */
.L_x_69807:
        /* <DEDUP_REMOVED lines=13> */
.L_x_69809:
[----:B------:R-:W-:Y:S05]  /*1d070*/  BSYNC.RECONVERGENT B3 ;  /* 0x0000000000037941 */ /* 0x000fea0003800200 */
.L_x_69808:
        /* <DEDUP_REMOVED lines=60> */
.L_x_69806:
[----:B------:R-:W-:Y:S05]  /*1d440*/  BSYNC.RECONVERGENT B2 ;  /* 0x0000000000027941 */ /* 0x000fea0003800200 */
.L_x_69805:
        /* <DEDUP_REMOVED lines=9> */
.L_x_69778:
[----:B------:R-:W-:Y:S05]  /*1d4e0*/  BSYNC.RECONVERGENT B0 ;  /* 0x0000000000007941 */ /* 0x000fea0003800200 */
.L_x_69755:
        /* <DEDUP_REMOVED lines=17> */
.L_x_69811:
[----:B------:R-:W-:Y:S05]  /*1d600*/  BSYNC.RECONVERGENT B0 ;  /* 0x0000000000007941 */ /* 0x000fea0003800200 */
.L_x_69810:
[----:B------:R-:W-:Y:S01]  /*1d610*/  IADD3 R19, PT, PT, R19, 0x20, RZ ;  /* 0x0000002013137810 */ /* 0x000fe20007ffe0ff */
[----:B------:R-:W-:-:S07]  /*1d620*/  VIADD R18, R18, 0x20 ;  /* 0x0000002012127836 */ /* 0x000fce0000000000 */
.L_x_69754:
[----:B------:R-:W-:Y:S05]  /*1d630*/  BSYNC.RECONVERGENT B1 ;  /* 0x0000000000017941 */ /* 0x000fea0003800200 */
.L_x_69753:
        /* <DEDUP_REMOVED lines=37> */
.L_x_69820:
        /* <DEDUP_REMOVED lines=13> */
.L_x_69822:
[----:B------:R-:W-:Y:S05]  /*1d960*/  BSYNC.RECONVERGENT B4 ;  /* 0x0000000000047941 */ /* 0x000fea0003800200 */
.L_x_69821:
        /* <DEDUP_REMOVED lines=61> */
.L_x_69819:
[----:B------:R-:W-:Y:S05]  /*1dd40*/  BSYNC.RECONVERGENT B3 ;  /* 0x0000000000037941 */ /* 0x000fea0003800200 */
.L_x_69818:
        /* <DEDUP_REMOVED lines=10> */
.L_x_69817:
[----:B------:R-:W-:Y:S05]  /*1ddf0*/  BSYNC.RECONVERGENT B2 ;  /* 0x0000000000027941 */ /* 0x000fea0003800200 */
.L_x_69816:
        /* <DEDUP_REMOVED lines=17> */
.L_x_69827:
        /* <DEDUP_REMOVED lines=13> */
.L_x_69829:
[----:B------:R-:W-:Y:S05]  /*1dfe0*/  BSYNC.RECONVERGENT B4 ;  /* 0x0000000000047941 */ /* 0x000fea0003800200 */
.L_x_69828:
        /* <DEDUP_REMOVED lines=60> */
.L_x_69826:
[----:B------:R-:W-:Y:S05]  /*1e3b0*/  BSYNC.RECONVERGENT B3 ;  /* 0x0000000000037941 */ /* 0x000fea0003800200 */
.L_x_69825:
        /* <DEDUP_REMOVED lines=9> */
.L_x_69824:
[----:B------:R-:W-:Y:S05]  /*1e450*/  BSYNC.RECONVERGENT B2 ;  /* 0x0000000000027941 */ /* 0x000fea0003800200 */
.L_x_69823:
        /* <DEDUP_REMOVED lines=17> */
.L_x_69834:
        /* <DEDUP_REMOVED lines=13> */
.L_x_69836:
[----:B------:R-:W-:Y:S05]  /*1e640*/  BSYNC.RECONVERGENT B4 ;  /* 0x0000000000047941 */ /* 0x000fea0003800200 */
.L_x_69835:
        /* <DEDUP_REMOVED lines=60> */
.L_x_69833:
[----:B------:R-:W-:Y:S05]  /*1ea10*/  BSYNC.RECONVERGENT B3 ;  /* 0x0000000000037941 */ /* 0x000fea0003800200 */
.L_x_69832:
        /* <DEDUP_REMOVED lines=9> */
.L_x_69831:
[----:B------:R-:W-:Y:S05]  /*1eab0*/  BSYNC.RECONVERGENT B2 ;  /* 0x0000000000027941 */ /* 0x000fea0003800200 */
.L_x_69830:
        /* <DEDUP_REMOVED lines=16> */
.L_x_69840:
        /* <DEDUP_REMOVED lines=13> */
.L_x_69842:
[----:B------:R-:W-:Y:S05]  /*1ec90*/  BSYNC.RECONVERGENT B3 ;  /* 0x0000000000037941 */ /* 0x000fea0003800200 */
.L_x_69841:
        /* <DEDUP_REMOVED lines=60> */
.L_x_69839:
[----:B------:R-:W-:Y:S05]  /*1f060*/  BSYNC.RECONVERGENT B2 ;  /* 0x0000000000027941 */ /* 0x000fea0003800200 */
.L_x_69838:
        /* <DEDUP_REMOVED lines=10> */
.L_x_69815:
        /* <DEDUP_REMOVED lines=21> */
.L_x_69847:
        /* <DEDUP_REMOVED lines=13> */
.L_x_69849:
[----:B------:R-:W-:Y:S05]  /*1f330*/  BSYNC.RECONVERGENT B4 ;  /* 0x0000000000047941 */ /* 0x000fea0003800200 */
.L_x_69848:
        /* <DEDUP_REMOVED lines=61> */
.L_x_69846:
[----:B------:R-:W-:Y:S05]  /*1f710*/  BSYNC.RECONVERGENT B3 ;  /* 0x0000000000037941 */ /* 0x000fea0003800200 */
.L_x_69845:
        /* <DEDUP_REMOVED lines=10> */
.L_x_69844:
[----:B------:R-:W-:Y:S05]  /*1f7c0*/  BSYNC.RECONVERGENT B2 ;  /* 0x0000000000027941 */ /* 0x000fea0003800200 */
.L_x_69843:
        /* <DEDUP_REMOVED lines=17> */
.L_x_69854:
        /* <DEDUP_REMOVED lines=13> */
.L_x_69856:
[----:B------:R-:W-:Y:S05]  /*1f9b0*/  BSYNC.RECONVERGENT B4 ;  /* 0x0000000000047941 */ /* 0x000fea0003800200 */
.L_x_69855:
        /* <DEDUP_REMOVED lines=60> */
.L_x_69853:
[----:B------:R-:W-:Y:S05]  /*1fd80*/  BSYNC.RECONVERGENT B3 ;  /* 0x0000000000037941 */ /* 0x000fea0003800200 */
.L_x_69852:
        /* <DEDUP_REMOVED lines=9> */
.L_x_69851:
[----:B------:R-:W-:Y:S05]  /*1fe20*/  BSYNC.RECONVERGENT B2 ;  /* 0x0000000000027941 */ /* 0x000fea0003800200 */
.L_x_69850:
        /* <DEDUP_REMOVED lines=17> */
.L_x_69861:
        /* <DEDUP_REMOVED lines=13> */
.L_x_69863:
[----:B------:R-:W-:Y:S05]  /*20010*/  BSYNC.RECONVERGENT B4 ;  /* 0x0000000000047941 */ /* 0x000fea0003800200 */
.L_x_69862:
        /* <DEDUP_REMOVED lines=60> */
.L_x_69860:
[----:B------:R-:W-:Y:S05]  /*203e0*/  BSYNC.RECONVERGENT B3 ;  /* 0x0000000000037941 */ /* 0x000fea0003800200 */
.L_x_69859:
        /* <DEDUP_REMOVED lines=9> */
.L_x_69858:
[----:B------:R-:W-:Y:S05]  /*20480*/  BSYNC.RECONVERGENT B2 ;  /* 0x0000000000027941 */ /* 0x000fea0003800200 */
.L_x_69857:
        /* <DEDUP_REMOVED lines=16> */
.L_x_69866:
        /* <DEDUP_REMOVED lines=13> */
.L_x_69868:
[----:B------:R-:W-:Y:S05]  /*20660*/  BSYNC.RECONVERGENT B3 ;  /* 0x0000000000037941 */ /* 0x000fea0003800200 */
.L_x_69867:
        /* <DEDUP_REMOVED lines=60> */
.L_x_69865:
[----:B------:R-:W-:Y:S05]  /*20a30*/  BSYNC.RECONVERGENT B2 ;  /* 0x0000000000027941 */ /* 0x000fea0003800200 */
.L_x_69864:
        /* <DEDUP_REMOVED lines=9> */
.L_x_69837:
[----:B------:R-:W-:Y:S05]  /*20ad0*/  BSYNC.RECONVERGENT B0 ;  /* 0x0000000000007941 */ /* 0x000fea0003800200 */
.L_x_69814:
        /* <DEDUP_REMOVED lines=17> */
.L_x_69870:
[----:B------:R-:W-:Y:S05]  /*20bf0*/  BSYNC.RECONVERGENT B0 ;  /* 0x0000000000007941 */ /* 0x000fea0003800200 */
.L_x_69869:
[----:B------:R-:W-:Y:S01]  /*20c00*/  VIADD R19, R19, 0x20 ;  /* 0x0000002013137836 */ /* 0x000fe20000000000 */
[----:B------:R-:W-:-:S07]  /*20c10*/  IADD3 R18, PT, PT, R18, 0x20, RZ ;  /* 0x0000002012127810 */ /* 0x000fce0007ffe0ff */
.L_x_69813:
[----:B------:R-:W-:Y:S05]  /*20c20*/  BSYNC.RECONVERGENT B1 ;  /* 0x0000000000017941 */ /* 0x000fea0003800200 */
.L_x_69812:
        /* <DEDUP_REMOVED lines=37> */
.L_x_69879:
        /* <DEDUP_REMOVED lines=13> */
.L_x_69881:
[----:B------:R-:W-:Y:S05]  /*20f50*/  BSYNC.RECONVERGENT B4 ;  /* 0x0000000000047941 */ /* 0x000fea0003800200 */
.L_x_69880:
        /* <DEDUP_REMOVED lines=61> */
.L_x_69878:
[----:B------:R-:W-:Y:S05]  /*21330*/  BSYNC.RECONVERGENT B3 ;  /* 0x0000000000037941 */ /* 0x000fea0003800200 */
.L_x_69877:
        /* <DEDUP_REMOVED lines=10> */
.L_x_69876:
[----:B------:R-:W-:Y:S05]  /*213e0*/  BSYNC.RECONVERGENT B2 ;  /* 0x0000000000027941 */ /* 0x000fea0003800200 */
.L_x_69875:
        /* <DEDUP_REMOVED lines=17> */
.L_x_69886:
        /* <DEDUP_REMOVED lines=13> */
.L_x_69888:
[----:B------:R-:W-:Y:S05]  /*215d0*/  BSYNC.RECONVERGENT B4 ;  /* 0x0000000000047941 */ /* 0x000fea0003800200 */
.L_x_69887:
        /* <DEDUP_REMOVED lines=60> */
.L_x_69885:
[----:B------:R-:W-:Y:S05]  /*219a0*/  BSYNC.RECONVERGENT B3 ;  /* 0x0000000000037941 */ /* 0x000fea0003800200 */
.L_x_69884:
        /* <DEDUP_REMOVED lines=9> */
.L_x_69883:
[----:B------:R-:W-:Y:S05]  /*21a40*/  BSYNC.RECONVERGENT B2 ;  /* 0x0000000000027941 */ /* 0x000fea0003800200 */
.L_x_69882:
        /* <DEDUP_REMOVED lines=17> */
.L_x_69893:
        /* <DEDUP_REMOVED lines=13> */
.L_x_69895:
[----:B------:R-:W-:Y:S05]  /*21c30*/  BSYNC.RECONVERGENT B4 ;  /* 0x0000000000047941 */ /* 0x000fea0003800200 */
.L_x_69894:
        /* <DEDUP_REMOVED lines=60> */
.L_x_69892:
[----:B------:R-:W-:Y:S05]  /*22000*/  BSYNC.RECONVERGENT B3 ;  /* 0x0000000000037941 */ /* 0x000fea0003800200 */
.L_x_69891:
        /* <DEDUP_REMOVED lines=9> */
.L_x_69890:
[----:B------:R-:W-:Y:S05]  /*220a0*/  BSYNC.RECONVERGENT B2 ;  /* 0x0000000000027941 */ /* 0x000fea0003800200 */
.L_x_69889:
        /* <DEDUP_REMOVED lines=16> */
.L_x_69899:
        /* <DEDUP_REMOVED lines=13> */
.L_x_69901:
[----:B------:R-:W-:Y:S05]  /*22280*/  BSYNC.RECONVERGENT B3 ;  /* 0x0000000000037941 */ /* 0x000fea0003800200 */
.L_x_69900:
        /* <DEDUP_REMOVED lines=60> */
.L_x_69898:
[----:B------:R-:W-:Y:S05]  /*22650*/  BSYNC.RECONVERGENT B2 ;  /* 0x0000000000027941 */ /* 0x000fea0003800200 */
.L_x_69897:
        /* <DEDUP_REMOVED lines=10> */
.L_x_69874:
        /* <DEDUP_REMOVED lines=21> */
.L_x_69906:
        /* <DEDUP_REMOVED lines=13> */
.L_x_69908:
[----:B------:R-:W-:Y:S05]  /*22920*/  BSYNC.RECONVERGENT B4 ;  /* 0x0000000000047941 */ /* 0x000fea0003800200 */
.L_x_69907:
        /* <DEDUP_REMOVED lines=61> */
.L_x_69905:
[----:B------:R-:W-:Y:S05]  /*22d00*/  BSYNC.RECONVERGENT B3 ;  /* 0x0000000000037941 */ /* 0x000fea0003800200 */
.L_x_69904:
        /* <DEDUP_REMOVED lines=10> */
.L_x_69903:
[----:B------:R-:W-:Y:S05]  /*22db0*/  BSYNC.RECONVERGENT B2 ;  /* 0x0000000000027941 */ /* 0x000fea0003800200 */
.L_x_69902:
        /* <DEDUP_REMOVED lines=17> */
.L_x_69913:
        /* <DEDUP_REMOVED lines=13> */
.L_x_69915:
[----:B------:R-:W-:Y:S05]  /*22fa0*/  BSYNC.RECONVERGENT B4 ;  /* 0x0000000000047941 */ /* 0x000fea0003800200 */
.L_x_69914:
        /* <DEDUP_REMOVED lines=60> */
.L_x_69912:
[----:B------:R-:W-:Y:S05]  /*23370*/  BSYNC.RECONVERGENT B3 ;  /* 0x0000000000037941 */ /* 0x000fea0003800200 */
.L_x_69911:
        /* <DEDUP_REMOVED lines=9> */
.L_x_69910:
[----:B------:R-:W-:Y:S05]  /*23410*/  BSYNC.RECONVERGENT B2 ;  /* 0x0000000000027941 */ /* 0x000fea0003800200 */
.L_x_69909:
        /* <DEDUP_REMOVED lines=17> */
.L_x_69920:
        /* <DEDUP_REMOVED lines=13> */
.L_x_69922:
[----:B------:R-:W-:Y:S05]  /*23600*/  BSYNC.RECONVERGENT B4 ;  /* 0x0000000000047941 */ /* 0x000fea0003800200 */
.L_x_69921:
        /* <DEDUP_REMOVED lines=60> */
.L_x_69919:
[----:B------:R-:W-:Y:S05]  /*239d0*/  BSYNC.RECONVERGENT B3 ;  /* 0x0000000000037941 */ /* 0x000fea0003800200 */
.L_x_69918:
        /* <DEDUP_REMOVED lines=9> */
.L_x_69917:
[----:B------:R-:W-:Y:S05]  /*23a70*/  BSYNC.RECONVERGENT B2 ;  /* 0x0000000000027941 */ /* 0x000fea0003800200 */
.L_x_69916:
        /* <DEDUP_REMOVED lines=16> */
.L_x_69925:
        /* <DEDUP_REMOVED lines=13> */
.L_x_69927:
[----:B------:R-:W-:Y:S05]  /*23c50*/  BSYNC.RECONVERGENT B3 ;  /* 0x0000000000037941 */ /* 0x000fea0003800200 */
.L_x_69926:
        /* <DEDUP_REMOVED lines=60> */
.L_x_69924:
[----:B------:R-:W-:Y:S05]  /*24020*/  BSYNC.RECONVERGENT B2 ;  /* 0x0000000000027941 */ /* 0x000fea0003800200 */
.L_x_69923:
        /* <DEDUP_REMOVED lines=9> */
.L_x_69896:
[----:B------:R-:W-:Y:S05]  /*240c0*/  BSYNC.RECONVERGENT B0 ;  /* 0x0000000000007941 */ /* 0x000fea0003800200 */
.L_x_69873:
        /* <DEDUP_REMOVED lines=17> */
.L_x_69929:
[----:B------:R-:W-:Y:S05]  /*241e0*/  BSYNC.RECONVERGENT B0 ;  /* 0x0000000000007941 */ /* 0x000fea0003800200 */
.L_x_69928:
[----:B------:R-:W-:Y:S01]  /*241f0*/  IADD3 R19, PT, PT, R19, 0x20, RZ ;  /* 0x0000002013137810 */ /* 0x000fe20007ffe0ff */
[----:B------:R-:W-:-:S07]  /*24200*/  VIADD R18, R18, 0x20 ;  /* 0x0000002012127836 */ /* 0x000fce0000000000 */
.L_x_69872:
[----:B------:R-:W-:Y:S05]  /*24210*/  BSYNC.RECONVERGENT B1 ;  /* 0x0000000000017941 */ /* 0x000fea0003800200 */
.L_x_69871:
        /* <DEDUP_REMOVED lines=37> */
.L_x_69938:
        /* <DEDUP_REMOVED lines=13> */
.L_x_69940:
[----:B------:R-:W-:Y:S05]  /*24540*/  BSYNC.RECONVERGENT B4 ;  /* 0x0000000000047941 */ /* 0x000fea0003800200 */
.L_x_69939:
        /* <DEDUP_REMOVED lines=61> */
.L_x_69937:
[----:B------:R-:W-:Y:S05]  /*24920*/  BSYNC.RECONVERGENT B3 ;  /* 0x0000000000037941 */ /* 0x000fea0003800200 */
.L_x_69936:
        /* <DEDUP_REMOVED lines=10> */
.L_x_69935:
[----:B------:R-:W-:Y:S05]  /*249d0*/  BSYNC.RECONVERGENT B2 ;  /* 0x0000000000027941 */ /* 0x000fea0003800200 */
.L_x_69934:
        /* <DEDUP_REMOVED lines=17> */
.L_x_69945:
        /* <DEDUP_REMOVED lines=13> */
.L_x_69947:
[----:B------:R-:W-:Y:S05]  /*24bc0*/  BSYNC.RECONVERGENT B4 ;  /* 0x0000000000047941 */ /* 0x000fea0003800200 */
.L_x_69946:
        /* <DEDUP_REMOVED lines=60> */
.L_x_69944:
[----:B------:R-:W-:Y:S05]  /*24f90*/  BSYNC.RECONVERGENT B3 ;  /* 0x0000000000037941 */ /* 0x000fea0003800200 */
.L_x_69943:
        /* <DEDUP_REMOVED lines=9> */
.L_x_69942:
[----:B------:R-:W-:Y:S05]  /*25030*/  BSYNC.RECONVERGENT B2 ;  /* 0x0000000000027941 */ /* 0x000fea0003800200 */
.L_x_69941:
        /* <DEDUP_REMOVED lines=17> */
.L_x_69952:
        /* <DEDUP_REMOVED lines=13> */
.L_x_69954:
[----:B------:R-:W-:Y:S05]  /*25220*/  BSYNC.RECONVERGENT B4 ;  /* 0x0000000000047941 */ /* 0x000fea0003800200 */
.L_x_69953:
        /* <DEDUP_REMOVED lines=60> */
.L_x_69951:
[----:B------:R-:W-:Y:S05]  /*255f0*/  BSYNC.RECONVERGENT B3 ;  /* 0x0000000000037941 */ /* 0x000fea0003800200 */
.L_x_69950:
        /* <DEDUP_REMOVED lines=9> */
.L_x_69949:
[----:B------:R-:W-:Y:S05]  /*25690*/  BSYNC.RECONVERGENT B2 ;  /* 0x0000000000027941 */ /* 0x000fea0003800200 */
.L_x_69948:
        /* <DEDUP_REMOVED lines=16> */
.L_x_69958:
        /* <DEDUP_REMOVED lines=13> */
.L_x_69960:
[----:B------:R-:W-:Y:S05]  /*25870*/  BSYNC.RECONVERGENT B3 ;  /* 0x0000000000037941 */ /* 0x000fea0003800200 */
.L_x_69959:
        /* <DEDUP_REMOVED lines=60> */
.L_x_69957:
[----:B------:R-:W-:Y:S05]  /*25c40*/  BSYNC.RECONVERGENT B2 ;  /* 0x0000000000027941 */ /* 0x000fea0003800200 */
.L_x_69956:
        /* <DEDUP_REMOVED lines=10> */
.L_x_69933:
        /* <DEDUP_REMOVED lines=21> */
.L_x_69965:
        /* <DEDUP_REMOVED lines=13> */
.L_x_69967:
[----:B------:R-:W-:Y:S05]  /*25f10*/  BSYNC.RECONVERGENT B4 ;  /* 0x0000000000047941 */ /* 0x000fea0003800200 */
.L_x_69966:
        /* <DEDUP_REMOVED lines=61> */
.L_x_69964:
[----:B------:R-:W-:Y:S05]  /*262f0*/  BSYNC.RECONVERGENT B3 ;  /* 0x0000000000037941 */ /* 0x000fea0003800200 */
.L_x_69963:
        /* <DEDUP_REMOVED lines=10> */
.L_x_69962:
[----:B------:R-:W-:Y:S05]  /*263a0*/  BSYNC.RECONVERGENT B2 ;  /* 0x0000000000027941 */ /* 0x000fea0003800200 */
.L_x_69961:
        /* <DEDUP_REMOVED lines=17> */
.L_x_69972:
        /* <DEDUP_REMOVED lines=13> */
.L_x_69974:
[----:B------:R-:W-:Y:S05]  /*26590*/  BSYNC.RECONVERGENT B4 ;  /* 0x0000000000047941 */ /* 0x000fea0003800200 */
.L_x_69973:
        /* <DEDUP_REMOVED lines=60> */
.L_x_69971:
[----:B------:R-:W-:Y:S05]  /*26960*/  BSYNC.RECONVERGENT B3 ;  /* 0x0000000000037941 */ /* 0x000fea0003800200 */
.L_x_69970:
        /* <DEDUP_REMOVED lines=9> */
.L_x_69969:
[----:B------:R-:W-:Y:S05]  /*26a00*/  BSYNC.RECONVERGENT B2 ;  /* 0x0000000000027941 */ /* 0x000fea0003800200 */
.L_x_69968:
        /* <DEDUP_REMOVED lines=17> */
.L_x_69979:
        /* <DEDUP_REMOVED lines=13> */
.L_x_69981:
[----:B------:R-:W-:Y:S05]  /*26bf0*/  BSYNC.RECONVERGENT B4 ;  /* 0x0000000000047941 */ /* 0x000fea0003800200 */
.L_x_69980:
        /* <DEDUP_REMOVED lines=60> */
.L_x_69978:
[----:B------:R-:W-:Y:S05]  /*26fc0*/  BSYNC.RECONVERGENT B3 ;  /* 0x0000000000037941 */ /* 0x000fea0003800200 */
.L_x_69977:
        /* <DEDUP_REMOVED lines=9> */
.L_x_69976:
[----:B------:R-:W-:Y:S05]  /*27060*/  BSYNC.RECONVERGENT B2 ;  /* 0x0000000000027941 */ /* 0x000fea0003800200 */
.L_x_69975:
        /* <DEDUP_REMOVED lines=16> */
.L_x_69984:
        /* <DEDUP_REMOVED lines=13> */
.L_x_69986:
[----:B------:R-:W-:Y:S05]  /*27240*/  BSYNC.RECONVERGENT B3 ;  /* 0x0000000000037941 */ /* 0x000fea0003800200 */
.L_x_69985:
        /* <DEDUP_REMOVED lines=60> */
.L_x_69983:
[----:B------:R-:W-:Y:S05]  /*27610*/  BSYNC.RECONVERGENT B2 ;  /* 0x0000000000027941 */ /* 0x000fea0003800200 */
.L_x_69982:
        /* <DEDUP_REMOVED lines=9> */
.L_x_69955:
[----:B------:R-:W-:Y:S05]  /*276b0*/  BSYNC.RECONVERGENT B0 ;  /* 0x0000000000007941 */ /* 0x000fea0003800200 */
.L_x_69932:
        /* <DEDUP_REMOVED lines=17> */
.L_x_69988:
[----:B------:R-:W-:Y:S05]  /*277d0*/  BSYNC.RECONVERGENT B0 ;  /* 0x0000000000007941 */ /* 0x000fea0003800200 */
.L_x_69987:
[----:B------:R-:W-:Y:S01]  /*277e0*/  VIADD R19, R19, 0x20 ;  /* 0x0000002013137836 */ /* 0x000fe20000000000 */
[----:B------:R-:W-:-:S07]  /*277f0*/  IADD3 R18, PT, PT, R18, 0x20, RZ ;  /* 0x0000002012127810 */ /* 0x000fce0007ffe0ff */
.L_x_69931:
[----:B------:R-:W-:Y:S05]  /*27800*/  BSYNC.RECONVERGENT B1 ;  /* 0x0000000000017941 */ /* 0x000fea0003800200 */
.L_x_69930:
        /* <DEDUP_REMOVED lines=37> */
.L_x_69997:
        /* <DEDUP_REMOVED lines=13> */
.L_x_69999:
[----:B------:R-:W-:Y:S05]  /*27b30*/  BSYNC.RECONVERGENT B4 ;  /* 0x0000000000047941 */ /* 0x000fea0003800200 */
.L_x_69998:
        /* <DEDUP_REMOVED lines=61> */
.L_x_69996:
[----:B------:R-:W-:Y:S05]  /*27f10*/  BSYNC.RECONVERGENT B3 ;  /* 0x0000000000037941 */ /* 0x000fea0003800200 */
.L_x_69995:
        /* <DEDUP_REMOVED lines=10> */
.L_x_69994:
[----:B------:R-:W-:Y:S05]  /*27fc0*/  BSYNC.RECONVERGENT B2 ;  /* 0x0000000000027941 */ /* 0x000fea0003800200 */
.L_x_69993:
        /* <DEDUP_REMOVED lines=17> */
.L_x_70004:
        /* <DEDUP_REMOVED lines=13> */
.L_x_70006:
[----:B------:R-:W-:Y:S05]  /*281b0*/  BSYNC.RECONVERGENT B4 ;  /* 0x0000000000047941 */ /* 0x000fea0003800200 */
.L_x_70005:
        /* <DEDUP_REMOVED lines=60> */
.L_x_70003:
[----:B------:R-:W-:Y:S05]  /*28580*/  BSYNC.RECONVERGENT B3 ;  /* 0x0000000000037941 */ /* 0x000fea0003800200 */
.L_x_70002:
        /* <DEDUP_REMOVED lines=9> */
.L_x_70001:
[----:B------:R-:W-:Y:S05]  /*28620*/  BSYNC.RECONVERGENT B2 ;  /* 0x0000000000027941 */ /* 0x000fea0003800200 */
.L_x_70000:
        /* <DEDUP_REMOVED lines=17> */
.L_x_70011:
        /* <DEDUP_REMOVED lines=13> */
.L_x_70013:
[----:B------:R-:W-:Y:S05]  /*28810*/  BSYNC.RECONVERGENT B4 ;  /* 0x0000000000047941 */ /* 0x000fea0003800200 */
.L_x_70012:
        /* <DEDUP_REMOVED lines=60> */
.L_x_70010:
[----:B------:R-:W-:Y:S05]  /*28be0*/  BSYNC.RECONVERGENT B3 ;  /* 0x0000000000037941 */ /* 0x000fea0003800200 */
.L_x_70009:
        /* <DEDUP_REMOVED lines=9> */
.L_x_70008:
[----:B------:R-:W-:Y:S05]  /*28c80*/  BSYNC.RECONVERGENT B2 ;  /* 0x0000000000027941 */ /* 0x000fea0003800200 */
.L_x_70007:
        /* <DEDUP_REMOVED lines=16> */
.L_x_70017:
        /* <DEDUP_REMOVED lines=13> */
.L_x_70019:
[----:B------:R-:W-:Y:S05]  /*28e60*/  BSYNC.RECONVERGENT B3 ;  /* 0x0000000000037941 */ /* 0x000fea0003800200 */
.L_x_70018:
        /* <DEDUP_REMOVED lines=60> */
.L_x_70016:
[----:B------:R-:W-:Y:S05]  /*29230*/  BSYNC.RECONVERGENT B2 ;  /* 0x0000000000027941 */ /* 0x000fea0003800200 */
.L_x_70015:
        /* <DEDUP_REMOVED lines=10> */
.L_x_69992:
        /* <DEDUP_REMOVED lines=21> */
.L_x_70024:
        /* <DEDUP_REMOVED lines=13> */
.L_x_70026:
[----:B------:R-:W-:Y:S05]  /*29500*/  BSYNC.RECONVERGENT B4 ;  /* 0x0000000000047941 */ /* 0x000fea0003800200 */
.L_x_70025:
        /* <DEDUP_REMOVED lines=61> */
.L_x_70023:
[----:B------:R-:W-:Y:S05]  /*298e0*/  BSYNC.RECONVERGENT B3 ;  /* 0x0000000000037941 */ /* 0x000fea0003800200 */
.L_x_70022:
        /* <DEDUP_REMOVED lines=10> */
.L_x_70021:
[----:B------:R-:W-:Y:S05]  /*29990*/  BSYNC.RECONVERGENT B2 ;  /* 0x0000000000027941 */ /* 0x000fea0003800200 */
.L_x_70020:
        /* <DEDUP_REMOVED lines=17> */
.L_x_70031:
        /* <DEDUP_REMOVED lines=13> */
.L_x_70033:
[----:B------:R-:W-:Y:S05]  /*29b80*/  BSYNC.RECONVERGENT B4 ;  /* 0x0000000000047941 */ /* 0x000fea0003800200 */
.L_x_70032:
        /* <DEDUP_REMOVED lines=60> */
.L_x_70030:
[----:B------:R-:W-:Y:S05]  /*29f50*/  BSYNC.RECONVERGENT B3 ;  /* 0x0000000000037941 */ /* 0x000fea0003800200 */
.L_x_70029:
        /* <DEDUP_REMOVED lines=9> */
.L_x_70028:
[----:B------:R-:W-:Y:S05]  /*29ff0*/  BSYNC.RECONVERGENT B2 ;  /* 0x0000000000027941 */ /* 0x000fea0003800200 */
.L_x_70027:
        /* <DEDUP_REMOVED lines=17> */
.L_x_70038:
        /* <DEDUP_REMOVED lines=13> */
.L_x_70040:
[----:B------:R-:W-:Y:S05]  /*2a1e0*/  BSYNC.RECONVERGENT B4 ;  /* 0x0000000000047941 */ /* 0x000fea0003800200 */
.L_x_70039:
        /* <DEDUP_REMOVED lines=60> */
.L_x_70037:
[----:B------:R-:W-:Y:S05]  /*2a5b0*/  BSYNC.RECONVERGENT B3 ;  /* 0x0000000000037941 */ /* 0x000fea0003800200 */
.L_x_70036:
        /* <DEDUP_REMOVED lines=9> */
.L_x_70035:
[----:B------:R-:W-:Y:S05]  /*2a650*/  BSYNC.RECONVERGENT B2 ;  /* 0x0000000000027941 */ /* 0x000fea0003800200 */
.L_x_70034:
        /* <DEDUP_REMOVED lines=16> */
.L_x_70043:
        /* <DEDUP_REMOVED lines=13> */
.L_x_70045:
[----:B------:R-:W-:Y:S05]  /*2a830*/  BSYNC.RECONVERGENT B3 ;  /* 0x0000000000037941 */ /* 0x000fea0003800200 */
.L_x_70044:
        /* <DEDUP_REMOVED lines=60> */
.L_x_70042:
[----:B------:R-:W-:Y:S05]  /*2ac00*/  BSYNC.RECONVERGENT B2 ;  /* 0x0000000000027941 */ /* 0x000fea0003800200 */
.L_x_70041:
        /* <DEDUP_REMOVED lines=9> */
.L_x_70014:
[----:B------:R-:W-:Y:S05]  /*2aca0*/  BSYNC.RECONVERGENT B0 ;  /* 0x0000000000007941 */ /* 0x000fea0003800200 */
.L_x_69991:
        /* <DEDUP_REMOVED lines=17> */
.L_x_70047:
[----:B------:R-:W-:Y:S05]  /*2adc0*/  BSYNC.RECONVERGENT B0 ;  /* 0x0000000000007941 */ /* 0x000fea0003800200 */
.L_x_70046:
[----:B------:R-:W-:Y:S01]  /*2add0*/  IADD3 R19, PT, PT, R19, 0x20, RZ ;  /* 0x0000002013137810 */ /* 0x000fe20007ffe0ff */
[----:B------:R-:W-:-:S07]  /*2ade0*/  VIADD R18, R18, 0x20 ;  /* 0x0000002012127836 */ /* 0x000fce0000000000 */
.L_x_69990:
[----:B------:R-:W-:Y:S05]  /*2adf0*/  BSYNC.RECONVERGENT B1 ;  /* 0x0000000000017941 */ /* 0x000fea0003800200 */
.L_x_69989:
        /* <DEDUP_REMOVED lines=37> */
.L_x_70056:
        /* <DEDUP_REMOVED lines=13> */
.L_x_70058:
[----:B------:R-:W-:Y:S05]  /*2b120*/  BSYNC.RECONVERGENT B4 ;  /* 0x0000000000047941 */ /* 0x000fea0003800200 */
.L_x_70057:
        /* <DEDUP_REMOVED lines=61> */
.L_x_70055:
[----:B------:R-:W-:Y:S05]  /*2b500*/  BSYNC.RECONVERGENT B3 ;  /* 0x0000000000037941 */ /* 0x000fea0003800200 */
.L_x_70054:
        /* <DEDUP_REMOVED lines=10> */
.L_x_70053:
[----:B------:R-:W-:Y:S05]  /*2b5b0*/  BSYNC.RECONVERGENT B2 ;  /* 0x0000000000027941 */ /* 0x000fea0003800200 */
.L_x_70052:
        /* <DEDUP_REMOVED lines=17> */
.L_x_70063:
        /* <DEDUP_REMOVED lines=13> */
.L_x_70065:
[----:B------:R-:W-:Y:S05]  /*2b7a0*/  BSYNC.RECONVERGENT B4 ;  /* 0x0000000000047941 */ /* 0x000fea0003800200 */
.L_x_70064:
        /* <DEDUP_REMOVED lines=60> */
.L_x_70062:
[----:B------:R-:W-:Y:S05]  /*2bb70*/  BSYNC.RECONVERGENT B3 ;  /* 0x0000000000037941 */ /* 0x000fea0003800200 */
.L_x_70061:
        /* <DEDUP_REMOVED lines=9> */
.L_x_70060:
[----:B------:R-:W-:Y:S05]  /*2bc10*/  BSYNC.RECONVERGENT B2 ;  /* 0x0000000000027941 */ /* 0x000fea0003800200 */
.L_x_70059:
        /* <DEDUP_REMOVED lines=17> */
.L_x_70070:
        /* <DEDUP_REMOVED lines=13> */
.L_x_70072:
[----:B------:R-:W-:Y:S05]  /*2be00*/  BSYNC.RECONVERGENT B4 ;  /* 0x0000000000047941 */ /* 0x000fea0003800200 */
.L_x_70071:
        /* <DEDUP_REMOVED lines=60> */
.L_x_70069:
[----:B------:R-:W-:Y:S05]  /*2c1d0*/  BSYNC.RECONVERGENT B3 ;  /* 0x0000000000037941 */ /* 0x000fea0003800200 */
.L_x_70068:
        /* <DEDUP_REMOVED lines=9> */
.L_x_70067:
[----:B------:R-:W-:Y:S05]  /*2c270*/  BSYNC.RECONVERGENT B2 ;  /* 0x0000000000027941 */ /* 0x000fea0003800200 */
.L_x_70066:
        /* <DEDUP_REMOVED lines=16> */
.L_x_70076:
        /* <DEDUP_REMOVED lines=13> */
.L_x_70078:
[----:B------:R-:W-:Y:S05]  /*2c450*/  BSYNC.RECONVERGENT B3 ;  /* 0x0000000000037941 */ /* 0x000fea0003800200 */
.L_x_70077:
        /* <DEDUP_REMOVED lines=60> */
.L_x_70075:
[----:B------:R-:W-:Y:S05]  /*2c820*/  BSYNC.RECONVERGENT B2 ;  /* 0x0000000000027941 */ /* 0x000fea0003800200 */
.L_x_70074:
        /* <DEDUP_REMOVED lines=10> */
.L_x_70051:
        /* <DEDUP_REMOVED lines=21> */
.L_x_70083:
        /* <DEDUP_REMOVED lines=13> */
.L_x_70085:
[----:B------:R-:W-:Y:S05]  /*2caf0*/  BSYNC.RECONVERGENT B4 ;  /* 0x0000000000047941 */ /* 0x000fea0003800200 */
.L_x_70084:
        /* <DEDUP_REMOVED lines=61> */
.L_x_70082:
[----:B------:R-:W-:Y:S05]  /*2ced0*/  BSYNC.RECONVERGENT B3 ;  /* 0x0000000000037941 */ /* 0x000fea0003800200 */
.L_x_70081:
        /* <DEDUP_REMOVED lines=10> */
.L_x_70080:
[----:B------:R-:W-:Y:S05]  /*2cf80*/  BSYNC.RECONVERGENT B2 ;  /* 0x0000000000027941 */ /* 0x000fea0003800200 */
.L_x_70079:
        /* <DEDUP_REMOVED lines=17> */
.L_x_70090:
        /* <DEDUP_REMOVED lines=13> */
.L_x_70092:
[----:B------:R-:W-:Y:S05]  /*2d170*/  BSYNC.RECONVERGENT B4 ;  /* 0x0000000000047941 */ /* 0x000fea0003800200 */
.L_x_70091:
        /* <DEDUP_REMOVED lines=60> */
.L_x_70089:
[----:B------:R-:W-:Y:S05]  /*2d540*/  BSYNC.RECONVERGENT B3 ;  /* 0x0000000000037941 */ /* 0x000fea0003800200 */
.L_x_70088:
        /* <DEDUP_REMOVED lines=9> */
.L_x_70087:
[----:B------:R-:W-:Y:S05]  /*2d5e0*/  BSYNC.RECONVERGENT B2 ;  /* 0x0000000000027941 */ /* 0x000fea0003800200 */
.L_x_70086:
        /* <DEDUP_REMOVED lines=17> */
.L_x_70097:
        /* <DEDUP_REMOVED lines=13> */
.L_x_70099:
[----:B------:R-:W-:Y:S05]  /*2d7d0*/  BSYNC.RECONVERGENT B4 ;  /* 0x0000000000047941 */ /* 0x000fea0003800200 */
.L_x_70098:
        /* <DEDUP_REMOVED lines=60> */
.L_x_70096:
[----:B------:R-:W-:Y:S05]  /*2dba0*/  BSYNC.RECONVERGENT B3 ;  /* 0x0000000000037941 */ /* 0x000fea0003800200 */
.L_x_70095:
        /* <DEDUP_REMOVED lines=9> */
.L_x_70094:
[----:B------:R-:W-:Y:S05]  /*2dc40*/  BSYNC.RECONVERGENT B2 ;  /* 0x0000000000027941 */ /* 0x000fea0003800200 */
.L_x_70093:
        /* <DEDUP_REMOVED lines=16> */
.L_x_70102:
        /* <DEDUP_REMOVED lines=13> */
.L_x_70104:
[----:B------:R-:W-:Y:S05]  /*2de20*/  BSYNC.RECONVERGENT B3 ;  /* 0x0000000000037941 */ /* 0x000fea0003800200 */
.L_x_70103:
        /* <DEDUP_REMOVED lines=60> */
.L_x_70101:
[----:B------:R-:W-:Y:S05]  /*2e1f0*/  BSYNC.RECONVERGENT B2 ;  /* 0x0000000000027941 */ /* 0x000fea0003800200 */
.L_x_70100:
        /* <DEDUP_REMOVED lines=9> */
.L_x_70073:
[----:B------:R-:W-:Y:S05]  /*2e290*/  BSYNC.RECONVERGENT B0 ;  /* 0x0000000000007941 */ /* 0x000fea0003800200 */
.L_x_70050:
        /* <DEDUP_REMOVED lines=17> */
.L_x_70106:
[----:B------:R-:W-:Y:S05]  /*2e3b0*/  BSYNC.RECONVERGENT B0 ;  /* 0x0000000000007941 */ /* 0x000fea0003800200 */
.L_x_70105:
[----:B------:R-:W-:Y:S01]  /*2e3c0*/  VIADD R19, R19, 0x20 ;  /* 0x0000002013137836 */ /* 0x000fe20000000000 */
[----:B------:R-:W-:-:S07]  /*2e3d0*/  IADD3 R18, PT, PT, R18, 0x20, RZ ;  /* 0x0000002012127810 */ /* 0x000fce0007ffe0ff */
.L_x_70049:
[----:B------:R-:W-:Y:S05]  /*2e3e0*/  BSYNC.RECONVERGENT B1 ;  /* 0x0000000000017941 */ /* 0x000fea0003800200 */
.L_x_70048:
        /* <DEDUP_REMOVED lines=37> */
.L_x_70115:
        /* <DEDUP_REMOVED lines=13> */
.L_x_70117:
[----:B------:R-:W-:Y:S05]  /*2e710*/  BSYNC.RECONVERGENT B4 ;  /* 0x0000000000047941 */ /* 0x000fea0003800200 */
.L_x_70116:
        /* <DEDUP_REMOVED lines=61> */
.L_x_70114:
[----:B------:R-:W-:Y:S05]  /*2eaf0*/  BSYNC.RECONVERGENT B3 ;  /* 0x0000000000037941 */ /* 0x000fea0003800200 */
.L_x_70113:
        /* <DEDUP_REMOVED lines=10> */
.L_x_70112:
[----:B------:R-:W-:Y:S05]  /*2eba0*/  BSYNC.RECONVERGENT B2 ;  /* 0x0000000000027941 */ /* 0x000fea0003800200 */
.L_x_70111:
        /* <DEDUP_REMOVED lines=17> */
.L_x_70122:
        /* <DEDUP_REMOVED lines=13> */
.L_x_70124:
[----:B------:R-:W-:Y:S05]  /*2ed90*/  BSYNC.RECONVERGENT B4 ;  /* 0x0000000000047941 */ /* 0x000fea0003800200 */
.L_x_70123:
        /* <DEDUP_REMOVED lines=60> */
.L_x_70121:
[----:B------:R-:W-:Y:S05]  /*2f160*/  BSYNC.RECONVERGENT B3 ;  /* 0x0000000000037941 */ /* 0x000fea0003800200 */
.L_x_70120:
        /* <DEDUP_REMOVED lines=9> */
.L_x_70119:
[----:B------:R-:W-:Y:S05]  /*2f200*/  BSYNC.RECONVERGENT B2 ;  /* 0x0000000000027941 */ /* 0x000fea0003800200 */
.L_x_70118:
        /* <DEDUP_REMOVED lines=17> */
.L_x_70129:
        /* <DEDUP_REMOVED lines=13> */
.L_x_70131:
[----:B------:R-:W-:Y:S05]  /*2f3f0*/  BSYNC.RECONVERGENT B4 ;  /* 0x0000000000047941 */ /* 0x000fea0003800200 */
.L_x_70130:
        /* <DEDUP_REMOVED lines=60> */
.L_x_70128:
[----:B------:R-:W-:Y:S05]  /*2f7c0*/  BSYNC.RECONVERGENT B3 ;  /* 0x0000000000037941 */ /* 0x000fea0003800200 */
.L_x_70127:
        /* <DEDUP_REMOVED lines=9> */
.L_x_70126:
[----:B------:R-:W-:Y:S05]  /*2f860*/  BSYNC.RECONVERGENT B2 ;  /* 0x0000000000027941 */ /* 0x000fea0003800200 */
.L_x_70125:
        /* <DEDUP_REMOVED lines=16> */
.L_x_70135:
        /* <DEDUP_REMOVED lines=13> */
.L_x_70137:
[----:B------:R-:W-:Y:S05]  /*2fa40*/  BSYNC.RECONVERGENT B3 ;  /* 0x0000000000037941 */ /* 0x000fea0003800200 */
.L_x_70136:
        /* <DEDUP_REMOVED lines=60> */
.L_x_70134:
[----:B------:R-:W-:Y:S05]  /*2fe10*/  BSYNC.RECONVERGENT B2 ;  /* 0x0000000000027941 */ /* 0x000fea0003800200 */
.L_x_70133:
        /* <DEDUP_REMOVED lines=10> */
.L_x_70110:
        /* <DEDUP_REMOVED lines=21> */
.L_x_70142:
        /* <DEDUP_REMOVED lines=13> */
.L_x_70144:
[----:B------:R-:W-:Y:S05]  /*300e0*/  BSYNC.RECONVERGENT B4 ;  /* 0x0000000000047941 */ /* 0x000fea0003800200 */
.L_x_70143:
        /* <DEDUP_REMOVED lines=61> */
.L_x_70141:
[----:B------:R-:W-:Y:S05]  /*304c0*/  BSYNC.RECONVERGENT B3 ;  /* 0x0000000000037941 */ /* 0x000fea0003800200 */
.L_x_70140:
        /* <DEDUP_REMOVED lines=10> */
.L_x_70139:
[----:B------:R-:W-:Y:S05]  /*30570*/  BSYNC.RECONVERGENT B2 ;  /* 0x0000000000027941 */ /* 0x000fea0003800200 */
.L_x_70138:
        /* <DEDUP_REMOVED lines=17> */
.L_x_70149:
        /* <DEDUP_REMOVED lines=13> */
.L_x_70151:
[----:B------:R-:W-:Y:S05]  /*30760*/  BSYNC.RECONVERGENT B4 ;  /* 0x0000000000047941 */ /* 0x000fea0003800200 */
.L_x_70150:
        /* <DEDUP_REMOVED lines=60> */
.L_x_70148:
[----:B------:R-:W-:Y:S05]  /*30b30*/  BSYNC.RECONVERGENT B3 ;  /* 0x0000000000037941 */ /* 0x000fea0003800200 */
.L_x_70147:
        /* <DEDUP_REMOVED lines=9> */
.L_x_70146:
[----:B------:R-:W-:Y:S05]  /*30bd0*/  BSYNC.RECONVERGENT B2 ;  /* 0x0000000000027941 */ /* 0x000fea0003800200 */
.L_x_70145:
        /* <DEDUP_REMOVED lines=17> */
.L_x_70156:
        /* <DEDUP_REMOVED lines=13> */
.L_x_70158:
[----:B------:R-:W-:Y:S05]  /*30dc0*/  BSYNC.RECONVERGENT B4 ;  /* 0x0000000000047941 */ /* 0x000fea0003800200 */
.L_x_70157:
        /* <DEDUP_REMOVED lines=60> */
.L_x_70155:
[----:B------:R-:W-:Y:S05]  /*31190*/  BSYNC.RECONVERGENT B3 ;  /* 0x0000000000037941 */ /* 0x000fea0003800200 */
.L_x_70154:
        /* <DEDUP_REMOVED lines=9> */
.L_x_70153:
[----:B------:R-:W-:Y:S05]  /*31230*/  BSYNC.RECONVERGENT B2 ;  /* 0x0000000000027941 */ /* 0x000fea0003800200 */
.L_x_70152:
        /* <DEDUP_REMOVED lines=16> */
.L_x_70161:
        /* <DEDUP_REMOVED lines=13> */
.L_x_70163:
[----:B------:R-:W-:Y:S05]  /*31410*/  BSYNC.RECONVERGENT B3 ;  /* 0x0000000000037941 */ /* 0x000fea0003800200 */
.L_x_70162:
        /* <DEDUP_REMOVED lines=60> */
.L_x_70160:
[----:B------:R-:W-:Y:S05]  /*317e0*/  BSYNC.RECONVERGENT B2 ;  /* 0x0000000000027941 */ /* 0x000fea0003800200 */
.L_x_70159:
        /* <DEDUP_REMOVED lines=9> */
.L_x_70132:
[----:B------:R-:W-:Y:S05]  /*31880*/  BSYNC.RECONVERGENT B0 ;  /* 0x0000000000007941 */ /* 0x000fea0003800200 */
.L_x_70109:
        /* <DEDUP_REMOVED lines=17> */
.L_x_70165:
[----:B------:R-:W-:Y:S05]  /*319a0*/  BSYNC.RECONVERGENT B0 ;  /* 0x0000000000007941 */ /* 0x000fea0003800200 */
.L_x_70164:
[----:B------:R-:W-:Y:S01]  /*319b0*/  IADD3 R19, PT, PT, R19, 0x20, RZ ;  /* 0x0000002013137810 */ /* 0x000fe20007ffe0ff */
[----:B------:R-:W-:-:S07]  /*319c0*/  VIADD R18, R18, 0x20 ;  /* 0x0000002012127836 */ /* 0x000fce0000000000 */
.L_x_70108:
[----:B------:R-:W-:Y:S05]  /*319d0*/  BSYNC.RECONVERGENT B1 ;  /* 0x0000000000017941 */ /* 0x000fea0003800200 */
.L_x_70107:
        /* <DEDUP_REMOVED lines=37> */
.L_x_70174:
        /* <DEDUP_REMOVED lines=13> */
.L_x_70176:
[----:B------:R-:W-:Y:S05]  /*31d00*/  BSYNC.RECONVERGENT B4 ;  /* 0x0000000000047941 */ /* 0x000fea0003800200 */
.L_x_70175:
        /* <DEDUP_REMOVED lines=61> */
.L_x_70173:
[----:B------:R-:W-:Y:S05]  /*320e0*/  BSYNC.RECONVERGENT B3 ;  /* 0x0000000000037941 */ /* 0x000fea0003800200 */
.L_x_70172:
        /* <DEDUP_REMOVED lines=10> */
.L_x_70171:
[----:B------:R-:W-:Y:S05]  /*32190*/  BSYNC.RECONVERGENT B2 ;  /* 0x0000000000027941 */ /* 0x000fea0003800200 */
.L_x_70170:
        /* <DEDUP_REMOVED lines=17> */
.L_x_70181:
        /* <DEDUP_REMOVED lines=13> */
.L_x_70183:
[----:B------:R-:W-:Y:S05]  /*32380*/  BSYNC.RECONVERGENT B4 ;  /* 0x0000000000047941 */ /* 0x000fea0003800200 */
.L_x_70182:
        /* <DEDUP_REMOVED lines=60> */
.L_x_70180:
[----:B------:R-:W-:Y:S05]  /*32750*/  BSYNC.RECONVERGENT B3 ;  /* 0x0000000000037941 */ /* 0x000fea0003800200 */
.L_x_70179:
        /* <DEDUP_REMOVED lines=9> */
.L_x_70178:
[----:B------:R-:W-:Y:S05]  /*327f0*/  BSYNC.RECONVERGENT B2 ;  /* 0x0000000000027941 */ /* 0x000fea0003800200 */
.L_x_70177:
        /* <DEDUP_REMOVED lines=17> */
.L_x_70188:
        /* <DEDUP_REMOVED lines=13> */
.L_x_70190:
[----:B------:R-:W-:Y:S05]  /*329e0*/  BSYNC.RECONVERGENT B4 ;  /* 0x0000000000047941 */ /* 0x000fea0003800200 */
.L_x_70189:
        /* <DEDUP_REMOVED lines=60> */
.L_x_70187:
[----:B------:R-:W-:Y:S05]  /*32db0*/  BSYNC.RECONVERGENT B3 ;  /* 0x0000000000037941 */ /* 0x000fea0003800200 */
.L_x_70186:
        /* <DEDUP_REMOVED lines=9> */
.L_x_70185:
[----:B------:R-:W-:Y:S05]  /*32e50*/  BSYNC.RECONVERGENT B2 ;  /* 0x0000000000027941 */ /* 0x000fea0003800200 */
.L_x_70184:
        /* <DEDUP_REMOVED lines=16> */
.L_x_70194:
        /* <DEDUP_REMOVED lines=13> */
.L_x_70196:
[----:B------:R-:W-:Y:S05]  /*33030*/  BSYNC.RECONVERGENT B3 ;  /* 0x0000000000037941 */ /* 0x000fea0003800200 */
.L_x_70195:
        /* <DEDUP_REMOVED lines=60> */
.L_x_70193:
[----:B------:R-:W-:Y:S05]  /*33400*/  BSYNC.RECONVERGENT B2 ;  /* 0x0000000000027941 */ /* 0x000fea0003800200 */
.L_x_70192:
        /* <DEDUP_REMOVED lines=10> */
.L_x_70169:
        /* <DEDUP_REMOVED lines=21> */
.L_x_70201:
        /* <DEDUP_REMOVED lines=13> */
.L_x_70203:
[----:B------:R-:W-:Y:S05]  /*336d0*/  BSYNC.RECONVERGENT B4 ;  /* 0x0000000000047941 */ /* 0x000fea0003800200 */
.L_x_70202:
        /* <DEDUP_REMOVED lines=61> */
.L_x_70200:
[----:B------:R-:W-:Y:S05]  /*33ab0*/  BSYNC.RECONVERGENT B3 ;  /* 0x0000000000037941 */ /* 0x000fea0003800200 */
.L_x_70199:
        /* <DEDUP_REMOVED lines=10> */
.L_x_70198:
[----:B------:R-:W-:Y:S05]  /*33b60*/  BSYNC.RECONVERGENT B2 ;  /* 0x0000000000027941 */ /* 0x000fea0003800200 */
.L_x_70197:
        /* <DEDUP_REMOVED lines=17> */
.L_x_70208:
        /* <DEDUP_REMOVED lines=13> */
.L_x_70210:
[----:B------:R-:W-:Y:S05]  /*33d50*/  BSYNC.RECONVERGENT B4 ;  /* 0x0000000000047941 */ /* 0x000fea0003800200 */
.L_x_70209:
        /* <DEDUP_REMOVED lines=60> */
.L_x_70207:
[----:B------:R-:W-:Y:S05]  /*34120*/  BSYNC.RECONVERGENT B3 ;  /* 0x0000000000037941 */ /* 0x000fea0003800200 */
.L_x_70206:
        /* <DEDUP_REMOVED lines=9> */
.L_x_70205:
[----:B------:R-:W-:Y:S05]  /*341c0*/  BSYNC.RECONVERGENT B2 ;  /* 0x0000000000027941 */ /* 0x000fea0003800200 */
.L_x_70204:
        /* <DEDUP_REMOVED lines=17> */
.L_x_70215:
        /* <DEDUP_REMOVED lines=13> */
.L_x_70217:
[----:B------:R-:W-:Y:S05]  /*343b0*/  BSYNC.RECONVERGENT B4 ;  /* 0x0000000000047941 */ /* 0x000fea0003800200 */
.L_x_70216:
        /* <DEDUP_REMOVED lines=60> */
.L_x_70214:
[----:B------:R-:W-:Y:S05]  /*34780*/  BSYNC.RECONVERGENT B3 ;  /* 0x0000000000037941 */ /* 0x000fea0003800200 */
.L_x_70213:
        /* <DEDUP_REMOVED lines=9> */
.L_x_70212:
[----:B------:R-:W-:Y:S05]  /*34820*/  BSYNC.RECONVERGENT B2 ;  /* 0x0000000000027941 */ /* 0x000fea0003800200 */
.L_x_70211:
        /* <DEDUP_REMOVED lines=16> */
.L_x_70220:
        /* <DEDUP_REMOVED lines=13> */
.L_x_70222:
[----:B------:R-:W-:Y:S05]  /*34a00*/  BSYNC.RECONVERGENT B3 ;  /* 0x0000000000037941 */ /* 0x000fea0003800200 */
.L_x_70221:
        /* <DEDUP_REMOVED lines=60> */
.L_x_70219:
[----:B------:R-:W-:Y:S05]  /*34dd0*/  BSYNC.RECONVERGENT B2 ;  /* 0x0000000000027941 */ /* 0x000fea0003800200 */
.L_x_70218:
        /* <DEDUP_REMOVED lines=9> */
.L_x_70191:
[----:B------:R-:W-:Y:S05]  /*34e70*/  BSYNC.RECONVERGENT B0 ;  /* 0x0000000000007941 */ /* 0x000fea0003800200 */
.L_x_70168:
        /* <DEDUP_REMOVED lines=17> */
.L_x_70224:
[----:B------:R-:W-:Y:S05]  /*34f90*/  BSYNC.RECONVERGENT B0 ;  /* 0x0000000000007941 */ /* 0x000fea0003800200 */
.L_x_70223:
[----:B------:R-:W-:Y:S01]  /*34fa0*/  VIADD R19, R19, 0x20 ;  /* 0x0000002013137836 */ /* 0x000fe20000000000 */
[----:B------:R-:W-:-:S07]  /*34fb0*/  IADD3 R18, PT, PT, R18, 0x20, RZ ;  /* 0x0000002012127810 */ /* 0x000fce0007ffe0ff */
.L_x_70167:
[----:B------:R-:W-:Y:S05]  /*34fc0*/  BSYNC.RECONVERGENT B1 ;  /* 0x0000000000017941 */ /* 0x000fea0003800200 */
.L_x_70166:
        /* <DEDUP_REMOVED lines=37> */
.L_x_70233:
        /* <DEDUP_REMOVED lines=13> */
.L_x_70235:
[----:B------:R-:W-:Y:S05]  /*352f0*/  BSYNC.RECONVERGENT B4 ;  /* 0x0000000000047941 */ /* 0x000fea0003800200 */
.L_x_70234:
        /* <DEDUP_REMOVED lines=61> */
.L_x_70232:
[----:B------:R-:W-:Y:S05]  /*356d0*/  BSYNC.RECONVERGENT B3 ;  /* 0x0000000000037941 */ /* 0x000fea0003800200 */
.L_x_70231:
        /* <DEDUP_REMOVED lines=10> */
.L_x_70230:
[----:B------:R-:W-:Y:S05]  /*35780*/  BSYNC.RECONVERGENT B2 ;  /* 0x0000000000027941 */ /* 0x000fea0003800200 */
.L_x_70229:
        /* <DEDUP_REMOVED lines=17> */
.L_x_70240:
        /* <DEDUP_REMOVED lines=13> */
.L_x_70242:
[----:B------:R-:W-:Y:S05]  /*35970*/  BSYNC.RECONVERGENT B4 ;  /* 0x0000000000047941 */ /* 0x000fea0003800200 */
.L_x_70241:
        /* <DEDUP_REMOVED lines=60> */
.L_x_70239:
[----:B------:R-:W-:Y:S05]  /*35d40*/  BSYNC.RECONVERGENT B3 ;  /* 0x0000000000037941 */ /* 0x000fea0003800200 */
.L_x_70238:
        /* <DEDUP_REMOVED lines=9> */
.L_x_70237:
[----:B------:R-:W-:Y:S05]  /*35de0*/  BSYNC.RECONVERGENT B2 ;  /* 0x0000000000027941 */ /* 0x000fea0003800200 */
.L_x_70236:
        /* <DEDUP_REMOVED lines=17> */
.L_x_70247:
        /* <DEDUP_REMOVED lines=13> */
.L_x_70249:
[----:B------:R-:W-:Y:S05]  /*35fd0*/  BSYNC.RECONVERGENT B4 ;  /* 0x0000000000047941 */ /* 0x000fea0003800200 */
.L_x_70248:
        /* <DEDUP_REMOVED lines=60> */
.L_x_70246:
[----:B------:R-:W-:Y:S05]  /*363a0*/  BSYNC.RECONVERGENT B3 ;  /* 0x0000000000037941 */ /* 0x000fea0003800200 */
.L_x_70245:
[----:B------:R-:W-:Y:S01]  /*363b0*/  I2FP.F32.U32 R7, R11 ;  /* 0x0000000b00077245 */ /* 0x000fe20000201000 */
[----:B------:R-:W-:-:S05]  /*363c0*/  HFMA2 R11, -RZ, RZ, 0.1171875, 0 ;  /* 0x2f800000ff0b7431 */ /* 0x000fca00000001ff */
        /* <DEDUP_REMOVED lines=8> */
.L_x_70244:
[----:B------:R-:W-:Y:S05]  /*36450*/  BSYNC.RECONVERGENT B2 ;  /* 0x0000000000027941 */ /* 0x000fea0003800200 */
.L_x_70243:
        /* <DEDUP_REMOVED lines=20> */
.L_x_70253:
        /* <DEDUP_REMOVED lines=13> */
.L_x_70255:
[----:B------:R-:W-:Y:S05]  /*36670*/  BSYNC.RECONVERGENT B3 ;  /* 0x0000000000037941 */ /* 0x000fea0003800200 */
.L_x_70254:
        /* <DEDUP_REMOVED lines=59> */
[----:B------:R-:W-:-:S07]  /*36a30*/  MOV R11, R22 ;  /* 0x00000016000b7202 */ /* 0x000fce0000000f00 */
.L_x_70252:
[----:B------:R-:W-:Y:S05]  /*36a40*/  BSYNC.RECONVERGENT B2 ;  /* 0x0000000000027941 */ /* 0x000fea0003800200 */
.L_x_70251:
[----:B------:R-:W-:Y:S01]  /*36a50*/  I2FP.F32.U32 R15, R15 ;  /* 0x0000000f000f7245 */ /* 0x000fe20000201000 */
[----:B------:R-:W-:-:S04]  /*36a60*/  IMAD.MOV.U32 R17, RZ, RZ, 0x2f800000 ;  /* 0x2f800000ff117424 */ /* 0x000fc800078e00ff */
[----:B------:R-:W-:-:S05]  /*36a70*/  FFMA.FTZ R15, R15, R17, 1.1641532182693481445e-10 ;  /* 0x2f0000000f0f7423 */ /* 0x000fca0000010011 */
[----:B------:R-:W-:Y:S01]  /*36a80*/  FSETP.GTU.FTZ.AND P1, PT, R15, UR8, PT ;  /* 0x000000080f007c0b */ /* 0x000fe2000bf3c000 */
[----:B------:R-:W-:-:S04]  /*36a90*/  FMUL.FTZ R15, R123, UR11 ;  /* 0x0000000b7b0f7c20 */ /* 0x000fc80008410000 */
[----:B------:R-:W-:-:S05]  /*36aa0*/  FMUL.FTZ R15, R15, UR10 ;  /* 0x0000000a0f0f7c20 */ /* 0x000fca0008410000 */
[----:B------:R-:W-:Y:S02]  /*36ab0*/  FSEL R17, R15, RZ, !P1 ;  /* 0x000000ff0f117208 */ /* 0x000fe40004800000 */
[----:B------:R-:W-:-:S03]  /*36ac0*/  SEL R15, RZ, 0x1, P1 ;  /* 0x00000001ff0f7807 */ /* 0x000fc60000800000 */
[----:B------:R-:W-:Y:S01]  /*36ad0*/  FFMA.FTZ R191, R17, R111, R127 ;  /* 0x0000006f11bf7223 */ /* 0x000fe2000001007f */
[----:B------:R-:W-:Y:S06]  /*36ae0*/  BRA `(.L_x_70250) ;  /* 0x0000001800847947 */ /* 0x000fec0003800000 */
.L_x_70228:
        /* <DEDUP_REMOVED lines=21> */
.L_x_70260:
        /* <DEDUP_REMOVED lines=13> */
.L_x_70262:
[----:B------:R-:W-:Y:S05]  /*36d10*/  BSYNC.RECONVERGENT B4 ;  /* 0x0000000000047941 */ /* 0x000fea0003800200 */
.L_x_70261:
        /* <DEDUP_REMOVED lines=61> */
.L_x_70259:
[----:B------:R-:W-:Y:S05]  /*370f0*/  BSYNC.RECONVERGENT B3 ;  /* 0x0000000000037941 */ /* 0x000fea0003800200 */
.L_x_70258:
        /* <DEDUP_REMOVED lines=10> */
.L_x_70257:
[----:B------:R-:W-:Y:S05]  /*371a0*/  BSYNC.RECONVERGENT B2 ;  /* 0x0000000000027941 */ /* 0x000fea0003800200 */
.L_x_70256:
        /* <DEDUP_REMOVED lines=17> */
.L_x_70267:
        /* <DEDUP_REMOVED lines=13> */
.L_x_70269:
[----:B------:R-:W-:Y:S05]  /*37390*/  BSYNC.RECONVERGENT B4 ;  /* 0x0000000000047941 */ /* 0x000fea0003800200 */
.L_x_70268:
        /* <DEDUP_REMOVED lines=60> */
.L_x_70266:
[----:B------:R-:W-:Y:S05]  /*37760*/  BSYNC.RECONVERGENT B3 ;  /* 0x0000000000037941 */ /* 0x000fea0003800200 */
.L_x_70265:
        /* <DEDUP_REMOVED lines=9> */
.L_x_70264:
[----:B------:R-:W-:Y:S05]  /*37800*/  BSYNC.RECONVERGENT B2 ;  /* 0x0000000000027941 */ /* 0x000fea0003800200 */
.L_x_70263:
        /* <DEDUP_REMOVED lines=17> */
.L_x_70274:
        /* <DEDUP_REMOVED lines=13> */
.L_x_70276:
[----:B------:R-:W-:Y:S05]  /*379f0*/  BSYNC.RECONVERGENT B4 ;  /* 0x0000000000047941 */ /* 0x000fea0003800200 */
.L_x_70275:
        /* <DEDUP_REMOVED lines=56> */
[----:B------:R-:W-:Y:S02]  /*37d80*/  LOP3.LUT R6, R7, R6, R11, 0x96, !PT ;  /* 0x0000000607067212 */ /* 0x000fe400078e960b */
[----:B------:R-:W-:Y:S01]  /*37d90*/  MOV R11, R17 ;  /* 0x00000011000b7202 */ /* 0x000fe20000000f00 */
[----:B------:R-:W-:-:S02]  /*37da0*/  IMAD.MOV.U32 R17, RZ, RZ, R22 ;  /* 0x000000ffff117224 */ /* 0x000fc400078e0016 */
[----:B------:R-:W-:-:S07]  /*37db0*/  HFMA2 R22, -RZ, RZ, 0, 0 ;  /* 0x00000000ff167431 */ /* 0x000fce00000001ff */
.L_x_70273:
[----:B------:R-:W-:Y:S05]  /*37dc0*/  BSYNC.RECONVERGENT B3 ;  /* 0x0000000000037941 */ /* 0x000fea0003800200 */
.L_x_70272:
        /* <DEDUP_REMOVED lines=10> */
.L_x_70271:
[----:B------:R-:W-:Y:S05]  /*37e70*/  BSYNC.RECONVERGENT B2 ;  /* 0x0000000000027941 */ /* 0x000fea0003800200 */
.L_x_70270:
        /* <DEDUP_REMOVED lines=20> */
.L_x_70279:
        /* <DEDUP_REMOVED lines=13> */
.L_x_70281:
[----:B------:R-:W-:Y:S05]  /*38090*/  BSYNC.RECONVERGENT B3 ;  /* 0x0000000000037941 */ /* 0x000fea0003800200 */
.L_x_70280:
        /* <DEDUP_REMOVED lines=46> */
[----:B------:R-:W-:Y:S01]  /*38380*/  MOV R15, R17 ;  /* 0x00000011000f7202 */ /* 0x000fe20000000f00 */
        /* <DEDUP_REMOVED lines=11> */
[----:B------:R-:W-:Y:S02]  /*38440*/  IMAD.MOV.U32 R11, RZ, RZ, R22 ;  /* 0x000000ffff0b7224 */ /* 0x000fe400078e0016 */
[----:B------:R-:W-:-:S07]  /*38450*/  IMAD.MOV.U32 R7, RZ, RZ, RZ ;  /* 0x000000ffff077224 */ /* 0x000fce00078e00ff */
.L_x_70278:
[----:B------:R-:W-:Y:S05]  /*38460*/  BSYNC.RECONVERGENT B2 ;  /* 0x0000000000027941 */ /* 0x000fea0003800200 */
.L_x_70277:
[----:B------:R-:W-:Y:S01]  /*38470*/  HFMA2 R17, -RZ, RZ, 0.1171875, 0 ;  /* 0x2f800000ff117431 */ /* 0x000fe200000001ff */
[----:B------:R-:W-:-:S05]  /*38480*/  I2FP.F32.U32 R15, R15 ;  /* 0x0000000f000f7245 */ /* 0x000fca0000201000 */
[----:B------:R-:W-:-:S05]  /*38490*/  FFMA.FTZ R15, R15, R17, 1.1641532182693481445e-10 ;  /* 0x2f0000000f0f7423 */ /* 0x000fca0000010011 */
[----:B------:R-:W-:Y:S01]  /*384a0*/  FSETP.GTU.FTZ.AND P1, PT, R15, UR8, PT ;  /* 0x000000080f007c0b */ /* 0x000fe2000bf3c000 */
[----:B-----5:R-:W-:-:S04]  /*384b0*/  FMUL.FTZ R15, R123, UR11 ;  /* 0x0000000b7b0f7c20 */ /* 0x020fc80008410000 */
[----:B------:R-:W-:-:S05]  /*384c0*/  FMUL.FTZ R15, R15, UR10 ;  /* 0x0000000a0f0f7c20 */ /* 0x000fca0008410000 */
[----:B------:R-:W-:Y:S02]  /*384d0*/  FSEL R17, R15, RZ, !P1 ;  /* 0x000000ff0f117208 */ /* 0x000fe40004800000 */
[----:B------:R-:W-:-:S03]  /*384e0*/  SEL R15, RZ, 0x1, P1 ;  /* 0x00000001ff0f7807 */ /* 0x000fc60000800000 */
[----:B------:R-:W-:-:S07]  /*384f0*/  FMUL.FTZ R191, R17, R111 ;  /* 0x0000006f11bf7220 */ /* 0x000fce0000410000 */
.L_x_70250:
[----:B------:R-:W-:Y:S05]  /*38500*/  BSYNC.RECONVERGENT B0 ;  /* 0x0000000000007941 */ /* 0x000fea0003800200 */
.L_x_70227:
[----:B------:R-:W0:Y:S02]  /*38510*/  LDC.64 R22, c[0x0][0x3a8] ;  /* 0x0000ea00ff167b82 */ /* 0x000e240000000a00 */
[----:B0-----:R-:W-:-:S05]  /*38520*/  IMAD.WIDE.U32 R22, R19, 0x10, R22 ;  /* 0x0000001013167825 */ /* 0x001fca00078e0016 */
[----:B------:R2:W-:Y:S01]  /*38530*/  STG.E.128 desc[UR6][R22.64], R188 ;  /* 0x000000bc16007986 */ /* 0x0005e2000c101d06 */
[----:B------:R-:W-:Y:S05]  /*38540*/  @!P0 BRA `(.L_x_70226) ;  /* 0x00000000002c8947 */ /* 0x000fea0003800000 */
[----:B--2---:R-:W0:Y:S01]  /*38550*/  LDC.64 R22, c[0x0][0x3b0] ;  /* 0x0000ec00ff167b82 */ /* 0x004e220000000a00 */
[----:B------:R-:W-:Y:S01]  /*38560*/  IMAD.U32 R17, R14, 0x10000, RZ ;  /* 0x000100000e117824 */ /* 0x000fe200078e00ff */
[----:B------:R-:W-:-:S04]  /*38570*/  LOP3.LUT R19, R15, 0xffff, RZ, 0xc0, !PT ;  /* 0x0000ffff0f137812 */ /* 0x000fc800078ec0ff */
[----:B------:R-:W-:-:S04]  /*38580*/  LOP3.LUT R17, R17, 0xff0000, RZ, 0xc0, !PT ;  /* 0x00ff000011117812 */ /* 0x000fc800078ec0ff */
[----:B------:R-:W-:Y:S02]  /*38590*/  LEA R17, R19, R17, 0x18 ;  /* 0x0000001113117211 */ /* 0x000fe400078ec0ff */
[----:B------:R-:W-:-:S05]  /*385a0*/  LOP3.LUT R19, R13, 0xff, RZ, 0xc0, !PT ;  /* 0x000000ff0d137812 */ /* 0x000fca00078ec0ff */
[----:B------:R-:W-:Y:S01]  /*385b0*/  IMAD R17, R19, 0x100, R17 ;  /* 0x0000010013117824 */ /* 0x000fe200078e0211 */
[----:B------:R-:W-:-:S04]  /*385c0*/  LOP3.LUT R19, R12, 0xff, RZ, 0xc0, !PT ;  /* 0x000000ff0c137812 */ /* 0x000fc800078ec0ff */
[----:B------:R-:W-:Y:S01]  /*385d0*/  IADD3 R17, PT, PT, R17, R19, RZ ;  /* 0x0000001311117210 */ /* 0x000fe20007ffe0ff */
[----:B0-----:R-:W-:-:S05]  /*385e0*/  IMAD.WIDE.U32 R18, R18, 0x4, R22 ;  /* 0x0000000412127825 */ /* 0x001fca00078e0016 */
[----:B------:R3:W-:Y:S02]  /*385f0*/  STG.E desc[UR6][R18.64], R17 ;  /* 0x0000001112007986 */ /* 0x0007e4000c101906 */
.L_x_70226:
[----:B------:R-:W-:Y:S05]  /*38600*/  BSYNC.RECONVERGENT B1 ;  /* 0x0000000000017941 */ /* 0x000fea0003800200 */
.L_x_70225:
[----:B---3--:R-:W-:Y:S01]  /*38610*/  FADD.FTZ R17, RZ, R128 ;  /* 0x00000080ff117221 */ /* 0x008fe20000010000 */
[C---:B------:R-:W-:Y:S01]  /*38620*/  ISETP.GT.U32.AND P4, PT, R3.reuse, 0x3f, PT ;  /* 0x0000003f0300780c */ /* 0x040fe20003f84070 */
[----:B------:R-:W3:Y:S01]  /*38630*/  S2R R195, SR_TID.X ;  /* 0x0000000000c37919 */ /* 0x000ee20000002100 */
[----:B------:R-:W-:Y:S01]  /*38640*/  ISETP.GT.U32.AND P3, PT, R3, 0x5f, PT ;  /* 0x0000005f0300780c */ /* 0x000fe20003f64070 */
[----:B------:R-:W-:Y:S01]  /*38650*/  FADD.FTZ R17, R129, R17 ;  /* 0x0000001181117221 */ /* 0x000fe20000010000 */
[C---:B------:R-:W-:Y:S01]  /*38660*/  ISETP.GT.U32.AND P2, PT, R3.reuse, 0x7f, PT ;  /* 0x0000007f0300780c */ /* 0x040fe20003f44070 */
[----:B------:R-:W-:Y:S01]  /*38670*/  UMOV UR13, 0xffffffff ;  /* 0xffffffff000d7882 */ /* 0x000fe20000000000 */
[C---:B------:R-:W-:Y:S01]  /*38680*/  ISETP.GT.U32.AND P1, PT, R3.reuse, 0x9f, PT ;  /* 0x0000009f0300780c */ /* 0x040fe20003f24070 */
[----:B------:R-:W-:Y:S01]  /*38690*/  FADD.FTZ R17, R130, R17 ;  /* 0x0000001182117221 */ /* 0x000fe20000010000 */
[----:B------:R-:W-:Y:S02]  /*386a0*/  LOP3.LUT R16, R16, 0xffffefff, RZ, 0xc0, !PT ;  /* 0xffffefff10107812 */ /* 0x000fe400078ec0ff */
[----:B------:R-:W-:Y:S01]  /*386b0*/  ISETP.GT.U32.AND P6, PT, R3, 0xdf, PT ;  /* 0x000000df0300780c */ /* 0x000fe20003fc4070 */
[----:B------:R-:W-:-:S05]  /*386c0*/  FADD.FTZ R17, R131, R17 ;  /* 0x0000001183117221 */ /* 0x000fca0000010000 */
[----:B012---:R-:W-:-:S05]  /*386d0*/  FSEL R22, R17, RZ, P5 ;  /* 0x000000ff11167208 */ /* 0x007fca0002800000 */
[----:B------:R-:W-:-:S04]  /*386e0*/  FADD.FTZ R17, R132, R22 ;  /* 0x0000001684117221 */ /* 0x000fc80000010000 */
[----:B------:R-:W-:-:S04]  /*386f0*/  FADD.FTZ R17, R133, R17 ;  /* 0x0000001185117221 */ /* 0x000fc80000010000 */
[----:B------:R-:W-:-:S04]  /*38700*/  FADD.FTZ R17, R134, R17 ;  /* 0x0000001186117221 */ /* 0x000fc80000010000 */
[----:B------:R-:W-:Y:S01]  /*38710*/  @P4 FADD.FTZ R22, R135, R17 ;  /* 0x0000001187164221 */ /* 0x000fe20000010000 */
[----:B---3--:R-:W-:-:S03]  /*38720*/  LOP3.LUT P0, RZ, R195, 0x1f, RZ, 0xc0, !PT ;  /* 0x0000001fc3ff7812 */ /* 0x008fc6000780c0ff */
        /* <DEDUP_REMOVED lines=248> */
.L_x_70327:
        /* <DEDUP_REMOVED lines=20> */
[----:B------:R-:W-:Y:S02]  /*397f0*/  BSSY.RECONVERGENT B1, `(.L_x_70285) ;  /* 0x0000021000017945 */ /* 0x000fe40003800200 */
[----:B-1----:R-:W-:-:S05]  /*39800*/  IMAD R18, R18, R194, RZ ;  /* 0x000000c212127224 */ /* 0x002fca00078e02ff */
[----:B------:R-:W-:-:S04]  /*39810*/  SHF.R.S32.HI R19, RZ, 0x1f, R18 ;  /* 0x0000001fff137819 */ /* 0x000fc80000011412 */
[----:B------:R-:W-:Y:S02]  /*39820*/  LEA.HI R18, R19, R18, RZ, 0x2 ;  /* 0x0000001213127211 */ /* 0x000fe400078f10ff */
[----:B------:R-:W-:Y:S02]  /*39830*/  FSEL R19, R23, RZ, !P0 ;  /* 0x000000ff17137208 */ /* 0x000fe40004000000 */
[----:B------:R-:W-:Y:S01]  /*39840*/  LEA.HI.SX32 R18, R18, R192, 0x1e ;  /* 0x000000c012127211 */ /* 0x000fe200078ff2ff */
[----:B------:R-:W-:Y:S06]  /*39850*/  @!P5 BRA `(.L_x_70286) ;  /* 0x000000000068d947 */ /* 0x000fec0003800000 */
[----:B------:R1:W-:Y:S04]  /*39860*/  STL [R1+0xa8], R3 ;  /* 0x0000a80301007387 */ /* 0x0003e80000100800 */
[----:B-1----:R-:W2:Y:S04]  /*39870*/  LDL R3, [R1+0x90] ;  /* 0x0000900001037983 */ /* 0x002ea80000100800 */
[----:B------:R1:W-:Y:S04]  /*39880*/  STL [R1+0xa4], R2 ;  /* 0x0000a40201007387 */ /* 0x0003e80000100800 */
[----:B-1----:R-:W3:Y:S04]  /*39890*/  LDL R2, [R1+0x94] ;  /* 0x0000940001027983 */ /* 0x002ee80000100800 */
[----:B------:R1:W-:Y:S04]  /*398a0*/  STL [R1+0xa0], R0 ;  /* 0x0000a00001007387 */ /* 0x0003e80000100800 */
[----:B------:R-:W4:Y:S04]  /*398b0*/  LDL R252, [R1+0x9c] ;  /* 0x00009c0001fc7983 */ /* 0x000f280000100800 */
[----:B-1----:R-:W4:Y:S01]  /*398c0*/  LDL R0, [R1+0x98] ;  /* 0x0000980001007983 */ /* 0x002f220000100800 */
[--C-:B0-----:R-:W-:Y:S01]  /*398d0*/  FADD.FTZ R22, R128, -R19.reuse ;  /* 0x8000001380167221 */ /* 0x101fe20000010000 */
[--C-:B------:R-:W-:Y:S01]  /*398e0*/  FADD.FTZ R193, R129, -R19.reuse ;  /* 0x8000001381c17221 */ /* 0x100fe20000010000 */
[----:B------:R-:W-:-:S02]  /*398f0*/  FADD.FTZ R23, R130, -R19 ;  /* 0x8000001382177221 */ /* 0x000fc40000010000 */
[C---:B------:R-:W-:Y:S01]  /*39900*/  FMUL.FTZ R192, R17.reuse, R22 ;  /* 0x0000001611c07220 */ /* 0x040fe20000410000 */
[C---:B------:R-:W-:Y:S01]  /*39910*/  FMUL.FTZ R193, R17.reuse, R193 ;  /* 0x000000c111c17220 */ /* 0x040fe20000410000 */
[----:B------:R-:W-:Y:S01]  /*39920*/  FMUL.FTZ R194, R17, R23 ;  /* 0x0000001711c27220 */ /* 0x000fe20000410000 */
[----:B------:R-:W-:-:S04]  /*39930*/  FADD.FTZ R22, R131, -R19 ;  /* 0x8000001383167221 */ /* 0x000fc80000010000 */
[----:B------:R-:W-:Y:S02]  /*39940*/  FMUL.FTZ R195, R17, R22 ;  /* 0x0000001611c37220 */ /* 0x000fe40000410000 */
[----:B------:R-:W0:Y:S01]  /*39950*/  LDC.64 R22, c[0x0][0x428] ;  /* 0x00010a00ff167b82 */ /* 0x000e220000000a00 */
[----:B--2---:R-:W-:Y:S02]  /*39960*/  FFMA.FTZ R192, R192, R3, R24 ;  /* 0x00000003c0c07223 */ /* 0x004fe40000010018 */
[----:B------:R1:W5:Y:S01]  /*39970*/  LDL.LU R3, [R1+0xa8] ;  /* 0x0000a80001037983 */ /* 0x0003620000300800 */
[----:B---3--:R-:W-:-:S03]  /*39980*/  FFMA.FTZ R193, R193, R2, R25 ;  /* 0x00000002c1c17223 */ /* 0x008fc60000010019 */
[----:B------:R1:W5:Y:S01]  /*39990*/  LDL.LU R2, [R1+0xa4] ;  /* 0x0000a40001027983 */ /* 0x0003620000300800 */
[----:B----4-:R-:W-:-:S03]  /*399a0*/  FFMA.FTZ R194, R194, R0, R26 ;  /* 0x00000000c2c27223 */ /* 0x010fc6000001001a */
[----:B------:R1:W5:Y:S01]  /*399b0*/  LDL.LU R0, [R1+0xa0] ;  /* 0x0000a00001007983 */ /* 0x0003620000300800 */
[----:B0-----:R-:W-:-:S04]  /*399c0*/  IMAD.WIDE.U32 R22, R18, 0x10, R22 ;  /* 0x0000001012167825 */ /* 0x001fc800078e0016 */
[----:B------:R-:W-:-:S05]  /*399d0*/  FFMA.FTZ R195, R195, R252, R27 ;  /* 0x000000fcc3c37223 */ /* 0x000fca000001001b */
[----:B------:R1:W-:Y:S01]  /*399e0*/  STG.E.128 desc[UR6][R22.64], R192 ;  /* 0x000000c016007986 */ /* 0x0003e2000c101d06 */
[----:B------:R-:W-:-:S07]  /*399f0*/  IADD3 R18, PT, PT, R18, 0x20, RZ ;  /* 0x0000002012127810 */ /* 0x000fce0007ffe0ff */
.L_x_70286:
[----:B------:R-:W-:Y:S05]  /*39a00*/  BSYNC.RECONVERGENT B1 ;  /* 0x0000000000017941 */ /* 0x000fea0003800200 */
.L_x_70285:
[----:B------:R-:W-:Y:S01]  /*39a10*/  LOP3.LUT P0, RZ, R16, 0x20000, RZ, 0xc0, !PT ;  /* 0x0002000010ff7812 */ /* 0x000fe2000780c0ff */
[----:B------:R-:W-:-:S12]  /*39a20*/  BSSY.RECONVERGENT B1, `(.L_x_70287) ;  /* 0x000001c000017945 */ /* 0x000fd80003800200 */
[----:B------:R-:W-:Y:S05]  /*39a30*/  @!P0 BRA `(.L_x_70288) ;  /* 0x0000000000688947 */ /* 0x000fea0003800000 */
[----:B-----5:R2:W-:Y:S04]  /*39a40*/  STL [R1+0xa8], R3 ;  /* 0x0000a80301007387 */ /* 0x0205e80000100800 */
[----:B--2---:R-:W2:Y:S04]  /*39a50*/  LDL R3, [R1+0x80] ;  /* 0x0000800001037983 */ /* 0x004ea80000100800 */
[----:B------:R3:W-:Y:S04]  /*39a60*/  STL [R1+0xa4], R2 ;  /* 0x0000a40201007387 */ /* 0x0007e80000100800 */
[----:B---3--:R-:W3:Y:S04]  /*39a70*/  LDL R2, [R1+0x84] ;  /* 0x0000840001027983 */ /* 0x008ee80000100800 */
[----:B------:R4:W-:Y:S04]  /*39a80*/  STL [R1+0xa0], R0 ;  /* 0x0000a00001007387 */ /* 0x0009e80000100800 */
[----:B------:R-:W3:Y:S04]  /*39a90*/  LDL R252, [R1+0x8c] ;  /* 0x00008c0001fc7983 */ /* 0x000ee80000100800 */
[----:B----4-:R-:W4:Y:S01]  /*39aa0*/  LDL R0, [R1+0x88] ;  /* 0x0000880001007983 */ /* 0x010f220000100800 */
[--C-:B01----:R-:W-:Y:S01]  /*39ab0*/  FADD.FTZ R22, R132, -R19.reuse ;  /* 0x8000001384167221 */ /* 0x103fe20000010000 */
        /* <DEDUP_REMOVED lines=17> */
[----:B------:R-:W-:-:S07]  /*39bd0*/  VIADD R18, R18, 0x20 ;  /* 0x0000002012127836 */ /* 0x000fce0000000000 */
.L_x_70288:
[----:B------:R-:W-:Y:S05]  /*39be0*/  BSYNC.RECONVERGENT B1 ;  /* 0x0000000000017941 */ /* 0x000fea0003800200 */
.L_x_70287:
[----:B------:R-:W-:Y:S01]  /*39bf0*/  LOP3.LUT P0, RZ, R16, 0x40000, RZ, 0xc0, !PT ;  /* 0x0004000010ff7812 */ /* 0x000fe2000780c0ff */
[----:B------:R-:W-:-:S12]  /*39c00*/  BSSY.RECONVERGENT B1, `(.L_x_70289) ;  /* 0x000001c000017945 */ /* 0x000fd80003800200 */
[----:B------:R-:W-:Y:S05]  /*39c10*/  @!P0 BRA `(.L_x_70290) ;  /* 0x0000000000688947 */ /* 0x000fea0003800000 */
[----:B-----5:R3:W-:Y:S04]  /*39c20*/  STL [R1+0xa8], R3 ;  /* 0x0000a80301007387 */ /* 0x0207e80000100800 */
[----:B---3--:R-:W3:Y:S04]  /*39c30*/  LDL R3, [R1+0x70] ;  /* 0x0000700001037983 */ /* 0x008ee80000100800 */
[----:B------:R4:W-:Y:S04]  /*39c40*/  STL [R1+0xa4], R2 ;  /* 0x0000a40201007387 */ /* 0x0009e80000100800 */
[----:B----4-:R-:W4:Y:S04]  /*39c50*/  LDL R2, [R1+0x74] ;  /* 0x0000740001027983 */ /* 0x010f280000100800 */
[----:B------:R0:W-:Y:S04]  /*39c60*/  STL [R1+0xa0], R0 ;  /* 0x0000a00001007387 */ /* 0x0001e80000100800 */
[----:B------:R-:W4:Y:S04]  /*39c70*/  LDL R252, [R1+0x7c] ;  /* 0x00007c0001fc7983 */ /* 0x000f280000100800 */
[----:B0-----:R-:W4:Y:S01]  /*39c80*/  LDL R0, [R1+0x78] ;  /* 0x0000780001007983 */ /* 0x001f220000100800 */
[--C-:B-12---:R-:W-:Y:S01]  /*39c90*/  FADD.FTZ R22, R136, -R19.reuse ;  /* 0x8000001388167221 */ /* 0x106fe20000010000 */
        /* <DEDUP_REMOVED lines=8> */
[----:B---3--:R-:W-:Y:S02]  /*39d20*/  FFMA.FTZ R192, R192, R3, R40 ;  /* 0x00000003c0c07223 */ /* 0x008fe40000010028 */
[----:B------:R3:W5:Y:S01]  /*39d30*/  LDL.LU R3, [R1+0xa8] ;  /* 0x0000a80001037983 */ /* 0x0007620000300800 */
[----:B----4-:R-:W-:-:S03]  /*39d40*/  FFMA.FTZ R193, R193, R2, R41 ;  /* 0x00000002c1c17223 */ /* 0x010fc60000010029 */
[----:B------:R3:W5:Y:S01]  /*39d50*/  LDL.LU R2, [R1+0xa4] ;  /* 0x0000a40001027983 */ /* 0x0007620000300800 */
[----:B------:R-:W-:-:S03]  /*39d60*/  FFMA.FTZ R194, R194, R0, R42 ;  /* 0x00000000c2c27223 */ /* 0x000fc6000001002a */
[----:B------:R3:W5:Y:S01]  /*39d70*/  LDL.LU R0, [R1+0xa0] ;  /* 0x0000a00001007983 */ /* 0x0007620000300800 */
[----:B0-----:R-:W-:-:S04]  /*39d80*/  IMAD.WIDE.U32 R22, R18, 0x10, R22 ;  /* 0x0000001012167825 */ /* 0x001fc800078e0016 */
[----:B------:R-:W-:-:S05]  /*39d90*/  FFMA.FTZ R195, R195, R252, R43 ;  /* 0x000000fcc3c37223 */ /* 0x000fca000001002b */
[----:B------:R3:W-:Y:S01]  /*39da0*/  STG.E.128 desc[UR6][R22.64], R192 ;  /* 0x000000c016007986 */ /* 0x0007e2000c101d06 */
[----:B------:R-:W-:-:S07]  /*39db0*/  IADD3 R18, PT, PT, R18, 0x20, RZ ;  /* 0x0000002012127810 */ /* 0x000fce0007ffe0ff */
.L_x_70290:
[----:B------:R-:W-:Y:S05]  /*39dc0*/  BSYNC.RECONVERGENT B1 ;  /* 0x0000000000017941 */ /* 0x000fea0003800200 */
.L_x_70289:
[----:B------:R-:W-:Y:S01]  /*39dd0*/  LOP3.LUT P0, RZ, R16, 0x2000000, RZ, 0xc0, !PT ;  /* 0x0200000010ff7812 */ /* 0x000fe2000780c0ff */
[----:B------:R-:W-:-:S12]  /*39de0*/  BSSY.RECONVERGENT B1, `(.L_x_70291) ;  /* 0x000001c000017945 */ /* 0x000fd80003800200 */
[----:B------:R-:W-:Y:S05]  /*39df0*/  @!P0 BRA `(.L_x_70292) ;  /* 0x0000000000688947 */ /* 0x000fea0003800000 */
[----:B-----5:R4:W-:Y:S04]  /*39e00*/  STL [R1+0xa8], R3 ;  /* 0x0000a80301007387 */ /* 0x0209e80000100800 */
[----:B----4-:R-:W4:Y:S04]  /*39e10*/  LDL R3, [R1+0x60] ;  /* 0x0000600001037983 */ /* 0x010f280000100800 */
[----:B------:R0:W-:Y:S04]  /*39e20*/  STL [R1+0xa4], R2 ;  /* 0x0000a40201007387 */ /* 0x0001e80000100800 */
[----:B0-----:R-:W4:Y:S04]  /*39e30*/  LDL R2, [R1+0x64] ;  /* 0x0000640001027983 */ /* 0x001f280000100800 */
[----:B------:R0:W-:Y:S04]  /*39e40*/  STL [R1+0xa0], R0 ;  /* 0x0000a00001007387 */ /* 0x0001e80000100800 */
[----:B------:R-:W4:Y:S04]  /*39e50*/  LDL R252, [R1+0x6c] ;  /* 0x00006c0001fc7983 */ /* 0x000f280000100800 */
[----:B0-----:R-:W4:Y:S01]  /*39e60*/  LDL R0, [R1+0x68] ;  /* 0x0000680001007983 */ /* 0x001f220000100800 */
[--C-:B-123--:R-:W-:Y:S01]  /*39e70*/  FADD.FTZ R22, R140, -R19.reuse ;  /* 0x800000138c167221 */ /* 0x10efe20000010000 */
        /* <DEDUP_REMOVED lines=8> */
[----:B----4-:R-:W-:Y:S02]  /*39f00*/  FFMA.FTZ R192, R192, R3, R48 ;  /* 0x00000003c0c07223 */ /* 0x010fe40000010030 */
[----:B------:R4:W5:Y:S01]  /*39f10*/  LDL.LU R3, [R1+0xa8] ;  /* 0x0000a80001037983 */ /* 0x0009620000300800 */
[----:B------:R-:W-:-:S03]  /*39f20*/  FFMA.FTZ R193, R193, R2, R49 ;  /* 0x00000002c1c17223 */ /* 0x000fc60000010031 */
[----:B------:R4:W5:Y:S01]  /*39f30*/  LDL.LU R2, [R1+0xa4] ;  /* 0x0000a40001027983 */ /* 0x0009620000300800 */
[----:B------:R-:W-:-:S03]  /*39f40*/  FFMA.FTZ R194, R194, R0, R50 ;  /* 0x00000000c2c27223 */ /* 0x000fc60000010032 */
[----:B------:R4:W5:Y:S01]  /*39f50*/  LDL.LU R0, [R1+0xa0] ;  /* 0x0000a00001007983 */ /* 0x0009620000300800 */
[----:B0-----:R-:W-:-:S04]  /*39f60*/  IMAD.WIDE.U32 R22, R18, 0x10, R22 ;  /* 0x0000001012167825 */ /* 0x001fc800078e0016 */
[----:B------:R-:W-:-:S05]  /*39f70*/  FFMA.FTZ R195, R195, R252, R51 ;  /* 0x000000fcc3c37223 */ /* 0x000fca0000010033 */
[----:B------:R4:W-:Y:S01]  /*39f80*/  STG.E.128 desc[UR6][R22.64], R192 ;  /* 0x000000c016007986 */ /* 0x0009e2000c101d06 */
[----:B------:R-:W-:-:S07]  /*39f90*/  VIADD R18, R18, 0x20 ;  /* 0x0000002012127836 */ /* 0x000fce0000000000 */
.L_x_70292:
[----:B------:R-:W-:Y:S05]  /*39fa0*/  BSYNC.RECONVERGENT B1 ;  /* 0x0000000000017941 */ /* 0x000fea0003800200 */
.L_x_70291:
[----:B------:R-:W-:Y:S01]  /*39fb0*/  LOP3.LUT P0, RZ, R16, 0x1000000, RZ, 0xc0, !PT ;  /* 0x0100000010ff7812 */ /* 0x000fe2000780c0ff */
[----:B------:R-:W-:-:S12]  /*39fc0*/  BSSY.RECONVERGENT B1, `(.L_x_70293) ;  /* 0x000001c000017945 */ /* 0x000fd80003800200 */
[----:B------:R-:W-:Y:S05]  /*39fd0*/  @!P0 BRA `(.L_x_70294) ;  /* 0x0000000000688947 */ /* 0x000fea0003800000 */
[----:B-----5:R0:W-:Y:S04]  /*39fe0*/  STL [R1+0xa8], R3 ;  /* 0x0000a80301007387 */ /* 0x0201e80000100800 */
[----:B0-----:R-:W2:Y:S04]  /*39ff0*/  LDL R3, [R1+0x50] ;  /* 0x0000500001037983 */ /* 0x001ea80000100800 */
[----:B------:R0:W-:Y:S04]  /*3a000*/  STL [R1+0xa4], R2 ;  /* 0x0000a40201007387 */ /* 0x0001e80000100800 */
[----:B0-----:R-:W2:Y:S04]  /*3a010*/  LDL R2, [R1+0x54] ;  /* 0x0000540001027983 */ /* 0x001ea80000100800 */
[----:B------:R0:W-:Y:S04]  /*3a020*/  STL [R1+0xa0], R0 ;  /* 0x0000a00001007387 */ /* 0x0001e80000100800 */
[----:B------:R-:W2:Y:S04]  /*3a030*/  LDL R252, [R1+0x5c] ;  /* 0x00005c0001fc7983 */ /* 0x000ea80000100800 */
[----:B0-----:R-:W2:Y:S02]  /*3a040*/  LDL R0, [R1+0x58] ;  /* 0x0000580001007983 */ /* 0x001ea40000100800 */
[--C-:B-1234-:R-:W-:Y:S01]  /*3a050*/  FADD.FTZ R22, R144, -R19.reuse ;  /* 0x8000001390167221 */ /* 0x11efe20000010000 */
        /* <DEDUP_REMOVED lines=8> */
[----:B------:R-:W-:Y:S02]  /*3a0e0*/  FFMA.FTZ R192, R192, R3, R56 ;  /* 0x00000003c0c07223 */ /* 0x000fe40000010038 */
        /* <DEDUP_REMOVED lines=8> */
[----:B------:R-:W-:-:S07]  /*3a170*/  IADD3 R18, PT, PT, R18, 0x20, RZ ;  /* 0x0000002012127810 */ /* 0x000fce0007ffe0ff */
.L_x_70294:
[----:B------:R-:W-:Y:S05]  /*3a180*/  BSYNC.RECONVERGENT B1 ;  /* 0x0000000000017941 */ /* 0x000fea0003800200 */
.L_x_70293:
        /* <DEDUP_REMOVED lines=29> */
.L_x_70296:
[----:B------:R-:W-:Y:S05]  /*3a360*/  BSYNC.RECONVERGENT B1 ;  /* 0x0000000000017941 */ /* 0x000fea0003800200 */
.L_x_70295:
        /* <DEDUP_REMOVED lines=29> */
.L_x_70298:
[----:B------:R-:W-:Y:S05]  /*3a540*/  BSYNC.RECONVERGENT B1 ;  /* 0x0000000000017941 */ /* 0x000fea0003800200 */
.L_x_70297:
        /* <DEDUP_REMOVED lines=29> */
.L_x_70300:
[----:B------:R-:W-:Y:S05]  /*3a720*/  BSYNC.RECONVERGENT B1 ;  /* 0x0000000000017941 */ /* 0x000fea0003800200 */
.L_x_70299:
        /* <DEDUP_REMOVED lines=29> */
.L_x_70302:
[----:B------:R-:W-:Y:S05]  /*3a900*/  BSYNC.RECONVERGENT B1 ;  /* 0x0000000000017941 */ /* 0x000fea0003800200 */
.L_x_70301:
[----:B------:R-:W-:Y:S01]  /*3a910*/  LOP3.LUT P0, RZ, R16, 0x80000, RZ, 0xc0, !PT ;  /* 0x0008000010ff7812 */ /* 0x000fe2000780c0ff */
[----:B------:R-:W-:-:S12]  /*3a920*/  BSSY.RECONVERGENT B1, `(.L_x_70303) ;  /* 0x000001c000017945 */ /* 0x000fd80003800200 */
[----:B------:R-:W-:Y:S05]  /*3a930*/  @!P0 BRA `(.L_x_70304) ;  /* 0x0000000000688947 */ /* 0x000fea0003800000 */
[----:B-----5:R0:W-:Y:S04]  /*3a940*/  STL [R1+0xa8], R3 ;  /* 0x0000a80301007387 */ /* 0x0201e80000100800 */
[----:B0-----:R-:W2:Y:S04]  /*3a950*/  LDL R3, [R1] ;  /* 0x0000000001037983 */ /* 0x001ea80000100800 */
        /* <DEDUP_REMOVED lines=24> */
.L_x_70304:
[----:B------:R-:W-:Y:S05]  /*3aae0*/  BSYNC.RECONVERGENT B1 ;  /* 0x0000000000017941 */ /* 0x000fea0003800200 */
.L_x_70303:
[----:B------:R-:W-:Y:S01]  /*3aaf0*/  LOP3.LUT P0, RZ, R16, 0x10000, RZ, 0xc0, !PT ;  /* 0x0001000010ff7812 */ /* 0x000fe2000780c0ff */
[----:B------:R-:W-:-:S12]  /*3ab00*/  BSSY.RECONVERGENT B1, `(.L_x_70305) ;  /* 0x0000012000017945 */ /* 0x000fd80003800200 */
[----:B------:R-:W-:Y:S05]  /*3ab10*/  @!P0 BRA `(.L_x_70306) ;  /* 0x0000000000408947 */ /* 0x000fea0003800000 */
[--C-:B01234-:R-:W-:Y:S01]  /*3ab20*/  FADD.FTZ R22, R168, -R19.reuse ;  /* 0x80000013a8167221 */ /* 0x11ffe20000010000 */
[--C-:B------:R-:W-:Y:S01]  /*3ab30*/  FADD.FTZ R23, R170, -R19.reuse ;  /* 0x80000013aa177221 */ /* 0x100fe20000010000 */
[--C-:B------:R-:W-:Y:S02]  /*3ab40*/  FADD.FTZ R193, R169, -R19.reuse ;  /* 0x80000013a9c17221 */ /* 0x100fe40000010000 */
[----:B------:R-:W-:Y:S01]  /*3ab50*/  FMUL.FTZ R192, R17, R22 ;  /* 0x0000001611c07220 */ /* 0x000fe20000410000 */
[----:B------:R-:W-:Y:S01]  /*3ab60*/  FADD.FTZ R22, R171, -R19 ;  /* 0x80000013ab167221 */ /* 0x000fe20000010000 */
[C---:B------:R-:W-:Y:S01]  /*3ab70*/  FMUL.FTZ R194, R17.reuse, R23 ;  /* 0x0000001711c27220 */ /* 0x040fe20000410000 */
[C---:B------:R-:W-:Y:S01]  /*3ab80*/  FMUL.FTZ R193, R17.reuse, R193 ;  /* 0x000000c111c17220 */ /* 0x040fe20000410000 */
        /* <DEDUP_REMOVED lines=9> */
.L_x_70306:
[----:B------:R-:W-:Y:S05]  /*3ac20*/  BSYNC.RECONVERGENT B1 ;  /* 0x0000000000017941 */ /* 0x000fea0003800200 */
.L_x_70305:
        /* <DEDUP_REMOVED lines=16> */
[----:B0-----:R-:W-:-:S04]  /*3ad30*/  IMAD.WIDE.U32 R22, R18, 0x10, R22 ;  /* 0x0000001012167825 */ /* 0x001fc800078e0016 */
[----:B------:R-:W-:Y:S01]  /*3ad40*/  VIADD R18, R18, 0x20 ;  /* 0x0000002012127836 */ /* 0x000fe20000000000 */
[----:B------:R0:W-:Y:S06]  /*3ad50*/  STG.E.128 desc[UR6][R22.64], R192 ;  /* 0x000000c016007986 */ /* 0x0001ec000c101d06 */
.L_x_70308:
[----:B------:R-:W-:Y:S05]  /*3ad60*/  BSYNC.RECONVERGENT B1 ;  /* 0x0000000000017941 */ /* 0x000fea0003800200 */
.L_x_70307:
        /* <DEDUP_REMOVED lines=19> */
.L_x_70310:
[----:B------:R-:W-:Y:S05]  /*3aea0*/  BSYNC.RECONVERGENT B1 ;  /* 0x0000000000017941 */ /* 0x000fea0003800200 */
.L_x_70309:
        /* <DEDUP_REMOVED lines=19> */
.L_x_70312:
[----:B------:R-:W-:Y:S05]  /*3afe0*/  BSYNC.RECONVERGENT B1 ;  /* 0x0000000000017941 */ /* 0x000fea0003800200 */
.L_x_70311:
        /* <DEDUP_REMOVED lines=19> */
.L_x_70314:
[----:B------:R-:W-:Y:S05]  /*3b120*/  BSYNC.RECONVERGENT B1 ;  /* 0x0000000000017941 */ /* 0x000fea0003800200 */
.L_x_70313:
        /* <DEDUP_REMOVED lines=17> */
.L_x_70284:
[----:B------:R-:W-:Y:S05]  /*3b240*/  BSYNC.RECONVERGENT B0 ;  /* 0x0000000000007941 */ /* 0x000fea0003800200 */
.L_x_70283:
[----:B0-----:R-:W0:Y:S02]  /*3b250*/  LDC.64 R18, c[0x0][0x380] ;  /* 0x0000e000ff127b82 */ /* 0x001e240000000a00 */
[----:B0----5:R-:W-:-:S05]  /*3b260*/  IMAD R2, R18, 0x4, R2 ;  /* 0x0000000412027824 */ /* 0x021fca00078e0202 */
[----:B------:R-:W-:-:S13]  /*3b270*/  ISETP.GE.AND P0, PT, R2, R19, PT ;  /* 0x000000130200720c */ /* 0x000fda0003f06270 */
[----:B------:R-:W-:Y:S05]  /*3b280*/  @!P0 BRA `(.L_x_70315) ;  /* 0xfffffc7000b88947 */ /* 0x000fea000383ffff */
[----:B------:R-:W-:Y:S05]  /*3b290*/  EXIT ;  /* 0x000000000000794d */ /* 0x000fea0003800000 */
.L_x_70282:
        /* <DEDUP_REMOVED lines=8> */
.L_x_70317:
[----:B------:R-:W-:Y:S05]  /*3b320*/  BSYNC B0 ;  /* 0x0000000000007941 */ /* 0x000fea0003800000 */
.L_x_70316:
        /* <DEDUP_REMOVED lines=9> */
.L_x_70318:
[----:B------:R-:W-:Y:S02]  /*3b3c0*/  IMAD.MOV.U32 R19, RZ, RZ, 0x4 ;  /* 0x00000004ff137424 */ /* 0x000fe400078e00ff */
[----:B------:R-:W-:Y:S01]  /*3b3d0*/  FADD.FTZ R22, R22, R17 ;  /* 0x0000001116167221 */ /* 0x000fe20000010000 */
[----:B------:R-:W-:-:S04]  /*3b3e0*/  MOV R17, 0xffffffff ;  /* 0xffffffff00117802 */ /* 0x000fc80000000f00 */
[----:B------:R-:W-:-:S07]  /*3b3f0*/  MOV R192, R22 ;  /* 0x0000001600c07202 */ /* 0x000fce0000000f00 */
[----:B------:R-:W-:Y:S05]  /*3b400*/  WARPSYNC.COLLECTIVE R17, `(.L_x_70319) ;  /* 0x0000000011087348 */ /* 0x000fea0003c00000 */
[----:B------:R0:W1:Y:S02]  /*3b410*/  SHFL.BFLY P6, R17, R192, R19, R18 ;  /* 0x0c000013c0117389 */ /* 0x00006400000c0012 */
[----:B01----:R-:W-:Y:S05]  /*3b420*/  ENDCOLLECTIVE ;  /* 0x000000000000791b */ /* 0x003fea0003800000 */
.L_x_70319:
[----:B------:R-:W-:Y:S02]  /*3b430*/  HFMA2 R19, -RZ, RZ, 0, 4.76837158203125e-07 ;  /* 0x00000008ff137431 */ /* 0x000fe400000001ff */
[----:B------:R-:W-:Y:S01]  /*3b440*/  FADD.FTZ R22, R22, R17 ;  /* 0x0000001116167221 */ /* 0x000fe20000010000 */
[----:B------:R-:W-:-:S03]  /*3b450*/  IMAD.MOV.U32 R17, RZ, RZ, -0x1 ;  /* 0xffffffffff117424 */ /* 0x000fc600078e00ff */
[----:B------:R-:W-:-:S07]  /*3b460*/  IMAD.MOV.U32 R192, RZ, RZ, R22 ;  /* 0x000000ffffc07224 */ /* 0x000fce00078e0016 */
[----:B------:R-:W-:Y:S05]  /*3b470*/  WARPSYNC.COLLECTIVE R17, `(.L_x_70320) ;  /* 0x0000000011087348 */ /* 0x000fea0003c00000 */
[----:B------:R0:W1:Y:S02]  /*3b480*/  SHFL.BFLY P6, R17, R192, R19, R18 ;  /* 0x0c000013c0117389 */ /* 0x00006400000c0012 */
[----:B01----:R-:W-:Y:S05]  /*3b490*/  ENDCOLLECTIVE ;  /* 0x000000000000791b */ /* 0x003fea0003800000 */
.L_x_70320:
[----:B------:R-:W-:Y:S02]  /*3b4a0*/  IMAD.MOV.U32 R19, RZ, RZ, 0x10 ;  /* 0x00000010ff137424 */ /* 0x000fe400078e00ff */
[----:B------:R-:W-:Y:S01]  /*3b4b0*/  FADD.FTZ R22, R22, R17 ;  /* 0x0000001116167221 */ /* 0x000fe20000010000 */
[----:B------:R-:W-:-:S04]  /*3b4c0*/  MOV R17, 0xffffffff ;  /* 0xffffffff00117802 */ /* 0x000fc80000000f00 */
[----:B------:R-:W-:-:S07]  /*3b4d0*/  MOV R192, R22 ;  /* 0x0000001600c07202 */ /* 0x000fce0000000f00 */
[----:B------:R-:W-:Y:S05]  /*3b4e0*/  WARPSYNC.COLLECTIVE R17, `(.L_x_70321) ;  /* 0x0000000011087348 */ /* 0x000fea0003c00000 */
[----:B------:R0:W1:Y:S02]  /*3b4f0*/  SHFL.BFLY P6, R17, R192, R19, R18 ;  /* 0x0c000013c0117389 */ /* 0x00006400000c0012 */
[----:B01----:R-:W-:Y:S05]  /*3b500*/  ENDCOLLECTIVE ;  /* 0x000000000000791b */ /* 0x003fea0003800000 */
.L_x_70321:
        /* <DEDUP_REMOVED lines=148> */
.L_x_70322:
[----:B------:R-:W-:Y:S02]  /*3be50*/  HFMA2 R19, -RZ, RZ, 0, 1.1920928955078125e-07 ;  /* 0x00000002ff137431 */ /* 0x000fe400000001ff */
[----:B------:R-:W-:Y:S01]  /*3be60*/  FADD.FTZ R22, R22, R17 ;  /* 0x0000001116167221 */ /* 0x000fe20000010000 */
[----:B------:R-:W-:-:S03]  /*3be70*/  IMAD.MOV.U32 R17, RZ, RZ, -0x1 ;  /* 0xffffffffff117424 */ /* 0x000fc600078e00ff */
[----:B------:R-:W-:-:S07]  /*3be80*/  IMAD.MOV.U32 R192, RZ, RZ, R22 ;  /* 0x000000ffffc07224 */ /* 0x000fce00078e0016 */
[----:B------:R-:W-:Y:S05]  /*3be90*/  WARPSYNC.COLLECTIVE R17, `(.L_x_70323) ;  /* 0x0000000011087348 */ /* 0x000fea0003c00000 */
[----:B------:R0:W1:Y:S02]  /*3bea0*/  SHFL.BFLY P6, R17, R192, R19, R18 ;  /* 0x0c000013c0117389 */ /* 0x00006400000c0012 */
[----:B01----:R-:W-:Y:S05]  /*3beb0*/  ENDCOLLECTIVE ;  /* 0x000000000000791b */ /* 0x003fea0003800000 */
.L_x_70323:
[----:B------:R-:W-:Y:S02]  /*3bec0*/  IMAD.MOV.U32 R19, RZ, RZ, 0x4 ;  /* 0x00000004ff137424 */ /* 0x000fe400078e00ff */
[----:B------:R-:W-:Y:S01]  /*3bed0*/  FADD.FTZ R22, R22, R17 ;  /* 0x0000001116167221 */ /* 0x000fe20000010000 */
[----:B------:R-:W-:-:S04]  /*3bee0*/  MOV R17, 0xffffffff ;  /* 0xffffffff00117802 */ /* 0x000fc80000000f00 */
[----:B------:R-:W-:-:S07]  /*3bef0*/  MOV R192, R22 ;  /* 0x0000001600c07202 */ /* 0x000fce0000000f00 */
[----:B------:R-:W-:Y:S05]  /*3bf00*/  WARPSYNC.COLLECTIVE R17, `(.L_x_70324) ;  /* 0x0000000011087348 */ /* 0x000fea0003c00000 */
[----:B------:R0:W1:Y:S02]  /*3bf10*/  SHFL.BFLY P6, R17, R192, R19, R18 ;  /* 0x0c000013c0117389 */ /* 0x00006400000c0012 */
[----:B01----:R-:W-:Y:S05]  /*3bf20*/  ENDCOLLECTIVE ;  /* 0x000000000000791b */ /* 0x003fea0003800000 */
.L_x_70324:
[----:B------:R-:W-:Y:S02]  /*3bf30*/  HFMA2 R19, -RZ, RZ, 0, 4.76837158203125e-07 ;  /* 0x00000008ff137431 */ /* 0x000fe400000001ff */
[----:B------:R-:W-:Y:S01]  /*3bf40*/  FADD.FTZ R22, R22, R17 ;  /* 0x0000001116167221 */ /* 0x000fe20000010000 */
[----:B------:R-:W-:-:S03]  /*3bf50*/  IMAD.MOV.U32 R17, RZ, RZ, -0x1 ;  /* 0xffffffffff117424 */ /* 0x000fc600078e00ff */
[----:B------:R-:W-:-:S07]  /*3bf60*/  IMAD.MOV.U32 R192, RZ, RZ, R22 ;  /* 0x000000ffffc07224 */ /* 0x000fce00078e0016 */
[----:B------:R-:W-:Y:S05]  /*3bf70*/  WARPSYNC.COLLECTIVE R17, `(.L_x_70325) ;  /* 0x0000000011087348 */ /* 0x000fea0003c00000 */
[----:B------:R0:W1:Y:S02]  /*3bf80*/  SHFL.BFLY P6, R17, R192, R19, R18 ;  /* 0x0c000013c0117389 */ /* 0x00006400000c0012 */
[----:B01----:R-:W-:Y:S05]  /*3bf90*/  ENDCOLLECTIVE ;  /* 0x000000000000791b */ /* 0x003fea0003800000 */
.L_x_70325:
[----:B------:R-:W-:Y:S02]  /*3bfa0*/  IMAD.MOV.U32 R19, RZ, RZ, 0x10 ;  /* 0x00000010ff137424 */ /* 0x000fe400078e00ff */
[----:B------:R-:W-:Y:S01]  /*3bfb0*/  FADD.FTZ R22, R22, R17 ;  /* 0x0000001116167221 */ /* 0x000fe20000010000 */
[----:B------:R-:W-:-:S04]  /*3bfc0*/  MOV R17, 0xffffffff ;  /* 0xffffffff00117802 */ /* 0x000fc80000000f00 */
[----:B------:R-:W-:-:S07]  /*3bfd0*/  MOV R192, R22 ;  /* 0x0000001600c07202 */ /* 0x000fce0000000f00 */
[----:B------:R-:W-:Y:S05]  /*3bfe0*/  WARPSYNC.COLLECTIVE R17, `(.L_x_70326) ;  /* 0x0000000011087348 */ /* 0x000fea0003c00000 */
[----:B------:R0:W1:Y:S02]  /*3bff0*/  SHFL.BFLY P6, R17, R192, R19, R18 ;  /* 0x0c000013c0117389 */ /* 0x00006400000c0012 */
[----:B01----:R-:W-:Y:S05]  /*3c000*/  ENDCOLLECTIVE ;  /* 0x000000000000791b */ /* 0x003fea0003800000 */
.L_x_70326:
[----:B------:R-:W-:Y:S05]  /*3c010*/  BRA `(.L_x_70327) ;  /* 0xffffffd400a47947 */ /* 0x000fea000383ffff */
.L_x_70328:
        /* <DEDUP_REMOVED lines=14> */
.L_x_71578:


//--------------------- .text._ZN10layer_norm13ln_fwd_kernelINS_13Kernel_traitsIfffffjLj2048ELj1ELj4ELj1ELj16ENS_18Kernel_traits_baseILj2048EfffffjLj128EEEEELb1ELb1ELb1ELb1EEEvNS_9FwdParamsE --------------------------
	.section	.text._ZN10layer_norm13ln_fwd_kernelINS_13Kernel_traitsIfffffjLj2048ELj1ELj4ELj1ELj16ENS_18Kernel_traits_baseILj2048EfffffjLj128EEEEELb1ELb1ELb1ELb1EEEvNS_9FwdParamsE,"ax",@progbits
	.align	128
        .global         _ZN10layer_norm13ln_fwd_kernelINS_13Kernel_traitsIfffffjLj2048ELj1ELj4ELj1ELj16ENS_18Kernel_traits_baseILj2048EfffffjLj128EEEEELb1ELb1ELb1ELb1EEEvNS_9FwdParamsE
        .type           _ZN10layer_norm13ln_fwd_kernelINS_13Kernel_traitsIfffffjLj2048ELj1ELj4ELj1ELj16ENS_18Kernel_traits_baseILj2048EfffffjLj128EEEEELb1ELb1ELb1ELb1EEEvNS_9FwdParamsE,@function
        .size           _ZN10layer_norm13ln_fwd_kernelINS_13Kernel_traitsIfffffjLj2048ELj1ELj4ELj1ELj16ENS_18Kernel_traits_baseILj2048EfffffjLj128EEEEELb1ELb1ELb1ELb1EEEvNS_9FwdParamsE,(.L_x_71579 - _ZN10layer_norm13ln_fwd_kernelINS_13Kernel_traitsIfffffjLj2048ELj1ELj4ELj1ELj16ENS_18Kernel_traits_baseILj2048EfffffjLj128EEEEELb1ELb1ELb1ELb1EEEvNS_9FwdParamsE)
        .other          _ZN10layer_norm13ln_fwd_kernelINS_13Kernel_traitsIfffffjLj2048ELj1ELj4ELj1ELj16ENS_18Kernel_traits_baseILj2048EfffffjLj128EEEEELb1ELb1ELb1ELb1EEEvNS_9FwdParamsE,@"STO_CUDA_ENTRY STV_DEFAULT"
_ZN10layer_norm13ln_fwd_kernelINS_13Kernel_traitsIfffffjLj2048ELj1ELj4ELj1ELj16ENS_18Kernel_traits_baseILj2048EfffffjLj128EEEEELb1ELb1ELb1ELb1EEEvNS_9FwdParamsE:
.text._ZN10layer_norm13ln_fwd_kernelINS_13Kernel_traitsIfffffjLj2048ELj1ELj4ELj1ELj16ENS_18Kernel_traits_baseILj2048EfffffjLj128EEEEELb1ELb1ELb1ELb1EEEvNS_9FwdParamsE:
        /* <DEDUP_REMOVED lines=25> */
[----:B0-----:R-:W-:Y:S02]  /*0190*/  @P0 IADD3 R0, P1, PT, R4, R9, RZ ;  /* 0x0000000904000210 */ /* 0x001fe40007f3e0ff */
[----:B------:R-:W-:-:S02]  /*01a0*/  SHF.R.U32.HI R9, RZ, 0x5, R6 ;  /* 0x00000005ff097819 */ /* 0x000fc40000011606 */
[----:B------:R-:W-:Y:S02]  /*01b0*/  @P0 IADD3.X R11, PT, PT, RZ, R5, RZ, P1, !PT ;  /* 0x00000005ff0b0210 */ /* 0x000fe40000ffe4ff */
[----:B------:R-:W-:-:S03]  /*01c0*/  LOP3.LUT R5, R6, 0x1f, RZ, 0xc0, !PT ;  /* 0x0000001f06057812 */ /* 0x000fc600078ec0ff */
[----:B------:R-:W-:Y:S01]  /*01d0*/  UIADD3 UR10, UPT, UPT, UR4, -0x255992d5, URZ ;  /* 0xdaa66d2b040a7890 */ /* 0x000fe2000fffe0ff */
[----:B------:R-:W-:Y:S01]  /*01e0*/  LOP3.LUT R9, R9, UR8, RZ, 0xfc, !PT ;  /* 0x0000000809097c12 */ /* 0x000fe2000f8efcff */
[----:B------:R-:W-:Y:S01]  /*01f0*/  UIADD3 UR11, UPT, UPT, UR4, 0x78dde6e4, URZ ;  /* 0x78dde6e4040b7890 */ /* 0x000fe2000fffe0ff */
[--C-:B------:R-:W-:Y:S01]  /*0200*/  SHF.R.U64 R8, R0, 0x2, R11.reuse ;  /* 0x0000000200087819 */ /* 0x100fe2000000120b */
[----:B------:R-:W-:Y:S01]  /*0210*/  UIADD3 UR12, UPT, UPT, UR5, -0x126145ec, URZ ;  /* 0xed9eba14050c7890 */ /* 0x000fe2000fffe0ff */
[----:B------:R-:W-:Y:S01]  /*0220*/  SHF.R.U32.HI R4, RZ, 0x2, R11 ;  /* 0x00000002ff047819 */ /* 0x000fe2000001160b */
[----:B------:R-:W-:Y:S02]  /*0230*/  UIADD3 UR13, UPT, UPT, UR4, 0x1715609d, URZ ;  /* 0x1715609d040d7890 */ /* 0x000fe4000fffe0ff */
        /* <DEDUP_REMOVED lines=65> */
[----:B------:R-:W-:Y:S04]  /*0650*/  STL.64 [R1], R120 ;  /* 0x0000007801007387 */ /* 0x000fe80000100a00 */
        /* <DEDUP_REMOVED lines=10> */
[----:B------:R1:W5:Y:S01]  /*0700*/  LDG.E.128 R120, desc[UR6][R152.64+0x1000] ;  /* 0x0010000698787981 */ /* 0x000362000c1e1d00 */
[----:B------:R-:W-:Y:S05]  /*0710*/  BRA `(.L_x_70330) ;  /* 0x0000000400607947 */ /* 0x000fea0003800000 */
.L_x_70329:
        /* <DEDUP_REMOVED lines=64> */
[----:B------:R-:W-:Y:S01]  /*0b20*/  STL.64 [R1+0x10], R28 ;  /* 0x0000101c01007387 */ /* 0x000fe20000100a00 */
[----:B-1----:R-:W-:-:S03]  /*0b30*/  CS2R R62, SRZ ;  /* 0x00000000003e7805 */ /* 0x002fc6000001ff00 */
[----:B------:R1:W-:Y:S01]  /*0b40*/  STL.64 [R1+0x18], R30 ;  /* 0x0000181e01007387 */ /* 0x0003e20000100a00 */
[----:B------:R-:W-:Y:S02]  /*0b50*/  CS2R R60, SRZ ;  /* 0x00000000003c7805 */ /* 0x000fe4000001ff00 */
[----:B--2---:R-:W-:Y:S01]  /*0b60*/  CS2R R58, SRZ ;  /* 0x00000000003a7805 */ /* 0x004fe2000001ff00 */
[----:B------:R-:W-:Y:S01]  /*0b70*/  STL.64 [R1], R24 ;  /* 0x0000001801007387 */ /* 0x000fe20000100a00 */
[----:B------:R-:W-:Y:S02]  /*0b80*/  CS2R R56, SRZ ;  /* 0x0000000000387805 */ /* 0x000fe4000001ff00 */
[----:B---3--:R-:W-:Y:S02]  /*0b90*/  CS2R R54, SRZ ;  /* 0x0000000000367805 */ /* 0x008fe4000001ff00 */
[----:B------:R-:W-:Y:S01]  /*0ba0*/  CS2R R52, SRZ ;  /* 0x0000000000347805 */ /* 0x000fe2000001ff00 */
[----:B------:R2:W-:Y:S01]  /*0bb0*/  STL.64 [R1+0x8], R26 ;  /* 0x0000081a01007387 */ /* 0x0005e20000100a00 */
        /* <DEDUP_REMOVED lines=10> */
[----:B-1----:R-:W-:Y:S02]  /*0c60*/  CS2R R30, SRZ ;  /* 0x00000000001e7805 */ /* 0x002fe4000001ff00 */
[----:B------:R-:W-:Y:S02]  /*0c70*/  CS2R R28, SRZ ;  /* 0x00000000001c7805 */ /* 0x000fe4000001ff00 */
[----:B--2---:R-:W-:-:S02]  /*0c80*/  CS2R R26, SRZ ;  /* 0x00000000001a7805 */ /* 0x004fc4000001ff00 */
[----:B------:R-:W-:-:S07]  /*0c90*/  CS2R R24, SRZ ;  /* 0x0000000000187805 */ /* 0x000fce000001ff00 */
.L_x_70330:
[----:B------:R-:W0:Y:S02]  /*0ca0*/  LDCU UR8, c[0x0][0x384] ;  /* 0x00007080ff0877ac */ /* 0x000e240008000800 */
[----:B0-----:R-:W-:-:S13]  /*0cb0*/  ISETP.GE.AND P0, PT, R9, UR8, PT ;  /* 0x0000000809007c0c */ /* 0x001fda000bf06270 */
[----:B------:R-:W-:Y:S05]  /*0cc0*/  @P0 EXIT ;  /* 0x000000000000094d */ /* 0x000fea0003800000 */
[----:B------:R-:W-:Y:S01]  /*0cd0*/  IMAD.HI.U32 R3, R10, -0x326172a9, RZ ;  /* 0xcd9e8d570a037827 */ /* 0x000fe200078e00ff */
[----:B------:R-:W-:Y:S02]  /*0ce0*/  UIADD3 UR9, UPT, UPT, UR5, -0x4498517b, URZ ;  /* 0xbb67ae8505097890 */ /* 0x000fe4000fffe0ff */
[----:B------:R-:W-:Y:S01]  /*0cf0*/  UIADD3 UR8, UPT, UPT, UR4, -0x61c88647, URZ ;  /* 0x9e3779b904087890 */ /* 0x000fe2000fffe0ff */
        /* <DEDUP_REMOVED lines=14> */
[----:B------:R-:W-:Y:S01]  /*0de0*/  UIADD3 UR8, UPT, UPT, UR5, 0x76cf5d0a, URZ ;  /* 0x76cf5d0a05087890 */ /* 0x000fe2000fffe0ff */
[----:B------:R-:W-:-:S04]  /*0df0*/  IMAD.HI.U32 R2, R7, -0x326172a9, RZ ;  /* 0xcd9e8d5707027827 */ /* 0x000fc800078e00ff */
        /* <DEDUP_REMOVED lines=22> */
[----:B------:R-:W-:Y:S01]  /*0f60*/  IMAD.HI.U32 R7, R3, -0x2daee0ad, RZ ;  /* 0xd2511f5303077827 */ /* 0x000fe200078e00ff */
[----:B------:R-:W0:Y:S03]  /*0f70*/  LDCU UR12, c[0x0][0x404] ;  /* 0x00008080ff0c77ac */ /* 0x000e260008000800 */
[----:B------:R-:W-:Y:S01]  /*0f80*/  IMAD R6, R11, -0x326172a9, RZ ;  /* 0xcd9e8d570b067824 */ /* 0x000fe200078e02ff */
[----:B------:R-:W-:Y:S01]  /*0f90*/  LOP3.LUT R7, R152, UR14, R7, 0x96, !PT ;  /* 0x0000000e98077c12 */ /* 0x000fe2000f8e9607 */
[C---:B------:R-:W-:Y:S01]  /*0fa0*/  IMAD.HI.U32 R5, R2.reuse, -0x326172a9, RZ ;  /* 0xcd9e8d5702057827 */ /* 0x040fe200078e00ff */
[----:B------:R-:W1:Y:S03]  /*0fb0*/  LDCU UR14, c[0x0][0x448] ;  /* 0x00008900ff0e77ac */ /* 0x000e660008000800 */
        /* <DEDUP_REMOVED lines=31> */
[----:B01234-:R-:W-:-:S07]  /*11b0*/  IMAD R0, R11, -0x326172a9, RZ ;  /* 0xcd9e8d570b007824 */ /* 0x01ffce00078e02ff */
.L_x_71246:
[----:B0-----:R-:W0:Y:S08]  /*11c0*/  LDC.64 R164, c[0x0][0x3f0] ;  /* 0x0000fc00ffa47b82 */ /* 0x001e300000000a00 */
[----:B------:R-:W1:Y:S08]  /*11d0*/  LDC.64 R166, c[0x0][0x3f8] ;  /* 0x0000fe00ffa67b82 */ /* 0x000e700000000a00 */
[----:B------:R-:W2:Y:S01]  /*11e0*/  LDC R170, c[0x0][0x388] ;  /* 0x0000e200ffaa7b82 */ /* 0x000ea20000000800 */
[----:B0-----:R-:W-:-:S05]  /*11f0*/  IMAD.WIDE R164, R9, 0x4, R164 ;  /* 0x0000000409a47825 */ /* 0x001fca00078e02a4 */
[----:B------:R1:W3:Y:S01]  /*1200*/  LDG.E R160, desc[UR6][R164.64] ;  /* 0x00000006a4a07981 */ /* 0x0002e2000c1e1900 */
[----:B------:R-:W0:Y:S01]  /*1210*/  S2R R169, SR_TID.X ;  /* 0x0000000000a97919 */ /* 0x000e220000002100 */
[----:B-1----:R-:W-:-:S05]  /*1220*/  IMAD.WIDE R164, R9, 0x4, R166 ;  /* 0x0000000409a47825 */ /* 0x002fca00078e02a6 */
[----:B-----5:R-:W5:Y:S01]  /*1230*/  LDG.E R252, desc[UR6][R164.64] ;  /* 0x00000006a4fc7981 */ /* 0x020f62000c1e1900 */
[----:B------:R-:W-:Y:S01]  /*1240*/  ISETP.NE.U32.AND P0, PT, RZ, UR10, PT ;  /* 0x0000000aff007c0c */ /* 0x000fe2000bf05070 */
[----:B--2---:R-:W-:-:S03]  /*1250*/  IMAD R166, R9, R170, RZ ;  /* 0x000000aa09a67224 */ /* 0x004fc600078e02ff */
[----:B------:R-:W-:Y:S02]  /*1260*/  ISETP.NE.AND.EX P0, PT, RZ, UR11, PT, P0 ;  /* 0x0000000bff007c0c */ /* 0x000fe4000bf05300 */
[----:B------:R-:W-:Y:S01]  /*1270*/  SHF.R.S32.HI R167, RZ, 0x1f, R166 ;  /* 0x0000001fffa77819 */ /* 0x000fe200000114a6 */
[----:B------:R-:W-:Y:S01]  /*1280*/  IMAD.U32 R227, RZ, RZ, UR5 ;  /* 0x00000005ffe37e24 */ /* 0x000fe2000f8e00ff */
[----:B------:R-:W-:Y:S01]  /*1290*/  MOV R229, UR4 ;  /* 0x0000000400e57c02 */ /* 0x000fe20008000f00 */
[----:B------:R-:W-:Y:S01]  /*12a0*/  IMAD.U32 R230, RZ, RZ, UR5 ;  /* 0x00000005ffe67e24 */ /* 0x000fe2000f8e00ff */
[----:B0-----:R-:W-:Y:S01]  /*12b0*/  LOP3.LUT R169, R169, 0x1f, RZ, 0xc0, !PT ;  /* 0x0000001fa9a97812 */ /* 0x001fe200078ec0ff */
[----:B------:R-:W-:Y:S01]  /*12c0*/  IMAD.U32 R228, RZ, RZ, UR5 ;  /* 0x00000005ffe47e24 */ /* 0x000fe2000f8e00ff */
[----:B------:R-:W-:Y:S01]  /*12d0*/  LEA.HI R167, R167, R166, RZ, 0x2 ;  /* 0x000000a6a7a77211 */ /* 0x000fe200078f10ff */
[----:B------:R-:W-:Y:S01]  /*12e0*/  IMAD.U32 R231, RZ, RZ, UR4 ;  /* 0x00000004ffe77e24 */ /* 0x000fe2000f8e00ff */
[----:B------:R-:W-:Y:S01]  /*12f0*/  BSSY.RECONVERGENT B0, `(.L_x_70331) ;  /* 0x0000329000007945 */ /* 0x000fe20003800200 */
[----:B------:R-:W-:Y:S01]  /*1300*/  IADD3 R227, PT, PT, R227, -0x56f99767, RZ ;  /* 0xa9066899e3e37810 */ /* 0x000fe20007ffe0ff */
[----:B------:R-:W-:Y:S01]  /*1310*/  VIADD R228, R228, 0xed9eba14 ;  /* 0xed9eba14e4e47836 */ /* 0x000fe20000000000 */
[----:B------:R-:W-:Y:S01]  /*1320*/  IADD3 R230, PT, PT, R230, -0x695add53, RZ ;  /* 0x96a522ade6e67810 */ /* 0x000fe20007ffe0ff */
[----:B------:R-:W-:-:S02]  /*1330*/  VIADD R229, R229, 0xdaa66d2b ;  /* 0xdaa66d2be5e57836 */ /* 0x000fc40000000000 */
[----:B------:R-:W-:Y:S01]  /*1340*/  VIADD R231, R231, 0x1715609d ;  /* 0x1715609de7e77836 */ /* 0x000fe20000000000 */
[----:B---3--:R-:W-:-:S13]  /*1350*/  ISETP.GE.AND P1, PT, R160, 0x1, PT ;  /* 0x00000001a000780c */ /* 0x008fda0003f26270 */
[----:B------:R-:W-:Y:S01]  /*1360*/  @P1 VIADD R161, R160, 0xffffffff ;  /* 0xffffffffa0a11836 */ /* 0x000fe20000000000 */
[----:B------:R-:W0:Y:S03]  /*1370*/  @P1 LDC.64 R162, c[0x0][0x390] ;  /* 0x0000e400ffa21b82 */ /* 0x000e260000000a00 */
[----:B------:R-:W-:-:S05]  /*1380*/  @P1 IMAD R161, R161, R170, RZ ;  /* 0x000000aaa1a11224 */ /* 0x000fca00078e02ff */
[----:B------:R-:W-:-:S04]  /*1390*/  @P1 SHF.R.S32.HI R168, RZ, 0x1f, R161 ;  /* 0x0000001fffa81819 */ /* 0x000fc800000114a1 */
[----:B------:R-:W-:Y:S01]  /*13a0*/  @P1 LEA.HI R168, R168, R161, RZ, 0x2 ;  /* 0x000000a1a8a81211 */ /* 0x000fe200078f10ff */
[----:B------:R-:W-:-:S03]  /*13b0*/  HFMA2 R161, -RZ, RZ, 0, 0 ;  /* 0x00000000ffa17431 */ /* 0x000fc600000001ff */
[----:B------:R-:W-:-:S05]  /*13c0*/  @P1 LEA.HI.SX32 R161, R168, R169, 0x1e ;  /* 0x000000a9a8a11211 */ /* 0x000fca00078ff2ff */
[----:B0-----:R-:W-:-:S05]  /*13d0*/  @P1 IMAD.WIDE.U32 R162, R161, 0x10, R162 ;  /* 0x00000010a1a21825 */ /* 0x001fca00078e00a2 */
[----:B------:R0:W5:Y:S02]  /*13e0*/  @P1 LDG.E.128 R152, desc[UR6][R162.64] ;  /* 0x00000006a2981981 */ /* 0x000164000c1e1d00 */
[----:B0-----:R-:W-:Y:S01]  /*13f0*/  LEA.HI.SX32 R162, R167, R169, 0x1e ;  /* 0x000000a9a7a27211 */ /* 0x001fe200078ff2ff */
[----:B------:R-:W-:Y:S06]  /*1400*/  @!P0 BRA `(.L_x_70332) ;  /* 0x0000001800388947 */ /* 0x000fec0003800000 */
        /* <DEDUP_REMOVED lines=25> */
.L_x_70337:
        /* <DEDUP_REMOVED lines=13> */
.L_x_70339:
[----:B------:R-:W-:Y:S05]  /*1670*/  BSYNC.RECONVERGENT B3 ;  /* 0x0000000000037941 */ /* 0x000fea0003800200 */
.L_x_70338:
        /* <DEDUP_REMOVED lines=54> */
[----:B------:R-:W-:-:S07]  /*19e0*/  LOP3.LUT R7, R230, R164, R171, 0x96, !PT ;  /* 0x000000a4e6077212 */ /* 0x000fce00078e96ab */
.L_x_70336:
[----:B------:R-:W-:Y:S05]  /*19f0*/  BSYNC.RECONVERGENT B2 ;  /* 0x0000000000027941 */ /* 0x000fea0003800200 */
.L_x_70335:
        /* <DEDUP_REMOVED lines=8> */
[----:B------:R-:W-:-:S07]  /*1a80*/  FFMA.FTZ R220, R5, R88, R156 ;  /* 0x0000005805dc7223 */ /* 0x000fce000001009c */
.L_x_70334:
[----:B------:R-:W-:Y:S05]  /*1a90*/  BSYNC.RECONVERGENT B1 ;  /* 0x0000000000017941 */ /* 0x000fea0003800200 */
.L_x_70333:
        /* <DEDUP_REMOVED lines=17> */
.L_x_70344:
        /* <DEDUP_REMOVED lines=13> */
.L_x_70346:
[----:B------:R-:W-:Y:S05]  /*1c80*/  BSYNC.RECONVERGENT B3 ;  /* 0x0000000000037941 */ /* 0x000fea0003800200 */
.L_x_70345:
        /* <DEDUP_REMOVED lines=56> */
.L_x_70343:
[----:B------:R-:W-:Y:S05]  /*2010*/  BSYNC.RECONVERGENT B2 ;  /* 0x0000000000027941 */ /* 0x000fea0003800200 */
.L_x_70342:
        /* <DEDUP_REMOVED lines=8> */
[----:B------:R-:W-:-:S07]  /*20a0*/  FFMA.FTZ R221, R164, R89, R157 ;  /* 0x00000059a4dd7223 */ /* 0x000fce000001009d */
.L_x_70341:
[----:B------:R-:W-:Y:S05]  /*20b0*/  BSYNC.RECONVERGENT B1 ;  /* 0x0000000000017941 */ /* 0x000fea0003800200 */
.L_x_70340:
        /* <DEDUP_REMOVED lines=17> */
.L_x_70351:
        /* <DEDUP_REMOVED lines=13> */
.L_x_70353:
[----:B------:R-:W-:Y:S05]  /*22a0*/  BSYNC.RECONVERGENT B3 ;  /* 0x0000000000037941 */ /* 0x000fea0003800200 */
.L_x_70352:
        /* <DEDUP_REMOVED lines=56> */
.L_x_70350:
[----:B------:R-:W-:Y:S05]  /*2630*/  BSYNC.RECONVERGENT B2 ;  /* 0x0000000000027941 */ /* 0x000fea0003800200 */
.L_x_70349:
        /* <DEDUP_REMOVED lines=9> */
.L_x_70348:
[----:B------:R-:W-:Y:S05]  /*26d0*/  BSYNC.RECONVERGENT B1 ;  /* 0x0000000000017941 */ /* 0x000fea0003800200 */
.L_x_70347:
        /* <DEDUP_REMOVED lines=16> */
.L_x_70357:
        /* <DEDUP_REMOVED lines=13> */
.L_x_70359:
[----:B------:R-:W-:Y:S05]  /*28b0*/  BSYNC.RECONVERGENT B2 ;  /* 0x0000000000027941 */ /* 0x000fea0003800200 */
.L_x_70358:
        /* <DEDUP_REMOVED lines=56> */
.L_x_70356:
[----:B------:R-:W-:Y:S05]  /*2c40*/  BSYNC.RECONVERGENT B1 ;  /* 0x0000000000017941 */ /* 0x000fea0003800200 */
.L_x_70355:
        /* <DEDUP_REMOVED lines=8> */
[----:B------:R-:W-:Y:S01]  /*2cd0*/  FFMA.FTZ R223, R2, R91, R159 ;  /* 0x0000005b02df7223 */ /* 0x000fe2000001009f */
[----:B------:R-:W-:Y:S06]  /*2ce0*/  BRA `(.L_x_70354) ;  /* 0x0000001800247947 */ /* 0x000fec0003800000 */
.L_x_70332:
        /* <DEDUP_REMOVED lines=21> */
.L_x_70364:
        /* <DEDUP_REMOVED lines=13> */
.L_x_70366:
[----:B------:R-:W-:Y:S05]  /*2f10*/  BSYNC.RECONVERGENT B3 ;  /* 0x0000000000037941 */ /* 0x000fea0003800200 */
.L_x_70365:
        /* <DEDUP_REMOVED lines=54> */
[----:B------:R-:W-:-:S07]  /*3280*/  LOP3.LUT R7, R230, R164, R171, 0x96, !PT ;  /* 0x000000a4e6077212 */ /* 0x000fce00078e96ab */
.L_x_70363:
[----:B------:R-:W-:Y:S05]  /*3290*/  BSYNC.RECONVERGENT B2 ;  /* 0x0000000000027941 */ /* 0x000fea0003800200 */
.L_x_70362:
        /* <DEDUP_REMOVED lines=8> */
[----:B------:R-:W-:-:S07]  /*3320*/  FMUL.FTZ R220, R5, R88 ;  /* 0x0000005805dc7220 */ /* 0x000fce0000410000 */
.L_x_70361:
[----:B------:R-:W-:Y:S05]  /*3330*/  BSYNC.RECONVERGENT B1 ;  /* 0x0000000000017941 */ /* 0x000fea0003800200 */
.L_x_70360:
        /* <DEDUP_REMOVED lines=17> */
.L_x_70371:
        /* <DEDUP_REMOVED lines=13> */
.L_x_70373:
[----:B------:R-:W-:Y:S05]  /*3520*/  BSYNC.RECONVERGENT B3 ;  /* 0x0000000000037941 */ /* 0x000fea0003800200 */
.L_x_70372:
        /* <DEDUP_REMOVED lines=56> */
.L_x_70370:
[----:B------:R-:W-:Y:S05]  /*38b0*/  BSYNC.RECONVERGENT B2 ;  /* 0x0000000000027941 */ /* 0x000fea0003800200 */
.L_x_70369:
        /* <DEDUP_REMOVED lines=9> */
.L_x_70368:
[----:B------:R-:W-:Y:S05]  /*3950*/  BSYNC.RECONVERGENT B1 ;  /* 0x0000000000017941 */ /* 0x000fea0003800200 */
.L_x_70367:
        /* <DEDUP_REMOVED lines=17> */
.L_x_70378:
        /* <DEDUP_REMOVED lines=13> */
.L_x_70380:
[----:B------:R-:W-:Y:S05]  /*3b40*/  BSYNC.RECONVERGENT B3 ;  /* 0x0000000000037941 */ /* 0x000fea0003800200 */
.L_x_70379:
        /* <DEDUP_REMOVED lines=56> */
.L_x_70377:
[----:B------:R-:W-:Y:S05]  /*3ed0*/  BSYNC.RECONVERGENT B2 ;  /* 0x0000000000027941 */ /* 0x000fea0003800200 */
.L_x_70376:
        /* <DEDUP_REMOVED lines=8> */
[----:B------:R-:W-:-:S07]  /*3f60*/  FMUL.FTZ R222, R5, R90 ;  /* 0x0000005a05de7220 */ /* 0x000fce0000410000 */
.L_x_70375:
[----:B------:R-:W-:Y:S05]  /*3f70*/  BSYNC.RECONVERGENT B1 ;  /* 0x0000000000017941 */ /* 0x000fea0003800200 */
.L_x_70374:
        /* <DEDUP_REMOVED lines=16> */
.L_x_70383:
        /* <DEDUP_REMOVED lines=13> */
.L_x_70385:
[----:B------:R-:W-:Y:S05]  /*4150*/  BSYNC.RECONVERGENT B2 ;  /* 0x0000000000027941 */ /* 0x000fea0003800200 */
.L_x_70384:
        /* <DEDUP_REMOVED lines=56> */
.L_x_70382:
[----:B------:R-:W-:Y:S05]  /*44e0*/  BSYNC.RECONVERGENT B1 ;  /* 0x0000000000017941 */ /* 0x000fea0003800200 */
.L_x_70381:
        /* <DEDUP_REMOVED lines=9> */
.L_x_70354:
[----:B------:R-:W-:Y:S05]  /*4580*/  BSYNC.RECONVERGENT B0 ;  /* 0x0000000000007941 */ /* 0x000fea0003800200 */
.L_x_70331:
        /* <DEDUP_REMOVED lines=12> */
[----:B------:R-:W-:-:S05]  /*4650*/  IMAD.U32 R2, R225, 0x10000, RZ ;  /* 0x00010000e1027824 */ /* 0x000fca00078e00ff */
[----:B------:R-:W-:Y:S02]  /*4660*/  LOP3.LUT R163, R2, 0xff0000, RZ, 0xc0, !PT ;  /* 0x00ff000002a37812 */ /* 0x000fe400078ec0ff */
[----:B------:R-:W-:-:S04]  /*4670*/  LOP3.LUT R2, R226, 0xffff, RZ, 0xc0, !PT ;  /* 0x0000ffffe2027812 */ /* 0x000fc800078ec0ff */
[----:B------:R-:W-:Y:S02]  /*4680*/  LEA R2, R2, R163, 0x18 ;  /* 0x000000a302027211 */ /* 0x000fe400078ec0ff */
[----:B------:R-:W-:-:S05]  /*4690*/  LOP3.LUT R163, R224, 0xff, RZ, 0xc0, !PT ;  /* 0x000000ffe0a37812 */ /* 0x000fca00078ec0ff */
[----:B------:R-:W-:Y:S01]  /*46a0*/  IMAD R2, R163, 0x100, R2 ;  /* 0x00000100a3027824 */ /* 0x000fe200078e0202 */
[----:B------:R-:W-:Y:S01]  /*46b0*/  LOP3.LUT R163, R11, 0xff, RZ, 0xc0, !PT ;  /* 0x000000ff0ba37812 */ /* 0x000fe200078ec0ff */
[----:B0-----:R-:W-:-:S04]  /*46c0*/  IMAD.WIDE.U32 R168, R161, 0x4, R168 ;  /* 0x00000004a1a87825 */ /* 0x001fc800078e00a8 */
[----:B------:R-:W-:-:S05]  /*46d0*/  IMAD.IADD R163, R2, 0x1, R163 ;  /* 0x0000000102a37824 */ /* 0x000fca00078e02a3 */
[----:B------:R1:W-:Y:S02]  /*46e0*/  STG.E desc[UR6][R168.64], R163 ;  /* 0x000000a3a8007986 */ /* 0x0003e4000c101906 */
.L_x_70387:
[----:B------:R-:W-:Y:S05]  /*46f0*/  BSYNC.RECONVERGENT B0 ;  /* 0x0000000000007941 */ /* 0x000fea0003800200 */
.L_x_70386:
        /* <DEDUP_REMOVED lines=26> */
.L_x_70394:
        /* <DEDUP_REMOVED lines=13> */
.L_x_70396:
[----:B------:R-:W-:Y:S05]  /*4970*/  BSYNC.RECONVERGENT B3 ;  /* 0x0000000000037941 */ /* 0x000fea0003800200 */
.L_x_70395:
[----:B--2---:R-:W-:Y:S01]  /*4980*/  IMAD.WIDE.U32 R166, R10, -0x326172a9, RZ ;  /* 0xcd9e8d570aa67825 */ /* 0x004fe200078e00ff */
        /* <DEDUP_REMOVED lines=55> */
.L_x_70393:
[----:B------:R-:W-:Y:S05]  /*4d00*/  BSYNC.RECONVERGENT B2 ;  /* 0x0000000000027941 */ /* 0x000fea0003800200 */
.L_x_70392:
[----:B------:R-:W-:Y:S01]  /*4d10*/  I2FP.F32.U32 R5, R11 ;  /* 0x0000000b00057245 */ /* 0x000fe20000201000 */
[----:B--2---:R-:W-:Y:S02]  /*4d20*/  IMAD.MOV.U32 R164, RZ, RZ, 0x2f800000 ;  /* 0x2f800000ffa47424 */ /* 0x004fe400078e00ff */
[----:B------:R-:W-:Y:S02]  /*4d30*/  FMUL.FTZ R11, R152, UR9 ;  /* 0x00000009980b7c20 */ /* 0x000fe40008410000 */
[----:B------:R-:W-:Y:S02]  /*4d40*/  FFMA.FTZ R5, R5, R164, 1.1641532182693481445e-10 ;  /* 0x2f00000005057423 */ /* 0x000fe400000100a4 */
[----:B------:R-:W-:-:S03]  /*4d50*/  FMUL.FTZ R11, R11, UR8 ;  /* 0x000000080b0b7c20 */ /* 0x000fc60008410000 */
[----:B------:R-:W-:-:S04]  /*4d60*/  FSETP.GTU.FTZ.AND P3, PT, R5, UR12, PT ;  /* 0x0000000c05007c0b */ /* 0x000fc8000bf7c000 */
[----:B------:R-:W-:Y:S02]  /*4d70*/  FSEL R5, R11, RZ, !P3 ;  /* 0x000000ff0b057208 */ /* 0x000fe40005800000 */
[----:B------:R-:W-:-:S03]  /*4d80*/  SEL R11, RZ, 0x1, P3 ;  /* 0x00000001ff0b7807 */ /* 0x000fc60001800000 */
[----:B------:R-:W-:-:S07]  /*4d90*/  FFMA.FTZ R216, R5, R92, R156 ;  /* 0x0000005c05d87223 */ /* 0x000fce000001009c */
.L_x_70391:
[----:B------:R-:W-:Y:S05]  /*4da0*/  BSYNC.RECONVERGENT B1 ;  /* 0x0000000000017941 */ /* 0x000fea0003800200 */
.L_x_70390:
[----:B------:R-:W-:Y:S01]  /*4db0*/  BSSY.RECONVERGENT B1, `(.L_x_70397) ;  /* 0x0000061000017945 */ /* 0x000fe20003800200 */
[----:B------:R-:W-:Y:S01]  /*4dc0*/  MOV R5, R163 ;  /* 0x000000a300057202 */ /* 0x000fe20000000f00 */
[----:B------:R-:W-:Y:S02]  /*4dd0*/  IMAD.MOV.U32 R217, RZ, RZ, R157 ;  /* 0x000000ffffd97224 */ /* 0x000fe400078e009d */
[----:B------:R-:W-:Y:S05]  /*4de0*/  @!P2 BRA `(.L_x_70398) ;  /* 0x000000040074a947 */ /* 0x000fea0003800000 */
[----:B------:R-:W-:Y:S01]  /*4df0*/  ISETP.NE.AND P3, PT, R163, 0x1, PT ;  /* 0x00000001a300780c */ /* 0x000fe20003f65270 */
[----:B------:R-:W-:Y:S01]  /*4e00*/  BSSY.RECONVERGENT B2, `(.L_x_70399) ;  /* 0x0000052000027945 */ /* 0x000fe20003800200 */
[----:B------:R-:W-:Y:S01]  /*4e10*/  IMAD.MOV.U32 R5, RZ, RZ, 0x2 ;  /* 0x00000002ff057424 */ /* 0x000fe200078e00ff */
[----:B--2---:R-:W-:-:S10]  /*4e20*/  MOV R165, R0 ;  /* 0x0000000000a57202 */ /* 0x004fd40000000f00 */
        /* <DEDUP_REMOVED lines=9> */
.L_x_70401:
        /* <DEDUP_REMOVED lines=13> */
.L_x_70403:
[----:B------:R-:W-:Y:S05]  /*4f90*/  BSYNC.RECONVERGENT B3 ;  /* 0x0000000000037941 */ /* 0x000fea0003800200 */
.L_x_70402:
        /* <DEDUP_REMOVED lines=44> */
[----:B0-----:R-:W-:Y:S01]  /*5260*/  LOP3.LUT R168, R6, UR15, R167, 0x96, !PT ;  /* 0x0000000f06a87c12 */ /* 0x001fe2000f8e96a7 */
[----:B------:R-:W-:Y:S01]  /*5270*/  UIADD3 UR15, UPT, UPT, UR4, -0xe443238, URZ ;  /* 0xf1bbcdc8040f7890 */ /* 0x000fe2000fffe0ff */
[----:B------:R-:W-:-:S04]  /*5280*/  IMAD.WIDE.U32 R6, R7, -0x326172a9, RZ ;  /* 0xcd9e8d5707067825 */ /* 0x000fc800078e00ff */
[----:B------:R-:W-:Y:S01]  /*5290*/  IMAD.WIDE.U32 R168, R168, -0x326172a9, RZ ;  /* 0xcd9e8d57a8a87825 */ /* 0x000fe200078e00ff */
[----:B------:R-:W-:Y:S01]  /*52a0*/  LOP3.LUT R164, R164, UR15, R7, 0x96, !PT ;  /* 0x0000000fa4a47c12 */ /* 0x000fe2000f8e9607 */
[----:B------:R-:W-:Y:S01]  /*52b0*/  UIADD3 UR15, UPT, UPT, UR4, -0x700cb87f, URZ ;  /* 0x8ff34781040f7890 */ /* 0x000fe2000fffe0ff */
[----:B------:R-:W-:-:S03]  /*52c0*/  MOV R0, R168 ;  /* 0x000000a800007202 */ /* 0x000fc60000000f00 */
[----:B------:R-:W-:Y:S02]  /*52d0*/  IMAD.WIDE.U32 R164, R164, -0x2daee0ad, RZ ;  /* 0xd2511f53a4a47825 */ /* 0x000fe400078e00ff */
[----:B------:R-:W-:-:S03]  /*52e0*/  LOP3.LUT R6, R6, UR15, R169, 0x96, !PT ;  /* 0x0000000f06067c12 */ /* 0x000fc6000f8e96a9 */
[----:B------:R-:W-:Y:S01]  /*52f0*/  LOP3.LUT R7, R230, R166, R165, 0x96, !PT ;  /* 0x000000a6e6077212 */ /* 0x000fe200078e96a5 */
[----:B------:R-:W-:Y:S02]  /*5300*/  IMAD.MOV.U32 R165, RZ, RZ, R2 ;  /* 0x000000ffffa57224 */ /* 0x000fe400078e0002 */
[----:B------:R-:W-:-:S07]  /*5310*/  IMAD.MOV.U32 R2, RZ, RZ, R164 ;  /* 0x000000ffff027224 */ /* 0x000fce00078e00a4 */
.L_x_70400:
[----:B------:R-:W-:Y:S05]  /*5320*/  BSYNC.RECONVERGENT B2 ;  /* 0x0000000000027941 */ /* 0x000fea0003800200 */
.L_x_70399:
[----:B------:R-:W-:Y:S01]  /*5330*/  I2FP.F32.U32 R163, R165 ;  /* 0x000000a500a37245 */ /* 0x000fe20000201000 */
[----:B------:R-:W-:-:S04]  /*5340*/  IMAD.MOV.U32 R164, RZ, RZ, 0x2f800000 ;  /* 0x2f800000ffa47424 */ /* 0x000fc800078e00ff */
[----:B------:R-:W-:Y:S01]  /*5350*/  FFMA.FTZ R163, R163, R164, 1.1641532182693481445e-10 ;  /* 0x2f000000a3a37423 */ /* 0x000fe200000100a4 */
[----:B------:R-:W-:-:S04]  /*5360*/  FMUL.FTZ R164, R153, UR9 ;  /* 0x0000000999a47c20 */ /* 0x000fc80008410000 */
[----:B------:R-:W-:Y:S01]  /*5370*/  FMUL.FTZ R164, R164, UR8 ;  /* 0x00000008a4a47c20 */ /* 0x000fe20008410000 */
[----:B------:R-:W-:-:S04]  /*5380*/  FSETP.GTU.FTZ.AND P3, PT, R163, UR12, PT ;  /* 0x0000000ca3007c0b */ /* 0x000fc8000bf7c000 */
[----:B------:R-:W-:Y:S02]  /*5390*/  FSEL R164, R164, RZ, !P3 ;  /* 0x000000ffa4a47208 */ /* 0x000fe40005800000 */
[----:B------:R-:W-:-:S03]  /*53a0*/  SEL R224, RZ, 0x1, P3 ;  /* 0x00000001ffe07807 */ /* 0x000fc60001800000 */
[----:B------:R-:W-:-:S07]  /*53b0*/  FFMA.FTZ R217, R164, R93, R157 ;  /* 0x0000005da4d97223 */ /* 0x000fce000001009d */
.L_x_70398:
[----:B------:R-:W-:Y:S05]  /*53c0*/  BSYNC.RECONVERGENT B1 ;  /* 0x0000000000017941 */ /* 0x000fea0003800200 */
.L_x_70397:
[----:B------:R-:W-:Y:S01]  /*53d0*/  BSSY.RECONVERGENT B1, `(.L_x_70404) ;  /* 0x0000061000017945 */ /* 0x000fe20003800200 */
[----:B--2---:R-:W-:Y:S01]  /*53e0*/  IMAD.MOV.U32 R164, RZ, RZ, R5 ;  /* 0x000000ffffa47224 */ /* 0x004fe200078e0005 */
        /* <DEDUP_REMOVED lines=15> */
.L_x_70408:
        /* <DEDUP_REMOVED lines=13> */
.L_x_70410:
[----:B------:R-:W-:Y:S05]  /*55b0*/  BSYNC.RECONVERGENT B3 ;  /* 0x0000000000037941 */ /* 0x000fea0003800200 */
.L_x_70409:
        /* <DEDUP_REMOVED lines=52> */
[----:B------:R-:W-:-:S04]  /*5900*/  IMAD.WIDE.U32 R164, R5, -0x2daee0ad, RZ ;  /* 0xd2511f5305a47825 */ /* 0x000fc800078e00ff */
[----:B------:R-:W-:Y:S01]  /*5910*/  IMAD.MOV.U32 R2, RZ, RZ, R164 ;  /* 0x000000ffff027224 */ /* 0x000fe200078e00a4 */
[----:B------:R-:W-:Y:S01]  /*5920*/  LOP3.LUT R7, R230, R166, R165, 0x96, !PT ;  /* 0x000000a6e6077212 */ /* 0x000fe200078e96a5 */
[----:B------:R-:W-:-:S07]  /*5930*/  IMAD.MOV.U32 R164, RZ, RZ, RZ ;  /* 0x000000ffffa47224 */ /* 0x000fce00078e00ff */
.L_x_70407:
[----:B------:R-:W-:Y:S05]  /*5940*/  BSYNC.RECONVERGENT B2 ;  /* 0x0000000000027941 */ /* 0x000fea0003800200 */
.L_x_70406:
        /* <DEDUP_REMOVED lines=9> */
.L_x_70405:
[----:B------:R-:W-:Y:S05]  /*59e0*/  BSYNC.RECONVERGENT B1 ;  /* 0x0000000000017941 */ /* 0x000fea0003800200 */
.L_x_70404:
        /* <DEDUP_REMOVED lines=16> */
.L_x_70414:
        /* <DEDUP_REMOVED lines=13> */
.L_x_70416:
[----:B------:R-:W-:Y:S05]  /*5bc0*/  BSYNC.RECONVERGENT B2 ;  /* 0x0000000000027941 */ /* 0x000fea0003800200 */
.L_x_70415:
        /* <DEDUP_REMOVED lines=54> */
[----:B------:R-:W-:Y:S02]  /*5f30*/  LOP3.LUT R7, R230, R166, R165, 0x96, !PT ;  /* 0x000000a6e6077212 */ /* 0x000fe400078e96a5 */
[----:B------:R-:W-:-:S07]  /*5f40*/  MOV R2, R164 ;  /* 0x000000a400027202 */ /* 0x000fce0000000f00 */
.L_x_70413:
[----:B------:R-:W-:Y:S05]  /*5f50*/  BSYNC.RECONVERGENT B1 ;  /* 0x0000000000017941 */ /* 0x000fea0003800200 */
.L_x_70412:
        /* <DEDUP_REMOVED lines=10> */
.L_x_70389:
[----:B------:R-:W-:Y:S01]  /*6000*/  BSSY.RECONVERGENT B1, `(.L_x_70417) ;  /* 0x0000065000017945 */ /* 0x000fe20003800200 */
[----:B-1----:R-:W-:Y:S01]  /*6010*/  MOV R163, R5 ;  /* 0x0000000500a37202 */ /* 0x002fe20000000f00 */
        /* <DEDUP_REMOVED lines=19> */
.L_x_70421:
        /* <DEDUP_REMOVED lines=13> */
.L_x_70423:
[----:B------:R-:W-:Y:S05]  /*6220*/  BSYNC.RECONVERGENT B3 ;  /* 0x0000000000037941 */ /* 0x000fea0003800200 */
.L_x_70422:
        /* <DEDUP_REMOVED lines=56> */
.L_x_70420:
[----:B------:R-:W-:Y:S05]  /*65b0*/  BSYNC.RECONVERGENT B2 ;  /* 0x0000000000027941 */ /* 0x000fea0003800200 */
.L_x_70419:
[----:B------:R-:W-:Y:S01]  /*65c0*/  I2FP.F32.U32 R5, R11 ;  /* 0x0000000b00057245 */ /* 0x000fe20000201000 */
[----:B--2---:R-:W-:Y:S02]  /*65d0*/  IMAD.MOV.U32 R164, RZ, RZ, 0x2f800000 ;  /* 0x2f800000ffa47424 */ /* 0x004fe400078e00ff */
[----:B-----5:R-:W-:Y:S02]  /*65e0*/  FMUL.FTZ R11, R152, UR9 ;  /* 0x00000009980b7c20 */ /* 0x020fe40008410000 */
[----:B------:R-:W-:Y:S02]  /*65f0*/  FFMA.FTZ R5, R5, R164, 1.1641532182693481445e-10 ;  /* 0x2f00000005057423 */ /* 0x000fe400000100a4 */
[----:B------:R-:W-:-:S03]  /*6600*/  FMUL.FTZ R11, R11, UR8 ;  /* 0x000000080b0b7c20 */ /* 0x000fc60008410000 */
[----:B------:R-:W-:-:S04]  /*6610*/  FSETP.GTU.FTZ.AND P2, PT, R5, UR12, PT ;  /* 0x0000000c05007c0b */ /* 0x000fc8000bf5c000 */
[----:B------:R-:W-:Y:S02]  /*6620*/  FSEL R5, R11, RZ, !P2 ;  /* 0x000000ff0b057208 */ /* 0x000fe40005000000 */
[----:B------:R-:W-:-:S03]  /*6630*/  SEL R11, RZ, 0x1, P2 ;  /* 0x00000001ff0b7807 */ /* 0x000fc60001000000 */
[----:B------:R-:W-:-:S07]  /*6640*/  FMUL.FTZ R216, R5, R92 ;  /* 0x0000005c05d87220 */ /* 0x000fce0000410000 */
.L_x_70418:
[----:B------:R-:W-:Y:S05]  /*6650*/  BSYNC.RECONVERGENT B1 ;  /* 0x0000000000017941 */ /* 0x000fea0003800200 */
.L_x_70417:
[----:B------:R-:W-:Y:S01]  /*6660*/  BSSY.RECONVERGENT B1, `(.L_x_70424) ;  /* 0x0000061000017945 */ /* 0x000fe20003800200 */
[----:B------:R-:W-:Y:S01]  /*6670*/  MOV R5, R163 ;  /* 0x000000a300057202 */ /* 0x000fe20000000f00 */
[----:B------:R-:W-:Y:S02]  /*6680*/  IMAD.MOV.U32 R217, RZ, RZ, RZ ;  /* 0x000000ffffd97224 */ /* 0x000fe400078e00ff */
        /* <DEDUP_REMOVED lines=14> */
.L_x_70428:
        /* <DEDUP_REMOVED lines=13> */
.L_x_70430:
[----:B------:R-:W-:Y:S05]  /*6840*/  BSYNC.RECONVERGENT B3 ;  /* 0x0000000000037941 */ /* 0x000fea0003800200 */
.L_x_70429:
        /* <DEDUP_REMOVED lines=56> */
.L_x_70427:
[----:B------:R-:W-:Y:S05]  /*6bd0*/  BSYNC.RECONVERGENT B2 ;  /* 0x0000000000027941 */ /* 0x000fea0003800200 */
.L_x_70426:
[----:B------:R-:W-:Y:S01]  /*6be0*/  I2FP.F32.U32 R163, R165 ;  /* 0x000000a500a37245 */ /* 0x000fe20000201000 */
[----:B------:R-:W-:-:S04]  /*6bf0*/  IMAD.MOV.U32 R164, RZ, RZ, 0x2f800000 ;  /* 0x2f800000ffa47424 */ /* 0x000fc800078e00ff */
[----:B------:R-:W-:Y:S01]  /*6c00*/  FFMA.FTZ R163, R163, R164, 1.1641532182693481445e-10 ;  /* 0x2f000000a3a37423 */ /* 0x000fe200000100a4 */
[----:B-----5:R-:W-:-:S04]  /*6c10*/  FMUL.FTZ R164, R153, UR9 ;  /* 0x0000000999a47c20 */ /* 0x020fc80008410000 */
[----:B------:R-:W-:Y:S01]  /*6c20*/  FMUL.FTZ R164, R164, UR8 ;  /* 0x00000008a4a47c20 */ /* 0x000fe20008410000 */
[----:B------:R-:W-:-:S04]  /*6c30*/  FSETP.GTU.FTZ.AND P2, PT, R163, UR12, PT ;  /* 0x0000000ca3007c0b */ /* 0x000fc8000bf5c000 */
[----:B------:R-:W-:Y:S02]  /*6c40*/  FSEL R164, R164, RZ, !P2 ;  /* 0x000000ffa4a47208 */ /* 0x000fe40005000000 */
[----:B------:R-:W-:-:S03]  /*6c50*/  SEL R224, RZ, 0x1, P2 ;  /* 0x00000001ffe07807 */ /* 0x000fc60001000000 */
[----:B------:R-:W-:-:S07]  /*6c60*/  FMUL.FTZ R217, R164, R93 ;  /* 0x0000005da4d97220 */ /* 0x000fce0000410000 */
.L_x_70425:
[----:B------:R-:W-:Y:S05]  /*6c70*/  BSYNC.RECONVERGENT B1 ;  /* 0x0000000000017941 */ /* 0x000fea0003800200 */
.L_x_70424:
[----:B------:R-:W-:Y:S01]  /*6c80*/  BSSY.RECONVERGENT B1, `(.L_x_70431) ;  /* 0x0000061000017945 */ /* 0x000fe20003800200 */
[----:B--2---:R-:W-:Y:S01]  /*6c90*/  IMAD.MOV.U32 R164, RZ, RZ, R5 ;  /* 0x000000ffffa47224 */ /* 0x004fe200078e0005 */
        /* <DEDUP_REMOVED lines=15> */
.L_x_70435:
        /* <DEDUP_REMOVED lines=13> */
.L_x_70437:
[----:B------:R-:W-:Y:S05]  /*6e60*/  BSYNC.RECONVERGENT B3 ;  /* 0x0000000000037941 */ /* 0x000fea0003800200 */
.L_x_70436:
        /* <DEDUP_REMOVED lines=56> */
.L_x_70434:
[----:B------:R-:W-:Y:S05]  /*71f0*/  BSYNC.RECONVERGENT B2 ;  /* 0x0000000000027941 */ /* 0x000fea0003800200 */
.L_x_70433:
        /* <DEDUP_REMOVED lines=9> */
.L_x_70432:
[----:B------:R-:W-:Y:S05]  /*7290*/  BSYNC.RECONVERGENT B1 ;  /* 0x0000000000017941 */ /* 0x000fea0003800200 */
.L_x_70431:
        /* <DEDUP_REMOVED lines=16> */
.L_x_70440:
        /* <DEDUP_REMOVED lines=13> */
.L_x_70442:
[----:B------:R-:W-:Y:S05]  /*7470*/  BSYNC.RECONVERGENT B2 ;  /* 0x0000000000027941 */ /* 0x000fea0003800200 */
.L_x_70441:
        /* <DEDUP_REMOVED lines=56> */
.L_x_70439:
[----:B------:R-:W-:Y:S05]  /*7800*/  BSYNC.RECONVERGENT B1 ;  /* 0x0000000000017941 */ /* 0x000fea0003800200 */
.L_x_70438:
        /* <DEDUP_REMOVED lines=9> */
.L_x_70411:
[----:B------:R-:W-:Y:S05]  /*78a0*/  BSYNC.RECONVERGENT B0 ;  /* 0x0000000000007941 */ /* 0x000fea0003800200 */
.L_x_70388:
[C---:B0-----:R-:W-:Y:S01]  /*78b0*/  IADD3 R168, PT, PT, R162.reuse, 0x20, RZ ;  /* 0x00000020a2a87810 */ /* 0x041fe20007ffe0ff */
        /* <DEDUP_REMOVED lines=10> */
[----:B------:R-:W0:Y:S01]  /*7960*/  LDC.64 R168, c[0x0][0x3b0] ;  /* 0x0000ec00ffa87b82 */ /* 0x000e220000000a00 */
[----:B------:R-:W-:-:S05]  /*7970*/  IADD3 R5, PT, PT, R161, 0x20, RZ ;  /* 0x00000020a1057810 */ /* 0x000fca0007ffe0ff */
[----:B0-----:R-:W-:-:S04]  /*7980*/  IMAD.WIDE.U32 R168, R5, 0x4, R168 ;  /* 0x0000000405a87825 */ /* 0x001fc800078e00a8 */
[----:B------:R-:W-:-:S05]  /*7990*/  IMAD.U32 R5, R225, 0x10000, RZ ;  /* 0x00010000e1057824 */ /* 0x000fca00078e00ff */
[----:B------:R-:W-:Y:S02]  /*79a0*/  LOP3.LUT R170, R5, 0xff0000, RZ, 0xc0, !PT ;  /* 0x00ff000005aa7812 */ /* 0x000fe400078ec0ff */
[----:B------:R-:W-:-:S05]  /*79b0*/  LOP3.LUT R5, R226, 0xffff, RZ, 0xc0, !PT ;  /* 0x0000ffffe2057812 */ /* 0x000fca00078ec0ff */
[----:B------:R-:W-:Y:S01]  /*79c0*/  IMAD R5, R5, 0x1000000, R170 ;  /* 0x0100000005057824 */ /* 0x000fe200078e02aa */
[----:B------:R-:W-:-:S04]  /*79d0*/  LOP3.LUT R170, R224, 0xff, RZ, 0xc0, !PT ;  /* 0x000000ffe0aa7812 */ /* 0x000fc800078ec0ff */
[----:B------:R-:W-:Y:S02]  /*79e0*/  LEA R5, R170, R5, 0x8 ;  /* 0x00000005aa057211 */ /* 0x000fe400078e40ff */
[----:B------:R-:W-:-:S05]  /*79f0*/  LOP3.LUT R170, R11, 0xff, RZ, 0xc0, !PT ;  /* 0x000000ff0baa7812 */ /* 0x000fca00078ec0ff */
[----:B------:R-:W-:-:S05]  /*7a00*/  IMAD.IADD R5, R5, 0x1, R170 ;  /* 0x0000000105057824 */ /* 0x000fca00078e02aa */
[----:B------:R0:W-:Y:S02]  /*7a10*/  STG.E desc[UR6][R168.64], R5 ;  /* 0x00000005a8007986 */ /* 0x0001e4000c101906 */
.L_x_70444:
[----:B------:R-:W-:Y:S05]  /*7a20*/  BSYNC.RECONVERGENT B0 ;  /* 0x0000000000007941 */ /* 0x000fea0003800200 */
.L_x_70443:
        /* <DEDUP_REMOVED lines=26> */
.L_x_70451:
        /* <DEDUP_REMOVED lines=13> */
.L_x_70453:
[----:B------:R-:W-:Y:S05]  /*7ca0*/  BSYNC.RECONVERGENT B3 ;  /* 0x0000000000037941 */ /* 0x000fea0003800200 */
.L_x_70452:
        /* <DEDUP_REMOVED lines=50> */
[----:B------:R-:W-:Y:S02]  /*7fd0*/  LOP3.LUT R6, R6, UR15, R165, 0x96, !PT ;  /* 0x0000000f06067c12 */ /* 0x000fe4000f8e96a5 */
[----:B------:R-:W-:Y:S01]  /*7fe0*/  MOV R0, R164 ;  /* 0x000000a400007202 */ /* 0x000fe20000000f00 */
[----:B------:R-:W-:-:S04]  /*7ff0*/  IMAD.WIDE.U32 R164, R5, -0x2daee0ad, RZ ;  /* 0xd2511f5305a47825 */ /* 0x000fc800078e00ff */
[----:B------:R-:W-:Y:S02]  /*8000*/  IMAD.MOV.U32 R5, RZ, RZ, R164 ;  /* 0x000000ffff057224 */ /* 0x000fe400078e00a4 */
[----:B------:R-:W-:Y:S01]  /*8010*/  HFMA2 R164, -RZ, RZ, 0, 0 ;  /* 0x00000000ffa47431 */ /* 0x000fe200000001ff */
[----:B------:R-:W-:-:S07]  /*8020*/  LOP3.LUT R7, R230, R166, R165, 0x96, !PT ;  /* 0x000000a6e6077212 */ /* 0x000fce00078e96a5 */
.L_x_70450:
[----:B------:R-:W-:Y:S05]  /*8030*/  BSYNC.RECONVERGENT B2 ;  /* 0x0000000000027941 */ /* 0x000fea0003800200 */
.L_x_70449:
        /* <DEDUP_REMOVED lines=9> */
.L_x_70448:
[----:B------:R-:W-:Y:S05]  /*80d0*/  BSYNC.RECONVERGENT B1 ;  /* 0x0000000000017941 */ /* 0x000fea0003800200 */
.L_x_70447:
        /* <DEDUP_REMOVED lines=17> */
.L_x_70458:
        /* <DEDUP_REMOVED lines=13> */
.L_x_70460:
[----:B------:R-:W-:Y:S05]  /*82c0*/  BSYNC.RECONVERGENT B3 ;  /* 0x0000000000037941 */ /* 0x000fea0003800200 */
.L_x_70459:
        /* <DEDUP_REMOVED lines=56> */
.L_x_70457:
[----:B------:R-:W-:Y:S05]  /*8650*/  BSYNC.RECONVERGENT B2 ;  /* 0x0000000000027941 */ /* 0x000fea0003800200 */
.L_x_70456:
        /* <DEDUP_REMOVED lines=9> */
.L_x_70455:
[----:B------:R-:W-:Y:S05]  /*86f0*/  BSYNC.RECONVERGENT B1 ;  /* 0x0000000000017941 */ /* 0x000fea0003800200 */
.L_x_70454:
        /* <DEDUP_REMOVED lines=17> */
.L_x_70465:
        /* <DEDUP_REMOVED lines=13> */
.L_x_70467:
[----:B------:R-:W-:Y:S05]  /*88e0*/  BSYNC.RECONVERGENT B3 ;  /* 0x0000000000037941 */ /* 0x000fea0003800200 */
.L_x_70466:
        /* <DEDUP_REMOVED lines=52> */
[----:B------:R-:W-:-:S03]  /*8c30*/  IMAD.WIDE.U32 R164, R2, -0x2daee0ad, RZ ;  /* 0xd2511f5302a47825 */ /* 0x000fc600078e00ff */
[----:B------:R-:W-:Y:S01]  /*8c40*/  MOV R5, R164 ;  /* 0x000000a400057202 */ /* 0x000fe20000000f00 */
[----:B------:R-:W-:Y:S01]  /*8c50*/  IMAD.MOV.U32 R164, RZ, RZ, RZ ;  /* 0x000000ffffa47224 */ /* 0x000fe200078e00ff */
[----:B------:R-:W-:-:S07]  /*8c60*/  LOP3.LUT R7, R230, R166, R165, 0x96, !PT ;  /* 0x000000a6e6077212 */ /* 0x000fce00078e96a5 */
.L_x_70464:
[----:B------:R-:W-:Y:S05]  /*8c70*/  BSYNC.RECONVERGENT B2 ;  /* 0x0000000000027941 */ /* 0x000fea0003800200 */
.L_x_70463:
        /* <DEDUP_REMOVED lines=9> */
.L_x_70462:
[----:B------:R-:W-:Y:S05]  /*8d10*/  BSYNC.RECONVERGENT B1 ;  /* 0x0000000000017941 */ /* 0x000fea0003800200 */
.L_x_70461:
        /* <DEDUP_REMOVED lines=16> */
.L_x_70471:
        /* <DEDUP_REMOVED lines=12> */
.L_x_70473:
[----:B------:R-:W-:Y:S05]  /*8ee0*/  BSYNC.RECONVERGENT B2 ;  /* 0x0000000000027941 */ /* 0x000fea0003800200 */
.L_x_70472:
        /* <DEDUP_REMOVED lines=54> */
[----:B------:R-:W-:Y:S01]  /*9250*/  IMAD.MOV.U32 R2, RZ, RZ, R5 ;  /* 0x000000ffff027224 */ /* 0x000fe200078e0005 */
[----:B------:R-:W-:Y:S01]  /*9260*/  LOP3.LUT R7, R230, R166, R165, 0x96, !PT ;  /* 0x000000a6e6077212 */ /* 0x000fe200078e96a5 */
[----:B------:R-:W-:-:S07]  /*9270*/  IMAD.MOV.U32 R5, RZ, RZ, R164 ;  /* 0x000000ffff057224 */ /* 0x000fce00078e00a4 */
.L_x_70470:
[----:B------:R-:W-:Y:S05]  /*9280*/  BSYNC.RECONVERGENT B1 ;  /* 0x0000000000017941 */ /* 0x000fea0003800200 */
.L_x_70469:
        /* <DEDUP_REMOVED lines=10> */
.L_x_70446:
[----:B------:R-:W-:Y:S01]  /*9330*/  BSSY.RECONVERGENT B1, `(.L_x_70474) ;  /* 0x0000065000017945 */ /* 0x000fe20003800200 */
[----:B-1----:R-:W-:Y:S01]  /*9340*/  IMAD.MOV.U32 R164, RZ, RZ, R163 ;  /* 0x000000ffffa47224 */ /* 0x002fe200078e00a3 */
        /* <DEDUP_REMOVED lines=19> */
.L_x_70478:
        /* <DEDUP_REMOVED lines=13> */
.L_x_70480:
[----:B------:R-:W-:Y:S05]  /*9550*/  BSYNC.RECONVERGENT B3 ;  /* 0x0000000000037941 */ /* 0x000fea0003800200 */
.L_x_70479:
        /* <DEDUP_REMOVED lines=56> */
.L_x_70477:
[----:B------:R-:W-:Y:S05]  /*98e0*/  BSYNC.RECONVERGENT B2 ;  /* 0x0000000000027941 */ /* 0x000fea0003800200 */
.L_x_70476:
        /* <DEDUP_REMOVED lines=9> */
.L_x_70475:
[----:B------:R-:W-:Y:S05]  /*9980*/  BSYNC.RECONVERGENT B1 ;  /* 0x0000000000017941 */ /* 0x000fea0003800200 */
.L_x_70474:
        /* <DEDUP_REMOVED lines=17> */
.L_x_70485:
        /* <DEDUP_REMOVED lines=13> */
.L_x_70487:
[----:B------:R-:W-:Y:S05]  /*9b70*/  BSYNC.RECONVERGENT B3 ;  /* 0x0000000000037941 */ /* 0x000fea0003800200 */
.L_x_70486:
        /* <DEDUP_REMOVED lines=56> */
.L_x_70484:
[----:B------:R-:W-:Y:S05]  /*9f00*/  BSYNC.RECONVERGENT B2 ;  /* 0x0000000000027941 */ /* 0x000fea0003800200 */
.L_x_70483:
        /* <DEDUP_REMOVED lines=9> */
.L_x_70482:
[----:B------:R-:W-:Y:S05]  /*9fa0*/  BSYNC.RECONVERGENT B1 ;  /* 0x0000000000017941 */ /* 0x000fea0003800200 */
.L_x_70481:
        /* <DEDUP_REMOVED lines=17> */
.L_x_70492:
        /* <DEDUP_REMOVED lines=13> */
.L_x_70494:
[----:B------:R-:W-:Y:S05]  /*a190*/  BSYNC.RECONVERGENT B3 ;  /* 0x0000000000037941 */ /* 0x000fea0003800200 */
.L_x_70493:
        /* <DEDUP_REMOVED lines=56> */
.L_x_70491:
[----:B------:R-:W-:Y:S05]  /*a520*/  BSYNC.RECONVERGENT B2 ;  /* 0x0000000000027941 */ /* 0x000fea0003800200 */
.L_x_70490:
        /* <DEDUP_REMOVED lines=9> */
.L_x_70489:
[----:B------:R-:W-:Y:S05]  /*a5c0*/  BSYNC.RECONVERGENT B1 ;  /* 0x0000000000017941 */ /* 0x000fea0003800200 */
.L_x_70488:
        /* <DEDUP_REMOVED lines=16> */
.L_x_70497:
        /* <DEDUP_REMOVED lines=12> */
.L_x_70499:
[----:B------:R-:W-:Y:S05]  /*a790*/  BSYNC.RECONVERGENT B2 ;  /* 0x0000000000027941 */ /* 0x000fea0003800200 */
.L_x_70498:
        /* <DEDUP_REMOVED lines=57> */
.L_x_70496:
[----:B------:R-:W-:Y:S05]  /*ab30*/  BSYNC.RECONVERGENT B1 ;  /* 0x0000000000017941 */ /* 0x000fea0003800200 */
.L_x_70495:
        /* <DEDUP_REMOVED lines=9> */
.L_x_70468:
[----:B------:R-:W-:Y:S05]  /*abd0*/  BSYNC.RECONVERGENT B0 ;  /* 0x0000000000007941 */ /* 0x000fea0003800200 */
.L_x_70445:
[----:B------:R-:W-:Y:S01]  /*abe0*/  VIADD R164, R162, 0x40 ;  /* 0x00000040a2a47836 */ /* 0x000fe20000000000 */
[----:B------:R-:W-:Y:S03]  /*abf0*/  BSSY.RECONVERGENT B0, `(.L_x_70500) ;  /* 0x0000010000007945 */ /* 0x000fe60003800200 */
[----:B------:R-:W-:-:S05]  /*ac00*/  IMAD.WIDE.U32 R164, R164, 0x10, R232 ;  /* 0x00000010a4a47825 */ /* 0x000fca00078e00e8 */
[----:B------:R0:W-:Y:S01]  /*ac10*/  STG.E.128 desc[UR6][R164.64], R212 ;  /* 0x000000d4a4007986 */ /* 0x0001e2000c101d06 */
[----:B------:R-:W-:Y:S05]  /*ac20*/  @!P1 BRA `(.L_x_70501) ;  /* 0x0000000000309947 */ /* 0x000fea0003800000 */
[----:B0-----:R-:W0:Y:S01]  /*ac30*/  LDC.64 R164, c[0x0][0x3b0] ;  /* 0x0000ec00ffa47b82 */ /* 0x001e220000000a00 */
[----:B------:R-:W-:Y:S01]  /*ac40*/  IADD3 R167, PT, PT, R161, 0x40, RZ ;  /* 0x00000040a1a77810 */ /* 0x000fe20007ffe0ff */
[----:B------:R-:W-:-:S04]  /*ac50*/  IMAD.U32 R2, R225, 0x10000, RZ ;  /* 0x00010000e1027824 */ /* 0x000fc800078e00ff */
[----:B0-----:R-:W-:Y:S01]  /*ac60*/  IMAD.WIDE.U32 R164, R167, 0x4, R164 ;  /* 0x00000004a7a47825 */ /* 0x001fe200078e00a4 */
        /* <DEDUP_REMOVED lines=8> */
.L_x_70501:
[----:B------:R-:W-:Y:S05]  /*acf0*/  BSYNC.RECONVERGENT B0 ;  /* 0x0000000000007941 */ /* 0x000fea0003800200 */
.L_x_70500:
[----:B-1----:R-:W1:Y:S01]  /*ad00*/  @P1 LDC.64 R166, c[0x0][0x390] ;  /* 0x0000e400ffa61b82 */ /* 0x002e620000000a00 */
[----:B------:R-:W-:Y:S01]  /*ad10*/  @P0 IADD3 R171, PT, PT, R162, 0x60, RZ ;  /* 0x00000060a2ab0810 */ /* 0x000fe20007ffe0ff */
[----:B------:R-:W-:-:S06]  /*ad20*/  @P1 VIADD R169, R161, 0x60 ;  /* 0x00000060a1a91836 */ /* 0x000fcc0000000000 */
[----:B0-----:R-:W0:Y:S01]  /*ad30*/  @P0 LDC.64 R164, c[0x0][0x3a0] ;  /* 0x0000e800ffa40b82 */ /* 0x001e220000000a00 */
[----:B-1----:R-:W-:-:S05]  /*ad40*/  @P1 IMAD.WIDE.U32 R166, R169, 0x10, R166 ;  /* 0x00000010a9a61825 */ /* 0x002fca00078e00a6 */
[----:B-----5:R1:W5:Y:S01]  /*ad50*/  @P1 LDG.E.128 R152, desc[UR6][R166.64] ;  /* 0x00000006a6981981 */ /* 0x020362000c1e1d00 */
[----:B0-----:R-:W-:-:S05]  /*ad60*/  @P0 IMAD.WIDE.U32 R164, R171, 0x10, R164 ;  /* 0x00000010aba40825 */ /* 0x001fca00078e00a4 */
[----:B------:R1:W5:Y:S01]  /*ad70*/  @P0 LDG.E.128 R156, desc[UR6][R164.64] ;  /* 0x00000006a49c0981 */ /* 0x000362000c1e1d00 */
[----:B------:R-:W-:Y:S04]  /*ad80*/  BSSY.RECONVERGENT B0, `(.L_x_70502) ;  /* 0x0000318000007945 */ /* 0x000fe80003800200 */
[----:B------:R-:W-:Y:S05]  /*ad90*/  @!P0 BRA `(.L_x_70503) ;  /* 0x0000001800308947 */ /* 0x000fea0003800000 */
[----:B------:R-:W-:Y:S01]  /*ada0*/  ISETP.GT.AND P2, PT, R160, RZ, PT ;  /* 0x000000ffa000720c */ /* 0x000fe20003f44270 */
[----:B------:R-:W-:Y:S01]  /*adb0*/  BSSY.RECONVERGENT B1, `(.L_x_70504) ;  /* 0x0000065000017945 */ /* 0x000fe20003800200 */
[----:B-1----:R-:W-:Y:S01]  /*adc0*/  IMAD.MOV.U32 R164, RZ, RZ, R163 ;  /* 0x000000ffffa47224 */ /* 0x002fe200078e00a3 */
        /* <DEDUP_REMOVED lines=19> */
.L_x_70508:
        /* <DEDUP_REMOVED lines=12> */
.L_x_70510:
[----:B------:R-:W-:Y:S05]  /*afc0*/  BSYNC.RECONVERGENT B3 ;  /* 0x0000000000037941 */ /* 0x000fea0003800200 */
.L_x_70509:
        /* <DEDUP_REMOVED lines=57> */
.L_x_70507:
[----:B------:R-:W-:Y:S05]  /*b360*/  BSYNC.RECONVERGENT B2 ;  /* 0x0000000000027941 */ /* 0x000fea0003800200 */
.L_x_70506:
        /* <DEDUP_REMOVED lines=9> */
.L_x_70505:
[----:B------:R-:W-:Y:S05]  /*b400*/  BSYNC.RECONVERGENT B1 ;  /* 0x0000000000017941 */ /* 0x000fea0003800200 */
.L_x_70504:
        /* <DEDUP_REMOVED lines=17> */
.L_x_70515:
        /* <DEDUP_REMOVED lines=12> */
.L_x_70517:
[----:B------:R-:W-:Y:S05]  /*b5e0*/  BSYNC.RECONVERGENT B3 ;  /* 0x0000000000037941 */ /* 0x000fea0003800200 */
.L_x_70516:
        /* <DEDUP_REMOVED lines=54> */
[----:B------:R-:W-:Y:S01]  /*b950*/  IMAD.MOV.U32 R5, RZ, RZ, RZ ;  /* 0x000000ffff057224 */ /* 0x000fe200078e00ff */
[----:B------:R-:W-:Y:S02]  /*b960*/  LOP3.LUT R7, R230, R166, R165, 0x96, !PT ;  /* 0x000000a6e6077212 */ /* 0x000fe400078e96a5 */
[----:B------:R-:W-:-:S07]  /*b970*/  MOV R2, R164 ;  /* 0x000000a400027202 */ /* 0x000fce0000000f00 */
.L_x_70514:
[----:B------:R-:W-:Y:S05]  /*b980*/  BSYNC.RECONVERGENT B2 ;  /* 0x0000000000027941 */ /* 0x000fea0003800200 */
.L_x_70513:
        /* <DEDUP_REMOVED lines=9> */
.L_x_70512:
[----:B------:R-:W-:Y:S05]  /*ba20*/  BSYNC.RECONVERGENT B1 ;  /* 0x0000000000017941 */ /* 0x000fea0003800200 */
.L_x_70511:
        /* <DEDUP_REMOVED lines=17> */
.L_x_70522:
        /* <DEDUP_REMOVED lines=12> */
.L_x_70524:
[----:B------:R-:W-:Y:S05]  /*bc00*/  BSYNC.RECONVERGENT B3 ;  /* 0x0000000000037941 */ /* 0x000fea0003800200 */
.L_x_70523:
        /* <DEDUP_REMOVED lines=57> */
.L_x_70521:
[----:B------:R-:W-:Y:S05]  /*bfa0*/  BSYNC.RECONVERGENT B2 ;  /* 0x0000000000027941 */ /* 0x000fea0003800200 */
.L_x_70520:
        /* <DEDUP_REMOVED lines=9> */
.L_x_70519:
[----:B------:R-:W-:Y:S05]  /*c040*/  BSYNC.RECONVERGENT B1 ;  /* 0x0000000000017941 */ /* 0x000fea0003800200 */
.L_x_70518:
        /* <DEDUP_REMOVED lines=16> */
.L_x_70528:
        /* <DEDUP_REMOVED lines=12> */
.L_x_70530:
[----:B------:R-:W-:Y:S05]  /*c210*/  BSYNC.RECONVERGENT B2 ;  /* 0x0000000000027941 */ /* 0x000fea0003800200 */
.L_x_70529:
        /* <DEDUP_REMOVED lines=54> */
[----:B------:R-:W-:-:S03]  /*c580*/  MOV R5, R2 ;  /* 0x0000000200057202 */ /* 0x000fc60000000f00 */
[----:B------:R-:W-:Y:S01]  /*c590*/  IMAD.MOV.U32 R2, RZ, RZ, R164 ;  /* 0x000000ffff027224 */ /* 0x000fe200078e00a4 */
[----:B------:R-:W-:-:S07]  /*c5a0*/  LOP3.LUT R7, R230, R166, R165, 0x96, !PT ;  /* 0x000000a6e6077212 */ /* 0x000fce00078e96a5 */
.L_x_70527:
[----:B------:R-:W-:Y:S05]  /*c5b0*/  BSYNC.RECONVERGENT B1 ;  /* 0x0000000000017941 */ /* 0x000fea0003800200 */
.L_x_70526:
        /* <DEDUP_REMOVED lines=10> */
.L_x_70503:
[----:B------:R-:W-:Y:S01]  /*c660*/  BSSY.RECONVERGENT B1, `(.L_x_70531) ;  /* 0x0000065000017945 */ /* 0x000fe20003800200 */
[----:B-1----:R-:W-:Y:S01]  /*c670*/  IMAD.MOV.U32 R164, RZ, RZ, R163 ;  /* 0x000000ffffa47224 */ /* 0x002fe200078e00a3 */
        /* <DEDUP_REMOVED lines=19> */
.L_x_70535:
        /* <DEDUP_REMOVED lines=12> */
.L_x_70537:
[----:B------:R-:W-:Y:S05]  /*c870*/  BSYNC.RECONVERGENT B3 ;  /* 0x0000000000037941 */ /* 0x000fea0003800200 */
.L_x_70536:
        /* <DEDUP_REMOVED lines=57> */
.L_x_70534:
[----:B------:R-:W-:Y:S05]  /*cc10*/  BSYNC.RECONVERGENT B2 ;  /* 0x0000000000027941 */ /* 0x000fea0003800200 */
.L_x_70533:
        /* <DEDUP_REMOVED lines=9> */
.L_x_70532:
[----:B------:R-:W-:Y:S05]  /*ccb0*/  BSYNC.RECONVERGENT B1 ;  /* 0x0000000000017941 */ /* 0x000fea0003800200 */
.L_x_70531:
        /* <DEDUP_REMOVED lines=17> */
.L_x_70542:
        /* <DEDUP_REMOVED lines=12> */
.L_x_70544:
[----:B------:R-:W-:Y:S05]  /*ce90*/  BSYNC.RECONVERGENT B3 ;  /* 0x0000000000037941 */ /* 0x000fea0003800200 */
.L_x_70543:
        /* <DEDUP_REMOVED lines=57> */
.L_x_70541:
[----:B------:R-:W-:Y:S05]  /*d230*/  BSYNC.RECONVERGENT B2 ;  /* 0x0000000000027941 */ /* 0x000fea0003800200 */
.L_x_70540:
        /* <DEDUP_REMOVED lines=9> */
.L_x_70539:
[----:B------:R-:W-:Y:S05]  /*d2d0*/  BSYNC.RECONVERGENT B1 ;  /* 0x0000000000017941 */ /* 0x000fea0003800200 */
.L_x_70538:
        /* <DEDUP_REMOVED lines=17> */
.L_x_70549:
        /* <DEDUP_REMOVED lines=12> */
.L_x_70551:
[----:B------:R-:W-:Y:S05]  /*d4b0*/  BSYNC.RECONVERGENT B3 ;  /* 0x0000000000037941 */ /* 0x000fea0003800200 */
.L_x_70550:
        /* <DEDUP_REMOVED lines=57> */
.L_x_70548:
[----:B------:R-:W-:Y:S05]  /*d850*/  BSYNC.RECONVERGENT B2 ;  /* 0x0000000000027941 */ /* 0x000fea0003800200 */
.L_x_70547:
        /* <DEDUP_REMOVED lines=9> */
.L_x_70546:
[----:B------:R-:W-:Y:S05]  /*d8f0*/  BSYNC.RECONVERGENT B1 ;  /* 0x0000000000017941 */ /* 0x000fea0003800200 */
.L_x_70545:
        /* <DEDUP_REMOVED lines=16> */
.L_x_70554:
        /* <DEDUP_REMOVED lines=12> */
.L_x_70556:
[----:B------:R-:W-:Y:S05]  /*dac0*/  BSYNC.RECONVERGENT B2 ;  /* 0x0000000000027941 */ /* 0x000fea0003800200 */
.L_x_70555:
        /* <DEDUP_REMOVED lines=57> */
.L_x_70553:
[----:B------:R-:W-:Y:S05]  /*de60*/  BSYNC.RECONVERGENT B1 ;  /* 0x0000000000017941 */ /* 0x000fea0003800200 */
.L_x_70552:
        /* <DEDUP_REMOVED lines=9> */
.L_x_70525:
[----:B------:R-:W-:Y:S05]  /*df00*/  BSYNC.RECONVERGENT B0 ;  /* 0x0000000000007941 */ /* 0x000fea0003800200 */
.L_x_70502:
[----:B------:R-:W-:Y:S01]  /*df10*/  VIADD R164, R162, 0x60 ;  /* 0x00000060a2a47836 */ /* 0x000fe20000000000 */
[----:B------:R-:W-:Y:S03]  /*df20*/  BSSY.RECONVERGENT B0, `(.L_x_70557) ;  /* 0x0000010000007945 */ /* 0x000fe60003800200 */
[----:B------:R-:W-:-:S05]  /*df30*/  IMAD.WIDE.U32 R164, R164, 0x10, R232 ;  /* 0x00000010a4a47825 */ /* 0x000fca00078e00e8 */
[----:B------:R0:W-:Y:S01]  /*df40*/  STG.E.128 desc[UR6][R164.64], R208 ;  /* 0x000000d0a4007986 */ /* 0x0001e2000c101d06 */
[----:B------:R-:W-:Y:S05]  /*df50*/  @!P1 BRA `(.L_x_70558) ;  /* 0x0000000000309947 */ /* 0x000fea0003800000 */
[----:B0-----:R-:W0:Y:S01]  /*df60*/  LDC.64 R164, c[0x0][0x3b0] ;  /* 0x0000ec00ffa47b82 */ /* 0x001e220000000a00 */
[----:B------:R-:W-:-:S04]  /*df70*/  VIADD R5, R161, 0x60 ;  /* 0x00000060a1057836 */ /* 0x000fc80000000000 */
[----:B0-----:R-:W-:Y:S01]  /*df80*/  IMAD.WIDE.U32 R164, R5, 0x4, R164 ;  /* 0x0000000405a47825 */ /* 0x001fe200078e00a4 */
[----:B------:R-:W-:-:S04]  /*df90*/  SHF.L.U32 R5, R225, 0x10, RZ ;  /* 0x00000010e1057819 */ /* 0x000fc800000006ff */
[----:B------:R-:W-:Y:S02]  /*dfa0*/  LOP3.LUT R166, R5, 0xff0000, RZ, 0xc0, !PT ;  /* 0x00ff000005a67812 */ /* 0x000fe400078ec0ff */
[----:B------:R-:W-:-:S05]  /*dfb0*/  LOP3.LUT R5, R226, 0xffff, RZ, 0xc0, !PT ;  /* 0x0000ffffe2057812 */ /* 0x000fca00078ec0ff */
[----:B------:R-:W-:Y:S01]  /*dfc0*/  IMAD R5, R5, 0x1000000, R166 ;  /* 0x0100000005057824 */ /* 0x000fe200078e02a6 */
[----:B------:R-:W-:-:S05]  /*dfd0*/  LOP3.LUT R166, R224, 0xff, RZ, 0xc0, !PT ;  /* 0x000000ffe0a67812 */ /* 0x000fca00078ec0ff */
[----:B------:R-:W-:Y:S01]  /*dfe0*/  IMAD R5, R166, 0x100, R5 ;  /* 0x00000100a6057824 */ /* 0x000fe200078e0205 */
[----:B------:R-:W-:-:S04]  /*dff0*/  LOP3.LUT R166, R11, 0xff, RZ, 0xc0, !PT ;  /* 0x000000ff0ba67812 */ /* 0x000fc800078ec0ff */
[----:B------:R-:W-:-:S05]  /*e000*/  IADD3 R5, PT, PT, R5, R166, RZ ;  /* 0x000000a605057210 */ /* 0x000fca0007ffe0ff */
[----:B------:R1:W-:Y:S02]  /*e010*/  STG.E desc[UR6][R164.64], R5 ;  /* 0x00000005a4007986 */ /* 0x0003e4000c101906 */
.L_x_70558:
[----:B------:R-:W-:Y:S05]  /*e020*/  BSYNC.RECONVERGENT B0 ;  /* 0x0000000000007941 */ /* 0x000fea0003800200 */
.L_x_70557:
[----:B------:R-:W2:Y:S01]  /*e030*/  @P1 LDC.64 R166, c[0x0][0x390] ;  /* 0x0000e400ffa61b82 */ /* 0x000ea20000000a00 */
[----:B-1----:R-:W-:-:S07]  /*e040*/  @P1 VIADD R5, R161, 0x80 ;  /* 0x00000080a1051836 */ /* 0x002fce0000000000 */
[----:B0-----:R-:W0:Y:S01]  /*e050*/  @P0 LDC.64 R164, c[0x0][0x3a0] ;  /* 0x0000e800ffa40b82 */ /* 0x001e220000000a00 */
[----:B--2---:R-:W-:-:S04]  /*e060*/  @P1 IMAD.WIDE.U32 R166, R5, 0x10, R166 ;  /* 0x0000001005a61825 */ /* 0x004fc800078e00a6 */
[----:B------:R-:W-:Y:S01]  /*e070*/  @P0 VIADD R5, R162, 0x80 ;  /* 0x00000080a2050836 */ /* 0x000fe20000000000 */
[----:B-----5:R1:W5:Y:S03]  /*e080*/  @P1 LDG.E.128 R152, desc[UR6][R166.64] ;  /* 0x00000006a6981981 */ /* 0x020366000c1e1d00 */
[----:B0-----:R-:W-:-:S05]  /*e090*/  @P0 IMAD.WIDE.U32 R164, R5, 0x10, R164 ;  /* 0x0000001005a40825 */ /* 0x001fca00078e00a4 */
        /* <DEDUP_REMOVED lines=25> */
.L_x_70565:
        /* <DEDUP_REMOVED lines=12> */
.L_x_70567:
[----:B------:R-:W-:Y:S05]  /*e2f0*/  BSYNC.RECONVERGENT B3 ;  /* 0x0000000000037941 */ /* 0x000fea0003800200 */
.L_x_70566:
        /* <DEDUP_REMOVED lines=57> */
.L_x_70564:
[----:B------:R-:W-:Y:S05]  /*e690*/  BSYNC.RECONVERGENT B2 ;  /* 0x0000000000027941 */ /* 0x000fea0003800200 */
.L_x_70563:
        /* <DEDUP_REMOVED lines=9> */
.L_x_70562:
[----:B------:R-:W-:Y:S05]  /*e730*/  BSYNC.RECONVERGENT B1 ;  /* 0x0000000000017941 */ /* 0x000fea0003800200 */
.L_x_70561:
        /* <DEDUP_REMOVED lines=17> */
.L_x_70572:
        /* <DEDUP_REMOVED lines=12> */
.L_x_70574:
[----:B------:R-:W-:Y:S05]  /*e910*/  BSYNC.RECONVERGENT B3 ;  /* 0x0000000000037941 */ /* 0x000fea0003800200 */
.L_x_70573:
        /* <DEDUP_REMOVED lines=54> */
[----:B------:R-:W-:Y:S02]  /*ec80*/  HFMA2 R2, -RZ, RZ, 0, 0 ;  /* 0x00000000ff027431 */ /* 0x000fe400000001ff */
[----:B------:R-:W-:Y:S01]  /*ec90*/  IMAD.MOV.U32 R5, RZ, RZ, R164 ;  /* 0x000000ffff057224 */ /* 0x000fe200078e00a4 */
[----:B------:R-:W-:-:S07]  /*eca0*/  LOP3.LUT R7, R230, R166, R165, 0x96, !PT ;  /* 0x000000a6e6077212 */ /* 0x000fce00078e96a5 */
.L_x_70571:
[----:B------:R-:W-:Y:S05]  /*ecb0*/  BSYNC.RECONVERGENT B2 ;  /* 0x0000000000027941 */ /* 0x000fea0003800200 */
.L_x_70570:
        /* <DEDUP_REMOVED lines=9> */
.L_x_70569:
[----:B------:R-:W-:Y:S05]  /*ed50*/  BSYNC.RECONVERGENT B1 ;  /* 0x0000000000017941 */ /* 0x000fea0003800200 */
.L_x_70568:
        /* <DEDUP_REMOVED lines=17> */
.L_x_70579:
        /* <DEDUP_REMOVED lines=12> */
.L_x_70581:
[----:B------:R-:W-:Y:S05]  /*ef30*/  BSYNC.RECONVERGENT B3 ;  /* 0x0000000000037941 */ /* 0x000fea0003800200 */
.L_x_70580:
        /* <DEDUP_REMOVED lines=57> */
.L_x_70578:
[----:B------:R-:W-:Y:S05]  /*f2d0*/  BSYNC.RECONVERGENT B2 ;  /* 0x0000000000027941 */ /* 0x000fea0003800200 */
.L_x_70577:
        /* <DEDUP_REMOVED lines=9> */
.L_x_70576:
[----:B------:R-:W-:Y:S05]  /*f370*/  BSYNC.RECONVERGENT B1 ;  /* 0x0000000000017941 */ /* 0x000fea0003800200 */
.L_x_70575:
        /* <DEDUP_REMOVED lines=16> */
.L_x_70585:
        /* <DEDUP_REMOVED lines=12> */
.L_x_70587:
[----:B------:R-:W-:Y:S05]  /*f540*/  BSYNC.RECONVERGENT B2 ;  /* 0x0000000000027941 */ /* 0x000fea0003800200 */
.L_x_70586:
        /* <DEDUP_REMOVED lines=52> */
[----:B------:R-:W-:Y:S01]  /*f890*/  LOP3.LUT R7, R230, R166, R165, 0x96, !PT ;  /* 0x000000a6e6077212 */ /* 0x000fe200078e96a5 */
[----:B------:R-:W-:Y:S01]  /*f8a0*/  IMAD.WIDE.U32 R166, R167, -0x326172a9, RZ ;  /* 0xcd9e8d57a7a67825 */ /* 0x000fe200078e00ff */
[----:B------:R-:W-:-:S03]  /*f8b0*/  MOV R5, R164 ;  /* 0x000000a400057202 */ /* 0x000fc60000000f00 */
[----:B------:R-:W-:Y:S01]  /*f8c0*/  IMAD.MOV.U32 R0, RZ, RZ, R166 ;  /* 0x000000ffff007224 */ /* 0x000fe200078e00a6 */
[----:B------:R-:W-:-:S07]  /*f8d0*/  LOP3.LUT R6, R6, UR15, R167, 0x96, !PT ;  /* 0x0000000f06067c12 */ /* 0x000fce000f8e96a7 */
.L_x_70584:
[----:B------:R-:W-:Y:S05]  /*f8e0*/  BSYNC.RECONVERGENT B1 ;  /* 0x0000000000017941 */ /* 0x000fea0003800200 */
.L_x_70583:
        /* <DEDUP_REMOVED lines=10> */
.L_x_70560:
        /* <DEDUP_REMOVED lines=21> */
.L_x_70592:
        /* <DEDUP_REMOVED lines=12> */
.L_x_70594:
[----:B------:R-:W-:Y:S05]  /*fba0*/  BSYNC.RECONVERGENT B3 ;  /* 0x0000000000037941 */ /* 0x000fea0003800200 */
.L_x_70593:
        /* <DEDUP_REMOVED lines=57> */
.L_x_70591:
[----:B------:R-:W-:Y:S05]  /*ff40*/  BSYNC.RECONVERGENT B2 ;  /* 0x0000000000027941 */ /* 0x000fea0003800200 */
.L_x_70590:
        /* <DEDUP_REMOVED lines=9> */
.L_x_70589:
[----:B------:R-:W-:Y:S05]  /*ffe0*/  BSYNC.RECONVERGENT B1 ;  /* 0x0000000000017941 */ /* 0x000fea0003800200 */
.L_x_70588:
        /* <DEDUP_REMOVED lines=17> */
.L_x_70599:
        /* <DEDUP_REMOVED lines=12> */
.L_x_70601:
[----:B------:R-:W-:Y:S05]  /*101c0*/  BSYNC.RECONVERGENT B3 ;  /* 0x0000000000037941 */ /* 0x000fea0003800200 */
.L_x_70600:
        /* <DEDUP_REMOVED lines=57> */
.L_x_70598:
[----:B------:R-:W-:Y:S05]  /*10560*/  BSYNC.RECONVERGENT B2 ;  /* 0x0000000000027941 */ /* 0x000fea0003800200 */
.L_x_70597:
        /* <DEDUP_REMOVED lines=9> */
.L_x_70596:
[----:B------:R-:W-:Y:S05]  /*10600*/  BSYNC.RECONVERGENT B1 ;  /* 0x0000000000017941 */ /* 0x000fea0003800200 */
.L_x_70595:
        /* <DEDUP_REMOVED lines=17> */
.L_x_70606:
        /* <DEDUP_REMOVED lines=12> */
.L_x_70608:
[----:B------:R-:W-:Y:S05]  /*107e0*/  BSYNC.RECONVERGENT B3 ;  /* 0x0000000000037941 */ /* 0x000fea0003800200 */
.L_x_70607:
        /* <DEDUP_REMOVED lines=57> */
.L_x_70605:
[----:B------:R-:W-:Y:S05]  /*10b80*/  BSYNC.RECONVERGENT B2 ;  /* 0x0000000000027941 */ /* 0x000fea0003800200 */
.L_x_70604:
        /* <DEDUP_REMOVED lines=9> */
.L_x_70603:
[----:B------:R-:W-:Y:S05]  /*10c20*/  BSYNC.RECONVERGENT B1 ;  /* 0x0000000000017941 */ /* 0x000fea0003800200 */
.L_x_70602:
        /* <DEDUP_REMOVED lines=16> */
.L_x_70611:
        /* <DEDUP_REMOVED lines=12> */
.L_x_70613:
[----:B------:R-:W-:Y:S05]  /*10df0*/  BSYNC.RECONVERGENT B2 ;  /* 0x0000000000027941 */ /* 0x000fea0003800200 */
.L_x_70612:
        /* <DEDUP_REMOVED lines=57> */
.L_x_70610:
[----:B------:R-:W-:Y:S05]  /*11190*/  BSYNC.RECONVERGENT B1 ;  /* 0x0000000000017941 */ /* 0x000fea0003800200 */
.L_x_70609:
        /* <DEDUP_REMOVED lines=9> */
.L_x_70582:
[----:B------:R-:W-:Y:S05]  /*11230*/  BSYNC.RECONVERGENT B0 ;  /* 0x0000000000007941 */ /* 0x000fea0003800200 */
.L_x_70559:
[----:B------:R-:W-:Y:S01]  /*11240*/  IADD3 R164, PT, PT, R162, 0x80, RZ ;  /* 0x00000080a2a47810 */ /* 0x000fe20007ffe0ff */
[----:B------:R-:W-:Y:S04]  /*11250*/  BSSY.RECONVERGENT B0, `(.L_x_70614) ;  /* 0x0000010000007945 */ /* 0x000fe80003800200 */
[----:B------:R-:W-:-:S05]  /*11260*/  IMAD.WIDE.U32 R164, R164, 0x10, R232 ;  /* 0x00000010a4a47825 */ /* 0x000fca00078e00e8 */
[----:B------:R0:W-:Y:S01]  /*11270*/  STG.E.128 desc[UR6][R164.64], R204 ;  /* 0x000000cca4007986 */ /* 0x0001e2000c101d06 */
[----:B------:R-:W-:Y:S05]  /*11280*/  @!P1 BRA `(.L_x_70615) ;  /* 0x0000000000309947 */ /* 0x000fea0003800000 */
[----:B------:R-:W-:Y:S02]  /*11290*/  IMAD.U32 R2, R225, 0x10000, RZ ;  /* 0x00010000e1027824 */ /* 0x000fe400078e00ff */
[----:B------:R-:W-:-:S03]  /*112a0*/  VIADD R167, R161, 0x80 ;  /* 0x00000080a1a77836 */ /* 0x000fc60000000000 */
[----:B0-----:R-:W-:Y:S02]  /*112b0*/  LOP3.LUT R165, R2, 0xff0000, RZ, 0xc0, !PT ;  /* 0x00ff000002a57812 */ /* 0x001fe400078ec0ff */
        /* <DEDUP_REMOVED lines=9> */
.L_x_70615:
[----:B------:R-:W-:Y:S05]  /*11350*/  BSYNC.RECONVERGENT B0 ;  /* 0x0000000000007941 */ /* 0x000fea0003800200 */
.L_x_70614:
[----:B01----:R-:W0:Y:S01]  /*11360*/  @P1 LDC.64 R164, c[0x0][0x390] ;  /* 0x0000e400ffa41b82 */ /* 0x003e220000000a00 */
[----:B------:R-:W-:-:S05]  /*11370*/  @P1 IADD3 R167, PT, PT, R161, 0xa0, RZ ;  /* 0x000000a0a1a71810 */ /* 0x000fca0007ffe0ff */
[----:B0-----:R-:W-:-:S05]  /*11380*/  @P1 IMAD.WIDE.U32 R164, R167, 0x10, R164 ;  /* 0x00000010a7a41825 */ /* 0x001fca00078e00a4 */
[----:B-----5:R0:W5:Y:S01]  /*11390*/  @P1 LDG.E.128 R152, desc[UR6][R164.64] ;  /* 0x00000006a4981981 */ /* 0x020162000c1e1d00 */
[----:B------:R-:W-:Y:S01]  /*113a0*/  @P0 VIADD R167, R162, 0xa0 ;  /* 0x000000a0a2a70836 */ /* 0x000fe20000000000 */
[----:B0-----:R-:W0:Y:S03]  /*113b0*/  @P0 LDC.64 R164, c[0x0][0x3a0] ;  /* 0x0000e800ffa40b82 */ /* 0x001e260000000a00 */
        /* <DEDUP_REMOVED lines=26> */
.L_x_70622:
        /* <DEDUP_REMOVED lines=12> */
.L_x_70624:
[----:B------:R-:W-:Y:S05]  /*11620*/  BSYNC.RECONVERGENT B3 ;  /* 0x0000000000037941 */ /* 0x000fea0003800200 */
.L_x_70623:
        /* <DEDUP_REMOVED lines=51> */
[----:B------:R-:W-:Y:S02]  /*11960*/  LOP3.LUT R7, R230, R166, R165, 0x96, !PT ;  /* 0x000000a6e6077212 */ /* 0x000fe400078e96a5 */
[----:B------:R-:W-:Y:S01]  /*11970*/  MOV R2, R164 ;  /* 0x000000a400027202 */ /* 0x000fe20000000f00 */
[----:B------:R-:W-:-:S04]  /*11980*/  IMAD.WIDE.U32 R164, R0, -0x326172a9, RZ ;  /* 0xcd9e8d5700a47825 */ /* 0x000fc800078e00ff */
[----:B------:R-:W-:Y:S02]  /*11990*/  IMAD.MOV.U32 R0, RZ, RZ, R164 ;  /* 0x000000ffff007224 */ /* 0x000fe400078e00a4 */
[----:B------:R-:W-:Y:S01]  /*119a0*/  HFMA2 R164, -RZ, RZ, 0, 0 ;  /* 0x00000000ffa47431 */ /* 0x000fe200000001ff */
[----:B------:R-:W-:-:S07]  /*119b0*/  LOP3.LUT R6, R6, UR15, R165, 0x96, !PT ;  /* 0x0000000f06067c12 */ /* 0x000fce000f8e96a5 */
.L_x_70621:
[----:B------:R-:W-:Y:S05]  /*119c0*/  BSYNC.RECONVERGENT B2 ;  /* 0x0000000000027941 */ /* 0x000fea0003800200 */
.L_x_70620:
        /* <DEDUP_REMOVED lines=9> */
.L_x_70619:
[----:B------:R-:W-:Y:S05]  /*11a60*/  BSYNC.RECONVERGENT B1 ;  /* 0x0000000000017941 */ /* 0x000fea0003800200 */
.L_x_70618:
        /* <DEDUP_REMOVED lines=17> */
.L_x_70629:
        /* <DEDUP_REMOVED lines=12> */
.L_x_70631:
[----:B------:R-:W-:Y:S05]  /*11c40*/  BSYNC.RECONVERGENT B3 ;  /* 0x0000000000037941 */ /* 0x000fea0003800200 */
.L_x_70630:
        /* <DEDUP_REMOVED lines=53> */
[----:B------:R-:W-:Y:S01]  /*11fa0*/  LOP3.LUT R7, R230, R166, R165, 0x96, !PT ;  /* 0x000000a6e6077212 */ /* 0x000fe200078e96a5 */
[----:B------:R-:W-:-:S05]  /*11fb0*/  IMAD.WIDE.U32 R164, R0, -0x326172a9, RZ ;  /* 0xcd9e8d5700a47825 */ /* 0x000fca00078e00ff */
[----:B------:R-:W-:Y:S02]  /*11fc0*/  LOP3.LUT R6, R6, UR15, R165, 0x96, !PT ;  /* 0x0000000f06067c12 */ /* 0x000fe4000f8e96a5 */
[----:B------:R-:W-:-:S07]  /*11fd0*/  MOV R0, R164 ;  /* 0x000000a400007202 */ /* 0x000fce0000000f00 */
.L_x_70628:
[----:B------:R-:W-:Y:S05]  /*11fe0*/  BSYNC.RECONVERGENT B2 ;  /* 0x0000000000027941 */ /* 0x000fea0003800200 */
.L_x_70627:
        /* <DEDUP_REMOVED lines=9> */
.L_x_70626:
[----:B------:R-:W-:Y:S05]  /*12080*/  BSYNC.RECONVERGENT B1 ;  /* 0x0000000000017941 */ /* 0x000fea0003800200 */
.L_x_70625:
        /* <DEDUP_REMOVED lines=17> */
.L_x_70636:
        /* <DEDUP_REMOVED lines=12> */
.L_x_70638:
[----:B------:R-:W-:Y:S05]  /*12260*/  BSYNC.RECONVERGENT B3 ;  /* 0x0000000000037941 */ /* 0x000fea0003800200 */
.L_x_70637:
        /* <DEDUP_REMOVED lines=53> */
[----:B------:R-:W-:-:S03]  /*125c0*/  IMAD.WIDE.U32 R164, R0, -0x326172a9, RZ ;  /* 0xcd9e8d5700a47825 */ /* 0x000fc600078e00ff */
[----:B------:R-:W-:Y:S01]  /*125d0*/  MOV R0, R164 ;  /* 0x000000a400007202 */ /* 0x000fe20000000f00 */
[----:B------:R-:W-:Y:S01]  /*125e0*/  IMAD.MOV.U32 R164, RZ, RZ, RZ ;  /* 0x000000ffffa47224 */ /* 0x000fe200078e00ff */
[----:B------:R-:W-:-:S07]  /*125f0*/  LOP3.LUT R6, R6, UR15, R165, 0x96, !PT ;  /* 0x0000000f06067c12 */ /* 0x000fce000f8e96a5 */
.L_x_70635:
[----:B------:R-:W-:Y:S05]  /*12600*/  BSYNC.RECONVERGENT B2 ;  /* 0x0000000000027941 */ /* 0x000fea0003800200 */
.L_x_70634:
        /* <DEDUP_REMOVED lines=9> */
.L_x_70633:
[----:B------:R-:W-:Y:S05]  /*126a0*/  BSYNC.RECONVERGENT B1 ;  /* 0x0000000000017941 */ /* 0x000fea0003800200 */
.L_x_70632:
        /* <DEDUP_REMOVED lines=16> */
.L_x_70642:
        /* <DEDUP_REMOVED lines=12> */
.L_x_70644:
[----:B------:R-:W-:Y:S05]  /*12870*/  BSYNC.RECONVERGENT B2 ;  /* 0x0000000000027941 */ /* 0x000fea0003800200 */
.L_x_70643:
        /* <DEDUP_REMOVED lines=57> */
.L_x_70641:
[----:B------:R-:W-:Y:S05]  /*12c10*/  BSYNC.RECONVERGENT B1 ;  /* 0x0000000000017941 */ /* 0x000fea0003800200 */
.L_x_70640:
        /* <DEDUP_REMOVED lines=10> */
.L_x_70617:
        /* <DEDUP_REMOVED lines=21> */
.L_x_70649:
        /* <DEDUP_REMOVED lines=12> */
.L_x_70651:
[----:B------:R-:W-:Y:S05]  /*12ed0*/  BSYNC.RECONVERGENT B3 ;  /* 0x0000000000037941 */ /* 0x000fea0003800200 */
.L_x_70650:
        /* <DEDUP_REMOVED lines=54> */
[----:B------:R-:W-:Y:S01]  /*13240*/  IMAD.MOV.U32 R0, RZ, RZ, R164 ;  /* 0x000000ffff007224 */ /* 0x000fe200078e00a4 */
[----:B------:R-:W-:Y:S01]  /*13250*/  LOP3.LUT R6, R6, UR15, R165, 0x96, !PT ;  /* 0x0000000f06067c12 */ /* 0x000fe2000f8e96a5 */
[----:B------:R-:W-:-:S07]  /*13260*/  IMAD.MOV.U32 R164, RZ, RZ, RZ ;  /* 0x000000ffffa47224 */ /* 0x000fce00078e00ff */
.L_x_70648:
[----:B------:R-:W-:Y:S05]  /*13270*/  BSYNC.RECONVERGENT B2 ;  /* 0x0000000000027941 */ /* 0x000fea0003800200 */
.L_x_70647:
        /* <DEDUP_REMOVED lines=9> */
.L_x_70646:
[----:B------:R-:W-:Y:S05]  /*13310*/  BSYNC.RECONVERGENT B1 ;  /* 0x0000000000017941 */ /* 0x000fea0003800200 */
.L_x_70645:
        /* <DEDUP_REMOVED lines=17> */
.L_x_70656:
        /* <DEDUP_REMOVED lines=12> */
.L_x_70658:
[----:B------:R-:W-:Y:S05]  /*134f0*/  BSYNC.RECONVERGENT B3 ;  /* 0x0000000000037941 */ /* 0x000fea0003800200 */
.L_x_70657:
        /* <DEDUP_REMOVED lines=57> */
.L_x_70655:
[----:B------:R-:W-:Y:S05]  /*13890*/  BSYNC.RECONVERGENT B2 ;  /* 0x0000000000027941 */ /* 0x000fea0003800200 */
.L_x_70654:
        /* <DEDUP_REMOVED lines=9> */
.L_x_70653:
[----:B------:R-:W-:Y:S05]  /*13930*/  BSYNC.RECONVERGENT B1 ;  /* 0x0000000000017941 */ /* 0x000fea0003800200 */
.L_x_70652:
        /* <DEDUP_REMOVED lines=17> */
.L_x_70663:
        /* <DEDUP_REMOVED lines=12> */
.L_x_70665:
[----:B------:R-:W-:Y:S05]  /*13b10*/  BSYNC.RECONVERGENT B3 ;  /* 0x0000000000037941 */ /* 0x000fea0003800200 */
.L_x_70664:
        /* <DEDUP_REMOVED lines=57> */
.L_x_70662:
[----:B------:R-:W-:Y:S05]  /*13eb0*/  BSYNC.RECONVERGENT B2 ;  /* 0x0000000000027941 */ /* 0x000fea0003800200 */
.L_x_70661:
        /* <DEDUP_REMOVED lines=9> */
.L_x_70660:
[----:B------:R-:W-:Y:S05]  /*13f50*/  BSYNC.RECONVERGENT B1 ;  /* 0x0000000000017941 */ /* 0x000fea0003800200 */
.L_x_70659:
        /* <DEDUP_REMOVED lines=16> */
.L_x_70668:
        /* <DEDUP_REMOVED lines=12> */
.L_x_70670:
[----:B------:R-:W-:Y:S05]  /*14120*/  BSYNC.RECONVERGENT B2 ;  /* 0x0000000000027941 */ /* 0x000fea0003800200 */
.L_x_70669:
        /* <DEDUP_REMOVED lines=57> */
.L_x_70667:
[----:B------:R-:W-:Y:S05]  /*144c0*/  BSYNC.RECONVERGENT B1 ;  /* 0x0000000000017941 */ /* 0x000fea0003800200 */
.L_x_70666:
        /* <DEDUP_REMOVED lines=9> */
.L_x_70639:
[----:B------:R-:W-:Y:S05]  /*14560*/  BSYNC.RECONVERGENT B0 ;  /* 0x0000000000007941 */ /* 0x000fea0003800200 */
.L_x_70616:
[----:B------:R-:W-:Y:S01]  /*14570*/  VIADD R164, R162, 0xa0 ;  /* 0x000000a0a2a47836 */ /* 0x000fe20000000000 */
[----:B------:R-:W-:Y:S03]  /*14580*/  BSSY.RECONVERGENT B0, `(.L_x_70671) ;  /* 0x0000010000007945 */ /* 0x000fe60003800200 */
[----:B------:R-:W-:-:S05]  /*14590*/  IMAD.WIDE.U32 R164, R164, 0x10, R232 ;  /* 0x00000010a4a47825 */ /* 0x000fca00078e00e8 */
[----:B------:R0:W-:Y:S01]  /*145a0*/  STG.E.128 desc[UR6][R164.64], R200 ;  /* 0x000000c8a4007986 */ /* 0x0001e2000c101d06 */
[----:B------:R-:W-:Y:S05]  /*145b0*/  @!P1 BRA `(.L_x_70672) ;  /* 0x0000000000309947 */ /* 0x000fea0003800000 */
[----:B------:R-:W-:Y:S02]  /*145c0*/  SHF.L.U32 R5, R225, 0x10, RZ ;  /* 0x00000010e1057819 */ /* 0x000fe400000006ff */
[----:B0-----:R-:W-:Y:S02]  /*145d0*/  LOP3.LUT R164, R226, 0xffff, RZ, 0xc0, !PT ;  /* 0x0000ffffe2a47812 */ /* 0x001fe400078ec0ff */
[----:B------:R-:W-:Y:S02]  /*145e0*/  LOP3.LUT R5, R5, 0xff0000, RZ, 0xc0, !PT ;  /* 0x00ff000005057812 */ /* 0x000fe400078ec0ff */
[----:B------:R-:W-:-:S03]  /*145f0*/  IADD3 R166, PT, PT, R161, 0xa0, RZ ;  /* 0x000000a0a1a67810 */ /* 0x000fc60007ffe0ff */
        /* <DEDUP_REMOVED lines=8> */
.L_x_70672:
[----:B------:R-:W-:Y:S05]  /*14680*/  BSYNC.RECONVERGENT B0 ;  /* 0x0000000000007941 */ /* 0x000fea0003800200 */
.L_x_70671:
[----:B01----:R-:W0:Y:S01]  /*14690*/  @P1 LDC.64 R164, c[0x0][0x390] ;  /* 0x0000e400ffa41b82 */ /* 0x003e220000000a00 */
[----:B------:R-:W-:-:S04]  /*146a0*/  @P1 VIADD R5, R161, 0xc0 ;  /* 0x000000c0a1051836 */ /* 0x000fc80000000000 */
[----:B0-----:R-:W-:-:S05]  /*146b0*/  @P1 IMAD.WIDE.U32 R164, R5, 0x10, R164 ;  /* 0x0000001005a41825 */ /* 0x001fca00078e00a4 */
[----:B-----5:R0:W5:Y:S01]  /*146c0*/  @P1 LDG.E.128 R152, desc[UR6][R164.64] ;  /* 0x00000006a4981981 */ /* 0x020162000c1e1d00 */
[----:B------:R-:W-:Y:S01]  /*146d0*/  @P0 IADD3 R5, PT, PT, R162, 0xc0, RZ ;  /* 0x000000c0a2050810 */ /* 0x000fe20007ffe0ff */
[----:B0-----:R-:W0:Y:S04]  /*146e0*/  @P0 LDC.64 R164, c[0x0][0x3a0] ;  /* 0x0000e800ffa40b82 */ /* 0x001e280000000a00 */
        /* <DEDUP_REMOVED lines=26> */
.L_x_70679:
        /* <DEDUP_REMOVED lines=12> */
.L_x_70681:
[----:B------:R-:W-:Y:S05]  /*14950*/  BSYNC.RECONVERGENT B3 ;  /* 0x0000000000037941 */ /* 0x000fea0003800200 */
.L_x_70680:
        /* <DEDUP_REMOVED lines=57> */
.L_x_70678:
[----:B------:R-:W-:Y:S05]  /*14cf0*/  BSYNC.RECONVERGENT B2 ;  /* 0x0000000000027941 */ /* 0x000fea0003800200 */
.L_x_70677:
        /* <DEDUP_REMOVED lines=9> */
.L_x_70676:
[----:B------:R-:W-:Y:S05]  /*14d90*/  BSYNC.RECONVERGENT B1 ;  /* 0x0000000000017941 */ /* 0x000fea0003800200 */
.L_x_70675:
        /* <DEDUP_REMOVED lines=17> */
.L_x_70686:
        /* <DEDUP_REMOVED lines=12> */
.L_x_70688:
[----:B------:R-:W-:Y:S05]  /*14f70*/  BSYNC.RECONVERGENT B3 ;  /* 0x0000000000037941 */ /* 0x000fea0003800200 */
.L_x_70687:
        /* <DEDUP_REMOVED lines=57> */
.L_x_70685:
[----:B------:R-:W-:Y:S05]  /*15310*/  BSYNC.RECONVERGENT B2 ;  /* 0x0000000000027941 */ /* 0x000fea0003800200 */
.L_x_70684:
        /* <DEDUP_REMOVED lines=9> */
.L_x_70683:
[----:B------:R-:W-:Y:S05]  /*153b0*/  BSYNC.RECONVERGENT B1 ;  /* 0x0000000000017941 */ /* 0x000fea0003800200 */
.L_x_70682:
        /* <DEDUP_REMOVED lines=17> */
.L_x_70693:
        /* <DEDUP_REMOVED lines=12> */
.L_x_70695:
[----:B------:R-:W-:Y:S05]  /*15590*/  BSYNC.RECONVERGENT B3 ;  /* 0x0000000000037941 */ /* 0x000fea0003800200 */
.L_x_70694:
        /* <DEDUP_REMOVED lines=57> */
.L_x_70692:
[----:B------:R-:W-:Y:S05]  /*15930*/  BSYNC.RECONVERGENT B2 ;  /* 0x0000000000027941 */ /* 0x000fea0003800200 */
.L_x_70691:
        /* <DEDUP_REMOVED lines=9> */
.L_x_70690:
[----:B------:R-:W-:Y:S05]  /*159d0*/  BSYNC.RECONVERGENT B1 ;  /* 0x0000000000017941 */ /* 0x000fea0003800200 */
.L_x_70689:
        /* <DEDUP_REMOVED lines=16> */
.L_x_70699:
        /* <DEDUP_REMOVED lines=12> */
.L_x_70701:
[----:B------:R-:W-:Y:S05]  /*15ba0*/  BSYNC.RECONVERGENT B2 ;  /* 0x0000000000027941 */ /* 0x000fea0003800200 */
.L_x_70700:
        /* <DEDUP_REMOVED lines=57> */
.L_x_70698:
[----:B------:R-:W-:Y:S05]  /*15f40*/  BSYNC.RECONVERGENT B1 ;  /* 0x0000000000017941 */ /* 0x000fea0003800200 */
.L_x_70697:
        /* <DEDUP_REMOVED lines=10> */
.L_x_70674:
        /* <DEDUP_REMOVED lines=21> */
.L_x_70706:
        /* <DEDUP_REMOVED lines=12> */
.L_x_70708:
[----:B------:R-:W-:Y:S05]  /*16200*/  BSYNC.RECONVERGENT B3 ;  /* 0x0000000000037941 */ /* 0x000fea0003800200 */
.L_x_70707:
        /* <DEDUP_REMOVED lines=57> */
.L_x_70705:
[----:B------:R-:W-:Y:S05]  /*165a0*/  BSYNC.RECONVERGENT B2 ;  /* 0x0000000000027941 */ /* 0x000fea0003800200 */
.L_x_70704:
        /* <DEDUP_REMOVED lines=9> */
.L_x_70703:
[----:B------:R-:W-:Y:S05]  /*16640*/  BSYNC.RECONVERGENT B1 ;  /* 0x0000000000017941 */ /* 0x000fea0003800200 */
.L_x_70702:
        /* <DEDUP_REMOVED lines=17> */
.L_x_70713:
        /* <DEDUP_REMOVED lines=12> */
.L_x_70715:
[----:B------:R-:W-:Y:S05]  /*16820*/  BSYNC.RECONVERGENT B3 ;  /* 0x0000000000037941 */ /* 0x000fea0003800200 */
.L_x_70714:
        /* <DEDUP_REMOVED lines=57> */
.L_x_70712:
[----:B------:R-:W-:Y:S05]  /*16bc0*/  BSYNC.RECONVERGENT B2 ;  /* 0x0000000000027941 */ /* 0x000fea0003800200 */
.L_x_70711:
        /* <DEDUP_REMOVED lines=9> */
.L_x_70710:
[----:B------:R-:W-:Y:S05]  /*16c60*/  BSYNC.RECONVERGENT B1 ;  /* 0x0000000000017941 */ /* 0x000fea0003800200 */
.L_x_70709:
        /* <DEDUP_REMOVED lines=17> */
.L_x_70720:
        /* <DEDUP_REMOVED lines=12> */
.L_x_70722:
[----:B------:R-:W-:Y:S05]  /*16e40*/  BSYNC.RECONVERGENT B3 ;  /* 0x0000000000037941 */ /* 0x000fea0003800200 */
.L_x_70721:
        /* <DEDUP_REMOVED lines=57> */
.L_x_70719:
[----:B------:R-:W-:Y:S05]  /*171e0*/  BSYNC.RECONVERGENT B2 ;  /* 0x0000000000027941 */ /* 0x000fea0003800200 */
.L_x_70718:
        /* <DEDUP_REMOVED lines=9> */
.L_x_70717:
[----:B------:R-:W-:Y:S05]  /*17280*/  BSYNC.RECONVERGENT B1 ;  /* 0x0000000000017941 */ /* 0x000fea0003800200 */
.L_x_70716:
        /* <DEDUP_REMOVED lines=16> */
.L_x_70725:
        /* <DEDUP_REMOVED lines=12> */
.L_x_70727:
[----:B------:R-:W-:Y:S05]  /*17450*/  BSYNC.RECONVERGENT B2 ;  /* 0x0000000000027941 */ /* 0x000fea0003800200 */
.L_x_70726:
        /* <DEDUP_REMOVED lines=57> */
.L_x_70724:
[----:B------:R-:W-:Y:S05]  /*177f0*/  BSYNC.RECONVERGENT B1 ;  /* 0x0000000000017941 */ /* 0x000fea0003800200 */
.L_x_70723:
        /* <DEDUP_REMOVED lines=9> */
.L_x_70696:
[----:B------:R-:W-:Y:S05]  /*17890*/  BSYNC.RECONVERGENT B0 ;  /* 0x0000000000007941 */ /* 0x000fea0003800200 */
.L_x_70673:
[----:B------:R-:W-:Y:S01]  /*178a0*/  VIADD R164, R162, 0xc0 ;  /* 0x000000c0a2a47836 */ /* 0x000fe20000000000 */
[----:B------:R-:W-:Y:S03]  /*178b0*/  BSSY.RECONVERGENT B0, `(.L_x_70728) ;  /* 0x0000010000007945 */ /* 0x000fe60003800200 */
[----:B------:R-:W-:-:S05]  /*178c0*/  IMAD.WIDE.U32 R164, R164, 0x10, R232 ;  /* 0x00000010a4a47825 */ /* 0x000fca00078e00e8 */
[----:B------:R0:W-:Y:S01]  /*178d0*/  STG.E.128 desc[UR6][R164.64], R196 ;  /* 0x000000c4a4007986 */ /* 0x0001e2000c101d06 */
[----:B------:R-:W-:Y:S05]  /*178e0*/  @!P1 BRA `(.L_x_70729) ;  /* 0x0000000000309947 */ /* 0x000fea0003800000 */
[----:B------:R-:W-:Y:S01]  /*178f0*/  SHF.L.U32 R2, R225, 0x10, RZ ;  /* 0x00000010e1027819 */ /* 0x000fe200000006ff */
[----:B------:R-:W1:Y:S01]  /*17900*/  LDC.64 R166, c[0x0][0x3b0] ;  /* 0x0000ec00ffa67b82 */ /* 0x000e620000000a00 */
[----:B0-----:R-:W-:Y:S02]  /*17910*/  LOP3.LUT R164, R226, 0xffff, RZ, 0xc0, !PT ;  /* 0x0000ffffe2a47812 */ /* 0x001fe400078ec0ff */
[----:B------:R-:W-:-:S05]  /*17920*/  LOP3.LUT R2, R2, 0xff0000, RZ, 0xc0, !PT ;  /* 0x00ff000002027812 */ /* 0x000fca00078ec0ff */
[----:B------:R-:W-:Y:S01]  /*17930*/  IMAD R2, R164, 0x1000000, R2 ;  /* 0x01000000a4027824 */ /* 0x000fe200078e0202 */
[----:B------:R-:W-:-:S04]  /*17940*/  LOP3.LUT R164, R224, 0xff, RZ, 0xc0, !PT ;  /* 0x000000ffe0a47812 */ /* 0x000fc800078ec0ff */
[----:B------:R-:W-:Y:S02]  /*17950*/  LEA R2, R164, R2, 0x8 ;  /* 0x00000002a4027211 */ /* 0x000fe400078e40ff */
[----:B------:R-:W-:-:S05]  /*17960*/  LOP3.LUT R164, R11, 0xff, RZ, 0xc0, !PT ;  /* 0x000000ff0ba47812 */ /* 0x000fca00078ec0ff */
[----:B------:R-:W-:Y:S01]  /*17970*/  IMAD.IADD R2, R2, 0x1, R164 ;  /* 0x0000000102027824 */ /* 0x000fe200078e02a4 */
[----:B------:R-:W-:-:S05]  /*17980*/  IADD3 R164, PT, PT, R161, 0xc0, RZ ;  /* 0x000000c0a1a47810 */ /* 0x000fca0007ffe0ff */
[----:B-1----:R-:W-:-:S05]  /*17990*/  IMAD.WIDE.U32 R164, R164, 0x4, R166 ;  /* 0x00000004a4a47825 */ /* 0x002fca00078e00a6 */
[----:B------:R1:W-:Y:S02]  /*179a0*/  STG.E desc[UR6][R164.64], R2 ;  /* 0x00000002a4007986 */ /* 0x0003e4000c101906 */
.L_x_70729:
[----:B------:R-:W-:Y:S05]  /*179b0*/  BSYNC.RECONVERGENT B0 ;  /* 0x0000000000007941 */ /* 0x000fea0003800200 */
.L_x_70728:
        /* <DEDUP_REMOVED lines=32> */
.L_x_70736:
        /* <DEDUP_REMOVED lines=12> */
.L_x_70738:
[----:B------:R-:W-:Y:S05]  /*17c80*/  BSYNC.RECONVERGENT B3 ;  /* 0x0000000000037941 */ /* 0x000fea0003800200 */
.L_x_70737:
        /* <DEDUP_REMOVED lines=57> */
.L_x_70735:
[----:B------:R-:W-:Y:S05]  /*18020*/  BSYNC.RECONVERGENT B2 ;  /* 0x0000000000027941 */ /* 0x000fea0003800200 */
.L_x_70734:
        /* <DEDUP_REMOVED lines=9> */
.L_x_70733:
[----:B------:R-:W-:Y:S05]  /*180c0*/  BSYNC.RECONVERGENT B1 ;  /* 0x0000000000017941 */ /* 0x000fea0003800200 */
.L_x_70732:
        /* <DEDUP_REMOVED lines=17> */
.L_x_70743:
        /* <DEDUP_REMOVED lines=12> */
.L_x_70745:
[----:B------:R-:W-:Y:S05]  /*182a0*/  BSYNC.RECONVERGENT B3 ;  /* 0x0000000000037941 */ /* 0x000fea0003800200 */
.L_x_70744:
        /* <DEDUP_REMOVED lines=57> */
.L_x_70742:
[----:B------:R-:W-:Y:S05]  /*18640*/  BSYNC.RECONVERGENT B2 ;  /* 0x0000000000027941 */ /* 0x000fea0003800200 */
.L_x_70741:
        /* <DEDUP_REMOVED lines=9> */
.L_x_70740:
[----:B------:R-:W-:Y:S05]  /*186e0*/  BSYNC.RECONVERGENT B1 ;  /* 0x0000000000017941 */ /* 0x000fea0003800200 */
.L_x_70739:
        /* <DEDUP_REMOVED lines=17> */
.L_x_70750:
        /* <DEDUP_REMOVED lines=12> */
.L_x_70752:
[----:B------:R-:W-:Y:S05]  /*188c0*/  BSYNC.RECONVERGENT B3 ;  /* 0x0000000000037941 */ /* 0x000fea0003800200 */
.L_x_70751:
        /* <DEDUP_REMOVED lines=52> */
[----:B------:R-:W-:Y:S01]  /*18c10*/  LOP3.LUT R7, R230, R166, R165, 0x96, !PT ;  /* 0x000000a6e6077212 */ /* 0x000fe200078e96a5 */
[----:B------:R-:W-:-:S03]  /*18c20*/  IMAD.WIDE.U32 R164, R0, -0x326172a9, RZ ;  /* 0xcd9e8d5700a47825 */ /* 0x000fc600078e00ff */
[----:B------:R-:W-:Y:S01]  /*18c30*/  MOV R0, R164 ;  /* 0x000000a400007202 */ /* 0x000fe20000000f00 */
[----:B------:R-:W-:Y:S01]  /*18c40*/  IMAD.MOV.U32 R164, RZ, RZ, RZ ;  /* 0x000000ffffa47224 */ /* 0x000fe200078e00ff */
[----:B------:R-:W-:-:S07]  /*18c50*/  LOP3.LUT R6, R6, UR15, R165, 0x96, !PT ;  /* 0x0000000f06067c12 */ /* 0x000fce000f8e96a5 */
.L_x_70749:
[----:B------:R-:W-:Y:S05]  /*18c60*/  BSYNC.RECONVERGENT B2 ;  /* 0x0000000000027941 */ /* 0x000fea0003800200 */
.L_x_70748:
        /* <DEDUP_REMOVED lines=10> */
.L_x_70747:
[----:B------:R-:W-:Y:S05]  /*18d10*/  BSYNC.RECONVERGENT B1 ;  /* 0x0000000000017941 */ /* 0x000fea0003800200 */
.L_x_70746:
        /* <DEDUP_REMOVED lines=16> */
.L_x_70756:
        /* <DEDUP_REMOVED lines=12> */
.L_x_70758:
[----:B------:R-:W-:Y:S05]  /*18ee0*/  BSYNC.RECONVERGENT B2 ;  /* 0x0000000000027941 */ /* 0x000fea0003800200 */
.L_x_70757:
        /* <DEDUP_REMOVED lines=54> */
[----:B------:R-:W-:-:S05]  /*19250*/  IMAD.WIDE.U32 R164, R0, -0x326172a9, RZ ;  /* 0xcd9e8d5700a47825 */ /* 0x000fca00078e00ff */
[----:B------:R-:W-:Y:S02]  /*19260*/  LOP3.LUT R6, R6, UR15, R165, 0x96, !PT ;  /* 0x0000000f06067c12 */ /* 0x000fe4000f8e96a5 */
[----:B------:R-:W-:-:S07]  /*19270*/  MOV R0, R164 ;  /* 0x000000a400007202 */ /* 0x000fce0000000f00 */
.L_x_70755:
[----:B------:R-:W-:Y:S05]  /*19280*/  BSYNC.RECONVERGENT B1 ;  /* 0x0000000000017941 */ /* 0x000fea0003800200 */
.L_x_70754:
        /* <DEDUP_REMOVED lines=9> */
[----:B------:R-:W-:Y:S01]  /*19320*/  FFMA.FTZ R195, R5, R119, R159 ;  /* 0x0000007705c37223 */ /* 0x000fe2000001009f */
[----:B------:R-:W-:Y:S06]  /*19330*/  BRA `(.L_x_70753) ;  /* 0x0000001800307947 */ /* 0x000fec0003800000 */
.L_x_70731:
        /* <DEDUP_REMOVED lines=21> */
.L_x_70763:
        /* <DEDUP_REMOVED lines=12> */
.L_x_70765:
[----:B------:R-:W-:Y:S05]  /*19550*/  BSYNC.RECONVERGENT B3 ;  /* 0x0000000000037941 */ /* 0x000fea0003800200 */
.L_x_70764:
        /* <DEDUP_REMOVED lines=57> */
.L_x_70762:
[----:B------:R-:W-:Y:S05]  /*198f0*/  BSYNC.RECONVERGENT B2 ;  /* 0x0000000000027941 */ /* 0x000fea0003800200 */
.L_x_70761:
        /* <DEDUP_REMOVED lines=9> */
.L_x_70760:
[----:B------:R-:W-:Y:S05]  /*19990*/  BSYNC.RECONVERGENT B1 ;  /* 0x0000000000017941 */ /* 0x000fea0003800200 */
.L_x_70759:
        /* <DEDUP_REMOVED lines=17> */
.L_x_70770:
        /* <DEDUP_REMOVED lines=12> */
.L_x_70772:
[----:B------:R-:W-:Y:S05]  /*19b70*/  BSYNC.RECONVERGENT B3 ;  /* 0x0000000000037941 */ /* 0x000fea0003800200 */
.L_x_70771:
        /* <DEDUP_REMOVED lines=57> */
.L_x_70769:
[----:B------:R-:W-:Y:S05]  /*19f10*/  BSYNC.RECONVERGENT B2 ;  /* 0x0000000000027941 */ /* 0x000fea0003800200 */
.L_x_70768:
        /* <DEDUP_REMOVED lines=9> */
.L_x_70767:
[----:B------:R-:W-:Y:S05]  /*19fb0*/  BSYNC.RECONVERGENT B1 ;  /* 0x0000000000017941 */ /* 0x000fea0003800200 */
.L_x_70766:
        /* <DEDUP_REMOVED lines=17> */
.L_x_70777:
        /* <DEDUP_REMOVED lines=12> */
.L_x_70779:
[----:B------:R-:W-:Y:S05]  /*1a190*/  BSYNC.RECONVERGENT B3 ;  /* 0x0000000000037941 */ /* 0x000fea0003800200 */
.L_x_70778:
        /* <DEDUP_REMOVED lines=57> */
.L_x_70776:
[----:B------:R-:W-:Y:S05]  /*1a530*/  BSYNC.RECONVERGENT B2 ;  /* 0x0000000000027941 */ /* 0x000fea0003800200 */
.L_x_70775:
        /* <DEDUP_REMOVED lines=10> */
.L_x_70774:
[----:B------:R-:W-:Y:S05]  /*1a5e0*/  BSYNC.RECONVERGENT B1 ;  /* 0x0000000000017941 */ /* 0x000fea0003800200 */
.L_x_70773:
        /* <DEDUP_REMOVED lines=16> */
.L_x_70782:
        /* <DEDUP_REMOVED lines=12> */
.L_x_70784:
[----:B------:R-:W-:Y:S05]  /*1a7b0*/  BSYNC.RECONVERGENT B2 ;  /* 0x0000000000027941 */ /* 0x000fea0003800200 */
.L_x_70783:
        /* <DEDUP_REMOVED lines=57> */
.L_x_70781:
[----:B------:R-:W-:Y:S05]  /*1ab50*/  BSYNC.RECONVERGENT B1 ;  /* 0x0000000000017941 */ /* 0x000fea0003800200 */
.L_x_70780:
        /* <DEDUP_REMOVED lines=10> */
.L_x_70753:
[----:B------:R-:W-:Y:S05]  /*1ac00*/  BSYNC.RECONVERGENT B0 ;  /* 0x0000000000007941 */ /* 0x000fea0003800200 */
.L_x_70730:
        /* <DEDUP_REMOVED lines=17> */
.L_x_70786:
[----:B------:R-:W-:Y:S05]  /*1ad20*/  BSYNC.RECONVERGENT B0 ;  /* 0x0000000000007941 */ /* 0x000fea0003800200 */
.L_x_70785:
        /* <DEDUP_REMOVED lines=32> */
.L_x_70793:
        /* <DEDUP_REMOVED lines=12> */
.L_x_70795:
[----:B------:R-:W-:Y:S05]  /*1aff0*/  BSYNC.RECONVERGENT B3 ;  /* 0x0000000000037941 */ /* 0x000fea0003800200 */
.L_x_70794:
        /* <DEDUP_REMOVED lines=57> */
.L_x_70792:
[----:B------:R-:W-:Y:S05]  /*1b390*/  BSYNC.RECONVERGENT B2 ;  /* 0x0000000000027941 */ /* 0x000fea0003800200 */
.L_x_70791:
        /* <DEDUP_REMOVED lines=9> */
.L_x_70790:
[----:B------:R-:W-:Y:S05]  /*1b430*/  BSYNC.RECONVERGENT B1 ;  /* 0x0000000000017941 */ /* 0x000fea0003800200 */
.L_x_70789:
        /* <DEDUP_REMOVED lines=17> */
.L_x_70800:
        /* <DEDUP_REMOVED lines=12> */
.L_x_70802:
[----:B------:R-:W-:Y:S05]  /*1b610*/  BSYNC.RECONVERGENT B3 ;  /* 0x0000000000037941 */ /* 0x000fea0003800200 */
.L_x_70801:
        /* <DEDUP_REMOVED lines=57> */
.L_x_70799:
[----:B------:R-:W-:Y:S05]  /*1b9b0*/  BSYNC.RECONVERGENT B2 ;  /* 0x0000000000027941 */ /* 0x000fea0003800200 */
.L_x_70798:
        /* <DEDUP_REMOVED lines=10> */
.L_x_70797:
[----:B------:R-:W-:Y:S05]  /*1ba60*/  BSYNC.RECONVERGENT B1 ;  /* 0x0000000000017941 */ /* 0x000fea0003800200 */
.L_x_70796:
        /* <DEDUP_REMOVED lines=17> */
.L_x_70807:
        /* <DEDUP_REMOVED lines=12> */
.L_x_70809:
[----:B------:R-:W-:Y:S05]  /*1bc40*/  BSYNC.RECONVERGENT B3 ;  /* 0x0000000000037941 */ /* 0x000fea0003800200 */
.L_x_70808:
        /* <DEDUP_REMOVED lines=57> */
.L_x_70806:
[----:B------:R-:W-:Y:S05]  /*1bfe0*/  BSYNC.RECONVERGENT B2 ;  /* 0x0000000000027941 */ /* 0x000fea0003800200 */
.L_x_70805:
        /* <DEDUP_REMOVED lines=10> */
.L_x_70804:
[----:B------:R-:W-:Y:S05]  /*1c090*/  BSYNC.RECONVERGENT B1 ;  /* 0x0000000000017941 */ /* 0x000fea0003800200 */
.L_x_70803:
        /* <DEDUP_REMOVED lines=16> */
.L_x_70813:
        /* <DEDUP_REMOVED lines=12> */
.L_x_70815:
[----:B------:R-:W-:Y:S05]  /*1c260*/  BSYNC.RECONVERGENT B2 ;  /* 0x0000000000027941 */ /* 0x000fea0003800200 */
.L_x_70814:
        /* <DEDUP_REMOVED lines=57> */
.L_x_70812:
[----:B------:R-:W-:Y:S05]  /*1c600*/  BSYNC.RECONVERGENT B1 ;  /* 0x0000000000017941 */ /* 0x000fea0003800200 */
.L_x_70811:
        /* <DEDUP_REMOVED lines=11> */
.L_x_70788:
        /* <DEDUP_REMOVED lines=21> */
.L_x_70820:
        /* <DEDUP_REMOVED lines=12> */
.L_x_70822:
[----:B------:R-:W-:Y:S05]  /*1c8d0*/  BSYNC.RECONVERGENT B3 ;  /* 0x0000000000037941 */ /* 0x000fea0003800200 */
.L_x_70821:
        /* <DEDUP_REMOVED lines=57> */
.L_x_70819:
[----:B------:R-:W-:Y:S05]  /*1cc70*/  BSYNC.RECONVERGENT B2 ;  /* 0x0000000000027941 */ /* 0x000fea0003800200 */
.L_x_70818:
        /* <DEDUP_REMOVED lines=9> */
.L_x_70817:
[----:B------:R-:W-:Y:S05]  /*1cd10*/  BSYNC.RECONVERGENT B1 ;  /* 0x0000000000017941 */ /* 0x000fea0003800200 */
.L_x_70816:
        /* <DEDUP_REMOVED lines=17> */
.L_x_70827:
        /* <DEDUP_REMOVED lines=12> */
.L_x_70829:
[----:B------:R-:W-:Y:S05]  /*1cef0*/  BSYNC.RECONVERGENT B3 ;  /* 0x0000000000037941 */ /* 0x000fea0003800200 */
.L_x_70828:
        /* <DEDUP_REMOVED lines=57> */
.L_x_70826:
[----:B------:R-:W-:Y:S05]  /*1d290*/  BSYNC.RECONVERGENT B2 ;  /* 0x0000000000027941 */ /* 0x000fea0003800200 */
.L_x_70825:
        /* <DEDUP_REMOVED lines=10> */
.L_x_70824:
[----:B------:R-:W-:Y:S05]  /*1d340*/  BSYNC.RECONVERGENT B1 ;  /* 0x0000000000017941 */ /* 0x000fea0003800200 */
.L_x_70823:
        /* <DEDUP_REMOVED lines=17> */
.L_x_70834:
        /* <DEDUP_REMOVED lines=12> */
.L_x_70836:
[----:B------:R-:W-:Y:S05]  /*1d520*/  BSYNC.RECONVERGENT B3 ;  /* 0x0000000000037941 */ /* 0x000fea0003800200 */
.L_x_70835:
        /* <DEDUP_REMOVED lines=57> */
.L_x_70833:
[----:B------:R-:W-:Y:S05]  /*1d8c0*/  BSYNC.RECONVERGENT B2 ;  /* 0x0000000000027941 */ /* 0x000fea0003800200 */
.L_x_70832:
        /* <DEDUP_REMOVED lines=10> */
.L_x_70831:
[----:B------:R-:W-:Y:S05]  /*1d970*/  BSYNC.RECONVERGENT B1 ;  /* 0x0000000000017941 */ /* 0x000fea0003800200 */
.L_x_70830:
        /* <DEDUP_REMOVED lines=16> */
.L_x_70839:
        /* <DEDUP_REMOVED lines=12> */
.L_x_70841:
[----:B------:R-:W-:Y:S05]  /*1db40*/  BSYNC.RECONVERGENT B2 ;  /* 0x0000000000027941 */ /* 0x000fea0003800200 */
.L_x_70840:
        /* <DEDUP_REMOVED lines=57> */
.L_x_70838:
[----:B------:R-:W-:Y:S05]  /*1dee0*/  BSYNC.RECONVERGENT B1 ;  /* 0x0000000000017941 */ /* 0x000fea0003800200 */
.L_x_70837:
        /* <DEDUP_REMOVED lines=10> */
.L_x_70810:
[----:B------:R-:W-:Y:S05]  /*1df90*/  BSYNC.RECONVERGENT B0 ;  /* 0x0000000000007941 */ /* 0x000fea0003800200 */
.L_x_70787:
        /* <DEDUP_REMOVED lines=17> */
.L_x_70843:
[----:B------:R-:W-:Y:S05]  /*1e0b0*/  BSYNC.RECONVERGENT B0 ;  /* 0x0000000000007941 */ /* 0x000fea0003800200 */
.L_x_70842:
        /* <DEDUP_REMOVED lines=32> */
.L_x_70850:
        /* <DEDUP_REMOVED lines=12> */
.L_x_70852:
[----:B------:R-:W-:Y:S05]  /*1e380*/  BSYNC.RECONVERGENT B3 ;  /* 0x0000000000037941 */ /* 0x000fea0003800200 */
.L_x_70851:
        /* <DEDUP_REMOVED lines=57> */
.L_x_70849:
[----:B------:R-:W-:Y:S05]  /*1e720*/  BSYNC.RECONVERGENT B2 ;  /* 0x0000000000027941 */ /* 0x000fea0003800200 */
.L_x_70848:
        /* <DEDUP_REMOVED lines=9> */
.L_x_70847:
[----:B------:R-:W-:Y:S05]  /*1e7c0*/  BSYNC.RECONVERGENT B1 ;  /* 0x0000000000017941 */ /* 0x000fea0003800200 */
.L_x_70846:
        /* <DEDUP_REMOVED lines=17> */
.L_x_70857:
        /* <DEDUP_REMOVED lines=12> */
.L_x_70859:
[----:B------:R-:W-:Y:S05]  /*1e9a0*/  BSYNC.RECONVERGENT B3 ;  /* 0x0000000000037941 */ /* 0x000fea0003800200 */
.L_x_70858:
        /* <DEDUP_REMOVED lines=57> */
.L_x_70856:
[----:B------:R-:W-:Y:S05]  /*1ed40*/  BSYNC.RECONVERGENT B2 ;  /* 0x0000000000027941 */ /* 0x000fea0003800200 */
.L_x_70855:
        /* <DEDUP_REMOVED lines=10> */
.L_x_70854:
[----:B------:R-:W-:Y:S05]  /*1edf0*/  BSYNC.RECONVERGENT B1 ;  /* 0x0000000000017941 */ /* 0x000fea0003800200 */
.L_x_70853:
        /* <DEDUP_REMOVED lines=17> */
.L_x_70864:
        /* <DEDUP_REMOVED lines=12> */
.L_x_70866:
[----:B------:R-:W-:Y:S05]  /*1efd0*/  BSYNC.RECONVERGENT B3 ;  /* 0x0000000000037941 */ /* 0x000fea0003800200 */
.L_x_70865:
        /* <DEDUP_REMOVED lines=57> */
.L_x_70863:
[----:B------:R-:W-:Y:S05]  /*1f370*/  BSYNC.RECONVERGENT B2 ;  /* 0x0000000000027941 */ /* 0x000fea0003800200 */
.L_x_70862:
        /* <DEDUP_REMOVED lines=10> */
.L_x_70861:
[----:B------:R-:W-:Y:S05]  /*1f420*/  BSYNC.RECONVERGENT B1 ;  /* 0x0000000000017941 */ /* 0x000fea0003800200 */
.L_x_70860:
        /* <DEDUP_REMOVED lines=16> */
.L_x_70870:
        /* <DEDUP_REMOVED lines=12> */
.L_x_70872:
[----:B------:R-:W-:Y:S05]  /*1f5f0*/  BSYNC.RECONVERGENT B2 ;  /* 0x0000000000027941 */ /* 0x000fea0003800200 */
.L_x_70871:
        /* <DEDUP_REMOVED lines=57> */
.L_x_70869:
[----:B------:R-:W-:Y:S05]  /*1f990*/  BSYNC.RECONVERGENT B1 ;  /* 0x0000000000017941 */ /* 0x000fea0003800200 */
.L_x_70868:
        /* <DEDUP_REMOVED lines=11> */
.L_x_70845:
        /* <DEDUP_REMOVED lines=21> */
.L_x_70877:
        /* <DEDUP_REMOVED lines=12> */
.L_x_70879:
[----:B------:R-:W-:Y:S05]  /*1fc60*/  BSYNC.RECONVERGENT B3 ;  /* 0x0000000000037941 */ /* 0x000fea0003800200 */
.L_x_70878:
        /* <DEDUP_REMOVED lines=57> */
.L_x_70876:
[----:B------:R-:W-:Y:S05]  /*20000*/  BSYNC.RECONVERGENT B2 ;  /* 0x0000000000027941 */ /* 0x000fea0003800200 */
.L_x_70875:
        /* <DEDUP_REMOVED lines=9> */
.L_x_70874:
[----:B------:R-:W-:Y:S05]  /*200a0*/  BSYNC.RECONVERGENT B1 ;  /* 0x0000000000017941 */ /* 0x000fea0003800200 */
.L_x_70873:
        /* <DEDUP_REMOVED lines=17> */
.L_x_70884:
        /* <DEDUP_REMOVED lines=12> */
.L_x_70886:
[----:B------:R-:W-:Y:S05]  /*20280*/  BSYNC.RECONVERGENT B3 ;  /* 0x0000000000037941 */ /* 0x000fea0003800200 */
.L_x_70885:
        /* <DEDUP_REMOVED lines=57> */
.L_x_70883:
[----:B------:R-:W-:Y:S05]  /*20620*/  BSYNC.RECONVERGENT B2 ;  /* 0x0000000000027941 */ /* 0x000fea0003800200 */
.L_x_70882:
        /* <DEDUP_REMOVED lines=10> */
.L_x_70881:
[----:B------:R-:W-:Y:S05]  /*206d0*/  BSYNC.RECONVERGENT B1 ;  /* 0x0000000000017941 */ /* 0x000fea0003800200 */
.L_x_70880:
        /* <DEDUP_REMOVED lines=17> */
.L_x_70891:
        /* <DEDUP_REMOVED lines=12> */
.L_x_70893:
[----:B------:R-:W-:Y:S05]  /*208b0*/  BSYNC.RECONVERGENT B3 ;  /* 0x0000000000037941 */ /* 0x000fea0003800200 */
.L_x_70892:
        /* <DEDUP_REMOVED lines=57> */
.L_x_70890:
[----:B------:R-:W-:Y:S05]  /*20c50*/  BSYNC.RECONVERGENT B2 ;  /* 0x0000000000027941 */ /* 0x000fea0003800200 */
.L_x_70889:
        /* <DEDUP_REMOVED lines=10> */
.L_x_70888:
[----:B------:R-:W-:Y:S05]  /*20d00*/  BSYNC.RECONVERGENT B1 ;  /* 0x0000000000017941 */ /* 0x000fea0003800200 */
.L_x_70887:
        /* <DEDUP_REMOVED lines=16> */
.L_x_70896:
        /* <DEDUP_REMOVED lines=12> */
.L_x_70898:
[----:B------:R-:W-:Y:S05]  /*20ed0*/  BSYNC.RECONVERGENT B2 ;  /* 0x0000000000027941 */ /* 0x000fea0003800200 */
.L_x_70897:
        /* <DEDUP_REMOVED lines=57> */
.L_x_70895:
[----:B------:R-:W-:Y:S05]  /*21270*/  BSYNC.RECONVERGENT B1 ;  /* 0x0000000000017941 */ /* 0x000fea0003800200 */
.L_x_70894:
        /* <DEDUP_REMOVED lines=10> */
.L_x_70867:
[----:B------:R-:W-:Y:S05]  /*21320*/  BSYNC.RECONVERGENT B0 ;  /* 0x0000000000007941 */ /* 0x000fea0003800200 */
.L_x_70844:
        /* <DEDUP_REMOVED lines=17> */
.L_x_70900:
[----:B------:R-:W-:Y:S05]  /*21440*/  BSYNC.RECONVERGENT B0 ;  /* 0x0000000000007941 */ /* 0x000fea0003800200 */
.L_x_70899:
        /* <DEDUP_REMOVED lines=32> */
.L_x_70907:
        /* <DEDUP_REMOVED lines=12> */
.L_x_70909:
[----:B------:R-:W-:Y:S05]  /*21710*/  BSYNC.RECONVERGENT B3 ;  /* 0x0000000000037941 */ /* 0x000fea0003800200 */
.L_x_70908:
        /* <DEDUP_REMOVED lines=57> */
.L_x_70906:
[----:B------:R-:W-:Y:S05]  /*21ab0*/  BSYNC.RECONVERGENT B2 ;  /* 0x0000000000027941 */ /* 0x000fea0003800200 */
.L_x_70905:
        /* <DEDUP_REMOVED lines=9> */
.L_x_70904:
[----:B------:R-:W-:Y:S05]  /*21b50*/  BSYNC.RECONVERGENT B1 ;  /* 0x0000000000017941 */ /* 0x000fea0003800200 */
.L_x_70903:
        /* <DEDUP_REMOVED lines=17> */
.L_x_70914:
        /* <DEDUP_REMOVED lines=12> */
.L_x_70916:
[----:B------:R-:W-:Y:S05]  /*21d30*/  BSYNC.RECONVERGENT B3 ;  /* 0x0000000000037941 */ /* 0x000fea0003800200 */
.L_x_70915:
        /* <DEDUP_REMOVED lines=57> */
.L_x_70913:
[----:B------:R-:W-:Y:S05]  /*220d0*/  BSYNC.RECONVERGENT B2 ;  /* 0x0000000000027941 */ /* 0x000fea0003800200 */
.L_x_70912:
        /* <DEDUP_REMOVED lines=10> */
.L_x_70911:
[----:B------:R-:W-:Y:S05]  /*22180*/  BSYNC.RECONVERGENT B1 ;  /* 0x0000000000017941 */ /* 0x000fea0003800200 */
.L_x_70910:
        /* <DEDUP_REMOVED lines=17> */
.L_x_70921:
        /* <DEDUP_REMOVED lines=12> */
.L_x_70923:
[----:B------:R-:W-:Y:S05]  /*22360*/  BSYNC.RECONVERGENT B3 ;  /* 0x0000000000037941 */ /* 0x000fea0003800200 */
.L_x_70922:
        /* <DEDUP_REMOVED lines=57> */
.L_x_70920:
[----:B------:R-:W-:Y:S05]  /*22700*/  BSYNC.RECONVERGENT B2 ;  /* 0x0000000000027941 */ /* 0x000fea0003800200 */
.L_x_70919:
        /* <DEDUP_REMOVED lines=10> */
.L_x_70918:
[----:B------:R-:W-:Y:S05]  /*227b0*/  BSYNC.RECONVERGENT B1 ;  /* 0x0000000000017941 */ /* 0x000fea0003800200 */
.L_x_70917:
        /* <DEDUP_REMOVED lines=16> */
.L_x_70927:
        /* <DEDUP_REMOVED lines=12> */
.L_x_70929:
[----:B------:R-:W-:Y:S05]  /*22980*/  BSYNC.RECONVERGENT B2 ;  /* 0x0000000000027941 */ /* 0x000fea0003800200 */
.L_x_70928:
        /* <DEDUP_REMOVED lines=57> */
.L_x_70926:
[----:B------:R-:W-:Y:S05]  /*22d20*/  BSYNC.RECONVERGENT B1 ;  /* 0x0000000000017941 */ /* 0x000fea0003800200 */
.L_x_70925:
        /* <DEDUP_REMOVED lines=11> */
.L_x_70902:
        /* <DEDUP_REMOVED lines=21> */
.L_x_70934:
        /* <DEDUP_REMOVED lines=12> */
.L_x_70936:
[----:B------:R-:W-:Y:S05]  /*22ff0*/  BSYNC.RECONVERGENT B3 ;  /* 0x0000000000037941 */ /* 0x000fea0003800200 */
.L_x_70935:
        /* <DEDUP_REMOVED lines=57> */
.L_x_70933:
[----:B------:R-:W-:Y:S05]  /*23390*/  BSYNC.RECONVERGENT B2 ;  /* 0x0000000000027941 */ /* 0x000fea0003800200 */
.L_x_70932:
        /* <DEDUP_REMOVED lines=9> */
.L_x_70931:
[----:B------:R-:W-:Y:S05]  /*23430*/  BSYNC.RECONVERGENT B1 ;  /* 0x0000000000017941 */ /* 0x000fea0003800200 */
.L_x_70930:
        /* <DEDUP_REMOVED lines=17> */
.L_x_70941:
        /* <DEDUP_REMOVED lines=12> */
.L_x_70943:
[----:B------:R-:W-:Y:S05]  /*23610*/  BSYNC.RECONVERGENT B3 ;  /* 0x0000000000037941 */ /* 0x000fea0003800200 */
.L_x_70942:
        /* <DEDUP_REMOVED lines=57> */
.L_x_70940:
[----:B------:R-:W-:Y:S05]  /*239b0*/  BSYNC.RECONVERGENT B2 ;  /* 0x0000000000027941 */ /* 0x000fea0003800200 */
.L_x_70939:
        /* <DEDUP_REMOVED lines=10> */
.L_x_70938:
[----:B------:R-:W-:Y:S05]  /*23a60*/  BSYNC.RECONVERGENT B1 ;  /* 0x0000000000017941 */ /* 0x000fea0003800200 */
.L_x_70937:
        /* <DEDUP_REMOVED lines=17> */
.L_x_70948:
        /* <DEDUP_REMOVED lines=12> */
.L_x_70950:
[----:B------:R-:W-:Y:S05]  /*23c40*/  BSYNC.RECONVERGENT B3 ;  /* 0x0000000000037941 */ /* 0x000fea0003800200 */
.L_x_70949:
        /* <DEDUP_REMOVED lines=57> */
.L_x_70947:
[----:B------:R-:W-:Y:S05]  /*23fe0*/  BSYNC.RECONVERGENT B2 ;  /* 0x0000000000027941 */ /* 0x000fea0003800200 */
.L_x_70946:
        /* <DEDUP_REMOVED lines=10> */
.L_x_70945:
[----:B------:R-:W-:Y:S05]  /*24090*/  BSYNC.RECONVERGENT B1 ;  /* 0x0000000000017941 */ /* 0x000fea0003800200 */
.L_x_70944:
        /* <DEDUP_REMOVED lines=16> */
.L_x_70953:
        /* <DEDUP_REMOVED lines=12> */
.L_x_70955:
[----:B------:R-:W-:Y:S05]  /*24260*/  BSYNC.RECONVERGENT B2 ;  /* 0x0000000000027941 */ /* 0x000fea0003800200 */
.L_x_70954:
        /* <DEDUP_REMOVED lines=57> */
.L_x_70952:
[----:B------:R-:W-:Y:S05]  /*24600*/  BSYNC.RECONVERGENT B1 ;  /* 0x0000000000017941 */ /* 0x000fea0003800200 */
.L_x_70951:
        /* <DEDUP_REMOVED lines=10> */
.L_x_70924:
[----:B------:R-:W-:Y:S05]  /*246b0*/  BSYNC.RECONVERGENT B0 ;  /* 0x0000000000007941 */ /* 0x000fea0003800200 */
.L_x_70901:
        /* <DEDUP_REMOVED lines=17> */
.L_x_70957:
[----:B------:R-:W-:Y:S05]  /*247d0*/  BSYNC.RECONVERGENT B0 ;  /* 0x0000000000007941 */ /* 0x000fea0003800200 */
.L_x_70956:
        /* <DEDUP_REMOVED lines=32> */
.L_x_70964:
        /* <DEDUP_REMOVED lines=12> */
.L_x_70966:
[----:B------:R-:W-:Y:S05]  /*24aa0*/  BSYNC.RECONVERGENT B3 ;  /* 0x0000000000037941 */ /* 0x000fea0003800200 */
.L_x_70965:
        /* <DEDUP_REMOVED lines=57> */
.L_x_70963:
[----:B------:R-:W-:Y:S05]  /*24e40*/  BSYNC.RECONVERGENT B2 ;  /* 0x0000000000027941 */ /* 0x000fea0003800200 */
.L_x_70962:
        /* <DEDUP_REMOVED lines=9> */
.L_x_70961:
[----:B------:R-:W-:Y:S05]  /*24ee0*/  BSYNC.RECONVERGENT B1 ;  /* 0x0000000000017941 */ /* 0x000fea0003800200 */
.L_x_70960:
        /* <DEDUP_REMOVED lines=17> */
.L_x_70971:
        /* <DEDUP_REMOVED lines=12> */
.L_x_70973:
[----:B------:R-:W-:Y:S05]  /*250c0*/  BSYNC.RECONVERGENT B3 ;  /* 0x0000000000037941 */ /* 0x000fea0003800200 */
.L_x_70972:
        /* <DEDUP_REMOVED lines=57> */
.L_x_70970:
[----:B------:R-:W-:Y:S05]  /*25460*/  BSYNC.RECONVERGENT B2 ;  /* 0x0000000000027941 */ /* 0x000fea0003800200 */
.L_x_70969:
        /* <DEDUP_REMOVED lines=10> */
.L_x_70968:
[----:B------:R-:W-:Y:S05]  /*25510*/  BSYNC.RECONVERGENT B1 ;  /* 0x0000000000017941 */ /* 0x000fea0003800200 */
.L_x_70967:
        /* <DEDUP_REMOVED lines=17> */
.L_x_70978:
        /* <DEDUP_REMOVED lines=12> */
.L_x_70980:
[----:B------:R-:W-:Y:S05]  /*256f0*/  BSYNC.RECONVERGENT B3 ;  /* 0x0000000000037941 */ /* 0x000fea0003800200 */
.L_x_70979:
        /* <DEDUP_REMOVED lines=57> */
.L_x_70977:
[----:B------:R-:W-:Y:S05]  /*25a90*/  BSYNC.RECONVERGENT B2 ;  /* 0x0000000000027941 */ /* 0x000fea0003800200 */
.L_x_70976:
        /* <DEDUP_REMOVED lines=10> */
.L_x_70975:
[----:B------:R-:W-:Y:S05]  /*25b40*/  BSYNC.RECONVERGENT B1 ;  /* 0x0000000000017941 */ /* 0x000fea0003800200 */
.L_x_70974:
        /* <DEDUP_REMOVED lines=16> */
.L_x_70984:
        /* <DEDUP_REMOVED lines=12> */
.L_x_70986:
[----:B------:R-:W-:Y:S05]  /*25d10*/  BSYNC.RECONVERGENT B2 ;  /* 0x0000000000027941 */ /* 0x000fea0003800200 */
.L_x_70985:
        /* <DEDUP_REMOVED lines=57> */
.L_x_70983:
[----:B------:R-:W-:Y:S05]  /*260b0*/  BSYNC.RECONVERGENT B1 ;  /* 0x0000000000017941 */ /* 0x000fea0003800200 */
.L_x_70982:
        /* <DEDUP_REMOVED lines=11> */
.L_x_70959:
        /* <DEDUP_REMOVED lines=21> */
.L_x_70991:
        /* <DEDUP_REMOVED lines=12> */
.L_x_70993:
[----:B------:R-:W-:Y:S05]  /*26380*/  BSYNC.RECONVERGENT B3 ;  /* 0x0000000000037941 */ /* 0x000fea0003800200 */
.L_x_70992:
        /* <DEDUP_REMOVED lines=57> */
.L_x_70990:
[----:B------:R-:W-:Y:S05]  /*26720*/  BSYNC.RECONVERGENT B2 ;  /* 0x0000000000027941 */ /* 0x000fea0003800200 */
.L_x_70989:
        /* <DEDUP_REMOVED lines=9> */
.L_x_70988:
[----:B------:R-:W-:Y:S05]  /*267c0*/  BSYNC.RECONVERGENT B1 ;  /* 0x0000000000017941 */ /* 0x000fea0003800200 */
.L_x_70987:
        /* <DEDUP_REMOVED lines=17> */
.L_x_70998:
        /* <DEDUP_REMOVED lines=12> */
.L_x_71000:
[----:B------:R-:W-:Y:S05]  /*269a0*/  BSYNC.RECONVERGENT B3 ;  /* 0x0000000000037941 */ /* 0x000fea0003800200 */
.L_x_70999:
        /* <DEDUP_REMOVED lines=57> */
.L_x_70997:
[----:B------:R-:W-:Y:S05]  /*26d40*/  BSYNC.RECONVERGENT B2 ;  /* 0x0000000000027941 */ /* 0x000fea0003800200 */
.L_x_70996:
        /* <DEDUP_REMOVED lines=10> */
.L_x_70995:
[----:B------:R-:W-:Y:S05]  /*26df0*/  BSYNC.RECONVERGENT B1 ;  /* 0x0000000000017941 */ /* 0x000fea0003800200 */
.L_x_70994:
        /* <DEDUP_REMOVED lines=17> */
.L_x_71005:
        /* <DEDUP_REMOVED lines=12> */
.L_x_71007:
[----:B------:R-:W-:Y:S05]  /*26fd0*/  BSYNC.RECONVERGENT B3 ;  /* 0x0000000000037941 */ /* 0x000fea0003800200 */
.L_x_71006:
        /* <DEDUP_REMOVED lines=57> */
.L_x_71004:
[----:B------:R-:W-:Y:S05]  /*27370*/  BSYNC.RECONVERGENT B2 ;  /* 0x0000000000027941 */ /* 0x000fea0003800200 */
.L_x_71003:
        /* <DEDUP_REMOVED lines=10> */
.L_x_71002:
[----:B------:R-:W-:Y:S05]  /*27420*/  BSYNC.RECONVERGENT B1 ;  /* 0x0000000000017941 */ /* 0x000fea0003800200 */
.L_x_71001:
        /* <DEDUP_REMOVED lines=16> */
.L_x_71010:
        /* <DEDUP_REMOVED lines=12> */
.L_x_71012:
[----:B------:R-:W-:Y:S05]  /*275f0*/  BSYNC.RECONVERGENT B2 ;  /* 0x0000000000027941 */ /* 0x000fea0003800200 */
.L_x_71011:
        /* <DEDUP_REMOVED lines=57> */
.L_x_71009:
[----:B------:R-:W-:Y:S05]  /*27990*/  BSYNC.RECONVERGENT B1 ;  /* 0x0000000000017941 */ /* 0x000fea0003800200 */
.L_x_71008:
        /* <DEDUP_REMOVED lines=10> */
.L_x_70981:
[----:B------:R-:W-:Y:S05]  /*27a40*/  BSYNC.RECONVERGENT B0 ;  /* 0x0000000000007941 */ /* 0x000fea0003800200 */
.L_x_70958:
        /* <DEDUP_REMOVED lines=17> */
.L_x_71014:
[----:B------:R-:W-:Y:S05]  /*27b60*/  BSYNC.RECONVERGENT B0 ;  /* 0x0000000000007941 */ /* 0x000fea0003800200 */
.L_x_71013:
        /* <DEDUP_REMOVED lines=32> */
.L_x_71021:
        /* <DEDUP_REMOVED lines=12> */
.L_x_71023:
[----:B------:R-:W-:Y:S05]  /*27e30*/  BSYNC.RECONVERGENT B3 ;  /* 0x0000000000037941 */ /* 0x000fea0003800200 */
.L_x_71022:
        /* <DEDUP_REMOVED lines=57> */
.L_x_71020:
[----:B------:R-:W-:Y:S05]  /*281d0*/  BSYNC.RECONVERGENT B2 ;  /* 0x0000000000027941 */ /* 0x000fea0003800200 */
.L_x_71019:
        /* <DEDUP_REMOVED lines=9> */
.L_x_71018:
[----:B------:R-:W-:Y:S05]  /*28270*/  BSYNC.RECONVERGENT B1 ;  /* 0x0000000000017941 */ /* 0x000fea0003800200 */
.L_x_71017:
        /* <DEDUP_REMOVED lines=17> */
.L_x_71028:
        /* <DEDUP_REMOVED lines=12> */
.L_x_71030:
[----:B------:R-:W-:Y:S05]  /*28450*/  BSYNC.RECONVERGENT B3 ;  /* 0x0000000000037941 */ /* 0x000fea0003800200 */
.L_x_71029:
        /* <DEDUP_REMOVED lines=57> */
.L_x_71027:
[----:B------:R-:W-:Y:S05]  /*287f0*/  BSYNC.RECONVERGENT B2 ;  /* 0x0000000000027941 */ /* 0x000fea0003800200 */
.L_x_71026:
        /* <DEDUP_REMOVED lines=10> */
.L_x_71025:
[----:B------:R-:W-:Y:S05]  /*288a0*/  BSYNC.RECONVERGENT B1 ;  /* 0x0000000000017941 */ /* 0x000fea0003800200 */
.L_x_71024:
        /* <DEDUP_REMOVED lines=17> */
.L_x_71035:
        /* <DEDUP_REMOVED lines=12> */
.L_x_71037:
[----:B------:R-:W-:Y:S05]  /*28a80*/  BSYNC.RECONVERGENT B3 ;  /* 0x0000000000037941 */ /* 0x000fea0003800200 */
.L_x_71036:
        /* <DEDUP_REMOVED lines=57> */
.L_x_71034:
[----:B------:R-:W-:Y:S05]  /*28e20*/  BSYNC.RECONVERGENT B2 ;  /* 0x0000000000027941 */ /* 0x000fea0003800200 */
.L_x_71033:
        /* <DEDUP_REMOVED lines=10> */
.L_x_71032:
[----:B------:R-:W-:Y:S05]  /*28ed0*/  BSYNC.RECONVERGENT B1 ;  /* 0x0000000000017941 */ /* 0x000fea0003800200 */
.L_x_71031:
        /* <DEDUP_REMOVED lines=16> */
.L_x_71041:
        /* <DEDUP_REMOVED lines=12> */
.L_x_71043:
[----:B------:R-:W-:Y:S05]  /*290a0*/  BSYNC.RECONVERGENT B2 ;  /* 0x0000000000027941 */ /* 0x000fea0003800200 */
.L_x_71042:
        /* <DEDUP_REMOVED lines=57> */
.L_x_71040:
[----:B------:R-:W-:Y:S05]  /*29440*/  BSYNC.RECONVERGENT B1 ;  /* 0x0000000000017941 */ /* 0x000fea0003800200 */
.L_x_71039:
        /* <DEDUP_REMOVED lines=11> */
.L_x_71016:
        /* <DEDUP_REMOVED lines=21> */
.L_x_71048:
        /* <DEDUP_REMOVED lines=12> */
.L_x_71050:
[----:B------:R-:W-:Y:S05]  /*29710*/  BSYNC.RECONVERGENT B3 ;  /* 0x0000000000037941 */ /* 0x000fea0003800200 */
.L_x_71049:
        /* <DEDUP_REMOVED lines=57> */
.L_x_71047:
[----:B------:R-:W-:Y:S05]  /*29ab0*/  BSYNC.RECONVERGENT B2 ;  /* 0x0000000000027941 */ /* 0x000fea0003800200 */
.L_x_71046:
        /* <DEDUP_REMOVED lines=9> */
.L_x_71045:
[----:B------:R-:W-:Y:S05]  /*29b50*/  BSYNC.RECONVERGENT B1 ;  /* 0x0000000000017941 */ /* 0x000fea0003800200 */
.L_x_71044:
        /* <DEDUP_REMOVED lines=17> */
.L_x_71055:
        /* <DEDUP_REMOVED lines=12> */
.L_x_71057:
[----:B------:R-:W-:Y:S05]  /*29d30*/  BSYNC.RECONVERGENT B3 ;  /* 0x0000000000037941 */ /* 0x000fea0003800200 */
.L_x_71056:
        /* <DEDUP_REMOVED lines=57> */
.L_x_71054:
[----:B------:R-:W-:Y:S05]  /*2a0d0*/  BSYNC.RECONVERGENT B2 ;  /* 0x0000000000027941 */ /* 0x000fea0003800200 */
.L_x_71053:
        /* <DEDUP_REMOVED lines=10> */
.L_x_71052:
[----:B------:R-:W-:Y:S05]  /*2a180*/  BSYNC.RECONVERGENT B1 ;  /* 0x0000000000017941 */ /* 0x000fea0003800200 */
.L_x_71051:
        /* <DEDUP_REMOVED lines=17> */
.L_x_71062:
        /* <DEDUP_REMOVED lines=12> */
.L_x_71064:
[----:B------:R-:W-:Y:S05]  /*2a360*/  BSYNC.RECONVERGENT B3 ;  /* 0x0000000000037941 */ /* 0x000fea0003800200 */
.L_x_71063:
        /* <DEDUP_REMOVED lines=57> */
.L_x_71061:
[----:B------:R-:W-:Y:S05]  /*2a700*/  BSYNC.RECONVERGENT B2 ;  /* 0x0000000000027941 */ /* 0x000fea0003800200 */
.L_x_71060:
        /* <DEDUP_REMOVED lines=10> */
.L_x_71059:
[----:B------:R-:W-:Y:S05]  /*2a7b0*/  BSYNC.RECONVERGENT B1 ;  /* 0x0000000000017941 */ /* 0x000fea0003800200 */
.L_x_71058:
        /* <DEDUP_REMOVED lines=16> */
.L_x_71067:
        /* <DEDUP_REMOVED lines=12> */
.L_x_71069:
[----:B------:R-:W-:Y:S05]  /*2a980*/  BSYNC.RECONVERGENT B2 ;  /* 0x0000000000027941 */ /* 0x000fea0003800200 */
.L_x_71068:
        /* <DEDUP_REMOVED lines=57> */
.L_x_71066:
[----:B------:R-:W-:Y:S05]  /*2ad20*/  BSYNC.RECONVERGENT B1 ;  /* 0x0000000000017941 */ /* 0x000fea0003800200 */
.L_x_71065:
        /* <DEDUP_REMOVED lines=10> */
.L_x_71038:
[----:B------:R-:W-:Y:S05]  /*2add0*/  BSYNC.RECONVERGENT B0 ;  /* 0x0000000000007941 */ /* 0x000fea0003800200 */
.L_x_71015:
        /* <DEDUP_REMOVED lines=17> */
.L_x_71071:
[----:B------:R-:W-:Y:S05]  /*2aef0*/  BSYNC.RECONVERGENT B0 ;  /* 0x0000000000007941 */ /* 0x000fea0003800200 */
.L_x_71070:
        /* <DEDUP_REMOVED lines=32> */
.L_x_71078:
        /* <DEDUP_REMOVED lines=12> */
.L_x_71080:
[----:B------:R-:W-:Y:S05]  /*2b1c0*/  BSYNC.RECONVERGENT B3 ;  /* 0x0000000000037941 */ /* 0x000fea0003800200 */
.L_x_71079:
        /* <DEDUP_REMOVED lines=57> */
.L_x_71077:
[----:B------:R-:W-:Y:S05]  /*2b560*/  BSYNC.RECONVERGENT B2 ;  /* 0x0000000000027941 */ /* 0x000fea0003800200 */
.L_x_71076:
        /* <DEDUP_REMOVED lines=9> */
.L_x_71075:
[----:B------:R-:W-:Y:S05]  /*2b600*/  BSYNC.RECONVERGENT B1 ;  /* 0x0000000000017941 */ /* 0x000fea0003800200 */
.L_x_71074:
        /* <DEDUP_REMOVED lines=17> */
.L_x_71085:
        /* <DEDUP_REMOVED lines=12> */
.L_x_71087:
[----:B------:R-:W-:Y:S05]  /*2b7e0*/  BSYNC.RECONVERGENT B3 ;  /* 0x0000000000037941 */ /* 0x000fea0003800200 */
.L_x_71086:
        /* <DEDUP_REMOVED lines=57> */
.L_x_71084:
[----:B------:R-:W-:Y:S05]  /*2bb80*/  BSYNC.RECONVERGENT B2 ;  /* 0x0000000000027941 */ /* 0x000fea0003800200 */
.L_x_71083:
        /* <DEDUP_REMOVED lines=10> */
.L_x_71082:
[----:B------:R-:W-:Y:S05]  /*2bc30*/  BSYNC.RECONVERGENT B1 ;  /* 0x0000000000017941 */ /* 0x000fea0003800200 */
.L_x_71081:
        /* <DEDUP_REMOVED lines=17> */
.L_x_71092:
        /* <DEDUP_REMOVED lines=12> */
.L_x_71094:
[----:B------:R-:W-:Y:S05]  /*2be10*/  BSYNC.RECONVERGENT B3 ;  /* 0x0000000000037941 */ /* 0x000fea0003800200 */
.L_x_71093:
        /* <DEDUP_REMOVED lines=57> */
.L_x_71091:
[----:B------:R-:W-:Y:S05]  /*2c1b0*/  BSYNC.RECONVERGENT B2 ;  /* 0x0000000000027941 */ /* 0x000fea0003800200 */
.L_x_71090:
        /* <DEDUP_REMOVED lines=10> */
.L_x_71089:
[----:B------:R-:W-:Y:S05]  /*2c260*/  BSYNC.RECONVERGENT B1 ;  /* 0x0000000000017941 */ /* 0x000fea0003800200 */
.L_x_71088:
        /* <DEDUP_REMOVED lines=16> */
.L_x_71098:
        /* <DEDUP_REMOVED lines=12> */
.L_x_71100:
[----:B------:R-:W-:Y:S05]  /*2c430*/  BSYNC.RECONVERGENT B2 ;  /* 0x0000000000027941 */ /* 0x000fea0003800200 */
.L_x_71099:
        /* <DEDUP_REMOVED lines=57> */
.L_x_71097:
[----:B------:R-:W-:Y:S05]  /*2c7d0*/  BSYNC.RECONVERGENT B1 ;  /* 0x0000000000017941 */ /* 0x000fea0003800200 */
.L_x_71096:
        /* <DEDUP_REMOVED lines=11> */
.L_x_71073:
        /* <DEDUP_REMOVED lines=21> */
.L_x_71105:
        /* <DEDUP_REMOVED lines=12> */
.L_x_71107:
[----:B------:R-:W-:Y:S05]  /*2caa0*/  BSYNC.RECONVERGENT B3 ;  /* 0x0000000000037941 */ /* 0x000fea0003800200 */
.L_x_71106:
        /* <DEDUP_REMOVED lines=57> */
.L_x_71104:
[----:B------:R-:W-:Y:S05]  /*2ce40*/  BSYNC.RECONVERGENT B2 ;  /* 0x0000000000027941 */ /* 0x000fea0003800200 */
.L_x_71103:
        /* <DEDUP_REMOVED lines=9> */
.L_x_71102:
[----:B------:R-:W-:Y:S05]  /*2cee0*/  BSYNC.RECONVERGENT B1 ;  /* 0x0000000000017941 */ /* 0x000fea0003800200 */
.L_x_71101:
        /* <DEDUP_REMOVED lines=17> */
.L_x_71112:
        /* <DEDUP_REMOVED lines=12> */
.L_x_71114:
[----:B------:R-:W-:Y:S05]  /*2d0c0*/  BSYNC.RECONVERGENT B3 ;  /* 0x0000000000037941 */ /* 0x000fea0003800200 */
.L_x_71113:
        /* <DEDUP_REMOVED lines=57> */
.L_x_71111:
[----:B------:R-:W-:Y:S05]  /*2d460*/  BSYNC.RECONVERGENT B2 ;  /* 0x0000000000027941 */ /* 0x000fea0003800200 */
.L_x_71110:
        /* <DEDUP_REMOVED lines=10> */
.L_x_71109:
[----:B------:R-:W-:Y:S05]  /*2d510*/  BSYNC.RECONVERGENT B1 ;  /* 0x0000000000017941 */ /* 0x000fea0003800200 */
.L_x_71108:
        /* <DEDUP_REMOVED lines=17> */
.L_x_71119:
        /* <DEDUP_REMOVED lines=12> */
.L_x_71121:
[----:B------:R-:W-:Y:S05]  /*2d6f0*/  BSYNC.RECONVERGENT B3 ;  /* 0x0000000000037941 */ /* 0x000fea0003800200 */
.L_x_71120:
        /* <DEDUP_REMOVED lines=57> */
.L_x_71118:
[----:B------:R-:W-:Y:S05]  /*2da90*/  BSYNC.RECONVERGENT B2 ;  /* 0x0000000000027941 */ /* 0x000fea0003800200 */
.L_x_71117:
        /* <DEDUP_REMOVED lines=10> */
.L_x_71116:
[----:B------:R-:W-:Y:S05]  /*2db40*/  BSYNC.RECONVERGENT B1 ;  /* 0x0000000000017941 */ /* 0x000fea0003800200 */
.L_x_71115:
        /* <DEDUP_REMOVED lines=16> */
.L_x_71124:
        /* <DEDUP_REMOVED lines=12> */
.L_x_71126:
[----:B------:R-:W-:Y:S05]  /*2dd10*/  BSYNC.RECONVERGENT B2 ;  /* 0x0000000000027941 */ /* 0x000fea0003800200 */
.L_x_71125:
        /* <DEDUP_REMOVED lines=57> */
.L_x_71123:
[----:B------:R-:W-:Y:S05]  /*2e0b0*/  BSYNC.RECONVERGENT B1 ;  /* 0x0000000000017941 */ /* 0x000fea0003800200 */
.L_x_71122:
        /* <DEDUP_REMOVED lines=10> */
.L_x_71095:
[----:B------:R-:W-:Y:S05]  /*2e160*/  BSYNC.RECONVERGENT B0 ;  /* 0x0000000000007941 */ /* 0x000fea0003800200 */
.L_x_71072:
        /* <DEDUP_REMOVED lines=17> */
.L_x_71128:
[----:B------:R-:W-:Y:S05]  /*2e280*/  BSYNC.RECONVERGENT B0 ;  /* 0x0000000000007941 */ /* 0x000fea0003800200 */
.L_x_71127:
        /* <DEDUP_REMOVED lines=32> */
.L_x_71135:
        /* <DEDUP_REMOVED lines=12> */
.L_x_71137:
[----:B------:R-:W-:Y:S05]  /*2e550*/  BSYNC.RECONVERGENT B3 ;  /* 0x0000000000037941 */ /* 0x000fea0003800200 */
.L_x_71136:
        /* <DEDUP_REMOVED lines=52> */
[----:B------:R-:W-:Y:S01]  /*2e8a0*/  IMAD.MOV.U32 R166, RZ, RZ, RZ ;  /* 0x000000ffffa67224 */ /* 0x000fe200078e00ff */
[----:B------:R-:W-:Y:S01]  /*2e8b0*/  MOV R5, R164 ;  /* 0x000000a400057202 */ /* 0x000fe20000000f00 */
[----:B------:R-:W-:-:S04]  /*2e8c0*/  IMAD.WIDE.U32 R164, R0, -0x326172a9, RZ ;  /* 0xcd9e8d5700a47825 */ /* 0x000fc800078e00ff */
[----:B------:R-:W-:Y:S01]  /*2e8d0*/  IMAD.MOV.U32 R0, RZ, RZ, R164 ;  /* 0x000000ffff007224 */ /* 0x000fe200078e00a4 */
[----:B------:R-:W-:-:S07]  /*2e8e0*/  LOP3.LUT R6, R6, UR15, R165, 0x96, !PT ;  /* 0x0000000f06067c12 */ /* 0x000fce000f8e96a5 */
.L_x_71134:
[----:B------:R-:W-:Y:S05]  /*2e8f0*/  BSYNC.RECONVERGENT B2 ;  /* 0x0000000000027941 */ /* 0x000fea0003800200 */
.L_x_71133:
        /* <DEDUP_REMOVED lines=9> */
.L_x_71132:
[----:B------:R-:W-:Y:S05]  /*2e990*/  BSYNC.RECONVERGENT B1 ;  /* 0x0000000000017941 */ /* 0x000fea0003800200 */
.L_x_71131:
        /* <DEDUP_REMOVED lines=17> */
.L_x_71142:
        /* <DEDUP_REMOVED lines=12> */
.L_x_71144:
[----:B------:R-:W-:Y:S05]  /*2eb70*/  BSYNC.RECONVERGENT B3 ;  /* 0x0000000000037941 */ /* 0x000fea0003800200 */
.L_x_71143:
        /* <DEDUP_REMOVED lines=54> */
[----:B------:R-:W-:Y:S01]  /*2eee0*/  LOP3.LUT R6, R6, UR15, R167, 0x96, !PT ;  /* 0x0000000f06067c12 */ /* 0x000fe2000f8e96a7 */
[----:B------:R-:W-:Y:S01]  /*2eef0*/  IMAD.MOV.U32 R167, RZ, RZ, RZ ;  /* 0x000000ffffa77224 */ /* 0x000fe200078e00ff */
[----:B------:R-:W-:-:S07]  /*2ef00*/  MOV R0, R166 ;  /* 0x000000a600007202 */ /* 0x000fce0000000f00 */
.L_x_71141:
[----:B------:R-:W-:Y:S05]  /*2ef10*/  BSYNC.RECONVERGENT B2 ;  /* 0x0000000000027941 */ /* 0x000fea0003800200 */
.L_x_71140:
        /* <DEDUP_REMOVED lines=10> */
.L_x_71139:
[----:B------:R-:W-:Y:S05]  /*2efc0*/  BSYNC.RECONVERGENT B1 ;  /* 0x0000000000017941 */ /* 0x000fea0003800200 */
.L_x_71138:
        /* <DEDUP_REMOVED lines=17> */
.L_x_71149:
        /* <DEDUP_REMOVED lines=12> */
.L_x_71151:
[----:B------:R-:W-:Y:S05]  /*2f1a0*/  BSYNC.RECONVERGENT B3 ;  /* 0x0000000000037941 */ /* 0x000fea0003800200 */
.L_x_71150:
        /* <DEDUP_REMOVED lines=57> */
.L_x_71148:
[----:B------:R-:W-:Y:S05]  /*2f540*/  BSYNC.RECONVERGENT B2 ;  /* 0x0000000000027941 */ /* 0x000fea0003800200 */
.L_x_71147:
        /* <DEDUP_REMOVED lines=10> */
.L_x_71146:
[----:B------:R-:W-:Y:S05]  /*2f5f0*/  BSYNC.RECONVERGENT B1 ;  /* 0x0000000000017941 */ /* 0x000fea0003800200 */
.L_x_71145:
        /* <DEDUP_REMOVED lines=16> */
.L_x_71155:
        /* <DEDUP_REMOVED lines=12> */
.L_x_71157:
[----:B------:R-:W-:Y:S05]  /*2f7c0*/  BSYNC.RECONVERGENT B2 ;  /* 0x0000000000027941 */ /* 0x000fea0003800200 */
.L_x_71156:
[----:B------:R-:W-:Y:S01]  /*2f7d0*/  IMAD.WIDE.U32 R232, R8, -0x2daee0ad, RZ ;  /* 0xd2511f5308e87825 */ /* 0x000fe200078e00ff */
[----:B------:R-:W-:-:S03]  /*2f7e0*/  UIADD3 UR15, UPT, UPT, UR4, -0x61c88647, URZ ;  /* 0x9e3779b9040f7890 */ /* 0x000fc6000fffe0ff */
[----:B------:R-:W-:Y:S01]  /*2f7f0*/  IMAD.WIDE.U32 R234, R10, -0x326172a9, RZ ;  /* 0xcd9e8d570aea7825 */ /* 0x000fe200078e00ff */
[----:B------:R-:W-:-:S04]  /*2f800*/  LOP3.LUT R0, R3, UR5, R233, 0x96, !PT ;  /* 0x0000000503007c12 */ /* 0x000fc8000f8e96e9 */
[----:B------:R-:W-:Y:S01]  /*2f810*/  LOP3.LUT R2, R4, UR4, R235, 0x96, !PT ;  /* 0x0000000404027c12 */ /* 0x000fe2000f8e96eb */
[----:B------:R-:W-:-:S04]  /*2f820*/  IMAD.WIDE.U32 R6, R0, -0x326172a9, RZ ;  /* 0xcd9e8d5700067825 */ /* 0x000fc800078e00ff */
[----:B------:R-:W-:Y:S01]  /*2f830*/  IMAD.WIDE.U32 R240, R2, -0x2daee0ad, RZ ;  /* 0xd2511f5302f07825 */ /* 0x000fe200078e00ff */
[----:B------:R-:W-:Y:S01]  /*2f840*/  LOP3.LUT R0, R234, UR15, R7, 0x96, !PT ;  /* 0x0000000fea007c12 */ /* 0x000fe2000f8e9607 */
[----:B------:R-:W-:-:S04]  /*2f850*/  UIADD3 UR15, UPT, UPT, UR5, -0x4498517b, URZ ;  /* 0xbb67ae85050f7890 */ /* 0x000fc8000fffe0ff */
[----:B------:R-:W-:Y:S02]  /*2f860*/  IMAD.WIDE.U32 R234, R0, -0x2daee0ad, RZ ;  /* 0xd2511f5300ea7825 */ /* 0x000fe400078e00ff */
[----:B------:R-:W-:Y:S01]  /*2f870*/  LOP3.LUT R2, R232, UR15, R241, 0x96, !PT ;  /* 0x0000000fe8027c12 */ /* 0x000fe2000f8e96f1 */
[----:B------:R-:W-:-:S04]  /*2f880*/  UIADD3 UR15, UPT, UPT, UR5, 0x76cf5d0a, URZ ;  /* 0x76cf5d0a050f7890 */ /* 0x000fc8000fffe0ff */
[----:B------:R-:W-:Y:S02]  /*2f890*/  IMAD.WIDE.U32 R232, R2, -0x326172a9, RZ ;  /* 0xcd9e8d5702e87825 */ /* 0x000fe400078e00ff */
[----:B------:R-:W-:Y:S01]  /*2f8a0*/  LOP3.LUT R0, R240, UR15, R235, 0x96, !PT ;  /* 0x0000000ff0007c12 */ /* 0x000fe2000f8e96eb */
[----:B------:R-:W-:-:S06]  /*2f8b0*/  UIADD3 UR15, UPT, UPT, UR4, 0x3c6ef372, URZ ;  /* 0x3c6ef372040f7890 */ /* 0x000fcc000fffe0ff */
        /* <DEDUP_REMOVED lines=9> */
[----:B------:R-:W-:-:S04]  /*2f950*/  IMAD.WIDE.U32 R6, R2, -0x326172a9, RZ ;  /* 0xcd9e8d5702067825 */ /* 0x000fc800078e00ff */
[----:B------:R-:W-:Y:S01]  /*2f960*/  IMAD.WIDE.U32 R242, R0, -0x326172a9, RZ ;  /* 0xcd9e8d5700f27825 */ /* 0x000fe200078e00ff */
[----:B------:R-:W-:Y:S01]  /*2f970*/  LOP3.LUT R2, R234, UR15, R7, 0x96, !PT ;  /* 0x0000000fea027c12 */ /* 0x000fe2000f8e9607 */
[----:B------:R-:W-:-:S03]  /*2f980*/  UIADD3 UR15, UPT, UPT, UR5, 0x646e171e, URZ ;  /* 0x646e171e050f7890 */ /* 0x000fc6000fffe0ff */
[----:B------:R-:W-:Y:S01]  /*2f990*/  LOP3.LUT R0, R231, R6, R243, 0x96, !PT ;  /* 0x00000006e7007212 */ /* 0x000fe200078e96f3 */
[----:B------:R-:W-:-:S05]  /*2f9a0*/  IMAD.WIDE.U32 R232, R2, -0x2daee0ad, RZ ;  /* 0xd2511f5302e87825 */ /* 0x000fca00078e00ff */
[----:B------:R-:W-:Y:S01]  /*2f9b0*/  LOP3.LUT R2, R227, R240, R233, 0x96, !PT ;  /* 0x000000f0e3027212 */ /* 0x000fe200078e96e9 */
[----:B------:R-:W-:-:S04]  /*2f9c0*/  IMAD.WIDE.U32 R240, R0, -0x2daee0ad, RZ ;  /* 0xd2511f5300f07825 */ /* 0x000fc800078e00ff */
[----:B------:R-:W-:Y:S01]  /*2f9d0*/  IMAD.WIDE.U32 R234, R2, -0x326172a9, RZ ;  /* 0xcd9e8d5702ea7825 */ /* 0x000fe200078e00ff */
[----:B------:R-:W-:Y:S01]  /*2f9e0*/  LOP3.LUT R0, R232, UR15, R241, 0x96, !PT ;  /* 0x0000000fe8007c12 */ /* 0x000fe2000f8e96f1 */
[----:B------:R-:W-:-:S04]  /*2f9f0*/  UIADD3 UR15, UPT, UPT, UR4, -0x4ab325aa, URZ ;  /* 0xb54cda56040f7890 */ /* 0x000fc8000fffe0ff */
[----:B------:R-:W-:Y:S02]  /*2fa00*/  IMAD.WIDE.U32 R232, R0, -0x326172a9, RZ ;  /* 0xcd9e8d5700e87825 */ /* 0x000fe400078e00ff */
[----:B------:R-:W-:Y:S01]  /*2fa10*/  LOP3.LUT R2, R242, UR15, R235, 0x96, !PT ;  /* 0x0000000ff2027c12 */ /* 0x000fe2000f8e96eb */
[----:B------:R-:W-:-:S04]  /*2fa20*/  UIADD3 UR15, UPT, UPT, UR5, 0x1fd5c5a3, URZ ;  /* 0x1fd5c5a3050f7890 */ /* 0x000fc8000fffe0ff */
[----:B------:R-:W-:-:S05]  /*2fa30*/  IMAD.WIDE.U32 R6, R2, -0x2daee0ad, RZ ;  /* 0xd2511f5302067825 */ /* 0x000fca00078e00ff */
[----:B------:R-:W-:Y:S01]  /*2fa40*/  LOP3.LUT R2, R240, UR15, R7, 0x96, !PT ;  /* 0x0000000ff0027c12 */ /* 0x000fe2000f8e9607 */
[----:B------:R-:W-:-:S06]  /*2fa50*/  UIADD3 UR15, UPT, UPT, UR4, 0x5384540f, URZ ;  /* 0x5384540f040f7890 */ /* 0x000fcc000fffe0ff */
        /* <DEDUP_REMOVED lines=12> */
[----:B------:R-:W-:-:S04]  /*2fb20*/  IMAD.WIDE.U32 R232, R0, -0x326172a9, RZ ;  /* 0xcd9e8d5700e87825 */ /* 0x000fc800078e00ff */
[----:B------:R-:W-:Y:S01]  /*2fb30*/  IMAD.MOV.U32 R234, RZ, RZ, RZ ;  /* 0x000000ffffea7224 */ /* 0x000fe200078e00ff */
[----:B------:R-:W-:Y:S02]  /*2fb40*/  LOP3.LUT R6, R6, UR15, R233, 0x96, !PT ;  /* 0x0000000f06067c12 */ /* 0x000fe4000f8e96e9 */
[----:B------:R-:W-:-:S07]  /*2fb50*/  MOV R0, R232 ;  /* 0x000000e800007202 */ /* 0x000fce0000000f00 */
.L_x_71154:
[----:B------:R-:W-:Y:S05]  /*2fb60*/  BSYNC.RECONVERGENT B1 ;  /* 0x0000000000017941 */ /* 0x000fea0003800200 */
.L_x_71153:
        /* <DEDUP_REMOVED lines=11> */
.L_x_71130:
        /* <DEDUP_REMOVED lines=21> */
.L_x_71162:
        /* <DEDUP_REMOVED lines=12> */
.L_x_71164:
[----:B------:R-:W-:Y:S05]  /*2fe30*/  BSYNC.RECONVERGENT B3 ;  /* 0x0000000000037941 */ /* 0x000fea0003800200 */
.L_x_71163:
        /* <DEDUP_REMOVED lines=57> */
.L_x_71161:
[----:B------:R-:W-:Y:S05]  /*301d0*/  BSYNC.RECONVERGENT B2 ;  /* 0x0000000000027941 */ /* 0x000fea0003800200 */
.L_x_71160:
        /* <DEDUP_REMOVED lines=9> */
.L_x_71159:
[----:B------:R-:W-:Y:S05]  /*30270*/  BSYNC.RECONVERGENT B1 ;  /* 0x0000000000017941 */ /* 0x000fea0003800200 */
.L_x_71158:
        /* <DEDUP_REMOVED lines=17> */
.L_x_71169:
        /* <DEDUP_REMOVED lines=12> */
.L_x_71171:
[----:B------:R-:W-:Y:S05]  /*30450*/  BSYNC.RECONVERGENT B3 ;  /* 0x0000000000037941 */ /* 0x000fea0003800200 */
.L_x_71170:
        /* <DEDUP_REMOVED lines=57> */
.L_x_71168:
[----:B------:R-:W-:Y:S05]  /*307f0*/  BSYNC.RECONVERGENT B2 ;  /* 0x0000000000027941 */ /* 0x000fea0003800200 */
.L_x_71167:
        /* <DEDUP_REMOVED lines=10> */
.L_x_71166:
[----:B------:R-:W-:Y:S05]  /*308a0*/  BSYNC.RECONVERGENT B1 ;  /* 0x0000000000017941 */ /* 0x000fea0003800200 */
.L_x_71165:
        /* <DEDUP_REMOVED lines=17> */
.L_x_71176:
        /* <DEDUP_REMOVED lines=12> */
.L_x_71178:
[----:B------:R-:W-:Y:S05]  /*30a80*/  BSYNC.RECONVERGENT B3 ;  /* 0x0000000000037941 */ /* 0x000fea0003800200 */
.L_x_71177:
        /* <DEDUP_REMOVED lines=57> */
.L_x_71175:
[----:B------:R-:W-:Y:S05]  /*30e20*/  BSYNC.RECONVERGENT B2 ;  /* 0x0000000000027941 */ /* 0x000fea0003800200 */
.L_x_71174:
        /* <DEDUP_REMOVED lines=10> */
.L_x_71173:
[----:B------:R-:W-:Y:S05]  /*30ed0*/  BSYNC.RECONVERGENT B1 ;  /* 0x0000000000017941 */ /* 0x000fea0003800200 */
.L_x_71172:
        /* <DEDUP_REMOVED lines=16> */
.L_x_71181:
        /* <DEDUP_REMOVED lines=12> */
.L_x_71183:
[----:B------:R-:W-:Y:S05]  /*310a0*/  BSYNC.RECONVERGENT B2 ;  /* 0x0000000000027941 */ /* 0x000fea0003800200 */
.L_x_71182:
        /* <DEDUP_REMOVED lines=57> */
.L_x_71180:
[----:B------:R-:W-:Y:S05]  /*31440*/  BSYNC.RECONVERGENT B1 ;  /* 0x0000000000017941 */ /* 0x000fea0003800200 */
.L_x_71179:
        /* <DEDUP_REMOVED lines=10> */
.L_x_71152:
[----:B------:R-:W-:Y:S05]  /*314f0*/  BSYNC.RECONVERGENT B0 ;  /* 0x0000000000007941 */ /* 0x000fea0003800200 */
.L_x_71129:
[----:B------:R-:W0:Y:S01]  /*31500*/  LDC.64 R242, c[0x0][0x3a8] ;  /* 0x0000ea00fff27b82 */ /* 0x000e220000000a00 */
[----:B------:R-:W-:Y:S01]  /*31510*/  VIADD R2, R162, 0x1c0 ;  /* 0x000001c0a2027836 */ /* 0x000fe20000000000 */
[----:B------:R-:W-:Y:S03]  /*31520*/  BSSY.RECONVERGENT B0, `(.L_x_71184) ;  /* 0x0000010000007945 */ /* 0x000fe60003800200 */
[----:B0-----:R-:W-:-:S05]  /*31530*/  IMAD.WIDE.U32 R232, R2, 0x10, R242 ;  /* 0x0000001002e87825 */ /* 0x001fca00078e00f2 */
[----:B------:R0:W-:Y:S01]  /*31540*/  STG.E.128 desc[UR6][R232.64], R164 ;  /* 0x000000a4e8007986 */ /* 0x0001e2000c101d06 */
[----:B------:R-:W-:Y:S05]  /*31550*/  @!P1 BRA `(.L_x_71185) ;  /* 0x0000000000309947 */ /* 0x000fea0003800000 */
[----:B------:R-:W-:Y:S01]  /*31560*/  SHF.L.U32 R2, R225, 0x10, RZ ;  /* 0x00000010e1027819 */ /* 0x000fe200000006ff */
[----:B0-----:R-:W0:Y:S01]  /*31570*/  LDC.64 R232, c[0x0][0x3b0] ;  /* 0x0000ec00ffe87b82 */ /* 0x001e220000000a00 */
[----:B------:R-:W-:Y:S02]  /*31580*/  LOP3.LUT R163, R226, 0xffff, RZ, 0xc0, !PT ;  /* 0x0000ffffe2a37812 */ /* 0x000fe400078ec0ff */
[----:B------:R-:W-:-:S05]  /*31590*/  LOP3.LUT R2, R2, 0xff0000, RZ, 0xc0, !PT ;  /* 0x00ff000002027812 */ /* 0x000fca00078ec0ff */
[----:B------:R-:W-:Y:S01]  /*315a0*/  IMAD R2, R163, 0x1000000, R2 ;  /* 0x01000000a3027824 */ /* 0x000fe200078e0202 */
[----:B------:R-:W-:-:S04]  /*315b0*/  LOP3.LUT R163, R224, 0xff, RZ, 0xc0, !PT ;  /* 0x000000ffe0a37812 */ /* 0x000fc800078ec0ff */
[----:B------:R-:W-:Y:S02]  /*315c0*/  LEA R2, R163, R2, 0x8 ;  /* 0x00000002a3027211 */ /* 0x000fe400078e40ff */
[----:B------:R-:W-:-:S05]  /*315d0*/  LOP3.LUT R163, R11, 0xff, RZ, 0xc0, !PT ;  /* 0x000000ff0ba37812 */ /* 0x000fca00078ec0ff */
[----:B------:R-:W-:Y:S01]  /*315e0*/  IMAD.IADD R2, R2, 0x1, R163 ;  /* 0x0000000102027824 */ /* 0x000fe200078e02a3 */
[----:B------:R-:W-:-:S05]  /*315f0*/  IADD3 R163, PT, PT, R161, 0x1c0, RZ ;  /* 0x000001c0a1a37810 */ /* 0x000fca0007ffe0ff */
[----:B0-----:R-:W-:-:S05]  /*31600*/  IMAD.WIDE.U32 R232, R163, 0x4, R232 ;  /* 0x00000004a3e87825 */ /* 0x001fca00078e00e8 */
[----:B------:R1:W-:Y:S02]  /*31610*/  STG.E desc[UR6][R232.64], R2 ;  /* 0x00000002e8007986 */ /* 0x0003e4000c101906 */
.L_x_71185:
[----:B------:R-:W-:Y:S05]  /*31620*/  BSYNC.RECONVERGENT B0 ;  /* 0x0000000000007941 */ /* 0x000fea0003800200 */
.L_x_71184:
[----:B01----:R-:W0:Y:S01]  /*31630*/  @P1 LDC.64 R232, c[0x0][0x390] ;  /* 0x0000e400ffe81b82 */ /* 0x003e220000000a00 */
[----:B------:R-:W-:-:S04]  /*31640*/  VIADD R241, R161, 0x1e0 ;  /* 0x000001e0a1f17836 */ /* 0x000fc80000000000 */
[----:B0-----:R-:W-:-:S05]  /*31650*/  @P1 IMAD.WIDE.U32 R232, R241, 0x10, R232 ;  /* 0x00000010f1e81825 */ /* 0x001fca00078e00e8 */
[----:B-----5:R0:W5:Y:S01]  /*31660*/  @P1 LDG.E.128 R152, desc[UR6][R232.64] ;  /* 0x00000006e8981981 */ /* 0x020162000c1e1d00 */
[----:B------:R-:W-:Y:S01]  /*31670*/  IADD3 R240, PT, PT, R162, 0x1e0, RZ ;  /* 0x000001e0a2f07810 */ /* 0x000fe20007ffe0ff */
        /* <DEDUP_REMOVED lines=27> */
.L_x_71192:
        /* <DEDUP_REMOVED lines=12> */
.L_x_71194:
[----:B------:R-:W-:Y:S05]  /*318f0*/  BSYNC.RECONVERGENT B3 ;  /* 0x0000000000037941 */ /* 0x000fea0003800200 */
.L_x_71193:
        /* <DEDUP_REMOVED lines=57> */
.L_x_71191:
[----:B------:R-:W-:Y:S05]  /*31c90*/  BSYNC.RECONVERGENT B2 ;  /* 0x0000000000027941 */ /* 0x000fea0003800200 */
.L_x_71190:
        /* <DEDUP_REMOVED lines=9> */
.L_x_71189:
[----:B------:R-:W-:Y:S05]  /*31d30*/  BSYNC.RECONVERGENT B1 ;  /* 0x0000000000017941 */ /* 0x000fea0003800200 */
.L_x_71188:
        /* <DEDUP_REMOVED lines=17> */
.L_x_71199:
        /* <DEDUP_REMOVED lines=12> */
.L_x_71201:
[----:B------:R-:W-:Y:S05]  /*31f10*/  BSYNC.RECONVERGENT B3 ;  /* 0x0000000000037941 */ /* 0x000fea0003800200 */
.L_x_71200:
        /* <DEDUP_REMOVED lines=57> */
.L_x_71198:
[----:B------:R-:W-:Y:S05]  /*322b0*/  BSYNC.RECONVERGENT B2 ;  /* 0x0000000000027941 */ /* 0x000fea0003800200 */
.L_x_71197:
        /* <DEDUP_REMOVED lines=10> */
.L_x_71196:
[----:B------:R-:W-:Y:S05]  /*32360*/  BSYNC.RECONVERGENT B1 ;  /* 0x0000000000017941 */ /* 0x000fea0003800200 */
.L_x_71195:
        /* <DEDUP_REMOVED lines=17> */
.L_x_71206:
        /* <DEDUP_REMOVED lines=12> */
.L_x_71208:
[----:B------:R-:W-:Y:S05]  /*32540*/  BSYNC.RECONVERGENT B3 ;  /* 0x0000000000037941 */ /* 0x000fea0003800200 */
.L_x_71207:
        /* <DEDUP_REMOVED lines=57> */
.L_x_71205:
[----:B------:R-:W-:Y:S05]  /*328e0*/  BSYNC.RECONVERGENT B2 ;  /* 0x0000000000027941 */ /* 0x000fea0003800200 */
.L_x_71204:
        /* <DEDUP_REMOVED lines=10> */
.L_x_71203:
[----:B------:R-:W-:Y:S05]  /*32990*/  BSYNC.RECONVERGENT B1 ;  /* 0x0000000000017941 */ /* 0x000fea0003800200 */
.L_x_71202:
        /* <DEDUP_REMOVED lines=16> */
.L_x_71212:
        /* <DEDUP_REMOVED lines=12> */
.L_x_71214:
[----:B------:R-:W-:Y:S05]  /*32b60*/  BSYNC.RECONVERGENT B2 ;  /* 0x0000000000027941 */ /* 0x000fea0003800200 */
.L_x_71213:
        /* <DEDUP_REMOVED lines=33> */
[----:B------:R-:W-:Y:S01]  /*32d80*/  LOP3.LUT R5, R6, UR15, R227, 0x96, !PT ;  /* 0x0000000f06057c12 */ /* 0x000fe2000f8e96e3 */
[----:B------:R-:W-:Y:S01]  /*32d90*/  UIADD3 UR15, UPT, UPT, UR5, 0x646e171e, URZ ;  /* 0x646e171e050f7890 */ /* 0x000fe2000fffe0ff */
[----:B------:R-:W-:-:S05]  /*32da0*/  IMAD.WIDE.U32 R6, R0, -0x2daee0ad, RZ ;  /* 0xd2511f5300067825 */ /* 0x000fca00078e00ff */
[----:B------:R-:W-:Y:S01]  /*32db0*/  LOP3.LUT R0, R228, UR15, R7, 0x96, !PT ;  /* 0x0000000fe4007c12 */ /* 0x000fe2000f8e9607 */
[----:B------:R-:W-:Y:S01]  /*32dc0*/  UIADD3 UR15, UPT, UPT, UR5, 0x1fd5c5a3, URZ ;  /* 0x1fd5c5a3050f7890 */ /* 0x000fe2000fffe0ff */
[----:B------:R-:W-:-:S04]  /*32dd0*/  IMAD.WIDE.U32 R228, R5, -0x2daee0ad, RZ ;  /* 0xd2511f5305e47825 */ /* 0x000fc800078e00ff */
[----:B------:R-:W-:Y:S01]  /*32de0*/  IMAD.WIDE.U32 R232, R0, -0x326172a9, RZ ;  /* 0xcd9e8d5700e87825 */ /* 0x000fe200078e00ff */
[----:B------:R-:W-:Y:S01]  /*32df0*/  LOP3.LUT R6, R6, UR15, R229, 0x96, !PT ;  /* 0x0000000f06067c12 */ /* 0x000fe2000f8e96e5 */
[----:B------:R-:W-:-:S04]  /*32e00*/  UIADD3 UR15, UPT, UPT, UR4, 0x5384540f, URZ ;  /* 0x5384540f040f7890 */ /* 0x000fc8000fffe0ff */
[----:B------:R-:W-:Y:S02]  /*32e10*/  IMAD.WIDE.U32 R6, R6, -0x326172a9, RZ ;  /* 0xcd9e8d5706067825 */ /* 0x000fe400078e00ff */
[----:B------:R-:W-:Y:S01]  /*32e20*/  LOP3.LUT R0, R226, UR15, R233, 0x96, !PT ;  /* 0x0000000fe2007c12 */ /* 0x000fe2000f8e96e9 */
[----:B------:R-:W-:-:S06]  /*32e30*/  UIADD3 UR15, UPT, UPT, UR4, -0xe443238, URZ ;  /* 0xf1bbcdc8040f7890 */ /* 0x000fcc000fffe0ff */
        /* <DEDUP_REMOVED lines=8> */
[----:B------:R-:W-:Y:S01]  /*32ec0*/  IMAD.WIDE.U32 R228, R0, -0x326172a9, RZ ;  /* 0xcd9e8d5700e47825 */ /* 0x000fe200078e00ff */
[----:B------:R-:W-:-:S04]  /*32ed0*/  MOV R2, R226 ;  /* 0x000000e200027202 */ /* 0x000fc80000000f00 */
[----:B------:R-:W-:Y:S02]  /*32ee0*/  LOP3.LUT R6, R6, UR15, R229, 0x96, !PT ;  /* 0x0000000f06067c12 */ /* 0x000fe4000f8e96e5 */
[----:B------:R-:W-:-:S07]  /*32ef0*/  MOV R0, R228 ;  /* 0x000000e400007202 */ /* 0x000fce0000000f00 */
.L_x_71211:
[----:B------:R-:W-:Y:S05]  /*32f00*/  BSYNC.RECONVERGENT B1 ;  /* 0x0000000000017941 */ /* 0x000fea0003800200 */
.L_x_71210:
        /* <DEDUP_REMOVED lines=10> */
.L_x_71187:
        /* <DEDUP_REMOVED lines=21> */
.L_x_71219:
        /* <DEDUP_REMOVED lines=12> */
.L_x_71221:
[----:B------:R-:W-:Y:S05]  /*331c0*/  BSYNC.RECONVERGENT B3 ;  /* 0x0000000000037941 */ /* 0x000fea0003800200 */
.L_x_71220:
        /* <DEDUP_REMOVED lines=57> */
.L_x_71218:
[----:B------:R-:W-:Y:S05]  /*33560*/  BSYNC.RECONVERGENT B2 ;  /* 0x0000000000027941 */ /* 0x000fea0003800200 */
.L_x_71217:
        /* <DEDUP_REMOVED lines=9> */
.L_x_71216:
[----:B------:R-:W-:Y:S05]  /*33600*/  BSYNC.RECONVERGENT B1 ;  /* 0x0000000000017941 */ /* 0x000fea0003800200 */
.L_x_71215:
        /* <DEDUP_REMOVED lines=17> */
.L_x_71226:
        /* <DEDUP_REMOVED lines=12> */
.L_x_71228:
[----:B------:R-:W-:Y:S05]  /*337e0*/  BSYNC.RECONVERGENT B3 ;  /* 0x0000000000037941 */ /* 0x000fea0003800200 */
.L_x_71227:
        /* <DEDUP_REMOVED lines=57> */
.L_x_71225:
[----:B------:R-:W-:Y:S05]  /*33b80*/  BSYNC.RECONVERGENT B2 ;  /* 0x0000000000027941 */ /* 0x000fea0003800200 */
.L_x_71224:
        /* <DEDUP_REMOVED lines=10> */
.L_x_71223:
[----:B------:R-:W-:Y:S05]  /*33c30*/  BSYNC.RECONVERGENT B1 ;  /* 0x0000000000017941 */ /* 0x000fea0003800200 */
.L_x_71222:
        /* <DEDUP_REMOVED lines=17> */
.L_x_71233:
        /* <DEDUP_REMOVED lines=12> */
.L_x_71235:
[----:B------:R-:W-:Y:S05]  /*33e10*/  BSYNC.RECONVERGENT B3 ;  /* 0x0000000000037941 */ /* 0x000fea0003800200 */
.L_x_71234:
        /* <DEDUP_REMOVED lines=57> */
.L_x_71232:
[----:B------:R-:W-:Y:S05]  /*341b0*/  BSYNC.RECONVERGENT B2 ;  /* 0x0000000000027941 */ /* 0x000fea0003800200 */
.L_x_71231:
        /* <DEDUP_REMOVED lines=10> */
.L_x_71230:
[----:B------:R-:W-:Y:S05]  /*34260*/  BSYNC.RECONVERGENT B1 ;  /* 0x0000000000017941 */ /* 0x000fea0003800200 */
.L_x_71229:
        /* <DEDUP_REMOVED lines=16> */
.L_x_71238:
        /* <DEDUP_REMOVED lines=12> */
.L_x_71240:
[----:B------:R-:W-:Y:S05]  /*34430*/  BSYNC.RECONVERGENT B2 ;  /* 0x0000000000027941 */ /* 0x000fea0003800200 */
.L_x_71239:
        /* <DEDUP_REMOVED lines=57> */
.L_x_71237:
[----:B------:R-:W-:Y:S05]  /*347d0*/  BSYNC.RECONVERGENT B1 ;  /* 0x0000000000017941 */ /* 0x000fea0003800200 */
.L_x_71236:
        /* <DEDUP_REMOVED lines=9> */
.L_x_71209:
[----:B------:R-:W-:Y:S05]  /*34870*/  BSYNC.RECONVERGENT B0 ;  /* 0x0000000000007941 */ /* 0x000fea0003800200 */
.L_x_71186:
[----:B------:R-:W0:Y:S01]  /*34880*/  S2R R234, SR_TID.X ;  /* 0x0000000000ea7919 */ /* 0x000e220000002100 */
[----:B------:R-:W-:Y:S01]  /*34890*/  IMAD.WIDE.U32 R228, R240, 0x10, R242 ;  /* 0x00000010f0e47825 */ /* 0x000fe200078e00f2 */
[----:B------:R-:W-:Y:S04]  /*348a0*/  BSSY.RECONVERGENT B0, `(.L_x_71241) ;  /* 0x000000f000007945 */ /* 0x000fe80003800200 */
[----:B------:R1:W-:Y:S01]  /*348b0*/  STG.E.128 desc[UR6][R228.64], R160 ;  /* 0x000000a0e4007986 */ /* 0x0003e2000c101d06 */
[----:B0-----:R-:W-:Y:S01]  /*348c0*/  LOP3.LUT P0, RZ, R234, 0x1f, RZ, 0xc0, !PT ;  /* 0x0000001feaff7812 */ /* 0x001fe2000780c0ff */
[----:B-1----:R-:W-:-:S12]  /*348d0*/  @!P1 BRA `(.L_x_71242) ;  /* 0x00000000002c9947 */ /* 0x002fd80003800000 */
[----:B------:R-:W-:Y:S01]  /*348e0*/  IMAD.U32 R227, R225, 0x10000, RZ ;  /* 0x00010000e1e37824 */ /* 0x000fe200078e00ff */
        /* <DEDUP_REMOVED lines=10> */
.L_x_71242:
[----:B------:R-:W-:Y:S05]  /*34990*/  BSYNC.RECONVERGENT B0 ;  /* 0x0000000000007941 */ /* 0x000fea0003800200 */
.L_x_71241:
[----:B0-----:R-:W-:Y:S01]  /*349a0*/  FADD.FTZ R227, RZ, R220 ;  /* 0x000000dcffe37221 */ /* 0x001fe20000010000 */
        /* <DEDUP_REMOVED lines=214> */
.L_x_71258:
[----:B------:R-:W2:Y:S01]  /*35710*/  @!P0 LDC.64 R228, c[0x0][0x3c0] ;  /* 0x0000f000ffe48b82 */ /* 0x000ea20000000a00 */
[----:B------:R-:W-:Y:S01]  /*35720*/  ISETP.NE.AND P1, PT, RZ, UR13, PT ;  /* 0x0000000dff007c0c */ /* 0x000fe2000bf25270 */
[----:B-1----:R-:W-:Y:S01]  /*35730*/  FADD.FTZ R227, R230, R227 ;  /* 0x000000e3e6e37221 */ /* 0x002fe20000010000 */
[----:B------:R-:W-:Y:S03]  /*35740*/  BSSY.RECONVERGENT B0, `(.L_x_71244) ;  /* 0x000012d000007945 */ /* 0x000fe60003800200 */
[----:B------:R-:W-:Y:S01]  /*35750*/  FFMA.FTZ R227, R227, R233, UR14 ;  /* 0x0000000ee3e37e23 */ /* 0x000fe200080100e9 */
        /* <DEDUP_REMOVED lines=12> */
[----:B------:R-:W-:Y:S01]  /*35820*/  VIADD R228, R252, 0xffffffff ;  /* 0xfffffffffce47836 */ /* 0x000fe20000000000 */
[----:B0-----:R-:W2:Y:S04]  /*35830*/  LDL R230, [R1+0x98] ;  /* 0x0000980001e67983 */ /* 0x001ea80000100800 */
[----:B------:R-:W3:Y:S04]  /*35840*/  LDL R242, [R1+0x9c] ;  /* 0x00009c0001f27983 */ /* 0x000ee80000100800 */
[----:B------:R-:W4:Y:S04]  /*35850*/  LDL R252, [R1+0x90] ;  /* 0x0000900001fc7983 */ /* 0x000f280000100800 */
[----:B------:R-:W4:Y:S04]  /*35860*/  LDL R243, [R1+0x94] ;  /* 0x0000940001f37983 */ /* 0x000f280000100800 */
[----:B------:R-:W4:Y:S04]  /*35870*/  LDL R241, [R1+0x80] ;  /* 0x0000800001f17983 */ /* 0x000f280000100800 */
[----:B------:R-:W4:Y:S01]  /*35880*/  LDL R240, [R1+0x84] ;  /* 0x0000840001f07983 */ /* 0x000f220000100800 */
[----:B-1----:R-:W-:Y:S01]  /*35890*/  IMAD R228, R228, R232, RZ ;  /* 0x000000e8e4e47224 */ /* 0x002fe200078e02ff */
[----:B------:R-:W-:-:S02]  /*358a0*/  LOP3.LUT R232, R234, 0x1f, RZ, 0xc0, !PT ;  /* 0x0000001feae87812 */ /* 0x000fc400078ec0ff */
[----:B------:R-:W4:Y:S04]  /*358b0*/  LDL R235, [R1+0x88] ;  /* 0x0000880001eb7983 */ /* 0x000f280000100800 */
[----:B------:R-:W4:Y:S01]  /*358c0*/  LDL R234, [R1+0x8c] ;  /* 0x00008c0001ea7983 */ /* 0x000f220000100800 */
[----:B------:R-:W-:-:S04]  /*358d0*/  SHF.R.S32.HI R229, RZ, 0x1f, R228 ;  /* 0x0000001fffe57819 */ /* 0x000fc800000114e4 */
[----:B------:R-:W-:-:S04]  /*358e0*/  LEA.HI R228, R229, R228, RZ, 0x2 ;  /* 0x000000e4e5e47211 */ /* 0x000fc800078f10ff */
[----:B------:R-:W-:Y:S02]  /*358f0*/  LEA.HI.SX32 R228, R228, R232, 0x1e ;  /* 0x000000e8e4e47211 */ /* 0x000fe400078ff2ff */
[----:B------:R-:W0:Y:S01]  /*35900*/  LDC.64 R232, c[0x0][0x428] ;  /* 0x00010a00ffe87b82 */ /* 0x000e220000000a00 */
[----:B------:R-:W-:-:S05]  /*35910*/  FSEL R229, R231, RZ, !P1 ;  /* 0x000000ffe7e57208 */ /* 0x000fca0004800000 */
        /* <DEDUP_REMOVED lines=16> */
[----:B--2---:R-:W-:Y:S01]  /*35a20*/  FFMA.FTZ R222, R222, R230, R26 ;  /* 0x000000e6dede7223 */ /* 0x004fe2000001001a */
[----:B0-----:R-:W-:-:S04]  /*35a30*/  IMAD.WIDE.U32 R230, R228, 0x10, R232 ;  /* 0x00000010e4e67825 */ /* 0x001fc800078e00e8 */
[----:B---3--:R-:W-:Y:S02]  /*35a40*/  FFMA.FTZ R223, R223, R242, R27 ;  /* 0x000000f2dfdf7223 */ /* 0x008fe4000001001b */
[----:B------:R-:W2:Y:S01]  /*35a50*/  LDL R242, [R1+0x7c] ;  /* 0x00007c0001f27983 */ /* 0x000ea20000100800 */
[----:B----4-:R-:W-:-:S03]  /*35a60*/  FFMA.FTZ R220, R220, R252, R24 ;  /* 0x000000fcdcdc7223 */ /* 0x010fc60000010018 */
[----:B------:R-:W3:Y:S01]  /*35a70*/  LDL R252, [R1+0x74] ;  /* 0x0000740001fc7983 */ /* 0x000ee20000100800 */
[----:B------:R-:W-:-:S03]  /*35a80*/  FFMA.FTZ R221, R221, R243, R25 ;  /* 0x000000f3dddd7223 */ /* 0x000fc60000010019 */
[----:B------:R-:W4:Y:S04]  /*35a90*/  LDL R243, [R1+0x78] ;  /* 0x0000780001f37983 */ /* 0x000f280000100800 */
[----:B------:R0:W-:Y:S01]  /*35aa0*/  STG.E.128 desc[UR6][R230.64], R220 ;  /* 0x000000dce6007986 */ /* 0x0001e2000c101d06 */
[----:B------:R-:W-:Y:S01]  /*35ab0*/  FFMA.FTZ R216, R216, R241, R28 ;  /* 0x000000f1d8d87223 */ /* 0x000fe2000001001c */
[----:B------:R-:W-:Y:S02]  /*35ac0*/  FFMA.FTZ R217, R217, R240, R29 ;  /* 0x000000f0d9d97223 */ /* 0x000fe4000001001d */
[----:B------:R-:W4:Y:S01]  /*35ad0*/  LDL R241, [R1+0x60] ;  /* 0x0000600001f17983 */ /* 0x000f220000100800 */
[----:B------:R-:W-:-:S03]  /*35ae0*/  FFMA.FTZ R218, R218, R235, R30 ;  /* 0x000000ebdada7223 */ /* 0x000fc6000001001e */
[----:B------:R-:W4:Y:S01]  /*35af0*/  LDL R240, [R1+0x64] ;  /* 0x0000640001f07983 */ /* 0x000f220000100800 */
[----:B------:R-:W-:-:S03]  /*35b00*/  FFMA.FTZ R219, R219, R234, R31 ;  /* 0x000000eadbdb7223 */ /* 0x000fc6000001001f */
[----:B------:R-:W4:Y:S04]  /*35b10*/  LDL R235, [R1+0x68] ;  /* 0x0000680001eb7983 */ /* 0x000f280000100800 */
[----:B------:R-:W4:Y:S01]  /*35b20*/  LDL R234, [R1+0x6c] ;  /* 0x00006c0001ea7983 */ /* 0x000f220000100800 */
[----:B0-----:R-:W-:Y:S01]  /*35b30*/  IADD3 R220, PT, PT, R228, 0x20, RZ ;  /* 0x00000020e4dc7810 */ /* 0x001fe20007ffe0ff */
[C---:B------:R-:W-:Y:S01]  /*35b40*/  FADD.FTZ R212, -R229.reuse, R212 ;  /* 0x000000d4e5d47221 */ /* 0x040fe20000010100 */
[C---:B------:R-:W-:Y:S01]  /*35b50*/  FADD.FTZ R213, -R229.reuse, R213 ;  /* 0x000000d5e5d57221 */ /* 0x040fe20000010100 */
[C---:B------:R-:W-:Y:S01]  /*35b60*/  FADD.FTZ R214, -R229.reuse, R214 ;  /* 0x000000d6e5d67221 */ /* 0x040fe20000010100 */
[----:B------:R-:W-:Y:S01]  /*35b70*/  FADD.FTZ R215, -R229, R215 ;  /* 0x000000d7e5d77221 */ /* 0x000fe20000010100 */
[----:B------:R-:W-:Y:S01]  /*35b80*/  IMAD.WIDE.U32 R220, R220, 0x10, R232 ;  /* 0x00000010dcdc7825 */ /* 0x000fe200078e00e8 */
[----:B------:R-:W4:Y:S04]  /*35b90*/  LDL R231, [R1+0x50] ;  /* 0x0000500001e77983 */ /* 0x000f280000100800 */
[----:B------:R0:W-:Y:S04]  /*35ba0*/  STG.E.128 desc[UR6][R220.64], R216 ;  /* 0x000000d8dc007986 */ /* 0x0001e8000c101d06 */
[----:B------:R-:W4:Y:S04]  /*35bb0*/  LDL R230, [R1+0x54] ;  /* 0x0000540001e67983 */ /* 0x000f280000100800 */
[----:B------:R-:W4:Y:S04]  /*35bc0*/  LDL R223, [R1+0x58] ;  /* 0x0000580001df7983 */ /* 0x000f280000100800 */
[----:B------:R-:W4:Y:S04]  /*35bd0*/  LDL R222, [R1+0x5c] ;  /* 0x00005c0001de7983 */ /* 0x000f280000100800 */
[----:B0-----:R-:W4:Y:S01]  /*35be0*/  LDL R221, [R1+0x70] ;  /* 0x0000700001dd7983 */ /* 0x001f220000100800 */
[C---:B------:R-:W-:Y:S01]  /*35bf0*/  FMUL.FTZ R212, R227.reuse, R212 ;  /* 0x000000d4e3d47220 */ /* 0x040fe20000410000 */
[C---:B------:R-:W-:Y:S01]  /*35c00*/  FMUL.FTZ R213, R227.reuse, R213 ;  /* 0x000000d5e3d57220 */ /* 0x040fe20000410000 */
[C---:B------:R-:W-:Y:S01]  /*35c10*/  FMUL.FTZ R214, R227.reuse, R214 ;  /* 0x000000d6e3d67220 */ /* 0x040fe20000410000 */
[----:B------:R-:W-:Y:S01]  /*35c20*/  FMUL.FTZ R215, R227, R215 ;  /* 0x000000d7e3d77220 */ /* 0x000fe20000410000 */
[----:B------:R-:W-:-:S02]  /*35c30*/  VIADD R216, R228, 0x40 ;  /* 0x00000040e4d87836 */ /* 0x000fc40000000000 */
[C---:B------:R-:W-:Y:S01]  /*35c40*/  FADD.FTZ R208, -R229.reuse, R208 ;  /* 0x000000d0e5d07221 */ /* 0x040fe20000010100 */
[C---:B------:R-:W-:Y:S01]  /*35c50*/  FADD.FTZ R209, -R229.reuse, R209 ;  /* 0x000000d1e5d17221 */ /* 0x040fe20000010100 */
[----:B------:R-:W-:Y:S01]  /*35c60*/  FADD.FTZ R210, -R229, R210 ;  /* 0x000000d2e5d27221 */ /* 0x000fe20000010100 */
[----:B------:R-:W-:-:S04]  /*35c70*/  IMAD.WIDE.U32 R216, R216, 0x10, R232 ;  /* 0x00000010d8d87825 */ /* 0x000fc800078e00e8 */
[C---:B------:R-:W-:Y:S01]  /*35c80*/  FADD.FTZ R211, -R229.reuse, R211 ;  /* 0x000000d3e5d37221 */ /* 0x040fe20000010100 */
[C---:B------:R-:W-:Y:S01]  /*35c90*/  FADD.FTZ R204, -R229.reuse, R204 ;  /* 0x000000cce5cc7221 */ /* 0x040fe20000010100 */
[C---:B------:R-:W-:Y:S01]  /*35ca0*/  FADD.FTZ R205, -R229.reuse, R205 ;  /* 0x000000cde5cd7221 */ /* 0x040fe20000010100 */
[C---:B------:R-:W-:Y:S01]  /*35cb0*/  FADD.FTZ R206, -R229.reuse, R206 ;  /* 0x000000cee5ce7221 */ /* 0x040fe20000010100 */
[C---:B------:R-:W-:Y:S01]  /*35cc0*/  FADD.FTZ R207, -R229.reuse, R207 ;  /* 0x000000cfe5cf7221 */ /* 0x040fe20000010100 */
[----:B------:R-:W-:Y:S01]  /*35cd0*/  FADD.FTZ R200, -R229, R200 ;  /* 0x000000c8e5c87221 */ /* 0x000fe20000010100 */
[----:B------:R-:W4:Y:S04]  /*35ce0*/  LDL R219, [R1] ;  /* 0x0000000001db7983 */ /* 0x000f280000100800 */
[----:B------:R-:W4:Y:S04]  /*35cf0*/  LDL R220, [R1+0x1c] ;  /* 0x00001c0001dc7983 */ /* 0x000f280000100800 */
[----:B------:R-:W4:Y:S01]  /*35d00*/  LDL R218, [R1+0x4] ;  /* 0x0000040001da7983 */ /* 0x000f220000100800 */
[----:B--2---:R-:W-:Y:S01]  /*35d10*/  FFMA.FTZ R215, R215, R242, R35 ;  /* 0x000000f2d7d77223 */ /* 0x004fe20000010023 */
[----:B---3--:R-:W-:Y:S01]  /*35d20*/  FFMA.FTZ R213, R213, R252, R33 ;  /* 0x000000fcd5d57223 */ /* 0x008fe20000010021 */
[----:B----4-:R-:W-:Y:S01]  /*35d30*/  FFMA.FTZ R214, R214, R243, R34 ;  /* 0x000000f3d6d67223 */ /* 0x010fe20000010022 */
[----:B------:R-:W-:Y:S01]  /*35d40*/  FFMA.FTZ R212, R212, R221, R32 ;  /* 0x000000ddd4d47223 */ /* 0x000fe20000010020 */
[C---:B------:R-:W-:Y:S01]  /*35d50*/  FMUL.FTZ R208, R227.reuse, R208 ;  /* 0x000000d0e3d07220 */ /* 0x040fe20000410000 */
[C---:B------:R-:W-:Y:S01]  /*35d60*/  FMUL.FTZ R209, R227.reuse, R209 ;  /* 0x000000d1e3d17220 */ /* 0x040fe20000410000 */
[C---:B------:R-:W-:Y:S01]  /*35d70*/  FMUL.FTZ R210, R227.reuse, R210 ;  /* 0x000000d2e3d27220 */ /* 0x040fe20000410000 */
[C---:B------:R-:W-:Y:S01]  /*35d80*/  FMUL.FTZ R211, R227.reuse, R211 ;  /* 0x000000d3e3d37220 */ /* 0x040fe20000410000 */
[----:B------:R0:W-:Y:S01]  /*35d90*/  STG.E.128 desc[UR6][R216.64], R212 ;  /* 0x000000d4d8007986 */ /* 0x0001e2000c101d06 */
[C---:B------:R-:W-:Y:S01]  /*35da0*/  FMUL.FTZ R204, R227.reuse, R204 ;  /* 0x000000cce3cc7220 */ /* 0x040fe20000410000 */
[----:B------:R-:W-:-:S02]  /*35db0*/  FMUL.FTZ R205, R227, R205 ;  /* 0x000000cde3cd7220 */ /* 0x000fc40000410000 */
[----:B------:R-:W2:Y:S04]  /*35dc0*/  LDL R243, [R1+0x30] ;  /* 0x0000300001f37983 */ /* 0x000ea80000100800 */
[----:B------:R-:W3:Y:S01]  /*35dd0*/  LDL R242, [R1+0x34] ;  /* 0x0000340001f27983 */ /* 0x000ee20000100800 */
[C---:B------:R-:W-:Y:S01]  /*35de0*/  FMUL.FTZ R206, R227.reuse, R206 ;  /* 0x000000cee3ce7220 */ /* 0x040fe20000410000 */
[----:B------:R-:W-:Y:S02]  /*35df0*/  FMUL.FTZ R207, R227, R207 ;  /* 0x000000cfe3cf7220 */ /* 0x000fe40000410000 */
[----:B------:R-:W4:Y:S04]  /*35e00*/  LDL R221, [R1+0x18] ;  /* 0x0000180001dd7983 */ /* 0x000f280000100800 */
[----:B0-----:R-:W2:Y:S01]  /*35e10*/  LDL R216, [R1+0x40] ;  /* 0x0000400001d87983 */ /* 0x001ea20000100800 */
[----:B------:R-:W-:Y:S01]  /*35e20*/  IADD3 R212, PT, PT, R228, 0x60, RZ ;  /* 0x00000060e4d47810 */ /* 0x000fe20007ffe0ff */
[----:B------:R-:W-:Y:S01]  /*35e30*/  FFMA.FTZ R208, R208, R241, R36 ;  /* 0x000000f1d0d07223 */ /* 0x000fe20000010024 */
[----:B------:R-:W-:Y:S01]  /*35e40*/  FFMA.FTZ R209, R209, R240, R37 ;  /* 0x000000f0d1d17223 */ /* 0x000fe20000010025 */
[----:B------:R-:W-:Y:S01]  /*35e50*/  FFMA.FTZ R210, R210, R235, R38 ;  /* 0x000000ebd2d27223 */ /* 0x000fe20000010026 */
[----:B------:R-:W-:Y:S01]  /*35e60*/  FFMA.FTZ R211, R211, R234, R39 ;  /* 0x000000ead3d37223 */ /* 0x000fe20000010027 */
[----:B------:R-:W-:Y:S01]  /*35e70*/  IMAD.WIDE.U32 R212, R212, 0x10, R232 ;  /* 0x00000010d4d47825 */ /* 0x000fe200078e00e8 */
[----:B------:R-:W3:Y:S04]  /*35e80*/  LDL R215, [R1+0x44] ;  /* 0x0000440001d77983 */ /* 0x000ee80000100800 */
[----:B------:R0:W-:Y:S04]  /*35e90*/  STG.E.128 desc[UR6][R212.64], R208 ;  /* 0x000000d0d4007986 */ /* 0x0001e8000c101d06 */
[----:B------:R-:W4:Y:S01]  /*35ea0*/  LDL R214, [R1+0x48] ;  /* 0x0000480001d67983 */ /* 0x000f220000100800 */
[----:B------:R-:W-:Y:S01]  /*35eb0*/  FFMA.FTZ R204, R204, R231, R40 ;  /* 0x000000e7cccc7223 */ /* 0x000fe20000010028 */
[----:B------:R-:W-:-:S02]  /*35ec0*/  FFMA.FTZ R205, R205, R230, R41 ;  /* 0x000000e6cdcd7223 */ /* 0x000fc40000010029 */
[----:B------:R-:W3:Y:S04]  /*35ed0*/  LDL R241, [R1+0x38] ;  /* 0x0000380001f17983 */ /* 0x000ee80000100800 */
[----:B------:R-:W3:Y:S04]  /*35ee0*/  LDL R240, [R1+0x3c] ;  /* 0x00003c0001f07983 */ /* 0x000ee80000100800 */
[----:B------:R-:W3:Y:S04]  /*35ef0*/  LDL R235, [R1+0x20] ;  /* 0x0000200001eb7983 */ /* 0x000ee80000100800 */
[----:B0-----:R-:W3:Y:S04]  /*35f00*/  LDL R213, [R1+0x4c] ;  /* 0x00004c0001d57983 */ /* 0x001ee80000100800 */
[----:B------:R-:W3:Y:S04]  /*35f10*/  LDL R234, [R1+0x24] ;  /* 0x0000240001ea7983 */ /* 0x000ee80000100800 */
[----:B------:R-:W3:Y:S04]  /*35f20*/  LDL R231, [R1+0x28] ;  /* 0x0000280001e77983 */ /* 0x000ee80000100800 */
[----:B------:R-:W3:Y:S01]  /*35f30*/  LDL R230, [R1+0x2c] ;  /* 0x00002c0001e67983 */ /* 0x000ee20000100800 */
[C---:B------:R-:W-:Y:S01]  /*35f40*/  FADD.FTZ R212, -R229.reuse, R177 ;  /* 0x000000b1e5d47221 */ /* 0x040fe20000010100 */
[----:B------:R-:W-:Y:S01]  /*35f50*/  FADD.FTZ R177, -R229, R164 ;  /* 0x000000a4e5b17221 */ /* 0x000fe20000010100 */
[----:B------:R-:W-:Y:S01]  /*35f60*/  FMUL.FTZ R164, R227, R200 ;  /* 0x000000c8e3a47220 */ /* 0x000fe20000410000 */
[----:B------:R-:W-:Y:S01]  /*35f70*/  FFMA.FTZ R206, R206, R223, R42 ;  /* 0x000000dfcece7223 */ /* 0x000fe2000001002a */
[----:B------:R-:W-:Y:S01]  /*35f80*/  FFMA.FTZ R207, R207, R222, R43 ;  /* 0x000000decfcf7223 */ /* 0x000fe2000001002b */
[----:B------:R-:W3:Y:S04]  /*35f90*/  LDL R223, [R1+0x10] ;  /* 0x0000100001df7983 */ /* 0x000ee80000100800 */
[----:B------:R-:W3:Y:S04]  /*35fa0*/  LDL R222, [R1+0x14] ;  /* 0x0000140001de7983 */ /* 0x000ee80000100800 */
[----:B------:R-:W3:Y:S01]  /*35fb0*/  LDL R217, [R1+0x8] ;  /* 0x0000080001d97983 */ /* 0x000ee20000100800 */
[----:B--2---:R-:W-:-:S03]  /*35fc0*/  FFMA.FTZ R164, R164, R216, R44 ;  /* 0x000000d8a4a47223 */ /* 0x004fc6000001002c */
[----:B------:R-:W2:Y:S01]  /*35fd0*/  LDL R216, [R1+0xc] ;  /* 0x00000c0001d87983 */ /* 0x000ea20000100800 */
[----:B------:R-:W-:-:S04]  /*35fe0*/  VIADD R208, R228, 0x80 ;  /* 0x00000080e4d07836 */ /* 0x000fc80000000000 */
[----:B------:R-:W-:-:S04]  /*35ff0*/  IMAD.WIDE.U32 R208, R208, 0x10, R232 ;  /* 0x00000010d0d07825 */ /* 0x000fc800078e00e8 */
[C---:B------:R-:W-:Y:S01]  /*36000*/  FADD.FTZ R201, -R229.reuse, R201 ;  /* 0x000000c9e5c97221 */ /* 0x040fe20000010100 */
[C---:B------:R-:W-:Y:S01]  /*36010*/  FADD.FTZ R202, -R229.reuse, R202 ;  /* 0x000000cae5ca7221 */ /* 0x040fe20000010100 */
[C---:B------:R-:W-:Y:S01]  /*36020*/  FADD.FTZ R203, -R229.reuse, R203 ;  /* 0x000000cbe5cb7221 */ /* 0x040fe20000010100 */
[C---:B------:R-:W-:Y:S01]  /*36030*/  FADD.FTZ R211, -R229.reuse, R176 ;  /* 0x000000b0e5d37221 */ /* 0x040fe20000010100 */
[----:B------:R0:W-:Y:S01]  /*36040*/  STG.E.128 desc[UR6][R208.64], R204 ;  /* 0x000000ccd0007986 */ /* 0x0001e2000c101d06 */
[C---:B------:R-:W-:Y:S01]  /*36050*/  FADD.FTZ R176, -R229.reuse, R170 ;  /* 0x000000aae5b07221 */ /* 0x040fe20000010100 */
[----:B------:R-:W-:Y:S01]  /*36060*/  FADD.FTZ R170, -R229, R166 ;  /* 0x000000a6e5aa7221 */ /* 0x000fe20000010100 */
[----:B------:R-:W-:Y:S01]  /*36070*/  FMUL.FTZ R166, R227, R202 ;  /* 0x000000cae3a67220 */ /* 0x000fe20000410000 */
[C---:B------:R-:W-:Y:S01]  /*36080*/  FADD.FTZ R196, -R229.reuse, R196 ;  /* 0x000000c4e5c47221 */ /* 0x040fe20000010100 */
[C---:B------:R-:W-:Y:S01]  /*36090*/  FADD.FTZ R197, -R229.reuse, R197 ;  /* 0x000000c5e5c57221 */ /* 0x040fe20000010100 */
[C---:B------:R-:W-:Y:S01]  /*360a0*/  FADD.FTZ R195, -R229.reuse, R195 ;  /* 0x000000c3e5c37221 */ /* 0x040fe20000010100 */
[C---:B------:R-:W-:Y:S01]  /*360b0*/  FADD.FTZ R210, -R229.reuse, R183 ;  /* 0x000000b7e5d27221 */ /* 0x040fe20000010100 */
[----:B----4-:R-:W-:Y:S01]  /*360c0*/  FFMA.FTZ R166, R166, R214, R46 ;  /* 0x000000d6a6a67223 */ /* 0x010fe2000001002e */
        /* <DEDUP_REMOVED lines=8> */
[----:B------:R-:W-:Y:S01]  /*36150*/  IADD3 R168, PT, PT, R228, 0xa0, RZ ;  /* 0x000000a0e4a87810 */ /* 0x000fe20007ffe0ff */
[C---:B------:R-:W-:Y:S01]  /*36160*/  FMUL.FTZ R165, R227.reuse, R201 ;  /* 0x000000c9e3a57220 */ /* 0x040fe20000410000 */
[----:B------:R-:W-:Y:S01]  /*36170*/  FMUL.FTZ R167, R227, R203 ;  /* 0x000000cbe3a77220 */ /* 0x000fe20000410000 */
[C---:B------:R-:W-:Y:S01]  /*36180*/  FADD.FTZ R208, -R229.reuse, R169 ;  /* 0x000000a9e5d07221 */ /* 0x040fe20000010100 */
[----:B------:R-:W-:Y:S01]  /*36190*/  FADD.FTZ R207, -R229, R180 ;  /* 0x000000b4e5cf7221 */ /* 0x000fe20000010100 */
[----:B---3--:R-:W-:Y:S01]  /*361a0*/  FFMA.FTZ R165, R165, R215, R45 ;  /* 0x000000d7a5a57223 */ /* 0x008fe2000001002d */
[----:B------:R-:W-:Y:S01]  /*361b0*/  FFMA.FTZ R167, R167, R213, R47 ;  /* 0x000000d5a7a77223 */ /* 0x000fe2000001002f */
[----:B------:R-:W-:-:S04]  /*361c0*/  IMAD.WIDE.U32 R168, R168, 0x10, R232 ;  /* 0x00000010a8a87825 */ /* 0x000fc800078e00e8 */
[C---:B------:R-:W-:Y:S01]  /*361d0*/  FADD.FTZ R180, -R229.reuse, R162 ;  /* 0x000000a2e5b47221 */ /* 0x040fe20000010100 */
[C---:B------:R-:W-:Y:S01]  /*361e0*/  FADD.FTZ R198, -R229.reuse, R198 ;  /* 0x000000c6e5c67221 */ /* 0x040fe20000010100 */
[----:B------:R-:W-:Y:S01]  /*361f0*/  FADD.FTZ R199, -R229, R199 ;  /* 0x000000c7e5c77221 */ /* 0x000fe20000010100 */
[C---:B------:R-:W-:Y:S01]  /*36200*/  FMUL.FTZ R162, R227.reuse, R196 ;  /* 0x000000c4e3a27220 */ /* 0x040fe20000410000 */
[----:B------:R-:W-:Y:S01]  /*36210*/  FMUL.FTZ R163, R227, R197 ;  /* 0x000000c5e3a37220 */ /* 0x000fe20000410000 */
[C---:B------:R-:W-:Y:S01]  /*36220*/  FADD.FTZ R192, -R229.reuse, R192 ;  /* 0x000000c0e5c07221 */ /* 0x040fe20000010100 */
[C---:B------:R-:W-:Y:S01]  /*36230*/  FADD.FTZ R193, -R229.reuse, R193 ;  /* 0x000000c1e5c17221 */ /* 0x040fe20000010100 */
[----:B------:R-:W-:Y:S01]  /*36240*/  FADD.FTZ R194, -R229, R194 ;  /* 0x000000c2e5c27221 */ /* 0x000fe20000010100 */
[C---:B------:R-:W-:Y:S01]  /*36250*/  FMUL.FTZ R215, R227.reuse, R195 ;  /* 0x000000c3e3d77220 */ /* 0x040fe20000410000 */
[----:B------:R0:W-:Y:S01]  /*36260*/  STG.E.128 desc[UR6][R168.64], R164 ;  /* 0x000000a4a8007986 */ /* 0x0001e2000c101d06 */
[----:B------:R-:W-:Y:S01]  /*36270*/  FMUL.FTZ R195, R227, R181 ;  /* 0x000000b5e3c37220 */ /* 0x000fe20000410000 */
[C---:B------:R-:W-:Y:S01]  /*36280*/  FADD.FTZ R172, -R229.reuse, R172 ;  /* 0x000000ace5ac7221 */ /* 0x040fe20000010100 */
[----:B------:R-:W-:Y:S01]  /*36290*/  FADD.FTZ R173, -R229, R173 ;  /* 0x000000ade5ad7221 */ /* 0x000fe20000010100 */
[----:B------:R-:W-:Y:S01]  /*362a0*/  FMUL.FTZ R181, R227, R176 ;  /* 0x000000b0e3b57220 */ /* 0x000fe20000410000 */
[C---:B------:R-:W-:Y:S01]  /*362b0*/  FADD.FTZ R174, -R229.reuse, R174 ;  /* 0x000000aee5ae7221 */ /* 0x040fe20000010100 */
[----:B------:R-:W-:Y:S01]  /*362c0*/  FADD.FTZ R175, -R229, R175 ;  /* 0x000000afe5af7221 */ /* 0x000fe20000010100 */
[----:B------:R-:W-:Y:S01]  /*362d0*/  FMUL.FTZ R176, R227, R177 ;  /* 0x000000b1e3b07220 */ /* 0x000fe20000410000 */
[----:B------:R-:W-:Y:S01]  /*362e0*/  FADD.FTZ R200, -R229, R160 ;  /* 0x000000a0e5c87221 */ /* 0x000fe20000010100 */
[C---:B------:R-:W-:Y:S01]  /*362f0*/  FMUL.FTZ R214, R227.reuse, R194 ;  /* 0x000000c2e3d67220 */ /* 0x040fe20000410000 */
[C---:B------:R-:W-:Y:S01]  /*36300*/  FMUL.FTZ R177, R227.reuse, R178 ;  /* 0x000000b2e3b17220 */ /* 0x040fe20000410000 */
[C---:B------:R-:W-:Y:S01]  /*36310*/  FMUL.FTZ R178, R227.reuse, R170 ;  /* 0x000000aae3b27220 */ /* 0x040fe20000410000 */
[----:B------:R-:W-:Y:S01]  /*36320*/  FMUL.FTZ R160, R227, R171 ;  /* 0x000000abe3a07220 */ /* 0x000fe20000410000 */
[C---:B------:R-:W-:Y:S01]  /*36330*/  FADD.FTZ R185, -R229.reuse, R185 ;  /* 0x000000b9e5b97221 */ /* 0x040fe20000010100 */
[----:B------:R-:W-:Y:S01]  /*36340*/  FADD.FTZ R187, -R229, R187 ;  /* 0x000000bbe5bb7221 */ /* 0x000fe20000010100 */
[C---:B0-----:R-:W-:Y:S01]  /*36350*/  FMUL.FTZ R164, R227.reuse, R198 ;  /* 0x000000c6e3a47220 */ /* 0x041fe20000410000 */
[----:B------:R-:W-:Y:S01]  /*36360*/  FMUL.FTZ R165, R227, R199 ;  /* 0x000000c7e3a57220 */ /* 0x000fe20000410000 */
[----:B------:R-:W-:Y:S01]  /*36370*/  FFMA.FTZ R168, R162, R243, R48 ;  /* 0x000000f3a2a87223 */ /* 0x000fe20000010030 */
[----:B------:R-:W-:Y:S01]  /*36380*/  FFMA.FTZ R169, R163, R242, R49 ;  /* 0x000000f2a3a97223 */ /* 0x000fe20000010031 */
[C---:B------:R-:W-:Y:S01]  /*36390*/  FMUL.FTZ R166, R227.reuse, R192 ;  /* 0x000000c0e3a67220 */ /* 0x040fe20000410000 */
[C---:B------:R-:W-:Y:S01]  /*363a0*/  FMUL.FTZ R167, R227.reuse, R193 ;  /* 0x000000c1e3a77220 */ /* 0x040fe20000410000 */
[C---:B------:R-:W-:Y:S01]  /*363b0*/  VIADD R163, R228.reuse, 0xc0 ;  /* 0x000000c0e4a37836 */ /* 0x040fe20000000000 */
[----:B------:R-:W-:Y:S01]  /*363c0*/  IADD3 R162, PT, PT, R228, 0xe0, RZ ;  /* 0x000000e0e4a27810 */ /* 0x000fe20007ffe0ff */
[C---:B------:R-:W-:Y:S01]  /*363d0*/  FMUL.FTZ R201, R227.reuse, R172 ;  /* 0x000000ace3c97220 */ /* 0x040fe20000410000 */
[----:B------:R-:W-:Y:S01]  /*363e0*/  FMUL.FTZ R202, R227, R173 ;  /* 0x000000ade3ca7220 */ /* 0x000fe20000410000 */
[----:B------:R-:W-:Y:S01]  /*363f0*/  FFMA.FTZ R170, R164, R241, R50 ;  /* 0x000000f1a4aa7223 */ /* 0x000fe20000010032 */
[----:B------:R-:W-:Y:S01]  /*36400*/  FFMA.FTZ R171, R165, R240, R51 ;  /* 0x000000f0a5ab7223 */ /* 0x000fe20000010033 */
[C---:B------:R-:W-:Y:S01]  /*36410*/  FMUL.FTZ R203, R227.reuse, R174 ;  /* 0x000000aee3cb7220 */ /* 0x040fe20000410000 */
[----:B------:R-:W-:Y:S01]  /*36420*/  FMUL.FTZ R213, R227, R175 ;  /* 0x000000afe3d57220 */ /* 0x000fe20000410000 */
[----:B------:R-:W-:Y:S01]  /*36430*/  FFMA.FTZ R164, R166, R235, R52 ;  /* 0x000000eba6a47223 */ /* 0x000fe20000010034 */
[----:B------:R-:W-:Y:S01]  /*36440*/  FFMA.FTZ R165, R167, R234, R53 ;  /* 0x000000eaa7a57223 */ /* 0x000fe20000010035 */
[----:B------:R-:W-:-:S04]  /*36450*/  IMAD.WIDE.U32 R172, R163, 0x10, R232 ;  /* 0x00000010a3ac7825 */ /* 0x000fc800078e00e8 */
[----:B------:R-:W-:Y:S01]  /*36460*/  FFMA.FTZ R166, R214, R231, R54 ;  /* 0x000000e7d6a67223 */ /* 0x000fe20000010036 */
[----:B------:R-:W-:Y:S01]  /*36470*/  FFMA.FTZ R167, R215, R230, R55 ;  /* 0x000000e6d7a77223 */ /* 0x000fe20000010037 */
[----:B------:R-:W-:-:S04]  /*36480*/  IMAD.WIDE.U32 R174, R162, 0x10, R232 ;  /* 0x00000010a2ae7825 */ /* 0x000fc800078e00e8 */
[C---:B------:R-:W-:Y:S01]  /*36490*/  FMUL.FTZ R185, R227.reuse, R185 ;  /* 0x000000b9e3b97220 */ /* 0x040fe20000410000 */
[----:B------:R-:W-:Y:S01]  /*364a0*/  FMUL.FTZ R187, R227, R187 ;  /* 0x000000bbe3bb7220 */ /* 0x000fe20000410000 */
[C---:B------:R-:W-:Y:S01]  /*364b0*/  FADD.FTZ R188, -R229.reuse, R188 ;  /* 0x000000bce5bc7221 */ /* 0x040fe20000010100 */
[C---:B------:R-:W-:Y:S01]  /*364c0*/  FADD.FTZ R189, -R229.reuse, R189 ;  /* 0x000000bde5bd7221 */ /* 0x040fe20000010100 */
[C---:B------:R-:W-:Y:S01]  /*364d0*/  FADD.FTZ R190, -R229.reuse, R190 ;  /* 0x000000bee5be7221 */ /* 0x040fe20000010100 */
[C---:B------:R-:W-:Y:S01]  /*364e0*/  FADD.FTZ R191, -R229.reuse, R191 ;  /* 0x000000bfe5bf7221 */ /* 0x040fe20000010100 */
[----:B------:R0:W-:Y:S01]  /*364f0*/  STG.E.128 desc[UR6][R172.64], R168 ;  /* 0x000000a8ac007986 */ /* 0x0001e2000c101d06 */
[C---:B------:R-:W-:Y:S01]  /*36500*/  FADD.FTZ R184, -R229.reuse, R184 ;  /* 0x000000b8e5b87221 */ /* 0x040fe20000010100 */
[----:B------:R-:W-:Y:S02]  /*36510*/  FADD.FTZ R186, -R229, R186 ;  /* 0x000000bae5ba7221 */ /* 0x000fe40000010100 */
[----:B------:R1:W-:Y:S01]  /*36520*/  STG.E.128 desc[UR6][R174.64], R164 ;  /* 0x000000a4ae007986 */ /* 0x0003e2000c101d06 */
[C---:B------:R-:W-:Y:S01]  /*36530*/  FMUL.FTZ R188, R227.reuse, R188 ;  /* 0x000000bce3bc7220 */ /* 0x040fe20000410000 */
[C---:B------:R-:W-:Y:S01]  /*36540*/  FMUL.FTZ R189, R227.reuse, R189 ;  /* 0x000000bde3bd7220 */ /* 0x040fe20000410000 */
[C---:B------:R-:W-:Y:S01]  /*36550*/  FMUL.FTZ R190, R227.reuse, R190 ;  /* 0x000000bee3be7220 */ /* 0x040fe20000410000 */
[C---:B------:R-:W-:Y:S01]  /*36560*/  FMUL.FTZ R191, R227.reuse, R191 ;  /* 0x000000bfe3bf7220 */ /* 0x040fe20000410000 */
[----:B------:R-:W-:Y:S01]  /*36570*/  FMUL.FTZ R163, R227, R180 ;  /* 0x000000b4e3a37220 */ /* 0x000fe20000410000 */
[----:B------:R-:W-:Y:S01]  /*36580*/  FADD.FTZ R209, -R229, R182 ;  /* 0x000000b6e5d17221 */ /* 0x000fe20000010100 */
[----:B------:R-:W-:Y:S01]  /*36590*/  FMUL.FTZ R180, R227, R183 ;  /* 0x000000b7e3b47220 */ /* 0x000fe20000410000 */
[----:B------:R-:W-:Y:S01]  /*365a0*/  FADD.FTZ R182, -R229, R161 ;  /* 0x000000a1e5b67221 */ /* 0x000fe20000010100 */
[C---:B------:R-:W-:Y:S01]  /*365b0*/  FMUL.FTZ R184, R227.reuse, R184 ;  /* 0x000000b8e3b87220 */ /* 0x040fe20000410000 */
[----:B------:R-:W-:Y:S01]  /*365c0*/  FMUL.FTZ R186, R227, R186 ;  /* 0x000000bae3ba7220 */ /* 0x000fe20000410000 */
[----:B------:R-:W-:-:S02]  /*365d0*/  VIADD R183, R228, 0x140 ;  /* 0x00000140e4b77836 */ /* 0x000fc40000000000 */
[----:B0-----:R-:W-:Y:S01]  /*365e0*/  FFMA.FTZ R173, R185, R249, R65 ;  /* 0x000000f9b9ad7223 */ /* 0x001fe20000010041 */
[C---:B------:R-:W-:Y:S01]  /*365f0*/  IADD3 R185, PT, PT, R228.reuse, 0x120, RZ ;  /* 0x00000120e4b97810 */ /* 0x040fe20007ffe0ff */
[----:B-1----:R-:W-:Y:S01]  /*36600*/  FFMA.FTZ R175, R187, R251, R67 ;  /* 0x000000fbbbaf7223 */ /* 0x002fe20000010043 */
[----:B------:R-:W-:Y:S02]  /*36610*/  VIADD R187, R228, 0x100 ;  /* 0x00000100e4bb7836 */ /* 0x000fe40000000000 */
        /* <DEDUP_REMOVED lines=9> */
[C---:B------:R-:W-:Y:S01]  /*366b0*/  FMUL.FTZ R194, R227.reuse, R204 ;  /* 0x000000cce3c27220 */ /* 0x040fe20000410000 */
[----:B------:R-:W-:Y:S01]  /*366c0*/  FMUL.FTZ R193, R227, R205 ;  /* 0x000000cde3c17220 */ /* 0x000fe20000410000 */
[----:B------:R-:W-:Y:S01]  /*366d0*/  FFMA.FTZ R172, R184, R248, R64 ;  /* 0x000000f8b8ac7223 */ /* 0x000fe20000010040 */
[----:B------:R-:W-:-:S04]  /*366e0*/  IMAD.WIDE.U32 R202, R185, 0x10, R232 ;  /* 0x00000010b9ca7825 */ /* 0x000fc800078e00e8 */
[----:B------:R-:W-:Y:S01]  /*366f0*/  FFMA.FTZ R174, R186, R250, R66 ;  /* 0x000000fabaae7223 */ /* 0x000fe20000010042 */
[----:B------:R-:W-:Y:S01]  /*36700*/  FMUL.FTZ R162, R227, R182 ;  /* 0x000000b6e3a27220 */ /* 0x000fe20000410000 */
[----:B------:R-:W-:-:S04]  /*36710*/  IMAD.WIDE.U32 R204, R183, 0x10, R232 ;  /* 0x00000010b7cc7825 */ /* 0x000fc800078e00e8 */
[C---:B------:R-:W-:Y:S01]  /*36720*/  FMUL.FTZ R179, R227.reuse, R179 ;  /* 0x000000b3e3b37220 */ /* 0x040fe20000410000 */
[C---:B------:R-:W-:Y:S01]  /*36730*/  IADD3 R182, PT, PT, R228.reuse, 0x160, RZ ;  /* 0x00000160e4b67810 */ /* 0x040fe20007ffe0ff */
[C---:B------:R-:W-:Y:S01]  /*36740*/  FMUL.FTZ R207, R227.reuse, R207 ;  /* 0x000000cfe3cf7220 */ /* 0x040fe20000410000 */
[C---:B------:R-:W-:Y:S01]  /*36750*/  FMUL.FTZ R206, R227.reuse, R206 ;  /* 0x000000cee3ce7220 */ /* 0x040fe20000410000 */
[C---:B------:R-:W-:Y:S01]  /*36760*/  FMUL.FTZ R199, R227.reuse, R209 ;  /* 0x000000d1e3c77220 */ /* 0x040fe20000410000 */
[C---:B------:R-:W-:Y:S01]  /*36770*/  FMUL.FTZ R198, R227.reuse, R210 ;  /* 0x000000d2e3c67220 */ /* 0x040fe20000410000 */
[----:B------:R0:W-:Y:S01]  /*36780*/  STG.E.128 desc[UR6][R200.64], R164 ;  /* 0x000000a4c8007986 */ /* 0x0001e2000c101d06 */
[C---:B------:R-:W-:Y:S01]  /*36790*/  FMUL.FTZ R197, R227.reuse, R211 ;  /* 0x000000d3e3c57220 */ /* 0x040fe20000410000 */
[C---:B------:R-:W-:Y:S01]  /*367a0*/  FMUL.FTZ R196, R227.reuse, R212 ;  /* 0x000000d4e3c47220 */ /* 0x040fe20000410000 */
[C---:B------:R-:W-:Y:S01]  /*367b0*/  VIADD R184, R228.reuse, 0x180 ;  /* 0x00000180e4b87836 */ /* 0x040fe20000000000 */
[C---:B------:R-:W-:Y:S01]  /*367c0*/  IADD3 R186, PT, PT, R228.reuse, 0x1a0, RZ ;  /* 0x000001a0e4ba7810 */ /* 0x040fe20007ffe0ff */
[----:B------:R-:W-:Y:S01]  /*367d0*/  FMUL.FTZ R192, R227, R208 ;  /* 0x000000d0e3c07220 */ /* 0x000fe20000410000 */
[C---:B------:R-:W-:Y:S01]  /*367e0*/  VIADD R188, R228.reuse, 0x1c0 ;  /* 0x000001c0e4bc7836 */ /* 0x040fe20000000000 */
[----:B------:R-:W-:Y:S01]  /*367f0*/  IADD3 R190, PT, PT, R228, 0x1e0, RZ ;  /* 0x000001e0e4be7810 */ /* 0x000fe20007ffe0ff */
[----:B------:R-:W-:-:S04]  /*36800*/  IMAD.WIDE.U32 R182, R182, 0x10, R232 ;  /* 0x00000010b6b67825 */ /* 0x000fc800078e00e8 */
[----:B------:R-:W-:Y:S01]  /*36810*/  FFMA.FTZ R176, R176, R16, R80 ;  /* 0x00000010b0b07223 */ /* 0x000fe20000010050 */
[----:B------:R-:W-:Y:S01]  /*36820*/  FFMA.FTZ R177, R177, R17, R81 ;  /* 0x00000011b1b17223 */ /* 0x000fe20000010051 */
[----:B------:R-:W-:-:S04]  /*36830*/  IMAD.WIDE.U32 R184, R184, 0x10, R232 ;  /* 0x00000010b8b87825 */ /* 0x000fc800078e00e8 */
[----:B------:R-:W-:Y:S01]  /*36840*/  FFMA.FTZ R178, R178, R18, R82 ;  /* 0x00000012b2b27223 */ /* 0x000fe20000010052 */
[----:B------:R-:W-:-:S04]  /*36850*/  IMAD.WIDE.U32 R186, R186, 0x10, R232 ;  /* 0x00000010baba7825 */ /* 0x000fc800078e00e8 */
[----:B0-----:R-:W-:Y:S01]  /*36860*/  FFMA.FTZ R164, R207, R244, R68 ;  /* 0x000000f4cfa47223 */ /* 0x001fe20000010044 */
[----:B------:R-:W-:Y:S01]  /*36870*/  FFMA.FTZ R165, R206, R245, R69 ;  /* 0x000000f5cea57223 */ /* 0x000fe20000010045 */
[----:B------:R-:W-:Y:S01]  /*36880*/  FFMA.FTZ R166, R199, R246, R70 ;  /* 0x000000f6c7a67223 */ /* 0x000fe20000010046 */
[----:B------:R-:W-:Y:S01]  /*36890*/  FFMA.FTZ R167, R198, R247, R71 ;  /* 0x000000f7c6a77223 */ /* 0x000fe20000010047 */
[----:B------:R-:W-:-:S04]  /*368a0*/  IMAD.WIDE.U32 R188, R188, 0x10, R232 ;  /* 0x00000010bcbc7825 */ /* 0x000fc800078e00e8 */
[----:B------:R-:W-:-:S04]  /*368b0*/  IMAD.WIDE.U32 R190, R190, 0x10, R232 ;  /* 0x00000010bebe7825 */ /* 0x000fc800078e00e8 */
[----:B--2---:R-:W-:-:S05]  /*368c0*/  FFMA.FTZ R171, R213, R216, R63 ;  /* 0x000000d8d5ab7223 */ /* 0x004fca000001003f */
[----:B------:R0:W-:Y:S04]  /*368d0*/  STG.E.128 desc[UR6][R202.64], R168 ;  /* 0x000000a8ca007986 */ /* 0x0001e8000c101d06 */
[----:B------:R1:W-:Y:S04]  /*368e0*/  STG.E.128 desc[UR6][R204.64], R172 ;  /* 0x000000accc007986 */ /* 0x0003e8000c101d06 */
[----:B------:R2:W-:Y:S01]  /*368f0*/  STG.E.128 desc[UR6][R182.64], R164 ;  /* 0x000000a4b6007986 */ /* 0x0005e2000c101d06 */
[----:B0-----:R-:W-:Y:S01]  /*36900*/  FFMA.FTZ R168, R197, R236, R72 ;  /* 0x000000ecc5a87223 */ /* 0x001fe20000010048 */
        /* <DEDUP_REMOVED lines=15> */
[----:B------:R2:W-:Y:S02]  /*36a00*/  STG.E.128 desc[UR6][R190.64], R160 ;  /* 0x000000a0be007986 */ /* 0x0005e4000c101d06 */
.L_x_71245:
[----:B------:R-:W-:Y:S05]  /*36a10*/  BSYNC.RECONVERGENT B0 ;  /* 0x0000000000007941 */ /* 0x000fea0003800200 */
.L_x_71244:
[----:B--2---:R-:W1:Y:S02]  /*36a20*/  LDC.64 R160, c[0x0][0x380] ;  /* 0x0000e000ffa07b82 */ /* 0x004e640000000a00 */
[----:B-1----:R-:W-:-:S05]  /*36a30*/  IMAD R9, R160, 0x4, R9 ;  /* 0x00000004a0097824 */ /* 0x002fca00078e0209 */
[----:B------:R-:W-:-:S13]  /*36a40*/  ISETP.GE.AND P0, PT, R9, R161, PT ;  /* 0x000000a10900720c */ /* 0x000fda0003f06270 */
[----:B------:R-:W-:Y:S05]  /*36a50*/  @!P0 BRA `(.L_x_71246) ;  /* 0xfffffca400d88947 */ /* 0x000fea000383ffff */
[----:B------:R-:W-:Y:S05]  /*36a60*/  EXIT ;  /* 0x000000000000794d */ /* 0x000fea0003800000 */
.L_x_71243:
        /* <DEDUP_REMOVED lines=8> */
.L_x_71248:
[----:B------:R-:W-:Y:S05]  /*36af0*/  BSYNC B0 ;  /* 0x0000000000007941 */ /* 0x000fea0003800000 */
.L_x_71247:
        /* <DEDUP_REMOVED lines=9> */
.L_x_71249:
[----:B------:R-:W-:Y:S02]  /*36b90*/  IMAD.MOV.U32 R229, RZ, RZ, 0x4 ;  /* 0x00000004ffe57424 */ /* 0x000fe400078e00ff */
[----:B------:R-:W-:Y:S01]  /*36ba0*/  FADD.FTZ R230, R230, R227 ;  /* 0x000000e3e6e67221 */ /* 0x000fe20000010000 */
[----:B------:R-:W-:-:S04]  /*36bb0*/  MOV R227, 0xffffffff ;  /* 0xffffffff00e37802 */ /* 0x000fc80000000f00 */
[----:B------:R-:W-:-:S07]  /*36bc0*/  MOV R232, R230 ;  /* 0x000000e600e87202 */ /* 0x000fce0000000f00 */
[----:B------:R-:W-:Y:S05]  /*36bd0*/  WARPSYNC.COLLECTIVE R227, `(.L_x_71250) ;  /* 0x00000000e3087348 */ /* 0x000fea0003c00000 */
[----:B------:R0:W1:Y:S02]  /*36be0*/  SHFL.BFLY P1, R227, R232, R229, R228 ;  /* 0x0c0000e5e8e37389 */ /* 0x00006400000200e4 */
[----:B01----:R-:W-:Y:S05]  /*36bf0*/  ENDCOLLECTIVE ;  /* 0x000000000000791b */ /* 0x003fea0003800000 */
.L_x_71250:
[----:B------:R-:W-:Y:S02]  /*36c00*/  HFMA2 R229, -RZ, RZ, 0, 4.76837158203125e-07 ;  /* 0x00000008ffe57431 */ /* 0x000fe400000001ff */
[----:B------:R-:W-:Y:S01]  /*36c10*/  FADD.FTZ R230, R230, R227 ;  /* 0x000000e3e6e67221 */ /* 0x000fe20000010000 */
[----:B------:R-:W-:-:S03]  /*36c20*/  IMAD.MOV.U32 R227, RZ, RZ, -0x1 ;  /* 0xffffffffffe37424 */ /* 0x000fc600078e00ff */
[----:B------:R-:W-:-:S07]  /*36c30*/  IMAD.MOV.U32 R232, RZ, RZ, R230 ;  /* 0x000000ffffe87224 */ /* 0x000fce00078e00e6 */
[----:B------:R-:W-:Y:S05]  /*36c40*/  WARPSYNC.COLLECTIVE R227, `(.L_x_71251) ;  /* 0x00000000e3087348 */ /* 0x000fea0003c00000 */
[----:B------:R0:W1:Y:S02]  /*36c50*/  SHFL.BFLY P1, R227, R232, R229, R228 ;  /* 0x0c0000e5e8e37389 */ /* 0x00006400000200e4 */
[----:B01----:R-:W-:Y:S05]  /*36c60*/  ENDCOLLECTIVE ;  /* 0x000000000000791b */ /* 0x003fea0003800000 */
.L_x_71251:
[----:B------:R-:W-:Y:S02]  /*36c70*/  IMAD.MOV.U32 R229, RZ, RZ, 0x10 ;  /* 0x00000010ffe57424 */ /* 0x000fe400078e00ff */
[----:B------:R-:W-:Y:S01]  /*36c80*/  FADD.FTZ R230, R230, R227 ;  /* 0x000000e3e6e67221 */ /* 0x000fe20000010000 */
[----:B------:R-:W-:-:S04]  /*36c90*/  MOV R227, 0xffffffff ;  /* 0xffffffff00e37802 */ /* 0x000fc80000000f00 */
[----:B------:R-:W-:-:S07]  /*36ca0*/  MOV R232, R230 ;  /* 0x000000e600e87202 */ /* 0x000fce0000000f00 */
[----:B------:R-:W-:Y:S05]  /*36cb0*/  WARPSYNC.COLLECTIVE R227, `(.L_x_71252) ;  /* 0x00000000e3087348 */ /* 0x000fea0003c00000 */
[----:B------:R0:W1:Y:S02]  /*36cc0*/  SHFL.BFLY P1, R227, R232, R229, R228 ;  /* 0x0c0000e5e8e37389 */ /* 0x00006400000200e4 */
[----:B01----:R-:W-:Y:S05]  /*36cd0*/  ENDCOLLECTIVE ;  /* 0x000000000000791b */ /* 0x003fea0003800000 */
.L_x_71252:
        /* <DEDUP_REMOVED lines=137> */
.L_x_71253:
[----:B------:R-:W-:Y:S02]  /*37570*/  HFMA2 R229, -RZ, RZ, 0, 1.1920928955078125e-07 ;  /* 0x00000002ffe57431 */ /* 0x000fe400000001ff */
[----:B------:R-:W-:Y:S01]  /*37580*/  FADD.FTZ R230, R230, R227 ;  /* 0x000000e3e6e67221 */ /* 0x000fe20000010000 */
[----:B------:R-:W-:-:S03]  /*37590*/  IMAD.MOV.U32 R227, RZ, RZ, -0x1 ;  /* 0xffffffffffe37424 */ /* 0x000fc600078e00ff */
[----:B------:R-:W-:-:S07]  /*375a0*/  IMAD.MOV.U32 R232, RZ, RZ, R230 ;  /* 0x000000ffffe87224 */ /* 0x000fce00078e00e6 */
[----:B------:R-:W-:Y:S05]  /*375b0*/  WARPSYNC.COLLECTIVE R227, `(.L_x_71254) ;  /* 0x00000000e3087348 */ /* 0x000fea0003c00000 */
[----:B------:R0:W1:Y:S02]  /*375c0*/  SHFL.BFLY P1, R227, R232, R229, R228 ;  /* 0x0c0000e5e8e37389 */ /* 0x00006400000200e4 */
[----:B01----:R-:W-:Y:S05]  /*375d0*/  ENDCOLLECTIVE ;  /* 0x000000000000791b */ /* 0x003fea0003800000 */
.L_x_71254:
[----:B------:R-:W-:Y:S02]  /*375e0*/  IMAD.MOV.U32 R229, RZ, RZ, 0x4 ;  /* 0x00000004ffe57424 */ /* 0x000fe400078e00ff */
[----:B------:R-:W-:Y:S01]  /*375f0*/  FADD.FTZ R230, R230, R227 ;  /* 0x000000e3e6e67221 */ /* 0x000fe20000010000 */
[----:B------:R-:W-:-:S04]  /*37600*/  MOV R227, 0xffffffff ;  /* 0xffffffff00e37802 */ /* 0x000fc80000000f00 */
[----:B------:R-:W-:-:S07]  /*37610*/  MOV R232, R230 ;  /* 0x000000e600e87202 */ /* 0x000fce0000000f00 */
[----:B------:R-:W-:Y:S05]  /*37620*/  WARPSYNC.COLLECTIVE R227, `(.L_x_71255) ;  /* 0x00000000e3087348 */ /* 0x000fea0003c00000 */
[----:B------:R0:W1:Y:S02]  /*37630*/  SHFL.BFLY P1, R227, R232, R229, R228 ;  /* 0x0c0000e5e8e37389 */ /* 0x00006400000200e4 */
[----:B01----:R-:W-:Y:S05]  /*37640*/  ENDCOLLECTIVE ;  /* 0x000000000000791b */ /* 0x003fea0003800000 */
.L_x_71255:
[----:B------:R-:W-:Y:S02]  /*37650*/  HFMA2 R229, -RZ, RZ, 0, 4.76837158203125e-07 ;  /* 0x00000008ffe57431 */ /* 0x000fe400000001ff */
[----:B------:R-:W-:Y:S01]  /*37660*/  FADD.FTZ R230, R230, R227 ;  /* 0x000000e3e6e67221 */ /* 0x000fe20000010000 */
[----:B------:R-:W-:-:S03]  /*37670*/  IMAD.MOV.U32 R227, RZ, RZ, -0x1 ;  /* 0xffffffffffe37424 */ /* 0x000fc600078e00ff */
[----:B------:R-:W-:-:S07]  /*37680*/  IMAD.MOV.U32 R232, RZ, RZ, R230 ;  /* 0x000000ffffe87224 */ /* 0x000fce00078e00e6 */
[----:B------:R-:W-:Y:S05]  /*37690*/  WARPSYNC.COLLECTIVE R227, `(.L_x_71256) ;  /* 0x00000000e3087348 */ /* 0x000fea0003c00000 */
[----:B------:R0:W1:Y:S02]  /*376a0*/  SHFL.BFLY P1, R227, R232, R229, R228 ;  /* 0x0c0000e5e8e37389 */ /* 0x00006400000200e4 */
[----:B01----:R-:W-:Y:S05]  /*376b0*/  ENDCOLLECTIVE ;  /* 0x000000000000791b */ /* 0x003fea0003800000 */
.L_x_71256:
[----:B------:R-:W-:Y:S02]  /*376c0*/  IMAD.MOV.U32 R229, RZ, RZ, 0x10 ;  /* 0x00000010ffe57424 */ /* 0x000fe400078e00ff */
[----:B------:R-:W-:Y:S01]  /*376d0*/  FADD.FTZ R230, R230, R227 ;  /* 0x000000e3e6e67221 */ /* 0x000fe20000010000 */
[----:B------:R-:W-:-:S04]  /*376e0*/  MOV R227, 0xffffffff ;  /* 0xffffffff00e37802 */ /* 0x000fc80000000f00 */
[----:B------:R-:W-:-:S07]  /*376f0*/  MOV R232, R230 ;  /* 0x000000e600e87202 */ /* 0x000fce0000000f00 */
[----:B------:R-:W-:Y:S05]  /*37700*/  WARPSYNC.COLLECTIVE R227, `(.L_x_71257) ;  /* 0x00000000e3087348 */ /* 0x000fea0003c00000 */
[----:B------:R0:W1:Y:S02]  /*37710*/  SHFL.BFLY P1, R227, R232, R229, R228 ;  /* 0x0c0000e5e8e37389 */ /* 0x00006400000200e4 */
[----:B01----:R-:W-:Y:S05]  /*37720*/  ENDCOLLECTIVE ;  /* 0x000000000000791b */ /* 0x003fea0003800000 */
.L_x_71257:
[----:B------:R-:W-:Y:S05]  /*37730*/  BRA `(.L_x_71258) ;  /* 0xffffffdc00f47947 */ /* 0x000fea000383ffff */
.L_x_71259:
        /* <DEDUP_REMOVED lines=12> */
.L_x_71579:


//--------------------- .nv.global.init           --------------------------
	.section	.nv.global.init,"aw",@progbits
	.align	4
.nv.global.init:
	.type		mrg32k3aM1SubSeq,@object
	.size		mrg32k3aM1SubSeq,(mrg32k3aM2SubSeq - mrg32k3aM1SubSeq)
mrg32k3aM1SubSeq:
        /* <DEDUP_REMOVED lines=126> */
	.type		mrg32k3aM2SubSeq,@object
	.size		mrg32k3aM2SubSeq,(mrg32k3aM1 - mrg32k3aM2SubSeq)
mrg32k3aM2SubSeq:
        /* <DEDUP_REMOVED lines=126> */
	.type		mrg32k3aM1,@object
	.size		mrg32k3aM1,(mrg32k3aM1Seq - mrg32k3aM1)
mrg32k3aM1:
        /* <DEDUP_REMOVED lines=144> */
	.type		mrg32k3aM1Seq,@object
	.size		mrg32k3aM1Seq,(mrg32k3aM2 - mrg32k3aM1Seq)
mrg32k3aM1Seq:
        /* <DEDUP_REMOVED lines=144> */
	.type		mrg32k3aM2,@object
	.size		mrg32k3aM2,(mrg32k3aM2Seq - mrg32k3aM2)
mrg32k3aM2:
        /* <DEDUP_REMOVED lines=144> */
	.type		mrg32k3aM2Seq,@object
	.size		mrg32k3aM2Seq,(precalc_xorwow_matrix - mrg32k3aM2Seq)
mrg32k3aM2Seq:
        /* <DEDUP_REMOVED lines=144> */
	.type		precalc_xorwow_matrix,@object
	.size		precalc_xorwow_matrix,(precalc_xorwow_offset_matrix - precalc_xorwow_matrix)
precalc_xorwow_matrix:
        /* <DEDUP_REMOVED lines=6400> */
	.type		precalc_xorwow_offset_matrix,@object
	.size		precalc_xorwow_offset_matrix,(.L_1 - precalc_xorwow_offset_matrix)
precalc_xorwow_offset_matrix:
        /* <DEDUP_REMOVED lines=6400> */
.L_1:


//--------------------- .nv.shared.reserved.0     --------------------------
	.section	.nv.shared.reserved.0,"aw",@nobits
	.weak		__nv_reservedSMEM_offset_0_alias
	.size		__nv_reservedSMEM_offset_0_alias, 0, 64
	.other		__nv_reservedSMEM_offset_0_alias,@"STO_CUDA_RESERVED_SHARED STV_DEFAULT"
__nv_reservedSMEM_offset_0_alias:
	.zero		0
	.zero		64


//--------------------- .nv.constant0._ZN10layer_norm13ln_fwd_kernelINS_13Kernel_traitsI13__nv_bfloat16S2_S2_S2_fjLj2048ELj1ELj4ELj1ELj16ENS_18Kernel_traits_baseILj2048ES2_S2_S2_S2_fjLj128EEEEELb0ELb0ELb0ELb0EEEvNS_9FwdParamsE --------------------------
	.section	.nv.constant0._ZN10layer_norm13ln_fwd_kernelINS_13Kernel_traitsI13__nv_bfloat16S2_S2_S2_fjLj2048ELj1ELj4ELj1ELj16ENS_18Kernel_traits_baseILj2048ES2_S2_S2_S2_fjLj128EEEEELb0ELb0ELb0ELb0EEEvNS_9FwdParamsE,"a",@progbits
	.sectionflags	@""
	.align	4
.nv.constant0._ZN10layer_norm13ln_fwd_kernelINS_13Kernel_traitsI13__nv_bfloat16S2_S2_S2_fjLj2048ELj1ELj4ELj1ELj16ENS_18Kernel_traits_baseILj2048ES2_S2_S2_S2_fjLj128EEEEELb0ELb0ELb0ELb0EEEvNS_9FwdParamsE:
	.zero		1128


//--------------------- .nv.constant0._ZN10layer_norm13ln_fwd_kernelINS_13Kernel_traitsI13__nv_bfloat16S2_S2_S2_fjLj2048ELj1ELj4ELj1ELj16ENS_18Kernel_traits_baseILj2048ES2_S2_S2_S2_fjLj128EEEEELb0ELb0ELb0ELb1EEEvNS_9FwdParamsE --------------------------
	.section	.nv.constant0._ZN10layer_norm13ln_fwd_kernelINS_13Kernel_traitsI13__nv_bfloat16S2_S2_S2_fjLj2048ELj1ELj4ELj1ELj16ENS_18Kernel_traits_baseILj2048ES2_S2_S2_S2_fjLj128EEEEELb0ELb0ELb0ELb1EEEvNS_9FwdParamsE,"a",@progbits
	.sectionflags	@""
	.align	4
.nv.constant0._ZN10layer_norm13ln_fwd_kernelINS_13Kernel_traitsI13__nv_bfloat16S2_S2_S2_fjLj2048ELj1ELj4ELj1ELj16ENS_18Kernel_traits_baseILj2048ES2_S2_S2_S2_fjLj128EEEEELb0ELb0ELb0ELb1EEEvNS_9FwdParamsE:
	.zero		1128


//--------------------- .nv.constant0._ZN10layer_norm13ln_fwd_kernelINS_13Kernel_traitsI13__nv_bfloat16S2_S2_S2_fjLj2048ELj1ELj4ELj1ELj16ENS_18Kernel_traits_baseILj2048ES2_S2_S2_S2_fjLj128EEEEELb0ELb0ELb1ELb0EEEvNS_9FwdParamsE --------------------------
	.section	.nv.constant0._ZN10layer_norm13ln_fwd_kernelINS_13Kernel_traitsI13__nv_bfloat16S2_S2_S2_fjLj2048ELj1ELj4ELj1ELj16ENS_18Kernel_traits_baseILj2048ES2_S2_S2_S2_fjLj128EEEEELb0ELb0ELb1ELb0EEEvNS_9FwdParamsE,"a",@progbits
	.sectionflags	@""
	.align	4
.nv.constant0._ZN10layer_norm13ln_fwd_kernelINS_13Kernel_traitsI13__nv_bfloat16S2_S2_S2_fjLj2048ELj1ELj4ELj1ELj16ENS_18Kernel_traits_baseILj2048ES2_S2_S2_S2_fjLj128EEEEELb0ELb0ELb1ELb0EEEvNS_9FwdParamsE:
	.zero		1128


//--------------------- .nv.constant0._ZN10layer_norm13ln_fwd_kernelINS_13Kernel_traitsI13__nv_bfloat16S2_S2_S2_fjLj2048ELj1ELj4ELj1ELj16ENS_18Kernel_traits_baseILj2048ES2_S2_S2_S2_fjLj128EEEEELb0ELb0ELb1ELb1EEEvNS_9FwdParamsE --------------------------
	.section	.nv.constant0._ZN10layer_norm13ln_fwd_kernelINS_13Kernel_traitsI13__nv_bfloat16S2_S2_S2_fjLj2048ELj1ELj4ELj1ELj16ENS_18Kernel_traits_baseILj2048ES2_S2_S2_S2_fjLj128EEEEELb0ELb0ELb1ELb1EEEvNS_9FwdParamsE,"a",@progbits
	.sectionflags	@""
	.align	4
.nv.constant0._ZN10layer_norm13ln_fwd_kernelINS_13Kernel_traitsI13__nv_bfloat16S2_S2_S2_fjLj2048ELj1ELj4ELj1ELj16ENS_18Kernel_traits_baseILj2048ES2_S2_S2_S2_fjLj128EEEEELb0ELb0ELb1ELb1EEEvNS_9FwdParamsE:
	.zero		1128


//--------------------- .nv.constant0._ZN10layer_norm13ln_fwd_kernelINS_13Kernel_traitsI13__nv_bfloat16S2_S2_S2_fjLj2048ELj1ELj4ELj1ELj16ENS_18Kernel_traits_baseILj2048ES2_S2_S2_S2_fjLj128EEEEELb0ELb1ELb0ELb0EEEvNS_9FwdParamsE --------------------------
	.section	.nv.constant0._ZN10layer_norm13ln_fwd_kernelINS_13Kernel_traitsI13__nv_bfloat16S2_S2_S2_fjLj2048ELj1ELj4ELj1ELj16ENS_18Kernel_traits_baseILj2048ES2_S2_S2_S2_fjLj128EEEEELb0ELb1ELb0ELb0EEEvNS_9FwdParamsE,"a",@progbits
	.sectionflags	@""
	.align	4
.nv.constant0._ZN10layer_norm13ln_fwd_kernelINS_13Kernel_traitsI13__nv_bfloat16S2_S2_S2_fjLj2048ELj1ELj4ELj1ELj16ENS_18Kernel_traits_baseILj2048ES2_S2_S2_S2_fjLj128EEEEELb0ELb1ELb0ELb0EEEvNS_9FwdParamsE:
	.zero		1128


//--------------------- .nv.constant0._ZN10layer_norm13ln_fwd_kernelINS_13Kernel_traitsI13__nv_bfloat16S2_S2_S2_fjLj2048ELj1ELj4ELj1ELj16ENS_18Kernel_traits_baseILj2048ES2_S2_S2_S2_fjLj128EEEEELb0ELb1ELb0ELb1EEEvNS_9FwdParamsE --------------------------
	.section	.nv.constant0._ZN10layer_norm13ln_fwd_kernelINS_13Kernel_traitsI13__nv_bfloat16S2_S2_S2_fjLj2048ELj1ELj4ELj1ELj16ENS_18Kernel_traits_baseILj2048ES2_S2_S2_S2_fjLj128EEEEELb0ELb1ELb0ELb1EEEvNS_9FwdParamsE,"a",@progbits
	.sectionflags	@""
	.align	4
.nv.constant0._ZN10layer_norm13ln_fwd_kernelINS_13Kernel_traitsI13__nv_bfloat16S2_S2_S2_fjLj2048ELj1ELj4ELj1ELj16ENS_18Kernel_traits_baseILj2048ES2_S2_S2_S2_fjLj128EEEEELb0ELb1ELb0ELb1EEEvNS_9FwdParamsE:
	.zero		1128


//--------------------- .nv.constant0._ZN10layer_norm13ln_fwd_kernelINS_13Kernel_traitsI13__nv_bfloat16S2_S2_S2_fjLj2048ELj1ELj4ELj1ELj16ENS_18Kernel_traits_baseILj2048ES2_S2_S2_S2_fjLj128EEEEELb0ELb1ELb1ELb0EEEvNS_9FwdParamsE --------------------------
	.section	.nv.constant0._ZN10layer_norm13ln_fwd_kernelINS_13Kernel_traitsI13__nv_bfloat16S2_S2_S2_fjLj2048ELj1ELj4ELj1ELj16ENS_18Kernel_traits_baseILj2048ES2_S2_S2_S2_fjLj128EEEEELb0ELb1ELb1ELb0EEEvNS_9FwdParamsE,"a",@progbits
	.sectionflags	@""
	.align	4
.nv.constant0._ZN10layer_norm13ln_fwd_kernelINS_13Kernel_traitsI13__nv_bfloat16S2_S2_S2_fjLj2048ELj1ELj4ELj1ELj16ENS_18Kernel_traits_baseILj2048ES2_S2_S2_S2_fjLj128EEEEELb0ELb1ELb1ELb0EEEvNS_9FwdParamsE:
	.zero		1128


//--------------------- .nv.constant0._ZN10layer_norm13ln_fwd_kernelINS_13Kernel_traitsI13__nv_bfloat16S2_S2_S2_fjLj2048ELj1ELj4ELj1ELj16ENS_18Kernel_traits_baseILj2048ES2_S2_S2_S2_fjLj128EEEEELb0ELb1ELb1ELb1EEEvNS_9FwdParamsE --------------------------
	.section	.nv.constant0._ZN10layer_norm13ln_fwd_kernelINS_13Kernel_traitsI13__nv_bfloat16S2_S2_S2_fjLj2048ELj1ELj4ELj1ELj16ENS_18Kernel_traits_baseILj2048ES2_S2_S2_S2_fjLj128EEEEELb0ELb1ELb1ELb1EEEvNS_9FwdParamsE,"a",@progbits
	.sectionflags	@""
	.align	4
.nv.constant0._ZN10layer_norm13ln_fwd_kernelINS_13Kernel_traitsI13__nv_bfloat16S2_S2_S2_fjLj2048ELj1ELj4ELj1ELj16ENS_18Kernel_traits_baseILj2048ES2_S2_S2_S2_fjLj128EEEEELb0ELb1ELb1ELb1EEEvNS_9FwdParamsE:
	.zero		1128


//--------------------- .nv.constant0._ZN10layer_norm13ln_fwd_kernelINS_13Kernel_traitsI13__nv_bfloat16S2_S2_S2_fjLj2048ELj1ELj4ELj1ELj16ENS_18Kernel_traits_baseILj2048ES2_S2_S2_S2_fjLj128EEEEELb1ELb0ELb0ELb0EEEvNS_9FwdParamsE --------------------------
	.section	.nv.constant0._ZN10layer_norm13ln_fwd_kernelINS_13Kernel_traitsI13__nv_bfloat16S2_S2_S2_fjLj2048ELj1ELj4ELj1ELj16ENS_18Kernel_traits_baseILj2048ES2_S2_S2_S2_fjLj128EEEEELb1ELb0ELb0ELb0EEEvNS_9FwdParamsE,"a",@progbits
	.sectionflags	@""
	.align	4
.nv.constant0._ZN10layer_norm13ln_fwd_kernelINS_13Kernel_traitsI13__nv_bfloat16S2_S2_S2_fjLj2048ELj1ELj4ELj1ELj16ENS_18Kernel_traits_baseILj2048ES2_S2_S2_S2_fjLj128EEEEELb1ELb0ELb0ELb0EEEvNS_9FwdParamsE:
	.zero		1128


//--------------------- .nv.constant0._ZN10layer_norm13ln_fwd_kernelINS_13Kernel_traitsI13__nv_bfloat16S2_S2_S2_fjLj2048ELj1ELj4ELj1ELj16ENS_18Kernel_traits_baseILj2048ES2_S2_S2_S2_fjLj128EEEEELb1ELb0ELb0ELb1EEEvNS_9FwdParamsE --------------------------
	.section	.nv.constant0._ZN10layer_norm13ln_fwd_kernelINS_13Kernel_traitsI13__nv_bfloat16S2_S2_S2_fjLj2048ELj1ELj4ELj1ELj16ENS_18Kernel_traits_baseILj2048ES2_S2_S2_S2_fjLj128EEEEELb1ELb0ELb0ELb1EEEvNS_9FwdParamsE,"a",@progbits
	.sectionflags	@""
	.align	4
.nv.constant0._ZN10layer_norm13ln_fwd_kernelINS_13Kernel_traitsI13__nv_bfloat16S2_S2_S2_fjLj2048ELj1ELj4ELj1ELj16ENS_18Kernel_traits_baseILj2048ES2_S2_S2_S2_fjLj128EEEEELb1ELb0ELb0ELb1EEEvNS_9FwdParamsE:
	.zero		1128


//--------------------- .nv.constant0._ZN10layer_norm13ln_fwd_kernelINS_13Kernel_traitsI13__nv_bfloat16S2_S2_S2_fjLj2048ELj1ELj4ELj1ELj16ENS_18Kernel_traits_baseILj2048ES2_S2_S2_S2_fjLj128EEEEELb1ELb0ELb1ELb0EEEvNS_9FwdParamsE --------------------------
	.section	.nv.constant0._ZN10layer_norm13ln_fwd_kernelINS_13Kernel_traitsI13__nv_bfloat16S2_S2_S2_fjLj2048ELj1ELj4ELj1ELj16ENS_18Kernel_traits_baseILj2048ES2_S2_S2_S2_fjLj128EEEEELb1ELb0ELb1ELb0EEEvNS_9FwdParamsE,"a",@progbits
	.sectionflags	@""
	.align	4
.nv.constant0._ZN10layer_norm13ln_fwd_kernelINS_13Kernel_traitsI13__nv_bfloat16S2_S2_S2_fjLj2048ELj1ELj4ELj1ELj16ENS_18Kernel_traits_baseILj2048ES2_S2_S2_S2_fjLj128EEEEELb1ELb0ELb1ELb0EEEvNS_9FwdParamsE:
	.zero		1128


//--------------------- .nv.constant0._ZN10layer_norm13ln_fwd_kernelINS_13Kernel_traitsI13__nv_bfloat16S2_S2_S2_fjLj2048ELj1ELj4ELj1ELj16ENS_18Kernel_traits_baseILj2048ES2_S2_S2_S2_fjLj128EEEEELb1ELb0ELb1ELb1EEEvNS_9FwdParamsE --------------------------
	.section	.nv.constant0._ZN10layer_norm13ln_fwd_kernelINS_13Kernel_traitsI13__nv_bfloat16S2_S2_S2_fjLj2048ELj1ELj4ELj1ELj16ENS_18Kernel_traits_baseILj2048ES2_S2_S2_S2_fjLj128EEEEELb1ELb0ELb1ELb1EEEvNS_9FwdParamsE,"a",@progbits
	.sectionflags	@""
	.align	4
.nv.constant0._ZN10layer_norm13ln_fwd_kernelINS_13Kernel_traitsI13__nv_bfloat16S2_S2_S2_fjLj2048ELj1ELj4ELj1ELj16ENS_18Kernel_traits_baseILj2048ES2_S2_S2_S2_fjLj128EEEEELb1ELb0ELb1ELb1EEEvNS_9FwdParamsE:
	.zero		1128


//--------------------- .nv.constant0._ZN10layer_norm13ln_fwd_kernelINS_13Kernel_traitsI13__nv_bfloat16S2_S2_S2_fjLj2048ELj1ELj4ELj1ELj16ENS_18Kernel_traits_baseILj2048ES2_S2_S2_S2_fjLj128EEEEELb1ELb1ELb0ELb0EEEvNS_9FwdParamsE --------------------------
	.section	.nv.constant0._ZN10layer_norm13ln_fwd_kernelINS_13Kernel_traitsI13__nv_bfloat16S2_S2_S2_fjLj2048ELj1ELj4ELj1ELj16ENS_18Kernel_traits_baseILj2048ES2_S2_S2_S2_fjLj128EEEEELb1ELb1ELb0ELb0EEEvNS_9FwdParamsE,"a",@progbits
	.sectionflags	@""
	.align	4
.nv.constant0._ZN10layer_norm13ln_fwd_kernelINS_13Kernel_traitsI13__nv_bfloat16S2_S2_S2_fjLj2048ELj1ELj4ELj1ELj16ENS_18Kernel_traits_baseILj2048ES2_S2_S2_S2_fjLj128EEEEELb1ELb1ELb0ELb0EEEvNS_9FwdParamsE:
	.zero		1128


//--------------------- .nv.constant0._ZN10layer_norm13ln_fwd_kernelINS_13Kernel_traitsI13__nv_bfloat16S2_S2_S2_fjLj2048ELj1ELj4ELj1ELj16ENS_18Kernel_traits_baseILj2048ES2_S2_S2_S2_fjLj128EEEEELb1ELb1ELb0ELb1EEEvNS_9FwdParamsE --------------------------
	.section	.nv.constant0._ZN10layer_norm13ln_fwd_kernelINS_13Kernel_traitsI13__nv_bfloat16S2_S2_S2_fjLj2048ELj1ELj4ELj1ELj16ENS_18Kernel_traits_baseILj2048ES2_S2_S2_S2_fjLj128EEEEELb1ELb1ELb0ELb1EEEvNS_9FwdParamsE,"a",@progbits
	.sectionflags	@""
	.align	4
.nv.constant0._ZN10layer_norm13ln_fwd_kernelINS_13Kernel_traitsI13__nv_bfloat16S2_S2_S2_fjLj2048ELj1ELj4ELj1ELj16ENS_18Kernel_traits_baseILj2048ES2_S2_S2_S2_fjLj128EEEEELb1ELb1ELb0ELb1EEEvNS_9FwdParamsE:
	.zero		1128


//--------------------- .nv.constant0._ZN10layer_norm13ln_fwd_kernelINS_13Kernel_traitsI13__nv_bfloat16S2_S2_S2_fjLj2048ELj1ELj4ELj1ELj16ENS_18Kernel_traits_baseILj2048ES2_S2_S2_S2_fjLj128EEEEELb1ELb1ELb1ELb0EEEvNS_9FwdParamsE --------------------------
	.section	.nv.constant0._ZN10layer_norm13ln_fwd_kernelINS_13Kernel_traitsI13__nv_bfloat16S2_S2_S2_fjLj2048ELj1ELj4ELj1ELj16ENS_18Kernel_traits_baseILj2048ES2_S2_S2_S2_fjLj128EEEEELb1ELb1ELb1ELb0EEEvNS_9FwdParamsE,"a",@progbits
	.sectionflags	@""
	.align	4
.nv.constant0._ZN10layer_norm13ln_fwd_kernelINS_13Kernel_traitsI13__nv_bfloat16S2_S2_S2_fjLj2048ELj1ELj4ELj1ELj16ENS_18Kernel_traits_baseILj2048ES2_S2_S2_S2_fjLj128EEEEELb1ELb1ELb1ELb0EEEvNS_9FwdParamsE:
	.zero		1128


//--------------------- .nv.constant0._ZN10layer_norm13ln_fwd_kernelINS_13Kernel_traitsI13__nv_bfloat16S2_S2_S2_fjLj2048ELj1ELj4ELj1ELj16ENS_18Kernel_traits_baseILj2048ES2_S2_S2_S2_fjLj128EEEEELb1ELb1ELb1ELb1EEEvNS_9FwdParamsE --------------------------
	.section	.nv.constant0._ZN10layer_norm13ln_fwd_kernelINS_13Kernel_traitsI13__nv_bfloat16S2_S2_S2_fjLj2048ELj1ELj4ELj1ELj16ENS_18Kernel_traits_baseILj2048ES2_S2_S2_S2_fjLj128EEEEELb1ELb1ELb1ELb1EEEvNS_9FwdParamsE,"a",@progbits
	.sectionflags	@""
	.align	4
.nv.constant0._ZN10layer_norm13ln_fwd_kernelINS_13Kernel_traitsI13__nv_bfloat16S2_S2_S2_fjLj2048ELj1ELj4ELj1ELj16ENS_18Kernel_traits_baseILj2048ES2_S2_S2_S2_fjLj128EEEEELb1ELb1ELb1ELb1EEEvNS_9FwdParamsE:
	.zero		1128


//--------------------- .nv.constant0._ZN10layer_norm13ln_fwd_kernelINS_13Kernel_traitsI6__halfS2_S2_S2_fjLj2048ELj1ELj4ELj1ELj16ENS_18Kernel_traits_baseILj2048ES2_S2_S2_S2_fjLj128EEEEELb0ELb0ELb0ELb0EEEvNS_9FwdParamsE --------------------------
	.section	.nv.constant0._ZN10layer_norm13ln_fwd_kernelINS_13Kernel_traitsI6__halfS2_S2_S2_fjLj2048ELj1ELj4ELj1ELj16ENS_18Kernel_traits_baseILj2048ES2_S2_S2_S2_fjLj128EEEEELb0ELb0ELb0ELb0EEEvNS_9FwdParamsE,"a",@progbits
	.sectionflags	@""
	.align	4
.nv.constant0._ZN10layer_norm13ln_fwd_kernelINS_13Kernel_traitsI6__halfS2_S2_S2_fjLj2048ELj1ELj4ELj1ELj16ENS_18Kernel_traits_baseILj2048ES2_S2_S2_S2_fjLj128EEEEELb0ELb0ELb0ELb0EEEvNS_9FwdParamsE:
	.zero		1128


//--------------------- .nv.constant0._ZN10layer_norm13ln_fwd_kernelINS_13Kernel_traitsI6__halfS2_S2_S2_fjLj2048ELj1ELj4ELj1ELj16ENS_18Kernel_traits_baseILj2048ES2_S2_S2_S2_fjLj128EEEEELb0ELb0ELb0ELb1EEEvNS_9FwdParamsE --------------------------
	.section	.nv.constant0._ZN10layer_norm13ln_fwd_kernelINS_13Kernel_traitsI6__halfS2_S2_S2_fjLj2048ELj1ELj4ELj1ELj16ENS_18Kernel_traits_baseILj2048ES2_S2_S2_S2_fjLj128EEEEELb0ELb0ELb0ELb1EEEvNS_9FwdParamsE,"a",@progbits
	.sectionflags	@""
	.align	4
.nv.constant0._ZN10layer_norm13ln_fwd_kernelINS_13Kernel_traitsI6__halfS2_S2_S2_fjLj2048ELj1ELj4ELj1ELj16ENS_18Kernel_traits_baseILj2048ES2_S2_S2_S2_fjLj128EEEEELb0ELb0ELb0ELb1EEEvNS_9FwdParamsE:
	.zero		1128


//--------------------- .nv.constant0._ZN10layer_norm13ln_fwd_kernelINS_13Kernel_traitsI6__halfS2_S2_S2_fjLj2048ELj1ELj4ELj1ELj16ENS_18Kernel_traits_baseILj2048ES2_S2_S2_S2_fjLj128EEEEELb0ELb0ELb1ELb0EEEvNS_9FwdParamsE --------------------------
	.section	.nv.constant0._ZN10layer_norm13ln_fwd_kernelINS_13Kernel_traitsI6__halfS2_S2_S2_fjLj2048ELj1ELj4ELj1ELj16ENS_18Kernel_traits_baseILj2048ES2_S2_S2_S2_fjLj128EEEEELb0ELb0ELb1ELb0EEEvNS_9FwdParamsE,"a",@progbits
	.sectionflags	@""
	.align	4
.nv.constant0._ZN10layer_norm13ln_fwd_kernelINS_13Kernel_traitsI6__halfS2_S2_S2_fjLj2048ELj1ELj4ELj1ELj16ENS_18Kernel_traits_baseILj2048ES2_S2_S2_S2_fjLj128EEEEELb0ELb0ELb1ELb0EEEvNS_9FwdParamsE:
	.zero		1128


//--------------------- .nv.constant0._ZN10layer_norm13ln_fwd_kernelINS_13Kernel_traitsI6__halfS2_S2_S2_fjLj2048ELj1ELj4ELj1ELj16ENS_18Kernel_traits_baseILj2048ES2_S2_S2_S2_fjLj128EEEEELb0ELb0ELb1ELb1EEEvNS_9FwdParamsE --------------------------
	.section	.nv.constant0._ZN10layer_norm13ln_fwd_kernelINS_13Kernel_traitsI6__halfS2_S2_S2_fjLj2048ELj1ELj4ELj1ELj16ENS_18Kernel_traits_baseILj2048ES2_S2_S2_S2_fjLj128EEEEELb0ELb0ELb1ELb1EEEvNS_9FwdParamsE,"a",@progbits
	.sectionflags	@""
	.align	4
.nv.constant0._ZN10layer_norm13ln_fwd_kernelINS_13Kernel_traitsI6__halfS2_S2_S2_fjLj2048ELj1ELj4ELj1ELj16ENS_18Kernel_traits_baseILj2048ES2_S2_S2_S2_fjLj128EEEEELb0ELb0ELb1ELb1EEEvNS_9FwdParamsE:
	.zero		1128


//--------------------- .nv.constant0._ZN10layer_norm13ln_fwd_kernelINS_13Kernel_traitsI6__halfS2_S2_S2_fjLj2048ELj1ELj4ELj1ELj16ENS_18Kernel_traits_baseILj2048ES2_S2_S2_S2_fjLj128EEEEELb0ELb1ELb0ELb0EEEvNS_9FwdParamsE --------------------------
	.section	.nv.constant0._ZN10layer_norm13ln_fwd_kernelINS_13Kernel_traitsI6__halfS2_S2_S2_fjLj2048ELj1ELj4ELj1ELj16ENS_18Kernel_traits_baseILj2048ES2_S2_S2_S2_fjLj128EEEEELb0ELb1ELb0ELb0EEEvNS_9FwdParamsE,"a",@progbits
	.sectionflags	@""
	.align	4
.nv.constant0._ZN10layer_norm13ln_fwd_kernelINS_13Kernel_traitsI6__halfS2_S2_S2_fjLj2048ELj1ELj4ELj1ELj16ENS_18Kernel_traits_baseILj2048ES2_S2_S2_S2_fjLj128EEEEELb0ELb1ELb0ELb0EEEvNS_9FwdParamsE:
	.zero		1128


//--------------------- .nv.constant0._ZN10layer_norm13ln_fwd_kernelINS_13Kernel_traitsI6__halfS2_S2_S2_fjLj2048ELj1ELj4ELj1ELj16ENS_18Kernel_traits_baseILj2048ES2_S2_S2_S2_fjLj128EEEEELb0ELb1ELb0ELb1EEEvNS_9FwdParamsE --------------------------
	.section	.nv.constant0._ZN10layer_norm13ln_fwd_kernelINS_13Kernel_traitsI6__halfS2_S2_S2_fjLj2048ELj1ELj4ELj1ELj16ENS_18Kernel_traits_baseILj2048ES2_S2_S2_S2_fjLj128EEEEELb0ELb1ELb0ELb1EEEvNS_9FwdParamsE,"a",@progbits
	.sectionflags	@""
	.align	4
.nv.constant0._ZN10layer_norm13ln_fwd_kernelINS_13Kernel_traitsI6__halfS2_S2_S2_fjLj2048ELj1ELj4ELj1ELj16ENS_18Kernel_traits_baseILj2048ES2_S2_S2_S2_fjLj128EEEEELb0ELb1ELb0ELb1EEEvNS_9FwdParamsE:
	.zero		1128


//--------------------- .nv.constant0._ZN10layer_norm13ln_fwd_kernelINS_13Kernel_traitsI6__halfS2_S2_S2_fjLj2048ELj1ELj4ELj1ELj16ENS_18Kernel_traits_baseILj2048ES2_S2_S2_S2_fjLj128EEEEELb0ELb1ELb1ELb0EEEvNS_9FwdParamsE --------------------------
	.section	.nv.constant0._ZN10layer_norm13ln_fwd_kernelINS_13Kernel_traitsI6__halfS2_S2_S2_fjLj2048ELj1ELj4ELj1ELj16ENS_18Kernel_traits_baseILj2048ES2_S2_S2_S2_fjLj128EEEEELb0ELb1ELb1ELb0EEEvNS_9FwdParamsE,"a",@progbits
	.sectionflags	@""
	.align	4
.nv.constant0._ZN10layer_norm13ln_fwd_kernelINS_13Kernel_traitsI6__halfS2_S2_S2_fjLj2048ELj1ELj4ELj1ELj16ENS_18Kernel_traits_baseILj2048ES2_S2_S2_S2_fjLj128EEEEELb0ELb1ELb1ELb0EEEvNS_9FwdParamsE:
	.zero		1128


//--------------------- .nv.constant0._ZN10layer_norm13ln_fwd_kernelINS_13Kernel_traitsI6__halfS2_S2_S2_fjLj2048ELj1ELj4ELj1ELj16ENS_18Kernel_traits_baseILj2048ES2_S2_S2_S2_fjLj128EEEEELb0ELb1ELb1ELb1EEEvNS_9FwdParamsE --------------------------
	.section	.nv.constant0._ZN10layer_norm13ln_fwd_kernelINS_13Kernel_traitsI6__halfS2_S2_S2_fjLj2048ELj1ELj4ELj1ELj16ENS_18Kernel_traits_baseILj2048ES2_S2_S2_S2_fjLj128EEEEELb0ELb1ELb1ELb1EEEvNS_9FwdParamsE,"a",@progbits
	.sectionflags	@""
	.align	4
.nv.constant0._ZN10layer_norm13ln_fwd_kernelINS_13Kernel_traitsI6__halfS2_S2_S2_fjLj2048ELj1ELj4ELj1ELj16ENS_18Kernel_traits_baseILj2048ES2_S2_S2_S2_fjLj128EEEEELb0ELb1ELb1ELb1EEEvNS_9FwdParamsE:
	.zero		1128


//--------------------- .nv.constant0._ZN10layer_norm13ln_fwd_kernelINS_13Kernel_traitsI6__halfS2_S2_S2_fjLj2048ELj1ELj4ELj1ELj16ENS_18Kernel_traits_baseILj2048ES2_S2_S2_S2_fjLj128EEEEELb1ELb0ELb0ELb0EEEvNS_9FwdParamsE --------------------------
	.section	.nv.constant0._ZN10layer_norm13ln_fwd_kernelINS_13Kernel_traitsI6__halfS2_S2_S2_fjLj2048ELj1ELj4ELj1ELj16ENS_18Kernel_traits_baseILj2048ES2_S2_S2_S2_fjLj128EEEEELb1ELb0ELb0ELb0EEEvNS_9FwdParamsE,"a",@progbits
	.sectionflags	@""
	.align	4
.nv.constant0._ZN10layer_norm13ln_fwd_kernelINS_13Kernel_traitsI6__halfS2_S2_S2_fjLj2048ELj1ELj4ELj1ELj16ENS_18Kernel_traits_baseILj2048ES2_S2_S2_S2_fjLj128EEEEELb1ELb0ELb0ELb0EEEvNS_9FwdParamsE:
	.zero		1128


//--------------------- .nv.constant0._ZN10layer_norm13ln_fwd_kernelINS_13Kernel_traitsI6__halfS2_S2_S2_fjLj2048ELj1ELj4ELj1ELj16ENS_18Kernel_traits_baseILj2048ES2_S2_S2_S2_fjLj128EEEEELb1ELb0ELb0ELb1EEEvNS_9FwdParamsE --------------------------
	.section	.nv.constant0._ZN10layer_norm13ln_fwd_kernelINS_13Kernel_traitsI6__halfS2_S2_S2_fjLj2048ELj1ELj4ELj1ELj16ENS_18Kernel_traits_baseILj2048ES2_S2_S2_S2_fjLj128EEEEELb1ELb0ELb0ELb1EEEvNS_9FwdParamsE,"a",@progbits
	.sectionflags	@""
	.align	4
.nv.constant0._ZN10layer_norm13ln_fwd_kernelINS_13Kernel_traitsI6__halfS2_S2_S2_fjLj2048ELj1ELj4ELj1ELj16ENS_18Kernel_traits_baseILj2048ES2_S2_S2_S2_fjLj128EEEEELb1ELb0ELb0ELb1EEEvNS_9FwdParamsE:
	.zero		1128


//--------------------- .nv.constant0._ZN10layer_norm13ln_fwd_kernelINS_13Kernel_traitsI6__halfS2_S2_S2_fjLj2048ELj1ELj4ELj1ELj16ENS_18Kernel_traits_baseILj2048ES2_S2_S2_S2_fjLj128EEEEELb1ELb0ELb1ELb0EEEvNS_9FwdParamsE --------------------------
	.section	.nv.constant0._ZN10layer_norm13ln_fwd_kernelINS_13Kernel_traitsI6__halfS2_S2_S2_fjLj2048ELj1ELj4ELj1ELj16ENS_18Kernel_traits_baseILj2048ES2_S2_S2_S2_fjLj128EEEEELb1ELb0ELb1ELb0EEEvNS_9FwdParamsE,"a",@progbits
	.sectionflags	@""
	.align	4
.nv.constant0._ZN10layer_norm13ln_fwd_kernelINS_13Kernel_traitsI6__halfS2_S2_S2_fjLj2048ELj1ELj4ELj1ELj16ENS_18Kernel_traits_baseILj2048ES2_S2_S2_S2_fjLj128EEEEELb1ELb0ELb1ELb0EEEvNS_9FwdParamsE:
	.zero		1128


//--------------------- .nv.constant0._ZN10layer_norm13ln_fwd_kernelINS_13Kernel_traitsI6__halfS2_S2_S2_fjLj2048ELj1ELj4ELj1ELj16ENS_18Kernel_traits_baseILj2048ES2_S2_S2_S2_fjLj128EEEEELb1ELb0ELb1ELb1EEEvNS_9FwdParamsE --------------------------
	.section	.nv.constant0._ZN10layer_norm13ln_fwd_kernelINS_13Kernel_traitsI6__halfS2_S2_S2_fjLj2048ELj1ELj4ELj1ELj16ENS_18Kernel_traits_baseILj2048ES2_S2_S2_S2_fjLj128EEEEELb1ELb0ELb1ELb1EEEvNS_9FwdParamsE,"a",@progbits
	.sectionflags	@""
	.align	4
.nv.constant0._ZN10layer_norm13ln_fwd_kernelINS_13Kernel_traitsI6__halfS2_S2_S2_fjLj2048ELj1ELj4ELj1ELj16ENS_18Kernel_traits_baseILj2048ES2_S2_S2_S2_fjLj128EEEEELb1ELb0ELb1ELb1EEEvNS_9FwdParamsE:
	.zero		1128


//--------------------- .nv.constant0._ZN10layer_norm13ln_fwd_kernelINS_13Kernel_traitsI6__halfS2_S2_S2_fjLj2048ELj1ELj4ELj1ELj16ENS_18Kernel_traits_baseILj2048ES2_S2_S2_S2_fjLj128EEEEELb1ELb1ELb0ELb0EEEvNS_9FwdParamsE --------------------------
	.section	.nv.constant0._ZN10layer_norm13ln_fwd_kernelINS_13Kernel_traitsI6__halfS2_S2_S2_fjLj2048ELj1ELj4ELj1ELj16ENS_18Kernel_traits_baseILj2048ES2_S2_S2_S2_fjLj128EEEEELb1ELb1ELb0ELb0EEEvNS_9FwdParamsE,"a",@progbits
	.sectionflags	@""
	.align	4
.nv.constant0._ZN10layer_norm13ln_fwd_kernelINS_13Kernel_traitsI6__halfS2_S2_S2_fjLj2048ELj1ELj4ELj1ELj16ENS_18Kernel_traits_baseILj2048ES2_S2_S2_S2_fjLj128EEEEELb1ELb1ELb0ELb0EEEvNS_9FwdParamsE:
	.zero		1128


//--------------------- .nv.constant0._ZN10layer_norm13ln_fwd_kernelINS_13Kernel_traitsI6__halfS2_S2_S2_fjLj2048ELj1ELj4ELj1ELj16ENS_18Kernel_traits_baseILj2048ES2_S2_S2_S2_fjLj128EEEEELb1ELb1ELb0ELb1EEEvNS_9FwdParamsE --------------------------
	.section	.nv.constant0._ZN10layer_norm13ln_fwd_kernelINS_13Kernel_traitsI6__halfS2_S2_S2_fjLj2048ELj1ELj4ELj1ELj16ENS_18Kernel_traits_baseILj2048ES2_S2_S2_S2_fjLj128EEEEELb1ELb1ELb0ELb1EEEvNS_9FwdParamsE,"a",@progbits
	.sectionflags	@""
	.align	4
.nv.constant0._ZN10layer_norm13ln_fwd_kernelINS_13Kernel_traitsI6__halfS2_S2_S2_fjLj2048ELj1ELj4ELj1ELj16ENS_18Kernel_traits_baseILj2048ES2_S2_S2_S2_fjLj128EEEEELb1ELb1ELb0ELb1EEEvNS_9FwdParamsE:
	.zero		1128


//--------------------- .nv.constant0._ZN10layer_norm13ln_fwd_kernelINS_13Kernel_traitsI6__halfS2_S2_S2_fjLj2048ELj1ELj4ELj1ELj16ENS_18Kernel_traits_baseILj2048ES2_S2_S2_S2_fjLj128EEEEELb1ELb1ELb1ELb0EEEvNS_9FwdParamsE --------------------------
	.section	.nv.constant0._ZN10layer_norm13ln_fwd_kernelINS_13Kernel_traitsI6__halfS2_S2_S2_fjLj2048ELj1ELj4ELj1ELj16ENS_18Kernel_traits_baseILj2048ES2_S2_S2_S2_fjLj128EEEEELb1ELb1ELb1ELb0EEEvNS_9FwdParamsE,"a",@progbits
	.sectionflags	@""
	.align	4
.nv.constant0._ZN10layer_norm13ln_fwd_kernelINS_13Kernel_traitsI6__halfS2_S2_S2_fjLj2048ELj1ELj4ELj1ELj16ENS_18Kernel_traits_baseILj2048ES2_S2_S2_S2_fjLj128EEEEELb1ELb1ELb1ELb0EEEvNS_9FwdParamsE:
	.zero		1128


//--------------------- .nv.constant0._ZN10layer_norm13ln_fwd_kernelINS_13Kernel_traitsI6__halfS2_S2_S2_fjLj2048ELj1ELj4ELj1ELj16ENS_18Kernel_traits_baseILj2048ES2_S2_S2_S2_fjLj128EEEEELb1ELb1ELb1ELb1EEEvNS_9FwdParamsE --------------------------
	.section	.nv.constant0._ZN10layer_norm13ln_fwd_kernelINS_13Kernel_traitsI6__halfS2_S2_S2_fjLj2048ELj1ELj4ELj1ELj16ENS_18Kernel_traits_baseILj2048ES2_S2_S2_S2_fjLj128EEEEELb1ELb1ELb1ELb1EEEvNS_9FwdParamsE,"a",@progbits
	.sectionflags	@""
	.align	4
.nv.constant0._ZN10layer_norm13ln_fwd_kernelINS_13Kernel_traitsI6__halfS2_S2_S2_fjLj2048ELj1ELj4ELj1ELj16ENS_18Kernel_traits_baseILj2048ES2_S2_S2_S2_fjLj128EEEEELb1ELb1ELb1ELb1EEEvNS_9FwdParamsE:
	.zero		1128


//--------------------- .nv.constant0._ZN10layer_norm13ln_fwd_kernelINS_13Kernel_traitsIf13__nv_bfloat16S2_S2_fjLj2048ELj1ELj4ELj1ELj16ENS_18Kernel_traits_baseILj2048EfS2_S2_S2_fjLj128EEEEELb0ELb0ELb0ELb0EEEvNS_9FwdParamsE --------------------------
	.section	.nv.constant0._ZN10layer_norm13ln_fwd_kernelINS_13Kernel_traitsIf13__nv_bfloat16S2_S2_fjLj2048ELj1ELj4ELj1ELj16ENS_18Kernel_traits_baseILj2048EfS2_S2_S2_fjLj128EEEEELb0ELb0ELb0ELb0EEEvNS_9FwdParamsE,"a",@progbits
	.sectionflags	@""
	.align	4
.nv.constant0._ZN10layer_norm13ln_fwd_kernelINS_13Kernel_traitsIf13__nv_bfloat16S2_S2_fjLj2048ELj1ELj4ELj1ELj16ENS_18Kernel_traits_baseILj2048EfS2_S2_S2_fjLj128EEEEELb0ELb0ELb0ELb0EEEvNS_9FwdParamsE:
	.zero		1128


//--------------------- .nv.constant0._ZN10layer_norm13ln_fwd_kernelINS_13Kernel_traitsIf13__nv_bfloat16S2_S2_fjLj2048ELj1ELj4ELj1ELj16ENS_18Kernel_traits_baseILj2048EfS2_S2_S2_fjLj128EEEEELb0ELb0ELb0ELb1EEEvNS_9FwdParamsE --------------------------
	.section	.nv.constant0._ZN10layer_norm13ln_fwd_kernelINS_13Kernel_traitsIf13__nv_bfloat16S2_S2_fjLj2048ELj1ELj4ELj1ELj16ENS_18Kernel_traits_baseILj2048EfS2_S2_S2_fjLj128EEEEELb0ELb0ELb0ELb1EEEvNS_9FwdParamsE,"a",@progbits
	.sectionflags	@""
	.align	4
.nv.constant0._ZN10layer_norm13ln_fwd_kernelINS_13Kernel_traitsIf13__nv_bfloat16S2_S2_fjLj2048ELj1ELj4ELj1ELj16ENS_18Kernel_traits_baseILj2048EfS2_S2_S2_fjLj128EEEEELb0ELb0ELb0ELb1EEEvNS_9FwdParamsE:
	.zero		1128


//--------------------- .nv.constant0._ZN10layer_norm13ln_fwd_kernelINS_13Kernel_traitsIf13__nv_bfloat16S2_S2_fjLj2048ELj1ELj4ELj1ELj16ENS_18Kernel_traits_baseILj2048EfS2_S2_S2_fjLj128EEEEELb0ELb0ELb1ELb0EEEvNS_9FwdParamsE --------------------------
	.section	.nv.constant0._ZN10layer_norm13ln_fwd_kernelINS_13Kernel_traitsIf13__nv_bfloat16S2_S2_fjLj2048ELj1ELj4ELj1ELj16ENS_18Kernel_traits_baseILj2048EfS2_S2_S2_fjLj128EEEEELb0ELb0ELb1ELb0EEEvNS_9FwdParamsE,"a",@progbits
	.sectionflags	@""
	.align	4
.nv.constant0._ZN10layer_norm13ln_fwd_kernelINS_13Kernel_traitsIf13__nv_bfloat16S2_S2_fjLj2048ELj1ELj4ELj1ELj16ENS_18Kernel_traits_baseILj2048EfS2_S2_S2_fjLj128EEEEELb0ELb0ELb1ELb0EEEvNS_9FwdParamsE:
	.zero		1128


//--------------------- .nv.constant0._ZN10layer_norm13ln_fwd_kernelINS_13Kernel_traitsIf13__nv_bfloat16S2_S2_fjLj2048ELj1ELj4ELj1ELj16ENS_18Kernel_traits_baseILj2048EfS2_S2_S2_fjLj128EEEEELb0ELb0ELb1ELb1EEEvNS_9FwdParamsE --------------------------
	.section	.nv.constant0._ZN10layer_norm13ln_fwd_kernelINS_13Kernel_traitsIf13__nv_bfloat16S2_S2_fjLj2048ELj1ELj4ELj1ELj16ENS_18Kernel_traits_baseILj2048EfS2_S2_S2_fjLj128EEEEELb0ELb0ELb1ELb1EEEvNS_9FwdParamsE,"a",@progbits
	.sectionflags	@""
	.align	4
.nv.constant0._ZN10layer_norm13ln_fwd_kernelINS_13Kernel_traitsIf13__nv_bfloat16S2_S2_fjLj2048ELj1ELj4ELj1ELj16ENS_18Kernel_traits_baseILj2048EfS2_S2_S2_fjLj128EEEEELb0ELb0ELb1ELb1EEEvNS_9FwdParamsE:
	.zero		1128


//--------------------- .nv.constant0._ZN10layer_norm13ln_fwd_kernelINS_13Kernel_traitsIf13__nv_bfloat16S2_S2_fjLj2048ELj1ELj4ELj1ELj16ENS_18Kernel_traits_baseILj2048EfS2_S2_S2_fjLj128EEEEELb0ELb1ELb0ELb0EEEvNS_9FwdParamsE --------------------------
	.section	.nv.constant0._ZN10layer_norm13ln_fwd_kernelINS_13Kernel_traitsIf13__nv_bfloat16S2_S2_fjLj2048ELj1ELj4ELj1ELj16ENS_18Kernel_traits_baseILj2048EfS2_S2_S2_fjLj128EEEEELb0ELb1ELb0ELb0EEEvNS_9FwdParamsE,"a",@progbits
	.sectionflags	@""
	.align	4
.nv.constant0._ZN10layer_norm13ln_fwd_kernelINS_13Kernel_traitsIf13__nv_bfloat16S2_S2_fjLj2048ELj1ELj4ELj1ELj16ENS_18Kernel_traits_baseILj2048EfS2_S2_S2_fjLj128EEEEELb0ELb1ELb0ELb0EEEvNS_9FwdParamsE:
	.zero		1128


//--------------------- .nv.constant0._ZN10layer_norm13ln_fwd_kernelINS_13Kernel_traitsIf13__nv_bfloat16S2_S2_fjLj2048ELj1ELj4ELj1ELj16ENS_18Kernel_traits_baseILj2048EfS2_S2_S2_fjLj128EEEEELb0ELb1ELb0ELb1EEEvNS_9FwdParamsE --------------------------
	.section	.nv.constant0._ZN10layer_norm13ln_fwd_kernelINS_13Kernel_traitsIf13__nv_bfloat16S2_S2_fjLj2048ELj1ELj4ELj1ELj16ENS_18Kernel_traits_baseILj2048EfS2_S2_S2_fjLj128EEEEELb0ELb1ELb0ELb1EEEvNS_9FwdParamsE,"a",@progbits
	.sectionflags	@""
	.align	4
.nv.constant0._ZN10layer_norm13ln_fwd_kernelINS_13Kernel_traitsIf13__nv_bfloat16S2_S2_fjLj2048ELj1ELj4ELj1ELj16ENS_18Kernel_traits_baseILj2048EfS2_S2_S2_fjLj128EEEEELb0ELb1ELb0ELb1EEEvNS_9FwdParamsE:
	.zero		1128


//--------------------- .nv.constant0._ZN10layer_norm13ln_fwd_kernelINS_13Kernel_traitsIf13__nv_bfloat16S2_S2_fjLj2048ELj1ELj4ELj1ELj16ENS_18Kernel_traits_baseILj2048EfS2_S2_S2_fjLj128EEEEELb0ELb1ELb1ELb0EEEvNS_9FwdParamsE --------------------------
	.section	.nv.constant0._ZN10layer_norm13ln_fwd_kernelINS_13Kernel_traitsIf13__nv_bfloat16S2_S2_fjLj2048ELj1ELj4ELj1ELj16ENS_18Kernel_traits_baseILj2048EfS2_S2_S2_fjLj128EEEEELb0ELb1ELb1ELb0EEEvNS_9FwdParamsE,"a",@progbits
	.sectionflags	@""
	.align	4
.nv.constant0._ZN10layer_norm13ln_fwd_kernelINS_13Kernel_traitsIf13__nv_bfloat16S2_S2_fjLj2048ELj1ELj4ELj1ELj16ENS_18Kernel_traits_baseILj2048EfS2_S2_S2_fjLj128EEEEELb0ELb1ELb1ELb0EEEvNS_9FwdParamsE:
	.zero		1128


//--------------------- .nv.constant0._ZN10layer_norm13ln_fwd_kernelINS_13Kernel_traitsIf13__nv_bfloat16S2_S2_fjLj2048ELj1ELj4ELj1ELj16ENS_18Kernel_traits_baseILj2048EfS2_S2_S2_fjLj128EEEEELb0ELb1ELb1ELb1EEEvNS_9FwdParamsE --------------------------
	.section	.nv.constant0._ZN10layer_norm13ln_fwd_kernelINS_13Kernel_traitsIf13__nv_bfloat16S2_S2_fjLj2048ELj1ELj4ELj1ELj16ENS_18Kernel_traits_baseILj2048EfS2_S2_S2_fjLj128EEEEELb0ELb1ELb1ELb1EEEvNS_9FwdParamsE,"a",@progbits
	.sectionflags	@""
	.align	4
.nv.constant0._ZN10layer_norm13ln_fwd_kernelINS_13Kernel_traitsIf13__nv_bfloat16S2_S2_fjLj2048ELj1ELj4ELj1ELj16ENS_18Kernel_traits_baseILj2048EfS2_S2_S2_fjLj128EEEEELb0ELb1ELb1ELb1EEEvNS_9FwdParamsE:
	.zero		1128


//--------------------- .nv.constant0._ZN10layer_norm13ln_fwd_kernelINS_13Kernel_traitsIf13__nv_bfloat16S2_S2_fjLj2048ELj1ELj4ELj1ELj16ENS_18Kernel_traits_baseILj2048EfS2_S2_S2_fjLj128EEEEELb1ELb0ELb0ELb0EEEvNS_9FwdParamsE --------------------------
	.section	.nv.constant0._ZN10layer_norm13ln_fwd_kernelINS_13Kernel_traitsIf13__nv_bfloat16S2_S2_fjLj2048ELj1ELj4ELj1ELj16ENS_18Kernel_traits_baseILj2048EfS2_S2_S2_fjLj128EEEEELb1ELb0ELb0ELb0EEEvNS_9FwdParamsE,"a",@progbits
	.sectionflags	@""
	.align	4
.nv.constant0._ZN10layer_norm13ln_fwd_kernelINS_13Kernel_traitsIf13__nv_bfloat16S2_S2_fjLj2048ELj1ELj4ELj1ELj16ENS_18Kernel_traits_baseILj2048EfS2_S2_S2_fjLj128EEEEELb1ELb0ELb0ELb0EEEvNS_9FwdParamsE:
	.zero		1128


//--------------------- .nv.constant0._ZN10layer_norm13ln_fwd_kernelINS_13Kernel_traitsIf13__nv_bfloat16S2_S2_fjLj2048ELj1ELj4ELj1ELj16ENS_18Kernel_traits_baseILj2048EfS2_S2_S2_fjLj128EEEEELb1ELb0ELb0ELb1EEEvNS_9FwdParamsE --------------------------
	.section	.nv.constant0._ZN10layer_norm13ln_fwd_kernelINS_13Kernel_traitsIf13__nv_bfloat16S2_S2_fjLj2048ELj1ELj4ELj1ELj16ENS_18Kernel_traits_baseILj2048EfS2_S2_S2_fjLj128EEEEELb1ELb0ELb0ELb1EEEvNS_9FwdParamsE,"a",@progbits
	.sectionflags	@""
	.align	4
.nv.constant0._ZN10layer_norm13ln_fwd_kernelINS_13Kernel_traitsIf13__nv_bfloat16S2_S2_fjLj2048ELj1ELj4ELj1ELj16ENS_18Kernel_traits_baseILj2048EfS2_S2_S2_fjLj128EEEEELb1ELb0ELb0ELb1EEEvNS_9FwdParamsE:
	.zero		1128


//--------------------- .nv.constant0._ZN10layer_norm13ln_fwd_kernelINS_13Kernel_traitsIf13__nv_bfloat16S2_S2_fjLj2048ELj1ELj4ELj1ELj16ENS_18Kernel_traits_baseILj2048EfS2_S2_S2_fjLj128EEEEELb1ELb0ELb1ELb0EEEvNS_9FwdParamsE --------------------------
	.section	.nv.constant0._ZN10layer_norm13ln_fwd_kernelINS_13Kernel_traitsIf13__nv_bfloat16S2_S2_fjLj2048ELj1ELj4ELj1ELj16ENS_18Kernel_traits_baseILj2048EfS2_S2_S2_fjLj128EEEEELb1ELb0ELb1ELb0EEEvNS_9FwdParamsE,"a",@progbits
	.sectionflags	@""
	.align	4
.nv.constant0._ZN10layer_norm13ln_fwd_kernelINS_13Kernel_traitsIf13__nv_bfloat16S2_S2_fjLj2048ELj1ELj4ELj1ELj16ENS_18Kernel_traits_baseILj2048EfS2_S2_S2_fjLj128EEEEELb1ELb0ELb1ELb0EEEvNS_9FwdParamsE:
	.zero		1128


//--------------------- .nv.constant0._ZN10layer_norm13ln_fwd_kernelINS_13Kernel_traitsIf13__nv_bfloat16S2_S2_fjLj2048ELj1ELj4ELj1ELj16ENS_18Kernel_traits_baseILj2048EfS2_S2_S2_fjLj128EEEEELb1ELb0ELb1ELb1EEEvNS_9FwdParamsE --------------------------
	.section	.nv.constant0._ZN10layer_norm13ln_fwd_kernelINS_13Kernel_traitsIf13__nv_bfloat16S2_S2_fjLj2048ELj1ELj4ELj1ELj16ENS_18Kernel_traits_baseILj2048EfS2_S2_S2_fjLj128EEEEELb1ELb0ELb1ELb1EEEvNS_9FwdParamsE,"a",@progbits
	.sectionflags	@""
	.align	4
.nv.constant0._ZN10layer_norm13ln_fwd_kernelINS_13Kernel_traitsIf13__nv_bfloat16S2_S2_fjLj2048ELj1ELj4ELj1ELj16ENS_18Kernel_traits_baseILj2048EfS2_S2_S2_fjLj128EEEEELb1ELb0ELb1ELb1EEEvNS_9FwdParamsE:
	.zero		1128


//--------------------- .nv.constant0._ZN10layer_norm13ln_fwd_kernelINS_13Kernel_traitsIf13__nv_bfloat16S2_S2_fjLj2048ELj1ELj4ELj1ELj16ENS_18Kernel_traits_baseILj2048EfS2_S2_S2_fjLj128EEEEELb1ELb1ELb0ELb0EEEvNS_9FwdParamsE --------------------------
	.section	.nv.constant0._ZN10layer_norm13ln_fwd_kernelINS_13Kernel_traitsIf13__nv_bfloat16S2_S2_fjLj2048ELj1ELj4ELj1ELj16ENS_18Kernel_traits_baseILj2048EfS2_S2_S2_fjLj128EEEEELb1ELb1ELb0ELb0EEEvNS_9FwdParamsE,"a",@progbits
	.sectionflags	@""
	.align	4
.nv.constant0._ZN10layer_norm13ln_fwd_kernelINS_13Kernel_traitsIf13__nv_bfloat16S2_S2_fjLj2048ELj1ELj4ELj1ELj16ENS_18Kernel_traits_baseILj2048EfS2_S2_S2_fjLj128EEEEELb1ELb1ELb0ELb0EEEvNS_9FwdParamsE:
	.zero		1128


//--------------------- .nv.constant0._ZN10layer_norm13ln_fwd_kernelINS_13Kernel_traitsIf13__nv_bfloat16S2_S2_fjLj2048ELj1ELj4ELj1ELj16ENS_18Kernel_traits_baseILj2048EfS2_S2_S2_fjLj128EEEEELb1ELb1ELb0ELb1EEEvNS_9FwdParamsE --------------------------
	.section	.nv.constant0._ZN10layer_norm13ln_fwd_kernelINS_13Kernel_traitsIf13__nv_bfloat16S2_S2_fjLj2048ELj1ELj4ELj1ELj16ENS_18Kernel_traits_baseILj2048EfS2_S2_S2_fjLj128EEEEELb1ELb1ELb0ELb1EEEvNS_9FwdParamsE,"a",@progbits
	.sectionflags	@""
	.align	4
.nv.constant0._ZN10layer_norm13ln_fwd_kernelINS_13Kernel_traitsIf13__nv_bfloat16S2_S2_fjLj2048ELj1ELj4ELj1ELj16ENS_18Kernel_traits_baseILj2048EfS2_S2_S2_fjLj128EEEEELb1ELb1ELb0ELb1EEEvNS_9FwdParamsE:
	.zero		1128


//--------------------- .nv.constant0._ZN10layer_norm13ln_fwd_kernelINS_13Kernel_traitsIf13__nv_bfloat16S2_S2_fjLj2048ELj1ELj4ELj1ELj16ENS_18Kernel_traits_baseILj2048EfS2_S2_S2_fjLj128EEEEELb1ELb1ELb1ELb0EEEvNS_9FwdParamsE --------------------------
	.section	.nv.constant0._ZN10layer_norm13ln_fwd_kernelINS_13Kernel_traitsIf13__nv_bfloat16S2_S2_fjLj2048ELj1ELj4ELj1ELj16ENS_18Kernel_traits_baseILj2048EfS2_S2_S2_fjLj128EEEEELb1ELb1ELb1ELb0EEEvNS_9FwdParamsE,"a",@progbits
	.sectionflags	@""
	.align	4
.nv.constant0._ZN10layer_norm13ln_fwd_kernelINS_13Kernel_traitsIf13__nv_bfloat16S2_S2_fjLj2048ELj1ELj4ELj1ELj16ENS_18Kernel_traits_baseILj2048EfS2_S2_S2_fjLj128EEEEELb1ELb1ELb1ELb0EEEvNS_9FwdParamsE:
	.zero		1128


//--------------------- .nv.constant0._ZN10layer_norm13ln_fwd_kernelINS_13Kernel_traitsIf13__nv_bfloat16S2_S2_fjLj2048ELj1ELj4ELj1ELj16ENS_18Kernel_traits_baseILj2048EfS2_S2_S2_fjLj128EEEEELb1ELb1ELb1ELb1EEEvNS_9FwdParamsE --------------------------
	.section	.nv.constant0._ZN10layer_norm13ln_fwd_kernelINS_13Kernel_traitsIf13__nv_bfloat16S2_S2_fjLj2048ELj1ELj4ELj1ELj16ENS_18Kernel_traits_baseILj2048EfS2_S2_S2_fjLj128EEEEELb1ELb1ELb1ELb1EEEvNS_9FwdParamsE,"a",@progbits
	.sectionflags	@""
	.align	4
.nv.constant0._ZN10layer_norm13ln_fwd_kernelINS_13Kernel_traitsIf13__nv_bfloat16S2_S2_fjLj2048ELj1ELj4ELj1ELj16ENS_18Kernel_traits_baseILj2048EfS2_S2_S2_fjLj128EEEEELb1ELb1ELb1ELb1EEEvNS_9FwdParamsE:
	.zero		1128


//--------------------- .nv.constant0._ZN10layer_norm13ln_fwd_kernelINS_13Kernel_traitsI13__nv_bfloat16S2_fS2_fjLj2048ELj1ELj4ELj1ELj16ENS_18Kernel_traits_baseILj2048ES2_S2_fS2_fjLj128EEEEELb0ELb0ELb0ELb0EEEvNS_9FwdParamsE --------------------------
	.section	.nv.constant0._ZN10layer_norm13ln_fwd_kernelINS_13Kernel_traitsI13__nv_bfloat16S2_fS2_fjLj2048ELj1ELj4ELj1ELj16ENS_18Kernel_traits_baseILj2048ES2_S2_fS2_fjLj128EEEEELb0ELb0ELb0ELb0EEEvNS_9FwdParamsE,"a",@progbits
	.sectionflags	@""
	.align	4
.nv.constant0._ZN10layer_norm13ln_fwd_kernelINS_13Kernel_traitsI13__nv_bfloat16S2_fS2_fjLj2048ELj1ELj4ELj1ELj16ENS_18Kernel_traits_baseILj2048ES2_S2_fS2_fjLj128EEEEELb0ELb0ELb0ELb0EEEvNS_9FwdParamsE:
	.zero		1128


//--------------------- .nv.constant0._ZN10layer_norm13ln_fwd_kernelINS_13Kernel_traitsI13__nv_bfloat16S2_fS2_fjLj2048ELj1ELj4ELj1ELj16ENS_18Kernel_traits_baseILj2048ES2_S2_fS2_fjLj128EEEEELb0ELb0ELb0ELb1EEEvNS_9FwdParamsE --------------------------
	.section	.nv.constant0._ZN10layer_norm13ln_fwd_kernelINS_13Kernel_traitsI13__nv_bfloat16S2_fS2_fjLj2048ELj1ELj4ELj1ELj16ENS_18Kernel_traits_baseILj2048ES2_S2_fS2_fjLj128EEEEELb0ELb0ELb0ELb1EEEvNS_9FwdParamsE,"a",@progbits
	.sectionflags	@""
	.align	4
.nv.constant0._ZN10layer_norm13ln_fwd_kernelINS_13Kernel_traitsI13__nv_bfloat16S2_fS2_fjLj2048ELj1ELj4ELj1ELj16ENS_18Kernel_traits_baseILj2048ES2_S2_fS2_fjLj128EEEEELb0ELb0ELb0ELb1EEEvNS_9FwdParamsE:
	.zero		1128


//--------------------- .nv.constant0._ZN10layer_norm13ln_fwd_kernelINS_13Kernel_traitsI13__nv_bfloat16S2_fS2_fjLj2048ELj1ELj4ELj1ELj16ENS_18Kernel_traits_baseILj2048ES2_S2_fS2_fjLj128EEEEELb0ELb0ELb1ELb0EEEvNS_9FwdParamsE --------------------------
	.section	.nv.constant0._ZN10layer_norm13ln_fwd_kernelINS_13Kernel_traitsI13__nv_bfloat16S2_fS2_fjLj2048ELj1ELj4ELj1ELj16ENS_18Kernel_traits_baseILj2048ES2_S2_fS2_fjLj128EEEEELb0ELb0ELb1ELb0EEEvNS_9FwdParamsE,"a",@progbits
	.sectionflags	@""
	.align	4
.nv.constant0._ZN10layer_norm13ln_fwd_kernelINS_13Kernel_traitsI13__nv_bfloat16S2_fS2_fjLj2048ELj1ELj4ELj1ELj16ENS_18Kernel_traits_baseILj2048ES2_S2_fS2_fjLj128EEEEELb0ELb0ELb1ELb0EEEvNS_9FwdParamsE:
	.zero		1128


//--------------------- .nv.constant0._ZN10layer_norm13ln_fwd_kernelINS_13Kernel_traitsI13__nv_bfloat16S2_fS2_fjLj2048ELj1ELj4ELj1ELj16ENS_18Kernel_traits_baseILj2048ES2_S2_fS2_fjLj128EEEEELb0ELb0ELb1ELb1EEEvNS_9FwdParamsE --------------------------
	.section	.nv.constant0._ZN10layer_norm13ln_fwd_kernelINS_13Kernel_traitsI13__nv_bfloat16S2_fS2_fjLj2048ELj1ELj4ELj1ELj16ENS_18Kernel_traits_baseILj2048ES2_S2_fS2_fjLj128EEEEELb0ELb0ELb1ELb1EEEvNS_9FwdParamsE,"a",@progbits
	.sectionflags	@""
	.align	4
.nv.constant0._ZN10layer_norm13ln_fwd_kernelINS_13Kernel_traitsI13__nv_bfloat16S2_fS2_fjLj2048ELj1ELj4ELj1ELj16ENS_18Kernel_traits_baseILj2048ES2_S2_fS2_fjLj128EEEEELb0ELb0ELb1ELb1EEEvNS_9FwdParamsE:
	.zero		1128


//--------------------- .nv.constant0._ZN10layer_norm13ln_fwd_kernelINS_13Kernel_traitsI13__nv_bfloat16S2_fS2_fjLj2048ELj1ELj4ELj1ELj16ENS_18Kernel_traits_baseILj2048ES2_S2_fS2_fjLj128EEEEELb0ELb1ELb0ELb0EEEvNS_9FwdParamsE --------------------------
	.section	.nv.constant0._ZN10layer_norm13ln_fwd_kernelINS_13Kernel_traitsI13__nv_bfloat16S2_fS2_fjLj2048ELj1ELj4ELj1ELj16ENS_18Kernel_traits_baseILj2048ES2_S2_fS2_fjLj128EEEEELb0ELb1ELb0ELb0EEEvNS_9FwdParamsE,"a",@progbits
	.sectionflags	@""
	.align	4
.nv.constant0._ZN10layer_norm13ln_fwd_kernelINS_13Kernel_traitsI13__nv_bfloat16S2_fS2_fjLj2048ELj1ELj4ELj1ELj16ENS_18Kernel_traits_baseILj2048ES2_S2_fS2_fjLj128EEEEELb0ELb1ELb0ELb0EEEvNS_9FwdParamsE:
	.zero		1128


//--------------------- .nv.constant0._ZN10layer_norm13ln_fwd_kernelINS_13Kernel_traitsI13__nv_bfloat16S2_fS2_fjLj2048ELj1ELj4ELj1ELj16ENS_18Kernel_traits_baseILj2048ES2_S2_fS2_fjLj128EEEEELb0ELb1ELb0ELb1EEEvNS_9FwdParamsE --------------------------
	.section	.nv.constant0._ZN10layer_norm13ln_fwd_kernelINS_13Kernel_traitsI13__nv_bfloat16S2_fS2_fjLj2048ELj1ELj4ELj1ELj16ENS_18Kernel_traits_baseILj2048ES2_S2_fS2_fjLj128EEEEELb0ELb1ELb0ELb1EEEvNS_9FwdParamsE,"a",@progbits
	.sectionflags	@""
	.align	4
.nv.constant0._ZN10layer_norm13ln_fwd_kernelINS_13Kernel_traitsI13__nv_bfloat16S2_fS2_fjLj2048ELj1ELj4ELj1ELj16ENS_18Kernel_traits_baseILj2048ES2_S2_fS2_fjLj128EEEEELb0ELb1ELb0ELb1EEEvNS_9FwdParamsE:
	.zero		1128


//--------------------- .nv.constant0._ZN10layer_norm13ln_fwd_kernelINS_13Kernel_traitsI13__nv_bfloat16S2_fS2_fjLj2048ELj1ELj4ELj1ELj16ENS_18Kernel_traits_baseILj2048ES2_S2_fS2_fjLj128EEEEELb0ELb1ELb1ELb0EEEvNS_9FwdParamsE --------------------------
	.section	.nv.constant0._ZN10layer_norm13ln_fwd_kernelINS_13Kernel_traitsI13__nv_bfloat16S2_fS2_fjLj2048ELj1ELj4ELj1ELj16ENS_18Kernel_traits_baseILj2048ES2_S2_fS2_fjLj128EEEEELb0ELb1ELb1ELb0EEEvNS_9FwdParamsE,"a",@progbits
	.sectionflags	@""
	.align	4
.nv.constant0._ZN10layer_norm13ln_fwd_kernelINS_13Kernel_traitsI13__nv_bfloat16S2_fS2_fjLj2048ELj1ELj4ELj1ELj16ENS_18Kernel_traits_baseILj2048ES2_S2_fS2_fjLj128EEEEELb0ELb1ELb1ELb0EEEvNS_9FwdParamsE:
	.zero		1128


//--------------------- .nv.constant0._ZN10layer_norm13ln_fwd_kernelINS_13Kernel_traitsI13__nv_bfloat16S2_fS2_fjLj2048ELj1ELj4ELj1ELj16ENS_18Kernel_traits_baseILj2048ES2_S2_fS2_fjLj128EEEEELb0ELb1ELb1ELb1EEEvNS_9FwdParamsE --------------------------
	.section	.nv.constant0._ZN10layer_norm13ln_fwd_kernelINS_13Kernel_traitsI13__nv_bfloat16S2_fS2_fjLj2048ELj1ELj4ELj1ELj16ENS_18Kernel_traits_baseILj2048ES2_S2_fS2_fjLj128EEEEELb0ELb1ELb1ELb1EEEvNS_9FwdParamsE,"a",@progbits
	.sectionflags	@""
	.align	4
.nv.constant0._ZN10layer_norm13ln_fwd_kernelINS_13Kernel_traitsI13__nv_bfloat16S2_fS2_fjLj2048ELj1ELj4ELj1ELj16ENS_18Kernel_traits_baseILj2048ES2_S2_fS2_fjLj128EEEEELb0ELb1ELb1ELb1EEEvNS_9FwdParamsE:
	.zero		1128


//--------------------- .nv.constant0._ZN10layer_norm13ln_fwd_kernelINS_13Kernel_traitsI13__nv_bfloat16S2_fS2_fjLj2048ELj1ELj4ELj1ELj16ENS_18Kernel_traits_baseILj2048ES2_S2_fS2_fjLj128EEEEELb1ELb0ELb0ELb0EEEvNS_9FwdParamsE --------------------------
	.section	.nv.constant0._ZN10layer_norm13ln_fwd_kernelINS_13Kernel_traitsI13__nv_bfloat16S2_fS2_fjLj2048ELj1ELj4ELj1ELj16ENS_18Kernel_traits_baseILj2048ES2_S2_fS2_fjLj128EEEEELb1ELb0ELb0ELb0EEEvNS_9FwdParamsE,"a",@progbits
	.sectionflags	@""
	.align	4
.nv.constant0._ZN10layer_norm13ln_fwd_kernelINS_13Kernel_traitsI13__nv_bfloat16S2_fS2_fjLj2048ELj1ELj4ELj1ELj16ENS_18Kernel_traits_baseILj2048ES2_S2_fS2_fjLj128EEEEELb1ELb0ELb0ELb0EEEvNS_9FwdParamsE:
	.zero		1128


//--------------------- .nv.constant0._ZN10layer_norm13ln_fwd_kernelINS_13Kernel_traitsI13__nv_bfloat16S2_fS2_fjLj2048ELj1ELj4ELj1ELj16ENS_18Kernel_traits_baseILj2048ES2_S2_fS2_fjLj128EEEEELb1ELb0ELb0ELb1EEEvNS_9FwdParamsE --------------------------
	.section	.nv.constant0._ZN10layer_norm13ln_fwd_kernelINS_13Kernel_traitsI13__nv_bfloat16S2_fS2_fjLj2048ELj1ELj4ELj1ELj16ENS_18Kernel_traits_baseILj2048ES2_S2_fS2_fjLj128EEEEELb1ELb0ELb0ELb1EEEvNS_9FwdParamsE,"a",@progbits
	.sectionflags	@""
	.align	4
.nv.constant0._ZN10layer_norm13ln_fwd_kernelINS_13Kernel_traitsI13__nv_bfloat16S2_fS2_fjLj2048ELj1ELj4ELj1ELj16ENS_18Kernel_traits_baseILj2048ES2_S2_fS2_fjLj128EEEEELb1ELb0ELb0ELb1EEEvNS_9FwdParamsE:
	.zero		1128


//--------------------- .nv.constant0._ZN10layer_norm13ln_fwd_kernelINS_13Kernel_traitsI13__nv_bfloat16S2_fS2_fjLj2048ELj1ELj4ELj1ELj16ENS_18Kernel_traits_baseILj2048ES2_S2_fS2_fjLj128EEEEELb1ELb0ELb1ELb0EEEvNS_9FwdParamsE --------------------------
	.section	.nv.constant0._ZN10layer_norm13ln_fwd_kernelINS_13Kernel_traitsI13__nv_bfloat16S2_fS2_fjLj2048ELj1ELj4ELj1ELj16ENS_18Kernel_traits_baseILj2048ES2_S2_fS2_fjLj128EEEEELb1ELb0ELb1ELb0EEEvNS_9FwdParamsE,"a",@progbits
	.sectionflags	@""
	.align	4
.nv.constant0._ZN10layer_norm13ln_fwd_kernelINS_13Kernel_traitsI13__nv_bfloat16S2_fS2_fjLj2048ELj1ELj4ELj1ELj16ENS_18Kernel_traits_baseILj2048ES2_S2_fS2_fjLj128EEEEELb1ELb0ELb1ELb0EEEvNS_9FwdParamsE:
	.zero		1128


//--------------------- .nv.constant0._ZN10layer_norm13ln_fwd_kernelINS_13Kernel_traitsI13__nv_bfloat16S2_fS2_fjLj2048ELj1ELj4ELj1ELj16ENS_18Kernel_traits_baseILj2048ES2_S2_fS2_fjLj128EEEEELb1ELb0ELb1ELb1EEEvNS_9FwdParamsE --------------------------
	.section	.nv.constant0._ZN10layer_norm13ln_fwd_kernelINS_13Kernel_traitsI13__nv_bfloat16S2_fS2_fjLj2048ELj1ELj4ELj1ELj16ENS_18Kernel_traits_baseILj2048ES2_S2_fS2_fjLj128EEEEELb1ELb0ELb1ELb1EEEvNS_9FwdParamsE,"a",@progbits
	.sectionflags	@""
	.align	4
.nv.constant0._ZN10layer_norm13ln_fwd_kernelINS_13Kernel_traitsI13__nv_bfloat16S2_fS2_fjLj2048ELj1ELj4ELj1ELj16ENS_18Kernel_traits_baseILj2048ES2_S2_fS2_fjLj128EEEEELb1ELb0ELb1ELb1EEEvNS_9FwdParamsE:
	.zero		1128


//--------------------- .nv.constant0._ZN10layer_norm13ln_fwd_kernelINS_13Kernel_traitsI13__nv_bfloat16S2_fS2_fjLj2048ELj1ELj4ELj1ELj16ENS_18Kernel_traits_baseILj2048ES2_S2_fS2_fjLj128EEEEELb1ELb1ELb0ELb0EEEvNS_9FwdParamsE --------------------------
	.section	.nv.constant0._ZN10layer_norm13ln_fwd_kernelINS_13Kernel_traitsI13__nv_bfloat16S2_fS2_fjLj2048ELj1ELj4ELj1ELj16ENS_18Kernel_traits_baseILj2048ES2_S2_fS2_fjLj128EEEEELb1ELb1ELb0ELb0EEEvNS_9FwdParamsE,"a",@progbits
	.sectionflags	@""
	.align	4
.nv.constant0._ZN10layer_norm13ln_fwd_kernelINS_13Kernel_traitsI13__nv_bfloat16S2_fS2_fjLj2048ELj1ELj4ELj1ELj16ENS_18Kernel_traits_baseILj2048ES2_S2_fS2_fjLj128EEEEELb1ELb1ELb0ELb0EEEvNS_9FwdParamsE:
	.zero		1128


//--------------------- .nv.constant0._ZN10layer_norm13ln_fwd_kernelINS_13Kernel_traitsI13__nv_bfloat16S2_fS2_fjLj2048ELj1ELj4ELj1ELj16ENS_18Kernel_traits_baseILj2048ES2_S2_fS2_fjLj128EEEEELb1ELb1ELb0ELb1EEEvNS_9FwdParamsE --------------------------
	.section	.nv.constant0._ZN10layer_norm13ln_fwd_kernelINS_13Kernel_traitsI13__nv_bfloat16S2_fS2_fjLj2048ELj1ELj4ELj1ELj16ENS_18Kernel_traits_baseILj2048ES2_S2_fS2_fjLj128EEEEELb1ELb1ELb0ELb1EEEvNS_9FwdParamsE,"a",@progbits
	.sectionflags	@""
	.align	4
.nv.constant0._ZN10layer_norm13ln_fwd_kernelINS_13Kernel_traitsI13__nv_bfloat16S2_fS2_fjLj2048ELj1ELj4ELj1ELj16ENS_18Kernel_traits_baseILj2048ES2_S2_fS2_fjLj128EEEEELb1ELb1ELb0ELb1EEEvNS_9FwdParamsE:
	.zero		1128


//--------------------- .nv.constant0._ZN10layer_norm13ln_fwd_kernelINS_13Kernel_traitsI13__nv_bfloat16S2_fS2_fjLj2048ELj1ELj4ELj1ELj16ENS_18Kernel_traits_baseILj2048ES2_S2_fS2_fjLj128EEEEELb1ELb1ELb1ELb0EEEvNS_9FwdParamsE --------------------------
	.section	.nv.constant0._ZN10layer_norm13ln_fwd_kernelINS_13Kernel_traitsI13__nv_bfloat16S2_fS2_fjLj2048ELj1ELj4ELj1ELj16ENS_18Kernel_traits_baseILj2048ES2_S2_fS2_fjLj128EEEEELb1ELb1ELb1ELb0EEEvNS_9FwdParamsE,"a",@progbits
	.sectionflags	@""
	.align	4
.nv.constant0._ZN10layer_norm13ln_fwd_kernelINS_13Kernel_traitsI13__nv_bfloat16S2_fS2_fjLj2048ELj1ELj4ELj1ELj16ENS_18Kernel_traits_baseILj2048ES2_S2_fS2_fjLj128EEEEELb1ELb1ELb1ELb0EEEvNS_9FwdParamsE:
	.zero		1128


//--------------------- .nv.constant0._ZN10layer_norm13ln_fwd_kernelINS_13Kernel_traitsI13__nv_bfloat16S2_fS2_fjLj2048ELj1ELj4ELj1ELj16ENS_18Kernel_traits_baseILj2048ES2_S2_fS2_fjLj128EEEEELb1ELb1ELb1ELb1EEEvNS_9FwdParamsE --------------------------
	.section	.nv.constant0._ZN10layer_norm13ln_fwd_kernelINS_13Kernel_traitsI13__nv_bfloat16S2_fS2_fjLj2048ELj1ELj4ELj1ELj16ENS_18Kernel_traits_baseILj2048ES2_S2_fS2_fjLj128EEEEELb1ELb1ELb1ELb1EEEvNS_9FwdParamsE,"a",@progbits
	.sectionflags	@""
	.align	4
.nv.constant0._ZN10layer_norm13ln_fwd_kernelINS_13Kernel_traitsI13__nv_bfloat16S2_fS2_fjLj2048ELj1ELj4ELj1ELj16ENS_18Kernel_traits_baseILj2048ES2_S2_fS2_fjLj128EEEEELb1ELb1ELb1ELb1EEEvNS_9FwdParamsE:
	.zero		1128


//--------------------- .nv.constant0._ZN10layer_norm13ln_fwd_kernelINS_13Kernel_traitsIf13__nv_bfloat16fS2_fjLj2048ELj1ELj4ELj1ELj16ENS_18Kernel_traits_baseILj2048EfS2_fS2_fjLj128EEEEELb0ELb0ELb0ELb0EEEvNS_9FwdParamsE --------------------------
	.section	.nv.constant0._ZN10layer_norm13ln_fwd_kernelINS_13Kernel_traitsIf13__nv_bfloat16fS2_fjLj2048ELj1ELj4ELj1ELj16ENS_18Kernel_traits_baseILj2048EfS2_fS2_fjLj128EEEEELb0ELb0ELb0ELb0EEEvNS_9FwdParamsE,"a",@progbits
	.sectionflags	@""
	.align	4
.nv.constant0._ZN10layer_norm13ln_fwd_kernelINS_13Kernel_traitsIf13__nv_bfloat16fS2_fjLj2048ELj1ELj4ELj1ELj16ENS_18Kernel_traits_baseILj2048EfS2_fS2_fjLj128EEEEELb0ELb0ELb0ELb0EEEvNS_9FwdParamsE:
	.zero		1128


//--------------------- .nv.constant0._ZN10layer_norm13ln_fwd_kernelINS_13Kernel_traitsIf13__nv_bfloat16fS2_fjLj2048ELj1ELj4ELj1ELj16ENS_18Kernel_traits_baseILj2048EfS2_fS2_fjLj128EEEEELb0ELb0ELb0ELb1EEEvNS_9FwdParamsE --------------------------
	.section	.nv.constant0._ZN10layer_norm13ln_fwd_kernelINS_13Kernel_traitsIf13__nv_bfloat16fS2_fjLj2048ELj1ELj4ELj1ELj16ENS_18Kernel_traits_baseILj2048EfS2_fS2_fjLj128EEEEELb0ELb0ELb0ELb1EEEvNS_9FwdParamsE,"a",@progbits
	.sectionflags	@""
	.align	4
.nv.constant0._ZN10layer_norm13ln_fwd_kernelINS_13Kernel_traitsIf13__nv_bfloat16fS2_fjLj2048ELj1ELj4ELj1ELj16ENS_18Kernel_traits_baseILj2048EfS2_fS2_fjLj128EEEEELb0ELb0ELb0ELb1EEEvNS_9FwdParamsE:
	.zero		1128


//--------------------- .nv.constant0._ZN10layer_norm13ln_fwd_kernelINS_13Kernel_traitsIf13__nv_bfloat16fS2_fjLj2048ELj1ELj4ELj1ELj16ENS_18Kernel_traits_baseILj2048EfS2_fS2_fjLj128EEEEELb0ELb0ELb1ELb0EEEvNS_9FwdParamsE --------------------------
	.section	.nv.constant0._ZN10layer_norm13ln_fwd_kernelINS_13Kernel_traitsIf13__nv_bfloat16fS2_fjLj2048ELj1ELj4ELj1ELj16ENS_18Kernel_traits_baseILj2048EfS2_fS2_fjLj128EEEEELb0ELb0ELb1ELb0EEEvNS_9FwdParamsE,"a",@progbits
	.sectionflags	@""
	.align	4
.nv.constant0._ZN10layer_norm13ln_fwd_kernelINS_13Kernel_traitsIf13__nv_bfloat16fS2_fjLj2048ELj1ELj4ELj1ELj16ENS_18Kernel_traits_baseILj2048EfS2_fS2_fjLj128EEEEELb0ELb0ELb1ELb0EEEvNS_9FwdParamsE:
	.zero		1128


//--------------------- .nv.constant0._ZN10layer_norm13ln_fwd_kernelINS_13Kernel_traitsIf13__nv_bfloat16fS2_fjLj2048ELj1ELj4ELj1ELj16ENS_18Kernel_traits_baseILj2048EfS2_fS2_fjLj128EEEEELb0ELb0ELb1ELb1EEEvNS_9FwdParamsE --------------------------
	.section	.nv.constant0._ZN10layer_norm13ln_fwd_kernelINS_13Kernel_traitsIf13__nv_bfloat16fS2_fjLj2048ELj1ELj4ELj1ELj16ENS_18Kernel_traits_baseILj2048EfS2_fS2_fjLj128EEEEELb0ELb0ELb1ELb1EEEvNS_9FwdParamsE,"a",@progbits
	.sectionflags	@""
	.align	4
.nv.constant0._ZN10layer_norm13ln_fwd_kernelINS_13Kernel_traitsIf13__nv_bfloat16fS2_fjLj2048ELj1ELj4ELj1ELj16ENS_18Kernel_traits_baseILj2048EfS2_fS2_fjLj128EEEEELb0ELb0ELb1ELb1EEEvNS_9FwdParamsE:
	.zero		1128


//--------------------- .nv.constant0._ZN10layer_norm13ln_fwd_kernelINS_13Kernel_traitsIf13__nv_bfloat16fS2_fjLj2048ELj1ELj4ELj1ELj16ENS_18Kernel_traits_baseILj2048EfS2_fS2_fjLj128EEEEELb0ELb1ELb0ELb0EEEvNS_9FwdParamsE --------------------------
	.section	.nv.constant0._ZN10layer_norm13ln_fwd_kernelINS_13Kernel_traitsIf13__nv_bfloat16fS2_fjLj2048ELj1ELj4ELj1ELj16ENS_18Kernel_traits_baseILj2048EfS2_fS2_fjLj128EEEEELb0ELb1ELb0ELb0EEEvNS_9FwdParamsE,"a",@progbits
	.sectionflags	@""
	.align	4
.nv.constant0._ZN10layer_norm13ln_fwd_kernelINS_13Kernel_traitsIf13__nv_bfloat16fS2_fjLj2048ELj1ELj4ELj1ELj16ENS_18Kernel_traits_baseILj2048EfS2_fS2_fjLj128EEEEELb0ELb1ELb0ELb0EEEvNS_9FwdParamsE:
	.zero		1128


//--------------------- .nv.constant0._ZN10layer_norm13ln_fwd_kernelINS_13Kernel_traitsIf13__nv_bfloat16fS2_fjLj2048ELj1ELj4ELj1ELj16ENS_18Kernel_traits_baseILj2048EfS2_fS2_fjLj128EEEEELb0ELb1ELb0ELb1EEEvNS_9FwdParamsE --------------------------
	.section	.nv.constant0._ZN10layer_norm13ln_fwd_kernelINS_13Kernel_traitsIf13__nv_bfloat16fS2_fjLj2048ELj1ELj4ELj1ELj16ENS_18Kernel_traits_baseILj2048EfS2_fS2_fjLj128EEEEELb0ELb1ELb0ELb1EEEvNS_9FwdParamsE,"a",@progbits
	.sectionflags	@""
	.align	4
.nv.constant0._ZN10layer_norm13ln_fwd_kernelINS_13Kernel_traitsIf13__nv_bfloat16fS2_fjLj2048ELj1ELj4ELj1ELj16ENS_18Kernel_traits_baseILj2048EfS2_fS2_fjLj128EEEEELb0ELb1ELb0ELb1EEEvNS_9FwdParamsE:
	.zero		1128


//--------------------- .nv.constant0._ZN10layer_norm13ln_fwd_kernelINS_13Kernel_traitsIf13__nv_bfloat16fS2_fjLj2048ELj1ELj4ELj1ELj16ENS_18Kernel_traits_baseILj2048EfS2_fS2_fjLj128EEEEELb0ELb1ELb1ELb0EEEvNS_9FwdParamsE --------------------------
	.section	.nv.constant0._ZN10layer_norm13ln_fwd_kernelINS_13Kernel_traitsIf13__nv_bfloat16fS2_fjLj2048ELj1ELj4ELj1ELj16ENS_18Kernel_traits_baseILj2048EfS2_fS2_fjLj128EEEEELb0ELb1ELb1ELb0EEEvNS_9FwdParamsE,"a",@progbits
	.sectionflags	@""
	.align	4
.nv.constant0._ZN10layer_norm13ln_fwd_kernelINS_13Kernel_traitsIf13__nv_bfloat16fS2_fjLj2048ELj1ELj4ELj1ELj16ENS_18Kernel_traits_baseILj2048EfS2_fS2_fjLj128EEEEELb0ELb1ELb1ELb0EEEvNS_9FwdParamsE:
	.zero		1128


//--------------------- .nv.constant0._ZN10layer_norm13ln_fwd_kernelINS_13Kernel_traitsIf13__nv_bfloat16fS2_fjLj2048ELj1ELj4ELj1ELj16ENS_18Kernel_traits_baseILj2048EfS2_fS2_fjLj128EEEEELb0ELb1ELb1ELb1EEEvNS_9FwdParamsE --------------------------
	.section	.nv.constant0._ZN10layer_norm13ln_fwd_kernelINS_13Kernel_traitsIf13__nv_bfloat16fS2_fjLj2048ELj1ELj4ELj1ELj16ENS_18Kernel_traits_baseILj2048EfS2_fS2_fjLj128EEEEELb0ELb1ELb1ELb1EEEvNS_9FwdParamsE,"a",@progbits
	.sectionflags	@""
	.align	4
.nv.constant0._ZN10layer_norm13ln_fwd_kernelINS_13Kernel_traitsIf13__nv_bfloat16fS2_fjLj2048ELj1ELj4ELj1ELj16ENS_18Kernel_traits_baseILj2048EfS2_fS2_fjLj128EEEEELb0ELb1ELb1ELb1EEEvNS_9FwdParamsE:
	.zero		1128


//--------------------- .nv.constant0._ZN10layer_norm13ln_fwd_kernelINS_13Kernel_traitsIf13__nv_bfloat16fS2_fjLj2048ELj1ELj4ELj1ELj16ENS_18Kernel_traits_baseILj2048EfS2_fS2_fjLj128EEEEELb1ELb0ELb0ELb0EEEvNS_9FwdParamsE --------------------------
	.section	.nv.constant0._ZN10layer_norm13ln_fwd_kernelINS_13Kernel_traitsIf13__nv_bfloat16fS2_fjLj2048ELj1ELj4ELj1ELj16ENS_18Kernel_traits_baseILj2048EfS2_fS2_fjLj128EEEEELb1ELb0ELb0ELb0EEEvNS_9FwdParamsE,"a",@progbits
	.sectionflags	@""
	.align	4
.nv.constant0._ZN10layer_norm13ln_fwd_kernelINS_13Kernel_traitsIf13__nv_bfloat16fS2_fjLj2048ELj1ELj4ELj1ELj16ENS_18Kernel_traits_baseILj2048EfS2_fS2_fjLj128EEEEELb1ELb0ELb0ELb0EEEvNS_9FwdParamsE:
	.zero		1128


//--------------------- .nv.constant0._ZN10layer_norm13ln_fwd_kernelINS_13Kernel_traitsIf13__nv_bfloat16fS2_fjLj2048ELj1ELj4ELj1ELj16ENS_18Kernel_traits_baseILj2048EfS2_fS2_fjLj128EEEEELb1ELb0ELb0ELb1EEEvNS_9FwdParamsE --------------------------
	.section	.nv.constant0._ZN10layer_norm13ln_fwd_kernelINS_13Kernel_traitsIf13__nv_bfloat16fS2_fjLj2048ELj1ELj4ELj1ELj16ENS_18Kernel_traits_baseILj2048EfS2_fS2_fjLj128EEEEELb1ELb0ELb0ELb1EEEvNS_9FwdParamsE,"a",@progbits
	.sectionflags	@""
	.align	4
.nv.constant0._ZN10layer_norm13ln_fwd_kernelINS_13Kernel_traitsIf13__nv_bfloat16fS2_fjLj2048ELj1ELj4ELj1ELj16ENS_18Kernel_traits_baseILj2048EfS2_fS2_fjLj128EEEEELb1ELb0ELb0ELb1EEEvNS_9FwdParamsE:
	.zero		1128


//--------------------- .nv.constant0._ZN10layer_norm13ln_fwd_kernelINS_13Kernel_traitsIf13__nv_bfloat16fS2_fjLj2048ELj1ELj4ELj1ELj16ENS_18Kernel_traits_baseILj2048EfS2_fS2_fjLj128EEEEELb1ELb0ELb1ELb0EEEvNS_9FwdParamsE --------------------------
	.section	.nv.constant0._ZN10layer_norm13ln_fwd_kernelINS_13Kernel_traitsIf13__nv_bfloat16fS2_fjLj2048ELj1ELj4ELj1ELj16ENS_18Kernel_traits_baseILj2048EfS2_fS2_fjLj128EEEEELb1ELb0ELb1ELb0EEEvNS_9FwdParamsE,"a",@progbits
	.sectionflags	@""
	.align	4
.nv.constant0._ZN10layer_norm13ln_fwd_kernelINS_13Kernel_traitsIf13__nv_bfloat16fS2_fjLj2048ELj1ELj4ELj1ELj16ENS_18Kernel_traits_baseILj2048EfS2_fS2_fjLj128EEEEELb1ELb0ELb1ELb0EEEvNS_9FwdParamsE:
	.zero		1128


//--------------------- .nv.constant0._ZN10layer_norm13ln_fwd_kernelINS_13Kernel_traitsIf13__nv_bfloat16fS2_fjLj2048ELj1ELj4ELj1ELj16ENS_18Kernel_traits_baseILj2048EfS2_fS2_fjLj128EEEEELb1ELb0ELb1ELb1EEEvNS_9FwdParamsE --------------------------
	.section	.nv.constant0._ZN10layer_norm13ln_fwd_kernelINS_13Kernel_traitsIf13__nv_bfloat16fS2_fjLj2048ELj1ELj4ELj1ELj16ENS_18Kernel_traits_baseILj2048EfS2_fS2_fjLj128EEEEELb1ELb0ELb1ELb1EEEvNS_9FwdParamsE,"a",@progbits
	.sectionflags	@""
	.align	4
.nv.constant0._ZN10layer_norm13ln_fwd_kernelINS_13Kernel_traitsIf13__nv_bfloat16fS2_fjLj2048ELj1ELj4ELj1ELj16ENS_18Kernel_traits_baseILj2048EfS2_fS2_fjLj128EEEEELb1ELb0ELb1ELb1EEEvNS_9FwdParamsE:
	.zero		1128


//--------------------- .nv.constant0._ZN10layer_norm13ln_fwd_kernelINS_13Kernel_traitsIf13__nv_bfloat16fS2_fjLj2048ELj1ELj4ELj1ELj16ENS_18Kernel_traits_baseILj2048EfS2_fS2_fjLj128EEEEELb1ELb1ELb0ELb0EEEvNS_9FwdParamsE --------------------------
	.section	.nv.constant0._ZN10layer_norm13ln_fwd_kernelINS_13Kernel_traitsIf13__nv_bfloat16fS2_fjLj2048ELj1ELj4ELj1ELj16ENS_18Kernel_traits_baseILj2048EfS2_fS2_fjLj128EEEEELb1ELb1ELb0ELb0EEEvNS_9FwdParamsE,"a",@progbits
	.sectionflags	@""
	.align	4
.nv.constant0._ZN10layer_norm13ln_fwd_kernelINS_13Kernel_traitsIf13__nv_bfloat16fS2_fjLj2048ELj1ELj4ELj1ELj16ENS_18Kernel_traits_baseILj2048EfS2_fS2_fjLj128EEEEELb1ELb1ELb0ELb0EEEvNS_9FwdParamsE:
	.zero		1128


//--------------------- .nv.constant0._ZN10layer_norm13ln_fwd_kernelINS_13Kernel_traitsIf13__nv_bfloat16fS2_fjLj2048ELj1ELj4ELj1ELj16ENS_18Kernel_traits_baseILj2048EfS2_fS2_fjLj128EEEEELb1ELb1ELb0ELb1EEEvNS_9FwdParamsE --------------------------
	.section	.nv.constant0._ZN10layer_norm13ln_fwd_kernelINS_13Kernel_traitsIf13__nv_bfloat16fS2_fjLj2048ELj1ELj4ELj1ELj16ENS_18Kernel_traits_baseILj2048EfS2_fS2_fjLj128EEEEELb1ELb1ELb0ELb1EEEvNS_9FwdParamsE,"a",@progbits
	.sectionflags	@""
	.align	4
.nv.constant0._ZN10layer_norm13ln_fwd_kernelINS_13Kernel_traitsIf13__nv_bfloat16fS2_fjLj2048ELj1ELj4ELj1ELj16ENS_18Kernel_traits_baseILj2048EfS2_fS2_fjLj128EEEEELb1ELb1ELb0ELb1EEEvNS_9FwdParamsE:
	.zero		1128


//--------------------- .nv.constant0._ZN10layer_norm13ln_fwd_kernelINS_13Kernel_traitsIf13__nv_bfloat16fS2_fjLj2048ELj1ELj4ELj1ELj16ENS_18Kernel_traits_baseILj2048EfS2_fS2_fjLj128EEEEELb1ELb1ELb1ELb0EEEvNS_9FwdParamsE --------------------------
	.section	.nv.constant0._ZN10layer_norm13ln_fwd_kernelINS_13Kernel_traitsIf13__nv_bfloat16fS2_fjLj2048ELj1ELj4ELj1ELj16ENS_18Kernel_traits_baseILj2048EfS2_fS2_fjLj128EEEEELb1ELb1ELb1ELb0EEEvNS_9FwdParamsE,"a",@progbits
	.sectionflags	@""
	.align	4
.nv.constant0._ZN10layer_norm13ln_fwd_kernelINS_13Kernel_traitsIf13__nv_bfloat16fS2_fjLj2048ELj1ELj4ELj1ELj16ENS_18Kernel_traits_baseILj2048EfS2_fS2_fjLj128EEEEELb1ELb1ELb1ELb0EEEvNS_9FwdParamsE:
	.zero		1128


//--------------------- .nv.constant0._ZN10layer_norm13ln_fwd_kernelINS_13Kernel_traitsIf13__nv_bfloat16fS2_fjLj2048ELj1ELj4ELj1ELj16ENS_18Kernel_traits_baseILj2048EfS2_fS2_fjLj128EEEEELb1ELb1ELb1ELb1EEEvNS_9FwdParamsE --------------------------
	.section	.nv.constant0._ZN10layer_norm13ln_fwd_kernelINS_13Kernel_traitsIf13__nv_bfloat16fS2_fjLj2048ELj1ELj4ELj1ELj16ENS_18Kernel_traits_baseILj2048EfS2_fS2_fjLj128EEEEELb1ELb1ELb1ELb1EEEvNS_9FwdParamsE,"a",@progbits
	.sectionflags	@""
	.align	4
.nv.constant0._ZN10layer_norm13ln_fwd_kernelINS_13Kernel_traitsIf13__nv_bfloat16fS2_fjLj2048ELj1ELj4ELj1ELj16ENS_18Kernel_traits_baseILj2048EfS2_fS2_fjLj128EEEEELb1ELb1ELb1ELb1EEEvNS_9FwdParamsE:
	.zero		1128


//--------------------- .nv.constant0._ZN10layer_norm13ln_fwd_kernelINS_13Kernel_traitsIf6__halfS2_S2_fjLj2048ELj1ELj4ELj1ELj16ENS_18Kernel_traits_baseILj2048EfS2_S2_S2_fjLj128EEEEELb0ELb0ELb0ELb0EEEvNS_9FwdParamsE --------------------------
	.section	.nv.constant0._ZN10layer_norm13ln_fwd_kernelINS_13Kernel_traitsIf6__halfS2_S2_fjLj2048ELj1ELj4ELj1ELj16ENS_18Kernel_traits_baseILj2048EfS2_S2_S2_fjLj128EEEEELb0ELb0ELb0ELb0EEEvNS_9FwdParamsE,"a",@progbits
	.sectionflags	@""
	.align	4
.nv.constant0._ZN10layer_norm13ln_fwd_kernelINS_13Kernel_traitsIf6__halfS2_S2_fjLj2048ELj1ELj4ELj1ELj16ENS_18Kernel_traits_baseILj2048EfS2_S2_S2_fjLj128EEEEELb0ELb0ELb0ELb0EEEvNS_9FwdParamsE:
	.zero		1128


//--------------------- .nv.constant0._ZN10layer_norm13ln_fwd_kernelINS_13Kernel_traitsIf6__halfS2_S2_fjLj2048ELj1ELj4ELj1ELj16ENS_18Kernel_traits_baseILj2048EfS2_S2_S2_fjLj128EEEEELb0ELb0ELb0ELb1EEEvNS_9FwdParamsE --------------------------
	.section	.nv.constant0._ZN10layer_norm13ln_fwd_kernelINS_13Kernel_traitsIf6__halfS2_S2_fjLj2048ELj1ELj4ELj1ELj16ENS_18Kernel_traits_baseILj2048EfS2_S2_S2_fjLj128EEEEELb0ELb0ELb0ELb1EEEvNS_9FwdParamsE,"a",@progbits
	.sectionflags	@""
	.align	4
.nv.constant0._ZN10layer_norm13ln_fwd_kernelINS_13Kernel_traitsIf6__halfS2_S2_fjLj2048ELj1ELj4ELj1ELj16ENS_18Kernel_traits_baseILj2048EfS2_S2_S2_fjLj128EEEEELb0ELb0ELb0ELb1EEEvNS_9FwdParamsE:
	.zero		1128


//--------------------- .nv.constant0._ZN10layer_norm13ln_fwd_kernelINS_13Kernel_traitsIf6__halfS2_S2_fjLj2048ELj1ELj4ELj1ELj16ENS_18Kernel_traits_baseILj2048EfS2_S2_S2_fjLj128EEEEELb0ELb0ELb1ELb0EEEvNS_9FwdParamsE --------------------------
	.section	.nv.constant0._ZN10layer_norm13ln_fwd_kernelINS_13Kernel_traitsIf6__halfS2_S2_fjLj2048ELj1ELj4ELj1ELj16ENS_18Kernel_traits_baseILj2048EfS2_S2_S2_fjLj128EEEEELb0ELb0ELb1ELb0EEEvNS_9FwdParamsE,"a",@progbits
	.sectionflags	@""
	.align	4
.nv.constant0._ZN10layer_norm13ln_fwd_kernelINS_13Kernel_traitsIf6__halfS2_S2_fjLj2048ELj1ELj4ELj1ELj16ENS_18Kernel_traits_baseILj2048EfS2_S2_S2_fjLj128EEEEELb0ELb0ELb1ELb0EEEvNS_9FwdParamsE:
	.zero		1128


//--------------------- .nv.constant0._ZN10layer_norm13ln_fwd_kernelINS_13Kernel_traitsIf6__halfS2_S2_fjLj2048ELj1ELj4ELj1ELj16ENS_18Kernel_traits_baseILj2048EfS2_S2_S2_fjLj128EEEEELb0ELb0ELb1ELb1EEEvNS_9FwdParamsE --------------------------
	.section	.nv.constant0._ZN10layer_norm13ln_fwd_kernelINS_13Kernel_traitsIf6__halfS2_S2_fjLj2048ELj1ELj4ELj1ELj16ENS_18Kernel_traits_baseILj2048EfS2_S2_S2_fjLj128EEEEELb0ELb0ELb1ELb1EEEvNS_9FwdParamsE,"a",@progbits
	.sectionflags	@""
	.align	4
.nv.constant0._ZN10layer_norm13ln_fwd_kernelINS_13Kernel_traitsIf6__halfS2_S2_fjLj2048ELj1ELj4ELj1ELj16ENS_18Kernel_traits_baseILj2048EfS2_S2_S2_fjLj128EEEEELb0ELb0ELb1ELb1EEEvNS_9FwdParamsE:
	.zero		1128


//--------------------- .nv.constant0._ZN10layer_norm13ln_fwd_kernelINS_13Kernel_traitsIf6__halfS2_S2_fjLj2048ELj1ELj4ELj1ELj16ENS_18Kernel_traits_baseILj2048EfS2_S2_S2_fjLj128EEEEELb0ELb1ELb0ELb0EEEvNS_9FwdParamsE --------------------------
	.section	.nv.constant0._ZN10layer_norm13ln_fwd_kernelINS_13Kernel_traitsIf6__halfS2_S2_fjLj2048ELj1ELj4ELj1ELj16ENS_18Kernel_traits_baseILj2048EfS2_S2_S2_fjLj128EEEEELb0ELb1ELb0ELb0EEEvNS_9FwdParamsE,"a",@progbits
	.sectionflags	@""
	.align	4
.nv.constant0._ZN10layer_norm13ln_fwd_kernelINS_13Kernel_traitsIf6__halfS2_S2_fjLj2048ELj1ELj4ELj1ELj16ENS_18Kernel_traits_baseILj2048EfS2_S2_S2_fjLj128EEEEELb0ELb1ELb0ELb0EEEvNS_9FwdParamsE:
	.zero		1128


//--------------------- .nv.constant0._ZN10layer_norm13ln_fwd_kernelINS_13Kernel_traitsIf6__halfS2_S2_fjLj2048ELj1ELj4ELj1ELj16ENS_18Kernel_traits_baseILj2048EfS2_S2_S2_fjLj128EEEEELb0ELb1ELb0ELb1EEEvNS_9FwdParamsE --------------------------
	.section	.nv.constant0._ZN10layer_norm13ln_fwd_kernelINS_13Kernel_traitsIf6__halfS2_S2_fjLj2048ELj1ELj4ELj1ELj16ENS_18Kernel_traits_baseILj2048EfS2_S2_S2_fjLj128EEEEELb0ELb1ELb0ELb1EEEvNS_9FwdParamsE,"a",@progbits
	.sectionflags	@""
	.align	4
.nv.constant0._ZN10layer_norm13ln_fwd_kernelINS_13Kernel_traitsIf6__halfS2_S2_fjLj2048ELj1ELj4ELj1ELj16ENS_18Kernel_traits_baseILj2048EfS2_S2_S2_fjLj128EEEEELb0ELb1ELb0ELb1EEEvNS_9FwdParamsE:
	.zero		1128


//--------------------- .nv.constant0._ZN10layer_norm13ln_fwd_kernelINS_13Kernel_traitsIf6__halfS2_S2_fjLj2048ELj1ELj4ELj1ELj16ENS_18Kernel_traits_baseILj2048EfS2_S2_S2_fjLj128EEEEELb0ELb1ELb1ELb0EEEvNS_9FwdParamsE --------------------------
	.section	.nv.constant0._ZN10layer_norm13ln_fwd_kernelINS_13Kernel_traitsIf6__halfS2_S2_fjLj2048ELj1ELj4ELj1ELj16ENS_18Kernel_traits_baseILj2048EfS2_S2_S2_fjLj128EEEEELb0ELb1ELb1ELb0EEEvNS_9FwdParamsE,"a",@progbits
	.sectionflags	@""
	.align	4
.nv.constant0._ZN10layer_norm13ln_fwd_kernelINS_13Kernel_traitsIf6__halfS2_S2_fjLj2048ELj1ELj4ELj1ELj16ENS_18Kernel_traits_baseILj2048EfS2_S2_S2_fjLj128EEEEELb0ELb1ELb1ELb0EEEvNS_9FwdParamsE:
	.zero		1128


//--------------------- .nv.constant0._ZN10layer_norm13ln_fwd_kernelINS_13Kernel_traitsIf6__halfS2_S2_fjLj2048ELj1ELj4ELj1ELj16ENS_18Kernel_traits_baseILj2048EfS2_S2_S2_fjLj128EEEEELb0ELb1ELb1ELb1EEEvNS_9FwdParamsE --------------------------
	.section	.nv.constant0._ZN10layer_norm13ln_fwd_kernelINS_13Kernel_traitsIf6__halfS2_S2_fjLj2048ELj1ELj4ELj1ELj16ENS_18Kernel_traits_baseILj2048EfS2_S2_S2_fjLj128EEEEELb0ELb1ELb1ELb1EEEvNS_9FwdParamsE,"a",@progbits
	.sectionflags	@""
	.align	4
.nv.constant0._ZN10layer_norm13ln_fwd_kernelINS_13Kernel_traitsIf6__halfS2_S2_fjLj2048ELj1ELj4ELj1ELj16ENS_18Kernel_traits_baseILj2048EfS2_S2_S2_fjLj128EEEEELb0ELb1ELb1ELb1EEEvNS_9FwdParamsE:
	.zero		1128


//--------------------- .nv.constant0._ZN10layer_norm13ln_fwd_kernelINS_13Kernel_traitsIf6__halfS2_S2_fjLj2048ELj1ELj4ELj1ELj16ENS_18Kernel_traits_baseILj2048EfS2_S2_S2_fjLj128EEEEELb1ELb0ELb0ELb0EEEvNS_9FwdParamsE --------------------------
	.section	.nv.constant0._ZN10layer_norm13ln_fwd_kernelINS_13Kernel_traitsIf6__halfS2_S2_fjLj2048ELj1ELj4ELj1ELj16ENS_18Kernel_traits_baseILj2048EfS2_S2_S2_fjLj128EEEEELb1ELb0ELb0ELb0EEEvNS_9FwdParamsE,"a",@progbits
	.sectionflags	@""
	.align	4
.nv.constant0._ZN10layer_norm13ln_fwd_kernelINS_13Kernel_traitsIf6__halfS2_S2_fjLj2048ELj1ELj4ELj1ELj16ENS_18Kernel_traits_baseILj2048EfS2_S2_S2_fjLj128EEEEELb1ELb0ELb0ELb0EEEvNS_9FwdParamsE:
	.zero		1128


//--------------------- .nv.constant0._ZN10layer_norm13ln_fwd_kernelINS_13Kernel_traitsIf6__halfS2_S2_fjLj2048ELj1ELj4ELj1ELj16ENS_18Kernel_traits_baseILj2048EfS2_S2_S2_fjLj128EEEEELb1ELb0ELb0ELb1EEEvNS_9FwdParamsE --------------------------
	.section	.nv.constant0._ZN10layer_norm13ln_fwd_kernelINS_13Kernel_traitsIf6__halfS2_S2_fjLj2048ELj1ELj4ELj1ELj16ENS_18Kernel_traits_baseILj2048EfS2_S2_S2_fjLj128EEEEELb1ELb0ELb0ELb1EEEvNS_9FwdParamsE,"a",@progbits
	.sectionflags	@""
	.align	4
.nv.constant0._ZN10layer_norm13ln_fwd_kernelINS_13Kernel_traitsIf6__halfS2_S2_fjLj2048ELj1ELj4ELj1ELj16ENS_18Kernel_traits_baseILj2048EfS2_S2_S2_fjLj128EEEEELb1ELb0ELb0ELb1EEEvNS_9FwdParamsE:
	.zero		1128


//--------------------- .nv.constant0._ZN10layer_norm13ln_fwd_kernelINS_13Kernel_traitsIf6__halfS2_S2_fjLj2048ELj1ELj4ELj1ELj16ENS_18Kernel_traits_baseILj2048EfS2_S2_S2_fjLj128EEEEELb1ELb0ELb1ELb0EEEvNS_9FwdParamsE --------------------------
	.section	.nv.constant0._ZN10layer_norm13ln_fwd_kernelINS_13Kernel_traitsIf6__halfS2_S2_fjLj2048ELj1ELj4ELj1ELj16ENS_18Kernel_traits_baseILj2048EfS2_S2_S2_fjLj128EEEEELb1ELb0ELb1ELb0EEEvNS_9FwdParamsE,"a",@progbits
	.sectionflags	@""
	.align	4
.nv.constant0._ZN10layer_norm13ln_fwd_kernelINS_13Kernel_traitsIf6__halfS2_S2_fjLj2048ELj1ELj4ELj1ELj16ENS_18Kernel_traits_baseILj2048EfS2_S2_S2_fjLj128EEEEELb1ELb0ELb1ELb0EEEvNS_9FwdParamsE:
	.zero		1128


//--------------------- .nv.constant0._ZN10layer_norm13ln_fwd_kernelINS_13Kernel_traitsIf6__halfS2_S2_fjLj2048ELj1ELj4ELj1ELj16ENS_18Kernel_traits_baseILj2048EfS2_S2_S2_fjLj128EEEEELb1ELb0ELb1ELb1EEEvNS_9FwdParamsE --------------------------
	.section	.nv.constant0._ZN10layer_norm13ln_fwd_kernelINS_13Kernel_traitsIf6__halfS2_S2_fjLj2048ELj1ELj4ELj1ELj16ENS_18Kernel_traits_baseILj2048EfS2_S2_S2_fjLj128EEEEELb1ELb0ELb1ELb1EEEvNS_9FwdParamsE,"a",@progbits
	.sectionflags	@""
	.align	4
.nv.constant0._ZN10layer_norm13ln_fwd_kernelINS_13Kernel_traitsIf6__halfS2_S2_fjLj2048ELj1ELj4ELj1ELj16ENS_18Kernel_traits_baseILj2048EfS2_S2_S2_fjLj128EEEEELb1ELb0ELb1ELb1EEEvNS_9FwdParamsE:
	.zero		1128


//--------------------- .nv.constant0._ZN10layer_norm13ln_fwd_kernelINS_13Kernel_traitsIf6__halfS2_S2_fjLj2048ELj1ELj4ELj1ELj16ENS_18Kernel_traits_baseILj2048EfS2_S2_S2_fjLj128EEEEELb1ELb1ELb0ELb0EEEvNS_9FwdParamsE --------------------------
	.section	.nv.constant0._ZN10layer_norm13ln_fwd_kernelINS_13Kernel_traitsIf6__halfS2_S2_fjLj2048ELj1ELj4ELj1ELj16ENS_18Kernel_traits_baseILj2048EfS2_S2_S2_fjLj128EEEEELb1ELb1ELb0ELb0EEEvNS_9FwdParamsE,"a",@progbits
	.sectionflags	@""
	.align	4
.nv.constant0._ZN10layer_norm13ln_fwd_kernelINS_13Kernel_traitsIf6__halfS2_S2_fjLj2048ELj1ELj4ELj1ELj16ENS_18Kernel_traits_baseILj2048EfS2_S2_S2_fjLj128EEEEELb1ELb1ELb0ELb0EEEvNS_9FwdParamsE:
	.zero		1128


//--------------------- .nv.constant0._ZN10layer_norm13ln_fwd_kernelINS_13Kernel_traitsIf6__halfS2_S2_fjLj2048ELj1ELj4ELj1ELj16ENS_18Kernel_traits_baseILj2048EfS2_S2_S2_fjLj128EEEEELb1ELb1ELb0ELb1EEEvNS_9FwdParamsE --------------------------
	.section	.nv.constant0._ZN10layer_norm13ln_fwd_kernelINS_13Kernel_traitsIf6__halfS2_S2_fjLj2048ELj1ELj4ELj1ELj16ENS_18Kernel_traits_baseILj2048EfS2_S2_S2_fjLj128EEEEELb1ELb1ELb0ELb1EEEvNS_9FwdParamsE,"a",@progbits
	.sectionflags	@""
	.align	4
.nv.constant0._ZN10layer_norm13ln_fwd_kernelINS_13Kernel_traitsIf6__halfS2_S2_fjLj2048ELj1ELj4ELj1ELj16ENS_18Kernel_traits_baseILj2048EfS2_S2_S2_fjLj128EEEEELb1ELb1ELb0ELb1EEEvNS_9FwdParamsE:
	.zero		1128


//--------------------- .nv.constant0._ZN10layer_norm13ln_fwd_kernelINS_13Kernel_traitsIf6__halfS2_S2_fjLj2048ELj1ELj4ELj1ELj16ENS_18Kernel_traits_baseILj2048EfS2_S2_S2_fjLj128EEEEELb1ELb1ELb1ELb0EEEvNS_9FwdParamsE --------------------------
	.section	.nv.constant0._ZN10layer_norm13ln_fwd_kernelINS_13Kernel_traitsIf6__halfS2_S2_fjLj2048ELj1ELj4ELj1ELj16ENS_18Kernel_traits_baseILj2048EfS2_S2_S2_fjLj128EEEEELb1ELb1ELb1ELb0EEEvNS_9FwdParamsE,"a",@progbits
	.sectionflags	@""
	.align	4
.nv.constant0._ZN10layer_norm13ln_fwd_kernelINS_13Kernel_traitsIf6__halfS2_S2_fjLj2048ELj1ELj4ELj1ELj16ENS_18Kernel_traits_baseILj2048EfS2_S2_S2_fjLj128EEEEELb1ELb1ELb1ELb0EEEvNS_9FwdParamsE:
	.zero		1128


//--------------------- .nv.constant0._ZN10layer_norm13ln_fwd_kernelINS_13Kernel_traitsIf6__halfS2_S2_fjLj2048ELj1ELj4ELj1ELj16ENS_18Kernel_traits_baseILj2048EfS2_S2_S2_fjLj128EEEEELb1ELb1ELb1ELb1EEEvNS_9FwdParamsE --------------------------
	.section	.nv.constant0._ZN10layer_norm13ln_fwd_kernelINS_13Kernel_traitsIf6__halfS2_S2_fjLj2048ELj1ELj4ELj1ELj16ENS_18Kernel_traits_baseILj2048EfS2_S2_S2_fjLj128EEEEELb1ELb1ELb1ELb1EEEvNS_9FwdParamsE,"a",@progbits
	.sectionflags	@""
	.align	4
.nv.constant0._ZN10layer_norm13ln_fwd_kernelINS_13Kernel_traitsIf6__halfS2_S2_fjLj2048ELj1ELj4ELj1ELj16ENS_18Kernel_traits_baseILj2048EfS2_S2_S2_fjLj128EEEEELb1ELb1ELb1ELb1EEEvNS_9FwdParamsE:
	.zero		1128


//--------------------- .nv.constant0._ZN10layer_norm13ln_fwd_kernelINS_13Kernel_traitsI6__halfS2_fS2_fjLj2048ELj1ELj4ELj1ELj16ENS_18Kernel_traits_baseILj2048ES2_S2_fS2_fjLj128EEEEELb0ELb0ELb0ELb0EEEvNS_9FwdParamsE --------------------------
	.section	.nv.constant0._ZN10layer_norm13ln_fwd_kernelINS_13Kernel_traitsI6__halfS2_fS2_fjLj2048ELj1ELj4ELj1ELj16ENS_18Kernel_traits_baseILj2048ES2_S2_fS2_fjLj128EEEEELb0ELb0ELb0ELb0EEEvNS_9FwdParamsE,"a",@progbits
	.sectionflags	@""
	.align	4
.nv.constant0._ZN10layer_norm13ln_fwd_kernelINS_13Kernel_traitsI6__halfS2_fS2_fjLj2048ELj1ELj4ELj1ELj16ENS_18Kernel_traits_baseILj2048ES2_S2_fS2_fjLj128EEEEELb0ELb0ELb0ELb0EEEvNS_9FwdParamsE:
	.zero		1128


//--------------------- .nv.constant0._ZN10layer_norm13ln_fwd_kernelINS_13Kernel_traitsI6__halfS2_fS2_fjLj2048ELj1ELj4ELj1ELj16ENS_18Kernel_traits_baseILj2048ES2_S2_fS2_fjLj128EEEEELb0ELb0ELb0ELb1EEEvNS_9FwdParamsE --------------------------
	.section	.nv.constant0._ZN10layer_norm13ln_fwd_kernelINS_13Kernel_traitsI6__halfS2_fS2_fjLj2048ELj1ELj4ELj1ELj16ENS_18Kernel_traits_baseILj2048ES2_S2_fS2_fjLj128EEEEELb0ELb0ELb0ELb1EEEvNS_9FwdParamsE,"a",@progbits
	.sectionflags	@""
	.align	4
.nv.constant0._ZN10layer_norm13ln_fwd_kernelINS_13Kernel_traitsI6__halfS2_fS2_fjLj2048ELj1ELj4ELj1ELj16ENS_18Kernel_traits_baseILj2048ES2_S2_fS2_fjLj128EEEEELb0ELb0ELb0ELb1EEEvNS_9FwdParamsE:
	.zero		1128


//--------------------- .nv.constant0._ZN10layer_norm13ln_fwd_kernelINS_13Kernel_traitsI6__halfS2_fS2_fjLj2048ELj1ELj4ELj1ELj16ENS_18Kernel_traits_baseILj2048ES2_S2_fS2_fjLj128EEEEELb0ELb0ELb1ELb0EEEvNS_9FwdParamsE --------------------------
	.section	.nv.constant0._ZN10layer_norm13ln_fwd_kernelINS_13Kernel_traitsI6__halfS2_fS2_fjLj2048ELj1ELj4ELj1ELj16ENS_18Kernel_traits_baseILj2048ES2_S2_fS2_fjLj128EEEEELb0ELb0ELb1ELb0EEEvNS_9FwdParamsE,"a",@progbits
	.sectionflags	@""
	.align	4
.nv.constant0._ZN10layer_norm13ln_fwd_kernelINS_13Kernel_traitsI6__halfS2_fS2_fjLj2048ELj1ELj4ELj1ELj16ENS_18Kernel_traits_baseILj2048ES2_S2_fS2_fjLj128EEEEELb0ELb0ELb1ELb0EEEvNS_9FwdParamsE:
	.zero		1128


//--------------------- .nv.constant0._ZN10layer_norm13ln_fwd_kernelINS_13Kernel_traitsI6__halfS2_fS2_fjLj2048ELj1ELj4ELj1ELj16ENS_18Kernel_traits_baseILj2048ES2_S2_fS2_fjLj128EEEEELb0ELb0ELb1ELb1EEEvNS_9FwdParamsE --------------------------
	.section	.nv.constant0._ZN10layer_norm13ln_fwd_kernelINS_13Kernel_traitsI6__halfS2_fS2_fjLj2048ELj1ELj4ELj1ELj16ENS_18Kernel_traits_baseILj2048ES2_S2_fS2_fjLj128EEEEELb0ELb0ELb1ELb1EEEvNS_9FwdParamsE,"a",@progbits
	.sectionflags	@""
	.align	4
.nv.constant0._ZN10layer_norm13ln_fwd_kernelINS_13Kernel_traitsI6__halfS2_fS2_fjLj2048ELj1ELj4ELj1ELj16ENS_18Kernel_traits_baseILj2048ES2_S2_fS2_fjLj128EEEEELb0ELb0ELb1ELb1EEEvNS_9FwdParamsE:
	.zero		1128


//--------------------- .nv.constant0._ZN10layer_norm13ln_fwd_kernelINS_13Kernel_traitsI6__halfS2_fS2_fjLj2048ELj1ELj4ELj1ELj16ENS_18Kernel_traits_baseILj2048ES2_S2_fS2_fjLj128EEEEELb0ELb1ELb0ELb0EEEvNS_9FwdParamsE --------------------------
	.section	.nv.constant0._ZN10layer_norm13ln_fwd_kernelINS_13Kernel_traitsI6__halfS2_fS2_fjLj2048ELj1ELj4ELj1ELj16ENS_18Kernel_traits_baseILj2048ES2_S2_fS2_fjLj128EEEEELb0ELb1ELb0ELb0EEEvNS_9FwdParamsE,"a",@progbits
	.sectionflags	@""
	.align	4
.nv.constant0._ZN10layer_norm13ln_fwd_kernelINS_13Kernel_traitsI6__halfS2_fS2_fjLj2048ELj1ELj4ELj1ELj16ENS_18Kernel_traits_baseILj2048ES2_S2_fS2_fjLj128EEEEELb0ELb1ELb0ELb0EEEvNS_9FwdParamsE:
	.zero		1128


//--------------------- .nv.constant0._ZN10layer_norm13ln_fwd_kernelINS_13Kernel_traitsI6__halfS2_fS2_fjLj2048ELj1ELj4ELj1ELj16ENS_18Kernel_traits_baseILj2048ES2_S2_fS2_fjLj128EEEEELb0ELb1ELb0ELb1EEEvNS_9FwdParamsE --------------------------
	.section	.nv.constant0._ZN10layer_norm13ln_fwd_kernelINS_13Kernel_traitsI6__halfS2_fS2_fjLj2048ELj1ELj4ELj1ELj16ENS_18Kernel_traits_baseILj2048ES2_S2_fS2_fjLj128EEEEELb0ELb1ELb0ELb1EEEvNS_9FwdParamsE,"a",@progbits
	.sectionflags	@""
	.align	4
.nv.constant0._ZN10layer_norm13ln_fwd_kernelINS_13Kernel_traitsI6__halfS2_fS2_fjLj2048ELj1ELj4ELj1ELj16ENS_18Kernel_traits_baseILj2048ES2_S2_fS2_fjLj128EEEEELb0ELb1ELb0ELb1EEEvNS_9FwdParamsE:
	.zero		1128


//--------------------- .nv.constant0._ZN10layer_norm13ln_fwd_kernelINS_13Kernel_traitsI6__halfS2_fS2_fjLj2048ELj1ELj4ELj1ELj16ENS_18Kernel_traits_baseILj2048ES2_S2_fS2_fjLj128EEEEELb0ELb1ELb1ELb0EEEvNS_9FwdParamsE --------------------------
	.section	.nv.constant0._ZN10layer_norm13ln_fwd_kernelINS_13Kernel_traitsI6__halfS2_fS2_fjLj2048ELj1ELj4ELj1ELj16ENS_18Kernel_traits_baseILj2048ES2_S2_fS2_fjLj128EEEEELb0ELb1ELb1ELb0EEEvNS_9FwdParamsE,"a",@progbits
	.sectionflags	@""
	.align	4
.nv.constant0._ZN10layer_norm13ln_fwd_kernelINS_13Kernel_traitsI6__halfS2_fS2_fjLj2048ELj1ELj4ELj1ELj16ENS_18Kernel_traits_baseILj2048ES2_S2_fS2_fjLj128EEEEELb0ELb1ELb1ELb0EEEvNS_9FwdParamsE:
	.zero		1128


//--------------------- .nv.constant0._ZN10layer_norm13ln_fwd_kernelINS_13Kernel_traitsI6__halfS2_fS2_fjLj2048ELj1ELj4ELj1ELj16ENS_18Kernel_traits_baseILj2048ES2_S2_fS2_fjLj128EEEEELb0ELb1ELb1ELb1EEEvNS_9FwdParamsE --------------------------
	.section	.nv.constant0._ZN10layer_norm13ln_fwd_kernelINS_13Kernel_traitsI6__halfS2_fS2_fjLj2048ELj1ELj4ELj1ELj16ENS_18Kernel_traits_baseILj2048ES2_S2_fS2_fjLj128EEEEELb0ELb1ELb1ELb1EEEvNS_9FwdParamsE,"a",@progbits
	.sectionflags	@""
	.align	4
.nv.constant0._ZN10layer_norm13ln_fwd_kernelINS_13Kernel_traitsI6__halfS2_fS2_fjLj2048ELj1ELj4ELj1ELj16ENS_18Kernel_traits_baseILj2048ES2_S2_fS2_fjLj128EEEEELb0ELb1ELb1ELb1EEEvNS_9FwdParamsE:
	.zero		1128


//--------------------- .nv.constant0._ZN10layer_norm13ln_fwd_kernelINS_13Kernel_traitsI6__halfS2_fS2_fjLj2048ELj1ELj4ELj1ELj16ENS_18Kernel_traits_baseILj2048ES2_S2_fS2_fjLj128EEEEELb1ELb0ELb0ELb0EEEvNS_9FwdParamsE --------------------------
	.section	.nv.constant0._ZN10layer_norm13ln_fwd_kernelINS_13Kernel_traitsI6__halfS2_fS2_fjLj2048ELj1ELj4ELj1ELj16ENS_18Kernel_traits_baseILj2048ES2_S2_fS2_fjLj128EEEEELb1ELb0ELb0ELb0EEEvNS_9FwdParamsE,"a",@progbits
	.sectionflags	@""
	.align	4
.nv.constant0._ZN10layer_norm13ln_fwd_kernelINS_13Kernel_traitsI6__halfS2_fS2_fjLj2048ELj1ELj4ELj1ELj16ENS_18Kernel_traits_baseILj2048ES2_S2_fS2_fjLj128EEEEELb1ELb0ELb0ELb0EEEvNS_9FwdParamsE:
	.zero		1128


//--------------------- .nv.constant0._ZN10layer_norm13ln_fwd_kernelINS_13Kernel_traitsI6__halfS2_fS2_fjLj2048ELj1ELj4ELj1ELj16ENS_18Kernel_traits_baseILj2048ES2_S2_fS2_fjLj128EEEEELb1ELb0ELb0ELb1EEEvNS_9FwdParamsE --------------------------
	.section	.nv.constant0._ZN10layer_norm13ln_fwd_kernelINS_13Kernel_traitsI6__halfS2_fS2_fjLj2048ELj1ELj4ELj1ELj16ENS_18Kernel_traits_baseILj2048ES2_S2_fS2_fjLj128EEEEELb1ELb0ELb0ELb1EEEvNS_9FwdParamsE,"a",@progbits
	.sectionflags	@""
	.align	4
.nv.constant0._ZN10layer_norm13ln_fwd_kernelINS_13Kernel_traitsI6__halfS2_fS2_fjLj2048ELj1ELj4ELj1ELj16ENS_18Kernel_traits_baseILj2048ES2_S2_fS2_fjLj128EEEEELb1ELb0ELb0ELb1EEEvNS_9FwdParamsE:
	.zero		1128


//--------------------- .nv.constant0._ZN10layer_norm13ln_fwd_kernelINS_13Kernel_traitsI6__halfS2_fS2_fjLj2048ELj1ELj4ELj1ELj16ENS_18Kernel_traits_baseILj2048ES2_S2_fS2_fjLj128EEEEELb1ELb0ELb1ELb0EEEvNS_9FwdParamsE --------------------------
	.section	.nv.constant0._ZN10layer_norm13ln_fwd_kernelINS_13Kernel_traitsI6__halfS2_fS2_fjLj2048ELj1ELj4ELj1ELj16ENS_18Kernel_traits_baseILj2048ES2_S2_fS2_fjLj128EEEEELb1ELb0ELb1ELb0EEEvNS_9FwdParamsE,"a",@progbits
	.sectionflags	@""
	.align	4
.nv.constant0._ZN10layer_norm13ln_fwd_kernelINS_13Kernel_traitsI6__halfS2_fS2_fjLj2048ELj1ELj4ELj1ELj16ENS_18Kernel_traits_baseILj2048ES2_S2_fS2_fjLj128EEEEELb1ELb0ELb1ELb0EEEvNS_9FwdParamsE:
	.zero		1128


//--------------------- .nv.constant0._ZN10layer_norm13ln_fwd_kernelINS_13Kernel_traitsI6__halfS2_fS2_fjLj2048ELj1ELj4ELj1ELj16ENS_18Kernel_traits_baseILj2048ES2_S2_fS2_fjLj128EEEEELb1ELb0ELb1ELb1EEEvNS_9FwdParamsE --------------------------
	.section	.nv.constant0._ZN10layer_norm13ln_fwd_kernelINS_13Kernel_traitsI6__halfS2_fS2_fjLj2048ELj1ELj4ELj1ELj16ENS_18Kernel_traits_baseILj2048ES2_S2_fS2_fjLj128EEEEELb1ELb0ELb1ELb1EEEvNS_9FwdParamsE,"a",@progbits
	.sectionflags	@""
	.align	4
.nv.constant0._ZN10layer_norm13ln_fwd_kernelINS_13Kernel_traitsI6__halfS2_fS2_fjLj2048ELj1ELj4ELj1ELj16ENS_18Kernel_traits_baseILj2048ES2_S2_fS2_fjLj128EEEEELb1ELb0ELb1ELb1EEEvNS_9FwdParamsE:
	.zero		1128


//--------------------- .nv.constant0._ZN10layer_norm13ln_fwd_kernelINS_13Kernel_traitsI6__halfS2_fS2_fjLj2048ELj1ELj4ELj1ELj16ENS_18Kernel_traits_baseILj2048ES2_S2_fS2_fjLj128EEEEELb1ELb1ELb0ELb0EEEvNS_9FwdParamsE --------------------------
	.section	.nv.constant0._ZN10layer_norm13ln_fwd_kernelINS_13Kernel_traitsI6__halfS2_fS2_fjLj2048ELj1ELj4ELj1ELj16ENS_18Kernel_traits_baseILj2048ES2_S2_fS2_fjLj128EEEEELb1ELb1ELb0ELb0EEEvNS_9FwdParamsE,"a",@progbits
	.sectionflags	@""
	.align	4
.nv.constant0._ZN10layer_norm13ln_fwd_kernelINS_13Kernel_traitsI6__halfS2_fS2_fjLj2048ELj1ELj4ELj1ELj16ENS_18Kernel_traits_baseILj2048ES2_S2_fS2_fjLj128EEEEELb1ELb1ELb0ELb0EEEvNS_9FwdParamsE:
	.zero		1128


//--------------------- .nv.constant0._ZN10layer_norm13ln_fwd_kernelINS_13Kernel_traitsI6__halfS2_fS2_fjLj2048ELj1ELj4ELj1ELj16ENS_18Kernel_traits_baseILj2048ES2_S2_fS2_fjLj128EEEEELb1ELb1ELb0ELb1EEEvNS_9FwdParamsE --------------------------
	.section	.nv.constant0._ZN10layer_norm13ln_fwd_kernelINS_13Kernel_traitsI6__halfS2_fS2_fjLj2048ELj1ELj4ELj1ELj16ENS_18Kernel_traits_baseILj2048ES2_S2_fS2_fjLj128EEEEELb1ELb1ELb0ELb1EEEvNS_9FwdParamsE,"a",@progbits
	.sectionflags	@""
	.align	4
.nv.constant0._ZN10layer_norm13ln_fwd_kernelINS_13Kernel_traitsI6__halfS2_fS2_fjLj2048ELj1ELj4ELj1ELj16ENS_18Kernel_traits_baseILj2048ES2_S2_fS2_fjLj128EEEEELb1ELb1ELb0ELb1EEEvNS_9FwdParamsE:
	.zero		1128


//--------------------- .nv.constant0._ZN10layer_norm13ln_fwd_kernelINS_13Kernel_traitsI6__halfS2_fS2_fjLj2048ELj1ELj4ELj1ELj16ENS_18Kernel_traits_baseILj2048ES2_S2_fS2_fjLj128EEEEELb1ELb1ELb1ELb0EEEvNS_9FwdParamsE --------------------------
	.section	.nv.constant0._ZN10layer_norm13ln_fwd_kernelINS_13Kernel_traitsI6__halfS2_fS2_fjLj2048ELj1ELj4ELj1ELj16ENS_18Kernel_traits_baseILj2048ES2_S2_fS2_fjLj128EEEEELb1ELb1ELb1ELb0EEEvNS_9FwdParamsE,"a",@progbits
	.sectionflags	@""
	.align	4
.nv.constant0._ZN10layer_norm13ln_fwd_kernelINS_13Kernel_traitsI6__halfS2_fS2_fjLj2048ELj1ELj4ELj1ELj16ENS_18Kernel_traits_baseILj2048ES2_S2_fS2_fjLj128EEEEELb1ELb1ELb1ELb0EEEvNS_9FwdParamsE:
	.zero		1128


//--------------------- .nv.constant0._ZN10layer_norm13ln_fwd_kernelINS_13Kernel_traitsI6__halfS2_fS2_fjLj2048ELj1ELj4ELj1ELj16ENS_18Kernel_traits_baseILj2048ES2_S2_fS2_fjLj128EEEEELb1ELb1ELb1ELb1EEEvNS_9FwdParamsE --------------------------
	.section	.nv.constant0._ZN10layer_norm13ln_fwd_kernelINS_13Kernel_traitsI6__halfS2_fS2_fjLj2048ELj1ELj4ELj1ELj16ENS_18Kernel_traits_baseILj2048ES2_S2_fS2_fjLj128EEEEELb1ELb1ELb1ELb1EEEvNS_9FwdParamsE,"a",@progbits
	.sectionflags	@""
	.align	4
.nv.constant0._ZN10layer_norm13ln_fwd_kernelINS_13Kernel_traitsI6__halfS2_fS2_fjLj2048ELj1ELj4ELj1ELj16ENS_18Kernel_traits_baseILj2048ES2_S2_fS2_fjLj128EEEEELb1ELb1ELb1ELb1EEEvNS_9FwdParamsE:
	.zero		1128


//--------------------- .nv.constant0._ZN10layer_norm13ln_fwd_kernelINS_13Kernel_traitsIf6__halffS2_fjLj2048ELj1ELj4ELj1ELj16ENS_18Kernel_traits_baseILj2048EfS2_fS2_fjLj128EEEEELb0ELb0ELb0ELb0EEEvNS_9FwdParamsE --------------------------
	.section	.nv.constant0._ZN10layer_norm13ln_fwd_kernelINS_13Kernel_traitsIf6__halffS2_fjLj2048ELj1ELj4ELj1ELj16ENS_18Kernel_traits_baseILj2048EfS2_fS2_fjLj128EEEEELb0ELb0ELb0ELb0EEEvNS_9FwdParamsE,"a",@progbits
	.sectionflags	@""
	.align	4
.nv.constant0._ZN10layer_norm13ln_fwd_kernelINS_13Kernel_traitsIf6__halffS2_fjLj2048ELj1ELj4ELj1ELj16ENS_18Kernel_traits_baseILj2048EfS2_fS2_fjLj128EEEEELb0ELb0ELb0ELb0EEEvNS_9FwdParamsE:
	.zero		1128


//--------------------- .nv.constant0._ZN10layer_norm13ln_fwd_kernelINS_13Kernel_traitsIf6__halffS2_fjLj2048ELj1ELj4ELj1ELj16ENS_18Kernel_traits_baseILj2048EfS2_fS2_fjLj128EEEEELb0ELb0ELb0ELb1EEEvNS_9FwdParamsE --------------------------
	.section	.nv.constant0._ZN10layer_norm13ln_fwd_kernelINS_13Kernel_traitsIf6__halffS2_fjLj2048ELj1ELj4ELj1ELj16ENS_18Kernel_traits_baseILj2048EfS2_fS2_fjLj128EEEEELb0ELb0ELb0ELb1EEEvNS_9FwdParamsE,"a",@progbits
	.sectionflags	@""
	.align	4
.nv.constant0._ZN10layer_norm13ln_fwd_kernelINS_13Kernel_traitsIf6__halffS2_fjLj2048ELj1ELj4ELj1ELj16ENS_18Kernel_traits_baseILj2048EfS2_fS2_fjLj128EEEEELb0ELb0ELb0ELb1EEEvNS_9FwdParamsE:
	.zero		1128


//--------------------- .nv.constant0._ZN10layer_norm13ln_fwd_kernelINS_13Kernel_traitsIf6__halffS2_fjLj2048ELj1ELj4ELj1ELj16ENS_18Kernel_traits_baseILj2048EfS2_fS2_fjLj128EEEEELb0ELb0ELb1ELb0EEEvNS_9FwdParamsE --------------------------
	.section	.nv.constant0._ZN10layer_norm13ln_fwd_kernelINS_13Kernel_traitsIf6__halffS2_fjLj2048ELj1ELj4ELj1ELj16ENS_18Kernel_traits_baseILj2048EfS2_fS2_fjLj128EEEEELb0ELb0ELb1ELb0EEEvNS_9FwdParamsE,"a",@progbits
	.sectionflags	@""
	.align	4
.nv.constant0._ZN10layer_norm13ln_fwd_kernelINS_13Kernel_traitsIf6__halffS2_fjLj2048ELj1ELj4ELj1ELj16ENS_18Kernel_traits_baseILj2048EfS2_fS2_fjLj128EEEEELb0ELb0ELb1ELb0EEEvNS_9FwdParamsE:
	.zero		1128


//--------------------- .nv.constant0._ZN10layer_norm13ln_fwd_kernelINS_13Kernel_traitsIf6__halffS2_fjLj2048ELj1ELj4ELj1ELj16ENS_18Kernel_traits_baseILj2048EfS2_fS2_fjLj128EEEEELb0ELb0ELb1ELb1EEEvNS_9FwdParamsE --------------------------
	.section	.nv.constant0._ZN10layer_norm13ln_fwd_kernelINS_13Kernel_traitsIf6__halffS2_fjLj2048ELj1ELj4ELj1ELj16ENS_18Kernel_traits_baseILj2048EfS2_fS2_fjLj128EEEEELb0ELb0ELb1ELb1EEEvNS_9FwdParamsE,"a",@progbits
	.sectionflags	@""
	.align	4
.nv.constant0._ZN10layer_norm13ln_fwd_kernelINS_13Kernel_traitsIf6__halffS2_fjLj2048ELj1ELj4ELj1ELj16ENS_18Kernel_traits_baseILj2048EfS2_fS2_fjLj128EEEEELb0ELb0ELb1ELb1EEEvNS_9FwdParamsE:
	.zero		1128


//--------------------- .nv.constant0._ZN10layer_norm13ln_fwd_kernelINS_13Kernel_traitsIf6__halffS2_fjLj2048ELj1ELj4ELj1ELj16ENS_18Kernel_traits_baseILj2048EfS2_fS2_fjLj128EEEEELb0ELb1ELb0ELb0EEEvNS_9FwdParamsE --------------------------
	.section	.nv.constant0._ZN10layer_norm13ln_fwd_kernelINS_13Kernel_traitsIf6__halffS2_fjLj2048ELj1ELj4ELj1ELj16ENS_18Kernel_traits_baseILj2048EfS2_fS2_fjLj128EEEEELb0ELb1ELb0ELb0EEEvNS_9FwdParamsE,"a",@progbits
	.sectionflags	@""
	.align	4
.nv.constant0._ZN10layer_norm13ln_fwd_kernelINS_13Kernel_traitsIf6__halffS2_fjLj2048ELj1ELj4ELj1ELj16ENS_18Kernel_traits_baseILj2048EfS2_fS2_fjLj128EEEEELb0ELb1ELb0ELb0EEEvNS_9FwdParamsE:
	.zero		1128


//--------------------- .nv.constant0._ZN10layer_norm13ln_fwd_kernelINS_13Kernel_traitsIf6__halffS2_fjLj2048ELj1ELj4ELj1ELj16ENS_18Kernel_traits_baseILj2048EfS2_fS2_fjLj128EEEEELb0ELb1ELb0ELb1EEEvNS_9FwdParamsE --------------------------
	.section	.nv.constant0._ZN10layer_norm13ln_fwd_kernelINS_13Kernel_traitsIf6__halffS2_fjLj2048ELj1ELj4ELj1ELj16ENS_18Kernel_traits_baseILj2048EfS2_fS2_fjLj128EEEEELb0ELb1ELb0ELb1EEEvNS_9FwdParamsE,"a",@progbits
	.sectionflags	@""
	.align	4
.nv.constant0._ZN10layer_norm13ln_fwd_kernelINS_13Kernel_traitsIf6__halffS2_fjLj2048ELj1ELj4ELj1ELj16ENS_18Kernel_traits_baseILj2048EfS2_fS2_fjLj128EEEEELb0ELb1ELb0ELb1EEEvNS_9FwdParamsE:
	.zero		1128


//--------------------- .nv.constant0._ZN10layer_norm13ln_fwd_kernelINS_13Kernel_traitsIf6__halffS2_fjLj2048ELj1ELj4ELj1ELj16ENS_18Kernel_traits_baseILj2048EfS2_fS2_fjLj128EEEEELb0ELb1ELb1ELb0EEEvNS_9FwdParamsE --------------------------
	.section	.nv.constant0._ZN10layer_norm13ln_fwd_kernelINS_13Kernel_traitsIf6__halffS2_fjLj2048ELj1ELj4ELj1ELj16ENS_18Kernel_traits_baseILj2048EfS2_fS2_fjLj128EEEEELb0ELb1ELb1ELb0EEEvNS_9FwdParamsE,"a",@progbits
	.sectionflags	@""
	.align	4
.nv.constant0._ZN10layer_norm13ln_fwd_kernelINS_13Kernel_traitsIf6__halffS2_fjLj2048ELj1ELj4ELj1ELj16ENS_18Kernel_traits_baseILj2048EfS2_fS2_fjLj128EEEEELb0ELb1ELb1ELb0EEEvNS_9FwdParamsE:
	.zero		1128


//--------------------- .nv.constant0._ZN10layer_norm13ln_fwd_kernelINS_13Kernel_traitsIf6__halffS2_fjLj2048ELj1ELj4ELj1ELj16ENS_18Kernel_traits_baseILj2048EfS2_fS2_fjLj128EEEEELb0ELb1ELb1ELb1EEEvNS_9FwdParamsE --------------------------
	.section	.nv.constant0._ZN10layer_norm13ln_fwd_kernelINS_13Kernel_traitsIf6__halffS2_fjLj2048ELj1ELj4ELj1ELj16ENS_18Kernel_traits_baseILj2048EfS2_fS2_fjLj128EEEEELb0ELb1ELb1ELb1EEEvNS_9FwdParamsE,"a",@progbits
	.sectionflags	@""
	.align	4
.nv.constant0._ZN10layer_norm13ln_fwd_kernelINS_13Kernel_traitsIf6__halffS2_fjLj2048ELj1ELj4ELj1ELj16ENS_18Kernel_traits_baseILj2048EfS2_fS2_fjLj128EEEEELb0ELb1ELb1ELb1EEEvNS_9FwdParamsE:
	.zero		1128


//--------------------- .nv.constant0._ZN10layer_norm13ln_fwd_kernelINS_13Kernel_traitsIf6__halffS2_fjLj2048ELj1ELj4ELj1ELj16ENS_18Kernel_traits_baseILj2048EfS2_fS2_fjLj128EEEEELb1ELb0ELb0ELb0EEEvNS_9FwdParamsE --------------------------
	.section	.nv.constant0._ZN10layer_norm13ln_fwd_kernelINS_13Kernel_traitsIf6__halffS2_fjLj2048ELj1ELj4ELj1ELj16ENS_18Kernel_traits_baseILj2048EfS2_fS2_fjLj128EEEEELb1ELb0ELb0ELb0EEEvNS_9FwdParamsE,"a",@progbits
	.sectionflags	@""
	.align	4
.nv.constant0._ZN10layer_norm13ln_fwd_kernelINS_13Kernel_traitsIf6__halffS2_fjLj2048ELj1ELj4ELj1ELj16ENS_18Kernel_traits_baseILj2048EfS2_fS2_fjLj128EEEEELb1ELb0ELb0ELb0EEEvNS_9FwdParamsE:
	.zero		1128


//--------------------- .nv.constant0._ZN10layer_norm13ln_fwd_kernelINS_13Kernel_traitsIf6__halffS2_fjLj2048ELj1ELj4ELj1ELj16ENS_18Kernel_traits_baseILj2048EfS2_fS2_fjLj128EEEEELb1ELb0ELb0ELb1EEEvNS_9FwdParamsE --------------------------
	.section	.nv.constant0._ZN10layer_norm13ln_fwd_kernelINS_13Kernel_traitsIf6__halffS2_fjLj2048ELj1ELj4ELj1ELj16ENS_18Kernel_traits_baseILj2048EfS2_fS2_fjLj128EEEEELb1ELb0ELb0ELb1EEEvNS_9FwdParamsE,"a",@progbits
	.sectionflags	@""
	.align	4
.nv.constant0._ZN10layer_norm13ln_fwd_kernelINS_13Kernel_traitsIf6__halffS2_fjLj2048ELj1ELj4ELj1ELj16ENS_18Kernel_traits_baseILj2048EfS2_fS2_fjLj128EEEEELb1ELb0ELb0ELb1EEEvNS_9FwdParamsE:
	.zero		1128


//--------------------- .nv.constant0._ZN10layer_norm13ln_fwd_kernelINS_13Kernel_traitsIf6__halffS2_fjLj2048ELj1ELj4ELj1ELj16ENS_18Kernel_traits_baseILj2048EfS2_fS2_fjLj128EEEEELb1ELb0ELb1ELb0EEEvNS_9FwdParamsE --------------------------
	.section	.nv.constant0._ZN10layer_norm13ln_fwd_kernelINS_13Kernel_traitsIf6__halffS2_fjLj2048ELj1ELj4ELj1ELj16ENS_18Kernel_traits_baseILj2048EfS2_fS2_fjLj128EEEEELb1ELb0ELb1ELb0EEEvNS_9FwdParamsE,"a",@progbits
	.sectionflags	@""
	.align	4
.nv.constant0._ZN10layer_norm13ln_fwd_kernelINS_13Kernel_traitsIf6__halffS2_fjLj2048ELj1ELj4ELj1ELj16ENS_18Kernel_traits_baseILj2048EfS2_fS2_fjLj128EEEEELb1ELb0ELb1ELb0EEEvNS_9FwdParamsE:
	.zero		1128


//--------------------- .nv.constant0._ZN10layer_norm13ln_fwd_kernelINS_13Kernel_traitsIf6__halffS2_fjLj2048ELj1ELj4ELj1ELj16ENS_18Kernel_traits_baseILj2048EfS2_fS2_fjLj128EEEEELb1ELb0ELb1ELb1EEEvNS_9FwdParamsE --------------------------
	.section	.nv.constant0._ZN10layer_norm13ln_fwd_kernelINS_13Kernel_traitsIf6__halffS2_fjLj2048ELj1ELj4ELj1ELj16ENS_18Kernel_traits_baseILj2048EfS2_fS2_fjLj128EEEEELb1ELb0ELb1ELb1EEEvNS_9FwdParamsE,"a",@progbits
	.sectionflags	@""
	.align	4
.nv.constant0._ZN10layer_norm13ln_fwd_kernelINS_13Kernel_traitsIf6__halffS2_fjLj2048ELj1ELj4ELj1ELj16ENS_18Kernel_traits_baseILj2048EfS2_fS2_fjLj128EEEEELb1ELb0ELb1ELb1EEEvNS_9FwdParamsE:
	.zero		1128


//--------------------- .nv.constant0._ZN10layer_norm13ln_fwd_kernelINS_13Kernel_traitsIf6__halffS2_fjLj2048ELj1ELj4ELj1ELj16ENS_18Kernel_traits_baseILj2048EfS2_fS2_fjLj128EEEEELb1ELb1ELb0ELb0EEEvNS_9FwdParamsE --------------------------
	.section	.nv.constant0._ZN10layer_norm13ln_fwd_kernelINS_13Kernel_traitsIf6__halffS2_fjLj2048ELj1ELj4ELj1ELj16ENS_18Kernel_traits_baseILj2048EfS2_fS2_fjLj128EEEEELb1ELb1ELb0ELb0EEEvNS_9FwdParamsE,"a",@progbits
	.sectionflags	@""
	.align	4
.nv.constant0._ZN10layer_norm13ln_fwd_kernelINS_13Kernel_traitsIf6__halffS2_fjLj2048ELj1ELj4ELj1ELj16ENS_18Kernel_traits_baseILj2048EfS2_fS2_fjLj128EEEEELb1ELb1ELb0ELb0EEEvNS_9FwdParamsE:
	.zero		1128


//--------------------- .nv.constant0._ZN10layer_norm13ln_fwd_kernelINS_13Kernel_traitsIf6__halffS2_fjLj2048ELj1ELj4ELj1ELj16ENS_18Kernel_traits_baseILj2048EfS2_fS2_fjLj128EEEEELb1ELb1ELb0ELb1EEEvNS_9FwdParamsE --------------------------
	.section	.nv.constant0._ZN10layer_norm13ln_fwd_kernelINS_13Kernel_traitsIf6__halffS2_fjLj2048ELj1ELj4ELj1ELj16ENS_18Kernel_traits_baseILj2048EfS2_fS2_fjLj128EEEEELb1ELb1ELb0ELb1EEEvNS_9FwdParamsE,"a",@progbits
	.sectionflags	@""
	.align	4
.nv.constant0._ZN10layer_norm13ln_fwd_kernelINS_13Kernel_traitsIf6__halffS2_fjLj2048ELj1ELj4ELj1ELj16ENS_18Kernel_traits_baseILj2048EfS2_fS2_fjLj128EEEEELb1ELb1ELb0ELb1EEEvNS_9FwdParamsE:
	.zero		1128


//--------------------- .nv.constant0._ZN10layer_norm13ln_fwd_kernelINS_13Kernel_traitsIf6__halffS2_fjLj2048ELj1ELj4ELj1ELj16ENS_18Kernel_traits_baseILj2048EfS2_fS2_fjLj128EEEEELb1ELb1ELb1ELb0EEEvNS_9FwdParamsE --------------------------
	.section	.nv.constant0._ZN10layer_norm13ln_fwd_kernelINS_13Kernel_traitsIf6__halffS2_fjLj2048ELj1ELj4ELj1ELj16ENS_18Kernel_traits_baseILj2048EfS2_fS2_fjLj128EEEEELb1ELb1ELb1ELb0EEEvNS_9FwdParamsE,"a",@progbits
	.sectionflags	@""
	.align	4
.nv.constant0._ZN10layer_norm13ln_fwd_kernelINS_13Kernel_traitsIf6__halffS2_fjLj2048ELj1ELj4ELj1ELj16ENS_18Kernel_traits_baseILj2048EfS2_fS2_fjLj128EEEEELb1ELb1ELb1ELb0EEEvNS_9FwdParamsE:
	.zero		1128


//--------------------- .nv.constant0._ZN10layer_norm13ln_fwd_kernelINS_13Kernel_traitsIf6__halffS2_fjLj2048ELj1ELj4ELj1ELj16ENS_18Kernel_traits_baseILj2048EfS2_fS2_fjLj128EEEEELb1ELb1ELb1ELb1EEEvNS_9FwdParamsE --------------------------
	.section	.nv.constant0._ZN10layer_norm13ln_fwd_kernelINS_13Kernel_traitsIf6__halffS2_fjLj2048ELj1ELj4ELj1ELj16ENS_18Kernel_traits_baseILj2048EfS2_fS2_fjLj128EEEEELb1ELb1ELb1ELb1EEEvNS_9FwdParamsE,"a",@progbits
	.sectionflags	@""
	.align	4
.nv.constant0._ZN10layer_norm13ln_fwd_kernelINS_13Kernel_traitsIf6__halffS2_fjLj2048ELj1ELj4ELj1ELj16ENS_18Kernel_traits_baseILj2048EfS2_fS2_fjLj128EEEEELb1ELb1ELb1ELb1EEEvNS_9FwdParamsE:
	.zero		1128


//--------------------- .nv.constant0._ZN10layer_norm13ln_fwd_kernelINS_13Kernel_traitsI6__halfffffjLj2048ELj1ELj4ELj1ELj16ENS_18Kernel_traits_baseILj2048ES2_ffffjLj128EEEEELb0ELb0ELb0ELb0EEEvNS_9FwdParamsE --------------------------
	.section	.nv.constant0._ZN10layer_norm13ln_fwd_kernelINS_13Kernel_traitsI6__halfffffjLj2048ELj1ELj4ELj1ELj16ENS_18Kernel_traits_baseILj2048ES2_ffffjLj128EEEEELb0ELb0ELb0ELb0EEEvNS_9FwdParamsE,"a",@progbits
	.sectionflags	@""
	.align	4
.nv.constant0._ZN10layer_norm13ln_fwd_kernelINS_13Kernel_traitsI6__halfffffjLj2048ELj1ELj4ELj1ELj16ENS_18Kernel_traits_baseILj2048ES2_ffffjLj128EEEEELb0ELb0ELb0ELb0EEEvNS_9FwdParamsE:
	.zero		1128


//--------------------- .nv.constant0._ZN10layer_norm13ln_fwd_kernelINS_13Kernel_traitsI6__halfffffjLj2048ELj1ELj4ELj1ELj16ENS_18Kernel_traits_baseILj2048ES2_ffffjLj128EEEEELb0ELb0ELb0ELb1EEEvNS_9FwdParamsE --------------------------
	.section	.nv.constant0._ZN10layer_norm13ln_fwd_kernelINS_13Kernel_traitsI6__halfffffjLj2048ELj1ELj4ELj1ELj16ENS_18Kernel_traits_baseILj2048ES2_ffffjLj128EEEEELb0ELb0ELb0ELb1EEEvNS_9FwdParamsE,"a",@progbits
	.sectionflags	@""
	.align	4
.nv.constant0._ZN10layer_norm13ln_fwd_kernelINS_13Kernel_traitsI6__halfffffjLj2048ELj1ELj4ELj1ELj16ENS_18Kernel_traits_baseILj2048ES2_ffffjLj128EEEEELb0ELb0ELb0ELb1EEEvNS_9FwdParamsE:
	.zero		1128


//--------------------- .nv.constant0._ZN10layer_norm13ln_fwd_kernelINS_13Kernel_traitsI6__halfffffjLj2048ELj1ELj4ELj1ELj16ENS_18Kernel_traits_baseILj2048ES2_ffffjLj128EEEEELb0ELb0ELb1ELb0EEEvNS_9FwdParamsE --------------------------
	.section	.nv.constant0._ZN10layer_norm13ln_fwd_kernelINS_13Kernel_traitsI6__halfffffjLj2048ELj1ELj4ELj1ELj16ENS_18Kernel_traits_baseILj2048ES2_ffffjLj128EEEEELb0ELb0ELb1ELb0EEEvNS_9FwdParamsE,"a",@progbits
	.sectionflags	@""
	.align	4
.nv.constant0._ZN10layer_norm13ln_fwd_kernelINS_13Kernel_traitsI6__halfffffjLj2048ELj1ELj4ELj1ELj16ENS_18Kernel_traits_baseILj2048ES2_ffffjLj128EEEEELb0ELb0ELb1ELb0EEEvNS_9FwdParamsE:
	.zero		1128


//--------------------- .nv.constant0._ZN10layer_norm13ln_fwd_kernelINS_13Kernel_traitsI6__halfffffjLj2048ELj1ELj4ELj1ELj16ENS_18Kernel_traits_baseILj2048ES2_ffffjLj128EEEEELb0ELb0ELb1ELb1EEEvNS_9FwdParamsE --------------------------
	.section	.nv.constant0._ZN10layer_norm13ln_fwd_kernelINS_13Kernel_traitsI6__halfffffjLj2048ELj1ELj4ELj1ELj16ENS_18Kernel_traits_baseILj2048ES2_ffffjLj128EEEEELb0ELb0ELb1ELb1EEEvNS_9FwdParamsE,"a",@progbits
	.sectionflags	@""
	.align	4
.nv.constant0._ZN10layer_norm13ln_fwd_kernelINS_13Kernel_traitsI6__halfffffjLj2048ELj1ELj4ELj1ELj16ENS_18Kernel_traits_baseILj2048ES2_ffffjLj128EEEEELb0ELb0ELb1ELb1EEEvNS_9FwdParamsE:
	.zero		1128


//--------------------- .nv.constant0._ZN10layer_norm13ln_fwd_kernelINS_13Kernel_traitsI6__halfffffjLj2048ELj1ELj4ELj1ELj16ENS_18Kernel_traits_baseILj2048ES2_ffffjLj128EEEEELb0ELb1ELb0ELb0EEEvNS_9FwdParamsE --------------------------
	.section	.nv.constant0._ZN10layer_norm13ln_fwd_kernelINS_13Kernel_traitsI6__halfffffjLj2048ELj1ELj4ELj1ELj16ENS_18Kernel_traits_baseILj2048ES2_ffffjLj128EEEEELb0ELb1ELb0ELb0EEEvNS_9FwdParamsE,"a",@progbits
	.sectionflags	@""
	.align	4
.nv.constant0._ZN10layer_norm13ln_fwd_kernelINS_13Kernel_traitsI6__halfffffjLj2048ELj1ELj4ELj1ELj16ENS_18Kernel_traits_baseILj2048ES2_ffffjLj128EEEEELb0ELb1ELb0ELb0EEEvNS_9FwdParamsE:
	.zero		1128


//--------------------- .nv.constant0._ZN10layer_norm13ln_fwd_kernelINS_13Kernel_traitsI6__halfffffjLj2048ELj1ELj4ELj1ELj16ENS_18Kernel_traits_baseILj2048ES2_ffffjLj128EEEEELb0ELb1ELb0ELb1EEEvNS_9FwdParamsE --------------------------
	.section	.nv.constant0._ZN10layer_norm13ln_fwd_kernelINS_13Kernel_traitsI6__halfffffjLj2048ELj1ELj4ELj1ELj16ENS_18Kernel_traits_baseILj2048ES2_ffffjLj128EEEEELb0ELb1ELb0ELb1EEEvNS_9FwdParamsE,"a",@progbits
	.sectionflags	@""
	.align	4
.nv.constant0._ZN10layer_norm13ln_fwd_kernelINS_13Kernel_traitsI6__halfffffjLj2048ELj1ELj4ELj1ELj16ENS_18Kernel_traits_baseILj2048ES2_ffffjLj128EEEEELb0ELb1ELb0ELb1EEEvNS_9FwdParamsE:
	.zero		1128


//--------------------- .nv.constant0._ZN10layer_norm13ln_fwd_kernelINS_13Kernel_traitsI6__halfffffjLj2048ELj1ELj4ELj1ELj16ENS_18Kernel_traits_baseILj2048ES2_ffffjLj128EEEEELb0ELb1ELb1ELb0EEEvNS_9FwdParamsE --------------------------
	.section	.nv.constant0._ZN10layer_norm13ln_fwd_kernelINS_13Kernel_traitsI6__halfffffjLj2048ELj1ELj4ELj1ELj16ENS_18Kernel_traits_baseILj2048ES2_ffffjLj128EEEEELb0ELb1ELb1ELb0EEEvNS_9FwdParamsE,"a",@progbits
	.sectionflags	@""
	.align	4
.nv.constant0._ZN10layer_norm13ln_fwd_kernelINS_13Kernel_traitsI6__halfffffjLj2048ELj1ELj4ELj1ELj16ENS_18Kernel_traits_baseILj2048ES2_ffffjLj128EEEEELb0ELb1ELb1ELb0EEEvNS_9FwdParamsE:
	.zero		1128


//--------------------- .nv.constant0._ZN10layer_norm13ln_fwd_kernelINS_13Kernel_traitsI6__halfffffjLj2048ELj1ELj4ELj1ELj16ENS_18Kernel_traits_baseILj2048ES2_ffffjLj128EEEEELb0ELb1ELb1ELb1EEEvNS_9FwdParamsE --------------------------
	.section	.nv.constant0._ZN10layer_norm13ln_fwd_kernelINS_13Kernel_traitsI6__halfffffjLj2048ELj1ELj4ELj1ELj16ENS_18Kernel_traits_baseILj2048ES2_ffffjLj128EEEEELb0ELb1ELb1ELb1EEEvNS_9FwdParamsE,"a",@progbits
	.sectionflags	@""
	.align	4
.nv.constant0._ZN10layer_norm13ln_fwd_kernelINS_13Kernel_traitsI6__halfffffjLj2048ELj1ELj4ELj1ELj16ENS_18Kernel_traits_baseILj2048ES2_ffffjLj128EEEEELb0ELb1ELb1ELb1EEEvNS_9FwdParamsE:
	.zero		1128


//--------------------- .nv.constant0._ZN10layer_norm13ln_fwd_kernelINS_13Kernel_traitsI6__halfffffjLj2048ELj1ELj4ELj1ELj16ENS_18Kernel_traits_baseILj2048ES2_ffffjLj128EEEEELb1ELb0ELb0ELb0EEEvNS_9FwdParamsE --------------------------
	.section	.nv.constant0._ZN10layer_norm13ln_fwd_kernelINS_13Kernel_traitsI6__halfffffjLj2048ELj1ELj4ELj1ELj16ENS_18Kernel_traits_baseILj2048ES2_ffffjLj128EEEEELb1ELb0ELb0ELb0EEEvNS_9FwdParamsE,"a",@progbits
	.sectionflags	@""
	.align	4
.nv.constant0._ZN10layer_norm13ln_fwd_kernelINS_13Kernel_traitsI6__halfffffjLj2048ELj1ELj4ELj1ELj16ENS_18Kernel_traits_baseILj2048ES2_ffffjLj128EEEEELb1ELb0ELb0ELb0EEEvNS_9FwdParamsE:
	.zero		1128


//--------------------- .nv.constant0._ZN10layer_norm13ln_fwd_kernelINS_13Kernel_traitsI6__halfffffjLj2048ELj1ELj4ELj1ELj16ENS_18Kernel_traits_baseILj2048ES2_ffffjLj128EEEEELb1ELb0ELb0ELb1EEEvNS_9FwdParamsE --------------------------
	.section	.nv.constant0._ZN10layer_norm13ln_fwd_kernelINS_13Kernel_traitsI6__halfffffjLj2048ELj1ELj4ELj1ELj16ENS_18Kernel_traits_baseILj2048ES2_ffffjLj128EEEEELb1ELb0ELb0ELb1EEEvNS_9FwdParamsE,"a",@progbits
	.sectionflags	@""
	.align	4
.nv.constant0._ZN10layer_norm13ln_fwd_kernelINS_13Kernel_traitsI6__halfffffjLj2048ELj1ELj4ELj1ELj16ENS_18Kernel_traits_baseILj2048ES2_ffffjLj128EEEEELb1ELb0ELb0ELb1EEEvNS_9FwdParamsE:
	.zero		1128


//--------------------- .nv.constant0._ZN10layer_norm13ln_fwd_kernelINS_13Kernel_traitsI6__halfffffjLj2048ELj1ELj4ELj1ELj16ENS_18Kernel_traits_baseILj2048ES2_ffffjLj128EEEEELb1ELb0ELb1ELb0EEEvNS_9FwdParamsE --------------------------
	.section	.nv.constant0._ZN10layer_norm13ln_fwd_kernelINS_13Kernel_traitsI6__halfffffjLj2048ELj1ELj4ELj1ELj16ENS_18Kernel_traits_baseILj2048ES2_ffffjLj128EEEEELb1ELb0ELb1ELb0EEEvNS_9FwdParamsE,"a",@progbits
	.sectionflags	@""
	.align	4
.nv.constant0._ZN10layer_norm13ln_fwd_kernelINS_13Kernel_traitsI6__halfffffjLj2048ELj1ELj4ELj1ELj16ENS_18Kernel_traits_baseILj2048ES2_ffffjLj128EEEEELb1ELb0ELb1ELb0EEEvNS_9FwdParamsE:
	.zero		1128


//--------------------- .nv.constant0._ZN10layer_norm13ln_fwd_kernelINS_13Kernel_traitsI6__halfffffjLj2048ELj1ELj4ELj1ELj16ENS_18Kernel_traits_baseILj2048ES2_ffffjLj128EEEEELb1ELb0ELb1ELb1EEEvNS_9FwdParamsE --------------------------
	.section	.nv.constant0._ZN10layer_norm13ln_fwd_kernelINS_13Kernel_traitsI6__halfffffjLj2048ELj1ELj4ELj1ELj16ENS_18Kernel_traits_baseILj2048ES2_ffffjLj128EEEEELb1ELb0ELb1ELb1EEEvNS_9FwdParamsE,"a",@progbits
	.sectionflags	@""
	.align	4
.nv.constant0._ZN10layer_norm13ln_fwd_kernelINS_13Kernel_traitsI6__halfffffjLj2048ELj1ELj4ELj1ELj16ENS_18Kernel_traits_baseILj2048ES2_ffffjLj128EEEEELb1ELb0ELb1ELb1EEEvNS_9FwdParamsE:
	.zero		1128


//--------------------- .nv.constant0._ZN10layer_norm13ln_fwd_kernelINS_13Kernel_traitsI6__halfffffjLj2048ELj1ELj4ELj1ELj16ENS_18Kernel_traits_baseILj2048ES2_ffffjLj128EEEEELb1ELb1ELb0ELb0EEEvNS_9FwdParamsE --------------------------
	.section	.nv.constant0._ZN10layer_norm13ln_fwd_kernelINS_13Kernel_traitsI6__halfffffjLj2048ELj1ELj4ELj1ELj16ENS_18Kernel_traits_baseILj2048ES2_ffffjLj128EEEEELb1ELb1ELb0ELb0EEEvNS_9FwdParamsE,"a",@progbits
	.sectionflags	@""
	.align	4
.nv.constant0._ZN10layer_norm13ln_fwd_kernelINS_13Kernel_traitsI6__halfffffjLj2048ELj1ELj4ELj1ELj16ENS_18Kernel_traits_baseILj2048ES2_ffffjLj128EEEEELb1ELb1ELb0ELb0EEEvNS_9FwdParamsE:
	.zero		1128


//--------------------- .nv.constant0._ZN10layer_norm13ln_fwd_kernelINS_13Kernel_traitsI6__halfffffjLj2048ELj1ELj4ELj1ELj16ENS_18Kernel_traits_baseILj2048ES2_ffffjLj128EEEEELb1ELb1ELb0ELb1EEEvNS_9FwdParamsE --------------------------
	.section	.nv.constant0._ZN10layer_norm13ln_fwd_kernelINS_13Kernel_traitsI6__halfffffjLj2048ELj1ELj4ELj1ELj16ENS_18Kernel_traits_baseILj2048ES2_ffffjLj128EEEEELb1ELb1ELb0ELb1EEEvNS_9FwdParamsE,"a",@progbits
	.sectionflags	@""
	.align	4
.nv.constant0._ZN10layer_norm13ln_fwd_kernelINS_13Kernel_traitsI6__halfffffjLj2048ELj1ELj4ELj1ELj16ENS_18Kernel_traits_baseILj2048ES2_ffffjLj128EEEEELb1ELb1ELb0ELb1EEEvNS_9FwdParamsE:
	.zero		1128


//--------------------- .nv.constant0._ZN10layer_norm13ln_fwd_kernelINS_13Kernel_traitsI6__halfffffjLj2048ELj1ELj4ELj1ELj16ENS_18Kernel_traits_baseILj2048ES2_ffffjLj128EEEEELb1ELb1ELb1ELb0EEEvNS_9FwdParamsE --------------------------
	.section	.nv.constant0._ZN10layer_norm13ln_fwd_kernelINS_13Kernel_traitsI6__halfffffjLj2048ELj1ELj4ELj1ELj16ENS_18Kernel_traits_baseILj2048ES2_ffffjLj128EEEEELb1ELb1ELb1ELb0EEEvNS_9FwdParamsE,"a",@progbits
	.sectionflags	@""
	.align	4
.nv.constant0._ZN10layer_norm13ln_fwd_kernelINS_13Kernel_traitsI6__halfffffjLj2048ELj1ELj4ELj1ELj16ENS_18Kernel_traits_baseILj2048ES2_ffffjLj128EEEEELb1ELb1ELb1ELb0EEEvNS_9FwdParamsE:
	.zero		1128


//--------------------- .nv.constant0._ZN10layer_norm13ln_fwd_kernelINS_13Kernel_traitsI6__halfffffjLj2048ELj1ELj4ELj1ELj16ENS_18Kernel_traits_baseILj2048ES2_ffffjLj128EEEEELb1ELb1ELb1ELb1EEEvNS_9FwdParamsE --------------------------
	.section	.nv.constant0._ZN10layer_norm13ln_fwd_kernelINS_13Kernel_traitsI6__halfffffjLj2048ELj1ELj4ELj1ELj16ENS_18Kernel_traits_baseILj2048ES2_ffffjLj128EEEEELb1ELb1ELb1ELb1EEEvNS_9FwdParamsE,"a",@progbits
	.sectionflags	@""
	.align	4
.nv.constant0._ZN10layer_norm13ln_fwd_kernelINS_13Kernel_traitsI6__halfffffjLj2048ELj1ELj4ELj1ELj16ENS_18Kernel_traits_baseILj2048ES2_ffffjLj128EEEEELb1ELb1ELb1ELb1EEEvNS_9FwdParamsE:
	.zero		1128


//--------------------- .nv.constant0._ZN10layer_norm13ln_fwd_kernelINS_13Kernel_traitsIfffffjLj2048ELj1ELj4ELj1ELj16ENS_18Kernel_traits_baseILj2048EfffffjLj128EEEEELb0ELb0ELb0ELb0EEEvNS_9FwdParamsE --------------------------
	.section	.nv.constant0._ZN10layer_norm13ln_fwd_kernelINS_13Kernel_traitsIfffffjLj2048ELj1ELj4ELj1ELj16ENS_18Kernel_traits_baseILj2048EfffffjLj128EEEEELb0ELb0ELb0ELb0EEEvNS_9FwdParamsE,"a",@progbits
	.sectionflags	@""
	.align	4
.nv.constant0._ZN10layer_norm13ln_fwd_kernelINS_13Kernel_traitsIfffffjLj2048ELj1ELj4ELj1ELj16ENS_18Kernel_traits_baseILj2048EfffffjLj128EEEEELb0ELb0ELb0ELb0EEEvNS_9FwdParamsE:
	.zero		1128


//--------------------- .nv.constant0._ZN10layer_norm13ln_fwd_kernelINS_13Kernel_traitsIfffffjLj2048ELj1ELj4ELj1ELj16ENS_18Kernel_traits_baseILj2048EfffffjLj128EEEEELb0ELb0ELb0ELb1EEEvNS_9FwdParamsE --------------------------
	.section	.nv.constant0._ZN10layer_norm13ln_fwd_kernelINS_13Kernel_traitsIfffffjLj2048ELj1ELj4ELj1ELj16ENS_18Kernel_traits_baseILj2048EfffffjLj128EEEEELb0ELb0ELb0ELb1EEEvNS_9FwdParamsE,"a",@progbits
	.sectionflags	@""
	.align	4
.nv.constant0._ZN10layer_norm13ln_fwd_kernelINS_13Kernel_traitsIfffffjLj2048ELj1ELj4ELj1ELj16ENS_18Kernel_traits_baseILj2048EfffffjLj128EEEEELb0ELb0ELb0ELb1EEEvNS_9FwdParamsE:
	.zero		1128


//--------------------- .nv.constant0._ZN10layer_norm13ln_fwd_kernelINS_13Kernel_traitsIfffffjLj2048ELj1ELj4ELj1ELj16ENS_18Kernel_traits_baseILj2048EfffffjLj128EEEEELb0ELb0ELb1ELb0EEEvNS_9FwdParamsE --------------------------
	.section	.nv.constant0._ZN10layer_norm13ln_fwd_kernelINS_13Kernel_traitsIfffffjLj2048ELj1ELj4ELj1ELj16ENS_18Kernel_traits_baseILj2048EfffffjLj128EEEEELb0ELb0ELb1ELb0EEEvNS_9FwdParamsE,"a",@progbits
	.sectionflags	@""
	.align	4
.nv.constant0._ZN10layer_norm13ln_fwd_kernelINS_13Kernel_traitsIfffffjLj2048ELj1ELj4ELj1ELj16ENS_18Kernel_traits_baseILj2048EfffffjLj128EEEEELb0ELb0ELb1ELb0EEEvNS_9FwdParamsE:
	.zero		1128


//--------------------- .nv.constant0._ZN10layer_norm13ln_fwd_kernelINS_13Kernel_traitsIfffffjLj2048ELj1ELj4ELj1ELj16ENS_18Kernel_traits_baseILj2048EfffffjLj128EEEEELb0ELb0ELb1ELb1EEEvNS_9FwdParamsE --------------------------
	.section	.nv.constant0._ZN10layer_norm13ln_fwd_kernelINS_13Kernel_traitsIfffffjLj2048ELj1ELj4ELj1ELj16ENS_18Kernel_traits_baseILj2048EfffffjLj128EEEEELb0ELb0ELb1ELb1EEEvNS_9FwdParamsE,"a",@progbits
	.sectionflags	@""
	.align	4
.nv.constant0._ZN10layer_norm13ln_fwd_kernelINS_13Kernel_traitsIfffffjLj2048ELj1ELj4ELj1ELj16ENS_18Kernel_traits_baseILj2048EfffffjLj128EEEEELb0ELb0ELb1ELb1EEEvNS_9FwdParamsE:
	.zero		1128


//--------------------- .nv.constant0._ZN10layer_norm13ln_fwd_kernelINS_13Kernel_traitsIfffffjLj2048ELj1ELj4ELj1ELj16ENS_18Kernel_traits_baseILj2048EfffffjLj128EEEEELb0ELb1ELb0ELb0EEEvNS_9FwdParamsE --------------------------
	.section	.nv.constant0._ZN10layer_norm13ln_fwd_kernelINS_13Kernel_traitsIfffffjLj2048ELj1ELj4ELj1ELj16ENS_18Kernel_traits_baseILj2048EfffffjLj128EEEEELb0ELb1ELb0ELb0EEEvNS_9FwdParamsE,"a",@progbits
	.sectionflags	@""
	.align	4
.nv.constant0._ZN10layer_norm13ln_fwd_kernelINS_13Kernel_traitsIfffffjLj2048ELj1ELj4ELj1ELj16ENS_18Kernel_traits_baseILj2048EfffffjLj128EEEEELb0ELb1ELb0ELb0EEEvNS_9FwdParamsE:
	.zero		1128


//--------------------- .nv.constant0._ZN10layer_norm13ln_fwd_kernelINS_13Kernel_traitsIfffffjLj2048ELj1ELj4ELj1ELj16ENS_18Kernel_traits_baseILj2048EfffffjLj128EEEEELb0ELb1ELb0ELb1EEEvNS_9FwdParamsE --------------------------
	.section	.nv.constant0._ZN10layer_norm13ln_fwd_kernelINS_13Kernel_traitsIfffffjLj2048ELj1ELj4ELj1ELj16ENS_18Kernel_traits_baseILj2048EfffffjLj128EEEEELb0ELb1ELb0ELb1EEEvNS_9FwdParamsE,"a",@progbits
	.sectionflags	@""
	.align	4
.nv.constant0._ZN10layer_norm13ln_fwd_kernelINS_13Kernel_traitsIfffffjLj2048ELj1ELj4ELj1ELj16ENS_18Kernel_traits_baseILj2048EfffffjLj128EEEEELb0ELb1ELb0ELb1EEEvNS_9FwdParamsE:
	.zero		1128


//--------------------- .nv.constant0._ZN10layer_norm13ln_fwd_kernelINS_13Kernel_traitsIfffffjLj2048ELj1ELj4ELj1ELj16ENS_18Kernel_traits_baseILj2048EfffffjLj128EEEEELb0ELb1ELb1ELb0EEEvNS_9FwdParamsE --------------------------
	.section	.nv.constant0._ZN10layer_norm13ln_fwd_kernelINS_13Kernel_traitsIfffffjLj2048ELj1ELj4ELj1ELj16ENS_18Kernel_traits_baseILj2048EfffffjLj128EEEEELb0ELb1ELb1ELb0EEEvNS_9FwdParamsE,"a",@progbits
	.sectionflags	@""
	.align	4
.nv.constant0._ZN10layer_norm13ln_fwd_kernelINS_13Kernel_traitsIfffffjLj2048ELj1ELj4ELj1ELj16ENS_18Kernel_traits_baseILj2048EfffffjLj128EEEEELb0ELb1ELb1ELb0EEEvNS_9FwdParamsE:
	.zero		1128


//--------------------- .nv.constant0._ZN10layer_norm13ln_fwd_kernelINS_13Kernel_traitsIfffffjLj2048ELj1ELj4ELj1ELj16ENS_18Kernel_traits_baseILj2048EfffffjLj128EEEEELb0ELb1ELb1ELb1EEEvNS_9FwdParamsE --------------------------
	.section	.nv.constant0._ZN10layer_norm13ln_fwd_kernelINS_13Kernel_traitsIfffffjLj2048ELj1ELj4ELj1ELj16ENS_18Kernel_traits_baseILj2048EfffffjLj128EEEEELb0ELb1ELb1ELb1EEEvNS_9FwdParamsE,"a",@progbits
	.sectionflags	@""
	.align	4
.nv.constant0._ZN10layer_norm13ln_fwd_kernelINS_13Kernel_traitsIfffffjLj2048ELj1ELj4ELj1ELj16ENS_18Kernel_traits_baseILj2048EfffffjLj128EEEEELb0ELb1ELb1ELb1EEEvNS_9FwdParamsE:
	.zero		1128


//--------------------- .nv.constant0._ZN10layer_norm13ln_fwd_kernelINS_13Kernel_traitsIfffffjLj2048ELj1ELj4ELj1ELj16ENS_18Kernel_traits_baseILj2048EfffffjLj128EEEEELb1ELb0ELb0ELb0EEEvNS_9FwdParamsE --------------------------
	.section	.nv.constant0._ZN10layer_norm13ln_fwd_kernelINS_13Kernel_traitsIfffffjLj2048ELj1ELj4ELj1ELj16ENS_18Kernel_traits_baseILj2048EfffffjLj128EEEEELb1ELb0ELb0ELb0EEEvNS_9FwdParamsE,"a",@progbits
	.sectionflags	@""
	.align	4
.nv.constant0._ZN10layer_norm13ln_fwd_kernelINS_13Kernel_traitsIfffffjLj2048ELj1ELj4ELj1ELj16ENS_18Kernel_traits_baseILj2048EfffffjLj128EEEEELb1ELb0ELb0ELb0EEEvNS_9FwdParamsE:
	.zero		1128


//--------------------- .nv.constant0._ZN10layer_norm13ln_fwd_kernelINS_13Kernel_traitsIfffffjLj2048ELj1ELj4ELj1ELj16ENS_18Kernel_traits_baseILj2048EfffffjLj128EEEEELb1ELb0ELb0ELb1EEEvNS_9FwdParamsE --------------------------
	.section	.nv.constant0._ZN10layer_norm13ln_fwd_kernelINS_13Kernel_traitsIfffffjLj2048ELj1ELj4ELj1ELj16ENS_18Kernel_traits_baseILj2048EfffffjLj128EEEEELb1ELb0ELb0ELb1EEEvNS_9FwdParamsE,"a",@progbits
	.sectionflags	@""
	.align	4
.nv.constant0._ZN10layer_norm13ln_fwd_kernelINS_13Kernel_traitsIfffffjLj2048ELj1ELj4ELj1ELj16ENS_18Kernel_traits_baseILj2048EfffffjLj128EEEEELb1ELb0ELb0ELb1EEEvNS_9FwdParamsE:
	.zero		1128


//--------------------- .nv.constant0._ZN10layer_norm13ln_fwd_kernelINS_13Kernel_traitsIfffffjLj2048ELj1ELj4ELj1ELj16ENS_18Kernel_traits_baseILj2048EfffffjLj128EEEEELb1ELb0ELb1ELb0EEEvNS_9FwdParamsE --------------------------
	.section	.nv.constant0._ZN10layer_norm13ln_fwd_kernelINS_13Kernel_traitsIfffffjLj2048ELj1ELj4ELj1ELj16ENS_18Kernel_traits_baseILj2048EfffffjLj128EEEEELb1ELb0ELb1ELb0EEEvNS_9FwdParamsE,"a",@progbits
	.sectionflags	@""
	.align	4
.nv.constant0._ZN10layer_norm13ln_fwd_kernelINS_13Kernel_traitsIfffffjLj2048ELj1ELj4ELj1ELj16ENS_18Kernel_traits_baseILj2048EfffffjLj128EEEEELb1ELb0ELb1ELb0EEEvNS_9FwdParamsE:
	.zero		1128


//--------------------- .nv.constant0._ZN10layer_norm13ln_fwd_kernelINS_13Kernel_traitsIfffffjLj2048ELj1ELj4ELj1ELj16ENS_18Kernel_traits_baseILj2048EfffffjLj128EEEEELb1ELb0ELb1ELb1EEEvNS_9FwdParamsE --------------------------
	.section	.nv.constant0._ZN10layer_norm13ln_fwd_kernelINS_13Kernel_traitsIfffffjLj2048ELj1ELj4ELj1ELj16ENS_18Kernel_traits_baseILj2048EfffffjLj128EEEEELb1ELb0ELb1ELb1EEEvNS_9FwdParamsE,"a",@progbits
	.sectionflags	@""
	.align	4
.nv.constant0._ZN10layer_norm13ln_fwd_kernelINS_13Kernel_traitsIfffffjLj2048ELj1ELj4ELj1ELj16ENS_18Kernel_traits_baseILj2048EfffffjLj128EEEEELb1ELb0ELb1ELb1EEEvNS_9FwdParamsE:
	.zero		1128


//--------------------- .nv.constant0._ZN10layer_norm13ln_fwd_kernelINS_13Kernel_traitsIfffffjLj2048ELj1ELj4ELj1ELj16ENS_18Kernel_traits_baseILj2048EfffffjLj128EEEEELb1ELb1ELb0ELb0EEEvNS_9FwdParamsE --------------------------
	.section	.nv.constant0._ZN10layer_norm13ln_fwd_kernelINS_13Kernel_traitsIfffffjLj2048ELj1ELj4ELj1ELj16ENS_18Kernel_traits_baseILj2048EfffffjLj128EEEEELb1ELb1ELb0ELb0EEEvNS_9FwdParamsE,"a",@progbits
	.sectionflags	@""
	.align	4
.nv.constant0._ZN10layer_norm13ln_fwd_kernelINS_13Kernel_traitsIfffffjLj2048ELj1ELj4ELj1ELj16ENS_18Kernel_traits_baseILj2048EfffffjLj128EEEEELb1ELb1ELb0ELb0EEEvNS_9FwdParamsE:
	.zero		1128


//--------------------- .nv.constant0._ZN10layer_norm13ln_fwd_kernelINS_13Kernel_traitsIfffffjLj2048ELj1ELj4ELj1ELj16ENS_18Kernel_traits_baseILj2048EfffffjLj128EEEEELb1ELb1ELb0ELb1EEEvNS_9FwdParamsE --------------------------
	.section	.nv.constant0._ZN10layer_norm13ln_fwd_kernelINS_13Kernel_traitsIfffffjLj2048ELj1ELj4ELj1ELj16ENS_18Kernel_traits_baseILj2048EfffffjLj128EEEEELb1ELb1ELb0ELb1EEEvNS_9FwdParamsE,"a",@progbits
	.sectionflags	@""
	.align	4
.nv.constant0._ZN10layer_norm13ln_fwd_kernelINS_13Kernel_traitsIfffffjLj2048ELj1ELj4ELj1ELj16ENS_18Kernel_traits_baseILj2048EfffffjLj128EEEEELb1ELb1ELb0ELb1EEEvNS_9FwdParamsE:
	.zero		1128


//--------------------- .nv.constant0._ZN10layer_norm13ln_fwd_kernelINS_13Kernel_traitsIfffffjLj2048ELj1ELj4ELj1ELj16ENS_18Kernel_traits_baseILj2048EfffffjLj128EEEEELb1ELb1ELb1ELb0EEEvNS_9FwdParamsE --------------------------
	.section	.nv.constant0._ZN10layer_norm13ln_fwd_kernelINS_13Kernel_traitsIfffffjLj2048ELj1ELj4ELj1ELj16ENS_18Kernel_traits_baseILj2048EfffffjLj128EEEEELb1ELb1ELb1ELb0EEEvNS_9FwdParamsE,"a",@progbits
	.sectionflags	@""
	.align	4
.nv.constant0._ZN10layer_norm13ln_fwd_kernelINS_13Kernel_traitsIfffffjLj2048ELj1ELj4ELj1ELj16ENS_18Kernel_traits_baseILj2048EfffffjLj128EEEEELb1ELb1ELb1ELb0EEEvNS_9FwdParamsE:
	.zero		1128


//--------------------- .nv.constant0._ZN10layer_norm13ln_fwd_kernelINS_13Kernel_traitsIfffffjLj2048ELj1ELj4ELj1ELj16ENS_18Kernel_traits_baseILj2048EfffffjLj128EEEEELb1ELb1ELb1ELb1EEEvNS_9FwdParamsE --------------------------
	.section	.nv.constant0._ZN10layer_norm13ln_fwd_kernelINS_13Kernel_traitsIfffffjLj2048ELj1ELj4ELj1ELj16ENS_18Kernel_traits_baseILj2048EfffffjLj128EEEEELb1ELb1ELb1ELb1EEEvNS_9FwdParamsE,"a",@progbits
	.sectionflags	@""
	.align	4
.nv.constant0._ZN10layer_norm13ln_fwd_kernelINS_13Kernel_traitsIfffffjLj2048ELj1ELj4ELj1ELj16ENS_18Kernel_traits_baseILj2048EfffffjLj128EEEEELb1ELb1ELb1ELb1EEEvNS_9FwdParamsE:
	.zero		1128


//--------------------- SYMBOLS --------------------------

	.type		.nv.reservedSmem.offset0,@object
	.size		.nv.reservedSmem.offset0,0x4
